// Copyright (c) 2024, Jay Shah, Ganesh Bikshandi, Ying Zhang, Vijay Thakkar, Pradeep Ramani, Tri Dao.
// Splitting the different template instantiations to different files to speed up compilation.
// This file is auto-generated. See "generate_kernels.py"

#include "flash_fwd_hdim64_256_fp16_split_softcap_sm90.cu"
#include "flash_fwd_hdim64_512_fp16_split_softcap_sm90.cu"
#include "flash_fwd_hdim192_128_fp16_split_softcap_sm90.cu"

// ===== COMPILED SASS (sm_90a) =====

	.target	sm_90a

	.elftype	@"ET_EXEC"


//--------------------- .note.nv.tkinfo           --------------------------
	.section	.note.nv.tkinfo,"",@"SHT_NOTE"
	.sectionflags	@"SHF_NOTE_NV_TKINFO"
	.tkinfo
        /*0018*/ 	.word	0x00000002
        /*0030*/ 	.string	""
        /*0030*/ 	.string	"ptxas"
        /*0030*/ 	.string	"Cuda compilation tools, release 13.0, V13.0.88"
        /*0030*/ 	.string	"Build cuda_13.0.r13.0/compiler.36424714_0"
        /*0030*/ 	.string	"-arch sm_90a -m 64 "



//--------------------- .note.nv.cuinfo           --------------------------
	.section	.note.nv.cuinfo,"",@"SHT_NOTE"
	.sectionflags	@"SHF_NOTE_NV_CUINFO"
        /*0018*/ 	.short	0x0002
        /*001a*/ 	.short	0x005a
        /*001c*/ 	.short	0x0082
	.zero		2


//--------------------- .nv.info                  --------------------------
	.section	.nv.info,"",@"SHT_CUDA_INFO"
	.align	4


	//----- nvinfo : EIATTR_REGCOUNT
	.align		4
        /*0000*/ 	.byte	0x04, 0x2f
        /*0002*/ 	.short	(.L_37 - .L_36)
	.align		4
.L_36:
        /*0004*/ 	.word	index@(_ZN7cutlass13device_kernelIN5flash11enable_sm90INS1_16FlashAttnFwdSm90INS1_25CollectiveMainloopFwdSm90ILi2EN4cute5tupleIJNS5_1CILi1EEES8_S8_EEENS6_IJNS7_ILi128EEENS7_ILi96EEENS7_ILi64EEEEEELi256ENS_6half_tEfNS_4arch4Sm90ELb1ELb0ELb1ELb1ELb0ELb1ELb1ELb1ELb0ELb1ELb1ELb0EEENS1_21CollectiveEpilogueFwdINS6_IJSA_NS7_ILi256EEESB_EEES9_SE_SG_Li256ELb1ELb1ELb1ELb0EEENS1_36VarlenDynamicPersistentTileSchedulerILi128ELi96ELi256ELi128ELb1ELb1ELb1ELb1ELb1ELb1EEEEEEEEEvNT_6ParamsE)
        /*0008*/ 	.word	0x000000a8


	//----- nvinfo : EIATTR_FRAME_SIZE
	.align		4
.L_37:
        /*000c*/ 	.byte	0x04, 0x11
        /*000e*/ 	.short	(.L_39 - .L_38)
	.align		4
.L_38:
        /*0010*/ 	.word	index@(_ZN7cutlass13device_kernelIN5flash11enable_sm90INS1_16FlashAttnFwdSm90INS1_25CollectiveMainloopFwdSm90ILi2EN4cute5tupleIJNS5_1CILi1EEES8_S8_EEENS6_IJNS7_ILi128EEENS7_ILi96EEENS7_ILi64EEEEEELi256ENS_6half_tEfNS_4arch4Sm90ELb1ELb0ELb1ELb1ELb0ELb1ELb1ELb1ELb0ELb1ELb1ELb0EEENS1_21CollectiveEpilogueFwdINS6_IJSA_NS7_ILi256EEESB_EEES9_SE_SG_Li256ELb1ELb1ELb1ELb0EEENS1_36VarlenDynamicPersistentTileSchedulerILi128ELi96ELi256ELi128ELb1ELb1ELb1ELb1ELb1ELb1EEEEEEEEEvNT_6ParamsE)
        /*0014*/ 	.word	0x000001b8


	//----- nvinfo : EIATTR_REGCOUNT
	.align		4
.L_39:
        /*0018*/ 	.byte	0x04, 0x2f
        /*001a*/ 	.short	(.L_41 - .L_40)
	.align		4
.L_40:
        /*001c*/ 	.word	index@(_ZN7cutlass13device_kernelIN5flash11enable_sm90INS1_16FlashAttnFwdSm90INS1_25CollectiveMainloopFwdSm90ILi2EN4cute5tupleIJNS5_1CILi1EEES8_S8_EEENS6_IJNS7_ILi128EEENS7_ILi96EEENS7_ILi64EEEEEELi256ENS_6half_tEfNS_4arch4Sm90ELb1ELb0ELb1ELb1ELb0ELb0ELb1ELb1ELb0ELb1ELb1ELb0EEENS1_21CollectiveEpilogueFwdINS6_IJSA_NS7_ILi256EEESB_EEES9_SE_SG_Li256ELb1ELb1ELb1ELb0EEENS1_36VarlenDynamicPersistentTileSchedulerILi128ELi96ELi256ELi128ELb1ELb1ELb1ELb1ELb1ELb1EEEEEEEEEvNT_6ParamsE)
        /*0020*/ 	.word	0x000000a8


	//----- nvinfo : EIATTR_FRAME_SIZE
	.align		4
.L_41:
        /*0024*/ 	.byte	0x04, 0x11
        /*0026*/ 	.short	(.L_43 - .L_42)
	.align		4
.L_42:
        /*0028*/ 	.word	index@(_ZN7cutlass13device_kernelIN5flash11enable_sm90INS1_16FlashAttnFwdSm90INS1_25CollectiveMainloopFwdSm90ILi2EN4cute5tupleIJNS5_1CILi1EEES8_S8_EEENS6_IJNS7_ILi128EEENS7_ILi96EEENS7_ILi64EEEEEELi256ENS_6half_tEfNS_4arch4Sm90ELb1ELb0ELb1ELb1ELb0ELb0ELb1ELb1ELb0ELb1ELb1ELb0EEENS1_21CollectiveEpilogueFwdINS6_IJSA_NS7_ILi256EEESB_EEES9_SE_SG_Li256ELb1ELb1ELb1ELb0EEENS1_36VarlenDynamicPersistentTileSchedulerILi128ELi96ELi256ELi128ELb1ELb1ELb1ELb1ELb1ELb1EEEEEEEEEvNT_6ParamsE)
        /*002c*/ 	.word	0x00000088


	//----- nvinfo : EIATTR_REGCOUNT
	.align		4
.L_43:
        /*0030*/ 	.byte	0x04, 0x2f
        /*0032*/ 	.short	(.L_45 - .L_44)
	.align		4
.L_44:
        /*0034*/ 	.word	index@(_ZN7cutlass13device_kernelIN5flash11enable_sm90INS1_16FlashAttnFwdSm90INS1_25CollectiveMainloopFwdSm90ILi2EN4cute5tupleIJNS5_1CILi1EEES8_S8_EEENS6_IJNS7_ILi128EEENS7_ILi96EEENS7_ILi64EEEEEELi256ENS_6half_tEfNS_4arch4Sm90ELb1ELb0ELb1ELb1ELb0ELb1ELb0ELb1ELb0ELb1ELb1ELb0EEENS1_21CollectiveEpilogueFwdINS6_IJSA_NS7_ILi256EEESB_EEES9_SE_SG_Li256ELb1ELb1ELb1ELb0EEENS1_36VarlenDynamicPersistentTileSchedulerILi128ELi96ELi256ELi128ELb1ELb1ELb1ELb1ELb1ELb1EEEEEEEEEvNT_6ParamsE)
        /*0038*/ 	.word	0x000000a8


	//----- nvinfo : EIATTR_FRAME_SIZE
	.align		4
.L_45:
        /*003c*/ 	.byte	0x04, 0x11
        /*003e*/ 	.short	(.L_47 - .L_46)
	.align		4
.L_46:
        /*0040*/ 	.word	index@(_ZN7cutlass13device_kernelIN5flash11enable_sm90INS1_16FlashAttnFwdSm90INS1_25CollectiveMainloopFwdSm90ILi2EN4cute5tupleIJNS5_1CILi1EEES8_S8_EEENS6_IJNS7_ILi128EEENS7_ILi96EEENS7_ILi64EEEEEELi256ENS_6half_tEfNS_4arch4Sm90ELb1ELb0ELb1ELb1ELb0ELb1ELb0ELb1ELb0ELb1ELb1ELb0EEENS1_21CollectiveEpilogueFwdINS6_IJSA_NS7_ILi256EEESB_EEES9_SE_SG_Li256ELb1ELb1ELb1ELb0EEENS1_36VarlenDynamicPersistentTileSchedulerILi128ELi96ELi256ELi128ELb1ELb1ELb1ELb1ELb1ELb1EEEEEEEEEvNT_6ParamsE)
        /*0044*/ 	.word	0x00000078


	//----- nvinfo : EIATTR_REGCOUNT
	.align		4
.L_47:
        /*0048*/ 	.byte	0x04, 0x2f
        /*004a*/ 	.short	(.L_49 - .L_48)
	.align		4
.L_48:
        /*004c*/ 	.word	index@(_ZN7cutlass13device_kernelIN5flash11enable_sm90INS1_16FlashAttnFwdSm90INS1_25CollectiveMainloopFwdSm90ILi2EN4cute5tupleIJNS5_1CILi1EEES8_S8_EEENS6_IJNS7_ILi128EEENS7_ILi96EEENS7_ILi64EEEEEELi256ENS_6half_tEfNS_4arch4Sm90ELb1ELb0ELb1ELb1ELb0ELb0ELb0ELb1ELb0ELb1ELb1ELb0EEENS1_21CollectiveEpilogueFwdINS6_IJSA_NS7_ILi256EEESB_EEES9_SE_SG_Li256ELb1ELb1ELb1ELb0EEENS1_36VarlenDynamicPersistentTileSchedulerILi128ELi96ELi256ELi128ELb1ELb1ELb1ELb1ELb1ELb1EEEEEEEEEvNT_6ParamsE)
        /*0050*/ 	.word	0x000000a8


	//----- nvinfo : EIATTR_FRAME_SIZE
	.align		4
.L_49:
        /*0054*/ 	.byte	0x04, 0x11
        /*0056*/ 	.short	(.L_51 - .L_50)
	.align		4
.L_50:
        /*0058*/ 	.word	index@(_ZN7cutlass13device_kernelIN5flash11enable_sm90INS1_16FlashAttnFwdSm90INS1_25CollectiveMainloopFwdSm90ILi2EN4cute5tupleIJNS5_1CILi1EEES8_S8_EEENS6_IJNS7_ILi128EEENS7_ILi96EEENS7_ILi64EEEEEELi256ENS_6half_tEfNS_4arch4Sm90ELb1ELb0ELb1ELb1ELb0ELb0ELb0ELb1ELb0ELb1ELb1ELb0EEENS1_21CollectiveEpilogueFwdINS6_IJSA_NS7_ILi256EEESB_EEES9_SE_SG_Li256ELb1ELb1ELb1ELb0EEENS1_36VarlenDynamicPersistentTileSchedulerILi128ELi96ELi256ELi128ELb1ELb1ELb1ELb1ELb1ELb1EEEEEEEEEvNT_6ParamsE)
        /*005c*/ 	.word	0x00000060


	//----- nvinfo : EIATTR_REGCOUNT
	.align		4
.L_51:
        /*0060*/ 	.byte	0x04, 0x2f
        /*0062*/ 	.short	(.L_53 - .L_52)
	.align		4
.L_52:
        /*0064*/ 	.word	index@(_ZN7cutlass13device_kernelIN5flash11enable_sm90INS1_16FlashAttnFwdSm90INS1_25CollectiveMainloopFwdSm90ILi2EN4cute5tupleIJNS5_1CILi1EEES8_S8_EEENS6_IJNS7_ILi128EEENS7_ILi96EEENS7_ILi64EEEEEELi256ENS_6half_tEfNS_4arch4Sm90ELb1ELb0ELb1ELb0ELb0ELb0ELb1ELb1ELb0ELb1ELb1ELb0EEENS1_21CollectiveEpilogueFwdINS6_IJSA_NS7_ILi256EEESB_EEES9_SE_SG_Li256ELb0ELb1ELb1ELb0EEENS1_19SingleTileSchedulerILb0ELb1ELb1ELi128EEEEEEEEEvNT_6ParamsE)
        /*0068*/ 	.word	0x000000a8


	//----- nvinfo : EIATTR_FRAME_SIZE
	.align		4
.L_53:
        /*006c*/ 	.byte	0x04, 0x11
        /*006e*/ 	.short	(.L_55 - .L_54)
	.align		4
.L_54:
        /*0070*/ 	.word	index@(_ZN7cutlass13device_kernelIN5flash11enable_sm90INS1_16FlashAttnFwdSm90INS1_25CollectiveMainloopFwdSm90ILi2EN4cute5tupleIJNS5_1CILi1EEES8_S8_EEENS6_IJNS7_ILi128EEENS7_ILi96EEENS7_ILi64EEEEEELi256ENS_6half_tEfNS_4arch4Sm90ELb1ELb0ELb1ELb0ELb0ELb0ELb1ELb1ELb0ELb1ELb1ELb0EEENS1_21CollectiveEpilogueFwdINS6_IJSA_NS7_ILi256EEESB_EEES9_SE_SG_Li256ELb0ELb1ELb1ELb0EEENS1_19SingleTileSchedulerILb0ELb1ELb1ELi128EEEEEEEEEvNT_6ParamsE)
        /*0074*/ 	.word	0x00000048


	//----- nvinfo : EIATTR_REGCOUNT
	.align		4
.L_55:
        /*0078*/ 	.byte	0x04, 0x2f
        /*007a*/ 	.short	(.L_57 - .L_56)
	.align		4
.L_56:
        /*007c*/ 	.word	index@(_ZN7cutlass13device_kernelIN5flash11enable_sm90INS1_16FlashAttnFwdSm90INS1_25CollectiveMainloopFwdSm90ILi2EN4cute5tupleIJNS5_1CILi1EEES8_S8_EEENS6_IJNS7_ILi128EEENS7_ILi96EEENS7_ILi64EEEEEELi256ENS_6half_tEfNS_4arch4Sm90ELb1ELb0ELb1ELb0ELb0ELb0ELb0ELb1ELb0ELb1ELb1ELb0EEENS1_21CollectiveEpilogueFwdINS6_IJSA_NS7_ILi256EEESB_EEES9_SE_SG_Li256ELb0ELb1ELb1ELb0EEENS1_19SingleTileSchedulerILb0ELb1ELb1ELi128EEEEEEEEEvNT_6ParamsE)
        /*0080*/ 	.word	0x000000a8


	//----- nvinfo : EIATTR_FRAME_SIZE
	.align		4
.L_57:
        /*0084*/ 	.byte	0x04, 0x11
        /*0086*/ 	.short	(.L_59 - .L_58)
	.align		4
.L_58:
        /*0088*/ 	.word	index@(_ZN7cutlass13device_kernelIN5flash11enable_sm90INS1_16FlashAttnFwdSm90INS1_25CollectiveMainloopFwdSm90ILi2EN4cute5tupleIJNS5_1CILi1EEES8_S8_EEENS6_IJNS7_ILi128EEENS7_ILi96EEENS7_ILi64EEEEEELi256ENS_6half_tEfNS_4arch4Sm90ELb1ELb0ELb1ELb0ELb0ELb0ELb0ELb1ELb0ELb1ELb1ELb0EEENS1_21CollectiveEpilogueFwdINS6_IJSA_NS7_ILi256EEESB_EEES9_SE_SG_Li256ELb0ELb1ELb1ELb0EEENS1_19SingleTileSchedulerILb0ELb1ELb1ELi128EEEEEEEEEvNT_6ParamsE)
        /*008c*/ 	.word	0x00000010


	//----- nvinfo : EIATTR_REGCOUNT
	.align		4
.L_59:
        /*0090*/ 	.byte	0x04, 0x2f
        /*0092*/ 	.short	(.L_61 - .L_60)
	.align		4
.L_60:
        /*0094*/ 	.word	index@(_ZN7cutlass13device_kernelIN5flash11enable_sm90INS1_16FlashAttnFwdSm90INS1_25CollectiveMainloopFwdSm90ILi2EN4cute5tupleIJNS5_1CILi1EEES8_S8_EEENS6_IJNS7_ILi128EEENS7_ILi96EEENS7_ILi64EEEEEELi256ENS_6half_tEfNS_4arch4Sm90ELb0ELb1ELb1ELb1ELb0ELb1ELb1ELb1ELb0ELb1ELb1ELb0EEENS1_21CollectiveEpilogueFwdINS6_IJSA_NS7_ILi256EEESB_EEES9_SE_SG_Li256ELb1ELb1ELb1ELb0EEENS1_36VarlenDynamicPersistentTileSchedulerILi128ELi96ELi256ELi128ELb1ELb1ELb1ELb1ELb0ELb1EEEEEEEEEvNT_6ParamsE)
        /*0098*/ 	.word	0x000000a8


	//----- nvinfo : EIATTR_FRAME_SIZE
	.align		4
.L_61:
        /*009c*/ 	.byte	0x04, 0x11
        /*009e*/ 	.short	(.L_63 - .L_62)
	.align		4
.L_62:
        /*00a0*/ 	.word	index@($_ZN7cutlass13device_kernelIN5flash11enable_sm90INS1_16FlashAttnFwdSm90INS1_25CollectiveMainloopFwdSm90ILi2EN4cute5tupleIJNS5_1CILi1EEES8_S8_EEENS6_IJNS7_ILi128EEENS7_ILi96EEENS7_ILi64EEEEEELi256ENS_6half_tEfNS_4arch4Sm90ELb0ELb1ELb1ELb1ELb0ELb1ELb1ELb1ELb0ELb1ELb1ELb0EEENS1_21CollectiveEpilogueFwdINS6_IJSA_NS7_ILi256EEESB_EEES9_SE_SG_Li256ELb1ELb1ELb1ELb0EEENS1_36VarlenDynamicPersistentTileSchedulerILi128ELi96ELi256ELi128ELb1ELb1ELb1ELb1ELb0ELb1EEEEEEEEEvNT_6ParamsE$_ZZN5flash25CollectiveMainloopFwdSm90ILi2EN4cute5tupleIJNS1_1CILi1EEES4_S4_EEENS2_IJNS3_ILi128EEENS3_ILi96EEENS3_ILi64EEEEEELi256EN7cutlass6half_tEfNSA_4arch4Sm90ELb0ELb1ELb1ELb1ELb0ELb1ELb1ELb1ELb0ELb1ELb1ELb0EE3mmaINS_16FlashAttnFwdSm90ISE_NS_21CollectiveEpilogueFwdINS2_IJS6_NS3_ILi256EEES7_EEES5_SB_SD_Li256ELb1ELb1ELb1ELb0EEENS_36VarlenDynamicPersistentTileSchedulerILi128ELi96ELi256ELi128ELb1ELb1ELb1ELb1ELb0ELb1EEEE13SharedStorageENS1_6TensorINS1_11ArrayEngineIfLm128EEENS1_6LayoutINS2_IJNS2_IJNS3_ILi2EEEST_NS3_ILi32EEEEEES4_S4_EEENS2_IJNS2_IJS4_ST_NS3_ILi4EEEEEENS3_ILi0EEESZ_EEEEEEENS_7SoftmaxILi2ELi0EEEEEbRKNSE_6ParamsENSA_25PipelineTmaAsyncNoClusterILi2ENSA_16PipelineTmaAsyncILi2EEEEES1B_RNSA_13PipelineStateILj2EEERT0_RT1_iRiRKNS_16SeqlenInfoQKNewKILb1ELb1EEENS2_IJiiiiEEERT_ENKUliT_T0_T1_E_clIZSF_ISO_S12_S14_EbS17_S1B_S1B_S1E_S1G_S1I_iS1J_S1N_S1O_S1Q_EUlRS1R_iE0_NS3_ILb1EEES1Y_EEDaiS1R_S1S_S1T_)
        /*00a4*/ 	.word	0x00000530


	//----- nvinfo : EIATTR_FRAME_SIZE
	.align		4
.L_63:
        /*00a8*/ 	.byte	0x04, 0x11
        /*00aa*/ 	.short	(.L_65 - .L_64)
	.align		4
.L_64:
        /*00ac*/ 	.word	index@(_ZN7cutlass13device_kernelIN5flash11enable_sm90INS1_16FlashAttnFwdSm90INS1_25CollectiveMainloopFwdSm90ILi2EN4cute5tupleIJNS5_1CILi1EEES8_S8_EEENS6_IJNS7_ILi128EEENS7_ILi96EEENS7_ILi64EEEEEELi256ENS_6half_tEfNS_4arch4Sm90ELb0ELb1ELb1ELb1ELb0ELb1ELb1ELb1ELb0ELb1ELb1ELb0EEENS1_21CollectiveEpilogueFwdINS6_IJSA_NS7_ILi256EEESB_EEES9_SE_SG_Li256ELb1ELb1ELb1ELb0EEENS1_36VarlenDynamicPersistentTileSchedulerILi128ELi96ELi256ELi128ELb1ELb1ELb1ELb1ELb0ELb1EEEEEEEEEvNT_6ParamsE)
        /*00b0*/ 	.word	0x00000530


	//----- nvinfo : EIATTR_REGCOUNT
	.align		4
.L_65:
        /*00b4*/ 	.byte	0x04, 0x2f
        /*00b6*/ 	.short	(.L_67 - .L_66)
	.align		4
.L_66:
        /*00b8*/ 	.word	index@(_ZN7cutlass13device_kernelIN5flash11enable_sm90INS1_16FlashAttnFwdSm90INS1_25CollectiveMainloopFwdSm90ILi2EN4cute5tupleIJNS5_1CILi1EEES8_S8_EEENS6_IJNS7_ILi128EEENS7_ILi96EEENS7_ILi64EEEEEELi256ENS_6half_tEfNS_4arch4Sm90ELb0ELb1ELb1ELb1ELb0ELb0ELb1ELb1ELb0ELb1ELb1ELb0EEENS1_21CollectiveEpilogueFwdINS6_IJSA_NS7_ILi256EEESB_EEES9_SE_SG_Li256ELb1ELb1ELb1ELb0EEENS1_36VarlenDynamicPersistentTileSchedulerILi128ELi96ELi256ELi128ELb1ELb1ELb1ELb1ELb0ELb1EEEEEEEEEvNT_6ParamsE)
        /*00bc*/ 	.word	0x000000a8


	//----- nvinfo : EIATTR_FRAME_SIZE
	.align		4
.L_67:
        /*00c0*/ 	.byte	0x04, 0x11
        /*00c2*/ 	.short	(.L_69 - .L_68)
	.align		4
.L_68:
        /*00c4*/ 	.word	index@($_ZN7cutlass13device_kernelIN5flash11enable_sm90INS1_16FlashAttnFwdSm90INS1_25CollectiveMainloopFwdSm90ILi2EN4cute5tupleIJNS5_1CILi1EEES8_S8_EEENS6_IJNS7_ILi128EEENS7_ILi96EEENS7_ILi64EEEEEELi256ENS_6half_tEfNS_4arch4Sm90ELb0ELb1ELb1ELb1ELb0ELb0ELb1ELb1ELb0ELb1ELb1ELb0EEENS1_21CollectiveEpilogueFwdINS6_IJSA_NS7_ILi256EEESB_EEES9_SE_SG_Li256ELb1ELb1ELb1ELb0EEENS1_36VarlenDynamicPersistentTileSchedulerILi128ELi96ELi256ELi128ELb1ELb1ELb1ELb1ELb0ELb1EEEEEEEEEvNT_6ParamsE$_ZZN5flash25CollectiveMainloopFwdSm90ILi2EN4cute5tupleIJNS1_1CILi1EEES4_S4_EEENS2_IJNS3_ILi128EEENS3_ILi96EEENS3_ILi64EEEEEELi256EN7cutlass6half_tEfNSA_4arch4Sm90ELb0ELb1ELb1ELb1ELb0ELb0ELb1ELb1ELb0ELb1ELb1ELb0EE3mmaINS_16FlashAttnFwdSm90ISE_NS_21CollectiveEpilogueFwdINS2_IJS6_NS3_ILi256EEES7_EEES5_SB_SD_Li256ELb1ELb1ELb1ELb0EEENS_36VarlenDynamicPersistentTileSchedulerILi128ELi96ELi256ELi128ELb1ELb1ELb1ELb1ELb0ELb1EEEE13SharedStorageENS1_6TensorINS1_11ArrayEngineIfLm128EEENS1_6LayoutINS2_IJNS2_IJNS3_ILi2EEEST_NS3_ILi32EEEEEES4_S4_EEENS2_IJNS2_IJS4_ST_NS3_ILi4EEEEEENS3_ILi0EEESZ_EEEEEEENS_7SoftmaxILi2ELi0EEEEEbRKNSE_6ParamsENSA_25PipelineTmaAsyncNoClusterILi2ENSA_16PipelineTmaAsyncILi2EEEEES1B_RNSA_13PipelineStateILj2EEERT0_RT1_iRiRKNS_16SeqlenInfoQKNewKILb1ELb0EEENS2_IJiiiiEEERT_ENKUliT_T0_T1_E_clIZSF_ISO_S12_S14_EbS17_S1B_S1B_S1E_S1G_S1I_iS1J_S1N_S1O_S1Q_EUlRS1R_iE1_NS3_ILb0EEENS3_ILb1EEEEEDaiS1R_S1S_S1T_)
        /*00c8*/ 	.word	0x00000500


	//----- nvinfo : EIATTR_FRAME_SIZE
	.align		4
.L_69:
        /*00cc*/ 	.byte	0x04, 0x11
        /*00ce*/ 	.short	(.L_71 - .L_70)
	.align		4
.L_70:
        /*00d0*/ 	.word	index@(_ZN7cutlass13device_kernelIN5flash11enable_sm90INS1_16FlashAttnFwdSm90INS1_25CollectiveMainloopFwdSm90ILi2EN4cute5tupleIJNS5_1CILi1EEES8_S8_EEENS6_IJNS7_ILi128EEENS7_ILi96EEENS7_ILi64EEEEEELi256ENS_6half_tEfNS_4arch4Sm90ELb0ELb1ELb1ELb1ELb0ELb0ELb1ELb1ELb0ELb1ELb1ELb0EEENS1_21CollectiveEpilogueFwdINS6_IJSA_NS7_ILi256EEESB_EEES9_SE_SG_Li256ELb1ELb1ELb1ELb0EEENS1_36VarlenDynamicPersistentTileSchedulerILi128ELi96ELi256ELi128ELb1ELb1ELb1ELb1ELb0ELb1EEEEEEEEEvNT_6ParamsE)
        /*00d4*/ 	.word	0x00000500


	//----- nvinfo : EIATTR_REGCOUNT
	.align		4
.L_71:
        /*00d8*/ 	.byte	0x04, 0x2f
        /*00da*/ 	.short	(.L_73 - .L_72)
	.align		4
.L_72:
        /*00dc*/ 	.word	index@(_ZN7cutlass13device_kernelIN5flash11enable_sm90INS1_16FlashAttnFwdSm90INS1_25CollectiveMainloopFwdSm90ILi2EN4cute5tupleIJNS5_1CILi1EEES8_S8_EEENS6_IJNS7_ILi128EEENS7_ILi96EEENS7_ILi64EEEEEELi256ENS_6half_tEfNS_4arch4Sm90ELb0ELb1ELb1ELb1ELb0ELb1ELb0ELb1ELb0ELb1ELb1ELb0EEENS1_21CollectiveEpilogueFwdINS6_IJSA_NS7_ILi256EEESB_EEES9_SE_SG_Li256ELb1ELb1ELb1ELb0EEENS1_36VarlenDynamicPersistentTileSchedulerILi128ELi96ELi256ELi128ELb1ELb1ELb1ELb1ELb0ELb1EEEEEEEEEvNT_6ParamsE)
        /*00e0*/ 	.word	0x000000a8


	//----- nvinfo : EIATTR_FRAME_SIZE
	.align		4
.L_73:
        /*00e4*/ 	.byte	0x04, 0x11
        /*00e6*/ 	.short	(.L_75 - .L_74)
	.align		4
.L_74:
        /*00e8*/ 	.word	index@(_ZN7cutlass13device_kernelIN5flash11enable_sm90INS1_16FlashAttnFwdSm90INS1_25CollectiveMainloopFwdSm90ILi2EN4cute5tupleIJNS5_1CILi1EEES8_S8_EEENS6_IJNS7_ILi128EEENS7_ILi96EEENS7_ILi64EEEEEELi256ENS_6half_tEfNS_4arch4Sm90ELb0ELb1ELb1ELb1ELb0ELb1ELb0ELb1ELb0ELb1ELb1ELb0EEENS1_21CollectiveEpilogueFwdINS6_IJSA_NS7_ILi256EEESB_EEES9_SE_SG_Li256ELb1ELb1ELb1ELb0EEENS1_36VarlenDynamicPersistentTileSchedulerILi128ELi96ELi256ELi128ELb1ELb1ELb1ELb1ELb0ELb1EEEEEEEEEvNT_6ParamsE)
        /*00ec*/ 	.word	0x00000078


	//----- nvinfo : EIATTR_REGCOUNT
	.align		4
.L_75:
        /*00f0*/ 	.byte	0x04, 0x2f
        /*00f2*/ 	.short	(.L_77 - .L_76)
	.align		4
.L_76:
        /*00f4*/ 	.word	index@(_ZN7cutlass13device_kernelIN5flash11enable_sm90INS1_16FlashAttnFwdSm90INS1_25CollectiveMainloopFwdSm90ILi2EN4cute5tupleIJNS5_1CILi1EEES8_S8_EEENS6_IJNS7_ILi128EEENS7_ILi96EEENS7_ILi64EEEEEELi256ENS_6half_tEfNS_4arch4Sm90ELb0ELb1ELb1ELb1ELb0ELb0ELb0ELb1ELb0ELb1ELb1ELb0EEENS1_21CollectiveEpilogueFwdINS6_IJSA_NS7_ILi256EEESB_EEES9_SE_SG_Li256ELb1ELb1ELb1ELb0EEENS1_36VarlenDynamicPersistentTileSchedulerILi128ELi96ELi256ELi128ELb1ELb1ELb1ELb1ELb0ELb1EEEEEEEEEvNT_6ParamsE)
        /*00f8*/ 	.word	0x000000a8


	//----- nvinfo : EIATTR_FRAME_SIZE
	.align		4
.L_77:
        /*00fc*/ 	.byte	0x04, 0x11
        /*00fe*/ 	.short	(.L_79 - .L_78)
	.align		4
.L_78:
        /*0100*/ 	.word	index@(_ZN7cutlass13device_kernelIN5flash11enable_sm90INS1_16FlashAttnFwdSm90INS1_25CollectiveMainloopFwdSm90ILi2EN4cute5tupleIJNS5_1CILi1EEES8_S8_EEENS6_IJNS7_ILi128EEENS7_ILi96EEENS7_ILi64EEEEEELi256ENS_6half_tEfNS_4arch4Sm90ELb0ELb1ELb1ELb1ELb0ELb0ELb0ELb1ELb0ELb1ELb1ELb0EEENS1_21CollectiveEpilogueFwdINS6_IJSA_NS7_ILi256EEESB_EEES9_SE_SG_Li256ELb1ELb1ELb1ELb0EEENS1_36VarlenDynamicPersistentTileSchedulerILi128ELi96ELi256ELi128ELb1ELb1ELb1ELb1ELb0ELb1EEEEEEEEEvNT_6ParamsE)
        /*0104*/ 	.word	0x00000068


	//----- nvinfo : EIATTR_REGCOUNT
	.align		4
.L_79:
        /*0108*/ 	.byte	0x04, 0x2f
        /*010a*/ 	.short	(.L_81 - .L_80)
	.align		4
.L_80:
        /*010c*/ 	.word	index@(_ZN7cutlass13device_kernelIN5flash11enable_sm90INS1_16FlashAttnFwdSm90INS1_25CollectiveMainloopFwdSm90ILi2EN4cute5tupleIJNS5_1CILi1EEES8_S8_EEENS6_IJNS7_ILi128EEENS7_ILi96EEENS7_ILi64EEEEEELi256ENS_6half_tEfNS_4arch4Sm90ELb0ELb1ELb1ELb0ELb0ELb0ELb1ELb1ELb0ELb1ELb1ELb0EEENS1_21CollectiveEpilogueFwdINS6_IJSA_NS7_ILi256EEESB_EEES9_SE_SG_Li256ELb0ELb1ELb1ELb0EEENS1_19SingleTileSchedulerILb0ELb1ELb1ELi128EEEEEEEEEvNT_6ParamsE)
        /*0110*/ 	.word	0x000000a8


	//----- nvinfo : EIATTR_FRAME_SIZE
	.align		4
.L_81:
        /*0114*/ 	.byte	0x04, 0x11
        /*0116*/ 	.short	(.L_83 - .L_82)
	.align		4
.L_82:
        /*0118*/ 	.word	index@($_ZN7cutlass13device_kernelIN5flash11enable_sm90INS1_16FlashAttnFwdSm90INS1_25CollectiveMainloopFwdSm90ILi2EN4cute5tupleIJNS5_1CILi1EEES8_S8_EEENS6_IJNS7_ILi128EEENS7_ILi96EEENS7_ILi64EEEEEELi256ENS_6half_tEfNS_4arch4Sm90ELb0ELb1ELb1ELb0ELb0ELb0ELb1ELb1ELb0ELb1ELb1ELb0EEENS1_21CollectiveEpilogueFwdINS6_IJSA_NS7_ILi256EEESB_EEES9_SE_SG_Li256ELb0ELb1ELb1ELb0EEENS1_19SingleTileSchedulerILb0ELb1ELb1ELi128EEEEEEEEEvNT_6ParamsE$_ZZN5flash25CollectiveMainloopFwdSm90ILi2EN4cute5tupleIJNS1_1CILi1EEES4_S4_EEENS2_IJNS3_ILi128EEENS3_ILi96EEENS3_ILi64EEEEEELi256EN7cutlass6half_tEfNSA_4arch4Sm90ELb0ELb1ELb1ELb0ELb0ELb0ELb1ELb1ELb0ELb1ELb1ELb0EE3mmaINS_16FlashAttnFwdSm90ISE_NS_21CollectiveEpilogueFwdINS2_IJS6_NS3_ILi256EEES7_EEES5_SB_SD_Li256ELb0ELb1ELb1ELb0EEENS_19SingleTileSchedulerILb0ELb1ELb1ELi128EEEE13SharedStorageENS1_6TensorINS1_11ArrayEngineIfLm128EEENS1_6LayoutINS2_IJNS2_IJNS3_ILi2EEEST_NS3_ILi32EEEEEES4_S4_EEENS2_IJNS2_IJS4_ST_NS3_ILi4EEEEEENS3_ILi0EEESZ_EEEEEEENS_7SoftmaxILi2ELi0EEEEEbRKNSE_6ParamsENSA_25PipelineTmaAsyncNoClusterILi2ENSA_16PipelineTmaAsyncILi2EEEEES1B_RNSA_13PipelineStateILj2EEERT0_RT1_iRiRKNS_16SeqlenInfoQKNewKILb0ELb0EEENS2_IJiiiiEEERT_ENKUliT_T0_T1_E_clIZSF_ISO_S12_S14_EbS17_S1B_S1B_S1E_S1G_S1I_iS1J_S1N_S1O_S1Q_EUlRS1R_iE1_NS3_ILb0EEENS3_ILb1EEEEEDaiS1R_S1S_S1T_)
        /*011c*/ 	.word	0x00003440


	//----- nvinfo : EIATTR_FRAME_SIZE
	.align		4
.L_83:
        /*0120*/ 	.byte	0x04, 0x11
        /*0122*/ 	.short	(.L_85 - .L_84)
	.align		4
.L_84:
        /*0124*/ 	.word	index@(_ZN7cutlass13device_kernelIN5flash11enable_sm90INS1_16FlashAttnFwdSm90INS1_25CollectiveMainloopFwdSm90ILi2EN4cute5tupleIJNS5_1CILi1EEES8_S8_EEENS6_IJNS7_ILi128EEENS7_ILi96EEENS7_ILi64EEEEEELi256ENS_6half_tEfNS_4arch4Sm90ELb0ELb1ELb1ELb0ELb0ELb0ELb1ELb1ELb0ELb1ELb1ELb0EEENS1_21CollectiveEpilogueFwdINS6_IJSA_NS7_ILi256EEESB_EEES9_SE_SG_Li256ELb0ELb1ELb1ELb0EEENS1_19SingleTileSchedulerILb0ELb1ELb1ELi128EEEEEEEEEvNT_6ParamsE)
        /*0128*/ 	.word	0x00003440


	//----- nvinfo : EIATTR_REGCOUNT
	.align		4
.L_85:
        /*012c*/ 	.byte	0x04, 0x2f
        /*012e*/ 	.short	(.L_87 - .L_86)
	.align		4
.L_86:
        /*0130*/ 	.word	index@(_ZN7cutlass13device_kernelIN5flash11enable_sm90INS1_16FlashAttnFwdSm90INS1_25CollectiveMainloopFwdSm90ILi2EN4cute5tupleIJNS5_1CILi1EEES8_S8_EEENS6_IJNS7_ILi128EEENS7_ILi96EEENS7_ILi64EEEEEELi256ENS_6half_tEfNS_4arch4Sm90ELb0ELb1ELb1ELb0ELb0ELb0ELb0ELb1ELb0ELb1ELb1ELb0EEENS1_21CollectiveEpilogueFwdINS6_IJSA_NS7_ILi256EEESB_EEES9_SE_SG_Li256ELb0ELb1ELb1ELb0EEENS1_19SingleTileSchedulerILb0ELb1ELb1ELi128EEEEEEEEEvNT_6ParamsE)
        /*0134*/ 	.word	0x000000a8


	//----- nvinfo : EIATTR_FRAME_SIZE
	.align		4
.L_87:
        /*0138*/ 	.byte	0x04, 0x11
        /*013a*/ 	.short	(.L_89 - .L_88)
	.align		4
.L_88:
        /*013c*/ 	.word	index@(_ZN7cutlass13device_kernelIN5flash11enable_sm90INS1_16FlashAttnFwdSm90INS1_25CollectiveMainloopFwdSm90ILi2EN4cute5tupleIJNS5_1CILi1EEES8_S8_EEENS6_IJNS7_ILi128EEENS7_ILi96EEENS7_ILi64EEEEEELi256ENS_6half_tEfNS_4arch4Sm90ELb0ELb1ELb1ELb0ELb0ELb0ELb0ELb1ELb0ELb1ELb1ELb0EEENS1_21CollectiveEpilogueFwdINS6_IJSA_NS7_ILi256EEESB_EEES9_SE_SG_Li256ELb0ELb1ELb1ELb0EEENS1_19SingleTileSchedulerILb0ELb1ELb1ELi128EEEEEEEEEvNT_6ParamsE)
        /*0140*/ 	.word	0x00000008


	//----- nvinfo : EIATTR_REGCOUNT
	.align		4
.L_89:
        /*0144*/ 	.byte	0x04, 0x2f
        /*0146*/ 	.short	(.L_91 - .L_90)
	.align		4
.L_90:
        /*0148*/ 	.word	index@(_ZN7cutlass13device_kernelIN5flash11enable_sm90INS1_16FlashAttnFwdSm90INS1_25CollectiveMainloopFwdSm90ILi2EN4cute5tupleIJNS5_1CILi1EEES8_S8_EEENS6_IJNS7_ILi128EEENS7_ILi96EEENS7_ILi64EEEEEELi256ENS_6half_tEfNS_4arch4Sm90ELb0ELb0ELb1ELb1ELb0ELb1ELb1ELb1ELb0ELb1ELb1ELb0EEENS1_21CollectiveEpilogueFwdINS6_IJSA_NS7_ILi256EEESB_EEES9_SE_SG_Li256ELb1ELb1ELb1ELb0EEENS1_36VarlenDynamicPersistentTileSchedulerILi128ELi96ELi256ELi128ELb1ELb1ELb1ELb0ELb1ELb1EEEEEEEEEvNT_6ParamsE)
        /*014c*/ 	.word	0x000000a8


	//----- nvinfo : EIATTR_FRAME_SIZE
	.align		4
.L_91:
        /*0150*/ 	.byte	0x04, 0x11
        /*0152*/ 	.short	(.L_93 - .L_92)
	.align		4
.L_92:
        /*0154*/ 	.word	index@(_ZN7cutlass13device_kernelIN5flash11enable_sm90INS1_16FlashAttnFwdSm90INS1_25CollectiveMainloopFwdSm90ILi2EN4cute5tupleIJNS5_1CILi1EEES8_S8_EEENS6_IJNS7_ILi128EEENS7_ILi96EEENS7_ILi64EEEEEELi256ENS_6half_tEfNS_4arch4Sm90ELb0ELb0ELb1ELb1ELb0ELb1ELb1ELb1ELb0ELb1ELb1ELb0EEENS1_21CollectiveEpilogueFwdINS6_IJSA_NS7_ILi256EEESB_EEES9_SE_SG_Li256ELb1ELb1ELb1ELb0EEENS1_36VarlenDynamicPersistentTileSchedulerILi128ELi96ELi256ELi128ELb1ELb1ELb1ELb0ELb1ELb1EEEEEEEEEvNT_6ParamsE)
        /*0158*/ 	.word	0x000000b0


	//----- nvinfo : EIATTR_REGCOUNT
	.align		4
.L_93:
        /*015c*/ 	.byte	0x04, 0x2f
        /*015e*/ 	.short	(.L_95 - .L_94)
	.align		4
.L_94:
        /*0160*/ 	.word	index@(_ZN7cutlass13device_kernelIN5flash11enable_sm90INS1_16FlashAttnFwdSm90INS1_25CollectiveMainloopFwdSm90ILi2EN4cute5tupleIJNS5_1CILi1EEES8_S8_EEENS6_IJNS7_ILi128EEENS7_ILi96EEENS7_ILi64EEEEEELi256ENS_6half_tEfNS_4arch4Sm90ELb0ELb0ELb1ELb1ELb0ELb0ELb1ELb1ELb0ELb1ELb1ELb0EEENS1_21CollectiveEpilogueFwdINS6_IJSA_NS7_ILi256EEESB_EEES9_SE_SG_Li256ELb1ELb1ELb1ELb0EEENS1_36VarlenDynamicPersistentTileSchedulerILi128ELi96ELi256ELi128ELb1ELb1ELb1ELb0ELb1ELb1EEEEEEEEEvNT_6ParamsE)
        /*0164*/ 	.word	0x000000a8


	//----- nvinfo : EIATTR_FRAME_SIZE
	.align		4
.L_95:
        /*0168*/ 	.byte	0x04, 0x11
        /*016a*/ 	.short	(.L_97 - .L_96)
	.align		4
.L_96:
        /*016c*/ 	.word	index@(_ZN7cutlass13device_kernelIN5flash11enable_sm90INS1_16FlashAttnFwdSm90INS1_25CollectiveMainloopFwdSm90ILi2EN4cute5tupleIJNS5_1CILi1EEES8_S8_EEENS6_IJNS7_ILi128EEENS7_ILi96EEENS7_ILi64EEEEEELi256ENS_6half_tEfNS_4arch4Sm90ELb0ELb0ELb1ELb1ELb0ELb0ELb1ELb1ELb0ELb1ELb1ELb0EEENS1_21CollectiveEpilogueFwdINS6_IJSA_NS7_ILi256EEESB_EEES9_SE_SG_Li256ELb1ELb1ELb1ELb0EEENS1_36VarlenDynamicPersistentTileSchedulerILi128ELi96ELi256ELi128ELb1ELb1ELb1ELb0ELb1ELb1EEEEEEEEEvNT_6ParamsE)
        /*0170*/ 	.word	0x00000088


	//----- nvinfo : EIATTR_REGCOUNT
	.align		4
.L_97:
        /*0174*/ 	.byte	0x04, 0x2f
        /*0176*/ 	.short	(.L_99 - .L_98)
	.align		4
.L_98:
        /*0178*/ 	.word	index@(_ZN7cutlass13device_kernelIN5flash11enable_sm90INS1_16FlashAttnFwdSm90INS1_25CollectiveMainloopFwdSm90ILi2EN4cute5tupleIJNS5_1CILi1EEES8_S8_EEENS6_IJNS7_ILi128EEENS7_ILi96EEENS7_ILi64EEEEEELi256ENS_6half_tEfNS_4arch4Sm90ELb0ELb0ELb1ELb1ELb0ELb1ELb0ELb1ELb0ELb1ELb1ELb0EEENS1_21CollectiveEpilogueFwdINS6_IJSA_NS7_ILi256EEESB_EEES9_SE_SG_Li256ELb1ELb1ELb1ELb0EEENS1_36VarlenDynamicPersistentTileSchedulerILi128ELi96ELi256ELi128ELb1ELb1ELb1ELb0ELb1ELb1EEEEEEEEEvNT_6ParamsE)
        /*017c*/ 	.word	0x000000a8


	//----- nvinfo : EIATTR_FRAME_SIZE
	.align		4
.L_99:
        /*0180*/ 	.byte	0x04, 0x11
        /*0182*/ 	.short	(.L_101 - .L_100)
	.align		4
.L_100:
        /*0184*/ 	.word	index@(_ZN7cutlass13device_kernelIN5flash11enable_sm90INS1_16FlashAttnFwdSm90INS1_25CollectiveMainloopFwdSm90ILi2EN4cute5tupleIJNS5_1CILi1EEES8_S8_EEENS6_IJNS7_ILi128EEENS7_ILi96EEENS7_ILi64EEEEEELi256ENS_6half_tEfNS_4arch4Sm90ELb0ELb0ELb1ELb1ELb0ELb1ELb0ELb1ELb0ELb1ELb1ELb0EEENS1_21CollectiveEpilogueFwdINS6_IJSA_NS7_ILi256EEESB_EEES9_SE_SG_Li256ELb1ELb1ELb1ELb0EEENS1_36VarlenDynamicPersistentTileSchedulerILi128ELi96ELi256ELi128ELb1ELb1ELb1ELb0ELb1ELb1EEEEEEEEEvNT_6ParamsE)
        /*0188*/ 	.word	0x00000078


	//----- nvinfo : EIATTR_REGCOUNT
	.align		4
.L_101:
        /*018c*/ 	.byte	0x04, 0x2f
        /*018e*/ 	.short	(.L_103 - .L_102)
	.align		4
.L_102:
        /*0190*/ 	.word	index@(_ZN7cutlass13device_kernelIN5flash11enable_sm90INS1_16FlashAttnFwdSm90INS1_25CollectiveMainloopFwdSm90ILi2EN4cute5tupleIJNS5_1CILi1EEES8_S8_EEENS6_IJNS7_ILi128EEENS7_ILi96EEENS7_ILi64EEEEEELi256ENS_6half_tEfNS_4arch4Sm90ELb0ELb0ELb1ELb1ELb0ELb0ELb0ELb1ELb0ELb1ELb1ELb0EEENS1_21CollectiveEpilogueFwdINS6_IJSA_NS7_ILi256EEESB_EEES9_SE_SG_Li256ELb1ELb1ELb1ELb0EEENS1_36VarlenDynamicPersistentTileSchedulerILi128ELi96ELi256ELi128ELb1ELb1ELb1ELb0ELb1ELb1EEEEEEEEEvNT_6ParamsE)
        /*0194*/ 	.word	0x000000a8


	//----- nvinfo : EIATTR_FRAME_SIZE
	.align		4
.L_103:
        /*0198*/ 	.byte	0x04, 0x11
        /*019a*/ 	.short	(.L_105 - .L_104)
	.align		4
.L_104:
        /*019c*/ 	.word	index@(_ZN7cutlass13device_kernelIN5flash11enable_sm90INS1_16FlashAttnFwdSm90INS1_25CollectiveMainloopFwdSm90ILi2EN4cute5tupleIJNS5_1CILi1EEES8_S8_EEENS6_IJNS7_ILi128EEENS7_ILi96EEENS7_ILi64EEEEEELi256ENS_6half_tEfNS_4arch4Sm90ELb0ELb0ELb1ELb1ELb0ELb0ELb0ELb1ELb0ELb1ELb1ELb0EEENS1_21CollectiveEpilogueFwdINS6_IJSA_NS7_ILi256EEESB_EEES9_SE_SG_Li256ELb1ELb1ELb1ELb0EEENS1_36VarlenDynamicPersistentTileSchedulerILi128ELi96ELi256ELi128ELb1ELb1ELb1ELb0ELb1ELb1EEEEEEEEEvNT_6ParamsE)
        /*01a0*/ 	.word	0x00000060


	//----- nvinfo : EIATTR_REGCOUNT
	.align		4
.L_105:
        /*01a4*/ 	.byte	0x04, 0x2f
        /*01a6*/ 	.short	(.L_107 - .L_106)
	.align		4
.L_106:
        /*01a8*/ 	.word	index@(_ZN7cutlass13device_kernelIN5flash11enable_sm90INS1_16FlashAttnFwdSm90INS1_25CollectiveMainloopFwdSm90ILi2EN4cute5tupleIJNS5_1CILi1EEES8_S8_EEENS6_IJNS7_ILi128EEENS7_ILi96EEENS7_ILi64EEEEEELi256ENS_6half_tEfNS_4arch4Sm90ELb0ELb0ELb1ELb0ELb0ELb0ELb1ELb1ELb0ELb1ELb1ELb0EEENS1_21CollectiveEpilogueFwdINS6_IJSA_NS7_ILi256EEESB_EEES9_SE_SG_Li256ELb0ELb1ELb1ELb0EEENS1_19SingleTileSchedulerILb0ELb1ELb1ELi128EEEEEEEEEvNT_6ParamsE)
        /*01ac*/ 	.word	0x000000a8


	//----- nvinfo : EIATTR_FRAME_SIZE
	.align		4
.L_107:
        /*01b0*/ 	.byte	0x04, 0x11
        /*01b2*/ 	.short	(.L_109 - .L_108)
	.align		4
.L_108:
        /*01b4*/ 	.word	index@(_ZN7cutlass13device_kernelIN5flash11enable_sm90INS1_16FlashAttnFwdSm90INS1_25CollectiveMainloopFwdSm90ILi2EN4cute5tupleIJNS5_1CILi1EEES8_S8_EEENS6_IJNS7_ILi128EEENS7_ILi96EEENS7_ILi64EEEEEELi256ENS_6half_tEfNS_4arch4Sm90ELb0ELb0ELb1ELb0ELb0ELb0ELb1ELb1ELb0ELb1ELb1ELb0EEENS1_21CollectiveEpilogueFwdINS6_IJSA_NS7_ILi256EEESB_EEES9_SE_SG_Li256ELb0ELb1ELb1ELb0EEENS1_19SingleTileSchedulerILb0ELb1ELb1ELi128EEEEEEEEEvNT_6ParamsE)
        /*01b8*/ 	.word	0x00000038


	//----- nvinfo : EIATTR_REGCOUNT
	.align		4
.L_109:
        /*01bc*/ 	.byte	0x04, 0x2f
        /*01be*/ 	.short	(.L_111 - .L_110)
	.align		4
.L_110:
        /*01c0*/ 	.word	index@(_ZN7cutlass13device_kernelIN5flash11enable_sm90INS1_16FlashAttnFwdSm90INS1_25CollectiveMainloopFwdSm90ILi2EN4cute5tupleIJNS5_1CILi1EEES8_S8_EEENS6_IJNS7_ILi128EEENS7_ILi96EEENS7_ILi64EEEEEELi256ENS_6half_tEfNS_4arch4Sm90ELb0ELb0ELb1ELb0ELb0ELb0ELb0ELb1ELb0ELb1ELb1ELb0EEENS1_21CollectiveEpilogueFwdINS6_IJSA_NS7_ILi256EEESB_EEES9_SE_SG_Li256ELb0ELb1ELb1ELb0EEENS1_19SingleTileSchedulerILb0ELb1ELb1ELi128EEEEEEEEEvNT_6ParamsE)
        /*01c4*/ 	.word	0x000000a8


	//----- nvinfo : EIATTR_FRAME_SIZE
	.align		4
.L_111:
        /*01c8*/ 	.byte	0x04, 0x11
        /*01ca*/ 	.short	(.L_113 - .L_112)
	.align		4
.L_112:
        /*01cc*/ 	.word	index@(_ZN7cutlass13device_kernelIN5flash11enable_sm90INS1_16FlashAttnFwdSm90INS1_25CollectiveMainloopFwdSm90ILi2EN4cute5tupleIJNS5_1CILi1EEES8_S8_EEENS6_IJNS7_ILi128EEENS7_ILi96EEENS7_ILi64EEEEEELi256ENS_6half_tEfNS_4arch4Sm90ELb0ELb0ELb1ELb0ELb0ELb0ELb0ELb1ELb0ELb1ELb1ELb0EEENS1_21CollectiveEpilogueFwdINS6_IJSA_NS7_ILi256EEESB_EEES9_SE_SG_Li256ELb0ELb1ELb1ELb0EEENS1_19SingleTileSchedulerILb0ELb1ELb1ELi128EEEEEEEEEvNT_6ParamsE)
        /*01d0*/ 	.word	0x00000010


	//----- nvinfo : EIATTR_REGCOUNT
	.align		4
.L_113:
        /*01d4*/ 	.byte	0x04, 0x2f
        /*01d6*/ 	.short	(.L_115 - .L_114)
	.align		4
.L_114:
        /*01d8*/ 	.word	index@(_ZN7cutlass13device_kernelIN5flash11enable_sm90INS1_16FlashAttnFwdSm90INS1_25CollectiveMainloopFwdSm90ILi2EN4cute5tupleIJNS5_1CILi1EEES8_S8_EEENS6_IJNS7_ILi64EEESA_SA_EEELi512ENS_6half_tEfNS_4arch4Sm90ELb1ELb0ELb1ELb1ELb0ELb1ELb1ELb0ELb0ELb1ELb1ELb0EEENS1_21CollectiveEpilogueFwdINS6_IJSA_NS7_ILi512EEESA_EEES9_SC_SE_Li256ELb1ELb1ELb1ELb0EEENS1_36VarlenDynamicPersistentTileSchedulerILi64ELi64ELi256ELi128ELb1ELb1ELb1ELb1ELb1ELb1EEEEEEEEEvNT_6ParamsE)
        /*01dc*/ 	.word	0x000000a8


	//----- nvinfo : EIATTR_FRAME_SIZE
	.align		4
.L_115:
        /*01e0*/ 	.byte	0x04, 0x11
        /*01e2*/ 	.short	(.L_117 - .L_116)
	.align		4
.L_116:
        /*01e4*/ 	.word	index@(_ZN7cutlass13device_kernelIN5flash11enable_sm90INS1_16FlashAttnFwdSm90INS1_25CollectiveMainloopFwdSm90ILi2EN4cute5tupleIJNS5_1CILi1EEES8_S8_EEENS6_IJNS7_ILi64EEESA_SA_EEELi512ENS_6half_tEfNS_4arch4Sm90ELb1ELb0ELb1ELb1ELb0ELb1ELb1ELb0ELb0ELb1ELb1ELb0EEENS1_21CollectiveEpilogueFwdINS6_IJSA_NS7_ILi512EEESA_EEES9_SC_SE_Li256ELb1ELb1ELb1ELb0EEENS1_36VarlenDynamicPersistentTileSchedulerILi64ELi64ELi256ELi128ELb1ELb1ELb1ELb1ELb1ELb1EEEEEEEEEvNT_6ParamsE)
        /*01e8*/ 	.word	0x00000088


	//----- nvinfo : EIATTR_REGCOUNT
	.align		4
.L_117:
        /*01ec*/ 	.byte	0x04, 0x2f
        /*01ee*/ 	.short	(.L_119 - .L_118)
	.align		4
.L_118:
        /*01f0*/ 	.word	index@(_ZN7cutlass13device_kernelIN5flash11enable_sm90INS1_16FlashAttnFwdSm90INS1_25CollectiveMainloopFwdSm90ILi2EN4cute5tupleIJNS5_1CILi1EEES8_S8_EEENS6_IJNS7_ILi64EEESA_SA_EEELi512ENS_6half_tEfNS_4arch4Sm90ELb1ELb0ELb1ELb1ELb0ELb0ELb1ELb0ELb0ELb1ELb1ELb0EEENS1_21CollectiveEpilogueFwdINS6_IJSA_NS7_ILi512EEESA_EEES9_SC_SE_Li256ELb1ELb1ELb1ELb0EEENS1_36VarlenDynamicPersistentTileSchedulerILi64ELi64ELi256ELi128ELb1ELb1ELb1ELb1ELb1ELb1EEEEEEEEEvNT_6ParamsE)
        /*01f4*/ 	.word	0x000000a8


	//----- nvinfo : EIATTR_FRAME_SIZE
	.align		4
.L_119:
        /*01f8*/ 	.byte	0x04, 0x11
        /*01fa*/ 	.short	(.L_121 - .L_120)
	.align		4
.L_120:
        /*01fc*/ 	.word	index@(_ZN7cutlass13device_kernelIN5flash11enable_sm90INS1_16FlashAttnFwdSm90INS1_25CollectiveMainloopFwdSm90ILi2EN4cute5tupleIJNS5_1CILi1EEES8_S8_EEENS6_IJNS7_ILi64EEESA_SA_EEELi512ENS_6half_tEfNS_4arch4Sm90ELb1ELb0ELb1ELb1ELb0ELb0ELb1ELb0ELb0ELb1ELb1ELb0EEENS1_21CollectiveEpilogueFwdINS6_IJSA_NS7_ILi512EEESA_EEES9_SC_SE_Li256ELb1ELb1ELb1ELb0EEENS1_36VarlenDynamicPersistentTileSchedulerILi64ELi64ELi256ELi128ELb1ELb1ELb1ELb1ELb1ELb1EEEEEEEEEvNT_6ParamsE)
        /*0200*/ 	.word	0x00000078


	//----- nvinfo : EIATTR_REGCOUNT
	.align		4
.L_121:
        /*0204*/ 	.byte	0x04, 0x2f
        /*0206*/ 	.short	(.L_123 - .L_122)
	.align		4
.L_122:
        /*0208*/ 	.word	index@(_ZN7cutlass13device_kernelIN5flash11enable_sm90INS1_16FlashAttnFwdSm90INS1_25CollectiveMainloopFwdSm90ILi2EN4cute5tupleIJNS5_1CILi1EEES8_S8_EEENS6_IJNS7_ILi64EEESA_SA_EEELi512ENS_6half_tEfNS_4arch4Sm90ELb1ELb0ELb1ELb1ELb0ELb1ELb0ELb0ELb0ELb1ELb1ELb0EEENS1_21CollectiveEpilogueFwdINS6_IJSA_NS7_ILi512EEESA_EEES9_SC_SE_Li256ELb1ELb1ELb1ELb0EEENS1_36VarlenDynamicPersistentTileSchedulerILi64ELi64ELi256ELi128ELb1ELb1ELb1ELb1ELb1ELb1EEEEEEEEEvNT_6ParamsE)
        /*020c*/ 	.word	0x000000a8


	//----- nvinfo : EIATTR_FRAME_SIZE
	.align		4
.L_123:
        /*0210*/ 	.byte	0x04, 0x11
        /*0212*/ 	.short	(.L_125 - .L_124)
	.align		4
.L_124:
        /*0214*/ 	.word	index@(_ZN7cutlass13device_kernelIN5flash11enable_sm90INS1_16FlashAttnFwdSm90INS1_25CollectiveMainloopFwdSm90ILi2EN4cute5tupleIJNS5_1CILi1EEES8_S8_EEENS6_IJNS7_ILi64EEESA_SA_EEELi512ENS_6half_tEfNS_4arch4Sm90ELb1ELb0ELb1ELb1ELb0ELb1ELb0ELb0ELb0ELb1ELb1ELb0EEENS1_21CollectiveEpilogueFwdINS6_IJSA_NS7_ILi512EEESA_EEES9_SC_SE_Li256ELb1ELb1ELb1ELb0EEENS1_36VarlenDynamicPersistentTileSchedulerILi64ELi64ELi256ELi128ELb1ELb1ELb1ELb1ELb1ELb1EEEEEEEEEvNT_6ParamsE)
        /*0218*/ 	.word	0x00000070


	//----- nvinfo : EIATTR_REGCOUNT
	.align		4
.L_125:
        /*021c*/ 	.byte	0x04, 0x2f
        /*021e*/ 	.short	(.L_127 - .L_126)
	.align		4
.L_126:
        /*0220*/ 	.word	index@(_ZN7cutlass13device_kernelIN5flash11enable_sm90INS1_16FlashAttnFwdSm90INS1_25CollectiveMainloopFwdSm90ILi2EN4cute5tupleIJNS5_1CILi1EEES8_S8_EEENS6_IJNS7_ILi64EEESA_SA_EEELi512ENS_6half_tEfNS_4arch4Sm90ELb1ELb0ELb1ELb1ELb0ELb0ELb0ELb0ELb0ELb1ELb1ELb0EEENS1_21CollectiveEpilogueFwdINS6_IJSA_NS7_ILi512EEESA_EEES9_SC_SE_Li256ELb1ELb1ELb1ELb0EEENS1_36VarlenDynamicPersistentTileSchedulerILi64ELi64ELi256ELi128ELb1ELb1ELb1ELb1ELb1ELb1EEEEEEEEEvNT_6ParamsE)
        /*0224*/ 	.word	0x000000a8


	//----- nvinfo : EIATTR_FRAME_SIZE
	.align		4
.L_127:
        /*0228*/ 	.byte	0x04, 0x11
        /*022a*/ 	.short	(.L_129 - .L_128)
	.align		4
.L_128:
        /*022c*/ 	.word	index@(_ZN7cutlass13device_kernelIN5flash11enable_sm90INS1_16FlashAttnFwdSm90INS1_25CollectiveMainloopFwdSm90ILi2EN4cute5tupleIJNS5_1CILi1EEES8_S8_EEENS6_IJNS7_ILi64EEESA_SA_EEELi512ENS_6half_tEfNS_4arch4Sm90ELb1ELb0ELb1ELb1ELb0ELb0ELb0ELb0ELb0ELb1ELb1ELb0EEENS1_21CollectiveEpilogueFwdINS6_IJSA_NS7_ILi512EEESA_EEES9_SC_SE_Li256ELb1ELb1ELb1ELb0EEENS1_36VarlenDynamicPersistentTileSchedulerILi64ELi64ELi256ELi128ELb1ELb1ELb1ELb1ELb1ELb1EEEEEEEEEvNT_6ParamsE)
        /*0230*/ 	.word	0x00000060


	//----- nvinfo : EIATTR_REGCOUNT
	.align		4
.L_129:
        /*0234*/ 	.byte	0x04, 0x2f
        /*0236*/ 	.short	(.L_131 - .L_130)
	.align		4
.L_130:
        /*0238*/ 	.word	index@(_ZN7cutlass13device_kernelIN5flash11enable_sm90INS1_16FlashAttnFwdSm90INS1_25CollectiveMainloopFwdSm90ILi2EN4cute5tupleIJNS5_1CILi1EEES8_S8_EEENS6_IJNS7_ILi64EEESA_SA_EEELi512ENS_6half_tEfNS_4arch4Sm90ELb1ELb0ELb1ELb0ELb0ELb0ELb1ELb0ELb0ELb1ELb1ELb0EEENS1_21CollectiveEpilogueFwdINS6_IJSA_NS7_ILi512EEESA_EEES9_SC_SE_Li256ELb0ELb1ELb1ELb0EEENS1_19SingleTileSchedulerILb0ELb1ELb1ELi64EEEEEEEEEvNT_6ParamsE)
        /*023c*/ 	.word	0x000000a8


	//----- nvinfo : EIATTR_FRAME_SIZE
	.align		4
.L_131:
        /*0240*/ 	.byte	0x04, 0x11
        /*0242*/ 	.short	(.L_133 - .L_132)
	.align		4
.L_132:
        /*0244*/ 	.word	index@(_ZN7cutlass13device_kernelIN5flash11enable_sm90INS1_16FlashAttnFwdSm90INS1_25CollectiveMainloopFwdSm90ILi2EN4cute5tupleIJNS5_1CILi1EEES8_S8_EEENS6_IJNS7_ILi64EEESA_SA_EEELi512ENS_6half_tEfNS_4arch4Sm90ELb1ELb0ELb1ELb0ELb0ELb0ELb1ELb0ELb0ELb1ELb1ELb0EEENS1_21CollectiveEpilogueFwdINS6_IJSA_NS7_ILi512EEESA_EEES9_SC_SE_Li256ELb0ELb1ELb1ELb0EEENS1_19SingleTileSchedulerILb0ELb1ELb1ELi64EEEEEEEEEvNT_6ParamsE)
        /*0248*/ 	.word	0x00000038


	//----- nvinfo : EIATTR_REGCOUNT
	.align		4
.L_133:
        /*024c*/ 	.byte	0x04, 0x2f
        /*024e*/ 	.short	(.L_135 - .L_134)
	.align		4
.L_134:
        /*0250*/ 	.word	index@(_ZN7cutlass13device_kernelIN5flash11enable_sm90INS1_16FlashAttnFwdSm90INS1_25CollectiveMainloopFwdSm90ILi2EN4cute5tupleIJNS5_1CILi1EEES8_S8_EEENS6_IJNS7_ILi64EEESA_SA_EEELi512ENS_6half_tEfNS_4arch4Sm90ELb1ELb0ELb1ELb0ELb0ELb0ELb0ELb0ELb0ELb1ELb1ELb0EEENS1_21CollectiveEpilogueFwdINS6_IJSA_NS7_ILi512EEESA_EEES9_SC_SE_Li256ELb0ELb1ELb1ELb0EEENS1_19SingleTileSchedulerILb0ELb1ELb1ELi64EEEEEEEEEvNT_6ParamsE)
        /*0254*/ 	.word	0x000000a8


	//----- nvinfo : EIATTR_FRAME_SIZE
	.align		4
.L_135:
        /*0258*/ 	.byte	0x04, 0x11
        /*025a*/ 	.short	(.L_137 - .L_136)
	.align		4
.L_136:
        /*025c*/ 	.word	index@(_ZN7cutlass13device_kernelIN5flash11enable_sm90INS1_16FlashAttnFwdSm90INS1_25CollectiveMainloopFwdSm90ILi2EN4cute5tupleIJNS5_1CILi1EEES8_S8_EEENS6_IJNS7_ILi64EEESA_SA_EEELi512ENS_6half_tEfNS_4arch4Sm90ELb1ELb0ELb1ELb0ELb0ELb0ELb0ELb0ELb0ELb1ELb1ELb0EEENS1_21CollectiveEpilogueFwdINS6_IJSA_NS7_ILi512EEESA_EEES9_SC_SE_Li256ELb0ELb1ELb1ELb0EEENS1_19SingleTileSchedulerILb0ELb1ELb1ELi64EEEEEEEEEvNT_6ParamsE)
        /*0260*/ 	.word	0x00000010


	//----- nvinfo : EIATTR_REGCOUNT
	.align		4
.L_137:
        /*0264*/ 	.byte	0x04, 0x2f
        /*0266*/ 	.short	(.L_139 - .L_138)
	.align		4
.L_138:
        /*0268*/ 	.word	index@(_ZN7cutlass13device_kernelIN5flash11enable_sm90INS1_16FlashAttnFwdSm90INS1_25CollectiveMainloopFwdSm90ILi2EN4cute5tupleIJNS5_1CILi1EEES8_S8_EEENS6_IJNS7_ILi64EEESA_SA_EEELi512ENS_6half_tEfNS_4arch4Sm90ELb0ELb1ELb1ELb1ELb0ELb1ELb1ELb0ELb0ELb1ELb1ELb0EEENS1_21CollectiveEpilogueFwdINS6_IJSA_NS7_ILi512EEESA_EEES9_SC_SE_Li256ELb1ELb1ELb1ELb0EEENS1_36VarlenDynamicPersistentTileSchedulerILi64ELi64ELi256ELi128ELb1ELb1ELb1ELb1ELb0ELb1EEEEEEEEEvNT_6ParamsE)
        /*026c*/ 	.word	0x000000a8


	//----- nvinfo : EIATTR_FRAME_SIZE
	.align		4
.L_139:
        /*0270*/ 	.byte	0x04, 0x11
        /*0272*/ 	.short	(.L_141 - .L_140)
	.align		4
.L_140:
        /*0274*/ 	.word	index@($_ZN7cutlass13device_kernelIN5flash11enable_sm90INS1_16FlashAttnFwdSm90INS1_25CollectiveMainloopFwdSm90ILi2EN4cute5tupleIJNS5_1CILi1EEES8_S8_EEENS6_IJNS7_ILi64EEESA_SA_EEELi512ENS_6half_tEfNS_4arch4Sm90ELb0ELb1ELb1ELb1ELb0ELb1ELb1ELb0ELb0ELb1ELb1ELb0EEENS1_21CollectiveEpilogueFwdINS6_IJSA_NS7_ILi512EEESA_EEES9_SC_SE_Li256ELb1ELb1ELb1ELb0EEENS1_36VarlenDynamicPersistentTileSchedulerILi64ELi64ELi256ELi128ELb1ELb1ELb1ELb1ELb0ELb1EEEEEEEEEvNT_6ParamsE$_ZZN5flash25CollectiveMainloopFwdSm90ILi2EN4cute5tupleIJNS1_1CILi1EEES4_S4_EEENS2_IJNS3_ILi64EEES6_S6_EEELi512EN7cutlass6half_tEfNS8_4arch4Sm90ELb0ELb1ELb1ELb1ELb0ELb1ELb1ELb0ELb0ELb1ELb1ELb0EE3mmaINS_16FlashAttnFwdSm90ISC_NS_21CollectiveEpilogueFwdINS2_IJS6_NS3_ILi512EEES6_EEES5_S9_SB_Li256ELb1ELb1ELb1ELb0EEENS_36VarlenDynamicPersistentTileSchedulerILi64ELi64ELi256ELi128ELb1ELb1ELb1ELb1ELb0ELb1EEEE13SharedStorageENS1_6TensorINS1_11ArrayEngineIfLm128EEENS1_6LayoutINS2_IJNS2_IJNS3_ILi2EEESR_NS3_ILi32EEEEEES4_S4_EEENS2_IJNS2_IJS4_SR_NS3_ILi4EEEEEENS3_ILi0EEESX_EEEEEEENS_7SoftmaxILi2ELi0EEEEEbRKNSC_6ParamsENS8_25PipelineTmaAsyncNoClusterILi2ENS8_16PipelineTmaAsyncILi2EEEEES19_RNS8_13PipelineStateILj2EEERT0_RT1_iRiRKNS_16SeqlenInfoQKNewKILb1ELb1EEENS2_IJiiiiEEERT_ENKUliT_T0_T1_E_clIZSD_ISM_S10_S12_EbS15_S19_S19_S1C_S1E_S1G_iS1H_S1L_S1M_S1O_EUlRS1P_iE0_NS3_ILb1EEES1W_EEDaiS1P_S1Q_S1R_)
        /*0278*/ 	.word	0x000004f0


	//----- nvinfo : EIATTR_FRAME_SIZE
	.align		4
.L_141:
        /*027c*/ 	.byte	0x04, 0x11
        /*027e*/ 	.short	(.L_143 - .L_142)
	.align		4
.L_142:
        /*0280*/ 	.word	index@(_ZN7cutlass13device_kernelIN5flash11enable_sm90INS1_16FlashAttnFwdSm90INS1_25CollectiveMainloopFwdSm90ILi2EN4cute5tupleIJNS5_1CILi1EEES8_S8_EEENS6_IJNS7_ILi64EEESA_SA_EEELi512ENS_6half_tEfNS_4arch4Sm90ELb0ELb1ELb1ELb1ELb0ELb1ELb1ELb0ELb0ELb1ELb1ELb0EEENS1_21CollectiveEpilogueFwdINS6_IJSA_NS7_ILi512EEESA_EEES9_SC_SE_Li256ELb1ELb1ELb1ELb0EEENS1_36VarlenDynamicPersistentTileSchedulerILi64ELi64ELi256ELi128ELb1ELb1ELb1ELb1ELb0ELb1EEEEEEEEEvNT_6ParamsE)
        /*0284*/ 	.word	0x000004f0


	//----- nvinfo : EIATTR_REGCOUNT
	.align		4
.L_143:
        /*0288*/ 	.byte	0x04, 0x2f
        /*028a*/ 	.short	(.L_145 - .L_144)
	.align		4
.L_144:
        /*028c*/ 	.word	index@(_ZN7cutlass13device_kernelIN5flash11enable_sm90INS1_16FlashAttnFwdSm90INS1_25CollectiveMainloopFwdSm90ILi2EN4cute5tupleIJNS5_1CILi1EEES8_S8_EEENS6_IJNS7_ILi64EEESA_SA_EEELi512ENS_6half_tEfNS_4arch4Sm90ELb0ELb1ELb1ELb1ELb0ELb0ELb1ELb0ELb0ELb1ELb1ELb0EEENS1_21CollectiveEpilogueFwdINS6_IJSA_NS7_ILi512EEESA_EEES9_SC_SE_Li256ELb1ELb1ELb1ELb0EEENS1_36VarlenDynamicPersistentTileSchedulerILi64ELi64ELi256ELi128ELb1ELb1ELb1ELb1ELb0ELb1EEEEEEEEEvNT_6ParamsE)
        /*0290*/ 	.word	0x000000a8


	//----- nvinfo : EIATTR_FRAME_SIZE
	.align		4
.L_145:
        /*0294*/ 	.byte	0x04, 0x11
        /*0296*/ 	.short	(.L_147 - .L_146)
	.align		4
.L_146:
        /*0298*/ 	.word	index@($_ZN7cutlass13device_kernelIN5flash11enable_sm90INS1_16FlashAttnFwdSm90INS1_25CollectiveMainloopFwdSm90ILi2EN4cute5tupleIJNS5_1CILi1EEES8_S8_EEENS6_IJNS7_ILi64EEESA_SA_EEELi512ENS_6half_tEfNS_4arch4Sm90ELb0ELb1ELb1ELb1ELb0ELb0ELb1ELb0ELb0ELb1ELb1ELb0EEENS1_21CollectiveEpilogueFwdINS6_IJSA_NS7_ILi512EEESA_EEES9_SC_SE_Li256ELb1ELb1ELb1ELb0EEENS1_36VarlenDynamicPersistentTileSchedulerILi64ELi64ELi256ELi128ELb1ELb1ELb1ELb1ELb0ELb1EEEEEEEEEvNT_6ParamsE$_ZZN5flash25CollectiveMainloopFwdSm90ILi2EN4cute5tupleIJNS1_1CILi1EEES4_S4_EEENS2_IJNS3_ILi64EEES6_S6_EEELi512EN7cutlass6half_tEfNS8_4arch4Sm90ELb0ELb1ELb1ELb1ELb0ELb0ELb1ELb0ELb0ELb1ELb1ELb0EE3mmaINS_16FlashAttnFwdSm90ISC_NS_21CollectiveEpilogueFwdINS2_IJS6_NS3_ILi512EEES6_EEES5_S9_SB_Li256ELb1ELb1ELb1ELb0EEENS_36VarlenDynamicPersistentTileSchedulerILi64ELi64ELi256ELi128ELb1ELb1ELb1ELb1ELb0ELb1EEEE13SharedStorageENS1_6TensorINS1_11ArrayEngineIfLm128EEENS1_6LayoutINS2_IJNS2_IJNS3_ILi2EEESR_NS3_ILi32EEEEEES4_S4_EEENS2_IJNS2_IJS4_SR_NS3_ILi4EEEEEENS3_ILi0EEESX_EEEEEEENS_7SoftmaxILi2ELi0EEEEEbRKNSC_6ParamsENS8_25PipelineTmaAsyncNoClusterILi2ENS8_16PipelineTmaAsyncILi2EEEEES19_RNS8_13PipelineStateILj2EEERT0_RT1_iRiRKNS_16SeqlenInfoQKNewKILb1ELb0EEENS2_IJiiiiEEERT_ENKUliT_T0_T1_E_clIZSD_ISM_S10_S12_EbS15_S19_S19_S1C_S1E_S1G_iS1H_S1L_S1M_S1O_EUlRS1P_iE1_NS3_ILb0EEENS3_ILb1EEEEEDaiS1P_S1Q_S1R_)
        /*029c*/ 	.word	0x000004c0


	//----- nvinfo : EIATTR_FRAME_SIZE
	.align		4
.L_147:
        /*02a0*/ 	.byte	0x04, 0x11
        /*02a2*/ 	.short	(.L_149 - .L_148)
	.align		4
.L_148:
        /*02a4*/ 	.word	index@(_ZN7cutlass13device_kernelIN5flash11enable_sm90INS1_16FlashAttnFwdSm90INS1_25CollectiveMainloopFwdSm90ILi2EN4cute5tupleIJNS5_1CILi1EEES8_S8_EEENS6_IJNS7_ILi64EEESA_SA_EEELi512ENS_6half_tEfNS_4arch4Sm90ELb0ELb1ELb1ELb1ELb0ELb0ELb1ELb0ELb0ELb1ELb1ELb0EEENS1_21CollectiveEpilogueFwdINS6_IJSA_NS7_ILi512EEESA_EEES9_SC_SE_Li256ELb1ELb1ELb1ELb0EEENS1_36VarlenDynamicPersistentTileSchedulerILi64ELi64ELi256ELi128ELb1ELb1ELb1ELb1ELb0ELb1EEEEEEEEEvNT_6ParamsE)
        /*02a8*/ 	.word	0x000004c0


	//----- nvinfo : EIATTR_REGCOUNT
	.align		4
.L_149:
        /*02ac*/ 	.byte	0x04, 0x2f
        /*02ae*/ 	.short	(.L_151 - .L_150)
	.align		4
.L_150:
        /*02b0*/ 	.word	index@(_ZN7cutlass13device_kernelIN5flash11enable_sm90INS1_16FlashAttnFwdSm90INS1_25CollectiveMainloopFwdSm90ILi2EN4cute5tupleIJNS5_1CILi1EEES8_S8_EEENS6_IJNS7_ILi64EEESA_SA_EEELi512ENS_6half_tEfNS_4arch4Sm90ELb0ELb1ELb1ELb1ELb0ELb1ELb0ELb0ELb0ELb1ELb1ELb0EEENS1_21CollectiveEpilogueFwdINS6_IJSA_NS7_ILi512EEESA_EEES9_SC_SE_Li256ELb1ELb1ELb1ELb0EEENS1_36VarlenDynamicPersistentTileSchedulerILi64ELi64ELi256ELi128ELb1ELb1ELb1ELb1ELb0ELb1EEEEEEEEEvNT_6ParamsE)
        /*02b4*/ 	.word	0x000000a8


	//----- nvinfo : EIATTR_FRAME_SIZE
	.align		4
.L_151:
        /*02b8*/ 	.byte	0x04, 0x11
        /*02ba*/ 	.short	(.L_153 - .L_152)
	.align		4
.L_152:
        /*02bc*/ 	.word	index@(_ZN7cutlass13device_kernelIN5flash11enable_sm90INS1_16FlashAttnFwdSm90INS1_25CollectiveMainloopFwdSm90ILi2EN4cute5tupleIJNS5_1CILi1EEES8_S8_EEENS6_IJNS7_ILi64EEESA_SA_EEELi512ENS_6half_tEfNS_4arch4Sm90ELb0ELb1ELb1ELb1ELb0ELb1ELb0ELb0ELb0ELb1ELb1ELb0EEENS1_21CollectiveEpilogueFwdINS6_IJSA_NS7_ILi512EEESA_EEES9_SC_SE_Li256ELb1ELb1ELb1ELb0EEENS1_36VarlenDynamicPersistentTileSchedulerILi64ELi64ELi256ELi128ELb1ELb1ELb1ELb1ELb0ELb1EEEEEEEEEvNT_6ParamsE)
        /*02c0*/ 	.word	0x00000070


	//----- nvinfo : EIATTR_REGCOUNT
	.align		4
.L_153:
        /*02c4*/ 	.byte	0x04, 0x2f
        /*02c6*/ 	.short	(.L_155 - .L_154)
	.align		4
.L_154:
        /*02c8*/ 	.word	index@(_ZN7cutlass13device_kernelIN5flash11enable_sm90INS1_16FlashAttnFwdSm90INS1_25CollectiveMainloopFwdSm90ILi2EN4cute5tupleIJNS5_1CILi1EEES8_S8_EEENS6_IJNS7_ILi64EEESA_SA_EEELi512ENS_6half_tEfNS_4arch4Sm90ELb0ELb1ELb1ELb1ELb0ELb0ELb0ELb0ELb0ELb1ELb1ELb0EEENS1_21CollectiveEpilogueFwdINS6_IJSA_NS7_ILi512EEESA_EEES9_SC_SE_Li256ELb1ELb1ELb1ELb0EEENS1_36VarlenDynamicPersistentTileSchedulerILi64ELi64ELi256ELi128ELb1ELb1ELb1ELb1ELb0ELb1EEEEEEEEEvNT_6ParamsE)
        /*02cc*/ 	.word	0x000000a8


	//----- nvinfo : EIATTR_FRAME_SIZE
	.align		4
.L_155:
        /*02d0*/ 	.byte	0x04, 0x11
        /*02d2*/ 	.short	(.L_157 - .L_156)
	.align		4
.L_156:
        /*02d4*/ 	.word	index@(_ZN7cutlass13device_kernelIN5flash11enable_sm90INS1_16FlashAttnFwdSm90INS1_25CollectiveMainloopFwdSm90ILi2EN4cute5tupleIJNS5_1CILi1EEES8_S8_EEENS6_IJNS7_ILi64EEESA_SA_EEELi512ENS_6half_tEfNS_4arch4Sm90ELb0ELb1ELb1ELb1ELb0ELb0ELb0ELb0ELb0ELb1ELb1ELb0EEENS1_21CollectiveEpilogueFwdINS6_IJSA_NS7_ILi512EEESA_EEES9_SC_SE_Li256ELb1ELb1ELb1ELb0EEENS1_36VarlenDynamicPersistentTileSchedulerILi64ELi64ELi256ELi128ELb1ELb1ELb1ELb1ELb0ELb1EEEEEEEEEvNT_6ParamsE)
        /*02d8*/ 	.word	0x00000060


	//----- nvinfo : EIATTR_REGCOUNT
	.align		4
.L_157:
        /*02dc*/ 	.byte	0x04, 0x2f
        /*02de*/ 	.short	(.L_159 - .L_158)
	.align		4
.L_158:
        /*02e0*/ 	.word	index@(_ZN7cutlass13device_kernelIN5flash11enable_sm90INS1_16FlashAttnFwdSm90INS1_25CollectiveMainloopFwdSm90ILi2EN4cute5tupleIJNS5_1CILi1EEES8_S8_EEENS6_IJNS7_ILi64EEESA_SA_EEELi512ENS_6half_tEfNS_4arch4Sm90ELb0ELb1ELb1ELb0ELb0ELb0ELb1ELb0ELb0ELb1ELb1ELb0EEENS1_21CollectiveEpilogueFwdINS6_IJSA_NS7_ILi512EEESA_EEES9_SC_SE_Li256ELb0ELb1ELb1ELb0EEENS1_19SingleTileSchedulerILb0ELb1ELb1ELi64EEEEEEEEEvNT_6ParamsE)
        /*02e4*/ 	.word	0x000000a8


	//----- nvinfo : EIATTR_FRAME_SIZE
	.align		4
.L_159:
        /*02e8*/ 	.byte	0x04, 0x11
        /*02ea*/ 	.short	(.L_161 - .L_160)
	.align		4
.L_160:
        /*02ec*/ 	.word	index@($_ZN7cutlass13device_kernelIN5flash11enable_sm90INS1_16FlashAttnFwdSm90INS1_25CollectiveMainloopFwdSm90ILi2EN4cute5tupleIJNS5_1CILi1EEES8_S8_EEENS6_IJNS7_ILi64EEESA_SA_EEELi512ENS_6half_tEfNS_4arch4Sm90ELb0ELb1ELb1ELb0ELb0ELb0ELb1ELb0ELb0ELb1ELb1ELb0EEENS1_21CollectiveEpilogueFwdINS6_IJSA_NS7_ILi512EEESA_EEES9_SC_SE_Li256ELb0ELb1ELb1ELb0EEENS1_19SingleTileSchedulerILb0ELb1ELb1ELi64EEEEEEEEEvNT_6ParamsE$_ZZN5flash25CollectiveMainloopFwdSm90ILi2EN4cute5tupleIJNS1_1CILi1EEES4_S4_EEENS2_IJNS3_ILi64EEES6_S6_EEELi512EN7cutlass6half_tEfNS8_4arch4Sm90ELb0ELb1ELb1ELb0ELb0ELb0ELb1ELb0ELb0ELb1ELb1ELb0EE3mmaINS_16FlashAttnFwdSm90ISC_NS_21CollectiveEpilogueFwdINS2_IJS6_NS3_ILi512EEES6_EEES5_S9_SB_Li256ELb0ELb1ELb1ELb0EEENS_19SingleTileSchedulerILb0ELb1ELb1ELi64EEEE13SharedStorageENS1_6TensorINS1_11ArrayEngineIfLm128EEENS1_6LayoutINS2_IJNS2_IJNS3_ILi2EEESR_NS3_ILi32EEEEEES4_S4_EEENS2_IJNS2_IJS4_SR_NS3_ILi4EEEEEENS3_ILi0EEESX_EEEEEEENS_7SoftmaxILi2ELi0EEEEEbRKNSC_6ParamsENS8_25PipelineTmaAsyncNoClusterILi2ENS8_16PipelineTmaAsyncILi2EEEEES19_RNS8_13PipelineStateILj2EEERT0_RT1_iRiRKNS_16SeqlenInfoQKNewKILb0ELb0EEENS2_IJiiiiEEERT_ENKUliT_T0_T1_E_clIZSD_ISM_S10_S12_EbS15_S19_S19_S1C_S1E_S1G_iS1H_S1L_S1M_S1O_EUlRS1P_iE1_NS3_ILb0EEENS3_ILb1EEEEEDaiS1P_S1Q_S1R_)
        /*02f0*/ 	.word	0x00000480


	//----- nvinfo : EIATTR_FRAME_SIZE
	.align		4
.L_161:
        /*02f4*/ 	.byte	0x04, 0x11
        /*02f6*/ 	.short	(.L_163 - .L_162)
	.align		4
.L_162:
        /*02f8*/ 	.word	index@(_ZN7cutlass13device_kernelIN5flash11enable_sm90INS1_16FlashAttnFwdSm90INS1_25CollectiveMainloopFwdSm90ILi2EN4cute5tupleIJNS5_1CILi1EEES8_S8_EEENS6_IJNS7_ILi64EEESA_SA_EEELi512ENS_6half_tEfNS_4arch4Sm90ELb0ELb1ELb1ELb0ELb0ELb0ELb1ELb0ELb0ELb1ELb1ELb0EEENS1_21CollectiveEpilogueFwdINS6_IJSA_NS7_ILi512EEESA_EEES9_SC_SE_Li256ELb0ELb1ELb1ELb0EEENS1_19SingleTileSchedulerILb0ELb1ELb1ELi64EEEEEEEEEvNT_6ParamsE)
        /*02fc*/ 	.word	0x00000480


	//----- nvinfo : EIATTR_REGCOUNT
	.align		4
.L_163:
        /*0300*/ 	.byte	0x04, 0x2f
        /*0302*/ 	.short	(.L_165 - .L_164)
	.align		4
.L_164:
        /*0304*/ 	.word	index@(_ZN7cutlass13device_kernelIN5flash11enable_sm90INS1_16FlashAttnFwdSm90INS1_25CollectiveMainloopFwdSm90ILi2EN4cute5tupleIJNS5_1CILi1EEES8_S8_EEENS6_IJNS7_ILi64EEESA_SA_EEELi512ENS_6half_tEfNS_4arch4Sm90ELb0ELb1ELb1ELb0ELb0ELb0ELb0ELb0ELb0ELb1ELb1ELb0EEENS1_21CollectiveEpilogueFwdINS6_IJSA_NS7_ILi512EEESA_EEES9_SC_SE_Li256ELb0ELb1ELb1ELb0EEENS1_19SingleTileSchedulerILb0ELb1ELb1ELi64EEEEEEEEEvNT_6ParamsE)
        /*0308*/ 	.word	0x000000a8


	//----- nvinfo : EIATTR_FRAME_SIZE
	.align		4
.L_165:
        /*030c*/ 	.byte	0x04, 0x11
        /*030e*/ 	.short	(.L_167 - .L_166)
	.align		4
.L_166:
        /*0310*/ 	.word	index@(_ZN7cutlass13device_kernelIN5flash11enable_sm90INS1_16FlashAttnFwdSm90INS1_25CollectiveMainloopFwdSm90ILi2EN4cute5tupleIJNS5_1CILi1EEES8_S8_EEENS6_IJNS7_ILi64EEESA_SA_EEELi512ENS_6half_tEfNS_4arch4Sm90ELb0ELb1ELb1ELb0ELb0ELb0ELb0ELb0ELb0ELb1ELb1ELb0EEENS1_21CollectiveEpilogueFwdINS6_IJSA_NS7_ILi512EEESA_EEES9_SC_SE_Li256ELb0ELb1ELb1ELb0EEENS1_19SingleTileSchedulerILb0ELb1ELb1ELi64EEEEEEEEEvNT_6ParamsE)
        /*0314*/ 	.word	0x00000010


	//----- nvinfo : EIATTR_REGCOUNT
	.align		4
.L_167:
        /*0318*/ 	.byte	0x04, 0x2f
        /*031a*/ 	.short	(.L_169 - .L_168)
	.align		4
.L_168:
        /*031c*/ 	.word	index@(_ZN7cutlass13device_kernelIN5flash11enable_sm90INS1_16FlashAttnFwdSm90INS1_25CollectiveMainloopFwdSm90ILi2EN4cute5tupleIJNS5_1CILi1EEES8_S8_EEENS6_IJNS7_ILi64EEESA_SA_EEELi512ENS_6half_tEfNS_4arch4Sm90ELb0ELb0ELb1ELb1ELb0ELb1ELb1ELb0ELb0ELb1ELb1ELb0EEENS1_21CollectiveEpilogueFwdINS6_IJSA_NS7_ILi512EEESA_EEES9_SC_SE_Li256ELb1ELb1ELb1ELb0EEENS1_36VarlenDynamicPersistentTileSchedulerILi64ELi64ELi256ELi128ELb1ELb1ELb1ELb0ELb1ELb1EEEEEEEEEvNT_6ParamsE)
        /*0320*/ 	.word	0x000000a8


	//----- nvinfo : EIATTR_FRAME_SIZE
	.align		4
.L_169:
        /*0324*/ 	.byte	0x04, 0x11
        /*0326*/ 	.short	(.L_171 - .L_170)
	.align		4
.L_170:
        /*0328*/ 	.word	index@(_ZN7cutlass13device_kernelIN5flash11enable_sm90INS1_16FlashAttnFwdSm90INS1_25CollectiveMainloopFwdSm90ILi2EN4cute5tupleIJNS5_1CILi1EEES8_S8_EEENS6_IJNS7_ILi64EEESA_SA_EEELi512ENS_6half_tEfNS_4arch4Sm90ELb0ELb0ELb1ELb1ELb0ELb1ELb1ELb0ELb0ELb1ELb1ELb0EEENS1_21CollectiveEpilogueFwdINS6_IJSA_NS7_ILi512EEESA_EEES9_SC_SE_Li256ELb1ELb1ELb1ELb0EEENS1_36VarlenDynamicPersistentTileSchedulerILi64ELi64ELi256ELi128ELb1ELb1ELb1ELb0ELb1ELb1EEEEEEEEEvNT_6ParamsE)
        /*032c*/ 	.word	0x00000090


	//----- nvinfo : EIATTR_REGCOUNT
	.align		4
.L_171:
        /*0330*/ 	.byte	0x04, 0x2f
        /*0332*/ 	.short	(.L_173 - .L_172)
	.align		4
.L_172:
        /*0334*/ 	.word	index@(_ZN7cutlass13device_kernelIN5flash11enable_sm90INS1_16FlashAttnFwdSm90INS1_25CollectiveMainloopFwdSm90ILi2EN4cute5tupleIJNS5_1CILi1EEES8_S8_EEENS6_IJNS7_ILi64EEESA_SA_EEELi512ENS_6half_tEfNS_4arch4Sm90ELb0ELb0ELb1ELb1ELb0ELb0ELb1ELb0ELb0ELb1ELb1ELb0EEENS1_21CollectiveEpilogueFwdINS6_IJSA_NS7_ILi512EEESA_EEES9_SC_SE_Li256ELb1ELb1ELb1ELb0EEENS1_36VarlenDynamicPersistentTileSchedulerILi64ELi64ELi256ELi128ELb1ELb1ELb1ELb0ELb1ELb1EEEEEEEEEvNT_6ParamsE)
        /*0338*/ 	.word	0x000000a8


	//----- nvinfo : EIATTR_FRAME_SIZE
	.align		4
.L_173:
        /*033c*/ 	.byte	0x04, 0x11
        /*033e*/ 	.short	(.L_175 - .L_174)
	.align		4
.L_174:
        /*0340*/ 	.word	index@(_ZN7cutlass13device_kernelIN5flash11enable_sm90INS1_16FlashAttnFwdSm90INS1_25CollectiveMainloopFwdSm90ILi2EN4cute5tupleIJNS5_1CILi1EEES8_S8_EEENS6_IJNS7_ILi64EEESA_SA_EEELi512ENS_6half_tEfNS_4arch4Sm90ELb0ELb0ELb1ELb1ELb0ELb0ELb1ELb0ELb0ELb1ELb1ELb0EEENS1_21CollectiveEpilogueFwdINS6_IJSA_NS7_ILi512EEESA_EEES9_SC_SE_Li256ELb1ELb1ELb1ELb0EEENS1_36VarlenDynamicPersistentTileSchedulerILi64ELi64ELi256ELi128ELb1ELb1ELb1ELb0ELb1ELb1EEEEEEEEEvNT_6ParamsE)
        /*0344*/ 	.word	0x00000078


	//----- nvinfo : EIATTR_REGCOUNT
	.align		4
.L_175:
        /*0348*/ 	.byte	0x04, 0x2f
        /*034a*/ 	.short	(.L_177 - .L_176)
	.align		4
.L_176:
        /*034c*/ 	.word	index@(_ZN7cutlass13device_kernelIN5flash11enable_sm90INS1_16FlashAttnFwdSm90INS1_25CollectiveMainloopFwdSm90ILi2EN4cute5tupleIJNS5_1CILi1EEES8_S8_EEENS6_IJNS7_ILi64EEESA_SA_EEELi512ENS_6half_tEfNS_4arch4Sm90ELb0ELb0ELb1ELb1ELb0ELb1ELb0ELb0ELb0ELb1ELb1ELb0EEENS1_21CollectiveEpilogueFwdINS6_IJSA_NS7_ILi512EEESA_EEES9_SC_SE_Li256ELb1ELb1ELb1ELb0EEENS1_36VarlenDynamicPersistentTileSchedulerILi64ELi64ELi256ELi128ELb1ELb1ELb1ELb0ELb1ELb1EEEEEEEEEvNT_6ParamsE)
        /*0350*/ 	.word	0x000000a8


	//----- nvinfo : EIATTR_FRAME_SIZE
	.align		4
.L_177:
        /*0354*/ 	.byte	0x04, 0x11
        /*0356*/ 	.short	(.L_179 - .L_178)
	.align		4
.L_178:
        /*0358*/ 	.word	index@(_ZN7cutlass13device_kernelIN5flash11enable_sm90INS1_16FlashAttnFwdSm90INS1_25CollectiveMainloopFwdSm90ILi2EN4cute5tupleIJNS5_1CILi1EEES8_S8_EEENS6_IJNS7_ILi64EEESA_SA_EEELi512ENS_6half_tEfNS_4arch4Sm90ELb0ELb0ELb1ELb1ELb0ELb1ELb0ELb0ELb0ELb1ELb1ELb0EEENS1_21CollectiveEpilogueFwdINS6_IJSA_NS7_ILi512EEESA_EEES9_SC_SE_Li256ELb1ELb1ELb1ELb0EEENS1_36VarlenDynamicPersistentTileSchedulerILi64ELi64ELi256ELi128ELb1ELb1ELb1ELb0ELb1ELb1EEEEEEEEEvNT_6ParamsE)
        /*035c*/ 	.word	0x00000078


	//----- nvinfo : EIATTR_REGCOUNT
	.align		4
.L_179:
        /*0360*/ 	.byte	0x04, 0x2f
        /*0362*/ 	.short	(.L_181 - .L_180)
	.align		4
.L_180:
        /*0364*/ 	.word	index@(_ZN7cutlass13device_kernelIN5flash11enable_sm90INS1_16FlashAttnFwdSm90INS1_25CollectiveMainloopFwdSm90ILi2EN4cute5tupleIJNS5_1CILi1EEES8_S8_EEENS6_IJNS7_ILi64EEESA_SA_EEELi512ENS_6half_tEfNS_4arch4Sm90ELb0ELb0ELb1ELb1ELb0ELb0ELb0ELb0ELb0ELb1ELb1ELb0EEENS1_21CollectiveEpilogueFwdINS6_IJSA_NS7_ILi512EEESA_EEES9_SC_SE_Li256ELb1ELb1ELb1ELb0EEENS1_36VarlenDynamicPersistentTileSchedulerILi64ELi64ELi256ELi128ELb1ELb1ELb1ELb0ELb1ELb1EEEEEEEEEvNT_6ParamsE)
        /*0368*/ 	.word	0x000000a8


	//----- nvinfo : EIATTR_FRAME_SIZE
	.align		4
.L_181:
        /*036c*/ 	.byte	0x04, 0x11
        /*036e*/ 	.short	(.L_183 - .L_182)
	.align		4
.L_182:
        /*0370*/ 	.word	index@(_ZN7cutlass13device_kernelIN5flash11enable_sm90INS1_16FlashAttnFwdSm90INS1_25CollectiveMainloopFwdSm90ILi2EN4cute5tupleIJNS5_1CILi1EEES8_S8_EEENS6_IJNS7_ILi64EEESA_SA_EEELi512ENS_6half_tEfNS_4arch4Sm90ELb0ELb0ELb1ELb1ELb0ELb0ELb0ELb0ELb0ELb1ELb1ELb0EEENS1_21CollectiveEpilogueFwdINS6_IJSA_NS7_ILi512EEESA_EEES9_SC_SE_Li256ELb1ELb1ELb1ELb0EEENS1_36VarlenDynamicPersistentTileSchedulerILi64ELi64ELi256ELi128ELb1ELb1ELb1ELb0ELb1ELb1EEEEEEEEEvNT_6ParamsE)
        /*0374*/ 	.word	0x00000060


	//----- nvinfo : EIATTR_REGCOUNT
	.align		4
.L_183:
        /*0378*/ 	.byte	0x04, 0x2f
        /*037a*/ 	.short	(.L_185 - .L_184)
	.align		4
.L_184:
        /*037c*/ 	.word	index@(_ZN7cutlass13device_kernelIN5flash11enable_sm90INS1_16FlashAttnFwdSm90INS1_25CollectiveMainloopFwdSm90ILi2EN4cute5tupleIJNS5_1CILi1EEES8_S8_EEENS6_IJNS7_ILi64EEESA_SA_EEELi512ENS_6half_tEfNS_4arch4Sm90ELb0ELb0ELb1ELb0ELb0ELb0ELb1ELb0ELb0ELb1ELb1ELb0EEENS1_21CollectiveEpilogueFwdINS6_IJSA_NS7_ILi512EEESA_EEES9_SC_SE_Li256ELb0ELb1ELb1ELb0EEENS1_19SingleTileSchedulerILb0ELb1ELb1ELi64EEEEEEEEEvNT_6ParamsE)
        /*0380*/ 	.word	0x000000a8


	//----- nvinfo : EIATTR_FRAME_SIZE
	.align		4
.L_185:
        /*0384*/ 	.byte	0x04, 0x11
        /*0386*/ 	.short	(.L_187 - .L_186)
	.align		4
.L_186:
        /*0388*/ 	.word	index@(_ZN7cutlass13device_kernelIN5flash11enable_sm90INS1_16FlashAttnFwdSm90INS1_25CollectiveMainloopFwdSm90ILi2EN4cute5tupleIJNS5_1CILi1EEES8_S8_EEENS6_IJNS7_ILi64EEESA_SA_EEELi512ENS_6half_tEfNS_4arch4Sm90ELb0ELb0ELb1ELb0ELb0ELb0ELb1ELb0ELb0ELb1ELb1ELb0EEENS1_21CollectiveEpilogueFwdINS6_IJSA_NS7_ILi512EEESA_EEES9_SC_SE_Li256ELb0ELb1ELb1ELb0EEENS1_19SingleTileSchedulerILb0ELb1ELb1ELi64EEEEEEEEEvNT_6ParamsE)
        /*038c*/ 	.word	0x00000030


	//----- nvinfo : EIATTR_REGCOUNT
	.align		4
.L_187:
        /*0390*/ 	.byte	0x04, 0x2f
        /*0392*/ 	.short	(.L_189 - .L_188)
	.align		4
.L_188:
        /*0394*/ 	.word	index@(_ZN7cutlass13device_kernelIN5flash11enable_sm90INS1_16FlashAttnFwdSm90INS1_25CollectiveMainloopFwdSm90ILi2EN4cute5tupleIJNS5_1CILi1EEES8_S8_EEENS6_IJNS7_ILi64EEESA_SA_EEELi512ENS_6half_tEfNS_4arch4Sm90ELb0ELb0ELb1ELb0ELb0ELb0ELb0ELb0ELb0ELb1ELb1ELb0EEENS1_21CollectiveEpilogueFwdINS6_IJSA_NS7_ILi512EEESA_EEES9_SC_SE_Li256ELb0ELb1ELb1ELb0EEENS1_19SingleTileSchedulerILb0ELb1ELb1ELi64EEEEEEEEEvNT_6ParamsE)
        /*0398*/ 	.word	0x000000a8


	//----- nvinfo : EIATTR_FRAME_SIZE
	.align		4
.L_189:
        /*039c*/ 	.byte	0x04, 0x11
        /*039e*/ 	.short	(.L_191 - .L_190)
	.align		4
.L_190:
        /*03a0*/ 	.word	index@(_ZN7cutlass13device_kernelIN5flash11enable_sm90INS1_16FlashAttnFwdSm90INS1_25CollectiveMainloopFwdSm90ILi2EN4cute5tupleIJNS5_1CILi1EEES8_S8_EEENS6_IJNS7_ILi64EEESA_SA_EEELi512ENS_6half_tEfNS_4arch4Sm90ELb0ELb0ELb1ELb0ELb0ELb0ELb0ELb0ELb0ELb1ELb1ELb0EEENS1_21CollectiveEpilogueFwdINS6_IJSA_NS7_ILi512EEESA_EEES9_SC_SE_Li256ELb0ELb1ELb1ELb0EEENS1_19SingleTileSchedulerILb0ELb1ELb1ELi64EEEEEEEEEvNT_6ParamsE)
        /*03a4*/ 	.word	0x00000018


	//----- nvinfo : EIATTR_REGCOUNT
	.align		4
.L_191:
        /*03a8*/ 	.byte	0x04, 0x2f
        /*03aa*/ 	.short	(.L_193 - .L_192)
	.align		4
.L_192:
        /*03ac*/ 	.word	index@(_ZN7cutlass13device_kernelIN5flash11enable_sm90INS1_16FlashAttnFwdSm90INS1_25CollectiveMainloopFwdSm90ILi2EN4cute5tupleIJNS5_1CILi1EEES8_S8_EEENS6_IJNS7_ILi128EEESA_NS7_ILi192EEEEEELi128ENS_6half_tEfNS_4arch4Sm90ELb1ELb0ELb1ELb1ELb0ELb1ELb0ELb1ELb1ELb1ELb1ELb0EEENS1_21CollectiveEpilogueFwdINS6_IJSA_SA_SA_EEES9_SD_SF_Li256ELb1ELb1ELb1ELb0EEENS1_36VarlenDynamicPersistentTileSchedulerILi128ELi128ELi256ELi128ELb1ELb1ELb1ELb1ELb1ELb1EEEEEEEEEvNT_6ParamsE)
        /*03b0*/ 	.word	0x000000a8


	//----- nvinfo : EIATTR_FRAME_SIZE
	.align		4
.L_193:
        /*03b4*/ 	.byte	0x04, 0x11
        /*03b6*/ 	.short	(.L_195 - .L_194)
	.align		4
.L_194:
        /*03b8*/ 	.word	index@(_ZN7cutlass13device_kernelIN5flash11enable_sm90INS1_16FlashAttnFwdSm90INS1_25CollectiveMainloopFwdSm90ILi2EN4cute5tupleIJNS5_1CILi1EEES8_S8_EEENS6_IJNS7_ILi128EEESA_NS7_ILi192EEEEEELi128ENS_6half_tEfNS_4arch4Sm90ELb1ELb0ELb1ELb1ELb0ELb1ELb0ELb1ELb1ELb1ELb1ELb0EEENS1_21CollectiveEpilogueFwdINS6_IJSA_SA_SA_EEES9_SD_SF_Li256ELb1ELb1ELb1ELb0EEENS1_36VarlenDynamicPersistentTileSchedulerILi128ELi128ELi256ELi128ELb1ELb1ELb1ELb1ELb1ELb1EEEEEEEEEvNT_6ParamsE)
        /*03bc*/ 	.word	0x000000b0


	//----- nvinfo : EIATTR_REGCOUNT
	.align		4
.L_195:
        /*03c0*/ 	.byte	0x04, 0x2f
        /*03c2*/ 	.short	(.L_197 - .L_196)
	.align		4
.L_196:
        /*03c4*/ 	.word	index@(_ZN7cutlass13device_kernelIN5flash11enable_sm90INS1_16FlashAttnFwdSm90INS1_25CollectiveMainloopFwdSm90ILi2EN4cute5tupleIJNS5_1CILi1EEES8_S8_EEENS6_IJNS7_ILi128EEESA_NS7_ILi192EEEEEELi128ENS_6half_tEfNS_4arch4Sm90ELb1ELb0ELb1ELb1ELb0ELb0ELb0ELb1ELb1ELb1ELb1ELb0EEENS1_21CollectiveEpilogueFwdINS6_IJSA_SA_SA_EEES9_SD_SF_Li256ELb1ELb1ELb1ELb0EEENS1_36VarlenDynamicPersistentTileSchedulerILi128ELi128ELi256ELi128ELb1ELb1ELb1ELb1ELb1ELb1EEEEEEEEEvNT_6ParamsE)
        /*03c8*/ 	.word	0x000000a8


	//----- nvinfo : EIATTR_FRAME_SIZE
	.align		4
.L_197:
        /*03cc*/ 	.byte	0x04, 0x11
        /*03ce*/ 	.short	(.L_199 - .L_198)
	.align		4
.L_198:
        /*03d0*/ 	.word	index@(_ZN7cutlass13device_kernelIN5flash11enable_sm90INS1_16FlashAttnFwdSm90INS1_25CollectiveMainloopFwdSm90ILi2EN4cute5tupleIJNS5_1CILi1EEES8_S8_EEENS6_IJNS7_ILi128EEESA_NS7_ILi192EEEEEELi128ENS_6half_tEfNS_4arch4Sm90ELb1ELb0ELb1ELb1ELb0ELb0ELb0ELb1ELb1ELb1ELb1ELb0EEENS1_21CollectiveEpilogueFwdINS6_IJSA_SA_SA_EEES9_SD_SF_Li256ELb1ELb1ELb1ELb0EEENS1_36VarlenDynamicPersistentTileSchedulerILi128ELi128ELi256ELi128ELb1ELb1ELb1ELb1ELb1ELb1EEEEEEEEEvNT_6ParamsE)
        /*03d4*/ 	.word	0x00000068


	//----- nvinfo : EIATTR_REGCOUNT
	.align		4
.L_199:
        /*03d8*/ 	.byte	0x04, 0x2f
        /*03da*/ 	.short	(.L_201 - .L_200)
	.align		4
.L_200:
        /*03dc*/ 	.word	index@(_ZN7cutlass13device_kernelIN5flash11enable_sm90INS1_16FlashAttnFwdSm90INS1_25CollectiveMainloopFwdSm90ILi2EN4cute5tupleIJNS5_1CILi1EEES8_S8_EEENS6_IJNS7_ILi128EEESA_NS7_ILi192EEEEEELi128ENS_6half_tEfNS_4arch4Sm90ELb1ELb0ELb1ELb0ELb0ELb0ELb0ELb1ELb1ELb1ELb1ELb0EEENS1_21CollectiveEpilogueFwdINS6_IJSA_SA_SA_EEES9_SD_SF_Li256ELb0ELb1ELb1ELb0EEENS1_19SingleTileSchedulerILb0ELb1ELb1ELi128EEEEEEEEEvNT_6ParamsE)
        /*03e0*/ 	.word	0x000000a8


	//----- nvinfo : EIATTR_FRAME_SIZE
	.align		4
.L_201:
        /*03e4*/ 	.byte	0x04, 0x11
        /*03e6*/ 	.short	(.L_203 - .L_202)
	.align		4
.L_202:
        /*03e8*/ 	.word	index@(_ZN7cutlass13device_kernelIN5flash11enable_sm90INS1_16FlashAttnFwdSm90INS1_25CollectiveMainloopFwdSm90ILi2EN4cute5tupleIJNS5_1CILi1EEES8_S8_EEENS6_IJNS7_ILi128EEESA_NS7_ILi192EEEEEELi128ENS_6half_tEfNS_4arch4Sm90ELb1ELb0ELb1ELb0ELb0ELb0ELb0ELb1ELb1ELb1ELb1ELb0EEENS1_21CollectiveEpilogueFwdINS6_IJSA_SA_SA_EEES9_SD_SF_Li256ELb0ELb1ELb1ELb0EEENS1_19SingleTileSchedulerILb0ELb1ELb1ELi128EEEEEEEEEvNT_6ParamsE)
        /*03ec*/ 	.word	0x00000018


	//----- nvinfo : EIATTR_REGCOUNT
	.align		4
.L_203:
        /*03f0*/ 	.byte	0x04, 0x2f
        /*03f2*/ 	.short	(.L_205 - .L_204)
	.align		4
.L_204:
        /*03f4*/ 	.word	index@(_ZN7cutlass13device_kernelIN5flash11enable_sm90INS1_16FlashAttnFwdSm90INS1_25CollectiveMainloopFwdSm90ILi2EN4cute5tupleIJNS5_1CILi1EEES8_S8_EEENS6_IJNS7_ILi128EEENS7_ILi96EEENS7_ILi192EEEEEELi128ENS_6half_tEfNS_4arch4Sm90ELb0ELb1ELb1ELb1ELb0ELb1ELb0ELb1ELb1ELb1ELb1ELb0EEENS1_21CollectiveEpilogueFwdINS6_IJSA_SA_SB_EEES9_SE_SG_Li256ELb1ELb1ELb1ELb0EEENS1_36VarlenDynamicPersistentTileSchedulerILi128ELi96ELi256ELi128ELb1ELb1ELb1ELb1ELb0ELb1EEEEEEEEEvNT_6ParamsE)
        /*03f8*/ 	.word	0x000000a8


	//----- nvinfo : EIATTR_FRAME_SIZE
	.align		4
.L_205:
        /*03fc*/ 	.byte	0x04, 0x11
        /*03fe*/ 	.short	(.L_207 - .L_206)
	.align		4
.L_206:
        /*0400*/ 	.word	index@(_ZN7cutlass13device_kernelIN5flash11enable_sm90INS1_16FlashAttnFwdSm90INS1_25CollectiveMainloopFwdSm90ILi2EN4cute5tupleIJNS5_1CILi1EEES8_S8_EEENS6_IJNS7_ILi128EEENS7_ILi96EEENS7_ILi192EEEEEELi128ENS_6half_tEfNS_4arch4Sm90ELb0ELb1ELb1ELb1ELb0ELb1ELb0ELb1ELb1ELb1ELb1ELb0EEENS1_21CollectiveEpilogueFwdINS6_IJSA_SA_SB_EEES9_SE_SG_Li256ELb1ELb1ELb1ELb0EEENS1_36VarlenDynamicPersistentTileSchedulerILi128ELi96ELi256ELi128ELb1ELb1ELb1ELb1ELb0ELb1EEEEEEEEEvNT_6ParamsE)
        /*0404*/ 	.word	0x000000a0


	//----- nvinfo : EIATTR_REGCOUNT
	.align		4
.L_207:
        /*0408*/ 	.byte	0x04, 0x2f
        /*040a*/ 	.short	(.L_209 - .L_208)
	.align		4
.L_208:
        /*040c*/ 	.word	index@(_ZN7cutlass13device_kernelIN5flash11enable_sm90INS1_16FlashAttnFwdSm90INS1_25CollectiveMainloopFwdSm90ILi2EN4cute5tupleIJNS5_1CILi1EEES8_S8_EEENS6_IJNS7_ILi128EEENS7_ILi96EEENS7_ILi192EEEEEELi128ENS_6half_tEfNS_4arch4Sm90ELb0ELb1ELb1ELb1ELb0ELb0ELb0ELb1ELb1ELb1ELb1ELb0EEENS1_21CollectiveEpilogueFwdINS6_IJSA_SA_SB_EEES9_SE_SG_Li256ELb1ELb1ELb1ELb0EEENS1_36VarlenDynamicPersistentTileSchedulerILi128ELi96ELi256ELi128ELb1ELb1ELb1ELb1ELb0ELb1EEEEEEEEEvNT_6ParamsE)
        /*0410*/ 	.word	0x000000a8


	//----- nvinfo : EIATTR_FRAME_SIZE
	.align		4
.L_209:
        /*0414*/ 	.byte	0x04, 0x11
        /*0416*/ 	.short	(.L_211 - .L_210)
	.align		4
.L_210:
        /*0418*/ 	.word	index@(_ZN7cutlass13device_kernelIN5flash11enable_sm90INS1_16FlashAttnFwdSm90INS1_25CollectiveMainloopFwdSm90ILi2EN4cute5tupleIJNS5_1CILi1EEES8_S8_EEENS6_IJNS7_ILi128EEENS7_ILi96EEENS7_ILi192EEEEEELi128ENS_6half_tEfNS_4arch4Sm90ELb0ELb1ELb1ELb1ELb0ELb0ELb0ELb1ELb1ELb1ELb1ELb0EEENS1_21CollectiveEpilogueFwdINS6_IJSA_SA_SB_EEES9_SE_SG_Li256ELb1ELb1ELb1ELb0EEENS1_36VarlenDynamicPersistentTileSchedulerILi128ELi96ELi256ELi128ELb1ELb1ELb1ELb1ELb0ELb1EEEEEEEEEvNT_6ParamsE)
        /*041c*/ 	.word	0x00000060


	//----- nvinfo : EIATTR_REGCOUNT
	.align		4
.L_211:
        /*0420*/ 	.byte	0x04, 0x2f
        /*0422*/ 	.short	(.L_213 - .L_212)
	.align		4
.L_212:
        /*0424*/ 	.word	index@(_ZN7cutlass13device_kernelIN5flash11enable_sm90INS1_16FlashAttnFwdSm90INS1_25CollectiveMainloopFwdSm90ILi2EN4cute5tupleIJNS5_1CILi1EEES8_S8_EEENS6_IJNS7_ILi128EEENS7_ILi96EEENS7_ILi192EEEEEELi128ENS_6half_tEfNS_4arch4Sm90ELb0ELb1ELb1ELb0ELb0ELb0ELb0ELb1ELb1ELb1ELb1ELb0EEENS1_21CollectiveEpilogueFwdINS6_IJSA_SA_SB_EEES9_SE_SG_Li256ELb0ELb1ELb1ELb0EEENS1_19SingleTileSchedulerILb0ELb1ELb1ELi128EEEEEEEEEvNT_6ParamsE)
        /*0428*/ 	.word	0x000000a8


	//----- nvinfo : EIATTR_FRAME_SIZE
	.align		4
.L_213:
        /*042c*/ 	.byte	0x04, 0x11
        /*042e*/ 	.short	(.L_215 - .L_214)
	.align		4
.L_214:
        /*0430*/ 	.word	index@(_ZN7cutlass13device_kernelIN5flash11enable_sm90INS1_16FlashAttnFwdSm90INS1_25CollectiveMainloopFwdSm90ILi2EN4cute5tupleIJNS5_1CILi1EEES8_S8_EEENS6_IJNS7_ILi128EEENS7_ILi96EEENS7_ILi192EEEEEELi128ENS_6half_tEfNS_4arch4Sm90ELb0ELb1ELb1ELb0ELb0ELb0ELb0ELb1ELb1ELb1ELb1ELb0EEENS1_21CollectiveEpilogueFwdINS6_IJSA_SA_SB_EEES9_SE_SG_Li256ELb0ELb1ELb1ELb0EEENS1_19SingleTileSchedulerILb0ELb1ELb1ELi128EEEEEEEEEvNT_6ParamsE)
        /*0434*/ 	.word	0x00000018


	//----- nvinfo : EIATTR_REGCOUNT
	.align		4
.L_215:
        /*0438*/ 	.byte	0x04, 0x2f
        /*043a*/ 	.short	(.L_217 - .L_216)
	.align		4
.L_216:
        /*043c*/ 	.word	index@(_ZN7cutlass13device_kernelIN5flash11enable_sm90INS1_16FlashAttnFwdSm90INS1_25CollectiveMainloopFwdSm90ILi2EN4cute5tupleIJNS5_1CILi1EEES8_S8_EEENS6_IJNS7_ILi128EEESA_NS7_ILi192EEEEEELi128ENS_6half_tEfNS_4arch4Sm90ELb0ELb0ELb1ELb1ELb0ELb1ELb0ELb1ELb1ELb1ELb1ELb0EEENS1_21CollectiveEpilogueFwdINS6_IJSA_SA_SA_EEES9_SD_SF_Li256ELb1ELb1ELb1ELb0EEENS1_36VarlenDynamicPersistentTileSchedulerILi128ELi128ELi256ELi128ELb1ELb1ELb1ELb0ELb1ELb1EEEEEEEEEvNT_6ParamsE)
        /*0440*/ 	.word	0x000000a8


	//----- nvinfo : EIATTR_FRAME_SIZE
	.align		4
.L_217:
        /*0444*/ 	.byte	0x04, 0x11
        /*0446*/ 	.short	(.L_219 - .L_218)
	.align		4
.L_218:
        /*0448*/ 	.word	index@(_ZN7cutlass13device_kernelIN5flash11enable_sm90INS1_16FlashAttnFwdSm90INS1_25CollectiveMainloopFwdSm90ILi2EN4cute5tupleIJNS5_1CILi1EEES8_S8_EEENS6_IJNS7_ILi128EEESA_NS7_ILi192EEEEEELi128ENS_6half_tEfNS_4arch4Sm90ELb0ELb0ELb1ELb1ELb0ELb1ELb0ELb1ELb1ELb1ELb1ELb0EEENS1_21CollectiveEpilogueFwdINS6_IJSA_SA_SA_EEES9_SD_SF_Li256ELb1ELb1ELb1ELb0EEENS1_36VarlenDynamicPersistentTileSchedulerILi128ELi128ELi256ELi128ELb1ELb1ELb1ELb0ELb1ELb1EEEEEEEEEvNT_6ParamsE)
        /*044c*/ 	.word	0x000000a8


	//----- nvinfo : EIATTR_REGCOUNT
	.align		4
.L_219:
        /*0450*/ 	.byte	0x04, 0x2f
        /*0452*/ 	.short	(.L_221 - .L_220)
	.align		4
.L_220:
        /*0454*/ 	.word	index@(_ZN7cutlass13device_kernelIN5flash11enable_sm90INS1_16FlashAttnFwdSm90INS1_25CollectiveMainloopFwdSm90ILi2EN4cute5tupleIJNS5_1CILi1EEES8_S8_EEENS6_IJNS7_ILi128EEESA_NS7_ILi192EEEEEELi128ENS_6half_tEfNS_4arch4Sm90ELb0ELb0ELb1ELb1ELb0ELb0ELb0ELb1ELb1ELb1ELb1ELb0EEENS1_21CollectiveEpilogueFwdINS6_IJSA_SA_SA_EEES9_SD_SF_Li256ELb1ELb1ELb1ELb0EEENS1_36VarlenDynamicPersistentTileSchedulerILi128ELi128ELi256ELi128ELb1ELb1ELb1ELb0ELb1ELb1EEEEEEEEEvNT_6ParamsE)
        /*0458*/ 	.word	0x000000a8


	//----- nvinfo : EIATTR_FRAME_SIZE
	.align		4
.L_221:
        /*045c*/ 	.byte	0x04, 0x11
        /*045e*/ 	.short	(.L_223 - .L_222)
	.align		4
.L_222:
        /*0460*/ 	.word	index@(_ZN7cutlass13device_kernelIN5flash11enable_sm90INS1_16FlashAttnFwdSm90INS1_25CollectiveMainloopFwdSm90ILi2EN4cute5tupleIJNS5_1CILi1EEES8_S8_EEENS6_IJNS7_ILi128EEESA_NS7_ILi192EEEEEELi128ENS_6half_tEfNS_4arch4Sm90ELb0ELb0ELb1ELb1ELb0ELb0ELb0ELb1ELb1ELb1ELb1ELb0EEENS1_21CollectiveEpilogueFwdINS6_IJSA_SA_SA_EEES9_SD_SF_Li256ELb1ELb1ELb1ELb0EEENS1_36VarlenDynamicPersistentTileSchedulerILi128ELi128ELi256ELi128ELb1ELb1ELb1ELb0ELb1ELb1EEEEEEEEEvNT_6ParamsE)
        /*0464*/ 	.word	0x00000068


	//----- nvinfo : EIATTR_REGCOUNT
	.align		4
.L_223:
        /*0468*/ 	.byte	0x04, 0x2f
        /*046a*/ 	.short	(.L_225 - .L_224)
	.align		4
.L_224:
        /*046c*/ 	.word	index@(_ZN7cutlass13device_kernelIN5flash11enable_sm90INS1_16FlashAttnFwdSm90INS1_25CollectiveMainloopFwdSm90ILi2EN4cute5tupleIJNS5_1CILi1EEES8_S8_EEENS6_IJNS7_ILi128EEESA_NS7_ILi192EEEEEELi128ENS_6half_tEfNS_4arch4Sm90ELb0ELb0ELb1ELb0ELb0ELb0ELb0ELb1ELb1ELb1ELb1ELb0EEENS1_21CollectiveEpilogueFwdINS6_IJSA_SA_SA_EEES9_SD_SF_Li256ELb0ELb1ELb1ELb0EEENS1_19SingleTileSchedulerILb0ELb1ELb1ELi128EEEEEEEEEvNT_6ParamsE)
        /*0470*/ 	.word	0x000000a8


	//----- nvinfo : EIATTR_FRAME_SIZE
	.align		4
.L_225:
        /*0474*/ 	.byte	0x04, 0x11
        /*0476*/ 	.short	(.L_227 - .L_226)
	.align		4
.L_226:
        /*0478*/ 	.word	index@(_ZN7cutlass13device_kernelIN5flash11enable_sm90INS1_16FlashAttnFwdSm90INS1_25CollectiveMainloopFwdSm90ILi2EN4cute5tupleIJNS5_1CILi1EEES8_S8_EEENS6_IJNS7_ILi128EEESA_NS7_ILi192EEEEEELi128ENS_6half_tEfNS_4arch4Sm90ELb0ELb0ELb1ELb0ELb0ELb0ELb0ELb1ELb1ELb1ELb1ELb0EEENS1_21CollectiveEpilogueFwdINS6_IJSA_SA_SA_EEES9_SD_SF_Li256ELb0ELb1ELb1ELb0EEENS1_19SingleTileSchedulerILb0ELb1ELb1ELi128EEEEEEEEEvNT_6ParamsE)
        /*047c*/ 	.word	0x00000018


	//----- nvinfo : EIATTR_MIN_STACK_SIZE
	.align		4
.L_227:
        /*0480*/ 	.byte	0x04, 0x12
        /*0482*/ 	.short	(.L_229 - .L_228)
	.align		4
.L_228:
        /*0484*/ 	.word	index@(_ZN7cutlass13device_kernelIN5flash11enable_sm90INS1_16FlashAttnFwdSm90INS1_25CollectiveMainloopFwdSm90ILi2EN4cute5tupleIJNS5_1CILi1EEES8_S8_EEENS6_IJNS7_ILi128EEESA_NS7_ILi192EEEEEELi128ENS_6half_tEfNS_4arch4Sm90ELb0ELb0ELb1ELb0ELb0ELb0ELb0ELb1ELb1ELb1ELb1ELb0EEENS1_21CollectiveEpilogueFwdINS6_IJSA_SA_SA_EEES9_SD_SF_Li256ELb0ELb1ELb1ELb0EEENS1_19SingleTileSchedulerILb0ELb1ELb1ELi128EEEEEEEEEvNT_6ParamsE)
        /*0488*/ 	.word	0x00000018


	//----- nvinfo : EIATTR_MIN_STACK_SIZE
	.align		4
.L_229:
        /*048c*/ 	.byte	0x04, 0x12
        /*048e*/ 	.short	(.L_231 - .L_230)
	.align		4
.L_230:
        /*0490*/ 	.word	index@(_ZN7cutlass13device_kernelIN5flash11enable_sm90INS1_16FlashAttnFwdSm90INS1_25CollectiveMainloopFwdSm90ILi2EN4cute5tupleIJNS5_1CILi1EEES8_S8_EEENS6_IJNS7_ILi128EEESA_NS7_ILi192EEEEEELi128ENS_6half_tEfNS_4arch4Sm90ELb0ELb0ELb1ELb1ELb0ELb0ELb0ELb1ELb1ELb1ELb1ELb0EEENS1_21CollectiveEpilogueFwdINS6_IJSA_SA_SA_EEES9_SD_SF_Li256ELb1ELb1ELb1ELb0EEENS1_36VarlenDynamicPersistentTileSchedulerILi128ELi128ELi256ELi128ELb1ELb1ELb1ELb0ELb1ELb1EEEEEEEEEvNT_6ParamsE)
        /*0494*/ 	.word	0x00000068


	//----- nvinfo : EIATTR_MIN_STACK_SIZE
	.align		4
.L_231:
        /*0498*/ 	.byte	0x04, 0x12
        /*049a*/ 	.short	(.L_233 - .L_232)
	.align		4
.L_232:
        /*049c*/ 	.word	index@(_ZN7cutlass13device_kernelIN5flash11enable_sm90INS1_16FlashAttnFwdSm90INS1_25CollectiveMainloopFwdSm90ILi2EN4cute5tupleIJNS5_1CILi1EEES8_S8_EEENS6_IJNS7_ILi128EEESA_NS7_ILi192EEEEEELi128ENS_6half_tEfNS_4arch4Sm90ELb0ELb0ELb1ELb1ELb0ELb1ELb0ELb1ELb1ELb1ELb1ELb0EEENS1_21CollectiveEpilogueFwdINS6_IJSA_SA_SA_EEES9_SD_SF_Li256ELb1ELb1ELb1ELb0EEENS1_36VarlenDynamicPersistentTileSchedulerILi128ELi128ELi256ELi128ELb1ELb1ELb1ELb0ELb1ELb1EEEEEEEEEvNT_6ParamsE)
        /*04a0*/ 	.word	0x000000a8


	//----- nvinfo : EIATTR_MIN_STACK_SIZE
	.align		4
.L_233:
        /*04a4*/ 	.byte	0x04, 0x12
        /*04a6*/ 	.short	(.L_235 - .L_234)
	.align		4
.L_234:
        /*04a8*/ 	.word	index@(_ZN7cutlass13device_kernelIN5flash11enable_sm90INS1_16FlashAttnFwdSm90INS1_25CollectiveMainloopFwdSm90ILi2EN4cute5tupleIJNS5_1CILi1EEES8_S8_EEENS6_IJNS7_ILi128EEENS7_ILi96EEENS7_ILi192EEEEEELi128ENS_6half_tEfNS_4arch4Sm90ELb0ELb1ELb1ELb0ELb0ELb0ELb0ELb1ELb1ELb1ELb1ELb0EEENS1_21CollectiveEpilogueFwdINS6_IJSA_SA_SB_EEES9_SE_SG_Li256ELb0ELb1ELb1ELb0EEENS1_19SingleTileSchedulerILb0ELb1ELb1ELi128EEEEEEEEEvNT_6ParamsE)
        /*04ac*/ 	.word	0x00000018


	//----- nvinfo : EIATTR_MIN_STACK_SIZE
	.align		4
.L_235:
        /*04b0*/ 	.byte	0x04, 0x12
        /*04b2*/ 	.short	(.L_237 - .L_236)
	.align		4
.L_236:
        /*04b4*/ 	.word	index@(_ZN7cutlass13device_kernelIN5flash11enable_sm90INS1_16FlashAttnFwdSm90INS1_25CollectiveMainloopFwdSm90ILi2EN4cute5tupleIJNS5_1CILi1EEES8_S8_EEENS6_IJNS7_ILi128EEENS7_ILi96EEENS7_ILi192EEEEEELi128ENS_6half_tEfNS_4arch4Sm90ELb0ELb1ELb1ELb1ELb0ELb0ELb0ELb1ELb1ELb1ELb1ELb0EEENS1_21CollectiveEpilogueFwdINS6_IJSA_SA_SB_EEES9_SE_SG_Li256ELb1ELb1ELb1ELb0EEENS1_36VarlenDynamicPersistentTileSchedulerILi128ELi96ELi256ELi128ELb1ELb1ELb1ELb1ELb0ELb1EEEEEEEEEvNT_6ParamsE)
        /*04b8*/ 	.word	0x00000060


	//----- nvinfo : EIATTR_MIN_STACK_SIZE
	.align		4
.L_237:
        /*04bc*/ 	.byte	0x04, 0x12
        /*04be*/ 	.short	(.L_239 - .L_238)
	.align		4
.L_238:
        /*04c0*/ 	.word	index@(_ZN7cutlass13device_kernelIN5flash11enable_sm90INS1_16FlashAttnFwdSm90INS1_25CollectiveMainloopFwdSm90ILi2EN4cute5tupleIJNS5_1CILi1EEES8_S8_EEENS6_IJNS7_ILi128EEENS7_ILi96EEENS7_ILi192EEEEEELi128ENS_6half_tEfNS_4arch4Sm90ELb0ELb1ELb1ELb1ELb0ELb1ELb0ELb1ELb1ELb1ELb1ELb0EEENS1_21CollectiveEpilogueFwdINS6_IJSA_SA_SB_EEES9_SE_SG_Li256ELb1ELb1ELb1ELb0EEENS1_36VarlenDynamicPersistentTileSchedulerILi128ELi96ELi256ELi128ELb1ELb1ELb1ELb1ELb0ELb1EEEEEEEEEvNT_6ParamsE)
        /*04c4*/ 	.word	0x000000a0


	//----- nvinfo : EIATTR_MIN_STACK_SIZE
	.align		4
.L_239:
        /*04c8*/ 	.byte	0x04, 0x12
        /*04ca*/ 	.short	(.L_241 - .L_240)
	.align		4
.L_240:
        /*04cc*/ 	.word	index@(_ZN7cutlass13device_kernelIN5flash11enable_sm90INS1_16FlashAttnFwdSm90INS1_25CollectiveMainloopFwdSm90ILi2EN4cute5tupleIJNS5_1CILi1EEES8_S8_EEENS6_IJNS7_ILi128EEESA_NS7_ILi192EEEEEELi128ENS_6half_tEfNS_4arch4Sm90ELb1ELb0ELb1ELb0ELb0ELb0ELb0ELb1ELb1ELb1ELb1ELb0EEENS1_21CollectiveEpilogueFwdINS6_IJSA_SA_SA_EEES9_SD_SF_Li256ELb0ELb1ELb1ELb0EEENS1_19SingleTileSchedulerILb0ELb1ELb1ELi128EEEEEEEEEvNT_6ParamsE)
        /*04d0*/ 	.word	0x00000018


	//----- nvinfo : EIATTR_MIN_STACK_SIZE
	.align		4
.L_241:
        /*04d4*/ 	.byte	0x04, 0x12
        /*04d6*/ 	.short	(.L_243 - .L_242)
	.align		4
.L_242:
        /*04d8*/ 	.word	index@(_ZN7cutlass13device_kernelIN5flash11enable_sm90INS1_16FlashAttnFwdSm90INS1_25CollectiveMainloopFwdSm90ILi2EN4cute5tupleIJNS5_1CILi1EEES8_S8_EEENS6_IJNS7_ILi128EEESA_NS7_ILi192EEEEEELi128ENS_6half_tEfNS_4arch4Sm90ELb1ELb0ELb1ELb1ELb0ELb0ELb0ELb1ELb1ELb1ELb1ELb0EEENS1_21CollectiveEpilogueFwdINS6_IJSA_SA_SA_EEES9_SD_SF_Li256ELb1ELb1ELb1ELb0EEENS1_36VarlenDynamicPersistentTileSchedulerILi128ELi128ELi256ELi128ELb1ELb1ELb1ELb1ELb1ELb1EEEEEEEEEvNT_6ParamsE)
        /*04dc*/ 	.word	0x00000068


	//----- nvinfo : EIATTR_MIN_STACK_SIZE
	.align		4
.L_243:
        /*04e0*/ 	.byte	0x04, 0x12
        /*04e2*/ 	.short	(.L_245 - .L_244)
	.align		4
.L_244:
        /*04e4*/ 	.word	index@(_ZN7cutlass13device_kernelIN5flash11enable_sm90INS1_16FlashAttnFwdSm90INS1_25CollectiveMainloopFwdSm90ILi2EN4cute5tupleIJNS5_1CILi1EEES8_S8_EEENS6_IJNS7_ILi128EEESA_NS7_ILi192EEEEEELi128ENS_6half_tEfNS_4arch4Sm90ELb1ELb0ELb1ELb1ELb0ELb1ELb0ELb1ELb1ELb1ELb1ELb0EEENS1_21CollectiveEpilogueFwdINS6_IJSA_SA_SA_EEES9_SD_SF_Li256ELb1ELb1ELb1ELb0EEENS1_36VarlenDynamicPersistentTileSchedulerILi128ELi128ELi256ELi128ELb1ELb1ELb1ELb1ELb1ELb1EEEEEEEEEvNT_6ParamsE)
        /*04e8*/ 	.word	0x000000b0


	//----- nvinfo : EIATTR_MIN_STACK_SIZE
	.align		4
.L_245:
        /*04ec*/ 	.byte	0x04, 0x12
        /*04ee*/ 	.short	(.L_247 - .L_246)
	.align		4
.L_246:
        /*04f0*/ 	.word	index@(_ZN7cutlass13device_kernelIN5flash11enable_sm90INS1_16FlashAttnFwdSm90INS1_25CollectiveMainloopFwdSm90ILi2EN4cute5tupleIJNS5_1CILi1EEES8_S8_EEENS6_IJNS7_ILi64EEESA_SA_EEELi512ENS_6half_tEfNS_4arch4Sm90ELb0ELb0ELb1ELb0ELb0ELb0ELb0ELb0ELb0ELb1ELb1ELb0EEENS1_21CollectiveEpilogueFwdINS6_IJSA_NS7_ILi512EEESA_EEES9_SC_SE_Li256ELb0ELb1ELb1ELb0EEENS1_19SingleTileSchedulerILb0ELb1ELb1ELi64EEEEEEEEEvNT_6ParamsE)
        /*04f4*/ 	.word	0x00000018


	//----- nvinfo : EIATTR_MIN_STACK_SIZE
	.align		4
.L_247:
        /*04f8*/ 	.byte	0x04, 0x12
        /*04fa*/ 	.short	(.L_249 - .L_248)
	.align		4
.L_248:
        /*04fc*/ 	.word	index@(_ZN7cutlass13device_kernelIN5flash11enable_sm90INS1_16FlashAttnFwdSm90INS1_25CollectiveMainloopFwdSm90ILi2EN4cute5tupleIJNS5_1CILi1EEES8_S8_EEENS6_IJNS7_ILi64EEESA_SA_EEELi512ENS_6half_tEfNS_4arch4Sm90ELb0ELb0ELb1ELb0ELb0ELb0ELb1ELb0ELb0ELb1ELb1ELb0EEENS1_21CollectiveEpilogueFwdINS6_IJSA_NS7_ILi512EEESA_EEES9_SC_SE_Li256ELb0ELb1ELb1ELb0EEENS1_19SingleTileSchedulerILb0ELb1ELb1ELi64EEEEEEEEEvNT_6ParamsE)
        /*0500*/ 	.word	0x00000030


	//----- nvinfo : EIATTR_MIN_STACK_SIZE
	.align		4
.L_249:
        /*0504*/ 	.byte	0x04, 0x12
        /*0506*/ 	.short	(.L_251 - .L_250)
	.align		4
.L_250:
        /*0508*/ 	.word	index@(_ZN7cutlass13device_kernelIN5flash11enable_sm90INS1_16FlashAttnFwdSm90INS1_25CollectiveMainloopFwdSm90ILi2EN4cute5tupleIJNS5_1CILi1EEES8_S8_EEENS6_IJNS7_ILi64EEESA_SA_EEELi512ENS_6half_tEfNS_4arch4Sm90ELb0ELb0ELb1ELb1ELb0ELb0ELb0ELb0ELb0ELb1ELb1ELb0EEENS1_21CollectiveEpilogueFwdINS6_IJSA_NS7_ILi512EEESA_EEES9_SC_SE_Li256ELb1ELb1ELb1ELb0EEENS1_36VarlenDynamicPersistentTileSchedulerILi64ELi64ELi256ELi128ELb1ELb1ELb1ELb0ELb1ELb1EEEEEEEEEvNT_6ParamsE)
        /*050c*/ 	.word	0x00000060


	//----- nvinfo : EIATTR_MIN_STACK_SIZE
	.align		4
.L_251:
        /*0510*/ 	.byte	0x04, 0x12
        /*0512*/ 	.short	(.L_253 - .L_252)
	.align		4
.L_252:
        /*0514*/ 	.word	index@(_ZN7cutlass13device_kernelIN5flash11enable_sm90INS1_16FlashAttnFwdSm90INS1_25CollectiveMainloopFwdSm90ILi2EN4cute5tupleIJNS5_1CILi1EEES8_S8_EEENS6_IJNS7_ILi64EEESA_SA_EEELi512ENS_6half_tEfNS_4arch4Sm90ELb0ELb0ELb1ELb1ELb0ELb1ELb0ELb0ELb0ELb1ELb1ELb0EEENS1_21CollectiveEpilogueFwdINS6_IJSA_NS7_ILi512EEESA_EEES9_SC_SE_Li256ELb1ELb1ELb1ELb0EEENS1_36VarlenDynamicPersistentTileSchedulerILi64ELi64ELi256ELi128ELb1ELb1ELb1ELb0ELb1ELb1EEEEEEEEEvNT_6ParamsE)
        /*0518*/ 	.word	0x00000078


	//----- nvinfo : EIATTR_MIN_STACK_SIZE
	.align		4
.L_253:
        /*051c*/ 	.byte	0x04, 0x12
        /*051e*/ 	.short	(.L_255 - .L_254)
	.align		4
.L_254:
        /*0520*/ 	.word	index@(_ZN7cutlass13device_kernelIN5flash11enable_sm90INS1_16FlashAttnFwdSm90INS1_25CollectiveMainloopFwdSm90ILi2EN4cute5tupleIJNS5_1CILi1EEES8_S8_EEENS6_IJNS7_ILi64EEESA_SA_EEELi512ENS_6half_tEfNS_4arch4Sm90ELb0ELb0ELb1ELb1ELb0ELb0ELb1ELb0ELb0ELb1ELb1ELb0EEENS1_21CollectiveEpilogueFwdINS6_IJSA_NS7_ILi512EEESA_EEES9_SC_SE_Li256ELb1ELb1ELb1ELb0EEENS1_36VarlenDynamicPersistentTileSchedulerILi64ELi64ELi256ELi128ELb1ELb1ELb1ELb0ELb1ELb1EEEEEEEEEvNT_6ParamsE)
        /*0524*/ 	.word	0x00000078


	//----- nvinfo : EIATTR_MIN_STACK_SIZE
	.align		4
.L_255:
        /*0528*/ 	.byte	0x04, 0x12
        /*052a*/ 	.short	(.L_257 - .L_256)
	.align		4
.L_256:
        /*052c*/ 	.word	index@(_ZN7cutlass13device_kernelIN5flash11enable_sm90INS1_16FlashAttnFwdSm90INS1_25CollectiveMainloopFwdSm90ILi2EN4cute5tupleIJNS5_1CILi1EEES8_S8_EEENS6_IJNS7_ILi64EEESA_SA_EEELi512ENS_6half_tEfNS_4arch4Sm90ELb0ELb0ELb1ELb1ELb0ELb1ELb1ELb0ELb0ELb1ELb1ELb0EEENS1_21CollectiveEpilogueFwdINS6_IJSA_NS7_ILi512EEESA_EEES9_SC_SE_Li256ELb1ELb1ELb1ELb0EEENS1_36VarlenDynamicPersistentTileSchedulerILi64ELi64ELi256ELi128ELb1ELb1ELb1ELb0ELb1ELb1EEEEEEEEEvNT_6ParamsE)
        /*0530*/ 	.word	0x00000090


	//----- nvinfo : EIATTR_MIN_STACK_SIZE
	.align		4
.L_257:
        /*0534*/ 	.byte	0x04, 0x12
        /*0536*/ 	.short	(.L_259 - .L_258)
	.align		4
.L_258:
        /*0538*/ 	.word	index@(_ZN7cutlass13device_kernelIN5flash11enable_sm90INS1_16FlashAttnFwdSm90INS1_25CollectiveMainloopFwdSm90ILi2EN4cute5tupleIJNS5_1CILi1EEES8_S8_EEENS6_IJNS7_ILi64EEESA_SA_EEELi512ENS_6half_tEfNS_4arch4Sm90ELb0ELb1ELb1ELb0ELb0ELb0ELb0ELb0ELb0ELb1ELb1ELb0EEENS1_21CollectiveEpilogueFwdINS6_IJSA_NS7_ILi512EEESA_EEES9_SC_SE_Li256ELb0ELb1ELb1ELb0EEENS1_19SingleTileSchedulerILb0ELb1ELb1ELi64EEEEEEEEEvNT_6ParamsE)
        /*053c*/ 	.word	0x00000010


	//----- nvinfo : EIATTR_MIN_STACK_SIZE
	.align		4
.L_259:
        /*0540*/ 	.byte	0x04, 0x12
        /*0542*/ 	.short	(.L_261 - .L_260)
	.align		4
.L_260:
        /*0544*/ 	.word	index@(_ZN7cutlass13device_kernelIN5flash11enable_sm90INS1_16FlashAttnFwdSm90INS1_25CollectiveMainloopFwdSm90ILi2EN4cute5tupleIJNS5_1CILi1EEES8_S8_EEENS6_IJNS7_ILi64EEESA_SA_EEELi512ENS_6half_tEfNS_4arch4Sm90ELb0ELb1ELb1ELb0ELb0ELb0ELb1ELb0ELb0ELb1ELb1ELb0EEENS1_21CollectiveEpilogueFwdINS6_IJSA_NS7_ILi512EEESA_EEES9_SC_SE_Li256ELb0ELb1ELb1ELb0EEENS1_19SingleTileSchedulerILb0ELb1ELb1ELi64EEEEEEEEEvNT_6ParamsE)
        /*0548*/ 	.word	0x00000480


	//----- nvinfo : EIATTR_MIN_STACK_SIZE
	.align		4
.L_261:
        /*054c*/ 	.byte	0x04, 0x12
        /*054e*/ 	.short	(.L_263 - .L_262)
	.align		4
.L_262:
        /*0550*/ 	.word	index@(_ZN7cutlass13device_kernelIN5flash11enable_sm90INS1_16FlashAttnFwdSm90INS1_25CollectiveMainloopFwdSm90ILi2EN4cute5tupleIJNS5_1CILi1EEES8_S8_EEENS6_IJNS7_ILi64EEESA_SA_EEELi512ENS_6half_tEfNS_4arch4Sm90ELb0ELb1ELb1ELb1ELb0ELb0ELb0ELb0ELb0ELb1ELb1ELb0EEENS1_21CollectiveEpilogueFwdINS6_IJSA_NS7_ILi512EEESA_EEES9_SC_SE_Li256ELb1ELb1ELb1ELb0EEENS1_36VarlenDynamicPersistentTileSchedulerILi64ELi64ELi256ELi128ELb1ELb1ELb1ELb1ELb0ELb1EEEEEEEEEvNT_6ParamsE)
        /*0554*/ 	.word	0x00000060


	//----- nvinfo : EIATTR_MIN_STACK_SIZE
	.align		4
.L_263:
        /*0558*/ 	.byte	0x04, 0x12
        /*055a*/ 	.short	(.L_265 - .L_264)
	.align		4
.L_264:
        /*055c*/ 	.word	index@(_ZN7cutlass13device_kernelIN5flash11enable_sm90INS1_16FlashAttnFwdSm90INS1_25CollectiveMainloopFwdSm90ILi2EN4cute5tupleIJNS5_1CILi1EEES8_S8_EEENS6_IJNS7_ILi64EEESA_SA_EEELi512ENS_6half_tEfNS_4arch4Sm90ELb0ELb1ELb1ELb1ELb0ELb1ELb0ELb0ELb0ELb1ELb1ELb0EEENS1_21CollectiveEpilogueFwdINS6_IJSA_NS7_ILi512EEESA_EEES9_SC_SE_Li256ELb1ELb1ELb1ELb0EEENS1_36VarlenDynamicPersistentTileSchedulerILi64ELi64ELi256ELi128ELb1ELb1ELb1ELb1ELb0ELb1EEEEEEEEEvNT_6ParamsE)
        /*0560*/ 	.word	0x00000070


	//----- nvinfo : EIATTR_MIN_STACK_SIZE
	.align		4
.L_265:
        /*0564*/ 	.byte	0x04, 0x12
        /*0566*/ 	.short	(.L_267 - .L_266)
	.align		4
.L_266:
        /*0568*/ 	.word	index@(_ZN7cutlass13device_kernelIN5flash11enable_sm90INS1_16FlashAttnFwdSm90INS1_25CollectiveMainloopFwdSm90ILi2EN4cute5tupleIJNS5_1CILi1EEES8_S8_EEENS6_IJNS7_ILi64EEESA_SA_EEELi512ENS_6half_tEfNS_4arch4Sm90ELb0ELb1ELb1ELb1ELb0ELb0ELb1ELb0ELb0ELb1ELb1ELb0EEENS1_21CollectiveEpilogueFwdINS6_IJSA_NS7_ILi512EEESA_EEES9_SC_SE_Li256ELb1ELb1ELb1ELb0EEENS1_36VarlenDynamicPersistentTileSchedulerILi64ELi64ELi256ELi128ELb1ELb1ELb1ELb1ELb0ELb1EEEEEEEEEvNT_6ParamsE)
        /*056c*/ 	.word	0x000004c0


	//----- nvinfo : EIATTR_MIN_STACK_SIZE
	.align		4
.L_267:
        /*0570*/ 	.byte	0x04, 0x12
        /*0572*/ 	.short	(.L_269 - .L_268)
	.align		4
.L_268:
        /*0574*/ 	.word	index@(_ZN7cutlass13device_kernelIN5flash11enable_sm90INS1_16FlashAttnFwdSm90INS1_25CollectiveMainloopFwdSm90ILi2EN4cute5tupleIJNS5_1CILi1EEES8_S8_EEENS6_IJNS7_ILi64EEESA_SA_EEELi512ENS_6half_tEfNS_4arch4Sm90ELb0ELb1ELb1ELb1ELb0ELb1ELb1ELb0ELb0ELb1ELb1ELb0EEENS1_21CollectiveEpilogueFwdINS6_IJSA_NS7_ILi512EEESA_EEES9_SC_SE_Li256ELb1ELb1ELb1ELb0EEENS1_36VarlenDynamicPersistentTileSchedulerILi64ELi64ELi256ELi128ELb1ELb1ELb1ELb1ELb0ELb1EEEEEEEEEvNT_6ParamsE)
        /*0578*/ 	.word	0x000004f0


	//----- nvinfo : EIATTR_MIN_STACK_SIZE
	.align		4
.L_269:
        /*057c*/ 	.byte	0x04, 0x12
        /*057e*/ 	.short	(.L_271 - .L_270)
	.align		4
.L_270:
        /*0580*/ 	.word	index@(_ZN7cutlass13device_kernelIN5flash11enable_sm90INS1_16FlashAttnFwdSm90INS1_25CollectiveMainloopFwdSm90ILi2EN4cute5tupleIJNS5_1CILi1EEES8_S8_EEENS6_IJNS7_ILi64EEESA_SA_EEELi512ENS_6half_tEfNS_4arch4Sm90ELb1ELb0ELb1ELb0ELb0ELb0ELb0ELb0ELb0ELb1ELb1ELb0EEENS1_21CollectiveEpilogueFwdINS6_IJSA_NS7_ILi512EEESA_EEES9_SC_SE_Li256ELb0ELb1ELb1ELb0EEENS1_19SingleTileSchedulerILb0ELb1ELb1ELi64EEEEEEEEEvNT_6ParamsE)
        /*0584*/ 	.word	0x00000010


	//----- nvinfo : EIATTR_MIN_STACK_SIZE
	.align		4
.L_271:
        /*0588*/ 	.byte	0x04, 0x12
        /*058a*/ 	.short	(.L_273 - .L_272)
	.align		4
.L_272:
        /*058c*/ 	.word	index@(_ZN7cutlass13device_kernelIN5flash11enable_sm90INS1_16FlashAttnFwdSm90INS1_25CollectiveMainloopFwdSm90ILi2EN4cute5tupleIJNS5_1CILi1EEES8_S8_EEENS6_IJNS7_ILi64EEESA_SA_EEELi512ENS_6half_tEfNS_4arch4Sm90ELb1ELb0ELb1ELb0ELb0ELb0ELb1ELb0ELb0ELb1ELb1ELb0EEENS1_21CollectiveEpilogueFwdINS6_IJSA_NS7_ILi512EEESA_EEES9_SC_SE_Li256ELb0ELb1ELb1ELb0EEENS1_19SingleTileSchedulerILb0ELb1ELb1ELi64EEEEEEEEEvNT_6ParamsE)
        /*0590*/ 	.word	0x00000038


	//----- nvinfo : EIATTR_MIN_STACK_SIZE
	.align		4
.L_273:
        /*0594*/ 	.byte	0x04, 0x12
        /*0596*/ 	.short	(.L_275 - .L_274)
	.align		4
.L_274:
        /*0598*/ 	.word	index@(_ZN7cutlass13device_kernelIN5flash11enable_sm90INS1_16FlashAttnFwdSm90INS1_25CollectiveMainloopFwdSm90ILi2EN4cute5tupleIJNS5_1CILi1EEES8_S8_EEENS6_IJNS7_ILi64EEESA_SA_EEELi512ENS_6half_tEfNS_4arch4Sm90ELb1ELb0ELb1ELb1ELb0ELb0ELb0ELb0ELb0ELb1ELb1ELb0EEENS1_21CollectiveEpilogueFwdINS6_IJSA_NS7_ILi512EEESA_EEES9_SC_SE_Li256ELb1ELb1ELb1ELb0EEENS1_36VarlenDynamicPersistentTileSchedulerILi64ELi64ELi256ELi128ELb1ELb1ELb1ELb1ELb1ELb1EEEEEEEEEvNT_6ParamsE)
        /*059c*/ 	.word	0x00000060


	//----- nvinfo : EIATTR_MIN_STACK_SIZE
	.align		4
.L_275:
        /*05a0*/ 	.byte	0x04, 0x12
        /*05a2*/ 	.short	(.L_277 - .L_276)
	.align		4
.L_276:
        /*05a4*/ 	.word	index@(_ZN7cutlass13device_kernelIN5flash11enable_sm90INS1_16FlashAttnFwdSm90INS1_25CollectiveMainloopFwdSm90ILi2EN4cute5tupleIJNS5_1CILi1EEES8_S8_EEENS6_IJNS7_ILi64EEESA_SA_EEELi512ENS_6half_tEfNS_4arch4Sm90ELb1ELb0ELb1ELb1ELb0ELb1ELb0ELb0ELb0ELb1ELb1ELb0EEENS1_21CollectiveEpilogueFwdINS6_IJSA_NS7_ILi512EEESA_EEES9_SC_SE_Li256ELb1ELb1ELb1ELb0EEENS1_36VarlenDynamicPersistentTileSchedulerILi64ELi64ELi256ELi128ELb1ELb1ELb1ELb1ELb1ELb1EEEEEEEEEvNT_6ParamsE)
        /*05a8*/ 	.word	0x00000070


	//----- nvinfo : EIATTR_MIN_STACK_SIZE
	.align		4
.L_277:
        /*05ac*/ 	.byte	0x04, 0x12
        /*05ae*/ 	.short	(.L_279 - .L_278)
	.align		4
.L_278:
        /*05b0*/ 	.word	index@(_ZN7cutlass13device_kernelIN5flash11enable_sm90INS1_16FlashAttnFwdSm90INS1_25CollectiveMainloopFwdSm90ILi2EN4cute5tupleIJNS5_1CILi1EEES8_S8_EEENS6_IJNS7_ILi64EEESA_SA_EEELi512ENS_6half_tEfNS_4arch4Sm90ELb1ELb0ELb1ELb1ELb0ELb0ELb1ELb0ELb0ELb1ELb1ELb0EEENS1_21CollectiveEpilogueFwdINS6_IJSA_NS7_ILi512EEESA_EEES9_SC_SE_Li256ELb1ELb1ELb1ELb0EEENS1_36VarlenDynamicPersistentTileSchedulerILi64ELi64ELi256ELi128ELb1ELb1ELb1ELb1ELb1ELb1EEEEEEEEEvNT_6ParamsE)
        /*05b4*/ 	.word	0x00000078


	//----- nvinfo : EIATTR_MIN_STACK_SIZE
	.align		4
.L_279:
        /*05b8*/ 	.byte	0x04, 0x12
        /*05ba*/ 	.short	(.L_281 - .L_280)
	.align		4
.L_280:
        /*05bc*/ 	.word	index@(_ZN7cutlass13device_kernelIN5flash11enable_sm90INS1_16FlashAttnFwdSm90INS1_25CollectiveMainloopFwdSm90ILi2EN4cute5tupleIJNS5_1CILi1EEES8_S8_EEENS6_IJNS7_ILi64EEESA_SA_EEELi512ENS_6half_tEfNS_4arch4Sm90ELb1ELb0ELb1ELb1ELb0ELb1ELb1ELb0ELb0ELb1ELb1ELb0EEENS1_21CollectiveEpilogueFwdINS6_IJSA_NS7_ILi512EEESA_EEES9_SC_SE_Li256ELb1ELb1ELb1ELb0EEENS1_36VarlenDynamicPersistentTileSchedulerILi64ELi64ELi256ELi128ELb1ELb1ELb1ELb1ELb1ELb1EEEEEEEEEvNT_6ParamsE)
        /*05c0*/ 	.word	0x00000088


	//----- nvinfo : EIATTR_MIN_STACK_SIZE
	.align		4
.L_281:
        /*05c4*/ 	.byte	0x04, 0x12
        /*05c6*/ 	.short	(.L_283 - .L_282)
	.align		4
.L_282:
        /*05c8*/ 	.word	index@(_ZN7cutlass13device_kernelIN5flash11enable_sm90INS1_16FlashAttnFwdSm90INS1_25CollectiveMainloopFwdSm90ILi2EN4cute5tupleIJNS5_1CILi1EEES8_S8_EEENS6_IJNS7_ILi128EEENS7_ILi96EEENS7_ILi64EEEEEELi256ENS_6half_tEfNS_4arch4Sm90ELb0ELb0ELb1ELb0ELb0ELb0ELb0ELb1ELb0ELb1ELb1ELb0EEENS1_21CollectiveEpilogueFwdINS6_IJSA_NS7_ILi256EEESB_EEES9_SE_SG_Li256ELb0ELb1ELb1ELb0EEENS1_19SingleTileSchedulerILb0ELb1ELb1ELi128EEEEEEEEEvNT_6ParamsE)
        /*05cc*/ 	.word	0x00000010


	//----- nvinfo : EIATTR_MIN_STACK_SIZE
	.align		4
.L_283:
        /*05d0*/ 	.byte	0x04, 0x12
        /*05d2*/ 	.short	(.L_285 - .L_284)
	.align		4
.L_284:
        /*05d4*/ 	.word	index@(_ZN7cutlass13device_kernelIN5flash11enable_sm90INS1_16FlashAttnFwdSm90INS1_25CollectiveMainloopFwdSm90ILi2EN4cute5tupleIJNS5_1CILi1EEES8_S8_EEENS6_IJNS7_ILi128EEENS7_ILi96EEENS7_ILi64EEEEEELi256ENS_6half_tEfNS_4arch4Sm90ELb0ELb0ELb1ELb0ELb0ELb0ELb1ELb1ELb0ELb1ELb1ELb0EEENS1_21CollectiveEpilogueFwdINS6_IJSA_NS7_ILi256EEESB_EEES9_SE_SG_Li256ELb0ELb1ELb1ELb0EEENS1_19SingleTileSchedulerILb0ELb1ELb1ELi128EEEEEEEEEvNT_6ParamsE)
        /*05d8*/ 	.word	0x00000038


	//----- nvinfo : EIATTR_MIN_STACK_SIZE
	.align		4
.L_285:
        /*05dc*/ 	.byte	0x04, 0x12
        /*05de*/ 	.short	(.L_287 - .L_286)
	.align		4
.L_286:
        /*05e0*/ 	.word	index@(_ZN7cutlass13device_kernelIN5flash11enable_sm90INS1_16FlashAttnFwdSm90INS1_25CollectiveMainloopFwdSm90ILi2EN4cute5tupleIJNS5_1CILi1EEES8_S8_EEENS6_IJNS7_ILi128EEENS7_ILi96EEENS7_ILi64EEEEEELi256ENS_6half_tEfNS_4arch4Sm90ELb0ELb0ELb1ELb1ELb0ELb0ELb0ELb1ELb0ELb1ELb1ELb0EEENS1_21CollectiveEpilogueFwdINS6_IJSA_NS7_ILi256EEESB_EEES9_SE_SG_Li256ELb1ELb1ELb1ELb0EEENS1_36VarlenDynamicPersistentTileSchedulerILi128ELi96ELi256ELi128ELb1ELb1ELb1ELb0ELb1ELb1EEEEEEEEEvNT_6ParamsE)
        /*05e4*/ 	.word	0x00000060


	//----- nvinfo : EIATTR_MIN_STACK_SIZE
	.align		4
.L_287:
        /*05e8*/ 	.byte	0x04, 0x12
        /*05ea*/ 	.short	(.L_289 - .L_288)
	.align		4
.L_288:
        /*05ec*/ 	.word	index@(_ZN7cutlass13device_kernelIN5flash11enable_sm90INS1_16FlashAttnFwdSm90INS1_25CollectiveMainloopFwdSm90ILi2EN4cute5tupleIJNS5_1CILi1EEES8_S8_EEENS6_IJNS7_ILi128EEENS7_ILi96EEENS7_ILi64EEEEEELi256ENS_6half_tEfNS_4arch4Sm90ELb0ELb0ELb1ELb1ELb0ELb1ELb0ELb1ELb0ELb1ELb1ELb0EEENS1_21CollectiveEpilogueFwdINS6_IJSA_NS7_ILi256EEESB_EEES9_SE_SG_Li256ELb1ELb1ELb1ELb0EEENS1_36VarlenDynamicPersistentTileSchedulerILi128ELi96ELi256ELi128ELb1ELb1ELb1ELb0ELb1ELb1EEEEEEEEEvNT_6ParamsE)
        /*05f0*/ 	.word	0x00000078


	//----- nvinfo : EIATTR_MIN_STACK_SIZE
	.align		4
.L_289:
        /*05f4*/ 	.byte	0x04, 0x12
        /*05f6*/ 	.short	(.L_291 - .L_290)
	.align		4
.L_290:
        /*05f8*/ 	.word	index@(_ZN7cutlass13device_kernelIN5flash11enable_sm90INS1_16FlashAttnFwdSm90INS1_25CollectiveMainloopFwdSm90ILi2EN4cute5tupleIJNS5_1CILi1EEES8_S8_EEENS6_IJNS7_ILi128EEENS7_ILi96EEENS7_ILi64EEEEEELi256ENS_6half_tEfNS_4arch4Sm90ELb0ELb0ELb1ELb1ELb0ELb0ELb1ELb1ELb0ELb1ELb1ELb0EEENS1_21CollectiveEpilogueFwdINS6_IJSA_NS7_ILi256EEESB_EEES9_SE_SG_Li256ELb1ELb1ELb1ELb0EEENS1_36VarlenDynamicPersistentTileSchedulerILi128ELi96ELi256ELi128ELb1ELb1ELb1ELb0ELb1ELb1EEEEEEEEEvNT_6ParamsE)
        /*05fc*/ 	.word	0x00000088


	//----- nvinfo : EIATTR_MIN_STACK_SIZE
	.align		4
.L_291:
        /*0600*/ 	.byte	0x04, 0x12
        /*0602*/ 	.short	(.L_293 - .L_292)
	.align		4
.L_292:
        /*0604*/ 	.word	index@(_ZN7cutlass13device_kernelIN5flash11enable_sm90INS1_16FlashAttnFwdSm90INS1_25CollectiveMainloopFwdSm90ILi2EN4cute5tupleIJNS5_1CILi1EEES8_S8_EEENS6_IJNS7_ILi128EEENS7_ILi96EEENS7_ILi64EEEEEELi256ENS_6half_tEfNS_4arch4Sm90ELb0ELb0ELb1ELb1ELb0ELb1ELb1ELb1ELb0ELb1ELb1ELb0EEENS1_21CollectiveEpilogueFwdINS6_IJSA_NS7_ILi256EEESB_EEES9_SE_SG_Li256ELb1ELb1ELb1ELb0EEENS1_36VarlenDynamicPersistentTileSchedulerILi128ELi96ELi256ELi128ELb1ELb1ELb1ELb0ELb1ELb1EEEEEEEEEvNT_6ParamsE)
        /*0608*/ 	.word	0x000000b0


	//----- nvinfo : EIATTR_MIN_STACK_SIZE
	.align		4
.L_293:
        /*060c*/ 	.byte	0x04, 0x12
        /*060e*/ 	.short	(.L_295 - .L_294)
	.align		4
.L_294:
        /*0610*/ 	.word	index@(_ZN7cutlass13device_kernelIN5flash11enable_sm90INS1_16FlashAttnFwdSm90INS1_25CollectiveMainloopFwdSm90ILi2EN4cute5tupleIJNS5_1CILi1EEES8_S8_EEENS6_IJNS7_ILi128EEENS7_ILi96EEENS7_ILi64EEEEEELi256ENS_6half_tEfNS_4arch4Sm90ELb0ELb1ELb1ELb0ELb0ELb0ELb0ELb1ELb0ELb1ELb1ELb0EEENS1_21CollectiveEpilogueFwdINS6_IJSA_NS7_ILi256EEESB_EEES9_SE_SG_Li256ELb0ELb1ELb1ELb0EEENS1_19SingleTileSchedulerILb0ELb1ELb1ELi128EEEEEEEEEvNT_6ParamsE)
        /*0614*/ 	.word	0x00000008


	//----- nvinfo : EIATTR_MIN_STACK_SIZE
	.align		4
.L_295:
        /*0618*/ 	.byte	0x04, 0x12
        /*061a*/ 	.short	(.L_297 - .L_296)
	.align		4
.L_296:
        /*061c*/ 	.word	index@(_ZN7cutlass13device_kernelIN5flash11enable_sm90INS1_16FlashAttnFwdSm90INS1_25CollectiveMainloopFwdSm90ILi2EN4cute5tupleIJNS5_1CILi1EEES8_S8_EEENS6_IJNS7_ILi128EEENS7_ILi96EEENS7_ILi64EEEEEELi256ENS_6half_tEfNS_4arch4Sm90ELb0ELb1ELb1ELb0ELb0ELb0ELb1ELb1ELb0ELb1ELb1ELb0EEENS1_21CollectiveEpilogueFwdINS6_IJSA_NS7_ILi256EEESB_EEES9_SE_SG_Li256ELb0ELb1ELb1ELb0EEENS1_19SingleTileSchedulerILb0ELb1ELb1ELi128EEEEEEEEEvNT_6ParamsE)
        /*0620*/ 	.word	0x00003440


	//----- nvinfo : EIATTR_MIN_STACK_SIZE
	.align		4
.L_297:
        /*0624*/ 	.byte	0x04, 0x12
        /*0626*/ 	.short	(.L_299 - .L_298)
	.align		4
.L_298:
        /*0628*/ 	.word	index@(_ZN7cutlass13device_kernelIN5flash11enable_sm90INS1_16FlashAttnFwdSm90INS1_25CollectiveMainloopFwdSm90ILi2EN4cute5tupleIJNS5_1CILi1EEES8_S8_EEENS6_IJNS7_ILi128EEENS7_ILi96EEENS7_ILi64EEEEEELi256ENS_6half_tEfNS_4arch4Sm90ELb0ELb1ELb1ELb1ELb0ELb0ELb0ELb1ELb0ELb1ELb1ELb0EEENS1_21CollectiveEpilogueFwdINS6_IJSA_NS7_ILi256EEESB_EEES9_SE_SG_Li256ELb1ELb1ELb1ELb0EEENS1_36VarlenDynamicPersistentTileSchedulerILi128ELi96ELi256ELi128ELb1ELb1ELb1ELb1ELb0ELb1EEEEEEEEEvNT_6ParamsE)
        /*062c*/ 	.word	0x00000068


	//----- nvinfo : EIATTR_MIN_STACK_SIZE
	.align		4
.L_299:
        /*0630*/ 	.byte	0x04, 0x12
        /*0632*/ 	.short	(.L_301 - .L_300)
	.align		4
.L_300:
        /*0634*/ 	.word	index@(_ZN7cutlass13device_kernelIN5flash11enable_sm90INS1_16FlashAttnFwdSm90INS1_25CollectiveMainloopFwdSm90ILi2EN4cute5tupleIJNS5_1CILi1EEES8_S8_EEENS6_IJNS7_ILi128EEENS7_ILi96EEENS7_ILi64EEEEEELi256ENS_6half_tEfNS_4arch4Sm90ELb0ELb1ELb1ELb1ELb0ELb1ELb0ELb1ELb0ELb1ELb1ELb0EEENS1_21CollectiveEpilogueFwdINS6_IJSA_NS7_ILi256EEESB_EEES9_SE_SG_Li256ELb1ELb1ELb1ELb0EEENS1_36VarlenDynamicPersistentTileSchedulerILi128ELi96ELi256ELi128ELb1ELb1ELb1ELb1ELb0ELb1EEEEEEEEEvNT_6ParamsE)
        /*0638*/ 	.word	0x00000078


	//----- nvinfo : EIATTR_MIN_STACK_SIZE
	.align		4
.L_301:
        /*063c*/ 	.byte	0x04, 0x12
        /*063e*/ 	.short	(.L_303 - .L_302)
	.align		4
.L_302:
        /*0640*/ 	.word	index@(_ZN7cutlass13device_kernelIN5flash11enable_sm90INS1_16FlashAttnFwdSm90INS1_25CollectiveMainloopFwdSm90ILi2EN4cute5tupleIJNS5_1CILi1EEES8_S8_EEENS6_IJNS7_ILi128EEENS7_ILi96EEENS7_ILi64EEEEEELi256ENS_6half_tEfNS_4arch4Sm90ELb0ELb1ELb1ELb1ELb0ELb0ELb1ELb1ELb0ELb1ELb1ELb0EEENS1_21CollectiveEpilogueFwdINS6_IJSA_NS7_ILi256EEESB_EEES9_SE_SG_Li256ELb1ELb1ELb1ELb0EEENS1_36VarlenDynamicPersistentTileSchedulerILi128ELi96ELi256ELi128ELb1ELb1ELb1ELb1ELb0ELb1EEEEEEEEEvNT_6ParamsE)
        /*0644*/ 	.word	0x00000500


	//----- nvinfo : EIATTR_MIN_STACK_SIZE
	.align		4
.L_303:
        /*0648*/ 	.byte	0x04, 0x12
        /*064a*/ 	.short	(.L_305 - .L_304)
	.align		4
.L_304:
        /*064c*/ 	.word	index@(_ZN7cutlass13device_kernelIN5flash11enable_sm90INS1_16FlashAttnFwdSm90INS1_25CollectiveMainloopFwdSm90ILi2EN4cute5tupleIJNS5_1CILi1EEES8_S8_EEENS6_IJNS7_ILi128EEENS7_ILi96EEENS7_ILi64EEEEEELi256ENS_6half_tEfNS_4arch4Sm90ELb0ELb1ELb1ELb1ELb0ELb1ELb1ELb1ELb0ELb1ELb1ELb0EEENS1_21CollectiveEpilogueFwdINS6_IJSA_NS7_ILi256EEESB_EEES9_SE_SG_Li256ELb1ELb1ELb1ELb0EEENS1_36VarlenDynamicPersistentTileSchedulerILi128ELi96ELi256ELi128ELb1ELb1ELb1ELb1ELb0ELb1EEEEEEEEEvNT_6ParamsE)
        /*0650*/ 	.word	0x00000530


	//----- nvinfo : EIATTR_MIN_STACK_SIZE
	.align		4
.L_305:
        /*0654*/ 	.byte	0x04, 0x12
        /*0656*/ 	.short	(.L_307 - .L_306)
	.align		4
.L_306:
        /*0658*/ 	.word	index@(_ZN7cutlass13device_kernelIN5flash11enable_sm90INS1_16FlashAttnFwdSm90INS1_25CollectiveMainloopFwdSm90ILi2EN4cute5tupleIJNS5_1CILi1EEES8_S8_EEENS6_IJNS7_ILi128EEENS7_ILi96EEENS7_ILi64EEEEEELi256ENS_6half_tEfNS_4arch4Sm90ELb1ELb0ELb1ELb0ELb0ELb0ELb0ELb1ELb0ELb1ELb1ELb0EEENS1_21CollectiveEpilogueFwdINS6_IJSA_NS7_ILi256EEESB_EEES9_SE_SG_Li256ELb0ELb1ELb1ELb0EEENS1_19SingleTileSchedulerILb0ELb1ELb1ELi128EEEEEEEEEvNT_6ParamsE)
        /*065c*/ 	.word	0x00000010


	//----- nvinfo : EIATTR_MIN_STACK_SIZE
	.align		4
.L_307:
        /*0660*/ 	.byte	0x04, 0x12
        /*0662*/ 	.short	(.L_309 - .L_308)
	.align		4
.L_308:
        /*0664*/ 	.word	index@(_ZN7cutlass13device_kernelIN5flash11enable_sm90INS1_16FlashAttnFwdSm90INS1_25CollectiveMainloopFwdSm90ILi2EN4cute5tupleIJNS5_1CILi1EEES8_S8_EEENS6_IJNS7_ILi128EEENS7_ILi96EEENS7_ILi64EEEEEELi256ENS_6half_tEfNS_4arch4Sm90ELb1ELb0ELb1ELb0ELb0ELb0ELb1ELb1ELb0ELb1ELb1ELb0EEENS1_21CollectiveEpilogueFwdINS6_IJSA_NS7_ILi256EEESB_EEES9_SE_SG_Li256ELb0ELb1ELb1ELb0EEENS1_19SingleTileSchedulerILb0ELb1ELb1ELi128EEEEEEEEEvNT_6ParamsE)
        /*0668*/ 	.word	0x00000048


	//----- nvinfo : EIATTR_MIN_STACK_SIZE
	.align		4
.L_309:
        /*066c*/ 	.byte	0x04, 0x12
        /*066e*/ 	.short	(.L_311 - .L_310)
	.align		4
.L_310:
        /*0670*/ 	.word	index@(_ZN7cutlass13device_kernelIN5flash11enable_sm90INS1_16FlashAttnFwdSm90INS1_25CollectiveMainloopFwdSm90ILi2EN4cute5tupleIJNS5_1CILi1EEES8_S8_EEENS6_IJNS7_ILi128EEENS7_ILi96EEENS7_ILi64EEEEEELi256ENS_6half_tEfNS_4arch4Sm90ELb1ELb0ELb1ELb1ELb0ELb0ELb0ELb1ELb0ELb1ELb1ELb0EEENS1_21CollectiveEpilogueFwdINS6_IJSA_NS7_ILi256EEESB_EEES9_SE_SG_Li256ELb1ELb1ELb1ELb0EEENS1_36VarlenDynamicPersistentTileSchedulerILi128ELi96ELi256ELi128ELb1ELb1ELb1ELb1ELb1ELb1EEEEEEEEEvNT_6ParamsE)
        /*0674*/ 	.word	0x00000060


	//----- nvinfo : EIATTR_MIN_STACK_SIZE
	.align		4
.L_311:
        /*0678*/ 	.byte	0x04, 0x12
        /*067a*/ 	.short	(.L_313 - .L_312)
	.align		4
.L_312:
        /*067c*/ 	.word	index@(_ZN7cutlass13device_kernelIN5flash11enable_sm90INS1_16FlashAttnFwdSm90INS1_25CollectiveMainloopFwdSm90ILi2EN4cute5tupleIJNS5_1CILi1EEES8_S8_EEENS6_IJNS7_ILi128EEENS7_ILi96EEENS7_ILi64EEEEEELi256ENS_6half_tEfNS_4arch4Sm90ELb1ELb0ELb1ELb1ELb0ELb1ELb0ELb1ELb0ELb1ELb1ELb0EEENS1_21CollectiveEpilogueFwdINS6_IJSA_NS7_ILi256EEESB_EEES9_SE_SG_Li256ELb1ELb1ELb1ELb0EEENS1_36VarlenDynamicPersistentTileSchedulerILi128ELi96ELi256ELi128ELb1ELb1ELb1ELb1ELb1ELb1EEEEEEEEEvNT_6ParamsE)
        /*0680*/ 	.word	0x00000078


	//----- nvinfo : EIATTR_MIN_STACK_SIZE
	.align		4
.L_313:
        /*0684*/ 	.byte	0x04, 0x12
        /*0686*/ 	.short	(.L_315 - .L_314)
	.align		4
.L_314:
        /*0688*/ 	.word	index@(_ZN7cutlass13device_kernelIN5flash11enable_sm90INS1_16FlashAttnFwdSm90INS1_25CollectiveMainloopFwdSm90ILi2EN4cute5tupleIJNS5_1CILi1EEES8_S8_EEENS6_IJNS7_ILi128EEENS7_ILi96EEENS7_ILi64EEEEEELi256ENS_6half_tEfNS_4arch4Sm90ELb1ELb0ELb1ELb1ELb0ELb0ELb1ELb1ELb0ELb1ELb1ELb0EEENS1_21CollectiveEpilogueFwdINS6_IJSA_NS7_ILi256EEESB_EEES9_SE_SG_Li256ELb1ELb1ELb1ELb0EEENS1_36VarlenDynamicPersistentTileSchedulerILi128ELi96ELi256ELi128ELb1ELb1ELb1ELb1ELb1ELb1EEEEEEEEEvNT_6ParamsE)
        /*068c*/ 	.word	0x00000088


	//----- nvinfo : EIATTR_MIN_STACK_SIZE
	.align		4
.L_315:
        /*0690*/ 	.byte	0x04, 0x12
        /*0692*/ 	.short	(.L_317 - .L_316)
	.align		4
.L_316:
        /*0694*/ 	.word	index@(_ZN7cutlass13device_kernelIN5flash11enable_sm90INS1_16FlashAttnFwdSm90INS1_25CollectiveMainloopFwdSm90ILi2EN4cute5tupleIJNS5_1CILi1EEES8_S8_EEENS6_IJNS7_ILi128EEENS7_ILi96EEENS7_ILi64EEEEEELi256ENS_6half_tEfNS_4arch4Sm90ELb1ELb0ELb1ELb1ELb0ELb1ELb1ELb1ELb0ELb1ELb1ELb0EEENS1_21CollectiveEpilogueFwdINS6_IJSA_NS7_ILi256EEESB_EEES9_SE_SG_Li256ELb1ELb1ELb1ELb0EEENS1_36VarlenDynamicPersistentTileSchedulerILi128ELi96ELi256ELi128ELb1ELb1ELb1ELb1ELb1ELb1EEEEEEEEEvNT_6ParamsE)
        /*0698*/ 	.word	0x000001b8
.L_317:


//--------------------- .nv.compat                --------------------------
	.section	.nv.compat,"",@"SHT_CUDA_COMPAT_INFO"
	.align	4
        /*0000*/ 	.byte	0x02, 0x09, 0x01, 0x00, 0x02, 0x02, 0x04, 0x00, 0x02, 0x05, 0x05, 0x00, 0x03, 0x07, 0x01, 0x01
        /*0010*/ 	.byte	0x02, 0x03, 0x01, 0x00, 0x02, 0x06, 0x01, 0x00, 0x04, 0x0b, 0x08, 0x00, 0x00, 0x00, 0x00, 0x00
        /*0020*/ 	.byte	0x00, 0x00, 0x00, 0x00


//--------------------- .nv.info._ZN7cutlass13device_kernelIN5flash11enable_sm90INS1_16FlashAttnFwdSm90INS1_25CollectiveMainloopFwdSm90ILi2EN4cute5tupleIJNS5_1CILi1EEES8_S8_EEENS6_IJNS7_ILi128EEESA_NS7_ILi192EEEEEELi128ENS_6half_tEfNS_4arch4Sm90ELb0ELb0ELb1ELb0ELb0ELb0ELb0ELb1ELb1ELb1ELb1ELb0EEENS1_21CollectiveEpilogueFwdINS6_IJSA_SA_SA_EEES9_SD_SF_Li256ELb0ELb1ELb1ELb0EEENS1_19SingleTileSchedulerILb0ELb1ELb1ELi128EEEEEEEEEvNT_6ParamsE --------------------------
	.section	.nv.info._ZN7cutlass13device_kernelIN5flash11enable_sm90INS1_16FlashAttnFwdSm90INS1_25CollectiveMainloopFwdSm90ILi2EN4cute5tupleIJNS5_1CILi1EEES8_S8_EEENS6_IJNS7_ILi128EEESA_NS7_ILi192EEEEEELi128ENS_6half_tEfNS_4arch4Sm90ELb0ELb0ELb1ELb0ELb0ELb0ELb0ELb1ELb1ELb1ELb1ELb0EEENS1_21CollectiveEpilogueFwdINS6_IJSA_SA_SA_EEES9_SD_SF_Li256ELb0ELb1ELb1ELb0EEENS1_19SingleTileSchedulerILb0ELb1ELb1ELi128EEEEEEEEEvNT_6ParamsE,"",@"SHT_CUDA_INFO"
	.sectionflags	@""
	.align	4


	//----- nvinfo : EIATTR_CUDA_API_VERSION
	.align		4
        /*0000*/ 	.byte	0x04, 0x37
        /*0002*/ 	.short	(.L_319 - .L_318)
.L_318:
        /*0004*/ 	.word	0x00000082


	//----- nvinfo : EIATTR_KPARAM_INFO
	.align		4
.L_319:
        /*0008*/ 	.byte	0x04, 0x17
        /*000a*/ 	.short	(.L_321 - .L_320)
.L_320:
        /*000c*/ 	.word	0x00000000
        /*0010*/ 	.short	0x0000
        /*0012*/ 	.short	0x0070
        /*0014*/ 	.byte	0x00, 0xf0, 0x01, 0x28


	//----- nvinfo : EIATTR_SPARSE_MMA_MASK
	.align		4
.L_321:
        /*0018*/ 	.byte	0x03, 0x50
        /*001a*/ 	.short	0x0000


	//----- nvinfo : EIATTR_MAXREG_COUNT
	.align		4
        /*001c*/ 	.byte	0x03, 0x1b
        /*001e*/ 	.short	0x00a8


	//----- nvinfo : EIATTR_NUM_BARRIERS
	.align		4
        /*0020*/ 	.byte	0x02, 0x4c
        /*0022*/ 	.byte	0x09
	.zero		1


	//----- nvinfo : EIATTR_EXTERNS
	.align		4
        /*0024*/ 	.byte	0x04, 0x0f
        /*0026*/ 	.short	(.L_323 - .L_322)


	//   ....[0]....
	.align		4
.L_322:
        /*0028*/ 	.word	index@(__assertfail)


	//----- nvinfo : EIATTR_ANNOTATIONS
	.align		4
.L_323:
        /*002c*/ 	.byte	0x04, 0x55
        /*002e*/ 	.short	(.L_325 - .L_324)


	//   ....[0]....
.L_324:
        /*0030*/ 	.word	0x00000001
        /*0034*/ 	.byte	0x40, 0x09, 0x00, 0x00, 0x01, 0x00, 0x00, 0x00, 0x10, 0x12, 0x00, 0x00, 0x01, 0x00, 0x00, 0x00
        /* <DEDUP_REMOVED lines=9> */
        /*00d4*/ 	.byte	0xa0, 0xc6, 0x00, 0x00, 0x01, 0x00, 0x00, 0x00, 0xb0, 0xcb, 0x00, 0x00


	//----- nvinfo : EIATTR_MERCURY_ISA_VERSION
	.align		4
.L_325:
        /*00e0*/ 	.byte	0x03, 0x5f
        /*00e2*/ 	.short	0x0101


	//----- nvinfo : EIATTR_INT_WARP_WIDE_INSTR_OFFSETS
	.align		4
        /*00e4*/ 	.byte	0x04, 0x31
        /*00e6*/ 	.short	(.L_327 - .L_326)


	//   ....[0]....
.L_326:
        /*00e8*/ 	.word	0x00000120


	//   ....[1]....
        /*00ec*/ 	.word	0x00000160


	//   ....[2]....
        /*00f0*/ 	.word	0x00000220


	//----- nvinfo : EIATTR_COOP_GROUP_MASK_REGIDS
	.align		4
.L_327:
        /*00f4*/ 	.byte	0x04, 0x29
        /*00f6*/ 	.short	(.L_329 - .L_328)


	//   ....[0]....
.L_328:
        /*00f8*/ 	.word	0xffffffff


	//   ....[1]....
        /*00fc*/ 	.word	0xffffffff


	//   ....[2]....
        /*0100*/ 	.word	0xffffffff


	//   ....[3]....
        /*0104*/ 	.word	0xffffffff


	//   ....[4]....
        /*0108*/ 	.word	0xffffffff


	//   ....[5]....
        /*010c*/ 	.word	0xffffffff


	//   ....[6]....
        /*0110*/ 	.word	0xffffffff


	//   ....[7]....
        /*0114*/ 	.word	0xffffffff


	//   ....[8]....
        /*0118*/ 	.word	0xffffffff


	//   ....[9]....
        /*011c*/ 	.word	0xffffffff


	//   ....[10]....
        /*0120*/ 	.word	0xffffffff


	//   ....[11]....
        /*0124*/ 	.word	0xffffffff


	//   ....[12]....
        /*0128*/ 	.word	0xffffffff


	//   ....[13]....
        /*012c*/ 	.word	0xffffffff


	//   ....[14]....
        /*0130*/ 	.word	0xffffffff


	//   ....[15]....
        /*0134*/ 	.word	0xffffffff


	//   ....[16]....
        /*0138*/ 	.word	0xffffffff


	//   ....[17]....
        /*013c*/ 	.word	0xffffffff


	//   ....[18]....
        /*0140*/ 	.word	0xffffffff


	//   ....[19]....
        /*0144*/ 	.word	0xffffffff


	//   ....[20]....
        /*0148*/ 	.word	0xffffffff


	//   ....[21]....
        /*014c*/ 	.word	0xffffffff


	//   ....[22]....
        /*0150*/ 	.word	0xffffffff


	//   ....[23]....
        /*0154*/ 	.word	0xffffffff


	//   ....[24]....
        /*0158*/ 	.word	0xffffffff


	//   ....[25]....
        /*015c*/ 	.word	0xffffffff


	//   ....[26]....
        /*0160*/ 	.word	0xffffffff


	//   ....[27]....
        /*0164*/ 	.word	0xffffffff


	//   ....[28]....
        /*0168*/ 	.word	0xffffffff


	//   ....[29]....
        /*016c*/ 	.word	0xffffffff


	//   ....[30]....
        /*0170*/ 	.word	0xffffffff


	//   ....[31]....
        /*0174*/ 	.word	0xffffffff


	//   ....[32]....
        /*0178*/ 	.word	0xffffffff


	//   ....[33]....
        /*017c*/ 	.word	0xffffffff


	//   ....[34]....
        /*0180*/ 	.word	0xffffffff


	//   ....[35]....
        /*0184*/ 	.word	0xffffffff


	//   ....[36]....
        /*0188*/ 	.word	0xffffffff


	//   ....[37]....
        /*018c*/ 	.word	0xffffffff


	//   ....[38]....
        /*0190*/ 	.word	0xffffffff


	//   ....[39]....
        /*0194*/ 	.word	0xffffffff


	//   ....[40]....
        /*0198*/ 	.word	0xffffffff


	//   ....[41]....
        /*019c*/ 	.word	0xffffffff


	//   ....[42]....
        /*01a0*/ 	.word	0xffffffff


	//   ....[43]....
        /*01a4*/ 	.word	0xffffffff


	//   ....[44]....
        /*01a8*/ 	.word	0xffffffff


	//   ....[45]....
        /*01ac*/ 	.word	0xffffffff


	//   ....[46]....
        /*01b0*/ 	.word	0xffffffff


	//   ....[47]....
        /*01b4*/ 	.word	0x0500000f


	//   ....[48]....
        /*01b8*/ 	.word	0x0500000f


	//   ....[49]....
        /*01bc*/ 	.word	0x0500000f


	//   ....[50]....
        /*01c0*/ 	.word	0x0500000f


	//   ....[51]....
        /*01c4*/ 	.word	0x0500000f


	//   ....[52]....
        /*01c8*/ 	.word	0x0500000f


	//   ....[53]....
        /*01cc*/ 	.word	0x0500000f


	//   ....[54]....
        /*01d0*/ 	.word	0x0500000f


	//   ....[55]....
        /*01d4*/ 	.word	0x0500000f


	//   ....[56]....
        /*01d8*/ 	.word	0x0500000f


	//   ....[57]....
        /*01dc*/ 	.word	0x0500000f


	//   ....[58]....
        /*01e0*/ 	.word	0x0500000f


	//   ....[59]....
        /*01e4*/ 	.word	0x0500000f


	//   ....[60]....
        /*01e8*/ 	.word	0x0500000f


	//   ....[61]....
        /*01ec*/ 	.word	0x0500000f


	//   ....[62]....
        /*01f0*/ 	.word	0x0500000f


	//   ....[63]....
        /*01f4*/ 	.word	0x0500000f


	//   ....[64]....
        /*01f8*/ 	.word	0x0500000f


	//----- nvinfo : EIATTR_COOP_GROUP_INSTR_OFFSETS
	.align		4
.L_329:
        /*01fc*/ 	.byte	0x04, 0x28
        /*01fe*/ 	.short	(.L_331 - .L_330)


	//   ....[0]....
.L_330:
        /*0200*/ 	.word	0x00000060


	//   ....[1]....
        /*0204*/ 	.word	0x00000130


	//   ....[2]....
        /*0208*/ 	.word	0x00000230


	//   ....[3]....
        /*020c*/ 	.word	0x000003a0


	//   ....[4]....
        /*0210*/ 	.word	0x00000500


	//   ....[5]....
        /*0214*/ 	.word	0x00000620


	//   ....[6]....
        /*0218*/ 	.word	0x00000780


	//   ....[7]....
        /*021c*/ 	.word	0x00001040


	//   ....[8]....
        /*0220*/ 	.word	0x00002bc0


	//   ....[9]....
        /*0224*/ 	.word	0x00002c40


	//   ....[10]....
        /*0228*/ 	.word	0x00003200


	//   ....[11]....
        /*022c*/ 	.word	0x00003260


	//   ....[12]....
        /*0230*/ 	.word	0x00005820


	//   ....[13]....
        /*0234*/ 	.word	0x00005850


	//   ....[14]....
        /*0238*/ 	.word	0x00005c20


	//   ....[15]....
        /*023c*/ 	.word	0x00005c90


	//   ....[16]....
        /*0240*/ 	.word	0x00006f20


	//   ....[17]....
        /*0244*/ 	.word	0x00006f60


	//   ....[18]....
        /*0248*/ 	.word	0x00007000


	//   ....[19]....
        /*024c*/ 	.word	0x00007010


	//   ....[20]....
        /*0250*/ 	.word	0x00007f00


	//   ....[21]....
        /*0254*/ 	.word	0x00007f40


	//   ....[22]....
        /*0258*/ 	.word	0x00007f80


	//   ....[23]....
        /*025c*/ 	.word	0x00007fb0


	//   ....[24]....
        /*0260*/ 	.word	0x00007fd0


	//   ....[25]....
        /*0264*/ 	.word	0x00007ff0


	//   ....[26]....
        /*0268*/ 	.word	0x00008630


	//   ....[27]....
        /*026c*/ 	.word	0x00008640


	//   ....[28]....
        /*0270*/ 	.word	0x00009040


	//   ....[29]....
        /*0274*/ 	.word	0x00009a40


	//   ....[30]....
        /*0278*/ 	.word	0x0000a410


	//   ....[31]....
        /*027c*/ 	.word	0x0000a420


	//   ....[32]....
        /*0280*/ 	.word	0x0000a430


	//   ....[33]....
        /*0284*/ 	.word	0x0000a450


	//   ....[34]....
        /*0288*/ 	.word	0x0000a530


	//   ....[35]....
        /*028c*/ 	.word	0x0000a540


	//   ....[36]....
        /*0290*/ 	.word	0x0000a5e0


	//   ....[37]....
        /*0294*/ 	.word	0x0000a610


	//   ....[38]....
        /*0298*/ 	.word	0x0000a690


	//   ....[39]....
        /*029c*/ 	.word	0x0000a6c0


	//   ....[40]....
        /*02a0*/ 	.word	0x0000a740


	//   ....[41]....
        /*02a4*/ 	.word	0x0000a780


	//   ....[42]....
        /*02a8*/ 	.word	0x0000a7f0


	//   ....[43]....
        /*02ac*/ 	.word	0x0000a820


	//   ....[44]....
        /*02b0*/ 	.word	0x0000a8a0


	//   ....[45]....
        /*02b4*/ 	.word	0x0000a8d0


	//   ....[46]....
        /*02b8*/ 	.word	0x0000cb40


	//   ....[47]....
        /*02bc*/ 	.word	0x0000cfd0


	//   ....[48]....
        /*02c0*/ 	.word	0x0000d140


	//   ....[49]....
        /*02c4*/ 	.word	0x0000d1a0


	//   ....[50]....
        /*02c8*/ 	.word	0x0000d240


	//   ....[51]....
        /*02cc*/ 	.word	0x0000d320


	//   ....[52]....
        /*02d0*/ 	.word	0x0000d400


	//   ....[53]....
        /*02d4*/ 	.word	0x0000d4d0


	//   ....[54]....
        /*02d8*/ 	.word	0x0000d560


	//   ....[55]....
        /*02dc*/ 	.word	0x0000d630


	//   ....[56]....
        /*02e0*/ 	.word	0x0000d6c0


	//   ....[57]....
        /*02e4*/ 	.word	0x0000d790


	//   ....[58]....
        /*02e8*/ 	.word	0x0000d820


	//   ....[59]....
        /*02ec*/ 	.word	0x0000d8f0


	//   ....[60]....
        /*02f0*/ 	.word	0x0000d980


	//   ....[61]....
        /*02f4*/ 	.word	0x0000da50


	//   ....[62]....
        /*02f8*/ 	.word	0x0000dad0


	//   ....[63]....
        /*02fc*/ 	.word	0x0000db90


	//   ....[64]....
        /*0300*/ 	.word	0x0000df90


	//----- nvinfo : EIATTR_REG_RECONFIG
	.align		4
.L_331:
        /*0304*/ 	.byte	0x01, 0x54
	.zero		2


	//----- nvinfo : EIATTR_SYSCALL_OFFSETS
	.align		4
        /*0308*/ 	.byte	0x04, 0x46
        /*030a*/ 	.short	(.L_333 - .L_332)


	//   ....[0]....
.L_332:
        /*030c*/ 	.word	0x00001200


	//   ....[1]....
        /*0310*/ 	.word	0x000096d0


	//   ....[2]....
        /*0314*/ 	.word	0x00009810


	//   ....[3]....
        /*0318*/ 	.word	0x00009900


	//   ....[4]....
        /*031c*/ 	.word	0x0000a020


	//----- nvinfo : EIATTR_MBARRIER_INSTR_OFFSETS
	.align		4
.L_333:
        /*0320*/ 	.byte	0x04, 0x39
        /*0322*/ 	.short	(.L_335 - .L_334)


	//   ....[0]....
.L_334:
        /*0324*/ 	.word	0x00000250
        /*0328*/ 	.word	0x000000ff
        /*032c*/ 	.word	0x00034800
        /*0330*/ 	.short	0x0100
        /*0332*/ 	.byte	0x08
	.zero		1


	//   ....[1]....
        /*0334*/ 	.word	0x00000260
        /*0338*/ 	.word	0x000000ff
        /*033c*/ 	.word	0x00034820
        /*0340*/ 	.short	0x0100
        /*0342*/ 	.byte	0x08
	.zero		1


	//   ....[2]....
        /*0344*/ 	.word	0x00000350
        /*0348*/ 	.word	0x000000ff
        /*034c*/ 	.word	0x00034830
        /*0350*/ 	.short	0x0100
        /*0352*/ 	.byte	0x08
	.zero		1


	//   ....[3]....
        /*0354*/ 	.word	0x00000360
        /*0358*/ 	.word	0x000000ff
        /*035c*/ 	.word	0x00034840
        /*0360*/ 	.short	0x0100
        /*0362*/ 	.byte	0x08
	.zero		1


	//   ....[4]....
        /*0364*/ 	.word	0x00000370
        /*0368*/ 	.word	0x000000ff
        /*036c*/ 	.word	0x00034838
        /*0370*/ 	.short	0x0100
        /*0372*/ 	.byte	0x08
	.zero		1


	//   ....[5]....
        /*0374*/ 	.word	0x00000380
        /*0378*/ 	.word	0x000000ff
        /*037c*/ 	.word	0x00034848
        /*0380*/ 	.short	0x0100
        /*0382*/ 	.byte	0x08
	.zero		1


	//   ....[6]....
        /*0384*/ 	.word	0x000004b0
        /*0388*/ 	.word	0x000000ff
        /*038c*/ 	.word	0x00034850
        /*0390*/ 	.short	0x0100
        /*0392*/ 	.byte	0x08
	.zero		1


	//   ....[7]....
        /*0394*/ 	.word	0x000004c0
        /*0398*/ 	.word	0x000000ff
        /*039c*/ 	.word	0x00034860
        /*03a0*/ 	.short	0x0100
        /*03a2*/ 	.byte	0x08
	.zero		1


	//   ....[8]....
        /*03a4*/ 	.word	0x000004d0
        /*03a8*/ 	.word	0x000000ff
        /*03ac*/ 	.word	0x00034858
        /*03b0*/ 	.short	0x0100
        /*03b2*/ 	.byte	0x08
	.zero		1


	//   ....[9]....
        /*03b4*/ 	.word	0x000004e0
        /*03b8*/ 	.word	0x000000ff
        /*03bc*/ 	.word	0x00034868
        /*03c0*/ 	.short	0x0100
        /*03c2*/ 	.byte	0x08
	.zero		1


	//   ....[10]....
        /*03c4*/ 	.word	0x000005d0
        /*03c8*/ 	.word	0x000000ff
        /*03cc*/ 	.word	0x00034870
        /*03d0*/ 	.short	0x0100
        /*03d2*/ 	.byte	0x06
	.zero		1


	//   ....[11]....
        /*03d4*/ 	.word	0x000005e0
        /*03d8*/ 	.word	0x000000ff
        /*03dc*/ 	.word	0x00034880
        /*03e0*/ 	.short	0x0100
        /*03e2*/ 	.byte	0x06
	.zero		1


	//   ....[12]....
        /*03e4*/ 	.word	0x000005f0
        /*03e8*/ 	.word	0x000000ff
        /*03ec*/ 	.word	0x00034878
        /*03f0*/ 	.short	0x0100
        /*03f2*/ 	.byte	0x06
	.zero		1


	//   ....[13]....
        /*03f4*/ 	.word	0x00000600
        /*03f8*/ 	.word	0x000000ff
        /*03fc*/ 	.word	0x00034888
        /*0400*/ 	.short	0x0100
        /*0402*/ 	.byte	0x06
	.zero		1


	//   ....[14]....
        /*0404*/ 	.word	0x00000730
        /*0408*/ 	.word	0x000000ff
        /*040c*/ 	.word	0x00034890
        /*0410*/ 	.short	0x0100
        /*0412*/ 	.byte	0x08
	.zero		1


	//   ....[15]....
        /*0414*/ 	.word	0x00000740
        /*0418*/ 	.word	0x000000ff
        /*041c*/ 	.word	0x000348a0
        /*0420*/ 	.short	0x0100
        /*0422*/ 	.byte	0x08
	.zero		1


	//   ....[16]....
        /*0424*/ 	.word	0x00000750
        /*0428*/ 	.word	0x000000ff
        /*042c*/ 	.word	0x00034898
        /*0430*/ 	.short	0x0100
        /*0432*/ 	.byte	0x08
	.zero		1


	//   ....[17]....
        /*0434*/ 	.word	0x00000760
        /*0438*/ 	.word	0x000000ff
        /*043c*/ 	.word	0x000348a8
        /*0440*/ 	.short	0x0100
        /*0442*/ 	.byte	0x08
	.zero		1


	//   ....[18]....
        /*0444*/ 	.word	0x00000890
        /*0448*/ 	.word	0x000000ff
        /*044c*/ 	.word	0x000348b0
        /*0450*/ 	.short	0x0100
        /*0452*/ 	.byte	0x08
	.zero		1


	//   ....[19]....
        /*0454*/ 	.word	0x000008a0
        /*0458*/ 	.word	0x000000ff
        /*045c*/ 	.word	0x000348c0
        /*0460*/ 	.short	0x0100
        /*0462*/ 	.byte	0x08
	.zero		1


	//   ....[20]....
        /*0464*/ 	.word	0x000008b0
        /*0468*/ 	.word	0x000000ff
        /*046c*/ 	.word	0x000348b8
        /*0470*/ 	.short	0x0100
        /*0472*/ 	.byte	0x08
	.zero		1


	//   ....[21]....
        /*0474*/ 	.word	0x000008c0
        /*0478*/ 	.word	0x000000ff
        /*047c*/ 	.word	0x000348c8
        /*0480*/ 	.short	0x0100
        /*0482*/ 	.byte	0x08
	.zero		1


	//   ....[22]....
        /*0484*/ 	.word	0x00001230
        /*0488*/ 	.word	0x000000ff
        /*048c*/ 	.word	0x00034800
        /*0490*/ 	.short	0x010a
        /*0492*/ 	.byte	0x24
	.zero		1


	//   ....[23]....
        /*0494*/ 	.word	0x00001290
        /*0498*/ 	.word	0x000000ff
        /*049c*/ 	.word	0x00034830
        /*04a0*/ 	.short	0x010a
        /*04a2*/ 	.byte	0x24
	.zero		1


	//   ....[24]....
        /*04a4*/ 	.word	0x00001310
        /*04a8*/ 	.word	0x000000ff
        /*04ac*/ 	.word	0x00034830
        /*04b0*/ 	.short	0x010a
        /*04b2*/ 	.byte	0x24
	.zero		1


	//   ....[25]....
        /*04b4*/ 	.word	0x000037b0
        /*04b8*/ 	.word	0x00000003
        /*04bc*/ 	.word	0x00000000
        /*04c0*/ 	.short	0x0101
        /*04c2*/ 	.byte	0x3f
	.zero		1


	//   ....[26]....
        /*04c4*/ 	.word	0x00004250
        /*04c8*/ 	.word	0x000000ff
        /*04cc*/ 	.word	0x00034830
        /*04d0*/ 	.short	0x010a
        /*04d2*/ 	.byte	0x27
	.zero		1


	//   ....[27]....
        /*04d4*/ 	.word	0x00004290
        /*04d8*/ 	.word	0x000000ff
        /*04dc*/ 	.word	0x00034830
        /*04e0*/ 	.short	0x010a
        /*04e2*/ 	.byte	0x27
	.zero		1


	//   ....[28]....
        /*04e4*/ 	.word	0x00004ae0
        /*04e8*/ 	.word	0x000000ff
        /*04ec*/ 	.word	0x00034850
        /*04f0*/ 	.short	0x010a
        /*04f2*/ 	.byte	0x07
	.zero		1


	//   ....[29]....
        /*04f4*/ 	.word	0x00004b20
        /*04f8*/ 	.word	0x000000ff
        /*04fc*/ 	.word	0x00034850
        /*0500*/ 	.short	0x010a
        /*0502*/ 	.byte	0x07
	.zero		1


	//   ....[30]....
        /*0504*/ 	.word	0x00006520
        /*0508*/ 	.word	0x0000000f
        /*050c*/ 	.word	0x00000000
        /*0510*/ 	.short	0x0101
        /*0512*/ 	.byte	0x3f
	.zero		1


	//   ....[31]....
        /*0514*/ 	.word	0x000065a0
        /*0518*/ 	.word	0x00000014
        /*051c*/ 	.word	0x00000000
        /*0520*/ 	.short	0x0101
        /*0522*/ 	.byte	0x3f
	.zero		1


	//   ....[32]....
        /*0524*/ 	.word	0x00006e70
        /*0528*/ 	.word	0x0000000e
        /*052c*/ 	.word	0x00034850
        /*0530*/ 	.short	0x010a
        /*0532*/ 	.byte	0x3f
	.zero		1


	//   ....[33]....
        /*0534*/ 	.word	0x00006eb0
        /*0538*/ 	.word	0x0000000e
        /*053c*/ 	.word	0x00034850
        /*0540*/ 	.short	0x010a
        /*0542*/ 	.byte	0x3f
	.zero		1


	//   ....[34]....
        /*0544*/ 	.word	0x00007370
        /*0548*/ 	.word	0x0000000b
        /*054c*/ 	.word	0x00000000
        /*0550*/ 	.short	0x0101
        /*0552*/ 	.byte	0x3f
	.zero		1


	//   ....[35]....
        /*0554*/ 	.word	0x00007fe0
        /*0558*/ 	.word	0x000000ff
        /*055c*/ 	.word	0x00000000
        /*0560*/ 	.short	0x0101
        /*0562*/ 	.byte	0x04
	.zero		1


	//   ....[36]....
        /*0564*/ 	.word	0x00009c40
        /*0568*/ 	.word	0x000000ff
        /*056c*/ 	.word	0x00034840
        /*0570*/ 	.short	0x010a
        /*0572*/ 	.byte	0x26
	.zero		1


	//   ....[37]....
        /*0574*/ 	.word	0x0000aa00
        /*0578*/ 	.word	0x000000ff
        /*057c*/ 	.word	0x00034800
        /*0580*/ 	.short	0x0107
        /*0582*/ 	.byte	0x26
	.zero		1


	//   ....[38]....
        /*0584*/ 	.word	0x0000aa70
        /*0588*/ 	.word	0x000000ff
        /*058c*/ 	.word	0x00034800
        /*0590*/ 	.short	0x0101
        /*0592*/ 	.byte	0x26
	.zero		1


	//   ....[39]....
        /*0594*/ 	.word	0x0000aa90
        /*0598*/ 	.word	0x000000ff
        /*059c*/ 	.word	0x00034820
        /*05a0*/ 	.short	0x010a
        /*05a2*/ 	.byte	0x26
	.zero		1


	//   ....[40]....
        /*05a4*/ 	.word	0x0000ae70
        /*05a8*/ 	.word	0x000000ff
        /*05ac*/ 	.word	0x00034848
        /*05b0*/ 	.short	0x010a
        /*05b2*/ 	.byte	0x26
	.zero		1


	//   ....[41]....
        /*05b4*/ 	.word	0x0000b210
        /*05b8*/ 	.word	0x000000ff
        /*05bc*/ 	.word	0x00034860
        /*05c0*/ 	.short	0x010a
        /*05c2*/ 	.byte	0x26
	.zero		1


	//   ....[42]....
        /*05c4*/ 	.word	0x0000b710
        /*05c8*/ 	.word	0x000000ff
        /*05cc*/ 	.word	0x00034840
        /*05d0*/ 	.short	0x010a
        /*05d2*/ 	.byte	0x26
	.zero		1


	//   ....[43]....
        /*05d4*/ 	.word	0x0000bac0
        /*05d8*/ 	.word	0x000000ff
        /*05dc*/ 	.word	0x00034868
        /*05e0*/ 	.short	0x010a
        /*05e2*/ 	.byte	0x26
	.zero		1


	//   ....[44]....
        /*05e4*/ 	.word	0x0000c010
        /*05e8*/ 	.word	0x000000ff
        /*05ec*/ 	.word	0x00034848
        /*05f0*/ 	.short	0x010a
        /*05f2*/ 	.byte	0x26
	.zero		1


	//   ....[45]....
        /*05f4*/ 	.word	0x0000c3a0
        /*05f8*/ 	.word	0x000000ff
        /*05fc*/ 	.word	0x00034860
        /*0600*/ 	.short	0x010a
        /*0602*/ 	.byte	0x26
	.zero		1


	//   ....[46]....
        /*0604*/ 	.word	0x0000c740
        /*0608*/ 	.word	0x00000003
        /*060c*/ 	.word	0x00034860
        /*0610*/ 	.short	0x010a
        /*0612*/ 	.byte	0x3f
	.zero		1


	//   ....[47]....
        /*0614*/ 	.word	0x0000cad0
        /*0618*/ 	.word	0x00000002
        /*061c*/ 	.word	0x00034820
        /*0620*/ 	.short	0x010a
        /*0622*/ 	.byte	0x3f
	.zero		1


	//   ....[48]....
        /*0624*/ 	.word	0x0000cc50
        /*0628*/ 	.word	0x00000006
        /*062c*/ 	.word	0x00000000
        /*0630*/ 	.short	0x010a
        /*0632*/ 	.byte	0x3f
	.zero		1


	//   ....[49]....
        /*0634*/ 	.word	0x0000ccc0
        /*0638*/ 	.word	0x00000003
        /*063c*/ 	.word	0x00000000
        /*0640*/ 	.short	0x010a
        /*0642*/ 	.byte	0x3f
	.zero		1


	//   ....[50]....
        /*0644*/ 	.word	0x0000cd20
        /*0648*/ 	.word	0x00000000
        /*064c*/ 	.word	0x00000000
        /*0650*/ 	.short	0x010a
        /*0652*/ 	.byte	0x3f
	.zero		1


	//   ....[51]....
        /*0654*/ 	.word	0x0000cd50
        /*0658*/ 	.word	0x00000003
        /*065c*/ 	.word	0x00000000
        /*0660*/ 	.short	0x010a
        /*0662*/ 	.byte	0x3f
	.zero		1


	//   ....[52]....
        /*0664*/ 	.word	0x0000cdc0
        /*0668*/ 	.word	0x00000000
        /*066c*/ 	.word	0x00034800
        /*0670*/ 	.short	0x010a
        /*0672*/ 	.byte	0x3f
	.zero		1


	//   ....[53]....
        /*0674*/ 	.word	0x0000ce20
        /*0678*/ 	.word	0x00000000
        /*067c*/ 	.word	0x00034830
        /*0680*/ 	.short	0x010a
        /*0682*/ 	.byte	0x3f
	.zero		1


	//   ....[54]....
        /*0684*/ 	.word	0x0000ce80
        /*0688*/ 	.word	0x0000000a
        /*068c*/ 	.word	0x00034830
        /*0690*/ 	.short	0x010a
        /*0692*/ 	.byte	0x3f
	.zero		1


	//   ....[55]....
        /*0694*/ 	.word	0x0000cee0
        /*0698*/ 	.word	0x00000009
        /*069c*/ 	.word	0x00034850
        /*06a0*/ 	.short	0x010a
        /*06a2*/ 	.byte	0x3f
	.zero		1


	//   ....[56]....
        /*06a4*/ 	.word	0x0000cf30
        /*06a8*/ 	.word	0x0000000e
        /*06ac*/ 	.word	0x00034850
        /*06b0*/ 	.short	0x010a
        /*06b2*/ 	.byte	0x3f
	.zero		1


	//   ....[57]....
        /*06b4*/ 	.word	0x0000d090
        /*06b8*/ 	.word	0x00000003
        /*06bc*/ 	.word	0x00034840
        /*06c0*/ 	.short	0x010a
        /*06c2*/ 	.byte	0x3f
	.zero		1


	//   ....[58]....
        /*06c4*/ 	.word	0x0000dbd0
        /*06c8*/ 	.word	0x00000003
        /*06cc*/ 	.word	0x00034820
        /*06d0*/ 	.short	0x010a
        /*06d2*/ 	.byte	0x3f
	.zero		1


	//   ....[59]....
        /*06d4*/ 	.word	0x0000dc30
        /*06d8*/ 	.word	0x00000003
        /*06dc*/ 	.word	0x00034848
        /*06e0*/ 	.short	0x010a
        /*06e2*/ 	.byte	0x3f
	.zero		1


	//   ....[60]....
        /*06e4*/ 	.word	0x0000dc90
        /*06e8*/ 	.word	0x00000003
        /*06ec*/ 	.word	0x00034860
        /*06f0*/ 	.short	0x010a
        /*06f2*/ 	.byte	0x3f
	.zero		1


	//   ....[61]....
        /*06f4*/ 	.word	0x0000dcf0
        /*06f8*/ 	.word	0x00000003
        /*06fc*/ 	.word	0x00034840
        /*0700*/ 	.short	0x010a
        /*0702*/ 	.byte	0x3f
	.zero		1


	//   ....[62]....
        /*0704*/ 	.word	0x0000dd50
        /*0708*/ 	.word	0x00000003
        /*070c*/ 	.word	0x00034868
        /*0710*/ 	.short	0x010a
        /*0712*/ 	.byte	0x3f
	.zero		1


	//   ....[63]....
        /*0714*/ 	.word	0x0000ddb0
        /*0718*/ 	.word	0x00000003
        /*071c*/ 	.word	0x00034848
        /*0720*/ 	.short	0x010a
        /*0722*/ 	.byte	0x3f
	.zero		1


	//   ....[64]....
        /*0724*/ 	.word	0x0000de10
        /*0728*/ 	.word	0x00000003
        /*072c*/ 	.word	0x00034860
        /*0730*/ 	.short	0x010a
        /*0732*/ 	.byte	0x3f
	.zero		1


	//   ....[65]....
        /*0734*/ 	.word	0x0000de60
        /*0738*/ 	.word	0x00000003
        /*073c*/ 	.word	0x00034860
        /*0740*/ 	.short	0x010a
        /*0742*/ 	.byte	0x3f
	.zero		1


	//   ....[66]....
        /*0744*/ 	.word	0x0000deb0
        /*0748*/ 	.word	0x00000002
        /*074c*/ 	.word	0x00034820
        /*0750*/ 	.short	0x010a
        /*0752*/ 	.byte	0x3f
	.zero		1


	//   ....[67]....
        /*0754*/ 	.word	0x0000e050
        /*0758*/ 	.word	0x00000006
        /*075c*/ 	.word	0x00000000
        /*0760*/ 	.short	0x010a
        /*0762*/ 	.byte	0x3f
	.zero		1


	//   ....[68]....
        /*0764*/ 	.word	0x0000e0a0
        /*0768*/ 	.word	0x00000003
        /*076c*/ 	.word	0x00000000
        /*0770*/ 	.short	0x010a
        /*0772*/ 	.byte	0x3f
	.zero		1


	//   ....[69]....
        /*0774*/ 	.word	0x0000e0f0
        /*0778*/ 	.word	0x00000000
        /*077c*/ 	.word	0x00000000
        /*0780*/ 	.short	0x010a
        /*0782*/ 	.byte	0x3f
	.zero		1


	//----- nvinfo : EIATTR_NUM_MBARRIERS
	.align		4
.L_335:
        /*0784*/ 	.byte	0x03, 0x38
        /*0786*/ 	.short	0x0016


	//----- nvinfo : EIATTR_EXIT_INSTR_OFFSETS
	.align		4
        /*0788*/ 	.byte	0x04, 0x1c
        /*078a*/ 	.short	(.L_337 - .L_336)


	//   ....[0]....
.L_336:
        /*078c*/ 	.word	0x0000cda0


	//----- nvinfo : EIATTR_MAX_THREADS
	.align		4
.L_337:
        /*0790*/ 	.byte	0x04, 0x05
        /*0792*/ 	.short	(.L_339 - .L_338)
.L_338:
        /*0794*/ 	.word	0x00000180
        /*0798*/ 	.word	0x00000001
        /*079c*/ 	.word	0x00000001


	//----- nvinfo : EIATTR_CRS_STACK_SIZE
	.align		4
.L_339:
        /*07a0*/ 	.byte	0x04, 0x1e
        /*07a2*/ 	.short	(.L_341 - .L_340)
.L_340:
        /*07a4*/ 	.word	0x00000000


	//----- nvinfo : EIATTR_CBANK_PARAM_SIZE
	.align		4
.L_341:
        /*07a8*/ 	.byte	0x03, 0x19
        /*07aa*/ 	.short	0x0a70


	//----- nvinfo : EIATTR_PARAM_CBANK
	.align		4
        /*07ac*/ 	.byte	0x04, 0x0a
        /*07ae*/ 	.short	(.L_343 - .L_342)
	.align		4
.L_342:
        /*07b0*/ 	.word	index@(.nv.constant0._ZN7cutlass13device_kernelIN5flash11enable_sm90INS1_16FlashAttnFwdSm90INS1_25CollectiveMainloopFwdSm90ILi2EN4cute5tupleIJNS5_1CILi1EEES8_S8_EEENS6_IJNS7_ILi128EEESA_NS7_ILi192EEEEEELi128ENS_6half_tEfNS_4arch4Sm90ELb0ELb0ELb1ELb0ELb0ELb0ELb0ELb1ELb1ELb1ELb1ELb0EEENS1_21CollectiveEpilogueFwdINS6_IJSA_SA_SA_EEES9_SD_SF_Li256ELb0ELb1ELb1ELb0EEENS1_19SingleTileSchedulerILb0ELb1ELb1ELi128EEEEEEEEEvNT_6ParamsE)
        /*07b4*/ 	.short	0x0210
        /*07b6*/ 	.short	0x0a70


	//----- nvinfo : EIATTR_SW_WAR
	.align		4
.L_343:
        /*07b8*/ 	.byte	0x04, 0x36
        /*07ba*/ 	.short	(.L_345 - .L_344)
.L_344:
        /*07bc*/ 	.word	0x00000008
.L_345:


//--------------------- .nv.info._ZN7cutlass13device_kernelIN5flash11enable_sm90INS1_16FlashAttnFwdSm90INS1_25CollectiveMainloopFwdSm90ILi2EN4cute5tupleIJNS5_1CILi1EEES8_S8_EEENS6_IJNS7_ILi128EEESA_NS7_ILi192EEEEEELi128ENS_6half_tEfNS_4arch4Sm90ELb0ELb0ELb1ELb1ELb0ELb0ELb0ELb1ELb1ELb1ELb1ELb0EEENS1_21CollectiveEpilogueFwdINS6_IJSA_SA_SA_EEES9_SD_SF_Li256ELb1ELb1ELb1ELb0EEENS1_36VarlenDynamicPersistentTileSchedulerILi128ELi128ELi256ELi128ELb1ELb1ELb1ELb0ELb1ELb1EEEEEEEEEvNT_6ParamsE --------------------------
	.section	.nv.info._ZN7cutlass13device_kernelIN5flash11enable_sm90INS1_16FlashAttnFwdSm90INS1_25CollectiveMainloopFwdSm90ILi2EN4cute5tupleIJNS5_1CILi1EEES8_S8_EEENS6_IJNS7_ILi128EEESA_NS7_ILi192EEEEEELi128ENS_6half_tEfNS_4arch4Sm90ELb0ELb0ELb1ELb1ELb0ELb0ELb0ELb1ELb1ELb1ELb1ELb0EEENS1_21CollectiveEpilogueFwdINS6_IJSA_SA_SA_EEES9_SD_SF_Li256ELb1ELb1ELb1ELb0EEENS1_36VarlenDynamicPersistentTileSchedulerILi128ELi128ELi256ELi128ELb1ELb1ELb1ELb0ELb1ELb1EEEEEEEEEvNT_6ParamsE,"",@"SHT_CUDA_INFO"
	.sectionflags	@""
	.align	4


	//----- nvinfo : EIATTR_CUDA_API_VERSION
	.align		4
        /*0000*/ 	.byte	0x04, 0x37
        /*0002*/ 	.short	(.L_347 - .L_346)
.L_346:
        /*0004*/ 	.word	0x00000082


	//----- nvinfo : EIATTR_KPARAM_INFO
	.align		4
.L_347:
        /*0008*/ 	.byte	0x04, 0x17
        /*000a*/ 	.short	(.L_349 - .L_348)
.L_348:
        /*000c*/ 	.word	0x00000000
        /*0010*/ 	.short	0x0000
        /*0012*/ 	.short	0x0070
        /*0014*/ 	.byte	0x00, 0xf0, 0x01, 0x2a


	//----- nvinfo : EIATTR_SPARSE_MMA_MASK
	.align		4
.L_349:
        /*0018*/ 	.byte	0x03, 0x50
        /*001a*/ 	.short	0x0000


	//----- nvinfo : EIATTR_MAXREG_COUNT
	.align		4
        /*001c*/ 	.byte	0x03, 0x1b
        /*001e*/ 	.short	0x00a8


	//----- nvinfo : EIATTR_NUM_BARRIERS
	.align		4
        /*0020*/ 	.byte	0x02, 0x4c
        /*0022*/ 	.byte	0x09
	.zero		1


	//----- nvinfo : EIATTR_EXTERNS
	.align		4
        /*0024*/ 	.byte	0x04, 0x0f
        /*0026*/ 	.short	(.L_351 - .L_350)


	//   ....[0]....
	.align		4
.L_350:
        /*0028*/ 	.word	index@(__assertfail)


	//----- nvinfo : EIATTR_ANNOTATIONS
	.align		4
.L_351:
        /*002c*/ 	.byte	0x04, 0x55
        /*002e*/ 	.short	(.L_353 - .L_352)


	//   ....[0]....
.L_352:
        /* <DEDUP_REMOVED lines=69> */


	//----- nvinfo : EIATTR_MERCURY_ISA_VERSION
	.align		4
.L_353:
        /*0470*/ 	.byte	0x03, 0x5f
        /*0472*/ 	.short	0x0101


	//----- nvinfo : EIATTR_UNUSED_LOAD_BYTE_OFFSET
	.align		4
        /*0474*/ 	.byte	0x04, 0x44
        /*0476*/ 	.short	(.L_355 - .L_354)


	//   ....[0]....
.L_354:
        /*0478*/ 	.word	0x000009f0
        /*047c*/ 	.word	0x0000fff0


	//   ....[1]....
        /*0480*/ 	.word	0x00007fb0
        /*0484*/ 	.word	0x0000fff0


	//----- nvinfo : EIATTR_INT_WARP_WIDE_INSTR_OFFSETS
	.align		4
.L_355:
        /*0488*/ 	.byte	0x04, 0x31
        /*048a*/ 	.short	(.L_357 - .L_356)


	//   ....[0]....
.L_356:
        /*048c*/ 	.word	0x00000120


	//   ....[1]....
        /*0490*/ 	.word	0x00000160


	//   ....[2]....
        /*0494*/ 	.word	0x00000220


	//   ....[3]....
        /*0498*/ 	.word	0x0000c280


	//   ....[4]....
        /*049c*/ 	.word	0x0000c310


	//   ....[5]....
        /*04a0*/ 	.word	0x0000fd50


	//   ....[6]....
        /*04a4*/ 	.word	0x0000fdb0


	//----- nvinfo : EIATTR_COOP_GROUP_MASK_REGIDS
	.align		4
.L_357:
        /*04a8*/ 	.byte	0x04, 0x29
        /*04aa*/ 	.short	(.L_359 - .L_358)


	//   ....[0]....
.L_358:
        /*04ac*/ 	.word	0xffffffff


	//   ....[1]....
        /*04b0*/ 	.word	0xffffffff


	//   ....[2]....
        /*04b4*/ 	.word	0xffffffff


	//   ....[3]....
        /*04b8*/ 	.word	0xffffffff


	//   ....[4]....
        /*04bc*/ 	.word	0xffffffff


	//   ....[5]....
        /*04c0*/ 	.word	0xffffffff


	//   ....[6]....
        /*04c4*/ 	.word	0xffffffff


	//   ....[7]....
        /*04c8*/ 	.word	0xffffffff


	//   ....[8]....
        /*04cc*/ 	.word	0xffffffff


	//   ....[9]....
        /*04d0*/ 	.word	0xffffffff


	//   ....[10]....
        /*04d4*/ 	.word	0xffffffff


	//   ....[11]....
        /*04d8*/ 	.word	0xffffffff


	//   ....[12]....
        /*04dc*/ 	.word	0xffffffff


	//   ....[13]....
        /*04e0*/ 	.word	0xffffffff


	//   ....[14]....
        /*04e4*/ 	.word	0xffffffff


	//   ....[15]....
        /*04e8*/ 	.word	0xffffffff


	//   ....[16]....
        /*04ec*/ 	.word	0xffffffff


	//   ....[17]....
        /*04f0*/ 	.word	0xffffffff


	//   ....[18]....
        /*04f4*/ 	.word	0xffffffff


	//   ....[19]....
        /*04f8*/ 	.word	0xffffffff


	//   ....[20]....
        /*04fc*/ 	.word	0xffffffff


	//   ....[21]....
        /*0500*/ 	.word	0xffffffff


	//   ....[22]....
        /*0504*/ 	.word	0xffffffff


	//   ....[23]....
        /*0508*/ 	.word	0xffffffff


	//   ....[24]....
        /*050c*/ 	.word	0xffffffff


	//   ....[25]....
        /*0510*/ 	.word	0xffffffff


	//   ....[26]....
        /*0514*/ 	.word	0xffffffff


	//   ....[27]....
        /*0518*/ 	.word	0xffffffff


	//   ....[28]....
        /*051c*/ 	.word	0xffffffff


	//   ....[29]....
        /*0520*/ 	.word	0xffffffff


	//   ....[30]....
        /*0524*/ 	.word	0xffffffff


	//   ....[31]....
        /*0528*/ 	.word	0xffffffff


	//   ....[32]....
        /*052c*/ 	.word	0xffffffff


	//   ....[33]....
        /*0530*/ 	.word	0xffffffff


	//   ....[34]....
        /*0534*/ 	.word	0xffffffff


	//   ....[35]....
        /*0538*/ 	.word	0xffffffff


	//   ....[36]....
        /*053c*/ 	.word	0xffffffff


	//   ....[37]....
        /*0540*/ 	.word	0xffffffff


	//   ....[38]....
        /*0544*/ 	.word	0xffffffff


	//   ....[39]....
        /*0548*/ 	.word	0xffffffff


	//   ....[40]....
        /*054c*/ 	.word	0xffffffff


	//   ....[41]....
        /*0550*/ 	.word	0xffffffff


	//   ....[42]....
        /*0554*/ 	.word	0xffffffff


	//   ....[43]....
        /*0558*/ 	.word	0xffffffff


	//   ....[44]....
        /*055c*/ 	.word	0xffffffff


	//   ....[45]....
        /*0560*/ 	.word	0xffffffff


	//   ....[46]....
        /*0564*/ 	.word	0xffffffff


	//   ....[47]....
        /*0568*/ 	.word	0xffffffff


	//   ....[48]....
        /*056c*/ 	.word	0xffffffff


	//   ....[49]....
        /*0570*/ 	.word	0xffffffff


	//   ....[50]....
        /*0574*/ 	.word	0xffffffff


	//   ....[51]....
        /*0578*/ 	.word	0xffffffff


	//   ....[52]....
        /*057c*/ 	.word	0xffffffff


	//   ....[53]....
        /*0580*/ 	.word	0xffffffff


	//   ....[54]....
        /*0584*/ 	.word	0xffffffff


	//   ....[55]....
        /*0588*/ 	.word	0xffffffff


	//   ....[56]....
        /*058c*/ 	.word	0xffffffff


	//   ....[57]....
        /*0590*/ 	.word	0xffffffff


	//   ....[58]....
        /*0594*/ 	.word	0xffffffff


	//   ....[59]....
        /*0598*/ 	.word	0xffffffff


	//   ....[60]....
        /*059c*/ 	.word	0xffffffff


	//   ....[61]....
        /*05a0*/ 	.word	0xffffffff


	//   ....[62]....
        /*05a4*/ 	.word	0xffffffff


	//   ....[63]....
        /*05a8*/ 	.word	0xffffffff


	//   ....[64]....
        /*05ac*/ 	.word	0xffffffff


	//   ....[65]....
        /*05b0*/ 	.word	0xffffffff


	//   ....[66]....
        /*05b4*/ 	.word	0xffffffff


	//   ....[67]....
        /*05b8*/ 	.word	0xffffffff


	//   ....[68]....
        /*05bc*/ 	.word	0xffffffff


	//   ....[69]....
        /*05c0*/ 	.word	0xffffffff


	//   ....[70]....
        /*05c4*/ 	.word	0xffffffff


	//   ....[71]....
        /*05c8*/ 	.word	0xffffffff


	//   ....[72]....
        /*05cc*/ 	.word	0xffffffff


	//   ....[73]....
        /*05d0*/ 	.word	0xffffffff


	//   ....[74]....
        /*05d4*/ 	.word	0xffffffff


	//   ....[75]....
        /*05d8*/ 	.word	0xffffffff


	//   ....[76]....
        /*05dc*/ 	.word	0xffffffff


	//   ....[77]....
        /*05e0*/ 	.word	0xffffffff


	//   ....[78]....
        /*05e4*/ 	.word	0xffffffff


	//   ....[79]....
        /*05e8*/ 	.word	0xffffffff


	//   ....[80]....
        /*05ec*/ 	.word	0xffffffff


	//   ....[81]....
        /*05f0*/ 	.word	0xffffffff


	//   ....[82]....
        /*05f4*/ 	.word	0xffffffff


	//   ....[83]....
        /*05f8*/ 	.word	0xffffffff


	//   ....[84]....
        /*05fc*/ 	.word	0xffffffff


	//   ....[85]....
        /*0600*/ 	.word	0xffffffff


	//   ....[86]....
        /*0604*/ 	.word	0xffffffff


	//   ....[87]....
        /*0608*/ 	.word	0xffffffff


	//   ....[88]....
        /*060c*/ 	.word	0xffffffff


	//   ....[89]....
        /*0610*/ 	.word	0xffffffff


	//   ....[90]....
        /*0614*/ 	.word	0xffffffff


	//   ....[91]....
        /*0618*/ 	.word	0xffffffff


	//   ....[92]....
        /*061c*/ 	.word	0xffffffff


	//   ....[93]....
        /*0620*/ 	.word	0xffffffff


	//   ....[94]....
        /*0624*/ 	.word	0xffffffff


	//   ....[95]....
        /*0628*/ 	.word	0xffffffff


	//   ....[96]....
        /*062c*/ 	.word	0xffffffff


	//   ....[97]....
        /*0630*/ 	.word	0x0500000f


	//   ....[98]....
        /*0634*/ 	.word	0x0500000f


	//   ....[99]....
        /*0638*/ 	.word	0x0500000f


	//   ....[100]....
        /*063c*/ 	.word	0x0500000f


	//   ....[101]....
        /*0640*/ 	.word	0x0500000f


	//   ....[102]....
        /*0644*/ 	.word	0x0500000f


	//   ....[103]....
        /*0648*/ 	.word	0x0500000f


	//   ....[104]....
        /*064c*/ 	.word	0x0500000f


	//   ....[105]....
        /*0650*/ 	.word	0x0500000f


	//   ....[106]....
        /*0654*/ 	.word	0x0500000f


	//   ....[107]....
        /*0658*/ 	.word	0x0500000f


	//   ....[108]....
        /*065c*/ 	.word	0x0500000f


	//   ....[109]....
        /*0660*/ 	.word	0x0500000f


	//   ....[110]....
        /*0664*/ 	.word	0x0500000f


	//   ....[111]....
        /*0668*/ 	.word	0x0500000f


	//   ....[112]....
        /*066c*/ 	.word	0x0500000f


	//   ....[113]....
        /*0670*/ 	.word	0x0500000f


	//   ....[114]....
        /*0674*/ 	.word	0x0500000f


	//   ....[115]....
        /*0678*/ 	.word	0x0500000f


	//   ....[116]....
        /*067c*/ 	.word	0x0500000f


	//   ....[117]....
        /*0680*/ 	.word	0x0500000f


	//   ....[118]....
        /*0684*/ 	.word	0x0500000f


	//   ....[119]....
        /*0688*/ 	.word	0x0500000f


	//   ....[120]....
        /*068c*/ 	.word	0x0500000f


	//   ....[121]....
        /*0690*/ 	.word	0x0500000f


	//   ....[122]....
        /*0694*/ 	.word	0x0500000f


	//   ....[123]....
        /*0698*/ 	.word	0x0500000f


	//   ....[124]....
        /*069c*/ 	.word	0x0500000f


	//   ....[125]....
        /*06a0*/ 	.word	0x0500000f


	//   ....[126]....
        /*06a4*/ 	.word	0x0500000f


	//   ....[127]....
        /*06a8*/ 	.word	0x0500000f


	//   ....[128]....
        /*06ac*/ 	.word	0x0500000f


	//   ....[129]....
        /*06b0*/ 	.word	0x0500000f


	//   ....[130]....
        /*06b4*/ 	.word	0x0500000f


	//   ....[131]....
        /*06b8*/ 	.word	0x0500000f


	//   ....[132]....
        /*06bc*/ 	.word	0x0500000f


	//----- nvinfo : EIATTR_COOP_GROUP_INSTR_OFFSETS
	.align		4
.L_359:
        /*06c0*/ 	.byte	0x04, 0x28
        /*06c2*/ 	.short	(.L_361 - .L_360)


	//   ....[0]....
.L_360:
        /*06c4*/ 	.word	0x00000060


	//   ....[1]....
        /*06c8*/ 	.word	0x00000130


	//   ....[2]....
        /*06cc*/ 	.word	0x00000230


	//   ....[3]....
        /*06d0*/ 	.word	0x000003a0


	//   ....[4]....
        /*06d4*/ 	.word	0x00000500


	//   ....[5]....
        /*06d8*/ 	.word	0x00000620


	//   ....[6]....
        /*06dc*/ 	.word	0x00000780


	//   ....[7]....
        /*06e0*/ 	.word	0x00001730


	//   ....[8]....
        /*06e4*/ 	.word	0x000032e0


	//   ....[9]....
        /*06e8*/ 	.word	0x00003300


	//   ....[10]....
        /*06ec*/ 	.word	0x00003970


	//   ....[11]....
        /*06f0*/ 	.word	0x000039d0


	//   ....[12]....
        /*06f4*/ 	.word	0x00005db0


	//   ....[13]....
        /*06f8*/ 	.word	0x00005de0


	//   ....[14]....
        /*06fc*/ 	.word	0x000062f0


	//   ....[15]....
        /*0700*/ 	.word	0x00006350


	//   ....[16]....
        /*0704*/ 	.word	0x000075b0


	//   ....[17]....
        /*0708*/ 	.word	0x00007600


	//   ....[18]....
        /*070c*/ 	.word	0x00007980


	//   ....[19]....
        /*0710*/ 	.word	0x000079a0


	//   ....[20]....
        /*0714*/ 	.word	0x00008a30


	//   ....[21]....
        /*0718*/ 	.word	0x00008a70


	//   ....[22]....
        /*071c*/ 	.word	0x00008a90


	//   ....[23]....
        /*0720*/ 	.word	0x00008ac0


	//   ....[24]....
        /*0724*/ 	.word	0x00009130


	//   ....[25]....
        /*0728*/ 	.word	0x00009170


	//   ....[26]....
        /*072c*/ 	.word	0x00009230


	//   ....[27]....
        /*0730*/ 	.word	0x00009250


	//   ....[28]....
        /*0734*/ 	.word	0x00009310


	//   ....[29]....
        /*0738*/ 	.word	0x00009330


	//   ....[30]....
        /*073c*/ 	.word	0x00009400


	//   ....[31]....
        /*0740*/ 	.word	0x00009420


	//   ....[32]....
        /*0744*/ 	.word	0x000097b0


	//   ....[33]....
        /*0748*/ 	.word	0x000097c0


	//   ....[34]....
        /*074c*/ 	.word	0x00009c00


	//   ....[35]....
        /*0750*/ 	.word	0x00009c10


	//   ....[36]....
        /*0754*/ 	.word	0x0000a820


	//   ....[37]....
        /*0758*/ 	.word	0x0000a850


	//   ....[38]....
        /*075c*/ 	.word	0x0000a920


	//   ....[39]....
        /*0760*/ 	.word	0x0000a940


	//   ....[40]....
        /*0764*/ 	.word	0x0000aa00


	//   ....[41]....
        /*0768*/ 	.word	0x0000aa20


	//   ....[42]....
        /*076c*/ 	.word	0x0000aaf0


	//   ....[43]....
        /*0770*/ 	.word	0x0000ab10


	//   ....[44]....
        /*0774*/ 	.word	0x0000ac50


	//   ....[45]....
        /*0778*/ 	.word	0x0000ae80


	//   ....[46]....
        /*077c*/ 	.word	0x0000aeb0


	//   ....[47]....
        /*0780*/ 	.word	0x0000aee0


	//   ....[48]....
        /*0784*/ 	.word	0x0000af10


	//   ....[49]....
        /*0788*/ 	.word	0x0000af40


	//   ....[50]....
        /*078c*/ 	.word	0x0000af70


	//   ....[51]....
        /*0790*/ 	.word	0x0000b110


	//   ....[52]....
        /*0794*/ 	.word	0x0000b140


	//   ....[53]....
        /*0798*/ 	.word	0x0000b170


	//   ....[54]....
        /*079c*/ 	.word	0x0000b1a0


	//   ....[55]....
        /*07a0*/ 	.word	0x0000b1d0


	//   ....[56]....
        /*07a4*/ 	.word	0x0000b200


	//   ....[57]....
        /*07a8*/ 	.word	0x0000b290


	//   ....[58]....
        /*07ac*/ 	.word	0x0000b2c0


	//   ....[59]....
        /*07b0*/ 	.word	0x0000b2d0


	//   ....[60]....
        /*07b4*/ 	.word	0x0000b380


	//   ....[61]....
        /*07b8*/ 	.word	0x0000c860


	//   ....[62]....
        /*07bc*/ 	.word	0x0000d420


	//   ....[63]....
        /*07c0*/ 	.word	0x0000d440


	//   ....[64]....
        /*07c4*/ 	.word	0x0000d470


	//   ....[65]....
        /*07c8*/ 	.word	0x0000d4a0


	//   ....[66]....
        /*07cc*/ 	.word	0x0000d5c0


	//   ....[67]....
        /*07d0*/ 	.word	0x0000d5d0


	//   ....[68]....
        /*07d4*/ 	.word	0x0000d670


	//   ....[69]....
        /*07d8*/ 	.word	0x0000d680


	//   ....[70]....
        /*07dc*/ 	.word	0x0000d720


	//   ....[71]....
        /*07e0*/ 	.word	0x0000d730


	//   ....[72]....
        /*07e4*/ 	.word	0x0000d7d0


	//   ....[73]....
        /*07e8*/ 	.word	0x0000d7e0


	//   ....[74]....
        /*07ec*/ 	.word	0x0000d860


	//   ....[75]....
        /*07f0*/ 	.word	0x0000d890


	//   ....[76]....
        /*07f4*/ 	.word	0x0000d8e0


	//   ....[77]....
        /*07f8*/ 	.word	0x0000d920


	//   ....[78]....
        /*07fc*/ 	.word	0x00010480


	//   ....[79]....
        /*0800*/ 	.word	0x000104b0


	//   ....[80]....
        /*0804*/ 	.word	0x00010520


	//   ....[81]....
        /*0808*/ 	.word	0x00010550


	//   ....[82]....
        /*080c*/ 	.word	0x00010580


	//   ....[83]....
        /*0810*/ 	.word	0x000105b0


	//   ....[84]....
        /*0814*/ 	.word	0x000105e0


	//   ....[85]....
        /*0818*/ 	.word	0x00010610


	//   ....[86]....
        /*081c*/ 	.word	0x000107d0


	//   ....[87]....
        /*0820*/ 	.word	0x00010800


	//   ....[88]....
        /*0824*/ 	.word	0x00010830


	//   ....[89]....
        /*0828*/ 	.word	0x00010860


	//   ....[90]....
        /*082c*/ 	.word	0x00010890


	//   ....[91]....
        /*0830*/ 	.word	0x000108c0


	//   ....[92]....
        /*0834*/ 	.word	0x00010980


	//   ....[93]....
        /*0838*/ 	.word	0x000109a0


	//   ....[94]....
        /*083c*/ 	.word	0x000109b0


	//   ....[95]....
        /*0840*/ 	.word	0x00010a10


	//   ....[96]....
        /*0844*/ 	.word	0x00011130


	//   ....[97]....
        /*0848*/ 	.word	0x000115e0


	//   ....[98]....
        /*084c*/ 	.word	0x00011760


	//   ....[99]....
        /*0850*/ 	.word	0x000117b0


	//   ....[100]....
        /*0854*/ 	.word	0x00011840


	//   ....[101]....
        /*0858*/ 	.word	0x000118d0


	//   ....[102]....
        /*085c*/ 	.word	0x00011a10


	//   ....[103]....
        /*0860*/ 	.word	0x00011b00


	//   ....[104]....
        /*0864*/ 	.word	0x00011be0


	//   ....[105]....
        /*0868*/ 	.word	0x00011cf0


	//   ....[106]....
        /*086c*/ 	.word	0x00011d50


	//   ....[107]....
        /*0870*/ 	.word	0x00011e60


	//   ....[108]....
        /*0874*/ 	.word	0x00011ec0


	//   ....[109]....
        /*0878*/ 	.word	0x00011fd0


	//   ....[110]....
        /*087c*/ 	.word	0x00012030


	//   ....[111]....
        /*0880*/ 	.word	0x00012130


	//   ....[112]....
        /*0884*/ 	.word	0x000121a0


	//   ....[113]....
        /*0888*/ 	.word	0x00012280


	//   ....[114]....
        /*088c*/ 	.word	0x000125f0


	//   ....[115]....
        /*0890*/ 	.word	0x00012690


	//   ....[116]....
        /*0894*/ 	.word	0x00012830


	//   ....[117]....
        /*0898*/ 	.word	0x000128b0


	//   ....[118]....
        /*089c*/ 	.word	0x00012930


	//   ....[119]....
        /*08a0*/ 	.word	0x000129b0


	//   ....[120]....
        /*08a4*/ 	.word	0x00012a30


	//   ....[121]....
        /*08a8*/ 	.word	0x00012ac0


	//   ....[122]....
        /*08ac*/ 	.word	0x00012b60


	//   ....[123]....
        /*08b0*/ 	.word	0x00012c10


	//   ....[124]....
        /*08b4*/ 	.word	0x00012c90


	//   ....[125]....
        /*08b8*/ 	.word	0x00012d10


	//   ....[126]....
        /*08bc*/ 	.word	0x00012d90


	//   ....[127]....
        /*08c0*/ 	.word	0x00012e20


	//   ....[128]....
        /*08c4*/ 	.word	0x00012ea0


	//   ....[129]....
        /*08c8*/ 	.word	0x00012f40


	//   ....[130]....
        /*08cc*/ 	.word	0x00012f90


	//   ....[131]....
        /*08d0*/ 	.word	0x00013020


	//   ....[132]....
        /*08d4*/ 	.word	0x00013150


	//----- nvinfo : EIATTR_REG_RECONFIG
	.align		4
.L_361:
        /*08d8*/ 	.byte	0x01, 0x54
	.zero		2


	//----- nvinfo : EIATTR_SYSCALL_OFFSETS
	.align		4
        /*08dc*/ 	.byte	0x04, 0x46
        /*08de*/ 	.short	(.L_363 - .L_362)


	//   ....[0]....
.L_362:
        /*08e0*/ 	.word	0x00001910


	//   ....[1]....
        /*08e4*/ 	.word	0x0000c480


	//   ....[2]....
        /*08e8*/ 	.word	0x0000c5d0


	//   ....[3]....
        /*08ec*/ 	.word	0x0000c6d0


	//   ....[4]....
        /*08f0*/ 	.word	0x0000d000


	//----- nvinfo : EIATTR_MBARRIER_INSTR_OFFSETS
	.align		4
.L_363:
        /*08f4*/ 	.byte	0x04, 0x39
        /*08f6*/ 	.short	(.L_365 - .L_364)


	//   ....[0]....
.L_364:
        /*08f8*/ 	.word	0x00000250
        /*08fc*/ 	.word	0x000000ff
        /*0900*/ 	.word	0x00034800
        /*0904*/ 	.short	0x0100
        /*0906*/ 	.byte	0x08
	.zero		1


	//   ....[1]....
        /*0908*/ 	.word	0x00000260
        /*090c*/ 	.word	0x000000ff
        /*0910*/ 	.word	0x00034820
        /*0914*/ 	.short	0x0100
        /*0916*/ 	.byte	0x08
	.zero		1


	//   ....[2]....
        /*0918*/ 	.word	0x00000350
        /*091c*/ 	.word	0x000000ff
        /*0920*/ 	.word	0x00034830
        /*0924*/ 	.short	0x0100
        /*0926*/ 	.byte	0x08
	.zero		1


	//   ....[3]....
        /*0928*/ 	.word	0x00000360
        /*092c*/ 	.word	0x000000ff
        /*0930*/ 	.word	0x00034840
        /*0934*/ 	.short	0x0100
        /*0936*/ 	.byte	0x08
	.zero		1


	//   ....[4]....
        /*0938*/ 	.word	0x00000370
        /*093c*/ 	.word	0x000000ff
        /*0940*/ 	.word	0x00034838
        /*0944*/ 	.short	0x0100
        /*0946*/ 	.byte	0x08
	.zero		1


	//   ....[5]....
        /*0948*/ 	.word	0x00000380
        /*094c*/ 	.word	0x000000ff
        /*0950*/ 	.word	0x00034848
        /*0954*/ 	.short	0x0100
        /*0956*/ 	.byte	0x08
	.zero		1


	//   ....[6]....
        /*0958*/ 	.word	0x000004b0
        /*095c*/ 	.word	0x000000ff
        /*0960*/ 	.word	0x00034850
        /*0964*/ 	.short	0x0100
        /*0966*/ 	.byte	0x08
	.zero		1


	//   ....[7]....
        /*0968*/ 	.word	0x000004c0
        /*096c*/ 	.word	0x000000ff
        /*0970*/ 	.word	0x00034860
        /*0974*/ 	.short	0x0100
        /*0976*/ 	.byte	0x08
	.zero		1


	//   ....[8]....
        /*0978*/ 	.word	0x000004d0
        /*097c*/ 	.word	0x000000ff
        /*0980*/ 	.word	0x00034858
        /*0984*/ 	.short	0x0100
        /*0986*/ 	.byte	0x08
	.zero		1


	//   ....[9]....
        /*0988*/ 	.word	0x000004e0
        /*098c*/ 	.word	0x000000ff
        /*0990*/ 	.word	0x00034868
        /*0994*/ 	.short	0x0100
        /*0996*/ 	.byte	0x08
	.zero		1


	//   ....[10]....
        /*0998*/ 	.word	0x000005d0
        /*099c*/ 	.word	0x000000ff
        /*09a0*/ 	.word	0x00034870
        /*09a4*/ 	.short	0x0100
        /*09a6*/ 	.byte	0x06
	.zero		1


	//   ....[11]....
        /*09a8*/ 	.word	0x000005e0
        /*09ac*/ 	.word	0x000000ff
        /*09b0*/ 	.word	0x00034880
        /*09b4*/ 	.short	0x0100
        /*09b6*/ 	.byte	0x06
	.zero		1


	//   ....[12]....
        /*09b8*/ 	.word	0x000005f0
        /*09bc*/ 	.word	0x000000ff
        /*09c0*/ 	.word	0x00034878
        /*09c4*/ 	.short	0x0100
        /*09c6*/ 	.byte	0x06
	.zero		1


	//   ....[13]....
        /*09c8*/ 	.word	0x00000600
        /*09cc*/ 	.word	0x000000ff
        /*09d0*/ 	.word	0x00034888
        /*09d4*/ 	.short	0x0100
        /*09d6*/ 	.byte	0x06
	.zero		1


	//   ....[14]....
        /*09d8*/ 	.word	0x00000730
        /*09dc*/ 	.word	0x000000ff
        /*09e0*/ 	.word	0x00034890
        /*09e4*/ 	.short	0x0100
        /*09e6*/ 	.byte	0x08
	.zero		1


	//   ....[15]....
        /*09e8*/ 	.word	0x00000740
        /*09ec*/ 	.word	0x000000ff
        /*09f0*/ 	.word	0x000348a0
        /*09f4*/ 	.short	0x0100
        /*09f6*/ 	.byte	0x08
	.zero		1


	//   ....[16]....
        /*09f8*/ 	.word	0x00000750
        /*09fc*/ 	.word	0x000000ff
        /*0a00*/ 	.word	0x00034898
        /*0a04*/ 	.short	0x0100
        /*0a06*/ 	.byte	0x08
	.zero		1


	//   ....[17]....
        /*0a08*/ 	.word	0x00000760
        /*0a0c*/ 	.word	0x000000ff
        /*0a10*/ 	.word	0x000348a8
        /*0a14*/ 	.short	0x0100
        /*0a16*/ 	.byte	0x08
	.zero		1


	//   ....[18]....
        /*0a18*/ 	.word	0x00000890
        /*0a1c*/ 	.word	0x000000ff
        /*0a20*/ 	.word	0x000348b0
        /*0a24*/ 	.short	0x0100
        /*0a26*/ 	.byte	0x08
	.zero		1


	//   ....[19]....
        /*0a28*/ 	.word	0x000008a0
        /*0a2c*/ 	.word	0x000000ff
        /*0a30*/ 	.word	0x000348c0
        /*0a34*/ 	.short	0x0100
        /*0a36*/ 	.byte	0x08
	.zero		1


	//   ....[20]....
        /*0a38*/ 	.word	0x000008b0
        /*0a3c*/ 	.word	0x000000ff
        /*0a40*/ 	.word	0x000348b8
        /*0a44*/ 	.short	0x0100
        /*0a46*/ 	.byte	0x08
	.zero		1


	//   ....[21]....
        /*0a48*/ 	.word	0x000008c0
        /*0a4c*/ 	.word	0x000000ff
        /*0a50*/ 	.word	0x000348c8
        /*0a54*/ 	.short	0x0100
        /*0a56*/ 	.byte	0x08
	.zero		1


	//   ....[22]....
        /*0a58*/ 	.word	0x000019c0
        /*0a5c*/ 	.word	0x00000000
        /*0a60*/ 	.word	0x00034800
        /*0a64*/ 	.short	0x010a
        /*0a66*/ 	.byte	0x3f
	.zero		1


	//   ....[23]....
        /*0a68*/ 	.word	0x00001a30
        /*0a6c*/ 	.word	0x00000003
        /*0a70*/ 	.word	0x00034830
        /*0a74*/ 	.short	0x010a
        /*0a76*/ 	.byte	0x3f
	.zero		1


	//   ....[24]....
        /*0a78*/ 	.word	0x00001aa0
        /*0a7c*/ 	.word	0x00000003
        /*0a80*/ 	.word	0x00034830
        /*0a84*/ 	.short	0x010a
        /*0a86*/ 	.byte	0x3f
	.zero		1


	//   ....[25]....
        /*0a88*/ 	.word	0x000028f0
        /*0a8c*/ 	.word	0x00000003
        /*0a90*/ 	.word	0x00000000
        /*0a94*/ 	.short	0x0101
        /*0a96*/ 	.byte	0x3f
	.zero		1


	//   ....[26]....
        /*0a98*/ 	.word	0x00004930
        /*0a9c*/ 	.word	0x0000000d
        /*0aa0*/ 	.word	0x00034830
        /*0aa4*/ 	.short	0x010a
        /*0aa6*/ 	.byte	0x3f
	.zero		1


	//   ....[27]....
        /*0aa8*/ 	.word	0x00004980
        /*0aac*/ 	.word	0x0000000d
        /*0ab0*/ 	.word	0x00034830
        /*0ab4*/ 	.short	0x010a
        /*0ab6*/ 	.byte	0x3f
	.zero		1


	//   ....[28]....
        /*0ab8*/ 	.word	0x000051b0
        /*0abc*/ 	.word	0x0000000b
        /*0ac0*/ 	.word	0x00034850
        /*0ac4*/ 	.short	0x010a
        /*0ac6*/ 	.byte	0x3f
	.zero		1


	//   ....[29]....
        /*0ac8*/ 	.word	0x000051f0
        /*0acc*/ 	.word	0x0000000b
        /*0ad0*/ 	.word	0x00034850
        /*0ad4*/ 	.short	0x010a
        /*0ad6*/ 	.byte	0x3f
	.zero		1


	//   ....[30]....
        /*0ad8*/ 	.word	0x000069d0
        /*0adc*/ 	.word	0x00000021
        /*0ae0*/ 	.word	0x00000000
        /*0ae4*/ 	.short	0x0101
        /*0ae6*/ 	.byte	0x3f
	.zero		1


	//   ....[31]....
        /*0ae8*/ 	.word	0x00006a20
        /*0aec*/ 	.word	0x00000023
        /*0af0*/ 	.word	0x00000000
        /*0af4*/ 	.short	0x0101
        /*0af6*/ 	.byte	0x3f
	.zero		1


	//   ....[32]....
        /*0af8*/ 	.word	0x00007510
        /*0afc*/ 	.word	0x0000000c
        /*0b00*/ 	.word	0x00034850
        /*0b04*/ 	.short	0x010a
        /*0b06*/ 	.byte	0x3f
	.zero		1


	//   ....[33]....
        /*0b08*/ 	.word	0x00007550
        /*0b0c*/ 	.word	0x0000000c
        /*0b10*/ 	.word	0x00034850
        /*0b14*/ 	.short	0x010a
        /*0b16*/ 	.byte	0x3f
	.zero		1


	//   ....[34]....
        /*0b18*/ 	.word	0x00007b40
        /*0b1c*/ 	.word	0x00000006
        /*0b20*/ 	.word	0x00000000
        /*0b24*/ 	.short	0x0101
        /*0b26*/ 	.byte	0x3f
	.zero		1


	//   ....[35]....
        /*0b28*/ 	.word	0x00009160
        /*0b2c*/ 	.word	0x00000011
        /*0b30*/ 	.word	0x00000000
        /*0b34*/ 	.short	0x0101
        /*0b36*/ 	.byte	0x3f
	.zero		1


	//   ....[36]....
        /*0b38*/ 	.word	0x00009620
        /*0b3c*/ 	.word	0x00000011
        /*0b40*/ 	.word	0x00000000
        /*0b44*/ 	.short	0x0101
        /*0b46*/ 	.byte	0x3f
	.zero		1


	//   ....[37]....
        /*0b48*/ 	.word	0x0000cab0
        /*0b4c*/ 	.word	0x00000000
        /*0b50*/ 	.word	0x00034840
        /*0b54*/ 	.short	0x010a
        /*0b56*/ 	.byte	0x3f
	.zero		1


	//   ....[38]....
        /*0b58*/ 	.word	0x0000da30
        /*0b5c*/ 	.word	0x00000012
        /*0b60*/ 	.word	0x00034800
        /*0b64*/ 	.short	0x0107
        /*0b66*/ 	.byte	0x3f
	.zero		1


	//   ....[39]....
        /*0b68*/ 	.word	0x0000db40
        /*0b6c*/ 	.word	0x00000012
        /*0b70*/ 	.word	0x00034800
        /*0b74*/ 	.short	0x0101
        /*0b76*/ 	.byte	0x3f
	.zero		1


	//   ....[40]....
        /*0b78*/ 	.word	0x0000db60
        /*0b7c*/ 	.word	0x00000012
        /*0b80*/ 	.word	0x00034820
        /*0b84*/ 	.short	0x010a
        /*0b86*/ 	.byte	0x3f
	.zero		1


	//   ....[41]....
        /*0b88*/ 	.word	0x0000df20
        /*0b8c*/ 	.word	0x00000003
        /*0b90*/ 	.word	0x00034840
        /*0b94*/ 	.short	0x010a
        /*0b96*/ 	.byte	0x3f
	.zero		1


	//   ....[42]....
        /*0b98*/ 	.word	0x0000e3b0
        /*0b9c*/ 	.word	0x00000003
        /*0ba0*/ 	.word	0x00000060
        /*0ba4*/ 	.short	0x010a
        /*0ba6*/ 	.byte	0x3f
	.zero		1


	//   ....[43]....
        /*0ba8*/ 	.word	0x0000ea40
        /*0bac*/ 	.word	0x00000003
        /*0bb0*/ 	.word	0x00034840
        /*0bb4*/ 	.short	0x010a
        /*0bb6*/ 	.byte	0x3f
	.zero		1


	//   ....[44]....
        /*0bb8*/ 	.word	0x0000eed0
        /*0bbc*/ 	.word	0x00000002
        /*0bc0*/ 	.word	0x00000060
        /*0bc4*/ 	.short	0x010a
        /*0bc6*/ 	.byte	0x3f
	.zero		1


	//   ....[45]....
        /*0bc8*/ 	.word	0x0000f4a0
        /*0bcc*/ 	.word	0x00000002
        /*0bd0*/ 	.word	0x00034840
        /*0bd4*/ 	.short	0x010a
        /*0bd6*/ 	.byte	0x3f
	.zero		1


	//   ....[46]....
        /*0bd8*/ 	.word	0x0000f930
        /*0bdc*/ 	.word	0x00000002
        /*0be0*/ 	.word	0x00000060
        /*0be4*/ 	.short	0x010a
        /*0be6*/ 	.byte	0x3f
	.zero		1


	//   ....[47]....
        /*0be8*/ 	.word	0x0000feb0
        /*0bec*/ 	.word	0x00000000
        /*0bf0*/ 	.word	0x00034860
        /*0bf4*/ 	.short	0x010a
        /*0bf6*/ 	.byte	0x3f
	.zero		1


	//   ....[48]....
        /*0bf8*/ 	.word	0x000110b0
        /*0bfc*/ 	.word	0x00000000
        /*0c00*/ 	.word	0x00034820
        /*0c04*/ 	.short	0x010a
        /*0c06*/ 	.byte	0x3f
	.zero		1


	//   ....[49]....
        /*0c08*/ 	.word	0x000112a0
        /*0c0c*/ 	.word	0x00000006
        /*0c10*/ 	.word	0x00000000
        /*0c14*/ 	.short	0x010a
        /*0c16*/ 	.byte	0x3f
	.zero		1


	//   ....[50]....
        /*0c18*/ 	.word	0x000112d0
        /*0c1c*/ 	.word	0x00000007
        /*0c20*/ 	.word	0x00000000
        /*0c24*/ 	.short	0x010a
        /*0c26*/ 	.byte	0x3f
	.zero		1


	//   ....[51]....
        /*0c28*/ 	.word	0x00011330
        /*0c2c*/ 	.word	0x00000004
        /*0c30*/ 	.word	0x00000000
        /*0c34*/ 	.short	0x010a
        /*0c36*/ 	.byte	0x3f
	.zero		1


	//   ....[52]....
        /*0c38*/ 	.word	0x00011360
        /*0c3c*/ 	.word	0x00000003
        /*0c40*/ 	.word	0x00000000
        /*0c44*/ 	.short	0x010a
        /*0c46*/ 	.byte	0x3f
	.zero		1


	//   ....[53]....
        /*0c48*/ 	.word	0x000113c0
        /*0c4c*/ 	.word	0x00000000
        /*0c50*/ 	.word	0x00034800
        /*0c54*/ 	.short	0x010a
        /*0c56*/ 	.byte	0x3f
	.zero		1


	//   ....[54]....
        /*0c58*/ 	.word	0x00011410
        /*0c5c*/ 	.word	0x00000003
        /*0c60*/ 	.word	0x00034830
        /*0c64*/ 	.short	0x010a
        /*0c66*/ 	.byte	0x3f
	.zero		1


	//   ....[55]....
        /*0c68*/ 	.word	0x00011460
        /*0c6c*/ 	.word	0x0000000d
        /*0c70*/ 	.word	0x00034830
        /*0c74*/ 	.short	0x010a
        /*0c76*/ 	.byte	0x3f
	.zero		1


	//   ....[56]....
        /*0c78*/ 	.word	0x000114b0
        /*0c7c*/ 	.word	0x0000000b
        /*0c80*/ 	.word	0x00034850
        /*0c84*/ 	.short	0x010a
        /*0c86*/ 	.byte	0x3f
	.zero		1


	//   ....[57]....
        /*0c88*/ 	.word	0x00011500
        /*0c8c*/ 	.word	0x0000000c
        /*0c90*/ 	.word	0x00034850
        /*0c94*/ 	.short	0x010a
        /*0c96*/ 	.byte	0x3f
	.zero		1


	//   ....[58]....
        /*0c98*/ 	.word	0x000116a0
        /*0c9c*/ 	.word	0x00000000
        /*0ca0*/ 	.word	0x00034840
        /*0ca4*/ 	.short	0x010a
        /*0ca6*/ 	.byte	0x3f
	.zero		1


	//   ....[59]....
        /*0ca8*/ 	.word	0x00012300
        /*0cac*/ 	.word	0x00000012
        /*0cb0*/ 	.word	0x00034820
        /*0cb4*/ 	.short	0x010a
        /*0cb6*/ 	.byte	0x3f
	.zero		1


	//   ....[60]....
        /*0cb8*/ 	.word	0x00012350
        /*0cbc*/ 	.word	0x00000003
        /*0cc0*/ 	.word	0x00034840
        /*0cc4*/ 	.short	0x010a
        /*0cc6*/ 	.byte	0x3f
	.zero		1


	//   ....[61]....
        /*0cc8*/ 	.word	0x000123a0
        /*0ccc*/ 	.word	0x00000003
        /*0cd0*/ 	.word	0x00000060
        /*0cd4*/ 	.short	0x010a
        /*0cd6*/ 	.byte	0x3f
	.zero		1


	//   ....[62]....
        /*0cd8*/ 	.word	0x000123f0
        /*0cdc*/ 	.word	0x00000003
        /*0ce0*/ 	.word	0x00034840
        /*0ce4*/ 	.short	0x010a
        /*0ce6*/ 	.byte	0x3f
	.zero		1


	//   ....[63]....
        /*0ce8*/ 	.word	0x00012440
        /*0cec*/ 	.word	0x00000002
        /*0cf0*/ 	.word	0x00000060
        /*0cf4*/ 	.short	0x010a
        /*0cf6*/ 	.byte	0x3f
	.zero		1


	//   ....[64]....
        /*0cf8*/ 	.word	0x00012490
        /*0cfc*/ 	.word	0x00000002
        /*0d00*/ 	.word	0x00034840
        /*0d04*/ 	.short	0x010a
        /*0d06*/ 	.byte	0x3f
	.zero		1


	//   ....[65]....
        /*0d08*/ 	.word	0x000124e0
        /*0d0c*/ 	.word	0x00000002
        /*0d10*/ 	.word	0x00000060
        /*0d14*/ 	.short	0x010a
        /*0d16*/ 	.byte	0x3f
	.zero		1


	//   ....[66]....
        /*0d18*/ 	.word	0x00012530
        /*0d1c*/ 	.word	0x00000000
        /*0d20*/ 	.word	0x00034860
        /*0d24*/ 	.short	0x010a
        /*0d26*/ 	.byte	0x3f
	.zero		1


	//   ....[67]....
        /*0d28*/ 	.word	0x00013070
        /*0d2c*/ 	.word	0x00000000
        /*0d30*/ 	.word	0x00034820
        /*0d34*/ 	.short	0x010a
        /*0d36*/ 	.byte	0x3f
	.zero		1


	//   ....[68]....
        /*0d38*/ 	.word	0x00013210
        /*0d3c*/ 	.word	0x00000006
        /*0d40*/ 	.word	0x00000000
        /*0d44*/ 	.short	0x010a
        /*0d46*/ 	.byte	0x3f
	.zero		1


	//   ....[69]....
        /*0d48*/ 	.word	0x00013260
        /*0d4c*/ 	.word	0x00000007
        /*0d50*/ 	.word	0x00000000
        /*0d54*/ 	.short	0x010a
        /*0d56*/ 	.byte	0x3f
	.zero		1


	//   ....[70]....
        /*0d58*/ 	.word	0x000132b0
        /*0d5c*/ 	.word	0x00000004
        /*0d60*/ 	.word	0x00000000
        /*0d64*/ 	.short	0x010a
        /*0d66*/ 	.byte	0x3f
	.zero		1


	//----- nvinfo : EIATTR_NUM_MBARRIERS
	.align		4
.L_365:
        /*0d68*/ 	.byte	0x03, 0x38
        /*0d6a*/ 	.short	0x0016


	//----- nvinfo : EIATTR_EXIT_INSTR_OFFSETS
	.align		4
        /*0d6c*/ 	.byte	0x04, 0x1c
        /*0d6e*/ 	.short	(.L_367 - .L_366)


	//   ....[0]....
.L_366:
        /*0d70*/ 	.word	0x00000a30


	//   ....[1]....
        /*0d74*/ 	.word	0x0000ac00


	//   ....[2]....
        /*0d78*/ 	.word	0x000113b0


	//----- nvinfo : EIATTR_MAX_THREADS
	.align		4
.L_367:
        /*0d7c*/ 	.byte	0x04, 0x05
        /*0d7e*/ 	.short	(.L_369 - .L_368)
.L_368:
        /*0d80*/ 	.word	0x00000180
        /*0d84*/ 	.word	0x00000001
        /*0d88*/ 	.word	0x00000001


	//----- nvinfo : EIATTR_CRS_STACK_SIZE
	.align		4
.L_369:
        /*0d8c*/ 	.byte	0x04, 0x1e
        /*0d8e*/ 	.short	(.L_371 - .L_370)
.L_370:
        /*0d90*/ 	.word	0x00000000


	//----- nvinfo : EIATTR_CBANK_PARAM_SIZE
	.align		4
.L_371:
        /*0d94*/ 	.byte	0x03, 0x19
        /*0d96*/ 	.short	0x0af0


	//----- nvinfo : EIATTR_PARAM_CBANK
	.align		4
        /*0d98*/ 	.byte	0x04, 0x0a
        /*0d9a*/ 	.short	(.L_373 - .L_372)
	.align		4
.L_372:
        /*0d9c*/ 	.word	index@(.nv.constant0._ZN7cutlass13device_kernelIN5flash11enable_sm90INS1_16FlashAttnFwdSm90INS1_25CollectiveMainloopFwdSm90ILi2EN4cute5tupleIJNS5_1CILi1EEES8_S8_EEENS6_IJNS7_ILi128EEESA_NS7_ILi192EEEEEELi128ENS_6half_tEfNS_4arch4Sm90ELb0ELb0ELb1ELb1ELb0ELb0ELb0ELb1ELb1ELb1ELb1ELb0EEENS1_21CollectiveEpilogueFwdINS6_IJSA_SA_SA_EEES9_SD_SF_Li256ELb1ELb1ELb1ELb0EEENS1_36VarlenDynamicPersistentTileSchedulerILi128ELi128ELi256ELi128ELb1ELb1ELb1ELb0ELb1ELb1EEEEEEEEEvNT_6ParamsE)
        /*0da0*/ 	.short	0x0210
        /*0da2*/ 	.short	0x0af0


	//----- nvinfo : EIATTR_SW_WAR
	.align		4
.L_373:
        /*0da4*/ 	.byte	0x04, 0x36
        /*0da6*/ 	.short	(.L_375 - .L_374)
.L_374:
        /*0da8*/ 	.word	0x00000008
.L_375:


//--------------------- .nv.info._ZN7cutlass13device_kernelIN5flash11enable_sm90INS1_16FlashAttnFwdSm90INS1_25CollectiveMainloopFwdSm90ILi2EN4cute5tupleIJNS5_1CILi1EEES8_S8_EEENS6_IJNS7_ILi128EEESA_NS7_ILi192EEEEEELi128ENS_6half_tEfNS_4arch4Sm90ELb0ELb0ELb1ELb1ELb0ELb1ELb0ELb1ELb1ELb1ELb1ELb0EEENS1_21CollectiveEpilogueFwdINS6_IJSA_SA_SA_EEES9_SD_SF_Li256ELb1ELb1ELb1ELb0EEENS1_36VarlenDynamicPersistentTileSchedulerILi128ELi128ELi256ELi128ELb1ELb1ELb1ELb0ELb1ELb1EEEEEEEEEvNT_6ParamsE --------------------------
	.section	.nv.info._ZN7cutlass13device_kernelIN5flash11enable_sm90INS1_16FlashAttnFwdSm90INS1_25CollectiveMainloopFwdSm90ILi2EN4cute5tupleIJNS5_1CILi1EEES8_S8_EEENS6_IJNS7_ILi128EEESA_NS7_ILi192EEEEEELi128ENS_6half_tEfNS_4arch4Sm90ELb0ELb0ELb1ELb1ELb0ELb1ELb0ELb1ELb1ELb1ELb1ELb0EEENS1_21CollectiveEpilogueFwdINS6_IJSA_SA_SA_EEES9_SD_SF_Li256ELb1ELb1ELb1ELb0EEENS1_36VarlenDynamicPersistentTileSchedulerILi128ELi128ELi256ELi128ELb1ELb1ELb1ELb0ELb1ELb1EEEEEEEEEvNT_6ParamsE,"",@"SHT_CUDA_INFO"
	.sectionflags	@""
	.align	4


	//----- nvinfo : EIATTR_CUDA_API_VERSION
	.align		4
        /*0000*/ 	.byte	0x04, 0x37
        /*0002*/ 	.short	(.L_377 - .L_376)
.L_376:
        /*0004*/ 	.word	0x00000082


	//----- nvinfo : EIATTR_KPARAM_INFO
	.align		4
.L_377:
        /*0008*/ 	.byte	0x04, 0x17
        /*000a*/ 	.short	(.L_379 - .L_378)
.L_378:
        /*000c*/ 	.word	0x00000000
        /*0010*/ 	.short	0x0000
        /*0012*/ 	.short	0x0070
        /*0014*/ 	.byte	0x00, 0xf0, 0x01, 0x2a


	//----- nvinfo : EIATTR_SPARSE_MMA_MASK
	.align		4
.L_379:
        /*0018*/ 	.byte	0x03, 0x50
        /*001a*/ 	.short	0x0000


	//----- nvinfo : EIATTR_MAXREG_COUNT
	.align		4
        /*001c*/ 	.byte	0x03, 0x1b
        /*001e*/ 	.short	0x00a8


	//----- nvinfo : EIATTR_NUM_BARRIERS
	.align		4
        /*0020*/ 	.byte	0x02, 0x4c
        /*0022*/ 	.byte	0x10
	.zero		1


	//----- nvinfo : EIATTR_EXTERNS
	.align		4
        /*0024*/ 	.byte	0x04, 0x0f
        /*0026*/ 	.short	(.L_381 - .L_380)


	//   ....[0]....
	.align		4
.L_380:
        /*0028*/ 	.word	index@(__assertfail)


	//----- nvinfo : EIATTR_ANNOTATIONS
	.align		4
.L_381:
        /*002c*/ 	.byte	0x04, 0x55
        /*002e*/ 	.short	(.L_383 - .L_382)


	//   ....[0]....
.L_382:
        /* <DEDUP_REMOVED lines=125> */


	//----- nvinfo : EIATTR_MERCURY_ISA_VERSION
	.align		4
.L_383:
        /*07f0*/ 	.byte	0x03, 0x5f
        /*07f2*/ 	.short	0x0101


	//----- nvinfo : EIATTR_UNUSED_LOAD_BYTE_OFFSET
	.align		4
        /*07f4*/ 	.byte	0x04, 0x44
        /*07f6*/ 	.short	(.L_385 - .L_384)


	//   ....[0]....
.L_384:
        /*07f8*/ 	.word	0x00000ab0
        /*07fc*/ 	.word	0x0000fff0


	//   ....[1]....
        /*0800*/ 	.word	0x00017890
        /*0804*/ 	.word	0x0000fff0


	//----- nvinfo : EIATTR_INT_WARP_WIDE_INSTR_OFFSETS
	.align		4
.L_385:
        /*0808*/ 	.byte	0x04, 0x31
        /*080a*/ 	.short	(.L_387 - .L_386)


	//   ....[0]....
.L_386:
        /*080c*/ 	.word	0x00000190


	//   ....[1]....
        /*0810*/ 	.word	0x000001d0


	//   ....[2]....
        /*0814*/ 	.word	0x00000240


	//   ....[3]....
        /*0818*/ 	.word	0x0001d570


	//   ....[4]....
        /*081c*/ 	.word	0x0001d600


	//   ....[5]....
        /*0820*/ 	.word	0x000210b0


	//   ....[6]....
        /*0824*/ 	.word	0x00021110


	//----- nvinfo : EIATTR_COOP_GROUP_MASK_REGIDS
	.align		4
.L_387:
        /*0828*/ 	.byte	0x04, 0x29
        /*082a*/ 	.short	(.L_389 - .L_388)


	//   ....[0]....
.L_388:
        /*082c*/ 	.word	0xffffffff


	//   ....[1]....
        /*0830*/ 	.word	0xffffffff


	//   ....[2]....
        /*0834*/ 	.word	0xffffffff


	//   ....[3]....
        /*0838*/ 	.word	0xffffffff


	//   ....[4]....
        /*083c*/ 	.word	0xffffffff


	//   ....[5]....
        /*0840*/ 	.word	0xffffffff


	//   ....[6]....
        /*0844*/ 	.word	0xffffffff


	//   ....[7]....
        /*0848*/ 	.word	0xffffffff


	//   ....[8]....
        /*084c*/ 	.word	0xffffffff


	//   ....[9]....
        /*0850*/ 	.word	0xffffffff


	//   ....[10]....
        /*0854*/ 	.word	0xffffffff


	//   ....[11]....
        /*0858*/ 	.word	0xffffffff


	//   ....[12]....
        /*085c*/ 	.word	0xffffffff


	//   ....[13]....
        /*0860*/ 	.word	0xffffffff


	//   ....[14]....
        /*0864*/ 	.word	0xffffffff


	//   ....[15]....
        /*0868*/ 	.word	0xffffffff


	//   ....[16]....
        /*086c*/ 	.word	0xffffffff


	//   ....[17]....
        /*0870*/ 	.word	0xffffffff


	//   ....[18]....
        /*0874*/ 	.word	0xffffffff


	//   ....[19]....
        /*0878*/ 	.word	0xffffffff


	//   ....[20]....
        /*087c*/ 	.word	0xffffffff


	//   ....[21]....
        /*0880*/ 	.word	0xffffffff


	//   ....[22]....
        /*0884*/ 	.word	0xffffffff


	//   ....[23]....
        /*0888*/ 	.word	0xffffffff


	//   ....[24]....
        /*088c*/ 	.word	0xffffffff


	//   ....[25]....
        /*0890*/ 	.word	0xffffffff


	//   ....[26]....
        /*0894*/ 	.word	0xffffffff


	//   ....[27]....
        /*0898*/ 	.word	0xffffffff


	//   ....[28]....
        /*089c*/ 	.word	0xffffffff


	//   ....[29]....
        /*08a0*/ 	.word	0xffffffff


	//   ....[30]....
        /*08a4*/ 	.word	0xffffffff


	//   ....[31]....
        /*08a8*/ 	.word	0xffffffff


	//   ....[32]....
        /*08ac*/ 	.word	0xffffffff


	//   ....[33]....
        /*08b0*/ 	.word	0xffffffff


	//   ....[34]....
        /*08b4*/ 	.word	0xffffffff


	//   ....[35]....
        /*08b8*/ 	.word	0xffffffff


	//   ....[36]....
        /*08bc*/ 	.word	0xffffffff


	//   ....[37]....
        /*08c0*/ 	.word	0xffffffff


	//   ....[38]....
        /*08c4*/ 	.word	0xffffffff


	//   ....[39]....
        /*08c8*/ 	.word	0xffffffff


	//   ....[40]....
        /*08cc*/ 	.word	0xffffffff


	//   ....[41]....
        /*08d0*/ 	.word	0xffffffff


	//   ....[42]....
        /*08d4*/ 	.word	0xffffffff


	//   ....[43]....
        /*08d8*/ 	.word	0xffffffff


	//   ....[44]....
        /*08dc*/ 	.word	0xffffffff


	//   ....[45]....
        /*08e0*/ 	.word	0xffffffff


	//   ....[46]....
        /*08e4*/ 	.word	0xffffffff


	//   ....[47]....
        /*08e8*/ 	.word	0xffffffff


	//   ....[48]....
        /*08ec*/ 	.word	0xffffffff


	//   ....[49]....
        /*08f0*/ 	.word	0xffffffff


	//   ....[50]....
        /*08f4*/ 	.word	0xffffffff


	//   ....[51]....
        /*08f8*/ 	.word	0xffffffff


	//   ....[52]....
        /*08fc*/ 	.word	0xffffffff


	//   ....[53]....
        /*0900*/ 	.word	0xffffffff


	//   ....[54]....
        /*0904*/ 	.word	0xffffffff


	//   ....[55]....
        /*0908*/ 	.word	0xffffffff


	//   ....[56]....
        /*090c*/ 	.word	0xffffffff


	//   ....[57]....
        /*0910*/ 	.word	0xffffffff


	//   ....[58]....
        /*0914*/ 	.word	0xffffffff


	//   ....[59]....
        /*0918*/ 	.word	0xffffffff


	//   ....[60]....
        /*091c*/ 	.word	0xffffffff


	//   ....[61]....
        /*0920*/ 	.word	0xffffffff


	//   ....[62]....
        /*0924*/ 	.word	0xffffffff


	//   ....[63]....
        /*0928*/ 	.word	0xffffffff


	//   ....[64]....
        /*092c*/ 	.word	0xffffffff


	//   ....[65]....
        /*0930*/ 	.word	0xffffffff


	//   ....[66]....
        /*0934*/ 	.word	0xffffffff


	//   ....[67]....
        /*0938*/ 	.word	0xffffffff


	//   ....[68]....
        /*093c*/ 	.word	0xffffffff


	//   ....[69]....
        /*0940*/ 	.word	0xffffffff


	//   ....[70]....
        /*0944*/ 	.word	0xffffffff


	//   ....[71]....
        /*0948*/ 	.word	0xffffffff


	//   ....[72]....
        /*094c*/ 	.word	0xffffffff


	//   ....[73]....
        /*0950*/ 	.word	0xffffffff


	//   ....[74]....
        /*0954*/ 	.word	0xffffffff


	//   ....[75]....
        /*0958*/ 	.word	0xffffffff


	//   ....[76]....
        /*095c*/ 	.word	0xffffffff


	//   ....[77]....
        /*0960*/ 	.word	0xffffffff


	//   ....[78]....
        /*0964*/ 	.word	0xffffffff


	//   ....[79]....
        /*0968*/ 	.word	0xffffffff


	//   ....[80]....
        /*096c*/ 	.word	0xffffffff


	//   ....[81]....
        /*0970*/ 	.word	0xffffffff


	//   ....[82]....
        /*0974*/ 	.word	0xffffffff


	//   ....[83]....
        /*0978*/ 	.word	0xffffffff


	//   ....[84]....
        /*097c*/ 	.word	0xffffffff


	//   ....[85]....
        /*0980*/ 	.word	0xffffffff


	//   ....[86]....
        /*0984*/ 	.word	0xffffffff


	//   ....[87]....
        /*0988*/ 	.word	0xffffffff


	//   ....[88]....
        /*098c*/ 	.word	0xffffffff


	//   ....[89]....
        /*0990*/ 	.word	0xffffffff


	//   ....[90]....
        /*0994*/ 	.word	0xffffffff


	//   ....[91]....
        /*0998*/ 	.word	0xffffffff


	//   ....[92]....
        /*099c*/ 	.word	0xffffffff


	//   ....[93]....
        /*09a0*/ 	.word	0xffffffff


	//   ....[94]....
        /*09a4*/ 	.word	0xffffffff


	//   ....[95]....
        /*09a8*/ 	.word	0xffffffff


	//   ....[96]....
        /*09ac*/ 	.word	0xffffffff


	//   ....[97]....
        /*09b0*/ 	.word	0xffffffff


	//   ....[98]....
        /*09b4*/ 	.word	0xffffffff


	//   ....[99]....
        /*09b8*/ 	.word	0xffffffff


	//   ....[100]....
        /*09bc*/ 	.word	0xffffffff


	//   ....[101]....
        /*09c0*/ 	.word	0xffffffff


	//   ....[102]....
        /*09c4*/ 	.word	0xffffffff


	//   ....[103]....
        /*09c8*/ 	.word	0xffffffff


	//   ....[104]....
        /*09cc*/ 	.word	0xffffffff


	//   ....[105]....
        /*09d0*/ 	.word	0xffffffff


	//   ....[106]....
        /*09d4*/ 	.word	0x0500000f


	//   ....[107]....
        /*09d8*/ 	.word	0x0500000f


	//   ....[108]....
        /*09dc*/ 	.word	0x0500000f


	//   ....[109]....
        /*09e0*/ 	.word	0x0500000f


	//   ....[110]....
        /*09e4*/ 	.word	0x0500000f


	//   ....[111]....
        /*09e8*/ 	.word	0x0500000f


	//   ....[112]....
        /*09ec*/ 	.word	0x0500000f


	//   ....[113]....
        /*09f0*/ 	.word	0x0500000f


	//   ....[114]....
        /*09f4*/ 	.word	0x0500000f


	//   ....[115]....
        /*09f8*/ 	.word	0x0500000f


	//   ....[116]....
        /*09fc*/ 	.word	0x0500000f


	//   ....[117]....
        /*0a00*/ 	.word	0x0500000f


	//   ....[118]....
        /*0a04*/ 	.word	0x0500000f


	//   ....[119]....
        /*0a08*/ 	.word	0x0500000f


	//   ....[120]....
        /*0a0c*/ 	.word	0x0500000f


	//   ....[121]....
        /*0a10*/ 	.word	0x0500000f


	//   ....[122]....
        /*0a14*/ 	.word	0x0500000f


	//   ....[123]....
        /*0a18*/ 	.word	0x0500000f


	//   ....[124]....
        /*0a1c*/ 	.word	0x0500000f


	//   ....[125]....
        /*0a20*/ 	.word	0x0500000f


	//   ....[126]....
        /*0a24*/ 	.word	0x0500000f


	//   ....[127]....
        /*0a28*/ 	.word	0x0500000f


	//   ....[128]....
        /*0a2c*/ 	.word	0x0500000f


	//   ....[129]....
        /*0a30*/ 	.word	0x0500000f


	//   ....[130]....
        /*0a34*/ 	.word	0x0500000f


	//   ....[131]....
        /*0a38*/ 	.word	0x0500000f


	//   ....[132]....
        /*0a3c*/ 	.word	0x0500000f


	//   ....[133]....
        /*0a40*/ 	.word	0x0500000f


	//   ....[134]....
        /*0a44*/ 	.word	0x0500000f


	//   ....[135]....
        /*0a48*/ 	.word	0x0500000f


	//   ....[136]....
        /*0a4c*/ 	.word	0x0500000f


	//   ....[137]....
        /*0a50*/ 	.word	0x0500000f


	//   ....[138]....
        /*0a54*/ 	.word	0x0500000f


	//   ....[139]....
        /*0a58*/ 	.word	0x0500000f


	//   ....[140]....
        /*0a5c*/ 	.word	0x0500000f


	//   ....[141]....
        /*0a60*/ 	.word	0x0500000f


	//   ....[142]....
        /*0a64*/ 	.word	0x0500000f


	//   ....[143]....
        /*0a68*/ 	.word	0x0500000f


	//   ....[144]....
        /*0a6c*/ 	.word	0x0500000f


	//   ....[145]....
        /*0a70*/ 	.word	0x0500000f


	//   ....[146]....
        /*0a74*/ 	.word	0x0500000f


	//   ....[147]....
        /*0a78*/ 	.word	0x0500000f


	//   ....[148]....
        /*0a7c*/ 	.word	0x0500000f


	//   ....[149]....
        /*0a80*/ 	.word	0x0500000f


	//   ....[150]....
        /*0a84*/ 	.word	0x0500000f


	//----- nvinfo : EIATTR_COOP_GROUP_INSTR_OFFSETS
	.align		4
.L_389:
        /*0a88*/ 	.byte	0x04, 0x28
        /*0a8a*/ 	.short	(.L_391 - .L_390)


	//   ....[0]....
.L_390:
        /*0a8c*/ 	.word	0x00000060


	//   ....[1]....
        /*0a90*/ 	.word	0x000001a0


	//   ....[2]....
        /*0a94*/ 	.word	0x000001f0


	//   ....[3]....
        /*0a98*/ 	.word	0x00000420


	//   ....[4]....
        /*0a9c*/ 	.word	0x00000580


	//   ....[5]....
        /*0aa0*/ 	.word	0x000006a0


	//   ....[6]....
        /*0aa4*/ 	.word	0x00000800


	//   ....[7]....
        /*0aa8*/ 	.word	0x0000aeb0


	//   ....[8]....
        /*0aac*/ 	.word	0x0000b430


	//   ....[9]....
        /*0ab0*/ 	.word	0x0000b440


	//   ....[10]....
        /*0ab4*/ 	.word	0x0000b450


	//   ....[11]....
        /*0ab8*/ 	.word	0x0000b460


	//   ....[12]....
        /*0abc*/ 	.word	0x0000df00


	//   ....[13]....
        /*0ac0*/ 	.word	0x0000df10


	//   ....[14]....
        /*0ac4*/ 	.word	0x0000df20


	//   ....[15]....
        /*0ac8*/ 	.word	0x0000df30


	//   ....[16]....
        /*0acc*/ 	.word	0x00012790


	//   ....[17]....
        /*0ad0*/ 	.word	0x000127c0


	//   ....[18]....
        /*0ad4*/ 	.word	0x00012e40


	//   ....[19]....
        /*0ad8*/ 	.word	0x00012ea0


	//   ....[20]....
        /*0adc*/ 	.word	0x000156b0


	//   ....[21]....
        /*0ae0*/ 	.word	0x000156e0


	//   ....[22]....
        /*0ae4*/ 	.word	0x00015c70


	//   ....[23]....
        /*0ae8*/ 	.word	0x00015ce0


	//   ....[24]....
        /*0aec*/ 	.word	0x000171e0


	//   ....[25]....
        /*0af0*/ 	.word	0x00017280


	//   ....[26]....
        /*0af4*/ 	.word	0x000172b0


	//   ....[27]....
        /*0af8*/ 	.word	0x000172c0


	//   ....[28]....
        /*0afc*/ 	.word	0x00018340


	//   ....[29]....
        /*0b00*/ 	.word	0x00018350


	//   ....[30]....
        /*0b04*/ 	.word	0x00018360


	//   ....[31]....
        /*0b08*/ 	.word	0x00018370


	//   ....[32]....
        /*0b0c*/ 	.word	0x00018a20


	//   ....[33]....
        /*0b10*/ 	.word	0x00018a50


	//   ....[34]....
        /*0b14*/ 	.word	0x00018b40


	//   ....[35]....
        /*0b18*/ 	.word	0x00018b60


	//   ....[36]....
        /*0b1c*/ 	.word	0x00018c20


	//   ....[37]....
        /*0b20*/ 	.word	0x00018c40


	//   ....[38]....
        /*0b24*/ 	.word	0x00018d10


	//   ....[39]....
        /*0b28*/ 	.word	0x00018d30


	//   ....[40]....
        /*0b2c*/ 	.word	0x000191b0


	//   ....[41]....
        /*0b30*/ 	.word	0x000191c0


	//   ....[42]....
        /*0b34*/ 	.word	0x00019600


	//   ....[43]....
        /*0b38*/ 	.word	0x00019610


	//   ....[44]....
        /*0b3c*/ 	.word	0x0001a280


	//   ....[45]....
        /*0b40*/ 	.word	0x0001a2a0


	//   ....[46]....
        /*0b44*/ 	.word	0x0001a360


	//   ....[47]....
        /*0b48*/ 	.word	0x0001a380


	//   ....[48]....
        /*0b4c*/ 	.word	0x0001a440


	//   ....[49]....
        /*0b50*/ 	.word	0x0001a460


	//   ....[50]....
        /*0b54*/ 	.word	0x0001a530


	//   ....[51]....
        /*0b58*/ 	.word	0x0001a550


	//   ....[52]....
        /*0b5c*/ 	.word	0x0001a6a0


	//   ....[53]....
        /*0b60*/ 	.word	0x0001a8d0


	//   ....[54]....
        /*0b64*/ 	.word	0x0001a900


	//   ....[55]....
        /*0b68*/ 	.word	0x0001a930


	//   ....[56]....
        /*0b6c*/ 	.word	0x0001a960


	//   ....[57]....
        /*0b70*/ 	.word	0x0001a990


	//   ....[58]....
        /*0b74*/ 	.word	0x0001a9c0


	//   ....[59]....
        /*0b78*/ 	.word	0x0001ab60


	//   ....[60]....
        /*0b7c*/ 	.word	0x0001ab90


	//   ....[61]....
        /*0b80*/ 	.word	0x0001abc0


	//   ....[62]....
        /*0b84*/ 	.word	0x0001abf0


	//   ....[63]....
        /*0b88*/ 	.word	0x0001ac20


	//   ....[64]....
        /*0b8c*/ 	.word	0x0001ac50


	//   ....[65]....
        /*0b90*/ 	.word	0x0001ace0


	//   ....[66]....
        /*0b94*/ 	.word	0x0001ad10


	//   ....[67]....
        /*0b98*/ 	.word	0x0001ad20


	//   ....[68]....
        /*0b9c*/ 	.word	0x0001add0


	//   ....[69]....
        /*0ba0*/ 	.word	0x0001bf60


	//   ....[70]....
        /*0ba4*/ 	.word	0x0001db50


	//   ....[71]....
        /*0ba8*/ 	.word	0x0001e740


	//   ....[72]....
        /*0bac*/ 	.word	0x0001e780


	//   ....[73]....
        /*0bb0*/ 	.word	0x0001e840


	//   ....[74]....
        /*0bb4*/ 	.word	0x0001e850


	//   ....[75]....
        /*0bb8*/ 	.word	0x0001e8f0


	//   ....[76]....
        /*0bbc*/ 	.word	0x0001e900


	//   ....[77]....
        /*0bc0*/ 	.word	0x0001e9a0


	//   ....[78]....
        /*0bc4*/ 	.word	0x0001e9b0


	//   ....[79]....
        /*0bc8*/ 	.word	0x0001ea50


	//   ....[80]....
        /*0bcc*/ 	.word	0x0001ea60


	//   ....[81]....
        /*0bd0*/ 	.word	0x0001eb00


	//   ....[82]....
        /*0bd4*/ 	.word	0x0001eb10


	//   ....[83]....
        /*0bd8*/ 	.word	0x0001ebb0


	//   ....[84]....
        /*0bdc*/ 	.word	0x0001ebc0


	//   ....[85]....
        /*0be0*/ 	.word	0x0001ec10


	//   ....[86]....
        /*0be4*/ 	.word	0x0001ec50


	//   ....[87]....
        /*0be8*/ 	.word	0x00021840


	//   ....[88]....
        /*0bec*/ 	.word	0x00021870


	//   ....[89]....
        /*0bf0*/ 	.word	0x000218c0


	//   ....[90]....
        /*0bf4*/ 	.word	0x000218f0


	//   ....[91]....
        /*0bf8*/ 	.word	0x00021920


	//   ....[92]....
        /*0bfc*/ 	.word	0x00021950


	//   ....[93]....
        /*0c00*/ 	.word	0x00021980


	//   ....[94]....
        /*0c04*/ 	.word	0x000219b0


	//   ....[95]....
        /*0c08*/ 	.word	0x00021b80


	//   ....[96]....
        /*0c0c*/ 	.word	0x00021bb0


	//   ....[97]....
        /*0c10*/ 	.word	0x00021be0


	//   ....[98]....
        /*0c14*/ 	.word	0x00021c10


	//   ....[99]....
        /*0c18*/ 	.word	0x00021c40


	//   ....[100]....
        /*0c1c*/ 	.word	0x00021c70


	//   ....[101]....
        /*0c20*/ 	.word	0x00021d30


	//   ....[102]....
        /*0c24*/ 	.word	0x00021d50


	//   ....[103]....
        /*0c28*/ 	.word	0x00021d60


	//   ....[104]....
        /*0c2c*/ 	.word	0x00021dc0


	//   ....[105]....
        /*0c30*/ 	.word	0x000224d0


	//   ....[106]....
        /*0c34*/ 	.word	0x00022910


	//   ....[107]....
        /*0c38*/ 	.word	0x000229a0


	//   ....[108]....
        /*0c3c*/ 	.word	0x000229f0


	//   ....[109]....
        /*0c40*/ 	.word	0x00022a40


	//   ....[110]....
        /*0c44*/ 	.word	0x00022b30


	//   ....[111]....
        /*0c48*/ 	.word	0x00022bc0


	//   ....[112]....
        /*0c4c*/ 	.word	0x00022c10


	//   ....[113]....
        /*0c50*/ 	.word	0x00022c60


	//   ....[114]....
        /*0c54*/ 	.word	0x00022ec0


	//   ....[115]....
        /*0c58*/ 	.word	0x000231b0


	//   ....[116]....
        /*0c5c*/ 	.word	0x00023330


	//   ....[117]....
        /*0c60*/ 	.word	0x00023380


	//   ....[118]....
        /*0c64*/ 	.word	0x00023450


	//   ....[119]....
        /*0c68*/ 	.word	0x00023560


	//   ....[120]....
        /*0c6c*/ 	.word	0x000235c0


	//   ....[121]....
        /*0c70*/ 	.word	0x000236d0


	//   ....[122]....
        /*0c74*/ 	.word	0x00023730


	//   ....[123]....
        /*0c78*/ 	.word	0x00023840


	//   ....[124]....
        /*0c7c*/ 	.word	0x000238a0


	//   ....[125]....
        /*0c80*/ 	.word	0x000239b0


	//   ....[126]....
        /*0c84*/ 	.word	0x00023a10


	//   ....[127]....
        /*0c88*/ 	.word	0x00023b20


	//   ....[128]....
        /*0c8c*/ 	.word	0x00023b80


	//   ....[129]....
        /*0c90*/ 	.word	0x00023c90


	//   ....[130]....
        /*0c94*/ 	.word	0x00023cf0


	//   ....[131]....
        /*0c98*/ 	.word	0x00023dd0


	//   ....[132]....
        /*0c9c*/ 	.word	0x00024140


	//   ....[133]....
        /*0ca0*/ 	.word	0x000241f0


	//   ....[134]....
        /*0ca4*/ 	.word	0x00024360


	//   ....[135]....
        /*0ca8*/ 	.word	0x000243f0


	//   ....[136]....
        /*0cac*/ 	.word	0x00024470


	//   ....[137]....
        /*0cb0*/ 	.word	0x000244f0


	//   ....[138]....
        /*0cb4*/ 	.word	0x00024570


	//   ....[139]....
        /*0cb8*/ 	.word	0x00024600


	//   ....[140]....
        /*0cbc*/ 	.word	0x000246a0


	//   ....[141]....
        /*0cc0*/ 	.word	0x00024770


	//   ....[142]....
        /*0cc4*/ 	.word	0x000247f0


	//   ....[143]....
        /*0cc8*/ 	.word	0x00024870


	//   ....[144]....
        /*0ccc*/ 	.word	0x000248f0


	//   ....[145]....
        /*0cd0*/ 	.word	0x00024980


	//   ....[146]....
        /*0cd4*/ 	.word	0x00024a00


	//   ....[147]....
        /*0cd8*/ 	.word	0x00024aa0


	//   ....[148]....
        /*0cdc*/ 	.word	0x00024af0


	//   ....[149]....
        /*0ce0*/ 	.word	0x00024b80


	//   ....[150]....
        /*0ce4*/ 	.word	0x00024cb0


	//----- nvinfo : EIATTR_REG_RECONFIG
	.align		4
.L_391:
        /*0ce8*/ 	.byte	0x01, 0x54
	.zero		2


	//----- nvinfo : EIATTR_SYSCALL_OFFSETS
	.align		4
        /*0cec*/ 	.byte	0x04, 0x46
        /*0cee*/ 	.short	(.L_393 - .L_392)


	//   ....[0]....
.L_392:
        /*0cf0*/ 	.word	0x00002020


	//   ....[1]....
        /*0cf4*/ 	.word	0x00002170


	//   ....[2]....
        /*0cf8*/ 	.word	0x0000b060


	//   ....[3]....
        /*0cfc*/ 	.word	0x0000b3b0


	//   ....[4]....
        /*0d00*/ 	.word	0x0001d770


	//   ....[5]....
        /*0d04*/ 	.word	0x0001d8c0


	//   ....[6]....
        /*0d08*/ 	.word	0x0001d9b0


	//   ....[7]....
        /*0d0c*/ 	.word	0x0001e310


	//----- nvinfo : EIATTR_MBARRIER_INSTR_OFFSETS
	.align		4
.L_393:
        /*0d10*/ 	.byte	0x04, 0x39
        /*0d12*/ 	.short	(.L_395 - .L_394)


	//   ....[0]....
.L_394:
        /*0d14*/ 	.word	0x000002d0
        /*0d18*/ 	.word	0x000000ff
        /*0d1c*/ 	.word	0x00034800
        /*0d20*/ 	.short	0x0100
        /*0d22*/ 	.byte	0x08
	.zero		1


	//   ....[1]....
        /*0d24*/ 	.word	0x000002e0
        /*0d28*/ 	.word	0x000000ff
        /*0d2c*/ 	.word	0x00034820
        /*0d30*/ 	.short	0x0100
        /*0d32*/ 	.byte	0x08
	.zero		1


	//   ....[2]....
        /*0d34*/ 	.word	0x000003d0
        /*0d38*/ 	.word	0x000000ff
        /*0d3c*/ 	.word	0x00034830
        /*0d40*/ 	.short	0x0100
        /*0d42*/ 	.byte	0x08
	.zero		1


	//   ....[3]....
        /*0d44*/ 	.word	0x000003e0
        /*0d48*/ 	.word	0x000000ff
        /*0d4c*/ 	.word	0x00034840
        /*0d50*/ 	.short	0x0100
        /*0d52*/ 	.byte	0x08
	.zero		1


	//   ....[4]....
        /*0d54*/ 	.word	0x000003f0
        /*0d58*/ 	.word	0x000000ff
        /*0d5c*/ 	.word	0x00034838
        /*0d60*/ 	.short	0x0100
        /*0d62*/ 	.byte	0x08
	.zero		1


	//   ....[5]....
        /*0d64*/ 	.word	0x00000400
        /*0d68*/ 	.word	0x000000ff
        /*0d6c*/ 	.word	0x00034848
        /*0d70*/ 	.short	0x0100
        /*0d72*/ 	.byte	0x08
	.zero		1


	//   ....[6]....
        /*0d74*/ 	.word	0x00000530
        /*0d78*/ 	.word	0x000000ff
        /*0d7c*/ 	.word	0x00034850
        /*0d80*/ 	.short	0x0100
        /*0d82*/ 	.byte	0x08
	.zero		1


	//   ....[7]....
        /*0d84*/ 	.word	0x00000540
        /*0d88*/ 	.word	0x000000ff
        /*0d8c*/ 	.word	0x00034860
        /*0d90*/ 	.short	0x0100
        /*0d92*/ 	.byte	0x08
	.zero		1


	//   ....[8]....
        /*0d94*/ 	.word	0x00000550
        /*0d98*/ 	.word	0x000000ff
        /*0d9c*/ 	.word	0x00034858
        /*0da0*/ 	.short	0x0100
        /*0da2*/ 	.byte	0x08
	.zero		1


	//   ....[9]....
        /*0da4*/ 	.word	0x00000560
        /*0da8*/ 	.word	0x000000ff
        /*0dac*/ 	.word	0x00034868
        /*0db0*/ 	.short	0x0100
        /*0db2*/ 	.byte	0x08
	.zero		1


	//   ....[10]....
        /*0db4*/ 	.word	0x00000650
        /*0db8*/ 	.word	0x000000ff
        /*0dbc*/ 	.word	0x00034870
        /*0dc0*/ 	.short	0x0100
        /*0dc2*/ 	.byte	0x06
	.zero		1


	//   ....[11]....
        /*0dc4*/ 	.word	0x00000660
        /*0dc8*/ 	.word	0x000000ff
        /*0dcc*/ 	.word	0x00034880
        /*0dd0*/ 	.short	0x0100
        /*0dd2*/ 	.byte	0x06
	.zero		1


	//   ....[12]....
        /*0dd4*/ 	.word	0x00000670
        /*0dd8*/ 	.word	0x000000ff
        /*0ddc*/ 	.word	0x00034878
        /*0de0*/ 	.short	0x0100
        /*0de2*/ 	.byte	0x06
	.zero		1


	//   ....[13]....
        /*0de4*/ 	.word	0x00000680
        /*0de8*/ 	.word	0x000000ff
        /*0dec*/ 	.word	0x00034888
        /*0df0*/ 	.short	0x0100
        /*0df2*/ 	.byte	0x06
	.zero		1


	//   ....[14]....
        /*0df4*/ 	.word	0x000007b0
        /*0df8*/ 	.word	0x000000ff
        /*0dfc*/ 	.word	0x00034890
        /*0e00*/ 	.short	0x0100
        /*0e02*/ 	.byte	0x08
	.zero		1


	//   ....[15]....
        /*0e04*/ 	.word	0x000007c0
        /*0e08*/ 	.word	0x000000ff
        /*0e0c*/ 	.word	0x000348a0
        /*0e10*/ 	.short	0x0100
        /*0e12*/ 	.byte	0x08
	.zero		1


	//   ....[16]....
        /*0e14*/ 	.word	0x000007d0
        /*0e18*/ 	.word	0x000000ff
        /*0e1c*/ 	.word	0x00034898
        /*0e20*/ 	.short	0x0100
        /*0e22*/ 	.byte	0x08
	.zero		1


	//   ....[17]....
        /*0e24*/ 	.word	0x000007e0
        /*0e28*/ 	.word	0x000000ff
        /*0e2c*/ 	.word	0x000348a8
        /*0e30*/ 	.short	0x0100
        /*0e32*/ 	.byte	0x08
	.zero		1


	//   ....[18]....
        /*0e34*/ 	.word	0x00000910
        /*0e38*/ 	.word	0x000000ff
        /*0e3c*/ 	.word	0x000348b0
        /*0e40*/ 	.short	0x0100
        /*0e42*/ 	.byte	0x08
	.zero		1


	//   ....[19]....
        /*0e44*/ 	.word	0x00000920
        /*0e48*/ 	.word	0x000000ff
        /*0e4c*/ 	.word	0x000348c0
        /*0e50*/ 	.short	0x0100
        /*0e52*/ 	.byte	0x08
	.zero		1


	//   ....[20]....
        /*0e54*/ 	.word	0x00000930
        /*0e58*/ 	.word	0x000000ff
        /*0e5c*/ 	.word	0x000348b8
        /*0e60*/ 	.short	0x0100
        /*0e62*/ 	.byte	0x08
	.zero		1


	//   ....[21]....
        /*0e64*/ 	.word	0x00000940
        /*0e68*/ 	.word	0x000000ff
        /*0e6c*/ 	.word	0x000348c8
        /*0e70*/ 	.short	0x0100
        /*0e72*/ 	.byte	0x08
	.zero		1


	//   ....[22]....
        /*0e74*/ 	.word	0x00003c20
        /*0e78*/ 	.word	0x00000065
        /*0e7c*/ 	.word	0x00034890
        /*0e80*/ 	.short	0x010a
        /*0e82*/ 	.byte	0x3f
	.zero		1


	//   ....[23]....
        /*0e84*/ 	.word	0x00006f50
        /*0e88*/ 	.word	0x00000065
        /*0e8c*/ 	.word	0x00034890
        /*0e90*/ 	.short	0x010a
        /*0e92*/ 	.byte	0x3f
	.zero		1


	//   ....[24]....
        /*0e94*/ 	.word	0x0000a040
        /*0e98*/ 	.word	0x00000065
        /*0e9c*/ 	.word	0x00034890
        /*0ea0*/ 	.short	0x010a
        /*0ea2*/ 	.byte	0x3f
	.zero		1


	//   ....[25]....
        /*0ea4*/ 	.word	0x0000a410
        /*0ea8*/ 	.word	0x00000028
        /*0eac*/ 	.word	0x00000000
        /*0eb0*/ 	.short	0x0101
        /*0eb2*/ 	.byte	0x3f
	.zero		1


	//   ....[26]....
        /*0eb4*/ 	.word	0x0000a450
        /*0eb8*/ 	.word	0x00000065
        /*0ebc*/ 	.word	0x000348b0
        /*0ec0*/ 	.short	0x010a
        /*0ec2*/ 	.byte	0x3f
	.zero		1


	//   ....[27]....
        /*0ec4*/ 	.word	0x0000a8f0
        /*0ec8*/ 	.word	0x00000065
        /*0ecc*/ 	.word	0x00000000
        /*0ed0*/ 	.short	0x0101
        /*0ed2*/ 	.byte	0x3f
	.zero		1


	//   ....[28]....
        /*0ed4*/ 	.word	0x0000b0e0
        /*0ed8*/ 	.word	0x00000002
        /*0edc*/ 	.word	0x00034800
        /*0ee0*/ 	.short	0x010a
        /*0ee2*/ 	.byte	0x3f
	.zero		1


	//   ....[29]....
        /*0ee4*/ 	.word	0x0000b130
        /*0ee8*/ 	.word	0x00000002
        /*0eec*/ 	.word	0x00034800
        /*0ef0*/ 	.short	0x010a
        /*0ef2*/ 	.byte	0x3f
	.zero		1


	//   ....[30]....
        /*0ef4*/ 	.word	0x0000bb60
        /*0ef8*/ 	.word	0x00000002
        /*0efc*/ 	.word	0x00034800
        /*0f00*/ 	.short	0x010a
        /*0f02*/ 	.byte	0x3f
	.zero		1


	//   ....[31]....
        /*0f04*/ 	.word	0x0000e3d0
        /*0f08*/ 	.word	0x00000002
        /*0f0c*/ 	.word	0x00034800
        /*0f10*/ 	.short	0x010a
        /*0f12*/ 	.byte	0x3f
	.zero		1


	//   ....[32]....
        /*0f14*/ 	.word	0x00010b80
        /*0f18*/ 	.word	0x00000000
        /*0f1c*/ 	.word	0x00034830
        /*0f20*/ 	.short	0x010a
        /*0f22*/ 	.byte	0x3f
	.zero		1


	//   ....[33]....
        /*0f24*/ 	.word	0x00010c00
        /*0f28*/ 	.word	0x00000000
        /*0f2c*/ 	.word	0x00034830
        /*0f30*/ 	.short	0x010a
        /*0f32*/ 	.byte	0x3f
	.zero		1


	//   ....[34]....
        /*0f34*/ 	.word	0x000133a0
        /*0f38*/ 	.word	0x00000003
        /*0f3c*/ 	.word	0x00000000
        /*0f40*/ 	.short	0x0101
        /*0f42*/ 	.byte	0x3f
	.zero		1


	//   ....[35]....
        /*0f44*/ 	.word	0x00013dd0
        /*0f48*/ 	.word	0x0000000c
        /*0f4c*/ 	.word	0x00034830
        /*0f50*/ 	.short	0x010a
        /*0f52*/ 	.byte	0x3f
	.zero		1


	//   ....[36]....
        /*0f54*/ 	.word	0x00013e50
        /*0f58*/ 	.word	0x0000000c
        /*0f5c*/ 	.word	0x00034830
        /*0f60*/ 	.short	0x010a
        /*0f62*/ 	.byte	0x3f
	.zero		1


	//   ....[37]....
        /*0f64*/ 	.word	0x00014940
        /*0f68*/ 	.word	0x0000000d
        /*0f6c*/ 	.word	0x00034850
        /*0f70*/ 	.short	0x010a
        /*0f72*/ 	.byte	0x3f
	.zero		1


	//   ....[38]....
        /*0f74*/ 	.word	0x00014990
        /*0f78*/ 	.word	0x0000000d
        /*0f7c*/ 	.word	0x00034850
        /*0f80*/ 	.short	0x010a
        /*0f82*/ 	.byte	0x3f
	.zero		1


	//   ....[39]....
        /*0f84*/ 	.word	0x00016380
        /*0f88*/ 	.word	0x0000000c
        /*0f8c*/ 	.word	0x00000000
        /*0f90*/ 	.short	0x0101
        /*0f92*/ 	.byte	0x3f
	.zero		1


	//   ....[40]....
        /*0f94*/ 	.word	0x000163c0
        /*0f98*/ 	.word	0x0000000d
        /*0f9c*/ 	.word	0x00000000
        /*0fa0*/ 	.short	0x0101
        /*0fa2*/ 	.byte	0x3f
	.zero		1


	//   ....[41]....
        /*0fa4*/ 	.word	0x00016dc0
        /*0fa8*/ 	.word	0x00000006
        /*0fac*/ 	.word	0x00034850
        /*0fb0*/ 	.short	0x010a
        /*0fb2*/ 	.byte	0x3f
	.zero		1


	//   ....[42]....
        /*0fb4*/ 	.word	0x00016e60
        /*0fb8*/ 	.word	0x00000006
        /*0fbc*/ 	.word	0x00034850
        /*0fc0*/ 	.short	0x010a
        /*0fc2*/ 	.byte	0x3f
	.zero		1


	//   ....[43]....
        /*0fc4*/ 	.word	0x00017420
        /*0fc8*/ 	.word	0x00000006
        /*0fcc*/ 	.word	0x00000000
        /*0fd0*/ 	.short	0x0101
        /*0fd2*/ 	.byte	0x3f
	.zero		1


	//   ....[44]....
        /*0fd4*/ 	.word	0x00018a40
        /*0fd8*/ 	.word	0x00000000
        /*0fdc*/ 	.word	0x00000000
        /*0fe0*/ 	.short	0x0101
        /*0fe2*/ 	.byte	0x3f
	.zero		1


	//   ....[45]....
        /*0fe4*/ 	.word	0x00019070
        /*0fe8*/ 	.word	0x00000006
        /*0fec*/ 	.word	0x00000000
        /*0ff0*/ 	.short	0x0101
        /*0ff2*/ 	.byte	0x3f
	.zero		1


	//   ....[46]....
        /*0ff4*/ 	.word	0x0001c040
        /*0ff8*/ 	.word	0x00000012
        /*0ffc*/ 	.word	0x00034820
        /*1000*/ 	.short	0x010a
        /*1002*/ 	.byte	0x3f
	.zero		1


	//   ....[47]....
        /*1004*/ 	.word	0x0001c110
        /*1008*/ 	.word	0x00000005
        /*100c*/ 	.word	0x000348a0
        /*1010*/ 	.short	0x010a
        /*1012*/ 	.byte	0x3f
	.zero		1


	//   ....[48]....
        /*1014*/ 	.word	0x0001c530
        /*1018*/ 	.word	0x00000005
        /*101c*/ 	.word	0x000348c0
        /*1020*/ 	.short	0x010a
        /*1022*/ 	.byte	0x3f
	.zero		1


	//   ....[49]....
        /*1024*/ 	.word	0x0001c9f0
        /*1028*/ 	.word	0x00000006
        /*102c*/ 	.word	0x000348a0
        /*1030*/ 	.short	0x010a
        /*1032*/ 	.byte	0x3f
	.zero		1


	//   ....[50]....
        /*1034*/ 	.word	0x0001ce30
        /*1038*/ 	.word	0x00000006
        /*103c*/ 	.word	0x000348c0
        /*1040*/ 	.short	0x010a
        /*1042*/ 	.byte	0x3f
	.zero		1


	//   ....[51]....
        /*1044*/ 	.word	0x0001ddc0
        /*1048*/ 	.word	0x00000000
        /*104c*/ 	.word	0x00034840
        /*1050*/ 	.short	0x010a
        /*1052*/ 	.byte	0x3f
	.zero		1


	//   ....[52]....
        /*1054*/ 	.word	0x0001ed40
        /*1058*/ 	.word	0x00000012
        /*105c*/ 	.word	0x00034800
        /*1060*/ 	.short	0x0107
        /*1062*/ 	.byte	0x3f
	.zero		1


	//   ....[53]....
        /*1064*/ 	.word	0x0001ee40
        /*1068*/ 	.word	0x00000012
        /*106c*/ 	.word	0x00034800
        /*1070*/ 	.short	0x0101
        /*1072*/ 	.byte	0x3f
	.zero		1


	//   ....[54]....
        /*1074*/ 	.word	0x0001ee60
        /*1078*/ 	.word	0x00000012
        /*107c*/ 	.word	0x00034820
        /*1080*/ 	.short	0x010a
        /*1082*/ 	.byte	0x3f
	.zero		1


	//   ....[55]....
        /*1084*/ 	.word	0x0001f220
        /*1088*/ 	.word	0x00000003
        /*108c*/ 	.word	0x00034840
        /*1090*/ 	.short	0x010a
        /*1092*/ 	.byte	0x3f
	.zero		1


	//   ....[56]....
        /*1094*/ 	.word	0x0001f6a0
        /*1098*/ 	.word	0x00000002
        /*109c*/ 	.word	0x00034860
        /*10a0*/ 	.short	0x010a
        /*10a2*/ 	.byte	0x3f
	.zero		1


	//   ....[57]....
        /*10a4*/ 	.word	0x0001fd50
        /*10a8*/ 	.word	0x00000003
        /*10ac*/ 	.word	0x00034840
        /*10b0*/ 	.short	0x010a
        /*10b2*/ 	.byte	0x3f
	.zero		1


	//   ....[58]....
        /*10b4*/ 	.word	0x000201d0
        /*10b8*/ 	.word	0x00000002
        /*10bc*/ 	.word	0x00034860
        /*10c0*/ 	.short	0x010a
        /*10c2*/ 	.byte	0x3f
	.zero		1


	//   ....[59]....
        /*10c4*/ 	.word	0x000207e0
        /*10c8*/ 	.word	0x00000003
        /*10cc*/ 	.word	0x00034840
        /*10d0*/ 	.short	0x010a
        /*10d2*/ 	.byte	0x3f
	.zero		1


	//   ....[60]....
        /*10d4*/ 	.word	0x00020c50
        /*10d8*/ 	.word	0x00000002
        /*10dc*/ 	.word	0x00034860
        /*10e0*/ 	.short	0x010a
        /*10e2*/ 	.byte	0x3f
	.zero		1


	//   ....[61]....
        /*10e4*/ 	.word	0x00021200
        /*10e8*/ 	.word	0x00000000
        /*10ec*/ 	.word	0x00034860
        /*10f0*/ 	.short	0x010a
        /*10f2*/ 	.byte	0x3f
	.zero		1


	//   ....[62]....
        /*10f4*/ 	.word	0x00022450
        /*10f8*/ 	.word	0x00000000
        /*10fc*/ 	.word	0x00034820
        /*1100*/ 	.short	0x010a
        /*1102*/ 	.byte	0x3f
	.zero		1


	//   ....[63]....
        /*1104*/ 	.word	0x00022640
        /*1108*/ 	.word	0x00000006
        /*110c*/ 	.word	0x00000000
        /*1110*/ 	.short	0x010a
        /*1112*/ 	.byte	0x3f
	.zero		1


	//   ....[64]....
        /*1114*/ 	.word	0x00022680
        /*1118*/ 	.word	0x00000007
        /*111c*/ 	.word	0x00000000
        /*1120*/ 	.short	0x010a
        /*1122*/ 	.byte	0x3f
	.zero		1


	//   ....[65]....
        /*1124*/ 	.word	0x000226e0
        /*1128*/ 	.word	0x00000004
        /*112c*/ 	.word	0x00000000
        /*1130*/ 	.short	0x010a
        /*1132*/ 	.byte	0x3f
	.zero		1


	//   ....[66]....
        /*1134*/ 	.word	0x00022710
        /*1138*/ 	.word	0x00000003
        /*113c*/ 	.word	0x00000000
        /*1140*/ 	.short	0x010a
        /*1142*/ 	.byte	0x3f
	.zero		1


	//   ....[67]....
        /*1144*/ 	.word	0x00022770
        /*1148*/ 	.word	0x00000065
        /*114c*/ 	.word	0x00034890
        /*1150*/ 	.short	0x010a
        /*1152*/ 	.byte	0x3f
	.zero		1


	//   ....[68]....
        /*1154*/ 	.word	0x000227c0
        /*1158*/ 	.word	0x00000065
        /*115c*/ 	.word	0x00034890
        /*1160*/ 	.short	0x010a
        /*1162*/ 	.byte	0x3f
	.zero		1


	//   ....[69]....
        /*1164*/ 	.word	0x00022810
        /*1168*/ 	.word	0x00000065
        /*116c*/ 	.word	0x00034890
        /*1170*/ 	.short	0x010a
        /*1172*/ 	.byte	0x3f
	.zero		1


	//   ....[70]....
        /*1174*/ 	.word	0x00022860
        /*1178*/ 	.word	0x00000065
        /*117c*/ 	.word	0x000348b0
        /*1180*/ 	.short	0x010a
        /*1182*/ 	.byte	0x3f
	.zero		1


	//   ....[71]....
        /*1184*/ 	.word	0x00022a80
        /*1188*/ 	.word	0x00000002
        /*118c*/ 	.word	0x00034800
        /*1190*/ 	.short	0x010a
        /*1192*/ 	.byte	0x3f
	.zero		1


	//   ....[72]....
        /*1194*/ 	.word	0x00022ca0
        /*1198*/ 	.word	0x00000002
        /*119c*/ 	.word	0x00034800
        /*11a0*/ 	.short	0x010a
        /*11a2*/ 	.byte	0x3f
	.zero		1


	//   ....[73]....
        /*11a4*/ 	.word	0x00022cf0
        /*11a8*/ 	.word	0x00000000
        /*11ac*/ 	.word	0x00034830
        /*11b0*/ 	.short	0x010a
        /*11b2*/ 	.byte	0x3f
	.zero		1


	//   ....[74]....
        /*11b4*/ 	.word	0x00022d40
        /*11b8*/ 	.word	0x0000000c
        /*11bc*/ 	.word	0x00034830
        /*11c0*/ 	.short	0x010a
        /*11c2*/ 	.byte	0x3f
	.zero		1


	//   ....[75]....
        /*11c4*/ 	.word	0x00022d90
        /*11c8*/ 	.word	0x0000000d
        /*11cc*/ 	.word	0x00034850
        /*11d0*/ 	.short	0x010a
        /*11d2*/ 	.byte	0x3f
	.zero		1


	//   ....[76]....
        /*11d4*/ 	.word	0x00022de0
        /*11d8*/ 	.word	0x00000006
        /*11dc*/ 	.word	0x00034850
        /*11e0*/ 	.short	0x010a
        /*11e2*/ 	.byte	0x3f
	.zero		1


	//   ....[77]....
        /*11e4*/ 	.word	0x00022f90
        /*11e8*/ 	.word	0x00000012
        /*11ec*/ 	.word	0x00034820
        /*11f0*/ 	.short	0x010a
        /*11f2*/ 	.byte	0x3f
	.zero		1


	//   ....[78]....
        /*11f4*/ 	.word	0x00022fe0
        /*11f8*/ 	.word	0x00000005
        /*11fc*/ 	.word	0x000348a0
        /*1200*/ 	.short	0x010a
        /*1202*/ 	.byte	0x3f
	.zero		1


	//   ....[79]....
        /*1204*/ 	.word	0x00023030
        /*1208*/ 	.word	0x00000005
        /*120c*/ 	.word	0x000348c0
        /*1210*/ 	.short	0x010a
        /*1212*/ 	.byte	0x3f
	.zero		1


	//   ....[80]....
        /*1214*/ 	.word	0x00023080
        /*1218*/ 	.word	0x00000006
        /*121c*/ 	.word	0x000348a0
        /*1220*/ 	.short	0x010a
        /*1222*/ 	.byte	0x3f
	.zero		1


	//   ....[81]....
        /*1224*/ 	.word	0x000230d0
        /*1228*/ 	.word	0x00000006
        /*122c*/ 	.word	0x000348c0
        /*1230*/ 	.short	0x010a
        /*1232*/ 	.byte	0x3f
	.zero		1


	//   ....[82]....
        /*1234*/ 	.word	0x00023270
        /*1238*/ 	.word	0x00000000
        /*123c*/ 	.word	0x00034840
        /*1240*/ 	.short	0x010a
        /*1242*/ 	.byte	0x3f
	.zero		1


	//   ....[83]....
        /*1244*/ 	.word	0x00023e50
        /*1248*/ 	.word	0x00000012
        /*124c*/ 	.word	0x00034820
        /*1250*/ 	.short	0x010a
        /*1252*/ 	.byte	0x3f
	.zero		1


	//   ....[84]....
        /*1254*/ 	.word	0x00023ea0
        /*1258*/ 	.word	0x00000003
        /*125c*/ 	.word	0x00034840
        /*1260*/ 	.short	0x010a
        /*1262*/ 	.byte	0x3f
	.zero		1


	//   ....[85]....
        /*1264*/ 	.word	0x00023ef0
        /*1268*/ 	.word	0x00000002
        /*126c*/ 	.word	0x00034860
        /*1270*/ 	.short	0x010a
        /*1272*/ 	.byte	0x3f
	.zero		1


	//   ....[86]....
        /*1274*/ 	.word	0x00023f40
        /*1278*/ 	.word	0x00000003
        /*127c*/ 	.word	0x00034840
        /*1280*/ 	.short	0x010a
        /*1282*/ 	.byte	0x3f
	.zero		1


	//   ....[87]....
        /*1284*/ 	.word	0x00023f90
        /*1288*/ 	.word	0x00000002
        /*128c*/ 	.word	0x00034860
        /*1290*/ 	.short	0x010a
        /*1292*/ 	.byte	0x3f
	.zero		1


	//   ....[88]....
        /*1294*/ 	.word	0x00023fe0
        /*1298*/ 	.word	0x00000003
        /*129c*/ 	.word	0x00034840
        /*12a0*/ 	.short	0x010a
        /*12a2*/ 	.byte	0x3f
	.zero		1


	//   ....[89]....
        /*12a4*/ 	.word	0x00024030
        /*12a8*/ 	.word	0x00000002
        /*12ac*/ 	.word	0x00034860
        /*12b0*/ 	.short	0x010a
        /*12b2*/ 	.byte	0x3f
	.zero		1


	//   ....[90]....
        /*12b4*/ 	.word	0x00024080
        /*12b8*/ 	.word	0x00000000
        /*12bc*/ 	.word	0x00034860
        /*12c0*/ 	.short	0x010a
        /*12c2*/ 	.byte	0x3f
	.zero		1


	//   ....[91]....
        /*12c4*/ 	.word	0x00024bd0
        /*12c8*/ 	.word	0x00000000
        /*12cc*/ 	.word	0x00034820
        /*12d0*/ 	.short	0x010a
        /*12d2*/ 	.byte	0x3f
	.zero		1


	//   ....[92]....
        /*12d4*/ 	.word	0x00024d70
        /*12d8*/ 	.word	0x00000006
        /*12dc*/ 	.word	0x00000000
        /*12e0*/ 	.short	0x010a
        /*12e2*/ 	.byte	0x3f
	.zero		1


	//   ....[93]....
        /*12e4*/ 	.word	0x00024dc0
        /*12e8*/ 	.word	0x00000007
        /*12ec*/ 	.word	0x00000000
        /*12f0*/ 	.short	0x010a
        /*12f2*/ 	.byte	0x3f
	.zero		1


	//   ....[94]....
        /*12f4*/ 	.word	0x00024e10
        /*12f8*/ 	.word	0x00000004
        /*12fc*/ 	.word	0x00000000
        /*1300*/ 	.short	0x010a
        /*1302*/ 	.byte	0x3f
	.zero		1


	//----- nvinfo : EIATTR_NUM_MBARRIERS
	.align		4
.L_395:
        /*1304*/ 	.byte	0x03, 0x38
        /*1306*/ 	.short	0x0016


	//----- nvinfo : EIATTR_EXIT_INSTR_OFFSETS
	.align		4
        /*1308*/ 	.byte	0x04, 0x1c
        /*130a*/ 	.short	(.L_397 - .L_396)


	//   ....[0]....
.L_396:
        /*130c*/ 	.word	0x00022760


	//----- nvinfo : EIATTR_MAX_THREADS
	.align		4
.L_397:
        /*1310*/ 	.byte	0x04, 0x05
        /*1312*/ 	.short	(.L_399 - .L_398)
.L_398:
        /*1314*/ 	.word	0x00000180
        /*1318*/ 	.word	0x00000001
        /*131c*/ 	.word	0x00000001


	//----- nvinfo : EIATTR_CRS_STACK_SIZE
	.align		4
.L_399:
        /*1320*/ 	.byte	0x04, 0x1e
        /*1322*/ 	.short	(.L_401 - .L_400)
.L_400:
        /*1324*/ 	.word	0x00000000


	//----- nvinfo : EIATTR_CBANK_PARAM_SIZE
	.align		4
.L_401:
        /*1328*/ 	.byte	0x03, 0x19
        /*132a*/ 	.short	0x0af0


	//----- nvinfo : EIATTR_PARAM_CBANK
	.align		4
        /*132c*/ 	.byte	0x04, 0x0a
        /*132e*/ 	.short	(.L_403 - .L_402)
	.align		4
.L_402:
        /*1330*/ 	.word	index@(.nv.constant0._ZN7cutlass13device_kernelIN5flash11enable_sm90INS1_16FlashAttnFwdSm90INS1_25CollectiveMainloopFwdSm90ILi2EN4cute5tupleIJNS5_1CILi1EEES8_S8_EEENS6_IJNS7_ILi128EEESA_NS7_ILi192EEEEEELi128ENS_6half_tEfNS_4arch4Sm90ELb0ELb0ELb1ELb1ELb0ELb1ELb0ELb1ELb1ELb1ELb1ELb0EEENS1_21CollectiveEpilogueFwdINS6_IJSA_SA_SA_EEES9_SD_SF_Li256ELb1ELb1ELb1ELb0EEENS1_36VarlenDynamicPersistentTileSchedulerILi128ELi128ELi256ELi128ELb1ELb1ELb1ELb0ELb1ELb1EEEEEEEEEvNT_6ParamsE)
        /*1334*/ 	.short	0x0210
        /*1336*/ 	.short	0x0af0


	//----- nvinfo : EIATTR_SW_WAR
	.align		4
.L_403:
        /*1338*/ 	.byte	0x04, 0x36
        /*133a*/ 	.short	(.L_405 - .L_404)
.L_404:
        /*133c*/ 	.word	0x00000008
.L_405:


//--------------------- .nv.info._ZN7cutlass13device_kernelIN5flash11enable_sm90INS1_16FlashAttnFwdSm90INS1_25CollectiveMainloopFwdSm90ILi2EN4cute5tupleIJNS5_1CILi1EEES8_S8_EEENS6_IJNS7_ILi128EEENS7_ILi96EEENS7_ILi192EEEEEELi128ENS_6half_tEfNS_4arch4Sm90ELb0ELb1ELb1ELb0ELb0ELb0ELb0ELb1ELb1ELb1ELb1ELb0EEENS1_21CollectiveEpilogueFwdINS6_IJSA_SA_SB_EEES9_SE_SG_Li256ELb0ELb1ELb1ELb0EEENS1_19SingleTileSchedulerILb0ELb1ELb1ELi128EEEEEEEEEvNT_6ParamsE --------------------------
	.section	.nv.info._ZN7cutlass13device_kernelIN5flash11enable_sm90INS1_16FlashAttnFwdSm90INS1_25CollectiveMainloopFwdSm90ILi2EN4cute5tupleIJNS5_1CILi1EEES8_S8_EEENS6_IJNS7_ILi128EEENS7_ILi96EEENS7_ILi192EEEEEELi128ENS_6half_tEfNS_4arch4Sm90ELb0ELb1ELb1ELb0ELb0ELb0ELb0ELb1ELb1ELb1ELb1ELb0EEENS1_21CollectiveEpilogueFwdINS6_IJSA_SA_SB_EEES9_SE_SG_Li256ELb0ELb1ELb1ELb0EEENS1_19SingleTileSchedulerILb0ELb1ELb1ELi128EEEEEEEEEvNT_6ParamsE,"",@"SHT_CUDA_INFO"
	.sectionflags	@""
	.align	4


	//----- nvinfo : EIATTR_CUDA_API_VERSION
	.align		4
        /*0000*/ 	.byte	0x04, 0x37
        /*0002*/ 	.short	(.L_407 - .L_406)
.L_406:
        /*0004*/ 	.word	0x00000082


	//----- nvinfo : EIATTR_KPARAM_INFO
	.align		4
.L_407:
        /*0008*/ 	.byte	0x04, 0x17
        /*000a*/ 	.short	(.L_409 - .L_408)
.L_408:
        /*000c*/ 	.word	0x00000000
        /*0010*/ 	.short	0x0000
        /*0012*/ 	.short	0x0070
        /*0014*/ 	.byte	0x00, 0xf0, 0x01, 0x28


	//----- nvinfo : EIATTR_SPARSE_MMA_MASK
	.align		4
.L_409:
        /*0018*/ 	.byte	0x03, 0x50
        /*001a*/ 	.short	0x0000


	//----- nvinfo : EIATTR_MAXREG_COUNT
	.align		4
        /*001c*/ 	.byte	0x03, 0x1b
        /*001e*/ 	.short	0x00a8


	//----- nvinfo : EIATTR_NUM_BARRIERS
	.align		4
        /*0020*/ 	.byte	0x02, 0x4c
        /*0022*/ 	.byte	0x09
	.zero		1


	//----- nvinfo : EIATTR_EXTERNS
	.align		4
        /*0024*/ 	.byte	0x04, 0x0f
        /*0026*/ 	.short	(.L_411 - .L_410)


	//   ....[0]....
	.align		4
.L_410:
        /*0028*/ 	.word	index@(__assertfail)


	//----- nvinfo : EIATTR_ANNOTATIONS
	.align		4
.L_411:
        /*002c*/ 	.byte	0x04, 0x55
        /*002e*/ 	.short	(.L_413 - .L_412)


	//   ....[0]....
.L_412:
        /* <DEDUP_REMOVED lines=10> */


	//----- nvinfo : EIATTR_MERCURY_ISA_VERSION
	.align		4
.L_413:
        /*00c0*/ 	.byte	0x03, 0x5f
        /*00c2*/ 	.short	0x0101


	//----- nvinfo : EIATTR_INT_WARP_WIDE_INSTR_OFFSETS
	.align		4
        /*00c4*/ 	.byte	0x04, 0x31
        /*00c6*/ 	.short	(.L_415 - .L_414)


	//   ....[0]....
.L_414:
        /*00c8*/ 	.word	0x00000120


	//   ....[1]....
        /*00cc*/ 	.word	0x00000160


	//   ....[2]....
        /*00d0*/ 	.word	0x00000220


	//----- nvinfo : EIATTR_COOP_GROUP_MASK_REGIDS
	.align		4
.L_415:
        /*00d4*/ 	.byte	0x04, 0x29
        /*00d6*/ 	.short	(.L_417 - .L_416)


	//   ....[0]....
.L_416:
        /*00d8*/ 	.word	0xffffffff


	//   ....[1]....
        /*00dc*/ 	.word	0xffffffff


	//   ....[2]....
        /*00e0*/ 	.word	0xffffffff


	//   ....[3]....
        /*00e4*/ 	.word	0xffffffff


	//   ....[4]....
        /*00e8*/ 	.word	0xffffffff


	//   ....[5]....
        /*00ec*/ 	.word	0xffffffff


	//   ....[6]....
        /*00f0*/ 	.word	0xffffffff


	//   ....[7]....
        /*00f4*/ 	.word	0xffffffff


	//   ....[8]....
        /*00f8*/ 	.word	0xffffffff


	//   ....[9]....
        /*00fc*/ 	.word	0xffffffff


	//   ....[10]....
        /*0100*/ 	.word	0xffffffff


	//   ....[11]....
        /*0104*/ 	.word	0xffffffff


	//   ....[12]....
        /*0108*/ 	.word	0xffffffff


	//   ....[13]....
        /*010c*/ 	.word	0xffffffff


	//   ....[14]....
        /*0110*/ 	.word	0xffffffff


	//   ....[15]....
        /*0114*/ 	.word	0xffffffff


	//   ....[16]....
        /*0118*/ 	.word	0xffffffff


	//   ....[17]....
        /*011c*/ 	.word	0xffffffff


	//   ....[18]....
        /*0120*/ 	.word	0xffffffff


	//   ....[19]....
        /*0124*/ 	.word	0xffffffff


	//   ....[20]....
        /*0128*/ 	.word	0xffffffff


	//   ....[21]....
        /*012c*/ 	.word	0xffffffff


	//   ....[22]....
        /*0130*/ 	.word	0xffffffff


	//   ....[23]....
        /*0134*/ 	.word	0xffffffff


	//   ....[24]....
        /*0138*/ 	.word	0xffffffff


	//   ....[25]....
        /*013c*/ 	.word	0xffffffff


	//   ....[26]....
        /*0140*/ 	.word	0xffffffff


	//   ....[27]....
        /*0144*/ 	.word	0xffffffff


	//   ....[28]....
        /*0148*/ 	.word	0xffffffff


	//   ....[29]....
        /*014c*/ 	.word	0xffffffff


	//   ....[30]....
        /*0150*/ 	.word	0xffffffff


	//   ....[31]....
        /*0154*/ 	.word	0xffffffff


	//   ....[32]....
        /*0158*/ 	.word	0xffffffff


	//   ....[33]....
        /*015c*/ 	.word	0xffffffff


	//   ....[34]....
        /*0160*/ 	.word	0xffffffff


	//   ....[35]....
        /*0164*/ 	.word	0xffffffff


	//   ....[36]....
        /*0168*/ 	.word	0xffffffff


	//   ....[37]....
        /*016c*/ 	.word	0xffffffff


	//   ....[38]....
        /*0170*/ 	.word	0xffffffff


	//   ....[39]....
        /*0174*/ 	.word	0xffffffff


	//   ....[40]....
        /*0178*/ 	.word	0xffffffff


	//   ....[41]....
        /*017c*/ 	.word	0xffffffff


	//   ....[42]....
        /*0180*/ 	.word	0xffffffff


	//   ....[43]....
        /*0184*/ 	.word	0xffffffff


	//   ....[44]....
        /*0188*/ 	.word	0xffffffff


	//   ....[45]....
        /*018c*/ 	.word	0xffffffff


	//   ....[46]....
        /*0190*/ 	.word	0xffffffff


	//   ....[47]....
        /*0194*/ 	.word	0xffffffff


	//   ....[48]....
        /*0198*/ 	.word	0xffffffff


	//   ....[49]....
        /*019c*/ 	.word	0xffffffff


	//   ....[50]....
        /*01a0*/ 	.word	0xffffffff


	//   ....[51]....
        /*01a4*/ 	.word	0xffffffff


	//   ....[52]....
        /*01a8*/ 	.word	0xffffffff


	//   ....[53]....
        /*01ac*/ 	.word	0xffffffff


	//   ....[54]....
        /*01b0*/ 	.word	0xffffffff


	//   ....[55]....
        /*01b4*/ 	.word	0xffffffff


	//   ....[56]....
        /*01b8*/ 	.word	0xffffffff


	//   ....[57]....
        /*01bc*/ 	.word	0xffffffff


	//   ....[58]....
        /*01c0*/ 	.word	0xffffffff


	//   ....[59]....
        /*01c4*/ 	.word	0xffffffff


	//   ....[60]....
        /*01c8*/ 	.word	0xffffffff


	//   ....[61]....
        /*01cc*/ 	.word	0x0500000f


	//   ....[62]....
        /*01d0*/ 	.word	0x0500000f


	//   ....[63]....
        /*01d4*/ 	.word	0x0500000f


	//   ....[64]....
        /*01d8*/ 	.word	0x0500000f


	//   ....[65]....
        /*01dc*/ 	.word	0x0500000f


	//   ....[66]....
        /*01e0*/ 	.word	0x0500000f


	//   ....[67]....
        /*01e4*/ 	.word	0x0500000f


	//   ....[68]....
        /*01e8*/ 	.word	0x0500000f


	//   ....[69]....
        /*01ec*/ 	.word	0x0500000f


	//   ....[70]....
        /*01f0*/ 	.word	0x0500000f


	//   ....[71]....
        /*01f4*/ 	.word	0x0500000f


	//   ....[72]....
        /*01f8*/ 	.word	0x0500000f


	//   ....[73]....
        /*01fc*/ 	.word	0x0500000f


	//   ....[74]....
        /*0200*/ 	.word	0x0500000f


	//   ....[75]....
        /*0204*/ 	.word	0x0500000f


	//   ....[76]....
        /*0208*/ 	.word	0x0500000f


	//   ....[77]....
        /*020c*/ 	.word	0x0500000f


	//   ....[78]....
        /*0210*/ 	.word	0x0500000f


	//----- nvinfo : EIATTR_COOP_GROUP_INSTR_OFFSETS
	.align		4
.L_417:
        /*0214*/ 	.byte	0x04, 0x28
        /*0216*/ 	.short	(.L_419 - .L_418)


	//   ....[0]....
.L_418:
        /*0218*/ 	.word	0x00000060


	//   ....[1]....
        /*021c*/ 	.word	0x00000130


	//   ....[2]....
        /*0220*/ 	.word	0x00000230


	//   ....[3]....
        /*0224*/ 	.word	0x000003a0


	//   ....[4]....
        /*0228*/ 	.word	0x00000500


	//   ....[5]....
        /*022c*/ 	.word	0x00000620


	//   ....[6]....
        /*0230*/ 	.word	0x00000780


	//   ....[7]....
        /*0234*/ 	.word	0x00001480


	//   ....[8]....
        /*0238*/ 	.word	0x00002160


	//   ....[9]....
        /*023c*/ 	.word	0x00002810


	//   ....[10]....
        /*0240*/ 	.word	0x00003520


	//   ....[11]....
        /*0244*/ 	.word	0x00003630


	//   ....[12]....
        /*0248*/ 	.word	0x00003b80


	//   ....[13]....
        /*024c*/ 	.word	0x00003bf0


	//   ....[14]....
        /*0250*/ 	.word	0x00005b90


	//   ....[15]....
        /*0254*/ 	.word	0x00006520


	//   ....[16]....
        /*0258*/ 	.word	0x00006bb0


	//   ....[17]....
        /*025c*/ 	.word	0x00006cc0


	//   ....[18]....
        /*0260*/ 	.word	0x00007270


	//   ....[19]....
        /*0264*/ 	.word	0x000072f0


	//   ....[20]....
        /*0268*/ 	.word	0x000092e0


	//   ....[21]....
        /*026c*/ 	.word	0x00009300


	//   ....[22]....
        /*0270*/ 	.word	0x00009660


	//   ....[23]....
        /*0274*/ 	.word	0x000096e0


	//   ....[24]....
        /*0278*/ 	.word	0x0000b370


	//   ....[25]....
        /*027c*/ 	.word	0x0000b620


	//   ....[26]....
        /*0280*/ 	.word	0x0000c3b0


	//   ....[27]....
        /*0284*/ 	.word	0x0000c4c0


	//   ....[28]....
        /*0288*/ 	.word	0x0000ca80


	//   ....[29]....
        /*028c*/ 	.word	0x0000cb00


	//   ....[30]....
        /*0290*/ 	.word	0x0000d950


	//   ....[31]....
        /*0294*/ 	.word	0x0000d980


	//   ....[32]....
        /*0298*/ 	.word	0x0000da70


	//   ....[33]....
        /*029c*/ 	.word	0x0000da80


	//   ....[34]....
        /*02a0*/ 	.word	0x0000e8b0


	//   ....[35]....
        /*02a4*/ 	.word	0x0000e8f0


	//   ....[36]....
        /*02a8*/ 	.word	0x0000e920


	//   ....[37]....
        /*02ac*/ 	.word	0x0000e950


	//   ....[38]....
        /*02b0*/ 	.word	0x0000e960


	//   ....[39]....
        /*02b4*/ 	.word	0x0000e990


	//   ....[40]....
        /*02b8*/ 	.word	0x0000f000


	//   ....[41]....
        /*02bc*/ 	.word	0x0000f010


	//   ....[42]....
        /*02c0*/ 	.word	0x0000fa40


	//   ....[43]....
        /*02c4*/ 	.word	0x000108e0


	//   ....[44]....
        /*02c8*/ 	.word	0x00011290


	//   ....[45]....
        /*02cc*/ 	.word	0x000112d0


	//   ....[46]....
        /*02d0*/ 	.word	0x00011300


	//   ....[47]....
        /*02d4*/ 	.word	0x000113b0


	//   ....[48]....
        /*02d8*/ 	.word	0x00011400


	//   ....[49]....
        /*02dc*/ 	.word	0x00011460


	//   ....[50]....
        /*02e0*/ 	.word	0x000114b0


	//   ....[51]....
        /*02e4*/ 	.word	0x00011510


	//   ....[52]....
        /*02e8*/ 	.word	0x00011560


	//   ....[53]....
        /*02ec*/ 	.word	0x000115c0


	//   ....[54]....
        /*02f0*/ 	.word	0x00011610


	//   ....[55]....
        /*02f4*/ 	.word	0x00011670


	//   ....[56]....
        /*02f8*/ 	.word	0x000116c0


	//   ....[57]....
        /*02fc*/ 	.word	0x00011720


	//   ....[58]....
        /*0300*/ 	.word	0x00011730


	//   ....[59]....
        /*0304*/ 	.word	0x00011770


	//   ....[60]....
        /*0308*/ 	.word	0x00013a30


	//   ....[61]....
        /*030c*/ 	.word	0x00014050


	//   ....[62]....
        /*0310*/ 	.word	0x000141c0


	//   ....[63]....
        /*0314*/ 	.word	0x00014210


	//   ....[64]....
        /*0318*/ 	.word	0x00014380


	//   ....[65]....
        /*031c*/ 	.word	0x000143f0


	//   ....[66]....
        /*0320*/ 	.word	0x000144f0


	//   ....[67]....
        /*0324*/ 	.word	0x00014560


	//   ....[68]....
        /*0328*/ 	.word	0x00014660


	//   ....[69]....
        /*032c*/ 	.word	0x000146d0


	//   ....[70]....
        /*0330*/ 	.word	0x000147d0


	//   ....[71]....
        /*0334*/ 	.word	0x00014840


	//   ....[72]....
        /*0338*/ 	.word	0x00014940


	//   ....[73]....
        /*033c*/ 	.word	0x000149b0


	//   ....[74]....
        /*0340*/ 	.word	0x00014ab0


	//   ....[75]....
        /*0344*/ 	.word	0x00014b10


	//   ....[76]....
        /*0348*/ 	.word	0x00014c00


	//   ....[77]....
        /*034c*/ 	.word	0x00014c50


	//   ....[78]....
        /*0350*/ 	.word	0x00015050


	//----- nvinfo : EIATTR_REG_RECONFIG
	.align		4
.L_419:
        /*0354*/ 	.byte	0x01, 0x54
	.zero		2


	//----- nvinfo : EIATTR_SYSCALL_OFFSETS
	.align		4
        /*0358*/ 	.byte	0x04, 0x46
        /*035a*/ 	.short	(.L_421 - .L_420)


	//   ....[0]....
.L_420:
        /*035c*/ 	.word	0x00001640


	//   ....[1]....
        /*0360*/ 	.word	0x00010550


	//   ....[2]....
        /*0364*/ 	.word	0x00010690


	//   ....[3]....
        /*0368*/ 	.word	0x00010780


	//   ....[4]....
        /*036c*/ 	.word	0x00010ee0


	//----- nvinfo : EIATTR_MBARRIER_INSTR_OFFSETS
	.align		4
.L_421:
        /*0370*/ 	.byte	0x04, 0x39
        /*0372*/ 	.short	(.L_423 - .L_422)


	//   ....[0]....
.L_422:
        /*0374*/ 	.word	0x00000250
        /*0378*/ 	.word	0x000000ff
        /*037c*/ 	.word	0x0002a800
        /*0380*/ 	.short	0x0100
        /*0382*/ 	.byte	0x08
	.zero		1


	//   ....[1]....
        /*0384*/ 	.word	0x00000260
        /*0388*/ 	.word	0x000000ff
        /*038c*/ 	.word	0x0002a820
        /*0390*/ 	.short	0x0100
        /*0392*/ 	.byte	0x08
	.zero		1


	//   ....[2]....
        /*0394*/ 	.word	0x00000350
        /*0398*/ 	.word	0x000000ff
        /*039c*/ 	.word	0x0002a830
        /*03a0*/ 	.short	0x0100
        /*03a2*/ 	.byte	0x08
	.zero		1


	//   ....[3]....
        /*03a4*/ 	.word	0x00000360
        /*03a8*/ 	.word	0x000000ff
        /*03ac*/ 	.word	0x0002a840
        /*03b0*/ 	.short	0x0100
        /*03b2*/ 	.byte	0x08
	.zero		1


	//   ....[4]....
        /*03b4*/ 	.word	0x00000370
        /*03b8*/ 	.word	0x000000ff
        /*03bc*/ 	.word	0x0002a838
        /*03c0*/ 	.short	0x0100
        /*03c2*/ 	.byte	0x08
	.zero		1


	//   ....[5]....
        /*03c4*/ 	.word	0x00000380
        /*03c8*/ 	.word	0x000000ff
        /*03cc*/ 	.word	0x0002a848
        /*03d0*/ 	.short	0x0100
        /*03d2*/ 	.byte	0x08
	.zero		1


	//   ....[6]....
        /*03d4*/ 	.word	0x000004b0
        /*03d8*/ 	.word	0x000000ff
        /*03dc*/ 	.word	0x0002a850
        /*03e0*/ 	.short	0x0100
        /*03e2*/ 	.byte	0x08
	.zero		1


	//   ....[7]....
        /*03e4*/ 	.word	0x000004c0
        /*03e8*/ 	.word	0x000000ff
        /*03ec*/ 	.word	0x0002a860
        /*03f0*/ 	.short	0x0100
        /*03f2*/ 	.byte	0x08
	.zero		1


	//   ....[8]....
        /*03f4*/ 	.word	0x000004d0
        /*03f8*/ 	.word	0x000000ff
        /*03fc*/ 	.word	0x0002a858
        /*0400*/ 	.short	0x0100
        /*0402*/ 	.byte	0x08
	.zero		1


	//   ....[9]....
        /*0404*/ 	.word	0x000004e0
        /*0408*/ 	.word	0x000000ff
        /*040c*/ 	.word	0x0002a868
        /*0410*/ 	.short	0x0100
        /*0412*/ 	.byte	0x08
	.zero		1


	//   ....[10]....
        /*0414*/ 	.word	0x000005d0
        /*0418*/ 	.word	0x000000ff
        /*041c*/ 	.word	0x0002a870
        /*0420*/ 	.short	0x0100
        /*0422*/ 	.byte	0x06
	.zero		1


	//   ....[11]....
        /*0424*/ 	.word	0x000005e0
        /*0428*/ 	.word	0x000000ff
        /*042c*/ 	.word	0x0002a880
        /*0430*/ 	.short	0x0100
        /*0432*/ 	.byte	0x06
	.zero		1


	//   ....[12]....
        /*0434*/ 	.word	0x000005f0
        /*0438*/ 	.word	0x000000ff
        /*043c*/ 	.word	0x0002a878
        /*0440*/ 	.short	0x0100
        /*0442*/ 	.byte	0x06
	.zero		1


	//   ....[13]....
        /*0444*/ 	.word	0x00000600
        /*0448*/ 	.word	0x000000ff
        /*044c*/ 	.word	0x0002a888
        /*0450*/ 	.short	0x0100
        /*0452*/ 	.byte	0x06
	.zero		1


	//   ....[14]....
        /*0454*/ 	.word	0x00000730
        /*0458*/ 	.word	0x000000ff
        /*045c*/ 	.word	0x0002a890
        /*0460*/ 	.short	0x0100
        /*0462*/ 	.byte	0x08
	.zero		1


	//   ....[15]....
        /*0464*/ 	.word	0x00000740
        /*0468*/ 	.word	0x000000ff
        /*046c*/ 	.word	0x0002a8a0
        /*0470*/ 	.short	0x0100
        /*0472*/ 	.byte	0x08
	.zero		1


	//   ....[16]....
        /*0474*/ 	.word	0x00000750
        /*0478*/ 	.word	0x000000ff
        /*047c*/ 	.word	0x0002a898
        /*0480*/ 	.short	0x0100
        /*0482*/ 	.byte	0x08
	.zero		1


	//   ....[17]....
        /*0484*/ 	.word	0x00000760
        /*0488*/ 	.word	0x000000ff
        /*048c*/ 	.word	0x0002a8a8
        /*0490*/ 	.short	0x0100
        /*0492*/ 	.byte	0x08
	.zero		1


	//   ....[18]....
        /*0494*/ 	.word	0x00000890
        /*0498*/ 	.word	0x000000ff
        /*049c*/ 	.word	0x0002a8b0
        /*04a0*/ 	.short	0x0100
        /*04a2*/ 	.byte	0x08
	.zero		1


	//   ....[19]....
        /*04a4*/ 	.word	0x000008a0
        /*04a8*/ 	.word	0x000000ff
        /*04ac*/ 	.word	0x0002a8c0
        /*04b0*/ 	.short	0x0100
        /*04b2*/ 	.byte	0x08
	.zero		1


	//   ....[20]....
        /*04b4*/ 	.word	0x000008b0
        /*04b8*/ 	.word	0x000000ff
        /*04bc*/ 	.word	0x0002a8b8
        /*04c0*/ 	.short	0x0100
        /*04c2*/ 	.byte	0x08
	.zero		1


	//   ....[21]....
        /*04c4*/ 	.word	0x000008c0
        /*04c8*/ 	.word	0x000000ff
        /*04cc*/ 	.word	0x0002a8c8
        /*04d0*/ 	.short	0x0100
        /*04d2*/ 	.byte	0x08
	.zero		1


	//   ....[22]....
        /*04d4*/ 	.word	0x00001670
        /*04d8*/ 	.word	0x000000ff
        /*04dc*/ 	.word	0x0002a800
        /*04e0*/ 	.short	0x010a
        /*04e2*/ 	.byte	0x39
	.zero		1


	//   ....[23]....
        /*04e4*/ 	.word	0x000016d0
        /*04e8*/ 	.word	0x000000ff
        /*04ec*/ 	.word	0x0002a830
        /*04f0*/ 	.short	0x010a
        /*04f2*/ 	.byte	0x39
	.zero		1


	//   ....[24]....
        /*04f4*/ 	.word	0x00001760
        /*04f8*/ 	.word	0x000000ff
        /*04fc*/ 	.word	0x0002a830
        /*0500*/ 	.short	0x010a
        /*0502*/ 	.byte	0x39
	.zero		1


	//   ....[25]....
        /*0504*/ 	.word	0x00002330
        /*0508*/ 	.word	0x0000001a
        /*050c*/ 	.word	0x00000000
        /*0510*/ 	.short	0x0101
        /*0512*/ 	.byte	0x3f
	.zero		1


	//   ....[26]....
        /*0514*/ 	.word	0x00004a10
        /*0518*/ 	.word	0x000000ff
        /*051c*/ 	.word	0x0002a830
        /*0520*/ 	.short	0x010a
        /*0522*/ 	.byte	0x3b
	.zero		1


	//   ....[27]....
        /*0524*/ 	.word	0x00004a50
        /*0528*/ 	.word	0x000000ff
        /*052c*/ 	.word	0x0002a830
        /*0530*/ 	.short	0x010a
        /*0532*/ 	.byte	0x3b
	.zero		1


	//   ....[28]....
        /*0534*/ 	.word	0x000052a0
        /*0538*/ 	.word	0x000000ff
        /*053c*/ 	.word	0x0002a850
        /*0540*/ 	.short	0x010a
        /*0542*/ 	.byte	0x0b
	.zero		1


	//   ....[29]....
        /*0544*/ 	.word	0x000052e0
        /*0548*/ 	.word	0x000000ff
        /*054c*/ 	.word	0x0002a850
        /*0550*/ 	.short	0x010a
        /*0552*/ 	.byte	0x0b
	.zero		1


	//   ....[30]....
        /*0554*/ 	.word	0x00005c80
        /*0558*/ 	.word	0x0000005a
        /*055c*/ 	.word	0x00000000
        /*0560*/ 	.short	0x0101
        /*0562*/ 	.byte	0x3f
	.zero		1


	//   ....[31]....
        /*0564*/ 	.word	0x000075e0
        /*0568*/ 	.word	0x00000014
        /*056c*/ 	.word	0x00000000
        /*0570*/ 	.short	0x0101
        /*0572*/ 	.byte	0x3f
	.zero		1


	//   ....[32]....
        /*0574*/ 	.word	0x00007ff0
        /*0578*/ 	.word	0x000000ff
        /*057c*/ 	.word	0x0002a830
        /*0580*/ 	.short	0x010a
        /*0582*/ 	.byte	0x38
	.zero		1


	//   ....[33]....
        /*0584*/ 	.word	0x00008030
        /*0588*/ 	.word	0x000000ff
        /*058c*/ 	.word	0x0002a830
        /*0590*/ 	.short	0x010a
        /*0592*/ 	.byte	0x38
	.zero		1


	//   ....[34]....
        /*0594*/ 	.word	0x00008880
        /*0598*/ 	.word	0x000000ff
        /*059c*/ 	.word	0x0002a850
        /*05a0*/ 	.short	0x010a
        /*05a2*/ 	.byte	0x0b
	.zero		1


	//   ....[35]....
        /*05a4*/ 	.word	0x000088c0
        /*05a8*/ 	.word	0x000000ff
        /*05ac*/ 	.word	0x0002a850
        /*05b0*/ 	.short	0x010a
        /*05b2*/ 	.byte	0x0b
	.zero		1


	//   ....[36]....
        /*05b4*/ 	.word	0x00009d90
        /*05b8*/ 	.word	0x00000014
        /*05bc*/ 	.word	0x00000000
        /*05c0*/ 	.short	0x0101
        /*05c2*/ 	.byte	0x3f
	.zero		1


	//   ....[37]....
        /*05c4*/ 	.word	0x00009de0
        /*05c8*/ 	.word	0x00000016
        /*05cc*/ 	.word	0x00000000
        /*05d0*/ 	.short	0x0101
        /*05d2*/ 	.byte	0x3f
	.zero		1


	//   ....[38]....
        /*05d4*/ 	.word	0x0000a1e0
        /*05d8*/ 	.word	0x000000ff
        /*05dc*/ 	.word	0x0002a830
        /*05e0*/ 	.short	0x010a
        /*05e2*/ 	.byte	0x38
	.zero		1


	//   ....[39]....
        /*05e4*/ 	.word	0x0000a220
        /*05e8*/ 	.word	0x000000ff
        /*05ec*/ 	.word	0x0002a830
        /*05f0*/ 	.short	0x010a
        /*05f2*/ 	.byte	0x38
	.zero		1


	//   ....[40]....
        /*05f4*/ 	.word	0x0000aa70
        /*05f8*/ 	.word	0x000000ff
        /*05fc*/ 	.word	0x0002a850
        /*0600*/ 	.short	0x010a
        /*0602*/ 	.byte	0x0b
	.zero		1


	//   ....[41]....
        /*0604*/ 	.word	0x0000aab0
        /*0608*/ 	.word	0x000000ff
        /*060c*/ 	.word	0x0002a850
        /*0610*/ 	.short	0x010a
        /*0612*/ 	.byte	0x0b
	.zero		1


	//   ....[42]....
        /*0614*/ 	.word	0x0000b460
        /*0618*/ 	.word	0x0000005a
        /*061c*/ 	.word	0x00000000
        /*0620*/ 	.short	0x0101
        /*0622*/ 	.byte	0x3f
	.zero		1


	//   ....[43]....
        /*0624*/ 	.word	0x0000ce00
        /*0628*/ 	.word	0x0000000f
        /*062c*/ 	.word	0x00000000
        /*0630*/ 	.short	0x0101
        /*0632*/ 	.byte	0x3f
	.zero		1


	//   ....[44]....
        /*0634*/ 	.word	0x0000d8c0
        /*0638*/ 	.word	0x000000ff
        /*063c*/ 	.word	0x0002a850
        /*0640*/ 	.short	0x010a
        /*0642*/ 	.byte	0x05
	.zero		1


	//   ....[45]....
        /*0644*/ 	.word	0x0000d900
        /*0648*/ 	.word	0x000000ff
        /*064c*/ 	.word	0x0002a850
        /*0650*/ 	.short	0x010a
        /*0652*/ 	.byte	0x05
	.zero		1


	//   ....[46]....
        /*0654*/ 	.word	0x0000dd20
        /*0658*/ 	.word	0x00000008
        /*065c*/ 	.word	0x00000000
        /*0660*/ 	.short	0x0101
        /*0662*/ 	.byte	0x3f
	.zero		1


	//   ....[47]....
        /*0664*/ 	.word	0x0000e970
        /*0668*/ 	.word	0x000000ff
        /*066c*/ 	.word	0x00000000
        /*0670*/ 	.short	0x0101
        /*0672*/ 	.byte	0x04
	.zero		1


	//   ....[48]....
        /*0674*/ 	.word	0x00010af0
        /*0678*/ 	.word	0x000000ff
        /*067c*/ 	.word	0x0002a840
        /*0680*/ 	.short	0x010a
        /*0682*/ 	.byte	0x26
	.zero		1


	//   ....[49]....
        /*0684*/ 	.word	0x000118c0
        /*0688*/ 	.word	0x000000ff
        /*068c*/ 	.word	0x0002a800
        /*0690*/ 	.short	0x0107
        /*0692*/ 	.byte	0x26
	.zero		1


	//   ....[50]....
        /*0694*/ 	.word	0x00011930
        /*0698*/ 	.word	0x000000ff
        /*069c*/ 	.word	0x0002a800
        /*06a0*/ 	.short	0x0101
        /*06a2*/ 	.byte	0x26
	.zero		1


	//   ....[51]....
        /*06a4*/ 	.word	0x00011950
        /*06a8*/ 	.word	0x000000ff
        /*06ac*/ 	.word	0x0002a820
        /*06b0*/ 	.short	0x010a
        /*06b2*/ 	.byte	0x26
	.zero		1


	//   ....[52]....
        /*06b4*/ 	.word	0x00011d70
        /*06b8*/ 	.word	0x000000ff
        /*06bc*/ 	.word	0x0002a848
        /*06c0*/ 	.short	0x010a
        /*06c2*/ 	.byte	0x26
	.zero		1


	//   ....[53]....
        /*06c4*/ 	.word	0x00012110
        /*06c8*/ 	.word	0x000000ff
        /*06cc*/ 	.word	0x0002a860
        /*06d0*/ 	.short	0x010a
        /*06d2*/ 	.byte	0x26
	.zero		1


	//   ....[54]....
        /*06d4*/ 	.word	0x00012610
        /*06d8*/ 	.word	0x000000ff
        /*06dc*/ 	.word	0x0002a840
        /*06e0*/ 	.short	0x010a
        /*06e2*/ 	.byte	0x26
	.zero		1


	//   ....[55]....
        /*06e4*/ 	.word	0x000129c0
        /*06e8*/ 	.word	0x000000ff
        /*06ec*/ 	.word	0x0002a868
        /*06f0*/ 	.short	0x010a
        /*06f2*/ 	.byte	0x26
	.zero		1


	//   ....[56]....
        /*06f4*/ 	.word	0x00012f10
        /*06f8*/ 	.word	0x000000ff
        /*06fc*/ 	.word	0x0002a848
        /*0700*/ 	.short	0x010a
        /*0702*/ 	.byte	0x26
	.zero		1


	//   ....[57]....
        /*0704*/ 	.word	0x000132a0
        /*0708*/ 	.word	0x000000ff
        /*070c*/ 	.word	0x0002a860
        /*0710*/ 	.short	0x010a
        /*0712*/ 	.byte	0x26
	.zero		1


	//   ....[58]....
        /*0714*/ 	.word	0x00013630
        /*0718*/ 	.word	0x00000003
        /*071c*/ 	.word	0x0002a860
        /*0720*/ 	.short	0x010a
        /*0722*/ 	.byte	0x3f
	.zero		1


	//   ....[59]....
        /*0724*/ 	.word	0x000139c0
        /*0728*/ 	.word	0x00000002
        /*072c*/ 	.word	0x0002a820
        /*0730*/ 	.short	0x010a
        /*0732*/ 	.byte	0x3f
	.zero		1


	//   ....[60]....
        /*0734*/ 	.word	0x00013b40
        /*0738*/ 	.word	0x00000006
        /*073c*/ 	.word	0x00000000
        /*0740*/ 	.short	0x010a
        /*0742*/ 	.byte	0x3f
	.zero		1


	//   ....[61]....
        /*0744*/ 	.word	0x00013bb0
        /*0748*/ 	.word	0x00000003
        /*074c*/ 	.word	0x00000000
        /*0750*/ 	.short	0x010a
        /*0752*/ 	.byte	0x3f
	.zero		1


	//   ....[62]....
        /*0754*/ 	.word	0x00013c10
        /*0758*/ 	.word	0x00000000
        /*075c*/ 	.word	0x00000000
        /*0760*/ 	.short	0x010a
        /*0762*/ 	.byte	0x3f
	.zero		1


	//   ....[63]....
        /*0764*/ 	.word	0x00013c40
        /*0768*/ 	.word	0x00000003
        /*076c*/ 	.word	0x00000000
        /*0770*/ 	.short	0x010a
        /*0772*/ 	.byte	0x3f
	.zero		1


	//   ....[64]....
        /*0774*/ 	.word	0x00013cb0
        /*0778*/ 	.word	0x00000003
        /*077c*/ 	.word	0x0002a800
        /*0780*/ 	.short	0x010a
        /*0782*/ 	.byte	0x3f
	.zero		1


	//   ....[65]....
        /*0784*/ 	.word	0x00013d10
        /*0788*/ 	.word	0x00000003
        /*078c*/ 	.word	0x0002a830
        /*0790*/ 	.short	0x010a
        /*0792*/ 	.byte	0x3f
	.zero		1


	//   ....[66]....
        /*0794*/ 	.word	0x00013d70
        /*0798*/ 	.word	0x00000016
        /*079c*/ 	.word	0x0002a830
        /*07a0*/ 	.short	0x010a
        /*07a2*/ 	.byte	0x3f
	.zero		1


	//   ....[67]....
        /*07a4*/ 	.word	0x00013dd0
        /*07a8*/ 	.word	0x0000000d
        /*07ac*/ 	.word	0x0002a850
        /*07b0*/ 	.short	0x010a
        /*07b2*/ 	.byte	0x3f
	.zero		1


	//   ....[68]....
        /*07b4*/ 	.word	0x00013e30
        /*07b8*/ 	.word	0x0000000b
        /*07bc*/ 	.word	0x0002a830
        /*07c0*/ 	.short	0x010a
        /*07c2*/ 	.byte	0x3f
	.zero		1


	//   ....[69]....
        /*07c4*/ 	.word	0x00013e90
        /*07c8*/ 	.word	0x0000000b
        /*07cc*/ 	.word	0x0002a850
        /*07d0*/ 	.short	0x010a
        /*07d2*/ 	.byte	0x3f
	.zero		1


	//   ....[70]....
        /*07d4*/ 	.word	0x00013ef0
        /*07d8*/ 	.word	0x0000000b
        /*07dc*/ 	.word	0x0002a830
        /*07e0*/ 	.short	0x010a
        /*07e2*/ 	.byte	0x3f
	.zero		1


	//   ....[71]....
        /*07e4*/ 	.word	0x00013f50
        /*07e8*/ 	.word	0x0000000b
        /*07ec*/ 	.word	0x0002a850
        /*07f0*/ 	.short	0x010a
        /*07f2*/ 	.byte	0x3f
	.zero		1


	//   ....[72]....
        /*07f4*/ 	.word	0x00013fb0
        /*07f8*/ 	.word	0x00000000
        /*07fc*/ 	.word	0x0002a850
        /*0800*/ 	.short	0x010a
        /*0802*/ 	.byte	0x3f
	.zero		1


	//   ....[73]....
        /*0804*/ 	.word	0x00014110
        /*0808*/ 	.word	0x00000003
        /*080c*/ 	.word	0x0002a840
        /*0810*/ 	.short	0x010a
        /*0812*/ 	.byte	0x3f
	.zero		1


	//   ....[74]....
        /*0814*/ 	.word	0x00014c90
        /*0818*/ 	.word	0x00000003
        /*081c*/ 	.word	0x0002a820
        /*0820*/ 	.short	0x010a
        /*0822*/ 	.byte	0x3f
	.zero		1


	//   ....[75]....
        /*0824*/ 	.word	0x00014cf0
        /*0828*/ 	.word	0x00000003
        /*082c*/ 	.word	0x0002a848
        /*0830*/ 	.short	0x010a
        /*0832*/ 	.byte	0x3f
	.zero		1


	//   ....[76]....
        /*0834*/ 	.word	0x00014d50
        /*0838*/ 	.word	0x00000003
        /*083c*/ 	.word	0x0002a860
        /*0840*/ 	.short	0x010a
        /*0842*/ 	.byte	0x3f
	.zero		1


	//   ....[77]....
        /*0844*/ 	.word	0x00014db0
        /*0848*/ 	.word	0x00000003
        /*084c*/ 	.word	0x0002a840
        /*0850*/ 	.short	0x010a
        /*0852*/ 	.byte	0x3f
	.zero		1


	//   ....[78]....
        /*0854*/ 	.word	0x00014e10
        /*0858*/ 	.word	0x00000003
        /*085c*/ 	.word	0x0002a868
        /*0860*/ 	.short	0x010a
        /*0862*/ 	.byte	0x3f
	.zero		1


	//   ....[79]....
        /*0864*/ 	.word	0x00014e70
        /*0868*/ 	.word	0x00000003
        /*086c*/ 	.word	0x0002a848
        /*0870*/ 	.short	0x010a
        /*0872*/ 	.byte	0x3f
	.zero		1


	//   ....[80]....
        /*0874*/ 	.word	0x00014ed0
        /*0878*/ 	.word	0x00000003
        /*087c*/ 	.word	0x0002a860
        /*0880*/ 	.short	0x010a
        /*0882*/ 	.byte	0x3f
	.zero		1


	//   ....[81]....
        /*0884*/ 	.word	0x00014f20
        /*0888*/ 	.word	0x00000003
        /*088c*/ 	.word	0x0002a860
        /*0890*/ 	.short	0x010a
        /*0892*/ 	.byte	0x3f
	.zero		1


	//   ....[82]....
        /*0894*/ 	.word	0x00014f70
        /*0898*/ 	.word	0x00000002
        /*089c*/ 	.word	0x0002a820
        /*08a0*/ 	.short	0x010a
        /*08a2*/ 	.byte	0x3f
	.zero		1


	//   ....[83]....
        /*08a4*/ 	.word	0x00015110
        /*08a8*/ 	.word	0x00000006
        /*08ac*/ 	.word	0x00000000
        /*08b0*/ 	.short	0x010a
        /*08b2*/ 	.byte	0x3f
	.zero		1


	//   ....[84]....
        /*08b4*/ 	.word	0x00015160
        /*08b8*/ 	.word	0x00000003
        /*08bc*/ 	.word	0x00000000
        /*08c0*/ 	.short	0x010a
        /*08c2*/ 	.byte	0x3f
	.zero		1


	//   ....[85]....
        /*08c4*/ 	.word	0x000151b0
        /*08c8*/ 	.word	0x00000000
        /*08cc*/ 	.word	0x00000000
        /*08d0*/ 	.short	0x010a
        /*08d2*/ 	.byte	0x3f
	.zero		1


	//----- nvinfo : EIATTR_NUM_MBARRIERS
	.align		4
.L_423:
        /*08d4*/ 	.byte	0x03, 0x38
        /*08d6*/ 	.short	0x0016


	//----- nvinfo : EIATTR_EXIT_INSTR_OFFSETS
	.align		4
        /*08d8*/ 	.byte	0x04, 0x1c
        /*08da*/ 	.short	(.L_425 - .L_424)


	//   ....[0]....
.L_424:
        /*08dc*/ 	.word	0x00013c90


	//----- nvinfo : EIATTR_MAX_THREADS
	.align		4
.L_425:
        /*08e0*/ 	.byte	0x04, 0x05
        /*08e2*/ 	.short	(.L_427 - .L_426)
.L_426:
        /*08e4*/ 	.word	0x00000180
        /*08e8*/ 	.word	0x00000001
        /*08ec*/ 	.word	0x00000001


	//----- nvinfo : EIATTR_CRS_STACK_SIZE
	.align		4
.L_427:
        /*08f0*/ 	.byte	0x04, 0x1e
        /*08f2*/ 	.short	(.L_429 - .L_428)
.L_428:
        /*08f4*/ 	.word	0x00000000


	//----- nvinfo : EIATTR_CBANK_PARAM_SIZE
	.align		4
.L_429:
        /*08f8*/ 	.byte	0x03, 0x19
        /*08fa*/ 	.short	0x0a70


	//----- nvinfo : EIATTR_PARAM_CBANK
	.align		4
        /*08fc*/ 	.byte	0x04, 0x0a
        /*08fe*/ 	.short	(.L_431 - .L_430)
	.align		4
.L_430:
        /*0900*/ 	.word	index@(.nv.constant0._ZN7cutlass13device_kernelIN5flash11enable_sm90INS1_16FlashAttnFwdSm90INS1_25CollectiveMainloopFwdSm90ILi2EN4cute5tupleIJNS5_1CILi1EEES8_S8_EEENS6_IJNS7_ILi128EEENS7_ILi96EEENS7_ILi192EEEEEELi128ENS_6half_tEfNS_4arch4Sm90ELb0ELb1ELb1ELb0ELb0ELb0ELb0ELb1ELb1ELb1ELb1ELb0EEENS1_21CollectiveEpilogueFwdINS6_IJSA_SA_SB_EEES9_SE_SG_Li256ELb0ELb1ELb1ELb0EEENS1_19SingleTileSchedulerILb0ELb1ELb1ELi128EEEEEEEEEvNT_6ParamsE)
        /*0904*/ 	.short	0x0210
        /*0906*/ 	.short	0x0a70


	//----- nvinfo : EIATTR_SW_WAR
	.align		4
.L_431:
        /*0908*/ 	.byte	0x04, 0x36
        /*090a*/ 	.short	(.L_433 - .L_432)
.L_432:
        /*090c*/ 	.word	0x00000008
.L_433:


//--------------------- .nv.info._ZN7cutlass13device_kernelIN5flash11enable_sm90INS1_16FlashAttnFwdSm90INS1_25CollectiveMainloopFwdSm90ILi2EN4cute5tupleIJNS5_1CILi1EEES8_S8_EEENS6_IJNS7_ILi128EEENS7_ILi96EEENS7_ILi192EEEEEELi128ENS_6half_tEfNS_4arch4Sm90ELb0ELb1ELb1ELb1ELb0ELb0ELb0ELb1ELb1ELb1ELb1ELb0EEENS1_21CollectiveEpilogueFwdINS6_IJSA_SA_SB_EEES9_SE_SG_Li256ELb1ELb1ELb1ELb0EEENS1_36VarlenDynamicPersistentTileSchedulerILi128ELi96ELi256ELi128ELb1ELb1ELb1ELb1ELb0ELb1EEEEEEEEEvNT_6ParamsE --------------------------
	.section	.nv.info._ZN7cutlass13device_kernelIN5flash11enable_sm90INS1_16FlashAttnFwdSm90INS1_25CollectiveMainloopFwdSm90ILi2EN4cute5tupleIJNS5_1CILi1EEES8_S8_EEENS6_IJNS7_ILi128EEENS7_ILi96EEENS7_ILi192EEEEEELi128ENS_6half_tEfNS_4arch4Sm90ELb0ELb1ELb1ELb1ELb0ELb0ELb0ELb1ELb1ELb1ELb1ELb0EEENS1_21CollectiveEpilogueFwdINS6_IJSA_SA_SB_EEES9_SE_SG_Li256ELb1ELb1ELb1ELb0EEENS1_36VarlenDynamicPersistentTileSchedulerILi128ELi96ELi256ELi128ELb1ELb1ELb1ELb1ELb0ELb1EEEEEEEEEvNT_6ParamsE,"",@"SHT_CUDA_INFO"
	.sectionflags	@""
	.align	4


	//----- nvinfo : EIATTR_CUDA_API_VERSION
	.align		4
        /*0000*/ 	.byte	0x04, 0x37
        /*0002*/ 	.short	(.L_435 - .L_434)
.L_434:
        /*0004*/ 	.word	0x00000082


	//----- nvinfo : EIATTR_KPARAM_INFO
	.align		4
.L_435:
        /*0008*/ 	.byte	0x04, 0x17
        /*000a*/ 	.short	(.L_437 - .L_436)
.L_436:
        /*000c*/ 	.word	0x00000000
        /*0010*/ 	.short	0x0000
        /*0012*/ 	.short	0x0070
        /*0014*/ 	.byte	0x00, 0xf0, 0x01, 0x2a


	//----- nvinfo : EIATTR_SPARSE_MMA_MASK
	.align		4
.L_437:
        /*0018*/ 	.byte	0x03, 0x50
        /*001a*/ 	.short	0x0000


	//----- nvinfo : EIATTR_MAXREG_COUNT
	.align		4
        /*001c*/ 	.byte	0x03, 0x1b
        /*001e*/ 	.short	0x00a8


	//----- nvinfo : EIATTR_NUM_BARRIERS
	.align		4
        /*0020*/ 	.byte	0x02, 0x4c
        /*0022*/ 	.byte	0x09
	.zero		1


	//----- nvinfo : EIATTR_EXTERNS
	.align		4
        /*0024*/ 	.byte	0x04, 0x0f
        /*0026*/ 	.short	(.L_439 - .L_438)


	//   ....[0]....
	.align		4
.L_438:
        /*0028*/ 	.word	index@(__assertfail)


	//----- nvinfo : EIATTR_ANNOTATIONS
	.align		4
.L_439:
        /*002c*/ 	.byte	0x04, 0x55
        /*002e*/ 	.short	(.L_441 - .L_440)


	//   ....[0]....
.L_440:
        /* <DEDUP_REMOVED lines=71> */
        /*0494*/ 	.byte	0x30, 0xb1, 0x01, 0x00


	//----- nvinfo : EIATTR_MERCURY_ISA_VERSION
	.align		4
.L_441:
        /*0498*/ 	.byte	0x03, 0x5f
        /*049a*/ 	.short	0x0101


	//----- nvinfo : EIATTR_UNUSED_LOAD_BYTE_OFFSET
	.align		4
        /*049c*/ 	.byte	0x04, 0x44
        /*049e*/ 	.short	(.L_443 - .L_442)


	//   ....[0]....
.L_442:
        /*04a0*/ 	.word	0x00000a10
        /*04a4*/ 	.word	0x0000fff0


	//   ....[1]....
        /*04a8*/ 	.word	0x0000ec60
        /*04ac*/ 	.word	0x0000fff0


	//----- nvinfo : EIATTR_INT_WARP_WIDE_INSTR_OFFSETS
	.align		4
.L_443:
        /*04b0*/ 	.byte	0x04, 0x31
        /*04b2*/ 	.short	(.L_445 - .L_444)


	//   ....[0]....
.L_444:
        /*04b4*/ 	.word	0x00000130


	//   ....[1]....
        /*04b8*/ 	.word	0x00000170


	//   ....[2]....
        /*04bc*/ 	.word	0x000001e0


	//   ....[3]....
        /*04c0*/ 	.word	0x00013c90


	//   ....[4]....
        /*04c4*/ 	.word	0x00013d30


	//   ....[5]....
        /*04c8*/ 	.word	0x00017860


	//   ....[6]....
        /*04cc*/ 	.word	0x000178d0


	//----- nvinfo : EIATTR_COOP_GROUP_MASK_REGIDS
	.align		4
.L_445:
        /*04d0*/ 	.byte	0x04, 0x29
        /*04d2*/ 	.short	(.L_447 - .L_446)


	//   ....[0]....
.L_446:
        /*04d4*/ 	.word	0xffffffff


	//   ....[1]....
        /*04d8*/ 	.word	0xffffffff


	//   ....[2]....
        /*04dc*/ 	.word	0xffffffff


	//   ....[3]....
        /*04e0*/ 	.word	0xffffffff


	//   ....[4]....
        /*04e4*/ 	.word	0xffffffff


	//   ....[5]....
        /*04e8*/ 	.word	0xffffffff


	//   ....[6]....
        /*04ec*/ 	.word	0xffffffff


	//   ....[7]....
        /*04f0*/ 	.word	0xffffffff


	//   ....[8]....
        /*04f4*/ 	.word	0xffffffff


	//   ....[9]....
        /*04f8*/ 	.word	0xffffffff


	//   ....[10]....
        /*04fc*/ 	.word	0xffffffff


	//   ....[11]....
        /*0500*/ 	.word	0xffffffff


	//   ....[12]....
        /*0504*/ 	.word	0xffffffff


	//   ....[13]....
        /*0508*/ 	.word	0xffffffff


	//   ....[14]....
        /*050c*/ 	.word	0xffffffff


	//   ....[15]....
        /*0510*/ 	.word	0xffffffff


	//   ....[16]....
        /*0514*/ 	.word	0xffffffff


	//   ....[17]....
        /*0518*/ 	.word	0xffffffff


	//   ....[18]....
        /*051c*/ 	.word	0xffffffff


	//   ....[19]....
        /*0520*/ 	.word	0xffffffff


	//   ....[20]....
        /*0524*/ 	.word	0xffffffff


	//   ....[21]....
        /*0528*/ 	.word	0xffffffff


	//   ....[22]....
        /*052c*/ 	.word	0xffffffff


	//   ....[23]....
        /*0530*/ 	.word	0xffffffff


	//   ....[24]....
        /*0534*/ 	.word	0xffffffff


	//   ....[25]....
        /*0538*/ 	.word	0xffffffff


	//   ....[26]....
        /*053c*/ 	.word	0xffffffff


	//   ....[27]....
        /*0540*/ 	.word	0xffffffff


	//   ....[28]....
        /*0544*/ 	.word	0xffffffff


	//   ....[29]....
        /*0548*/ 	.word	0xffffffff


	//   ....[30]....
        /*054c*/ 	.word	0xffffffff


	//   ....[31]....
        /*0550*/ 	.word	0xffffffff


	//   ....[32]....
        /*0554*/ 	.word	0xffffffff


	//   ....[33]....
        /*0558*/ 	.word	0xffffffff


	//   ....[34]....
        /*055c*/ 	.word	0xffffffff


	//   ....[35]....
        /*0560*/ 	.word	0xffffffff


	//   ....[36]....
        /*0564*/ 	.word	0xffffffff


	//   ....[37]....
        /*0568*/ 	.word	0xffffffff


	//   ....[38]....
        /*056c*/ 	.word	0xffffffff


	//   ....[39]....
        /*0570*/ 	.word	0xffffffff


	//   ....[40]....
        /*0574*/ 	.word	0xffffffff


	//   ....[41]....
        /*0578*/ 	.word	0xffffffff


	//   ....[42]....
        /*057c*/ 	.word	0xffffffff


	//   ....[43]....
        /*0580*/ 	.word	0xffffffff


	//   ....[44]....
        /*0584*/ 	.word	0xffffffff


	//   ....[45]....
        /*0588*/ 	.word	0xffffffff


	//   ....[46]....
        /*058c*/ 	.word	0xffffffff


	//   ....[47]....
        /*0590*/ 	.word	0xffffffff


	//   ....[48]....
        /*0594*/ 	.word	0xffffffff


	//   ....[49]....
        /*0598*/ 	.word	0xffffffff


	//   ....[50]....
        /*059c*/ 	.word	0xffffffff


	//   ....[51]....
        /*05a0*/ 	.word	0xffffffff


	//   ....[52]....
        /*05a4*/ 	.word	0xffffffff


	//   ....[53]....
        /*05a8*/ 	.word	0xffffffff


	//   ....[54]....
        /*05ac*/ 	.word	0xffffffff


	//   ....[55]....
        /*05b0*/ 	.word	0xffffffff


	//   ....[56]....
        /*05b4*/ 	.word	0xffffffff


	//   ....[57]....
        /*05b8*/ 	.word	0xffffffff


	//   ....[58]....
        /*05bc*/ 	.word	0xffffffff


	//   ....[59]....
        /*05c0*/ 	.word	0xffffffff


	//   ....[60]....
        /*05c4*/ 	.word	0xffffffff


	//   ....[61]....
        /*05c8*/ 	.word	0xffffffff


	//   ....[62]....
        /*05cc*/ 	.word	0xffffffff


	//   ....[63]....
        /*05d0*/ 	.word	0xffffffff


	//   ....[64]....
        /*05d4*/ 	.word	0xffffffff


	//   ....[65]....
        /*05d8*/ 	.word	0xffffffff


	//   ....[66]....
        /*05dc*/ 	.word	0xffffffff


	//   ....[67]....
        /*05e0*/ 	.word	0xffffffff


	//   ....[68]....
        /*05e4*/ 	.word	0xffffffff


	//   ....[69]....
        /*05e8*/ 	.word	0xffffffff


	//   ....[70]....
        /*05ec*/ 	.word	0xffffffff


	//   ....[71]....
        /*05f0*/ 	.word	0xffffffff


	//   ....[72]....
        /*05f4*/ 	.word	0xffffffff


	//   ....[73]....
        /*05f8*/ 	.word	0xffffffff


	//   ....[74]....
        /*05fc*/ 	.word	0xffffffff


	//   ....[75]....
        /*0600*/ 	.word	0xffffffff


	//   ....[76]....
        /*0604*/ 	.word	0xffffffff


	//   ....[77]....
        /*0608*/ 	.word	0xffffffff


	//   ....[78]....
        /*060c*/ 	.word	0xffffffff


	//   ....[79]....
        /*0610*/ 	.word	0xffffffff


	//   ....[80]....
        /*0614*/ 	.word	0xffffffff


	//   ....[81]....
        /*0618*/ 	.word	0xffffffff


	//   ....[82]....
        /*061c*/ 	.word	0xffffffff


	//   ....[83]....
        /*0620*/ 	.word	0xffffffff


	//   ....[84]....
        /*0624*/ 	.word	0xffffffff


	//   ....[85]....
        /*0628*/ 	.word	0xffffffff


	//   ....[86]....
        /*062c*/ 	.word	0xffffffff


	//   ....[87]....
        /*0630*/ 	.word	0xffffffff


	//   ....[88]....
        /*0634*/ 	.word	0xffffffff


	//   ....[89]....
        /*0638*/ 	.word	0xffffffff


	//   ....[90]....
        /*063c*/ 	.word	0xffffffff


	//   ....[91]....
        /*0640*/ 	.word	0xffffffff


	//   ....[92]....
        /*0644*/ 	.word	0xffffffff


	//   ....[93]....
        /*0648*/ 	.word	0xffffffff


	//   ....[94]....
        /*064c*/ 	.word	0xffffffff


	//   ....[95]....
        /*0650*/ 	.word	0xffffffff


	//   ....[96]....
        /*0654*/ 	.word	0xffffffff


	//   ....[97]....
        /*0658*/ 	.word	0xffffffff


	//   ....[98]....
        /*065c*/ 	.word	0xffffffff


	//   ....[99]....
        /*0660*/ 	.word	0xffffffff


	//   ....[100]....
        /*0664*/ 	.word	0xffffffff


	//   ....[101]....
        /*0668*/ 	.word	0xffffffff


	//   ....[102]....
        /*066c*/ 	.word	0xffffffff


	//   ....[103]....
        /*0670*/ 	.word	0xffffffff


	//   ....[104]....
        /*0674*/ 	.word	0xffffffff


	//   ....[105]....
        /*0678*/ 	.word	0xffffffff


	//   ....[106]....
        /*067c*/ 	.word	0xffffffff


	//   ....[107]....
        /*0680*/ 	.word	0xffffffff


	//   ....[108]....
        /*0684*/ 	.word	0xffffffff


	//   ....[109]....
        /*0688*/ 	.word	0xffffffff


	//   ....[110]....
        /*068c*/ 	.word	0xffffffff


	//   ....[111]....
        /*0690*/ 	.word	0x0500000f


	//   ....[112]....
        /*0694*/ 	.word	0x0500000f


	//   ....[113]....
        /*0698*/ 	.word	0x0500000f


	//   ....[114]....
        /*069c*/ 	.word	0x0500000f


	//   ....[115]....
        /*06a0*/ 	.word	0x0500000f


	//   ....[116]....
        /*06a4*/ 	.word	0x0500000f


	//   ....[117]....
        /*06a8*/ 	.word	0x0500000f


	//   ....[118]....
        /*06ac*/ 	.word	0x0500000f


	//   ....[119]....
        /*06b0*/ 	.word	0x0500000f


	//   ....[120]....
        /*06b4*/ 	.word	0x0500000f


	//   ....[121]....
        /*06b8*/ 	.word	0x0500000f


	//   ....[122]....
        /*06bc*/ 	.word	0x0500000f


	//   ....[123]....
        /*06c0*/ 	.word	0x0500000f


	//   ....[124]....
        /*06c4*/ 	.word	0x0500000f


	//   ....[125]....
        /*06c8*/ 	.word	0x0500000f


	//   ....[126]....
        /*06cc*/ 	.word	0x0500000f


	//   ....[127]....
        /*06d0*/ 	.word	0x0500000f


	//   ....[128]....
        /*06d4*/ 	.word	0x0500000f


	//   ....[129]....
        /*06d8*/ 	.word	0x0500000f


	//   ....[130]....
        /*06dc*/ 	.word	0x0500000f


	//   ....[131]....
        /*06e0*/ 	.word	0x0500000f


	//   ....[132]....
        /*06e4*/ 	.word	0x0500000f


	//   ....[133]....
        /*06e8*/ 	.word	0x0500000f


	//   ....[134]....
        /*06ec*/ 	.word	0x0500000f


	//   ....[135]....
        /*06f0*/ 	.word	0x0500000f


	//   ....[136]....
        /*06f4*/ 	.word	0x0500000f


	//   ....[137]....
        /*06f8*/ 	.word	0x0500000f


	//   ....[138]....
        /*06fc*/ 	.word	0x0500000f


	//   ....[139]....
        /*0700*/ 	.word	0x0500000f


	//   ....[140]....
        /*0704*/ 	.word	0x0500000f


	//   ....[141]....
        /*0708*/ 	.word	0x0500000f


	//   ....[142]....
        /*070c*/ 	.word	0x0500000f


	//   ....[143]....
        /*0710*/ 	.word	0x0500000f


	//   ....[144]....
        /*0714*/ 	.word	0x0500000f


	//   ....[145]....
        /*0718*/ 	.word	0x0500000f


	//   ....[146]....
        /*071c*/ 	.word	0x0500000f


	//----- nvinfo : EIATTR_COOP_GROUP_INSTR_OFFSETS
	.align		4
.L_447:
        /*0720*/ 	.byte	0x04, 0x28
        /*0722*/ 	.short	(.L_449 - .L_448)


	//   ....[0]....
.L_448:
        /*0724*/ 	.word	0x00000060


	//   ....[1]....
        /*0728*/ 	.word	0x00000140


	//   ....[2]....
        /*072c*/ 	.word	0x00000190


	//   ....[3]....
        /*0730*/ 	.word	0x000003c0


	//   ....[4]....
        /*0734*/ 	.word	0x00000520


	//   ....[5]....
        /*0738*/ 	.word	0x00000640


	//   ....[6]....
        /*073c*/ 	.word	0x000007a0


	//   ....[7]....
        /*0740*/ 	.word	0x00001e50


	//   ....[8]....
        /*0744*/ 	.word	0x00002a20


	//   ....[9]....
        /*0748*/ 	.word	0x00003120


	//   ....[10]....
        /*074c*/ 	.word	0x00003e80


	//   ....[11]....
        /*0750*/ 	.word	0x00003f90


	//   ....[12]....
        /*0754*/ 	.word	0x00004640


	//   ....[13]....
        /*0758*/ 	.word	0x000046b0


	//   ....[14]....
        /*075c*/ 	.word	0x00006580


	//   ....[15]....
        /*0760*/ 	.word	0x00006ea0


	//   ....[16]....
        /*0764*/ 	.word	0x00007530


	//   ....[17]....
        /*0768*/ 	.word	0x00007640


	//   ....[18]....
        /*076c*/ 	.word	0x00007c50


	//   ....[19]....
        /*0770*/ 	.word	0x00007ca0


	//   ....[20]....
        /*0774*/ 	.word	0x00009d30


	//   ....[21]....
        /*0778*/ 	.word	0x00009d80


	//   ....[22]....
        /*077c*/ 	.word	0x00009fe0


	//   ....[23]....
        /*0780*/ 	.word	0x0000a030


	//   ....[24]....
        /*0784*/ 	.word	0x0000bcb0


	//   ....[25]....
        /*0788*/ 	.word	0x0000c770


	//   ....[26]....
        /*078c*/ 	.word	0x0000cdf0


	//   ....[27]....
        /*0790*/ 	.word	0x0000cf10


	//   ....[28]....
        /*0794*/ 	.word	0x0000d4d0


	//   ....[29]....
        /*0798*/ 	.word	0x0000d520


	//   ....[30]....
        /*079c*/ 	.word	0x0000e3b0


	//   ....[31]....
        /*07a0*/ 	.word	0x0000e3f0


	//   ....[32]....
        /*07a4*/ 	.word	0x0000e4f0


	//   ....[33]....
        /*07a8*/ 	.word	0x0000e500


	//   ....[34]....
        /*07ac*/ 	.word	0x0000f810


	//   ....[35]....
        /*07b0*/ 	.word	0x0000f850


	//   ....[36]....
        /*07b4*/ 	.word	0x0000f880


	//   ....[37]....
        /*07b8*/ 	.word	0x0000f8b0


	//   ....[38]....
        /*07bc*/ 	.word	0x0000ff90


	//   ....[39]....
        /*07c0*/ 	.word	0x0000ffb0


	//   ....[40]....
        /*07c4*/ 	.word	0x00010090


	//   ....[41]....
        /*07c8*/ 	.word	0x000100b0


	//   ....[42]....
        /*07cc*/ 	.word	0x00010180


	//   ....[43]....
        /*07d0*/ 	.word	0x000101a0


	//   ....[44]....
        /*07d4*/ 	.word	0x00010280


	//   ....[45]....
        /*07d8*/ 	.word	0x000102a0


	//   ....[46]....
        /*07dc*/ 	.word	0x000106a0


	//   ....[47]....
        /*07e0*/ 	.word	0x000106b0


	//   ....[48]....
        /*07e4*/ 	.word	0x00010b00


	//   ....[49]....
        /*07e8*/ 	.word	0x00010b10


	//   ....[50]....
        /*07ec*/ 	.word	0x00011970


	//   ....[51]....
        /*07f0*/ 	.word	0x000119a0


	//   ....[52]....
        /*07f4*/ 	.word	0x00011a80


	//   ....[53]....
        /*07f8*/ 	.word	0x00011aa0


	//   ....[54]....
        /*07fc*/ 	.word	0x00011b70


	//   ....[55]....
        /*0800*/ 	.word	0x00011b90


	//   ....[56]....
        /*0804*/ 	.word	0x00011c70


	//   ....[57]....
        /*0808*/ 	.word	0x00011c90


	//   ....[58]....
        /*080c*/ 	.word	0x00011e00


	//   ....[59]....
        /*0810*/ 	.word	0x00012040


	//   ....[60]....
        /*0814*/ 	.word	0x00012070


	//   ....[61]....
        /*0818*/ 	.word	0x000120a0


	//   ....[62]....
        /*081c*/ 	.word	0x000120d0


	//   ....[63]....
        /*0820*/ 	.word	0x00012100


	//   ....[64]....
        /*0824*/ 	.word	0x00012130


	//   ....[65]....
        /*0828*/ 	.word	0x000122e0


	//   ....[66]....
        /*082c*/ 	.word	0x00012310


	//   ....[67]....
        /*0830*/ 	.word	0x00012340


	//   ....[68]....
        /*0834*/ 	.word	0x00012370


	//   ....[69]....
        /*0838*/ 	.word	0x000123a0


	//   ....[70]....
        /*083c*/ 	.word	0x000123d0


	//   ....[71]....
        /*0840*/ 	.word	0x00012470


	//   ....[72]....
        /*0844*/ 	.word	0x000124a0


	//   ....[73]....
        /*0848*/ 	.word	0x000124b0


	//   ....[74]....
        /*084c*/ 	.word	0x000124e0


	//   ....[75]....
        /*0850*/ 	.word	0x00014280


	//   ....[76]....
        /*0854*/ 	.word	0x00014ec0


	//   ....[77]....
        /*0858*/ 	.word	0x00014ee0


	//   ....[78]....
        /*085c*/ 	.word	0x00014ef0


	//   ....[79]....
        /*0860*/ 	.word	0x00014f20


	//   ....[80]....
        /*0864*/ 	.word	0x00015040


	//   ....[81]....
        /*0868*/ 	.word	0x00015050


	//   ....[82]....
        /*086c*/ 	.word	0x000150f0


	//   ....[83]....
        /*0870*/ 	.word	0x00015100


	//   ....[84]....
        /*0874*/ 	.word	0x000151a0


	//   ....[85]....
        /*0878*/ 	.word	0x000151b0


	//   ....[86]....
        /*087c*/ 	.word	0x00015250


	//   ....[87]....
        /*0880*/ 	.word	0x00015260


	//   ....[88]....
        /*0884*/ 	.word	0x000152e0


	//   ....[89]....
        /*0888*/ 	.word	0x00015310


	//   ....[90]....
        /*088c*/ 	.word	0x00015360


	//   ....[91]....
        /*0890*/ 	.word	0x000153a0


	//   ....[92]....
        /*0894*/ 	.word	0x00017fb0


	//   ....[93]....
        /*0898*/ 	.word	0x00018030


	//   ....[94]....
        /*089c*/ 	.word	0x00018060


	//   ....[95]....
        /*08a0*/ 	.word	0x00018070


	//   ....[96]....
        /*08a4*/ 	.word	0x000180a0


	//   ....[97]....
        /*08a8*/ 	.word	0x000180d0


	//   ....[98]....
        /*08ac*/ 	.word	0x00018100


	//   ....[99]....
        /*08b0*/ 	.word	0x00018130


	//   ....[100]....
        /*08b4*/ 	.word	0x00018300


	//   ....[101]....
        /*08b8*/ 	.word	0x00018330


	//   ....[102]....
        /*08bc*/ 	.word	0x00018360


	//   ....[103]....
        /*08c0*/ 	.word	0x00018390


	//   ....[104]....
        /*08c4*/ 	.word	0x000183c0


	//   ....[105]....
        /*08c8*/ 	.word	0x000183f0


	//   ....[106]....
        /*08cc*/ 	.word	0x000184c0


	//   ....[107]....
        /*08d0*/ 	.word	0x000184e0


	//   ....[108]....
        /*08d4*/ 	.word	0x000184f0


	//   ....[109]....
        /*08d8*/ 	.word	0x00018570


	//   ....[110]....
        /*08dc*/ 	.word	0x000190c0


	//   ....[111]....
        /*08e0*/ 	.word	0x00019750


	//   ....[112]....
        /*08e4*/ 	.word	0x00019930


	//   ....[113]....
        /*08e8*/ 	.word	0x00019980


	//   ....[114]....
        /*08ec*/ 	.word	0x00019ab0


	//   ....[115]....
        /*08f0*/ 	.word	0x00019b00


	//   ....[116]....
        /*08f4*/ 	.word	0x00019c40


	//   ....[117]....
        /*08f8*/ 	.word	0x00019cb0


	//   ....[118]....
        /*08fc*/ 	.word	0x00019de0


	//   ....[119]....
        /*0900*/ 	.word	0x00019e30


	//   ....[120]....
        /*0904*/ 	.word	0x00019f60


	//   ....[121]....
        /*0908*/ 	.word	0x00019fb0


	//   ....[122]....
        /*090c*/ 	.word	0x0001a0e0


	//   ....[123]....
        /*0910*/ 	.word	0x0001a130


	//   ....[124]....
        /*0914*/ 	.word	0x0001a240


	//   ....[125]....
        /*0918*/ 	.word	0x0001a2b0


	//   ....[126]....
        /*091c*/ 	.word	0x0001a3c0


	//   ....[127]....
        /*0920*/ 	.word	0x0001a410


	//   ....[128]....
        /*0924*/ 	.word	0x0001a740


	//   ....[129]....
        /*0928*/ 	.word	0x0001a7e0


	//   ....[130]....
        /*092c*/ 	.word	0x0001a980


	//   ....[131]....
        /*0930*/ 	.word	0x0001aa00


	//   ....[132]....
        /*0934*/ 	.word	0x0001aa80


	//   ....[133]....
        /*0938*/ 	.word	0x0001ab00


	//   ....[134]....
        /*093c*/ 	.word	0x0001ab80


	//   ....[135]....
        /*0940*/ 	.word	0x0001ac10


	//   ....[136]....
        /*0944*/ 	.word	0x0001acb0


	//   ....[137]....
        /*0948*/ 	.word	0x0001ad60


	//   ....[138]....
        /*094c*/ 	.word	0x0001ade0


	//   ....[139]....
        /*0950*/ 	.word	0x0001ae60


	//   ....[140]....
        /*0954*/ 	.word	0x0001aee0


	//   ....[141]....
        /*0958*/ 	.word	0x0001af70


	//   ....[142]....
        /*095c*/ 	.word	0x0001aff0


	//   ....[143]....
        /*0960*/ 	.word	0x0001b0a0


	//   ....[144]....
        /*0964*/ 	.word	0x0001b0f0


	//   ....[145]....
        /*0968*/ 	.word	0x0001b1b0


	//   ....[146]....
        /*096c*/ 	.word	0x0001b2e0


	//----- nvinfo : EIATTR_REG_RECONFIG
	.align		4
.L_449:
        /*0970*/ 	.byte	0x01, 0x54
	.zero		2


	//----- nvinfo : EIATTR_SYSCALL_OFFSETS
	.align		4
        /*0974*/ 	.byte	0x04, 0x46
        /*0976*/ 	.short	(.L_451 - .L_450)


	//   ....[0]....
.L_450:
        /*0978*/ 	.word	0x00002030


	//   ....[1]....
        /*097c*/ 	.word	0x00013ea0


	//   ....[2]....
        /*0980*/ 	.word	0x00013ff0


	//   ....[3]....
        /*0984*/ 	.word	0x000140e0


	//   ....[4]....
        /*0988*/ 	.word	0x000149e0


	//----- nvinfo : EIATTR_MBARRIER_INSTR_OFFSETS
	.align		4
.L_451:
        /*098c*/ 	.byte	0x04, 0x39
        /*098e*/ 	.short	(.L_453 - .L_452)


	//   ....[0]....
.L_452:
        /*0990*/ 	.word	0x00000270
        /*0994*/ 	.word	0x000000ff
        /*0998*/ 	.word	0x0002a800
        /*099c*/ 	.short	0x0100
        /*099e*/ 	.byte	0x08
	.zero		1


	//   ....[1]....
        /*09a0*/ 	.word	0x00000280
        /*09a4*/ 	.word	0x000000ff
        /*09a8*/ 	.word	0x0002a820
        /*09ac*/ 	.short	0x0100
        /*09ae*/ 	.byte	0x08
	.zero		1


	//   ....[2]....
        /*09b0*/ 	.word	0x00000370
        /*09b4*/ 	.word	0x000000ff
        /*09b8*/ 	.word	0x0002a830
        /*09bc*/ 	.short	0x0100
        /*09be*/ 	.byte	0x08
	.zero		1


	//   ....[3]....
        /*09c0*/ 	.word	0x00000380
        /*09c4*/ 	.word	0x000000ff
        /*09c8*/ 	.word	0x0002a840
        /*09cc*/ 	.short	0x0100
        /*09ce*/ 	.byte	0x08
	.zero		1


	//   ....[4]....
        /*09d0*/ 	.word	0x00000390
        /*09d4*/ 	.word	0x000000ff
        /*09d8*/ 	.word	0x0002a838
        /*09dc*/ 	.short	0x0100
        /*09de*/ 	.byte	0x08
	.zero		1


	//   ....[5]....
        /*09e0*/ 	.word	0x000003a0
        /*09e4*/ 	.word	0x000000ff
        /*09e8*/ 	.word	0x0002a848
        /*09ec*/ 	.short	0x0100
        /*09ee*/ 	.byte	0x08
	.zero		1


	//   ....[6]....
        /*09f0*/ 	.word	0x000004d0
        /*09f4*/ 	.word	0x000000ff
        /*09f8*/ 	.word	0x0002a850
        /*09fc*/ 	.short	0x0100
        /*09fe*/ 	.byte	0x08
	.zero		1


	//   ....[7]....
        /*0a00*/ 	.word	0x000004e0
        /*0a04*/ 	.word	0x000000ff
        /*0a08*/ 	.word	0x0002a860
        /*0a0c*/ 	.short	0x0100
        /*0a0e*/ 	.byte	0x08
	.zero		1


	//   ....[8]....
        /*0a10*/ 	.word	0x000004f0
        /*0a14*/ 	.word	0x000000ff
        /*0a18*/ 	.word	0x0002a858
        /*0a1c*/ 	.short	0x0100
        /*0a1e*/ 	.byte	0x08
	.zero		1


	//   ....[9]....
        /*0a20*/ 	.word	0x00000500
        /*0a24*/ 	.word	0x000000ff
        /*0a28*/ 	.word	0x0002a868
        /*0a2c*/ 	.short	0x0100
        /*0a2e*/ 	.byte	0x08
	.zero		1


	//   ....[10]....
        /*0a30*/ 	.word	0x000005f0
        /*0a34*/ 	.word	0x000000ff
        /*0a38*/ 	.word	0x0002a870
        /*0a3c*/ 	.short	0x0100
        /*0a3e*/ 	.byte	0x06
	.zero		1


	//   ....[11]....
        /*0a40*/ 	.word	0x00000600
        /*0a44*/ 	.word	0x000000ff
        /*0a48*/ 	.word	0x0002a880
        /*0a4c*/ 	.short	0x0100
        /*0a4e*/ 	.byte	0x06
	.zero		1


	//   ....[12]....
        /*0a50*/ 	.word	0x00000610
        /*0a54*/ 	.word	0x000000ff
        /*0a58*/ 	.word	0x0002a878
        /*0a5c*/ 	.short	0x0100
        /*0a5e*/ 	.byte	0x06
	.zero		1


	//   ....[13]....
        /*0a60*/ 	.word	0x00000620
        /*0a64*/ 	.word	0x000000ff
        /*0a68*/ 	.word	0x0002a888
        /*0a6c*/ 	.short	0x0100
        /*0a6e*/ 	.byte	0x06
	.zero		1


	//   ....[14]....
        /*0a70*/ 	.word	0x00000750
        /*0a74*/ 	.word	0x000000ff
        /*0a78*/ 	.word	0x0002a890
        /*0a7c*/ 	.short	0x0100
        /*0a7e*/ 	.byte	0x08
	.zero		1


	//   ....[15]....
        /*0a80*/ 	.word	0x00000760
        /*0a84*/ 	.word	0x000000ff
        /*0a88*/ 	.word	0x0002a8a0
        /*0a8c*/ 	.short	0x0100
        /*0a8e*/ 	.byte	0x08
	.zero		1


	//   ....[16]....
        /*0a90*/ 	.word	0x00000770
        /*0a94*/ 	.word	0x000000ff
        /*0a98*/ 	.word	0x0002a898
        /*0a9c*/ 	.short	0x0100
        /*0a9e*/ 	.byte	0x08
	.zero		1


	//   ....[17]....
        /*0aa0*/ 	.word	0x00000780
        /*0aa4*/ 	.word	0x000000ff
        /*0aa8*/ 	.word	0x0002a8a8
        /*0aac*/ 	.short	0x0100
        /*0aae*/ 	.byte	0x08
	.zero		1


	//   ....[18]....
        /*0ab0*/ 	.word	0x000008b0
        /*0ab4*/ 	.word	0x000000ff
        /*0ab8*/ 	.word	0x0002a8b0
        /*0abc*/ 	.short	0x0100
        /*0abe*/ 	.byte	0x08
	.zero		1


	//   ....[19]....
        /*0ac0*/ 	.word	0x000008c0
        /*0ac4*/ 	.word	0x000000ff
        /*0ac8*/ 	.word	0x0002a8c0
        /*0acc*/ 	.short	0x0100
        /*0ace*/ 	.byte	0x08
	.zero		1


	//   ....[20]....
        /*0ad0*/ 	.word	0x000008d0
        /*0ad4*/ 	.word	0x000000ff
        /*0ad8*/ 	.word	0x0002a8b8
        /*0adc*/ 	.short	0x0100
        /*0ade*/ 	.byte	0x08
	.zero		1


	//   ....[21]....
        /*0ae0*/ 	.word	0x000008e0
        /*0ae4*/ 	.word	0x000000ff
        /*0ae8*/ 	.word	0x0002a8c8
        /*0aec*/ 	.short	0x0100
        /*0aee*/ 	.byte	0x08
	.zero		1


	//   ....[22]....
        /*0af0*/ 	.word	0x000020d0
        /*0af4*/ 	.word	0x000000ff
        /*0af8*/ 	.word	0x0002a800
        /*0afc*/ 	.short	0x010a
        /*0afe*/ 	.byte	0x26
	.zero		1


	//   ....[23]....
        /*0b00*/ 	.word	0x00002150
        /*0b04*/ 	.word	0x00000015
        /*0b08*/ 	.word	0x0002a830
        /*0b0c*/ 	.short	0x010a
        /*0b0e*/ 	.byte	0x3f
	.zero		1


	//   ....[24]....
        /*0b10*/ 	.word	0x000021c0
        /*0b14*/ 	.word	0x00000015
        /*0b18*/ 	.word	0x0002a830
        /*0b1c*/ 	.short	0x010a
        /*0b1e*/ 	.byte	0x3f
	.zero		1


	//   ....[25]....
        /*0b20*/ 	.word	0x000029c0
        /*0b24*/ 	.word	0x0000000c
        /*0b28*/ 	.word	0x00000000
        /*0b2c*/ 	.short	0x0101
        /*0b2e*/ 	.byte	0x3f
	.zero		1


	//   ....[26]....
        /*0b30*/ 	.word	0x00005360
        /*0b34*/ 	.word	0x000000ff
        /*0b38*/ 	.word	0x0002a830
        /*0b3c*/ 	.short	0x010a
        /*0b3e*/ 	.byte	0x07
	.zero		1


	//   ....[27]....
        /*0b40*/ 	.word	0x000053a0
        /*0b44*/ 	.word	0x000000ff
        /*0b48*/ 	.word	0x0002a830
        /*0b4c*/ 	.short	0x010a
        /*0b4e*/ 	.byte	0x07
	.zero		1


	//   ....[28]....
        /*0b50*/ 	.word	0x00005c60
        /*0b54*/ 	.word	0x000000ff
        /*0b58*/ 	.word	0x0002a850
        /*0b5c*/ 	.short	0x010a
        /*0b5e*/ 	.byte	0x06
	.zero		1


	//   ....[29]....
        /*0b60*/ 	.word	0x00005ca0
        /*0b64*/ 	.word	0x000000ff
        /*0b68*/ 	.word	0x0002a850
        /*0b6c*/ 	.short	0x010a
        /*0b6e*/ 	.byte	0x06
	.zero		1


	//   ....[30]....
        /*0b70*/ 	.word	0x000065d0
        /*0b74*/ 	.word	0x0000000a
        /*0b78*/ 	.word	0x00000000
        /*0b7c*/ 	.short	0x0101
        /*0b7e*/ 	.byte	0x3f
	.zero		1


	//   ....[31]....
        /*0b80*/ 	.word	0x00007fe0
        /*0b84*/ 	.word	0x00000059
        /*0b88*/ 	.word	0x00000000
        /*0b8c*/ 	.short	0x0101
        /*0b8e*/ 	.byte	0x3f
	.zero		1


	//   ....[32]....
        /*0b90*/ 	.word	0x000089c0
        /*0b94*/ 	.word	0x000000ff
        /*0b98*/ 	.word	0x0002a830
        /*0b9c*/ 	.short	0x010a
        /*0b9e*/ 	.byte	0x06
	.zero		1


	//   ....[33]....
        /*0ba0*/ 	.word	0x00008a00
        /*0ba4*/ 	.word	0x000000ff
        /*0ba8*/ 	.word	0x0002a830
        /*0bac*/ 	.short	0x010a
        /*0bae*/ 	.byte	0x06
	.zero		1


	//   ....[34]....
        /*0bb0*/ 	.word	0x000092c0
        /*0bb4*/ 	.word	0x000000ff
        /*0bb8*/ 	.word	0x0002a850
        /*0bbc*/ 	.short	0x010a
        /*0bbe*/ 	.byte	0x0a
	.zero		1


	//   ....[35]....
        /*0bc0*/ 	.word	0x00009300
        /*0bc4*/ 	.word	0x000000ff
        /*0bc8*/ 	.word	0x0002a850
        /*0bcc*/ 	.short	0x010a
        /*0bce*/ 	.byte	0x0a
	.zero		1


	//   ....[36]....
        /*0bd0*/ 	.word	0x0000a630
        /*0bd4*/ 	.word	0x0000005f
        /*0bd8*/ 	.word	0x00000000
        /*0bdc*/ 	.short	0x0101
        /*0bde*/ 	.byte	0x3f
	.zero		1


	//   ....[37]....
        /*0be0*/ 	.word	0x0000a690
        /*0be4*/ 	.word	0x00000063
        /*0be8*/ 	.word	0x00000000
        /*0bec*/ 	.short	0x0101
        /*0bee*/ 	.byte	0x3f
	.zero		1


	//   ....[38]....
        /*0bf0*/ 	.word	0x0000ac20
        /*0bf4*/ 	.word	0x000000ff
        /*0bf8*/ 	.word	0x0002a830
        /*0bfc*/ 	.short	0x010a
        /*0bfe*/ 	.byte	0x06
	.zero		1


	//   ....[39]....
        /*0c00*/ 	.word	0x0000ac60
        /*0c04*/ 	.word	0x000000ff
        /*0c08*/ 	.word	0x0002a830
        /*0c0c*/ 	.short	0x010a
        /*0c0e*/ 	.byte	0x06
	.zero		1


	//   ....[40]....
        /*0c10*/ 	.word	0x0000b520
        /*0c14*/ 	.word	0x000000ff
        /*0c18*/ 	.word	0x0002a850
        /*0c1c*/ 	.short	0x010a
        /*0c1e*/ 	.byte	0x0a
	.zero		1


	//   ....[41]....
        /*0c20*/ 	.word	0x0000b560
        /*0c24*/ 	.word	0x000000ff
        /*0c28*/ 	.word	0x0002a850
        /*0c2c*/ 	.short	0x010a
        /*0c2e*/ 	.byte	0x0a
	.zero		1


	//   ....[42]....
        /*0c30*/ 	.word	0x0000bea0
        /*0c34*/ 	.word	0x0000000a
        /*0c38*/ 	.word	0x00000000
        /*0c3c*/ 	.short	0x0101
        /*0c3e*/ 	.byte	0x3f
	.zero		1


	//   ....[43]....
        /*0c40*/ 	.word	0x0000d850
        /*0c44*/ 	.word	0x00000015
        /*0c48*/ 	.word	0x00000000
        /*0c4c*/ 	.short	0x0101
        /*0c4e*/ 	.byte	0x3f
	.zero		1


	//   ....[44]....
        /*0c50*/ 	.word	0x0000e320
        /*0c54*/ 	.word	0x000000ff
        /*0c58*/ 	.word	0x0002a850
        /*0c5c*/ 	.short	0x010a
        /*0c5e*/ 	.byte	0x05
	.zero		1


	//   ....[45]....
        /*0c60*/ 	.word	0x0000e360
        /*0c64*/ 	.word	0x000000ff
        /*0c68*/ 	.word	0x0002a850
        /*0c6c*/ 	.short	0x010a
        /*0c6e*/ 	.byte	0x05
	.zero		1


	//   ....[46]....
        /*0c70*/ 	.word	0x0000e800
        /*0c74*/ 	.word	0x00000005
        /*0c78*/ 	.word	0x00000000
        /*0c7c*/ 	.short	0x0101
        /*0c7e*/ 	.byte	0x3f
	.zero		1


	//   ....[47]....
        /*0c80*/ 	.word	0x0000ff80
        /*0c84*/ 	.word	0x00000010
        /*0c88*/ 	.word	0x00000000
        /*0c8c*/ 	.short	0x0101
        /*0c8e*/ 	.byte	0x3f
	.zero		1


	//   ....[48]....
        /*0c90*/ 	.word	0x000104d0
        /*0c94*/ 	.word	0x00000006
        /*0c98*/ 	.word	0x00000000
        /*0c9c*/ 	.short	0x0101
        /*0c9e*/ 	.byte	0x3f
	.zero		1


	//   ....[49]....
        /*0ca0*/ 	.word	0x00014500
        /*0ca4*/ 	.word	0x00000000
        /*0ca8*/ 	.word	0x0002a840
        /*0cac*/ 	.short	0x010a
        /*0cae*/ 	.byte	0x3f
	.zero		1


	//   ....[50]....
        /*0cb0*/ 	.word	0x000154c0
        /*0cb4*/ 	.word	0x00000012
        /*0cb8*/ 	.word	0x0002a800
        /*0cbc*/ 	.short	0x0107
        /*0cbe*/ 	.byte	0x3f
	.zero		1


	//   ....[51]....
        /*0cc0*/ 	.word	0x000155d0
        /*0cc4*/ 	.word	0x00000012
        /*0cc8*/ 	.word	0x0002a800
        /*0ccc*/ 	.short	0x0101
        /*0cce*/ 	.byte	0x3f
	.zero		1


	//   ....[52]....
        /*0cd0*/ 	.word	0x000155f0
        /*0cd4*/ 	.word	0x00000012
        /*0cd8*/ 	.word	0x0002a820
        /*0cdc*/ 	.short	0x010a
        /*0cde*/ 	.byte	0x3f
	.zero		1


	//   ....[53]....
        /*0ce0*/ 	.word	0x00015a20
        /*0ce4*/ 	.word	0x00000003
        /*0ce8*/ 	.word	0x0002a840
        /*0cec*/ 	.short	0x010a
        /*0cee*/ 	.byte	0x3f
	.zero		1


	//   ....[54]....
        /*0cf0*/ 	.word	0x00015eb0
        /*0cf4*/ 	.word	0x00000003
        /*0cf8*/ 	.word	0x00000060
        /*0cfc*/ 	.short	0x010a
        /*0cfe*/ 	.byte	0x3f
	.zero		1


	//   ....[55]....
        /*0d00*/ 	.word	0x00016540
        /*0d04*/ 	.word	0x00000003
        /*0d08*/ 	.word	0x0002a840
        /*0d0c*/ 	.short	0x010a
        /*0d0e*/ 	.byte	0x3f
	.zero		1


	//   ....[56]....
        /*0d10*/ 	.word	0x000169d0
        /*0d14*/ 	.word	0x00000002
        /*0d18*/ 	.word	0x00000060
        /*0d1c*/ 	.short	0x010a
        /*0d1e*/ 	.byte	0x3f
	.zero		1


	//   ....[57]....
        /*0d20*/ 	.word	0x00016fb0
        /*0d24*/ 	.word	0x00000002
        /*0d28*/ 	.word	0x0002a840
        /*0d2c*/ 	.short	0x010a
        /*0d2e*/ 	.byte	0x3f
	.zero		1


	//   ....[58]....
        /*0d30*/ 	.word	0x00017440
        /*0d34*/ 	.word	0x00000002
        /*0d38*/ 	.word	0x00000060
        /*0d3c*/ 	.short	0x010a
        /*0d3e*/ 	.byte	0x3f
	.zero		1


	//   ....[59]....
        /*0d40*/ 	.word	0x000179d0
        /*0d44*/ 	.word	0x00000000
        /*0d48*/ 	.word	0x0002a860
        /*0d4c*/ 	.short	0x010a
        /*0d4e*/ 	.byte	0x3f
	.zero		1


	//   ....[60]....
        /*0d50*/ 	.word	0x00019040
        /*0d54*/ 	.word	0x00000000
        /*0d58*/ 	.word	0x0002a820
        /*0d5c*/ 	.short	0x010a
        /*0d5e*/ 	.byte	0x3f
	.zero		1


	//   ....[61]....
        /*0d60*/ 	.word	0x00019250
        /*0d64*/ 	.word	0x00000006
        /*0d68*/ 	.word	0x00000000
        /*0d6c*/ 	.short	0x010a
        /*0d6e*/ 	.byte	0x3f
	.zero		1


	//   ....[62]....
        /*0d70*/ 	.word	0x00019280
        /*0d74*/ 	.word	0x00000007
        /*0d78*/ 	.word	0x00000000
        /*0d7c*/ 	.short	0x010a
        /*0d7e*/ 	.byte	0x3f
	.zero		1


	//   ....[63]....
        /*0d80*/ 	.word	0x000192e0
        /*0d84*/ 	.word	0x00000004
        /*0d88*/ 	.word	0x00000000
        /*0d8c*/ 	.short	0x010a
        /*0d8e*/ 	.byte	0x3f
	.zero		1


	//   ....[64]....
        /*0d90*/ 	.word	0x00019310
        /*0d94*/ 	.word	0x00000003
        /*0d98*/ 	.word	0x00000000
        /*0d9c*/ 	.short	0x010a
        /*0d9e*/ 	.byte	0x3f
	.zero		1


	//   ....[65]....
        /*0da0*/ 	.word	0x00019380
        /*0da4*/ 	.word	0x00000003
        /*0da8*/ 	.word	0x0002a800
        /*0dac*/ 	.short	0x010a
        /*0dae*/ 	.byte	0x3f
	.zero		1


	//   ....[66]....
        /*0db0*/ 	.word	0x000193d0
        /*0db4*/ 	.word	0x00000015
        /*0db8*/ 	.word	0x0002a830
        /*0dbc*/ 	.short	0x010a
        /*0dbe*/ 	.byte	0x3f
	.zero		1


	//   ....[67]....
        /*0dc0*/ 	.word	0x00019430
        /*0dc4*/ 	.word	0x0000000b
        /*0dc8*/ 	.word	0x0002a830
        /*0dcc*/ 	.short	0x010a
        /*0dce*/ 	.byte	0x3f
	.zero		1


	//   ....[68]....
        /*0dd0*/ 	.word	0x00019490
        /*0dd4*/ 	.word	0x0000000b
        /*0dd8*/ 	.word	0x0002a850
        /*0ddc*/ 	.short	0x010a
        /*0dde*/ 	.byte	0x3f
	.zero		1


	//   ....[69]....
        /*0de0*/ 	.word	0x000194f0
        /*0de4*/ 	.word	0x00000008
        /*0de8*/ 	.word	0x0002a830
        /*0dec*/ 	.short	0x010a
        /*0dee*/ 	.byte	0x3f
	.zero		1


	//   ....[70]....
        /*0df0*/ 	.word	0x00019550
        /*0df4*/ 	.word	0x00000007
        /*0df8*/ 	.word	0x0002a850
        /*0dfc*/ 	.short	0x010a
        /*0dfe*/ 	.byte	0x3f
	.zero		1


	//   ....[71]....
        /*0e00*/ 	.word	0x000195b0
        /*0e04*/ 	.word	0x00000008
        /*0e08*/ 	.word	0x0002a830
        /*0e0c*/ 	.short	0x010a
        /*0e0e*/ 	.byte	0x3f
	.zero		1


	//   ....[72]....
        /*0e10*/ 	.word	0x00019610
        /*0e14*/ 	.word	0x00000007
        /*0e18*/ 	.word	0x0002a850
        /*0e1c*/ 	.short	0x010a
        /*0e1e*/ 	.byte	0x3f
	.zero		1


	//   ....[73]....
        /*0e20*/ 	.word	0x00019670
        /*0e24*/ 	.word	0x00000005
        /*0e28*/ 	.word	0x0002a850
        /*0e2c*/ 	.short	0x010a
        /*0e2e*/ 	.byte	0x3f
	.zero		1


	//   ....[74]....
        /*0e30*/ 	.word	0x00019810
        /*0e34*/ 	.word	0x00000000
        /*0e38*/ 	.word	0x0002a840
        /*0e3c*/ 	.short	0x010a
        /*0e3e*/ 	.byte	0x3f
	.zero		1


	//   ....[75]....
        /*0e40*/ 	.word	0x0001a450
        /*0e44*/ 	.word	0x00000012
        /*0e48*/ 	.word	0x0002a820
        /*0e4c*/ 	.short	0x010a
        /*0e4e*/ 	.byte	0x3f
	.zero		1


	//   ....[76]....
        /*0e50*/ 	.word	0x0001a4a0
        /*0e54*/ 	.word	0x00000003
        /*0e58*/ 	.word	0x0002a840
        /*0e5c*/ 	.short	0x010a
        /*0e5e*/ 	.byte	0x3f
	.zero		1


	//   ....[77]....
        /*0e60*/ 	.word	0x0001a4f0
        /*0e64*/ 	.word	0x00000003
        /*0e68*/ 	.word	0x00000060
        /*0e6c*/ 	.short	0x010a
        /*0e6e*/ 	.byte	0x3f
	.zero		1


	//   ....[78]....
        /*0e70*/ 	.word	0x0001a540
        /*0e74*/ 	.word	0x00000003
        /*0e78*/ 	.word	0x0002a840
        /*0e7c*/ 	.short	0x010a
        /*0e7e*/ 	.byte	0x3f
	.zero		1


	//   ....[79]....
        /*0e80*/ 	.word	0x0001a590
        /*0e84*/ 	.word	0x00000002
        /*0e88*/ 	.word	0x00000060
        /*0e8c*/ 	.short	0x010a
        /*0e8e*/ 	.byte	0x3f
	.zero		1


	//   ....[80]....
        /*0e90*/ 	.word	0x0001a5e0
        /*0e94*/ 	.word	0x00000002
        /*0e98*/ 	.word	0x0002a840
        /*0e9c*/ 	.short	0x010a
        /*0e9e*/ 	.byte	0x3f
	.zero		1


	//   ....[81]....
        /*0ea0*/ 	.word	0x0001a630
        /*0ea4*/ 	.word	0x00000002
        /*0ea8*/ 	.word	0x00000060
        /*0eac*/ 	.short	0x010a
        /*0eae*/ 	.byte	0x3f
	.zero		1


	//   ....[82]....
        /*0eb0*/ 	.word	0x0001a680
        /*0eb4*/ 	.word	0x00000000
        /*0eb8*/ 	.word	0x0002a860
        /*0ebc*/ 	.short	0x010a
        /*0ebe*/ 	.byte	0x3f
	.zero		1


	//   ....[83]....
        /*0ec0*/ 	.word	0x0001b200
        /*0ec4*/ 	.word	0x00000000
        /*0ec8*/ 	.word	0x0002a820
        /*0ecc*/ 	.short	0x010a
        /*0ece*/ 	.byte	0x3f
	.zero		1


	//   ....[84]....
        /*0ed0*/ 	.word	0x0001b3a0
        /*0ed4*/ 	.word	0x00000006
        /*0ed8*/ 	.word	0x00000000
        /*0edc*/ 	.short	0x010a
        /*0ede*/ 	.byte	0x3f
	.zero		1


	//   ....[85]....
        /*0ee0*/ 	.word	0x0001b3f0
        /*0ee4*/ 	.word	0x00000007
        /*0ee8*/ 	.word	0x00000000
        /*0eec*/ 	.short	0x010a
        /*0eee*/ 	.byte	0x3f
	.zero		1


	//   ....[86]....
        /*0ef0*/ 	.word	0x0001b440
        /*0ef4*/ 	.word	0x00000004
        /*0ef8*/ 	.word	0x00000000
        /*0efc*/ 	.short	0x010a
        /*0efe*/ 	.byte	0x3f
	.zero		1


	//----- nvinfo : EIATTR_NUM_MBARRIERS
	.align		4
.L_453:
        /*0f00*/ 	.byte	0x03, 0x38
        /*0f02*/ 	.short	0x0016


	//----- nvinfo : EIATTR_EXIT_INSTR_OFFSETS
	.align		4
        /*0f04*/ 	.byte	0x04, 0x1c
        /*0f06*/ 	.short	(.L_455 - .L_454)


	//   ....[0]....
.L_454:
        /*0f08*/ 	.word	0x00000a50


	//   ....[1]....
        /*0f0c*/ 	.word	0x00011da0


	//   ....[2]....
        /*0f10*/ 	.word	0x00019360


	//----- nvinfo : EIATTR_MAX_THREADS
	.align		4
.L_455:
        /*0f14*/ 	.byte	0x04, 0x05
        /*0f16*/ 	.short	(.L_457 - .L_456)
.L_456:
        /*0f18*/ 	.word	0x00000180
        /*0f1c*/ 	.word	0x00000001
        /*0f20*/ 	.word	0x00000001


	//----- nvinfo : EIATTR_CRS_STACK_SIZE
	.align		4
.L_457:
        /*0f24*/ 	.byte	0x04, 0x1e
        /*0f26*/ 	.short	(.L_459 - .L_458)
.L_458:
        /*0f28*/ 	.word	0x00000000


	//----- nvinfo : EIATTR_CBANK_PARAM_SIZE
	.align		4
.L_459:
        /*0f2c*/ 	.byte	0x03, 0x19
        /*0f2e*/ 	.short	0x0af0


	//----- nvinfo : EIATTR_PARAM_CBANK
	.align		4
        /*0f30*/ 	.byte	0x04, 0x0a
        /*0f32*/ 	.short	(.L_461 - .L_460)
	.align		4
.L_460:
        /*0f34*/ 	.word	index@(.nv.constant0._ZN7cutlass13device_kernelIN5flash11enable_sm90INS1_16FlashAttnFwdSm90INS1_25CollectiveMainloopFwdSm90ILi2EN4cute5tupleIJNS5_1CILi1EEES8_S8_EEENS6_IJNS7_ILi128EEENS7_ILi96EEENS7_ILi192EEEEEELi128ENS_6half_tEfNS_4arch4Sm90ELb0ELb1ELb1ELb1ELb0ELb0ELb0ELb1ELb1ELb1ELb1ELb0EEENS1_21CollectiveEpilogueFwdINS6_IJSA_SA_SB_EEES9_SE_SG_Li256ELb1ELb1ELb1ELb0EEENS1_36VarlenDynamicPersistentTileSchedulerILi128ELi96ELi256ELi128ELb1ELb1ELb1ELb1ELb0ELb1EEEEEEEEEvNT_6ParamsE)
        /*0f38*/ 	.short	0x0210
        /*0f3a*/ 	.short	0x0af0


	//----- nvinfo : EIATTR_SW_WAR
	.align		4
.L_461:
        /*0f3c*/ 	.byte	0x04, 0x36
        /*0f3e*/ 	.short	(.L_463 - .L_462)
.L_462:
        /*0f40*/ 	.word	0x00000008
.L_463:


//--------------------- .nv.info._ZN7cutlass13device_kernelIN5flash11enable_sm90INS1_16FlashAttnFwdSm90INS1_25CollectiveMainloopFwdSm90ILi2EN4cute5tupleIJNS5_1CILi1EEES8_S8_EEENS6_IJNS7_ILi128EEENS7_ILi96EEENS7_ILi192EEEEEELi128ENS_6half_tEfNS_4arch4Sm90ELb0ELb1ELb1ELb1ELb0ELb1ELb0ELb1ELb1ELb1ELb1ELb0EEENS1_21CollectiveEpilogueFwdINS6_IJSA_SA_SB_EEES9_SE_SG_Li256ELb1ELb1ELb1ELb0EEENS1_36VarlenDynamicPersistentTileSchedulerILi128ELi96ELi256ELi128ELb1ELb1ELb1ELb1ELb0ELb1EEEEEEEEEvNT_6ParamsE --------------------------
	.section	.nv.info._ZN7cutlass13device_kernelIN5flash11enable_sm90INS1_16FlashAttnFwdSm90INS1_25CollectiveMainloopFwdSm90ILi2EN4cute5tupleIJNS5_1CILi1EEES8_S8_EEENS6_IJNS7_ILi128EEENS7_ILi96EEENS7_ILi192EEEEEELi128ENS_6half_tEfNS_4arch4Sm90ELb0ELb1ELb1ELb1ELb0ELb1ELb0ELb1ELb1ELb1ELb1ELb0EEENS1_21CollectiveEpilogueFwdINS6_IJSA_SA_SB_EEES9_SE_SG_Li256ELb1ELb1ELb1ELb0EEENS1_36VarlenDynamicPersistentTileSchedulerILi128ELi96ELi256ELi128ELb1ELb1ELb1ELb1ELb0ELb1EEEEEEEEEvNT_6ParamsE,"",@"SHT_CUDA_INFO"
	.sectionflags	@""
	.align	4


	//----- nvinfo : EIATTR_CUDA_API_VERSION
	.align		4
        /*0000*/ 	.byte	0x04, 0x37
        /*0002*/ 	.short	(.L_465 - .L_464)
.L_464:
        /*0004*/ 	.word	0x00000082


	//----- nvinfo : EIATTR_KPARAM_INFO
	.align		4
.L_465:
        /*0008*/ 	.byte	0x04, 0x17
        /*000a*/ 	.short	(.L_467 - .L_466)
.L_466:
        /*000c*/ 	.word	0x00000000
        /*0010*/ 	.short	0x0000
        /*0012*/ 	.short	0x0070
        /*0014*/ 	.byte	0x00, 0xf0, 0x01, 0x2a


	//----- nvinfo : EIATTR_SPARSE_MMA_MASK
	.align		4
.L_467:
        /*0018*/ 	.byte	0x03, 0x50
        /*001a*/ 	.short	0x0000


	//----- nvinfo : EIATTR_MAXREG_COUNT
	.align		4
        /*001c*/ 	.byte	0x03, 0x1b
        /*001e*/ 	.short	0x00a8


	//----- nvinfo : EIATTR_NUM_BARRIERS
	.align		4
        /*0020*/ 	.byte	0x02, 0x4c
        /*0022*/ 	.byte	0x10
	.zero		1


	//----- nvinfo : EIATTR_EXTERNS
	.align		4
        /*0024*/ 	.byte	0x04, 0x0f
        /*0026*/ 	.short	(.L_469 - .L_468)


	//   ....[0]....
	.align		4
.L_468:
        /*0028*/ 	.word	index@(__assertfail)


	//----- nvinfo : EIATTR_ANNOTATIONS
	.align		4
.L_469:
        /*002c*/ 	.byte	0x04, 0x55
        /*002e*/ 	.short	(.L_471 - .L_470)


	//   ....[0]....
.L_470:
        /* <DEDUP_REMOVED lines=131> */


	//----- nvinfo : EIATTR_MERCURY_ISA_VERSION
	.align		4
.L_471:
        /*0848*/ 	.byte	0x03, 0x5f
        /*084a*/ 	.short	0x0101


	//----- nvinfo : EIATTR_UNUSED_LOAD_BYTE_OFFSET
	.align		4
        /*084c*/ 	.byte	0x04, 0x44
        /*084e*/ 	.short	(.L_473 - .L_472)


	//   ....[0]....
.L_472:
        /*0850*/ 	.word	0x00000ab0
        /*0854*/ 	.word	0x0000fff0


	//   ....[1]....
        /*0858*/ 	.word	0x000200a0
        /*085c*/ 	.word	0x0000fff0


	//----- nvinfo : EIATTR_INT_WARP_WIDE_INSTR_OFFSETS
	.align		4
.L_473:
        /*0860*/ 	.byte	0x04, 0x31
        /*0862*/ 	.short	(.L_475 - .L_474)


	//   ....[0]....
.L_474:
        /*0864*/ 	.word	0x00000190


	//   ....[1]....
        /*0868*/ 	.word	0x000001d0


	//   ....[2]....
        /*086c*/ 	.word	0x00000240


	//   ....[3]....
        /*0870*/ 	.word	0x00026850


	//   ....[4]....
        /*0874*/ 	.word	0x000268e0


	//   ....[5]....
        /*0878*/ 	.word	0x0002a360


	//   ....[6]....
        /*087c*/ 	.word	0x0002a3c0


	//----- nvinfo : EIATTR_COOP_GROUP_MASK_REGIDS
	.align		4
.L_475:
        /*0880*/ 	.byte	0x04, 0x29
        /*0882*/ 	.short	(.L_477 - .L_476)


	//   ....[0]....
.L_476:
        /*0884*/ 	.word	0xffffffff


	//   ....[1]....
        /*0888*/ 	.word	0xffffffff


	//   ....[2]....
        /*088c*/ 	.word	0xffffffff


	//   ....[3]....
        /*0890*/ 	.word	0xffffffff


	//   ....[4]....
        /*0894*/ 	.word	0xffffffff


	//   ....[5]....
        /*0898*/ 	.word	0xffffffff


	//   ....[6]....
        /*089c*/ 	.word	0xffffffff


	//   ....[7]....
        /*08a0*/ 	.word	0xffffffff


	//   ....[8]....
        /*08a4*/ 	.word	0xffffffff


	//   ....[9]....
        /*08a8*/ 	.word	0xffffffff


	//   ....[10]....
        /*08ac*/ 	.word	0xffffffff


	//   ....[11]....
        /*08b0*/ 	.word	0xffffffff


	//   ....[12]....
        /*08b4*/ 	.word	0xffffffff


	//   ....[13]....
        /*08b8*/ 	.word	0xffffffff


	//   ....[14]....
        /*08bc*/ 	.word	0xffffffff


	//   ....[15]....
        /*08c0*/ 	.word	0xffffffff


	//   ....[16]....
        /*08c4*/ 	.word	0xffffffff


	//   ....[17]....
        /*08c8*/ 	.word	0xffffffff


	//   ....[18]....
        /*08cc*/ 	.word	0xffffffff


	//   ....[19]....
        /*08d0*/ 	.word	0xffffffff


	//   ....[20]....
        /*08d4*/ 	.word	0xffffffff


	//   ....[21]....
        /*08d8*/ 	.word	0xffffffff


	//   ....[22]....
        /*08dc*/ 	.word	0xffffffff


	//   ....[23]....
        /*08e0*/ 	.word	0xffffffff


	//   ....[24]....
        /*08e4*/ 	.word	0xffffffff


	//   ....[25]....
        /*08e8*/ 	.word	0xffffffff


	//   ....[26]....
        /*08ec*/ 	.word	0xffffffff


	//   ....[27]....
        /*08f0*/ 	.word	0xffffffff


	//   ....[28]....
        /*08f4*/ 	.word	0xffffffff


	//   ....[29]....
        /*08f8*/ 	.word	0xffffffff


	//   ....[30]....
        /*08fc*/ 	.word	0xffffffff


	//   ....[31]....
        /*0900*/ 	.word	0xffffffff


	//   ....[32]....
        /*0904*/ 	.word	0xffffffff


	//   ....[33]....
        /*0908*/ 	.word	0xffffffff


	//   ....[34]....
        /*090c*/ 	.word	0xffffffff


	//   ....[35]....
        /*0910*/ 	.word	0xffffffff


	//   ....[36]....
        /*0914*/ 	.word	0xffffffff


	//   ....[37]....
        /*0918*/ 	.word	0xffffffff


	//   ....[38]....
        /*091c*/ 	.word	0xffffffff


	//   ....[39]....
        /*0920*/ 	.word	0xffffffff


	//   ....[40]....
        /*0924*/ 	.word	0xffffffff


	//   ....[41]....
        /*0928*/ 	.word	0xffffffff


	//   ....[42]....
        /*092c*/ 	.word	0xffffffff


	//   ....[43]....
        /*0930*/ 	.word	0xffffffff


	//   ....[44]....
        /*0934*/ 	.word	0xffffffff


	//   ....[45]....
        /*0938*/ 	.word	0xffffffff


	//   ....[46]....
        /*093c*/ 	.word	0xffffffff


	//   ....[47]....
        /*0940*/ 	.word	0xffffffff


	//   ....[48]....
        /*0944*/ 	.word	0xffffffff


	//   ....[49]....
        /*0948*/ 	.word	0xffffffff


	//   ....[50]....
        /*094c*/ 	.word	0xffffffff


	//   ....[51]....
        /*0950*/ 	.word	0xffffffff


	//   ....[52]....
        /*0954*/ 	.word	0xffffffff


	//   ....[53]....
        /*0958*/ 	.word	0xffffffff


	//   ....[54]....
        /*095c*/ 	.word	0xffffffff


	//   ....[55]....
        /*0960*/ 	.word	0xffffffff


	//   ....[56]....
        /*0964*/ 	.word	0xffffffff


	//   ....[57]....
        /*0968*/ 	.word	0xffffffff


	//   ....[58]....
        /*096c*/ 	.word	0xffffffff


	//   ....[59]....
        /*0970*/ 	.word	0xffffffff


	//   ....[60]....
        /*0974*/ 	.word	0xffffffff


	//   ....[61]....
        /*0978*/ 	.word	0xffffffff


	//   ....[62]....
        /*097c*/ 	.word	0xffffffff


	//   ....[63]....
        /*0980*/ 	.word	0xffffffff


	//   ....[64]....
        /*0984*/ 	.word	0xffffffff


	//   ....[65]....
        /*0988*/ 	.word	0xffffffff


	//   ....[66]....
        /*098c*/ 	.word	0xffffffff


	//   ....[67]....
        /*0990*/ 	.word	0xffffffff


	//   ....[68]....
        /*0994*/ 	.word	0xffffffff


	//   ....[69]....
        /*0998*/ 	.word	0xffffffff


	//   ....[70]....
        /*099c*/ 	.word	0xffffffff


	//   ....[71]....
        /*09a0*/ 	.word	0xffffffff


	//   ....[72]....
        /*09a4*/ 	.word	0xffffffff


	//   ....[73]....
        /*09a8*/ 	.word	0xffffffff


	//   ....[74]....
        /*09ac*/ 	.word	0xffffffff


	//   ....[75]....
        /*09b0*/ 	.word	0xffffffff


	//   ....[76]....
        /*09b4*/ 	.word	0xffffffff


	//   ....[77]....
        /*09b8*/ 	.word	0xffffffff


	//   ....[78]....
        /*09bc*/ 	.word	0xffffffff


	//   ....[79]....
        /*09c0*/ 	.word	0xffffffff


	//   ....[80]....
        /*09c4*/ 	.word	0xffffffff


	//   ....[81]....
        /*09c8*/ 	.word	0xffffffff


	//   ....[82]....
        /*09cc*/ 	.word	0xffffffff


	//   ....[83]....
        /*09d0*/ 	.word	0xffffffff


	//   ....[84]....
        /*09d4*/ 	.word	0xffffffff


	//   ....[85]....
        /*09d8*/ 	.word	0xffffffff


	//   ....[86]....
        /*09dc*/ 	.word	0xffffffff


	//   ....[87]....
        /*09e0*/ 	.word	0xffffffff


	//   ....[88]....
        /*09e4*/ 	.word	0xffffffff


	//   ....[89]....
        /*09e8*/ 	.word	0xffffffff


	//   ....[90]....
        /*09ec*/ 	.word	0xffffffff


	//   ....[91]....
        /*09f0*/ 	.word	0xffffffff


	//   ....[92]....
        /*09f4*/ 	.word	0xffffffff


	//   ....[93]....
        /*09f8*/ 	.word	0xffffffff


	//   ....[94]....
        /*09fc*/ 	.word	0xffffffff


	//   ....[95]....
        /*0a00*/ 	.word	0xffffffff


	//   ....[96]....
        /*0a04*/ 	.word	0xffffffff


	//   ....[97]....
        /*0a08*/ 	.word	0xffffffff


	//   ....[98]....
        /*0a0c*/ 	.word	0xffffffff


	//   ....[99]....
        /*0a10*/ 	.word	0xffffffff


	//   ....[100]....
        /*0a14*/ 	.word	0xffffffff


	//   ....[101]....
        /*0a18*/ 	.word	0xffffffff


	//   ....[102]....
        /*0a1c*/ 	.word	0xffffffff


	//   ....[103]....
        /*0a20*/ 	.word	0xffffffff


	//   ....[104]....
        /*0a24*/ 	.word	0xffffffff


	//   ....[105]....
        /*0a28*/ 	.word	0xffffffff


	//   ....[106]....
        /*0a2c*/ 	.word	0xffffffff


	//   ....[107]....
        /*0a30*/ 	.word	0xffffffff


	//   ....[108]....
        /*0a34*/ 	.word	0xffffffff


	//   ....[109]....
        /*0a38*/ 	.word	0xffffffff


	//   ....[110]....
        /*0a3c*/ 	.word	0xffffffff


	//   ....[111]....
        /*0a40*/ 	.word	0xffffffff


	//   ....[112]....
        /*0a44*/ 	.word	0xffffffff


	//   ....[113]....
        /*0a48*/ 	.word	0xffffffff


	//   ....[114]....
        /*0a4c*/ 	.word	0xffffffff


	//   ....[115]....
        /*0a50*/ 	.word	0xffffffff


	//   ....[116]....
        /*0a54*/ 	.word	0xffffffff


	//   ....[117]....
        /*0a58*/ 	.word	0xffffffff


	//   ....[118]....
        /*0a5c*/ 	.word	0xffffffff


	//   ....[119]....
        /*0a60*/ 	.word	0xffffffff


	//   ....[120]....
        /*0a64*/ 	.word	0xffffffff


	//   ....[121]....
        /*0a68*/ 	.word	0xffffffff


	//   ....[122]....
        /*0a6c*/ 	.word	0xffffffff


	//   ....[123]....
        /*0a70*/ 	.word	0xffffffff


	//   ....[124]....
        /*0a74*/ 	.word	0xffffffff


	//   ....[125]....
        /*0a78*/ 	.word	0xffffffff


	//   ....[126]....
        /*0a7c*/ 	.word	0xffffffff


	//   ....[127]....
        /*0a80*/ 	.word	0xffffffff


	//   ....[128]....
        /*0a84*/ 	.word	0x0500000f


	//   ....[129]....
        /*0a88*/ 	.word	0x0500000f


	//   ....[130]....
        /*0a8c*/ 	.word	0x0500000f


	//   ....[131]....
        /*0a90*/ 	.word	0x0500000f


	//   ....[132]....
        /*0a94*/ 	.word	0x0500000f


	//   ....[133]....
        /*0a98*/ 	.word	0x0500000f


	//   ....[134]....
        /*0a9c*/ 	.word	0x0500000f


	//   ....[135]....
        /*0aa0*/ 	.word	0x0500000f


	//   ....[136]....
        /*0aa4*/ 	.word	0x0500000f


	//   ....[137]....
        /*0aa8*/ 	.word	0x0500000f


	//   ....[138]....
        /*0aac*/ 	.word	0x0500000f


	//   ....[139]....
        /*0ab0*/ 	.word	0x0500000f


	//   ....[140]....
        /*0ab4*/ 	.word	0x0500000f


	//   ....[141]....
        /*0ab8*/ 	.word	0x0500000f


	//   ....[142]....
        /*0abc*/ 	.word	0x0500000f


	//   ....[143]....
        /*0ac0*/ 	.word	0x0500000f


	//   ....[144]....
        /*0ac4*/ 	.word	0x0500000f


	//   ....[145]....
        /*0ac8*/ 	.word	0x0500000f


	//   ....[146]....
        /*0acc*/ 	.word	0x0500000f


	//   ....[147]....
        /*0ad0*/ 	.word	0x0500000f


	//   ....[148]....
        /*0ad4*/ 	.word	0x0500000f


	//   ....[149]....
        /*0ad8*/ 	.word	0x0500000f


	//   ....[150]....
        /*0adc*/ 	.word	0x0500000f


	//   ....[151]....
        /*0ae0*/ 	.word	0x0500000f


	//   ....[152]....
        /*0ae4*/ 	.word	0x0500000f


	//   ....[153]....
        /*0ae8*/ 	.word	0x0500000f


	//   ....[154]....
        /*0aec*/ 	.word	0x0500000f


	//   ....[155]....
        /*0af0*/ 	.word	0x0500000f


	//   ....[156]....
        /*0af4*/ 	.word	0x0500000f


	//   ....[157]....
        /*0af8*/ 	.word	0x0500000f


	//   ....[158]....
        /*0afc*/ 	.word	0x0500000f


	//   ....[159]....
        /*0b00*/ 	.word	0x0500000f


	//   ....[160]....
        /*0b04*/ 	.word	0x0500000f


	//   ....[161]....
        /*0b08*/ 	.word	0x0500000f


	//   ....[162]....
        /*0b0c*/ 	.word	0x0500000f


	//   ....[163]....
        /*0b10*/ 	.word	0x0500000f


	//   ....[164]....
        /*0b14*/ 	.word	0x0500000f


	//   ....[165]....
        /*0b18*/ 	.word	0x0500000f


	//   ....[166]....
        /*0b1c*/ 	.word	0x0500000f


	//   ....[167]....
        /*0b20*/ 	.word	0x0500000f


	//   ....[168]....
        /*0b24*/ 	.word	0x0500000f


	//   ....[169]....
        /*0b28*/ 	.word	0x0500000f


	//   ....[170]....
        /*0b2c*/ 	.word	0x0500000f


	//   ....[171]....
        /*0b30*/ 	.word	0x0500000f


	//   ....[172]....
        /*0b34*/ 	.word	0x0500000f


	//   ....[173]....
        /*0b38*/ 	.word	0x0500000f


	//   ....[174]....
        /*0b3c*/ 	.word	0x0500000f


	//   ....[175]....
        /*0b40*/ 	.word	0x0500000f


	//   ....[176]....
        /*0b44*/ 	.word	0x0500000f


	//   ....[177]....
        /*0b48*/ 	.word	0x0500000f


	//   ....[178]....
        /*0b4c*/ 	.word	0x0500000f


	//   ....[179]....
        /*0b50*/ 	.word	0x0500000f


	//   ....[180]....
        /*0b54*/ 	.word	0x0500000f


	//----- nvinfo : EIATTR_COOP_GROUP_INSTR_OFFSETS
	.align		4
.L_477:
        /*0b58*/ 	.byte	0x04, 0x28
        /*0b5a*/ 	.short	(.L_479 - .L_478)


	//   ....[0]....
.L_478:
        /*0b5c*/ 	.word	0x00000060


	//   ....[1]....
        /*0b60*/ 	.word	0x000001a0


	//   ....[2]....
        /*0b64*/ 	.word	0x000001f0


	//   ....[3]....
        /*0b68*/ 	.word	0x00000420


	//   ....[4]....
        /*0b6c*/ 	.word	0x00000580


	//   ....[5]....
        /*0b70*/ 	.word	0x000006a0


	//   ....[6]....
        /*0b74*/ 	.word	0x00000800


	//   ....[7]....
        /*0b78*/ 	.word	0x0000b6a0


	//   ....[8]....
        /*0b7c*/ 	.word	0x0000bda0


	//   ....[9]....
        /*0b80*/ 	.word	0x0000bdb0


	//   ....[10]....
        /*0b84*/ 	.word	0x0000bdc0


	//   ....[11]....
        /*0b88*/ 	.word	0x0000bdd0


	//   ....[12]....
        /*0b8c*/ 	.word	0x0000c590


	//   ....[13]....
        /*0b90*/ 	.word	0x0000c5a0


	//   ....[14]....
        /*0b94*/ 	.word	0x0000c5b0


	//   ....[15]....
        /*0b98*/ 	.word	0x0000c5c0


	//   ....[16]....
        /*0b9c*/ 	.word	0x0000f340


	//   ....[17]....
        /*0ba0*/ 	.word	0x0000f350


	//   ....[18]....
        /*0ba4*/ 	.word	0x0000f360


	//   ....[19]....
        /*0ba8*/ 	.word	0x0000f370


	//   ....[20]....
        /*0bac*/ 	.word	0x0000f940


	//   ....[21]....
        /*0bb0*/ 	.word	0x0000f950


	//   ....[22]....
        /*0bb4*/ 	.word	0x0000f960


	//   ....[23]....
        /*0bb8*/ 	.word	0x0000f970


	//   ....[24]....
        /*0bbc*/ 	.word	0x000133b0


	//   ....[25]....
        /*0bc0*/ 	.word	0x000138f0


	//   ....[26]....
        /*0bc4*/ 	.word	0x00014610


	//   ....[27]....
        /*0bc8*/ 	.word	0x00014720


	//   ....[28]....
        /*0bcc*/ 	.word	0x00014c60


	//   ....[29]....
        /*0bd0*/ 	.word	0x00014d10


	//   ....[30]....
        /*0bd4*/ 	.word	0x00017080


	//   ....[31]....
        /*0bd8*/ 	.word	0x00017260


	//   ....[32]....
        /*0bdc*/ 	.word	0x00018120


	//   ....[33]....
        /*0be0*/ 	.word	0x00018230


	//   ....[34]....
        /*0be4*/ 	.word	0x00018850


	//   ....[35]....
        /*0be8*/ 	.word	0x000188a0


	//   ....[36]....
        /*0bec*/ 	.word	0x0001abc0


	//   ....[37]....
        /*0bf0*/ 	.word	0x0001abe0


	//   ....[38]....
        /*0bf4*/ 	.word	0x0001aff0


	//   ....[39]....
        /*0bf8*/ 	.word	0x0001b060


	//   ....[40]....
        /*0bfc*/ 	.word	0x0001d0b0


	//   ....[41]....
        /*0c00*/ 	.word	0x0001d2c0


	//   ....[42]....
        /*0c04*/ 	.word	0x0001e1a0


	//   ....[43]....
        /*0c08*/ 	.word	0x0001e2b0


	//   ....[44]....
        /*0c0c*/ 	.word	0x0001e8c0


	//   ....[45]....
        /*0c10*/ 	.word	0x0001e910


	//   ....[46]....
        /*0c14*/ 	.word	0x0001f9f0


	//   ....[47]....
        /*0c18*/ 	.word	0x0001fa70


	//   ....[48]....
        /*0c1c*/ 	.word	0x0001faa0


	//   ....[49]....
        /*0c20*/ 	.word	0x0001fac0


	//   ....[50]....
        /*0c24*/ 	.word	0x00020b50


	//   ....[51]....
        /*0c28*/ 	.word	0x00020b60


	//   ....[52]....
        /*0c2c*/ 	.word	0x00020b70


	//   ....[53]....
        /*0c30*/ 	.word	0x00020b80


	//   ....[54]....
        /*0c34*/ 	.word	0x00021230


	//   ....[55]....
        /*0c38*/ 	.word	0x00021270


	//   ....[56]....
        /*0c3c*/ 	.word	0x00021350


	//   ....[57]....
        /*0c40*/ 	.word	0x00021370


	//   ....[58]....
        /*0c44*/ 	.word	0x00021430


	//   ....[59]....
        /*0c48*/ 	.word	0x00021450


	//   ....[60]....
        /*0c4c*/ 	.word	0x00021520


	//   ....[61]....
        /*0c50*/ 	.word	0x00021540


	//   ....[62]....
        /*0c54*/ 	.word	0x00021950


	//   ....[63]....
        /*0c58*/ 	.word	0x00021970


	//   ....[64]....
        /*0c5c*/ 	.word	0x00021db0


	//   ....[65]....
        /*0c60*/ 	.word	0x00021dc0


	//   ....[66]....
        /*0c64*/ 	.word	0x00022a20


	//   ....[67]....
        /*0c68*/ 	.word	0x00022a40


	//   ....[68]....
        /*0c6c*/ 	.word	0x00022b00


	//   ....[69]....
        /*0c70*/ 	.word	0x00022b20


	//   ....[70]....
        /*0c74*/ 	.word	0x00022be0


	//   ....[71]....
        /*0c78*/ 	.word	0x00022c00


	//   ....[72]....
        /*0c7c*/ 	.word	0x00022cd0


	//   ....[73]....
        /*0c80*/ 	.word	0x00022cf0


	//   ....[74]....
        /*0c84*/ 	.word	0x00022e40


	//   ....[75]....
        /*0c88*/ 	.word	0x00023050


	//   ....[76]....
        /*0c8c*/ 	.word	0x00023080


	//   ....[77]....
        /*0c90*/ 	.word	0x000230b0


	//   ....[78]....
        /*0c94*/ 	.word	0x000230e0


	//   ....[79]....
        /*0c98*/ 	.word	0x00023110


	//   ....[80]....
        /*0c9c*/ 	.word	0x00023140


	//   ....[81]....
        /*0ca0*/ 	.word	0x000232e0


	//   ....[82]....
        /*0ca4*/ 	.word	0x00023310


	//   ....[83]....
        /*0ca8*/ 	.word	0x00023340


	//   ....[84]....
        /*0cac*/ 	.word	0x00023370


	//   ....[85]....
        /*0cb0*/ 	.word	0x000233a0


	//   ....[86]....
        /*0cb4*/ 	.word	0x000233d0


	//   ....[87]....
        /*0cb8*/ 	.word	0x00023470


	//   ....[88]....
        /*0cbc*/ 	.word	0x000234a0


	//   ....[89]....
        /*0cc0*/ 	.word	0x000234b0


	//   ....[90]....
        /*0cc4*/ 	.word	0x000234e0


	//   ....[91]....
        /*0cc8*/ 	.word	0x00024e80


	//   ....[92]....
        /*0ccc*/ 	.word	0x00026e20


	//   ....[93]....
        /*0cd0*/ 	.word	0x000279c0


	//   ....[94]....
        /*0cd4*/ 	.word	0x000279e0


	//   ....[95]....
        /*0cd8*/ 	.word	0x00027ab0


	//   ....[96]....
        /*0cdc*/ 	.word	0x00027ac0


	//   ....[97]....
        /*0ce0*/ 	.word	0x00027b60


	//   ....[98]....
        /*0ce4*/ 	.word	0x00027b70


	//   ....[99]....
        /*0ce8*/ 	.word	0x00027c10


	//   ....[100]....
        /*0cec*/ 	.word	0x00027c20


	//   ....[101]....
        /*0cf0*/ 	.word	0x00027cc0


	//   ....[102]....
        /*0cf4*/ 	.word	0x00027cd0


	//   ....[103]....
        /*0cf8*/ 	.word	0x00027d70


	//   ....[104]....
        /*0cfc*/ 	.word	0x00027d80


	//   ....[105]....
        /*0d00*/ 	.word	0x00027e20


	//   ....[106]....
        /*0d04*/ 	.word	0x00027e30


	//   ....[107]....
        /*0d08*/ 	.word	0x00027e80


	//   ....[108]....
        /*0d0c*/ 	.word	0x00027ec0


	//   ....[109]....
        /*0d10*/ 	.word	0x0002aaf0


	//   ....[110]....
        /*0d14*/ 	.word	0x0002ab20


	//   ....[111]....
        /*0d18*/ 	.word	0x0002ab80


	//   ....[112]....
        /*0d1c*/ 	.word	0x0002abb0


	//   ....[113]....
        /*0d20*/ 	.word	0x0002abe0


	//   ....[114]....
        /*0d24*/ 	.word	0x0002ac10


	//   ....[115]....
        /*0d28*/ 	.word	0x0002ac40


	//   ....[116]....
        /*0d2c*/ 	.word	0x0002ac70


	//   ....[117]....
        /*0d30*/ 	.word	0x0002ae20


	//   ....[118]....
        /*0d34*/ 	.word	0x0002ae60


	//   ....[119]....
        /*0d38*/ 	.word	0x0002ae90


	//   ....[120]....
        /*0d3c*/ 	.word	0x0002aec0


	//   ....[121]....
        /*0d40*/ 	.word	0x0002aef0


	//   ....[122]....
        /*0d44*/ 	.word	0x0002af20


	//   ....[123]....
        /*0d48*/ 	.word	0x0002aff0


	//   ....[124]....
        /*0d4c*/ 	.word	0x0002b010


	//   ....[125]....
        /*0d50*/ 	.word	0x0002b020


	//   ....[126]....
        /*0d54*/ 	.word	0x0002b0a0


	//   ....[127]....
        /*0d58*/ 	.word	0x0002bbd0


	//   ....[128]....
        /*0d5c*/ 	.word	0x0002c030


	//   ....[129]....
        /*0d60*/ 	.word	0x0002c0c0


	//   ....[130]....
        /*0d64*/ 	.word	0x0002c110


	//   ....[131]....
        /*0d68*/ 	.word	0x0002c160


	//   ....[132]....
        /*0d6c*/ 	.word	0x0002c200


	//   ....[133]....
        /*0d70*/ 	.word	0x0002c290


	//   ....[134]....
        /*0d74*/ 	.word	0x0002c2e0


	//   ....[135]....
        /*0d78*/ 	.word	0x0002c330


	//   ....[136]....
        /*0d7c*/ 	.word	0x0002c420


	//   ....[137]....
        /*0d80*/ 	.word	0x0002c4b0


	//   ....[138]....
        /*0d84*/ 	.word	0x0002c500


	//   ....[139]....
        /*0d88*/ 	.word	0x0002c550


	//   ....[140]....
        /*0d8c*/ 	.word	0x0002c5e0


	//   ....[141]....
        /*0d90*/ 	.word	0x0002c670


	//   ....[142]....
        /*0d94*/ 	.word	0x0002c6c0


	//   ....[143]....
        /*0d98*/ 	.word	0x0002c710


	//   ....[144]....
        /*0d9c*/ 	.word	0x0002cab0


	//   ....[145]....
        /*0da0*/ 	.word	0x0002cda0


	//   ....[146]....
        /*0da4*/ 	.word	0x0002cf20


	//   ....[147]....
        /*0da8*/ 	.word	0x0002cf70


	//   ....[148]....
        /*0dac*/ 	.word	0x0002d020


	//   ....[149]....
        /*0db0*/ 	.word	0x0002d130


	//   ....[150]....
        /*0db4*/ 	.word	0x0002d190


	//   ....[151]....
        /*0db8*/ 	.word	0x0002d2a0


	//   ....[152]....
        /*0dbc*/ 	.word	0x0002d300


	//   ....[153]....
        /*0dc0*/ 	.word	0x0002d410


	//   ....[154]....
        /*0dc4*/ 	.word	0x0002d470


	//   ....[155]....
        /*0dc8*/ 	.word	0x0002d580


	//   ....[156]....
        /*0dcc*/ 	.word	0x0002d5e0


	//   ....[157]....
        /*0dd0*/ 	.word	0x0002d6f0


	//   ....[158]....
        /*0dd4*/ 	.word	0x0002d750


	//   ....[159]....
        /*0dd8*/ 	.word	0x0002d860


	//   ....[160]....
        /*0ddc*/ 	.word	0x0002d8c0


	//   ....[161]....
        /*0de0*/ 	.word	0x0002d9a0


	//   ....[162]....
        /*0de4*/ 	.word	0x0002dd10


	//   ....[163]....
        /*0de8*/ 	.word	0x0002ddc0


	//   ....[164]....
        /*0dec*/ 	.word	0x0002df40


	//   ....[165]....
        /*0df0*/ 	.word	0x0002dfd0


	//   ....[166]....
        /*0df4*/ 	.word	0x0002e050


	//   ....[167]....
        /*0df8*/ 	.word	0x0002e0d0


	//   ....[168]....
        /*0dfc*/ 	.word	0x0002e150


	//   ....[169]....
        /*0e00*/ 	.word	0x0002e1e0


	//   ....[170]....
        /*0e04*/ 	.word	0x0002e280


	//   ....[171]....
        /*0e08*/ 	.word	0x0002e340


	//   ....[172]....
        /*0e0c*/ 	.word	0x0002e3c0


	//   ....[173]....
        /*0e10*/ 	.word	0x0002e440


	//   ....[174]....
        /*0e14*/ 	.word	0x0002e4c0


	//   ....[175]....
        /*0e18*/ 	.word	0x0002e550


	//   ....[176]....
        /*0e1c*/ 	.word	0x0002e5d0


	//   ....[177]....
        /*0e20*/ 	.word	0x0002e680


	//   ....[178]....
        /*0e24*/ 	.word	0x0002e6d0


	//   ....[179]....
        /*0e28*/ 	.word	0x0002e790


	//   ....[180]....
        /*0e2c*/ 	.word	0x0002e8c0


	//----- nvinfo : EIATTR_REG_RECONFIG
	.align		4
.L_479:
        /*0e30*/ 	.byte	0x01, 0x54
	.zero		2


	//----- nvinfo : EIATTR_SYSCALL_OFFSETS
	.align		4
        /*0e34*/ 	.byte	0x04, 0x46
        /*0e36*/ 	.short	(.L_481 - .L_480)


	//   ....[0]....
.L_480:
        /*0e38*/ 	.word	0x00002310


	//   ....[1]....
        /*0e3c*/ 	.word	0x00002460


	//   ....[2]....
        /*0e40*/ 	.word	0x0000b840


	//   ....[3]....
        /*0e44*/ 	.word	0x0000bb60


	//   ....[4]....
        /*0e48*/ 	.word	0x00026a50


	//   ....[5]....
        /*0e4c*/ 	.word	0x00026ba0


	//   ....[6]....
        /*0e50*/ 	.word	0x00026c90


	//   ....[7]....
        /*0e54*/ 	.word	0x00027530


	//----- nvinfo : EIATTR_MBARRIER_INSTR_OFFSETS
	.align		4
.L_481:
        /*0e58*/ 	.byte	0x04, 0x39
        /*0e5a*/ 	.short	(.L_483 - .L_482)


	//   ....[0]....
.L_482:
        /*0e5c*/ 	.word	0x000002d0
        /*0e60*/ 	.word	0x000000ff
        /*0e64*/ 	.word	0x0002a800
        /*0e68*/ 	.short	0x0100
        /*0e6a*/ 	.byte	0x08
	.zero		1


	//   ....[1]....
        /*0e6c*/ 	.word	0x000002e0
        /*0e70*/ 	.word	0x000000ff
        /*0e74*/ 	.word	0x0002a820
        /*0e78*/ 	.short	0x0100
        /*0e7a*/ 	.byte	0x08
	.zero		1


	//   ....[2]....
        /*0e7c*/ 	.word	0x000003d0
        /*0e80*/ 	.word	0x000000ff
        /*0e84*/ 	.word	0x0002a830
        /*0e88*/ 	.short	0x0100
        /*0e8a*/ 	.byte	0x08
	.zero		1


	//   ....[3]....
        /*0e8c*/ 	.word	0x000003e0
        /*0e90*/ 	.word	0x000000ff
        /*0e94*/ 	.word	0x0002a840
        /*0e98*/ 	.short	0x0100
        /*0e9a*/ 	.byte	0x08
	.zero		1


	//   ....[4]....
        /*0e9c*/ 	.word	0x000003f0
        /*0ea0*/ 	.word	0x000000ff
        /*0ea4*/ 	.word	0x0002a838
        /*0ea8*/ 	.short	0x0100
        /*0eaa*/ 	.byte	0x08
	.zero		1


	//   ....[5]....
        /*0eac*/ 	.word	0x00000400
        /*0eb0*/ 	.word	0x000000ff
        /*0eb4*/ 	.word	0x0002a848
        /*0eb8*/ 	.short	0x0100
        /*0eba*/ 	.byte	0x08
	.zero		1


	//   ....[6]....
        /*0ebc*/ 	.word	0x00000530
        /*0ec0*/ 	.word	0x000000ff
        /*0ec4*/ 	.word	0x0002a850
        /*0ec8*/ 	.short	0x0100
        /*0eca*/ 	.byte	0x08
	.zero		1


	//   ....[7]....
        /*0ecc*/ 	.word	0x00000540
        /*0ed0*/ 	.word	0x000000ff
        /*0ed4*/ 	.word	0x0002a860
        /*0ed8*/ 	.short	0x0100
        /*0eda*/ 	.byte	0x08
	.zero		1


	//   ....[8]....
        /*0edc*/ 	.word	0x00000550
        /*0ee0*/ 	.word	0x000000ff
        /*0ee4*/ 	.word	0x0002a858
        /*0ee8*/ 	.short	0x0100
        /*0eea*/ 	.byte	0x08
	.zero		1


	//   ....[9]....
        /*0eec*/ 	.word	0x00000560
        /*0ef0*/ 	.word	0x000000ff
        /*0ef4*/ 	.word	0x0002a868
        /*0ef8*/ 	.short	0x0100
        /*0efa*/ 	.byte	0x08
	.zero		1


	//   ....[10]....
        /*0efc*/ 	.word	0x00000650
        /*0f00*/ 	.word	0x000000ff
        /*0f04*/ 	.word	0x0002a870
        /*0f08*/ 	.short	0x0100
        /*0f0a*/ 	.byte	0x06
	.zero		1


	//   ....[11]....
        /*0f0c*/ 	.word	0x00000660
        /*0f10*/ 	.word	0x000000ff
        /*0f14*/ 	.word	0x0002a880
        /*0f18*/ 	.short	0x0100
        /*0f1a*/ 	.byte	0x06
	.zero		1


	//   ....[12]....
        /*0f1c*/ 	.word	0x00000670
        /*0f20*/ 	.word	0x000000ff
        /*0f24*/ 	.word	0x0002a878
        /*0f28*/ 	.short	0x0100
        /*0f2a*/ 	.byte	0x06
	.zero		1


	//   ....[13]....
        /*0f2c*/ 	.word	0x00000680
        /*0f30*/ 	.word	0x000000ff
        /*0f34*/ 	.word	0x0002a888
        /*0f38*/ 	.short	0x0100
        /*0f3a*/ 	.byte	0x06
	.zero		1


	//   ....[14]....
        /*0f3c*/ 	.word	0x000007b0
        /*0f40*/ 	.word	0x000000ff
        /*0f44*/ 	.word	0x0002a890
        /*0f48*/ 	.short	0x0100
        /*0f4a*/ 	.byte	0x08
	.zero		1


	//   ....[15]....
        /*0f4c*/ 	.word	0x000007c0
        /*0f50*/ 	.word	0x000000ff
        /*0f54*/ 	.word	0x0002a8a0
        /*0f58*/ 	.short	0x0100
        /*0f5a*/ 	.byte	0x08
	.zero		1


	//   ....[16]....
        /*0f5c*/ 	.word	0x000007d0
        /*0f60*/ 	.word	0x000000ff
        /*0f64*/ 	.word	0x0002a898
        /*0f68*/ 	.short	0x0100
        /*0f6a*/ 	.byte	0x08
	.zero		1


	//   ....[17]....
        /*0f6c*/ 	.word	0x000007e0
        /*0f70*/ 	.word	0x000000ff
        /*0f74*/ 	.word	0x0002a8a8
        /*0f78*/ 	.short	0x0100
        /*0f7a*/ 	.byte	0x08
	.zero		1


	//   ....[18]....
        /*0f7c*/ 	.word	0x00000910
        /*0f80*/ 	.word	0x000000ff
        /*0f84*/ 	.word	0x0002a8b0
        /*0f88*/ 	.short	0x0100
        /*0f8a*/ 	.byte	0x08
	.zero		1


	//   ....[19]....
        /*0f8c*/ 	.word	0x00000920
        /*0f90*/ 	.word	0x000000ff
        /*0f94*/ 	.word	0x0002a8c0
        /*0f98*/ 	.short	0x0100
        /*0f9a*/ 	.byte	0x08
	.zero		1


	//   ....[20]....
        /*0f9c*/ 	.word	0x00000930
        /*0fa0*/ 	.word	0x000000ff
        /*0fa4*/ 	.word	0x0002a8b8
        /*0fa8*/ 	.short	0x0100
        /*0faa*/ 	.byte	0x08
	.zero		1


	//   ....[21]....
        /*0fac*/ 	.word	0x00000940
        /*0fb0*/ 	.word	0x000000ff
        /*0fb4*/ 	.word	0x0002a8c8
        /*0fb8*/ 	.short	0x0100
        /*0fba*/ 	.byte	0x08
	.zero		1


	//   ....[22]....
        /*0fbc*/ 	.word	0x00003f20
        /*0fc0*/ 	.word	0x00000003
        /*0fc4*/ 	.word	0x0002a890
        /*0fc8*/ 	.short	0x010a
        /*0fca*/ 	.byte	0x3f
	.zero		1


	//   ....[23]....
        /*0fcc*/ 	.word	0x000072e0
        /*0fd0*/ 	.word	0x00000003
        /*0fd4*/ 	.word	0x0002a890
        /*0fd8*/ 	.short	0x010a
        /*0fda*/ 	.byte	0x3f
	.zero		1


	//   ....[24]....
        /*0fdc*/ 	.word	0x0000a460
        /*0fe0*/ 	.word	0x00000003
        /*0fe4*/ 	.word	0x0002a890
        /*0fe8*/ 	.short	0x010a
        /*0fea*/ 	.byte	0x3f
	.zero		1


	//   ....[25]....
        /*0fec*/ 	.word	0x0000a830
        /*0ff0*/ 	.word	0x0000001c
        /*0ff4*/ 	.word	0x00000000
        /*0ff8*/ 	.short	0x0101
        /*0ffa*/ 	.byte	0x3f
	.zero		1


	//   ....[26]....
        /*0ffc*/ 	.word	0x0000a870
        /*1000*/ 	.word	0x00000003
        /*1004*/ 	.word	0x0002a8b0
        /*1008*/ 	.short	0x010a
        /*100a*/ 	.byte	0x3f
	.zero		1


	//   ....[27]....
        /*100c*/ 	.word	0x0000ad10
        /*1010*/ 	.word	0x00000003
        /*1014*/ 	.word	0x00000000
        /*1018*/ 	.short	0x0101
        /*101a*/ 	.byte	0x3f
	.zero		1


	//   ....[28]....
        /*101c*/ 	.word	0x0000b8c0
        /*1020*/ 	.word	0x00000002
        /*1024*/ 	.word	0x0002a800
        /*1028*/ 	.short	0x010a
        /*102a*/ 	.byte	0x3f
	.zero		1


	//   ....[29]....
        /*102c*/ 	.word	0x0000b910
        /*1030*/ 	.word	0x00000002
        /*1034*/ 	.word	0x0002a800
        /*1038*/ 	.short	0x010a
        /*103a*/ 	.byte	0x3f
	.zero		1


	//   ....[30]....
        /*103c*/ 	.word	0x0000cca0
        /*1040*/ 	.word	0x00000002
        /*1044*/ 	.word	0x0002a800
        /*1048*/ 	.short	0x010a
        /*104a*/ 	.byte	0x3f
	.zero		1


	//   ....[31]....
        /*104c*/ 	.word	0x0000fdc0
        /*1050*/ 	.word	0x00000002
        /*1054*/ 	.word	0x0002a800
        /*1058*/ 	.short	0x010a
        /*105a*/ 	.byte	0x3f
	.zero		1


	//   ....[32]....
        /*105c*/ 	.word	0x00012610
        /*1060*/ 	.word	0x0000000e
        /*1064*/ 	.word	0x0002a830
        /*1068*/ 	.short	0x010a
        /*106a*/ 	.byte	0x3f
	.zero		1


	//   ....[33]....
        /*106c*/ 	.word	0x00012680
        /*1070*/ 	.word	0x0000000e
        /*1074*/ 	.word	0x0002a830
        /*1078*/ 	.short	0x010a
        /*107a*/ 	.byte	0x3f
	.zero		1


	//   ....[34]....
        /*107c*/ 	.word	0x00013390
        /*1080*/ 	.word	0x00000004
        /*1084*/ 	.word	0x00000000
        /*1088*/ 	.short	0x0101
        /*108a*/ 	.byte	0x3f
	.zero		1


	//   ....[35]....
        /*108c*/ 	.word	0x00015ae0
        /*1090*/ 	.word	0x000000cd
        /*1094*/ 	.word	0x0002a830
        /*1098*/ 	.short	0x010a
        /*109a*/ 	.byte	0x3f
	.zero		1


	//   ....[36]....
        /*109c*/ 	.word	0x00015b60
        /*10a0*/ 	.word	0x000000cd
        /*10a4*/ 	.word	0x0002a830
        /*10a8*/ 	.short	0x010a
        /*10aa*/ 	.byte	0x3f
	.zero		1


	//   ....[37]....
        /*10ac*/ 	.word	0x00016600
        /*10b0*/ 	.word	0x00000014
        /*10b4*/ 	.word	0x0002a850
        /*10b8*/ 	.short	0x010a
        /*10ba*/ 	.byte	0x3f
	.zero		1


	//   ....[38]....
        /*10bc*/ 	.word	0x00016650
        /*10c0*/ 	.word	0x00000014
        /*10c4*/ 	.word	0x0002a850
        /*10c8*/ 	.short	0x010a
        /*10ca*/ 	.byte	0x3f
	.zero		1


	//   ....[39]....
        /*10cc*/ 	.word	0x000170a0
        /*10d0*/ 	.word	0x000000cd
        /*10d4*/ 	.word	0x00000000
        /*10d8*/ 	.short	0x0101
        /*10da*/ 	.byte	0x3f
	.zero		1


	//   ....[40]....
        /*10dc*/ 	.word	0x00018ca0
        /*10e0*/ 	.word	0x00000066
        /*10e4*/ 	.word	0x00000000
        /*10e8*/ 	.short	0x0101
        /*10ea*/ 	.byte	0x3f
	.zero		1


	//   ....[41]....
        /*10ec*/ 	.word	0x00019600
        /*10f0*/ 	.word	0x00000004
        /*10f4*/ 	.word	0x0002a830
        /*10f8*/ 	.short	0x010a
        /*10fa*/ 	.byte	0x3f
	.zero		1


	//   ....[42]....
        /*10fc*/ 	.word	0x00019680
        /*1100*/ 	.word	0x00000004
        /*1104*/ 	.word	0x0002a830
        /*1108*/ 	.short	0x010a
        /*110a*/ 	.byte	0x3f
	.zero		1


	//   ....[43]....
        /*110c*/ 	.word	0x0001a120
        /*1110*/ 	.word	0x00000014
        /*1114*/ 	.word	0x0002a850
        /*1118*/ 	.short	0x010a
        /*111a*/ 	.byte	0x3f
	.zero		1


	//   ....[44]....
        /*111c*/ 	.word	0x0001a170
        /*1120*/ 	.word	0x00000014
        /*1124*/ 	.word	0x0002a850
        /*1128*/ 	.short	0x010a
        /*112a*/ 	.byte	0x3f
	.zero		1


	//   ....[45]....
        /*112c*/ 	.word	0x0001b4d0
        /*1130*/ 	.word	0x00000009
        /*1134*/ 	.word	0x00000000
        /*1138*/ 	.short	0x0101
        /*113a*/ 	.byte	0x3f
	.zero		1


	//   ....[46]....
        /*113c*/ 	.word	0x0001b500
        /*1140*/ 	.word	0x00000014
        /*1144*/ 	.word	0x00000000
        /*1148*/ 	.short	0x0101
        /*114a*/ 	.byte	0x3f
	.zero		1


	//   ....[47]....
        /*114c*/ 	.word	0x0001bb40
        /*1150*/ 	.word	0x00000004
        /*1154*/ 	.word	0x0002a830
        /*1158*/ 	.short	0x010a
        /*115a*/ 	.byte	0x3f
	.zero		1


	//   ....[48]....
        /*115c*/ 	.word	0x0001bbc0
        /*1160*/ 	.word	0x00000004
        /*1164*/ 	.word	0x0002a830
        /*1168*/ 	.short	0x010a
        /*116a*/ 	.byte	0x3f
	.zero		1


	//   ....[49]....
        /*116c*/ 	.word	0x0001c660
        /*1170*/ 	.word	0x0000000e
        /*1174*/ 	.word	0x0002a850
        /*1178*/ 	.short	0x010a
        /*117a*/ 	.byte	0x3f
	.zero		1


	//   ....[50]....
        /*117c*/ 	.word	0x0001c6b0
        /*1180*/ 	.word	0x0000000e
        /*1184*/ 	.word	0x0002a850
        /*1188*/ 	.short	0x010a
        /*118a*/ 	.byte	0x3f
	.zero		1


	//   ....[51]....
        /*118c*/ 	.word	0x0001d0c0
        /*1190*/ 	.word	0x00000004
        /*1194*/ 	.word	0x00000000
        /*1198*/ 	.short	0x0101
        /*119a*/ 	.byte	0x3f
	.zero		1


	//   ....[52]....
        /*119c*/ 	.word	0x0001ed40
        /*11a0*/ 	.word	0x00000063
        /*11a4*/ 	.word	0x00000000
        /*11a8*/ 	.short	0x0101
        /*11aa*/ 	.byte	0x3f
	.zero		1


	//   ....[53]....
        /*11ac*/ 	.word	0x0001f6b0
        /*11b0*/ 	.word	0x0000000d
        /*11b4*/ 	.word	0x0002a850
        /*11b8*/ 	.short	0x010a
        /*11ba*/ 	.byte	0x3f
	.zero		1


	//   ....[54]....
        /*11bc*/ 	.word	0x0001f750
        /*11c0*/ 	.word	0x0000000d
        /*11c4*/ 	.word	0x0002a850
        /*11c8*/ 	.short	0x010a
        /*11ca*/ 	.byte	0x3f
	.zero		1


	//   ....[55]....
        /*11cc*/ 	.word	0x0001fc30
        /*11d0*/ 	.word	0x0000000c
        /*11d4*/ 	.word	0x00000000
        /*11d8*/ 	.short	0x0101
        /*11da*/ 	.byte	0x3f
	.zero		1


	//   ....[56]....
        /*11dc*/ 	.word	0x00021260
        /*11e0*/ 	.word	0x00000000
        /*11e4*/ 	.word	0x00000000
        /*11e8*/ 	.short	0x0101
        /*11ea*/ 	.byte	0x3f
	.zero		1


	//   ....[57]....
        /*11ec*/ 	.word	0x00021960
        /*11f0*/ 	.word	0x00000006
        /*11f4*/ 	.word	0x00000000
        /*11f8*/ 	.short	0x0101
        /*11fa*/ 	.byte	0x3f
	.zero		1


	//   ....[58]....
        /*11fc*/ 	.word	0x00024f60
        /*1200*/ 	.word	0x00000013
        /*1204*/ 	.word	0x0002a820
        /*1208*/ 	.short	0x010a
        /*120a*/ 	.byte	0x3f
	.zero		1


	//   ....[59]....
        /*120c*/ 	.word	0x00025030
        /*1210*/ 	.word	0x00000006
        /*1214*/ 	.word	0x0002a8a0
        /*1218*/ 	.short	0x010a
        /*121a*/ 	.byte	0x3f
	.zero		1


	//   ....[60]....
        /*121c*/ 	.word	0x00025440
        /*1220*/ 	.word	0x00000006
        /*1224*/ 	.word	0x0002a8c0
        /*1228*/ 	.short	0x010a
        /*122a*/ 	.byte	0x3f
	.zero		1


	//   ....[61]....
        /*122c*/ 	.word	0x000258e0
        /*1230*/ 	.word	0x00000008
        /*1234*/ 	.word	0x0002a8a0
        /*1238*/ 	.short	0x010a
        /*123a*/ 	.byte	0x3f
	.zero		1


	//   ....[62]....
        /*123c*/ 	.word	0x00025ce0
        /*1240*/ 	.word	0x00000008
        /*1244*/ 	.word	0x0002a8c0
        /*1248*/ 	.short	0x010a
        /*124a*/ 	.byte	0x3f
	.zero		1


	//   ....[63]....
        /*124c*/ 	.word	0x00027080
        /*1250*/ 	.word	0x00000000
        /*1254*/ 	.word	0x0002a840
        /*1258*/ 	.short	0x010a
        /*125a*/ 	.byte	0x3f
	.zero		1


	//   ....[64]....
        /*125c*/ 	.word	0x00027fb0
        /*1260*/ 	.word	0x00000013
        /*1264*/ 	.word	0x0002a800
        /*1268*/ 	.short	0x0107
        /*126a*/ 	.byte	0x3f
	.zero		1


	//   ....[65]....
        /*126c*/ 	.word	0x000280b0
        /*1270*/ 	.word	0x00000013
        /*1274*/ 	.word	0x0002a800
        /*1278*/ 	.short	0x0101
        /*127a*/ 	.byte	0x3f
	.zero		1


	//   ....[66]....
        /*127c*/ 	.word	0x000280d0
        /*1280*/ 	.word	0x00000013
        /*1284*/ 	.word	0x0002a820
        /*1288*/ 	.short	0x010a
        /*128a*/ 	.byte	0x3f
	.zero		1


	//   ....[67]....
        /*128c*/ 	.word	0x000284f0
        /*1290*/ 	.word	0x00000003
        /*1294*/ 	.word	0x0002a840
        /*1298*/ 	.short	0x010a
        /*129a*/ 	.byte	0x3f
	.zero		1


	//   ....[68]....
        /*129c*/ 	.word	0x00028970
        /*12a0*/ 	.word	0x00000002
        /*12a4*/ 	.word	0x0002a860
        /*12a8*/ 	.short	0x010a
        /*12aa*/ 	.byte	0x3f
	.zero		1


	//   ....[69]....
        /*12ac*/ 	.word	0x00029010
        /*12b0*/ 	.word	0x00000003
        /*12b4*/ 	.word	0x0002a840
        /*12b8*/ 	.short	0x010a
        /*12ba*/ 	.byte	0x3f
	.zero		1


	//   ....[70]....
        /*12bc*/ 	.word	0x00029490
        /*12c0*/ 	.word	0x00000002
        /*12c4*/ 	.word	0x0002a860
        /*12c8*/ 	.short	0x010a
        /*12ca*/ 	.byte	0x3f
	.zero		1


	//   ....[71]....
        /*12cc*/ 	.word	0x00029aa0
        /*12d0*/ 	.word	0x00000003
        /*12d4*/ 	.word	0x0002a840
        /*12d8*/ 	.short	0x010a
        /*12da*/ 	.byte	0x3f
	.zero		1


	//   ....[72]....
        /*12dc*/ 	.word	0x00029f10
        /*12e0*/ 	.word	0x00000002
        /*12e4*/ 	.word	0x0002a860
        /*12e8*/ 	.short	0x010a
        /*12ea*/ 	.byte	0x3f
	.zero		1


	//   ....[73]....
        /*12ec*/ 	.word	0x0002a4b0
        /*12f0*/ 	.word	0x00000000
        /*12f4*/ 	.word	0x0002a860
        /*12f8*/ 	.short	0x010a
        /*12fa*/ 	.byte	0x3f
	.zero		1


	//   ....[74]....
        /*12fc*/ 	.word	0x0002bb50
        /*1300*/ 	.word	0x00000000
        /*1304*/ 	.word	0x0002a820
        /*1308*/ 	.short	0x010a
        /*130a*/ 	.byte	0x3f
	.zero		1


	//   ....[75]....
        /*130c*/ 	.word	0x0002bd20
        /*1310*/ 	.word	0x00000006
        /*1314*/ 	.word	0x00000000
        /*1318*/ 	.short	0x010a
        /*131a*/ 	.byte	0x3f
	.zero		1


	//   ....[76]....
        /*131c*/ 	.word	0x0002bd90
        /*1320*/ 	.word	0x00000007
        /*1324*/ 	.word	0x00000000
        /*1328*/ 	.short	0x010a
        /*132a*/ 	.byte	0x3f
	.zero		1


	//   ....[77]....
        /*132c*/ 	.word	0x0002be00
        /*1330*/ 	.word	0x00000004
        /*1334*/ 	.word	0x00000000
        /*1338*/ 	.short	0x010a
        /*133a*/ 	.byte	0x3f
	.zero		1


	//   ....[78]....
        /*133c*/ 	.word	0x0002be30
        /*1340*/ 	.word	0x00000003
        /*1344*/ 	.word	0x00000000
        /*1348*/ 	.short	0x010a
        /*134a*/ 	.byte	0x3f
	.zero		1


	//   ....[79]....
        /*134c*/ 	.word	0x0002be90
        /*1350*/ 	.word	0x00000003
        /*1354*/ 	.word	0x0002a890
        /*1358*/ 	.short	0x010a
        /*135a*/ 	.byte	0x3f
	.zero		1


	//   ....[80]....
        /*135c*/ 	.word	0x0002bee0
        /*1360*/ 	.word	0x00000003
        /*1364*/ 	.word	0x0002a890
        /*1368*/ 	.short	0x010a
        /*136a*/ 	.byte	0x3f
	.zero		1


	//   ....[81]....
        /*136c*/ 	.word	0x0002bf30
        /*1370*/ 	.word	0x00000003
        /*1374*/ 	.word	0x0002a890
        /*1378*/ 	.short	0x010a
        /*137a*/ 	.byte	0x3f
	.zero		1


	//   ....[82]....
        /*137c*/ 	.word	0x0002bf80
        /*1380*/ 	.word	0x00000003
        /*1384*/ 	.word	0x0002a8b0
        /*1388*/ 	.short	0x010a
        /*138a*/ 	.byte	0x3f
	.zero		1


	//   ....[83]....
        /*138c*/ 	.word	0x0002c370
        /*1390*/ 	.word	0x00000002
        /*1394*/ 	.word	0x0002a800
        /*1398*/ 	.short	0x010a
        /*139a*/ 	.byte	0x3f
	.zero		1


	//   ....[84]....
        /*139c*/ 	.word	0x0002c750
        /*13a0*/ 	.word	0x00000002
        /*13a4*/ 	.word	0x0002a800
        /*13a8*/ 	.short	0x010a
        /*13aa*/ 	.byte	0x3f
	.zero		1


	//   ....[85]....
        /*13ac*/ 	.word	0x0002c7a0
        /*13b0*/ 	.word	0x0000000e
        /*13b4*/ 	.word	0x0002a830
        /*13b8*/ 	.short	0x010a
        /*13ba*/ 	.byte	0x3f
	.zero		1


	//   ....[86]....
        /*13bc*/ 	.word	0x0002c7f0
        /*13c0*/ 	.word	0x000000cd
        /*13c4*/ 	.word	0x0002a830
        /*13c8*/ 	.short	0x010a
        /*13ca*/ 	.byte	0x3f
	.zero		1


	//   ....[87]....
        /*13cc*/ 	.word	0x0002c840
        /*13d0*/ 	.word	0x00000014
        /*13d4*/ 	.word	0x0002a850
        /*13d8*/ 	.short	0x010a
        /*13da*/ 	.byte	0x3f
	.zero		1


	//   ....[88]....
        /*13dc*/ 	.word	0x0002c890
        /*13e0*/ 	.word	0x00000004
        /*13e4*/ 	.word	0x0002a830
        /*13e8*/ 	.short	0x010a
        /*13ea*/ 	.byte	0x3f
	.zero		1


	//   ....[89]....
        /*13ec*/ 	.word	0x0002c8e0
        /*13f0*/ 	.word	0x00000014
        /*13f4*/ 	.word	0x0002a850
        /*13f8*/ 	.short	0x010a
        /*13fa*/ 	.byte	0x3f
	.zero		1


	//   ....[90]....
        /*13fc*/ 	.word	0x0002c930
        /*1400*/ 	.word	0x00000004
        /*1404*/ 	.word	0x0002a830
        /*1408*/ 	.short	0x010a
        /*140a*/ 	.byte	0x3f
	.zero		1


	//   ....[91]....
        /*140c*/ 	.word	0x0002c980
        /*1410*/ 	.word	0x0000000e
        /*1414*/ 	.word	0x0002a850
        /*1418*/ 	.short	0x010a
        /*141a*/ 	.byte	0x3f
	.zero		1


	//   ....[92]....
        /*141c*/ 	.word	0x0002c9d0
        /*1420*/ 	.word	0x0000000d
        /*1424*/ 	.word	0x0002a850
        /*1428*/ 	.short	0x010a
        /*142a*/ 	.byte	0x3f
	.zero		1


	//   ....[93]....
        /*142c*/ 	.word	0x0002cb80
        /*1430*/ 	.word	0x00000013
        /*1434*/ 	.word	0x0002a820
        /*1438*/ 	.short	0x010a
        /*143a*/ 	.byte	0x3f
	.zero		1


	//   ....[94]....
        /*143c*/ 	.word	0x0002cbd0
        /*1440*/ 	.word	0x00000006
        /*1444*/ 	.word	0x0002a8a0
        /*1448*/ 	.short	0x010a
        /*144a*/ 	.byte	0x3f
	.zero		1


	//   ....[95]....
        /*144c*/ 	.word	0x0002cc20
        /*1450*/ 	.word	0x00000006
        /*1454*/ 	.word	0x0002a8c0
        /*1458*/ 	.short	0x010a
        /*145a*/ 	.byte	0x3f
	.zero		1


	//   ....[96]....
        /*145c*/ 	.word	0x0002cc70
        /*1460*/ 	.word	0x00000008
        /*1464*/ 	.word	0x0002a8a0
        /*1468*/ 	.short	0x010a
        /*146a*/ 	.byte	0x3f
	.zero		1


	//   ....[97]....
        /*146c*/ 	.word	0x0002ccc0
        /*1470*/ 	.word	0x00000008
        /*1474*/ 	.word	0x0002a8c0
        /*1478*/ 	.short	0x010a
        /*147a*/ 	.byte	0x3f
	.zero		1


	//   ....[98]....
        /*147c*/ 	.word	0x0002ce60
        /*1480*/ 	.word	0x00000000
        /*1484*/ 	.word	0x0002a840
        /*1488*/ 	.short	0x010a
        /*148a*/ 	.byte	0x3f
	.zero		1


	//   ....[99]....
        /*148c*/ 	.word	0x0002da20
        /*1490*/ 	.word	0x00000013
        /*1494*/ 	.word	0x0002a820
        /*1498*/ 	.short	0x010a
        /*149a*/ 	.byte	0x3f
	.zero		1


	//   ....[100]....
        /*149c*/ 	.word	0x0002da70
        /*14a0*/ 	.word	0x00000003
        /*14a4*/ 	.word	0x0002a840
        /*14a8*/ 	.short	0x010a
        /*14aa*/ 	.byte	0x3f
	.zero		1


	//   ....[101]....
        /*14ac*/ 	.word	0x0002dac0
        /*14b0*/ 	.word	0x00000002
        /*14b4*/ 	.word	0x0002a860
        /*14b8*/ 	.short	0x010a
        /*14ba*/ 	.byte	0x3f
	.zero		1


	//   ....[102]....
        /*14bc*/ 	.word	0x0002db10
        /*14c0*/ 	.word	0x00000003
        /*14c4*/ 	.word	0x0002a840
        /*14c8*/ 	.short	0x010a
        /*14ca*/ 	.byte	0x3f
	.zero		1


	//   ....[103]....
        /*14cc*/ 	.word	0x0002db60
        /*14d0*/ 	.word	0x00000002
        /*14d4*/ 	.word	0x0002a860
        /*14d8*/ 	.short	0x010a
        /*14da*/ 	.byte	0x3f
	.zero		1


	//   ....[104]....
        /*14dc*/ 	.word	0x0002dbb0
        /*14e0*/ 	.word	0x00000003
        /*14e4*/ 	.word	0x0002a840
        /*14e8*/ 	.short	0x010a
        /*14ea*/ 	.byte	0x3f
	.zero		1


	//   ....[105]....
        /*14ec*/ 	.word	0x0002dc00
        /*14f0*/ 	.word	0x00000002
        /*14f4*/ 	.word	0x0002a860
        /*14f8*/ 	.short	0x010a
        /*14fa*/ 	.byte	0x3f
	.zero		1


	//   ....[106]....
        /*14fc*/ 	.word	0x0002dc50
        /*1500*/ 	.word	0x00000000
        /*1504*/ 	.word	0x0002a860
        /*1508*/ 	.short	0x010a
        /*150a*/ 	.byte	0x3f
	.zero		1


	//   ....[107]....
        /*150c*/ 	.word	0x0002e7e0
        /*1510*/ 	.word	0x00000000
        /*1514*/ 	.word	0x0002a820
        /*1518*/ 	.short	0x010a
        /*151a*/ 	.byte	0x3f
	.zero		1


	//   ....[108]....
        /*151c*/ 	.word	0x0002e980
        /*1520*/ 	.word	0x00000006
        /*1524*/ 	.word	0x00000000
        /*1528*/ 	.short	0x010a
        /*152a*/ 	.byte	0x3f
	.zero		1


	//   ....[109]....
        /*152c*/ 	.word	0x0002e9d0
        /*1530*/ 	.word	0x00000007
        /*1534*/ 	.word	0x00000000
        /*1538*/ 	.short	0x010a
        /*153a*/ 	.byte	0x3f
	.zero		1


	//   ....[110]....
        /*153c*/ 	.word	0x0002ea20
        /*1540*/ 	.word	0x00000004
        /*1544*/ 	.word	0x00000000
        /*1548*/ 	.short	0x010a
        /*154a*/ 	.byte	0x3f
	.zero		1


	//----- nvinfo : EIATTR_NUM_MBARRIERS
	.align		4
.L_483:
        /*154c*/ 	.byte	0x03, 0x38
        /*154e*/ 	.short	0x0016


	//----- nvinfo : EIATTR_EXIT_INSTR_OFFSETS
	.align		4
        /*1550*/ 	.byte	0x04, 0x1c
        /*1552*/ 	.short	(.L_485 - .L_484)


	//   ....[0]....
.L_484:
        /*1554*/ 	.word	0x0002be80


	//----- nvinfo : EIATTR_MAX_THREADS
	.align		4
.L_485:
        /*1558*/ 	.byte	0x04, 0x05
        /*155a*/ 	.short	(.L_487 - .L_486)
.L_486:
        /*155c*/ 	.word	0x00000180
        /*1560*/ 	.word	0x00000001
        /*1564*/ 	.word	0x00000001


	//----- nvinfo : EIATTR_CRS_STACK_SIZE
	.align		4
.L_487:
        /*1568*/ 	.byte	0x04, 0x1e
        /*156a*/ 	.short	(.L_489 - .L_488)
.L_488:
        /*156c*/ 	.word	0x00000000


	//----- nvinfo : EIATTR_CBANK_PARAM_SIZE
	.align		4
.L_489:
        /*1570*/ 	.byte	0x03, 0x19
        /*1572*/ 	.short	0x0af0


	//----- nvinfo : EIATTR_PARAM_CBANK
	.align		4
        /*1574*/ 	.byte	0x04, 0x0a
        /*1576*/ 	.short	(.L_491 - .L_490)
	.align		4
.L_490:
        /*1578*/ 	.word	index@(.nv.constant0._ZN7cutlass13device_kernelIN5flash11enable_sm90INS1_16FlashAttnFwdSm90INS1_25CollectiveMainloopFwdSm90ILi2EN4cute5tupleIJNS5_1CILi1EEES8_S8_EEENS6_IJNS7_ILi128EEENS7_ILi96EEENS7_ILi192EEEEEELi128ENS_6half_tEfNS_4arch4Sm90ELb0ELb1ELb1ELb1ELb0ELb1ELb0ELb1ELb1ELb1ELb1ELb0EEENS1_21CollectiveEpilogueFwdINS6_IJSA_SA_SB_EEES9_SE_SG_Li256ELb1ELb1ELb1ELb0EEENS1_36VarlenDynamicPersistentTileSchedulerILi128ELi96ELi256ELi128ELb1ELb1ELb1ELb1ELb0ELb1EEEEEEEEEvNT_6ParamsE)
        /*157c*/ 	.short	0x0210
        /*157e*/ 	.short	0x0af0


	//----- nvinfo : EIATTR_SW_WAR
	.align		4
.L_491:
        /*1580*/ 	.byte	0x04, 0x36
        /*1582*/ 	.short	(.L_493 - .L_492)
.L_492:
        /*1584*/ 	.word	0x00000008
.L_493:


//--------------------- .nv.info._ZN7cutlass13device_kernelIN5flash11enable_sm90INS1_16FlashAttnFwdSm90INS1_25CollectiveMainloopFwdSm90ILi2EN4cute5tupleIJNS5_1CILi1EEES8_S8_EEENS6_IJNS7_ILi128EEESA_NS7_ILi192EEEEEELi128ENS_6half_tEfNS_4arch4Sm90ELb1ELb0ELb1ELb0ELb0ELb0ELb0ELb1ELb1ELb1ELb1ELb0EEENS1_21CollectiveEpilogueFwdINS6_IJSA_SA_SA_EEES9_SD_SF_Li256ELb0ELb1ELb1ELb0EEENS1_19SingleTileSchedulerILb0ELb1ELb1ELi128EEEEEEEEEvNT_6ParamsE --------------------------
	.section	.nv.info._ZN7cutlass13device_kernelIN5flash11enable_sm90INS1_16FlashAttnFwdSm90INS1_25CollectiveMainloopFwdSm90ILi2EN4cute5tupleIJNS5_1CILi1EEES8_S8_EEENS6_IJNS7_ILi128EEESA_NS7_ILi192EEEEEELi128ENS_6half_tEfNS_4arch4Sm90ELb1ELb0ELb1ELb0ELb0ELb0ELb0ELb1ELb1ELb1ELb1ELb0EEENS1_21CollectiveEpilogueFwdINS6_IJSA_SA_SA_EEES9_SD_SF_Li256ELb0ELb1ELb1ELb0EEENS1_19SingleTileSchedulerILb0ELb1ELb1ELi128EEEEEEEEEvNT_6ParamsE,"",@"SHT_CUDA_INFO"
	.sectionflags	@""
	.align	4


	//----- nvinfo : EIATTR_CUDA_API_VERSION
	.align		4
        /*0000*/ 	.byte	0x04, 0x37
        /*0002*/ 	.short	(.L_495 - .L_494)
.L_494:
        /*0004*/ 	.word	0x00000082


	//----- nvinfo : EIATTR_KPARAM_INFO
	.align		4
.L_495:
        /*0008*/ 	.byte	0x04, 0x17
        /*000a*/ 	.short	(.L_497 - .L_496)
.L_496:
        /*000c*/ 	.word	0x00000000
        /*0010*/ 	.short	0x0000
        /*0012*/ 	.short	0x0070
        /*0014*/ 	.byte	0x00, 0xf0, 0x01, 0x28


	//----- nvinfo : EIATTR_SPARSE_MMA_MASK
	.align		4
.L_497:
        /*0018*/ 	.byte	0x03, 0x50
        /*001a*/ 	.short	0x0000


	//----- nvinfo : EIATTR_MAXREG_COUNT
	.align		4
        /*001c*/ 	.byte	0x03, 0x1b
        /*001e*/ 	.short	0x00a8


	//----- nvinfo : EIATTR_NUM_BARRIERS
	.align		4
        /*0020*/ 	.byte	0x02, 0x4c
        /*0022*/ 	.byte	0x09
	.zero		1


	//----- nvinfo : EIATTR_EXTERNS
	.align		4
        /*0024*/ 	.byte	0x04, 0x0f
        /*0026*/ 	.short	(.L_499 - .L_498)


	//   ....[0]....
	.align		4
.L_498:
        /*0028*/ 	.word	index@(__assertfail)


	//----- nvinfo : EIATTR_ANNOTATIONS
	.align		4
.L_499:
        /*002c*/ 	.byte	0x04, 0x55
        /*002e*/ 	.short	(.L_501 - .L_500)


	//   ....[0]....
.L_500:
        /* <DEDUP_REMOVED lines=12> */


	//----- nvinfo : EIATTR_MERCURY_ISA_VERSION
	.align		4
.L_501:
        /*00e0*/ 	.byte	0x03, 0x5f
        /*00e2*/ 	.short	0x0101


	//----- nvinfo : EIATTR_INT_WARP_WIDE_INSTR_OFFSETS
	.align		4
        /*00e4*/ 	.byte	0x04, 0x31
        /*00e6*/ 	.short	(.L_503 - .L_502)


	//   ....[0]....
.L_502:
        /*00e8*/ 	.word	0x00000120


	//   ....[1]....
        /*00ec*/ 	.word	0x00000160


	//   ....[2]....
        /*00f0*/ 	.word	0x00000220


	//----- nvinfo : EIATTR_COOP_GROUP_MASK_REGIDS
	.align		4
.L_503:
        /*00f4*/ 	.byte	0x04, 0x29
        /*00f6*/ 	.short	(.L_505 - .L_504)


	//   ....[0]....
.L_504:
        /*00f8*/ 	.word	0xffffffff


	//   ....[1]....
        /*00fc*/ 	.word	0xffffffff


	//   ....[2]....
        /*0100*/ 	.word	0xffffffff


	//   ....[3]....
        /*0104*/ 	.word	0xffffffff


	//   ....[4]....
        /*0108*/ 	.word	0xffffffff


	//   ....[5]....
        /*010c*/ 	.word	0xffffffff


	//   ....[6]....
        /*0110*/ 	.word	0xffffffff


	//   ....[7]....
        /*0114*/ 	.word	0xffffffff


	//   ....[8]....
        /*0118*/ 	.word	0xffffffff


	//   ....[9]....
        /*011c*/ 	.word	0xffffffff


	//   ....[10]....
        /*0120*/ 	.word	0xffffffff


	//   ....[11]....
        /*0124*/ 	.word	0xffffffff


	//   ....[12]....
        /*0128*/ 	.word	0xffffffff


	//   ....[13]....
        /*012c*/ 	.word	0xffffffff


	//   ....[14]....
        /*0130*/ 	.word	0xffffffff


	//   ....[15]....
        /*0134*/ 	.word	0xffffffff


	//   ....[16]....
        /*0138*/ 	.word	0xffffffff


	//   ....[17]....
        /*013c*/ 	.word	0xffffffff


	//   ....[18]....
        /*0140*/ 	.word	0xffffffff


	//   ....[19]....
        /*0144*/ 	.word	0xffffffff


	//   ....[20]....
        /*0148*/ 	.word	0xffffffff


	//   ....[21]....
        /*014c*/ 	.word	0xffffffff


	//   ....[22]....
        /*0150*/ 	.word	0xffffffff


	//   ....[23]....
        /*0154*/ 	.word	0xffffffff


	//   ....[24]....
        /*0158*/ 	.word	0xffffffff


	//   ....[25]....
        /*015c*/ 	.word	0xffffffff


	//   ....[26]....
        /*0160*/ 	.word	0xffffffff


	//   ....[27]....
        /*0164*/ 	.word	0xffffffff


	//   ....[28]....
        /*0168*/ 	.word	0xffffffff


	//   ....[29]....
        /*016c*/ 	.word	0xffffffff


	//   ....[30]....
        /*0170*/ 	.word	0xffffffff


	//   ....[31]....
        /*0174*/ 	.word	0xffffffff


	//   ....[32]....
        /*0178*/ 	.word	0xffffffff


	//   ....[33]....
        /*017c*/ 	.word	0xffffffff


	//   ....[34]....
        /*0180*/ 	.word	0xffffffff


	//   ....[35]....
        /*0184*/ 	.word	0xffffffff


	//   ....[36]....
        /*0188*/ 	.word	0xffffffff


	//   ....[37]....
        /*018c*/ 	.word	0xffffffff


	//   ....[38]....
        /*0190*/ 	.word	0xffffffff


	//   ....[39]....
        /*0194*/ 	.word	0xffffffff


	//   ....[40]....
        /*0198*/ 	.word	0xffffffff


	//   ....[41]....
        /*019c*/ 	.word	0xffffffff


	//   ....[42]....
        /*01a0*/ 	.word	0xffffffff


	//   ....[43]....
        /*01a4*/ 	.word	0xffffffff


	//   ....[44]....
        /*01a8*/ 	.word	0xffffffff


	//   ....[45]....
        /*01ac*/ 	.word	0xffffffff


	//   ....[46]....
        /*01b0*/ 	.word	0xffffffff


	//   ....[47]....
        /*01b4*/ 	.word	0xffffffff


	//   ....[48]....
        /*01b8*/ 	.word	0xffffffff


	//   ....[49]....
        /*01bc*/ 	.word	0xffffffff


	//   ....[50]....
        /*01c0*/ 	.word	0xffffffff


	//   ....[51]....
        /*01c4*/ 	.word	0xffffffff


	//   ....[52]....
        /*01c8*/ 	.word	0xffffffff


	//   ....[53]....
        /*01cc*/ 	.word	0xffffffff


	//   ....[54]....
        /*01d0*/ 	.word	0xffffffff


	//   ....[55]....
        /*01d4*/ 	.word	0x0500000f


	//   ....[56]....
        /*01d8*/ 	.word	0x0500000f


	//   ....[57]....
        /*01dc*/ 	.word	0x0500000f


	//   ....[58]....
        /*01e0*/ 	.word	0x0500000f


	//   ....[59]....
        /*01e4*/ 	.word	0x0500000f


	//   ....[60]....
        /*01e8*/ 	.word	0x0500000f


	//   ....[61]....
        /*01ec*/ 	.word	0x0500000f


	//   ....[62]....
        /*01f0*/ 	.word	0x0500000f


	//   ....[63]....
        /*01f4*/ 	.word	0x0500000f


	//   ....[64]....
        /*01f8*/ 	.word	0x0500000f


	//   ....[65]....
        /*01fc*/ 	.word	0x0500000f


	//   ....[66]....
        /*0200*/ 	.word	0x0500000f


	//   ....[67]....
        /*0204*/ 	.word	0x0500000f


	//   ....[68]....
        /*0208*/ 	.word	0x0500000f


	//   ....[69]....
        /*020c*/ 	.word	0x0500000f


	//   ....[70]....
        /*0210*/ 	.word	0x0500000f


	//   ....[71]....
        /*0214*/ 	.word	0x0500000f


	//   ....[72]....
        /*0218*/ 	.word	0x0500000f


	//----- nvinfo : EIATTR_COOP_GROUP_INSTR_OFFSETS
	.align		4
.L_505:
        /*021c*/ 	.byte	0x04, 0x28
        /*021e*/ 	.short	(.L_507 - .L_506)


	//   ....[0]....
.L_506:
        /*0220*/ 	.word	0x00000060


	//   ....[1]....
        /*0224*/ 	.word	0x00000130


	//   ....[2]....
        /*0228*/ 	.word	0x00000230


	//   ....[3]....
        /*022c*/ 	.word	0x000003a0


	//   ....[4]....
        /*0230*/ 	.word	0x00000500


	//   ....[5]....
        /*0234*/ 	.word	0x00000620


	//   ....[6]....
        /*0238*/ 	.word	0x00000780


	//   ....[7]....
        /*023c*/ 	.word	0x00001150


	//   ....[8]....
        /*0240*/ 	.word	0x00002050


	//   ....[9]....
        /*0244*/ 	.word	0x00002180


	//   ....[10]....
        /*0248*/ 	.word	0x00002ab0


	//   ....[11]....
        /*024c*/ 	.word	0x00002b60


	//   ....[12]....
        /*0250*/ 	.word	0x000035b0


	//   ....[13]....
        /*0254*/ 	.word	0x00003610


	//   ....[14]....
        /*0258*/ 	.word	0x00004fb0


	//   ....[15]....
        /*025c*/ 	.word	0x00005260


	//   ....[16]....
        /*0260*/ 	.word	0x00005e30


	//   ....[17]....
        /*0264*/ 	.word	0x00005f40


	//   ....[18]....
        /*0268*/ 	.word	0x00006830


	//   ....[19]....
        /*026c*/ 	.word	0x00006880


	//   ....[20]....
        /*0270*/ 	.word	0x00008ac0


	//   ....[21]....
        /*0274*/ 	.word	0x00008ae0


	//   ....[22]....
        /*0278*/ 	.word	0x00008fe0


	//   ....[23]....
        /*027c*/ 	.word	0x00009040


	//   ....[24]....
        /*0280*/ 	.word	0x0000a2e0


	//   ....[25]....
        /*0284*/ 	.word	0x0000a310


	//   ....[26]....
        /*0288*/ 	.word	0x0000a3f0


	//   ....[27]....
        /*028c*/ 	.word	0x0000a400


	//   ....[28]....
        /*0290*/ 	.word	0x0000b2e0


	//   ....[29]....
        /*0294*/ 	.word	0x0000b320


	//   ....[30]....
        /*0298*/ 	.word	0x0000b360


	//   ....[31]....
        /*029c*/ 	.word	0x0000b390


	//   ....[32]....
        /*02a0*/ 	.word	0x0000b3b0


	//   ....[33]....
        /*02a4*/ 	.word	0x0000b3d0


	//   ....[34]....
        /*02a8*/ 	.word	0x0000ba10


	//   ....[35]....
        /*02ac*/ 	.word	0x0000ba20


	//   ....[36]....
        /*02b0*/ 	.word	0x0000c420


	//   ....[37]....
        /*02b4*/ 	.word	0x0000cf30


	//   ....[38]....
        /*02b8*/ 	.word	0x0000d8e0


	//   ....[39]....
        /*02bc*/ 	.word	0x0000d910


	//   ....[40]....
        /*02c0*/ 	.word	0x0000d940


	//   ....[41]....
        /*02c4*/ 	.word	0x0000d960


	//   ....[42]....
        /*02c8*/ 	.word	0x0000da20


	//   ....[43]....
        /*02cc*/ 	.word	0x0000da30


	//   ....[44]....
        /*02d0*/ 	.word	0x0000dad0


	//   ....[45]....
        /*02d4*/ 	.word	0x0000db10


	//   ....[46]....
        /*02d8*/ 	.word	0x0000db80


	//   ....[47]....
        /*02dc*/ 	.word	0x0000dbb0


	//   ....[48]....
        /*02e0*/ 	.word	0x0000dc30


	//   ....[49]....
        /*02e4*/ 	.word	0x0000dc70


	//   ....[50]....
        /*02e8*/ 	.word	0x0000dce0


	//   ....[51]....
        /*02ec*/ 	.word	0x0000dd10


	//   ....[52]....
        /*02f0*/ 	.word	0x0000dd90


	//   ....[53]....
        /*02f4*/ 	.word	0x0000ddc0


	//   ....[54]....
        /*02f8*/ 	.word	0x00010030


	//   ....[55]....
        /*02fc*/ 	.word	0x00010590


	//   ....[56]....
        /*0300*/ 	.word	0x00010700


	//   ....[57]....
        /*0304*/ 	.word	0x00010760


	//   ....[58]....
        /*0308*/ 	.word	0x00010800


	//   ....[59]....
        /*030c*/ 	.word	0x000108e0


	//   ....[60]....
        /*0310*/ 	.word	0x000109c0


	//   ....[61]....
        /*0314*/ 	.word	0x00010a90


	//   ....[62]....
        /*0318*/ 	.word	0x00010b20


	//   ....[63]....
        /*031c*/ 	.word	0x00010bf0


	//   ....[64]....
        /*0320*/ 	.word	0x00010c80


	//   ....[65]....
        /*0324*/ 	.word	0x00010d50


	//   ....[66]....
        /*0328*/ 	.word	0x00010de0


	//   ....[67]....
        /*032c*/ 	.word	0x00010eb0


	//   ....[68]....
        /*0330*/ 	.word	0x00010f40


	//   ....[69]....
        /*0334*/ 	.word	0x00011010


	//   ....[70]....
        /*0338*/ 	.word	0x00011090


	//   ....[71]....
        /*033c*/ 	.word	0x00011150


	//   ....[72]....
        /*0340*/ 	.word	0x00011550


	//----- nvinfo : EIATTR_REG_RECONFIG
	.align		4
.L_507:
        /*0344*/ 	.byte	0x01, 0x54
	.zero		2


	//----- nvinfo : EIATTR_SYSCALL_OFFSETS
	.align		4
        /*0348*/ 	.byte	0x04, 0x46
        /*034a*/ 	.short	(.L_509 - .L_508)


	//   ....[0]....
.L_508:
        /*034c*/ 	.word	0x00001310


	//   ....[1]....
        /*0350*/ 	.word	0x0000cbc0


	//   ....[2]....
        /*0354*/ 	.word	0x0000cd00


	//   ....[3]....
        /*0358*/ 	.word	0x0000cdf0


	//   ....[4]....
        /*035c*/ 	.word	0x0000d520


	//----- nvinfo : EIATTR_MBARRIER_INSTR_OFFSETS
	.align		4
.L_509:
        /*0360*/ 	.byte	0x04, 0x39
        /*0362*/ 	.short	(.L_511 - .L_510)


	//   ....[0]....
.L_510:
        /*0364*/ 	.word	0x00000250
        /*0368*/ 	.word	0x000000ff
        /*036c*/ 	.word	0x00034800
        /*0370*/ 	.short	0x0100
        /*0372*/ 	.byte	0x08
	.zero		1


	//   ....[1]....
        /*0374*/ 	.word	0x00000260
        /*0378*/ 	.word	0x000000ff
        /*037c*/ 	.word	0x00034820
        /*0380*/ 	.short	0x0100
        /*0382*/ 	.byte	0x08
	.zero		1


	//   ....[2]....
        /*0384*/ 	.word	0x00000350
        /*0388*/ 	.word	0x000000ff
        /*038c*/ 	.word	0x00034830
        /*0390*/ 	.short	0x0100
        /*0392*/ 	.byte	0x08
	.zero		1


	//   ....[3]....
        /*0394*/ 	.word	0x00000360
        /*0398*/ 	.word	0x000000ff
        /*039c*/ 	.word	0x00034840
        /*03a0*/ 	.short	0x0100
        /*03a2*/ 	.byte	0x08
	.zero		1


	//   ....[4]....
        /*03a4*/ 	.word	0x00000370
        /*03a8*/ 	.word	0x000000ff
        /*03ac*/ 	.word	0x00034838
        /*03b0*/ 	.short	0x0100
        /*03b2*/ 	.byte	0x08
	.zero		1


	//   ....[5]....
        /*03b4*/ 	.word	0x00000380
        /*03b8*/ 	.word	0x000000ff
        /*03bc*/ 	.word	0x00034848
        /*03c0*/ 	.short	0x0100
        /*03c2*/ 	.byte	0x08
	.zero		1


	//   ....[6]....
        /*03c4*/ 	.word	0x000004b0
        /*03c8*/ 	.word	0x000000ff
        /*03cc*/ 	.word	0x00034850
        /*03d0*/ 	.short	0x0100
        /*03d2*/ 	.byte	0x08
	.zero		1


	//   ....[7]....
        /*03d4*/ 	.word	0x000004c0
        /*03d8*/ 	.word	0x000000ff
        /*03dc*/ 	.word	0x00034860
        /*03e0*/ 	.short	0x0100
        /*03e2*/ 	.byte	0x08
	.zero		1


	//   ....[8]....
        /*03e4*/ 	.word	0x000004d0
        /*03e8*/ 	.word	0x000000ff
        /*03ec*/ 	.word	0x00034858
        /*03f0*/ 	.short	0x0100
        /*03f2*/ 	.byte	0x08
	.zero		1


	//   ....[9]....
        /*03f4*/ 	.word	0x000004e0
        /*03f8*/ 	.word	0x000000ff
        /*03fc*/ 	.word	0x00034868
        /*0400*/ 	.short	0x0100
        /*0402*/ 	.byte	0x08
	.zero		1


	//   ....[10]....
        /*0404*/ 	.word	0x000005d0
        /*0408*/ 	.word	0x000000ff
        /*040c*/ 	.word	0x00034870
        /*0410*/ 	.short	0x0100
        /*0412*/ 	.byte	0x06
	.zero		1


	//   ....[11]....
        /*0414*/ 	.word	0x000005e0
        /*0418*/ 	.word	0x000000ff
        /*041c*/ 	.word	0x00034880
        /*0420*/ 	.short	0x0100
        /*0422*/ 	.byte	0x06
	.zero		1


	//   ....[12]....
        /*0424*/ 	.word	0x000005f0
        /*0428*/ 	.word	0x000000ff
        /*042c*/ 	.word	0x00034878
        /*0430*/ 	.short	0x0100
        /*0432*/ 	.byte	0x06
	.zero		1


	//   ....[13]....
        /*0434*/ 	.word	0x00000600
        /*0438*/ 	.word	0x000000ff
        /*043c*/ 	.word	0x00034888
        /*0440*/ 	.short	0x0100
        /*0442*/ 	.byte	0x06
	.zero		1


	//   ....[14]....
        /*0444*/ 	.word	0x00000730
        /*0448*/ 	.word	0x000000ff
        /*044c*/ 	.word	0x00034890
        /*0450*/ 	.short	0x0100
        /*0452*/ 	.byte	0x08
	.zero		1


	//   ....[15]....
        /*0454*/ 	.word	0x00000740
        /*0458*/ 	.word	0x000000ff
        /*045c*/ 	.word	0x000348a0
        /*0460*/ 	.short	0x0100
        /*0462*/ 	.byte	0x08
	.zero		1


	//   ....[16]....
        /*0464*/ 	.word	0x00000750
        /*0468*/ 	.word	0x000000ff
        /*046c*/ 	.word	0x00034898
        /*0470*/ 	.short	0x0100
        /*0472*/ 	.byte	0x08
	.zero		1


	//   ....[17]....
        /*0474*/ 	.word	0x00000760
        /*0478*/ 	.word	0x000000ff
        /*047c*/ 	.word	0x000348a8
        /*0480*/ 	.short	0x0100
        /*0482*/ 	.byte	0x08
	.zero		1


	//   ....[18]....
        /*0484*/ 	.word	0x00000890
        /*0488*/ 	.word	0x000000ff
        /*048c*/ 	.word	0x000348b0
        /*0490*/ 	.short	0x0100
        /*0492*/ 	.byte	0x08
	.zero		1


	//   ....[19]....
        /*0494*/ 	.word	0x000008a0
        /*0498*/ 	.word	0x000000ff
        /*049c*/ 	.word	0x000348c0
        /*04a0*/ 	.short	0x0100
        /*04a2*/ 	.byte	0x08
	.zero		1


	//   ....[20]....
        /*04a4*/ 	.word	0x000008b0
        /*04a8*/ 	.word	0x000000ff
        /*04ac*/ 	.word	0x000348b8
        /*04b0*/ 	.short	0x0100
        /*04b2*/ 	.byte	0x08
	.zero		1


	//   ....[21]....
        /*04b4*/ 	.word	0x000008c0
        /*04b8*/ 	.word	0x000000ff
        /*04bc*/ 	.word	0x000348c8
        /*04c0*/ 	.short	0x0100
        /*04c2*/ 	.byte	0x08
	.zero		1


	//   ....[22]....
        /*04c4*/ 	.word	0x00001340
        /*04c8*/ 	.word	0x000000ff
        /*04cc*/ 	.word	0x00034800
        /*04d0*/ 	.short	0x010a
        /*04d2*/ 	.byte	0x24
	.zero		1


	//   ....[23]....
        /*04d4*/ 	.word	0x000013a0
        /*04d8*/ 	.word	0x000000ff
        /*04dc*/ 	.word	0x00034830
        /*04e0*/ 	.short	0x010a
        /*04e2*/ 	.byte	0x24
	.zero		1


	//   ....[24]....
        /*04e4*/ 	.word	0x00001430
        /*04e8*/ 	.word	0x000000ff
        /*04ec*/ 	.word	0x00034830
        /*04f0*/ 	.short	0x010a
        /*04f2*/ 	.byte	0x24
	.zero		1


	//   ....[25]....
        /*04f4*/ 	.word	0x00003a20
        /*04f8*/ 	.word	0x00000003
        /*04fc*/ 	.word	0x00000000
        /*0500*/ 	.short	0x0101
        /*0502*/ 	.byte	0x3f
	.zero		1


	//   ....[26]....
        /*0504*/ 	.word	0x00004450
        /*0508*/ 	.word	0x000000ff
        /*050c*/ 	.word	0x00034830
        /*0510*/ 	.short	0x010a
        /*0512*/ 	.byte	0x3d
	.zero		1


	//   ....[27]....
        /*0514*/ 	.word	0x00004490
        /*0518*/ 	.word	0x000000ff
        /*051c*/ 	.word	0x00034830
        /*0520*/ 	.short	0x010a
        /*0522*/ 	.byte	0x3d
	.zero		1


	//   ....[28]....
        /*0524*/ 	.word	0x00004cd0
        /*0528*/ 	.word	0x000000ff
        /*052c*/ 	.word	0x00034850
        /*0530*/ 	.short	0x010a
        /*0532*/ 	.byte	0x07
	.zero		1


	//   ....[29]....
        /*0534*/ 	.word	0x00004d10
        /*0538*/ 	.word	0x000000ff
        /*053c*/ 	.word	0x00034850
        /*0540*/ 	.short	0x010a
        /*0542*/ 	.byte	0x07
	.zero		1


	//   ....[30]....
        /*0544*/ 	.word	0x00006e10
        /*0548*/ 	.word	0x0000000c
        /*054c*/ 	.word	0x00000000
        /*0550*/ 	.short	0x0101
        /*0552*/ 	.byte	0x3f
	.zero		1


	//   ....[31]....
        /*0554*/ 	.word	0x00006e50
        /*0558*/ 	.word	0x00000029
        /*055c*/ 	.word	0x00000000
        /*0560*/ 	.short	0x0101
        /*0562*/ 	.byte	0x3f
	.zero		1


	//   ....[32]....
        /*0564*/ 	.word	0x00007640
        /*0568*/ 	.word	0x000000ff
        /*056c*/ 	.word	0x00034830
        /*0570*/ 	.short	0x010a
        /*0572*/ 	.byte	0x28
	.zero		1


	//   ....[33]....
        /*0574*/ 	.word	0x00007680
        /*0578*/ 	.word	0x000000ff
        /*057c*/ 	.word	0x00034830
        /*0580*/ 	.short	0x010a
        /*0582*/ 	.byte	0x28
	.zero		1


	//   ....[34]....
        /*0584*/ 	.word	0x00007ec0
        /*0588*/ 	.word	0x000000ff
        /*058c*/ 	.word	0x00034850
        /*0590*/ 	.short	0x010a
        /*0592*/ 	.byte	0x07
	.zero		1


	//   ....[35]....
        /*0594*/ 	.word	0x00007f00
        /*0598*/ 	.word	0x000000ff
        /*059c*/ 	.word	0x00034850
        /*05a0*/ 	.short	0x010a
        /*05a2*/ 	.byte	0x07
	.zero		1


	//   ....[36]....
        /*05a4*/ 	.word	0x00009b00
        /*05a8*/ 	.word	0x00000015
        /*05ac*/ 	.word	0x00000000
        /*05b0*/ 	.short	0x0101
        /*05b2*/ 	.byte	0x3f
	.zero		1


	//   ....[37]....
        /*05b4*/ 	.word	0x00009b80
        /*05b8*/ 	.word	0x00000015
        /*05bc*/ 	.word	0x00000000
        /*05c0*/ 	.short	0x0101
        /*05c2*/ 	.byte	0x3f
	.zero		1


	//   ....[38]....
        /*05c4*/ 	.word	0x0000a250
        /*05c8*/ 	.word	0x000000ff
        /*05cc*/ 	.word	0x00034850
        /*05d0*/ 	.short	0x010a
        /*05d2*/ 	.byte	0x05
	.zero		1


	//   ....[39]....
        /*05d4*/ 	.word	0x0000a290
        /*05d8*/ 	.word	0x000000ff
        /*05dc*/ 	.word	0x00034850
        /*05e0*/ 	.short	0x010a
        /*05e2*/ 	.byte	0x05
	.zero		1


	//   ....[40]....
        /*05e4*/ 	.word	0x0000a750
        /*05e8*/ 	.word	0x00000009
        /*05ec*/ 	.word	0x00000000
        /*05f0*/ 	.short	0x0101
        /*05f2*/ 	.byte	0x3f
	.zero		1


	//   ....[41]....
        /*05f4*/ 	.word	0x0000b3c0
        /*05f8*/ 	.word	0x000000ff
        /*05fc*/ 	.word	0x00000000
        /*0600*/ 	.short	0x0101
        /*0602*/ 	.byte	0x04
	.zero		1


	//   ....[42]....
        /*0604*/ 	.word	0x0000d140
        /*0608*/ 	.word	0x000000ff
        /*060c*/ 	.word	0x00034840
        /*0610*/ 	.short	0x010a
        /*0612*/ 	.byte	0x26
	.zero		1


	//   ....[43]....
        /*0614*/ 	.word	0x0000def0
        /*0618*/ 	.word	0x000000ff
        /*061c*/ 	.word	0x00034800
        /*0620*/ 	.short	0x0107
        /*0622*/ 	.byte	0x26
	.zero		1


	//   ....[44]....
        /*0624*/ 	.word	0x0000df60
        /*0628*/ 	.word	0x000000ff
        /*062c*/ 	.word	0x00034800
        /*0630*/ 	.short	0x0101
        /*0632*/ 	.byte	0x26
	.zero		1


	//   ....[45]....
        /*0634*/ 	.word	0x0000df80
        /*0638*/ 	.word	0x000000ff
        /*063c*/ 	.word	0x00034820
        /*0640*/ 	.short	0x010a
        /*0642*/ 	.byte	0x26
	.zero		1


	//   ....[46]....
        /*0644*/ 	.word	0x0000e360
        /*0648*/ 	.word	0x000000ff
        /*064c*/ 	.word	0x00034848
        /*0650*/ 	.short	0x010a
        /*0652*/ 	.byte	0x26
	.zero		1


	//   ....[47]....
        /*0654*/ 	.word	0x0000e700
        /*0658*/ 	.word	0x000000ff
        /*065c*/ 	.word	0x00034860
        /*0660*/ 	.short	0x010a
        /*0662*/ 	.byte	0x26
	.zero		1


	//   ....[48]....
        /*0664*/ 	.word	0x0000ec00
        /*0668*/ 	.word	0x000000ff
        /*066c*/ 	.word	0x00034840
        /*0670*/ 	.short	0x010a
        /*0672*/ 	.byte	0x26
	.zero		1


	//   ....[49]....
        /*0674*/ 	.word	0x0000efb0
        /*0678*/ 	.word	0x000000ff
        /*067c*/ 	.word	0x00034868
        /*0680*/ 	.short	0x010a
        /*0682*/ 	.byte	0x26
	.zero		1


	//   ....[50]....
        /*0684*/ 	.word	0x0000f500
        /*0688*/ 	.word	0x000000ff
        /*068c*/ 	.word	0x00034848
        /*0690*/ 	.short	0x010a
        /*0692*/ 	.byte	0x26
	.zero		1


	//   ....[51]....
        /*0694*/ 	.word	0x0000f890
        /*0698*/ 	.word	0x000000ff
        /*069c*/ 	.word	0x00034860
        /*06a0*/ 	.short	0x010a
        /*06a2*/ 	.byte	0x26
	.zero		1


	//   ....[52]....
        /*06a4*/ 	.word	0x0000fc30
        /*06a8*/ 	.word	0x00000003
        /*06ac*/ 	.word	0x00034860
        /*06b0*/ 	.short	0x010a
        /*06b2*/ 	.byte	0x3f
	.zero		1


	//   ....[53]....
        /*06b4*/ 	.word	0x0000ffc0
        /*06b8*/ 	.word	0x00000002
        /*06bc*/ 	.word	0x00034820
        /*06c0*/ 	.short	0x010a
        /*06c2*/ 	.byte	0x3f
	.zero		1


	//   ....[54]....
        /*06c4*/ 	.word	0x00010140
        /*06c8*/ 	.word	0x00000006
        /*06cc*/ 	.word	0x00000000
        /*06d0*/ 	.short	0x010a
        /*06d2*/ 	.byte	0x3f
	.zero		1


	//   ....[55]....
        /*06d4*/ 	.word	0x000101b0
        /*06d8*/ 	.word	0x00000003
        /*06dc*/ 	.word	0x00000000
        /*06e0*/ 	.short	0x010a
        /*06e2*/ 	.byte	0x3f
	.zero		1


	//   ....[56]....
        /*06e4*/ 	.word	0x00010210
        /*06e8*/ 	.word	0x00000000
        /*06ec*/ 	.word	0x00000000
        /*06f0*/ 	.short	0x010a
        /*06f2*/ 	.byte	0x3f
	.zero		1


	//   ....[57]....
        /*06f4*/ 	.word	0x00010240
        /*06f8*/ 	.word	0x00000003
        /*06fc*/ 	.word	0x00000000
        /*0700*/ 	.short	0x010a
        /*0702*/ 	.byte	0x3f
	.zero		1


	//   ....[58]....
        /*0704*/ 	.word	0x000102b0
        /*0708*/ 	.word	0x00000003
        /*070c*/ 	.word	0x00034800
        /*0710*/ 	.short	0x010a
        /*0712*/ 	.byte	0x3f
	.zero		1


	//   ....[59]....
        /*0714*/ 	.word	0x00010310
        /*0718*/ 	.word	0x00000003
        /*071c*/ 	.word	0x00034830
        /*0720*/ 	.short	0x010a
        /*0722*/ 	.byte	0x3f
	.zero		1


	//   ....[60]....
        /*0724*/ 	.word	0x00010370
        /*0728*/ 	.word	0x0000000b
        /*072c*/ 	.word	0x00034830
        /*0730*/ 	.short	0x010a
        /*0732*/ 	.byte	0x3f
	.zero		1


	//   ....[61]....
        /*0734*/ 	.word	0x000103d0
        /*0738*/ 	.word	0x0000000b
        /*073c*/ 	.word	0x00034850
        /*0740*/ 	.short	0x010a
        /*0742*/ 	.byte	0x3f
	.zero		1


	//   ....[62]....
        /*0744*/ 	.word	0x00010430
        /*0748*/ 	.word	0x0000000b
        /*074c*/ 	.word	0x00034830
        /*0750*/ 	.short	0x010a
        /*0752*/ 	.byte	0x3f
	.zero		1


	//   ....[63]....
        /*0754*/ 	.word	0x00010490
        /*0758*/ 	.word	0x00000009
        /*075c*/ 	.word	0x00034850
        /*0760*/ 	.short	0x010a
        /*0762*/ 	.byte	0x3f
	.zero		1


	//   ....[64]....
        /*0764*/ 	.word	0x000104f0
        /*0768*/ 	.word	0x00000000
        /*076c*/ 	.word	0x00034850
        /*0770*/ 	.short	0x010a
        /*0772*/ 	.byte	0x3f
	.zero		1


	//   ....[65]....
        /*0774*/ 	.word	0x00010650
        /*0778*/ 	.word	0x00000003
        /*077c*/ 	.word	0x00034840
        /*0780*/ 	.short	0x010a
        /*0782*/ 	.byte	0x3f
	.zero		1


	//   ....[66]....
        /*0784*/ 	.word	0x00011190
        /*0788*/ 	.word	0x00000003
        /*078c*/ 	.word	0x00034820
        /*0790*/ 	.short	0x010a
        /*0792*/ 	.byte	0x3f
	.zero		1


	//   ....[67]....
        /*0794*/ 	.word	0x000111f0
        /*0798*/ 	.word	0x00000003
        /*079c*/ 	.word	0x00034848
        /*07a0*/ 	.short	0x010a
        /*07a2*/ 	.byte	0x3f
	.zero		1


	//   ....[68]....
        /*07a4*/ 	.word	0x00011250
        /*07a8*/ 	.word	0x00000003
        /*07ac*/ 	.word	0x00034860
        /*07b0*/ 	.short	0x010a
        /*07b2*/ 	.byte	0x3f
	.zero		1


	//   ....[69]....
        /*07b4*/ 	.word	0x000112b0
        /*07b8*/ 	.word	0x00000003
        /*07bc*/ 	.word	0x00034840
        /*07c0*/ 	.short	0x010a
        /*07c2*/ 	.byte	0x3f
	.zero		1


	//   ....[70]....
        /*07c4*/ 	.word	0x00011310
        /*07c8*/ 	.word	0x00000003
        /*07cc*/ 	.word	0x00034868
        /*07d0*/ 	.short	0x010a
        /*07d2*/ 	.byte	0x3f
	.zero		1


	//   ....[71]....
        /*07d4*/ 	.word	0x00011370
        /*07d8*/ 	.word	0x00000003
        /*07dc*/ 	.word	0x00034848
        /*07e0*/ 	.short	0x010a
        /*07e2*/ 	.byte	0x3f
	.zero		1


	//   ....[72]....
        /*07e4*/ 	.word	0x000113d0
        /*07e8*/ 	.word	0x00000003
        /*07ec*/ 	.word	0x00034860
        /*07f0*/ 	.short	0x010a
        /*07f2*/ 	.byte	0x3f
	.zero		1


	//   ....[73]....
        /*07f4*/ 	.word	0x00011420
        /*07f8*/ 	.word	0x00000003
        /*07fc*/ 	.word	0x00034860
        /*0800*/ 	.short	0x010a
        /*0802*/ 	.byte	0x3f
	.zero		1


	//   ....[74]....
        /*0804*/ 	.word	0x00011470
        /*0808*/ 	.word	0x00000002
        /*080c*/ 	.word	0x00034820
        /*0810*/ 	.short	0x010a
        /*0812*/ 	.byte	0x3f
	.zero		1


	//   ....[75]....
        /*0814*/ 	.word	0x00011610
        /*0818*/ 	.word	0x00000006
        /*081c*/ 	.word	0x00000000
        /*0820*/ 	.short	0x010a
        /*0822*/ 	.byte	0x3f
	.zero		1


	//   ....[76]....
        /*0824*/ 	.word	0x00011660
        /*0828*/ 	.word	0x00000003
        /*082c*/ 	.word	0x00000000
        /*0830*/ 	.short	0x010a
        /*0832*/ 	.byte	0x3f
	.zero		1


	//   ....[77]....
        /*0834*/ 	.word	0x000116b0
        /*0838*/ 	.word	0x00000000
        /*083c*/ 	.word	0x00000000
        /*0840*/ 	.short	0x010a
        /*0842*/ 	.byte	0x3f
	.zero		1


	//----- nvinfo : EIATTR_NUM_MBARRIERS
	.align		4
.L_511:
        /*0844*/ 	.byte	0x03, 0x38
        /*0846*/ 	.short	0x0016


	//----- nvinfo : EIATTR_EXIT_INSTR_OFFSETS
	.align		4
        /*0848*/ 	.byte	0x04, 0x1c
        /*084a*/ 	.short	(.L_513 - .L_512)


	//   ....[0]....
.L_512:
        /*084c*/ 	.word	0x00010290


	//----- nvinfo : EIATTR_MAX_THREADS
	.align		4
.L_513:
        /*0850*/ 	.byte	0x04, 0x05
        /*0852*/ 	.short	(.L_515 - .L_514)
.L_514:
        /*0854*/ 	.word	0x00000180
        /*0858*/ 	.word	0x00000001
        /*085c*/ 	.word	0x00000001


	//----- nvinfo : EIATTR_CRS_STACK_SIZE
	.align		4
.L_515:
        /*0860*/ 	.byte	0x04, 0x1e
        /*0862*/ 	.short	(.L_517 - .L_516)
.L_516:
        /*0864*/ 	.word	0x00000000


	//----- nvinfo : EIATTR_CBANK_PARAM_SIZE
	.align		4
.L_517:
        /*0868*/ 	.byte	0x03, 0x19
        /*086a*/ 	.short	0x0a70


	//----- nvinfo : EIATTR_PARAM_CBANK
	.align		4
        /*086c*/ 	.byte	0x04, 0x0a
        /*086e*/ 	.short	(.L_519 - .L_518)
	.align		4
.L_518:
        /*0870*/ 	.word	index@(.nv.constant0._ZN7cutlass13device_kernelIN5flash11enable_sm90INS1_16FlashAttnFwdSm90INS1_25CollectiveMainloopFwdSm90ILi2EN4cute5tupleIJNS5_1CILi1EEES8_S8_EEENS6_IJNS7_ILi128EEESA_NS7_ILi192EEEEEELi128ENS_6half_tEfNS_4arch4Sm90ELb1ELb0ELb1ELb0ELb0ELb0ELb0ELb1ELb1ELb1ELb1ELb0EEENS1_21CollectiveEpilogueFwdINS6_IJSA_SA_SA_EEES9_SD_SF_Li256ELb0ELb1ELb1ELb0EEENS1_19SingleTileSchedulerILb0ELb1ELb1ELi128EEEEEEEEEvNT_6ParamsE)
        /*0874*/ 	.short	0x0210
        /*0876*/ 	.short	0x0a70


	//----- nvinfo : EIATTR_SW_WAR
	.align		4
.L_519:
        /*0878*/ 	.byte	0x04, 0x36
        /*087a*/ 	.short	(.L_521 - .L_520)
.L_520:
        /*087c*/ 	.word	0x00000008
.L_521:


//--------------------- .nv.info._ZN7cutlass13device_kernelIN5flash11enable_sm90INS1_16FlashAttnFwdSm90INS1_25CollectiveMainloopFwdSm90ILi2EN4cute5tupleIJNS5_1CILi1EEES8_S8_EEENS6_IJNS7_ILi128EEESA_NS7_ILi192EEEEEELi128ENS_6half_tEfNS_4arch4Sm90ELb1ELb0ELb1ELb1ELb0ELb0ELb0ELb1ELb1ELb1ELb1ELb0EEENS1_21CollectiveEpilogueFwdINS6_IJSA_SA_SA_EEES9_SD_SF_Li256ELb1ELb1ELb1ELb0EEENS1_36VarlenDynamicPersistentTileSchedulerILi128ELi128ELi256ELi128ELb1ELb1ELb1ELb1ELb1ELb1EEEEEEEEEvNT_6ParamsE --------------------------
	.section	.nv.info._ZN7cutlass13device_kernelIN5flash11enable_sm90INS1_16FlashAttnFwdSm90INS1_25CollectiveMainloopFwdSm90ILi2EN4cute5tupleIJNS5_1CILi1EEES8_S8_EEENS6_IJNS7_ILi128EEESA_NS7_ILi192EEEEEELi128ENS_6half_tEfNS_4arch4Sm90ELb1ELb0ELb1ELb1ELb0ELb0ELb0ELb1ELb1ELb1ELb1ELb0EEENS1_21CollectiveEpilogueFwdINS6_IJSA_SA_SA_EEES9_SD_SF_Li256ELb1ELb1ELb1ELb0EEENS1_36VarlenDynamicPersistentTileSchedulerILi128ELi128ELi256ELi128ELb1ELb1ELb1ELb1ELb1ELb1EEEEEEEEEvNT_6ParamsE,"",@"SHT_CUDA_INFO"
	.sectionflags	@""
	.align	4


	//----- nvinfo : EIATTR_CUDA_API_VERSION
	.align		4
        /*0000*/ 	.byte	0x04, 0x37
        /*0002*/ 	.short	(.L_523 - .L_522)
.L_522:
        /*0004*/ 	.word	0x00000082


	//----- nvinfo : EIATTR_KPARAM_INFO
	.align		4
.L_523:
        /*0008*/ 	.byte	0x04, 0x17
        /*000a*/ 	.short	(.L_525 - .L_524)
.L_524:
        /*000c*/ 	.word	0x00000000
        /*0010*/ 	.short	0x0000
        /*0012*/ 	.short	0x0070
        /*0014*/ 	.byte	0x00, 0xf0, 0x01, 0x2a


	//----- nvinfo : EIATTR_SPARSE_MMA_MASK
	.align		4
.L_525:
        /*0018*/ 	.byte	0x03, 0x50
        /*001a*/ 	.short	0x0000


	//----- nvinfo : EIATTR_MAXREG_COUNT
	.align		4
        /*001c*/ 	.byte	0x03, 0x1b
        /*001e*/ 	.short	0x00a8


	//----- nvinfo : EIATTR_NUM_BARRIERS
	.align		4
        /*0020*/ 	.byte	0x02, 0x4c
        /*0022*/ 	.byte	0x09
	.zero		1


	//----- nvinfo : EIATTR_EXTERNS
	.align		4
        /*0024*/ 	.byte	0x04, 0x0f
        /*0026*/ 	.short	(.L_527 - .L_526)


	//   ....[0]....
	.align		4
.L_526:
        /*0028*/ 	.word	index@(__assertfail)


	//----- nvinfo : EIATTR_ANNOTATIONS
	.align		4
.L_527:
        /*002c*/ 	.byte	0x04, 0x55
        /*002e*/ 	.short	(.L_529 - .L_528)


	//   ....[0]....
.L_528:
        /* <DEDUP_REMOVED lines=73> */


	//----- nvinfo : EIATTR_MERCURY_ISA_VERSION
	.align		4
.L_529:
        /*04a8*/ 	.byte	0x03, 0x5f
        /*04aa*/ 	.short	0x0101


	//----- nvinfo : EIATTR_UNUSED_LOAD_BYTE_OFFSET
	.align		4
        /*04ac*/ 	.byte	0x04, 0x44
        /*04ae*/ 	.short	(.L_531 - .L_530)


	//   ....[0]....
.L_530:
        /*04b0*/ 	.word	0x000009f0
        /*04b4*/ 	.word	0x0000fff0


	//   ....[1]....
        /*04b8*/ 	.word	0x0000b180
        /*04bc*/ 	.word	0x0000fff0


	//----- nvinfo : EIATTR_INT_WARP_WIDE_INSTR_OFFSETS
	.align		4
.L_531:
        /*04c0*/ 	.byte	0x04, 0x31
        /*04c2*/ 	.short	(.L_533 - .L_532)


	//   ....[0]....
.L_532:
        /*04c4*/ 	.word	0x00000120


	//   ....[1]....
        /*04c8*/ 	.word	0x00000160


	//   ....[2]....
        /*04cc*/ 	.word	0x00000220


	//   ....[3]....
        /*04d0*/ 	.word	0x0000f940


	//   ....[4]....
        /*04d4*/ 	.word	0x0000f9d0


	//   ....[5]....
        /*04d8*/ 	.word	0x00013450


	//   ....[6]....
        /*04dc*/ 	.word	0x000134b0


	//----- nvinfo : EIATTR_COOP_GROUP_MASK_REGIDS
	.align		4
.L_533:
        /*04e0*/ 	.byte	0x04, 0x29
        /*04e2*/ 	.short	(.L_535 - .L_534)


	//   ....[0]....
.L_534:
        /*04e4*/ 	.word	0xffffffff


	//   ....[1]....
        /*04e8*/ 	.word	0xffffffff


	//   ....[2]....
        /*04ec*/ 	.word	0xffffffff


	//   ....[3]....
        /*04f0*/ 	.word	0xffffffff


	//   ....[4]....
        /*04f4*/ 	.word	0xffffffff


	//   ....[5]....
        /*04f8*/ 	.word	0xffffffff


	//   ....[6]....
        /*04fc*/ 	.word	0xffffffff


	//   ....[7]....
        /*0500*/ 	.word	0xffffffff


	//   ....[8]....
        /*0504*/ 	.word	0xffffffff


	//   ....[9]....
        /*0508*/ 	.word	0xffffffff


	//   ....[10]....
        /*050c*/ 	.word	0xffffffff


	//   ....[11]....
        /*0510*/ 	.word	0xffffffff


	//   ....[12]....
        /*0514*/ 	.word	0xffffffff


	//   ....[13]....
        /*0518*/ 	.word	0xffffffff


	//   ....[14]....
        /*051c*/ 	.word	0xffffffff


	//   ....[15]....
        /*0520*/ 	.word	0xffffffff


	//   ....[16]....
        /*0524*/ 	.word	0xffffffff


	//   ....[17]....
        /*0528*/ 	.word	0xffffffff


	//   ....[18]....
        /*052c*/ 	.word	0xffffffff


	//   ....[19]....
        /*0530*/ 	.word	0xffffffff


	//   ....[20]....
        /*0534*/ 	.word	0xffffffff


	//   ....[21]....
        /*0538*/ 	.word	0xffffffff


	//   ....[22]....
        /*053c*/ 	.word	0xffffffff


	//   ....[23]....
        /*0540*/ 	.word	0xffffffff


	//   ....[24]....
        /*0544*/ 	.word	0xffffffff


	//   ....[25]....
        /*0548*/ 	.word	0xffffffff


	//   ....[26]....
        /*054c*/ 	.word	0xffffffff


	//   ....[27]....
        /*0550*/ 	.word	0xffffffff


	//   ....[28]....
        /*0554*/ 	.word	0xffffffff


	//   ....[29]....
        /*0558*/ 	.word	0xffffffff


	//   ....[30]....
        /*055c*/ 	.word	0xffffffff


	//   ....[31]....
        /*0560*/ 	.word	0xffffffff


	//   ....[32]....
        /*0564*/ 	.word	0xffffffff


	//   ....[33]....
        /*0568*/ 	.word	0xffffffff


	//   ....[34]....
        /*056c*/ 	.word	0xffffffff


	//   ....[35]....
        /*0570*/ 	.word	0xffffffff


	//   ....[36]....
        /*0574*/ 	.word	0xffffffff


	//   ....[37]....
        /*0578*/ 	.word	0xffffffff


	//   ....[38]....
        /*057c*/ 	.word	0xffffffff


	//   ....[39]....
        /*0580*/ 	.word	0xffffffff


	//   ....[40]....
        /*0584*/ 	.word	0xffffffff


	//   ....[41]....
        /*0588*/ 	.word	0xffffffff


	//   ....[42]....
        /*058c*/ 	.word	0xffffffff


	//   ....[43]....
        /*0590*/ 	.word	0xffffffff


	//   ....[44]....
        /*0594*/ 	.word	0xffffffff


	//   ....[45]....
        /*0598*/ 	.word	0xffffffff


	//   ....[46]....
        /*059c*/ 	.word	0xffffffff


	//   ....[47]....
        /*05a0*/ 	.word	0xffffffff


	//   ....[48]....
        /*05a4*/ 	.word	0xffffffff


	//   ....[49]....
        /*05a8*/ 	.word	0xffffffff


	//   ....[50]....
        /*05ac*/ 	.word	0xffffffff


	//   ....[51]....
        /*05b0*/ 	.word	0xffffffff


	//   ....[52]....
        /*05b4*/ 	.word	0xffffffff


	//   ....[53]....
        /*05b8*/ 	.word	0xffffffff


	//   ....[54]....
        /*05bc*/ 	.word	0xffffffff


	//   ....[55]....
        /*05c0*/ 	.word	0xffffffff


	//   ....[56]....
        /*05c4*/ 	.word	0xffffffff


	//   ....[57]....
        /*05c8*/ 	.word	0xffffffff


	//   ....[58]....
        /*05cc*/ 	.word	0xffffffff


	//   ....[59]....
        /*05d0*/ 	.word	0xffffffff


	//   ....[60]....
        /*05d4*/ 	.word	0xffffffff


	//   ....[61]....
        /*05d8*/ 	.word	0xffffffff


	//   ....[62]....
        /*05dc*/ 	.word	0xffffffff


	//   ....[63]....
        /*05e0*/ 	.word	0xffffffff


	//   ....[64]....
        /*05e4*/ 	.word	0xffffffff


	//   ....[65]....
        /*05e8*/ 	.word	0xffffffff


	//   ....[66]....
        /*05ec*/ 	.word	0xffffffff


	//   ....[67]....
        /*05f0*/ 	.word	0xffffffff


	//   ....[68]....
        /*05f4*/ 	.word	0xffffffff


	//   ....[69]....
        /*05f8*/ 	.word	0xffffffff


	//   ....[70]....
        /*05fc*/ 	.word	0xffffffff


	//   ....[71]....
        /*0600*/ 	.word	0xffffffff


	//   ....[72]....
        /*0604*/ 	.word	0xffffffff


	//   ....[73]....
        /*0608*/ 	.word	0xffffffff


	//   ....[74]....
        /*060c*/ 	.word	0xffffffff


	//   ....[75]....
        /*0610*/ 	.word	0xffffffff


	//   ....[76]....
        /*0614*/ 	.word	0xffffffff


	//   ....[77]....
        /*0618*/ 	.word	0xffffffff


	//   ....[78]....
        /*061c*/ 	.word	0xffffffff


	//   ....[79]....
        /*0620*/ 	.word	0xffffffff


	//   ....[80]....
        /*0624*/ 	.word	0xffffffff


	//   ....[81]....
        /*0628*/ 	.word	0xffffffff


	//   ....[82]....
        /*062c*/ 	.word	0xffffffff


	//   ....[83]....
        /*0630*/ 	.word	0xffffffff


	//   ....[84]....
        /*0634*/ 	.word	0xffffffff


	//   ....[85]....
        /*0638*/ 	.word	0xffffffff


	//   ....[86]....
        /*063c*/ 	.word	0xffffffff


	//   ....[87]....
        /*0640*/ 	.word	0xffffffff


	//   ....[88]....
        /*0644*/ 	.word	0xffffffff


	//   ....[89]....
        /*0648*/ 	.word	0xffffffff


	//   ....[90]....
        /*064c*/ 	.word	0xffffffff


	//   ....[91]....
        /*0650*/ 	.word	0xffffffff


	//   ....[92]....
        /*0654*/ 	.word	0xffffffff


	//   ....[93]....
        /*0658*/ 	.word	0xffffffff


	//   ....[94]....
        /*065c*/ 	.word	0xffffffff


	//   ....[95]....
        /*0660*/ 	.word	0xffffffff


	//   ....[96]....
        /*0664*/ 	.word	0xffffffff


	//   ....[97]....
        /*0668*/ 	.word	0xffffffff


	//   ....[98]....
        /*066c*/ 	.word	0xffffffff


	//   ....[99]....
        /*0670*/ 	.word	0xffffffff


	//   ....[100]....
        /*0674*/ 	.word	0xffffffff


	//   ....[101]....
        /*0678*/ 	.word	0xffffffff


	//   ....[102]....
        /*067c*/ 	.word	0xffffffff


	//   ....[103]....
        /*0680*/ 	.word	0xffffffff


	//   ....[104]....
        /*0684*/ 	.word	0xffffffff


	//   ....[105]....
        /*0688*/ 	.word	0x0500000f


	//   ....[106]....
        /*068c*/ 	.word	0x0500000f


	//   ....[107]....
        /*0690*/ 	.word	0x0500000f


	//   ....[108]....
        /*0694*/ 	.word	0x0500000f


	//   ....[109]....
        /*0698*/ 	.word	0x0500000f


	//   ....[110]....
        /*069c*/ 	.word	0x0500000f


	//   ....[111]....
        /*06a0*/ 	.word	0x0500000f


	//   ....[112]....
        /*06a4*/ 	.word	0x0500000f


	//   ....[113]....
        /*06a8*/ 	.word	0x0500000f


	//   ....[114]....
        /*06ac*/ 	.word	0x0500000f


	//   ....[115]....
        /*06b0*/ 	.word	0x0500000f


	//   ....[116]....
        /*06b4*/ 	.word	0x0500000f


	//   ....[117]....
        /*06b8*/ 	.word	0x0500000f


	//   ....[118]....
        /*06bc*/ 	.word	0x0500000f


	//   ....[119]....
        /*06c0*/ 	.word	0x0500000f


	//   ....[120]....
        /*06c4*/ 	.word	0x0500000f


	//   ....[121]....
        /*06c8*/ 	.word	0x0500000f


	//   ....[122]....
        /*06cc*/ 	.word	0x0500000f


	//   ....[123]....
        /*06d0*/ 	.word	0x0500000f


	//   ....[124]....
        /*06d4*/ 	.word	0x0500000f


	//   ....[125]....
        /*06d8*/ 	.word	0x0500000f


	//   ....[126]....
        /*06dc*/ 	.word	0x0500000f


	//   ....[127]....
        /*06e0*/ 	.word	0x0500000f


	//   ....[128]....
        /*06e4*/ 	.word	0x0500000f


	//   ....[129]....
        /*06e8*/ 	.word	0x0500000f


	//   ....[130]....
        /*06ec*/ 	.word	0x0500000f


	//   ....[131]....
        /*06f0*/ 	.word	0x0500000f


	//   ....[132]....
        /*06f4*/ 	.word	0x0500000f


	//   ....[133]....
        /*06f8*/ 	.word	0x0500000f


	//   ....[134]....
        /*06fc*/ 	.word	0x0500000f


	//   ....[135]....
        /*0700*/ 	.word	0x0500000f


	//   ....[136]....
        /*0704*/ 	.word	0x0500000f


	//   ....[137]....
        /*0708*/ 	.word	0x0500000f


	//   ....[138]....
        /*070c*/ 	.word	0x0500000f


	//   ....[139]....
        /*0710*/ 	.word	0x0500000f


	//   ....[140]....
        /*0714*/ 	.word	0x0500000f


	//----- nvinfo : EIATTR_COOP_GROUP_INSTR_OFFSETS
	.align		4
.L_535:
        /*0718*/ 	.byte	0x04, 0x28
        /*071a*/ 	.short	(.L_537 - .L_536)


	//   ....[0]....
.L_536:
        /*071c*/ 	.word	0x00000060


	//   ....[1]....
        /*0720*/ 	.word	0x00000130


	//   ....[2]....
        /*0724*/ 	.word	0x00000230


	//   ....[3]....
        /*0728*/ 	.word	0x000003a0


	//   ....[4]....
        /*072c*/ 	.word	0x00000500


	//   ....[5]....
        /*0730*/ 	.word	0x00000620


	//   ....[6]....
        /*0734*/ 	.word	0x00000780


	//   ....[7]....
        /*0738*/ 	.word	0x00001900


	//   ....[8]....
        /*073c*/ 	.word	0x00002510


	//   ....[9]....
        /*0740*/ 	.word	0x000026e0


	//   ....[10]....
        /*0744*/ 	.word	0x00003040


	//   ....[11]....
        /*0748*/ 	.word	0x000030c0


	//   ....[12]....
        /*074c*/ 	.word	0x00003b20


	//   ....[13]....
        /*0750*/ 	.word	0x00003b80


	//   ....[14]....
        /*0754*/ 	.word	0x00005a50


	//   ....[15]....
        /*0758*/ 	.word	0x00006270


	//   ....[16]....
        /*075c*/ 	.word	0x00006400


	//   ....[17]....
        /*0760*/ 	.word	0x00006500


	//   ....[18]....
        /*0764*/ 	.word	0x00006d90


	//   ....[19]....
        /*0768*/ 	.word	0x00006e00


	//   ....[20]....
        /*076c*/ 	.word	0x00009140


	//   ....[21]....
        /*0770*/ 	.word	0x00009170


	//   ....[22]....
        /*0774*/ 	.word	0x00009520


	//   ....[23]....
        /*0778*/ 	.word	0x000095a0


	//   ....[24]....
        /*077c*/ 	.word	0x0000a850


	//   ....[25]....
        /*0780*/ 	.word	0x0000a880


	//   ....[26]....
        /*0784*/ 	.word	0x0000a970


	//   ....[27]....
        /*0788*/ 	.word	0x0000a990


	//   ....[28]....
        /*078c*/ 	.word	0x0000bbe0


	//   ....[29]....
        /*0790*/ 	.word	0x0000bc20


	//   ....[30]....
        /*0794*/ 	.word	0x0000bc40


	//   ....[31]....
        /*0798*/ 	.word	0x0000bc70


	//   ....[32]....
        /*079c*/ 	.word	0x0000c2f0


	//   ....[33]....
        /*07a0*/ 	.word	0x0000c310


	//   ....[34]....
        /*07a4*/ 	.word	0x0000c3e0


	//   ....[35]....
        /*07a8*/ 	.word	0x0000c400


	//   ....[36]....
        /*07ac*/ 	.word	0x0000c4c0


	//   ....[37]....
        /*07b0*/ 	.word	0x0000c4e0


	//   ....[38]....
        /*07b4*/ 	.word	0x0000c5b0


	//   ....[39]....
        /*07b8*/ 	.word	0x0000c5d0


	//   ....[40]....
        /*07bc*/ 	.word	0x0000c960


	//   ....[41]....
        /*07c0*/ 	.word	0x0000c970


	//   ....[42]....
        /*07c4*/ 	.word	0x0000cdb0


	//   ....[43]....
        /*07c8*/ 	.word	0x0000cdc0


	//   ....[44]....
        /*07cc*/ 	.word	0x0000d9f0


	//   ....[45]....
        /*07d0*/ 	.word	0x0000da00


	//   ....[46]....
        /*07d4*/ 	.word	0x0000dac0


	//   ....[47]....
        /*07d8*/ 	.word	0x0000dae0


	//   ....[48]....
        /*07dc*/ 	.word	0x0000dba0


	//   ....[49]....
        /*07e0*/ 	.word	0x0000dbc0


	//   ....[50]....
        /*07e4*/ 	.word	0x0000dc90


	//   ....[51]....
        /*07e8*/ 	.word	0x0000dcb0


	//   ....[52]....
        /*07ec*/ 	.word	0x0000ddf0


	//   ....[53]....
        /*07f0*/ 	.word	0x0000e020


	//   ....[54]....
        /*07f4*/ 	.word	0x0000e050


	//   ....[55]....
        /*07f8*/ 	.word	0x0000e080


	//   ....[56]....
        /*07fc*/ 	.word	0x0000e0b0


	//   ....[57]....
        /*0800*/ 	.word	0x0000e0e0


	//   ....[58]....
        /*0804*/ 	.word	0x0000e110


	//   ....[59]....
        /*0808*/ 	.word	0x0000e2b0


	//   ....[60]....
        /*080c*/ 	.word	0x0000e2e0


	//   ....[61]....
        /*0810*/ 	.word	0x0000e310


	//   ....[62]....
        /*0814*/ 	.word	0x0000e340


	//   ....[63]....
        /*0818*/ 	.word	0x0000e370


	//   ....[64]....
        /*081c*/ 	.word	0x0000e3a0


	//   ....[65]....
        /*0820*/ 	.word	0x0000e440


	//   ....[66]....
        /*0824*/ 	.word	0x0000e470


	//   ....[67]....
        /*0828*/ 	.word	0x0000e480


	//   ....[68]....
        /*082c*/ 	.word	0x0000e4b0


	//   ....[69]....
        /*0830*/ 	.word	0x0000ff20


	//   ....[70]....
        /*0834*/ 	.word	0x00010b20


	//   ....[71]....
        /*0838*/ 	.word	0x00010b50


	//   ....[72]....
        /*083c*/ 	.word	0x00010b70


	//   ....[73]....
        /*0840*/ 	.word	0x00010b90


	//   ....[74]....
        /*0844*/ 	.word	0x00010c80


	//   ....[75]....
        /*0848*/ 	.word	0x00010cd0


	//   ....[76]....
        /*084c*/ 	.word	0x00010d70


	//   ....[77]....
        /*0850*/ 	.word	0x00010d80


	//   ....[78]....
        /*0854*/ 	.word	0x00010e20


	//   ....[79]....
        /*0858*/ 	.word	0x00010e30


	//   ....[80]....
        /*085c*/ 	.word	0x00010ed0


	//   ....[81]....
        /*0860*/ 	.word	0x00010ee0


	//   ....[82]....
        /*0864*/ 	.word	0x00010f60


	//   ....[83]....
        /*0868*/ 	.word	0x00010f90


	//   ....[84]....
        /*086c*/ 	.word	0x00010fe0


	//   ....[85]....
        /*0870*/ 	.word	0x00011020


	//   ....[86]....
        /*0874*/ 	.word	0x00013b80


	//   ....[87]....
        /*0878*/ 	.word	0x00013bb0


	//   ....[88]....
        /*087c*/ 	.word	0x00013c00


	//   ....[89]....
        /*0880*/ 	.word	0x00013c40


	//   ....[90]....
        /*0884*/ 	.word	0x00013c70


	//   ....[91]....
        /*0888*/ 	.word	0x00013ca0


	//   ....[92]....
        /*088c*/ 	.word	0x00013cd0


	//   ....[93]....
        /*0890*/ 	.word	0x00013d00


	//   ....[94]....
        /*0894*/ 	.word	0x00013ec0


	//   ....[95]....
        /*0898*/ 	.word	0x00013ef0


	//   ....[96]....
        /*089c*/ 	.word	0x00013f20


	//   ....[97]....
        /*08a0*/ 	.word	0x00013f50


	//   ....[98]....
        /*08a4*/ 	.word	0x00013f80


	//   ....[99]....
        /*08a8*/ 	.word	0x00013fb0


	//   ....[100]....
        /*08ac*/ 	.word	0x00014080


	//   ....[101]....
        /*08b0*/ 	.word	0x000140a0


	//   ....[102]....
        /*08b4*/ 	.word	0x000140b0


	//   ....[103]....
        /*08b8*/ 	.word	0x00014130


	//   ....[104]....
        /*08bc*/ 	.word	0x00014c70


	//   ....[105]....
        /*08c0*/ 	.word	0x00015220


	//   ....[106]....
        /*08c4*/ 	.word	0x000153f0


	//   ....[107]....
        /*08c8*/ 	.word	0x00015440


	//   ....[108]....
        /*08cc*/ 	.word	0x000154a0


	//   ....[109]....
        /*08d0*/ 	.word	0x00015540


	//   ....[110]....
        /*08d4*/ 	.word	0x00015610


	//   ....[111]....
        /*08d8*/ 	.word	0x00015710


	//   ....[112]....
        /*08dc*/ 	.word	0x000157e0


	//   ....[113]....
        /*08e0*/ 	.word	0x000158f0


	//   ....[114]....
        /*08e4*/ 	.word	0x00015950


	//   ....[115]....
        /*08e8*/ 	.word	0x00015a60


	//   ....[116]....
        /*08ec*/ 	.word	0x00015ac0


	//   ....[117]....
        /*08f0*/ 	.word	0x00015bd0


	//   ....[118]....
        /*08f4*/ 	.word	0x00015c30


	//   ....[119]....
        /*08f8*/ 	.word	0x00015d20


	//   ....[120]....
        /*08fc*/ 	.word	0x00015da0


	//   ....[121]....
        /*0900*/ 	.word	0x00015e80


	//   ....[122]....
        /*0904*/ 	.word	0x000161f0


	//   ....[123]....
        /*0908*/ 	.word	0x00016290


	//   ....[124]....
        /*090c*/ 	.word	0x00016420


	//   ....[125]....
        /*0910*/ 	.word	0x000164a0


	//   ....[126]....
        /*0914*/ 	.word	0x00016520


	//   ....[127]....
        /*0918*/ 	.word	0x000165a0


	//   ....[128]....
        /*091c*/ 	.word	0x00016620


	//   ....[129]....
        /*0920*/ 	.word	0x000166b0


	//   ....[130]....
        /*0924*/ 	.word	0x00016750


	//   ....[131]....
        /*0928*/ 	.word	0x00016800


	//   ....[132]....
        /*092c*/ 	.word	0x00016880


	//   ....[133]....
        /*0930*/ 	.word	0x00016900


	//   ....[134]....
        /*0934*/ 	.word	0x00016980


	//   ....[135]....
        /*0938*/ 	.word	0x00016a10


	//   ....[136]....
        /*093c*/ 	.word	0x00016a90


	//   ....[137]....
        /*0940*/ 	.word	0x00016b40


	//   ....[138]....
        /*0944*/ 	.word	0x00016b90


	//   ....[139]....
        /*0948*/ 	.word	0x00016c50


	//   ....[140]....
        /*094c*/ 	.word	0x00016d80


	//----- nvinfo : EIATTR_REG_RECONFIG
	.align		4
.L_537:
        /*0950*/ 	.byte	0x01, 0x54
	.zero		2


	//----- nvinfo : EIATTR_SYSCALL_OFFSETS
	.align		4
        /*0954*/ 	.byte	0x04, 0x46
        /*0956*/ 	.short	(.L_539 - .L_538)


	//   ....[0]....
.L_538:
        /*0958*/ 	.word	0x00001ae0


	//   ....[1]....
        /*095c*/ 	.word	0x0000fb40


	//   ....[2]....
        /*0960*/ 	.word	0x0000fc90


	//   ....[3]....
        /*0964*/ 	.word	0x0000fd90


	//   ....[4]....
        /*0968*/ 	.word	0x000106c0


	//----- nvinfo : EIATTR_MBARRIER_INSTR_OFFSETS
	.align		4
.L_539:
        /*096c*/ 	.byte	0x04, 0x39
        /*096e*/ 	.short	(.L_541 - .L_540)


	//   ....[0]....
.L_540:
        /*0970*/ 	.word	0x00000250
        /*0974*/ 	.word	0x000000ff
        /*0978*/ 	.word	0x00034800
        /*097c*/ 	.short	0x0100
        /*097e*/ 	.byte	0x08
	.zero		1


	//   ....[1]....
        /*0980*/ 	.word	0x00000260
        /*0984*/ 	.word	0x000000ff
        /*0988*/ 	.word	0x00034820
        /*098c*/ 	.short	0x0100
        /*098e*/ 	.byte	0x08
	.zero		1


	//   ....[2]....
        /*0990*/ 	.word	0x00000350
        /*0994*/ 	.word	0x000000ff
        /*0998*/ 	.word	0x00034830
        /*099c*/ 	.short	0x0100
        /*099e*/ 	.byte	0x08
	.zero		1


	//   ....[3]....
        /*09a0*/ 	.word	0x00000360
        /*09a4*/ 	.word	0x000000ff
        /*09a8*/ 	.word	0x00034840
        /*09ac*/ 	.short	0x0100
        /*09ae*/ 	.byte	0x08
	.zero		1


	//   ....[4]....
        /*09b0*/ 	.word	0x00000370
        /*09b4*/ 	.word	0x000000ff
        /*09b8*/ 	.word	0x00034838
        /*09bc*/ 	.short	0x0100
        /*09be*/ 	.byte	0x08
	.zero		1


	//   ....[5]....
        /*09c0*/ 	.word	0x00000380
        /*09c4*/ 	.word	0x000000ff
        /*09c8*/ 	.word	0x00034848
        /*09cc*/ 	.short	0x0100
        /*09ce*/ 	.byte	0x08
	.zero		1


	//   ....[6]....
        /*09d0*/ 	.word	0x000004b0
        /*09d4*/ 	.word	0x000000ff
        /*09d8*/ 	.word	0x00034850
        /*09dc*/ 	.short	0x0100
        /*09de*/ 	.byte	0x08
	.zero		1


	//   ....[7]....
        /*09e0*/ 	.word	0x000004c0
        /*09e4*/ 	.word	0x000000ff
        /*09e8*/ 	.word	0x00034860
        /*09ec*/ 	.short	0x0100
        /*09ee*/ 	.byte	0x08
	.zero		1


	//   ....[8]....
        /*09f0*/ 	.word	0x000004d0
        /*09f4*/ 	.word	0x000000ff
        /*09f8*/ 	.word	0x00034858
        /*09fc*/ 	.short	0x0100
        /*09fe*/ 	.byte	0x08
	.zero		1


	//   ....[9]....
        /*0a00*/ 	.word	0x000004e0
        /*0a04*/ 	.word	0x000000ff
        /*0a08*/ 	.word	0x00034868
        /*0a0c*/ 	.short	0x0100
        /*0a0e*/ 	.byte	0x08
	.zero		1


	//   ....[10]....
        /*0a10*/ 	.word	0x000005d0
        /*0a14*/ 	.word	0x000000ff
        /*0a18*/ 	.word	0x00034870
        /*0a1c*/ 	.short	0x0100
        /*0a1e*/ 	.byte	0x06
	.zero		1


	//   ....[11]....
        /*0a20*/ 	.word	0x000005e0
        /*0a24*/ 	.word	0x000000ff
        /*0a28*/ 	.word	0x00034880
        /*0a2c*/ 	.short	0x0100
        /*0a2e*/ 	.byte	0x06
	.zero		1


	//   ....[12]....
        /*0a30*/ 	.word	0x000005f0
        /*0a34*/ 	.word	0x000000ff
        /*0a38*/ 	.word	0x00034878
        /*0a3c*/ 	.short	0x0100
        /*0a3e*/ 	.byte	0x06
	.zero		1


	//   ....[13]....
        /*0a40*/ 	.word	0x00000600
        /*0a44*/ 	.word	0x000000ff
        /*0a48*/ 	.word	0x00034888
        /*0a4c*/ 	.short	0x0100
        /*0a4e*/ 	.byte	0x06
	.zero		1


	//   ....[14]....
        /*0a50*/ 	.word	0x00000730
        /*0a54*/ 	.word	0x000000ff
        /*0a58*/ 	.word	0x00034890
        /*0a5c*/ 	.short	0x0100
        /*0a5e*/ 	.byte	0x08
	.zero		1


	//   ....[15]....
        /*0a60*/ 	.word	0x00000740
        /*0a64*/ 	.word	0x000000ff
        /*0a68*/ 	.word	0x000348a0
        /*0a6c*/ 	.short	0x0100
        /*0a6e*/ 	.byte	0x08
	.zero		1


	//   ....[16]....
        /*0a70*/ 	.word	0x00000750
        /*0a74*/ 	.word	0x000000ff
        /*0a78*/ 	.word	0x00034898
        /*0a7c*/ 	.short	0x0100
        /*0a7e*/ 	.byte	0x08
	.zero		1


	//   ....[17]....
        /*0a80*/ 	.word	0x00000760
        /*0a84*/ 	.word	0x000000ff
        /*0a88*/ 	.word	0x000348a8
        /*0a8c*/ 	.short	0x0100
        /*0a8e*/ 	.byte	0x08
	.zero		1


	//   ....[18]....
        /*0a90*/ 	.word	0x00000890
        /*0a94*/ 	.word	0x000000ff
        /*0a98*/ 	.word	0x000348b0
        /*0a9c*/ 	.short	0x0100
        /*0a9e*/ 	.byte	0x08
	.zero		1


	//   ....[19]....
        /*0aa0*/ 	.word	0x000008a0
        /*0aa4*/ 	.word	0x000000ff
        /*0aa8*/ 	.word	0x000348c0
        /*0aac*/ 	.short	0x0100
        /*0aae*/ 	.byte	0x08
	.zero		1


	//   ....[20]....
        /*0ab0*/ 	.word	0x000008b0
        /*0ab4*/ 	.word	0x000000ff
        /*0ab8*/ 	.word	0x000348b8
        /*0abc*/ 	.short	0x0100
        /*0abe*/ 	.byte	0x08
	.zero		1


	//   ....[21]....
        /*0ac0*/ 	.word	0x000008c0
        /*0ac4*/ 	.word	0x000000ff
        /*0ac8*/ 	.word	0x000348c8
        /*0acc*/ 	.short	0x0100
        /*0ace*/ 	.byte	0x08
	.zero		1


	//   ....[22]....
        /*0ad0*/ 	.word	0x00001b40
        /*0ad4*/ 	.word	0x000000ff
        /*0ad8*/ 	.word	0x00034800
        /*0adc*/ 	.short	0x010a
        /*0ade*/ 	.byte	0x25
	.zero		1


	//   ....[23]....
        /*0ae0*/ 	.word	0x00001bc0
        /*0ae4*/ 	.word	0x00000000
        /*0ae8*/ 	.word	0x00034830
        /*0aec*/ 	.short	0x010a
        /*0aee*/ 	.byte	0x3f
	.zero		1


	//   ....[24]....
        /*0af0*/ 	.word	0x00001c20
        /*0af4*/ 	.word	0x00000000
        /*0af8*/ 	.word	0x00034830
        /*0afc*/ 	.short	0x010a
        /*0afe*/ 	.byte	0x3f
	.zero		1


	//   ....[25]....
        /*0b00*/ 	.word	0x00002ac0
        /*0b04*/ 	.word	0x00000000
        /*0b08*/ 	.word	0x00000000
        /*0b0c*/ 	.short	0x0101
        /*0b0e*/ 	.byte	0x3f
	.zero		1


	//   ....[26]....
        /*0b10*/ 	.word	0x000049d0
        /*0b14*/ 	.word	0x000000ff
        /*0b18*/ 	.word	0x00034830
        /*0b1c*/ 	.short	0x010a
        /*0b1e*/ 	.byte	0x3b
	.zero		1


	//   ....[27]....
        /*0b20*/ 	.word	0x00004a10
        /*0b24*/ 	.word	0x000000ff
        /*0b28*/ 	.word	0x00034830
        /*0b2c*/ 	.short	0x010a
        /*0b2e*/ 	.byte	0x3b
	.zero		1


	//   ....[28]....
        /*0b30*/ 	.word	0x00005240
        /*0b34*/ 	.word	0x000000ff
        /*0b38*/ 	.word	0x00034850
        /*0b3c*/ 	.short	0x010a
        /*0b3e*/ 	.byte	0x07
	.zero		1


	//   ....[29]....
        /*0b40*/ 	.word	0x00005280
        /*0b44*/ 	.word	0x000000ff
        /*0b48*/ 	.word	0x00034850
        /*0b4c*/ 	.short	0x010a
        /*0b4e*/ 	.byte	0x07
	.zero		1


	//   ....[30]....
        /*0b50*/ 	.word	0x00007330
        /*0b54*/ 	.word	0x00000008
        /*0b58*/ 	.word	0x00000000
        /*0b5c*/ 	.short	0x0101
        /*0b5e*/ 	.byte	0x3f
	.zero		1


	//   ....[31]....
        /*0b60*/ 	.word	0x00007390
        /*0b64*/ 	.word	0x00000014
        /*0b68*/ 	.word	0x00000000
        /*0b6c*/ 	.short	0x0101
        /*0b6e*/ 	.byte	0x3f
	.zero		1


	//   ....[32]....
        /*0b70*/ 	.word	0x00007bb0
        /*0b74*/ 	.word	0x000000ff
        /*0b78*/ 	.word	0x00034830
        /*0b7c*/ 	.short	0x010a
        /*0b7e*/ 	.byte	0x06
	.zero		1


	//   ....[33]....
        /*0b80*/ 	.word	0x00007bf0
        /*0b84*/ 	.word	0x000000ff
        /*0b88*/ 	.word	0x00034830
        /*0b8c*/ 	.short	0x010a
        /*0b8e*/ 	.byte	0x06
	.zero		1


	//   ....[34]....
        /*0b90*/ 	.word	0x00008420
        /*0b94*/ 	.word	0x000000ff
        /*0b98*/ 	.word	0x00034850
        /*0b9c*/ 	.short	0x010a
        /*0b9e*/ 	.byte	0x07
	.zero		1


	//   ....[35]....
        /*0ba0*/ 	.word	0x00008460
        /*0ba4*/ 	.word	0x000000ff
        /*0ba8*/ 	.word	0x00034850
        /*0bac*/ 	.short	0x010a
        /*0bae*/ 	.byte	0x07
	.zero		1


	//   ....[36]....
        /*0bb0*/ 	.word	0x00009d70
        /*0bb4*/ 	.word	0x00000021
        /*0bb8*/ 	.word	0x00000000
        /*0bbc*/ 	.short	0x0101
        /*0bbe*/ 	.byte	0x3f
	.zero		1


	//   ....[37]....
        /*0bc0*/ 	.word	0x00009e00
        /*0bc4*/ 	.word	0x00000023
        /*0bc8*/ 	.word	0x00000000
        /*0bcc*/ 	.short	0x0101
        /*0bce*/ 	.byte	0x3f
	.zero		1


	//   ....[38]....
        /*0bd0*/ 	.word	0x0000a7c0
        /*0bd4*/ 	.word	0x000000ff
        /*0bd8*/ 	.word	0x00034850
        /*0bdc*/ 	.short	0x010a
        /*0bde*/ 	.byte	0x05
	.zero		1


	//   ....[39]....
        /*0be0*/ 	.word	0x0000a800
        /*0be4*/ 	.word	0x000000ff
        /*0be8*/ 	.word	0x00034850
        /*0bec*/ 	.short	0x010a
        /*0bee*/ 	.byte	0x05
	.zero		1


	//   ....[40]....
        /*0bf0*/ 	.word	0x0000ad20
        /*0bf4*/ 	.word	0x00000002
        /*0bf8*/ 	.word	0x00000000
        /*0bfc*/ 	.short	0x0101
        /*0bfe*/ 	.byte	0x3f
	.zero		1


	//   ....[41]....
        /*0c00*/ 	.word	0x0000c2e0
        /*0c04*/ 	.word	0x00000016
        /*0c08*/ 	.word	0x00000000
        /*0c0c*/ 	.short	0x0101
        /*0c0e*/ 	.byte	0x3f
	.zero		1


	//   ....[42]....
        /*0c10*/ 	.word	0x0000c790
        /*0c14*/ 	.word	0x00000016
        /*0c18*/ 	.word	0x00000000
        /*0c1c*/ 	.short	0x0101
        /*0c1e*/ 	.byte	0x3f
	.zero		1


	//   ....[43]....
        /*0c20*/ 	.word	0x00010170
        /*0c24*/ 	.word	0x00000000
        /*0c28*/ 	.word	0x00034840
        /*0c2c*/ 	.short	0x010a
        /*0c2e*/ 	.byte	0x3f
	.zero		1


	//   ....[44]....
        /*0c30*/ 	.word	0x00011130
        /*0c34*/ 	.word	0x00000012
        /*0c38*/ 	.word	0x00034800
        /*0c3c*/ 	.short	0x0107
        /*0c3e*/ 	.byte	0x3f
	.zero		1


	//   ....[45]....
        /*0c40*/ 	.word	0x00011240
        /*0c44*/ 	.word	0x00000012
        /*0c48*/ 	.word	0x00034800
        /*0c4c*/ 	.short	0x0101
        /*0c4e*/ 	.byte	0x3f
	.zero		1


	//   ....[46]....
        /*0c50*/ 	.word	0x00011260
        /*0c54*/ 	.word	0x00000012
        /*0c58*/ 	.word	0x00034820
        /*0c5c*/ 	.short	0x010a
        /*0c5e*/ 	.byte	0x3f
	.zero		1


	//   ....[47]....
        /*0c60*/ 	.word	0x00011620
        /*0c64*/ 	.word	0x00000003
        /*0c68*/ 	.word	0x00034840
        /*0c6c*/ 	.short	0x010a
        /*0c6e*/ 	.byte	0x3f
	.zero		1


	//   ....[48]....
        /*0c70*/ 	.word	0x00011ab0
        /*0c74*/ 	.word	0x00000003
        /*0c78*/ 	.word	0x00000060
        /*0c7c*/ 	.short	0x010a
        /*0c7e*/ 	.byte	0x3f
	.zero		1


	//   ....[49]....
        /*0c80*/ 	.word	0x00012140
        /*0c84*/ 	.word	0x00000003
        /*0c88*/ 	.word	0x00034840
        /*0c8c*/ 	.short	0x010a
        /*0c8e*/ 	.byte	0x3f
	.zero		1


	//   ....[50]....
        /*0c90*/ 	.word	0x000125d0
        /*0c94*/ 	.word	0x00000002
        /*0c98*/ 	.word	0x00000060
        /*0c9c*/ 	.short	0x010a
        /*0c9e*/ 	.byte	0x3f
	.zero		1


	//   ....[51]....
        /*0ca0*/ 	.word	0x00012ba0
        /*0ca4*/ 	.word	0x00000002
        /*0ca8*/ 	.word	0x00034840
        /*0cac*/ 	.short	0x010a
        /*0cae*/ 	.byte	0x3f
	.zero		1


	//   ....[52]....
        /*0cb0*/ 	.word	0x00013030
        /*0cb4*/ 	.word	0x00000002
        /*0cb8*/ 	.word	0x00000060
        /*0cbc*/ 	.short	0x010a
        /*0cbe*/ 	.byte	0x3f
	.zero		1


	//   ....[53]....
        /*0cc0*/ 	.word	0x000135b0
        /*0cc4*/ 	.word	0x00000000
        /*0cc8*/ 	.word	0x00034860
        /*0ccc*/ 	.short	0x010a
        /*0cce*/ 	.byte	0x3f
	.zero		1


	//   ....[54]....
        /*0cd0*/ 	.word	0x00014bf0
        /*0cd4*/ 	.word	0x00000000
        /*0cd8*/ 	.word	0x00034820
        /*0cdc*/ 	.short	0x010a
        /*0cde*/ 	.byte	0x3f
	.zero		1


	//   ....[55]....
        /*0ce0*/ 	.word	0x00014de0
        /*0ce4*/ 	.word	0x00000006
        /*0ce8*/ 	.word	0x00000000
        /*0cec*/ 	.short	0x010a
        /*0cee*/ 	.byte	0x3f
	.zero		1


	//   ....[56]....
        /*0cf0*/ 	.word	0x00014e10
        /*0cf4*/ 	.word	0x00000007
        /*0cf8*/ 	.word	0x00000000
        /*0cfc*/ 	.short	0x010a
        /*0cfe*/ 	.byte	0x3f
	.zero		1


	//   ....[57]....
        /*0d00*/ 	.word	0x00014e70
        /*0d04*/ 	.word	0x00000004
        /*0d08*/ 	.word	0x00000000
        /*0d0c*/ 	.short	0x010a
        /*0d0e*/ 	.byte	0x3f
	.zero		1


	//   ....[58]....
        /*0d10*/ 	.word	0x00014ea0
        /*0d14*/ 	.word	0x00000003
        /*0d18*/ 	.word	0x00000000
        /*0d1c*/ 	.short	0x010a
        /*0d1e*/ 	.byte	0x3f
	.zero		1


	//   ....[59]....
        /*0d20*/ 	.word	0x00014f10
        /*0d24*/ 	.word	0x00000003
        /*0d28*/ 	.word	0x00034800
        /*0d2c*/ 	.short	0x010a
        /*0d2e*/ 	.byte	0x3f
	.zero		1


	//   ....[60]....
        /*0d30*/ 	.word	0x00014f60
        /*0d34*/ 	.word	0x00000000
        /*0d38*/ 	.word	0x00034830
        /*0d3c*/ 	.short	0x010a
        /*0d3e*/ 	.byte	0x3f
	.zero		1


	//   ....[61]....
        /*0d40*/ 	.word	0x00014fc0
        /*0d44*/ 	.word	0x00000006
        /*0d48*/ 	.word	0x00034830
        /*0d4c*/ 	.short	0x010a
        /*0d4e*/ 	.byte	0x3f
	.zero		1


	//   ....[62]....
        /*0d50*/ 	.word	0x00015020
        /*0d54*/ 	.word	0x00000005
        /*0d58*/ 	.word	0x00034850
        /*0d5c*/ 	.short	0x010a
        /*0d5e*/ 	.byte	0x3f
	.zero		1


	//   ....[63]....
        /*0d60*/ 	.word	0x00015080
        /*0d64*/ 	.word	0x00000006
        /*0d68*/ 	.word	0x00034830
        /*0d6c*/ 	.short	0x010a
        /*0d6e*/ 	.byte	0x3f
	.zero		1


	//   ....[64]....
        /*0d70*/ 	.word	0x000150e0
        /*0d74*/ 	.word	0x00000005
        /*0d78*/ 	.word	0x00034850
        /*0d7c*/ 	.short	0x010a
        /*0d7e*/ 	.byte	0x3f
	.zero		1


	//   ....[65]....
        /*0d80*/ 	.word	0x00015140
        /*0d84*/ 	.word	0x00000007
        /*0d88*/ 	.word	0x00034850
        /*0d8c*/ 	.short	0x010a
        /*0d8e*/ 	.byte	0x3f
	.zero		1


	//   ....[66]....
        /*0d90*/ 	.word	0x000152e0
        /*0d94*/ 	.word	0x00000000
        /*0d98*/ 	.word	0x00034840
        /*0d9c*/ 	.short	0x010a
        /*0d9e*/ 	.byte	0x3f
	.zero		1


	//   ....[67]....
        /*0da0*/ 	.word	0x00015f00
        /*0da4*/ 	.word	0x00000012
        /*0da8*/ 	.word	0x00034820
        /*0dac*/ 	.short	0x010a
        /*0dae*/ 	.byte	0x3f
	.zero		1


	//   ....[68]....
        /*0db0*/ 	.word	0x00015f50
        /*0db4*/ 	.word	0x00000003
        /*0db8*/ 	.word	0x00034840
        /*0dbc*/ 	.short	0x010a
        /*0dbe*/ 	.byte	0x3f
	.zero		1


	//   ....[69]....
        /*0dc0*/ 	.word	0x00015fa0
        /*0dc4*/ 	.word	0x00000003
        /*0dc8*/ 	.word	0x00000060
        /*0dcc*/ 	.short	0x010a
        /*0dce*/ 	.byte	0x3f
	.zero		1


	//   ....[70]....
        /*0dd0*/ 	.word	0x00015ff0
        /*0dd4*/ 	.word	0x00000003
        /*0dd8*/ 	.word	0x00034840
        /*0ddc*/ 	.short	0x010a
        /*0dde*/ 	.byte	0x3f
	.zero		1


	//   ....[71]....
        /*0de0*/ 	.word	0x00016040
        /*0de4*/ 	.word	0x00000002
        /*0de8*/ 	.word	0x00000060
        /*0dec*/ 	.short	0x010a
        /*0dee*/ 	.byte	0x3f
	.zero		1


	//   ....[72]....
        /*0df0*/ 	.word	0x00016090
        /*0df4*/ 	.word	0x00000002
        /*0df8*/ 	.word	0x00034840
        /*0dfc*/ 	.short	0x010a
        /*0dfe*/ 	.byte	0x3f
	.zero		1


	//   ....[73]....
        /*0e00*/ 	.word	0x000160e0
        /*0e04*/ 	.word	0x00000002
        /*0e08*/ 	.word	0x00000060
        /*0e0c*/ 	.short	0x010a
        /*0e0e*/ 	.byte	0x3f
	.zero		1


	//   ....[74]....
        /*0e10*/ 	.word	0x00016130
        /*0e14*/ 	.word	0x00000000
        /*0e18*/ 	.word	0x00034860
        /*0e1c*/ 	.short	0x010a
        /*0e1e*/ 	.byte	0x3f
	.zero		1


	//   ....[75]....
        /*0e20*/ 	.word	0x00016ca0
        /*0e24*/ 	.word	0x00000000
        /*0e28*/ 	.word	0x00034820
        /*0e2c*/ 	.short	0x010a
        /*0e2e*/ 	.byte	0x3f
	.zero		1


	//   ....[76]....
        /*0e30*/ 	.word	0x00016e40
        /*0e34*/ 	.word	0x00000006
        /*0e38*/ 	.word	0x00000000
        /*0e3c*/ 	.short	0x010a
        /*0e3e*/ 	.byte	0x3f
	.zero		1


	//   ....[77]....
        /*0e40*/ 	.word	0x00016e90
        /*0e44*/ 	.word	0x00000007
        /*0e48*/ 	.word	0x00000000
        /*0e4c*/ 	.short	0x010a
        /*0e4e*/ 	.byte	0x3f
	.zero		1


	//   ....[78]....
        /*0e50*/ 	.word	0x00016ee0
        /*0e54*/ 	.word	0x00000004
        /*0e58*/ 	.word	0x00000000
        /*0e5c*/ 	.short	0x010a
        /*0e5e*/ 	.byte	0x3f
	.zero		1


	//----- nvinfo : EIATTR_NUM_MBARRIERS
	.align		4
.L_541:
        /*0e60*/ 	.byte	0x03, 0x38
        /*0e62*/ 	.short	0x0016


	//----- nvinfo : EIATTR_EXIT_INSTR_OFFSETS
	.align		4
        /*0e64*/ 	.byte	0x04, 0x1c
        /*0e66*/ 	.short	(.L_543 - .L_542)


	//   ....[0]....
.L_542:
        /*0e68*/ 	.word	0x00000a30


	//   ....[1]....
        /*0e6c*/ 	.word	0x0000dda0


	//   ....[2]....
        /*0e70*/ 	.word	0x00014ef0


	//----- nvinfo : EIATTR_MAX_THREADS
	.align		4
.L_543:
        /*0e74*/ 	.byte	0x04, 0x05
        /*0e76*/ 	.short	(.L_545 - .L_544)
.L_544:
        /*0e78*/ 	.word	0x00000180
        /*0e7c*/ 	.word	0x00000001
        /*0e80*/ 	.word	0x00000001


	//----- nvinfo : EIATTR_CRS_STACK_SIZE
	.align		4
.L_545:
        /*0e84*/ 	.byte	0x04, 0x1e
        /*0e86*/ 	.short	(.L_547 - .L_546)
.L_546:
        /*0e88*/ 	.word	0x00000000


	//----- nvinfo : EIATTR_CBANK_PARAM_SIZE
	.align		4
.L_547:
        /*0e8c*/ 	.byte	0x03, 0x19
        /*0e8e*/ 	.short	0x0af0


	//----- nvinfo : EIATTR_PARAM_CBANK
	.align		4
        /*0e90*/ 	.byte	0x04, 0x0a
        /*0e92*/ 	.short	(.L_549 - .L_548)
	.align		4
.L_548:
        /*0e94*/ 	.word	index@(.nv.constant0._ZN7cutlass13device_kernelIN5flash11enable_sm90INS1_16FlashAttnFwdSm90INS1_25CollectiveMainloopFwdSm90ILi2EN4cute5tupleIJNS5_1CILi1EEES8_S8_EEENS6_IJNS7_ILi128EEESA_NS7_ILi192EEEEEELi128ENS_6half_tEfNS_4arch4Sm90ELb1ELb0ELb1ELb1ELb0ELb0ELb0ELb1ELb1ELb1ELb1ELb0EEENS1_21CollectiveEpilogueFwdINS6_IJSA_SA_SA_EEES9_SD_SF_Li256ELb1ELb1ELb1ELb0EEENS1_36VarlenDynamicPersistentTileSchedulerILi128ELi128ELi256ELi128ELb1ELb1ELb1ELb1ELb1ELb1EEEEEEEEEvNT_6ParamsE)
        /*0e98*/ 	.short	0x0210
        /*0e9a*/ 	.short	0x0af0


	//----- nvinfo : EIATTR_SW_WAR
	.align		4
.L_549:
        /*0e9c*/ 	.byte	0x04, 0x36
        /*0e9e*/ 	.short	(.L_551 - .L_550)
.L_550:
        /*0ea0*/ 	.word	0x00000008
.L_551:


//--------------------- .nv.info._ZN7cutlass13device_kernelIN5flash11enable_sm90INS1_16FlashAttnFwdSm90INS1_25CollectiveMainloopFwdSm90ILi2EN4cute5tupleIJNS5_1CILi1EEES8_S8_EEENS6_IJNS7_ILi128EEESA_NS7_ILi192EEEEEELi128ENS_6half_tEfNS_4arch4Sm90ELb1ELb0ELb1ELb1ELb0ELb1ELb0ELb1ELb1ELb1ELb1ELb0EEENS1_21CollectiveEpilogueFwdINS6_IJSA_SA_SA_EEES9_SD_SF_Li256ELb1ELb1ELb1ELb0EEENS1_36VarlenDynamicPersistentTileSchedulerILi128ELi128ELi256ELi128ELb1ELb1ELb1ELb1ELb1ELb1EEEEEEEEEvNT_6ParamsE --------------------------
	.section	.nv.info._ZN7cutlass13device_kernelIN5flash11enable_sm90INS1_16FlashAttnFwdSm90INS1_25CollectiveMainloopFwdSm90ILi2EN4cute5tupleIJNS5_1CILi1EEES8_S8_EEENS6_IJNS7_ILi128EEESA_NS7_ILi192EEEEEELi128ENS_6half_tEfNS_4arch4Sm90ELb1ELb0ELb1ELb1ELb0ELb1ELb0ELb1ELb1ELb1ELb1ELb0EEENS1_21CollectiveEpilogueFwdINS6_IJSA_SA_SA_EEES9_SD_SF_Li256ELb1ELb1ELb1ELb0EEENS1_36VarlenDynamicPersistentTileSchedulerILi128ELi128ELi256ELi128ELb1ELb1ELb1ELb1ELb1ELb1EEEEEEEEEvNT_6ParamsE,"",@"SHT_CUDA_INFO"
	.sectionflags	@""
	.align	4


	//----- nvinfo : EIATTR_CUDA_API_VERSION
	.align		4
        /*0000*/ 	.byte	0x04, 0x37
        /*0002*/ 	.short	(.L_553 - .L_552)
.L_552:
        /*0004*/ 	.word	0x00000082


	//----- nvinfo : EIATTR_KPARAM_INFO
	.align		4
.L_553:
        /*0008*/ 	.byte	0x04, 0x17
        /*000a*/ 	.short	(.L_555 - .L_554)
.L_554:
        /*000c*/ 	.word	0x00000000
        /*0010*/ 	.short	0x0000
        /*0012*/ 	.short	0x0070
        /*0014*/ 	.byte	0x00, 0xf0, 0x01, 0x2a


	//----- nvinfo : EIATTR_SPARSE_MMA_MASK
	.align		4
.L_555:
        /*0018*/ 	.byte	0x03, 0x50
        /*001a*/ 	.short	0x0000


	//----- nvinfo : EIATTR_MAXREG_COUNT
	.align		4
        /*001c*/ 	.byte	0x03, 0x1b
        /*001e*/ 	.short	0x00a8


	//----- nvinfo : EIATTR_NUM_BARRIERS
	.align		4
        /*0020*/ 	.byte	0x02, 0x4c
        /*0022*/ 	.byte	0x10
	.zero		1


	//----- nvinfo : EIATTR_EXTERNS
	.align		4
        /*0024*/ 	.byte	0x04, 0x0f
        /*0026*/ 	.short	(.L_557 - .L_556)


	//   ....[0]....
	.align		4
.L_556:
        /*0028*/ 	.word	index@(__assertfail)


	//----- nvinfo : EIATTR_ANNOTATIONS
	.align		4
.L_557:
        /*002c*/ 	.byte	0x04, 0x55
        /*002e*/ 	.short	(.L_559 - .L_558)


	//   ....[0]....
.L_558:
        /* <DEDUP_REMOVED lines=133> */


	//----- nvinfo : EIATTR_MERCURY_ISA_VERSION
	.align		4
.L_559:
        /*0868*/ 	.byte	0x03, 0x5f
        /*086a*/ 	.short	0x0101


	//----- nvinfo : EIATTR_UNUSED_LOAD_BYTE_OFFSET
	.align		4
        /*086c*/ 	.byte	0x04, 0x44
        /*086e*/ 	.short	(.L_561 - .L_560)


	//   ....[0]....
.L_560:
        /*0870*/ 	.word	0x00000ab0
        /*0874*/ 	.word	0x0000fff0


	//   ....[1]....
        /*0878*/ 	.word	0x0001c280
        /*087c*/ 	.word	0x0000fff0


	//----- nvinfo : EIATTR_INT_WARP_WIDE_INSTR_OFFSETS
	.align		4
.L_561:
        /*0880*/ 	.byte	0x04, 0x31
        /*0882*/ 	.short	(.L_563 - .L_562)


	//   ....[0]....
.L_562:
        /*0884*/ 	.word	0x00000190


	//   ....[1]....
        /*0888*/ 	.word	0x000001d0


	//   ....[2]....
        /*088c*/ 	.word	0x00000240


	//   ....[3]....
        /*0890*/ 	.word	0x00022540


	//   ....[4]....
        /*0894*/ 	.word	0x000225d0


	//   ....[5]....
        /*0898*/ 	.word	0x00026070


	//   ....[6]....
        /*089c*/ 	.word	0x000260d0


	//----- nvinfo : EIATTR_COOP_GROUP_MASK_REGIDS
	.align		4
.L_563:
        /*08a0*/ 	.byte	0x04, 0x29
        /*08a2*/ 	.short	(.L_565 - .L_564)


	//   ....[0]....
.L_564:
        /*08a4*/ 	.word	0xffffffff


	//   ....[1]....
        /*08a8*/ 	.word	0xffffffff


	//   ....[2]....
        /*08ac*/ 	.word	0xffffffff


	//   ....[3]....
        /*08b0*/ 	.word	0xffffffff


	//   ....[4]....
        /*08b4*/ 	.word	0xffffffff


	//   ....[5]....
        /*08b8*/ 	.word	0xffffffff


	//   ....[6]....
        /*08bc*/ 	.word	0xffffffff


	//   ....[7]....
        /*08c0*/ 	.word	0xffffffff


	//   ....[8]....
        /*08c4*/ 	.word	0xffffffff


	//   ....[9]....
        /*08c8*/ 	.word	0xffffffff


	//   ....[10]....
        /*08cc*/ 	.word	0xffffffff


	//   ....[11]....
        /*08d0*/ 	.word	0xffffffff


	//   ....[12]....
        /*08d4*/ 	.word	0xffffffff


	//   ....[13]....
        /*08d8*/ 	.word	0xffffffff


	//   ....[14]....
        /*08dc*/ 	.word	0xffffffff


	//   ....[15]....
        /*08e0*/ 	.word	0xffffffff


	//   ....[16]....
        /*08e4*/ 	.word	0xffffffff


	//   ....[17]....
        /*08e8*/ 	.word	0xffffffff


	//   ....[18]....
        /*08ec*/ 	.word	0xffffffff


	//   ....[19]....
        /*08f0*/ 	.word	0xffffffff


	//   ....[20]....
        /*08f4*/ 	.word	0xffffffff


	//   ....[21]....
        /*08f8*/ 	.word	0xffffffff


	//   ....[22]....
        /*08fc*/ 	.word	0xffffffff


	//   ....[23]....
        /*0900*/ 	.word	0xffffffff


	//   ....[24]....
        /*0904*/ 	.word	0xffffffff


	//   ....[25]....
        /*0908*/ 	.word	0xffffffff


	//   ....[26]....
        /*090c*/ 	.word	0xffffffff


	//   ....[27]....
        /*0910*/ 	.word	0xffffffff


	//   ....[28]....
        /*0914*/ 	.word	0xffffffff


	//   ....[29]....
        /*0918*/ 	.word	0xffffffff


	//   ....[30]....
        /*091c*/ 	.word	0xffffffff


	//   ....[31]....
        /*0920*/ 	.word	0xffffffff


	//   ....[32]....
        /*0924*/ 	.word	0xffffffff


	//   ....[33]....
        /*0928*/ 	.word	0xffffffff


	//   ....[34]....
        /*092c*/ 	.word	0xffffffff


	//   ....[35]....
        /*0930*/ 	.word	0xffffffff


	//   ....[36]....
        /*0934*/ 	.word	0xffffffff


	//   ....[37]....
        /*0938*/ 	.word	0xffffffff


	//   ....[38]....
        /*093c*/ 	.word	0xffffffff


	//   ....[39]....
        /*0940*/ 	.word	0xffffffff


	//   ....[40]....
        /*0944*/ 	.word	0xffffffff


	//   ....[41]....
        /*0948*/ 	.word	0xffffffff


	//   ....[42]....
        /*094c*/ 	.word	0xffffffff


	//   ....[43]....
        /*0950*/ 	.word	0xffffffff


	//   ....[44]....
        /*0954*/ 	.word	0xffffffff


	//   ....[45]....
        /*0958*/ 	.word	0xffffffff


	//   ....[46]....
        /*095c*/ 	.word	0xffffffff


	//   ....[47]....
        /*0960*/ 	.word	0xffffffff


	//   ....[48]....
        /*0964*/ 	.word	0xffffffff


	//   ....[49]....
        /*0968*/ 	.word	0xffffffff


	//   ....[50]....
        /*096c*/ 	.word	0xffffffff


	//   ....[51]....
        /*0970*/ 	.word	0xffffffff


	//   ....[52]....
        /*0974*/ 	.word	0xffffffff


	//   ....[53]....
        /*0978*/ 	.word	0xffffffff


	//   ....[54]....
        /*097c*/ 	.word	0xffffffff


	//   ....[55]....
        /*0980*/ 	.word	0xffffffff


	//   ....[56]....
        /*0984*/ 	.word	0xffffffff


	//   ....[57]....
        /*0988*/ 	.word	0xffffffff


	//   ....[58]....
        /*098c*/ 	.word	0xffffffff


	//   ....[59]....
        /*0990*/ 	.word	0xffffffff


	//   ....[60]....
        /*0994*/ 	.word	0xffffffff


	//   ....[61]....
        /*0998*/ 	.word	0xffffffff


	//   ....[62]....
        /*099c*/ 	.word	0xffffffff


	//   ....[63]....
        /*09a0*/ 	.word	0xffffffff


	//   ....[64]....
        /*09a4*/ 	.word	0xffffffff


	//   ....[65]....
        /*09a8*/ 	.word	0xffffffff


	//   ....[66]....
        /*09ac*/ 	.word	0xffffffff


	//   ....[67]....
        /*09b0*/ 	.word	0xffffffff


	//   ....[68]....
        /*09b4*/ 	.word	0xffffffff


	//   ....[69]....
        /*09b8*/ 	.word	0xffffffff


	//   ....[70]....
        /*09bc*/ 	.word	0xffffffff


	//   ....[71]....
        /*09c0*/ 	.word	0xffffffff


	//   ....[72]....
        /*09c4*/ 	.word	0xffffffff


	//   ....[73]....
        /*09c8*/ 	.word	0xffffffff


	//   ....[74]....
        /*09cc*/ 	.word	0xffffffff


	//   ....[75]....
        /*09d0*/ 	.word	0xffffffff


	//   ....[76]....
        /*09d4*/ 	.word	0xffffffff


	//   ....[77]....
        /*09d8*/ 	.word	0xffffffff


	//   ....[78]....
        /*09dc*/ 	.word	0xffffffff


	//   ....[79]....
        /*09e0*/ 	.word	0xffffffff


	//   ....[80]....
        /*09e4*/ 	.word	0xffffffff


	//   ....[81]....
        /*09e8*/ 	.word	0xffffffff


	//   ....[82]....
        /*09ec*/ 	.word	0xffffffff


	//   ....[83]....
        /*09f0*/ 	.word	0xffffffff


	//   ....[84]....
        /*09f4*/ 	.word	0xffffffff


	//   ....[85]....
        /*09f8*/ 	.word	0xffffffff


	//   ....[86]....
        /*09fc*/ 	.word	0xffffffff


	//   ....[87]....
        /*0a00*/ 	.word	0xffffffff


	//   ....[88]....
        /*0a04*/ 	.word	0xffffffff


	//   ....[89]....
        /*0a08*/ 	.word	0xffffffff


	//   ....[90]....
        /*0a0c*/ 	.word	0xffffffff


	//   ....[91]....
        /*0a10*/ 	.word	0xffffffff


	//   ....[92]....
        /*0a14*/ 	.word	0xffffffff


	//   ....[93]....
        /*0a18*/ 	.word	0xffffffff


	//   ....[94]....
        /*0a1c*/ 	.word	0xffffffff


	//   ....[95]....
        /*0a20*/ 	.word	0xffffffff


	//   ....[96]....
        /*0a24*/ 	.word	0xffffffff


	//   ....[97]....
        /*0a28*/ 	.word	0xffffffff


	//   ....[98]....
        /*0a2c*/ 	.word	0xffffffff


	//   ....[99]....
        /*0a30*/ 	.word	0xffffffff


	//   ....[100]....
        /*0a34*/ 	.word	0xffffffff


	//   ....[101]....
        /*0a38*/ 	.word	0xffffffff


	//   ....[102]....
        /*0a3c*/ 	.word	0xffffffff


	//   ....[103]....
        /*0a40*/ 	.word	0xffffffff


	//   ....[104]....
        /*0a44*/ 	.word	0xffffffff


	//   ....[105]....
        /*0a48*/ 	.word	0xffffffff


	//   ....[106]....
        /*0a4c*/ 	.word	0xffffffff


	//   ....[107]....
        /*0a50*/ 	.word	0xffffffff


	//   ....[108]....
        /*0a54*/ 	.word	0xffffffff


	//   ....[109]....
        /*0a58*/ 	.word	0xffffffff


	//   ....[110]....
        /*0a5c*/ 	.word	0xffffffff


	//   ....[111]....
        /*0a60*/ 	.word	0xffffffff


	//   ....[112]....
        /*0a64*/ 	.word	0xffffffff


	//   ....[113]....
        /*0a68*/ 	.word	0xffffffff


	//   ....[114]....
        /*0a6c*/ 	.word	0xffffffff


	//   ....[115]....
        /*0a70*/ 	.word	0xffffffff


	//   ....[116]....
        /*0a74*/ 	.word	0xffffffff


	//   ....[117]....
        /*0a78*/ 	.word	0xffffffff


	//   ....[118]....
        /*0a7c*/ 	.word	0xffffffff


	//   ....[119]....
        /*0a80*/ 	.word	0xffffffff


	//   ....[120]....
        /*0a84*/ 	.word	0xffffffff


	//   ....[121]....
        /*0a88*/ 	.word	0xffffffff


	//   ....[122]....
        /*0a8c*/ 	.word	0x0500000f


	//   ....[123]....
        /*0a90*/ 	.word	0x0500000f


	//   ....[124]....
        /*0a94*/ 	.word	0x0500000f


	//   ....[125]....
        /*0a98*/ 	.word	0x0500000f


	//   ....[126]....
        /*0a9c*/ 	.word	0x0500000f


	//   ....[127]....
        /*0aa0*/ 	.word	0x0500000f


	//   ....[128]....
        /*0aa4*/ 	.word	0x0500000f


	//   ....[129]....
        /*0aa8*/ 	.word	0x0500000f


	//   ....[130]....
        /*0aac*/ 	.word	0x0500000f


	//   ....[131]....
        /*0ab0*/ 	.word	0x0500000f


	//   ....[132]....
        /*0ab4*/ 	.word	0x0500000f


	//   ....[133]....
        /*0ab8*/ 	.word	0x0500000f


	//   ....[134]....
        /*0abc*/ 	.word	0x0500000f


	//   ....[135]....
        /*0ac0*/ 	.word	0x0500000f


	//   ....[136]....
        /*0ac4*/ 	.word	0x0500000f


	//   ....[137]....
        /*0ac8*/ 	.word	0x0500000f


	//   ....[138]....
        /*0acc*/ 	.word	0x0500000f


	//   ....[139]....
        /*0ad0*/ 	.word	0x0500000f


	//   ....[140]....
        /*0ad4*/ 	.word	0x0500000f


	//   ....[141]....
        /*0ad8*/ 	.word	0x0500000f


	//   ....[142]....
        /*0adc*/ 	.word	0x0500000f


	//   ....[143]....
        /*0ae0*/ 	.word	0x0500000f


	//   ....[144]....
        /*0ae4*/ 	.word	0x0500000f


	//   ....[145]....
        /*0ae8*/ 	.word	0x0500000f


	//   ....[146]....
        /*0aec*/ 	.word	0x0500000f


	//   ....[147]....
        /*0af0*/ 	.word	0x0500000f


	//   ....[148]....
        /*0af4*/ 	.word	0x0500000f


	//   ....[149]....
        /*0af8*/ 	.word	0x0500000f


	//   ....[150]....
        /*0afc*/ 	.word	0x0500000f


	//   ....[151]....
        /*0b00*/ 	.word	0x0500000f


	//   ....[152]....
        /*0b04*/ 	.word	0x0500000f


	//   ....[153]....
        /*0b08*/ 	.word	0x0500000f


	//   ....[154]....
        /*0b0c*/ 	.word	0x0500000f


	//   ....[155]....
        /*0b10*/ 	.word	0x0500000f


	//   ....[156]....
        /*0b14*/ 	.word	0x0500000f


	//   ....[157]....
        /*0b18*/ 	.word	0x0500000f


	//   ....[158]....
        /*0b1c*/ 	.word	0x0500000f


	//   ....[159]....
        /*0b20*/ 	.word	0x0500000f


	//   ....[160]....
        /*0b24*/ 	.word	0x0500000f


	//   ....[161]....
        /*0b28*/ 	.word	0x0500000f


	//   ....[162]....
        /*0b2c*/ 	.word	0x0500000f


	//   ....[163]....
        /*0b30*/ 	.word	0x0500000f


	//   ....[164]....
        /*0b34*/ 	.word	0x0500000f


	//   ....[165]....
        /*0b38*/ 	.word	0x0500000f


	//   ....[166]....
        /*0b3c*/ 	.word	0x0500000f


	//   ....[167]....
        /*0b40*/ 	.word	0x0500000f


	//   ....[168]....
        /*0b44*/ 	.word	0x0500000f


	//   ....[169]....
        /*0b48*/ 	.word	0x0500000f


	//   ....[170]....
        /*0b4c*/ 	.word	0x0500000f


	//   ....[171]....
        /*0b50*/ 	.word	0x0500000f


	//   ....[172]....
        /*0b54*/ 	.word	0x0500000f


	//   ....[173]....
        /*0b58*/ 	.word	0x0500000f


	//   ....[174]....
        /*0b5c*/ 	.word	0x0500000f


	//----- nvinfo : EIATTR_COOP_GROUP_INSTR_OFFSETS
	.align		4
.L_565:
        /*0b60*/ 	.byte	0x04, 0x28
        /*0b62*/ 	.short	(.L_567 - .L_566)


	//   ....[0]....
.L_566:
        /*0b64*/ 	.word	0x00000060


	//   ....[1]....
        /*0b68*/ 	.word	0x000001a0


	//   ....[2]....
        /*0b6c*/ 	.word	0x000001f0


	//   ....[3]....
        /*0b70*/ 	.word	0x00000420


	//   ....[4]....
        /*0b74*/ 	.word	0x00000580


	//   ....[5]....
        /*0b78*/ 	.word	0x000006a0


	//   ....[6]....
        /*0b7c*/ 	.word	0x00000800


	//   ....[7]....
        /*0b80*/ 	.word	0x0000b010


	//   ....[8]....
        /*0b84*/ 	.word	0x0000b710


	//   ....[9]....
        /*0b88*/ 	.word	0x0000b720


	//   ....[10]....
        /*0b8c*/ 	.word	0x0000b730


	//   ....[11]....
        /*0b90*/ 	.word	0x0000b740


	//   ....[12]....
        /*0b94*/ 	.word	0x0000bf10


	//   ....[13]....
        /*0b98*/ 	.word	0x0000bf20


	//   ....[14]....
        /*0b9c*/ 	.word	0x0000bf30


	//   ....[15]....
        /*0ba0*/ 	.word	0x0000bf40


	//   ....[16]....
        /*0ba4*/ 	.word	0x0000ece0


	//   ....[17]....
        /*0ba8*/ 	.word	0x0000ecf0


	//   ....[18]....
        /*0bac*/ 	.word	0x0000ed00


	//   ....[19]....
        /*0bb0*/ 	.word	0x0000ed10


	//   ....[20]....
        /*0bb4*/ 	.word	0x0000f300


	//   ....[21]....
        /*0bb8*/ 	.word	0x0000f310


	//   ....[22]....
        /*0bbc*/ 	.word	0x0000f320


	//   ....[23]....
        /*0bc0*/ 	.word	0x0000f330


	//   ....[24]....
        /*0bc4*/ 	.word	0x00012d20


	//   ....[25]....
        /*0bc8*/ 	.word	0x00012f50


	//   ....[26]....
        /*0bcc*/ 	.word	0x00013850


	//   ....[27]....
        /*0bd0*/ 	.word	0x000138d0


	//   ....[28]....
        /*0bd4*/ 	.word	0x00014300


	//   ....[29]....
        /*0bd8*/ 	.word	0x000143a0


	//   ....[30]....
        /*0bdc*/ 	.word	0x00016780


	//   ....[31]....
        /*0be0*/ 	.word	0x00016db0


	//   ....[32]....
        /*0be4*/ 	.word	0x00017030


	//   ....[33]....
        /*0be8*/ 	.word	0x000170f0


	//   ....[34]....
        /*0bec*/ 	.word	0x00017950


	//   ....[35]....
        /*0bf0*/ 	.word	0x000179a0


	//   ....[36]....
        /*0bf4*/ 	.word	0x0001a0a0


	//   ....[37]....
        /*0bf8*/ 	.word	0x0001a0d0


	//   ....[38]....
        /*0bfc*/ 	.word	0x0001a620


	//   ....[39]....
        /*0c00*/ 	.word	0x0001a680


	//   ....[40]....
        /*0c04*/ 	.word	0x0001bbd0


	//   ....[41]....
        /*0c08*/ 	.word	0x0001bc50


	//   ....[42]....
        /*0c0c*/ 	.word	0x0001bc80


	//   ....[43]....
        /*0c10*/ 	.word	0x0001bca0


	//   ....[44]....
        /*0c14*/ 	.word	0x0001cd20


	//   ....[45]....
        /*0c18*/ 	.word	0x0001cd30


	//   ....[46]....
        /*0c1c*/ 	.word	0x0001cd40


	//   ....[47]....
        /*0c20*/ 	.word	0x0001cd50


	//   ....[48]....
        /*0c24*/ 	.word	0x0001d460


	//   ....[49]....
        /*0c28*/ 	.word	0x0001d4c0


	//   ....[50]....
        /*0c2c*/ 	.word	0x0001d580


	//   ....[51]....
        /*0c30*/ 	.word	0x0001d5a0


	//   ....[52]....
        /*0c34*/ 	.word	0x0001d660


	//   ....[53]....
        /*0c38*/ 	.word	0x0001d680


	//   ....[54]....
        /*0c3c*/ 	.word	0x0001d750


	//   ....[55]....
        /*0c40*/ 	.word	0x0001d770


	//   ....[56]....
        /*0c44*/ 	.word	0x0001dbf0


	//   ....[57]....
        /*0c48*/ 	.word	0x0001dc00


	//   ....[58]....
        /*0c4c*/ 	.word	0x0001e040


	//   ....[59]....
        /*0c50*/ 	.word	0x0001e050


	//   ....[60]....
        /*0c54*/ 	.word	0x0001ecb0


	//   ....[61]....
        /*0c58*/ 	.word	0x0001ecd0


	//   ....[62]....
        /*0c5c*/ 	.word	0x0001ed90


	//   ....[63]....
        /*0c60*/ 	.word	0x0001edb0


	//   ....[64]....
        /*0c64*/ 	.word	0x0001ee70


	//   ....[65]....
        /*0c68*/ 	.word	0x0001ee90


	//   ....[66]....
        /*0c6c*/ 	.word	0x0001ef60


	//   ....[67]....
        /*0c70*/ 	.word	0x0001ef80


	//   ....[68]....
        /*0c74*/ 	.word	0x0001f0d0


	//   ....[69]....
        /*0c78*/ 	.word	0x0001f300


	//   ....[70]....
        /*0c7c*/ 	.word	0x0001f330


	//   ....[71]....
        /*0c80*/ 	.word	0x0001f360


	//   ....[72]....
        /*0c84*/ 	.word	0x0001f390


	//   ....[73]....
        /*0c88*/ 	.word	0x0001f3c0


	//   ....[74]....
        /*0c8c*/ 	.word	0x0001f3f0


	//   ....[75]....
        /*0c90*/ 	.word	0x0001f590


	//   ....[76]....
        /*0c94*/ 	.word	0x0001f5c0


	//   ....[77]....
        /*0c98*/ 	.word	0x0001f5f0


	//   ....[78]....
        /*0c9c*/ 	.word	0x0001f620


	//   ....[79]....
        /*0ca0*/ 	.word	0x0001f650


	//   ....[80]....
        /*0ca4*/ 	.word	0x0001f680


	//   ....[81]....
        /*0ca8*/ 	.word	0x0001f720


	//   ....[82]....
        /*0cac*/ 	.word	0x0001f750


	//   ....[83]....
        /*0cb0*/ 	.word	0x0001f760


	//   ....[84]....
        /*0cb4*/ 	.word	0x0001f790


	//   ....[85]....
        /*0cb8*/ 	.word	0x00020e70


	//   ....[86]....
        /*0cbc*/ 	.word	0x00022b20


	//   ....[87]....
        /*0cc0*/ 	.word	0x00023730


	//   ....[88]....
        /*0cc4*/ 	.word	0x00023740


	//   ....[89]....
        /*0cc8*/ 	.word	0x00023800


	//   ....[90]....
        /*0ccc*/ 	.word	0x00023810


	//   ....[91]....
        /*0cd0*/ 	.word	0x000238b0


	//   ....[92]....
        /*0cd4*/ 	.word	0x000238c0


	//   ....[93]....
        /*0cd8*/ 	.word	0x00023960


	//   ....[94]....
        /*0cdc*/ 	.word	0x00023970


	//   ....[95]....
        /*0ce0*/ 	.word	0x00023a10


	//   ....[96]....
        /*0ce4*/ 	.word	0x00023a20


	//   ....[97]....
        /*0ce8*/ 	.word	0x00023ac0


	//   ....[98]....
        /*0cec*/ 	.word	0x00023ad0


	//   ....[99]....
        /*0cf0*/ 	.word	0x00023b70


	//   ....[100]....
        /*0cf4*/ 	.word	0x00023b80


	//   ....[101]....
        /*0cf8*/ 	.word	0x00023bd0


	//   ....[102]....
        /*0cfc*/ 	.word	0x00023c10


	//   ....[103]....
        /*0d00*/ 	.word	0x000267f0


	//   ....[104]....
        /*0d04*/ 	.word	0x00026820


	//   ....[105]....
        /*0d08*/ 	.word	0x00026880


	//   ....[106]....
        /*0d0c*/ 	.word	0x000268b0


	//   ....[107]....
        /*0d10*/ 	.word	0x000268e0


	//   ....[108]....
        /*0d14*/ 	.word	0x00026910


	//   ....[109]....
        /*0d18*/ 	.word	0x00026940


	//   ....[110]....
        /*0d1c*/ 	.word	0x00026970


	//   ....[111]....
        /*0d20*/ 	.word	0x00026b40


	//   ....[112]....
        /*0d24*/ 	.word	0x00026b70


	//   ....[113]....
        /*0d28*/ 	.word	0x00026ba0


	//   ....[114]....
        /*0d2c*/ 	.word	0x00026bd0


	//   ....[115]....
        /*0d30*/ 	.word	0x00026c00


	//   ....[116]....
        /*0d34*/ 	.word	0x00026c30


	//   ....[117]....
        /*0d38*/ 	.word	0x00026d00


	//   ....[118]....
        /*0d3c*/ 	.word	0x00026d20


	//   ....[119]....
        /*0d40*/ 	.word	0x00026d30


	//   ....[120]....
        /*0d44*/ 	.word	0x00026db0


	//   ....[121]....
        /*0d48*/ 	.word	0x000278e0


	//   ....[122]....
        /*0d4c*/ 	.word	0x00027d20


	//   ....[123]....
        /*0d50*/ 	.word	0x00027db0


	//   ....[124]....
        /*0d54*/ 	.word	0x00027e00


	//   ....[125]....
        /*0d58*/ 	.word	0x00027e50


	//   ....[126]....
        /*0d5c*/ 	.word	0x00027ef0


	//   ....[127]....
        /*0d60*/ 	.word	0x00027f80


	//   ....[128]....
        /*0d64*/ 	.word	0x00027fd0


	//   ....[129]....
        /*0d68*/ 	.word	0x00028020


	//   ....[130]....
        /*0d6c*/ 	.word	0x00028110


	//   ....[131]....
        /*0d70*/ 	.word	0x000281b0


	//   ....[132]....
        /*0d74*/ 	.word	0x00028200


	//   ....[133]....
        /*0d78*/ 	.word	0x00028260


	//   ....[134]....
        /*0d7c*/ 	.word	0x000282f0


	//   ....[135]....
        /*0d80*/ 	.word	0x00028380


	//   ....[136]....
        /*0d84*/ 	.word	0x000283d0


	//   ....[137]....
        /*0d88*/ 	.word	0x00028420


	//   ....[138]....
        /*0d8c*/ 	.word	0x00028720


	//   ....[139]....
        /*0d90*/ 	.word	0x00028a10


	//   ....[140]....
        /*0d94*/ 	.word	0x00028b90


	//   ....[141]....
        /*0d98*/ 	.word	0x00028be0


	//   ....[142]....
        /*0d9c*/ 	.word	0x00028cb0


	//   ....[143]....
        /*0da0*/ 	.word	0x00028dc0


	//   ....[144]....
        /*0da4*/ 	.word	0x00028e20


	//   ....[145]....
        /*0da8*/ 	.word	0x00028f30


	//   ....[146]....
        /*0dac*/ 	.word	0x00028f90


	//   ....[147]....
        /*0db0*/ 	.word	0x000290a0


	//   ....[148]....
        /*0db4*/ 	.word	0x00029100


	//   ....[149]....
        /*0db8*/ 	.word	0x00029210


	//   ....[150]....
        /*0dbc*/ 	.word	0x00029270


	//   ....[151]....
        /*0dc0*/ 	.word	0x00029380


	//   ....[152]....
        /*0dc4*/ 	.word	0x000293e0


	//   ....[153]....
        /*0dc8*/ 	.word	0x000294f0


	//   ....[154]....
        /*0dcc*/ 	.word	0x00029550


	//   ....[155]....
        /*0dd0*/ 	.word	0x00029630


	//   ....[156]....
        /*0dd4*/ 	.word	0x000299a0


	//   ....[157]....
        /*0dd8*/ 	.word	0x00029a50


	//   ....[158]....
        /*0ddc*/ 	.word	0x00029bd0


	//   ....[159]....
        /*0de0*/ 	.word	0x00029c60


	//   ....[160]....
        /*0de4*/ 	.word	0x00029ce0


	//   ....[161]....
        /*0de8*/ 	.word	0x00029d60


	//   ....[162]....
        /*0dec*/ 	.word	0x00029de0


	//   ....[163]....
        /*0df0*/ 	.word	0x00029e70


	//   ....[164]....
        /*0df4*/ 	.word	0x00029f10


	//   ....[165]....
        /*0df8*/ 	.word	0x00029fe0


	//   ....[166]....
        /*0dfc*/ 	.word	0x0002a060


	//   ....[167]....
        /*0e00*/ 	.word	0x0002a0e0


	//   ....[168]....
        /*0e04*/ 	.word	0x0002a160


	//   ....[169]....
        /*0e08*/ 	.word	0x0002a1f0


	//   ....[170]....
        /*0e0c*/ 	.word	0x0002a270


	//   ....[171]....
        /*0e10*/ 	.word	0x0002a320


	//   ....[172]....
        /*0e14*/ 	.word	0x0002a370


	//   ....[173]....
        /*0e18*/ 	.word	0x0002a430


	//   ....[174]....
        /*0e1c*/ 	.word	0x0002a560


	//----- nvinfo : EIATTR_REG_RECONFIG
	.align		4
.L_567:
        /*0e20*/ 	.byte	0x01, 0x54
	.zero		2


	//----- nvinfo : EIATTR_SYSCALL_OFFSETS
	.align		4
        /*0e24*/ 	.byte	0x04, 0x46
        /*0e26*/ 	.short	(.L_569 - .L_568)


	//   ....[0]....
.L_568:
        /*0e28*/ 	.word	0x00002010


	//   ....[1]....
        /*0e2c*/ 	.word	0x00002160


	//   ....[2]....
        /*0e30*/ 	.word	0x0000b1c0


	//   ....[3]....
        /*0e34*/ 	.word	0x0000b4b0


	//   ....[4]....
        /*0e38*/ 	.word	0x00022740


	//   ....[5]....
        /*0e3c*/ 	.word	0x00022890


	//   ....[6]....
        /*0e40*/ 	.word	0x00022980


	//   ....[7]....
        /*0e44*/ 	.word	0x000232e0


	//----- nvinfo : EIATTR_MBARRIER_INSTR_OFFSETS
	.align		4
.L_569:
        /*0e48*/ 	.byte	0x04, 0x39
        /*0e4a*/ 	.short	(.L_571 - .L_570)


	//   ....[0]....
.L_570:
        /*0e4c*/ 	.word	0x000002d0
        /*0e50*/ 	.word	0x000000ff
        /*0e54*/ 	.word	0x00034800
        /*0e58*/ 	.short	0x0100
        /*0e5a*/ 	.byte	0x08
	.zero		1


	//   ....[1]....
        /*0e5c*/ 	.word	0x000002e0
        /*0e60*/ 	.word	0x000000ff
        /*0e64*/ 	.word	0x00034820
        /*0e68*/ 	.short	0x0100
        /*0e6a*/ 	.byte	0x08
	.zero		1


	//   ....[2]....
        /*0e6c*/ 	.word	0x000003d0
        /*0e70*/ 	.word	0x000000ff
        /*0e74*/ 	.word	0x00034830
        /*0e78*/ 	.short	0x0100
        /*0e7a*/ 	.byte	0x08
	.zero		1


	//   ....[3]....
        /*0e7c*/ 	.word	0x000003e0
        /*0e80*/ 	.word	0x000000ff
        /*0e84*/ 	.word	0x00034840
        /*0e88*/ 	.short	0x0100
        /*0e8a*/ 	.byte	0x08
	.zero		1


	//   ....[4]....
        /*0e8c*/ 	.word	0x000003f0
        /*0e90*/ 	.word	0x000000ff
        /*0e94*/ 	.word	0x00034838
        /*0e98*/ 	.short	0x0100
        /*0e9a*/ 	.byte	0x08
	.zero		1


	//   ....[5]....
        /*0e9c*/ 	.word	0x00000400
        /*0ea0*/ 	.word	0x000000ff
        /*0ea4*/ 	.word	0x00034848
        /*0ea8*/ 	.short	0x0100
        /*0eaa*/ 	.byte	0x08
	.zero		1


	//   ....[6]....
        /*0eac*/ 	.word	0x00000530
        /*0eb0*/ 	.word	0x000000ff
        /*0eb4*/ 	.word	0x00034850
        /*0eb8*/ 	.short	0x0100
        /*0eba*/ 	.byte	0x08
	.zero		1


	//   ....[7]....
        /*0ebc*/ 	.word	0x00000540
        /*0ec0*/ 	.word	0x000000ff
        /*0ec4*/ 	.word	0x00034860
        /*0ec8*/ 	.short	0x0100
        /*0eca*/ 	.byte	0x08
	.zero		1


	//   ....[8]....
        /*0ecc*/ 	.word	0x00000550
        /*0ed0*/ 	.word	0x000000ff
        /*0ed4*/ 	.word	0x00034858
        /*0ed8*/ 	.short	0x0100
        /*0eda*/ 	.byte	0x08
	.zero		1


	//   ....[9]....
        /*0edc*/ 	.word	0x00000560
        /*0ee0*/ 	.word	0x000000ff
        /*0ee4*/ 	.word	0x00034868
        /*0ee8*/ 	.short	0x0100
        /*0eea*/ 	.byte	0x08
	.zero		1


	//   ....[10]....
        /*0eec*/ 	.word	0x00000650
        /*0ef0*/ 	.word	0x000000ff
        /*0ef4*/ 	.word	0x00034870
        /*0ef8*/ 	.short	0x0100
        /*0efa*/ 	.byte	0x06
	.zero		1


	//   ....[11]....
        /*0efc*/ 	.word	0x00000660
        /*0f00*/ 	.word	0x000000ff
        /*0f04*/ 	.word	0x00034880
        /*0f08*/ 	.short	0x0100
        /*0f0a*/ 	.byte	0x06
	.zero		1


	//   ....[12]....
        /*0f0c*/ 	.word	0x00000670
        /*0f10*/ 	.word	0x000000ff
        /*0f14*/ 	.word	0x00034878
        /*0f18*/ 	.short	0x0100
        /*0f1a*/ 	.byte	0x06
	.zero		1


	//   ....[13]....
        /*0f1c*/ 	.word	0x00000680
        /*0f20*/ 	.word	0x000000ff
        /*0f24*/ 	.word	0x00034888
        /*0f28*/ 	.short	0x0100
        /*0f2a*/ 	.byte	0x06
	.zero		1


	//   ....[14]....
        /*0f2c*/ 	.word	0x000007b0
        /*0f30*/ 	.word	0x000000ff
        /*0f34*/ 	.word	0x00034890
        /*0f38*/ 	.short	0x0100
        /*0f3a*/ 	.byte	0x08
	.zero		1


	//   ....[15]....
        /*0f3c*/ 	.word	0x000007c0
        /*0f40*/ 	.word	0x000000ff
        /*0f44*/ 	.word	0x000348a0
        /*0f48*/ 	.short	0x0100
        /*0f4a*/ 	.byte	0x08
	.zero		1


	//   ....[16]....
        /*0f4c*/ 	.word	0x000007d0
        /*0f50*/ 	.word	0x000000ff
        /*0f54*/ 	.word	0x00034898
        /*0f58*/ 	.short	0x0100
        /*0f5a*/ 	.byte	0x08
	.zero		1


	//   ....[17]....
        /*0f5c*/ 	.word	0x000007e0
        /*0f60*/ 	.word	0x000000ff
        /*0f64*/ 	.word	0x000348a8
        /*0f68*/ 	.short	0x0100
        /*0f6a*/ 	.byte	0x08
	.zero		1


	//   ....[18]....
        /*0f6c*/ 	.word	0x00000910
        /*0f70*/ 	.word	0x000000ff
        /*0f74*/ 	.word	0x000348b0
        /*0f78*/ 	.short	0x0100
        /*0f7a*/ 	.byte	0x08
	.zero		1


	//   ....[19]....
        /*0f7c*/ 	.word	0x00000920
        /*0f80*/ 	.word	0x000000ff
        /*0f84*/ 	.word	0x000348c0
        /*0f88*/ 	.short	0x0100
        /*0f8a*/ 	.byte	0x08
	.zero		1


	//   ....[20]....
        /*0f8c*/ 	.word	0x00000930
        /*0f90*/ 	.word	0x000000ff
        /*0f94*/ 	.word	0x000348b8
        /*0f98*/ 	.short	0x0100
        /*0f9a*/ 	.byte	0x08
	.zero		1


	//   ....[21]....
        /*0f9c*/ 	.word	0x00000940
        /*0fa0*/ 	.word	0x000000ff
        /*0fa4*/ 	.word	0x000348c8
        /*0fa8*/ 	.short	0x0100
        /*0faa*/ 	.byte	0x08
	.zero		1


	//   ....[22]....
        /*0fac*/ 	.word	0x00003c50
        /*0fb0*/ 	.word	0x00000003
        /*0fb4*/ 	.word	0x00034890
        /*0fb8*/ 	.short	0x010a
        /*0fba*/ 	.byte	0x3f
	.zero		1


	//   ....[23]....
        /*0fbc*/ 	.word	0x00006ff0
        /*0fc0*/ 	.word	0x00000003
        /*0fc4*/ 	.word	0x00034890
        /*0fc8*/ 	.short	0x010a
        /*0fca*/ 	.byte	0x3f
	.zero		1


	//   ....[24]....
        /*0fcc*/ 	.word	0x0000a0f0
        /*0fd0*/ 	.word	0x00000003
        /*0fd4*/ 	.word	0x00034890
        /*0fd8*/ 	.short	0x010a
        /*0fda*/ 	.byte	0x3f
	.zero		1


	//   ....[25]....
        /*0fdc*/ 	.word	0x0000a4c0
        /*0fe0*/ 	.word	0x00000020
        /*0fe4*/ 	.word	0x00000000
        /*0fe8*/ 	.short	0x0101
        /*0fea*/ 	.byte	0x3f
	.zero		1


	//   ....[26]....
        /*0fec*/ 	.word	0x0000a500
        /*0ff0*/ 	.word	0x00000003
        /*0ff4*/ 	.word	0x000348b0
        /*0ff8*/ 	.short	0x010a
        /*0ffa*/ 	.byte	0x3f
	.zero		1


	//   ....[27]....
        /*0ffc*/ 	.word	0x0000a9a0
        /*1000*/ 	.word	0x00000003
        /*1004*/ 	.word	0x00000000
        /*1008*/ 	.short	0x0101
        /*100a*/ 	.byte	0x3f
	.zero		1


	//   ....[28]....
        /*100c*/ 	.word	0x0000b240
        /*1010*/ 	.word	0x00000002
        /*1014*/ 	.word	0x00034800
        /*1018*/ 	.short	0x010a
        /*101a*/ 	.byte	0x3f
	.zero		1


	//   ....[29]....
        /*101c*/ 	.word	0x0000b290
        /*1020*/ 	.word	0x00000002
        /*1024*/ 	.word	0x00034800
        /*1028*/ 	.short	0x010a
        /*102a*/ 	.byte	0x3f
	.zero		1


	//   ....[30]....
        /*102c*/ 	.word	0x0000c610
        /*1030*/ 	.word	0x00000002
        /*1034*/ 	.word	0x00034800
        /*1038*/ 	.short	0x010a
        /*103a*/ 	.byte	0x3f
	.zero		1


	//   ....[31]....
        /*103c*/ 	.word	0x0000f770
        /*1040*/ 	.word	0x00000002
        /*1044*/ 	.word	0x00034800
        /*1048*/ 	.short	0x010a
        /*104a*/ 	.byte	0x3f
	.zero		1


	//   ....[32]....
        /*104c*/ 	.word	0x00012000
        /*1050*/ 	.word	0x00000000
        /*1054*/ 	.word	0x00034830
        /*1058*/ 	.short	0x010a
        /*105a*/ 	.byte	0x3f
	.zero		1


	//   ....[33]....
        /*105c*/ 	.word	0x00012070
        /*1060*/ 	.word	0x00000000
        /*1064*/ 	.word	0x00034830
        /*1068*/ 	.short	0x010a
        /*106a*/ 	.byte	0x3f
	.zero		1


	//   ....[34]....
        /*106c*/ 	.word	0x00013250
        /*1070*/ 	.word	0x00000000
        /*1074*/ 	.word	0x00000000
        /*1078*/ 	.short	0x0101
        /*107a*/ 	.byte	0x3f
	.zero		1


	//   ....[35]....
        /*107c*/ 	.word	0x00015190
        /*1080*/ 	.word	0x0000000d
        /*1084*/ 	.word	0x00034830
        /*1088*/ 	.short	0x010a
        /*108a*/ 	.byte	0x3f
	.zero		1


	//   ....[36]....
        /*108c*/ 	.word	0x00015210
        /*1090*/ 	.word	0x0000000d
        /*1094*/ 	.word	0x00034830
        /*1098*/ 	.short	0x010a
        /*109a*/ 	.byte	0x3f
	.zero		1


	//   ....[37]....
        /*109c*/ 	.word	0x00015d20
        /*10a0*/ 	.word	0x0000000e
        /*10a4*/ 	.word	0x00034850
        /*10a8*/ 	.short	0x010a
        /*10aa*/ 	.byte	0x3f
	.zero		1


	//   ....[38]....
        /*10ac*/ 	.word	0x00015d70
        /*10b0*/ 	.word	0x0000000e
        /*10b4*/ 	.word	0x00034850
        /*10b8*/ 	.short	0x010a
        /*10ba*/ 	.byte	0x3f
	.zero		1


	//   ....[39]....
        /*10bc*/ 	.word	0x00018270
        /*10c0*/ 	.word	0x0000000d
        /*10c4*/ 	.word	0x00000000
        /*10c8*/ 	.short	0x0101
        /*10ca*/ 	.byte	0x3f
	.zero		1


	//   ....[40]....
        /*10cc*/ 	.word	0x000182b0
        /*10d0*/ 	.word	0x0000000e
        /*10d4*/ 	.word	0x00000000
        /*10d8*/ 	.short	0x0101
        /*10da*/ 	.byte	0x3f
	.zero		1


	//   ....[41]....
        /*10dc*/ 	.word	0x000187b0
        /*10e0*/ 	.word	0x00000008
        /*10e4*/ 	.word	0x00034830
        /*10e8*/ 	.short	0x010a
        /*10ea*/ 	.byte	0x3f
	.zero		1


	//   ....[42]....
        /*10ec*/ 	.word	0x00018830
        /*10f0*/ 	.word	0x00000008
        /*10f4*/ 	.word	0x00034830
        /*10f8*/ 	.short	0x010a
        /*10fa*/ 	.byte	0x3f
	.zero		1


	//   ....[43]....
        /*10fc*/ 	.word	0x00019310
        /*1100*/ 	.word	0x0000000b
        /*1104*/ 	.word	0x00034850
        /*1108*/ 	.short	0x010a
        /*110a*/ 	.byte	0x3f
	.zero		1


	//   ....[44]....
        /*110c*/ 	.word	0x00019360
        /*1110*/ 	.word	0x0000000b
        /*1114*/ 	.word	0x00034850
        /*1118*/ 	.short	0x010a
        /*111a*/ 	.byte	0x3f
	.zero		1


	//   ....[45]....
        /*111c*/ 	.word	0x0001af00
        /*1120*/ 	.word	0x0000000e
        /*1124*/ 	.word	0x00000000
        /*1128*/ 	.short	0x0101
        /*112a*/ 	.byte	0x3f
	.zero		1


	//   ....[46]....
        /*112c*/ 	.word	0x0001af50
        /*1130*/ 	.word	0x0000000b
        /*1134*/ 	.word	0x00000000
        /*1138*/ 	.short	0x0101
        /*113a*/ 	.byte	0x3f
	.zero		1


	//   ....[47]....
        /*113c*/ 	.word	0x0001b7b0
        /*1140*/ 	.word	0x00000006
        /*1144*/ 	.word	0x00034850
        /*1148*/ 	.short	0x010a
        /*114a*/ 	.byte	0x3f
	.zero		1


	//   ....[48]....
        /*114c*/ 	.word	0x0001b850
        /*1150*/ 	.word	0x00000006
        /*1154*/ 	.word	0x00034850
        /*1158*/ 	.short	0x010a
        /*115a*/ 	.byte	0x3f
	.zero		1


	//   ....[49]....
        /*115c*/ 	.word	0x0001be10
        /*1160*/ 	.word	0x00000006
        /*1164*/ 	.word	0x00000000
        /*1168*/ 	.short	0x0101
        /*116a*/ 	.byte	0x3f
	.zero		1


	//   ....[50]....
        /*116c*/ 	.word	0x0001d480
        /*1170*/ 	.word	0x00000000
        /*1174*/ 	.word	0x00000000
        /*1178*/ 	.short	0x0101
        /*117a*/ 	.byte	0x3f
	.zero		1


	//   ....[51]....
        /*117c*/ 	.word	0x0001d960
        /*1180*/ 	.word	0x00000004
        /*1184*/ 	.word	0x00000000
        /*1188*/ 	.short	0x0101
        /*118a*/ 	.byte	0x3f
	.zero		1


	//   ....[52]....
        /*118c*/ 	.word	0x00020f50
        /*1190*/ 	.word	0x00000012
        /*1194*/ 	.word	0x00034820
        /*1198*/ 	.short	0x010a
        /*119a*/ 	.byte	0x3f
	.zero		1


	//   ....[53]....
        /*119c*/ 	.word	0x00021020
        /*11a0*/ 	.word	0x00000005
        /*11a4*/ 	.word	0x000348a0
        /*11a8*/ 	.short	0x010a
        /*11aa*/ 	.byte	0x3f
	.zero		1


	//   ....[54]....
        /*11ac*/ 	.word	0x00021440
        /*11b0*/ 	.word	0x00000005
        /*11b4*/ 	.word	0x000348c0
        /*11b8*/ 	.short	0x010a
        /*11ba*/ 	.byte	0x3f
	.zero		1


	//   ....[55]....
        /*11bc*/ 	.word	0x00021930
        /*11c0*/ 	.word	0x00000006
        /*11c4*/ 	.word	0x000348a0
        /*11c8*/ 	.short	0x010a
        /*11ca*/ 	.byte	0x3f
	.zero		1


	//   ....[56]....
        /*11cc*/ 	.word	0x00021d40
        /*11d0*/ 	.word	0x00000006
        /*11d4*/ 	.word	0x000348c0
        /*11d8*/ 	.short	0x010a
        /*11da*/ 	.byte	0x3f
	.zero		1


	//   ....[57]....
        /*11dc*/ 	.word	0x00022d90
        /*11e0*/ 	.word	0x00000000
        /*11e4*/ 	.word	0x00034840
        /*11e8*/ 	.short	0x010a
        /*11ea*/ 	.byte	0x3f
	.zero		1


	//   ....[58]....
        /*11ec*/ 	.word	0x00023d00
        /*11f0*/ 	.word	0x00000012
        /*11f4*/ 	.word	0x00034800
        /*11f8*/ 	.short	0x0107
        /*11fa*/ 	.byte	0x3f
	.zero		1


	//   ....[59]....
        /*11fc*/ 	.word	0x00023e00
        /*1200*/ 	.word	0x00000012
        /*1204*/ 	.word	0x00034800
        /*1208*/ 	.short	0x0101
        /*120a*/ 	.byte	0x3f
	.zero		1


	//   ....[60]....
        /*120c*/ 	.word	0x00023e20
        /*1210*/ 	.word	0x00000012
        /*1214*/ 	.word	0x00034820
        /*1218*/ 	.short	0x010a
        /*121a*/ 	.byte	0x3f
	.zero		1


	//   ....[61]....
        /*121c*/ 	.word	0x000241e0
        /*1220*/ 	.word	0x00000003
        /*1224*/ 	.word	0x00034840
        /*1228*/ 	.short	0x010a
        /*122a*/ 	.byte	0x3f
	.zero		1


	//   ....[62]....
        /*122c*/ 	.word	0x00024660
        /*1230*/ 	.word	0x00000002
        /*1234*/ 	.word	0x00034860
        /*1238*/ 	.short	0x010a
        /*123a*/ 	.byte	0x3f
	.zero		1


	//   ....[63]....
        /*123c*/ 	.word	0x00024d10
        /*1240*/ 	.word	0x00000003
        /*1244*/ 	.word	0x00034840
        /*1248*/ 	.short	0x010a
        /*124a*/ 	.byte	0x3f
	.zero		1


	//   ....[64]....
        /*124c*/ 	.word	0x00025190
        /*1250*/ 	.word	0x00000002
        /*1254*/ 	.word	0x00034860
        /*1258*/ 	.short	0x010a
        /*125a*/ 	.byte	0x3f
	.zero		1


	//   ....[65]....
        /*125c*/ 	.word	0x000257a0
        /*1260*/ 	.word	0x00000003
        /*1264*/ 	.word	0x00034840
        /*1268*/ 	.short	0x010a
        /*126a*/ 	.byte	0x3f
	.zero		1


	//   ....[66]....
        /*126c*/ 	.word	0x00025c10
        /*1270*/ 	.word	0x00000002
        /*1274*/ 	.word	0x00034860
        /*1278*/ 	.short	0x010a
        /*127a*/ 	.byte	0x3f
	.zero		1


	//   ....[67]....
        /*127c*/ 	.word	0x000261c0
        /*1280*/ 	.word	0x00000000
        /*1284*/ 	.word	0x00034860
        /*1288*/ 	.short	0x010a
        /*128a*/ 	.byte	0x3f
	.zero		1


	//   ....[68]....
        /*128c*/ 	.word	0x00027860
        /*1290*/ 	.word	0x00000000
        /*1294*/ 	.word	0x00034820
        /*1298*/ 	.short	0x010a
        /*129a*/ 	.byte	0x3f
	.zero		1


	//   ....[69]....
        /*129c*/ 	.word	0x00027a50
        /*12a0*/ 	.word	0x00000006
        /*12a4*/ 	.word	0x00000000
        /*12a8*/ 	.short	0x010a
        /*12aa*/ 	.byte	0x3f
	.zero		1


	//   ....[70]....
        /*12ac*/ 	.word	0x00027a90
        /*12b0*/ 	.word	0x00000007
        /*12b4*/ 	.word	0x00000000
        /*12b8*/ 	.short	0x010a
        /*12ba*/ 	.byte	0x3f
	.zero		1


	//   ....[71]....
        /*12bc*/ 	.word	0x00027af0
        /*12c0*/ 	.word	0x00000004
        /*12c4*/ 	.word	0x00000000
        /*12c8*/ 	.short	0x010a
        /*12ca*/ 	.byte	0x3f
	.zero		1


	//   ....[72]....
        /*12cc*/ 	.word	0x00027b20
        /*12d0*/ 	.word	0x00000003
        /*12d4*/ 	.word	0x00000000
        /*12d8*/ 	.short	0x010a
        /*12da*/ 	.byte	0x3f
	.zero		1


	//   ....[73]....
        /*12dc*/ 	.word	0x00027b80
        /*12e0*/ 	.word	0x00000003
        /*12e4*/ 	.word	0x00034890
        /*12e8*/ 	.short	0x010a
        /*12ea*/ 	.byte	0x3f
	.zero		1


	//   ....[74]....
        /*12ec*/ 	.word	0x00027bd0
        /*12f0*/ 	.word	0x00000003
        /*12f4*/ 	.word	0x00034890
        /*12f8*/ 	.short	0x010a
        /*12fa*/ 	.byte	0x3f
	.zero		1


	//   ....[75]....
        /*12fc*/ 	.word	0x00027c20
        /*1300*/ 	.word	0x00000003
        /*1304*/ 	.word	0x00034890
        /*1308*/ 	.short	0x010a
        /*130a*/ 	.byte	0x3f
	.zero		1


	//   ....[76]....
        /*130c*/ 	.word	0x00027c70
        /*1310*/ 	.word	0x00000003
        /*1314*/ 	.word	0x000348b0
        /*1318*/ 	.short	0x010a
        /*131a*/ 	.byte	0x3f
	.zero		1


	//   ....[77]....
        /*131c*/ 	.word	0x00028060
        /*1320*/ 	.word	0x00000002
        /*1324*/ 	.word	0x00034800
        /*1328*/ 	.short	0x010a
        /*132a*/ 	.byte	0x3f
	.zero		1


	//   ....[78]....
        /*132c*/ 	.word	0x00028460
        /*1330*/ 	.word	0x00000002
        /*1334*/ 	.word	0x00034800
        /*1338*/ 	.short	0x010a
        /*133a*/ 	.byte	0x3f
	.zero		1


	//   ....[79]....
        /*133c*/ 	.word	0x000284b0
        /*1340*/ 	.word	0x00000000
        /*1344*/ 	.word	0x00034830
        /*1348*/ 	.short	0x010a
        /*134a*/ 	.byte	0x3f
	.zero		1


	//   ....[80]....
        /*134c*/ 	.word	0x00028500
        /*1350*/ 	.word	0x0000000d
        /*1354*/ 	.word	0x00034830
        /*1358*/ 	.short	0x010a
        /*135a*/ 	.byte	0x3f
	.zero		1


	//   ....[81]....
        /*135c*/ 	.word	0x00028550
        /*1360*/ 	.word	0x0000000e
        /*1364*/ 	.word	0x00034850
        /*1368*/ 	.short	0x010a
        /*136a*/ 	.byte	0x3f
	.zero		1


	//   ....[82]....
        /*136c*/ 	.word	0x000285a0
        /*1370*/ 	.word	0x00000008
        /*1374*/ 	.word	0x00034830
        /*1378*/ 	.short	0x010a
        /*137a*/ 	.byte	0x3f
	.zero		1


	//   ....[83]....
        /*137c*/ 	.word	0x000285f0
        /*1380*/ 	.word	0x0000000b
        /*1384*/ 	.word	0x00034850
        /*1388*/ 	.short	0x010a
        /*138a*/ 	.byte	0x3f
	.zero		1


	//   ....[84]....
        /*138c*/ 	.word	0x00028640
        /*1390*/ 	.word	0x00000006
        /*1394*/ 	.word	0x00034850
        /*1398*/ 	.short	0x010a
        /*139a*/ 	.byte	0x3f
	.zero		1


	//   ....[85]....
        /*139c*/ 	.word	0x000287f0
        /*13a0*/ 	.word	0x00000012
        /*13a4*/ 	.word	0x00034820
        /*13a8*/ 	.short	0x010a
        /*13aa*/ 	.byte	0x3f
	.zero		1


	//   ....[86]....
        /*13ac*/ 	.word	0x00028840
        /*13b0*/ 	.word	0x00000005
        /*13b4*/ 	.word	0x000348a0
        /*13b8*/ 	.short	0x010a
        /*13ba*/ 	.byte	0x3f
	.zero		1


	//   ....[87]....
        /*13bc*/ 	.word	0x00028890
        /*13c0*/ 	.word	0x00000005
        /*13c4*/ 	.word	0x000348c0
        /*13c8*/ 	.short	0x010a
        /*13ca*/ 	.byte	0x3f
	.zero		1


	//   ....[88]....
        /*13cc*/ 	.word	0x000288e0
        /*13d0*/ 	.word	0x00000006
        /*13d4*/ 	.word	0x000348a0
        /*13d8*/ 	.short	0x010a
        /*13da*/ 	.byte	0x3f
	.zero		1


	//   ....[89]....
        /*13dc*/ 	.word	0x00028930
        /*13e0*/ 	.word	0x00000006
        /*13e4*/ 	.word	0x000348c0
        /*13e8*/ 	.short	0x010a
        /*13ea*/ 	.byte	0x3f
	.zero		1


	//   ....[90]....
        /*13ec*/ 	.word	0x00028ad0
        /*13f0*/ 	.word	0x00000000
        /*13f4*/ 	.word	0x00034840
        /*13f8*/ 	.short	0x010a
        /*13fa*/ 	.byte	0x3f
	.zero		1


	//   ....[91]....
        /*13fc*/ 	.word	0x000296b0
        /*1400*/ 	.word	0x00000012
        /*1404*/ 	.word	0x00034820
        /*1408*/ 	.short	0x010a
        /*140a*/ 	.byte	0x3f
	.zero		1


	//   ....[92]....
        /*140c*/ 	.word	0x00029700
        /*1410*/ 	.word	0x00000003
        /*1414*/ 	.word	0x00034840
        /*1418*/ 	.short	0x010a
        /*141a*/ 	.byte	0x3f
	.zero		1


	//   ....[93]....
        /*141c*/ 	.word	0x00029750
        /*1420*/ 	.word	0x00000002
        /*1424*/ 	.word	0x00034860
        /*1428*/ 	.short	0x010a
        /*142a*/ 	.byte	0x3f
	.zero		1


	//   ....[94]....
        /*142c*/ 	.word	0x000297a0
        /*1430*/ 	.word	0x00000003
        /*1434*/ 	.word	0x00034840
        /*1438*/ 	.short	0x010a
        /*143a*/ 	.byte	0x3f
	.zero		1


	//   ....[95]....
        /*143c*/ 	.word	0x000297f0
        /*1440*/ 	.word	0x00000002
        /*1444*/ 	.word	0x00034860
        /*1448*/ 	.short	0x010a
        /*144a*/ 	.byte	0x3f
	.zero		1


	//   ....[96]....
        /*144c*/ 	.word	0x00029840
        /*1450*/ 	.word	0x00000003
        /*1454*/ 	.word	0x00034840
        /*1458*/ 	.short	0x010a
        /*145a*/ 	.byte	0x3f
	.zero		1


	//   ....[97]....
        /*145c*/ 	.word	0x00029890
        /*1460*/ 	.word	0x00000002
        /*1464*/ 	.word	0x00034860
        /*1468*/ 	.short	0x010a
        /*146a*/ 	.byte	0x3f
	.zero		1


	//   ....[98]....
        /*146c*/ 	.word	0x000298e0
        /*1470*/ 	.word	0x00000000
        /*1474*/ 	.word	0x00034860
        /*1478*/ 	.short	0x010a
        /*147a*/ 	.byte	0x3f
	.zero		1


	//   ....[99]....
        /*147c*/ 	.word	0x0002a480
        /*1480*/ 	.word	0x00000000
        /*1484*/ 	.word	0x00034820
        /*1488*/ 	.short	0x010a
        /*148a*/ 	.byte	0x3f
	.zero		1


	//   ....[100]....
        /*148c*/ 	.word	0x0002a620
        /*1490*/ 	.word	0x00000006
        /*1494*/ 	.word	0x00000000
        /*1498*/ 	.short	0x010a
        /*149a*/ 	.byte	0x3f
	.zero		1


	//   ....[101]....
        /*149c*/ 	.word	0x0002a670
        /*14a0*/ 	.word	0x00000007
        /*14a4*/ 	.word	0x00000000
        /*14a8*/ 	.short	0x010a
        /*14aa*/ 	.byte	0x3f
	.zero		1


	//   ....[102]....
        /*14ac*/ 	.word	0x0002a6c0
        /*14b0*/ 	.word	0x00000004
        /*14b4*/ 	.word	0x00000000
        /*14b8*/ 	.short	0x010a
        /*14ba*/ 	.byte	0x3f
	.zero		1


	//----- nvinfo : EIATTR_NUM_MBARRIERS
	.align		4
.L_571:
        /*14bc*/ 	.byte	0x03, 0x38
        /*14be*/ 	.short	0x0016


	//----- nvinfo : EIATTR_EXIT_INSTR_OFFSETS
	.align		4
        /*14c0*/ 	.byte	0x04, 0x1c
        /*14c2*/ 	.short	(.L_573 - .L_572)


	//   ....[0]....
.L_572:
        /*14c4*/ 	.word	0x00027b70


	//----- nvinfo : EIATTR_MAX_THREADS
	.align		4
.L_573:
        /*14c8*/ 	.byte	0x04, 0x05
        /*14ca*/ 	.short	(.L_575 - .L_574)
.L_574:
        /*14cc*/ 	.word	0x00000180
        /*14d0*/ 	.word	0x00000001
        /*14d4*/ 	.word	0x00000001


	//----- nvinfo : EIATTR_CRS_STACK_SIZE
	.align		4
.L_575:
        /*14d8*/ 	.byte	0x04, 0x1e
        /*14da*/ 	.short	(.L_577 - .L_576)
.L_576:
        /*14dc*/ 	.word	0x00000000


	//----- nvinfo : EIATTR_CBANK_PARAM_SIZE
	.align		4
.L_577:
        /*14e0*/ 	.byte	0x03, 0x19
        /*14e2*/ 	.short	0x0af0


	//----- nvinfo : EIATTR_PARAM_CBANK
	.align		4
        /*14e4*/ 	.byte	0x04, 0x0a
        /*14e6*/ 	.short	(.L_579 - .L_578)
	.align		4
.L_578:
        /*14e8*/ 	.word	index@(.nv.constant0._ZN7cutlass13device_kernelIN5flash11enable_sm90INS1_16FlashAttnFwdSm90INS1_25CollectiveMainloopFwdSm90ILi2EN4cute5tupleIJNS5_1CILi1EEES8_S8_EEENS6_IJNS7_ILi128EEESA_NS7_ILi192EEEEEELi128ENS_6half_tEfNS_4arch4Sm90ELb1ELb0ELb1ELb1ELb0ELb1ELb0ELb1ELb1ELb1ELb1ELb0EEENS1_21CollectiveEpilogueFwdINS6_IJSA_SA_SA_EEES9_SD_SF_Li256ELb1ELb1ELb1ELb0EEENS1_36VarlenDynamicPersistentTileSchedulerILi128ELi128ELi256ELi128ELb1ELb1ELb1ELb1ELb1ELb1EEEEEEEEEvNT_6ParamsE)
        /*14ec*/ 	.short	0x0210
        /*14ee*/ 	.short	0x0af0


	//----- nvinfo : EIATTR_SW_WAR
	.align		4
.L_579:
        /*14f0*/ 	.byte	0x04, 0x36
        /*14f2*/ 	.short	(.L_581 - .L_580)
.L_580:
        /*14f4*/ 	.word	0x00000008
.L_581:


//--------------------- .nv.info._ZN7cutlass13device_kernelIN5flash11enable_sm90INS1_16FlashAttnFwdSm90INS1_25CollectiveMainloopFwdSm90ILi2EN4cute5tupleIJNS5_1CILi1EEES8_S8_EEENS6_IJNS7_ILi64EEESA_SA_EEELi512ENS_6half_tEfNS_4arch4Sm90ELb0ELb0ELb1ELb0ELb0ELb0ELb0ELb0ELb0ELb1ELb1ELb0EEENS1_21CollectiveEpilogueFwdINS6_IJSA_NS7_ILi512EEESA_EEES9_SC_SE_Li256ELb0ELb1ELb1ELb0EEENS1_19SingleTileSchedulerILb0ELb1ELb1ELi64EEEEEEEEEvNT_6ParamsE --------------------------
	.section	.nv.info._ZN7cutlass13device_kernelIN5flash11enable_sm90INS1_16FlashAttnFwdSm90INS1_25CollectiveMainloopFwdSm90ILi2EN4cute5tupleIJNS5_1CILi1EEES8_S8_EEENS6_IJNS7_ILi64EEESA_SA_EEELi512ENS_6half_tEfNS_4arch4Sm90ELb0ELb0ELb1ELb0ELb0ELb0ELb0ELb0ELb0ELb1ELb1ELb0EEENS1_21CollectiveEpilogueFwdINS6_IJSA_NS7_ILi512EEESA_EEES9_SC_SE_Li256ELb0ELb1ELb1ELb0EEENS1_19SingleTileSchedulerILb0ELb1ELb1ELi64EEEEEEEEEvNT_6ParamsE,"",@"SHT_CUDA_INFO"
	.sectionflags	@""
	.align	4


	//----- nvinfo : EIATTR_CUDA_API_VERSION
	.align		4
        /*0000*/ 	.byte	0x04, 0x37
        /*0002*/ 	.short	(.L_583 - .L_582)
.L_582:
        /*0004*/ 	.word	0x00000082


	//----- nvinfo : EIATTR_KPARAM_INFO
	.align		4
.L_583:
        /*0008*/ 	.byte	0x04, 0x17
        /*000a*/ 	.short	(.L_585 - .L_584)
.L_584:
        /*000c*/ 	.word	0x00000000
        /*0010*/ 	.short	0x0000
        /*0012*/ 	.short	0x0070
        /*0014*/ 	.byte	0x00, 0xf0, 0x01, 0x28


	//----- nvinfo : EIATTR_SPARSE_MMA_MASK
	.align		4
.L_585:
        /*0018*/ 	.byte	0x03, 0x50
        /*001a*/ 	.short	0x0000


	//----- nvinfo : EIATTR_MAXREG_COUNT
	.align		4
        /*001c*/ 	.byte	0x03, 0x1b
        /*001e*/ 	.short	0x00a8


	//----- nvinfo : EIATTR_NUM_BARRIERS
	.align		4
        /*0020*/ 	.byte	0x02, 0x4c
        /*0022*/ 	.byte	0x10
	.zero		1


	//----- nvinfo : EIATTR_EXTERNS
	.align		4
        /*0024*/ 	.byte	0x04, 0x0f
        /*0026*/ 	.short	(.L_587 - .L_586)


	//   ....[0]....
	.align		4
.L_586:
        /*0028*/ 	.word	index@(__assertfail)


	//----- nvinfo : EIATTR_ANNOTATIONS
	.align		4
.L_587:
        /*002c*/ 	.byte	0x04, 0x55
        /*002e*/ 	.short	(.L_589 - .L_588)


	//   ....[0]....
.L_588:
        /* <DEDUP_REMOVED lines=11> */


	//----- nvinfo : EIATTR_MERCURY_ISA_VERSION
	.align		4
.L_589:
        /*00d0*/ 	.byte	0x03, 0x5f
        /*00d2*/ 	.short	0x0101


	//----- nvinfo : EIATTR_INT_WARP_WIDE_INSTR_OFFSETS
	.align		4
        /*00d4*/ 	.byte	0x04, 0x31
        /*00d6*/ 	.short	(.L_591 - .L_590)


	//   ....[0]....
.L_590:
        /*00d8*/ 	.word	0x00000120


	//   ....[1]....
        /*00dc*/ 	.word	0x00000160


	//   ....[2]....
        /*00e0*/ 	.word	0x00000230


	//----- nvinfo : EIATTR_COOP_GROUP_MASK_REGIDS
	.align		4
.L_591:
        /*00e4*/ 	.byte	0x04, 0x29
        /*00e6*/ 	.short	(.L_593 - .L_592)


	//   ....[0]....
.L_592:
        /*00e8*/ 	.word	0xffffffff


	//   ....[1]....
        /*00ec*/ 	.word	0xffffffff


	//   ....[2]....
        /*00f0*/ 	.word	0xffffffff


	//   ....[3]....
        /*00f4*/ 	.word	0xffffffff


	//   ....[4]....
        /*00f8*/ 	.word	0xffffffff


	//   ....[5]....
        /*00fc*/ 	.word	0xffffffff


	//   ....[6]....
        /*0100*/ 	.word	0xffffffff


	//   ....[7]....
        /*0104*/ 	.word	0xffffffff


	//   ....[8]....
        /*0108*/ 	.word	0xffffffff


	//   ....[9]....
        /*010c*/ 	.word	0xffffffff


	//   ....[10]....
        /*0110*/ 	.word	0xffffffff


	//   ....[11]....
        /*0114*/ 	.word	0xffffffff


	//   ....[12]....
        /*0118*/ 	.word	0xffffffff


	//   ....[13]....
        /*011c*/ 	.word	0xffffffff


	//   ....[14]....
        /*0120*/ 	.word	0xffffffff


	//   ....[15]....
        /*0124*/ 	.word	0xffffffff


	//   ....[16]....
        /*0128*/ 	.word	0xffffffff


	//   ....[17]....
        /*012c*/ 	.word	0xffffffff


	//   ....[18]....
        /*0130*/ 	.word	0xffffffff


	//   ....[19]....
        /*0134*/ 	.word	0xffffffff


	//   ....[20]....
        /*0138*/ 	.word	0xffffffff


	//   ....[21]....
        /*013c*/ 	.word	0xffffffff


	//   ....[22]....
        /*0140*/ 	.word	0xffffffff


	//   ....[23]....
        /*0144*/ 	.word	0xffffffff


	//   ....[24]....
        /*0148*/ 	.word	0xffffffff


	//   ....[25]....
        /*014c*/ 	.word	0xffffffff


	//   ....[26]....
        /*0150*/ 	.word	0xffffffff


	//   ....[27]....
        /*0154*/ 	.word	0xffffffff


	//   ....[28]....
        /*0158*/ 	.word	0xffffffff


	//   ....[29]....
        /*015c*/ 	.word	0xffffffff


	//   ....[30]....
        /*0160*/ 	.word	0xffffffff


	//   ....[31]....
        /*0164*/ 	.word	0xffffffff


	//   ....[32]....
        /*0168*/ 	.word	0xffffffff


	//   ....[33]....
        /*016c*/ 	.word	0xffffffff


	//   ....[34]....
        /*0170*/ 	.word	0xffffffff


	//   ....[35]....
        /*0174*/ 	.word	0xffffffff


	//   ....[36]....
        /*0178*/ 	.word	0xffffffff


	//   ....[37]....
        /*017c*/ 	.word	0xffffffff


	//   ....[38]....
        /*0180*/ 	.word	0xffffffff


	//   ....[39]....
        /*0184*/ 	.word	0xffffffff


	//   ....[40]....
        /*0188*/ 	.word	0xffffffff


	//   ....[41]....
        /*018c*/ 	.word	0xffffffff


	//   ....[42]....
        /*0190*/ 	.word	0xffffffff


	//   ....[43]....
        /*0194*/ 	.word	0x0500000f


	//   ....[44]....
        /*0198*/ 	.word	0x0500000f


	//   ....[45]....
        /*019c*/ 	.word	0x0500000f


	//   ....[46]....
        /*01a0*/ 	.word	0x0500000f


	//   ....[47]....
        /*01a4*/ 	.word	0x0500000f


	//   ....[48]....
        /*01a8*/ 	.word	0x0500000f


	//   ....[49]....
        /*01ac*/ 	.word	0x0500000f


	//   ....[50]....
        /*01b0*/ 	.word	0x0500000f


	//   ....[51]....
        /*01b4*/ 	.word	0x0500000f


	//   ....[52]....
        /*01b8*/ 	.word	0x0500000f


	//----- nvinfo : EIATTR_COOP_GROUP_INSTR_OFFSETS
	.align		4
.L_593:
        /*01bc*/ 	.byte	0x04, 0x28
        /*01be*/ 	.short	(.L_595 - .L_594)


	//   ....[0]....
.L_594:
        /*01c0*/ 	.word	0x00000060


	//   ....[1]....
        /*01c4*/ 	.word	0x00000130


	//   ....[2]....
        /*01c8*/ 	.word	0x00000220


	//   ....[3]....
        /*01cc*/ 	.word	0x00000360


	//   ....[4]....
        /*01d0*/ 	.word	0x000004c0


	//   ....[5]....
        /*01d4*/ 	.word	0x000005e0


	//   ....[6]....
        /*01d8*/ 	.word	0x00000740


	//   ....[7]....
        /*01dc*/ 	.word	0x00001260


	//   ....[8]....
        /*01e0*/ 	.word	0x000031a0


	//   ....[9]....
        /*01e4*/ 	.word	0x00004030


	//   ....[10]....
        /*01e8*/ 	.word	0x00004110


	//   ....[11]....
        /*01ec*/ 	.word	0x00004290


	//   ....[12]....
        /*01f0*/ 	.word	0x00004330


	//   ....[13]....
        /*01f4*/ 	.word	0x00004e50


	//   ....[14]....
        /*01f8*/ 	.word	0x00005550


	//   ....[15]....
        /*01fc*/ 	.word	0x00005610


	//   ....[16]....
        /*0200*/ 	.word	0x000058c0


	//   ....[17]....
        /*0204*/ 	.word	0x00005a80


	//   ....[18]....
        /*0208*/ 	.word	0x00006ad0


	//   ....[19]....
        /*020c*/ 	.word	0x00006b40


	//   ....[20]....
        /*0210*/ 	.word	0x00006b90


	//   ....[21]....
        /*0214*/ 	.word	0x00006bb0


	//   ....[22]....
        /*0218*/ 	.word	0x00006bd0


	//   ....[23]....
        /*021c*/ 	.word	0x000076a0


	//   ....[24]....
        /*0220*/ 	.word	0x00007b00


	//   ....[25]....
        /*0224*/ 	.word	0x00007b30


	//   ....[26]....
        /*0228*/ 	.word	0x00007b60


	//   ....[27]....
        /*022c*/ 	.word	0x00007b90


	//   ....[28]....
        /*0230*/ 	.word	0x00008010


	//   ....[29]....
        /*0234*/ 	.word	0x00008030


	//   ....[30]....
        /*0238*/ 	.word	0x00008c80


	//   ....[31]....
        /*023c*/ 	.word	0x00008ca0


	//   ....[32]....
        /*0240*/ 	.word	0x00009cd0


	//   ....[33]....
        /*0244*/ 	.word	0x0000a6a0


	//   ....[34]....
        /*0248*/ 	.word	0x0000af40


	//   ....[35]....
        /*024c*/ 	.word	0x0000af70


	//   ....[36]....
        /*0250*/ 	.word	0x0000afa0


	//   ....[37]....
        /*0254*/ 	.word	0x0000b050


	//   ....[38]....
        /*0258*/ 	.word	0x0000b080


	//   ....[39]....
        /*025c*/ 	.word	0x0000b0f0


	//   ....[40]....
        /*0260*/ 	.word	0x0000b120


	//   ....[41]....
        /*0264*/ 	.word	0x0000b130


	//   ....[42]....
        /*0268*/ 	.word	0x0000e020


	//   ....[43]....
        /*026c*/ 	.word	0x0000e560


	//   ....[44]....
        /*0270*/ 	.word	0x0000e6d0


	//   ....[45]....
        /*0274*/ 	.word	0x0000e730


	//   ....[46]....
        /*0278*/ 	.word	0x0000e7d0


	//   ....[47]....
        /*027c*/ 	.word	0x0000e8d0


	//   ....[48]....
        /*0280*/ 	.word	0x0000e940


	//   ....[49]....
        /*0284*/ 	.word	0x0000ea20


	//   ....[50]....
        /*0288*/ 	.word	0x0000ea90


	//   ....[51]....
        /*028c*/ 	.word	0x0000eb60


	//   ....[52]....
        /*0290*/ 	.word	0x0000ef70


	//----- nvinfo : EIATTR_REG_RECONFIG
	.align		4
.L_595:
        /*0294*/ 	.byte	0x01, 0x54
	.zero		2


	//----- nvinfo : EIATTR_SYSCALL_OFFSETS
	.align		4
        /*0298*/ 	.byte	0x04, 0x46
        /*029a*/ 	.short	(.L_597 - .L_596)


	//   ....[0]....
.L_596:
        /*029c*/ 	.word	0x00003370


	//   ....[1]....
        /*02a0*/ 	.word	0x0000a360


	//   ....[2]....
        /*02a4*/ 	.word	0x0000a4a0


	//   ....[3]....
        /*02a8*/ 	.word	0x0000a590


	//   ....[4]....
        /*02ac*/ 	.word	0x0000abd0


	//----- nvinfo : EIATTR_MBARRIER_INSTR_OFFSETS
	.align		4
.L_597:
        /*02b0*/ 	.byte	0x04, 0x39
        /*02b2*/ 	.short	(.L_599 - .L_598)


	//   ....[0]....
.L_598:
        /*02b4*/ 	.word	0x00000250
        /*02b8*/ 	.word	0x000000ff
        /*02bc*/ 	.word	0x00028c00
        /*02c0*/ 	.short	0x0100
        /*02c2*/ 	.byte	0x08
	.zero		1


	//   ....[1]....
        /*02c4*/ 	.word	0x00000260
        /*02c8*/ 	.word	0x000000ff
        /*02cc*/ 	.word	0x00028c20
        /*02d0*/ 	.short	0x0100
        /*02d2*/ 	.byte	0x08
	.zero		1


	//   ....[2]....
        /*02d4*/ 	.word	0x00000310
        /*02d8*/ 	.word	0x000000ff
        /*02dc*/ 	.word	0x00028c30
        /*02e0*/ 	.short	0x0100
        /*02e2*/ 	.byte	0x06
	.zero		1


	//   ....[3]....
        /*02e4*/ 	.word	0x00000320
        /*02e8*/ 	.word	0x000000ff
        /*02ec*/ 	.word	0x00028c40
        /*02f0*/ 	.short	0x0100
        /*02f2*/ 	.byte	0x06
	.zero		1


	//   ....[4]....
        /*02f4*/ 	.word	0x00000330
        /*02f8*/ 	.word	0x000000ff
        /*02fc*/ 	.word	0x00028c38
        /*0300*/ 	.short	0x0100
        /*0302*/ 	.byte	0x06
	.zero		1


	//   ....[5]....
        /*0304*/ 	.word	0x00000340
        /*0308*/ 	.word	0x000000ff
        /*030c*/ 	.word	0x00028c48
        /*0310*/ 	.short	0x0100
        /*0312*/ 	.byte	0x06
	.zero		1


	//   ....[6]....
        /*0314*/ 	.word	0x00000470
        /*0318*/ 	.word	0x000000ff
        /*031c*/ 	.word	0x00028c50
        /*0320*/ 	.short	0x0100
        /*0322*/ 	.byte	0x08
	.zero		1


	//   ....[7]....
        /*0324*/ 	.word	0x00000480
        /*0328*/ 	.word	0x000000ff
        /*032c*/ 	.word	0x00028c60
        /*0330*/ 	.short	0x0100
        /*0332*/ 	.byte	0x08
	.zero		1


	//   ....[8]....
        /*0334*/ 	.word	0x00000490
        /*0338*/ 	.word	0x000000ff
        /*033c*/ 	.word	0x00028c58
        /*0340*/ 	.short	0x0100
        /*0342*/ 	.byte	0x08
	.zero		1


	//   ....[9]....
        /*0344*/ 	.word	0x000004a0
        /*0348*/ 	.word	0x000000ff
        /*034c*/ 	.word	0x00028c68
        /*0350*/ 	.short	0x0100
        /*0352*/ 	.byte	0x08
	.zero		1


	//   ....[10]....
        /*0354*/ 	.word	0x00000590
        /*0358*/ 	.word	0x000000ff
        /*035c*/ 	.word	0x00028c70
        /*0360*/ 	.short	0x0100
        /*0362*/ 	.byte	0x06
	.zero		1


	//   ....[11]....
        /*0364*/ 	.word	0x000005a0
        /*0368*/ 	.word	0x000000ff
        /*036c*/ 	.word	0x00028c80
        /*0370*/ 	.short	0x0100
        /*0372*/ 	.byte	0x06
	.zero		1


	//   ....[12]....
        /*0374*/ 	.word	0x000005b0
        /*0378*/ 	.word	0x000000ff
        /*037c*/ 	.word	0x00028c78
        /*0380*/ 	.short	0x0100
        /*0382*/ 	.byte	0x06
	.zero		1


	//   ....[13]....
        /*0384*/ 	.word	0x000005c0
        /*0388*/ 	.word	0x000000ff
        /*038c*/ 	.word	0x00028c88
        /*0390*/ 	.short	0x0100
        /*0392*/ 	.byte	0x06
	.zero		1


	//   ....[14]....
        /*0394*/ 	.word	0x000006f0
        /*0398*/ 	.word	0x000000ff
        /*039c*/ 	.word	0x00028c90
        /*03a0*/ 	.short	0x0100
        /*03a2*/ 	.byte	0x08
	.zero		1


	//   ....[15]....
        /*03a4*/ 	.word	0x00000700
        /*03a8*/ 	.word	0x000000ff
        /*03ac*/ 	.word	0x00028ca0
        /*03b0*/ 	.short	0x0100
        /*03b2*/ 	.byte	0x08
	.zero		1


	//   ....[16]....
        /*03b4*/ 	.word	0x00000710
        /*03b8*/ 	.word	0x000000ff
        /*03bc*/ 	.word	0x00028c98
        /*03c0*/ 	.short	0x0100
        /*03c2*/ 	.byte	0x08
	.zero		1


	//   ....[17]....
        /*03c4*/ 	.word	0x00000720
        /*03c8*/ 	.word	0x000000ff
        /*03cc*/ 	.word	0x00028ca8
        /*03d0*/ 	.short	0x0100
        /*03d2*/ 	.byte	0x08
	.zero		1


	//   ....[18]....
        /*03d4*/ 	.word	0x00000850
        /*03d8*/ 	.word	0x000000ff
        /*03dc*/ 	.word	0x00028cb0
        /*03e0*/ 	.short	0x0100
        /*03e2*/ 	.byte	0x08
	.zero		1


	//   ....[19]....
        /*03e4*/ 	.word	0x00000860
        /*03e8*/ 	.word	0x000000ff
        /*03ec*/ 	.word	0x00028cc0
        /*03f0*/ 	.short	0x0100
        /*03f2*/ 	.byte	0x08
	.zero		1


	//   ....[20]....
        /*03f4*/ 	.word	0x00000870
        /*03f8*/ 	.word	0x000000ff
        /*03fc*/ 	.word	0x00028cb8
        /*0400*/ 	.short	0x0100
        /*0402*/ 	.byte	0x08
	.zero		1


	//   ....[21]....
        /*0404*/ 	.word	0x00000880
        /*0408*/ 	.word	0x000000ff
        /*040c*/ 	.word	0x00028cc8
        /*0410*/ 	.short	0x0100
        /*0412*/ 	.byte	0x08
	.zero		1


	//   ....[22]....
        /*0414*/ 	.word	0x00001410
        /*0418*/ 	.word	0x000000ff
        /*041c*/ 	.word	0x00028c50
        /*0420*/ 	.short	0x010a
        /*0422*/ 	.byte	0x05
	.zero		1


	//   ....[23]....
        /*0424*/ 	.word	0x00001700
        /*0428*/ 	.word	0x00000005
        /*042c*/ 	.word	0x00000000
        /*0430*/ 	.short	0x0101
        /*0432*/ 	.byte	0x3f
	.zero		1


	//   ....[24]....
        /*0434*/ 	.word	0x00002050
        /*0438*/ 	.word	0x000000ff
        /*043c*/ 	.word	0x00028c50
        /*0440*/ 	.short	0x010a
        /*0442*/ 	.byte	0x07
	.zero		1


	//   ....[25]....
        /*0444*/ 	.word	0x00002090
        /*0448*/ 	.word	0x000000ff
        /*044c*/ 	.word	0x00028c50
        /*0450*/ 	.short	0x010a
        /*0452*/ 	.byte	0x07
	.zero		1


	//   ....[26]....
        /*0454*/ 	.word	0x00002260
        /*0458*/ 	.word	0x00000005
        /*045c*/ 	.word	0x00000000
        /*0460*/ 	.short	0x0101
        /*0462*/ 	.byte	0x3f
	.zero		1


	//   ....[27]....
        /*0464*/ 	.word	0x000033b0
        /*0468*/ 	.word	0x000000ff
        /*046c*/ 	.word	0x00028c00
        /*0470*/ 	.short	0x010a
        /*0472*/ 	.byte	0x24
	.zero		1


	//   ....[28]....
        /*0474*/ 	.word	0x00003530
        /*0478*/ 	.word	0x000000ff
        /*047c*/ 	.word	0x00028c30
        /*0480*/ 	.short	0x010a
        /*0482*/ 	.byte	0x24
	.zero		1


	//   ....[29]....
        /*0484*/ 	.word	0x000035a0
        /*0488*/ 	.word	0x000000ff
        /*048c*/ 	.word	0x00028c30
        /*0490*/ 	.short	0x010a
        /*0492*/ 	.byte	0x24
	.zero		1


	//   ....[30]....
        /*0494*/ 	.word	0x00004750
        /*0498*/ 	.word	0x00000007
        /*049c*/ 	.word	0x00000000
        /*04a0*/ 	.short	0x0101
        /*04a2*/ 	.byte	0x3f
	.zero		1


	//   ....[31]....
        /*04a4*/ 	.word	0x00004b90
        /*04a8*/ 	.word	0x000000ff
        /*04ac*/ 	.word	0x00028c50
        /*04b0*/ 	.short	0x010a
        /*04b2*/ 	.byte	0x24
	.zero		1


	//   ....[32]....
        /*04b4*/ 	.word	0x00004be0
        /*04b8*/ 	.word	0x000000ff
        /*04bc*/ 	.word	0x00028c50
        /*04c0*/ 	.short	0x010a
        /*04c2*/ 	.byte	0x24
	.zero		1


	//   ....[33]....
        /*04c4*/ 	.word	0x00004e70
        /*04c8*/ 	.word	0x0000000e
        /*04cc*/ 	.word	0x00000000
        /*04d0*/ 	.short	0x0101
        /*04d2*/ 	.byte	0x3f
	.zero		1


	//   ....[34]....
        /*04d4*/ 	.word	0x00004f70
        /*04d8*/ 	.word	0x000000ff
        /*04dc*/ 	.word	0x00028c30
        /*04e0*/ 	.short	0x010a
        /*04e2*/ 	.byte	0x07
	.zero		1


	//   ....[35]....
        /*04e4*/ 	.word	0x00004fb0
        /*04e8*/ 	.word	0x000000ff
        /*04ec*/ 	.word	0x00028c30
        /*04f0*/ 	.short	0x010a
        /*04f2*/ 	.byte	0x07
	.zero		1


	//   ....[36]....
        /*04f4*/ 	.word	0x00005dc0
        /*04f8*/ 	.word	0x00000098
        /*04fc*/ 	.word	0x00000000
        /*0500*/ 	.short	0x0101
        /*0502*/ 	.byte	0x3f
	.zero		1


	//   ....[37]....
        /*0504*/ 	.word	0x00006830
        /*0508*/ 	.word	0x000000ff
        /*050c*/ 	.word	0x00028c50
        /*0510*/ 	.short	0x010a
        /*0512*/ 	.byte	0x07
	.zero		1


	//   ....[38]....
        /*0514*/ 	.word	0x00006870
        /*0518*/ 	.word	0x000000ff
        /*051c*/ 	.word	0x00028c50
        /*0520*/ 	.short	0x010a
        /*0522*/ 	.byte	0x07
	.zero		1


	//   ....[39]....
        /*0524*/ 	.word	0x00006af0
        /*0528*/ 	.word	0x000000ab
        /*052c*/ 	.word	0x00000000
        /*0530*/ 	.short	0x0101
        /*0532*/ 	.byte	0x3f
	.zero		1


	//   ....[40]....
        /*0534*/ 	.word	0x00007660
        /*0538*/ 	.word	0x000000ff
        /*053c*/ 	.word	0x00000000
        /*0540*/ 	.short	0x0101
        /*0542*/ 	.byte	0x04
	.zero		1


	//   ....[41]....
        /*0544*/ 	.word	0x0000a8c0
        /*0548*/ 	.word	0x000000ff
        /*054c*/ 	.word	0x00028c40
        /*0550*/ 	.short	0x010a
        /*0552*/ 	.byte	0x26
	.zero		1


	//   ....[42]....
        /*0554*/ 	.word	0x0000b240
        /*0558*/ 	.word	0x000000ff
        /*055c*/ 	.word	0x00028c00
        /*0560*/ 	.short	0x0107
        /*0562*/ 	.byte	0x26
	.zero		1


	//   ....[43]....
        /*0564*/ 	.word	0x0000b280
        /*0568*/ 	.word	0x000000ff
        /*056c*/ 	.word	0x00028c00
        /*0570*/ 	.short	0x0101
        /*0572*/ 	.byte	0x26
	.zero		1


	//   ....[44]....
        /*0574*/ 	.word	0x0000b290
        /*0578*/ 	.word	0x000000ff
        /*057c*/ 	.word	0x00028c20
        /*0580*/ 	.short	0x010a
        /*0582*/ 	.byte	0x26
	.zero		1


	//   ....[45]....
        /*0584*/ 	.word	0x0000b2f0
        /*0588*/ 	.word	0x000000ff
        /*058c*/ 	.word	0x00028c60
        /*0590*/ 	.short	0x010a
        /*0592*/ 	.byte	0x26
	.zero		1


	//   ....[46]....
        /*0594*/ 	.word	0x0000be80
        /*0598*/ 	.word	0x000000ff
        /*059c*/ 	.word	0x00028c48
        /*05a0*/ 	.short	0x010a
        /*05a2*/ 	.byte	0x26
	.zero		1


	//   ....[47]....
        /*05a4*/ 	.word	0x0000c050
        /*05a8*/ 	.word	0x000000ff
        /*05ac*/ 	.word	0x00028c68
        /*05b0*/ 	.short	0x010a
        /*05b2*/ 	.byte	0x26
	.zero		1


	//   ....[48]....
        /*05b4*/ 	.word	0x0000c9f0
        /*05b8*/ 	.word	0x000000ff
        /*05bc*/ 	.word	0x00028c40
        /*05c0*/ 	.short	0x010a
        /*05c2*/ 	.byte	0x26
	.zero		1


	//   ....[49]....
        /*05c4*/ 	.word	0x0000cbd0
        /*05c8*/ 	.word	0x000000ff
        /*05cc*/ 	.word	0x00028c60
        /*05d0*/ 	.short	0x010a
        /*05d2*/ 	.byte	0x26
	.zero		1


	//   ....[50]....
        /*05d4*/ 	.word	0x0000d5b0
        /*05d8*/ 	.word	0x000000ff
        /*05dc*/ 	.word	0x00028c48
        /*05e0*/ 	.short	0x010a
        /*05e2*/ 	.byte	0x26
	.zero		1


	//   ....[51]....
        /*05e4*/ 	.word	0x0000d790
        /*05e8*/ 	.word	0x000000ff
        /*05ec*/ 	.word	0x00028c68
        /*05f0*/ 	.short	0x010a
        /*05f2*/ 	.byte	0x26
	.zero		1


	//   ....[52]....
        /*05f4*/ 	.word	0x0000dfb0
        /*05f8*/ 	.word	0x00000002
        /*05fc*/ 	.word	0x00028c20
        /*0600*/ 	.short	0x010a
        /*0602*/ 	.byte	0x3f
	.zero		1


	//   ....[53]....
        /*0604*/ 	.word	0x0000e130
        /*0608*/ 	.word	0x00000007
        /*060c*/ 	.word	0x00000000
        /*0610*/ 	.short	0x010a
        /*0612*/ 	.byte	0x3f
	.zero		1


	//   ....[54]....
        /*0614*/ 	.word	0x0000e1a0
        /*0618*/ 	.word	0x00000005
        /*061c*/ 	.word	0x00000000
        /*0620*/ 	.short	0x010a
        /*0622*/ 	.byte	0x3f
	.zero		1


	//   ....[55]....
        /*0624*/ 	.word	0x0000e200
        /*0628*/ 	.word	0x00000005
        /*062c*/ 	.word	0x00000000
        /*0630*/ 	.short	0x010a
        /*0632*/ 	.byte	0x3f
	.zero		1


	//   ....[56]....
        /*0634*/ 	.word	0x0000e230
        /*0638*/ 	.word	0x00000003
        /*063c*/ 	.word	0x00000000
        /*0640*/ 	.short	0x010a
        /*0642*/ 	.byte	0x3f
	.zero		1


	//   ....[57]....
        /*0644*/ 	.word	0x0000e2a0
        /*0648*/ 	.word	0x00000006
        /*064c*/ 	.word	0x00028c50
        /*0650*/ 	.short	0x010a
        /*0652*/ 	.byte	0x3f
	.zero		1


	//   ....[58]....
        /*0654*/ 	.word	0x0000e300
        /*0658*/ 	.word	0x00000006
        /*065c*/ 	.word	0x00028c50
        /*0660*/ 	.short	0x010a
        /*0662*/ 	.byte	0x3f
	.zero		1


	//   ....[59]....
        /*0664*/ 	.word	0x0000e360
        /*0668*/ 	.word	0x00000006
        /*066c*/ 	.word	0x00028c00
        /*0670*/ 	.short	0x010a
        /*0672*/ 	.byte	0x3f
	.zero		1


	//   ....[60]....
        /*0674*/ 	.word	0x0000e3c0
        /*0678*/ 	.word	0x00000008
        /*067c*/ 	.word	0x00028c30
        /*0680*/ 	.short	0x010a
        /*0682*/ 	.byte	0x3f
	.zero		1


	//   ....[61]....
        /*0684*/ 	.word	0x0000e410
        /*0688*/ 	.word	0x0000000e
        /*068c*/ 	.word	0x00028c50
        /*0690*/ 	.short	0x010a
        /*0692*/ 	.byte	0x3f
	.zero		1


	//   ....[62]....
        /*0694*/ 	.word	0x0000e470
        /*0698*/ 	.word	0x00000005
        /*069c*/ 	.word	0x00028c30
        /*06a0*/ 	.short	0x010a
        /*06a2*/ 	.byte	0x3f
	.zero		1


	//   ....[63]....
        /*06a4*/ 	.word	0x0000e4c0
        /*06a8*/ 	.word	0x000000ab
        /*06ac*/ 	.word	0x00028c50
        /*06b0*/ 	.short	0x010a
        /*06b2*/ 	.byte	0x3f
	.zero		1


	//   ....[64]....
        /*06b4*/ 	.word	0x0000e620
        /*06b8*/ 	.word	0x00000003
        /*06bc*/ 	.word	0x00028c40
        /*06c0*/ 	.short	0x010a
        /*06c2*/ 	.byte	0x3f
	.zero		1


	//   ....[65]....
        /*06c4*/ 	.word	0x0000eba0
        /*06c8*/ 	.word	0x00000003
        /*06cc*/ 	.word	0x00028c20
        /*06d0*/ 	.short	0x010a
        /*06d2*/ 	.byte	0x3f
	.zero		1


	//   ....[66]....
        /*06d4*/ 	.word	0x0000ec00
        /*06d8*/ 	.word	0x00000003
        /*06dc*/ 	.word	0x00028c60
        /*06e0*/ 	.short	0x010a
        /*06e2*/ 	.byte	0x3f
	.zero		1


	//   ....[67]....
        /*06e4*/ 	.word	0x0000ec60
        /*06e8*/ 	.word	0x00000003
        /*06ec*/ 	.word	0x00028c48
        /*06f0*/ 	.short	0x010a
        /*06f2*/ 	.byte	0x3f
	.zero		1


	//   ....[68]....
        /*06f4*/ 	.word	0x0000ecc0
        /*06f8*/ 	.word	0x00000003
        /*06fc*/ 	.word	0x00028c68
        /*0700*/ 	.short	0x010a
        /*0702*/ 	.byte	0x3f
	.zero		1


	//   ....[69]....
        /*0704*/ 	.word	0x0000ed20
        /*0708*/ 	.word	0x00000003
        /*070c*/ 	.word	0x00028c40
        /*0710*/ 	.short	0x010a
        /*0712*/ 	.byte	0x3f
	.zero		1


	//   ....[70]....
        /*0714*/ 	.word	0x0000ed80
        /*0718*/ 	.word	0x00000003
        /*071c*/ 	.word	0x00028c60
        /*0720*/ 	.short	0x010a
        /*0722*/ 	.byte	0x3f
	.zero		1


	//   ....[71]....
        /*0724*/ 	.word	0x0000ede0
        /*0728*/ 	.word	0x00000003
        /*072c*/ 	.word	0x00028c48
        /*0730*/ 	.short	0x010a
        /*0732*/ 	.byte	0x3f
	.zero		1


	//   ....[72]....
        /*0734*/ 	.word	0x0000ee40
        /*0738*/ 	.word	0x00000003
        /*073c*/ 	.word	0x00028c68
        /*0740*/ 	.short	0x010a
        /*0742*/ 	.byte	0x3f
	.zero		1


	//   ....[73]....
        /*0744*/ 	.word	0x0000ee90
        /*0748*/ 	.word	0x00000002
        /*074c*/ 	.word	0x00028c20
        /*0750*/ 	.short	0x010a
        /*0752*/ 	.byte	0x3f
	.zero		1


	//   ....[74]....
        /*0754*/ 	.word	0x0000f030
        /*0758*/ 	.word	0x00000007
        /*075c*/ 	.word	0x00000000
        /*0760*/ 	.short	0x010a
        /*0762*/ 	.byte	0x3f
	.zero		1


	//   ....[75]....
        /*0764*/ 	.word	0x0000f080
        /*0768*/ 	.word	0x00000005
        /*076c*/ 	.word	0x00000000
        /*0770*/ 	.short	0x010a
        /*0772*/ 	.byte	0x3f
	.zero		1


	//   ....[76]....
        /*0774*/ 	.word	0x0000f0d0
        /*0778*/ 	.word	0x00000005
        /*077c*/ 	.word	0x00000000
        /*0780*/ 	.short	0x010a
        /*0782*/ 	.byte	0x3f
	.zero		1


	//----- nvinfo : EIATTR_NUM_MBARRIERS
	.align		4
.L_599:
        /*0784*/ 	.byte	0x03, 0x38
        /*0786*/ 	.short	0x0016


	//----- nvinfo : EIATTR_EXIT_INSTR_OFFSETS
	.align		4
        /*0788*/ 	.byte	0x04, 0x1c
        /*078a*/ 	.short	(.L_601 - .L_600)


	//   ....[0]....
.L_600:
        /*078c*/ 	.word	0x0000e280


	//----- nvinfo : EIATTR_MAX_THREADS
	.align		4
.L_601:
        /*0790*/ 	.byte	0x04, 0x05
        /*0792*/ 	.short	(.L_603 - .L_602)
.L_602:
        /*0794*/ 	.word	0x00000180
        /*0798*/ 	.word	0x00000001
        /*079c*/ 	.word	0x00000001


	//----- nvinfo : EIATTR_CRS_STACK_SIZE
	.align		4
.L_603:
        /*07a0*/ 	.byte	0x04, 0x1e
        /*07a2*/ 	.short	(.L_605 - .L_604)
.L_604:
        /*07a4*/ 	.word	0x00000000


	//----- nvinfo : EIATTR_CBANK_PARAM_SIZE
	.align		4
.L_605:
        /*07a8*/ 	.byte	0x03, 0x19
        /*07aa*/ 	.short	0x0a70


	//----- nvinfo : EIATTR_PARAM_CBANK
	.align		4
        /*07ac*/ 	.byte	0x04, 0x0a
        /*07ae*/ 	.short	(.L_607 - .L_606)
	.align		4
.L_606:
        /*07b0*/ 	.word	index@(.nv.constant0._ZN7cutlass13device_kernelIN5flash11enable_sm90INS1_16FlashAttnFwdSm90INS1_25CollectiveMainloopFwdSm90ILi2EN4cute5tupleIJNS5_1CILi1EEES8_S8_EEENS6_IJNS7_ILi64EEESA_SA_EEELi512ENS_6half_tEfNS_4arch4Sm90ELb0ELb0ELb1ELb0ELb0ELb0ELb0ELb0ELb0ELb1ELb1ELb0EEENS1_21CollectiveEpilogueFwdINS6_IJSA_NS7_ILi512EEESA_EEES9_SC_SE_Li256ELb0ELb1ELb1ELb0EEENS1_19SingleTileSchedulerILb0ELb1ELb1ELi64EEEEEEEEEvNT_6ParamsE)
        /*07b4*/ 	.short	0x0210
        /*07b6*/ 	.short	0x0a70


	//----- nvinfo : EIATTR_SW_WAR
	.align		4
.L_607:
        /*07b8*/ 	.byte	0x04, 0x36
        /*07ba*/ 	.short	(.L_609 - .L_608)
.L_608:
        /*07bc*/ 	.word	0x00000008
.L_609:


//--------------------- .nv.info._ZN7cutlass13device_kernelIN5flash11enable_sm90INS1_16FlashAttnFwdSm90INS1_25CollectiveMainloopFwdSm90ILi2EN4cute5tupleIJNS5_1CILi1EEES8_S8_EEENS6_IJNS7_ILi64EEESA_SA_EEELi512ENS_6half_tEfNS_4arch4Sm90ELb0ELb0ELb1ELb0ELb0ELb0ELb1ELb0ELb0ELb1ELb1ELb0EEENS1_21CollectiveEpilogueFwdINS6_IJSA_NS7_ILi512EEESA_EEES9_SC_SE_Li256ELb0ELb1ELb1ELb0EEENS1_19SingleTileSchedulerILb0ELb1ELb1ELi64EEEEEEEEEvNT_6ParamsE --------------------------
	.section	.nv.info._ZN7cutlass13device_kernelIN5flash11enable_sm90INS1_16FlashAttnFwdSm90INS1_25CollectiveMainloopFwdSm90ILi2EN4cute5tupleIJNS5_1CILi1EEES8_S8_EEENS6_IJNS7_ILi64EEESA_SA_EEELi512ENS_6half_tEfNS_4arch4Sm90ELb0ELb0ELb1ELb0ELb0ELb0ELb1ELb0ELb0ELb1ELb1ELb0EEENS1_21CollectiveEpilogueFwdINS6_IJSA_NS7_ILi512EEESA_EEES9_SC_SE_Li256ELb0ELb1ELb1ELb0EEENS1_19SingleTileSchedulerILb0ELb1ELb1ELi64EEEEEEEEEvNT_6ParamsE,"",@"SHT_CUDA_INFO"
	.sectionflags	@""
	.align	4


	//----- nvinfo : EIATTR_CUDA_API_VERSION
	.align		4
        /*0000*/ 	.byte	0x04, 0x37
        /*0002*/ 	.short	(.L_611 - .L_610)
.L_610:
        /*0004*/ 	.word	0x00000082


	//----- nvinfo : EIATTR_KPARAM_INFO
	.align		4
.L_611:
        /*0008*/ 	.byte	0x04, 0x17
        /*000a*/ 	.short	(.L_613 - .L_612)
.L_612:
        /*000c*/ 	.word	0x00000000
        /*0010*/ 	.short	0x0000
        /*0012*/ 	.short	0x0070
        /*0014*/ 	.byte	0x00, 0xf0, 0x01, 0x2c


	//----- nvinfo : EIATTR_SPARSE_MMA_MASK
	.align		4
.L_613:
        /*0018*/ 	.byte	0x03, 0x50
        /*001a*/ 	.short	0x0000


	//----- nvinfo : EIATTR_MAXREG_COUNT
	.align		4
        /*001c*/ 	.byte	0x03, 0x1b
        /*001e*/ 	.short	0x00a8


	//----- nvinfo : EIATTR_NUM_BARRIERS
	.align		4
        /*0020*/ 	.byte	0x02, 0x4c
        /*0022*/ 	.byte	0x10
	.zero		1


	//----- nvinfo : EIATTR_EXTERNS
	.align		4
        /*0024*/ 	.byte	0x04, 0x0f
        /*0026*/ 	.short	(.L_615 - .L_614)


	//   ....[0]....
	.align		4
.L_614:
        /*0028*/ 	.word	index@(__assertfail)


	//----- nvinfo : EIATTR_ANNOTATIONS
	.align		4
.L_615:
        /*002c*/ 	.byte	0x04, 0x55
        /*002e*/ 	.short	(.L_617 - .L_616)


	//   ....[0]....
.L_616:
        /* <DEDUP_REMOVED lines=17> */


	//----- nvinfo : EIATTR_MERCURY_ISA_VERSION
	.align		4
.L_617:
        /*0128*/ 	.byte	0x03, 0x5f
        /*012a*/ 	.short	0x0101


	//----- nvinfo : EIATTR_INT_WARP_WIDE_INSTR_OFFSETS
	.align		4
        /*012c*/ 	.byte	0x04, 0x31
        /*012e*/ 	.short	(.L_619 - .L_618)


	//   ....[0]....
.L_618:
        /*0130*/ 	.word	0x00000130


	//   ....[1]....
        /*0134*/ 	.word	0x00000170


	//   ....[2]....
        /*0138*/ 	.word	0x000001e0


	//   ....[3]....
        /*013c*/ 	.word	0x000001f0


	//----- nvinfo : EIATTR_COOP_GROUP_MASK_REGIDS
	.align		4
.L_619:
        /*0140*/ 	.byte	0x04, 0x29
        /*0142*/ 	.short	(.L_621 - .L_620)


	//   ....[0]....
.L_620:
        /*0144*/ 	.word	0xffffffff


	//   ....[1]....
        /*0148*/ 	.word	0xffffffff


	//   ....[2]....
        /*014c*/ 	.word	0xffffffff


	//   ....[3]....
        /*0150*/ 	.word	0xffffffff


	//   ....[4]....
        /*0154*/ 	.word	0xffffffff


	//   ....[5]....
        /*0158*/ 	.word	0xffffffff


	//   ....[6]....
        /*015c*/ 	.word	0xffffffff


	//   ....[7]....
        /*0160*/ 	.word	0xffffffff


	//   ....[8]....
        /*0164*/ 	.word	0xffffffff


	//   ....[9]....
        /*0168*/ 	.word	0xffffffff


	//   ....[10]....
        /*016c*/ 	.word	0xffffffff


	//   ....[11]....
        /*0170*/ 	.word	0xffffffff


	//   ....[12]....
        /*0174*/ 	.word	0xffffffff


	//   ....[13]....
        /*0178*/ 	.word	0xffffffff


	//   ....[14]....
        /*017c*/ 	.word	0xffffffff


	//   ....[15]....
        /*0180*/ 	.word	0xffffffff


	//   ....[16]....
        /*0184*/ 	.word	0xffffffff


	//   ....[17]....
        /*0188*/ 	.word	0xffffffff


	//   ....[18]....
        /*018c*/ 	.word	0xffffffff


	//   ....[19]....
        /*0190*/ 	.word	0xffffffff


	//   ....[20]....
        /*0194*/ 	.word	0xffffffff


	//   ....[21]....
        /*0198*/ 	.word	0xffffffff


	//   ....[22]....
        /*019c*/ 	.word	0xffffffff


	//   ....[23]....
        /*01a0*/ 	.word	0xffffffff


	//   ....[24]....
        /*01a4*/ 	.word	0xffffffff


	//   ....[25]....
        /*01a8*/ 	.word	0xffffffff


	//   ....[26]....
        /*01ac*/ 	.word	0xffffffff


	//   ....[27]....
        /*01b0*/ 	.word	0xffffffff


	//   ....[28]....
        /*01b4*/ 	.word	0xffffffff


	//   ....[29]....
        /*01b8*/ 	.word	0xffffffff


	//   ....[30]....
        /*01bc*/ 	.word	0xffffffff


	//   ....[31]....
        /*01c0*/ 	.word	0xffffffff


	//   ....[32]....
        /*01c4*/ 	.word	0xffffffff


	//   ....[33]....
        /*01c8*/ 	.word	0xffffffff


	//   ....[34]....
        /*01cc*/ 	.word	0xffffffff


	//   ....[35]....
        /*01d0*/ 	.word	0xffffffff


	//   ....[36]....
        /*01d4*/ 	.word	0xffffffff


	//   ....[37]....
        /*01d8*/ 	.word	0xffffffff


	//   ....[38]....
        /*01dc*/ 	.word	0xffffffff


	//   ....[39]....
        /*01e0*/ 	.word	0xffffffff


	//   ....[40]....
        /*01e4*/ 	.word	0xffffffff


	//   ....[41]....
        /*01e8*/ 	.word	0xffffffff


	//   ....[42]....
        /*01ec*/ 	.word	0xffffffff


	//   ....[43]....
        /*01f0*/ 	.word	0xffffffff


	//   ....[44]....
        /*01f4*/ 	.word	0xffffffff


	//   ....[45]....
        /*01f8*/ 	.word	0xffffffff


	//   ....[46]....
        /*01fc*/ 	.word	0xffffffff


	//   ....[47]....
        /*0200*/ 	.word	0xffffffff


	//   ....[48]....
        /*0204*/ 	.word	0xffffffff


	//   ....[49]....
        /*0208*/ 	.word	0xffffffff


	//   ....[50]....
        /*020c*/ 	.word	0xffffffff


	//   ....[51]....
        /*0210*/ 	.word	0xffffffff


	//   ....[52]....
        /*0214*/ 	.word	0xffffffff


	//   ....[53]....
        /*0218*/ 	.word	0x0500000f


	//   ....[54]....
        /*021c*/ 	.word	0x0500000f


	//   ....[55]....
        /*0220*/ 	.word	0x0500000f


	//   ....[56]....
        /*0224*/ 	.word	0x0500000f


	//   ....[57]....
        /*0228*/ 	.word	0x0500000f


	//   ....[58]....
        /*022c*/ 	.word	0x0500000f


	//   ....[59]....
        /*0230*/ 	.word	0x0500000f


	//   ....[60]....
        /*0234*/ 	.word	0x0500000f


	//   ....[61]....
        /*0238*/ 	.word	0x0500000f


	//   ....[62]....
        /*023c*/ 	.word	0x0500000f


	//   ....[63]....
        /*0240*/ 	.word	0x0500000f


	//   ....[64]....
        /*0244*/ 	.word	0x0500000f


	//   ....[65]....
        /*0248*/ 	.word	0x0500000f


	//   ....[66]....
        /*024c*/ 	.word	0x0500000f


	//   ....[67]....
        /*0250*/ 	.word	0x0500000f


	//   ....[68]....
        /*0254*/ 	.word	0x0500000f


	//   ....[69]....
        /*0258*/ 	.word	0x0500000f


	//   ....[70]....
        /*025c*/ 	.word	0x0500000f


	//----- nvinfo : EIATTR_COOP_GROUP_INSTR_OFFSETS
	.align		4
.L_621:
        /*0260*/ 	.byte	0x04, 0x28
        /*0262*/ 	.short	(.L_623 - .L_622)


	//   ....[0]....
.L_622:
        /*0264*/ 	.word	0x00000070


	//   ....[1]....
        /*0268*/ 	.word	0x00000140


	//   ....[2]....
        /*026c*/ 	.word	0x00000190


	//   ....[3]....
        /*0270*/ 	.word	0x000003a0


	//   ....[4]....
        /*0274*/ 	.word	0x00000500


	//   ....[5]....
        /*0278*/ 	.word	0x00000620


	//   ....[6]....
        /*027c*/ 	.word	0x00000780


	//   ....[7]....
        /*0280*/ 	.word	0x00001380


	//   ....[8]....
        /*0284*/ 	.word	0x000031d0


	//   ....[9]....
        /*0288*/ 	.word	0x00004310


	//   ....[10]....
        /*028c*/ 	.word	0x00005880


	//   ....[11]....
        /*0290*/ 	.word	0x00005910


	//   ....[12]....
        /*0294*/ 	.word	0x00005b40


	//   ....[13]....
        /*0298*/ 	.word	0x00005bc0


	//   ....[14]....
        /*029c*/ 	.word	0x00006600


	//   ....[15]....
        /*02a0*/ 	.word	0x00007030


	//   ....[16]....
        /*02a4*/ 	.word	0x00008220


	//   ....[17]....
        /*02a8*/ 	.word	0x000082f0


	//   ....[18]....
        /*02ac*/ 	.word	0x000085c0


	//   ....[19]....
        /*02b0*/ 	.word	0x00008790


	//   ....[20]....
        /*02b4*/ 	.word	0x00009720


	//   ....[21]....
        /*02b8*/ 	.word	0x00009790


	//   ....[22]....
        /*02bc*/ 	.word	0x000097f0


	//   ....[23]....
        /*02c0*/ 	.word	0x00009820


	//   ....[24]....
        /*02c4*/ 	.word	0x00009840


	//   ....[25]....
        /*02c8*/ 	.word	0x0000a2e0


	//   ....[26]....
        /*02cc*/ 	.word	0x0000a800


	//   ....[27]....
        /*02d0*/ 	.word	0x0000a830


	//   ....[28]....
        /*02d4*/ 	.word	0x0000a860


	//   ....[29]....
        /*02d8*/ 	.word	0x0000a870


	//   ....[30]....
        /*02dc*/ 	.word	0x0000ad10


	//   ....[31]....
        /*02e0*/ 	.word	0x0000ad40


	//   ....[32]....
        /*02e4*/ 	.word	0x0000b9b0


	//   ....[33]....
        /*02e8*/ 	.word	0x0000b9d0


	//   ....[34]....
        /*02ec*/ 	.word	0x0000ca60


	//   ....[35]....
        /*02f0*/ 	.word	0x0000d510


	//   ....[36]....
        /*02f4*/ 	.word	0x0000de60


	//   ....[37]....
        /*02f8*/ 	.word	0x0000de80


	//   ....[38]....
        /*02fc*/ 	.word	0x0000df10


	//   ....[39]....
        /*0300*/ 	.word	0x0000df40


	//   ....[40]....
        /*0304*/ 	.word	0x0000df90


	//   ....[41]....
        /*0308*/ 	.word	0x0000dfe0


	//   ....[42]....
        /*030c*/ 	.word	0x0000e010


	//   ....[43]....
        /*0310*/ 	.word	0x0000e020


	//   ....[44]....
        /*0314*/ 	.word	0x0000e9c0


	//   ....[45]....
        /*0318*/ 	.word	0x0000e9e0


	//   ....[46]....
        /*031c*/ 	.word	0x0000ea00


	//   ....[47]....
        /*0320*/ 	.word	0x0000eb20


	//   ....[48]....
        /*0324*/ 	.word	0x0000ecd0


	//   ....[49]....
        /*0328*/ 	.word	0x0000ed00


	//   ....[50]....
        /*032c*/ 	.word	0x0000ee50


	//   ....[51]....
        /*0330*/ 	.word	0x0000ee60


	//   ....[52]....
        /*0334*/ 	.word	0x00011f20


	//   ....[53]....
        /*0338*/ 	.word	0x000123e0


	//   ....[54]....
        /*033c*/ 	.word	0x00012560


	//   ....[55]....
        /*0340*/ 	.word	0x000125b0


	//   ....[56]....
        /*0344*/ 	.word	0x000126c0


	//   ....[57]....
        /*0348*/ 	.word	0x00012770


	//   ....[58]....
        /*034c*/ 	.word	0x00012860


	//   ....[59]....
        /*0350*/ 	.word	0x000128c0


	//   ....[60]....
        /*0354*/ 	.word	0x000129b0


	//   ....[61]....
        /*0358*/ 	.word	0x00012a00


	//   ....[62]....
        /*035c*/ 	.word	0x00012a90


	//   ....[63]....
        /*0360*/ 	.word	0x00012bb0


	//   ....[64]....
        /*0364*/ 	.word	0x00012ec0


	//   ....[65]....
        /*0368*/ 	.word	0x00012f10


	//   ....[66]....
        /*036c*/ 	.word	0x00013100


	//   ....[67]....
        /*0370*/ 	.word	0x00013150


	//   ....[68]....
        /*0374*/ 	.word	0x00013380


	//   ....[69]....
        /*0378*/ 	.word	0x000133d0


	//   ....[70]....
        /*037c*/ 	.word	0x000137e0


	//----- nvinfo : EIATTR_REG_RECONFIG
	.align		4
.L_623:
        /*0380*/ 	.byte	0x01, 0x54
	.zero		2


	//----- nvinfo : EIATTR_SYSCALL_OFFSETS
	.align		4
        /*0384*/ 	.byte	0x04, 0x46
        /*0386*/ 	.short	(.L_625 - .L_624)


	//   ....[0]....
.L_624:
        /*0388*/ 	.word	0x00003380


	//   ....[1]....
        /*038c*/ 	.word	0x0000d150


	//   ....[2]....
        /*0390*/ 	.word	0x0000d290


	//   ....[3]....
        /*0394*/ 	.word	0x0000d380


	//   ....[4]....
        /*0398*/ 	.word	0x0000daa0


	//   ....[5]....
        /*039c*/ 	.word	0x0000e330


	//----- nvinfo : EIATTR_MBARRIER_INSTR_OFFSETS
	.align		4
.L_625:
        /*03a0*/ 	.byte	0x04, 0x39
        /*03a2*/ 	.short	(.L_627 - .L_626)


	//   ....[0]....
.L_626:
        /*03a4*/ 	.word	0x00000280
        /*03a8*/ 	.word	0x000000ff
        /*03ac*/ 	.word	0x00038800
        /*03b0*/ 	.short	0x0100
        /*03b2*/ 	.byte	0x08
	.zero		1


	//   ....[1]....
        /*03b4*/ 	.word	0x00000290
        /*03b8*/ 	.word	0x000000ff
        /*03bc*/ 	.word	0x00038810
        /*03c0*/ 	.short	0x0100
        /*03c2*/ 	.byte	0x08
	.zero		1


	//   ....[2]....
        /*03c4*/ 	.word	0x000002a0
        /*03c8*/ 	.word	0x000000ff
        /*03cc*/ 	.word	0x00038820
        /*03d0*/ 	.short	0x0100
        /*03d2*/ 	.byte	0x08
	.zero		1


	//   ....[3]....
        /*03d4*/ 	.word	0x00000350
        /*03d8*/ 	.word	0x000000ff
        /*03dc*/ 	.word	0x00038830
        /*03e0*/ 	.short	0x0100
        /*03e2*/ 	.byte	0x06
	.zero		1


	//   ....[4]....
        /*03e4*/ 	.word	0x00000360
        /*03e8*/ 	.word	0x000000ff
        /*03ec*/ 	.word	0x00038840
        /*03f0*/ 	.short	0x0100
        /*03f2*/ 	.byte	0x06
	.zero		1


	//   ....[5]....
        /*03f4*/ 	.word	0x00000370
        /*03f8*/ 	.word	0x000000ff
        /*03fc*/ 	.word	0x00038838
        /*0400*/ 	.short	0x0100
        /*0402*/ 	.byte	0x06
	.zero		1


	//   ....[6]....
        /*0404*/ 	.word	0x00000380
        /*0408*/ 	.word	0x000000ff
        /*040c*/ 	.word	0x00038848
        /*0410*/ 	.short	0x0100
        /*0412*/ 	.byte	0x06
	.zero		1


	//   ....[7]....
        /*0414*/ 	.word	0x000004b0
        /*0418*/ 	.word	0x000000ff
        /*041c*/ 	.word	0x00038850
        /*0420*/ 	.short	0x0100
        /*0422*/ 	.byte	0x08
	.zero		1


	//   ....[8]....
        /*0424*/ 	.word	0x000004c0
        /*0428*/ 	.word	0x000000ff
        /*042c*/ 	.word	0x00038860
        /*0430*/ 	.short	0x0100
        /*0432*/ 	.byte	0x08
	.zero		1


	//   ....[9]....
        /*0434*/ 	.word	0x000004d0
        /*0438*/ 	.word	0x000000ff
        /*043c*/ 	.word	0x00038858
        /*0440*/ 	.short	0x0100
        /*0442*/ 	.byte	0x08
	.zero		1


	//   ....[10]....
        /*0444*/ 	.word	0x000004e0
        /*0448*/ 	.word	0x000000ff
        /*044c*/ 	.word	0x00038868
        /*0450*/ 	.short	0x0100
        /*0452*/ 	.byte	0x08
	.zero		1


	//   ....[11]....
        /*0454*/ 	.word	0x000005d0
        /*0458*/ 	.word	0x000000ff
        /*045c*/ 	.word	0x00038870
        /*0460*/ 	.short	0x0100
        /*0462*/ 	.byte	0x06
	.zero		1


	//   ....[12]....
        /*0464*/ 	.word	0x000005e0
        /*0468*/ 	.word	0x000000ff
        /*046c*/ 	.word	0x00038880
        /*0470*/ 	.short	0x0100
        /*0472*/ 	.byte	0x06
	.zero		1


	//   ....[13]....
        /*0474*/ 	.word	0x000005f0
        /*0478*/ 	.word	0x000000ff
        /*047c*/ 	.word	0x00038878
        /*0480*/ 	.short	0x0100
        /*0482*/ 	.byte	0x06
	.zero		1


	//   ....[14]....
        /*0484*/ 	.word	0x00000600
        /*0488*/ 	.word	0x000000ff
        /*048c*/ 	.word	0x00038888
        /*0490*/ 	.short	0x0100
        /*0492*/ 	.byte	0x06
	.zero		1


	//   ....[15]....
        /*0494*/ 	.word	0x00000730
        /*0498*/ 	.word	0x000000ff
        /*049c*/ 	.word	0x00038890
        /*04a0*/ 	.short	0x0100
        /*04a2*/ 	.byte	0x08
	.zero		1


	//   ....[16]....
        /*04a4*/ 	.word	0x00000740
        /*04a8*/ 	.word	0x000000ff
        /*04ac*/ 	.word	0x000388a0
        /*04b0*/ 	.short	0x0100
        /*04b2*/ 	.byte	0x08
	.zero		1


	//   ....[17]....
        /*04b4*/ 	.word	0x00000750
        /*04b8*/ 	.word	0x000000ff
        /*04bc*/ 	.word	0x00038898
        /*04c0*/ 	.short	0x0100
        /*04c2*/ 	.byte	0x08
	.zero		1


	//   ....[18]....
        /*04c4*/ 	.word	0x00000760
        /*04c8*/ 	.word	0x000000ff
        /*04cc*/ 	.word	0x000388a8
        /*04d0*/ 	.short	0x0100
        /*04d2*/ 	.byte	0x08
	.zero		1


	//   ....[19]....
        /*04d4*/ 	.word	0x00000890
        /*04d8*/ 	.word	0x000000ff
        /*04dc*/ 	.word	0x000388b0
        /*04e0*/ 	.short	0x0100
        /*04e2*/ 	.byte	0x08
	.zero		1


	//   ....[20]....
        /*04e4*/ 	.word	0x000008a0
        /*04e8*/ 	.word	0x000000ff
        /*04ec*/ 	.word	0x000388c0
        /*04f0*/ 	.short	0x0100
        /*04f2*/ 	.byte	0x08
	.zero		1


	//   ....[21]....
        /*04f4*/ 	.word	0x000008b0
        /*04f8*/ 	.word	0x000000ff
        /*04fc*/ 	.word	0x000388b8
        /*0500*/ 	.short	0x0100
        /*0502*/ 	.byte	0x08
	.zero		1


	//   ....[22]....
        /*0504*/ 	.word	0x000008c0
        /*0508*/ 	.word	0x000000ff
        /*050c*/ 	.word	0x000388c8
        /*0510*/ 	.short	0x0100
        /*0512*/ 	.byte	0x08
	.zero		1


	//   ....[23]....
        /*0514*/ 	.word	0x00001720
        /*0518*/ 	.word	0x00000008
        /*051c*/ 	.word	0x00000000
        /*0520*/ 	.short	0x0101
        /*0522*/ 	.byte	0x3f
	.zero		1


	//   ....[24]....
        /*0524*/ 	.word	0x000021c0
        /*0528*/ 	.word	0x00000004
        /*052c*/ 	.word	0x00000000
        /*0530*/ 	.short	0x0101
        /*0532*/ 	.byte	0x3f
	.zero		1


	//   ....[25]....
        /*0534*/ 	.word	0x000033b0
        /*0538*/ 	.word	0x000000b8
        /*053c*/ 	.word	0x00038800
        /*0540*/ 	.short	0x010a
        /*0542*/ 	.byte	0x3f
	.zero		1


	//   ....[26]....
        /*0544*/ 	.word	0x00003560
        /*0548*/ 	.word	0x000000b8
        /*054c*/ 	.word	0x00038830
        /*0550*/ 	.short	0x010a
        /*0552*/ 	.byte	0x3f
	.zero		1


	//   ....[27]....
        /*0554*/ 	.word	0x000035a0
        /*0558*/ 	.word	0x000000b8
        /*055c*/ 	.word	0x00038830
        /*0560*/ 	.short	0x010a
        /*0562*/ 	.byte	0x3f
	.zero		1


	//   ....[28]....
        /*0564*/ 	.word	0x000039b0
        /*0568*/ 	.word	0x000000b8
        /*056c*/ 	.word	0x00038810
        /*0570*/ 	.short	0x010a
        /*0572*/ 	.byte	0x3f
	.zero		1


	//   ....[29]....
        /*0574*/ 	.word	0x000039f0
        /*0578*/ 	.word	0x000000b8
        /*057c*/ 	.word	0x00038850
        /*0580*/ 	.short	0x010a
        /*0582*/ 	.byte	0x3f
	.zero		1


	//   ....[30]....
        /*0584*/ 	.word	0x00003ab0
        /*0588*/ 	.word	0x000000b8
        /*058c*/ 	.word	0x00038850
        /*0590*/ 	.short	0x010a
        /*0592*/ 	.byte	0x3f
	.zero		1


	//   ....[31]....
        /*0594*/ 	.word	0x00005fd0
        /*0598*/ 	.word	0x00000018
        /*059c*/ 	.word	0x00000000
        /*05a0*/ 	.short	0x0101
        /*05a2*/ 	.byte	0x3f
	.zero		1


	//   ....[32]....
        /*05a4*/ 	.word	0x00006620
        /*05a8*/ 	.word	0x00000098
        /*05ac*/ 	.word	0x00000000
        /*05b0*/ 	.short	0x0101
        /*05b2*/ 	.byte	0x3f
	.zero		1


	//   ....[33]....
        /*05b4*/ 	.word	0x000067a0
        /*05b8*/ 	.word	0x000000c3
        /*05bc*/ 	.word	0x00038830
        /*05c0*/ 	.short	0x010a
        /*05c2*/ 	.byte	0x3f
	.zero		1


	//   ....[34]....
        /*05c4*/ 	.word	0x000067f0
        /*05c8*/ 	.word	0x000000c3
        /*05cc*/ 	.word	0x00038830
        /*05d0*/ 	.short	0x010a
        /*05d2*/ 	.byte	0x3f
	.zero		1


	//   ....[35]....
        /*05d4*/ 	.word	0x00006b20
        /*05d8*/ 	.word	0x000000c3
        /*05dc*/ 	.word	0x00038850
        /*05e0*/ 	.short	0x010a
        /*05e2*/ 	.byte	0x3f
	.zero		1


	//   ....[36]....
        /*05e4*/ 	.word	0x00006b60
        /*05e8*/ 	.word	0x000000c3
        /*05ec*/ 	.word	0x00038850
        /*05f0*/ 	.short	0x010a
        /*05f2*/ 	.byte	0x3f
	.zero		1


	//   ....[37]....
        /*05f4*/ 	.word	0x00008af0
        /*05f8*/ 	.word	0x00000098
        /*05fc*/ 	.word	0x00000000
        /*0600*/ 	.short	0x0101
        /*0602*/ 	.byte	0x3f
	.zero		1


	//   ....[38]....
        /*0604*/ 	.word	0x00009740
        /*0608*/ 	.word	0x000000c3
        /*060c*/ 	.word	0x00000000
        /*0610*/ 	.short	0x0101
        /*0612*/ 	.byte	0x3f
	.zero		1


	//   ....[39]....
        /*0614*/ 	.word	0x0000a300
        /*0618*/ 	.word	0x000000ff
        /*061c*/ 	.word	0x00000000
        /*0620*/ 	.short	0x0101
        /*0622*/ 	.byte	0x04
	.zero		1


	//   ....[40]....
        /*0624*/ 	.word	0x0000d760
        /*0628*/ 	.word	0x000000ff
        /*062c*/ 	.word	0x00038840
        /*0630*/ 	.short	0x010a
        /*0632*/ 	.byte	0x26
	.zero		1


	//   ....[41]....
        /*0634*/ 	.word	0x0000e140
        /*0638*/ 	.word	0x000000ff
        /*063c*/ 	.word	0x00038800
        /*0640*/ 	.short	0x0107
        /*0642*/ 	.byte	0x26
	.zero		1


	//   ....[42]....
        /*0644*/ 	.word	0x0000e1c0
        /*0648*/ 	.word	0x000000ff
        /*064c*/ 	.word	0x00038800
        /*0650*/ 	.short	0x0101
        /*0652*/ 	.byte	0x26
	.zero		1


	//   ....[43]....
        /*0654*/ 	.word	0x0000f0f0
        /*0658*/ 	.word	0x000000ff
        /*065c*/ 	.word	0x00038810
        /*0660*/ 	.short	0x0107
        /*0662*/ 	.byte	0x26
	.zero		1


	//   ....[44]....
        /*0664*/ 	.word	0x0000f150
        /*0668*/ 	.word	0x000000ff
        /*066c*/ 	.word	0x00038810
        /*0670*/ 	.short	0x0101
        /*0672*/ 	.byte	0x26
	.zero		1


	//   ....[45]....
        /*0674*/ 	.word	0x0000f160
        /*0678*/ 	.word	0x000000ff
        /*067c*/ 	.word	0x00038820
        /*0680*/ 	.short	0x010a
        /*0682*/ 	.byte	0x26
	.zero		1


	//   ....[46]....
        /*0684*/ 	.word	0x0000f1c0
        /*0688*/ 	.word	0x000000ff
        /*068c*/ 	.word	0x00038860
        /*0690*/ 	.short	0x010a
        /*0692*/ 	.byte	0x26
	.zero		1


	//   ....[47]....
        /*0694*/ 	.word	0x0000fd80
        /*0698*/ 	.word	0x000000ff
        /*069c*/ 	.word	0x00038848
        /*06a0*/ 	.short	0x010a
        /*06a2*/ 	.byte	0x26
	.zero		1


	//   ....[48]....
        /*06a4*/ 	.word	0x0000ff50
        /*06a8*/ 	.word	0x000000ff
        /*06ac*/ 	.word	0x00038868
        /*06b0*/ 	.short	0x010a
        /*06b2*/ 	.byte	0x26
	.zero		1


	//   ....[49]....
        /*06b4*/ 	.word	0x00010900
        /*06b8*/ 	.word	0x000000ff
        /*06bc*/ 	.word	0x00038840
        /*06c0*/ 	.short	0x010a
        /*06c2*/ 	.byte	0x26
	.zero		1


	//   ....[50]....
        /*06c4*/ 	.word	0x00010ae0
        /*06c8*/ 	.word	0x000000ff
        /*06cc*/ 	.word	0x00038860
        /*06d0*/ 	.short	0x010a
        /*06d2*/ 	.byte	0x26
	.zero		1


	//   ....[51]....
        /*06d4*/ 	.word	0x000114b0
        /*06d8*/ 	.word	0x000000ff
        /*06dc*/ 	.word	0x00038848
        /*06e0*/ 	.short	0x010a
        /*06e2*/ 	.byte	0x26
	.zero		1


	//   ....[52]....
        /*06e4*/ 	.word	0x00011690
        /*06e8*/ 	.word	0x000000ff
        /*06ec*/ 	.word	0x00038868
        /*06f0*/ 	.short	0x010a
        /*06f2*/ 	.byte	0x26
	.zero		1


	//   ....[53]....
        /*06f4*/ 	.word	0x00011eb0
        /*06f8*/ 	.word	0x00000002
        /*06fc*/ 	.word	0x00038820
        /*0700*/ 	.short	0x010a
        /*0702*/ 	.byte	0x3f
	.zero		1


	//   ....[54]....
        /*0704*/ 	.word	0x00012050
        /*0708*/ 	.word	0x00000007
        /*070c*/ 	.word	0x00000000
        /*0710*/ 	.short	0x010a
        /*0712*/ 	.byte	0x3f
	.zero		1


	//   ....[55]....
        /*0714*/ 	.word	0x000120c0
        /*0718*/ 	.word	0x00000005
        /*071c*/ 	.word	0x00000000
        /*0720*/ 	.short	0x010a
        /*0722*/ 	.byte	0x3f
	.zero		1


	//   ....[56]....
        /*0724*/ 	.word	0x00012120
        /*0728*/ 	.word	0x00000005
        /*072c*/ 	.word	0x00000000
        /*0730*/ 	.short	0x010a
        /*0732*/ 	.byte	0x3f
	.zero		1


	//   ....[57]....
        /*0734*/ 	.word	0x00012150
        /*0738*/ 	.word	0x00000003
        /*073c*/ 	.word	0x00000000
        /*0740*/ 	.short	0x010a
        /*0742*/ 	.byte	0x3f
	.zero		1


	//   ....[58]....
        /*0744*/ 	.word	0x000121b0
        /*0748*/ 	.word	0x000000b8
        /*074c*/ 	.word	0x00038800
        /*0750*/ 	.short	0x010a
        /*0752*/ 	.byte	0x3f
	.zero		1


	//   ....[59]....
        /*0754*/ 	.word	0x00012200
        /*0758*/ 	.word	0x000000b8
        /*075c*/ 	.word	0x00038830
        /*0760*/ 	.short	0x010a
        /*0762*/ 	.byte	0x3f
	.zero		1


	//   ....[60]....
        /*0764*/ 	.word	0x00012250
        /*0768*/ 	.word	0x000000b8
        /*076c*/ 	.word	0x00038810
        /*0770*/ 	.short	0x010a
        /*0772*/ 	.byte	0x3f
	.zero		1


	//   ....[61]....
        /*0774*/ 	.word	0x000122a0
        /*0778*/ 	.word	0x000000b8
        /*077c*/ 	.word	0x00038850
        /*0780*/ 	.short	0x010a
        /*0782*/ 	.byte	0x3f
	.zero		1


	//   ....[62]....
        /*0784*/ 	.word	0x000122f0
        /*0788*/ 	.word	0x000000c3
        /*078c*/ 	.word	0x00038830
        /*0790*/ 	.short	0x010a
        /*0792*/ 	.byte	0x3f
	.zero		1


	//   ....[63]....
        /*0794*/ 	.word	0x00012340
        /*0798*/ 	.word	0x000000c3
        /*079c*/ 	.word	0x00038850
        /*07a0*/ 	.short	0x010a
        /*07a2*/ 	.byte	0x3f
	.zero		1


	//   ....[64]....
        /*07a4*/ 	.word	0x000124a0
        /*07a8*/ 	.word	0x00000003
        /*07ac*/ 	.word	0x00038840
        /*07b0*/ 	.short	0x010a
        /*07b2*/ 	.byte	0x3f
	.zero		1


	//   ....[65]....
        /*07b4*/ 	.word	0x00013410
        /*07b8*/ 	.word	0x00000003
        /*07bc*/ 	.word	0x00038820
        /*07c0*/ 	.short	0x010a
        /*07c2*/ 	.byte	0x3f
	.zero		1


	//   ....[66]....
        /*07c4*/ 	.word	0x00013470
        /*07c8*/ 	.word	0x00000003
        /*07cc*/ 	.word	0x00038860
        /*07d0*/ 	.short	0x010a
        /*07d2*/ 	.byte	0x3f
	.zero		1


	//   ....[67]....
        /*07d4*/ 	.word	0x000134d0
        /*07d8*/ 	.word	0x00000003
        /*07dc*/ 	.word	0x00038848
        /*07e0*/ 	.short	0x010a
        /*07e2*/ 	.byte	0x3f
	.zero		1


	//   ....[68]....
        /*07e4*/ 	.word	0x00013530
        /*07e8*/ 	.word	0x00000003
        /*07ec*/ 	.word	0x00038868
        /*07f0*/ 	.short	0x010a
        /*07f2*/ 	.byte	0x3f
	.zero		1


	//   ....[69]....
        /*07f4*/ 	.word	0x00013590
        /*07f8*/ 	.word	0x00000003
        /*07fc*/ 	.word	0x00038840
        /*0800*/ 	.short	0x010a
        /*0802*/ 	.byte	0x3f
	.zero		1


	//   ....[70]....
        /*0804*/ 	.word	0x000135f0
        /*0808*/ 	.word	0x00000003
        /*080c*/ 	.word	0x00038860
        /*0810*/ 	.short	0x010a
        /*0812*/ 	.byte	0x3f
	.zero		1


	//   ....[71]....
        /*0814*/ 	.word	0x00013650
        /*0818*/ 	.word	0x00000003
        /*081c*/ 	.word	0x00038848
        /*0820*/ 	.short	0x010a
        /*0822*/ 	.byte	0x3f
	.zero		1


	//   ....[72]....
        /*0824*/ 	.word	0x000136b0
        /*0828*/ 	.word	0x00000003
        /*082c*/ 	.word	0x00038868
        /*0830*/ 	.short	0x010a
        /*0832*/ 	.byte	0x3f
	.zero		1


	//   ....[73]....
        /*0834*/ 	.word	0x00013700
        /*0838*/ 	.word	0x00000002
        /*083c*/ 	.word	0x00038820
        /*0840*/ 	.short	0x010a
        /*0842*/ 	.byte	0x3f
	.zero		1


	//   ....[74]....
        /*0844*/ 	.word	0x000138a0
        /*0848*/ 	.word	0x00000007
        /*084c*/ 	.word	0x00000000
        /*0850*/ 	.short	0x010a
        /*0852*/ 	.byte	0x3f
	.zero		1


	//   ....[75]....
        /*0854*/ 	.word	0x000138f0
        /*0858*/ 	.word	0x00000005
        /*085c*/ 	.word	0x00000000
        /*0860*/ 	.short	0x010a
        /*0862*/ 	.byte	0x3f
	.zero		1


	//   ....[76]....
        /*0864*/ 	.word	0x00013940
        /*0868*/ 	.word	0x00000005
        /*086c*/ 	.word	0x00000000
        /*0870*/ 	.short	0x010a
        /*0872*/ 	.byte	0x3f
	.zero		1


	//----- nvinfo : EIATTR_NUM_MBARRIERS
	.align		4
.L_627:
        /*0874*/ 	.byte	0x03, 0x38
        /*0876*/ 	.short	0x0017


	//----- nvinfo : EIATTR_EXIT_INSTR_OFFSETS
	.align		4
        /*0878*/ 	.byte	0x04, 0x1c
        /*087a*/ 	.short	(.L_629 - .L_628)


	//   ....[0]....
.L_628:
        /*087c*/ 	.word	0x000121a0


	//----- nvinfo : EIATTR_MAX_THREADS
	.align		4
.L_629:
        /*0880*/ 	.byte	0x04, 0x05
        /*0882*/ 	.short	(.L_631 - .L_630)
.L_630:
        /*0884*/ 	.word	0x00000180
        /*0888*/ 	.word	0x00000001
        /*088c*/ 	.word	0x00000001


	//----- nvinfo : EIATTR_CRS_STACK_SIZE
	.align		4
.L_631:
        /*0890*/ 	.byte	0x04, 0x1e
        /*0892*/ 	.short	(.L_633 - .L_632)
.L_632:
        /*0894*/ 	.word	0x00000000


	//----- nvinfo : EIATTR_CBANK_PARAM_SIZE
	.align		4
.L_633:
        /*0898*/ 	.byte	0x03, 0x19
        /*089a*/ 	.short	0x0b70


	//----- nvinfo : EIATTR_PARAM_CBANK
	.align		4
        /*089c*/ 	.byte	0x04, 0x0a
        /*089e*/ 	.short	(.L_635 - .L_634)
	.align		4
.L_634:
        /*08a0*/ 	.word	index@(.nv.constant0._ZN7cutlass13device_kernelIN5flash11enable_sm90INS1_16FlashAttnFwdSm90INS1_25CollectiveMainloopFwdSm90ILi2EN4cute5tupleIJNS5_1CILi1EEES8_S8_EEENS6_IJNS7_ILi64EEESA_SA_EEELi512ENS_6half_tEfNS_4arch4Sm90ELb0ELb0ELb1ELb0ELb0ELb0ELb1ELb0ELb0ELb1ELb1ELb0EEENS1_21CollectiveEpilogueFwdINS6_IJSA_NS7_ILi512EEESA_EEES9_SC_SE_Li256ELb0ELb1ELb1ELb0EEENS1_19SingleTileSchedulerILb0ELb1ELb1ELi64EEEEEEEEEvNT_6ParamsE)
        /*08a4*/ 	.short	0x0210
        /*08a6*/ 	.short	0x0b70


	//----- nvinfo : EIATTR_SW_WAR
	.align		4
.L_635:
        /*08a8*/ 	.byte	0x04, 0x36
        /*08aa*/ 	.short	(.L_637 - .L_636)
.L_636:
        /*08ac*/ 	.word	0x00000008
.L_637:


//--------------------- .nv.info._ZN7cutlass13device_kernelIN5flash11enable_sm90INS1_16FlashAttnFwdSm90INS1_25CollectiveMainloopFwdSm90ILi2EN4cute5tupleIJNS5_1CILi1EEES8_S8_EEENS6_IJNS7_ILi64EEESA_SA_EEELi512ENS_6half_tEfNS_4arch4Sm90ELb0ELb0ELb1ELb1ELb0ELb0ELb0ELb0ELb0ELb1ELb1ELb0EEENS1_21CollectiveEpilogueFwdINS6_IJSA_NS7_ILi512EEESA_EEES9_SC_SE_Li256ELb1ELb1ELb1ELb0EEENS1_36VarlenDynamicPersistentTileSchedulerILi64ELi64ELi256ELi128ELb1ELb1ELb1ELb0ELb1ELb1EEEEEEEEEvNT_6ParamsE --------------------------
	.section	.nv.info._ZN7cutlass13device_kernelIN5flash11enable_sm90INS1_16FlashAttnFwdSm90INS1_25CollectiveMainloopFwdSm90ILi2EN4cute5tupleIJNS5_1CILi1EEES8_S8_EEENS6_IJNS7_ILi64EEESA_SA_EEELi512ENS_6half_tEfNS_4arch4Sm90ELb0ELb0ELb1ELb1ELb0ELb0ELb0ELb0ELb0ELb1ELb1ELb0EEENS1_21CollectiveEpilogueFwdINS6_IJSA_NS7_ILi512EEESA_EEES9_SC_SE_Li256ELb1ELb1ELb1ELb0EEENS1_36VarlenDynamicPersistentTileSchedulerILi64ELi64ELi256ELi128ELb1ELb1ELb1ELb0ELb1ELb1EEEEEEEEEvNT_6ParamsE,"",@"SHT_CUDA_INFO"
	.sectionflags	@""
	.align	4


	//----- nvinfo : EIATTR_CUDA_API_VERSION
	.align		4
        /*0000*/ 	.byte	0x04, 0x37
        /*0002*/ 	.short	(.L_639 - .L_638)
.L_638:
        /*0004*/ 	.word	0x00000082


	//----- nvinfo : EIATTR_KPARAM_INFO
	.align		4
.L_639:
        /*0008*/ 	.byte	0x04, 0x17
        /*000a*/ 	.short	(.L_641 - .L_640)
.L_640:
        /*000c*/ 	.word	0x00000000
        /*0010*/ 	.short	0x0000
        /*0012*/ 	.short	0x0070
        /*0014*/ 	.byte	0x00, 0xf0, 0x01, 0x2a


	//----- nvinfo : EIATTR_SPARSE_MMA_MASK
	.align		4
.L_641:
        /*0018*/ 	.byte	0x03, 0x50
        /*001a*/ 	.short	0x0000


	//----- nvinfo : EIATTR_MAXREG_COUNT
	.align		4
        /*001c*/ 	.byte	0x03, 0x1b
        /*001e*/ 	.short	0x00a8


	//----- nvinfo : EIATTR_NUM_BARRIERS
	.align		4
        /*0020*/ 	.byte	0x02, 0x4c
        /*0022*/ 	.byte	0x10
	.zero		1


	//----- nvinfo : EIATTR_EXTERNS
	.align		4
        /*0024*/ 	.byte	0x04, 0x0f
        /*0026*/ 	.short	(.L_643 - .L_642)


	//   ....[0]....
	.align		4
.L_642:
        /*0028*/ 	.word	index@(__assertfail)


	//----- nvinfo : EIATTR_ANNOTATIONS
	.align		4
.L_643:
        /*002c*/ 	.byte	0x04, 0x55
        /*002e*/ 	.short	(.L_645 - .L_644)


	//   ....[0]....
.L_644:
        /* <DEDUP_REMOVED lines=66> */


	//----- nvinfo : EIATTR_MERCURY_ISA_VERSION
	.align		4
.L_645:
        /*0438*/ 	.byte	0x03, 0x5f
        /*043a*/ 	.short	0x0101


	//----- nvinfo : EIATTR_UNUSED_LOAD_BYTE_OFFSET
	.align		4
        /*043c*/ 	.byte	0x04, 0x44
        /*043e*/ 	.short	(.L_647 - .L_646)


	//   ....[0]....
.L_646:
        /*0440*/ 	.word	0x00000a10
        /*0444*/ 	.word	0x0000fff0


	//   ....[1]....
        /*0448*/ 	.word	0x000081a0
        /*044c*/ 	.word	0x0000fff0


	//----- nvinfo : EIATTR_INT_WARP_WIDE_INSTR_OFFSETS
	.align		4
.L_647:
        /*0450*/ 	.byte	0x04, 0x31
        /*0452*/ 	.short	(.L_649 - .L_648)


	//   ....[0]....
.L_648:
        /*0454*/ 	.word	0x00000130


	//   ....[1]....
        /*0458*/ 	.word	0x00000170


	//   ....[2]....
        /*045c*/ 	.word	0x000001e0


	//   ....[3]....
        /*0460*/ 	.word	0x0000e180


	//   ....[4]....
        /*0464*/ 	.word	0x0000e210


	//   ....[5]....
        /*0468*/ 	.word	0x00012ab0


	//   ....[6]....
        /*046c*/ 	.word	0x00012b40


	//----- nvinfo : EIATTR_COOP_GROUP_MASK_REGIDS
	.align		4
.L_649:
        /*0470*/ 	.byte	0x04, 0x29
        /*0472*/ 	.short	(.L_651 - .L_650)


	//   ....[0]....
.L_650:
        /*0474*/ 	.word	0xffffffff


	//   ....[1]....
        /*0478*/ 	.word	0xffffffff


	//   ....[2]....
        /*047c*/ 	.word	0xffffffff


	//   ....[3]....
        /*0480*/ 	.word	0xffffffff


	//   ....[4]....
        /*0484*/ 	.word	0xffffffff


	//   ....[5]....
        /*0488*/ 	.word	0xffffffff


	//   ....[6]....
        /*048c*/ 	.word	0xffffffff


	//   ....[7]....
        /*0490*/ 	.word	0xffffffff


	//   ....[8]....
        /*0494*/ 	.word	0xffffffff


	//   ....[9]....
        /*0498*/ 	.word	0xffffffff


	//   ....[10]....
        /*049c*/ 	.word	0xffffffff


	//   ....[11]....
        /*04a0*/ 	.word	0xffffffff


	//   ....[12]....
        /*04a4*/ 	.word	0xffffffff


	//   ....[13]....
        /*04a8*/ 	.word	0xffffffff


	//   ....[14]....
        /*04ac*/ 	.word	0xffffffff


	//   ....[15]....
        /*04b0*/ 	.word	0xffffffff


	//   ....[16]....
        /*04b4*/ 	.word	0xffffffff


	//   ....[17]....
        /*04b8*/ 	.word	0xffffffff


	//   ....[18]....
        /*04bc*/ 	.word	0xffffffff


	//   ....[19]....
        /*04c0*/ 	.word	0xffffffff


	//   ....[20]....
        /*04c4*/ 	.word	0xffffffff


	//   ....[21]....
        /*04c8*/ 	.word	0xffffffff


	//   ....[22]....
        /*04cc*/ 	.word	0xffffffff


	//   ....[23]....
        /*04d0*/ 	.word	0xffffffff


	//   ....[24]....
        /*04d4*/ 	.word	0xffffffff


	//   ....[25]....
        /*04d8*/ 	.word	0xffffffff


	//   ....[26]....
        /*04dc*/ 	.word	0xffffffff


	//   ....[27]....
        /*04e0*/ 	.word	0xffffffff


	//   ....[28]....
        /*04e4*/ 	.word	0xffffffff


	//   ....[29]....
        /*04e8*/ 	.word	0xffffffff


	//   ....[30]....
        /*04ec*/ 	.word	0xffffffff


	//   ....[31]....
        /*04f0*/ 	.word	0xffffffff


	//   ....[32]....
        /*04f4*/ 	.word	0xffffffff


	//   ....[33]....
        /*04f8*/ 	.word	0xffffffff


	//   ....[34]....
        /*04fc*/ 	.word	0xffffffff


	//   ....[35]....
        /*0500*/ 	.word	0xffffffff


	//   ....[36]....
        /*0504*/ 	.word	0xffffffff


	//   ....[37]....
        /*0508*/ 	.word	0xffffffff


	//   ....[38]....
        /*050c*/ 	.word	0xffffffff


	//   ....[39]....
        /*0510*/ 	.word	0xffffffff


	//   ....[40]....
        /*0514*/ 	.word	0xffffffff


	//   ....[41]....
        /*0518*/ 	.word	0xffffffff


	//   ....[42]....
        /*051c*/ 	.word	0xffffffff


	//   ....[43]....
        /*0520*/ 	.word	0xffffffff


	//   ....[44]....
        /*0524*/ 	.word	0xffffffff


	//   ....[45]....
        /*0528*/ 	.word	0xffffffff


	//   ....[46]....
        /*052c*/ 	.word	0xffffffff


	//   ....[47]....
        /*0530*/ 	.word	0xffffffff


	//   ....[48]....
        /*0534*/ 	.word	0xffffffff


	//   ....[49]....
        /*0538*/ 	.word	0xffffffff


	//   ....[50]....
        /*053c*/ 	.word	0xffffffff


	//   ....[51]....
        /*0540*/ 	.word	0xffffffff


	//   ....[52]....
        /*0544*/ 	.word	0xffffffff


	//   ....[53]....
        /*0548*/ 	.word	0xffffffff


	//   ....[54]....
        /*054c*/ 	.word	0xffffffff


	//   ....[55]....
        /*0550*/ 	.word	0xffffffff


	//   ....[56]....
        /*0554*/ 	.word	0xffffffff


	//   ....[57]....
        /*0558*/ 	.word	0xffffffff


	//   ....[58]....
        /*055c*/ 	.word	0xffffffff


	//   ....[59]....
        /*0560*/ 	.word	0xffffffff


	//   ....[60]....
        /*0564*/ 	.word	0xffffffff


	//   ....[61]....
        /*0568*/ 	.word	0xffffffff


	//   ....[62]....
        /*056c*/ 	.word	0xffffffff


	//   ....[63]....
        /*0570*/ 	.word	0xffffffff


	//   ....[64]....
        /*0574*/ 	.word	0xffffffff


	//   ....[65]....
        /*0578*/ 	.word	0xffffffff


	//   ....[66]....
        /*057c*/ 	.word	0xffffffff


	//   ....[67]....
        /*0580*/ 	.word	0xffffffff


	//   ....[68]....
        /*0584*/ 	.word	0xffffffff


	//   ....[69]....
        /*0588*/ 	.word	0xffffffff


	//   ....[70]....
        /*058c*/ 	.word	0xffffffff


	//   ....[71]....
        /*0590*/ 	.word	0xffffffff


	//   ....[72]....
        /*0594*/ 	.word	0xffffffff


	//   ....[73]....
        /*0598*/ 	.word	0xffffffff


	//   ....[74]....
        /*059c*/ 	.word	0xffffffff


	//   ....[75]....
        /*05a0*/ 	.word	0xffffffff


	//   ....[76]....
        /*05a4*/ 	.word	0xffffffff


	//   ....[77]....
        /*05a8*/ 	.word	0xffffffff


	//   ....[78]....
        /*05ac*/ 	.word	0xffffffff


	//   ....[79]....
        /*05b0*/ 	.word	0xffffffff


	//   ....[80]....
        /*05b4*/ 	.word	0xffffffff


	//   ....[81]....
        /*05b8*/ 	.word	0xffffffff


	//   ....[82]....
        /*05bc*/ 	.word	0xffffffff


	//   ....[83]....
        /*05c0*/ 	.word	0xffffffff


	//   ....[84]....
        /*05c4*/ 	.word	0xffffffff


	//   ....[85]....
        /*05c8*/ 	.word	0x0500000f


	//   ....[86]....
        /*05cc*/ 	.word	0x0500000f


	//   ....[87]....
        /*05d0*/ 	.word	0x0500000f


	//   ....[88]....
        /*05d4*/ 	.word	0x0500000f


	//   ....[89]....
        /*05d8*/ 	.word	0x0500000f


	//   ....[90]....
        /*05dc*/ 	.word	0x0500000f


	//   ....[91]....
        /*05e0*/ 	.word	0x0500000f


	//   ....[92]....
        /*05e4*/ 	.word	0x0500000f


	//   ....[93]....
        /*05e8*/ 	.word	0x0500000f


	//   ....[94]....
        /*05ec*/ 	.word	0x0500000f


	//   ....[95]....
        /*05f0*/ 	.word	0x0500000f


	//   ....[96]....
        /*05f4*/ 	.word	0x0500000f


	//   ....[97]....
        /*05f8*/ 	.word	0x0500000f


	//   ....[98]....
        /*05fc*/ 	.word	0x0500000f


	//   ....[99]....
        /*0600*/ 	.word	0x0500000f


	//   ....[100]....
        /*0604*/ 	.word	0x0500000f


	//   ....[101]....
        /*0608*/ 	.word	0x0500000f


	//   ....[102]....
        /*060c*/ 	.word	0x0500000f


	//   ....[103]....
        /*0610*/ 	.word	0x0500000f


	//   ....[104]....
        /*0614*/ 	.word	0x0500000f


	//   ....[105]....
        /*0618*/ 	.word	0x0500000f


	//   ....[106]....
        /*061c*/ 	.word	0x0500000f


	//   ....[107]....
        /*0620*/ 	.word	0x0500000f


	//   ....[108]....
        /*0624*/ 	.word	0x0500000f


	//   ....[109]....
        /*0628*/ 	.word	0x0500000f


	//   ....[110]....
        /*062c*/ 	.word	0x0500000f


	//   ....[111]....
        /*0630*/ 	.word	0x0500000f


	//   ....[112]....
        /*0634*/ 	.word	0x0500000f


	//----- nvinfo : EIATTR_COOP_GROUP_INSTR_OFFSETS
	.align		4
.L_651:
        /*0638*/ 	.byte	0x04, 0x28
        /*063a*/ 	.short	(.L_653 - .L_652)


	//   ....[0]....
.L_652:
        /*063c*/ 	.word	0x00000060


	//   ....[1]....
        /*0640*/ 	.word	0x00000140


	//   ....[2]....
        /*0644*/ 	.word	0x00000190


	//   ....[3]....
        /*0648*/ 	.word	0x00000380


	//   ....[4]....
        /*064c*/ 	.word	0x000004e0


	//   ....[5]....
        /*0650*/ 	.word	0x00000600


	//   ....[6]....
        /*0654*/ 	.word	0x00000760


	//   ....[7]....
        /*0658*/ 	.word	0x00001f30


	//   ....[8]....
        /*065c*/ 	.word	0x00003f60


	//   ....[9]....
        /*0660*/ 	.word	0x00004d20


	//   ....[10]....
        /*0664*/ 	.word	0x00004da0


	//   ....[11]....
        /*0668*/ 	.word	0x00004f80


	//   ....[12]....
        /*066c*/ 	.word	0x00005050


	//   ....[13]....
        /*0670*/ 	.word	0x00005960


	//   ....[14]....
        /*0674*/ 	.word	0x00006020


	//   ....[15]....
        /*0678*/ 	.word	0x00006050


	//   ....[16]....
        /*067c*/ 	.word	0x00006980


	//   ....[17]....
        /*0680*/ 	.word	0x00006a00


	//   ....[18]....
        /*0684*/ 	.word	0x00007660


	//   ....[19]....
        /*0688*/ 	.word	0x000076b0


	//   ....[20]....
        /*068c*/ 	.word	0x00007720


	//   ....[21]....
        /*0690*/ 	.word	0x00007750


	//   ....[22]....
        /*0694*/ 	.word	0x00007780


	//   ....[23]....
        /*0698*/ 	.word	0x00008f70


	//   ....[24]....
        /*069c*/ 	.word	0x00009380


	//   ....[25]....
        /*06a0*/ 	.word	0x000093b0


	//   ....[26]....
        /*06a4*/ 	.word	0x000093d0


	//   ....[27]....
        /*06a8*/ 	.word	0x000093e0


	//   ....[28]....
        /*06ac*/ 	.word	0x0000a020


	//   ....[29]....
        /*06b0*/ 	.word	0x0000a040


	//   ....[30]....
        /*06b4*/ 	.word	0x0000a2f0


	//   ....[31]....
        /*06b8*/ 	.word	0x0000a310


	//   ....[32]....
        /*06bc*/ 	.word	0x0000aa40


	//   ....[33]....
        /*06c0*/ 	.word	0x0000aa50


	//   ....[34]....
        /*06c4*/ 	.word	0x0000b2a0


	//   ....[35]....
        /*06c8*/ 	.word	0x0000b2c0


	//   ....[36]....
        /*06cc*/ 	.word	0x0000c670


	//   ....[37]....
        /*06d0*/ 	.word	0x0000c6a0


	//   ....[38]....
        /*06d4*/ 	.word	0x0000c8d0


	//   ....[39]....
        /*06d8*/ 	.word	0x0000c8f0


	//   ....[40]....
        /*06dc*/ 	.word	0x0000cba0


	//   ....[41]....
        /*06e0*/ 	.word	0x0000cdc0


	//   ....[42]....
        /*06e4*/ 	.word	0x0000cdf0


	//   ....[43]....
        /*06e8*/ 	.word	0x0000ce20


	//   ....[44]....
        /*06ec*/ 	.word	0x0000ce50


	//   ....[45]....
        /*06f0*/ 	.word	0x0000ce80


	//   ....[46]....
        /*06f4*/ 	.word	0x0000ceb0


	//   ....[47]....
        /*06f8*/ 	.word	0x0000d050


	//   ....[48]....
        /*06fc*/ 	.word	0x0000d080


	//   ....[49]....
        /*0700*/ 	.word	0x0000d0b0


	//   ....[50]....
        /*0704*/ 	.word	0x0000d0e0


	//   ....[51]....
        /*0708*/ 	.word	0x0000d110


	//   ....[52]....
        /*070c*/ 	.word	0x0000d140


	//   ....[53]....
        /*0710*/ 	.word	0x0000d1d0


	//   ....[54]....
        /*0714*/ 	.word	0x0000d200


	//   ....[55]....
        /*0718*/ 	.word	0x0000d210


	//   ....[56]....
        /*071c*/ 	.word	0x0000d2c0


	//   ....[57]....
        /*0720*/ 	.word	0x0000e760


	//   ....[58]....
        /*0724*/ 	.word	0x0000f230


	//   ....[59]....
        /*0728*/ 	.word	0x0000f240


	//   ....[60]....
        /*072c*/ 	.word	0x0000f2e0


	//   ....[61]....
        /*0730*/ 	.word	0x0000f2f0


	//   ....[62]....
        /*0734*/ 	.word	0x0000f370


	//   ....[63]....
        /*0738*/ 	.word	0x0000f380


	//   ....[64]....
        /*073c*/ 	.word	0x0000f3d0


	//   ....[65]....
        /*0740*/ 	.word	0x0000f3f0


	//   ....[66]....
        /*0744*/ 	.word	0x00012dc0


	//   ....[67]....
        /*0748*/ 	.word	0x00012df0


	//   ....[68]....
        /*074c*/ 	.word	0x00012e60


	//   ....[69]....
        /*0750*/ 	.word	0x00012e90


	//   ....[70]....
        /*0754*/ 	.word	0x00012ec0


	//   ....[71]....
        /*0758*/ 	.word	0x00012ef0


	//   ....[72]....
        /*075c*/ 	.word	0x00012f20


	//   ....[73]....
        /*0760*/ 	.word	0x00012f50


	//   ....[74]....
        /*0764*/ 	.word	0x00013110


	//   ....[75]....
        /*0768*/ 	.word	0x00013140


	//   ....[76]....
        /*076c*/ 	.word	0x00013170


	//   ....[77]....
        /*0770*/ 	.word	0x000131a0


	//   ....[78]....
        /*0774*/ 	.word	0x000131d0


	//   ....[79]....
        /*0778*/ 	.word	0x00013200


	//   ....[80]....
        /*077c*/ 	.word	0x000132c0


	//   ....[81]....
        /*0780*/ 	.word	0x000132e0


	//   ....[82]....
        /*0784*/ 	.word	0x000132f0


	//   ....[83]....
        /*0788*/ 	.word	0x00013350


	//   ....[84]....
        /*078c*/ 	.word	0x00013a60


	//   ....[85]....
        /*0790*/ 	.word	0x00013ff0


	//   ....[86]....
        /*0794*/ 	.word	0x000141d0


	//   ....[87]....
        /*0798*/ 	.word	0x00014220


	//   ....[88]....
        /*079c*/ 	.word	0x00014280


	//   ....[89]....
        /*07a0*/ 	.word	0x00014370


	//   ....[90]....
        /*07a4*/ 	.word	0x000143d0


	//   ....[91]....
        /*07a8*/ 	.word	0x000144c0


	//   ....[92]....
        /*07ac*/ 	.word	0x00014520


	//   ....[93]....
        /*07b0*/ 	.word	0x000145f0


	//   ....[94]....
        /*07b4*/ 	.word	0x00014920


	//   ....[95]....
        /*07b8*/ 	.word	0x000149c0


	//   ....[96]....
        /*07bc*/ 	.word	0x00014b60


	//   ....[97]....
        /*07c0*/ 	.word	0x00014bd0


	//   ....[98]....
        /*07c4*/ 	.word	0x00014c40


	//   ....[99]....
        /*07c8*/ 	.word	0x00014cb0


	//   ....[100]....
        /*07cc*/ 	.word	0x00014d20


	//   ....[101]....
        /*07d0*/ 	.word	0x00014da0


	//   ....[102]....
        /*07d4*/ 	.word	0x00014e30


	//   ....[103]....
        /*07d8*/ 	.word	0x00014ed0


	//   ....[104]....
        /*07dc*/ 	.word	0x00014f40


	//   ....[105]....
        /*07e0*/ 	.word	0x00014fb0


	//   ....[106]....
        /*07e4*/ 	.word	0x00015020


	//   ....[107]....
        /*07e8*/ 	.word	0x000150a0


	//   ....[108]....
        /*07ec*/ 	.word	0x00015110


	//   ....[109]....
        /*07f0*/ 	.word	0x000151b0


	//   ....[110]....
        /*07f4*/ 	.word	0x00015200


	//   ....[111]....
        /*07f8*/ 	.word	0x00015290


	//   ....[112]....
        /*07fc*/ 	.word	0x000153c0


	//----- nvinfo : EIATTR_REG_RECONFIG
	.align		4
.L_653:
        /*0800*/ 	.byte	0x01, 0x54
	.zero		2


	//----- nvinfo : EIATTR_SYSCALL_OFFSETS
	.align		4
        /*0804*/ 	.byte	0x04, 0x46
        /*0806*/ 	.short	(.L_655 - .L_654)


	//   ....[0]....
.L_654:
        /*0808*/ 	.word	0x00004120


	//   ....[1]....
        /*080c*/ 	.word	0x0000e380


	//   ....[2]....
        /*0810*/ 	.word	0x0000e4d0


	//   ....[3]....
        /*0814*/ 	.word	0x0000e5d0


	//   ....[4]....
        /*0818*/ 	.word	0x0000ee50


	//----- nvinfo : EIATTR_MBARRIER_INSTR_OFFSETS
	.align		4
.L_655:
        /*081c*/ 	.byte	0x04, 0x39
        /*081e*/ 	.short	(.L_657 - .L_656)


	//   ....[0]....
.L_656:
        /*0820*/ 	.word	0x00000270
        /*0824*/ 	.word	0x000000ff
        /*0828*/ 	.word	0x00028c00
        /*082c*/ 	.short	0x0100
        /*082e*/ 	.byte	0x08
	.zero		1


	//   ....[1]....
        /*0830*/ 	.word	0x00000280
        /*0834*/ 	.word	0x000000ff
        /*0838*/ 	.word	0x00028c20
        /*083c*/ 	.short	0x0100
        /*083e*/ 	.byte	0x08
	.zero		1


	//   ....[2]....
        /*0840*/ 	.word	0x00000330
        /*0844*/ 	.word	0x000000ff
        /*0848*/ 	.word	0x00028c30
        /*084c*/ 	.short	0x0100
        /*084e*/ 	.byte	0x06
	.zero		1


	//   ....[3]....
        /*0850*/ 	.word	0x00000340
        /*0854*/ 	.word	0x000000ff
        /*0858*/ 	.word	0x00028c40
        /*085c*/ 	.short	0x0100
        /*085e*/ 	.byte	0x06
	.zero		1


	//   ....[4]....
        /*0860*/ 	.word	0x00000350
        /*0864*/ 	.word	0x000000ff
        /*0868*/ 	.word	0x00028c38
        /*086c*/ 	.short	0x0100
        /*086e*/ 	.byte	0x06
	.zero		1


	//   ....[5]....
        /*0870*/ 	.word	0x00000360
        /*0874*/ 	.word	0x000000ff
        /*0878*/ 	.word	0x00028c48
        /*087c*/ 	.short	0x0100
        /*087e*/ 	.byte	0x06
	.zero		1


	//   ....[6]....
        /*0880*/ 	.word	0x00000490
        /*0884*/ 	.word	0x000000ff
        /*0888*/ 	.word	0x00028c50
        /*088c*/ 	.short	0x0100
        /*088e*/ 	.byte	0x08
	.zero		1


	//   ....[7]....
        /*0890*/ 	.word	0x000004a0
        /*0894*/ 	.word	0x000000ff
        /*0898*/ 	.word	0x00028c60
        /*089c*/ 	.short	0x0100
        /*089e*/ 	.byte	0x08
	.zero		1


	//   ....[8]....
        /*08a0*/ 	.word	0x000004b0
        /*08a4*/ 	.word	0x000000ff
        /*08a8*/ 	.word	0x00028c58
        /*08ac*/ 	.short	0x0100
        /*08ae*/ 	.byte	0x08
	.zero		1


	//   ....[9]....
        /*08b0*/ 	.word	0x000004c0
        /*08b4*/ 	.word	0x000000ff
        /*08b8*/ 	.word	0x00028c68
        /*08bc*/ 	.short	0x0100
        /*08be*/ 	.byte	0x08
	.zero		1


	//   ....[10]....
        /*08c0*/ 	.word	0x000005b0
        /*08c4*/ 	.word	0x000000ff
        /*08c8*/ 	.word	0x00028c70
        /*08cc*/ 	.short	0x0100
        /*08ce*/ 	.byte	0x06
	.zero		1


	//   ....[11]....
        /*08d0*/ 	.word	0x000005c0
        /*08d4*/ 	.word	0x000000ff
        /*08d8*/ 	.word	0x00028c80
        /*08dc*/ 	.short	0x0100
        /*08de*/ 	.byte	0x06
	.zero		1


	//   ....[12]....
        /*08e0*/ 	.word	0x000005d0
        /*08e4*/ 	.word	0x000000ff
        /*08e8*/ 	.word	0x00028c78
        /*08ec*/ 	.short	0x0100
        /*08ee*/ 	.byte	0x06
	.zero		1


	//   ....[13]....
        /*08f0*/ 	.word	0x000005e0
        /*08f4*/ 	.word	0x000000ff
        /*08f8*/ 	.word	0x00028c88
        /*08fc*/ 	.short	0x0100
        /*08fe*/ 	.byte	0x06
	.zero		1


	//   ....[14]....
        /*0900*/ 	.word	0x00000710
        /*0904*/ 	.word	0x000000ff
        /*0908*/ 	.word	0x00028c90
        /*090c*/ 	.short	0x0100
        /*090e*/ 	.byte	0x08
	.zero		1


	//   ....[15]....
        /*0910*/ 	.word	0x00000720
        /*0914*/ 	.word	0x000000ff
        /*0918*/ 	.word	0x00028ca0
        /*091c*/ 	.short	0x0100
        /*091e*/ 	.byte	0x08
	.zero		1


	//   ....[16]....
        /*0920*/ 	.word	0x00000730
        /*0924*/ 	.word	0x000000ff
        /*0928*/ 	.word	0x00028c98
        /*092c*/ 	.short	0x0100
        /*092e*/ 	.byte	0x08
	.zero		1


	//   ....[17]....
        /*0930*/ 	.word	0x00000740
        /*0934*/ 	.word	0x000000ff
        /*0938*/ 	.word	0x00028ca8
        /*093c*/ 	.short	0x0100
        /*093e*/ 	.byte	0x08
	.zero		1


	//   ....[18]....
        /*0940*/ 	.word	0x00000870
        /*0944*/ 	.word	0x000000ff
        /*0948*/ 	.word	0x00028cb0
        /*094c*/ 	.short	0x0100
        /*094e*/ 	.byte	0x08
	.zero		1


	//   ....[19]....
        /*0950*/ 	.word	0x00000880
        /*0954*/ 	.word	0x000000ff
        /*0958*/ 	.word	0x00028cc0
        /*095c*/ 	.short	0x0100
        /*095e*/ 	.byte	0x08
	.zero		1


	//   ....[20]....
        /*0960*/ 	.word	0x00000890
        /*0964*/ 	.word	0x000000ff
        /*0968*/ 	.word	0x00028cb8
        /*096c*/ 	.short	0x0100
        /*096e*/ 	.byte	0x08
	.zero		1


	//   ....[21]....
        /*0970*/ 	.word	0x000008a0
        /*0974*/ 	.word	0x000000ff
        /*0978*/ 	.word	0x00028cc8
        /*097c*/ 	.short	0x0100
        /*097e*/ 	.byte	0x08
	.zero		1


	//   ....[22]....
        /*0980*/ 	.word	0x00002040
        /*0984*/ 	.word	0x000000ff
        /*0988*/ 	.word	0x00028c50
        /*098c*/ 	.short	0x010a
        /*098e*/ 	.byte	0x11
	.zero		1


	//   ....[23]....
        /*0990*/ 	.word	0x00002330
        /*0994*/ 	.word	0x00000000
        /*0998*/ 	.word	0x00000000
        /*099c*/ 	.short	0x0101
        /*099e*/ 	.byte	0x3f
	.zero		1


	//   ....[24]....
        /*09a0*/ 	.word	0x00002cc0
        /*09a4*/ 	.word	0x000000ff
        /*09a8*/ 	.word	0x00028c50
        /*09ac*/ 	.short	0x010a
        /*09ae*/ 	.byte	0x06
	.zero		1


	//   ....[25]....
        /*09b0*/ 	.word	0x00002d00
        /*09b4*/ 	.word	0x000000ff
        /*09b8*/ 	.word	0x00028c50
        /*09bc*/ 	.short	0x010a
        /*09be*/ 	.byte	0x06
	.zero		1


	//   ....[26]....
        /*09c0*/ 	.word	0x00002f50
        /*09c4*/ 	.word	0x00000000
        /*09c8*/ 	.word	0x00000000
        /*09cc*/ 	.short	0x0101
        /*09ce*/ 	.byte	0x3f
	.zero		1


	//   ....[27]....
        /*09d0*/ 	.word	0x000041a0
        /*09d4*/ 	.word	0x000000ff
        /*09d8*/ 	.word	0x00028c00
        /*09dc*/ 	.short	0x010a
        /*09de*/ 	.byte	0x26
	.zero		1


	//   ....[28]....
        /*09e0*/ 	.word	0x00004220
        /*09e4*/ 	.word	0x00000007
        /*09e8*/ 	.word	0x00028c30
        /*09ec*/ 	.short	0x010a
        /*09ee*/ 	.byte	0x3f
	.zero		1


	//   ....[29]....
        /*09f0*/ 	.word	0x00004260
        /*09f4*/ 	.word	0x00000007
        /*09f8*/ 	.word	0x00028c30
        /*09fc*/ 	.short	0x010a
        /*09fe*/ 	.byte	0x3f
	.zero		1


	//   ....[30]....
        /*0a00*/ 	.word	0x00005280
        /*0a04*/ 	.word	0x00000004
        /*0a08*/ 	.word	0x00000000
        /*0a0c*/ 	.short	0x0101
        /*0a0e*/ 	.byte	0x3f
	.zero		1


	//   ....[31]....
        /*0a10*/ 	.word	0x000056c0
        /*0a14*/ 	.word	0x00000007
        /*0a18*/ 	.word	0x00028c50
        /*0a1c*/ 	.short	0x010a
        /*0a1e*/ 	.byte	0x3f
	.zero		1


	//   ....[32]....
        /*0a20*/ 	.word	0x00005710
        /*0a24*/ 	.word	0x00000007
        /*0a28*/ 	.word	0x00028c50
        /*0a2c*/ 	.short	0x010a
        /*0a2e*/ 	.byte	0x3f
	.zero		1


	//   ....[33]....
        /*0a30*/ 	.word	0x00005980
        /*0a34*/ 	.word	0x00000007
        /*0a38*/ 	.word	0x00000000
        /*0a3c*/ 	.short	0x0101
        /*0a3e*/ 	.byte	0x3f
	.zero		1


	//   ....[34]....
        /*0a40*/ 	.word	0x00005ac0
        /*0a44*/ 	.word	0x000000ff
        /*0a48*/ 	.word	0x00028c30
        /*0a4c*/ 	.short	0x010a
        /*0a4e*/ 	.byte	0x18
	.zero		1


	//   ....[35]....
        /*0a50*/ 	.word	0x00005b00
        /*0a54*/ 	.word	0x000000ff
        /*0a58*/ 	.word	0x00028c30
        /*0a5c*/ 	.short	0x010a
        /*0a5e*/ 	.byte	0x18
	.zero		1


	//   ....[36]....
        /*0a60*/ 	.word	0x00006db0
        /*0a64*/ 	.word	0x000000a0
        /*0a68*/ 	.word	0x00000000
        /*0a6c*/ 	.short	0x0101
        /*0a6e*/ 	.byte	0x3f
	.zero		1


	//   ....[37]....
        /*0a70*/ 	.word	0x000073d0
        /*0a74*/ 	.word	0x000000ff
        /*0a78*/ 	.word	0x00028c50
        /*0a7c*/ 	.short	0x010a
        /*0a7e*/ 	.byte	0x18
	.zero		1


	//   ....[38]....
        /*0a80*/ 	.word	0x00007410
        /*0a84*/ 	.word	0x000000ff
        /*0a88*/ 	.word	0x00028c50
        /*0a8c*/ 	.short	0x010a
        /*0a8e*/ 	.byte	0x18
	.zero		1


	//   ....[39]....
        /*0a90*/ 	.word	0x00007680
        /*0a94*/ 	.word	0x00000009
        /*0a98*/ 	.word	0x00000000
        /*0a9c*/ 	.short	0x0101
        /*0a9e*/ 	.byte	0x3f
	.zero		1


	//   ....[40]....
        /*0aa0*/ 	.word	0x0000a030
        /*0aa4*/ 	.word	0x000000ff
        /*0aa8*/ 	.word	0x00000000
        /*0aac*/ 	.short	0x0101
        /*0aae*/ 	.byte	0x04
	.zero		1


	//   ....[41]....
        /*0ab0*/ 	.word	0x0000a970
        /*0ab4*/ 	.word	0x000000ff
        /*0ab8*/ 	.word	0x00000000
        /*0abc*/ 	.short	0x0101
        /*0abe*/ 	.byte	0x04
	.zero		1


	//   ....[42]....
        /*0ac0*/ 	.word	0x0000e9b0
        /*0ac4*/ 	.word	0x00000000
        /*0ac8*/ 	.word	0x00028c40
        /*0acc*/ 	.short	0x010a
        /*0ace*/ 	.byte	0x3f
	.zero		1


	//   ....[43]....
        /*0ad0*/ 	.word	0x0000f490
        /*0ad4*/ 	.word	0x00000012
        /*0ad8*/ 	.word	0x00028c00
        /*0adc*/ 	.short	0x0107
        /*0ade*/ 	.byte	0x3f
	.zero		1


	//   ....[44]....
        /*0ae0*/ 	.word	0x0000f580
        /*0ae4*/ 	.word	0x00000012
        /*0ae8*/ 	.word	0x00028c00
        /*0aec*/ 	.short	0x0101
        /*0aee*/ 	.byte	0x3f
	.zero		1


	//   ....[45]....
        /*0af0*/ 	.word	0x0000f5a0
        /*0af4*/ 	.word	0x00000012
        /*0af8*/ 	.word	0x00028c20
        /*0afc*/ 	.short	0x010a
        /*0afe*/ 	.byte	0x3f
	.zero		1


	//   ....[46]....
        /*0b00*/ 	.word	0x0000f680
        /*0b04*/ 	.word	0x00000000
        /*0b08*/ 	.word	0x00028c60
        /*0b0c*/ 	.short	0x010a
        /*0b0e*/ 	.byte	0x3f
	.zero		1


	//   ....[47]....
        /*0b10*/ 	.word	0x000102f0
        /*0b14*/ 	.word	0x00000003
        /*0b18*/ 	.word	0x00028c40
        /*0b1c*/ 	.short	0x010a
        /*0b1e*/ 	.byte	0x3f
	.zero		1


	//   ....[48]....
        /*0b20*/ 	.word	0x00010540
        /*0b24*/ 	.word	0x00000003
        /*0b28*/ 	.word	0x00028c60
        /*0b2c*/ 	.short	0x010a
        /*0b2e*/ 	.byte	0x3f
	.zero		1


	//   ....[49]....
        /*0b30*/ 	.word	0x000110f0
        /*0b34*/ 	.word	0x00000004
        /*0b38*/ 	.word	0x00028c40
        /*0b3c*/ 	.short	0x010a
        /*0b3e*/ 	.byte	0x3f
	.zero		1


	//   ....[50]....
        /*0b40*/ 	.word	0x00011340
        /*0b44*/ 	.word	0x00000004
        /*0b48*/ 	.word	0x00028c60
        /*0b4c*/ 	.short	0x010a
        /*0b4e*/ 	.byte	0x3f
	.zero		1


	//   ....[51]....
        /*0b50*/ 	.word	0x00011e80
        /*0b54*/ 	.word	0x00000004
        /*0b58*/ 	.word	0x00028c40
        /*0b5c*/ 	.short	0x010a
        /*0b5e*/ 	.byte	0x3f
	.zero		1


	//   ....[52]....
        /*0b60*/ 	.word	0x000120d0
        /*0b64*/ 	.word	0x00000004
        /*0b68*/ 	.word	0x00028c60
        /*0b6c*/ 	.short	0x010a
        /*0b6e*/ 	.byte	0x3f
	.zero		1


	//   ....[53]....
        /*0b70*/ 	.word	0x000139e0
        /*0b74*/ 	.word	0x00000000
        /*0b78*/ 	.word	0x00028c20
        /*0b7c*/ 	.short	0x010a
        /*0b7e*/ 	.byte	0x3f
	.zero		1


	//   ....[54]....
        /*0b80*/ 	.word	0x00013bd0
        /*0b84*/ 	.word	0x00000006
        /*0b88*/ 	.word	0x00000000
        /*0b8c*/ 	.short	0x010a
        /*0b8e*/ 	.byte	0x3f
	.zero		1


	//   ....[55]....
        /*0b90*/ 	.word	0x00013c00
        /*0b94*/ 	.word	0x00000007
        /*0b98*/ 	.word	0x00000000
        /*0b9c*/ 	.short	0x010a
        /*0b9e*/ 	.byte	0x3f
	.zero		1


	//   ....[56]....
        /*0ba0*/ 	.word	0x00013c60
        /*0ba4*/ 	.word	0x00000004
        /*0ba8*/ 	.word	0x00000000
        /*0bac*/ 	.short	0x010a
        /*0bae*/ 	.byte	0x3f
	.zero		1


	//   ....[57]....
        /*0bb0*/ 	.word	0x00013c90
        /*0bb4*/ 	.word	0x00000003
        /*0bb8*/ 	.word	0x00000000
        /*0bbc*/ 	.short	0x010a
        /*0bbe*/ 	.byte	0x3f
	.zero		1


	//   ....[58]....
        /*0bc0*/ 	.word	0x00013d00
        /*0bc4*/ 	.word	0x00000003
        /*0bc8*/ 	.word	0x00028c50
        /*0bcc*/ 	.short	0x010a
        /*0bce*/ 	.byte	0x3f
	.zero		1


	//   ....[59]....
        /*0bd0*/ 	.word	0x00013d60
        /*0bd4*/ 	.word	0x00000003
        /*0bd8*/ 	.word	0x00028c50
        /*0bdc*/ 	.short	0x010a
        /*0bde*/ 	.byte	0x3f
	.zero		1


	//   ....[60]....
        /*0be0*/ 	.word	0x00013dc0
        /*0be4*/ 	.word	0x00000003
        /*0be8*/ 	.word	0x00028c00
        /*0bec*/ 	.short	0x010a
        /*0bee*/ 	.byte	0x3f
	.zero		1


	//   ....[61]....
        /*0bf0*/ 	.word	0x00013e10
        /*0bf4*/ 	.word	0x00000007
        /*0bf8*/ 	.word	0x00028c30
        /*0bfc*/ 	.short	0x010a
        /*0bfe*/ 	.byte	0x3f
	.zero		1


	//   ....[62]....
        /*0c00*/ 	.word	0x00013e60
        /*0c04*/ 	.word	0x00000007
        /*0c08*/ 	.word	0x00028c50
        /*0c0c*/ 	.short	0x010a
        /*0c0e*/ 	.byte	0x3f
	.zero		1


	//   ....[63]....
        /*0c10*/ 	.word	0x00013ec0
        /*0c14*/ 	.word	0x00000000
        /*0c18*/ 	.word	0x00028c30
        /*0c1c*/ 	.short	0x010a
        /*0c1e*/ 	.byte	0x3f
	.zero		1


	//   ....[64]....
        /*0c20*/ 	.word	0x00013f10
        /*0c24*/ 	.word	0x00000009
        /*0c28*/ 	.word	0x00028c50
        /*0c2c*/ 	.short	0x010a
        /*0c2e*/ 	.byte	0x3f
	.zero		1


	//   ....[65]....
        /*0c30*/ 	.word	0x000140b0
        /*0c34*/ 	.word	0x00000000
        /*0c38*/ 	.word	0x00028c40
        /*0c3c*/ 	.short	0x010a
        /*0c3e*/ 	.byte	0x3f
	.zero		1


	//   ....[66]....
        /*0c40*/ 	.word	0x00014630
        /*0c44*/ 	.word	0x00000012
        /*0c48*/ 	.word	0x00028c20
        /*0c4c*/ 	.short	0x010a
        /*0c4e*/ 	.byte	0x3f
	.zero		1


	//   ....[67]....
        /*0c50*/ 	.word	0x00014680
        /*0c54*/ 	.word	0x00000000
        /*0c58*/ 	.word	0x00028c60
        /*0c5c*/ 	.short	0x010a
        /*0c5e*/ 	.byte	0x3f
	.zero		1


	//   ....[68]....
        /*0c60*/ 	.word	0x000146d0
        /*0c64*/ 	.word	0x00000003
        /*0c68*/ 	.word	0x00028c40
        /*0c6c*/ 	.short	0x010a
        /*0c6e*/ 	.byte	0x3f
	.zero		1


	//   ....[69]....
        /*0c70*/ 	.word	0x00014720
        /*0c74*/ 	.word	0x00000003
        /*0c78*/ 	.word	0x00028c60
        /*0c7c*/ 	.short	0x010a
        /*0c7e*/ 	.byte	0x3f
	.zero		1


	//   ....[70]....
        /*0c80*/ 	.word	0x00014770
        /*0c84*/ 	.word	0x00000004
        /*0c88*/ 	.word	0x00028c40
        /*0c8c*/ 	.short	0x010a
        /*0c8e*/ 	.byte	0x3f
	.zero		1


	//   ....[71]....
        /*0c90*/ 	.word	0x000147c0
        /*0c94*/ 	.word	0x00000004
        /*0c98*/ 	.word	0x00028c60
        /*0c9c*/ 	.short	0x010a
        /*0c9e*/ 	.byte	0x3f
	.zero		1


	//   ....[72]....
        /*0ca0*/ 	.word	0x00014810
        /*0ca4*/ 	.word	0x00000004
        /*0ca8*/ 	.word	0x00028c40
        /*0cac*/ 	.short	0x010a
        /*0cae*/ 	.byte	0x3f
	.zero		1


	//   ....[73]....
        /*0cb0*/ 	.word	0x00014860
        /*0cb4*/ 	.word	0x00000004
        /*0cb8*/ 	.word	0x00028c60
        /*0cbc*/ 	.short	0x010a
        /*0cbe*/ 	.byte	0x3f
	.zero		1


	//   ....[74]....
        /*0cc0*/ 	.word	0x000152e0
        /*0cc4*/ 	.word	0x00000000
        /*0cc8*/ 	.word	0x00028c20
        /*0ccc*/ 	.short	0x010a
        /*0cce*/ 	.byte	0x3f
	.zero		1


	//   ....[75]....
        /*0cd0*/ 	.word	0x00015480
        /*0cd4*/ 	.word	0x00000006
        /*0cd8*/ 	.word	0x00000000
        /*0cdc*/ 	.short	0x010a
        /*0cde*/ 	.byte	0x3f
	.zero		1


	//   ....[76]....
        /*0ce0*/ 	.word	0x000154d0
        /*0ce4*/ 	.word	0x00000007
        /*0ce8*/ 	.word	0x00000000
        /*0cec*/ 	.short	0x010a
        /*0cee*/ 	.byte	0x3f
	.zero		1


	//   ....[77]....
        /*0cf0*/ 	.word	0x00015520
        /*0cf4*/ 	.word	0x00000004
        /*0cf8*/ 	.word	0x00000000
        /*0cfc*/ 	.short	0x010a
        /*0cfe*/ 	.byte	0x3f
	.zero		1


	//----- nvinfo : EIATTR_NUM_MBARRIERS
	.align		4
.L_657:
        /*0d00*/ 	.byte	0x03, 0x38
        /*0d02*/ 	.short	0x0016


	//----- nvinfo : EIATTR_EXIT_INSTR_OFFSETS
	.align		4
        /*0d04*/ 	.byte	0x04, 0x1c
        /*0d06*/ 	.short	(.L_659 - .L_658)


	//   ....[0]....
.L_658:
        /*0d08*/ 	.word	0x00000a40


	//   ....[1]....
        /*0d0c*/ 	.word	0x0000cb50


	//   ....[2]....
        /*0d10*/ 	.word	0x00013ce0


	//----- nvinfo : EIATTR_MAX_THREADS
	.align		4
.L_659:
        /*0d14*/ 	.byte	0x04, 0x05
        /*0d16*/ 	.short	(.L_661 - .L_660)
.L_660:
        /*0d18*/ 	.word	0x00000180
        /*0d1c*/ 	.word	0x00000001
        /*0d20*/ 	.word	0x00000001


	//----- nvinfo : EIATTR_CRS_STACK_SIZE
	.align		4
.L_661:
        /*0d24*/ 	.byte	0x04, 0x1e
        /*0d26*/ 	.short	(.L_663 - .L_662)
.L_662:
        /*0d28*/ 	.word	0x00000000


	//----- nvinfo : EIATTR_CBANK_PARAM_SIZE
	.align		4
.L_663:
        /*0d2c*/ 	.byte	0x03, 0x19
        /*0d2e*/ 	.short	0x0af0


	//----- nvinfo : EIATTR_PARAM_CBANK
	.align		4
        /*0d30*/ 	.byte	0x04, 0x0a
        /*0d32*/ 	.short	(.L_665 - .L_664)
	.align		4
.L_664:
        /*0d34*/ 	.word	index@(.nv.constant0._ZN7cutlass13device_kernelIN5flash11enable_sm90INS1_16FlashAttnFwdSm90INS1_25CollectiveMainloopFwdSm90ILi2EN4cute5tupleIJNS5_1CILi1EEES8_S8_EEENS6_IJNS7_ILi64EEESA_SA_EEELi512ENS_6half_tEfNS_4arch4Sm90ELb0ELb0ELb1ELb1ELb0ELb0ELb0ELb0ELb0ELb1ELb1ELb0EEENS1_21CollectiveEpilogueFwdINS6_IJSA_NS7_ILi512EEESA_EEES9_SC_SE_Li256ELb1ELb1ELb1ELb0EEENS1_36VarlenDynamicPersistentTileSchedulerILi64ELi64ELi256ELi128ELb1ELb1ELb1ELb0ELb1ELb1EEEEEEEEEvNT_6ParamsE)
        /*0d38*/ 	.short	0x0210
        /*0d3a*/ 	.short	0x0af0


	//----- nvinfo : EIATTR_SW_WAR
	.align		4
.L_665:
        /*0d3c*/ 	.byte	0x04, 0x36
        /*0d3e*/ 	.short	(.L_667 - .L_666)
.L_666:
        /*0d40*/ 	.word	0x00000008
.L_667:


//--------------------- .nv.info._ZN7cutlass13device_kernelIN5flash11enable_sm90INS1_16FlashAttnFwdSm90INS1_25CollectiveMainloopFwdSm90ILi2EN4cute5tupleIJNS5_1CILi1EEES8_S8_EEENS6_IJNS7_ILi64EEESA_SA_EEELi512ENS_6half_tEfNS_4arch4Sm90ELb0ELb0ELb1ELb1ELb0ELb1ELb0ELb0ELb0ELb1ELb1ELb0EEENS1_21CollectiveEpilogueFwdINS6_IJSA_NS7_ILi512EEESA_EEES9_SC_SE_Li256ELb1ELb1ELb1ELb0EEENS1_36VarlenDynamicPersistentTileSchedulerILi64ELi64ELi256ELi128ELb1ELb1ELb1ELb0ELb1ELb1EEEEEEEEEvNT_6ParamsE --------------------------
	.section	.nv.info._ZN7cutlass13device_kernelIN5flash11enable_sm90INS1_16FlashAttnFwdSm90INS1_25CollectiveMainloopFwdSm90ILi2EN4cute5tupleIJNS5_1CILi1EEES8_S8_EEENS6_IJNS7_ILi64EEESA_SA_EEELi512ENS_6half_tEfNS_4arch4Sm90ELb0ELb0ELb1ELb1ELb0ELb1ELb0ELb0ELb0ELb1ELb1ELb0EEENS1_21CollectiveEpilogueFwdINS6_IJSA_NS7_ILi512EEESA_EEES9_SC_SE_Li256ELb1ELb1ELb1ELb0EEENS1_36VarlenDynamicPersistentTileSchedulerILi64ELi64ELi256ELi128ELb1ELb1ELb1ELb0ELb1ELb1EEEEEEEEEvNT_6ParamsE,"",@"SHT_CUDA_INFO"
	.sectionflags	@""
	.align	4


	//----- nvinfo : EIATTR_CUDA_API_VERSION
	.align		4
        /*0000*/ 	.byte	0x04, 0x37
        /*0002*/ 	.short	(.L_669 - .L_668)
.L_668:
        /*0004*/ 	.word	0x00000082


	//----- nvinfo : EIATTR_KPARAM_INFO
	.align		4
.L_669:
        /*0008*/ 	.byte	0x04, 0x17
        /*000a*/ 	.short	(.L_671 - .L_670)
.L_670:
        /*000c*/ 	.word	0x00000000
        /*0010*/ 	.short	0x0000
        /*0012*/ 	.short	0x0070
        /*0014*/ 	.byte	0x00, 0xf0, 0x01, 0x2a


	//----- nvinfo : EIATTR_SPARSE_MMA_MASK
	.align		4
.L_671:
        /*0018*/ 	.byte	0x03, 0x50
        /*001a*/ 	.short	0x0000


	//----- nvinfo : EIATTR_MAXREG_COUNT
	.align		4
        /*001c*/ 	.byte	0x03, 0x1b
        /*001e*/ 	.short	0x00a8


	//----- nvinfo : EIATTR_NUM_BARRIERS
	.align		4
        /*0020*/ 	.byte	0x02, 0x4c
        /*0022*/ 	.byte	0x10
	.zero		1


	//----- nvinfo : EIATTR_EXTERNS
	.align		4
        /*0024*/ 	.byte	0x04, 0x0f
        /*0026*/ 	.short	(.L_673 - .L_672)


	//   ....[0]....
	.align		4
.L_672:
        /*0028*/ 	.word	index@(__assertfail)


	//----- nvinfo : EIATTR_ANNOTATIONS
	.align		4
.L_673:
        /*002c*/ 	.byte	0x04, 0x55
        /*002e*/ 	.short	(.L_675 - .L_674)


	//   ....[0]....
.L_674:
        /* <DEDUP_REMOVED lines=86> */


	//----- nvinfo : EIATTR_MERCURY_ISA_VERSION
	.align		4
.L_675:
        /*0580*/ 	.byte	0x03, 0x5f
        /*0582*/ 	.short	0x0101


	//----- nvinfo : EIATTR_UNUSED_LOAD_BYTE_OFFSET
	.align		4
        /*0584*/ 	.byte	0x04, 0x44
        /*0586*/ 	.short	(.L_677 - .L_676)


	//   ....[0]....
.L_676:
        /*0588*/ 	.word	0x00000a80
        /*058c*/ 	.word	0x0000fff0


	//   ....[1]....
        /*0590*/ 	.word	0x0000d910
        /*0594*/ 	.word	0x0000fff0


	//----- nvinfo : EIATTR_INT_WARP_WIDE_INSTR_OFFSETS
	.align		4
.L_677:
        /*0598*/ 	.byte	0x04, 0x31
        /*059a*/ 	.short	(.L_679 - .L_678)


	//   ....[0]....
.L_678:
        /*059c*/ 	.word	0x00000190


	//   ....[1]....
        /*05a0*/ 	.word	0x000001d0


	//   ....[2]....
        /*05a4*/ 	.word	0x00000240


	//   ....[3]....
        /*05a8*/ 	.word	0x000156d0


	//   ....[4]....
        /*05ac*/ 	.word	0x00015760


	//   ....[5]....
        /*05b0*/ 	.word	0x0001a040


	//   ....[6]....
        /*05b4*/ 	.word	0x0001a0d0


	//----- nvinfo : EIATTR_COOP_GROUP_MASK_REGIDS
	.align		4
.L_679:
        /*05b8*/ 	.byte	0x04, 0x29
        /*05ba*/ 	.short	(.L_681 - .L_680)


	//   ....[0]....
.L_680:
        /*05bc*/ 	.word	0xffffffff


	//   ....[1]....
        /*05c0*/ 	.word	0xffffffff


	//   ....[2]....
        /*05c4*/ 	.word	0xffffffff


	//   ....[3]....
        /*05c8*/ 	.word	0xffffffff


	//   ....[4]....
        /*05cc*/ 	.word	0xffffffff


	//   ....[5]....
        /*05d0*/ 	.word	0xffffffff


	//   ....[6]....
        /*05d4*/ 	.word	0xffffffff


	//   ....[7]....
        /*05d8*/ 	.word	0xffffffff


	//   ....[8]....
        /*05dc*/ 	.word	0xffffffff


	//   ....[9]....
        /*05e0*/ 	.word	0xffffffff


	//   ....[10]....
        /*05e4*/ 	.word	0xffffffff


	//   ....[11]....
        /*05e8*/ 	.word	0xffffffff


	//   ....[12]....
        /*05ec*/ 	.word	0xffffffff


	//   ....[13]....
        /*05f0*/ 	.word	0xffffffff


	//   ....[14]....
        /*05f4*/ 	.word	0xffffffff


	//   ....[15]....
        /*05f8*/ 	.word	0xffffffff


	//   ....[16]....
        /*05fc*/ 	.word	0xffffffff


	//   ....[17]....
        /*0600*/ 	.word	0xffffffff


	//   ....[18]....
        /*0604*/ 	.word	0xffffffff


	//   ....[19]....
        /*0608*/ 	.word	0xffffffff


	//   ....[20]....
        /*060c*/ 	.word	0xffffffff


	//   ....[21]....
        /*0610*/ 	.word	0xffffffff


	//   ....[22]....
        /*0614*/ 	.word	0xffffffff


	//   ....[23]....
        /*0618*/ 	.word	0xffffffff


	//   ....[24]....
        /*061c*/ 	.word	0xffffffff


	//   ....[25]....
        /*0620*/ 	.word	0xffffffff


	//   ....[26]....
        /*0624*/ 	.word	0xffffffff


	//   ....[27]....
        /*0628*/ 	.word	0xffffffff


	//   ....[28]....
        /*062c*/ 	.word	0xffffffff


	//   ....[29]....
        /*0630*/ 	.word	0xffffffff


	//   ....[30]....
        /*0634*/ 	.word	0xffffffff


	//   ....[31]....
        /*0638*/ 	.word	0xffffffff


	//   ....[32]....
        /*063c*/ 	.word	0xffffffff


	//   ....[33]....
        /*0640*/ 	.word	0xffffffff


	//   ....[34]....
        /*0644*/ 	.word	0xffffffff


	//   ....[35]....
        /*0648*/ 	.word	0xffffffff


	//   ....[36]....
        /*064c*/ 	.word	0xffffffff


	//   ....[37]....
        /*0650*/ 	.word	0xffffffff


	//   ....[38]....
        /*0654*/ 	.word	0xffffffff


	//   ....[39]....
        /*0658*/ 	.word	0xffffffff


	//   ....[40]....
        /*065c*/ 	.word	0xffffffff


	//   ....[41]....
        /*0660*/ 	.word	0xffffffff


	//   ....[42]....
        /*0664*/ 	.word	0xffffffff


	//   ....[43]....
        /*0668*/ 	.word	0xffffffff


	//   ....[44]....
        /*066c*/ 	.word	0xffffffff


	//   ....[45]....
        /*0670*/ 	.word	0xffffffff


	//   ....[46]....
        /*0674*/ 	.word	0xffffffff


	//   ....[47]....
        /*0678*/ 	.word	0xffffffff


	//   ....[48]....
        /*067c*/ 	.word	0xffffffff


	//   ....[49]....
        /*0680*/ 	.word	0xffffffff


	//   ....[50]....
        /*0684*/ 	.word	0xffffffff


	//   ....[51]....
        /*0688*/ 	.word	0xffffffff


	//   ....[52]....
        /*068c*/ 	.word	0xffffffff


	//   ....[53]....
        /*0690*/ 	.word	0xffffffff


	//   ....[54]....
        /*0694*/ 	.word	0xffffffff


	//   ....[55]....
        /*0698*/ 	.word	0xffffffff


	//   ....[56]....
        /*069c*/ 	.word	0xffffffff


	//   ....[57]....
        /*06a0*/ 	.word	0xffffffff


	//   ....[58]....
        /*06a4*/ 	.word	0xffffffff


	//   ....[59]....
        /*06a8*/ 	.word	0xffffffff


	//   ....[60]....
        /*06ac*/ 	.word	0xffffffff


	//   ....[61]....
        /*06b0*/ 	.word	0xffffffff


	//   ....[62]....
        /*06b4*/ 	.word	0xffffffff


	//   ....[63]....
        /*06b8*/ 	.word	0xffffffff


	//   ....[64]....
        /*06bc*/ 	.word	0xffffffff


	//   ....[65]....
        /*06c0*/ 	.word	0xffffffff


	//   ....[66]....
        /*06c4*/ 	.word	0xffffffff


	//   ....[67]....
        /*06c8*/ 	.word	0xffffffff


	//   ....[68]....
        /*06cc*/ 	.word	0xffffffff


	//   ....[69]....
        /*06d0*/ 	.word	0xffffffff


	//   ....[70]....
        /*06d4*/ 	.word	0xffffffff


	//   ....[71]....
        /*06d8*/ 	.word	0xffffffff


	//   ....[72]....
        /*06dc*/ 	.word	0xffffffff


	//   ....[73]....
        /*06e0*/ 	.word	0xffffffff


	//   ....[74]....
        /*06e4*/ 	.word	0xffffffff


	//   ....[75]....
        /*06e8*/ 	.word	0xffffffff


	//   ....[76]....
        /*06ec*/ 	.word	0xffffffff


	//   ....[77]....
        /*06f0*/ 	.word	0xffffffff


	//   ....[78]....
        /*06f4*/ 	.word	0xffffffff


	//   ....[79]....
        /*06f8*/ 	.word	0xffffffff


	//   ....[80]....
        /*06fc*/ 	.word	0xffffffff


	//   ....[81]....
        /*0700*/ 	.word	0xffffffff


	//   ....[82]....
        /*0704*/ 	.word	0xffffffff


	//   ....[83]....
        /*0708*/ 	.word	0xffffffff


	//   ....[84]....
        /*070c*/ 	.word	0xffffffff


	//   ....[85]....
        /*0710*/ 	.word	0xffffffff


	//   ....[86]....
        /*0714*/ 	.word	0xffffffff


	//   ....[87]....
        /*0718*/ 	.word	0xffffffff


	//   ....[88]....
        /*071c*/ 	.word	0xffffffff


	//   ....[89]....
        /*0720*/ 	.word	0xffffffff


	//   ....[90]....
        /*0724*/ 	.word	0xffffffff


	//   ....[91]....
        /*0728*/ 	.word	0xffffffff


	//   ....[92]....
        /*072c*/ 	.word	0xffffffff


	//   ....[93]....
        /*0730*/ 	.word	0xffffffff


	//   ....[94]....
        /*0734*/ 	.word	0x0500000f


	//   ....[95]....
        /*0738*/ 	.word	0x0500000f


	//   ....[96]....
        /*073c*/ 	.word	0x0500000f


	//   ....[97]....
        /*0740*/ 	.word	0x0500000f


	//   ....[98]....
        /*0744*/ 	.word	0x0500000f


	//   ....[99]....
        /*0748*/ 	.word	0x0500000f


	//   ....[100]....
        /*074c*/ 	.word	0x0500000f


	//   ....[101]....
        /*0750*/ 	.word	0x0500000f


	//   ....[102]....
        /*0754*/ 	.word	0x0500000f


	//   ....[103]....
        /*0758*/ 	.word	0x0500000f


	//   ....[104]....
        /*075c*/ 	.word	0x0500000f


	//   ....[105]....
        /*0760*/ 	.word	0x0500000f


	//   ....[106]....
        /*0764*/ 	.word	0x0500000f


	//   ....[107]....
        /*0768*/ 	.word	0x0500000f


	//   ....[108]....
        /*076c*/ 	.word	0x0500000f


	//   ....[109]....
        /*0770*/ 	.word	0x0500000f


	//   ....[110]....
        /*0774*/ 	.word	0x0500000f


	//   ....[111]....
        /*0778*/ 	.word	0x0500000f


	//   ....[112]....
        /*077c*/ 	.word	0x0500000f


	//   ....[113]....
        /*0780*/ 	.word	0x0500000f


	//   ....[114]....
        /*0784*/ 	.word	0x0500000f


	//   ....[115]....
        /*0788*/ 	.word	0x0500000f


	//   ....[116]....
        /*078c*/ 	.word	0x0500000f


	//   ....[117]....
        /*0790*/ 	.word	0x0500000f


	//   ....[118]....
        /*0794*/ 	.word	0x0500000f


	//   ....[119]....
        /*0798*/ 	.word	0x0500000f


	//   ....[120]....
        /*079c*/ 	.word	0x0500000f


	//   ....[121]....
        /*07a0*/ 	.word	0x0500000f


	//   ....[122]....
        /*07a4*/ 	.word	0x0500000f


	//   ....[123]....
        /*07a8*/ 	.word	0x0500000f


	//   ....[124]....
        /*07ac*/ 	.word	0x0500000f


	//   ....[125]....
        /*07b0*/ 	.word	0x0500000f


	//   ....[126]....
        /*07b4*/ 	.word	0x0500000f


	//   ....[127]....
        /*07b8*/ 	.word	0x0500000f


	//   ....[128]....
        /*07bc*/ 	.word	0x0500000f


	//   ....[129]....
        /*07c0*/ 	.word	0x0500000f


	//   ....[130]....
        /*07c4*/ 	.word	0x0500000f


	//----- nvinfo : EIATTR_COOP_GROUP_INSTR_OFFSETS
	.align		4
.L_681:
        /*07c8*/ 	.byte	0x04, 0x28
        /*07ca*/ 	.short	(.L_683 - .L_682)


	//   ....[0]....
.L_682:
        /*07cc*/ 	.word	0x00000060


	//   ....[1]....
        /*07d0*/ 	.word	0x000001a0


	//   ....[2]....
        /*07d4*/ 	.word	0x000001f0


	//   ....[3]....
        /*07d8*/ 	.word	0x000003e0


	//   ....[4]....
        /*07dc*/ 	.word	0x00000540


	//   ....[5]....
        /*07e0*/ 	.word	0x00000660


	//   ....[6]....
        /*07e4*/ 	.word	0x000007c0


	//   ....[7]....
        /*07e8*/ 	.word	0x00004f30


	//   ....[8]....
        /*07ec*/ 	.word	0x000070c0


	//   ....[9]....
        /*07f0*/ 	.word	0x00007670


	//   ....[10]....
        /*07f4*/ 	.word	0x00007680


	//   ....[11]....
        /*07f8*/ 	.word	0x00007690


	//   ....[12]....
        /*07fc*/ 	.word	0x000076a0


	//   ....[13]....
        /*0800*/ 	.word	0x000086a0


	//   ....[14]....
        /*0804*/ 	.word	0x000086b0


	//   ....[15]....
        /*0808*/ 	.word	0x000086c0


	//   ....[16]....
        /*080c*/ 	.word	0x000086d0


	//   ....[17]....
        /*0810*/ 	.word	0x0000a260


	//   ....[18]....
        /*0814*/ 	.word	0x0000a340


	//   ....[19]....
        /*0818*/ 	.word	0x0000a500


	//   ....[20]....
        /*081c*/ 	.word	0x0000a590


	//   ....[21]....
        /*0820*/ 	.word	0x0000af80


	//   ....[22]....
        /*0824*/ 	.word	0x0000b790


	//   ....[23]....
        /*0828*/ 	.word	0x0000b7f0


	//   ....[24]....
        /*082c*/ 	.word	0x0000c050


	//   ....[25]....
        /*0830*/ 	.word	0x0000c0b0


	//   ....[26]....
        /*0834*/ 	.word	0x0000cde0


	//   ....[27]....
        /*0838*/ 	.word	0x0000ce30


	//   ....[28]....
        /*083c*/ 	.word	0x0000ce90


	//   ....[29]....
        /*0840*/ 	.word	0x0000cf20


	//   ....[30]....
        /*0844*/ 	.word	0x0000d0e0


	//   ....[31]....
        /*0848*/ 	.word	0x0000e620


	//   ....[32]....
        /*084c*/ 	.word	0x0000e9c0


	//   ....[33]....
        /*0850*/ 	.word	0x0000e9d0


	//   ....[34]....
        /*0854*/ 	.word	0x0000e9e0


	//   ....[35]....
        /*0858*/ 	.word	0x0000e9f0


	//   ....[36]....
        /*085c*/ 	.word	0x0000f670


	//   ....[37]....
        /*0860*/ 	.word	0x0000f690


	//   ....[38]....
        /*0864*/ 	.word	0x0000f920


	//   ....[39]....
        /*0868*/ 	.word	0x0000f940


	//   ....[40]....
        /*086c*/ 	.word	0x00010180


	//   ....[41]....
        /*0870*/ 	.word	0x000101c0


	//   ....[42]....
        /*0874*/ 	.word	0x00010a30


	//   ....[43]....
        /*0878*/ 	.word	0x00010a50


	//   ....[44]....
        /*087c*/ 	.word	0x00011d40


	//   ....[45]....
        /*0880*/ 	.word	0x00011d50


	//   ....[46]....
        /*0884*/ 	.word	0x00011f80


	//   ....[47]....
        /*0888*/ 	.word	0x00011fa0


	//   ....[48]....
        /*088c*/ 	.word	0x00012250


	//   ....[49]....
        /*0890*/ 	.word	0x00012480


	//   ....[50]....
        /*0894*/ 	.word	0x000124b0


	//   ....[51]....
        /*0898*/ 	.word	0x000124e0


	//   ....[52]....
        /*089c*/ 	.word	0x00012510


	//   ....[53]....
        /*08a0*/ 	.word	0x00012540


	//   ....[54]....
        /*08a4*/ 	.word	0x00012570


	//   ....[55]....
        /*08a8*/ 	.word	0x00012710


	//   ....[56]....
        /*08ac*/ 	.word	0x00012740


	//   ....[57]....
        /*08b0*/ 	.word	0x00012770


	//   ....[58]....
        /*08b4*/ 	.word	0x000127a0


	//   ....[59]....
        /*08b8*/ 	.word	0x000127d0


	//   ....[60]....
        /*08bc*/ 	.word	0x00012800


	//   ....[61]....
        /*08c0*/ 	.word	0x00012890


	//   ....[62]....
        /*08c4*/ 	.word	0x000128c0


	//   ....[63]....
        /*08c8*/ 	.word	0x000128d0


	//   ....[64]....
        /*08cc*/ 	.word	0x00012980


	//   ....[65]....
        /*08d0*/ 	.word	0x00013980


	//   ....[66]....
        /*08d4*/ 	.word	0x00015cb0


	//   ....[67]....
        /*08d8*/ 	.word	0x000167c0


	//   ....[68]....
        /*08dc*/ 	.word	0x000167d0


	//   ....[69]....
        /*08e0*/ 	.word	0x00016870


	//   ....[70]....
        /*08e4*/ 	.word	0x00016880


	//   ....[71]....
        /*08e8*/ 	.word	0x00016900


	//   ....[72]....
        /*08ec*/ 	.word	0x00016910


	//   ....[73]....
        /*08f0*/ 	.word	0x00016960


	//   ....[74]....
        /*08f4*/ 	.word	0x00016980


	//   ....[75]....
        /*08f8*/ 	.word	0x0001a360


	//   ....[76]....
        /*08fc*/ 	.word	0x0001a3e0


	//   ....[77]....
        /*0900*/ 	.word	0x0001a410


	//   ....[78]....
        /*0904*/ 	.word	0x0001a420


	//   ....[79]....
        /*0908*/ 	.word	0x0001a450


	//   ....[80]....
        /*090c*/ 	.word	0x0001a480


	//   ....[81]....
        /*0910*/ 	.word	0x0001a4b0


	//   ....[82]....
        /*0914*/ 	.word	0x0001a4e0


	//   ....[83]....
        /*0918*/ 	.word	0x0001a6b0


	//   ....[84]....
        /*091c*/ 	.word	0x0001a6e0


	//   ....[85]....
        /*0920*/ 	.word	0x0001a710


	//   ....[86]....
        /*0924*/ 	.word	0x0001a740


	//   ....[87]....
        /*0928*/ 	.word	0x0001a770


	//   ....[88]....
        /*092c*/ 	.word	0x0001a7a0


	//   ....[89]....
        /*0930*/ 	.word	0x0001a860


	//   ....[90]....
        /*0934*/ 	.word	0x0001a880


	//   ....[91]....
        /*0938*/ 	.word	0x0001a890


	//   ....[92]....
        /*093c*/ 	.word	0x0001a8f0


	//   ....[93]....
        /*0940*/ 	.word	0x0001b010


	//   ....[94]....
        /*0944*/ 	.word	0x0001b4d0


	//   ....[95]....
        /*0948*/ 	.word	0x0001b560


	//   ....[96]....
        /*094c*/ 	.word	0x0001b5b0


	//   ....[97]....
        /*0950*/ 	.word	0x0001b600


	//   ....[98]....
        /*0954*/ 	.word	0x0001b6f0


	//   ....[99]....
        /*0958*/ 	.word	0x0001b780


	//   ....[100]....
        /*095c*/ 	.word	0x0001b7d0


	//   ....[101]....
        /*0960*/ 	.word	0x0001b820


	//   ....[102]....
        /*0964*/ 	.word	0x0001ba90


	//   ....[103]....
        /*0968*/ 	.word	0x0001bd70


	//   ....[104]....
        /*096c*/ 	.word	0x0001bf50


	//   ....[105]....
        /*0970*/ 	.word	0x0001bfa0


	//   ....[106]....
        /*0974*/ 	.word	0x0001c000


	//   ....[107]....
        /*0978*/ 	.word	0x0001c0f0


	//   ....[108]....
        /*097c*/ 	.word	0x0001c150


	//   ....[109]....
        /*0980*/ 	.word	0x0001c240


	//   ....[110]....
        /*0984*/ 	.word	0x0001c2a0


	//   ....[111]....
        /*0988*/ 	.word	0x0001c370


	//   ....[112]....
        /*098c*/ 	.word	0x0001c6a0


	//   ....[113]....
        /*0990*/ 	.word	0x0001c740


	//   ....[114]....
        /*0994*/ 	.word	0x0001c8e0


	//   ....[115]....
        /*0998*/ 	.word	0x0001c960


	//   ....[116]....
        /*099c*/ 	.word	0x0001c9e0


	//   ....[117]....
        /*09a0*/ 	.word	0x0001ca60


	//   ....[118]....
        /*09a4*/ 	.word	0x0001cae0


	//   ....[119]....
        /*09a8*/ 	.word	0x0001cb70


	//   ....[120]....
        /*09ac*/ 	.word	0x0001cc10


	//   ....[121]....
        /*09b0*/ 	.word	0x0001ccc0


	//   ....[122]....
        /*09b4*/ 	.word	0x0001cd40


	//   ....[123]....
        /*09b8*/ 	.word	0x0001cdc0


	//   ....[124]....
        /*09bc*/ 	.word	0x0001ce40


	//   ....[125]....
        /*09c0*/ 	.word	0x0001ced0


	//   ....[126]....
        /*09c4*/ 	.word	0x0001cf50


	//   ....[127]....
        /*09c8*/ 	.word	0x0001cff0


	//   ....[128]....
        /*09cc*/ 	.word	0x0001d040


	//   ....[129]....
        /*09d0*/ 	.word	0x0001d0d0


	//   ....[130]....
        /*09d4*/ 	.word	0x0001d200


	//----- nvinfo : EIATTR_REG_RECONFIG
	.align		4
.L_683:
        /*09d8*/ 	.byte	0x01, 0x54
	.zero		2


	//----- nvinfo : EIATTR_SYSCALL_OFFSETS
	.align		4
        /*09dc*/ 	.byte	0x04, 0x46
        /*09de*/ 	.short	(.L_685 - .L_684)


	//   ....[0]....
.L_684:
        /*09e0*/ 	.word	0x00001ff0


	//   ....[1]....
        /*09e4*/ 	.word	0x00002140


	//   ....[2]....
        /*09e8*/ 	.word	0x00007260


	//   ....[3]....
        /*09ec*/ 	.word	0x000075e0


	//   ....[4]....
        /*09f0*/ 	.word	0x000158d0


	//   ....[5]....
        /*09f4*/ 	.word	0x00015a20


	//   ....[6]....
        /*09f8*/ 	.word	0x00015b20


	//   ....[7]....
        /*09fc*/ 	.word	0x000163e0


	//----- nvinfo : EIATTR_MBARRIER_INSTR_OFFSETS
	.align		4
.L_685:
        /*0a00*/ 	.byte	0x04, 0x39
        /*0a02*/ 	.short	(.L_687 - .L_686)


	//   ....[0]....
.L_686:
        /*0a04*/ 	.word	0x000002d0
        /*0a08*/ 	.word	0x000000ff
        /*0a0c*/ 	.word	0x00028c00
        /*0a10*/ 	.short	0x0100
        /*0a12*/ 	.byte	0x08
	.zero		1


	//   ....[1]....
        /*0a14*/ 	.word	0x000002e0
        /*0a18*/ 	.word	0x000000ff
        /*0a1c*/ 	.word	0x00028c20
        /*0a20*/ 	.short	0x0100
        /*0a22*/ 	.byte	0x08
	.zero		1


	//   ....[2]....
        /*0a24*/ 	.word	0x00000390
        /*0a28*/ 	.word	0x000000ff
        /*0a2c*/ 	.word	0x00028c30
        /*0a30*/ 	.short	0x0100
        /*0a32*/ 	.byte	0x06
	.zero		1


	//   ....[3]....
        /*0a34*/ 	.word	0x000003a0
        /*0a38*/ 	.word	0x000000ff
        /*0a3c*/ 	.word	0x00028c40
        /*0a40*/ 	.short	0x0100
        /*0a42*/ 	.byte	0x06
	.zero		1


	//   ....[4]....
        /*0a44*/ 	.word	0x000003b0
        /*0a48*/ 	.word	0x000000ff
        /*0a4c*/ 	.word	0x00028c38
        /*0a50*/ 	.short	0x0100
        /*0a52*/ 	.byte	0x06
	.zero		1


	//   ....[5]....
        /*0a54*/ 	.word	0x000003c0
        /*0a58*/ 	.word	0x000000ff
        /*0a5c*/ 	.word	0x00028c48
        /*0a60*/ 	.short	0x0100
        /*0a62*/ 	.byte	0x06
	.zero		1


	//   ....[6]....
        /*0a64*/ 	.word	0x000004f0
        /*0a68*/ 	.word	0x000000ff
        /*0a6c*/ 	.word	0x00028c50
        /*0a70*/ 	.short	0x0100
        /*0a72*/ 	.byte	0x08
	.zero		1


	//   ....[7]....
        /*0a74*/ 	.word	0x00000500
        /*0a78*/ 	.word	0x000000ff
        /*0a7c*/ 	.word	0x00028c60
        /*0a80*/ 	.short	0x0100
        /*0a82*/ 	.byte	0x08
	.zero		1


	//   ....[8]....
        /*0a84*/ 	.word	0x00000510
        /*0a88*/ 	.word	0x000000ff
        /*0a8c*/ 	.word	0x00028c58
        /*0a90*/ 	.short	0x0100
        /*0a92*/ 	.byte	0x08
	.zero		1


	//   ....[9]....
        /*0a94*/ 	.word	0x00000520
        /*0a98*/ 	.word	0x000000ff
        /*0a9c*/ 	.word	0x00028c68
        /*0aa0*/ 	.short	0x0100
        /*0aa2*/ 	.byte	0x08
	.zero		1


	//   ....[10]....
        /*0aa4*/ 	.word	0x00000610
        /*0aa8*/ 	.word	0x000000ff
        /*0aac*/ 	.word	0x00028c70
        /*0ab0*/ 	.short	0x0100
        /*0ab2*/ 	.byte	0x06
	.zero		1


	//   ....[11]....
        /*0ab4*/ 	.word	0x00000620
        /*0ab8*/ 	.word	0x000000ff
        /*0abc*/ 	.word	0x00028c80
        /*0ac0*/ 	.short	0x0100
        /*0ac2*/ 	.byte	0x06
	.zero		1


	//   ....[12]....
        /*0ac4*/ 	.word	0x00000630
        /*0ac8*/ 	.word	0x000000ff
        /*0acc*/ 	.word	0x00028c78
        /*0ad0*/ 	.short	0x0100
        /*0ad2*/ 	.byte	0x06
	.zero		1


	//   ....[13]....
        /*0ad4*/ 	.word	0x00000640
        /*0ad8*/ 	.word	0x000000ff
        /*0adc*/ 	.word	0x00028c88
        /*0ae0*/ 	.short	0x0100
        /*0ae2*/ 	.byte	0x06
	.zero		1


	//   ....[14]....
        /*0ae4*/ 	.word	0x00000770
        /*0ae8*/ 	.word	0x000000ff
        /*0aec*/ 	.word	0x00028c90
        /*0af0*/ 	.short	0x0100
        /*0af2*/ 	.byte	0x08
	.zero		1


	//   ....[15]....
        /*0af4*/ 	.word	0x00000780
        /*0af8*/ 	.word	0x000000ff
        /*0afc*/ 	.word	0x00028ca0
        /*0b00*/ 	.short	0x0100
        /*0b02*/ 	.byte	0x08
	.zero		1


	//   ....[16]....
        /*0b04*/ 	.word	0x00000790
        /*0b08*/ 	.word	0x000000ff
        /*0b0c*/ 	.word	0x00028c98
        /*0b10*/ 	.short	0x0100
        /*0b12*/ 	.byte	0x08
	.zero		1


	//   ....[17]....
        /*0b14*/ 	.word	0x000007a0
        /*0b18*/ 	.word	0x000000ff
        /*0b1c*/ 	.word	0x00028ca8
        /*0b20*/ 	.short	0x0100
        /*0b22*/ 	.byte	0x08
	.zero		1


	//   ....[18]....
        /*0b24*/ 	.word	0x000008d0
        /*0b28*/ 	.word	0x000000ff
        /*0b2c*/ 	.word	0x00028cb0
        /*0b30*/ 	.short	0x0100
        /*0b32*/ 	.byte	0x08
	.zero		1


	//   ....[19]....
        /*0b34*/ 	.word	0x000008e0
        /*0b38*/ 	.word	0x000000ff
        /*0b3c*/ 	.word	0x00028cc0
        /*0b40*/ 	.short	0x0100
        /*0b42*/ 	.byte	0x08
	.zero		1


	//   ....[20]....
        /*0b44*/ 	.word	0x000008f0
        /*0b48*/ 	.word	0x000000ff
        /*0b4c*/ 	.word	0x00028cb8
        /*0b50*/ 	.short	0x0100
        /*0b52*/ 	.byte	0x08
	.zero		1


	//   ....[21]....
        /*0b54*/ 	.word	0x00000900
        /*0b58*/ 	.word	0x000000ff
        /*0b5c*/ 	.word	0x00028cc8
        /*0b60*/ 	.short	0x0100
        /*0b62*/ 	.byte	0x08
	.zero		1


	//   ....[22]....
        /*0b64*/ 	.word	0x00002cc0
        /*0b68*/ 	.word	0x00000049
        /*0b6c*/ 	.word	0x00028c90
        /*0b70*/ 	.short	0x010a
        /*0b72*/ 	.byte	0x3f
	.zero		1


	//   ....[23]....
        /*0b74*/ 	.word	0x00003680
        /*0b78*/ 	.word	0x00000049
        /*0b7c*/ 	.word	0x00028c90
        /*0b80*/ 	.short	0x010a
        /*0b82*/ 	.byte	0x3f
	.zero		1


	//   ....[24]....
        /*0b84*/ 	.word	0x00003f10
        /*0b88*/ 	.word	0x00000049
        /*0b8c*/ 	.word	0x00028c90
        /*0b90*/ 	.short	0x010a
        /*0b92*/ 	.byte	0x3f
	.zero		1


	//   ....[25]....
        /*0b94*/ 	.word	0x00004110
        /*0b98*/ 	.word	0x00000004
        /*0b9c*/ 	.word	0x00000000
        /*0ba0*/ 	.short	0x0101
        /*0ba2*/ 	.byte	0x3f
	.zero		1


	//   ....[26]....
        /*0ba4*/ 	.word	0x00004150
        /*0ba8*/ 	.word	0x00000049
        /*0bac*/ 	.word	0x00028cb0
        /*0bb0*/ 	.short	0x010a
        /*0bb2*/ 	.byte	0x3f
	.zero		1


	//   ....[27]....
        /*0bb4*/ 	.word	0x000047b0
        /*0bb8*/ 	.word	0x00000049
        /*0bbc*/ 	.word	0x00000000
        /*0bc0*/ 	.short	0x0101
        /*0bc2*/ 	.byte	0x3f
	.zero		1


	//   ....[28]....
        /*0bc4*/ 	.word	0x00005020
        /*0bc8*/ 	.word	0x00000005
        /*0bcc*/ 	.word	0x00028c50
        /*0bd0*/ 	.short	0x010a
        /*0bd2*/ 	.byte	0x3f
	.zero		1


	//   ....[29]....
        /*0bd4*/ 	.word	0x000053e0
        /*0bd8*/ 	.word	0x00000005
        /*0bdc*/ 	.word	0x00000000
        /*0be0*/ 	.short	0x0101
        /*0be2*/ 	.byte	0x3f
	.zero		1


	//   ....[30]....
        /*0be4*/ 	.word	0x00005d60
        /*0be8*/ 	.word	0x00000004
        /*0bec*/ 	.word	0x00028c50
        /*0bf0*/ 	.short	0x010a
        /*0bf2*/ 	.byte	0x3f
	.zero		1


	//   ....[31]....
        /*0bf4*/ 	.word	0x00005db0
        /*0bf8*/ 	.word	0x00000004
        /*0bfc*/ 	.word	0x00028c50
        /*0c00*/ 	.short	0x010a
        /*0c02*/ 	.byte	0x3f
	.zero		1


	//   ....[32]....
        /*0c04*/ 	.word	0x00006100
        /*0c08*/ 	.word	0x00000004
        /*0c0c*/ 	.word	0x00000000
        /*0c10*/ 	.short	0x0101
        /*0c12*/ 	.byte	0x3f
	.zero		1


	//   ....[33]....
        /*0c14*/ 	.word	0x000072f0
        /*0c18*/ 	.word	0x00000002
        /*0c1c*/ 	.word	0x00028c00
        /*0c20*/ 	.short	0x010a
        /*0c22*/ 	.byte	0x3f
	.zero		1


	//   ....[34]....
        /*0c24*/ 	.word	0x00007340
        /*0c28*/ 	.word	0x00000002
        /*0c2c*/ 	.word	0x00028c00
        /*0c30*/ 	.short	0x010a
        /*0c32*/ 	.byte	0x3f
	.zero		1


	//   ....[35]....
        /*0c34*/ 	.word	0x000079a0
        /*0c38*/ 	.word	0x00000002
        /*0c3c*/ 	.word	0x00028c00
        /*0c40*/ 	.short	0x010a
        /*0c42*/ 	.byte	0x3f
	.zero		1


	//   ....[36]....
        /*0c44*/ 	.word	0x00008900
        /*0c48*/ 	.word	0x00000002
        /*0c4c*/ 	.word	0x00028c00
        /*0c50*/ 	.short	0x010a
        /*0c52*/ 	.byte	0x3f
	.zero		1


	//   ....[37]....
        /*0c54*/ 	.word	0x000096c0
        /*0c58*/ 	.word	0x0000000c
        /*0c5c*/ 	.word	0x00028c30
        /*0c60*/ 	.short	0x010a
        /*0c62*/ 	.byte	0x3f
	.zero		1


	//   ....[38]....
        /*0c64*/ 	.word	0x00009770
        /*0c68*/ 	.word	0x0000000c
        /*0c6c*/ 	.word	0x00028c30
        /*0c70*/ 	.short	0x010a
        /*0c72*/ 	.byte	0x3f
	.zero		1


	//   ....[39]....
        /*0c74*/ 	.word	0x0000a810
        /*0c78*/ 	.word	0x00000003
        /*0c7c*/ 	.word	0x00000000
        /*0c80*/ 	.short	0x0101
        /*0c82*/ 	.byte	0x3f
	.zero		1


	//   ....[40]....
        /*0c84*/ 	.word	0x0000ac30
        /*0c88*/ 	.word	0x0000000c
        /*0c8c*/ 	.word	0x00028c50
        /*0c90*/ 	.short	0x010a
        /*0c92*/ 	.byte	0x3f
	.zero		1


	//   ....[41]....
        /*0c94*/ 	.word	0x0000acd0
        /*0c98*/ 	.word	0x0000000c
        /*0c9c*/ 	.word	0x00028c50
        /*0ca0*/ 	.short	0x010a
        /*0ca2*/ 	.byte	0x3f
	.zero		1


	//   ....[42]....
        /*0ca4*/ 	.word	0x0000afa0
        /*0ca8*/ 	.word	0x0000000c
        /*0cac*/ 	.word	0x00000000
        /*0cb0*/ 	.short	0x0101
        /*0cb2*/ 	.byte	0x3f
	.zero		1


	//   ....[43]....
        /*0cb4*/ 	.word	0x0000b0c0
        /*0cb8*/ 	.word	0x000000da
        /*0cbc*/ 	.word	0x00028c30
        /*0cc0*/ 	.short	0x010a
        /*0cc2*/ 	.byte	0x3f
	.zero		1


	//   ....[44]....
        /*0cc4*/ 	.word	0x0000b170
        /*0cc8*/ 	.word	0x000000da
        /*0ccc*/ 	.word	0x00028c30
        /*0cd0*/ 	.short	0x010a
        /*0cd2*/ 	.byte	0x3f
	.zero		1


	//   ....[45]....
        /*0cd4*/ 	.word	0x0000bb60
        /*0cd8*/ 	.word	0x000000a7
        /*0cdc*/ 	.word	0x00000000
        /*0ce0*/ 	.short	0x0101
        /*0ce2*/ 	.byte	0x3f
	.zero		1


	//   ....[46]....
        /*0ce4*/ 	.word	0x0000cac0
        /*0ce8*/ 	.word	0x000000da
        /*0cec*/ 	.word	0x00028c50
        /*0cf0*/ 	.short	0x010a
        /*0cf2*/ 	.byte	0x3f
	.zero		1


	//   ....[47]....
        /*0cf4*/ 	.word	0x0000cb10
        /*0cf8*/ 	.word	0x000000da
        /*0cfc*/ 	.word	0x00028c50
        /*0d00*/ 	.short	0x010a
        /*0d02*/ 	.byte	0x3f
	.zero		1


	//   ....[48]....
        /*0d04*/ 	.word	0x0000ce00
        /*0d08*/ 	.word	0x000000da
        /*0d0c*/ 	.word	0x00000000
        /*0d10*/ 	.short	0x0101
        /*0d12*/ 	.byte	0x3f
	.zero		1


	//   ....[49]....
        /*0d14*/ 	.word	0x0000f640
        /*0d18*/ 	.word	0x00000004
        /*0d1c*/ 	.word	0x00000000
        /*0d20*/ 	.short	0x0101
        /*0d22*/ 	.byte	0x3f
	.zero		1


	//   ....[50]....
        /*0d24*/ 	.word	0x000101e0
        /*0d28*/ 	.word	0x00000004
        /*0d2c*/ 	.word	0x00000000
        /*0d30*/ 	.short	0x0101
        /*0d32*/ 	.byte	0x3f
	.zero		1


	//   ....[51]....
        /*0d34*/ 	.word	0x00013a60
        /*0d38*/ 	.word	0x00000012
        /*0d3c*/ 	.word	0x00028c20
        /*0d40*/ 	.short	0x010a
        /*0d42*/ 	.byte	0x3f
	.zero		1


	//   ....[52]....
        /*0d44*/ 	.word	0x00013b30
        /*0d48*/ 	.word	0x00000005
        /*0d4c*/ 	.word	0x00028ca0
        /*0d50*/ 	.short	0x010a
        /*0d52*/ 	.byte	0x3f
	.zero		1


	//   ....[53]....
        /*0d54*/ 	.word	0x00013d70
        /*0d58*/ 	.word	0x00000005
        /*0d5c*/ 	.word	0x00028cc0
        /*0d60*/ 	.short	0x010a
        /*0d62*/ 	.byte	0x3f
	.zero		1


	//   ....[54]....
        /*0d64*/ 	.word	0x000147d0
        /*0d68*/ 	.word	0x00000005
        /*0d6c*/ 	.word	0x00028ca0
        /*0d70*/ 	.short	0x010a
        /*0d72*/ 	.byte	0x3f
	.zero		1


	//   ....[55]....
        /*0d74*/ 	.word	0x00014a00
        /*0d78*/ 	.word	0x00000005
        /*0d7c*/ 	.word	0x00028cc0
        /*0d80*/ 	.short	0x010a
        /*0d82*/ 	.byte	0x3f
	.zero		1


	//   ....[56]....
        /*0d84*/ 	.word	0x00015f20
        /*0d88*/ 	.word	0x00000000
        /*0d8c*/ 	.word	0x00028c40
        /*0d90*/ 	.short	0x010a
        /*0d92*/ 	.byte	0x3f
	.zero		1


	//   ....[57]....
        /*0d94*/ 	.word	0x00016a20
        /*0d98*/ 	.word	0x00000012
        /*0d9c*/ 	.word	0x00028c00
        /*0da0*/ 	.short	0x0107
        /*0da2*/ 	.byte	0x3f
	.zero		1


	//   ....[58]....
        /*0da4*/ 	.word	0x00016b10
        /*0da8*/ 	.word	0x00000012
        /*0dac*/ 	.word	0x00028c00
        /*0db0*/ 	.short	0x0101
        /*0db2*/ 	.byte	0x3f
	.zero		1


	//   ....[59]....
        /*0db4*/ 	.word	0x00016b30
        /*0db8*/ 	.word	0x00000012
        /*0dbc*/ 	.word	0x00028c20
        /*0dc0*/ 	.short	0x010a
        /*0dc2*/ 	.byte	0x3f
	.zero		1


	//   ....[60]....
        /*0dc4*/ 	.word	0x00016c10
        /*0dc8*/ 	.word	0x00000000
        /*0dcc*/ 	.word	0x00028c60
        /*0dd0*/ 	.short	0x010a
        /*0dd2*/ 	.byte	0x3f
	.zero		1


	//   ....[61]....
        /*0dd4*/ 	.word	0x00017880
        /*0dd8*/ 	.word	0x00000002
        /*0ddc*/ 	.word	0x00028c40
        /*0de0*/ 	.short	0x010a
        /*0de2*/ 	.byte	0x3f
	.zero		1


	//   ....[62]....
        /*0de4*/ 	.word	0x00017ad0
        /*0de8*/ 	.word	0x00000002
        /*0dec*/ 	.word	0x00028c60
        /*0df0*/ 	.short	0x010a
        /*0df2*/ 	.byte	0x3f
	.zero		1


	//   ....[63]....
        /*0df4*/ 	.word	0x00018680
        /*0df8*/ 	.word	0x00000002
        /*0dfc*/ 	.word	0x00028c40
        /*0e00*/ 	.short	0x010a
        /*0e02*/ 	.byte	0x3f
	.zero		1


	//   ....[64]....
        /*0e04*/ 	.word	0x000188d0
        /*0e08*/ 	.word	0x00000002
        /*0e0c*/ 	.word	0x00028c60
        /*0e10*/ 	.short	0x010a
        /*0e12*/ 	.byte	0x3f
	.zero		1


	//   ....[65]....
        /*0e14*/ 	.word	0x00019410
        /*0e18*/ 	.word	0x00000003
        /*0e1c*/ 	.word	0x00028c40
        /*0e20*/ 	.short	0x010a
        /*0e22*/ 	.byte	0x3f
	.zero		1


	//   ....[66]....
        /*0e24*/ 	.word	0x00019660
        /*0e28*/ 	.word	0x00000003
        /*0e2c*/ 	.word	0x00028c60
        /*0e30*/ 	.short	0x010a
        /*0e32*/ 	.byte	0x3f
	.zero		1


	//   ....[67]....
        /*0e34*/ 	.word	0x0001af90
        /*0e38*/ 	.word	0x00000000
        /*0e3c*/ 	.word	0x00028c20
        /*0e40*/ 	.short	0x010a
        /*0e42*/ 	.byte	0x3f
	.zero		1


	//   ....[68]....
        /*0e44*/ 	.word	0x0001b170
        /*0e48*/ 	.word	0x00000006
        /*0e4c*/ 	.word	0x00000000
        /*0e50*/ 	.short	0x010a
        /*0e52*/ 	.byte	0x3f
	.zero		1


	//   ....[69]....
        /*0e54*/ 	.word	0x0001b1a0
        /*0e58*/ 	.word	0x00000007
        /*0e5c*/ 	.word	0x00000000
        /*0e60*/ 	.short	0x010a
        /*0e62*/ 	.byte	0x3f
	.zero		1


	//   ....[70]....
        /*0e64*/ 	.word	0x0001b200
        /*0e68*/ 	.word	0x00000004
        /*0e6c*/ 	.word	0x00000000
        /*0e70*/ 	.short	0x010a
        /*0e72*/ 	.byte	0x3f
	.zero		1


	//   ....[71]....
        /*0e74*/ 	.word	0x0001b230
        /*0e78*/ 	.word	0x00000003
        /*0e7c*/ 	.word	0x00000000
        /*0e80*/ 	.short	0x010a
        /*0e82*/ 	.byte	0x3f
	.zero		1


	//   ....[72]....
        /*0e84*/ 	.word	0x0001b290
        /*0e88*/ 	.word	0x00000049
        /*0e8c*/ 	.word	0x00028c90
        /*0e90*/ 	.short	0x010a
        /*0e92*/ 	.byte	0x3f
	.zero		1


	//   ....[73]....
        /*0e94*/ 	.word	0x0001b2e0
        /*0e98*/ 	.word	0x00000049
        /*0e9c*/ 	.word	0x00028c90
        /*0ea0*/ 	.short	0x010a
        /*0ea2*/ 	.byte	0x3f
	.zero		1


	//   ....[74]....
        /*0ea4*/ 	.word	0x0001b330
        /*0ea8*/ 	.word	0x00000049
        /*0eac*/ 	.word	0x00028c90
        /*0eb0*/ 	.short	0x010a
        /*0eb2*/ 	.byte	0x3f
	.zero		1


	//   ....[75]....
        /*0eb4*/ 	.word	0x0001b380
        /*0eb8*/ 	.word	0x00000049
        /*0ebc*/ 	.word	0x00028cb0
        /*0ec0*/ 	.short	0x010a
        /*0ec2*/ 	.byte	0x3f
	.zero		1


	//   ....[76]....
        /*0ec4*/ 	.word	0x0001b3d0
        /*0ec8*/ 	.word	0x00000005
        /*0ecc*/ 	.word	0x00028c50
        /*0ed0*/ 	.short	0x010a
        /*0ed2*/ 	.byte	0x3f
	.zero		1


	//   ....[77]....
        /*0ed4*/ 	.word	0x0001b420
        /*0ed8*/ 	.word	0x00000004
        /*0edc*/ 	.word	0x00028c50
        /*0ee0*/ 	.short	0x010a
        /*0ee2*/ 	.byte	0x3f
	.zero		1


	//   ....[78]....
        /*0ee4*/ 	.word	0x0001b640
        /*0ee8*/ 	.word	0x00000002
        /*0eec*/ 	.word	0x00028c00
        /*0ef0*/ 	.short	0x010a
        /*0ef2*/ 	.byte	0x3f
	.zero		1


	//   ....[79]....
        /*0ef4*/ 	.word	0x0001b870
        /*0ef8*/ 	.word	0x00000002
        /*0efc*/ 	.word	0x00028c00
        /*0f00*/ 	.short	0x010a
        /*0f02*/ 	.byte	0x3f
	.zero		1


	//   ....[80]....
        /*0f04*/ 	.word	0x0001b8c0
        /*0f08*/ 	.word	0x0000000c
        /*0f0c*/ 	.word	0x00028c30
        /*0f10*/ 	.short	0x010a
        /*0f12*/ 	.byte	0x3f
	.zero		1


	//   ....[81]....
        /*0f14*/ 	.word	0x0001b910
        /*0f18*/ 	.word	0x0000000c
        /*0f1c*/ 	.word	0x00028c50
        /*0f20*/ 	.short	0x010a
        /*0f22*/ 	.byte	0x3f
	.zero		1


	//   ....[82]....
        /*0f24*/ 	.word	0x0001b960
        /*0f28*/ 	.word	0x000000da
        /*0f2c*/ 	.word	0x00028c30
        /*0f30*/ 	.short	0x010a
        /*0f32*/ 	.byte	0x3f
	.zero		1


	//   ....[83]....
        /*0f34*/ 	.word	0x0001b9b0
        /*0f38*/ 	.word	0x000000da
        /*0f3c*/ 	.word	0x00028c50
        /*0f40*/ 	.short	0x010a
        /*0f42*/ 	.byte	0x3f
	.zero		1


	//   ....[84]....
        /*0f44*/ 	.word	0x0001bb50
        /*0f48*/ 	.word	0x00000012
        /*0f4c*/ 	.word	0x00028c20
        /*0f50*/ 	.short	0x010a
        /*0f52*/ 	.byte	0x3f
	.zero		1


	//   ....[85]....
        /*0f54*/ 	.word	0x0001bba0
        /*0f58*/ 	.word	0x00000005
        /*0f5c*/ 	.word	0x00028ca0
        /*0f60*/ 	.short	0x010a
        /*0f62*/ 	.byte	0x3f
	.zero		1


	//   ....[86]....
        /*0f64*/ 	.word	0x0001bbf0
        /*0f68*/ 	.word	0x00000005
        /*0f6c*/ 	.word	0x00028cc0
        /*0f70*/ 	.short	0x010a
        /*0f72*/ 	.byte	0x3f
	.zero		1


	//   ....[87]....
        /*0f74*/ 	.word	0x0001bc40
        /*0f78*/ 	.word	0x00000005
        /*0f7c*/ 	.word	0x00028ca0
        /*0f80*/ 	.short	0x010a
        /*0f82*/ 	.byte	0x3f
	.zero		1


	//   ....[88]....
        /*0f84*/ 	.word	0x0001bc90
        /*0f88*/ 	.word	0x00000005
        /*0f8c*/ 	.word	0x00028cc0
        /*0f90*/ 	.short	0x010a
        /*0f92*/ 	.byte	0x3f
	.zero		1


	//   ....[89]....
        /*0f94*/ 	.word	0x0001be30
        /*0f98*/ 	.word	0x00000000
        /*0f9c*/ 	.word	0x00028c40
        /*0fa0*/ 	.short	0x010a
        /*0fa2*/ 	.byte	0x3f
	.zero		1


	//   ....[90]....
        /*0fa4*/ 	.word	0x0001c3b0
        /*0fa8*/ 	.word	0x00000012
        /*0fac*/ 	.word	0x00028c20
        /*0fb0*/ 	.short	0x010a
        /*0fb2*/ 	.byte	0x3f
	.zero		1


	//   ....[91]....
        /*0fb4*/ 	.word	0x0001c400
        /*0fb8*/ 	.word	0x00000000
        /*0fbc*/ 	.word	0x00028c60
        /*0fc0*/ 	.short	0x010a
        /*0fc2*/ 	.byte	0x3f
	.zero		1


	//   ....[92]....
        /*0fc4*/ 	.word	0x0001c450
        /*0fc8*/ 	.word	0x00000002
        /*0fcc*/ 	.word	0x00028c40
        /*0fd0*/ 	.short	0x010a
        /*0fd2*/ 	.byte	0x3f
	.zero		1


	//   ....[93]....
        /*0fd4*/ 	.word	0x0001c4a0
        /*0fd8*/ 	.word	0x00000002
        /*0fdc*/ 	.word	0x00028c60
        /*0fe0*/ 	.short	0x010a
        /*0fe2*/ 	.byte	0x3f
	.zero		1


	//   ....[94]....
        /*0fe4*/ 	.word	0x0001c4f0
        /*0fe8*/ 	.word	0x00000002
        /*0fec*/ 	.word	0x00028c40
        /*0ff0*/ 	.short	0x010a
        /*0ff2*/ 	.byte	0x3f
	.zero		1


	//   ....[95]....
        /*0ff4*/ 	.word	0x0001c540
        /*0ff8*/ 	.word	0x00000002
        /*0ffc*/ 	.word	0x00028c60
        /*1000*/ 	.short	0x010a
        /*1002*/ 	.byte	0x3f
	.zero		1


	//   ....[96]....
        /*1004*/ 	.word	0x0001c590
        /*1008*/ 	.word	0x00000003
        /*100c*/ 	.word	0x00028c40
        /*1010*/ 	.short	0x010a
        /*1012*/ 	.byte	0x3f
	.zero		1


	//   ....[97]....
        /*1014*/ 	.word	0x0001c5e0
        /*1018*/ 	.word	0x00000003
        /*101c*/ 	.word	0x00028c60
        /*1020*/ 	.short	0x010a
        /*1022*/ 	.byte	0x3f
	.zero		1


	//   ....[98]....
        /*1024*/ 	.word	0x0001d120
        /*1028*/ 	.word	0x00000000
        /*102c*/ 	.word	0x00028c20
        /*1030*/ 	.short	0x010a
        /*1032*/ 	.byte	0x3f
	.zero		1


	//   ....[99]....
        /*1034*/ 	.word	0x0001d2c0
        /*1038*/ 	.word	0x00000006
        /*103c*/ 	.word	0x00000000
        /*1040*/ 	.short	0x010a
        /*1042*/ 	.byte	0x3f
	.zero		1


	//   ....[100]....
        /*1044*/ 	.word	0x0001d310
        /*1048*/ 	.word	0x00000007
        /*104c*/ 	.word	0x00000000
        /*1050*/ 	.short	0x010a
        /*1052*/ 	.byte	0x3f
	.zero		1


	//   ....[101]....
        /*1054*/ 	.word	0x0001d360
        /*1058*/ 	.word	0x00000004
        /*105c*/ 	.word	0x00000000
        /*1060*/ 	.short	0x010a
        /*1062*/ 	.byte	0x3f
	.zero		1


	//----- nvinfo : EIATTR_NUM_MBARRIERS
	.align		4
.L_687:
        /*1064*/ 	.byte	0x03, 0x38
        /*1066*/ 	.short	0x0016


	//----- nvinfo : EIATTR_EXIT_INSTR_OFFSETS
	.align		4
        /*1068*/ 	.byte	0x04, 0x1c
        /*106a*/ 	.short	(.L_689 - .L_688)


	//   ....[0]....
.L_688:
        /*106c*/ 	.word	0x0001b280


	//----- nvinfo : EIATTR_MAX_THREADS
	.align		4
.L_689:
        /*1070*/ 	.byte	0x04, 0x05
        /*1072*/ 	.short	(.L_691 - .L_690)
.L_690:
        /*1074*/ 	.word	0x00000180
        /*1078*/ 	.word	0x00000001
        /*107c*/ 	.word	0x00000001


	//----- nvinfo : EIATTR_CRS_STACK_SIZE
	.align		4
.L_691:
        /*1080*/ 	.byte	0x04, 0x1e
        /*1082*/ 	.short	(.L_693 - .L_692)
.L_692:
        /*1084*/ 	.word	0x00000000


	//----- nvinfo : EIATTR_CBANK_PARAM_SIZE
	.align		4
.L_693:
        /*1088*/ 	.byte	0x03, 0x19
        /*108a*/ 	.short	0x0af0


	//----- nvinfo : EIATTR_PARAM_CBANK
	.align		4
        /*108c*/ 	.byte	0x04, 0x0a
        /*108e*/ 	.short	(.L_695 - .L_694)
	.align		4
.L_694:
        /*1090*/ 	.word	index@(.nv.constant0._ZN7cutlass13device_kernelIN5flash11enable_sm90INS1_16FlashAttnFwdSm90INS1_25CollectiveMainloopFwdSm90ILi2EN4cute5tupleIJNS5_1CILi1EEES8_S8_EEENS6_IJNS7_ILi64EEESA_SA_EEELi512ENS_6half_tEfNS_4arch4Sm90ELb0ELb0ELb1ELb1ELb0ELb1ELb0ELb0ELb0ELb1ELb1ELb0EEENS1_21CollectiveEpilogueFwdINS6_IJSA_NS7_ILi512EEESA_EEES9_SC_SE_Li256ELb1ELb1ELb1ELb0EEENS1_36VarlenDynamicPersistentTileSchedulerILi64ELi64ELi256ELi128ELb1ELb1ELb1ELb0ELb1ELb1EEEEEEEEEvNT_6ParamsE)
        /*1094*/ 	.short	0x0210
        /*1096*/ 	.short	0x0af0


	//----- nvinfo : EIATTR_SW_WAR
	.align		4
.L_695:
        /*1098*/ 	.byte	0x04, 0x36
        /*109a*/ 	.short	(.L_697 - .L_696)
.L_696:
        /*109c*/ 	.word	0x00000008
.L_697:


//--------------------- .nv.info._ZN7cutlass13device_kernelIN5flash11enable_sm90INS1_16FlashAttnFwdSm90INS1_25CollectiveMainloopFwdSm90ILi2EN4cute5tupleIJNS5_1CILi1EEES8_S8_EEENS6_IJNS7_ILi64EEESA_SA_EEELi512ENS_6half_tEfNS_4arch4Sm90ELb0ELb0ELb1ELb1ELb0ELb0ELb1ELb0ELb0ELb1ELb1ELb0EEENS1_21CollectiveEpilogueFwdINS6_IJSA_NS7_ILi512EEESA_EEES9_SC_SE_Li256ELb1ELb1ELb1ELb0EEENS1_36VarlenDynamicPersistentTileSchedulerILi64ELi64ELi256ELi128ELb1ELb1ELb1ELb0ELb1ELb1EEEEEEEEEvNT_6ParamsE --------------------------
	.section	.nv.info._ZN7cutlass13device_kernelIN5flash11enable_sm90INS1_16FlashAttnFwdSm90INS1_25CollectiveMainloopFwdSm90ILi2EN4cute5tupleIJNS5_1CILi1EEES8_S8_EEENS6_IJNS7_ILi64EEESA_SA_EEELi512ENS_6half_tEfNS_4arch4Sm90ELb0ELb0ELb1ELb1ELb0ELb0ELb1ELb0ELb0ELb1ELb1ELb0EEENS1_21CollectiveEpilogueFwdINS6_IJSA_NS7_ILi512EEESA_EEES9_SC_SE_Li256ELb1ELb1ELb1ELb0EEENS1_36VarlenDynamicPersistentTileSchedulerILi64ELi64ELi256ELi128ELb1ELb1ELb1ELb0ELb1ELb1EEEEEEEEEvNT_6ParamsE,"",@"SHT_CUDA_INFO"
	.sectionflags	@""
	.align	4


	//----- nvinfo : EIATTR_CUDA_API_VERSION
	.align		4
        /*0000*/ 	.byte	0x04, 0x37
        /*0002*/ 	.short	(.L_699 - .L_698)
.L_698:
        /*0004*/ 	.word	0x00000082


	//----- nvinfo : EIATTR_KPARAM_INFO
	.align		4
.L_699:
        /*0008*/ 	.byte	0x04, 0x17
        /*000a*/ 	.short	(.L_701 - .L_700)
.L_700:
        /*000c*/ 	.word	0x00000000
        /*0010*/ 	.short	0x0000
        /*0012*/ 	.short	0x0070
        /*0014*/ 	.byte	0x00, 0xf0, 0x01, 0x2e


	//----- nvinfo : EIATTR_SPARSE_MMA_MASK
	.align		4
.L_701:
        /*0018*/ 	.byte	0x03, 0x50
        /*001a*/ 	.short	0x0000


	//----- nvinfo : EIATTR_MAXREG_COUNT
	.align		4
        /*001c*/ 	.byte	0x03, 0x1b
        /*001e*/ 	.short	0x00a8


	//----- nvinfo : EIATTR_NUM_BARRIERS
	.align		4
        /*0020*/ 	.byte	0x02, 0x4c
        /*0022*/ 	.byte	0x10
	.zero		1


	//----- nvinfo : EIATTR_EXTERNS
	.align		4
        /*0024*/ 	.byte	0x04, 0x0f
        /*0026*/ 	.short	(.L_703 - .L_702)


	//   ....[0]....
	.align		4
.L_702:
        /*0028*/ 	.word	index@(__assertfail)


	//----- nvinfo : EIATTR_ANNOTATIONS
	.align		4
.L_703:
        /*002c*/ 	.byte	0x04, 0x55
        /*002e*/ 	.short	(.L_705 - .L_704)


	//   ....[0]....
.L_704:
        /* <DEDUP_REMOVED lines=88> */


	//----- nvinfo : EIATTR_MERCURY_ISA_VERSION
	.align		4
.L_705:
        /*0598*/ 	.byte	0x03, 0x5f
        /*059a*/ 	.short	0x0101


	//----- nvinfo : EIATTR_UNUSED_LOAD_BYTE_OFFSET
	.align		4
        /*059c*/ 	.byte	0x04, 0x44
        /*059e*/ 	.short	(.L_707 - .L_706)


	//   ....[0]....
.L_706:
        /*05a0*/ 	.word	0x00000a00
        /*05a4*/ 	.word	0x0000fff0


	//   ....[1]....
        /*05a8*/ 	.word	0x0000a050
        /*05ac*/ 	.word	0x0000fff0


	//----- nvinfo : EIATTR_INT_WARP_WIDE_INSTR_OFFSETS
	.align		4
.L_707:
        /*05b0*/ 	.byte	0x04, 0x31
        /*05b2*/ 	.short	(.L_709 - .L_708)


	//   ....[0]....
.L_708:
        /*05b4*/ 	.word	0x00000130


	//   ....[1]....
        /*05b8*/ 	.word	0x00000170


	//   ....[2]....
        /*05bc*/ 	.word	0x000001e0


	//   ....[3]....
        /*05c0*/ 	.word	0x00000250


	//   ....[4]....
        /*05c4*/ 	.word	0x0000ff30


	//   ....[5]....
        /*05c8*/ 	.word	0x0000ff90


	//   ....[6]....
        /*05cc*/ 	.word	0x00015920


	//   ....[7]....
        /*05d0*/ 	.word	0x000159b0


	//----- nvinfo : EIATTR_COOP_GROUP_MASK_REGIDS
	.align		4
.L_709:
        /*05d4*/ 	.byte	0x04, 0x29
        /*05d6*/ 	.short	(.L_711 - .L_710)


	//   ....[0]....
.L_710:
        /*05d8*/ 	.word	0xffffffff


	//   ....[1]....
        /*05dc*/ 	.word	0xffffffff


	//   ....[2]....
        /*05e0*/ 	.word	0xffffffff


	//   ....[3]....
        /*05e4*/ 	.word	0xffffffff


	//   ....[4]....
        /*05e8*/ 	.word	0xffffffff


	//   ....[5]....
        /*05ec*/ 	.word	0xffffffff


	//   ....[6]....
        /*05f0*/ 	.word	0xffffffff


	//   ....[7]....
        /*05f4*/ 	.word	0xffffffff


	//   ....[8]....
        /*05f8*/ 	.word	0xffffffff


	//   ....[9]....
        /*05fc*/ 	.word	0xffffffff


	//   ....[10]....
        /*0600*/ 	.word	0xffffffff


	//   ....[11]....
        /*0604*/ 	.word	0xffffffff


	//   ....[12]....
        /*0608*/ 	.word	0xffffffff


	//   ....[13]....
        /*060c*/ 	.word	0xffffffff


	//   ....[14]....
        /*0610*/ 	.word	0xffffffff


	//   ....[15]....
        /*0614*/ 	.word	0xffffffff


	//   ....[16]....
        /*0618*/ 	.word	0xffffffff


	//   ....[17]....
        /*061c*/ 	.word	0xffffffff


	//   ....[18]....
        /*0620*/ 	.word	0xffffffff


	//   ....[19]....
        /*0624*/ 	.word	0xffffffff


	//   ....[20]....
        /*0628*/ 	.word	0xffffffff


	//   ....[21]....
        /*062c*/ 	.word	0xffffffff


	//   ....[22]....
        /*0630*/ 	.word	0xffffffff


	//   ....[23]....
        /*0634*/ 	.word	0xffffffff


	//   ....[24]....
        /*0638*/ 	.word	0xffffffff


	//   ....[25]....
        /*063c*/ 	.word	0xffffffff


	//   ....[26]....
        /*0640*/ 	.word	0xffffffff


	//   ....[27]....
        /*0644*/ 	.word	0xffffffff


	//   ....[28]....
        /*0648*/ 	.word	0xffffffff


	//   ....[29]....
        /*064c*/ 	.word	0xffffffff


	//   ....[30]....
        /*0650*/ 	.word	0xffffffff


	//   ....[31]....
        /*0654*/ 	.word	0xffffffff


	//   ....[32]....
        /*0658*/ 	.word	0xffffffff


	//   ....[33]....
        /*065c*/ 	.word	0xffffffff


	//   ....[34]....
        /*0660*/ 	.word	0xffffffff


	//   ....[35]....
        /*0664*/ 	.word	0xffffffff


	//   ....[36]....
        /*0668*/ 	.word	0xffffffff


	//   ....[37]....
        /*066c*/ 	.word	0xffffffff


	//   ....[38]....
        /*0670*/ 	.word	0xffffffff


	//   ....[39]....
        /*0674*/ 	.word	0xffffffff


	//   ....[40]....
        /*0678*/ 	.word	0xffffffff


	//   ....[41]....
        /*067c*/ 	.word	0xffffffff


	//   ....[42]....
        /*0680*/ 	.word	0xffffffff


	//   ....[43]....
        /*0684*/ 	.word	0xffffffff


	//   ....[44]....
        /*0688*/ 	.word	0xffffffff


	//   ....[45]....
        /*068c*/ 	.word	0xffffffff


	//   ....[46]....
        /*0690*/ 	.word	0xffffffff


	//   ....[47]....
        /*0694*/ 	.word	0xffffffff


	//   ....[48]....
        /*0698*/ 	.word	0xffffffff


	//   ....[49]....
        /*069c*/ 	.word	0xffffffff


	//   ....[50]....
        /*06a0*/ 	.word	0xffffffff


	//   ....[51]....
        /*06a4*/ 	.word	0xffffffff


	//   ....[52]....
        /*06a8*/ 	.word	0xffffffff


	//   ....[53]....
        /*06ac*/ 	.word	0xffffffff


	//   ....[54]....
        /*06b0*/ 	.word	0xffffffff


	//   ....[55]....
        /*06b4*/ 	.word	0xffffffff


	//   ....[56]....
        /*06b8*/ 	.word	0xffffffff


	//   ....[57]....
        /*06bc*/ 	.word	0xffffffff


	//   ....[58]....
        /*06c0*/ 	.word	0xffffffff


	//   ....[59]....
        /*06c4*/ 	.word	0xffffffff


	//   ....[60]....
        /*06c8*/ 	.word	0xffffffff


	//   ....[61]....
        /*06cc*/ 	.word	0xffffffff


	//   ....[62]....
        /*06d0*/ 	.word	0xffffffff


	//   ....[63]....
        /*06d4*/ 	.word	0xffffffff


	//   ....[64]....
        /*06d8*/ 	.word	0xffffffff


	//   ....[65]....
        /*06dc*/ 	.word	0xffffffff


	//   ....[66]....
        /*06e0*/ 	.word	0xffffffff


	//   ....[67]....
        /*06e4*/ 	.word	0xffffffff


	//   ....[68]....
        /*06e8*/ 	.word	0xffffffff


	//   ....[69]....
        /*06ec*/ 	.word	0xffffffff


	//   ....[70]....
        /*06f0*/ 	.word	0xffffffff


	//   ....[71]....
        /*06f4*/ 	.word	0xffffffff


	//   ....[72]....
        /*06f8*/ 	.word	0xffffffff


	//   ....[73]....
        /*06fc*/ 	.word	0xffffffff


	//   ....[74]....
        /*0700*/ 	.word	0xffffffff


	//   ....[75]....
        /*0704*/ 	.word	0xffffffff


	//   ....[76]....
        /*0708*/ 	.word	0xffffffff


	//   ....[77]....
        /*070c*/ 	.word	0xffffffff


	//   ....[78]....
        /*0710*/ 	.word	0xffffffff


	//   ....[79]....
        /*0714*/ 	.word	0xffffffff


	//   ....[80]....
        /*0718*/ 	.word	0xffffffff


	//   ....[81]....
        /*071c*/ 	.word	0xffffffff


	//   ....[82]....
        /*0720*/ 	.word	0xffffffff


	//   ....[83]....
        /*0724*/ 	.word	0xffffffff


	//   ....[84]....
        /*0728*/ 	.word	0xffffffff


	//   ....[85]....
        /*072c*/ 	.word	0xffffffff


	//   ....[86]....
        /*0730*/ 	.word	0xffffffff


	//   ....[87]....
        /*0734*/ 	.word	0xffffffff


	//   ....[88]....
        /*0738*/ 	.word	0xffffffff


	//   ....[89]....
        /*073c*/ 	.word	0xffffffff


	//   ....[90]....
        /*0740*/ 	.word	0xffffffff


	//   ....[91]....
        /*0744*/ 	.word	0xffffffff


	//   ....[92]....
        /*0748*/ 	.word	0xffffffff


	//   ....[93]....
        /*074c*/ 	.word	0xffffffff


	//   ....[94]....
        /*0750*/ 	.word	0xffffffff


	//   ....[95]....
        /*0754*/ 	.word	0x0500000f


	//   ....[96]....
        /*0758*/ 	.word	0x0500000f


	//   ....[97]....
        /*075c*/ 	.word	0x0500000f


	//   ....[98]....
        /*0760*/ 	.word	0x0500000f


	//   ....[99]....
        /*0764*/ 	.word	0x0500000f


	//   ....[100]....
        /*0768*/ 	.word	0x0500000f


	//   ....[101]....
        /*076c*/ 	.word	0x0500000f


	//   ....[102]....
        /*0770*/ 	.word	0x0500000f


	//   ....[103]....
        /*0774*/ 	.word	0x0500000f


	//   ....[104]....
        /*0778*/ 	.word	0x0500000f


	//   ....[105]....
        /*077c*/ 	.word	0x0500000f


	//   ....[106]....
        /*0780*/ 	.word	0x0500000f


	//   ....[107]....
        /*0784*/ 	.word	0x0500000f


	//   ....[108]....
        /*0788*/ 	.word	0x0500000f


	//   ....[109]....
        /*078c*/ 	.word	0x0500000f


	//   ....[110]....
        /*0790*/ 	.word	0x0500000f


	//   ....[111]....
        /*0794*/ 	.word	0x0500000f


	//   ....[112]....
        /*0798*/ 	.word	0x0500000f


	//   ....[113]....
        /*079c*/ 	.word	0x0500000f


	//   ....[114]....
        /*07a0*/ 	.word	0x0500000f


	//   ....[115]....
        /*07a4*/ 	.word	0x0500000f


	//   ....[116]....
        /*07a8*/ 	.word	0x0500000f


	//   ....[117]....
        /*07ac*/ 	.word	0x0500000f


	//   ....[118]....
        /*07b0*/ 	.word	0x0500000f


	//   ....[119]....
        /*07b4*/ 	.word	0x0500000f


	//   ....[120]....
        /*07b8*/ 	.word	0x0500000f


	//   ....[121]....
        /*07bc*/ 	.word	0x0500000f


	//   ....[122]....
        /*07c0*/ 	.word	0x0500000f


	//   ....[123]....
        /*07c4*/ 	.word	0x0500000f


	//   ....[124]....
        /*07c8*/ 	.word	0x0500000f


	//   ....[125]....
        /*07cc*/ 	.word	0x0500000f


	//   ....[126]....
        /*07d0*/ 	.word	0x0500000f


	//   ....[127]....
        /*07d4*/ 	.word	0x0500000f


	//   ....[128]....
        /*07d8*/ 	.word	0x0500000f


	//   ....[129]....
        /*07dc*/ 	.word	0x0500000f


	//   ....[130]....
        /*07e0*/ 	.word	0x0500000f


	//----- nvinfo : EIATTR_COOP_GROUP_INSTR_OFFSETS
	.align		4
.L_711:
        /*07e4*/ 	.byte	0x04, 0x28
        /*07e6*/ 	.short	(.L_713 - .L_712)


	//   ....[0]....
.L_712:
        /*07e8*/ 	.word	0x00000060


	//   ....[1]....
        /*07ec*/ 	.word	0x00000140


	//   ....[2]....
        /*07f0*/ 	.word	0x00000180


	//   ....[3]....
        /*07f4*/ 	.word	0x00000390


	//   ....[4]....
        /*07f8*/ 	.word	0x000004f0


	//   ....[5]....
        /*07fc*/ 	.word	0x00000610


	//   ....[6]....
        /*0800*/ 	.word	0x00000770


	//   ....[7]....
        /*0804*/ 	.word	0x00001da0


	//   ....[8]....
        /*0808*/ 	.word	0x00003b40


	//   ....[9]....
        /*080c*/ 	.word	0x00004390


	//   ....[10]....
        /*0810*/ 	.word	0x00005ae0


	//   ....[11]....
        /*0814*/ 	.word	0x00005b90


	//   ....[12]....
        /*0818*/ 	.word	0x00005d40


	//   ....[13]....
        /*081c*/ 	.word	0x00005e40


	//   ....[14]....
        /*0820*/ 	.word	0x00006650


	//   ....[15]....
        /*0824*/ 	.word	0x00006bb0


	//   ....[16]....
        /*0828*/ 	.word	0x00008000


	//   ....[17]....
        /*082c*/ 	.word	0x00008060


	//   ....[18]....
        /*0830*/ 	.word	0x00008880


	//   ....[19]....
        /*0834*/ 	.word	0x000089c0


	//   ....[20]....
        /*0838*/ 	.word	0x00009520


	//   ....[21]....
        /*083c*/ 	.word	0x00009560


	//   ....[22]....
        /*0840*/ 	.word	0x00009590


	//   ....[23]....
        /*0844*/ 	.word	0x000095f0


	//   ....[24]....
        /*0848*/ 	.word	0x00009600


	//   ....[25]....
        /*084c*/ 	.word	0x0000add0


	//   ....[26]....
        /*0850*/ 	.word	0x0000b140


	//   ....[27]....
        /*0854*/ 	.word	0x0000b180


	//   ....[28]....
        /*0858*/ 	.word	0x0000b1a0


	//   ....[29]....
        /*085c*/ 	.word	0x0000b1b0


	//   ....[30]....
        /*0860*/ 	.word	0x0000bde0


	//   ....[31]....
        /*0864*/ 	.word	0x0000be10


	//   ....[32]....
        /*0868*/ 	.word	0x0000c0c0


	//   ....[33]....
        /*086c*/ 	.word	0x0000c0e0


	//   ....[34]....
        /*0870*/ 	.word	0x0000c840


	//   ....[35]....
        /*0874*/ 	.word	0x0000c860


	//   ....[36]....
        /*0878*/ 	.word	0x0000d0b0


	//   ....[37]....
        /*087c*/ 	.word	0x0000d0d0


	//   ....[38]....
        /*0880*/ 	.word	0x0000e390


	//   ....[39]....
        /*0884*/ 	.word	0x0000e3c0


	//   ....[40]....
        /*0888*/ 	.word	0x0000e600


	//   ....[41]....
        /*088c*/ 	.word	0x0000e620


	//   ....[42]....
        /*0890*/ 	.word	0x0000e8e0


	//   ....[43]....
        /*0894*/ 	.word	0x0000eaf0


	//   ....[44]....
        /*0898*/ 	.word	0x0000eb20


	//   ....[45]....
        /*089c*/ 	.word	0x0000eb50


	//   ....[46]....
        /*08a0*/ 	.word	0x0000eb80


	//   ....[47]....
        /*08a4*/ 	.word	0x0000ebb0


	//   ....[48]....
        /*08a8*/ 	.word	0x0000ebe0


	//   ....[49]....
        /*08ac*/ 	.word	0x0000ed80


	//   ....[50]....
        /*08b0*/ 	.word	0x0000edb0


	//   ....[51]....
        /*08b4*/ 	.word	0x0000ede0


	//   ....[52]....
        /*08b8*/ 	.word	0x0000ee10


	//   ....[53]....
        /*08bc*/ 	.word	0x0000ee40


	//   ....[54]....
        /*08c0*/ 	.word	0x0000ee70


	//   ....[55]....
        /*08c4*/ 	.word	0x0000ef00


	//   ....[56]....
        /*08c8*/ 	.word	0x0000ef30


	//   ....[57]....
        /*08cc*/ 	.word	0x0000ef40


	//   ....[58]....
        /*08d0*/ 	.word	0x0000eff0


	//   ....[59]....
        /*08d4*/ 	.word	0x00010510


	//   ....[60]....
        /*08d8*/ 	.word	0x00010fa0


	//   ....[61]....
        /*08dc*/ 	.word	0x00010fd0


	//   ....[62]....
        /*08e0*/ 	.word	0x00010ff0


	//   ....[63]....
        /*08e4*/ 	.word	0x000110a0


	//   ....[64]....
        /*08e8*/ 	.word	0x00011130


	//   ....[65]....
        /*08ec*/ 	.word	0x00011150


	//   ....[66]....
        /*08f0*/ 	.word	0x000111e0


	//   ....[67]....
        /*08f4*/ 	.word	0x000111f0


	//   ....[68]....
        /*08f8*/ 	.word	0x00011b80


	//   ....[69]....
        /*08fc*/ 	.word	0x00011c10


	//   ....[70]....
        /*0900*/ 	.word	0x00011c60


	//   ....[71]....
        /*0904*/ 	.word	0x00011d90


	//   ....[72]....
        /*0908*/ 	.word	0x00011f00


	//   ....[73]....
        /*090c*/ 	.word	0x00011f10


	//   ....[74]....
        /*0910*/ 	.word	0x00012070


	//   ....[75]....
        /*0914*/ 	.word	0x00012080


	//   ....[76]....
        /*0918*/ 	.word	0x00015c30


	//   ....[77]....
        /*091c*/ 	.word	0x00015c60


	//   ....[78]....
        /*0920*/ 	.word	0x00015cc0


	//   ....[79]....
        /*0924*/ 	.word	0x00015cf0


	//   ....[80]....
        /*0928*/ 	.word	0x00015d20


	//   ....[81]....
        /*092c*/ 	.word	0x00015d50


	//   ....[82]....
        /*0930*/ 	.word	0x00015d80


	//   ....[83]....
        /*0934*/ 	.word	0x00015db0


	//   ....[84]....
        /*0938*/ 	.word	0x00015f70


	//   ....[85]....
        /*093c*/ 	.word	0x00015fa0


	//   ....[86]....
        /*0940*/ 	.word	0x00015fd0


	//   ....[87]....
        /*0944*/ 	.word	0x00016000


	//   ....[88]....
        /*0948*/ 	.word	0x00016030


	//   ....[89]....
        /*094c*/ 	.word	0x00016060


	//   ....[90]....
        /*0950*/ 	.word	0x00016120


	//   ....[91]....
        /*0954*/ 	.word	0x00016140


	//   ....[92]....
        /*0958*/ 	.word	0x00016150


	//   ....[93]....
        /*095c*/ 	.word	0x000161b0


	//   ....[94]....
        /*0960*/ 	.word	0x000168d0


	//   ....[95]....
        /*0964*/ 	.word	0x00016dc0


	//   ....[96]....
        /*0968*/ 	.word	0x00016f40


	//   ....[97]....
        /*096c*/ 	.word	0x00016fa0


	//   ....[98]....
        /*0970*/ 	.word	0x00017030


	//   ....[99]....
        /*0974*/ 	.word	0x00017080


	//   ....[100]....
        /*0978*/ 	.word	0x000171e0


	//   ....[101]....
        /*097c*/ 	.word	0x00017280


	//   ....[102]....
        /*0980*/ 	.word	0x00017330


	//   ....[103]....
        /*0984*/ 	.word	0x00017410


	//   ....[104]....
        /*0988*/ 	.word	0x000175d0


	//   ....[105]....
        /*098c*/ 	.word	0x000176b0


	//   ....[106]....
        /*0990*/ 	.word	0x00017940


	//   ....[107]....
        /*0994*/ 	.word	0x00017a40


	//   ....[108]....
        /*0998*/ 	.word	0x00017c10


	//   ....[109]....
        /*099c*/ 	.word	0x00017cd0


	//   ....[110]....
        /*09a0*/ 	.word	0x00017ef0


	//   ....[111]....
        /*09a4*/ 	.word	0x00017f40


	//   ....[112]....
        /*09a8*/ 	.word	0x00018270


	//   ....[113]....
        /*09ac*/ 	.word	0x00018310


	//   ....[114]....
        /*09b0*/ 	.word	0x000184a0


	//   ....[115]....
        /*09b4*/ 	.word	0x00018520


	//   ....[116]....
        /*09b8*/ 	.word	0x000185a0


	//   ....[117]....
        /*09bc*/ 	.word	0x00018620


	//   ....[118]....
        /*09c0*/ 	.word	0x000186a0


	//   ....[119]....
        /*09c4*/ 	.word	0x00018730


	//   ....[120]....
        /*09c8*/ 	.word	0x000187d0


	//   ....[121]....
        /*09cc*/ 	.word	0x00018880


	//   ....[122]....
        /*09d0*/ 	.word	0x00018900


	//   ....[123]....
        /*09d4*/ 	.word	0x00018980


	//   ....[124]....
        /*09d8*/ 	.word	0x00018a00


	//   ....[125]....
        /*09dc*/ 	.word	0x00018a90


	//   ....[126]....
        /*09e0*/ 	.word	0x00018b10


	//   ....[127]....
        /*09e4*/ 	.word	0x00018bb0


	//   ....[128]....
        /*09e8*/ 	.word	0x00018c00


	//   ....[129]....
        /*09ec*/ 	.word	0x00018c90


	//   ....[130]....
        /*09f0*/ 	.word	0x00018dc0


	//----- nvinfo : EIATTR_REG_RECONFIG
	.align		4
.L_713:
        /*09f4*/ 	.byte	0x01, 0x54
	.zero		2


	//----- nvinfo : EIATTR_SYSCALL_OFFSETS
	.align		4
        /*09f8*/ 	.byte	0x04, 0x46
        /*09fa*/ 	.short	(.L_715 - .L_714)


	//   ....[0]....
.L_714:
        /*09fc*/ 	.word	0x00003d00


	//   ....[1]....
        /*0a00*/ 	.word	0x00010130


	//   ....[2]....
        /*0a04*/ 	.word	0x00010280


	//   ....[3]....
        /*0a08*/ 	.word	0x00010380


	//   ....[4]....
        /*0a0c*/ 	.word	0x00010bc0


	//   ....[5]....
        /*0a10*/ 	.word	0x00011500


	//----- nvinfo : EIATTR_MBARRIER_INSTR_OFFSETS
	.align		4
.L_715:
        /*0a14*/ 	.byte	0x04, 0x39
        /*0a16*/ 	.short	(.L_717 - .L_716)


	//   ....[0]....
.L_716:
        /*0a18*/ 	.word	0x00000270
        /*0a1c*/ 	.word	0x000000ff
        /*0a20*/ 	.word	0x00038800
        /*0a24*/ 	.short	0x0100
        /*0a26*/ 	.byte	0x08
	.zero		1


	//   ....[1]....
        /*0a28*/ 	.word	0x00000280
        /*0a2c*/ 	.word	0x000000ff
        /*0a30*/ 	.word	0x00038810
        /*0a34*/ 	.short	0x0100
        /*0a36*/ 	.byte	0x08
	.zero		1


	//   ....[2]....
        /*0a38*/ 	.word	0x00000290
        /*0a3c*/ 	.word	0x000000ff
        /*0a40*/ 	.word	0x00038820
        /*0a44*/ 	.short	0x0100
        /*0a46*/ 	.byte	0x08
	.zero		1


	//   ....[3]....
        /*0a48*/ 	.word	0x00000340
        /*0a4c*/ 	.word	0x000000ff
        /*0a50*/ 	.word	0x00038830
        /*0a54*/ 	.short	0x0100
        /*0a56*/ 	.byte	0x06
	.zero		1


	//   ....[4]....
        /*0a58*/ 	.word	0x00000350
        /*0a5c*/ 	.word	0x000000ff
        /*0a60*/ 	.word	0x00038840
        /*0a64*/ 	.short	0x0100
        /*0a66*/ 	.byte	0x06
	.zero		1


	//   ....[5]....
        /*0a68*/ 	.word	0x00000360
        /*0a6c*/ 	.word	0x000000ff
        /*0a70*/ 	.word	0x00038838
        /*0a74*/ 	.short	0x0100
        /*0a76*/ 	.byte	0x06
	.zero		1


	//   ....[6]....
        /*0a78*/ 	.word	0x00000370
        /*0a7c*/ 	.word	0x000000ff
        /*0a80*/ 	.word	0x00038848
        /*0a84*/ 	.short	0x0100
        /*0a86*/ 	.byte	0x06
	.zero		1


	//   ....[7]....
        /*0a88*/ 	.word	0x000004a0
        /*0a8c*/ 	.word	0x000000ff
        /*0a90*/ 	.word	0x00038850
        /*0a94*/ 	.short	0x0100
        /*0a96*/ 	.byte	0x08
	.zero		1


	//   ....[8]....
        /*0a98*/ 	.word	0x000004b0
        /*0a9c*/ 	.word	0x000000ff
        /*0aa0*/ 	.word	0x00038860
        /*0aa4*/ 	.short	0x0100
        /*0aa6*/ 	.byte	0x08
	.zero		1


	//   ....[9]....
        /*0aa8*/ 	.word	0x000004c0
        /*0aac*/ 	.word	0x000000ff
        /*0ab0*/ 	.word	0x00038858
        /*0ab4*/ 	.short	0x0100
        /*0ab6*/ 	.byte	0x08
	.zero		1


	//   ....[10]....
        /*0ab8*/ 	.word	0x000004d0
        /*0abc*/ 	.word	0x000000ff
        /*0ac0*/ 	.word	0x00038868
        /*0ac4*/ 	.short	0x0100
        /*0ac6*/ 	.byte	0x08
	.zero		1


	//   ....[11]....
        /*0ac8*/ 	.word	0x000005c0
        /*0acc*/ 	.word	0x000000ff
        /*0ad0*/ 	.word	0x00038870
        /*0ad4*/ 	.short	0x0100
        /*0ad6*/ 	.byte	0x06
	.zero		1


	//   ....[12]....
        /*0ad8*/ 	.word	0x000005d0
        /*0adc*/ 	.word	0x000000ff
        /*0ae0*/ 	.word	0x00038880
        /*0ae4*/ 	.short	0x0100
        /*0ae6*/ 	.byte	0x06
	.zero		1


	//   ....[13]....
        /*0ae8*/ 	.word	0x000005e0
        /*0aec*/ 	.word	0x000000ff
        /*0af0*/ 	.word	0x00038878
        /*0af4*/ 	.short	0x0100
        /*0af6*/ 	.byte	0x06
	.zero		1


	//   ....[14]....
        /*0af8*/ 	.word	0x000005f0
        /*0afc*/ 	.word	0x000000ff
        /*0b00*/ 	.word	0x00038888
        /*0b04*/ 	.short	0x0100
        /*0b06*/ 	.byte	0x06
	.zero		1


	//   ....[15]....
        /*0b08*/ 	.word	0x00000720
        /*0b0c*/ 	.word	0x000000ff
        /*0b10*/ 	.word	0x00038890
        /*0b14*/ 	.short	0x0100
        /*0b16*/ 	.byte	0x08
	.zero		1


	//   ....[16]....
        /*0b18*/ 	.word	0x00000730
        /*0b1c*/ 	.word	0x000000ff
        /*0b20*/ 	.word	0x000388a0
        /*0b24*/ 	.short	0x0100
        /*0b26*/ 	.byte	0x08
	.zero		1


	//   ....[17]....
        /*0b28*/ 	.word	0x00000740
        /*0b2c*/ 	.word	0x000000ff
        /*0b30*/ 	.word	0x00038898
        /*0b34*/ 	.short	0x0100
        /*0b36*/ 	.byte	0x08
	.zero		1


	//   ....[18]....
        /*0b38*/ 	.word	0x00000750
        /*0b3c*/ 	.word	0x000000ff
        /*0b40*/ 	.word	0x000388a8
        /*0b44*/ 	.short	0x0100
        /*0b46*/ 	.byte	0x08
	.zero		1


	//   ....[19]....
        /*0b48*/ 	.word	0x00000880
        /*0b4c*/ 	.word	0x000000ff
        /*0b50*/ 	.word	0x000388b0
        /*0b54*/ 	.short	0x0100
        /*0b56*/ 	.byte	0x08
	.zero		1


	//   ....[20]....
        /*0b58*/ 	.word	0x00000890
        /*0b5c*/ 	.word	0x000000ff
        /*0b60*/ 	.word	0x000388c0
        /*0b64*/ 	.short	0x0100
        /*0b66*/ 	.byte	0x08
	.zero		1


	//   ....[21]....
        /*0b68*/ 	.word	0x000008a0
        /*0b6c*/ 	.word	0x000000ff
        /*0b70*/ 	.word	0x000388b8
        /*0b74*/ 	.short	0x0100
        /*0b76*/ 	.byte	0x08
	.zero		1


	//   ....[22]....
        /*0b78*/ 	.word	0x000008b0
        /*0b7c*/ 	.word	0x000000ff
        /*0b80*/ 	.word	0x000388c8
        /*0b84*/ 	.short	0x0100
        /*0b86*/ 	.byte	0x08
	.zero		1


	//   ....[23]....
        /*0b88*/ 	.word	0x00002110
        /*0b8c*/ 	.word	0x00000003
        /*0b90*/ 	.word	0x00000000
        /*0b94*/ 	.short	0x0101
        /*0b96*/ 	.byte	0x3f
	.zero		1


	//   ....[24]....
        /*0b98*/ 	.word	0x00002be0
        /*0b9c*/ 	.word	0x00000003
        /*0ba0*/ 	.word	0x00000000
        /*0ba4*/ 	.short	0x0101
        /*0ba6*/ 	.byte	0x3f
	.zero		1


	//   ....[25]....
        /*0ba8*/ 	.word	0x00003d70
        /*0bac*/ 	.word	0x000000ff
        /*0bb0*/ 	.word	0x00038800
        /*0bb4*/ 	.short	0x010a
        /*0bb6*/ 	.byte	0x29
	.zero		1


	//   ....[26]....
        /*0bb8*/ 	.word	0x00003e00
        /*0bbc*/ 	.word	0x00000004
        /*0bc0*/ 	.word	0x00038830
        /*0bc4*/ 	.short	0x010a
        /*0bc6*/ 	.byte	0x3f
	.zero		1


	//   ....[27]....
        /*0bc8*/ 	.word	0x00003e40
        /*0bcc*/ 	.word	0x00000004
        /*0bd0*/ 	.word	0x00038830
        /*0bd4*/ 	.short	0x010a
        /*0bd6*/ 	.byte	0x3f
	.zero		1


	//   ....[28]....
        /*0bd8*/ 	.word	0x000040c0
        /*0bdc*/ 	.word	0x000000ff
        /*0be0*/ 	.word	0x00038810
        /*0be4*/ 	.short	0x010a
        /*0be6*/ 	.byte	0x29
	.zero		1


	//   ....[29]....
        /*0be8*/ 	.word	0x00004100
        /*0bec*/ 	.word	0x00000004
        /*0bf0*/ 	.word	0x00038850
        /*0bf4*/ 	.short	0x010a
        /*0bf6*/ 	.byte	0x3f
	.zero		1


	//   ....[30]....
        /*0bf8*/ 	.word	0x00004140
        /*0bfc*/ 	.word	0x00000004
        /*0c00*/ 	.word	0x00038850
        /*0c04*/ 	.short	0x010a
        /*0c06*/ 	.byte	0x3f
	.zero		1


	//   ....[31]....
        /*0c08*/ 	.word	0x00006070
        /*0c0c*/ 	.word	0x00000003
        /*0c10*/ 	.word	0x00000000
        /*0c14*/ 	.short	0x0101
        /*0c16*/ 	.byte	0x3f
	.zero		1


	//   ....[32]....
        /*0c18*/ 	.word	0x00006670
        /*0c1c*/ 	.word	0x00000004
        /*0c20*/ 	.word	0x00000000
        /*0c24*/ 	.short	0x0101
        /*0c26*/ 	.byte	0x3f
	.zero		1


	//   ....[33]....
        /*0c28*/ 	.word	0x000067a0
        /*0c2c*/ 	.word	0x000000ff
        /*0c30*/ 	.word	0x00038830
        /*0c34*/ 	.short	0x010a
        /*0c36*/ 	.byte	0x05
	.zero		1


	//   ....[34]....
        /*0c38*/ 	.word	0x000067e0
        /*0c3c*/ 	.word	0x000000ff
        /*0c40*/ 	.word	0x00038830
        /*0c44*/ 	.short	0x010a
        /*0c46*/ 	.byte	0x05
	.zero		1


	//   ....[35]....
        /*0c48*/ 	.word	0x000069f0
        /*0c4c*/ 	.word	0x000000ff
        /*0c50*/ 	.word	0x00038850
        /*0c54*/ 	.short	0x010a
        /*0c56*/ 	.byte	0x05
	.zero		1


	//   ....[36]....
        /*0c58*/ 	.word	0x00006a30
        /*0c5c*/ 	.word	0x000000ff
        /*0c60*/ 	.word	0x00038850
        /*0c64*/ 	.short	0x010a
        /*0c66*/ 	.byte	0x05
	.zero		1


	//   ....[37]....
        /*0c68*/ 	.word	0x000083f0
        /*0c6c*/ 	.word	0x00000007
        /*0c70*/ 	.word	0x00000000
        /*0c74*/ 	.short	0x0101
        /*0c76*/ 	.byte	0x3f
	.zero		1


	//   ....[38]....
        /*0c78*/ 	.word	0x00009540
        /*0c7c*/ 	.word	0x0000000f
        /*0c80*/ 	.word	0x00000000
        /*0c84*/ 	.short	0x0101
        /*0c86*/ 	.byte	0x3f
	.zero		1


	//   ....[39]....
        /*0c88*/ 	.word	0x0000be00
        /*0c8c*/ 	.word	0x000000ff
        /*0c90*/ 	.word	0x00000000
        /*0c94*/ 	.short	0x0101
        /*0c96*/ 	.byte	0x07
	.zero		1


	//   ....[40]....
        /*0c98*/ 	.word	0x0000c7c0
        /*0c9c*/ 	.word	0x000000ff
        /*0ca0*/ 	.word	0x00000000
        /*0ca4*/ 	.short	0x0101
        /*0ca6*/ 	.byte	0x07
	.zero		1


	//   ....[41]....
        /*0ca8*/ 	.word	0x00010770
        /*0cac*/ 	.word	0x00000000
        /*0cb0*/ 	.word	0x00038840
        /*0cb4*/ 	.short	0x010a
        /*0cb6*/ 	.byte	0x3f
	.zero		1


	//   ....[42]....
        /*0cb8*/ 	.word	0x000112b0
        /*0cbc*/ 	.word	0x00000012
        /*0cc0*/ 	.word	0x00038800
        /*0cc4*/ 	.short	0x0107
        /*0cc6*/ 	.byte	0x3f
	.zero		1


	//   ....[43]....
        /*0cc8*/ 	.word	0x00011350
        /*0ccc*/ 	.word	0x00000012
        /*0cd0*/ 	.word	0x00038800
        /*0cd4*/ 	.short	0x0101
        /*0cd6*/ 	.byte	0x3f
	.zero		1


	//   ....[44]....
        /*0cd8*/ 	.word	0x00012280
        /*0cdc*/ 	.word	0x00000012
        /*0ce0*/ 	.word	0x00038810
        /*0ce4*/ 	.short	0x0107
        /*0ce6*/ 	.byte	0x3f
	.zero		1


	//   ....[45]....
        /*0ce8*/ 	.word	0x00012380
        /*0cec*/ 	.word	0x00000012
        /*0cf0*/ 	.word	0x00038810
        /*0cf4*/ 	.short	0x0101
        /*0cf6*/ 	.byte	0x3f
	.zero		1


	//   ....[46]....
        /*0cf8*/ 	.word	0x000123a0
        /*0cfc*/ 	.word	0x00000012
        /*0d00*/ 	.word	0x00038820
        /*0d04*/ 	.short	0x010a
        /*0d06*/ 	.byte	0x3f
	.zero		1


	//   ....[47]....
        /*0d08*/ 	.word	0x00012480
        /*0d0c*/ 	.word	0x00000000
        /*0d10*/ 	.word	0x00038860
        /*0d14*/ 	.short	0x010a
        /*0d16*/ 	.byte	0x3f
	.zero		1


	//   ....[48]....
        /*0d18*/ 	.word	0x00013110
        /*0d1c*/ 	.word	0x00000003
        /*0d20*/ 	.word	0x00038840
        /*0d24*/ 	.short	0x010a
        /*0d26*/ 	.byte	0x3f
	.zero		1


	//   ....[49]....
        /*0d28*/ 	.word	0x00013370
        /*0d2c*/ 	.word	0x00000003
        /*0d30*/ 	.word	0x00038860
        /*0d34*/ 	.short	0x010a
        /*0d36*/ 	.byte	0x3f
	.zero		1


	//   ....[50]....
        /*0d38*/ 	.word	0x00013f30
        /*0d3c*/ 	.word	0x00000004
        /*0d40*/ 	.word	0x00038840
        /*0d44*/ 	.short	0x010a
        /*0d46*/ 	.byte	0x3f
	.zero		1


	//   ....[51]....
        /*0d48*/ 	.word	0x00014180
        /*0d4c*/ 	.word	0x00000004
        /*0d50*/ 	.word	0x00038860
        /*0d54*/ 	.short	0x010a
        /*0d56*/ 	.byte	0x3f
	.zero		1


	//   ....[52]....
        /*0d58*/ 	.word	0x00014cc0
        /*0d5c*/ 	.word	0x00000004
        /*0d60*/ 	.word	0x00038840
        /*0d64*/ 	.short	0x010a
        /*0d66*/ 	.byte	0x3f
	.zero		1


	//   ....[53]....
        /*0d68*/ 	.word	0x00014f20
        /*0d6c*/ 	.word	0x00000004
        /*0d70*/ 	.word	0x00038860
        /*0d74*/ 	.short	0x010a
        /*0d76*/ 	.byte	0x3f
	.zero		1


	//   ....[54]....
        /*0d78*/ 	.word	0x00016850
        /*0d7c*/ 	.word	0x00000009
        /*0d80*/ 	.word	0x00038820
        /*0d84*/ 	.short	0x010a
        /*0d86*/ 	.byte	0x3f
	.zero		1


	//   ....[55]....
        /*0d88*/ 	.word	0x000169c0
        /*0d8c*/ 	.word	0x00000005
        /*0d90*/ 	.word	0x00000000
        /*0d94*/ 	.short	0x010a
        /*0d96*/ 	.byte	0x3f
	.zero		1


	//   ....[56]....
        /*0d98*/ 	.word	0x00016a40
        /*0d9c*/ 	.word	0x00000007
        /*0da0*/ 	.word	0x00000000
        /*0da4*/ 	.short	0x010a
        /*0da6*/ 	.byte	0x3f
	.zero		1


	//   ....[57]....
        /*0da8*/ 	.word	0x00016a80
        /*0dac*/ 	.word	0x00000005
        /*0db0*/ 	.word	0x00000000
        /*0db4*/ 	.short	0x010a
        /*0db6*/ 	.byte	0x3f
	.zero		1


	//   ....[58]....
        /*0db8*/ 	.word	0x00016ab0
        /*0dbc*/ 	.word	0x00000003
        /*0dc0*/ 	.word	0x00000000
        /*0dc4*/ 	.short	0x010a
        /*0dc6*/ 	.byte	0x3f
	.zero		1


	//   ....[59]....
        /*0dc8*/ 	.word	0x00016b20
        /*0dcc*/ 	.word	0x00000000
        /*0dd0*/ 	.word	0x00038800
        /*0dd4*/ 	.short	0x010a
        /*0dd6*/ 	.byte	0x3f
	.zero		1


	//   ....[60]....
        /*0dd8*/ 	.word	0x00016b70
        /*0ddc*/ 	.word	0x00000004
        /*0de0*/ 	.word	0x00038830
        /*0de4*/ 	.short	0x010a
        /*0de6*/ 	.byte	0x3f
	.zero		1


	//   ....[61]....
        /*0de8*/ 	.word	0x00016bd0
        /*0dec*/ 	.word	0x00000006
        /*0df0*/ 	.word	0x00038810
        /*0df4*/ 	.short	0x010a
        /*0df6*/ 	.byte	0x3f
	.zero		1


	//   ....[62]....
        /*0df8*/ 	.word	0x00016c20
        /*0dfc*/ 	.word	0x00000004
        /*0e00*/ 	.word	0x00038850
        /*0e04*/ 	.short	0x010a
        /*0e06*/ 	.byte	0x3f
	.zero		1


	//   ....[63]....
        /*0e08*/ 	.word	0x00016c80
        /*0e0c*/ 	.word	0x00000007
        /*0e10*/ 	.word	0x00038830
        /*0e14*/ 	.short	0x010a
        /*0e16*/ 	.byte	0x3f
	.zero		1


	//   ....[64]....
        /*0e18*/ 	.word	0x00016ce0
        /*0e1c*/ 	.word	0x00000007
        /*0e20*/ 	.word	0x00038850
        /*0e24*/ 	.short	0x010a
        /*0e26*/ 	.byte	0x3f
	.zero		1


	//   ....[65]....
        /*0e28*/ 	.word	0x00016e80
        /*0e2c*/ 	.word	0x00000000
        /*0e30*/ 	.word	0x00038840
        /*0e34*/ 	.short	0x010a
        /*0e36*/ 	.byte	0x3f
	.zero		1


	//   ....[66]....
        /*0e38*/ 	.word	0x00017f80
        /*0e3c*/ 	.word	0x00000012
        /*0e40*/ 	.word	0x00038820
        /*0e44*/ 	.short	0x010a
        /*0e46*/ 	.byte	0x3f
	.zero		1


	//   ....[67]....
        /*0e48*/ 	.word	0x00017fd0
        /*0e4c*/ 	.word	0x00000000
        /*0e50*/ 	.word	0x00038860
        /*0e54*/ 	.short	0x010a
        /*0e56*/ 	.byte	0x3f
	.zero		1


	//   ....[68]....
        /*0e58*/ 	.word	0x00018020
        /*0e5c*/ 	.word	0x00000003
        /*0e60*/ 	.word	0x00038840
        /*0e64*/ 	.short	0x010a
        /*0e66*/ 	.byte	0x3f
	.zero		1


	//   ....[69]....
        /*0e68*/ 	.word	0x00018070
        /*0e6c*/ 	.word	0x00000003
        /*0e70*/ 	.word	0x00038860
        /*0e74*/ 	.short	0x010a
        /*0e76*/ 	.byte	0x3f
	.zero		1


	//   ....[70]....
        /*0e78*/ 	.word	0x000180c0
        /*0e7c*/ 	.word	0x00000004
        /*0e80*/ 	.word	0x00038840
        /*0e84*/ 	.short	0x010a
        /*0e86*/ 	.byte	0x3f
	.zero		1


	//   ....[71]....
        /*0e88*/ 	.word	0x00018110
        /*0e8c*/ 	.word	0x00000004
        /*0e90*/ 	.word	0x00038860
        /*0e94*/ 	.short	0x010a
        /*0e96*/ 	.byte	0x3f
	.zero		1


	//   ....[72]....
        /*0e98*/ 	.word	0x00018160
        /*0e9c*/ 	.word	0x00000004
        /*0ea0*/ 	.word	0x00038840
        /*0ea4*/ 	.short	0x010a
        /*0ea6*/ 	.byte	0x3f
	.zero		1


	//   ....[73]....
        /*0ea8*/ 	.word	0x000181b0
        /*0eac*/ 	.word	0x00000004
        /*0eb0*/ 	.word	0x00038860
        /*0eb4*/ 	.short	0x010a
        /*0eb6*/ 	.byte	0x3f
	.zero		1


	//   ....[74]....
        /*0eb8*/ 	.word	0x00018ce0
        /*0ebc*/ 	.word	0x00000009
        /*0ec0*/ 	.word	0x00038820
        /*0ec4*/ 	.short	0x010a
        /*0ec6*/ 	.byte	0x3f
	.zero		1


	//   ....[75]....
        /*0ec8*/ 	.word	0x00018e80
        /*0ecc*/ 	.word	0x00000005
        /*0ed0*/ 	.word	0x00000000
        /*0ed4*/ 	.short	0x010a
        /*0ed6*/ 	.byte	0x3f
	.zero		1


	//   ....[76]....
        /*0ed8*/ 	.word	0x00018ed0
        /*0edc*/ 	.word	0x00000007
        /*0ee0*/ 	.word	0x00000000
        /*0ee4*/ 	.short	0x010a
        /*0ee6*/ 	.byte	0x3f
	.zero		1


	//   ....[77]....
        /*0ee8*/ 	.word	0x00018f20
        /*0eec*/ 	.word	0x00000005
        /*0ef0*/ 	.word	0x00000000
        /*0ef4*/ 	.short	0x010a
        /*0ef6*/ 	.byte	0x3f
	.zero		1


	//----- nvinfo : EIATTR_NUM_MBARRIERS
	.align		4
.L_717:
        /*0ef8*/ 	.byte	0x03, 0x38
        /*0efa*/ 	.short	0x0017


	//----- nvinfo : EIATTR_EXIT_INSTR_OFFSETS
	.align		4
        /*0efc*/ 	.byte	0x04, 0x1c
        /*0efe*/ 	.short	(.L_719 - .L_718)


	//   ....[0]....
.L_718:
        /*0f00*/ 	.word	0x00000a30


	//   ....[1]....
        /*0f04*/ 	.word	0x0000e880


	//   ....[2]....
        /*0f08*/ 	.word	0x00016b00


	//----- nvinfo : EIATTR_MAX_THREADS
	.align		4
.L_719:
        /*0f0c*/ 	.byte	0x04, 0x05
        /*0f0e*/ 	.short	(.L_721 - .L_720)
.L_720:
        /*0f10*/ 	.word	0x00000180
        /*0f14*/ 	.word	0x00000001
        /*0f18*/ 	.word	0x00000001


	//----- nvinfo : EIATTR_CRS_STACK_SIZE
	.align		4
.L_721:
        /*0f1c*/ 	.byte	0x04, 0x1e
        /*0f1e*/ 	.short	(.L_723 - .L_722)
.L_722:
        /*0f20*/ 	.word	0x00000000


	//----- nvinfo : EIATTR_CBANK_PARAM_SIZE
	.align		4
.L_723:
        /*0f24*/ 	.byte	0x03, 0x19
        /*0f26*/ 	.short	0x0bf0


	//----- nvinfo : EIATTR_PARAM_CBANK
	.align		4
        /*0f28*/ 	.byte	0x04, 0x0a
        /*0f2a*/ 	.short	(.L_725 - .L_724)
	.align		4
.L_724:
        /*0f2c*/ 	.word	index@(.nv.constant0._ZN7cutlass13device_kernelIN5flash11enable_sm90INS1_16FlashAttnFwdSm90INS1_25CollectiveMainloopFwdSm90ILi2EN4cute5tupleIJNS5_1CILi1EEES8_S8_EEENS6_IJNS7_ILi64EEESA_SA_EEELi512ENS_6half_tEfNS_4arch4Sm90ELb0ELb0ELb1ELb1ELb0ELb0ELb1ELb0ELb0ELb1ELb1ELb0EEENS1_21CollectiveEpilogueFwdINS6_IJSA_NS7_ILi512EEESA_EEES9_SC_SE_Li256ELb1ELb1ELb1ELb0EEENS1_36VarlenDynamicPersistentTileSchedulerILi64ELi64ELi256ELi128ELb1ELb1ELb1ELb0ELb1ELb1EEEEEEEEEvNT_6ParamsE)
        /*0f30*/ 	.short	0x0210
        /*0f32*/ 	.short	0x0bf0


	//----- nvinfo : EIATTR_SW_WAR
	.align		4
.L_725:
        /*0f34*/ 	.byte	0x04, 0x36
        /*0f36*/ 	.short	(.L_727 - .L_726)
.L_726:
        /*0f38*/ 	.word	0x00000008
.L_727:


//--------------------- .nv.info._ZN7cutlass13device_kernelIN5flash11enable_sm90INS1_16FlashAttnFwdSm90INS1_25CollectiveMainloopFwdSm90ILi2EN4cute5tupleIJNS5_1CILi1EEES8_S8_EEENS6_IJNS7_ILi64EEESA_SA_EEELi512ENS_6half_tEfNS_4arch4Sm90ELb0ELb0ELb1ELb1ELb0ELb1ELb1ELb0ELb0ELb1ELb1ELb0EEENS1_21CollectiveEpilogueFwdINS6_IJSA_NS7_ILi512EEESA_EEES9_SC_SE_Li256ELb1ELb1ELb1ELb0EEENS1_36VarlenDynamicPersistentTileSchedulerILi64ELi64ELi256ELi128ELb1ELb1ELb1ELb0ELb1ELb1EEEEEEEEEvNT_6ParamsE --------------------------
	.section	.nv.info._ZN7cutlass13device_kernelIN5flash11enable_sm90INS1_16FlashAttnFwdSm90INS1_25CollectiveMainloopFwdSm90ILi2EN4cute5tupleIJNS5_1CILi1EEES8_S8_EEENS6_IJNS7_ILi64EEESA_SA_EEELi512ENS_6half_tEfNS_4arch4Sm90ELb0ELb0ELb1ELb1ELb0ELb1ELb1ELb0ELb0ELb1ELb1ELb0EEENS1_21CollectiveEpilogueFwdINS6_IJSA_NS7_ILi512EEESA_EEES9_SC_SE_Li256ELb1ELb1ELb1ELb0EEENS1_36VarlenDynamicPersistentTileSchedulerILi64ELi64ELi256ELi128ELb1ELb1ELb1ELb0ELb1ELb1EEEEEEEEEvNT_6ParamsE,"",@"SHT_CUDA_INFO"
	.sectionflags	@""
	.align	4


	//----- nvinfo : EIATTR_CUDA_API_VERSION
	.align		4
        /*0000*/ 	.byte	0x04, 0x37
        /*0002*/ 	.short	(.L_729 - .L_728)
.L_728:
        /*0004*/ 	.word	0x00000082


	//----- nvinfo : EIATTR_KPARAM_INFO
	.align		4
.L_729:
        /*0008*/ 	.byte	0x04, 0x17
        /*000a*/ 	.short	(.L_731 - .L_730)
.L_730:
        /*000c*/ 	.word	0x00000000
        /*0010*/ 	.short	0x0000
        /*0012*/ 	.short	0x0070
        /*0014*/ 	.byte	0x00, 0xf0, 0x01, 0x2e


	//----- nvinfo : EIATTR_SPARSE_MMA_MASK
	.align		4
.L_731:
        /*0018*/ 	.byte	0x03, 0x50
        /*001a*/ 	.short	0x0000


	//----- nvinfo : EIATTR_MAXREG_COUNT
	.align		4
        /*001c*/ 	.byte	0x03, 0x1b
        /*001e*/ 	.short	0x00a8


	//----- nvinfo : EIATTR_NUM_BARRIERS
	.align		4
        /*0020*/ 	.byte	0x02, 0x4c
        /*0022*/ 	.byte	0x10
	.zero		1


	//----- nvinfo : EIATTR_EXTERNS
	.align		4
        /*0024*/ 	.byte	0x04, 0x0f
        /*0026*/ 	.short	(.L_733 - .L_732)


	//   ....[0]....
	.align		4
.L_732:
        /*0028*/ 	.word	index@(__assertfail)


	//----- nvinfo : EIATTR_ANNOTATIONS
	.align		4
.L_733:
        /*002c*/ 	.byte	0x04, 0x55
        /*002e*/ 	.short	(.L_735 - .L_734)


	//   ....[0]....
.L_734:
        /* <DEDUP_REMOVED lines=107> */


	//----- nvinfo : EIATTR_MERCURY_ISA_VERSION
	.align		4
.L_735:
        /*06d0*/ 	.byte	0x03, 0x5f
        /*06d2*/ 	.short	0x0101


	//----- nvinfo : EIATTR_UNUSED_LOAD_BYTE_OFFSET
	.align		4
        /*06d4*/ 	.byte	0x04, 0x44
        /*06d6*/ 	.short	(.L_737 - .L_736)


	//   ....[0]....
.L_736:
        /*06d8*/ 	.word	0x00000ab0
        /*06dc*/ 	.word	0x0000fff0


	//   ....[1]....
        /*06e0*/ 	.word	0x000108f0
        /*06e4*/ 	.word	0x0000fff0


	//----- nvinfo : EIATTR_INT_WARP_WIDE_INSTR_OFFSETS
	.align		4
.L_737:
        /*06e8*/ 	.byte	0x04, 0x31
        /*06ea*/ 	.short	(.L_739 - .L_738)


	//   ....[0]....
.L_738:
        /*06ec*/ 	.word	0x00000190


	//   ....[1]....
        /*06f0*/ 	.word	0x000001d0


	//   ....[2]....
        /*06f4*/ 	.word	0x00000240


	//   ....[3]....
        /*06f8*/ 	.word	0x00000250


	//   ....[4]....
        /*06fc*/ 	.word	0x000187d0


	//   ....[5]....
        /*0700*/ 	.word	0x00018830


	//   ....[6]....
        /*0704*/ 	.word	0x0001e1c0


	//   ....[7]....
        /*0708*/ 	.word	0x0001e220


	//----- nvinfo : EIATTR_COOP_GROUP_MASK_REGIDS
	.align		4
.L_739:
        /*070c*/ 	.byte	0x04, 0x29
        /*070e*/ 	.short	(.L_741 - .L_740)


	//   ....[0]....
.L_740:
        /*0710*/ 	.word	0xffffffff


	//   ....[1]....
        /*0714*/ 	.word	0xffffffff


	//   ....[2]....
        /*0718*/ 	.word	0xffffffff


	//   ....[3]....
        /*071c*/ 	.word	0xffffffff


	//   ....[4]....
        /*0720*/ 	.word	0xffffffff


	//   ....[5]....
        /*0724*/ 	.word	0xffffffff


	//   ....[6]....
        /*0728*/ 	.word	0xffffffff


	//   ....[7]....
        /*072c*/ 	.word	0xffffffff


	//   ....[8]....
        /*0730*/ 	.word	0xffffffff


	//   ....[9]....
        /*0734*/ 	.word	0xffffffff


	//   ....[10]....
        /*0738*/ 	.word	0xffffffff


	//   ....[11]....
        /*073c*/ 	.word	0xffffffff


	//   ....[12]....
        /*0740*/ 	.word	0xffffffff


	//   ....[13]....
        /*0744*/ 	.word	0xffffffff


	//   ....[14]....
        /*0748*/ 	.word	0xffffffff


	//   ....[15]....
        /*074c*/ 	.word	0xffffffff


	//   ....[16]....
        /*0750*/ 	.word	0xffffffff


	//   ....[17]....
        /*0754*/ 	.word	0xffffffff


	//   ....[18]....
        /*0758*/ 	.word	0xffffffff


	//   ....[19]....
        /*075c*/ 	.word	0xffffffff


	//   ....[20]....
        /*0760*/ 	.word	0xffffffff


	//   ....[21]....
        /*0764*/ 	.word	0xffffffff


	//   ....[22]....
        /*0768*/ 	.word	0xffffffff


	//   ....[23]....
        /*076c*/ 	.word	0xffffffff


	//   ....[24]....
        /*0770*/ 	.word	0xffffffff


	//   ....[25]....
        /*0774*/ 	.word	0xffffffff


	//   ....[26]....
        /*0778*/ 	.word	0xffffffff


	//   ....[27]....
        /*077c*/ 	.word	0xffffffff


	//   ....[28]....
        /*0780*/ 	.word	0xffffffff


	//   ....[29]....
        /*0784*/ 	.word	0xffffffff


	//   ....[30]....
        /*0788*/ 	.word	0xffffffff


	//   ....[31]....
        /*078c*/ 	.word	0xffffffff


	//   ....[32]....
        /*0790*/ 	.word	0xffffffff


	//   ....[33]....
        /*0794*/ 	.word	0xffffffff


	//   ....[34]....
        /*0798*/ 	.word	0xffffffff


	//   ....[35]....
        /*079c*/ 	.word	0xffffffff


	//   ....[36]....
        /*07a0*/ 	.word	0xffffffff


	//   ....[37]....
        /*07a4*/ 	.word	0xffffffff


	//   ....[38]....
        /*07a8*/ 	.word	0xffffffff


	//   ....[39]....
        /*07ac*/ 	.word	0xffffffff


	//   ....[40]....
        /*07b0*/ 	.word	0xffffffff


	//   ....[41]....
        /*07b4*/ 	.word	0xffffffff


	//   ....[42]....
        /*07b8*/ 	.word	0xffffffff


	//   ....[43]....
        /*07bc*/ 	.word	0xffffffff


	//   ....[44]....
        /*07c0*/ 	.word	0xffffffff


	//   ....[45]....
        /*07c4*/ 	.word	0xffffffff


	//   ....[46]....
        /*07c8*/ 	.word	0xffffffff


	//   ....[47]....
        /*07cc*/ 	.word	0xffffffff


	//   ....[48]....
        /*07d0*/ 	.word	0xffffffff


	//   ....[49]....
        /*07d4*/ 	.word	0xffffffff


	//   ....[50]....
        /*07d8*/ 	.word	0xffffffff


	//   ....[51]....
        /*07dc*/ 	.word	0xffffffff


	//   ....[52]....
        /*07e0*/ 	.word	0xffffffff


	//   ....[53]....
        /*07e4*/ 	.word	0xffffffff


	//   ....[54]....
        /*07e8*/ 	.word	0xffffffff


	//   ....[55]....
        /*07ec*/ 	.word	0xffffffff


	//   ....[56]....
        /*07f0*/ 	.word	0xffffffff


	//   ....[57]....
        /*07f4*/ 	.word	0xffffffff


	//   ....[58]....
        /*07f8*/ 	.word	0xffffffff


	//   ....[59]....
        /*07fc*/ 	.word	0xffffffff


	//   ....[60]....
        /*0800*/ 	.word	0xffffffff


	//   ....[61]....
        /*0804*/ 	.word	0xffffffff


	//   ....[62]....
        /*0808*/ 	.word	0xffffffff


	//   ....[63]....
        /*080c*/ 	.word	0xffffffff


	//   ....[64]....
        /*0810*/ 	.word	0xffffffff


	//   ....[65]....
        /*0814*/ 	.word	0xffffffff


	//   ....[66]....
        /*0818*/ 	.word	0xffffffff


	//   ....[67]....
        /*081c*/ 	.word	0xffffffff


	//   ....[68]....
        /*0820*/ 	.word	0xffffffff


	//   ....[69]....
        /*0824*/ 	.word	0xffffffff


	//   ....[70]....
        /*0828*/ 	.word	0xffffffff


	//   ....[71]....
        /*082c*/ 	.word	0xffffffff


	//   ....[72]....
        /*0830*/ 	.word	0xffffffff


	//   ....[73]....
        /*0834*/ 	.word	0xffffffff


	//   ....[74]....
        /*0838*/ 	.word	0xffffffff


	//   ....[75]....
        /*083c*/ 	.word	0xffffffff


	//   ....[76]....
        /*0840*/ 	.word	0xffffffff


	//   ....[77]....
        /*0844*/ 	.word	0xffffffff


	//   ....[78]....
        /*0848*/ 	.word	0xffffffff


	//   ....[79]....
        /*084c*/ 	.word	0xffffffff


	//   ....[80]....
        /*0850*/ 	.word	0xffffffff


	//   ....[81]....
        /*0854*/ 	.word	0xffffffff


	//   ....[82]....
        /*0858*/ 	.word	0xffffffff


	//   ....[83]....
        /*085c*/ 	.word	0xffffffff


	//   ....[84]....
        /*0860*/ 	.word	0xffffffff


	//   ....[85]....
        /*0864*/ 	.word	0xffffffff


	//   ....[86]....
        /*0868*/ 	.word	0xffffffff


	//   ....[87]....
        /*086c*/ 	.word	0xffffffff


	//   ....[88]....
        /*0870*/ 	.word	0xffffffff


	//   ....[89]....
        /*0874*/ 	.word	0xffffffff


	//   ....[90]....
        /*0878*/ 	.word	0xffffffff


	//   ....[91]....
        /*087c*/ 	.word	0xffffffff


	//   ....[92]....
        /*0880*/ 	.word	0xffffffff


	//   ....[93]....
        /*0884*/ 	.word	0xffffffff


	//   ....[94]....
        /*0888*/ 	.word	0xffffffff


	//   ....[95]....
        /*088c*/ 	.word	0xffffffff


	//   ....[96]....
        /*0890*/ 	.word	0xffffffff


	//   ....[97]....
        /*0894*/ 	.word	0xffffffff


	//   ....[98]....
        /*0898*/ 	.word	0xffffffff


	//   ....[99]....
        /*089c*/ 	.word	0xffffffff


	//   ....[100]....
        /*08a0*/ 	.word	0xffffffff


	//   ....[101]....
        /*08a4*/ 	.word	0xffffffff


	//   ....[102]....
        /*08a8*/ 	.word	0xffffffff


	//   ....[103]....
        /*08ac*/ 	.word	0xffffffff


	//   ....[104]....
        /*08b0*/ 	.word	0x0500000f


	//   ....[105]....
        /*08b4*/ 	.word	0x0500000f


	//   ....[106]....
        /*08b8*/ 	.word	0x0500000f


	//   ....[107]....
        /*08bc*/ 	.word	0x0500000f


	//   ....[108]....
        /*08c0*/ 	.word	0x0500000f


	//   ....[109]....
        /*08c4*/ 	.word	0x0500000f


	//   ....[110]....
        /*08c8*/ 	.word	0x0500000f


	//   ....[111]....
        /*08cc*/ 	.word	0x0500000f


	//   ....[112]....
        /*08d0*/ 	.word	0x0500000f


	//   ....[113]....
        /*08d4*/ 	.word	0x0500000f


	//   ....[114]....
        /*08d8*/ 	.word	0x0500000f


	//   ....[115]....
        /*08dc*/ 	.word	0x0500000f


	//   ....[116]....
        /*08e0*/ 	.word	0x0500000f


	//   ....[117]....
        /*08e4*/ 	.word	0x0500000f


	//   ....[118]....
        /*08e8*/ 	.word	0x0500000f


	//   ....[119]....
        /*08ec*/ 	.word	0x0500000f


	//   ....[120]....
        /*08f0*/ 	.word	0x0500000f


	//   ....[121]....
        /*08f4*/ 	.word	0x0500000f


	//   ....[122]....
        /*08f8*/ 	.word	0x0500000f


	//   ....[123]....
        /*08fc*/ 	.word	0x0500000f


	//   ....[124]....
        /*0900*/ 	.word	0x0500000f


	//   ....[125]....
        /*0904*/ 	.word	0x0500000f


	//   ....[126]....
        /*0908*/ 	.word	0x0500000f


	//   ....[127]....
        /*090c*/ 	.word	0x0500000f


	//   ....[128]....
        /*0910*/ 	.word	0x0500000f


	//   ....[129]....
        /*0914*/ 	.word	0x0500000f


	//   ....[130]....
        /*0918*/ 	.word	0x0500000f


	//   ....[131]....
        /*091c*/ 	.word	0x0500000f


	//   ....[132]....
        /*0920*/ 	.word	0x0500000f


	//   ....[133]....
        /*0924*/ 	.word	0x0500000f


	//   ....[134]....
        /*0928*/ 	.word	0x0500000f


	//   ....[135]....
        /*092c*/ 	.word	0x0500000f


	//   ....[136]....
        /*0930*/ 	.word	0x0500000f


	//   ....[137]....
        /*0934*/ 	.word	0x0500000f


	//   ....[138]....
        /*0938*/ 	.word	0x0500000f


	//   ....[139]....
        /*093c*/ 	.word	0x0500000f


	//   ....[140]....
        /*0940*/ 	.word	0x0500000f


	//   ....[141]....
        /*0944*/ 	.word	0x0500000f


	//   ....[142]....
        /*0948*/ 	.word	0x0500000f


	//   ....[143]....
        /*094c*/ 	.word	0x0500000f


	//   ....[144]....
        /*0950*/ 	.word	0x0500000f


	//   ....[145]....
        /*0954*/ 	.word	0x0500000f


	//   ....[146]....
        /*0958*/ 	.word	0x0500000f


	//   ....[147]....
        /*095c*/ 	.word	0x0500000f


	//   ....[148]....
        /*0960*/ 	.word	0x0500000f


	//----- nvinfo : EIATTR_COOP_GROUP_INSTR_OFFSETS
	.align		4
.L_741:
        /*0964*/ 	.byte	0x04, 0x28
        /*0966*/ 	.short	(.L_743 - .L_742)


	//   ....[0]....
.L_742:
        /*0968*/ 	.word	0x00000070


	//   ....[1]....
        /*096c*/ 	.word	0x000001a0


	//   ....[2]....
        /*0970*/ 	.word	0x000001f0


	//   ....[3]....
        /*0974*/ 	.word	0x00000400


	//   ....[4]....
        /*0978*/ 	.word	0x00000560


	//   ....[5]....
        /*097c*/ 	.word	0x00000680


	//   ....[6]....
        /*0980*/ 	.word	0x000007e0


	//   ....[7]....
        /*0984*/ 	.word	0x00005060


	//   ....[8]....
        /*0988*/ 	.word	0x00006ee0


	//   ....[9]....
        /*098c*/ 	.word	0x00007490


	//   ....[10]....
        /*0990*/ 	.word	0x000074a0


	//   ....[11]....
        /*0994*/ 	.word	0x000074b0


	//   ....[12]....
        /*0998*/ 	.word	0x000074c0


	//   ....[13]....
        /*099c*/ 	.word	0x000084b0


	//   ....[14]....
        /*09a0*/ 	.word	0x000084c0


	//   ....[15]....
        /*09a4*/ 	.word	0x000084d0


	//   ....[16]....
        /*09a8*/ 	.word	0x000084e0


	//   ....[17]....
        /*09ac*/ 	.word	0x00009b70


	//   ....[18]....
        /*09b0*/ 	.word	0x0000b990


	//   ....[19]....
        /*09b4*/ 	.word	0x0000ba10


	//   ....[20]....
        /*09b8*/ 	.word	0x0000bbe0


	//   ....[21]....
        /*09bc*/ 	.word	0x0000bc50


	//   ....[22]....
        /*09c0*/ 	.word	0x0000c6b0


	//   ....[23]....
        /*09c4*/ 	.word	0x0000d6d0


	//   ....[24]....
        /*09c8*/ 	.word	0x0000e8a0


	//   ....[25]....
        /*09cc*/ 	.word	0x0000e960


	//   ....[26]....
        /*09d0*/ 	.word	0x0000ec10


	//   ....[27]....
        /*09d4*/ 	.word	0x0000edd0


	//   ....[28]....
        /*09d8*/ 	.word	0x0000fdc0


	//   ....[29]....
        /*09dc*/ 	.word	0x0000fe10


	//   ....[30]....
        /*09e0*/ 	.word	0x0000fe80


	//   ....[31]....
        /*09e4*/ 	.word	0x0000ff00


	//   ....[32]....
        /*09e8*/ 	.word	0x000100d0


	//   ....[33]....
        /*09ec*/ 	.word	0x00011600


	//   ....[34]....
        /*09f0*/ 	.word	0x000119a0


	//   ....[35]....
        /*09f4*/ 	.word	0x000119b0


	//   ....[36]....
        /*09f8*/ 	.word	0x000119c0


	//   ....[37]....
        /*09fc*/ 	.word	0x000119d0


	//   ....[38]....
        /*0a00*/ 	.word	0x00012650


	//   ....[39]....
        /*0a04*/ 	.word	0x00012670


	//   ....[40]....
        /*0a08*/ 	.word	0x00012900


	//   ....[41]....
        /*0a0c*/ 	.word	0x00012920


	//   ....[42]....
        /*0a10*/ 	.word	0x00013200


	//   ....[43]....
        /*0a14*/ 	.word	0x00013240


	//   ....[44]....
        /*0a18*/ 	.word	0x00013ab0


	//   ....[45]....
        /*0a1c*/ 	.word	0x00013ad0


	//   ....[46]....
        /*0a20*/ 	.word	0x00014dc0


	//   ....[47]....
        /*0a24*/ 	.word	0x00014dd0


	//   ....[48]....
        /*0a28*/ 	.word	0x00015000


	//   ....[49]....
        /*0a2c*/ 	.word	0x00015020


	//   ....[50]....
        /*0a30*/ 	.word	0x000152d0


	//   ....[51]....
        /*0a34*/ 	.word	0x00015500


	//   ....[52]....
        /*0a38*/ 	.word	0x00015530


	//   ....[53]....
        /*0a3c*/ 	.word	0x00015560


	//   ....[54]....
        /*0a40*/ 	.word	0x00015590


	//   ....[55]....
        /*0a44*/ 	.word	0x000155c0


	//   ....[56]....
        /*0a48*/ 	.word	0x000155f0


	//   ....[57]....
        /*0a4c*/ 	.word	0x00015790


	//   ....[58]....
        /*0a50*/ 	.word	0x000157c0


	//   ....[59]....
        /*0a54*/ 	.word	0x000157f0


	//   ....[60]....
        /*0a58*/ 	.word	0x00015820


	//   ....[61]....
        /*0a5c*/ 	.word	0x00015850


	//   ....[62]....
        /*0a60*/ 	.word	0x00015880


	//   ....[63]....
        /*0a64*/ 	.word	0x00015910


	//   ....[64]....
        /*0a68*/ 	.word	0x00015940


	//   ....[65]....
        /*0a6c*/ 	.word	0x00015950


	//   ....[66]....
        /*0a70*/ 	.word	0x00015a00


	//   ....[67]....
        /*0a74*/ 	.word	0x00016a80


	//   ....[68]....
        /*0a78*/ 	.word	0x00018db0


	//   ....[69]....
        /*0a7c*/ 	.word	0x00019860


	//   ....[70]....
        /*0a80*/ 	.word	0x00019890


	//   ....[71]....
        /*0a84*/ 	.word	0x000198b0


	//   ....[72]....
        /*0a88*/ 	.word	0x00019960


	//   ....[73]....
        /*0a8c*/ 	.word	0x000199f0


	//   ....[74]....
        /*0a90*/ 	.word	0x00019a10


	//   ....[75]....
        /*0a94*/ 	.word	0x00019aa0


	//   ....[76]....
        /*0a98*/ 	.word	0x00019ab0


	//   ....[77]....
        /*0a9c*/ 	.word	0x0001a420


	//   ....[78]....
        /*0aa0*/ 	.word	0x0001a430


	//   ....[79]....
        /*0aa4*/ 	.word	0x0001a550


	//   ....[80]....
        /*0aa8*/ 	.word	0x0001a560


	//   ....[81]....
        /*0aac*/ 	.word	0x0001a7f0


	//   ....[82]....
        /*0ab0*/ 	.word	0x0001a800


	//   ....[83]....
        /*0ab4*/ 	.word	0x0001a970


	//   ....[84]....
        /*0ab8*/ 	.word	0x0001a980


	//   ....[85]....
        /*0abc*/ 	.word	0x0001e4e0


	//   ....[86]....
        /*0ac0*/ 	.word	0x0001e510


	//   ....[87]....
        /*0ac4*/ 	.word	0x0001e570


	//   ....[88]....
        /*0ac8*/ 	.word	0x0001e5a0


	//   ....[89]....
        /*0acc*/ 	.word	0x0001e5d0


	//   ....[90]....
        /*0ad0*/ 	.word	0x0001e600


	//   ....[91]....
        /*0ad4*/ 	.word	0x0001e630


	//   ....[92]....
        /*0ad8*/ 	.word	0x0001e660


	//   ....[93]....
        /*0adc*/ 	.word	0x0001e820


	//   ....[94]....
        /*0ae0*/ 	.word	0x0001e850


	//   ....[95]....
        /*0ae4*/ 	.word	0x0001e880


	//   ....[96]....
        /*0ae8*/ 	.word	0x0001e8b0


	//   ....[97]....
        /*0aec*/ 	.word	0x0001e8e0


	//   ....[98]....
        /*0af0*/ 	.word	0x0001e910


	//   ....[99]....
        /*0af4*/ 	.word	0x0001e9d0


	//   ....[100]....
        /*0af8*/ 	.word	0x0001e9f0


	//   ....[101]....
        /*0afc*/ 	.word	0x0001ea00


	//   ....[102]....
        /*0b00*/ 	.word	0x0001ea60


	//   ....[103]....
        /*0b04*/ 	.word	0x0001f190


	//   ....[104]....
        /*0b08*/ 	.word	0x0001f5b0


	//   ....[105]....
        /*0b0c*/ 	.word	0x0001f640


	//   ....[106]....
        /*0b10*/ 	.word	0x0001f690


	//   ....[107]....
        /*0b14*/ 	.word	0x0001f6e0


	//   ....[108]....
        /*0b18*/ 	.word	0x0001f7d0


	//   ....[109]....
        /*0b1c*/ 	.word	0x0001f860


	//   ....[110]....
        /*0b20*/ 	.word	0x0001f8b0


	//   ....[111]....
        /*0b24*/ 	.word	0x0001f900


	//   ....[112]....
        /*0b28*/ 	.word	0x0001fbc0


	//   ....[113]....
        /*0b2c*/ 	.word	0x0001fea0


	//   ....[114]....
        /*0b30*/ 	.word	0x00020020


	//   ....[115]....
        /*0b34*/ 	.word	0x00020080


	//   ....[116]....
        /*0b38*/ 	.word	0x00020110


	//   ....[117]....
        /*0b3c*/ 	.word	0x00020160


	//   ....[118]....
        /*0b40*/ 	.word	0x000202c0


	//   ....[119]....
        /*0b44*/ 	.word	0x00020360


	//   ....[120]....
        /*0b48*/ 	.word	0x00020410


	//   ....[121]....
        /*0b4c*/ 	.word	0x000204f0


	//   ....[122]....
        /*0b50*/ 	.word	0x000206d0


	//   ....[123]....
        /*0b54*/ 	.word	0x000207a0


	//   ....[124]....
        /*0b58*/ 	.word	0x00020a50


	//   ....[125]....
        /*0b5c*/ 	.word	0x00020b60


	//   ....[126]....
        /*0b60*/ 	.word	0x00020d30


	//   ....[127]....
        /*0b64*/ 	.word	0x00020e00


	//   ....[128]....
        /*0b68*/ 	.word	0x00021030


	//   ....[129]....
        /*0b6c*/ 	.word	0x00021080


	//   ....[130]....
        /*0b70*/ 	.word	0x000213b0


	//   ....[131]....
        /*0b74*/ 	.word	0x00021450


	//   ....[132]....
        /*0b78*/ 	.word	0x000215f0


	//   ....[133]....
        /*0b7c*/ 	.word	0x00021670


	//   ....[134]....
        /*0b80*/ 	.word	0x000216f0


	//   ....[135]....
        /*0b84*/ 	.word	0x00021770


	//   ....[136]....
        /*0b88*/ 	.word	0x000217f0


	//   ....[137]....
        /*0b8c*/ 	.word	0x00021880


	//   ....[138]....
        /*0b90*/ 	.word	0x00021920


	//   ....[139]....
        /*0b94*/ 	.word	0x000219d0


	//   ....[140]....
        /*0b98*/ 	.word	0x00021a50


	//   ....[141]....
        /*0b9c*/ 	.word	0x00021ad0


	//   ....[142]....
        /*0ba0*/ 	.word	0x00021b50


	//   ....[143]....
        /*0ba4*/ 	.word	0x00021be0


	//   ....[144]....
        /*0ba8*/ 	.word	0x00021c60


	//   ....[145]....
        /*0bac*/ 	.word	0x00021d00


	//   ....[146]....
        /*0bb0*/ 	.word	0x00021d50


	//   ....[147]....
        /*0bb4*/ 	.word	0x00021de0


	//   ....[148]....
        /*0bb8*/ 	.word	0x00021f10


	//----- nvinfo : EIATTR_REG_RECONFIG
	.align		4
.L_743:
        /*0bbc*/ 	.byte	0x01, 0x54
	.zero		2


	//----- nvinfo : EIATTR_SYSCALL_OFFSETS
	.align		4
        /*0bc0*/ 	.byte	0x04, 0x46
        /*0bc2*/ 	.short	(.L_745 - .L_744)


	//   ....[0]....
.L_744:
        /*0bc4*/ 	.word	0x00002020


	//   ....[1]....
        /*0bc8*/ 	.word	0x00002170


	//   ....[2]....
        /*0bcc*/ 	.word	0x00007080


	//   ....[3]....
        /*0bd0*/ 	.word	0x00007400


	//   ....[4]....
        /*0bd4*/ 	.word	0x000189d0


	//   ....[5]....
        /*0bd8*/ 	.word	0x00018b20


	//   ....[6]....
        /*0bdc*/ 	.word	0x00018c20


	//   ....[7]....
        /*0be0*/ 	.word	0x00019480


	//   ....[8]....
        /*0be4*/ 	.word	0x00019dc0


	//----- nvinfo : EIATTR_MBARRIER_INSTR_OFFSETS
	.align		4
.L_745:
        /*0be8*/ 	.byte	0x04, 0x39
        /*0bea*/ 	.short	(.L_747 - .L_746)


	//   ....[0]....
.L_746:
        /*0bec*/ 	.word	0x000002e0
        /*0bf0*/ 	.word	0x000000ff
        /*0bf4*/ 	.word	0x00038800
        /*0bf8*/ 	.short	0x0100
        /*0bfa*/ 	.byte	0x08
	.zero		1


	//   ....[1]....
        /*0bfc*/ 	.word	0x000002f0
        /*0c00*/ 	.word	0x000000ff
        /*0c04*/ 	.word	0x00038810
        /*0c08*/ 	.short	0x0100
        /*0c0a*/ 	.byte	0x08
	.zero		1


	//   ....[2]....
        /*0c0c*/ 	.word	0x00000300
        /*0c10*/ 	.word	0x000000ff
        /*0c14*/ 	.word	0x00038820
        /*0c18*/ 	.short	0x0100
        /*0c1a*/ 	.byte	0x08
	.zero		1


	//   ....[3]....
        /*0c1c*/ 	.word	0x000003b0
        /*0c20*/ 	.word	0x000000ff
        /*0c24*/ 	.word	0x00038830
        /*0c28*/ 	.short	0x0100
        /*0c2a*/ 	.byte	0x06
	.zero		1


	//   ....[4]....
        /*0c2c*/ 	.word	0x000003c0
        /*0c30*/ 	.word	0x000000ff
        /*0c34*/ 	.word	0x00038840
        /*0c38*/ 	.short	0x0100
        /*0c3a*/ 	.byte	0x06
	.zero		1


	//   ....[5]....
        /*0c3c*/ 	.word	0x000003d0
        /*0c40*/ 	.word	0x000000ff
        /*0c44*/ 	.word	0x00038838
        /*0c48*/ 	.short	0x0100
        /*0c4a*/ 	.byte	0x06
	.zero		1


	//   ....[6]....
        /*0c4c*/ 	.word	0x000003e0
        /*0c50*/ 	.word	0x000000ff
        /*0c54*/ 	.word	0x00038848
        /*0c58*/ 	.short	0x0100
        /*0c5a*/ 	.byte	0x06
	.zero		1


	//   ....[7]....
        /*0c5c*/ 	.word	0x00000510
        /*0c60*/ 	.word	0x000000ff
        /*0c64*/ 	.word	0x00038850
        /*0c68*/ 	.short	0x0100
        /*0c6a*/ 	.byte	0x08
	.zero		1


	//   ....[8]....
        /*0c6c*/ 	.word	0x00000520
        /*0c70*/ 	.word	0x000000ff
        /*0c74*/ 	.word	0x00038860
        /*0c78*/ 	.short	0x0100
        /*0c7a*/ 	.byte	0x08
	.zero		1


	//   ....[9]....
        /*0c7c*/ 	.word	0x00000530
        /*0c80*/ 	.word	0x000000ff
        /*0c84*/ 	.word	0x00038858
        /*0c88*/ 	.short	0x0100
        /*0c8a*/ 	.byte	0x08
	.zero		1


	//   ....[10]....
        /*0c8c*/ 	.word	0x00000540
        /*0c90*/ 	.word	0x000000ff
        /*0c94*/ 	.word	0x00038868
        /*0c98*/ 	.short	0x0100
        /*0c9a*/ 	.byte	0x08
	.zero		1


	//   ....[11]....
        /*0c9c*/ 	.word	0x00000630
        /*0ca0*/ 	.word	0x000000ff
        /*0ca4*/ 	.word	0x00038870
        /*0ca8*/ 	.short	0x0100
        /*0caa*/ 	.byte	0x06
	.zero		1


	//   ....[12]....
        /*0cac*/ 	.word	0x00000640
        /*0cb0*/ 	.word	0x000000ff
        /*0cb4*/ 	.word	0x00038880
        /*0cb8*/ 	.short	0x0100
        /*0cba*/ 	.byte	0x06
	.zero		1


	//   ....[13]....
        /*0cbc*/ 	.word	0x00000650
        /*0cc0*/ 	.word	0x000000ff
        /*0cc4*/ 	.word	0x00038878
        /*0cc8*/ 	.short	0x0100
        /*0cca*/ 	.byte	0x06
	.zero		1


	//   ....[14]....
        /*0ccc*/ 	.word	0x00000660
        /*0cd0*/ 	.word	0x000000ff
        /*0cd4*/ 	.word	0x00038888
        /*0cd8*/ 	.short	0x0100
        /*0cda*/ 	.byte	0x06
	.zero		1


	//   ....[15]....
        /*0cdc*/ 	.word	0x00000790
        /*0ce0*/ 	.word	0x000000ff
        /*0ce4*/ 	.word	0x00038890
        /*0ce8*/ 	.short	0x0100
        /*0cea*/ 	.byte	0x08
	.zero		1


	//   ....[16]....
        /*0cec*/ 	.word	0x000007a0
        /*0cf0*/ 	.word	0x000000ff
        /*0cf4*/ 	.word	0x000388a0
        /*0cf8*/ 	.short	0x0100
        /*0cfa*/ 	.byte	0x08
	.zero		1


	//   ....[17]....
        /*0cfc*/ 	.word	0x000007b0
        /*0d00*/ 	.word	0x000000ff
        /*0d04*/ 	.word	0x00038898
        /*0d08*/ 	.short	0x0100
        /*0d0a*/ 	.byte	0x08
	.zero		1


	//   ....[18]....
        /*0d0c*/ 	.word	0x000007c0
        /*0d10*/ 	.word	0x000000ff
        /*0d14*/ 	.word	0x000388a8
        /*0d18*/ 	.short	0x0100
        /*0d1a*/ 	.byte	0x08
	.zero		1


	//   ....[19]....
        /*0d1c*/ 	.word	0x000008f0
        /*0d20*/ 	.word	0x000000ff
        /*0d24*/ 	.word	0x000388b0
        /*0d28*/ 	.short	0x0100
        /*0d2a*/ 	.byte	0x08
	.zero		1


	//   ....[20]....
        /*0d2c*/ 	.word	0x00000900
        /*0d30*/ 	.word	0x000000ff
        /*0d34*/ 	.word	0x000388c0
        /*0d38*/ 	.short	0x0100
        /*0d3a*/ 	.byte	0x08
	.zero		1


	//   ....[21]....
        /*0d3c*/ 	.word	0x00000910
        /*0d40*/ 	.word	0x000000ff
        /*0d44*/ 	.word	0x000388b8
        /*0d48*/ 	.short	0x0100
        /*0d4a*/ 	.byte	0x08
	.zero		1


	//   ....[22]....
        /*0d4c*/ 	.word	0x00000920
        /*0d50*/ 	.word	0x000000ff
        /*0d54*/ 	.word	0x000388c8
        /*0d58*/ 	.short	0x0100
        /*0d5a*/ 	.byte	0x08
	.zero		1


	//   ....[23]....
        /*0d5c*/ 	.word	0x00002d00
        /*0d60*/ 	.word	0x00000049
        /*0d64*/ 	.word	0x00038890
        /*0d68*/ 	.short	0x010a
        /*0d6a*/ 	.byte	0x3f
	.zero		1


	//   ....[24]....
        /*0d6c*/ 	.word	0x000036c0
        /*0d70*/ 	.word	0x00000049
        /*0d74*/ 	.word	0x00038890
        /*0d78*/ 	.short	0x010a
        /*0d7a*/ 	.byte	0x3f
	.zero		1


	//   ....[25]....
        /*0d7c*/ 	.word	0x00003f50
        /*0d80*/ 	.word	0x00000049
        /*0d84*/ 	.word	0x00038890
        /*0d88*/ 	.short	0x010a
        /*0d8a*/ 	.byte	0x3f
	.zero		1


	//   ....[26]....
        /*0d8c*/ 	.word	0x00004150
        /*0d90*/ 	.word	0x00000004
        /*0d94*/ 	.word	0x00000000
        /*0d98*/ 	.short	0x0101
        /*0d9a*/ 	.byte	0x3f
	.zero		1


	//   ....[27]....
        /*0d9c*/ 	.word	0x00004190
        /*0da0*/ 	.word	0x00000049
        /*0da4*/ 	.word	0x000388b0
        /*0da8*/ 	.short	0x010a
        /*0daa*/ 	.byte	0x3f
	.zero		1


	//   ....[28]....
        /*0dac*/ 	.word	0x000047f0
        /*0db0*/ 	.word	0x00000049
        /*0db4*/ 	.word	0x00000000
        /*0db8*/ 	.short	0x0101
        /*0dba*/ 	.byte	0x3f
	.zero		1


	//   ....[29]....
        /*0dbc*/ 	.word	0x00005390
        /*0dc0*/ 	.word	0x00000005
        /*0dc4*/ 	.word	0x00000000
        /*0dc8*/ 	.short	0x0101
        /*0dca*/ 	.byte	0x3f
	.zero		1


	//   ....[30]....
        /*0dcc*/ 	.word	0x00005f30
        /*0dd0*/ 	.word	0x00000004
        /*0dd4*/ 	.word	0x00000000
        /*0dd8*/ 	.short	0x0101
        /*0dda*/ 	.byte	0x3f
	.zero		1


	//   ....[31]....
        /*0ddc*/ 	.word	0x00007110
        /*0de0*/ 	.word	0x00000002
        /*0de4*/ 	.word	0x00038800
        /*0de8*/ 	.short	0x010a
        /*0dea*/ 	.byte	0x3f
	.zero		1


	//   ....[32]....
        /*0dec*/ 	.word	0x00007160
        /*0df0*/ 	.word	0x00000002
        /*0df4*/ 	.word	0x00038800
        /*0df8*/ 	.short	0x010a
        /*0dfa*/ 	.byte	0x3f
	.zero		1


	//   ....[33]....
        /*0dfc*/ 	.word	0x000077b0
        /*0e00*/ 	.word	0x00000002
        /*0e04*/ 	.word	0x00038800
        /*0e08*/ 	.short	0x010a
        /*0e0a*/ 	.byte	0x3f
	.zero		1


	//   ....[34]....
        /*0e0c*/ 	.word	0x00008710
        /*0e10*/ 	.word	0x00000002
        /*0e14*/ 	.word	0x00038800
        /*0e18*/ 	.short	0x010a
        /*0e1a*/ 	.byte	0x3f
	.zero		1


	//   ....[35]....
        /*0e1c*/ 	.word	0x000094d0
        /*0e20*/ 	.word	0x0000000e
        /*0e24*/ 	.word	0x00038830
        /*0e28*/ 	.short	0x010a
        /*0e2a*/ 	.byte	0x3f
	.zero		1


	//   ....[36]....
        /*0e2c*/ 	.word	0x00009580
        /*0e30*/ 	.word	0x0000000e
        /*0e34*/ 	.word	0x00038830
        /*0e38*/ 	.short	0x010a
        /*0e3a*/ 	.byte	0x3f
	.zero		1


	//   ....[37]....
        /*0e3c*/ 	.word	0x00009890
        /*0e40*/ 	.word	0x00000002
        /*0e44*/ 	.word	0x00038810
        /*0e48*/ 	.short	0x010a
        /*0e4a*/ 	.byte	0x3f
	.zero		1


	//   ....[38]....
        /*0e4c*/ 	.word	0x000098e0
        /*0e50*/ 	.word	0x0000000e
        /*0e54*/ 	.word	0x00038850
        /*0e58*/ 	.short	0x010a
        /*0e5a*/ 	.byte	0x3f
	.zero		1


	//   ....[39]....
        /*0e5c*/ 	.word	0x000099a0
        /*0e60*/ 	.word	0x0000000e
        /*0e64*/ 	.word	0x00038850
        /*0e68*/ 	.short	0x010a
        /*0e6a*/ 	.byte	0x3f
	.zero		1


	//   ....[40]....
        /*0e6c*/ 	.word	0x0000c050
        /*0e70*/ 	.word	0x0000000b
        /*0e74*/ 	.word	0x00000000
        /*0e78*/ 	.short	0x0101
        /*0e7a*/ 	.byte	0x3f
	.zero		1


	//   ....[41]....
        /*0e7c*/ 	.word	0x0000c6d0
        /*0e80*/ 	.word	0x0000000e
        /*0e84*/ 	.word	0x00000000
        /*0e88*/ 	.short	0x0101
        /*0e8a*/ 	.byte	0x3f
	.zero		1


	//   ....[42]....
        /*0e8c*/ 	.word	0x0000c7d0
        /*0e90*/ 	.word	0x0000000e
        /*0e94*/ 	.word	0x00038830
        /*0e98*/ 	.short	0x010a
        /*0e9a*/ 	.byte	0x3f
	.zero		1


	//   ....[43]....
        /*0e9c*/ 	.word	0x0000c880
        /*0ea0*/ 	.word	0x0000000e
        /*0ea4*/ 	.word	0x00038830
        /*0ea8*/ 	.short	0x010a
        /*0eaa*/ 	.byte	0x3f
	.zero		1


	//   ....[44]....
        /*0eac*/ 	.word	0x0000caf0
        /*0eb0*/ 	.word	0x0000000e
        /*0eb4*/ 	.word	0x00038850
        /*0eb8*/ 	.short	0x010a
        /*0eba*/ 	.byte	0x3f
	.zero		1


	//   ....[45]....
        /*0ebc*/ 	.word	0x0000cb40
        /*0ec0*/ 	.word	0x0000000e
        /*0ec4*/ 	.word	0x00038850
        /*0ec8*/ 	.short	0x010a
        /*0eca*/ 	.byte	0x3f
	.zero		1


	//   ....[46]....
        /*0ecc*/ 	.word	0x0000f110
        /*0ed0*/ 	.word	0x000000a3
        /*0ed4*/ 	.word	0x00000000
        /*0ed8*/ 	.short	0x0101
        /*0eda*/ 	.byte	0x3f
	.zero		1


	//   ....[47]....
        /*0edc*/ 	.word	0x0000fde0
        /*0ee0*/ 	.word	0x0000000e
        /*0ee4*/ 	.word	0x00000000
        /*0ee8*/ 	.short	0x0101
        /*0eea*/ 	.byte	0x3f
	.zero		1


	//   ....[48]....
        /*0eec*/ 	.word	0x00012620
        /*0ef0*/ 	.word	0x00000004
        /*0ef4*/ 	.word	0x00000000
        /*0ef8*/ 	.short	0x0101
        /*0efa*/ 	.byte	0x3f
	.zero		1


	//   ....[49]....
        /*0efc*/ 	.word	0x00013260
        /*0f00*/ 	.word	0x00000004
        /*0f04*/ 	.word	0x00000000
        /*0f08*/ 	.short	0x0101
        /*0f0a*/ 	.byte	0x3f
	.zero		1


	//   ....[50]....
        /*0f0c*/ 	.word	0x00016b60
        /*0f10*/ 	.word	0x00000012
        /*0f14*/ 	.word	0x00038820
        /*0f18*/ 	.short	0x010a
        /*0f1a*/ 	.byte	0x3f
	.zero		1


	//   ....[51]....
        /*0f1c*/ 	.word	0x00016c30
        /*0f20*/ 	.word	0x00000004
        /*0f24*/ 	.word	0x000388a0
        /*0f28*/ 	.short	0x010a
        /*0f2a*/ 	.byte	0x3f
	.zero		1


	//   ....[52]....
        /*0f2c*/ 	.word	0x00016e70
        /*0f30*/ 	.word	0x00000004
        /*0f34*/ 	.word	0x000388c0
        /*0f38*/ 	.short	0x010a
        /*0f3a*/ 	.byte	0x3f
	.zero		1


	//   ....[53]....
        /*0f3c*/ 	.word	0x000178d0
        /*0f40*/ 	.word	0x00000004
        /*0f44*/ 	.word	0x000388a0
        /*0f48*/ 	.short	0x010a
        /*0f4a*/ 	.byte	0x3f
	.zero		1


	//   ....[54]....
        /*0f4c*/ 	.word	0x00017b00
        /*0f50*/ 	.word	0x00000004
        /*0f54*/ 	.word	0x000388c0
        /*0f58*/ 	.short	0x010a
        /*0f5a*/ 	.byte	0x3f
	.zero		1


	//   ....[55]....
        /*0f5c*/ 	.word	0x00019020
        /*0f60*/ 	.word	0x00000000
        /*0f64*/ 	.word	0x00038840
        /*0f68*/ 	.short	0x010a
        /*0f6a*/ 	.byte	0x3f
	.zero		1


	//   ....[56]....
        /*0f6c*/ 	.word	0x00019b70
        /*0f70*/ 	.word	0x00000012
        /*0f74*/ 	.word	0x00038800
        /*0f78*/ 	.short	0x0107
        /*0f7a*/ 	.byte	0x3f
	.zero		1


	//   ....[57]....
        /*0f7c*/ 	.word	0x00019c10
        /*0f80*/ 	.word	0x00000012
        /*0f84*/ 	.word	0x00038800
        /*0f88*/ 	.short	0x0101
        /*0f8a*/ 	.byte	0x3f
	.zero		1


	//   ....[58]....
        /*0f8c*/ 	.word	0x0001ab90
        /*0f90*/ 	.word	0x00000012
        /*0f94*/ 	.word	0x00038810
        /*0f98*/ 	.short	0x0107
        /*0f9a*/ 	.byte	0x3f
	.zero		1


	//   ....[59]....
        /*0f9c*/ 	.word	0x0001ac90
        /*0fa0*/ 	.word	0x00000012
        /*0fa4*/ 	.word	0x00038810
        /*0fa8*/ 	.short	0x0101
        /*0faa*/ 	.byte	0x3f
	.zero		1


	//   ....[60]....
        /*0fac*/ 	.word	0x0001acb0
        /*0fb0*/ 	.word	0x00000012
        /*0fb4*/ 	.word	0x00038820
        /*0fb8*/ 	.short	0x010a
        /*0fba*/ 	.byte	0x3f
	.zero		1


	//   ....[61]....
        /*0fbc*/ 	.word	0x0001ad90
        /*0fc0*/ 	.word	0x00000000
        /*0fc4*/ 	.word	0x00038860
        /*0fc8*/ 	.short	0x010a
        /*0fca*/ 	.byte	0x3f
	.zero		1


	//   ....[62]....
        /*0fcc*/ 	.word	0x0001ba00
        /*0fd0*/ 	.word	0x00000002
        /*0fd4*/ 	.word	0x00038840
        /*0fd8*/ 	.short	0x010a
        /*0fda*/ 	.byte	0x3f
	.zero		1


	//   ....[63]....
        /*0fdc*/ 	.word	0x0001bc50
        /*0fe0*/ 	.word	0x00000002
        /*0fe4*/ 	.word	0x00038860
        /*0fe8*/ 	.short	0x010a
        /*0fea*/ 	.byte	0x3f
	.zero		1


	//   ....[64]....
        /*0fec*/ 	.word	0x0001c800
        /*0ff0*/ 	.word	0x00000003
        /*0ff4*/ 	.word	0x00038840
        /*0ff8*/ 	.short	0x010a
        /*0ffa*/ 	.byte	0x3f
	.zero		1


	//   ....[65]....
        /*0ffc*/ 	.word	0x0001ca50
        /*1000*/ 	.word	0x00000003
        /*1004*/ 	.word	0x00038860
        /*1008*/ 	.short	0x010a
        /*100a*/ 	.byte	0x3f
	.zero		1


	//   ....[66]....
        /*100c*/ 	.word	0x0001d590
        /*1010*/ 	.word	0x00000003
        /*1014*/ 	.word	0x00038840
        /*1018*/ 	.short	0x010a
        /*101a*/ 	.byte	0x3f
	.zero		1


	//   ....[67]....
        /*101c*/ 	.word	0x0001d7e0
        /*1020*/ 	.word	0x00000003
        /*1024*/ 	.word	0x00038860
        /*1028*/ 	.short	0x010a
        /*102a*/ 	.byte	0x3f
	.zero		1


	//   ....[68]....
        /*102c*/ 	.word	0x0001f110
        /*1030*/ 	.word	0x00000000
        /*1034*/ 	.word	0x00038820
        /*1038*/ 	.short	0x010a
        /*103a*/ 	.byte	0x3f
	.zero		1


	//   ....[69]....
        /*103c*/ 	.word	0x0001f2f0
        /*1040*/ 	.word	0x00000006
        /*1044*/ 	.word	0x00000000
        /*1048*/ 	.short	0x010a
        /*104a*/ 	.byte	0x3f
	.zero		1


	//   ....[70]....
        /*104c*/ 	.word	0x0001f320
        /*1050*/ 	.word	0x00000007
        /*1054*/ 	.word	0x00000000
        /*1058*/ 	.short	0x010a
        /*105a*/ 	.byte	0x3f
	.zero		1


	//   ....[71]....
        /*105c*/ 	.word	0x0001f380
        /*1060*/ 	.word	0x00000004
        /*1064*/ 	.word	0x00000000
        /*1068*/ 	.short	0x010a
        /*106a*/ 	.byte	0x3f
	.zero		1


	//   ....[72]....
        /*106c*/ 	.word	0x0001f3b0
        /*1070*/ 	.word	0x00000003
        /*1074*/ 	.word	0x00000000
        /*1078*/ 	.short	0x010a
        /*107a*/ 	.byte	0x3f
	.zero		1


	//   ....[73]....
        /*107c*/ 	.word	0x0001f410
        /*1080*/ 	.word	0x00000049
        /*1084*/ 	.word	0x00038890
        /*1088*/ 	.short	0x010a
        /*108a*/ 	.byte	0x3f
	.zero		1


	//   ....[74]....
        /*108c*/ 	.word	0x0001f460
        /*1090*/ 	.word	0x00000049
        /*1094*/ 	.word	0x00038890
        /*1098*/ 	.short	0x010a
        /*109a*/ 	.byte	0x3f
	.zero		1


	//   ....[75]....
        /*109c*/ 	.word	0x0001f4b0
        /*10a0*/ 	.word	0x00000049
        /*10a4*/ 	.word	0x00038890
        /*10a8*/ 	.short	0x010a
        /*10aa*/ 	.byte	0x3f
	.zero		1


	//   ....[76]....
        /*10ac*/ 	.word	0x0001f500
        /*10b0*/ 	.word	0x00000049
        /*10b4*/ 	.word	0x000388b0
        /*10b8*/ 	.short	0x010a
        /*10ba*/ 	.byte	0x3f
	.zero		1


	//   ....[77]....
        /*10bc*/ 	.word	0x0001f720
        /*10c0*/ 	.word	0x00000002
        /*10c4*/ 	.word	0x00038800
        /*10c8*/ 	.short	0x010a
        /*10ca*/ 	.byte	0x3f
	.zero		1


	//   ....[78]....
        /*10cc*/ 	.word	0x0001f950
        /*10d0*/ 	.word	0x00000002
        /*10d4*/ 	.word	0x00038800
        /*10d8*/ 	.short	0x010a
        /*10da*/ 	.byte	0x3f
	.zero		1


	//   ....[79]....
        /*10dc*/ 	.word	0x0001f9a0
        /*10e0*/ 	.word	0x0000000e
        /*10e4*/ 	.word	0x00038830
        /*10e8*/ 	.short	0x010a
        /*10ea*/ 	.byte	0x3f
	.zero		1


	//   ....[80]....
        /*10ec*/ 	.word	0x0001f9f0
        /*10f0*/ 	.word	0x00000002
        /*10f4*/ 	.word	0x00038810
        /*10f8*/ 	.short	0x010a
        /*10fa*/ 	.byte	0x3f
	.zero		1


	//   ....[81]....
        /*10fc*/ 	.word	0x0001fa40
        /*1100*/ 	.word	0x0000000e
        /*1104*/ 	.word	0x00038850
        /*1108*/ 	.short	0x010a
        /*110a*/ 	.byte	0x3f
	.zero		1


	//   ....[82]....
        /*110c*/ 	.word	0x0001fa90
        /*1110*/ 	.word	0x0000000e
        /*1114*/ 	.word	0x00038830
        /*1118*/ 	.short	0x010a
        /*111a*/ 	.byte	0x3f
	.zero		1


	//   ....[83]....
        /*111c*/ 	.word	0x0001fae0
        /*1120*/ 	.word	0x0000000e
        /*1124*/ 	.word	0x00038850
        /*1128*/ 	.short	0x010a
        /*112a*/ 	.byte	0x3f
	.zero		1


	//   ....[84]....
        /*112c*/ 	.word	0x0001fc80
        /*1130*/ 	.word	0x00000012
        /*1134*/ 	.word	0x00038820
        /*1138*/ 	.short	0x010a
        /*113a*/ 	.byte	0x3f
	.zero		1


	//   ....[85]....
        /*113c*/ 	.word	0x0001fcd0
        /*1140*/ 	.word	0x00000004
        /*1144*/ 	.word	0x000388a0
        /*1148*/ 	.short	0x010a
        /*114a*/ 	.byte	0x3f
	.zero		1


	//   ....[86]....
        /*114c*/ 	.word	0x0001fd20
        /*1150*/ 	.word	0x00000004
        /*1154*/ 	.word	0x000388c0
        /*1158*/ 	.short	0x010a
        /*115a*/ 	.byte	0x3f
	.zero		1


	//   ....[87]....
        /*115c*/ 	.word	0x0001fd70
        /*1160*/ 	.word	0x00000004
        /*1164*/ 	.word	0x000388a0
        /*1168*/ 	.short	0x010a
        /*116a*/ 	.byte	0x3f
	.zero		1


	//   ....[88]....
        /*116c*/ 	.word	0x0001fdc0
        /*1170*/ 	.word	0x00000004
        /*1174*/ 	.word	0x000388c0
        /*1178*/ 	.short	0x010a
        /*117a*/ 	.byte	0x3f
	.zero		1


	//   ....[89]....
        /*117c*/ 	.word	0x0001ff60
        /*1180*/ 	.word	0x00000000
        /*1184*/ 	.word	0x00038840
        /*1188*/ 	.short	0x010a
        /*118a*/ 	.byte	0x3f
	.zero		1


	//   ....[90]....
        /*118c*/ 	.word	0x000210c0
        /*1190*/ 	.word	0x00000012
        /*1194*/ 	.word	0x00038820
        /*1198*/ 	.short	0x010a
        /*119a*/ 	.byte	0x3f
	.zero		1


	//   ....[91]....
        /*119c*/ 	.word	0x00021110
        /*11a0*/ 	.word	0x00000000
        /*11a4*/ 	.word	0x00038860
        /*11a8*/ 	.short	0x010a
        /*11aa*/ 	.byte	0x3f
	.zero		1


	//   ....[92]....
        /*11ac*/ 	.word	0x00021160
        /*11b0*/ 	.word	0x00000002
        /*11b4*/ 	.word	0x00038840
        /*11b8*/ 	.short	0x010a
        /*11ba*/ 	.byte	0x3f
	.zero		1


	//   ....[93]....
        /*11bc*/ 	.word	0x000211b0
        /*11c0*/ 	.word	0x00000002
        /*11c4*/ 	.word	0x00038860
        /*11c8*/ 	.short	0x010a
        /*11ca*/ 	.byte	0x3f
	.zero		1


	//   ....[94]....
        /*11cc*/ 	.word	0x00021200
        /*11d0*/ 	.word	0x00000003
        /*11d4*/ 	.word	0x00038840
        /*11d8*/ 	.short	0x010a
        /*11da*/ 	.byte	0x3f
	.zero		1


	//   ....[95]....
        /*11dc*/ 	.word	0x00021250
        /*11e0*/ 	.word	0x00000003
        /*11e4*/ 	.word	0x00038860
        /*11e8*/ 	.short	0x010a
        /*11ea*/ 	.byte	0x3f
	.zero		1


	//   ....[96]....
        /*11ec*/ 	.word	0x000212a0
        /*11f0*/ 	.word	0x00000003
        /*11f4*/ 	.word	0x00038840
        /*11f8*/ 	.short	0x010a
        /*11fa*/ 	.byte	0x3f
	.zero		1


	//   ....[97]....
        /*11fc*/ 	.word	0x000212f0
        /*1200*/ 	.word	0x00000003
        /*1204*/ 	.word	0x00038860
        /*1208*/ 	.short	0x010a
        /*120a*/ 	.byte	0x3f
	.zero		1


	//   ....[98]....
        /*120c*/ 	.word	0x00021e30
        /*1210*/ 	.word	0x00000000
        /*1214*/ 	.word	0x00038820
        /*1218*/ 	.short	0x010a
        /*121a*/ 	.byte	0x3f
	.zero		1


	//   ....[99]....
        /*121c*/ 	.word	0x00021fd0
        /*1220*/ 	.word	0x00000006
        /*1224*/ 	.word	0x00000000
        /*1228*/ 	.short	0x010a
        /*122a*/ 	.byte	0x3f
	.zero		1


	//   ....[100]....
        /*122c*/ 	.word	0x00022020
        /*1230*/ 	.word	0x00000007
        /*1234*/ 	.word	0x00000000
        /*1238*/ 	.short	0x010a
        /*123a*/ 	.byte	0x3f
	.zero		1


	//   ....[101]....
        /*123c*/ 	.word	0x00022070
        /*1240*/ 	.word	0x00000004
        /*1244*/ 	.word	0x00000000
        /*1248*/ 	.short	0x010a
        /*124a*/ 	.byte	0x3f
	.zero		1


	//----- nvinfo : EIATTR_NUM_MBARRIERS
	.align		4
.L_747:
        /*124c*/ 	.byte	0x03, 0x38
        /*124e*/ 	.short	0x0017


	//----- nvinfo : EIATTR_EXIT_INSTR_OFFSETS
	.align		4
        /*1250*/ 	.byte	0x04, 0x1c
        /*1252*/ 	.short	(.L_749 - .L_748)


	//   ....[0]....
.L_748:
        /*1254*/ 	.word	0x0001f400


	//----- nvinfo : EIATTR_MAX_THREADS
	.align		4
.L_749:
        /*1258*/ 	.byte	0x04, 0x05
        /*125a*/ 	.short	(.L_751 - .L_750)
.L_750:
        /*125c*/ 	.word	0x00000180
        /*1260*/ 	.word	0x00000001
        /*1264*/ 	.word	0x00000001


	//----- nvinfo : EIATTR_CRS_STACK_SIZE
	.align		4
.L_751:
        /*1268*/ 	.byte	0x04, 0x1e
        /*126a*/ 	.short	(.L_753 - .L_752)
.L_752:
        /*126c*/ 	.word	0x00000000


	//----- nvinfo : EIATTR_CBANK_PARAM_SIZE
	.align		4
.L_753:
        /*1270*/ 	.byte	0x03, 0x19
        /*1272*/ 	.short	0x0bf0


	//----- nvinfo : EIATTR_PARAM_CBANK
	.align		4
        /*1274*/ 	.byte	0x04, 0x0a
        /*1276*/ 	.short	(.L_755 - .L_754)
	.align		4
.L_754:
        /*1278*/ 	.word	index@(.nv.constant0._ZN7cutlass13device_kernelIN5flash11enable_sm90INS1_16FlashAttnFwdSm90INS1_25CollectiveMainloopFwdSm90ILi2EN4cute5tupleIJNS5_1CILi1EEES8_S8_EEENS6_IJNS7_ILi64EEESA_SA_EEELi512ENS_6half_tEfNS_4arch4Sm90ELb0ELb0ELb1ELb1ELb0ELb1ELb1ELb0ELb0ELb1ELb1ELb0EEENS1_21CollectiveEpilogueFwdINS6_IJSA_NS7_ILi512EEESA_EEES9_SC_SE_Li256ELb1ELb1ELb1ELb0EEENS1_36VarlenDynamicPersistentTileSchedulerILi64ELi64ELi256ELi128ELb1ELb1ELb1ELb0ELb1ELb1EEEEEEEEEvNT_6ParamsE)
        /*127c*/ 	.short	0x0210
        /*127e*/ 	.short	0x0bf0


	//----- nvinfo : EIATTR_SW_WAR
	.align		4
.L_755:
        /*1280*/ 	.byte	0x04, 0x36
        /*1282*/ 	.short	(.L_757 - .L_756)
.L_756:
        /*1284*/ 	.word	0x00000008
.L_757:


//--------------------- .nv.info._ZN7cutlass13device_kernelIN5flash11enable_sm90INS1_16FlashAttnFwdSm90INS1_25CollectiveMainloopFwdSm90ILi2EN4cute5tupleIJNS5_1CILi1EEES8_S8_EEENS6_IJNS7_ILi64EEESA_SA_EEELi512ENS_6half_tEfNS_4arch4Sm90ELb0ELb1ELb1ELb0ELb0ELb0ELb0ELb0ELb0ELb1ELb1ELb0EEENS1_21CollectiveEpilogueFwdINS6_IJSA_NS7_ILi512EEESA_EEES9_SC_SE_Li256ELb0ELb1ELb1ELb0EEENS1_19SingleTileSchedulerILb0ELb1ELb1ELi64EEEEEEEEEvNT_6ParamsE --------------------------
	.section	.nv.info._ZN7cutlass13device_kernelIN5flash11enable_sm90INS1_16FlashAttnFwdSm90INS1_25CollectiveMainloopFwdSm90ILi2EN4cute5tupleIJNS5_1CILi1EEES8_S8_EEENS6_IJNS7_ILi64EEESA_SA_EEELi512ENS_6half_tEfNS_4arch4Sm90ELb0ELb1ELb1ELb0ELb0ELb0ELb0ELb0ELb0ELb1ELb1ELb0EEENS1_21CollectiveEpilogueFwdINS6_IJSA_NS7_ILi512EEESA_EEES9_SC_SE_Li256ELb0ELb1ELb1ELb0EEENS1_19SingleTileSchedulerILb0ELb1ELb1ELi64EEEEEEEEEvNT_6ParamsE,"",@"SHT_CUDA_INFO"
	.sectionflags	@""
	.align	4


	//----- nvinfo : EIATTR_CUDA_API_VERSION
	.align		4
        /*0000*/ 	.byte	0x04, 0x37
        /*0002*/ 	.short	(.L_759 - .L_758)
.L_758:
        /*0004*/ 	.word	0x00000082


	//----- nvinfo : EIATTR_KPARAM_INFO
	.align		4
.L_759:
        /*0008*/ 	.byte	0x04, 0x17
        /*000a*/ 	.short	(.L_761 - .L_760)
.L_760:
        /*000c*/ 	.word	0x00000000
        /*0010*/ 	.short	0x0000
        /*0012*/ 	.short	0x0070
        /*0014*/ 	.byte	0x00, 0xf0, 0x01, 0x28


	//----- nvinfo : EIATTR_SPARSE_MMA_MASK
	.align		4
.L_761:
        /*0018*/ 	.byte	0x03, 0x50
        /*001a*/ 	.short	0x0000


	//----- nvinfo : EIATTR_MAXREG_COUNT
	.align		4
        /*001c*/ 	.byte	0x03, 0x1b
        /*001e*/ 	.short	0x00a8


	//----- nvinfo : EIATTR_NUM_BARRIERS
	.align		4
        /*0020*/ 	.byte	0x02, 0x4c
        /*0022*/ 	.byte	0x10
	.zero		1


	//----- nvinfo : EIATTR_EXTERNS
	.align		4
        /*0024*/ 	.byte	0x04, 0x0f
        /*0026*/ 	.short	(.L_763 - .L_762)


	//   ....[0]....
	.align		4
.L_762:
        /*0028*/ 	.word	index@(__assertfail)


	//----- nvinfo : EIATTR_ANNOTATIONS
	.align		4
.L_763:
        /*002c*/ 	.byte	0x04, 0x55
        /*002e*/ 	.short	(.L_765 - .L_764)


	//   ....[0]....
.L_764:
        /*0030*/ 	.word	0x00000001
        /*0034*/ 	.byte	0x80, 0x12, 0x01, 0x00, 0x01, 0x00, 0x00, 0x00, 0x00, 0x17, 0x01, 0x00, 0x01, 0x00, 0x00, 0x00
        /*0044*/ 	.byte	0x50, 0x17, 0x01, 0x00, 0x01, 0x00, 0x00, 0x00, 0x30, 0x19, 0x01, 0x00, 0x01, 0x00, 0x00, 0x00
        /*0054*/ 	.byte	0x20, 0x1a, 0x01, 0x00, 0x01, 0x00, 0x00, 0x00, 0x10, 0x24, 0x01, 0x00, 0x01, 0x00, 0x00, 0x00
        /*0064*/ 	.byte	0x00, 0x2b, 0x01, 0x00, 0x01, 0x00, 0x00, 0x00, 0x30, 0x2d, 0x01, 0x00, 0x01, 0x00, 0x00, 0x00
        /*0074*/ 	.byte	0xb0, 0x38, 0x01, 0x00, 0x01, 0x00, 0x00, 0x00, 0x80, 0x44, 0x01, 0x00


	//----- nvinfo : EIATTR_MERCURY_ISA_VERSION
	.align		4
.L_765:
        /*0080*/ 	.byte	0x03, 0x5f
        /*0082*/ 	.short	0x0101


	//----- nvinfo : EIATTR_INT_WARP_WIDE_INSTR_OFFSETS
	.align		4
        /*0084*/ 	.byte	0x04, 0x31
        /*0086*/ 	.short	(.L_767 - .L_766)


	//   ....[0]....
.L_766:
        /*0088*/ 	.word	0x00000130


	//   ....[1]....
        /*008c*/ 	.word	0x00000170


	//   ....[2]....
        /*0090*/ 	.word	0x000001e0


	//----- nvinfo : EIATTR_COOP_GROUP_MASK_REGIDS
	.align		4
.L_767:
        /*0094*/ 	.byte	0x04, 0x29
        /*0096*/ 	.short	(.L_769 - .L_768)


	//   ....[0]....
.L_768:
        /*0098*/ 	.word	0xffffffff


	//   ....[1]....
        /*009c*/ 	.word	0xffffffff


	//   ....[2]....
        /*00a0*/ 	.word	0xffffffff


	//   ....[3]....
        /*00a4*/ 	.word	0xffffffff


	//   ....[4]....
        /*00a8*/ 	.word	0xffffffff


	//   ....[5]....
        /*00ac*/ 	.word	0xffffffff


	//   ....[6]....
        /*00b0*/ 	.word	0xffffffff


	//   ....[7]....
        /*00b4*/ 	.word	0xffffffff


	//   ....[8]....
        /*00b8*/ 	.word	0xffffffff


	//   ....[9]....
        /*00bc*/ 	.word	0xffffffff


	//   ....[10]....
        /*00c0*/ 	.word	0xffffffff


	//   ....[11]....
        /*00c4*/ 	.word	0xffffffff


	//   ....[12]....
        /*00c8*/ 	.word	0xffffffff


	//   ....[13]....
        /*00cc*/ 	.word	0xffffffff


	//   ....[14]....
        /*00d0*/ 	.word	0xffffffff


	//   ....[15]....
        /*00d4*/ 	.word	0xffffffff


	//   ....[16]....
        /*00d8*/ 	.word	0xffffffff


	//   ....[17]....
        /*00dc*/ 	.word	0xffffffff


	//   ....[18]....
        /*00e0*/ 	.word	0xffffffff


	//   ....[19]....
        /*00e4*/ 	.word	0xffffffff


	//   ....[20]....
        /*00e8*/ 	.word	0xffffffff


	//   ....[21]....
        /*00ec*/ 	.word	0xffffffff


	//   ....[22]....
        /*00f0*/ 	.word	0xffffffff


	//   ....[23]....
        /*00f4*/ 	.word	0xffffffff


	//   ....[24]....
        /*00f8*/ 	.word	0xffffffff


	//   ....[25]....
        /*00fc*/ 	.word	0xffffffff


	//   ....[26]....
        /*0100*/ 	.word	0xffffffff


	//   ....[27]....
        /*0104*/ 	.word	0xffffffff


	//   ....[28]....
        /*0108*/ 	.word	0xffffffff


	//   ....[29]....
        /*010c*/ 	.word	0xffffffff


	//   ....[30]....
        /*0110*/ 	.word	0xffffffff


	//   ....[31]....
        /*0114*/ 	.word	0xffffffff


	//   ....[32]....
        /*0118*/ 	.word	0xffffffff


	//   ....[33]....
        /*011c*/ 	.word	0xffffffff


	//   ....[34]....
        /*0120*/ 	.word	0xffffffff


	//   ....[35]....
        /*0124*/ 	.word	0xffffffff


	//   ....[36]....
        /*0128*/ 	.word	0xffffffff


	//   ....[37]....
        /*012c*/ 	.word	0xffffffff


	//   ....[38]....
        /*0130*/ 	.word	0xffffffff


	//   ....[39]....
        /*0134*/ 	.word	0xffffffff


	//   ....[40]....
        /*0138*/ 	.word	0xffffffff


	//   ....[41]....
        /*013c*/ 	.word	0xffffffff


	//   ....[42]....
        /*0140*/ 	.word	0xffffffff


	//   ....[43]....
        /*0144*/ 	.word	0xffffffff


	//   ....[44]....
        /*0148*/ 	.word	0xffffffff


	//   ....[45]....
        /*014c*/ 	.word	0xffffffff


	//   ....[46]....
        /*0150*/ 	.word	0xffffffff


	//   ....[47]....
        /*0154*/ 	.word	0xffffffff


	//   ....[48]....
        /*0158*/ 	.word	0xffffffff


	//   ....[49]....
        /*015c*/ 	.word	0xffffffff


	//   ....[50]....
        /*0160*/ 	.word	0xffffffff


	//   ....[51]....
        /*0164*/ 	.word	0xffffffff


	//   ....[52]....
        /*0168*/ 	.word	0xffffffff


	//   ....[53]....
        /*016c*/ 	.word	0xffffffff


	//   ....[54]....
        /*0170*/ 	.word	0xffffffff


	//   ....[55]....
        /*0174*/ 	.word	0xffffffff


	//   ....[56]....
        /*0178*/ 	.word	0xffffffff


	//   ....[57]....
        /*017c*/ 	.word	0xffffffff


	//   ....[58]....
        /*0180*/ 	.word	0xffffffff


	//   ....[59]....
        /*0184*/ 	.word	0x0500000f


	//   ....[60]....
        /*0188*/ 	.word	0x0500000f


	//   ....[61]....
        /*018c*/ 	.word	0x0500000f


	//   ....[62]....
        /*0190*/ 	.word	0x0500000f


	//   ....[63]....
        /*0194*/ 	.word	0x0500000f


	//   ....[64]....
        /*0198*/ 	.word	0x0500000f


	//   ....[65]....
        /*019c*/ 	.word	0x0500000f


	//   ....[66]....
        /*01a0*/ 	.word	0x0500000f


	//   ....[67]....
        /*01a4*/ 	.word	0x0500000f


	//   ....[68]....
        /*01a8*/ 	.word	0x0500000f


	//----- nvinfo : EIATTR_COOP_GROUP_INSTR_OFFSETS
	.align		4
.L_769:
        /*01ac*/ 	.byte	0x04, 0x28
        /*01ae*/ 	.short	(.L_771 - .L_770)


	//   ....[0]....
.L_770:
        /*01b0*/ 	.word	0x00000060


	//   ....[1]....
        /*01b4*/ 	.word	0x00000140


	//   ....[2]....
        /*01b8*/ 	.word	0x00000190


	//   ....[3]....
        /*01bc*/ 	.word	0x00000380


	//   ....[4]....
        /*01c0*/ 	.word	0x000004e0


	//   ....[5]....
        /*01c4*/ 	.word	0x00000600


	//   ....[6]....
        /*01c8*/ 	.word	0x00000760


	//   ....[7]....
        /*01cc*/ 	.word	0x00001720


	//   ....[8]....
        /*01d0*/ 	.word	0x00003c10


	//   ....[9]....
        /*01d4*/ 	.word	0x00004350


	//   ....[10]....
        /*01d8*/ 	.word	0x00004ad0


	//   ....[11]....
        /*01dc*/ 	.word	0x00005570


	//   ....[12]....
        /*01e0*/ 	.word	0x000055b0


	//   ....[13]....
        /*01e4*/ 	.word	0x00005990


	//   ....[14]....
        /*01e8*/ 	.word	0x00005a10


	//   ....[15]....
        /*01ec*/ 	.word	0x000064e0


	//   ....[16]....
        /*01f0*/ 	.word	0x00006af0


	//   ....[17]....
        /*01f4*/ 	.word	0x000070c0


	//   ....[18]....
        /*01f8*/ 	.word	0x000077c0


	//   ....[19]....
        /*01fc*/ 	.word	0x000078c0


	//   ....[20]....
        /*0200*/ 	.word	0x00007c90


	//   ....[21]....
        /*0204*/ 	.word	0x00007e30


	//   ....[22]....
        /*0208*/ 	.word	0x00008ea0


	//   ....[23]....
        /*020c*/ 	.word	0x000098b0


	//   ....[24]....
        /*0210*/ 	.word	0x00009930


	//   ....[25]....
        /*0214*/ 	.word	0x00009c30


	//   ....[26]....
        /*0218*/ 	.word	0x00009db0


	//   ....[27]....
        /*021c*/ 	.word	0x0000ae30


	//   ....[28]....
        /*0220*/ 	.word	0x0000b2a0


	//   ....[29]....
        /*0224*/ 	.word	0x0000b860


	//   ....[30]....
        /*0228*/ 	.word	0x0000bf40


	//   ....[31]....
        /*022c*/ 	.word	0x0000c010


	//   ....[32]....
        /*0230*/ 	.word	0x0000c3d0


	//   ....[33]....
        /*0234*/ 	.word	0x0000c480


	//   ....[34]....
        /*0238*/ 	.word	0x0000d620


	//   ....[35]....
        /*023c*/ 	.word	0x0000d660


	//   ....[36]....
        /*0240*/ 	.word	0x0000d6b0


	//   ....[37]....
        /*0244*/ 	.word	0x0000d6e0


	//   ....[38]....
        /*0248*/ 	.word	0x0000d700


	//   ....[39]....
        /*024c*/ 	.word	0x0000e1e0


	//   ....[40]....
        /*0250*/ 	.word	0x0000e6b0


	//   ....[41]....
        /*0254*/ 	.word	0x0000e6e0


	//   ....[42]....
        /*0258*/ 	.word	0x0000e700


	//   ....[43]....
        /*025c*/ 	.word	0x0000e720


	//   ....[44]....
        /*0260*/ 	.word	0x0000ebc0


	//   ....[45]....
        /*0264*/ 	.word	0x0000ebe0


	//   ....[46]....
        /*0268*/ 	.word	0x0000f830


	//   ....[47]....
        /*026c*/ 	.word	0x0000f850


	//   ....[48]....
        /*0270*/ 	.word	0x000108a0


	//   ....[49]....
        /*0274*/ 	.word	0x00011740


	//   ....[50]....
        /*0278*/ 	.word	0x00011fe0


	//   ....[51]....
        /*027c*/ 	.word	0x00012020


	//   ....[52]....
        /*0280*/ 	.word	0x00012090


	//   ....[53]....
        /*0284*/ 	.word	0x000120c0


	//   ....[54]....
        /*0288*/ 	.word	0x00012120


	//   ....[55]....
        /*028c*/ 	.word	0x00012150


	//   ....[56]....
        /*0290*/ 	.word	0x00012170


	//   ....[57]....
        /*0294*/ 	.word	0x000121b0


	//   ....[58]....
        /*0298*/ 	.word	0x000150a0


	//   ....[59]....
        /*029c*/ 	.word	0x00015740


	//   ....[60]....
        /*02a0*/ 	.word	0x000158b0


	//   ....[61]....
        /*02a4*/ 	.word	0x00015900


	//   ....[62]....
        /*02a8*/ 	.word	0x00015a30


	//   ....[63]....
        /*02ac*/ 	.word	0x00015aa0


	//   ....[64]....
        /*02b0*/ 	.word	0x00015b20


	//   ....[65]....
        /*02b4*/ 	.word	0x00015bd0


	//   ....[66]....
        /*02b8*/ 	.word	0x00015c50


	//   ....[67]....
        /*02bc*/ 	.word	0x00015ce0


	//   ....[68]....
        /*02c0*/ 	.word	0x000160f0


	//----- nvinfo : EIATTR_REG_RECONFIG
	.align		4
.L_771:
        /*02c4*/ 	.byte	0x01, 0x54
	.zero		2


	//----- nvinfo : EIATTR_SYSCALL_OFFSETS
	.align		4
        /*02c8*/ 	.byte	0x04, 0x46
        /*02ca*/ 	.short	(.L_773 - .L_772)


	//   ....[0]....
.L_772:
        /*02cc*/ 	.word	0x00003df0


	//   ....[1]....
        /*02d0*/ 	.word	0x00011400


	//   ....[2]....
        /*02d4*/ 	.word	0x00011540


	//   ....[3]....
        /*02d8*/ 	.word	0x00011630


	//   ....[4]....
        /*02dc*/ 	.word	0x00011c80


	//----- nvinfo : EIATTR_MBARRIER_INSTR_OFFSETS
	.align		4
.L_773:
        /*02e0*/ 	.byte	0x04, 0x39
        /*02e2*/ 	.short	(.L_775 - .L_774)


	//   ....[0]....
.L_774:
        /*02e4*/ 	.word	0x00000270
        /*02e8*/ 	.word	0x000000ff
        /*02ec*/ 	.word	0x00028c00
        /*02f0*/ 	.short	0x0100
        /*02f2*/ 	.byte	0x08
	.zero		1


	//   ....[1]....
        /*02f4*/ 	.word	0x00000280
        /*02f8*/ 	.word	0x000000ff
        /*02fc*/ 	.word	0x00028c20
        /*0300*/ 	.short	0x0100
        /*0302*/ 	.byte	0x08
	.zero		1


	//   ....[2]....
        /*0304*/ 	.word	0x00000330
        /*0308*/ 	.word	0x000000ff
        /*030c*/ 	.word	0x00028c30
        /*0310*/ 	.short	0x0100
        /*0312*/ 	.byte	0x06
	.zero		1


	//   ....[3]....
        /*0314*/ 	.word	0x00000340
        /*0318*/ 	.word	0x000000ff
        /*031c*/ 	.word	0x00028c40
        /*0320*/ 	.short	0x0100
        /*0322*/ 	.byte	0x06
	.zero		1


	//   ....[4]....
        /*0324*/ 	.word	0x00000350
        /*0328*/ 	.word	0x000000ff
        /*032c*/ 	.word	0x00028c38
        /*0330*/ 	.short	0x0100
        /*0332*/ 	.byte	0x06
	.zero		1


	//   ....[5]....
        /*0334*/ 	.word	0x00000360
        /*0338*/ 	.word	0x000000ff
        /*033c*/ 	.word	0x00028c48
        /*0340*/ 	.short	0x0100
        /*0342*/ 	.byte	0x06
	.zero		1


	//   ....[6]....
        /*0344*/ 	.word	0x00000490
        /*0348*/ 	.word	0x000000ff
        /*034c*/ 	.word	0x00028c50
        /*0350*/ 	.short	0x0100
        /*0352*/ 	.byte	0x08
	.zero		1


	//   ....[7]....
        /*0354*/ 	.word	0x000004a0
        /*0358*/ 	.word	0x000000ff
        /*035c*/ 	.word	0x00028c60
        /*0360*/ 	.short	0x0100
        /*0362*/ 	.byte	0x08
	.zero		1


	//   ....[8]....
        /*0364*/ 	.word	0x000004b0
        /*0368*/ 	.word	0x000000ff
        /*036c*/ 	.word	0x00028c58
        /*0370*/ 	.short	0x0100
        /*0372*/ 	.byte	0x08
	.zero		1


	//   ....[9]....
        /*0374*/ 	.word	0x000004c0
        /*0378*/ 	.word	0x000000ff
        /*037c*/ 	.word	0x00028c68
        /*0380*/ 	.short	0x0100
        /*0382*/ 	.byte	0x08
	.zero		1


	//   ....[10]....
        /*0384*/ 	.word	0x000005b0
        /*0388*/ 	.word	0x000000ff
        /*038c*/ 	.word	0x00028c70
        /*0390*/ 	.short	0x0100
        /*0392*/ 	.byte	0x06
	.zero		1


	//   ....[11]....
        /*0394*/ 	.word	0x000005c0
        /*0398*/ 	.word	0x000000ff
        /*039c*/ 	.word	0x00028c80
        /*03a0*/ 	.short	0x0100
        /*03a2*/ 	.byte	0x06
	.zero		1


	//   ....[12]....
        /*03a4*/ 	.word	0x000005d0
        /*03a8*/ 	.word	0x000000ff
        /*03ac*/ 	.word	0x00028c78
        /*03b0*/ 	.short	0x0100
        /*03b2*/ 	.byte	0x06
	.zero		1


	//   ....[13]....
        /*03b4*/ 	.word	0x000005e0
        /*03b8*/ 	.word	0x000000ff
        /*03bc*/ 	.word	0x00028c88
        /*03c0*/ 	.short	0x0100
        /*03c2*/ 	.byte	0x06
	.zero		1


	//   ....[14]....
        /*03c4*/ 	.word	0x00000710
        /*03c8*/ 	.word	0x000000ff
        /*03cc*/ 	.word	0x00028c90
        /*03d0*/ 	.short	0x0100
        /*03d2*/ 	.byte	0x08
	.zero		1


	//   ....[15]....
        /*03d4*/ 	.word	0x00000720
        /*03d8*/ 	.word	0x000000ff
        /*03dc*/ 	.word	0x00028ca0
        /*03e0*/ 	.short	0x0100
        /*03e2*/ 	.byte	0x08
	.zero		1


	//   ....[16]....
        /*03e4*/ 	.word	0x00000730
        /*03e8*/ 	.word	0x000000ff
        /*03ec*/ 	.word	0x00028c98
        /*03f0*/ 	.short	0x0100
        /*03f2*/ 	.byte	0x08
	.zero		1


	//   ....[17]....
        /*03f4*/ 	.word	0x00000740
        /*03f8*/ 	.word	0x000000ff
        /*03fc*/ 	.word	0x00028ca8
        /*0400*/ 	.short	0x0100
        /*0402*/ 	.byte	0x08
	.zero		1


	//   ....[18]....
        /*0404*/ 	.word	0x00000870
        /*0408*/ 	.word	0x000000ff
        /*040c*/ 	.word	0x00028cb0
        /*0410*/ 	.short	0x0100
        /*0412*/ 	.byte	0x08
	.zero		1


	//   ....[19]....
        /*0414*/ 	.word	0x00000880
        /*0418*/ 	.word	0x000000ff
        /*041c*/ 	.word	0x00028cc0
        /*0420*/ 	.short	0x0100
        /*0422*/ 	.byte	0x08
	.zero		1


	//   ....[20]....
        /*0424*/ 	.word	0x00000890
        /*0428*/ 	.word	0x000000ff
        /*042c*/ 	.word	0x00028cb8
        /*0430*/ 	.short	0x0100
        /*0432*/ 	.byte	0x08
	.zero		1


	//   ....[21]....
        /*0434*/ 	.word	0x000008a0
        /*0438*/ 	.word	0x000000ff
        /*043c*/ 	.word	0x00028cc8
        /*0440*/ 	.short	0x0100
        /*0442*/ 	.byte	0x08
	.zero		1


	//   ....[22]....
        /*0444*/ 	.word	0x000018e0
        /*0448*/ 	.word	0x000000ff
        /*044c*/ 	.word	0x00028c50
        /*0450*/ 	.short	0x010a
        /*0452*/ 	.byte	0x05
	.zero		1


	//   ....[23]....
        /*0454*/ 	.word	0x00001bd0
        /*0458*/ 	.word	0x00000002
        /*045c*/ 	.word	0x00000000
        /*0460*/ 	.short	0x0101
        /*0462*/ 	.byte	0x3f
	.zero		1


	//   ....[24]....
        /*0464*/ 	.word	0x00002520
        /*0468*/ 	.word	0x000000ff
        /*046c*/ 	.word	0x00028c50
        /*0470*/ 	.short	0x010a
        /*0472*/ 	.byte	0x07
	.zero		1


	//   ....[25]....
        /*0474*/ 	.word	0x00002560
        /*0478*/ 	.word	0x000000ff
        /*047c*/ 	.word	0x00028c50
        /*0480*/ 	.short	0x010a
        /*0482*/ 	.byte	0x07
	.zero		1


	//   ....[26]....
        /*0484*/ 	.word	0x00002730
        /*0488*/ 	.word	0x00000002
        /*048c*/ 	.word	0x00000000
        /*0490*/ 	.short	0x0101
        /*0492*/ 	.byte	0x3f
	.zero		1


	//   ....[27]....
        /*0494*/ 	.word	0x00003e20
        /*0498*/ 	.word	0x000000ff
        /*049c*/ 	.word	0x00028c00
        /*04a0*/ 	.short	0x010a
        /*04a2*/ 	.byte	0x25
	.zero		1


	//   ....[28]....
        /*04a4*/ 	.word	0x00003fb0
        /*04a8*/ 	.word	0x000000ff
        /*04ac*/ 	.word	0x00028c30
        /*04b0*/ 	.short	0x010a
        /*04b2*/ 	.byte	0x25
	.zero		1


	//   ....[29]....
        /*04b4*/ 	.word	0x00004020
        /*04b8*/ 	.word	0x000000ff
        /*04bc*/ 	.word	0x00028c30
        /*04c0*/ 	.short	0x010a
        /*04c2*/ 	.byte	0x25
	.zero		1


	//   ....[30]....
        /*04c4*/ 	.word	0x00004690
        /*04c8*/ 	.word	0x00000005
        /*04cc*/ 	.word	0x00000000
        /*04d0*/ 	.short	0x0101
        /*04d2*/ 	.byte	0x3f
	.zero		1


	//   ....[31]....
        /*04d4*/ 	.word	0x000061e0
        /*04d8*/ 	.word	0x000000ff
        /*04dc*/ 	.word	0x00028c50
        /*04e0*/ 	.short	0x010a
        /*04e2*/ 	.byte	0x25
	.zero		1


	//   ....[32]....
        /*04e4*/ 	.word	0x00006220
        /*04e8*/ 	.word	0x000000ff
        /*04ec*/ 	.word	0x00028c50
        /*04f0*/ 	.short	0x010a
        /*04f2*/ 	.byte	0x25
	.zero		1


	//   ....[33]....
        /*04f4*/ 	.word	0x00006500
        /*04f8*/ 	.word	0x0000000d
        /*04fc*/ 	.word	0x00000000
        /*0500*/ 	.short	0x0101
        /*0502*/ 	.byte	0x3f
	.zero		1


	//   ....[34]....
        /*0504*/ 	.word	0x000067f0
        /*0508*/ 	.word	0x000000ff
        /*050c*/ 	.word	0x00028c30
        /*0510*/ 	.short	0x010a
        /*0512*/ 	.byte	0x20
	.zero		1


	//   ....[35]....
        /*0514*/ 	.word	0x00006830
        /*0518*/ 	.word	0x000000ff
        /*051c*/ 	.word	0x00028c30
        /*0520*/ 	.short	0x010a
        /*0522*/ 	.byte	0x20
	.zero		1


	//   ....[36]....
        /*0524*/ 	.word	0x00006bd0
        /*0528*/ 	.word	0x000000a2
        /*052c*/ 	.word	0x00000000
        /*0530*/ 	.short	0x0101
        /*0532*/ 	.byte	0x3f
	.zero		1


	//   ....[37]....
        /*0534*/ 	.word	0x00008be0
        /*0538*/ 	.word	0x000000ff
        /*053c*/ 	.word	0x00028c50
        /*0540*/ 	.short	0x010a
        /*0542*/ 	.byte	0x20
	.zero		1


	//   ....[38]....
        /*0544*/ 	.word	0x00008c20
        /*0548*/ 	.word	0x000000ff
        /*054c*/ 	.word	0x00028c50
        /*0550*/ 	.short	0x010a
        /*0552*/ 	.byte	0x20
	.zero		1


	//   ....[39]....
        /*0554*/ 	.word	0x00008ec0
        /*0558*/ 	.word	0x0000000e
        /*055c*/ 	.word	0x00000000
        /*0560*/ 	.short	0x0101
        /*0562*/ 	.byte	0x3f
	.zero		1


	//   ....[40]....
        /*0564*/ 	.word	0x000092e0
        /*0568*/ 	.word	0x000000ff
        /*056c*/ 	.word	0x00028c30
        /*0570*/ 	.short	0x010a
        /*0572*/ 	.byte	0x1d
	.zero		1


	//   ....[41]....
        /*0574*/ 	.word	0x00009320
        /*0578*/ 	.word	0x000000ff
        /*057c*/ 	.word	0x00028c30
        /*0580*/ 	.short	0x010a
        /*0582*/ 	.byte	0x1d
	.zero		1


	//   ....[42]....
        /*0584*/ 	.word	0x0000a100
        /*0588*/ 	.word	0x00000098
        /*058c*/ 	.word	0x00000000
        /*0590*/ 	.short	0x0101
        /*0592*/ 	.byte	0x3f
	.zero		1


	//   ....[43]....
        /*0594*/ 	.word	0x0000aba0
        /*0598*/ 	.word	0x000000ff
        /*059c*/ 	.word	0x00028c50
        /*05a0*/ 	.short	0x010a
        /*05a2*/ 	.byte	0x1d
	.zero		1


	//   ....[44]....
        /*05a4*/ 	.word	0x0000abe0
        /*05a8*/ 	.word	0x000000ff
        /*05ac*/ 	.word	0x00028c50
        /*05b0*/ 	.short	0x010a
        /*05b2*/ 	.byte	0x1d
	.zero		1


	//   ....[45]....
        /*05b4*/ 	.word	0x0000ae50
        /*05b8*/ 	.word	0x0000000d
        /*05bc*/ 	.word	0x00000000
        /*05c0*/ 	.short	0x0101
        /*05c2*/ 	.byte	0x3f
	.zero		1


	//   ....[46]....
        /*05c4*/ 	.word	0x0000afe0
        /*05c8*/ 	.word	0x000000ff
        /*05cc*/ 	.word	0x00028c30
        /*05d0*/ 	.short	0x010a
        /*05d2*/ 	.byte	0x1f
	.zero		1


	//   ....[47]....
        /*05d4*/ 	.word	0x0000b020
        /*05d8*/ 	.word	0x000000ff
        /*05dc*/ 	.word	0x00028c30
        /*05e0*/ 	.short	0x010a
        /*05e2*/ 	.byte	0x1f
	.zero		1


	//   ....[48]....
        /*05e4*/ 	.word	0x0000b350
        /*05e8*/ 	.word	0x000000a2
        /*05ec*/ 	.word	0x00000000
        /*05f0*/ 	.short	0x0101
        /*05f2*/ 	.byte	0x3f
	.zero		1


	//   ....[49]....
        /*05f4*/ 	.word	0x0000d360
        /*05f8*/ 	.word	0x000000ff
        /*05fc*/ 	.word	0x00028c50
        /*0600*/ 	.short	0x010a
        /*0602*/ 	.byte	0x1f
	.zero		1


	//   ....[50]....
        /*0604*/ 	.word	0x0000d3a0
        /*0608*/ 	.word	0x000000ff
        /*060c*/ 	.word	0x00028c50
        /*0610*/ 	.short	0x010a
        /*0612*/ 	.byte	0x1f
	.zero		1


	//   ....[51]....
        /*0614*/ 	.word	0x0000d640
        /*0618*/ 	.word	0x00000010
        /*061c*/ 	.word	0x00000000
        /*0620*/ 	.short	0x0101
        /*0622*/ 	.byte	0x3f
	.zero		1


	//   ....[52]....
        /*0624*/ 	.word	0x0000e1b0
        /*0628*/ 	.word	0x000000ff
        /*062c*/ 	.word	0x00000000
        /*0630*/ 	.short	0x0101
        /*0632*/ 	.byte	0x04
	.zero		1


	//   ....[53]....
        /*0634*/ 	.word	0x00011970
        /*0638*/ 	.word	0x000000ff
        /*063c*/ 	.word	0x00028c40
        /*0640*/ 	.short	0x010a
        /*0642*/ 	.byte	0x26
	.zero		1


	//   ....[54]....
        /*0644*/ 	.word	0x00012280
        /*0648*/ 	.word	0x000000ff
        /*064c*/ 	.word	0x00028c00
        /*0650*/ 	.short	0x0107
        /*0652*/ 	.byte	0x26
	.zero		1


	//   ....[55]....
        /*0654*/ 	.word	0x000122c0
        /*0658*/ 	.word	0x000000ff
        /*065c*/ 	.word	0x00028c00
        /*0660*/ 	.short	0x0101
        /*0662*/ 	.byte	0x26
	.zero		1


	//   ....[56]....
        /*0664*/ 	.word	0x000122d0
        /*0668*/ 	.word	0x000000ff
        /*066c*/ 	.word	0x00028c20
        /*0670*/ 	.short	0x010a
        /*0672*/ 	.byte	0x26
	.zero		1


	//   ....[57]....
        /*0674*/ 	.word	0x00012330
        /*0678*/ 	.word	0x000000ff
        /*067c*/ 	.word	0x00028c60
        /*0680*/ 	.short	0x010a
        /*0682*/ 	.byte	0x26
	.zero		1


	//   ....[58]....
        /*0684*/ 	.word	0x00012ef0
        /*0688*/ 	.word	0x000000ff
        /*068c*/ 	.word	0x00028c48
        /*0690*/ 	.short	0x010a
        /*0692*/ 	.byte	0x26
	.zero		1


	//   ....[59]....
        /*0694*/ 	.word	0x000130c0
        /*0698*/ 	.word	0x000000ff
        /*069c*/ 	.word	0x00028c68
        /*06a0*/ 	.short	0x010a
        /*06a2*/ 	.byte	0x26
	.zero		1


	//   ....[60]....
        /*06a4*/ 	.word	0x00013a70
        /*06a8*/ 	.word	0x000000ff
        /*06ac*/ 	.word	0x00028c40
        /*06b0*/ 	.short	0x010a
        /*06b2*/ 	.byte	0x26
	.zero		1


	//   ....[61]....
        /*06b4*/ 	.word	0x00013c50
        /*06b8*/ 	.word	0x000000ff
        /*06bc*/ 	.word	0x00028c60
        /*06c0*/ 	.short	0x010a
        /*06c2*/ 	.byte	0x26
	.zero		1


	//   ....[62]....
        /*06c4*/ 	.word	0x00014630
        /*06c8*/ 	.word	0x000000ff
        /*06cc*/ 	.word	0x00028c48
        /*06d0*/ 	.short	0x010a
        /*06d2*/ 	.byte	0x26
	.zero		1


	//   ....[63]....
        /*06d4*/ 	.word	0x00014810
        /*06d8*/ 	.word	0x000000ff
        /*06dc*/ 	.word	0x00028c68
        /*06e0*/ 	.short	0x010a
        /*06e2*/ 	.byte	0x26
	.zero		1


	//   ....[64]....
        /*06e4*/ 	.word	0x00015030
        /*06e8*/ 	.word	0x00000002
        /*06ec*/ 	.word	0x00028c20
        /*06f0*/ 	.short	0x010a
        /*06f2*/ 	.byte	0x3f
	.zero		1


	//   ....[65]....
        /*06f4*/ 	.word	0x000151b0
        /*06f8*/ 	.word	0x00000007
        /*06fc*/ 	.word	0x00000000
        /*0700*/ 	.short	0x010a
        /*0702*/ 	.byte	0x3f
	.zero		1


	//   ....[66]....
        /*0704*/ 	.word	0x00015220
        /*0708*/ 	.word	0x00000005
        /*070c*/ 	.word	0x00000000
        /*0710*/ 	.short	0x010a
        /*0712*/ 	.byte	0x3f
	.zero		1


	//   ....[67]....
        /*0714*/ 	.word	0x00015280
        /*0718*/ 	.word	0x00000005
        /*071c*/ 	.word	0x00000000
        /*0720*/ 	.short	0x010a
        /*0722*/ 	.byte	0x3f
	.zero		1


	//   ....[68]....
        /*0724*/ 	.word	0x000152b0
        /*0728*/ 	.word	0x00000003
        /*072c*/ 	.word	0x00000000
        /*0730*/ 	.short	0x010a
        /*0732*/ 	.byte	0x3f
	.zero		1


	//   ....[69]....
        /*0734*/ 	.word	0x00015320
        /*0738*/ 	.word	0x00000005
        /*073c*/ 	.word	0x00028c50
        /*0740*/ 	.short	0x010a
        /*0742*/ 	.byte	0x3f
	.zero		1


	//   ....[70]....
        /*0744*/ 	.word	0x00015380
        /*0748*/ 	.word	0x00000005
        /*074c*/ 	.word	0x00028c50
        /*0750*/ 	.short	0x010a
        /*0752*/ 	.byte	0x3f
	.zero		1


	//   ....[71]....
        /*0754*/ 	.word	0x000153e0
        /*0758*/ 	.word	0x00000009
        /*075c*/ 	.word	0x00028c00
        /*0760*/ 	.short	0x010a
        /*0762*/ 	.byte	0x3f
	.zero		1


	//   ....[72]....
        /*0764*/ 	.word	0x00015440
        /*0768*/ 	.word	0x00000005
        /*076c*/ 	.word	0x00028c30
        /*0770*/ 	.short	0x010a
        /*0772*/ 	.byte	0x3f
	.zero		1


	//   ....[73]....
        /*0774*/ 	.word	0x00015490
        /*0778*/ 	.word	0x0000000d
        /*077c*/ 	.word	0x00028c50
        /*0780*/ 	.short	0x010a
        /*0782*/ 	.byte	0x3f
	.zero		1


	//   ....[74]....
        /*0784*/ 	.word	0x000154f0
        /*0788*/ 	.word	0x0000000e
        /*078c*/ 	.word	0x00028c30
        /*0790*/ 	.short	0x010a
        /*0792*/ 	.byte	0x3f
	.zero		1


	//   ....[75]....
        /*0794*/ 	.word	0x00015540
        /*0798*/ 	.word	0x0000000e
        /*079c*/ 	.word	0x00028c50
        /*07a0*/ 	.short	0x010a
        /*07a2*/ 	.byte	0x3f
	.zero		1


	//   ....[76]....
        /*07a4*/ 	.word	0x000155a0
        /*07a8*/ 	.word	0x00000006
        /*07ac*/ 	.word	0x00028c30
        /*07b0*/ 	.short	0x010a
        /*07b2*/ 	.byte	0x3f
	.zero		1


	//   ....[77]....
        /*07b4*/ 	.word	0x000155f0
        /*07b8*/ 	.word	0x000000c0
        /*07bc*/ 	.word	0x00028c50
        /*07c0*/ 	.short	0x010a
        /*07c2*/ 	.byte	0x3f
	.zero		1


	//   ....[78]....
        /*07c4*/ 	.word	0x00015650
        /*07c8*/ 	.word	0x00000006
        /*07cc*/ 	.word	0x00028c30
        /*07d0*/ 	.short	0x010a
        /*07d2*/ 	.byte	0x3f
	.zero		1


	//   ....[79]....
        /*07d4*/ 	.word	0x000156a0
        /*07d8*/ 	.word	0x00000010
        /*07dc*/ 	.word	0x00028c50
        /*07e0*/ 	.short	0x010a
        /*07e2*/ 	.byte	0x3f
	.zero		1


	//   ....[80]....
        /*07e4*/ 	.word	0x00015800
        /*07e8*/ 	.word	0x00000003
        /*07ec*/ 	.word	0x00028c40
        /*07f0*/ 	.short	0x010a
        /*07f2*/ 	.byte	0x3f
	.zero		1


	//   ....[81]....
        /*07f4*/ 	.word	0x00015d20
        /*07f8*/ 	.word	0x00000003
        /*07fc*/ 	.word	0x00028c20
        /*0800*/ 	.short	0x010a
        /*0802*/ 	.byte	0x3f
	.zero		1


	//   ....[82]....
        /*0804*/ 	.word	0x00015d80
        /*0808*/ 	.word	0x00000003
        /*080c*/ 	.word	0x00028c60
        /*0810*/ 	.short	0x010a
        /*0812*/ 	.byte	0x3f
	.zero		1


	//   ....[83]....
        /*0814*/ 	.word	0x00015de0
        /*0818*/ 	.word	0x00000003
        /*081c*/ 	.word	0x00028c48
        /*0820*/ 	.short	0x010a
        /*0822*/ 	.byte	0x3f
	.zero		1


	//   ....[84]....
        /*0824*/ 	.word	0x00015e40
        /*0828*/ 	.word	0x00000003
        /*082c*/ 	.word	0x00028c68
        /*0830*/ 	.short	0x010a
        /*0832*/ 	.byte	0x3f
	.zero		1


	//   ....[85]....
        /*0834*/ 	.word	0x00015ea0
        /*0838*/ 	.word	0x00000003
        /*083c*/ 	.word	0x00028c40
        /*0840*/ 	.short	0x010a
        /*0842*/ 	.byte	0x3f
	.zero		1


	//   ....[86]....
        /*0844*/ 	.word	0x00015f00
        /*0848*/ 	.word	0x00000003
        /*084c*/ 	.word	0x00028c60
        /*0850*/ 	.short	0x010a
        /*0852*/ 	.byte	0x3f
	.zero		1


	//   ....[87]....
        /*0854*/ 	.word	0x00015f60
        /*0858*/ 	.word	0x00000003
        /*085c*/ 	.word	0x00028c48
        /*0860*/ 	.short	0x010a
        /*0862*/ 	.byte	0x3f
	.zero		1


	//   ....[88]....
        /*0864*/ 	.word	0x00015fc0
        /*0868*/ 	.word	0x00000003
        /*086c*/ 	.word	0x00028c68
        /*0870*/ 	.short	0x010a
        /*0872*/ 	.byte	0x3f
	.zero		1


	//   ....[89]....
        /*0874*/ 	.word	0x00016010
        /*0878*/ 	.word	0x00000002
        /*087c*/ 	.word	0x00028c20
        /*0880*/ 	.short	0x010a
        /*0882*/ 	.byte	0x3f
	.zero		1


	//   ....[90]....
        /*0884*/ 	.word	0x000161b0
        /*0888*/ 	.word	0x00000007
        /*088c*/ 	.word	0x00000000
        /*0890*/ 	.short	0x010a
        /*0892*/ 	.byte	0x3f
	.zero		1


	//   ....[91]....
        /*0894*/ 	.word	0x00016200
        /*0898*/ 	.word	0x00000005
        /*089c*/ 	.word	0x00000000
        /*08a0*/ 	.short	0x010a
        /*08a2*/ 	.byte	0x3f
	.zero		1


	//   ....[92]....
        /*08a4*/ 	.word	0x00016250
        /*08a8*/ 	.word	0x00000005
        /*08ac*/ 	.word	0x00000000
        /*08b0*/ 	.short	0x010a
        /*08b2*/ 	.byte	0x3f
	.zero		1


	//----- nvinfo : EIATTR_NUM_MBARRIERS
	.align		4
.L_775:
        /*08b4*/ 	.byte	0x03, 0x38
        /*08b6*/ 	.short	0x0016


	//----- nvinfo : EIATTR_EXIT_INSTR_OFFSETS
	.align		4
        /*08b8*/ 	.byte	0x04, 0x1c
        /*08ba*/ 	.short	(.L_777 - .L_776)


	//   ....[0]....
.L_776:
        /*08bc*/ 	.word	0x00015300


	//----- nvinfo : EIATTR_MAX_THREADS
	.align		4
.L_777:
        /*08c0*/ 	.byte	0x04, 0x05
        /*08c2*/ 	.short	(.L_779 - .L_778)
.L_778:
        /*08c4*/ 	.word	0x00000180
        /*08c8*/ 	.word	0x00000001
        /*08cc*/ 	.word	0x00000001


	//----- nvinfo : EIATTR_CRS_STACK_SIZE
	.align		4
.L_779:
        /*08d0*/ 	.byte	0x04, 0x1e
        /*08d2*/ 	.short	(.L_781 - .L_780)
.L_780:
        /*08d4*/ 	.word	0x00000000


	//----- nvinfo : EIATTR_CBANK_PARAM_SIZE
	.align		4
.L_781:
        /*08d8*/ 	.byte	0x03, 0x19
        /*08da*/ 	.short	0x0a70


	//----- nvinfo : EIATTR_PARAM_CBANK
	.align		4
        /*08dc*/ 	.byte	0x04, 0x0a
        /*08de*/ 	.short	(.L_783 - .L_782)
	.align		4
.L_782:
        /*08e0*/ 	.word	index@(.nv.constant0._ZN7cutlass13device_kernelIN5flash11enable_sm90INS1_16FlashAttnFwdSm90INS1_25CollectiveMainloopFwdSm90ILi2EN4cute5tupleIJNS5_1CILi1EEES8_S8_EEENS6_IJNS7_ILi64EEESA_SA_EEELi512ENS_6half_tEfNS_4arch4Sm90ELb0ELb1ELb1ELb0ELb0ELb0ELb0ELb0ELb0ELb1ELb1ELb0EEENS1_21CollectiveEpilogueFwdINS6_IJSA_NS7_ILi512EEESA_EEES9_SC_SE_Li256ELb0ELb1ELb1ELb0EEENS1_19SingleTileSchedulerILb0ELb1ELb1ELi64EEEEEEEEEvNT_6ParamsE)
        /*08e4*/ 	.short	0x0210
        /*08e6*/ 	.short	0x0a70


	//----- nvinfo : EIATTR_SW_WAR
	.align		4
.L_783:
        /*08e8*/ 	.byte	0x04, 0x36
        /*08ea*/ 	.short	(.L_785 - .L_784)
.L_784:
        /*08ec*/ 	.word	0x00000008
.L_785:


//--------------------- .nv.info._ZN7cutlass13device_kernelIN5flash11enable_sm90INS1_16FlashAttnFwdSm90INS1_25CollectiveMainloopFwdSm90ILi2EN4cute5tupleIJNS5_1CILi1EEES8_S8_EEENS6_IJNS7_ILi64EEESA_SA_EEELi512ENS_6half_tEfNS_4arch4Sm90ELb0ELb1ELb1ELb0ELb0ELb0ELb1ELb0ELb0ELb1ELb1ELb0EEENS1_21CollectiveEpilogueFwdINS6_IJSA_NS7_ILi512EEESA_EEES9_SC_SE_Li256ELb0ELb1ELb1ELb0EEENS1_19SingleTileSchedulerILb0ELb1ELb1ELi64EEEEEEEEEvNT_6ParamsE --------------------------
	.section	.nv.info._ZN7cutlass13device_kernelIN5flash11enable_sm90INS1_16FlashAttnFwdSm90INS1_25CollectiveMainloopFwdSm90ILi2EN4cute5tupleIJNS5_1CILi1EEES8_S8_EEENS6_IJNS7_ILi64EEESA_SA_EEELi512ENS_6half_tEfNS_4arch4Sm90ELb0ELb1ELb1ELb0ELb0ELb0ELb1ELb0ELb0ELb1ELb1ELb0EEENS1_21CollectiveEpilogueFwdINS6_IJSA_NS7_ILi512EEESA_EEES9_SC_SE_Li256ELb0ELb1ELb1ELb0EEENS1_19SingleTileSchedulerILb0ELb1ELb1ELi64EEEEEEEEEvNT_6ParamsE,"",@"SHT_CUDA_INFO"
	.sectionflags	@""
	.align	4


	//----- nvinfo : EIATTR_CUDA_API_VERSION
	.align		4
        /*0000*/ 	.byte	0x04, 0x37
        /*0002*/ 	.short	(.L_787 - .L_786)
.L_786:
        /*0004*/ 	.word	0x00000082


	//----- nvinfo : EIATTR_KPARAM_INFO
	.align		4
.L_787:
        /*0008*/ 	.byte	0x04, 0x17
        /*000a*/ 	.short	(.L_789 - .L_788)
.L_788:
        /*000c*/ 	.word	0x00000000
        /*0010*/ 	.short	0x0000
        /*0012*/ 	.short	0x0070
        /*0014*/ 	.byte	0x00, 0xf0, 0x01, 0x2c


	//----- nvinfo : EIATTR_SPARSE_MMA_MASK
	.align		4
.L_789:
        /*0018*/ 	.byte	0x03, 0x50
        /*001a*/ 	.short	0x0000


	//----- nvinfo : EIATTR_MAXREG_COUNT
	.align		4
        /*001c*/ 	.byte	0x03, 0x1b
        /*001e*/ 	.short	0x00a8


	//----- nvinfo : EIATTR_NUM_BARRIERS
	.align		4
        /*0020*/ 	.byte	0x02, 0x4c
        /*0022*/ 	.byte	0x10
	.zero		1


	//----- nvinfo : EIATTR_EXTERNS
	.align		4
        /*0024*/ 	.byte	0x04, 0x0f
        /*0026*/ 	.short	(.L_791 - .L_790)


	//   ....[0]....
	.align		4
.L_790:
        /*0028*/ 	.word	index@(__assertfail)


	//----- nvinfo : EIATTR_ANNOTATIONS
	.align		4
.L_791:
        /*002c*/ 	.byte	0x04, 0x55
        /*002e*/ 	.short	(.L_793 - .L_792)


	//   ....[0]....
.L_792:
        /* <DEDUP_REMOVED lines=19> */


	//----- nvinfo : EIATTR_MERCURY_ISA_VERSION
	.align		4
.L_793:
        /*0150*/ 	.byte	0x03, 0x5f
        /*0152*/ 	.short	0x0101


	//----- nvinfo : EIATTR_INT_WARP_WIDE_INSTR_OFFSETS
	.align		4
        /*0154*/ 	.byte	0x04, 0x31
        /*0156*/ 	.short	(.L_795 - .L_794)


	//   ....[0]....
.L_794:
        /*0158*/ 	.word	0x00000160


	//   ....[1]....
        /*015c*/ 	.word	0x000001a0


	//   ....[2]....
        /*0160*/ 	.word	0x00000210


	//   ....[3]....
        /*0164*/ 	.word	0x00000280


	//----- nvinfo : EIATTR_COOP_GROUP_MASK_REGIDS
	.align		4
.L_795:
        /*0168*/ 	.byte	0x04, 0x29
        /*016a*/ 	.short	(.L_797 - .L_796)


	//   ....[0]....
.L_796:
        /*016c*/ 	.word	0xffffffff


	//   ....[1]....
        /*0170*/ 	.word	0xffffffff


	//   ....[2]....
        /*0174*/ 	.word	0xffffffff


	//   ....[3]....
        /*0178*/ 	.word	0xffffffff


	//   ....[4]....
        /*017c*/ 	.word	0xffffffff


	//   ....[5]....
        /*0180*/ 	.word	0xffffffff


	//   ....[6]....
        /*0184*/ 	.word	0xffffffff


	//   ....[7]....
        /*0188*/ 	.word	0xffffffff


	//   ....[8]....
        /*018c*/ 	.word	0xffffffff


	//   ....[9]....
        /*0190*/ 	.word	0xffffffff


	//   ....[10]....
        /*0194*/ 	.word	0xffffffff


	//   ....[11]....
        /*0198*/ 	.word	0xffffffff


	//   ....[12]....
        /*019c*/ 	.word	0xffffffff


	//   ....[13]....
        /*01a0*/ 	.word	0xffffffff


	//   ....[14]....
        /*01a4*/ 	.word	0xffffffff


	//   ....[15]....
        /*01a8*/ 	.word	0xffffffff


	//   ....[16]....
        /*01ac*/ 	.word	0xffffffff


	//   ....[17]....
        /*01b0*/ 	.word	0xffffffff


	//   ....[18]....
        /*01b4*/ 	.word	0xffffffff


	//   ....[19]....
        /*01b8*/ 	.word	0xffffffff


	//   ....[20]....
        /*01bc*/ 	.word	0xffffffff


	//   ....[21]....
        /*01c0*/ 	.word	0xffffffff


	//   ....[22]....
        /*01c4*/ 	.word	0xffffffff


	//   ....[23]....
        /*01c8*/ 	.word	0xffffffff


	//   ....[24]....
        /*01cc*/ 	.word	0xffffffff


	//   ....[25]....
        /*01d0*/ 	.word	0xffffffff


	//   ....[26]....
        /*01d4*/ 	.word	0xffffffff


	//   ....[27]....
        /*01d8*/ 	.word	0xffffffff


	//   ....[28]....
        /*01dc*/ 	.word	0xffffffff


	//   ....[29]....
        /*01e0*/ 	.word	0xffffffff


	//   ....[30]....
        /*01e4*/ 	.word	0xffffffff


	//   ....[31]....
        /*01e8*/ 	.word	0xffffffff


	//   ....[32]....
        /*01ec*/ 	.word	0xffffffff


	//   ....[33]....
        /*01f0*/ 	.word	0xffffffff


	//   ....[34]....
        /*01f4*/ 	.word	0xffffffff


	//   ....[35]....
        /*01f8*/ 	.word	0xffffffff


	//   ....[36]....
        /*01fc*/ 	.word	0xffffffff


	//   ....[37]....
        /*0200*/ 	.word	0xffffffff


	//   ....[38]....
        /*0204*/ 	.word	0xffffffff


	//   ....[39]....
        /*0208*/ 	.word	0xffffffff


	//   ....[40]....
        /*020c*/ 	.word	0xffffffff


	//   ....[41]....
        /*0210*/ 	.word	0xffffffff


	//   ....[42]....
        /*0214*/ 	.word	0xffffffff


	//   ....[43]....
        /*0218*/ 	.word	0xffffffff


	//   ....[44]....
        /*021c*/ 	.word	0xffffffff


	//   ....[45]....
        /*0220*/ 	.word	0xffffffff


	//   ....[46]....
        /*0224*/ 	.word	0xffffffff


	//   ....[47]....
        /*0228*/ 	.word	0xffffffff


	//   ....[48]....
        /*022c*/ 	.word	0xffffffff


	//   ....[49]....
        /*0230*/ 	.word	0xffffffff


	//   ....[50]....
        /*0234*/ 	.word	0xffffffff


	//   ....[51]....
        /*0238*/ 	.word	0xffffffff


	//   ....[52]....
        /*023c*/ 	.word	0xffffffff


	//   ....[53]....
        /*0240*/ 	.word	0xffffffff


	//   ....[54]....
        /*0244*/ 	.word	0xffffffff


	//   ....[55]....
        /*0248*/ 	.word	0xffffffff


	//   ....[56]....
        /*024c*/ 	.word	0xffffffff


	//   ....[57]....
        /*0250*/ 	.word	0xffffffff


	//   ....[58]....
        /*0254*/ 	.word	0xffffffff


	//   ....[59]....
        /*0258*/ 	.word	0xffffffff


	//   ....[60]....
        /*025c*/ 	.word	0xffffffff


	//   ....[61]....
        /*0260*/ 	.word	0xffffffff


	//   ....[62]....
        /*0264*/ 	.word	0xffffffff


	//   ....[63]....
        /*0268*/ 	.word	0x0500000f


	//   ....[64]....
        /*026c*/ 	.word	0x0500000f


	//   ....[65]....
        /*0270*/ 	.word	0x0500000f


	//   ....[66]....
        /*0274*/ 	.word	0x0500000f


	//   ....[67]....
        /*0278*/ 	.word	0x0500000f


	//   ....[68]....
        /*027c*/ 	.word	0x0500000f


	//   ....[69]....
        /*0280*/ 	.word	0x0500000f


	//   ....[70]....
        /*0284*/ 	.word	0x0500000f


	//   ....[71]....
        /*0288*/ 	.word	0x0500000f


	//   ....[72]....
        /*028c*/ 	.word	0x0500000f


	//   ....[73]....
        /*0290*/ 	.word	0x0500000f


	//   ....[74]....
        /*0294*/ 	.word	0x0500000f


	//   ....[75]....
        /*0298*/ 	.word	0x0500000f


	//   ....[76]....
        /*029c*/ 	.word	0x0500000f


	//   ....[77]....
        /*02a0*/ 	.word	0x0500000f


	//   ....[78]....
        /*02a4*/ 	.word	0x0500000f


	//   ....[79]....
        /*02a8*/ 	.word	0x0500000f


	//   ....[80]....
        /*02ac*/ 	.word	0x0500000f


	//   ....[81]....
        /*02b0*/ 	.word	0xffffffff


	//   ....[82]....
        /*02b4*/ 	.word	0xffffffff


	//   ....[83]....
        /*02b8*/ 	.word	0xffffffff


	//   ....[84]....
        /*02bc*/ 	.word	0xffffffff


	//   ....[85]....
        /*02c0*/ 	.word	0xffffffff


	//   ....[86]....
        /*02c4*/ 	.word	0xffffffff


	//   ....[87]....
        /*02c8*/ 	.word	0xffffffff


	//   ....[88]....
        /*02cc*/ 	.word	0xffffffff


	//----- nvinfo : EIATTR_COOP_GROUP_INSTR_OFFSETS
	.align		4
.L_797:
        /*02d0*/ 	.byte	0x04, 0x28
        /*02d2*/ 	.short	(.L_799 - .L_798)


	//   ....[0]....
.L_798:
        /*02d4*/ 	.word	0x000000a0


	//   ....[1]....
        /*02d8*/ 	.word	0x00000170


	//   ....[2]....
        /*02dc*/ 	.word	0x00000220


	//   ....[3]....
        /*02e0*/ 	.word	0x000003c0


	//   ....[4]....
        /*02e4*/ 	.word	0x00000520


	//   ....[5]....
        /*02e8*/ 	.word	0x00000640


	//   ....[6]....
        /*02ec*/ 	.word	0x000007a0


	//   ....[7]....
        /*02f0*/ 	.word	0x00002080


	//   ....[8]....
        /*02f4*/ 	.word	0x00009e90


	//   ....[9]....
        /*02f8*/ 	.word	0x0000bc80


	//   ....[10]....
        /*02fc*/ 	.word	0x0000cf10


	//   ....[11]....
        /*0300*/ 	.word	0x0000d4b0


	//   ....[12]....
        /*0304*/ 	.word	0x0000df60


	//   ....[13]....
        /*0308*/ 	.word	0x0000e340


	//   ....[14]....
        /*030c*/ 	.word	0x0000e750


	//   ....[15]....
        /*0310*/ 	.word	0x0000e770


	//   ....[16]....
        /*0314*/ 	.word	0x00011380


	//   ....[17]....
        /*0318*/ 	.word	0x00012bd0


	//   ....[18]....
        /*031c*/ 	.word	0x000141d0


	//   ....[19]....
        /*0320*/ 	.word	0x00014210


	//   ....[20]....
        /*0324*/ 	.word	0x00014250


	//   ....[21]....
        /*0328*/ 	.word	0x00014270


	//   ....[22]....
        /*032c*/ 	.word	0x00018900


	//   ....[23]....
        /*0330*/ 	.word	0x00019f40


	//   ....[24]....
        /*0334*/ 	.word	0x0001b190


	//   ....[25]....
        /*0338*/ 	.word	0x0001b710


	//   ....[26]....
        /*033c*/ 	.word	0x0001c240


	//   ....[27]....
        /*0340*/ 	.word	0x0001c2d0


	//   ....[28]....
        /*0344*/ 	.word	0x0001c390


	//   ....[29]....
        /*0348*/ 	.word	0x0001c3b0


	//   ....[30]....
        /*034c*/ 	.word	0x00023170


	//   ....[31]....
        /*0350*/ 	.word	0x000232b0


	//   ....[32]....
        /*0354*/ 	.word	0x000232d0


	//   ....[33]....
        /*0358*/ 	.word	0x00023310


	//   ....[34]....
        /*035c*/ 	.word	0x00023330


	//   ....[35]....
        /*0360*/ 	.word	0x00024840


	//   ....[36]....
        /*0364*/ 	.word	0x00024d80


	//   ....[37]....
        /*0368*/ 	.word	0x00024da0


	//   ....[38]....
        /*036c*/ 	.word	0x00024db0


	//   ....[39]....
        /*0370*/ 	.word	0x00024dc0


	//   ....[40]....
        /*0374*/ 	.word	0x00025140


	//   ....[41]....
        /*0378*/ 	.word	0x00025190


	//   ....[42]....
        /*037c*/ 	.word	0x00026000


	//   ....[43]....
        /*0380*/ 	.word	0x00026020


	//   ....[44]....
        /*0384*/ 	.word	0x00027200


	//   ....[45]....
        /*0388*/ 	.word	0x00028080


	//   ....[46]....
        /*038c*/ 	.word	0x00028940


	//   ....[47]....
        /*0390*/ 	.word	0x00028970


	//   ....[48]....
        /*0394*/ 	.word	0x00028a80


	//   ....[49]....
        /*0398*/ 	.word	0x00028aa0


	//   ....[50]....
        /*039c*/ 	.word	0x00028b20


	//   ....[51]....
        /*03a0*/ 	.word	0x00028b40


	//   ....[52]....
        /*03a4*/ 	.word	0x00028b50


	//   ....[53]....
        /*03a8*/ 	.word	0x00028b60


	//   ....[54]....
        /*03ac*/ 	.word	0x00029430


	//   ....[55]....
        /*03b0*/ 	.word	0x000294f0


	//   ....[56]....
        /*03b4*/ 	.word	0x00029510


	//   ....[57]....
        /*03b8*/ 	.word	0x00029630


	//   ....[58]....
        /*03bc*/ 	.word	0x00029800


	//   ....[59]....
        /*03c0*/ 	.word	0x00029810


	//   ....[60]....
        /*03c4*/ 	.word	0x00029960


	//   ....[61]....
        /*03c8*/ 	.word	0x00029970


	//   ....[62]....
        /*03cc*/ 	.word	0x0002c9e0


	//   ....[63]....
        /*03d0*/ 	.word	0x0002cf20


	//   ....[64]....
        /*03d4*/ 	.word	0x0002d090


	//   ....[65]....
        /*03d8*/ 	.word	0x0002d0f0


	//   ....[66]....
        /*03dc*/ 	.word	0x0002d1b0


	//   ....[67]....
        /*03e0*/ 	.word	0x0002d2c0


	//   ....[68]....
        /*03e4*/ 	.word	0x0002d330


	//   ....[69]....
        /*03e8*/ 	.word	0x0002d420


	//   ....[70]....
        /*03ec*/ 	.word	0x0002d490


	//   ....[71]....
        /*03f0*/ 	.word	0x0002d530


	//   ....[72]....
        /*03f4*/ 	.word	0x0002d610


	//   ....[73]....
        /*03f8*/ 	.word	0x0002d6d0


	//   ....[74]....
        /*03fc*/ 	.word	0x0002da30


	//   ....[75]....
        /*0400*/ 	.word	0x0002da80


	//   ....[76]....
        /*0404*/ 	.word	0x0002dbd0


	//   ....[77]....
        /*0408*/ 	.word	0x0002dce0


	//   ....[78]....
        /*040c*/ 	.word	0x0002de80


	//   ....[79]....
        /*0410*/ 	.word	0x0002df80


	//   ....[80]....
        /*0414*/ 	.word	0x0002e3d0


	//   ....[81]....
        /*0418*/ 	.word	0x000303d0


	//   ....[82]....
        /*041c*/ 	.word	0x00031b00


	//   ....[83]....
        /*0420*/ 	.word	0x00032660


	//   ....[84]....
        /*0424*/ 	.word	0x00032f40


	//   ....[85]....
        /*0428*/ 	.word	0x00032f80


	//   ....[86]....
        /*042c*/ 	.word	0x00032ff0


	//   ....[87]....
        /*0430*/ 	.word	0x00033010


	//   ....[88]....
        /*0434*/ 	.word	0x000401b0


	//----- nvinfo : EIATTR_REG_RECONFIG
	.align		4
.L_799:
        /*0438*/ 	.byte	0x01, 0x54
	.zero		2


	//----- nvinfo : EIATTR_SYSCALL_OFFSETS
	.align		4
        /*043c*/ 	.byte	0x04, 0x46
        /*043e*/ 	.short	(.L_801 - .L_800)


	//   ....[0]....
.L_800:
        /*0440*/ 	.word	0x0000a1b0


	//   ....[1]....
        /*0444*/ 	.word	0x00027d10


	//   ....[2]....
        /*0448*/ 	.word	0x00027e50


	//   ....[3]....
        /*044c*/ 	.word	0x00027f40


	//   ....[4]....
        /*0450*/ 	.word	0x000285e0


	//   ....[5]....
        /*0454*/ 	.word	0x00028e70


	//----- nvinfo : EIATTR_MBARRIER_INSTR_OFFSETS
	.align		4
.L_801:
        /*0458*/ 	.byte	0x04, 0x39
        /*045a*/ 	.short	(.L_803 - .L_802)


	//   ....[0]....
.L_802:
        /*045c*/ 	.word	0x000002a0
        /*0460*/ 	.word	0x000000ff
        /*0464*/ 	.word	0x00038800
        /*0468*/ 	.short	0x0100
        /*046a*/ 	.byte	0x08
	.zero		1


	//   ....[1]....
        /*046c*/ 	.word	0x000002b0
        /*0470*/ 	.word	0x000000ff
        /*0474*/ 	.word	0x00038810
        /*0478*/ 	.short	0x0100
        /*047a*/ 	.byte	0x08
	.zero		1


	//   ....[2]....
        /*047c*/ 	.word	0x000002c0
        /*0480*/ 	.word	0x000000ff
        /*0484*/ 	.word	0x00038820
        /*0488*/ 	.short	0x0100
        /*048a*/ 	.byte	0x08
	.zero		1


	//   ....[3]....
        /*048c*/ 	.word	0x00000370
        /*0490*/ 	.word	0x000000ff
        /*0494*/ 	.word	0x00038830
        /*0498*/ 	.short	0x0100
        /*049a*/ 	.byte	0x06
	.zero		1


	//   ....[4]....
        /*049c*/ 	.word	0x00000380
        /*04a0*/ 	.word	0x000000ff
        /*04a4*/ 	.word	0x00038840
        /*04a8*/ 	.short	0x0100
        /*04aa*/ 	.byte	0x06
	.zero		1


	//   ....[5]....
        /*04ac*/ 	.word	0x00000390
        /*04b0*/ 	.word	0x000000ff
        /*04b4*/ 	.word	0x00038838
        /*04b8*/ 	.short	0x0100
        /*04ba*/ 	.byte	0x06
	.zero		1


	//   ....[6]....
        /*04bc*/ 	.word	0x000003a0
        /*04c0*/ 	.word	0x000000ff
        /*04c4*/ 	.word	0x00038848
        /*04c8*/ 	.short	0x0100
        /*04ca*/ 	.byte	0x06
	.zero		1


	//   ....[7]....
        /*04cc*/ 	.word	0x000004d0
        /*04d0*/ 	.word	0x000000ff
        /*04d4*/ 	.word	0x00038850
        /*04d8*/ 	.short	0x0100
        /*04da*/ 	.byte	0x08
	.zero		1


	//   ....[8]....
        /*04dc*/ 	.word	0x000004e0
        /*04e0*/ 	.word	0x000000ff
        /*04e4*/ 	.word	0x00038860
        /*04e8*/ 	.short	0x0100
        /*04ea*/ 	.byte	0x08
	.zero		1


	//   ....[9]....
        /*04ec*/ 	.word	0x000004f0
        /*04f0*/ 	.word	0x000000ff
        /*04f4*/ 	.word	0x00038858
        /*04f8*/ 	.short	0x0100
        /*04fa*/ 	.byte	0x08
	.zero		1


	//   ....[10]....
        /*04fc*/ 	.word	0x00000500
        /*0500*/ 	.word	0x000000ff
        /*0504*/ 	.word	0x00038868
        /*0508*/ 	.short	0x0100
        /*050a*/ 	.byte	0x08
	.zero		1


	//   ....[11]....
        /*050c*/ 	.word	0x000005f0
        /*0510*/ 	.word	0x000000ff
        /*0514*/ 	.word	0x00038870
        /*0518*/ 	.short	0x0100
        /*051a*/ 	.byte	0x06
	.zero		1


	//   ....[12]....
        /*051c*/ 	.word	0x00000600
        /*0520*/ 	.word	0x000000ff
        /*0524*/ 	.word	0x00038880
        /*0528*/ 	.short	0x0100
        /*052a*/ 	.byte	0x06
	.zero		1


	//   ....[13]....
        /*052c*/ 	.word	0x00000610
        /*0530*/ 	.word	0x000000ff
        /*0534*/ 	.word	0x00038878
        /*0538*/ 	.short	0x0100
        /*053a*/ 	.byte	0x06
	.zero		1


	//   ....[14]....
        /*053c*/ 	.word	0x00000620
        /*0540*/ 	.word	0x000000ff
        /*0544*/ 	.word	0x00038888
        /*0548*/ 	.short	0x0100
        /*054a*/ 	.byte	0x06
	.zero		1


	//   ....[15]....
        /*054c*/ 	.word	0x00000750
        /*0550*/ 	.word	0x000000ff
        /*0554*/ 	.word	0x00038890
        /*0558*/ 	.short	0x0100
        /*055a*/ 	.byte	0x08
	.zero		1


	//   ....[16]....
        /*055c*/ 	.word	0x00000760
        /*0560*/ 	.word	0x000000ff
        /*0564*/ 	.word	0x000388a0
        /*0568*/ 	.short	0x0100
        /*056a*/ 	.byte	0x08
	.zero		1


	//   ....[17]....
        /*056c*/ 	.word	0x00000770
        /*0570*/ 	.word	0x000000ff
        /*0574*/ 	.word	0x00038898
        /*0578*/ 	.short	0x0100
        /*057a*/ 	.byte	0x08
	.zero		1


	//   ....[18]....
        /*057c*/ 	.word	0x00000780
        /*0580*/ 	.word	0x000000ff
        /*0584*/ 	.word	0x000388a8
        /*0588*/ 	.short	0x0100
        /*058a*/ 	.byte	0x08
	.zero		1


	//   ....[19]....
        /*058c*/ 	.word	0x000008b0
        /*0590*/ 	.word	0x000000ff
        /*0594*/ 	.word	0x000388b0
        /*0598*/ 	.short	0x0100
        /*059a*/ 	.byte	0x08
	.zero		1


	//   ....[20]....
        /*059c*/ 	.word	0x000008c0
        /*05a0*/ 	.word	0x000000ff
        /*05a4*/ 	.word	0x000388c0
        /*05a8*/ 	.short	0x0100
        /*05aa*/ 	.byte	0x08
	.zero		1


	//   ....[21]....
        /*05ac*/ 	.word	0x000008d0
        /*05b0*/ 	.word	0x000000ff
        /*05b4*/ 	.word	0x000388b8
        /*05b8*/ 	.short	0x0100
        /*05ba*/ 	.byte	0x08
	.zero		1


	//   ....[22]....
        /*05bc*/ 	.word	0x000008e0
        /*05c0*/ 	.word	0x000000ff
        /*05c4*/ 	.word	0x000388c8
        /*05c8*/ 	.short	0x0100
        /*05ca*/ 	.byte	0x08
	.zero		1


	//   ....[23]....
        /*05cc*/ 	.word	0x00004550
        /*05d0*/ 	.word	0x00000004
        /*05d4*/ 	.word	0x00000000
        /*05d8*/ 	.short	0x0101
        /*05da*/ 	.byte	0x3f
	.zero		1


	//   ....[24]....
        /*05dc*/ 	.word	0x000082d0
        /*05e0*/ 	.word	0x00000002
        /*05e4*/ 	.word	0x00000000
        /*05e8*/ 	.short	0x0101
        /*05ea*/ 	.byte	0x3f
	.zero		1


	//   ....[25]....
        /*05ec*/ 	.word	0x0000a770
        /*05f0*/ 	.word	0x00000038
        /*05f4*/ 	.word	0x00038800
        /*05f8*/ 	.short	0x010a
        /*05fa*/ 	.byte	0x3f
	.zero		1


	//   ....[26]....
        /*05fc*/ 	.word	0x0000ab20
        /*0600*/ 	.word	0x00000008
        /*0604*/ 	.word	0x00000000
        /*0608*/ 	.short	0x010a
        /*060a*/ 	.byte	0x3f
	.zero		1


	//   ....[27]....
        /*060c*/ 	.word	0x0000ab80
        /*0610*/ 	.word	0x00000008
        /*0614*/ 	.word	0x00000000
        /*0618*/ 	.short	0x010a
        /*061a*/ 	.byte	0x3f
	.zero		1


	//   ....[28]....
        /*061c*/ 	.word	0x0000af30
        /*0620*/ 	.word	0x00000038
        /*0624*/ 	.word	0x00038810
        /*0628*/ 	.short	0x010a
        /*062a*/ 	.byte	0x3f
	.zero		1


	//   ....[29]....
        /*062c*/ 	.word	0x0000b030
        /*0630*/ 	.word	0x00000008
        /*0634*/ 	.word	0x00000000
        /*0638*/ 	.short	0x010a
        /*063a*/ 	.byte	0x3f
	.zero		1


	//   ....[30]....
        /*063c*/ 	.word	0x0000b090
        /*0640*/ 	.word	0x00000008
        /*0644*/ 	.word	0x00000000
        /*0648*/ 	.short	0x010a
        /*064a*/ 	.byte	0x3f
	.zero		1


	//   ....[31]....
        /*064c*/ 	.word	0x0000cc10
        /*0650*/ 	.word	0x00000003
        /*0654*/ 	.word	0x00000000
        /*0658*/ 	.short	0x0101
        /*065a*/ 	.byte	0x3f
	.zero		1


	//   ....[32]....
        /*065c*/ 	.word	0x000113f0
        /*0660*/ 	.word	0x00000000
        /*0664*/ 	.word	0x00000000
        /*0668*/ 	.short	0x0101
        /*066a*/ 	.byte	0x3f
	.zero		1


	//   ....[33]....
        /*066c*/ 	.word	0x00011af0
        /*0670*/ 	.word	0x00000004
        /*0674*/ 	.word	0x00000000
        /*0678*/ 	.short	0x010a
        /*067a*/ 	.byte	0x3f
	.zero		1


	//   ....[34]....
        /*067c*/ 	.word	0x00011b90
        /*0680*/ 	.word	0x00000006
        /*0684*/ 	.word	0x00000000
        /*0688*/ 	.short	0x010a
        /*068a*/ 	.byte	0x3f
	.zero		1


	//   ....[35]....
        /*068c*/ 	.word	0x00011fb0
        /*0690*/ 	.word	0x0000000c
        /*0694*/ 	.word	0x00000000
        /*0698*/ 	.short	0x010a
        /*069a*/ 	.byte	0x3f
	.zero		1


	//   ....[36]....
        /*069c*/ 	.word	0x00012010
        /*06a0*/ 	.word	0x0000000c
        /*06a4*/ 	.word	0x00000000
        /*06a8*/ 	.short	0x010a
        /*06aa*/ 	.byte	0x3f
	.zero		1


	//   ....[37]....
        /*06ac*/ 	.word	0x00013b60
        /*06b0*/ 	.word	0x00000002
        /*06b4*/ 	.word	0x00000000
        /*06b8*/ 	.short	0x0101
        /*06ba*/ 	.byte	0x3f
	.zero		1


	//   ....[38]....
        /*06bc*/ 	.word	0x00018980
        /*06c0*/ 	.word	0x00000002
        /*06c4*/ 	.word	0x00000000
        /*06c8*/ 	.short	0x0101
        /*06ca*/ 	.byte	0x3f
	.zero		1


	//   ....[39]....
        /*06cc*/ 	.word	0x00018b60
        /*06d0*/ 	.word	0x00000005
        /*06d4*/ 	.word	0x00000000
        /*06d8*/ 	.short	0x010a
        /*06da*/ 	.byte	0x3f
	.zero		1


	//   ....[40]....
        /*06dc*/ 	.word	0x00018c60
        /*06e0*/ 	.word	0x00000004
        /*06e4*/ 	.word	0x00000000
        /*06e8*/ 	.short	0x010a
        /*06ea*/ 	.byte	0x3f
	.zero		1


	//   ....[41]....
        /*06ec*/ 	.word	0x000190a0
        /*06f0*/ 	.word	0x0000000c
        /*06f4*/ 	.word	0x00000000
        /*06f8*/ 	.short	0x010a
        /*06fa*/ 	.byte	0x3f
	.zero		1


	//   ....[42]....
        /*06fc*/ 	.word	0x000191a0
        /*0700*/ 	.word	0x00000004
        /*0704*/ 	.word	0x00000000
        /*0708*/ 	.short	0x010a
        /*070a*/ 	.byte	0x3f
	.zero		1


	//   ....[43]....
        /*070c*/ 	.word	0x0001aeb0
        /*0710*/ 	.word	0x0000000c
        /*0714*/ 	.word	0x00000000
        /*0718*/ 	.short	0x0101
        /*071a*/ 	.byte	0x3f
	.zero		1


	//   ....[44]....
        /*071c*/ 	.word	0x000231f0
        /*0720*/ 	.word	0x00000004
        /*0724*/ 	.word	0x00000000
        /*0728*/ 	.short	0x0101
        /*072a*/ 	.byte	0x3f
	.zero		1


	//   ....[45]....
        /*072c*/ 	.word	0x00024810
        /*0730*/ 	.word	0x000000ff
        /*0734*/ 	.word	0x00000000
        /*0738*/ 	.short	0x0101
        /*073a*/ 	.byte	0x04
	.zero		1


	//   ....[46]....
        /*073c*/ 	.word	0x000282b0
        /*0740*/ 	.word	0x000000ff
        /*0744*/ 	.word	0x00038840
        /*0748*/ 	.short	0x010a
        /*074a*/ 	.byte	0x26
	.zero		1


	//   ....[47]....
        /*074c*/ 	.word	0x00028c80
        /*0750*/ 	.word	0x000000ff
        /*0754*/ 	.word	0x00038800
        /*0758*/ 	.short	0x0107
        /*075a*/ 	.byte	0x26
	.zero		1


	//   ....[48]....
        /*075c*/ 	.word	0x00028d00
        /*0760*/ 	.word	0x000000ff
        /*0764*/ 	.word	0x00038800
        /*0768*/ 	.short	0x0101
        /*076a*/ 	.byte	0x26
	.zero		1


	//   ....[49]....
        /*076c*/ 	.word	0x00029bf0
        /*0770*/ 	.word	0x000000ff
        /*0774*/ 	.word	0x00038810
        /*0778*/ 	.short	0x0107
        /*077a*/ 	.byte	0x26
	.zero		1


	//   ....[50]....
        /*077c*/ 	.word	0x00029c50
        /*0780*/ 	.word	0x000000ff
        /*0784*/ 	.word	0x00038810
        /*0788*/ 	.short	0x0101
        /*078a*/ 	.byte	0x26
	.zero		1


	//   ....[51]....
        /*078c*/ 	.word	0x00029c60
        /*0790*/ 	.word	0x000000ff
        /*0794*/ 	.word	0x00038820
        /*0798*/ 	.short	0x010a
        /*079a*/ 	.byte	0x26
	.zero		1


	//   ....[52]....
        /*079c*/ 	.word	0x00029cc0
        /*07a0*/ 	.word	0x000000ff
        /*07a4*/ 	.word	0x00038860
        /*07a8*/ 	.short	0x010a
        /*07aa*/ 	.byte	0x26
	.zero		1


	//   ....[53]....
        /*07ac*/ 	.word	0x0002a880
        /*07b0*/ 	.word	0x000000ff
        /*07b4*/ 	.word	0x00038848
        /*07b8*/ 	.short	0x010a
        /*07ba*/ 	.byte	0x26
	.zero		1


	//   ....[54]....
        /*07bc*/ 	.word	0x0002aa50
        /*07c0*/ 	.word	0x000000ff
        /*07c4*/ 	.word	0x00038868
        /*07c8*/ 	.short	0x010a
        /*07ca*/ 	.byte	0x26
	.zero		1


	//   ....[55]....
        /*07cc*/ 	.word	0x0002b3e0
        /*07d0*/ 	.word	0x000000ff
        /*07d4*/ 	.word	0x00038840
        /*07d8*/ 	.short	0x010a
        /*07da*/ 	.byte	0x26
	.zero		1


	//   ....[56]....
        /*07dc*/ 	.word	0x0002b5c0
        /*07e0*/ 	.word	0x000000ff
        /*07e4*/ 	.word	0x00038860
        /*07e8*/ 	.short	0x010a
        /*07ea*/ 	.byte	0x26
	.zero		1


	//   ....[57]....
        /*07ec*/ 	.word	0x0002bf80
        /*07f0*/ 	.word	0x000000ff
        /*07f4*/ 	.word	0x00038848
        /*07f8*/ 	.short	0x010a
        /*07fa*/ 	.byte	0x26
	.zero		1


	//   ....[58]....
        /*07fc*/ 	.word	0x0002c160
        /*0800*/ 	.word	0x000000ff
        /*0804*/ 	.word	0x00038868
        /*0808*/ 	.short	0x010a
        /*080a*/ 	.byte	0x26
	.zero		1


	//   ....[59]....
        /*080c*/ 	.word	0x0002c970
        /*0810*/ 	.word	0x00000002
        /*0814*/ 	.word	0x00038820
        /*0818*/ 	.short	0x010a
        /*081a*/ 	.byte	0x3f
	.zero		1


	//   ....[60]....
        /*081c*/ 	.word	0x0002caf0
        /*0820*/ 	.word	0x00000008
        /*0824*/ 	.word	0x00000000
        /*0828*/ 	.short	0x010a
        /*082a*/ 	.byte	0x3f
	.zero		1


	//   ....[61]....
        /*082c*/ 	.word	0x0002cb60
        /*0830*/ 	.word	0x00000003
        /*0834*/ 	.word	0x00000000
        /*0838*/ 	.short	0x010a
        /*083a*/ 	.byte	0x3f
	.zero		1


	//   ....[62]....
        /*083c*/ 	.word	0x0002cbc0
        /*0840*/ 	.word	0x00000006
        /*0844*/ 	.word	0x00000000
        /*0848*/ 	.short	0x010a
        /*084a*/ 	.byte	0x3f
	.zero		1


	//   ....[63]....
        /*084c*/ 	.word	0x0002cbf0
        /*0850*/ 	.word	0x00000003
        /*0854*/ 	.word	0x00000000
        /*0858*/ 	.short	0x010a
        /*085a*/ 	.byte	0x3f
	.zero		1


	//   ....[64]....
        /*085c*/ 	.word	0x0002cc50
        /*0860*/ 	.word	0x00000038
        /*0864*/ 	.word	0x00038800
        /*0868*/ 	.short	0x010a
        /*086a*/ 	.byte	0x3f
	.zero		1


	//   ....[65]....
        /*086c*/ 	.word	0x0002cca0
        /*0870*/ 	.word	0x00000008
        /*0874*/ 	.word	0x00000000
        /*0878*/ 	.short	0x010a
        /*087a*/ 	.byte	0x3f
	.zero		1


	//   ....[66]....
        /*087c*/ 	.word	0x0002ccf0
        /*0880*/ 	.word	0x00000038
        /*0884*/ 	.word	0x00038810
        /*0888*/ 	.short	0x010a
        /*088a*/ 	.byte	0x3f
	.zero		1


	//   ....[67]....
        /*088c*/ 	.word	0x0002cd40
        /*0890*/ 	.word	0x00000008
        /*0894*/ 	.word	0x00000000
        /*0898*/ 	.short	0x010a
        /*089a*/ 	.byte	0x3f
	.zero		1


	//   ....[68]....
        /*089c*/ 	.word	0x0002cd90
        /*08a0*/ 	.word	0x00000006
        /*08a4*/ 	.word	0x00000000
        /*08a8*/ 	.short	0x010a
        /*08aa*/ 	.byte	0x3f
	.zero		1


	//   ....[69]....
        /*08ac*/ 	.word	0x0002cde0
        /*08b0*/ 	.word	0x0000000c
        /*08b4*/ 	.word	0x00000000
        /*08b8*/ 	.short	0x010a
        /*08ba*/ 	.byte	0x3f
	.zero		1


	//   ....[70]....
        /*08bc*/ 	.word	0x0002ce30
        /*08c0*/ 	.word	0x00000004
        /*08c4*/ 	.word	0x00000000
        /*08c8*/ 	.short	0x010a
        /*08ca*/ 	.byte	0x3f
	.zero		1


	//   ....[71]....
        /*08cc*/ 	.word	0x0002ce80
        /*08d0*/ 	.word	0x00000004
        /*08d4*/ 	.word	0x00000000
        /*08d8*/ 	.short	0x010a
        /*08da*/ 	.byte	0x3f
	.zero		1


	//   ....[72]....
        /*08dc*/ 	.word	0x0002cfe0
        /*08e0*/ 	.word	0x00000003
        /*08e4*/ 	.word	0x00038840
        /*08e8*/ 	.short	0x010a
        /*08ea*/ 	.byte	0x3f
	.zero		1


	//   ....[73]....
        /*08ec*/ 	.word	0x0002e000
        /*08f0*/ 	.word	0x00000003
        /*08f4*/ 	.word	0x00038820
        /*08f8*/ 	.short	0x010a
        /*08fa*/ 	.byte	0x3f
	.zero		1


	//   ....[74]....
        /*08fc*/ 	.word	0x0002e060
        /*0900*/ 	.word	0x00000003
        /*0904*/ 	.word	0x00038860
        /*0908*/ 	.short	0x010a
        /*090a*/ 	.byte	0x3f
	.zero		1


	//   ....[75]....
        /*090c*/ 	.word	0x0002e0c0
        /*0910*/ 	.word	0x00000003
        /*0914*/ 	.word	0x00038848
        /*0918*/ 	.short	0x010a
        /*091a*/ 	.byte	0x3f
	.zero		1


	//   ....[76]....
        /*091c*/ 	.word	0x0002e120
        /*0920*/ 	.word	0x00000003
        /*0924*/ 	.word	0x00038868
        /*0928*/ 	.short	0x010a
        /*092a*/ 	.byte	0x3f
	.zero		1


	//   ....[77]....
        /*092c*/ 	.word	0x0002e180
        /*0930*/ 	.word	0x00000003
        /*0934*/ 	.word	0x00038840
        /*0938*/ 	.short	0x010a
        /*093a*/ 	.byte	0x3f
	.zero		1


	//   ....[78]....
        /*093c*/ 	.word	0x0002e1e0
        /*0940*/ 	.word	0x00000003
        /*0944*/ 	.word	0x00038860
        /*0948*/ 	.short	0x010a
        /*094a*/ 	.byte	0x3f
	.zero		1


	//   ....[79]....
        /*094c*/ 	.word	0x0002e240
        /*0950*/ 	.word	0x00000003
        /*0954*/ 	.word	0x00038848
        /*0958*/ 	.short	0x010a
        /*095a*/ 	.byte	0x3f
	.zero		1


	//   ....[80]....
        /*095c*/ 	.word	0x0002e2a0
        /*0960*/ 	.word	0x00000003
        /*0964*/ 	.word	0x00038868
        /*0968*/ 	.short	0x010a
        /*096a*/ 	.byte	0x3f
	.zero		1


	//   ....[81]....
        /*096c*/ 	.word	0x0002e2f0
        /*0970*/ 	.word	0x00000002
        /*0974*/ 	.word	0x00038820
        /*0978*/ 	.short	0x010a
        /*097a*/ 	.byte	0x3f
	.zero		1


	//   ....[82]....
        /*097c*/ 	.word	0x0002e490
        /*0980*/ 	.word	0x00000008
        /*0984*/ 	.word	0x00000000
        /*0988*/ 	.short	0x010a
        /*098a*/ 	.byte	0x3f
	.zero		1


	//   ....[83]....
        /*098c*/ 	.word	0x0002e4e0
        /*0990*/ 	.word	0x00000003
        /*0994*/ 	.word	0x00000000
        /*0998*/ 	.short	0x010a
        /*099a*/ 	.byte	0x3f
	.zero		1


	//   ....[84]....
        /*099c*/ 	.word	0x0002e530
        /*09a0*/ 	.word	0x00000006
        /*09a4*/ 	.word	0x00000000
        /*09a8*/ 	.short	0x010a
        /*09aa*/ 	.byte	0x3f
	.zero		1


	//   ....[85]....
        /*09ac*/ 	.word	0x0002e8f0
        /*09b0*/ 	.word	0x00000014
        /*09b4*/ 	.word	0x00000000
        /*09b8*/ 	.short	0x010a
        /*09ba*/ 	.byte	0x3f
	.zero		1


	//   ....[86]....
        /*09bc*/ 	.word	0x0002ea30
        /*09c0*/ 	.word	0x0000000b
        /*09c4*/ 	.word	0x00000000
        /*09c8*/ 	.short	0x010a
        /*09ca*/ 	.byte	0x3f
	.zero		1


	//   ....[87]....
        /*09cc*/ 	.word	0x0002f090
        /*09d0*/ 	.word	0x00000038
        /*09d4*/ 	.word	0x00000000
        /*09d8*/ 	.short	0x010a
        /*09da*/ 	.byte	0x3f
	.zero		1


	//   ....[88]....
        /*09dc*/ 	.word	0x0002f1d0
        /*09e0*/ 	.word	0x00000012
        /*09e4*/ 	.word	0x00000000
        /*09e8*/ 	.short	0x010a
        /*09ea*/ 	.byte	0x3f
	.zero		1


	//   ....[89]....
        /*09ec*/ 	.word	0x00031640
        /*09f0*/ 	.word	0x00000014
        /*09f4*/ 	.word	0x00000000
        /*09f8*/ 	.short	0x0101
        /*09fa*/ 	.byte	0x3f
	.zero		1


	//   ....[90]....
        /*09fc*/ 	.word	0x00040290
        /*0a00*/ 	.word	0x00000004
        /*0a04*/ 	.word	0x00000000
        /*0a08*/ 	.short	0x0101
        /*0a0a*/ 	.byte	0x3f
	.zero		1


	//   ....[91]....
        /*0a0c*/ 	.word	0x000402c0
        /*0a10*/ 	.word	0x0000000b
        /*0a14*/ 	.word	0x00000000
        /*0a18*/ 	.short	0x010a
        /*0a1a*/ 	.byte	0x3f
	.zero		1


	//   ....[92]....
        /*0a1c*/ 	.word	0x00040310
        /*0a20*/ 	.word	0x00000012
        /*0a24*/ 	.word	0x00000000
        /*0a28*/ 	.short	0x010a
        /*0a2a*/ 	.byte	0x3f
	.zero		1


	//----- nvinfo : EIATTR_NUM_MBARRIERS
	.align		4
.L_803:
        /*0a2c*/ 	.byte	0x03, 0x38
        /*0a2e*/ 	.short	0x0017


	//----- nvinfo : EIATTR_EXIT_INSTR_OFFSETS
	.align		4
        /*0a30*/ 	.byte	0x04, 0x1c
        /*0a32*/ 	.short	(.L_805 - .L_804)


	//   ....[0]....
.L_804:
        /*0a34*/ 	.word	0x0002cc40


	//----- nvinfo : EIATTR_MAX_THREADS
	.align		4
.L_805:
        /*0a38*/ 	.byte	0x04, 0x05
        /*0a3a*/ 	.short	(.L_807 - .L_806)
.L_806:
        /*0a3c*/ 	.word	0x00000180
        /*0a40*/ 	.word	0x00000001
        /*0a44*/ 	.word	0x00000001


	//----- nvinfo : EIATTR_CRS_STACK_SIZE
	.align		4
.L_807:
        /*0a48*/ 	.byte	0x04, 0x1e
        /*0a4a*/ 	.short	(.L_809 - .L_808)
.L_808:
        /*0a4c*/ 	.word	0x00000000


	//----- nvinfo : EIATTR_CBANK_PARAM_SIZE
	.align		4
.L_809:
        /*0a50*/ 	.byte	0x03, 0x19
        /*0a52*/ 	.short	0x0b70


	//----- nvinfo : EIATTR_PARAM_CBANK
	.align		4
        /*0a54*/ 	.byte	0x04, 0x0a
        /*0a56*/ 	.short	(.L_811 - .L_810)
	.align		4
.L_810:
        /*0a58*/ 	.word	index@(.nv.constant0._ZN7cutlass13device_kernelIN5flash11enable_sm90INS1_16FlashAttnFwdSm90INS1_25CollectiveMainloopFwdSm90ILi2EN4cute5tupleIJNS5_1CILi1EEES8_S8_EEENS6_IJNS7_ILi64EEESA_SA_EEELi512ENS_6half_tEfNS_4arch4Sm90ELb0ELb1ELb1ELb0ELb0ELb0ELb1ELb0ELb0ELb1ELb1ELb0EEENS1_21CollectiveEpilogueFwdINS6_IJSA_NS7_ILi512EEESA_EEES9_SC_SE_Li256ELb0ELb1ELb1ELb0EEENS1_19SingleTileSchedulerILb0ELb1ELb1ELi64EEEEEEEEEvNT_6ParamsE)
        /*0a5c*/ 	.short	0x0210
        /*0a5e*/ 	.short	0x0b70


	//----- nvinfo : EIATTR_SW_WAR
	.align		4
.L_811:
        /*0a60*/ 	.byte	0x04, 0x36
        /*0a62*/ 	.short	(.L_813 - .L_812)
.L_812:
        /*0a64*/ 	.word	0x00000008
.L_813:


//--------------------- .nv.info._ZN7cutlass13device_kernelIN5flash11enable_sm90INS1_16FlashAttnFwdSm90INS1_25CollectiveMainloopFwdSm90ILi2EN4cute5tupleIJNS5_1CILi1EEES8_S8_EEENS6_IJNS7_ILi64EEESA_SA_EEELi512ENS_6half_tEfNS_4arch4Sm90ELb0ELb1ELb1ELb1ELb0ELb0ELb0ELb0ELb0ELb1ELb1ELb0EEENS1_21CollectiveEpilogueFwdINS6_IJSA_NS7_ILi512EEESA_EEES9_SC_SE_Li256ELb1ELb1ELb1ELb0EEENS1_36VarlenDynamicPersistentTileSchedulerILi64ELi64ELi256ELi128ELb1ELb1ELb1ELb1ELb0ELb1EEEEEEEEEvNT_6ParamsE --------------------------
	.section	.nv.info._ZN7cutlass13device_kernelIN5flash11enable_sm90INS1_16FlashAttnFwdSm90INS1_25CollectiveMainloopFwdSm90ILi2EN4cute5tupleIJNS5_1CILi1EEES8_S8_EEENS6_IJNS7_ILi64EEESA_SA_EEELi512ENS_6half_tEfNS_4arch4Sm90ELb0ELb1ELb1ELb1ELb0ELb0ELb0ELb0ELb0ELb1ELb1ELb0EEENS1_21CollectiveEpilogueFwdINS6_IJSA_NS7_ILi512EEESA_EEES9_SC_SE_Li256ELb1ELb1ELb1ELb0EEENS1_36VarlenDynamicPersistentTileSchedulerILi64ELi64ELi256ELi128ELb1ELb1ELb1ELb1ELb0ELb1EEEEEEEEEvNT_6ParamsE,"",@"SHT_CUDA_INFO"
	.sectionflags	@""
	.align	4


	//----- nvinfo : EIATTR_CUDA_API_VERSION
	.align		4
        /*0000*/ 	.byte	0x04, 0x37
        /*0002*/ 	.short	(.L_815 - .L_814)
.L_814:
        /*0004*/ 	.word	0x00000082


	//----- nvinfo : EIATTR_KPARAM_INFO
	.align		4
.L_815:
        /*0008*/ 	.byte	0x04, 0x17
        /*000a*/ 	.short	(.L_817 - .L_816)
.L_816:
        /*000c*/ 	.word	0x00000000
        /*0010*/ 	.short	0x0000
        /*0012*/ 	.short	0x0070
        /*0014*/ 	.byte	0x00, 0xf0, 0x01, 0x2a


	//----- nvinfo : EIATTR_SPARSE_MMA_MASK
	.align		4
.L_817:
        /*0018*/ 	.byte	0x03, 0x50
        /*001a*/ 	.short	0x0000


	//----- nvinfo : EIATTR_MAXREG_COUNT
	.align		4
        /*001c*/ 	.byte	0x03, 0x1b
        /*001e*/ 	.short	0x00a8


	//----- nvinfo : EIATTR_NUM_BARRIERS
	.align		4
        /*0020*/ 	.byte	0x02, 0x4c
        /*0022*/ 	.byte	0x10
	.zero		1


	//----- nvinfo : EIATTR_EXTERNS
	.align		4
        /*0024*/ 	.byte	0x04, 0x0f
        /*0026*/ 	.short	(.L_819 - .L_818)


	//   ....[0]....
	.align		4
.L_818:
        /*0028*/ 	.word	index@(__assertfail)


	//----- nvinfo : EIATTR_ANNOTATIONS
	.align		4
.L_819:
        /*002c*/ 	.byte	0x04, 0x55
        /*002e*/ 	.short	(.L_821 - .L_820)


	//   ....[0]....
.L_820:
        /* <DEDUP_REMOVED lines=70> */


	//----- nvinfo : EIATTR_MERCURY_ISA_VERSION
	.align		4
.L_821:
        /*0480*/ 	.byte	0x03, 0x5f
        /*0482*/ 	.short	0x0101


	//----- nvinfo : EIATTR_UNUSED_LOAD_BYTE_OFFSET
	.align		4
        /*0484*/ 	.byte	0x04, 0x44
        /*0486*/ 	.short	(.L_823 - .L_822)


	//   ....[0]....
.L_822:
        /*0488*/ 	.word	0x00000a10
        /*048c*/ 	.word	0x0000fff0


	//   ....[1]....
        /*0490*/ 	.word	0x0000eaf0
        /*0494*/ 	.word	0x0000fff0


	//----- nvinfo : EIATTR_INT_WARP_WIDE_INSTR_OFFSETS
	.align		4
.L_823:
        /*0498*/ 	.byte	0x04, 0x31
        /*049a*/ 	.short	(.L_825 - .L_824)


	//   ....[0]....
.L_824:
        /*049c*/ 	.word	0x00000130


	//   ....[1]....
        /*04a0*/ 	.word	0x00000170


	//   ....[2]....
        /*04a4*/ 	.word	0x000001e0


	//   ....[3]....
        /*04a8*/ 	.word	0x00015250


	//   ....[4]....
        /*04ac*/ 	.word	0x000152e0


	//   ....[5]....
        /*04b0*/ 	.word	0x00019c20


	//   ....[6]....
        /*04b4*/ 	.word	0x00019cb0


	//----- nvinfo : EIATTR_COOP_GROUP_MASK_REGIDS
	.align		4
.L_825:
        /*04b8*/ 	.byte	0x04, 0x29
        /*04ba*/ 	.short	(.L_827 - .L_826)


	//   ....[0]....
.L_826:
        /*04bc*/ 	.word	0xffffffff


	//   ....[1]....
        /*04c0*/ 	.word	0xffffffff


	//   ....[2]....
        /*04c4*/ 	.word	0xffffffff


	//   ....[3]....
        /*04c8*/ 	.word	0xffffffff


	//   ....[4]....
        /*04cc*/ 	.word	0xffffffff


	//   ....[5]....
        /*04d0*/ 	.word	0xffffffff


	//   ....[6]....
        /*04d4*/ 	.word	0xffffffff


	//   ....[7]....
        /*04d8*/ 	.word	0xffffffff


	//   ....[8]....
        /*04dc*/ 	.word	0xffffffff


	//   ....[9]....
        /*04e0*/ 	.word	0xffffffff


	//   ....[10]....
        /*04e4*/ 	.word	0xffffffff


	//   ....[11]....
        /*04e8*/ 	.word	0xffffffff


	//   ....[12]....
        /*04ec*/ 	.word	0xffffffff


	//   ....[13]....
        /*04f0*/ 	.word	0xffffffff


	//   ....[14]....
        /*04f4*/ 	.word	0xffffffff


	//   ....[15]....
        /*04f8*/ 	.word	0xffffffff


	//   ....[16]....
        /*04fc*/ 	.word	0xffffffff


	//   ....[17]....
        /*0500*/ 	.word	0xffffffff


	//   ....[18]....
        /*0504*/ 	.word	0xffffffff


	//   ....[19]....
        /*0508*/ 	.word	0xffffffff


	//   ....[20]....
        /*050c*/ 	.word	0xffffffff


	//   ....[21]....
        /*0510*/ 	.word	0xffffffff


	//   ....[22]....
        /*0514*/ 	.word	0xffffffff


	//   ....[23]....
        /*0518*/ 	.word	0xffffffff


	//   ....[24]....
        /*051c*/ 	.word	0xffffffff


	//   ....[25]....
        /*0520*/ 	.word	0xffffffff


	//   ....[26]....
        /*0524*/ 	.word	0xffffffff


	//   ....[27]....
        /*0528*/ 	.word	0xffffffff


	//   ....[28]....
        /*052c*/ 	.word	0xffffffff


	//   ....[29]....
        /*0530*/ 	.word	0xffffffff


	//   ....[30]....
        /*0534*/ 	.word	0xffffffff


	//   ....[31]....
        /*0538*/ 	.word	0xffffffff


	//   ....[32]....
        /*053c*/ 	.word	0xffffffff


	//   ....[33]....
        /*0540*/ 	.word	0xffffffff


	//   ....[34]....
        /*0544*/ 	.word	0xffffffff


	//   ....[35]....
        /*0548*/ 	.word	0xffffffff


	//   ....[36]....
        /*054c*/ 	.word	0xffffffff


	//   ....[37]....
        /*0550*/ 	.word	0xffffffff


	//   ....[38]....
        /*0554*/ 	.word	0xffffffff


	//   ....[39]....
        /*0558*/ 	.word	0xffffffff


	//   ....[40]....
        /*055c*/ 	.word	0xffffffff


	//   ....[41]....
        /*0560*/ 	.word	0xffffffff


	//   ....[42]....
        /*0564*/ 	.word	0xffffffff


	//   ....[43]....
        /*0568*/ 	.word	0xffffffff


	//   ....[44]....
        /*056c*/ 	.word	0xffffffff


	//   ....[45]....
        /*0570*/ 	.word	0xffffffff


	//   ....[46]....
        /*0574*/ 	.word	0xffffffff


	//   ....[47]....
        /*0578*/ 	.word	0xffffffff


	//   ....[48]....
        /*057c*/ 	.word	0xffffffff


	//   ....[49]....
        /*0580*/ 	.word	0xffffffff


	//   ....[50]....
        /*0584*/ 	.word	0xffffffff


	//   ....[51]....
        /*0588*/ 	.word	0xffffffff


	//   ....[52]....
        /*058c*/ 	.word	0xffffffff


	//   ....[53]....
        /*0590*/ 	.word	0xffffffff


	//   ....[54]....
        /*0594*/ 	.word	0xffffffff


	//   ....[55]....
        /*0598*/ 	.word	0xffffffff


	//   ....[56]....
        /*059c*/ 	.word	0xffffffff


	//   ....[57]....
        /*05a0*/ 	.word	0xffffffff


	//   ....[58]....
        /*05a4*/ 	.word	0xffffffff


	//   ....[59]....
        /*05a8*/ 	.word	0xffffffff


	//   ....[60]....
        /*05ac*/ 	.word	0xffffffff


	//   ....[61]....
        /*05b0*/ 	.word	0xffffffff


	//   ....[62]....
        /*05b4*/ 	.word	0xffffffff


	//   ....[63]....
        /*05b8*/ 	.word	0xffffffff


	//   ....[64]....
        /*05bc*/ 	.word	0xffffffff


	//   ....[65]....
        /*05c0*/ 	.word	0xffffffff


	//   ....[66]....
        /*05c4*/ 	.word	0xffffffff


	//   ....[67]....
        /*05c8*/ 	.word	0xffffffff


	//   ....[68]....
        /*05cc*/ 	.word	0xffffffff


	//   ....[69]....
        /*05d0*/ 	.word	0xffffffff


	//   ....[70]....
        /*05d4*/ 	.word	0xffffffff


	//   ....[71]....
        /*05d8*/ 	.word	0xffffffff


	//   ....[72]....
        /*05dc*/ 	.word	0xffffffff


	//   ....[73]....
        /*05e0*/ 	.word	0xffffffff


	//   ....[74]....
        /*05e4*/ 	.word	0xffffffff


	//   ....[75]....
        /*05e8*/ 	.word	0xffffffff


	//   ....[76]....
        /*05ec*/ 	.word	0xffffffff


	//   ....[77]....
        /*05f0*/ 	.word	0xffffffff


	//   ....[78]....
        /*05f4*/ 	.word	0xffffffff


	//   ....[79]....
        /*05f8*/ 	.word	0xffffffff


	//   ....[80]....
        /*05fc*/ 	.word	0xffffffff


	//   ....[81]....
        /*0600*/ 	.word	0xffffffff


	//   ....[82]....
        /*0604*/ 	.word	0xffffffff


	//   ....[83]....
        /*0608*/ 	.word	0xffffffff


	//   ....[84]....
        /*060c*/ 	.word	0xffffffff


	//   ....[85]....
        /*0610*/ 	.word	0xffffffff


	//   ....[86]....
        /*0614*/ 	.word	0xffffffff


	//   ....[87]....
        /*0618*/ 	.word	0xffffffff


	//   ....[88]....
        /*061c*/ 	.word	0xffffffff


	//   ....[89]....
        /*0620*/ 	.word	0xffffffff


	//   ....[90]....
        /*0624*/ 	.word	0xffffffff


	//   ....[91]....
        /*0628*/ 	.word	0xffffffff


	//   ....[92]....
        /*062c*/ 	.word	0xffffffff


	//   ....[93]....
        /*0630*/ 	.word	0xffffffff


	//   ....[94]....
        /*0634*/ 	.word	0xffffffff


	//   ....[95]....
        /*0638*/ 	.word	0xffffffff


	//   ....[96]....
        /*063c*/ 	.word	0xffffffff


	//   ....[97]....
        /*0640*/ 	.word	0xffffffff


	//   ....[98]....
        /*0644*/ 	.word	0xffffffff


	//   ....[99]....
        /*0648*/ 	.word	0xffffffff


	//   ....[100]....
        /*064c*/ 	.word	0xffffffff


	//   ....[101]....
        /*0650*/ 	.word	0x0500000f


	//   ....[102]....
        /*0654*/ 	.word	0x0500000f


	//   ....[103]....
        /*0658*/ 	.word	0x0500000f


	//   ....[104]....
        /*065c*/ 	.word	0x0500000f


	//   ....[105]....
        /*0660*/ 	.word	0x0500000f


	//   ....[106]....
        /*0664*/ 	.word	0x0500000f


	//   ....[107]....
        /*0668*/ 	.word	0x0500000f


	//   ....[108]....
        /*066c*/ 	.word	0x0500000f


	//   ....[109]....
        /*0670*/ 	.word	0x0500000f


	//   ....[110]....
        /*0674*/ 	.word	0x0500000f


	//   ....[111]....
        /*0678*/ 	.word	0x0500000f


	//   ....[112]....
        /*067c*/ 	.word	0x0500000f


	//   ....[113]....
        /*0680*/ 	.word	0x0500000f


	//   ....[114]....
        /*0684*/ 	.word	0x0500000f


	//   ....[115]....
        /*0688*/ 	.word	0x0500000f


	//   ....[116]....
        /*068c*/ 	.word	0x0500000f


	//   ....[117]....
        /*0690*/ 	.word	0x0500000f


	//   ....[118]....
        /*0694*/ 	.word	0x0500000f


	//   ....[119]....
        /*0698*/ 	.word	0x0500000f


	//   ....[120]....
        /*069c*/ 	.word	0x0500000f


	//   ....[121]....
        /*06a0*/ 	.word	0x0500000f


	//   ....[122]....
        /*06a4*/ 	.word	0x0500000f


	//   ....[123]....
        /*06a8*/ 	.word	0x0500000f


	//   ....[124]....
        /*06ac*/ 	.word	0x0500000f


	//   ....[125]....
        /*06b0*/ 	.word	0x0500000f


	//   ....[126]....
        /*06b4*/ 	.word	0x0500000f


	//   ....[127]....
        /*06b8*/ 	.word	0x0500000f


	//   ....[128]....
        /*06bc*/ 	.word	0x0500000f


	//----- nvinfo : EIATTR_COOP_GROUP_INSTR_OFFSETS
	.align		4
.L_827:
        /*06c0*/ 	.byte	0x04, 0x28
        /*06c2*/ 	.short	(.L_829 - .L_828)


	//   ....[0]....
.L_828:
        /*06c4*/ 	.word	0x00000060


	//   ....[1]....
        /*06c8*/ 	.word	0x00000140


	//   ....[2]....
        /*06cc*/ 	.word	0x00000190


	//   ....[3]....
        /*06d0*/ 	.word	0x00000380


	//   ....[4]....
        /*06d4*/ 	.word	0x000004e0


	//   ....[5]....
        /*06d8*/ 	.word	0x00000600


	//   ....[6]....
        /*06dc*/ 	.word	0x00000760


	//   ....[7]....
        /*06e0*/ 	.word	0x00002440


	//   ....[8]....
        /*06e4*/ 	.word	0x00004860


	//   ....[9]....
        /*06e8*/ 	.word	0x00005060


	//   ....[10]....
        /*06ec*/ 	.word	0x00005a40


	//   ....[11]....
        /*06f0*/ 	.word	0x00005ef0


	//   ....[12]....
        /*06f4*/ 	.word	0x00006000


	//   ....[13]....
        /*06f8*/ 	.word	0x00006370


	//   ....[14]....
        /*06fc*/ 	.word	0x000063e0


	//   ....[15]....
        /*0700*/ 	.word	0x00006d40


	//   ....[16]....
        /*0704*/ 	.word	0x00007480


	//   ....[17]....
        /*0708*/ 	.word	0x00007890


	//   ....[18]....
        /*070c*/ 	.word	0x00007fe0


	//   ....[19]....
        /*0710*/ 	.word	0x00008130


	//   ....[20]....
        /*0714*/ 	.word	0x00008680


	//   ....[21]....
        /*0718*/ 	.word	0x000086e0


	//   ....[22]....
        /*071c*/ 	.word	0x00009840


	//   ....[23]....
        /*0720*/ 	.word	0x0000a190


	//   ....[24]....
        /*0724*/ 	.word	0x0000a1c0


	//   ....[25]....
        /*0728*/ 	.word	0x0000aaf0


	//   ....[26]....
        /*072c*/ 	.word	0x0000ab70


	//   ....[27]....
        /*0730*/ 	.word	0x0000b7d0


	//   ....[28]....
        /*0734*/ 	.word	0x0000bc80


	//   ....[29]....
        /*0738*/ 	.word	0x0000c1f0


	//   ....[30]....
        /*073c*/ 	.word	0x0000c8c0


	//   ....[31]....
        /*0740*/ 	.word	0x0000c970


	//   ....[32]....
        /*0744*/ 	.word	0x0000d0c0


	//   ....[33]....
        /*0748*/ 	.word	0x0000d290


	//   ....[34]....
        /*074c*/ 	.word	0x0000dfb0


	//   ....[35]....
        /*0750*/ 	.word	0x0000dff0


	//   ....[36]....
        /*0754*/ 	.word	0x0000e080


	//   ....[37]....
        /*0758*/ 	.word	0x0000e0e0


	//   ....[38]....
        /*075c*/ 	.word	0x0000e110


	//   ....[39]....
        /*0760*/ 	.word	0x0000f8f0


	//   ....[40]....
        /*0764*/ 	.word	0x0000fcd0


	//   ....[41]....
        /*0768*/ 	.word	0x0000fcf0


	//   ....[42]....
        /*076c*/ 	.word	0x0000fd00


	//   ....[43]....
        /*0770*/ 	.word	0x0000fd10


	//   ....[44]....
        /*0774*/ 	.word	0x00010940


	//   ....[45]....
        /*0778*/ 	.word	0x00010970


	//   ....[46]....
        /*077c*/ 	.word	0x00010c20


	//   ....[47]....
        /*0780*/ 	.word	0x00010c40


	//   ....[48]....
        /*0784*/ 	.word	0x00011320


	//   ....[49]....
        /*0788*/ 	.word	0x00011330


	//   ....[50]....
        /*078c*/ 	.word	0x00011b80


	//   ....[51]....
        /*0790*/ 	.word	0x00011ba0


	//   ....[52]....
        /*0794*/ 	.word	0x00012f20


	//   ....[53]....
        /*0798*/ 	.word	0x00012f60


	//   ....[54]....
        /*079c*/ 	.word	0x000131a0


	//   ....[55]....
        /*07a0*/ 	.word	0x000131c0


	//   ....[56]....
        /*07a4*/ 	.word	0x00013480


	//   ....[57]....
        /*07a8*/ 	.word	0x00013690


	//   ....[58]....
        /*07ac*/ 	.word	0x000136c0


	//   ....[59]....
        /*07b0*/ 	.word	0x000136f0


	//   ....[60]....
        /*07b4*/ 	.word	0x00013720


	//   ....[61]....
        /*07b8*/ 	.word	0x00013750


	//   ....[62]....
        /*07bc*/ 	.word	0x00013780


	//   ....[63]....
        /*07c0*/ 	.word	0x00013920


	//   ....[64]....
        /*07c4*/ 	.word	0x00013950


	//   ....[65]....
        /*07c8*/ 	.word	0x00013980


	//   ....[66]....
        /*07cc*/ 	.word	0x000139b0


	//   ....[67]....
        /*07d0*/ 	.word	0x000139e0


	//   ....[68]....
        /*07d4*/ 	.word	0x00013a10


	//   ....[69]....
        /*07d8*/ 	.word	0x00013ab0


	//   ....[70]....
        /*07dc*/ 	.word	0x00013ae0


	//   ....[71]....
        /*07e0*/ 	.word	0x00013af0


	//   ....[72]....
        /*07e4*/ 	.word	0x00013b20


	//   ....[73]....
        /*07e8*/ 	.word	0x00015820


	//   ....[74]....
        /*07ec*/ 	.word	0x000162c0


	//   ....[75]....
        /*07f0*/ 	.word	0x000162e0


	//   ....[76]....
        /*07f4*/ 	.word	0x00016390


	//   ....[77]....
        /*07f8*/ 	.word	0x000163a0


	//   ....[78]....
        /*07fc*/ 	.word	0x00016420


	//   ....[79]....
        /*0800*/ 	.word	0x00016430


	//   ....[80]....
        /*0804*/ 	.word	0x00016440


	//   ....[81]....
        /*0808*/ 	.word	0x00016450


	//   ....[82]....
        /*080c*/ 	.word	0x00019f40


	//   ....[83]....
        /*0810*/ 	.word	0x00019f70


	//   ....[84]....
        /*0814*/ 	.word	0x00019fd0


	//   ....[85]....
        /*0818*/ 	.word	0x0001a000


	//   ....[86]....
        /*081c*/ 	.word	0x0001a030


	//   ....[87]....
        /*0820*/ 	.word	0x0001a060


	//   ....[88]....
        /*0824*/ 	.word	0x0001a090


	//   ....[89]....
        /*0828*/ 	.word	0x0001a0c0


	//   ....[90]....
        /*082c*/ 	.word	0x0001a280


	//   ....[91]....
        /*0830*/ 	.word	0x0001a2b0


	//   ....[92]....
        /*0834*/ 	.word	0x0001a2e0


	//   ....[93]....
        /*0838*/ 	.word	0x0001a310


	//   ....[94]....
        /*083c*/ 	.word	0x0001a340


	//   ....[95]....
        /*0840*/ 	.word	0x0001a370


	//   ....[96]....
        /*0844*/ 	.word	0x0001a440


	//   ....[97]....
        /*0848*/ 	.word	0x0001a460


	//   ....[98]....
        /*084c*/ 	.word	0x0001a470


	//   ....[99]....
        /*0850*/ 	.word	0x0001a4f0


	//   ....[100]....
        /*0854*/ 	.word	0x0001b020


	//   ....[101]....
        /*0858*/ 	.word	0x0001b730


	//   ....[102]....
        /*085c*/ 	.word	0x0001b8f0


	//   ....[103]....
        /*0860*/ 	.word	0x0001b940


	//   ....[104]....
        /*0864*/ 	.word	0x0001b9a0


	//   ....[105]....
        /*0868*/ 	.word	0x0001ba90


	//   ....[106]....
        /*086c*/ 	.word	0x0001baf0


	//   ....[107]....
        /*0870*/ 	.word	0x0001bbe0


	//   ....[108]....
        /*0874*/ 	.word	0x0001bc40


	//   ....[109]....
        /*0878*/ 	.word	0x0001bd10


	//   ....[110]....
        /*087c*/ 	.word	0x0001c040


	//   ....[111]....
        /*0880*/ 	.word	0x0001c0e0


	//   ....[112]....
        /*0884*/ 	.word	0x0001c280


	//   ....[113]....
        /*0888*/ 	.word	0x0001c2f0


	//   ....[114]....
        /*088c*/ 	.word	0x0001c360


	//   ....[115]....
        /*0890*/ 	.word	0x0001c3d0


	//   ....[116]....
        /*0894*/ 	.word	0x0001c440


	//   ....[117]....
        /*0898*/ 	.word	0x0001c4c0


	//   ....[118]....
        /*089c*/ 	.word	0x0001c550


	//   ....[119]....
        /*08a0*/ 	.word	0x0001c5f0


	//   ....[120]....
        /*08a4*/ 	.word	0x0001c660


	//   ....[121]....
        /*08a8*/ 	.word	0x0001c6d0


	//   ....[122]....
        /*08ac*/ 	.word	0x0001c740


	//   ....[123]....
        /*08b0*/ 	.word	0x0001c7c0


	//   ....[124]....
        /*08b4*/ 	.word	0x0001c830


	//   ....[125]....
        /*08b8*/ 	.word	0x0001c8e0


	//   ....[126]....
        /*08bc*/ 	.word	0x0001c930


	//   ....[127]....
        /*08c0*/ 	.word	0x0001c9e0


	//   ....[128]....
        /*08c4*/ 	.word	0x0001cb10


	//----- nvinfo : EIATTR_REG_RECONFIG
	.align		4
.L_829:
        /*08c8*/ 	.byte	0x01, 0x54
	.zero		2


	//----- nvinfo : EIATTR_SYSCALL_OFFSETS
	.align		4
        /*08cc*/ 	.byte	0x04, 0x46
        /*08ce*/ 	.short	(.L_831 - .L_830)


	//   ....[0]....
.L_830:
        /*08d0*/ 	.word	0x00004a30


	//   ....[1]....
        /*08d4*/ 	.word	0x00015450


	//   ....[2]....
        /*08d8*/ 	.word	0x000155a0


	//   ....[3]....
        /*08dc*/ 	.word	0x00015690


	//   ....[4]....
        /*08e0*/ 	.word	0x00015ea0


	//----- nvinfo : EIATTR_MBARRIER_INSTR_OFFSETS
	.align		4
.L_831:
        /*08e4*/ 	.byte	0x04, 0x39
        /*08e6*/ 	.short	(.L_833 - .L_832)


	//   ....[0]....
.L_832:
        /*08e8*/ 	.word	0x00000270
        /*08ec*/ 	.word	0x000000ff
        /*08f0*/ 	.word	0x00028c00
        /*08f4*/ 	.short	0x0100
        /*08f6*/ 	.byte	0x08
	.zero		1


	//   ....[1]....
        /*08f8*/ 	.word	0x00000280
        /*08fc*/ 	.word	0x000000ff
        /*0900*/ 	.word	0x00028c20
        /*0904*/ 	.short	0x0100
        /*0906*/ 	.byte	0x08
	.zero		1


	//   ....[2]....
        /*0908*/ 	.word	0x00000330
        /*090c*/ 	.word	0x000000ff
        /*0910*/ 	.word	0x00028c30
        /*0914*/ 	.short	0x0100
        /*0916*/ 	.byte	0x06
	.zero		1


	//   ....[3]....
        /*0918*/ 	.word	0x00000340
        /*091c*/ 	.word	0x000000ff
        /*0920*/ 	.word	0x00028c40
        /*0924*/ 	.short	0x0100
        /*0926*/ 	.byte	0x06
	.zero		1


	//   ....[4]....
        /*0928*/ 	.word	0x00000350
        /*092c*/ 	.word	0x000000ff
        /*0930*/ 	.word	0x00028c38
        /*0934*/ 	.short	0x0100
        /*0936*/ 	.byte	0x06
	.zero		1


	//   ....[5]....
        /*0938*/ 	.word	0x00000360
        /*093c*/ 	.word	0x000000ff
        /*0940*/ 	.word	0x00028c48
        /*0944*/ 	.short	0x0100
        /*0946*/ 	.byte	0x06
	.zero		1


	//   ....[6]....
        /*0948*/ 	.word	0x00000490
        /*094c*/ 	.word	0x000000ff
        /*0950*/ 	.word	0x00028c50
        /*0954*/ 	.short	0x0100
        /*0956*/ 	.byte	0x08
	.zero		1


	//   ....[7]....
        /*0958*/ 	.word	0x000004a0
        /*095c*/ 	.word	0x000000ff
        /*0960*/ 	.word	0x00028c60
        /*0964*/ 	.short	0x0100
        /*0966*/ 	.byte	0x08
	.zero		1


	//   ....[8]....
        /*0968*/ 	.word	0x000004b0
        /*096c*/ 	.word	0x000000ff
        /*0970*/ 	.word	0x00028c58
        /*0974*/ 	.short	0x0100
        /*0976*/ 	.byte	0x08
	.zero		1


	//   ....[9]....
        /*0978*/ 	.word	0x000004c0
        /*097c*/ 	.word	0x000000ff
        /*0980*/ 	.word	0x00028c68
        /*0984*/ 	.short	0x0100
        /*0986*/ 	.byte	0x08
	.zero		1


	//   ....[10]....
        /*0988*/ 	.word	0x000005b0
        /*098c*/ 	.word	0x000000ff
        /*0990*/ 	.word	0x00028c70
        /*0994*/ 	.short	0x0100
        /*0996*/ 	.byte	0x06
	.zero		1


	//   ....[11]....
        /*0998*/ 	.word	0x000005c0
        /*099c*/ 	.word	0x000000ff
        /*09a0*/ 	.word	0x00028c80
        /*09a4*/ 	.short	0x0100
        /*09a6*/ 	.byte	0x06
	.zero		1


	//   ....[12]....
        /*09a8*/ 	.word	0x000005d0
        /*09ac*/ 	.word	0x000000ff
        /*09b0*/ 	.word	0x00028c78
        /*09b4*/ 	.short	0x0100
        /*09b6*/ 	.byte	0x06
	.zero		1


	//   ....[13]....
        /*09b8*/ 	.word	0x000005e0
        /*09bc*/ 	.word	0x000000ff
        /*09c0*/ 	.word	0x00028c88
        /*09c4*/ 	.short	0x0100
        /*09c6*/ 	.byte	0x06
	.zero		1


	//   ....[14]....
        /*09c8*/ 	.word	0x00000710
        /*09cc*/ 	.word	0x000000ff
        /*09d0*/ 	.word	0x00028c90
        /*09d4*/ 	.short	0x0100
        /*09d6*/ 	.byte	0x08
	.zero		1


	//   ....[15]....
        /*09d8*/ 	.word	0x00000720
        /*09dc*/ 	.word	0x000000ff
        /*09e0*/ 	.word	0x00028ca0
        /*09e4*/ 	.short	0x0100
        /*09e6*/ 	.byte	0x08
	.zero		1


	//   ....[16]....
        /*09e8*/ 	.word	0x00000730
        /*09ec*/ 	.word	0x000000ff
        /*09f0*/ 	.word	0x00028c98
        /*09f4*/ 	.short	0x0100
        /*09f6*/ 	.byte	0x08
	.zero		1


	//   ....[17]....
        /*09f8*/ 	.word	0x00000740
        /*09fc*/ 	.word	0x000000ff
        /*0a00*/ 	.word	0x00028ca8
        /*0a04*/ 	.short	0x0100
        /*0a06*/ 	.byte	0x08
	.zero		1


	//   ....[18]....
        /*0a08*/ 	.word	0x00000870
        /*0a0c*/ 	.word	0x000000ff
        /*0a10*/ 	.word	0x00028cb0
        /*0a14*/ 	.short	0x0100
        /*0a16*/ 	.byte	0x08
	.zero		1


	//   ....[19]....
        /*0a18*/ 	.word	0x00000880
        /*0a1c*/ 	.word	0x000000ff
        /*0a20*/ 	.word	0x00028cc0
        /*0a24*/ 	.short	0x0100
        /*0a26*/ 	.byte	0x08
	.zero		1


	//   ....[20]....
        /*0a28*/ 	.word	0x00000890
        /*0a2c*/ 	.word	0x000000ff
        /*0a30*/ 	.word	0x00028cb8
        /*0a34*/ 	.short	0x0100
        /*0a36*/ 	.byte	0x08
	.zero		1


	//   ....[21]....
        /*0a38*/ 	.word	0x000008a0
        /*0a3c*/ 	.word	0x000000ff
        /*0a40*/ 	.word	0x00028cc8
        /*0a44*/ 	.short	0x0100
        /*0a46*/ 	.byte	0x08
	.zero		1


	//   ....[22]....
        /*0a48*/ 	.word	0x00002580
        /*0a4c*/ 	.word	0x000000ff
        /*0a50*/ 	.word	0x00028c50
        /*0a54*/ 	.short	0x010a
        /*0a56*/ 	.byte	0x17
	.zero		1


	//   ....[23]....
        /*0a58*/ 	.word	0x00002850
        /*0a5c*/ 	.word	0x00000000
        /*0a60*/ 	.word	0x00000000
        /*0a64*/ 	.short	0x0101
        /*0a66*/ 	.byte	0x3f
	.zero		1


	//   ....[24]....
        /*0a68*/ 	.word	0x000031b0
        /*0a6c*/ 	.word	0x000000ff
        /*0a70*/ 	.word	0x00028c50
        /*0a74*/ 	.short	0x010a
        /*0a76*/ 	.byte	0x17
	.zero		1


	//   ....[25]....
        /*0a78*/ 	.word	0x000031f0
        /*0a7c*/ 	.word	0x000000ff
        /*0a80*/ 	.word	0x00028c50
        /*0a84*/ 	.short	0x010a
        /*0a86*/ 	.byte	0x17
	.zero		1


	//   ....[26]....
        /*0a88*/ 	.word	0x000033d0
        /*0a8c*/ 	.word	0x00000000
        /*0a90*/ 	.word	0x00000000
        /*0a94*/ 	.short	0x0101
        /*0a96*/ 	.byte	0x3f
	.zero		1


	//   ....[27]....
        /*0a98*/ 	.word	0x00004ae0
        /*0a9c*/ 	.word	0x000000ff
        /*0aa0*/ 	.word	0x00028c00
        /*0aa4*/ 	.short	0x010a
        /*0aa6*/ 	.byte	0x2e
	.zero		1


	//   ....[28]....
        /*0aa8*/ 	.word	0x00004b60
        /*0aac*/ 	.word	0x00000007
        /*0ab0*/ 	.word	0x00028c30
        /*0ab4*/ 	.short	0x010a
        /*0ab6*/ 	.byte	0x3f
	.zero		1


	//   ....[29]....
        /*0ab8*/ 	.word	0x00004ba0
        /*0abc*/ 	.word	0x00000007
        /*0ac0*/ 	.word	0x00028c30
        /*0ac4*/ 	.short	0x010a
        /*0ac6*/ 	.byte	0x3f
	.zero		1


	//   ....[30]....
        /*0ac8*/ 	.word	0x00005170
        /*0acc*/ 	.word	0x00000004
        /*0ad0*/ 	.word	0x00000000
        /*0ad4*/ 	.short	0x0101
        /*0ad6*/ 	.byte	0x3f
	.zero		1


	//   ....[31]....
        /*0ad8*/ 	.word	0x00006a40
        /*0adc*/ 	.word	0x00000007
        /*0ae0*/ 	.word	0x00028c50
        /*0ae4*/ 	.short	0x010a
        /*0ae6*/ 	.byte	0x3f
	.zero		1


	//   ....[32]....
        /*0ae8*/ 	.word	0x00006a80
        /*0aec*/ 	.word	0x00000007
        /*0af0*/ 	.word	0x00028c50
        /*0af4*/ 	.short	0x010a
        /*0af6*/ 	.byte	0x3f
	.zero		1


	//   ....[33]....
        /*0af8*/ 	.word	0x00006d60
        /*0afc*/ 	.word	0x00000007
        /*0b00*/ 	.word	0x00000000
        /*0b04*/ 	.short	0x0101
        /*0b06*/ 	.byte	0x3f
	.zero		1


	//   ....[34]....
        /*0b08*/ 	.word	0x00006ff0
        /*0b0c*/ 	.word	0x000000ff
        /*0b10*/ 	.word	0x00028c30
        /*0b14*/ 	.short	0x010a
        /*0b16*/ 	.byte	0x1c
	.zero		1


	//   ....[35]....
        /*0b18*/ 	.word	0x00007030
        /*0b1c*/ 	.word	0x000000ff
        /*0b20*/ 	.word	0x00028c30
        /*0b24*/ 	.short	0x010a
        /*0b26*/ 	.byte	0x1c
	.zero		1


	//   ....[36]....
        /*0b28*/ 	.word	0x00007350
        /*0b2c*/ 	.word	0x00000008
        /*0b30*/ 	.word	0x00000000
        /*0b34*/ 	.short	0x0101
        /*0b36*/ 	.byte	0x3f
	.zero		1


	//   ....[37]....
        /*0b38*/ 	.word	0x00009580
        /*0b3c*/ 	.word	0x000000ff
        /*0b40*/ 	.word	0x00028c50
        /*0b44*/ 	.short	0x010a
        /*0b46*/ 	.byte	0x1c
	.zero		1


	//   ....[38]....
        /*0b48*/ 	.word	0x000095c0
        /*0b4c*/ 	.word	0x000000ff
        /*0b50*/ 	.word	0x00028c50
        /*0b54*/ 	.short	0x010a
        /*0b56*/ 	.byte	0x1c
	.zero		1


	//   ....[39]....
        /*0b58*/ 	.word	0x00009860
        /*0b5c*/ 	.word	0x000000a8
        /*0b60*/ 	.word	0x00000000
        /*0b64*/ 	.short	0x0101
        /*0b66*/ 	.byte	0x3f
	.zero		1


	//   ....[40]....
        /*0b68*/ 	.word	0x00009c70
        /*0b6c*/ 	.word	0x000000ff
        /*0b70*/ 	.word	0x00028c30
        /*0b74*/ 	.short	0x010a
        /*0b76*/ 	.byte	0x1a
	.zero		1


	//   ....[41]....
        /*0b78*/ 	.word	0x00009cb0
        /*0b7c*/ 	.word	0x000000ff
        /*0b80*/ 	.word	0x00028c30
        /*0b84*/ 	.short	0x010a
        /*0b86*/ 	.byte	0x1a
	.zero		1


	//   ....[42]....
        /*0b88*/ 	.word	0x0000af20
        /*0b8c*/ 	.word	0x000000a0
        /*0b90*/ 	.word	0x00000000
        /*0b94*/ 	.short	0x0101
        /*0b96*/ 	.byte	0x3f
	.zero		1


	//   ....[43]....
        /*0b98*/ 	.word	0x0000b540
        /*0b9c*/ 	.word	0x000000ff
        /*0ba0*/ 	.word	0x00028c50
        /*0ba4*/ 	.short	0x010a
        /*0ba6*/ 	.byte	0x1a
	.zero		1


	//   ....[44]....
        /*0ba8*/ 	.word	0x0000b580
        /*0bac*/ 	.word	0x000000ff
        /*0bb0*/ 	.word	0x00028c50
        /*0bb4*/ 	.short	0x010a
        /*0bb6*/ 	.byte	0x1a
	.zero		1


	//   ....[45]....
        /*0bb8*/ 	.word	0x0000b7f0
        /*0bbc*/ 	.word	0x00000009
        /*0bc0*/ 	.word	0x00000000
        /*0bc4*/ 	.short	0x0101
        /*0bc6*/ 	.byte	0x3f
	.zero		1


	//   ....[46]....
        /*0bc8*/ 	.word	0x0000b970
        /*0bcc*/ 	.word	0x000000ff
        /*0bd0*/ 	.word	0x00028c30
        /*0bd4*/ 	.short	0x010a
        /*0bd6*/ 	.byte	0x1b
	.zero		1


	//   ....[47]....
        /*0bd8*/ 	.word	0x0000b9b0
        /*0bdc*/ 	.word	0x000000ff
        /*0be0*/ 	.word	0x00028c30
        /*0be4*/ 	.short	0x010a
        /*0be6*/ 	.byte	0x1b
	.zero		1


	//   ....[48]....
        /*0be8*/ 	.word	0x0000bd90
        /*0bec*/ 	.word	0x00000008
        /*0bf0*/ 	.word	0x00000000
        /*0bf4*/ 	.short	0x0101
        /*0bf6*/ 	.byte	0x3f
	.zero		1


	//   ....[49]....
        /*0bf8*/ 	.word	0x0000dcf0
        /*0bfc*/ 	.word	0x000000ff
        /*0c00*/ 	.word	0x00028c50
        /*0c04*/ 	.short	0x010a
        /*0c06*/ 	.byte	0x1b
	.zero		1


	//   ....[50]....
        /*0c08*/ 	.word	0x0000dd30
        /*0c0c*/ 	.word	0x000000ff
        /*0c10*/ 	.word	0x00028c50
        /*0c14*/ 	.short	0x010a
        /*0c16*/ 	.byte	0x1b
	.zero		1


	//   ....[51]....
        /*0c18*/ 	.word	0x0000dfd0
        /*0c1c*/ 	.word	0x00000014
        /*0c20*/ 	.word	0x00000000
        /*0c24*/ 	.short	0x0101
        /*0c26*/ 	.byte	0x3f
	.zero		1


	//   ....[52]....
        /*0c28*/ 	.word	0x00010920
        /*0c2c*/ 	.word	0x000000ff
        /*0c30*/ 	.word	0x00000000
        /*0c34*/ 	.short	0x0101
        /*0c36*/ 	.byte	0x04
	.zero		1


	//   ....[53]....
        /*0c38*/ 	.word	0x00011280
        /*0c3c*/ 	.word	0x000000ff
        /*0c40*/ 	.word	0x00000000
        /*0c44*/ 	.short	0x0101
        /*0c46*/ 	.byte	0x04
	.zero		1


	//   ....[54]....
        /*0c48*/ 	.word	0x00015a80
        /*0c4c*/ 	.word	0x00000000
        /*0c50*/ 	.word	0x00028c40
        /*0c54*/ 	.short	0x010a
        /*0c56*/ 	.byte	0x3f
	.zero		1


	//   ....[55]....
        /*0c58*/ 	.word	0x00016540
        /*0c5c*/ 	.word	0x00000013
        /*0c60*/ 	.word	0x00028c00
        /*0c64*/ 	.short	0x0107
        /*0c66*/ 	.byte	0x3f
	.zero		1


	//   ....[56]....
        /*0c68*/ 	.word	0x00016630
        /*0c6c*/ 	.word	0x00000013
        /*0c70*/ 	.word	0x00028c00
        /*0c74*/ 	.short	0x0101
        /*0c76*/ 	.byte	0x3f
	.zero		1


	//   ....[57]....
        /*0c78*/ 	.word	0x00016650
        /*0c7c*/ 	.word	0x00000013
        /*0c80*/ 	.word	0x00028c20
        /*0c84*/ 	.short	0x010a
        /*0c86*/ 	.byte	0x3f
	.zero		1


	//   ....[58]....
        /*0c88*/ 	.word	0x00016730
        /*0c8c*/ 	.word	0x00000000
        /*0c90*/ 	.word	0x00028c60
        /*0c94*/ 	.short	0x010a
        /*0c96*/ 	.byte	0x3f
	.zero		1


	//   ....[59]....
        /*0c98*/ 	.word	0x00017420
        /*0c9c*/ 	.word	0x00000003
        /*0ca0*/ 	.word	0x00028c40
        /*0ca4*/ 	.short	0x010a
        /*0ca6*/ 	.byte	0x3f
	.zero		1


	//   ....[60]....
        /*0ca8*/ 	.word	0x00017680
        /*0cac*/ 	.word	0x00000003
        /*0cb0*/ 	.word	0x00028c60
        /*0cb4*/ 	.short	0x010a
        /*0cb6*/ 	.byte	0x3f
	.zero		1


	//   ....[61]....
        /*0cb8*/ 	.word	0x00018230
        /*0cbc*/ 	.word	0x00000004
        /*0cc0*/ 	.word	0x00028c40
        /*0cc4*/ 	.short	0x010a
        /*0cc6*/ 	.byte	0x3f
	.zero		1


	//   ....[62]....
        /*0cc8*/ 	.word	0x00018480
        /*0ccc*/ 	.word	0x00000004
        /*0cd0*/ 	.word	0x00028c60
        /*0cd4*/ 	.short	0x010a
        /*0cd6*/ 	.byte	0x3f
	.zero		1


	//   ....[63]....
        /*0cd8*/ 	.word	0x00018fc0
        /*0cdc*/ 	.word	0x00000004
        /*0ce0*/ 	.word	0x00028c40
        /*0ce4*/ 	.short	0x010a
        /*0ce6*/ 	.byte	0x3f
	.zero		1


	//   ....[64]....
        /*0ce8*/ 	.word	0x00019220
        /*0cec*/ 	.word	0x00000004
        /*0cf0*/ 	.word	0x00028c60
        /*0cf4*/ 	.short	0x010a
        /*0cf6*/ 	.byte	0x3f
	.zero		1


	//   ....[65]....
        /*0cf8*/ 	.word	0x0001afa0
        /*0cfc*/ 	.word	0x00000000
        /*0d00*/ 	.word	0x00028c20
        /*0d04*/ 	.short	0x010a
        /*0d06*/ 	.byte	0x3f
	.zero		1


	//   ....[66]....
        /*0d08*/ 	.word	0x0001b160
        /*0d0c*/ 	.word	0x00000006
        /*0d10*/ 	.word	0x00000000
        /*0d14*/ 	.short	0x010a
        /*0d16*/ 	.byte	0x3f
	.zero		1


	//   ....[67]....
        /*0d18*/ 	.word	0x0001b1d0
        /*0d1c*/ 	.word	0x00000007
        /*0d20*/ 	.word	0x00000000
        /*0d24*/ 	.short	0x010a
        /*0d26*/ 	.byte	0x3f
	.zero		1


	//   ....[68]....
        /*0d28*/ 	.word	0x0001b240
        /*0d2c*/ 	.word	0x00000004
        /*0d30*/ 	.word	0x00000000
        /*0d34*/ 	.short	0x010a
        /*0d36*/ 	.byte	0x3f
	.zero		1


	//   ....[69]....
        /*0d38*/ 	.word	0x0001b270
        /*0d3c*/ 	.word	0x00000003
        /*0d40*/ 	.word	0x00000000
        /*0d44*/ 	.short	0x010a
        /*0d46*/ 	.byte	0x3f
	.zero		1


	//   ....[70]....
        /*0d48*/ 	.word	0x0001b2e0
        /*0d4c*/ 	.word	0x00000003
        /*0d50*/ 	.word	0x00028c50
        /*0d54*/ 	.short	0x010a
        /*0d56*/ 	.byte	0x3f
	.zero		1


	//   ....[71]....
        /*0d58*/ 	.word	0x0001b340
        /*0d5c*/ 	.word	0x00000003
        /*0d60*/ 	.word	0x00028c50
        /*0d64*/ 	.short	0x010a
        /*0d66*/ 	.byte	0x3f
	.zero		1


	//   ....[72]....
        /*0d68*/ 	.word	0x0001b3a0
        /*0d6c*/ 	.word	0x00000003
        /*0d70*/ 	.word	0x00028c00
        /*0d74*/ 	.short	0x010a
        /*0d76*/ 	.byte	0x3f
	.zero		1


	//   ....[73]....
        /*0d78*/ 	.word	0x0001b3f0
        /*0d7c*/ 	.word	0x00000007
        /*0d80*/ 	.word	0x00028c30
        /*0d84*/ 	.short	0x010a
        /*0d86*/ 	.byte	0x3f
	.zero		1


	//   ....[74]....
        /*0d88*/ 	.word	0x0001b440
        /*0d8c*/ 	.word	0x00000007
        /*0d90*/ 	.word	0x00028c50
        /*0d94*/ 	.short	0x010a
        /*0d96*/ 	.byte	0x3f
	.zero		1


	//   ....[75]....
        /*0d98*/ 	.word	0x0001b4a0
        /*0d9c*/ 	.word	0x00000008
        /*0da0*/ 	.word	0x00028c30
        /*0da4*/ 	.short	0x010a
        /*0da6*/ 	.byte	0x3f
	.zero		1


	//   ....[76]....
        /*0da8*/ 	.word	0x0001b4f0
        /*0dac*/ 	.word	0x000000a8
        /*0db0*/ 	.word	0x00028c50
        /*0db4*/ 	.short	0x010a
        /*0db6*/ 	.byte	0x3f
	.zero		1


	//   ....[77]....
        /*0db8*/ 	.word	0x0001b550
        /*0dbc*/ 	.word	0x00000006
        /*0dc0*/ 	.word	0x00028c30
        /*0dc4*/ 	.short	0x010a
        /*0dc6*/ 	.byte	0x3f
	.zero		1


	//   ....[78]....
        /*0dc8*/ 	.word	0x0001b5a0
        /*0dcc*/ 	.word	0x00000009
        /*0dd0*/ 	.word	0x00028c50
        /*0dd4*/ 	.short	0x010a
        /*0dd6*/ 	.byte	0x3f
	.zero		1


	//   ....[79]....
        /*0dd8*/ 	.word	0x0001b600
        /*0ddc*/ 	.word	0x00000006
        /*0de0*/ 	.word	0x00028c30
        /*0de4*/ 	.short	0x010a
        /*0de6*/ 	.byte	0x3f
	.zero		1


	//   ....[80]....
        /*0de8*/ 	.word	0x0001b650
        /*0dec*/ 	.word	0x00000014
        /*0df0*/ 	.word	0x00028c50
        /*0df4*/ 	.short	0x010a
        /*0df6*/ 	.byte	0x3f
	.zero		1


	//   ....[81]....
        /*0df8*/ 	.word	0x0001b7f0
        /*0dfc*/ 	.word	0x00000000
        /*0e00*/ 	.word	0x00028c40
        /*0e04*/ 	.short	0x010a
        /*0e06*/ 	.byte	0x3f
	.zero		1


	//   ....[82]....
        /*0e08*/ 	.word	0x0001bd50
        /*0e0c*/ 	.word	0x00000013
        /*0e10*/ 	.word	0x00028c20
        /*0e14*/ 	.short	0x010a
        /*0e16*/ 	.byte	0x3f
	.zero		1


	//   ....[83]....
        /*0e18*/ 	.word	0x0001bda0
        /*0e1c*/ 	.word	0x00000000
        /*0e20*/ 	.word	0x00028c60
        /*0e24*/ 	.short	0x010a
        /*0e26*/ 	.byte	0x3f
	.zero		1


	//   ....[84]....
        /*0e28*/ 	.word	0x0001bdf0
        /*0e2c*/ 	.word	0x00000003
        /*0e30*/ 	.word	0x00028c40
        /*0e34*/ 	.short	0x010a
        /*0e36*/ 	.byte	0x3f
	.zero		1


	//   ....[85]....
        /*0e38*/ 	.word	0x0001be40
        /*0e3c*/ 	.word	0x00000003
        /*0e40*/ 	.word	0x00028c60
        /*0e44*/ 	.short	0x010a
        /*0e46*/ 	.byte	0x3f
	.zero		1


	//   ....[86]....
        /*0e48*/ 	.word	0x0001be90
        /*0e4c*/ 	.word	0x00000004
        /*0e50*/ 	.word	0x00028c40
        /*0e54*/ 	.short	0x010a
        /*0e56*/ 	.byte	0x3f
	.zero		1


	//   ....[87]....
        /*0e58*/ 	.word	0x0001bee0
        /*0e5c*/ 	.word	0x00000004
        /*0e60*/ 	.word	0x00028c60
        /*0e64*/ 	.short	0x010a
        /*0e66*/ 	.byte	0x3f
	.zero		1


	//   ....[88]....
        /*0e68*/ 	.word	0x0001bf30
        /*0e6c*/ 	.word	0x00000004
        /*0e70*/ 	.word	0x00028c40
        /*0e74*/ 	.short	0x010a
        /*0e76*/ 	.byte	0x3f
	.zero		1


	//   ....[89]....
        /*0e78*/ 	.word	0x0001bf80
        /*0e7c*/ 	.word	0x00000004
        /*0e80*/ 	.word	0x00028c60
        /*0e84*/ 	.short	0x010a
        /*0e86*/ 	.byte	0x3f
	.zero		1


	//   ....[90]....
        /*0e88*/ 	.word	0x0001ca30
        /*0e8c*/ 	.word	0x00000000
        /*0e90*/ 	.word	0x00028c20
        /*0e94*/ 	.short	0x010a
        /*0e96*/ 	.byte	0x3f
	.zero		1


	//   ....[91]....
        /*0e98*/ 	.word	0x0001cbd0
        /*0e9c*/ 	.word	0x00000006
        /*0ea0*/ 	.word	0x00000000
        /*0ea4*/ 	.short	0x010a
        /*0ea6*/ 	.byte	0x3f
	.zero		1


	//   ....[92]....
        /*0ea8*/ 	.word	0x0001cc20
        /*0eac*/ 	.word	0x00000007
        /*0eb0*/ 	.word	0x00000000
        /*0eb4*/ 	.short	0x010a
        /*0eb6*/ 	.byte	0x3f
	.zero		1


	//   ....[93]....
        /*0eb8*/ 	.word	0x0001cc70
        /*0ebc*/ 	.word	0x00000004
        /*0ec0*/ 	.word	0x00000000
        /*0ec4*/ 	.short	0x010a
        /*0ec6*/ 	.byte	0x3f
	.zero		1


	//----- nvinfo : EIATTR_NUM_MBARRIERS
	.align		4
.L_833:
        /*0ec8*/ 	.byte	0x03, 0x38
        /*0eca*/ 	.short	0x0016


	//----- nvinfo : EIATTR_EXIT_INSTR_OFFSETS
	.align		4
        /*0ecc*/ 	.byte	0x04, 0x1c
        /*0ece*/ 	.short	(.L_835 - .L_834)


	//   ....[0]....
.L_834:
        /*0ed0*/ 	.word	0x00000a40


	//   ....[1]....
        /*0ed4*/ 	.word	0x00013420


	//   ....[2]....
        /*0ed8*/ 	.word	0x0001b2c0


	//----- nvinfo : EIATTR_MAX_THREADS
	.align		4
.L_835:
        /*0edc*/ 	.byte	0x04, 0x05
        /*0ede*/ 	.short	(.L_837 - .L_836)
.L_836:
        /*0ee0*/ 	.word	0x00000180
        /*0ee4*/ 	.word	0x00000001
        /*0ee8*/ 	.word	0x00000001


	//----- nvinfo : EIATTR_CRS_STACK_SIZE
	.align		4
.L_837:
        /*0eec*/ 	.byte	0x04, 0x1e
        /*0eee*/ 	.short	(.L_839 - .L_838)
.L_838:
        /*0ef0*/ 	.word	0x00000000


	//----- nvinfo : EIATTR_CBANK_PARAM_SIZE
	.align		4
.L_839:
        /*0ef4*/ 	.byte	0x03, 0x19
        /*0ef6*/ 	.short	0x0af0


	//----- nvinfo : EIATTR_PARAM_CBANK
	.align		4
        /*0ef8*/ 	.byte	0x04, 0x0a
        /*0efa*/ 	.short	(.L_841 - .L_840)
	.align		4
.L_840:
        /*0efc*/ 	.word	index@(.nv.constant0._ZN7cutlass13device_kernelIN5flash11enable_sm90INS1_16FlashAttnFwdSm90INS1_25CollectiveMainloopFwdSm90ILi2EN4cute5tupleIJNS5_1CILi1EEES8_S8_EEENS6_IJNS7_ILi64EEESA_SA_EEELi512ENS_6half_tEfNS_4arch4Sm90ELb0ELb1ELb1ELb1ELb0ELb0ELb0ELb0ELb0ELb1ELb1ELb0EEENS1_21CollectiveEpilogueFwdINS6_IJSA_NS7_ILi512EEESA_EEES9_SC_SE_Li256ELb1ELb1ELb1ELb0EEENS1_36VarlenDynamicPersistentTileSchedulerILi64ELi64ELi256ELi128ELb1ELb1ELb1ELb1ELb0ELb1EEEEEEEEEvNT_6ParamsE)
        /*0f00*/ 	.short	0x0210
        /*0f02*/ 	.short	0x0af0


	//----- nvinfo : EIATTR_SW_WAR
	.align		4
.L_841:
        /*0f04*/ 	.byte	0x04, 0x36
        /*0f06*/ 	.short	(.L_843 - .L_842)
.L_842:
        /*0f08*/ 	.word	0x00000008
.L_843:


//--------------------- .nv.info._ZN7cutlass13device_kernelIN5flash11enable_sm90INS1_16FlashAttnFwdSm90INS1_25CollectiveMainloopFwdSm90ILi2EN4cute5tupleIJNS5_1CILi1EEES8_S8_EEENS6_IJNS7_ILi64EEESA_SA_EEELi512ENS_6half_tEfNS_4arch4Sm90ELb0ELb1ELb1ELb1ELb0ELb1ELb0ELb0ELb0ELb1ELb1ELb0EEENS1_21CollectiveEpilogueFwdINS6_IJSA_NS7_ILi512EEESA_EEES9_SC_SE_Li256ELb1ELb1ELb1ELb0EEENS1_36VarlenDynamicPersistentTileSchedulerILi64ELi64ELi256ELi128ELb1ELb1ELb1ELb1ELb0ELb1EEEEEEEEEvNT_6ParamsE --------------------------
	.section	.nv.info._ZN7cutlass13device_kernelIN5flash11enable_sm90INS1_16FlashAttnFwdSm90INS1_25CollectiveMainloopFwdSm90ILi2EN4cute5tupleIJNS5_1CILi1EEES8_S8_EEENS6_IJNS7_ILi64EEESA_SA_EEELi512ENS_6half_tEfNS_4arch4Sm90ELb0ELb1ELb1ELb1ELb0ELb1ELb0ELb0ELb0ELb1ELb1ELb0EEENS1_21CollectiveEpilogueFwdINS6_IJSA_NS7_ILi512EEESA_EEES9_SC_SE_Li256ELb1ELb1ELb1ELb0EEENS1_36VarlenDynamicPersistentTileSchedulerILi64ELi64ELi256ELi128ELb1ELb1ELb1ELb1ELb0ELb1EEEEEEEEEvNT_6ParamsE,"",@"SHT_CUDA_INFO"
	.sectionflags	@""
	.align	4


	//----- nvinfo : EIATTR_CUDA_API_VERSION
	.align		4
        /*0000*/ 	.byte	0x04, 0x37
        /*0002*/ 	.short	(.L_845 - .L_844)
.L_844:
        /*0004*/ 	.word	0x00000082


	//----- nvinfo : EIATTR_KPARAM_INFO
	.align		4
.L_845:
        /*0008*/ 	.byte	0x04, 0x17
        /*000a*/ 	.short	(.L_847 - .L_846)
.L_846:
        /*000c*/ 	.word	0x00000000
        /*0010*/ 	.short	0x0000
        /*0012*/ 	.short	0x0070
        /*0014*/ 	.byte	0x00, 0xf0, 0x01, 0x2a


	//----- nvinfo : EIATTR_SPARSE_MMA_MASK
	.align		4
.L_847:
        /*0018*/ 	.byte	0x03, 0x50
        /*001a*/ 	.short	0x0000


	//----- nvinfo : EIATTR_MAXREG_COUNT
	.align		4
        /*001c*/ 	.byte	0x03, 0x1b
        /*001e*/ 	.short	0x00a8


	//----- nvinfo : EIATTR_NUM_BARRIERS
	.align		4
        /*0020*/ 	.byte	0x02, 0x4c
        /*0022*/ 	.byte	0x10
	.zero		1


	//----- nvinfo : EIATTR_EXTERNS
	.align		4
        /*0024*/ 	.byte	0x04, 0x0f
        /*0026*/ 	.short	(.L_849 - .L_848)


	//   ....[0]....
	.align		4
.L_848:
        /*0028*/ 	.word	index@(__assertfail)


	//----- nvinfo : EIATTR_ANNOTATIONS
	.align		4
.L_849:
        /*002c*/ 	.byte	0x04, 0x55
        /*002e*/ 	.short	(.L_851 - .L_850)


	//   ....[0]....
.L_850:
        /* <DEDUP_REMOVED lines=82> */


	//----- nvinfo : EIATTR_MERCURY_ISA_VERSION
	.align		4
.L_851:
        /*0538*/ 	.byte	0x03, 0x5f
        /*053a*/ 	.short	0x0101


	//----- nvinfo : EIATTR_UNUSED_LOAD_BYTE_OFFSET
	.align		4
        /*053c*/ 	.byte	0x04, 0x44
        /*053e*/ 	.short	(.L_853 - .L_852)


	//   ....[0]....
.L_852:
        /*0540*/ 	.word	0x00000a80
        /*0544*/ 	.word	0x0000fff0


	//   ....[1]....
        /*0548*/ 	.word	0x00014eb0
        /*054c*/ 	.word	0x0000fff0


	//----- nvinfo : EIATTR_INT_WARP_WIDE_INSTR_OFFSETS
	.align		4
.L_853:
        /*0550*/ 	.byte	0x04, 0x31
        /*0552*/ 	.short	(.L_855 - .L_854)


	//   ....[0]....
.L_854:
        /*0554*/ 	.word	0x00000190


	//   ....[1]....
        /*0558*/ 	.word	0x000001d0


	//   ....[2]....
        /*055c*/ 	.word	0x00000240


	//   ....[3]....
        /*0560*/ 	.word	0x0001d9e0


	//   ....[4]....
        /*0564*/ 	.word	0x0001da70


	//   ....[5]....
        /*0568*/ 	.word	0x00022360


	//   ....[6]....
        /*056c*/ 	.word	0x000223f0


	//----- nvinfo : EIATTR_COOP_GROUP_MASK_REGIDS
	.align		4
.L_855:
        /*0570*/ 	.byte	0x04, 0x29
        /*0572*/ 	.short	(.L_857 - .L_856)


	//   ....[0]....
.L_856:
        /*0574*/ 	.word	0xffffffff


	//   ....[1]....
        /*0578*/ 	.word	0xffffffff


	//   ....[2]....
        /*057c*/ 	.word	0xffffffff


	//   ....[3]....
        /*0580*/ 	.word	0xffffffff


	//   ....[4]....
        /*0584*/ 	.word	0xffffffff


	//   ....[5]....
        /*0588*/ 	.word	0xffffffff


	//   ....[6]....
        /*058c*/ 	.word	0xffffffff


	//   ....[7]....
        /*0590*/ 	.word	0xffffffff


	//   ....[8]....
        /*0594*/ 	.word	0xffffffff


	//   ....[9]....
        /*0598*/ 	.word	0xffffffff


	//   ....[10]....
        /*059c*/ 	.word	0xffffffff


	//   ....[11]....
        /*05a0*/ 	.word	0xffffffff


	//   ....[12]....
        /*05a4*/ 	.word	0xffffffff


	//   ....[13]....
        /*05a8*/ 	.word	0xffffffff


	//   ....[14]....
        /*05ac*/ 	.word	0xffffffff


	//   ....[15]....
        /*05b0*/ 	.word	0xffffffff


	//   ....[16]....
        /*05b4*/ 	.word	0xffffffff


	//   ....[17]....
        /*05b8*/ 	.word	0xffffffff


	//   ....[18]....
        /*05bc*/ 	.word	0xffffffff


	//   ....[19]....
        /*05c0*/ 	.word	0xffffffff


	//   ....[20]....
        /*05c4*/ 	.word	0xffffffff


	//   ....[21]....
        /*05c8*/ 	.word	0xffffffff


	//   ....[22]....
        /*05cc*/ 	.word	0xffffffff


	//   ....[23]....
        /*05d0*/ 	.word	0xffffffff


	//   ....[24]....
        /*05d4*/ 	.word	0xffffffff


	//   ....[25]....
        /*05d8*/ 	.word	0xffffffff


	//   ....[26]....
        /*05dc*/ 	.word	0xffffffff


	//   ....[27]....
        /*05e0*/ 	.word	0xffffffff


	//   ....[28]....
        /*05e4*/ 	.word	0xffffffff


	//   ....[29]....
        /*05e8*/ 	.word	0xffffffff


	//   ....[30]....
        /*05ec*/ 	.word	0xffffffff


	//   ....[31]....
        /*05f0*/ 	.word	0xffffffff


	//   ....[32]....
        /*05f4*/ 	.word	0xffffffff


	//   ....[33]....
        /*05f8*/ 	.word	0xffffffff


	//   ....[34]....
        /*05fc*/ 	.word	0xffffffff


	//   ....[35]....
        /*0600*/ 	.word	0xffffffff


	//   ....[36]....
        /*0604*/ 	.word	0xffffffff


	//   ....[37]....
        /*0608*/ 	.word	0xffffffff


	//   ....[38]....
        /*060c*/ 	.word	0xffffffff


	//   ....[39]....
        /*0610*/ 	.word	0xffffffff


	//   ....[40]....
        /*0614*/ 	.word	0xffffffff


	//   ....[41]....
        /*0618*/ 	.word	0xffffffff


	//   ....[42]....
        /*061c*/ 	.word	0xffffffff


	//   ....[43]....
        /*0620*/ 	.word	0xffffffff


	//   ....[44]....
        /*0624*/ 	.word	0xffffffff


	//   ....[45]....
        /*0628*/ 	.word	0xffffffff


	//   ....[46]....
        /*062c*/ 	.word	0xffffffff


	//   ....[47]....
        /*0630*/ 	.word	0xffffffff


	//   ....[48]....
        /*0634*/ 	.word	0xffffffff


	//   ....[49]....
        /*0638*/ 	.word	0xffffffff


	//   ....[50]....
        /*063c*/ 	.word	0xffffffff


	//   ....[51]....
        /*0640*/ 	.word	0xffffffff


	//   ....[52]....
        /*0644*/ 	.word	0xffffffff


	//   ....[53]....
        /*0648*/ 	.word	0xffffffff


	//   ....[54]....
        /*064c*/ 	.word	0xffffffff


	//   ....[55]....
        /*0650*/ 	.word	0xffffffff


	//   ....[56]....
        /*0654*/ 	.word	0xffffffff


	//   ....[57]....
        /*0658*/ 	.word	0xffffffff


	//   ....[58]....
        /*065c*/ 	.word	0xffffffff


	//   ....[59]....
        /*0660*/ 	.word	0xffffffff


	//   ....[60]....
        /*0664*/ 	.word	0xffffffff


	//   ....[61]....
        /*0668*/ 	.word	0xffffffff


	//   ....[62]....
        /*066c*/ 	.word	0xffffffff


	//   ....[63]....
        /*0670*/ 	.word	0xffffffff


	//   ....[64]....
        /*0674*/ 	.word	0xffffffff


	//   ....[65]....
        /*0678*/ 	.word	0xffffffff


	//   ....[66]....
        /*067c*/ 	.word	0xffffffff


	//   ....[67]....
        /*0680*/ 	.word	0xffffffff


	//   ....[68]....
        /*0684*/ 	.word	0xffffffff


	//   ....[69]....
        /*0688*/ 	.word	0xffffffff


	//   ....[70]....
        /*068c*/ 	.word	0xffffffff


	//   ....[71]....
        /*0690*/ 	.word	0xffffffff


	//   ....[72]....
        /*0694*/ 	.word	0xffffffff


	//   ....[73]....
        /*0698*/ 	.word	0xffffffff


	//   ....[74]....
        /*069c*/ 	.word	0xffffffff


	//   ....[75]....
        /*06a0*/ 	.word	0xffffffff


	//   ....[76]....
        /*06a4*/ 	.word	0xffffffff


	//   ....[77]....
        /*06a8*/ 	.word	0xffffffff


	//   ....[78]....
        /*06ac*/ 	.word	0xffffffff


	//   ....[79]....
        /*06b0*/ 	.word	0xffffffff


	//   ....[80]....
        /*06b4*/ 	.word	0xffffffff


	//   ....[81]....
        /*06b8*/ 	.word	0xffffffff


	//   ....[82]....
        /*06bc*/ 	.word	0xffffffff


	//   ....[83]....
        /*06c0*/ 	.word	0xffffffff


	//   ....[84]....
        /*06c4*/ 	.word	0xffffffff


	//   ....[85]....
        /*06c8*/ 	.word	0xffffffff


	//   ....[86]....
        /*06cc*/ 	.word	0xffffffff


	//   ....[87]....
        /*06d0*/ 	.word	0xffffffff


	//   ....[88]....
        /*06d4*/ 	.word	0xffffffff


	//   ....[89]....
        /*06d8*/ 	.word	0xffffffff


	//   ....[90]....
        /*06dc*/ 	.word	0xffffffff


	//   ....[91]....
        /*06e0*/ 	.word	0xffffffff


	//   ....[92]....
        /*06e4*/ 	.word	0xffffffff


	//   ....[93]....
        /*06e8*/ 	.word	0xffffffff


	//   ....[94]....
        /*06ec*/ 	.word	0xffffffff


	//   ....[95]....
        /*06f0*/ 	.word	0xffffffff


	//   ....[96]....
        /*06f4*/ 	.word	0xffffffff


	//   ....[97]....
        /*06f8*/ 	.word	0xffffffff


	//   ....[98]....
        /*06fc*/ 	.word	0xffffffff


	//   ....[99]....
        /*0700*/ 	.word	0xffffffff


	//   ....[100]....
        /*0704*/ 	.word	0xffffffff


	//   ....[101]....
        /*0708*/ 	.word	0xffffffff


	//   ....[102]....
        /*070c*/ 	.word	0xffffffff


	//   ....[103]....
        /*0710*/ 	.word	0xffffffff


	//   ....[104]....
        /*0714*/ 	.word	0xffffffff


	//   ....[105]....
        /*0718*/ 	.word	0xffffffff


	//   ....[106]....
        /*071c*/ 	.word	0xffffffff


	//   ....[107]....
        /*0720*/ 	.word	0xffffffff


	//   ....[108]....
        /*0724*/ 	.word	0xffffffff


	//   ....[109]....
        /*0728*/ 	.word	0xffffffff


	//   ....[110]....
        /*072c*/ 	.word	0xffffffff


	//   ....[111]....
        /*0730*/ 	.word	0xffffffff


	//   ....[112]....
        /*0734*/ 	.word	0xffffffff


	//   ....[113]....
        /*0738*/ 	.word	0xffffffff


	//   ....[114]....
        /*073c*/ 	.word	0xffffffff


	//   ....[115]....
        /*0740*/ 	.word	0xffffffff


	//   ....[116]....
        /*0744*/ 	.word	0xffffffff


	//   ....[117]....
        /*0748*/ 	.word	0xffffffff


	//   ....[118]....
        /*074c*/ 	.word	0x0500000f


	//   ....[119]....
        /*0750*/ 	.word	0x0500000f


	//   ....[120]....
        /*0754*/ 	.word	0x0500000f


	//   ....[121]....
        /*0758*/ 	.word	0x0500000f


	//   ....[122]....
        /*075c*/ 	.word	0x0500000f


	//   ....[123]....
        /*0760*/ 	.word	0x0500000f


	//   ....[124]....
        /*0764*/ 	.word	0x0500000f


	//   ....[125]....
        /*0768*/ 	.word	0x0500000f


	//   ....[126]....
        /*076c*/ 	.word	0x0500000f


	//   ....[127]....
        /*0770*/ 	.word	0x0500000f


	//   ....[128]....
        /*0774*/ 	.word	0x0500000f


	//   ....[129]....
        /*0778*/ 	.word	0x0500000f


	//   ....[130]....
        /*077c*/ 	.word	0x0500000f


	//   ....[131]....
        /*0780*/ 	.word	0x0500000f


	//   ....[132]....
        /*0784*/ 	.word	0x0500000f


	//   ....[133]....
        /*0788*/ 	.word	0x0500000f


	//   ....[134]....
        /*078c*/ 	.word	0x0500000f


	//   ....[135]....
        /*0790*/ 	.word	0x0500000f


	//   ....[136]....
        /*0794*/ 	.word	0x0500000f


	//   ....[137]....
        /*0798*/ 	.word	0x0500000f


	//   ....[138]....
        /*079c*/ 	.word	0x0500000f


	//   ....[139]....
        /*07a0*/ 	.word	0x0500000f


	//   ....[140]....
        /*07a4*/ 	.word	0x0500000f


	//   ....[141]....
        /*07a8*/ 	.word	0x0500000f


	//   ....[142]....
        /*07ac*/ 	.word	0x0500000f


	//   ....[143]....
        /*07b0*/ 	.word	0x0500000f


	//   ....[144]....
        /*07b4*/ 	.word	0x0500000f


	//   ....[145]....
        /*07b8*/ 	.word	0x0500000f


	//   ....[146]....
        /*07bc*/ 	.word	0x0500000f


	//   ....[147]....
        /*07c0*/ 	.word	0x0500000f


	//   ....[148]....
        /*07c4*/ 	.word	0x0500000f


	//   ....[149]....
        /*07c8*/ 	.word	0x0500000f


	//   ....[150]....
        /*07cc*/ 	.word	0x0500000f


	//   ....[151]....
        /*07d0*/ 	.word	0x0500000f


	//   ....[152]....
        /*07d4*/ 	.word	0x0500000f


	//   ....[153]....
        /*07d8*/ 	.word	0x0500000f


	//   ....[154]....
        /*07dc*/ 	.word	0x0500000f


	//   ....[155]....
        /*07e0*/ 	.word	0x0500000f


	//   ....[156]....
        /*07e4*/ 	.word	0x0500000f


	//   ....[157]....
        /*07e8*/ 	.word	0x0500000f


	//   ....[158]....
        /*07ec*/ 	.word	0x0500000f


	//   ....[159]....
        /*07f0*/ 	.word	0x0500000f


	//   ....[160]....
        /*07f4*/ 	.word	0x0500000f


	//   ....[161]....
        /*07f8*/ 	.word	0x0500000f


	//   ....[162]....
        /*07fc*/ 	.word	0x0500000f


	//----- nvinfo : EIATTR_COOP_GROUP_INSTR_OFFSETS
	.align		4
.L_857:
        /*0800*/ 	.byte	0x04, 0x28
        /*0802*/ 	.short	(.L_859 - .L_858)


	//   ....[0]....
.L_858:
        /*0804*/ 	.word	0x00000060


	//   ....[1]....
        /*0808*/ 	.word	0x000001a0


	//   ....[2]....
        /*080c*/ 	.word	0x000001f0


	//   ....[3]....
        /*0810*/ 	.word	0x000003e0


	//   ....[4]....
        /*0814*/ 	.word	0x00000540


	//   ....[5]....
        /*0818*/ 	.word	0x00000660


	//   ....[6]....
        /*081c*/ 	.word	0x000007c0


	//   ....[7]....
        /*0820*/ 	.word	0x000056b0


	//   ....[8]....
        /*0824*/ 	.word	0x00007bf0


	//   ....[9]....
        /*0828*/ 	.word	0x00008390


	//   ....[10]....
        /*082c*/ 	.word	0x000083a0


	//   ....[11]....
        /*0830*/ 	.word	0x000083b0


	//   ....[12]....
        /*0834*/ 	.word	0x000083c0


	//   ....[13]....
        /*0838*/ 	.word	0x000086d0


	//   ....[14]....
        /*083c*/ 	.word	0x000086e0


	//   ....[15]....
        /*0840*/ 	.word	0x000086f0


	//   ....[16]....
        /*0844*/ 	.word	0x00008700


	//   ....[17]....
        /*0848*/ 	.word	0x000098c0


	//   ....[18]....
        /*084c*/ 	.word	0x000098d0


	//   ....[19]....
        /*0850*/ 	.word	0x000098e0


	//   ....[20]....
        /*0854*/ 	.word	0x000098f0


	//   ....[21]....
        /*0858*/ 	.word	0x00009b40


	//   ....[22]....
        /*085c*/ 	.word	0x00009b50


	//   ....[23]....
        /*0860*/ 	.word	0x00009b60


	//   ....[24]....
        /*0864*/ 	.word	0x00009b70


	//   ....[25]....
        /*0868*/ 	.word	0x0000b330


	//   ....[26]....
        /*086c*/ 	.word	0x0000bb60


	//   ....[27]....
        /*0870*/ 	.word	0x0000c150


	//   ....[28]....
        /*0874*/ 	.word	0x0000c220


	//   ....[29]....
        /*0878*/ 	.word	0x0000c560


	//   ....[30]....
        /*087c*/ 	.word	0x0000c5c0


	//   ....[31]....
        /*0880*/ 	.word	0x0000cf30


	//   ....[32]....
        /*0884*/ 	.word	0x0000d4e0


	//   ....[33]....
        /*0888*/ 	.word	0x0000db40


	//   ....[34]....
        /*088c*/ 	.word	0x0000e210


	//   ....[35]....
        /*0890*/ 	.word	0x0000e2e0


	//   ....[36]....
        /*0894*/ 	.word	0x0000e940


	//   ....[37]....
        /*0898*/ 	.word	0x0000eb10


	//   ....[38]....
        /*089c*/ 	.word	0x0000f960


	//   ....[39]....
        /*08a0*/ 	.word	0x000104a0


	//   ....[40]....
        /*08a4*/ 	.word	0x00010500


	//   ....[41]....
        /*08a8*/ 	.word	0x00010d30


	//   ....[42]....
        /*08ac*/ 	.word	0x00010dd0


	//   ....[43]....
        /*08b0*/ 	.word	0x00011a70


	//   ....[44]....
        /*08b4*/ 	.word	0x00011eb0


	//   ....[45]....
        /*08b8*/ 	.word	0x00012550


	//   ....[46]....
        /*08bc*/ 	.word	0x00012b30


	//   ....[47]....
        /*08c0*/ 	.word	0x00012b50


	//   ....[48]....
        /*08c4*/ 	.word	0x000133a0


	//   ....[49]....
        /*08c8*/ 	.word	0x00013570


	//   ....[50]....
        /*08cc*/ 	.word	0x00014380


	//   ....[51]....
        /*08d0*/ 	.word	0x000143d0


	//   ....[52]....
        /*08d4*/ 	.word	0x00014430


	//   ....[53]....
        /*08d8*/ 	.word	0x00014580


	//   ....[54]....
        /*08dc*/ 	.word	0x00014750


	//   ....[55]....
        /*08e0*/ 	.word	0x00015bc0


	//   ....[56]....
        /*08e4*/ 	.word	0x00015f20


	//   ....[57]....
        /*08e8*/ 	.word	0x00015f30


	//   ....[58]....
        /*08ec*/ 	.word	0x00015f60


	//   ....[59]....
        /*08f0*/ 	.word	0x00015f70


	//   ....[60]....
        /*08f4*/ 	.word	0x00016bf0


	//   ....[61]....
        /*08f8*/ 	.word	0x00016c10


	//   ....[62]....
        /*08fc*/ 	.word	0x00016ea0


	//   ....[63]....
        /*0900*/ 	.word	0x00016ec0


	//   ....[64]....
        /*0904*/ 	.word	0x00017830


	//   ....[65]....
        /*0908*/ 	.word	0x00017870


	//   ....[66]....
        /*090c*/ 	.word	0x000180d0


	//   ....[67]....
        /*0910*/ 	.word	0x000180f0


	//   ....[68]....
        /*0914*/ 	.word	0x00019390


	//   ....[69]....
        /*0918*/ 	.word	0x000193f0


	//   ....[70]....
        /*091c*/ 	.word	0x00019630


	//   ....[71]....
        /*0920*/ 	.word	0x00019650


	//   ....[72]....
        /*0924*/ 	.word	0x00019900


	//   ....[73]....
        /*0928*/ 	.word	0x00019b30


	//   ....[74]....
        /*092c*/ 	.word	0x00019b60


	//   ....[75]....
        /*0930*/ 	.word	0x00019b90


	//   ....[76]....
        /*0934*/ 	.word	0x00019bc0


	//   ....[77]....
        /*0938*/ 	.word	0x00019bf0


	//   ....[78]....
        /*093c*/ 	.word	0x00019c20


	//   ....[79]....
        /*0940*/ 	.word	0x00019dc0


	//   ....[80]....
        /*0944*/ 	.word	0x00019df0


	//   ....[81]....
        /*0948*/ 	.word	0x00019e20


	//   ....[82]....
        /*094c*/ 	.word	0x00019e50


	//   ....[83]....
        /*0950*/ 	.word	0x00019e80


	//   ....[84]....
        /*0954*/ 	.word	0x00019eb0


	//   ....[85]....
        /*0958*/ 	.word	0x00019f50


	//   ....[86]....
        /*095c*/ 	.word	0x00019f80


	//   ....[87]....
        /*0960*/ 	.word	0x00019f90


	//   ....[88]....
        /*0964*/ 	.word	0x00019fc0


	//   ....[89]....
        /*0968*/ 	.word	0x0001b840


	//   ....[90]....
        /*096c*/ 	.word	0x0001dfb0


	//   ....[91]....
        /*0970*/ 	.word	0x0001ea70


	//   ....[92]....
        /*0974*/ 	.word	0x0001ea90


	//   ....[93]....
        /*0978*/ 	.word	0x0001eb40


	//   ....[94]....
        /*097c*/ 	.word	0x0001eb50


	//   ....[95]....
        /*0980*/ 	.word	0x0001ebd0


	//   ....[96]....
        /*0984*/ 	.word	0x0001ebe0


	//   ....[97]....
        /*0988*/ 	.word	0x0001ec30


	//   ....[98]....
        /*098c*/ 	.word	0x0001ec50


	//   ....[99]....
        /*0990*/ 	.word	0x00022680


	//   ....[100]....
        /*0994*/ 	.word	0x00022700


	//   ....[101]....
        /*0998*/ 	.word	0x00022730


	//   ....[102]....
        /*099c*/ 	.word	0x00022740


	//   ....[103]....
        /*09a0*/ 	.word	0x00022770


	//   ....[104]....
        /*09a4*/ 	.word	0x000227a0


	//   ....[105]....
        /*09a8*/ 	.word	0x000227d0


	//   ....[106]....
        /*09ac*/ 	.word	0x00022800


	//   ....[107]....
        /*09b0*/ 	.word	0x000229c0


	//   ....[108]....
        /*09b4*/ 	.word	0x000229f0


	//   ....[109]....
        /*09b8*/ 	.word	0x00022a20


	//   ....[110]....
        /*09bc*/ 	.word	0x00022a50


	//   ....[111]....
        /*09c0*/ 	.word	0x00022a80


	//   ....[112]....
        /*09c4*/ 	.word	0x00022ab0


	//   ....[113]....
        /*09c8*/ 	.word	0x00022b80


	//   ....[114]....
        /*09cc*/ 	.word	0x00022ba0


	//   ....[115]....
        /*09d0*/ 	.word	0x00022bb0


	//   ....[116]....
        /*09d4*/ 	.word	0x00022c30


	//   ....[117]....
        /*09d8*/ 	.word	0x00023760


	//   ....[118]....
        /*09dc*/ 	.word	0x00023c20


	//   ....[119]....
        /*09e0*/ 	.word	0x00023cb0


	//   ....[120]....
        /*09e4*/ 	.word	0x00023d00


	//   ....[121]....
        /*09e8*/ 	.word	0x00023d50


	//   ....[122]....
        /*09ec*/ 	.word	0x00023de0


	//   ....[123]....
        /*09f0*/ 	.word	0x00023e70


	//   ....[124]....
        /*09f4*/ 	.word	0x00023ec0


	//   ....[125]....
        /*09f8*/ 	.word	0x00023f10


	//   ....[126]....
        /*09fc*/ 	.word	0x00024000


	//   ....[127]....
        /*0a00*/ 	.word	0x00024090


	//   ....[128]....
        /*0a04*/ 	.word	0x000240e0


	//   ....[129]....
        /*0a08*/ 	.word	0x00024140


	//   ....[130]....
        /*0a0c*/ 	.word	0x000241e0


	//   ....[131]....
        /*0a10*/ 	.word	0x00024270


	//   ....[132]....
        /*0a14*/ 	.word	0x000242c0


	//   ....[133]....
        /*0a18*/ 	.word	0x00024310


	//   ....[134]....
        /*0a1c*/ 	.word	0x000246c0


	//   ....[135]....
        /*0a20*/ 	.word	0x000249a0


	//   ....[136]....
        /*0a24*/ 	.word	0x00024b60


	//   ....[137]....
        /*0a28*/ 	.word	0x00024bb0


	//   ....[138]....
        /*0a2c*/ 	.word	0x00024c10


	//   ....[139]....
        /*0a30*/ 	.word	0x00024d00


	//   ....[140]....
        /*0a34*/ 	.word	0x00024d60


	//   ....[141]....
        /*0a38*/ 	.word	0x00024e50


	//   ....[142]....
        /*0a3c*/ 	.word	0x00024eb0


	//   ....[143]....
        /*0a40*/ 	.word	0x00024f80


	//   ....[144]....
        /*0a44*/ 	.word	0x000252b0


	//   ....[145]....
        /*0a48*/ 	.word	0x00025350


	//   ....[146]....
        /*0a4c*/ 	.word	0x000254f0


	//   ....[147]....
        /*0a50*/ 	.word	0x00025570


	//   ....[148]....
        /*0a54*/ 	.word	0x000255f0


	//   ....[149]....
        /*0a58*/ 	.word	0x00025670


	//   ....[150]....
        /*0a5c*/ 	.word	0x000256f0


	//   ....[151]....
        /*0a60*/ 	.word	0x00025780


	//   ....[152]....
        /*0a64*/ 	.word	0x00025820


	//   ....[153]....
        /*0a68*/ 	.word	0x000258d0


	//   ....[154]....
        /*0a6c*/ 	.word	0x00025950


	//   ....[155]....
        /*0a70*/ 	.word	0x000259d0


	//   ....[156]....
        /*0a74*/ 	.word	0x00025a50


	//   ....[157]....
        /*0a78*/ 	.word	0x00025ae0


	//   ....[158]....
        /*0a7c*/ 	.word	0x00025b60


	//   ....[159]....
        /*0a80*/ 	.word	0x00025c10


	//   ....[160]....
        /*0a84*/ 	.word	0x00025c60


	//   ....[161]....
        /*0a88*/ 	.word	0x00025d20


	//   ....[162]....
        /*0a8c*/ 	.word	0x00025e50


	//----- nvinfo : EIATTR_REG_RECONFIG
	.align		4
.L_859:
        /*0a90*/ 	.byte	0x01, 0x54
	.zero		2


	//----- nvinfo : EIATTR_SYSCALL_OFFSETS
	.align		4
        /*0a94*/ 	.byte	0x04, 0x46
        /*0a96*/ 	.short	(.L_861 - .L_860)


	//   ....[0]....
.L_860:
        /*0a98*/ 	.word	0x00002370


	//   ....[1]....
        /*0a9c*/ 	.word	0x000024c0


	//   ....[2]....
        /*0aa0*/ 	.word	0x00007da0


	//   ....[3]....
        /*0aa4*/ 	.word	0x000080c0


	//   ....[4]....
        /*0aa8*/ 	.word	0x0001dbe0


	//   ....[5]....
        /*0aac*/ 	.word	0x0001dd30


	//   ....[6]....
        /*0ab0*/ 	.word	0x0001de20


	//   ....[7]....
        /*0ab4*/ 	.word	0x0001e650


	//----- nvinfo : EIATTR_MBARRIER_INSTR_OFFSETS
	.align		4
.L_861:
        /*0ab8*/ 	.byte	0x04, 0x39
        /*0aba*/ 	.short	(.L_863 - .L_862)


	//   ....[0]....
.L_862:
        /*0abc*/ 	.word	0x000002d0
        /*0ac0*/ 	.word	0x000000ff
        /*0ac4*/ 	.word	0x00028c00
        /*0ac8*/ 	.short	0x0100
        /*0aca*/ 	.byte	0x08
	.zero		1


	//   ....[1]....
        /*0acc*/ 	.word	0x000002e0
        /*0ad0*/ 	.word	0x000000ff
        /*0ad4*/ 	.word	0x00028c20
        /*0ad8*/ 	.short	0x0100
        /*0ada*/ 	.byte	0x08
	.zero		1


	//   ....[2]....
        /*0adc*/ 	.word	0x00000390
        /*0ae0*/ 	.word	0x000000ff
        /*0ae4*/ 	.word	0x00028c30
        /*0ae8*/ 	.short	0x0100
        /*0aea*/ 	.byte	0x06
	.zero		1


	//   ....[3]....
        /*0aec*/ 	.word	0x000003a0
        /*0af0*/ 	.word	0x000000ff
        /*0af4*/ 	.word	0x00028c40
        /*0af8*/ 	.short	0x0100
        /*0afa*/ 	.byte	0x06
	.zero		1


	//   ....[4]....
        /*0afc*/ 	.word	0x000003b0
        /*0b00*/ 	.word	0x000000ff
        /*0b04*/ 	.word	0x00028c38
        /*0b08*/ 	.short	0x0100
        /*0b0a*/ 	.byte	0x06
	.zero		1


	//   ....[5]....
        /*0b0c*/ 	.word	0x000003c0
        /*0b10*/ 	.word	0x000000ff
        /*0b14*/ 	.word	0x00028c48
        /*0b18*/ 	.short	0x0100
        /*0b1a*/ 	.byte	0x06
	.zero		1


	//   ....[6]....
        /*0b1c*/ 	.word	0x000004f0
        /*0b20*/ 	.word	0x000000ff
        /*0b24*/ 	.word	0x00028c50
        /*0b28*/ 	.short	0x0100
        /*0b2a*/ 	.byte	0x08
	.zero		1


	//   ....[7]....
        /*0b2c*/ 	.word	0x00000500
        /*0b30*/ 	.word	0x000000ff
        /*0b34*/ 	.word	0x00028c60
        /*0b38*/ 	.short	0x0100
        /*0b3a*/ 	.byte	0x08
	.zero		1


	//   ....[8]....
        /*0b3c*/ 	.word	0x00000510
        /*0b40*/ 	.word	0x000000ff
        /*0b44*/ 	.word	0x00028c58
        /*0b48*/ 	.short	0x0100
        /*0b4a*/ 	.byte	0x08
	.zero		1


	//   ....[9]....
        /*0b4c*/ 	.word	0x00000520
        /*0b50*/ 	.word	0x000000ff
        /*0b54*/ 	.word	0x00028c68
        /*0b58*/ 	.short	0x0100
        /*0b5a*/ 	.byte	0x08
	.zero		1


	//   ....[10]....
        /*0b5c*/ 	.word	0x00000610
        /*0b60*/ 	.word	0x000000ff
        /*0b64*/ 	.word	0x00028c70
        /*0b68*/ 	.short	0x0100
        /*0b6a*/ 	.byte	0x06
	.zero		1


	//   ....[11]....
        /*0b6c*/ 	.word	0x00000620
        /*0b70*/ 	.word	0x000000ff
        /*0b74*/ 	.word	0x00028c80
        /*0b78*/ 	.short	0x0100
        /*0b7a*/ 	.byte	0x06
	.zero		1


	//   ....[12]....
        /*0b7c*/ 	.word	0x00000630
        /*0b80*/ 	.word	0x000000ff
        /*0b84*/ 	.word	0x00028c78
        /*0b88*/ 	.short	0x0100
        /*0b8a*/ 	.byte	0x06
	.zero		1


	//   ....[13]....
        /*0b8c*/ 	.word	0x00000640
        /*0b90*/ 	.word	0x000000ff
        /*0b94*/ 	.word	0x00028c88
        /*0b98*/ 	.short	0x0100
        /*0b9a*/ 	.byte	0x06
	.zero		1


	//   ....[14]....
        /*0b9c*/ 	.word	0x00000770
        /*0ba0*/ 	.word	0x000000ff
        /*0ba4*/ 	.word	0x00028c90
        /*0ba8*/ 	.short	0x0100
        /*0baa*/ 	.byte	0x08
	.zero		1


	//   ....[15]....
        /*0bac*/ 	.word	0x00000780
        /*0bb0*/ 	.word	0x000000ff
        /*0bb4*/ 	.word	0x00028ca0
        /*0bb8*/ 	.short	0x0100
        /*0bba*/ 	.byte	0x08
	.zero		1


	//   ....[16]....
        /*0bbc*/ 	.word	0x00000790
        /*0bc0*/ 	.word	0x000000ff
        /*0bc4*/ 	.word	0x00028c98
        /*0bc8*/ 	.short	0x0100
        /*0bca*/ 	.byte	0x08
	.zero		1


	//   ....[17]....
        /*0bcc*/ 	.word	0x000007a0
        /*0bd0*/ 	.word	0x000000ff
        /*0bd4*/ 	.word	0x00028ca8
        /*0bd8*/ 	.short	0x0100
        /*0bda*/ 	.byte	0x08
	.zero		1


	//   ....[18]....
        /*0bdc*/ 	.word	0x000008d0
        /*0be0*/ 	.word	0x000000ff
        /*0be4*/ 	.word	0x00028cb0
        /*0be8*/ 	.short	0x0100
        /*0bea*/ 	.byte	0x08
	.zero		1


	//   ....[19]....
        /*0bec*/ 	.word	0x000008e0
        /*0bf0*/ 	.word	0x000000ff
        /*0bf4*/ 	.word	0x00028cc0
        /*0bf8*/ 	.short	0x0100
        /*0bfa*/ 	.byte	0x08
	.zero		1


	//   ....[20]....
        /*0bfc*/ 	.word	0x000008f0
        /*0c00*/ 	.word	0x000000ff
        /*0c04*/ 	.word	0x00028cb8
        /*0c08*/ 	.short	0x0100
        /*0c0a*/ 	.byte	0x08
	.zero		1


	//   ....[21]....
        /*0c0c*/ 	.word	0x00000900
        /*0c10*/ 	.word	0x000000ff
        /*0c14*/ 	.word	0x00028cc8
        /*0c18*/ 	.short	0x0100
        /*0c1a*/ 	.byte	0x08
	.zero		1


	//   ....[22]....
        /*0c1c*/ 	.word	0x00003030
        /*0c20*/ 	.word	0x0000004a
        /*0c24*/ 	.word	0x00028c90
        /*0c28*/ 	.short	0x010a
        /*0c2a*/ 	.byte	0x3f
	.zero		1


	//   ....[23]....
        /*0c2c*/ 	.word	0x000039f0
        /*0c30*/ 	.word	0x0000004a
        /*0c34*/ 	.word	0x00028c90
        /*0c38*/ 	.short	0x010a
        /*0c3a*/ 	.byte	0x3f
	.zero		1


	//   ....[24]....
        /*0c3c*/ 	.word	0x00004290
        /*0c40*/ 	.word	0x0000004a
        /*0c44*/ 	.word	0x00028c90
        /*0c48*/ 	.short	0x010a
        /*0c4a*/ 	.byte	0x3f
	.zero		1


	//   ....[25]....
        /*0c4c*/ 	.word	0x00004490
        /*0c50*/ 	.word	0x00000004
        /*0c54*/ 	.word	0x00000000
        /*0c58*/ 	.short	0x0101
        /*0c5a*/ 	.byte	0x3f
	.zero		1


	//   ....[26]....
        /*0c5c*/ 	.word	0x000044d0
        /*0c60*/ 	.word	0x0000004a
        /*0c64*/ 	.word	0x00028cb0
        /*0c68*/ 	.short	0x010a
        /*0c6a*/ 	.byte	0x3f
	.zero		1


	//   ....[27]....
        /*0c6c*/ 	.word	0x00004b30
        /*0c70*/ 	.word	0x0000004a
        /*0c74*/ 	.word	0x00000000
        /*0c78*/ 	.short	0x0101
        /*0c7a*/ 	.byte	0x3f
	.zero		1


	//   ....[28]....
        /*0c7c*/ 	.word	0x000057d0
        /*0c80*/ 	.word	0x00000009
        /*0c84*/ 	.word	0x00028c50
        /*0c88*/ 	.short	0x010a
        /*0c8a*/ 	.byte	0x3f
	.zero		1


	//   ....[29]....
        /*0c8c*/ 	.word	0x00005b90
        /*0c90*/ 	.word	0x00000009
        /*0c94*/ 	.word	0x00000000
        /*0c98*/ 	.short	0x0101
        /*0c9a*/ 	.byte	0x3f
	.zero		1


	//   ....[30]....
        /*0c9c*/ 	.word	0x000064d0
        /*0ca0*/ 	.word	0x00000015
        /*0ca4*/ 	.word	0x00028c50
        /*0ca8*/ 	.short	0x010a
        /*0caa*/ 	.byte	0x3f
	.zero		1


	//   ....[31]....
        /*0cac*/ 	.word	0x00006520
        /*0cb0*/ 	.word	0x00000015
        /*0cb4*/ 	.word	0x00028c50
        /*0cb8*/ 	.short	0x010a
        /*0cba*/ 	.byte	0x3f
	.zero		1


	//   ....[32]....
        /*0cbc*/ 	.word	0x000067f0
        /*0cc0*/ 	.word	0x00000015
        /*0cc4*/ 	.word	0x00000000
        /*0cc8*/ 	.short	0x0101
        /*0cca*/ 	.byte	0x3f
	.zero		1


	//   ....[33]....
        /*0ccc*/ 	.word	0x00007e30
        /*0cd0*/ 	.word	0x00000002
        /*0cd4*/ 	.word	0x00028c00
        /*0cd8*/ 	.short	0x010a
        /*0cda*/ 	.byte	0x3f
	.zero		1


	//   ....[34]....
        /*0cdc*/ 	.word	0x00007e80
        /*0ce0*/ 	.word	0x00000002
        /*0ce4*/ 	.word	0x00028c00
        /*0ce8*/ 	.short	0x010a
        /*0cea*/ 	.byte	0x3f
	.zero		1


	//   ....[35]....
        /*0cec*/ 	.word	0x00008940
        /*0cf0*/ 	.word	0x00000002
        /*0cf4*/ 	.word	0x00028c00
        /*0cf8*/ 	.short	0x010a
        /*0cfa*/ 	.byte	0x3f
	.zero		1


	//   ....[36]....
        /*0cfc*/ 	.word	0x00009d20
        /*0d00*/ 	.word	0x00000002
        /*0d04*/ 	.word	0x00028c00
        /*0d08*/ 	.short	0x010a
        /*0d0a*/ 	.byte	0x3f
	.zero		1


	//   ....[37]....
        /*0d0c*/ 	.word	0x0000aba0
        /*0d10*/ 	.word	0x0000000c
        /*0d14*/ 	.word	0x00028c30
        /*0d18*/ 	.short	0x010a
        /*0d1a*/ 	.byte	0x3f
	.zero		1


	//   ....[38]....
        /*0d1c*/ 	.word	0x0000ac30
        /*0d20*/ 	.word	0x0000000c
        /*0d24*/ 	.word	0x00028c30
        /*0d28*/ 	.short	0x010a
        /*0d2a*/ 	.byte	0x3f
	.zero		1


	//   ....[39]....
        /*0d2c*/ 	.word	0x0000b350
        /*0d30*/ 	.word	0x00000003
        /*0d34*/ 	.word	0x00000000
        /*0d38*/ 	.short	0x0101
        /*0d3a*/ 	.byte	0x3f
	.zero		1


	//   ....[40]....
        /*0d3c*/ 	.word	0x0000cb70
        /*0d40*/ 	.word	0x0000000c
        /*0d44*/ 	.word	0x00028c50
        /*0d48*/ 	.short	0x010a
        /*0d4a*/ 	.byte	0x3f
	.zero		1


	//   ....[41]....
        /*0d4c*/ 	.word	0x0000cc30
        /*0d50*/ 	.word	0x0000000c
        /*0d54*/ 	.word	0x00028c50
        /*0d58*/ 	.short	0x010a
        /*0d5a*/ 	.byte	0x3f
	.zero		1


	//   ....[42]....
        /*0d5c*/ 	.word	0x0000cf50
        /*0d60*/ 	.word	0x0000000c
        /*0d64*/ 	.word	0x00000000
        /*0d68*/ 	.short	0x0101
        /*0d6a*/ 	.byte	0x3f
	.zero		1


	//   ....[43]....
        /*0d6c*/ 	.word	0x0000d1e0
        /*0d70*/ 	.word	0x000000d7
        /*0d74*/ 	.word	0x00028c30
        /*0d78*/ 	.short	0x010a
        /*0d7a*/ 	.byte	0x3f
	.zero		1


	//   ....[44]....
        /*0d7c*/ 	.word	0x0000d250
        /*0d80*/ 	.word	0x000000d7
        /*0d84*/ 	.word	0x00028c30
        /*0d88*/ 	.short	0x010a
        /*0d8a*/ 	.byte	0x3f
	.zero		1


	//   ....[45]....
        /*0d8c*/ 	.word	0x0000d770
        /*0d90*/ 	.word	0x00000014
        /*0d94*/ 	.word	0x00000000
        /*0d98*/ 	.short	0x0101
        /*0d9a*/ 	.byte	0x3f
	.zero		1


	//   ....[46]....
        /*0d9c*/ 	.word	0x0000f630
        /*0da0*/ 	.word	0x000000d7
        /*0da4*/ 	.word	0x00028c50
        /*0da8*/ 	.short	0x010a
        /*0daa*/ 	.byte	0x3f
	.zero		1


	//   ....[47]....
        /*0dac*/ 	.word	0x0000f680
        /*0db0*/ 	.word	0x000000d7
        /*0db4*/ 	.word	0x00028c50
        /*0db8*/ 	.short	0x010a
        /*0dba*/ 	.byte	0x3f
	.zero		1


	//   ....[48]....
        /*0dbc*/ 	.word	0x0000f980
        /*0dc0*/ 	.word	0x000000d7
        /*0dc4*/ 	.word	0x00000000
        /*0dc8*/ 	.short	0x0101
        /*0dca*/ 	.byte	0x3f
	.zero		1


	//   ....[49]....
        /*0dcc*/ 	.word	0x0000fd80
        /*0dd0*/ 	.word	0x0000000c
        /*0dd4*/ 	.word	0x00028c30
        /*0dd8*/ 	.short	0x010a
        /*0dda*/ 	.byte	0x3f
	.zero		1


	//   ....[50]....
        /*0ddc*/ 	.word	0x0000fdf0
        /*0de0*/ 	.word	0x0000000c
        /*0de4*/ 	.word	0x00028c30
        /*0de8*/ 	.short	0x010a
        /*0dea*/ 	.byte	0x3f
	.zero		1


	//   ....[51]....
        /*0dec*/ 	.word	0x00010900
        /*0df0*/ 	.word	0x0000000f
        /*0df4*/ 	.word	0x00000000
        /*0df8*/ 	.short	0x0101
        /*0dfa*/ 	.byte	0x3f
	.zero		1


	//   ....[52]....
        /*0dfc*/ 	.word	0x00011760
        /*0e00*/ 	.word	0x0000000c
        /*0e04*/ 	.word	0x00028c50
        /*0e08*/ 	.short	0x010a
        /*0e0a*/ 	.byte	0x3f
	.zero		1


	//   ....[53]....
        /*0e0c*/ 	.word	0x000117b0
        /*0e10*/ 	.word	0x0000000c
        /*0e14*/ 	.word	0x00028c50
        /*0e18*/ 	.short	0x010a
        /*0e1a*/ 	.byte	0x3f
	.zero		1


	//   ....[54]....
        /*0e1c*/ 	.word	0x00011a90
        /*0e20*/ 	.word	0x0000000c
        /*0e24*/ 	.word	0x00000000
        /*0e28*/ 	.short	0x0101
        /*0e2a*/ 	.byte	0x3f
	.zero		1


	//   ....[55]....
        /*0e2c*/ 	.word	0x00011bd0
        /*0e30*/ 	.word	0x000000ce
        /*0e34*/ 	.word	0x00028c30
        /*0e38*/ 	.short	0x010a
        /*0e3a*/ 	.byte	0x3f
	.zero		1


	//   ....[56]....
        /*0e3c*/ 	.word	0x00011c40
        /*0e40*/ 	.word	0x000000ce
        /*0e44*/ 	.word	0x00028c30
        /*0e48*/ 	.short	0x010a
        /*0e4a*/ 	.byte	0x3f
	.zero		1


	//   ....[57]....
        /*0e4c*/ 	.word	0x00012160
        /*0e50*/ 	.word	0x0000000e
        /*0e54*/ 	.word	0x00000000
        /*0e58*/ 	.short	0x0101
        /*0e5a*/ 	.byte	0x3f
	.zero		1


	//   ....[58]....
        /*0e5c*/ 	.word	0x00014050
        /*0e60*/ 	.word	0x000000ce
        /*0e64*/ 	.word	0x00028c50
        /*0e68*/ 	.short	0x010a
        /*0e6a*/ 	.byte	0x3f
	.zero		1


	//   ....[59]....
        /*0e6c*/ 	.word	0x000140a0
        /*0e70*/ 	.word	0x000000ce
        /*0e74*/ 	.word	0x00028c50
        /*0e78*/ 	.short	0x010a
        /*0e7a*/ 	.byte	0x3f
	.zero		1


	//   ....[60]....
        /*0e7c*/ 	.word	0x000143a0
        /*0e80*/ 	.word	0x000000ce
        /*0e84*/ 	.word	0x00000000
        /*0e88*/ 	.short	0x0101
        /*0e8a*/ 	.byte	0x3f
	.zero		1


	//   ....[61]....
        /*0e8c*/ 	.word	0x00016bc0
        /*0e90*/ 	.word	0x00000008
        /*0e94*/ 	.word	0x00000000
        /*0e98*/ 	.short	0x0101
        /*0e9a*/ 	.byte	0x3f
	.zero		1


	//   ....[62]....
        /*0e9c*/ 	.word	0x00017880
        /*0ea0*/ 	.word	0x00000008
        /*0ea4*/ 	.word	0x00000000
        /*0ea8*/ 	.short	0x0101
        /*0eaa*/ 	.byte	0x3f
	.zero		1


	//   ....[63]....
        /*0eac*/ 	.word	0x0001b920
        /*0eb0*/ 	.word	0x00000012
        /*0eb4*/ 	.word	0x00028c20
        /*0eb8*/ 	.short	0x010a
        /*0eba*/ 	.byte	0x3f
	.zero		1


	//   ....[64]....
        /*0ebc*/ 	.word	0x0001b9f0
        /*0ec0*/ 	.word	0x00000007
        /*0ec4*/ 	.word	0x00028ca0
        /*0ec8*/ 	.short	0x010a
        /*0eca*/ 	.byte	0x3f
	.zero		1


	//   ....[65]....
        /*0ecc*/ 	.word	0x0001bc30
        /*0ed0*/ 	.word	0x00000007
        /*0ed4*/ 	.word	0x00028cc0
        /*0ed8*/ 	.short	0x010a
        /*0eda*/ 	.byte	0x3f
	.zero		1


	//   ....[66]....
        /*0edc*/ 	.word	0x0001c690
        /*0ee0*/ 	.word	0x00000006
        /*0ee4*/ 	.word	0x00028ca0
        /*0ee8*/ 	.short	0x010a
        /*0eea*/ 	.byte	0x3f
	.zero		1


	//   ....[67]....
        /*0eec*/ 	.word	0x0001c8c0
        /*0ef0*/ 	.word	0x00000006
        /*0ef4*/ 	.word	0x00028cc0
        /*0ef8*/ 	.short	0x010a
        /*0efa*/ 	.byte	0x3f
	.zero		1


	//   ....[68]....
        /*0efc*/ 	.word	0x0001e220
        /*0f00*/ 	.word	0x00000000
        /*0f04*/ 	.word	0x00028c40
        /*0f08*/ 	.short	0x010a
        /*0f0a*/ 	.byte	0x3f
	.zero		1


	//   ....[69]....
        /*0f0c*/ 	.word	0x0001ecf0
        /*0f10*/ 	.word	0x00000012
        /*0f14*/ 	.word	0x00028c00
        /*0f18*/ 	.short	0x0107
        /*0f1a*/ 	.byte	0x3f
	.zero		1


	//   ....[70]....
        /*0f1c*/ 	.word	0x0001ede0
        /*0f20*/ 	.word	0x00000012
        /*0f24*/ 	.word	0x00028c00
        /*0f28*/ 	.short	0x0101
        /*0f2a*/ 	.byte	0x3f
	.zero		1


	//   ....[71]....
        /*0f2c*/ 	.word	0x0001ee00
        /*0f30*/ 	.word	0x00000012
        /*0f34*/ 	.word	0x00028c20
        /*0f38*/ 	.short	0x010a
        /*0f3a*/ 	.byte	0x3f
	.zero		1


	//   ....[72]....
        /*0f3c*/ 	.word	0x0001eee0
        /*0f40*/ 	.word	0x00000000
        /*0f44*/ 	.word	0x00028c60
        /*0f48*/ 	.short	0x010a
        /*0f4a*/ 	.byte	0x3f
	.zero		1


	//   ....[73]....
        /*0f4c*/ 	.word	0x0001fbb0
        /*0f50*/ 	.word	0x00000002
        /*0f54*/ 	.word	0x00028c40
        /*0f58*/ 	.short	0x010a
        /*0f5a*/ 	.byte	0x3f
	.zero		1


	//   ....[74]....
        /*0f5c*/ 	.word	0x0001fe00
        /*0f60*/ 	.word	0x00000002
        /*0f64*/ 	.word	0x00028c60
        /*0f68*/ 	.short	0x010a
        /*0f6a*/ 	.byte	0x3f
	.zero		1


	//   ....[75]....
        /*0f6c*/ 	.word	0x000209a0
        /*0f70*/ 	.word	0x00000002
        /*0f74*/ 	.word	0x00028c40
        /*0f78*/ 	.short	0x010a
        /*0f7a*/ 	.byte	0x3f
	.zero		1


	//   ....[76]....
        /*0f7c*/ 	.word	0x00020bf0
        /*0f80*/ 	.word	0x00000002
        /*0f84*/ 	.word	0x00028c60
        /*0f88*/ 	.short	0x010a
        /*0f8a*/ 	.byte	0x3f
	.zero		1


	//   ....[77]....
        /*0f8c*/ 	.word	0x00021730
        /*0f90*/ 	.word	0x00000003
        /*0f94*/ 	.word	0x00028c40
        /*0f98*/ 	.short	0x010a
        /*0f9a*/ 	.byte	0x3f
	.zero		1


	//   ....[78]....
        /*0f9c*/ 	.word	0x00021980
        /*0fa0*/ 	.word	0x00000003
        /*0fa4*/ 	.word	0x00028c60
        /*0fa8*/ 	.short	0x010a
        /*0faa*/ 	.byte	0x3f
	.zero		1


	//   ....[79]....
        /*0fac*/ 	.word	0x000236e0
        /*0fb0*/ 	.word	0x00000000
        /*0fb4*/ 	.word	0x00028c20
        /*0fb8*/ 	.short	0x010a
        /*0fba*/ 	.byte	0x3f
	.zero		1


	//   ....[80]....
        /*0fbc*/ 	.word	0x000238c0
        /*0fc0*/ 	.word	0x00000006
        /*0fc4*/ 	.word	0x00000000
        /*0fc8*/ 	.short	0x010a
        /*0fca*/ 	.byte	0x3f
	.zero		1


	//   ....[81]....
        /*0fcc*/ 	.word	0x000238f0
        /*0fd0*/ 	.word	0x00000007
        /*0fd4*/ 	.word	0x00000000
        /*0fd8*/ 	.short	0x010a
        /*0fda*/ 	.byte	0x3f
	.zero		1


	//   ....[82]....
        /*0fdc*/ 	.word	0x00023950
        /*0fe0*/ 	.word	0x00000004
        /*0fe4*/ 	.word	0x00000000
        /*0fe8*/ 	.short	0x010a
        /*0fea*/ 	.byte	0x3f
	.zero		1


	//   ....[83]....
        /*0fec*/ 	.word	0x00023980
        /*0ff0*/ 	.word	0x00000003
        /*0ff4*/ 	.word	0x00000000
        /*0ff8*/ 	.short	0x010a
        /*0ffa*/ 	.byte	0x3f
	.zero		1


	//   ....[84]....
        /*0ffc*/ 	.word	0x000239e0
        /*1000*/ 	.word	0x0000004a
        /*1004*/ 	.word	0x00028c90
        /*1008*/ 	.short	0x010a
        /*100a*/ 	.byte	0x3f
	.zero		1


	//   ....[85]....
        /*100c*/ 	.word	0x00023a30
        /*1010*/ 	.word	0x0000004a
        /*1014*/ 	.word	0x00028c90
        /*1018*/ 	.short	0x010a
        /*101a*/ 	.byte	0x3f
	.zero		1


	//   ....[86]....
        /*101c*/ 	.word	0x00023a80
        /*1020*/ 	.word	0x0000004a
        /*1024*/ 	.word	0x00028c90
        /*1028*/ 	.short	0x010a
        /*102a*/ 	.byte	0x3f
	.zero		1


	//   ....[87]....
        /*102c*/ 	.word	0x00023ad0
        /*1030*/ 	.word	0x0000004a
        /*1034*/ 	.word	0x00028cb0
        /*1038*/ 	.short	0x010a
        /*103a*/ 	.byte	0x3f
	.zero		1


	//   ....[88]....
        /*103c*/ 	.word	0x00023b20
        /*1040*/ 	.word	0x00000009
        /*1044*/ 	.word	0x00028c50
        /*1048*/ 	.short	0x010a
        /*104a*/ 	.byte	0x3f
	.zero		1


	//   ....[89]....
        /*104c*/ 	.word	0x00023b70
        /*1050*/ 	.word	0x00000015
        /*1054*/ 	.word	0x00028c50
        /*1058*/ 	.short	0x010a
        /*105a*/ 	.byte	0x3f
	.zero		1


	//   ....[90]....
        /*105c*/ 	.word	0x00023f50
        /*1060*/ 	.word	0x00000002
        /*1064*/ 	.word	0x00028c00
        /*1068*/ 	.short	0x010a
        /*106a*/ 	.byte	0x3f
	.zero		1


	//   ....[91]....
        /*106c*/ 	.word	0x00024360
        /*1070*/ 	.word	0x00000002
        /*1074*/ 	.word	0x00028c00
        /*1078*/ 	.short	0x010a
        /*107a*/ 	.byte	0x3f
	.zero		1


	//   ....[92]....
        /*107c*/ 	.word	0x000243b0
        /*1080*/ 	.word	0x0000000c
        /*1084*/ 	.word	0x00028c30
        /*1088*/ 	.short	0x010a
        /*108a*/ 	.byte	0x3f
	.zero		1


	//   ....[93]....
        /*108c*/ 	.word	0x00024400
        /*1090*/ 	.word	0x0000000c
        /*1094*/ 	.word	0x00028c50
        /*1098*/ 	.short	0x010a
        /*109a*/ 	.byte	0x3f
	.zero		1


	//   ....[94]....
        /*109c*/ 	.word	0x00024450
        /*10a0*/ 	.word	0x000000d7
        /*10a4*/ 	.word	0x00028c30
        /*10a8*/ 	.short	0x010a
        /*10aa*/ 	.byte	0x3f
	.zero		1


	//   ....[95]....
        /*10ac*/ 	.word	0x000244a0
        /*10b0*/ 	.word	0x000000d7
        /*10b4*/ 	.word	0x00028c50
        /*10b8*/ 	.short	0x010a
        /*10ba*/ 	.byte	0x3f
	.zero		1


	//   ....[96]....
        /*10bc*/ 	.word	0x000244f0
        /*10c0*/ 	.word	0x0000000c
        /*10c4*/ 	.word	0x00028c30
        /*10c8*/ 	.short	0x010a
        /*10ca*/ 	.byte	0x3f
	.zero		1


	//   ....[97]....
        /*10cc*/ 	.word	0x00024540
        /*10d0*/ 	.word	0x0000000c
        /*10d4*/ 	.word	0x00028c50
        /*10d8*/ 	.short	0x010a
        /*10da*/ 	.byte	0x3f
	.zero		1


	//   ....[98]....
        /*10dc*/ 	.word	0x00024590
        /*10e0*/ 	.word	0x000000ce
        /*10e4*/ 	.word	0x00028c30
        /*10e8*/ 	.short	0x010a
        /*10ea*/ 	.byte	0x3f
	.zero		1


	//   ....[99]....
        /*10ec*/ 	.word	0x000245e0
        /*10f0*/ 	.word	0x000000ce
        /*10f4*/ 	.word	0x00028c50
        /*10f8*/ 	.short	0x010a
        /*10fa*/ 	.byte	0x3f
	.zero		1


	//   ....[100]....
        /*10fc*/ 	.word	0x00024780
        /*1100*/ 	.word	0x00000012
        /*1104*/ 	.word	0x00028c20
        /*1108*/ 	.short	0x010a
        /*110a*/ 	.byte	0x3f
	.zero		1


	//   ....[101]....
        /*110c*/ 	.word	0x000247d0
        /*1110*/ 	.word	0x00000007
        /*1114*/ 	.word	0x00028ca0
        /*1118*/ 	.short	0x010a
        /*111a*/ 	.byte	0x3f
	.zero		1


	//   ....[102]....
        /*111c*/ 	.word	0x00024820
        /*1120*/ 	.word	0x00000007
        /*1124*/ 	.word	0x00028cc0
        /*1128*/ 	.short	0x010a
        /*112a*/ 	.byte	0x3f
	.zero		1


	//   ....[103]....
        /*112c*/ 	.word	0x00024870
        /*1130*/ 	.word	0x00000006
        /*1134*/ 	.word	0x00028ca0
        /*1138*/ 	.short	0x010a
        /*113a*/ 	.byte	0x3f
	.zero		1


	//   ....[104]....
        /*113c*/ 	.word	0x000248c0
        /*1140*/ 	.word	0x00000006
        /*1144*/ 	.word	0x00028cc0
        /*1148*/ 	.short	0x010a
        /*114a*/ 	.byte	0x3f
	.zero		1


	//   ....[105]....
        /*114c*/ 	.word	0x00024a60
        /*1150*/ 	.word	0x00000000
        /*1154*/ 	.word	0x00028c40
        /*1158*/ 	.short	0x010a
        /*115a*/ 	.byte	0x3f
	.zero		1


	//   ....[106]....
        /*115c*/ 	.word	0x00024fc0
        /*1160*/ 	.word	0x00000012
        /*1164*/ 	.word	0x00028c20
        /*1168*/ 	.short	0x010a
        /*116a*/ 	.byte	0x3f
	.zero		1


	//   ....[107]....
        /*116c*/ 	.word	0x00025010
        /*1170*/ 	.word	0x00000000
        /*1174*/ 	.word	0x00028c60
        /*1178*/ 	.short	0x010a
        /*117a*/ 	.byte	0x3f
	.zero		1


	//   ....[108]....
        /*117c*/ 	.word	0x00025060
        /*1180*/ 	.word	0x00000002
        /*1184*/ 	.word	0x00028c40
        /*1188*/ 	.short	0x010a
        /*118a*/ 	.byte	0x3f
	.zero		1


	//   ....[109]....
        /*118c*/ 	.word	0x000250b0
        /*1190*/ 	.word	0x00000002
        /*1194*/ 	.word	0x00028c60
        /*1198*/ 	.short	0x010a
        /*119a*/ 	.byte	0x3f
	.zero		1


	//   ....[110]....
        /*119c*/ 	.word	0x00025100
        /*11a0*/ 	.word	0x00000002
        /*11a4*/ 	.word	0x00028c40
        /*11a8*/ 	.short	0x010a
        /*11aa*/ 	.byte	0x3f
	.zero		1


	//   ....[111]....
        /*11ac*/ 	.word	0x00025150
        /*11b0*/ 	.word	0x00000002
        /*11b4*/ 	.word	0x00028c60
        /*11b8*/ 	.short	0x010a
        /*11ba*/ 	.byte	0x3f
	.zero		1


	//   ....[112]....
        /*11bc*/ 	.word	0x000251a0
        /*11c0*/ 	.word	0x00000003
        /*11c4*/ 	.word	0x00028c40
        /*11c8*/ 	.short	0x010a
        /*11ca*/ 	.byte	0x3f
	.zero		1


	//   ....[113]....
        /*11cc*/ 	.word	0x000251f0
        /*11d0*/ 	.word	0x00000003
        /*11d4*/ 	.word	0x00028c60
        /*11d8*/ 	.short	0x010a
        /*11da*/ 	.byte	0x3f
	.zero		1


	//   ....[114]....
        /*11dc*/ 	.word	0x00025d70
        /*11e0*/ 	.word	0x00000000
        /*11e4*/ 	.word	0x00028c20
        /*11e8*/ 	.short	0x010a
        /*11ea*/ 	.byte	0x3f
	.zero		1


	//   ....[115]....
        /*11ec*/ 	.word	0x00025f10
        /*11f0*/ 	.word	0x00000006
        /*11f4*/ 	.word	0x00000000
        /*11f8*/ 	.short	0x010a
        /*11fa*/ 	.byte	0x3f
	.zero		1


	//   ....[116]....
        /*11fc*/ 	.word	0x00025f60
        /*1200*/ 	.word	0x00000007
        /*1204*/ 	.word	0x00000000
        /*1208*/ 	.short	0x010a
        /*120a*/ 	.byte	0x3f
	.zero		1


	//   ....[117]....
        /*120c*/ 	.word	0x00025fb0
        /*1210*/ 	.word	0x00000004
        /*1214*/ 	.word	0x00000000
        /*1218*/ 	.short	0x010a
        /*121a*/ 	.byte	0x3f
	.zero		1


	//----- nvinfo : EIATTR_NUM_MBARRIERS
	.align		4
.L_863:
        /*121c*/ 	.byte	0x03, 0x38
        /*121e*/ 	.short	0x0016


	//----- nvinfo : EIATTR_EXIT_INSTR_OFFSETS
	.align		4
        /*1220*/ 	.byte	0x04, 0x1c
        /*1222*/ 	.short	(.L_865 - .L_864)


	//   ....[0]....
.L_864:
        /*1224*/ 	.word	0x000239d0


	//----- nvinfo : EIATTR_MAX_THREADS
	.align		4
.L_865:
        /*1228*/ 	.byte	0x04, 0x05
        /*122a*/ 	.short	(.L_867 - .L_866)
.L_866:
        /*122c*/ 	.word	0x00000180
        /*1230*/ 	.word	0x00000001
        /*1234*/ 	.word	0x00000001


	//----- nvinfo : EIATTR_CRS_STACK_SIZE
	.align		4
.L_867:
        /*1238*/ 	.byte	0x04, 0x1e
        /*123a*/ 	.short	(.L_869 - .L_868)
.L_868:
        /*123c*/ 	.word	0x00000000


	//----- nvinfo : EIATTR_CBANK_PARAM_SIZE
	.align		4
.L_869:
        /*1240*/ 	.byte	0x03, 0x19
        /*1242*/ 	.short	0x0af0


	//----- nvinfo : EIATTR_PARAM_CBANK
	.align		4
        /*1244*/ 	.byte	0x04, 0x0a
        /*1246*/ 	.short	(.L_871 - .L_870)
	.align		4
.L_870:
        /*1248*/ 	.word	index@(.nv.constant0._ZN7cutlass13device_kernelIN5flash11enable_sm90INS1_16FlashAttnFwdSm90INS1_25CollectiveMainloopFwdSm90ILi2EN4cute5tupleIJNS5_1CILi1EEES8_S8_EEENS6_IJNS7_ILi64EEESA_SA_EEELi512ENS_6half_tEfNS_4arch4Sm90ELb0ELb1ELb1ELb1ELb0ELb1ELb0ELb0ELb0ELb1ELb1ELb0EEENS1_21CollectiveEpilogueFwdINS6_IJSA_NS7_ILi512EEESA_EEES9_SC_SE_Li256ELb1ELb1ELb1ELb0EEENS1_36VarlenDynamicPersistentTileSchedulerILi64ELi64ELi256ELi128ELb1ELb1ELb1ELb1ELb0ELb1EEEEEEEEEvNT_6ParamsE)
        /*124c*/ 	.short	0x0210
        /*124e*/ 	.short	0x0af0


	//----- nvinfo : EIATTR_SW_WAR
	.align		4
.L_871:
        /*1250*/ 	.byte	0x04, 0x36
        /*1252*/ 	.short	(.L_873 - .L_872)
.L_872:
        /*1254*/ 	.word	0x00000008
.L_873:


//--------------------- .nv.info._ZN7cutlass13device_kernelIN5flash11enable_sm90INS1_16FlashAttnFwdSm90INS1_25CollectiveMainloopFwdSm90ILi2EN4cute5tupleIJNS5_1CILi1EEES8_S8_EEENS6_IJNS7_ILi64EEESA_SA_EEELi512ENS_6half_tEfNS_4arch4Sm90ELb0ELb1ELb1ELb1ELb0ELb0ELb1ELb0ELb0ELb1ELb1ELb0EEENS1_21CollectiveEpilogueFwdINS6_IJSA_NS7_ILi512EEESA_EEES9_SC_SE_Li256ELb1ELb1ELb1ELb0EEENS1_36VarlenDynamicPersistentTileSchedulerILi64ELi64ELi256ELi128ELb1ELb1ELb1ELb1ELb0ELb1EEEEEEEEEvNT_6ParamsE --------------------------
	.section	.nv.info._ZN7cutlass13device_kernelIN5flash11enable_sm90INS1_16FlashAttnFwdSm90INS1_25CollectiveMainloopFwdSm90ILi2EN4cute5tupleIJNS5_1CILi1EEES8_S8_EEENS6_IJNS7_ILi64EEESA_SA_EEELi512ENS_6half_tEfNS_4arch4Sm90ELb0ELb1ELb1ELb1ELb0ELb0ELb1ELb0ELb0ELb1ELb1ELb0EEENS1_21CollectiveEpilogueFwdINS6_IJSA_NS7_ILi512EEESA_EEES9_SC_SE_Li256ELb1ELb1ELb1ELb0EEENS1_36VarlenDynamicPersistentTileSchedulerILi64ELi64ELi256ELi128ELb1ELb1ELb1ELb1ELb0ELb1EEEEEEEEEvNT_6ParamsE,"",@"SHT_CUDA_INFO"
	.sectionflags	@""
	.align	4


	//----- nvinfo : EIATTR_CUDA_API_VERSION
	.align		4
        /*0000*/ 	.byte	0x04, 0x37
        /*0002*/ 	.short	(.L_875 - .L_874)
.L_874:
        /*0004*/ 	.word	0x00000082


	//----- nvinfo : EIATTR_KPARAM_INFO
	.align		4
.L_875:
        /*0008*/ 	.byte	0x04, 0x17
        /*000a*/ 	.short	(.L_877 - .L_876)
.L_876:
        /*000c*/ 	.word	0x00000000
        /*0010*/ 	.short	0x0000
        /*0012*/ 	.short	0x0070
        /*0014*/ 	.byte	0x00, 0xf0, 0x01, 0x2e


	//----- nvinfo : EIATTR_SPARSE_MMA_MASK
	.align		4
.L_877:
        /*0018*/ 	.byte	0x03, 0x50
        /*001a*/ 	.short	0x0000


	//----- nvinfo : EIATTR_MAXREG_COUNT
	.align		4
        /*001c*/ 	.byte	0x03, 0x1b
        /*001e*/ 	.short	0x00a8


	//----- nvinfo : EIATTR_NUM_BARRIERS
	.align		4
        /*0020*/ 	.byte	0x02, 0x4c
        /*0022*/ 	.byte	0x10
	.zero		1


	//----- nvinfo : EIATTR_EXTERNS
	.align		4
        /*0024*/ 	.byte	0x04, 0x0f
        /*0026*/ 	.short	(.L_879 - .L_878)


	//   ....[0]....
	.align		4
.L_878:
        /*0028*/ 	.word	index@(__assertfail)


	//----- nvinfo : EIATTR_ANNOTATIONS
	.align		4
.L_879:
        /*002c*/ 	.byte	0x04, 0x55
        /*002e*/ 	.short	(.L_881 - .L_880)


	//   ....[0]....
.L_880:
        /* <DEDUP_REMOVED lines=110> */


	//----- nvinfo : EIATTR_MERCURY_ISA_VERSION
	.align		4
.L_881:
        /*0700*/ 	.byte	0x03, 0x5f
        /*0702*/ 	.short	0x0101


	//----- nvinfo : EIATTR_UNUSED_LOAD_BYTE_OFFSET
	.align		4
        /*0704*/ 	.byte	0x04, 0x44
        /*0706*/ 	.short	(.L_883 - .L_882)


	//   ....[0]....
.L_882:
        /*0708*/ 	.word	0x00000b30
        /*070c*/ 	.word	0x0000fff0


	//   ....[1]....
        /*0710*/ 	.word	0x00027c20
        /*0714*/ 	.word	0x0000fff0


	//----- nvinfo : EIATTR_INT_WARP_WIDE_INSTR_OFFSETS
	.align		4
.L_883:
        /*0718*/ 	.byte	0x04, 0x31
        /*071a*/ 	.short	(.L_885 - .L_884)


	//   ....[0]....
.L_884:
        /*071c*/ 	.word	0x00000160


	//   ....[1]....
        /*0720*/ 	.word	0x00000200


	//   ....[2]....
        /*0724*/ 	.word	0x00000210


	//   ....[3]....
        /*0728*/ 	.word	0x00000280


	//   ....[4]....
        /*072c*/ 	.word	0x0002e8a0


	//   ....[5]....
        /*0730*/ 	.word	0x0002e900


	//   ....[6]....
        /*0734*/ 	.word	0x000342c0


	//   ....[7]....
        /*0738*/ 	.word	0x00034350


	//----- nvinfo : EIATTR_COOP_GROUP_MASK_REGIDS
	.align		4
.L_885:
        /*073c*/ 	.byte	0x04, 0x29
        /*073e*/ 	.short	(.L_887 - .L_886)


	//   ....[0]....
.L_886:
        /*0740*/ 	.word	0xffffffff


	//   ....[1]....
        /*0744*/ 	.word	0xffffffff


	//   ....[2]....
        /*0748*/ 	.word	0xffffffff


	//   ....[3]....
        /*074c*/ 	.word	0xffffffff


	//   ....[4]....
        /*0750*/ 	.word	0xffffffff


	//   ....[5]....
        /*0754*/ 	.word	0xffffffff


	//   ....[6]....
        /*0758*/ 	.word	0xffffffff


	//   ....[7]....
        /*075c*/ 	.word	0xffffffff


	//   ....[8]....
        /*0760*/ 	.word	0xffffffff


	//   ....[9]....
        /*0764*/ 	.word	0xffffffff


	//   ....[10]....
        /*0768*/ 	.word	0xffffffff


	//   ....[11]....
        /*076c*/ 	.word	0xffffffff


	//   ....[12]....
        /*0770*/ 	.word	0xffffffff


	//   ....[13]....
        /*0774*/ 	.word	0xffffffff


	//   ....[14]....
        /*0778*/ 	.word	0xffffffff


	//   ....[15]....
        /*077c*/ 	.word	0xffffffff


	//   ....[16]....
        /*0780*/ 	.word	0xffffffff


	//   ....[17]....
        /*0784*/ 	.word	0xffffffff


	//   ....[18]....
        /*0788*/ 	.word	0xffffffff


	//   ....[19]....
        /*078c*/ 	.word	0xffffffff


	//   ....[20]....
        /*0790*/ 	.word	0xffffffff


	//   ....[21]....
        /*0794*/ 	.word	0xffffffff


	//   ....[22]....
        /*0798*/ 	.word	0xffffffff


	//   ....[23]....
        /*079c*/ 	.word	0xffffffff


	//   ....[24]....
        /*07a0*/ 	.word	0xffffffff


	//   ....[25]....
        /*07a4*/ 	.word	0xffffffff


	//   ....[26]....
        /*07a8*/ 	.word	0xffffffff


	//   ....[27]....
        /*07ac*/ 	.word	0xffffffff


	//   ....[28]....
        /*07b0*/ 	.word	0xffffffff


	//   ....[29]....
        /*07b4*/ 	.word	0xffffffff


	//   ....[30]....
        /*07b8*/ 	.word	0xffffffff


	//   ....[31]....
        /*07bc*/ 	.word	0xffffffff


	//   ....[32]....
        /*07c0*/ 	.word	0xffffffff


	//   ....[33]....
        /*07c4*/ 	.word	0xffffffff


	//   ....[34]....
        /*07c8*/ 	.word	0xffffffff


	//   ....[35]....
        /*07cc*/ 	.word	0xffffffff


	//   ....[36]....
        /*07d0*/ 	.word	0xffffffff


	//   ....[37]....
        /*07d4*/ 	.word	0xffffffff


	//   ....[38]....
        /*07d8*/ 	.word	0xffffffff


	//   ....[39]....
        /*07dc*/ 	.word	0xffffffff


	//   ....[40]....
        /*07e0*/ 	.word	0xffffffff


	//   ....[41]....
        /*07e4*/ 	.word	0xffffffff


	//   ....[42]....
        /*07e8*/ 	.word	0xffffffff


	//   ....[43]....
        /*07ec*/ 	.word	0xffffffff


	//   ....[44]....
        /*07f0*/ 	.word	0xffffffff


	//   ....[45]....
        /*07f4*/ 	.word	0xffffffff


	//   ....[46]....
        /*07f8*/ 	.word	0xffffffff


	//   ....[47]....
        /*07fc*/ 	.word	0xffffffff


	//   ....[48]....
        /*0800*/ 	.word	0xffffffff


	//   ....[49]....
        /*0804*/ 	.word	0xffffffff


	//   ....[50]....
        /*0808*/ 	.word	0xffffffff


	//   ....[51]....
        /*080c*/ 	.word	0xffffffff


	//   ....[52]....
        /*0810*/ 	.word	0xffffffff


	//   ....[53]....
        /*0814*/ 	.word	0xffffffff


	//   ....[54]....
        /*0818*/ 	.word	0xffffffff


	//   ....[55]....
        /*081c*/ 	.word	0xffffffff


	//   ....[56]....
        /*0820*/ 	.word	0xffffffff


	//   ....[57]....
        /*0824*/ 	.word	0xffffffff


	//   ....[58]....
        /*0828*/ 	.word	0xffffffff


	//   ....[59]....
        /*082c*/ 	.word	0xffffffff


	//   ....[60]....
        /*0830*/ 	.word	0xffffffff


	//   ....[61]....
        /*0834*/ 	.word	0xffffffff


	//   ....[62]....
        /*0838*/ 	.word	0xffffffff


	//   ....[63]....
        /*083c*/ 	.word	0xffffffff


	//   ....[64]....
        /*0840*/ 	.word	0xffffffff


	//   ....[65]....
        /*0844*/ 	.word	0xffffffff


	//   ....[66]....
        /*0848*/ 	.word	0xffffffff


	//   ....[67]....
        /*084c*/ 	.word	0xffffffff


	//   ....[68]....
        /*0850*/ 	.word	0xffffffff


	//   ....[69]....
        /*0854*/ 	.word	0xffffffff


	//   ....[70]....
        /*0858*/ 	.word	0xffffffff


	//   ....[71]....
        /*085c*/ 	.word	0xffffffff


	//   ....[72]....
        /*0860*/ 	.word	0xffffffff


	//   ....[73]....
        /*0864*/ 	.word	0xffffffff


	//   ....[74]....
        /*0868*/ 	.word	0xffffffff


	//   ....[75]....
        /*086c*/ 	.word	0xffffffff


	//   ....[76]....
        /*0870*/ 	.word	0xffffffff


	//   ....[77]....
        /*0874*/ 	.word	0xffffffff


	//   ....[78]....
        /*0878*/ 	.word	0xffffffff


	//   ....[79]....
        /*087c*/ 	.word	0xffffffff


	//   ....[80]....
        /*0880*/ 	.word	0xffffffff


	//   ....[81]....
        /*0884*/ 	.word	0xffffffff


	//   ....[82]....
        /*0888*/ 	.word	0xffffffff


	//   ....[83]....
        /*088c*/ 	.word	0xffffffff


	//   ....[84]....
        /*0890*/ 	.word	0xffffffff


	//   ....[85]....
        /*0894*/ 	.word	0xffffffff


	//   ....[86]....
        /*0898*/ 	.word	0xffffffff


	//   ....[87]....
        /*089c*/ 	.word	0xffffffff


	//   ....[88]....
        /*08a0*/ 	.word	0xffffffff


	//   ....[89]....
        /*08a4*/ 	.word	0xffffffff


	//   ....[90]....
        /*08a8*/ 	.word	0xffffffff


	//   ....[91]....
        /*08ac*/ 	.word	0xffffffff


	//   ....[92]....
        /*08b0*/ 	.word	0xffffffff


	//   ....[93]....
        /*08b4*/ 	.word	0xffffffff


	//   ....[94]....
        /*08b8*/ 	.word	0xffffffff


	//   ....[95]....
        /*08bc*/ 	.word	0xffffffff


	//   ....[96]....
        /*08c0*/ 	.word	0xffffffff


	//   ....[97]....
        /*08c4*/ 	.word	0xffffffff


	//   ....[98]....
        /*08c8*/ 	.word	0xffffffff


	//   ....[99]....
        /*08cc*/ 	.word	0xffffffff


	//   ....[100]....
        /*08d0*/ 	.word	0xffffffff


	//   ....[101]....
        /*08d4*/ 	.word	0xffffffff


	//   ....[102]....
        /*08d8*/ 	.word	0xffffffff


	//   ....[103]....
        /*08dc*/ 	.word	0xffffffff


	//   ....[104]....
        /*08e0*/ 	.word	0xffffffff


	//   ....[105]....
        /*08e4*/ 	.word	0x0500000f


	//   ....[106]....
        /*08e8*/ 	.word	0x0500000f


	//   ....[107]....
        /*08ec*/ 	.word	0x0500000f


	//   ....[108]....
        /*08f0*/ 	.word	0x0500000f


	//   ....[109]....
        /*08f4*/ 	.word	0x0500000f


	//   ....[110]....
        /*08f8*/ 	.word	0x0500000f


	//   ....[111]....
        /*08fc*/ 	.word	0x0500000f


	//   ....[112]....
        /*0900*/ 	.word	0x0500000f


	//   ....[113]....
        /*0904*/ 	.word	0x0500000f


	//   ....[114]....
        /*0908*/ 	.word	0x0500000f


	//   ....[115]....
        /*090c*/ 	.word	0x0500000f


	//   ....[116]....
        /*0910*/ 	.word	0x0500000f


	//   ....[117]....
        /*0914*/ 	.word	0x0500000f


	//   ....[118]....
        /*0918*/ 	.word	0x0500000f


	//   ....[119]....
        /*091c*/ 	.word	0x0500000f


	//   ....[120]....
        /*0920*/ 	.word	0x0500000f


	//   ....[121]....
        /*0924*/ 	.word	0x0500000f


	//   ....[122]....
        /*0928*/ 	.word	0x0500000f


	//   ....[123]....
        /*092c*/ 	.word	0x0500000f


	//   ....[124]....
        /*0930*/ 	.word	0x0500000f


	//   ....[125]....
        /*0934*/ 	.word	0x0500000f


	//   ....[126]....
        /*0938*/ 	.word	0x0500000f


	//   ....[127]....
        /*093c*/ 	.word	0x0500000f


	//   ....[128]....
        /*0940*/ 	.word	0x0500000f


	//   ....[129]....
        /*0944*/ 	.word	0x0500000f


	//   ....[130]....
        /*0948*/ 	.word	0x0500000f


	//   ....[131]....
        /*094c*/ 	.word	0x0500000f


	//   ....[132]....
        /*0950*/ 	.word	0x0500000f


	//   ....[133]....
        /*0954*/ 	.word	0x0500000f


	//   ....[134]....
        /*0958*/ 	.word	0x0500000f


	//   ....[135]....
        /*095c*/ 	.word	0x0500000f


	//   ....[136]....
        /*0960*/ 	.word	0x0500000f


	//   ....[137]....
        /*0964*/ 	.word	0x0500000f


	//   ....[138]....
        /*0968*/ 	.word	0x0500000f


	//   ....[139]....
        /*096c*/ 	.word	0x0500000f


	//   ....[140]....
        /*0970*/ 	.word	0x0500000f


	//   ....[141]....
        /*0974*/ 	.word	0xffffffff


	//   ....[142]....
        /*0978*/ 	.word	0xffffffff


	//   ....[143]....
        /*097c*/ 	.word	0xffffffff


	//   ....[144]....
        /*0980*/ 	.word	0xffffffff


	//   ....[145]....
        /*0984*/ 	.word	0xffffffff


	//   ....[146]....
        /*0988*/ 	.word	0xffffffff


	//   ....[147]....
        /*098c*/ 	.word	0xffffffff


	//   ....[148]....
        /*0990*/ 	.word	0xffffffff


	//----- nvinfo : EIATTR_COOP_GROUP_INSTR_OFFSETS
	.align		4
.L_887:
        /*0994*/ 	.byte	0x04, 0x28
        /*0996*/ 	.short	(.L_889 - .L_888)


	//   ....[0]....
.L_888:
        /*0998*/ 	.word	0x00000070


	//   ....[1]....
        /*099c*/ 	.word	0x00000170


	//   ....[2]....
        /*09a0*/ 	.word	0x00000220


	//   ....[3]....
        /*09a4*/ 	.word	0x000003c0


	//   ....[4]....
        /*09a8*/ 	.word	0x00000520


	//   ....[5]....
        /*09ac*/ 	.word	0x00000640


	//   ....[6]....
        /*09b0*/ 	.word	0x000007a0


	//   ....[7]....
        /*09b4*/ 	.word	0x00002b30


	//   ....[8]....
        /*09b8*/ 	.word	0x0000aae0


	//   ....[9]....
        /*09bc*/ 	.word	0x0000cb70


	//   ....[10]....
        /*09c0*/ 	.word	0x0000dec0


	//   ....[11]....
        /*09c4*/ 	.word	0x0000e360


	//   ....[12]....
        /*09c8*/ 	.word	0x0000ee10


	//   ....[13]....
        /*09cc*/ 	.word	0x0000f1f0


	//   ....[14]....
        /*09d0*/ 	.word	0x0000f500


	//   ....[15]....
        /*09d4*/ 	.word	0x0000f520


	//   ....[16]....
        /*09d8*/ 	.word	0x00012230


	//   ....[17]....
        /*09dc*/ 	.word	0x00013cc0


	//   ....[18]....
        /*09e0*/ 	.word	0x00014fc0


	//   ....[19]....
        /*09e4*/ 	.word	0x00015070


	//   ....[20]....
        /*09e8*/ 	.word	0x00015220


	//   ....[21]....
        /*09ec*/ 	.word	0x00015240


	//   ....[22]....
        /*09f0*/ 	.word	0x0001bfa0


	//   ....[23]....
        /*09f4*/ 	.word	0x0001d4d0


	//   ....[24]....
        /*09f8*/ 	.word	0x0001e6b0


	//   ....[25]....
        /*09fc*/ 	.word	0x0001eb90


	//   ....[26]....
        /*0a00*/ 	.word	0x0001f6b0


	//   ....[27]....
        /*0a04*/ 	.word	0x0001f740


	//   ....[28]....
        /*0a08*/ 	.word	0x0001f830


	//   ....[29]....
        /*0a0c*/ 	.word	0x0001f850


	//   ....[30]....
        /*0a10*/ 	.word	0x00026630


	//   ....[31]....
        /*0a14*/ 	.word	0x00026760


	//   ....[32]....
        /*0a18*/ 	.word	0x00026780


	//   ....[33]....
        /*0a1c*/ 	.word	0x000267c0


	//   ....[34]....
        /*0a20*/ 	.word	0x000267e0


	//   ....[35]....
        /*0a24*/ 	.word	0x00028b60


	//   ....[36]....
        /*0a28*/ 	.word	0x00028fd0


	//   ....[37]....
        /*0a2c*/ 	.word	0x00028fe0


	//   ....[38]....
        /*0a30*/ 	.word	0x00028ff0


	//   ....[39]....
        /*0a34*/ 	.word	0x00029000


	//   ....[40]....
        /*0a38*/ 	.word	0x00029c20


	//   ....[41]....
        /*0a3c*/ 	.word	0x00029c50


	//   ....[42]....
        /*0a40*/ 	.word	0x00029e90


	//   ....[43]....
        /*0a44*/ 	.word	0x00029eb0


	//   ....[44]....
        /*0a48*/ 	.word	0x0002a550


	//   ....[45]....
        /*0a4c*/ 	.word	0x0002a560


	//   ....[46]....
        /*0a50*/ 	.word	0x0002afb0


	//   ....[47]....
        /*0a54*/ 	.word	0x0002afd0


	//   ....[48]....
        /*0a58*/ 	.word	0x0002c4e0


	//   ....[49]....
        /*0a5c*/ 	.word	0x0002c520


	//   ....[50]....
        /*0a60*/ 	.word	0x0002c760


	//   ....[51]....
        /*0a64*/ 	.word	0x0002c780


	//   ....[52]....
        /*0a68*/ 	.word	0x0002ca40


	//   ....[53]....
        /*0a6c*/ 	.word	0x0002cc50


	//   ....[54]....
        /*0a70*/ 	.word	0x0002cc80


	//   ....[55]....
        /*0a74*/ 	.word	0x0002ccb0


	//   ....[56]....
        /*0a78*/ 	.word	0x0002cce0


	//   ....[57]....
        /*0a7c*/ 	.word	0x0002cd10


	//   ....[58]....
        /*0a80*/ 	.word	0x0002cd40


	//   ....[59]....
        /*0a84*/ 	.word	0x0002cee0


	//   ....[60]....
        /*0a88*/ 	.word	0x0002cf10


	//   ....[61]....
        /*0a8c*/ 	.word	0x0002cf40


	//   ....[62]....
        /*0a90*/ 	.word	0x0002cf70


	//   ....[63]....
        /*0a94*/ 	.word	0x0002cfa0


	//   ....[64]....
        /*0a98*/ 	.word	0x0002cfd0


	//   ....[65]....
        /*0a9c*/ 	.word	0x0002d070


	//   ....[66]....
        /*0aa0*/ 	.word	0x0002d0a0


	//   ....[67]....
        /*0aa4*/ 	.word	0x0002d0b0


	//   ....[68]....
        /*0aa8*/ 	.word	0x0002d0e0


	//   ....[69]....
        /*0aac*/ 	.word	0x0002ee70


	//   ....[70]....
        /*0ab0*/ 	.word	0x0002f920


	//   ....[71]....
        /*0ab4*/ 	.word	0x0002f930


	//   ....[72]....
        /*0ab8*/ 	.word	0x0002f960


	//   ....[73]....
        /*0abc*/ 	.word	0x0002fa40


	//   ....[74]....
        /*0ac0*/ 	.word	0x0002fa70


	//   ....[75]....
        /*0ac4*/ 	.word	0x0002fad0


	//   ....[76]....
        /*0ac8*/ 	.word	0x0002fae0


	//   ....[77]....
        /*0acc*/ 	.word	0x0002fb50


	//   ....[78]....
        /*0ad0*/ 	.word	0x00030490


	//   ....[79]....
        /*0ad4*/ 	.word	0x00030570


	//   ....[80]....
        /*0ad8*/ 	.word	0x000305a0


	//   ....[81]....
        /*0adc*/ 	.word	0x000306d0


	//   ....[82]....
        /*0ae0*/ 	.word	0x00030840


	//   ....[83]....
        /*0ae4*/ 	.word	0x00030850


	//   ....[84]....
        /*0ae8*/ 	.word	0x000309b0


	//   ....[85]....
        /*0aec*/ 	.word	0x000309c0


	//   ....[86]....
        /*0af0*/ 	.word	0x000345e0


	//   ....[87]....
        /*0af4*/ 	.word	0x000345f0


	//   ....[88]....
        /*0af8*/ 	.word	0x00034640


	//   ....[89]....
        /*0afc*/ 	.word	0x00034680


	//   ....[90]....
        /*0b00*/ 	.word	0x000346b0


	//   ....[91]....
        /*0b04*/ 	.word	0x000346e0


	//   ....[92]....
        /*0b08*/ 	.word	0x00034710


	//   ....[93]....
        /*0b0c*/ 	.word	0x00034740


	//   ....[94]....
        /*0b10*/ 	.word	0x00034900


	//   ....[95]....
        /*0b14*/ 	.word	0x00034930


	//   ....[96]....
        /*0b18*/ 	.word	0x00034960


	//   ....[97]....
        /*0b1c*/ 	.word	0x00034990


	//   ....[98]....
        /*0b20*/ 	.word	0x000349c0


	//   ....[99]....
        /*0b24*/ 	.word	0x000349f0


	//   ....[100]....
        /*0b28*/ 	.word	0x00034ac0


	//   ....[101]....
        /*0b2c*/ 	.word	0x00034ae0


	//   ....[102]....
        /*0b30*/ 	.word	0x00034af0


	//   ....[103]....
        /*0b34*/ 	.word	0x00034b70


	//   ....[104]....
        /*0b38*/ 	.word	0x000356b0


	//   ....[105]....
        /*0b3c*/ 	.word	0x00035c20


	//   ....[106]....
        /*0b40*/ 	.word	0x00035db0


	//   ....[107]....
        /*0b44*/ 	.word	0x00035e10


	//   ....[108]....
        /*0b48*/ 	.word	0x00035e70


	//   ....[109]....
        /*0b4c*/ 	.word	0x00035ec0


	//   ....[110]....
        /*0b50*/ 	.word	0x00036020


	//   ....[111]....
        /*0b54*/ 	.word	0x000360c0


	//   ....[112]....
        /*0b58*/ 	.word	0x00036170


	//   ....[113]....
        /*0b5c*/ 	.word	0x00036250


	//   ....[114]....
        /*0b60*/ 	.word	0x00036410


	//   ....[115]....
        /*0b64*/ 	.word	0x000364f0


	//   ....[116]....
        /*0b68*/ 	.word	0x00036780


	//   ....[117]....
        /*0b6c*/ 	.word	0x00036880


	//   ....[118]....
        /*0b70*/ 	.word	0x00036a60


	//   ....[119]....
        /*0b74*/ 	.word	0x00036b20


	//   ....[120]....
        /*0b78*/ 	.word	0x00036d30


	//   ....[121]....
        /*0b7c*/ 	.word	0x00036d80


	//   ....[122]....
        /*0b80*/ 	.word	0x000370b0


	//   ....[123]....
        /*0b84*/ 	.word	0x00037150


	//   ....[124]....
        /*0b88*/ 	.word	0x000372e0


	//   ....[125]....
        /*0b8c*/ 	.word	0x00037360


	//   ....[126]....
        /*0b90*/ 	.word	0x000373e0


	//   ....[127]....
        /*0b94*/ 	.word	0x00037460


	//   ....[128]....
        /*0b98*/ 	.word	0x000374e0


	//   ....[129]....
        /*0b9c*/ 	.word	0x00037570


	//   ....[130]....
        /*0ba0*/ 	.word	0x00037610


	//   ....[131]....
        /*0ba4*/ 	.word	0x000376c0


	//   ....[132]....
        /*0ba8*/ 	.word	0x00037740


	//   ....[133]....
        /*0bac*/ 	.word	0x000377c0


	//   ....[134]....
        /*0bb0*/ 	.word	0x00037840


	//   ....[135]....
        /*0bb4*/ 	.word	0x000378d0


	//   ....[136]....
        /*0bb8*/ 	.word	0x00037950


	//   ....[137]....
        /*0bbc*/ 	.word	0x00037a00


	//   ....[138]....
        /*0bc0*/ 	.word	0x00037a50


	//   ....[139]....
        /*0bc4*/ 	.word	0x00037b10


	//   ....[140]....
        /*0bc8*/ 	.word	0x00037c40


	//   ....[141]....
        /*0bcc*/ 	.word	0x00039c40


	//   ....[142]....
        /*0bd0*/ 	.word	0x0003b430


	//   ....[143]....
        /*0bd4*/ 	.word	0x0003be50


	//   ....[144]....
        /*0bd8*/ 	.word	0x0003c750


	//   ....[145]....
        /*0bdc*/ 	.word	0x0003c790


	//   ....[146]....
        /*0be0*/ 	.word	0x0003c800


	//   ....[147]....
        /*0be4*/ 	.word	0x0003c820


	//   ....[148]....
        /*0be8*/ 	.word	0x00049940


	//----- nvinfo : EIATTR_REG_RECONFIG
	.align		4
.L_889:
        /*0bec*/ 	.byte	0x01, 0x54
	.zero		2


	//----- nvinfo : EIATTR_SYSCALL_OFFSETS
	.align		4
        /*0bf0*/ 	.byte	0x04, 0x46
        /*0bf2*/ 	.short	(.L_891 - .L_890)


	//   ....[0]....
.L_890:
        /*0bf4*/ 	.word	0x0000b070


	//   ....[1]....
        /*0bf8*/ 	.word	0x0002eaa0


	//   ....[2]....
        /*0bfc*/ 	.word	0x0002ebf0


	//   ....[3]....
        /*0c00*/ 	.word	0x0002ece0


	//   ....[4]....
        /*0c04*/ 	.word	0x0002f520


	//   ....[5]....
        /*0c08*/ 	.word	0x0002fe60


	//----- nvinfo : EIATTR_MBARRIER_INSTR_OFFSETS
	.align		4
.L_891:
        /*0c0c*/ 	.byte	0x04, 0x39
        /*0c0e*/ 	.short	(.L_893 - .L_892)


	//   ....[0]....
.L_892:
        /*0c10*/ 	.word	0x000002a0
        /*0c14*/ 	.word	0x000000ff
        /*0c18*/ 	.word	0x00038800
        /*0c1c*/ 	.short	0x0100
        /*0c1e*/ 	.byte	0x08
	.zero		1


	//   ....[1]....
        /*0c20*/ 	.word	0x000002b0
        /*0c24*/ 	.word	0x000000ff
        /*0c28*/ 	.word	0x00038810
        /*0c2c*/ 	.short	0x0100
        /*0c2e*/ 	.byte	0x08
	.zero		1


	//   ....[2]....
        /*0c30*/ 	.word	0x000002c0
        /*0c34*/ 	.word	0x000000ff
        /*0c38*/ 	.word	0x00038820
        /*0c3c*/ 	.short	0x0100
        /*0c3e*/ 	.byte	0x08
	.zero		1


	//   ....[3]....
        /*0c40*/ 	.word	0x00000370
        /*0c44*/ 	.word	0x000000ff
        /*0c48*/ 	.word	0x00038830
        /*0c4c*/ 	.short	0x0100
        /*0c4e*/ 	.byte	0x06
	.zero		1


	//   ....[4]....
        /*0c50*/ 	.word	0x00000380
        /*0c54*/ 	.word	0x000000ff
        /*0c58*/ 	.word	0x00038840
        /*0c5c*/ 	.short	0x0100
        /*0c5e*/ 	.byte	0x06
	.zero		1


	//   ....[5]....
        /*0c60*/ 	.word	0x00000390
        /*0c64*/ 	.word	0x000000ff
        /*0c68*/ 	.word	0x00038838
        /*0c6c*/ 	.short	0x0100
        /*0c6e*/ 	.byte	0x06
	.zero		1


	//   ....[6]....
        /*0c70*/ 	.word	0x000003a0
        /*0c74*/ 	.word	0x000000ff
        /*0c78*/ 	.word	0x00038848
        /*0c7c*/ 	.short	0x0100
        /*0c7e*/ 	.byte	0x06
	.zero		1


	//   ....[7]....
        /*0c80*/ 	.word	0x000004d0
        /*0c84*/ 	.word	0x000000ff
        /*0c88*/ 	.word	0x00038850
        /*0c8c*/ 	.short	0x0100
        /*0c8e*/ 	.byte	0x08
	.zero		1


	//   ....[8]....
        /*0c90*/ 	.word	0x000004e0
        /*0c94*/ 	.word	0x000000ff
        /*0c98*/ 	.word	0x00038860
        /*0c9c*/ 	.short	0x0100
        /*0c9e*/ 	.byte	0x08
	.zero		1


	//   ....[9]....
        /*0ca0*/ 	.word	0x000004f0
        /*0ca4*/ 	.word	0x000000ff
        /*0ca8*/ 	.word	0x00038858
        /*0cac*/ 	.short	0x0100
        /*0cae*/ 	.byte	0x08
	.zero		1


	//   ....[10]....
        /*0cb0*/ 	.word	0x00000500
        /*0cb4*/ 	.word	0x000000ff
        /*0cb8*/ 	.word	0x00038868
        /*0cbc*/ 	.short	0x0100
        /*0cbe*/ 	.byte	0x08
	.zero		1


	//   ....[11]....
        /*0cc0*/ 	.word	0x000005f0
        /*0cc4*/ 	.word	0x000000ff
        /*0cc8*/ 	.word	0x00038870
        /*0ccc*/ 	.short	0x0100
        /*0cce*/ 	.byte	0x06
	.zero		1


	//   ....[12]....
        /*0cd0*/ 	.word	0x00000600
        /*0cd4*/ 	.word	0x000000ff
        /*0cd8*/ 	.word	0x00038880
        /*0cdc*/ 	.short	0x0100
        /*0cde*/ 	.byte	0x06
	.zero		1


	//   ....[13]....
        /*0ce0*/ 	.word	0x00000610
        /*0ce4*/ 	.word	0x000000ff
        /*0ce8*/ 	.word	0x00038878
        /*0cec*/ 	.short	0x0100
        /*0cee*/ 	.byte	0x06
	.zero		1


	//   ....[14]....
        /*0cf0*/ 	.word	0x00000620
        /*0cf4*/ 	.word	0x000000ff
        /*0cf8*/ 	.word	0x00038888
        /*0cfc*/ 	.short	0x0100
        /*0cfe*/ 	.byte	0x06
	.zero		1


	//   ....[15]....
        /*0d00*/ 	.word	0x00000750
        /*0d04*/ 	.word	0x000000ff
        /*0d08*/ 	.word	0x00038890
        /*0d0c*/ 	.short	0x0100
        /*0d0e*/ 	.byte	0x08
	.zero		1


	//   ....[16]....
        /*0d10*/ 	.word	0x00000760
        /*0d14*/ 	.word	0x000000ff
        /*0d18*/ 	.word	0x000388a0
        /*0d1c*/ 	.short	0x0100
        /*0d1e*/ 	.byte	0x08
	.zero		1


	//   ....[17]....
        /*0d20*/ 	.word	0x00000770
        /*0d24*/ 	.word	0x000000ff
        /*0d28*/ 	.word	0x00038898
        /*0d2c*/ 	.short	0x0100
        /*0d2e*/ 	.byte	0x08
	.zero		1


	//   ....[18]....
        /*0d30*/ 	.word	0x00000780
        /*0d34*/ 	.word	0x000000ff
        /*0d38*/ 	.word	0x000388a8
        /*0d3c*/ 	.short	0x0100
        /*0d3e*/ 	.byte	0x08
	.zero		1


	//   ....[19]....
        /*0d40*/ 	.word	0x000008c0
        /*0d44*/ 	.word	0x000000ff
        /*0d48*/ 	.word	0x000388b0
        /*0d4c*/ 	.short	0x0100
        /*0d4e*/ 	.byte	0x08
	.zero		1


	//   ....[20]....
        /*0d50*/ 	.word	0x000008d0
        /*0d54*/ 	.word	0x000000ff
        /*0d58*/ 	.word	0x000388c0
        /*0d5c*/ 	.short	0x0100
        /*0d5e*/ 	.byte	0x08
	.zero		1


	//   ....[21]....
        /*0d60*/ 	.word	0x000008e0
        /*0d64*/ 	.word	0x000000ff
        /*0d68*/ 	.word	0x000388b8
        /*0d6c*/ 	.short	0x0100
        /*0d6e*/ 	.byte	0x08
	.zero		1


	//   ....[22]....
        /*0d70*/ 	.word	0x000008f0
        /*0d74*/ 	.word	0x000000ff
        /*0d78*/ 	.word	0x000388c8
        /*0d7c*/ 	.short	0x0100
        /*0d7e*/ 	.byte	0x08
	.zero		1


	//   ....[23]....
        /*0d80*/ 	.word	0x00005070
        /*0d84*/ 	.word	0x00000000
        /*0d88*/ 	.word	0x00000000
        /*0d8c*/ 	.short	0x0101
        /*0d8e*/ 	.byte	0x3f
	.zero		1


	//   ....[24]....
        /*0d90*/ 	.word	0x00008e40
        /*0d94*/ 	.word	0x00000000
        /*0d98*/ 	.word	0x00000000
        /*0d9c*/ 	.short	0x0101
        /*0d9e*/ 	.byte	0x3f
	.zero		1


	//   ....[25]....
        /*0da0*/ 	.word	0x0000b5b0
        /*0da4*/ 	.word	0x000000ff
        /*0da8*/ 	.word	0x00038800
        /*0dac*/ 	.short	0x010a
        /*0dae*/ 	.byte	0x2f
	.zero		1


	//   ....[26]....
        /*0db0*/ 	.word	0x0000ba10
        /*0db4*/ 	.word	0x00000014
        /*0db8*/ 	.word	0x00000000
        /*0dbc*/ 	.short	0x010a
        /*0dbe*/ 	.byte	0x3f
	.zero		1


	//   ....[27]....
        /*0dc0*/ 	.word	0x0000ba70
        /*0dc4*/ 	.word	0x00000014
        /*0dc8*/ 	.word	0x00000000
        /*0dcc*/ 	.short	0x010a
        /*0dce*/ 	.byte	0x3f
	.zero		1


	//   ....[28]....
        /*0dd0*/ 	.word	0x0000be20
        /*0dd4*/ 	.word	0x000000ff
        /*0dd8*/ 	.word	0x00038810
        /*0ddc*/ 	.short	0x010a
        /*0dde*/ 	.byte	0x2f
	.zero		1


	//   ....[29]....
        /*0de0*/ 	.word	0x0000bf20
        /*0de4*/ 	.word	0x0000000c
        /*0de8*/ 	.word	0x00000000
        /*0dec*/ 	.short	0x010a
        /*0dee*/ 	.byte	0x3f
	.zero		1


	//   ....[30]....
        /*0df0*/ 	.word	0x0000bf80
        /*0df4*/ 	.word	0x0000000c
        /*0df8*/ 	.word	0x00000000
        /*0dfc*/ 	.short	0x010a
        /*0dfe*/ 	.byte	0x3f
	.zero		1


	//   ....[31]....
        /*0e00*/ 	.word	0x0000dac0
        /*0e04*/ 	.word	0x00000003
        /*0e08*/ 	.word	0x00000000
        /*0e0c*/ 	.short	0x0101
        /*0e0e*/ 	.byte	0x3f
	.zero		1


	//   ....[32]....
        /*0e10*/ 	.word	0x000122a0
        /*0e14*/ 	.word	0x00000000
        /*0e18*/ 	.word	0x00000000
        /*0e1c*/ 	.short	0x0101
        /*0e1e*/ 	.byte	0x3f
	.zero		1


	//   ....[33]....
        /*0e20*/ 	.word	0x00012a00
        /*0e24*/ 	.word	0x00000009
        /*0e28*/ 	.word	0x00000000
        /*0e2c*/ 	.short	0x010a
        /*0e2e*/ 	.byte	0x3f
	.zero		1


	//   ....[34]....
        /*0e30*/ 	.word	0x00012b00
        /*0e34*/ 	.word	0x00000005
        /*0e38*/ 	.word	0x00000000
        /*0e3c*/ 	.short	0x010a
        /*0e3e*/ 	.byte	0x3f
	.zero		1


	//   ....[35]....
        /*0e40*/ 	.word	0x00012f20
        /*0e44*/ 	.word	0x00000014
        /*0e48*/ 	.word	0x00000000
        /*0e4c*/ 	.short	0x010a
        /*0e4e*/ 	.byte	0x3f
	.zero		1


	//   ....[36]....
        /*0e50*/ 	.word	0x00013020
        /*0e54*/ 	.word	0x00000008
        /*0e58*/ 	.word	0x00000000
        /*0e5c*/ 	.short	0x010a
        /*0e5e*/ 	.byte	0x3f
	.zero		1


	//   ....[37]....
        /*0e60*/ 	.word	0x00014b30
        /*0e64*/ 	.word	0x0000003c
        /*0e68*/ 	.word	0x00000000
        /*0e6c*/ 	.short	0x0101
        /*0e6e*/ 	.byte	0x3f
	.zero		1


	//   ....[38]....
        /*0e70*/ 	.word	0x0001c020
        /*0e74*/ 	.word	0x00000006
        /*0e78*/ 	.word	0x00000000
        /*0e7c*/ 	.short	0x0101
        /*0e7e*/ 	.byte	0x3f
	.zero		1


	//   ....[39]....
        /*0e80*/ 	.word	0x0001c200
        /*0e84*/ 	.word	0x00000007
        /*0e88*/ 	.word	0x00000000
        /*0e8c*/ 	.short	0x010a
        /*0e8e*/ 	.byte	0x3f
	.zero		1


	//   ....[40]....
        /*0e90*/ 	.word	0x0001c300
        /*0e94*/ 	.word	0x00000006
        /*0e98*/ 	.word	0x00000000
        /*0e9c*/ 	.short	0x010a
        /*0e9e*/ 	.byte	0x3f
	.zero		1


	//   ....[41]....
        /*0ea0*/ 	.word	0x0001c720
        /*0ea4*/ 	.word	0x0000000e
        /*0ea8*/ 	.word	0x00000000
        /*0eac*/ 	.short	0x010a
        /*0eae*/ 	.byte	0x3f
	.zero		1


	//   ....[42]....
        /*0eb0*/ 	.word	0x0001c820
        /*0eb4*/ 	.word	0x00000005
        /*0eb8*/ 	.word	0x00000000
        /*0ebc*/ 	.short	0x010a
        /*0ebe*/ 	.byte	0x3f
	.zero		1


	//   ....[43]....
        /*0ec0*/ 	.word	0x0001e330
        /*0ec4*/ 	.word	0x0000003c
        /*0ec8*/ 	.word	0x00000000
        /*0ecc*/ 	.short	0x0101
        /*0ece*/ 	.byte	0x3f
	.zero		1


	//   ....[44]....
        /*0ed0*/ 	.word	0x000266b0
        /*0ed4*/ 	.word	0x00000003
        /*0ed8*/ 	.word	0x00000000
        /*0edc*/ 	.short	0x0101
        /*0ede*/ 	.byte	0x3f
	.zero		1


	//   ....[45]....
        /*0ee0*/ 	.word	0x00029c40
        /*0ee4*/ 	.word	0x000000ff
        /*0ee8*/ 	.word	0x00000000
        /*0eec*/ 	.short	0x0101
        /*0eee*/ 	.byte	0x04
	.zero		1


	//   ....[46]....
        /*0ef0*/ 	.word	0x0002a390
        /*0ef4*/ 	.word	0x000000ff
        /*0ef8*/ 	.word	0x00000000
        /*0efc*/ 	.short	0x0101
        /*0efe*/ 	.byte	0x04
	.zero		1


	//   ....[47]....
        /*0f00*/ 	.word	0x0002f0d0
        /*0f04*/ 	.word	0x00000000
        /*0f08*/ 	.word	0x00038840
        /*0f0c*/ 	.short	0x010a
        /*0f0e*/ 	.byte	0x3f
	.zero		1


	//   ....[48]....
        /*0f10*/ 	.word	0x0002fc10
        /*0f14*/ 	.word	0x00000012
        /*0f18*/ 	.word	0x00038800
        /*0f1c*/ 	.short	0x0107
        /*0f1e*/ 	.byte	0x3f
	.zero		1


	//   ....[49]....
        /*0f20*/ 	.word	0x0002fcb0
        /*0f24*/ 	.word	0x00000012
        /*0f28*/ 	.word	0x00038800
        /*0f2c*/ 	.short	0x0101
        /*0f2e*/ 	.byte	0x3f
	.zero		1


	//   ....[50]....
        /*0f30*/ 	.word	0x00030bd0
        /*0f34*/ 	.word	0x00000012
        /*0f38*/ 	.word	0x00038810
        /*0f3c*/ 	.short	0x0107
        /*0f3e*/ 	.byte	0x3f
	.zero		1


	//   ....[51]....
        /*0f40*/ 	.word	0x00030cd0
        /*0f44*/ 	.word	0x00000012
        /*0f48*/ 	.word	0x00038810
        /*0f4c*/ 	.short	0x0101
        /*0f4e*/ 	.byte	0x3f
	.zero		1


	//   ....[52]....
        /*0f50*/ 	.word	0x00030cf0
        /*0f54*/ 	.word	0x00000012
        /*0f58*/ 	.word	0x00038820
        /*0f5c*/ 	.short	0x010a
        /*0f5e*/ 	.byte	0x3f
	.zero		1


	//   ....[53]....
        /*0f60*/ 	.word	0x00030dd0
        /*0f64*/ 	.word	0x00000000
        /*0f68*/ 	.word	0x00038860
        /*0f6c*/ 	.short	0x010a
        /*0f6e*/ 	.byte	0x3f
	.zero		1


	//   ....[54]....
        /*0f70*/ 	.word	0x00031ae0
        /*0f74*/ 	.word	0x00000003
        /*0f78*/ 	.word	0x00038840
        /*0f7c*/ 	.short	0x010a
        /*0f7e*/ 	.byte	0x3f
	.zero		1


	//   ....[55]....
        /*0f80*/ 	.word	0x00031d20
        /*0f84*/ 	.word	0x00000003
        /*0f88*/ 	.word	0x00038860
        /*0f8c*/ 	.short	0x010a
        /*0f8e*/ 	.byte	0x3f
	.zero		1


	//   ....[56]....
        /*0f90*/ 	.word	0x000328f0
        /*0f94*/ 	.word	0x00000004
        /*0f98*/ 	.word	0x00038840
        /*0f9c*/ 	.short	0x010a
        /*0f9e*/ 	.byte	0x3f
	.zero		1


	//   ....[57]....
        /*0fa0*/ 	.word	0x00032b20
        /*0fa4*/ 	.word	0x00000004
        /*0fa8*/ 	.word	0x00038860
        /*0fac*/ 	.short	0x010a
        /*0fae*/ 	.byte	0x3f
	.zero		1


	//   ....[58]....
        /*0fb0*/ 	.word	0x00033680
        /*0fb4*/ 	.word	0x00000004
        /*0fb8*/ 	.word	0x00038840
        /*0fbc*/ 	.short	0x010a
        /*0fbe*/ 	.byte	0x3f
	.zero		1


	//   ....[59]....
        /*0fc0*/ 	.word	0x000338c0
        /*0fc4*/ 	.word	0x00000004
        /*0fc8*/ 	.word	0x00038860
        /*0fcc*/ 	.short	0x010a
        /*0fce*/ 	.byte	0x3f
	.zero		1


	//   ....[60]....
        /*0fd0*/ 	.word	0x00035630
        /*0fd4*/ 	.word	0x00000009
        /*0fd8*/ 	.word	0x00038820
        /*0fdc*/ 	.short	0x010a
        /*0fde*/ 	.byte	0x3f
	.zero		1


	//   ....[61]....
        /*0fe0*/ 	.word	0x000357a0
        /*0fe4*/ 	.word	0x00000005
        /*0fe8*/ 	.word	0x00000000
        /*0fec*/ 	.short	0x010a
        /*0fee*/ 	.byte	0x3f
	.zero		1


	//   ....[62]....
        /*0ff0*/ 	.word	0x00035820
        /*0ff4*/ 	.word	0x00000007
        /*0ff8*/ 	.word	0x00000000
        /*0ffc*/ 	.short	0x010a
        /*0ffe*/ 	.byte	0x3f
	.zero		1


	//   ....[63]....
        /*1000*/ 	.word	0x00035860
        /*1004*/ 	.word	0x00000005
        /*1008*/ 	.word	0x00000000
        /*100c*/ 	.short	0x010a
        /*100e*/ 	.byte	0x3f
	.zero		1


	//   ....[64]....
        /*1010*/ 	.word	0x00035890
        /*1014*/ 	.word	0x00000003
        /*1018*/ 	.word	0x00000000
        /*101c*/ 	.short	0x010a
        /*101e*/ 	.byte	0x3f
	.zero		1


	//   ....[65]....
        /*1020*/ 	.word	0x00035900
        /*1024*/ 	.word	0x00000003
        /*1028*/ 	.word	0x00038800
        /*102c*/ 	.short	0x010a
        /*102e*/ 	.byte	0x3f
	.zero		1


	//   ....[66]....
        /*1030*/ 	.word	0x00035950
        /*1034*/ 	.word	0x00000014
        /*1038*/ 	.word	0x00000000
        /*103c*/ 	.short	0x010a
        /*103e*/ 	.byte	0x3f
	.zero		1


	//   ....[67]....
        /*1040*/ 	.word	0x000359b0
        /*1044*/ 	.word	0x0000000c
        /*1048*/ 	.word	0x00038810
        /*104c*/ 	.short	0x010a
        /*104e*/ 	.byte	0x3f
	.zero		1


	//   ....[68]....
        /*1050*/ 	.word	0x00035a00
        /*1054*/ 	.word	0x0000000c
        /*1058*/ 	.word	0x00000000
        /*105c*/ 	.short	0x010a
        /*105e*/ 	.byte	0x3f
	.zero		1


	//   ....[69]....
        /*1060*/ 	.word	0x00035a50
        /*1064*/ 	.word	0x00000005
        /*1068*/ 	.word	0x00000000
        /*106c*/ 	.short	0x010a
        /*106e*/ 	.byte	0x3f
	.zero		1


	//   ....[70]....
        /*1070*/ 	.word	0x00035aa0
        /*1074*/ 	.word	0x00000008
        /*1078*/ 	.word	0x00000000
        /*107c*/ 	.short	0x010a
        /*107e*/ 	.byte	0x3f
	.zero		1


	//   ....[71]....
        /*1080*/ 	.word	0x00035af0
        /*1084*/ 	.word	0x00000006
        /*1088*/ 	.word	0x00000000
        /*108c*/ 	.short	0x010a
        /*108e*/ 	.byte	0x3f
	.zero		1


	//   ....[72]....
        /*1090*/ 	.word	0x00035b40
        /*1094*/ 	.word	0x00000005
        /*1098*/ 	.word	0x00000000
        /*109c*/ 	.short	0x010a
        /*109e*/ 	.byte	0x3f
	.zero		1


	//   ....[73]....
        /*10a0*/ 	.word	0x00035ce0
        /*10a4*/ 	.word	0x00000000
        /*10a8*/ 	.word	0x00038840
        /*10ac*/ 	.short	0x010a
        /*10ae*/ 	.byte	0x3f
	.zero		1


	//   ....[74]....
        /*10b0*/ 	.word	0x00036dc0
        /*10b4*/ 	.word	0x00000012
        /*10b8*/ 	.word	0x00038820
        /*10bc*/ 	.short	0x010a
        /*10be*/ 	.byte	0x3f
	.zero		1


	//   ....[75]....
        /*10c0*/ 	.word	0x00036e10
        /*10c4*/ 	.word	0x00000000
        /*10c8*/ 	.word	0x00038860
        /*10cc*/ 	.short	0x010a
        /*10ce*/ 	.byte	0x3f
	.zero		1


	//   ....[76]....
        /*10d0*/ 	.word	0x00036e60
        /*10d4*/ 	.word	0x00000003
        /*10d8*/ 	.word	0x00038840
        /*10dc*/ 	.short	0x010a
        /*10de*/ 	.byte	0x3f
	.zero		1


	//   ....[77]....
        /*10e0*/ 	.word	0x00036eb0
        /*10e4*/ 	.word	0x00000003
        /*10e8*/ 	.word	0x00038860
        /*10ec*/ 	.short	0x010a
        /*10ee*/ 	.byte	0x3f
	.zero		1


	//   ....[78]....
        /*10f0*/ 	.word	0x00036f00
        /*10f4*/ 	.word	0x00000004
        /*10f8*/ 	.word	0x00038840
        /*10fc*/ 	.short	0x010a
        /*10fe*/ 	.byte	0x3f
	.zero		1


	//   ....[79]....
        /*1100*/ 	.word	0x00036f50
        /*1104*/ 	.word	0x00000004
        /*1108*/ 	.word	0x00038860
        /*110c*/ 	.short	0x010a
        /*110e*/ 	.byte	0x3f
	.zero		1


	//   ....[80]....
        /*1110*/ 	.word	0x00036fa0
        /*1114*/ 	.word	0x00000004
        /*1118*/ 	.word	0x00038840
        /*111c*/ 	.short	0x010a
        /*111e*/ 	.byte	0x3f
	.zero		1


	//   ....[81]....
        /*1120*/ 	.word	0x00036ff0
        /*1124*/ 	.word	0x00000004
        /*1128*/ 	.word	0x00038860
        /*112c*/ 	.short	0x010a
        /*112e*/ 	.byte	0x3f
	.zero		1


	//   ....[82]....
        /*1130*/ 	.word	0x00037b60
        /*1134*/ 	.word	0x00000009
        /*1138*/ 	.word	0x00038820
        /*113c*/ 	.short	0x010a
        /*113e*/ 	.byte	0x3f
	.zero		1


	//   ....[83]....
        /*1140*/ 	.word	0x00037d00
        /*1144*/ 	.word	0x00000005
        /*1148*/ 	.word	0x00000000
        /*114c*/ 	.short	0x010a
        /*114e*/ 	.byte	0x3f
	.zero		1


	//   ....[84]....
        /*1150*/ 	.word	0x00037d50
        /*1154*/ 	.word	0x00000007
        /*1158*/ 	.word	0x00000000
        /*115c*/ 	.short	0x010a
        /*115e*/ 	.byte	0x3f
	.zero		1


	//   ....[85]....
        /*1160*/ 	.word	0x00037da0
        /*1164*/ 	.word	0x00000005
        /*1168*/ 	.word	0x00000000
        /*116c*/ 	.short	0x010a
        /*116e*/ 	.byte	0x3f
	.zero		1


	//   ....[86]....
        /*1170*/ 	.word	0x00038160
        /*1174*/ 	.word	0x0000001a
        /*1178*/ 	.word	0x00000000
        /*117c*/ 	.short	0x010a
        /*117e*/ 	.byte	0x3f
	.zero		1


	//   ....[87]....
        /*1180*/ 	.word	0x000382a0
        /*1184*/ 	.word	0x00000009
        /*1188*/ 	.word	0x00000000
        /*118c*/ 	.short	0x010a
        /*118e*/ 	.byte	0x3f
	.zero		1


	//   ....[88]....
        /*1190*/ 	.word	0x00038900
        /*1194*/ 	.word	0x0000003a
        /*1198*/ 	.word	0x00000000
        /*119c*/ 	.short	0x010a
        /*119e*/ 	.byte	0x3f
	.zero		1


	//   ....[89]....
        /*11a0*/ 	.word	0x00038a40
        /*11a4*/ 	.word	0x00000038
        /*11a8*/ 	.word	0x00000000
        /*11ac*/ 	.short	0x010a
        /*11ae*/ 	.byte	0x3f
	.zero		1


	//   ....[90]....
        /*11b0*/ 	.word	0x0003ae60
        /*11b4*/ 	.word	0x00000038
        /*11b8*/ 	.word	0x00000000
        /*11bc*/ 	.short	0x0101
        /*11be*/ 	.byte	0x3f
	.zero		1


	//   ....[91]....
        /*11c0*/ 	.word	0x00049a20
        /*11c4*/ 	.word	0x00000004
        /*11c8*/ 	.word	0x00000000
        /*11cc*/ 	.short	0x0101
        /*11ce*/ 	.byte	0x3f
	.zero		1


	//   ....[92]....
        /*11d0*/ 	.word	0x00049a60
        /*11d4*/ 	.word	0x00000009
        /*11d8*/ 	.word	0x00000000
        /*11dc*/ 	.short	0x010a
        /*11de*/ 	.byte	0x3f
	.zero		1


	//   ....[93]....
        /*11e0*/ 	.word	0x00049ab0
        /*11e4*/ 	.word	0x00000038
        /*11e8*/ 	.word	0x00000000
        /*11ec*/ 	.short	0x010a
        /*11ee*/ 	.byte	0x3f
	.zero		1


	//----- nvinfo : EIATTR_NUM_MBARRIERS
	.align		4
.L_893:
        /*11f0*/ 	.byte	0x03, 0x38
        /*11f2*/ 	.short	0x0017


	//----- nvinfo : EIATTR_EXIT_INSTR_OFFSETS
	.align		4
        /*11f4*/ 	.byte	0x04, 0x1c
        /*11f6*/ 	.short	(.L_895 - .L_894)


	//   ....[0]....
.L_894:
        /*11f8*/ 	.word	0x00000b60


	//   ....[1]....
        /*11fc*/ 	.word	0x0002c9e0


	//   ....[2]....
        /*1200*/ 	.word	0x000358e0


	//----- nvinfo : EIATTR_MAX_THREADS
	.align		4
.L_895:
        /*1204*/ 	.byte	0x04, 0x05
        /*1206*/ 	.short	(.L_897 - .L_896)
.L_896:
        /*1208*/ 	.word	0x00000180
        /*120c*/ 	.word	0x00000001
        /*1210*/ 	.word	0x00000001


	//----- nvinfo : EIATTR_CRS_STACK_SIZE
	.align		4
.L_897:
        /*1214*/ 	.byte	0x04, 0x1e
        /*1216*/ 	.short	(.L_899 - .L_898)
.L_898:
        /*1218*/ 	.word	0x00000000


	//----- nvinfo : EIATTR_CBANK_PARAM_SIZE
	.align		4
.L_899:
        /*121c*/ 	.byte	0x03, 0x19
        /*121e*/ 	.short	0x0bf0


	//----- nvinfo : EIATTR_PARAM_CBANK
	.align		4
        /*1220*/ 	.byte	0x04, 0x0a
        /*1222*/ 	.short	(.L_901 - .L_900)
	.align		4
.L_900:
        /*1224*/ 	.word	index@(.nv.constant0._ZN7cutlass13device_kernelIN5flash11enable_sm90INS1_16FlashAttnFwdSm90INS1_25CollectiveMainloopFwdSm90ILi2EN4cute5tupleIJNS5_1CILi1EEES8_S8_EEENS6_IJNS7_ILi64EEESA_SA_EEELi512ENS_6half_tEfNS_4arch4Sm90ELb0ELb1ELb1ELb1ELb0ELb0ELb1ELb0ELb0ELb1ELb1ELb0EEENS1_21CollectiveEpilogueFwdINS6_IJSA_NS7_ILi512EEESA_EEES9_SC_SE_Li256ELb1ELb1ELb1ELb0EEENS1_36VarlenDynamicPersistentTileSchedulerILi64ELi64ELi256ELi128ELb1ELb1ELb1ELb1ELb0ELb1EEEEEEEEEvNT_6ParamsE)
        /*1228*/ 	.short	0x0210
        /*122a*/ 	.short	0x0bf0


	//----- nvinfo : EIATTR_SW_WAR
	.align		4
.L_901:
        /*122c*/ 	.byte	0x04, 0x36
        /*122e*/ 	.short	(.L_903 - .L_902)
.L_902:
        /*1230*/ 	.word	0x00000008
.L_903:


//--------------------- .nv.info._ZN7cutlass13device_kernelIN5flash11enable_sm90INS1_16FlashAttnFwdSm90INS1_25CollectiveMainloopFwdSm90ILi2EN4cute5tupleIJNS5_1CILi1EEES8_S8_EEENS6_IJNS7_ILi64EEESA_SA_EEELi512ENS_6half_tEfNS_4arch4Sm90ELb0ELb1ELb1ELb1ELb0ELb1ELb1ELb0ELb0ELb1ELb1ELb0EEENS1_21CollectiveEpilogueFwdINS6_IJSA_NS7_ILi512EEESA_EEES9_SC_SE_Li256ELb1ELb1ELb1ELb0EEENS1_36VarlenDynamicPersistentTileSchedulerILi64ELi64ELi256ELi128ELb1ELb1ELb1ELb1ELb0ELb1EEEEEEEEEvNT_6ParamsE --------------------------
	.section	.nv.info._ZN7cutlass13device_kernelIN5flash11enable_sm90INS1_16FlashAttnFwdSm90INS1_25CollectiveMainloopFwdSm90ILi2EN4cute5tupleIJNS5_1CILi1EEES8_S8_EEENS6_IJNS7_ILi64EEESA_SA_EEELi512ENS_6half_tEfNS_4arch4Sm90ELb0ELb1ELb1ELb1ELb0ELb1ELb1ELb0ELb0ELb1ELb1ELb0EEENS1_21CollectiveEpilogueFwdINS6_IJSA_NS7_ILi512EEESA_EEES9_SC_SE_Li256ELb1ELb1ELb1ELb0EEENS1_36VarlenDynamicPersistentTileSchedulerILi64ELi64ELi256ELi128ELb1ELb1ELb1ELb1ELb0ELb1EEEEEEEEEvNT_6ParamsE,"",@"SHT_CUDA_INFO"
	.sectionflags	@""
	.align	4


	//----- nvinfo : EIATTR_CUDA_API_VERSION
	.align		4
        /*0000*/ 	.byte	0x04, 0x37
        /*0002*/ 	.short	(.L_905 - .L_904)
.L_904:
        /*0004*/ 	.word	0x00000082


	//----- nvinfo : EIATTR_KPARAM_INFO
	.align		4
.L_905:
        /*0008*/ 	.byte	0x04, 0x17
        /*000a*/ 	.short	(.L_907 - .L_906)
.L_906:
        /*000c*/ 	.word	0x00000000
        /*0010*/ 	.short	0x0000
        /*0012*/ 	.short	0x0070
        /*0014*/ 	.byte	0x00, 0xf0, 0x01, 0x2e


	//----- nvinfo : EIATTR_SPARSE_MMA_MASK
	.align		4
.L_907:
        /*0018*/ 	.byte	0x03, 0x50
        /*001a*/ 	.short	0x0000


	//----- nvinfo : EIATTR_MAXREG_COUNT
	.align		4
        /*001c*/ 	.byte	0x03, 0x1b
        /*001e*/ 	.short	0x00a8


	//----- nvinfo : EIATTR_NUM_BARRIERS
	.align		4
        /*0020*/ 	.byte	0x02, 0x4c
        /*0022*/ 	.byte	0x10
	.zero		1


	//----- nvinfo : EIATTR_EXTERNS
	.align		4
        /*0024*/ 	.byte	0x04, 0x0f
        /*0026*/ 	.short	(.L_909 - .L_908)


	//   ....[0]....
	.align		4
.L_908:
        /*0028*/ 	.word	index@(__assertfail)


	//----- nvinfo : EIATTR_ANNOTATIONS
	.align		4
.L_909:
        /*002c*/ 	.byte	0x04, 0x55
        /*002e*/ 	.short	(.L_911 - .L_910)


	//   ....[0]....
.L_910:
        /* <DEDUP_REMOVED lines=145> */


	//----- nvinfo : EIATTR_MERCURY_ISA_VERSION
	.align		4
.L_911:
        /*0928*/ 	.byte	0x03, 0x5f
        /*092a*/ 	.short	0x0101


	//----- nvinfo : EIATTR_UNUSED_LOAD_BYTE_OFFSET
	.align		4
        /*092c*/ 	.byte	0x04, 0x44
        /*092e*/ 	.short	(.L_913 - .L_912)


	//   ....[0]....
.L_912:
        /*0930*/ 	.word	0x00000b60
        /*0934*/ 	.word	0x0000fff0


	//   ....[1]....
        /*0938*/ 	.word	0x00031dd0
        /*093c*/ 	.word	0x0000fff0


	//----- nvinfo : EIATTR_INT_WARP_WIDE_INSTR_OFFSETS
	.align		4
.L_913:
        /*0940*/ 	.byte	0x04, 0x31
        /*0942*/ 	.short	(.L_915 - .L_914)


	//   ....[0]....
.L_914:
        /*0944*/ 	.word	0x000001d0


	//   ....[1]....
        /*0948*/ 	.word	0x00000270


	//   ....[2]....
        /*094c*/ 	.word	0x00000280


	//   ....[3]....
        /*0950*/ 	.word	0x000002f0


	//   ....[4]....
        /*0954*/ 	.word	0x0003ab70


	//   ....[5]....
        /*0958*/ 	.word	0x0003abd0


	//   ....[6]....
        /*095c*/ 	.word	0x00040590


	//   ....[7]....
        /*0960*/ 	.word	0x000405f0


	//----- nvinfo : EIATTR_COOP_GROUP_MASK_REGIDS
	.align		4
.L_915:
        /*0964*/ 	.byte	0x04, 0x29
        /*0966*/ 	.short	(.L_917 - .L_916)


	//   ....[0]....
.L_916:
        /*0968*/ 	.word	0xffffffff


	//   ....[1]....
        /*096c*/ 	.word	0xffffffff


	//   ....[2]....
        /*0970*/ 	.word	0xffffffff


	//   ....[3]....
        /*0974*/ 	.word	0xffffffff


	//   ....[4]....
        /*0978*/ 	.word	0xffffffff


	//   ....[5]....
        /*097c*/ 	.word	0xffffffff


	//   ....[6]....
        /*0980*/ 	.word	0xffffffff


	//   ....[7]....
        /*0984*/ 	.word	0xffffffff


	//   ....[8]....
        /*0988*/ 	.word	0xffffffff


	//   ....[9]....
        /*098c*/ 	.word	0xffffffff


	//   ....[10]....
        /*0990*/ 	.word	0xffffffff


	//   ....[11]....
        /*0994*/ 	.word	0xffffffff


	//   ....[12]....
        /*0998*/ 	.word	0xffffffff


	//   ....[13]....
        /*099c*/ 	.word	0xffffffff


	//   ....[14]....
        /*09a0*/ 	.word	0xffffffff


	//   ....[15]....
        /*09a4*/ 	.word	0xffffffff


	//   ....[16]....
        /*09a8*/ 	.word	0xffffffff


	//   ....[17]....
        /*09ac*/ 	.word	0xffffffff


	//   ....[18]....
        /*09b0*/ 	.word	0xffffffff


	//   ....[19]....
        /*09b4*/ 	.word	0xffffffff


	//   ....[20]....
        /*09b8*/ 	.word	0xffffffff


	//   ....[21]....
        /*09bc*/ 	.word	0xffffffff


	//   ....[22]....
        /*09c0*/ 	.word	0xffffffff


	//   ....[23]....
        /*09c4*/ 	.word	0xffffffff


	//   ....[24]....
        /*09c8*/ 	.word	0xffffffff


	//   ....[25]....
        /*09cc*/ 	.word	0xffffffff


	//   ....[26]....
        /*09d0*/ 	.word	0xffffffff


	//   ....[27]....
        /*09d4*/ 	.word	0xffffffff


	//   ....[28]....
        /*09d8*/ 	.word	0xffffffff


	//   ....[29]....
        /*09dc*/ 	.word	0xffffffff


	//   ....[30]....
        /*09e0*/ 	.word	0xffffffff


	//   ....[31]....
        /*09e4*/ 	.word	0xffffffff


	//   ....[32]....
        /*09e8*/ 	.word	0xffffffff


	//   ....[33]....
        /*09ec*/ 	.word	0xffffffff


	//   ....[34]....
        /*09f0*/ 	.word	0xffffffff


	//   ....[35]....
        /*09f4*/ 	.word	0xffffffff


	//   ....[36]....
        /*09f8*/ 	.word	0xffffffff


	//   ....[37]....
        /*09fc*/ 	.word	0xffffffff


	//   ....[38]....
        /*0a00*/ 	.word	0xffffffff


	//   ....[39]....
        /*0a04*/ 	.word	0xffffffff


	//   ....[40]....
        /*0a08*/ 	.word	0xffffffff


	//   ....[41]....
        /*0a0c*/ 	.word	0xffffffff


	//   ....[42]....
        /*0a10*/ 	.word	0xffffffff


	//   ....[43]....
        /*0a14*/ 	.word	0xffffffff


	//   ....[44]....
        /*0a18*/ 	.word	0xffffffff


	//   ....[45]....
        /*0a1c*/ 	.word	0xffffffff


	//   ....[46]....
        /*0a20*/ 	.word	0xffffffff


	//   ....[47]....
        /*0a24*/ 	.word	0xffffffff


	//   ....[48]....
        /*0a28*/ 	.word	0xffffffff


	//   ....[49]....
        /*0a2c*/ 	.word	0xffffffff


	//   ....[50]....
        /*0a30*/ 	.word	0xffffffff


	//   ....[51]....
        /*0a34*/ 	.word	0xffffffff


	//   ....[52]....
        /*0a38*/ 	.word	0xffffffff


	//   ....[53]....
        /*0a3c*/ 	.word	0xffffffff


	//   ....[54]....
        /*0a40*/ 	.word	0xffffffff


	//   ....[55]....
        /*0a44*/ 	.word	0xffffffff


	//   ....[56]....
        /*0a48*/ 	.word	0xffffffff


	//   ....[57]....
        /*0a4c*/ 	.word	0xffffffff


	//   ....[58]....
        /*0a50*/ 	.word	0xffffffff


	//   ....[59]....
        /*0a54*/ 	.word	0xffffffff


	//   ....[60]....
        /*0a58*/ 	.word	0xffffffff


	//   ....[61]....
        /*0a5c*/ 	.word	0xffffffff


	//   ....[62]....
        /*0a60*/ 	.word	0xffffffff


	//   ....[63]....
        /*0a64*/ 	.word	0xffffffff


	//   ....[64]....
        /*0a68*/ 	.word	0xffffffff


	//   ....[65]....
        /*0a6c*/ 	.word	0xffffffff


	//   ....[66]....
        /*0a70*/ 	.word	0xffffffff


	//   ....[67]....
        /*0a74*/ 	.word	0xffffffff


	//   ....[68]....
        /*0a78*/ 	.word	0xffffffff


	//   ....[69]....
        /*0a7c*/ 	.word	0xffffffff


	//   ....[70]....
        /*0a80*/ 	.word	0xffffffff


	//   ....[71]....
        /*0a84*/ 	.word	0xffffffff


	//   ....[72]....
        /*0a88*/ 	.word	0xffffffff


	//   ....[73]....
        /*0a8c*/ 	.word	0xffffffff


	//   ....[74]....
        /*0a90*/ 	.word	0xffffffff


	//   ....[75]....
        /*0a94*/ 	.word	0xffffffff


	//   ....[76]....
        /*0a98*/ 	.word	0xffffffff


	//   ....[77]....
        /*0a9c*/ 	.word	0xffffffff


	//   ....[78]....
        /*0aa0*/ 	.word	0xffffffff


	//   ....[79]....
        /*0aa4*/ 	.word	0xffffffff


	//   ....[80]....
        /*0aa8*/ 	.word	0xffffffff


	//   ....[81]....
        /*0aac*/ 	.word	0xffffffff


	//   ....[82]....
        /*0ab0*/ 	.word	0xffffffff


	//   ....[83]....
        /*0ab4*/ 	.word	0xffffffff


	//   ....[84]....
        /*0ab8*/ 	.word	0xffffffff


	//   ....[85]....
        /*0abc*/ 	.word	0xffffffff


	//   ....[86]....
        /*0ac0*/ 	.word	0xffffffff


	//   ....[87]....
        /*0ac4*/ 	.word	0xffffffff


	//   ....[88]....
        /*0ac8*/ 	.word	0xffffffff


	//   ....[89]....
        /*0acc*/ 	.word	0xffffffff


	//   ....[90]....
        /*0ad0*/ 	.word	0xffffffff


	//   ....[91]....
        /*0ad4*/ 	.word	0xffffffff


	//   ....[92]....
        /*0ad8*/ 	.word	0xffffffff


	//   ....[93]....
        /*0adc*/ 	.word	0xffffffff


	//   ....[94]....
        /*0ae0*/ 	.word	0xffffffff


	//   ....[95]....
        /*0ae4*/ 	.word	0xffffffff


	//   ....[96]....
        /*0ae8*/ 	.word	0xffffffff


	//   ....[97]....
        /*0aec*/ 	.word	0xffffffff


	//   ....[98]....
        /*0af0*/ 	.word	0xffffffff


	//   ....[99]....
        /*0af4*/ 	.word	0xffffffff


	//   ....[100]....
        /*0af8*/ 	.word	0xffffffff


	//   ....[101]....
        /*0afc*/ 	.word	0xffffffff


	//   ....[102]....
        /*0b00*/ 	.word	0xffffffff


	//   ....[103]....
        /*0b04*/ 	.word	0xffffffff


	//   ....[104]....
        /*0b08*/ 	.word	0xffffffff


	//   ....[105]....
        /*0b0c*/ 	.word	0xffffffff


	//   ....[106]....
        /*0b10*/ 	.word	0xffffffff


	//   ....[107]....
        /*0b14*/ 	.word	0xffffffff


	//   ....[108]....
        /*0b18*/ 	.word	0xffffffff


	//   ....[109]....
        /*0b1c*/ 	.word	0xffffffff


	//   ....[110]....
        /*0b20*/ 	.word	0xffffffff


	//   ....[111]....
        /*0b24*/ 	.word	0xffffffff


	//   ....[112]....
        /*0b28*/ 	.word	0xffffffff


	//   ....[113]....
        /*0b2c*/ 	.word	0xffffffff


	//   ....[114]....
        /*0b30*/ 	.word	0xffffffff


	//   ....[115]....
        /*0b34*/ 	.word	0xffffffff


	//   ....[116]....
        /*0b38*/ 	.word	0xffffffff


	//   ....[117]....
        /*0b3c*/ 	.word	0xffffffff


	//   ....[118]....
        /*0b40*/ 	.word	0xffffffff


	//   ....[119]....
        /*0b44*/ 	.word	0xffffffff


	//   ....[120]....
        /*0b48*/ 	.word	0xffffffff


	//   ....[121]....
        /*0b4c*/ 	.word	0xffffffff


	//   ....[122]....
        /*0b50*/ 	.word	0x0500000f


	//   ....[123]....
        /*0b54*/ 	.word	0x0500000f


	//   ....[124]....
        /*0b58*/ 	.word	0x0500000f


	//   ....[125]....
        /*0b5c*/ 	.word	0x0500000f


	//   ....[126]....
        /*0b60*/ 	.word	0x0500000f


	//   ....[127]....
        /*0b64*/ 	.word	0x0500000f


	//   ....[128]....
        /*0b68*/ 	.word	0x0500000f


	//   ....[129]....
        /*0b6c*/ 	.word	0x0500000f


	//   ....[130]....
        /*0b70*/ 	.word	0x0500000f


	//   ....[131]....
        /*0b74*/ 	.word	0x0500000f


	//   ....[132]....
        /*0b78*/ 	.word	0x0500000f


	//   ....[133]....
        /*0b7c*/ 	.word	0x0500000f


	//   ....[134]....
        /*0b80*/ 	.word	0x0500000f


	//   ....[135]....
        /*0b84*/ 	.word	0x0500000f


	//   ....[136]....
        /*0b88*/ 	.word	0x0500000f


	//   ....[137]....
        /*0b8c*/ 	.word	0x0500000f


	//   ....[138]....
        /*0b90*/ 	.word	0x0500000f


	//   ....[139]....
        /*0b94*/ 	.word	0x0500000f


	//   ....[140]....
        /*0b98*/ 	.word	0x0500000f


	//   ....[141]....
        /*0b9c*/ 	.word	0x0500000f


	//   ....[142]....
        /*0ba0*/ 	.word	0x0500000f


	//   ....[143]....
        /*0ba4*/ 	.word	0x0500000f


	//   ....[144]....
        /*0ba8*/ 	.word	0x0500000f


	//   ....[145]....
        /*0bac*/ 	.word	0x0500000f


	//   ....[146]....
        /*0bb0*/ 	.word	0x0500000f


	//   ....[147]....
        /*0bb4*/ 	.word	0x0500000f


	//   ....[148]....
        /*0bb8*/ 	.word	0x0500000f


	//   ....[149]....
        /*0bbc*/ 	.word	0x0500000f


	//   ....[150]....
        /*0bc0*/ 	.word	0x0500000f


	//   ....[151]....
        /*0bc4*/ 	.word	0x0500000f


	//   ....[152]....
        /*0bc8*/ 	.word	0x0500000f


	//   ....[153]....
        /*0bcc*/ 	.word	0x0500000f


	//   ....[154]....
        /*0bd0*/ 	.word	0x0500000f


	//   ....[155]....
        /*0bd4*/ 	.word	0x0500000f


	//   ....[156]....
        /*0bd8*/ 	.word	0x0500000f


	//   ....[157]....
        /*0bdc*/ 	.word	0x0500000f


	//   ....[158]....
        /*0be0*/ 	.word	0x0500000f


	//   ....[159]....
        /*0be4*/ 	.word	0x0500000f


	//   ....[160]....
        /*0be8*/ 	.word	0x0500000f


	//   ....[161]....
        /*0bec*/ 	.word	0x0500000f


	//   ....[162]....
        /*0bf0*/ 	.word	0x0500000f


	//   ....[163]....
        /*0bf4*/ 	.word	0x0500000f


	//   ....[164]....
        /*0bf8*/ 	.word	0x0500000f


	//   ....[165]....
        /*0bfc*/ 	.word	0x0500000f


	//   ....[166]....
        /*0c00*/ 	.word	0x0500000f


	//   ....[167]....
        /*0c04*/ 	.word	0x0500000f


	//   ....[168]....
        /*0c08*/ 	.word	0x0500000f


	//   ....[169]....
        /*0c0c*/ 	.word	0x0500000f


	//   ....[170]....
        /*0c10*/ 	.word	0x0500000f


	//   ....[171]....
        /*0c14*/ 	.word	0x0500000f


	//   ....[172]....
        /*0c18*/ 	.word	0x0500000f


	//   ....[173]....
        /*0c1c*/ 	.word	0x0500000f


	//   ....[174]....
        /*0c20*/ 	.word	0x0500000f


	//   ....[175]....
        /*0c24*/ 	.word	0xffffffff


	//   ....[176]....
        /*0c28*/ 	.word	0xffffffff


	//   ....[177]....
        /*0c2c*/ 	.word	0xffffffff


	//   ....[178]....
        /*0c30*/ 	.word	0xffffffff


	//   ....[179]....
        /*0c34*/ 	.word	0xffffffff


	//   ....[180]....
        /*0c38*/ 	.word	0xffffffff


	//   ....[181]....
        /*0c3c*/ 	.word	0xffffffff


	//   ....[182]....
        /*0c40*/ 	.word	0xffffffff


	//----- nvinfo : EIATTR_COOP_GROUP_INSTR_OFFSETS
	.align		4
.L_917:
        /*0c44*/ 	.byte	0x04, 0x28
        /*0c46*/ 	.short	(.L_919 - .L_918)


	//   ....[0]....
.L_918:
        /*0c48*/ 	.word	0x000000b0


	//   ....[1]....
        /*0c4c*/ 	.word	0x000001e0


	//   ....[2]....
        /*0c50*/ 	.word	0x00000290


	//   ....[3]....
        /*0c54*/ 	.word	0x00000430


	//   ....[4]....
        /*0c58*/ 	.word	0x00000590


	//   ....[5]....
        /*0c5c*/ 	.word	0x000006b0


	//   ....[6]....
        /*0c60*/ 	.word	0x00000810


	//   ....[7]....
        /*0c64*/ 	.word	0x00005fd0


	//   ....[8]....
        /*0c68*/ 	.word	0x0000deb0


	//   ....[9]....
        /*0c6c*/ 	.word	0x0000eff0


	//   ....[10]....
        /*0c70*/ 	.word	0x0000f000


	//   ....[11]....
        /*0c74*/ 	.word	0x0000f010


	//   ....[12]....
        /*0c78*/ 	.word	0x0000f020


	//   ....[13]....
        /*0c7c*/ 	.word	0x0000f360


	//   ....[14]....
        /*0c80*/ 	.word	0x0000f370


	//   ....[15]....
        /*0c84*/ 	.word	0x0000f380


	//   ....[16]....
        /*0c88*/ 	.word	0x0000f390


	//   ....[17]....
        /*0c8c*/ 	.word	0x000105b0


	//   ....[18]....
        /*0c90*/ 	.word	0x000105c0


	//   ....[19]....
        /*0c94*/ 	.word	0x000105d0


	//   ....[20]....
        /*0c98*/ 	.word	0x000105e0


	//   ....[21]....
        /*0c9c*/ 	.word	0x00010820


	//   ....[22]....
        /*0ca0*/ 	.word	0x00010830


	//   ....[23]....
        /*0ca4*/ 	.word	0x00010840


	//   ....[24]....
        /*0ca8*/ 	.word	0x00010850


	//   ....[25]....
        /*0cac*/ 	.word	0x00013290


	//   ....[26]....
        /*0cb0*/ 	.word	0x00014500


	//   ....[27]....
        /*0cb4*/ 	.word	0x00014d70


	//   ....[28]....
        /*0cb8*/ 	.word	0x000154d0


	//   ....[29]....
        /*0cbc*/ 	.word	0x00015560


	//   ....[30]....
        /*0cc0*/ 	.word	0x00015640


	//   ....[31]....
        /*0cc4*/ 	.word	0x00015660


	//   ....[32]....
        /*0cc8*/ 	.word	0x0001c480


	//   ....[33]....
        /*0ccc*/ 	.word	0x0001dc80


	//   ....[34]....
        /*0cd0*/ 	.word	0x0001ef90


	//   ....[35]....
        /*0cd4*/ 	.word	0x0001f040


	//   ....[36]....
        /*0cd8*/ 	.word	0x0001f1f0


	//   ....[37]....
        /*0cdc*/ 	.word	0x0001f210


	//   ....[38]....
        /*0ce0*/ 	.word	0x00025fb0


	//   ....[39]....
        /*0ce4*/ 	.word	0x000274e0


	//   ....[40]....
        /*0ce8*/ 	.word	0x00028770


	//   ....[41]....
        /*0cec*/ 	.word	0x00029060


	//   ....[42]....
        /*0cf0*/ 	.word	0x00029720


	//   ....[43]....
        /*0cf4*/ 	.word	0x000297b0


	//   ....[44]....
        /*0cf8*/ 	.word	0x00029890


	//   ....[45]....
        /*0cfc*/ 	.word	0x000298b0


	//   ....[46]....
        /*0d00*/ 	.word	0x000307d0


	//   ....[47]....
        /*0d04*/ 	.word	0x00030910


	//   ....[48]....
        /*0d08*/ 	.word	0x00030930


	//   ....[49]....
        /*0d0c*/ 	.word	0x00030970


	//   ....[50]....
        /*0d10*/ 	.word	0x00030990


	//   ....[51]....
        /*0d14*/ 	.word	0x00032c80


	//   ....[52]....
        /*0d18*/ 	.word	0x000330a0


	//   ....[53]....
        /*0d1c*/ 	.word	0x000330b0


	//   ....[54]....
        /*0d20*/ 	.word	0x000330d0


	//   ....[55]....
        /*0d24*/ 	.word	0x000330e0


	//   ....[56]....
        /*0d28*/ 	.word	0x00033c90


	//   ....[57]....
        /*0d2c*/ 	.word	0x00033cb0


	//   ....[58]....
        /*0d30*/ 	.word	0x00033ee0


	//   ....[59]....
        /*0d34*/ 	.word	0x00033f00


	//   ....[60]....
        /*0d38*/ 	.word	0x00034630


	//   ....[61]....
        /*0d3c*/ 	.word	0x00034650


	//   ....[62]....
        /*0d40*/ 	.word	0x000350b0


	//   ....[63]....
        /*0d44*/ 	.word	0x000350d0


	//   ....[64]....
        /*0d48*/ 	.word	0x00036500


	//   ....[65]....
        /*0d4c*/ 	.word	0x00036510


	//   ....[66]....
        /*0d50*/ 	.word	0x00036740


	//   ....[67]....
        /*0d54*/ 	.word	0x00036760


	//   ....[68]....
        /*0d58*/ 	.word	0x00036a10


	//   ....[69]....
        /*0d5c*/ 	.word	0x00036c20


	//   ....[70]....
        /*0d60*/ 	.word	0x00036c50


	//   ....[71]....
        /*0d64*/ 	.word	0x00036c80


	//   ....[72]....
        /*0d68*/ 	.word	0x00036cb0


	//   ....[73]....
        /*0d6c*/ 	.word	0x00036ce0


	//   ....[74]....
        /*0d70*/ 	.word	0x00036d10


	//   ....[75]....
        /*0d74*/ 	.word	0x00036eb0


	//   ....[76]....
        /*0d78*/ 	.word	0x00036ee0


	//   ....[77]....
        /*0d7c*/ 	.word	0x00036f10


	//   ....[78]....
        /*0d80*/ 	.word	0x00036f40


	//   ....[79]....
        /*0d84*/ 	.word	0x00036f70


	//   ....[80]....
        /*0d88*/ 	.word	0x00036fa0


	//   ....[81]....
        /*0d8c*/ 	.word	0x00037040


	//   ....[82]....
        /*0d90*/ 	.word	0x00037070


	//   ....[83]....
        /*0d94*/ 	.word	0x00037080


	//   ....[84]....
        /*0d98*/ 	.word	0x000370b0


	//   ....[85]....
        /*0d9c*/ 	.word	0x000389c0


	//   ....[86]....
        /*0da0*/ 	.word	0x0003b140


	//   ....[87]....
        /*0da4*/ 	.word	0x0003bbf0


	//   ....[88]....
        /*0da8*/ 	.word	0x0003bc00


	//   ....[89]....
        /*0dac*/ 	.word	0x0003bc30


	//   ....[90]....
        /*0db0*/ 	.word	0x0003bd10


	//   ....[91]....
        /*0db4*/ 	.word	0x0003bd40


	//   ....[92]....
        /*0db8*/ 	.word	0x0003bda0


	//   ....[93]....
        /*0dbc*/ 	.word	0x0003bdb0


	//   ....[94]....
        /*0dc0*/ 	.word	0x0003be20


	//   ....[95]....
        /*0dc4*/ 	.word	0x0003c760


	//   ....[96]....
        /*0dc8*/ 	.word	0x0003c770


	//   ....[97]....
        /*0dcc*/ 	.word	0x0003c830


	//   ....[98]....
        /*0dd0*/ 	.word	0x0003c870


	//   ....[99]....
        /*0dd4*/ 	.word	0x0003cb10


	//   ....[100]....
        /*0dd8*/ 	.word	0x0003cb20


	//   ....[101]....
        /*0ddc*/ 	.word	0x0003cc80


	//   ....[102]....
        /*0de0*/ 	.word	0x0003cc90


	//   ....[103]....
        /*0de4*/ 	.word	0x000408c0


	//   ....[104]....
        /*0de8*/ 	.word	0x000408d0


	//   ....[105]....
        /*0dec*/ 	.word	0x00040910


	//   ....[106]....
        /*0df0*/ 	.word	0x00040950


	//   ....[107]....
        /*0df4*/ 	.word	0x00040980


	//   ....[108]....
        /*0df8*/ 	.word	0x000409b0


	//   ....[109]....
        /*0dfc*/ 	.word	0x000409e0


	//   ....[110]....
        /*0e00*/ 	.word	0x00040a10


	//   ....[111]....
        /*0e04*/ 	.word	0x00040be0


	//   ....[112]....
        /*0e08*/ 	.word	0x00040c10


	//   ....[113]....
        /*0e0c*/ 	.word	0x00040c40


	//   ....[114]....
        /*0e10*/ 	.word	0x00040c70


	//   ....[115]....
        /*0e14*/ 	.word	0x00040ca0


	//   ....[116]....
        /*0e18*/ 	.word	0x00040cd0


	//   ....[117]....
        /*0e1c*/ 	.word	0x00040da0


	//   ....[118]....
        /*0e20*/ 	.word	0x00040dc0


	//   ....[119]....
        /*0e24*/ 	.word	0x00040dd0


	//   ....[120]....
        /*0e28*/ 	.word	0x00040e50


	//   ....[121]....
        /*0e2c*/ 	.word	0x00041990


	//   ....[122]....
        /*0e30*/ 	.word	0x00041d60


	//   ....[123]....
        /*0e34*/ 	.word	0x00041df0


	//   ....[124]....
        /*0e38*/ 	.word	0x00041e40


	//   ....[125]....
        /*0e3c*/ 	.word	0x00041e90


	//   ....[126]....
        /*0e40*/ 	.word	0x00041f30


	//   ....[127]....
        /*0e44*/ 	.word	0x00041fc0


	//   ....[128]....
        /*0e48*/ 	.word	0x00042010


	//   ....[129]....
        /*0e4c*/ 	.word	0x00042060


	//   ....[130]....
        /*0e50*/ 	.word	0x00042140


	//   ....[131]....
        /*0e54*/ 	.word	0x000421d0


	//   ....[132]....
        /*0e58*/ 	.word	0x00042220


	//   ....[133]....
        /*0e5c*/ 	.word	0x00042270


	//   ....[134]....
        /*0e60*/ 	.word	0x00042310


	//   ....[135]....
        /*0e64*/ 	.word	0x000423a0


	//   ....[136]....
        /*0e68*/ 	.word	0x000423f0


	//   ....[137]....
        /*0e6c*/ 	.word	0x00042440


	//   ....[138]....
        /*0e70*/ 	.word	0x00042750


	//   ....[139]....
        /*0e74*/ 	.word	0x00042a30


	//   ....[140]....
        /*0e78*/ 	.word	0x00042bc0


	//   ....[141]....
        /*0e7c*/ 	.word	0x00042c20


	//   ....[142]....
        /*0e80*/ 	.word	0x00042c80


	//   ....[143]....
        /*0e84*/ 	.word	0x00042cd0


	//   ....[144]....
        /*0e88*/ 	.word	0x00042e30


	//   ....[145]....
        /*0e8c*/ 	.word	0x00042ed0


	//   ....[146]....
        /*0e90*/ 	.word	0x00042f80


	//   ....[147]....
        /*0e94*/ 	.word	0x00043060


	//   ....[148]....
        /*0e98*/ 	.word	0x00043220


	//   ....[149]....
        /*0e9c*/ 	.word	0x00043300


	//   ....[150]....
        /*0ea0*/ 	.word	0x00043580


	//   ....[151]....
        /*0ea4*/ 	.word	0x000436a0


	//   ....[152]....
        /*0ea8*/ 	.word	0x00043870


	//   ....[153]....
        /*0eac*/ 	.word	0x00043930


	//   ....[154]....
        /*0eb0*/ 	.word	0x00043b40


	//   ....[155]....
        /*0eb4*/ 	.word	0x00043b90


	//   ....[156]....
        /*0eb8*/ 	.word	0x00043ec0


	//   ....[157]....
        /*0ebc*/ 	.word	0x00043f60


	//   ....[158]....
        /*0ec0*/ 	.word	0x00044100


	//   ....[159]....
        /*0ec4*/ 	.word	0x00044180


	//   ....[160]....
        /*0ec8*/ 	.word	0x00044200


	//   ....[161]....
        /*0ecc*/ 	.word	0x00044280


	//   ....[162]....
        /*0ed0*/ 	.word	0x00044300


	//   ....[163]....
        /*0ed4*/ 	.word	0x00044390


	//   ....[164]....
        /*0ed8*/ 	.word	0x00044430


	//   ....[165]....
        /*0edc*/ 	.word	0x000444e0


	//   ....[166]....
        /*0ee0*/ 	.word	0x00044560


	//   ....[167]....
        /*0ee4*/ 	.word	0x000445e0


	//   ....[168]....
        /*0ee8*/ 	.word	0x00044660


	//   ....[169]....
        /*0eec*/ 	.word	0x000446f0


	//   ....[170]....
        /*0ef0*/ 	.word	0x00044770


	//   ....[171]....
        /*0ef4*/ 	.word	0x00044820


	//   ....[172]....
        /*0ef8*/ 	.word	0x00044870


	//   ....[173]....
        /*0efc*/ 	.word	0x00044930


	//   ....[174]....
        /*0f00*/ 	.word	0x00044a60


	//   ....[175]....
        /*0f04*/ 	.word	0x00046980


	//   ....[176]....
        /*0f08*/ 	.word	0x00048190


	//   ....[177]....
        /*0f0c*/ 	.word	0x00048bc0


	//   ....[178]....
        /*0f10*/ 	.word	0x00049450


	//   ....[179]....
        /*0f14*/ 	.word	0x000494a0


	//   ....[180]....
        /*0f18*/ 	.word	0x000494c0


	//   ....[181]....
        /*0f1c*/ 	.word	0x000494d0


	//   ....[182]....
        /*0f20*/ 	.word	0x00054120


	//----- nvinfo : EIATTR_REG_RECONFIG
	.align		4
.L_919:
        /*0f24*/ 	.byte	0x01, 0x54
	.zero		2


	//----- nvinfo : EIATTR_SYSCALL_OFFSETS
	.align		4
        /*0f28*/ 	.byte	0x04, 0x46
        /*0f2a*/ 	.short	(.L_921 - .L_920)


	//   ....[0]....
.L_920:
        /*0f2c*/ 	.word	0x00002680


	//   ....[1]....
        /*0f30*/ 	.word	0x000027d0


	//   ....[2]....
        /*0f34*/ 	.word	0x0000e450


	//   ....[3]....
        /*0f38*/ 	.word	0x0000eda0


	//   ....[4]....
        /*0f3c*/ 	.word	0x0003ad70


	//   ....[5]....
        /*0f40*/ 	.word	0x0003aec0


	//   ....[6]....
        /*0f44*/ 	.word	0x0003afb0


	//   ....[7]....
        /*0f48*/ 	.word	0x0003b7f0


	//   ....[8]....
        /*0f4c*/ 	.word	0x0003c130


	//----- nvinfo : EIATTR_MBARRIER_INSTR_OFFSETS
	.align		4
.L_921:
        /*0f50*/ 	.byte	0x04, 0x39
        /*0f52*/ 	.short	(.L_923 - .L_922)


	//   ....[0]....
.L_922:
        /*0f54*/ 	.word	0x00000310
        /*0f58*/ 	.word	0x000000ff
        /*0f5c*/ 	.word	0x00038800
        /*0f60*/ 	.short	0x0100
        /*0f62*/ 	.byte	0x08
	.zero		1


	//   ....[1]....
        /*0f64*/ 	.word	0x00000320
        /*0f68*/ 	.word	0x000000ff
        /*0f6c*/ 	.word	0x00038810
        /*0f70*/ 	.short	0x0100
        /*0f72*/ 	.byte	0x08
	.zero		1


	//   ....[2]....
        /*0f74*/ 	.word	0x00000330
        /*0f78*/ 	.word	0x000000ff
        /*0f7c*/ 	.word	0x00038820
        /*0f80*/ 	.short	0x0100
        /*0f82*/ 	.byte	0x08
	.zero		1


	//   ....[3]....
        /*0f84*/ 	.word	0x000003e0
        /*0f88*/ 	.word	0x000000ff
        /*0f8c*/ 	.word	0x00038830
        /*0f90*/ 	.short	0x0100
        /*0f92*/ 	.byte	0x06
	.zero		1


	//   ....[4]....
        /*0f94*/ 	.word	0x000003f0
        /*0f98*/ 	.word	0x000000ff
        /*0f9c*/ 	.word	0x00038840
        /*0fa0*/ 	.short	0x0100
        /*0fa2*/ 	.byte	0x06
	.zero		1


	//   ....[5]....
        /*0fa4*/ 	.word	0x00000400
        /*0fa8*/ 	.word	0x000000ff
        /*0fac*/ 	.word	0x00038838
        /*0fb0*/ 	.short	0x0100
        /*0fb2*/ 	.byte	0x06
	.zero		1


	//   ....[6]....
        /*0fb4*/ 	.word	0x00000410
        /*0fb8*/ 	.word	0x000000ff
        /*0fbc*/ 	.word	0x00038848
        /*0fc0*/ 	.short	0x0100
        /*0fc2*/ 	.byte	0x06
	.zero		1


	//   ....[7]....
        /*0fc4*/ 	.word	0x00000540
        /*0fc8*/ 	.word	0x000000ff
        /*0fcc*/ 	.word	0x00038850
        /*0fd0*/ 	.short	0x0100
        /*0fd2*/ 	.byte	0x08
	.zero		1


	//   ....[8]....
        /*0fd4*/ 	.word	0x00000550
        /*0fd8*/ 	.word	0x000000ff
        /*0fdc*/ 	.word	0x00038860
        /*0fe0*/ 	.short	0x0100
        /*0fe2*/ 	.byte	0x08
	.zero		1


	//   ....[9]....
        /*0fe4*/ 	.word	0x00000560
        /*0fe8*/ 	.word	0x000000ff
        /*0fec*/ 	.word	0x00038858
        /*0ff0*/ 	.short	0x0100
        /*0ff2*/ 	.byte	0x08
	.zero		1


	//   ....[10]....
        /*0ff4*/ 	.word	0x00000570
        /*0ff8*/ 	.word	0x000000ff
        /*0ffc*/ 	.word	0x00038868
        /*1000*/ 	.short	0x0100
        /*1002*/ 	.byte	0x08
	.zero		1


	//   ....[11]....
        /*1004*/ 	.word	0x00000660
        /*1008*/ 	.word	0x000000ff
        /*100c*/ 	.word	0x00038870
        /*1010*/ 	.short	0x0100
        /*1012*/ 	.byte	0x06
	.zero		1


	//   ....[12]....
        /*1014*/ 	.word	0x00000670
        /*1018*/ 	.word	0x000000ff
        /*101c*/ 	.word	0x00038880
        /*1020*/ 	.short	0x0100
        /*1022*/ 	.byte	0x06
	.zero		1


	//   ....[13]....
        /*1024*/ 	.word	0x00000680
        /*1028*/ 	.word	0x000000ff
        /*102c*/ 	.word	0x00038878
        /*1030*/ 	.short	0x0100
        /*1032*/ 	.byte	0x06
	.zero		1


	//   ....[14]....
        /*1034*/ 	.word	0x00000690
        /*1038*/ 	.word	0x000000ff
        /*103c*/ 	.word	0x00038888
        /*1040*/ 	.short	0x0100
        /*1042*/ 	.byte	0x06
	.zero		1


	//   ....[15]....
        /*1044*/ 	.word	0x000007c0
        /*1048*/ 	.word	0x000000ff
        /*104c*/ 	.word	0x00038890
        /*1050*/ 	.short	0x0100
        /*1052*/ 	.byte	0x08
	.zero		1


	//   ....[16]....
        /*1054*/ 	.word	0x000007d0
        /*1058*/ 	.word	0x000000ff
        /*105c*/ 	.word	0x000388a0
        /*1060*/ 	.short	0x0100
        /*1062*/ 	.byte	0x08
	.zero		1


	//   ....[17]....
        /*1064*/ 	.word	0x000007e0
        /*1068*/ 	.word	0x000000ff
        /*106c*/ 	.word	0x00038898
        /*1070*/ 	.short	0x0100
        /*1072*/ 	.byte	0x08
	.zero		1


	//   ....[18]....
        /*1074*/ 	.word	0x000007f0
        /*1078*/ 	.word	0x000000ff
        /*107c*/ 	.word	0x000388a8
        /*1080*/ 	.short	0x0100
        /*1082*/ 	.byte	0x08
	.zero		1


	//   ....[19]....
        /*1084*/ 	.word	0x00000930
        /*1088*/ 	.word	0x000000ff
        /*108c*/ 	.word	0x000388b0
        /*1090*/ 	.short	0x0100
        /*1092*/ 	.byte	0x08
	.zero		1


	//   ....[20]....
        /*1094*/ 	.word	0x00000940
        /*1098*/ 	.word	0x000000ff
        /*109c*/ 	.word	0x000388c0
        /*10a0*/ 	.short	0x0100
        /*10a2*/ 	.byte	0x08
	.zero		1


	//   ....[21]....
        /*10a4*/ 	.word	0x00000950
        /*10a8*/ 	.word	0x000000ff
        /*10ac*/ 	.word	0x000388b8
        /*10b0*/ 	.short	0x0100
        /*10b2*/ 	.byte	0x08
	.zero		1


	//   ....[22]....
        /*10b4*/ 	.word	0x00000960
        /*10b8*/ 	.word	0x000000ff
        /*10bc*/ 	.word	0x000388c8
        /*10c0*/ 	.short	0x0100
        /*10c2*/ 	.byte	0x08
	.zero		1


	//   ....[23]....
        /*10c4*/ 	.word	0x00003200
        /*10c8*/ 	.word	0x0000002d
        /*10cc*/ 	.word	0x00038890
        /*10d0*/ 	.short	0x010a
        /*10d2*/ 	.byte	0x3f
	.zero		1


	//   ....[24]....
        /*10d4*/ 	.word	0x00003d10
        /*10d8*/ 	.word	0x0000002d
        /*10dc*/ 	.word	0x00038890
        /*10e0*/ 	.short	0x010a
        /*10e2*/ 	.byte	0x3f
	.zero		1


	//   ....[25]....
        /*10e4*/ 	.word	0x00004570
        /*10e8*/ 	.word	0x0000002d
        /*10ec*/ 	.word	0x00038890
        /*10f0*/ 	.short	0x010a
        /*10f2*/ 	.byte	0x3f
	.zero		1


	//   ....[26]....
        /*10f4*/ 	.word	0x000047d0
        /*10f8*/ 	.word	0x00000004
        /*10fc*/ 	.word	0x00000000
        /*1100*/ 	.short	0x0101
        /*1102*/ 	.byte	0x3f
	.zero		1


	//   ....[27]....
        /*1104*/ 	.word	0x00004810
        /*1108*/ 	.word	0x0000002d
        /*110c*/ 	.word	0x000388b0
        /*1110*/ 	.short	0x010a
        /*1112*/ 	.byte	0x3f
	.zero		1


	//   ....[28]....
        /*1114*/ 	.word	0x00004e70
        /*1118*/ 	.word	0x0000002d
        /*111c*/ 	.word	0x00000000
        /*1120*/ 	.short	0x0101
        /*1122*/ 	.byte	0x3f
	.zero		1


	//   ....[29]....
        /*1124*/ 	.word	0x000084d0
        /*1128*/ 	.word	0x0000000c
        /*112c*/ 	.word	0x00000000
        /*1130*/ 	.short	0x0101
        /*1132*/ 	.byte	0x3f
	.zero		1


	//   ....[30]....
        /*1134*/ 	.word	0x0000c2d0
        /*1138*/ 	.word	0x0000000c
        /*113c*/ 	.word	0x00000000
        /*1140*/ 	.short	0x0101
        /*1142*/ 	.byte	0x3f
	.zero		1


	//   ....[31]....
        /*1144*/ 	.word	0x0000eb20
        /*1148*/ 	.word	0x00000002
        /*114c*/ 	.word	0x00038800
        /*1150*/ 	.short	0x010a
        /*1152*/ 	.byte	0x3f
	.zero		1


	//   ....[32]....
        /*1154*/ 	.word	0x0000eb70
        /*1158*/ 	.word	0x00000002
        /*115c*/ 	.word	0x00038800
        /*1160*/ 	.short	0x010a
        /*1162*/ 	.byte	0x3f
	.zero		1


	//   ....[33]....
        /*1164*/ 	.word	0x0000f5f0
        /*1168*/ 	.word	0x00000002
        /*116c*/ 	.word	0x00038800
        /*1170*/ 	.short	0x010a
        /*1172*/ 	.byte	0x3f
	.zero		1


	//   ....[34]....
        /*1174*/ 	.word	0x00010a00
        /*1178*/ 	.word	0x00000002
        /*117c*/ 	.word	0x00038800
        /*1180*/ 	.short	0x010a
        /*1182*/ 	.byte	0x3f
	.zero		1


	//   ....[35]....
        /*1184*/ 	.word	0x00011fc0
        /*1188*/ 	.word	0x00000007
        /*118c*/ 	.word	0x00000000
        /*1190*/ 	.short	0x010a
        /*1192*/ 	.byte	0x3f
	.zero		1


	//   ....[36]....
        /*1194*/ 	.word	0x000120c0
        /*1198*/ 	.word	0x00000003
        /*119c*/ 	.word	0x00000000
        /*11a0*/ 	.short	0x010a
        /*11a2*/ 	.byte	0x3f
	.zero		1


	//   ....[37]....
        /*11a4*/ 	.word	0x000124e0
        /*11a8*/ 	.word	0x0000000d
        /*11ac*/ 	.word	0x00000000
        /*11b0*/ 	.short	0x010a
        /*11b2*/ 	.byte	0x3f
	.zero		1


	//   ....[38]....
        /*11b4*/ 	.word	0x000125e0
        /*11b8*/ 	.word	0x00000006
        /*11bc*/ 	.word	0x00000000
        /*11c0*/ 	.short	0x010a
        /*11c2*/ 	.byte	0x3f
	.zero		1


	//   ....[39]....
        /*11c4*/ 	.word	0x00014120
        /*11c8*/ 	.word	0x0000003b
        /*11cc*/ 	.word	0x00000000
        /*11d0*/ 	.short	0x0101
        /*11d2*/ 	.byte	0x3f
	.zero		1


	//   ....[40]....
        /*11d4*/ 	.word	0x0001c500
        /*11d8*/ 	.word	0x00000004
        /*11dc*/ 	.word	0x00000000
        /*11e0*/ 	.short	0x0101
        /*11e2*/ 	.byte	0x3f
	.zero		1


	//   ....[41]....
        /*11e4*/ 	.word	0x0001c980
        /*11e8*/ 	.word	0x00000007
        /*11ec*/ 	.word	0x00000000
        /*11f0*/ 	.short	0x010a
        /*11f2*/ 	.byte	0x3f
	.zero		1


	//   ....[42]....
        /*11f4*/ 	.word	0x0001ca80
        /*11f8*/ 	.word	0x00000003
        /*11fc*/ 	.word	0x00000000
        /*1200*/ 	.short	0x010a
        /*1202*/ 	.byte	0x3f
	.zero		1


	//   ....[43]....
        /*1204*/ 	.word	0x0001cea0
        /*1208*/ 	.word	0x0000000b
        /*120c*/ 	.word	0x00000000
        /*1210*/ 	.short	0x010a
        /*1212*/ 	.byte	0x3f
	.zero		1


	//   ....[44]....
        /*1214*/ 	.word	0x0001cfa0
        /*1218*/ 	.word	0x00000006
        /*121c*/ 	.word	0x00000000
        /*1220*/ 	.short	0x010a
        /*1222*/ 	.byte	0x3f
	.zero		1


	//   ....[45]....
        /*1224*/ 	.word	0x0001eae0
        /*1228*/ 	.word	0x0000003b
        /*122c*/ 	.word	0x00000000
        /*1230*/ 	.short	0x0101
        /*1232*/ 	.byte	0x3f
	.zero		1


	//   ....[46]....
        /*1234*/ 	.word	0x00026030
        /*1238*/ 	.word	0x00000004
        /*123c*/ 	.word	0x00000000
        /*1240*/ 	.short	0x0101
        /*1242*/ 	.byte	0x3f
	.zero		1


	//   ....[47]....
        /*1244*/ 	.word	0x00026210
        /*1248*/ 	.word	0x00000007
        /*124c*/ 	.word	0x00000000
        /*1250*/ 	.short	0x010a
        /*1252*/ 	.byte	0x3f
	.zero		1


	//   ....[48]....
        /*1254*/ 	.word	0x00026310
        /*1258*/ 	.word	0x00000003
        /*125c*/ 	.word	0x00000000
        /*1260*/ 	.short	0x010a
        /*1262*/ 	.byte	0x3f
	.zero		1


	//   ....[49]....
        /*1264*/ 	.word	0x00026730
        /*1268*/ 	.word	0x0000000e
        /*126c*/ 	.word	0x00000000
        /*1270*/ 	.short	0x010a
        /*1272*/ 	.byte	0x3f
	.zero		1


	//   ....[50]....
        /*1274*/ 	.word	0x00026830
        /*1278*/ 	.word	0x00000006
        /*127c*/ 	.word	0x00000000
        /*1280*/ 	.short	0x010a
        /*1282*/ 	.byte	0x3f
	.zero		1


	//   ....[51]....
        /*1284*/ 	.word	0x00028370
        /*1288*/ 	.word	0x0000003a
        /*128c*/ 	.word	0x00000000
        /*1290*/ 	.short	0x0101
        /*1292*/ 	.byte	0x3f
	.zero		1


	//   ....[52]....
        /*1294*/ 	.word	0x00030850
        /*1298*/ 	.word	0x00000004
        /*129c*/ 	.word	0x00000000
        /*12a0*/ 	.short	0x0101
        /*12a2*/ 	.byte	0x3f
	.zero		1


	//   ....[53]....
        /*12a4*/ 	.word	0x00033c80
        /*12a8*/ 	.word	0x00000000
        /*12ac*/ 	.word	0x00000000
        /*12b0*/ 	.short	0x0101
        /*12b2*/ 	.byte	0x3f
	.zero		1


	//   ....[54]....
        /*12b4*/ 	.word	0x00034640
        /*12b8*/ 	.word	0x00000004
        /*12bc*/ 	.word	0x00000000
        /*12c0*/ 	.short	0x0101
        /*12c2*/ 	.byte	0x3f
	.zero		1


	//   ....[55]....
        /*12c4*/ 	.word	0x00038aa0
        /*12c8*/ 	.word	0x00000012
        /*12cc*/ 	.word	0x00038820
        /*12d0*/ 	.short	0x010a
        /*12d2*/ 	.byte	0x3f
	.zero		1


	//   ....[56]....
        /*12d4*/ 	.word	0x00038b70
        /*12d8*/ 	.word	0x00000006
        /*12dc*/ 	.word	0x000388a0
        /*12e0*/ 	.short	0x010a
        /*12e2*/ 	.byte	0x3f
	.zero		1


	//   ....[57]....
        /*12e4*/ 	.word	0x00038db0
        /*12e8*/ 	.word	0x00000006
        /*12ec*/ 	.word	0x000388c0
        /*12f0*/ 	.short	0x010a
        /*12f2*/ 	.byte	0x3f
	.zero		1


	//   ....[58]....
        /*12f4*/ 	.word	0x00039810
        /*12f8*/ 	.word	0x00000006
        /*12fc*/ 	.word	0x000388a0
        /*1300*/ 	.short	0x010a
        /*1302*/ 	.byte	0x3f
	.zero		1


	//   ....[59]....
        /*1304*/ 	.word	0x00039a40
        /*1308*/ 	.word	0x00000006
        /*130c*/ 	.word	0x000388c0
        /*1310*/ 	.short	0x010a
        /*1312*/ 	.byte	0x3f
	.zero		1


	//   ....[60]....
        /*1314*/ 	.word	0x0003b3a0
        /*1318*/ 	.word	0x00000000
        /*131c*/ 	.word	0x00038840
        /*1320*/ 	.short	0x010a
        /*1322*/ 	.byte	0x3f
	.zero		1


	//   ....[61]....
        /*1324*/ 	.word	0x0003bee0
        /*1328*/ 	.word	0x00000012
        /*132c*/ 	.word	0x00038800
        /*1330*/ 	.short	0x0107
        /*1332*/ 	.byte	0x3f
	.zero		1


	//   ....[62]....
        /*1334*/ 	.word	0x0003bf80
        /*1338*/ 	.word	0x00000012
        /*133c*/ 	.word	0x00038800
        /*1340*/ 	.short	0x0101
        /*1342*/ 	.byte	0x3f
	.zero		1


	//   ....[63]....
        /*1344*/ 	.word	0x0003cea0
        /*1348*/ 	.word	0x00000012
        /*134c*/ 	.word	0x00038810
        /*1350*/ 	.short	0x0107
        /*1352*/ 	.byte	0x3f
	.zero		1


	//   ....[64]....
        /*1354*/ 	.word	0x0003cfa0
        /*1358*/ 	.word	0x00000012
        /*135c*/ 	.word	0x00038810
        /*1360*/ 	.short	0x0101
        /*1362*/ 	.byte	0x3f
	.zero		1


	//   ....[65]....
        /*1364*/ 	.word	0x0003cfc0
        /*1368*/ 	.word	0x00000012
        /*136c*/ 	.word	0x00038820
        /*1370*/ 	.short	0x010a
        /*1372*/ 	.byte	0x3f
	.zero		1


	//   ....[66]....
        /*1374*/ 	.word	0x0003d0a0
        /*1378*/ 	.word	0x00000000
        /*137c*/ 	.word	0x00038860
        /*1380*/ 	.short	0x010a
        /*1382*/ 	.byte	0x3f
	.zero		1


	//   ....[67]....
        /*1384*/ 	.word	0x0003ddb0
        /*1388*/ 	.word	0x00000002
        /*138c*/ 	.word	0x00038840
        /*1390*/ 	.short	0x010a
        /*1392*/ 	.byte	0x3f
	.zero		1


	//   ....[68]....
        /*1394*/ 	.word	0x0003dff0
        /*1398*/ 	.word	0x00000002
        /*139c*/ 	.word	0x00038860
        /*13a0*/ 	.short	0x010a
        /*13a2*/ 	.byte	0x3f
	.zero		1


	//   ....[69]....
        /*13a4*/ 	.word	0x0003ebc0
        /*13a8*/ 	.word	0x00000003
        /*13ac*/ 	.word	0x00038840
        /*13b0*/ 	.short	0x010a
        /*13b2*/ 	.byte	0x3f
	.zero		1


	//   ....[70]....
        /*13b4*/ 	.word	0x0003edf0
        /*13b8*/ 	.word	0x00000003
        /*13bc*/ 	.word	0x00038860
        /*13c0*/ 	.short	0x010a
        /*13c2*/ 	.byte	0x3f
	.zero		1


	//   ....[71]....
        /*13c4*/ 	.word	0x0003f950
        /*13c8*/ 	.word	0x00000003
        /*13cc*/ 	.word	0x00038840
        /*13d0*/ 	.short	0x010a
        /*13d2*/ 	.byte	0x3f
	.zero		1


	//   ....[72]....
        /*13d4*/ 	.word	0x0003fb90
        /*13d8*/ 	.word	0x00000003
        /*13dc*/ 	.word	0x00038860
        /*13e0*/ 	.short	0x010a
        /*13e2*/ 	.byte	0x3f
	.zero		1


	//   ....[73]....
        /*13e4*/ 	.word	0x00041910
        /*13e8*/ 	.word	0x00000009
        /*13ec*/ 	.word	0x00038820
        /*13f0*/ 	.short	0x010a
        /*13f2*/ 	.byte	0x3f
	.zero		1


	//   ....[74]....
        /*13f4*/ 	.word	0x00041a70
        /*13f8*/ 	.word	0x00000005
        /*13fc*/ 	.word	0x00000000
        /*1400*/ 	.short	0x010a
        /*1402*/ 	.byte	0x3f
	.zero		1


	//   ....[75]....
        /*1404*/ 	.word	0x00041af0
        /*1408*/ 	.word	0x00000007
        /*140c*/ 	.word	0x00000000
        /*1410*/ 	.short	0x010a
        /*1412*/ 	.byte	0x3f
	.zero		1


	//   ....[76]....
        /*1414*/ 	.word	0x00041b30
        /*1418*/ 	.word	0x00000005
        /*141c*/ 	.word	0x00000000
        /*1420*/ 	.short	0x010a
        /*1422*/ 	.byte	0x3f
	.zero		1


	//   ....[77]....
        /*1424*/ 	.word	0x00041b60
        /*1428*/ 	.word	0x00000003
        /*142c*/ 	.word	0x00000000
        /*1430*/ 	.short	0x010a
        /*1432*/ 	.byte	0x3f
	.zero		1


	//   ....[78]....
        /*1434*/ 	.word	0x00041bc0
        /*1438*/ 	.word	0x0000002d
        /*143c*/ 	.word	0x00038890
        /*1440*/ 	.short	0x010a
        /*1442*/ 	.byte	0x3f
	.zero		1


	//   ....[79]....
        /*1444*/ 	.word	0x00041c10
        /*1448*/ 	.word	0x0000002d
        /*144c*/ 	.word	0x00038890
        /*1450*/ 	.short	0x010a
        /*1452*/ 	.byte	0x3f
	.zero		1


	//   ....[80]....
        /*1454*/ 	.word	0x00041c60
        /*1458*/ 	.word	0x0000002d
        /*145c*/ 	.word	0x00038890
        /*1460*/ 	.short	0x010a
        /*1462*/ 	.byte	0x3f
	.zero		1


	//   ....[81]....
        /*1464*/ 	.word	0x00041cb0
        /*1468*/ 	.word	0x0000002d
        /*146c*/ 	.word	0x000388b0
        /*1470*/ 	.short	0x010a
        /*1472*/ 	.byte	0x3f
	.zero		1


	//   ....[82]....
        /*1474*/ 	.word	0x00042090
        /*1478*/ 	.word	0x00000002
        /*147c*/ 	.word	0x00038800
        /*1480*/ 	.short	0x010a
        /*1482*/ 	.byte	0x3f
	.zero		1


	//   ....[83]....
        /*1484*/ 	.word	0x00042490
        /*1488*/ 	.word	0x00000002
        /*148c*/ 	.word	0x00038800
        /*1490*/ 	.short	0x010a
        /*1492*/ 	.byte	0x3f
	.zero		1


	//   ....[84]....
        /*1494*/ 	.word	0x000424e0
        /*1498*/ 	.word	0x00000003
        /*149c*/ 	.word	0x00000000
        /*14a0*/ 	.short	0x010a
        /*14a2*/ 	.byte	0x3f
	.zero		1


	//   ....[85]....
        /*14a4*/ 	.word	0x00042530
        /*14a8*/ 	.word	0x00000006
        /*14ac*/ 	.word	0x00000000
        /*14b0*/ 	.short	0x010a
        /*14b2*/ 	.byte	0x3f
	.zero		1


	//   ....[86]....
        /*14b4*/ 	.word	0x00042580
        /*14b8*/ 	.word	0x00000003
        /*14bc*/ 	.word	0x00000000
        /*14c0*/ 	.short	0x010a
        /*14c2*/ 	.byte	0x3f
	.zero		1


	//   ....[87]....
        /*14c4*/ 	.word	0x000425d0
        /*14c8*/ 	.word	0x00000006
        /*14cc*/ 	.word	0x00000000
        /*14d0*/ 	.short	0x010a
        /*14d2*/ 	.byte	0x3f
	.zero		1


	//   ....[88]....
        /*14d4*/ 	.word	0x00042620
        /*14d8*/ 	.word	0x00000003
        /*14dc*/ 	.word	0x00000000
        /*14e0*/ 	.short	0x010a
        /*14e2*/ 	.byte	0x3f
	.zero		1


	//   ....[89]....
        /*14e4*/ 	.word	0x00042670
        /*14e8*/ 	.word	0x00000006
        /*14ec*/ 	.word	0x00000000
        /*14f0*/ 	.short	0x010a
        /*14f2*/ 	.byte	0x3f
	.zero		1


	//   ....[90]....
        /*14f4*/ 	.word	0x00042810
        /*14f8*/ 	.word	0x00000012
        /*14fc*/ 	.word	0x00038820
        /*1500*/ 	.short	0x010a
        /*1502*/ 	.byte	0x3f
	.zero		1


	//   ....[91]....
        /*1504*/ 	.word	0x00042860
        /*1508*/ 	.word	0x00000006
        /*150c*/ 	.word	0x000388a0
        /*1510*/ 	.short	0x010a
        /*1512*/ 	.byte	0x3f
	.zero		1


	//   ....[92]....
        /*1514*/ 	.word	0x000428b0
        /*1518*/ 	.word	0x00000006
        /*151c*/ 	.word	0x000388c0
        /*1520*/ 	.short	0x010a
        /*1522*/ 	.byte	0x3f
	.zero		1


	//   ....[93]....
        /*1524*/ 	.word	0x00042900
        /*1528*/ 	.word	0x00000006
        /*152c*/ 	.word	0x000388a0
        /*1530*/ 	.short	0x010a
        /*1532*/ 	.byte	0x3f
	.zero		1


	//   ....[94]....
        /*1534*/ 	.word	0x00042950
        /*1538*/ 	.word	0x00000006
        /*153c*/ 	.word	0x000388c0
        /*1540*/ 	.short	0x010a
        /*1542*/ 	.byte	0x3f
	.zero		1


	//   ....[95]....
        /*1544*/ 	.word	0x00042af0
        /*1548*/ 	.word	0x00000000
        /*154c*/ 	.word	0x00038840
        /*1550*/ 	.short	0x010a
        /*1552*/ 	.byte	0x3f
	.zero		1


	//   ....[96]....
        /*1554*/ 	.word	0x00043bd0
        /*1558*/ 	.word	0x00000012
        /*155c*/ 	.word	0x00038820
        /*1560*/ 	.short	0x010a
        /*1562*/ 	.byte	0x3f
	.zero		1


	//   ....[97]....
        /*1564*/ 	.word	0x00043c20
        /*1568*/ 	.word	0x00000000
        /*156c*/ 	.word	0x00038860
        /*1570*/ 	.short	0x010a
        /*1572*/ 	.byte	0x3f
	.zero		1


	//   ....[98]....
        /*1574*/ 	.word	0x00043c70
        /*1578*/ 	.word	0x00000002
        /*157c*/ 	.word	0x00038840
        /*1580*/ 	.short	0x010a
        /*1582*/ 	.byte	0x3f
	.zero		1


	//   ....[99]....
        /*1584*/ 	.word	0x00043cc0
        /*1588*/ 	.word	0x00000002
        /*158c*/ 	.word	0x00038860
        /*1590*/ 	.short	0x010a
        /*1592*/ 	.byte	0x3f
	.zero		1


	//   ....[100]....
        /*1594*/ 	.word	0x00043d10
        /*1598*/ 	.word	0x00000003
        /*159c*/ 	.word	0x00038840
        /*15a0*/ 	.short	0x010a
        /*15a2*/ 	.byte	0x3f
	.zero		1


	//   ....[101]....
        /*15a4*/ 	.word	0x00043d60
        /*15a8*/ 	.word	0x00000003
        /*15ac*/ 	.word	0x00038860
        /*15b0*/ 	.short	0x010a
        /*15b2*/ 	.byte	0x3f
	.zero		1


	//   ....[102]....
        /*15b4*/ 	.word	0x00043db0
        /*15b8*/ 	.word	0x00000003
        /*15bc*/ 	.word	0x00038840
        /*15c0*/ 	.short	0x010a
        /*15c2*/ 	.byte	0x3f
	.zero		1


	//   ....[103]....
        /*15c4*/ 	.word	0x00043e00
        /*15c8*/ 	.word	0x00000003
        /*15cc*/ 	.word	0x00038860
        /*15d0*/ 	.short	0x010a
        /*15d2*/ 	.byte	0x3f
	.zero		1


	//   ....[104]....
        /*15d4*/ 	.word	0x00044980
        /*15d8*/ 	.word	0x00000009
        /*15dc*/ 	.word	0x00038820
        /*15e0*/ 	.short	0x010a
        /*15e2*/ 	.byte	0x3f
	.zero		1


	//   ....[105]....
        /*15e4*/ 	.word	0x00044b20
        /*15e8*/ 	.word	0x00000005
        /*15ec*/ 	.word	0x00000000
        /*15f0*/ 	.short	0x010a
        /*15f2*/ 	.byte	0x3f
	.zero		1


	//   ....[106]....
        /*15f4*/ 	.word	0x00044b70
        /*15f8*/ 	.word	0x00000007
        /*15fc*/ 	.word	0x00000000
        /*1600*/ 	.short	0x010a
        /*1602*/ 	.byte	0x3f
	.zero		1


	//   ....[107]....
        /*1604*/ 	.word	0x00044bc0
        /*1608*/ 	.word	0x00000005
        /*160c*/ 	.word	0x00000000
        /*1610*/ 	.short	0x010a
        /*1612*/ 	.byte	0x3f
	.zero		1


	//   ....[108]....
        /*1614*/ 	.word	0x00044de0
        /*1618*/ 	.word	0x00000005
        /*161c*/ 	.word	0x00000000
        /*1620*/ 	.short	0x010a
        /*1622*/ 	.byte	0x3f
	.zero		1


	//   ....[109]....
        /*1624*/ 	.word	0x00044f20
        /*1628*/ 	.word	0x0000000c
        /*162c*/ 	.word	0x00000000
        /*1630*/ 	.short	0x010a
        /*1632*/ 	.byte	0x3f
	.zero		1


	//   ....[110]....
        /*1634*/ 	.word	0x000454c0
        /*1638*/ 	.word	0x0000000c
        /*163c*/ 	.word	0x00038810
        /*1640*/ 	.short	0x010a
        /*1642*/ 	.byte	0x3f
	.zero		1


	//   ....[111]....
        /*1644*/ 	.word	0x00045640
        /*1648*/ 	.word	0x0000000e
        /*164c*/ 	.word	0x00000000
        /*1650*/ 	.short	0x010a
        /*1652*/ 	.byte	0x3f
	.zero		1


	//   ....[112]....
        /*1654*/ 	.word	0x00045780
        /*1658*/ 	.word	0x0000000c
        /*165c*/ 	.word	0x00000000
        /*1660*/ 	.short	0x010a
        /*1662*/ 	.byte	0x3f
	.zero		1


	//   ....[113]....
        /*1664*/ 	.word	0x00047ba0
        /*1668*/ 	.word	0x0000000c
        /*166c*/ 	.word	0x00000000
        /*1670*/ 	.short	0x0101
        /*1672*/ 	.byte	0x3f
	.zero		1


	//   ....[114]....
        /*1674*/ 	.word	0x00054200
        /*1678*/ 	.word	0x00000002
        /*167c*/ 	.word	0x00000000
        /*1680*/ 	.short	0x0101
        /*1682*/ 	.byte	0x3f
	.zero		1


	//   ....[115]....
        /*1684*/ 	.word	0x00054250
        /*1688*/ 	.word	0x0000000c
        /*168c*/ 	.word	0x00000000
        /*1690*/ 	.short	0x010a
        /*1692*/ 	.byte	0x3f
	.zero		1


	//   ....[116]....
        /*1694*/ 	.word	0x000542a0
        /*1698*/ 	.word	0x0000000c
        /*169c*/ 	.word	0x00038810
        /*16a0*/ 	.short	0x010a
        /*16a2*/ 	.byte	0x3f
	.zero		1


	//   ....[117]....
        /*16a4*/ 	.word	0x000542f0
        /*16a8*/ 	.word	0x0000000c
        /*16ac*/ 	.word	0x00000000
        /*16b0*/ 	.short	0x010a
        /*16b2*/ 	.byte	0x3f
	.zero		1


	//----- nvinfo : EIATTR_NUM_MBARRIERS
	.align		4
.L_923:
        /*16b4*/ 	.byte	0x03, 0x38
        /*16b6*/ 	.short	0x0017


	//----- nvinfo : EIATTR_EXIT_INSTR_OFFSETS
	.align		4
        /*16b8*/ 	.byte	0x04, 0x1c
        /*16ba*/ 	.short	(.L_925 - .L_924)


	//   ....[0]....
.L_924:
        /*16bc*/ 	.word	0x00041bb0


	//----- nvinfo : EIATTR_MAX_THREADS
	.align		4
.L_925:
        /*16c0*/ 	.byte	0x04, 0x05
        /*16c2*/ 	.short	(.L_927 - .L_926)
.L_926:
        /*16c4*/ 	.word	0x00000180
        /*16c8*/ 	.word	0x00000001
        /*16cc*/ 	.word	0x00000001


	//----- nvinfo : EIATTR_CRS_STACK_SIZE
	.align		4
.L_927:
        /*16d0*/ 	.byte	0x04, 0x1e
        /*16d2*/ 	.short	(.L_929 - .L_928)
.L_928:
        /*16d4*/ 	.word	0x00000000


	//----- nvinfo : EIATTR_CBANK_PARAM_SIZE
	.align		4
.L_929:
        /*16d8*/ 	.byte	0x03, 0x19
        /*16da*/ 	.short	0x0bf0


	//----- nvinfo : EIATTR_PARAM_CBANK
	.align		4
        /*16dc*/ 	.byte	0x04, 0x0a
        /*16de*/ 	.short	(.L_931 - .L_930)
	.align		4
.L_930:
        /*16e0*/ 	.word	index@(.nv.constant0._ZN7cutlass13device_kernelIN5flash11enable_sm90INS1_16FlashAttnFwdSm90INS1_25CollectiveMainloopFwdSm90ILi2EN4cute5tupleIJNS5_1CILi1EEES8_S8_EEENS6_IJNS7_ILi64EEESA_SA_EEELi512ENS_6half_tEfNS_4arch4Sm90ELb0ELb1ELb1ELb1ELb0ELb1ELb1ELb0ELb0ELb1ELb1ELb0EEENS1_21CollectiveEpilogueFwdINS6_IJSA_NS7_ILi512EEESA_EEES9_SC_SE_Li256ELb1ELb1ELb1ELb0EEENS1_36VarlenDynamicPersistentTileSchedulerILi64ELi64ELi256ELi128ELb1ELb1ELb1ELb1ELb0ELb1EEEEEEEEEvNT_6ParamsE)
        /*16e4*/ 	.short	0x0210
        /*16e6*/ 	.short	0x0bf0


	//----- nvinfo : EIATTR_SW_WAR
	.align		4
.L_931:
        /*16e8*/ 	.byte	0x04, 0x36
        /*16ea*/ 	.short	(.L_933 - .L_932)
.L_932:
        /*16ec*/ 	.word	0x00000008
.L_933:


//--------------------- .nv.info._ZN7cutlass13device_kernelIN5flash11enable_sm90INS1_16FlashAttnFwdSm90INS1_25CollectiveMainloopFwdSm90ILi2EN4cute5tupleIJNS5_1CILi1EEES8_S8_EEENS6_IJNS7_ILi64EEESA_SA_EEELi512ENS_6half_tEfNS_4arch4Sm90ELb1ELb0ELb1ELb0ELb0ELb0ELb0ELb0ELb0ELb1ELb1ELb0EEENS1_21CollectiveEpilogueFwdINS6_IJSA_NS7_ILi512EEESA_EEES9_SC_SE_Li256ELb0ELb1ELb1ELb0EEENS1_19SingleTileSchedulerILb0ELb1ELb1ELi64EEEEEEEEEvNT_6ParamsE --------------------------
	.section	.nv.info._ZN7cutlass13device_kernelIN5flash11enable_sm90INS1_16FlashAttnFwdSm90INS1_25CollectiveMainloopFwdSm90ILi2EN4cute5tupleIJNS5_1CILi1EEES8_S8_EEENS6_IJNS7_ILi64EEESA_SA_EEELi512ENS_6half_tEfNS_4arch4Sm90ELb1ELb0ELb1ELb0ELb0ELb0ELb0ELb0ELb0ELb1ELb1ELb0EEENS1_21CollectiveEpilogueFwdINS6_IJSA_NS7_ILi512EEESA_EEES9_SC_SE_Li256ELb0ELb1ELb1ELb0EEENS1_19SingleTileSchedulerILb0ELb1ELb1ELi64EEEEEEEEEvNT_6ParamsE,"",@"SHT_CUDA_INFO"
	.sectionflags	@""
	.align	4


	//----- nvinfo : EIATTR_CUDA_API_VERSION
	.align		4
        /*0000*/ 	.byte	0x04, 0x37
        /*0002*/ 	.short	(.L_935 - .L_934)
.L_934:
        /*0004*/ 	.word	0x00000082


	//----- nvinfo : EIATTR_KPARAM_INFO
	.align		4
.L_935:
        /*0008*/ 	.byte	0x04, 0x17
        /*000a*/ 	.short	(.L_937 - .L_936)
.L_936:
        /*000c*/ 	.word	0x00000000
        /*0010*/ 	.short	0x0000
        /*0012*/ 	.short	0x0070
        /*0014*/ 	.byte	0x00, 0xf0, 0x01, 0x28


	//----- nvinfo : EIATTR_SPARSE_MMA_MASK
	.align		4
.L_937:
        /*0018*/ 	.byte	0x03, 0x50
        /*001a*/ 	.short	0x0000


	//----- nvinfo : EIATTR_MAXREG_COUNT
	.align		4
        /*001c*/ 	.byte	0x03, 0x1b
        /*001e*/ 	.short	0x00a8


	//----- nvinfo : EIATTR_NUM_BARRIERS
	.align		4
        /*0020*/ 	.byte	0x02, 0x4c
        /*0022*/ 	.byte	0x10
	.zero		1


	//----- nvinfo : EIATTR_EXTERNS
	.align		4
        /*0024*/ 	.byte	0x04, 0x0f
        /*0026*/ 	.short	(.L_939 - .L_938)


	//   ....[0]....
	.align		4
.L_938:
        /*0028*/ 	.word	index@(__assertfail)


	//----- nvinfo : EIATTR_ANNOTATIONS
	.align		4
.L_939:
        /*002c*/ 	.byte	0x04, 0x55
        /*002e*/ 	.short	(.L_941 - .L_940)


	//   ....[0]....
.L_940:
        /*0030*/ 	.word	0x00000001
        /*0034*/ 	.byte	0x80, 0xcd, 0x00, 0x00, 0x01, 0x00, 0x00, 0x00, 0x00, 0xd2, 0x00, 0x00, 0x01, 0x00, 0x00, 0x00
        /*0044*/ 	.byte	0x50, 0xd2, 0x00, 0x00, 0x01, 0x00, 0x00, 0x00, 0x30, 0xd4, 0x00, 0x00, 0x01, 0x00, 0x00, 0x00
        /*0054*/ 	.byte	0x20, 0xd5, 0x00, 0x00, 0x01, 0x00, 0x00, 0x00, 0x20, 0xdf, 0x00, 0x00, 0x01, 0x00, 0x00, 0x00
        /*0064*/ 	.byte	0x10, 0xe6, 0x00, 0x00, 0x01, 0x00, 0x00, 0x00, 0x40, 0xe8, 0x00, 0x00, 0x01, 0x00, 0x00, 0x00
        /*0074*/ 	.byte	0xc0, 0xf3, 0x00, 0x00, 0x01, 0x00, 0x00, 0x00, 0x90, 0xff, 0x00, 0x00


	//----- nvinfo : EIATTR_MERCURY_ISA_VERSION
	.align		4
.L_941:
        /*0080*/ 	.byte	0x03, 0x5f
        /*0082*/ 	.short	0x0101


	//----- nvinfo : EIATTR_INT_WARP_WIDE_INSTR_OFFSETS
	.align		4
        /*0084*/ 	.byte	0x04, 0x31
        /*0086*/ 	.short	(.L_943 - .L_942)


	//   ....[0]....
.L_942:
        /*0088*/ 	.word	0x00000130


	//   ....[1]....
        /*008c*/ 	.word	0x00000170


	//   ....[2]....
        /*0090*/ 	.word	0x000001e0


	//----- nvinfo : EIATTR_COOP_GROUP_MASK_REGIDS
	.align		4
.L_943:
        /*0094*/ 	.byte	0x04, 0x29
        /*0096*/ 	.short	(.L_945 - .L_944)


	//   ....[0]....
.L_944:
        /*0098*/ 	.word	0xffffffff


	//   ....[1]....
        /*009c*/ 	.word	0xffffffff


	//   ....[2]....
        /*00a0*/ 	.word	0xffffffff


	//   ....[3]....
        /*00a4*/ 	.word	0xffffffff


	//   ....[4]....
        /*00a8*/ 	.word	0xffffffff


	//   ....[5]....
        /*00ac*/ 	.word	0xffffffff


	//   ....[6]....
        /*00b0*/ 	.word	0xffffffff


	//   ....[7]....
        /*00b4*/ 	.word	0xffffffff


	//   ....[8]....
        /*00b8*/ 	.word	0xffffffff


	//   ....[9]....
        /*00bc*/ 	.word	0xffffffff


	//   ....[10]....
        /*00c0*/ 	.word	0xffffffff


	//   ....[11]....
        /*00c4*/ 	.word	0xffffffff


	//   ....[12]....
        /*00c8*/ 	.word	0xffffffff


	//   ....[13]....
        /*00cc*/ 	.word	0xffffffff


	//   ....[14]....
        /*00d0*/ 	.word	0xffffffff


	//   ....[15]....
        /*00d4*/ 	.word	0xffffffff


	//   ....[16]....
        /*00d8*/ 	.word	0xffffffff


	//   ....[17]....
        /*00dc*/ 	.word	0xffffffff


	//   ....[18]....
        /*00e0*/ 	.word	0xffffffff


	//   ....[19]....
        /*00e4*/ 	.word	0xffffffff


	//   ....[20]....
        /*00e8*/ 	.word	0xffffffff


	//   ....[21]....
        /*00ec*/ 	.word	0xffffffff


	//   ....[22]....
        /*00f0*/ 	.word	0xffffffff


	//   ....[23]....
        /*00f4*/ 	.word	0xffffffff


	//   ....[24]....
        /*00f8*/ 	.word	0xffffffff


	//   ....[25]....
        /*00fc*/ 	.word	0xffffffff


	//   ....[26]....
        /*0100*/ 	.word	0xffffffff


	//   ....[27]....
        /*0104*/ 	.word	0xffffffff


	//   ....[28]....
        /*0108*/ 	.word	0xffffffff


	//   ....[29]....
        /*010c*/ 	.word	0xffffffff


	//   ....[30]....
        /*0110*/ 	.word	0xffffffff


	//   ....[31]....
        /*0114*/ 	.word	0xffffffff


	//   ....[32]....
        /*0118*/ 	.word	0xffffffff


	//   ....[33]....
        /*011c*/ 	.word	0xffffffff


	//   ....[34]....
        /*0120*/ 	.word	0xffffffff


	//   ....[35]....
        /*0124*/ 	.word	0xffffffff


	//   ....[36]....
        /*0128*/ 	.word	0xffffffff


	//   ....[37]....
        /*012c*/ 	.word	0xffffffff


	//   ....[38]....
        /*0130*/ 	.word	0xffffffff


	//   ....[39]....
        /*0134*/ 	.word	0xffffffff


	//   ....[40]....
        /*0138*/ 	.word	0xffffffff


	//   ....[41]....
        /*013c*/ 	.word	0xffffffff


	//   ....[42]....
        /*0140*/ 	.word	0xffffffff


	//   ....[43]....
        /*0144*/ 	.word	0xffffffff


	//   ....[44]....
        /*0148*/ 	.word	0xffffffff


	//   ....[45]....
        /*014c*/ 	.word	0xffffffff


	//   ....[46]....
        /*0150*/ 	.word	0xffffffff


	//   ....[47]....
        /*0154*/ 	.word	0xffffffff


	//   ....[48]....
        /*0158*/ 	.word	0xffffffff


	//   ....[49]....
        /*015c*/ 	.word	0xffffffff


	//   ....[50]....
        /*0160*/ 	.word	0xffffffff


	//   ....[51]....
        /*0164*/ 	.word	0xffffffff


	//   ....[52]....
        /*0168*/ 	.word	0x0500000f


	//   ....[53]....
        /*016c*/ 	.word	0x0500000f


	//   ....[54]....
        /*0170*/ 	.word	0x0500000f


	//   ....[55]....
        /*0174*/ 	.word	0x0500000f


	//   ....[56]....
        /*0178*/ 	.word	0x0500000f


	//   ....[57]....
        /*017c*/ 	.word	0x0500000f


	//   ....[58]....
        /*0180*/ 	.word	0x0500000f


	//   ....[59]....
        /*0184*/ 	.word	0x0500000f


	//   ....[60]....
        /*0188*/ 	.word	0x0500000f


	//   ....[61]....
        /*018c*/ 	.word	0x0500000f


	//----- nvinfo : EIATTR_COOP_GROUP_INSTR_OFFSETS
	.align		4
.L_945:
        /*0190*/ 	.byte	0x04, 0x28
        /*0192*/ 	.short	(.L_947 - .L_946)


	//   ....[0]....
.L_946:
        /*0194*/ 	.word	0x00000060


	//   ....[1]....
        /*0198*/ 	.word	0x00000140


	//   ....[2]....
        /*019c*/ 	.word	0x00000190


	//   ....[3]....
        /*01a0*/ 	.word	0x00000380


	//   ....[4]....
        /*01a4*/ 	.word	0x000004e0


	//   ....[5]....
        /*01a8*/ 	.word	0x00000600


	//   ....[6]....
        /*01ac*/ 	.word	0x00000760


	//   ....[7]....
        /*01b0*/ 	.word	0x000013c0


	//   ....[8]....
        /*01b4*/ 	.word	0x00003530


	//   ....[9]....
        /*01b8*/ 	.word	0x00003c80


	//   ....[10]....
        /*01bc*/ 	.word	0x00003cb0


	//   ....[11]....
        /*01c0*/ 	.word	0x00004420


	//   ....[12]....
        /*01c4*/ 	.word	0x00004490


	//   ....[13]....
        /*01c8*/ 	.word	0x00004930


	//   ....[14]....
        /*01cc*/ 	.word	0x000049a0


	//   ....[15]....
        /*01d0*/ 	.word	0x00005590


	//   ....[16]....
        /*01d4*/ 	.word	0x00005870


	//   ....[17]....
        /*01d8*/ 	.word	0x00005f70


	//   ....[18]....
        /*01dc*/ 	.word	0x00005fa0


	//   ....[19]....
        /*01e0*/ 	.word	0x00006040


	//   ....[20]....
        /*01e4*/ 	.word	0x00006500


	//   ....[21]....
        /*01e8*/ 	.word	0x00006570


	//   ....[22]....
        /*01ec*/ 	.word	0x000077b0


	//   ....[23]....
        /*01f0*/ 	.word	0x00007ef0


	//   ....[24]....
        /*01f4*/ 	.word	0x00007f70


	//   ....[25]....
        /*01f8*/ 	.word	0x000082a0


	//   ....[26]....
        /*01fc*/ 	.word	0x00008460


	//   ....[27]....
        /*0200*/ 	.word	0x000094a0


	//   ....[28]....
        /*0204*/ 	.word	0x000094e0


	//   ....[29]....
        /*0208*/ 	.word	0x00009530


	//   ....[30]....
        /*020c*/ 	.word	0x00009560


	//   ....[31]....
        /*0210*/ 	.word	0x000095c0


	//   ....[32]....
        /*0214*/ 	.word	0x0000a070


	//   ....[33]....
        /*0218*/ 	.word	0x0000a530


	//   ....[34]....
        /*021c*/ 	.word	0x0000a560


	//   ....[35]....
        /*0220*/ 	.word	0x0000a580


	//   ....[36]....
        /*0224*/ 	.word	0x0000a5b0


	//   ....[37]....
        /*0228*/ 	.word	0x0000aa40


	//   ....[38]....
        /*022c*/ 	.word	0x0000aa60


	//   ....[39]....
        /*0230*/ 	.word	0x0000b6b0


	//   ....[40]....
        /*0234*/ 	.word	0x0000b6d0


	//   ....[41]....
        /*0238*/ 	.word	0x0000c720


	//   ....[42]....
        /*023c*/ 	.word	0x0000d240


	//   ....[43]....
        /*0240*/ 	.word	0x0000daf0


	//   ....[44]....
        /*0244*/ 	.word	0x0000db20


	//   ....[45]....
        /*0248*/ 	.word	0x0000dba0


	//   ....[46]....
        /*024c*/ 	.word	0x0000dbd0


	//   ....[47]....
        /*0250*/ 	.word	0x0000dc30


	//   ....[48]....
        /*0254*/ 	.word	0x0000dc60


	//   ....[49]....
        /*0258*/ 	.word	0x0000dc80


	//   ....[50]....
        /*025c*/ 	.word	0x0000dcc0


	//   ....[51]....
        /*0260*/ 	.word	0x00010bb0


	//   ....[52]....
        /*0264*/ 	.word	0x000111a0


	//   ....[53]....
        /*0268*/ 	.word	0x00011310


	//   ....[54]....
        /*026c*/ 	.word	0x00011370


	//   ....[55]....
        /*0270*/ 	.word	0x00011430


	//   ....[56]....
        /*0274*/ 	.word	0x000114f0


	//   ....[57]....
        /*0278*/ 	.word	0x00011570


	//   ....[58]....
        /*027c*/ 	.word	0x00011620


	//   ....[59]....
        /*0280*/ 	.word	0x000116a0


	//   ....[60]....
        /*0284*/ 	.word	0x00011730


	//   ....[61]....
        /*0288*/ 	.word	0x00011b40


	//----- nvinfo : EIATTR_REG_RECONFIG
	.align		4
.L_947:
        /*028c*/ 	.byte	0x01, 0x54
	.zero		2


	//----- nvinfo : EIATTR_SYSCALL_OFFSETS
	.align		4
        /*0290*/ 	.byte	0x04, 0x46
        /*0292*/ 	.short	(.L_949 - .L_948)


	//   ....[0]....
.L_948:
        /*0294*/ 	.word	0x00003710


	//   ....[1]....
        /*0298*/ 	.word	0x0000cf00


	//   ....[2]....
        /*029c*/ 	.word	0x0000d040


	//   ....[3]....
        /*02a0*/ 	.word	0x0000d130


	//   ....[4]....
        /*02a4*/ 	.word	0x0000d780


	//----- nvinfo : EIATTR_MBARRIER_INSTR_OFFSETS
	.align		4
.L_949:
        /*02a8*/ 	.byte	0x04, 0x39
        /*02aa*/ 	.short	(.L_951 - .L_950)


	//   ....[0]....
.L_950:
        /*02ac*/ 	.word	0x00000270
        /*02b0*/ 	.word	0x000000ff
        /*02b4*/ 	.word	0x00028c00
        /*02b8*/ 	.short	0x0100
        /*02ba*/ 	.byte	0x08
	.zero		1


	//   ....[1]....
        /*02bc*/ 	.word	0x00000280
        /*02c0*/ 	.word	0x000000ff
        /*02c4*/ 	.word	0x00028c20
        /*02c8*/ 	.short	0x0100
        /*02ca*/ 	.byte	0x08
	.zero		1


	//   ....[2]....
        /*02cc*/ 	.word	0x00000330
        /*02d0*/ 	.word	0x000000ff
        /*02d4*/ 	.word	0x00028c30
        /*02d8*/ 	.short	0x0100
        /*02da*/ 	.byte	0x06
	.zero		1


	//   ....[3]....
        /*02dc*/ 	.word	0x00000340
        /*02e0*/ 	.word	0x000000ff
        /*02e4*/ 	.word	0x00028c40
        /*02e8*/ 	.short	0x0100
        /*02ea*/ 	.byte	0x06
	.zero		1


	//   ....[4]....
        /*02ec*/ 	.word	0x00000350
        /*02f0*/ 	.word	0x000000ff
        /*02f4*/ 	.word	0x00028c38
        /*02f8*/ 	.short	0x0100
        /*02fa*/ 	.byte	0x06
	.zero		1


	//   ....[5]....
        /*02fc*/ 	.word	0x00000360
        /*0300*/ 	.word	0x000000ff
        /*0304*/ 	.word	0x00028c48
        /*0308*/ 	.short	0x0100
        /*030a*/ 	.byte	0x06
	.zero		1


	//   ....[6]....
        /*030c*/ 	.word	0x00000490
        /*0310*/ 	.word	0x000000ff
        /*0314*/ 	.word	0x00028c50
        /*0318*/ 	.short	0x0100
        /*031a*/ 	.byte	0x08
	.zero		1


	//   ....[7]....
        /*031c*/ 	.word	0x000004a0
        /*0320*/ 	.word	0x000000ff
        /*0324*/ 	.word	0x00028c60
        /*0328*/ 	.short	0x0100
        /*032a*/ 	.byte	0x08
	.zero		1


	//   ....[8]....
        /*032c*/ 	.word	0x000004b0
        /*0330*/ 	.word	0x000000ff
        /*0334*/ 	.word	0x00028c58
        /*0338*/ 	.short	0x0100
        /*033a*/ 	.byte	0x08
	.zero		1


	//   ....[9]....
        /*033c*/ 	.word	0x000004c0
        /*0340*/ 	.word	0x000000ff
        /*0344*/ 	.word	0x00028c68
        /*0348*/ 	.short	0x0100
        /*034a*/ 	.byte	0x08
	.zero		1


	//   ....[10]....
        /*034c*/ 	.word	0x000005b0
        /*0350*/ 	.word	0x000000ff
        /*0354*/ 	.word	0x00028c70
        /*0358*/ 	.short	0x0100
        /*035a*/ 	.byte	0x06
	.zero		1


	//   ....[11]....
        /*035c*/ 	.word	0x000005c0
        /*0360*/ 	.word	0x000000ff
        /*0364*/ 	.word	0x00028c80
        /*0368*/ 	.short	0x0100
        /*036a*/ 	.byte	0x06
	.zero		1


	//   ....[12]....
        /*036c*/ 	.word	0x000005d0
        /*0370*/ 	.word	0x000000ff
        /*0374*/ 	.word	0x00028c78
        /*0378*/ 	.short	0x0100
        /*037a*/ 	.byte	0x06
	.zero		1


	//   ....[13]....
        /*037c*/ 	.word	0x000005e0
        /*0380*/ 	.word	0x000000ff
        /*0384*/ 	.word	0x00028c88
        /*0388*/ 	.short	0x0100
        /*038a*/ 	.byte	0x06
	.zero		1


	//   ....[14]....
        /*038c*/ 	.word	0x00000710
        /*0390*/ 	.word	0x000000ff
        /*0394*/ 	.word	0x00028c90
        /*0398*/ 	.short	0x0100
        /*039a*/ 	.byte	0x08
	.zero		1


	//   ....[15]....
        /*039c*/ 	.word	0x00000720
        /*03a0*/ 	.word	0x000000ff
        /*03a4*/ 	.word	0x00028ca0
        /*03a8*/ 	.short	0x0100
        /*03aa*/ 	.byte	0x08
	.zero		1


	//   ....[16]....
        /*03ac*/ 	.word	0x00000730
        /*03b0*/ 	.word	0x000000ff
        /*03b4*/ 	.word	0x00028c98
        /*03b8*/ 	.short	0x0100
        /*03ba*/ 	.byte	0x08
	.zero		1


	//   ....[17]....
        /*03bc*/ 	.word	0x00000740
        /*03c0*/ 	.word	0x000000ff
        /*03c4*/ 	.word	0x00028ca8
        /*03c8*/ 	.short	0x0100
        /*03ca*/ 	.byte	0x08
	.zero		1


	//   ....[18]....
        /*03cc*/ 	.word	0x00000870
        /*03d0*/ 	.word	0x000000ff
        /*03d4*/ 	.word	0x00028cb0
        /*03d8*/ 	.short	0x0100
        /*03da*/ 	.byte	0x08
	.zero		1


	//   ....[19]....
        /*03dc*/ 	.word	0x00000880
        /*03e0*/ 	.word	0x000000ff
        /*03e4*/ 	.word	0x00028cc0
        /*03e8*/ 	.short	0x0100
        /*03ea*/ 	.byte	0x08
	.zero		1


	//   ....[20]....
        /*03ec*/ 	.word	0x00000890
        /*03f0*/ 	.word	0x000000ff
        /*03f4*/ 	.word	0x00028cb8
        /*03f8*/ 	.short	0x0100
        /*03fa*/ 	.byte	0x08
	.zero		1


	//   ....[21]....
        /*03fc*/ 	.word	0x000008a0
        /*0400*/ 	.word	0x000000ff
        /*0404*/ 	.word	0x00028cc8
        /*0408*/ 	.short	0x0100
        /*040a*/ 	.byte	0x08
	.zero		1


	//   ....[22]....
        /*040c*/ 	.word	0x00001580
        /*0410*/ 	.word	0x000000ff
        /*0414*/ 	.word	0x00028c50
        /*0418*/ 	.short	0x010a
        /*041a*/ 	.byte	0x05
	.zero		1


	//   ....[23]....
        /*041c*/ 	.word	0x00001870
        /*0420*/ 	.word	0x00000002
        /*0424*/ 	.word	0x00000000
        /*0428*/ 	.short	0x0101
        /*042a*/ 	.byte	0x3f
	.zero		1


	//   ....[24]....
        /*042c*/ 	.word	0x000021c0
        /*0430*/ 	.word	0x000000ff
        /*0434*/ 	.word	0x00028c50
        /*0438*/ 	.short	0x010a
        /*043a*/ 	.byte	0x07
	.zero		1


	//   ....[25]....
        /*043c*/ 	.word	0x00002200
        /*0440*/ 	.word	0x000000ff
        /*0444*/ 	.word	0x00028c50
        /*0448*/ 	.short	0x010a
        /*044a*/ 	.byte	0x07
	.zero		1


	//   ....[26]....
        /*044c*/ 	.word	0x000023d0
        /*0450*/ 	.word	0x00000002
        /*0454*/ 	.word	0x00000000
        /*0458*/ 	.short	0x0101
        /*045a*/ 	.byte	0x3f
	.zero		1


	//   ....[27]....
        /*045c*/ 	.word	0x00003740
        /*0460*/ 	.word	0x000000ff
        /*0464*/ 	.word	0x00028c00
        /*0468*/ 	.short	0x010a
        /*046a*/ 	.byte	0x27
	.zero		1


	//   ....[28]....
        /*046c*/ 	.word	0x000038d0
        /*0470*/ 	.word	0x000000ff
        /*0474*/ 	.word	0x00028c30
        /*0478*/ 	.short	0x010a
        /*047a*/ 	.byte	0x27
	.zero		1


	//   ....[29]....
        /*047c*/ 	.word	0x00003940
        /*0480*/ 	.word	0x000000ff
        /*0484*/ 	.word	0x00028c30
        /*0488*/ 	.short	0x010a
        /*048a*/ 	.byte	0x27
	.zero		1


	//   ....[30]....
        /*048c*/ 	.word	0x00004e10
        /*0490*/ 	.word	0x00000005
        /*0494*/ 	.word	0x00000000
        /*0498*/ 	.short	0x0101
        /*049a*/ 	.byte	0x3f
	.zero		1


	//   ....[31]....
        /*049c*/ 	.word	0x000051f0
        /*04a0*/ 	.word	0x000000ff
        /*04a4*/ 	.word	0x00028c50
        /*04a8*/ 	.short	0x010a
        /*04aa*/ 	.byte	0x27
	.zero		1


	//   ....[32]....
        /*04ac*/ 	.word	0x00005230
        /*04b0*/ 	.word	0x000000ff
        /*04b4*/ 	.word	0x00028c50
        /*04b8*/ 	.short	0x010a
        /*04ba*/ 	.byte	0x27
	.zero		1


	//   ....[33]....
        /*04bc*/ 	.word	0x000055b0
        /*04c0*/ 	.word	0x0000000e
        /*04c4*/ 	.word	0x00000000
        /*04c8*/ 	.short	0x0101
        /*04ca*/ 	.byte	0x3f
	.zero		1


	//   ....[34]....
        /*04cc*/ 	.word	0x000056f0
        /*04d0*/ 	.word	0x000000ff
        /*04d4*/ 	.word	0x00028c30
        /*04d8*/ 	.short	0x010a
        /*04da*/ 	.byte	0x1e
	.zero		1


	//   ....[35]....
        /*04dc*/ 	.word	0x00005730
        /*04e0*/ 	.word	0x000000ff
        /*04e4*/ 	.word	0x00028c30
        /*04e8*/ 	.short	0x010a
        /*04ea*/ 	.byte	0x1e
	.zero		1


	//   ....[36]....
        /*04ec*/ 	.word	0x00006770
        /*04f0*/ 	.word	0x00000098
        /*04f4*/ 	.word	0x00000000
        /*04f8*/ 	.short	0x0101
        /*04fa*/ 	.byte	0x3f
	.zero		1


	//   ....[37]....
        /*04fc*/ 	.word	0x000074f0
        /*0500*/ 	.word	0x000000ff
        /*0504*/ 	.word	0x00028c50
        /*0508*/ 	.short	0x010a
        /*050a*/ 	.byte	0x1e
	.zero		1


	//   ....[38]....
        /*050c*/ 	.word	0x00007530
        /*0510*/ 	.word	0x000000ff
        /*0514*/ 	.word	0x00028c50
        /*0518*/ 	.short	0x010a
        /*051a*/ 	.byte	0x1e
	.zero		1


	//   ....[39]....
        /*051c*/ 	.word	0x000077d0
        /*0520*/ 	.word	0x0000000e
        /*0524*/ 	.word	0x00000000
        /*0528*/ 	.short	0x0101
        /*052a*/ 	.byte	0x3f
	.zero		1


	//   ....[40]....
        /*052c*/ 	.word	0x00007920
        /*0530*/ 	.word	0x000000ff
        /*0534*/ 	.word	0x00028c30
        /*0538*/ 	.short	0x010a
        /*053a*/ 	.byte	0x1a
	.zero		1


	//   ....[41]....
        /*053c*/ 	.word	0x00007960
        /*0540*/ 	.word	0x000000ff
        /*0544*/ 	.word	0x00028c30
        /*0548*/ 	.short	0x010a
        /*054a*/ 	.byte	0x1a
	.zero		1


	//   ....[42]....
        /*054c*/ 	.word	0x000086d0
        /*0550*/ 	.word	0x00000098
        /*0554*/ 	.word	0x00000000
        /*0558*/ 	.short	0x0101
        /*055a*/ 	.byte	0x3f
	.zero		1


	//   ....[43]....
        /*055c*/ 	.word	0x000091d0
        /*0560*/ 	.word	0x000000ff
        /*0564*/ 	.word	0x00028c50
        /*0568*/ 	.short	0x010a
        /*056a*/ 	.byte	0x1a
	.zero		1


	//   ....[44]....
        /*056c*/ 	.word	0x00009210
        /*0570*/ 	.word	0x000000ff
        /*0574*/ 	.word	0x00028c50
        /*0578*/ 	.short	0x010a
        /*057a*/ 	.byte	0x1a
	.zero		1


	//   ....[45]....
        /*057c*/ 	.word	0x000094c0
        /*0580*/ 	.word	0x0000000b
        /*0584*/ 	.word	0x00000000
        /*0588*/ 	.short	0x0101
        /*058a*/ 	.byte	0x3f
	.zero		1


	//   ....[46]....
        /*058c*/ 	.word	0x0000a030
        /*0590*/ 	.word	0x000000ff
        /*0594*/ 	.word	0x00000000
        /*0598*/ 	.short	0x0101
        /*059a*/ 	.byte	0x04
	.zero		1


	//   ....[47]....
        /*059c*/ 	.word	0x0000d470
        /*05a0*/ 	.word	0x000000ff
        /*05a4*/ 	.word	0x00028c40
        /*05a8*/ 	.short	0x010a
        /*05aa*/ 	.byte	0x26
	.zero		1


	//   ....[48]....
        /*05ac*/ 	.word	0x0000dd90
        /*05b0*/ 	.word	0x000000ff
        /*05b4*/ 	.word	0x00028c00
        /*05b8*/ 	.short	0x0107
        /*05ba*/ 	.byte	0x26
	.zero		1


	//   ....[49]....
        /*05bc*/ 	.word	0x0000ddd0
        /*05c0*/ 	.word	0x000000ff
        /*05c4*/ 	.word	0x00028c00
        /*05c8*/ 	.short	0x0101
        /*05ca*/ 	.byte	0x26
	.zero		1


	//   ....[50]....
        /*05cc*/ 	.word	0x0000dde0
        /*05d0*/ 	.word	0x000000ff
        /*05d4*/ 	.word	0x00028c20
        /*05d8*/ 	.short	0x010a
        /*05da*/ 	.byte	0x26
	.zero		1


	//   ....[51]....
        /*05dc*/ 	.word	0x0000de40
        /*05e0*/ 	.word	0x000000ff
        /*05e4*/ 	.word	0x00028c60
        /*05e8*/ 	.short	0x010a
        /*05ea*/ 	.byte	0x26
	.zero		1


	//   ....[52]....
        /*05ec*/ 	.word	0x0000ea00
        /*05f0*/ 	.word	0x000000ff
        /*05f4*/ 	.word	0x00028c48
        /*05f8*/ 	.short	0x010a
        /*05fa*/ 	.byte	0x26
	.zero		1


	//   ....[53]....
        /*05fc*/ 	.word	0x0000ebd0
        /*0600*/ 	.word	0x000000ff
        /*0604*/ 	.word	0x00028c68
        /*0608*/ 	.short	0x010a
        /*060a*/ 	.byte	0x26
	.zero		1


	//   ....[54]....
        /*060c*/ 	.word	0x0000f580
        /*0610*/ 	.word	0x000000ff
        /*0614*/ 	.word	0x00028c40
        /*0618*/ 	.short	0x010a
        /*061a*/ 	.byte	0x26
	.zero		1


	//   ....[55]....
        /*061c*/ 	.word	0x0000f760
        /*0620*/ 	.word	0x000000ff
        /*0624*/ 	.word	0x00028c60
        /*0628*/ 	.short	0x010a
        /*062a*/ 	.byte	0x26
	.zero		1


	//   ....[56]....
        /*062c*/ 	.word	0x00010140
        /*0630*/ 	.word	0x000000ff
        /*0634*/ 	.word	0x00028c48
        /*0638*/ 	.short	0x010a
        /*063a*/ 	.byte	0x26
	.zero		1


	//   ....[57]....
        /*063c*/ 	.word	0x00010320
        /*0640*/ 	.word	0x000000ff
        /*0644*/ 	.word	0x00028c68
        /*0648*/ 	.short	0x010a
        /*064a*/ 	.byte	0x26
	.zero		1


	//   ....[58]....
        /*064c*/ 	.word	0x00010b40
        /*0650*/ 	.word	0x00000002
        /*0654*/ 	.word	0x00028c20
        /*0658*/ 	.short	0x010a
        /*065a*/ 	.byte	0x3f
	.zero		1


	//   ....[59]....
        /*065c*/ 	.word	0x00010cc0
        /*0660*/ 	.word	0x00000007
        /*0664*/ 	.word	0x00000000
        /*0668*/ 	.short	0x010a
        /*066a*/ 	.byte	0x3f
	.zero		1


	//   ....[60]....
        /*066c*/ 	.word	0x00010d30
        /*0670*/ 	.word	0x00000005
        /*0674*/ 	.word	0x00000000
        /*0678*/ 	.short	0x010a
        /*067a*/ 	.byte	0x3f
	.zero		1


	//   ....[61]....
        /*067c*/ 	.word	0x00010d90
        /*0680*/ 	.word	0x00000005
        /*0684*/ 	.word	0x00000000
        /*0688*/ 	.short	0x010a
        /*068a*/ 	.byte	0x3f
	.zero		1


	//   ....[62]....
        /*068c*/ 	.word	0x00010dc0
        /*0690*/ 	.word	0x00000003
        /*0694*/ 	.word	0x00000000
        /*0698*/ 	.short	0x010a
        /*069a*/ 	.byte	0x3f
	.zero		1


	//   ....[63]....
        /*069c*/ 	.word	0x00010e30
        /*06a0*/ 	.word	0x00000005
        /*06a4*/ 	.word	0x00028c50
        /*06a8*/ 	.short	0x010a
        /*06aa*/ 	.byte	0x3f
	.zero		1


	//   ....[64]....
        /*06ac*/ 	.word	0x00010e90
        /*06b0*/ 	.word	0x00000005
        /*06b4*/ 	.word	0x00028c50
        /*06b8*/ 	.short	0x010a
        /*06ba*/ 	.byte	0x3f
	.zero		1


	//   ....[65]....
        /*06bc*/ 	.word	0x00010ef0
        /*06c0*/ 	.word	0x00000000
        /*06c4*/ 	.word	0x00028c00
        /*06c8*/ 	.short	0x010a
        /*06ca*/ 	.byte	0x3f
	.zero		1


	//   ....[66]....
        /*06cc*/ 	.word	0x00010f50
        /*06d0*/ 	.word	0x00000004
        /*06d4*/ 	.word	0x00028c30
        /*06d8*/ 	.short	0x010a
        /*06da*/ 	.byte	0x3f
	.zero		1


	//   ....[67]....
        /*06dc*/ 	.word	0x00010fa0
        /*06e0*/ 	.word	0x0000000e
        /*06e4*/ 	.word	0x00028c50
        /*06e8*/ 	.short	0x010a
        /*06ea*/ 	.byte	0x3f
	.zero		1


	//   ....[68]....
        /*06ec*/ 	.word	0x00011000
        /*06f0*/ 	.word	0x00000004
        /*06f4*/ 	.word	0x00028c30
        /*06f8*/ 	.short	0x010a
        /*06fa*/ 	.byte	0x3f
	.zero		1


	//   ....[69]....
        /*06fc*/ 	.word	0x00011050
        /*0700*/ 	.word	0x0000000e
        /*0704*/ 	.word	0x00028c50
        /*0708*/ 	.short	0x010a
        /*070a*/ 	.byte	0x3f
	.zero		1


	//   ....[70]....
        /*070c*/ 	.word	0x000110b0
        /*0710*/ 	.word	0x00000004
        /*0714*/ 	.word	0x00028c30
        /*0718*/ 	.short	0x010a
        /*071a*/ 	.byte	0x3f
	.zero		1


	//   ....[71]....
        /*071c*/ 	.word	0x00011100
        /*0720*/ 	.word	0x000000be
        /*0724*/ 	.word	0x00028c50
        /*0728*/ 	.short	0x010a
        /*072a*/ 	.byte	0x3f
	.zero		1


	//   ....[72]....
        /*072c*/ 	.word	0x00011260
        /*0730*/ 	.word	0x00000003
        /*0734*/ 	.word	0x00028c40
        /*0738*/ 	.short	0x010a
        /*073a*/ 	.byte	0x3f
	.zero		1


	//   ....[73]....
        /*073c*/ 	.word	0x00011770
        /*0740*/ 	.word	0x00000003
        /*0744*/ 	.word	0x00028c20
        /*0748*/ 	.short	0x010a
        /*074a*/ 	.byte	0x3f
	.zero		1


	//   ....[74]....
        /*074c*/ 	.word	0x000117d0
        /*0750*/ 	.word	0x00000003
        /*0754*/ 	.word	0x00028c60
        /*0758*/ 	.short	0x010a
        /*075a*/ 	.byte	0x3f
	.zero		1


	//   ....[75]....
        /*075c*/ 	.word	0x00011830
        /*0760*/ 	.word	0x00000003
        /*0764*/ 	.word	0x00028c48
        /*0768*/ 	.short	0x010a
        /*076a*/ 	.byte	0x3f
	.zero		1


	//   ....[76]....
        /*076c*/ 	.word	0x00011890
        /*0770*/ 	.word	0x00000003
        /*0774*/ 	.word	0x00028c68
        /*0778*/ 	.short	0x010a
        /*077a*/ 	.byte	0x3f
	.zero		1


	//   ....[77]....
        /*077c*/ 	.word	0x000118f0
        /*0780*/ 	.word	0x00000003
        /*0784*/ 	.word	0x00028c40
        /*0788*/ 	.short	0x010a
        /*078a*/ 	.byte	0x3f
	.zero		1


	//   ....[78]....
        /*078c*/ 	.word	0x00011950
        /*0790*/ 	.word	0x00000003
        /*0794*/ 	.word	0x00028c60
        /*0798*/ 	.short	0x010a
        /*079a*/ 	.byte	0x3f
	.zero		1


	//   ....[79]....
        /*079c*/ 	.word	0x000119b0
        /*07a0*/ 	.word	0x00000003
        /*07a4*/ 	.word	0x00028c48
        /*07a8*/ 	.short	0x010a
        /*07aa*/ 	.byte	0x3f
	.zero		1


	//   ....[80]....
        /*07ac*/ 	.word	0x00011a10
        /*07b0*/ 	.word	0x00000003
        /*07b4*/ 	.word	0x00028c68
        /*07b8*/ 	.short	0x010a
        /*07ba*/ 	.byte	0x3f
	.zero		1


	//   ....[81]....
        /*07bc*/ 	.word	0x00011a60
        /*07c0*/ 	.word	0x00000002
        /*07c4*/ 	.word	0x00028c20
        /*07c8*/ 	.short	0x010a
        /*07ca*/ 	.byte	0x3f
	.zero		1


	//   ....[82]....
        /*07cc*/ 	.word	0x00011c00
        /*07d0*/ 	.word	0x00000007
        /*07d4*/ 	.word	0x00000000
        /*07d8*/ 	.short	0x010a
        /*07da*/ 	.byte	0x3f
	.zero		1


	//   ....[83]....
        /*07dc*/ 	.word	0x00011c50
        /*07e0*/ 	.word	0x00000005
        /*07e4*/ 	.word	0x00000000
        /*07e8*/ 	.short	0x010a
        /*07ea*/ 	.byte	0x3f
	.zero		1


	//   ....[84]....
        /*07ec*/ 	.word	0x00011ca0
        /*07f0*/ 	.word	0x00000005
        /*07f4*/ 	.word	0x00000000
        /*07f8*/ 	.short	0x010a
        /*07fa*/ 	.byte	0x3f
	.zero		1


	//----- nvinfo : EIATTR_NUM_MBARRIERS
	.align		4
.L_951:
        /*07fc*/ 	.byte	0x03, 0x38
        /*07fe*/ 	.short	0x0016


	//----- nvinfo : EIATTR_EXIT_INSTR_OFFSETS
	.align		4
        /*0800*/ 	.byte	0x04, 0x1c
        /*0802*/ 	.short	(.L_953 - .L_952)


	//   ....[0]....
.L_952:
        /*0804*/ 	.word	0x00010e10


	//----- nvinfo : EIATTR_MAX_THREADS
	.align		4
.L_953:
        /*0808*/ 	.byte	0x04, 0x05
        /*080a*/ 	.short	(.L_955 - .L_954)
.L_954:
        /*080c*/ 	.word	0x00000180
        /*0810*/ 	.word	0x00000001
        /*0814*/ 	.word	0x00000001


	//----- nvinfo : EIATTR_CRS_STACK_SIZE
	.align		4
.L_955:
        /*0818*/ 	.byte	0x04, 0x1e
        /*081a*/ 	.short	(.L_957 - .L_956)
.L_956:
        /*081c*/ 	.word	0x00000000


	//----- nvinfo : EIATTR_CBANK_PARAM_SIZE
	.align		4
.L_957:
        /*0820*/ 	.byte	0x03, 0x19
        /*0822*/ 	.short	0x0a70


	//----- nvinfo : EIATTR_PARAM_CBANK
	.align		4
        /*0824*/ 	.byte	0x04, 0x0a
        /*0826*/ 	.short	(.L_959 - .L_958)
	.align		4
.L_958:
        /*0828*/ 	.word	index@(.nv.constant0._ZN7cutlass13device_kernelIN5flash11enable_sm90INS1_16FlashAttnFwdSm90INS1_25CollectiveMainloopFwdSm90ILi2EN4cute5tupleIJNS5_1CILi1EEES8_S8_EEENS6_IJNS7_ILi64EEESA_SA_EEELi512ENS_6half_tEfNS_4arch4Sm90ELb1ELb0ELb1ELb0ELb0ELb0ELb0ELb0ELb0ELb1ELb1ELb0EEENS1_21CollectiveEpilogueFwdINS6_IJSA_NS7_ILi512EEESA_EEES9_SC_SE_Li256ELb0ELb1ELb1ELb0EEENS1_19SingleTileSchedulerILb0ELb1ELb1ELi64EEEEEEEEEvNT_6ParamsE)
        /*082c*/ 	.short	0x0210
        /*082e*/ 	.short	0x0a70


	//----- nvinfo : EIATTR_SW_WAR
	.align		4
.L_959:
        /*0830*/ 	.byte	0x04, 0x36
        /*0832*/ 	.short	(.L_961 - .L_960)
.L_960:
        /*0834*/ 	.word	0x00000008
.L_961:


//--------------------- .nv.info._ZN7cutlass13device_kernelIN5flash11enable_sm90INS1_16FlashAttnFwdSm90INS1_25CollectiveMainloopFwdSm90ILi2EN4cute5tupleIJNS5_1CILi1EEES8_S8_EEENS6_IJNS7_ILi64EEESA_SA_EEELi512ENS_6half_tEfNS_4arch4Sm90ELb1ELb0ELb1ELb0ELb0ELb0ELb1ELb0ELb0ELb1ELb1ELb0EEENS1_21CollectiveEpilogueFwdINS6_IJSA_NS7_ILi512EEESA_EEES9_SC_SE_Li256ELb0ELb1ELb1ELb0EEENS1_19SingleTileSchedulerILb0ELb1ELb1ELi64EEEEEEEEEvNT_6ParamsE --------------------------
	.section	.nv.info._ZN7cutlass13device_kernelIN5flash11enable_sm90INS1_16FlashAttnFwdSm90INS1_25CollectiveMainloopFwdSm90ILi2EN4cute5tupleIJNS5_1CILi1EEES8_S8_EEENS6_IJNS7_ILi64EEESA_SA_EEELi512ENS_6half_tEfNS_4arch4Sm90ELb1ELb0ELb1ELb0ELb0ELb0ELb1ELb0ELb0ELb1ELb1ELb0EEENS1_21CollectiveEpilogueFwdINS6_IJSA_NS7_ILi512EEESA_EEES9_SC_SE_Li256ELb0ELb1ELb1ELb0EEENS1_19SingleTileSchedulerILb0ELb1ELb1ELi64EEEEEEEEEvNT_6ParamsE,"",@"SHT_CUDA_INFO"
	.sectionflags	@""
	.align	4


	//----- nvinfo : EIATTR_CUDA_API_VERSION
	.align		4
        /*0000*/ 	.byte	0x04, 0x37
        /*0002*/ 	.short	(.L_963 - .L_962)
.L_962:
        /*0004*/ 	.word	0x00000082


	//----- nvinfo : EIATTR_KPARAM_INFO
	.align		4
.L_963:
        /*0008*/ 	.byte	0x04, 0x17
        /*000a*/ 	.short	(.L_965 - .L_964)
.L_964:
        /*000c*/ 	.word	0x00000000
        /*0010*/ 	.short	0x0000
        /*0012*/ 	.short	0x0070
        /*0014*/ 	.byte	0x00, 0xf0, 0x01, 0x2c


	//----- nvinfo : EIATTR_SPARSE_MMA_MASK
	.align		4
.L_965:
        /*0018*/ 	.byte	0x03, 0x50
        /*001a*/ 	.short	0x0000


	//----- nvinfo : EIATTR_MAXREG_COUNT
	.align		4
        /*001c*/ 	.byte	0x03, 0x1b
        /*001e*/ 	.short	0x00a8


	//----- nvinfo : EIATTR_NUM_BARRIERS
	.align		4
        /*0020*/ 	.byte	0x02, 0x4c
        /*0022*/ 	.byte	0x10
	.zero		1


	//----- nvinfo : EIATTR_EXTERNS
	.align		4
        /*0024*/ 	.byte	0x04, 0x0f
        /*0026*/ 	.short	(.L_967 - .L_966)


	//   ....[0]....
	.align		4
.L_966:
        /*0028*/ 	.word	index@(__assertfail)


	//----- nvinfo : EIATTR_ANNOTATIONS
	.align		4
.L_967:
        /*002c*/ 	.byte	0x04, 0x55
        /*002e*/ 	.short	(.L_969 - .L_968)


	//   ....[0]....
.L_968:
        /* <DEDUP_REMOVED lines=18> */


	//----- nvinfo : EIATTR_MERCURY_ISA_VERSION
	.align		4
.L_969:
        /*0138*/ 	.byte	0x03, 0x5f
        /*013a*/ 	.short	0x0101


	//----- nvinfo : EIATTR_INT_WARP_WIDE_INSTR_OFFSETS
	.align		4
        /*013c*/ 	.byte	0x04, 0x31
        /*013e*/ 	.short	(.L_971 - .L_970)


	//   ....[0]....
.L_970:
        /*0140*/ 	.word	0x00000130


	//   ....[1]....
        /*0144*/ 	.word	0x00000170


	//   ....[2]....
        /*0148*/ 	.word	0x000001e0


	//   ....[3]....
        /*014c*/ 	.word	0x000001f0


	//----- nvinfo : EIATTR_COOP_GROUP_MASK_REGIDS
	.align		4
.L_971:
        /*0150*/ 	.byte	0x04, 0x29
        /*0152*/ 	.short	(.L_973 - .L_972)


	//   ....[0]....
.L_972:
        /*0154*/ 	.word	0xffffffff


	//   ....[1]....
        /*0158*/ 	.word	0xffffffff


	//   ....[2]....
        /*015c*/ 	.word	0xffffffff


	//   ....[3]....
        /*0160*/ 	.word	0xffffffff


	//   ....[4]....
        /*0164*/ 	.word	0xffffffff


	//   ....[5]....
        /*0168*/ 	.word	0xffffffff


	//   ....[6]....
        /*016c*/ 	.word	0xffffffff


	//   ....[7]....
        /*0170*/ 	.word	0xffffffff


	//   ....[8]....
        /*0174*/ 	.word	0xffffffff


	//   ....[9]....
        /*0178*/ 	.word	0xffffffff


	//   ....[10]....
        /*017c*/ 	.word	0xffffffff


	//   ....[11]....
        /*0180*/ 	.word	0xffffffff


	//   ....[12]....
        /*0184*/ 	.word	0xffffffff


	//   ....[13]....
        /*0188*/ 	.word	0xffffffff


	//   ....[14]....
        /*018c*/ 	.word	0xffffffff


	//   ....[15]....
        /*0190*/ 	.word	0xffffffff


	//   ....[16]....
        /*0194*/ 	.word	0xffffffff


	//   ....[17]....
        /*0198*/ 	.word	0xffffffff


	//   ....[18]....
        /*019c*/ 	.word	0xffffffff


	//   ....[19]....
        /*01a0*/ 	.word	0xffffffff


	//   ....[20]....
        /*01a4*/ 	.word	0xffffffff


	//   ....[21]....
        /*01a8*/ 	.word	0xffffffff


	//   ....[22]....
        /*01ac*/ 	.word	0xffffffff


	//   ....[23]....
        /*01b0*/ 	.word	0xffffffff


	//   ....[24]....
        /*01b4*/ 	.word	0xffffffff


	//   ....[25]....
        /*01b8*/ 	.word	0xffffffff


	//   ....[26]....
        /*01bc*/ 	.word	0xffffffff


	//   ....[27]....
        /*01c0*/ 	.word	0xffffffff


	//   ....[28]....
        /*01c4*/ 	.word	0xffffffff


	//   ....[29]....
        /*01c8*/ 	.word	0xffffffff


	//   ....[30]....
        /*01cc*/ 	.word	0xffffffff


	//   ....[31]....
        /*01d0*/ 	.word	0xffffffff


	//   ....[32]....
        /*01d4*/ 	.word	0xffffffff


	//   ....[33]....
        /*01d8*/ 	.word	0xffffffff


	//   ....[34]....
        /*01dc*/ 	.word	0xffffffff


	//   ....[35]....
        /*01e0*/ 	.word	0xffffffff


	//   ....[36]....
        /*01e4*/ 	.word	0xffffffff


	//   ....[37]....
        /*01e8*/ 	.word	0xffffffff


	//   ....[38]....
        /*01ec*/ 	.word	0xffffffff


	//   ....[39]....
        /*01f0*/ 	.word	0xffffffff


	//   ....[40]....
        /*01f4*/ 	.word	0xffffffff


	//   ....[41]....
        /*01f8*/ 	.word	0xffffffff


	//   ....[42]....
        /*01fc*/ 	.word	0xffffffff


	//   ....[43]....
        /*0200*/ 	.word	0xffffffff


	//   ....[44]....
        /*0204*/ 	.word	0xffffffff


	//   ....[45]....
        /*0208*/ 	.word	0xffffffff


	//   ....[46]....
        /*020c*/ 	.word	0xffffffff


	//   ....[47]....
        /*0210*/ 	.word	0xffffffff


	//   ....[48]....
        /*0214*/ 	.word	0xffffffff


	//   ....[49]....
        /*0218*/ 	.word	0xffffffff


	//   ....[50]....
        /*021c*/ 	.word	0xffffffff


	//   ....[51]....
        /*0220*/ 	.word	0xffffffff


	//   ....[52]....
        /*0224*/ 	.word	0xffffffff


	//   ....[53]....
        /*0228*/ 	.word	0xffffffff


	//   ....[54]....
        /*022c*/ 	.word	0xffffffff


	//   ....[55]....
        /*0230*/ 	.word	0xffffffff


	//   ....[56]....
        /*0234*/ 	.word	0xffffffff


	//   ....[57]....
        /*0238*/ 	.word	0xffffffff


	//   ....[58]....
        /*023c*/ 	.word	0xffffffff


	//   ....[59]....
        /*0240*/ 	.word	0xffffffff


	//   ....[60]....
        /*0244*/ 	.word	0xffffffff


	//   ....[61]....
        /*0248*/ 	.word	0xffffffff


	//   ....[62]....
        /*024c*/ 	.word	0xffffffff


	//   ....[63]....
        /*0250*/ 	.word	0x0500000f


	//   ....[64]....
        /*0254*/ 	.word	0x0500000f


	//   ....[65]....
        /*0258*/ 	.word	0x0500000f


	//   ....[66]....
        /*025c*/ 	.word	0x0500000f


	//   ....[67]....
        /*0260*/ 	.word	0x0500000f


	//   ....[68]....
        /*0264*/ 	.word	0x0500000f


	//   ....[69]....
        /*0268*/ 	.word	0x0500000f


	//   ....[70]....
        /*026c*/ 	.word	0x0500000f


	//   ....[71]....
        /*0270*/ 	.word	0x0500000f


	//   ....[72]....
        /*0274*/ 	.word	0x0500000f


	//   ....[73]....
        /*0278*/ 	.word	0x0500000f


	//   ....[74]....
        /*027c*/ 	.word	0x0500000f


	//   ....[75]....
        /*0280*/ 	.word	0x0500000f


	//   ....[76]....
        /*0284*/ 	.word	0x0500000f


	//   ....[77]....
        /*0288*/ 	.word	0x0500000f


	//   ....[78]....
        /*028c*/ 	.word	0x0500000f


	//   ....[79]....
        /*0290*/ 	.word	0x0500000f


	//   ....[80]....
        /*0294*/ 	.word	0x0500000f


	//----- nvinfo : EIATTR_COOP_GROUP_INSTR_OFFSETS
	.align		4
.L_973:
        /*0298*/ 	.byte	0x04, 0x28
        /*029a*/ 	.short	(.L_975 - .L_974)


	//   ....[0]....
.L_974:
        /*029c*/ 	.word	0x00000070


	//   ....[1]....
        /*02a0*/ 	.word	0x00000140


	//   ....[2]....
        /*02a4*/ 	.word	0x00000190


	//   ....[3]....
        /*02a8*/ 	.word	0x000003a0


	//   ....[4]....
        /*02ac*/ 	.word	0x00000500


	//   ....[5]....
        /*02b0*/ 	.word	0x00000620


	//   ....[6]....
        /*02b4*/ 	.word	0x00000780


	//   ....[7]....
        /*02b8*/ 	.word	0x000014c0


	//   ....[8]....
        /*02bc*/ 	.word	0x00003420


	//   ....[9]....
        /*02c0*/ 	.word	0x00004560


	//   ....[10]....
        /*02c4*/ 	.word	0x000053f0


	//   ....[11]....
        /*02c8*/ 	.word	0x00005400


	//   ....[12]....
        /*02cc*/ 	.word	0x00005b70


	//   ....[13]....
        /*02d0*/ 	.word	0x00005c80


	//   ....[14]....
        /*02d4*/ 	.word	0x00006070


	//   ....[15]....
        /*02d8*/ 	.word	0x000060f0


	//   ....[16]....
        /*02dc*/ 	.word	0x00006ba0


	//   ....[17]....
        /*02e0*/ 	.word	0x00007590


	//   ....[18]....
        /*02e4*/ 	.word	0x000083a0


	//   ....[19]....
        /*02e8*/ 	.word	0x00008970


	//   ....[20]....
        /*02ec*/ 	.word	0x00008ac0


	//   ....[21]....
        /*02f0*/ 	.word	0x00008c10


	//   ....[22]....
        /*02f4*/ 	.word	0x00008ff0


	//   ....[23]....
        /*02f8*/ 	.word	0x00009070


	//   ....[24]....
        /*02fc*/ 	.word	0x0000a1f0


	//   ....[25]....
        /*0300*/ 	.word	0x0000aa80


	//   ....[26]....
        /*0304*/ 	.word	0x0000bc50


	//   ....[27]....
        /*0308*/ 	.word	0x0000bd10


	//   ....[28]....
        /*030c*/ 	.word	0x0000c010


	//   ....[29]....
        /*0310*/ 	.word	0x0000c1e0


	//   ....[30]....
        /*0314*/ 	.word	0x0000d160


	//   ....[31]....
        /*0318*/ 	.word	0x0000d1a0


	//   ....[32]....
        /*031c*/ 	.word	0x0000d1f0


	//   ....[33]....
        /*0320*/ 	.word	0x0000d210


	//   ....[34]....
        /*0324*/ 	.word	0x0000d230


	//   ....[35]....
        /*0328*/ 	.word	0x0000dcf0


	//   ....[36]....
        /*032c*/ 	.word	0x0000e220


	//   ....[37]....
        /*0330*/ 	.word	0x0000e250


	//   ....[38]....
        /*0334*/ 	.word	0x0000e270


	//   ....[39]....
        /*0338*/ 	.word	0x0000e280


	//   ....[40]....
        /*033c*/ 	.word	0x0000e720


	//   ....[41]....
        /*0340*/ 	.word	0x0000e750


	//   ....[42]....
        /*0344*/ 	.word	0x0000f3c0


	//   ....[43]....
        /*0348*/ 	.word	0x0000f3e0


	//   ....[44]....
        /*034c*/ 	.word	0x00010470


	//   ....[45]....
        /*0350*/ 	.word	0x00011020


	//   ....[46]....
        /*0354*/ 	.word	0x00011990


	//   ....[47]....
        /*0358*/ 	.word	0x00011a30


	//   ....[48]....
        /*035c*/ 	.word	0x00011a80


	//   ....[49]....
        /*0360*/ 	.word	0x00011ab0


	//   ....[50]....
        /*0364*/ 	.word	0x00011ae0


	//   ....[51]....
        /*0368*/ 	.word	0x00011b30


	//   ....[52]....
        /*036c*/ 	.word	0x00011b60


	//   ....[53]....
        /*0370*/ 	.word	0x00011b70


	//   ....[54]....
        /*0374*/ 	.word	0x000124e0


	//   ....[55]....
        /*0378*/ 	.word	0x00012500


	//   ....[56]....
        /*037c*/ 	.word	0x00012520


	//   ....[57]....
        /*0380*/ 	.word	0x00012640


	//   ....[58]....
        /*0384*/ 	.word	0x000127f0


	//   ....[59]....
        /*0388*/ 	.word	0x00012820


	//   ....[60]....
        /*038c*/ 	.word	0x00012970


	//   ....[61]....
        /*0390*/ 	.word	0x00012980


	//   ....[62]....
        /*0394*/ 	.word	0x00015a40


	//   ....[63]....
        /*0398*/ 	.word	0x00015fa0


	//   ....[64]....
        /*039c*/ 	.word	0x00016120


	//   ....[65]....
        /*03a0*/ 	.word	0x00016190


	//   ....[66]....
        /*03a4*/ 	.word	0x000162a0


	//   ....[67]....
        /*03a8*/ 	.word	0x00016350


	//   ....[68]....
        /*03ac*/ 	.word	0x00016440


	//   ....[69]....
        /*03b0*/ 	.word	0x000164a0


	//   ....[70]....
        /*03b4*/ 	.word	0x00016590


	//   ....[71]....
        /*03b8*/ 	.word	0x000165e0


	//   ....[72]....
        /*03bc*/ 	.word	0x00016670


	//   ....[73]....
        /*03c0*/ 	.word	0x00016790


	//   ....[74]....
        /*03c4*/ 	.word	0x00016aa0


	//   ....[75]....
        /*03c8*/ 	.word	0x00016af0


	//   ....[76]....
        /*03cc*/ 	.word	0x00016ce0


	//   ....[77]....
        /*03d0*/ 	.word	0x00016d30


	//   ....[78]....
        /*03d4*/ 	.word	0x00016f60


	//   ....[79]....
        /*03d8*/ 	.word	0x00016fb0


	//   ....[80]....
        /*03dc*/ 	.word	0x000173c0


	//----- nvinfo : EIATTR_REG_RECONFIG
	.align		4
.L_975:
        /*03e0*/ 	.byte	0x01, 0x54
	.zero		2


	//----- nvinfo : EIATTR_SYSCALL_OFFSETS
	.align		4
        /*03e4*/ 	.byte	0x04, 0x46
        /*03e6*/ 	.short	(.L_977 - .L_976)


	//   ....[0]....
.L_976:
        /*03e8*/ 	.word	0x000035e0


	//   ....[1]....
        /*03ec*/ 	.word	0x00010c60


	//   ....[2]....
        /*03f0*/ 	.word	0x00010da0


	//   ....[3]....
        /*03f4*/ 	.word	0x00010e90


	//   ....[4]....
        /*03f8*/ 	.word	0x000115b0


	//   ....[5]....
        /*03fc*/ 	.word	0x00011eb0


	//----- nvinfo : EIATTR_MBARRIER_INSTR_OFFSETS
	.align		4
.L_977:
        /*0400*/ 	.byte	0x04, 0x39
        /*0402*/ 	.short	(.L_979 - .L_978)


	//   ....[0]....
.L_978:
        /*0404*/ 	.word	0x00000280
        /*0408*/ 	.word	0x000000ff
        /*040c*/ 	.word	0x00038800
        /*0410*/ 	.short	0x0100
        /*0412*/ 	.byte	0x08
	.zero		1


	//   ....[1]....
        /*0414*/ 	.word	0x00000290
        /*0418*/ 	.word	0x000000ff
        /*041c*/ 	.word	0x00038810
        /*0420*/ 	.short	0x0100
        /*0422*/ 	.byte	0x08
	.zero		1


	//   ....[2]....
        /*0424*/ 	.word	0x000002a0
        /*0428*/ 	.word	0x000000ff
        /*042c*/ 	.word	0x00038820
        /*0430*/ 	.short	0x0100
        /*0432*/ 	.byte	0x08
	.zero		1


	//   ....[3]....
        /*0434*/ 	.word	0x00000350
        /*0438*/ 	.word	0x000000ff
        /*043c*/ 	.word	0x00038830
        /*0440*/ 	.short	0x0100
        /*0442*/ 	.byte	0x06
	.zero		1


	//   ....[4]....
        /*0444*/ 	.word	0x00000360
        /*0448*/ 	.word	0x000000ff
        /*044c*/ 	.word	0x00038840
        /*0450*/ 	.short	0x0100
        /*0452*/ 	.byte	0x06
	.zero		1


	//   ....[5]....
        /*0454*/ 	.word	0x00000370
        /*0458*/ 	.word	0x000000ff
        /*045c*/ 	.word	0x00038838
        /*0460*/ 	.short	0x0100
        /*0462*/ 	.byte	0x06
	.zero		1


	//   ....[6]....
        /*0464*/ 	.word	0x00000380
        /*0468*/ 	.word	0x000000ff
        /*046c*/ 	.word	0x00038848
        /*0470*/ 	.short	0x0100
        /*0472*/ 	.byte	0x06
	.zero		1


	//   ....[7]....
        /*0474*/ 	.word	0x000004b0
        /*0478*/ 	.word	0x000000ff
        /*047c*/ 	.word	0x00038850
        /*0480*/ 	.short	0x0100
        /*0482*/ 	.byte	0x08
	.zero		1


	//   ....[8]....
        /*0484*/ 	.word	0x000004c0
        /*0488*/ 	.word	0x000000ff
        /*048c*/ 	.word	0x00038860
        /*0490*/ 	.short	0x0100
        /*0492*/ 	.byte	0x08
	.zero		1


	//   ....[9]....
        /*0494*/ 	.word	0x000004d0
        /*0498*/ 	.word	0x000000ff
        /*049c*/ 	.word	0x00038858
        /*04a0*/ 	.short	0x0100
        /*04a2*/ 	.byte	0x08
	.zero		1


	//   ....[10]....
        /*04a4*/ 	.word	0x000004e0
        /*04a8*/ 	.word	0x000000ff
        /*04ac*/ 	.word	0x00038868
        /*04b0*/ 	.short	0x0100
        /*04b2*/ 	.byte	0x08
	.zero		1


	//   ....[11]....
        /*04b4*/ 	.word	0x000005d0
        /*04b8*/ 	.word	0x000000ff
        /*04bc*/ 	.word	0x00038870
        /*04c0*/ 	.short	0x0100
        /*04c2*/ 	.byte	0x06
	.zero		1


	//   ....[12]....
        /*04c4*/ 	.word	0x000005e0
        /*04c8*/ 	.word	0x000000ff
        /*04cc*/ 	.word	0x00038880
        /*04d0*/ 	.short	0x0100
        /*04d2*/ 	.byte	0x06
	.zero		1


	//   ....[13]....
        /*04d4*/ 	.word	0x000005f0
        /*04d8*/ 	.word	0x000000ff
        /*04dc*/ 	.word	0x00038878
        /*04e0*/ 	.short	0x0100
        /*04e2*/ 	.byte	0x06
	.zero		1


	//   ....[14]....
        /*04e4*/ 	.word	0x00000600
        /*04e8*/ 	.word	0x000000ff
        /*04ec*/ 	.word	0x00038888
        /*04f0*/ 	.short	0x0100
        /*04f2*/ 	.byte	0x06
	.zero		1


	//   ....[15]....
        /*04f4*/ 	.word	0x00000730
        /*04f8*/ 	.word	0x000000ff
        /*04fc*/ 	.word	0x00038890
        /*0500*/ 	.short	0x0100
        /*0502*/ 	.byte	0x08
	.zero		1


	//   ....[16]....
        /*0504*/ 	.word	0x00000740
        /*0508*/ 	.word	0x000000ff
        /*050c*/ 	.word	0x000388a0
        /*0510*/ 	.short	0x0100
        /*0512*/ 	.byte	0x08
	.zero		1


	//   ....[17]....
        /*0514*/ 	.word	0x00000750
        /*0518*/ 	.word	0x000000ff
        /*051c*/ 	.word	0x00038898
        /*0520*/ 	.short	0x0100
        /*0522*/ 	.byte	0x08
	.zero		1


	//   ....[18]....
        /*0524*/ 	.word	0x00000760
        /*0528*/ 	.word	0x000000ff
        /*052c*/ 	.word	0x000388a8
        /*0530*/ 	.short	0x0100
        /*0532*/ 	.byte	0x08
	.zero		1


	//   ....[19]....
        /*0534*/ 	.word	0x00000890
        /*0538*/ 	.word	0x000000ff
        /*053c*/ 	.word	0x000388b0
        /*0540*/ 	.short	0x0100
        /*0542*/ 	.byte	0x08
	.zero		1


	//   ....[20]....
        /*0544*/ 	.word	0x000008a0
        /*0548*/ 	.word	0x000000ff
        /*054c*/ 	.word	0x000388c0
        /*0550*/ 	.short	0x0100
        /*0552*/ 	.byte	0x08
	.zero		1


	//   ....[21]....
        /*0554*/ 	.word	0x000008b0
        /*0558*/ 	.word	0x000000ff
        /*055c*/ 	.word	0x000388b8
        /*0560*/ 	.short	0x0100
        /*0562*/ 	.byte	0x08
	.zero		1


	//   ....[22]....
        /*0564*/ 	.word	0x000008c0
        /*0568*/ 	.word	0x000000ff
        /*056c*/ 	.word	0x000388c8
        /*0570*/ 	.short	0x0100
        /*0572*/ 	.byte	0x08
	.zero		1


	//   ....[23]....
        /*0574*/ 	.word	0x00001860
        /*0578*/ 	.word	0x00000008
        /*057c*/ 	.word	0x00000000
        /*0580*/ 	.short	0x0101
        /*0582*/ 	.byte	0x3f
	.zero		1


	//   ....[24]....
        /*0584*/ 	.word	0x00002300
        /*0588*/ 	.word	0x00000004
        /*058c*/ 	.word	0x00000000
        /*0590*/ 	.short	0x0101
        /*0592*/ 	.byte	0x3f
	.zero		1


	//   ....[25]....
        /*0594*/ 	.word	0x00003610
        /*0598*/ 	.word	0x000000c3
        /*059c*/ 	.word	0x00038800
        /*05a0*/ 	.short	0x010a
        /*05a2*/ 	.byte	0x3f
	.zero		1


	//   ....[26]....
        /*05a4*/ 	.word	0x000037c0
        /*05a8*/ 	.word	0x000000c3
        /*05ac*/ 	.word	0x00038830
        /*05b0*/ 	.short	0x010a
        /*05b2*/ 	.byte	0x3f
	.zero		1


	//   ....[27]....
        /*05b4*/ 	.word	0x00003800
        /*05b8*/ 	.word	0x000000c3
        /*05bc*/ 	.word	0x00038830
        /*05c0*/ 	.short	0x010a
        /*05c2*/ 	.byte	0x3f
	.zero		1


	//   ....[28]....
        /*05c4*/ 	.word	0x00003c10
        /*05c8*/ 	.word	0x000000c3
        /*05cc*/ 	.word	0x00038810
        /*05d0*/ 	.short	0x010a
        /*05d2*/ 	.byte	0x3f
	.zero		1


	//   ....[29]....
        /*05d4*/ 	.word	0x00003c50
        /*05d8*/ 	.word	0x000000c3
        /*05dc*/ 	.word	0x00038850
        /*05e0*/ 	.short	0x010a
        /*05e2*/ 	.byte	0x3f
	.zero		1


	//   ....[30]....
        /*05e4*/ 	.word	0x00003d10
        /*05e8*/ 	.word	0x000000c3
        /*05ec*/ 	.word	0x00038850
        /*05f0*/ 	.short	0x010a
        /*05f2*/ 	.byte	0x3f
	.zero		1


	//   ....[31]....
        /*05f4*/ 	.word	0x00006570
        /*05f8*/ 	.word	0x00000018
        /*05fc*/ 	.word	0x00000000
        /*0600*/ 	.short	0x0101
        /*0602*/ 	.byte	0x3f
	.zero		1


	//   ....[32]....
        /*0604*/ 	.word	0x00006bc0
        /*0608*/ 	.word	0x00000015
        /*060c*/ 	.word	0x00000000
        /*0610*/ 	.short	0x0101
        /*0612*/ 	.byte	0x3f
	.zero		1


	//   ....[33]....
        /*0614*/ 	.word	0x00006d00
        /*0618*/ 	.word	0x000000c5
        /*061c*/ 	.word	0x00038830
        /*0620*/ 	.short	0x010a
        /*0622*/ 	.byte	0x3f
	.zero		1


	//   ....[34]....
        /*0624*/ 	.word	0x00006d50
        /*0628*/ 	.word	0x000000c5
        /*062c*/ 	.word	0x00038830
        /*0630*/ 	.short	0x010a
        /*0632*/ 	.byte	0x3f
	.zero		1


	//   ....[35]....
        /*0634*/ 	.word	0x00007080
        /*0638*/ 	.word	0x000000c5
        /*063c*/ 	.word	0x00038850
        /*0640*/ 	.short	0x010a
        /*0642*/ 	.byte	0x3f
	.zero		1


	//   ....[36]....
        /*0644*/ 	.word	0x000070c0
        /*0648*/ 	.word	0x000000c5
        /*064c*/ 	.word	0x00038850
        /*0650*/ 	.short	0x010a
        /*0652*/ 	.byte	0x3f
	.zero		1


	//   ....[37]....
        /*0654*/ 	.word	0x00009290
        /*0658*/ 	.word	0x00000099
        /*065c*/ 	.word	0x00000000
        /*0660*/ 	.short	0x0101
        /*0662*/ 	.byte	0x3f
	.zero		1


	//   ....[38]....
        /*0664*/ 	.word	0x0000a210
        /*0668*/ 	.word	0x000000c5
        /*066c*/ 	.word	0x00000000
        /*0670*/ 	.short	0x0101
        /*0672*/ 	.byte	0x3f
	.zero		1


	//   ....[39]....
        /*0674*/ 	.word	0x0000a360
        /*0678*/ 	.word	0x000000ba
        /*067c*/ 	.word	0x00038830
        /*0680*/ 	.short	0x010a
        /*0682*/ 	.byte	0x3f
	.zero		1


	//   ....[40]....
        /*0684*/ 	.word	0x0000a3b0
        /*0688*/ 	.word	0x000000ba
        /*068c*/ 	.word	0x00038830
        /*0690*/ 	.short	0x010a
        /*0692*/ 	.byte	0x3f
	.zero		1


	//   ....[41]....
        /*0694*/ 	.word	0x0000a5e0
        /*0698*/ 	.word	0x000000ba
        /*069c*/ 	.word	0x00038850
        /*06a0*/ 	.short	0x010a
        /*06a2*/ 	.byte	0x3f
	.zero		1


	//   ....[42]....
        /*06a4*/ 	.word	0x0000a620
        /*06a8*/ 	.word	0x000000ba
        /*06ac*/ 	.word	0x00038850
        /*06b0*/ 	.short	0x010a
        /*06b2*/ 	.byte	0x3f
	.zero		1


	//   ....[43]....
        /*06b4*/ 	.word	0x0000c540
        /*06b8*/ 	.word	0x00000098
        /*06bc*/ 	.word	0x00000000
        /*06c0*/ 	.short	0x0101
        /*06c2*/ 	.byte	0x3f
	.zero		1


	//   ....[44]....
        /*06c4*/ 	.word	0x0000d180
        /*06c8*/ 	.word	0x000000ba
        /*06cc*/ 	.word	0x00000000
        /*06d0*/ 	.short	0x0101
        /*06d2*/ 	.byte	0x3f
	.zero		1


	//   ....[45]....
        /*06d4*/ 	.word	0x0000dd10
        /*06d8*/ 	.word	0x000000ff
        /*06dc*/ 	.word	0x00000000
        /*06e0*/ 	.short	0x0101
        /*06e2*/ 	.byte	0x04
	.zero		1


	//   ....[46]....
        /*06e4*/ 	.word	0x00011270
        /*06e8*/ 	.word	0x000000ff
        /*06ec*/ 	.word	0x00038840
        /*06f0*/ 	.short	0x010a
        /*06f2*/ 	.byte	0x26
	.zero		1


	//   ....[47]....
        /*06f4*/ 	.word	0x00011cc0
        /*06f8*/ 	.word	0x000000ff
        /*06fc*/ 	.word	0x00038800
        /*0700*/ 	.short	0x0107
        /*0702*/ 	.byte	0x26
	.zero		1


	//   ....[48]....
        /*0704*/ 	.word	0x00011d40
        /*0708*/ 	.word	0x000000ff
        /*070c*/ 	.word	0x00038800
        /*0710*/ 	.short	0x0101
        /*0712*/ 	.byte	0x26
	.zero		1


	//   ....[49]....
        /*0714*/ 	.word	0x00012c10
        /*0718*/ 	.word	0x000000ff
        /*071c*/ 	.word	0x00038810
        /*0720*/ 	.short	0x0107
        /*0722*/ 	.byte	0x26
	.zero		1


	//   ....[50]....
        /*0724*/ 	.word	0x00012c70
        /*0728*/ 	.word	0x000000ff
        /*072c*/ 	.word	0x00038810
        /*0730*/ 	.short	0x0101
        /*0732*/ 	.byte	0x26
	.zero		1


	//   ....[51]....
        /*0734*/ 	.word	0x00012c80
        /*0738*/ 	.word	0x000000ff
        /*073c*/ 	.word	0x00038820
        /*0740*/ 	.short	0x010a
        /*0742*/ 	.byte	0x26
	.zero		1


	//   ....[52]....
        /*0744*/ 	.word	0x00012ce0
        /*0748*/ 	.word	0x000000ff
        /*074c*/ 	.word	0x00038860
        /*0750*/ 	.short	0x010a
        /*0752*/ 	.byte	0x26
	.zero		1


	//   ....[53]....
        /*0754*/ 	.word	0x000138a0
        /*0758*/ 	.word	0x000000ff
        /*075c*/ 	.word	0x00038848
        /*0760*/ 	.short	0x010a
        /*0762*/ 	.byte	0x26
	.zero		1


	//   ....[54]....
        /*0764*/ 	.word	0x00013a70
        /*0768*/ 	.word	0x000000ff
        /*076c*/ 	.word	0x00038868
        /*0770*/ 	.short	0x010a
        /*0772*/ 	.byte	0x26
	.zero		1


	//   ....[55]....
        /*0774*/ 	.word	0x00014420
        /*0778*/ 	.word	0x000000ff
        /*077c*/ 	.word	0x00038840
        /*0780*/ 	.short	0x010a
        /*0782*/ 	.byte	0x26
	.zero		1


	//   ....[56]....
        /*0784*/ 	.word	0x00014600
        /*0788*/ 	.word	0x000000ff
        /*078c*/ 	.word	0x00038860
        /*0790*/ 	.short	0x010a
        /*0792*/ 	.byte	0x26
	.zero		1


	//   ....[57]....
        /*0794*/ 	.word	0x00014fd0
        /*0798*/ 	.word	0x000000ff
        /*079c*/ 	.word	0x00038848
        /*07a0*/ 	.short	0x010a
        /*07a2*/ 	.byte	0x26
	.zero		1


	//   ....[58]....
        /*07a4*/ 	.word	0x000151b0
        /*07a8*/ 	.word	0x000000ff
        /*07ac*/ 	.word	0x00038868
        /*07b0*/ 	.short	0x010a
        /*07b2*/ 	.byte	0x26
	.zero		1


	//   ....[59]....
        /*07b4*/ 	.word	0x000159d0
        /*07b8*/ 	.word	0x00000002
        /*07bc*/ 	.word	0x00038820
        /*07c0*/ 	.short	0x010a
        /*07c2*/ 	.byte	0x3f
	.zero		1


	//   ....[60]....
        /*07c4*/ 	.word	0x00015b70
        /*07c8*/ 	.word	0x00000007
        /*07cc*/ 	.word	0x00000000
        /*07d0*/ 	.short	0x010a
        /*07d2*/ 	.byte	0x3f
	.zero		1


	//   ....[61]....
        /*07d4*/ 	.word	0x00015be0
        /*07d8*/ 	.word	0x00000005
        /*07dc*/ 	.word	0x00000000
        /*07e0*/ 	.short	0x010a
        /*07e2*/ 	.byte	0x3f
	.zero		1


	//   ....[62]....
        /*07e4*/ 	.word	0x00015c40
        /*07e8*/ 	.word	0x00000005
        /*07ec*/ 	.word	0x00000000
        /*07f0*/ 	.short	0x010a
        /*07f2*/ 	.byte	0x3f
	.zero		1


	//   ....[63]....
        /*07f4*/ 	.word	0x00015c70
        /*07f8*/ 	.word	0x00000003
        /*07fc*/ 	.word	0x00000000
        /*0800*/ 	.short	0x010a
        /*0802*/ 	.byte	0x3f
	.zero		1


	//   ....[64]....
        /*0804*/ 	.word	0x00015cd0
        /*0808*/ 	.word	0x000000c3
        /*080c*/ 	.word	0x00038800
        /*0810*/ 	.short	0x010a
        /*0812*/ 	.byte	0x3f
	.zero		1


	//   ....[65]....
        /*0814*/ 	.word	0x00015d20
        /*0818*/ 	.word	0x000000c3
        /*081c*/ 	.word	0x00038830
        /*0820*/ 	.short	0x010a
        /*0822*/ 	.byte	0x3f
	.zero		1


	//   ....[66]....
        /*0824*/ 	.word	0x00015d70
        /*0828*/ 	.word	0x000000c3
        /*082c*/ 	.word	0x00038810
        /*0830*/ 	.short	0x010a
        /*0832*/ 	.byte	0x3f
	.zero		1


	//   ....[67]....
        /*0834*/ 	.word	0x00015dc0
        /*0838*/ 	.word	0x000000c3
        /*083c*/ 	.word	0x00038850
        /*0840*/ 	.short	0x010a
        /*0842*/ 	.byte	0x3f
	.zero		1


	//   ....[68]....
        /*0844*/ 	.word	0x00015e10
        /*0848*/ 	.word	0x000000c5
        /*084c*/ 	.word	0x00038830
        /*0850*/ 	.short	0x010a
        /*0852*/ 	.byte	0x3f
	.zero		1


	//   ....[69]....
        /*0854*/ 	.word	0x00015e60
        /*0858*/ 	.word	0x000000c5
        /*085c*/ 	.word	0x00038850
        /*0860*/ 	.short	0x010a
        /*0862*/ 	.byte	0x3f
	.zero		1


	//   ....[70]....
        /*0864*/ 	.word	0x00015eb0
        /*0868*/ 	.word	0x000000ba
        /*086c*/ 	.word	0x00038830
        /*0870*/ 	.short	0x010a
        /*0872*/ 	.byte	0x3f
	.zero		1


	//   ....[71]....
        /*0874*/ 	.word	0x00015f00
        /*0878*/ 	.word	0x000000ba
        /*087c*/ 	.word	0x00038850
        /*0880*/ 	.short	0x010a
        /*0882*/ 	.byte	0x3f
	.zero		1


	//   ....[72]....
        /*0884*/ 	.word	0x00016060
        /*0888*/ 	.word	0x00000003
        /*088c*/ 	.word	0x00038840
        /*0890*/ 	.short	0x010a
        /*0892*/ 	.byte	0x3f
	.zero		1


	//   ....[73]....
        /*0894*/ 	.word	0x00016ff0
        /*0898*/ 	.word	0x00000003
        /*089c*/ 	.word	0x00038820
        /*08a0*/ 	.short	0x010a
        /*08a2*/ 	.byte	0x3f
	.zero		1


	//   ....[74]....
        /*08a4*/ 	.word	0x00017050
        /*08a8*/ 	.word	0x00000003
        /*08ac*/ 	.word	0x00038860
        /*08b0*/ 	.short	0x010a
        /*08b2*/ 	.byte	0x3f
	.zero		1


	//   ....[75]....
        /*08b4*/ 	.word	0x000170b0
        /*08b8*/ 	.word	0x00000003
        /*08bc*/ 	.word	0x00038848
        /*08c0*/ 	.short	0x010a
        /*08c2*/ 	.byte	0x3f
	.zero		1


	//   ....[76]....
        /*08c4*/ 	.word	0x00017110
        /*08c8*/ 	.word	0x00000003
        /*08cc*/ 	.word	0x00038868
        /*08d0*/ 	.short	0x010a
        /*08d2*/ 	.byte	0x3f
	.zero		1


	//   ....[77]....
        /*08d4*/ 	.word	0x00017170
        /*08d8*/ 	.word	0x00000003
        /*08dc*/ 	.word	0x00038840
        /*08e0*/ 	.short	0x010a
        /*08e2*/ 	.byte	0x3f
	.zero		1


	//   ....[78]....
        /*08e4*/ 	.word	0x000171d0
        /*08e8*/ 	.word	0x00000003
        /*08ec*/ 	.word	0x00038860
        /*08f0*/ 	.short	0x010a
        /*08f2*/ 	.byte	0x3f
	.zero		1


	//   ....[79]....
        /*08f4*/ 	.word	0x00017230
        /*08f8*/ 	.word	0x00000003
        /*08fc*/ 	.word	0x00038848
        /*0900*/ 	.short	0x010a
        /*0902*/ 	.byte	0x3f
	.zero		1


	//   ....[80]....
        /*0904*/ 	.word	0x00017290
        /*0908*/ 	.word	0x00000003
        /*090c*/ 	.word	0x00038868
        /*0910*/ 	.short	0x010a
        /*0912*/ 	.byte	0x3f
	.zero		1


	//   ....[81]....
        /*0914*/ 	.word	0x000172e0
        /*0918*/ 	.word	0x00000002
        /*091c*/ 	.word	0x00038820
        /*0920*/ 	.short	0x010a
        /*0922*/ 	.byte	0x3f
	.zero		1


	//   ....[82]....
        /*0924*/ 	.word	0x00017480
        /*0928*/ 	.word	0x00000007
        /*092c*/ 	.word	0x00000000
        /*0930*/ 	.short	0x010a
        /*0932*/ 	.byte	0x3f
	.zero		1


	//   ....[83]....
        /*0934*/ 	.word	0x000174d0
        /*0938*/ 	.word	0x00000005
        /*093c*/ 	.word	0x00000000
        /*0940*/ 	.short	0x010a
        /*0942*/ 	.byte	0x3f
	.zero		1


	//   ....[84]....
        /*0944*/ 	.word	0x00017520
        /*0948*/ 	.word	0x00000005
        /*094c*/ 	.word	0x00000000
        /*0950*/ 	.short	0x010a
        /*0952*/ 	.byte	0x3f
	.zero		1


	//----- nvinfo : EIATTR_NUM_MBARRIERS
	.align		4
.L_979:
        /*0954*/ 	.byte	0x03, 0x38
        /*0956*/ 	.short	0x0017


	//----- nvinfo : EIATTR_EXIT_INSTR_OFFSETS
	.align		4
        /*0958*/ 	.byte	0x04, 0x1c
        /*095a*/ 	.short	(.L_981 - .L_980)


	//   ....[0]....
.L_980:
        /*095c*/ 	.word	0x00015cc0


	//----- nvinfo : EIATTR_MAX_THREADS
	.align		4
.L_981:
        /*0960*/ 	.byte	0x04, 0x05
        /*0962*/ 	.short	(.L_983 - .L_982)
.L_982:
        /*0964*/ 	.word	0x00000180
        /*0968*/ 	.word	0x00000001
        /*096c*/ 	.word	0x00000001


	//----- nvinfo : EIATTR_CRS_STACK_SIZE
	.align		4
.L_983:
        /*0970*/ 	.byte	0x04, 0x1e
        /*0972*/ 	.short	(.L_985 - .L_984)
.L_984:
        /*0974*/ 	.word	0x00000000


	//----- nvinfo : EIATTR_CBANK_PARAM_SIZE
	.align		4
.L_985:
        /*0978*/ 	.byte	0x03, 0x19
        /*097a*/ 	.short	0x0b70


	//----- nvinfo : EIATTR_PARAM_CBANK
	.align		4
        /*097c*/ 	.byte	0x04, 0x0a
        /*097e*/ 	.short	(.L_987 - .L_986)
	.align		4
.L_986:
        /*0980*/ 	.word	index@(.nv.constant0._ZN7cutlass13device_kernelIN5flash11enable_sm90INS1_16FlashAttnFwdSm90INS1_25CollectiveMainloopFwdSm90ILi2EN4cute5tupleIJNS5_1CILi1EEES8_S8_EEENS6_IJNS7_ILi64EEESA_SA_EEELi512ENS_6half_tEfNS_4arch4Sm90ELb1ELb0ELb1ELb0ELb0ELb0ELb1ELb0ELb0ELb1ELb1ELb0EEENS1_21CollectiveEpilogueFwdINS6_IJSA_NS7_ILi512EEESA_EEES9_SC_SE_Li256ELb0ELb1ELb1ELb0EEENS1_19SingleTileSchedulerILb0ELb1ELb1ELi64EEEEEEEEEvNT_6ParamsE)
        /*0984*/ 	.short	0x0210
        /*0986*/ 	.short	0x0b70


	//----- nvinfo : EIATTR_SW_WAR
	.align		4
.L_987:
        /*0988*/ 	.byte	0x04, 0x36
        /*098a*/ 	.short	(.L_989 - .L_988)
.L_988:
        /*098c*/ 	.word	0x00000008
.L_989:


//--------------------- .nv.info._ZN7cutlass13device_kernelIN5flash11enable_sm90INS1_16FlashAttnFwdSm90INS1_25CollectiveMainloopFwdSm90ILi2EN4cute5tupleIJNS5_1CILi1EEES8_S8_EEENS6_IJNS7_ILi64EEESA_SA_EEELi512ENS_6half_tEfNS_4arch4Sm90ELb1ELb0ELb1ELb1ELb0ELb0ELb0ELb0ELb0ELb1ELb1ELb0EEENS1_21CollectiveEpilogueFwdINS6_IJSA_NS7_ILi512EEESA_EEES9_SC_SE_Li256ELb1ELb1ELb1ELb0EEENS1_36VarlenDynamicPersistentTileSchedulerILi64ELi64ELi256ELi128ELb1ELb1ELb1ELb1ELb1ELb1EEEEEEEEEvNT_6ParamsE --------------------------
	.section	.nv.info._ZN7cutlass13device_kernelIN5flash11enable_sm90INS1_16FlashAttnFwdSm90INS1_25CollectiveMainloopFwdSm90ILi2EN4cute5tupleIJNS5_1CILi1EEES8_S8_EEENS6_IJNS7_ILi64EEESA_SA_EEELi512ENS_6half_tEfNS_4arch4Sm90ELb1ELb0ELb1ELb1ELb0ELb0ELb0ELb0ELb0ELb1ELb1ELb0EEENS1_21CollectiveEpilogueFwdINS6_IJSA_NS7_ILi512EEESA_EEES9_SC_SE_Li256ELb1ELb1ELb1ELb0EEENS1_36VarlenDynamicPersistentTileSchedulerILi64ELi64ELi256ELi128ELb1ELb1ELb1ELb1ELb1ELb1EEEEEEEEEvNT_6ParamsE,"",@"SHT_CUDA_INFO"
	.sectionflags	@""
	.align	4


	//----- nvinfo : EIATTR_CUDA_API_VERSION
	.align		4
        /*0000*/ 	.byte	0x04, 0x37
        /*0002*/ 	.short	(.L_991 - .L_990)
.L_990:
        /*0004*/ 	.word	0x00000082


	//----- nvinfo : EIATTR_KPARAM_INFO
	.align		4
.L_991:
        /*0008*/ 	.byte	0x04, 0x17
        /*000a*/ 	.short	(.L_993 - .L_992)
.L_992:
        /*000c*/ 	.word	0x00000000
        /*0010*/ 	.short	0x0000
        /*0012*/ 	.short	0x0070
        /*0014*/ 	.byte	0x00, 0xf0, 0x01, 0x2a


	//----- nvinfo : EIATTR_SPARSE_MMA_MASK
	.align		4
.L_993:
        /*0018*/ 	.byte	0x03, 0x50
        /*001a*/ 	.short	0x0000


	//----- nvinfo : EIATTR_MAXREG_COUNT
	.align		4
        /*001c*/ 	.byte	0x03, 0x1b
        /*001e*/ 	.short	0x00a8


	//----- nvinfo : EIATTR_NUM_BARRIERS
	.align		4
        /*0020*/ 	.byte	0x02, 0x4c
        /*0022*/ 	.byte	0x10
	.zero		1


	//----- nvinfo : EIATTR_EXTERNS
	.align		4
        /*0024*/ 	.byte	0x04, 0x0f
        /*0026*/ 	.short	(.L_995 - .L_994)


	//   ....[0]....
	.align		4
.L_994:
        /*0028*/ 	.word	index@(__assertfail)


	//----- nvinfo : EIATTR_ANNOTATIONS
	.align		4
.L_995:
        /*002c*/ 	.byte	0x04, 0x55
        /*002e*/ 	.short	(.L_997 - .L_996)


	//   ....[0]....
.L_996:
        /* <DEDUP_REMOVED lines=72> */


	//----- nvinfo : EIATTR_MERCURY_ISA_VERSION
	.align		4
.L_997:
        /*04a0*/ 	.byte	0x03, 0x5f
        /*04a2*/ 	.short	0x0101


	//----- nvinfo : EIATTR_UNUSED_LOAD_BYTE_OFFSET
	.align		4
        /*04a4*/ 	.byte	0x04, 0x44
        /*04a6*/ 	.short	(.L_999 - .L_998)


	//   ....[0]....
.L_998:
        /*04a8*/ 	.word	0x00000a10
        /*04ac*/ 	.word	0x0000fff0


	//   ....[1]....
        /*04b0*/ 	.word	0x0000aa00
        /*04b4*/ 	.word	0x0000fff0


	//----- nvinfo : EIATTR_INT_WARP_WIDE_INSTR_OFFSETS
	.align		4
.L_999:
        /*04b8*/ 	.byte	0x04, 0x31
        /*04ba*/ 	.short	(.L_1001 - .L_1000)


	//   ....[0]....
.L_1000:
        /*04bc*/ 	.word	0x00000130


	//   ....[1]....
        /*04c0*/ 	.word	0x00000170


	//   ....[2]....
        /*04c4*/ 	.word	0x000001e0


	//   ....[3]....
        /*04c8*/ 	.word	0x00010eb0


	//   ....[4]....
        /*04cc*/ 	.word	0x00010f40


	//   ....[5]....
        /*04d0*/ 	.word	0x00015870


	//   ....[6]....
        /*04d4*/ 	.word	0x00015900


	//----- nvinfo : EIATTR_COOP_GROUP_MASK_REGIDS
	.align		4
.L_1001:
        /*04d8*/ 	.byte	0x04, 0x29
        /*04da*/ 	.short	(.L_1003 - .L_1002)


	//   ....[0]....
.L_1002:
        /*04dc*/ 	.word	0xffffffff


	//   ....[1]....
        /*04e0*/ 	.word	0xffffffff


	//   ....[2]....
        /*04e4*/ 	.word	0xffffffff


	//   ....[3]....
        /*04e8*/ 	.word	0xffffffff


	//   ....[4]....
        /*04ec*/ 	.word	0xffffffff


	//   ....[5]....
        /*04f0*/ 	.word	0xffffffff


	//   ....[6]....
        /*04f4*/ 	.word	0xffffffff


	//   ....[7]....
        /*04f8*/ 	.word	0xffffffff


	//   ....[8]....
        /*04fc*/ 	.word	0xffffffff


	//   ....[9]....
        /*0500*/ 	.word	0xffffffff


	//   ....[10]....
        /*0504*/ 	.word	0xffffffff


	//   ....[11]....
        /*0508*/ 	.word	0xffffffff


	//   ....[12]....
        /*050c*/ 	.word	0xffffffff


	//   ....[13]....
        /*0510*/ 	.word	0xffffffff


	//   ....[14]....
        /*0514*/ 	.word	0xffffffff


	//   ....[15]....
        /*0518*/ 	.word	0xffffffff


	//   ....[16]....
        /*051c*/ 	.word	0xffffffff


	//   ....[17]....
        /*0520*/ 	.word	0xffffffff


	//   ....[18]....
        /*0524*/ 	.word	0xffffffff


	//   ....[19]....
        /*0528*/ 	.word	0xffffffff


	//   ....[20]....
        /*052c*/ 	.word	0xffffffff


	//   ....[21]....
        /*0530*/ 	.word	0xffffffff


	//   ....[22]....
        /*0534*/ 	.word	0xffffffff


	//   ....[23]....
        /*0538*/ 	.word	0xffffffff


	//   ....[24]....
        /*053c*/ 	.word	0xffffffff


	//   ....[25]....
        /*0540*/ 	.word	0xffffffff


	//   ....[26]....
        /*0544*/ 	.word	0xffffffff


	//   ....[27]....
        /*0548*/ 	.word	0xffffffff


	//   ....[28]....
        /*054c*/ 	.word	0xffffffff


	//   ....[29]....
        /*0550*/ 	.word	0xffffffff


	//   ....[30]....
        /*0554*/ 	.word	0xffffffff


	//   ....[31]....
        /*0558*/ 	.word	0xffffffff


	//   ....[32]....
        /*055c*/ 	.word	0xffffffff


	//   ....[33]....
        /*0560*/ 	.word	0xffffffff


	//   ....[34]....
        /*0564*/ 	.word	0xffffffff


	//   ....[35]....
        /*0568*/ 	.word	0xffffffff


	//   ....[36]....
        /*056c*/ 	.word	0xffffffff


	//   ....[37]....
        /*0570*/ 	.word	0xffffffff


	//   ....[38]....
        /*0574*/ 	.word	0xffffffff


	//   ....[39]....
        /*0578*/ 	.word	0xffffffff


	//   ....[40]....
        /*057c*/ 	.word	0xffffffff


	//   ....[41]....
        /*0580*/ 	.word	0xffffffff


	//   ....[42]....
        /*0584*/ 	.word	0xffffffff


	//   ....[43]....
        /*0588*/ 	.word	0xffffffff


	//   ....[44]....
        /*058c*/ 	.word	0xffffffff


	//   ....[45]....
        /*0590*/ 	.word	0xffffffff


	//   ....[46]....
        /*0594*/ 	.word	0xffffffff


	//   ....[47]....
        /*0598*/ 	.word	0xffffffff


	//   ....[48]....
        /*059c*/ 	.word	0xffffffff


	//   ....[49]....
        /*05a0*/ 	.word	0xffffffff


	//   ....[50]....
        /*05a4*/ 	.word	0xffffffff


	//   ....[51]....
        /*05a8*/ 	.word	0xffffffff


	//   ....[52]....
        /*05ac*/ 	.word	0xffffffff


	//   ....[53]....
        /*05b0*/ 	.word	0xffffffff


	//   ....[54]....
        /*05b4*/ 	.word	0xffffffff


	//   ....[55]....
        /*05b8*/ 	.word	0xffffffff


	//   ....[56]....
        /*05bc*/ 	.word	0xffffffff


	//   ....[57]....
        /*05c0*/ 	.word	0xffffffff


	//   ....[58]....
        /*05c4*/ 	.word	0xffffffff


	//   ....[59]....
        /*05c8*/ 	.word	0xffffffff


	//   ....[60]....
        /*05cc*/ 	.word	0xffffffff


	//   ....[61]....
        /*05d0*/ 	.word	0xffffffff


	//   ....[62]....
        /*05d4*/ 	.word	0xffffffff


	//   ....[63]....
        /*05d8*/ 	.word	0xffffffff


	//   ....[64]....
        /*05dc*/ 	.word	0xffffffff


	//   ....[65]....
        /*05e0*/ 	.word	0xffffffff


	//   ....[66]....
        /*05e4*/ 	.word	0xffffffff


	//   ....[67]....
        /*05e8*/ 	.word	0xffffffff


	//   ....[68]....
        /*05ec*/ 	.word	0xffffffff


	//   ....[69]....
        /*05f0*/ 	.word	0xffffffff


	//   ....[70]....
        /*05f4*/ 	.word	0xffffffff


	//   ....[71]....
        /*05f8*/ 	.word	0xffffffff


	//   ....[72]....
        /*05fc*/ 	.word	0xffffffff


	//   ....[73]....
        /*0600*/ 	.word	0xffffffff


	//   ....[74]....
        /*0604*/ 	.word	0xffffffff


	//   ....[75]....
        /*0608*/ 	.word	0xffffffff


	//   ....[76]....
        /*060c*/ 	.word	0xffffffff


	//   ....[77]....
        /*0610*/ 	.word	0xffffffff


	//   ....[78]....
        /*0614*/ 	.word	0xffffffff


	//   ....[79]....
        /*0618*/ 	.word	0xffffffff


	//   ....[80]....
        /*061c*/ 	.word	0xffffffff


	//   ....[81]....
        /*0620*/ 	.word	0xffffffff


	//   ....[82]....
        /*0624*/ 	.word	0xffffffff


	//   ....[83]....
        /*0628*/ 	.word	0xffffffff


	//   ....[84]....
        /*062c*/ 	.word	0xffffffff


	//   ....[85]....
        /*0630*/ 	.word	0xffffffff


	//   ....[86]....
        /*0634*/ 	.word	0xffffffff


	//   ....[87]....
        /*0638*/ 	.word	0xffffffff


	//   ....[88]....
        /*063c*/ 	.word	0xffffffff


	//   ....[89]....
        /*0640*/ 	.word	0xffffffff


	//   ....[90]....
        /*0644*/ 	.word	0xffffffff


	//   ....[91]....
        /*0648*/ 	.word	0xffffffff


	//   ....[92]....
        /*064c*/ 	.word	0xffffffff


	//   ....[93]....
        /*0650*/ 	.word	0xffffffff


	//   ....[94]....
        /*0654*/ 	.word	0x0500000f


	//   ....[95]....
        /*0658*/ 	.word	0x0500000f


	//   ....[96]....
        /*065c*/ 	.word	0x0500000f


	//   ....[97]....
        /*0660*/ 	.word	0x0500000f


	//   ....[98]....
        /*0664*/ 	.word	0x0500000f


	//   ....[99]....
        /*0668*/ 	.word	0x0500000f


	//   ....[100]....
        /*066c*/ 	.word	0x0500000f


	//   ....[101]....
        /*0670*/ 	.word	0x0500000f


	//   ....[102]....
        /*0674*/ 	.word	0x0500000f


	//   ....[103]....
        /*0678*/ 	.word	0x0500000f


	//   ....[104]....
        /*067c*/ 	.word	0x0500000f


	//   ....[105]....
        /*0680*/ 	.word	0x0500000f


	//   ....[106]....
        /*0684*/ 	.word	0x0500000f


	//   ....[107]....
        /*0688*/ 	.word	0x0500000f


	//   ....[108]....
        /*068c*/ 	.word	0x0500000f


	//   ....[109]....
        /*0690*/ 	.word	0x0500000f


	//   ....[110]....
        /*0694*/ 	.word	0x0500000f


	//   ....[111]....
        /*0698*/ 	.word	0x0500000f


	//   ....[112]....
        /*069c*/ 	.word	0x0500000f


	//   ....[113]....
        /*06a0*/ 	.word	0x0500000f


	//   ....[114]....
        /*06a4*/ 	.word	0x0500000f


	//   ....[115]....
        /*06a8*/ 	.word	0x0500000f


	//   ....[116]....
        /*06ac*/ 	.word	0x0500000f


	//   ....[117]....
        /*06b0*/ 	.word	0x0500000f


	//   ....[118]....
        /*06b4*/ 	.word	0x0500000f


	//   ....[119]....
        /*06b8*/ 	.word	0x0500000f


	//   ....[120]....
        /*06bc*/ 	.word	0x0500000f


	//   ....[121]....
        /*06c0*/ 	.word	0x0500000f


	//----- nvinfo : EIATTR_COOP_GROUP_INSTR_OFFSETS
	.align		4
.L_1003:
        /*06c4*/ 	.byte	0x04, 0x28
        /*06c6*/ 	.short	(.L_1005 - .L_1004)


	//   ....[0]....
.L_1004:
        /*06c8*/ 	.word	0x00000060


	//   ....[1]....
        /*06cc*/ 	.word	0x00000140


	//   ....[2]....
        /*06d0*/ 	.word	0x00000190


	//   ....[3]....
        /*06d4*/ 	.word	0x00000380


	//   ....[4]....
        /*06d8*/ 	.word	0x000004e0


	//   ....[5]....
        /*06dc*/ 	.word	0x00000600


	//   ....[6]....
        /*06e0*/ 	.word	0x00000760


	//   ....[7]....
        /*06e4*/ 	.word	0x00002170


	//   ....[8]....
        /*06e8*/ 	.word	0x00004220


	//   ....[9]....
        /*06ec*/ 	.word	0x00004860


	//   ....[10]....
        /*06f0*/ 	.word	0x00004890


	//   ....[11]....
        /*06f4*/ 	.word	0x00004ff0


	//   ....[12]....
        /*06f8*/ 	.word	0x00005090


	//   ....[13]....
        /*06fc*/ 	.word	0x00005500


	//   ....[14]....
        /*0700*/ 	.word	0x00005560


	//   ....[15]....
        /*0704*/ 	.word	0x00005f00


	//   ....[16]....
        /*0708*/ 	.word	0x000061f0


	//   ....[17]....
        /*070c*/ 	.word	0x00006210


	//   ....[18]....
        /*0710*/ 	.word	0x00006b40


	//   ....[19]....
        /*0714*/ 	.word	0x00006c00


	//   ....[20]....
        /*0718*/ 	.word	0x000073b0


	//   ....[21]....
        /*071c*/ 	.word	0x00007520


	//   ....[22]....
        /*0720*/ 	.word	0x000081d0


	//   ....[23]....
        /*0724*/ 	.word	0x00008850


	//   ....[24]....
        /*0728*/ 	.word	0x00008880


	//   ....[25]....
        /*072c*/ 	.word	0x000091b0


	//   ....[26]....
        /*0730*/ 	.word	0x00009230


	//   ....[27]....
        /*0734*/ 	.word	0x00009eb0


	//   ....[28]....
        /*0738*/ 	.word	0x00009f00


	//   ....[29]....
        /*073c*/ 	.word	0x00009f70


	//   ....[30]....
        /*0740*/ 	.word	0x00009fa0


	//   ....[31]....
        /*0744*/ 	.word	0x00009fd0


	//   ....[32]....
        /*0748*/ 	.word	0x0000b800


	//   ....[33]....
        /*074c*/ 	.word	0x0000bbf0


	//   ....[34]....
        /*0750*/ 	.word	0x0000bc00


	//   ....[35]....
        /*0754*/ 	.word	0x0000bc10


	//   ....[36]....
        /*0758*/ 	.word	0x0000bc40


	//   ....[37]....
        /*075c*/ 	.word	0x0000c860


	//   ....[38]....
        /*0760*/ 	.word	0x0000c880


	//   ....[39]....
        /*0764*/ 	.word	0x0000cb30


	//   ....[40]....
        /*0768*/ 	.word	0x0000cb50


	//   ....[41]....
        /*076c*/ 	.word	0x0000d270


	//   ....[42]....
        /*0770*/ 	.word	0x0000d280


	//   ....[43]....
        /*0774*/ 	.word	0x0000dad0


	//   ....[44]....
        /*0778*/ 	.word	0x0000daf0


	//   ....[45]....
        /*077c*/ 	.word	0x0000ee60


	//   ....[46]....
        /*0780*/ 	.word	0x0000eea0


	//   ....[47]....
        /*0784*/ 	.word	0x0000f0e0


	//   ....[48]....
        /*0788*/ 	.word	0x0000f100


	//   ....[49]....
        /*078c*/ 	.word	0x0000f3c0


	//   ....[50]....
        /*0790*/ 	.word	0x0000f5d0


	//   ....[51]....
        /*0794*/ 	.word	0x0000f600


	//   ....[52]....
        /*0798*/ 	.word	0x0000f630


	//   ....[53]....
        /*079c*/ 	.word	0x0000f660


	//   ....[54]....
        /*07a0*/ 	.word	0x0000f690


	//   ....[55]....
        /*07a4*/ 	.word	0x0000f6c0


	//   ....[56]....
        /*07a8*/ 	.word	0x0000f860


	//   ....[57]....
        /*07ac*/ 	.word	0x0000f890


	//   ....[58]....
        /*07b0*/ 	.word	0x0000f8c0


	//   ....[59]....
        /*07b4*/ 	.word	0x0000f8f0


	//   ....[60]....
        /*07b8*/ 	.word	0x0000f920


	//   ....[61]....
        /*07bc*/ 	.word	0x0000f950


	//   ....[62]....
        /*07c0*/ 	.word	0x0000f9f0


	//   ....[63]....
        /*07c4*/ 	.word	0x0000fa20


	//   ....[64]....
        /*07c8*/ 	.word	0x0000fa30


	//   ....[65]....
        /*07cc*/ 	.word	0x0000fa60


	//   ....[66]....
        /*07d0*/ 	.word	0x00011490


	//   ....[67]....
        /*07d4*/ 	.word	0x00011f80


	//   ....[68]....
        /*07d8*/ 	.word	0x00011f90


	//   ....[69]....
        /*07dc*/ 	.word	0x00012030


	//   ....[70]....
        /*07e0*/ 	.word	0x00012040


	//   ....[71]....
        /*07e4*/ 	.word	0x000120c0


	//   ....[72]....
        /*07e8*/ 	.word	0x000120d0


	//   ....[73]....
        /*07ec*/ 	.word	0x00012120


	//   ....[74]....
        /*07f0*/ 	.word	0x00012140


	//   ....[75]....
        /*07f4*/ 	.word	0x00015b90


	//   ....[76]....
        /*07f8*/ 	.word	0x00015bc0


	//   ....[77]....
        /*07fc*/ 	.word	0x00015c20


	//   ....[78]....
        /*0800*/ 	.word	0x00015c50


	//   ....[79]....
        /*0804*/ 	.word	0x00015c80


	//   ....[80]....
        /*0808*/ 	.word	0x00015cb0


	//   ....[81]....
        /*080c*/ 	.word	0x00015ce0


	//   ....[82]....
        /*0810*/ 	.word	0x00015d10


	//   ....[83]....
        /*0814*/ 	.word	0x00015ed0


	//   ....[84]....
        /*0818*/ 	.word	0x00015f00


	//   ....[85]....
        /*081c*/ 	.word	0x00015f30


	//   ....[86]....
        /*0820*/ 	.word	0x00015f60


	//   ....[87]....
        /*0824*/ 	.word	0x00015f90


	//   ....[88]....
        /*0828*/ 	.word	0x00015fc0


	//   ....[89]....
        /*082c*/ 	.word	0x00016090


	//   ....[90]....
        /*0830*/ 	.word	0x000160b0


	//   ....[91]....
        /*0834*/ 	.word	0x000160c0


	//   ....[92]....
        /*0838*/ 	.word	0x00016140


	//   ....[93]....
        /*083c*/ 	.word	0x00016c70


	//   ....[94]....
        /*0840*/ 	.word	0x000172d0


	//   ....[95]....
        /*0844*/ 	.word	0x000174b0


	//   ....[96]....
        /*0848*/ 	.word	0x00017500


	//   ....[97]....
        /*084c*/ 	.word	0x00017560


	//   ....[98]....
        /*0850*/ 	.word	0x00017650


	//   ....[99]....
        /*0854*/ 	.word	0x000176b0


	//   ....[100]....
        /*0858*/ 	.word	0x000177a0


	//   ....[101]....
        /*085c*/ 	.word	0x00017800


	//   ....[102]....
        /*0860*/ 	.word	0x000178d0


	//   ....[103]....
        /*0864*/ 	.word	0x00017c00


	//   ....[104]....
        /*0868*/ 	.word	0x00017ca0


	//   ....[105]....
        /*086c*/ 	.word	0x00017e40


	//   ....[106]....
        /*0870*/ 	.word	0x00017eb0


	//   ....[107]....
        /*0874*/ 	.word	0x00017f20


	//   ....[108]....
        /*0878*/ 	.word	0x00017f90


	//   ....[109]....
        /*087c*/ 	.word	0x00018000


	//   ....[110]....
        /*0880*/ 	.word	0x00018080


	//   ....[111]....
        /*0884*/ 	.word	0x00018110


	//   ....[112]....
        /*0888*/ 	.word	0x000181b0


	//   ....[113]....
        /*088c*/ 	.word	0x00018220


	//   ....[114]....
        /*0890*/ 	.word	0x00018290


	//   ....[115]....
        /*0894*/ 	.word	0x00018300


	//   ....[116]....
        /*0898*/ 	.word	0x00018380


	//   ....[117]....
        /*089c*/ 	.word	0x000183f0


	//   ....[118]....
        /*08a0*/ 	.word	0x000184a0


	//   ....[119]....
        /*08a4*/ 	.word	0x000184f0


	//   ....[120]....
        /*08a8*/ 	.word	0x000185a0


	//   ....[121]....
        /*08ac*/ 	.word	0x000186d0


	//----- nvinfo : EIATTR_REG_RECONFIG
	.align		4
.L_1005:
        /*08b0*/ 	.byte	0x01, 0x54
	.zero		2


	//----- nvinfo : EIATTR_SYSCALL_OFFSETS
	.align		4
        /*08b4*/ 	.byte	0x04, 0x46
        /*08b6*/ 	.short	(.L_1007 - .L_1006)


	//   ....[0]....
.L_1006:
        /*08b8*/ 	.word	0x000043f0


	//   ....[1]....
        /*08bc*/ 	.word	0x000110b0


	//   ....[2]....
        /*08c0*/ 	.word	0x00011200


	//   ....[3]....
        /*08c4*/ 	.word	0x00011300


	//   ....[4]....
        /*08c8*/ 	.word	0x00011ba0


	//----- nvinfo : EIATTR_MBARRIER_INSTR_OFFSETS
	.align		4
.L_1007:
        /*08cc*/ 	.byte	0x04, 0x39
        /*08ce*/ 	.short	(.L_1009 - .L_1008)


	//   ....[0]....
.L_1008:
        /*08d0*/ 	.word	0x00000270
        /*08d4*/ 	.word	0x000000ff
        /*08d8*/ 	.word	0x00028c00
        /*08dc*/ 	.short	0x0100
        /*08de*/ 	.byte	0x08
	.zero		1


	//   ....[1]....
        /*08e0*/ 	.word	0x00000280
        /*08e4*/ 	.word	0x000000ff
        /*08e8*/ 	.word	0x00028c20
        /*08ec*/ 	.short	0x0100
        /*08ee*/ 	.byte	0x08
	.zero		1


	//   ....[2]....
        /*08f0*/ 	.word	0x00000330
        /*08f4*/ 	.word	0x000000ff
        /*08f8*/ 	.word	0x00028c30
        /*08fc*/ 	.short	0x0100
        /*08fe*/ 	.byte	0x06
	.zero		1


	//   ....[3]....
        /*0900*/ 	.word	0x00000340
        /*0904*/ 	.word	0x000000ff
        /*0908*/ 	.word	0x00028c40
        /*090c*/ 	.short	0x0100
        /*090e*/ 	.byte	0x06
	.zero		1


	//   ....[4]....
        /*0910*/ 	.word	0x00000350
        /*0914*/ 	.word	0x000000ff
        /*0918*/ 	.word	0x00028c38
        /*091c*/ 	.short	0x0100
        /*091e*/ 	.byte	0x06
	.zero		1


	//   ....[5]....
        /*0920*/ 	.word	0x00000360
        /*0924*/ 	.word	0x000000ff
        /*0928*/ 	.word	0x00028c48
        /*092c*/ 	.short	0x0100
        /*092e*/ 	.byte	0x06
	.zero		1


	//   ....[6]....
        /*0930*/ 	.word	0x00000490
        /*0934*/ 	.word	0x000000ff
        /*0938*/ 	.word	0x00028c50
        /*093c*/ 	.short	0x0100
        /*093e*/ 	.byte	0x08
	.zero		1


	//   ....[7]....
        /*0940*/ 	.word	0x000004a0
        /*0944*/ 	.word	0x000000ff
        /*0948*/ 	.word	0x00028c60
        /*094c*/ 	.short	0x0100
        /*094e*/ 	.byte	0x08
	.zero		1


	//   ....[8]....
        /*0950*/ 	.word	0x000004b0
        /*0954*/ 	.word	0x000000ff
        /*0958*/ 	.word	0x00028c58
        /*095c*/ 	.short	0x0100
        /*095e*/ 	.byte	0x08
	.zero		1


	//   ....[9]....
        /*0960*/ 	.word	0x000004c0
        /*0964*/ 	.word	0x000000ff
        /*0968*/ 	.word	0x00028c68
        /*096c*/ 	.short	0x0100
        /*096e*/ 	.byte	0x08
	.zero		1


	//   ....[10]....
        /*0970*/ 	.word	0x000005b0
        /*0974*/ 	.word	0x000000ff
        /*0978*/ 	.word	0x00028c70
        /*097c*/ 	.short	0x0100
        /*097e*/ 	.byte	0x06
	.zero		1


	//   ....[11]....
        /*0980*/ 	.word	0x000005c0
        /*0984*/ 	.word	0x000000ff
        /*0988*/ 	.word	0x00028c80
        /*098c*/ 	.short	0x0100
        /*098e*/ 	.byte	0x06
	.zero		1


	//   ....[12]....
        /*0990*/ 	.word	0x000005d0
        /*0994*/ 	.word	0x000000ff
        /*0998*/ 	.word	0x00028c78
        /*099c*/ 	.short	0x0100
        /*099e*/ 	.byte	0x06
	.zero		1


	//   ....[13]....
        /*09a0*/ 	.word	0x000005e0
        /*09a4*/ 	.word	0x000000ff
        /*09a8*/ 	.word	0x00028c88
        /*09ac*/ 	.short	0x0100
        /*09ae*/ 	.byte	0x06
	.zero		1


	//   ....[14]....
        /*09b0*/ 	.word	0x00000710
        /*09b4*/ 	.word	0x000000ff
        /*09b8*/ 	.word	0x00028c90
        /*09bc*/ 	.short	0x0100
        /*09be*/ 	.byte	0x08
	.zero		1


	//   ....[15]....
        /*09c0*/ 	.word	0x00000720
        /*09c4*/ 	.word	0x000000ff
        /*09c8*/ 	.word	0x00028ca0
        /*09cc*/ 	.short	0x0100
        /*09ce*/ 	.byte	0x08
	.zero		1


	//   ....[16]....
        /*09d0*/ 	.word	0x00000730
        /*09d4*/ 	.word	0x000000ff
        /*09d8*/ 	.word	0x00028c98
        /*09dc*/ 	.short	0x0100
        /*09de*/ 	.byte	0x08
	.zero		1


	//   ....[17]....
        /*09e0*/ 	.word	0x00000740
        /*09e4*/ 	.word	0x000000ff
        /*09e8*/ 	.word	0x00028ca8
        /*09ec*/ 	.short	0x0100
        /*09ee*/ 	.byte	0x08
	.zero		1


	//   ....[18]....
        /*09f0*/ 	.word	0x00000870
        /*09f4*/ 	.word	0x000000ff
        /*09f8*/ 	.word	0x00028cb0
        /*09fc*/ 	.short	0x0100
        /*09fe*/ 	.byte	0x08
	.zero		1


	//   ....[19]....
        /*0a00*/ 	.word	0x00000880
        /*0a04*/ 	.word	0x000000ff
        /*0a08*/ 	.word	0x00028cc0
        /*0a0c*/ 	.short	0x0100
        /*0a0e*/ 	.byte	0x08
	.zero		1


	//   ....[20]....
        /*0a10*/ 	.word	0x00000890
        /*0a14*/ 	.word	0x000000ff
        /*0a18*/ 	.word	0x00028cb8
        /*0a1c*/ 	.short	0x0100
        /*0a1e*/ 	.byte	0x08
	.zero		1


	//   ....[21]....
        /*0a20*/ 	.word	0x000008a0
        /*0a24*/ 	.word	0x000000ff
        /*0a28*/ 	.word	0x00028cc8
        /*0a2c*/ 	.short	0x0100
        /*0a2e*/ 	.byte	0x08
	.zero		1


	//   ....[22]....
        /*0a30*/ 	.word	0x000022b0
        /*0a34*/ 	.word	0x000000ff
        /*0a38*/ 	.word	0x00028c50
        /*0a3c*/ 	.short	0x010a
        /*0a3e*/ 	.byte	0x17
	.zero		1


	//   ....[23]....
        /*0a40*/ 	.word	0x00002580
        /*0a44*/ 	.word	0x00000000
        /*0a48*/ 	.word	0x00000000
        /*0a4c*/ 	.short	0x0101
        /*0a4e*/ 	.byte	0x3f
	.zero		1


	//   ....[24]....
        /*0a50*/ 	.word	0x00002ee0
        /*0a54*/ 	.word	0x000000ff
        /*0a58*/ 	.word	0x00028c50
        /*0a5c*/ 	.short	0x010a
        /*0a5e*/ 	.byte	0x17
	.zero		1


	//   ....[25]....
        /*0a60*/ 	.word	0x00002f20
        /*0a64*/ 	.word	0x000000ff
        /*0a68*/ 	.word	0x00028c50
        /*0a6c*/ 	.short	0x010a
        /*0a6e*/ 	.byte	0x17
	.zero		1


	//   ....[26]....
        /*0a70*/ 	.word	0x00003100
        /*0a74*/ 	.word	0x00000000
        /*0a78*/ 	.word	0x00000000
        /*0a7c*/ 	.short	0x0101
        /*0a7e*/ 	.byte	0x3f
	.zero		1


	//   ....[27]....
        /*0a80*/ 	.word	0x000044a0
        /*0a84*/ 	.word	0x000000ff
        /*0a88*/ 	.word	0x00028c00
        /*0a8c*/ 	.short	0x010a
        /*0a8e*/ 	.byte	0x2e
	.zero		1


	//   ....[28]....
        /*0a90*/ 	.word	0x00004520
        /*0a94*/ 	.word	0x00000007
        /*0a98*/ 	.word	0x00028c30
        /*0a9c*/ 	.short	0x010a
        /*0a9e*/ 	.byte	0x3f
	.zero		1


	//   ....[29]....
        /*0aa0*/ 	.word	0x00004560
        /*0aa4*/ 	.word	0x00000007
        /*0aa8*/ 	.word	0x00028c30
        /*0aac*/ 	.short	0x010a
        /*0aae*/ 	.byte	0x3f
	.zero		1


	//   ....[30]....
        /*0ab0*/ 	.word	0x00005840
        /*0ab4*/ 	.word	0x00000004
        /*0ab8*/ 	.word	0x00000000
        /*0abc*/ 	.short	0x0101
        /*0abe*/ 	.byte	0x3f
	.zero		1


	//   ....[31]....
        /*0ac0*/ 	.word	0x00005bc0
        /*0ac4*/ 	.word	0x00000007
        /*0ac8*/ 	.word	0x00028c50
        /*0acc*/ 	.short	0x010a
        /*0ace*/ 	.byte	0x3f
	.zero		1


	//   ....[32]....
        /*0ad0*/ 	.word	0x00005c00
        /*0ad4*/ 	.word	0x00000007
        /*0ad8*/ 	.word	0x00028c50
        /*0adc*/ 	.short	0x010a
        /*0ade*/ 	.byte	0x3f
	.zero		1


	//   ....[33]....
        /*0ae0*/ 	.word	0x00005f20
        /*0ae4*/ 	.word	0x00000007
        /*0ae8*/ 	.word	0x00000000
        /*0aec*/ 	.short	0x0101
        /*0aee*/ 	.byte	0x3f
	.zero		1


	//   ....[34]....
        /*0af0*/ 	.word	0x00006030
        /*0af4*/ 	.word	0x000000ff
        /*0af8*/ 	.word	0x00028c30
        /*0afc*/ 	.short	0x010a
        /*0afe*/ 	.byte	0x19
	.zero		1


	//   ....[35]....
        /*0b00*/ 	.word	0x00006080
        /*0b04*/ 	.word	0x000000ff
        /*0b08*/ 	.word	0x00028c30
        /*0b0c*/ 	.short	0x010a
        /*0b0e*/ 	.byte	0x19
	.zero		1


	//   ....[36]....
        /*0b10*/ 	.word	0x00006f20
        /*0b14*/ 	.word	0x00000000
        /*0b18*/ 	.word	0x00000000
        /*0b1c*/ 	.short	0x0101
        /*0b1e*/ 	.byte	0x3f
	.zero		1


	//   ....[37]....
        /*0b20*/ 	.word	0x00007f10
        /*0b24*/ 	.word	0x000000ff
        /*0b28*/ 	.word	0x00028c50
        /*0b2c*/ 	.short	0x010a
        /*0b2e*/ 	.byte	0x19
	.zero		1


	//   ....[38]....
        /*0b30*/ 	.word	0x00007f50
        /*0b34*/ 	.word	0x000000ff
        /*0b38*/ 	.word	0x00028c50
        /*0b3c*/ 	.short	0x010a
        /*0b3e*/ 	.byte	0x19
	.zero		1


	//   ....[39]....
        /*0b40*/ 	.word	0x000081f0
        /*0b44*/ 	.word	0x0000000b
        /*0b48*/ 	.word	0x00000000
        /*0b4c*/ 	.short	0x0101
        /*0b4e*/ 	.byte	0x3f
	.zero		1


	//   ....[40]....
        /*0b50*/ 	.word	0x00008330
        /*0b54*/ 	.word	0x000000ff
        /*0b58*/ 	.word	0x00028c30
        /*0b5c*/ 	.short	0x010a
        /*0b5e*/ 	.byte	0x18
	.zero		1


	//   ....[41]....
        /*0b60*/ 	.word	0x00008370
        /*0b64*/ 	.word	0x000000ff
        /*0b68*/ 	.word	0x00028c30
        /*0b6c*/ 	.short	0x010a
        /*0b6e*/ 	.byte	0x18
	.zero		1


	//   ....[42]....
        /*0b70*/ 	.word	0x000095e0
        /*0b74*/ 	.word	0x000000a0
        /*0b78*/ 	.word	0x00000000
        /*0b7c*/ 	.short	0x0101
        /*0b7e*/ 	.byte	0x3f
	.zero		1


	//   ....[43]....
        /*0b80*/ 	.word	0x00009c00
        /*0b84*/ 	.word	0x000000ff
        /*0b88*/ 	.word	0x00028c50
        /*0b8c*/ 	.short	0x010a
        /*0b8e*/ 	.byte	0x18
	.zero		1


	//   ....[44]....
        /*0b90*/ 	.word	0x00009c40
        /*0b94*/ 	.word	0x000000ff
        /*0b98*/ 	.word	0x00028c50
        /*0b9c*/ 	.short	0x010a
        /*0b9e*/ 	.byte	0x18
	.zero		1


	//   ....[45]....
        /*0ba0*/ 	.word	0x00009ed0
        /*0ba4*/ 	.word	0x00000009
        /*0ba8*/ 	.word	0x00000000
        /*0bac*/ 	.short	0x0101
        /*0bae*/ 	.byte	0x3f
	.zero		1


	//   ....[46]....
        /*0bb0*/ 	.word	0x0000c870
        /*0bb4*/ 	.word	0x000000ff
        /*0bb8*/ 	.word	0x00000000
        /*0bbc*/ 	.short	0x0101
        /*0bbe*/ 	.byte	0x04
	.zero		1


	//   ....[47]....
        /*0bc0*/ 	.word	0x0000d190
        /*0bc4*/ 	.word	0x000000ff
        /*0bc8*/ 	.word	0x00000000
        /*0bcc*/ 	.short	0x0101
        /*0bce*/ 	.byte	0x04
	.zero		1


	//   ....[48]....
        /*0bd0*/ 	.word	0x000116f0
        /*0bd4*/ 	.word	0x00000000
        /*0bd8*/ 	.word	0x00028c40
        /*0bdc*/ 	.short	0x010a
        /*0bde*/ 	.byte	0x3f
	.zero		1


	//   ....[49]....
        /*0be0*/ 	.word	0x000121e0
        /*0be4*/ 	.word	0x00000013
        /*0be8*/ 	.word	0x00028c00
        /*0bec*/ 	.short	0x0107
        /*0bee*/ 	.byte	0x3f
	.zero		1


	//   ....[50]....
        /*0bf0*/ 	.word	0x000122d0
        /*0bf4*/ 	.word	0x00000013
        /*0bf8*/ 	.word	0x00028c00
        /*0bfc*/ 	.short	0x0101
        /*0bfe*/ 	.byte	0x3f
	.zero		1


	//   ....[51]....
        /*0c00*/ 	.word	0x000122f0
        /*0c04*/ 	.word	0x00000013
        /*0c08*/ 	.word	0x00028c20
        /*0c0c*/ 	.short	0x010a
        /*0c0e*/ 	.byte	0x3f
	.zero		1


	//   ....[52]....
        /*0c10*/ 	.word	0x000123d0
        /*0c14*/ 	.word	0x00000000
        /*0c18*/ 	.word	0x00028c60
        /*0c1c*/ 	.short	0x010a
        /*0c1e*/ 	.byte	0x3f
	.zero		1


	//   ....[53]....
        /*0c20*/ 	.word	0x00013060
        /*0c24*/ 	.word	0x00000003
        /*0c28*/ 	.word	0x00028c40
        /*0c2c*/ 	.short	0x010a
        /*0c2e*/ 	.byte	0x3f
	.zero		1


	//   ....[54]....
        /*0c30*/ 	.word	0x000132c0
        /*0c34*/ 	.word	0x00000003
        /*0c38*/ 	.word	0x00028c60
        /*0c3c*/ 	.short	0x010a
        /*0c3e*/ 	.byte	0x3f
	.zero		1


	//   ....[55]....
        /*0c40*/ 	.word	0x00013e80
        /*0c44*/ 	.word	0x00000004
        /*0c48*/ 	.word	0x00028c40
        /*0c4c*/ 	.short	0x010a
        /*0c4e*/ 	.byte	0x3f
	.zero		1


	//   ....[56]....
        /*0c50*/ 	.word	0x000140d0
        /*0c54*/ 	.word	0x00000004
        /*0c58*/ 	.word	0x00028c60
        /*0c5c*/ 	.short	0x010a
        /*0c5e*/ 	.byte	0x3f
	.zero		1


	//   ....[57]....
        /*0c60*/ 	.word	0x00014c10
        /*0c64*/ 	.word	0x00000004
        /*0c68*/ 	.word	0x00028c40
        /*0c6c*/ 	.short	0x010a
        /*0c6e*/ 	.byte	0x3f
	.zero		1


	//   ....[58]....
        /*0c70*/ 	.word	0x00014e70
        /*0c74*/ 	.word	0x00000004
        /*0c78*/ 	.word	0x00028c60
        /*0c7c*/ 	.short	0x010a
        /*0c7e*/ 	.byte	0x3f
	.zero		1


	//   ....[59]....
        /*0c80*/ 	.word	0x00016bf0
        /*0c84*/ 	.word	0x00000000
        /*0c88*/ 	.word	0x00028c20
        /*0c8c*/ 	.short	0x010a
        /*0c8e*/ 	.byte	0x3f
	.zero		1


	//   ....[60]....
        /*0c90*/ 	.word	0x00016db0
        /*0c94*/ 	.word	0x00000006
        /*0c98*/ 	.word	0x00000000
        /*0c9c*/ 	.short	0x010a
        /*0c9e*/ 	.byte	0x3f
	.zero		1


	//   ....[61]....
        /*0ca0*/ 	.word	0x00016e20
        /*0ca4*/ 	.word	0x00000007
        /*0ca8*/ 	.word	0x00000000
        /*0cac*/ 	.short	0x010a
        /*0cae*/ 	.byte	0x3f
	.zero		1


	//   ....[62]....
        /*0cb0*/ 	.word	0x00016e90
        /*0cb4*/ 	.word	0x00000004
        /*0cb8*/ 	.word	0x00000000
        /*0cbc*/ 	.short	0x010a
        /*0cbe*/ 	.byte	0x3f
	.zero		1


	//   ....[63]....
        /*0cc0*/ 	.word	0x00016ec0
        /*0cc4*/ 	.word	0x00000003
        /*0cc8*/ 	.word	0x00000000
        /*0ccc*/ 	.short	0x010a
        /*0cce*/ 	.byte	0x3f
	.zero		1


	//   ....[64]....
        /*0cd0*/ 	.word	0x00016f30
        /*0cd4*/ 	.word	0x00000003
        /*0cd8*/ 	.word	0x00028c50
        /*0cdc*/ 	.short	0x010a
        /*0cde*/ 	.byte	0x3f
	.zero		1


	//   ....[65]....
        /*0ce0*/ 	.word	0x00016f90
        /*0ce4*/ 	.word	0x00000003
        /*0ce8*/ 	.word	0x00028c50
        /*0cec*/ 	.short	0x010a
        /*0cee*/ 	.byte	0x3f
	.zero		1


	//   ....[66]....
        /*0cf0*/ 	.word	0x00016ff0
        /*0cf4*/ 	.word	0x00000003
        /*0cf8*/ 	.word	0x00028c00
        /*0cfc*/ 	.short	0x010a
        /*0cfe*/ 	.byte	0x3f
	.zero		1


	//   ....[67]....
        /*0d00*/ 	.word	0x00017040
        /*0d04*/ 	.word	0x00000007
        /*0d08*/ 	.word	0x00028c30
        /*0d0c*/ 	.short	0x010a
        /*0d0e*/ 	.byte	0x3f
	.zero		1


	//   ....[68]....
        /*0d10*/ 	.word	0x00017090
        /*0d14*/ 	.word	0x00000007
        /*0d18*/ 	.word	0x00028c50
        /*0d1c*/ 	.short	0x010a
        /*0d1e*/ 	.byte	0x3f
	.zero		1


	//   ....[69]....
        /*0d20*/ 	.word	0x000170f0
        /*0d24*/ 	.word	0x00000000
        /*0d28*/ 	.word	0x00028c30
        /*0d2c*/ 	.short	0x010a
        /*0d2e*/ 	.byte	0x3f
	.zero		1


	//   ....[70]....
        /*0d30*/ 	.word	0x00017140
        /*0d34*/ 	.word	0x0000000b
        /*0d38*/ 	.word	0x00028c50
        /*0d3c*/ 	.short	0x010a
        /*0d3e*/ 	.byte	0x3f
	.zero		1


	//   ....[71]....
        /*0d40*/ 	.word	0x000171a0
        /*0d44*/ 	.word	0x00000000
        /*0d48*/ 	.word	0x00028c30
        /*0d4c*/ 	.short	0x010a
        /*0d4e*/ 	.byte	0x3f
	.zero		1


	//   ....[72]....
        /*0d50*/ 	.word	0x000171f0
        /*0d54*/ 	.word	0x00000009
        /*0d58*/ 	.word	0x00028c50
        /*0d5c*/ 	.short	0x010a
        /*0d5e*/ 	.byte	0x3f
	.zero		1


	//   ....[73]....
        /*0d60*/ 	.word	0x00017390
        /*0d64*/ 	.word	0x00000000
        /*0d68*/ 	.word	0x00028c40
        /*0d6c*/ 	.short	0x010a
        /*0d6e*/ 	.byte	0x3f
	.zero		1


	//   ....[74]....
        /*0d70*/ 	.word	0x00017910
        /*0d74*/ 	.word	0x00000013
        /*0d78*/ 	.word	0x00028c20
        /*0d7c*/ 	.short	0x010a
        /*0d7e*/ 	.byte	0x3f
	.zero		1


	//   ....[75]....
        /*0d80*/ 	.word	0x00017960
        /*0d84*/ 	.word	0x00000000
        /*0d88*/ 	.word	0x00028c60
        /*0d8c*/ 	.short	0x010a
        /*0d8e*/ 	.byte	0x3f
	.zero		1


	//   ....[76]....
        /*0d90*/ 	.word	0x000179b0
        /*0d94*/ 	.word	0x00000003
        /*0d98*/ 	.word	0x00028c40
        /*0d9c*/ 	.short	0x010a
        /*0d9e*/ 	.byte	0x3f
	.zero		1


	//   ....[77]....
        /*0da0*/ 	.word	0x00017a00
        /*0da4*/ 	.word	0x00000003
        /*0da8*/ 	.word	0x00028c60
        /*0dac*/ 	.short	0x010a
        /*0dae*/ 	.byte	0x3f
	.zero		1


	//   ....[78]....
        /*0db0*/ 	.word	0x00017a50
        /*0db4*/ 	.word	0x00000004
        /*0db8*/ 	.word	0x00028c40
        /*0dbc*/ 	.short	0x010a
        /*0dbe*/ 	.byte	0x3f
	.zero		1


	//   ....[79]....
        /*0dc0*/ 	.word	0x00017aa0
        /*0dc4*/ 	.word	0x00000004
        /*0dc8*/ 	.word	0x00028c60
        /*0dcc*/ 	.short	0x010a
        /*0dce*/ 	.byte	0x3f
	.zero		1


	//   ....[80]....
        /*0dd0*/ 	.word	0x00017af0
        /*0dd4*/ 	.word	0x00000004
        /*0dd8*/ 	.word	0x00028c40
        /*0ddc*/ 	.short	0x010a
        /*0dde*/ 	.byte	0x3f
	.zero		1


	//   ....[81]....
        /*0de0*/ 	.word	0x00017b40
        /*0de4*/ 	.word	0x00000004
        /*0de8*/ 	.word	0x00028c60
        /*0dec*/ 	.short	0x010a
        /*0dee*/ 	.byte	0x3f
	.zero		1


	//   ....[82]....
        /*0df0*/ 	.word	0x000185f0
        /*0df4*/ 	.word	0x00000000
        /*0df8*/ 	.word	0x00028c20
        /*0dfc*/ 	.short	0x010a
        /*0dfe*/ 	.byte	0x3f
	.zero		1


	//   ....[83]....
        /*0e00*/ 	.word	0x00018790
        /*0e04*/ 	.word	0x00000006
        /*0e08*/ 	.word	0x00000000
        /*0e0c*/ 	.short	0x010a
        /*0e0e*/ 	.byte	0x3f
	.zero		1


	//   ....[84]....
        /*0e10*/ 	.word	0x000187e0
        /*0e14*/ 	.word	0x00000007
        /*0e18*/ 	.word	0x00000000
        /*0e1c*/ 	.short	0x010a
        /*0e1e*/ 	.byte	0x3f
	.zero		1


	//   ....[85]....
        /*0e20*/ 	.word	0x00018830
        /*0e24*/ 	.word	0x00000004
        /*0e28*/ 	.word	0x00000000
        /*0e2c*/ 	.short	0x010a
        /*0e2e*/ 	.byte	0x3f
	.zero		1


	//----- nvinfo : EIATTR_NUM_MBARRIERS
	.align		4
.L_1009:
        /*0e30*/ 	.byte	0x03, 0x38
        /*0e32*/ 	.short	0x0016


	//----- nvinfo : EIATTR_EXIT_INSTR_OFFSETS
	.align		4
        /*0e34*/ 	.byte	0x04, 0x1c
        /*0e36*/ 	.short	(.L_1011 - .L_1010)


	//   ....[0]....
.L_1010:
        /*0e38*/ 	.word	0x00000a40


	//   ....[1]....
        /*0e3c*/ 	.word	0x0000f360


	//   ....[2]....
        /*0e40*/ 	.word	0x00016f10


	//----- nvinfo : EIATTR_MAX_THREADS
	.align		4
.L_1011:
        /*0e44*/ 	.byte	0x04, 0x05
        /*0e46*/ 	.short	(.L_1013 - .L_1012)
.L_1012:
        /*0e48*/ 	.word	0x00000180
        /*0e4c*/ 	.word	0x00000001
        /*0e50*/ 	.word	0x00000001


	//----- nvinfo : EIATTR_CRS_STACK_SIZE
	.align		4
.L_1013:
        /*0e54*/ 	.byte	0x04, 0x1e
        /*0e56*/ 	.short	(.L_1015 - .L_1014)
.L_1014:
        /*0e58*/ 	.word	0x00000000


	//----- nvinfo : EIATTR_CBANK_PARAM_SIZE
	.align		4
.L_1015:
        /*0e5c*/ 	.byte	0x03, 0x19
        /*0e5e*/ 	.short	0x0af0


	//----- nvinfo : EIATTR_PARAM_CBANK
	.align		4
        /*0e60*/ 	.byte	0x04, 0x0a
        /*0e62*/ 	.short	(.L_1017 - .L_1016)
	.align		4
.L_1016:
        /*0e64*/ 	.word	index@(.nv.constant0._ZN7cutlass13device_kernelIN5flash11enable_sm90INS1_16FlashAttnFwdSm90INS1_25CollectiveMainloopFwdSm90ILi2EN4cute5tupleIJNS5_1CILi1EEES8_S8_EEENS6_IJNS7_ILi64EEESA_SA_EEELi512ENS_6half_tEfNS_4arch4Sm90ELb1ELb0ELb1ELb1ELb0ELb0ELb0ELb0ELb0ELb1ELb1ELb0EEENS1_21CollectiveEpilogueFwdINS6_IJSA_NS7_ILi512EEESA_EEES9_SC_SE_Li256ELb1ELb1ELb1ELb0EEENS1_36VarlenDynamicPersistentTileSchedulerILi64ELi64ELi256ELi128ELb1ELb1ELb1ELb1ELb1ELb1EEEEEEEEEvNT_6ParamsE)
        /*0e68*/ 	.short	0x0210
        /*0e6a*/ 	.short	0x0af0


	//----- nvinfo : EIATTR_SW_WAR
	.align		4
.L_1017:
        /*0e6c*/ 	.byte	0x04, 0x36
        /*0e6e*/ 	.short	(.L_1019 - .L_1018)
.L_1018:
        /*0e70*/ 	.word	0x00000008
.L_1019:


//--------------------- .nv.info._ZN7cutlass13device_kernelIN5flash11enable_sm90INS1_16FlashAttnFwdSm90INS1_25CollectiveMainloopFwdSm90ILi2EN4cute5tupleIJNS5_1CILi1EEES8_S8_EEENS6_IJNS7_ILi64EEESA_SA_EEELi512ENS_6half_tEfNS_4arch4Sm90ELb1ELb0ELb1ELb1ELb0ELb1ELb0ELb0ELb0ELb1ELb1ELb0EEENS1_21CollectiveEpilogueFwdINS6_IJSA_NS7_ILi512EEESA_EEES9_SC_SE_Li256ELb1ELb1ELb1ELb0EEENS1_36VarlenDynamicPersistentTileSchedulerILi64ELi64ELi256ELi128ELb1ELb1ELb1ELb1ELb1ELb1EEEEEEEEEvNT_6ParamsE --------------------------
	.section	.nv.info._ZN7cutlass13device_kernelIN5flash11enable_sm90INS1_16FlashAttnFwdSm90INS1_25CollectiveMainloopFwdSm90ILi2EN4cute5tupleIJNS5_1CILi1EEES8_S8_EEENS6_IJNS7_ILi64EEESA_SA_EEELi512ENS_6half_tEfNS_4arch4Sm90ELb1ELb0ELb1ELb1ELb0ELb1ELb0ELb0ELb0ELb1ELb1ELb0EEENS1_21CollectiveEpilogueFwdINS6_IJSA_NS7_ILi512EEESA_EEES9_SC_SE_Li256ELb1ELb1ELb1ELb0EEENS1_36VarlenDynamicPersistentTileSchedulerILi64ELi64ELi256ELi128ELb1ELb1ELb1ELb1ELb1ELb1EEEEEEEEEvNT_6ParamsE,"",@"SHT_CUDA_INFO"
	.sectionflags	@""
	.align	4


	//----- nvinfo : EIATTR_CUDA_API_VERSION
	.align		4
        /*0000*/ 	.byte	0x04, 0x37
        /*0002*/ 	.short	(.L_1021 - .L_1020)
.L_1020:
        /*0004*/ 	.word	0x00000082


	//----- nvinfo : EIATTR_KPARAM_INFO
	.align		4
.L_1021:
        /*0008*/ 	.byte	0x04, 0x17
        /*000a*/ 	.short	(.L_1023 - .L_1022)
.L_1022:
        /*000c*/ 	.word	0x00000000
        /*0010*/ 	.short	0x0000
        /*0012*/ 	.short	0x0070
        /*0014*/ 	.byte	0x00, 0xf0, 0x01, 0x2a


	//----- nvinfo : EIATTR_SPARSE_MMA_MASK
	.align		4
.L_1023:
        /*0018*/ 	.byte	0x03, 0x50
        /*001a*/ 	.short	0x0000


	//----- nvinfo : EIATTR_MAXREG_COUNT
	.align		4
        /*001c*/ 	.byte	0x03, 0x1b
        /*001e*/ 	.short	0x00a8


	//----- nvinfo : EIATTR_NUM_BARRIERS
	.align		4
        /*0020*/ 	.byte	0x02, 0x4c
        /*0022*/ 	.byte	0x10
	.zero		1


	//----- nvinfo : EIATTR_EXTERNS
	.align		4
        /*0024*/ 	.byte	0x04, 0x0f
        /*0026*/ 	.short	(.L_1025 - .L_1024)


	//   ....[0]....
	.align		4
.L_1024:
        /*0028*/ 	.word	index@(__assertfail)


	//----- nvinfo : EIATTR_ANNOTATIONS
	.align		4
.L_1025:
        /*002c*/ 	.byte	0x04, 0x55
        /*002e*/ 	.short	(.L_1027 - .L_1026)


	//   ....[0]....
.L_1026:
        /* <DEDUP_REMOVED lines=88> */


	//----- nvinfo : EIATTR_MERCURY_ISA_VERSION
	.align		4
.L_1027:
        /*05a0*/ 	.byte	0x03, 0x5f
        /*05a2*/ 	.short	0x0101


	//----- nvinfo : EIATTR_UNUSED_LOAD_BYTE_OFFSET
	.align		4
        /*05a4*/ 	.byte	0x04, 0x44
        /*05a6*/ 	.short	(.L_1029 - .L_1028)


	//   ....[0]....
.L_1028:
        /*05a8*/ 	.word	0x00000a80
        /*05ac*/ 	.word	0x0000fff0


	//   ....[1]....
        /*05b0*/ 	.word	0x00010ac0
        /*05b4*/ 	.word	0x0000fff0


	//----- nvinfo : EIATTR_INT_WARP_WIDE_INSTR_OFFSETS
	.align		4
.L_1029:
        /*05b8*/ 	.byte	0x04, 0x31
        /*05ba*/ 	.short	(.L_1031 - .L_1030)


	//   ....[0]....
.L_1030:
        /*05bc*/ 	.word	0x00000190


	//   ....[1]....
        /*05c0*/ 	.word	0x000001d0


	//   ....[2]....
        /*05c4*/ 	.word	0x00000240


	//   ....[3]....
        /*05c8*/ 	.word	0x00018f20


	//   ....[4]....
        /*05cc*/ 	.word	0x00018fb0


	//   ....[5]....
        /*05d0*/ 	.word	0x0001d8e0


	//   ....[6]....
        /*05d4*/ 	.word	0x0001d970


	//----- nvinfo : EIATTR_COOP_GROUP_MASK_REGIDS
	.align		4
.L_1031:
        /*05d8*/ 	.byte	0x04, 0x29
        /*05da*/ 	.short	(.L_1033 - .L_1032)


	//   ....[0]....
.L_1032:
        /*05dc*/ 	.word	0xffffffff


	//   ....[1]....
        /*05e0*/ 	.word	0xffffffff


	//   ....[2]....
        /*05e4*/ 	.word	0xffffffff


	//   ....[3]....
        /*05e8*/ 	.word	0xffffffff


	//   ....[4]....
        /*05ec*/ 	.word	0xffffffff


	//   ....[5]....
        /*05f0*/ 	.word	0xffffffff


	//   ....[6]....
        /*05f4*/ 	.word	0xffffffff


	//   ....[7]....
        /*05f8*/ 	.word	0xffffffff


	//   ....[8]....
        /*05fc*/ 	.word	0xffffffff


	//   ....[9]....
        /*0600*/ 	.word	0xffffffff


	//   ....[10]....
        /*0604*/ 	.word	0xffffffff


	//   ....[11]....
        /*0608*/ 	.word	0xffffffff


	//   ....[12]....
        /*060c*/ 	.word	0xffffffff


	//   ....[13]....
        /*0610*/ 	.word	0xffffffff


	//   ....[14]....
        /*0614*/ 	.word	0xffffffff


	//   ....[15]....
        /*0618*/ 	.word	0xffffffff


	//   ....[16]....
        /*061c*/ 	.word	0xffffffff


	//   ....[17]....
        /*0620*/ 	.word	0xffffffff


	//   ....[18]....
        /*0624*/ 	.word	0xffffffff


	//   ....[19]....
        /*0628*/ 	.word	0xffffffff


	//   ....[20]....
        /*062c*/ 	.word	0xffffffff


	//   ....[21]....
        /*0630*/ 	.word	0xffffffff


	//   ....[22]....
        /*0634*/ 	.word	0xffffffff


	//   ....[23]....
        /*0638*/ 	.word	0xffffffff


	//   ....[24]....
        /*063c*/ 	.word	0xffffffff


	//   ....[25]....
        /*0640*/ 	.word	0xffffffff


	//   ....[26]....
        /*0644*/ 	.word	0xffffffff


	//   ....[27]....
        /*0648*/ 	.word	0xffffffff


	//   ....[28]....
        /*064c*/ 	.word	0xffffffff


	//   ....[29]....
        /*0650*/ 	.word	0xffffffff


	//   ....[30]....
        /*0654*/ 	.word	0xffffffff


	//   ....[31]....
        /*0658*/ 	.word	0xffffffff


	//   ....[32]....
        /*065c*/ 	.word	0xffffffff


	//   ....[33]....
        /*0660*/ 	.word	0xffffffff


	//   ....[34]....
        /*0664*/ 	.word	0xffffffff


	//   ....[35]....
        /*0668*/ 	.word	0xffffffff


	//   ....[36]....
        /*066c*/ 	.word	0xffffffff


	//   ....[37]....
        /*0670*/ 	.word	0xffffffff


	//   ....[38]....
        /*0674*/ 	.word	0xffffffff


	//   ....[39]....
        /*0678*/ 	.word	0xffffffff


	//   ....[40]....
        /*067c*/ 	.word	0xffffffff


	//   ....[41]....
        /*0680*/ 	.word	0xffffffff


	//   ....[42]....
        /*0684*/ 	.word	0xffffffff


	//   ....[43]....
        /*0688*/ 	.word	0xffffffff


	//   ....[44]....
        /*068c*/ 	.word	0xffffffff


	//   ....[45]....
        /*0690*/ 	.word	0xffffffff


	//   ....[46]....
        /*0694*/ 	.word	0xffffffff


	//   ....[47]....
        /*0698*/ 	.word	0xffffffff


	//   ....[48]....
        /*069c*/ 	.word	0xffffffff


	//   ....[49]....
        /*06a0*/ 	.word	0xffffffff


	//   ....[50]....
        /*06a4*/ 	.word	0xffffffff


	//   ....[51]....
        /*06a8*/ 	.word	0xffffffff


	//   ....[52]....
        /*06ac*/ 	.word	0xffffffff


	//   ....[53]....
        /*06b0*/ 	.word	0xffffffff


	//   ....[54]....
        /*06b4*/ 	.word	0xffffffff


	//   ....[55]....
        /*06b8*/ 	.word	0xffffffff


	//   ....[56]....
        /*06bc*/ 	.word	0xffffffff


	//   ....[57]....
        /*06c0*/ 	.word	0xffffffff


	//   ....[58]....
        /*06c4*/ 	.word	0xffffffff


	//   ....[59]....
        /*06c8*/ 	.word	0xffffffff


	//   ....[60]....
        /*06cc*/ 	.word	0xffffffff


	//   ....[61]....
        /*06d0*/ 	.word	0xffffffff


	//   ....[62]....
        /*06d4*/ 	.word	0xffffffff


	//   ....[63]....
        /*06d8*/ 	.word	0xffffffff


	//   ....[64]....
        /*06dc*/ 	.word	0xffffffff


	//   ....[65]....
        /*06e0*/ 	.word	0xffffffff


	//   ....[66]....
        /*06e4*/ 	.word	0xffffffff


	//   ....[67]....
        /*06e8*/ 	.word	0xffffffff


	//   ....[68]....
        /*06ec*/ 	.word	0xffffffff


	//   ....[69]....
        /*06f0*/ 	.word	0xffffffff


	//   ....[70]....
        /*06f4*/ 	.word	0xffffffff


	//   ....[71]....
        /*06f8*/ 	.word	0xffffffff


	//   ....[72]....
        /*06fc*/ 	.word	0xffffffff


	//   ....[73]....
        /*0700*/ 	.word	0xffffffff


	//   ....[74]....
        /*0704*/ 	.word	0xffffffff


	//   ....[75]....
        /*0708*/ 	.word	0xffffffff


	//   ....[76]....
        /*070c*/ 	.word	0xffffffff


	//   ....[77]....
        /*0710*/ 	.word	0xffffffff


	//   ....[78]....
        /*0714*/ 	.word	0xffffffff


	//   ....[79]....
        /*0718*/ 	.word	0xffffffff


	//   ....[80]....
        /*071c*/ 	.word	0xffffffff


	//   ....[81]....
        /*0720*/ 	.word	0xffffffff


	//   ....[82]....
        /*0724*/ 	.word	0xffffffff


	//   ....[83]....
        /*0728*/ 	.word	0xffffffff


	//   ....[84]....
        /*072c*/ 	.word	0xffffffff


	//   ....[85]....
        /*0730*/ 	.word	0xffffffff


	//   ....[86]....
        /*0734*/ 	.word	0xffffffff


	//   ....[87]....
        /*0738*/ 	.word	0xffffffff


	//   ....[88]....
        /*073c*/ 	.word	0xffffffff


	//   ....[89]....
        /*0740*/ 	.word	0xffffffff


	//   ....[90]....
        /*0744*/ 	.word	0xffffffff


	//   ....[91]....
        /*0748*/ 	.word	0xffffffff


	//   ....[92]....
        /*074c*/ 	.word	0xffffffff


	//   ....[93]....
        /*0750*/ 	.word	0xffffffff


	//   ....[94]....
        /*0754*/ 	.word	0xffffffff


	//   ....[95]....
        /*0758*/ 	.word	0xffffffff


	//   ....[96]....
        /*075c*/ 	.word	0xffffffff


	//   ....[97]....
        /*0760*/ 	.word	0xffffffff


	//   ....[98]....
        /*0764*/ 	.word	0xffffffff


	//   ....[99]....
        /*0768*/ 	.word	0xffffffff


	//   ....[100]....
        /*076c*/ 	.word	0xffffffff


	//   ....[101]....
        /*0770*/ 	.word	0xffffffff


	//   ....[102]....
        /*0774*/ 	.word	0xffffffff


	//   ....[103]....
        /*0778*/ 	.word	0xffffffff


	//   ....[104]....
        /*077c*/ 	.word	0xffffffff


	//   ....[105]....
        /*0780*/ 	.word	0xffffffff


	//   ....[106]....
        /*0784*/ 	.word	0xffffffff


	//   ....[107]....
        /*0788*/ 	.word	0xffffffff


	//   ....[108]....
        /*078c*/ 	.word	0xffffffff


	//   ....[109]....
        /*0790*/ 	.word	0xffffffff


	//   ....[110]....
        /*0794*/ 	.word	0xffffffff


	//   ....[111]....
        /*0798*/ 	.word	0x0500000f


	//   ....[112]....
        /*079c*/ 	.word	0x0500000f


	//   ....[113]....
        /*07a0*/ 	.word	0x0500000f


	//   ....[114]....
        /*07a4*/ 	.word	0x0500000f


	//   ....[115]....
        /*07a8*/ 	.word	0x0500000f


	//   ....[116]....
        /*07ac*/ 	.word	0x0500000f


	//   ....[117]....
        /*07b0*/ 	.word	0x0500000f


	//   ....[118]....
        /*07b4*/ 	.word	0x0500000f


	//   ....[119]....
        /*07b8*/ 	.word	0x0500000f


	//   ....[120]....
        /*07bc*/ 	.word	0x0500000f


	//   ....[121]....
        /*07c0*/ 	.word	0x0500000f


	//   ....[122]....
        /*07c4*/ 	.word	0x0500000f


	//   ....[123]....
        /*07c8*/ 	.word	0x0500000f


	//   ....[124]....
        /*07cc*/ 	.word	0x0500000f


	//   ....[125]....
        /*07d0*/ 	.word	0x0500000f


	//   ....[126]....
        /*07d4*/ 	.word	0x0500000f


	//   ....[127]....
        /*07d8*/ 	.word	0x0500000f


	//   ....[128]....
        /*07dc*/ 	.word	0x0500000f


	//   ....[129]....
        /*07e0*/ 	.word	0x0500000f


	//   ....[130]....
        /*07e4*/ 	.word	0x0500000f


	//   ....[131]....
        /*07e8*/ 	.word	0x0500000f


	//   ....[132]....
        /*07ec*/ 	.word	0x0500000f


	//   ....[133]....
        /*07f0*/ 	.word	0x0500000f


	//   ....[134]....
        /*07f4*/ 	.word	0x0500000f


	//   ....[135]....
        /*07f8*/ 	.word	0x0500000f


	//   ....[136]....
        /*07fc*/ 	.word	0x0500000f


	//   ....[137]....
        /*0800*/ 	.word	0x0500000f


	//   ....[138]....
        /*0804*/ 	.word	0x0500000f


	//   ....[139]....
        /*0808*/ 	.word	0x0500000f


	//   ....[140]....
        /*080c*/ 	.word	0x0500000f


	//   ....[141]....
        /*0810*/ 	.word	0x0500000f


	//   ....[142]....
        /*0814*/ 	.word	0x0500000f


	//   ....[143]....
        /*0818*/ 	.word	0x0500000f


	//   ....[144]....
        /*081c*/ 	.word	0x0500000f


	//   ....[145]....
        /*0820*/ 	.word	0x0500000f


	//   ....[146]....
        /*0824*/ 	.word	0x0500000f


	//   ....[147]....
        /*0828*/ 	.word	0x0500000f


	//   ....[148]....
        /*082c*/ 	.word	0x0500000f


	//   ....[149]....
        /*0830*/ 	.word	0x0500000f


	//   ....[150]....
        /*0834*/ 	.word	0x0500000f


	//   ....[151]....
        /*0838*/ 	.word	0x0500000f


	//   ....[152]....
        /*083c*/ 	.word	0x0500000f


	//   ....[153]....
        /*0840*/ 	.word	0x0500000f


	//   ....[154]....
        /*0844*/ 	.word	0x0500000f


	//   ....[155]....
        /*0848*/ 	.word	0x0500000f


	//----- nvinfo : EIATTR_COOP_GROUP_INSTR_OFFSETS
	.align		4
.L_1033:
        /*084c*/ 	.byte	0x04, 0x28
        /*084e*/ 	.short	(.L_1035 - .L_1034)


	//   ....[0]....
.L_1034:
        /*0850*/ 	.word	0x00000060


	//   ....[1]....
        /*0854*/ 	.word	0x000001a0


	//   ....[2]....
        /*0858*/ 	.word	0x000001f0


	//   ....[3]....
        /*085c*/ 	.word	0x000003e0


	//   ....[4]....
        /*0860*/ 	.word	0x00000540


	//   ....[5]....
        /*0864*/ 	.word	0x00000660


	//   ....[6]....
        /*0868*/ 	.word	0x000007c0


	//   ....[7]....
        /*086c*/ 	.word	0x00005070


	//   ....[8]....
        /*0870*/ 	.word	0x00007240


	//   ....[9]....
        /*0874*/ 	.word	0x000079b0


	//   ....[10]....
        /*0878*/ 	.word	0x000079c0


	//   ....[11]....
        /*087c*/ 	.word	0x000079d0


	//   ....[12]....
        /*0880*/ 	.word	0x000079e0


	//   ....[13]....
        /*0884*/ 	.word	0x00007ce0


	//   ....[14]....
        /*0888*/ 	.word	0x00007cf0


	//   ....[15]....
        /*088c*/ 	.word	0x00007d00


	//   ....[16]....
        /*0890*/ 	.word	0x00007d10


	//   ....[17]....
        /*0894*/ 	.word	0x00008ef0


	//   ....[18]....
        /*0898*/ 	.word	0x00008f00


	//   ....[19]....
        /*089c*/ 	.word	0x00008f10


	//   ....[20]....
        /*08a0*/ 	.word	0x00008f20


	//   ....[21]....
        /*08a4*/ 	.word	0x00009140


	//   ....[22]....
        /*08a8*/ 	.word	0x00009150


	//   ....[23]....
        /*08ac*/ 	.word	0x00009160


	//   ....[24]....
        /*08b0*/ 	.word	0x00009170


	//   ....[25]....
        /*08b4*/ 	.word	0x0000a5f0


	//   ....[26]....
        /*08b8*/ 	.word	0x0000a610


	//   ....[27]....
        /*08bc*/ 	.word	0x0000acf0


	//   ....[28]....
        /*08c0*/ 	.word	0x0000adc0


	//   ....[29]....
        /*08c4*/ 	.word	0x0000b150


	//   ....[30]....
        /*08c8*/ 	.word	0x0000b270


	//   ....[31]....
        /*08cc*/ 	.word	0x0000bd20


	//   ....[32]....
        /*08d0*/ 	.word	0x0000c010


	//   ....[33]....
        /*08d4*/ 	.word	0x0000c090


	//   ....[34]....
        /*08d8*/ 	.word	0x0000cb20


	//   ....[35]....
        /*08dc*/ 	.word	0x0000cb90


	//   ....[36]....
        /*08e0*/ 	.word	0x0000d350


	//   ....[37]....
        /*08e4*/ 	.word	0x0000d480


	//   ....[38]....
        /*08e8*/ 	.word	0x0000e150


	//   ....[39]....
        /*08ec*/ 	.word	0x0000e9a0


	//   ....[40]....
        /*08f0*/ 	.word	0x0000ea00


	//   ....[41]....
        /*08f4*/ 	.word	0x0000f250


	//   ....[42]....
        /*08f8*/ 	.word	0x0000f300


	//   ....[43]....
        /*08fc*/ 	.word	0x0000ff90


	//   ....[44]....
        /*0900*/ 	.word	0x0000ffe0


	//   ....[45]....
        /*0904*/ 	.word	0x00010040


	//   ....[46]....
        /*0908*/ 	.word	0x00010190


	//   ....[47]....
        /*090c*/ 	.word	0x00010360


	//   ....[48]....
        /*0910*/ 	.word	0x000117d0


	//   ....[49]....
        /*0914*/ 	.word	0x00011b50


	//   ....[50]....
        /*0918*/ 	.word	0x00011b60


	//   ....[51]....
        /*091c*/ 	.word	0x00011b70


	//   ....[52]....
        /*0920*/ 	.word	0x00011b80


	//   ....[53]....
        /*0924*/ 	.word	0x000127e0


	//   ....[54]....
        /*0928*/ 	.word	0x00012820


	//   ....[55]....
        /*092c*/ 	.word	0x00012ab0


	//   ....[56]....
        /*0930*/ 	.word	0x00012ad0


	//   ....[57]....
        /*0934*/ 	.word	0x00013310


	//   ....[58]....
        /*0938*/ 	.word	0x00013360


	//   ....[59]....
        /*093c*/ 	.word	0x00013cb0


	//   ....[60]....
        /*0940*/ 	.word	0x00013cd0


	//   ....[61]....
        /*0944*/ 	.word	0x00014fa0


	//   ....[62]....
        /*0948*/ 	.word	0x00014fc0


	//   ....[63]....
        /*094c*/ 	.word	0x000151f0


	//   ....[64]....
        /*0950*/ 	.word	0x00015210


	//   ....[65]....
        /*0954*/ 	.word	0x000154c0


	//   ....[66]....
        /*0958*/ 	.word	0x000156d0


	//   ....[67]....
        /*095c*/ 	.word	0x00015700


	//   ....[68]....
        /*0960*/ 	.word	0x00015730


	//   ....[69]....
        /*0964*/ 	.word	0x00015760


	//   ....[70]....
        /*0968*/ 	.word	0x00015790


	//   ....[71]....
        /*096c*/ 	.word	0x000157c0


	//   ....[72]....
        /*0970*/ 	.word	0x00015960


	//   ....[73]....
        /*0974*/ 	.word	0x00015990


	//   ....[74]....
        /*0978*/ 	.word	0x000159c0


	//   ....[75]....
        /*097c*/ 	.word	0x000159f0


	//   ....[76]....
        /*0980*/ 	.word	0x00015a20


	//   ....[77]....
        /*0984*/ 	.word	0x00015a50


	//   ....[78]....
        /*0988*/ 	.word	0x00015af0


	//   ....[79]....
        /*098c*/ 	.word	0x00015b20


	//   ....[80]....
        /*0990*/ 	.word	0x00015b30


	//   ....[81]....
        /*0994*/ 	.word	0x00015b60


	//   ....[82]....
        /*0998*/ 	.word	0x000170f0


	//   ....[83]....
        /*099c*/ 	.word	0x00019500


	//   ....[84]....
        /*09a0*/ 	.word	0x00019ff0


	//   ....[85]....
        /*09a4*/ 	.word	0x0001a000


	//   ....[86]....
        /*09a8*/ 	.word	0x0001a0a0


	//   ....[87]....
        /*09ac*/ 	.word	0x0001a0b0


	//   ....[88]....
        /*09b0*/ 	.word	0x0001a130


	//   ....[89]....
        /*09b4*/ 	.word	0x0001a140


	//   ....[90]....
        /*09b8*/ 	.word	0x0001a190


	//   ....[91]....
        /*09bc*/ 	.word	0x0001a1b0


	//   ....[92]....
        /*09c0*/ 	.word	0x0001dc00


	//   ....[93]....
        /*09c4*/ 	.word	0x0001dc80


	//   ....[94]....
        /*09c8*/ 	.word	0x0001dcb0


	//   ....[95]....
        /*09cc*/ 	.word	0x0001dcc0


	//   ....[96]....
        /*09d0*/ 	.word	0x0001dcf0


	//   ....[97]....
        /*09d4*/ 	.word	0x0001dd20


	//   ....[98]....
        /*09d8*/ 	.word	0x0001dd50


	//   ....[99]....
        /*09dc*/ 	.word	0x0001dd80


	//   ....[100]....
        /*09e0*/ 	.word	0x0001df40


	//   ....[101]....
        /*09e4*/ 	.word	0x0001df70


	//   ....[102]....
        /*09e8*/ 	.word	0x0001dfa0


	//   ....[103]....
        /*09ec*/ 	.word	0x0001dfd0


	//   ....[104]....
        /*09f0*/ 	.word	0x0001e000


	//   ....[105]....
        /*09f4*/ 	.word	0x0001e030


	//   ....[106]....
        /*09f8*/ 	.word	0x0001e100


	//   ....[107]....
        /*09fc*/ 	.word	0x0001e120


	//   ....[108]....
        /*0a00*/ 	.word	0x0001e130


	//   ....[109]....
        /*0a04*/ 	.word	0x0001e1b0


	//   ....[110]....
        /*0a08*/ 	.word	0x0001ece0


	//   ....[111]....
        /*0a0c*/ 	.word	0x0001f1c0


	//   ....[112]....
        /*0a10*/ 	.word	0x0001f250


	//   ....[113]....
        /*0a14*/ 	.word	0x0001f2a0


	//   ....[114]....
        /*0a18*/ 	.word	0x0001f2f0


	//   ....[115]....
        /*0a1c*/ 	.word	0x0001f390


	//   ....[116]....
        /*0a20*/ 	.word	0x0001f420


	//   ....[117]....
        /*0a24*/ 	.word	0x0001f470


	//   ....[118]....
        /*0a28*/ 	.word	0x0001f4c0


	//   ....[119]....
        /*0a2c*/ 	.word	0x0001f5b0


	//   ....[120]....
        /*0a30*/ 	.word	0x0001f640


	//   ....[121]....
        /*0a34*/ 	.word	0x0001f690


	//   ....[122]....
        /*0a38*/ 	.word	0x0001f6e0


	//   ....[123]....
        /*0a3c*/ 	.word	0x0001f780


	//   ....[124]....
        /*0a40*/ 	.word	0x0001f810


	//   ....[125]....
        /*0a44*/ 	.word	0x0001f860


	//   ....[126]....
        /*0a48*/ 	.word	0x0001f8b0


	//   ....[127]....
        /*0a4c*/ 	.word	0x0001fbc0


	//   ....[128]....
        /*0a50*/ 	.word	0x0001fea0


	//   ....[129]....
        /*0a54*/ 	.word	0x00020080


	//   ....[130]....
        /*0a58*/ 	.word	0x000200d0


	//   ....[131]....
        /*0a5c*/ 	.word	0x00020130


	//   ....[132]....
        /*0a60*/ 	.word	0x00020220


	//   ....[133]....
        /*0a64*/ 	.word	0x00020280


	//   ....[134]....
        /*0a68*/ 	.word	0x00020370


	//   ....[135]....
        /*0a6c*/ 	.word	0x000203d0


	//   ....[136]....
        /*0a70*/ 	.word	0x000204a0


	//   ....[137]....
        /*0a74*/ 	.word	0x000207d0


	//   ....[138]....
        /*0a78*/ 	.word	0x00020870


	//   ....[139]....
        /*0a7c*/ 	.word	0x00020a10


	//   ....[140]....
        /*0a80*/ 	.word	0x00020a90


	//   ....[141]....
        /*0a84*/ 	.word	0x00020b10


	//   ....[142]....
        /*0a88*/ 	.word	0x00020b90


	//   ....[143]....
        /*0a8c*/ 	.word	0x00020c10


	//   ....[144]....
        /*0a90*/ 	.word	0x00020ca0


	//   ....[145]....
        /*0a94*/ 	.word	0x00020d40


	//   ....[146]....
        /*0a98*/ 	.word	0x00020df0


	//   ....[147]....
        /*0a9c*/ 	.word	0x00020e70


	//   ....[148]....
        /*0aa0*/ 	.word	0x00020ef0


	//   ....[149]....
        /*0aa4*/ 	.word	0x00020f70


	//   ....[150]....
        /*0aa8*/ 	.word	0x00021000


	//   ....[151]....
        /*0aac*/ 	.word	0x00021080


	//   ....[152]....
        /*0ab0*/ 	.word	0x00021130


	//   ....[153]....
        /*0ab4*/ 	.word	0x00021180


	//   ....[154]....
        /*0ab8*/ 	.word	0x00021240


	//   ....[155]....
        /*0abc*/ 	.word	0x00021370


	//----- nvinfo : EIATTR_REG_RECONFIG
	.align		4
.L_1035:
        /*0ac0*/ 	.byte	0x01, 0x54
	.zero		2


	//----- nvinfo : EIATTR_SYSCALL_OFFSETS
	.align		4
        /*0ac4*/ 	.byte	0x04, 0x46
        /*0ac6*/ 	.short	(.L_1037 - .L_1036)


	//   ....[0]....
.L_1036:
        /*0ac8*/ 	.word	0x000020a0


	//   ....[1]....
        /*0acc*/ 	.word	0x000021f0


	//   ....[2]....
        /*0ad0*/ 	.word	0x000073e0


	//   ....[3]....
        /*0ad4*/ 	.word	0x00007700


	//   ....[4]....
        /*0ad8*/ 	.word	0x00019120


	//   ....[5]....
        /*0adc*/ 	.word	0x00019270


	//   ....[6]....
        /*0ae0*/ 	.word	0x00019370


	//   ....[7]....
        /*0ae4*/ 	.word	0x00019c10


	//----- nvinfo : EIATTR_MBARRIER_INSTR_OFFSETS
	.align		4
.L_1037:
        /*0ae8*/ 	.byte	0x04, 0x39
        /*0aea*/ 	.short	(.L_1039 - .L_1038)


	//   ....[0]....
.L_1038:
        /*0aec*/ 	.word	0x000002d0
        /*0af0*/ 	.word	0x000000ff
        /*0af4*/ 	.word	0x00028c00
        /*0af8*/ 	.short	0x0100
        /*0afa*/ 	.byte	0x08
	.zero		1


	//   ....[1]....
        /*0afc*/ 	.word	0x000002e0
        /*0b00*/ 	.word	0x000000ff
        /*0b04*/ 	.word	0x00028c20
        /*0b08*/ 	.short	0x0100
        /*0b0a*/ 	.byte	0x08
	.zero		1


	//   ....[2]....
        /*0b0c*/ 	.word	0x00000390
        /*0b10*/ 	.word	0x000000ff
        /*0b14*/ 	.word	0x00028c30
        /*0b18*/ 	.short	0x0100
        /*0b1a*/ 	.byte	0x06
	.zero		1


	//   ....[3]....
        /*0b1c*/ 	.word	0x000003a0
        /*0b20*/ 	.word	0x000000ff
        /*0b24*/ 	.word	0x00028c40
        /*0b28*/ 	.short	0x0100
        /*0b2a*/ 	.byte	0x06
	.zero		1


	//   ....[4]....
        /*0b2c*/ 	.word	0x000003b0
        /*0b30*/ 	.word	0x000000ff
        /*0b34*/ 	.word	0x00028c38
        /*0b38*/ 	.short	0x0100
        /*0b3a*/ 	.byte	0x06
	.zero		1


	//   ....[5]....
        /*0b3c*/ 	.word	0x000003c0
        /*0b40*/ 	.word	0x000000ff
        /*0b44*/ 	.word	0x00028c48
        /*0b48*/ 	.short	0x0100
        /*0b4a*/ 	.byte	0x06
	.zero		1


	//   ....[6]....
        /*0b4c*/ 	.word	0x000004f0
        /*0b50*/ 	.word	0x000000ff
        /*0b54*/ 	.word	0x00028c50
        /*0b58*/ 	.short	0x0100
        /*0b5a*/ 	.byte	0x08
	.zero		1


	//   ....[7]....
        /*0b5c*/ 	.word	0x00000500
        /*0b60*/ 	.word	0x000000ff
        /*0b64*/ 	.word	0x00028c60
        /*0b68*/ 	.short	0x0100
        /*0b6a*/ 	.byte	0x08
	.zero		1


	//   ....[8]....
        /*0b6c*/ 	.word	0x00000510
        /*0b70*/ 	.word	0x000000ff
        /*0b74*/ 	.word	0x00028c58
        /*0b78*/ 	.short	0x0100
        /*0b7a*/ 	.byte	0x08
	.zero		1


	//   ....[9]....
        /*0b7c*/ 	.word	0x00000520
        /*0b80*/ 	.word	0x000000ff
        /*0b84*/ 	.word	0x00028c68
        /*0b88*/ 	.short	0x0100
        /*0b8a*/ 	.byte	0x08
	.zero		1


	//   ....[10]....
        /*0b8c*/ 	.word	0x00000610
        /*0b90*/ 	.word	0x000000ff
        /*0b94*/ 	.word	0x00028c70
        /*0b98*/ 	.short	0x0100
        /*0b9a*/ 	.byte	0x06
	.zero		1


	//   ....[11]....
        /*0b9c*/ 	.word	0x00000620
        /*0ba0*/ 	.word	0x000000ff
        /*0ba4*/ 	.word	0x00028c80
        /*0ba8*/ 	.short	0x0100
        /*0baa*/ 	.byte	0x06
	.zero		1


	//   ....[12]....
        /*0bac*/ 	.word	0x00000630
        /*0bb0*/ 	.word	0x000000ff
        /*0bb4*/ 	.word	0x00028c78
        /*0bb8*/ 	.short	0x0100
        /*0bba*/ 	.byte	0x06
	.zero		1


	//   ....[13]....
        /*0bbc*/ 	.word	0x00000640
        /*0bc0*/ 	.word	0x000000ff
        /*0bc4*/ 	.word	0x00028c88
        /*0bc8*/ 	.short	0x0100
        /*0bca*/ 	.byte	0x06
	.zero		1


	//   ....[14]....
        /*0bcc*/ 	.word	0x00000770
        /*0bd0*/ 	.word	0x000000ff
        /*0bd4*/ 	.word	0x00028c90
        /*0bd8*/ 	.short	0x0100
        /*0bda*/ 	.byte	0x08
	.zero		1


	//   ....[15]....
        /*0bdc*/ 	.word	0x00000780
        /*0be0*/ 	.word	0x000000ff
        /*0be4*/ 	.word	0x00028ca0
        /*0be8*/ 	.short	0x0100
        /*0bea*/ 	.byte	0x08
	.zero		1


	//   ....[16]....
        /*0bec*/ 	.word	0x00000790
        /*0bf0*/ 	.word	0x000000ff
        /*0bf4*/ 	.word	0x00028c98
        /*0bf8*/ 	.short	0x0100
        /*0bfa*/ 	.byte	0x08
	.zero		1


	//   ....[17]....
        /*0bfc*/ 	.word	0x000007a0
        /*0c00*/ 	.word	0x000000ff
        /*0c04*/ 	.word	0x00028ca8
        /*0c08*/ 	.short	0x0100
        /*0c0a*/ 	.byte	0x08
	.zero		1


	//   ....[18]....
        /*0c0c*/ 	.word	0x000008d0
        /*0c10*/ 	.word	0x000000ff
        /*0c14*/ 	.word	0x00028cb0
        /*0c18*/ 	.short	0x0100
        /*0c1a*/ 	.byte	0x08
	.zero		1


	//   ....[19]....
        /*0c1c*/ 	.word	0x000008e0
        /*0c20*/ 	.word	0x000000ff
        /*0c24*/ 	.word	0x00028cc0
        /*0c28*/ 	.short	0x0100
        /*0c2a*/ 	.byte	0x08
	.zero		1


	//   ....[20]....
        /*0c2c*/ 	.word	0x000008f0
        /*0c30*/ 	.word	0x000000ff
        /*0c34*/ 	.word	0x00028cb8
        /*0c38*/ 	.short	0x0100
        /*0c3a*/ 	.byte	0x08
	.zero		1


	//   ....[21]....
        /*0c3c*/ 	.word	0x00000900
        /*0c40*/ 	.word	0x000000ff
        /*0c44*/ 	.word	0x00028cc8
        /*0c48*/ 	.short	0x0100
        /*0c4a*/ 	.byte	0x08
	.zero		1


	//   ....[22]....
        /*0c4c*/ 	.word	0x00002d70
        /*0c50*/ 	.word	0x0000004b
        /*0c54*/ 	.word	0x00028c90
        /*0c58*/ 	.short	0x010a
        /*0c5a*/ 	.byte	0x3f
	.zero		1


	//   ....[23]....
        /*0c5c*/ 	.word	0x00003730
        /*0c60*/ 	.word	0x0000004b
        /*0c64*/ 	.word	0x00028c90
        /*0c68*/ 	.short	0x010a
        /*0c6a*/ 	.byte	0x3f
	.zero		1


	//   ....[24]....
        /*0c6c*/ 	.word	0x00003fc0
        /*0c70*/ 	.word	0x0000004b
        /*0c74*/ 	.word	0x00028c90
        /*0c78*/ 	.short	0x010a
        /*0c7a*/ 	.byte	0x3f
	.zero		1


	//   ....[25]....
        /*0c7c*/ 	.word	0x000041c0
        /*0c80*/ 	.word	0x00000004
        /*0c84*/ 	.word	0x00000000
        /*0c88*/ 	.short	0x0101
        /*0c8a*/ 	.byte	0x3f
	.zero		1


	//   ....[26]....
        /*0c8c*/ 	.word	0x00004200
        /*0c90*/ 	.word	0x0000004b
        /*0c94*/ 	.word	0x00028cb0
        /*0c98*/ 	.short	0x010a
        /*0c9a*/ 	.byte	0x3f
	.zero		1


	//   ....[27]....
        /*0c9c*/ 	.word	0x00004860
        /*0ca0*/ 	.word	0x0000004b
        /*0ca4*/ 	.word	0x00000000
        /*0ca8*/ 	.short	0x0101
        /*0caa*/ 	.byte	0x3f
	.zero		1


	//   ....[28]....
        /*0cac*/ 	.word	0x00005190
        /*0cb0*/ 	.word	0x00000005
        /*0cb4*/ 	.word	0x00028c50
        /*0cb8*/ 	.short	0x010a
        /*0cba*/ 	.byte	0x3f
	.zero		1


	//   ....[29]....
        /*0cbc*/ 	.word	0x00005550
        /*0cc0*/ 	.word	0x00000005
        /*0cc4*/ 	.word	0x00000000
        /*0cc8*/ 	.short	0x0101
        /*0cca*/ 	.byte	0x3f
	.zero		1


	//   ....[30]....
        /*0ccc*/ 	.word	0x00005e90
        /*0cd0*/ 	.word	0x00000015
        /*0cd4*/ 	.word	0x00028c50
        /*0cd8*/ 	.short	0x010a
        /*0cda*/ 	.byte	0x3f
	.zero		1


	//   ....[31]....
        /*0cdc*/ 	.word	0x00005ee0
        /*0ce0*/ 	.word	0x00000015
        /*0ce4*/ 	.word	0x00028c50
        /*0ce8*/ 	.short	0x010a
        /*0cea*/ 	.byte	0x3f
	.zero		1


	//   ....[32]....
        /*0cec*/ 	.word	0x000061b0
        /*0cf0*/ 	.word	0x00000015
        /*0cf4*/ 	.word	0x00000000
        /*0cf8*/ 	.short	0x0101
        /*0cfa*/ 	.byte	0x3f
	.zero		1


	//   ....[33]....
        /*0cfc*/ 	.word	0x00007470
        /*0d00*/ 	.word	0x00000002
        /*0d04*/ 	.word	0x00028c00
        /*0d08*/ 	.short	0x010a
        /*0d0a*/ 	.byte	0x3f
	.zero		1


	//   ....[34]....
        /*0d0c*/ 	.word	0x000074c0
        /*0d10*/ 	.word	0x00000002
        /*0d14*/ 	.word	0x00028c00
        /*0d18*/ 	.short	0x010a
        /*0d1a*/ 	.byte	0x3f
	.zero		1


	//   ....[35]....
        /*0d1c*/ 	.word	0x00007f60
        /*0d20*/ 	.word	0x00000002
        /*0d24*/ 	.word	0x00028c00
        /*0d28*/ 	.short	0x010a
        /*0d2a*/ 	.byte	0x3f
	.zero		1


	//   ....[36]....
        /*0d2c*/ 	.word	0x00009320
        /*0d30*/ 	.word	0x00000002
        /*0d34*/ 	.word	0x00028c00
        /*0d38*/ 	.short	0x010a
        /*0d3a*/ 	.byte	0x3f
	.zero		1


	//   ....[37]....
        /*0d3c*/ 	.word	0x0000a1b0
        /*0d40*/ 	.word	0x00000015
        /*0d44*/ 	.word	0x00028c30
        /*0d48*/ 	.short	0x010a
        /*0d4a*/ 	.byte	0x3f
	.zero		1


	//   ....[38]....
        /*0d4c*/ 	.word	0x0000a250
        /*0d50*/ 	.word	0x00000015
        /*0d54*/ 	.word	0x00028c30
        /*0d58*/ 	.short	0x010a
        /*0d5a*/ 	.byte	0x3f
	.zero		1


	//   ....[39]....
        /*0d5c*/ 	.word	0x0000b4c0
        /*0d60*/ 	.word	0x0000001e
        /*0d64*/ 	.word	0x00000000
        /*0d68*/ 	.short	0x0101
        /*0d6a*/ 	.byte	0x3f
	.zero		1


	//   ....[40]....
        /*0d6c*/ 	.word	0x0000b920
        /*0d70*/ 	.word	0x00000015
        /*0d74*/ 	.word	0x00028c50
        /*0d78*/ 	.short	0x010a
        /*0d7a*/ 	.byte	0x3f
	.zero		1


	//   ....[41]....
        /*0d7c*/ 	.word	0x0000b9f0
        /*0d80*/ 	.word	0x00000015
        /*0d84*/ 	.word	0x00028c50
        /*0d88*/ 	.short	0x010a
        /*0d8a*/ 	.byte	0x3f
	.zero		1


	//   ....[42]....
        /*0d8c*/ 	.word	0x0000bd40
        /*0d90*/ 	.word	0x00000015
        /*0d94*/ 	.word	0x00000000
        /*0d98*/ 	.short	0x0101
        /*0d9a*/ 	.byte	0x3f
	.zero		1


	//   ....[43]....
        /*0d9c*/ 	.word	0x0000be60
        /*0da0*/ 	.word	0x000000d7
        /*0da4*/ 	.word	0x00028c30
        /*0da8*/ 	.short	0x010a
        /*0daa*/ 	.byte	0x3f
	.zero		1


	//   ....[44]....
        /*0dac*/ 	.word	0x0000bf20
        /*0db0*/ 	.word	0x000000d7
        /*0db4*/ 	.word	0x00028c30
        /*0db8*/ 	.short	0x010a
        /*0dba*/ 	.byte	0x3f
	.zero		1


	//   ....[45]....
        /*0dbc*/ 	.word	0x0000cec0
        /*0dc0*/ 	.word	0x0000000f
        /*0dc4*/ 	.word	0x00000000
        /*0dc8*/ 	.short	0x0101
        /*0dca*/ 	.byte	0x3f
	.zero		1


	//   ....[46]....
        /*0dcc*/ 	.word	0x0000de20
        /*0dd0*/ 	.word	0x000000d7
        /*0dd4*/ 	.word	0x00028c50
        /*0dd8*/ 	.short	0x010a
        /*0dda*/ 	.byte	0x3f
	.zero		1


	//   ....[47]....
        /*0ddc*/ 	.word	0x0000de70
        /*0de0*/ 	.word	0x000000d7
        /*0de4*/ 	.word	0x00028c50
        /*0de8*/ 	.short	0x010a
        /*0dea*/ 	.byte	0x3f
	.zero		1


	//   ....[48]....
        /*0dec*/ 	.word	0x0000e170
        /*0df0*/ 	.word	0x000000d7
        /*0df4*/ 	.word	0x00000000
        /*0df8*/ 	.short	0x0101
        /*0dfa*/ 	.byte	0x3f
	.zero		1


	//   ....[49]....
        /*0dfc*/ 	.word	0x0000e2a0
        /*0e00*/ 	.word	0x00000015
        /*0e04*/ 	.word	0x00028c30
        /*0e08*/ 	.short	0x010a
        /*0e0a*/ 	.byte	0x3f
	.zero		1


	//   ....[50]....
        /*0e0c*/ 	.word	0x0000e310
        /*0e10*/ 	.word	0x00000015
        /*0e14*/ 	.word	0x00028c30
        /*0e18*/ 	.short	0x010a
        /*0e1a*/ 	.byte	0x3f
	.zero		1


	//   ....[51]....
        /*0e1c*/ 	.word	0x0000ee00
        /*0e20*/ 	.word	0x00000014
        /*0e24*/ 	.word	0x00000000
        /*0e28*/ 	.short	0x0101
        /*0e2a*/ 	.byte	0x3f
	.zero		1


	//   ....[52]....
        /*0e2c*/ 	.word	0x0000fc60
        /*0e30*/ 	.word	0x00000015
        /*0e34*/ 	.word	0x00028c50
        /*0e38*/ 	.short	0x010a
        /*0e3a*/ 	.byte	0x3f
	.zero		1


	//   ....[53]....
        /*0e3c*/ 	.word	0x0000fcb0
        /*0e40*/ 	.word	0x00000015
        /*0e44*/ 	.word	0x00028c50
        /*0e48*/ 	.short	0x010a
        /*0e4a*/ 	.byte	0x3f
	.zero		1


	//   ....[54]....
        /*0e4c*/ 	.word	0x0000ffb0
        /*0e50*/ 	.word	0x00000015
        /*0e54*/ 	.word	0x00000000
        /*0e58*/ 	.short	0x0101
        /*0e5a*/ 	.byte	0x3f
	.zero		1


	//   ....[55]....
        /*0e5c*/ 	.word	0x000127d0
        /*0e60*/ 	.word	0x00000004
        /*0e64*/ 	.word	0x00000000
        /*0e68*/ 	.short	0x0101
        /*0e6a*/ 	.byte	0x3f
	.zero		1


	//   ....[56]....
        /*0e6c*/ 	.word	0x000133a0
        /*0e70*/ 	.word	0x00000008
        /*0e74*/ 	.word	0x00000000
        /*0e78*/ 	.short	0x0101
        /*0e7a*/ 	.byte	0x3f
	.zero		1


	//   ....[57]....
        /*0e7c*/ 	.word	0x000171d0
        /*0e80*/ 	.word	0x00000012
        /*0e84*/ 	.word	0x00028c20
        /*0e88*/ 	.short	0x010a
        /*0e8a*/ 	.byte	0x3f
	.zero		1


	//   ....[58]....
        /*0e8c*/ 	.word	0x000172a0
        /*0e90*/ 	.word	0x00000005
        /*0e94*/ 	.word	0x00028ca0
        /*0e98*/ 	.short	0x010a
        /*0e9a*/ 	.byte	0x3f
	.zero		1


	//   ....[59]....
        /*0e9c*/ 	.word	0x000174e0
        /*0ea0*/ 	.word	0x00000005
        /*0ea4*/ 	.word	0x00028cc0
        /*0ea8*/ 	.short	0x010a
        /*0eaa*/ 	.byte	0x3f
	.zero		1


	//   ....[60]....
        /*0eac*/ 	.word	0x00017f40
        /*0eb0*/ 	.word	0x00000005
        /*0eb4*/ 	.word	0x00028ca0
        /*0eb8*/ 	.short	0x010a
        /*0eba*/ 	.byte	0x3f
	.zero		1


	//   ....[61]....
        /*0ebc*/ 	.word	0x00018170
        /*0ec0*/ 	.word	0x00000005
        /*0ec4*/ 	.word	0x00028cc0
        /*0ec8*/ 	.short	0x010a
        /*0eca*/ 	.byte	0x3f
	.zero		1


	//   ....[62]....
        /*0ecc*/ 	.word	0x00019760
        /*0ed0*/ 	.word	0x00000000
        /*0ed4*/ 	.word	0x00028c40
        /*0ed8*/ 	.short	0x010a
        /*0eda*/ 	.byte	0x3f
	.zero		1


	//   ....[63]....
        /*0edc*/ 	.word	0x0001a250
        /*0ee0*/ 	.word	0x00000012
        /*0ee4*/ 	.word	0x00028c00
        /*0ee8*/ 	.short	0x0107
        /*0eea*/ 	.byte	0x3f
	.zero		1


	//   ....[64]....
        /*0eec*/ 	.word	0x0001a340
        /*0ef0*/ 	.word	0x00000012
        /*0ef4*/ 	.word	0x00028c00
        /*0ef8*/ 	.short	0x0101
        /*0efa*/ 	.byte	0x3f
	.zero		1


	//   ....[65]....
        /*0efc*/ 	.word	0x0001a360
        /*0f00*/ 	.word	0x00000012
        /*0f04*/ 	.word	0x00028c20
        /*0f08*/ 	.short	0x010a
        /*0f0a*/ 	.byte	0x3f
	.zero		1


	//   ....[66]....
        /*0f0c*/ 	.word	0x0001a440
        /*0f10*/ 	.word	0x00000000
        /*0f14*/ 	.word	0x00028c60
        /*0f18*/ 	.short	0x010a
        /*0f1a*/ 	.byte	0x3f
	.zero		1


	//   ....[67]....
        /*0f1c*/ 	.word	0x0001b0d0
        /*0f20*/ 	.word	0x00000002
        /*0f24*/ 	.word	0x00028c40
        /*0f28*/ 	.short	0x010a
        /*0f2a*/ 	.byte	0x3f
	.zero		1


	//   ....[68]....
        /*0f2c*/ 	.word	0x0001b330
        /*0f30*/ 	.word	0x00000002
        /*0f34*/ 	.word	0x00028c60
        /*0f38*/ 	.short	0x010a
        /*0f3a*/ 	.byte	0x3f
	.zero		1


	//   ....[69]....
        /*0f3c*/ 	.word	0x0001bef0
        /*0f40*/ 	.word	0x00000002
        /*0f44*/ 	.word	0x00028c40
        /*0f48*/ 	.short	0x010a
        /*0f4a*/ 	.byte	0x3f
	.zero		1


	//   ....[70]....
        /*0f4c*/ 	.word	0x0001c140
        /*0f50*/ 	.word	0x00000002
        /*0f54*/ 	.word	0x00028c60
        /*0f58*/ 	.short	0x010a
        /*0f5a*/ 	.byte	0x3f
	.zero		1


	//   ....[71]....
        /*0f5c*/ 	.word	0x0001cc80
        /*0f60*/ 	.word	0x00000003
        /*0f64*/ 	.word	0x00028c40
        /*0f68*/ 	.short	0x010a
        /*0f6a*/ 	.byte	0x3f
	.zero		1


	//   ....[72]....
        /*0f6c*/ 	.word	0x0001cee0
        /*0f70*/ 	.word	0x00000003
        /*0f74*/ 	.word	0x00028c60
        /*0f78*/ 	.short	0x010a
        /*0f7a*/ 	.byte	0x3f
	.zero		1


	//   ....[73]....
        /*0f7c*/ 	.word	0x0001ec60
        /*0f80*/ 	.word	0x00000000
        /*0f84*/ 	.word	0x00028c20
        /*0f88*/ 	.short	0x010a
        /*0f8a*/ 	.byte	0x3f
	.zero		1


	//   ....[74]....
        /*0f8c*/ 	.word	0x0001ee10
        /*0f90*/ 	.word	0x00000006
        /*0f94*/ 	.word	0x00000000
        /*0f98*/ 	.short	0x010a
        /*0f9a*/ 	.byte	0x3f
	.zero		1


	//   ....[75]....
        /*0f9c*/ 	.word	0x0001ee80
        /*0fa0*/ 	.word	0x00000007
        /*0fa4*/ 	.word	0x00000000
        /*0fa8*/ 	.short	0x010a
        /*0faa*/ 	.byte	0x3f
	.zero		1


	//   ....[76]....
        /*0fac*/ 	.word	0x0001eef0
        /*0fb0*/ 	.word	0x00000004
        /*0fb4*/ 	.word	0x00000000
        /*0fb8*/ 	.short	0x010a
        /*0fba*/ 	.byte	0x3f
	.zero		1


	//   ....[77]....
        /*0fbc*/ 	.word	0x0001ef20
        /*0fc0*/ 	.word	0x00000003
        /*0fc4*/ 	.word	0x00000000
        /*0fc8*/ 	.short	0x010a
        /*0fca*/ 	.byte	0x3f
	.zero		1


	//   ....[78]....
        /*0fcc*/ 	.word	0x0001ef80
        /*0fd0*/ 	.word	0x0000004b
        /*0fd4*/ 	.word	0x00028c90
        /*0fd8*/ 	.short	0x010a
        /*0fda*/ 	.byte	0x3f
	.zero		1


	//   ....[79]....
        /*0fdc*/ 	.word	0x0001efd0
        /*0fe0*/ 	.word	0x0000004b
        /*0fe4*/ 	.word	0x00028c90
        /*0fe8*/ 	.short	0x010a
        /*0fea*/ 	.byte	0x3f
	.zero		1


	//   ....[80]....
        /*0fec*/ 	.word	0x0001f020
        /*0ff0*/ 	.word	0x0000004b
        /*0ff4*/ 	.word	0x00028c90
        /*0ff8*/ 	.short	0x010a
        /*0ffa*/ 	.byte	0x3f
	.zero		1


	//   ....[81]....
        /*0ffc*/ 	.word	0x0001f070
        /*1000*/ 	.word	0x0000004b
        /*1004*/ 	.word	0x00028cb0
        /*1008*/ 	.short	0x010a
        /*100a*/ 	.byte	0x3f
	.zero		1


	//   ....[82]....
        /*100c*/ 	.word	0x0001f0c0
        /*1010*/ 	.word	0x00000005
        /*1014*/ 	.word	0x00028c50
        /*1018*/ 	.short	0x010a
        /*101a*/ 	.byte	0x3f
	.zero		1


	//   ....[83]....
        /*101c*/ 	.word	0x0001f110
        /*1020*/ 	.word	0x00000015
        /*1024*/ 	.word	0x00028c50
        /*1028*/ 	.short	0x010a
        /*102a*/ 	.byte	0x3f
	.zero		1


	//   ....[84]....
        /*102c*/ 	.word	0x0001f500
        /*1030*/ 	.word	0x00000002
        /*1034*/ 	.word	0x00028c00
        /*1038*/ 	.short	0x010a
        /*103a*/ 	.byte	0x3f
	.zero		1


	//   ....[85]....
        /*103c*/ 	.word	0x0001f900
        /*1040*/ 	.word	0x00000002
        /*1044*/ 	.word	0x00028c00
        /*1048*/ 	.short	0x010a
        /*104a*/ 	.byte	0x3f
	.zero		1


	//   ....[86]....
        /*104c*/ 	.word	0x0001f950
        /*1050*/ 	.word	0x00000015
        /*1054*/ 	.word	0x00028c30
        /*1058*/ 	.short	0x010a
        /*105a*/ 	.byte	0x3f
	.zero		1


	//   ....[87]....
        /*105c*/ 	.word	0x0001f9a0
        /*1060*/ 	.word	0x00000015
        /*1064*/ 	.word	0x00028c50
        /*1068*/ 	.short	0x010a
        /*106a*/ 	.byte	0x3f
	.zero		1


	//   ....[88]....
        /*106c*/ 	.word	0x0001f9f0
        /*1070*/ 	.word	0x000000d7
        /*1074*/ 	.word	0x00028c30
        /*1078*/ 	.short	0x010a
        /*107a*/ 	.byte	0x3f
	.zero		1


	//   ....[89]....
        /*107c*/ 	.word	0x0001fa40
        /*1080*/ 	.word	0x000000d7
        /*1084*/ 	.word	0x00028c50
        /*1088*/ 	.short	0x010a
        /*108a*/ 	.byte	0x3f
	.zero		1


	//   ....[90]....
        /*108c*/ 	.word	0x0001fa90
        /*1090*/ 	.word	0x00000015
        /*1094*/ 	.word	0x00028c30
        /*1098*/ 	.short	0x010a
        /*109a*/ 	.byte	0x3f
	.zero		1


	//   ....[91]....
        /*109c*/ 	.word	0x0001fae0
        /*10a0*/ 	.word	0x00000015
        /*10a4*/ 	.word	0x00028c50
        /*10a8*/ 	.short	0x010a
        /*10aa*/ 	.byte	0x3f
	.zero		1


	//   ....[92]....
        /*10ac*/ 	.word	0x0001fc80
        /*10b0*/ 	.word	0x00000012
        /*10b4*/ 	.word	0x00028c20
        /*10b8*/ 	.short	0x010a
        /*10ba*/ 	.byte	0x3f
	.zero		1


	//   ....[93]....
        /*10bc*/ 	.word	0x0001fcd0
        /*10c0*/ 	.word	0x00000005
        /*10c4*/ 	.word	0x00028ca0
        /*10c8*/ 	.short	0x010a
        /*10ca*/ 	.byte	0x3f
	.zero		1


	//   ....[94]....
        /*10cc*/ 	.word	0x0001fd20
        /*10d0*/ 	.word	0x00000005
        /*10d4*/ 	.word	0x00028cc0
        /*10d8*/ 	.short	0x010a
        /*10da*/ 	.byte	0x3f
	.zero		1


	//   ....[95]....
        /*10dc*/ 	.word	0x0001fd70
        /*10e0*/ 	.word	0x00000005
        /*10e4*/ 	.word	0x00028ca0
        /*10e8*/ 	.short	0x010a
        /*10ea*/ 	.byte	0x3f
	.zero		1


	//   ....[96]....
        /*10ec*/ 	.word	0x0001fdc0
        /*10f0*/ 	.word	0x00000005
        /*10f4*/ 	.word	0x00028cc0
        /*10f8*/ 	.short	0x010a
        /*10fa*/ 	.byte	0x3f
	.zero		1


	//   ....[97]....
        /*10fc*/ 	.word	0x0001ff60
        /*1100*/ 	.word	0x00000000
        /*1104*/ 	.word	0x00028c40
        /*1108*/ 	.short	0x010a
        /*110a*/ 	.byte	0x3f
	.zero		1


	//   ....[98]....
        /*110c*/ 	.word	0x000204e0
        /*1110*/ 	.word	0x00000012
        /*1114*/ 	.word	0x00028c20
        /*1118*/ 	.short	0x010a
        /*111a*/ 	.byte	0x3f
	.zero		1


	//   ....[99]....
        /*111c*/ 	.word	0x00020530
        /*1120*/ 	.word	0x00000000
        /*1124*/ 	.word	0x00028c60
        /*1128*/ 	.short	0x010a
        /*112a*/ 	.byte	0x3f
	.zero		1


	//   ....[100]....
        /*112c*/ 	.word	0x00020580
        /*1130*/ 	.word	0x00000002
        /*1134*/ 	.word	0x00028c40
        /*1138*/ 	.short	0x010a
        /*113a*/ 	.byte	0x3f
	.zero		1


	//   ....[101]....
        /*113c*/ 	.word	0x000205d0
        /*1140*/ 	.word	0x00000002
        /*1144*/ 	.word	0x00028c60
        /*1148*/ 	.short	0x010a
        /*114a*/ 	.byte	0x3f
	.zero		1


	//   ....[102]....
        /*114c*/ 	.word	0x00020620
        /*1150*/ 	.word	0x00000002
        /*1154*/ 	.word	0x00028c40
        /*1158*/ 	.short	0x010a
        /*115a*/ 	.byte	0x3f
	.zero		1


	//   ....[103]....
        /*115c*/ 	.word	0x00020670
        /*1160*/ 	.word	0x00000002
        /*1164*/ 	.word	0x00028c60
        /*1168*/ 	.short	0x010a
        /*116a*/ 	.byte	0x3f
	.zero		1


	//   ....[104]....
        /*116c*/ 	.word	0x000206c0
        /*1170*/ 	.word	0x00000003
        /*1174*/ 	.word	0x00028c40
        /*1178*/ 	.short	0x010a
        /*117a*/ 	.byte	0x3f
	.zero		1


	//   ....[105]....
        /*117c*/ 	.word	0x00020710
        /*1180*/ 	.word	0x00000003
        /*1184*/ 	.word	0x00028c60
        /*1188*/ 	.short	0x010a
        /*118a*/ 	.byte	0x3f
	.zero		1


	//   ....[106]....
        /*118c*/ 	.word	0x00021290
        /*1190*/ 	.word	0x00000000
        /*1194*/ 	.word	0x00028c20
        /*1198*/ 	.short	0x010a
        /*119a*/ 	.byte	0x3f
	.zero		1


	//   ....[107]....
        /*119c*/ 	.word	0x00021430
        /*11a0*/ 	.word	0x00000006
        /*11a4*/ 	.word	0x00000000
        /*11a8*/ 	.short	0x010a
        /*11aa*/ 	.byte	0x3f
	.zero		1


	//   ....[108]....
        /*11ac*/ 	.word	0x00021480
        /*11b0*/ 	.word	0x00000007
        /*11b4*/ 	.word	0x00000000
        /*11b8*/ 	.short	0x010a
        /*11ba*/ 	.byte	0x3f
	.zero		1


	//   ....[109]....
        /*11bc*/ 	.word	0x000214d0
        /*11c0*/ 	.word	0x00000004
        /*11c4*/ 	.word	0x00000000
        /*11c8*/ 	.short	0x010a
        /*11ca*/ 	.byte	0x3f
	.zero		1


	//----- nvinfo : EIATTR_NUM_MBARRIERS
	.align		4
.L_1039:
        /*11cc*/ 	.byte	0x03, 0x38
        /*11ce*/ 	.short	0x0016


	//----- nvinfo : EIATTR_EXIT_INSTR_OFFSETS
	.align		4
        /*11d0*/ 	.byte	0x04, 0x1c
        /*11d2*/ 	.short	(.L_1041 - .L_1040)


	//   ....[0]....
.L_1040:
        /*11d4*/ 	.word	0x0001ef70


	//----- nvinfo : EIATTR_MAX_THREADS
	.align		4
.L_1041:
        /*11d8*/ 	.byte	0x04, 0x05
        /*11da*/ 	.short	(.L_1043 - .L_1042)
.L_1042:
        /*11dc*/ 	.word	0x00000180
        /*11e0*/ 	.word	0x00000001
        /*11e4*/ 	.word	0x00000001


	//----- nvinfo : EIATTR_CRS_STACK_SIZE
	.align		4
.L_1043:
        /*11e8*/ 	.byte	0x04, 0x1e
        /*11ea*/ 	.short	(.L_1045 - .L_1044)
.L_1044:
        /*11ec*/ 	.word	0x00000000


	//----- nvinfo : EIATTR_CBANK_PARAM_SIZE
	.align		4
.L_1045:
        /*11f0*/ 	.byte	0x03, 0x19
        /*11f2*/ 	.short	0x0af0


	//----- nvinfo : EIATTR_PARAM_CBANK
	.align		4
        /*11f4*/ 	.byte	0x04, 0x0a
        /*11f6*/ 	.short	(.L_1047 - .L_1046)
	.align		4
.L_1046:
        /*11f8*/ 	.word	index@(.nv.constant0._ZN7cutlass13device_kernelIN5flash11enable_sm90INS1_16FlashAttnFwdSm90INS1_25CollectiveMainloopFwdSm90ILi2EN4cute5tupleIJNS5_1CILi1EEES8_S8_EEENS6_IJNS7_ILi64EEESA_SA_EEELi512ENS_6half_tEfNS_4arch4Sm90ELb1ELb0ELb1ELb1ELb0ELb1ELb0ELb0ELb0ELb1ELb1ELb0EEENS1_21CollectiveEpilogueFwdINS6_IJSA_NS7_ILi512EEESA_EEES9_SC_SE_Li256ELb1ELb1ELb1ELb0EEENS1_36VarlenDynamicPersistentTileSchedulerILi64ELi64ELi256ELi128ELb1ELb1ELb1ELb1ELb1ELb1EEEEEEEEEvNT_6ParamsE)
        /*11fc*/ 	.short	0x0210
        /*11fe*/ 	.short	0x0af0


	//----- nvinfo : EIATTR_SW_WAR
	.align		4
.L_1047:
        /*1200*/ 	.byte	0x04, 0x36
        /*1202*/ 	.short	(.L_1049 - .L_1048)
.L_1048:
        /*1204*/ 	.word	0x00000008
.L_1049:


//--------------------- .nv.info._ZN7cutlass13device_kernelIN5flash11enable_sm90INS1_16FlashAttnFwdSm90INS1_25CollectiveMainloopFwdSm90ILi2EN4cute5tupleIJNS5_1CILi1EEES8_S8_EEENS6_IJNS7_ILi64EEESA_SA_EEELi512ENS_6half_tEfNS_4arch4Sm90ELb1ELb0ELb1ELb1ELb0ELb0ELb1ELb0ELb0ELb1ELb1ELb0EEENS1_21CollectiveEpilogueFwdINS6_IJSA_NS7_ILi512EEESA_EEES9_SC_SE_Li256ELb1ELb1ELb1ELb0EEENS1_36VarlenDynamicPersistentTileSchedulerILi64ELi64ELi256ELi128ELb1ELb1ELb1ELb1ELb1ELb1EEEEEEEEEvNT_6ParamsE --------------------------
	.section	.nv.info._ZN7cutlass13device_kernelIN5flash11enable_sm90INS1_16FlashAttnFwdSm90INS1_25CollectiveMainloopFwdSm90ILi2EN4cute5tupleIJNS5_1CILi1EEES8_S8_EEENS6_IJNS7_ILi64EEESA_SA_EEELi512ENS_6half_tEfNS_4arch4Sm90ELb1ELb0ELb1ELb1ELb0ELb0ELb1ELb0ELb0ELb1ELb1ELb0EEENS1_21CollectiveEpilogueFwdINS6_IJSA_NS7_ILi512EEESA_EEES9_SC_SE_Li256ELb1ELb1ELb1ELb0EEENS1_36VarlenDynamicPersistentTileSchedulerILi64ELi64ELi256ELi128ELb1ELb1ELb1ELb1ELb1ELb1EEEEEEEEEvNT_6ParamsE,"",@"SHT_CUDA_INFO"
	.sectionflags	@""
	.align	4


	//----- nvinfo : EIATTR_CUDA_API_VERSION
	.align		4
        /*0000*/ 	.byte	0x04, 0x37
        /*0002*/ 	.short	(.L_1051 - .L_1050)
.L_1050:
        /*0004*/ 	.word	0x00000082


	//----- nvinfo : EIATTR_KPARAM_INFO
	.align		4
.L_1051:
        /*0008*/ 	.byte	0x04, 0x17
        /*000a*/ 	.short	(.L_1053 - .L_1052)
.L_1052:
        /*000c*/ 	.word	0x00000000
        /*0010*/ 	.short	0x0000
        /*0012*/ 	.short	0x0070
        /*0014*/ 	.byte	0x00, 0xf0, 0x01, 0x2e


	//----- nvinfo : EIATTR_SPARSE_MMA_MASK
	.align		4
.L_1053:
        /*0018*/ 	.byte	0x03, 0x50
        /*001a*/ 	.short	0x0000


	//----- nvinfo : EIATTR_MAXREG_COUNT
	.align		4
        /*001c*/ 	.byte	0x03, 0x1b
        /*001e*/ 	.short	0x00a8


	//----- nvinfo : EIATTR_NUM_BARRIERS
	.align		4
        /*0020*/ 	.byte	0x02, 0x4c
        /*0022*/ 	.byte	0x10
	.zero		1


	//----- nvinfo : EIATTR_EXTERNS
	.align		4
        /*0024*/ 	.byte	0x04, 0x0f
        /*0026*/ 	.short	(.L_1055 - .L_1054)


	//   ....[0]....
	.align		4
.L_1054:
        /*0028*/ 	.word	index@(__assertfail)


	//----- nvinfo : EIATTR_ANNOTATIONS
	.align		4
.L_1055:
        /*002c*/ 	.byte	0x04, 0x55
        /*002e*/ 	.short	(.L_1057 - .L_1056)


	//   ....[0]....
.L_1056:
        /* <DEDUP_REMOVED lines=88> */


	//----- nvinfo : EIATTR_MERCURY_ISA_VERSION
	.align		4
.L_1057:
        /*0598*/ 	.byte	0x03, 0x5f
        /*059a*/ 	.short	0x0101


	//----- nvinfo : EIATTR_UNUSED_LOAD_BYTE_OFFSET
	.align		4
        /*059c*/ 	.byte	0x04, 0x44
        /*059e*/ 	.short	(.L_1059 - .L_1058)


	//   ....[0]....
.L_1058:
        /*05a0*/ 	.word	0x00000a40
        /*05a4*/ 	.word	0x0000fff0


	//   ....[1]....
        /*05a8*/ 	.word	0x0000e460
        /*05ac*/ 	.word	0x0000fff0


	//----- nvinfo : EIATTR_INT_WARP_WIDE_INSTR_OFFSETS
	.align		4
.L_1059:
        /*05b0*/ 	.byte	0x04, 0x31
        /*05b2*/ 	.short	(.L_1061 - .L_1060)


	//   ....[0]....
.L_1060:
        /*05b4*/ 	.word	0x00000130


	//   ....[1]....
        /*05b8*/ 	.word	0x00000170


	//   ....[2]....
        /*05bc*/ 	.word	0x000001e0


	//   ....[3]....
        /*05c0*/ 	.word	0x000001f0


	//   ....[4]....
        /*05c4*/ 	.word	0x00014860


	//   ....[5]....
        /*05c8*/ 	.word	0x000148c0


	//   ....[6]....
        /*05cc*/ 	.word	0x0001a250


	//   ....[7]....
        /*05d0*/ 	.word	0x0001a2e0


	//----- nvinfo : EIATTR_COOP_GROUP_MASK_REGIDS
	.align		4
.L_1061:
        /*05d4*/ 	.byte	0x04, 0x29
        /*05d6*/ 	.short	(.L_1063 - .L_1062)


	//   ....[0]....
.L_1062:
        /*05d8*/ 	.word	0xffffffff


	//   ....[1]....
        /*05dc*/ 	.word	0xffffffff


	//   ....[2]....
        /*05e0*/ 	.word	0xffffffff


	//   ....[3]....
        /*05e4*/ 	.word	0xffffffff


	//   ....[4]....
        /*05e8*/ 	.word	0xffffffff


	//   ....[5]....
        /*05ec*/ 	.word	0xffffffff


	//   ....[6]....
        /*05f0*/ 	.word	0xffffffff


	//   ....[7]....
        /*05f4*/ 	.word	0xffffffff


	//   ....[8]....
        /*05f8*/ 	.word	0xffffffff


	//   ....[9]....
        /*05fc*/ 	.word	0xffffffff


	//   ....[10]....
        /*0600*/ 	.word	0xffffffff


	//   ....[11]....
        /*0604*/ 	.word	0xffffffff


	//   ....[12]....
        /*0608*/ 	.word	0xffffffff


	//   ....[13]....
        /*060c*/ 	.word	0xffffffff


	//   ....[14]....
        /*0610*/ 	.word	0xffffffff


	//   ....[15]....
        /*0614*/ 	.word	0xffffffff


	//   ....[16]....
        /*0618*/ 	.word	0xffffffff


	//   ....[17]....
        /*061c*/ 	.word	0xffffffff


	//   ....[18]....
        /*0620*/ 	.word	0xffffffff


	//   ....[19]....
        /*0624*/ 	.word	0xffffffff


	//   ....[20]....
        /*0628*/ 	.word	0xffffffff


	//   ....[21]....
        /*062c*/ 	.word	0xffffffff


	//   ....[22]....
        /*0630*/ 	.word	0xffffffff


	//   ....[23]....
        /*0634*/ 	.word	0xffffffff


	//   ....[24]....
        /*0638*/ 	.word	0xffffffff


	//   ....[25]....
        /*063c*/ 	.word	0xffffffff


	//   ....[26]....
        /*0640*/ 	.word	0xffffffff


	//   ....[27]....
        /*0644*/ 	.word	0xffffffff


	//   ....[28]....
        /*0648*/ 	.word	0xffffffff


	//   ....[29]....
        /*064c*/ 	.word	0xffffffff


	//   ....[30]....
        /*0650*/ 	.word	0xffffffff


	//   ....[31]....
        /*0654*/ 	.word	0xffffffff


	//   ....[32]....
        /*0658*/ 	.word	0xffffffff


	//   ....[33]....
        /*065c*/ 	.word	0xffffffff


	//   ....[34]....
        /*0660*/ 	.word	0xffffffff


	//   ....[35]....
        /*0664*/ 	.word	0xffffffff


	//   ....[36]....
        /*0668*/ 	.word	0xffffffff


	//   ....[37]....
        /*066c*/ 	.word	0xffffffff


	//   ....[38]....
        /*0670*/ 	.word	0xffffffff


	//   ....[39]....
        /*0674*/ 	.word	0xffffffff


	//   ....[40]....
        /*0678*/ 	.word	0xffffffff


	//   ....[41]....
        /*067c*/ 	.word	0xffffffff


	//   ....[42]....
        /*0680*/ 	.word	0xffffffff


	//   ....[43]....
        /*0684*/ 	.word	0xffffffff


	//   ....[44]....
        /*0688*/ 	.word	0xffffffff


	//   ....[45]....
        /*068c*/ 	.word	0xffffffff


	//   ....[46]....
        /*0690*/ 	.word	0xffffffff


	//   ....[47]....
        /*0694*/ 	.word	0xffffffff


	//   ....[48]....
        /*0698*/ 	.word	0xffffffff


	//   ....[49]....
        /*069c*/ 	.word	0xffffffff


	//   ....[50]....
        /*06a0*/ 	.word	0xffffffff


	//   ....[51]....
        /*06a4*/ 	.word	0xffffffff


	//   ....[52]....
        /*06a8*/ 	.word	0xffffffff


	//   ....[53]....
        /*06ac*/ 	.word	0xffffffff


	//   ....[54]....
        /*06b0*/ 	.word	0xffffffff


	//   ....[55]....
        /*06b4*/ 	.word	0xffffffff


	//   ....[56]....
        /*06b8*/ 	.word	0xffffffff


	//   ....[57]....
        /*06bc*/ 	.word	0xffffffff


	//   ....[58]....
        /*06c0*/ 	.word	0xffffffff


	//   ....[59]....
        /*06c4*/ 	.word	0xffffffff


	//   ....[60]....
        /*06c8*/ 	.word	0xffffffff


	//   ....[61]....
        /*06cc*/ 	.word	0xffffffff


	//   ....[62]....
        /*06d0*/ 	.word	0xffffffff


	//   ....[63]....
        /*06d4*/ 	.word	0xffffffff


	//   ....[64]....
        /*06d8*/ 	.word	0xffffffff


	//   ....[65]....
        /*06dc*/ 	.word	0xffffffff


	//   ....[66]....
        /*06e0*/ 	.word	0xffffffff


	//   ....[67]....
        /*06e4*/ 	.word	0xffffffff


	//   ....[68]....
        /*06e8*/ 	.word	0xffffffff


	//   ....[69]....
        /*06ec*/ 	.word	0xffffffff


	//   ....[70]....
        /*06f0*/ 	.word	0xffffffff


	//   ....[71]....
        /*06f4*/ 	.word	0xffffffff


	//   ....[72]....
        /*06f8*/ 	.word	0xffffffff


	//   ....[73]....
        /*06fc*/ 	.word	0xffffffff


	//   ....[74]....
        /*0700*/ 	.word	0xffffffff


	//   ....[75]....
        /*0704*/ 	.word	0xffffffff


	//   ....[76]....
        /*0708*/ 	.word	0xffffffff


	//   ....[77]....
        /*070c*/ 	.word	0xffffffff


	//   ....[78]....
        /*0710*/ 	.word	0xffffffff


	//   ....[79]....
        /*0714*/ 	.word	0xffffffff


	//   ....[80]....
        /*0718*/ 	.word	0xffffffff


	//   ....[81]....
        /*071c*/ 	.word	0xffffffff


	//   ....[82]....
        /*0720*/ 	.word	0xffffffff


	//   ....[83]....
        /*0724*/ 	.word	0xffffffff


	//   ....[84]....
        /*0728*/ 	.word	0xffffffff


	//   ....[85]....
        /*072c*/ 	.word	0xffffffff


	//   ....[86]....
        /*0730*/ 	.word	0xffffffff


	//   ....[87]....
        /*0734*/ 	.word	0xffffffff


	//   ....[88]....
        /*0738*/ 	.word	0xffffffff


	//   ....[89]....
        /*073c*/ 	.word	0xffffffff


	//   ....[90]....
        /*0740*/ 	.word	0xffffffff


	//   ....[91]....
        /*0744*/ 	.word	0xffffffff


	//   ....[92]....
        /*0748*/ 	.word	0xffffffff


	//   ....[93]....
        /*074c*/ 	.word	0xffffffff


	//   ....[94]....
        /*0750*/ 	.word	0xffffffff


	//   ....[95]....
        /*0754*/ 	.word	0xffffffff


	//   ....[96]....
        /*0758*/ 	.word	0xffffffff


	//   ....[97]....
        /*075c*/ 	.word	0xffffffff


	//   ....[98]....
        /*0760*/ 	.word	0xffffffff


	//   ....[99]....
        /*0764*/ 	.word	0xffffffff


	//   ....[100]....
        /*0768*/ 	.word	0xffffffff


	//   ....[101]....
        /*076c*/ 	.word	0xffffffff


	//   ....[102]....
        /*0770*/ 	.word	0xffffffff


	//   ....[103]....
        /*0774*/ 	.word	0xffffffff


	//   ....[104]....
        /*0778*/ 	.word	0xffffffff


	//   ....[105]....
        /*077c*/ 	.word	0x0500000f


	//   ....[106]....
        /*0780*/ 	.word	0x0500000f


	//   ....[107]....
        /*0784*/ 	.word	0x0500000f


	//   ....[108]....
        /*0788*/ 	.word	0x0500000f


	//   ....[109]....
        /*078c*/ 	.word	0x0500000f


	//   ....[110]....
        /*0790*/ 	.word	0x0500000f


	//   ....[111]....
        /*0794*/ 	.word	0x0500000f


	//   ....[112]....
        /*0798*/ 	.word	0x0500000f


	//   ....[113]....
        /*079c*/ 	.word	0x0500000f


	//   ....[114]....
        /*07a0*/ 	.word	0x0500000f


	//   ....[115]....
        /*07a4*/ 	.word	0x0500000f


	//   ....[116]....
        /*07a8*/ 	.word	0x0500000f


	//   ....[117]....
        /*07ac*/ 	.word	0x0500000f


	//   ....[118]....
        /*07b0*/ 	.word	0x0500000f


	//   ....[119]....
        /*07b4*/ 	.word	0x0500000f


	//   ....[120]....
        /*07b8*/ 	.word	0x0500000f


	//   ....[121]....
        /*07bc*/ 	.word	0x0500000f


	//   ....[122]....
        /*07c0*/ 	.word	0x0500000f


	//   ....[123]....
        /*07c4*/ 	.word	0x0500000f


	//   ....[124]....
        /*07c8*/ 	.word	0x0500000f


	//   ....[125]....
        /*07cc*/ 	.word	0x0500000f


	//   ....[126]....
        /*07d0*/ 	.word	0x0500000f


	//   ....[127]....
        /*07d4*/ 	.word	0x0500000f


	//   ....[128]....
        /*07d8*/ 	.word	0x0500000f


	//   ....[129]....
        /*07dc*/ 	.word	0x0500000f


	//   ....[130]....
        /*07e0*/ 	.word	0x0500000f


	//   ....[131]....
        /*07e4*/ 	.word	0x0500000f


	//   ....[132]....
        /*07e8*/ 	.word	0x0500000f


	//   ....[133]....
        /*07ec*/ 	.word	0x0500000f


	//   ....[134]....
        /*07f0*/ 	.word	0x0500000f


	//   ....[135]....
        /*07f4*/ 	.word	0x0500000f


	//   ....[136]....
        /*07f8*/ 	.word	0x0500000f


	//   ....[137]....
        /*07fc*/ 	.word	0x0500000f


	//   ....[138]....
        /*0800*/ 	.word	0x0500000f


	//   ....[139]....
        /*0804*/ 	.word	0x0500000f


	//   ....[140]....
        /*0808*/ 	.word	0x0500000f


	//----- nvinfo : EIATTR_COOP_GROUP_INSTR_OFFSETS
	.align		4
.L_1063:
        /*080c*/ 	.byte	0x04, 0x28
        /*080e*/ 	.short	(.L_1065 - .L_1064)


	//   ....[0]....
.L_1064:
        /*0810*/ 	.word	0x00000070


	//   ....[1]....
        /*0814*/ 	.word	0x00000140


	//   ....[2]....
        /*0818*/ 	.word	0x00000190


	//   ....[3]....
        /*081c*/ 	.word	0x000003a0


	//   ....[4]....
        /*0820*/ 	.word	0x00000500


	//   ....[5]....
        /*0824*/ 	.word	0x00000620


	//   ....[6]....
        /*0828*/ 	.word	0x00000780


	//   ....[7]....
        /*082c*/ 	.word	0x00001f80


	//   ....[8]....
        /*0830*/ 	.word	0x00003f60


	//   ....[9]....
        /*0834*/ 	.word	0x00004f60


	//   ....[10]....
        /*0838*/ 	.word	0x00005b60


	//   ....[11]....
        /*083c*/ 	.word	0x00005ba0


	//   ....[12]....
        /*0840*/ 	.word	0x000062b0


	//   ....[13]....
        /*0844*/ 	.word	0x00006330


	//   ....[14]....
        /*0848*/ 	.word	0x000067c0


	//   ....[15]....
        /*084c*/ 	.word	0x00006840


	//   ....[16]....
        /*0850*/ 	.word	0x00007170


	//   ....[17]....
        /*0854*/ 	.word	0x00007e00


	//   ....[18]....
        /*0858*/ 	.word	0x00008a10


	//   ....[19]....
        /*085c*/ 	.word	0x00009010


	//   ....[20]....
        /*0860*/ 	.word	0x00009080


	//   ....[21]....
        /*0864*/ 	.word	0x00009230


	//   ....[22]....
        /*0868*/ 	.word	0x000095a0


	//   ....[23]....
        /*086c*/ 	.word	0x00009620


	//   ....[24]....
        /*0870*/ 	.word	0x0000a7b0


	//   ....[25]....
        /*0874*/ 	.word	0x0000b450


	//   ....[26]....
        /*0878*/ 	.word	0x0000c400


	//   ....[27]....
        /*087c*/ 	.word	0x0000c4a0


	//   ....[28]....
        /*0880*/ 	.word	0x0000c760


	//   ....[29]....
        /*0884*/ 	.word	0x0000c920


	//   ....[30]....
        /*0888*/ 	.word	0x0000d920


	//   ....[31]....
        /*088c*/ 	.word	0x0000d960


	//   ....[32]....
        /*0890*/ 	.word	0x0000d9d0


	//   ....[33]....
        /*0894*/ 	.word	0x0000d9f0


	//   ....[34]....
        /*0898*/ 	.word	0x0000da20


	//   ....[35]....
        /*089c*/ 	.word	0x0000f1a0


	//   ....[36]....
        /*08a0*/ 	.word	0x0000f510


	//   ....[37]....
        /*08a4*/ 	.word	0x0000f520


	//   ....[38]....
        /*08a8*/ 	.word	0x0000f530


	//   ....[39]....
        /*08ac*/ 	.word	0x0000f560


	//   ....[40]....
        /*08b0*/ 	.word	0x000101b0


	//   ....[41]....
        /*08b4*/ 	.word	0x000101f0


	//   ....[42]....
        /*08b8*/ 	.word	0x000104a0


	//   ....[43]....
        /*08bc*/ 	.word	0x000104c0


	//   ....[44]....
        /*08c0*/ 	.word	0x00010ba0


	//   ....[45]....
        /*08c4*/ 	.word	0x00010bd0


	//   ....[46]....
        /*08c8*/ 	.word	0x00011490


	//   ....[47]....
        /*08cc*/ 	.word	0x000114b0


	//   ....[48]....
        /*08d0*/ 	.word	0x00012790


	//   ....[49]....
        /*08d4*/ 	.word	0x000127d0


	//   ....[50]....
        /*08d8*/ 	.word	0x00012a10


	//   ....[51]....
        /*08dc*/ 	.word	0x00012a30


	//   ....[52]....
        /*08e0*/ 	.word	0x00012cf0


	//   ....[53]....
        /*08e4*/ 	.word	0x00012f00


	//   ....[54]....
        /*08e8*/ 	.word	0x00012f30


	//   ....[55]....
        /*08ec*/ 	.word	0x00012f60


	//   ....[56]....
        /*08f0*/ 	.word	0x00012f90


	//   ....[57]....
        /*08f4*/ 	.word	0x00012fc0


	//   ....[58]....
        /*08f8*/ 	.word	0x00012ff0


	//   ....[59]....
        /*08fc*/ 	.word	0x00013190


	//   ....[60]....
        /*0900*/ 	.word	0x000131c0


	//   ....[61]....
        /*0904*/ 	.word	0x000131f0


	//   ....[62]....
        /*0908*/ 	.word	0x00013220


	//   ....[63]....
        /*090c*/ 	.word	0x00013250


	//   ....[64]....
        /*0910*/ 	.word	0x00013280


	//   ....[65]....
        /*0914*/ 	.word	0x00013320


	//   ....[66]....
        /*0918*/ 	.word	0x00013350


	//   ....[67]....
        /*091c*/ 	.word	0x00013360


	//   ....[68]....
        /*0920*/ 	.word	0x00013390


	//   ....[69]....
        /*0924*/ 	.word	0x00014e40


	//   ....[70]....
        /*0928*/ 	.word	0x000158d0


	//   ....[71]....
        /*092c*/ 	.word	0x00015900


	//   ....[72]....
        /*0930*/ 	.word	0x00015920


	//   ....[73]....
        /*0934*/ 	.word	0x000159d0


	//   ....[74]....
        /*0938*/ 	.word	0x00015a60


	//   ....[75]....
        /*093c*/ 	.word	0x00015a80


	//   ....[76]....
        /*0940*/ 	.word	0x00015b10


	//   ....[77]....
        /*0944*/ 	.word	0x00015b20


	//   ....[78]....
        /*0948*/ 	.word	0x000164b0


	//   ....[79]....
        /*094c*/ 	.word	0x00016540


	//   ....[80]....
        /*0950*/ 	.word	0x00016590


	//   ....[81]....
        /*0954*/ 	.word	0x000166c0


	//   ....[82]....
        /*0958*/ 	.word	0x00016830


	//   ....[83]....
        /*095c*/ 	.word	0x00016840


	//   ....[84]....
        /*0960*/ 	.word	0x000169a0


	//   ....[85]....
        /*0964*/ 	.word	0x000169b0


	//   ....[86]....
        /*0968*/ 	.word	0x0001a560


	//   ....[87]....
        /*096c*/ 	.word	0x0001a590


	//   ....[88]....
        /*0970*/ 	.word	0x0001a5f0


	//   ....[89]....
        /*0974*/ 	.word	0x0001a620


	//   ....[90]....
        /*0978*/ 	.word	0x0001a650


	//   ....[91]....
        /*097c*/ 	.word	0x0001a680


	//   ....[92]....
        /*0980*/ 	.word	0x0001a6b0


	//   ....[93]....
        /*0984*/ 	.word	0x0001a6e0


	//   ....[94]....
        /*0988*/ 	.word	0x0001a8a0


	//   ....[95]....
        /*098c*/ 	.word	0x0001a8d0


	//   ....[96]....
        /*0990*/ 	.word	0x0001a900


	//   ....[97]....
        /*0994*/ 	.word	0x0001a930


	//   ....[98]....
        /*0998*/ 	.word	0x0001a960


	//   ....[99]....
        /*099c*/ 	.word	0x0001a990


	//   ....[100]....
        /*09a0*/ 	.word	0x0001aa60


	//   ....[101]....
        /*09a4*/ 	.word	0x0001aa80


	//   ....[102]....
        /*09a8*/ 	.word	0x0001aa90


	//   ....[103]....
        /*09ac*/ 	.word	0x0001ab10


	//   ....[104]....
        /*09b0*/ 	.word	0x0001b650


	//   ....[105]....
        /*09b4*/ 	.word	0x0001bc10


	//   ....[106]....
        /*09b8*/ 	.word	0x0001bd90


	//   ....[107]....
        /*09bc*/ 	.word	0x0001bdf0


	//   ....[108]....
        /*09c0*/ 	.word	0x0001be80


	//   ....[109]....
        /*09c4*/ 	.word	0x0001bed0


	//   ....[110]....
        /*09c8*/ 	.word	0x0001c030


	//   ....[111]....
        /*09cc*/ 	.word	0x0001c0d0


	//   ....[112]....
        /*09d0*/ 	.word	0x0001c180


	//   ....[113]....
        /*09d4*/ 	.word	0x0001c260


	//   ....[114]....
        /*09d8*/ 	.word	0x0001c420


	//   ....[115]....
        /*09dc*/ 	.word	0x0001c500


	//   ....[116]....
        /*09e0*/ 	.word	0x0001c790


	//   ....[117]....
        /*09e4*/ 	.word	0x0001c890


	//   ....[118]....
        /*09e8*/ 	.word	0x0001ca60


	//   ....[119]....
        /*09ec*/ 	.word	0x0001cb20


	//   ....[120]....
        /*09f0*/ 	.word	0x0001cd40


	//   ....[121]....
        /*09f4*/ 	.word	0x0001cd90


	//   ....[122]....
        /*09f8*/ 	.word	0x0001d0c0


	//   ....[123]....
        /*09fc*/ 	.word	0x0001d160


	//   ....[124]....
        /*0a00*/ 	.word	0x0001d2f0


	//   ....[125]....
        /*0a04*/ 	.word	0x0001d370


	//   ....[126]....
        /*0a08*/ 	.word	0x0001d3f0


	//   ....[127]....
        /*0a0c*/ 	.word	0x0001d470


	//   ....[128]....
        /*0a10*/ 	.word	0x0001d4f0


	//   ....[129]....
        /*0a14*/ 	.word	0x0001d580


	//   ....[130]....
        /*0a18*/ 	.word	0x0001d620


	//   ....[131]....
        /*0a1c*/ 	.word	0x0001d6d0


	//   ....[132]....
        /*0a20*/ 	.word	0x0001d750


	//   ....[133]....
        /*0a24*/ 	.word	0x0001d7d0


	//   ....[134]....
        /*0a28*/ 	.word	0x0001d850


	//   ....[135]....
        /*0a2c*/ 	.word	0x0001d8e0


	//   ....[136]....
        /*0a30*/ 	.word	0x0001d960


	//   ....[137]....
        /*0a34*/ 	.word	0x0001da10


	//   ....[138]....
        /*0a38*/ 	.word	0x0001da60


	//   ....[139]....
        /*0a3c*/ 	.word	0x0001db20


	//   ....[140]....
        /*0a40*/ 	.word	0x0001dc50


	//----- nvinfo : EIATTR_REG_RECONFIG
	.align		4
.L_1065:
        /*0a44*/ 	.byte	0x01, 0x54
	.zero		2


	//----- nvinfo : EIATTR_SYSCALL_OFFSETS
	.align		4
        /*0a48*/ 	.byte	0x04, 0x46
        /*0a4a*/ 	.short	(.L_1067 - .L_1066)


	//   ....[0]....
.L_1066:
        /*0a4c*/ 	.word	0x00004110


	//   ....[1]....
        /*0a50*/ 	.word	0x00014a60


	//   ....[2]....
        /*0a54*/ 	.word	0x00014bb0


	//   ....[3]....
        /*0a58*/ 	.word	0x00014cb0


	//   ....[4]....
        /*0a5c*/ 	.word	0x000154f0


	//   ....[5]....
        /*0a60*/ 	.word	0x00015e30


	//----- nvinfo : EIATTR_MBARRIER_INSTR_OFFSETS
	.align		4
.L_1067:
        /*0a64*/ 	.byte	0x04, 0x39
        /*0a66*/ 	.short	(.L_1069 - .L_1068)


	//   ....[0]....
.L_1068:
        /*0a68*/ 	.word	0x00000280
        /*0a6c*/ 	.word	0x000000ff
        /*0a70*/ 	.word	0x00038800
        /*0a74*/ 	.short	0x0100
        /*0a76*/ 	.byte	0x08
	.zero		1


	//   ....[1]....
        /*0a78*/ 	.word	0x00000290
        /*0a7c*/ 	.word	0x000000ff
        /*0a80*/ 	.word	0x00038810
        /*0a84*/ 	.short	0x0100
        /*0a86*/ 	.byte	0x08
	.zero		1


	//   ....[2]....
        /*0a88*/ 	.word	0x000002a0
        /*0a8c*/ 	.word	0x000000ff
        /*0a90*/ 	.word	0x00038820
        /*0a94*/ 	.short	0x0100
        /*0a96*/ 	.byte	0x08
	.zero		1


	//   ....[3]....
        /*0a98*/ 	.word	0x00000350
        /*0a9c*/ 	.word	0x000000ff
        /*0aa0*/ 	.word	0x00038830
        /*0aa4*/ 	.short	0x0100
        /*0aa6*/ 	.byte	0x06
	.zero		1


	//   ....[4]....
        /*0aa8*/ 	.word	0x00000360
        /*0aac*/ 	.word	0x000000ff
        /*0ab0*/ 	.word	0x00038840
        /*0ab4*/ 	.short	0x0100
        /*0ab6*/ 	.byte	0x06
	.zero		1


	//   ....[5]....
        /*0ab8*/ 	.word	0x00000370
        /*0abc*/ 	.word	0x000000ff
        /*0ac0*/ 	.word	0x00038838
        /*0ac4*/ 	.short	0x0100
        /*0ac6*/ 	.byte	0x06
	.zero		1


	//   ....[6]....
        /*0ac8*/ 	.word	0x00000380
        /*0acc*/ 	.word	0x000000ff
        /*0ad0*/ 	.word	0x00038848
        /*0ad4*/ 	.short	0x0100
        /*0ad6*/ 	.byte	0x06
	.zero		1


	//   ....[7]....
        /*0ad8*/ 	.word	0x000004b0
        /*0adc*/ 	.word	0x000000ff
        /*0ae0*/ 	.word	0x00038850
        /*0ae4*/ 	.short	0x0100
        /*0ae6*/ 	.byte	0x08
	.zero		1


	//   ....[8]....
        /*0ae8*/ 	.word	0x000004c0
        /*0aec*/ 	.word	0x000000ff
        /*0af0*/ 	.word	0x00038860
        /*0af4*/ 	.short	0x0100
        /*0af6*/ 	.byte	0x08
	.zero		1


	//   ....[9]....
        /*0af8*/ 	.word	0x000004d0
        /*0afc*/ 	.word	0x000000ff
        /*0b00*/ 	.word	0x00038858
        /*0b04*/ 	.short	0x0100
        /*0b06*/ 	.byte	0x08
	.zero		1


	//   ....[10]....
        /*0b08*/ 	.word	0x000004e0
        /*0b0c*/ 	.word	0x000000ff
        /*0b10*/ 	.word	0x00038868
        /*0b14*/ 	.short	0x0100
        /*0b16*/ 	.byte	0x08
	.zero		1


	//   ....[11]....
        /*0b18*/ 	.word	0x000005d0
        /*0b1c*/ 	.word	0x000000ff
        /*0b20*/ 	.word	0x00038870
        /*0b24*/ 	.short	0x0100
        /*0b26*/ 	.byte	0x06
	.zero		1


	//   ....[12]....
        /*0b28*/ 	.word	0x000005e0
        /*0b2c*/ 	.word	0x000000ff
        /*0b30*/ 	.word	0x00038880
        /*0b34*/ 	.short	0x0100
        /*0b36*/ 	.byte	0x06
	.zero		1


	//   ....[13]....
        /*0b38*/ 	.word	0x000005f0
        /*0b3c*/ 	.word	0x000000ff
        /*0b40*/ 	.word	0x00038878
        /*0b44*/ 	.short	0x0100
        /*0b46*/ 	.byte	0x06
	.zero		1


	//   ....[14]....
        /*0b48*/ 	.word	0x00000600
        /*0b4c*/ 	.word	0x000000ff
        /*0b50*/ 	.word	0x00038888
        /*0b54*/ 	.short	0x0100
        /*0b56*/ 	.byte	0x06
	.zero		1


	//   ....[15]....
        /*0b58*/ 	.word	0x00000730
        /*0b5c*/ 	.word	0x000000ff
        /*0b60*/ 	.word	0x00038890
        /*0b64*/ 	.short	0x0100
        /*0b66*/ 	.byte	0x08
	.zero		1


	//   ....[16]....
        /*0b68*/ 	.word	0x00000740
        /*0b6c*/ 	.word	0x000000ff
        /*0b70*/ 	.word	0x000388a0
        /*0b74*/ 	.short	0x0100
        /*0b76*/ 	.byte	0x08
	.zero		1


	//   ....[17]....
        /*0b78*/ 	.word	0x00000750
        /*0b7c*/ 	.word	0x000000ff
        /*0b80*/ 	.word	0x00038898
        /*0b84*/ 	.short	0x0100
        /*0b86*/ 	.byte	0x08
	.zero		1


	//   ....[18]....
        /*0b88*/ 	.word	0x00000760
        /*0b8c*/ 	.word	0x000000ff
        /*0b90*/ 	.word	0x000388a8
        /*0b94*/ 	.short	0x0100
        /*0b96*/ 	.byte	0x08
	.zero		1


	//   ....[19]....
        /*0b98*/ 	.word	0x00000890
        /*0b9c*/ 	.word	0x000000ff
        /*0ba0*/ 	.word	0x000388b0
        /*0ba4*/ 	.short	0x0100
        /*0ba6*/ 	.byte	0x08
	.zero		1


	//   ....[20]....
        /*0ba8*/ 	.word	0x000008a0
        /*0bac*/ 	.word	0x000000ff
        /*0bb0*/ 	.word	0x000388c0
        /*0bb4*/ 	.short	0x0100
        /*0bb6*/ 	.byte	0x08
	.zero		1


	//   ....[21]....
        /*0bb8*/ 	.word	0x000008b0
        /*0bbc*/ 	.word	0x000000ff
        /*0bc0*/ 	.word	0x000388b8
        /*0bc4*/ 	.short	0x0100
        /*0bc6*/ 	.byte	0x08
	.zero		1


	//   ....[22]....
        /*0bc8*/ 	.word	0x000008c0
        /*0bcc*/ 	.word	0x000000ff
        /*0bd0*/ 	.word	0x000388c8
        /*0bd4*/ 	.short	0x0100
        /*0bd6*/ 	.byte	0x08
	.zero		1


	//   ....[23]....
        /*0bd8*/ 	.word	0x00002350
        /*0bdc*/ 	.word	0x00000004
        /*0be0*/ 	.word	0x00000000
        /*0be4*/ 	.short	0x0101
        /*0be6*/ 	.byte	0x3f
	.zero		1


	//   ....[24]....
        /*0be8*/ 	.word	0x00002e40
        /*0bec*/ 	.word	0x00000004
        /*0bf0*/ 	.word	0x00000000
        /*0bf4*/ 	.short	0x0101
        /*0bf6*/ 	.byte	0x3f
	.zero		1


	//   ....[25]....
        /*0bf8*/ 	.word	0x000041c0
        /*0bfc*/ 	.word	0x00000010
        /*0c00*/ 	.word	0x00038800
        /*0c04*/ 	.short	0x010a
        /*0c06*/ 	.byte	0x3f
	.zero		1


	//   ....[26]....
        /*0c08*/ 	.word	0x00004230
        /*0c0c*/ 	.word	0x00000009
        /*0c10*/ 	.word	0x00038830
        /*0c14*/ 	.short	0x010a
        /*0c16*/ 	.byte	0x3f
	.zero		1


	//   ....[27]....
        /*0c18*/ 	.word	0x000042a0
        /*0c1c*/ 	.word	0x00000009
        /*0c20*/ 	.word	0x00038830
        /*0c24*/ 	.short	0x010a
        /*0c26*/ 	.byte	0x3f
	.zero		1


	//   ....[28]....
        /*0c28*/ 	.word	0x00004520
        /*0c2c*/ 	.word	0x00000010
        /*0c30*/ 	.word	0x00038810
        /*0c34*/ 	.short	0x010a
        /*0c36*/ 	.byte	0x3f
	.zero		1


	//   ....[29]....
        /*0c38*/ 	.word	0x00004560
        /*0c3c*/ 	.word	0x00000009
        /*0c40*/ 	.word	0x00038850
        /*0c44*/ 	.short	0x010a
        /*0c46*/ 	.byte	0x3f
	.zero		1


	//   ....[30]....
        /*0c48*/ 	.word	0x00004630
        /*0c4c*/ 	.word	0x00000009
        /*0c50*/ 	.word	0x00038850
        /*0c54*/ 	.short	0x010a
        /*0c56*/ 	.byte	0x3f
	.zero		1


	//   ....[31]....
        /*0c58*/ 	.word	0x00006a90
        /*0c5c*/ 	.word	0x00000006
        /*0c60*/ 	.word	0x00000000
        /*0c64*/ 	.short	0x0101
        /*0c66*/ 	.byte	0x3f
	.zero		1


	//   ....[32]....
        /*0c68*/ 	.word	0x00007190
        /*0c6c*/ 	.word	0x00000009
        /*0c70*/ 	.word	0x00000000
        /*0c74*/ 	.short	0x0101
        /*0c76*/ 	.byte	0x3f
	.zero		1


	//   ....[33]....
        /*0c78*/ 	.word	0x000072b0
        /*0c7c*/ 	.word	0x00000009
        /*0c80*/ 	.word	0x00038830
        /*0c84*/ 	.short	0x010a
        /*0c86*/ 	.byte	0x3f
	.zero		1


	//   ....[34]....
        /*0c88*/ 	.word	0x00007300
        /*0c8c*/ 	.word	0x00000009
        /*0c90*/ 	.word	0x00038830
        /*0c94*/ 	.short	0x010a
        /*0c96*/ 	.byte	0x3f
	.zero		1


	//   ....[35]....
        /*0c98*/ 	.word	0x00007480
        /*0c9c*/ 	.word	0x00000009
        /*0ca0*/ 	.word	0x00038850
        /*0ca4*/ 	.short	0x010a
        /*0ca6*/ 	.byte	0x3f
	.zero		1


	//   ....[36]....
        /*0ca8*/ 	.word	0x000074c0
        /*0cac*/ 	.word	0x00000009
        /*0cb0*/ 	.word	0x00038850
        /*0cb4*/ 	.short	0x010a
        /*0cb6*/ 	.byte	0x3f
	.zero		1


	//   ....[37]....
        /*0cb8*/ 	.word	0x00009800
        /*0cbc*/ 	.word	0x0000000b
        /*0cc0*/ 	.word	0x00000000
        /*0cc4*/ 	.short	0x0101
        /*0cc6*/ 	.byte	0x3f
	.zero		1


	//   ....[38]....
        /*0cc8*/ 	.word	0x0000a7d0
        /*0ccc*/ 	.word	0x00000009
        /*0cd0*/ 	.word	0x00000000
        /*0cd4*/ 	.short	0x0101
        /*0cd6*/ 	.byte	0x3f
	.zero		1


	//   ....[39]....
        /*0cd8*/ 	.word	0x0000a920
        /*0cdc*/ 	.word	0x00000009
        /*0ce0*/ 	.word	0x00038830
        /*0ce4*/ 	.short	0x010a
        /*0ce6*/ 	.byte	0x3f
	.zero		1


	//   ....[40]....
        /*0ce8*/ 	.word	0x0000a970
        /*0cec*/ 	.word	0x00000009
        /*0cf0*/ 	.word	0x00038830
        /*0cf4*/ 	.short	0x010a
        /*0cf6*/ 	.byte	0x3f
	.zero		1


	//   ....[41]....
        /*0cf8*/ 	.word	0x0000aaf0
        /*0cfc*/ 	.word	0x00000009
        /*0d00*/ 	.word	0x00038850
        /*0d04*/ 	.short	0x010a
        /*0d06*/ 	.byte	0x3f
	.zero		1


	//   ....[42]....
        /*0d08*/ 	.word	0x0000ab30
        /*0d0c*/ 	.word	0x00000009
        /*0d10*/ 	.word	0x00038850
        /*0d14*/ 	.short	0x010a
        /*0d16*/ 	.byte	0x3f
	.zero		1


	//   ....[43]....
        /*0d18*/ 	.word	0x0000cd10
        /*0d1c*/ 	.word	0x00000099
        /*0d20*/ 	.word	0x00000000
        /*0d24*/ 	.short	0x0101
        /*0d26*/ 	.byte	0x3f
	.zero		1


	//   ....[44]....
        /*0d28*/ 	.word	0x0000d940
        /*0d2c*/ 	.word	0x00000009
        /*0d30*/ 	.word	0x00000000
        /*0d34*/ 	.short	0x0101
        /*0d36*/ 	.byte	0x3f
	.zero		1


	//   ....[45]....
        /*0d38*/ 	.word	0x000101e0
        /*0d3c*/ 	.word	0x00000008
        /*0d40*/ 	.word	0x00000000
        /*0d44*/ 	.short	0x0101
        /*0d46*/ 	.byte	0x3f
	.zero		1


	//   ....[46]....
        /*0d48*/ 	.word	0x00010ad0
        /*0d4c*/ 	.word	0x00000008
        /*0d50*/ 	.word	0x00000000
        /*0d54*/ 	.short	0x0101
        /*0d56*/ 	.byte	0x3f
	.zero		1


	//   ....[47]....
        /*0d58*/ 	.word	0x000150a0
        /*0d5c*/ 	.word	0x00000000
        /*0d60*/ 	.word	0x00038840
        /*0d64*/ 	.short	0x010a
        /*0d66*/ 	.byte	0x3f
	.zero		1


	//   ....[48]....
        /*0d68*/ 	.word	0x00015be0
        /*0d6c*/ 	.word	0x00000012
        /*0d70*/ 	.word	0x00038800
        /*0d74*/ 	.short	0x0107
        /*0d76*/ 	.byte	0x3f
	.zero		1


	//   ....[49]....
        /*0d78*/ 	.word	0x00015c80
        /*0d7c*/ 	.word	0x00000012
        /*0d80*/ 	.word	0x00038800
        /*0d84*/ 	.short	0x0101
        /*0d86*/ 	.byte	0x3f
	.zero		1


	//   ....[50]....
        /*0d88*/ 	.word	0x00016bb0
        /*0d8c*/ 	.word	0x00000012
        /*0d90*/ 	.word	0x00038810
        /*0d94*/ 	.short	0x0107
        /*0d96*/ 	.byte	0x3f
	.zero		1


	//   ....[51]....
        /*0d98*/ 	.word	0x00016cb0
        /*0d9c*/ 	.word	0x00000012
        /*0da0*/ 	.word	0x00038810
        /*0da4*/ 	.short	0x0101
        /*0da6*/ 	.byte	0x3f
	.zero		1


	//   ....[52]....
        /*0da8*/ 	.word	0x00016cd0
        /*0dac*/ 	.word	0x00000012
        /*0db0*/ 	.word	0x00038820
        /*0db4*/ 	.short	0x010a
        /*0db6*/ 	.byte	0x3f
	.zero		1


	//   ....[53]....
        /*0db8*/ 	.word	0x00016db0
        /*0dbc*/ 	.word	0x00000000
        /*0dc0*/ 	.word	0x00038860
        /*0dc4*/ 	.short	0x010a
        /*0dc6*/ 	.byte	0x3f
	.zero		1


	//   ....[54]....
        /*0dc8*/ 	.word	0x00017a40
        /*0dcc*/ 	.word	0x00000003
        /*0dd0*/ 	.word	0x00038840
        /*0dd4*/ 	.short	0x010a
        /*0dd6*/ 	.byte	0x3f
	.zero		1


	//   ....[55]....
        /*0dd8*/ 	.word	0x00017ca0
        /*0ddc*/ 	.word	0x00000003
        /*0de0*/ 	.word	0x00038860
        /*0de4*/ 	.short	0x010a
        /*0de6*/ 	.byte	0x3f
	.zero		1


	//   ....[56]....
        /*0de8*/ 	.word	0x00018860
        /*0dec*/ 	.word	0x00000004
        /*0df0*/ 	.word	0x00038840
        /*0df4*/ 	.short	0x010a
        /*0df6*/ 	.byte	0x3f
	.zero		1


	//   ....[57]....
        /*0df8*/ 	.word	0x00018ab0
        /*0dfc*/ 	.word	0x00000004
        /*0e00*/ 	.word	0x00038860
        /*0e04*/ 	.short	0x010a
        /*0e06*/ 	.byte	0x3f
	.zero		1


	//   ....[58]....
        /*0e08*/ 	.word	0x000195f0
        /*0e0c*/ 	.word	0x00000004
        /*0e10*/ 	.word	0x00038840
        /*0e14*/ 	.short	0x010a
        /*0e16*/ 	.byte	0x3f
	.zero		1


	//   ....[59]....
        /*0e18*/ 	.word	0x00019850
        /*0e1c*/ 	.word	0x00000004
        /*0e20*/ 	.word	0x00038860
        /*0e24*/ 	.short	0x010a
        /*0e26*/ 	.byte	0x3f
	.zero		1


	//   ....[60]....
        /*0e28*/ 	.word	0x0001b5d0
        /*0e2c*/ 	.word	0x00000000
        /*0e30*/ 	.word	0x00038820
        /*0e34*/ 	.short	0x010a
        /*0e36*/ 	.byte	0x3f
	.zero		1


	//   ....[61]....
        /*0e38*/ 	.word	0x0001b790
        /*0e3c*/ 	.word	0x00000006
        /*0e40*/ 	.word	0x00000000
        /*0e44*/ 	.short	0x010a
        /*0e46*/ 	.byte	0x3f
	.zero		1


	//   ....[62]....
        /*0e48*/ 	.word	0x0001b800
        /*0e4c*/ 	.word	0x00000007
        /*0e50*/ 	.word	0x00000000
        /*0e54*/ 	.short	0x010a
        /*0e56*/ 	.byte	0x3f
	.zero		1


	//   ....[63]....
        /*0e58*/ 	.word	0x0001b870
        /*0e5c*/ 	.word	0x00000004
        /*0e60*/ 	.word	0x00000000
        /*0e64*/ 	.short	0x010a
        /*0e66*/ 	.byte	0x3f
	.zero		1


	//   ....[64]....
        /*0e68*/ 	.word	0x0001b8a0
        /*0e6c*/ 	.word	0x00000003
        /*0e70*/ 	.word	0x00000000
        /*0e74*/ 	.short	0x010a
        /*0e76*/ 	.byte	0x3f
	.zero		1


	//   ....[65]....
        /*0e78*/ 	.word	0x0001b900
        /*0e7c*/ 	.word	0x00000010
        /*0e80*/ 	.word	0x00038800
        /*0e84*/ 	.short	0x010a
        /*0e86*/ 	.byte	0x3f
	.zero		1


	//   ....[66]....
        /*0e88*/ 	.word	0x0001b950
        /*0e8c*/ 	.word	0x00000009
        /*0e90*/ 	.word	0x00038830
        /*0e94*/ 	.short	0x010a
        /*0e96*/ 	.byte	0x3f
	.zero		1


	//   ....[67]....
        /*0e98*/ 	.word	0x0001b9a0
        /*0e9c*/ 	.word	0x00000010
        /*0ea0*/ 	.word	0x00038810
        /*0ea4*/ 	.short	0x010a
        /*0ea6*/ 	.byte	0x3f
	.zero		1


	//   ....[68]....
        /*0ea8*/ 	.word	0x0001b9f0
        /*0eac*/ 	.word	0x00000009
        /*0eb0*/ 	.word	0x00038850
        /*0eb4*/ 	.short	0x010a
        /*0eb6*/ 	.byte	0x3f
	.zero		1


	//   ....[69]....
        /*0eb8*/ 	.word	0x0001ba40
        /*0ebc*/ 	.word	0x00000009
        /*0ec0*/ 	.word	0x00038830
        /*0ec4*/ 	.short	0x010a
        /*0ec6*/ 	.byte	0x3f
	.zero		1


	//   ....[70]....
        /*0ec8*/ 	.word	0x0001ba90
        /*0ecc*/ 	.word	0x00000009
        /*0ed0*/ 	.word	0x00038850
        /*0ed4*/ 	.short	0x010a
        /*0ed6*/ 	.byte	0x3f
	.zero		1


	//   ....[71]....
        /*0ed8*/ 	.word	0x0001bae0
        /*0edc*/ 	.word	0x00000009
        /*0ee0*/ 	.word	0x00038830
        /*0ee4*/ 	.short	0x010a
        /*0ee6*/ 	.byte	0x3f
	.zero		1


	//   ....[72]....
        /*0ee8*/ 	.word	0x0001bb30
        /*0eec*/ 	.word	0x00000009
        /*0ef0*/ 	.word	0x00038850
        /*0ef4*/ 	.short	0x010a
        /*0ef6*/ 	.byte	0x3f
	.zero		1


	//   ....[73]....
        /*0ef8*/ 	.word	0x0001bcd0
        /*0efc*/ 	.word	0x00000000
        /*0f00*/ 	.word	0x00038840
        /*0f04*/ 	.short	0x010a
        /*0f06*/ 	.byte	0x3f
	.zero		1


	//   ....[74]....
        /*0f08*/ 	.word	0x0001cdd0
        /*0f0c*/ 	.word	0x00000012
        /*0f10*/ 	.word	0x00038820
        /*0f14*/ 	.short	0x010a
        /*0f16*/ 	.byte	0x3f
	.zero		1


	//   ....[75]....
        /*0f18*/ 	.word	0x0001ce20
        /*0f1c*/ 	.word	0x00000000
        /*0f20*/ 	.word	0x00038860
        /*0f24*/ 	.short	0x010a
        /*0f26*/ 	.byte	0x3f
	.zero		1


	//   ....[76]....
        /*0f28*/ 	.word	0x0001ce70
        /*0f2c*/ 	.word	0x00000003
        /*0f30*/ 	.word	0x00038840
        /*0f34*/ 	.short	0x010a
        /*0f36*/ 	.byte	0x3f
	.zero		1


	//   ....[77]....
        /*0f38*/ 	.word	0x0001cec0
        /*0f3c*/ 	.word	0x00000003
        /*0f40*/ 	.word	0x00038860
        /*0f44*/ 	.short	0x010a
        /*0f46*/ 	.byte	0x3f
	.zero		1


	//   ....[78]....
        /*0f48*/ 	.word	0x0001cf10
        /*0f4c*/ 	.word	0x00000004
        /*0f50*/ 	.word	0x00038840
        /*0f54*/ 	.short	0x010a
        /*0f56*/ 	.byte	0x3f
	.zero		1


	//   ....[79]....
        /*0f58*/ 	.word	0x0001cf60
        /*0f5c*/ 	.word	0x00000004
        /*0f60*/ 	.word	0x00038860
        /*0f64*/ 	.short	0x010a
        /*0f66*/ 	.byte	0x3f
	.zero		1


	//   ....[80]....
        /*0f68*/ 	.word	0x0001cfb0
        /*0f6c*/ 	.word	0x00000004
        /*0f70*/ 	.word	0x00038840
        /*0f74*/ 	.short	0x010a
        /*0f76*/ 	.byte	0x3f
	.zero		1


	//   ....[81]....
        /*0f78*/ 	.word	0x0001d000
        /*0f7c*/ 	.word	0x00000004
        /*0f80*/ 	.word	0x00038860
        /*0f84*/ 	.short	0x010a
        /*0f86*/ 	.byte	0x3f
	.zero		1


	//   ....[82]....
        /*0f88*/ 	.word	0x0001db70
        /*0f8c*/ 	.word	0x00000000
        /*0f90*/ 	.word	0x00038820
        /*0f94*/ 	.short	0x010a
        /*0f96*/ 	.byte	0x3f
	.zero		1


	//   ....[83]....
        /*0f98*/ 	.word	0x0001dd10
        /*0f9c*/ 	.word	0x00000006
        /*0fa0*/ 	.word	0x00000000
        /*0fa4*/ 	.short	0x010a
        /*0fa6*/ 	.byte	0x3f
	.zero		1


	//   ....[84]....
        /*0fa8*/ 	.word	0x0001dd60
        /*0fac*/ 	.word	0x00000007
        /*0fb0*/ 	.word	0x00000000
        /*0fb4*/ 	.short	0x010a
        /*0fb6*/ 	.byte	0x3f
	.zero		1


	//   ....[85]....
        /*0fb8*/ 	.word	0x0001ddb0
        /*0fbc*/ 	.word	0x00000004
        /*0fc0*/ 	.word	0x00000000
        /*0fc4*/ 	.short	0x010a
        /*0fc6*/ 	.byte	0x3f
	.zero		1


	//----- nvinfo : EIATTR_NUM_MBARRIERS
	.align		4
.L_1069:
        /*0fc8*/ 	.byte	0x03, 0x38
        /*0fca*/ 	.short	0x0017


	//----- nvinfo : EIATTR_EXIT_INSTR_OFFSETS
	.align		4
        /*0fcc*/ 	.byte	0x04, 0x1c
        /*0fce*/ 	.short	(.L_1071 - .L_1070)


	//   ....[0]....
.L_1070:
        /*0fd0*/ 	.word	0x00000a70


	//   ....[1]....
        /*0fd4*/ 	.word	0x00012c90


	//   ....[2]....
        /*0fd8*/ 	.word	0x0001b8f0


	//----- nvinfo : EIATTR_MAX_THREADS
	.align		4
.L_1071:
        /*0fdc*/ 	.byte	0x04, 0x05
        /*0fde*/ 	.short	(.L_1073 - .L_1072)
.L_1072:
        /*0fe0*/ 	.word	0x00000180
        /*0fe4*/ 	.word	0x00000001
        /*0fe8*/ 	.word	0x00000001


	//----- nvinfo : EIATTR_CRS_STACK_SIZE
	.align		4
.L_1073:
        /*0fec*/ 	.byte	0x04, 0x1e
        /*0fee*/ 	.short	(.L_1075 - .L_1074)
.L_1074:
        /*0ff0*/ 	.word	0x00000000


	//----- nvinfo : EIATTR_CBANK_PARAM_SIZE
	.align		4
.L_1075:
        /*0ff4*/ 	.byte	0x03, 0x19
        /*0ff6*/ 	.short	0x0bf0


	//----- nvinfo : EIATTR_PARAM_CBANK
	.align		4
        /*0ff8*/ 	.byte	0x04, 0x0a
        /*0ffa*/ 	.short	(.L_1077 - .L_1076)
	.align		4
.L_1076:
        /*0ffc*/ 	.word	index@(.nv.constant0._ZN7cutlass13device_kernelIN5flash11enable_sm90INS1_16FlashAttnFwdSm90INS1_25CollectiveMainloopFwdSm90ILi2EN4cute5tupleIJNS5_1CILi1EEES8_S8_EEENS6_IJNS7_ILi64EEESA_SA_EEELi512ENS_6half_tEfNS_4arch4Sm90ELb1ELb0ELb1ELb1ELb0ELb0ELb1ELb0ELb0ELb1ELb1ELb0EEENS1_21CollectiveEpilogueFwdINS6_IJSA_NS7_ILi512EEESA_EEES9_SC_SE_Li256ELb1ELb1ELb1ELb0EEENS1_36VarlenDynamicPersistentTileSchedulerILi64ELi64ELi256ELi128ELb1ELb1ELb1ELb1ELb1ELb1EEEEEEEEEvNT_6ParamsE)
        /*1000*/ 	.short	0x0210
        /*1002*/ 	.short	0x0bf0


	//----- nvinfo : EIATTR_SW_WAR
	.align		4
.L_1077:
        /*1004*/ 	.byte	0x04, 0x36
        /*1006*/ 	.short	(.L_1079 - .L_1078)
.L_1078:
        /*1008*/ 	.word	0x00000008
.L_1079:


//--------------------- .nv.info._ZN7cutlass13device_kernelIN5flash11enable_sm90INS1_16FlashAttnFwdSm90INS1_25CollectiveMainloopFwdSm90ILi2EN4cute5tupleIJNS5_1CILi1EEES8_S8_EEENS6_IJNS7_ILi64EEESA_SA_EEELi512ENS_6half_tEfNS_4arch4Sm90ELb1ELb0ELb1ELb1ELb0ELb1ELb1ELb0ELb0ELb1ELb1ELb0EEENS1_21CollectiveEpilogueFwdINS6_IJSA_NS7_ILi512EEESA_EEES9_SC_SE_Li256ELb1ELb1ELb1ELb0EEENS1_36VarlenDynamicPersistentTileSchedulerILi64ELi64ELi256ELi128ELb1ELb1ELb1ELb1ELb1ELb1EEEEEEEEEvNT_6ParamsE --------------------------
	.section	.nv.info._ZN7cutlass13device_kernelIN5flash11enable_sm90INS1_16FlashAttnFwdSm90INS1_25CollectiveMainloopFwdSm90ILi2EN4cute5tupleIJNS5_1CILi1EEES8_S8_EEENS6_IJNS7_ILi64EEESA_SA_EEELi512ENS_6half_tEfNS_4arch4Sm90ELb1ELb0ELb1ELb1ELb0ELb1ELb1ELb0ELb0ELb1ELb1ELb0EEENS1_21CollectiveEpilogueFwdINS6_IJSA_NS7_ILi512EEESA_EEES9_SC_SE_Li256ELb1ELb1ELb1ELb0EEENS1_36VarlenDynamicPersistentTileSchedulerILi64ELi64ELi256ELi128ELb1ELb1ELb1ELb1ELb1ELb1EEEEEEEEEvNT_6ParamsE,"",@"SHT_CUDA_INFO"
	.sectionflags	@""
	.align	4


	//----- nvinfo : EIATTR_CUDA_API_VERSION
	.align		4
        /*0000*/ 	.byte	0x04, 0x37
        /*0002*/ 	.short	(.L_1081 - .L_1080)
.L_1080:
        /*0004*/ 	.word	0x00000082


	//----- nvinfo : EIATTR_KPARAM_INFO
	.align		4
.L_1081:
        /*0008*/ 	.byte	0x04, 0x17
        /*000a*/ 	.short	(.L_1083 - .L_1082)
.L_1082:
        /*000c*/ 	.word	0x00000000
        /*0010*/ 	.short	0x0000
        /*0012*/ 	.short	0x0070
        /*0014*/ 	.byte	0x00, 0xf0, 0x01, 0x2e


	//----- nvinfo : EIATTR_SPARSE_MMA_MASK
	.align		4
.L_1083:
        /*0018*/ 	.byte	0x03, 0x50
        /*001a*/ 	.short	0x0000


	//----- nvinfo : EIATTR_MAXREG_COUNT
	.align		4
        /*001c*/ 	.byte	0x03, 0x1b
        /*001e*/ 	.short	0x00a8


	//----- nvinfo : EIATTR_NUM_BARRIERS
	.align		4
        /*0020*/ 	.byte	0x02, 0x4c
        /*0022*/ 	.byte	0x10
	.zero		1


	//----- nvinfo : EIATTR_EXTERNS
	.align		4
        /*0024*/ 	.byte	0x04, 0x0f
        /*0026*/ 	.short	(.L_1085 - .L_1084)


	//   ....[0]....
	.align		4
.L_1084:
        /*0028*/ 	.word	index@(__assertfail)


	//----- nvinfo : EIATTR_ANNOTATIONS
	.align		4
.L_1085:
        /*002c*/ 	.byte	0x04, 0x55
        /*002e*/ 	.short	(.L_1087 - .L_1086)


	//   ....[0]....
.L_1086:
        /* <DEDUP_REMOVED lines=104> */


	//----- nvinfo : EIATTR_MERCURY_ISA_VERSION
	.align		4
.L_1087:
        /*0698*/ 	.byte	0x03, 0x5f
        /*069a*/ 	.short	0x0101


	//----- nvinfo : EIATTR_UNUSED_LOAD_BYTE_OFFSET
	.align		4
        /*069c*/ 	.byte	0x04, 0x44
        /*069e*/ 	.short	(.L_1089 - .L_1088)


	//   ....[0]....
.L_1088:
        /*06a0*/ 	.word	0x00000ab0
        /*06a4*/ 	.word	0x0000fff0


	//   ....[1]....
        /*06a8*/ 	.word	0x000152c0
        /*06ac*/ 	.word	0x0000fff0


	//----- nvinfo : EIATTR_INT_WARP_WIDE_INSTR_OFFSETS
	.align		4
.L_1089:
        /*06b0*/ 	.byte	0x04, 0x31
        /*06b2*/ 	.short	(.L_1091 - .L_1090)


	//   ....[0]....
.L_1090:
        /*06b4*/ 	.word	0x00000190


	//   ....[1]....
        /*06b8*/ 	.word	0x000001d0


	//   ....[2]....
        /*06bc*/ 	.word	0x00000240


	//   ....[3]....
        /*06c0*/ 	.word	0x00000250


	//   ....[4]....
        /*06c4*/ 	.word	0x0001d8a0


	//   ....[5]....
        /*06c8*/ 	.word	0x0001d900


	//   ....[6]....
        /*06cc*/ 	.word	0x00023290


	//   ....[7]....
        /*06d0*/ 	.word	0x000232f0


	//----- nvinfo : EIATTR_COOP_GROUP_MASK_REGIDS
	.align		4
.L_1091:
        /*06d4*/ 	.byte	0x04, 0x29
        /*06d6*/ 	.short	(.L_1093 - .L_1092)


	//   ....[0]....
.L_1092:
        /*06d8*/ 	.word	0xffffffff


	//   ....[1]....
        /*06dc*/ 	.word	0xffffffff


	//   ....[2]....
        /*06e0*/ 	.word	0xffffffff


	//   ....[3]....
        /*06e4*/ 	.word	0xffffffff


	//   ....[4]....
        /*06e8*/ 	.word	0xffffffff


	//   ....[5]....
        /*06ec*/ 	.word	0xffffffff


	//   ....[6]....
        /*06f0*/ 	.word	0xffffffff


	//   ....[7]....
        /*06f4*/ 	.word	0xffffffff


	//   ....[8]....
        /*06f8*/ 	.word	0xffffffff


	//   ....[9]....
        /*06fc*/ 	.word	0xffffffff


	//   ....[10]....
        /*0700*/ 	.word	0xffffffff


	//   ....[11]....
        /*0704*/ 	.word	0xffffffff


	//   ....[12]....
        /*0708*/ 	.word	0xffffffff


	//   ....[13]....
        /*070c*/ 	.word	0xffffffff


	//   ....[14]....
        /*0710*/ 	.word	0xffffffff


	//   ....[15]....
        /*0714*/ 	.word	0xffffffff


	//   ....[16]....
        /*0718*/ 	.word	0xffffffff


	//   ....[17]....
        /*071c*/ 	.word	0xffffffff


	//   ....[18]....
        /*0720*/ 	.word	0xffffffff


	//   ....[19]....
        /*0724*/ 	.word	0xffffffff


	//   ....[20]....
        /*0728*/ 	.word	0xffffffff


	//   ....[21]....
        /*072c*/ 	.word	0xffffffff


	//   ....[22]....
        /*0730*/ 	.word	0xffffffff


	//   ....[23]....
        /*0734*/ 	.word	0xffffffff


	//   ....[24]....
        /*0738*/ 	.word	0xffffffff


	//   ....[25]....
        /*073c*/ 	.word	0xffffffff


	//   ....[26]....
        /*0740*/ 	.word	0xffffffff


	//   ....[27]....
        /*0744*/ 	.word	0xffffffff


	//   ....[28]....
        /*0748*/ 	.word	0xffffffff


	//   ....[29]....
        /*074c*/ 	.word	0xffffffff


	//   ....[30]....
        /*0750*/ 	.word	0xffffffff


	//   ....[31]....
        /*0754*/ 	.word	0xffffffff


	//   ....[32]....
        /*0758*/ 	.word	0xffffffff


	//   ....[33]....
        /*075c*/ 	.word	0xffffffff


	//   ....[34]....
        /*0760*/ 	.word	0xffffffff


	//   ....[35]....
        /*0764*/ 	.word	0xffffffff


	//   ....[36]....
        /*0768*/ 	.word	0xffffffff


	//   ....[37]....
        /*076c*/ 	.word	0xffffffff


	//   ....[38]....
        /*0770*/ 	.word	0xffffffff


	//   ....[39]....
        /*0774*/ 	.word	0xffffffff


	//   ....[40]....
        /*0778*/ 	.word	0xffffffff


	//   ....[41]....
        /*077c*/ 	.word	0xffffffff


	//   ....[42]....
        /*0780*/ 	.word	0xffffffff


	//   ....[43]....
        /*0784*/ 	.word	0xffffffff


	//   ....[44]....
        /*0788*/ 	.word	0xffffffff


	//   ....[45]....
        /*078c*/ 	.word	0xffffffff


	//   ....[46]....
        /*0790*/ 	.word	0xffffffff


	//   ....[47]....
        /*0794*/ 	.word	0xffffffff


	//   ....[48]....
        /*0798*/ 	.word	0xffffffff


	//   ....[49]....
        /*079c*/ 	.word	0xffffffff


	//   ....[50]....
        /*07a0*/ 	.word	0xffffffff


	//   ....[51]....
        /*07a4*/ 	.word	0xffffffff


	//   ....[52]....
        /*07a8*/ 	.word	0xffffffff


	//   ....[53]....
        /*07ac*/ 	.word	0xffffffff


	//   ....[54]....
        /*07b0*/ 	.word	0xffffffff


	//   ....[55]....
        /*07b4*/ 	.word	0xffffffff


	//   ....[56]....
        /*07b8*/ 	.word	0xffffffff


	//   ....[57]....
        /*07bc*/ 	.word	0xffffffff


	//   ....[58]....
        /*07c0*/ 	.word	0xffffffff


	//   ....[59]....
        /*07c4*/ 	.word	0xffffffff


	//   ....[60]....
        /*07c8*/ 	.word	0xffffffff


	//   ....[61]....
        /*07cc*/ 	.word	0xffffffff


	//   ....[62]....
        /*07d0*/ 	.word	0xffffffff


	//   ....[63]....
        /*07d4*/ 	.word	0xffffffff


	//   ....[64]....
        /*07d8*/ 	.word	0xffffffff


	//   ....[65]....
        /*07dc*/ 	.word	0xffffffff


	//   ....[66]....
        /*07e0*/ 	.word	0xffffffff


	//   ....[67]....
        /*07e4*/ 	.word	0xffffffff


	//   ....[68]....
        /*07e8*/ 	.word	0xffffffff


	//   ....[69]....
        /*07ec*/ 	.word	0xffffffff


	//   ....[70]....
        /*07f0*/ 	.word	0xffffffff


	//   ....[71]....
        /*07f4*/ 	.word	0xffffffff


	//   ....[72]....
        /*07f8*/ 	.word	0xffffffff


	//   ....[73]....
        /*07fc*/ 	.word	0xffffffff


	//   ....[74]....
        /*0800*/ 	.word	0xffffffff


	//   ....[75]....
        /*0804*/ 	.word	0xffffffff


	//   ....[76]....
        /*0808*/ 	.word	0xffffffff


	//   ....[77]....
        /*080c*/ 	.word	0xffffffff


	//   ....[78]....
        /*0810*/ 	.word	0xffffffff


	//   ....[79]....
        /*0814*/ 	.word	0xffffffff


	//   ....[80]....
        /*0818*/ 	.word	0xffffffff


	//   ....[81]....
        /*081c*/ 	.word	0xffffffff


	//   ....[82]....
        /*0820*/ 	.word	0xffffffff


	//   ....[83]....
        /*0824*/ 	.word	0xffffffff


	//   ....[84]....
        /*0828*/ 	.word	0xffffffff


	//   ....[85]....
        /*082c*/ 	.word	0xffffffff


	//   ....[86]....
        /*0830*/ 	.word	0xffffffff


	//   ....[87]....
        /*0834*/ 	.word	0xffffffff


	//   ....[88]....
        /*0838*/ 	.word	0xffffffff


	//   ....[89]....
        /*083c*/ 	.word	0xffffffff


	//   ....[90]....
        /*0840*/ 	.word	0xffffffff


	//   ....[91]....
        /*0844*/ 	.word	0xffffffff


	//   ....[92]....
        /*0848*/ 	.word	0xffffffff


	//   ....[93]....
        /*084c*/ 	.word	0xffffffff


	//   ....[94]....
        /*0850*/ 	.word	0xffffffff


	//   ....[95]....
        /*0854*/ 	.word	0xffffffff


	//   ....[96]....
        /*0858*/ 	.word	0xffffffff


	//   ....[97]....
        /*085c*/ 	.word	0xffffffff


	//   ....[98]....
        /*0860*/ 	.word	0xffffffff


	//   ....[99]....
        /*0864*/ 	.word	0xffffffff


	//   ....[100]....
        /*0868*/ 	.word	0xffffffff


	//   ....[101]....
        /*086c*/ 	.word	0xffffffff


	//   ....[102]....
        /*0870*/ 	.word	0xffffffff


	//   ....[103]....
        /*0874*/ 	.word	0xffffffff


	//   ....[104]....
        /*0878*/ 	.word	0xffffffff


	//   ....[105]....
        /*087c*/ 	.word	0xffffffff


	//   ....[106]....
        /*0880*/ 	.word	0xffffffff


	//   ....[107]....
        /*0884*/ 	.word	0xffffffff


	//   ....[108]....
        /*0888*/ 	.word	0xffffffff


	//   ....[109]....
        /*088c*/ 	.word	0xffffffff


	//   ....[110]....
        /*0890*/ 	.word	0xffffffff


	//   ....[111]....
        /*0894*/ 	.word	0xffffffff


	//   ....[112]....
        /*0898*/ 	.word	0xffffffff


	//   ....[113]....
        /*089c*/ 	.word	0xffffffff


	//   ....[114]....
        /*08a0*/ 	.word	0xffffffff


	//   ....[115]....
        /*08a4*/ 	.word	0xffffffff


	//   ....[116]....
        /*08a8*/ 	.word	0xffffffff


	//   ....[117]....
        /*08ac*/ 	.word	0xffffffff


	//   ....[118]....
        /*08b0*/ 	.word	0xffffffff


	//   ....[119]....
        /*08b4*/ 	.word	0xffffffff


	//   ....[120]....
        /*08b8*/ 	.word	0xffffffff


	//   ....[121]....
        /*08bc*/ 	.word	0xffffffff


	//   ....[122]....
        /*08c0*/ 	.word	0x0500000f


	//   ....[123]....
        /*08c4*/ 	.word	0x0500000f


	//   ....[124]....
        /*08c8*/ 	.word	0x0500000f


	//   ....[125]....
        /*08cc*/ 	.word	0x0500000f


	//   ....[126]....
        /*08d0*/ 	.word	0x0500000f


	//   ....[127]....
        /*08d4*/ 	.word	0x0500000f


	//   ....[128]....
        /*08d8*/ 	.word	0x0500000f


	//   ....[129]....
        /*08dc*/ 	.word	0x0500000f


	//   ....[130]....
        /*08e0*/ 	.word	0x0500000f


	//   ....[131]....
        /*08e4*/ 	.word	0x0500000f


	//   ....[132]....
        /*08e8*/ 	.word	0x0500000f


	//   ....[133]....
        /*08ec*/ 	.word	0x0500000f


	//   ....[134]....
        /*08f0*/ 	.word	0x0500000f


	//   ....[135]....
        /*08f4*/ 	.word	0x0500000f


	//   ....[136]....
        /*08f8*/ 	.word	0x0500000f


	//   ....[137]....
        /*08fc*/ 	.word	0x0500000f


	//   ....[138]....
        /*0900*/ 	.word	0x0500000f


	//   ....[139]....
        /*0904*/ 	.word	0x0500000f


	//   ....[140]....
        /*0908*/ 	.word	0x0500000f


	//   ....[141]....
        /*090c*/ 	.word	0x0500000f


	//   ....[142]....
        /*0910*/ 	.word	0x0500000f


	//   ....[143]....
        /*0914*/ 	.word	0x0500000f


	//   ....[144]....
        /*0918*/ 	.word	0x0500000f


	//   ....[145]....
        /*091c*/ 	.word	0x0500000f


	//   ....[146]....
        /*0920*/ 	.word	0x0500000f


	//   ....[147]....
        /*0924*/ 	.word	0x0500000f


	//   ....[148]....
        /*0928*/ 	.word	0x0500000f


	//   ....[149]....
        /*092c*/ 	.word	0x0500000f


	//   ....[150]....
        /*0930*/ 	.word	0x0500000f


	//   ....[151]....
        /*0934*/ 	.word	0x0500000f


	//   ....[152]....
        /*0938*/ 	.word	0x0500000f


	//   ....[153]....
        /*093c*/ 	.word	0x0500000f


	//   ....[154]....
        /*0940*/ 	.word	0x0500000f


	//   ....[155]....
        /*0944*/ 	.word	0x0500000f


	//   ....[156]....
        /*0948*/ 	.word	0x0500000f


	//   ....[157]....
        /*094c*/ 	.word	0x0500000f


	//   ....[158]....
        /*0950*/ 	.word	0x0500000f


	//   ....[159]....
        /*0954*/ 	.word	0x0500000f


	//   ....[160]....
        /*0958*/ 	.word	0x0500000f


	//   ....[161]....
        /*095c*/ 	.word	0x0500000f


	//   ....[162]....
        /*0960*/ 	.word	0x0500000f


	//   ....[163]....
        /*0964*/ 	.word	0x0500000f


	//   ....[164]....
        /*0968*/ 	.word	0x0500000f


	//   ....[165]....
        /*096c*/ 	.word	0x0500000f


	//   ....[166]....
        /*0970*/ 	.word	0x0500000f


	//   ....[167]....
        /*0974*/ 	.word	0x0500000f


	//   ....[168]....
        /*0978*/ 	.word	0x0500000f


	//   ....[169]....
        /*097c*/ 	.word	0x0500000f


	//   ....[170]....
        /*0980*/ 	.word	0x0500000f


	//   ....[171]....
        /*0984*/ 	.word	0x0500000f


	//   ....[172]....
        /*0988*/ 	.word	0x0500000f


	//   ....[173]....
        /*098c*/ 	.word	0x0500000f


	//   ....[174]....
        /*0990*/ 	.word	0x0500000f


	//----- nvinfo : EIATTR_COOP_GROUP_INSTR_OFFSETS
	.align		4
.L_1093:
        /*0994*/ 	.byte	0x04, 0x28
        /*0996*/ 	.short	(.L_1095 - .L_1094)


	//   ....[0]....
.L_1094:
        /*0998*/ 	.word	0x00000070


	//   ....[1]....
        /*099c*/ 	.word	0x000001a0


	//   ....[2]....
        /*09a0*/ 	.word	0x000001f0


	//   ....[3]....
        /*09a4*/ 	.word	0x00000400


	//   ....[4]....
        /*09a8*/ 	.word	0x00000560


	//   ....[5]....
        /*09ac*/ 	.word	0x00000680


	//   ....[6]....
        /*09b0*/ 	.word	0x000007e0


	//   ....[7]....
        /*09b4*/ 	.word	0x000051d0


	//   ....[8]....
        /*09b8*/ 	.word	0x00007130


	//   ....[9]....
        /*09bc*/ 	.word	0x000078a0


	//   ....[10]....
        /*09c0*/ 	.word	0x000078b0


	//   ....[11]....
        /*09c4*/ 	.word	0x000078c0


	//   ....[12]....
        /*09c8*/ 	.word	0x000078d0


	//   ....[13]....
        /*09cc*/ 	.word	0x00007bd0


	//   ....[14]....
        /*09d0*/ 	.word	0x00007be0


	//   ....[15]....
        /*09d4*/ 	.word	0x00007bf0


	//   ....[16]....
        /*09d8*/ 	.word	0x00007c00


	//   ....[17]....
        /*09dc*/ 	.word	0x00008de0


	//   ....[18]....
        /*09e0*/ 	.word	0x00008df0


	//   ....[19]....
        /*09e4*/ 	.word	0x00008e00


	//   ....[20]....
        /*09e8*/ 	.word	0x00008e10


	//   ....[21]....
        /*09ec*/ 	.word	0x00009030


	//   ....[22]....
        /*09f0*/ 	.word	0x00009040


	//   ....[23]....
        /*09f4*/ 	.word	0x00009050


	//   ....[24]....
        /*09f8*/ 	.word	0x00009060


	//   ....[25]....
        /*09fc*/ 	.word	0x0000a800


	//   ....[26]....
        /*0a00*/ 	.word	0x0000bf30


	//   ....[27]....
        /*0a04*/ 	.word	0x0000bf50


	//   ....[28]....
        /*0a08*/ 	.word	0x0000c660


	//   ....[29]....
        /*0a0c*/ 	.word	0x0000c710


	//   ....[30]....
        /*0a10*/ 	.word	0x0000cb20


	//   ....[31]....
        /*0a14*/ 	.word	0x0000cc20


	//   ....[32]....
        /*0a18*/ 	.word	0x0000d510


	//   ....[33]....
        /*0a1c*/ 	.word	0x0000e4a0


	//   ....[34]....
        /*0a20*/ 	.word	0x0000f2c0


	//   ....[35]....
        /*0a24*/ 	.word	0x0000f430


	//   ....[36]....
        /*0a28*/ 	.word	0x0000fa50


	//   ....[37]....
        /*0a2c*/ 	.word	0x0000fb00


	//   ....[38]....
        /*0a30*/ 	.word	0x0000fec0


	//   ....[39]....
        /*0a34*/ 	.word	0x0000ff20


	//   ....[40]....
        /*0a38*/ 	.word	0x000110d0


	//   ....[41]....
        /*0a3c*/ 	.word	0x000120b0


	//   ....[42]....
        /*0a40*/ 	.word	0x00013320


	//   ....[43]....
        /*0a44*/ 	.word	0x000133c0


	//   ....[44]....
        /*0a48*/ 	.word	0x00013590


	//   ....[45]....
        /*0a4c*/ 	.word	0x00013720


	//   ....[46]....
        /*0a50*/ 	.word	0x00014790


	//   ....[47]....
        /*0a54*/ 	.word	0x000147e0


	//   ....[48]....
        /*0a58*/ 	.word	0x00014850


	//   ....[49]....
        /*0a5c*/ 	.word	0x000148d0


	//   ....[50]....
        /*0a60*/ 	.word	0x00014aa0


	//   ....[51]....
        /*0a64*/ 	.word	0x00015fd0


	//   ....[52]....
        /*0a68*/ 	.word	0x00016350


	//   ....[53]....
        /*0a6c*/ 	.word	0x00016360


	//   ....[54]....
        /*0a70*/ 	.word	0x00016370


	//   ....[55]....
        /*0a74*/ 	.word	0x00016380


	//   ....[56]....
        /*0a78*/ 	.word	0x00016fe0


	//   ....[57]....
        /*0a7c*/ 	.word	0x00017020


	//   ....[58]....
        /*0a80*/ 	.word	0x000172b0


	//   ....[59]....
        /*0a84*/ 	.word	0x000172d0


	//   ....[60]....
        /*0a88*/ 	.word	0x00017bb0


	//   ....[61]....
        /*0a8c*/ 	.word	0x00017c00


	//   ....[62]....
        /*0a90*/ 	.word	0x000185b0


	//   ....[63]....
        /*0a94*/ 	.word	0x000185d0


	//   ....[64]....
        /*0a98*/ 	.word	0x000198a0


	//   ....[65]....
        /*0a9c*/ 	.word	0x000198c0


	//   ....[66]....
        /*0aa0*/ 	.word	0x00019af0


	//   ....[67]....
        /*0aa4*/ 	.word	0x00019b10


	//   ....[68]....
        /*0aa8*/ 	.word	0x00019dc0


	//   ....[69]....
        /*0aac*/ 	.word	0x00019fd0


	//   ....[70]....
        /*0ab0*/ 	.word	0x0001a000


	//   ....[71]....
        /*0ab4*/ 	.word	0x0001a030


	//   ....[72]....
        /*0ab8*/ 	.word	0x0001a060


	//   ....[73]....
        /*0abc*/ 	.word	0x0001a090


	//   ....[74]....
        /*0ac0*/ 	.word	0x0001a0c0


	//   ....[75]....
        /*0ac4*/ 	.word	0x0001a260


	//   ....[76]....
        /*0ac8*/ 	.word	0x0001a290


	//   ....[77]....
        /*0acc*/ 	.word	0x0001a2c0


	//   ....[78]....
        /*0ad0*/ 	.word	0x0001a2f0


	//   ....[79]....
        /*0ad4*/ 	.word	0x0001a320


	//   ....[80]....
        /*0ad8*/ 	.word	0x0001a350


	//   ....[81]....
        /*0adc*/ 	.word	0x0001a3f0


	//   ....[82]....
        /*0ae0*/ 	.word	0x0001a420


	//   ....[83]....
        /*0ae4*/ 	.word	0x0001a430


	//   ....[84]....
        /*0ae8*/ 	.word	0x0001a460


	//   ....[85]....
        /*0aec*/ 	.word	0x0001ba70


	//   ....[86]....
        /*0af0*/ 	.word	0x0001de80


	//   ....[87]....
        /*0af4*/ 	.word	0x0001e910


	//   ....[88]....
        /*0af8*/ 	.word	0x0001e940


	//   ....[89]....
        /*0afc*/ 	.word	0x0001e960


	//   ....[90]....
        /*0b00*/ 	.word	0x0001ea10


	//   ....[91]....
        /*0b04*/ 	.word	0x0001eaa0


	//   ....[92]....
        /*0b08*/ 	.word	0x0001eac0


	//   ....[93]....
        /*0b0c*/ 	.word	0x0001eb50


	//   ....[94]....
        /*0b10*/ 	.word	0x0001eb60


	//   ....[95]....
        /*0b14*/ 	.word	0x0001f4f0


	//   ....[96]....
        /*0b18*/ 	.word	0x0001f500


	//   ....[97]....
        /*0b1c*/ 	.word	0x0001f5d0


	//   ....[98]....
        /*0b20*/ 	.word	0x0001f5e0


	//   ....[99]....
        /*0b24*/ 	.word	0x0001f870


	//   ....[100]....
        /*0b28*/ 	.word	0x0001f880


	//   ....[101]....
        /*0b2c*/ 	.word	0x0001f9e0


	//   ....[102]....
        /*0b30*/ 	.word	0x0001f9f0


	//   ....[103]....
        /*0b34*/ 	.word	0x000235b0


	//   ....[104]....
        /*0b38*/ 	.word	0x000235e0


	//   ....[105]....
        /*0b3c*/ 	.word	0x00023640


	//   ....[106]....
        /*0b40*/ 	.word	0x00023670


	//   ....[107]....
        /*0b44*/ 	.word	0x000236a0


	//   ....[108]....
        /*0b48*/ 	.word	0x000236d0


	//   ....[109]....
        /*0b4c*/ 	.word	0x00023700


	//   ....[110]....
        /*0b50*/ 	.word	0x00023730


	//   ....[111]....
        /*0b54*/ 	.word	0x000238f0


	//   ....[112]....
        /*0b58*/ 	.word	0x00023920


	//   ....[113]....
        /*0b5c*/ 	.word	0x00023950


	//   ....[114]....
        /*0b60*/ 	.word	0x00023980


	//   ....[115]....
        /*0b64*/ 	.word	0x000239b0


	//   ....[116]....
        /*0b68*/ 	.word	0x000239e0


	//   ....[117]....
        /*0b6c*/ 	.word	0x00023ab0


	//   ....[118]....
        /*0b70*/ 	.word	0x00023ad0


	//   ....[119]....
        /*0b74*/ 	.word	0x00023ae0


	//   ....[120]....
        /*0b78*/ 	.word	0x00023b60


	//   ....[121]....
        /*0b7c*/ 	.word	0x000246a0


	//   ....[122]....
        /*0b80*/ 	.word	0x00024ae0


	//   ....[123]....
        /*0b84*/ 	.word	0x00024b70


	//   ....[124]....
        /*0b88*/ 	.word	0x00024bc0


	//   ....[125]....
        /*0b8c*/ 	.word	0x00024c10


	//   ....[126]....
        /*0b90*/ 	.word	0x00024cb0


	//   ....[127]....
        /*0b94*/ 	.word	0x00024d40


	//   ....[128]....
        /*0b98*/ 	.word	0x00024d90


	//   ....[129]....
        /*0b9c*/ 	.word	0x00024de0


	//   ....[130]....
        /*0ba0*/ 	.word	0x00024ed0


	//   ....[131]....
        /*0ba4*/ 	.word	0x00024f60


	//   ....[132]....
        /*0ba8*/ 	.word	0x00024fb0


	//   ....[133]....
        /*0bac*/ 	.word	0x00025000


	//   ....[134]....
        /*0bb0*/ 	.word	0x000250a0


	//   ....[135]....
        /*0bb4*/ 	.word	0x00025130


	//   ....[136]....
        /*0bb8*/ 	.word	0x00025180


	//   ....[137]....
        /*0bbc*/ 	.word	0x000251d0


	//   ....[138]....
        /*0bc0*/ 	.word	0x00025530


	//   ....[139]....
        /*0bc4*/ 	.word	0x00025810


	//   ....[140]....
        /*0bc8*/ 	.word	0x00025990


	//   ....[141]....
        /*0bcc*/ 	.word	0x000259f0


	//   ....[142]....
        /*0bd0*/ 	.word	0x00025a80


	//   ....[143]....
        /*0bd4*/ 	.word	0x00025ad0


	//   ....[144]....
        /*0bd8*/ 	.word	0x00025c30


	//   ....[145]....
        /*0bdc*/ 	.word	0x00025cd0


	//   ....[146]....
        /*0be0*/ 	.word	0x00025d80


	//   ....[147]....
        /*0be4*/ 	.word	0x00025e60


	//   ....[148]....
        /*0be8*/ 	.word	0x00026020


	//   ....[149]....
        /*0bec*/ 	.word	0x00026100


	//   ....[150]....
        /*0bf0*/ 	.word	0x00026380


	//   ....[151]....
        /*0bf4*/ 	.word	0x00026490


	//   ....[152]....
        /*0bf8*/ 	.word	0x00026660


	//   ....[153]....
        /*0bfc*/ 	.word	0x00026720


	//   ....[154]....
        /*0c00*/ 	.word	0x00026940


	//   ....[155]....
        /*0c04*/ 	.word	0x00026990


	//   ....[156]....
        /*0c08*/ 	.word	0x00026cc0


	//   ....[157]....
        /*0c0c*/ 	.word	0x00026d60


	//   ....[158]....
        /*0c10*/ 	.word	0x00026f00


	//   ....[159]....
        /*0c14*/ 	.word	0x00026f80


	//   ....[160]....
        /*0c18*/ 	.word	0x00027000


	//   ....[161]....
        /*0c1c*/ 	.word	0x00027080


	//   ....[162]....
        /*0c20*/ 	.word	0x00027100


	//   ....[163]....
        /*0c24*/ 	.word	0x00027190


	//   ....[164]....
        /*0c28*/ 	.word	0x00027230


	//   ....[165]....
        /*0c2c*/ 	.word	0x000272e0


	//   ....[166]....
        /*0c30*/ 	.word	0x00027360


	//   ....[167]....
        /*0c34*/ 	.word	0x000273e0


	//   ....[168]....
        /*0c38*/ 	.word	0x00027460


	//   ....[169]....
        /*0c3c*/ 	.word	0x000274f0


	//   ....[170]....
        /*0c40*/ 	.word	0x00027570


	//   ....[171]....
        /*0c44*/ 	.word	0x00027620


	//   ....[172]....
        /*0c48*/ 	.word	0x00027670


	//   ....[173]....
        /*0c4c*/ 	.word	0x00027730


	//   ....[174]....
        /*0c50*/ 	.word	0x00027860


	//----- nvinfo : EIATTR_REG_RECONFIG
	.align		4
.L_1095:
        /*0c54*/ 	.byte	0x01, 0x54
	.zero		2


	//----- nvinfo : EIATTR_SYSCALL_OFFSETS
	.align		4
        /*0c58*/ 	.byte	0x04, 0x46
        /*0c5a*/ 	.short	(.L_1097 - .L_1096)


	//   ....[0]....
.L_1096:
        /*0c5c*/ 	.word	0x000020d0


	//   ....[1]....
        /*0c60*/ 	.word	0x00002220


	//   ....[2]....
        /*0c64*/ 	.word	0x000072d0


	//   ....[3]....
        /*0c68*/ 	.word	0x000075f0


	//   ....[4]....
        /*0c6c*/ 	.word	0x0001daa0


	//   ....[5]....
        /*0c70*/ 	.word	0x0001dbf0


	//   ....[6]....
        /*0c74*/ 	.word	0x0001dcf0


	//   ....[7]....
        /*0c78*/ 	.word	0x0001e530


	//   ....[8]....
        /*0c7c*/ 	.word	0x0001ee70


	//----- nvinfo : EIATTR_MBARRIER_INSTR_OFFSETS
	.align		4
.L_1097:
        /*0c80*/ 	.byte	0x04, 0x39
        /*0c82*/ 	.short	(.L_1099 - .L_1098)


	//   ....[0]....
.L_1098:
        /*0c84*/ 	.word	0x000002e0
        /*0c88*/ 	.word	0x000000ff
        /*0c8c*/ 	.word	0x00038800
        /*0c90*/ 	.short	0x0100
        /*0c92*/ 	.byte	0x08
	.zero		1


	//   ....[1]....
        /*0c94*/ 	.word	0x000002f0
        /*0c98*/ 	.word	0x000000ff
        /*0c9c*/ 	.word	0x00038810
        /*0ca0*/ 	.short	0x0100
        /*0ca2*/ 	.byte	0x08
	.zero		1


	//   ....[2]....
        /*0ca4*/ 	.word	0x00000300
        /*0ca8*/ 	.word	0x000000ff
        /*0cac*/ 	.word	0x00038820
        /*0cb0*/ 	.short	0x0100
        /*0cb2*/ 	.byte	0x08
	.zero		1


	//   ....[3]....
        /*0cb4*/ 	.word	0x000003b0
        /*0cb8*/ 	.word	0x000000ff
        /*0cbc*/ 	.word	0x00038830
        /*0cc0*/ 	.short	0x0100
        /*0cc2*/ 	.byte	0x06
	.zero		1


	//   ....[4]....
        /*0cc4*/ 	.word	0x000003c0
        /*0cc8*/ 	.word	0x000000ff
        /*0ccc*/ 	.word	0x00038840
        /*0cd0*/ 	.short	0x0100
        /*0cd2*/ 	.byte	0x06
	.zero		1


	//   ....[5]....
        /*0cd4*/ 	.word	0x000003d0
        /*0cd8*/ 	.word	0x000000ff
        /*0cdc*/ 	.word	0x00038838
        /*0ce0*/ 	.short	0x0100
        /*0ce2*/ 	.byte	0x06
	.zero		1


	//   ....[6]....
        /*0ce4*/ 	.word	0x000003e0
        /*0ce8*/ 	.word	0x000000ff
        /*0cec*/ 	.word	0x00038848
        /*0cf0*/ 	.short	0x0100
        /*0cf2*/ 	.byte	0x06
	.zero		1


	//   ....[7]....
        /*0cf4*/ 	.word	0x00000510
        /*0cf8*/ 	.word	0x000000ff
        /*0cfc*/ 	.word	0x00038850
        /*0d00*/ 	.short	0x0100
        /*0d02*/ 	.byte	0x08
	.zero		1


	//   ....[8]....
        /*0d04*/ 	.word	0x00000520
        /*0d08*/ 	.word	0x000000ff
        /*0d0c*/ 	.word	0x00038860
        /*0d10*/ 	.short	0x0100
        /*0d12*/ 	.byte	0x08
	.zero		1


	//   ....[9]....
        /*0d14*/ 	.word	0x00000530
        /*0d18*/ 	.word	0x000000ff
        /*0d1c*/ 	.word	0x00038858
        /*0d20*/ 	.short	0x0100
        /*0d22*/ 	.byte	0x08
	.zero		1


	//   ....[10]....
        /*0d24*/ 	.word	0x00000540
        /*0d28*/ 	.word	0x000000ff
        /*0d2c*/ 	.word	0x00038868
        /*0d30*/ 	.short	0x0100
        /*0d32*/ 	.byte	0x08
	.zero		1


	//   ....[11]....
        /*0d34*/ 	.word	0x00000630
        /*0d38*/ 	.word	0x000000ff
        /*0d3c*/ 	.word	0x00038870
        /*0d40*/ 	.short	0x0100
        /*0d42*/ 	.byte	0x06
	.zero		1


	//   ....[12]....
        /*0d44*/ 	.word	0x00000640
        /*0d48*/ 	.word	0x000000ff
        /*0d4c*/ 	.word	0x00038880
        /*0d50*/ 	.short	0x0100
        /*0d52*/ 	.byte	0x06
	.zero		1


	//   ....[13]....
        /*0d54*/ 	.word	0x00000650
        /*0d58*/ 	.word	0x000000ff
        /*0d5c*/ 	.word	0x00038878
        /*0d60*/ 	.short	0x0100
        /*0d62*/ 	.byte	0x06
	.zero		1


	//   ....[14]....
        /*0d64*/ 	.word	0x00000660
        /*0d68*/ 	.word	0x000000ff
        /*0d6c*/ 	.word	0x00038888
        /*0d70*/ 	.short	0x0100
        /*0d72*/ 	.byte	0x06
	.zero		1


	//   ....[15]....
        /*0d74*/ 	.word	0x00000790
        /*0d78*/ 	.word	0x000000ff
        /*0d7c*/ 	.word	0x00038890
        /*0d80*/ 	.short	0x0100
        /*0d82*/ 	.byte	0x08
	.zero		1


	//   ....[16]....
        /*0d84*/ 	.word	0x000007a0
        /*0d88*/ 	.word	0x000000ff
        /*0d8c*/ 	.word	0x000388a0
        /*0d90*/ 	.short	0x0100
        /*0d92*/ 	.byte	0x08
	.zero		1


	//   ....[17]....
        /*0d94*/ 	.word	0x000007b0
        /*0d98*/ 	.word	0x000000ff
        /*0d9c*/ 	.word	0x00038898
        /*0da0*/ 	.short	0x0100
        /*0da2*/ 	.byte	0x08
	.zero		1


	//   ....[18]....
        /*0da4*/ 	.word	0x000007c0
        /*0da8*/ 	.word	0x000000ff
        /*0dac*/ 	.word	0x000388a8
        /*0db0*/ 	.short	0x0100
        /*0db2*/ 	.byte	0x08
	.zero		1


	//   ....[19]....
        /*0db4*/ 	.word	0x000008f0
        /*0db8*/ 	.word	0x000000ff
        /*0dbc*/ 	.word	0x000388b0
        /*0dc0*/ 	.short	0x0100
        /*0dc2*/ 	.byte	0x08
	.zero		1


	//   ....[20]....
        /*0dc4*/ 	.word	0x00000900
        /*0dc8*/ 	.word	0x000000ff
        /*0dcc*/ 	.word	0x000388c0
        /*0dd0*/ 	.short	0x0100
        /*0dd2*/ 	.byte	0x08
	.zero		1


	//   ....[21]....
        /*0dd4*/ 	.word	0x00000910
        /*0dd8*/ 	.word	0x000000ff
        /*0ddc*/ 	.word	0x000388b8
        /*0de0*/ 	.short	0x0100
        /*0de2*/ 	.byte	0x08
	.zero		1


	//   ....[22]....
        /*0de4*/ 	.word	0x00000920
        /*0de8*/ 	.word	0x000000ff
        /*0dec*/ 	.word	0x000388c8
        /*0df0*/ 	.short	0x0100
        /*0df2*/ 	.byte	0x08
	.zero		1


	//   ....[23]....
        /*0df4*/ 	.word	0x00002db0
        /*0df8*/ 	.word	0x0000004b
        /*0dfc*/ 	.word	0x00038890
        /*0e00*/ 	.short	0x010a
        /*0e02*/ 	.byte	0x3f
	.zero		1


	//   ....[24]....
        /*0e04*/ 	.word	0x00003770
        /*0e08*/ 	.word	0x0000004b
        /*0e0c*/ 	.word	0x00038890
        /*0e10*/ 	.short	0x010a
        /*0e12*/ 	.byte	0x3f
	.zero		1


	//   ....[25]....
        /*0e14*/ 	.word	0x00004000
        /*0e18*/ 	.word	0x0000004b
        /*0e1c*/ 	.word	0x00038890
        /*0e20*/ 	.short	0x010a
        /*0e22*/ 	.byte	0x3f
	.zero		1


	//   ....[26]....
        /*0e24*/ 	.word	0x00004200
        /*0e28*/ 	.word	0x00000004
        /*0e2c*/ 	.word	0x00000000
        /*0e30*/ 	.short	0x0101
        /*0e32*/ 	.byte	0x3f
	.zero		1


	//   ....[27]....
        /*0e34*/ 	.word	0x00004240
        /*0e38*/ 	.word	0x0000004b
        /*0e3c*/ 	.word	0x000388b0
        /*0e40*/ 	.short	0x010a
        /*0e42*/ 	.byte	0x3f
	.zero		1


	//   ....[28]....
        /*0e44*/ 	.word	0x000048a0
        /*0e48*/ 	.word	0x0000004b
        /*0e4c*/ 	.word	0x00000000
        /*0e50*/ 	.short	0x0101
        /*0e52*/ 	.byte	0x3f
	.zero		1


	//   ....[29]....
        /*0e54*/ 	.word	0x00005500
        /*0e58*/ 	.word	0x00000005
        /*0e5c*/ 	.word	0x00000000
        /*0e60*/ 	.short	0x0101
        /*0e62*/ 	.byte	0x3f
	.zero		1


	//   ....[30]....
        /*0e64*/ 	.word	0x000060a0
        /*0e68*/ 	.word	0x00000004
        /*0e6c*/ 	.word	0x00000000
        /*0e70*/ 	.short	0x0101
        /*0e72*/ 	.byte	0x3f
	.zero		1


	//   ....[31]....
        /*0e74*/ 	.word	0x00007360
        /*0e78*/ 	.word	0x00000002
        /*0e7c*/ 	.word	0x00038800
        /*0e80*/ 	.short	0x010a
        /*0e82*/ 	.byte	0x3f
	.zero		1


	//   ....[32]....
        /*0e84*/ 	.word	0x000073b0
        /*0e88*/ 	.word	0x00000002
        /*0e8c*/ 	.word	0x00038800
        /*0e90*/ 	.short	0x010a
        /*0e92*/ 	.byte	0x3f
	.zero		1


	//   ....[33]....
        /*0e94*/ 	.word	0x00007e50
        /*0e98*/ 	.word	0x00000002
        /*0e9c*/ 	.word	0x00038800
        /*0ea0*/ 	.short	0x010a
        /*0ea2*/ 	.byte	0x3f
	.zero		1


	//   ....[34]....
        /*0ea4*/ 	.word	0x00009210
        /*0ea8*/ 	.word	0x00000002
        /*0eac*/ 	.word	0x00038800
        /*0eb0*/ 	.short	0x010a
        /*0eb2*/ 	.byte	0x3f
	.zero		1


	//   ....[35]....
        /*0eb4*/ 	.word	0x0000a0a0
        /*0eb8*/ 	.word	0x00000015
        /*0ebc*/ 	.word	0x00038830
        /*0ec0*/ 	.short	0x010a
        /*0ec2*/ 	.byte	0x3f
	.zero		1


	//   ....[36]....
        /*0ec4*/ 	.word	0x0000a150
        /*0ec8*/ 	.word	0x00000015
        /*0ecc*/ 	.word	0x00038830
        /*0ed0*/ 	.short	0x010a
        /*0ed2*/ 	.byte	0x3f
	.zero		1


	//   ....[37]....
        /*0ed4*/ 	.word	0x0000a460
        /*0ed8*/ 	.word	0x00000002
        /*0edc*/ 	.word	0x00038810
        /*0ee0*/ 	.short	0x010a
        /*0ee2*/ 	.byte	0x3f
	.zero		1


	//   ....[38]....
        /*0ee4*/ 	.word	0x0000a4b0
        /*0ee8*/ 	.word	0x00000015
        /*0eec*/ 	.word	0x00038850
        /*0ef0*/ 	.short	0x010a
        /*0ef2*/ 	.byte	0x3f
	.zero		1


	//   ....[39]....
        /*0ef4*/ 	.word	0x0000a560
        /*0ef8*/ 	.word	0x00000015
        /*0efc*/ 	.word	0x00038850
        /*0f00*/ 	.short	0x010a
        /*0f02*/ 	.byte	0x3f
	.zero		1


	//   ....[40]....
        /*0f04*/ 	.word	0x0000ce50
        /*0f08*/ 	.word	0x00000000
        /*0f0c*/ 	.word	0x00000000
        /*0f10*/ 	.short	0x0101
        /*0f12*/ 	.byte	0x3f
	.zero		1


	//   ....[41]....
        /*0f14*/ 	.word	0x0000d530
        /*0f18*/ 	.word	0x00000015
        /*0f1c*/ 	.word	0x00000000
        /*0f20*/ 	.short	0x0101
        /*0f22*/ 	.byte	0x3f
	.zero		1


	//   ....[42]....
        /*0f24*/ 	.word	0x0000d640
        /*0f28*/ 	.word	0x000000c3
        /*0f2c*/ 	.word	0x00038830
        /*0f30*/ 	.short	0x010a
        /*0f32*/ 	.byte	0x3f
	.zero		1


	//   ....[43]....
        /*0f34*/ 	.word	0x0000d6b0
        /*0f38*/ 	.word	0x000000c3
        /*0f3c*/ 	.word	0x00038830
        /*0f40*/ 	.short	0x010a
        /*0f42*/ 	.byte	0x3f
	.zero		1


	//   ....[44]....
        /*0f44*/ 	.word	0x0000d920
        /*0f48*/ 	.word	0x000000c3
        /*0f4c*/ 	.word	0x00038850
        /*0f50*/ 	.short	0x010a
        /*0f52*/ 	.byte	0x3f
	.zero		1


	//   ....[45]....
        /*0f54*/ 	.word	0x0000d970
        /*0f58*/ 	.word	0x000000c3
        /*0f5c*/ 	.word	0x00038850
        /*0f60*/ 	.short	0x010a
        /*0f62*/ 	.byte	0x3f
	.zero		1


	//   ....[46]....
        /*0f64*/ 	.word	0x00010130
        /*0f68*/ 	.word	0x000000a6
        /*0f6c*/ 	.word	0x00000000
        /*0f70*/ 	.short	0x0101
        /*0f72*/ 	.byte	0x3f
	.zero		1


	//   ....[47]....
        /*0f74*/ 	.word	0x000110f0
        /*0f78*/ 	.word	0x000000c3
        /*0f7c*/ 	.word	0x00000000
        /*0f80*/ 	.short	0x0101
        /*0f82*/ 	.byte	0x3f
	.zero		1


	//   ....[48]....
        /*0f84*/ 	.word	0x00011230
        /*0f88*/ 	.word	0x000000c0
        /*0f8c*/ 	.word	0x00038830
        /*0f90*/ 	.short	0x010a
        /*0f92*/ 	.byte	0x3f
	.zero		1


	//   ....[49]....
        /*0f94*/ 	.word	0x000112a0
        /*0f98*/ 	.word	0x000000c0
        /*0f9c*/ 	.word	0x00038830
        /*0fa0*/ 	.short	0x010a
        /*0fa2*/ 	.byte	0x3f
	.zero		1


	//   ....[50]....
        /*0fa4*/ 	.word	0x00011510
        /*0fa8*/ 	.word	0x000000c0
        /*0fac*/ 	.word	0x00038850
        /*0fb0*/ 	.short	0x010a
        /*0fb2*/ 	.byte	0x3f
	.zero		1


	//   ....[51]....
        /*0fb4*/ 	.word	0x00011560
        /*0fb8*/ 	.word	0x000000c0
        /*0fbc*/ 	.word	0x00038850
        /*0fc0*/ 	.short	0x010a
        /*0fc2*/ 	.byte	0x3f
	.zero		1


	//   ....[52]....
        /*0fc4*/ 	.word	0x00013a40
        /*0fc8*/ 	.word	0x000000a2
        /*0fcc*/ 	.word	0x00000000
        /*0fd0*/ 	.short	0x0101
        /*0fd2*/ 	.byte	0x3f
	.zero		1


	//   ....[53]....
        /*0fd4*/ 	.word	0x000147b0
        /*0fd8*/ 	.word	0x000000c0
        /*0fdc*/ 	.word	0x00000000
        /*0fe0*/ 	.short	0x0101
        /*0fe2*/ 	.byte	0x3f
	.zero		1


	//   ....[54]....
        /*0fe4*/ 	.word	0x00016fd0
        /*0fe8*/ 	.word	0x00000004
        /*0fec*/ 	.word	0x00000000
        /*0ff0*/ 	.short	0x0101
        /*0ff2*/ 	.byte	0x3f
	.zero		1


	//   ....[55]....
        /*0ff4*/ 	.word	0x00017c40
        /*0ff8*/ 	.word	0x00000008
        /*0ffc*/ 	.word	0x00000000
        /*1000*/ 	.short	0x0101
        /*1002*/ 	.byte	0x3f
	.zero		1


	//   ....[56]....
        /*1004*/ 	.word	0x0001bb50
        /*1008*/ 	.word	0x00000012
        /*100c*/ 	.word	0x00038820
        /*1010*/ 	.short	0x010a
        /*1012*/ 	.byte	0x3f
	.zero		1


	//   ....[57]....
        /*1014*/ 	.word	0x0001bc20
        /*1018*/ 	.word	0x00000004
        /*101c*/ 	.word	0x000388a0
        /*1020*/ 	.short	0x010a
        /*1022*/ 	.byte	0x3f
	.zero		1


	//   ....[58]....
        /*1024*/ 	.word	0x0001be60
        /*1028*/ 	.word	0x00000004
        /*102c*/ 	.word	0x000388c0
        /*1030*/ 	.short	0x010a
        /*1032*/ 	.byte	0x3f
	.zero		1


	//   ....[59]....
        /*1034*/ 	.word	0x0001c8c0
        /*1038*/ 	.word	0x00000004
        /*103c*/ 	.word	0x000388a0
        /*1040*/ 	.short	0x010a
        /*1042*/ 	.byte	0x3f
	.zero		1


	//   ....[60]....
        /*1044*/ 	.word	0x0001caf0
        /*1048*/ 	.word	0x00000004
        /*104c*/ 	.word	0x000388c0
        /*1050*/ 	.short	0x010a
        /*1052*/ 	.byte	0x3f
	.zero		1


	//   ....[61]....
        /*1054*/ 	.word	0x0001e0e0
        /*1058*/ 	.word	0x00000000
        /*105c*/ 	.word	0x00038840
        /*1060*/ 	.short	0x010a
        /*1062*/ 	.byte	0x3f
	.zero		1


	//   ....[62]....
        /*1064*/ 	.word	0x0001ec20
        /*1068*/ 	.word	0x00000012
        /*106c*/ 	.word	0x00038800
        /*1070*/ 	.short	0x0107
        /*1072*/ 	.byte	0x3f
	.zero		1


	//   ....[63]....
        /*1074*/ 	.word	0x0001ecc0
        /*1078*/ 	.word	0x00000012
        /*107c*/ 	.word	0x00038800
        /*1080*/ 	.short	0x0101
        /*1082*/ 	.byte	0x3f
	.zero		1


	//   ....[64]....
        /*1084*/ 	.word	0x0001fbf0
        /*1088*/ 	.word	0x00000012
        /*108c*/ 	.word	0x00038810
        /*1090*/ 	.short	0x0107
        /*1092*/ 	.byte	0x3f
	.zero		1


	//   ....[65]....
        /*1094*/ 	.word	0x0001fcf0
        /*1098*/ 	.word	0x00000012
        /*109c*/ 	.word	0x00038810
        /*10a0*/ 	.short	0x0101
        /*10a2*/ 	.byte	0x3f
	.zero		1


	//   ....[66]....
        /*10a4*/ 	.word	0x0001fd10
        /*10a8*/ 	.word	0x00000012
        /*10ac*/ 	.word	0x00038820
        /*10b0*/ 	.short	0x010a
        /*10b2*/ 	.byte	0x3f
	.zero		1


	//   ....[67]....
        /*10b4*/ 	.word	0x0001fdf0
        /*10b8*/ 	.word	0x00000000
        /*10bc*/ 	.word	0x00038860
        /*10c0*/ 	.short	0x010a
        /*10c2*/ 	.byte	0x3f
	.zero		1


	//   ....[68]....
        /*10c4*/ 	.word	0x00020a80
        /*10c8*/ 	.word	0x00000002
        /*10cc*/ 	.word	0x00038840
        /*10d0*/ 	.short	0x010a
        /*10d2*/ 	.byte	0x3f
	.zero		1


	//   ....[69]....
        /*10d4*/ 	.word	0x00020ce0
        /*10d8*/ 	.word	0x00000002
        /*10dc*/ 	.word	0x00038860
        /*10e0*/ 	.short	0x010a
        /*10e2*/ 	.byte	0x3f
	.zero		1


	//   ....[70]....
        /*10e4*/ 	.word	0x000218a0
        /*10e8*/ 	.word	0x00000003
        /*10ec*/ 	.word	0x00038840
        /*10f0*/ 	.short	0x010a
        /*10f2*/ 	.byte	0x3f
	.zero		1


	//   ....[71]....
        /*10f4*/ 	.word	0x00021af0
        /*10f8*/ 	.word	0x00000003
        /*10fc*/ 	.word	0x00038860
        /*1100*/ 	.short	0x010a
        /*1102*/ 	.byte	0x3f
	.zero		1


	//   ....[72]....
        /*1104*/ 	.word	0x00022630
        /*1108*/ 	.word	0x00000003
        /*110c*/ 	.word	0x00038840
        /*1110*/ 	.short	0x010a
        /*1112*/ 	.byte	0x3f
	.zero		1


	//   ....[73]....
        /*1114*/ 	.word	0x00022890
        /*1118*/ 	.word	0x00000003
        /*111c*/ 	.word	0x00038860
        /*1120*/ 	.short	0x010a
        /*1122*/ 	.byte	0x3f
	.zero		1


	//   ....[74]....
        /*1124*/ 	.word	0x00024620
        /*1128*/ 	.word	0x00000000
        /*112c*/ 	.word	0x00038820
        /*1130*/ 	.short	0x010a
        /*1132*/ 	.byte	0x3f
	.zero		1


	//   ....[75]....
        /*1134*/ 	.word	0x000247d0
        /*1138*/ 	.word	0x00000006
        /*113c*/ 	.word	0x00000000
        /*1140*/ 	.short	0x010a
        /*1142*/ 	.byte	0x3f
	.zero		1


	//   ....[76]....
        /*1144*/ 	.word	0x00024840
        /*1148*/ 	.word	0x00000007
        /*114c*/ 	.word	0x00000000
        /*1150*/ 	.short	0x010a
        /*1152*/ 	.byte	0x3f
	.zero		1


	//   ....[77]....
        /*1154*/ 	.word	0x000248b0
        /*1158*/ 	.word	0x00000004
        /*115c*/ 	.word	0x00000000
        /*1160*/ 	.short	0x010a
        /*1162*/ 	.byte	0x3f
	.zero		1


	//   ....[78]....
        /*1164*/ 	.word	0x000248e0
        /*1168*/ 	.word	0x00000003
        /*116c*/ 	.word	0x00000000
        /*1170*/ 	.short	0x010a
        /*1172*/ 	.byte	0x3f
	.zero		1


	//   ....[79]....
        /*1174*/ 	.word	0x00024940
        /*1178*/ 	.word	0x0000004b
        /*117c*/ 	.word	0x00038890
        /*1180*/ 	.short	0x010a
        /*1182*/ 	.byte	0x3f
	.zero		1


	//   ....[80]....
        /*1184*/ 	.word	0x00024990
        /*1188*/ 	.word	0x0000004b
        /*118c*/ 	.word	0x00038890
        /*1190*/ 	.short	0x010a
        /*1192*/ 	.byte	0x3f
	.zero		1


	//   ....[81]....
        /*1194*/ 	.word	0x000249e0
        /*1198*/ 	.word	0x0000004b
        /*119c*/ 	.word	0x00038890
        /*11a0*/ 	.short	0x010a
        /*11a2*/ 	.byte	0x3f
	.zero		1


	//   ....[82]....
        /*11a4*/ 	.word	0x00024a30
        /*11a8*/ 	.word	0x0000004b
        /*11ac*/ 	.word	0x000388b0
        /*11b0*/ 	.short	0x010a
        /*11b2*/ 	.byte	0x3f
	.zero		1


	//   ....[83]....
        /*11b4*/ 	.word	0x00024e20
        /*11b8*/ 	.word	0x00000002
        /*11bc*/ 	.word	0x00038800
        /*11c0*/ 	.short	0x010a
        /*11c2*/ 	.byte	0x3f
	.zero		1


	//   ....[84]....
        /*11c4*/ 	.word	0x00025220
        /*11c8*/ 	.word	0x00000002
        /*11cc*/ 	.word	0x00038800
        /*11d0*/ 	.short	0x010a
        /*11d2*/ 	.byte	0x3f
	.zero		1


	//   ....[85]....
        /*11d4*/ 	.word	0x00025270
        /*11d8*/ 	.word	0x00000015
        /*11dc*/ 	.word	0x00038830
        /*11e0*/ 	.short	0x010a
        /*11e2*/ 	.byte	0x3f
	.zero		1


	//   ....[86]....
        /*11e4*/ 	.word	0x000252c0
        /*11e8*/ 	.word	0x00000002
        /*11ec*/ 	.word	0x00038810
        /*11f0*/ 	.short	0x010a
        /*11f2*/ 	.byte	0x3f
	.zero		1


	//   ....[87]....
        /*11f4*/ 	.word	0x00025310
        /*11f8*/ 	.word	0x00000015
        /*11fc*/ 	.word	0x00038850
        /*1200*/ 	.short	0x010a
        /*1202*/ 	.byte	0x3f
	.zero		1


	//   ....[88]....
        /*1204*/ 	.word	0x00025360
        /*1208*/ 	.word	0x000000c3
        /*120c*/ 	.word	0x00038830
        /*1210*/ 	.short	0x010a
        /*1212*/ 	.byte	0x3f
	.zero		1


	//   ....[89]....
        /*1214*/ 	.word	0x000253b0
        /*1218*/ 	.word	0x000000c3
        /*121c*/ 	.word	0x00038850
        /*1220*/ 	.short	0x010a
        /*1222*/ 	.byte	0x3f
	.zero		1


	//   ....[90]....
        /*1224*/ 	.word	0x00025400
        /*1228*/ 	.word	0x000000c0
        /*122c*/ 	.word	0x00038830
        /*1230*/ 	.short	0x010a
        /*1232*/ 	.byte	0x3f
	.zero		1


	//   ....[91]....
        /*1234*/ 	.word	0x00025450
        /*1238*/ 	.word	0x000000c0
        /*123c*/ 	.word	0x00038850
        /*1240*/ 	.short	0x010a
        /*1242*/ 	.byte	0x3f
	.zero		1


	//   ....[92]....
        /*1244*/ 	.word	0x000255f0
        /*1248*/ 	.word	0x00000012
        /*124c*/ 	.word	0x00038820
        /*1250*/ 	.short	0x010a
        /*1252*/ 	.byte	0x3f
	.zero		1


	//   ....[93]....
        /*1254*/ 	.word	0x00025640
        /*1258*/ 	.word	0x00000004
        /*125c*/ 	.word	0x000388a0
        /*1260*/ 	.short	0x010a
        /*1262*/ 	.byte	0x3f
	.zero		1


	//   ....[94]....
        /*1264*/ 	.word	0x00025690
        /*1268*/ 	.word	0x00000004
        /*126c*/ 	.word	0x000388c0
        /*1270*/ 	.short	0x010a
        /*1272*/ 	.byte	0x3f
	.zero		1


	//   ....[95]....
        /*1274*/ 	.word	0x000256e0
        /*1278*/ 	.word	0x00000004
        /*127c*/ 	.word	0x000388a0
        /*1280*/ 	.short	0x010a
        /*1282*/ 	.byte	0x3f
	.zero		1


	//   ....[96]....
        /*1284*/ 	.word	0x00025730
        /*1288*/ 	.word	0x00000004
        /*128c*/ 	.word	0x000388c0
        /*1290*/ 	.short	0x010a
        /*1292*/ 	.byte	0x3f
	.zero		1


	//   ....[97]....
        /*1294*/ 	.word	0x000258d0
        /*1298*/ 	.word	0x00000000
        /*129c*/ 	.word	0x00038840
        /*12a0*/ 	.short	0x010a
        /*12a2*/ 	.byte	0x3f
	.zero		1


	//   ....[98]....
        /*12a4*/ 	.word	0x000269d0
        /*12a8*/ 	.word	0x00000012
        /*12ac*/ 	.word	0x00038820
        /*12b0*/ 	.short	0x010a
        /*12b2*/ 	.byte	0x3f
	.zero		1


	//   ....[99]....
        /*12b4*/ 	.word	0x00026a20
        /*12b8*/ 	.word	0x00000000
        /*12bc*/ 	.word	0x00038860
        /*12c0*/ 	.short	0x010a
        /*12c2*/ 	.byte	0x3f
	.zero		1


	//   ....[100]....
        /*12c4*/ 	.word	0x00026a70
        /*12c8*/ 	.word	0x00000002
        /*12cc*/ 	.word	0x00038840
        /*12d0*/ 	.short	0x010a
        /*12d2*/ 	.byte	0x3f
	.zero		1


	//   ....[101]....
        /*12d4*/ 	.word	0x00026ac0
        /*12d8*/ 	.word	0x00000002
        /*12dc*/ 	.word	0x00038860
        /*12e0*/ 	.short	0x010a
        /*12e2*/ 	.byte	0x3f
	.zero		1


	//   ....[102]....
        /*12e4*/ 	.word	0x00026b10
        /*12e8*/ 	.word	0x00000003
        /*12ec*/ 	.word	0x00038840
        /*12f0*/ 	.short	0x010a
        /*12f2*/ 	.byte	0x3f
	.zero		1


	//   ....[103]....
        /*12f4*/ 	.word	0x00026b60
        /*12f8*/ 	.word	0x00000003
        /*12fc*/ 	.word	0x00038860
        /*1300*/ 	.short	0x010a
        /*1302*/ 	.byte	0x3f
	.zero		1


	//   ....[104]....
        /*1304*/ 	.word	0x00026bb0
        /*1308*/ 	.word	0x00000003
        /*130c*/ 	.word	0x00038840
        /*1310*/ 	.short	0x010a
        /*1312*/ 	.byte	0x3f
	.zero		1


	//   ....[105]....
        /*1314*/ 	.word	0x00026c00
        /*1318*/ 	.word	0x00000003
        /*131c*/ 	.word	0x00038860
        /*1320*/ 	.short	0x010a
        /*1322*/ 	.byte	0x3f
	.zero		1


	//   ....[106]....
        /*1324*/ 	.word	0x00027780
        /*1328*/ 	.word	0x00000000
        /*132c*/ 	.word	0x00038820
        /*1330*/ 	.short	0x010a
        /*1332*/ 	.byte	0x3f
	.zero		1


	//   ....[107]....
        /*1334*/ 	.word	0x00027920
        /*1338*/ 	.word	0x00000006
        /*133c*/ 	.word	0x00000000
        /*1340*/ 	.short	0x010a
        /*1342*/ 	.byte	0x3f
	.zero		1


	//   ....[108]....
        /*1344*/ 	.word	0x00027970
        /*1348*/ 	.word	0x00000007
        /*134c*/ 	.word	0x00000000
        /*1350*/ 	.short	0x010a
        /*1352*/ 	.byte	0x3f
	.zero		1


	//   ....[109]....
        /*1354*/ 	.word	0x000279c0
        /*1358*/ 	.word	0x00000004
        /*135c*/ 	.word	0x00000000
        /*1360*/ 	.short	0x010a
        /*1362*/ 	.byte	0x3f
	.zero		1


	//----- nvinfo : EIATTR_NUM_MBARRIERS
	.align		4
.L_1099:
        /*1364*/ 	.byte	0x03, 0x38
        /*1366*/ 	.short	0x0017


	//----- nvinfo : EIATTR_EXIT_INSTR_OFFSETS
	.align		4
        /*1368*/ 	.byte	0x04, 0x1c
        /*136a*/ 	.short	(.L_1101 - .L_1100)


	//   ....[0]....
.L_1100:
        /*136c*/ 	.word	0x00024930


	//----- nvinfo : EIATTR_MAX_THREADS
	.align		4
.L_1101:
        /*1370*/ 	.byte	0x04, 0x05
        /*1372*/ 	.short	(.L_1103 - .L_1102)
.L_1102:
        /*1374*/ 	.word	0x00000180
        /*1378*/ 	.word	0x00000001
        /*137c*/ 	.word	0x00000001


	//----- nvinfo : EIATTR_CRS_STACK_SIZE
	.align		4
.L_1103:
        /*1380*/ 	.byte	0x04, 0x1e
        /*1382*/ 	.short	(.L_1105 - .L_1104)
.L_1104:
        /*1384*/ 	.word	0x00000000


	//----- nvinfo : EIATTR_CBANK_PARAM_SIZE
	.align		4
.L_1105:
        /*1388*/ 	.byte	0x03, 0x19
        /*138a*/ 	.short	0x0bf0


	//----- nvinfo : EIATTR_PARAM_CBANK
	.align		4
        /*138c*/ 	.byte	0x04, 0x0a
        /*138e*/ 	.short	(.L_1107 - .L_1106)
	.align		4
.L_1106:
        /*1390*/ 	.word	index@(.nv.constant0._ZN7cutlass13device_kernelIN5flash11enable_sm90INS1_16FlashAttnFwdSm90INS1_25CollectiveMainloopFwdSm90ILi2EN4cute5tupleIJNS5_1CILi1EEES8_S8_EEENS6_IJNS7_ILi64EEESA_SA_EEELi512ENS_6half_tEfNS_4arch4Sm90ELb1ELb0ELb1ELb1ELb0ELb1ELb1ELb0ELb0ELb1ELb1ELb0EEENS1_21CollectiveEpilogueFwdINS6_IJSA_NS7_ILi512EEESA_EEES9_SC_SE_Li256ELb1ELb1ELb1ELb0EEENS1_36VarlenDynamicPersistentTileSchedulerILi64ELi64ELi256ELi128ELb1ELb1ELb1ELb1ELb1ELb1EEEEEEEEEvNT_6ParamsE)
        /*1394*/ 	.short	0x0210
        /*1396*/ 	.short	0x0bf0


	//----- nvinfo : EIATTR_SW_WAR
	.align		4
.L_1107:
        /*1398*/ 	.byte	0x04, 0x36
        /*139a*/ 	.short	(.L_1109 - .L_1108)
.L_1108:
        /*139c*/ 	.word	0x00000008
.L_1109:


//--------------------- .nv.info._ZN7cutlass13device_kernelIN5flash11enable_sm90INS1_16FlashAttnFwdSm90INS1_25CollectiveMainloopFwdSm90ILi2EN4cute5tupleIJNS5_1CILi1EEES8_S8_EEENS6_IJNS7_ILi128EEENS7_ILi96EEENS7_ILi64EEEEEELi256ENS_6half_tEfNS_4arch4Sm90ELb0ELb0ELb1ELb0ELb0ELb0ELb0ELb1ELb0ELb1ELb1ELb0EEENS1_21CollectiveEpilogueFwdINS6_IJSA_NS7_ILi256EEESB_EEES9_SE_SG_Li256ELb0ELb1ELb1ELb0EEENS1_19SingleTileSchedulerILb0ELb1ELb1ELi128EEEEEEEEEvNT_6ParamsE --------------------------
	.section	.nv.info._ZN7cutlass13device_kernelIN5flash11enable_sm90INS1_16FlashAttnFwdSm90INS1_25CollectiveMainloopFwdSm90ILi2EN4cute5tupleIJNS5_1CILi1EEES8_S8_EEENS6_IJNS7_ILi128EEENS7_ILi96EEENS7_ILi64EEEEEELi256ENS_6half_tEfNS_4arch4Sm90ELb0ELb0ELb1ELb0ELb0ELb0ELb0ELb1ELb0ELb1ELb1ELb0EEENS1_21CollectiveEpilogueFwdINS6_IJSA_NS7_ILi256EEESB_EEES9_SE_SG_Li256ELb0ELb1ELb1ELb0EEENS1_19SingleTileSchedulerILb0ELb1ELb1ELi128EEEEEEEEEvNT_6ParamsE,"",@"SHT_CUDA_INFO"
	.sectionflags	@""
	.align	4


	//----- nvinfo : EIATTR_CUDA_API_VERSION
	.align		4
        /*0000*/ 	.byte	0x04, 0x37
        /*0002*/ 	.short	(.L_1111 - .L_1110)
.L_1110:
        /*0004*/ 	.word	0x00000082


	//----- nvinfo : EIATTR_KPARAM_INFO
	.align		4
.L_1111:
        /*0008*/ 	.byte	0x04, 0x17
        /*000a*/ 	.short	(.L_1113 - .L_1112)
.L_1112:
        /*000c*/ 	.word	0x00000000
        /*0010*/ 	.short	0x0000
        /*0012*/ 	.short	0x0070
        /*0014*/ 	.byte	0x00, 0xf0, 0x01, 0x28


	//----- nvinfo : EIATTR_SPARSE_MMA_MASK
	.align		4
.L_1113:
        /*0018*/ 	.byte	0x03, 0x50
        /*001a*/ 	.short	0x0000


	//----- nvinfo : EIATTR_MAXREG_COUNT
	.align		4
        /*001c*/ 	.byte	0x03, 0x1b
        /*001e*/ 	.short	0x00a8


	//----- nvinfo : EIATTR_NUM_BARRIERS
	.align		4
        /*0020*/ 	.byte	0x02, 0x4c
        /*0022*/ 	.byte	0x10
	.zero		1


	//----- nvinfo : EIATTR_EXTERNS
	.align		4
        /*0024*/ 	.byte	0x04, 0x0f
        /*0026*/ 	.short	(.L_1115 - .L_1114)


	//   ....[0]....
	.align		4
.L_1114:
        /*0028*/ 	.word	index@(__assertfail)


	//----- nvinfo : EIATTR_ANNOTATIONS
	.align		4
.L_1115:
        /*002c*/ 	.byte	0x04, 0x55
        /*002e*/ 	.short	(.L_1117 - .L_1116)


	//   ....[0]....
.L_1116:
        /*0030*/ 	.word	0x00000001
        /*0034*/ 	.byte	0x80, 0x8d, 0x00, 0x00, 0x01, 0x00, 0x00, 0x00, 0x00, 0x92, 0x00, 0x00, 0x01, 0x00, 0x00, 0x00
        /*0044*/ 	.byte	0x50, 0x92, 0x00, 0x00, 0x01, 0x00, 0x00, 0x00, 0x30, 0x94, 0x00, 0x00, 0x01, 0x00, 0x00, 0x00
        /*0054*/ 	.byte	0x20, 0x95, 0x00, 0x00, 0x01, 0x00, 0x00, 0x00, 0x60, 0xa1, 0x00, 0x00, 0x01, 0x00, 0x00, 0x00
        /*0064*/ 	.byte	0x10, 0xa5, 0x00, 0x00, 0x01, 0x00, 0x00, 0x00, 0x40, 0xa7, 0x00, 0x00, 0x01, 0x00, 0x00, 0x00
        /*0074*/ 	.byte	0x80, 0xaf, 0x00, 0x00, 0x01, 0x00, 0x00, 0x00, 0x10, 0xb8, 0x00, 0x00


	//----- nvinfo : EIATTR_MERCURY_ISA_VERSION
	.align		4
.L_1117:
        /*0080*/ 	.byte	0x03, 0x5f
        /*0082*/ 	.short	0x0101


	//----- nvinfo : EIATTR_INT_WARP_WIDE_INSTR_OFFSETS
	.align		4
        /*0084*/ 	.byte	0x04, 0x31
        /*0086*/ 	.short	(.L_1119 - .L_1118)


	//   ....[0]....
.L_1118:
        /*0088*/ 	.word	0x00000130


	//   ....[1]....
        /*008c*/ 	.word	0x00000170


	//   ....[2]....
        /*0090*/ 	.word	0x000001e0


	//----- nvinfo : EIATTR_COOP_GROUP_MASK_REGIDS
	.align		4
.L_1119:
        /*0094*/ 	.byte	0x04, 0x29
        /*0096*/ 	.short	(.L_1121 - .L_1120)


	//   ....[0]....
.L_1120:
        /*0098*/ 	.word	0xffffffff


	//   ....[1]....
        /*009c*/ 	.word	0xffffffff


	//   ....[2]....
        /*00a0*/ 	.word	0xffffffff


	//   ....[3]....
        /*00a4*/ 	.word	0xffffffff


	//   ....[4]....
        /*00a8*/ 	.word	0xffffffff


	//   ....[5]....
        /*00ac*/ 	.word	0xffffffff


	//   ....[6]....
        /*00b0*/ 	.word	0xffffffff


	//   ....[7]....
        /*00b4*/ 	.word	0xffffffff


	//   ....[8]....
        /*00b8*/ 	.word	0xffffffff


	//   ....[9]....
        /*00bc*/ 	.word	0xffffffff


	//   ....[10]....
        /*00c0*/ 	.word	0xffffffff


	//   ....[11]....
        /*00c4*/ 	.word	0xffffffff


	//   ....[12]....
        /*00c8*/ 	.word	0xffffffff


	//   ....[13]....
        /*00cc*/ 	.word	0xffffffff


	//   ....[14]....
        /*00d0*/ 	.word	0xffffffff


	//   ....[15]....
        /*00d4*/ 	.word	0xffffffff


	//   ....[16]....
        /*00d8*/ 	.word	0xffffffff


	//   ....[17]....
        /*00dc*/ 	.word	0xffffffff


	//   ....[18]....
        /*00e0*/ 	.word	0xffffffff


	//   ....[19]....
        /*00e4*/ 	.word	0xffffffff


	//   ....[20]....
        /*00e8*/ 	.word	0xffffffff


	//   ....[21]....
        /*00ec*/ 	.word	0xffffffff


	//   ....[22]....
        /*00f0*/ 	.word	0xffffffff


	//   ....[23]....
        /*00f4*/ 	.word	0xffffffff


	//   ....[24]....
        /*00f8*/ 	.word	0xffffffff


	//   ....[25]....
        /*00fc*/ 	.word	0xffffffff


	//   ....[26]....
        /*0100*/ 	.word	0xffffffff


	//   ....[27]....
        /*0104*/ 	.word	0xffffffff


	//   ....[28]....
        /*0108*/ 	.word	0xffffffff


	//   ....[29]....
        /*010c*/ 	.word	0xffffffff


	//   ....[30]....
        /*0110*/ 	.word	0xffffffff


	//   ....[31]....
        /*0114*/ 	.word	0xffffffff


	//   ....[32]....
        /*0118*/ 	.word	0xffffffff


	//   ....[33]....
        /*011c*/ 	.word	0xffffffff


	//   ....[34]....
        /*0120*/ 	.word	0xffffffff


	//   ....[35]....
        /*0124*/ 	.word	0xffffffff


	//   ....[36]....
        /*0128*/ 	.word	0xffffffff


	//   ....[37]....
        /*012c*/ 	.word	0xffffffff


	//   ....[38]....
        /*0130*/ 	.word	0xffffffff


	//   ....[39]....
        /*0134*/ 	.word	0xffffffff


	//   ....[40]....
        /*0138*/ 	.word	0xffffffff


	//   ....[41]....
        /*013c*/ 	.word	0xffffffff


	//   ....[42]....
        /*0140*/ 	.word	0xffffffff


	//   ....[43]....
        /*0144*/ 	.word	0xffffffff


	//   ....[44]....
        /*0148*/ 	.word	0xffffffff


	//   ....[45]....
        /*014c*/ 	.word	0xffffffff


	//   ....[46]....
        /*0150*/ 	.word	0xffffffff


	//   ....[47]....
        /*0154*/ 	.word	0x0500000f


	//   ....[48]....
        /*0158*/ 	.word	0x0500000f


	//   ....[49]....
        /*015c*/ 	.word	0x0500000f


	//   ....[50]....
        /*0160*/ 	.word	0x0500000f


	//   ....[51]....
        /*0164*/ 	.word	0x0500000f


	//   ....[52]....
        /*0168*/ 	.word	0x0500000f


	//   ....[53]....
        /*016c*/ 	.word	0x0500000f


	//   ....[54]....
        /*0170*/ 	.word	0x0500000f


	//   ....[55]....
        /*0174*/ 	.word	0x0500000f


	//   ....[56]....
        /*0178*/ 	.word	0x0500000f


	//   ....[57]....
        /*017c*/ 	.word	0x0500000f


	//   ....[58]....
        /*0180*/ 	.word	0x0500000f


	//   ....[59]....
        /*0184*/ 	.word	0x0500000f


	//   ....[60]....
        /*0188*/ 	.word	0x0500000f


	//   ....[61]....
        /*018c*/ 	.word	0x0500000f


	//   ....[62]....
        /*0190*/ 	.word	0x0500000f


	//   ....[63]....
        /*0194*/ 	.word	0x0500000f


	//   ....[64]....
        /*0198*/ 	.word	0x0500000f


	//----- nvinfo : EIATTR_COOP_GROUP_INSTR_OFFSETS
	.align		4
.L_1121:
        /*019c*/ 	.byte	0x04, 0x28
        /*019e*/ 	.short	(.L_1123 - .L_1122)


	//   ....[0]....
.L_1122:
        /*01a0*/ 	.word	0x00000060


	//   ....[1]....
        /*01a4*/ 	.word	0x00000140


	//   ....[2]....
        /*01a8*/ 	.word	0x00000190


	//   ....[3]....
        /*01ac*/ 	.word	0x000003c0


	//   ....[4]....
        /*01b0*/ 	.word	0x00000520


	//   ....[5]....
        /*01b4*/ 	.word	0x00000640


	//   ....[6]....
        /*01b8*/ 	.word	0x000007a0


	//   ....[7]....
        /*01bc*/ 	.word	0x00001320


	//   ....[8]....
        /*01c0*/ 	.word	0x00002470


	//   ....[9]....
        /*01c4*/ 	.word	0x000024f0


	//   ....[10]....
        /*01c8*/ 	.word	0x00002950


	//   ....[11]....
        /*01cc*/ 	.word	0x000029d0


	//   ....[12]....
        /*01d0*/ 	.word	0x00003ef0


	//   ....[13]....
        /*01d4*/ 	.word	0x00003f60


	//   ....[14]....
        /*01d8*/ 	.word	0x000043e0


	//   ....[15]....
        /*01dc*/ 	.word	0x000045b0


	//   ....[16]....
        /*01e0*/ 	.word	0x00005900


	//   ....[17]....
        /*01e4*/ 	.word	0x00005940


	//   ....[18]....
        /*01e8*/ 	.word	0x00005980


	//   ....[19]....
        /*01ec*/ 	.word	0x000059b0


	//   ....[20]....
        /*01f0*/ 	.word	0x00006a50


	//   ....[21]....
        /*01f4*/ 	.word	0x00006ab0


	//   ....[22]....
        /*01f8*/ 	.word	0x00006af0


	//   ....[23]....
        /*01fc*/ 	.word	0x00006b30


	//   ....[24]....
        /*0200*/ 	.word	0x00006b60


	//   ....[25]....
        /*0204*/ 	.word	0x00006b90


	//   ....[26]....
        /*0208*/ 	.word	0x000077e0


	//   ....[27]....
        /*020c*/ 	.word	0x000077f0


	//   ....[28]....
        /*0210*/ 	.word	0x00008820


	//   ....[29]....
        /*0214*/ 	.word	0x00009240


	//   ....[30]....
        /*0218*/ 	.word	0x00009af0


	//   ....[31]....
        /*021c*/ 	.word	0x00009b30


	//   ....[32]....
        /*0220*/ 	.word	0x00009ba0


	//   ....[33]....
        /*0224*/ 	.word	0x00009be0


	//   ....[34]....
        /*0228*/ 	.word	0x00009c40


	//   ....[35]....
        /*022c*/ 	.word	0x00009c70


	//   ....[36]....
        /*0230*/ 	.word	0x00009cc0


	//   ....[37]....
        /*0234*/ 	.word	0x00009d00


	//   ....[38]....
        /*0238*/ 	.word	0x00009d60


	//   ....[39]....
        /*023c*/ 	.word	0x00009d90


	//   ....[40]....
        /*0240*/ 	.word	0x00009de0


	//   ....[41]....
        /*0244*/ 	.word	0x00009e10


	//   ....[42]....
        /*0248*/ 	.word	0x00009e70


	//   ....[43]....
        /*024c*/ 	.word	0x00009ea0


	//   ....[44]....
        /*0250*/ 	.word	0x00009ec0


	//   ....[45]....
        /*0254*/ 	.word	0x00009f00


	//   ....[46]....
        /*0258*/ 	.word	0x0000c0f0


	//   ....[47]....
        /*025c*/ 	.word	0x0000c590


	//   ....[48]....
        /*0260*/ 	.word	0x0000c700


	//   ....[49]....
        /*0264*/ 	.word	0x0000c760


	//   ....[50]....
        /*0268*/ 	.word	0x0000c820


	//   ....[51]....
        /*026c*/ 	.word	0x0000c8e0


	//   ....[52]....
        /*0270*/ 	.word	0x0000c960


	//   ....[53]....
        /*0274*/ 	.word	0x0000ca20


	//   ....[54]....
        /*0278*/ 	.word	0x0000caa0


	//   ....[55]....
        /*027c*/ 	.word	0x0000cb60


	//   ....[56]....
        /*0280*/ 	.word	0x0000cbe0


	//   ....[57]....
        /*0284*/ 	.word	0x0000cca0


	//   ....[58]....
        /*0288*/ 	.word	0x0000cd20


	//   ....[59]....
        /*028c*/ 	.word	0x0000cdd0


	//   ....[60]....
        /*0290*/ 	.word	0x0000ce50


	//   ....[61]....
        /*0294*/ 	.word	0x0000cf00


	//   ....[62]....
        /*0298*/ 	.word	0x0000cf90


	//   ....[63]....
        /*029c*/ 	.word	0x0000d020


	//   ....[64]....
        /*02a0*/ 	.word	0x0000d430


	//----- nvinfo : EIATTR_REG_RECONFIG
	.align		4
.L_1123:
        /*02a4*/ 	.byte	0x01, 0x54
	.zero		2


	//----- nvinfo : EIATTR_SYSCALL_OFFSETS
	.align		4
        /*02a8*/ 	.byte	0x04, 0x46
        /*02aa*/ 	.short	(.L_1125 - .L_1124)


	//   ....[0]....
.L_1124:
        /*02ac*/ 	.word	0x000014e0


	//   ....[1]....
        /*02b0*/ 	.word	0x00008f00


	//   ....[2]....
        /*02b4*/ 	.word	0x00009040


	//   ....[3]....
        /*02b8*/ 	.word	0x00009130


	//   ....[4]....
        /*02bc*/ 	.word	0x00009780


	//----- nvinfo : EIATTR_MBARRIER_INSTR_OFFSETS
	.align		4
.L_1125:
        /*02c0*/ 	.byte	0x04, 0x39
        /*02c2*/ 	.short	(.L_1127 - .L_1126)


	//   ....[0]....
.L_1126:
        /*02c4*/ 	.word	0x00000270
        /*02c8*/ 	.word	0x000000ff
        /*02cc*/ 	.word	0x00022800
        /*02d0*/ 	.short	0x0100
        /*02d2*/ 	.byte	0x08
	.zero		1


	//   ....[1]....
        /*02d4*/ 	.word	0x00000280
        /*02d8*/ 	.word	0x000000ff
        /*02dc*/ 	.word	0x00022820
        /*02e0*/ 	.short	0x0100
        /*02e2*/ 	.byte	0x08
	.zero		1


	//   ....[2]....
        /*02e4*/ 	.word	0x00000370
        /*02e8*/ 	.word	0x000000ff
        /*02ec*/ 	.word	0x00022830
        /*02f0*/ 	.short	0x0100
        /*02f2*/ 	.byte	0x08
	.zero		1


	//   ....[3]....
        /*02f4*/ 	.word	0x00000380
        /*02f8*/ 	.word	0x000000ff
        /*02fc*/ 	.word	0x00022840
        /*0300*/ 	.short	0x0100
        /*0302*/ 	.byte	0x08
	.zero		1


	//   ....[4]....
        /*0304*/ 	.word	0x00000390
        /*0308*/ 	.word	0x000000ff
        /*030c*/ 	.word	0x00022838
        /*0310*/ 	.short	0x0100
        /*0312*/ 	.byte	0x08
	.zero		1


	//   ....[5]....
        /*0314*/ 	.word	0x000003a0
        /*0318*/ 	.word	0x000000ff
        /*031c*/ 	.word	0x00022848
        /*0320*/ 	.short	0x0100
        /*0322*/ 	.byte	0x08
	.zero		1


	//   ....[6]....
        /*0324*/ 	.word	0x000004d0
        /*0328*/ 	.word	0x000000ff
        /*032c*/ 	.word	0x00022850
        /*0330*/ 	.short	0x0100
        /*0332*/ 	.byte	0x08
	.zero		1


	//   ....[7]....
        /*0334*/ 	.word	0x000004e0
        /*0338*/ 	.word	0x000000ff
        /*033c*/ 	.word	0x00022860
        /*0340*/ 	.short	0x0100
        /*0342*/ 	.byte	0x08
	.zero		1


	//   ....[8]....
        /*0344*/ 	.word	0x000004f0
        /*0348*/ 	.word	0x000000ff
        /*034c*/ 	.word	0x00022858
        /*0350*/ 	.short	0x0100
        /*0352*/ 	.byte	0x08
	.zero		1


	//   ....[9]....
        /*0354*/ 	.word	0x00000500
        /*0358*/ 	.word	0x000000ff
        /*035c*/ 	.word	0x00022868
        /*0360*/ 	.short	0x0100
        /*0362*/ 	.byte	0x08
	.zero		1


	//   ....[10]....
        /*0364*/ 	.word	0x000005f0
        /*0368*/ 	.word	0x000000ff
        /*036c*/ 	.word	0x00022870
        /*0370*/ 	.short	0x0100
        /*0372*/ 	.byte	0x06
	.zero		1


	//   ....[11]....
        /*0374*/ 	.word	0x00000600
        /*0378*/ 	.word	0x000000ff
        /*037c*/ 	.word	0x00022880
        /*0380*/ 	.short	0x0100
        /*0382*/ 	.byte	0x06
	.zero		1


	//   ....[12]....
        /*0384*/ 	.word	0x00000610
        /*0388*/ 	.word	0x000000ff
        /*038c*/ 	.word	0x00022878
        /*0390*/ 	.short	0x0100
        /*0392*/ 	.byte	0x06
	.zero		1


	//   ....[13]....
        /*0394*/ 	.word	0x00000620
        /*0398*/ 	.word	0x000000ff
        /*039c*/ 	.word	0x00022888
        /*03a0*/ 	.short	0x0100
        /*03a2*/ 	.byte	0x06
	.zero		1


	//   ....[14]....
        /*03a4*/ 	.word	0x00000750
        /*03a8*/ 	.word	0x000000ff
        /*03ac*/ 	.word	0x00022890
        /*03b0*/ 	.short	0x0100
        /*03b2*/ 	.byte	0x08
	.zero		1


	//   ....[15]....
        /*03b4*/ 	.word	0x00000760
        /*03b8*/ 	.word	0x000000ff
        /*03bc*/ 	.word	0x000228a0
        /*03c0*/ 	.short	0x0100
        /*03c2*/ 	.byte	0x08
	.zero		1


	//   ....[16]....
        /*03c4*/ 	.word	0x00000770
        /*03c8*/ 	.word	0x000000ff
        /*03cc*/ 	.word	0x00022898
        /*03d0*/ 	.short	0x0100
        /*03d2*/ 	.byte	0x08
	.zero		1


	//   ....[17]....
        /*03d4*/ 	.word	0x00000780
        /*03d8*/ 	.word	0x000000ff
        /*03dc*/ 	.word	0x000228a8
        /*03e0*/ 	.short	0x0100
        /*03e2*/ 	.byte	0x08
	.zero		1


	//   ....[18]....
        /*03e4*/ 	.word	0x000008b0
        /*03e8*/ 	.word	0x000000ff
        /*03ec*/ 	.word	0x000228b0
        /*03f0*/ 	.short	0x0100
        /*03f2*/ 	.byte	0x08
	.zero		1


	//   ....[19]....
        /*03f4*/ 	.word	0x000008c0
        /*03f8*/ 	.word	0x000000ff
        /*03fc*/ 	.word	0x000228c0
        /*0400*/ 	.short	0x0100
        /*0402*/ 	.byte	0x08
	.zero		1


	//   ....[20]....
        /*0404*/ 	.word	0x000008d0
        /*0408*/ 	.word	0x000000ff
        /*040c*/ 	.word	0x000228b8
        /*0410*/ 	.short	0x0100
        /*0412*/ 	.byte	0x08
	.zero		1


	//   ....[21]....
        /*0414*/ 	.word	0x000008e0
        /*0418*/ 	.word	0x000000ff
        /*041c*/ 	.word	0x000228c8
        /*0420*/ 	.short	0x0100
        /*0422*/ 	.byte	0x08
	.zero		1


	//   ....[22]....
        /*0424*/ 	.word	0x00001510
        /*0428*/ 	.word	0x000000ff
        /*042c*/ 	.word	0x00022800
        /*0430*/ 	.short	0x010a
        /*0432*/ 	.byte	0x26
	.zero		1


	//   ....[23]....
        /*0434*/ 	.word	0x000015a0
        /*0438*/ 	.word	0x000000ff
        /*043c*/ 	.word	0x00022830
        /*0440*/ 	.short	0x010a
        /*0442*/ 	.byte	0x26
	.zero		1


	//   ....[24]....
        /*0444*/ 	.word	0x000015e0
        /*0448*/ 	.word	0x000000ff
        /*044c*/ 	.word	0x00022830
        /*0450*/ 	.short	0x010a
        /*0452*/ 	.byte	0x26
	.zero		1


	//   ....[25]....
        /*0454*/ 	.word	0x00002db0
        /*0458*/ 	.word	0x00000005
        /*045c*/ 	.word	0x00000000
        /*0460*/ 	.short	0x0101
        /*0462*/ 	.byte	0x3f
	.zero		1


	//   ....[26]....
        /*0464*/ 	.word	0x00003240
        /*0468*/ 	.word	0x000000ff
        /*046c*/ 	.word	0x00022850
        /*0470*/ 	.short	0x010a
        /*0472*/ 	.byte	0x26
	.zero		1


	//   ....[27]....
        /*0474*/ 	.word	0x00003280
        /*0478*/ 	.word	0x000000ff
        /*047c*/ 	.word	0x00022850
        /*0480*/ 	.short	0x010a
        /*0482*/ 	.byte	0x26
	.zero		1


	//   ....[28]....
        /*0484*/ 	.word	0x000035c0
        /*0488*/ 	.word	0x0000000a
        /*048c*/ 	.word	0x00000000
        /*0490*/ 	.short	0x0101
        /*0492*/ 	.byte	0x3f
	.zero		1


	//   ....[29]....
        /*0494*/ 	.word	0x00003730
        /*0498*/ 	.word	0x000000ff
        /*049c*/ 	.word	0x00022830
        /*04a0*/ 	.short	0x010a
        /*04a2*/ 	.byte	0x1a
	.zero		1


	//   ....[30]....
        /*04a4*/ 	.word	0x00003780
        /*04a8*/ 	.word	0x000000ff
        /*04ac*/ 	.word	0x00022830
        /*04b0*/ 	.short	0x010a
        /*04b2*/ 	.byte	0x1a
	.zero		1


	//   ....[31]....
        /*04b4*/ 	.word	0x00004aa0
        /*04b8*/ 	.word	0x00000098
        /*04bc*/ 	.word	0x00000000
        /*04c0*/ 	.short	0x0101
        /*04c2*/ 	.byte	0x3f
	.zero		1


	//   ....[32]....
        /*04c4*/ 	.word	0x000055f0
        /*04c8*/ 	.word	0x000000ff
        /*04cc*/ 	.word	0x00022850
        /*04d0*/ 	.short	0x010a
        /*04d2*/ 	.byte	0x1a
	.zero		1


	//   ....[33]....
        /*04d4*/ 	.word	0x00005640
        /*04d8*/ 	.word	0x000000ff
        /*04dc*/ 	.word	0x00022850
        /*04e0*/ 	.short	0x010a
        /*04e2*/ 	.byte	0x1a
	.zero		1


	//   ....[34]....
        /*04e4*/ 	.word	0x000058e0
        /*04e8*/ 	.word	0x000000b0
        /*04ec*/ 	.word	0x00000000
        /*04f0*/ 	.short	0x0101
        /*04f2*/ 	.byte	0x3f
	.zero		1


	//   ....[35]....
        /*04f4*/ 	.word	0x00006b70
        /*04f8*/ 	.word	0x000000ff
        /*04fc*/ 	.word	0x00000000
        /*0500*/ 	.short	0x0101
        /*0502*/ 	.byte	0x04
	.zero		1


	//   ....[36]....
        /*0504*/ 	.word	0x00009470
        /*0508*/ 	.word	0x000000ff
        /*050c*/ 	.word	0x00022840
        /*0510*/ 	.short	0x010a
        /*0512*/ 	.byte	0x26
	.zero		1


	//   ....[37]....
        /*0514*/ 	.word	0x00009fd0
        /*0518*/ 	.word	0x000000ff
        /*051c*/ 	.word	0x00022800
        /*0520*/ 	.short	0x0107
        /*0522*/ 	.byte	0x26
	.zero		1


	//   ....[38]....
        /*0524*/ 	.word	0x0000a010
        /*0528*/ 	.word	0x000000ff
        /*052c*/ 	.word	0x00022800
        /*0530*/ 	.short	0x0101
        /*0532*/ 	.byte	0x26
	.zero		1


	//   ....[39]....
        /*0534*/ 	.word	0x0000a020
        /*0538*/ 	.word	0x000000ff
        /*053c*/ 	.word	0x00022820
        /*0540*/ 	.short	0x010a
        /*0542*/ 	.byte	0x26
	.zero		1


	//   ....[40]....
        /*0544*/ 	.word	0x0000a080
        /*0548*/ 	.word	0x000000ff
        /*054c*/ 	.word	0x00022860
        /*0550*/ 	.short	0x010a
        /*0552*/ 	.byte	0x26
	.zero		1


	//   ....[41]....
        /*0554*/ 	.word	0x0000a900
        /*0558*/ 	.word	0x000000ff
        /*055c*/ 	.word	0x00022848
        /*0560*/ 	.short	0x010a
        /*0562*/ 	.byte	0x26
	.zero		1


	//   ....[42]....
        /*0564*/ 	.word	0x0000aad0
        /*0568*/ 	.word	0x000000ff
        /*056c*/ 	.word	0x00022868
        /*0570*/ 	.short	0x010a
        /*0572*/ 	.byte	0x26
	.zero		1


	//   ....[43]....
        /*0574*/ 	.word	0x0000b140
        /*0578*/ 	.word	0x000000ff
        /*057c*/ 	.word	0x00022840
        /*0580*/ 	.short	0x010a
        /*0582*/ 	.byte	0x26
	.zero		1


	//   ....[44]....
        /*0584*/ 	.word	0x0000b320
        /*0588*/ 	.word	0x000000ff
        /*058c*/ 	.word	0x00022860
        /*0590*/ 	.short	0x010a
        /*0592*/ 	.byte	0x26
	.zero		1


	//   ....[45]....
        /*0594*/ 	.word	0x0000b9c0
        /*0598*/ 	.word	0x000000ff
        /*059c*/ 	.word	0x00022848
        /*05a0*/ 	.short	0x010a
        /*05a2*/ 	.byte	0x26
	.zero		1


	//   ....[46]....
        /*05a4*/ 	.word	0x0000bba0
        /*05a8*/ 	.word	0x000000ff
        /*05ac*/ 	.word	0x00022868
        /*05b0*/ 	.short	0x010a
        /*05b2*/ 	.byte	0x26
	.zero		1


	//   ....[47]....
        /*05b4*/ 	.word	0x0000c080
        /*05b8*/ 	.word	0x00000002
        /*05bc*/ 	.word	0x00022820
        /*05c0*/ 	.short	0x010a
        /*05c2*/ 	.byte	0x3f
	.zero		1


	//   ....[48]....
        /*05c4*/ 	.word	0x0000c200
        /*05c8*/ 	.word	0x00000007
        /*05cc*/ 	.word	0x00000000
        /*05d0*/ 	.short	0x010a
        /*05d2*/ 	.byte	0x3f
	.zero		1


	//   ....[49]....
        /*05d4*/ 	.word	0x0000c270
        /*05d8*/ 	.word	0x00000005
        /*05dc*/ 	.word	0x00000000
        /*05e0*/ 	.short	0x010a
        /*05e2*/ 	.byte	0x3f
	.zero		1


	//   ....[50]....
        /*05e4*/ 	.word	0x0000c2d0
        /*05e8*/ 	.word	0x00000005
        /*05ec*/ 	.word	0x00000000
        /*05f0*/ 	.short	0x010a
        /*05f2*/ 	.byte	0x3f
	.zero		1


	//   ....[51]....
        /*05f4*/ 	.word	0x0000c300
        /*05f8*/ 	.word	0x00000003
        /*05fc*/ 	.word	0x00000000
        /*0600*/ 	.short	0x010a
        /*0602*/ 	.byte	0x3f
	.zero		1


	//   ....[52]....
        /*0604*/ 	.word	0x0000c370
        /*0608*/ 	.word	0x00000004
        /*060c*/ 	.word	0x00022800
        /*0610*/ 	.short	0x010a
        /*0612*/ 	.byte	0x3f
	.zero		1


	//   ....[53]....
        /*0614*/ 	.word	0x0000c3d0
        /*0618*/ 	.word	0x00000004
        /*061c*/ 	.word	0x00022830
        /*0620*/ 	.short	0x010a
        /*0622*/ 	.byte	0x3f
	.zero		1


	//   ....[54]....
        /*0624*/ 	.word	0x0000c420
        /*0628*/ 	.word	0x0000000a
        /*062c*/ 	.word	0x00022850
        /*0630*/ 	.short	0x010a
        /*0632*/ 	.byte	0x3f
	.zero		1


	//   ....[55]....
        /*0634*/ 	.word	0x0000c490
        /*0638*/ 	.word	0x00000003
        /*063c*/ 	.word	0x00022830
        /*0640*/ 	.short	0x010a
        /*0642*/ 	.byte	0x3f
	.zero		1


	//   ....[56]....
        /*0644*/ 	.word	0x0000c4f0
        /*0648*/ 	.word	0x000000b0
        /*064c*/ 	.word	0x00022850
        /*0650*/ 	.short	0x010a
        /*0652*/ 	.byte	0x3f
	.zero		1


	//   ....[57]....
        /*0654*/ 	.word	0x0000c650
        /*0658*/ 	.word	0x00000003
        /*065c*/ 	.word	0x00022840
        /*0660*/ 	.short	0x010a
        /*0662*/ 	.byte	0x3f
	.zero		1


	//   ....[58]....
        /*0664*/ 	.word	0x0000d060
        /*0668*/ 	.word	0x00000003
        /*066c*/ 	.word	0x00022820
        /*0670*/ 	.short	0x010a
        /*0672*/ 	.byte	0x3f
	.zero		1


	//   ....[59]....
        /*0674*/ 	.word	0x0000d0c0
        /*0678*/ 	.word	0x00000003
        /*067c*/ 	.word	0x00022860
        /*0680*/ 	.short	0x010a
        /*0682*/ 	.byte	0x3f
	.zero		1


	//   ....[60]....
        /*0684*/ 	.word	0x0000d120
        /*0688*/ 	.word	0x00000003
        /*068c*/ 	.word	0x00022848
        /*0690*/ 	.short	0x010a
        /*0692*/ 	.byte	0x3f
	.zero		1


	//   ....[61]....
        /*0694*/ 	.word	0x0000d180
        /*0698*/ 	.word	0x00000003
        /*069c*/ 	.word	0x00022868
        /*06a0*/ 	.short	0x010a
        /*06a2*/ 	.byte	0x3f
	.zero		1


	//   ....[62]....
        /*06a4*/ 	.word	0x0000d1e0
        /*06a8*/ 	.word	0x00000003
        /*06ac*/ 	.word	0x00022840
        /*06b0*/ 	.short	0x010a
        /*06b2*/ 	.byte	0x3f
	.zero		1


	//   ....[63]....
        /*06b4*/ 	.word	0x0000d240
        /*06b8*/ 	.word	0x00000003
        /*06bc*/ 	.word	0x00022860
        /*06c0*/ 	.short	0x010a
        /*06c2*/ 	.byte	0x3f
	.zero		1


	//   ....[64]....
        /*06c4*/ 	.word	0x0000d2a0
        /*06c8*/ 	.word	0x00000003
        /*06cc*/ 	.word	0x00022848
        /*06d0*/ 	.short	0x010a
        /*06d2*/ 	.byte	0x3f
	.zero		1


	//   ....[65]....
        /*06d4*/ 	.word	0x0000d300
        /*06d8*/ 	.word	0x00000003
        /*06dc*/ 	.word	0x00022868
        /*06e0*/ 	.short	0x010a
        /*06e2*/ 	.byte	0x3f
	.zero		1


	//   ....[66]....
        /*06e4*/ 	.word	0x0000d350
        /*06e8*/ 	.word	0x00000002
        /*06ec*/ 	.word	0x00022820
        /*06f0*/ 	.short	0x010a
        /*06f2*/ 	.byte	0x3f
	.zero		1


	//   ....[67]....
        /*06f4*/ 	.word	0x0000d4f0
        /*06f8*/ 	.word	0x00000007
        /*06fc*/ 	.word	0x00000000
        /*0700*/ 	.short	0x010a
        /*0702*/ 	.byte	0x3f
	.zero		1


	//   ....[68]....
        /*0704*/ 	.word	0x0000d540
        /*0708*/ 	.word	0x00000005
        /*070c*/ 	.word	0x00000000
        /*0710*/ 	.short	0x010a
        /*0712*/ 	.byte	0x3f
	.zero		1


	//   ....[69]....
        /*0714*/ 	.word	0x0000d590
        /*0718*/ 	.word	0x00000005
        /*071c*/ 	.word	0x00000000
        /*0720*/ 	.short	0x010a
        /*0722*/ 	.byte	0x3f
	.zero		1


	//----- nvinfo : EIATTR_NUM_MBARRIERS
	.align		4
.L_1127:
        /*0724*/ 	.byte	0x03, 0x38
        /*0726*/ 	.short	0x0016


	//----- nvinfo : EIATTR_EXIT_INSTR_OFFSETS
	.align		4
        /*0728*/ 	.byte	0x04, 0x1c
        /*072a*/ 	.short	(.L_1129 - .L_1128)


	//   ....[0]....
.L_1128:
        /*072c*/ 	.word	0x0000c350


	//----- nvinfo : EIATTR_MAX_THREADS
	.align		4
.L_1129:
        /*0730*/ 	.byte	0x04, 0x05
        /*0732*/ 	.short	(.L_1131 - .L_1130)
.L_1130:
        /*0734*/ 	.word	0x00000180
        /*0738*/ 	.word	0x00000001
        /*073c*/ 	.word	0x00000001


	//----- nvinfo : EIATTR_CRS_STACK_SIZE
	.align		4
.L_1131:
        /*0740*/ 	.byte	0x04, 0x1e
        /*0742*/ 	.short	(.L_1133 - .L_1132)
.L_1132:
        /*0744*/ 	.word	0x00000000


	//----- nvinfo : EIATTR_CBANK_PARAM_SIZE
	.align		4
.L_1133:
        /*0748*/ 	.byte	0x03, 0x19
        /*074a*/ 	.short	0x0a70


	//----- nvinfo : EIATTR_PARAM_CBANK
	.align		4
        /*074c*/ 	.byte	0x04, 0x0a
        /*074e*/ 	.short	(.L_1135 - .L_1134)
	.align		4
.L_1134:
        /*0750*/ 	.word	index@(.nv.constant0._ZN7cutlass13device_kernelIN5flash11enable_sm90INS1_16FlashAttnFwdSm90INS1_25CollectiveMainloopFwdSm90ILi2EN4cute5tupleIJNS5_1CILi1EEES8_S8_EEENS6_IJNS7_ILi128EEENS7_ILi96EEENS7_ILi64EEEEEELi256ENS_6half_tEfNS_4arch4Sm90ELb0ELb0ELb1ELb0ELb0ELb0ELb0ELb1ELb0ELb1ELb1ELb0EEENS1_21CollectiveEpilogueFwdINS6_IJSA_NS7_ILi256EEESB_EEES9_SE_SG_Li256ELb0ELb1ELb1ELb0EEENS1_19SingleTileSchedulerILb0ELb1ELb1ELi128EEEEEEEEEvNT_6ParamsE)
        /*0754*/ 	.short	0x0210
        /*0756*/ 	.short	0x0a70


	//----- nvinfo : EIATTR_SW_WAR
	.align		4
.L_1135:
        /*0758*/ 	.byte	0x04, 0x36
        /*075a*/ 	.short	(.L_1137 - .L_1136)
.L_1136:
        /*075c*/ 	.word	0x00000008
.L_1137:


//--------------------- .nv.info._ZN7cutlass13device_kernelIN5flash11enable_sm90INS1_16FlashAttnFwdSm90INS1_25CollectiveMainloopFwdSm90ILi2EN4cute5tupleIJNS5_1CILi1EEES8_S8_EEENS6_IJNS7_ILi128EEENS7_ILi96EEENS7_ILi64EEEEEELi256ENS_6half_tEfNS_4arch4Sm90ELb0ELb0ELb1ELb0ELb0ELb0ELb1ELb1ELb0ELb1ELb1ELb0EEENS1_21CollectiveEpilogueFwdINS6_IJSA_NS7_ILi256EEESB_EEES9_SE_SG_Li256ELb0ELb1ELb1ELb0EEENS1_19SingleTileSchedulerILb0ELb1ELb1ELi128EEEEEEEEEvNT_6ParamsE --------------------------
	.section	.nv.info._ZN7cutlass13device_kernelIN5flash11enable_sm90INS1_16FlashAttnFwdSm90INS1_25CollectiveMainloopFwdSm90ILi2EN4cute5tupleIJNS5_1CILi1EEES8_S8_EEENS6_IJNS7_ILi128EEENS7_ILi96EEENS7_ILi64EEEEEELi256ENS_6half_tEfNS_4arch4Sm90ELb0ELb0ELb1ELb0ELb0ELb0ELb1ELb1ELb0ELb1ELb1ELb0EEENS1_21CollectiveEpilogueFwdINS6_IJSA_NS7_ILi256EEESB_EEES9_SE_SG_Li256ELb0ELb1ELb1ELb0EEENS1_19SingleTileSchedulerILb0ELb1ELb1ELi128EEEEEEEEEvNT_6ParamsE,"",@"SHT_CUDA_INFO"
	.sectionflags	@""
	.align	4


	//----- nvinfo : EIATTR_CUDA_API_VERSION
	.align		4
        /*0000*/ 	.byte	0x04, 0x37
        /*0002*/ 	.short	(.L_1139 - .L_1138)
.L_1138:
        /*0004*/ 	.word	0x00000082


	//----- nvinfo : EIATTR_KPARAM_INFO
	.align		4
.L_1139:
        /*0008*/ 	.byte	0x04, 0x17
        /*000a*/ 	.short	(.L_1141 - .L_1140)
.L_1140:
        /*000c*/ 	.word	0x00000000
        /*0010*/ 	.short	0x0000
        /*0012*/ 	.short	0x0070
        /*0014*/ 	.byte	0x00, 0xf0, 0x01, 0x2c


	//----- nvinfo : EIATTR_SPARSE_MMA_MASK
	.align		4
.L_1141:
        /*0018*/ 	.byte	0x03, 0x50
        /*001a*/ 	.short	0x0000


	//----- nvinfo : EIATTR_MAXREG_COUNT
	.align		4
        /*001c*/ 	.byte	0x03, 0x1b
        /*001e*/ 	.short	0x00a8


	//----- nvinfo : EIATTR_NUM_BARRIERS
	.align		4
        /*0020*/ 	.byte	0x02, 0x4c
        /*0022*/ 	.byte	0x10
	.zero		1


	//----- nvinfo : EIATTR_EXTERNS
	.align		4
        /*0024*/ 	.byte	0x04, 0x0f
        /*0026*/ 	.short	(.L_1143 - .L_1142)


	//   ....[0]....
	.align		4
.L_1142:
        /*0028*/ 	.word	index@(__assertfail)


	//----- nvinfo : EIATTR_ANNOTATIONS
	.align		4
.L_1143:
        /*002c*/ 	.byte	0x04, 0x55
        /*002e*/ 	.short	(.L_1145 - .L_1144)


	//   ....[0]....
.L_1144:
        /* <DEDUP_REMOVED lines=23> */


	//----- nvinfo : EIATTR_MERCURY_ISA_VERSION
	.align		4
.L_1145:
        /*0190*/ 	.byte	0x03, 0x5f
        /*0192*/ 	.short	0x0101


	//----- nvinfo : EIATTR_INT_WARP_WIDE_INSTR_OFFSETS
	.align		4
        /*0194*/ 	.byte	0x04, 0x31
        /*0196*/ 	.short	(.L_1147 - .L_1146)


	//   ....[0]....
.L_1146:
        /*0198*/ 	.word	0x00000130


	//   ....[1]....
        /*019c*/ 	.word	0x00000170


	//   ....[2]....
        /*01a0*/ 	.word	0x000001e0


	//   ....[3]....
        /*01a4*/ 	.word	0x000001f0


	//----- nvinfo : EIATTR_COOP_GROUP_MASK_REGIDS
	.align		4
.L_1147:
        /*01a8*/ 	.byte	0x04, 0x29
        /*01aa*/ 	.short	(.L_1149 - .L_1148)


	//   ....[0]....
.L_1148:
        /*01ac*/ 	.word	0xffffffff


	//   ....[1]....
        /*01b0*/ 	.word	0xffffffff


	//   ....[2]....
        /*01b4*/ 	.word	0xffffffff


	//   ....[3]....
        /*01b8*/ 	.word	0xffffffff


	//   ....[4]....
        /*01bc*/ 	.word	0xffffffff


	//   ....[5]....
        /*01c0*/ 	.word	0xffffffff


	//   ....[6]....
        /*01c4*/ 	.word	0xffffffff


	//   ....[7]....
        /*01c8*/ 	.word	0xffffffff


	//   ....[8]....
        /*01cc*/ 	.word	0xffffffff


	//   ....[9]....
        /*01d0*/ 	.word	0xffffffff


	//   ....[10]....
        /*01d4*/ 	.word	0xffffffff


	//   ....[11]....
        /*01d8*/ 	.word	0xffffffff


	//   ....[12]....
        /*01dc*/ 	.word	0xffffffff


	//   ....[13]....
        /*01e0*/ 	.word	0xffffffff


	//   ....[14]....
        /*01e4*/ 	.word	0xffffffff


	//   ....[15]....
        /*01e8*/ 	.word	0xffffffff


	//   ....[16]....
        /*01ec*/ 	.word	0xffffffff


	//   ....[17]....
        /*01f0*/ 	.word	0xffffffff


	//   ....[18]....
        /*01f4*/ 	.word	0xffffffff


	//   ....[19]....
        /*01f8*/ 	.word	0xffffffff


	//   ....[20]....
        /*01fc*/ 	.word	0xffffffff


	//   ....[21]....
        /*0200*/ 	.word	0xffffffff


	//   ....[22]....
        /*0204*/ 	.word	0xffffffff


	//   ....[23]....
        /*0208*/ 	.word	0xffffffff


	//   ....[24]....
        /*020c*/ 	.word	0xffffffff


	//   ....[25]....
        /*0210*/ 	.word	0xffffffff


	//   ....[26]....
        /*0214*/ 	.word	0xffffffff


	//   ....[27]....
        /*0218*/ 	.word	0xffffffff


	//   ....[28]....
        /*021c*/ 	.word	0xffffffff


	//   ....[29]....
        /*0220*/ 	.word	0xffffffff


	//   ....[30]....
        /*0224*/ 	.word	0xffffffff


	//   ....[31]....
        /*0228*/ 	.word	0xffffffff


	//   ....[32]....
        /*022c*/ 	.word	0xffffffff


	//   ....[33]....
        /*0230*/ 	.word	0xffffffff


	//   ....[34]....
        /*0234*/ 	.word	0xffffffff


	//   ....[35]....
        /*0238*/ 	.word	0xffffffff


	//   ....[36]....
        /*023c*/ 	.word	0xffffffff


	//   ....[37]....
        /*0240*/ 	.word	0xffffffff


	//   ....[38]....
        /*0244*/ 	.word	0xffffffff


	//   ....[39]....
        /*0248*/ 	.word	0xffffffff


	//   ....[40]....
        /*024c*/ 	.word	0xffffffff


	//   ....[41]....
        /*0250*/ 	.word	0xffffffff


	//   ....[42]....
        /*0254*/ 	.word	0xffffffff


	//   ....[43]....
        /*0258*/ 	.word	0xffffffff


	//   ....[44]....
        /*025c*/ 	.word	0xffffffff


	//   ....[45]....
        /*0260*/ 	.word	0xffffffff


	//   ....[46]....
        /*0264*/ 	.word	0xffffffff


	//   ....[47]....
        /*0268*/ 	.word	0xffffffff


	//   ....[48]....
        /*026c*/ 	.word	0xffffffff


	//   ....[49]....
        /*0270*/ 	.word	0xffffffff


	//   ....[50]....
        /*0274*/ 	.word	0xffffffff


	//   ....[51]....
        /*0278*/ 	.word	0xffffffff


	//   ....[52]....
        /*027c*/ 	.word	0xffffffff


	//   ....[53]....
        /*0280*/ 	.word	0xffffffff


	//   ....[54]....
        /*0284*/ 	.word	0xffffffff


	//   ....[55]....
        /*0288*/ 	.word	0xffffffff


	//   ....[56]....
        /*028c*/ 	.word	0xffffffff


	//   ....[57]....
        /*0290*/ 	.word	0xffffffff


	//   ....[58]....
        /*0294*/ 	.word	0xffffffff


	//   ....[59]....
        /*0298*/ 	.word	0xffffffff


	//   ....[60]....
        /*029c*/ 	.word	0xffffffff


	//   ....[61]....
        /*02a0*/ 	.word	0xffffffff


	//   ....[62]....
        /*02a4*/ 	.word	0xffffffff


	//   ....[63]....
        /*02a8*/ 	.word	0x0500000f


	//   ....[64]....
        /*02ac*/ 	.word	0x0500000f


	//   ....[65]....
        /*02b0*/ 	.word	0x0500000f


	//   ....[66]....
        /*02b4*/ 	.word	0x0500000f


	//   ....[67]....
        /*02b8*/ 	.word	0x0500000f


	//   ....[68]....
        /*02bc*/ 	.word	0x0500000f


	//   ....[69]....
        /*02c0*/ 	.word	0x0500000f


	//   ....[70]....
        /*02c4*/ 	.word	0x0500000f


	//   ....[71]....
        /*02c8*/ 	.word	0x0500000f


	//   ....[72]....
        /*02cc*/ 	.word	0x0500000f


	//   ....[73]....
        /*02d0*/ 	.word	0x0500000f


	//   ....[74]....
        /*02d4*/ 	.word	0x0500000f


	//   ....[75]....
        /*02d8*/ 	.word	0x0500000f


	//   ....[76]....
        /*02dc*/ 	.word	0x0500000f


	//   ....[77]....
        /*02e0*/ 	.word	0x0500000f


	//   ....[78]....
        /*02e4*/ 	.word	0x0500000f


	//   ....[79]....
        /*02e8*/ 	.word	0x0500000f


	//   ....[80]....
        /*02ec*/ 	.word	0x0500000f


	//   ....[81]....
        /*02f0*/ 	.word	0x0500000f


	//   ....[82]....
        /*02f4*/ 	.word	0x0500000f


	//   ....[83]....
        /*02f8*/ 	.word	0x0500000f


	//   ....[84]....
        /*02fc*/ 	.word	0x0500000f


	//   ....[85]....
        /*0300*/ 	.word	0x0500000f


	//   ....[86]....
        /*0304*/ 	.word	0x0500000f


	//   ....[87]....
        /*0308*/ 	.word	0x0500000f


	//   ....[88]....
        /*030c*/ 	.word	0x0500000f


	//   ....[89]....
        /*0310*/ 	.word	0x0500000f


	//   ....[90]....
        /*0314*/ 	.word	0x0500000f


	//   ....[91]....
        /*0318*/ 	.word	0x0500000f


	//   ....[92]....
        /*031c*/ 	.word	0x0500000f


	//   ....[93]....
        /*0320*/ 	.word	0x0500000f


	//   ....[94]....
        /*0324*/ 	.word	0x0500000f


	//   ....[95]....
        /*0328*/ 	.word	0x0500000f


	//   ....[96]....
        /*032c*/ 	.word	0x0500000f


	//----- nvinfo : EIATTR_COOP_GROUP_INSTR_OFFSETS
	.align		4
.L_1149:
        /*0330*/ 	.byte	0x04, 0x28
        /*0332*/ 	.short	(.L_1151 - .L_1150)


	//   ....[0]....
.L_1150:
        /*0334*/ 	.word	0x00000070


	//   ....[1]....
        /*0338*/ 	.word	0x00000140


	//   ....[2]....
        /*033c*/ 	.word	0x00000190


	//   ....[3]....
        /*0340*/ 	.word	0x000003e0


	//   ....[4]....
        /*0344*/ 	.word	0x00000540


	//   ....[5]....
        /*0348*/ 	.word	0x00000660


	//   ....[6]....
        /*034c*/ 	.word	0x000007c0


	//   ....[7]....
        /*0350*/ 	.word	0x00001360


	//   ....[8]....
        /*0354*/ 	.word	0x00003150


	//   ....[9]....
        /*0358*/ 	.word	0x00003190


	//   ....[10]....
        /*035c*/ 	.word	0x000031b0


	//   ....[11]....
        /*0360*/ 	.word	0x000031d0


	//   ....[12]....
        /*0364*/ 	.word	0x00005430


	//   ....[13]....
        /*0368*/ 	.word	0x00005480


	//   ....[14]....
        /*036c*/ 	.word	0x000054a0


	//   ....[15]....
        /*0370*/ 	.word	0x000054c0


	//   ....[16]....
        /*0374*/ 	.word	0x00006a90


	//   ....[17]....
        /*0378*/ 	.word	0x00006ae0


	//   ....[18]....
        /*037c*/ 	.word	0x00006b00


	//   ....[19]....
        /*0380*/ 	.word	0x00006b20


	//   ....[20]....
        /*0384*/ 	.word	0x00007c00


	//   ....[21]....
        /*0388*/ 	.word	0x00007c60


	//   ....[22]....
        /*038c*/ 	.word	0x00007ca0


	//   ....[23]....
        /*0390*/ 	.word	0x00007cd0


	//   ....[24]....
        /*0394*/ 	.word	0x00007d00


	//   ....[25]....
        /*0398*/ 	.word	0x00007d20


	//   ....[26]....
        /*039c*/ 	.word	0x000089a0


	//   ....[27]....
        /*03a0*/ 	.word	0x000089b0


	//   ....[28]....
        /*03a4*/ 	.word	0x00009a10


	//   ....[29]....
        /*03a8*/ 	.word	0x0000a4e0


	//   ....[30]....
        /*03ac*/ 	.word	0x0000ae60


	//   ....[31]....
        /*03b0*/ 	.word	0x0000ae70


	//   ....[32]....
        /*03b4*/ 	.word	0x0000ae80


	//   ....[33]....
        /*03b8*/ 	.word	0x0000aea0


	//   ....[34]....
        /*03bc*/ 	.word	0x0000aed0


	//   ....[35]....
        /*03c0*/ 	.word	0x0000b050


	//   ....[36]....
        /*03c4*/ 	.word	0x0000b060


	//   ....[37]....
        /*03c8*/ 	.word	0x0000b0b0


	//   ....[38]....
        /*03cc*/ 	.word	0x0000b180


	//   ....[39]....
        /*03d0*/ 	.word	0x0000b1a0


	//   ....[40]....
        /*03d4*/ 	.word	0x0000b240


	//   ....[41]....
        /*03d8*/ 	.word	0x0000b260


	//   ....[42]....
        /*03dc*/ 	.word	0x0000b2e0


	//   ....[43]....
        /*03e0*/ 	.word	0x0000b300


	//   ....[44]....
        /*03e4*/ 	.word	0x0000b310


	//   ....[45]....
        /*03e8*/ 	.word	0x0000b320


	//   ....[46]....
        /*03ec*/ 	.word	0x0000bb10


	//   ....[47]....
        /*03f0*/ 	.word	0x0000bb40


	//   ....[48]....
        /*03f4*/ 	.word	0x0000bb60


	//   ....[49]....
        /*03f8*/ 	.word	0x0000bc10


	//   ....[50]....
        /*03fc*/ 	.word	0x0000bcb0


	//   ....[51]....
        /*0400*/ 	.word	0x0000bcc0


	//   ....[52]....
        /*0404*/ 	.word	0x0000bce0


	//   ....[53]....
        /*0408*/ 	.word	0x0000bd10


	//   ....[54]....
        /*040c*/ 	.word	0x0000bd80


	//   ....[55]....
        /*0410*/ 	.word	0x0000bdb0


	//   ....[56]....
        /*0414*/ 	.word	0x0000be30


	//   ....[57]....
        /*0418*/ 	.word	0x0000be70


	//   ....[58]....
        /*041c*/ 	.word	0x0000bf00


	//   ....[59]....
        /*0420*/ 	.word	0x0000bf30


	//   ....[60]....
        /*0424*/ 	.word	0x0000bfe0


	//   ....[61]....
        /*0428*/ 	.word	0x0000c030


	//   ....[62]....
        /*042c*/ 	.word	0x0000e310


	//   ....[63]....
        /*0430*/ 	.word	0x0000e890


	//   ....[64]....
        /*0434*/ 	.word	0x0000ea10


	//   ....[65]....
        /*0438*/ 	.word	0x0000ea60


	//   ....[66]....
        /*043c*/ 	.word	0x0000ebb0


	//   ....[67]....
        /*0440*/ 	.word	0x0000ec20


	//   ....[68]....
        /*0444*/ 	.word	0x0000ed70


	//   ....[69]....
        /*0448*/ 	.word	0x0000edf0


	//   ....[70]....
        /*044c*/ 	.word	0x0000eee0


	//   ....[71]....
        /*0450*/ 	.word	0x0000ef70


	//   ....[72]....
        /*0454*/ 	.word	0x0000f080


	//   ....[73]....
        /*0458*/ 	.word	0x0000f0f0


	//   ....[74]....
        /*045c*/ 	.word	0x0000f210


	//   ....[75]....
        /*0460*/ 	.word	0x0000f280


	//   ....[76]....
        /*0464*/ 	.word	0x0000f390


	//   ....[77]....
        /*0468*/ 	.word	0x0000f3f0


	//   ....[78]....
        /*046c*/ 	.word	0x0000f4f0


	//   ....[79]....
        /*0470*/ 	.word	0x0000f540


	//   ....[80]....
        /*0474*/ 	.word	0x0000f5e0


	//   ....[81]....
        /*0478*/ 	.word	0x0000f6a0


	//   ....[82]....
        /*047c*/ 	.word	0x0000f9b0


	//   ....[83]....
        /*0480*/ 	.word	0x0000fa20


	//   ....[84]....
        /*0484*/ 	.word	0x0000fb30


	//   ....[85]....
        /*0488*/ 	.word	0x0000fb90


	//   ....[86]....
        /*048c*/ 	.word	0x0000fca0


	//   ....[87]....
        /*0490*/ 	.word	0x0000fcf0


	//   ....[88]....
        /*0494*/ 	.word	0x0000fdf0


	//   ....[89]....
        /*0498*/ 	.word	0x0000fe50


	//   ....[90]....
        /*049c*/ 	.word	0x0000ffc0


	//   ....[91]....
        /*04a0*/ 	.word	0x00010010


	//   ....[92]....
        /*04a4*/ 	.word	0x00010130


	//   ....[93]....
        /*04a8*/ 	.word	0x00010180


	//   ....[94]....
        /*04ac*/ 	.word	0x00010290


	//   ....[95]....
        /*04b0*/ 	.word	0x000102e0


	//   ....[96]....
        /*04b4*/ 	.word	0x000106f0


	//----- nvinfo : EIATTR_REG_RECONFIG
	.align		4
.L_1151:
        /*04b8*/ 	.byte	0x01, 0x54
	.zero		2


	//----- nvinfo : EIATTR_SYSCALL_OFFSETS
	.align		4
        /*04bc*/ 	.byte	0x04, 0x46
        /*04be*/ 	.short	(.L_1153 - .L_1152)


	//   ....[0]....
.L_1152:
        /*04c0*/ 	.word	0x00001500


	//   ....[1]....
        /*04c4*/ 	.word	0x0000a110


	//   ....[2]....
        /*04c8*/ 	.word	0x0000a250


	//   ....[3]....
        /*04cc*/ 	.word	0x0000a340


	//   ....[4]....
        /*04d0*/ 	.word	0x0000aa70


	//   ....[5]....
        /*04d4*/ 	.word	0x0000b670


	//----- nvinfo : EIATTR_MBARRIER_INSTR_OFFSETS
	.align		4
.L_1153:
        /*04d8*/ 	.byte	0x04, 0x39
        /*04da*/ 	.short	(.L_1155 - .L_1154)


	//   ....[0]....
.L_1154:
        /*04dc*/ 	.word	0x00000280
        /*04e0*/ 	.word	0x000000ff
        /*04e4*/ 	.word	0x00032400
        /*04e8*/ 	.short	0x0100
        /*04ea*/ 	.byte	0x08
	.zero		1


	//   ....[1]....
        /*04ec*/ 	.word	0x00000290
        /*04f0*/ 	.word	0x000000ff
        /*04f4*/ 	.word	0x00032410
        /*04f8*/ 	.short	0x0100
        /*04fa*/ 	.byte	0x08
	.zero		1


	//   ....[2]....
        /*04fc*/ 	.word	0x000002a0
        /*0500*/ 	.word	0x000000ff
        /*0504*/ 	.word	0x00032420
        /*0508*/ 	.short	0x0100
        /*050a*/ 	.byte	0x08
	.zero		1


	//   ....[3]....
        /*050c*/ 	.word	0x00000390
        /*0510*/ 	.word	0x000000ff
        /*0514*/ 	.word	0x00032430
        /*0518*/ 	.short	0x0100
        /*051a*/ 	.byte	0x08
	.zero		1


	//   ....[4]....
        /*051c*/ 	.word	0x000003a0
        /*0520*/ 	.word	0x000000ff
        /*0524*/ 	.word	0x00032440
        /*0528*/ 	.short	0x0100
        /*052a*/ 	.byte	0x08
	.zero		1


	//   ....[5]....
        /*052c*/ 	.word	0x000003b0
        /*0530*/ 	.word	0x000000ff
        /*0534*/ 	.word	0x00032438
        /*0538*/ 	.short	0x0100
        /*053a*/ 	.byte	0x08
	.zero		1


	//   ....[6]....
        /*053c*/ 	.word	0x000003c0
        /*0540*/ 	.word	0x000000ff
        /*0544*/ 	.word	0x00032448
        /*0548*/ 	.short	0x0100
        /*054a*/ 	.byte	0x08
	.zero		1


	//   ....[7]....
        /*054c*/ 	.word	0x000004f0
        /*0550*/ 	.word	0x000000ff
        /*0554*/ 	.word	0x00032450
        /*0558*/ 	.short	0x0100
        /*055a*/ 	.byte	0x08
	.zero		1


	//   ....[8]....
        /*055c*/ 	.word	0x00000500
        /*0560*/ 	.word	0x000000ff
        /*0564*/ 	.word	0x00032460
        /*0568*/ 	.short	0x0100
        /*056a*/ 	.byte	0x08
	.zero		1


	//   ....[9]....
        /*056c*/ 	.word	0x00000510
        /*0570*/ 	.word	0x000000ff
        /*0574*/ 	.word	0x00032458
        /*0578*/ 	.short	0x0100
        /*057a*/ 	.byte	0x08
	.zero		1


	//   ....[10]....
        /*057c*/ 	.word	0x00000520
        /*0580*/ 	.word	0x000000ff
        /*0584*/ 	.word	0x00032468
        /*0588*/ 	.short	0x0100
        /*058a*/ 	.byte	0x08
	.zero		1


	//   ....[11]....
        /*058c*/ 	.word	0x00000610
        /*0590*/ 	.word	0x000000ff
        /*0594*/ 	.word	0x00032470
        /*0598*/ 	.short	0x0100
        /*059a*/ 	.byte	0x06
	.zero		1


	//   ....[12]....
        /*059c*/ 	.word	0x00000620
        /*05a0*/ 	.word	0x000000ff
        /*05a4*/ 	.word	0x00032480
        /*05a8*/ 	.short	0x0100
        /*05aa*/ 	.byte	0x06
	.zero		1


	//   ....[13]....
        /*05ac*/ 	.word	0x00000630
        /*05b0*/ 	.word	0x000000ff
        /*05b4*/ 	.word	0x00032478
        /*05b8*/ 	.short	0x0100
        /*05ba*/ 	.byte	0x06
	.zero		1


	//   ....[14]....
        /*05bc*/ 	.word	0x00000640
        /*05c0*/ 	.word	0x000000ff
        /*05c4*/ 	.word	0x00032488
        /*05c8*/ 	.short	0x0100
        /*05ca*/ 	.byte	0x06
	.zero		1


	//   ....[15]....
        /*05cc*/ 	.word	0x00000770
        /*05d0*/ 	.word	0x000000ff
        /*05d4*/ 	.word	0x00032490
        /*05d8*/ 	.short	0x0100
        /*05da*/ 	.byte	0x08
	.zero		1


	//   ....[16]....
        /*05dc*/ 	.word	0x00000780
        /*05e0*/ 	.word	0x000000ff
        /*05e4*/ 	.word	0x000324a0
        /*05e8*/ 	.short	0x0100
        /*05ea*/ 	.byte	0x08
	.zero		1


	//   ....[17]....
        /*05ec*/ 	.word	0x00000790
        /*05f0*/ 	.word	0x000000ff
        /*05f4*/ 	.word	0x00032498
        /*05f8*/ 	.short	0x0100
        /*05fa*/ 	.byte	0x08
	.zero		1


	//   ....[18]....
        /*05fc*/ 	.word	0x000007a0
        /*0600*/ 	.word	0x000000ff
        /*0604*/ 	.word	0x000324a8
        /*0608*/ 	.short	0x0100
        /*060a*/ 	.byte	0x08
	.zero		1


	//   ....[19]....
        /*060c*/ 	.word	0x000008d0
        /*0610*/ 	.word	0x000000ff
        /*0614*/ 	.word	0x000324b0
        /*0618*/ 	.short	0x0100
        /*061a*/ 	.byte	0x08
	.zero		1


	//   ....[20]....
        /*061c*/ 	.word	0x000008e0
        /*0620*/ 	.word	0x000000ff
        /*0624*/ 	.word	0x000324c0
        /*0628*/ 	.short	0x0100
        /*062a*/ 	.byte	0x08
	.zero		1


	//   ....[21]....
        /*062c*/ 	.word	0x000008f0
        /*0630*/ 	.word	0x000000ff
        /*0634*/ 	.word	0x000324b8
        /*0638*/ 	.short	0x0100
        /*063a*/ 	.byte	0x08
	.zero		1


	//   ....[22]....
        /*063c*/ 	.word	0x00000900
        /*0640*/ 	.word	0x000000ff
        /*0644*/ 	.word	0x000324c8
        /*0648*/ 	.short	0x0100
        /*064a*/ 	.byte	0x08
	.zero		1


	//   ....[23]....
        /*064c*/ 	.word	0x00001540
        /*0650*/ 	.word	0x000000ff
        /*0654*/ 	.word	0x00032400
        /*0658*/ 	.short	0x010a
        /*065a*/ 	.byte	0x04
	.zero		1


	//   ....[24]....
        /*065c*/ 	.word	0x00001600
        /*0660*/ 	.word	0x000000ff
        /*0664*/ 	.word	0x00032430
        /*0668*/ 	.short	0x010a
        /*066a*/ 	.byte	0x04
	.zero		1


	//   ....[25]....
        /*066c*/ 	.word	0x00001650
        /*0670*/ 	.word	0x000000ff
        /*0674*/ 	.word	0x00032430
        /*0678*/ 	.short	0x010a
        /*067a*/ 	.byte	0x04
	.zero		1


	//   ....[26]....
        /*067c*/ 	.word	0x000019d0
        /*0680*/ 	.word	0x000000ff
        /*0684*/ 	.word	0x00032410
        /*0688*/ 	.short	0x010a
        /*068a*/ 	.byte	0x09
	.zero		1


	//   ....[27]....
        /*068c*/ 	.word	0x00001a20
        /*0690*/ 	.word	0x000000ff
        /*0694*/ 	.word	0x00032450
        /*0698*/ 	.short	0x010a
        /*069a*/ 	.byte	0x04
	.zero		1


	//   ....[28]....
        /*069c*/ 	.word	0x00001a70
        /*06a0*/ 	.word	0x000000ff
        /*06a4*/ 	.word	0x00032450
        /*06a8*/ 	.short	0x010a
        /*06aa*/ 	.byte	0x04
	.zero		1


	//   ....[29]....
        /*06ac*/ 	.word	0x00003450
        /*06b0*/ 	.word	0x00000018
        /*06b4*/ 	.word	0x00000000
        /*06b8*/ 	.short	0x0101
        /*06ba*/ 	.byte	0x3f
	.zero		1


	//   ....[30]....
        /*06bc*/ 	.word	0x00003f30
        /*06c0*/ 	.word	0x000000a0
        /*06c4*/ 	.word	0x00000000
        /*06c8*/ 	.short	0x0101
        /*06ca*/ 	.byte	0x3f
	.zero		1


	//   ....[31]....
        /*06cc*/ 	.word	0x00004110
        /*06d0*/ 	.word	0x000000ff
        /*06d4*/ 	.word	0x00032430
        /*06d8*/ 	.short	0x010a
        /*06da*/ 	.byte	0x06
	.zero		1


	//   ....[32]....
        /*06dc*/ 	.word	0x00004160
        /*06e0*/ 	.word	0x000000ff
        /*06e4*/ 	.word	0x00032430
        /*06e8*/ 	.short	0x010a
        /*06ea*/ 	.byte	0x06
	.zero		1


	//   ....[33]....
        /*06ec*/ 	.word	0x000044c0
        /*06f0*/ 	.word	0x000000ff
        /*06f4*/ 	.word	0x00032450
        /*06f8*/ 	.short	0x010a
        /*06fa*/ 	.byte	0x06
	.zero		1


	//   ....[34]....
        /*06fc*/ 	.word	0x00004510
        /*0700*/ 	.word	0x000000ff
        /*0704*/ 	.word	0x00032450
        /*0708*/ 	.short	0x010a
        /*070a*/ 	.byte	0x06
	.zero		1


	//   ....[35]....
        /*070c*/ 	.word	0x000056b0
        /*0710*/ 	.word	0x00000098
        /*0714*/ 	.word	0x00000000
        /*0718*/ 	.short	0x0101
        /*071a*/ 	.byte	0x3f
	.zero		1


	//   ....[36]....
        /*071c*/ 	.word	0x00006a70
        /*0720*/ 	.word	0x000000c9
        /*0724*/ 	.word	0x00000000
        /*0728*/ 	.short	0x0101
        /*072a*/ 	.byte	0x3f
	.zero		1


	//   ....[37]....
        /*072c*/ 	.word	0x00007d30
        /*0730*/ 	.word	0x000000ff
        /*0734*/ 	.word	0x00000000
        /*0738*/ 	.short	0x0101
        /*073a*/ 	.byte	0x04
	.zero		1


	//   ....[38]....
        /*073c*/ 	.word	0x0000a730
        /*0740*/ 	.word	0x000000ff
        /*0744*/ 	.word	0x00032440
        /*0748*/ 	.short	0x010a
        /*074a*/ 	.byte	0x26
	.zero		1


	//   ....[39]....
        /*074c*/ 	.word	0x0000b480
        /*0750*/ 	.word	0x000000ff
        /*0754*/ 	.word	0x00032400
        /*0758*/ 	.short	0x0107
        /*075a*/ 	.byte	0x26
	.zero		1


	//   ....[40]....
        /*075c*/ 	.word	0x0000b500
        /*0760*/ 	.word	0x000000ff
        /*0764*/ 	.word	0x00032400
        /*0768*/ 	.short	0x0101
        /*076a*/ 	.byte	0x26
	.zero		1


	//   ....[41]....
        /*076c*/ 	.word	0x0000c1e0
        /*0770*/ 	.word	0x000000ff
        /*0774*/ 	.word	0x00032410
        /*0778*/ 	.short	0x0107
        /*077a*/ 	.byte	0x26
	.zero		1


	//   ....[42]....
        /*077c*/ 	.word	0x0000c240
        /*0780*/ 	.word	0x000000ff
        /*0784*/ 	.word	0x00032410
        /*0788*/ 	.short	0x0101
        /*078a*/ 	.byte	0x26
	.zero		1


	//   ....[43]....
        /*078c*/ 	.word	0x0000c250
        /*0790*/ 	.word	0x000000ff
        /*0794*/ 	.word	0x00032420
        /*0798*/ 	.short	0x010a
        /*079a*/ 	.byte	0x26
	.zero		1


	//   ....[44]....
        /*079c*/ 	.word	0x0000c2b0
        /*07a0*/ 	.word	0x000000ff
        /*07a4*/ 	.word	0x00032460
        /*07a8*/ 	.short	0x010a
        /*07aa*/ 	.byte	0x26
	.zero		1


	//   ....[45]....
        /*07ac*/ 	.word	0x0000cb40
        /*07b0*/ 	.word	0x000000ff
        /*07b4*/ 	.word	0x00032448
        /*07b8*/ 	.short	0x010a
        /*07ba*/ 	.byte	0x26
	.zero		1


	//   ....[46]....
        /*07bc*/ 	.word	0x0000cd10
        /*07c0*/ 	.word	0x000000ff
        /*07c4*/ 	.word	0x00032468
        /*07c8*/ 	.short	0x010a
        /*07ca*/ 	.byte	0x26
	.zero		1


	//   ....[47]....
        /*07cc*/ 	.word	0x0000d380
        /*07d0*/ 	.word	0x000000ff
        /*07d4*/ 	.word	0x00032440
        /*07d8*/ 	.short	0x010a
        /*07da*/ 	.byte	0x26
	.zero		1


	//   ....[48]....
        /*07dc*/ 	.word	0x0000d560
        /*07e0*/ 	.word	0x000000ff
        /*07e4*/ 	.word	0x00032460
        /*07e8*/ 	.short	0x010a
        /*07ea*/ 	.byte	0x26
	.zero		1


	//   ....[49]....
        /*07ec*/ 	.word	0x0000dbf0
        /*07f0*/ 	.word	0x000000ff
        /*07f4*/ 	.word	0x00032448
        /*07f8*/ 	.short	0x010a
        /*07fa*/ 	.byte	0x26
	.zero		1


	//   ....[50]....
        /*07fc*/ 	.word	0x0000ddd0
        /*0800*/ 	.word	0x000000ff
        /*0804*/ 	.word	0x00032468
        /*0808*/ 	.short	0x010a
        /*080a*/ 	.byte	0x26
	.zero		1


	//   ....[51]....
        /*080c*/ 	.word	0x0000e2a0
        /*0810*/ 	.word	0x00000002
        /*0814*/ 	.word	0x00032420
        /*0818*/ 	.short	0x010a
        /*081a*/ 	.byte	0x3f
	.zero		1


	//   ....[52]....
        /*081c*/ 	.word	0x0000e440
        /*0820*/ 	.word	0x00000007
        /*0824*/ 	.word	0x00000000
        /*0828*/ 	.short	0x010a
        /*082a*/ 	.byte	0x3f
	.zero		1


	//   ....[53]....
        /*082c*/ 	.word	0x0000e4b0
        /*0830*/ 	.word	0x00000005
        /*0834*/ 	.word	0x00000000
        /*0838*/ 	.short	0x010a
        /*083a*/ 	.byte	0x3f
	.zero		1


	//   ....[54]....
        /*083c*/ 	.word	0x0000e510
        /*0840*/ 	.word	0x00000005
        /*0844*/ 	.word	0x00000000
        /*0848*/ 	.short	0x010a
        /*084a*/ 	.byte	0x3f
	.zero		1


	//   ....[55]....
        /*084c*/ 	.word	0x0000e540
        /*0850*/ 	.word	0x00000003
        /*0854*/ 	.word	0x00000000
        /*0858*/ 	.short	0x010a
        /*085a*/ 	.byte	0x3f
	.zero		1


	//   ....[56]....
        /*085c*/ 	.word	0x0000e5c0
        /*0860*/ 	.word	0x00000003
        /*0864*/ 	.word	0x00032400
        /*0868*/ 	.short	0x010a
        /*086a*/ 	.byte	0x3f
	.zero		1


	//   ....[57]....
        /*086c*/ 	.word	0x0000e630
        /*0870*/ 	.word	0x00000003
        /*0874*/ 	.word	0x00032430
        /*0878*/ 	.short	0x010a
        /*087a*/ 	.byte	0x3f
	.zero		1


	//   ....[58]....
        /*087c*/ 	.word	0x0000e6a0
        /*0880*/ 	.word	0x0000000b
        /*0884*/ 	.word	0x00032410
        /*0888*/ 	.short	0x010a
        /*088a*/ 	.byte	0x3f
	.zero		1


	//   ....[59]....
        /*088c*/ 	.word	0x0000e710
        /*0890*/ 	.word	0x0000000b
        /*0894*/ 	.word	0x00032450
        /*0898*/ 	.short	0x010a
        /*089a*/ 	.byte	0x3f
	.zero		1


	//   ....[60]....
        /*089c*/ 	.word	0x0000e780
        /*08a0*/ 	.word	0x00000099
        /*08a4*/ 	.word	0x00032430
        /*08a8*/ 	.short	0x010a
        /*08aa*/ 	.byte	0x3f
	.zero		1


	//   ....[61]....
        /*08ac*/ 	.word	0x0000e7f0
        /*08b0*/ 	.word	0x000000c9
        /*08b4*/ 	.word	0x00032450
        /*08b8*/ 	.short	0x010a
        /*08ba*/ 	.byte	0x3f
	.zero		1


	//   ....[62]....
        /*08bc*/ 	.word	0x0000e950
        /*08c0*/ 	.word	0x00000003
        /*08c4*/ 	.word	0x00032440
        /*08c8*/ 	.short	0x010a
        /*08ca*/ 	.byte	0x3f
	.zero		1


	//   ....[63]....
        /*08cc*/ 	.word	0x00010320
        /*08d0*/ 	.word	0x00000003
        /*08d4*/ 	.word	0x00032420
        /*08d8*/ 	.short	0x010a
        /*08da*/ 	.byte	0x3f
	.zero		1


	//   ....[64]....
        /*08dc*/ 	.word	0x00010380
        /*08e0*/ 	.word	0x00000003
        /*08e4*/ 	.word	0x00032460
        /*08e8*/ 	.short	0x010a
        /*08ea*/ 	.byte	0x3f
	.zero		1


	//   ....[65]....
        /*08ec*/ 	.word	0x000103e0
        /*08f0*/ 	.word	0x00000003
        /*08f4*/ 	.word	0x00032448
        /*08f8*/ 	.short	0x010a
        /*08fa*/ 	.byte	0x3f
	.zero		1


	//   ....[66]....
        /*08fc*/ 	.word	0x00010440
        /*0900*/ 	.word	0x00000003
        /*0904*/ 	.word	0x00032468
        /*0908*/ 	.short	0x010a
        /*090a*/ 	.byte	0x3f
	.zero		1


	//   ....[67]....
        /*090c*/ 	.word	0x000104a0
        /*0910*/ 	.word	0x00000003
        /*0914*/ 	.word	0x00032440
        /*0918*/ 	.short	0x010a
        /*091a*/ 	.byte	0x3f
	.zero		1


	//   ....[68]....
        /*091c*/ 	.word	0x00010500
        /*0920*/ 	.word	0x00000003
        /*0924*/ 	.word	0x00032460
        /*0928*/ 	.short	0x010a
        /*092a*/ 	.byte	0x3f
	.zero		1


	//   ....[69]....
        /*092c*/ 	.word	0x00010560
        /*0930*/ 	.word	0x00000003
        /*0934*/ 	.word	0x00032448
        /*0938*/ 	.short	0x010a
        /*093a*/ 	.byte	0x3f
	.zero		1


	//   ....[70]....
        /*093c*/ 	.word	0x000105c0
        /*0940*/ 	.word	0x00000003
        /*0944*/ 	.word	0x00032468
        /*0948*/ 	.short	0x010a
        /*094a*/ 	.byte	0x3f
	.zero		1


	//   ....[71]....
        /*094c*/ 	.word	0x00010610
        /*0950*/ 	.word	0x00000002
        /*0954*/ 	.word	0x00032420
        /*0958*/ 	.short	0x010a
        /*095a*/ 	.byte	0x3f
	.zero		1


	//   ....[72]....
        /*095c*/ 	.word	0x000107b0
        /*0960*/ 	.word	0x00000007
        /*0964*/ 	.word	0x00000000
        /*0968*/ 	.short	0x010a
        /*096a*/ 	.byte	0x3f
	.zero		1


	//   ....[73]....
        /*096c*/ 	.word	0x00010800
        /*0970*/ 	.word	0x00000005
        /*0974*/ 	.word	0x00000000
        /*0978*/ 	.short	0x010a
        /*097a*/ 	.byte	0x3f
	.zero		1


	//   ....[74]....
        /*097c*/ 	.word	0x00010850
        /*0980*/ 	.word	0x00000005
        /*0984*/ 	.word	0x00000000
        /*0988*/ 	.short	0x010a
        /*098a*/ 	.byte	0x3f
	.zero		1


	//----- nvinfo : EIATTR_NUM_MBARRIERS
	.align		4
.L_1155:
        /*098c*/ 	.byte	0x03, 0x38
        /*098e*/ 	.short	0x0017


	//----- nvinfo : EIATTR_EXIT_INSTR_OFFSETS
	.align		4
        /*0990*/ 	.byte	0x04, 0x1c
        /*0992*/ 	.short	(.L_1157 - .L_1156)


	//   ....[0]....
.L_1156:
        /*0994*/ 	.word	0x0000e590


	//----- nvinfo : EIATTR_MAX_THREADS
	.align		4
.L_1157:
        /*0998*/ 	.byte	0x04, 0x05
        /*099a*/ 	.short	(.L_1159 - .L_1158)
.L_1158:
        /*099c*/ 	.word	0x00000180
        /*09a0*/ 	.word	0x00000001
        /*09a4*/ 	.word	0x00000001


	//----- nvinfo : EIATTR_CRS_STACK_SIZE
	.align		4
.L_1159:
        /*09a8*/ 	.byte	0x04, 0x1e
        /*09aa*/ 	.short	(.L_1161 - .L_1160)
.L_1160:
        /*09ac*/ 	.word	0x00000000


	//----- nvinfo : EIATTR_CBANK_PARAM_SIZE
	.align		4
.L_1161:
        /*09b0*/ 	.byte	0x03, 0x19
        /*09b2*/ 	.short	0x0b70


	//----- nvinfo : EIATTR_PARAM_CBANK
	.align		4
        /*09b4*/ 	.byte	0x04, 0x0a
        /*09b6*/ 	.short	(.L_1163 - .L_1162)
	.align		4
.L_1162:
        /*09b8*/ 	.word	index@(.nv.constant0._ZN7cutlass13device_kernelIN5flash11enable_sm90INS1_16FlashAttnFwdSm90INS1_25CollectiveMainloopFwdSm90ILi2EN4cute5tupleIJNS5_1CILi1EEES8_S8_EEENS6_IJNS7_ILi128EEENS7_ILi96EEENS7_ILi64EEEEEELi256ENS_6half_tEfNS_4arch4Sm90ELb0ELb0ELb1ELb0ELb0ELb0ELb1ELb1ELb0ELb1ELb1ELb0EEENS1_21CollectiveEpilogueFwdINS6_IJSA_NS7_ILi256EEESB_EEES9_SE_SG_Li256ELb0ELb1ELb1ELb0EEENS1_19SingleTileSchedulerILb0ELb1ELb1ELi128EEEEEEEEEvNT_6ParamsE)
        /*09bc*/ 	.short	0x0210
        /*09be*/ 	.short	0x0b70


	//----- nvinfo : EIATTR_SW_WAR
	.align		4
.L_1163:
        /*09c0*/ 	.byte	0x04, 0x36
        /*09c2*/ 	.short	(.L_1165 - .L_1164)
.L_1164:
        /*09c4*/ 	.word	0x00000008
.L_1165:


//--------------------- .nv.info._ZN7cutlass13device_kernelIN5flash11enable_sm90INS1_16FlashAttnFwdSm90INS1_25CollectiveMainloopFwdSm90ILi2EN4cute5tupleIJNS5_1CILi1EEES8_S8_EEENS6_IJNS7_ILi128EEENS7_ILi96EEENS7_ILi64EEEEEELi256ENS_6half_tEfNS_4arch4Sm90ELb0ELb0ELb1ELb1ELb0ELb0ELb0ELb1ELb0ELb1ELb1ELb0EEENS1_21CollectiveEpilogueFwdINS6_IJSA_NS7_ILi256EEESB_EEES9_SE_SG_Li256ELb1ELb1ELb1ELb0EEENS1_36VarlenDynamicPersistentTileSchedulerILi128ELi96ELi256ELi128ELb1ELb1ELb1ELb0ELb1ELb1EEEEEEEEEvNT_6ParamsE --------------------------
	.section	.nv.info._ZN7cutlass13device_kernelIN5flash11enable_sm90INS1_16FlashAttnFwdSm90INS1_25CollectiveMainloopFwdSm90ILi2EN4cute5tupleIJNS5_1CILi1EEES8_S8_EEENS6_IJNS7_ILi128EEENS7_ILi96EEENS7_ILi64EEEEEELi256ENS_6half_tEfNS_4arch4Sm90ELb0ELb0ELb1ELb1ELb0ELb0ELb0ELb1ELb0ELb1ELb1ELb0EEENS1_21CollectiveEpilogueFwdINS6_IJSA_NS7_ILi256EEESB_EEES9_SE_SG_Li256ELb1ELb1ELb1ELb0EEENS1_36VarlenDynamicPersistentTileSchedulerILi128ELi96ELi256ELi128ELb1ELb1ELb1ELb0ELb1ELb1EEEEEEEEEvNT_6ParamsE,"",@"SHT_CUDA_INFO"
	.sectionflags	@""
	.align	4


	//----- nvinfo : EIATTR_CUDA_API_VERSION
	.align		4
        /*0000*/ 	.byte	0x04, 0x37
        /*0002*/ 	.short	(.L_1167 - .L_1166)
.L_1166:
        /*0004*/ 	.word	0x00000082


	//----- nvinfo : EIATTR_KPARAM_INFO
	.align		4
.L_1167:
        /*0008*/ 	.byte	0x04, 0x17
        /*000a*/ 	.short	(.L_1169 - .L_1168)
.L_1168:
        /*000c*/ 	.word	0x00000000
        /*0010*/ 	.short	0x0000
        /*0012*/ 	.short	0x0070
        /*0014*/ 	.byte	0x00, 0xf0, 0x01, 0x2a


	//----- nvinfo : EIATTR_SPARSE_MMA_MASK
	.align		4
.L_1169:
        /*0018*/ 	.byte	0x03, 0x50
        /*001a*/ 	.short	0x0000


	//----- nvinfo : EIATTR_MAXREG_COUNT
	.align		4
        /*001c*/ 	.byte	0x03, 0x1b
        /*001e*/ 	.short	0x00a8


	//----- nvinfo : EIATTR_NUM_BARRIERS
	.align		4
        /*0020*/ 	.byte	0x02, 0x4c
        /*0022*/ 	.byte	0x10
	.zero		1


	//----- nvinfo : EIATTR_EXTERNS
	.align		4
        /*0024*/ 	.byte	0x04, 0x0f
        /*0026*/ 	.short	(.L_1171 - .L_1170)


	//   ....[0]....
	.align		4
.L_1170:
        /*0028*/ 	.word	index@(__assertfail)


	//----- nvinfo : EIATTR_ANNOTATIONS
	.align		4
.L_1171:
        /*002c*/ 	.byte	0x04, 0x55
        /*002e*/ 	.short	(.L_1173 - .L_1172)


	//   ....[0]....
.L_1172:
        /* <DEDUP_REMOVED lines=65> */


	//----- nvinfo : EIATTR_MERCURY_ISA_VERSION
	.align		4
.L_1173:
        /*0430*/ 	.byte	0x03, 0x5f
        /*0432*/ 	.short	0x0101


	//----- nvinfo : EIATTR_UNUSED_LOAD_BYTE_OFFSET
	.align		4
        /*0434*/ 	.byte	0x04, 0x44
        /*0436*/ 	.short	(.L_1175 - .L_1174)


	//   ....[0]....
.L_1174:
        /*0438*/ 	.word	0x00000a30
        /*043c*/ 	.word	0x0000fff0


	//   ....[1]....
        /*0440*/ 	.word	0x00006da0
        /*0444*/ 	.word	0x0000fff0


	//----- nvinfo : EIATTR_INT_WARP_WIDE_INSTR_OFFSETS
	.align		4
.L_1175:
        /*0448*/ 	.byte	0x04, 0x31
        /*044a*/ 	.short	(.L_1177 - .L_1176)


	//   ....[0]....
.L_1176:
        /*044c*/ 	.word	0x00000130


	//   ....[1]....
        /*0450*/ 	.word	0x00000170


	//   ....[2]....
        /*0454*/ 	.word	0x000001e0


	//   ....[3]....
        /*0458*/ 	.word	0x00003cd0


	//   ....[4]....
        /*045c*/ 	.word	0x0000cb30


	//   ....[5]....
        /*0460*/ 	.word	0x0000cbc0


	//   ....[6]....
        /*0464*/ 	.word	0x000107b0


	//   ....[7]....
        /*0468*/ 	.word	0x00010840


	//----- nvinfo : EIATTR_COOP_GROUP_MASK_REGIDS
	.align		4
.L_1177:
        /*046c*/ 	.byte	0x04, 0x29
        /*046e*/ 	.short	(.L_1179 - .L_1178)


	//   ....[0]....
.L_1178:
        /*0470*/ 	.word	0xffffffff


	//   ....[1]....
        /*0474*/ 	.word	0xffffffff


	//   ....[2]....
        /*0478*/ 	.word	0xffffffff


	//   ....[3]....
        /*047c*/ 	.word	0xffffffff


	//   ....[4]....
        /*0480*/ 	.word	0xffffffff


	//   ....[5]....
        /*0484*/ 	.word	0xffffffff


	//   ....[6]....
        /*0488*/ 	.word	0xffffffff


	//   ....[7]....
        /*048c*/ 	.word	0xffffffff


	//   ....[8]....
        /*0490*/ 	.word	0xffffffff


	//   ....[9]....
        /*0494*/ 	.word	0xffffffff


	//   ....[10]....
        /*0498*/ 	.word	0xffffffff


	//   ....[11]....
        /*049c*/ 	.word	0xffffffff


	//   ....[12]....
        /*04a0*/ 	.word	0xffffffff


	//   ....[13]....
        /*04a4*/ 	.word	0xffffffff


	//   ....[14]....
        /*04a8*/ 	.word	0xffffffff


	//   ....[15]....
        /*04ac*/ 	.word	0xffffffff


	//   ....[16]....
        /*04b0*/ 	.word	0xffffffff


	//   ....[17]....
        /*04b4*/ 	.word	0xffffffff


	//   ....[18]....
        /*04b8*/ 	.word	0xffffffff


	//   ....[19]....
        /*04bc*/ 	.word	0xffffffff


	//   ....[20]....
        /*04c0*/ 	.word	0xffffffff


	//   ....[21]....
        /*04c4*/ 	.word	0xffffffff


	//   ....[22]....
        /*04c8*/ 	.word	0xffffffff


	//   ....[23]....
        /*04cc*/ 	.word	0xffffffff


	//   ....[24]....
        /*04d0*/ 	.word	0xffffffff


	//   ....[25]....
        /*04d4*/ 	.word	0xffffffff


	//   ....[26]....
        /*04d8*/ 	.word	0xffffffff


	//   ....[27]....
        /*04dc*/ 	.word	0xffffffff


	//   ....[28]....
        /*04e0*/ 	.word	0xffffffff


	//   ....[29]....
        /*04e4*/ 	.word	0xffffffff


	//   ....[30]....
        /*04e8*/ 	.word	0xffffffff


	//   ....[31]....
        /*04ec*/ 	.word	0xffffffff


	//   ....[32]....
        /*04f0*/ 	.word	0xffffffff


	//   ....[33]....
        /*04f4*/ 	.word	0xffffffff


	//   ....[34]....
        /*04f8*/ 	.word	0xffffffff


	//   ....[35]....
        /*04fc*/ 	.word	0xffffffff


	//   ....[36]....
        /*0500*/ 	.word	0xffffffff


	//   ....[37]....
        /*0504*/ 	.word	0xffffffff


	//   ....[38]....
        /*0508*/ 	.word	0xffffffff


	//   ....[39]....
        /*050c*/ 	.word	0xffffffff


	//   ....[40]....
        /*0510*/ 	.word	0xffffffff


	//   ....[41]....
        /*0514*/ 	.word	0xffffffff


	//   ....[42]....
        /*0518*/ 	.word	0xffffffff


	//   ....[43]....
        /*051c*/ 	.word	0xffffffff


	//   ....[44]....
        /*0520*/ 	.word	0xffffffff


	//   ....[45]....
        /*0524*/ 	.word	0xffffffff


	//   ....[46]....
        /*0528*/ 	.word	0xffffffff


	//   ....[47]....
        /*052c*/ 	.word	0xffffffff


	//   ....[48]....
        /*0530*/ 	.word	0xffffffff


	//   ....[49]....
        /*0534*/ 	.word	0xffffffff


	//   ....[50]....
        /*0538*/ 	.word	0xffffffff


	//   ....[51]....
        /*053c*/ 	.word	0xffffffff


	//   ....[52]....
        /*0540*/ 	.word	0xffffffff


	//   ....[53]....
        /*0544*/ 	.word	0xffffffff


	//   ....[54]....
        /*0548*/ 	.word	0xffffffff


	//   ....[55]....
        /*054c*/ 	.word	0xffffffff


	//   ....[56]....
        /*0550*/ 	.word	0xffffffff


	//   ....[57]....
        /*0554*/ 	.word	0xffffffff


	//   ....[58]....
        /*0558*/ 	.word	0xffffffff


	//   ....[59]....
        /*055c*/ 	.word	0xffffffff


	//   ....[60]....
        /*0560*/ 	.word	0xffffffff


	//   ....[61]....
        /*0564*/ 	.word	0xffffffff


	//   ....[62]....
        /*0568*/ 	.word	0xffffffff


	//   ....[63]....
        /*056c*/ 	.word	0xffffffff


	//   ....[64]....
        /*0570*/ 	.word	0xffffffff


	//   ....[65]....
        /*0574*/ 	.word	0xffffffff


	//   ....[66]....
        /*0578*/ 	.word	0xffffffff


	//   ....[67]....
        /*057c*/ 	.word	0xffffffff


	//   ....[68]....
        /*0580*/ 	.word	0xffffffff


	//   ....[69]....
        /*0584*/ 	.word	0xffffffff


	//   ....[70]....
        /*0588*/ 	.word	0xffffffff


	//   ....[71]....
        /*058c*/ 	.word	0xffffffff


	//   ....[72]....
        /*0590*/ 	.word	0xffffffff


	//   ....[73]....
        /*0594*/ 	.word	0xffffffff


	//   ....[74]....
        /*0598*/ 	.word	0xffffffff


	//   ....[75]....
        /*059c*/ 	.word	0xffffffff


	//   ....[76]....
        /*05a0*/ 	.word	0xffffffff


	//   ....[77]....
        /*05a4*/ 	.word	0xffffffff


	//   ....[78]....
        /*05a8*/ 	.word	0xffffffff


	//   ....[79]....
        /*05ac*/ 	.word	0xffffffff


	//   ....[80]....
        /*05b0*/ 	.word	0xffffffff


	//   ....[81]....
        /*05b4*/ 	.word	0xffffffff


	//   ....[82]....
        /*05b8*/ 	.word	0xffffffff


	//   ....[83]....
        /*05bc*/ 	.word	0xffffffff


	//   ....[84]....
        /*05c0*/ 	.word	0xffffffff


	//   ....[85]....
        /*05c4*/ 	.word	0xffffffff


	//   ....[86]....
        /*05c8*/ 	.word	0xffffffff


	//   ....[87]....
        /*05cc*/ 	.word	0xffffffff


	//   ....[88]....
        /*05d0*/ 	.word	0xffffffff


	//   ....[89]....
        /*05d4*/ 	.word	0xffffffff


	//   ....[90]....
        /*05d8*/ 	.word	0xffffffff


	//   ....[91]....
        /*05dc*/ 	.word	0xffffffff


	//   ....[92]....
        /*05e0*/ 	.word	0xffffffff


	//   ....[93]....
        /*05e4*/ 	.word	0xffffffff


	//   ....[94]....
        /*05e8*/ 	.word	0xffffffff


	//   ....[95]....
        /*05ec*/ 	.word	0xffffffff


	//   ....[96]....
        /*05f0*/ 	.word	0xffffffff


	//   ....[97]....
        /*05f4*/ 	.word	0x0500000f


	//   ....[98]....
        /*05f8*/ 	.word	0x0500000f


	//   ....[99]....
        /*05fc*/ 	.word	0x0500000f


	//   ....[100]....
        /*0600*/ 	.word	0x0500000f


	//   ....[101]....
        /*0604*/ 	.word	0x0500000f


	//   ....[102]....
        /*0608*/ 	.word	0x0500000f


	//   ....[103]....
        /*060c*/ 	.word	0x0500000f


	//   ....[104]....
        /*0610*/ 	.word	0x0500000f


	//   ....[105]....
        /*0614*/ 	.word	0x0500000f


	//   ....[106]....
        /*0618*/ 	.word	0x0500000f


	//   ....[107]....
        /*061c*/ 	.word	0x0500000f


	//   ....[108]....
        /*0620*/ 	.word	0x0500000f


	//   ....[109]....
        /*0624*/ 	.word	0x0500000f


	//   ....[110]....
        /*0628*/ 	.word	0x0500000f


	//   ....[111]....
        /*062c*/ 	.word	0x0500000f


	//   ....[112]....
        /*0630*/ 	.word	0x0500000f


	//   ....[113]....
        /*0634*/ 	.word	0x0500000f


	//   ....[114]....
        /*0638*/ 	.word	0x0500000f


	//   ....[115]....
        /*063c*/ 	.word	0x0500000f


	//   ....[116]....
        /*0640*/ 	.word	0x0500000f


	//   ....[117]....
        /*0644*/ 	.word	0x0500000f


	//   ....[118]....
        /*0648*/ 	.word	0x0500000f


	//   ....[119]....
        /*064c*/ 	.word	0x0500000f


	//   ....[120]....
        /*0650*/ 	.word	0x0500000f


	//   ....[121]....
        /*0654*/ 	.word	0x0500000f


	//   ....[122]....
        /*0658*/ 	.word	0x0500000f


	//   ....[123]....
        /*065c*/ 	.word	0x0500000f


	//   ....[124]....
        /*0660*/ 	.word	0x0500000f


	//   ....[125]....
        /*0664*/ 	.word	0x0500000f


	//   ....[126]....
        /*0668*/ 	.word	0x0500000f


	//   ....[127]....
        /*066c*/ 	.word	0x0500000f


	//   ....[128]....
        /*0670*/ 	.word	0x0500000f


	//   ....[129]....
        /*0674*/ 	.word	0x0500000f


	//   ....[130]....
        /*0678*/ 	.word	0x0500000f


	//   ....[131]....
        /*067c*/ 	.word	0x0500000f


	//   ....[132]....
        /*0680*/ 	.word	0x0500000f


	//----- nvinfo : EIATTR_COOP_GROUP_INSTR_OFFSETS
	.align		4
.L_1179:
        /*0684*/ 	.byte	0x04, 0x28
        /*0686*/ 	.short	(.L_1181 - .L_1180)


	//   ....[0]....
.L_1180:
        /*0688*/ 	.word	0x00000070


	//   ....[1]....
        /*068c*/ 	.word	0x00000140


	//   ....[2]....
        /*0690*/ 	.word	0x00000190


	//   ....[3]....
        /*0694*/ 	.word	0x000003c0


	//   ....[4]....
        /*0698*/ 	.word	0x00000520


	//   ....[5]....
        /*069c*/ 	.word	0x00000640


	//   ....[6]....
        /*06a0*/ 	.word	0x000007a0


	//   ....[7]....
        /*06a4*/ 	.word	0x00001cf0


	//   ....[8]....
        /*06a8*/ 	.word	0x00002e50


	//   ....[9]....
        /*06ac*/ 	.word	0x00002ed0


	//   ....[10]....
        /*06b0*/ 	.word	0x00003300


	//   ....[11]....
        /*06b4*/ 	.word	0x00003360


	//   ....[12]....
        /*06b8*/ 	.word	0x00004810


	//   ....[13]....
        /*06bc*/ 	.word	0x00004870


	//   ....[14]....
        /*06c0*/ 	.word	0x00005290


	//   ....[15]....
        /*06c4*/ 	.word	0x000052f0


	//   ....[16]....
        /*06c8*/ 	.word	0x00006320


	//   ....[17]....
        /*06cc*/ 	.word	0x00006390


	//   ....[18]....
        /*06d0*/ 	.word	0x000063f0


	//   ....[19]....
        /*06d4*/ 	.word	0x00006410


	//   ....[20]....
        /*06d8*/ 	.word	0x00007f10


	//   ....[21]....
        /*06dc*/ 	.word	0x00007f20


	//   ....[22]....
        /*06e0*/ 	.word	0x00007f30


	//   ....[23]....
        /*06e4*/ 	.word	0x00007f40


	//   ....[24]....
        /*06e8*/ 	.word	0x00008a00


	//   ....[25]....
        /*06ec*/ 	.word	0x00008a20


	//   ....[26]....
        /*06f0*/ 	.word	0x00008bd0


	//   ....[27]....
        /*06f4*/ 	.word	0x00008bf0


	//   ....[28]....
        /*06f8*/ 	.word	0x00008d30


	//   ....[29]....
        /*06fc*/ 	.word	0x00008d50


	//   ....[30]....
        /*0700*/ 	.word	0x00008ea0


	//   ....[31]....
        /*0704*/ 	.word	0x00008ec0


	//   ....[32]....
        /*0708*/ 	.word	0x000093c0


	//   ....[33]....
        /*070c*/ 	.word	0x000093d0


	//   ....[34]....
        /*0710*/ 	.word	0x00009c80


	//   ....[35]....
        /*0714*/ 	.word	0x00009c90


	//   ....[36]....
        /*0718*/ 	.word	0x0000aef0


	//   ....[37]....
        /*071c*/ 	.word	0x0000af20


	//   ....[38]....
        /*0720*/ 	.word	0x0000b090


	//   ....[39]....
        /*0724*/ 	.word	0x0000b0b0


	//   ....[40]....
        /*0728*/ 	.word	0x0000b1f0


	//   ....[41]....
        /*072c*/ 	.word	0x0000b210


	//   ....[42]....
        /*0730*/ 	.word	0x0000b360


	//   ....[43]....
        /*0734*/ 	.word	0x0000b380


	//   ....[44]....
        /*0738*/ 	.word	0x0000b550


	//   ....[45]....
        /*073c*/ 	.word	0x0000b770


	//   ....[46]....
        /*0740*/ 	.word	0x0000b7a0


	//   ....[47]....
        /*0744*/ 	.word	0x0000b7d0


	//   ....[48]....
        /*0748*/ 	.word	0x0000b800


	//   ....[49]....
        /*074c*/ 	.word	0x0000b830


	//   ....[50]....
        /*0750*/ 	.word	0x0000b860


	//   ....[51]....
        /*0754*/ 	.word	0x0000ba00


	//   ....[52]....
        /*0758*/ 	.word	0x0000ba30


	//   ....[53]....
        /*075c*/ 	.word	0x0000ba60


	//   ....[54]....
        /*0760*/ 	.word	0x0000ba90


	//   ....[55]....
        /*0764*/ 	.word	0x0000bac0


	//   ....[56]....
        /*0768*/ 	.word	0x0000baf0


	//   ....[57]....
        /*076c*/ 	.word	0x0000bb80


	//   ....[58]....
        /*0770*/ 	.word	0x0000bbb0


	//   ....[59]....
        /*0774*/ 	.word	0x0000bbc0


	//   ....[60]....
        /*0778*/ 	.word	0x0000bc70


	//   ....[61]....
        /*077c*/ 	.word	0x0000d110


	//   ....[62]....
        /*0780*/ 	.word	0x0000dbc0


	//   ....[63]....
        /*0784*/ 	.word	0x0000dc00


	//   ....[64]....
        /*0788*/ 	.word	0x0000dca0


	//   ....[65]....
        /*078c*/ 	.word	0x0000dcb0


	//   ....[66]....
        /*0790*/ 	.word	0x0000dd30


	//   ....[67]....
        /*0794*/ 	.word	0x0000dd40


	//   ....[68]....
        /*0798*/ 	.word	0x0000ddc0


	//   ....[69]....
        /*079c*/ 	.word	0x0000ddd0


	//   ....[70]....
        /*07a0*/ 	.word	0x0000de50


	//   ....[71]....
        /*07a4*/ 	.word	0x0000de60


	//   ....[72]....
        /*07a8*/ 	.word	0x0000dee0


	//   ....[73]....
        /*07ac*/ 	.word	0x0000def0


	//   ....[74]....
        /*07b0*/ 	.word	0x0000df70


	//   ....[75]....
        /*07b4*/ 	.word	0x0000df80


	//   ....[76]....
        /*07b8*/ 	.word	0x0000dfd0


	//   ....[77]....
        /*07bc*/ 	.word	0x0000dff0


	//   ....[78]....
        /*07c0*/ 	.word	0x00010ac0


	//   ....[79]....
        /*07c4*/ 	.word	0x00010af0


	//   ....[80]....
        /*07c8*/ 	.word	0x00010b50


	//   ....[81]....
        /*07cc*/ 	.word	0x00010b80


	//   ....[82]....
        /*07d0*/ 	.word	0x00010bb0


	//   ....[83]....
        /*07d4*/ 	.word	0x00010be0


	//   ....[84]....
        /*07d8*/ 	.word	0x00010c10


	//   ....[85]....
        /*07dc*/ 	.word	0x00010c40


	//   ....[86]....
        /*07e0*/ 	.word	0x00010e00


	//   ....[87]....
        /*07e4*/ 	.word	0x00010e30


	//   ....[88]....
        /*07e8*/ 	.word	0x00010e60


	//   ....[89]....
        /*07ec*/ 	.word	0x00010e90


	//   ....[90]....
        /*07f0*/ 	.word	0x00010ec0


	//   ....[91]....
        /*07f4*/ 	.word	0x00010ef0


	//   ....[92]....
        /*07f8*/ 	.word	0x00010fb0


	//   ....[93]....
        /*07fc*/ 	.word	0x00010fd0


	//   ....[94]....
        /*0800*/ 	.word	0x00010fe0


	//   ....[95]....
        /*0804*/ 	.word	0x00011040


	//   ....[96]....
        /*0808*/ 	.word	0x00011750


	//   ....[97]....
        /*080c*/ 	.word	0x00011c30


	//   ....[98]....
        /*0810*/ 	.word	0x00011e10


	//   ....[99]....
        /*0814*/ 	.word	0x00011e60


	//   ....[100]....
        /*0818*/ 	.word	0x00011ec0


	//   ....[101]....
        /*081c*/ 	.word	0x00011fb0


	//   ....[102]....
        /*0820*/ 	.word	0x00012010


	//   ....[103]....
        /*0824*/ 	.word	0x00012100


	//   ....[104]....
        /*0828*/ 	.word	0x00012160


	//   ....[105]....
        /*082c*/ 	.word	0x00012250


	//   ....[106]....
        /*0830*/ 	.word	0x000122b0


	//   ....[107]....
        /*0834*/ 	.word	0x000123a0


	//   ....[108]....
        /*0838*/ 	.word	0x00012400


	//   ....[109]....
        /*083c*/ 	.word	0x000124f0


	//   ....[110]....
        /*0840*/ 	.word	0x00012550


	//   ....[111]....
        /*0844*/ 	.word	0x00012620


	//   ....[112]....
        /*0848*/ 	.word	0x000126a0


	//   ....[113]....
        /*084c*/ 	.word	0x00012770


	//   ....[114]....
        /*0850*/ 	.word	0x00012aa0


	//   ....[115]....
        /*0854*/ 	.word	0x00012b40


	//   ....[116]....
        /*0858*/ 	.word	0x00012cd0


	//   ....[117]....
        /*085c*/ 	.word	0x00012d40


	//   ....[118]....
        /*0860*/ 	.word	0x00012db0


	//   ....[119]....
        /*0864*/ 	.word	0x00012e20


	//   ....[120]....
        /*0868*/ 	.word	0x00012e90


	//   ....[121]....
        /*086c*/ 	.word	0x00012f10


	//   ....[122]....
        /*0870*/ 	.word	0x00012fa0


	//   ....[123]....
        /*0874*/ 	.word	0x00013040


	//   ....[124]....
        /*0878*/ 	.word	0x000130b0


	//   ....[125]....
        /*087c*/ 	.word	0x00013120


	//   ....[126]....
        /*0880*/ 	.word	0x00013190


	//   ....[127]....
        /*0884*/ 	.word	0x00013210


	//   ....[128]....
        /*0888*/ 	.word	0x00013280


	//   ....[129]....
        /*088c*/ 	.word	0x00013320


	//   ....[130]....
        /*0890*/ 	.word	0x00013370


	//   ....[131]....
        /*0894*/ 	.word	0x00013400


	//   ....[132]....
        /*0898*/ 	.word	0x00013530


	//----- nvinfo : EIATTR_REG_RECONFIG
	.align		4
.L_1181:
        /*089c*/ 	.byte	0x01, 0x54
	.zero		2


	//----- nvinfo : EIATTR_SYSCALL_OFFSETS
	.align		4
        /*08a0*/ 	.byte	0x04, 0x46
        /*08a2*/ 	.short	(.L_1183 - .L_1182)


	//   ....[0]....
.L_1182:
        /*08a4*/ 	.word	0x00001e70


	//   ....[1]....
        /*08a8*/ 	.word	0x0000cd30


	//   ....[2]....
        /*08ac*/ 	.word	0x0000ce80


	//   ....[3]....
        /*08b0*/ 	.word	0x0000cf80


	//   ....[4]....
        /*08b4*/ 	.word	0x0000d800


	//----- nvinfo : EIATTR_MBARRIER_INSTR_OFFSETS
	.align		4
.L_1183:
        /*08b8*/ 	.byte	0x04, 0x39
        /*08ba*/ 	.short	(.L_1185 - .L_1184)


	//   ....[0]....
.L_1184:
        /*08bc*/ 	.word	0x00000270
        /*08c0*/ 	.word	0x000000ff
        /*08c4*/ 	.word	0x00022800
        /*08c8*/ 	.short	0x0100
        /*08ca*/ 	.byte	0x08
	.zero		1


	//   ....[1]....
        /*08cc*/ 	.word	0x00000280
        /*08d0*/ 	.word	0x000000ff
        /*08d4*/ 	.word	0x00022820
        /*08d8*/ 	.short	0x0100
        /*08da*/ 	.byte	0x08
	.zero		1


	//   ....[2]....
        /*08dc*/ 	.word	0x00000370
        /*08e0*/ 	.word	0x000000ff
        /*08e4*/ 	.word	0x00022830
        /*08e8*/ 	.short	0x0100
        /*08ea*/ 	.byte	0x08
	.zero		1


	//   ....[3]....
        /*08ec*/ 	.word	0x00000380
        /*08f0*/ 	.word	0x000000ff
        /*08f4*/ 	.word	0x00022840
        /*08f8*/ 	.short	0x0100
        /*08fa*/ 	.byte	0x08
	.zero		1


	//   ....[4]....
        /*08fc*/ 	.word	0x00000390
        /*0900*/ 	.word	0x000000ff
        /*0904*/ 	.word	0x00022838
        /*0908*/ 	.short	0x0100
        /*090a*/ 	.byte	0x08
	.zero		1


	//   ....[5]....
        /*090c*/ 	.word	0x000003a0
        /*0910*/ 	.word	0x000000ff
        /*0914*/ 	.word	0x00022848
        /*0918*/ 	.short	0x0100
        /*091a*/ 	.byte	0x08
	.zero		1


	//   ....[6]....
        /*091c*/ 	.word	0x000004d0
        /*0920*/ 	.word	0x000000ff
        /*0924*/ 	.word	0x00022850
        /*0928*/ 	.short	0x0100
        /*092a*/ 	.byte	0x08
	.zero		1


	//   ....[7]....
        /*092c*/ 	.word	0x000004e0
        /*0930*/ 	.word	0x000000ff
        /*0934*/ 	.word	0x00022860
        /*0938*/ 	.short	0x0100
        /*093a*/ 	.byte	0x08
	.zero		1


	//   ....[8]....
        /*093c*/ 	.word	0x000004f0
        /*0940*/ 	.word	0x000000ff
        /*0944*/ 	.word	0x00022858
        /*0948*/ 	.short	0x0100
        /*094a*/ 	.byte	0x08
	.zero		1


	//   ....[9]....
        /*094c*/ 	.word	0x00000500
        /*0950*/ 	.word	0x000000ff
        /*0954*/ 	.word	0x00022868
        /*0958*/ 	.short	0x0100
        /*095a*/ 	.byte	0x08
	.zero		1


	//   ....[10]....
        /*095c*/ 	.word	0x000005f0
        /*0960*/ 	.word	0x000000ff
        /*0964*/ 	.word	0x00022870
        /*0968*/ 	.short	0x0100
        /*096a*/ 	.byte	0x06
	.zero		1


	//   ....[11]....
        /*096c*/ 	.word	0x00000600
        /*0970*/ 	.word	0x000000ff
        /*0974*/ 	.word	0x00022880
        /*0978*/ 	.short	0x0100
        /*097a*/ 	.byte	0x06
	.zero		1


	//   ....[12]....
        /*097c*/ 	.word	0x00000610
        /*0980*/ 	.word	0x000000ff
        /*0984*/ 	.word	0x00022878
        /*0988*/ 	.short	0x0100
        /*098a*/ 	.byte	0x06
	.zero		1


	//   ....[13]....
        /*098c*/ 	.word	0x00000620
        /*0990*/ 	.word	0x000000ff
        /*0994*/ 	.word	0x00022888
        /*0998*/ 	.short	0x0100
        /*099a*/ 	.byte	0x06
	.zero		1


	//   ....[14]....
        /*099c*/ 	.word	0x00000750
        /*09a0*/ 	.word	0x000000ff
        /*09a4*/ 	.word	0x00022890
        /*09a8*/ 	.short	0x0100
        /*09aa*/ 	.byte	0x08
	.zero		1


	//   ....[15]....
        /*09ac*/ 	.word	0x00000760
        /*09b0*/ 	.word	0x000000ff
        /*09b4*/ 	.word	0x000228a0
        /*09b8*/ 	.short	0x0100
        /*09ba*/ 	.byte	0x08
	.zero		1


	//   ....[16]....
        /*09bc*/ 	.word	0x00000770
        /*09c0*/ 	.word	0x000000ff
        /*09c4*/ 	.word	0x00022898
        /*09c8*/ 	.short	0x0100
        /*09ca*/ 	.byte	0x08
	.zero		1


	//   ....[17]....
        /*09cc*/ 	.word	0x00000780
        /*09d0*/ 	.word	0x000000ff
        /*09d4*/ 	.word	0x000228a8
        /*09d8*/ 	.short	0x0100
        /*09da*/ 	.byte	0x08
	.zero		1


	//   ....[18]....
        /*09dc*/ 	.word	0x000008b0
        /*09e0*/ 	.word	0x000000ff
        /*09e4*/ 	.word	0x000228b0
        /*09e8*/ 	.short	0x0100
        /*09ea*/ 	.byte	0x08
	.zero		1


	//   ....[19]....
        /*09ec*/ 	.word	0x000008c0
        /*09f0*/ 	.word	0x000000ff
        /*09f4*/ 	.word	0x000228c0
        /*09f8*/ 	.short	0x0100
        /*09fa*/ 	.byte	0x08
	.zero		1


	//   ....[20]....
        /*09fc*/ 	.word	0x000008d0
        /*0a00*/ 	.word	0x000000ff
        /*0a04*/ 	.word	0x000228b8
        /*0a08*/ 	.short	0x0100
        /*0a0a*/ 	.byte	0x08
	.zero		1


	//   ....[21]....
        /*0a0c*/ 	.word	0x000008e0
        /*0a10*/ 	.word	0x000000ff
        /*0a14*/ 	.word	0x000228c8
        /*0a18*/ 	.short	0x0100
        /*0a1a*/ 	.byte	0x08
	.zero		1


	//   ....[22]....
        /*0a1c*/ 	.word	0x00001f20
        /*0a20*/ 	.word	0x00000006
        /*0a24*/ 	.word	0x00022800
        /*0a28*/ 	.short	0x010a
        /*0a2a*/ 	.byte	0x3f
	.zero		1


	//   ....[23]....
        /*0a2c*/ 	.word	0x00001ff0
        /*0a30*/ 	.word	0x000000ff
        /*0a34*/ 	.word	0x00022830
        /*0a38*/ 	.short	0x010a
        /*0a3a*/ 	.byte	0x16
	.zero		1


	//   ....[24]....
        /*0a3c*/ 	.word	0x00002030
        /*0a40*/ 	.word	0x000000ff
        /*0a44*/ 	.word	0x00022830
        /*0a48*/ 	.short	0x010a
        /*0a4a*/ 	.byte	0x16
	.zero		1


	//   ....[25]....
        /*0a4c*/ 	.word	0x00003840
        /*0a50*/ 	.word	0x00000004
        /*0a54*/ 	.word	0x00000000
        /*0a58*/ 	.short	0x0101
        /*0a5a*/ 	.byte	0x3f
	.zero		1


	//   ....[26]....
        /*0a5c*/ 	.word	0x00003c40
        /*0a60*/ 	.word	0x000000ff
        /*0a64*/ 	.word	0x00022850
        /*0a68*/ 	.short	0x010a
        /*0a6a*/ 	.byte	0x16
	.zero		1


	//   ....[27]....
        /*0a6c*/ 	.word	0x00003c80
        /*0a70*/ 	.word	0x000000ff
        /*0a74*/ 	.word	0x00022850
        /*0a78*/ 	.short	0x010a
        /*0a7a*/ 	.byte	0x16
	.zero		1


	//   ....[28]....
        /*0a7c*/ 	.word	0x00003f70
        /*0a80*/ 	.word	0x000000ff
        /*0a84*/ 	.word	0x00000000
        /*0a88*/ 	.short	0x0101
        /*0a8a*/ 	.byte	0x16
	.zero		1


	//   ....[29]....
        /*0a8c*/ 	.word	0x00004100
        /*0a90*/ 	.word	0x000000ff
        /*0a94*/ 	.word	0x00022830
        /*0a98*/ 	.short	0x010a
        /*0a9a*/ 	.byte	0x19
	.zero		1


	//   ....[30]....
        /*0a9c*/ 	.word	0x00004140
        /*0aa0*/ 	.word	0x000000ff
        /*0aa4*/ 	.word	0x00022830
        /*0aa8*/ 	.short	0x010a
        /*0aaa*/ 	.byte	0x19
	.zero		1


	//   ....[31]....
        /*0aac*/ 	.word	0x00005b20
        /*0ab0*/ 	.word	0x0000000f
        /*0ab4*/ 	.word	0x00000000
        /*0ab8*/ 	.short	0x0101
        /*0aba*/ 	.byte	0x3f
	.zero		1


	//   ....[32]....
        /*0abc*/ 	.word	0x00005fd0
        /*0ac0*/ 	.word	0x000000ff
        /*0ac4*/ 	.word	0x00022850
        /*0ac8*/ 	.short	0x010a
        /*0aca*/ 	.byte	0x19
	.zero		1


	//   ....[33]....
        /*0acc*/ 	.word	0x00006010
        /*0ad0*/ 	.word	0x000000ff
        /*0ad4*/ 	.word	0x00022850
        /*0ad8*/ 	.short	0x010a
        /*0ada*/ 	.byte	0x19
	.zero		1


	//   ....[34]....
        /*0adc*/ 	.word	0x00006300
        /*0ae0*/ 	.word	0x00000009
        /*0ae4*/ 	.word	0x00000000
        /*0ae8*/ 	.short	0x0101
        /*0aea*/ 	.byte	0x3f
	.zero		1


	//   ....[35]....
        /*0aec*/ 	.word	0x00008a30
        /*0af0*/ 	.word	0x000000ff
        /*0af4*/ 	.word	0x00000000
        /*0af8*/ 	.short	0x0101
        /*0afa*/ 	.byte	0x08
	.zero		1


	//   ....[36]....
        /*0afc*/ 	.word	0x00009240
        /*0b00*/ 	.word	0x000000ff
        /*0b04*/ 	.word	0x00000000
        /*0b08*/ 	.short	0x0101
        /*0b0a*/ 	.byte	0x08
	.zero		1


	//   ....[37]....
        /*0b0c*/ 	.word	0x0000d360
        /*0b10*/ 	.word	0x00000000
        /*0b14*/ 	.word	0x00022840
        /*0b18*/ 	.short	0x010a
        /*0b1a*/ 	.byte	0x3f
	.zero		1


	//   ....[38]....
        /*0b1c*/ 	.word	0x0000e090
        /*0b20*/ 	.word	0x00000012
        /*0b24*/ 	.word	0x00022800
        /*0b28*/ 	.short	0x0107
        /*0b2a*/ 	.byte	0x3f
	.zero		1


	//   ....[39]....
        /*0b2c*/ 	.word	0x0000e180
        /*0b30*/ 	.word	0x00000012
        /*0b34*/ 	.word	0x00022800
        /*0b38*/ 	.short	0x0101
        /*0b3a*/ 	.byte	0x3f
	.zero		1


	//   ....[40]....
        /*0b3c*/ 	.word	0x0000e1a0
        /*0b40*/ 	.word	0x00000012
        /*0b44*/ 	.word	0x00022820
        /*0b48*/ 	.short	0x010a
        /*0b4a*/ 	.byte	0x3f
	.zero		1


	//   ....[41]....
        /*0b4c*/ 	.word	0x0000e280
        /*0b50*/ 	.word	0x00000002
        /*0b54*/ 	.word	0x00022860
        /*0b58*/ 	.short	0x010a
        /*0b5a*/ 	.byte	0x3f
	.zero		1


	//   ....[42]....
        /*0b5c*/ 	.word	0x0000eb30
        /*0b60*/ 	.word	0x00000003
        /*0b64*/ 	.word	0x00022840
        /*0b68*/ 	.short	0x010a
        /*0b6a*/ 	.byte	0x3f
	.zero		1


	//   ....[43]....
        /*0b6c*/ 	.word	0x0000ed80
        /*0b70*/ 	.word	0x00000003
        /*0b74*/ 	.word	0x00022860
        /*0b78*/ 	.short	0x010a
        /*0b7a*/ 	.byte	0x3f
	.zero		1


	//   ....[44]....
        /*0b7c*/ 	.word	0x0000f570
        /*0b80*/ 	.word	0x00000004
        /*0b84*/ 	.word	0x00022840
        /*0b88*/ 	.short	0x010a
        /*0b8a*/ 	.byte	0x3f
	.zero		1


	//   ....[45]....
        /*0b8c*/ 	.word	0x0000f7c0
        /*0b90*/ 	.word	0x00000004
        /*0b94*/ 	.word	0x00022860
        /*0b98*/ 	.short	0x010a
        /*0b9a*/ 	.byte	0x3f
	.zero		1


	//   ....[46]....
        /*0b9c*/ 	.word	0x0000ff40
        /*0ba0*/ 	.word	0x00000002
        /*0ba4*/ 	.word	0x00022840
        /*0ba8*/ 	.short	0x010a
        /*0baa*/ 	.byte	0x3f
	.zero		1


	//   ....[47]....
        /*0bac*/ 	.word	0x00010190
        /*0bb0*/ 	.word	0x00000002
        /*0bb4*/ 	.word	0x00022860
        /*0bb8*/ 	.short	0x010a
        /*0bba*/ 	.byte	0x3f
	.zero		1


	//   ....[48]....
        /*0bbc*/ 	.word	0x000116d0
        /*0bc0*/ 	.word	0x00000000
        /*0bc4*/ 	.word	0x00022820
        /*0bc8*/ 	.short	0x010a
        /*0bca*/ 	.byte	0x3f
	.zero		1


	//   ....[49]....
        /*0bcc*/ 	.word	0x000118c0
        /*0bd0*/ 	.word	0x00000006
        /*0bd4*/ 	.word	0x00000000
        /*0bd8*/ 	.short	0x010a
        /*0bda*/ 	.byte	0x3f
	.zero		1


	//   ....[50]....
        /*0bdc*/ 	.word	0x000118f0
        /*0be0*/ 	.word	0x00000007
        /*0be4*/ 	.word	0x00000000
        /*0be8*/ 	.short	0x010a
        /*0bea*/ 	.byte	0x3f
	.zero		1


	//   ....[51]....
        /*0bec*/ 	.word	0x00011950
        /*0bf0*/ 	.word	0x00000004
        /*0bf4*/ 	.word	0x00000000
        /*0bf8*/ 	.short	0x010a
        /*0bfa*/ 	.byte	0x3f
	.zero		1


	//   ....[52]....
        /*0bfc*/ 	.word	0x00011980
        /*0c00*/ 	.word	0x00000003
        /*0c04*/ 	.word	0x00000000
        /*0c08*/ 	.short	0x010a
        /*0c0a*/ 	.byte	0x3f
	.zero		1


	//   ....[53]....
        /*0c0c*/ 	.word	0x000119e0
        /*0c10*/ 	.word	0x00000006
        /*0c14*/ 	.word	0x00022800
        /*0c18*/ 	.short	0x010a
        /*0c1a*/ 	.byte	0x3f
	.zero		1


	//   ....[54]....
        /*0c1c*/ 	.word	0x00011a40
        /*0c20*/ 	.word	0x00000003
        /*0c24*/ 	.word	0x00022830
        /*0c28*/ 	.short	0x010a
        /*0c2a*/ 	.byte	0x3f
	.zero		1


	//   ....[55]....
        /*0c2c*/ 	.word	0x00011aa0
        /*0c30*/ 	.word	0x00000009
        /*0c34*/ 	.word	0x00022850
        /*0c38*/ 	.short	0x010a
        /*0c3a*/ 	.byte	0x3f
	.zero		1


	//   ....[56]....
        /*0c3c*/ 	.word	0x00011b00
        /*0c40*/ 	.word	0x00000003
        /*0c44*/ 	.word	0x00022830
        /*0c48*/ 	.short	0x010a
        /*0c4a*/ 	.byte	0x3f
	.zero		1


	//   ....[57]....
        /*0c4c*/ 	.word	0x00011b50
        /*0c50*/ 	.word	0x00000009
        /*0c54*/ 	.word	0x00022850
        /*0c58*/ 	.short	0x010a
        /*0c5a*/ 	.byte	0x3f
	.zero		1


	//   ....[58]....
        /*0c5c*/ 	.word	0x00011cf0
        /*0c60*/ 	.word	0x00000000
        /*0c64*/ 	.word	0x00022840
        /*0c68*/ 	.short	0x010a
        /*0c6a*/ 	.byte	0x3f
	.zero		1


	//   ....[59]....
        /*0c6c*/ 	.word	0x000127b0
        /*0c70*/ 	.word	0x00000012
        /*0c74*/ 	.word	0x00022820
        /*0c78*/ 	.short	0x010a
        /*0c7a*/ 	.byte	0x3f
	.zero		1


	//   ....[60]....
        /*0c7c*/ 	.word	0x00012800
        /*0c80*/ 	.word	0x00000002
        /*0c84*/ 	.word	0x00022860
        /*0c88*/ 	.short	0x010a
        /*0c8a*/ 	.byte	0x3f
	.zero		1


	//   ....[61]....
        /*0c8c*/ 	.word	0x00012850
        /*0c90*/ 	.word	0x00000003
        /*0c94*/ 	.word	0x00022840
        /*0c98*/ 	.short	0x010a
        /*0c9a*/ 	.byte	0x3f
	.zero		1


	//   ....[62]....
        /*0c9c*/ 	.word	0x000128a0
        /*0ca0*/ 	.word	0x00000003
        /*0ca4*/ 	.word	0x00022860
        /*0ca8*/ 	.short	0x010a
        /*0caa*/ 	.byte	0x3f
	.zero		1


	//   ....[63]....
        /*0cac*/ 	.word	0x000128f0
        /*0cb0*/ 	.word	0x00000004
        /*0cb4*/ 	.word	0x00022840
        /*0cb8*/ 	.short	0x010a
        /*0cba*/ 	.byte	0x3f
	.zero		1


	//   ....[64]....
        /*0cbc*/ 	.word	0x00012940
        /*0cc0*/ 	.word	0x00000004
        /*0cc4*/ 	.word	0x00022860
        /*0cc8*/ 	.short	0x010a
        /*0cca*/ 	.byte	0x3f
	.zero		1


	//   ....[65]....
        /*0ccc*/ 	.word	0x00012990
        /*0cd0*/ 	.word	0x00000002
        /*0cd4*/ 	.word	0x00022840
        /*0cd8*/ 	.short	0x010a
        /*0cda*/ 	.byte	0x3f
	.zero		1


	//   ....[66]....
        /*0cdc*/ 	.word	0x000129e0
        /*0ce0*/ 	.word	0x00000002
        /*0ce4*/ 	.word	0x00022860
        /*0ce8*/ 	.short	0x010a
        /*0cea*/ 	.byte	0x3f
	.zero		1


	//   ....[67]....
        /*0cec*/ 	.word	0x00013450
        /*0cf0*/ 	.word	0x00000000
        /*0cf4*/ 	.word	0x00022820
        /*0cf8*/ 	.short	0x010a
        /*0cfa*/ 	.byte	0x3f
	.zero		1


	//   ....[68]....
        /*0cfc*/ 	.word	0x000135f0
        /*0d00*/ 	.word	0x00000006
        /*0d04*/ 	.word	0x00000000
        /*0d08*/ 	.short	0x010a
        /*0d0a*/ 	.byte	0x3f
	.zero		1


	//   ....[69]....
        /*0d0c*/ 	.word	0x00013640
        /*0d10*/ 	.word	0x00000007
        /*0d14*/ 	.word	0x00000000
        /*0d18*/ 	.short	0x010a
        /*0d1a*/ 	.byte	0x3f
	.zero		1


	//   ....[70]....
        /*0d1c*/ 	.word	0x00013690
        /*0d20*/ 	.word	0x00000004
        /*0d24*/ 	.word	0x00000000
        /*0d28*/ 	.short	0x010a
        /*0d2a*/ 	.byte	0x3f
	.zero		1


	//----- nvinfo : EIATTR_NUM_MBARRIERS
	.align		4
.L_1185:
        /*0d2c*/ 	.byte	0x03, 0x38
        /*0d2e*/ 	.short	0x0016


	//----- nvinfo : EIATTR_EXIT_INSTR_OFFSETS
	.align		4
        /*0d30*/ 	.byte	0x04, 0x1c
        /*0d32*/ 	.short	(.L_1187 - .L_1186)


	//   ....[0]....
.L_1186:
        /*0d34*/ 	.word	0x00000a70


	//   ....[1]....
        /*0d38*/ 	.word	0x0000b500


	//   ....[2]....
        /*0d3c*/ 	.word	0x000119d0


	//----- nvinfo : EIATTR_MAX_THREADS
	.align		4
.L_1187:
        /*0d40*/ 	.byte	0x04, 0x05
        /*0d42*/ 	.short	(.L_1189 - .L_1188)
.L_1188:
        /*0d44*/ 	.word	0x00000180
        /*0d48*/ 	.word	0x00000001
        /*0d4c*/ 	.word	0x00000001


	//----- nvinfo : EIATTR_CRS_STACK_SIZE
	.align		4
.L_1189:
        /*0d50*/ 	.byte	0x04, 0x1e
        /*0d52*/ 	.short	(.L_1191 - .L_1190)
.L_1190:
        /*0d54*/ 	.word	0x00000000


	//----- nvinfo : EIATTR_CBANK_PARAM_SIZE
	.align		4
.L_1191:
        /*0d58*/ 	.byte	0x03, 0x19
        /*0d5a*/ 	.short	0x0af0


	//----- nvinfo : EIATTR_PARAM_CBANK
	.align		4
        /*0d5c*/ 	.byte	0x04, 0x0a
        /*0d5e*/ 	.short	(.L_1193 - .L_1192)
	.align		4
.L_1192:
        /*0d60*/ 	.word	index@(.nv.constant0._ZN7cutlass13device_kernelIN5flash11enable_sm90INS1_16FlashAttnFwdSm90INS1_25CollectiveMainloopFwdSm90ILi2EN4cute5tupleIJNS5_1CILi1EEES8_S8_EEENS6_IJNS7_ILi128EEENS7_ILi96EEENS7_ILi64EEEEEELi256ENS_6half_tEfNS_4arch4Sm90ELb0ELb0ELb1ELb1ELb0ELb0ELb0ELb1ELb0ELb1ELb1ELb0EEENS1_21CollectiveEpilogueFwdINS6_IJSA_NS7_ILi256EEESB_EEES9_SE_SG_Li256ELb1ELb1ELb1ELb0EEENS1_36VarlenDynamicPersistentTileSchedulerILi128ELi96ELi256ELi128ELb1ELb1ELb1ELb0ELb1ELb1EEEEEEEEEvNT_6ParamsE)
        /*0d64*/ 	.short	0x0210
        /*0d66*/ 	.short	0x0af0


	//----- nvinfo : EIATTR_SW_WAR
	.align		4
.L_1193:
        /*0d68*/ 	.byte	0x04, 0x36
        /*0d6a*/ 	.short	(.L_1195 - .L_1194)
.L_1194:
        /*0d6c*/ 	.word	0x00000008
.L_1195:


//--------------------- .nv.info._ZN7cutlass13device_kernelIN5flash11enable_sm90INS1_16FlashAttnFwdSm90INS1_25CollectiveMainloopFwdSm90ILi2EN4cute5tupleIJNS5_1CILi1EEES8_S8_EEENS6_IJNS7_ILi128EEENS7_ILi96EEENS7_ILi64EEEEEELi256ENS_6half_tEfNS_4arch4Sm90ELb0ELb0ELb1ELb1ELb0ELb1ELb0ELb1ELb0ELb1ELb1ELb0EEENS1_21CollectiveEpilogueFwdINS6_IJSA_NS7_ILi256EEESB_EEES9_SE_SG_Li256ELb1ELb1ELb1ELb0EEENS1_36VarlenDynamicPersistentTileSchedulerILi128ELi96ELi256ELi128ELb1ELb1ELb1ELb0ELb1ELb1EEEEEEEEEvNT_6ParamsE --------------------------
	.section	.nv.info._ZN7cutlass13device_kernelIN5flash11enable_sm90INS1_16FlashAttnFwdSm90INS1_25CollectiveMainloopFwdSm90ILi2EN4cute5tupleIJNS5_1CILi1EEES8_S8_EEENS6_IJNS7_ILi128EEENS7_ILi96EEENS7_ILi64EEEEEELi256ENS_6half_tEfNS_4arch4Sm90ELb0ELb0ELb1ELb1ELb0ELb1ELb0ELb1ELb0ELb1ELb1ELb0EEENS1_21CollectiveEpilogueFwdINS6_IJSA_NS7_ILi256EEESB_EEES9_SE_SG_Li256ELb1ELb1ELb1ELb0EEENS1_36VarlenDynamicPersistentTileSchedulerILi128ELi96ELi256ELi128ELb1ELb1ELb1ELb0ELb1ELb1EEEEEEEEEvNT_6ParamsE,"",@"SHT_CUDA_INFO"
	.sectionflags	@""
	.align	4


	//----- nvinfo : EIATTR_CUDA_API_VERSION
	.align		4
        /*0000*/ 	.byte	0x04, 0x37
        /*0002*/ 	.short	(.L_1197 - .L_1196)
.L_1196:
        /*0004*/ 	.word	0x00000082


	//----- nvinfo : EIATTR_KPARAM_INFO
	.align		4
.L_1197:
        /*0008*/ 	.byte	0x04, 0x17
        /*000a*/ 	.short	(.L_1199 - .L_1198)
.L_1198:
        /*000c*/ 	.word	0x00000000
        /*0010*/ 	.short	0x0000
        /*0012*/ 	.short	0x0070
        /*0014*/ 	.byte	0x00, 0xf0, 0x01, 0x2a


	//----- nvinfo : EIATTR_SPARSE_MMA_MASK
	.align		4
.L_1199:
        /*0018*/ 	.byte	0x03, 0x50
        /*001a*/ 	.short	0x0000


	//----- nvinfo : EIATTR_MAXREG_COUNT
	.align		4
        /*001c*/ 	.byte	0x03, 0x1b
        /*001e*/ 	.short	0x00a8


	//----- nvinfo : EIATTR_NUM_BARRIERS
	.align		4
        /*0020*/ 	.byte	0x02, 0x4c
        /*0022*/ 	.byte	0x10
	.zero		1


	//----- nvinfo : EIATTR_EXTERNS
	.align		4
        /*0024*/ 	.byte	0x04, 0x0f
        /*0026*/ 	.short	(.L_1201 - .L_1200)


	//   ....[0]....
	.align		4
.L_1200:
        /*0028*/ 	.word	index@(__assertfail)


	//----- nvinfo : EIATTR_ANNOTATIONS
	.align		4
.L_1201:
        /*002c*/ 	.byte	0x04, 0x55
        /*002e*/ 	.short	(.L_1203 - .L_1202)


	//   ....[0]....
.L_1202:
        /* <DEDUP_REMOVED lines=81> */


	//----- nvinfo : EIATTR_MERCURY_ISA_VERSION
	.align		4
.L_1203:
        /*0530*/ 	.byte	0x03, 0x5f
        /*0532*/ 	.short	0x0101


	//----- nvinfo : EIATTR_UNUSED_LOAD_BYTE_OFFSET
	.align		4
        /*0534*/ 	.byte	0x04, 0x44
        /*0536*/ 	.short	(.L_1205 - .L_1204)


	//   ....[0]....
.L_1204:
        /*0538*/ 	.word	0x00000ac0
        /*053c*/ 	.word	0x0000fff0


	//   ....[1]....
        /*0540*/ 	.word	0x0000da50
        /*0544*/ 	.word	0x0000fff0


	//----- nvinfo : EIATTR_INT_WARP_WIDE_INSTR_OFFSETS
	.align		4
.L_1205:
        /*0548*/ 	.byte	0x04, 0x31
        /*054a*/ 	.short	(.L_1207 - .L_1206)


	//   ....[0]....
.L_1206:
        /*054c*/ 	.word	0x00000190


	//   ....[1]....
        /*0550*/ 	.word	0x000001d0


	//   ....[2]....
        /*0554*/ 	.word	0x00000240


	//   ....[3]....
        /*0558*/ 	.word	0x000155d0


	//   ....[4]....
        /*055c*/ 	.word	0x00015660


	//   ....[5]....
        /*0560*/ 	.word	0x00019290


	//   ....[6]....
        /*0564*/ 	.word	0x00019320


	//----- nvinfo : EIATTR_COOP_GROUP_MASK_REGIDS
	.align		4
.L_1207:
        /*0568*/ 	.byte	0x04, 0x29
        /*056a*/ 	.short	(.L_1209 - .L_1208)


	//   ....[0]....
.L_1208:
        /*056c*/ 	.word	0xffffffff


	//   ....[1]....
        /*0570*/ 	.word	0xffffffff


	//   ....[2]....
        /*0574*/ 	.word	0xffffffff


	//   ....[3]....
        /*0578*/ 	.word	0xffffffff


	//   ....[4]....
        /*057c*/ 	.word	0xffffffff


	//   ....[5]....
        /*0580*/ 	.word	0xffffffff


	//   ....[6]....
        /*0584*/ 	.word	0xffffffff


	//   ....[7]....
        /*0588*/ 	.word	0xffffffff


	//   ....[8]....
        /*058c*/ 	.word	0xffffffff


	//   ....[9]....
        /*0590*/ 	.word	0xffffffff


	//   ....[10]....
        /*0594*/ 	.word	0xffffffff


	//   ....[11]....
        /*0598*/ 	.word	0xffffffff


	//   ....[12]....
        /*059c*/ 	.word	0xffffffff


	//   ....[13]....
        /*05a0*/ 	.word	0xffffffff


	//   ....[14]....
        /*05a4*/ 	.word	0xffffffff


	//   ....[15]....
        /*05a8*/ 	.word	0xffffffff


	//   ....[16]....
        /*05ac*/ 	.word	0xffffffff


	//   ....[17]....
        /*05b0*/ 	.word	0xffffffff


	//   ....[18]....
        /*05b4*/ 	.word	0xffffffff


	//   ....[19]....
        /*05b8*/ 	.word	0xffffffff


	//   ....[20]....
        /*05bc*/ 	.word	0xffffffff


	//   ....[21]....
        /*05c0*/ 	.word	0xffffffff


	//   ....[22]....
        /*05c4*/ 	.word	0xffffffff


	//   ....[23]....
        /*05c8*/ 	.word	0xffffffff


	//   ....[24]....
        /*05cc*/ 	.word	0xffffffff


	//   ....[25]....
        /*05d0*/ 	.word	0xffffffff


	//   ....[26]....
        /*05d4*/ 	.word	0xffffffff


	//   ....[27]....
        /*05d8*/ 	.word	0xffffffff


	//   ....[28]....
        /*05dc*/ 	.word	0xffffffff


	//   ....[29]....
        /*05e0*/ 	.word	0xffffffff


	//   ....[30]....
        /*05e4*/ 	.word	0xffffffff


	//   ....[31]....
        /*05e8*/ 	.word	0xffffffff


	//   ....[32]....
        /*05ec*/ 	.word	0xffffffff


	//   ....[33]....
        /*05f0*/ 	.word	0xffffffff


	//   ....[34]....
        /*05f4*/ 	.word	0xffffffff


	//   ....[35]....
        /*05f8*/ 	.word	0xffffffff


	//   ....[36]....
        /*05fc*/ 	.word	0xffffffff


	//   ....[37]....
        /*0600*/ 	.word	0xffffffff


	//   ....[38]....
        /*0604*/ 	.word	0xffffffff


	//   ....[39]....
        /*0608*/ 	.word	0xffffffff


	//   ....[40]....
        /*060c*/ 	.word	0xffffffff


	//   ....[41]....
        /*0610*/ 	.word	0xffffffff


	//   ....[42]....
        /*0614*/ 	.word	0xffffffff


	//   ....[43]....
        /*0618*/ 	.word	0xffffffff


	//   ....[44]....
        /*061c*/ 	.word	0xffffffff


	//   ....[45]....
        /*0620*/ 	.word	0xffffffff


	//   ....[46]....
        /*0624*/ 	.word	0xffffffff


	//   ....[47]....
        /*0628*/ 	.word	0xffffffff


	//   ....[48]....
        /*062c*/ 	.word	0xffffffff


	//   ....[49]....
        /*0630*/ 	.word	0xffffffff


	//   ....[50]....
        /*0634*/ 	.word	0xffffffff


	//   ....[51]....
        /*0638*/ 	.word	0xffffffff


	//   ....[52]....
        /*063c*/ 	.word	0xffffffff


	//   ....[53]....
        /*0640*/ 	.word	0xffffffff


	//   ....[54]....
        /*0644*/ 	.word	0xffffffff


	//   ....[55]....
        /*0648*/ 	.word	0xffffffff


	//   ....[56]....
        /*064c*/ 	.word	0xffffffff


	//   ....[57]....
        /*0650*/ 	.word	0xffffffff


	//   ....[58]....
        /*0654*/ 	.word	0xffffffff


	//   ....[59]....
        /*0658*/ 	.word	0xffffffff


	//   ....[60]....
        /*065c*/ 	.word	0xffffffff


	//   ....[61]....
        /*0660*/ 	.word	0xffffffff


	//   ....[62]....
        /*0664*/ 	.word	0xffffffff


	//   ....[63]....
        /*0668*/ 	.word	0xffffffff


	//   ....[64]....
        /*066c*/ 	.word	0xffffffff


	//   ....[65]....
        /*0670*/ 	.word	0xffffffff


	//   ....[66]....
        /*0674*/ 	.word	0xffffffff


	//   ....[67]....
        /*0678*/ 	.word	0xffffffff


	//   ....[68]....
        /*067c*/ 	.word	0xffffffff


	//   ....[69]....
        /*0680*/ 	.word	0xffffffff


	//   ....[70]....
        /*0684*/ 	.word	0xffffffff


	//   ....[71]....
        /*0688*/ 	.word	0xffffffff


	//   ....[72]....
        /*068c*/ 	.word	0xffffffff


	//   ....[73]....
        /*0690*/ 	.word	0xffffffff


	//   ....[74]....
        /*0694*/ 	.word	0xffffffff


	//   ....[75]....
        /*0698*/ 	.word	0xffffffff


	//   ....[76]....
        /*069c*/ 	.word	0xffffffff


	//   ....[77]....
        /*06a0*/ 	.word	0xffffffff


	//   ....[78]....
        /*06a4*/ 	.word	0xffffffff


	//   ....[79]....
        /*06a8*/ 	.word	0xffffffff


	//   ....[80]....
        /*06ac*/ 	.word	0xffffffff


	//   ....[81]....
        /*06b0*/ 	.word	0xffffffff


	//   ....[82]....
        /*06b4*/ 	.word	0xffffffff


	//   ....[83]....
        /*06b8*/ 	.word	0xffffffff


	//   ....[84]....
        /*06bc*/ 	.word	0xffffffff


	//   ....[85]....
        /*06c0*/ 	.word	0xffffffff


	//   ....[86]....
        /*06c4*/ 	.word	0xffffffff


	//   ....[87]....
        /*06c8*/ 	.word	0xffffffff


	//   ....[88]....
        /*06cc*/ 	.word	0xffffffff


	//   ....[89]....
        /*06d0*/ 	.word	0xffffffff


	//   ....[90]....
        /*06d4*/ 	.word	0xffffffff


	//   ....[91]....
        /*06d8*/ 	.word	0xffffffff


	//   ....[92]....
        /*06dc*/ 	.word	0xffffffff


	//   ....[93]....
        /*06e0*/ 	.word	0xffffffff


	//   ....[94]....
        /*06e4*/ 	.word	0xffffffff


	//   ....[95]....
        /*06e8*/ 	.word	0xffffffff


	//   ....[96]....
        /*06ec*/ 	.word	0xffffffff


	//   ....[97]....
        /*06f0*/ 	.word	0xffffffff


	//   ....[98]....
        /*06f4*/ 	.word	0xffffffff


	//   ....[99]....
        /*06f8*/ 	.word	0xffffffff


	//   ....[100]....
        /*06fc*/ 	.word	0xffffffff


	//   ....[101]....
        /*0700*/ 	.word	0xffffffff


	//   ....[102]....
        /*0704*/ 	.word	0xffffffff


	//   ....[103]....
        /*0708*/ 	.word	0xffffffff


	//   ....[104]....
        /*070c*/ 	.word	0xffffffff


	//   ....[105]....
        /*0710*/ 	.word	0xffffffff


	//   ....[106]....
        /*0714*/ 	.word	0x0500000f


	//   ....[107]....
        /*0718*/ 	.word	0x0500000f


	//   ....[108]....
        /*071c*/ 	.word	0x0500000f


	//   ....[109]....
        /*0720*/ 	.word	0x0500000f


	//   ....[110]....
        /*0724*/ 	.word	0x0500000f


	//   ....[111]....
        /*0728*/ 	.word	0x0500000f


	//   ....[112]....
        /*072c*/ 	.word	0x0500000f


	//   ....[113]....
        /*0730*/ 	.word	0x0500000f


	//   ....[114]....
        /*0734*/ 	.word	0x0500000f


	//   ....[115]....
        /*0738*/ 	.word	0x0500000f


	//   ....[116]....
        /*073c*/ 	.word	0x0500000f


	//   ....[117]....
        /*0740*/ 	.word	0x0500000f


	//   ....[118]....
        /*0744*/ 	.word	0x0500000f


	//   ....[119]....
        /*0748*/ 	.word	0x0500000f


	//   ....[120]....
        /*074c*/ 	.word	0x0500000f


	//   ....[121]....
        /*0750*/ 	.word	0x0500000f


	//   ....[122]....
        /*0754*/ 	.word	0x0500000f


	//   ....[123]....
        /*0758*/ 	.word	0x0500000f


	//   ....[124]....
        /*075c*/ 	.word	0x0500000f


	//   ....[125]....
        /*0760*/ 	.word	0x0500000f


	//   ....[126]....
        /*0764*/ 	.word	0x0500000f


	//   ....[127]....
        /*0768*/ 	.word	0x0500000f


	//   ....[128]....
        /*076c*/ 	.word	0x0500000f


	//   ....[129]....
        /*0770*/ 	.word	0x0500000f


	//   ....[130]....
        /*0774*/ 	.word	0x0500000f


	//   ....[131]....
        /*0778*/ 	.word	0x0500000f


	//   ....[132]....
        /*077c*/ 	.word	0x0500000f


	//   ....[133]....
        /*0780*/ 	.word	0x0500000f


	//   ....[134]....
        /*0784*/ 	.word	0x0500000f


	//   ....[135]....
        /*0788*/ 	.word	0x0500000f


	//   ....[136]....
        /*078c*/ 	.word	0x0500000f


	//   ....[137]....
        /*0790*/ 	.word	0x0500000f


	//   ....[138]....
        /*0794*/ 	.word	0x0500000f


	//   ....[139]....
        /*0798*/ 	.word	0x0500000f


	//   ....[140]....
        /*079c*/ 	.word	0x0500000f


	//   ....[141]....
        /*07a0*/ 	.word	0x0500000f


	//   ....[142]....
        /*07a4*/ 	.word	0x0500000f


	//   ....[143]....
        /*07a8*/ 	.word	0x0500000f


	//   ....[144]....
        /*07ac*/ 	.word	0x0500000f


	//   ....[145]....
        /*07b0*/ 	.word	0x0500000f


	//   ....[146]....
        /*07b4*/ 	.word	0x0500000f


	//   ....[147]....
        /*07b8*/ 	.word	0x0500000f


	//   ....[148]....
        /*07bc*/ 	.word	0x0500000f


	//   ....[149]....
        /*07c0*/ 	.word	0x0500000f


	//   ....[150]....
        /*07c4*/ 	.word	0x0500000f


	//   ....[151]....
        /*07c8*/ 	.word	0x0500000f


	//   ....[152]....
        /*07cc*/ 	.word	0x0500000f


	//   ....[153]....
        /*07d0*/ 	.word	0x0500000f


	//   ....[154]....
        /*07d4*/ 	.word	0x0500000f


	//   ....[155]....
        /*07d8*/ 	.word	0x0500000f


	//   ....[156]....
        /*07dc*/ 	.word	0x0500000f


	//   ....[157]....
        /*07e0*/ 	.word	0x0500000f


	//   ....[158]....
        /*07e4*/ 	.word	0x0500000f


	//   ....[159]....
        /*07e8*/ 	.word	0x0500000f


	//   ....[160]....
        /*07ec*/ 	.word	0x0500000f


	//   ....[161]....
        /*07f0*/ 	.word	0x0500000f


	//   ....[162]....
        /*07f4*/ 	.word	0x0500000f


	//   ....[163]....
        /*07f8*/ 	.word	0x0500000f


	//   ....[164]....
        /*07fc*/ 	.word	0x0500000f


	//   ....[165]....
        /*0800*/ 	.word	0x0500000f


	//   ....[166]....
        /*0804*/ 	.word	0x0500000f


	//   ....[167]....
        /*0808*/ 	.word	0x0500000f


	//   ....[168]....
        /*080c*/ 	.word	0x0500000f


	//   ....[169]....
        /*0810*/ 	.word	0x0500000f


	//   ....[170]....
        /*0814*/ 	.word	0x0500000f


	//   ....[171]....
        /*0818*/ 	.word	0x0500000f


	//----- nvinfo : EIATTR_COOP_GROUP_INSTR_OFFSETS
	.align		4
.L_1209:
        /*081c*/ 	.byte	0x04, 0x28
        /*081e*/ 	.short	(.L_1211 - .L_1210)


	//   ....[0]....
.L_1210:
        /*0820*/ 	.word	0x00000070


	//   ....[1]....
        /*0824*/ 	.word	0x000001a0


	//   ....[2]....
        /*0828*/ 	.word	0x000001f0


	//   ....[3]....
        /*082c*/ 	.word	0x00000420


	//   ....[4]....
        /*0830*/ 	.word	0x00000580


	//   ....[5]....
        /*0834*/ 	.word	0x000006a0


	//   ....[6]....
        /*0838*/ 	.word	0x00000800


	//   ....[7]....
        /*083c*/ 	.word	0x00006360


	//   ....[8]....
        /*0840*/ 	.word	0x00006950


	//   ....[9]....
        /*0844*/ 	.word	0x00006960


	//   ....[10]....
        /*0848*/ 	.word	0x00006970


	//   ....[11]....
        /*084c*/ 	.word	0x00006980


	//   ....[12]....
        /*0850*/ 	.word	0x00007960


	//   ....[13]....
        /*0854*/ 	.word	0x00007970


	//   ....[14]....
        /*0858*/ 	.word	0x00007980


	//   ....[15]....
        /*085c*/ 	.word	0x00007990


	//   ....[16]....
        /*0860*/ 	.word	0x000099d0


	//   ....[17]....
        /*0864*/ 	.word	0x00009a20


	//   ....[18]....
        /*0868*/ 	.word	0x00009ca0


	//   ....[19]....
        /*086c*/ 	.word	0x00009d40


	//   ....[20]....
        /*0870*/ 	.word	0x0000b430


	//   ....[21]....
        /*0874*/ 	.word	0x0000b490


	//   ....[22]....
        /*0878*/ 	.word	0x0000be50


	//   ....[23]....
        /*087c*/ 	.word	0x0000beb0


	//   ....[24]....
        /*0880*/ 	.word	0x0000cfd0


	//   ....[25]....
        /*0884*/ 	.word	0x0000d070


	//   ....[26]....
        /*0888*/ 	.word	0x0000d0f0


	//   ....[27]....
        /*088c*/ 	.word	0x0000d2b0


	//   ....[28]....
        /*0890*/ 	.word	0x0000eac0


	//   ....[29]....
        /*0894*/ 	.word	0x0000ead0


	//   ....[30]....
        /*0898*/ 	.word	0x0000eae0


	//   ....[31]....
        /*089c*/ 	.word	0x0000eaf0


	//   ....[32]....
        /*08a0*/ 	.word	0x0000f4f0


	//   ....[33]....
        /*08a4*/ 	.word	0x0000f500


	//   ....[34]....
        /*08a8*/ 	.word	0x0000f700


	//   ....[35]....
        /*08ac*/ 	.word	0x0000f710


	//   ....[36]....
        /*08b0*/ 	.word	0x0000f8d0


	//   ....[37]....
        /*08b4*/ 	.word	0x0000f8e0


	//   ....[38]....
        /*08b8*/ 	.word	0x0000faa0


	//   ....[39]....
        /*08bc*/ 	.word	0x0000fab0


	//   ....[40]....
        /*08c0*/ 	.word	0x0000ff10


	//   ....[41]....
        /*08c4*/ 	.word	0x0000ff20


	//   ....[42]....
        /*08c8*/ 	.word	0x00010c00


	//   ....[43]....
        /*08cc*/ 	.word	0x00010c10


	//   ....[44]....
        /*08d0*/ 	.word	0x00012110


	//   ....[45]....
        /*08d4*/ 	.word	0x00012120


	//   ....[46]....
        /*08d8*/ 	.word	0x000122f0


	//   ....[47]....
        /*08dc*/ 	.word	0x00012300


	//   ....[48]....
        /*08e0*/ 	.word	0x000124c0


	//   ....[49]....
        /*08e4*/ 	.word	0x000124d0


	//   ....[50]....
        /*08e8*/ 	.word	0x00012690


	//   ....[51]....
        /*08ec*/ 	.word	0x000126a0


	//   ....[52]....
        /*08f0*/ 	.word	0x000128c0


	//   ....[53]....
        /*08f4*/ 	.word	0x00012af0


	//   ....[54]....
        /*08f8*/ 	.word	0x00012b20


	//   ....[55]....
        /*08fc*/ 	.word	0x00012b50


	//   ....[56]....
        /*0900*/ 	.word	0x00012b80


	//   ....[57]....
        /*0904*/ 	.word	0x00012bb0


	//   ....[58]....
        /*0908*/ 	.word	0x00012be0


	//   ....[59]....
        /*090c*/ 	.word	0x00012d80


	//   ....[60]....
        /*0910*/ 	.word	0x00012db0


	//   ....[61]....
        /*0914*/ 	.word	0x00012de0


	//   ....[62]....
        /*0918*/ 	.word	0x00012e10


	//   ....[63]....
        /*091c*/ 	.word	0x00012e40


	//   ....[64]....
        /*0920*/ 	.word	0x00012e70


	//   ....[65]....
        /*0924*/ 	.word	0x00012f00


	//   ....[66]....
        /*0928*/ 	.word	0x00012f30


	//   ....[67]....
        /*092c*/ 	.word	0x00012f40


	//   ....[68]....
        /*0930*/ 	.word	0x00012ff0


	//   ....[69]....
        /*0934*/ 	.word	0x00014000


	//   ....[70]....
        /*0938*/ 	.word	0x00015bb0


	//   ....[71]....
        /*093c*/ 	.word	0x000166a0


	//   ....[72]....
        /*0940*/ 	.word	0x000166e0


	//   ....[73]....
        /*0944*/ 	.word	0x00016780


	//   ....[74]....
        /*0948*/ 	.word	0x00016790


	//   ....[75]....
        /*094c*/ 	.word	0x00016810


	//   ....[76]....
        /*0950*/ 	.word	0x00016820


	//   ....[77]....
        /*0954*/ 	.word	0x000168a0


	//   ....[78]....
        /*0958*/ 	.word	0x000168b0


	//   ....[79]....
        /*095c*/ 	.word	0x00016930


	//   ....[80]....
        /*0960*/ 	.word	0x00016940


	//   ....[81]....
        /*0964*/ 	.word	0x000169c0


	//   ....[82]....
        /*0968*/ 	.word	0x000169d0


	//   ....[83]....
        /*096c*/ 	.word	0x00016a50


	//   ....[84]....
        /*0970*/ 	.word	0x00016a60


	//   ....[85]....
        /*0974*/ 	.word	0x00016ab0


	//   ....[86]....
        /*0978*/ 	.word	0x00016ad0


	//   ....[87]....
        /*097c*/ 	.word	0x000195b0


	//   ....[88]....
        /*0980*/ 	.word	0x00019630


	//   ....[89]....
        /*0984*/ 	.word	0x00019660


	//   ....[90]....
        /*0988*/ 	.word	0x00019670


	//   ....[91]....
        /*098c*/ 	.word	0x000196a0


	//   ....[92]....
        /*0990*/ 	.word	0x000196d0


	//   ....[93]....
        /*0994*/ 	.word	0x00019700


	//   ....[94]....
        /*0998*/ 	.word	0x00019730


	//   ....[95]....
        /*099c*/ 	.word	0x000198f0


	//   ....[96]....
        /*09a0*/ 	.word	0x00019920


	//   ....[97]....
        /*09a4*/ 	.word	0x00019950


	//   ....[98]....
        /*09a8*/ 	.word	0x00019980


	//   ....[99]....
        /*09ac*/ 	.word	0x000199b0


	//   ....[100]....
        /*09b0*/ 	.word	0x000199e0


	//   ....[101]....
        /*09b4*/ 	.word	0x00019aa0


	//   ....[102]....
        /*09b8*/ 	.word	0x00019ac0


	//   ....[103]....
        /*09bc*/ 	.word	0x00019ad0


	//   ....[104]....
        /*09c0*/ 	.word	0x00019b30


	//   ....[105]....
        /*09c4*/ 	.word	0x0001a250


	//   ....[106]....
        /*09c8*/ 	.word	0x0001a660


	//   ....[107]....
        /*09cc*/ 	.word	0x0001a700


	//   ....[108]....
        /*09d0*/ 	.word	0x0001a790


	//   ....[109]....
        /*09d4*/ 	.word	0x0001a7e0


	//   ....[110]....
        /*09d8*/ 	.word	0x0001a830


	//   ....[111]....
        /*09dc*/ 	.word	0x0001a910


	//   ....[112]....
        /*09e0*/ 	.word	0x0001a9a0


	//   ....[113]....
        /*09e4*/ 	.word	0x0001a9f0


	//   ....[114]....
        /*09e8*/ 	.word	0x0001aa40


	//   ....[115]....
        /*09ec*/ 	.word	0x0001ac50


	//   ....[116]....
        /*09f0*/ 	.word	0x0001aca0


	//   ....[117]....
        /*09f4*/ 	.word	0x0001ad30


	//   ....[118]....
        /*09f8*/ 	.word	0x0001adc0


	//   ....[119]....
        /*09fc*/ 	.word	0x0001ae50


	//   ....[120]....
        /*0a00*/ 	.word	0x0001aee0


	//   ....[121]....
        /*0a04*/ 	.word	0x0001af70


	//   ....[122]....
        /*0a08*/ 	.word	0x0001b000


	//   ....[123]....
        /*0a0c*/ 	.word	0x0001b080


	//   ....[124]....
        /*0a10*/ 	.word	0x0001b0d0


	//   ....[125]....
        /*0a14*/ 	.word	0x0001b170


	//   ....[126]....
        /*0a18*/ 	.word	0x0001b200


	//   ....[127]....
        /*0a1c*/ 	.word	0x0001b280


	//   ....[128]....
        /*0a20*/ 	.word	0x0001b2d0


	//   ....[129]....
        /*0a24*/ 	.word	0x0001b360


	//   ....[130]....
        /*0a28*/ 	.word	0x0001b3f0


	//   ....[131]....
        /*0a2c*/ 	.word	0x0001b480


	//   ....[132]....
        /*0a30*/ 	.word	0x0001b510


	//   ....[133]....
        /*0a34*/ 	.word	0x0001b5a0


	//   ....[134]....
        /*0a38*/ 	.word	0x0001b630


	//   ....[135]....
        /*0a3c*/ 	.word	0x0001b6f0


	//   ....[136]....
        /*0a40*/ 	.word	0x0001b9d0


	//   ....[137]....
        /*0a44*/ 	.word	0x0001bbb0


	//   ....[138]....
        /*0a48*/ 	.word	0x0001bc00


	//   ....[139]....
        /*0a4c*/ 	.word	0x0001bc60


	//   ....[140]....
        /*0a50*/ 	.word	0x0001bd50


	//   ....[141]....
        /*0a54*/ 	.word	0x0001bdb0


	//   ....[142]....
        /*0a58*/ 	.word	0x0001bea0


	//   ....[143]....
        /*0a5c*/ 	.word	0x0001bf00


	//   ....[144]....
        /*0a60*/ 	.word	0x0001bff0


	//   ....[145]....
        /*0a64*/ 	.word	0x0001c050


	//   ....[146]....
        /*0a68*/ 	.word	0x0001c140


	//   ....[147]....
        /*0a6c*/ 	.word	0x0001c1a0


	//   ....[148]....
        /*0a70*/ 	.word	0x0001c290


	//   ....[149]....
        /*0a74*/ 	.word	0x0001c2f0


	//   ....[150]....
        /*0a78*/ 	.word	0x0001c3d0


	//   ....[151]....
        /*0a7c*/ 	.word	0x0001c440


	//   ....[152]....
        /*0a80*/ 	.word	0x0001c510


	//   ....[153]....
        /*0a84*/ 	.word	0x0001c840


	//   ....[154]....
        /*0a88*/ 	.word	0x0001c8e0


	//   ....[155]....
        /*0a8c*/ 	.word	0x0001ca80


	//   ....[156]....
        /*0a90*/ 	.word	0x0001cb00


	//   ....[157]....
        /*0a94*/ 	.word	0x0001cb80


	//   ....[158]....
        /*0a98*/ 	.word	0x0001cc00


	//   ....[159]....
        /*0a9c*/ 	.word	0x0001cc80


	//   ....[160]....
        /*0aa0*/ 	.word	0x0001cd10


	//   ....[161]....
        /*0aa4*/ 	.word	0x0001cdb0


	//   ....[162]....
        /*0aa8*/ 	.word	0x0001ce60


	//   ....[163]....
        /*0aac*/ 	.word	0x0001cee0


	//   ....[164]....
        /*0ab0*/ 	.word	0x0001cf60


	//   ....[165]....
        /*0ab4*/ 	.word	0x0001cfe0


	//   ....[166]....
        /*0ab8*/ 	.word	0x0001d070


	//   ....[167]....
        /*0abc*/ 	.word	0x0001d0f0


	//   ....[168]....
        /*0ac0*/ 	.word	0x0001d190


	//   ....[169]....
        /*0ac4*/ 	.word	0x0001d1e0


	//   ....[170]....
        /*0ac8*/ 	.word	0x0001d270


	//   ....[171]....
        /*0acc*/ 	.word	0x0001d3a0


	//----- nvinfo : EIATTR_REG_RECONFIG
	.align		4
.L_1211:
        /*0ad0*/ 	.byte	0x01, 0x54
	.zero		2


	//----- nvinfo : EIATTR_SYSCALL_OFFSETS
	.align		4
        /*0ad4*/ 	.byte	0x04, 0x46
        /*0ad6*/ 	.short	(.L_1213 - .L_1212)


	//   ....[0]....
.L_1212:
        /*0ad8*/ 	.word	0x00001dd0


	//   ....[1]....
        /*0adc*/ 	.word	0x00001f20


	//   ....[2]....
        /*0ae0*/ 	.word	0x00006500


	//   ....[3]....
        /*0ae4*/ 	.word	0x00006870


	//   ....[4]....
        /*0ae8*/ 	.word	0x000157d0


	//   ....[5]....
        /*0aec*/ 	.word	0x00015920


	//   ....[6]....
        /*0af0*/ 	.word	0x00015a20


	//   ....[7]....
        /*0af4*/ 	.word	0x000162e0


	//----- nvinfo : EIATTR_MBARRIER_INSTR_OFFSETS
	.align		4
.L_1213:
        /*0af8*/ 	.byte	0x04, 0x39
        /*0afa*/ 	.short	(.L_1215 - .L_1214)


	//   ....[0]....
.L_1214:
        /*0afc*/ 	.word	0x000002d0
        /*0b00*/ 	.word	0x000000ff
        /*0b04*/ 	.word	0x00022800
        /*0b08*/ 	.short	0x0100
        /*0b0a*/ 	.byte	0x08
	.zero		1


	//   ....[1]....
        /*0b0c*/ 	.word	0x000002e0
        /*0b10*/ 	.word	0x000000ff
        /*0b14*/ 	.word	0x00022820
        /*0b18*/ 	.short	0x0100
        /*0b1a*/ 	.byte	0x08
	.zero		1


	//   ....[2]....
        /*0b1c*/ 	.word	0x000003d0
        /*0b20*/ 	.word	0x000000ff
        /*0b24*/ 	.word	0x00022830
        /*0b28*/ 	.short	0x0100
        /*0b2a*/ 	.byte	0x08
	.zero		1


	//   ....[3]....
        /*0b2c*/ 	.word	0x000003e0
        /*0b30*/ 	.word	0x000000ff
        /*0b34*/ 	.word	0x00022840
        /*0b38*/ 	.short	0x0100
        /*0b3a*/ 	.byte	0x08
	.zero		1


	//   ....[4]....
        /*0b3c*/ 	.word	0x000003f0
        /*0b40*/ 	.word	0x000000ff
        /*0b44*/ 	.word	0x00022838
        /*0b48*/ 	.short	0x0100
        /*0b4a*/ 	.byte	0x08
	.zero		1


	//   ....[5]....
        /*0b4c*/ 	.word	0x00000400
        /*0b50*/ 	.word	0x000000ff
        /*0b54*/ 	.word	0x00022848
        /*0b58*/ 	.short	0x0100
        /*0b5a*/ 	.byte	0x08
	.zero		1


	//   ....[6]....
        /*0b5c*/ 	.word	0x00000530
        /*0b60*/ 	.word	0x000000ff
        /*0b64*/ 	.word	0x00022850
        /*0b68*/ 	.short	0x0100
        /*0b6a*/ 	.byte	0x08
	.zero		1


	//   ....[7]....
        /*0b6c*/ 	.word	0x00000540
        /*0b70*/ 	.word	0x000000ff
        /*0b74*/ 	.word	0x00022860
        /*0b78*/ 	.short	0x0100
        /*0b7a*/ 	.byte	0x08
	.zero		1


	//   ....[8]....
        /*0b7c*/ 	.word	0x00000550
        /*0b80*/ 	.word	0x000000ff
        /*0b84*/ 	.word	0x00022858
        /*0b88*/ 	.short	0x0100
        /*0b8a*/ 	.byte	0x08
	.zero		1


	//   ....[9]....
        /*0b8c*/ 	.word	0x00000560
        /*0b90*/ 	.word	0x000000ff
        /*0b94*/ 	.word	0x00022868
        /*0b98*/ 	.short	0x0100
        /*0b9a*/ 	.byte	0x08
	.zero		1


	//   ....[10]....
        /*0b9c*/ 	.word	0x00000650
        /*0ba0*/ 	.word	0x000000ff
        /*0ba4*/ 	.word	0x00022870
        /*0ba8*/ 	.short	0x0100
        /*0baa*/ 	.byte	0x06
	.zero		1


	//   ....[11]....
        /*0bac*/ 	.word	0x00000660
        /*0bb0*/ 	.word	0x000000ff
        /*0bb4*/ 	.word	0x00022880
        /*0bb8*/ 	.short	0x0100
        /*0bba*/ 	.byte	0x06
	.zero		1


	//   ....[12]....
        /*0bbc*/ 	.word	0x00000670
        /*0bc0*/ 	.word	0x000000ff
        /*0bc4*/ 	.word	0x00022878
        /*0bc8*/ 	.short	0x0100
        /*0bca*/ 	.byte	0x06
	.zero		1


	//   ....[13]....
        /*0bcc*/ 	.word	0x00000680
        /*0bd0*/ 	.word	0x000000ff
        /*0bd4*/ 	.word	0x00022888
        /*0bd8*/ 	.short	0x0100
        /*0bda*/ 	.byte	0x06
	.zero		1


	//   ....[14]....
        /*0bdc*/ 	.word	0x000007b0
        /*0be0*/ 	.word	0x000000ff
        /*0be4*/ 	.word	0x00022890
        /*0be8*/ 	.short	0x0100
        /*0bea*/ 	.byte	0x08
	.zero		1


	//   ....[15]....
        /*0bec*/ 	.word	0x000007c0
        /*0bf0*/ 	.word	0x000000ff
        /*0bf4*/ 	.word	0x000228a0
        /*0bf8*/ 	.short	0x0100
        /*0bfa*/ 	.byte	0x08
	.zero		1


	//   ....[16]....
        /*0bfc*/ 	.word	0x000007d0
        /*0c00*/ 	.word	0x000000ff
        /*0c04*/ 	.word	0x00022898
        /*0c08*/ 	.short	0x0100
        /*0c0a*/ 	.byte	0x08
	.zero		1


	//   ....[17]....
        /*0c0c*/ 	.word	0x000007e0
        /*0c10*/ 	.word	0x000000ff
        /*0c14*/ 	.word	0x000228a8
        /*0c18*/ 	.short	0x0100
        /*0c1a*/ 	.byte	0x08
	.zero		1


	//   ....[18]....
        /*0c1c*/ 	.word	0x00000910
        /*0c20*/ 	.word	0x000000ff
        /*0c24*/ 	.word	0x000228b0
        /*0c28*/ 	.short	0x0100
        /*0c2a*/ 	.byte	0x08
	.zero		1


	//   ....[19]....
        /*0c2c*/ 	.word	0x00000920
        /*0c30*/ 	.word	0x000000ff
        /*0c34*/ 	.word	0x000228c0
        /*0c38*/ 	.short	0x0100
        /*0c3a*/ 	.byte	0x08
	.zero		1


	//   ....[20]....
        /*0c3c*/ 	.word	0x00000930
        /*0c40*/ 	.word	0x000000ff
        /*0c44*/ 	.word	0x000228b8
        /*0c48*/ 	.short	0x0100
        /*0c4a*/ 	.byte	0x08
	.zero		1


	//   ....[21]....
        /*0c4c*/ 	.word	0x00000940
        /*0c50*/ 	.word	0x000000ff
        /*0c54*/ 	.word	0x000228c8
        /*0c58*/ 	.short	0x0100
        /*0c5a*/ 	.byte	0x08
	.zero		1


	//   ....[22]....
        /*0c5c*/ 	.word	0x00003160
        /*0c60*/ 	.word	0x0000005f
        /*0c64*/ 	.word	0x00022890
        /*0c68*/ 	.short	0x010a
        /*0c6a*/ 	.byte	0x3f
	.zero		1


	//   ....[23]....
        /*0c6c*/ 	.word	0x000042e0
        /*0c70*/ 	.word	0x0000005f
        /*0c74*/ 	.word	0x00022890
        /*0c78*/ 	.short	0x010a
        /*0c7a*/ 	.byte	0x3f
	.zero		1


	//   ....[24]....
        /*0c7c*/ 	.word	0x00005310
        /*0c80*/ 	.word	0x0000005f
        /*0c84*/ 	.word	0x00022890
        /*0c88*/ 	.short	0x010a
        /*0c8a*/ 	.byte	0x3f
	.zero		1


	//   ....[25]....
        /*0c8c*/ 	.word	0x00005520
        /*0c90*/ 	.word	0x00000020
        /*0c94*/ 	.word	0x00000000
        /*0c98*/ 	.short	0x0101
        /*0c9a*/ 	.byte	0x3f
	.zero		1


	//   ....[26]....
        /*0c9c*/ 	.word	0x00005560
        /*0ca0*/ 	.word	0x0000005f
        /*0ca4*/ 	.word	0x000228b0
        /*0ca8*/ 	.short	0x010a
        /*0caa*/ 	.byte	0x3f
	.zero		1


	//   ....[27]....
        /*0cac*/ 	.word	0x00005bb0
        /*0cb0*/ 	.word	0x0000005f
        /*0cb4*/ 	.word	0x00000000
        /*0cb8*/ 	.short	0x0101
        /*0cba*/ 	.byte	0x3f
	.zero		1


	//   ....[28]....
        /*0cbc*/ 	.word	0x00006590
        /*0cc0*/ 	.word	0x00000013
        /*0cc4*/ 	.word	0x00022800
        /*0cc8*/ 	.short	0x010a
        /*0cca*/ 	.byte	0x3f
	.zero		1


	//   ....[29]....
        /*0ccc*/ 	.word	0x000065e0
        /*0cd0*/ 	.word	0x00000013
        /*0cd4*/ 	.word	0x00022800
        /*0cd8*/ 	.short	0x010a
        /*0cda*/ 	.byte	0x3f
	.zero		1


	//   ....[30]....
        /*0cdc*/ 	.word	0x00006c50
        /*0ce0*/ 	.word	0x00000013
        /*0ce4*/ 	.word	0x00022800
        /*0ce8*/ 	.short	0x010a
        /*0cea*/ 	.byte	0x3f
	.zero		1


	//   ....[31]....
        /*0cec*/ 	.word	0x00007b60
        /*0cf0*/ 	.word	0x00000013
        /*0cf4*/ 	.word	0x00022800
        /*0cf8*/ 	.short	0x010a
        /*0cfa*/ 	.byte	0x3f
	.zero		1


	//   ....[32]....
        /*0cfc*/ 	.word	0x00008980
        /*0d00*/ 	.word	0x0000000d
        /*0d04*/ 	.word	0x00022830
        /*0d08*/ 	.short	0x010a
        /*0d0a*/ 	.byte	0x3f
	.zero		1


	//   ....[33]....
        /*0d0c*/ 	.word	0x00008a20
        /*0d10*/ 	.word	0x0000000d
        /*0d14*/ 	.word	0x00022830
        /*0d18*/ 	.short	0x010a
        /*0d1a*/ 	.byte	0x3f
	.zero		1


	//   ....[34]....
        /*0d1c*/ 	.word	0x0000a180
        /*0d20*/ 	.word	0x00000003
        /*0d24*/ 	.word	0x00000000
        /*0d28*/ 	.short	0x0101
        /*0d2a*/ 	.byte	0x3f
	.zero		1


	//   ....[35]....
        /*0d2c*/ 	.word	0x0000a6a0
        /*0d30*/ 	.word	0x0000000d
        /*0d34*/ 	.word	0x00022850
        /*0d38*/ 	.short	0x010a
        /*0d3a*/ 	.byte	0x3f
	.zero		1


	//   ....[36]....
        /*0d3c*/ 	.word	0x0000a6f0
        /*0d40*/ 	.word	0x0000000d
        /*0d44*/ 	.word	0x00022850
        /*0d48*/ 	.short	0x010a
        /*0d4a*/ 	.byte	0x3f
	.zero		1


	//   ....[37]....
        /*0d4c*/ 	.word	0x0000aab0
        /*0d50*/ 	.word	0x0000000d
        /*0d54*/ 	.word	0x00000000
        /*0d58*/ 	.short	0x0101
        /*0d5a*/ 	.byte	0x3f
	.zero		1


	//   ....[38]....
        /*0d5c*/ 	.word	0x0000abd0
        /*0d60*/ 	.word	0x0000000e
        /*0d64*/ 	.word	0x00022830
        /*0d68*/ 	.short	0x010a
        /*0d6a*/ 	.byte	0x3f
	.zero		1


	//   ....[39]....
        /*0d6c*/ 	.word	0x0000ac30
        /*0d70*/ 	.word	0x0000000e
        /*0d74*/ 	.word	0x00022830
        /*0d78*/ 	.short	0x010a
        /*0d7a*/ 	.byte	0x3f
	.zero		1


	//   ....[40]....
        /*0d7c*/ 	.word	0x0000c300
        /*0d80*/ 	.word	0x000000a0
        /*0d84*/ 	.word	0x00000000
        /*0d88*/ 	.short	0x0101
        /*0d8a*/ 	.byte	0x3f
	.zero		1


	//   ....[41]....
        /*0d8c*/ 	.word	0x0000cba0
        /*0d90*/ 	.word	0x0000000e
        /*0d94*/ 	.word	0x00022850
        /*0d98*/ 	.short	0x010a
        /*0d9a*/ 	.byte	0x3f
	.zero		1


	//   ....[42]....
        /*0d9c*/ 	.word	0x0000cbf0
        /*0da0*/ 	.word	0x0000000e
        /*0da4*/ 	.word	0x00022850
        /*0da8*/ 	.short	0x010a
        /*0daa*/ 	.byte	0x3f
	.zero		1


	//   ....[43]....
        /*0dac*/ 	.word	0x0000cfa0
        /*0db0*/ 	.word	0x0000000e
        /*0db4*/ 	.word	0x00000000
        /*0db8*/ 	.short	0x0101
        /*0dba*/ 	.byte	0x3f
	.zero		1


	//   ....[44]....
        /*0dbc*/ 	.word	0x0000f490
        /*0dc0*/ 	.word	0x00000003
        /*0dc4*/ 	.word	0x00000000
        /*0dc8*/ 	.short	0x0101
        /*0dca*/ 	.byte	0x3f
	.zero		1


	//   ....[45]....
        /*0dcc*/ 	.word	0x0000fe70
        /*0dd0*/ 	.word	0x00000003
        /*0dd4*/ 	.word	0x00000000
        /*0dd8*/ 	.short	0x0101
        /*0dda*/ 	.byte	0x3f
	.zero		1


	//   ....[46]....
        /*0ddc*/ 	.word	0x000140e0
        /*0de0*/ 	.word	0x00000012
        /*0de4*/ 	.word	0x00022820
        /*0de8*/ 	.short	0x010a
        /*0dea*/ 	.byte	0x3f
	.zero		1


	//   ....[47]....
        /*0dec*/ 	.word	0x000141b0
        /*0df0*/ 	.word	0x00000004
        /*0df4*/ 	.word	0x000228a0
        /*0df8*/ 	.short	0x010a
        /*0dfa*/ 	.byte	0x3f
	.zero		1


	//   ....[48]....
        /*0dfc*/ 	.word	0x000143f0
        /*0e00*/ 	.word	0x00000004
        /*0e04*/ 	.word	0x000228c0
        /*0e08*/ 	.short	0x010a
        /*0e0a*/ 	.byte	0x3f
	.zero		1


	//   ....[49]....
        /*0e0c*/ 	.word	0x00014a90
        /*0e10*/ 	.word	0x00000005
        /*0e14*/ 	.word	0x000228a0
        /*0e18*/ 	.short	0x010a
        /*0e1a*/ 	.byte	0x3f
	.zero		1


	//   ....[50]....
        /*0e1c*/ 	.word	0x00014cc0
        /*0e20*/ 	.word	0x00000005
        /*0e24*/ 	.word	0x000228c0
        /*0e28*/ 	.short	0x010a
        /*0e2a*/ 	.byte	0x3f
	.zero		1


	//   ....[51]....
        /*0e2c*/ 	.word	0x00015e20
        /*0e30*/ 	.word	0x00000000
        /*0e34*/ 	.word	0x00022840
        /*0e38*/ 	.short	0x010a
        /*0e3a*/ 	.byte	0x3f
	.zero		1


	//   ....[52]....
        /*0e3c*/ 	.word	0x00016b70
        /*0e40*/ 	.word	0x00000012
        /*0e44*/ 	.word	0x00022800
        /*0e48*/ 	.short	0x0107
        /*0e4a*/ 	.byte	0x3f
	.zero		1


	//   ....[53]....
        /*0e4c*/ 	.word	0x00016c60
        /*0e50*/ 	.word	0x00000012
        /*0e54*/ 	.word	0x00022800
        /*0e58*/ 	.short	0x0101
        /*0e5a*/ 	.byte	0x3f
	.zero		1


	//   ....[54]....
        /*0e5c*/ 	.word	0x00016c80
        /*0e60*/ 	.word	0x00000012
        /*0e64*/ 	.word	0x00022820
        /*0e68*/ 	.short	0x010a
        /*0e6a*/ 	.byte	0x3f
	.zero		1


	//   ....[55]....
        /*0e6c*/ 	.word	0x00016d60
        /*0e70*/ 	.word	0x00000002
        /*0e74*/ 	.word	0x00022860
        /*0e78*/ 	.short	0x010a
        /*0e7a*/ 	.byte	0x3f
	.zero		1


	//   ....[56]....
        /*0e7c*/ 	.word	0x00017610
        /*0e80*/ 	.word	0x00000002
        /*0e84*/ 	.word	0x00022840
        /*0e88*/ 	.short	0x010a
        /*0e8a*/ 	.byte	0x3f
	.zero		1


	//   ....[57]....
        /*0e8c*/ 	.word	0x00017860
        /*0e90*/ 	.word	0x00000002
        /*0e94*/ 	.word	0x00022860
        /*0e98*/ 	.short	0x010a
        /*0e9a*/ 	.byte	0x3f
	.zero		1


	//   ....[58]....
        /*0e9c*/ 	.word	0x00018050
        /*0ea0*/ 	.word	0x00000003
        /*0ea4*/ 	.word	0x00022840
        /*0ea8*/ 	.short	0x010a
        /*0eaa*/ 	.byte	0x3f
	.zero		1


	//   ....[59]....
        /*0eac*/ 	.word	0x000182a0
        /*0eb0*/ 	.word	0x00000003
        /*0eb4*/ 	.word	0x00022860
        /*0eb8*/ 	.short	0x010a
        /*0eba*/ 	.byte	0x3f
	.zero		1


	//   ....[60]....
        /*0ebc*/ 	.word	0x00018a20
        /*0ec0*/ 	.word	0x00000003
        /*0ec4*/ 	.word	0x00022840
        /*0ec8*/ 	.short	0x010a
        /*0eca*/ 	.byte	0x3f
	.zero		1


	//   ....[61]....
        /*0ecc*/ 	.word	0x00018c70
        /*0ed0*/ 	.word	0x00000003
        /*0ed4*/ 	.word	0x00022860
        /*0ed8*/ 	.short	0x010a
        /*0eda*/ 	.byte	0x3f
	.zero		1


	//   ....[62]....
        /*0edc*/ 	.word	0x0001a1d0
        /*0ee0*/ 	.word	0x00000000
        /*0ee4*/ 	.word	0x00022820
        /*0ee8*/ 	.short	0x010a
        /*0eea*/ 	.byte	0x3f
	.zero		1


	//   ....[63]....
        /*0eec*/ 	.word	0x0001a3b0
        /*0ef0*/ 	.word	0x00000006
        /*0ef4*/ 	.word	0x00000000
        /*0ef8*/ 	.short	0x010a
        /*0efa*/ 	.byte	0x3f
	.zero		1


	//   ....[64]....
        /*0efc*/ 	.word	0x0001a3e0
        /*0f00*/ 	.word	0x00000007
        /*0f04*/ 	.word	0x00000000
        /*0f08*/ 	.short	0x010a
        /*0f0a*/ 	.byte	0x3f
	.zero		1


	//   ....[65]....
        /*0f0c*/ 	.word	0x0001a440
        /*0f10*/ 	.word	0x00000004
        /*0f14*/ 	.word	0x00000000
        /*0f18*/ 	.short	0x010a
        /*0f1a*/ 	.byte	0x3f
	.zero		1


	//   ....[66]....
        /*0f1c*/ 	.word	0x0001a470
        /*0f20*/ 	.word	0x00000003
        /*0f24*/ 	.word	0x00000000
        /*0f28*/ 	.short	0x010a
        /*0f2a*/ 	.byte	0x3f
	.zero		1


	//   ....[67]....
        /*0f2c*/ 	.word	0x0001a4d0
        /*0f30*/ 	.word	0x0000005f
        /*0f34*/ 	.word	0x00022890
        /*0f38*/ 	.short	0x010a
        /*0f3a*/ 	.byte	0x3f
	.zero		1


	//   ....[68]....
        /*0f3c*/ 	.word	0x0001a520
        /*0f40*/ 	.word	0x0000005f
        /*0f44*/ 	.word	0x00022890
        /*0f48*/ 	.short	0x010a
        /*0f4a*/ 	.byte	0x3f
	.zero		1


	//   ....[69]....
        /*0f4c*/ 	.word	0x0001a570
        /*0f50*/ 	.word	0x0000005f
        /*0f54*/ 	.word	0x00022890
        /*0f58*/ 	.short	0x010a
        /*0f5a*/ 	.byte	0x3f
	.zero		1


	//   ....[70]....
        /*0f5c*/ 	.word	0x0001a5c0
        /*0f60*/ 	.word	0x0000005f
        /*0f64*/ 	.word	0x000228b0
        /*0f68*/ 	.short	0x010a
        /*0f6a*/ 	.byte	0x3f
	.zero		1


	//   ....[71]....
        /*0f6c*/ 	.word	0x0001a860
        /*0f70*/ 	.word	0x00000013
        /*0f74*/ 	.word	0x00022800
        /*0f78*/ 	.short	0x010a
        /*0f7a*/ 	.byte	0x3f
	.zero		1


	//   ....[72]....
        /*0f7c*/ 	.word	0x0001aa70
        /*0f80*/ 	.word	0x00000013
        /*0f84*/ 	.word	0x00022800
        /*0f88*/ 	.short	0x010a
        /*0f8a*/ 	.byte	0x3f
	.zero		1


	//   ....[73]....
        /*0f8c*/ 	.word	0x0001aac0
        /*0f90*/ 	.word	0x0000000d
        /*0f94*/ 	.word	0x00022830
        /*0f98*/ 	.short	0x010a
        /*0f9a*/ 	.byte	0x3f
	.zero		1


	//   ....[74]....
        /*0f9c*/ 	.word	0x0001ab10
        /*0fa0*/ 	.word	0x0000000d
        /*0fa4*/ 	.word	0x00022850
        /*0fa8*/ 	.short	0x010a
        /*0faa*/ 	.byte	0x3f
	.zero		1


	//   ....[75]....
        /*0fac*/ 	.word	0x0001ab60
        /*0fb0*/ 	.word	0x0000000e
        /*0fb4*/ 	.word	0x00022830
        /*0fb8*/ 	.short	0x010a
        /*0fba*/ 	.byte	0x3f
	.zero		1


	//   ....[76]....
        /*0fbc*/ 	.word	0x0001abb0
        /*0fc0*/ 	.word	0x0000000e
        /*0fc4*/ 	.word	0x00022850
        /*0fc8*/ 	.short	0x010a
        /*0fca*/ 	.byte	0x3f
	.zero		1


	//   ....[77]....
        /*0fcc*/ 	.word	0x0001b7b0
        /*0fd0*/ 	.word	0x00000012
        /*0fd4*/ 	.word	0x00022820
        /*0fd8*/ 	.short	0x010a
        /*0fda*/ 	.byte	0x3f
	.zero		1


	//   ....[78]....
        /*0fdc*/ 	.word	0x0001b800
        /*0fe0*/ 	.word	0x00000004
        /*0fe4*/ 	.word	0x000228a0
        /*0fe8*/ 	.short	0x010a
        /*0fea*/ 	.byte	0x3f
	.zero		1


	//   ....[79]....
        /*0fec*/ 	.word	0x0001b850
        /*0ff0*/ 	.word	0x00000004
        /*0ff4*/ 	.word	0x000228c0
        /*0ff8*/ 	.short	0x010a
        /*0ffa*/ 	.byte	0x3f
	.zero		1


	//   ....[80]....
        /*0ffc*/ 	.word	0x0001b8a0
        /*1000*/ 	.word	0x00000005
        /*1004*/ 	.word	0x000228a0
        /*1008*/ 	.short	0x010a
        /*100a*/ 	.byte	0x3f
	.zero		1


	//   ....[81]....
        /*100c*/ 	.word	0x0001b8f0
        /*1010*/ 	.word	0x00000005
        /*1014*/ 	.word	0x000228c0
        /*1018*/ 	.short	0x010a
        /*101a*/ 	.byte	0x3f
	.zero		1


	//   ....[82]....
        /*101c*/ 	.word	0x0001ba90
        /*1020*/ 	.word	0x00000000
        /*1024*/ 	.word	0x00022840
        /*1028*/ 	.short	0x010a
        /*102a*/ 	.byte	0x3f
	.zero		1


	//   ....[83]....
        /*102c*/ 	.word	0x0001c550
        /*1030*/ 	.word	0x00000012
        /*1034*/ 	.word	0x00022820
        /*1038*/ 	.short	0x010a
        /*103a*/ 	.byte	0x3f
	.zero		1


	//   ....[84]....
        /*103c*/ 	.word	0x0001c5a0
        /*1040*/ 	.word	0x00000002
        /*1044*/ 	.word	0x00022860
        /*1048*/ 	.short	0x010a
        /*104a*/ 	.byte	0x3f
	.zero		1


	//   ....[85]....
        /*104c*/ 	.word	0x0001c5f0
        /*1050*/ 	.word	0x00000002
        /*1054*/ 	.word	0x00022840
        /*1058*/ 	.short	0x010a
        /*105a*/ 	.byte	0x3f
	.zero		1


	//   ....[86]....
        /*105c*/ 	.word	0x0001c640
        /*1060*/ 	.word	0x00000002
        /*1064*/ 	.word	0x00022860
        /*1068*/ 	.short	0x010a
        /*106a*/ 	.byte	0x3f
	.zero		1


	//   ....[87]....
        /*106c*/ 	.word	0x0001c690
        /*1070*/ 	.word	0x00000003
        /*1074*/ 	.word	0x00022840
        /*1078*/ 	.short	0x010a
        /*107a*/ 	.byte	0x3f
	.zero		1


	//   ....[88]....
        /*107c*/ 	.word	0x0001c6e0
        /*1080*/ 	.word	0x00000003
        /*1084*/ 	.word	0x00022860
        /*1088*/ 	.short	0x010a
        /*108a*/ 	.byte	0x3f
	.zero		1


	//   ....[89]....
        /*108c*/ 	.word	0x0001c730
        /*1090*/ 	.word	0x00000003
        /*1094*/ 	.word	0x00022840
        /*1098*/ 	.short	0x010a
        /*109a*/ 	.byte	0x3f
	.zero		1


	//   ....[90]....
        /*109c*/ 	.word	0x0001c780
        /*10a0*/ 	.word	0x00000003
        /*10a4*/ 	.word	0x00022860
        /*10a8*/ 	.short	0x010a
        /*10aa*/ 	.byte	0x3f
	.zero		1


	//   ....[91]....
        /*10ac*/ 	.word	0x0001d2c0
        /*10b0*/ 	.word	0x00000000
        /*10b4*/ 	.word	0x00022820
        /*10b8*/ 	.short	0x010a
        /*10ba*/ 	.byte	0x3f
	.zero		1


	//   ....[92]....
        /*10bc*/ 	.word	0x0001d460
        /*10c0*/ 	.word	0x00000006
        /*10c4*/ 	.word	0x00000000
        /*10c8*/ 	.short	0x010a
        /*10ca*/ 	.byte	0x3f
	.zero		1


	//   ....[93]....
        /*10cc*/ 	.word	0x0001d4b0
        /*10d0*/ 	.word	0x00000007
        /*10d4*/ 	.word	0x00000000
        /*10d8*/ 	.short	0x010a
        /*10da*/ 	.byte	0x3f
	.zero		1


	//   ....[94]....
        /*10dc*/ 	.word	0x0001d500
        /*10e0*/ 	.word	0x00000004
        /*10e4*/ 	.word	0x00000000
        /*10e8*/ 	.short	0x010a
        /*10ea*/ 	.byte	0x3f
	.zero		1


	//----- nvinfo : EIATTR_NUM_MBARRIERS
	.align		4
.L_1215:
        /*10ec*/ 	.byte	0x03, 0x38
        /*10ee*/ 	.short	0x0016


	//----- nvinfo : EIATTR_EXIT_INSTR_OFFSETS
	.align		4
        /*10f0*/ 	.byte	0x04, 0x1c
        /*10f2*/ 	.short	(.L_1217 - .L_1216)


	//   ....[0]....
.L_1216:
        /*10f4*/ 	.word	0x0001a4c0


	//----- nvinfo : EIATTR_MAX_THREADS
	.align		4
.L_1217:
        /*10f8*/ 	.byte	0x04, 0x05
        /*10fa*/ 	.short	(.L_1219 - .L_1218)
.L_1218:
        /*10fc*/ 	.word	0x00000180
        /*1100*/ 	.word	0x00000001
        /*1104*/ 	.word	0x00000001


	//----- nvinfo : EIATTR_CRS_STACK_SIZE
	.align		4
.L_1219:
        /*1108*/ 	.byte	0x04, 0x1e
        /*110a*/ 	.short	(.L_1221 - .L_1220)
.L_1220:
        /*110c*/ 	.word	0x00000000


	//----- nvinfo : EIATTR_CBANK_PARAM_SIZE
	.align		4
.L_1221:
        /*1110*/ 	.byte	0x03, 0x19
        /*1112*/ 	.short	0x0af0


	//----- nvinfo : EIATTR_PARAM_CBANK
	.align		4
        /*1114*/ 	.byte	0x04, 0x0a
        /*1116*/ 	.short	(.L_1223 - .L_1222)
	.align		4
.L_1222:
        /*1118*/ 	.word	index@(.nv.constant0._ZN7cutlass13device_kernelIN5flash11enable_sm90INS1_16FlashAttnFwdSm90INS1_25CollectiveMainloopFwdSm90ILi2EN4cute5tupleIJNS5_1CILi1EEES8_S8_EEENS6_IJNS7_ILi128EEENS7_ILi96EEENS7_ILi64EEEEEELi256ENS_6half_tEfNS_4arch4Sm90ELb0ELb0ELb1ELb1ELb0ELb1ELb0ELb1ELb0ELb1ELb1ELb0EEENS1_21CollectiveEpilogueFwdINS6_IJSA_NS7_ILi256EEESB_EEES9_SE_SG_Li256ELb1ELb1ELb1ELb0EEENS1_36VarlenDynamicPersistentTileSchedulerILi128ELi96ELi256ELi128ELb1ELb1ELb1ELb0ELb1ELb1EEEEEEEEEvNT_6ParamsE)
        /*111c*/ 	.short	0x0210
        /*111e*/ 	.short	0x0af0


	//----- nvinfo : EIATTR_SW_WAR
	.align		4
.L_1223:
        /*1120*/ 	.byte	0x04, 0x36
        /*1122*/ 	.short	(.L_1225 - .L_1224)
.L_1224:
        /*1124*/ 	.word	0x00000008
.L_1225:


//--------------------- .nv.info._ZN7cutlass13device_kernelIN5flash11enable_sm90INS1_16FlashAttnFwdSm90INS1_25CollectiveMainloopFwdSm90ILi2EN4cute5tupleIJNS5_1CILi1EEES8_S8_EEENS6_IJNS7_ILi128EEENS7_ILi96EEENS7_ILi64EEEEEELi256ENS_6half_tEfNS_4arch4Sm90ELb0ELb0ELb1ELb1ELb0ELb0ELb1ELb1ELb0ELb1ELb1ELb0EEENS1_21CollectiveEpilogueFwdINS6_IJSA_NS7_ILi256EEESB_EEES9_SE_SG_Li256ELb1ELb1ELb1ELb0EEENS1_36VarlenDynamicPersistentTileSchedulerILi128ELi96ELi256ELi128ELb1ELb1ELb1ELb0ELb1ELb1EEEEEEEEEvNT_6ParamsE --------------------------
	.section	.nv.info._ZN7cutlass13device_kernelIN5flash11enable_sm90INS1_16FlashAttnFwdSm90INS1_25CollectiveMainloopFwdSm90ILi2EN4cute5tupleIJNS5_1CILi1EEES8_S8_EEENS6_IJNS7_ILi128EEENS7_ILi96EEENS7_ILi64EEEEEELi256ENS_6half_tEfNS_4arch4Sm90ELb0ELb0ELb1ELb1ELb0ELb0ELb1ELb1ELb0ELb1ELb1ELb0EEENS1_21CollectiveEpilogueFwdINS6_IJSA_NS7_ILi256EEESB_EEES9_SE_SG_Li256ELb1ELb1ELb1ELb0EEENS1_36VarlenDynamicPersistentTileSchedulerILi128ELi96ELi256ELi128ELb1ELb1ELb1ELb0ELb1ELb1EEEEEEEEEvNT_6ParamsE,"",@"SHT_CUDA_INFO"
	.sectionflags	@""
	.align	4


	//----- nvinfo : EIATTR_CUDA_API_VERSION
	.align		4
        /*0000*/ 	.byte	0x04, 0x37
        /*0002*/ 	.short	(.L_1227 - .L_1226)
.L_1226:
        /*0004*/ 	.word	0x00000082


	//----- nvinfo : EIATTR_KPARAM_INFO
	.align		4
.L_1227:
        /*0008*/ 	.byte	0x04, 0x17
        /*000a*/ 	.short	(.L_1229 - .L_1228)
.L_1228:
        /*000c*/ 	.word	0x00000000
        /*0010*/ 	.short	0x0000
        /*0012*/ 	.short	0x0070
        /*0014*/ 	.byte	0x00, 0xf0, 0x01, 0x2e


	//----- nvinfo : EIATTR_SPARSE_MMA_MASK
	.align		4
.L_1229:
        /*0018*/ 	.byte	0x03, 0x50
        /*001a*/ 	.short	0x0000


	//----- nvinfo : EIATTR_MAXREG_COUNT
	.align		4
        /*001c*/ 	.byte	0x03, 0x1b
        /*001e*/ 	.short	0x00a8


	//----- nvinfo : EIATTR_NUM_BARRIERS
	.align		4
        /*0020*/ 	.byte	0x02, 0x4c
        /*0022*/ 	.byte	0x10
	.zero		1


	//----- nvinfo : EIATTR_EXTERNS
	.align		4
        /*0024*/ 	.byte	0x04, 0x0f
        /*0026*/ 	.short	(.L_1231 - .L_1230)


	//   ....[0]....
	.align		4
.L_1230:
        /*0028*/ 	.word	index@(__assertfail)


	//----- nvinfo : EIATTR_ANNOTATIONS
	.align		4
.L_1231:
        /*002c*/ 	.byte	0x04, 0x55
        /*002e*/ 	.short	(.L_1233 - .L_1232)


	//   ....[0]....
.L_1232:
        /* <DEDUP_REMOVED lines=96> */


	//----- nvinfo : EIATTR_MERCURY_ISA_VERSION
	.align		4
.L_1233:
        /*0620*/ 	.byte	0x03, 0x5f
        /*0622*/ 	.short	0x0101


	//----- nvinfo : EIATTR_UNUSED_LOAD_BYTE_OFFSET
	.align		4
        /*0624*/ 	.byte	0x04, 0x44
        /*0626*/ 	.short	(.L_1235 - .L_1234)


	//   ....[0]....
.L_1234:
        /*0628*/ 	.word	0x00000a50
        /*062c*/ 	.word	0x0000fff0


	//   ....[1]....
        /*0630*/ 	.word	0x00007b50
        /*0634*/ 	.word	0x0000fff0


	//----- nvinfo : EIATTR_INT_WARP_WIDE_INSTR_OFFSETS
	.align		4
.L_1235:
        /*0638*/ 	.byte	0x04, 0x31
        /*063a*/ 	.short	(.L_1237 - .L_1236)


	//   ....[0]....
.L_1236:
        /*063c*/ 	.word	0x00000120


	//   ....[1]....
        /*0640*/ 	.word	0x00000160


	//   ....[2]....
        /*0644*/ 	.word	0x000001d0


	//   ....[3]....
        /*0648*/ 	.word	0x00000240


	//   ....[4]....
        /*064c*/ 	.word	0x0000d870


	//   ....[5]....
        /*0650*/ 	.word	0x0000d900


	//   ....[6]....
        /*0654*/ 	.word	0x000121a0


	//   ....[7]....
        /*0658*/ 	.word	0x00012230


	//----- nvinfo : EIATTR_COOP_GROUP_MASK_REGIDS
	.align		4
.L_1237:
        /*065c*/ 	.byte	0x04, 0x29
        /*065e*/ 	.short	(.L_1239 - .L_1238)


	//   ....[0]....
.L_1238:
        /*0660*/ 	.word	0xffffffff


	//   ....[1]....
        /*0664*/ 	.word	0xffffffff


	//   ....[2]....
        /*0668*/ 	.word	0xffffffff


	//   ....[3]....
        /*066c*/ 	.word	0xffffffff


	//   ....[4]....
        /*0670*/ 	.word	0xffffffff


	//   ....[5]....
        /*0674*/ 	.word	0xffffffff


	//   ....[6]....
        /*0678*/ 	.word	0xffffffff


	//   ....[7]....
        /*067c*/ 	.word	0xffffffff


	//   ....[8]....
        /*0680*/ 	.word	0xffffffff


	//   ....[9]....
        /*0684*/ 	.word	0xffffffff


	//   ....[10]....
        /*0688*/ 	.word	0xffffffff


	//   ....[11]....
        /*068c*/ 	.word	0xffffffff


	//   ....[12]....
        /*0690*/ 	.word	0xffffffff


	//   ....[13]....
        /*0694*/ 	.word	0xffffffff


	//   ....[14]....
        /*0698*/ 	.word	0xffffffff


	//   ....[15]....
        /*069c*/ 	.word	0xffffffff


	//   ....[16]....
        /*06a0*/ 	.word	0xffffffff


	//   ....[17]....
        /*06a4*/ 	.word	0xffffffff


	//   ....[18]....
        /*06a8*/ 	.word	0xffffffff


	//   ....[19]....
        /*06ac*/ 	.word	0xffffffff


	//   ....[20]....
        /*06b0*/ 	.word	0xffffffff


	//   ....[21]....
        /*06b4*/ 	.word	0xffffffff


	//   ....[22]....
        /*06b8*/ 	.word	0xffffffff


	//   ....[23]....
        /*06bc*/ 	.word	0xffffffff


	//   ....[24]....
        /*06c0*/ 	.word	0xffffffff


	//   ....[25]....
        /*06c4*/ 	.word	0xffffffff


	//   ....[26]....
        /*06c8*/ 	.word	0xffffffff


	//   ....[27]....
        /*06cc*/ 	.word	0xffffffff


	//   ....[28]....
        /*06d0*/ 	.word	0xffffffff


	//   ....[29]....
        /*06d4*/ 	.word	0xffffffff


	//   ....[30]....
        /*06d8*/ 	.word	0xffffffff


	//   ....[31]....
        /*06dc*/ 	.word	0xffffffff


	//   ....[32]....
        /*06e0*/ 	.word	0xffffffff


	//   ....[33]....
        /*06e4*/ 	.word	0xffffffff


	//   ....[34]....
        /*06e8*/ 	.word	0xffffffff


	//   ....[35]....
        /*06ec*/ 	.word	0xffffffff


	//   ....[36]....
        /*06f0*/ 	.word	0xffffffff


	//   ....[37]....
        /*06f4*/ 	.word	0xffffffff


	//   ....[38]....
        /*06f8*/ 	.word	0xffffffff


	//   ....[39]....
        /*06fc*/ 	.word	0xffffffff


	//   ....[40]....
        /*0700*/ 	.word	0xffffffff


	//   ....[41]....
        /*0704*/ 	.word	0xffffffff


	//   ....[42]....
        /*0708*/ 	.word	0xffffffff


	//   ....[43]....
        /*070c*/ 	.word	0xffffffff


	//   ....[44]....
        /*0710*/ 	.word	0xffffffff


	//   ....[45]....
        /*0714*/ 	.word	0xffffffff


	//   ....[46]....
        /*0718*/ 	.word	0xffffffff


	//   ....[47]....
        /*071c*/ 	.word	0xffffffff


	//   ....[48]....
        /*0720*/ 	.word	0xffffffff


	//   ....[49]....
        /*0724*/ 	.word	0xffffffff


	//   ....[50]....
        /*0728*/ 	.word	0xffffffff


	//   ....[51]....
        /*072c*/ 	.word	0xffffffff


	//   ....[52]....
        /*0730*/ 	.word	0xffffffff


	//   ....[53]....
        /*0734*/ 	.word	0xffffffff


	//   ....[54]....
        /*0738*/ 	.word	0xffffffff


	//   ....[55]....
        /*073c*/ 	.word	0xffffffff


	//   ....[56]....
        /*0740*/ 	.word	0xffffffff


	//   ....[57]....
        /*0744*/ 	.word	0xffffffff


	//   ....[58]....
        /*0748*/ 	.word	0xffffffff


	//   ....[59]....
        /*074c*/ 	.word	0xffffffff


	//   ....[60]....
        /*0750*/ 	.word	0xffffffff


	//   ....[61]....
        /*0754*/ 	.word	0xffffffff


	//   ....[62]....
        /*0758*/ 	.word	0xffffffff


	//   ....[63]....
        /*075c*/ 	.word	0xffffffff


	//   ....[64]....
        /*0760*/ 	.word	0xffffffff


	//   ....[65]....
        /*0764*/ 	.word	0xffffffff


	//   ....[66]....
        /*0768*/ 	.word	0xffffffff


	//   ....[67]....
        /*076c*/ 	.word	0xffffffff


	//   ....[68]....
        /*0770*/ 	.word	0xffffffff


	//   ....[69]....
        /*0774*/ 	.word	0xffffffff


	//   ....[70]....
        /*0778*/ 	.word	0xffffffff


	//   ....[71]....
        /*077c*/ 	.word	0xffffffff


	//   ....[72]....
        /*0780*/ 	.word	0xffffffff


	//   ....[73]....
        /*0784*/ 	.word	0xffffffff


	//   ....[74]....
        /*0788*/ 	.word	0xffffffff


	//   ....[75]....
        /*078c*/ 	.word	0xffffffff


	//   ....[76]....
        /*0790*/ 	.word	0xffffffff


	//   ....[77]....
        /*0794*/ 	.word	0xffffffff


	//   ....[78]....
        /*0798*/ 	.word	0xffffffff


	//   ....[79]....
        /*079c*/ 	.word	0xffffffff


	//   ....[80]....
        /*07a0*/ 	.word	0xffffffff


	//   ....[81]....
        /*07a4*/ 	.word	0xffffffff


	//   ....[82]....
        /*07a8*/ 	.word	0xffffffff


	//   ....[83]....
        /*07ac*/ 	.word	0xffffffff


	//   ....[84]....
        /*07b0*/ 	.word	0xffffffff


	//   ....[85]....
        /*07b4*/ 	.word	0xffffffff


	//   ....[86]....
        /*07b8*/ 	.word	0xffffffff


	//   ....[87]....
        /*07bc*/ 	.word	0xffffffff


	//   ....[88]....
        /*07c0*/ 	.word	0xffffffff


	//   ....[89]....
        /*07c4*/ 	.word	0xffffffff


	//   ....[90]....
        /*07c8*/ 	.word	0xffffffff


	//   ....[91]....
        /*07cc*/ 	.word	0xffffffff


	//   ....[92]....
        /*07d0*/ 	.word	0xffffffff


	//   ....[93]....
        /*07d4*/ 	.word	0xffffffff


	//   ....[94]....
        /*07d8*/ 	.word	0xffffffff


	//   ....[95]....
        /*07dc*/ 	.word	0xffffffff


	//   ....[96]....
        /*07e0*/ 	.word	0xffffffff


	//   ....[97]....
        /*07e4*/ 	.word	0xffffffff


	//   ....[98]....
        /*07e8*/ 	.word	0xffffffff


	//   ....[99]....
        /*07ec*/ 	.word	0xffffffff


	//   ....[100]....
        /*07f0*/ 	.word	0xffffffff


	//   ....[101]....
        /*07f4*/ 	.word	0xffffffff


	//   ....[102]....
        /*07f8*/ 	.word	0xffffffff


	//   ....[103]....
        /*07fc*/ 	.word	0xffffffff


	//   ....[104]....
        /*0800*/ 	.word	0xffffffff


	//   ....[105]....
        /*0804*/ 	.word	0xffffffff


	//   ....[106]....
        /*0808*/ 	.word	0xffffffff


	//   ....[107]....
        /*080c*/ 	.word	0xffffffff


	//   ....[108]....
        /*0810*/ 	.word	0xffffffff


	//   ....[109]....
        /*0814*/ 	.word	0xffffffff


	//   ....[110]....
        /*0818*/ 	.word	0xffffffff


	//   ....[111]....
        /*081c*/ 	.word	0xffffffff


	//   ....[112]....
        /*0820*/ 	.word	0xffffffff


	//   ....[113]....
        /*0824*/ 	.word	0x0500000f


	//   ....[114]....
        /*0828*/ 	.word	0x0500000f


	//   ....[115]....
        /*082c*/ 	.word	0x0500000f


	//   ....[116]....
        /*0830*/ 	.word	0x0500000f


	//   ....[117]....
        /*0834*/ 	.word	0x0500000f


	//   ....[118]....
        /*0838*/ 	.word	0x0500000f


	//   ....[119]....
        /*083c*/ 	.word	0x0500000f


	//   ....[120]....
        /*0840*/ 	.word	0x0500000f


	//   ....[121]....
        /*0844*/ 	.word	0x0500000f


	//   ....[122]....
        /*0848*/ 	.word	0x0500000f


	//   ....[123]....
        /*084c*/ 	.word	0x0500000f


	//   ....[124]....
        /*0850*/ 	.word	0x0500000f


	//   ....[125]....
        /*0854*/ 	.word	0x0500000f


	//   ....[126]....
        /*0858*/ 	.word	0x0500000f


	//   ....[127]....
        /*085c*/ 	.word	0x0500000f


	//   ....[128]....
        /*0860*/ 	.word	0x0500000f


	//   ....[129]....
        /*0864*/ 	.word	0x0500000f


	//   ....[130]....
        /*0868*/ 	.word	0x0500000f


	//   ....[131]....
        /*086c*/ 	.word	0x0500000f


	//   ....[132]....
        /*0870*/ 	.word	0x0500000f


	//   ....[133]....
        /*0874*/ 	.word	0x0500000f


	//   ....[134]....
        /*0878*/ 	.word	0x0500000f


	//   ....[135]....
        /*087c*/ 	.word	0x0500000f


	//   ....[136]....
        /*0880*/ 	.word	0x0500000f


	//   ....[137]....
        /*0884*/ 	.word	0x0500000f


	//   ....[138]....
        /*0888*/ 	.word	0x0500000f


	//   ....[139]....
        /*088c*/ 	.word	0x0500000f


	//   ....[140]....
        /*0890*/ 	.word	0x0500000f


	//   ....[141]....
        /*0894*/ 	.word	0x0500000f


	//   ....[142]....
        /*0898*/ 	.word	0x0500000f


	//   ....[143]....
        /*089c*/ 	.word	0x0500000f


	//   ....[144]....
        /*08a0*/ 	.word	0x0500000f


	//   ....[145]....
        /*08a4*/ 	.word	0x0500000f


	//   ....[146]....
        /*08a8*/ 	.word	0x0500000f


	//   ....[147]....
        /*08ac*/ 	.word	0x0500000f


	//   ....[148]....
        /*08b0*/ 	.word	0x0500000f


	//   ....[149]....
        /*08b4*/ 	.word	0x0500000f


	//   ....[150]....
        /*08b8*/ 	.word	0x0500000f


	//   ....[151]....
        /*08bc*/ 	.word	0x0500000f


	//   ....[152]....
        /*08c0*/ 	.word	0x0500000f


	//   ....[153]....
        /*08c4*/ 	.word	0x0500000f


	//   ....[154]....
        /*08c8*/ 	.word	0x0500000f


	//   ....[155]....
        /*08cc*/ 	.word	0x0500000f


	//   ....[156]....
        /*08d0*/ 	.word	0x0500000f


	//   ....[157]....
        /*08d4*/ 	.word	0x0500000f


	//   ....[158]....
        /*08d8*/ 	.word	0x0500000f


	//   ....[159]....
        /*08dc*/ 	.word	0x0500000f


	//   ....[160]....
        /*08e0*/ 	.word	0x0500000f


	//   ....[161]....
        /*08e4*/ 	.word	0x0500000f


	//   ....[162]....
        /*08e8*/ 	.word	0x0500000f


	//   ....[163]....
        /*08ec*/ 	.word	0x0500000f


	//   ....[164]....
        /*08f0*/ 	.word	0x0500000f


	//----- nvinfo : EIATTR_COOP_GROUP_INSTR_OFFSETS
	.align		4
.L_1239:
        /*08f4*/ 	.byte	0x04, 0x28
        /*08f6*/ 	.short	(.L_1241 - .L_1240)


	//   ....[0]....
.L_1240:
        /*08f8*/ 	.word	0x00000060


	//   ....[1]....
        /*08fc*/ 	.word	0x00000130


	//   ....[2]....
        /*0900*/ 	.word	0x000001f0


	//   ....[3]....
        /*0904*/ 	.word	0x000003c0


	//   ....[4]....
        /*0908*/ 	.word	0x00000520


	//   ....[5]....
        /*090c*/ 	.word	0x00000640


	//   ....[6]....
        /*0910*/ 	.word	0x000007a0


	//   ....[7]....
        /*0914*/ 	.word	0x00001b90


	//   ....[8]....
        /*0918*/ 	.word	0x000037f0


	//   ....[9]....
        /*091c*/ 	.word	0x000038e0


	//   ....[10]....
        /*0920*/ 	.word	0x000039c0


	//   ....[11]....
        /*0924*/ 	.word	0x00003b20


	//   ....[12]....
        /*0928*/ 	.word	0x00005720


	//   ....[13]....
        /*092c*/ 	.word	0x00005780


	//   ....[14]....
        /*0930*/ 	.word	0x00006180


	//   ....[15]....
        /*0934*/ 	.word	0x000061e0


	//   ....[16]....
        /*0938*/ 	.word	0x00007140


	//   ....[17]....
        /*093c*/ 	.word	0x00007170


	//   ....[18]....
        /*0940*/ 	.word	0x000071a0


	//   ....[19]....
        /*0944*/ 	.word	0x000071b0


	//   ....[20]....
        /*0948*/ 	.word	0x00008bb0


	//   ....[21]....
        /*094c*/ 	.word	0x00008bc0


	//   ....[22]....
        /*0950*/ 	.word	0x00008bd0


	//   ....[23]....
        /*0954*/ 	.word	0x00008c20


	//   ....[24]....
        /*0958*/ 	.word	0x000096c0


	//   ....[25]....
        /*095c*/ 	.word	0x000096e0


	//   ....[26]....
        /*0960*/ 	.word	0x00009870


	//   ....[27]....
        /*0964*/ 	.word	0x00009890


	//   ....[28]....
        /*0968*/ 	.word	0x000099d0


	//   ....[29]....
        /*096c*/ 	.word	0x000099f0


	//   ....[30]....
        /*0970*/ 	.word	0x00009b40


	//   ....[31]....
        /*0974*/ 	.word	0x00009b60


	//   ....[32]....
        /*0978*/ 	.word	0x0000a160


	//   ....[33]....
        /*097c*/ 	.word	0x0000a1a0


	//   ....[34]....
        /*0980*/ 	.word	0x0000aa60


	//   ....[35]....
        /*0984*/ 	.word	0x0000aa70


	//   ....[36]....
        /*0988*/ 	.word	0x0000bbc0


	//   ....[37]....
        /*098c*/ 	.word	0x0000bbf0


	//   ....[38]....
        /*0990*/ 	.word	0x0000bd60


	//   ....[39]....
        /*0994*/ 	.word	0x0000bd80


	//   ....[40]....
        /*0998*/ 	.word	0x0000bec0


	//   ....[41]....
        /*099c*/ 	.word	0x0000bee0


	//   ....[42]....
        /*09a0*/ 	.word	0x0000c030


	//   ....[43]....
        /*09a4*/ 	.word	0x0000c050


	//   ....[44]....
        /*09a8*/ 	.word	0x0000c220


	//   ....[45]....
        /*09ac*/ 	.word	0x0000c460


	//   ....[46]....
        /*09b0*/ 	.word	0x0000c490


	//   ....[47]....
        /*09b4*/ 	.word	0x0000c4c0


	//   ....[48]....
        /*09b8*/ 	.word	0x0000c4f0


	//   ....[49]....
        /*09bc*/ 	.word	0x0000c520


	//   ....[50]....
        /*09c0*/ 	.word	0x0000c550


	//   ....[51]....
        /*09c4*/ 	.word	0x0000c6f0


	//   ....[52]....
        /*09c8*/ 	.word	0x0000c720


	//   ....[53]....
        /*09cc*/ 	.word	0x0000c750


	//   ....[54]....
        /*09d0*/ 	.word	0x0000c780


	//   ....[55]....
        /*09d4*/ 	.word	0x0000c7b0


	//   ....[56]....
        /*09d8*/ 	.word	0x0000c7e0


	//   ....[57]....
        /*09dc*/ 	.word	0x0000c870


	//   ....[58]....
        /*09e0*/ 	.word	0x0000c8a0


	//   ....[59]....
        /*09e4*/ 	.word	0x0000c8b0


	//   ....[60]....
        /*09e8*/ 	.word	0x0000c960


	//   ....[61]....
        /*09ec*/ 	.word	0x0000de50


	//   ....[62]....
        /*09f0*/ 	.word	0x0000e930


	//   ....[63]....
        /*09f4*/ 	.word	0x0000e950


	//   ....[64]....
        /*09f8*/ 	.word	0x0000e960


	//   ....[65]....
        /*09fc*/ 	.word	0x0000e990


	//   ....[66]....
        /*0a00*/ 	.word	0x0000ea70


	//   ....[67]....
        /*0a04*/ 	.word	0x0000eb00


	//   ....[68]....
        /*0a08*/ 	.word	0x0000eb30


	//   ....[69]....
        /*0a0c*/ 	.word	0x0000ebb0


	//   ....[70]....
        /*0a10*/ 	.word	0x0000ebe0


	//   ....[71]....
        /*0a14*/ 	.word	0x0000ec60


	//   ....[72]....
        /*0a18*/ 	.word	0x0000ec90


	//   ....[73]....
        /*0a1c*/ 	.word	0x0000ed10


	//   ....[74]....
        /*0a20*/ 	.word	0x0000ed40


	//   ....[75]....
        /*0a24*/ 	.word	0x0000ed60


	//   ....[76]....
        /*0a28*/ 	.word	0x0000edb0


	//   ....[77]....
        /*0a2c*/ 	.word	0x0000edc0


	//   ....[78]....
        /*0a30*/ 	.word	0x0000f4f0


	//   ....[79]....
        /*0a34*/ 	.word	0x0000f550


	//   ....[80]....
        /*0a38*/ 	.word	0x0000f560


	//   ....[81]....
        /*0a3c*/ 	.word	0x0000f600


	//   ....[82]....
        /*0a40*/ 	.word	0x0000f690


	//   ....[83]....
        /*0a44*/ 	.word	0x0000f6a0


	//   ....[84]....
        /*0a48*/ 	.word	0x0000f730


	//   ....[85]....
        /*0a4c*/ 	.word	0x0000f740


	//   ....[86]....
        /*0a50*/ 	.word	0x0000f7b0


	//   ....[87]....
        /*0a54*/ 	.word	0x0000f7c0


	//   ....[88]....
        /*0a58*/ 	.word	0x0000f840


	//   ....[89]....
        /*0a5c*/ 	.word	0x0000f850


	//   ....[90]....
        /*0a60*/ 	.word	0x0000f8d0


	//   ....[91]....
        /*0a64*/ 	.word	0x0000f8e0


	//   ....[92]....
        /*0a68*/ 	.word	0x0000f8f0


	//   ....[93]....
        /*0a6c*/ 	.word	0x0000f930


	//   ....[94]....
        /*0a70*/ 	.word	0x000124c0


	//   ....[95]....
        /*0a74*/ 	.word	0x000124f0


	//   ....[96]....
        /*0a78*/ 	.word	0x00012550


	//   ....[97]....
        /*0a7c*/ 	.word	0x00012580


	//   ....[98]....
        /*0a80*/ 	.word	0x000125b0


	//   ....[99]....
        /*0a84*/ 	.word	0x000125e0


	//   ....[100]....
        /*0a88*/ 	.word	0x00012610


	//   ....[101]....
        /*0a8c*/ 	.word	0x00012640


	//   ....[102]....
        /*0a90*/ 	.word	0x00012800


	//   ....[103]....
        /*0a94*/ 	.word	0x00012830


	//   ....[104]....
        /*0a98*/ 	.word	0x00012860


	//   ....[105]....
        /*0a9c*/ 	.word	0x00012890


	//   ....[106]....
        /*0aa0*/ 	.word	0x000128c0


	//   ....[107]....
        /*0aa4*/ 	.word	0x000128f0


	//   ....[108]....
        /*0aa8*/ 	.word	0x000129b0


	//   ....[109]....
        /*0aac*/ 	.word	0x000129d0


	//   ....[110]....
        /*0ab0*/ 	.word	0x000129e0


	//   ....[111]....
        /*0ab4*/ 	.word	0x00012a40


	//   ....[112]....
        /*0ab8*/ 	.word	0x00013160


	//   ....[113]....
        /*0abc*/ 	.word	0x00013680


	//   ....[114]....
        /*0ac0*/ 	.word	0x00013800


	//   ....[115]....
        /*0ac4*/ 	.word	0x00013860


	//   ....[116]....
        /*0ac8*/ 	.word	0x000138d0


	//   ....[117]....
        /*0acc*/ 	.word	0x00013940


	//   ....[118]....
        /*0ad0*/ 	.word	0x000139f0


	//   ....[119]....
        /*0ad4*/ 	.word	0x00013ae0


	//   ....[120]....
        /*0ad8*/ 	.word	0x00013c10


	//   ....[121]....
        /*0adc*/ 	.word	0x00013cb0


	//   ....[122]....
        /*0ae0*/ 	.word	0x00013d80


	//   ....[123]....
        /*0ae4*/ 	.word	0x00013e20


	//   ....[124]....
        /*0ae8*/ 	.word	0x00013ef0


	//   ....[125]....
        /*0aec*/ 	.word	0x00013f90


	//   ....[126]....
        /*0af0*/ 	.word	0x00014060


	//   ....[127]....
        /*0af4*/ 	.word	0x00014100


	//   ....[128]....
        /*0af8*/ 	.word	0x000141b0


	//   ....[129]....
        /*0afc*/ 	.word	0x00014250


	//   ....[130]....
        /*0b00*/ 	.word	0x000144f0


	//   ....[131]....
        /*0b04*/ 	.word	0x000145a0


	//   ....[132]....
        /*0b08*/ 	.word	0x000146a0


	//   ....[133]....
        /*0b0c*/ 	.word	0x00014790


	//   ....[134]....
        /*0b10*/ 	.word	0x00014850


	//   ....[135]....
        /*0b14*/ 	.word	0x00014910


	//   ....[136]....
        /*0b18*/ 	.word	0x000149d0


	//   ....[137]....
        /*0b1c*/ 	.word	0x00014a90


	//   ....[138]....
        /*0b20*/ 	.word	0x00014b50


	//   ....[139]....
        /*0b24*/ 	.word	0x00014c10


	//   ....[140]....
        /*0b28*/ 	.word	0x00014cd0


	//   ....[141]....
        /*0b2c*/ 	.word	0x00014d80


	//   ....[142]....
        /*0b30*/ 	.word	0x00014e80


	//   ....[143]....
        /*0b34*/ 	.word	0x00014ed0


	//   ....[144]....
        /*0b38*/ 	.word	0x00014f30


	//   ....[145]....
        /*0b3c*/ 	.word	0x00015010


	//   ....[146]....
        /*0b40*/ 	.word	0x00015340


	//   ....[147]....
        /*0b44*/ 	.word	0x000153e0


	//   ....[148]....
        /*0b48*/ 	.word	0x00015580


	//   ....[149]....
        /*0b4c*/ 	.word	0x00015600


	//   ....[150]....
        /*0b50*/ 	.word	0x00015680


	//   ....[151]....
        /*0b54*/ 	.word	0x00015700


	//   ....[152]....
        /*0b58*/ 	.word	0x00015780


	//   ....[153]....
        /*0b5c*/ 	.word	0x00015810


	//   ....[154]....
        /*0b60*/ 	.word	0x000158b0


	//   ....[155]....
        /*0b64*/ 	.word	0x00015960


	//   ....[156]....
        /*0b68*/ 	.word	0x000159e0


	//   ....[157]....
        /*0b6c*/ 	.word	0x00015a60


	//   ....[158]....
        /*0b70*/ 	.word	0x00015ae0


	//   ....[159]....
        /*0b74*/ 	.word	0x00015b70


	//   ....[160]....
        /*0b78*/ 	.word	0x00015bf0


	//   ....[161]....
        /*0b7c*/ 	.word	0x00015c90


	//   ....[162]....
        /*0b80*/ 	.word	0x00015ce0


	//   ....[163]....
        /*0b84*/ 	.word	0x00015d70


	//   ....[164]....
        /*0b88*/ 	.word	0x00015ea0


	//----- nvinfo : EIATTR_REG_RECONFIG
	.align		4
.L_1241:
        /*0b8c*/ 	.byte	0x01, 0x54
	.zero		2


	//----- nvinfo : EIATTR_SYSCALL_OFFSETS
	.align		4
        /*0b90*/ 	.byte	0x04, 0x46
        /*0b92*/ 	.short	(.L_1243 - .L_1242)


	//   ....[0]....
.L_1242:
        /*0b94*/ 	.word	0x00001d10


	//   ....[1]....
        /*0b98*/ 	.word	0x0000da70


	//   ....[2]....
        /*0b9c*/ 	.word	0x0000dbc0


	//   ....[3]....
        /*0ba0*/ 	.word	0x0000dcc0


	//   ....[4]....
        /*0ba4*/ 	.word	0x0000e520


	//   ....[5]....
        /*0ba8*/ 	.word	0x0000f130


	//----- nvinfo : EIATTR_MBARRIER_INSTR_OFFSETS
	.align		4
.L_1243:
        /*0bac*/ 	.byte	0x04, 0x39
        /*0bae*/ 	.short	(.L_1245 - .L_1244)


	//   ....[0]....
.L_1244:
        /*0bb0*/ 	.word	0x00000260
        /*0bb4*/ 	.word	0x000000ff
        /*0bb8*/ 	.word	0x00032400
        /*0bbc*/ 	.short	0x0100
        /*0bbe*/ 	.byte	0x08
	.zero		1


	//   ....[1]....
        /*0bc0*/ 	.word	0x00000270
        /*0bc4*/ 	.word	0x000000ff
        /*0bc8*/ 	.word	0x00032410
        /*0bcc*/ 	.short	0x0100
        /*0bce*/ 	.byte	0x08
	.zero		1


	//   ....[2]....
        /*0bd0*/ 	.word	0x00000280
        /*0bd4*/ 	.word	0x000000ff
        /*0bd8*/ 	.word	0x00032420
        /*0bdc*/ 	.short	0x0100
        /*0bde*/ 	.byte	0x08
	.zero		1


	//   ....[3]....
        /*0be0*/ 	.word	0x00000370
        /*0be4*/ 	.word	0x000000ff
        /*0be8*/ 	.word	0x00032430
        /*0bec*/ 	.short	0x0100
        /*0bee*/ 	.byte	0x08
	.zero		1


	//   ....[4]....
        /*0bf0*/ 	.word	0x00000380
        /*0bf4*/ 	.word	0x000000ff
        /*0bf8*/ 	.word	0x00032440
        /*0bfc*/ 	.short	0x0100
        /*0bfe*/ 	.byte	0x08
	.zero		1


	//   ....[5]....
        /*0c00*/ 	.word	0x00000390
        /*0c04*/ 	.word	0x000000ff
        /*0c08*/ 	.word	0x00032438
        /*0c0c*/ 	.short	0x0100
        /*0c0e*/ 	.byte	0x08
	.zero		1


	//   ....[6]....
        /*0c10*/ 	.word	0x000003a0
        /*0c14*/ 	.word	0x000000ff
        /*0c18*/ 	.word	0x00032448
        /*0c1c*/ 	.short	0x0100
        /*0c1e*/ 	.byte	0x08
	.zero		1


	//   ....[7]....
        /*0c20*/ 	.word	0x000004d0
        /*0c24*/ 	.word	0x000000ff
        /*0c28*/ 	.word	0x00032450
        /*0c2c*/ 	.short	0x0100
        /*0c2e*/ 	.byte	0x08
	.zero		1


	//   ....[8]....
        /*0c30*/ 	.word	0x000004e0
        /*0c34*/ 	.word	0x000000ff
        /*0c38*/ 	.word	0x00032460
        /*0c3c*/ 	.short	0x0100
        /*0c3e*/ 	.byte	0x08
	.zero		1


	//   ....[9]....
        /*0c40*/ 	.word	0x000004f0
        /*0c44*/ 	.word	0x000000ff
        /*0c48*/ 	.word	0x00032458
        /*0c4c*/ 	.short	0x0100
        /*0c4e*/ 	.byte	0x08
	.zero		1


	//   ....[10]....
        /*0c50*/ 	.word	0x00000500
        /*0c54*/ 	.word	0x000000ff
        /*0c58*/ 	.word	0x00032468
        /*0c5c*/ 	.short	0x0100
        /*0c5e*/ 	.byte	0x08
	.zero		1


	//   ....[11]....
        /*0c60*/ 	.word	0x000005f0
        /*0c64*/ 	.word	0x000000ff
        /*0c68*/ 	.word	0x00032470
        /*0c6c*/ 	.short	0x0100
        /*0c6e*/ 	.byte	0x06
	.zero		1


	//   ....[12]....
        /*0c70*/ 	.word	0x00000600
        /*0c74*/ 	.word	0x000000ff
        /*0c78*/ 	.word	0x00032480
        /*0c7c*/ 	.short	0x0100
        /*0c7e*/ 	.byte	0x06
	.zero		1


	//   ....[13]....
        /*0c80*/ 	.word	0x00000610
        /*0c84*/ 	.word	0x000000ff
        /*0c88*/ 	.word	0x00032478
        /*0c8c*/ 	.short	0x0100
        /*0c8e*/ 	.byte	0x06
	.zero		1


	//   ....[14]....
        /*0c90*/ 	.word	0x00000620
        /*0c94*/ 	.word	0x000000ff
        /*0c98*/ 	.word	0x00032488
        /*0c9c*/ 	.short	0x0100
        /*0c9e*/ 	.byte	0x06
	.zero		1


	//   ....[15]....
        /*0ca0*/ 	.word	0x00000750
        /*0ca4*/ 	.word	0x000000ff
        /*0ca8*/ 	.word	0x00032490
        /*0cac*/ 	.short	0x0100
        /*0cae*/ 	.byte	0x08
	.zero		1


	//   ....[16]....
        /*0cb0*/ 	.word	0x00000760
        /*0cb4*/ 	.word	0x000000ff
        /*0cb8*/ 	.word	0x000324a0
        /*0cbc*/ 	.short	0x0100
        /*0cbe*/ 	.byte	0x08
	.zero		1


	//   ....[17]....
        /*0cc0*/ 	.word	0x00000770
        /*0cc4*/ 	.word	0x000000ff
        /*0cc8*/ 	.word	0x00032498
        /*0ccc*/ 	.short	0x0100
        /*0cce*/ 	.byte	0x08
	.zero		1


	//   ....[18]....
        /*0cd0*/ 	.word	0x00000780
        /*0cd4*/ 	.word	0x000000ff
        /*0cd8*/ 	.word	0x000324a8
        /*0cdc*/ 	.short	0x0100
        /*0cde*/ 	.byte	0x08
	.zero		1


	//   ....[19]....
        /*0ce0*/ 	.word	0x000008b0
        /*0ce4*/ 	.word	0x000000ff
        /*0ce8*/ 	.word	0x000324b0
        /*0cec*/ 	.short	0x0100
        /*0cee*/ 	.byte	0x08
	.zero		1


	//   ....[20]....
        /*0cf0*/ 	.word	0x000008c0
        /*0cf4*/ 	.word	0x000000ff
        /*0cf8*/ 	.word	0x000324c0
        /*0cfc*/ 	.short	0x0100
        /*0cfe*/ 	.byte	0x08
	.zero		1


	//   ....[21]....
        /*0d00*/ 	.word	0x000008d0
        /*0d04*/ 	.word	0x000000ff
        /*0d08*/ 	.word	0x000324b8
        /*0d0c*/ 	.short	0x0100
        /*0d0e*/ 	.byte	0x08
	.zero		1


	//   ....[22]....
        /*0d10*/ 	.word	0x000008e0
        /*0d14*/ 	.word	0x000000ff
        /*0d18*/ 	.word	0x000324c8
        /*0d1c*/ 	.short	0x0100
        /*0d1e*/ 	.byte	0x08
	.zero		1


	//   ....[23]....
        /*0d20*/ 	.word	0x00001dd0
        /*0d24*/ 	.word	0x00000007
        /*0d28*/ 	.word	0x00032400
        /*0d2c*/ 	.short	0x010a
        /*0d2e*/ 	.byte	0x3f
	.zero		1


	//   ....[24]....
        /*0d30*/ 	.word	0x00001e80
        /*0d34*/ 	.word	0x00000000
        /*0d38*/ 	.word	0x00032430
        /*0d3c*/ 	.short	0x010a
        /*0d3e*/ 	.byte	0x3f
	.zero		1


	//   ....[25]....
        /*0d40*/ 	.word	0x00001ec0
        /*0d44*/ 	.word	0x00000000
        /*0d48*/ 	.word	0x00032430
        /*0d4c*/ 	.short	0x010a
        /*0d4e*/ 	.byte	0x3f
	.zero		1


	//   ....[26]....
        /*0d50*/ 	.word	0x000021f0
        /*0d54*/ 	.word	0x00000007
        /*0d58*/ 	.word	0x00032410
        /*0d5c*/ 	.short	0x010a
        /*0d5e*/ 	.byte	0x3f
	.zero		1


	//   ....[27]....
        /*0d60*/ 	.word	0x00002230
        /*0d64*/ 	.word	0x00000000
        /*0d68*/ 	.word	0x00032450
        /*0d6c*/ 	.short	0x010a
        /*0d6e*/ 	.byte	0x3f
	.zero		1


	//   ....[28]....
        /*0d70*/ 	.word	0x00002270
        /*0d74*/ 	.word	0x00000000
        /*0d78*/ 	.word	0x00032450
        /*0d7c*/ 	.short	0x010a
        /*0d7e*/ 	.byte	0x3f
	.zero		1


	//   ....[29]....
        /*0d80*/ 	.word	0x00003de0
        /*0d84*/ 	.word	0x00000018
        /*0d88*/ 	.word	0x00000000
        /*0d8c*/ 	.short	0x0101
        /*0d8e*/ 	.byte	0x3f
	.zero		1


	//   ....[30]....
        /*0d90*/ 	.word	0x00004760
        /*0d94*/ 	.word	0x00000000
        /*0d98*/ 	.word	0x00000000
        /*0d9c*/ 	.short	0x0101
        /*0d9e*/ 	.byte	0x3f
	.zero		1


	//   ....[31]....
        /*0da0*/ 	.word	0x000048c0
        /*0da4*/ 	.word	0x000000ff
        /*0da8*/ 	.word	0x00032430
        /*0dac*/ 	.short	0x010a
        /*0dae*/ 	.byte	0x05
	.zero		1


	//   ....[32]....
        /*0db0*/ 	.word	0x00004900
        /*0db4*/ 	.word	0x000000ff
        /*0db8*/ 	.word	0x00032430
        /*0dbc*/ 	.short	0x010a
        /*0dbe*/ 	.byte	0x05
	.zero		1


	//   ....[33]....
        /*0dc0*/ 	.word	0x00004b10
        /*0dc4*/ 	.word	0x000000ff
        /*0dc8*/ 	.word	0x00032450
        /*0dcc*/ 	.short	0x010a
        /*0dce*/ 	.byte	0x05
	.zero		1


	//   ....[34]....
        /*0dd0*/ 	.word	0x00004b50
        /*0dd4*/ 	.word	0x000000ff
        /*0dd8*/ 	.word	0x00032450
        /*0ddc*/ 	.short	0x010a
        /*0dde*/ 	.byte	0x05
	.zero		1


	//   ....[35]....
        /*0de0*/ 	.word	0x00006370
        /*0de4*/ 	.word	0x00000099
        /*0de8*/ 	.word	0x00000000
        /*0dec*/ 	.short	0x0101
        /*0dee*/ 	.byte	0x3f
	.zero		1


	//   ....[36]....
        /*0df0*/ 	.word	0x000070b0
        /*0df4*/ 	.word	0x000000aa
        /*0df8*/ 	.word	0x00000000
        /*0dfc*/ 	.short	0x0101
        /*0dfe*/ 	.byte	0x3f
	.zero		1


	//   ....[37]....
        /*0e00*/ 	.word	0x000096a0
        /*0e04*/ 	.word	0x00000000
        /*0e08*/ 	.word	0x00000000
        /*0e0c*/ 	.short	0x0101
        /*0e0e*/ 	.byte	0x3f
	.zero		1


	//   ....[38]....
        /*0e10*/ 	.word	0x0000a150
        /*0e14*/ 	.word	0x00000009
        /*0e18*/ 	.word	0x00000000
        /*0e1c*/ 	.short	0x0101
        /*0e1e*/ 	.byte	0x3f
	.zero		1


	//   ....[39]....
        /*0e20*/ 	.word	0x0000e0c0
        /*0e24*/ 	.word	0x00000000
        /*0e28*/ 	.word	0x00032440
        /*0e2c*/ 	.short	0x010a
        /*0e2e*/ 	.byte	0x3f
	.zero		1


	//   ....[40]....
        /*0e30*/ 	.word	0x0000eee0
        /*0e34*/ 	.word	0x00000012
        /*0e38*/ 	.word	0x00032400
        /*0e3c*/ 	.short	0x0107
        /*0e3e*/ 	.byte	0x3f
	.zero		1


	//   ....[41]....
        /*0e40*/ 	.word	0x0000ef80
        /*0e44*/ 	.word	0x00000012
        /*0e48*/ 	.word	0x00032400
        /*0e4c*/ 	.short	0x0101
        /*0e4e*/ 	.byte	0x3f
	.zero		1


	//   ....[42]....
        /*0e50*/ 	.word	0x0000fa70
        /*0e54*/ 	.word	0x00000012
        /*0e58*/ 	.word	0x00032410
        /*0e5c*/ 	.short	0x0107
        /*0e5e*/ 	.byte	0x3f
	.zero		1


	//   ....[43]....
        /*0e60*/ 	.word	0x0000fb70
        /*0e64*/ 	.word	0x00000012
        /*0e68*/ 	.word	0x00032410
        /*0e6c*/ 	.short	0x0101
        /*0e6e*/ 	.byte	0x3f
	.zero		1


	//   ....[44]....
        /*0e70*/ 	.word	0x0000fb90
        /*0e74*/ 	.word	0x00000012
        /*0e78*/ 	.word	0x00032420
        /*0e7c*/ 	.short	0x010a
        /*0e7e*/ 	.byte	0x3f
	.zero		1


	//   ....[45]....
        /*0e80*/ 	.word	0x0000fc70
        /*0e84*/ 	.word	0x00000002
        /*0e88*/ 	.word	0x00032460
        /*0e8c*/ 	.short	0x010a
        /*0e8e*/ 	.byte	0x3f
	.zero		1


	//   ....[46]....
        /*0e90*/ 	.word	0x00010540
        /*0e94*/ 	.word	0x00000002
        /*0e98*/ 	.word	0x00032440
        /*0e9c*/ 	.short	0x010a
        /*0e9e*/ 	.byte	0x3f
	.zero		1


	//   ....[47]....
        /*0ea0*/ 	.word	0x00010770
        /*0ea4*/ 	.word	0x00000002
        /*0ea8*/ 	.word	0x00032460
        /*0eac*/ 	.short	0x010a
        /*0eae*/ 	.byte	0x3f
	.zero		1


	//   ....[48]....
        /*0eb0*/ 	.word	0x00010f80
        /*0eb4*/ 	.word	0x00000002
        /*0eb8*/ 	.word	0x00032440
        /*0ebc*/ 	.short	0x010a
        /*0ebe*/ 	.byte	0x3f
	.zero		1


	//   ....[49]....
        /*0ec0*/ 	.word	0x000111b0
        /*0ec4*/ 	.word	0x00000002
        /*0ec8*/ 	.word	0x00032460
        /*0ecc*/ 	.short	0x010a
        /*0ece*/ 	.byte	0x3f
	.zero		1


	//   ....[50]....
        /*0ed0*/ 	.word	0x00011950
        /*0ed4*/ 	.word	0x00000003
        /*0ed8*/ 	.word	0x00032440
        /*0edc*/ 	.short	0x010a
        /*0ede*/ 	.byte	0x3f
	.zero		1


	//   ....[51]....
        /*0ee0*/ 	.word	0x00011b80
        /*0ee4*/ 	.word	0x00000003
        /*0ee8*/ 	.word	0x00032460
        /*0eec*/ 	.short	0x010a
        /*0eee*/ 	.byte	0x3f
	.zero		1


	//   ....[52]....
        /*0ef0*/ 	.word	0x000130e0
        /*0ef4*/ 	.word	0x00000000
        /*0ef8*/ 	.word	0x00032420
        /*0efc*/ 	.short	0x010a
        /*0efe*/ 	.byte	0x3f
	.zero		1


	//   ....[53]....
        /*0f00*/ 	.word	0x000132d0
        /*0f04*/ 	.word	0x00000006
        /*0f08*/ 	.word	0x00000000
        /*0f0c*/ 	.short	0x010a
        /*0f0e*/ 	.byte	0x3f
	.zero		1


	//   ....[54]....
        /*0f10*/ 	.word	0x00013300
        /*0f14*/ 	.word	0x00000007
        /*0f18*/ 	.word	0x00000000
        /*0f1c*/ 	.short	0x010a
        /*0f1e*/ 	.byte	0x3f
	.zero		1


	//   ....[55]....
        /*0f20*/ 	.word	0x00013360
        /*0f24*/ 	.word	0x00000004
        /*0f28*/ 	.word	0x00000000
        /*0f2c*/ 	.short	0x010a
        /*0f2e*/ 	.byte	0x3f
	.zero		1


	//   ....[56]....
        /*0f30*/ 	.word	0x00013390
        /*0f34*/ 	.word	0x00000003
        /*0f38*/ 	.word	0x00000000
        /*0f3c*/ 	.short	0x010a
        /*0f3e*/ 	.byte	0x3f
	.zero		1


	//   ....[57]....
        /*0f40*/ 	.word	0x000133f0
        /*0f44*/ 	.word	0x00000007
        /*0f48*/ 	.word	0x00032400
        /*0f4c*/ 	.short	0x010a
        /*0f4e*/ 	.byte	0x3f
	.zero		1


	//   ....[58]....
        /*0f50*/ 	.word	0x00013440
        /*0f54*/ 	.word	0x00000000
        /*0f58*/ 	.word	0x00032430
        /*0f5c*/ 	.short	0x010a
        /*0f5e*/ 	.byte	0x3f
	.zero		1


	//   ....[59]....
        /*0f60*/ 	.word	0x00013490
        /*0f64*/ 	.word	0x00000007
        /*0f68*/ 	.word	0x00032410
        /*0f6c*/ 	.short	0x010a
        /*0f6e*/ 	.byte	0x3f
	.zero		1


	//   ....[60]....
        /*0f70*/ 	.word	0x000134e0
        /*0f74*/ 	.word	0x00000000
        /*0f78*/ 	.word	0x00032450
        /*0f7c*/ 	.short	0x010a
        /*0f7e*/ 	.byte	0x3f
	.zero		1


	//   ....[61]....
        /*0f80*/ 	.word	0x00013540
        /*0f84*/ 	.word	0x00000015
        /*0f88*/ 	.word	0x00032430
        /*0f8c*/ 	.short	0x010a
        /*0f8e*/ 	.byte	0x3f
	.zero		1


	//   ....[62]....
        /*0f90*/ 	.word	0x000135a0
        /*0f94*/ 	.word	0x00000015
        /*0f98*/ 	.word	0x00032450
        /*0f9c*/ 	.short	0x010a
        /*0f9e*/ 	.byte	0x3f
	.zero		1


	//   ....[63]....
        /*0fa0*/ 	.word	0x00013740
        /*0fa4*/ 	.word	0x00000000
        /*0fa8*/ 	.word	0x00032440
        /*0fac*/ 	.short	0x010a
        /*0fae*/ 	.byte	0x3f
	.zero		1


	//   ....[64]....
        /*0fb0*/ 	.word	0x00015050
        /*0fb4*/ 	.word	0x00000012
        /*0fb8*/ 	.word	0x00032420
        /*0fbc*/ 	.short	0x010a
        /*0fbe*/ 	.byte	0x3f
	.zero		1


	//   ....[65]....
        /*0fc0*/ 	.word	0x000150a0
        /*0fc4*/ 	.word	0x00000002
        /*0fc8*/ 	.word	0x00032460
        /*0fcc*/ 	.short	0x010a
        /*0fce*/ 	.byte	0x3f
	.zero		1


	//   ....[66]....
        /*0fd0*/ 	.word	0x000150f0
        /*0fd4*/ 	.word	0x00000002
        /*0fd8*/ 	.word	0x00032440
        /*0fdc*/ 	.short	0x010a
        /*0fde*/ 	.byte	0x3f
	.zero		1


	//   ....[67]....
        /*0fe0*/ 	.word	0x00015140
        /*0fe4*/ 	.word	0x00000002
        /*0fe8*/ 	.word	0x00032460
        /*0fec*/ 	.short	0x010a
        /*0fee*/ 	.byte	0x3f
	.zero		1


	//   ....[68]....
        /*0ff0*/ 	.word	0x00015190
        /*0ff4*/ 	.word	0x00000002
        /*0ff8*/ 	.word	0x00032440
        /*0ffc*/ 	.short	0x010a
        /*0ffe*/ 	.byte	0x3f
	.zero		1


	//   ....[69]....
        /*1000*/ 	.word	0x000151e0
        /*1004*/ 	.word	0x00000002
        /*1008*/ 	.word	0x00032460
        /*100c*/ 	.short	0x010a
        /*100e*/ 	.byte	0x3f
	.zero		1


	//   ....[70]....
        /*1010*/ 	.word	0x00015230
        /*1014*/ 	.word	0x00000003
        /*1018*/ 	.word	0x00032440
        /*101c*/ 	.short	0x010a
        /*101e*/ 	.byte	0x3f
	.zero		1


	//   ....[71]....
        /*1020*/ 	.word	0x00015280
        /*1024*/ 	.word	0x00000003
        /*1028*/ 	.word	0x00032460
        /*102c*/ 	.short	0x010a
        /*102e*/ 	.byte	0x3f
	.zero		1


	//   ....[72]....
        /*1030*/ 	.word	0x00015dc0
        /*1034*/ 	.word	0x00000000
        /*1038*/ 	.word	0x00032420
        /*103c*/ 	.short	0x010a
        /*103e*/ 	.byte	0x3f
	.zero		1


	//   ....[73]....
        /*1040*/ 	.word	0x00015f60
        /*1044*/ 	.word	0x00000006
        /*1048*/ 	.word	0x00000000
        /*104c*/ 	.short	0x010a
        /*104e*/ 	.byte	0x3f
	.zero		1


	//   ....[74]....
        /*1050*/ 	.word	0x00015fb0
        /*1054*/ 	.word	0x00000007
        /*1058*/ 	.word	0x00000000
        /*105c*/ 	.short	0x010a
        /*105e*/ 	.byte	0x3f
	.zero		1


	//   ....[75]....
        /*1060*/ 	.word	0x00016000
        /*1064*/ 	.word	0x00000004
        /*1068*/ 	.word	0x00000000
        /*106c*/ 	.short	0x010a
        /*106e*/ 	.byte	0x3f
	.zero		1


	//----- nvinfo : EIATTR_NUM_MBARRIERS
	.align		4
.L_1245:
        /*1070*/ 	.byte	0x03, 0x38
        /*1072*/ 	.short	0x0017


	//----- nvinfo : EIATTR_EXIT_INSTR_OFFSETS
	.align		4
        /*1074*/ 	.byte	0x04, 0x1c
        /*1076*/ 	.short	(.L_1247 - .L_1246)


	//   ....[0]....
.L_1246:
        /*1078*/ 	.word	0x00000a90


	//   ....[1]....
        /*107c*/ 	.word	0x0000c1c0


	//   ....[2]....
        /*1080*/ 	.word	0x000133e0


	//----- nvinfo : EIATTR_MAX_THREADS
	.align		4
.L_1247:
        /*1084*/ 	.byte	0x04, 0x05
        /*1086*/ 	.short	(.L_1249 - .L_1248)
.L_1248:
        /*1088*/ 	.word	0x00000180
        /*108c*/ 	.word	0x00000001
        /*1090*/ 	.word	0x00000001


	//----- nvinfo : EIATTR_CRS_STACK_SIZE
	.align		4
.L_1249:
        /*1094*/ 	.byte	0x04, 0x1e
        /*1096*/ 	.short	(.L_1251 - .L_1250)
.L_1250:
        /*1098*/ 	.word	0x00000000


	//----- nvinfo : EIATTR_CBANK_PARAM_SIZE
	.align		4
.L_1251:
        /*109c*/ 	.byte	0x03, 0x19
        /*109e*/ 	.short	0x0bf0


	//----- nvinfo : EIATTR_PARAM_CBANK
	.align		4
        /*10a0*/ 	.byte	0x04, 0x0a
        /*10a2*/ 	.short	(.L_1253 - .L_1252)
	.align		4
.L_1252:
        /*10a4*/ 	.word	index@(.nv.constant0._ZN7cutlass13device_kernelIN5flash11enable_sm90INS1_16FlashAttnFwdSm90INS1_25CollectiveMainloopFwdSm90ILi2EN4cute5tupleIJNS5_1CILi1EEES8_S8_EEENS6_IJNS7_ILi128EEENS7_ILi96EEENS7_ILi64EEEEEELi256ENS_6half_tEfNS_4arch4Sm90ELb0ELb0ELb1ELb1ELb0ELb0ELb1ELb1ELb0ELb1ELb1ELb0EEENS1_21CollectiveEpilogueFwdINS6_IJSA_NS7_ILi256EEESB_EEES9_SE_SG_Li256ELb1ELb1ELb1ELb0EEENS1_36VarlenDynamicPersistentTileSchedulerILi128ELi96ELi256ELi128ELb1ELb1ELb1ELb0ELb1ELb1EEEEEEEEEvNT_6ParamsE)
        /*10a8*/ 	.short	0x0210
        /*10aa*/ 	.short	0x0bf0


	//----- nvinfo : EIATTR_SW_WAR
	.align		4
.L_1253:
        /*10ac*/ 	.byte	0x04, 0x36
        /*10ae*/ 	.short	(.L_1255 - .L_1254)
.L_1254:
        /*10b0*/ 	.word	0x00000008
.L_1255:


//--------------------- .nv.info._ZN7cutlass13device_kernelIN5flash11enable_sm90INS1_16FlashAttnFwdSm90INS1_25CollectiveMainloopFwdSm90ILi2EN4cute5tupleIJNS5_1CILi1EEES8_S8_EEENS6_IJNS7_ILi128EEENS7_ILi96EEENS7_ILi64EEEEEELi256ENS_6half_tEfNS_4arch4Sm90ELb0ELb0ELb1ELb1ELb0ELb1ELb1ELb1ELb0ELb1ELb1ELb0EEENS1_21CollectiveEpilogueFwdINS6_IJSA_NS7_ILi256EEESB_EEES9_SE_SG_Li256ELb1ELb1ELb1ELb0EEENS1_36VarlenDynamicPersistentTileSchedulerILi128ELi96ELi256ELi128ELb1ELb1ELb1ELb0ELb1ELb1EEEEEEEEEvNT_6ParamsE --------------------------
	.section	.nv.info._ZN7cutlass13device_kernelIN5flash11enable_sm90INS1_16FlashAttnFwdSm90INS1_25CollectiveMainloopFwdSm90ILi2EN4cute5tupleIJNS5_1CILi1EEES8_S8_EEENS6_IJNS7_ILi128EEENS7_ILi96EEENS7_ILi64EEEEEELi256ENS_6half_tEfNS_4arch4Sm90ELb0ELb0ELb1ELb1ELb0ELb1ELb1ELb1ELb0ELb1ELb1ELb0EEENS1_21CollectiveEpilogueFwdINS6_IJSA_NS7_ILi256EEESB_EEES9_SE_SG_Li256ELb1ELb1ELb1ELb0EEENS1_36VarlenDynamicPersistentTileSchedulerILi128ELi96ELi256ELi128ELb1ELb1ELb1ELb0ELb1ELb1EEEEEEEEEvNT_6ParamsE,"",@"SHT_CUDA_INFO"
	.sectionflags	@""
	.align	4


	//----- nvinfo : EIATTR_CUDA_API_VERSION
	.align		4
        /*0000*/ 	.byte	0x04, 0x37
        /*0002*/ 	.short	(.L_1257 - .L_1256)
.L_1256:
        /*0004*/ 	.word	0x00000082


	//----- nvinfo : EIATTR_KPARAM_INFO
	.align		4
.L_1257:
        /*0008*/ 	.byte	0x04, 0x17
        /*000a*/ 	.short	(.L_1259 - .L_1258)
.L_1258:
        /*000c*/ 	.word	0x00000000
        /*0010*/ 	.short	0x0000
        /*0012*/ 	.short	0x0070
        /*0014*/ 	.byte	0x00, 0xf0, 0x01, 0x2e


	//----- nvinfo : EIATTR_SPARSE_MMA_MASK
	.align		4
.L_1259:
        /*0018*/ 	.byte	0x03, 0x50
        /*001a*/ 	.short	0x0000


	//----- nvinfo : EIATTR_MAXREG_COUNT
	.align		4
        /*001c*/ 	.byte	0x03, 0x1b
        /*001e*/ 	.short	0x00a8


	//----- nvinfo : EIATTR_NUM_BARRIERS
	.align		4
        /*0020*/ 	.byte	0x02, 0x4c
        /*0022*/ 	.byte	0x10
	.zero		1


	//----- nvinfo : EIATTR_EXTERNS
	.align		4
        /*0024*/ 	.byte	0x04, 0x0f
        /*0026*/ 	.short	(.L_1261 - .L_1260)


	//   ....[0]....
	.align		4
.L_1260:
        /*0028*/ 	.word	index@(__assertfail)


	//----- nvinfo : EIATTR_ANNOTATIONS
	.align		4
.L_1261:
        /*002c*/ 	.byte	0x04, 0x55
        /*002e*/ 	.short	(.L_1263 - .L_1262)


	//   ....[0]....
.L_1262:
        /* <DEDUP_REMOVED lines=123> */


	//----- nvinfo : EIATTR_MERCURY_ISA_VERSION
	.align		4
.L_1263:
        /*07c8*/ 	.byte	0x03, 0x5f
        /*07ca*/ 	.short	0x0101


	//----- nvinfo : EIATTR_UNUSED_LOAD_BYTE_OFFSET
	.align		4
        /*07cc*/ 	.byte	0x04, 0x44
        /*07ce*/ 	.short	(.L_1265 - .L_1264)


	//   ....[0]....
.L_1264:
        /*07d0*/ 	.word	0x00000b00
        /*07d4*/ 	.word	0x0000fff0


	//   ....[1]....
        /*07d8*/ 	.word	0x0000f210
        /*07dc*/ 	.word	0x0000fff0


	//----- nvinfo : EIATTR_INT_WARP_WIDE_INSTR_OFFSETS
	.align		4
.L_1265:
        /*07e0*/ 	.byte	0x04, 0x31
        /*07e2*/ 	.short	(.L_1267 - .L_1266)


	//   ....[0]....
.L_1266:
        /*07e4*/ 	.word	0x00000190


	//   ....[1]....
        /*07e8*/ 	.word	0x000001d0


	//   ....[2]....
        /*07ec*/ 	.word	0x00000240


	//   ....[3]....
        /*07f0*/ 	.word	0x00000250


	//   ....[4]....
        /*07f4*/ 	.word	0x00016f30


	//   ....[5]....
        /*07f8*/ 	.word	0x00016fc0


	//   ....[6]....
        /*07fc*/ 	.word	0x0001b9a0


	//   ....[7]....
        /*0800*/ 	.word	0x0001ba30


	//----- nvinfo : EIATTR_COOP_GROUP_MASK_REGIDS
	.align		4
.L_1267:
        /*0804*/ 	.byte	0x04, 0x29
        /*0806*/ 	.short	(.L_1269 - .L_1268)


	//   ....[0]....
.L_1268:
        /*0808*/ 	.word	0xffffffff


	//   ....[1]....
        /*080c*/ 	.word	0xffffffff


	//   ....[2]....
        /*0810*/ 	.word	0xffffffff


	//   ....[3]....
        /*0814*/ 	.word	0xffffffff


	//   ....[4]....
        /*0818*/ 	.word	0xffffffff


	//   ....[5]....
        /*081c*/ 	.word	0xffffffff


	//   ....[6]....
        /*0820*/ 	.word	0xffffffff


	//   ....[7]....
        /*0824*/ 	.word	0xffffffff


	//   ....[8]....
        /*0828*/ 	.word	0xffffffff


	//   ....[9]....
        /*082c*/ 	.word	0xffffffff


	//   ....[10]....
        /*0830*/ 	.word	0xffffffff


	//   ....[11]....
        /*0834*/ 	.word	0xffffffff


	//   ....[12]....
        /*0838*/ 	.word	0xffffffff


	//   ....[13]....
        /*083c*/ 	.word	0xffffffff


	//   ....[14]....
        /*0840*/ 	.word	0xffffffff


	//   ....[15]....
        /*0844*/ 	.word	0xffffffff


	//   ....[16]....
        /*0848*/ 	.word	0xffffffff


	//   ....[17]....
        /*084c*/ 	.word	0xffffffff


	//   ....[18]....
        /*0850*/ 	.word	0xffffffff


	//   ....[19]....
        /*0854*/ 	.word	0xffffffff


	//   ....[20]....
        /*0858*/ 	.word	0xffffffff


	//   ....[21]....
        /*085c*/ 	.word	0xffffffff


	//   ....[22]....
        /*0860*/ 	.word	0xffffffff


	//   ....[23]....
        /*0864*/ 	.word	0xffffffff


	//   ....[24]....
        /*0868*/ 	.word	0xffffffff


	//   ....[25]....
        /*086c*/ 	.word	0xffffffff


	//   ....[26]....
        /*0870*/ 	.word	0xffffffff


	//   ....[27]....
        /*0874*/ 	.word	0xffffffff


	//   ....[28]....
        /*0878*/ 	.word	0xffffffff


	//   ....[29]....
        /*087c*/ 	.word	0xffffffff


	//   ....[30]....
        /*0880*/ 	.word	0xffffffff


	//   ....[31]....
        /*0884*/ 	.word	0xffffffff


	//   ....[32]....
        /*0888*/ 	.word	0xffffffff


	//   ....[33]....
        /*088c*/ 	.word	0xffffffff


	//   ....[34]....
        /*0890*/ 	.word	0xffffffff


	//   ....[35]....
        /*0894*/ 	.word	0xffffffff


	//   ....[36]....
        /*0898*/ 	.word	0xffffffff


	//   ....[37]....
        /*089c*/ 	.word	0xffffffff


	//   ....[38]....
        /*08a0*/ 	.word	0xffffffff


	//   ....[39]....
        /*08a4*/ 	.word	0xffffffff


	//   ....[40]....
        /*08a8*/ 	.word	0xffffffff


	//   ....[41]....
        /*08ac*/ 	.word	0xffffffff


	//   ....[42]....
        /*08b0*/ 	.word	0xffffffff


	//   ....[43]....
        /*08b4*/ 	.word	0xffffffff


	//   ....[44]....
        /*08b8*/ 	.word	0xffffffff


	//   ....[45]....
        /*08bc*/ 	.word	0xffffffff


	//   ....[46]....
        /*08c0*/ 	.word	0xffffffff


	//   ....[47]....
        /*08c4*/ 	.word	0xffffffff


	//   ....[48]....
        /*08c8*/ 	.word	0xffffffff


	//   ....[49]....
        /*08cc*/ 	.word	0xffffffff


	//   ....[50]....
        /*08d0*/ 	.word	0xffffffff


	//   ....[51]....
        /*08d4*/ 	.word	0xffffffff


	//   ....[52]....
        /*08d8*/ 	.word	0xffffffff


	//   ....[53]....
        /*08dc*/ 	.word	0xffffffff


	//   ....[54]....
        /*08e0*/ 	.word	0xffffffff


	//   ....[55]....
        /*08e4*/ 	.word	0xffffffff


	//   ....[56]....
        /*08e8*/ 	.word	0xffffffff


	//   ....[57]....
        /*08ec*/ 	.word	0xffffffff


	//   ....[58]....
        /*08f0*/ 	.word	0xffffffff


	//   ....[59]....
        /*08f4*/ 	.word	0xffffffff


	//   ....[60]....
        /*08f8*/ 	.word	0xffffffff


	//   ....[61]....
        /*08fc*/ 	.word	0xffffffff


	//   ....[62]....
        /*0900*/ 	.word	0xffffffff


	//   ....[63]....
        /*0904*/ 	.word	0xffffffff


	//   ....[64]....
        /*0908*/ 	.word	0xffffffff


	//   ....[65]....
        /*090c*/ 	.word	0xffffffff


	//   ....[66]....
        /*0910*/ 	.word	0xffffffff


	//   ....[67]....
        /*0914*/ 	.word	0xffffffff


	//   ....[68]....
        /*0918*/ 	.word	0xffffffff


	//   ....[69]....
        /*091c*/ 	.word	0xffffffff


	//   ....[70]....
        /*0920*/ 	.word	0xffffffff


	//   ....[71]....
        /*0924*/ 	.word	0xffffffff


	//   ....[72]....
        /*0928*/ 	.word	0xffffffff


	//   ....[73]....
        /*092c*/ 	.word	0xffffffff


	//   ....[74]....
        /*0930*/ 	.word	0xffffffff


	//   ....[75]....
        /*0934*/ 	.word	0xffffffff


	//   ....[76]....
        /*0938*/ 	.word	0xffffffff


	//   ....[77]....
        /*093c*/ 	.word	0xffffffff


	//   ....[78]....
        /*0940*/ 	.word	0xffffffff


	//   ....[79]....
        /*0944*/ 	.word	0xffffffff


	//   ....[80]....
        /*0948*/ 	.word	0xffffffff


	//   ....[81]....
        /*094c*/ 	.word	0xffffffff


	//   ....[82]....
        /*0950*/ 	.word	0xffffffff


	//   ....[83]....
        /*0954*/ 	.word	0xffffffff


	//   ....[84]....
        /*0958*/ 	.word	0xffffffff


	//   ....[85]....
        /*095c*/ 	.word	0xffffffff


	//   ....[86]....
        /*0960*/ 	.word	0xffffffff


	//   ....[87]....
        /*0964*/ 	.word	0xffffffff


	//   ....[88]....
        /*0968*/ 	.word	0xffffffff


	//   ....[89]....
        /*096c*/ 	.word	0xffffffff


	//   ....[90]....
        /*0970*/ 	.word	0xffffffff


	//   ....[91]....
        /*0974*/ 	.word	0xffffffff


	//   ....[92]....
        /*0978*/ 	.word	0xffffffff


	//   ....[93]....
        /*097c*/ 	.word	0xffffffff


	//   ....[94]....
        /*0980*/ 	.word	0xffffffff


	//   ....[95]....
        /*0984*/ 	.word	0xffffffff


	//   ....[96]....
        /*0988*/ 	.word	0xffffffff


	//   ....[97]....
        /*098c*/ 	.word	0xffffffff


	//   ....[98]....
        /*0990*/ 	.word	0xffffffff


	//   ....[99]....
        /*0994*/ 	.word	0xffffffff


	//   ....[100]....
        /*0998*/ 	.word	0xffffffff


	//   ....[101]....
        /*099c*/ 	.word	0xffffffff


	//   ....[102]....
        /*09a0*/ 	.word	0xffffffff


	//   ....[103]....
        /*09a4*/ 	.word	0xffffffff


	//   ....[104]....
        /*09a8*/ 	.word	0xffffffff


	//   ....[105]....
        /*09ac*/ 	.word	0xffffffff


	//   ....[106]....
        /*09b0*/ 	.word	0xffffffff


	//   ....[107]....
        /*09b4*/ 	.word	0xffffffff


	//   ....[108]....
        /*09b8*/ 	.word	0xffffffff


	//   ....[109]....
        /*09bc*/ 	.word	0xffffffff


	//   ....[110]....
        /*09c0*/ 	.word	0xffffffff


	//   ....[111]....
        /*09c4*/ 	.word	0xffffffff


	//   ....[112]....
        /*09c8*/ 	.word	0xffffffff


	//   ....[113]....
        /*09cc*/ 	.word	0xffffffff


	//   ....[114]....
        /*09d0*/ 	.word	0xffffffff


	//   ....[115]....
        /*09d4*/ 	.word	0xffffffff


	//   ....[116]....
        /*09d8*/ 	.word	0xffffffff


	//   ....[117]....
        /*09dc*/ 	.word	0xffffffff


	//   ....[118]....
        /*09e0*/ 	.word	0xffffffff


	//   ....[119]....
        /*09e4*/ 	.word	0xffffffff


	//   ....[120]....
        /*09e8*/ 	.word	0xffffffff


	//   ....[121]....
        /*09ec*/ 	.word	0xffffffff


	//   ....[122]....
        /*09f0*/ 	.word	0x0500000f


	//   ....[123]....
        /*09f4*/ 	.word	0x0500000f


	//   ....[124]....
        /*09f8*/ 	.word	0x0500000f


	//   ....[125]....
        /*09fc*/ 	.word	0x0500000f


	//   ....[126]....
        /*0a00*/ 	.word	0x0500000f


	//   ....[127]....
        /*0a04*/ 	.word	0x0500000f


	//   ....[128]....
        /*0a08*/ 	.word	0x0500000f


	//   ....[129]....
        /*0a0c*/ 	.word	0x0500000f


	//   ....[130]....
        /*0a10*/ 	.word	0x0500000f


	//   ....[131]....
        /*0a14*/ 	.word	0x0500000f


	//   ....[132]....
        /*0a18*/ 	.word	0x0500000f


	//   ....[133]....
        /*0a1c*/ 	.word	0x0500000f


	//   ....[134]....
        /*0a20*/ 	.word	0x0500000f


	//   ....[135]....
        /*0a24*/ 	.word	0x0500000f


	//   ....[136]....
        /*0a28*/ 	.word	0x0500000f


	//   ....[137]....
        /*0a2c*/ 	.word	0x0500000f


	//   ....[138]....
        /*0a30*/ 	.word	0x0500000f


	//   ....[139]....
        /*0a34*/ 	.word	0x0500000f


	//   ....[140]....
        /*0a38*/ 	.word	0x0500000f


	//   ....[141]....
        /*0a3c*/ 	.word	0x0500000f


	//   ....[142]....
        /*0a40*/ 	.word	0x0500000f


	//   ....[143]....
        /*0a44*/ 	.word	0x0500000f


	//   ....[144]....
        /*0a48*/ 	.word	0x0500000f


	//   ....[145]....
        /*0a4c*/ 	.word	0x0500000f


	//   ....[146]....
        /*0a50*/ 	.word	0x0500000f


	//   ....[147]....
        /*0a54*/ 	.word	0x0500000f


	//   ....[148]....
        /*0a58*/ 	.word	0x0500000f


	//   ....[149]....
        /*0a5c*/ 	.word	0x0500000f


	//   ....[150]....
        /*0a60*/ 	.word	0x0500000f


	//   ....[151]....
        /*0a64*/ 	.word	0x0500000f


	//   ....[152]....
        /*0a68*/ 	.word	0x0500000f


	//   ....[153]....
        /*0a6c*/ 	.word	0x0500000f


	//   ....[154]....
        /*0a70*/ 	.word	0x0500000f


	//   ....[155]....
        /*0a74*/ 	.word	0x0500000f


	//   ....[156]....
        /*0a78*/ 	.word	0x0500000f


	//   ....[157]....
        /*0a7c*/ 	.word	0x0500000f


	//   ....[158]....
        /*0a80*/ 	.word	0x0500000f


	//   ....[159]....
        /*0a84*/ 	.word	0x0500000f


	//   ....[160]....
        /*0a88*/ 	.word	0x0500000f


	//   ....[161]....
        /*0a8c*/ 	.word	0x0500000f


	//   ....[162]....
        /*0a90*/ 	.word	0x0500000f


	//   ....[163]....
        /*0a94*/ 	.word	0x0500000f


	//   ....[164]....
        /*0a98*/ 	.word	0x0500000f


	//   ....[165]....
        /*0a9c*/ 	.word	0x0500000f


	//   ....[166]....
        /*0aa0*/ 	.word	0x0500000f


	//   ....[167]....
        /*0aa4*/ 	.word	0x0500000f


	//   ....[168]....
        /*0aa8*/ 	.word	0x0500000f


	//   ....[169]....
        /*0aac*/ 	.word	0x0500000f


	//   ....[170]....
        /*0ab0*/ 	.word	0x0500000f


	//   ....[171]....
        /*0ab4*/ 	.word	0x0500000f


	//   ....[172]....
        /*0ab8*/ 	.word	0x0500000f


	//   ....[173]....
        /*0abc*/ 	.word	0x0500000f


	//   ....[174]....
        /*0ac0*/ 	.word	0x0500000f


	//   ....[175]....
        /*0ac4*/ 	.word	0x0500000f


	//   ....[176]....
        /*0ac8*/ 	.word	0x0500000f


	//   ....[177]....
        /*0acc*/ 	.word	0x0500000f


	//   ....[178]....
        /*0ad0*/ 	.word	0x0500000f


	//   ....[179]....
        /*0ad4*/ 	.word	0x0500000f


	//   ....[180]....
        /*0ad8*/ 	.word	0x0500000f


	//   ....[181]....
        /*0adc*/ 	.word	0x0500000f


	//   ....[182]....
        /*0ae0*/ 	.word	0x0500000f


	//   ....[183]....
        /*0ae4*/ 	.word	0x0500000f


	//   ....[184]....
        /*0ae8*/ 	.word	0x0500000f


	//   ....[185]....
        /*0aec*/ 	.word	0x0500000f


	//   ....[186]....
        /*0af0*/ 	.word	0x0500000f


	//   ....[187]....
        /*0af4*/ 	.word	0x0500000f


	//   ....[188]....
        /*0af8*/ 	.word	0x0500000f


	//   ....[189]....
        /*0afc*/ 	.word	0x0500000f


	//   ....[190]....
        /*0b00*/ 	.word	0x0500000f


	//   ....[191]....
        /*0b04*/ 	.word	0x0500000f


	//   ....[192]....
        /*0b08*/ 	.word	0x0500000f


	//   ....[193]....
        /*0b0c*/ 	.word	0x0500000f


	//   ....[194]....
        /*0b10*/ 	.word	0x0500000f


	//   ....[195]....
        /*0b14*/ 	.word	0x0500000f


	//   ....[196]....
        /*0b18*/ 	.word	0x0500000f


	//   ....[197]....
        /*0b1c*/ 	.word	0x0500000f


	//   ....[198]....
        /*0b20*/ 	.word	0x0500000f


	//   ....[199]....
        /*0b24*/ 	.word	0x0500000f


	//   ....[200]....
        /*0b28*/ 	.word	0x0500000f


	//   ....[201]....
        /*0b2c*/ 	.word	0x0500000f


	//   ....[202]....
        /*0b30*/ 	.word	0x0500000f


	//   ....[203]....
        /*0b34*/ 	.word	0x0500000f


	//----- nvinfo : EIATTR_COOP_GROUP_INSTR_OFFSETS
	.align		4
.L_1269:
        /*0b38*/ 	.byte	0x04, 0x28
        /*0b3a*/ 	.short	(.L_1271 - .L_1270)


	//   ....[0]....
.L_1270:
        /*0b3c*/ 	.word	0x00000070


	//   ....[1]....
        /*0b40*/ 	.word	0x000001a0


	//   ....[2]....
        /*0b44*/ 	.word	0x000001f0


	//   ....[3]....
        /*0b48*/ 	.word	0x00000440


	//   ....[4]....
        /*0b4c*/ 	.word	0x000005a0


	//   ....[5]....
        /*0b50*/ 	.word	0x000006c0


	//   ....[6]....
        /*0b54*/ 	.word	0x00000820


	//   ....[7]....
        /*0b58*/ 	.word	0x00006480


	//   ....[8]....
        /*0b5c*/ 	.word	0x00006a70


	//   ....[9]....
        /*0b60*/ 	.word	0x00006a80


	//   ....[10]....
        /*0b64*/ 	.word	0x00006a90


	//   ....[11]....
        /*0b68*/ 	.word	0x00006aa0


	//   ....[12]....
        /*0b6c*/ 	.word	0x00007a90


	//   ....[13]....
        /*0b70*/ 	.word	0x00007aa0


	//   ....[14]....
        /*0b74*/ 	.word	0x00007ab0


	//   ....[15]....
        /*0b78*/ 	.word	0x00007ac0


	//   ....[16]....
        /*0b7c*/ 	.word	0x0000a850


	//   ....[17]....
        /*0b80*/ 	.word	0x0000a890


	//   ....[18]....
        /*0b84*/ 	.word	0x0000ac60


	//   ....[19]....
        /*0b88*/ 	.word	0x0000acd0


	//   ....[20]....
        /*0b8c*/ 	.word	0x0000cbc0


	//   ....[21]....
        /*0b90*/ 	.word	0x0000cbf0


	//   ....[22]....
        /*0b94*/ 	.word	0x0000d2e0


	//   ....[23]....
        /*0b98*/ 	.word	0x0000d300


	//   ....[24]....
        /*0b9c*/ 	.word	0x0000e770


	//   ....[25]....
        /*0ba0*/ 	.word	0x0000e820


	//   ....[26]....
        /*0ba4*/ 	.word	0x0000e8c0


	//   ....[27]....
        /*0ba8*/ 	.word	0x0000ea90


	//   ....[28]....
        /*0bac*/ 	.word	0x00010270


	//   ....[29]....
        /*0bb0*/ 	.word	0x00010290


	//   ....[30]....
        /*0bb4*/ 	.word	0x000102a0


	//   ....[31]....
        /*0bb8*/ 	.word	0x000102b0


	//   ....[32]....
        /*0bbc*/ 	.word	0x00010cc0


	//   ....[33]....
        /*0bc0*/ 	.word	0x00010cd0


	//   ....[34]....
        /*0bc4*/ 	.word	0x00010ed0


	//   ....[35]....
        /*0bc8*/ 	.word	0x00010ee0


	//   ....[36]....
        /*0bcc*/ 	.word	0x000110a0


	//   ....[37]....
        /*0bd0*/ 	.word	0x000110b0


	//   ....[38]....
        /*0bd4*/ 	.word	0x00011270


	//   ....[39]....
        /*0bd8*/ 	.word	0x00011280


	//   ....[40]....
        /*0bdc*/ 	.word	0x000116e0


	//   ....[41]....
        /*0be0*/ 	.word	0x000116f0


	//   ....[42]....
        /*0be4*/ 	.word	0x00012470


	//   ....[43]....
        /*0be8*/ 	.word	0x00012480


	//   ....[44]....
        /*0bec*/ 	.word	0x00013a20


	//   ....[45]....
        /*0bf0*/ 	.word	0x00013a30


	//   ....[46]....
        /*0bf4*/ 	.word	0x00013c00


	//   ....[47]....
        /*0bf8*/ 	.word	0x00013c10


	//   ....[48]....
        /*0bfc*/ 	.word	0x00013dd0


	//   ....[49]....
        /*0c00*/ 	.word	0x00013de0


	//   ....[50]....
        /*0c04*/ 	.word	0x00013fa0


	//   ....[51]....
        /*0c08*/ 	.word	0x00013fb0


	//   ....[52]....
        /*0c0c*/ 	.word	0x000141d0


	//   ....[53]....
        /*0c10*/ 	.word	0x00014400


	//   ....[54]....
        /*0c14*/ 	.word	0x00014430


	//   ....[55]....
        /*0c18*/ 	.word	0x00014460


	//   ....[56]....
        /*0c1c*/ 	.word	0x00014490


	//   ....[57]....
        /*0c20*/ 	.word	0x000144c0


	//   ....[58]....
        /*0c24*/ 	.word	0x000144f0


	//   ....[59]....
        /*0c28*/ 	.word	0x00014690


	//   ....[60]....
        /*0c2c*/ 	.word	0x000146c0


	//   ....[61]....
        /*0c30*/ 	.word	0x000146f0


	//   ....[62]....
        /*0c34*/ 	.word	0x00014720


	//   ....[63]....
        /*0c38*/ 	.word	0x00014750


	//   ....[64]....
        /*0c3c*/ 	.word	0x00014780


	//   ....[65]....
        /*0c40*/ 	.word	0x00014810


	//   ....[66]....
        /*0c44*/ 	.word	0x00014840


	//   ....[67]....
        /*0c48*/ 	.word	0x00014850


	//   ....[68]....
        /*0c4c*/ 	.word	0x00014900


	//   ....[69]....
        /*0c50*/ 	.word	0x00015960


	//   ....[70]....
        /*0c54*/ 	.word	0x00017510


	//   ....[71]....
        /*0c58*/ 	.word	0x00017fd0


	//   ....[72]....
        /*0c5c*/ 	.word	0x00018000


	//   ....[73]....
        /*0c60*/ 	.word	0x00018040


	//   ....[74]....
        /*0c64*/ 	.word	0x00018060


	//   ....[75]....
        /*0c68*/ 	.word	0x00018150


	//   ....[76]....
        /*0c6c*/ 	.word	0x00018170


	//   ....[77]....
        /*0c70*/ 	.word	0x00018210


	//   ....[78]....
        /*0c74*/ 	.word	0x00018220


	//   ....[79]....
        /*0c78*/ 	.word	0x000182b0


	//   ....[80]....
        /*0c7c*/ 	.word	0x000182d0


	//   ....[81]....
        /*0c80*/ 	.word	0x00018370


	//   ....[82]....
        /*0c84*/ 	.word	0x00018390


	//   ....[83]....
        /*0c88*/ 	.word	0x00018420


	//   ....[84]....
        /*0c8c*/ 	.word	0x00018440


	//   ....[85]....
        /*0c90*/ 	.word	0x000184d0


	//   ....[86]....
        /*0c94*/ 	.word	0x000184e0


	//   ....[87]....
        /*0c98*/ 	.word	0x00018c10


	//   ....[88]....
        /*0c9c*/ 	.word	0x00018c20


	//   ....[89]....
        /*0ca0*/ 	.word	0x00018cd0


	//   ....[90]....
        /*0ca4*/ 	.word	0x00018ce0


	//   ....[91]....
        /*0ca8*/ 	.word	0x00018da0


	//   ....[92]....
        /*0cac*/ 	.word	0x00018db0


	//   ....[93]....
        /*0cb0*/ 	.word	0x00018e70


	//   ....[94]....
        /*0cb4*/ 	.word	0x00018e80


	//   ....[95]....
        /*0cb8*/ 	.word	0x00018f20


	//   ....[96]....
        /*0cbc*/ 	.word	0x00018f30


	//   ....[97]....
        /*0cc0*/ 	.word	0x00018fe0


	//   ....[98]....
        /*0cc4*/ 	.word	0x00018ff0


	//   ....[99]....
        /*0cc8*/ 	.word	0x000190a0


	//   ....[100]....
        /*0ccc*/ 	.word	0x000190b0


	//   ....[101]....
        /*0cd0*/ 	.word	0x000190c0


	//   ....[102]....
        /*0cd4*/ 	.word	0x00019130


	//   ....[103]....
        /*0cd8*/ 	.word	0x0001bcc0


	//   ....[104]....
        /*0cdc*/ 	.word	0x0001bcf0


	//   ....[105]....
        /*0ce0*/ 	.word	0x0001bd50


	//   ....[106]....
        /*0ce4*/ 	.word	0x0001bd80


	//   ....[107]....
        /*0ce8*/ 	.word	0x0001bdb0


	//   ....[108]....
        /*0cec*/ 	.word	0x0001bde0


	//   ....[109]....
        /*0cf0*/ 	.word	0x0001be10


	//   ....[110]....
        /*0cf4*/ 	.word	0x0001be40


	//   ....[111]....
        /*0cf8*/ 	.word	0x0001c000


	//   ....[112]....
        /*0cfc*/ 	.word	0x0001c030


	//   ....[113]....
        /*0d00*/ 	.word	0x0001c060


	//   ....[114]....
        /*0d04*/ 	.word	0x0001c090


	//   ....[115]....
        /*0d08*/ 	.word	0x0001c0c0


	//   ....[116]....
        /*0d0c*/ 	.word	0x0001c0f0


	//   ....[117]....
        /*0d10*/ 	.word	0x0001c1b0


	//   ....[118]....
        /*0d14*/ 	.word	0x0001c1d0


	//   ....[119]....
        /*0d18*/ 	.word	0x0001c1e0


	//   ....[120]....
        /*0d1c*/ 	.word	0x0001c240


	//   ....[121]....
        /*0d20*/ 	.word	0x0001c970


	//   ....[122]....
        /*0d24*/ 	.word	0x0001cda0


	//   ....[123]....
        /*0d28*/ 	.word	0x0001ce40


	//   ....[124]....
        /*0d2c*/ 	.word	0x0001ced0


	//   ....[125]....
        /*0d30*/ 	.word	0x0001cf20


	//   ....[126]....
        /*0d34*/ 	.word	0x0001cf70


	//   ....[127]....
        /*0d38*/ 	.word	0x0001d060


	//   ....[128]....
        /*0d3c*/ 	.word	0x0001d0f0


	//   ....[129]....
        /*0d40*/ 	.word	0x0001d140


	//   ....[130]....
        /*0d44*/ 	.word	0x0001d190


	//   ....[131]....
        /*0d48*/ 	.word	0x0001d3f0


	//   ....[132]....
        /*0d4c*/ 	.word	0x0001d440


	//   ....[133]....
        /*0d50*/ 	.word	0x0001d4d0


	//   ....[134]....
        /*0d54*/ 	.word	0x0001d560


	//   ....[135]....
        /*0d58*/ 	.word	0x0001d5f0


	//   ....[136]....
        /*0d5c*/ 	.word	0x0001d680


	//   ....[137]....
        /*0d60*/ 	.word	0x0001d710


	//   ....[138]....
        /*0d64*/ 	.word	0x0001d7a0


	//   ....[139]....
        /*0d68*/ 	.word	0x0001d820


	//   ....[140]....
        /*0d6c*/ 	.word	0x0001d870


	//   ....[141]....
        /*0d70*/ 	.word	0x0001d910


	//   ....[142]....
        /*0d74*/ 	.word	0x0001d9a0


	//   ....[143]....
        /*0d78*/ 	.word	0x0001da30


	//   ....[144]....
        /*0d7c*/ 	.word	0x0001da80


	//   ....[145]....
        /*0d80*/ 	.word	0x0001db10


	//   ....[146]....
        /*0d84*/ 	.word	0x0001dba0


	//   ....[147]....
        /*0d88*/ 	.word	0x0001dc30


	//   ....[148]....
        /*0d8c*/ 	.word	0x0001dcc0


	//   ....[149]....
        /*0d90*/ 	.word	0x0001dd50


	//   ....[150]....
        /*0d94*/ 	.word	0x0001dde0


	//   ....[151]....
        /*0d98*/ 	.word	0x0001dea0


	//   ....[152]....
        /*0d9c*/ 	.word	0x0001e180


	//   ....[153]....
        /*0da0*/ 	.word	0x0001e300


	//   ....[154]....
        /*0da4*/ 	.word	0x0001e360


	//   ....[155]....
        /*0da8*/ 	.word	0x0001e3d0


	//   ....[156]....
        /*0dac*/ 	.word	0x0001e440


	//   ....[157]....
        /*0db0*/ 	.word	0x0001e4f0


	//   ....[158]....
        /*0db4*/ 	.word	0x0001e5e0


	//   ....[159]....
        /*0db8*/ 	.word	0x0001e710


	//   ....[160]....
        /*0dbc*/ 	.word	0x0001e7b0


	//   ....[161]....
        /*0dc0*/ 	.word	0x0001e880


	//   ....[162]....
        /*0dc4*/ 	.word	0x0001e920


	//   ....[163]....
        /*0dc8*/ 	.word	0x0001e9f0


	//   ....[164]....
        /*0dcc*/ 	.word	0x0001ea90


	//   ....[165]....
        /*0dd0*/ 	.word	0x0001eb60


	//   ....[166]....
        /*0dd4*/ 	.word	0x0001ec00


	//   ....[167]....
        /*0dd8*/ 	.word	0x0001ecb0


	//   ....[168]....
        /*0ddc*/ 	.word	0x0001ed90


	//   ....[169]....
        /*0de0*/ 	.word	0x0001eff0


	//   ....[170]....
        /*0de4*/ 	.word	0x0001f0a0


	//   ....[171]....
        /*0de8*/ 	.word	0x0001f1a0


	//   ....[172]....
        /*0dec*/ 	.word	0x0001f290


	//   ....[173]....
        /*0df0*/ 	.word	0x0001f320


	//   ....[174]....
        /*0df4*/ 	.word	0x0001f410


	//   ....[175]....
        /*0df8*/ 	.word	0x0001f4a0


	//   ....[176]....
        /*0dfc*/ 	.word	0x0001f590


	//   ....[177]....
        /*0e00*/ 	.word	0x0001f620


	//   ....[178]....
        /*0e04*/ 	.word	0x0001f710


	//   ....[179]....
        /*0e08*/ 	.word	0x0001f7a0


	//   ....[180]....
        /*0e0c*/ 	.word	0x0001f880


	//   ....[181]....
        /*0e10*/ 	.word	0x0001f9b0


	//   ....[182]....
        /*0e14*/ 	.word	0x0001fa00


	//   ....[183]....
        /*0e18*/ 	.word	0x0001fa60


	//   ....[184]....
        /*0e1c*/ 	.word	0x0001fb00


	//   ....[185]....
        /*0e20*/ 	.word	0x0001fea0


	//   ....[186]....
        /*0e24*/ 	.word	0x0001ff40


	//   ....[187]....
        /*0e28*/ 	.word	0x000200e0


	//   ....[188]....
        /*0e2c*/ 	.word	0x00020160


	//   ....[189]....
        /*0e30*/ 	.word	0x000201e0


	//   ....[190]....
        /*0e34*/ 	.word	0x00020260


	//   ....[191]....
        /*0e38*/ 	.word	0x000202e0


	//   ....[192]....
        /*0e3c*/ 	.word	0x00020370


	//   ....[193]....
        /*0e40*/ 	.word	0x00020410


	//   ....[194]....
        /*0e44*/ 	.word	0x000204c0


	//   ....[195]....
        /*0e48*/ 	.word	0x00020540


	//   ....[196]....
        /*0e4c*/ 	.word	0x000205c0


	//   ....[197]....
        /*0e50*/ 	.word	0x00020640


	//   ....[198]....
        /*0e54*/ 	.word	0x000206d0


	//   ....[199]....
        /*0e58*/ 	.word	0x00020750


	//   ....[200]....
        /*0e5c*/ 	.word	0x000207f0


	//   ....[201]....
        /*0e60*/ 	.word	0x00020840


	//   ....[202]....
        /*0e64*/ 	.word	0x000208d0


	//   ....[203]....
        /*0e68*/ 	.word	0x00020a00


	//----- nvinfo : EIATTR_REG_RECONFIG
	.align		4
.L_1271:
        /*0e6c*/ 	.byte	0x01, 0x54
	.zero		2


	//----- nvinfo : EIATTR_SYSCALL_OFFSETS
	.align		4
        /*0e70*/ 	.byte	0x04, 0x46
        /*0e72*/ 	.short	(.L_1273 - .L_1272)


	//   ....[0]....
.L_1272:
        /*0e74*/ 	.word	0x00001e50


	//   ....[1]....
        /*0e78*/ 	.word	0x00001fa0


	//   ....[2]....
        /*0e7c*/ 	.word	0x00006620


	//   ....[3]....
        /*0e80*/ 	.word	0x00006990


	//   ....[4]....
        /*0e84*/ 	.word	0x00017130


	//   ....[5]....
        /*0e88*/ 	.word	0x00017280


	//   ....[6]....
        /*0e8c*/ 	.word	0x00017380


	//   ....[7]....
        /*0e90*/ 	.word	0x00017be0


	//   ....[8]....
        /*0e94*/ 	.word	0x000187f0


	//----- nvinfo : EIATTR_MBARRIER_INSTR_OFFSETS
	.align		4
.L_1273:
        /*0e98*/ 	.byte	0x04, 0x39
        /*0e9a*/ 	.short	(.L_1275 - .L_1274)


	//   ....[0]....
.L_1274:
        /*0e9c*/ 	.word	0x000002e0
        /*0ea0*/ 	.word	0x000000ff
        /*0ea4*/ 	.word	0x00032400
        /*0ea8*/ 	.short	0x0100
        /*0eaa*/ 	.byte	0x08
	.zero		1


	//   ....[1]....
        /*0eac*/ 	.word	0x000002f0
        /*0eb0*/ 	.word	0x000000ff
        /*0eb4*/ 	.word	0x00032410
        /*0eb8*/ 	.short	0x0100
        /*0eba*/ 	.byte	0x08
	.zero		1


	//   ....[2]....
        /*0ebc*/ 	.word	0x00000300
        /*0ec0*/ 	.word	0x000000ff
        /*0ec4*/ 	.word	0x00032420
        /*0ec8*/ 	.short	0x0100
        /*0eca*/ 	.byte	0x08
	.zero		1


	//   ....[3]....
        /*0ecc*/ 	.word	0x000003f0
        /*0ed0*/ 	.word	0x000000ff
        /*0ed4*/ 	.word	0x00032430
        /*0ed8*/ 	.short	0x0100
        /*0eda*/ 	.byte	0x08
	.zero		1


	//   ....[4]....
        /*0edc*/ 	.word	0x00000400
        /*0ee0*/ 	.word	0x000000ff
        /*0ee4*/ 	.word	0x00032440
        /*0ee8*/ 	.short	0x0100
        /*0eea*/ 	.byte	0x08
	.zero		1


	//   ....[5]....
        /*0eec*/ 	.word	0x00000410
        /*0ef0*/ 	.word	0x000000ff
        /*0ef4*/ 	.word	0x00032438
        /*0ef8*/ 	.short	0x0100
        /*0efa*/ 	.byte	0x08
	.zero		1


	//   ....[6]....
        /*0efc*/ 	.word	0x00000420
        /*0f00*/ 	.word	0x000000ff
        /*0f04*/ 	.word	0x00032448
        /*0f08*/ 	.short	0x0100
        /*0f0a*/ 	.byte	0x08
	.zero		1


	//   ....[7]....
        /*0f0c*/ 	.word	0x00000550
        /*0f10*/ 	.word	0x000000ff
        /*0f14*/ 	.word	0x00032450
        /*0f18*/ 	.short	0x0100
        /*0f1a*/ 	.byte	0x08
	.zero		1


	//   ....[8]....
        /*0f1c*/ 	.word	0x00000560
        /*0f20*/ 	.word	0x000000ff
        /*0f24*/ 	.word	0x00032460
        /*0f28*/ 	.short	0x0100
        /*0f2a*/ 	.byte	0x08
	.zero		1


	//   ....[9]....
        /*0f2c*/ 	.word	0x00000570
        /*0f30*/ 	.word	0x000000ff
        /*0f34*/ 	.word	0x00032458
        /*0f38*/ 	.short	0x0100
        /*0f3a*/ 	.byte	0x08
	.zero		1


	//   ....[10]....
        /*0f3c*/ 	.word	0x00000580
        /*0f40*/ 	.word	0x000000ff
        /*0f44*/ 	.word	0x00032468
        /*0f48*/ 	.short	0x0100
        /*0f4a*/ 	.byte	0x08
	.zero		1


	//   ....[11]....
        /*0f4c*/ 	.word	0x00000670
        /*0f50*/ 	.word	0x000000ff
        /*0f54*/ 	.word	0x00032470
        /*0f58*/ 	.short	0x0100
        /*0f5a*/ 	.byte	0x06
	.zero		1


	//   ....[12]....
        /*0f5c*/ 	.word	0x00000680
        /*0f60*/ 	.word	0x000000ff
        /*0f64*/ 	.word	0x00032480
        /*0f68*/ 	.short	0x0100
        /*0f6a*/ 	.byte	0x06
	.zero		1


	//   ....[13]....
        /*0f6c*/ 	.word	0x00000690
        /*0f70*/ 	.word	0x000000ff
        /*0f74*/ 	.word	0x00032478
        /*0f78*/ 	.short	0x0100
        /*0f7a*/ 	.byte	0x06
	.zero		1


	//   ....[14]....
        /*0f7c*/ 	.word	0x000006a0
        /*0f80*/ 	.word	0x000000ff
        /*0f84*/ 	.word	0x00032488
        /*0f88*/ 	.short	0x0100
        /*0f8a*/ 	.byte	0x06
	.zero		1


	//   ....[15]....
        /*0f8c*/ 	.word	0x000007d0
        /*0f90*/ 	.word	0x000000ff
        /*0f94*/ 	.word	0x00032490
        /*0f98*/ 	.short	0x0100
        /*0f9a*/ 	.byte	0x08
	.zero		1


	//   ....[16]....
        /*0f9c*/ 	.word	0x000007e0
        /*0fa0*/ 	.word	0x000000ff
        /*0fa4*/ 	.word	0x000324a0
        /*0fa8*/ 	.short	0x0100
        /*0faa*/ 	.byte	0x08
	.zero		1


	//   ....[17]....
        /*0fac*/ 	.word	0x000007f0
        /*0fb0*/ 	.word	0x000000ff
        /*0fb4*/ 	.word	0x00032498
        /*0fb8*/ 	.short	0x0100
        /*0fba*/ 	.byte	0x08
	.zero		1


	//   ....[18]....
        /*0fbc*/ 	.word	0x00000800
        /*0fc0*/ 	.word	0x000000ff
        /*0fc4*/ 	.word	0x000324a8
        /*0fc8*/ 	.short	0x0100
        /*0fca*/ 	.byte	0x08
	.zero		1


	//   ....[19]....
        /*0fcc*/ 	.word	0x00000930
        /*0fd0*/ 	.word	0x000000ff
        /*0fd4*/ 	.word	0x000324b0
        /*0fd8*/ 	.short	0x0100
        /*0fda*/ 	.byte	0x08
	.zero		1


	//   ....[20]....
        /*0fdc*/ 	.word	0x00000940
        /*0fe0*/ 	.word	0x000000ff
        /*0fe4*/ 	.word	0x000324c0
        /*0fe8*/ 	.short	0x0100
        /*0fea*/ 	.byte	0x08
	.zero		1


	//   ....[21]....
        /*0fec*/ 	.word	0x00000950
        /*0ff0*/ 	.word	0x000000ff
        /*0ff4*/ 	.word	0x000324b8
        /*0ff8*/ 	.short	0x0100
        /*0ffa*/ 	.byte	0x08
	.zero		1


	//   ....[22]....
        /*0ffc*/ 	.word	0x00000960
        /*1000*/ 	.word	0x000000ff
        /*1004*/ 	.word	0x000324c8
        /*1008*/ 	.short	0x0100
        /*100a*/ 	.byte	0x08
	.zero		1


	//   ....[23]....
        /*100c*/ 	.word	0x00003210
        /*1010*/ 	.word	0x00000061
        /*1014*/ 	.word	0x00032490
        /*1018*/ 	.short	0x010a
        /*101a*/ 	.byte	0x3f
	.zero		1


	//   ....[24]....
        /*101c*/ 	.word	0x000043b0
        /*1020*/ 	.word	0x00000061
        /*1024*/ 	.word	0x00032490
        /*1028*/ 	.short	0x010a
        /*102a*/ 	.byte	0x3f
	.zero		1


	//   ....[25]....
        /*102c*/ 	.word	0x00005420
        /*1030*/ 	.word	0x00000061
        /*1034*/ 	.word	0x00032490
        /*1038*/ 	.short	0x010a
        /*103a*/ 	.byte	0x3f
	.zero		1


	//   ....[26]....
        /*103c*/ 	.word	0x00005630
        /*1040*/ 	.word	0x00000024
        /*1044*/ 	.word	0x00000000
        /*1048*/ 	.short	0x0101
        /*104a*/ 	.byte	0x3f
	.zero		1


	//   ....[27]....
        /*104c*/ 	.word	0x00005670
        /*1050*/ 	.word	0x00000061
        /*1054*/ 	.word	0x000324b0
        /*1058*/ 	.short	0x010a
        /*105a*/ 	.byte	0x3f
	.zero		1


	//   ....[28]....
        /*105c*/ 	.word	0x00005cd0
        /*1060*/ 	.word	0x00000061
        /*1064*/ 	.word	0x00000000
        /*1068*/ 	.short	0x0101
        /*106a*/ 	.byte	0x3f
	.zero		1


	//   ....[29]....
        /*106c*/ 	.word	0x000066b0
        /*1070*/ 	.word	0x00000012
        /*1074*/ 	.word	0x00032400
        /*1078*/ 	.short	0x010a
        /*107a*/ 	.byte	0x3f
	.zero		1


	//   ....[30]....
        /*107c*/ 	.word	0x00006700
        /*1080*/ 	.word	0x00000012
        /*1084*/ 	.word	0x00032400
        /*1088*/ 	.short	0x010a
        /*108a*/ 	.byte	0x3f
	.zero		1


	//   ....[31]....
        /*108c*/ 	.word	0x00006d80
        /*1090*/ 	.word	0x00000012
        /*1094*/ 	.word	0x00032400
        /*1098*/ 	.short	0x010a
        /*109a*/ 	.byte	0x3f
	.zero		1


	//   ....[32]....
        /*109c*/ 	.word	0x00007c90
        /*10a0*/ 	.word	0x00000012
        /*10a4*/ 	.word	0x00032400
        /*10a8*/ 	.short	0x010a
        /*10aa*/ 	.byte	0x3f
	.zero		1


	//   ....[33]....
        /*10ac*/ 	.word	0x00008ad0
        /*10b0*/ 	.word	0x00000000
        /*10b4*/ 	.word	0x00032430
        /*10b8*/ 	.short	0x010a
        /*10ba*/ 	.byte	0x3f
	.zero		1


	//   ....[34]....
        /*10bc*/ 	.word	0x00008b70
        /*10c0*/ 	.word	0x00000000
        /*10c4*/ 	.word	0x00032430
        /*10c8*/ 	.short	0x010a
        /*10ca*/ 	.byte	0x3f
	.zero		1


	//   ....[35]....
        /*10cc*/ 	.word	0x00008e60
        /*10d0*/ 	.word	0x00000012
        /*10d4*/ 	.word	0x00032410
        /*10d8*/ 	.short	0x010a
        /*10da*/ 	.byte	0x3f
	.zero		1


	//   ....[36]....
        /*10dc*/ 	.word	0x00008eb0
        /*10e0*/ 	.word	0x00000000
        /*10e4*/ 	.word	0x00032450
        /*10e8*/ 	.short	0x010a
        /*10ea*/ 	.byte	0x3f
	.zero		1


	//   ....[37]....
        /*10ec*/ 	.word	0x00008f30
        /*10f0*/ 	.word	0x00000000
        /*10f4*/ 	.word	0x00032450
        /*10f8*/ 	.short	0x010a
        /*10fa*/ 	.byte	0x3f
	.zero		1


	//   ....[38]....
        /*10fc*/ 	.word	0x0000ae50
        /*1100*/ 	.word	0x00000003
        /*1104*/ 	.word	0x00000000
        /*1108*/ 	.short	0x0101
        /*110a*/ 	.byte	0x3f
	.zero		1


	//   ....[39]....
        /*110c*/ 	.word	0x0000b8b0
        /*1110*/ 	.word	0x00000000
        /*1114*/ 	.word	0x00000000
        /*1118*/ 	.short	0x0101
        /*111a*/ 	.byte	0x3f
	.zero		1


	//   ....[40]....
        /*111c*/ 	.word	0x0000b9d0
        /*1120*/ 	.word	0x00000003
        /*1124*/ 	.word	0x00032430
        /*1128*/ 	.short	0x010a
        /*112a*/ 	.byte	0x3f
	.zero		1


	//   ....[41]....
        /*112c*/ 	.word	0x0000ba30
        /*1130*/ 	.word	0x00000003
        /*1134*/ 	.word	0x00032430
        /*1138*/ 	.short	0x010a
        /*113a*/ 	.byte	0x3f
	.zero		1


	//   ....[42]....
        /*113c*/ 	.word	0x0000bca0
        /*1140*/ 	.word	0x00000003
        /*1144*/ 	.word	0x00032450
        /*1148*/ 	.short	0x010a
        /*114a*/ 	.byte	0x3f
	.zero		1


	//   ....[43]....
        /*114c*/ 	.word	0x0000bcf0
        /*1150*/ 	.word	0x00000003
        /*1154*/ 	.word	0x00032450
        /*1158*/ 	.short	0x010a
        /*115a*/ 	.byte	0x3f
	.zero		1


	//   ....[44]....
        /*115c*/ 	.word	0x0000d8c0
        /*1160*/ 	.word	0x0000009d
        /*1164*/ 	.word	0x00000000
        /*1168*/ 	.short	0x0101
        /*116a*/ 	.byte	0x3f
	.zero		1


	//   ....[45]....
        /*116c*/ 	.word	0x0000e740
        /*1170*/ 	.word	0x00000003
        /*1174*/ 	.word	0x00000000
        /*1178*/ 	.short	0x0101
        /*117a*/ 	.byte	0x3f
	.zero		1


	//   ....[46]....
        /*117c*/ 	.word	0x00010c60
        /*1180*/ 	.word	0x00000003
        /*1184*/ 	.word	0x00000000
        /*1188*/ 	.short	0x0101
        /*118a*/ 	.byte	0x3f
	.zero		1


	//   ....[47]....
        /*118c*/ 	.word	0x00011650
        /*1190*/ 	.word	0x0000000a
        /*1194*/ 	.word	0x00000000
        /*1198*/ 	.short	0x0101
        /*119a*/ 	.byte	0x3f
	.zero		1


	//   ....[48]....
        /*119c*/ 	.word	0x00015a40
        /*11a0*/ 	.word	0x00000012
        /*11a4*/ 	.word	0x00032420
        /*11a8*/ 	.short	0x010a
        /*11aa*/ 	.byte	0x3f
	.zero		1


	//   ....[49]....
        /*11ac*/ 	.word	0x00015b10
        /*11b0*/ 	.word	0x00000003
        /*11b4*/ 	.word	0x000324a0
        /*11b8*/ 	.short	0x010a
        /*11ba*/ 	.byte	0x3f
	.zero		1


	//   ....[50]....
        /*11bc*/ 	.word	0x00015d50
        /*11c0*/ 	.word	0x00000003
        /*11c4*/ 	.word	0x000324c0
        /*11c8*/ 	.short	0x010a
        /*11ca*/ 	.byte	0x3f
	.zero		1


	//   ....[51]....
        /*11cc*/ 	.word	0x000163f0
        /*11d0*/ 	.word	0x00000004
        /*11d4*/ 	.word	0x000324a0
        /*11d8*/ 	.short	0x010a
        /*11da*/ 	.byte	0x3f
	.zero		1


	//   ....[52]....
        /*11dc*/ 	.word	0x00016620
        /*11e0*/ 	.word	0x00000004
        /*11e4*/ 	.word	0x000324c0
        /*11e8*/ 	.short	0x010a
        /*11ea*/ 	.byte	0x3f
	.zero		1


	//   ....[53]....
        /*11ec*/ 	.word	0x00017780
        /*11f0*/ 	.word	0x00000000
        /*11f4*/ 	.word	0x00032440
        /*11f8*/ 	.short	0x010a
        /*11fa*/ 	.byte	0x3f
	.zero		1


	//   ....[54]....
        /*11fc*/ 	.word	0x000185a0
        /*1200*/ 	.word	0x00000012
        /*1204*/ 	.word	0x00032400
        /*1208*/ 	.short	0x0107
        /*120a*/ 	.byte	0x3f
	.zero		1


	//   ....[55]....
        /*120c*/ 	.word	0x00018640
        /*1210*/ 	.word	0x00000012
        /*1214*/ 	.word	0x00032400
        /*1218*/ 	.short	0x0101
        /*121a*/ 	.byte	0x3f
	.zero		1


	//   ....[56]....
        /*121c*/ 	.word	0x00019270
        /*1220*/ 	.word	0x00000012
        /*1224*/ 	.word	0x00032410
        /*1228*/ 	.short	0x0107
        /*122a*/ 	.byte	0x3f
	.zero		1


	//   ....[57]....
        /*122c*/ 	.word	0x00019370
        /*1230*/ 	.word	0x00000012
        /*1234*/ 	.word	0x00032410
        /*1238*/ 	.short	0x0101
        /*123a*/ 	.byte	0x3f
	.zero		1


	//   ....[58]....
        /*123c*/ 	.word	0x00019390
        /*1240*/ 	.word	0x00000012
        /*1244*/ 	.word	0x00032420
        /*1248*/ 	.short	0x010a
        /*124a*/ 	.byte	0x3f
	.zero		1


	//   ....[59]....
        /*124c*/ 	.word	0x00019470
        /*1250*/ 	.word	0x00000002
        /*1254*/ 	.word	0x00032460
        /*1258*/ 	.short	0x010a
        /*125a*/ 	.byte	0x3f
	.zero		1


	//   ....[60]....
        /*125c*/ 	.word	0x00019d20
        /*1260*/ 	.word	0x00000002
        /*1264*/ 	.word	0x00032440
        /*1268*/ 	.short	0x010a
        /*126a*/ 	.byte	0x3f
	.zero		1


	//   ....[61]....
        /*126c*/ 	.word	0x00019f70
        /*1270*/ 	.word	0x00000002
        /*1274*/ 	.word	0x00032460
        /*1278*/ 	.short	0x010a
        /*127a*/ 	.byte	0x3f
	.zero		1


	//   ....[62]....
        /*127c*/ 	.word	0x0001a760
        /*1280*/ 	.word	0x00000003
        /*1284*/ 	.word	0x00032440
        /*1288*/ 	.short	0x010a
        /*128a*/ 	.byte	0x3f
	.zero		1


	//   ....[63]....
        /*128c*/ 	.word	0x0001a9b0
        /*1290*/ 	.word	0x00000003
        /*1294*/ 	.word	0x00032460
        /*1298*/ 	.short	0x010a
        /*129a*/ 	.byte	0x3f
	.zero		1


	//   ....[64]....
        /*129c*/ 	.word	0x0001b130
        /*12a0*/ 	.word	0x00000003
        /*12a4*/ 	.word	0x00032440
        /*12a8*/ 	.short	0x010a
        /*12aa*/ 	.byte	0x3f
	.zero		1


	//   ....[65]....
        /*12ac*/ 	.word	0x0001b380
        /*12b0*/ 	.word	0x00000003
        /*12b4*/ 	.word	0x00032460
        /*12b8*/ 	.short	0x010a
        /*12ba*/ 	.byte	0x3f
	.zero		1


	//   ....[66]....
        /*12bc*/ 	.word	0x0001c8f0
        /*12c0*/ 	.word	0x00000000
        /*12c4*/ 	.word	0x00032420
        /*12c8*/ 	.short	0x010a
        /*12ca*/ 	.byte	0x3f
	.zero		1


	//   ....[67]....
        /*12cc*/ 	.word	0x0001caf0
        /*12d0*/ 	.word	0x00000006
        /*12d4*/ 	.word	0x00000000
        /*12d8*/ 	.short	0x010a
        /*12da*/ 	.byte	0x3f
	.zero		1


	//   ....[68]....
        /*12dc*/ 	.word	0x0001cb20
        /*12e0*/ 	.word	0x00000007
        /*12e4*/ 	.word	0x00000000
        /*12e8*/ 	.short	0x010a
        /*12ea*/ 	.byte	0x3f
	.zero		1


	//   ....[69]....
        /*12ec*/ 	.word	0x0001cb80
        /*12f0*/ 	.word	0x00000004
        /*12f4*/ 	.word	0x00000000
        /*12f8*/ 	.short	0x010a
        /*12fa*/ 	.byte	0x3f
	.zero		1


	//   ....[70]....
        /*12fc*/ 	.word	0x0001cbb0
        /*1300*/ 	.word	0x00000003
        /*1304*/ 	.word	0x00000000
        /*1308*/ 	.short	0x010a
        /*130a*/ 	.byte	0x3f
	.zero		1


	//   ....[71]....
        /*130c*/ 	.word	0x0001cc10
        /*1310*/ 	.word	0x00000061
        /*1314*/ 	.word	0x00032490
        /*1318*/ 	.short	0x010a
        /*131a*/ 	.byte	0x3f
	.zero		1


	//   ....[72]....
        /*131c*/ 	.word	0x0001cc60
        /*1320*/ 	.word	0x00000061
        /*1324*/ 	.word	0x00032490
        /*1328*/ 	.short	0x010a
        /*132a*/ 	.byte	0x3f
	.zero		1


	//   ....[73]....
        /*132c*/ 	.word	0x0001ccb0
        /*1330*/ 	.word	0x00000061
        /*1334*/ 	.word	0x00032490
        /*1338*/ 	.short	0x010a
        /*133a*/ 	.byte	0x3f
	.zero		1


	//   ....[74]....
        /*133c*/ 	.word	0x0001cd00
        /*1340*/ 	.word	0x00000061
        /*1344*/ 	.word	0x000324b0
        /*1348*/ 	.short	0x010a
        /*134a*/ 	.byte	0x3f
	.zero		1


	//   ....[75]....
        /*134c*/ 	.word	0x0001cfb0
        /*1350*/ 	.word	0x00000012
        /*1354*/ 	.word	0x00032400
        /*1358*/ 	.short	0x010a
        /*135a*/ 	.byte	0x3f
	.zero		1


	//   ....[76]....
        /*135c*/ 	.word	0x0001d1c0
        /*1360*/ 	.word	0x00000012
        /*1364*/ 	.word	0x00032400
        /*1368*/ 	.short	0x010a
        /*136a*/ 	.byte	0x3f
	.zero		1


	//   ....[77]....
        /*136c*/ 	.word	0x0001d210
        /*1370*/ 	.word	0x00000000
        /*1374*/ 	.word	0x00032430
        /*1378*/ 	.short	0x010a
        /*137a*/ 	.byte	0x3f
	.zero		1


	//   ....[78]....
        /*137c*/ 	.word	0x0001d260
        /*1380*/ 	.word	0x00000012
        /*1384*/ 	.word	0x00032410
        /*1388*/ 	.short	0x010a
        /*138a*/ 	.byte	0x3f
	.zero		1


	//   ....[79]....
        /*138c*/ 	.word	0x0001d2b0
        /*1390*/ 	.word	0x00000000
        /*1394*/ 	.word	0x00032450
        /*1398*/ 	.short	0x010a
        /*139a*/ 	.byte	0x3f
	.zero		1


	//   ....[80]....
        /*139c*/ 	.word	0x0001d300
        /*13a0*/ 	.word	0x00000003
        /*13a4*/ 	.word	0x00032430
        /*13a8*/ 	.short	0x010a
        /*13aa*/ 	.byte	0x3f
	.zero		1


	//   ....[81]....
        /*13ac*/ 	.word	0x0001d350
        /*13b0*/ 	.word	0x00000003
        /*13b4*/ 	.word	0x00032450
        /*13b8*/ 	.short	0x010a
        /*13ba*/ 	.byte	0x3f
	.zero		1


	//   ....[82]....
        /*13bc*/ 	.word	0x0001df60
        /*13c0*/ 	.word	0x00000012
        /*13c4*/ 	.word	0x00032420
        /*13c8*/ 	.short	0x010a
        /*13ca*/ 	.byte	0x3f
	.zero		1


	//   ....[83]....
        /*13cc*/ 	.word	0x0001dfb0
        /*13d0*/ 	.word	0x00000003
        /*13d4*/ 	.word	0x000324a0
        /*13d8*/ 	.short	0x010a
        /*13da*/ 	.byte	0x3f
	.zero		1


	//   ....[84]....
        /*13dc*/ 	.word	0x0001e000
        /*13e0*/ 	.word	0x00000003
        /*13e4*/ 	.word	0x000324c0
        /*13e8*/ 	.short	0x010a
        /*13ea*/ 	.byte	0x3f
	.zero		1


	//   ....[85]....
        /*13ec*/ 	.word	0x0001e050
        /*13f0*/ 	.word	0x00000004
        /*13f4*/ 	.word	0x000324a0
        /*13f8*/ 	.short	0x010a
        /*13fa*/ 	.byte	0x3f
	.zero		1


	//   ....[86]....
        /*13fc*/ 	.word	0x0001e0a0
        /*1400*/ 	.word	0x00000004
        /*1404*/ 	.word	0x000324c0
        /*1408*/ 	.short	0x010a
        /*140a*/ 	.byte	0x3f
	.zero		1


	//   ....[87]....
        /*140c*/ 	.word	0x0001e240
        /*1410*/ 	.word	0x00000000
        /*1414*/ 	.word	0x00032440
        /*1418*/ 	.short	0x010a
        /*141a*/ 	.byte	0x3f
	.zero		1


	//   ....[88]....
        /*141c*/ 	.word	0x0001fbb0
        /*1420*/ 	.word	0x00000012
        /*1424*/ 	.word	0x00032420
        /*1428*/ 	.short	0x010a
        /*142a*/ 	.byte	0x3f
	.zero		1


	//   ....[89]....
        /*142c*/ 	.word	0x0001fc00
        /*1430*/ 	.word	0x00000002
        /*1434*/ 	.word	0x00032460
        /*1438*/ 	.short	0x010a
        /*143a*/ 	.byte	0x3f
	.zero		1


	//   ....[90]....
        /*143c*/ 	.word	0x0001fc50
        /*1440*/ 	.word	0x00000002
        /*1444*/ 	.word	0x00032440
        /*1448*/ 	.short	0x010a
        /*144a*/ 	.byte	0x3f
	.zero		1


	//   ....[91]....
        /*144c*/ 	.word	0x0001fca0
        /*1450*/ 	.word	0x00000002
        /*1454*/ 	.word	0x00032460
        /*1458*/ 	.short	0x010a
        /*145a*/ 	.byte	0x3f
	.zero		1


	//   ....[92]....
        /*145c*/ 	.word	0x0001fcf0
        /*1460*/ 	.word	0x00000003
        /*1464*/ 	.word	0x00032440
        /*1468*/ 	.short	0x010a
        /*146a*/ 	.byte	0x3f
	.zero		1


	//   ....[93]....
        /*146c*/ 	.word	0x0001fd40
        /*1470*/ 	.word	0x00000003
        /*1474*/ 	.word	0x00032460
        /*1478*/ 	.short	0x010a
        /*147a*/ 	.byte	0x3f
	.zero		1


	//   ....[94]....
        /*147c*/ 	.word	0x0001fd90
        /*1480*/ 	.word	0x00000003
        /*1484*/ 	.word	0x00032440
        /*1488*/ 	.short	0x010a
        /*148a*/ 	.byte	0x3f
	.zero		1


	//   ....[95]....
        /*148c*/ 	.word	0x0001fde0
        /*1490*/ 	.word	0x00000003
        /*1494*/ 	.word	0x00032460
        /*1498*/ 	.short	0x010a
        /*149a*/ 	.byte	0x3f
	.zero		1


	//   ....[96]....
        /*149c*/ 	.word	0x00020920
        /*14a0*/ 	.word	0x00000000
        /*14a4*/ 	.word	0x00032420
        /*14a8*/ 	.short	0x010a
        /*14aa*/ 	.byte	0x3f
	.zero		1


	//   ....[97]....
        /*14ac*/ 	.word	0x00020ac0
        /*14b0*/ 	.word	0x00000006
        /*14b4*/ 	.word	0x00000000
        /*14b8*/ 	.short	0x010a
        /*14ba*/ 	.byte	0x3f
	.zero		1


	//   ....[98]....
        /*14bc*/ 	.word	0x00020b10
        /*14c0*/ 	.word	0x00000007
        /*14c4*/ 	.word	0x00000000
        /*14c8*/ 	.short	0x010a
        /*14ca*/ 	.byte	0x3f
	.zero		1


	//   ....[99]....
        /*14cc*/ 	.word	0x00020b60
        /*14d0*/ 	.word	0x00000004
        /*14d4*/ 	.word	0x00000000
        /*14d8*/ 	.short	0x010a
        /*14da*/ 	.byte	0x3f
	.zero		1


	//----- nvinfo : EIATTR_NUM_MBARRIERS
	.align		4
.L_1275:
        /*14dc*/ 	.byte	0x03, 0x38
        /*14de*/ 	.short	0x0017


	//----- nvinfo : EIATTR_EXIT_INSTR_OFFSETS
	.align		4
        /*14e0*/ 	.byte	0x04, 0x1c
        /*14e2*/ 	.short	(.L_1277 - .L_1276)


	//   ....[0]....
.L_1276:
        /*14e4*/ 	.word	0x0001cc00


	//----- nvinfo : EIATTR_MAX_THREADS
	.align		4
.L_1277:
        /*14e8*/ 	.byte	0x04, 0x05
        /*14ea*/ 	.short	(.L_1279 - .L_1278)
.L_1278:
        /*14ec*/ 	.word	0x00000180
        /*14f0*/ 	.word	0x00000001
        /*14f4*/ 	.word	0x00000001


	//----- nvinfo : EIATTR_CRS_STACK_SIZE
	.align		4
.L_1279:
        /*14f8*/ 	.byte	0x04, 0x1e
        /*14fa*/ 	.short	(.L_1281 - .L_1280)
.L_1280:
        /*14fc*/ 	.word	0x00000000


	//----- nvinfo : EIATTR_CBANK_PARAM_SIZE
	.align		4
.L_1281:
        /*1500*/ 	.byte	0x03, 0x19
        /*1502*/ 	.short	0x0bf0


	//----- nvinfo : EIATTR_PARAM_CBANK
	.align		4
        /*1504*/ 	.byte	0x04, 0x0a
        /*1506*/ 	.short	(.L_1283 - .L_1282)
	.align		4
.L_1282:
        /*1508*/ 	.word	index@(.nv.constant0._ZN7cutlass13device_kernelIN5flash11enable_sm90INS1_16FlashAttnFwdSm90INS1_25CollectiveMainloopFwdSm90ILi2EN4cute5tupleIJNS5_1CILi1EEES8_S8_EEENS6_IJNS7_ILi128EEENS7_ILi96EEENS7_ILi64EEEEEELi256ENS_6half_tEfNS_4arch4Sm90ELb0ELb0ELb1ELb1ELb0ELb1ELb1ELb1ELb0ELb1ELb1ELb0EEENS1_21CollectiveEpilogueFwdINS6_IJSA_NS7_ILi256EEESB_EEES9_SE_SG_Li256ELb1ELb1ELb1ELb0EEENS1_36VarlenDynamicPersistentTileSchedulerILi128ELi96ELi256ELi128ELb1ELb1ELb1ELb0ELb1ELb1EEEEEEEEEvNT_6ParamsE)
        /*150c*/ 	.short	0x0210
        /*150e*/ 	.short	0x0bf0


	//----- nvinfo : EIATTR_SW_WAR
	.align		4
.L_1283:
        /*1510*/ 	.byte	0x04, 0x36
        /*1512*/ 	.short	(.L_1285 - .L_1284)
.L_1284:
        /*1514*/ 	.word	0x00000008
.L_1285:


//--------------------- .nv.info._ZN7cutlass13device_kernelIN5flash11enable_sm90INS1_16FlashAttnFwdSm90INS1_25CollectiveMainloopFwdSm90ILi2EN4cute5tupleIJNS5_1CILi1EEES8_S8_EEENS6_IJNS7_ILi128EEENS7_ILi96EEENS7_ILi64EEEEEELi256ENS_6half_tEfNS_4arch4Sm90ELb0ELb1ELb1ELb0ELb0ELb0ELb0ELb1ELb0ELb1ELb1ELb0EEENS1_21CollectiveEpilogueFwdINS6_IJSA_NS7_ILi256EEESB_EEES9_SE_SG_Li256ELb0ELb1ELb1ELb0EEENS1_19SingleTileSchedulerILb0ELb1ELb1ELi128EEEEEEEEEvNT_6ParamsE --------------------------
	.section	.nv.info._ZN7cutlass13device_kernelIN5flash11enable_sm90INS1_16FlashAttnFwdSm90INS1_25CollectiveMainloopFwdSm90ILi2EN4cute5tupleIJNS5_1CILi1EEES8_S8_EEENS6_IJNS7_ILi128EEENS7_ILi96EEENS7_ILi64EEEEEELi256ENS_6half_tEfNS_4arch4Sm90ELb0ELb1ELb1ELb0ELb0ELb0ELb0ELb1ELb0ELb1ELb1ELb0EEENS1_21CollectiveEpilogueFwdINS6_IJSA_NS7_ILi256EEESB_EEES9_SE_SG_Li256ELb0ELb1ELb1ELb0EEENS1_19SingleTileSchedulerILb0ELb1ELb1ELi128EEEEEEEEEvNT_6ParamsE,"",@"SHT_CUDA_INFO"
	.sectionflags	@""
	.align	4


	//----- nvinfo : EIATTR_CUDA_API_VERSION
	.align		4
        /*0000*/ 	.byte	0x04, 0x37
        /*0002*/ 	.short	(.L_1287 - .L_1286)
.L_1286:
        /*0004*/ 	.word	0x00000082


	//----- nvinfo : EIATTR_KPARAM_INFO
	.align		4
.L_1287:
        /*0008*/ 	.byte	0x04, 0x17
        /*000a*/ 	.short	(.L_1289 - .L_1288)
.L_1288:
        /*000c*/ 	.word	0x00000000
        /*0010*/ 	.short	0x0000
        /*0012*/ 	.short	0x0070
        /*0014*/ 	.byte	0x00, 0xf0, 0x01, 0x28


	//----- nvinfo : EIATTR_SPARSE_MMA_MASK
	.align		4
.L_1289:
        /*0018*/ 	.byte	0x03, 0x50
        /*001a*/ 	.short	0x0000


	//----- nvinfo : EIATTR_MAXREG_COUNT
	.align		4
        /*001c*/ 	.byte	0x03, 0x1b
        /*001e*/ 	.short	0x00a8


	//----- nvinfo : EIATTR_NUM_BARRIERS
	.align		4
        /*0020*/ 	.byte	0x02, 0x4c
        /*0022*/ 	.byte	0x10
	.zero		1


	//----- nvinfo : EIATTR_EXTERNS
	.align		4
        /*0024*/ 	.byte	0x04, 0x0f
        /*0026*/ 	.short	(.L_1291 - .L_1290)


	//   ....[0]....
	.align		4
.L_1290:
        /*0028*/ 	.word	index@(__assertfail)


	//----- nvinfo : EIATTR_ANNOTATIONS
	.align		4
.L_1291:
        /*002c*/ 	.byte	0x04, 0x55
        /*002e*/ 	.short	(.L_1293 - .L_1292)


	//   ....[0]....
.L_1292:
        /*0030*/ 	.word	0x00000001
        /*0034*/ 	.byte	0xc0, 0x15, 0x01, 0x00, 0x01, 0x00, 0x00, 0x00, 0xc0, 0x1a, 0x01, 0x00, 0x01, 0x00, 0x00, 0x00
        /*0044*/ 	.byte	0xb0, 0x1c, 0x01, 0x00, 0x01, 0x00, 0x00, 0x00, 0xa0, 0x1d, 0x01, 0x00, 0x01, 0x00, 0x00, 0x00
        /*0054*/ 	.byte	0x80, 0x29, 0x01, 0x00, 0x01, 0x00, 0x00, 0x00, 0x30, 0x2d, 0x01, 0x00


	//----- nvinfo : EIATTR_MERCURY_ISA_VERSION
	.align		4
.L_1293:
        /*0060*/ 	.byte	0x03, 0x5f
        /*0062*/ 	.short	0x0101


	//----- nvinfo : EIATTR_INT_WARP_WIDE_INSTR_OFFSETS
	.align		4
        /*0064*/ 	.byte	0x04, 0x31
        /*0066*/ 	.short	(.L_1295 - .L_1294)


	//   ....[0]....
.L_1294:
        /*0068*/ 	.word	0x00000130


	//   ....[1]....
        /*006c*/ 	.word	0x00000170


	//   ....[2]....
        /*0070*/ 	.word	0x000001e0


	//----- nvinfo : EIATTR_COOP_GROUP_MASK_REGIDS
	.align		4
.L_1295:
        /*0074*/ 	.byte	0x04, 0x29
        /*0076*/ 	.short	(.L_1297 - .L_1296)


	//   ....[0]....
.L_1296:
        /*0078*/ 	.word	0xffffffff


	//   ....[1]....
        /*007c*/ 	.word	0xffffffff


	//   ....[2]....
        /*0080*/ 	.word	0xffffffff


	//   ....[3]....
        /*0084*/ 	.word	0xffffffff


	//   ....[4]....
        /*0088*/ 	.word	0xffffffff


	//   ....[5]....
        /*008c*/ 	.word	0xffffffff


	//   ....[6]....
        /*0090*/ 	.word	0xffffffff


	//   ....[7]....
        /*0094*/ 	.word	0xffffffff


	//   ....[8]....
        /*0098*/ 	.word	0xffffffff


	//   ....[9]....
        /*009c*/ 	.word	0xffffffff


	//   ....[10]....
        /*00a0*/ 	.word	0xffffffff


	//   ....[11]....
        /*00a4*/ 	.word	0xffffffff


	//   ....[12]....
        /*00a8*/ 	.word	0xffffffff


	//   ....[13]....
        /*00ac*/ 	.word	0xffffffff


	//   ....[14]....
        /*00b0*/ 	.word	0xffffffff


	//   ....[15]....
        /*00b4*/ 	.word	0xffffffff


	//   ....[16]....
        /*00b8*/ 	.word	0xffffffff


	//   ....[17]....
        /*00bc*/ 	.word	0xffffffff


	//   ....[18]....
        /*00c0*/ 	.word	0xffffffff


	//   ....[19]....
        /*00c4*/ 	.word	0xffffffff


	//   ....[20]....
        /*00c8*/ 	.word	0xffffffff


	//   ....[21]....
        /*00cc*/ 	.word	0xffffffff


	//   ....[22]....
        /*00d0*/ 	.word	0xffffffff


	//   ....[23]....
        /*00d4*/ 	.word	0xffffffff


	//   ....[24]....
        /*00d8*/ 	.word	0xffffffff


	//   ....[25]....
        /*00dc*/ 	.word	0xffffffff


	//   ....[26]....
        /*00e0*/ 	.word	0xffffffff


	//   ....[27]....
        /*00e4*/ 	.word	0xffffffff


	//   ....[28]....
        /*00e8*/ 	.word	0xffffffff


	//   ....[29]....
        /*00ec*/ 	.word	0xffffffff


	//   ....[30]....
        /*00f0*/ 	.word	0xffffffff


	//   ....[31]....
        /*00f4*/ 	.word	0xffffffff


	//   ....[32]....
        /*00f8*/ 	.word	0xffffffff


	//   ....[33]....
        /*00fc*/ 	.word	0xffffffff


	//   ....[34]....
        /*0100*/ 	.word	0xffffffff


	//   ....[35]....
        /*0104*/ 	.word	0xffffffff


	//   ....[36]....
        /*0108*/ 	.word	0xffffffff


	//   ....[37]....
        /*010c*/ 	.word	0xffffffff


	//   ....[38]....
        /*0110*/ 	.word	0xffffffff


	//   ....[39]....
        /*0114*/ 	.word	0xffffffff


	//   ....[40]....
        /*0118*/ 	.word	0xffffffff


	//   ....[41]....
        /*011c*/ 	.word	0xffffffff


	//   ....[42]....
        /*0120*/ 	.word	0xffffffff


	//   ....[43]....
        /*0124*/ 	.word	0xffffffff


	//   ....[44]....
        /*0128*/ 	.word	0xffffffff


	//   ....[45]....
        /*012c*/ 	.word	0xffffffff


	//   ....[46]....
        /*0130*/ 	.word	0xffffffff


	//   ....[47]....
        /*0134*/ 	.word	0xffffffff


	//   ....[48]....
        /*0138*/ 	.word	0xffffffff


	//   ....[49]....
        /*013c*/ 	.word	0xffffffff


	//   ....[50]....
        /*0140*/ 	.word	0xffffffff


	//   ....[51]....
        /*0144*/ 	.word	0xffffffff


	//   ....[52]....
        /*0148*/ 	.word	0xffffffff


	//   ....[53]....
        /*014c*/ 	.word	0xffffffff


	//   ....[54]....
        /*0150*/ 	.word	0xffffffff


	//   ....[55]....
        /*0154*/ 	.word	0xffffffff


	//   ....[56]....
        /*0158*/ 	.word	0xffffffff


	//   ....[57]....
        /*015c*/ 	.word	0xffffffff


	//   ....[58]....
        /*0160*/ 	.word	0xffffffff


	//   ....[59]....
        /*0164*/ 	.word	0xffffffff


	//   ....[60]....
        /*0168*/ 	.word	0xffffffff


	//   ....[61]....
        /*016c*/ 	.word	0x0500000f


	//   ....[62]....
        /*0170*/ 	.word	0x0500000f


	//   ....[63]....
        /*0174*/ 	.word	0x0500000f


	//   ....[64]....
        /*0178*/ 	.word	0x0500000f


	//   ....[65]....
        /*017c*/ 	.word	0x0500000f


	//   ....[66]....
        /*0180*/ 	.word	0x0500000f


	//   ....[67]....
        /*0184*/ 	.word	0x0500000f


	//   ....[68]....
        /*0188*/ 	.word	0x0500000f


	//   ....[69]....
        /*018c*/ 	.word	0x0500000f


	//   ....[70]....
        /*0190*/ 	.word	0x0500000f


	//   ....[71]....
        /*0194*/ 	.word	0x0500000f


	//   ....[72]....
        /*0198*/ 	.word	0x0500000f


	//   ....[73]....
        /*019c*/ 	.word	0x0500000f


	//   ....[74]....
        /*01a0*/ 	.word	0x0500000f


	//   ....[75]....
        /*01a4*/ 	.word	0x0500000f


	//   ....[76]....
        /*01a8*/ 	.word	0x0500000f


	//   ....[77]....
        /*01ac*/ 	.word	0x0500000f


	//   ....[78]....
        /*01b0*/ 	.word	0x0500000f


	//----- nvinfo : EIATTR_COOP_GROUP_INSTR_OFFSETS
	.align		4
.L_1297:
        /*01b4*/ 	.byte	0x04, 0x28
        /*01b6*/ 	.short	(.L_1299 - .L_1298)


	//   ....[0]....
.L_1298:
        /*01b8*/ 	.word	0x00000070


	//   ....[1]....
        /*01bc*/ 	.word	0x00000140


	//   ....[2]....
        /*01c0*/ 	.word	0x00000190


	//   ....[3]....
        /*01c4*/ 	.word	0x000003c0


	//   ....[4]....
        /*01c8*/ 	.word	0x00000520


	//   ....[5]....
        /*01cc*/ 	.word	0x00000640


	//   ....[6]....
        /*01d0*/ 	.word	0x000007a0


	//   ....[7]....
        /*01d4*/ 	.word	0x00001790


	//   ....[8]....
        /*01d8*/ 	.word	0x00002290


	//   ....[9]....
        /*01dc*/ 	.word	0x00002ee0


	//   ....[10]....
        /*01e0*/ 	.word	0x00003500


	//   ....[11]....
        /*01e4*/ 	.word	0x00003610


	//   ....[12]....
        /*01e8*/ 	.word	0x00003bc0


	//   ....[13]....
        /*01ec*/ 	.word	0x00003c40


	//   ....[14]....
        /*01f0*/ 	.word	0x00004e60


	//   ....[15]....
        /*01f4*/ 	.word	0x00005680


	//   ....[16]....
        /*01f8*/ 	.word	0x00006460


	//   ....[17]....
        /*01fc*/ 	.word	0x00006580


	//   ....[18]....
        /*0200*/ 	.word	0x00006bd0


	//   ....[19]....
        /*0204*/ 	.word	0x00006c50


	//   ....[20]....
        /*0208*/ 	.word	0x00008c90


	//   ....[21]....
        /*020c*/ 	.word	0x00008d00


	//   ....[22]....
        /*0210*/ 	.word	0x00009160


	//   ....[23]....
        /*0214*/ 	.word	0x00009320


	//   ....[24]....
        /*0218*/ 	.word	0x0000aae0


	//   ....[25]....
        /*021c*/ 	.word	0x0000b2a0


	//   ....[26]....
        /*0220*/ 	.word	0x0000c110


	//   ....[27]....
        /*0224*/ 	.word	0x0000c360


	//   ....[28]....
        /*0228*/ 	.word	0x0000c7f0


	//   ....[29]....
        /*022c*/ 	.word	0x0000c850


	//   ....[30]....
        /*0230*/ 	.word	0x0000dcb0


	//   ....[31]....
        /*0234*/ 	.word	0x0000dd00


	//   ....[32]....
        /*0238*/ 	.word	0x0000dd30


	//   ....[33]....
        /*023c*/ 	.word	0x0000dd60


	//   ....[34]....
        /*0240*/ 	.word	0x0000ee10


	//   ....[35]....
        /*0244*/ 	.word	0x0000ee70


	//   ....[36]....
        /*0248*/ 	.word	0x0000eeb0


	//   ....[37]....
        /*024c*/ 	.word	0x0000eee0


	//   ....[38]....
        /*0250*/ 	.word	0x0000ef10


	//   ....[39]....
        /*0254*/ 	.word	0x0000ef30


	//   ....[40]....
        /*0258*/ 	.word	0x0000fba0


	//   ....[41]....
        /*025c*/ 	.word	0x0000fbb0


	//   ....[42]....
        /*0260*/ 	.word	0x00010be0


	//   ....[43]....
        /*0264*/ 	.word	0x00011ab0


	//   ....[44]....
        /*0268*/ 	.word	0x00012370


	//   ....[45]....
        /*026c*/ 	.word	0x000123a0


	//   ....[46]....
        /*0270*/ 	.word	0x000123d0


	//   ....[47]....
        /*0274*/ 	.word	0x00012440


	//   ....[48]....
        /*0278*/ 	.word	0x00012490


	//   ....[49]....
        /*027c*/ 	.word	0x000124b0


	//   ....[50]....
        /*0280*/ 	.word	0x00012520


	//   ....[51]....
        /*0284*/ 	.word	0x00012540


	//   ....[52]....
        /*0288*/ 	.word	0x00012590


	//   ....[53]....
        /*028c*/ 	.word	0x000125b0


	//   ....[54]....
        /*0290*/ 	.word	0x00012620


	//   ....[55]....
        /*0294*/ 	.word	0x00012640


	//   ....[56]....
        /*0298*/ 	.word	0x00012690


	//   ....[57]....
        /*029c*/ 	.word	0x000126b0


	//   ....[58]....
        /*02a0*/ 	.word	0x000126e0


	//   ....[59]....
        /*02a4*/ 	.word	0x00012700


	//   ....[60]....
        /*02a8*/ 	.word	0x000148d0


	//   ....[61]....
        /*02ac*/ 	.word	0x00014eb0


	//   ....[62]....
        /*02b0*/ 	.word	0x00015020


	//   ....[63]....
        /*02b4*/ 	.word	0x00015080


	//   ....[64]....
        /*02b8*/ 	.word	0x00015140


	//   ....[65]....
        /*02bc*/ 	.word	0x000151f0


	//   ....[66]....
        /*02c0*/ 	.word	0x000152c0


	//   ....[67]....
        /*02c4*/ 	.word	0x00015330


	//   ....[68]....
        /*02c8*/ 	.word	0x00015390


	//   ....[69]....
        /*02cc*/ 	.word	0x00015450


	//   ....[70]....
        /*02d0*/ 	.word	0x00015520


	//   ....[71]....
        /*02d4*/ 	.word	0x00015590


	//   ....[72]....
        /*02d8*/ 	.word	0x000155f0


	//   ....[73]....
        /*02dc*/ 	.word	0x000156b0


	//   ....[74]....
        /*02e0*/ 	.word	0x00015710


	//   ....[75]....
        /*02e4*/ 	.word	0x000157d0


	//   ....[76]....
        /*02e8*/ 	.word	0x00015830


	//   ....[77]....
        /*02ec*/ 	.word	0x000158e0


	//   ....[78]....
        /*02f0*/ 	.word	0x00015cf0


	//----- nvinfo : EIATTR_REG_RECONFIG
	.align		4
.L_1299:
        /*02f4*/ 	.byte	0x01, 0x54
	.zero		2


	//----- nvinfo : EIATTR_SYSCALL_OFFSETS
	.align		4
        /*02f8*/ 	.byte	0x04, 0x46
        /*02fa*/ 	.short	(.L_1301 - .L_1300)


	//   ....[0]....
.L_1300:
        /*02fc*/ 	.word	0x00001950


	//   ....[1]....
        /*0300*/ 	.word	0x00011740


	//   ....[2]....
        /*0304*/ 	.word	0x00011880


	//   ....[3]....
        /*0308*/ 	.word	0x00011970


	//   ....[4]....
        /*030c*/ 	.word	0x00012010


	//----- nvinfo : EIATTR_MBARRIER_INSTR_OFFSETS
	.align		4
.L_1301:
        /*0310*/ 	.byte	0x04, 0x39
        /*0312*/ 	.short	(.L_1303 - .L_1302)


	//   ....[0]....
.L_1302:
        /*0314*/ 	.word	0x00000270
        /*0318*/ 	.word	0x000000ff
        /*031c*/ 	.word	0x00022800
        /*0320*/ 	.short	0x0100
        /*0322*/ 	.byte	0x08
	.zero		1


	//   ....[1]....
        /*0324*/ 	.word	0x00000280
        /*0328*/ 	.word	0x000000ff
        /*032c*/ 	.word	0x00022820
        /*0330*/ 	.short	0x0100
        /*0332*/ 	.byte	0x08
	.zero		1


	//   ....[2]....
        /*0334*/ 	.word	0x00000370
        /*0338*/ 	.word	0x000000ff
        /*033c*/ 	.word	0x00022830
        /*0340*/ 	.short	0x0100
        /*0342*/ 	.byte	0x08
	.zero		1


	//   ....[3]....
        /*0344*/ 	.word	0x00000380
        /*0348*/ 	.word	0x000000ff
        /*034c*/ 	.word	0x00022840
        /*0350*/ 	.short	0x0100
        /*0352*/ 	.byte	0x08
	.zero		1


	//   ....[4]....
        /*0354*/ 	.word	0x00000390
        /*0358*/ 	.word	0x000000ff
        /*035c*/ 	.word	0x00022838
        /*0360*/ 	.short	0x0100
        /*0362*/ 	.byte	0x08
	.zero		1


	//   ....[5]....
        /*0364*/ 	.word	0x000003a0
        /*0368*/ 	.word	0x000000ff
        /*036c*/ 	.word	0x00022848
        /*0370*/ 	.short	0x0100
        /*0372*/ 	.byte	0x08
	.zero		1


	//   ....[6]....
        /*0374*/ 	.word	0x000004d0
        /*0378*/ 	.word	0x000000ff
        /*037c*/ 	.word	0x00022850
        /*0380*/ 	.short	0x0100
        /*0382*/ 	.byte	0x08
	.zero		1


	//   ....[7]....
        /*0384*/ 	.word	0x000004e0
        /*0388*/ 	.word	0x000000ff
        /*038c*/ 	.word	0x00022860
        /*0390*/ 	.short	0x0100
        /*0392*/ 	.byte	0x08
	.zero		1


	//   ....[8]....
        /*0394*/ 	.word	0x000004f0
        /*0398*/ 	.word	0x000000ff
        /*039c*/ 	.word	0x00022858
        /*03a0*/ 	.short	0x0100
        /*03a2*/ 	.byte	0x08
	.zero		1


	//   ....[9]....
        /*03a4*/ 	.word	0x00000500
        /*03a8*/ 	.word	0x000000ff
        /*03ac*/ 	.word	0x00022868
        /*03b0*/ 	.short	0x0100
        /*03b2*/ 	.byte	0x08
	.zero		1


	//   ....[10]....
        /*03b4*/ 	.word	0x000005f0
        /*03b8*/ 	.word	0x000000ff
        /*03bc*/ 	.word	0x00022870
        /*03c0*/ 	.short	0x0100
        /*03c2*/ 	.byte	0x06
	.zero		1


	//   ....[11]....
        /*03c4*/ 	.word	0x00000600
        /*03c8*/ 	.word	0x000000ff
        /*03cc*/ 	.word	0x00022880
        /*03d0*/ 	.short	0x0100
        /*03d2*/ 	.byte	0x06
	.zero		1


	//   ....[12]....
        /*03d4*/ 	.word	0x00000610
        /*03d8*/ 	.word	0x000000ff
        /*03dc*/ 	.word	0x00022878
        /*03e0*/ 	.short	0x0100
        /*03e2*/ 	.byte	0x06
	.zero		1


	//   ....[13]....
        /*03e4*/ 	.word	0x00000620
        /*03e8*/ 	.word	0x000000ff
        /*03ec*/ 	.word	0x00022888
        /*03f0*/ 	.short	0x0100
        /*03f2*/ 	.byte	0x06
	.zero		1


	//   ....[14]....
        /*03f4*/ 	.word	0x00000750
        /*03f8*/ 	.word	0x000000ff
        /*03fc*/ 	.word	0x00022890
        /*0400*/ 	.short	0x0100
        /*0402*/ 	.byte	0x08
	.zero		1


	//   ....[15]....
        /*0404*/ 	.word	0x00000760
        /*0408*/ 	.word	0x000000ff
        /*040c*/ 	.word	0x000228a0
        /*0410*/ 	.short	0x0100
        /*0412*/ 	.byte	0x08
	.zero		1


	//   ....[16]....
        /*0414*/ 	.word	0x00000770
        /*0418*/ 	.word	0x000000ff
        /*041c*/ 	.word	0x00022898
        /*0420*/ 	.short	0x0100
        /*0422*/ 	.byte	0x08
	.zero		1


	//   ....[17]....
        /*0424*/ 	.word	0x00000780
        /*0428*/ 	.word	0x000000ff
        /*042c*/ 	.word	0x000228a8
        /*0430*/ 	.short	0x0100
        /*0432*/ 	.byte	0x08
	.zero		1


	//   ....[18]....
        /*0434*/ 	.word	0x000008b0
        /*0438*/ 	.word	0x000000ff
        /*043c*/ 	.word	0x000228b0
        /*0440*/ 	.short	0x0100
        /*0442*/ 	.byte	0x08
	.zero		1


	//   ....[19]....
        /*0444*/ 	.word	0x000008c0
        /*0448*/ 	.word	0x000000ff
        /*044c*/ 	.word	0x000228c0
        /*0450*/ 	.short	0x0100
        /*0452*/ 	.byte	0x08
	.zero		1


	//   ....[20]....
        /*0454*/ 	.word	0x000008d0
        /*0458*/ 	.word	0x000000ff
        /*045c*/ 	.word	0x000228b8
        /*0460*/ 	.short	0x0100
        /*0462*/ 	.byte	0x08
	.zero		1


	//   ....[21]....
        /*0464*/ 	.word	0x000008e0
        /*0468*/ 	.word	0x000000ff
        /*046c*/ 	.word	0x000228c8
        /*0470*/ 	.short	0x0100
        /*0472*/ 	.byte	0x08
	.zero		1


	//   ....[22]....
        /*0474*/ 	.word	0x00001980
        /*0478*/ 	.word	0x000000ff
        /*047c*/ 	.word	0x00022800
        /*0480*/ 	.short	0x010a
        /*0482*/ 	.byte	0x26
	.zero		1


	//   ....[23]....
        /*0484*/ 	.word	0x00001a20
        /*0488*/ 	.word	0x000000ff
        /*048c*/ 	.word	0x00022830
        /*0490*/ 	.short	0x010a
        /*0492*/ 	.byte	0x26
	.zero		1


	//   ....[24]....
        /*0494*/ 	.word	0x00001a60
        /*0498*/ 	.word	0x000000ff
        /*049c*/ 	.word	0x00022830
        /*04a0*/ 	.short	0x010a
        /*04a2*/ 	.byte	0x26
	.zero		1


	//   ....[25]....
        /*04a4*/ 	.word	0x000022f0
        /*04a8*/ 	.word	0x00000014
        /*04ac*/ 	.word	0x00000000
        /*04b0*/ 	.short	0x0101
        /*04b2*/ 	.byte	0x3f
	.zero		1


	//   ....[26]....
        /*04b4*/ 	.word	0x00004500
        /*04b8*/ 	.word	0x000000ff
        /*04bc*/ 	.word	0x00022850
        /*04c0*/ 	.short	0x010a
        /*04c2*/ 	.byte	0x26
	.zero		1


	//   ....[27]....
        /*04c4*/ 	.word	0x00004540
        /*04c8*/ 	.word	0x000000ff
        /*04cc*/ 	.word	0x00022850
        /*04d0*/ 	.short	0x010a
        /*04d2*/ 	.byte	0x26
	.zero		1


	//   ....[28]....
        /*04d4*/ 	.word	0x000048b0
        /*04d8*/ 	.word	0x00000006
        /*04dc*/ 	.word	0x00000000
        /*04e0*/ 	.short	0x0101
        /*04e2*/ 	.byte	0x3f
	.zero		1


	//   ....[29]....
        /*04e4*/ 	.word	0x00004bd0
        /*04e8*/ 	.word	0x000000ff
        /*04ec*/ 	.word	0x00022830
        /*04f0*/ 	.short	0x010a
        /*04f2*/ 	.byte	0x20
	.zero		1


	//   ....[30]....
        /*04f4*/ 	.word	0x00004c10
        /*04f8*/ 	.word	0x000000ff
        /*04fc*/ 	.word	0x00022830
        /*0500*/ 	.short	0x010a
        /*0502*/ 	.byte	0x20
	.zero		1


	//   ....[31]....
        /*0504*/ 	.word	0x000051e0
        /*0508*/ 	.word	0x00000016
        /*050c*/ 	.word	0x00000000
        /*0510*/ 	.short	0x0101
        /*0512*/ 	.byte	0x3f
	.zero		1


	//   ....[32]....
        /*0514*/ 	.word	0x00007d70
        /*0518*/ 	.word	0x000000ff
        /*051c*/ 	.word	0x00022850
        /*0520*/ 	.short	0x010a
        /*0522*/ 	.byte	0x20
	.zero		1


	//   ....[33]....
        /*0524*/ 	.word	0x00007db0
        /*0528*/ 	.word	0x000000ff
        /*052c*/ 	.word	0x00022850
        /*0530*/ 	.short	0x010a
        /*0532*/ 	.byte	0x20
	.zero		1


	//   ....[34]....
        /*0534*/ 	.word	0x00008080
        /*0538*/ 	.word	0x000000b1
        /*053c*/ 	.word	0x00000000
        /*0540*/ 	.short	0x0101
        /*0542*/ 	.byte	0x3f
	.zero		1


	//   ....[35]....
        /*0544*/ 	.word	0x000084c0
        /*0548*/ 	.word	0x000000ff
        /*054c*/ 	.word	0x00022830
        /*0550*/ 	.short	0x010a
        /*0552*/ 	.byte	0x1c
	.zero		1


	//   ....[36]....
        /*0554*/ 	.word	0x00008500
        /*0558*/ 	.word	0x000000ff
        /*055c*/ 	.word	0x00022830
        /*0560*/ 	.short	0x010a
        /*0562*/ 	.byte	0x1c
	.zero		1


	//   ....[37]....
        /*0564*/ 	.word	0x000099f0
        /*0568*/ 	.word	0x00000098
        /*056c*/ 	.word	0x00000000
        /*0570*/ 	.short	0x0101
        /*0572*/ 	.byte	0x3f
	.zero		1


	//   ....[38]....
        /*0574*/ 	.word	0x0000a390
        /*0578*/ 	.word	0x000000ff
        /*057c*/ 	.word	0x00022850
        /*0580*/ 	.short	0x010a
        /*0582*/ 	.byte	0x1c
	.zero		1


	//   ....[39]....
        /*0584*/ 	.word	0x0000a3d0
        /*0588*/ 	.word	0x000000ff
        /*058c*/ 	.word	0x00022850
        /*0590*/ 	.short	0x010a
        /*0592*/ 	.byte	0x1c
	.zero		1


	//   ....[40]....
        /*0594*/ 	.word	0x0000a680
        /*0598*/ 	.word	0x000000c9
        /*059c*/ 	.word	0x00000000
        /*05a0*/ 	.short	0x0101
        /*05a2*/ 	.byte	0x3f
	.zero		1


	//   ....[41]....
        /*05a4*/ 	.word	0x0000a810
        /*05a8*/ 	.word	0x000000ff
        /*05ac*/ 	.word	0x00022830
        /*05b0*/ 	.short	0x010a
        /*05b2*/ 	.byte	0x1f
	.zero		1


	//   ....[42]....
        /*05b4*/ 	.word	0x0000a850
        /*05b8*/ 	.word	0x000000ff
        /*05bc*/ 	.word	0x00022830
        /*05c0*/ 	.short	0x010a
        /*05c2*/ 	.byte	0x1f
	.zero		1


	//   ....[43]....
        /*05c4*/ 	.word	0x0000adc0
        /*05c8*/ 	.word	0x0000000e
        /*05cc*/ 	.word	0x00000000
        /*05d0*/ 	.short	0x0101
        /*05d2*/ 	.byte	0x3f
	.zero		1


	//   ....[44]....
        /*05d4*/ 	.word	0x0000d980
        /*05d8*/ 	.word	0x000000ff
        /*05dc*/ 	.word	0x00022850
        /*05e0*/ 	.short	0x010a
        /*05e2*/ 	.byte	0x1f
	.zero		1


	//   ....[45]....
        /*05e4*/ 	.word	0x0000d9c0
        /*05e8*/ 	.word	0x000000ff
        /*05ec*/ 	.word	0x00022850
        /*05f0*/ 	.short	0x010a
        /*05f2*/ 	.byte	0x1f
	.zero		1


	//   ....[46]....
        /*05f4*/ 	.word	0x0000dc90
        /*05f8*/ 	.word	0x000000b0
        /*05fc*/ 	.word	0x00000000
        /*0600*/ 	.short	0x0101
        /*0602*/ 	.byte	0x3f
	.zero		1


	//   ....[47]....
        /*0604*/ 	.word	0x0000ef40
        /*0608*/ 	.word	0x000000ff
        /*060c*/ 	.word	0x00000000
        /*0610*/ 	.short	0x0101
        /*0612*/ 	.byte	0x04
	.zero		1


	//   ....[48]....
        /*0614*/ 	.word	0x00011cf0
        /*0618*/ 	.word	0x000000ff
        /*061c*/ 	.word	0x00022840
        /*0620*/ 	.short	0x010a
        /*0622*/ 	.byte	0x26
	.zero		1


	//   ....[49]....
        /*0624*/ 	.word	0x000127f0
        /*0628*/ 	.word	0x000000ff
        /*062c*/ 	.word	0x00022800
        /*0630*/ 	.short	0x0107
        /*0632*/ 	.byte	0x26
	.zero		1


	//   ....[50]....
        /*0634*/ 	.word	0x00012830
        /*0638*/ 	.word	0x000000ff
        /*063c*/ 	.word	0x00022800
        /*0640*/ 	.short	0x0101
        /*0642*/ 	.byte	0x26
	.zero		1


	//   ....[51]....
        /*0644*/ 	.word	0x00012840
        /*0648*/ 	.word	0x000000ff
        /*064c*/ 	.word	0x00022820
        /*0650*/ 	.short	0x010a
        /*0652*/ 	.byte	0x26
	.zero		1


	//   ....[52]....
        /*0654*/ 	.word	0x000128a0
        /*0658*/ 	.word	0x000000ff
        /*065c*/ 	.word	0x00022860
        /*0660*/ 	.short	0x010a
        /*0662*/ 	.byte	0x26
	.zero		1


	//   ....[53]....
        /*0664*/ 	.word	0x00013110
        /*0668*/ 	.word	0x000000ff
        /*066c*/ 	.word	0x00022848
        /*0670*/ 	.short	0x010a
        /*0672*/ 	.byte	0x26
	.zero		1


	//   ....[54]....
        /*0674*/ 	.word	0x000132e0
        /*0678*/ 	.word	0x000000ff
        /*067c*/ 	.word	0x00022868
        /*0680*/ 	.short	0x010a
        /*0682*/ 	.byte	0x26
	.zero		1


	//   ....[55]....
        /*0684*/ 	.word	0x00013940
        /*0688*/ 	.word	0x000000ff
        /*068c*/ 	.word	0x00022840
        /*0690*/ 	.short	0x010a
        /*0692*/ 	.byte	0x26
	.zero		1


	//   ....[56]....
        /*0694*/ 	.word	0x00013b20
        /*0698*/ 	.word	0x000000ff
        /*069c*/ 	.word	0x00022860
        /*06a0*/ 	.short	0x010a
        /*06a2*/ 	.byte	0x26
	.zero		1


	//   ....[57]....
        /*06a4*/ 	.word	0x000141a0
        /*06a8*/ 	.word	0x000000ff
        /*06ac*/ 	.word	0x00022848
        /*06b0*/ 	.short	0x010a
        /*06b2*/ 	.byte	0x26
	.zero		1


	//   ....[58]....
        /*06b4*/ 	.word	0x00014380
        /*06b8*/ 	.word	0x000000ff
        /*06bc*/ 	.word	0x00022868
        /*06c0*/ 	.short	0x010a
        /*06c2*/ 	.byte	0x26
	.zero		1


	//   ....[59]....
        /*06c4*/ 	.word	0x00014860
        /*06c8*/ 	.word	0x00000002
        /*06cc*/ 	.word	0x00022820
        /*06d0*/ 	.short	0x010a
        /*06d2*/ 	.byte	0x3f
	.zero		1


	//   ....[60]....
        /*06d4*/ 	.word	0x000149e0
        /*06d8*/ 	.word	0x00000007
        /*06dc*/ 	.word	0x00000000
        /*06e0*/ 	.short	0x010a
        /*06e2*/ 	.byte	0x3f
	.zero		1


	//   ....[61]....
        /*06e4*/ 	.word	0x00014a50
        /*06e8*/ 	.word	0x00000005
        /*06ec*/ 	.word	0x00000000
        /*06f0*/ 	.short	0x010a
        /*06f2*/ 	.byte	0x3f
	.zero		1


	//   ....[62]....
        /*06f4*/ 	.word	0x00014ab0
        /*06f8*/ 	.word	0x00000005
        /*06fc*/ 	.word	0x00000000
        /*0700*/ 	.short	0x010a
        /*0702*/ 	.byte	0x3f
	.zero		1


	//   ....[63]....
        /*0704*/ 	.word	0x00014ae0
        /*0708*/ 	.word	0x00000003
        /*070c*/ 	.word	0x00000000
        /*0710*/ 	.short	0x010a
        /*0712*/ 	.byte	0x3f
	.zero		1


	//   ....[64]....
        /*0714*/ 	.word	0x00014b50
        /*0718*/ 	.word	0x00000000
        /*071c*/ 	.word	0x00022800
        /*0720*/ 	.short	0x010a
        /*0722*/ 	.byte	0x3f
	.zero		1


	//   ....[65]....
        /*0724*/ 	.word	0x00014bb0
        /*0728*/ 	.word	0x00000000
        /*072c*/ 	.word	0x00022830
        /*0730*/ 	.short	0x010a
        /*0732*/ 	.byte	0x3f
	.zero		1


	//   ....[66]....
        /*0734*/ 	.word	0x00014c00
        /*0738*/ 	.word	0x00000006
        /*073c*/ 	.word	0x00022850
        /*0740*/ 	.short	0x010a
        /*0742*/ 	.byte	0x3f
	.zero		1


	//   ....[67]....
        /*0744*/ 	.word	0x00014c60
        /*0748*/ 	.word	0x0000000d
        /*074c*/ 	.word	0x00022830
        /*0750*/ 	.short	0x010a
        /*0752*/ 	.byte	0x3f
	.zero		1


	//   ....[68]....
        /*0754*/ 	.word	0x00014cb0
        /*0758*/ 	.word	0x000000b1
        /*075c*/ 	.word	0x00022850
        /*0760*/ 	.short	0x010a
        /*0762*/ 	.byte	0x3f
	.zero		1


	//   ....[69]....
        /*0764*/ 	.word	0x00014d10
        /*0768*/ 	.word	0x00000009
        /*076c*/ 	.word	0x00022830
        /*0770*/ 	.short	0x010a
        /*0772*/ 	.byte	0x3f
	.zero		1


	//   ....[70]....
        /*0774*/ 	.word	0x00014d60
        /*0778*/ 	.word	0x000000c9
        /*077c*/ 	.word	0x00022850
        /*0780*/ 	.short	0x010a
        /*0782*/ 	.byte	0x3f
	.zero		1


	//   ....[71]....
        /*0784*/ 	.word	0x00014dc0
        /*0788*/ 	.word	0x0000000a
        /*078c*/ 	.word	0x00022830
        /*0790*/ 	.short	0x010a
        /*0792*/ 	.byte	0x3f
	.zero		1


	//   ....[72]....
        /*0794*/ 	.word	0x00014e10
        /*0798*/ 	.word	0x000000b0
        /*079c*/ 	.word	0x00022850
        /*07a0*/ 	.short	0x010a
        /*07a2*/ 	.byte	0x3f
	.zero		1


	//   ....[73]....
        /*07a4*/ 	.word	0x00014f70
        /*07a8*/ 	.word	0x00000003
        /*07ac*/ 	.word	0x00022840
        /*07b0*/ 	.short	0x010a
        /*07b2*/ 	.byte	0x3f
	.zero		1


	//   ....[74]....
        /*07b4*/ 	.word	0x00015920
        /*07b8*/ 	.word	0x00000003
        /*07bc*/ 	.word	0x00022820
        /*07c0*/ 	.short	0x010a
        /*07c2*/ 	.byte	0x3f
	.zero		1


	//   ....[75]....
        /*07c4*/ 	.word	0x00015980
        /*07c8*/ 	.word	0x00000003
        /*07cc*/ 	.word	0x00022860
        /*07d0*/ 	.short	0x010a
        /*07d2*/ 	.byte	0x3f
	.zero		1


	//   ....[76]....
        /*07d4*/ 	.word	0x000159e0
        /*07d8*/ 	.word	0x00000003
        /*07dc*/ 	.word	0x00022848
        /*07e0*/ 	.short	0x010a
        /*07e2*/ 	.byte	0x3f
	.zero		1


	//   ....[77]....
        /*07e4*/ 	.word	0x00015a40
        /*07e8*/ 	.word	0x00000003
        /*07ec*/ 	.word	0x00022868
        /*07f0*/ 	.short	0x010a
        /*07f2*/ 	.byte	0x3f
	.zero		1


	//   ....[78]....
        /*07f4*/ 	.word	0x00015aa0
        /*07f8*/ 	.word	0x00000003
        /*07fc*/ 	.word	0x00022840
        /*0800*/ 	.short	0x010a
        /*0802*/ 	.byte	0x3f
	.zero		1


	//   ....[79]....
        /*0804*/ 	.word	0x00015b00
        /*0808*/ 	.word	0x00000003
        /*080c*/ 	.word	0x00022860
        /*0810*/ 	.short	0x010a
        /*0812*/ 	.byte	0x3f
	.zero		1


	//   ....[80]....
        /*0814*/ 	.word	0x00015b60
        /*0818*/ 	.word	0x00000003
        /*081c*/ 	.word	0x00022848
        /*0820*/ 	.short	0x010a
        /*0822*/ 	.byte	0x3f
	.zero		1


	//   ....[81]....
        /*0824*/ 	.word	0x00015bc0
        /*0828*/ 	.word	0x00000003
        /*082c*/ 	.word	0x00022868
        /*0830*/ 	.short	0x010a
        /*0832*/ 	.byte	0x3f
	.zero		1


	//   ....[82]....
        /*0834*/ 	.word	0x00015c10
        /*0838*/ 	.word	0x00000002
        /*083c*/ 	.word	0x00022820
        /*0840*/ 	.short	0x010a
        /*0842*/ 	.byte	0x3f
	.zero		1


	//   ....[83]....
        /*0844*/ 	.word	0x00015db0
        /*0848*/ 	.word	0x00000007
        /*084c*/ 	.word	0x00000000
        /*0850*/ 	.short	0x010a
        /*0852*/ 	.byte	0x3f
	.zero		1


	//   ....[84]....
        /*0854*/ 	.word	0x00015e00
        /*0858*/ 	.word	0x00000005
        /*085c*/ 	.word	0x00000000
        /*0860*/ 	.short	0x010a
        /*0862*/ 	.byte	0x3f
	.zero		1


	//   ....[85]....
        /*0864*/ 	.word	0x00015e50
        /*0868*/ 	.word	0x00000005
        /*086c*/ 	.word	0x00000000
        /*0870*/ 	.short	0x010a
        /*0872*/ 	.byte	0x3f
	.zero		1


	//----- nvinfo : EIATTR_NUM_MBARRIERS
	.align		4
.L_1303:
        /*0874*/ 	.byte	0x03, 0x38
        /*0876*/ 	.short	0x0016


	//----- nvinfo : EIATTR_EXIT_INSTR_OFFSETS
	.align		4
        /*0878*/ 	.byte	0x04, 0x1c
        /*087a*/ 	.short	(.L_1305 - .L_1304)


	//   ....[0]....
.L_1304:
        /*087c*/ 	.word	0x00014b30


	//----- nvinfo : EIATTR_MAX_THREADS
	.align		4
.L_1305:
        /*0880*/ 	.byte	0x04, 0x05
        /*0882*/ 	.short	(.L_1307 - .L_1306)
.L_1306:
        /*0884*/ 	.word	0x00000180
        /*0888*/ 	.word	0x00000001
        /*088c*/ 	.word	0x00000001


	//----- nvinfo : EIATTR_CRS_STACK_SIZE
	.align		4
.L_1307:
        /*0890*/ 	.byte	0x04, 0x1e
        /*0892*/ 	.short	(.L_1309 - .L_1308)
.L_1308:
        /*0894*/ 	.word	0x00000000


	//----- nvinfo : EIATTR_CBANK_PARAM_SIZE
	.align		4
.L_1309:
        /*0898*/ 	.byte	0x03, 0x19
        /*089a*/ 	.short	0x0a70


	//----- nvinfo : EIATTR_PARAM_CBANK
	.align		4
        /*089c*/ 	.byte	0x04, 0x0a
        /*089e*/ 	.short	(.L_1311 - .L_1310)
	.align		4
.L_1310:
        /*08a0*/ 	.word	index@(.nv.constant0._ZN7cutlass13device_kernelIN5flash11enable_sm90INS1_16FlashAttnFwdSm90INS1_25CollectiveMainloopFwdSm90ILi2EN4cute5tupleIJNS5_1CILi1EEES8_S8_EEENS6_IJNS7_ILi128EEENS7_ILi96EEENS7_ILi64EEEEEELi256ENS_6half_tEfNS_4arch4Sm90ELb0ELb1ELb1ELb0ELb0ELb0ELb0ELb1ELb0ELb1ELb1ELb0EEENS1_21CollectiveEpilogueFwdINS6_IJSA_NS7_ILi256EEESB_EEES9_SE_SG_Li256ELb0ELb1ELb1ELb0EEENS1_19SingleTileSchedulerILb0ELb1ELb1ELi128EEEEEEEEEvNT_6ParamsE)
        /*08a4*/ 	.short	0x0210
        /*08a6*/ 	.short	0x0a70


	//----- nvinfo : EIATTR_SW_WAR
	.align		4
.L_1311:
        /*08a8*/ 	.byte	0x04, 0x36
        /*08aa*/ 	.short	(.L_1313 - .L_1312)
.L_1312:
        /*08ac*/ 	.word	0x00000008
.L_1313:


//--------------------- .nv.info._ZN7cutlass13device_kernelIN5flash11enable_sm90INS1_16FlashAttnFwdSm90INS1_25CollectiveMainloopFwdSm90ILi2EN4cute5tupleIJNS5_1CILi1EEES8_S8_EEENS6_IJNS7_ILi128EEENS7_ILi96EEENS7_ILi64EEEEEELi256ENS_6half_tEfNS_4arch4Sm90ELb0ELb1ELb1ELb0ELb0ELb0ELb1ELb1ELb0ELb1ELb1ELb0EEENS1_21CollectiveEpilogueFwdINS6_IJSA_NS7_ILi256EEESB_EEES9_SE_SG_Li256ELb0ELb1ELb1ELb0EEENS1_19SingleTileSchedulerILb0ELb1ELb1ELi128EEEEEEEEEvNT_6ParamsE --------------------------
	.section	.nv.info._ZN7cutlass13device_kernelIN5flash11enable_sm90INS1_16FlashAttnFwdSm90INS1_25CollectiveMainloopFwdSm90ILi2EN4cute5tupleIJNS5_1CILi1EEES8_S8_EEENS6_IJNS7_ILi128EEENS7_ILi96EEENS7_ILi64EEEEEELi256ENS_6half_tEfNS_4arch4Sm90ELb0ELb1ELb1ELb0ELb0ELb0ELb1ELb1ELb0ELb1ELb1ELb0EEENS1_21CollectiveEpilogueFwdINS6_IJSA_NS7_ILi256EEESB_EEES9_SE_SG_Li256ELb0ELb1ELb1ELb0EEENS1_19SingleTileSchedulerILb0ELb1ELb1ELi128EEEEEEEEEvNT_6ParamsE,"",@"SHT_CUDA_INFO"
	.sectionflags	@""
	.align	4


	//----- nvinfo : EIATTR_CUDA_API_VERSION
	.align		4
        /*0000*/ 	.byte	0x04, 0x37
        /*0002*/ 	.short	(.L_1315 - .L_1314)
.L_1314:
        /*0004*/ 	.word	0x00000082


	//----- nvinfo : EIATTR_KPARAM_INFO
	.align		4
.L_1315:
        /*0008*/ 	.byte	0x04, 0x17
        /*000a*/ 	.short	(.L_1317 - .L_1316)
.L_1316:
        /*000c*/ 	.word	0x00000000
        /*0010*/ 	.short	0x0000
        /*0012*/ 	.short	0x0070
        /*0014*/ 	.byte	0x00, 0xf0, 0x01, 0x2c


	//----- nvinfo : EIATTR_SPARSE_MMA_MASK
	.align		4
.L_1317:
        /*0018*/ 	.byte	0x03, 0x50
        /*001a*/ 	.short	0x0000


	//----- nvinfo : EIATTR_MAXREG_COUNT
	.align		4
        /*001c*/ 	.byte	0x03, 0x1b
        /*001e*/ 	.short	0x00a8


	//----- nvinfo : EIATTR_NUM_BARRIERS
	.align		4
        /*0020*/ 	.byte	0x02, 0x4c
        /*0022*/ 	.byte	0x10
	.zero		1


	//----- nvinfo : EIATTR_EXTERNS
	.align		4
        /*0024*/ 	.byte	0x04, 0x0f
        /*0026*/ 	.short	(.L_1319 - .L_1318)


	//   ....[0]....
	.align		4
.L_1318:
        /*0028*/ 	.word	index@(__assertfail)


	//----- nvinfo : EIATTR_ANNOTATIONS
	.align		4
.L_1319:
        /*002c*/ 	.byte	0x04, 0x55
        /*002e*/ 	.short	(.L_1321 - .L_1320)


	//   ....[0]....
.L_1320:
        /* <DEDUP_REMOVED lines=1238> */


	//----- nvinfo : EIATTR_MERCURY_ISA_VERSION
	.align		4
.L_1321:
        /*4d80*/ 	.byte	0x03, 0x5f
        /*4d82*/ 	.short	0x0101


	//----- nvinfo : EIATTR_INT_WARP_WIDE_INSTR_OFFSETS
	.align		4
        /*4d84*/ 	.byte	0x04, 0x31
        /*4d86*/ 	.short	(.L_1323 - .L_1322)


	//   ....[0]....
.L_1322:
        /*4d88*/ 	.word	0x00000160


	//   ....[1]....
        /*4d8c*/ 	.word	0x000001a0


	//   ....[2]....
        /*4d90*/ 	.word	0x00000210


	//   ....[3]....
        /*4d94*/ 	.word	0x00000280


	//----- nvinfo : EIATTR_COOP_GROUP_MASK_REGIDS
	.align		4
.L_1323:
        /*4d98*/ 	.byte	0x04, 0x29
        /*4d9a*/ 	.short	(.L_1325 - .L_1324)


	//   ....[0]....
.L_1324:
        /*4d9c*/ 	.word	0xffffffff


	//   ....[1]....
        /*4da0*/ 	.word	0xffffffff


	//   ....[2]....
        /*4da4*/ 	.word	0xffffffff


	//   ....[3]....
        /*4da8*/ 	.word	0xffffffff


	//   ....[4]....
        /*4dac*/ 	.word	0xffffffff


	//   ....[5]....
        /*4db0*/ 	.word	0xffffffff


	//   ....[6]....
        /*4db4*/ 	.word	0xffffffff


	//   ....[7]....
        /*4db8*/ 	.word	0xffffffff


	//   ....[8]....
        /*4dbc*/ 	.word	0xffffffff


	//   ....[9]....
        /*4dc0*/ 	.word	0xffffffff


	//   ....[10]....
        /*4dc4*/ 	.word	0xffffffff


	//   ....[11]....
        /*4dc8*/ 	.word	0xffffffff


	//   ....[12]....
        /*4dcc*/ 	.word	0xffffffff


	//   ....[13]....
        /*4dd0*/ 	.word	0xffffffff


	//   ....[14]....
        /*4dd4*/ 	.word	0xffffffff


	//   ....[15]....
        /*4dd8*/ 	.word	0xffffffff


	//   ....[16]....
        /*4ddc*/ 	.word	0xffffffff


	//   ....[17]....
        /*4de0*/ 	.word	0xffffffff


	//   ....[18]....
        /*4de4*/ 	.word	0xffffffff


	//   ....[19]....
        /*4de8*/ 	.word	0xffffffff


	//   ....[20]....
        /*4dec*/ 	.word	0xffffffff


	//   ....[21]....
        /*4df0*/ 	.word	0xffffffff


	//   ....[22]....
        /*4df4*/ 	.word	0xffffffff


	//   ....[23]....
        /*4df8*/ 	.word	0xffffffff


	//   ....[24]....
        /*4dfc*/ 	.word	0xffffffff


	//   ....[25]....
        /*4e00*/ 	.word	0xffffffff


	//   ....[26]....
        /*4e04*/ 	.word	0xffffffff


	//   ....[27]....
        /*4e08*/ 	.word	0xffffffff


	//   ....[28]....
        /*4e0c*/ 	.word	0xffffffff


	//   ....[29]....
        /*4e10*/ 	.word	0xffffffff


	//   ....[30]....
        /*4e14*/ 	.word	0xffffffff


	//   ....[31]....
        /*4e18*/ 	.word	0xffffffff


	//   ....[32]....
        /*4e1c*/ 	.word	0xffffffff


	//   ....[33]....
        /*4e20*/ 	.word	0xffffffff


	//   ....[34]....
        /*4e24*/ 	.word	0xffffffff


	//   ....[35]....
        /*4e28*/ 	.word	0xffffffff


	//   ....[36]....
        /*4e2c*/ 	.word	0xffffffff


	//   ....[37]....
        /*4e30*/ 	.word	0xffffffff


	//   ....[38]....
        /*4e34*/ 	.word	0xffffffff


	//   ....[39]....
        /*4e38*/ 	.word	0xffffffff


	//   ....[40]....
        /*4e3c*/ 	.word	0xffffffff


	//   ....[41]....
        /*4e40*/ 	.word	0xffffffff


	//   ....[42]....
        /*4e44*/ 	.word	0xffffffff


	//   ....[43]....
        /*4e48*/ 	.word	0xffffffff


	//   ....[44]....
        /*4e4c*/ 	.word	0xffffffff


	//   ....[45]....
        /*4e50*/ 	.word	0xffffffff


	//   ....[46]....
        /*4e54*/ 	.word	0xffffffff


	//   ....[47]....
        /*4e58*/ 	.word	0xffffffff


	//   ....[48]....
        /*4e5c*/ 	.word	0xffffffff


	//   ....[49]....
        /*4e60*/ 	.word	0xffffffff


	//   ....[50]....
        /*4e64*/ 	.word	0xffffffff


	//   ....[51]....
        /*4e68*/ 	.word	0xffffffff


	//   ....[52]....
        /*4e6c*/ 	.word	0xffffffff


	//   ....[53]....
        /*4e70*/ 	.word	0xffffffff


	//   ....[54]....
        /*4e74*/ 	.word	0xffffffff


	//   ....[55]....
        /*4e78*/ 	.word	0xffffffff


	//   ....[56]....
        /*4e7c*/ 	.word	0xffffffff


	//   ....[57]....
        /*4e80*/ 	.word	0xffffffff


	//   ....[58]....
        /*4e84*/ 	.word	0xffffffff


	//   ....[59]....
        /*4e88*/ 	.word	0xffffffff


	//   ....[60]....
        /*4e8c*/ 	.word	0xffffffff


	//   ....[61]....
        /*4e90*/ 	.word	0xffffffff


	//   ....[62]....
        /*4e94*/ 	.word	0xffffffff


	//   ....[63]....
        /*4e98*/ 	.word	0xffffffff


	//   ....[64]....
        /*4e9c*/ 	.word	0xffffffff


	//   ....[65]....
        /*4ea0*/ 	.word	0xffffffff


	//   ....[66]....
        /*4ea4*/ 	.word	0xffffffff


	//   ....[67]....
        /*4ea8*/ 	.word	0xffffffff


	//   ....[68]....
        /*4eac*/ 	.word	0xffffffff


	//   ....[69]....
        /*4eb0*/ 	.word	0xffffffff


	//   ....[70]....
        /*4eb4*/ 	.word	0xffffffff


	//   ....[71]....
        /*4eb8*/ 	.word	0x0500000f


	//   ....[72]....
        /*4ebc*/ 	.word	0x0500000f


	//   ....[73]....
        /*4ec0*/ 	.word	0x0500000f


	//   ....[74]....
        /*4ec4*/ 	.word	0x0500000f


	//   ....[75]....
        /*4ec8*/ 	.word	0x0500000f


	//   ....[76]....
        /*4ecc*/ 	.word	0x0500000f


	//   ....[77]....
        /*4ed0*/ 	.word	0x0500000f


	//   ....[78]....
        /*4ed4*/ 	.word	0x0500000f


	//   ....[79]....
        /*4ed8*/ 	.word	0x0500000f


	//   ....[80]....
        /*4edc*/ 	.word	0x0500000f


	//   ....[81]....
        /*4ee0*/ 	.word	0x0500000f


	//   ....[82]....
        /*4ee4*/ 	.word	0x0500000f


	//   ....[83]....
        /*4ee8*/ 	.word	0x0500000f


	//   ....[84]....
        /*4eec*/ 	.word	0x0500000f


	//   ....[85]....
        /*4ef0*/ 	.word	0x0500000f


	//   ....[86]....
        /*4ef4*/ 	.word	0x0500000f


	//   ....[87]....
        /*4ef8*/ 	.word	0x0500000f


	//   ....[88]....
        /*4efc*/ 	.word	0x0500000f


	//   ....[89]....
        /*4f00*/ 	.word	0x0500000f


	//   ....[90]....
        /*4f04*/ 	.word	0x0500000f


	//   ....[91]....
        /*4f08*/ 	.word	0x0500000f


	//   ....[92]....
        /*4f0c*/ 	.word	0x0500000f


	//   ....[93]....
        /*4f10*/ 	.word	0x0500000f


	//   ....[94]....
        /*4f14*/ 	.word	0x0500000f


	//   ....[95]....
        /*4f18*/ 	.word	0x0500000f


	//   ....[96]....
        /*4f1c*/ 	.word	0x0500000f


	//   ....[97]....
        /*4f20*/ 	.word	0x0500000f


	//   ....[98]....
        /*4f24*/ 	.word	0x0500000f


	//   ....[99]....
        /*4f28*/ 	.word	0x0500000f


	//   ....[100]....
        /*4f2c*/ 	.word	0x0500000f


	//   ....[101]....
        /*4f30*/ 	.word	0x0500000f


	//   ....[102]....
        /*4f34*/ 	.word	0x0500000f


	//   ....[103]....
        /*4f38*/ 	.word	0x0500000f


	//   ....[104]....
        /*4f3c*/ 	.word	0x0500000f


	//   ....[105]....
        /*4f40*/ 	.word	0xffffffff


	//   ....[106]....
        /*4f44*/ 	.word	0xffffffff


	//   ....[107]....
        /*4f48*/ 	.word	0xffffffff


	//   ....[108]....
        /*4f4c*/ 	.word	0xffffffff


	//   ....[109]....
        /*4f50*/ 	.word	0xffffffff


	//   ....[110]....
        /*4f54*/ 	.word	0xffffffff


	//----- nvinfo : EIATTR_COOP_GROUP_INSTR_OFFSETS
	.align		4
.L_1325:
        /*4f58*/ 	.byte	0x04, 0x28
        /*4f5a*/ 	.short	(.L_1327 - .L_1326)


	//   ....[0]....
.L_1326:
        /*4f5c*/ 	.word	0x000000a0


	//   ....[1]....
        /*4f60*/ 	.word	0x00000170


	//   ....[2]....
        /*4f64*/ 	.word	0x00000230


	//   ....[3]....
        /*4f68*/ 	.word	0x00000400


	//   ....[4]....
        /*4f6c*/ 	.word	0x00000560


	//   ....[5]....
        /*4f70*/ 	.word	0x00000680


	//   ....[6]....
        /*4f74*/ 	.word	0x000007e0


	//   ....[7]....
        /*4f78*/ 	.word	0x00001ba0


	//   ....[8]....
        /*4f7c*/ 	.word	0x00003b80


	//   ....[9]....
        /*4f80*/ 	.word	0x00004330


	//   ....[10]....
        /*4f84*/ 	.word	0x00005950


	//   ....[11]....
        /*4f88*/ 	.word	0x000059e0


	//   ....[12]....
        /*4f8c*/ 	.word	0x00005d50


	//   ....[13]....
        /*4f90*/ 	.word	0x00005d70


	//   ....[14]....
        /*4f94*/ 	.word	0x0000b600


	//   ....[15]....
        /*4f98*/ 	.word	0x0000b6a0


	//   ....[16]....
        /*4f9c*/ 	.word	0x0000b700


	//   ....[17]....
        /*4fa0*/ 	.word	0x0000b730


	//   ....[18]....
        /*4fa4*/ 	.word	0x00021a10


	//   ....[19]....
        /*4fa8*/ 	.word	0x000220b0


	//   ....[20]....
        /*4fac*/ 	.word	0x00023050


	//   ....[21]....
        /*4fb0*/ 	.word	0x00023110


	//   ....[22]....
        /*4fb4*/ 	.word	0x000232a0


	//   ....[23]....
        /*4fb8*/ 	.word	0x000232c0


	//   ....[24]....
        /*4fbc*/ 	.word	0x0002b740


	//   ....[25]....
        /*4fc0*/ 	.word	0x0002b760


	//   ....[26]....
        /*4fc4*/ 	.word	0x0002b7c0


	//   ....[27]....
        /*4fc8*/ 	.word	0x0002b800


	//   ....[28]....
        /*4fcc*/ 	.word	0x0002cbc0


	//   ....[29]....
        /*4fd0*/ 	.word	0x0002cbf0


	//   ....[30]....
        /*4fd4*/ 	.word	0x0002ce30


	//   ....[31]....
        /*4fd8*/ 	.word	0x0002ce80


	//   ....[32]....
        /*4fdc*/ 	.word	0x0002ceb0


	//   ....[33]....
        /*4fe0*/ 	.word	0x0002cec0


	//   ....[34]....
        /*4fe4*/ 	.word	0x0002dcf0


	//   ....[35]....
        /*4fe8*/ 	.word	0x0002dd00


	//   ....[36]....
        /*4fec*/ 	.word	0x0002eec0


	//   ....[37]....
        /*4ff0*/ 	.word	0x0002fd50


	//   ....[38]....
        /*4ff4*/ 	.word	0x00030610


	//   ....[39]....
        /*4ff8*/ 	.word	0x00030640


	//   ....[40]....
        /*4ffc*/ 	.word	0x00030670


	//   ....[41]....
        /*5000*/ 	.word	0x00030690


	//   ....[42]....
        /*5004*/ 	.word	0x000307d0


	//   ....[43]....
        /*5008*/ 	.word	0x000307f0


	//   ....[44]....
        /*500c*/ 	.word	0x00030890


	//   ....[45]....
        /*5010*/ 	.word	0x000308b0


	//   ....[46]....
        /*5014*/ 	.word	0x00030950


	//   ....[47]....
        /*5018*/ 	.word	0x00030960


	//   ....[48]....
        /*501c*/ 	.word	0x00030a10


	//   ....[49]....
        /*5020*/ 	.word	0x00030a20


	//   ....[50]....
        /*5024*/ 	.word	0x00030ab0


	//   ....[51]....
        /*5028*/ 	.word	0x00030ac0


	//   ....[52]....
        /*502c*/ 	.word	0x00030ad0


	//   ....[53]....
        /*5030*/ 	.word	0x00030ae0


	//   ....[54]....
        /*5034*/ 	.word	0x00031220


	//   ....[55]....
        /*5038*/ 	.word	0x00031240


	//   ....[56]....
        /*503c*/ 	.word	0x00031270


	//   ....[57]....
        /*5040*/ 	.word	0x00031340


	//   ....[58]....
        /*5044*/ 	.word	0x000313e0


	//   ....[59]....
        /*5048*/ 	.word	0x000313f0


	//   ....[60]....
        /*504c*/ 	.word	0x00031490


	//   ....[61]....
        /*5050*/ 	.word	0x000314a0


	//   ....[62]....
        /*5054*/ 	.word	0x00031520


	//   ....[63]....
        /*5058*/ 	.word	0x00031530


	//   ....[64]....
        /*505c*/ 	.word	0x000315c0


	//   ....[65]....
        /*5060*/ 	.word	0x000315d0


	//   ....[66]....
        /*5064*/ 	.word	0x000315e0


	//   ....[67]....
        /*5068*/ 	.word	0x00031670


	//   ....[68]....
        /*506c*/ 	.word	0x00031680


	//   ....[69]....
        /*5070*/ 	.word	0x000316d0


	//   ....[70]....
        /*5074*/ 	.word	0x00033970


	//   ....[71]....
        /*5078*/ 	.word	0x00033eb0


	//   ....[72]....
        /*507c*/ 	.word	0x00034020


	//   ....[73]....
        /*5080*/ 	.word	0x00034090


	//   ....[74]....
        /*5084*/ 	.word	0x00034130


	//   ....[75]....
        /*5088*/ 	.word	0x000341d0


	//   ....[76]....
        /*508c*/ 	.word	0x000342b0


	//   ....[77]....
        /*5090*/ 	.word	0x000343c0


	//   ....[78]....
        /*5094*/ 	.word	0x00034420


	//   ....[79]....
        /*5098*/ 	.word	0x00034530


	//   ....[80]....
        /*509c*/ 	.word	0x000345a0


	//   ....[81]....
        /*50a0*/ 	.word	0x000346b0


	//   ....[82]....
        /*50a4*/ 	.word	0x00034710


	//   ....[83]....
        /*50a8*/ 	.word	0x00034830


	//   ....[84]....
        /*50ac*/ 	.word	0x00034890


	//   ....[85]....
        /*50b0*/ 	.word	0x00034980


	//   ....[86]....
        /*50b4*/ 	.word	0x000349f0


	//   ....[87]....
        /*50b8*/ 	.word	0x00034aa0


	//   ....[88]....
        /*50bc*/ 	.word	0x00034b90


	//   ....[89]....
        /*50c0*/ 	.word	0x00034c40


	//   ....[90]....
        /*50c4*/ 	.word	0x00034ee0


	//   ....[91]....
        /*50c8*/ 	.word	0x00034f60


	//   ....[92]....
        /*50cc*/ 	.word	0x00035090


	//   ....[93]....
        /*50d0*/ 	.word	0x000350e0


	//   ....[94]....
        /*50d4*/ 	.word	0x00035200


	//   ....[95]....
        /*50d8*/ 	.word	0x00035250


	//   ....[96]....
        /*50dc*/ 	.word	0x00035370


	//   ....[97]....
        /*50e0*/ 	.word	0x000353c0


	//   ....[98]....
        /*50e4*/ 	.word	0x00035550


	//   ....[99]....
        /*50e8*/ 	.word	0x000355a0


	//   ....[100]....
        /*50ec*/ 	.word	0x00035630


	//   ....[101]....
        /*50f0*/ 	.word	0x00035680


	//   ....[102]....
        /*50f4*/ 	.word	0x000357a0


	//   ....[103]....
        /*50f8*/ 	.word	0x00035870


	//   ....[104]....
        /*50fc*/ 	.word	0x00035c80


	//   ....[105]....
        /*5100*/ 	.word	0x000381b0


	//   ....[106]....
        /*5104*/ 	.word	0x000389a0


	//   ....[107]....
        /*5108*/ 	.word	0x00039c70


	//   ....[108]....
        /*510c*/ 	.word	0x00039cc0


	//   ....[109]....
        /*5110*/ 	.word	0x00039d20


	//   ....[110]....
        /*5114*/ 	.word	0x00039d40


	//----- nvinfo : EIATTR_REG_RECONFIG
	.align		4
.L_1327:
        /*5118*/ 	.byte	0x01, 0x54
	.zero		2


	//----- nvinfo : EIATTR_SYSCALL_OFFSETS
	.align		4
        /*511c*/ 	.byte	0x04, 0x46
        /*511e*/ 	.short	(.L_1329 - .L_1328)


	//   ....[0]....
.L_1328:
        /*5120*/ 	.word	0x00001ee0


	//   ....[1]....
        /*5124*/ 	.word	0x0002f9e0


	//   ....[2]....
        /*5128*/ 	.word	0x0002fb20


	//   ....[3]....
        /*512c*/ 	.word	0x0002fc10


	//   ....[4]....
        /*5130*/ 	.word	0x000302b0


	//   ....[5]....
        /*5134*/ 	.word	0x00030e00


	//----- nvinfo : EIATTR_MBARRIER_INSTR_OFFSETS
	.align		4
.L_1329:
        /*5138*/ 	.byte	0x04, 0x39
        /*513a*/ 	.short	(.L_1331 - .L_1330)


	//   ....[0]....
.L_1330:
        /*513c*/ 	.word	0x000002a0
        /*5140*/ 	.word	0x000000ff
        /*5144*/ 	.word	0x00032400
        /*5148*/ 	.short	0x0100
        /*514a*/ 	.byte	0x08
	.zero		1


	//   ....[1]....
        /*514c*/ 	.word	0x000002b0
        /*5150*/ 	.word	0x000000ff
        /*5154*/ 	.word	0x00032410
        /*5158*/ 	.short	0x0100
        /*515a*/ 	.byte	0x08
	.zero		1


	//   ....[2]....
        /*515c*/ 	.word	0x000002c0
        /*5160*/ 	.word	0x000000ff
        /*5164*/ 	.word	0x00032420
        /*5168*/ 	.short	0x0100
        /*516a*/ 	.byte	0x08
	.zero		1


	//   ....[3]....
        /*516c*/ 	.word	0x000003b0
        /*5170*/ 	.word	0x000000ff
        /*5174*/ 	.word	0x00032430
        /*5178*/ 	.short	0x0100
        /*517a*/ 	.byte	0x08
	.zero		1


	//   ....[4]....
        /*517c*/ 	.word	0x000003c0
        /*5180*/ 	.word	0x000000ff
        /*5184*/ 	.word	0x00032440
        /*5188*/ 	.short	0x0100
        /*518a*/ 	.byte	0x08
	.zero		1


	//   ....[5]....
        /*518c*/ 	.word	0x000003d0
        /*5190*/ 	.word	0x000000ff
        /*5194*/ 	.word	0x00032438
        /*5198*/ 	.short	0x0100
        /*519a*/ 	.byte	0x08
	.zero		1


	//   ....[6]....
        /*519c*/ 	.word	0x000003e0
        /*51a0*/ 	.word	0x000000ff
        /*51a4*/ 	.word	0x00032448
        /*51a8*/ 	.short	0x0100
        /*51aa*/ 	.byte	0x08
	.zero		1


	//   ....[7]....
        /*51ac*/ 	.word	0x00000510
        /*51b0*/ 	.word	0x000000ff
        /*51b4*/ 	.word	0x00032450
        /*51b8*/ 	.short	0x0100
        /*51ba*/ 	.byte	0x08
	.zero		1


	//   ....[8]....
        /*51bc*/ 	.word	0x00000520
        /*51c0*/ 	.word	0x000000ff
        /*51c4*/ 	.word	0x00032460
        /*51c8*/ 	.short	0x0100
        /*51ca*/ 	.byte	0x08
	.zero		1


	//   ....[9]....
        /*51cc*/ 	.word	0x00000530
        /*51d0*/ 	.word	0x000000ff
        /*51d4*/ 	.word	0x00032458
        /*51d8*/ 	.short	0x0100
        /*51da*/ 	.byte	0x08
	.zero		1


	//   ....[10]....
        /*51dc*/ 	.word	0x00000540
        /*51e0*/ 	.word	0x000000ff
        /*51e4*/ 	.word	0x00032468
        /*51e8*/ 	.short	0x0100
        /*51ea*/ 	.byte	0x08
	.zero		1


	//   ....[11]....
        /*51ec*/ 	.word	0x00000630
        /*51f0*/ 	.word	0x000000ff
        /*51f4*/ 	.word	0x00032470
        /*51f8*/ 	.short	0x0100
        /*51fa*/ 	.byte	0x06
	.zero		1


	//   ....[12]....
        /*51fc*/ 	.word	0x00000640
        /*5200*/ 	.word	0x000000ff
        /*5204*/ 	.word	0x00032480
        /*5208*/ 	.short	0x0100
        /*520a*/ 	.byte	0x06
	.zero		1


	//   ....[13]....
        /*520c*/ 	.word	0x00000650
        /*5210*/ 	.word	0x000000ff
        /*5214*/ 	.word	0x00032478
        /*5218*/ 	.short	0x0100
        /*521a*/ 	.byte	0x06
	.zero		1


	//   ....[14]....
        /*521c*/ 	.word	0x00000660
        /*5220*/ 	.word	0x000000ff
        /*5224*/ 	.word	0x00032488
        /*5228*/ 	.short	0x0100
        /*522a*/ 	.byte	0x06
	.zero		1


	//   ....[15]....
        /*522c*/ 	.word	0x00000790
        /*5230*/ 	.word	0x000000ff
        /*5234*/ 	.word	0x00032490
        /*5238*/ 	.short	0x0100
        /*523a*/ 	.byte	0x08
	.zero		1


	//   ....[16]....
        /*523c*/ 	.word	0x000007a0
        /*5240*/ 	.word	0x000000ff
        /*5244*/ 	.word	0x000324a0
        /*5248*/ 	.short	0x0100
        /*524a*/ 	.byte	0x08
	.zero		1


	//   ....[17]....
        /*524c*/ 	.word	0x000007b0
        /*5250*/ 	.word	0x000000ff
        /*5254*/ 	.word	0x00032498
        /*5258*/ 	.short	0x0100
        /*525a*/ 	.byte	0x08
	.zero		1


	//   ....[18]....
        /*525c*/ 	.word	0x000007c0
        /*5260*/ 	.word	0x000000ff
        /*5264*/ 	.word	0x000324a8
        /*5268*/ 	.short	0x0100
        /*526a*/ 	.byte	0x08
	.zero		1


	//   ....[19]....
        /*526c*/ 	.word	0x000008f0
        /*5270*/ 	.word	0x000000ff
        /*5274*/ 	.word	0x000324b0
        /*5278*/ 	.short	0x0100
        /*527a*/ 	.byte	0x08
	.zero		1


	//   ....[20]....
        /*527c*/ 	.word	0x00000900
        /*5280*/ 	.word	0x000000ff
        /*5284*/ 	.word	0x000324c0
        /*5288*/ 	.short	0x0100
        /*528a*/ 	.byte	0x08
	.zero		1


	//   ....[21]....
        /*528c*/ 	.word	0x00000910
        /*5290*/ 	.word	0x000000ff
        /*5294*/ 	.word	0x000324b8
        /*5298*/ 	.short	0x0100
        /*529a*/ 	.byte	0x08
	.zero		1


	//   ....[22]....
        /*529c*/ 	.word	0x00000920
        /*52a0*/ 	.word	0x000000ff
        /*52a4*/ 	.word	0x000324c8
        /*52a8*/ 	.short	0x0100
        /*52aa*/ 	.byte	0x08
	.zero		1


	//   ....[23]....
        /*52ac*/ 	.word	0x000021f0
        /*52b0*/ 	.word	0x00000048
        /*52b4*/ 	.word	0x00032400
        /*52b8*/ 	.short	0x010a
        /*52ba*/ 	.byte	0x3f
	.zero		1


	//   ....[24]....
        /*52bc*/ 	.word	0x000025d0
        /*52c0*/ 	.word	0x0000000a
        /*52c4*/ 	.word	0x00000000
        /*52c8*/ 	.short	0x010a
        /*52ca*/ 	.byte	0x3f
	.zero		1


	//   ....[25]....
        /*52cc*/ 	.word	0x00002630
        /*52d0*/ 	.word	0x0000000a
        /*52d4*/ 	.word	0x00000000
        /*52d8*/ 	.short	0x010a
        /*52da*/ 	.byte	0x3f
	.zero		1


	//   ....[26]....
        /*52dc*/ 	.word	0x000029e0
        /*52e0*/ 	.word	0x00000048
        /*52e4*/ 	.word	0x00032410
        /*52e8*/ 	.short	0x010a
        /*52ea*/ 	.byte	0x3f
	.zero		1


	//   ....[27]....
        /*52ec*/ 	.word	0x00002ae0
        /*52f0*/ 	.word	0x0000000a
        /*52f4*/ 	.word	0x00000000
        /*52f8*/ 	.short	0x010a
        /*52fa*/ 	.byte	0x3f
	.zero		1


	//   ....[28]....
        /*52fc*/ 	.word	0x00002b40
        /*5300*/ 	.word	0x0000000a
        /*5304*/ 	.word	0x00000000
        /*5308*/ 	.short	0x010a
        /*530a*/ 	.byte	0x3f
	.zero		1


	//   ....[29]....
        /*530c*/ 	.word	0x00003840
        /*5310*/ 	.word	0x00000007
        /*5314*/ 	.word	0x00000000
        /*5318*/ 	.short	0x0101
        /*531a*/ 	.byte	0x3f
	.zero		1


	//   ....[30]....
        /*531c*/ 	.word	0x00008f80
        /*5320*/ 	.word	0x00000019
        /*5324*/ 	.word	0x00000000
        /*5328*/ 	.short	0x0101
        /*532a*/ 	.byte	0x3f
	.zero		1


	//   ....[31]....
        /*532c*/ 	.word	0x000096a0
        /*5330*/ 	.word	0x00000005
        /*5334*/ 	.word	0x00000000
        /*5338*/ 	.short	0x010a
        /*533a*/ 	.byte	0x3f
	.zero		1


	//   ....[32]....
        /*533c*/ 	.word	0x00009750
        /*5340*/ 	.word	0x00000000
        /*5344*/ 	.word	0x00000000
        /*5348*/ 	.short	0x010a
        /*534a*/ 	.byte	0x3f
	.zero		1


	//   ....[33]....
        /*534c*/ 	.word	0x00009b80
        /*5350*/ 	.word	0x00000000
        /*5354*/ 	.word	0x00000000
        /*5358*/ 	.short	0x010a
        /*535a*/ 	.byte	0x3f
	.zero		1


	//   ....[34]....
        /*535c*/ 	.word	0x00009c30
        /*5360*/ 	.word	0x00000004
        /*5364*/ 	.word	0x00000000
        /*5368*/ 	.short	0x010a
        /*536a*/ 	.byte	0x3f
	.zero		1


	//   ....[35]....
        /*536c*/ 	.word	0x0000a940
        /*5370*/ 	.word	0x00000000
        /*5374*/ 	.word	0x00000000
        /*5378*/ 	.short	0x0101
        /*537a*/ 	.byte	0x3f
	.zero		1


	//   ....[36]....
        /*537c*/ 	.word	0x00020140
        /*5380*/ 	.word	0x00000000
        /*5384*/ 	.word	0x00000000
        /*5388*/ 	.short	0x0101
        /*538a*/ 	.byte	0x3f
	.zero		1


	//   ....[37]....
        /*538c*/ 	.word	0x00020350
        /*5390*/ 	.word	0x00000003
        /*5394*/ 	.word	0x00000000
        /*5398*/ 	.short	0x010a
        /*539a*/ 	.byte	0x3f
	.zero		1


	//   ....[38]....
        /*539c*/ 	.word	0x00020450
        /*53a0*/ 	.word	0x00000000
        /*53a4*/ 	.word	0x00000000
        /*53a8*/ 	.short	0x010a
        /*53aa*/ 	.byte	0x3f
	.zero		1


	//   ....[39]....
        /*53ac*/ 	.word	0x00020880
        /*53b0*/ 	.word	0x00000000
        /*53b4*/ 	.word	0x00000000
        /*53b8*/ 	.short	0x010a
        /*53ba*/ 	.byte	0x3f
	.zero		1


	//   ....[40]....
        /*53bc*/ 	.word	0x00020930
        /*53c0*/ 	.word	0x00000002
        /*53c4*/ 	.word	0x00000000
        /*53c8*/ 	.short	0x010a
        /*53ca*/ 	.byte	0x3f
	.zero		1


	//   ....[41]....
        /*53cc*/ 	.word	0x00021600
        /*53d0*/ 	.word	0x00000000
        /*53d4*/ 	.word	0x00000000
        /*53d8*/ 	.short	0x0101
        /*53da*/ 	.byte	0x3f
	.zero		1


	//   ....[42]....
        /*53dc*/ 	.word	0x0002b2d0
        /*53e0*/ 	.word	0x00000000
        /*53e4*/ 	.word	0x00000000
        /*53e8*/ 	.short	0x0101
        /*53ea*/ 	.byte	0x3f
	.zero		1


	//   ....[43]....
        /*53ec*/ 	.word	0x0002c7a0
        /*53f0*/ 	.word	0x000000ff
        /*53f4*/ 	.word	0x00000000
        /*53f8*/ 	.short	0x0101
        /*53fa*/ 	.byte	0x04
	.zero		1


	//   ....[44]....
        /*53fc*/ 	.word	0x0002ff80
        /*5400*/ 	.word	0x000000ff
        /*5404*/ 	.word	0x00032440
        /*5408*/ 	.short	0x010a
        /*540a*/ 	.byte	0x26
	.zero		1


	//   ....[45]....
        /*540c*/ 	.word	0x00030c10
        /*5410*/ 	.word	0x000000ff
        /*5414*/ 	.word	0x00032400
        /*5418*/ 	.short	0x0107
        /*541a*/ 	.byte	0x26
	.zero		1


	//   ....[46]....
        /*541c*/ 	.word	0x00030c90
        /*5420*/ 	.word	0x000000ff
        /*5424*/ 	.word	0x00032400
        /*5428*/ 	.short	0x0101
        /*542a*/ 	.byte	0x26
	.zero		1


	//   ....[47]....
        /*542c*/ 	.word	0x00031880
        /*5430*/ 	.word	0x000000ff
        /*5434*/ 	.word	0x00032410
        /*5438*/ 	.short	0x0107
        /*543a*/ 	.byte	0x26
	.zero		1


	//   ....[48]....
        /*543c*/ 	.word	0x000318e0
        /*5440*/ 	.word	0x000000ff
        /*5444*/ 	.word	0x00032410
        /*5448*/ 	.short	0x0101
        /*544a*/ 	.byte	0x26
	.zero		1


	//   ....[49]....
        /*544c*/ 	.word	0x000318f0
        /*5450*/ 	.word	0x000000ff
        /*5454*/ 	.word	0x00032420
        /*5458*/ 	.short	0x010a
        /*545a*/ 	.byte	0x26
	.zero		1


	//   ....[50]....
        /*545c*/ 	.word	0x00031950
        /*5460*/ 	.word	0x000000ff
        /*5464*/ 	.word	0x00032460
        /*5468*/ 	.short	0x010a
        /*546a*/ 	.byte	0x26
	.zero		1


	//   ....[51]....
        /*546c*/ 	.word	0x000321d0
        /*5470*/ 	.word	0x000000ff
        /*5474*/ 	.word	0x00032448
        /*5478*/ 	.short	0x010a
        /*547a*/ 	.byte	0x26
	.zero		1


	//   ....[52]....
        /*547c*/ 	.word	0x000323a0
        /*5480*/ 	.word	0x000000ff
        /*5484*/ 	.word	0x00032468
        /*5488*/ 	.short	0x010a
        /*548a*/ 	.byte	0x26
	.zero		1


	//   ....[53]....
        /*548c*/ 	.word	0x000329f0
        /*5490*/ 	.word	0x000000ff
        /*5494*/ 	.word	0x00032440
        /*5498*/ 	.short	0x010a
        /*549a*/ 	.byte	0x26
	.zero		1


	//   ....[54]....
        /*549c*/ 	.word	0x00032bd0
        /*54a0*/ 	.word	0x000000ff
        /*54a4*/ 	.word	0x00032460
        /*54a8*/ 	.short	0x010a
        /*54aa*/ 	.byte	0x26
	.zero		1


	//   ....[55]....
        /*54ac*/ 	.word	0x00033250
        /*54b0*/ 	.word	0x000000ff
        /*54b4*/ 	.word	0x00032448
        /*54b8*/ 	.short	0x010a
        /*54ba*/ 	.byte	0x26
	.zero		1


	//   ....[56]....
        /*54bc*/ 	.word	0x00033430
        /*54c0*/ 	.word	0x000000ff
        /*54c4*/ 	.word	0x00032468
        /*54c8*/ 	.short	0x010a
        /*54ca*/ 	.byte	0x26
	.zero		1


	//   ....[57]....
        /*54cc*/ 	.word	0x00033900
        /*54d0*/ 	.word	0x00000002
        /*54d4*/ 	.word	0x00032420
        /*54d8*/ 	.short	0x010a
        /*54da*/ 	.byte	0x3f
	.zero		1


	//   ....[58]....
        /*54dc*/ 	.word	0x00033a80
        /*54e0*/ 	.word	0x00000008
        /*54e4*/ 	.word	0x00000000
        /*54e8*/ 	.short	0x010a
        /*54ea*/ 	.byte	0x3f
	.zero		1


	//   ....[59]....
        /*54ec*/ 	.word	0x00033af0
        /*54f0*/ 	.word	0x00000003
        /*54f4*/ 	.word	0x00000000
        /*54f8*/ 	.short	0x010a
        /*54fa*/ 	.byte	0x3f
	.zero		1


	//   ....[60]....
        /*54fc*/ 	.word	0x00033b50
        /*5500*/ 	.word	0x00000006
        /*5504*/ 	.word	0x00000000
        /*5508*/ 	.short	0x010a
        /*550a*/ 	.byte	0x3f
	.zero		1


	//   ....[61]....
        /*550c*/ 	.word	0x00033b80
        /*5510*/ 	.word	0x00000003
        /*5514*/ 	.word	0x00000000
        /*5518*/ 	.short	0x010a
        /*551a*/ 	.byte	0x3f
	.zero		1


	//   ....[62]....
        /*551c*/ 	.word	0x00033be0
        /*5520*/ 	.word	0x00000048
        /*5524*/ 	.word	0x00032400
        /*5528*/ 	.short	0x010a
        /*552a*/ 	.byte	0x3f
	.zero		1


	//   ....[63]....
        /*552c*/ 	.word	0x00033c30
        /*5530*/ 	.word	0x0000000a
        /*5534*/ 	.word	0x00000000
        /*5538*/ 	.short	0x010a
        /*553a*/ 	.byte	0x3f
	.zero		1


	//   ....[64]....
        /*553c*/ 	.word	0x00033c80
        /*5540*/ 	.word	0x00000048
        /*5544*/ 	.word	0x00032410
        /*5548*/ 	.short	0x010a
        /*554a*/ 	.byte	0x3f
	.zero		1


	//   ....[65]....
        /*554c*/ 	.word	0x00033cd0
        /*5550*/ 	.word	0x0000000a
        /*5554*/ 	.word	0x00000000
        /*5558*/ 	.short	0x010a
        /*555a*/ 	.byte	0x3f
	.zero		1


	//   ....[66]....
        /*555c*/ 	.word	0x00033d20
        /*5560*/ 	.word	0x00000000
        /*5564*/ 	.word	0x00000000
        /*5568*/ 	.short	0x010a
        /*556a*/ 	.byte	0x3f
	.zero		1


	//   ....[67]....
        /*556c*/ 	.word	0x00033d70
        /*5570*/ 	.word	0x00000004
        /*5574*/ 	.word	0x00000000
        /*5578*/ 	.short	0x010a
        /*557a*/ 	.byte	0x3f
	.zero		1


	//   ....[68]....
        /*557c*/ 	.word	0x00033dc0
        /*5580*/ 	.word	0x00000000
        /*5584*/ 	.word	0x00000000
        /*5588*/ 	.short	0x010a
        /*558a*/ 	.byte	0x3f
	.zero		1


	//   ....[69]....
        /*558c*/ 	.word	0x00033e10
        /*5590*/ 	.word	0x00000002
        /*5594*/ 	.word	0x00000000
        /*5598*/ 	.short	0x010a
        /*559a*/ 	.byte	0x3f
	.zero		1


	//   ....[70]....
        /*559c*/ 	.word	0x00033f70
        /*55a0*/ 	.word	0x00000003
        /*55a4*/ 	.word	0x00032440
        /*55a8*/ 	.short	0x010a
        /*55aa*/ 	.byte	0x3f
	.zero		1


	//   ....[71]....
        /*55ac*/ 	.word	0x000358b0
        /*55b0*/ 	.word	0x00000003
        /*55b4*/ 	.word	0x00032420
        /*55b8*/ 	.short	0x010a
        /*55ba*/ 	.byte	0x3f
	.zero		1


	//   ....[72]....
        /*55bc*/ 	.word	0x00035910
        /*55c0*/ 	.word	0x00000003
        /*55c4*/ 	.word	0x00032460
        /*55c8*/ 	.short	0x010a
        /*55ca*/ 	.byte	0x3f
	.zero		1


	//   ....[73]....
        /*55cc*/ 	.word	0x00035970
        /*55d0*/ 	.word	0x00000003
        /*55d4*/ 	.word	0x00032448
        /*55d8*/ 	.short	0x010a
        /*55da*/ 	.byte	0x3f
	.zero		1


	//   ....[74]....
        /*55dc*/ 	.word	0x000359d0
        /*55e0*/ 	.word	0x00000003
        /*55e4*/ 	.word	0x00032468
        /*55e8*/ 	.short	0x010a
        /*55ea*/ 	.byte	0x3f
	.zero		1


	//   ....[75]....
        /*55ec*/ 	.word	0x00035a30
        /*55f0*/ 	.word	0x00000003
        /*55f4*/ 	.word	0x00032440
        /*55f8*/ 	.short	0x010a
        /*55fa*/ 	.byte	0x3f
	.zero		1


	//   ....[76]....
        /*55fc*/ 	.word	0x00035a90
        /*5600*/ 	.word	0x00000003
        /*5604*/ 	.word	0x00032460
        /*5608*/ 	.short	0x010a
        /*560a*/ 	.byte	0x3f
	.zero		1


	//   ....[77]....
        /*560c*/ 	.word	0x00035af0
        /*5610*/ 	.word	0x00000003
        /*5614*/ 	.word	0x00032448
        /*5618*/ 	.short	0x010a
        /*561a*/ 	.byte	0x3f
	.zero		1


	//   ....[78]....
        /*561c*/ 	.word	0x00035b50
        /*5620*/ 	.word	0x00000003
        /*5624*/ 	.word	0x00032468
        /*5628*/ 	.short	0x010a
        /*562a*/ 	.byte	0x3f
	.zero		1


	//   ....[79]....
        /*562c*/ 	.word	0x00035ba0
        /*5630*/ 	.word	0x00000002
        /*5634*/ 	.word	0x00032420
        /*5638*/ 	.short	0x010a
        /*563a*/ 	.byte	0x3f
	.zero		1


	//   ....[80]....
        /*563c*/ 	.word	0x00035d40
        /*5640*/ 	.word	0x00000008
        /*5644*/ 	.word	0x00000000
        /*5648*/ 	.short	0x010a
        /*564a*/ 	.byte	0x3f
	.zero		1


	//   ....[81]....
        /*564c*/ 	.word	0x00035d90
        /*5650*/ 	.word	0x00000003
        /*5654*/ 	.word	0x00000000
        /*5658*/ 	.short	0x010a
        /*565a*/ 	.byte	0x3f
	.zero		1


	//   ....[82]....
        /*565c*/ 	.word	0x00035de0
        /*5660*/ 	.word	0x00000006
        /*5664*/ 	.word	0x00000000
        /*5668*/ 	.short	0x010a
        /*566a*/ 	.byte	0x3f
	.zero		1


	//   ....[83]....
        /*566c*/ 	.word	0x000361a0
        /*5670*/ 	.word	0x00000000
        /*5674*/ 	.word	0x00000000
        /*5678*/ 	.short	0x010a
        /*567a*/ 	.byte	0x3f
	.zero		1


	//   ....[84]....
        /*567c*/ 	.word	0x000362e0
        /*5680*/ 	.word	0x0000000a
        /*5684*/ 	.word	0x00000000
        /*5688*/ 	.short	0x010a
        /*568a*/ 	.byte	0x3f
	.zero		1


	//   ....[85]....
        /*568c*/ 	.word	0x00036940
        /*5690*/ 	.word	0x00000000
        /*5694*/ 	.word	0x00000000
        /*5698*/ 	.short	0x010a
        /*569a*/ 	.byte	0x3f
	.zero		1


	//   ....[86]....
        /*569c*/ 	.word	0x00036a80
        /*56a0*/ 	.word	0x0000000a
        /*56a4*/ 	.word	0x00000000
        /*56a8*/ 	.short	0x010a
        /*56aa*/ 	.byte	0x3f
	.zero		1


	//   ....[87]....
        /*56ac*/ 	.word	0x00037bd0
        /*56b0*/ 	.word	0x00000006
        /*56b4*/ 	.word	0x00000000
        /*56b8*/ 	.short	0x0101
        /*56ba*/ 	.byte	0x3f
	.zero		1


	//   ....[88]....
        /*56bc*/ 	.word	0x000519e0
        /*56c0*/ 	.word	0x00000000
        /*56c4*/ 	.word	0x00000000
        /*56c8*/ 	.short	0x0101
        /*56ca*/ 	.byte	0x3f
	.zero		1


	//   ....[89]....
        /*56cc*/ 	.word	0x00051a10
        /*56d0*/ 	.word	0x0000000a
        /*56d4*/ 	.word	0x00000000
        /*56d8*/ 	.short	0x010a
        /*56da*/ 	.byte	0x3f
	.zero		1


	//   ....[90]....
        /*56dc*/ 	.word	0x00051a60
        /*56e0*/ 	.word	0x0000000a
        /*56e4*/ 	.word	0x00000000
        /*56e8*/ 	.short	0x010a
        /*56ea*/ 	.byte	0x3f
	.zero		1


	//----- nvinfo : EIATTR_NUM_MBARRIERS
	.align		4
.L_1331:
        /*56ec*/ 	.byte	0x03, 0x38
        /*56ee*/ 	.short	0x0017


	//----- nvinfo : EIATTR_EXIT_INSTR_OFFSETS
	.align		4
        /*56f0*/ 	.byte	0x04, 0x1c
        /*56f2*/ 	.short	(.L_1333 - .L_1332)


	//   ....[0]....
.L_1332:
        /*56f4*/ 	.word	0x00033bd0


	//----- nvinfo : EIATTR_MAX_THREADS
	.align		4
.L_1333:
        /*56f8*/ 	.byte	0x04, 0x05
        /*56fa*/ 	.short	(.L_1335 - .L_1334)
.L_1334:
        /*56fc*/ 	.word	0x00000180
        /*5700*/ 	.word	0x00000001
        /*5704*/ 	.word	0x00000001


	//----- nvinfo : EIATTR_CRS_STACK_SIZE
	.align		4
.L_1335:
        /*5708*/ 	.byte	0x04, 0x1e
        /*570a*/ 	.short	(.L_1337 - .L_1336)
.L_1336:
        /*570c*/ 	.word	0x00000000


	//----- nvinfo : EIATTR_CBANK_PARAM_SIZE
	.align		4
.L_1337:
        /*5710*/ 	.byte	0x03, 0x19
        /*5712*/ 	.short	0x0b70


	//----- nvinfo : EIATTR_PARAM_CBANK
	.align		4
        /*5714*/ 	.byte	0x04, 0x0a
        /*5716*/ 	.short	(.L_1339 - .L_1338)
	.align		4
.L_1338:
        /*5718*/ 	.word	index@(.nv.constant0._ZN7cutlass13device_kernelIN5flash11enable_sm90INS1_16FlashAttnFwdSm90INS1_25CollectiveMainloopFwdSm90ILi2EN4cute5tupleIJNS5_1CILi1EEES8_S8_EEENS6_IJNS7_ILi128EEENS7_ILi96EEENS7_ILi64EEEEEELi256ENS_6half_tEfNS_4arch4Sm90ELb0ELb1ELb1ELb0ELb0ELb0ELb1ELb1ELb0ELb1ELb1ELb0EEENS1_21CollectiveEpilogueFwdINS6_IJSA_NS7_ILi256EEESB_EEES9_SE_SG_Li256ELb0ELb1ELb1ELb0EEENS1_19SingleTileSchedulerILb0ELb1ELb1ELi128EEEEEEEEEvNT_6ParamsE)
        /*571c*/ 	.short	0x0210
        /*571e*/ 	.short	0x0b70


	//----- nvinfo : EIATTR_SW_WAR
	.align		4
.L_1339:
        /*5720*/ 	.byte	0x04, 0x36
        /*5722*/ 	.short	(.L_1341 - .L_1340)
.L_1340:
        /*5724*/ 	.word	0x00000008
.L_1341:


//--------------------- .nv.info._ZN7cutlass13device_kernelIN5flash11enable_sm90INS1_16FlashAttnFwdSm90INS1_25CollectiveMainloopFwdSm90ILi2EN4cute5tupleIJNS5_1CILi1EEES8_S8_EEENS6_IJNS7_ILi128EEENS7_ILi96EEENS7_ILi64EEEEEELi256ENS_6half_tEfNS_4arch4Sm90ELb0ELb1ELb1ELb1ELb0ELb0ELb0ELb1ELb0ELb1ELb1ELb0EEENS1_21CollectiveEpilogueFwdINS6_IJSA_NS7_ILi256EEESB_EEES9_SE_SG_Li256ELb1ELb1ELb1ELb0EEENS1_36VarlenDynamicPersistentTileSchedulerILi128ELi96ELi256ELi128ELb1ELb1ELb1ELb1ELb0ELb1EEEEEEEEEvNT_6ParamsE --------------------------
	.section	.nv.info._ZN7cutlass13device_kernelIN5flash11enable_sm90INS1_16FlashAttnFwdSm90INS1_25CollectiveMainloopFwdSm90ILi2EN4cute5tupleIJNS5_1CILi1EEES8_S8_EEENS6_IJNS7_ILi128EEENS7_ILi96EEENS7_ILi64EEEEEELi256ENS_6half_tEfNS_4arch4Sm90ELb0ELb1ELb1ELb1ELb0ELb0ELb0ELb1ELb0ELb1ELb1ELb0EEENS1_21CollectiveEpilogueFwdINS6_IJSA_NS7_ILi256EEESB_EEES9_SE_SG_Li256ELb1ELb1ELb1ELb0EEENS1_36VarlenDynamicPersistentTileSchedulerILi128ELi96ELi256ELi128ELb1ELb1ELb1ELb1ELb0ELb1EEEEEEEEEvNT_6ParamsE,"",@"SHT_CUDA_INFO"
	.sectionflags	@""
	.align	4


	//----- nvinfo : EIATTR_CUDA_API_VERSION
	.align		4
        /*0000*/ 	.byte	0x04, 0x37
        /*0002*/ 	.short	(.L_1343 - .L_1342)
.L_1342:
        /*0004*/ 	.word	0x00000082


	//----- nvinfo : EIATTR_KPARAM_INFO
	.align		4
.L_1343:
        /*0008*/ 	.byte	0x04, 0x17
        /*000a*/ 	.short	(.L_1345 - .L_1344)
.L_1344:
        /*000c*/ 	.word	0x00000000
        /*0010*/ 	.short	0x0000
        /*0012*/ 	.short	0x0070
        /*0014*/ 	.byte	0x00, 0xf0, 0x01, 0x2a


	//----- nvinfo : EIATTR_SPARSE_MMA_MASK
	.align		4
.L_1345:
        /*0018*/ 	.byte	0x03, 0x50
        /*001a*/ 	.short	0x0000


	//----- nvinfo : EIATTR_MAXREG_COUNT
	.align		4
        /*001c*/ 	.byte	0x03, 0x1b
        /*001e*/ 	.short	0x00a8


	//----- nvinfo : EIATTR_NUM_BARRIERS
	.align		4
        /*0020*/ 	.byte	0x02, 0x4c
        /*0022*/ 	.byte	0x10
	.zero		1


	//----- nvinfo : EIATTR_EXTERNS
	.align		4
        /*0024*/ 	.byte	0x04, 0x0f
        /*0026*/ 	.short	(.L_1347 - .L_1346)


	//   ....[0]....
	.align		4
.L_1346:
        /*0028*/ 	.word	index@(__assertfail)


	//----- nvinfo : EIATTR_ANNOTATIONS
	.align		4
.L_1347:
        /*002c*/ 	.byte	0x04, 0x55
        /*002e*/ 	.short	(.L_1349 - .L_1348)


	//   ....[0]....
.L_1348:
        /* <DEDUP_REMOVED lines=70> */


	//----- nvinfo : EIATTR_MERCURY_ISA_VERSION
	.align		4
.L_1349:
        /*0480*/ 	.byte	0x03, 0x5f
        /*0482*/ 	.short	0x0101


	//----- nvinfo : EIATTR_UNUSED_LOAD_BYTE_OFFSET
	.align		4
        /*0484*/ 	.byte	0x04, 0x44
        /*0486*/ 	.short	(.L_1351 - .L_1350)


	//   ....[0]....
.L_1350:
        /*0488*/ 	.word	0x00000a30
        /*048c*/ 	.word	0x0000fff0


	//   ....[1]....
        /*0490*/ 	.word	0x0000f0a0
        /*0494*/ 	.word	0x0000fff0


	//----- nvinfo : EIATTR_INT_WARP_WIDE_INSTR_OFFSETS
	.align		4
.L_1351:
        /*0498*/ 	.byte	0x04, 0x31
        /*049a*/ 	.short	(.L_1353 - .L_1352)


	//   ....[0]....
.L_1352:
        /*049c*/ 	.word	0x00000130


	//   ....[1]....
        /*04a0*/ 	.word	0x00000170


	//   ....[2]....
        /*04a4*/ 	.word	0x000001e0


	//   ....[3]....
        /*04a8*/ 	.word	0x00004ea0


	//   ....[4]....
        /*04ac*/ 	.word	0x00015470


	//   ....[5]....
        /*04b0*/ 	.word	0x00015500


	//   ....[6]....
        /*04b4*/ 	.word	0x00019180


	//   ....[7]....
        /*04b8*/ 	.word	0x00019210


	//----- nvinfo : EIATTR_COOP_GROUP_MASK_REGIDS
	.align		4
.L_1353:
        /*04bc*/ 	.byte	0x04, 0x29
        /*04be*/ 	.short	(.L_1355 - .L_1354)


	//   ....[0]....
.L_1354:
        /*04c0*/ 	.word	0xffffffff


	//   ....[1]....
        /*04c4*/ 	.word	0xffffffff


	//   ....[2]....
        /*04c8*/ 	.word	0xffffffff


	//   ....[3]....
        /*04cc*/ 	.word	0xffffffff


	//   ....[4]....
        /*04d0*/ 	.word	0xffffffff


	//   ....[5]....
        /*04d4*/ 	.word	0xffffffff


	//   ....[6]....
        /*04d8*/ 	.word	0xffffffff


	//   ....[7]....
        /*04dc*/ 	.word	0xffffffff


	//   ....[8]....
        /*04e0*/ 	.word	0xffffffff


	//   ....[9]....
        /*04e4*/ 	.word	0xffffffff


	//   ....[10]....
        /*04e8*/ 	.word	0xffffffff


	//   ....[11]....
        /*04ec*/ 	.word	0xffffffff


	//   ....[12]....
        /*04f0*/ 	.word	0xffffffff


	//   ....[13]....
        /*04f4*/ 	.word	0xffffffff


	//   ....[14]....
        /*04f8*/ 	.word	0xffffffff


	//   ....[15]....
        /*04fc*/ 	.word	0xffffffff


	//   ....[16]....
        /*0500*/ 	.word	0xffffffff


	//   ....[17]....
        /*0504*/ 	.word	0xffffffff


	//   ....[18]....
        /*0508*/ 	.word	0xffffffff


	//   ....[19]....
        /*050c*/ 	.word	0xffffffff


	//   ....[20]....
        /*0510*/ 	.word	0xffffffff


	//   ....[21]....
        /*0514*/ 	.word	0xffffffff


	//   ....[22]....
        /*0518*/ 	.word	0xffffffff


	//   ....[23]....
        /*051c*/ 	.word	0xffffffff


	//   ....[24]....
        /*0520*/ 	.word	0xffffffff


	//   ....[25]....
        /*0524*/ 	.word	0xffffffff


	//   ....[26]....
        /*0528*/ 	.word	0xffffffff


	//   ....[27]....
        /*052c*/ 	.word	0xffffffff


	//   ....[28]....
        /*0530*/ 	.word	0xffffffff


	//   ....[29]....
        /*0534*/ 	.word	0xffffffff


	//   ....[30]....
        /*0538*/ 	.word	0xffffffff


	//   ....[31]....
        /*053c*/ 	.word	0xffffffff


	//   ....[32]....
        /*0540*/ 	.word	0xffffffff


	//   ....[33]....
        /*0544*/ 	.word	0xffffffff


	//   ....[34]....
        /*0548*/ 	.word	0xffffffff


	//   ....[35]....
        /*054c*/ 	.word	0xffffffff


	//   ....[36]....
        /*0550*/ 	.word	0xffffffff


	//   ....[37]....
        /*0554*/ 	.word	0xffffffff


	//   ....[38]....
        /*0558*/ 	.word	0xffffffff


	//   ....[39]....
        /*055c*/ 	.word	0xffffffff


	//   ....[40]....
        /*0560*/ 	.word	0xffffffff


	//   ....[41]....
        /*0564*/ 	.word	0xffffffff


	//   ....[42]....
        /*0568*/ 	.word	0xffffffff


	//   ....[43]....
        /*056c*/ 	.word	0xffffffff


	//   ....[44]....
        /*0570*/ 	.word	0xffffffff


	//   ....[45]....
        /*0574*/ 	.word	0xffffffff


	//   ....[46]....
        /*0578*/ 	.word	0xffffffff


	//   ....[47]....
        /*057c*/ 	.word	0xffffffff


	//   ....[48]....
        /*0580*/ 	.word	0xffffffff


	//   ....[49]....
        /*0584*/ 	.word	0xffffffff


	//   ....[50]....
        /*0588*/ 	.word	0xffffffff


	//   ....[51]....
        /*058c*/ 	.word	0xffffffff


	//   ....[52]....
        /*0590*/ 	.word	0xffffffff


	//   ....[53]....
        /*0594*/ 	.word	0xffffffff


	//   ....[54]....
        /*0598*/ 	.word	0xffffffff


	//   ....[55]....
        /*059c*/ 	.word	0xffffffff


	//   ....[56]....
        /*05a0*/ 	.word	0xffffffff


	//   ....[57]....
        /*05a4*/ 	.word	0xffffffff


	//   ....[58]....
        /*05a8*/ 	.word	0xffffffff


	//   ....[59]....
        /*05ac*/ 	.word	0xffffffff


	//   ....[60]....
        /*05b0*/ 	.word	0xffffffff


	//   ....[61]....
        /*05b4*/ 	.word	0xffffffff


	//   ....[62]....
        /*05b8*/ 	.word	0xffffffff


	//   ....[63]....
        /*05bc*/ 	.word	0xffffffff


	//   ....[64]....
        /*05c0*/ 	.word	0xffffffff


	//   ....[65]....
        /*05c4*/ 	.word	0xffffffff


	//   ....[66]....
        /*05c8*/ 	.word	0xffffffff


	//   ....[67]....
        /*05cc*/ 	.word	0xffffffff


	//   ....[68]....
        /*05d0*/ 	.word	0xffffffff


	//   ....[69]....
        /*05d4*/ 	.word	0xffffffff


	//   ....[70]....
        /*05d8*/ 	.word	0xffffffff


	//   ....[71]....
        /*05dc*/ 	.word	0xffffffff


	//   ....[72]....
        /*05e0*/ 	.word	0xffffffff


	//   ....[73]....
        /*05e4*/ 	.word	0xffffffff


	//   ....[74]....
        /*05e8*/ 	.word	0xffffffff


	//   ....[75]....
        /*05ec*/ 	.word	0xffffffff


	//   ....[76]....
        /*05f0*/ 	.word	0xffffffff


	//   ....[77]....
        /*05f4*/ 	.word	0xffffffff


	//   ....[78]....
        /*05f8*/ 	.word	0xffffffff


	//   ....[79]....
        /*05fc*/ 	.word	0xffffffff


	//   ....[80]....
        /*0600*/ 	.word	0xffffffff


	//   ....[81]....
        /*0604*/ 	.word	0xffffffff


	//   ....[82]....
        /*0608*/ 	.word	0xffffffff


	//   ....[83]....
        /*060c*/ 	.word	0xffffffff


	//   ....[84]....
        /*0610*/ 	.word	0xffffffff


	//   ....[85]....
        /*0614*/ 	.word	0xffffffff


	//   ....[86]....
        /*0618*/ 	.word	0xffffffff


	//   ....[87]....
        /*061c*/ 	.word	0xffffffff


	//   ....[88]....
        /*0620*/ 	.word	0xffffffff


	//   ....[89]....
        /*0624*/ 	.word	0xffffffff


	//   ....[90]....
        /*0628*/ 	.word	0xffffffff


	//   ....[91]....
        /*062c*/ 	.word	0xffffffff


	//   ....[92]....
        /*0630*/ 	.word	0xffffffff


	//   ....[93]....
        /*0634*/ 	.word	0xffffffff


	//   ....[94]....
        /*0638*/ 	.word	0xffffffff


	//   ....[95]....
        /*063c*/ 	.word	0xffffffff


	//   ....[96]....
        /*0640*/ 	.word	0xffffffff


	//   ....[97]....
        /*0644*/ 	.word	0xffffffff


	//   ....[98]....
        /*0648*/ 	.word	0xffffffff


	//   ....[99]....
        /*064c*/ 	.word	0xffffffff


	//   ....[100]....
        /*0650*/ 	.word	0xffffffff


	//   ....[101]....
        /*0654*/ 	.word	0xffffffff


	//   ....[102]....
        /*0658*/ 	.word	0xffffffff


	//   ....[103]....
        /*065c*/ 	.word	0xffffffff


	//   ....[104]....
        /*0660*/ 	.word	0xffffffff


	//   ....[105]....
        /*0664*/ 	.word	0xffffffff


	//   ....[106]....
        /*0668*/ 	.word	0xffffffff


	//   ....[107]....
        /*066c*/ 	.word	0xffffffff


	//   ....[108]....
        /*0670*/ 	.word	0xffffffff


	//   ....[109]....
        /*0674*/ 	.word	0xffffffff


	//   ....[110]....
        /*0678*/ 	.word	0xffffffff


	//   ....[111]....
        /*067c*/ 	.word	0x0500000f


	//   ....[112]....
        /*0680*/ 	.word	0x0500000f


	//   ....[113]....
        /*0684*/ 	.word	0x0500000f


	//   ....[114]....
        /*0688*/ 	.word	0x0500000f


	//   ....[115]....
        /*068c*/ 	.word	0x0500000f


	//   ....[116]....
        /*0690*/ 	.word	0x0500000f


	//   ....[117]....
        /*0694*/ 	.word	0x0500000f


	//   ....[118]....
        /*0698*/ 	.word	0x0500000f


	//   ....[119]....
        /*069c*/ 	.word	0x0500000f


	//   ....[120]....
        /*06a0*/ 	.word	0x0500000f


	//   ....[121]....
        /*06a4*/ 	.word	0x0500000f


	//   ....[122]....
        /*06a8*/ 	.word	0x0500000f


	//   ....[123]....
        /*06ac*/ 	.word	0x0500000f


	//   ....[124]....
        /*06b0*/ 	.word	0x0500000f


	//   ....[125]....
        /*06b4*/ 	.word	0x0500000f


	//   ....[126]....
        /*06b8*/ 	.word	0x0500000f


	//   ....[127]....
        /*06bc*/ 	.word	0x0500000f


	//   ....[128]....
        /*06c0*/ 	.word	0x0500000f


	//   ....[129]....
        /*06c4*/ 	.word	0x0500000f


	//   ....[130]....
        /*06c8*/ 	.word	0x0500000f


	//   ....[131]....
        /*06cc*/ 	.word	0x0500000f


	//   ....[132]....
        /*06d0*/ 	.word	0x0500000f


	//   ....[133]....
        /*06d4*/ 	.word	0x0500000f


	//   ....[134]....
        /*06d8*/ 	.word	0x0500000f


	//   ....[135]....
        /*06dc*/ 	.word	0x0500000f


	//   ....[136]....
        /*06e0*/ 	.word	0x0500000f


	//   ....[137]....
        /*06e4*/ 	.word	0x0500000f


	//   ....[138]....
        /*06e8*/ 	.word	0x0500000f


	//   ....[139]....
        /*06ec*/ 	.word	0x0500000f


	//   ....[140]....
        /*06f0*/ 	.word	0x0500000f


	//   ....[141]....
        /*06f4*/ 	.word	0x0500000f


	//   ....[142]....
        /*06f8*/ 	.word	0x0500000f


	//   ....[143]....
        /*06fc*/ 	.word	0x0500000f


	//   ....[144]....
        /*0700*/ 	.word	0x0500000f


	//   ....[145]....
        /*0704*/ 	.word	0x0500000f


	//   ....[146]....
        /*0708*/ 	.word	0x0500000f


	//----- nvinfo : EIATTR_COOP_GROUP_INSTR_OFFSETS
	.align		4
.L_1355:
        /*070c*/ 	.byte	0x04, 0x28
        /*070e*/ 	.short	(.L_1357 - .L_1356)


	//   ....[0]....
.L_1356:
        /*0710*/ 	.word	0x00000070


	//   ....[1]....
        /*0714*/ 	.word	0x00000140


	//   ....[2]....
        /*0718*/ 	.word	0x00000190


	//   ....[3]....
        /*071c*/ 	.word	0x000003c0


	//   ....[4]....
        /*0720*/ 	.word	0x00000520


	//   ....[5]....
        /*0724*/ 	.word	0x00000640


	//   ....[6]....
        /*0728*/ 	.word	0x000007a0


	//   ....[7]....
        /*072c*/ 	.word	0x000021a0


	//   ....[8]....
        /*0730*/ 	.word	0x000029a0


	//   ....[9]....
        /*0734*/ 	.word	0x000037e0


	//   ....[10]....
        /*0738*/ 	.word	0x00003e00


	//   ....[11]....
        /*073c*/ 	.word	0x000040a0


	//   ....[12]....
        /*0740*/ 	.word	0x00004530


	//   ....[13]....
        /*0744*/ 	.word	0x00004580


	//   ....[14]....
        /*0748*/ 	.word	0x00005660


	//   ....[15]....
        /*074c*/ 	.word	0x00005fa0


	//   ....[16]....
        /*0750*/ 	.word	0x00006d90


	//   ....[17]....
        /*0754*/ 	.word	0x00006eb0


	//   ....[18]....
        /*0758*/ 	.word	0x00007a10


	//   ....[19]....
        /*075c*/ 	.word	0x00007a70


	//   ....[20]....
        /*0760*/ 	.word	0x000094e0


	//   ....[21]....
        /*0764*/ 	.word	0x00009540


	//   ....[22]....
        /*0768*/ 	.word	0x00009f60


	//   ....[23]....
        /*076c*/ 	.word	0x00009fc0


	//   ....[24]....
        /*0770*/ 	.word	0x0000b480


	//   ....[25]....
        /*0774*/ 	.word	0x0000bc70


	//   ....[26]....
        /*0778*/ 	.word	0x0000c9c0


	//   ....[27]....
        /*077c*/ 	.word	0x0000cae0


	//   ....[28]....
        /*0780*/ 	.word	0x0000d3d0


	//   ....[29]....
        /*0784*/ 	.word	0x0000d5a0


	//   ....[30]....
        /*0788*/ 	.word	0x0000e620


	//   ....[31]....
        /*078c*/ 	.word	0x0000e690


	//   ....[32]....
        /*0790*/ 	.word	0x0000e6d0


	//   ....[33]....
        /*0794*/ 	.word	0x0000e700


	//   ....[34]....
        /*0798*/ 	.word	0x00010140


	//   ....[35]....
        /*079c*/ 	.word	0x00010150


	//   ....[36]....
        /*07a0*/ 	.word	0x00010160


	//   ....[37]....
        /*07a4*/ 	.word	0x00010170


	//   ....[38]....
        /*07a8*/ 	.word	0x00010bf0


	//   ....[39]....
        /*07ac*/ 	.word	0x00010c10


	//   ....[40]....
        /*07b0*/ 	.word	0x00010da0


	//   ....[41]....
        /*07b4*/ 	.word	0x00010dc0


	//   ....[42]....
        /*07b8*/ 	.word	0x00010f00


	//   ....[43]....
        /*07bc*/ 	.word	0x00010f20


	//   ....[44]....
        /*07c0*/ 	.word	0x00011070


	//   ....[45]....
        /*07c4*/ 	.word	0x00011090


	//   ....[46]....
        /*07c8*/ 	.word	0x000115c0


	//   ....[47]....
        /*07cc*/ 	.word	0x000115f0


	//   ....[48]....
        /*07d0*/ 	.word	0x00011ec0


	//   ....[49]....
        /*07d4*/ 	.word	0x00011ed0


	//   ....[50]....
        /*07d8*/ 	.word	0x00013030


	//   ....[51]....
        /*07dc*/ 	.word	0x00013060


	//   ....[52]....
        /*07e0*/ 	.word	0x000131d0


	//   ....[53]....
        /*07e4*/ 	.word	0x000131f0


	//   ....[54]....
        /*07e8*/ 	.word	0x00013330


	//   ....[55]....
        /*07ec*/ 	.word	0x00013350


	//   ....[56]....
        /*07f0*/ 	.word	0x000134a0


	//   ....[57]....
        /*07f4*/ 	.word	0x000134c0


	//   ....[58]....
        /*07f8*/ 	.word	0x000136a0


	//   ....[59]....
        /*07fc*/ 	.word	0x000138b0


	//   ....[60]....
        /*0800*/ 	.word	0x000138e0


	//   ....[61]....
        /*0804*/ 	.word	0x00013910


	//   ....[62]....
        /*0808*/ 	.word	0x00013940


	//   ....[63]....
        /*080c*/ 	.word	0x00013970


	//   ....[64]....
        /*0810*/ 	.word	0x000139a0


	//   ....[65]....
        /*0814*/ 	.word	0x00013b40


	//   ....[66]....
        /*0818*/ 	.word	0x00013b70


	//   ....[67]....
        /*081c*/ 	.word	0x00013ba0


	//   ....[68]....
        /*0820*/ 	.word	0x00013bd0


	//   ....[69]....
        /*0824*/ 	.word	0x00013c00


	//   ....[70]....
        /*0828*/ 	.word	0x00013c30


	//   ....[71]....
        /*082c*/ 	.word	0x00013cd0


	//   ....[72]....
        /*0830*/ 	.word	0x00013d00


	//   ....[73]....
        /*0834*/ 	.word	0x00013d10


	//   ....[74]....
        /*0838*/ 	.word	0x00013d40


	//   ....[75]....
        /*083c*/ 	.word	0x00015a40


	//   ....[76]....
        /*0840*/ 	.word	0x000164e0


	//   ....[77]....
        /*0844*/ 	.word	0x00016500


	//   ....[78]....
        /*0848*/ 	.word	0x000165b0


	//   ....[79]....
        /*084c*/ 	.word	0x000165c0


	//   ....[80]....
        /*0850*/ 	.word	0x00016640


	//   ....[81]....
        /*0854*/ 	.word	0x00016650


	//   ....[82]....
        /*0858*/ 	.word	0x000166d0


	//   ....[83]....
        /*085c*/ 	.word	0x000166e0


	//   ....[84]....
        /*0860*/ 	.word	0x00016760


	//   ....[85]....
        /*0864*/ 	.word	0x00016770


	//   ....[86]....
        /*0868*/ 	.word	0x000167f0


	//   ....[87]....
        /*086c*/ 	.word	0x00016800


	//   ....[88]....
        /*0870*/ 	.word	0x00016880


	//   ....[89]....
        /*0874*/ 	.word	0x00016890


	//   ....[90]....
        /*0878*/ 	.word	0x000168a0


	//   ....[91]....
        /*087c*/ 	.word	0x000168f0


	//   ....[92]....
        /*0880*/ 	.word	0x000194a0


	//   ....[93]....
        /*0884*/ 	.word	0x000194d0


	//   ....[94]....
        /*0888*/ 	.word	0x00019530


	//   ....[95]....
        /*088c*/ 	.word	0x00019560


	//   ....[96]....
        /*0890*/ 	.word	0x00019590


	//   ....[97]....
        /*0894*/ 	.word	0x000195c0


	//   ....[98]....
        /*0898*/ 	.word	0x000195f0


	//   ....[99]....
        /*089c*/ 	.word	0x00019620


	//   ....[100]....
        /*08a0*/ 	.word	0x000197e0


	//   ....[101]....
        /*08a4*/ 	.word	0x00019810


	//   ....[102]....
        /*08a8*/ 	.word	0x00019840


	//   ....[103]....
        /*08ac*/ 	.word	0x00019870


	//   ....[104]....
        /*08b0*/ 	.word	0x000198a0


	//   ....[105]....
        /*08b4*/ 	.word	0x000198d0


	//   ....[106]....
        /*08b8*/ 	.word	0x000199a0


	//   ....[107]....
        /*08bc*/ 	.word	0x000199c0


	//   ....[108]....
        /*08c0*/ 	.word	0x000199d0


	//   ....[109]....
        /*08c4*/ 	.word	0x00019a50


	//   ....[110]....
        /*08c8*/ 	.word	0x0001a580


	//   ....[111]....
        /*08cc*/ 	.word	0x0001abe0


	//   ....[112]....
        /*08d0*/ 	.word	0x0001ada0


	//   ....[113]....
        /*08d4*/ 	.word	0x0001adf0


	//   ....[114]....
        /*08d8*/ 	.word	0x0001ae50


	//   ....[115]....
        /*08dc*/ 	.word	0x0001af40


	//   ....[116]....
        /*08e0*/ 	.word	0x0001afa0


	//   ....[117]....
        /*08e4*/ 	.word	0x0001b090


	//   ....[118]....
        /*08e8*/ 	.word	0x0001b0f0


	//   ....[119]....
        /*08ec*/ 	.word	0x0001b1e0


	//   ....[120]....
        /*08f0*/ 	.word	0x0001b240


	//   ....[121]....
        /*08f4*/ 	.word	0x0001b330


	//   ....[122]....
        /*08f8*/ 	.word	0x0001b390


	//   ....[123]....
        /*08fc*/ 	.word	0x0001b480


	//   ....[124]....
        /*0900*/ 	.word	0x0001b4e0


	//   ....[125]....
        /*0904*/ 	.word	0x0001b5b0


	//   ....[126]....
        /*0908*/ 	.word	0x0001b630


	//   ....[127]....
        /*090c*/ 	.word	0x0001b700


	//   ....[128]....
        /*0910*/ 	.word	0x0001ba30


	//   ....[129]....
        /*0914*/ 	.word	0x0001bad0


	//   ....[130]....
        /*0918*/ 	.word	0x0001bc70


	//   ....[131]....
        /*091c*/ 	.word	0x0001bce0


	//   ....[132]....
        /*0920*/ 	.word	0x0001bd50


	//   ....[133]....
        /*0924*/ 	.word	0x0001bdc0


	//   ....[134]....
        /*0928*/ 	.word	0x0001be30


	//   ....[135]....
        /*092c*/ 	.word	0x0001beb0


	//   ....[136]....
        /*0930*/ 	.word	0x0001bf40


	//   ....[137]....
        /*0934*/ 	.word	0x0001bfe0


	//   ....[138]....
        /*0938*/ 	.word	0x0001c050


	//   ....[139]....
        /*093c*/ 	.word	0x0001c0c0


	//   ....[140]....
        /*0940*/ 	.word	0x0001c130


	//   ....[141]....
        /*0944*/ 	.word	0x0001c1b0


	//   ....[142]....
        /*0948*/ 	.word	0x0001c220


	//   ....[143]....
        /*094c*/ 	.word	0x0001c2d0


	//   ....[144]....
        /*0950*/ 	.word	0x0001c320


	//   ....[145]....
        /*0954*/ 	.word	0x0001c3d0


	//   ....[146]....
        /*0958*/ 	.word	0x0001c500


	//----- nvinfo : EIATTR_REG_RECONFIG
	.align		4
.L_1357:
        /*095c*/ 	.byte	0x01, 0x54
	.zero		2


	//----- nvinfo : EIATTR_SYSCALL_OFFSETS
	.align		4
        /*0960*/ 	.byte	0x04, 0x46
        /*0962*/ 	.short	(.L_1359 - .L_1358)


	//   ....[0]....
.L_1358:
        /*0964*/ 	.word	0x00002320


	//   ....[1]....
        /*0968*/ 	.word	0x00015670


	//   ....[2]....
        /*096c*/ 	.word	0x000157c0


	//   ....[3]....
        /*0970*/ 	.word	0x000158b0


	//   ....[4]....
        /*0974*/ 	.word	0x000160c0


	//----- nvinfo : EIATTR_MBARRIER_INSTR_OFFSETS
	.align		4
.L_1359:
        /*0978*/ 	.byte	0x04, 0x39
        /*097a*/ 	.short	(.L_1361 - .L_1360)


	//   ....[0]....
.L_1360:
        /*097c*/ 	.word	0x00000270
        /*0980*/ 	.word	0x000000ff
        /*0984*/ 	.word	0x00022800
        /*0988*/ 	.short	0x0100
        /*098a*/ 	.byte	0x08
	.zero		1


	//   ....[1]....
        /*098c*/ 	.word	0x00000280
        /*0990*/ 	.word	0x000000ff
        /*0994*/ 	.word	0x00022820
        /*0998*/ 	.short	0x0100
        /*099a*/ 	.byte	0x08
	.zero		1


	//   ....[2]....
        /*099c*/ 	.word	0x00000370
        /*09a0*/ 	.word	0x000000ff
        /*09a4*/ 	.word	0x00022830
        /*09a8*/ 	.short	0x0100
        /*09aa*/ 	.byte	0x08
	.zero		1


	//   ....[3]....
        /*09ac*/ 	.word	0x00000380
        /*09b0*/ 	.word	0x000000ff
        /*09b4*/ 	.word	0x00022840
        /*09b8*/ 	.short	0x0100
        /*09ba*/ 	.byte	0x08
	.zero		1


	//   ....[4]....
        /*09bc*/ 	.word	0x00000390
        /*09c0*/ 	.word	0x000000ff
        /*09c4*/ 	.word	0x00022838
        /*09c8*/ 	.short	0x0100
        /*09ca*/ 	.byte	0x08
	.zero		1


	//   ....[5]....
        /*09cc*/ 	.word	0x000003a0
        /*09d0*/ 	.word	0x000000ff
        /*09d4*/ 	.word	0x00022848
        /*09d8*/ 	.short	0x0100
        /*09da*/ 	.byte	0x08
	.zero		1


	//   ....[6]....
        /*09dc*/ 	.word	0x000004d0
        /*09e0*/ 	.word	0x000000ff
        /*09e4*/ 	.word	0x00022850
        /*09e8*/ 	.short	0x0100
        /*09ea*/ 	.byte	0x08
	.zero		1


	//   ....[7]....
        /*09ec*/ 	.word	0x000004e0
        /*09f0*/ 	.word	0x000000ff
        /*09f4*/ 	.word	0x00022860
        /*09f8*/ 	.short	0x0100
        /*09fa*/ 	.byte	0x08
	.zero		1


	//   ....[8]....
        /*09fc*/ 	.word	0x000004f0
        /*0a00*/ 	.word	0x000000ff
        /*0a04*/ 	.word	0x00022858
        /*0a08*/ 	.short	0x0100
        /*0a0a*/ 	.byte	0x08
	.zero		1


	//   ....[9]....
        /*0a0c*/ 	.word	0x00000500
        /*0a10*/ 	.word	0x000000ff
        /*0a14*/ 	.word	0x00022868
        /*0a18*/ 	.short	0x0100
        /*0a1a*/ 	.byte	0x08
	.zero		1


	//   ....[10]....
        /*0a1c*/ 	.word	0x000005f0
        /*0a20*/ 	.word	0x000000ff
        /*0a24*/ 	.word	0x00022870
        /*0a28*/ 	.short	0x0100
        /*0a2a*/ 	.byte	0x06
	.zero		1


	//   ....[11]....
        /*0a2c*/ 	.word	0x00000600
        /*0a30*/ 	.word	0x000000ff
        /*0a34*/ 	.word	0x00022880
        /*0a38*/ 	.short	0x0100
        /*0a3a*/ 	.byte	0x06
	.zero		1


	//   ....[12]....
        /*0a3c*/ 	.word	0x00000610
        /*0a40*/ 	.word	0x000000ff
        /*0a44*/ 	.word	0x00022878
        /*0a48*/ 	.short	0x0100
        /*0a4a*/ 	.byte	0x06
	.zero		1


	//   ....[13]....
        /*0a4c*/ 	.word	0x00000620
        /*0a50*/ 	.word	0x000000ff
        /*0a54*/ 	.word	0x00022888
        /*0a58*/ 	.short	0x0100
        /*0a5a*/ 	.byte	0x06
	.zero		1


	//   ....[14]....
        /*0a5c*/ 	.word	0x00000750
        /*0a60*/ 	.word	0x000000ff
        /*0a64*/ 	.word	0x00022890
        /*0a68*/ 	.short	0x0100
        /*0a6a*/ 	.byte	0x08
	.zero		1


	//   ....[15]....
        /*0a6c*/ 	.word	0x00000760
        /*0a70*/ 	.word	0x000000ff
        /*0a74*/ 	.word	0x000228a0
        /*0a78*/ 	.short	0x0100
        /*0a7a*/ 	.byte	0x08
	.zero		1


	//   ....[16]....
        /*0a7c*/ 	.word	0x00000770
        /*0a80*/ 	.word	0x000000ff
        /*0a84*/ 	.word	0x00022898
        /*0a88*/ 	.short	0x0100
        /*0a8a*/ 	.byte	0x08
	.zero		1


	//   ....[17]....
        /*0a8c*/ 	.word	0x00000780
        /*0a90*/ 	.word	0x000000ff
        /*0a94*/ 	.word	0x000228a8
        /*0a98*/ 	.short	0x0100
        /*0a9a*/ 	.byte	0x08
	.zero		1


	//   ....[18]....
        /*0a9c*/ 	.word	0x000008b0
        /*0aa0*/ 	.word	0x000000ff
        /*0aa4*/ 	.word	0x000228b0
        /*0aa8*/ 	.short	0x0100
        /*0aaa*/ 	.byte	0x08
	.zero		1


	//   ....[19]....
        /*0aac*/ 	.word	0x000008c0
        /*0ab0*/ 	.word	0x000000ff
        /*0ab4*/ 	.word	0x000228c0
        /*0ab8*/ 	.short	0x0100
        /*0aba*/ 	.byte	0x08
	.zero		1


	//   ....[20]....
        /*0abc*/ 	.word	0x000008d0
        /*0ac0*/ 	.word	0x000000ff
        /*0ac4*/ 	.word	0x000228b8
        /*0ac8*/ 	.short	0x0100
        /*0aca*/ 	.byte	0x08
	.zero		1


	//   ....[21]....
        /*0acc*/ 	.word	0x000008e0
        /*0ad0*/ 	.word	0x000000ff
        /*0ad4*/ 	.word	0x000228c8
        /*0ad8*/ 	.short	0x0100
        /*0ada*/ 	.byte	0x08
	.zero		1


	//   ....[22]....
        /*0adc*/ 	.word	0x000023d0
        /*0ae0*/ 	.word	0x00000003
        /*0ae4*/ 	.word	0x00022800
        /*0ae8*/ 	.short	0x010a
        /*0aea*/ 	.byte	0x3f
	.zero		1


	//   ....[23]....
        /*0aec*/ 	.word	0x000024a0
        /*0af0*/ 	.word	0x000000ff
        /*0af4*/ 	.word	0x00022830
        /*0af8*/ 	.short	0x010a
        /*0afa*/ 	.byte	0x05
	.zero		1


	//   ....[24]....
        /*0afc*/ 	.word	0x000024e0
        /*0b00*/ 	.word	0x000000ff
        /*0b04*/ 	.word	0x00022830
        /*0b08*/ 	.short	0x010a
        /*0b0a*/ 	.byte	0x05
	.zero		1


	//   ....[25]....
        /*0b0c*/ 	.word	0x000029e0
        /*0b10*/ 	.word	0x00000005
        /*0b14*/ 	.word	0x00000000
        /*0b18*/ 	.short	0x0101
        /*0b1a*/ 	.byte	0x3f
	.zero		1


	//   ....[26]....
        /*0b1c*/ 	.word	0x00004df0
        /*0b20*/ 	.word	0x000000ff
        /*0b24*/ 	.word	0x00022850
        /*0b28*/ 	.short	0x010a
        /*0b2a*/ 	.byte	0x05
	.zero		1


	//   ....[27]....
        /*0b2c*/ 	.word	0x00004e30
        /*0b30*/ 	.word	0x000000ff
        /*0b34*/ 	.word	0x00022850
        /*0b38*/ 	.short	0x010a
        /*0b3a*/ 	.byte	0x05
	.zero		1


	//   ....[28]....
        /*0b3c*/ 	.word	0x000051d0
        /*0b40*/ 	.word	0x000000ff
        /*0b44*/ 	.word	0x00000000
        /*0b48*/ 	.short	0x0101
        /*0b4a*/ 	.byte	0x05
	.zero		1


	//   ....[29]....
        /*0b4c*/ 	.word	0x00005490
        /*0b50*/ 	.word	0x000000ff
        /*0b54*/ 	.word	0x00022830
        /*0b58*/ 	.short	0x010a
        /*0b5a*/ 	.byte	0x17
	.zero		1


	//   ....[30]....
        /*0b5c*/ 	.word	0x000054d0
        /*0b60*/ 	.word	0x000000ff
        /*0b64*/ 	.word	0x00022830
        /*0b68*/ 	.short	0x010a
        /*0b6a*/ 	.byte	0x17
	.zero		1


	//   ....[31]....
        /*0b6c*/ 	.word	0x00005b20
        /*0b70*/ 	.word	0x00000015
        /*0b74*/ 	.word	0x00000000
        /*0b78*/ 	.short	0x0101
        /*0b7a*/ 	.byte	0x3f
	.zero		1


	//   ....[32]....
        /*0b7c*/ 	.word	0x00008690
        /*0b80*/ 	.word	0x000000ff
        /*0b84*/ 	.word	0x00022850
        /*0b88*/ 	.short	0x010a
        /*0b8a*/ 	.byte	0x17
	.zero		1


	//   ....[33]....
        /*0b8c*/ 	.word	0x000086d0
        /*0b90*/ 	.word	0x000000ff
        /*0b94*/ 	.word	0x00022850
        /*0b98*/ 	.short	0x010a
        /*0b9a*/ 	.byte	0x17
	.zero		1


	//   ....[34]....
        /*0b9c*/ 	.word	0x000089d0
        /*0ba0*/ 	.word	0x000000b0
        /*0ba4*/ 	.word	0x00000000
        /*0ba8*/ 	.short	0x0101
        /*0baa*/ 	.byte	0x3f
	.zero		1


	//   ....[35]....
        /*0bac*/ 	.word	0x00008de0
        /*0bb0*/ 	.word	0x000000ff
        /*0bb4*/ 	.word	0x00022830
        /*0bb8*/ 	.short	0x010a
        /*0bba*/ 	.byte	0x06
	.zero		1


	//   ....[36]....
        /*0bbc*/ 	.word	0x00008e20
        /*0bc0*/ 	.word	0x000000ff
        /*0bc4*/ 	.word	0x00022830
        /*0bc8*/ 	.short	0x010a
        /*0bca*/ 	.byte	0x06
	.zero		1


	//   ....[37]....
        /*0bcc*/ 	.word	0x0000a7a0
        /*0bd0*/ 	.word	0x0000000f
        /*0bd4*/ 	.word	0x00000000
        /*0bd8*/ 	.short	0x0101
        /*0bda*/ 	.byte	0x3f
	.zero		1


	//   ....[38]....
        /*0bdc*/ 	.word	0x0000aca0
        /*0be0*/ 	.word	0x000000ff
        /*0be4*/ 	.word	0x00022850
        /*0be8*/ 	.short	0x010a
        /*0bea*/ 	.byte	0x06
	.zero		1


	//   ....[39]....
        /*0bec*/ 	.word	0x0000ace0
        /*0bf0*/ 	.word	0x000000ff
        /*0bf4*/ 	.word	0x00022850
        /*0bf8*/ 	.short	0x010a
        /*0bfa*/ 	.byte	0x06
	.zero		1


	//   ....[40]....
        /*0bfc*/ 	.word	0x0000afc0
        /*0c00*/ 	.word	0x0000000c
        /*0c04*/ 	.word	0x00000000
        /*0c08*/ 	.short	0x0101
        /*0c0a*/ 	.byte	0x3f
	.zero		1


	//   ....[41]....
        /*0c0c*/ 	.word	0x0000b140
        /*0c10*/ 	.word	0x000000ff
        /*0c14*/ 	.word	0x00022830
        /*0c18*/ 	.short	0x010a
        /*0c1a*/ 	.byte	0x05
	.zero		1


	//   ....[42]....
        /*0c1c*/ 	.word	0x0000b180
        /*0c20*/ 	.word	0x000000ff
        /*0c24*/ 	.word	0x00022830
        /*0c28*/ 	.short	0x010a
        /*0c2a*/ 	.byte	0x05
	.zero		1


	//   ....[43]....
        /*0c2c*/ 	.word	0x0000b760
        /*0c30*/ 	.word	0x00000015
        /*0c34*/ 	.word	0x00000000
        /*0c38*/ 	.short	0x0101
        /*0c3a*/ 	.byte	0x3f
	.zero		1


	//   ....[44]....
        /*0c3c*/ 	.word	0x0000e2c0
        /*0c40*/ 	.word	0x000000ff
        /*0c44*/ 	.word	0x00022850
        /*0c48*/ 	.short	0x010a
        /*0c4a*/ 	.byte	0x05
	.zero		1


	//   ....[45]....
        /*0c4c*/ 	.word	0x0000e300
        /*0c50*/ 	.word	0x000000ff
        /*0c54*/ 	.word	0x00022850
        /*0c58*/ 	.short	0x010a
        /*0c5a*/ 	.byte	0x05
	.zero		1


	//   ....[46]....
        /*0c5c*/ 	.word	0x0000e600
        /*0c60*/ 	.word	0x000000b0
        /*0c64*/ 	.word	0x00000000
        /*0c68*/ 	.short	0x0101
        /*0c6a*/ 	.byte	0x3f
	.zero		1


	//   ....[47]....
        /*0c6c*/ 	.word	0x00010be0
        /*0c70*/ 	.word	0x000000ff
        /*0c74*/ 	.word	0x00000000
        /*0c78*/ 	.short	0x0101
        /*0c7a*/ 	.byte	0x06
	.zero		1


	//   ....[48]....
        /*0c7c*/ 	.word	0x000112e0
        /*0c80*/ 	.word	0x000000ff
        /*0c84*/ 	.word	0x00000000
        /*0c88*/ 	.short	0x0101
        /*0c8a*/ 	.byte	0x09
	.zero		1


	//   ....[49]....
        /*0c8c*/ 	.word	0x00015ca0
        /*0c90*/ 	.word	0x00000000
        /*0c94*/ 	.word	0x00022840
        /*0c98*/ 	.short	0x010a
        /*0c9a*/ 	.byte	0x3f
	.zero		1


	//   ....[50]....
        /*0c9c*/ 	.word	0x000169a0
        /*0ca0*/ 	.word	0x00000013
        /*0ca4*/ 	.word	0x00022800
        /*0ca8*/ 	.short	0x0107
        /*0caa*/ 	.byte	0x3f
	.zero		1


	//   ....[51]....
        /*0cac*/ 	.word	0x00016a90
        /*0cb0*/ 	.word	0x00000013
        /*0cb4*/ 	.word	0x00022800
        /*0cb8*/ 	.short	0x0101
        /*0cba*/ 	.byte	0x3f
	.zero		1


	//   ....[52]....
        /*0cbc*/ 	.word	0x00016ab0
        /*0cc0*/ 	.word	0x00000013
        /*0cc4*/ 	.word	0x00022820
        /*0cc8*/ 	.short	0x010a
        /*0cca*/ 	.byte	0x3f
	.zero		1


	//   ....[53]....
        /*0ccc*/ 	.word	0x00016b90
        /*0cd0*/ 	.word	0x00000002
        /*0cd4*/ 	.word	0x00022860
        /*0cd8*/ 	.short	0x010a
        /*0cda*/ 	.byte	0x3f
	.zero		1


	//   ....[54]....
        /*0cdc*/ 	.word	0x000174c0
        /*0ce0*/ 	.word	0x00000003
        /*0ce4*/ 	.word	0x00022840
        /*0ce8*/ 	.short	0x010a
        /*0cea*/ 	.byte	0x3f
	.zero		1


	//   ....[55]....
        /*0cec*/ 	.word	0x00017720
        /*0cf0*/ 	.word	0x00000003
        /*0cf4*/ 	.word	0x00022860
        /*0cf8*/ 	.short	0x010a
        /*0cfa*/ 	.byte	0x3f
	.zero		1


	//   ....[56]....
        /*0cfc*/ 	.word	0x00017f10
        /*0d00*/ 	.word	0x00000004
        /*0d04*/ 	.word	0x00022840
        /*0d08*/ 	.short	0x010a
        /*0d0a*/ 	.byte	0x3f
	.zero		1


	//   ....[57]....
        /*0d0c*/ 	.word	0x00018160
        /*0d10*/ 	.word	0x00000004
        /*0d14*/ 	.word	0x00022860
        /*0d18*/ 	.short	0x010a
        /*0d1a*/ 	.byte	0x3f
	.zero		1


	//   ....[58]....
        /*0d1c*/ 	.word	0x000188e0
        /*0d20*/ 	.word	0x00000002
        /*0d24*/ 	.word	0x00022840
        /*0d28*/ 	.short	0x010a
        /*0d2a*/ 	.byte	0x3f
	.zero		1


	//   ....[59]....
        /*0d2c*/ 	.word	0x00018b40
        /*0d30*/ 	.word	0x00000002
        /*0d34*/ 	.word	0x00022860
        /*0d38*/ 	.short	0x010a
        /*0d3a*/ 	.byte	0x3f
	.zero		1


	//   ....[60]....
        /*0d3c*/ 	.word	0x0001a500
        /*0d40*/ 	.word	0x00000000
        /*0d44*/ 	.word	0x00022820
        /*0d48*/ 	.short	0x010a
        /*0d4a*/ 	.byte	0x3f
	.zero		1


	//   ....[61]....
        /*0d4c*/ 	.word	0x0001a6c0
        /*0d50*/ 	.word	0x00000006
        /*0d54*/ 	.word	0x00000000
        /*0d58*/ 	.short	0x010a
        /*0d5a*/ 	.byte	0x3f
	.zero		1


	//   ....[62]....
        /*0d5c*/ 	.word	0x0001a730
        /*0d60*/ 	.word	0x00000007
        /*0d64*/ 	.word	0x00000000
        /*0d68*/ 	.short	0x010a
        /*0d6a*/ 	.byte	0x3f
	.zero		1


	//   ....[63]....
        /*0d6c*/ 	.word	0x0001a7a0
        /*0d70*/ 	.word	0x00000004
        /*0d74*/ 	.word	0x00000000
        /*0d78*/ 	.short	0x010a
        /*0d7a*/ 	.byte	0x3f
	.zero		1


	//   ....[64]....
        /*0d7c*/ 	.word	0x0001a7d0
        /*0d80*/ 	.word	0x00000003
        /*0d84*/ 	.word	0x00000000
        /*0d88*/ 	.short	0x010a
        /*0d8a*/ 	.byte	0x3f
	.zero		1


	//   ....[65]....
        /*0d8c*/ 	.word	0x0001a830
        /*0d90*/ 	.word	0x00000003
        /*0d94*/ 	.word	0x00022800
        /*0d98*/ 	.short	0x010a
        /*0d9a*/ 	.byte	0x3f
	.zero		1


	//   ....[66]....
        /*0d9c*/ 	.word	0x0001a890
        /*0da0*/ 	.word	0x00000005
        /*0da4*/ 	.word	0x00022830
        /*0da8*/ 	.short	0x010a
        /*0daa*/ 	.byte	0x3f
	.zero		1


	//   ....[67]....
        /*0dac*/ 	.word	0x0001a8f0
        /*0db0*/ 	.word	0x00000009
        /*0db4*/ 	.word	0x00022850
        /*0db8*/ 	.short	0x010a
        /*0dba*/ 	.byte	0x3f
	.zero		1


	//   ....[68]....
        /*0dbc*/ 	.word	0x0001a950
        /*0dc0*/ 	.word	0x00000006
        /*0dc4*/ 	.word	0x00022830
        /*0dc8*/ 	.short	0x010a
        /*0dca*/ 	.byte	0x3f
	.zero		1


	//   ....[69]....
        /*0dcc*/ 	.word	0x0001a9a0
        /*0dd0*/ 	.word	0x000000b0
        /*0dd4*/ 	.word	0x00022850
        /*0dd8*/ 	.short	0x010a
        /*0dda*/ 	.byte	0x3f
	.zero		1


	//   ....[70]....
        /*0ddc*/ 	.word	0x0001aa00
        /*0de0*/ 	.word	0x00000004
        /*0de4*/ 	.word	0x00022830
        /*0de8*/ 	.short	0x010a
        /*0dea*/ 	.byte	0x3f
	.zero		1


	//   ....[71]....
        /*0dec*/ 	.word	0x0001aa50
        /*0df0*/ 	.word	0x0000000c
        /*0df4*/ 	.word	0x00022850
        /*0df8*/ 	.short	0x010a
        /*0dfa*/ 	.byte	0x3f
	.zero		1


	//   ....[72]....
        /*0dfc*/ 	.word	0x0001aab0
        /*0e00*/ 	.word	0x00000004
        /*0e04*/ 	.word	0x00022830
        /*0e08*/ 	.short	0x010a
        /*0e0a*/ 	.byte	0x3f
	.zero		1


	//   ....[73]....
        /*0e0c*/ 	.word	0x0001ab00
        /*0e10*/ 	.word	0x000000b0
        /*0e14*/ 	.word	0x00022850
        /*0e18*/ 	.short	0x010a
        /*0e1a*/ 	.byte	0x3f
	.zero		1


	//   ....[74]....
        /*0e1c*/ 	.word	0x0001aca0
        /*0e20*/ 	.word	0x00000000
        /*0e24*/ 	.word	0x00022840
        /*0e28*/ 	.short	0x010a
        /*0e2a*/ 	.byte	0x3f
	.zero		1


	//   ....[75]....
        /*0e2c*/ 	.word	0x0001b740
        /*0e30*/ 	.word	0x00000013
        /*0e34*/ 	.word	0x00022820
        /*0e38*/ 	.short	0x010a
        /*0e3a*/ 	.byte	0x3f
	.zero		1


	//   ....[76]....
        /*0e3c*/ 	.word	0x0001b790
        /*0e40*/ 	.word	0x00000002
        /*0e44*/ 	.word	0x00022860
        /*0e48*/ 	.short	0x010a
        /*0e4a*/ 	.byte	0x3f
	.zero		1


	//   ....[77]....
        /*0e4c*/ 	.word	0x0001b7e0
        /*0e50*/ 	.word	0x00000003
        /*0e54*/ 	.word	0x00022840
        /*0e58*/ 	.short	0x010a
        /*0e5a*/ 	.byte	0x3f
	.zero		1


	//   ....[78]....
        /*0e5c*/ 	.word	0x0001b830
        /*0e60*/ 	.word	0x00000003
        /*0e64*/ 	.word	0x00022860
        /*0e68*/ 	.short	0x010a
        /*0e6a*/ 	.byte	0x3f
	.zero		1


	//   ....[79]....
        /*0e6c*/ 	.word	0x0001b880
        /*0e70*/ 	.word	0x00000004
        /*0e74*/ 	.word	0x00022840
        /*0e78*/ 	.short	0x010a
        /*0e7a*/ 	.byte	0x3f
	.zero		1


	//   ....[80]....
        /*0e7c*/ 	.word	0x0001b8d0
        /*0e80*/ 	.word	0x00000004
        /*0e84*/ 	.word	0x00022860
        /*0e88*/ 	.short	0x010a
        /*0e8a*/ 	.byte	0x3f
	.zero		1


	//   ....[81]....
        /*0e8c*/ 	.word	0x0001b920
        /*0e90*/ 	.word	0x00000002
        /*0e94*/ 	.word	0x00022840
        /*0e98*/ 	.short	0x010a
        /*0e9a*/ 	.byte	0x3f
	.zero		1


	//   ....[82]....
        /*0e9c*/ 	.word	0x0001b970
        /*0ea0*/ 	.word	0x00000002
        /*0ea4*/ 	.word	0x00022860
        /*0ea8*/ 	.short	0x010a
        /*0eaa*/ 	.byte	0x3f
	.zero		1


	//   ....[83]....
        /*0eac*/ 	.word	0x0001c420
        /*0eb0*/ 	.word	0x00000000
        /*0eb4*/ 	.word	0x00022820
        /*0eb8*/ 	.short	0x010a
        /*0eba*/ 	.byte	0x3f
	.zero		1


	//   ....[84]....
        /*0ebc*/ 	.word	0x0001c5c0
        /*0ec0*/ 	.word	0x00000006
        /*0ec4*/ 	.word	0x00000000
        /*0ec8*/ 	.short	0x010a
        /*0eca*/ 	.byte	0x3f
	.zero		1


	//   ....[85]....
        /*0ecc*/ 	.word	0x0001c610
        /*0ed0*/ 	.word	0x00000007
        /*0ed4*/ 	.word	0x00000000
        /*0ed8*/ 	.short	0x010a
        /*0eda*/ 	.byte	0x3f
	.zero		1


	//   ....[86]....
        /*0edc*/ 	.word	0x0001c660
        /*0ee0*/ 	.word	0x00000004
        /*0ee4*/ 	.word	0x00000000
        /*0ee8*/ 	.short	0x010a
        /*0eea*/ 	.byte	0x3f
	.zero		1


	//----- nvinfo : EIATTR_NUM_MBARRIERS
	.align		4
.L_1361:
        /*0eec*/ 	.byte	0x03, 0x38
        /*0eee*/ 	.short	0x0016


	//----- nvinfo : EIATTR_EXIT_INSTR_OFFSETS
	.align		4
        /*0ef0*/ 	.byte	0x04, 0x1c
        /*0ef2*/ 	.short	(.L_1363 - .L_1362)


	//   ....[0]....
.L_1362:
        /*0ef4*/ 	.word	0x00000a70


	//   ....[1]....
        /*0ef8*/ 	.word	0x00013640


	//   ....[2]....
        /*0efc*/ 	.word	0x0001a820


	//----- nvinfo : EIATTR_MAX_THREADS
	.align		4
.L_1363:
        /*0f00*/ 	.byte	0x04, 0x05
        /*0f02*/ 	.short	(.L_1365 - .L_1364)
.L_1364:
        /*0f04*/ 	.word	0x00000180
        /*0f08*/ 	.word	0x00000001
        /*0f0c*/ 	.word	0x00000001


	//----- nvinfo : EIATTR_CRS_STACK_SIZE
	.align		4
.L_1365:
        /*0f10*/ 	.byte	0x04, 0x1e
        /*0f12*/ 	.short	(.L_1367 - .L_1366)
.L_1366:
        /*0f14*/ 	.word	0x00000000


	//----- nvinfo : EIATTR_CBANK_PARAM_SIZE
	.align		4
.L_1367:
        /*0f18*/ 	.byte	0x03, 0x19
        /*0f1a*/ 	.short	0x0af0


	//----- nvinfo : EIATTR_PARAM_CBANK
	.align		4
        /*0f1c*/ 	.byte	0x04, 0x0a
        /*0f1e*/ 	.short	(.L_1369 - .L_1368)
	.align		4
.L_1368:
        /*0f20*/ 	.word	index@(.nv.constant0._ZN7cutlass13device_kernelIN5flash11enable_sm90INS1_16FlashAttnFwdSm90INS1_25CollectiveMainloopFwdSm90ILi2EN4cute5tupleIJNS5_1CILi1EEES8_S8_EEENS6_IJNS7_ILi128EEENS7_ILi96EEENS7_ILi64EEEEEELi256ENS_6half_tEfNS_4arch4Sm90ELb0ELb1ELb1ELb1ELb0ELb0ELb0ELb1ELb0ELb1ELb1ELb0EEENS1_21CollectiveEpilogueFwdINS6_IJSA_NS7_ILi256EEESB_EEES9_SE_SG_Li256ELb1ELb1ELb1ELb0EEENS1_36VarlenDynamicPersistentTileSchedulerILi128ELi96ELi256ELi128ELb1ELb1ELb1ELb1ELb0ELb1EEEEEEEEEvNT_6ParamsE)
        /*0f24*/ 	.short	0x0210
        /*0f26*/ 	.short	0x0af0


	//----- nvinfo : EIATTR_SW_WAR
	.align		4
.L_1369:
        /*0f28*/ 	.byte	0x04, 0x36
        /*0f2a*/ 	.short	(.L_1371 - .L_1370)
.L_1370:
        /*0f2c*/ 	.word	0x00000008
.L_1371:


//--------------------- .nv.info._ZN7cutlass13device_kernelIN5flash11enable_sm90INS1_16FlashAttnFwdSm90INS1_25CollectiveMainloopFwdSm90ILi2EN4cute5tupleIJNS5_1CILi1EEES8_S8_EEENS6_IJNS7_ILi128EEENS7_ILi96EEENS7_ILi64EEEEEELi256ENS_6half_tEfNS_4arch4Sm90ELb0ELb1ELb1ELb1ELb0ELb1ELb0ELb1ELb0ELb1ELb1ELb0EEENS1_21CollectiveEpilogueFwdINS6_IJSA_NS7_ILi256EEESB_EEES9_SE_SG_Li256ELb1ELb1ELb1ELb0EEENS1_36VarlenDynamicPersistentTileSchedulerILi128ELi96ELi256ELi128ELb1ELb1ELb1ELb1ELb0ELb1EEEEEEEEEvNT_6ParamsE --------------------------
	.section	.nv.info._ZN7cutlass13device_kernelIN5flash11enable_sm90INS1_16FlashAttnFwdSm90INS1_25CollectiveMainloopFwdSm90ILi2EN4cute5tupleIJNS5_1CILi1EEES8_S8_EEENS6_IJNS7_ILi128EEENS7_ILi96EEENS7_ILi64EEEEEELi256ENS_6half_tEfNS_4arch4Sm90ELb0ELb1ELb1ELb1ELb0ELb1ELb0ELb1ELb0ELb1ELb1ELb0EEENS1_21CollectiveEpilogueFwdINS6_IJSA_NS7_ILi256EEESB_EEES9_SE_SG_Li256ELb1ELb1ELb1ELb0EEENS1_36VarlenDynamicPersistentTileSchedulerILi128ELi96ELi256ELi128ELb1ELb1ELb1ELb1ELb0ELb1EEEEEEEEEvNT_6ParamsE,"",@"SHT_CUDA_INFO"
	.sectionflags	@""
	.align	4


	//----- nvinfo : EIATTR_CUDA_API_VERSION
	.align		4
        /*0000*/ 	.byte	0x04, 0x37
        /*0002*/ 	.short	(.L_1373 - .L_1372)
.L_1372:
        /*0004*/ 	.word	0x00000082


	//----- nvinfo : EIATTR_KPARAM_INFO
	.align		4
.L_1373:
        /*0008*/ 	.byte	0x04, 0x17
        /*000a*/ 	.short	(.L_1375 - .L_1374)
.L_1374:
        /*000c*/ 	.word	0x00000000
        /*0010*/ 	.short	0x0000
        /*0012*/ 	.short	0x0070
        /*0014*/ 	.byte	0x00, 0xf0, 0x01, 0x2a


	//----- nvinfo : EIATTR_SPARSE_MMA_MASK
	.align		4
.L_1375:
        /*0018*/ 	.byte	0x03, 0x50
        /*001a*/ 	.short	0x0000


	//----- nvinfo : EIATTR_MAXREG_COUNT
	.align		4
        /*001c*/ 	.byte	0x03, 0x1b
        /*001e*/ 	.short	0x00a8


	//----- nvinfo : EIATTR_NUM_BARRIERS
	.align		4
        /*0020*/ 	.byte	0x02, 0x4c
        /*0022*/ 	.byte	0x10
	.zero		1


	//----- nvinfo : EIATTR_EXTERNS
	.align		4
        /*0024*/ 	.byte	0x04, 0x0f
        /*0026*/ 	.short	(.L_1377 - .L_1376)


	//   ....[0]....
	.align		4
.L_1376:
        /*0028*/ 	.word	index@(__assertfail)


	//----- nvinfo : EIATTR_ANNOTATIONS
	.align		4
.L_1377:
        /*002c*/ 	.byte	0x04, 0x55
        /*002e*/ 	.short	(.L_1379 - .L_1378)


	//   ....[0]....
.L_1378:
        /* <DEDUP_REMOVED lines=84> */


	//----- nvinfo : EIATTR_MERCURY_ISA_VERSION
	.align		4
.L_1379:
        /*0560*/ 	.byte	0x03, 0x5f
        /*0562*/ 	.short	0x0101


	//----- nvinfo : EIATTR_UNUSED_LOAD_BYTE_OFFSET
	.align		4
        /*0564*/ 	.byte	0x04, 0x44
        /*0566*/ 	.short	(.L_1381 - .L_1380)


	//   ....[0]....
.L_1380:
        /*0568*/ 	.word	0x00000ae0
        /*056c*/ 	.word	0x0000fff0


	//   ....[1]....
        /*0570*/ 	.word	0x00016ea0
        /*0574*/ 	.word	0x0000fff0


	//----- nvinfo : EIATTR_INT_WARP_WIDE_INSTR_OFFSETS
	.align		4
.L_1381:
        /*0578*/ 	.byte	0x04, 0x31
        /*057a*/ 	.short	(.L_1383 - .L_1382)


	//   ....[0]....
.L_1382:
        /*057c*/ 	.word	0x00000190


	//   ....[1]....
        /*0580*/ 	.word	0x000001d0


	//   ....[2]....
        /*0584*/ 	.word	0x00000240


	//   ....[3]....
        /*0588*/ 	.word	0x0001f8e0


	//   ....[4]....
        /*058c*/ 	.word	0x0001f970


	//   ....[5]....
        /*0590*/ 	.word	0x000235f0


	//   ....[6]....
        /*0594*/ 	.word	0x00023680


	//----- nvinfo : EIATTR_COOP_GROUP_MASK_REGIDS
	.align		4
.L_1383:
        /*0598*/ 	.byte	0x04, 0x29
        /*059a*/ 	.short	(.L_1385 - .L_1384)


	//   ....[0]....
.L_1384:
        /*059c*/ 	.word	0xffffffff


	//   ....[1]....
        /*05a0*/ 	.word	0xffffffff


	//   ....[2]....
        /*05a4*/ 	.word	0xffffffff


	//   ....[3]....
        /*05a8*/ 	.word	0xffffffff


	//   ....[4]....
        /*05ac*/ 	.word	0xffffffff


	//   ....[5]....
        /*05b0*/ 	.word	0xffffffff


	//   ....[6]....
        /*05b4*/ 	.word	0xffffffff


	//   ....[7]....
        /*05b8*/ 	.word	0xffffffff


	//   ....[8]....
        /*05bc*/ 	.word	0xffffffff


	//   ....[9]....
        /*05c0*/ 	.word	0xffffffff


	//   ....[10]....
        /*05c4*/ 	.word	0xffffffff


	//   ....[11]....
        /*05c8*/ 	.word	0xffffffff


	//   ....[12]....
        /*05cc*/ 	.word	0xffffffff


	//   ....[13]....
        /*05d0*/ 	.word	0xffffffff


	//   ....[14]....
        /*05d4*/ 	.word	0xffffffff


	//   ....[15]....
        /*05d8*/ 	.word	0xffffffff


	//   ....[16]....
        /*05dc*/ 	.word	0xffffffff


	//   ....[17]....
        /*05e0*/ 	.word	0xffffffff


	//   ....[18]....
        /*05e4*/ 	.word	0xffffffff


	//   ....[19]....
        /*05e8*/ 	.word	0xffffffff


	//   ....[20]....
        /*05ec*/ 	.word	0xffffffff


	//   ....[21]....
        /*05f0*/ 	.word	0xffffffff


	//   ....[22]....
        /*05f4*/ 	.word	0xffffffff


	//   ....[23]....
        /*05f8*/ 	.word	0xffffffff


	//   ....[24]....
        /*05fc*/ 	.word	0xffffffff


	//   ....[25]....
        /*0600*/ 	.word	0xffffffff


	//   ....[26]....
        /*0604*/ 	.word	0xffffffff


	//   ....[27]....
        /*0608*/ 	.word	0xffffffff


	//   ....[28]....
        /*060c*/ 	.word	0xffffffff


	//   ....[29]....
        /*0610*/ 	.word	0xffffffff


	//   ....[30]....
        /*0614*/ 	.word	0xffffffff


	//   ....[31]....
        /*0618*/ 	.word	0xffffffff


	//   ....[32]....
        /*061c*/ 	.word	0xffffffff


	//   ....[33]....
        /*0620*/ 	.word	0xffffffff


	//   ....[34]....
        /*0624*/ 	.word	0xffffffff


	//   ....[35]....
        /*0628*/ 	.word	0xffffffff


	//   ....[36]....
        /*062c*/ 	.word	0xffffffff


	//   ....[37]....
        /*0630*/ 	.word	0xffffffff


	//   ....[38]....
        /*0634*/ 	.word	0xffffffff


	//   ....[39]....
        /*0638*/ 	.word	0xffffffff


	//   ....[40]....
        /*063c*/ 	.word	0xffffffff


	//   ....[41]....
        /*0640*/ 	.word	0xffffffff


	//   ....[42]....
        /*0644*/ 	.word	0xffffffff


	//   ....[43]....
        /*0648*/ 	.word	0xffffffff


	//   ....[44]....
        /*064c*/ 	.word	0xffffffff


	//   ....[45]....
        /*0650*/ 	.word	0xffffffff


	//   ....[46]....
        /*0654*/ 	.word	0xffffffff


	//   ....[47]....
        /*0658*/ 	.word	0xffffffff


	//   ....[48]....
        /*065c*/ 	.word	0xffffffff


	//   ....[49]....
        /*0660*/ 	.word	0xffffffff


	//   ....[50]....
        /*0664*/ 	.word	0xffffffff


	//   ....[51]....
        /*0668*/ 	.word	0xffffffff


	//   ....[52]....
        /*066c*/ 	.word	0xffffffff


	//   ....[53]....
        /*0670*/ 	.word	0xffffffff


	//   ....[54]....
        /*0674*/ 	.word	0xffffffff


	//   ....[55]....
        /*0678*/ 	.word	0xffffffff


	//   ....[56]....
        /*067c*/ 	.word	0xffffffff


	//   ....[57]....
        /*0680*/ 	.word	0xffffffff


	//   ....[58]....
        /*0684*/ 	.word	0xffffffff


	//   ....[59]....
        /*0688*/ 	.word	0xffffffff


	//   ....[60]....
        /*068c*/ 	.word	0xffffffff


	//   ....[61]....
        /*0690*/ 	.word	0xffffffff


	//   ....[62]....
        /*0694*/ 	.word	0xffffffff


	//   ....[63]....
        /*0698*/ 	.word	0xffffffff


	//   ....[64]....
        /*069c*/ 	.word	0xffffffff


	//   ....[65]....
        /*06a0*/ 	.word	0xffffffff


	//   ....[66]....
        /*06a4*/ 	.word	0xffffffff


	//   ....[67]....
        /*06a8*/ 	.word	0xffffffff


	//   ....[68]....
        /*06ac*/ 	.word	0xffffffff


	//   ....[69]....
        /*06b0*/ 	.word	0xffffffff


	//   ....[70]....
        /*06b4*/ 	.word	0xffffffff


	//   ....[71]....
        /*06b8*/ 	.word	0xffffffff


	//   ....[72]....
        /*06bc*/ 	.word	0xffffffff


	//   ....[73]....
        /*06c0*/ 	.word	0xffffffff


	//   ....[74]....
        /*06c4*/ 	.word	0xffffffff


	//   ....[75]....
        /*06c8*/ 	.word	0xffffffff


	//   ....[76]....
        /*06cc*/ 	.word	0xffffffff


	//   ....[77]....
        /*06d0*/ 	.word	0xffffffff


	//   ....[78]....
        /*06d4*/ 	.word	0xffffffff


	//   ....[79]....
        /*06d8*/ 	.word	0xffffffff


	//   ....[80]....
        /*06dc*/ 	.word	0xffffffff


	//   ....[81]....
        /*06e0*/ 	.word	0xffffffff


	//   ....[82]....
        /*06e4*/ 	.word	0xffffffff


	//   ....[83]....
        /*06e8*/ 	.word	0xffffffff


	//   ....[84]....
        /*06ec*/ 	.word	0xffffffff


	//   ....[85]....
        /*06f0*/ 	.word	0xffffffff


	//   ....[86]....
        /*06f4*/ 	.word	0xffffffff


	//   ....[87]....
        /*06f8*/ 	.word	0xffffffff


	//   ....[88]....
        /*06fc*/ 	.word	0xffffffff


	//   ....[89]....
        /*0700*/ 	.word	0xffffffff


	//   ....[90]....
        /*0704*/ 	.word	0xffffffff


	//   ....[91]....
        /*0708*/ 	.word	0xffffffff


	//   ....[92]....
        /*070c*/ 	.word	0xffffffff


	//   ....[93]....
        /*0710*/ 	.word	0xffffffff


	//   ....[94]....
        /*0714*/ 	.word	0xffffffff


	//   ....[95]....
        /*0718*/ 	.word	0xffffffff


	//   ....[96]....
        /*071c*/ 	.word	0xffffffff


	//   ....[97]....
        /*0720*/ 	.word	0xffffffff


	//   ....[98]....
        /*0724*/ 	.word	0xffffffff


	//   ....[99]....
        /*0728*/ 	.word	0xffffffff


	//   ....[100]....
        /*072c*/ 	.word	0xffffffff


	//   ....[101]....
        /*0730*/ 	.word	0xffffffff


	//   ....[102]....
        /*0734*/ 	.word	0xffffffff


	//   ....[103]....
        /*0738*/ 	.word	0xffffffff


	//   ....[104]....
        /*073c*/ 	.word	0xffffffff


	//   ....[105]....
        /*0740*/ 	.word	0xffffffff


	//   ....[106]....
        /*0744*/ 	.word	0xffffffff


	//   ....[107]....
        /*0748*/ 	.word	0xffffffff


	//   ....[108]....
        /*074c*/ 	.word	0xffffffff


	//   ....[109]....
        /*0750*/ 	.word	0xffffffff


	//   ....[110]....
        /*0754*/ 	.word	0xffffffff


	//   ....[111]....
        /*0758*/ 	.word	0xffffffff


	//   ....[112]....
        /*075c*/ 	.word	0xffffffff


	//   ....[113]....
        /*0760*/ 	.word	0xffffffff


	//   ....[114]....
        /*0764*/ 	.word	0xffffffff


	//   ....[115]....
        /*0768*/ 	.word	0xffffffff


	//   ....[116]....
        /*076c*/ 	.word	0xffffffff


	//   ....[117]....
        /*0770*/ 	.word	0xffffffff


	//   ....[118]....
        /*0774*/ 	.word	0xffffffff


	//   ....[119]....
        /*0778*/ 	.word	0xffffffff


	//   ....[120]....
        /*077c*/ 	.word	0xffffffff


	//   ....[121]....
        /*0780*/ 	.word	0xffffffff


	//   ....[122]....
        /*0784*/ 	.word	0xffffffff


	//   ....[123]....
        /*0788*/ 	.word	0xffffffff


	//   ....[124]....
        /*078c*/ 	.word	0xffffffff


	//   ....[125]....
        /*0790*/ 	.word	0xffffffff


	//   ....[126]....
        /*0794*/ 	.word	0xffffffff


	//   ....[127]....
        /*0798*/ 	.word	0xffffffff


	//   ....[128]....
        /*079c*/ 	.word	0x0500000f


	//   ....[129]....
        /*07a0*/ 	.word	0x0500000f


	//   ....[130]....
        /*07a4*/ 	.word	0x0500000f


	//   ....[131]....
        /*07a8*/ 	.word	0x0500000f


	//   ....[132]....
        /*07ac*/ 	.word	0x0500000f


	//   ....[133]....
        /*07b0*/ 	.word	0x0500000f


	//   ....[134]....
        /*07b4*/ 	.word	0x0500000f


	//   ....[135]....
        /*07b8*/ 	.word	0x0500000f


	//   ....[136]....
        /*07bc*/ 	.word	0x0500000f


	//   ....[137]....
        /*07c0*/ 	.word	0x0500000f


	//   ....[138]....
        /*07c4*/ 	.word	0x0500000f


	//   ....[139]....
        /*07c8*/ 	.word	0x0500000f


	//   ....[140]....
        /*07cc*/ 	.word	0x0500000f


	//   ....[141]....
        /*07d0*/ 	.word	0x0500000f


	//   ....[142]....
        /*07d4*/ 	.word	0x0500000f


	//   ....[143]....
        /*07d8*/ 	.word	0x0500000f


	//   ....[144]....
        /*07dc*/ 	.word	0x0500000f


	//   ....[145]....
        /*07e0*/ 	.word	0x0500000f


	//   ....[146]....
        /*07e4*/ 	.word	0x0500000f


	//   ....[147]....
        /*07e8*/ 	.word	0x0500000f


	//   ....[148]....
        /*07ec*/ 	.word	0x0500000f


	//   ....[149]....
        /*07f0*/ 	.word	0x0500000f


	//   ....[150]....
        /*07f4*/ 	.word	0x0500000f


	//   ....[151]....
        /*07f8*/ 	.word	0x0500000f


	//   ....[152]....
        /*07fc*/ 	.word	0x0500000f


	//   ....[153]....
        /*0800*/ 	.word	0x0500000f


	//   ....[154]....
        /*0804*/ 	.word	0x0500000f


	//   ....[155]....
        /*0808*/ 	.word	0x0500000f


	//   ....[156]....
        /*080c*/ 	.word	0x0500000f


	//   ....[157]....
        /*0810*/ 	.word	0x0500000f


	//   ....[158]....
        /*0814*/ 	.word	0x0500000f


	//   ....[159]....
        /*0818*/ 	.word	0x0500000f


	//   ....[160]....
        /*081c*/ 	.word	0x0500000f


	//   ....[161]....
        /*0820*/ 	.word	0x0500000f


	//   ....[162]....
        /*0824*/ 	.word	0x0500000f


	//   ....[163]....
        /*0828*/ 	.word	0x0500000f


	//   ....[164]....
        /*082c*/ 	.word	0x0500000f


	//   ....[165]....
        /*0830*/ 	.word	0x0500000f


	//   ....[166]....
        /*0834*/ 	.word	0x0500000f


	//   ....[167]....
        /*0838*/ 	.word	0x0500000f


	//   ....[168]....
        /*083c*/ 	.word	0x0500000f


	//   ....[169]....
        /*0840*/ 	.word	0x0500000f


	//   ....[170]....
        /*0844*/ 	.word	0x0500000f


	//   ....[171]....
        /*0848*/ 	.word	0x0500000f


	//   ....[172]....
        /*084c*/ 	.word	0x0500000f


	//   ....[173]....
        /*0850*/ 	.word	0x0500000f


	//   ....[174]....
        /*0854*/ 	.word	0x0500000f


	//   ....[175]....
        /*0858*/ 	.word	0x0500000f


	//   ....[176]....
        /*085c*/ 	.word	0x0500000f


	//   ....[177]....
        /*0860*/ 	.word	0x0500000f


	//   ....[178]....
        /*0864*/ 	.word	0x0500000f


	//   ....[179]....
        /*0868*/ 	.word	0x0500000f


	//   ....[180]....
        /*086c*/ 	.word	0x0500000f


	//   ....[181]....
        /*0870*/ 	.word	0x0500000f


	//   ....[182]....
        /*0874*/ 	.word	0x0500000f


	//   ....[183]....
        /*0878*/ 	.word	0x0500000f


	//   ....[184]....
        /*087c*/ 	.word	0x0500000f


	//   ....[185]....
        /*0880*/ 	.word	0x0500000f


	//   ....[186]....
        /*0884*/ 	.word	0x0500000f


	//   ....[187]....
        /*0888*/ 	.word	0x0500000f


	//   ....[188]....
        /*088c*/ 	.word	0x0500000f


	//   ....[189]....
        /*0890*/ 	.word	0x0500000f


	//   ....[190]....
        /*0894*/ 	.word	0x0500000f


	//   ....[191]....
        /*0898*/ 	.word	0x0500000f


	//   ....[192]....
        /*089c*/ 	.word	0x0500000f


	//   ....[193]....
        /*08a0*/ 	.word	0x0500000f


	//   ....[194]....
        /*08a4*/ 	.word	0x0500000f


	//   ....[195]....
        /*08a8*/ 	.word	0x0500000f


	//   ....[196]....
        /*08ac*/ 	.word	0x0500000f


	//   ....[197]....
        /*08b0*/ 	.word	0x0500000f


	//   ....[198]....
        /*08b4*/ 	.word	0x0500000f


	//   ....[199]....
        /*08b8*/ 	.word	0x0500000f


	//   ....[200]....
        /*08bc*/ 	.word	0x0500000f


	//   ....[201]....
        /*08c0*/ 	.word	0x0500000f


	//----- nvinfo : EIATTR_COOP_GROUP_INSTR_OFFSETS
	.align		4
.L_1385:
        /*08c4*/ 	.byte	0x04, 0x28
        /*08c6*/ 	.short	(.L_1387 - .L_1386)


	//   ....[0]....
.L_1386:
        /*08c8*/ 	.word	0x00000070


	//   ....[1]....
        /*08cc*/ 	.word	0x000001a0


	//   ....[2]....
        /*08d0*/ 	.word	0x000001f0


	//   ....[3]....
        /*08d4*/ 	.word	0x00000420


	//   ....[4]....
        /*08d8*/ 	.word	0x00000580


	//   ....[5]....
        /*08dc*/ 	.word	0x000006a0


	//   ....[6]....
        /*08e0*/ 	.word	0x00000800


	//   ....[7]....
        /*08e4*/ 	.word	0x00006b90


	//   ....[8]....
        /*08e8*/ 	.word	0x00007310


	//   ....[9]....
        /*08ec*/ 	.word	0x00007320


	//   ....[10]....
        /*08f0*/ 	.word	0x00007330


	//   ....[11]....
        /*08f4*/ 	.word	0x00007340


	//   ....[12]....
        /*08f8*/ 	.word	0x00007650


	//   ....[13]....
        /*08fc*/ 	.word	0x00007660


	//   ....[14]....
        /*0900*/ 	.word	0x00007670


	//   ....[15]....
        /*0904*/ 	.word	0x00007680


	//   ....[16]....
        /*0908*/ 	.word	0x00008850


	//   ....[17]....
        /*090c*/ 	.word	0x00008870


	//   ....[18]....
        /*0910*/ 	.word	0x00008880


	//   ....[19]....
        /*0914*/ 	.word	0x00008890


	//   ....[20]....
        /*0918*/ 	.word	0x00008980


	//   ....[21]....
        /*091c*/ 	.word	0x000089a0


	//   ....[22]....
        /*0920*/ 	.word	0x00008a30


	//   ....[23]....
        /*0924*/ 	.word	0x00008a60


	//   ....[24]....
        /*0928*/ 	.word	0x0000a180


	//   ....[25]....
        /*092c*/ 	.word	0x0000ac30


	//   ....[26]....
        /*0930*/ 	.word	0x0000b5c0


	//   ....[27]....
        /*0934*/ 	.word	0x0000b6d0


	//   ....[28]....
        /*0938*/ 	.word	0x0000bbf0


	//   ....[29]....
        /*093c*/ 	.word	0x0000bcc0


	//   ....[30]....
        /*0940*/ 	.word	0x0000d090


	//   ....[31]....
        /*0944*/ 	.word	0x0000d910


	//   ....[32]....
        /*0948*/ 	.word	0x0000e6f0


	//   ....[33]....
        /*094c*/ 	.word	0x0000e850


	//   ....[34]....
        /*0950*/ 	.word	0x0000f180


	//   ....[35]....
        /*0954*/ 	.word	0x0000f350


	//   ....[36]....
        /*0958*/ 	.word	0x00011020


	//   ....[37]....
        /*095c*/ 	.word	0x00011080


	//   ....[38]....
        /*0960*/ 	.word	0x00011ad0


	//   ....[39]....
        /*0964*/ 	.word	0x00011b30


	//   ....[40]....
        /*0968*/ 	.word	0x00013070


	//   ....[41]....
        /*096c*/ 	.word	0x000138f0


	//   ....[42]....
        /*0970*/ 	.word	0x000146d0


	//   ....[43]....
        /*0974*/ 	.word	0x000147f0


	//   ....[44]....
        /*0978*/ 	.word	0x000151b0


	//   ....[45]....
        /*097c*/ 	.word	0x00015380


	//   ....[46]....
        /*0980*/ 	.word	0x00016420


	//   ....[47]....
        /*0984*/ 	.word	0x00016450


	//   ....[48]....
        /*0988*/ 	.word	0x000164b0


	//   ....[49]....
        /*098c*/ 	.word	0x000164c0


	//   ....[50]....
        /*0990*/ 	.word	0x00017ee0


	//   ....[51]....
        /*0994*/ 	.word	0x00017f00


	//   ....[52]....
        /*0998*/ 	.word	0x00017f10


	//   ....[53]....
        /*099c*/ 	.word	0x00017f20


	//   ....[54]....
        /*09a0*/ 	.word	0x00018930


	//   ....[55]....
        /*09a4*/ 	.word	0x00018940


	//   ....[56]....
        /*09a8*/ 	.word	0x00018b40


	//   ....[57]....
        /*09ac*/ 	.word	0x00018b50


	//   ....[58]....
        /*09b0*/ 	.word	0x00018d10


	//   ....[59]....
        /*09b4*/ 	.word	0x00018d20


	//   ....[60]....
        /*09b8*/ 	.word	0x00018ee0


	//   ....[61]....
        /*09bc*/ 	.word	0x00018ef0


	//   ....[62]....
        /*09c0*/ 	.word	0x00019350


	//   ....[63]....
        /*09c4*/ 	.word	0x00019360


	//   ....[64]....
        /*09c8*/ 	.word	0x0001a180


	//   ....[65]....
        /*09cc*/ 	.word	0x0001a190


	//   ....[66]....
        /*09d0*/ 	.word	0x0001b7d0


	//   ....[67]....
        /*09d4*/ 	.word	0x0001b7e0


	//   ....[68]....
        /*09d8*/ 	.word	0x0001b9b0


	//   ....[69]....
        /*09dc*/ 	.word	0x0001b9c0


	//   ....[70]....
        /*09e0*/ 	.word	0x0001bb80


	//   ....[71]....
        /*09e4*/ 	.word	0x0001bb90


	//   ....[72]....
        /*09e8*/ 	.word	0x0001bd50


	//   ....[73]....
        /*09ec*/ 	.word	0x0001bd60


	//   ....[74]....
        /*09f0*/ 	.word	0x0001bf80


	//   ....[75]....
        /*09f4*/ 	.word	0x0001c190


	//   ....[76]....
        /*09f8*/ 	.word	0x0001c1c0


	//   ....[77]....
        /*09fc*/ 	.word	0x0001c1f0


	//   ....[78]....
        /*0a00*/ 	.word	0x0001c220


	//   ....[79]....
        /*0a04*/ 	.word	0x0001c250


	//   ....[80]....
        /*0a08*/ 	.word	0x0001c280


	//   ....[81]....
        /*0a0c*/ 	.word	0x0001c420


	//   ....[82]....
        /*0a10*/ 	.word	0x0001c450


	//   ....[83]....
        /*0a14*/ 	.word	0x0001c480


	//   ....[84]....
        /*0a18*/ 	.word	0x0001c4b0


	//   ....[85]....
        /*0a1c*/ 	.word	0x0001c4e0


	//   ....[86]....
        /*0a20*/ 	.word	0x0001c510


	//   ....[87]....
        /*0a24*/ 	.word	0x0001c5b0


	//   ....[88]....
        /*0a28*/ 	.word	0x0001c5e0


	//   ....[89]....
        /*0a2c*/ 	.word	0x0001c5f0


	//   ....[90]....
        /*0a30*/ 	.word	0x0001c620


	//   ....[91]....
        /*0a34*/ 	.word	0x0001deb0


	//   ....[92]....
        /*0a38*/ 	.word	0x0001feb0


	//   ....[93]....
        /*0a3c*/ 	.word	0x00020950


	//   ....[94]....
        /*0a40*/ 	.word	0x00020970


	//   ....[95]....
        /*0a44*/ 	.word	0x00020a20


	//   ....[96]....
        /*0a48*/ 	.word	0x00020a30


	//   ....[97]....
        /*0a4c*/ 	.word	0x00020ab0


	//   ....[98]....
        /*0a50*/ 	.word	0x00020ac0


	//   ....[99]....
        /*0a54*/ 	.word	0x00020b40


	//   ....[100]....
        /*0a58*/ 	.word	0x00020b50


	//   ....[101]....
        /*0a5c*/ 	.word	0x00020bd0


	//   ....[102]....
        /*0a60*/ 	.word	0x00020be0


	//   ....[103]....
        /*0a64*/ 	.word	0x00020c60


	//   ....[104]....
        /*0a68*/ 	.word	0x00020c70


	//   ....[105]....
        /*0a6c*/ 	.word	0x00020cf0


	//   ....[106]....
        /*0a70*/ 	.word	0x00020d00


	//   ....[107]....
        /*0a74*/ 	.word	0x00020d50


	//   ....[108]....
        /*0a78*/ 	.word	0x00020d70


	//   ....[109]....
        /*0a7c*/ 	.word	0x00023910


	//   ....[110]....
        /*0a80*/ 	.word	0x00023990


	//   ....[111]....
        /*0a84*/ 	.word	0x000239c0


	//   ....[112]....
        /*0a88*/ 	.word	0x000239d0


	//   ....[113]....
        /*0a8c*/ 	.word	0x00023a00


	//   ....[114]....
        /*0a90*/ 	.word	0x00023a30


	//   ....[115]....
        /*0a94*/ 	.word	0x00023a60


	//   ....[116]....
        /*0a98*/ 	.word	0x00023a90


	//   ....[117]....
        /*0a9c*/ 	.word	0x00023c50


	//   ....[118]....
        /*0aa0*/ 	.word	0x00023c80


	//   ....[119]....
        /*0aa4*/ 	.word	0x00023cb0


	//   ....[120]....
        /*0aa8*/ 	.word	0x00023ce0


	//   ....[121]....
        /*0aac*/ 	.word	0x00023d10


	//   ....[122]....
        /*0ab0*/ 	.word	0x00023d40


	//   ....[123]....
        /*0ab4*/ 	.word	0x00023e10


	//   ....[124]....
        /*0ab8*/ 	.word	0x00023e30


	//   ....[125]....
        /*0abc*/ 	.word	0x00023e40


	//   ....[126]....
        /*0ac0*/ 	.word	0x00023ec0


	//   ....[127]....
        /*0ac4*/ 	.word	0x000249f0


	//   ....[128]....
        /*0ac8*/ 	.word	0x00024e20


	//   ....[129]....
        /*0acc*/ 	.word	0x00024ec0


	//   ....[130]....
        /*0ad0*/ 	.word	0x00024f50


	//   ....[131]....
        /*0ad4*/ 	.word	0x00024fa0


	//   ....[132]....
        /*0ad8*/ 	.word	0x00024ff0


	//   ....[133]....
        /*0adc*/ 	.word	0x00025080


	//   ....[134]....
        /*0ae0*/ 	.word	0x00025110


	//   ....[135]....
        /*0ae4*/ 	.word	0x00025160


	//   ....[136]....
        /*0ae8*/ 	.word	0x000251b0


	//   ....[137]....
        /*0aec*/ 	.word	0x000252b0


	//   ....[138]....
        /*0af0*/ 	.word	0x00025360


	//   ....[139]....
        /*0af4*/ 	.word	0x000253e0


	//   ....[140]....
        /*0af8*/ 	.word	0x00025450


	//   ....[141]....
        /*0afc*/ 	.word	0x00025580


	//   ....[142]....
        /*0b00*/ 	.word	0x00025690


	//   ....[143]....
        /*0b04*/ 	.word	0x00025760


	//   ....[144]....
        /*0b08*/ 	.word	0x000257b0


	//   ....[145]....
        /*0b0c*/ 	.word	0x00025b00


	//   ....[146]....
        /*0b10*/ 	.word	0x00025b50


	//   ....[147]....
        /*0b14*/ 	.word	0x00025be0


	//   ....[148]....
        /*0b18*/ 	.word	0x00025c70


	//   ....[149]....
        /*0b1c*/ 	.word	0x00025d00


	//   ....[150]....
        /*0b20*/ 	.word	0x00025d90


	//   ....[151]....
        /*0b24*/ 	.word	0x00025e20


	//   ....[152]....
        /*0b28*/ 	.word	0x00025eb0


	//   ....[153]....
        /*0b2c*/ 	.word	0x00025f30


	//   ....[154]....
        /*0b30*/ 	.word	0x00025f80


	//   ....[155]....
        /*0b34*/ 	.word	0x00026020


	//   ....[156]....
        /*0b38*/ 	.word	0x000260b0


	//   ....[157]....
        /*0b3c*/ 	.word	0x00026130


	//   ....[158]....
        /*0b40*/ 	.word	0x00026180


	//   ....[159]....
        /*0b44*/ 	.word	0x00026210


	//   ....[160]....
        /*0b48*/ 	.word	0x000262a0


	//   ....[161]....
        /*0b4c*/ 	.word	0x00026330


	//   ....[162]....
        /*0b50*/ 	.word	0x000263c0


	//   ....[163]....
        /*0b54*/ 	.word	0x00026450


	//   ....[164]....
        /*0b58*/ 	.word	0x000264e0


	//   ....[165]....
        /*0b5c*/ 	.word	0x000265a0


	//   ....[166]....
        /*0b60*/ 	.word	0x00026880


	//   ....[167]....
        /*0b64*/ 	.word	0x00026a40


	//   ....[168]....
        /*0b68*/ 	.word	0x00026a90


	//   ....[169]....
        /*0b6c*/ 	.word	0x00026af0


	//   ....[170]....
        /*0b70*/ 	.word	0x00026be0


	//   ....[171]....
        /*0b74*/ 	.word	0x00026c40


	//   ....[172]....
        /*0b78*/ 	.word	0x00026d30


	//   ....[173]....
        /*0b7c*/ 	.word	0x00026d90


	//   ....[174]....
        /*0b80*/ 	.word	0x00026e80


	//   ....[175]....
        /*0b84*/ 	.word	0x00026ee0


	//   ....[176]....
        /*0b88*/ 	.word	0x00026fd0


	//   ....[177]....
        /*0b8c*/ 	.word	0x00027030


	//   ....[178]....
        /*0b90*/ 	.word	0x00027120


	//   ....[179]....
        /*0b94*/ 	.word	0x00027180


	//   ....[180]....
        /*0b98*/ 	.word	0x00027250


	//   ....[181]....
        /*0b9c*/ 	.word	0x000272d0


	//   ....[182]....
        /*0ba0*/ 	.word	0x000273a0


	//   ....[183]....
        /*0ba4*/ 	.word	0x000276d0


	//   ....[184]....
        /*0ba8*/ 	.word	0x00027770


	//   ....[185]....
        /*0bac*/ 	.word	0x00027910


	//   ....[186]....
        /*0bb0*/ 	.word	0x00027990


	//   ....[187]....
        /*0bb4*/ 	.word	0x00027a10


	//   ....[188]....
        /*0bb8*/ 	.word	0x00027a90


	//   ....[189]....
        /*0bbc*/ 	.word	0x00027b10


	//   ....[190]....
        /*0bc0*/ 	.word	0x00027ba0


	//   ....[191]....
        /*0bc4*/ 	.word	0x00027c40


	//   ....[192]....
        /*0bc8*/ 	.word	0x00027cf0


	//   ....[193]....
        /*0bcc*/ 	.word	0x00027d70


	//   ....[194]....
        /*0bd0*/ 	.word	0x00027df0


	//   ....[195]....
        /*0bd4*/ 	.word	0x00027e70


	//   ....[196]....
        /*0bd8*/ 	.word	0x00027f00


	//   ....[197]....
        /*0bdc*/ 	.word	0x00027f80


	//   ....[198]....
        /*0be0*/ 	.word	0x00028030


	//   ....[199]....
        /*0be4*/ 	.word	0x00028080


	//   ....[200]....
        /*0be8*/ 	.word	0x00028140


	//   ....[201]....
        /*0bec*/ 	.word	0x00028270


	//----- nvinfo : EIATTR_REG_RECONFIG
	.align		4
.L_1387:
        /*0bf0*/ 	.byte	0x01, 0x54
	.zero		2


	//----- nvinfo : EIATTR_SYSCALL_OFFSETS
	.align		4
        /*0bf4*/ 	.byte	0x04, 0x46
        /*0bf6*/ 	.short	(.L_1389 - .L_1388)


	//   ....[0]....
.L_1388:
        /*0bf8*/ 	.word	0x000021c0


	//   ....[1]....
        /*0bfc*/ 	.word	0x00002310


	//   ....[2]....
        /*0c00*/ 	.word	0x00006d30


	//   ....[3]....
        /*0c04*/ 	.word	0x00007040


	//   ....[4]....
        /*0c08*/ 	.word	0x0001fae0


	//   ....[5]....
        /*0c0c*/ 	.word	0x0001fc30


	//   ....[6]....
        /*0c10*/ 	.word	0x0001fd20


	//   ....[7]....
        /*0c14*/ 	.word	0x00020530


	//----- nvinfo : EIATTR_MBARRIER_INSTR_OFFSETS
	.align		4
.L_1389:
        /*0c18*/ 	.byte	0x04, 0x39
        /*0c1a*/ 	.short	(.L_1391 - .L_1390)


	//   ....[0]....
.L_1390:
        /*0c1c*/ 	.word	0x000002d0
        /*0c20*/ 	.word	0x000000ff
        /*0c24*/ 	.word	0x00022800
        /*0c28*/ 	.short	0x0100
        /*0c2a*/ 	.byte	0x08
	.zero		1


	//   ....[1]....
        /*0c2c*/ 	.word	0x000002e0
        /*0c30*/ 	.word	0x000000ff
        /*0c34*/ 	.word	0x00022820
        /*0c38*/ 	.short	0x0100
        /*0c3a*/ 	.byte	0x08
	.zero		1


	//   ....[2]....
        /*0c3c*/ 	.word	0x000003d0
        /*0c40*/ 	.word	0x000000ff
        /*0c44*/ 	.word	0x00022830
        /*0c48*/ 	.short	0x0100
        /*0c4a*/ 	.byte	0x08
	.zero		1


	//   ....[3]....
        /*0c4c*/ 	.word	0x000003e0
        /*0c50*/ 	.word	0x000000ff
        /*0c54*/ 	.word	0x00022840
        /*0c58*/ 	.short	0x0100
        /*0c5a*/ 	.byte	0x08
	.zero		1


	//   ....[4]....
        /*0c5c*/ 	.word	0x000003f0
        /*0c60*/ 	.word	0x000000ff
        /*0c64*/ 	.word	0x00022838
        /*0c68*/ 	.short	0x0100
        /*0c6a*/ 	.byte	0x08
	.zero		1


	//   ....[5]....
        /*0c6c*/ 	.word	0x00000400
        /*0c70*/ 	.word	0x000000ff
        /*0c74*/ 	.word	0x00022848
        /*0c78*/ 	.short	0x0100
        /*0c7a*/ 	.byte	0x08
	.zero		1


	//   ....[6]....
        /*0c7c*/ 	.word	0x00000530
        /*0c80*/ 	.word	0x000000ff
        /*0c84*/ 	.word	0x00022850
        /*0c88*/ 	.short	0x0100
        /*0c8a*/ 	.byte	0x08
	.zero		1


	//   ....[7]....
        /*0c8c*/ 	.word	0x00000540
        /*0c90*/ 	.word	0x000000ff
        /*0c94*/ 	.word	0x00022860
        /*0c98*/ 	.short	0x0100
        /*0c9a*/ 	.byte	0x08
	.zero		1


	//   ....[8]....
        /*0c9c*/ 	.word	0x00000550
        /*0ca0*/ 	.word	0x000000ff
        /*0ca4*/ 	.word	0x00022858
        /*0ca8*/ 	.short	0x0100
        /*0caa*/ 	.byte	0x08
	.zero		1


	//   ....[9]....
        /*0cac*/ 	.word	0x00000560
        /*0cb0*/ 	.word	0x000000ff
        /*0cb4*/ 	.word	0x00022868
        /*0cb8*/ 	.short	0x0100
        /*0cba*/ 	.byte	0x08
	.zero		1


	//   ....[10]....
        /*0cbc*/ 	.word	0x00000650
        /*0cc0*/ 	.word	0x000000ff
        /*0cc4*/ 	.word	0x00022870
        /*0cc8*/ 	.short	0x0100
        /*0cca*/ 	.byte	0x06
	.zero		1


	//   ....[11]....
        /*0ccc*/ 	.word	0x00000660
        /*0cd0*/ 	.word	0x000000ff
        /*0cd4*/ 	.word	0x00022880
        /*0cd8*/ 	.short	0x0100
        /*0cda*/ 	.byte	0x06
	.zero		1


	//   ....[12]....
        /*0cdc*/ 	.word	0x00000670
        /*0ce0*/ 	.word	0x000000ff
        /*0ce4*/ 	.word	0x00022878
        /*0ce8*/ 	.short	0x0100
        /*0cea*/ 	.byte	0x06
	.zero		1


	//   ....[13]....
        /*0cec*/ 	.word	0x00000680
        /*0cf0*/ 	.word	0x000000ff
        /*0cf4*/ 	.word	0x00022888
        /*0cf8*/ 	.short	0x0100
        /*0cfa*/ 	.byte	0x06
	.zero		1


	//   ....[14]....
        /*0cfc*/ 	.word	0x000007b0
        /*0d00*/ 	.word	0x000000ff
        /*0d04*/ 	.word	0x00022890
        /*0d08*/ 	.short	0x0100
        /*0d0a*/ 	.byte	0x08
	.zero		1


	//   ....[15]....
        /*0d0c*/ 	.word	0x000007c0
        /*0d10*/ 	.word	0x000000ff
        /*0d14*/ 	.word	0x000228a0
        /*0d18*/ 	.short	0x0100
        /*0d1a*/ 	.byte	0x08
	.zero		1


	//   ....[16]....
        /*0d1c*/ 	.word	0x000007d0
        /*0d20*/ 	.word	0x000000ff
        /*0d24*/ 	.word	0x00022898
        /*0d28*/ 	.short	0x0100
        /*0d2a*/ 	.byte	0x08
	.zero		1


	//   ....[17]....
        /*0d2c*/ 	.word	0x000007e0
        /*0d30*/ 	.word	0x000000ff
        /*0d34*/ 	.word	0x000228a8
        /*0d38*/ 	.short	0x0100
        /*0d3a*/ 	.byte	0x08
	.zero		1


	//   ....[18]....
        /*0d3c*/ 	.word	0x00000910
        /*0d40*/ 	.word	0x000000ff
        /*0d44*/ 	.word	0x000228b0
        /*0d48*/ 	.short	0x0100
        /*0d4a*/ 	.byte	0x08
	.zero		1


	//   ....[19]....
        /*0d4c*/ 	.word	0x00000920
        /*0d50*/ 	.word	0x000000ff
        /*0d54*/ 	.word	0x000228c0
        /*0d58*/ 	.short	0x0100
        /*0d5a*/ 	.byte	0x08
	.zero		1


	//   ....[20]....
        /*0d5c*/ 	.word	0x00000930
        /*0d60*/ 	.word	0x000000ff
        /*0d64*/ 	.word	0x000228b8
        /*0d68*/ 	.short	0x0100
        /*0d6a*/ 	.byte	0x08
	.zero		1


	//   ....[21]....
        /*0d6c*/ 	.word	0x00000940
        /*0d70*/ 	.word	0x000000ff
        /*0d74*/ 	.word	0x000228c8
        /*0d78*/ 	.short	0x0100
        /*0d7a*/ 	.byte	0x08
	.zero		1


	//   ....[22]....
        /*0d7c*/ 	.word	0x00003560
        /*0d80*/ 	.word	0x0000005f
        /*0d84*/ 	.word	0x00022890
        /*0d88*/ 	.short	0x010a
        /*0d8a*/ 	.byte	0x3f
	.zero		1


	//   ....[23]....
        /*0d8c*/ 	.word	0x000046c0
        /*0d90*/ 	.word	0x0000005f
        /*0d94*/ 	.word	0x00022890
        /*0d98*/ 	.short	0x010a
        /*0d9a*/ 	.byte	0x3f
	.zero		1


	//   ....[24]....
        /*0d9c*/ 	.word	0x00005700
        /*0da0*/ 	.word	0x0000005f
        /*0da4*/ 	.word	0x00022890
        /*0da8*/ 	.short	0x010a
        /*0daa*/ 	.byte	0x3f
	.zero		1


	//   ....[25]....
        /*0dac*/ 	.word	0x00005910
        /*0db0*/ 	.word	0x00000020
        /*0db4*/ 	.word	0x00000000
        /*0db8*/ 	.short	0x0101
        /*0dba*/ 	.byte	0x3f
	.zero		1


	//   ....[26]....
        /*0dbc*/ 	.word	0x00005950
        /*0dc0*/ 	.word	0x0000005f
        /*0dc4*/ 	.word	0x000228b0
        /*0dc8*/ 	.short	0x010a
        /*0dca*/ 	.byte	0x3f
	.zero		1


	//   ....[27]....
        /*0dcc*/ 	.word	0x00005fa0
        /*0dd0*/ 	.word	0x0000005f
        /*0dd4*/ 	.word	0x00000000
        /*0dd8*/ 	.short	0x0101
        /*0dda*/ 	.byte	0x3f
	.zero		1


	//   ....[28]....
        /*0ddc*/ 	.word	0x00006dc0
        /*0de0*/ 	.word	0x00000013
        /*0de4*/ 	.word	0x00022800
        /*0de8*/ 	.short	0x010a
        /*0dea*/ 	.byte	0x3f
	.zero		1


	//   ....[29]....
        /*0dec*/ 	.word	0x00006e10
        /*0df0*/ 	.word	0x00000013
        /*0df4*/ 	.word	0x00022800
        /*0df8*/ 	.short	0x010a
        /*0dfa*/ 	.byte	0x3f
	.zero		1


	//   ....[30]....
        /*0dfc*/ 	.word	0x000078a0
        /*0e00*/ 	.word	0x00000013
        /*0e04*/ 	.word	0x00022800
        /*0e08*/ 	.short	0x010a
        /*0e0a*/ 	.byte	0x3f
	.zero		1


	//   ....[31]....
        /*0e0c*/ 	.word	0x00008cc0
        /*0e10*/ 	.word	0x00000013
        /*0e14*/ 	.word	0x00022800
        /*0e18*/ 	.short	0x010a
        /*0e1a*/ 	.byte	0x3f
	.zero		1


	//   ....[32]....
        /*0e1c*/ 	.word	0x00009b20
        /*0e20*/ 	.word	0x00000004
        /*0e24*/ 	.word	0x00022830
        /*0e28*/ 	.short	0x010a
        /*0e2a*/ 	.byte	0x3f
	.zero		1


	//   ....[33]....
        /*0e2c*/ 	.word	0x00009bc0
        /*0e30*/ 	.word	0x00000004
        /*0e34*/ 	.word	0x00022830
        /*0e38*/ 	.short	0x010a
        /*0e3a*/ 	.byte	0x3f
	.zero		1


	//   ....[34]....
        /*0e3c*/ 	.word	0x0000a350
        /*0e40*/ 	.word	0x00000031
        /*0e44*/ 	.word	0x00000000
        /*0e48*/ 	.short	0x0101
        /*0e4a*/ 	.byte	0x3f
	.zero		1


	//   ....[35]....
        /*0e4c*/ 	.word	0x0000c580
        /*0e50*/ 	.word	0x00000004
        /*0e54*/ 	.word	0x00022850
        /*0e58*/ 	.short	0x010a
        /*0e5a*/ 	.byte	0x3f
	.zero		1


	//   ....[36]....
        /*0e5c*/ 	.word	0x0000c5d0
        /*0e60*/ 	.word	0x00000004
        /*0e64*/ 	.word	0x00022850
        /*0e68*/ 	.short	0x010a
        /*0e6a*/ 	.byte	0x3f
	.zero		1


	//   ....[37]....
        /*0e6c*/ 	.word	0x0000ca20
        /*0e70*/ 	.word	0x00000004
        /*0e74*/ 	.word	0x00000000
        /*0e78*/ 	.short	0x0101
        /*0e7a*/ 	.byte	0x3f
	.zero		1


	//   ....[38]....
        /*0e7c*/ 	.word	0x0000cd60
        /*0e80*/ 	.word	0x000000d4
        /*0e84*/ 	.word	0x00022830
        /*0e88*/ 	.short	0x010a
        /*0e8a*/ 	.byte	0x3f
	.zero		1


	//   ....[39]....
        /*0e8c*/ 	.word	0x0000cdc0
        /*0e90*/ 	.word	0x000000d4
        /*0e94*/ 	.word	0x00022830
        /*0e98*/ 	.short	0x010a
        /*0e9a*/ 	.byte	0x3f
	.zero		1


	//   ....[40]....
        /*0e9c*/ 	.word	0x0000d470
        /*0ea0*/ 	.word	0x000000a6
        /*0ea4*/ 	.word	0x00000000
        /*0ea8*/ 	.short	0x0101
        /*0eaa*/ 	.byte	0x3f
	.zero		1


	//   ....[41]....
        /*0eac*/ 	.word	0x00010000
        /*0eb0*/ 	.word	0x000000d4
        /*0eb4*/ 	.word	0x00022850
        /*0eb8*/ 	.short	0x010a
        /*0eba*/ 	.byte	0x3f
	.zero		1


	//   ....[42]....
        /*0ebc*/ 	.word	0x00010050
        /*0ec0*/ 	.word	0x000000d4
        /*0ec4*/ 	.word	0x00022850
        /*0ec8*/ 	.short	0x010a
        /*0eca*/ 	.byte	0x3f
	.zero		1


	//   ....[43]....
        /*0ecc*/ 	.word	0x00010420
        /*0ed0*/ 	.word	0x000000d4
        /*0ed4*/ 	.word	0x00000000
        /*0ed8*/ 	.short	0x0101
        /*0eda*/ 	.byte	0x3f
	.zero		1


	//   ....[44]....
        /*0edc*/ 	.word	0x00010830
        /*0ee0*/ 	.word	0x00000004
        /*0ee4*/ 	.word	0x00022830
        /*0ee8*/ 	.short	0x010a
        /*0eea*/ 	.byte	0x3f
	.zero		1


	//   ....[45]....
        /*0eec*/ 	.word	0x00010890
        /*0ef0*/ 	.word	0x00000004
        /*0ef4*/ 	.word	0x00022830
        /*0ef8*/ 	.short	0x010a
        /*0efa*/ 	.byte	0x3f
	.zero		1


	//   ....[46]....
        /*0efc*/ 	.word	0x00011ee0
        /*0f00*/ 	.word	0x0000009d
        /*0f04*/ 	.word	0x00000000
        /*0f08*/ 	.short	0x0101
        /*0f0a*/ 	.byte	0x3f
	.zero		1


	//   ....[47]....
        /*0f0c*/ 	.word	0x00012820
        /*0f10*/ 	.word	0x00000004
        /*0f14*/ 	.word	0x00022850
        /*0f18*/ 	.short	0x010a
        /*0f1a*/ 	.byte	0x3f
	.zero		1


	//   ....[48]....
        /*0f1c*/ 	.word	0x00012870
        /*0f20*/ 	.word	0x00000004
        /*0f24*/ 	.word	0x00022850
        /*0f28*/ 	.short	0x010a
        /*0f2a*/ 	.byte	0x3f
	.zero		1


	//   ....[49]....
        /*0f2c*/ 	.word	0x00012c20
        /*0f30*/ 	.word	0x00000004
        /*0f34*/ 	.word	0x00000000
        /*0f38*/ 	.short	0x0101
        /*0f3a*/ 	.byte	0x3f
	.zero		1


	//   ....[50]....
        /*0f3c*/ 	.word	0x00012d50
        /*0f40*/ 	.word	0x000000d3
        /*0f44*/ 	.word	0x00022830
        /*0f48*/ 	.short	0x010a
        /*0f4a*/ 	.byte	0x3f
	.zero		1


	//   ....[51]....
        /*0f4c*/ 	.word	0x00012db0
        /*0f50*/ 	.word	0x000000d3
        /*0f54*/ 	.word	0x00022830
        /*0f58*/ 	.short	0x010a
        /*0f5a*/ 	.byte	0x3f
	.zero		1


	//   ....[52]....
        /*0f5c*/ 	.word	0x00013400
        /*0f60*/ 	.word	0x000000a4
        /*0f64*/ 	.word	0x00000000
        /*0f68*/ 	.short	0x0101
        /*0f6a*/ 	.byte	0x3f
	.zero		1


	//   ....[53]....
        /*0f6c*/ 	.word	0x00015fd0
        /*0f70*/ 	.word	0x000000d3
        /*0f74*/ 	.word	0x00022850
        /*0f78*/ 	.short	0x010a
        /*0f7a*/ 	.byte	0x3f
	.zero		1


	//   ....[54]....
        /*0f7c*/ 	.word	0x00016020
        /*0f80*/ 	.word	0x000000d3
        /*0f84*/ 	.word	0x00022850
        /*0f88*/ 	.short	0x010a
        /*0f8a*/ 	.byte	0x3f
	.zero		1


	//   ....[55]....
        /*0f8c*/ 	.word	0x000163f0
        /*0f90*/ 	.word	0x000000d3
        /*0f94*/ 	.word	0x00000000
        /*0f98*/ 	.short	0x0101
        /*0f9a*/ 	.byte	0x3f
	.zero		1


	//   ....[56]....
        /*0f9c*/ 	.word	0x00018900
        /*0fa0*/ 	.word	0x00000003
        /*0fa4*/ 	.word	0x00000000
        /*0fa8*/ 	.short	0x0101
        /*0faa*/ 	.byte	0x3f
	.zero		1


	//   ....[57]....
        /*0fac*/ 	.word	0x000192b0
        /*0fb0*/ 	.word	0x00000003
        /*0fb4*/ 	.word	0x00000000
        /*0fb8*/ 	.short	0x0101
        /*0fba*/ 	.byte	0x3f
	.zero		1


	//   ....[58]....
        /*0fbc*/ 	.word	0x0001df90
        /*0fc0*/ 	.word	0x00000013
        /*0fc4*/ 	.word	0x00022820
        /*0fc8*/ 	.short	0x010a
        /*0fca*/ 	.byte	0x3f
	.zero		1


	//   ....[59]....
        /*0fcc*/ 	.word	0x0001e060
        /*0fd0*/ 	.word	0x00000007
        /*0fd4*/ 	.word	0x000228a0
        /*0fd8*/ 	.short	0x010a
        /*0fda*/ 	.byte	0x3f
	.zero		1


	//   ....[60]....
        /*0fdc*/ 	.word	0x0001e2a0
        /*0fe0*/ 	.word	0x00000007
        /*0fe4*/ 	.word	0x000228c0
        /*0fe8*/ 	.short	0x010a
        /*0fea*/ 	.byte	0x3f
	.zero		1


	//   ....[61]....
        /*0fec*/ 	.word	0x0001e940
        /*0ff0*/ 	.word	0x00000006
        /*0ff4*/ 	.word	0x000228a0
        /*0ff8*/ 	.short	0x010a
        /*0ffa*/ 	.byte	0x3f
	.zero		1


	//   ....[62]....
        /*0ffc*/ 	.word	0x0001eb70
        /*1000*/ 	.word	0x00000006
        /*1004*/ 	.word	0x000228c0
        /*1008*/ 	.short	0x010a
        /*100a*/ 	.byte	0x3f
	.zero		1


	//   ....[63]....
        /*100c*/ 	.word	0x00020110
        /*1010*/ 	.word	0x00000000
        /*1014*/ 	.word	0x00022840
        /*1018*/ 	.short	0x010a
        /*101a*/ 	.byte	0x3f
	.zero		1


	//   ....[64]....
        /*101c*/ 	.word	0x00020e10
        /*1020*/ 	.word	0x00000013
        /*1024*/ 	.word	0x00022800
        /*1028*/ 	.short	0x0107
        /*102a*/ 	.byte	0x3f
	.zero		1


	//   ....[65]....
        /*102c*/ 	.word	0x00020f00
        /*1030*/ 	.word	0x00000013
        /*1034*/ 	.word	0x00022800
        /*1038*/ 	.short	0x0101
        /*103a*/ 	.byte	0x3f
	.zero		1


	//   ....[66]....
        /*103c*/ 	.word	0x00020f20
        /*1040*/ 	.word	0x00000013
        /*1044*/ 	.word	0x00022820
        /*1048*/ 	.short	0x010a
        /*104a*/ 	.byte	0x3f
	.zero		1


	//   ....[67]....
        /*104c*/ 	.word	0x00021000
        /*1050*/ 	.word	0x00000002
        /*1054*/ 	.word	0x00022860
        /*1058*/ 	.short	0x010a
        /*105a*/ 	.byte	0x3f
	.zero		1


	//   ....[68]....
        /*105c*/ 	.word	0x00021930
        /*1060*/ 	.word	0x00000002
        /*1064*/ 	.word	0x00022840
        /*1068*/ 	.short	0x010a
        /*106a*/ 	.byte	0x3f
	.zero		1


	//   ....[69]....
        /*106c*/ 	.word	0x00021b90
        /*1070*/ 	.word	0x00000002
        /*1074*/ 	.word	0x00022860
        /*1078*/ 	.short	0x010a
        /*107a*/ 	.byte	0x3f
	.zero		1


	//   ....[70]....
        /*107c*/ 	.word	0x00022380
        /*1080*/ 	.word	0x00000003
        /*1084*/ 	.word	0x00022840
        /*1088*/ 	.short	0x010a
        /*108a*/ 	.byte	0x3f
	.zero		1


	//   ....[71]....
        /*108c*/ 	.word	0x000225d0
        /*1090*/ 	.word	0x00000003
        /*1094*/ 	.word	0x00022860
        /*1098*/ 	.short	0x010a
        /*109a*/ 	.byte	0x3f
	.zero		1


	//   ....[72]....
        /*109c*/ 	.word	0x00022d50
        /*10a0*/ 	.word	0x00000003
        /*10a4*/ 	.word	0x00022840
        /*10a8*/ 	.short	0x010a
        /*10aa*/ 	.byte	0x3f
	.zero		1


	//   ....[73]....
        /*10ac*/ 	.word	0x00022fb0
        /*10b0*/ 	.word	0x00000003
        /*10b4*/ 	.word	0x00022860
        /*10b8*/ 	.short	0x010a
        /*10ba*/ 	.byte	0x3f
	.zero		1


	//   ....[74]....
        /*10bc*/ 	.word	0x00024970
        /*10c0*/ 	.word	0x00000000
        /*10c4*/ 	.word	0x00022820
        /*10c8*/ 	.short	0x010a
        /*10ca*/ 	.byte	0x3f
	.zero		1


	//   ....[75]....
        /*10cc*/ 	.word	0x00024b20
        /*10d0*/ 	.word	0x00000006
        /*10d4*/ 	.word	0x00000000
        /*10d8*/ 	.short	0x010a
        /*10da*/ 	.byte	0x3f
	.zero		1


	//   ....[76]....
        /*10dc*/ 	.word	0x00024b90
        /*10e0*/ 	.word	0x00000007
        /*10e4*/ 	.word	0x00000000
        /*10e8*/ 	.short	0x010a
        /*10ea*/ 	.byte	0x3f
	.zero		1


	//   ....[77]....
        /*10ec*/ 	.word	0x00024c00
        /*10f0*/ 	.word	0x00000004
        /*10f4*/ 	.word	0x00000000
        /*10f8*/ 	.short	0x010a
        /*10fa*/ 	.byte	0x3f
	.zero		1


	//   ....[78]....
        /*10fc*/ 	.word	0x00024c30
        /*1100*/ 	.word	0x00000003
        /*1104*/ 	.word	0x00000000
        /*1108*/ 	.short	0x010a
        /*110a*/ 	.byte	0x3f
	.zero		1


	//   ....[79]....
        /*110c*/ 	.word	0x00024c90
        /*1110*/ 	.word	0x0000005f
        /*1114*/ 	.word	0x00022890
        /*1118*/ 	.short	0x010a
        /*111a*/ 	.byte	0x3f
	.zero		1


	//   ....[80]....
        /*111c*/ 	.word	0x00024ce0
        /*1120*/ 	.word	0x0000005f
        /*1124*/ 	.word	0x00022890
        /*1128*/ 	.short	0x010a
        /*112a*/ 	.byte	0x3f
	.zero		1


	//   ....[81]....
        /*112c*/ 	.word	0x00024d30
        /*1130*/ 	.word	0x0000005f
        /*1134*/ 	.word	0x00022890
        /*1138*/ 	.short	0x010a
        /*113a*/ 	.byte	0x3f
	.zero		1


	//   ....[82]....
        /*113c*/ 	.word	0x00024d80
        /*1140*/ 	.word	0x0000005f
        /*1144*/ 	.word	0x000228b0
        /*1148*/ 	.short	0x010a
        /*114a*/ 	.byte	0x3f
	.zero		1


	//   ....[83]....
        /*114c*/ 	.word	0x000251f0
        /*1150*/ 	.word	0x00000013
        /*1154*/ 	.word	0x00022800
        /*1158*/ 	.short	0x010a
        /*115a*/ 	.byte	0x3f
	.zero		1


	//   ....[84]....
        /*115c*/ 	.word	0x000257e0
        /*1160*/ 	.word	0x00000013
        /*1164*/ 	.word	0x00022800
        /*1168*/ 	.short	0x010a
        /*116a*/ 	.byte	0x3f
	.zero		1


	//   ....[85]....
        /*116c*/ 	.word	0x00025830
        /*1170*/ 	.word	0x00000004
        /*1174*/ 	.word	0x00022830
        /*1178*/ 	.short	0x010a
        /*117a*/ 	.byte	0x3f
	.zero		1


	//   ....[86]....
        /*117c*/ 	.word	0x00025880
        /*1180*/ 	.word	0x00000004
        /*1184*/ 	.word	0x00022850
        /*1188*/ 	.short	0x010a
        /*118a*/ 	.byte	0x3f
	.zero		1


	//   ....[87]....
        /*118c*/ 	.word	0x000258d0
        /*1190*/ 	.word	0x000000d4
        /*1194*/ 	.word	0x00022830
        /*1198*/ 	.short	0x010a
        /*119a*/ 	.byte	0x3f
	.zero		1


	//   ....[88]....
        /*119c*/ 	.word	0x00025920
        /*11a0*/ 	.word	0x000000d4
        /*11a4*/ 	.word	0x00022850
        /*11a8*/ 	.short	0x010a
        /*11aa*/ 	.byte	0x3f
	.zero		1


	//   ....[89]....
        /*11ac*/ 	.word	0x00025970
        /*11b0*/ 	.word	0x00000004
        /*11b4*/ 	.word	0x00022830
        /*11b8*/ 	.short	0x010a
        /*11ba*/ 	.byte	0x3f
	.zero		1


	//   ....[90]....
        /*11bc*/ 	.word	0x000259c0
        /*11c0*/ 	.word	0x00000004
        /*11c4*/ 	.word	0x00022850
        /*11c8*/ 	.short	0x010a
        /*11ca*/ 	.byte	0x3f
	.zero		1


	//   ....[91]....
        /*11cc*/ 	.word	0x00025a10
        /*11d0*/ 	.word	0x000000d3
        /*11d4*/ 	.word	0x00022830
        /*11d8*/ 	.short	0x010a
        /*11da*/ 	.byte	0x3f
	.zero		1


	//   ....[92]....
        /*11dc*/ 	.word	0x00025a60
        /*11e0*/ 	.word	0x000000d3
        /*11e4*/ 	.word	0x00022850
        /*11e8*/ 	.short	0x010a
        /*11ea*/ 	.byte	0x3f
	.zero		1


	//   ....[93]....
        /*11ec*/ 	.word	0x00026660
        /*11f0*/ 	.word	0x00000013
        /*11f4*/ 	.word	0x00022820
        /*11f8*/ 	.short	0x010a
        /*11fa*/ 	.byte	0x3f
	.zero		1


	//   ....[94]....
        /*11fc*/ 	.word	0x000266b0
        /*1200*/ 	.word	0x00000007
        /*1204*/ 	.word	0x000228a0
        /*1208*/ 	.short	0x010a
        /*120a*/ 	.byte	0x3f
	.zero		1


	//   ....[95]....
        /*120c*/ 	.word	0x00026700
        /*1210*/ 	.word	0x00000007
        /*1214*/ 	.word	0x000228c0
        /*1218*/ 	.short	0x010a
        /*121a*/ 	.byte	0x3f
	.zero		1


	//   ....[96]....
        /*121c*/ 	.word	0x00026750
        /*1220*/ 	.word	0x00000006
        /*1224*/ 	.word	0x000228a0
        /*1228*/ 	.short	0x010a
        /*122a*/ 	.byte	0x3f
	.zero		1


	//   ....[97]....
        /*122c*/ 	.word	0x000267a0
        /*1230*/ 	.word	0x00000006
        /*1234*/ 	.word	0x000228c0
        /*1238*/ 	.short	0x010a
        /*123a*/ 	.byte	0x3f
	.zero		1


	//   ....[98]....
        /*123c*/ 	.word	0x00026940
        /*1240*/ 	.word	0x00000000
        /*1244*/ 	.word	0x00022840
        /*1248*/ 	.short	0x010a
        /*124a*/ 	.byte	0x3f
	.zero		1


	//   ....[99]....
        /*124c*/ 	.word	0x000273e0
        /*1250*/ 	.word	0x00000013
        /*1254*/ 	.word	0x00022820
        /*1258*/ 	.short	0x010a
        /*125a*/ 	.byte	0x3f
	.zero		1


	//   ....[100]....
        /*125c*/ 	.word	0x00027430
        /*1260*/ 	.word	0x00000002
        /*1264*/ 	.word	0x00022860
        /*1268*/ 	.short	0x010a
        /*126a*/ 	.byte	0x3f
	.zero		1


	//   ....[101]....
        /*126c*/ 	.word	0x00027480
        /*1270*/ 	.word	0x00000002
        /*1274*/ 	.word	0x00022840
        /*1278*/ 	.short	0x010a
        /*127a*/ 	.byte	0x3f
	.zero		1


	//   ....[102]....
        /*127c*/ 	.word	0x000274d0
        /*1280*/ 	.word	0x00000002
        /*1284*/ 	.word	0x00022860
        /*1288*/ 	.short	0x010a
        /*128a*/ 	.byte	0x3f
	.zero		1


	//   ....[103]....
        /*128c*/ 	.word	0x00027520
        /*1290*/ 	.word	0x00000003
        /*1294*/ 	.word	0x00022840
        /*1298*/ 	.short	0x010a
        /*129a*/ 	.byte	0x3f
	.zero		1


	//   ....[104]....
        /*129c*/ 	.word	0x00027570
        /*12a0*/ 	.word	0x00000003
        /*12a4*/ 	.word	0x00022860
        /*12a8*/ 	.short	0x010a
        /*12aa*/ 	.byte	0x3f
	.zero		1


	//   ....[105]....
        /*12ac*/ 	.word	0x000275c0
        /*12b0*/ 	.word	0x00000003
        /*12b4*/ 	.word	0x00022840
        /*12b8*/ 	.short	0x010a
        /*12ba*/ 	.byte	0x3f
	.zero		1


	//   ....[106]....
        /*12bc*/ 	.word	0x00027610
        /*12c0*/ 	.word	0x00000003
        /*12c4*/ 	.word	0x00022860
        /*12c8*/ 	.short	0x010a
        /*12ca*/ 	.byte	0x3f
	.zero		1


	//   ....[107]....
        /*12cc*/ 	.word	0x00028190
        /*12d0*/ 	.word	0x00000000
        /*12d4*/ 	.word	0x00022820
        /*12d8*/ 	.short	0x010a
        /*12da*/ 	.byte	0x3f
	.zero		1


	//   ....[108]....
        /*12dc*/ 	.word	0x00028330
        /*12e0*/ 	.word	0x00000006
        /*12e4*/ 	.word	0x00000000
        /*12e8*/ 	.short	0x010a
        /*12ea*/ 	.byte	0x3f
	.zero		1


	//   ....[109]....
        /*12ec*/ 	.word	0x00028380
        /*12f0*/ 	.word	0x00000007
        /*12f4*/ 	.word	0x00000000
        /*12f8*/ 	.short	0x010a
        /*12fa*/ 	.byte	0x3f
	.zero		1


	//   ....[110]....
        /*12fc*/ 	.word	0x000283d0
        /*1300*/ 	.word	0x00000004
        /*1304*/ 	.word	0x00000000
        /*1308*/ 	.short	0x010a
        /*130a*/ 	.byte	0x3f
	.zero		1


	//----- nvinfo : EIATTR_NUM_MBARRIERS
	.align		4
.L_1391:
        /*130c*/ 	.byte	0x03, 0x38
        /*130e*/ 	.short	0x0016


	//----- nvinfo : EIATTR_EXIT_INSTR_OFFSETS
	.align		4
        /*1310*/ 	.byte	0x04, 0x1c
        /*1312*/ 	.short	(.L_1393 - .L_1392)


	//   ....[0]....
.L_1392:
        /*1314*/ 	.word	0x00024c80


	//----- nvinfo : EIATTR_MAX_THREADS
	.align		4
.L_1393:
        /*1318*/ 	.byte	0x04, 0x05
        /*131a*/ 	.short	(.L_1395 - .L_1394)
.L_1394:
        /*131c*/ 	.word	0x00000180
        /*1320*/ 	.word	0x00000001
        /*1324*/ 	.word	0x00000001


	//----- nvinfo : EIATTR_CRS_STACK_SIZE
	.align		4
.L_1395:
        /*1328*/ 	.byte	0x04, 0x1e
        /*132a*/ 	.short	(.L_1397 - .L_1396)
.L_1396:
        /*132c*/ 	.word	0x00000000


	//----- nvinfo : EIATTR_CBANK_PARAM_SIZE
	.align		4
.L_1397:
        /*1330*/ 	.byte	0x03, 0x19
        /*1332*/ 	.short	0x0af0


	//----- nvinfo : EIATTR_PARAM_CBANK
	.align		4
        /*1334*/ 	.byte	0x04, 0x0a
        /*1336*/ 	.short	(.L_1399 - .L_1398)
	.align		4
.L_1398:
        /*1338*/ 	.word	index@(.nv.constant0._ZN7cutlass13device_kernelIN5flash11enable_sm90INS1_16FlashAttnFwdSm90INS1_25CollectiveMainloopFwdSm90ILi2EN4cute5tupleIJNS5_1CILi1EEES8_S8_EEENS6_IJNS7_ILi128EEENS7_ILi96EEENS7_ILi64EEEEEELi256ENS_6half_tEfNS_4arch4Sm90ELb0ELb1ELb1ELb1ELb0ELb1ELb0ELb1ELb0ELb1ELb1ELb0EEENS1_21CollectiveEpilogueFwdINS6_IJSA_NS7_ILi256EEESB_EEES9_SE_SG_Li256ELb1ELb1ELb1ELb0EEENS1_36VarlenDynamicPersistentTileSchedulerILi128ELi96ELi256ELi128ELb1ELb1ELb1ELb1ELb0ELb1EEEEEEEEEvNT_6ParamsE)
        /*133c*/ 	.short	0x0210
        /*133e*/ 	.short	0x0af0


	//----- nvinfo : EIATTR_SW_WAR
	.align		4
.L_1399:
        /*1340*/ 	.byte	0x04, 0x36
        /*1342*/ 	.short	(.L_1401 - .L_1400)
.L_1400:
        /*1344*/ 	.word	0x00000008
.L_1401:


//--------------------- .nv.info._ZN7cutlass13device_kernelIN5flash11enable_sm90INS1_16FlashAttnFwdSm90INS1_25CollectiveMainloopFwdSm90ILi2EN4cute5tupleIJNS5_1CILi1EEES8_S8_EEENS6_IJNS7_ILi128EEENS7_ILi96EEENS7_ILi64EEEEEELi256ENS_6half_tEfNS_4arch4Sm90ELb0ELb1ELb1ELb1ELb0ELb0ELb1ELb1ELb0ELb1ELb1ELb0EEENS1_21CollectiveEpilogueFwdINS6_IJSA_NS7_ILi256EEESB_EEES9_SE_SG_Li256ELb1ELb1ELb1ELb0EEENS1_36VarlenDynamicPersistentTileSchedulerILi128ELi96ELi256ELi128ELb1ELb1ELb1ELb1ELb0ELb1EEEEEEEEEvNT_6ParamsE --------------------------
	.section	.nv.info._ZN7cutlass13device_kernelIN5flash11enable_sm90INS1_16FlashAttnFwdSm90INS1_25CollectiveMainloopFwdSm90ILi2EN4cute5tupleIJNS5_1CILi1EEES8_S8_EEENS6_IJNS7_ILi128EEENS7_ILi96EEENS7_ILi64EEEEEELi256ENS_6half_tEfNS_4arch4Sm90ELb0ELb1ELb1ELb1ELb0ELb0ELb1ELb1ELb0ELb1ELb1ELb0EEENS1_21CollectiveEpilogueFwdINS6_IJSA_NS7_ILi256EEESB_EEES9_SE_SG_Li256ELb1ELb1ELb1ELb0EEENS1_36VarlenDynamicPersistentTileSchedulerILi128ELi96ELi256ELi128ELb1ELb1ELb1ELb1ELb0ELb1EEEEEEEEEvNT_6ParamsE,"",@"SHT_CUDA_INFO"
	.sectionflags	@""
	.align	4


	//----- nvinfo : EIATTR_CUDA_API_VERSION
	.align		4
        /*0000*/ 	.byte	0x04, 0x37
        /*0002*/ 	.short	(.L_1403 - .L_1402)
.L_1402:
        /*0004*/ 	.word	0x00000082


	//----- nvinfo : EIATTR_KPARAM_INFO
	.align		4
.L_1403:
        /*0008*/ 	.byte	0x04, 0x17
        /*000a*/ 	.short	(.L_1405 - .L_1404)
.L_1404:
        /*000c*/ 	.word	0x00000000
        /*0010*/ 	.short	0x0000
        /*0012*/ 	.short	0x0070
        /*0014*/ 	.byte	0x00, 0xf0, 0x01, 0x2e


	//----- nvinfo : EIATTR_SPARSE_MMA_MASK
	.align		4
.L_1405:
        /*0018*/ 	.byte	0x03, 0x50
        /*001a*/ 	.short	0x0000


	//----- nvinfo : EIATTR_MAXREG_COUNT
	.align		4
        /*001c*/ 	.byte	0x03, 0x1b
        /*001e*/ 	.short	0x00a8


	//----- nvinfo : EIATTR_NUM_BARRIERS
	.align		4
        /*0020*/ 	.byte	0x02, 0x4c
        /*0022*/ 	.byte	0x10
	.zero		1


	//----- nvinfo : EIATTR_EXTERNS
	.align		4
        /*0024*/ 	.byte	0x04, 0x0f
        /*0026*/ 	.short	(.L_1407 - .L_1406)


	//   ....[0]....
	.align		4
.L_1406:
        /*0028*/ 	.word	index@(__assertfail)


	//----- nvinfo : EIATTR_ANNOTATIONS
	.align		4
.L_1407:
        /*002c*/ 	.byte	0x04, 0x55
        /*002e*/ 	.short	(.L_1409 - .L_1408)


	//   ....[0]....
.L_1408:
        /* <DEDUP_REMOVED lines=116> */


	//----- nvinfo : EIATTR_MERCURY_ISA_VERSION
	.align		4
.L_1409:
        /*0760*/ 	.byte	0x03, 0x5f
        /*0762*/ 	.short	0x0101


	//----- nvinfo : EIATTR_UNUSED_LOAD_BYTE_OFFSET
	.align		4
        /*0764*/ 	.byte	0x04, 0x44
        /*0766*/ 	.short	(.L_1411 - .L_1410)


	//   ....[0]....
.L_1410:
        /*0768*/ 	.word	0x00000b40
        /*076c*/ 	.word	0x0000fff0


	//   ....[1]....
        /*0770*/ 	.word	0x00020670
        /*0774*/ 	.word	0x0000fff0


	//----- nvinfo : EIATTR_INT_WARP_WIDE_INSTR_OFFSETS
	.align		4
.L_1411:
        /*0778*/ 	.byte	0x04, 0x31
        /*077a*/ 	.short	(.L_1413 - .L_1412)


	//   ....[0]....
.L_1412:
        /*077c*/ 	.word	0x00000170


	//   ....[1]....
        /*0780*/ 	.word	0x000001b0


	//   ....[2]....
        /*0784*/ 	.word	0x00000220


	//   ....[3]....
        /*0788*/ 	.word	0x00000230


	//   ....[4]....
        /*078c*/ 	.word	0x00026fb0


	//   ....[5]....
        /*0790*/ 	.word	0x00027040


	//   ....[6]....
        /*0794*/ 	.word	0x0002b910


	//   ....[7]....
        /*0798*/ 	.word	0x0002b9a0


	//----- nvinfo : EIATTR_COOP_GROUP_MASK_REGIDS
	.align		4
.L_1413:
        /*079c*/ 	.byte	0x04, 0x29
        /*079e*/ 	.short	(.L_1415 - .L_1414)


	//   ....[0]....
.L_1414:
        /*07a0*/ 	.word	0xffffffff


	//   ....[1]....
        /*07a4*/ 	.word	0xffffffff


	//   ....[2]....
        /*07a8*/ 	.word	0xffffffff


	//   ....[3]....
        /*07ac*/ 	.word	0xffffffff


	//   ....[4]....
        /*07b0*/ 	.word	0xffffffff


	//   ....[5]....
        /*07b4*/ 	.word	0xffffffff


	//   ....[6]....
        /*07b8*/ 	.word	0xffffffff


	//   ....[7]....
        /*07bc*/ 	.word	0xffffffff


	//   ....[8]....
        /*07c0*/ 	.word	0xffffffff


	//   ....[9]....
        /*07c4*/ 	.word	0xffffffff


	//   ....[10]....
        /*07c8*/ 	.word	0xffffffff


	//   ....[11]....
        /*07cc*/ 	.word	0xffffffff


	//   ....[12]....
        /*07d0*/ 	.word	0xffffffff


	//   ....[13]....
        /*07d4*/ 	.word	0xffffffff


	//   ....[14]....
        /*07d8*/ 	.word	0xffffffff


	//   ....[15]....
        /*07dc*/ 	.word	0xffffffff


	//   ....[16]....
        /*07e0*/ 	.word	0xffffffff


	//   ....[17]....
        /*07e4*/ 	.word	0xffffffff


	//   ....[18]....
        /*07e8*/ 	.word	0xffffffff


	//   ....[19]....
        /*07ec*/ 	.word	0xffffffff


	//   ....[20]....
        /*07f0*/ 	.word	0xffffffff


	//   ....[21]....
        /*07f4*/ 	.word	0xffffffff


	//   ....[22]....
        /*07f8*/ 	.word	0xffffffff


	//   ....[23]....
        /*07fc*/ 	.word	0xffffffff


	//   ....[24]....
        /*0800*/ 	.word	0xffffffff


	//   ....[25]....
        /*0804*/ 	.word	0xffffffff


	//   ....[26]....
        /*0808*/ 	.word	0xffffffff


	//   ....[27]....
        /*080c*/ 	.word	0xffffffff


	//   ....[28]....
        /*0810*/ 	.word	0xffffffff


	//   ....[29]....
        /*0814*/ 	.word	0xffffffff


	//   ....[30]....
        /*0818*/ 	.word	0xffffffff


	//   ....[31]....
        /*081c*/ 	.word	0xffffffff


	//   ....[32]....
        /*0820*/ 	.word	0xffffffff


	//   ....[33]....
        /*0824*/ 	.word	0xffffffff


	//   ....[34]....
        /*0828*/ 	.word	0xffffffff


	//   ....[35]....
        /*082c*/ 	.word	0xffffffff


	//   ....[36]....
        /*0830*/ 	.word	0xffffffff


	//   ....[37]....
        /*0834*/ 	.word	0xffffffff


	//   ....[38]....
        /*0838*/ 	.word	0xffffffff


	//   ....[39]....
        /*083c*/ 	.word	0xffffffff


	//   ....[40]....
        /*0840*/ 	.word	0xffffffff


	//   ....[41]....
        /*0844*/ 	.word	0xffffffff


	//   ....[42]....
        /*0848*/ 	.word	0xffffffff


	//   ....[43]....
        /*084c*/ 	.word	0xffffffff


	//   ....[44]....
        /*0850*/ 	.word	0xffffffff


	//   ....[45]....
        /*0854*/ 	.word	0xffffffff


	//   ....[46]....
        /*0858*/ 	.word	0xffffffff


	//   ....[47]....
        /*085c*/ 	.word	0xffffffff


	//   ....[48]....
        /*0860*/ 	.word	0xffffffff


	//   ....[49]....
        /*0864*/ 	.word	0xffffffff


	//   ....[50]....
        /*0868*/ 	.word	0xffffffff


	//   ....[51]....
        /*086c*/ 	.word	0xffffffff


	//   ....[52]....
        /*0870*/ 	.word	0xffffffff


	//   ....[53]....
        /*0874*/ 	.word	0xffffffff


	//   ....[54]....
        /*0878*/ 	.word	0xffffffff


	//   ....[55]....
        /*087c*/ 	.word	0xffffffff


	//   ....[56]....
        /*0880*/ 	.word	0xffffffff


	//   ....[57]....
        /*0884*/ 	.word	0xffffffff


	//   ....[58]....
        /*0888*/ 	.word	0xffffffff


	//   ....[59]....
        /*088c*/ 	.word	0xffffffff


	//   ....[60]....
        /*0890*/ 	.word	0xffffffff


	//   ....[61]....
        /*0894*/ 	.word	0xffffffff


	//   ....[62]....
        /*0898*/ 	.word	0xffffffff


	//   ....[63]....
        /*089c*/ 	.word	0xffffffff


	//   ....[64]....
        /*08a0*/ 	.word	0xffffffff


	//   ....[65]....
        /*08a4*/ 	.word	0xffffffff


	//   ....[66]....
        /*08a8*/ 	.word	0xffffffff


	//   ....[67]....
        /*08ac*/ 	.word	0xffffffff


	//   ....[68]....
        /*08b0*/ 	.word	0xffffffff


	//   ....[69]....
        /*08b4*/ 	.word	0xffffffff


	//   ....[70]....
        /*08b8*/ 	.word	0xffffffff


	//   ....[71]....
        /*08bc*/ 	.word	0xffffffff


	//   ....[72]....
        /*08c0*/ 	.word	0xffffffff


	//   ....[73]....
        /*08c4*/ 	.word	0xffffffff


	//   ....[74]....
        /*08c8*/ 	.word	0xffffffff


	//   ....[75]....
        /*08cc*/ 	.word	0xffffffff


	//   ....[76]....
        /*08d0*/ 	.word	0xffffffff


	//   ....[77]....
        /*08d4*/ 	.word	0xffffffff


	//   ....[78]....
        /*08d8*/ 	.word	0xffffffff


	//   ....[79]....
        /*08dc*/ 	.word	0xffffffff


	//   ....[80]....
        /*08e0*/ 	.word	0xffffffff


	//   ....[81]....
        /*08e4*/ 	.word	0xffffffff


	//   ....[82]....
        /*08e8*/ 	.word	0xffffffff


	//   ....[83]....
        /*08ec*/ 	.word	0xffffffff


	//   ....[84]....
        /*08f0*/ 	.word	0xffffffff


	//   ....[85]....
        /*08f4*/ 	.word	0xffffffff


	//   ....[86]....
        /*08f8*/ 	.word	0xffffffff


	//   ....[87]....
        /*08fc*/ 	.word	0xffffffff


	//   ....[88]....
        /*0900*/ 	.word	0xffffffff


	//   ....[89]....
        /*0904*/ 	.word	0xffffffff


	//   ....[90]....
        /*0908*/ 	.word	0xffffffff


	//   ....[91]....
        /*090c*/ 	.word	0xffffffff


	//   ....[92]....
        /*0910*/ 	.word	0xffffffff


	//   ....[93]....
        /*0914*/ 	.word	0xffffffff


	//   ....[94]....
        /*0918*/ 	.word	0xffffffff


	//   ....[95]....
        /*091c*/ 	.word	0xffffffff


	//   ....[96]....
        /*0920*/ 	.word	0xffffffff


	//   ....[97]....
        /*0924*/ 	.word	0xffffffff


	//   ....[98]....
        /*0928*/ 	.word	0xffffffff


	//   ....[99]....
        /*092c*/ 	.word	0xffffffff


	//   ....[100]....
        /*0930*/ 	.word	0xffffffff


	//   ....[101]....
        /*0934*/ 	.word	0xffffffff


	//   ....[102]....
        /*0938*/ 	.word	0xffffffff


	//   ....[103]....
        /*093c*/ 	.word	0xffffffff


	//   ....[104]....
        /*0940*/ 	.word	0xffffffff


	//   ....[105]....
        /*0944*/ 	.word	0xffffffff


	//   ....[106]....
        /*0948*/ 	.word	0xffffffff


	//   ....[107]....
        /*094c*/ 	.word	0xffffffff


	//   ....[108]....
        /*0950*/ 	.word	0xffffffff


	//   ....[109]....
        /*0954*/ 	.word	0xffffffff


	//   ....[110]....
        /*0958*/ 	.word	0xffffffff


	//   ....[111]....
        /*095c*/ 	.word	0xffffffff


	//   ....[112]....
        /*0960*/ 	.word	0xffffffff


	//   ....[113]....
        /*0964*/ 	.word	0xffffffff


	//   ....[114]....
        /*0968*/ 	.word	0xffffffff


	//   ....[115]....
        /*096c*/ 	.word	0xffffffff


	//   ....[116]....
        /*0970*/ 	.word	0xffffffff


	//   ....[117]....
        /*0974*/ 	.word	0xffffffff


	//   ....[118]....
        /*0978*/ 	.word	0xffffffff


	//   ....[119]....
        /*097c*/ 	.word	0xffffffff


	//   ....[120]....
        /*0980*/ 	.word	0xffffffff


	//   ....[121]....
        /*0984*/ 	.word	0x0500000f


	//   ....[122]....
        /*0988*/ 	.word	0x0500000f


	//   ....[123]....
        /*098c*/ 	.word	0x0500000f


	//   ....[124]....
        /*0990*/ 	.word	0x0500000f


	//   ....[125]....
        /*0994*/ 	.word	0x0500000f


	//   ....[126]....
        /*0998*/ 	.word	0x0500000f


	//   ....[127]....
        /*099c*/ 	.word	0x0500000f


	//   ....[128]....
        /*09a0*/ 	.word	0x0500000f


	//   ....[129]....
        /*09a4*/ 	.word	0x0500000f


	//   ....[130]....
        /*09a8*/ 	.word	0x0500000f


	//   ....[131]....
        /*09ac*/ 	.word	0x0500000f


	//   ....[132]....
        /*09b0*/ 	.word	0x0500000f


	//   ....[133]....
        /*09b4*/ 	.word	0x0500000f


	//   ....[134]....
        /*09b8*/ 	.word	0x0500000f


	//   ....[135]....
        /*09bc*/ 	.word	0x0500000f


	//   ....[136]....
        /*09c0*/ 	.word	0x0500000f


	//   ....[137]....
        /*09c4*/ 	.word	0x0500000f


	//   ....[138]....
        /*09c8*/ 	.word	0x0500000f


	//   ....[139]....
        /*09cc*/ 	.word	0x0500000f


	//   ....[140]....
        /*09d0*/ 	.word	0x0500000f


	//   ....[141]....
        /*09d4*/ 	.word	0x0500000f


	//   ....[142]....
        /*09d8*/ 	.word	0x0500000f


	//   ....[143]....
        /*09dc*/ 	.word	0x0500000f


	//   ....[144]....
        /*09e0*/ 	.word	0x0500000f


	//   ....[145]....
        /*09e4*/ 	.word	0x0500000f


	//   ....[146]....
        /*09e8*/ 	.word	0x0500000f


	//   ....[147]....
        /*09ec*/ 	.word	0x0500000f


	//   ....[148]....
        /*09f0*/ 	.word	0x0500000f


	//   ....[149]....
        /*09f4*/ 	.word	0x0500000f


	//   ....[150]....
        /*09f8*/ 	.word	0x0500000f


	//   ....[151]....
        /*09fc*/ 	.word	0x0500000f


	//   ....[152]....
        /*0a00*/ 	.word	0x0500000f


	//   ....[153]....
        /*0a04*/ 	.word	0x0500000f


	//   ....[154]....
        /*0a08*/ 	.word	0x0500000f


	//   ....[155]....
        /*0a0c*/ 	.word	0x0500000f


	//   ....[156]....
        /*0a10*/ 	.word	0x0500000f


	//   ....[157]....
        /*0a14*/ 	.word	0x0500000f


	//   ....[158]....
        /*0a18*/ 	.word	0x0500000f


	//   ....[159]....
        /*0a1c*/ 	.word	0x0500000f


	//   ....[160]....
        /*0a20*/ 	.word	0x0500000f


	//   ....[161]....
        /*0a24*/ 	.word	0x0500000f


	//   ....[162]....
        /*0a28*/ 	.word	0x0500000f


	//   ....[163]....
        /*0a2c*/ 	.word	0x0500000f


	//   ....[164]....
        /*0a30*/ 	.word	0x0500000f


	//   ....[165]....
        /*0a34*/ 	.word	0x0500000f


	//   ....[166]....
        /*0a38*/ 	.word	0x0500000f


	//   ....[167]....
        /*0a3c*/ 	.word	0x0500000f


	//   ....[168]....
        /*0a40*/ 	.word	0x0500000f


	//   ....[169]....
        /*0a44*/ 	.word	0x0500000f


	//   ....[170]....
        /*0a48*/ 	.word	0x0500000f


	//   ....[171]....
        /*0a4c*/ 	.word	0x0500000f


	//   ....[172]....
        /*0a50*/ 	.word	0x0500000f


	//   ....[173]....
        /*0a54*/ 	.word	0xffffffff


	//   ....[174]....
        /*0a58*/ 	.word	0xffffffff


	//   ....[175]....
        /*0a5c*/ 	.word	0xffffffff


	//   ....[176]....
        /*0a60*/ 	.word	0xffffffff


	//   ....[177]....
        /*0a64*/ 	.word	0xffffffff


	//   ....[178]....
        /*0a68*/ 	.word	0xffffffff


	//----- nvinfo : EIATTR_COOP_GROUP_INSTR_OFFSETS
	.align		4
.L_1415:
        /*0a6c*/ 	.byte	0x04, 0x28
        /*0a6e*/ 	.short	(.L_1417 - .L_1416)


	//   ....[0]....
.L_1416:
        /*0a70*/ 	.word	0x000000b0


	//   ....[1]....
        /*0a74*/ 	.word	0x00000180


	//   ....[2]....
        /*0a78*/ 	.word	0x000001d0


	//   ....[3]....
        /*0a7c*/ 	.word	0x00000420


	//   ....[4]....
        /*0a80*/ 	.word	0x00000580


	//   ....[5]....
        /*0a84*/ 	.word	0x000006a0


	//   ....[6]....
        /*0a88*/ 	.word	0x00000800


	//   ....[7]....
        /*0a8c*/ 	.word	0x00002920


	//   ....[8]....
        /*0a90*/ 	.word	0x000048b0


	//   ....[9]....
        /*0a94*/ 	.word	0x00005010


	//   ....[10]....
        /*0a98*/ 	.word	0x00006120


	//   ....[11]....
        /*0a9c*/ 	.word	0x00006650


	//   ....[12]....
        /*0aa0*/ 	.word	0x00006990


	//   ....[13]....
        /*0aa4*/ 	.word	0x000069b0


	//   ....[14]....
        /*0aa8*/ 	.word	0x0000be00


	//   ....[15]....
        /*0aac*/ 	.word	0x0000bf60


	//   ....[16]....
        /*0ab0*/ 	.word	0x0000c0a0


	//   ....[17]....
        /*0ab4*/ 	.word	0x0000c0c0


	//   ....[18]....
        /*0ab8*/ 	.word	0x00015a40


	//   ....[19]....
        /*0abc*/ 	.word	0x00016000


	//   ....[20]....
        /*0ac0*/ 	.word	0x00016fa0


	//   ....[21]....
        /*0ac4*/ 	.word	0x00017060


	//   ....[22]....
        /*0ac8*/ 	.word	0x00017210


	//   ....[23]....
        /*0acc*/ 	.word	0x00017230


	//   ....[24]....
        /*0ad0*/ 	.word	0x0001f700


	//   ....[25]....
        /*0ad4*/ 	.word	0x0001f720


	//   ....[26]....
        /*0ad8*/ 	.word	0x0001f760


	//   ....[27]....
        /*0adc*/ 	.word	0x0001f7a0


	//   ....[28]....
        /*0ae0*/ 	.word	0x000219d0


	//   ....[29]....
        /*0ae4*/ 	.word	0x000219e0


	//   ....[30]....
        /*0ae8*/ 	.word	0x00021a10


	//   ....[31]....
        /*0aec*/ 	.word	0x00021a20


	//   ....[32]....
        /*0af0*/ 	.word	0x000223d0


	//   ....[33]....
        /*0af4*/ 	.word	0x00022400


	//   ....[34]....
        /*0af8*/ 	.word	0x00022540


	//   ....[35]....
        /*0afc*/ 	.word	0x00022560


	//   ....[36]....
        /*0b00*/ 	.word	0x000226a0


	//   ....[37]....
        /*0b04*/ 	.word	0x000226c0


	//   ....[38]....
        /*0b08*/ 	.word	0x00022810


	//   ....[39]....
        /*0b0c*/ 	.word	0x00022830


	//   ....[40]....
        /*0b10*/ 	.word	0x00022d70


	//   ....[41]....
        /*0b14*/ 	.word	0x00022da0


	//   ....[42]....
        /*0b18*/ 	.word	0x000237e0


	//   ....[43]....
        /*0b1c*/ 	.word	0x000237f0


	//   ....[44]....
        /*0b20*/ 	.word	0x00024b40


	//   ....[45]....
        /*0b24*/ 	.word	0x00024b60


	//   ....[46]....
        /*0b28*/ 	.word	0x00024ca0


	//   ....[47]....
        /*0b2c*/ 	.word	0x00024cc0


	//   ....[48]....
        /*0b30*/ 	.word	0x00024e00


	//   ....[49]....
        /*0b34*/ 	.word	0x00024e20


	//   ....[50]....
        /*0b38*/ 	.word	0x00024f70


	//   ....[51]....
        /*0b3c*/ 	.word	0x00024f90


	//   ....[52]....
        /*0b40*/ 	.word	0x00025170


	//   ....[53]....
        /*0b44*/ 	.word	0x000253a0


	//   ....[54]....
        /*0b48*/ 	.word	0x000253d0


	//   ....[55]....
        /*0b4c*/ 	.word	0x00025400


	//   ....[56]....
        /*0b50*/ 	.word	0x00025430


	//   ....[57]....
        /*0b54*/ 	.word	0x00025460


	//   ....[58]....
        /*0b58*/ 	.word	0x00025490


	//   ....[59]....
        /*0b5c*/ 	.word	0x00025630


	//   ....[60]....
        /*0b60*/ 	.word	0x00025660


	//   ....[61]....
        /*0b64*/ 	.word	0x00025690


	//   ....[62]....
        /*0b68*/ 	.word	0x000256c0


	//   ....[63]....
        /*0b6c*/ 	.word	0x000256f0


	//   ....[64]....
        /*0b70*/ 	.word	0x00025720


	//   ....[65]....
        /*0b74*/ 	.word	0x000257c0


	//   ....[66]....
        /*0b78*/ 	.word	0x000257f0


	//   ....[67]....
        /*0b7c*/ 	.word	0x00025800


	//   ....[68]....
        /*0b80*/ 	.word	0x00025830


	//   ....[69]....
        /*0b84*/ 	.word	0x00027580


	//   ....[70]....
        /*0b88*/ 	.word	0x00028050


	//   ....[71]....
        /*0b8c*/ 	.word	0x00028070


	//   ....[72]....
        /*0b90*/ 	.word	0x00028090


	//   ....[73]....
        /*0b94*/ 	.word	0x000280c0


	//   ....[74]....
        /*0b98*/ 	.word	0x00028190


	//   ....[75]....
        /*0b9c*/ 	.word	0x00028220


	//   ....[76]....
        /*0ba0*/ 	.word	0x00028250


	//   ....[77]....
        /*0ba4*/ 	.word	0x000282d0


	//   ....[78]....
        /*0ba8*/ 	.word	0x00028300


	//   ....[79]....
        /*0bac*/ 	.word	0x00028380


	//   ....[80]....
        /*0bb0*/ 	.word	0x000283b0


	//   ....[81]....
        /*0bb4*/ 	.word	0x00028430


	//   ....[82]....
        /*0bb8*/ 	.word	0x00028460


	//   ....[83]....
        /*0bbc*/ 	.word	0x00028480


	//   ....[84]....
        /*0bc0*/ 	.word	0x000284d0


	//   ....[85]....
        /*0bc4*/ 	.word	0x000284e0


	//   ....[86]....
        /*0bc8*/ 	.word	0x00028c20


	//   ....[87]....
        /*0bcc*/ 	.word	0x00028c60


	//   ....[88]....
        /*0bd0*/ 	.word	0x00028c80


	//   ....[89]....
        /*0bd4*/ 	.word	0x00028d20


	//   ....[90]....
        /*0bd8*/ 	.word	0x00028db0


	//   ....[91]....
        /*0bdc*/ 	.word	0x00028dc0


	//   ....[92]....
        /*0be0*/ 	.word	0x00028e50


	//   ....[93]....
        /*0be4*/ 	.word	0x00028e60


	//   ....[94]....
        /*0be8*/ 	.word	0x00028ed0


	//   ....[95]....
        /*0bec*/ 	.word	0x00028ee0


	//   ....[96]....
        /*0bf0*/ 	.word	0x00028f60


	//   ....[97]....
        /*0bf4*/ 	.word	0x00028f70


	//   ....[98]....
        /*0bf8*/ 	.word	0x00028ff0


	//   ....[99]....
        /*0bfc*/ 	.word	0x00029000


	//   ....[100]....
        /*0c00*/ 	.word	0x00029010


	//   ....[101]....
        /*0c04*/ 	.word	0x00029050


	//   ....[102]....
        /*0c08*/ 	.word	0x0002bc30


	//   ....[103]....
        /*0c0c*/ 	.word	0x0002bc40


	//   ....[104]....
        /*0c10*/ 	.word	0x0002bca0


	//   ....[105]....
        /*0c14*/ 	.word	0x0002bce0


	//   ....[106]....
        /*0c18*/ 	.word	0x0002bd10


	//   ....[107]....
        /*0c1c*/ 	.word	0x0002bd40


	//   ....[108]....
        /*0c20*/ 	.word	0x0002bd70


	//   ....[109]....
        /*0c24*/ 	.word	0x0002bda0


	//   ....[110]....
        /*0c28*/ 	.word	0x0002bf60


	//   ....[111]....
        /*0c2c*/ 	.word	0x0002bf90


	//   ....[112]....
        /*0c30*/ 	.word	0x0002bfc0


	//   ....[113]....
        /*0c34*/ 	.word	0x0002bff0


	//   ....[114]....
        /*0c38*/ 	.word	0x0002c020


	//   ....[115]....
        /*0c3c*/ 	.word	0x0002c050


	//   ....[116]....
        /*0c40*/ 	.word	0x0002c120


	//   ....[117]....
        /*0c44*/ 	.word	0x0002c140


	//   ....[118]....
        /*0c48*/ 	.word	0x0002c150


	//   ....[119]....
        /*0c4c*/ 	.word	0x0002c1d0


	//   ....[120]....
        /*0c50*/ 	.word	0x0002cd10


	//   ....[121]....
        /*0c54*/ 	.word	0x0002d2b0


	//   ....[122]....
        /*0c58*/ 	.word	0x0002d440


	//   ....[123]....
        /*0c5c*/ 	.word	0x0002d4a0


	//   ....[124]....
        /*0c60*/ 	.word	0x0002d500


	//   ....[125]....
        /*0c64*/ 	.word	0x0002d560


	//   ....[126]....
        /*0c68*/ 	.word	0x0002d600


	//   ....[127]....
        /*0c6c*/ 	.word	0x0002d6f0


	//   ....[128]....
        /*0c70*/ 	.word	0x0002d820


	//   ....[129]....
        /*0c74*/ 	.word	0x0002d8c0


	//   ....[130]....
        /*0c78*/ 	.word	0x0002d990


	//   ....[131]....
        /*0c7c*/ 	.word	0x0002da30


	//   ....[132]....
        /*0c80*/ 	.word	0x0002db00


	//   ....[133]....
        /*0c84*/ 	.word	0x0002dba0


	//   ....[134]....
        /*0c88*/ 	.word	0x0002dc70


	//   ....[135]....
        /*0c8c*/ 	.word	0x0002dd10


	//   ....[136]....
        /*0c90*/ 	.word	0x0002ddc0


	//   ....[137]....
        /*0c94*/ 	.word	0x0002de60


	//   ....[138]....
        /*0c98*/ 	.word	0x0002e100


	//   ....[139]....
        /*0c9c*/ 	.word	0x0002e1b0


	//   ....[140]....
        /*0ca0*/ 	.word	0x0002e2b0


	//   ....[141]....
        /*0ca4*/ 	.word	0x0002e3a0


	//   ....[142]....
        /*0ca8*/ 	.word	0x0002e460


	//   ....[143]....
        /*0cac*/ 	.word	0x0002e520


	//   ....[144]....
        /*0cb0*/ 	.word	0x0002e5e0


	//   ....[145]....
        /*0cb4*/ 	.word	0x0002e6a0


	//   ....[146]....
        /*0cb8*/ 	.word	0x0002e760


	//   ....[147]....
        /*0cbc*/ 	.word	0x0002e820


	//   ....[148]....
        /*0cc0*/ 	.word	0x0002e8e0


	//   ....[149]....
        /*0cc4*/ 	.word	0x0002e990


	//   ....[150]....
        /*0cc8*/ 	.word	0x0002ea90


	//   ....[151]....
        /*0ccc*/ 	.word	0x0002eae0


	//   ....[152]....
        /*0cd0*/ 	.word	0x0002eb40


	//   ....[153]....
        /*0cd4*/ 	.word	0x0002ec20


	//   ....[154]....
        /*0cd8*/ 	.word	0x0002ef50


	//   ....[155]....
        /*0cdc*/ 	.word	0x0002eff0


	//   ....[156]....
        /*0ce0*/ 	.word	0x0002f190


	//   ....[157]....
        /*0ce4*/ 	.word	0x0002f210


	//   ....[158]....
        /*0ce8*/ 	.word	0x0002f290


	//   ....[159]....
        /*0cec*/ 	.word	0x0002f310


	//   ....[160]....
        /*0cf0*/ 	.word	0x0002f390


	//   ....[161]....
        /*0cf4*/ 	.word	0x0002f420


	//   ....[162]....
        /*0cf8*/ 	.word	0x0002f4c0


	//   ....[163]....
        /*0cfc*/ 	.word	0x0002f570


	//   ....[164]....
        /*0d00*/ 	.word	0x0002f5f0


	//   ....[165]....
        /*0d04*/ 	.word	0x0002f670


	//   ....[166]....
        /*0d08*/ 	.word	0x0002f6f0


	//   ....[167]....
        /*0d0c*/ 	.word	0x0002f780


	//   ....[168]....
        /*0d10*/ 	.word	0x0002f800


	//   ....[169]....
        /*0d14*/ 	.word	0x0002f8b0


	//   ....[170]....
        /*0d18*/ 	.word	0x0002f900


	//   ....[171]....
        /*0d1c*/ 	.word	0x0002f9c0


	//   ....[172]....
        /*0d20*/ 	.word	0x0002faf0


	//   ....[173]....
        /*0d24*/ 	.word	0x000321d0


	//   ....[174]....
        /*0d28*/ 	.word	0x00032ff0


	//   ....[175]....
        /*0d2c*/ 	.word	0x00033bb0


	//   ....[176]....
        /*0d30*/ 	.word	0x00033bf0


	//   ....[177]....
        /*0d34*/ 	.word	0x00033c60


	//   ....[178]....
        /*0d38*/ 	.word	0x00033c80


	//----- nvinfo : EIATTR_REG_RECONFIG
	.align		4
.L_1417:
        /*0d3c*/ 	.byte	0x01, 0x54
	.zero		2


	//----- nvinfo : EIATTR_SYSCALL_OFFSETS
	.align		4
        /*0d40*/ 	.byte	0x04, 0x46
        /*0d42*/ 	.short	(.L_1419 - .L_1418)


	//   ....[0]....
.L_1418:
        /*0d44*/ 	.word	0x00002ba0


	//   ....[1]....
        /*0d48*/ 	.word	0x000271b0


	//   ....[2]....
        /*0d4c*/ 	.word	0x00027300


	//   ....[3]....
        /*0d50*/ 	.word	0x000273f0


	//   ....[4]....
        /*0d54*/ 	.word	0x00027c50


	//   ....[5]....
        /*0d58*/ 	.word	0x00028850


	//----- nvinfo : EIATTR_MBARRIER_INSTR_OFFSETS
	.align		4
.L_1419:
        /*0d5c*/ 	.byte	0x04, 0x39
        /*0d5e*/ 	.short	(.L_1421 - .L_1420)


	//   ....[0]....
.L_1420:
        /*0d60*/ 	.word	0x000002c0
        /*0d64*/ 	.word	0x000000ff
        /*0d68*/ 	.word	0x00032400
        /*0d6c*/ 	.short	0x0100
        /*0d6e*/ 	.byte	0x08
	.zero		1


	//   ....[1]....
        /*0d70*/ 	.word	0x000002d0
        /*0d74*/ 	.word	0x000000ff
        /*0d78*/ 	.word	0x00032410
        /*0d7c*/ 	.short	0x0100
        /*0d7e*/ 	.byte	0x08
	.zero		1


	//   ....[2]....
        /*0d80*/ 	.word	0x000002e0
        /*0d84*/ 	.word	0x000000ff
        /*0d88*/ 	.word	0x00032420
        /*0d8c*/ 	.short	0x0100
        /*0d8e*/ 	.byte	0x08
	.zero		1


	//   ....[3]....
        /*0d90*/ 	.word	0x000003d0
        /*0d94*/ 	.word	0x000000ff
        /*0d98*/ 	.word	0x00032430
        /*0d9c*/ 	.short	0x0100
        /*0d9e*/ 	.byte	0x08
	.zero		1


	//   ....[4]....
        /*0da0*/ 	.word	0x000003e0
        /*0da4*/ 	.word	0x000000ff
        /*0da8*/ 	.word	0x00032440
        /*0dac*/ 	.short	0x0100
        /*0dae*/ 	.byte	0x08
	.zero		1


	//   ....[5]....
        /*0db0*/ 	.word	0x000003f0
        /*0db4*/ 	.word	0x000000ff
        /*0db8*/ 	.word	0x00032438
        /*0dbc*/ 	.short	0x0100
        /*0dbe*/ 	.byte	0x08
	.zero		1


	//   ....[6]....
        /*0dc0*/ 	.word	0x00000400
        /*0dc4*/ 	.word	0x000000ff
        /*0dc8*/ 	.word	0x00032448
        /*0dcc*/ 	.short	0x0100
        /*0dce*/ 	.byte	0x08
	.zero		1


	//   ....[7]....
        /*0dd0*/ 	.word	0x00000530
        /*0dd4*/ 	.word	0x000000ff
        /*0dd8*/ 	.word	0x00032450
        /*0ddc*/ 	.short	0x0100
        /*0dde*/ 	.byte	0x08
	.zero		1


	//   ....[8]....
        /*0de0*/ 	.word	0x00000540
        /*0de4*/ 	.word	0x000000ff
        /*0de8*/ 	.word	0x00032460
        /*0dec*/ 	.short	0x0100
        /*0dee*/ 	.byte	0x08
	.zero		1


	//   ....[9]....
        /*0df0*/ 	.word	0x00000550
        /*0df4*/ 	.word	0x000000ff
        /*0df8*/ 	.word	0x00032458
        /*0dfc*/ 	.short	0x0100
        /*0dfe*/ 	.byte	0x08
	.zero		1


	//   ....[10]....
        /*0e00*/ 	.word	0x00000560
        /*0e04*/ 	.word	0x000000ff
        /*0e08*/ 	.word	0x00032468
        /*0e0c*/ 	.short	0x0100
        /*0e0e*/ 	.byte	0x08
	.zero		1


	//   ....[11]....
        /*0e10*/ 	.word	0x00000650
        /*0e14*/ 	.word	0x000000ff
        /*0e18*/ 	.word	0x00032470
        /*0e1c*/ 	.short	0x0100
        /*0e1e*/ 	.byte	0x06
	.zero		1


	//   ....[12]....
        /*0e20*/ 	.word	0x00000660
        /*0e24*/ 	.word	0x000000ff
        /*0e28*/ 	.word	0x00032480
        /*0e2c*/ 	.short	0x0100
        /*0e2e*/ 	.byte	0x06
	.zero		1


	//   ....[13]....
        /*0e30*/ 	.word	0x00000670
        /*0e34*/ 	.word	0x000000ff
        /*0e38*/ 	.word	0x00032478
        /*0e3c*/ 	.short	0x0100
        /*0e3e*/ 	.byte	0x06
	.zero		1


	//   ....[14]....
        /*0e40*/ 	.word	0x00000680
        /*0e44*/ 	.word	0x000000ff
        /*0e48*/ 	.word	0x00032488
        /*0e4c*/ 	.short	0x0100
        /*0e4e*/ 	.byte	0x06
	.zero		1


	//   ....[15]....
        /*0e50*/ 	.word	0x000007b0
        /*0e54*/ 	.word	0x000000ff
        /*0e58*/ 	.word	0x00032490
        /*0e5c*/ 	.short	0x0100
        /*0e5e*/ 	.byte	0x08
	.zero		1


	//   ....[16]....
        /*0e60*/ 	.word	0x000007c0
        /*0e64*/ 	.word	0x000000ff
        /*0e68*/ 	.word	0x000324a0
        /*0e6c*/ 	.short	0x0100
        /*0e6e*/ 	.byte	0x08
	.zero		1


	//   ....[17]....
        /*0e70*/ 	.word	0x000007d0
        /*0e74*/ 	.word	0x000000ff
        /*0e78*/ 	.word	0x00032498
        /*0e7c*/ 	.short	0x0100
        /*0e7e*/ 	.byte	0x08
	.zero		1


	//   ....[18]....
        /*0e80*/ 	.word	0x000007e0
        /*0e84*/ 	.word	0x000000ff
        /*0e88*/ 	.word	0x000324a8
        /*0e8c*/ 	.short	0x0100
        /*0e8e*/ 	.byte	0x08
	.zero		1


	//   ....[19]....
        /*0e90*/ 	.word	0x00000910
        /*0e94*/ 	.word	0x000000ff
        /*0e98*/ 	.word	0x000324b0
        /*0e9c*/ 	.short	0x0100
        /*0e9e*/ 	.byte	0x08
	.zero		1


	//   ....[20]....
        /*0ea0*/ 	.word	0x00000920
        /*0ea4*/ 	.word	0x000000ff
        /*0ea8*/ 	.word	0x000324c0
        /*0eac*/ 	.short	0x0100
        /*0eae*/ 	.byte	0x08
	.zero		1


	//   ....[21]....
        /*0eb0*/ 	.word	0x00000930
        /*0eb4*/ 	.word	0x000000ff
        /*0eb8*/ 	.word	0x000324b8
        /*0ebc*/ 	.short	0x0100
        /*0ebe*/ 	.byte	0x08
	.zero		1


	//   ....[22]....
        /*0ec0*/ 	.word	0x00000940
        /*0ec4*/ 	.word	0x000000ff
        /*0ec8*/ 	.word	0x000324c8
        /*0ecc*/ 	.short	0x0100
        /*0ece*/ 	.byte	0x08
	.zero		1


	//   ....[23]....
        /*0ed0*/ 	.word	0x00002de0
        /*0ed4*/ 	.word	0x00000048
        /*0ed8*/ 	.word	0x00032400
        /*0edc*/ 	.short	0x010a
        /*0ede*/ 	.byte	0x3f
	.zero		1


	//   ....[24]....
        /*0ee0*/ 	.word	0x00003270
        /*0ee4*/ 	.word	0x0000000a
        /*0ee8*/ 	.word	0x00000000
        /*0eec*/ 	.short	0x010a
        /*0eee*/ 	.byte	0x3f
	.zero		1


	//   ....[25]....
        /*0ef0*/ 	.word	0x000032d0
        /*0ef4*/ 	.word	0x0000000a
        /*0ef8*/ 	.word	0x00000000
        /*0efc*/ 	.short	0x010a
        /*0efe*/ 	.byte	0x3f
	.zero		1


	//   ....[26]....
        /*0f00*/ 	.word	0x00003680
        /*0f04*/ 	.word	0x00000048
        /*0f08*/ 	.word	0x00032410
        /*0f0c*/ 	.short	0x010a
        /*0f0e*/ 	.byte	0x3f
	.zero		1


	//   ....[27]....
        /*0f10*/ 	.word	0x00003780
        /*0f14*/ 	.word	0x0000000a
        /*0f18*/ 	.word	0x00000000
        /*0f1c*/ 	.short	0x010a
        /*0f1e*/ 	.byte	0x3f
	.zero		1


	//   ....[28]....
        /*0f20*/ 	.word	0x000037e0
        /*0f24*/ 	.word	0x0000000a
        /*0f28*/ 	.word	0x00000000
        /*0f2c*/ 	.short	0x010a
        /*0f2e*/ 	.byte	0x3f
	.zero		1


	//   ....[29]....
        /*0f30*/ 	.word	0x00004500
        /*0f34*/ 	.word	0x0000000a
        /*0f38*/ 	.word	0x00000000
        /*0f3c*/ 	.short	0x0101
        /*0f3e*/ 	.byte	0x3f
	.zero		1


	//   ....[30]....
        /*0f40*/ 	.word	0x00009c70
        /*0f44*/ 	.word	0x00000090
        /*0f48*/ 	.word	0x00000000
        /*0f4c*/ 	.short	0x0101
        /*0f4e*/ 	.byte	0x3f
	.zero		1


	//   ....[31]....
        /*0f50*/ 	.word	0x0000a3e0
        /*0f54*/ 	.word	0x00000003
        /*0f58*/ 	.word	0x00000000
        /*0f5c*/ 	.short	0x010a
        /*0f5e*/ 	.byte	0x3f
	.zero		1


	//   ....[32]....
        /*0f60*/ 	.word	0x0000a4e0
        /*0f64*/ 	.word	0x00000000
        /*0f68*/ 	.word	0x00000000
        /*0f6c*/ 	.short	0x010a
        /*0f6e*/ 	.byte	0x3f
	.zero		1


	//   ....[33]....
        /*0f70*/ 	.word	0x0000a910
        /*0f74*/ 	.word	0x00000003
        /*0f78*/ 	.word	0x00000000
        /*0f7c*/ 	.short	0x010a
        /*0f7e*/ 	.byte	0x3f
	.zero		1


	//   ....[34]....
        /*0f80*/ 	.word	0x0000a9c0
        /*0f84*/ 	.word	0x00000004
        /*0f88*/ 	.word	0x00000000
        /*0f8c*/ 	.short	0x010a
        /*0f8e*/ 	.byte	0x3f
	.zero		1


	//   ....[35]....
        /*0f90*/ 	.word	0x0000b6b0
        /*0f94*/ 	.word	0x00000003
        /*0f98*/ 	.word	0x00000000
        /*0f9c*/ 	.short	0x0101
        /*0f9e*/ 	.byte	0x3f
	.zero		1


	//   ....[36]....
        /*0fa0*/ 	.word	0x00014080
        /*0fa4*/ 	.word	0x00000000
        /*0fa8*/ 	.word	0x00000000
        /*0fac*/ 	.short	0x0101
        /*0fae*/ 	.byte	0x3f
	.zero		1


	//   ....[37]....
        /*0fb0*/ 	.word	0x00014280
        /*0fb4*/ 	.word	0x00000005
        /*0fb8*/ 	.word	0x00000000
        /*0fbc*/ 	.short	0x010a
        /*0fbe*/ 	.byte	0x3f
	.zero		1


	//   ....[38]....
        /*0fc0*/ 	.word	0x00014380
        /*0fc4*/ 	.word	0x00000000
        /*0fc8*/ 	.word	0x00000000
        /*0fcc*/ 	.short	0x010a
        /*0fce*/ 	.byte	0x3f
	.zero		1


	//   ....[39]....
        /*0fd0*/ 	.word	0x000147b0
        /*0fd4*/ 	.word	0x0000000b
        /*0fd8*/ 	.word	0x00000000
        /*0fdc*/ 	.short	0x010a
        /*0fde*/ 	.byte	0x3f
	.zero		1


	//   ....[40]....
        /*0fe0*/ 	.word	0x00014860
        /*0fe4*/ 	.word	0x00000004
        /*0fe8*/ 	.word	0x00000000
        /*0fec*/ 	.short	0x010a
        /*0fee*/ 	.byte	0x3f
	.zero		1


	//   ....[41]....
        /*0ff0*/ 	.word	0x00015550
        /*0ff4*/ 	.word	0x00000004
        /*0ff8*/ 	.word	0x00000000
        /*0ffc*/ 	.short	0x0101
        /*0ffe*/ 	.byte	0x3f
	.zero		1


	//   ....[42]....
        /*1000*/ 	.word	0x0001f250
        /*1004*/ 	.word	0x00000000
        /*1008*/ 	.word	0x00000000
        /*100c*/ 	.short	0x0101
        /*100e*/ 	.byte	0x3f
	.zero		1


	//   ....[43]....
        /*1010*/ 	.word	0x000223c0
        /*1014*/ 	.word	0x00000000
        /*1018*/ 	.word	0x00000000
        /*101c*/ 	.short	0x0101
        /*101e*/ 	.byte	0x3f
	.zero		1


	//   ....[44]....
        /*1020*/ 	.word	0x00022d90
        /*1024*/ 	.word	0x00000004
        /*1028*/ 	.word	0x00000000
        /*102c*/ 	.short	0x0101
        /*102e*/ 	.byte	0x3f
	.zero		1


	//   ....[45]....
        /*1030*/ 	.word	0x000277f0
        /*1034*/ 	.word	0x00000000
        /*1038*/ 	.word	0x00032440
        /*103c*/ 	.short	0x010a
        /*103e*/ 	.byte	0x3f
	.zero		1


	//   ....[46]....
        /*1040*/ 	.word	0x00028600
        /*1044*/ 	.word	0x00000012
        /*1048*/ 	.word	0x00032400
        /*104c*/ 	.short	0x0107
        /*104e*/ 	.byte	0x3f
	.zero		1


	//   ....[47]....
        /*1050*/ 	.word	0x000286c0
        /*1054*/ 	.word	0x00000012
        /*1058*/ 	.word	0x00032400
        /*105c*/ 	.short	0x0101
        /*105e*/ 	.byte	0x3f
	.zero		1


	//   ....[48]....
        /*1060*/ 	.word	0x00029190
        /*1064*/ 	.word	0x00000012
        /*1068*/ 	.word	0x00032410
        /*106c*/ 	.short	0x0107
        /*106e*/ 	.byte	0x3f
	.zero		1


	//   ....[49]....
        /*1070*/ 	.word	0x00029290
        /*1074*/ 	.word	0x00000012
        /*1078*/ 	.word	0x00032410
        /*107c*/ 	.short	0x0101
        /*107e*/ 	.byte	0x3f
	.zero		1


	//   ....[50]....
        /*1080*/ 	.word	0x000292b0
        /*1084*/ 	.word	0x00000012
        /*1088*/ 	.word	0x00032420
        /*108c*/ 	.short	0x010a
        /*108e*/ 	.byte	0x3f
	.zero		1


	//   ....[51]....
        /*1090*/ 	.word	0x00029390
        /*1094*/ 	.word	0x00000002
        /*1098*/ 	.word	0x00032460
        /*109c*/ 	.short	0x010a
        /*109e*/ 	.byte	0x3f
	.zero		1


	//   ....[52]....
        /*10a0*/ 	.word	0x00029cc0
        /*10a4*/ 	.word	0x00000002
        /*10a8*/ 	.word	0x00032440
        /*10ac*/ 	.short	0x010a
        /*10ae*/ 	.byte	0x3f
	.zero		1


	//   ....[53]....
        /*10b0*/ 	.word	0x00029ef0
        /*10b4*/ 	.word	0x00000002
        /*10b8*/ 	.word	0x00032460
        /*10bc*/ 	.short	0x010a
        /*10be*/ 	.byte	0x3f
	.zero		1


	//   ....[54]....
        /*10c0*/ 	.word	0x0002a6f0
        /*10c4*/ 	.word	0x00000002
        /*10c8*/ 	.word	0x00032440
        /*10cc*/ 	.short	0x010a
        /*10ce*/ 	.byte	0x3f
	.zero		1


	//   ....[55]....
        /*10d0*/ 	.word	0x0002a920
        /*10d4*/ 	.word	0x00000002
        /*10d8*/ 	.word	0x00032460
        /*10dc*/ 	.short	0x010a
        /*10de*/ 	.byte	0x3f
	.zero		1


	//   ....[56]....
        /*10e0*/ 	.word	0x0002b0c0
        /*10e4*/ 	.word	0x00000003
        /*10e8*/ 	.word	0x00032440
        /*10ec*/ 	.short	0x010a
        /*10ee*/ 	.byte	0x3f
	.zero		1


	//   ....[57]....
        /*10f0*/ 	.word	0x0002b2f0
        /*10f4*/ 	.word	0x00000003
        /*10f8*/ 	.word	0x00032460
        /*10fc*/ 	.short	0x010a
        /*10fe*/ 	.byte	0x3f
	.zero		1


	//   ....[58]....
        /*1100*/ 	.word	0x0002cc90
        /*1104*/ 	.word	0x00000000
        /*1108*/ 	.word	0x00032420
        /*110c*/ 	.short	0x010a
        /*110e*/ 	.byte	0x3f
	.zero		1


	//   ....[59]....
        /*1110*/ 	.word	0x0002ce80
        /*1114*/ 	.word	0x00000006
        /*1118*/ 	.word	0x00000000
        /*111c*/ 	.short	0x010a
        /*111e*/ 	.byte	0x3f
	.zero		1


	//   ....[60]....
        /*1120*/ 	.word	0x0002ceb0
        /*1124*/ 	.word	0x00000007
        /*1128*/ 	.word	0x00000000
        /*112c*/ 	.short	0x010a
        /*112e*/ 	.byte	0x3f
	.zero		1


	//   ....[61]....
        /*1130*/ 	.word	0x0002cf10
        /*1134*/ 	.word	0x00000004
        /*1138*/ 	.word	0x00000000
        /*113c*/ 	.short	0x010a
        /*113e*/ 	.byte	0x3f
	.zero		1


	//   ....[62]....
        /*1140*/ 	.word	0x0002cf40
        /*1144*/ 	.word	0x00000003
        /*1148*/ 	.word	0x00000000
        /*114c*/ 	.short	0x010a
        /*114e*/ 	.byte	0x3f
	.zero		1


	//   ....[63]....
        /*1150*/ 	.word	0x0002cfa0
        /*1154*/ 	.word	0x00000048
        /*1158*/ 	.word	0x00032400
        /*115c*/ 	.short	0x010a
        /*115e*/ 	.byte	0x3f
	.zero		1


	//   ....[64]....
        /*1160*/ 	.word	0x0002cff0
        /*1164*/ 	.word	0x0000000a
        /*1168*/ 	.word	0x00000000
        /*116c*/ 	.short	0x010a
        /*116e*/ 	.byte	0x3f
	.zero		1


	//   ....[65]....
        /*1170*/ 	.word	0x0002d040
        /*1174*/ 	.word	0x00000048
        /*1178*/ 	.word	0x00032410
        /*117c*/ 	.short	0x010a
        /*117e*/ 	.byte	0x3f
	.zero		1


	//   ....[66]....
        /*1180*/ 	.word	0x0002d090
        /*1184*/ 	.word	0x0000000a
        /*1188*/ 	.word	0x00000000
        /*118c*/ 	.short	0x010a
        /*118e*/ 	.byte	0x3f
	.zero		1


	//   ....[67]....
        /*1190*/ 	.word	0x0002d0e0
        /*1194*/ 	.word	0x00000000
        /*1198*/ 	.word	0x00000000
        /*119c*/ 	.short	0x010a
        /*119e*/ 	.byte	0x3f
	.zero		1


	//   ....[68]....
        /*11a0*/ 	.word	0x0002d130
        /*11a4*/ 	.word	0x00000004
        /*11a8*/ 	.word	0x00000000
        /*11ac*/ 	.short	0x010a
        /*11ae*/ 	.byte	0x3f
	.zero		1


	//   ....[69]....
        /*11b0*/ 	.word	0x0002d180
        /*11b4*/ 	.word	0x00000000
        /*11b8*/ 	.word	0x00000000
        /*11bc*/ 	.short	0x010a
        /*11be*/ 	.byte	0x3f
	.zero		1


	//   ....[70]....
        /*11c0*/ 	.word	0x0002d1d0
        /*11c4*/ 	.word	0x00000004
        /*11c8*/ 	.word	0x00000000
        /*11cc*/ 	.short	0x010a
        /*11ce*/ 	.byte	0x3f
	.zero		1


	//   ....[71]....
        /*11d0*/ 	.word	0x0002d370
        /*11d4*/ 	.word	0x00000000
        /*11d8*/ 	.word	0x00032440
        /*11dc*/ 	.short	0x010a
        /*11de*/ 	.byte	0x3f
	.zero		1


	//   ....[72]....
        /*11e0*/ 	.word	0x0002ec60
        /*11e4*/ 	.word	0x00000012
        /*11e8*/ 	.word	0x00032420
        /*11ec*/ 	.short	0x010a
        /*11ee*/ 	.byte	0x3f
	.zero		1


	//   ....[73]....
        /*11f0*/ 	.word	0x0002ecb0
        /*11f4*/ 	.word	0x00000002
        /*11f8*/ 	.word	0x00032460
        /*11fc*/ 	.short	0x010a
        /*11fe*/ 	.byte	0x3f
	.zero		1


	//   ....[74]....
        /*1200*/ 	.word	0x0002ed00
        /*1204*/ 	.word	0x00000002
        /*1208*/ 	.word	0x00032440
        /*120c*/ 	.short	0x010a
        /*120e*/ 	.byte	0x3f
	.zero		1


	//   ....[75]....
        /*1210*/ 	.word	0x0002ed50
        /*1214*/ 	.word	0x00000002
        /*1218*/ 	.word	0x00032460
        /*121c*/ 	.short	0x010a
        /*121e*/ 	.byte	0x3f
	.zero		1


	//   ....[76]....
        /*1220*/ 	.word	0x0002eda0
        /*1224*/ 	.word	0x00000002
        /*1228*/ 	.word	0x00032440
        /*122c*/ 	.short	0x010a
        /*122e*/ 	.byte	0x3f
	.zero		1


	//   ....[77]....
        /*1230*/ 	.word	0x0002edf0
        /*1234*/ 	.word	0x00000002
        /*1238*/ 	.word	0x00032460
        /*123c*/ 	.short	0x010a
        /*123e*/ 	.byte	0x3f
	.zero		1


	//   ....[78]....
        /*1240*/ 	.word	0x0002ee40
        /*1244*/ 	.word	0x00000003
        /*1248*/ 	.word	0x00032440
        /*124c*/ 	.short	0x010a
        /*124e*/ 	.byte	0x3f
	.zero		1


	//   ....[79]....
        /*1250*/ 	.word	0x0002ee90
        /*1254*/ 	.word	0x00000003
        /*1258*/ 	.word	0x00032460
        /*125c*/ 	.short	0x010a
        /*125e*/ 	.byte	0x3f
	.zero		1


	//   ....[80]....
        /*1260*/ 	.word	0x0002fa10
        /*1264*/ 	.word	0x00000000
        /*1268*/ 	.word	0x00032420
        /*126c*/ 	.short	0x010a
        /*126e*/ 	.byte	0x3f
	.zero		1


	//   ....[81]....
        /*1270*/ 	.word	0x0002fbb0
        /*1274*/ 	.word	0x00000006
        /*1278*/ 	.word	0x00000000
        /*127c*/ 	.short	0x010a
        /*127e*/ 	.byte	0x3f
	.zero		1


	//   ....[82]....
        /*1280*/ 	.word	0x0002fc00
        /*1284*/ 	.word	0x00000007
        /*1288*/ 	.word	0x00000000
        /*128c*/ 	.short	0x010a
        /*128e*/ 	.byte	0x3f
	.zero		1


	//   ....[83]....
        /*1290*/ 	.word	0x0002fc50
        /*1294*/ 	.word	0x00000004
        /*1298*/ 	.word	0x00000000
        /*129c*/ 	.short	0x010a
        /*129e*/ 	.byte	0x3f
	.zero		1


	//   ....[84]....
        /*12a0*/ 	.word	0x00030010
        /*12a4*/ 	.word	0x00000012
        /*12a8*/ 	.word	0x00000000
        /*12ac*/ 	.short	0x010a
        /*12ae*/ 	.byte	0x3f
	.zero		1


	//   ....[85]....
        /*12b0*/ 	.word	0x00030150
        /*12b4*/ 	.word	0x0000000e
        /*12b8*/ 	.word	0x00000000
        /*12bc*/ 	.short	0x010a
        /*12be*/ 	.byte	0x3f
	.zero		1


	//   ....[86]....
        /*12c0*/ 	.word	0x000307b0
        /*12c4*/ 	.word	0x0000000d
        /*12c8*/ 	.word	0x00000000
        /*12cc*/ 	.short	0x010a
        /*12ce*/ 	.byte	0x3f
	.zero		1


	//   ....[87]....
        /*12d0*/ 	.word	0x000308f0
        /*12d4*/ 	.word	0x00000012
        /*12d8*/ 	.word	0x00000000
        /*12dc*/ 	.short	0x010a
        /*12de*/ 	.byte	0x3f
	.zero		1


	//   ....[88]....
        /*12e0*/ 	.word	0x00031b00
        /*12e4*/ 	.word	0x00000013
        /*12e8*/ 	.word	0x00000000
        /*12ec*/ 	.short	0x0101
        /*12ee*/ 	.byte	0x3f
	.zero		1


	//   ....[89]....
        /*12f0*/ 	.word	0x0004b8c0
        /*12f4*/ 	.word	0x00000004
        /*12f8*/ 	.word	0x00000000
        /*12fc*/ 	.short	0x0101
        /*12fe*/ 	.byte	0x3f
	.zero		1


	//   ....[90]....
        /*1300*/ 	.word	0x0004b900
        /*1304*/ 	.word	0x0000000e
        /*1308*/ 	.word	0x00000000
        /*130c*/ 	.short	0x010a
        /*130e*/ 	.byte	0x3f
	.zero		1


	//   ....[91]....
        /*1310*/ 	.word	0x0004b950
        /*1314*/ 	.word	0x00000012
        /*1318*/ 	.word	0x00000000
        /*131c*/ 	.short	0x010a
        /*131e*/ 	.byte	0x3f
	.zero		1


	//----- nvinfo : EIATTR_NUM_MBARRIERS
	.align		4
.L_1421:
        /*1320*/ 	.byte	0x03, 0x38
        /*1322*/ 	.short	0x0017


	//----- nvinfo : EIATTR_EXIT_INSTR_OFFSETS
	.align		4
        /*1324*/ 	.byte	0x04, 0x1c
        /*1326*/ 	.short	(.L_1423 - .L_1422)


	//   ....[0]....
.L_1422:
        /*1328*/ 	.word	0x00000b80


	//   ....[1]....
        /*132c*/ 	.word	0x00025110


	//   ....[2]....
        /*1330*/ 	.word	0x0002cf90


	//----- nvinfo : EIATTR_MAX_THREADS
	.align		4
.L_1423:
        /*1334*/ 	.byte	0x04, 0x05
        /*1336*/ 	.short	(.L_1425 - .L_1424)
.L_1424:
        /*1338*/ 	.word	0x00000180
        /*133c*/ 	.word	0x00000001
        /*1340*/ 	.word	0x00000001


	//----- nvinfo : EIATTR_CRS_STACK_SIZE
	.align		4
.L_1425:
        /*1344*/ 	.byte	0x04, 0x1e
        /*1346*/ 	.short	(.L_1427 - .L_1426)
.L_1426:
        /*1348*/ 	.word	0x00000000


	//----- nvinfo : EIATTR_CBANK_PARAM_SIZE
	.align		4
.L_1427:
        /*134c*/ 	.byte	0x03, 0x19
        /*134e*/ 	.short	0x0bf0


	//----- nvinfo : EIATTR_PARAM_CBANK
	.align		4
        /*1350*/ 	.byte	0x04, 0x0a
        /*1352*/ 	.short	(.L_1429 - .L_1428)
	.align		4
.L_1428:
        /*1354*/ 	.word	index@(.nv.constant0._ZN7cutlass13device_kernelIN5flash11enable_sm90INS1_16FlashAttnFwdSm90INS1_25CollectiveMainloopFwdSm90ILi2EN4cute5tupleIJNS5_1CILi1EEES8_S8_EEENS6_IJNS7_ILi128EEENS7_ILi96EEENS7_ILi64EEEEEELi256ENS_6half_tEfNS_4arch4Sm90ELb0ELb1ELb1ELb1ELb0ELb0ELb1ELb1ELb0ELb1ELb1ELb0EEENS1_21CollectiveEpilogueFwdINS6_IJSA_NS7_ILi256EEESB_EEES9_SE_SG_Li256ELb1ELb1ELb1ELb0EEENS1_36VarlenDynamicPersistentTileSchedulerILi128ELi96ELi256ELi128ELb1ELb1ELb1ELb1ELb0ELb1EEEEEEEEEvNT_6ParamsE)
        /*1358*/ 	.short	0x0210
        /*135a*/ 	.short	0x0bf0


	//----- nvinfo : EIATTR_SW_WAR
	.align		4
.L_1429:
        /*135c*/ 	.byte	0x04, 0x36
        /*135e*/ 	.short	(.L_1431 - .L_1430)
.L_1430:
        /*1360*/ 	.word	0x00000008
.L_1431:


//--------------------- .nv.info._ZN7cutlass13device_kernelIN5flash11enable_sm90INS1_16FlashAttnFwdSm90INS1_25CollectiveMainloopFwdSm90ILi2EN4cute5tupleIJNS5_1CILi1EEES8_S8_EEENS6_IJNS7_ILi128EEENS7_ILi96EEENS7_ILi64EEEEEELi256ENS_6half_tEfNS_4arch4Sm90ELb0ELb1ELb1ELb1ELb0ELb1ELb1ELb1ELb0ELb1ELb1ELb0EEENS1_21CollectiveEpilogueFwdINS6_IJSA_NS7_ILi256EEESB_EEES9_SE_SG_Li256ELb1ELb1ELb1ELb0EEENS1_36VarlenDynamicPersistentTileSchedulerILi128ELi96ELi256ELi128ELb1ELb1ELb1ELb1ELb0ELb1EEEEEEEEEvNT_6ParamsE --------------------------
	.section	.nv.info._ZN7cutlass13device_kernelIN5flash11enable_sm90INS1_16FlashAttnFwdSm90INS1_25CollectiveMainloopFwdSm90ILi2EN4cute5tupleIJNS5_1CILi1EEES8_S8_EEENS6_IJNS7_ILi128EEENS7_ILi96EEENS7_ILi64EEEEEELi256ENS_6half_tEfNS_4arch4Sm90ELb0ELb1ELb1ELb1ELb0ELb1ELb1ELb1ELb0ELb1ELb1ELb0EEENS1_21CollectiveEpilogueFwdINS6_IJSA_NS7_ILi256EEESB_EEES9_SE_SG_Li256ELb1ELb1ELb1ELb0EEENS1_36VarlenDynamicPersistentTileSchedulerILi128ELi96ELi256ELi128ELb1ELb1ELb1ELb1ELb0ELb1EEEEEEEEEvNT_6ParamsE,"",@"SHT_CUDA_INFO"
	.sectionflags	@""
	.align	4


	//----- nvinfo : EIATTR_CUDA_API_VERSION
	.align		4
        /*0000*/ 	.byte	0x04, 0x37
        /*0002*/ 	.short	(.L_1433 - .L_1432)
.L_1432:
        /*0004*/ 	.word	0x00000082


	//----- nvinfo : EIATTR_KPARAM_INFO
	.align		4
.L_1433:
        /*0008*/ 	.byte	0x04, 0x17
        /*000a*/ 	.short	(.L_1435 - .L_1434)
.L_1434:
        /*000c*/ 	.word	0x00000000
        /*0010*/ 	.short	0x0000
        /*0012*/ 	.short	0x0070
        /*0014*/ 	.byte	0x00, 0xf0, 0x01, 0x2e


	//----- nvinfo : EIATTR_SPARSE_MMA_MASK
	.align		4
.L_1435:
        /*0018*/ 	.byte	0x03, 0x50
        /*001a*/ 	.short	0x0000


	//----- nvinfo : EIATTR_MAXREG_COUNT
	.align		4
        /*001c*/ 	.byte	0x03, 0x1b
        /*001e*/ 	.short	0x00a8


	//----- nvinfo : EIATTR_NUM_BARRIERS
	.align		4
        /*0020*/ 	.byte	0x02, 0x4c
        /*0022*/ 	.byte	0x10
	.zero		1


	//----- nvinfo : EIATTR_EXTERNS
	.align		4
        /*0024*/ 	.byte	0x04, 0x0f
        /*0026*/ 	.short	(.L_1437 - .L_1436)


	//   ....[0]....
	.align		4
.L_1436:
        /*0028*/ 	.word	index@(__assertfail)


	//----- nvinfo : EIATTR_ANNOTATIONS
	.align		4
.L_1437:
        /*002c*/ 	.byte	0x04, 0x55
        /*002e*/ 	.short	(.L_1439 - .L_1438)


	//   ....[0]....
.L_1438:
        /* <DEDUP_REMOVED lines=173> */


	//----- nvinfo : EIATTR_MERCURY_ISA_VERSION
	.align		4
.L_1439:
        /*0af0*/ 	.byte	0x03, 0x5f
        /*0af2*/ 	.short	0x0101


	//----- nvinfo : EIATTR_UNUSED_LOAD_BYTE_OFFSET
	.align		4
        /*0af4*/ 	.byte	0x04, 0x44
        /*0af6*/ 	.short	(.L_1441 - .L_1440)


	//   ....[0]....
.L_1440:
        /*0af8*/ 	.word	0x00000be0
        /*0afc*/ 	.word	0x0000fff0


	//   ....[1]....
        /*0b00*/ 	.word	0x0002c9d0
        /*0b04*/ 	.word	0x0000fff0


	//----- nvinfo : EIATTR_INT_WARP_WIDE_INSTR_OFFSETS
	.align		4
.L_1441:
        /*0b08*/ 	.byte	0x04, 0x31
        /*0b0a*/ 	.short	(.L_1443 - .L_1442)


	//   ....[0]....
.L_1442:
        /*0b0c*/ 	.word	0x000001e0


	//   ....[1]....
        /*0b10*/ 	.word	0x00000220


	//   ....[2]....
        /*0b14*/ 	.word	0x00000290


	//   ....[3]....
        /*0b18*/ 	.word	0x000002a0


	//   ....[4]....
        /*0b1c*/ 	.word	0x00035270


	//   ....[5]....
        /*0b20*/ 	.word	0x00035300


	//   ....[6]....
        /*0b24*/ 	.word	0x00039cf0


	//   ....[7]....
        /*0b28*/ 	.word	0x00039d80


	//----- nvinfo : EIATTR_COOP_GROUP_MASK_REGIDS
	.align		4
.L_1443:
        /*0b2c*/ 	.byte	0x04, 0x29
        /*0b2e*/ 	.short	(.L_1445 - .L_1444)


	//   ....[0]....
.L_1444:
        /*0b30*/ 	.word	0xffffffff


	//   ....[1]....
        /*0b34*/ 	.word	0xffffffff


	//   ....[2]....
        /*0b38*/ 	.word	0xffffffff


	//   ....[3]....
        /*0b3c*/ 	.word	0xffffffff


	//   ....[4]....
        /*0b40*/ 	.word	0xffffffff


	//   ....[5]....
        /*0b44*/ 	.word	0xffffffff


	//   ....[6]....
        /*0b48*/ 	.word	0xffffffff


	//   ....[7]....
        /*0b4c*/ 	.word	0xffffffff


	//   ....[8]....
        /*0b50*/ 	.word	0xffffffff


	//   ....[9]....
        /*0b54*/ 	.word	0xffffffff


	//   ....[10]....
        /*0b58*/ 	.word	0xffffffff


	//   ....[11]....
        /*0b5c*/ 	.word	0xffffffff


	//   ....[12]....
        /*0b60*/ 	.word	0xffffffff


	//   ....[13]....
        /*0b64*/ 	.word	0xffffffff


	//   ....[14]....
        /*0b68*/ 	.word	0xffffffff


	//   ....[15]....
        /*0b6c*/ 	.word	0xffffffff


	//   ....[16]....
        /*0b70*/ 	.word	0xffffffff


	//   ....[17]....
        /*0b74*/ 	.word	0xffffffff


	//   ....[18]....
        /*0b78*/ 	.word	0xffffffff


	//   ....[19]....
        /*0b7c*/ 	.word	0xffffffff


	//   ....[20]....
        /*0b80*/ 	.word	0xffffffff


	//   ....[21]....
        /*0b84*/ 	.word	0xffffffff


	//   ....[22]....
        /*0b88*/ 	.word	0xffffffff


	//   ....[23]....
        /*0b8c*/ 	.word	0xffffffff


	//   ....[24]....
        /*0b90*/ 	.word	0xffffffff


	//   ....[25]....
        /*0b94*/ 	.word	0xffffffff


	//   ....[26]....
        /*0b98*/ 	.word	0xffffffff


	//   ....[27]....
        /*0b9c*/ 	.word	0xffffffff


	//   ....[28]....
        /*0ba0*/ 	.word	0xffffffff


	//   ....[29]....
        /*0ba4*/ 	.word	0xffffffff


	//   ....[30]....
        /*0ba8*/ 	.word	0xffffffff


	//   ....[31]....
        /*0bac*/ 	.word	0xffffffff


	//   ....[32]....
        /*0bb0*/ 	.word	0xffffffff


	//   ....[33]....
        /*0bb4*/ 	.word	0xffffffff


	//   ....[34]....
        /*0bb8*/ 	.word	0xffffffff


	//   ....[35]....
        /*0bbc*/ 	.word	0xffffffff


	//   ....[36]....
        /*0bc0*/ 	.word	0xffffffff


	//   ....[37]....
        /*0bc4*/ 	.word	0xffffffff


	//   ....[38]....
        /*0bc8*/ 	.word	0xffffffff


	//   ....[39]....
        /*0bcc*/ 	.word	0xffffffff


	//   ....[40]....
        /*0bd0*/ 	.word	0xffffffff


	//   ....[41]....
        /*0bd4*/ 	.word	0xffffffff


	//   ....[42]....
        /*0bd8*/ 	.word	0xffffffff


	//   ....[43]....
        /*0bdc*/ 	.word	0xffffffff


	//   ....[44]....
        /*0be0*/ 	.word	0xffffffff


	//   ....[45]....
        /*0be4*/ 	.word	0xffffffff


	//   ....[46]....
        /*0be8*/ 	.word	0xffffffff


	//   ....[47]....
        /*0bec*/ 	.word	0xffffffff


	//   ....[48]....
        /*0bf0*/ 	.word	0xffffffff


	//   ....[49]....
        /*0bf4*/ 	.word	0xffffffff


	//   ....[50]....
        /*0bf8*/ 	.word	0xffffffff


	//   ....[51]....
        /*0bfc*/ 	.word	0xffffffff


	//   ....[52]....
        /*0c00*/ 	.word	0xffffffff


	//   ....[53]....
        /*0c04*/ 	.word	0xffffffff


	//   ....[54]....
        /*0c08*/ 	.word	0xffffffff


	//   ....[55]....
        /*0c0c*/ 	.word	0xffffffff


	//   ....[56]....
        /*0c10*/ 	.word	0xffffffff


	//   ....[57]....
        /*0c14*/ 	.word	0xffffffff


	//   ....[58]....
        /*0c18*/ 	.word	0xffffffff


	//   ....[59]....
        /*0c1c*/ 	.word	0xffffffff


	//   ....[60]....
        /*0c20*/ 	.word	0xffffffff


	//   ....[61]....
        /*0c24*/ 	.word	0xffffffff


	//   ....[62]....
        /*0c28*/ 	.word	0xffffffff


	//   ....[63]....
        /*0c2c*/ 	.word	0xffffffff


	//   ....[64]....
        /*0c30*/ 	.word	0xffffffff


	//   ....[65]....
        /*0c34*/ 	.word	0xffffffff


	//   ....[66]....
        /*0c38*/ 	.word	0xffffffff


	//   ....[67]....
        /*0c3c*/ 	.word	0xffffffff


	//   ....[68]....
        /*0c40*/ 	.word	0xffffffff


	//   ....[69]....
        /*0c44*/ 	.word	0xffffffff


	//   ....[70]....
        /*0c48*/ 	.word	0xffffffff


	//   ....[71]....
        /*0c4c*/ 	.word	0xffffffff


	//   ....[72]....
        /*0c50*/ 	.word	0xffffffff


	//   ....[73]....
        /*0c54*/ 	.word	0xffffffff


	//   ....[74]....
        /*0c58*/ 	.word	0xffffffff


	//   ....[75]....
        /*0c5c*/ 	.word	0xffffffff


	//   ....[76]....
        /*0c60*/ 	.word	0xffffffff


	//   ....[77]....
        /*0c64*/ 	.word	0xffffffff


	//   ....[78]....
        /*0c68*/ 	.word	0xffffffff


	//   ....[79]....
        /*0c6c*/ 	.word	0xffffffff


	//   ....[80]....
        /*0c70*/ 	.word	0xffffffff


	//   ....[81]....
        /*0c74*/ 	.word	0xffffffff


	//   ....[82]....
        /*0c78*/ 	.word	0xffffffff


	//   ....[83]....
        /*0c7c*/ 	.word	0xffffffff


	//   ....[84]....
        /*0c80*/ 	.word	0xffffffff


	//   ....[85]....
        /*0c84*/ 	.word	0xffffffff


	//   ....[86]....
        /*0c88*/ 	.word	0xffffffff


	//   ....[87]....
        /*0c8c*/ 	.word	0xffffffff


	//   ....[88]....
        /*0c90*/ 	.word	0xffffffff


	//   ....[89]....
        /*0c94*/ 	.word	0xffffffff


	//   ....[90]....
        /*0c98*/ 	.word	0xffffffff


	//   ....[91]....
        /*0c9c*/ 	.word	0xffffffff


	//   ....[92]....
        /*0ca0*/ 	.word	0xffffffff


	//   ....[93]....
        /*0ca4*/ 	.word	0xffffffff


	//   ....[94]....
        /*0ca8*/ 	.word	0xffffffff


	//   ....[95]....
        /*0cac*/ 	.word	0xffffffff


	//   ....[96]....
        /*0cb0*/ 	.word	0xffffffff


	//   ....[97]....
        /*0cb4*/ 	.word	0xffffffff


	//   ....[98]....
        /*0cb8*/ 	.word	0xffffffff


	//   ....[99]....
        /*0cbc*/ 	.word	0xffffffff


	//   ....[100]....
        /*0cc0*/ 	.word	0xffffffff


	//   ....[101]....
        /*0cc4*/ 	.word	0xffffffff


	//   ....[102]....
        /*0cc8*/ 	.word	0xffffffff


	//   ....[103]....
        /*0ccc*/ 	.word	0xffffffff


	//   ....[104]....
        /*0cd0*/ 	.word	0xffffffff


	//   ....[105]....
        /*0cd4*/ 	.word	0xffffffff


	//   ....[106]....
        /*0cd8*/ 	.word	0xffffffff


	//   ....[107]....
        /*0cdc*/ 	.word	0xffffffff


	//   ....[108]....
        /*0ce0*/ 	.word	0xffffffff


	//   ....[109]....
        /*0ce4*/ 	.word	0xffffffff


	//   ....[110]....
        /*0ce8*/ 	.word	0xffffffff


	//   ....[111]....
        /*0cec*/ 	.word	0xffffffff


	//   ....[112]....
        /*0cf0*/ 	.word	0xffffffff


	//   ....[113]....
        /*0cf4*/ 	.word	0xffffffff


	//   ....[114]....
        /*0cf8*/ 	.word	0xffffffff


	//   ....[115]....
        /*0cfc*/ 	.word	0xffffffff


	//   ....[116]....
        /*0d00*/ 	.word	0xffffffff


	//   ....[117]....
        /*0d04*/ 	.word	0xffffffff


	//   ....[118]....
        /*0d08*/ 	.word	0xffffffff


	//   ....[119]....
        /*0d0c*/ 	.word	0xffffffff


	//   ....[120]....
        /*0d10*/ 	.word	0xffffffff


	//   ....[121]....
        /*0d14*/ 	.word	0xffffffff


	//   ....[122]....
        /*0d18*/ 	.word	0xffffffff


	//   ....[123]....
        /*0d1c*/ 	.word	0xffffffff


	//   ....[124]....
        /*0d20*/ 	.word	0xffffffff


	//   ....[125]....
        /*0d24*/ 	.word	0xffffffff


	//   ....[126]....
        /*0d28*/ 	.word	0xffffffff


	//   ....[127]....
        /*0d2c*/ 	.word	0xffffffff


	//   ....[128]....
        /*0d30*/ 	.word	0xffffffff


	//   ....[129]....
        /*0d34*/ 	.word	0xffffffff


	//   ....[130]....
        /*0d38*/ 	.word	0xffffffff


	//   ....[131]....
        /*0d3c*/ 	.word	0xffffffff


	//   ....[132]....
        /*0d40*/ 	.word	0xffffffff


	//   ....[133]....
        /*0d44*/ 	.word	0xffffffff


	//   ....[134]....
        /*0d48*/ 	.word	0xffffffff


	//   ....[135]....
        /*0d4c*/ 	.word	0xffffffff


	//   ....[136]....
        /*0d50*/ 	.word	0xffffffff


	//   ....[137]....
        /*0d54*/ 	.word	0xffffffff


	//   ....[138]....
        /*0d58*/ 	.word	0x0500000f


	//   ....[139]....
        /*0d5c*/ 	.word	0x0500000f


	//   ....[140]....
        /*0d60*/ 	.word	0x0500000f


	//   ....[141]....
        /*0d64*/ 	.word	0x0500000f


	//   ....[142]....
        /*0d68*/ 	.word	0x0500000f


	//   ....[143]....
        /*0d6c*/ 	.word	0x0500000f


	//   ....[144]....
        /*0d70*/ 	.word	0x0500000f


	//   ....[145]....
        /*0d74*/ 	.word	0x0500000f


	//   ....[146]....
        /*0d78*/ 	.word	0x0500000f


	//   ....[147]....
        /*0d7c*/ 	.word	0x0500000f


	//   ....[148]....
        /*0d80*/ 	.word	0x0500000f


	//   ....[149]....
        /*0d84*/ 	.word	0x0500000f


	//   ....[150]....
        /*0d88*/ 	.word	0x0500000f


	//   ....[151]....
        /*0d8c*/ 	.word	0x0500000f


	//   ....[152]....
        /*0d90*/ 	.word	0x0500000f


	//   ....[153]....
        /*0d94*/ 	.word	0x0500000f


	//   ....[154]....
        /*0d98*/ 	.word	0x0500000f


	//   ....[155]....
        /*0d9c*/ 	.word	0x0500000f


	//   ....[156]....
        /*0da0*/ 	.word	0x0500000f


	//   ....[157]....
        /*0da4*/ 	.word	0x0500000f


	//   ....[158]....
        /*0da8*/ 	.word	0x0500000f


	//   ....[159]....
        /*0dac*/ 	.word	0x0500000f


	//   ....[160]....
        /*0db0*/ 	.word	0x0500000f


	//   ....[161]....
        /*0db4*/ 	.word	0x0500000f


	//   ....[162]....
        /*0db8*/ 	.word	0x0500000f


	//   ....[163]....
        /*0dbc*/ 	.word	0x0500000f


	//   ....[164]....
        /*0dc0*/ 	.word	0x0500000f


	//   ....[165]....
        /*0dc4*/ 	.word	0x0500000f


	//   ....[166]....
        /*0dc8*/ 	.word	0x0500000f


	//   ....[167]....
        /*0dcc*/ 	.word	0x0500000f


	//   ....[168]....
        /*0dd0*/ 	.word	0x0500000f


	//   ....[169]....
        /*0dd4*/ 	.word	0x0500000f


	//   ....[170]....
        /*0dd8*/ 	.word	0x0500000f


	//   ....[171]....
        /*0ddc*/ 	.word	0x0500000f


	//   ....[172]....
        /*0de0*/ 	.word	0x0500000f


	//   ....[173]....
        /*0de4*/ 	.word	0x0500000f


	//   ....[174]....
        /*0de8*/ 	.word	0x0500000f


	//   ....[175]....
        /*0dec*/ 	.word	0x0500000f


	//   ....[176]....
        /*0df0*/ 	.word	0x0500000f


	//   ....[177]....
        /*0df4*/ 	.word	0x0500000f


	//   ....[178]....
        /*0df8*/ 	.word	0x0500000f


	//   ....[179]....
        /*0dfc*/ 	.word	0x0500000f


	//   ....[180]....
        /*0e00*/ 	.word	0x0500000f


	//   ....[181]....
        /*0e04*/ 	.word	0x0500000f


	//   ....[182]....
        /*0e08*/ 	.word	0x0500000f


	//   ....[183]....
        /*0e0c*/ 	.word	0x0500000f


	//   ....[184]....
        /*0e10*/ 	.word	0x0500000f


	//   ....[185]....
        /*0e14*/ 	.word	0x0500000f


	//   ....[186]....
        /*0e18*/ 	.word	0x0500000f


	//   ....[187]....
        /*0e1c*/ 	.word	0x0500000f


	//   ....[188]....
        /*0e20*/ 	.word	0x0500000f


	//   ....[189]....
        /*0e24*/ 	.word	0x0500000f


	//   ....[190]....
        /*0e28*/ 	.word	0x0500000f


	//   ....[191]....
        /*0e2c*/ 	.word	0x0500000f


	//   ....[192]....
        /*0e30*/ 	.word	0x0500000f


	//   ....[193]....
        /*0e34*/ 	.word	0x0500000f


	//   ....[194]....
        /*0e38*/ 	.word	0x0500000f


	//   ....[195]....
        /*0e3c*/ 	.word	0x0500000f


	//   ....[196]....
        /*0e40*/ 	.word	0x0500000f


	//   ....[197]....
        /*0e44*/ 	.word	0x0500000f


	//   ....[198]....
        /*0e48*/ 	.word	0x0500000f


	//   ....[199]....
        /*0e4c*/ 	.word	0x0500000f


	//   ....[200]....
        /*0e50*/ 	.word	0x0500000f


	//   ....[201]....
        /*0e54*/ 	.word	0x0500000f


	//   ....[202]....
        /*0e58*/ 	.word	0x0500000f


	//   ....[203]....
        /*0e5c*/ 	.word	0x0500000f


	//   ....[204]....
        /*0e60*/ 	.word	0x0500000f


	//   ....[205]....
        /*0e64*/ 	.word	0x0500000f


	//   ....[206]....
        /*0e68*/ 	.word	0x0500000f


	//   ....[207]....
        /*0e6c*/ 	.word	0x0500000f


	//   ....[208]....
        /*0e70*/ 	.word	0x0500000f


	//   ....[209]....
        /*0e74*/ 	.word	0x0500000f


	//   ....[210]....
        /*0e78*/ 	.word	0x0500000f


	//   ....[211]....
        /*0e7c*/ 	.word	0x0500000f


	//   ....[212]....
        /*0e80*/ 	.word	0x0500000f


	//   ....[213]....
        /*0e84*/ 	.word	0x0500000f


	//   ....[214]....
        /*0e88*/ 	.word	0x0500000f


	//   ....[215]....
        /*0e8c*/ 	.word	0x0500000f


	//   ....[216]....
        /*0e90*/ 	.word	0x0500000f


	//   ....[217]....
        /*0e94*/ 	.word	0x0500000f


	//   ....[218]....
        /*0e98*/ 	.word	0x0500000f


	//   ....[219]....
        /*0e9c*/ 	.word	0x0500000f


	//   ....[220]....
        /*0ea0*/ 	.word	0x0500000f


	//   ....[221]....
        /*0ea4*/ 	.word	0x0500000f


	//   ....[222]....
        /*0ea8*/ 	.word	0x0500000f


	//   ....[223]....
        /*0eac*/ 	.word	0x0500000f


	//   ....[224]....
        /*0eb0*/ 	.word	0x0500000f


	//   ....[225]....
        /*0eb4*/ 	.word	0x0500000f


	//   ....[226]....
        /*0eb8*/ 	.word	0x0500000f


	//   ....[227]....
        /*0ebc*/ 	.word	0x0500000f


	//   ....[228]....
        /*0ec0*/ 	.word	0xffffffff


	//   ....[229]....
        /*0ec4*/ 	.word	0xffffffff


	//   ....[230]....
        /*0ec8*/ 	.word	0xffffffff


	//   ....[231]....
        /*0ecc*/ 	.word	0xffffffff


	//   ....[232]....
        /*0ed0*/ 	.word	0xffffffff


	//   ....[233]....
        /*0ed4*/ 	.word	0xffffffff


	//----- nvinfo : EIATTR_COOP_GROUP_INSTR_OFFSETS
	.align		4
.L_1445:
        /*0ed8*/ 	.byte	0x04, 0x28
        /*0eda*/ 	.short	(.L_1447 - .L_1446)


	//   ....[0]....
.L_1446:
        /*0edc*/ 	.word	0x000000c0


	//   ....[1]....
        /*0ee0*/ 	.word	0x000001f0


	//   ....[2]....
        /*0ee4*/ 	.word	0x00000240


	//   ....[3]....
        /*0ee8*/ 	.word	0x00000490


	//   ....[4]....
        /*0eec*/ 	.word	0x000005f0


	//   ....[5]....
        /*0ef0*/ 	.word	0x00000710


	//   ....[6]....
        /*0ef4*/ 	.word	0x00000870


	//   ....[7]....
        /*0ef8*/ 	.word	0x00007450


	//   ....[8]....
        /*0efc*/ 	.word	0x000081c0


	//   ....[9]....
        /*0f00*/ 	.word	0x000081d0


	//   ....[10]....
        /*0f04*/ 	.word	0x000081e0


	//   ....[11]....
        /*0f08*/ 	.word	0x000081f0


	//   ....[12]....
        /*0f0c*/ 	.word	0x00008530


	//   ....[13]....
        /*0f10*/ 	.word	0x00008540


	//   ....[14]....
        /*0f14*/ 	.word	0x00008550


	//   ....[15]....
        /*0f18*/ 	.word	0x00008560


	//   ....[16]....
        /*0f1c*/ 	.word	0x00009790


	//   ....[17]....
        /*0f20*/ 	.word	0x000097b0


	//   ....[18]....
        /*0f24*/ 	.word	0x000097c0


	//   ....[19]....
        /*0f28*/ 	.word	0x000097d0


	//   ....[20]....
        /*0f2c*/ 	.word	0x000098b0


	//   ....[21]....
        /*0f30*/ 	.word	0x000098d0


	//   ....[22]....
        /*0f34*/ 	.word	0x000098e0


	//   ....[23]....
        /*0f38*/ 	.word	0x000098f0


	//   ....[24]....
        /*0f3c*/ 	.word	0x0000c950


	//   ....[25]....
        /*0f40*/ 	.word	0x0000cf40


	//   ....[26]....
        /*0f44*/ 	.word	0x0000df80


	//   ....[27]....
        /*0f48*/ 	.word	0x0000e0f0


	//   ....[28]....
        /*0f4c*/ 	.word	0x0000e140


	//   ....[29]....
        /*0f50*/ 	.word	0x0000e160


	//   ....[30]....
        /*0f54*/ 	.word	0x000180b0


	//   ....[31]....
        /*0f58*/ 	.word	0x00018200


	//   ....[32]....
        /*0f5c*/ 	.word	0x00018340


	//   ....[33]....
        /*0f60*/ 	.word	0x00018360


	//   ....[34]....
        /*0f64*/ 	.word	0x00021d60


	//   ....[35]....
        /*0f68*/ 	.word	0x000229c0


	//   ....[36]....
        /*0f6c*/ 	.word	0x00023230


	//   ....[37]....
        /*0f70*/ 	.word	0x00023290


	//   ....[38]....
        /*0f74*/ 	.word	0x000235c0


	//   ....[39]....
        /*0f78*/ 	.word	0x000235f0


	//   ....[40]....
        /*0f7c*/ 	.word	0x0002b9b0


	//   ....[41]....
        /*0f80*/ 	.word	0x0002b9d0


	//   ....[42]....
        /*0f84*/ 	.word	0x0002ba10


	//   ....[43]....
        /*0f88*/ 	.word	0x0002ba40


	//   ....[44]....
        /*0f8c*/ 	.word	0x0002dc70


	//   ....[45]....
        /*0f90*/ 	.word	0x0002dc90


	//   ....[46]....
        /*0f94*/ 	.word	0x0002dcc0


	//   ....[47]....
        /*0f98*/ 	.word	0x0002dcd0


	//   ....[48]....
        /*0f9c*/ 	.word	0x0002e640


	//   ....[49]....
        /*0fa0*/ 	.word	0x0002e650


	//   ....[50]....
        /*0fa4*/ 	.word	0x0002e7e0


	//   ....[51]....
        /*0fa8*/ 	.word	0x0002e7f0


	//   ....[52]....
        /*0fac*/ 	.word	0x0002e980


	//   ....[53]....
        /*0fb0*/ 	.word	0x0002e990


	//   ....[54]....
        /*0fb4*/ 	.word	0x0002eb20


	//   ....[55]....
        /*0fb8*/ 	.word	0x0002eb30


	//   ....[56]....
        /*0fbc*/ 	.word	0x0002ef60


	//   ....[57]....
        /*0fc0*/ 	.word	0x0002ef70


	//   ....[58]....
        /*0fc4*/ 	.word	0x0002fc30


	//   ....[59]....
        /*0fc8*/ 	.word	0x0002fc40


	//   ....[60]....
        /*0fcc*/ 	.word	0x000311a0


	//   ....[61]....
        /*0fd0*/ 	.word	0x000311b0


	//   ....[62]....
        /*0fd4*/ 	.word	0x00031350


	//   ....[63]....
        /*0fd8*/ 	.word	0x00031360


	//   ....[64]....
        /*0fdc*/ 	.word	0x000314f0


	//   ....[65]....
        /*0fe0*/ 	.word	0x00031500


	//   ....[66]....
        /*0fe4*/ 	.word	0x00031690


	//   ....[67]....
        /*0fe8*/ 	.word	0x000316a0


	//   ....[68]....
        /*0fec*/ 	.word	0x00031890


	//   ....[69]....
        /*0ff0*/ 	.word	0x00031ac0


	//   ....[70]....
        /*0ff4*/ 	.word	0x00031af0


	//   ....[71]....
        /*0ff8*/ 	.word	0x00031b20


	//   ....[72]....
        /*0ffc*/ 	.word	0x00031b50


	//   ....[73]....
        /*1000*/ 	.word	0x00031b80


	//   ....[74]....
        /*1004*/ 	.word	0x00031bb0


	//   ....[75]....
        /*1008*/ 	.word	0x00031d50


	//   ....[76]....
        /*100c*/ 	.word	0x00031d80


	//   ....[77]....
        /*1010*/ 	.word	0x00031db0


	//   ....[78]....
        /*1014*/ 	.word	0x00031de0


	//   ....[79]....
        /*1018*/ 	.word	0x00031e10


	//   ....[80]....
        /*101c*/ 	.word	0x00031e40


	//   ....[81]....
        /*1020*/ 	.word	0x00031ee0


	//   ....[82]....
        /*1024*/ 	.word	0x00031f10


	//   ....[83]....
        /*1028*/ 	.word	0x00031f20


	//   ....[84]....
        /*102c*/ 	.word	0x00031f50


	//   ....[85]....
        /*1030*/ 	.word	0x00033840


	//   ....[86]....
        /*1034*/ 	.word	0x00035840


	//   ....[87]....
        /*1038*/ 	.word	0x00036310


	//   ....[88]....
        /*103c*/ 	.word	0x00036320


	//   ....[89]....
        /*1040*/ 	.word	0x00036340


	//   ....[90]....
        /*1044*/ 	.word	0x00036360


	//   ....[91]....
        /*1048*/ 	.word	0x00036450


	//   ....[92]....
        /*104c*/ 	.word	0x000364e0


	//   ....[93]....
        /*1050*/ 	.word	0x00036510


	//   ....[94]....
        /*1054*/ 	.word	0x00036590


	//   ....[95]....
        /*1058*/ 	.word	0x000365c0


	//   ....[96]....
        /*105c*/ 	.word	0x00036640


	//   ....[97]....
        /*1060*/ 	.word	0x00036670


	//   ....[98]....
        /*1064*/ 	.word	0x000366f0


	//   ....[99]....
        /*1068*/ 	.word	0x00036720


	//   ....[100]....
        /*106c*/ 	.word	0x00036780


	//   ....[101]....
        /*1070*/ 	.word	0x00036790


	//   ....[102]....
        /*1074*/ 	.word	0x00036800


	//   ....[103]....
        /*1078*/ 	.word	0x00036ee0


	//   ....[104]....
        /*107c*/ 	.word	0x00036f20


	//   ....[105]....
        /*1080*/ 	.word	0x00036f40


	//   ....[106]....
        /*1084*/ 	.word	0x00036fe0


	//   ....[107]....
        /*1088*/ 	.word	0x000370a0


	//   ....[108]....
        /*108c*/ 	.word	0x000370b0


	//   ....[109]....
        /*1090*/ 	.word	0x00037170


	//   ....[110]....
        /*1094*/ 	.word	0x00037180


	//   ....[111]....
        /*1098*/ 	.word	0x00037220


	//   ....[112]....
        /*109c*/ 	.word	0x00037230


	//   ....[113]....
        /*10a0*/ 	.word	0x000372e0


	//   ....[114]....
        /*10a4*/ 	.word	0x000372f0


	//   ....[115]....
        /*10a8*/ 	.word	0x000373a0


	//   ....[116]....
        /*10ac*/ 	.word	0x000373b0


	//   ....[117]....
        /*10b0*/ 	.word	0x000373c0


	//   ....[118]....
        /*10b4*/ 	.word	0x00037430


	//   ....[119]....
        /*10b8*/ 	.word	0x0003a020


	//   ....[120]....
        /*10bc*/ 	.word	0x0003a030


	//   ....[121]....
        /*10c0*/ 	.word	0x0003a070


	//   ....[122]....
        /*10c4*/ 	.word	0x0003a0b0


	//   ....[123]....
        /*10c8*/ 	.word	0x0003a0e0


	//   ....[124]....
        /*10cc*/ 	.word	0x0003a110


	//   ....[125]....
        /*10d0*/ 	.word	0x0003a140


	//   ....[126]....
        /*10d4*/ 	.word	0x0003a170


	//   ....[127]....
        /*10d8*/ 	.word	0x0003a340


	//   ....[128]....
        /*10dc*/ 	.word	0x0003a370


	//   ....[129]....
        /*10e0*/ 	.word	0x0003a3a0


	//   ....[130]....
        /*10e4*/ 	.word	0x0003a3d0


	//   ....[131]....
        /*10e8*/ 	.word	0x0003a400


	//   ....[132]....
        /*10ec*/ 	.word	0x0003a430


	//   ....[133]....
        /*10f0*/ 	.word	0x0003a500


	//   ....[134]....
        /*10f4*/ 	.word	0x0003a520


	//   ....[135]....
        /*10f8*/ 	.word	0x0003a530


	//   ....[136]....
        /*10fc*/ 	.word	0x0003a5b0


	//   ....[137]....
        /*1100*/ 	.word	0x0003b0f0


	//   ....[138]....
        /*1104*/ 	.word	0x0003b510


	//   ....[139]....
        /*1108*/ 	.word	0x0003b5b0


	//   ....[140]....
        /*110c*/ 	.word	0x0003b640


	//   ....[141]....
        /*1110*/ 	.word	0x0003b690


	//   ....[142]....
        /*1114*/ 	.word	0x0003b6e0


	//   ....[143]....
        /*1118*/ 	.word	0x0003b780


	//   ....[144]....
        /*111c*/ 	.word	0x0003b810


	//   ....[145]....
        /*1120*/ 	.word	0x0003b860


	//   ....[146]....
        /*1124*/ 	.word	0x0003b8b0


	//   ....[147]....
        /*1128*/ 	.word	0x0003b9a0


	//   ....[148]....
        /*112c*/ 	.word	0x0003ba50


	//   ....[149]....
        /*1130*/ 	.word	0x0003bad0


	//   ....[150]....
        /*1134*/ 	.word	0x0003bb40


	//   ....[151]....
        /*1138*/ 	.word	0x0003bcb0


	//   ....[152]....
        /*113c*/ 	.word	0x0003bdc0


	//   ....[153]....
        /*1140*/ 	.word	0x0003be20


	//   ....[154]....
        /*1144*/ 	.word	0x0003be70


	//   ....[155]....
        /*1148*/ 	.word	0x0003c120


	//   ....[156]....
        /*114c*/ 	.word	0x0003c170


	//   ....[157]....
        /*1150*/ 	.word	0x0003c200


	//   ....[158]....
        /*1154*/ 	.word	0x0003c290


	//   ....[159]....
        /*1158*/ 	.word	0x0003c320


	//   ....[160]....
        /*115c*/ 	.word	0x0003c3b0


	//   ....[161]....
        /*1160*/ 	.word	0x0003c440


	//   ....[162]....
        /*1164*/ 	.word	0x0003c4d0


	//   ....[163]....
        /*1168*/ 	.word	0x0003c550


	//   ....[164]....
        /*116c*/ 	.word	0x0003c5a0


	//   ....[165]....
        /*1170*/ 	.word	0x0003c630


	//   ....[166]....
        /*1174*/ 	.word	0x0003c6c0


	//   ....[167]....
        /*1178*/ 	.word	0x0003c740


	//   ....[168]....
        /*117c*/ 	.word	0x0003c790


	//   ....[169]....
        /*1180*/ 	.word	0x0003c820


	//   ....[170]....
        /*1184*/ 	.word	0x0003c8b0


	//   ....[171]....
        /*1188*/ 	.word	0x0003c940


	//   ....[172]....
        /*118c*/ 	.word	0x0003c9d0


	//   ....[173]....
        /*1190*/ 	.word	0x0003ca60


	//   ....[174]....
        /*1194*/ 	.word	0x0003caf0


	//   ....[175]....
        /*1198*/ 	.word	0x0003cbb0


	//   ....[176]....
        /*119c*/ 	.word	0x0003ce90


	//   ....[177]....
        /*11a0*/ 	.word	0x0003d020


	//   ....[178]....
        /*11a4*/ 	.word	0x0003d080


	//   ....[179]....
        /*11a8*/ 	.word	0x0003d0e0


	//   ....[180]....
        /*11ac*/ 	.word	0x0003d140


	//   ....[181]....
        /*11b0*/ 	.word	0x0003d1e0


	//   ....[182]....
        /*11b4*/ 	.word	0x0003d2d0


	//   ....[183]....
        /*11b8*/ 	.word	0x0003d400


	//   ....[184]....
        /*11bc*/ 	.word	0x0003d4a0


	//   ....[185]....
        /*11c0*/ 	.word	0x0003d570


	//   ....[186]....
        /*11c4*/ 	.word	0x0003d610


	//   ....[187]....
        /*11c8*/ 	.word	0x0003d6e0


	//   ....[188]....
        /*11cc*/ 	.word	0x0003d780


	//   ....[189]....
        /*11d0*/ 	.word	0x0003d850


	//   ....[190]....
        /*11d4*/ 	.word	0x0003d8f0


	//   ....[191]....
        /*11d8*/ 	.word	0x0003d9a0


	//   ....[192]....
        /*11dc*/ 	.word	0x0003da80


	//   ....[193]....
        /*11e0*/ 	.word	0x0003dce0


	//   ....[194]....
        /*11e4*/ 	.word	0x0003dd90


	//   ....[195]....
        /*11e8*/ 	.word	0x0003de90


	//   ....[196]....
        /*11ec*/ 	.word	0x0003df80


	//   ....[197]....
        /*11f0*/ 	.word	0x0003e010


	//   ....[198]....
        /*11f4*/ 	.word	0x0003e100


	//   ....[199]....
        /*11f8*/ 	.word	0x0003e190


	//   ....[200]....
        /*11fc*/ 	.word	0x0003e280


	//   ....[201]....
        /*1200*/ 	.word	0x0003e310


	//   ....[202]....
        /*1204*/ 	.word	0x0003e400


	//   ....[203]....
        /*1208*/ 	.word	0x0003e490


	//   ....[204]....
        /*120c*/ 	.word	0x0003e570


	//   ....[205]....
        /*1210*/ 	.word	0x0003e6a0


	//   ....[206]....
        /*1214*/ 	.word	0x0003e6f0


	//   ....[207]....
        /*1218*/ 	.word	0x0003e750


	//   ....[208]....
        /*121c*/ 	.word	0x0003e7f0


	//   ....[209]....
        /*1220*/ 	.word	0x0003eb90


	//   ....[210]....
        /*1224*/ 	.word	0x0003ec30


	//   ....[211]....
        /*1228*/ 	.word	0x0003edd0


	//   ....[212]....
        /*122c*/ 	.word	0x0003ee50


	//   ....[213]....
        /*1230*/ 	.word	0x0003eed0


	//   ....[214]....
        /*1234*/ 	.word	0x0003ef50


	//   ....[215]....
        /*1238*/ 	.word	0x0003efd0


	//   ....[216]....
        /*123c*/ 	.word	0x0003f060


	//   ....[217]....
        /*1240*/ 	.word	0x0003f100


	//   ....[218]....
        /*1244*/ 	.word	0x0003f1b0


	//   ....[219]....
        /*1248*/ 	.word	0x0003f230


	//   ....[220]....
        /*124c*/ 	.word	0x0003f2b0


	//   ....[221]....
        /*1250*/ 	.word	0x0003f330


	//   ....[222]....
        /*1254*/ 	.word	0x0003f3c0


	//   ....[223]....
        /*1258*/ 	.word	0x0003f440


	//   ....[224]....
        /*125c*/ 	.word	0x0003f4f0


	//   ....[225]....
        /*1260*/ 	.word	0x0003f540


	//   ....[226]....
        /*1264*/ 	.word	0x0003f600


	//   ....[227]....
        /*1268*/ 	.word	0x0003f730


	//   ....[228]....
        /*126c*/ 	.word	0x00041440


	//   ....[229]....
        /*1270*/ 	.word	0x00041ab0


	//   ....[230]....
        /*1274*/ 	.word	0x00042c70


	//   ....[231]....
        /*1278*/ 	.word	0x00042ca0


	//   ....[232]....
        /*127c*/ 	.word	0x00042cc0


	//   ....[233]....
        /*1280*/ 	.word	0x00042cd0


	//----- nvinfo : EIATTR_REG_RECONFIG
	.align		4
.L_1447:
        /*1284*/ 	.byte	0x01, 0x54
	.zero		2


	//----- nvinfo : EIATTR_SYSCALL_OFFSETS
	.align		4
        /*1288*/ 	.byte	0x04, 0x46
        /*128a*/ 	.short	(.L_1449 - .L_1448)


	//   ....[0]....
.L_1448:
        /*128c*/ 	.word	0x00002610


	//   ....[1]....
        /*1290*/ 	.word	0x00002760


	//   ....[2]....
        /*1294*/ 	.word	0x00007990


	//   ....[3]....
        /*1298*/ 	.word	0x00007f70


	//   ....[4]....
        /*129c*/ 	.word	0x00035470


	//   ....[5]....
        /*12a0*/ 	.word	0x000355c0


	//   ....[6]....
        /*12a4*/ 	.word	0x000356b0


	//   ....[7]....
        /*12a8*/ 	.word	0x00035f10


	//   ....[8]....
        /*12ac*/ 	.word	0x00036b10


	//----- nvinfo : EIATTR_MBARRIER_INSTR_OFFSETS
	.align		4
.L_1449:
        /*12b0*/ 	.byte	0x04, 0x39
        /*12b2*/ 	.short	(.L_1451 - .L_1450)


	//   ....[0]....
.L_1450:
        /*12b4*/ 	.word	0x00000330
        /*12b8*/ 	.word	0x000000ff
        /*12bc*/ 	.word	0x00032400
        /*12c0*/ 	.short	0x0100
        /*12c2*/ 	.byte	0x08
	.zero		1


	//   ....[1]....
        /*12c4*/ 	.word	0x00000340
        /*12c8*/ 	.word	0x000000ff
        /*12cc*/ 	.word	0x00032410
        /*12d0*/ 	.short	0x0100
        /*12d2*/ 	.byte	0x08
	.zero		1


	//   ....[2]....
        /*12d4*/ 	.word	0x00000350
        /*12d8*/ 	.word	0x000000ff
        /*12dc*/ 	.word	0x00032420
        /*12e0*/ 	.short	0x0100
        /*12e2*/ 	.byte	0x08
	.zero		1


	//   ....[3]....
        /*12e4*/ 	.word	0x00000440
        /*12e8*/ 	.word	0x000000ff
        /*12ec*/ 	.word	0x00032430
        /*12f0*/ 	.short	0x0100
        /*12f2*/ 	.byte	0x08
	.zero		1


	//   ....[4]....
        /*12f4*/ 	.word	0x00000450
        /*12f8*/ 	.word	0x000000ff
        /*12fc*/ 	.word	0x00032440
        /*1300*/ 	.short	0x0100
        /*1302*/ 	.byte	0x08
	.zero		1


	//   ....[5]....
        /*1304*/ 	.word	0x00000460
        /*1308*/ 	.word	0x000000ff
        /*130c*/ 	.word	0x00032438
        /*1310*/ 	.short	0x0100
        /*1312*/ 	.byte	0x08
	.zero		1


	//   ....[6]....
        /*1314*/ 	.word	0x00000470
        /*1318*/ 	.word	0x000000ff
        /*131c*/ 	.word	0x00032448
        /*1320*/ 	.short	0x0100
        /*1322*/ 	.byte	0x08
	.zero		1


	//   ....[7]....
        /*1324*/ 	.word	0x000005a0
        /*1328*/ 	.word	0x000000ff
        /*132c*/ 	.word	0x00032450
        /*1330*/ 	.short	0x0100
        /*1332*/ 	.byte	0x08
	.zero		1


	//   ....[8]....
        /*1334*/ 	.word	0x000005b0
        /*1338*/ 	.word	0x000000ff
        /*133c*/ 	.word	0x00032460
        /*1340*/ 	.short	0x0100
        /*1342*/ 	.byte	0x08
	.zero		1


	//   ....[9]....
        /*1344*/ 	.word	0x000005c0
        /*1348*/ 	.word	0x000000ff
        /*134c*/ 	.word	0x00032458
        /*1350*/ 	.short	0x0100
        /*1352*/ 	.byte	0x08
	.zero		1


	//   ....[10]....
        /*1354*/ 	.word	0x000005d0
        /*1358*/ 	.word	0x000000ff
        /*135c*/ 	.word	0x00032468
        /*1360*/ 	.short	0x0100
        /*1362*/ 	.byte	0x08
	.zero		1


	//   ....[11]....
        /*1364*/ 	.word	0x000006c0
        /*1368*/ 	.word	0x000000ff
        /*136c*/ 	.word	0x00032470
        /*1370*/ 	.short	0x0100
        /*1372*/ 	.byte	0x06
	.zero		1


	//   ....[12]....
        /*1374*/ 	.word	0x000006d0
        /*1378*/ 	.word	0x000000ff
        /*137c*/ 	.word	0x00032480
        /*1380*/ 	.short	0x0100
        /*1382*/ 	.byte	0x06
	.zero		1


	//   ....[13]....
        /*1384*/ 	.word	0x000006e0
        /*1388*/ 	.word	0x000000ff
        /*138c*/ 	.word	0x00032478
        /*1390*/ 	.short	0x0100
        /*1392*/ 	.byte	0x06
	.zero		1


	//   ....[14]....
        /*1394*/ 	.word	0x000006f0
        /*1398*/ 	.word	0x000000ff
        /*139c*/ 	.word	0x00032488
        /*13a0*/ 	.short	0x0100
        /*13a2*/ 	.byte	0x06
	.zero		1


	//   ....[15]....
        /*13a4*/ 	.word	0x00000820
        /*13a8*/ 	.word	0x000000ff
        /*13ac*/ 	.word	0x00032490
        /*13b0*/ 	.short	0x0100
        /*13b2*/ 	.byte	0x08
	.zero		1


	//   ....[16]....
        /*13b4*/ 	.word	0x00000830
        /*13b8*/ 	.word	0x000000ff
        /*13bc*/ 	.word	0x000324a0
        /*13c0*/ 	.short	0x0100
        /*13c2*/ 	.byte	0x08
	.zero		1


	//   ....[17]....
        /*13c4*/ 	.word	0x00000840
        /*13c8*/ 	.word	0x000000ff
        /*13cc*/ 	.word	0x00032498
        /*13d0*/ 	.short	0x0100
        /*13d2*/ 	.byte	0x08
	.zero		1


	//   ....[18]....
        /*13d4*/ 	.word	0x00000850
        /*13d8*/ 	.word	0x000000ff
        /*13dc*/ 	.word	0x000324a8
        /*13e0*/ 	.short	0x0100
        /*13e2*/ 	.byte	0x08
	.zero		1


	//   ....[19]....
        /*13e4*/ 	.word	0x00000980
        /*13e8*/ 	.word	0x000000ff
        /*13ec*/ 	.word	0x000324b0
        /*13f0*/ 	.short	0x0100
        /*13f2*/ 	.byte	0x08
	.zero		1


	//   ....[20]....
        /*13f4*/ 	.word	0x00000990
        /*13f8*/ 	.word	0x000000ff
        /*13fc*/ 	.word	0x000324c0
        /*1400*/ 	.short	0x0100
        /*1402*/ 	.byte	0x08
	.zero		1


	//   ....[21]....
        /*1404*/ 	.word	0x000009a0
        /*1408*/ 	.word	0x000000ff
        /*140c*/ 	.word	0x000324b8
        /*1410*/ 	.short	0x0100
        /*1412*/ 	.byte	0x08
	.zero		1


	//   ....[22]....
        /*1414*/ 	.word	0x000009b0
        /*1418*/ 	.word	0x000000ff
        /*141c*/ 	.word	0x000324c8
        /*1420*/ 	.short	0x0100
        /*1422*/ 	.byte	0x08
	.zero		1


	//   ....[23]....
        /*1424*/ 	.word	0x000038b0
        /*1428*/ 	.word	0x00000044
        /*142c*/ 	.word	0x00032490
        /*1430*/ 	.short	0x010a
        /*1432*/ 	.byte	0x3f
	.zero		1


	//   ....[24]....
        /*1434*/ 	.word	0x00004d20
        /*1438*/ 	.word	0x00000044
        /*143c*/ 	.word	0x00032490
        /*1440*/ 	.short	0x010a
        /*1442*/ 	.byte	0x3f
	.zero		1


	//   ....[25]....
        /*1444*/ 	.word	0x00005df0
        /*1448*/ 	.word	0x00000044
        /*144c*/ 	.word	0x00032490
        /*1450*/ 	.short	0x010a
        /*1452*/ 	.byte	0x3f
	.zero		1


	//   ....[26]....
        /*1454*/ 	.word	0x00006020
        /*1458*/ 	.word	0x00000004
        /*145c*/ 	.word	0x00000000
        /*1460*/ 	.short	0x0101
        /*1462*/ 	.byte	0x3f
	.zero		1


	//   ....[27]....
        /*1464*/ 	.word	0x00006060
        /*1468*/ 	.word	0x00000044
        /*146c*/ 	.word	0x000324b0
        /*1470*/ 	.short	0x010a
        /*1472*/ 	.byte	0x3f
	.zero		1


	//   ....[28]....
        /*1474*/ 	.word	0x000066b0
        /*1478*/ 	.word	0x00000044
        /*147c*/ 	.word	0x00000000
        /*1480*/ 	.short	0x0101
        /*1482*/ 	.byte	0x3f
	.zero		1


	//   ....[29]....
        /*1484*/ 	.word	0x00007cf0
        /*1488*/ 	.word	0x00000002
        /*148c*/ 	.word	0x00032400
        /*1490*/ 	.short	0x010a
        /*1492*/ 	.byte	0x3f
	.zero		1


	//   ....[30]....
        /*1494*/ 	.word	0x00007d40
        /*1498*/ 	.word	0x00000002
        /*149c*/ 	.word	0x00032400
        /*14a0*/ 	.short	0x010a
        /*14a2*/ 	.byte	0x3f
	.zero		1


	//   ....[31]....
        /*14a4*/ 	.word	0x000087c0
        /*14a8*/ 	.word	0x00000002
        /*14ac*/ 	.word	0x00032400
        /*14b0*/ 	.short	0x010a
        /*14b2*/ 	.byte	0x3f
	.zero		1


	//   ....[32]....
        /*14b4*/ 	.word	0x00009bf0
        /*14b8*/ 	.word	0x00000002
        /*14bc*/ 	.word	0x00032400
        /*14c0*/ 	.short	0x010a
        /*14c2*/ 	.byte	0x3f
	.zero		1


	//   ....[33]....
        /*14c4*/ 	.word	0x0000b1a0
        /*14c8*/ 	.word	0x00000005
        /*14cc*/ 	.word	0x00000000
        /*14d0*/ 	.short	0x010a
        /*14d2*/ 	.byte	0x3f
	.zero		1


	//   ....[34]....
        /*14d4*/ 	.word	0x0000b2a0
        /*14d8*/ 	.word	0x00000002
        /*14dc*/ 	.word	0x00000000
        /*14e0*/ 	.short	0x010a
        /*14e2*/ 	.byte	0x3f
	.zero		1


	//   ....[35]....
        /*14e4*/ 	.word	0x0000b6d0
        /*14e8*/ 	.word	0x00000012
        /*14ec*/ 	.word	0x00000000
        /*14f0*/ 	.short	0x010a
        /*14f2*/ 	.byte	0x3f
	.zero		1


	//   ....[36]....
        /*14f4*/ 	.word	0x0000b780
        /*14f8*/ 	.word	0x00000004
        /*14fc*/ 	.word	0x00000000
        /*1500*/ 	.short	0x010a
        /*1502*/ 	.byte	0x3f
	.zero		1


	//   ....[37]....
        /*1504*/ 	.word	0x0000c490
        /*1508*/ 	.word	0x00000004
        /*150c*/ 	.word	0x00000000
        /*1510*/ 	.short	0x0101
        /*1512*/ 	.byte	0x3f
	.zero		1


	//   ....[38]....
        /*1514*/ 	.word	0x00016190
        /*1518*/ 	.word	0x00000002
        /*151c*/ 	.word	0x00000000
        /*1520*/ 	.short	0x0101
        /*1522*/ 	.byte	0x3f
	.zero		1


	//   ....[39]....
        /*1524*/ 	.word	0x00016640
        /*1528*/ 	.word	0x00000007
        /*152c*/ 	.word	0x00000000
        /*1530*/ 	.short	0x010a
        /*1532*/ 	.byte	0x3f
	.zero		1


	//   ....[40]....
        /*1534*/ 	.word	0x00016740
        /*1538*/ 	.word	0x00000000
        /*153c*/ 	.word	0x00000000
        /*1540*/ 	.short	0x010a
        /*1542*/ 	.byte	0x3f
	.zero		1


	//   ....[41]....
        /*1544*/ 	.word	0x00016b70
        /*1548*/ 	.word	0x00000014
        /*154c*/ 	.word	0x00000000
        /*1550*/ 	.short	0x010a
        /*1552*/ 	.byte	0x3f
	.zero		1


	//   ....[42]....
        /*1554*/ 	.word	0x00016c20
        /*1558*/ 	.word	0x00000006
        /*155c*/ 	.word	0x00000000
        /*1560*/ 	.short	0x010a
        /*1562*/ 	.byte	0x3f
	.zero		1


	//   ....[43]....
        /*1564*/ 	.word	0x00017930
        /*1568*/ 	.word	0x00000006
        /*156c*/ 	.word	0x00000000
        /*1570*/ 	.short	0x0101
        /*1572*/ 	.byte	0x3f
	.zero		1


	//   ....[44]....
        /*1574*/ 	.word	0x00020360
        /*1578*/ 	.word	0x00000000
        /*157c*/ 	.word	0x00000000
        /*1580*/ 	.short	0x0101
        /*1582*/ 	.byte	0x3f
	.zero		1


	//   ....[45]....
        /*1584*/ 	.word	0x00020570
        /*1588*/ 	.word	0x00000005
        /*158c*/ 	.word	0x00000000
        /*1590*/ 	.short	0x010a
        /*1592*/ 	.byte	0x3f
	.zero		1


	//   ....[46]....
        /*1594*/ 	.word	0x00020670
        /*1598*/ 	.word	0x00000006
        /*159c*/ 	.word	0x00000000
        /*15a0*/ 	.short	0x010a
        /*15a2*/ 	.byte	0x3f
	.zero		1


	//   ....[47]....
        /*15a4*/ 	.word	0x00020aa0
        /*15a8*/ 	.word	0x00000005
        /*15ac*/ 	.word	0x00000000
        /*15b0*/ 	.short	0x010a
        /*15b2*/ 	.byte	0x3f
	.zero		1


	//   ....[48]....
        /*15b4*/ 	.word	0x00020b50
        /*15b8*/ 	.word	0x00000006
        /*15bc*/ 	.word	0x00000000
        /*15c0*/ 	.short	0x010a
        /*15c2*/ 	.byte	0x3f
	.zero		1


	//   ....[49]....
        /*15c4*/ 	.word	0x00021860
        /*15c8*/ 	.word	0x00000005
        /*15cc*/ 	.word	0x00000000
        /*15d0*/ 	.short	0x0101
        /*15d2*/ 	.byte	0x3f
	.zero		1


	//   ....[50]....
        /*15d4*/ 	.word	0x0002b590
        /*15d8*/ 	.word	0x00000004
        /*15dc*/ 	.word	0x00000000
        /*15e0*/ 	.short	0x0101
        /*15e2*/ 	.byte	0x3f
	.zero		1


	//   ....[51]....
        /*15e4*/ 	.word	0x0002e560
        /*15e8*/ 	.word	0x00000003
        /*15ec*/ 	.word	0x00000000
        /*15f0*/ 	.short	0x0101
        /*15f2*/ 	.byte	0x3f
	.zero		1


	//   ....[52]....
        /*15f4*/ 	.word	0x0002ee60
        /*15f8*/ 	.word	0x00000008
        /*15fc*/ 	.word	0x00000000
        /*1600*/ 	.short	0x0101
        /*1602*/ 	.byte	0x3f
	.zero		1


	//   ....[53]....
        /*1604*/ 	.word	0x00033920
        /*1608*/ 	.word	0x00000012
        /*160c*/ 	.word	0x00032420
        /*1610*/ 	.short	0x010a
        /*1612*/ 	.byte	0x3f
	.zero		1


	//   ....[54]....
        /*1614*/ 	.word	0x000339f0
        /*1618*/ 	.word	0x00000005
        /*161c*/ 	.word	0x000324a0
        /*1620*/ 	.short	0x010a
        /*1622*/ 	.byte	0x3f
	.zero		1


	//   ....[55]....
        /*1624*/ 	.word	0x00033c30
        /*1628*/ 	.word	0x00000005
        /*162c*/ 	.word	0x000324c0
        /*1630*/ 	.short	0x010a
        /*1632*/ 	.byte	0x3f
	.zero		1


	//   ....[56]....
        /*1634*/ 	.word	0x000342d0
        /*1638*/ 	.word	0x00000006
        /*163c*/ 	.word	0x000324a0
        /*1640*/ 	.short	0x010a
        /*1642*/ 	.byte	0x3f
	.zero		1


	//   ....[57]....
        /*1644*/ 	.word	0x00034500
        /*1648*/ 	.word	0x00000006
        /*164c*/ 	.word	0x000324c0
        /*1650*/ 	.short	0x010a
        /*1652*/ 	.byte	0x3f
	.zero		1


	//   ....[58]....
        /*1654*/ 	.word	0x00035ab0
        /*1658*/ 	.word	0x00000000
        /*165c*/ 	.word	0x00032440
        /*1660*/ 	.short	0x010a
        /*1662*/ 	.byte	0x3f
	.zero		1


	//   ....[59]....
        /*1664*/ 	.word	0x000368c0
        /*1668*/ 	.word	0x00000012
        /*166c*/ 	.word	0x00032400
        /*1670*/ 	.short	0x0107
        /*1672*/ 	.byte	0x3f
	.zero		1


	//   ....[60]....
        /*1674*/ 	.word	0x00036980
        /*1678*/ 	.word	0x00000012
        /*167c*/ 	.word	0x00032400
        /*1680*/ 	.short	0x0101
        /*1682*/ 	.byte	0x3f
	.zero		1


	//   ....[61]....
        /*1684*/ 	.word	0x00037570
        /*1688*/ 	.word	0x00000012
        /*168c*/ 	.word	0x00032410
        /*1690*/ 	.short	0x0107
        /*1692*/ 	.byte	0x3f
	.zero		1


	//   ....[62]....
        /*1694*/ 	.word	0x00037670
        /*1698*/ 	.word	0x00000012
        /*169c*/ 	.word	0x00032410
        /*16a0*/ 	.short	0x0101
        /*16a2*/ 	.byte	0x3f
	.zero		1


	//   ....[63]....
        /*16a4*/ 	.word	0x00037690
        /*16a8*/ 	.word	0x00000012
        /*16ac*/ 	.word	0x00032420
        /*16b0*/ 	.short	0x010a
        /*16b2*/ 	.byte	0x3f
	.zero		1


	//   ....[64]....
        /*16b4*/ 	.word	0x00037770
        /*16b8*/ 	.word	0x00000002
        /*16bc*/ 	.word	0x00032460
        /*16c0*/ 	.short	0x010a
        /*16c2*/ 	.byte	0x3f
	.zero		1


	//   ....[65]....
        /*16c4*/ 	.word	0x000380a0
        /*16c8*/ 	.word	0x00000002
        /*16cc*/ 	.word	0x00032440
        /*16d0*/ 	.short	0x010a
        /*16d2*/ 	.byte	0x3f
	.zero		1


	//   ....[66]....
        /*16d4*/ 	.word	0x000382d0
        /*16d8*/ 	.word	0x00000002
        /*16dc*/ 	.word	0x00032460
        /*16e0*/ 	.short	0x010a
        /*16e2*/ 	.byte	0x3f
	.zero		1


	//   ....[67]....
        /*16e4*/ 	.word	0x00038ad0
        /*16e8*/ 	.word	0x00000003
        /*16ec*/ 	.word	0x00032440
        /*16f0*/ 	.short	0x010a
        /*16f2*/ 	.byte	0x3f
	.zero		1


	//   ....[68]....
        /*16f4*/ 	.word	0x00038d00
        /*16f8*/ 	.word	0x00000003
        /*16fc*/ 	.word	0x00032460
        /*1700*/ 	.short	0x010a
        /*1702*/ 	.byte	0x3f
	.zero		1


	//   ....[69]....
        /*1704*/ 	.word	0x000394a0
        /*1708*/ 	.word	0x00000003
        /*170c*/ 	.word	0x00032440
        /*1710*/ 	.short	0x010a
        /*1712*/ 	.byte	0x3f
	.zero		1


	//   ....[70]....
        /*1714*/ 	.word	0x000396d0
        /*1718*/ 	.word	0x00000003
        /*171c*/ 	.word	0x00032460
        /*1720*/ 	.short	0x010a
        /*1722*/ 	.byte	0x3f
	.zero		1


	//   ....[71]....
        /*1724*/ 	.word	0x0003b070
        /*1728*/ 	.word	0x00000000
        /*172c*/ 	.word	0x00032420
        /*1730*/ 	.short	0x010a
        /*1732*/ 	.byte	0x3f
	.zero		1


	//   ....[72]....
        /*1734*/ 	.word	0x0003b250
        /*1738*/ 	.word	0x00000006
        /*173c*/ 	.word	0x00000000
        /*1740*/ 	.short	0x010a
        /*1742*/ 	.byte	0x3f
	.zero		1


	//   ....[73]....
        /*1744*/ 	.word	0x0003b280
        /*1748*/ 	.word	0x00000007
        /*174c*/ 	.word	0x00000000
        /*1750*/ 	.short	0x010a
        /*1752*/ 	.byte	0x3f
	.zero		1


	//   ....[74]....
        /*1754*/ 	.word	0x0003b2e0
        /*1758*/ 	.word	0x00000004
        /*175c*/ 	.word	0x00000000
        /*1760*/ 	.short	0x010a
        /*1762*/ 	.byte	0x3f
	.zero		1


	//   ....[75]....
        /*1764*/ 	.word	0x0003b310
        /*1768*/ 	.word	0x00000003
        /*176c*/ 	.word	0x00000000
        /*1770*/ 	.short	0x010a
        /*1772*/ 	.byte	0x3f
	.zero		1


	//   ....[76]....
        /*1774*/ 	.word	0x0003b370
        /*1778*/ 	.word	0x00000044
        /*177c*/ 	.word	0x00032490
        /*1780*/ 	.short	0x010a
        /*1782*/ 	.byte	0x3f
	.zero		1


	//   ....[77]....
        /*1784*/ 	.word	0x0003b3c0
        /*1788*/ 	.word	0x00000044
        /*178c*/ 	.word	0x00032490
        /*1790*/ 	.short	0x010a
        /*1792*/ 	.byte	0x3f
	.zero		1


	//   ....[78]....
        /*1794*/ 	.word	0x0003b410
        /*1798*/ 	.word	0x00000044
        /*179c*/ 	.word	0x00032490
        /*17a0*/ 	.short	0x010a
        /*17a2*/ 	.byte	0x3f
	.zero		1


	//   ....[79]....
        /*17a4*/ 	.word	0x0003b460
        /*17a8*/ 	.word	0x00000044
        /*17ac*/ 	.word	0x000324b0
        /*17b0*/ 	.short	0x010a
        /*17b2*/ 	.byte	0x3f
	.zero		1


	//   ....[80]....
        /*17b4*/ 	.word	0x0003b8e0
        /*17b8*/ 	.word	0x00000002
        /*17bc*/ 	.word	0x00032400
        /*17c0*/ 	.short	0x010a
        /*17c2*/ 	.byte	0x3f
	.zero		1


	//   ....[81]....
        /*17c4*/ 	.word	0x0003bea0
        /*17c8*/ 	.word	0x00000002
        /*17cc*/ 	.word	0x00032400
        /*17d0*/ 	.short	0x010a
        /*17d2*/ 	.byte	0x3f
	.zero		1


	//   ....[82]....
        /*17d4*/ 	.word	0x0003bef0
        /*17d8*/ 	.word	0x00000002
        /*17dc*/ 	.word	0x00000000
        /*17e0*/ 	.short	0x010a
        /*17e2*/ 	.byte	0x3f
	.zero		1


	//   ....[83]....
        /*17e4*/ 	.word	0x0003bf40
        /*17e8*/ 	.word	0x00000004
        /*17ec*/ 	.word	0x00000000
        /*17f0*/ 	.short	0x010a
        /*17f2*/ 	.byte	0x3f
	.zero		1


	//   ....[84]....
        /*17f4*/ 	.word	0x0003bf90
        /*17f8*/ 	.word	0x00000000
        /*17fc*/ 	.word	0x00000000
        /*1800*/ 	.short	0x010a
        /*1802*/ 	.byte	0x3f
	.zero		1


	//   ....[85]....
        /*1804*/ 	.word	0x0003bfe0
        /*1808*/ 	.word	0x00000006
        /*180c*/ 	.word	0x00000000
        /*1810*/ 	.short	0x010a
        /*1812*/ 	.byte	0x3f
	.zero		1


	//   ....[86]....
        /*1814*/ 	.word	0x0003c030
        /*1818*/ 	.word	0x00000006
        /*181c*/ 	.word	0x00000000
        /*1820*/ 	.short	0x010a
        /*1822*/ 	.byte	0x3f
	.zero		1


	//   ....[87]....
        /*1824*/ 	.word	0x0003c080
        /*1828*/ 	.word	0x00000006
        /*182c*/ 	.word	0x00000000
        /*1830*/ 	.short	0x010a
        /*1832*/ 	.byte	0x3f
	.zero		1


	//   ....[88]....
        /*1834*/ 	.word	0x0003cc70
        /*1838*/ 	.word	0x00000012
        /*183c*/ 	.word	0x00032420
        /*1840*/ 	.short	0x010a
        /*1842*/ 	.byte	0x3f
	.zero		1


	//   ....[89]....
        /*1844*/ 	.word	0x0003ccc0
        /*1848*/ 	.word	0x00000005
        /*184c*/ 	.word	0x000324a0
        /*1850*/ 	.short	0x010a
        /*1852*/ 	.byte	0x3f
	.zero		1


	//   ....[90]....
        /*1854*/ 	.word	0x0003cd10
        /*1858*/ 	.word	0x00000005
        /*185c*/ 	.word	0x000324c0
        /*1860*/ 	.short	0x010a
        /*1862*/ 	.byte	0x3f
	.zero		1


	//   ....[91]....
        /*1864*/ 	.word	0x0003cd60
        /*1868*/ 	.word	0x00000006
        /*186c*/ 	.word	0x000324a0
        /*1870*/ 	.short	0x010a
        /*1872*/ 	.byte	0x3f
	.zero		1


	//   ....[92]....
        /*1874*/ 	.word	0x0003cdb0
        /*1878*/ 	.word	0x00000006
        /*187c*/ 	.word	0x000324c0
        /*1880*/ 	.short	0x010a
        /*1882*/ 	.byte	0x3f
	.zero		1


	//   ....[93]....
        /*1884*/ 	.word	0x0003cf50
        /*1888*/ 	.word	0x00000000
        /*188c*/ 	.word	0x00032440
        /*1890*/ 	.short	0x010a
        /*1892*/ 	.byte	0x3f
	.zero		1


	//   ....[94]....
        /*1894*/ 	.word	0x0003e8a0
        /*1898*/ 	.word	0x00000012
        /*189c*/ 	.word	0x00032420
        /*18a0*/ 	.short	0x010a
        /*18a2*/ 	.byte	0x3f
	.zero		1


	//   ....[95]....
        /*18a4*/ 	.word	0x0003e8f0
        /*18a8*/ 	.word	0x00000002
        /*18ac*/ 	.word	0x00032460
        /*18b0*/ 	.short	0x010a
        /*18b2*/ 	.byte	0x3f
	.zero		1


	//   ....[96]....
        /*18b4*/ 	.word	0x0003e940
        /*18b8*/ 	.word	0x00000002
        /*18bc*/ 	.word	0x00032440
        /*18c0*/ 	.short	0x010a
        /*18c2*/ 	.byte	0x3f
	.zero		1


	//   ....[97]....
        /*18c4*/ 	.word	0x0003e990
        /*18c8*/ 	.word	0x00000002
        /*18cc*/ 	.word	0x00032460
        /*18d0*/ 	.short	0x010a
        /*18d2*/ 	.byte	0x3f
	.zero		1


	//   ....[98]....
        /*18d4*/ 	.word	0x0003e9e0
        /*18d8*/ 	.word	0x00000003
        /*18dc*/ 	.word	0x00032440
        /*18e0*/ 	.short	0x010a
        /*18e2*/ 	.byte	0x3f
	.zero		1


	//   ....[99]....
        /*18e4*/ 	.word	0x0003ea30
        /*18e8*/ 	.word	0x00000003
        /*18ec*/ 	.word	0x00032460
        /*18f0*/ 	.short	0x010a
        /*18f2*/ 	.byte	0x3f
	.zero		1


	//   ....[100]....
        /*18f4*/ 	.word	0x0003ea80
        /*18f8*/ 	.word	0x00000003
        /*18fc*/ 	.word	0x00032440
        /*1900*/ 	.short	0x010a
        /*1902*/ 	.byte	0x3f
	.zero		1


	//   ....[101]....
        /*1904*/ 	.word	0x0003ead0
        /*1908*/ 	.word	0x00000003
        /*190c*/ 	.word	0x00032460
        /*1910*/ 	.short	0x010a
        /*1912*/ 	.byte	0x3f
	.zero		1


	//   ....[102]....
        /*1914*/ 	.word	0x0003f650
        /*1918*/ 	.word	0x00000000
        /*191c*/ 	.word	0x00032420
        /*1920*/ 	.short	0x010a
        /*1922*/ 	.byte	0x3f
	.zero		1


	//   ....[103]....
        /*1924*/ 	.word	0x0003f7f0
        /*1928*/ 	.word	0x00000006
        /*192c*/ 	.word	0x00000000
        /*1930*/ 	.short	0x010a
        /*1932*/ 	.byte	0x3f
	.zero		1


	//   ....[104]....
        /*1934*/ 	.word	0x0003f840
        /*1938*/ 	.word	0x00000007
        /*193c*/ 	.word	0x00000000
        /*1940*/ 	.short	0x010a
        /*1942*/ 	.byte	0x3f
	.zero		1


	//   ....[105]....
        /*1944*/ 	.word	0x0003f890
        /*1948*/ 	.word	0x00000004
        /*194c*/ 	.word	0x00000000
        /*1950*/ 	.short	0x010a
        /*1952*/ 	.byte	0x3f
	.zero		1


	//   ....[106]....
        /*1954*/ 	.word	0x0003fa20
        /*1958*/ 	.word	0x00000000
        /*195c*/ 	.word	0x00000000
        /*1960*/ 	.short	0x010a
        /*1962*/ 	.byte	0x3f
	.zero		1


	//   ....[107]....
        /*1964*/ 	.word	0x0003fb20
        /*1968*/ 	.word	0x00000003
        /*196c*/ 	.word	0x00000000
        /*1970*/ 	.short	0x010a
        /*1972*/ 	.byte	0x3f
	.zero		1


	//   ....[108]....
        /*1974*/ 	.word	0x0003ff40
        /*1978*/ 	.word	0x00000003
        /*197c*/ 	.word	0x00032410
        /*1980*/ 	.short	0x010a
        /*1982*/ 	.byte	0x3f
	.zero		1


	//   ....[109]....
        /*1984*/ 	.word	0x00040060
        /*1988*/ 	.word	0x00000003
        /*198c*/ 	.word	0x00000000
        /*1990*/ 	.short	0x010a
        /*1992*/ 	.byte	0x3f
	.zero		1


	//   ....[110]....
        /*1994*/ 	.word	0x00040160
        /*1998*/ 	.word	0x0000000a
        /*199c*/ 	.word	0x00000000
        /*19a0*/ 	.short	0x010a
        /*19a2*/ 	.byte	0x3f
	.zero		1


	//   ....[111]....
        /*19a4*/ 	.word	0x00040ed0
        /*19a8*/ 	.word	0x0000000a
        /*19ac*/ 	.word	0x00000000
        /*19b0*/ 	.short	0x0101
        /*19b2*/ 	.byte	0x3f
	.zero		1


	//   ....[112]....
        /*19b4*/ 	.word	0x0004b440
        /*19b8*/ 	.word	0x00000000
        /*19bc*/ 	.word	0x00000000
        /*19c0*/ 	.short	0x0101
        /*19c2*/ 	.byte	0x3f
	.zero		1


	//   ....[113]....
        /*19c4*/ 	.word	0x0004b470
        /*19c8*/ 	.word	0x00000003
        /*19cc*/ 	.word	0x00000000
        /*19d0*/ 	.short	0x010a
        /*19d2*/ 	.byte	0x3f
	.zero		1


	//   ....[114]....
        /*19d4*/ 	.word	0x0004b4c0
        /*19d8*/ 	.word	0x00000003
        /*19dc*/ 	.word	0x00032410
        /*19e0*/ 	.short	0x010a
        /*19e2*/ 	.byte	0x3f
	.zero		1


	//   ....[115]....
        /*19e4*/ 	.word	0x0004b510
        /*19e8*/ 	.word	0x0000000a
        /*19ec*/ 	.word	0x00000000
        /*19f0*/ 	.short	0x010a
        /*19f2*/ 	.byte	0x3f
	.zero		1


	//----- nvinfo : EIATTR_NUM_MBARRIERS
	.align		4
.L_1451:
        /*19f4*/ 	.byte	0x03, 0x38
        /*19f6*/ 	.short	0x0017


	//----- nvinfo : EIATTR_EXIT_INSTR_OFFSETS
	.align		4
        /*19f8*/ 	.byte	0x04, 0x1c
        /*19fa*/ 	.short	(.L_1453 - .L_1452)


	//   ....[0]....
.L_1452:
        /*19fc*/ 	.word	0x0003b360


	//----- nvinfo : EIATTR_MAX_THREADS
	.align		4
.L_1453:
        /*1a00*/ 	.byte	0x04, 0x05
        /*1a02*/ 	.short	(.L_1455 - .L_1454)
.L_1454:
        /*1a04*/ 	.word	0x00000180
        /*1a08*/ 	.word	0x00000001
        /*1a0c*/ 	.word	0x00000001


	//----- nvinfo : EIATTR_CRS_STACK_SIZE
	.align		4
.L_1455:
        /*1a10*/ 	.byte	0x04, 0x1e
        /*1a12*/ 	.short	(.L_1457 - .L_1456)
.L_1456:
        /*1a14*/ 	.word	0x00000000


	//----- nvinfo : EIATTR_CBANK_PARAM_SIZE
	.align		4
.L_1457:
        /*1a18*/ 	.byte	0x03, 0x19
        /*1a1a*/ 	.short	0x0bf0


	//----- nvinfo : EIATTR_PARAM_CBANK
	.align		4
        /*1a1c*/ 	.byte	0x04, 0x0a
        /*1a1e*/ 	.short	(.L_1459 - .L_1458)
	.align		4
.L_1458:
        /*1a20*/ 	.word	index@(.nv.constant0._ZN7cutlass13device_kernelIN5flash11enable_sm90INS1_16FlashAttnFwdSm90INS1_25CollectiveMainloopFwdSm90ILi2EN4cute5tupleIJNS5_1CILi1EEES8_S8_EEENS6_IJNS7_ILi128EEENS7_ILi96EEENS7_ILi64EEEEEELi256ENS_6half_tEfNS_4arch4Sm90ELb0ELb1ELb1ELb1ELb0ELb1ELb1ELb1ELb0ELb1ELb1ELb0EEENS1_21CollectiveEpilogueFwdINS6_IJSA_NS7_ILi256EEESB_EEES9_SE_SG_Li256ELb1ELb1ELb1ELb0EEENS1_36VarlenDynamicPersistentTileSchedulerILi128ELi96ELi256ELi128ELb1ELb1ELb1ELb1ELb0ELb1EEEEEEEEEvNT_6ParamsE)
        /*1a24*/ 	.short	0x0210
        /*1a26*/ 	.short	0x0bf0


	//----- nvinfo : EIATTR_SW_WAR
	.align		4
.L_1459:
        /*1a28*/ 	.byte	0x04, 0x36
        /*1a2a*/ 	.short	(.L_1461 - .L_1460)
.L_1460:
        /*1a2c*/ 	.word	0x00000008
.L_1461:


//--------------------- .nv.info._ZN7cutlass13device_kernelIN5flash11enable_sm90INS1_16FlashAttnFwdSm90INS1_25CollectiveMainloopFwdSm90ILi2EN4cute5tupleIJNS5_1CILi1EEES8_S8_EEENS6_IJNS7_ILi128EEENS7_ILi96EEENS7_ILi64EEEEEELi256ENS_6half_tEfNS_4arch4Sm90ELb1ELb0ELb1ELb0ELb0ELb0ELb0ELb1ELb0ELb1ELb1ELb0EEENS1_21CollectiveEpilogueFwdINS6_IJSA_NS7_ILi256EEESB_EEES9_SE_SG_Li256ELb0ELb1ELb1ELb0EEENS1_19SingleTileSchedulerILb0ELb1ELb1ELi128EEEEEEEEEvNT_6ParamsE --------------------------
	.section	.nv.info._ZN7cutlass13device_kernelIN5flash11enable_sm90INS1_16FlashAttnFwdSm90INS1_25CollectiveMainloopFwdSm90ILi2EN4cute5tupleIJNS5_1CILi1EEES8_S8_EEENS6_IJNS7_ILi128EEENS7_ILi96EEENS7_ILi64EEEEEELi256ENS_6half_tEfNS_4arch4Sm90ELb1ELb0ELb1ELb0ELb0ELb0ELb0ELb1ELb0ELb1ELb1ELb0EEENS1_21CollectiveEpilogueFwdINS6_IJSA_NS7_ILi256EEESB_EEES9_SE_SG_Li256ELb0ELb1ELb1ELb0EEENS1_19SingleTileSchedulerILb0ELb1ELb1ELi128EEEEEEEEEvNT_6ParamsE,"",@"SHT_CUDA_INFO"
	.sectionflags	@""
	.align	4


	//----- nvinfo : EIATTR_CUDA_API_VERSION
	.align		4
        /*0000*/ 	.byte	0x04, 0x37
        /*0002*/ 	.short	(.L_1463 - .L_1462)
.L_1462:
        /*0004*/ 	.word	0x00000082


	//----- nvinfo : EIATTR_KPARAM_INFO
	.align		4
.L_1463:
        /*0008*/ 	.byte	0x04, 0x17
        /*000a*/ 	.short	(.L_1465 - .L_1464)
.L_1464:
        /*000c*/ 	.word	0x00000000
        /*0010*/ 	.short	0x0000
        /*0012*/ 	.short	0x0070
        /*0014*/ 	.byte	0x00, 0xf0, 0x01, 0x28


	//----- nvinfo : EIATTR_SPARSE_MMA_MASK
	.align		4
.L_1465:
        /*0018*/ 	.byte	0x03, 0x50
        /*001a*/ 	.short	0x0000


	//----- nvinfo : EIATTR_MAXREG_COUNT
	.align		4
        /*001c*/ 	.byte	0x03, 0x1b
        /*001e*/ 	.short	0x00a8


	//----- nvinfo : EIATTR_NUM_BARRIERS
	.align		4
        /*0020*/ 	.byte	0x02, 0x4c
        /*0022*/ 	.byte	0x10
	.zero		1


	//----- nvinfo : EIATTR_EXTERNS
	.align		4
        /*0024*/ 	.byte	0x04, 0x0f
        /*0026*/ 	.short	(.L_1467 - .L_1466)


	//   ....[0]....
	.align		4
.L_1466:
        /*0028*/ 	.word	index@(__assertfail)


	//----- nvinfo : EIATTR_ANNOTATIONS
	.align		4
.L_1467:
        /*002c*/ 	.byte	0x04, 0x55
        /*002e*/ 	.short	(.L_1469 - .L_1468)


	//   ....[0]....
.L_1468:
        /*0030*/ 	.word	0x00000001
        /*0034*/ 	.byte	0xf0, 0xbd, 0x00, 0x00, 0x01, 0x00, 0x00, 0x00, 0x70, 0xc2, 0x00, 0x00, 0x01, 0x00, 0x00, 0x00
        /*0044*/ 	.byte	0xc0, 0xc2, 0x00, 0x00, 0x01, 0x00, 0x00, 0x00, 0xa0, 0xc4, 0x00, 0x00, 0x01, 0x00, 0x00, 0x00
        /*0054*/ 	.byte	0x90, 0xc5, 0x00, 0x00, 0x01, 0x00, 0x00, 0x00, 0xd0, 0xd1, 0x00, 0x00, 0x01, 0x00, 0x00, 0x00
        /*0064*/ 	.byte	0x80, 0xd5, 0x00, 0x00, 0x01, 0x00, 0x00, 0x00, 0xb0, 0xd7, 0x00, 0x00, 0x01, 0x00, 0x00, 0x00
        /*0074*/ 	.byte	0xf0, 0xdf, 0x00, 0x00, 0x01, 0x00, 0x00, 0x00, 0x80, 0xe8, 0x00, 0x00


	//----- nvinfo : EIATTR_MERCURY_ISA_VERSION
	.align		4
.L_1469:
        /*0080*/ 	.byte	0x03, 0x5f
        /*0082*/ 	.short	0x0101


	//----- nvinfo : EIATTR_INT_WARP_WIDE_INSTR_OFFSETS
	.align		4
        /*0084*/ 	.byte	0x04, 0x31
        /*0086*/ 	.short	(.L_1471 - .L_1470)


	//   ....[0]....
.L_1470:
        /*0088*/ 	.word	0x00000130


	//   ....[1]....
        /*008c*/ 	.word	0x00000170


	//   ....[2]....
        /*0090*/ 	.word	0x000001e0


	//----- nvinfo : EIATTR_COOP_GROUP_MASK_REGIDS
	.align		4
.L_1471:
        /*0094*/ 	.byte	0x04, 0x29
        /*0096*/ 	.short	(.L_1473 - .L_1472)


	//   ....[0]....
.L_1472:
        /*0098*/ 	.word	0xffffffff


	//   ....[1]....
        /*009c*/ 	.word	0xffffffff


	//   ....[2]....
        /*00a0*/ 	.word	0xffffffff


	//   ....[3]....
        /*00a4*/ 	.word	0xffffffff


	//   ....[4]....
        /*00a8*/ 	.word	0xffffffff


	//   ....[5]....
        /*00ac*/ 	.word	0xffffffff


	//   ....[6]....
        /*00b0*/ 	.word	0xffffffff


	//   ....[7]....
        /*00b4*/ 	.word	0xffffffff


	//   ....[8]....
        /*00b8*/ 	.word	0xffffffff


	//   ....[9]....
        /*00bc*/ 	.word	0xffffffff


	//   ....[10]....
        /*00c0*/ 	.word	0xffffffff


	//   ....[11]....
        /*00c4*/ 	.word	0xffffffff


	//   ....[12]....
        /*00c8*/ 	.word	0xffffffff


	//   ....[13]....
        /*00cc*/ 	.word	0xffffffff


	//   ....[14]....
        /*00d0*/ 	.word	0xffffffff


	//   ....[15]....
        /*00d4*/ 	.word	0xffffffff


	//   ....[16]....
        /*00d8*/ 	.word	0xffffffff


	//   ....[17]....
        /*00dc*/ 	.word	0xffffffff


	//   ....[18]....
        /*00e0*/ 	.word	0xffffffff


	//   ....[19]....
        /*00e4*/ 	.word	0xffffffff


	//   ....[20]....
        /*00e8*/ 	.word	0xffffffff


	//   ....[21]....
        /*00ec*/ 	.word	0xffffffff


	//   ....[22]....
        /*00f0*/ 	.word	0xffffffff


	//   ....[23]....
        /*00f4*/ 	.word	0xffffffff


	//   ....[24]....
        /*00f8*/ 	.word	0xffffffff


	//   ....[25]....
        /*00fc*/ 	.word	0xffffffff


	//   ....[26]....
        /*0100*/ 	.word	0xffffffff


	//   ....[27]....
        /*0104*/ 	.word	0xffffffff


	//   ....[28]....
        /*0108*/ 	.word	0xffffffff


	//   ....[29]....
        /*010c*/ 	.word	0xffffffff


	//   ....[30]....
        /*0110*/ 	.word	0xffffffff


	//   ....[31]....
        /*0114*/ 	.word	0xffffffff


	//   ....[32]....
        /*0118*/ 	.word	0xffffffff


	//   ....[33]....
        /*011c*/ 	.word	0xffffffff


	//   ....[34]....
        /*0120*/ 	.word	0xffffffff


	//   ....[35]....
        /*0124*/ 	.word	0xffffffff


	//   ....[36]....
        /*0128*/ 	.word	0xffffffff


	//   ....[37]....
        /*012c*/ 	.word	0xffffffff


	//   ....[38]....
        /*0130*/ 	.word	0xffffffff


	//   ....[39]....
        /*0134*/ 	.word	0xffffffff


	//   ....[40]....
        /*0138*/ 	.word	0xffffffff


	//   ....[41]....
        /*013c*/ 	.word	0xffffffff


	//   ....[42]....
        /*0140*/ 	.word	0xffffffff


	//   ....[43]....
        /*0144*/ 	.word	0xffffffff


	//   ....[44]....
        /*0148*/ 	.word	0xffffffff


	//   ....[45]....
        /*014c*/ 	.word	0xffffffff


	//   ....[46]....
        /*0150*/ 	.word	0xffffffff


	//   ....[47]....
        /*0154*/ 	.word	0xffffffff


	//   ....[48]....
        /*0158*/ 	.word	0xffffffff


	//   ....[49]....
        /*015c*/ 	.word	0xffffffff


	//   ....[50]....
        /*0160*/ 	.word	0xffffffff


	//   ....[51]....
        /*0164*/ 	.word	0xffffffff


	//   ....[52]....
        /*0168*/ 	.word	0xffffffff


	//   ....[53]....
        /*016c*/ 	.word	0xffffffff


	//   ....[54]....
        /*0170*/ 	.word	0xffffffff


	//   ....[55]....
        /*0174*/ 	.word	0x0500000f


	//   ....[56]....
        /*0178*/ 	.word	0x0500000f


	//   ....[57]....
        /*017c*/ 	.word	0x0500000f


	//   ....[58]....
        /*0180*/ 	.word	0x0500000f


	//   ....[59]....
        /*0184*/ 	.word	0x0500000f


	//   ....[60]....
        /*0188*/ 	.word	0x0500000f


	//   ....[61]....
        /*018c*/ 	.word	0x0500000f


	//   ....[62]....
        /*0190*/ 	.word	0x0500000f


	//   ....[63]....
        /*0194*/ 	.word	0x0500000f


	//   ....[64]....
        /*0198*/ 	.word	0x0500000f


	//   ....[65]....
        /*019c*/ 	.word	0x0500000f


	//   ....[66]....
        /*01a0*/ 	.word	0x0500000f


	//   ....[67]....
        /*01a4*/ 	.word	0x0500000f


	//   ....[68]....
        /*01a8*/ 	.word	0x0500000f


	//   ....[69]....
        /*01ac*/ 	.word	0x0500000f


	//   ....[70]....
        /*01b0*/ 	.word	0x0500000f


	//   ....[71]....
        /*01b4*/ 	.word	0x0500000f


	//   ....[72]....
        /*01b8*/ 	.word	0x0500000f


	//----- nvinfo : EIATTR_COOP_GROUP_INSTR_OFFSETS
	.align		4
.L_1473:
        /*01bc*/ 	.byte	0x04, 0x28
        /*01be*/ 	.short	(.L_1475 - .L_1474)


	//   ....[0]....
.L_1474:
        /*01c0*/ 	.word	0x00000060


	//   ....[1]....
        /*01c4*/ 	.word	0x00000140


	//   ....[2]....
        /*01c8*/ 	.word	0x00000190


	//   ....[3]....
        /*01cc*/ 	.word	0x000003c0


	//   ....[4]....
        /*01d0*/ 	.word	0x00000520


	//   ....[5]....
        /*01d4*/ 	.word	0x00000640


	//   ....[6]....
        /*01d8*/ 	.word	0x000007a0


	//   ....[7]....
        /*01dc*/ 	.word	0x00001430


	//   ....[8]....
        /*01e0*/ 	.word	0x00001ad0


	//   ....[9]....
        /*01e4*/ 	.word	0x00001b10


	//   ....[10]....
        /*01e8*/ 	.word	0x000025e0


	//   ....[11]....
        /*01ec*/ 	.word	0x00002670


	//   ....[12]....
        /*01f0*/ 	.word	0x00002d90


	//   ....[13]....
        /*01f4*/ 	.word	0x00002de0


	//   ....[14]....
        /*01f8*/ 	.word	0x00003ec0


	//   ....[15]....
        /*01fc*/ 	.word	0x000045f0


	//   ....[16]....
        /*0200*/ 	.word	0x00004870


	//   ....[17]....
        /*0204*/ 	.word	0x00004910


	//   ....[18]....
        /*0208*/ 	.word	0x00005020


	//   ....[19]....
        /*020c*/ 	.word	0x000051f0


	//   ....[20]....
        /*0210*/ 	.word	0x00006e60


	//   ....[21]....
        /*0214*/ 	.word	0x00006ef0


	//   ....[22]....
        /*0218*/ 	.word	0x000072e0


	//   ....[23]....
        /*021c*/ 	.word	0x000074a0


	//   ....[24]....
        /*0220*/ 	.word	0x00008860


	//   ....[25]....
        /*0224*/ 	.word	0x000088b0


	//   ....[26]....
        /*0228*/ 	.word	0x000088e0


	//   ....[27]....
        /*022c*/ 	.word	0x00008910


	//   ....[28]....
        /*0230*/ 	.word	0x000099c0


	//   ....[29]....
        /*0234*/ 	.word	0x00009a20


	//   ....[30]....
        /*0238*/ 	.word	0x00009a60


	//   ....[31]....
        /*023c*/ 	.word	0x00009aa0


	//   ....[32]....
        /*0240*/ 	.word	0x00009ac0


	//   ....[33]....
        /*0244*/ 	.word	0x00009af0


	//   ....[34]....
        /*0248*/ 	.word	0x0000a750


	//   ....[35]....
        /*024c*/ 	.word	0x0000a760


	//   ....[36]....
        /*0250*/ 	.word	0x0000b790


	//   ....[37]....
        /*0254*/ 	.word	0x0000c2b0


	//   ....[38]....
        /*0258*/ 	.word	0x0000cb60


	//   ....[39]....
        /*025c*/ 	.word	0x0000cb90


	//   ....[40]....
        /*0260*/ 	.word	0x0000cc10


	//   ....[41]....
        /*0264*/ 	.word	0x0000cc50


	//   ....[42]....
        /*0268*/ 	.word	0x0000ccb0


	//   ....[43]....
        /*026c*/ 	.word	0x0000cce0


	//   ....[44]....
        /*0270*/ 	.word	0x0000cd30


	//   ....[45]....
        /*0274*/ 	.word	0x0000cd70


	//   ....[46]....
        /*0278*/ 	.word	0x0000cdd0


	//   ....[47]....
        /*027c*/ 	.word	0x0000ce00


	//   ....[48]....
        /*0280*/ 	.word	0x0000ce50


	//   ....[49]....
        /*0284*/ 	.word	0x0000ce80


	//   ....[50]....
        /*0288*/ 	.word	0x0000cee0


	//   ....[51]....
        /*028c*/ 	.word	0x0000cf10


	//   ....[52]....
        /*0290*/ 	.word	0x0000cf30


	//   ....[53]....
        /*0294*/ 	.word	0x0000cf70


	//   ....[54]....
        /*0298*/ 	.word	0x0000f160


	//   ....[55]....
        /*029c*/ 	.word	0x0000f690


	//   ....[56]....
        /*02a0*/ 	.word	0x0000f810


	//   ....[57]....
        /*02a4*/ 	.word	0x0000f860


	//   ....[58]....
        /*02a8*/ 	.word	0x0000f920


	//   ....[59]....
        /*02ac*/ 	.word	0x0000f9e0


	//   ....[60]....
        /*02b0*/ 	.word	0x0000fa60


	//   ....[61]....
        /*02b4*/ 	.word	0x0000fb20


	//   ....[62]....
        /*02b8*/ 	.word	0x0000fba0


	//   ....[63]....
        /*02bc*/ 	.word	0x0000fc60


	//   ....[64]....
        /*02c0*/ 	.word	0x0000fce0


	//   ....[65]....
        /*02c4*/ 	.word	0x0000fda0


	//   ....[66]....
        /*02c8*/ 	.word	0x0000fe20


	//   ....[67]....
        /*02cc*/ 	.word	0x0000fed0


	//   ....[68]....
        /*02d0*/ 	.word	0x0000ff50


	//   ....[69]....
        /*02d4*/ 	.word	0x00010000


	//   ....[70]....
        /*02d8*/ 	.word	0x00010090


	//   ....[71]....
        /*02dc*/ 	.word	0x00010120


	//   ....[72]....
        /*02e0*/ 	.word	0x00010530


	//----- nvinfo : EIATTR_REG_RECONFIG
	.align		4
.L_1475:
        /*02e4*/ 	.byte	0x01, 0x54
	.zero		2


	//----- nvinfo : EIATTR_SYSCALL_OFFSETS
	.align		4
        /*02e8*/ 	.byte	0x04, 0x46
        /*02ea*/ 	.short	(.L_1477 - .L_1476)


	//   ....[0]....
.L_1476:
        /*02ec*/ 	.word	0x000015f0


	//   ....[1]....
        /*02f0*/ 	.word	0x0000bf70


	//   ....[2]....
        /*02f4*/ 	.word	0x0000c0b0


	//   ....[3]....
        /*02f8*/ 	.word	0x0000c1a0


	//   ....[4]....
        /*02fc*/ 	.word	0x0000c7f0


	//----- nvinfo : EIATTR_MBARRIER_INSTR_OFFSETS
	.align		4
.L_1477:
        /*0300*/ 	.byte	0x04, 0x39
        /*0302*/ 	.short	(.L_1479 - .L_1478)


	//   ....[0]....
.L_1478:
        /*0304*/ 	.word	0x00000270
        /*0308*/ 	.word	0x000000ff
        /*030c*/ 	.word	0x00022800
        /*0310*/ 	.short	0x0100
        /*0312*/ 	.byte	0x08
	.zero		1


	//   ....[1]....
        /*0314*/ 	.word	0x00000280
        /*0318*/ 	.word	0x000000ff
        /*031c*/ 	.word	0x00022820
        /*0320*/ 	.short	0x0100
        /*0322*/ 	.byte	0x08
	.zero		1


	//   ....[2]....
        /*0324*/ 	.word	0x00000370
        /*0328*/ 	.word	0x000000ff
        /*032c*/ 	.word	0x00022830
        /*0330*/ 	.short	0x0100
        /*0332*/ 	.byte	0x08
	.zero		1


	//   ....[3]....
        /*0334*/ 	.word	0x00000380
        /*0338*/ 	.word	0x000000ff
        /*033c*/ 	.word	0x00022840
        /*0340*/ 	.short	0x0100
        /*0342*/ 	.byte	0x08
	.zero		1


	//   ....[4]....
        /*0344*/ 	.word	0x00000390
        /*0348*/ 	.word	0x000000ff
        /*034c*/ 	.word	0x00022838
        /*0350*/ 	.short	0x0100
        /*0352*/ 	.byte	0x08
	.zero		1


	//   ....[5]....
        /*0354*/ 	.word	0x000003a0
        /*0358*/ 	.word	0x000000ff
        /*035c*/ 	.word	0x00022848
        /*0360*/ 	.short	0x0100
        /*0362*/ 	.byte	0x08
	.zero		1


	//   ....[6]....
        /*0364*/ 	.word	0x000004d0
        /*0368*/ 	.word	0x000000ff
        /*036c*/ 	.word	0x00022850
        /*0370*/ 	.short	0x0100
        /*0372*/ 	.byte	0x08
	.zero		1


	//   ....[7]....
        /*0374*/ 	.word	0x000004e0
        /*0378*/ 	.word	0x000000ff
        /*037c*/ 	.word	0x00022860
        /*0380*/ 	.short	0x0100
        /*0382*/ 	.byte	0x08
	.zero		1


	//   ....[8]....
        /*0384*/ 	.word	0x000004f0
        /*0388*/ 	.word	0x000000ff
        /*038c*/ 	.word	0x00022858
        /*0390*/ 	.short	0x0100
        /*0392*/ 	.byte	0x08
	.zero		1


	//   ....[9]....
        /*0394*/ 	.word	0x00000500
        /*0398*/ 	.word	0x000000ff
        /*039c*/ 	.word	0x00022868
        /*03a0*/ 	.short	0x0100
        /*03a2*/ 	.byte	0x08
	.zero		1


	//   ....[10]....
        /*03a4*/ 	.word	0x000005f0
        /*03a8*/ 	.word	0x000000ff
        /*03ac*/ 	.word	0x00022870
        /*03b0*/ 	.short	0x0100
        /*03b2*/ 	.byte	0x06
	.zero		1


	//   ....[11]....
        /*03b4*/ 	.word	0x00000600
        /*03b8*/ 	.word	0x000000ff
        /*03bc*/ 	.word	0x00022880
        /*03c0*/ 	.short	0x0100
        /*03c2*/ 	.byte	0x06
	.zero		1


	//   ....[12]....
        /*03c4*/ 	.word	0x00000610
        /*03c8*/ 	.word	0x000000ff
        /*03cc*/ 	.word	0x00022878
        /*03d0*/ 	.short	0x0100
        /*03d2*/ 	.byte	0x06
	.zero		1


	//   ....[13]....
        /*03d4*/ 	.word	0x00000620
        /*03d8*/ 	.word	0x000000ff
        /*03dc*/ 	.word	0x00022888
        /*03e0*/ 	.short	0x0100
        /*03e2*/ 	.byte	0x06
	.zero		1


	//   ....[14]....
        /*03e4*/ 	.word	0x00000750
        /*03e8*/ 	.word	0x000000ff
        /*03ec*/ 	.word	0x00022890
        /*03f0*/ 	.short	0x0100
        /*03f2*/ 	.byte	0x08
	.zero		1


	//   ....[15]....
        /*03f4*/ 	.word	0x00000760
        /*03f8*/ 	.word	0x000000ff
        /*03fc*/ 	.word	0x000228a0
        /*0400*/ 	.short	0x0100
        /*0402*/ 	.byte	0x08
	.zero		1


	//   ....[16]....
        /*0404*/ 	.word	0x00000770
        /*0408*/ 	.word	0x000000ff
        /*040c*/ 	.word	0x00022898
        /*0410*/ 	.short	0x0100
        /*0412*/ 	.byte	0x08
	.zero		1


	//   ....[17]....
        /*0414*/ 	.word	0x00000780
        /*0418*/ 	.word	0x000000ff
        /*041c*/ 	.word	0x000228a8
        /*0420*/ 	.short	0x0100
        /*0422*/ 	.byte	0x08
	.zero		1


	//   ....[18]....
        /*0424*/ 	.word	0x000008b0
        /*0428*/ 	.word	0x000000ff
        /*042c*/ 	.word	0x000228b0
        /*0430*/ 	.short	0x0100
        /*0432*/ 	.byte	0x08
	.zero		1


	//   ....[19]....
        /*0434*/ 	.word	0x000008c0
        /*0438*/ 	.word	0x000000ff
        /*043c*/ 	.word	0x000228c0
        /*0440*/ 	.short	0x0100
        /*0442*/ 	.byte	0x08
	.zero		1


	//   ....[20]....
        /*0444*/ 	.word	0x000008d0
        /*0448*/ 	.word	0x000000ff
        /*044c*/ 	.word	0x000228b8
        /*0450*/ 	.short	0x0100
        /*0452*/ 	.byte	0x08
	.zero		1


	//   ....[21]....
        /*0454*/ 	.word	0x000008e0
        /*0458*/ 	.word	0x000000ff
        /*045c*/ 	.word	0x000228c8
        /*0460*/ 	.short	0x0100
        /*0462*/ 	.byte	0x08
	.zero		1


	//   ....[22]....
        /*0464*/ 	.word	0x00001620
        /*0468*/ 	.word	0x000000ff
        /*046c*/ 	.word	0x00022800
        /*0470*/ 	.short	0x010a
        /*0472*/ 	.byte	0x27
	.zero		1


	//   ....[23]....
        /*0474*/ 	.word	0x000016b0
        /*0478*/ 	.word	0x000000ff
        /*047c*/ 	.word	0x00022830
        /*0480*/ 	.short	0x010a
        /*0482*/ 	.byte	0x27
	.zero		1


	//   ....[24]....
        /*0484*/ 	.word	0x000016f0
        /*0488*/ 	.word	0x000000ff
        /*048c*/ 	.word	0x00022830
        /*0490*/ 	.short	0x010a
        /*0492*/ 	.byte	0x27
	.zero		1


	//   ....[25]....
        /*0494*/ 	.word	0x00003320
        /*0498*/ 	.word	0x00000003
        /*049c*/ 	.word	0x00000000
        /*04a0*/ 	.short	0x0101
        /*04a2*/ 	.byte	0x3f
	.zero		1


	//   ....[26]....
        /*04a4*/ 	.word	0x000036d0
        /*04a8*/ 	.word	0x000000ff
        /*04ac*/ 	.word	0x00022850
        /*04b0*/ 	.short	0x010a
        /*04b2*/ 	.byte	0x27
	.zero		1


	//   ....[27]....
        /*04b4*/ 	.word	0x00003710
        /*04b8*/ 	.word	0x000000ff
        /*04bc*/ 	.word	0x00022850
        /*04c0*/ 	.short	0x010a
        /*04c2*/ 	.byte	0x27
	.zero		1


	//   ....[28]....
        /*04c4*/ 	.word	0x00003b20
        /*04c8*/ 	.word	0x0000000c
        /*04cc*/ 	.word	0x00000000
        /*04d0*/ 	.short	0x0101
        /*04d2*/ 	.byte	0x3f
	.zero		1


	//   ....[29]....
        /*04d4*/ 	.word	0x00003c60
        /*04d8*/ 	.word	0x000000ff
        /*04dc*/ 	.word	0x00022830
        /*04e0*/ 	.short	0x010a
        /*04e2*/ 	.byte	0x1d
	.zero		1


	//   ....[30]....
        /*04e4*/ 	.word	0x00003ca0
        /*04e8*/ 	.word	0x000000ff
        /*04ec*/ 	.word	0x00022830
        /*04f0*/ 	.short	0x010a
        /*04f2*/ 	.byte	0x1d
	.zero		1


	//   ....[31]....
        /*04f4*/ 	.word	0x00005870
        /*04f8*/ 	.word	0x00000003
        /*04fc*/ 	.word	0x00000000
        /*0500*/ 	.short	0x0101
        /*0502*/ 	.byte	0x3f
	.zero		1


	//   ....[32]....
        /*0504*/ 	.word	0x00006250
        /*0508*/ 	.word	0x000000ff
        /*050c*/ 	.word	0x00022850
        /*0510*/ 	.short	0x010a
        /*0512*/ 	.byte	0x1d
	.zero		1


	//   ....[33]....
        /*0514*/ 	.word	0x00006290
        /*0518*/ 	.word	0x000000ff
        /*051c*/ 	.word	0x00022850
        /*0520*/ 	.short	0x010a
        /*0522*/ 	.byte	0x1d
	.zero		1


	//   ....[34]....
        /*0524*/ 	.word	0x00006570
        /*0528*/ 	.word	0x000000b0
        /*052c*/ 	.word	0x00000000
        /*0530*/ 	.short	0x0101
        /*0532*/ 	.byte	0x3f
	.zero		1


	//   ....[35]....
        /*0534*/ 	.word	0x000066a0
        /*0538*/ 	.word	0x000000ff
        /*053c*/ 	.word	0x00022830
        /*0540*/ 	.short	0x010a
        /*0542*/ 	.byte	0x1a
	.zero		1


	//   ....[36]....
        /*0544*/ 	.word	0x000066e0
        /*0548*/ 	.word	0x000000ff
        /*054c*/ 	.word	0x00022830
        /*0550*/ 	.short	0x010a
        /*0552*/ 	.byte	0x1a
	.zero		1


	//   ....[37]....
        /*0554*/ 	.word	0x00007910
        /*0558*/ 	.word	0x00000098
        /*055c*/ 	.word	0x00000000
        /*0560*/ 	.short	0x0101
        /*0562*/ 	.byte	0x3f
	.zero		1


	//   ....[38]....
        /*0564*/ 	.word	0x00008530
        /*0568*/ 	.word	0x000000ff
        /*056c*/ 	.word	0x00022850
        /*0570*/ 	.short	0x010a
        /*0572*/ 	.byte	0x1a
	.zero		1


	//   ....[39]....
        /*0574*/ 	.word	0x00008570
        /*0578*/ 	.word	0x000000ff
        /*057c*/ 	.word	0x00022850
        /*0580*/ 	.short	0x010a
        /*0582*/ 	.byte	0x1a
	.zero		1


	//   ....[40]....
        /*0584*/ 	.word	0x00008840
        /*0588*/ 	.word	0x000000c6
        /*058c*/ 	.word	0x00000000
        /*0590*/ 	.short	0x0101
        /*0592*/ 	.byte	0x3f
	.zero		1


	//   ....[41]....
        /*0594*/ 	.word	0x00009ad0
        /*0598*/ 	.word	0x000000ff
        /*059c*/ 	.word	0x00000000
        /*05a0*/ 	.short	0x0101
        /*05a2*/ 	.byte	0x04
	.zero		1


	//   ....[42]....
        /*05a4*/ 	.word	0x0000c4e0
        /*05a8*/ 	.word	0x000000ff
        /*05ac*/ 	.word	0x00022840
        /*05b0*/ 	.short	0x010a
        /*05b2*/ 	.byte	0x26
	.zero		1


	//   ....[43]....
        /*05b4*/ 	.word	0x0000d040
        /*05b8*/ 	.word	0x000000ff
        /*05bc*/ 	.word	0x00022800
        /*05c0*/ 	.short	0x0107
        /*05c2*/ 	.byte	0x26
	.zero		1


	//   ....[44]....
        /*05c4*/ 	.word	0x0000d080
        /*05c8*/ 	.word	0x000000ff
        /*05cc*/ 	.word	0x00022800
        /*05d0*/ 	.short	0x0101
        /*05d2*/ 	.byte	0x26
	.zero		1


	//   ....[45]....
        /*05d4*/ 	.word	0x0000d090
        /*05d8*/ 	.word	0x000000ff
        /*05dc*/ 	.word	0x00022820
        /*05e0*/ 	.short	0x010a
        /*05e2*/ 	.byte	0x26
	.zero		1


	//   ....[46]....
        /*05e4*/ 	.word	0x0000d0f0
        /*05e8*/ 	.word	0x000000ff
        /*05ec*/ 	.word	0x00022860
        /*05f0*/ 	.short	0x010a
        /*05f2*/ 	.byte	0x26
	.zero		1


	//   ....[47]....
        /*05f4*/ 	.word	0x0000d970
        /*05f8*/ 	.word	0x000000ff
        /*05fc*/ 	.word	0x00022848
        /*0600*/ 	.short	0x010a
        /*0602*/ 	.byte	0x26
	.zero		1


	//   ....[48]....
        /*0604*/ 	.word	0x0000db40
        /*0608*/ 	.word	0x000000ff
        /*060c*/ 	.word	0x00022868
        /*0610*/ 	.short	0x010a
        /*0612*/ 	.byte	0x26
	.zero		1


	//   ....[49]....
        /*0614*/ 	.word	0x0000e1b0
        /*0618*/ 	.word	0x000000ff
        /*061c*/ 	.word	0x00022840
        /*0620*/ 	.short	0x010a
        /*0622*/ 	.byte	0x26
	.zero		1


	//   ....[50]....
        /*0624*/ 	.word	0x0000e390
        /*0628*/ 	.word	0x000000ff
        /*062c*/ 	.word	0x00022860
        /*0630*/ 	.short	0x010a
        /*0632*/ 	.byte	0x26
	.zero		1


	//   ....[51]....
        /*0634*/ 	.word	0x0000ea30
        /*0638*/ 	.word	0x000000ff
        /*063c*/ 	.word	0x00022848
        /*0640*/ 	.short	0x010a
        /*0642*/ 	.byte	0x26
	.zero		1


	//   ....[52]....
        /*0644*/ 	.word	0x0000ec10
        /*0648*/ 	.word	0x000000ff
        /*064c*/ 	.word	0x00022868
        /*0650*/ 	.short	0x010a
        /*0652*/ 	.byte	0x26
	.zero		1


	//   ....[53]....
        /*0654*/ 	.word	0x0000f0f0
        /*0658*/ 	.word	0x00000002
        /*065c*/ 	.word	0x00022820
        /*0660*/ 	.short	0x010a
        /*0662*/ 	.byte	0x3f
	.zero		1


	//   ....[54]....
        /*0664*/ 	.word	0x0000f270
        /*0668*/ 	.word	0x00000007
        /*066c*/ 	.word	0x00000000
        /*0670*/ 	.short	0x010a
        /*0672*/ 	.byte	0x3f
	.zero		1


	//   ....[55]....
        /*0674*/ 	.word	0x0000f2e0
        /*0678*/ 	.word	0x00000005
        /*067c*/ 	.word	0x00000000
        /*0680*/ 	.short	0x010a
        /*0682*/ 	.byte	0x3f
	.zero		1


	//   ....[56]....
        /*0684*/ 	.word	0x0000f340
        /*0688*/ 	.word	0x00000005
        /*068c*/ 	.word	0x00000000
        /*0690*/ 	.short	0x010a
        /*0692*/ 	.byte	0x3f
	.zero		1


	//   ....[57]....
        /*0694*/ 	.word	0x0000f370
        /*0698*/ 	.word	0x00000003
        /*069c*/ 	.word	0x00000000
        /*06a0*/ 	.short	0x010a
        /*06a2*/ 	.byte	0x3f
	.zero		1


	//   ....[58]....
        /*06a4*/ 	.word	0x0000f3e0
        /*06a8*/ 	.word	0x00000004
        /*06ac*/ 	.word	0x00022800
        /*06b0*/ 	.short	0x010a
        /*06b2*/ 	.byte	0x3f
	.zero		1


	//   ....[59]....
        /*06b4*/ 	.word	0x0000f440
        /*06b8*/ 	.word	0x00000004
        /*06bc*/ 	.word	0x00022830
        /*06c0*/ 	.short	0x010a
        /*06c2*/ 	.byte	0x3f
	.zero		1


	//   ....[60]....
        /*06c4*/ 	.word	0x0000f490
        /*06c8*/ 	.word	0x0000000c
        /*06cc*/ 	.word	0x00022850
        /*06d0*/ 	.short	0x010a
        /*06d2*/ 	.byte	0x3f
	.zero		1


	//   ....[61]....
        /*06d4*/ 	.word	0x0000f4f0
        /*06d8*/ 	.word	0x00000008
        /*06dc*/ 	.word	0x00022830
        /*06e0*/ 	.short	0x010a
        /*06e2*/ 	.byte	0x3f
	.zero		1


	//   ....[62]....
        /*06e4*/ 	.word	0x0000f540
        /*06e8*/ 	.word	0x000000b0
        /*06ec*/ 	.word	0x00022850
        /*06f0*/ 	.short	0x010a
        /*06f2*/ 	.byte	0x3f
	.zero		1


	//   ....[63]....
        /*06f4*/ 	.word	0x0000f5a0
        /*06f8*/ 	.word	0x00000006
        /*06fc*/ 	.word	0x00022830
        /*0700*/ 	.short	0x010a
        /*0702*/ 	.byte	0x3f
	.zero		1


	//   ....[64]....
        /*0704*/ 	.word	0x0000f5f0
        /*0708*/ 	.word	0x000000c6
        /*070c*/ 	.word	0x00022850
        /*0710*/ 	.short	0x010a
        /*0712*/ 	.byte	0x3f
	.zero		1


	//   ....[65]....
        /*0714*/ 	.word	0x0000f750
        /*0718*/ 	.word	0x00000003
        /*071c*/ 	.word	0x00022840
        /*0720*/ 	.short	0x010a
        /*0722*/ 	.byte	0x3f
	.zero		1


	//   ....[66]....
        /*0724*/ 	.word	0x00010160
        /*0728*/ 	.word	0x00000003
        /*072c*/ 	.word	0x00022820
        /*0730*/ 	.short	0x010a
        /*0732*/ 	.byte	0x3f
	.zero		1


	//   ....[67]....
        /*0734*/ 	.word	0x000101c0
        /*0738*/ 	.word	0x00000003
        /*073c*/ 	.word	0x00022860
        /*0740*/ 	.short	0x010a
        /*0742*/ 	.byte	0x3f
	.zero		1


	//   ....[68]....
        /*0744*/ 	.word	0x00010220
        /*0748*/ 	.word	0x00000003
        /*074c*/ 	.word	0x00022848
        /*0750*/ 	.short	0x010a
        /*0752*/ 	.byte	0x3f
	.zero		1


	//   ....[69]....
        /*0754*/ 	.word	0x00010280
        /*0758*/ 	.word	0x00000003
        /*075c*/ 	.word	0x00022868
        /*0760*/ 	.short	0x010a
        /*0762*/ 	.byte	0x3f
	.zero		1


	//   ....[70]....
        /*0764*/ 	.word	0x000102e0
        /*0768*/ 	.word	0x00000003
        /*076c*/ 	.word	0x00022840
        /*0770*/ 	.short	0x010a
        /*0772*/ 	.byte	0x3f
	.zero		1


	//   ....[71]....
        /*0774*/ 	.word	0x00010340
        /*0778*/ 	.word	0x00000003
        /*077c*/ 	.word	0x00022860
        /*0780*/ 	.short	0x010a
        /*0782*/ 	.byte	0x3f
	.zero		1


	//   ....[72]....
        /*0784*/ 	.word	0x000103a0
        /*0788*/ 	.word	0x00000003
        /*078c*/ 	.word	0x00022848
        /*0790*/ 	.short	0x010a
        /*0792*/ 	.byte	0x3f
	.zero		1


	//   ....[73]....
        /*0794*/ 	.word	0x00010400
        /*0798*/ 	.word	0x00000003
        /*079c*/ 	.word	0x00022868
        /*07a0*/ 	.short	0x010a
        /*07a2*/ 	.byte	0x3f
	.zero		1


	//   ....[74]....
        /*07a4*/ 	.word	0x00010450
        /*07a8*/ 	.word	0x00000002
        /*07ac*/ 	.word	0x00022820
        /*07b0*/ 	.short	0x010a
        /*07b2*/ 	.byte	0x3f
	.zero		1


	//   ....[75]....
        /*07b4*/ 	.word	0x000105f0
        /*07b8*/ 	.word	0x00000007
        /*07bc*/ 	.word	0x00000000
        /*07c0*/ 	.short	0x010a
        /*07c2*/ 	.byte	0x3f
	.zero		1


	//   ....[76]....
        /*07c4*/ 	.word	0x00010640
        /*07c8*/ 	.word	0x00000005
        /*07cc*/ 	.word	0x00000000
        /*07d0*/ 	.short	0x010a
        /*07d2*/ 	.byte	0x3f
	.zero		1


	//   ....[77]....
        /*07d4*/ 	.word	0x00010690
        /*07d8*/ 	.word	0x00000005
        /*07dc*/ 	.word	0x00000000
        /*07e0*/ 	.short	0x010a
        /*07e2*/ 	.byte	0x3f
	.zero		1


	//----- nvinfo : EIATTR_NUM_MBARRIERS
	.align		4
.L_1479:
        /*07e4*/ 	.byte	0x03, 0x38
        /*07e6*/ 	.short	0x0016


	//----- nvinfo : EIATTR_EXIT_INSTR_OFFSETS
	.align		4
        /*07e8*/ 	.byte	0x04, 0x1c
        /*07ea*/ 	.short	(.L_1481 - .L_1480)


	//   ....[0]....
.L_1480:
        /*07ec*/ 	.word	0x0000f3c0


	//----- nvinfo : EIATTR_MAX_THREADS
	.align		4
.L_1481:
        /*07f0*/ 	.byte	0x04, 0x05
        /*07f2*/ 	.short	(.L_1483 - .L_1482)
.L_1482:
        /*07f4*/ 	.word	0x00000180
        /*07f8*/ 	.word	0x00000001
        /*07fc*/ 	.word	0x00000001


	//----- nvinfo : EIATTR_CRS_STACK_SIZE
	.align		4
.L_1483:
        /*0800*/ 	.byte	0x04, 0x1e
        /*0802*/ 	.short	(.L_1485 - .L_1484)
.L_1484:
        /*0804*/ 	.word	0x00000000


	//----- nvinfo : EIATTR_CBANK_PARAM_SIZE
	.align		4
.L_1485:
        /*0808*/ 	.byte	0x03, 0x19
        /*080a*/ 	.short	0x0a70


	//----- nvinfo : EIATTR_PARAM_CBANK
	.align		4
        /*080c*/ 	.byte	0x04, 0x0a
        /*080e*/ 	.short	(.L_1487 - .L_1486)
	.align		4
.L_1486:
        /*0810*/ 	.word	index@(.nv.constant0._ZN7cutlass13device_kernelIN5flash11enable_sm90INS1_16FlashAttnFwdSm90INS1_25CollectiveMainloopFwdSm90ILi2EN4cute5tupleIJNS5_1CILi1EEES8_S8_EEENS6_IJNS7_ILi128EEENS7_ILi96EEENS7_ILi64EEEEEELi256ENS_6half_tEfNS_4arch4Sm90ELb1ELb0ELb1ELb0ELb0ELb0ELb0ELb1ELb0ELb1ELb1ELb0EEENS1_21CollectiveEpilogueFwdINS6_IJSA_NS7_ILi256EEESB_EEES9_SE_SG_Li256ELb0ELb1ELb1ELb0EEENS1_19SingleTileSchedulerILb0ELb1ELb1ELi128EEEEEEEEEvNT_6ParamsE)
        /*0814*/ 	.short	0x0210
        /*0816*/ 	.short	0x0a70


	//----- nvinfo : EIATTR_SW_WAR
	.align		4
.L_1487:
        /*0818*/ 	.byte	0x04, 0x36
        /*081a*/ 	.short	(.L_1489 - .L_1488)
.L_1488:
        /*081c*/ 	.word	0x00000008
.L_1489:


//--------------------- .nv.info._ZN7cutlass13device_kernelIN5flash11enable_sm90INS1_16FlashAttnFwdSm90INS1_25CollectiveMainloopFwdSm90ILi2EN4cute5tupleIJNS5_1CILi1EEES8_S8_EEENS6_IJNS7_ILi128EEENS7_ILi96EEENS7_ILi64EEEEEELi256ENS_6half_tEfNS_4arch4Sm90ELb1ELb0ELb1ELb0ELb0ELb0ELb1ELb1ELb0ELb1ELb1ELb0EEENS1_21CollectiveEpilogueFwdINS6_IJSA_NS7_ILi256EEESB_EEES9_SE_SG_Li256ELb0ELb1ELb1ELb0EEENS1_19SingleTileSchedulerILb0ELb1ELb1ELi128EEEEEEEEEvNT_6ParamsE --------------------------
	.section	.nv.info._ZN7cutlass13device_kernelIN5flash11enable_sm90INS1_16FlashAttnFwdSm90INS1_25CollectiveMainloopFwdSm90ILi2EN4cute5tupleIJNS5_1CILi1EEES8_S8_EEENS6_IJNS7_ILi128EEENS7_ILi96EEENS7_ILi64EEEEEELi256ENS_6half_tEfNS_4arch4Sm90ELb1ELb0ELb1ELb0ELb0ELb0ELb1ELb1ELb0ELb1ELb1ELb0EEENS1_21CollectiveEpilogueFwdINS6_IJSA_NS7_ILi256EEESB_EEES9_SE_SG_Li256ELb0ELb1ELb1ELb0EEENS1_19SingleTileSchedulerILb0ELb1ELb1ELi128EEEEEEEEEvNT_6ParamsE,"",@"SHT_CUDA_INFO"
	.sectionflags	@""
	.align	4


	//----- nvinfo : EIATTR_CUDA_API_VERSION
	.align		4
        /*0000*/ 	.byte	0x04, 0x37
        /*0002*/ 	.short	(.L_1491 - .L_1490)
.L_1490:
        /*0004*/ 	.word	0x00000082


	//----- nvinfo : EIATTR_KPARAM_INFO
	.align		4
.L_1491:
        /*0008*/ 	.byte	0x04, 0x17
        /*000a*/ 	.short	(.L_1493 - .L_1492)
.L_1492:
        /*000c*/ 	.word	0x00000000
        /*0010*/ 	.short	0x0000
        /*0012*/ 	.short	0x0070
        /*0014*/ 	.byte	0x00, 0xf0, 0x01, 0x2c


	//----- nvinfo : EIATTR_SPARSE_MMA_MASK
	.align		4
.L_1493:
        /*0018*/ 	.byte	0x03, 0x50
        /*001a*/ 	.short	0x0000


	//----- nvinfo : EIATTR_MAXREG_COUNT
	.align		4
        /*001c*/ 	.byte	0x03, 0x1b
        /*001e*/ 	.short	0x00a8


	//----- nvinfo : EIATTR_NUM_BARRIERS
	.align		4
        /*0020*/ 	.byte	0x02, 0x4c
        /*0022*/ 	.byte	0x10
	.zero		1


	//----- nvinfo : EIATTR_EXTERNS
	.align		4
        /*0024*/ 	.byte	0x04, 0x0f
        /*0026*/ 	.short	(.L_1495 - .L_1494)


	//   ....[0]....
	.align		4
.L_1494:
        /*0028*/ 	.word	index@(__assertfail)


	//----- nvinfo : EIATTR_ANNOTATIONS
	.align		4
.L_1495:
        /*002c*/ 	.byte	0x04, 0x55
        /*002e*/ 	.short	(.L_1497 - .L_1496)


	//   ....[0]....
.L_1496:
        /* <DEDUP_REMOVED lines=27> */


	//----- nvinfo : EIATTR_MERCURY_ISA_VERSION
	.align		4
.L_1497:
        /*01c8*/ 	.byte	0x03, 0x5f
        /*01ca*/ 	.short	0x0101


	//----- nvinfo : EIATTR_INT_WARP_WIDE_INSTR_OFFSETS
	.align		4
        /*01cc*/ 	.byte	0x04, 0x31
        /*01ce*/ 	.short	(.L_1499 - .L_1498)


	//   ....[0]....
.L_1498:
        /*01d0*/ 	.word	0x00000120


	//   ....[1]....
        /*01d4*/ 	.word	0x00000160


	//   ....[2]....
        /*01d8*/ 	.word	0x000001d0


	//   ....[3]....
        /*01dc*/ 	.word	0x00000240


	//----- nvinfo : EIATTR_COOP_GROUP_MASK_REGIDS
	.align		4
.L_1499:
        /*01e0*/ 	.byte	0x04, 0x29
        /*01e2*/ 	.short	(.L_1501 - .L_1500)


	//   ....[0]....
.L_1500:
        /*01e4*/ 	.word	0xffffffff


	//   ....[1]....
        /*01e8*/ 	.word	0xffffffff


	//   ....[2]....
        /*01ec*/ 	.word	0xffffffff


	//   ....[3]....
        /*01f0*/ 	.word	0xffffffff


	//   ....[4]....
        /*01f4*/ 	.word	0xffffffff


	//   ....[5]....
        /*01f8*/ 	.word	0xffffffff


	//   ....[6]....
        /*01fc*/ 	.word	0xffffffff


	//   ....[7]....
        /*0200*/ 	.word	0xffffffff


	//   ....[8]....
        /*0204*/ 	.word	0xffffffff


	//   ....[9]....
        /*0208*/ 	.word	0xffffffff


	//   ....[10]....
        /*020c*/ 	.word	0xffffffff


	//   ....[11]....
        /*0210*/ 	.word	0xffffffff


	//   ....[12]....
        /*0214*/ 	.word	0xffffffff


	//   ....[13]....
        /*0218*/ 	.word	0xffffffff


	//   ....[14]....
        /*021c*/ 	.word	0xffffffff


	//   ....[15]....
        /*0220*/ 	.word	0xffffffff


	//   ....[16]....
        /*0224*/ 	.word	0xffffffff


	//   ....[17]....
        /*0228*/ 	.word	0xffffffff


	//   ....[18]....
        /*022c*/ 	.word	0xffffffff


	//   ....[19]....
        /*0230*/ 	.word	0xffffffff


	//   ....[20]....
        /*0234*/ 	.word	0xffffffff


	//   ....[21]....
        /*0238*/ 	.word	0xffffffff


	//   ....[22]....
        /*023c*/ 	.word	0xffffffff


	//   ....[23]....
        /*0240*/ 	.word	0xffffffff


	//   ....[24]....
        /*0244*/ 	.word	0xffffffff


	//   ....[25]....
        /*0248*/ 	.word	0xffffffff


	//   ....[26]....
        /*024c*/ 	.word	0xffffffff


	//   ....[27]....
        /*0250*/ 	.word	0xffffffff


	//   ....[28]....
        /*0254*/ 	.word	0xffffffff


	//   ....[29]....
        /*0258*/ 	.word	0xffffffff


	//   ....[30]....
        /*025c*/ 	.word	0xffffffff


	//   ....[31]....
        /*0260*/ 	.word	0xffffffff


	//   ....[32]....
        /*0264*/ 	.word	0xffffffff


	//   ....[33]....
        /*0268*/ 	.word	0xffffffff


	//   ....[34]....
        /*026c*/ 	.word	0xffffffff


	//   ....[35]....
        /*0270*/ 	.word	0xffffffff


	//   ....[36]....
        /*0274*/ 	.word	0xffffffff


	//   ....[37]....
        /*0278*/ 	.word	0xffffffff


	//   ....[38]....
        /*027c*/ 	.word	0xffffffff


	//   ....[39]....
        /*0280*/ 	.word	0xffffffff


	//   ....[40]....
        /*0284*/ 	.word	0xffffffff


	//   ....[41]....
        /*0288*/ 	.word	0xffffffff


	//   ....[42]....
        /*028c*/ 	.word	0xffffffff


	//   ....[43]....
        /*0290*/ 	.word	0xffffffff


	//   ....[44]....
        /*0294*/ 	.word	0xffffffff


	//   ....[45]....
        /*0298*/ 	.word	0xffffffff


	//   ....[46]....
        /*029c*/ 	.word	0xffffffff


	//   ....[47]....
        /*02a0*/ 	.word	0xffffffff


	//   ....[48]....
        /*02a4*/ 	.word	0xffffffff


	//   ....[49]....
        /*02a8*/ 	.word	0xffffffff


	//   ....[50]....
        /*02ac*/ 	.word	0xffffffff


	//   ....[51]....
        /*02b0*/ 	.word	0xffffffff


	//   ....[52]....
        /*02b4*/ 	.word	0xffffffff


	//   ....[53]....
        /*02b8*/ 	.word	0xffffffff


	//   ....[54]....
        /*02bc*/ 	.word	0xffffffff


	//   ....[55]....
        /*02c0*/ 	.word	0xffffffff


	//   ....[56]....
        /*02c4*/ 	.word	0xffffffff


	//   ....[57]....
        /*02c8*/ 	.word	0xffffffff


	//   ....[58]....
        /*02cc*/ 	.word	0xffffffff


	//   ....[59]....
        /*02d0*/ 	.word	0xffffffff


	//   ....[60]....
        /*02d4*/ 	.word	0xffffffff


	//   ....[61]....
        /*02d8*/ 	.word	0xffffffff


	//   ....[62]....
        /*02dc*/ 	.word	0xffffffff


	//   ....[63]....
        /*02e0*/ 	.word	0xffffffff


	//   ....[64]....
        /*02e4*/ 	.word	0xffffffff


	//   ....[65]....
        /*02e8*/ 	.word	0xffffffff


	//   ....[66]....
        /*02ec*/ 	.word	0xffffffff


	//   ....[67]....
        /*02f0*/ 	.word	0xffffffff


	//   ....[68]....
        /*02f4*/ 	.word	0xffffffff


	//   ....[69]....
        /*02f8*/ 	.word	0xffffffff


	//   ....[70]....
        /*02fc*/ 	.word	0xffffffff


	//   ....[71]....
        /*0300*/ 	.word	0x0500000f


	//   ....[72]....
        /*0304*/ 	.word	0x0500000f


	//   ....[73]....
        /*0308*/ 	.word	0x0500000f


	//   ....[74]....
        /*030c*/ 	.word	0x0500000f


	//   ....[75]....
        /*0310*/ 	.word	0x0500000f


	//   ....[76]....
        /*0314*/ 	.word	0x0500000f


	//   ....[77]....
        /*0318*/ 	.word	0x0500000f


	//   ....[78]....
        /*031c*/ 	.word	0x0500000f


	//   ....[79]....
        /*0320*/ 	.word	0x0500000f


	//   ....[80]....
        /*0324*/ 	.word	0x0500000f


	//   ....[81]....
        /*0328*/ 	.word	0x0500000f


	//   ....[82]....
        /*032c*/ 	.word	0x0500000f


	//   ....[83]....
        /*0330*/ 	.word	0x0500000f


	//   ....[84]....
        /*0334*/ 	.word	0x0500000f


	//   ....[85]....
        /*0338*/ 	.word	0x0500000f


	//   ....[86]....
        /*033c*/ 	.word	0x0500000f


	//   ....[87]....
        /*0340*/ 	.word	0x0500000f


	//   ....[88]....
        /*0344*/ 	.word	0x0500000f


	//   ....[89]....
        /*0348*/ 	.word	0x0500000f


	//   ....[90]....
        /*034c*/ 	.word	0x0500000f


	//   ....[91]....
        /*0350*/ 	.word	0x0500000f


	//   ....[92]....
        /*0354*/ 	.word	0x0500000f


	//   ....[93]....
        /*0358*/ 	.word	0x0500000f


	//   ....[94]....
        /*035c*/ 	.word	0x0500000f


	//   ....[95]....
        /*0360*/ 	.word	0x0500000f


	//   ....[96]....
        /*0364*/ 	.word	0x0500000f


	//   ....[97]....
        /*0368*/ 	.word	0x0500000f


	//   ....[98]....
        /*036c*/ 	.word	0x0500000f


	//   ....[99]....
        /*0370*/ 	.word	0x0500000f


	//   ....[100]....
        /*0374*/ 	.word	0x0500000f


	//   ....[101]....
        /*0378*/ 	.word	0x0500000f


	//   ....[102]....
        /*037c*/ 	.word	0x0500000f


	//   ....[103]....
        /*0380*/ 	.word	0x0500000f


	//   ....[104]....
        /*0384*/ 	.word	0x0500000f


	//----- nvinfo : EIATTR_COOP_GROUP_INSTR_OFFSETS
	.align		4
.L_1501:
        /*0388*/ 	.byte	0x04, 0x28
        /*038a*/ 	.short	(.L_1503 - .L_1502)


	//   ....[0]....
.L_1502:
        /*038c*/ 	.word	0x00000060


	//   ....[1]....
        /*0390*/ 	.word	0x00000130


	//   ....[2]....
        /*0394*/ 	.word	0x000001f0


	//   ....[3]....
        /*0398*/ 	.word	0x000003c0


	//   ....[4]....
        /*039c*/ 	.word	0x00000520


	//   ....[5]....
        /*03a0*/ 	.word	0x00000640


	//   ....[6]....
        /*03a4*/ 	.word	0x000007a0


	//   ....[7]....
        /*03a8*/ 	.word	0x00001480


	//   ....[8]....
        /*03ac*/ 	.word	0x00002b30


	//   ....[9]....
        /*03b0*/ 	.word	0x00002b70


	//   ....[10]....
        /*03b4*/ 	.word	0x000037f0


	//   ....[11]....
        /*03b8*/ 	.word	0x00003830


	//   ....[12]....
        /*03bc*/ 	.word	0x00003850


	//   ....[13]....
        /*03c0*/ 	.word	0x00003870


	//   ....[14]....
        /*03c4*/ 	.word	0x000053b0


	//   ....[15]....
        /*03c8*/ 	.word	0x000053f0


	//   ....[16]....
        /*03cc*/ 	.word	0x00006320


	//   ....[17]....
        /*03d0*/ 	.word	0x00006360


	//   ....[18]....
        /*03d4*/ 	.word	0x00006380


	//   ....[19]....
        /*03d8*/ 	.word	0x000063a0


	//   ....[20]....
        /*03dc*/ 	.word	0x00008be0


	//   ....[21]....
        /*03e0*/ 	.word	0x00008cc0


	//   ....[22]....
        /*03e4*/ 	.word	0x00008cd0


	//   ....[23]....
        /*03e8*/ 	.word	0x00008d20


	//   ....[24]....
        /*03ec*/ 	.word	0x0000a2e0


	//   ....[25]....
        /*03f0*/ 	.word	0x0000a300


	//   ....[26]....
        /*03f4*/ 	.word	0x0000a350


	//   ....[27]....
        /*03f8*/ 	.word	0x0000a360


	//   ....[28]....
        /*03fc*/ 	.word	0x0000b490


	//   ....[29]....
        /*0400*/ 	.word	0x0000b4f0


	//   ....[30]....
        /*0404*/ 	.word	0x0000b530


	//   ....[31]....
        /*0408*/ 	.word	0x0000b560


	//   ....[32]....
        /*040c*/ 	.word	0x0000b590


	//   ....[33]....
        /*0410*/ 	.word	0x0000b5b0


	//   ....[34]....
        /*0414*/ 	.word	0x0000c230


	//   ....[35]....
        /*0418*/ 	.word	0x0000c240


	//   ....[36]....
        /*041c*/ 	.word	0x0000d2b0


	//   ....[37]....
        /*0420*/ 	.word	0x0000de60


	//   ....[38]....
        /*0424*/ 	.word	0x0000e790


	//   ....[39]....
        /*0428*/ 	.word	0x0000e7d0


	//   ....[40]....
        /*042c*/ 	.word	0x0000e800


	//   ....[41]....
        /*0430*/ 	.word	0x0000e820


	//   ....[42]....
        /*0434*/ 	.word	0x0000e840


	//   ....[43]....
        /*0438*/ 	.word	0x0000e960


	//   ....[44]....
        /*043c*/ 	.word	0x0000ea20


	//   ....[45]....
        /*0440*/ 	.word	0x0000ea40


	//   ....[46]....
        /*0444*/ 	.word	0x0000eae0


	//   ....[47]....
        /*0448*/ 	.word	0x0000eb00


	//   ....[48]....
        /*044c*/ 	.word	0x0000eba0


	//   ....[49]....
        /*0450*/ 	.word	0x0000ebc0


	//   ....[50]....
        /*0454*/ 	.word	0x0000ec40


	//   ....[51]....
        /*0458*/ 	.word	0x0000ec60


	//   ....[52]....
        /*045c*/ 	.word	0x0000ec70


	//   ....[53]....
        /*0460*/ 	.word	0x0000ec80


	//   ....[54]....
        /*0464*/ 	.word	0x0000f350


	//   ....[55]....
        /*0468*/ 	.word	0x0000f400


	//   ....[56]....
        /*046c*/ 	.word	0x0000f420


	//   ....[57]....
        /*0470*/ 	.word	0x0000f4d0


	//   ....[58]....
        /*0474*/ 	.word	0x0000f560


	//   ....[59]....
        /*0478*/ 	.word	0x0000f580


	//   ....[60]....
        /*047c*/ 	.word	0x0000f620


	//   ....[61]....
        /*0480*/ 	.word	0x0000f630


	//   ....[62]....
        /*0484*/ 	.word	0x0000f660


	//   ....[63]....
        /*0488*/ 	.word	0x0000f680


	//   ....[64]....
        /*048c*/ 	.word	0x0000f700


	//   ....[65]....
        /*0490*/ 	.word	0x0000f740


	//   ....[66]....
        /*0494*/ 	.word	0x0000f7d0


	//   ....[67]....
        /*0498*/ 	.word	0x0000f800


	//   ....[68]....
        /*049c*/ 	.word	0x0000f8b0


	//   ....[69]....
        /*04a0*/ 	.word	0x0000f900


	//   ....[70]....
        /*04a4*/ 	.word	0x00011bd0


	//   ....[71]....
        /*04a8*/ 	.word	0x000121d0


	//   ....[72]....
        /*04ac*/ 	.word	0x00012340


	//   ....[73]....
        /*04b0*/ 	.word	0x000123a0


	//   ....[74]....
        /*04b4*/ 	.word	0x000124e0


	//   ....[75]....
        /*04b8*/ 	.word	0x00012570


	//   ....[76]....
        /*04bc*/ 	.word	0x00012670


	//   ....[77]....
        /*04c0*/ 	.word	0x00012700


	//   ....[78]....
        /*04c4*/ 	.word	0x00012810


	//   ....[79]....
        /*04c8*/ 	.word	0x00012880


	//   ....[80]....
        /*04cc*/ 	.word	0x000129a0


	//   ....[81]....
        /*04d0*/ 	.word	0x00012a10


	//   ....[82]....
        /*04d4*/ 	.word	0x00012b30


	//   ....[83]....
        /*04d8*/ 	.word	0x00012ba0


	//   ....[84]....
        /*04dc*/ 	.word	0x00012cb0


	//   ....[85]....
        /*04e0*/ 	.word	0x00012d10


	//   ....[86]....
        /*04e4*/ 	.word	0x00012e10


	//   ....[87]....
        /*04e8*/ 	.word	0x00012e60


	//   ....[88]....
        /*04ec*/ 	.word	0x00012f00


	//   ....[89]....
        /*04f0*/ 	.word	0x00012fc0


	//   ....[90]....
        /*04f4*/ 	.word	0x000132e0


	//   ....[91]....
        /*04f8*/ 	.word	0x00013350


	//   ....[92]....
        /*04fc*/ 	.word	0x00013460


	//   ....[93]....
        /*0500*/ 	.word	0x000134c0


	//   ....[94]....
        /*0504*/ 	.word	0x000135d0


	//   ....[95]....
        /*0508*/ 	.word	0x00013620


	//   ....[96]....
        /*050c*/ 	.word	0x00013720


	//   ....[97]....
        /*0510*/ 	.word	0x00013780


	//   ....[98]....
        /*0514*/ 	.word	0x000138f0


	//   ....[99]....
        /*0518*/ 	.word	0x00013940


	//   ....[100]....
        /*051c*/ 	.word	0x00013a60


	//   ....[101]....
        /*0520*/ 	.word	0x00013ab0


	//   ....[102]....
        /*0524*/ 	.word	0x00013bc0


	//   ....[103]....
        /*0528*/ 	.word	0x00013c10


	//   ....[104]....
        /*052c*/ 	.word	0x00014020


	//----- nvinfo : EIATTR_REG_RECONFIG
	.align		4
.L_1503:
        /*0530*/ 	.byte	0x01, 0x54
	.zero		2


	//----- nvinfo : EIATTR_SYSCALL_OFFSETS
	.align		4
        /*0534*/ 	.byte	0x04, 0x46
        /*0536*/ 	.short	(.L_1505 - .L_1504)


	//   ....[0]....
.L_1504:
        /*0538*/ 	.word	0x000016d0


	//   ....[1]....
        /*053c*/ 	.word	0x0000daa0


	//   ....[2]....
        /*0540*/ 	.word	0x0000dbe0


	//   ....[3]....
        /*0544*/ 	.word	0x0000dcd0


	//   ....[4]....
        /*0548*/ 	.word	0x0000e3f0


	//   ....[5]....
        /*054c*/ 	.word	0x0000efa0


	//----- nvinfo : EIATTR_MBARRIER_INSTR_OFFSETS
	.align		4
.L_1505:
        /*0550*/ 	.byte	0x04, 0x39
        /*0552*/ 	.short	(.L_1507 - .L_1506)


	//   ....[0]....
.L_1506:
        /*0554*/ 	.word	0x00000260
        /*0558*/ 	.word	0x000000ff
        /*055c*/ 	.word	0x00032400
        /*0560*/ 	.short	0x0100
        /*0562*/ 	.byte	0x08
	.zero		1


	//   ....[1]....
        /*0564*/ 	.word	0x00000270
        /*0568*/ 	.word	0x000000ff
        /*056c*/ 	.word	0x00032410
        /*0570*/ 	.short	0x0100
        /*0572*/ 	.byte	0x08
	.zero		1


	//   ....[2]....
        /*0574*/ 	.word	0x00000280
        /*0578*/ 	.word	0x000000ff
        /*057c*/ 	.word	0x00032420
        /*0580*/ 	.short	0x0100
        /*0582*/ 	.byte	0x08
	.zero		1


	//   ....[3]....
        /*0584*/ 	.word	0x00000370
        /*0588*/ 	.word	0x000000ff
        /*058c*/ 	.word	0x00032430
        /*0590*/ 	.short	0x0100
        /*0592*/ 	.byte	0x08
	.zero		1


	//   ....[4]....
        /*0594*/ 	.word	0x00000380
        /*0598*/ 	.word	0x000000ff
        /*059c*/ 	.word	0x00032440
        /*05a0*/ 	.short	0x0100
        /*05a2*/ 	.byte	0x08
	.zero		1


	//   ....[5]....
        /*05a4*/ 	.word	0x00000390
        /*05a8*/ 	.word	0x000000ff
        /*05ac*/ 	.word	0x00032438
        /*05b0*/ 	.short	0x0100
        /*05b2*/ 	.byte	0x08
	.zero		1


	//   ....[6]....
        /*05b4*/ 	.word	0x000003a0
        /*05b8*/ 	.word	0x000000ff
        /*05bc*/ 	.word	0x00032448
        /*05c0*/ 	.short	0x0100
        /*05c2*/ 	.byte	0x08
	.zero		1


	//   ....[7]....
        /*05c4*/ 	.word	0x000004d0
        /*05c8*/ 	.word	0x000000ff
        /*05cc*/ 	.word	0x00032450
        /*05d0*/ 	.short	0x0100
        /*05d2*/ 	.byte	0x08
	.zero		1


	//   ....[8]....
        /*05d4*/ 	.word	0x000004e0
        /*05d8*/ 	.word	0x000000ff
        /*05dc*/ 	.word	0x00032460
        /*05e0*/ 	.short	0x0100
        /*05e2*/ 	.byte	0x08
	.zero		1


	//   ....[9]....
        /*05e4*/ 	.word	0x000004f0
        /*05e8*/ 	.word	0x000000ff
        /*05ec*/ 	.word	0x00032458
        /*05f0*/ 	.short	0x0100
        /*05f2*/ 	.byte	0x08
	.zero		1


	//   ....[10]....
        /*05f4*/ 	.word	0x00000500
        /*05f8*/ 	.word	0x000000ff
        /*05fc*/ 	.word	0x00032468
        /*0600*/ 	.short	0x0100
        /*0602*/ 	.byte	0x08
	.zero		1


	//   ....[11]....
        /*0604*/ 	.word	0x000005f0
        /*0608*/ 	.word	0x000000ff
        /*060c*/ 	.word	0x00032470
        /*0610*/ 	.short	0x0100
        /*0612*/ 	.byte	0x06
	.zero		1


	//   ....[12]....
        /*0614*/ 	.word	0x00000600
        /*0618*/ 	.word	0x000000ff
        /*061c*/ 	.word	0x00032480
        /*0620*/ 	.short	0x0100
        /*0622*/ 	.byte	0x06
	.zero		1


	//   ....[13]....
        /*0624*/ 	.word	0x00000610
        /*0628*/ 	.word	0x000000ff
        /*062c*/ 	.word	0x00032478
        /*0630*/ 	.short	0x0100
        /*0632*/ 	.byte	0x06
	.zero		1


	//   ....[14]....
        /*0634*/ 	.word	0x00000620
        /*0638*/ 	.word	0x000000ff
        /*063c*/ 	.word	0x00032488
        /*0640*/ 	.short	0x0100
        /*0642*/ 	.byte	0x06
	.zero		1


	//   ....[15]....
        /*0644*/ 	.word	0x00000750
        /*0648*/ 	.word	0x000000ff
        /*064c*/ 	.word	0x00032490
        /*0650*/ 	.short	0x0100
        /*0652*/ 	.byte	0x08
	.zero		1


	//   ....[16]....
        /*0654*/ 	.word	0x00000760
        /*0658*/ 	.word	0x000000ff
        /*065c*/ 	.word	0x000324a0
        /*0660*/ 	.short	0x0100
        /*0662*/ 	.byte	0x08
	.zero		1


	//   ....[17]....
        /*0664*/ 	.word	0x00000770
        /*0668*/ 	.word	0x000000ff
        /*066c*/ 	.word	0x00032498
        /*0670*/ 	.short	0x0100
        /*0672*/ 	.byte	0x08
	.zero		1


	//   ....[18]....
        /*0674*/ 	.word	0x00000780
        /*0678*/ 	.word	0x000000ff
        /*067c*/ 	.word	0x000324a8
        /*0680*/ 	.short	0x0100
        /*0682*/ 	.byte	0x08
	.zero		1


	//   ....[19]....
        /*0684*/ 	.word	0x000008b0
        /*0688*/ 	.word	0x000000ff
        /*068c*/ 	.word	0x000324b0
        /*0690*/ 	.short	0x0100
        /*0692*/ 	.byte	0x08
	.zero		1


	//   ....[20]....
        /*0694*/ 	.word	0x000008c0
        /*0698*/ 	.word	0x000000ff
        /*069c*/ 	.word	0x000324c0
        /*06a0*/ 	.short	0x0100
        /*06a2*/ 	.byte	0x08
	.zero		1


	//   ....[21]....
        /*06a4*/ 	.word	0x000008d0
        /*06a8*/ 	.word	0x000000ff
        /*06ac*/ 	.word	0x000324b8
        /*06b0*/ 	.short	0x0100
        /*06b2*/ 	.byte	0x08
	.zero		1


	//   ....[22]....
        /*06b4*/ 	.word	0x000008e0
        /*06b8*/ 	.word	0x000000ff
        /*06bc*/ 	.word	0x000324c8
        /*06c0*/ 	.short	0x0100
        /*06c2*/ 	.byte	0x08
	.zero		1


	//   ....[23]....
        /*06c4*/ 	.word	0x00001710
        /*06c8*/ 	.word	0x000000ff
        /*06cc*/ 	.word	0x00032400
        /*06d0*/ 	.short	0x010a
        /*06d2*/ 	.byte	0x04
	.zero		1


	//   ....[24]....
        /*06d4*/ 	.word	0x000017b0
        /*06d8*/ 	.word	0x000000ff
        /*06dc*/ 	.word	0x00032430
        /*06e0*/ 	.short	0x010a
        /*06e2*/ 	.byte	0x04
	.zero		1


	//   ....[25]....
        /*06e4*/ 	.word	0x00001800
        /*06e8*/ 	.word	0x000000ff
        /*06ec*/ 	.word	0x00032430
        /*06f0*/ 	.short	0x010a
        /*06f2*/ 	.byte	0x04
	.zero		1


	//   ....[26]....
        /*06f4*/ 	.word	0x00001b10
        /*06f8*/ 	.word	0x000000ff
        /*06fc*/ 	.word	0x00032410
        /*0700*/ 	.short	0x010a
        /*0702*/ 	.byte	0x08
	.zero		1


	//   ....[27]....
        /*0704*/ 	.word	0x00001b60
        /*0708*/ 	.word	0x000000ff
        /*070c*/ 	.word	0x00032450
        /*0710*/ 	.short	0x010a
        /*0712*/ 	.byte	0x04
	.zero		1


	//   ....[28]....
        /*0714*/ 	.word	0x00001bb0
        /*0718*/ 	.word	0x000000ff
        /*071c*/ 	.word	0x00032450
        /*0720*/ 	.short	0x010a
        /*0722*/ 	.byte	0x04
	.zero		1


	//   ....[29]....
        /*0724*/ 	.word	0x00003c50
        /*0728*/ 	.word	0x0000000d
        /*072c*/ 	.word	0x00000000
        /*0730*/ 	.short	0x0101
        /*0732*/ 	.byte	0x3f
	.zero		1


	//   ....[30]....
        /*0734*/ 	.word	0x000046e0
        /*0738*/ 	.word	0x000000aa
        /*073c*/ 	.word	0x00000000
        /*0740*/ 	.short	0x0101
        /*0742*/ 	.byte	0x3f
	.zero		1


	//   ....[31]....
        /*0744*/ 	.word	0x00004800
        /*0748*/ 	.word	0x000000ff
        /*074c*/ 	.word	0x00032430
        /*0750*/ 	.short	0x010a
        /*0752*/ 	.byte	0x05
	.zero		1


	//   ....[32]....
        /*0754*/ 	.word	0x00004840
        /*0758*/ 	.word	0x000000ff
        /*075c*/ 	.word	0x00032430
        /*0760*/ 	.short	0x010a
        /*0762*/ 	.byte	0x05
	.zero		1


	//   ....[33]....
        /*0764*/ 	.word	0x00004b90
        /*0768*/ 	.word	0x000000ff
        /*076c*/ 	.word	0x00032450
        /*0770*/ 	.short	0x010a
        /*0772*/ 	.byte	0x05
	.zero		1


	//   ....[34]....
        /*0774*/ 	.word	0x00004bd0
        /*0778*/ 	.word	0x000000ff
        /*077c*/ 	.word	0x00032450
        /*0780*/ 	.short	0x010a
        /*0782*/ 	.byte	0x05
	.zero		1


	//   ....[35]....
        /*0784*/ 	.word	0x00006620
        /*0788*/ 	.word	0x00000098
        /*078c*/ 	.word	0x00000000
        /*0790*/ 	.short	0x0101
        /*0792*/ 	.byte	0x3f
	.zero		1


	//   ....[36]....
        /*0794*/ 	.word	0x000079a0
        /*0798*/ 	.word	0x000000b2
        /*079c*/ 	.word	0x00000000
        /*07a0*/ 	.short	0x0101
        /*07a2*/ 	.byte	0x3f
	.zero		1


	//   ....[37]....
        /*07a4*/ 	.word	0x00007af0
        /*07a8*/ 	.word	0x000000ff
        /*07ac*/ 	.word	0x00032430
        /*07b0*/ 	.short	0x010a
        /*07b2*/ 	.byte	0x07
	.zero		1


	//   ....[38]....
        /*07b4*/ 	.word	0x00007b30
        /*07b8*/ 	.word	0x000000ff
        /*07bc*/ 	.word	0x00032430
        /*07c0*/ 	.short	0x010a
        /*07c2*/ 	.byte	0x07
	.zero		1


	//   ....[39]....
        /*07c4*/ 	.word	0x00007d50
        /*07c8*/ 	.word	0x000000ff
        /*07cc*/ 	.word	0x00032450
        /*07d0*/ 	.short	0x010a
        /*07d2*/ 	.byte	0x07
	.zero		1


	//   ....[40]....
        /*07d4*/ 	.word	0x00007d90
        /*07d8*/ 	.word	0x000000ff
        /*07dc*/ 	.word	0x00032450
        /*07e0*/ 	.short	0x010a
        /*07e2*/ 	.byte	0x07
	.zero		1


	//   ....[41]....
        /*07e4*/ 	.word	0x00008f20
        /*07e8*/ 	.word	0x00000098
        /*07ec*/ 	.word	0x00000000
        /*07f0*/ 	.short	0x0101
        /*07f2*/ 	.byte	0x3f
	.zero		1


	//   ....[42]....
        /*07f4*/ 	.word	0x0000a2c0
        /*07f8*/ 	.word	0x000000d2
        /*07fc*/ 	.word	0x00000000
        /*0800*/ 	.short	0x0101
        /*0802*/ 	.byte	0x3f
	.zero		1


	//   ....[43]....
        /*0804*/ 	.word	0x0000b5c0
        /*0808*/ 	.word	0x000000ff
        /*080c*/ 	.word	0x00000000
        /*0810*/ 	.short	0x0101
        /*0812*/ 	.byte	0x04
	.zero		1


	//   ....[44]....
        /*0814*/ 	.word	0x0000e0b0
        /*0818*/ 	.word	0x000000ff
        /*081c*/ 	.word	0x00032440
        /*0820*/ 	.short	0x010a
        /*0822*/ 	.byte	0x26
	.zero		1


	//   ....[45]....
        /*0824*/ 	.word	0x0000edb0
        /*0828*/ 	.word	0x000000ff
        /*082c*/ 	.word	0x00032400
        /*0830*/ 	.short	0x0107
        /*0832*/ 	.byte	0x26
	.zero		1


	//   ....[46]....
        /*0834*/ 	.word	0x0000ee30
        /*0838*/ 	.word	0x000000ff
        /*083c*/ 	.word	0x00032400
        /*0840*/ 	.short	0x0101
        /*0842*/ 	.byte	0x26
	.zero		1


	//   ....[47]....
        /*0844*/ 	.word	0x0000fab0
        /*0848*/ 	.word	0x000000ff
        /*084c*/ 	.word	0x00032410
        /*0850*/ 	.short	0x0107
        /*0852*/ 	.byte	0x26
	.zero		1


	//   ....[48]....
        /*0854*/ 	.word	0x0000fb10
        /*0858*/ 	.word	0x000000ff
        /*085c*/ 	.word	0x00032410
        /*0860*/ 	.short	0x0101
        /*0862*/ 	.byte	0x26
	.zero		1


	//   ....[49]....
        /*0864*/ 	.word	0x0000fb20
        /*0868*/ 	.word	0x000000ff
        /*086c*/ 	.word	0x00032420
        /*0870*/ 	.short	0x010a
        /*0872*/ 	.byte	0x26
	.zero		1


	//   ....[50]....
        /*0874*/ 	.word	0x0000fb80
        /*0878*/ 	.word	0x000000ff
        /*087c*/ 	.word	0x00032460
        /*0880*/ 	.short	0x010a
        /*0882*/ 	.byte	0x26
	.zero		1


	//   ....[51]....
        /*0884*/ 	.word	0x00010400
        /*0888*/ 	.word	0x000000ff
        /*088c*/ 	.word	0x00032448
        /*0890*/ 	.short	0x010a
        /*0892*/ 	.byte	0x26
	.zero		1


	//   ....[52]....
        /*0894*/ 	.word	0x000105d0
        /*0898*/ 	.word	0x000000ff
        /*089c*/ 	.word	0x00032468
        /*08a0*/ 	.short	0x010a
        /*08a2*/ 	.byte	0x26
	.zero		1


	//   ....[53]....
        /*08a4*/ 	.word	0x00010c30
        /*08a8*/ 	.word	0x000000ff
        /*08ac*/ 	.word	0x00032440
        /*08b0*/ 	.short	0x010a
        /*08b2*/ 	.byte	0x26
	.zero		1


	//   ....[54]....
        /*08b4*/ 	.word	0x00010e10
        /*08b8*/ 	.word	0x000000ff
        /*08bc*/ 	.word	0x00032460
        /*08c0*/ 	.short	0x010a
        /*08c2*/ 	.byte	0x26
	.zero		1


	//   ....[55]....
        /*08c4*/ 	.word	0x000114a0
        /*08c8*/ 	.word	0x000000ff
        /*08cc*/ 	.word	0x00032448
        /*08d0*/ 	.short	0x010a
        /*08d2*/ 	.byte	0x26
	.zero		1


	//   ....[56]....
        /*08d4*/ 	.word	0x00011680
        /*08d8*/ 	.word	0x000000ff
        /*08dc*/ 	.word	0x00032468
        /*08e0*/ 	.short	0x010a
        /*08e2*/ 	.byte	0x26
	.zero		1


	//   ....[57]....
        /*08e4*/ 	.word	0x00011b60
        /*08e8*/ 	.word	0x00000002
        /*08ec*/ 	.word	0x00032420
        /*08f0*/ 	.short	0x010a
        /*08f2*/ 	.byte	0x3f
	.zero		1


	//   ....[58]....
        /*08f4*/ 	.word	0x00011ce0
        /*08f8*/ 	.word	0x00000007
        /*08fc*/ 	.word	0x00000000
        /*0900*/ 	.short	0x010a
        /*0902*/ 	.byte	0x3f
	.zero		1


	//   ....[59]....
        /*0904*/ 	.word	0x00011d50
        /*0908*/ 	.word	0x00000005
        /*090c*/ 	.word	0x00000000
        /*0910*/ 	.short	0x010a
        /*0912*/ 	.byte	0x3f
	.zero		1


	//   ....[60]....
        /*0914*/ 	.word	0x00011db0
        /*0918*/ 	.word	0x00000005
        /*091c*/ 	.word	0x00000000
        /*0920*/ 	.short	0x010a
        /*0922*/ 	.byte	0x3f
	.zero		1


	//   ....[61]....
        /*0924*/ 	.word	0x00011de0
        /*0928*/ 	.word	0x00000003
        /*092c*/ 	.word	0x00000000
        /*0930*/ 	.short	0x010a
        /*0932*/ 	.byte	0x3f
	.zero		1


	//   ....[62]....
        /*0934*/ 	.word	0x00011e60
        /*0938*/ 	.word	0x00000003
        /*093c*/ 	.word	0x00032400
        /*0940*/ 	.short	0x010a
        /*0942*/ 	.byte	0x3f
	.zero		1


	//   ....[63]....
        /*0944*/ 	.word	0x00011ed0
        /*0948*/ 	.word	0x00000003
        /*094c*/ 	.word	0x00032430
        /*0950*/ 	.short	0x010a
        /*0952*/ 	.byte	0x3f
	.zero		1


	//   ....[64]....
        /*0954*/ 	.word	0x00011f40
        /*0958*/ 	.word	0x00000003
        /*095c*/ 	.word	0x00032410
        /*0960*/ 	.short	0x010a
        /*0962*/ 	.byte	0x3f
	.zero		1


	//   ....[65]....
        /*0964*/ 	.word	0x00011fb0
        /*0968*/ 	.word	0x00000003
        /*096c*/ 	.word	0x00032450
        /*0970*/ 	.short	0x010a
        /*0972*/ 	.byte	0x3f
	.zero		1


	//   ....[66]....
        /*0974*/ 	.word	0x00012010
        /*0978*/ 	.word	0x00000098
        /*097c*/ 	.word	0x00032430
        /*0980*/ 	.short	0x010a
        /*0982*/ 	.byte	0x3f
	.zero		1


	//   ....[67]....
        /*0984*/ 	.word	0x00012070
        /*0988*/ 	.word	0x000000ce
        /*098c*/ 	.word	0x00032450
        /*0990*/ 	.short	0x010a
        /*0992*/ 	.byte	0x3f
	.zero		1


	//   ....[68]....
        /*0994*/ 	.word	0x000120d0
        /*0998*/ 	.word	0x00000099
        /*099c*/ 	.word	0x00032430
        /*09a0*/ 	.short	0x010a
        /*09a2*/ 	.byte	0x3f
	.zero		1


	//   ....[69]....
        /*09a4*/ 	.word	0x00012130
        /*09a8*/ 	.word	0x000000cd
        /*09ac*/ 	.word	0x00032450
        /*09b0*/ 	.short	0x010a
        /*09b2*/ 	.byte	0x3f
	.zero		1


	//   ....[70]....
        /*09b4*/ 	.word	0x00012290
        /*09b8*/ 	.word	0x00000003
        /*09bc*/ 	.word	0x00032440
        /*09c0*/ 	.short	0x010a
        /*09c2*/ 	.byte	0x3f
	.zero		1


	//   ....[71]....
        /*09c4*/ 	.word	0x00013c50
        /*09c8*/ 	.word	0x00000003
        /*09cc*/ 	.word	0x00032420
        /*09d0*/ 	.short	0x010a
        /*09d2*/ 	.byte	0x3f
	.zero		1


	//   ....[72]....
        /*09d4*/ 	.word	0x00013cb0
        /*09d8*/ 	.word	0x00000003
        /*09dc*/ 	.word	0x00032460
        /*09e0*/ 	.short	0x010a
        /*09e2*/ 	.byte	0x3f
	.zero		1


	//   ....[73]....
        /*09e4*/ 	.word	0x00013d10
        /*09e8*/ 	.word	0x00000003
        /*09ec*/ 	.word	0x00032448
        /*09f0*/ 	.short	0x010a
        /*09f2*/ 	.byte	0x3f
	.zero		1


	//   ....[74]....
        /*09f4*/ 	.word	0x00013d70
        /*09f8*/ 	.word	0x00000003
        /*09fc*/ 	.word	0x00032468
        /*0a00*/ 	.short	0x010a
        /*0a02*/ 	.byte	0x3f
	.zero		1


	//   ....[75]....
        /*0a04*/ 	.word	0x00013dd0
        /*0a08*/ 	.word	0x00000003
        /*0a0c*/ 	.word	0x00032440
        /*0a10*/ 	.short	0x010a
        /*0a12*/ 	.byte	0x3f
	.zero		1


	//   ....[76]....
        /*0a14*/ 	.word	0x00013e30
        /*0a18*/ 	.word	0x00000003
        /*0a1c*/ 	.word	0x00032460
        /*0a20*/ 	.short	0x010a
        /*0a22*/ 	.byte	0x3f
	.zero		1


	//   ....[77]....
        /*0a24*/ 	.word	0x00013e90
        /*0a28*/ 	.word	0x00000003
        /*0a2c*/ 	.word	0x00032448
        /*0a30*/ 	.short	0x010a
        /*0a32*/ 	.byte	0x3f
	.zero		1


	//   ....[78]....
        /*0a34*/ 	.word	0x00013ef0
        /*0a38*/ 	.word	0x00000003
        /*0a3c*/ 	.word	0x00032468
        /*0a40*/ 	.short	0x010a
        /*0a42*/ 	.byte	0x3f
	.zero		1


	//   ....[79]....
        /*0a44*/ 	.word	0x00013f40
        /*0a48*/ 	.word	0x00000002
        /*0a4c*/ 	.word	0x00032420
        /*0a50*/ 	.short	0x010a
        /*0a52*/ 	.byte	0x3f
	.zero		1


	//   ....[80]....
        /*0a54*/ 	.word	0x000140e0
        /*0a58*/ 	.word	0x00000007
        /*0a5c*/ 	.word	0x00000000
        /*0a60*/ 	.short	0x010a
        /*0a62*/ 	.byte	0x3f
	.zero		1


	//   ....[81]....
        /*0a64*/ 	.word	0x00014130
        /*0a68*/ 	.word	0x00000005
        /*0a6c*/ 	.word	0x00000000
        /*0a70*/ 	.short	0x010a
        /*0a72*/ 	.byte	0x3f
	.zero		1


	//   ....[82]....
        /*0a74*/ 	.word	0x00014180
        /*0a78*/ 	.word	0x00000005
        /*0a7c*/ 	.word	0x00000000
        /*0a80*/ 	.short	0x010a
        /*0a82*/ 	.byte	0x3f
	.zero		1


	//----- nvinfo : EIATTR_NUM_MBARRIERS
	.align		4
.L_1507:
        /*0a84*/ 	.byte	0x03, 0x38
        /*0a86*/ 	.short	0x0017


	//----- nvinfo : EIATTR_EXIT_INSTR_OFFSETS
	.align		4
        /*0a88*/ 	.byte	0x04, 0x1c
        /*0a8a*/ 	.short	(.L_1509 - .L_1508)


	//   ....[0]....
.L_1508:
        /*0a8c*/ 	.word	0x00011e30


	//----- nvinfo : EIATTR_MAX_THREADS
	.align		4
.L_1509:
        /*0a90*/ 	.byte	0x04, 0x05
        /*0a92*/ 	.short	(.L_1511 - .L_1510)
.L_1510:
        /*0a94*/ 	.word	0x00000180
        /*0a98*/ 	.word	0x00000001
        /*0a9c*/ 	.word	0x00000001


	//----- nvinfo : EIATTR_CRS_STACK_SIZE
	.align		4
.L_1511:
        /*0aa0*/ 	.byte	0x04, 0x1e
        /*0aa2*/ 	.short	(.L_1513 - .L_1512)
.L_1512:
        /*0aa4*/ 	.word	0x00000000


	//----- nvinfo : EIATTR_CBANK_PARAM_SIZE
	.align		4
.L_1513:
        /*0aa8*/ 	.byte	0x03, 0x19
        /*0aaa*/ 	.short	0x0b70


	//----- nvinfo : EIATTR_PARAM_CBANK
	.align		4
        /*0aac*/ 	.byte	0x04, 0x0a
        /*0aae*/ 	.short	(.L_1515 - .L_1514)
	.align		4
.L_1514:
        /*0ab0*/ 	.word	index@(.nv.constant0._ZN7cutlass13device_kernelIN5flash11enable_sm90INS1_16FlashAttnFwdSm90INS1_25CollectiveMainloopFwdSm90ILi2EN4cute5tupleIJNS5_1CILi1EEES8_S8_EEENS6_IJNS7_ILi128EEENS7_ILi96EEENS7_ILi64EEEEEELi256ENS_6half_tEfNS_4arch4Sm90ELb1ELb0ELb1ELb0ELb0ELb0ELb1ELb1ELb0ELb1ELb1ELb0EEENS1_21CollectiveEpilogueFwdINS6_IJSA_NS7_ILi256EEESB_EEES9_SE_SG_Li256ELb0ELb1ELb1ELb0EEENS1_19SingleTileSchedulerILb0ELb1ELb1ELi128EEEEEEEEEvNT_6ParamsE)
        /*0ab4*/ 	.short	0x0210
        /*0ab6*/ 	.short	0x0b70


	//----- nvinfo : EIATTR_SW_WAR
	.align		4
.L_1515:
        /*0ab8*/ 	.byte	0x04, 0x36
        /*0aba*/ 	.short	(.L_1517 - .L_1516)
.L_1516:
        /*0abc*/ 	.word	0x00000008
.L_1517:


//--------------------- .nv.info._ZN7cutlass13device_kernelIN5flash11enable_sm90INS1_16FlashAttnFwdSm90INS1_25CollectiveMainloopFwdSm90ILi2EN4cute5tupleIJNS5_1CILi1EEES8_S8_EEENS6_IJNS7_ILi128EEENS7_ILi96EEENS7_ILi64EEEEEELi256ENS_6half_tEfNS_4arch4Sm90ELb1ELb0ELb1ELb1ELb0ELb0ELb0ELb1ELb0ELb1ELb1ELb0EEENS1_21CollectiveEpilogueFwdINS6_IJSA_NS7_ILi256EEESB_EEES9_SE_SG_Li256ELb1ELb1ELb1ELb0EEENS1_36VarlenDynamicPersistentTileSchedulerILi128ELi96ELi256ELi128ELb1ELb1ELb1ELb1ELb1ELb1EEEEEEEEEvNT_6ParamsE --------------------------
	.section	.nv.info._ZN7cutlass13device_kernelIN5flash11enable_sm90INS1_16FlashAttnFwdSm90INS1_25CollectiveMainloopFwdSm90ILi2EN4cute5tupleIJNS5_1CILi1EEES8_S8_EEENS6_IJNS7_ILi128EEENS7_ILi96EEENS7_ILi64EEEEEELi256ENS_6half_tEfNS_4arch4Sm90ELb1ELb0ELb1ELb1ELb0ELb0ELb0ELb1ELb0ELb1ELb1ELb0EEENS1_21CollectiveEpilogueFwdINS6_IJSA_NS7_ILi256EEESB_EEES9_SE_SG_Li256ELb1ELb1ELb1ELb0EEENS1_36VarlenDynamicPersistentTileSchedulerILi128ELi96ELi256ELi128ELb1ELb1ELb1ELb1ELb1ELb1EEEEEEEEEvNT_6ParamsE,"",@"SHT_CUDA_INFO"
	.sectionflags	@""
	.align	4


	//----- nvinfo : EIATTR_CUDA_API_VERSION
	.align		4
        /*0000*/ 	.byte	0x04, 0x37
        /*0002*/ 	.short	(.L_1519 - .L_1518)
.L_1518:
        /*0004*/ 	.word	0x00000082


	//----- nvinfo : EIATTR_KPARAM_INFO
	.align		4
.L_1519:
        /*0008*/ 	.byte	0x04, 0x17
        /*000a*/ 	.short	(.L_1521 - .L_1520)
.L_1520:
        /*000c*/ 	.word	0x00000000
        /*0010*/ 	.short	0x0000
        /*0012*/ 	.short	0x0070
        /*0014*/ 	.byte	0x00, 0xf0, 0x01, 0x2a


	//----- nvinfo : EIATTR_SPARSE_MMA_MASK
	.align		4
.L_1521:
        /*0018*/ 	.byte	0x03, 0x50
        /*001a*/ 	.short	0x0000


	//----- nvinfo : EIATTR_MAXREG_COUNT
	.align		4
        /*001c*/ 	.byte	0x03, 0x1b
        /*001e*/ 	.short	0x00a8


	//----- nvinfo : EIATTR_NUM_BARRIERS
	.align		4
        /*0020*/ 	.byte	0x02, 0x4c
        /*0022*/ 	.byte	0x10
	.zero		1


	//----- nvinfo : EIATTR_EXTERNS
	.align		4
        /*0024*/ 	.byte	0x04, 0x0f
        /*0026*/ 	.short	(.L_1523 - .L_1522)


	//   ....[0]....
	.align		4
.L_1522:
        /*0028*/ 	.word	index@(__assertfail)


	//----- nvinfo : EIATTR_ANNOTATIONS
	.align		4
.L_1523:
        /*002c*/ 	.byte	0x04, 0x55
        /*002e*/ 	.short	(.L_1525 - .L_1524)


	//   ....[0]....
.L_1524:
        /* <DEDUP_REMOVED lines=69> */


	//----- nvinfo : EIATTR_MERCURY_ISA_VERSION
	.align		4
.L_1525:
        /*0470*/ 	.byte	0x03, 0x5f
        /*0472*/ 	.short	0x0101


	//----- nvinfo : EIATTR_UNUSED_LOAD_BYTE_OFFSET
	.align		4
        /*0474*/ 	.byte	0x04, 0x44
        /*0476*/ 	.short	(.L_1527 - .L_1526)


	//   ....[0]....
.L_1526:
        /*0478*/ 	.word	0x00000a30
        /*047c*/ 	.word	0x0000fff0


	//   ....[1]....
        /*0480*/ 	.word	0x00009e90
        /*0484*/ 	.word	0x0000fff0


	//----- nvinfo : EIATTR_INT_WARP_WIDE_INSTR_OFFSETS
	.align		4
.L_1527:
        /*0488*/ 	.byte	0x04, 0x31
        /*048a*/ 	.short	(.L_1529 - .L_1528)


	//   ....[0]....
.L_1528:
        /*048c*/ 	.word	0x00000130


	//   ....[1]....
        /*0490*/ 	.word	0x00000170


	//   ....[2]....
        /*0494*/ 	.word	0x000001e0


	//   ....[3]....
        /*0498*/ 	.word	0x00004190


	//   ....[4]....
        /*049c*/ 	.word	0x00010110


	//   ....[5]....
        /*04a0*/ 	.word	0x000101a0


	//   ....[6]....
        /*04a4*/ 	.word	0x00013dd0


	//   ....[7]....
        /*04a8*/ 	.word	0x00013e60


	//----- nvinfo : EIATTR_COOP_GROUP_MASK_REGIDS
	.align		4
.L_1529:
        /*04ac*/ 	.byte	0x04, 0x29
        /*04ae*/ 	.short	(.L_1531 - .L_1530)


	//   ....[0]....
.L_1530:
        /*04b0*/ 	.word	0xffffffff


	//   ....[1]....
        /*04b4*/ 	.word	0xffffffff


	//   ....[2]....
        /*04b8*/ 	.word	0xffffffff


	//   ....[3]....
        /*04bc*/ 	.word	0xffffffff


	//   ....[4]....
        /*04c0*/ 	.word	0xffffffff


	//   ....[5]....
        /*04c4*/ 	.word	0xffffffff


	//   ....[6]....
        /*04c8*/ 	.word	0xffffffff


	//   ....[7]....
        /*04cc*/ 	.word	0xffffffff


	//   ....[8]....
        /*04d0*/ 	.word	0xffffffff


	//   ....[9]....
        /*04d4*/ 	.word	0xffffffff


	//   ....[10]....
        /*04d8*/ 	.word	0xffffffff


	//   ....[11]....
        /*04dc*/ 	.word	0xffffffff


	//   ....[12]....
        /*04e0*/ 	.word	0xffffffff


	//   ....[13]....
        /*04e4*/ 	.word	0xffffffff


	//   ....[14]....
        /*04e8*/ 	.word	0xffffffff


	//   ....[15]....
        /*04ec*/ 	.word	0xffffffff


	//   ....[16]....
        /*04f0*/ 	.word	0xffffffff


	//   ....[17]....
        /*04f4*/ 	.word	0xffffffff


	//   ....[18]....
        /*04f8*/ 	.word	0xffffffff


	//   ....[19]....
        /*04fc*/ 	.word	0xffffffff


	//   ....[20]....
        /*0500*/ 	.word	0xffffffff


	//   ....[21]....
        /*0504*/ 	.word	0xffffffff


	//   ....[22]....
        /*0508*/ 	.word	0xffffffff


	//   ....[23]....
        /*050c*/ 	.word	0xffffffff


	//   ....[24]....
        /*0510*/ 	.word	0xffffffff


	//   ....[25]....
        /*0514*/ 	.word	0xffffffff


	//   ....[26]....
        /*0518*/ 	.word	0xffffffff


	//   ....[27]....
        /*051c*/ 	.word	0xffffffff


	//   ....[28]....
        /*0520*/ 	.word	0xffffffff


	//   ....[29]....
        /*0524*/ 	.word	0xffffffff


	//   ....[30]....
        /*0528*/ 	.word	0xffffffff


	//   ....[31]....
        /*052c*/ 	.word	0xffffffff


	//   ....[32]....
        /*0530*/ 	.word	0xffffffff


	//   ....[33]....
        /*0534*/ 	.word	0xffffffff


	//   ....[34]....
        /*0538*/ 	.word	0xffffffff


	//   ....[35]....
        /*053c*/ 	.word	0xffffffff


	//   ....[36]....
        /*0540*/ 	.word	0xffffffff


	//   ....[37]....
        /*0544*/ 	.word	0xffffffff


	//   ....[38]....
        /*0548*/ 	.word	0xffffffff


	//   ....[39]....
        /*054c*/ 	.word	0xffffffff


	//   ....[40]....
        /*0550*/ 	.word	0xffffffff


	//   ....[41]....
        /*0554*/ 	.word	0xffffffff


	//   ....[42]....
        /*0558*/ 	.word	0xffffffff


	//   ....[43]....
        /*055c*/ 	.word	0xffffffff


	//   ....[44]....
        /*0560*/ 	.word	0xffffffff


	//   ....[45]....
        /*0564*/ 	.word	0xffffffff


	//   ....[46]....
        /*0568*/ 	.word	0xffffffff


	//   ....[47]....
        /*056c*/ 	.word	0xffffffff


	//   ....[48]....
        /*0570*/ 	.word	0xffffffff


	//   ....[49]....
        /*0574*/ 	.word	0xffffffff


	//   ....[50]....
        /*0578*/ 	.word	0xffffffff


	//   ....[51]....
        /*057c*/ 	.word	0xffffffff


	//   ....[52]....
        /*0580*/ 	.word	0xffffffff


	//   ....[53]....
        /*0584*/ 	.word	0xffffffff


	//   ....[54]....
        /*0588*/ 	.word	0xffffffff


	//   ....[55]....
        /*058c*/ 	.word	0xffffffff


	//   ....[56]....
        /*0590*/ 	.word	0xffffffff


	//   ....[57]....
        /*0594*/ 	.word	0xffffffff


	//   ....[58]....
        /*0598*/ 	.word	0xffffffff


	//   ....[59]....
        /*059c*/ 	.word	0xffffffff


	//   ....[60]....
        /*05a0*/ 	.word	0xffffffff


	//   ....[61]....
        /*05a4*/ 	.word	0xffffffff


	//   ....[62]....
        /*05a8*/ 	.word	0xffffffff


	//   ....[63]....
        /*05ac*/ 	.word	0xffffffff


	//   ....[64]....
        /*05b0*/ 	.word	0xffffffff


	//   ....[65]....
        /*05b4*/ 	.word	0xffffffff


	//   ....[66]....
        /*05b8*/ 	.word	0xffffffff


	//   ....[67]....
        /*05bc*/ 	.word	0xffffffff


	//   ....[68]....
        /*05c0*/ 	.word	0xffffffff


	//   ....[69]....
        /*05c4*/ 	.word	0xffffffff


	//   ....[70]....
        /*05c8*/ 	.word	0xffffffff


	//   ....[71]....
        /*05cc*/ 	.word	0xffffffff


	//   ....[72]....
        /*05d0*/ 	.word	0xffffffff


	//   ....[73]....
        /*05d4*/ 	.word	0xffffffff


	//   ....[74]....
        /*05d8*/ 	.word	0xffffffff


	//   ....[75]....
        /*05dc*/ 	.word	0xffffffff


	//   ....[76]....
        /*05e0*/ 	.word	0xffffffff


	//   ....[77]....
        /*05e4*/ 	.word	0xffffffff


	//   ....[78]....
        /*05e8*/ 	.word	0xffffffff


	//   ....[79]....
        /*05ec*/ 	.word	0xffffffff


	//   ....[80]....
        /*05f0*/ 	.word	0xffffffff


	//   ....[81]....
        /*05f4*/ 	.word	0xffffffff


	//   ....[82]....
        /*05f8*/ 	.word	0xffffffff


	//   ....[83]....
        /*05fc*/ 	.word	0xffffffff


	//   ....[84]....
        /*0600*/ 	.word	0xffffffff


	//   ....[85]....
        /*0604*/ 	.word	0xffffffff


	//   ....[86]....
        /*0608*/ 	.word	0xffffffff


	//   ....[87]....
        /*060c*/ 	.word	0xffffffff


	//   ....[88]....
        /*0610*/ 	.word	0xffffffff


	//   ....[89]....
        /*0614*/ 	.word	0xffffffff


	//   ....[90]....
        /*0618*/ 	.word	0xffffffff


	//   ....[91]....
        /*061c*/ 	.word	0xffffffff


	//   ....[92]....
        /*0620*/ 	.word	0xffffffff


	//   ....[93]....
        /*0624*/ 	.word	0xffffffff


	//   ....[94]....
        /*0628*/ 	.word	0xffffffff


	//   ....[95]....
        /*062c*/ 	.word	0xffffffff


	//   ....[96]....
        /*0630*/ 	.word	0xffffffff


	//   ....[97]....
        /*0634*/ 	.word	0xffffffff


	//   ....[98]....
        /*0638*/ 	.word	0xffffffff


	//   ....[99]....
        /*063c*/ 	.word	0xffffffff


	//   ....[100]....
        /*0640*/ 	.word	0xffffffff


	//   ....[101]....
        /*0644*/ 	.word	0xffffffff


	//   ....[102]....
        /*0648*/ 	.word	0xffffffff


	//   ....[103]....
        /*064c*/ 	.word	0xffffffff


	//   ....[104]....
        /*0650*/ 	.word	0xffffffff


	//   ....[105]....
        /*0654*/ 	.word	0x0500000f


	//   ....[106]....
        /*0658*/ 	.word	0x0500000f


	//   ....[107]....
        /*065c*/ 	.word	0x0500000f


	//   ....[108]....
        /*0660*/ 	.word	0x0500000f


	//   ....[109]....
        /*0664*/ 	.word	0x0500000f


	//   ....[110]....
        /*0668*/ 	.word	0x0500000f


	//   ....[111]....
        /*066c*/ 	.word	0x0500000f


	//   ....[112]....
        /*0670*/ 	.word	0x0500000f


	//   ....[113]....
        /*0674*/ 	.word	0x0500000f


	//   ....[114]....
        /*0678*/ 	.word	0x0500000f


	//   ....[115]....
        /*067c*/ 	.word	0x0500000f


	//   ....[116]....
        /*0680*/ 	.word	0x0500000f


	//   ....[117]....
        /*0684*/ 	.word	0x0500000f


	//   ....[118]....
        /*0688*/ 	.word	0x0500000f


	//   ....[119]....
        /*068c*/ 	.word	0x0500000f


	//   ....[120]....
        /*0690*/ 	.word	0x0500000f


	//   ....[121]....
        /*0694*/ 	.word	0x0500000f


	//   ....[122]....
        /*0698*/ 	.word	0x0500000f


	//   ....[123]....
        /*069c*/ 	.word	0x0500000f


	//   ....[124]....
        /*06a0*/ 	.word	0x0500000f


	//   ....[125]....
        /*06a4*/ 	.word	0x0500000f


	//   ....[126]....
        /*06a8*/ 	.word	0x0500000f


	//   ....[127]....
        /*06ac*/ 	.word	0x0500000f


	//   ....[128]....
        /*06b0*/ 	.word	0x0500000f


	//   ....[129]....
        /*06b4*/ 	.word	0x0500000f


	//   ....[130]....
        /*06b8*/ 	.word	0x0500000f


	//   ....[131]....
        /*06bc*/ 	.word	0x0500000f


	//   ....[132]....
        /*06c0*/ 	.word	0x0500000f


	//   ....[133]....
        /*06c4*/ 	.word	0x0500000f


	//   ....[134]....
        /*06c8*/ 	.word	0x0500000f


	//   ....[135]....
        /*06cc*/ 	.word	0x0500000f


	//   ....[136]....
        /*06d0*/ 	.word	0x0500000f


	//   ....[137]....
        /*06d4*/ 	.word	0x0500000f


	//   ....[138]....
        /*06d8*/ 	.word	0x0500000f


	//   ....[139]....
        /*06dc*/ 	.word	0x0500000f


	//   ....[140]....
        /*06e0*/ 	.word	0x0500000f


	//----- nvinfo : EIATTR_COOP_GROUP_INSTR_OFFSETS
	.align		4
.L_1531:
        /*06e4*/ 	.byte	0x04, 0x28
        /*06e6*/ 	.short	(.L_1533 - .L_1532)


	//   ....[0]....
.L_1532:
        /*06e8*/ 	.word	0x00000070


	//   ....[1]....
        /*06ec*/ 	.word	0x00000140


	//   ....[2]....
        /*06f0*/ 	.word	0x00000190


	//   ....[3]....
        /*06f4*/ 	.word	0x000003c0


	//   ....[4]....
        /*06f8*/ 	.word	0x00000520


	//   ....[5]....
        /*06fc*/ 	.word	0x00000640


	//   ....[6]....
        /*0700*/ 	.word	0x000007a0


	//   ....[7]....
        /*0704*/ 	.word	0x00001f50


	//   ....[8]....
        /*0708*/ 	.word	0x00002510


	//   ....[9]....
        /*070c*/ 	.word	0x00002520


	//   ....[10]....
        /*0710*/ 	.word	0x00002fb0


	//   ....[11]....
        /*0714*/ 	.word	0x00003030


	//   ....[12]....
        /*0718*/ 	.word	0x00003730


	//   ....[13]....
        /*071c*/ 	.word	0x00003780


	//   ....[14]....
        /*0720*/ 	.word	0x00004780


	//   ....[15]....
        /*0724*/ 	.word	0x000047c0


	//   ....[16]....
        /*0728*/ 	.word	0x00005670


	//   ....[17]....
        /*072c*/ 	.word	0x00005690


	//   ....[18]....
        /*0730*/ 	.word	0x00005fe0


	//   ....[19]....
        /*0734*/ 	.word	0x00006110


	//   ....[20]....
        /*0738*/ 	.word	0x000078e0


	//   ....[21]....
        /*073c*/ 	.word	0x00007940


	//   ....[22]....
        /*0740*/ 	.word	0x00008360


	//   ....[23]....
        /*0744*/ 	.word	0x000083c0


	//   ....[24]....
        /*0748*/ 	.word	0x00009410


	//   ....[25]....
        /*074c*/ 	.word	0x00009480


	//   ....[26]....
        /*0750*/ 	.word	0x000094e0


	//   ....[27]....
        /*0754*/ 	.word	0x00009510


	//   ....[28]....
        /*0758*/ 	.word	0x0000aff0


	//   ....[29]....
        /*075c*/ 	.word	0x0000b000


	//   ....[30]....
        /*0760*/ 	.word	0x0000b010


	//   ....[31]....
        /*0764*/ 	.word	0x0000b020


	//   ....[32]....
        /*0768*/ 	.word	0x0000bac0


	//   ....[33]....
        /*076c*/ 	.word	0x0000bae0


	//   ....[34]....
        /*0770*/ 	.word	0x0000bc90


	//   ....[35]....
        /*0774*/ 	.word	0x0000bcb0


	//   ....[36]....
        /*0778*/ 	.word	0x0000bdf0


	//   ....[37]....
        /*077c*/ 	.word	0x0000be10


	//   ....[38]....
        /*0780*/ 	.word	0x0000bf60


	//   ....[39]....
        /*0784*/ 	.word	0x0000bf80


	//   ....[40]....
        /*0788*/ 	.word	0x0000c490


	//   ....[41]....
        /*078c*/ 	.word	0x0000c4a0


	//   ....[42]....
        /*0790*/ 	.word	0x0000cd50


	//   ....[43]....
        /*0794*/ 	.word	0x0000cd60


	//   ....[44]....
        /*0798*/ 	.word	0x0000df90


	//   ....[45]....
        /*079c*/ 	.word	0x0000dfc0


	//   ....[46]....
        /*07a0*/ 	.word	0x0000e130


	//   ....[47]....
        /*07a4*/ 	.word	0x0000e150


	//   ....[48]....
        /*07a8*/ 	.word	0x0000e290


	//   ....[49]....
        /*07ac*/ 	.word	0x0000e2b0


	//   ....[50]....
        /*07b0*/ 	.word	0x0000e400


	//   ....[51]....
        /*07b4*/ 	.word	0x0000e420


	//   ....[52]....
        /*07b8*/ 	.word	0x0000e600


	//   ....[53]....
        /*07bc*/ 	.word	0x0000e830


	//   ....[54]....
        /*07c0*/ 	.word	0x0000e860


	//   ....[55]....
        /*07c4*/ 	.word	0x0000e890


	//   ....[56]....
        /*07c8*/ 	.word	0x0000e8c0


	//   ....[57]....
        /*07cc*/ 	.word	0x0000e8f0


	//   ....[58]....
        /*07d0*/ 	.word	0x0000e920


	//   ....[59]....
        /*07d4*/ 	.word	0x0000eac0


	//   ....[60]....
        /*07d8*/ 	.word	0x0000eaf0


	//   ....[61]....
        /*07dc*/ 	.word	0x0000eb20


	//   ....[62]....
        /*07e0*/ 	.word	0x0000eb50


	//   ....[63]....
        /*07e4*/ 	.word	0x0000eb80


	//   ....[64]....
        /*07e8*/ 	.word	0x0000ebb0


	//   ....[65]....
        /*07ec*/ 	.word	0x0000ec50


	//   ....[66]....
        /*07f0*/ 	.word	0x0000ec80


	//   ....[67]....
        /*07f4*/ 	.word	0x0000ec90


	//   ....[68]....
        /*07f8*/ 	.word	0x0000ecc0


	//   ....[69]....
        /*07fc*/ 	.word	0x000106f0


	//   ....[70]....
        /*0800*/ 	.word	0x000111f0


	//   ....[71]....
        /*0804*/ 	.word	0x00011210


	//   ....[72]....
        /*0808*/ 	.word	0x000112c0


	//   ....[73]....
        /*080c*/ 	.word	0x000112d0


	//   ....[74]....
        /*0810*/ 	.word	0x00011350


	//   ....[75]....
        /*0814*/ 	.word	0x00011360


	//   ....[76]....
        /*0818*/ 	.word	0x000113e0


	//   ....[77]....
        /*081c*/ 	.word	0x000113f0


	//   ....[78]....
        /*0820*/ 	.word	0x00011470


	//   ....[79]....
        /*0824*/ 	.word	0x00011480


	//   ....[80]....
        /*0828*/ 	.word	0x00011500


	//   ....[81]....
        /*082c*/ 	.word	0x00011510


	//   ....[82]....
        /*0830*/ 	.word	0x00011590


	//   ....[83]....
        /*0834*/ 	.word	0x000115a0


	//   ....[84]....
        /*0838*/ 	.word	0x000115f0


	//   ....[85]....
        /*083c*/ 	.word	0x00011610


	//   ....[86]....
        /*0840*/ 	.word	0x000140f0


	//   ....[87]....
        /*0844*/ 	.word	0x00014120


	//   ....[88]....
        /*0848*/ 	.word	0x00014180


	//   ....[89]....
        /*084c*/ 	.word	0x000141b0


	//   ....[90]....
        /*0850*/ 	.word	0x000141e0


	//   ....[91]....
        /*0854*/ 	.word	0x00014210


	//   ....[92]....
        /*0858*/ 	.word	0x00014240


	//   ....[93]....
        /*085c*/ 	.word	0x00014270


	//   ....[94]....
        /*0860*/ 	.word	0x00014430


	//   ....[95]....
        /*0864*/ 	.word	0x00014460


	//   ....[96]....
        /*0868*/ 	.word	0x00014490


	//   ....[97]....
        /*086c*/ 	.word	0x000144c0


	//   ....[98]....
        /*0870*/ 	.word	0x000144f0


	//   ....[99]....
        /*0874*/ 	.word	0x00014520


	//   ....[100]....
        /*0878*/ 	.word	0x000145f0


	//   ....[101]....
        /*087c*/ 	.word	0x00014610


	//   ....[102]....
        /*0880*/ 	.word	0x00014620


	//   ....[103]....
        /*0884*/ 	.word	0x000146a0


	//   ....[104]....
        /*0888*/ 	.word	0x000151d0


	//   ....[105]....
        /*088c*/ 	.word	0x00015760


	//   ....[106]....
        /*0890*/ 	.word	0x00015950


	//   ....[107]....
        /*0894*/ 	.word	0x000159a0


	//   ....[108]....
        /*0898*/ 	.word	0x00015a00


	//   ....[109]....
        /*089c*/ 	.word	0x00015af0


	//   ....[110]....
        /*08a0*/ 	.word	0x00015b50


	//   ....[111]....
        /*08a4*/ 	.word	0x00015c40


	//   ....[112]....
        /*08a8*/ 	.word	0x00015ca0


	//   ....[113]....
        /*08ac*/ 	.word	0x00015d90


	//   ....[114]....
        /*08b0*/ 	.word	0x00015df0


	//   ....[115]....
        /*08b4*/ 	.word	0x00015ee0


	//   ....[116]....
        /*08b8*/ 	.word	0x00015f40


	//   ....[117]....
        /*08bc*/ 	.word	0x00016030


	//   ....[118]....
        /*08c0*/ 	.word	0x00016090


	//   ....[119]....
        /*08c4*/ 	.word	0x00016170


	//   ....[120]....
        /*08c8*/ 	.word	0x000161d0


	//   ....[121]....
        /*08cc*/ 	.word	0x000162a0


	//   ....[122]....
        /*08d0*/ 	.word	0x000165d0


	//   ....[123]....
        /*08d4*/ 	.word	0x00016670


	//   ....[124]....
        /*08d8*/ 	.word	0x00016810


	//   ....[125]....
        /*08dc*/ 	.word	0x00016880


	//   ....[126]....
        /*08e0*/ 	.word	0x000168f0


	//   ....[127]....
        /*08e4*/ 	.word	0x00016960


	//   ....[128]....
        /*08e8*/ 	.word	0x000169d0


	//   ....[129]....
        /*08ec*/ 	.word	0x00016a50


	//   ....[130]....
        /*08f0*/ 	.word	0x00016ae0


	//   ....[131]....
        /*08f4*/ 	.word	0x00016b80


	//   ....[132]....
        /*08f8*/ 	.word	0x00016bf0


	//   ....[133]....
        /*08fc*/ 	.word	0x00016c60


	//   ....[134]....
        /*0900*/ 	.word	0x00016cd0


	//   ....[135]....
        /*0904*/ 	.word	0x00016d50


	//   ....[136]....
        /*0908*/ 	.word	0x00016dc0


	//   ....[137]....
        /*090c*/ 	.word	0x00016e70


	//   ....[138]....
        /*0910*/ 	.word	0x00016ec0


	//   ....[139]....
        /*0914*/ 	.word	0x00016f70


	//   ....[140]....
        /*0918*/ 	.word	0x000170a0


	//----- nvinfo : EIATTR_REG_RECONFIG
	.align		4
.L_1533:
        /*091c*/ 	.byte	0x01, 0x54
	.zero		2


	//----- nvinfo : EIATTR_SYSCALL_OFFSETS
	.align		4
        /*0920*/ 	.byte	0x04, 0x46
        /*0922*/ 	.short	(.L_1535 - .L_1534)


	//   ....[0]....
.L_1534:
        /*0924*/ 	.word	0x000020d0


	//   ....[1]....
        /*0928*/ 	.word	0x00010310


	//   ....[2]....
        /*092c*/ 	.word	0x00010460


	//   ....[3]....
        /*0930*/ 	.word	0x00010560


	//   ....[4]....
        /*0934*/ 	.word	0x00010e20


	//----- nvinfo : EIATTR_MBARRIER_INSTR_OFFSETS
	.align		4
.L_1535:
        /*0938*/ 	.byte	0x04, 0x39
        /*093a*/ 	.short	(.L_1537 - .L_1536)


	//   ....[0]....
.L_1536:
        /*093c*/ 	.word	0x00000270
        /*0940*/ 	.word	0x000000ff
        /*0944*/ 	.word	0x00022800
        /*0948*/ 	.short	0x0100
        /*094a*/ 	.byte	0x08
	.zero		1


	//   ....[1]....
        /*094c*/ 	.word	0x00000280
        /*0950*/ 	.word	0x000000ff
        /*0954*/ 	.word	0x00022820
        /*0958*/ 	.short	0x0100
        /*095a*/ 	.byte	0x08
	.zero		1


	//   ....[2]....
        /*095c*/ 	.word	0x00000370
        /*0960*/ 	.word	0x000000ff
        /*0964*/ 	.word	0x00022830
        /*0968*/ 	.short	0x0100
        /*096a*/ 	.byte	0x08
	.zero		1


	//   ....[3]....
        /*096c*/ 	.word	0x00000380
        /*0970*/ 	.word	0x000000ff
        /*0974*/ 	.word	0x00022840
        /*0978*/ 	.short	0x0100
        /*097a*/ 	.byte	0x08
	.zero		1


	//   ....[4]....
        /*097c*/ 	.word	0x00000390
        /*0980*/ 	.word	0x000000ff
        /*0984*/ 	.word	0x00022838
        /*0988*/ 	.short	0x0100
        /*098a*/ 	.byte	0x08
	.zero		1


	//   ....[5]....
        /*098c*/ 	.word	0x000003a0
        /*0990*/ 	.word	0x000000ff
        /*0994*/ 	.word	0x00022848
        /*0998*/ 	.short	0x0100
        /*099a*/ 	.byte	0x08
	.zero		1


	//   ....[6]....
        /*099c*/ 	.word	0x000004d0
        /*09a0*/ 	.word	0x000000ff
        /*09a4*/ 	.word	0x00022850
        /*09a8*/ 	.short	0x0100
        /*09aa*/ 	.byte	0x08
	.zero		1


	//   ....[7]....
        /*09ac*/ 	.word	0x000004e0
        /*09b0*/ 	.word	0x000000ff
        /*09b4*/ 	.word	0x00022860
        /*09b8*/ 	.short	0x0100
        /*09ba*/ 	.byte	0x08
	.zero		1


	//   ....[8]....
        /*09bc*/ 	.word	0x000004f0
        /*09c0*/ 	.word	0x000000ff
        /*09c4*/ 	.word	0x00022858
        /*09c8*/ 	.short	0x0100
        /*09ca*/ 	.byte	0x08
	.zero		1


	//   ....[9]....
        /*09cc*/ 	.word	0x00000500
        /*09d0*/ 	.word	0x000000ff
        /*09d4*/ 	.word	0x00022868
        /*09d8*/ 	.short	0x0100
        /*09da*/ 	.byte	0x08
	.zero		1


	//   ....[10]....
        /*09dc*/ 	.word	0x000005f0
        /*09e0*/ 	.word	0x000000ff
        /*09e4*/ 	.word	0x00022870
        /*09e8*/ 	.short	0x0100
        /*09ea*/ 	.byte	0x06
	.zero		1


	//   ....[11]....
        /*09ec*/ 	.word	0x00000600
        /*09f0*/ 	.word	0x000000ff
        /*09f4*/ 	.word	0x00022880
        /*09f8*/ 	.short	0x0100
        /*09fa*/ 	.byte	0x06
	.zero		1


	//   ....[12]....
        /*09fc*/ 	.word	0x00000610
        /*0a00*/ 	.word	0x000000ff
        /*0a04*/ 	.word	0x00022878
        /*0a08*/ 	.short	0x0100
        /*0a0a*/ 	.byte	0x06
	.zero		1


	//   ....[13]....
        /*0a0c*/ 	.word	0x00000620
        /*0a10*/ 	.word	0x000000ff
        /*0a14*/ 	.word	0x00022888
        /*0a18*/ 	.short	0x0100
        /*0a1a*/ 	.byte	0x06
	.zero		1


	//   ....[14]....
        /*0a1c*/ 	.word	0x00000750
        /*0a20*/ 	.word	0x000000ff
        /*0a24*/ 	.word	0x00022890
        /*0a28*/ 	.short	0x0100
        /*0a2a*/ 	.byte	0x08
	.zero		1


	//   ....[15]....
        /*0a2c*/ 	.word	0x00000760
        /*0a30*/ 	.word	0x000000ff
        /*0a34*/ 	.word	0x000228a0
        /*0a38*/ 	.short	0x0100
        /*0a3a*/ 	.byte	0x08
	.zero		1


	//   ....[16]....
        /*0a3c*/ 	.word	0x00000770
        /*0a40*/ 	.word	0x000000ff
        /*0a44*/ 	.word	0x00022898
        /*0a48*/ 	.short	0x0100
        /*0a4a*/ 	.byte	0x08
	.zero		1


	//   ....[17]....
        /*0a4c*/ 	.word	0x00000780
        /*0a50*/ 	.word	0x000000ff
        /*0a54*/ 	.word	0x000228a8
        /*0a58*/ 	.short	0x0100
        /*0a5a*/ 	.byte	0x08
	.zero		1


	//   ....[18]....
        /*0a5c*/ 	.word	0x000008b0
        /*0a60*/ 	.word	0x000000ff
        /*0a64*/ 	.word	0x000228b0
        /*0a68*/ 	.short	0x0100
        /*0a6a*/ 	.byte	0x08
	.zero		1


	//   ....[19]....
        /*0a6c*/ 	.word	0x000008c0
        /*0a70*/ 	.word	0x000000ff
        /*0a74*/ 	.word	0x000228c0
        /*0a78*/ 	.short	0x0100
        /*0a7a*/ 	.byte	0x08
	.zero		1


	//   ....[20]....
        /*0a7c*/ 	.word	0x000008d0
        /*0a80*/ 	.word	0x000000ff
        /*0a84*/ 	.word	0x000228b8
        /*0a88*/ 	.short	0x0100
        /*0a8a*/ 	.byte	0x08
	.zero		1


	//   ....[21]....
        /*0a8c*/ 	.word	0x000008e0
        /*0a90*/ 	.word	0x000000ff
        /*0a94*/ 	.word	0x000228c8
        /*0a98*/ 	.short	0x0100
        /*0a9a*/ 	.byte	0x08
	.zero		1


	//   ....[22]....
        /*0a9c*/ 	.word	0x00002180
        /*0aa0*/ 	.word	0x00000006
        /*0aa4*/ 	.word	0x00022800
        /*0aa8*/ 	.short	0x010a
        /*0aaa*/ 	.byte	0x3f
	.zero		1


	//   ....[23]....
        /*0aac*/ 	.word	0x00002250
        /*0ab0*/ 	.word	0x000000ff
        /*0ab4*/ 	.word	0x00022830
        /*0ab8*/ 	.short	0x010a
        /*0aba*/ 	.byte	0x16
	.zero		1


	//   ....[24]....
        /*0abc*/ 	.word	0x00002290
        /*0ac0*/ 	.word	0x000000ff
        /*0ac4*/ 	.word	0x00022830
        /*0ac8*/ 	.short	0x010a
        /*0aca*/ 	.byte	0x16
	.zero		1


	//   ....[25]....
        /*0acc*/ 	.word	0x00003c00
        /*0ad0*/ 	.word	0x00000003
        /*0ad4*/ 	.word	0x00000000
        /*0ad8*/ 	.short	0x0101
        /*0ada*/ 	.byte	0x3f
	.zero		1


	//   ....[26]....
        /*0adc*/ 	.word	0x000040e0
        /*0ae0*/ 	.word	0x000000ff
        /*0ae4*/ 	.word	0x00022850
        /*0ae8*/ 	.short	0x010a
        /*0aea*/ 	.byte	0x16
	.zero		1


	//   ....[27]....
        /*0aec*/ 	.word	0x00004120
        /*0af0*/ 	.word	0x000000ff
        /*0af4*/ 	.word	0x00022850
        /*0af8*/ 	.short	0x010a
        /*0afa*/ 	.byte	0x16
	.zero		1


	//   ....[28]....
        /*0afc*/ 	.word	0x000044c0
        /*0b00*/ 	.word	0x000000ff
        /*0b04*/ 	.word	0x00000000
        /*0b08*/ 	.short	0x0101
        /*0b0a*/ 	.byte	0x16
	.zero		1


	//   ....[29]....
        /*0b0c*/ 	.word	0x00004620
        /*0b10*/ 	.word	0x000000ff
        /*0b14*/ 	.word	0x00022830
        /*0b18*/ 	.short	0x010a
        /*0b1a*/ 	.byte	0x1a
	.zero		1


	//   ....[30]....
        /*0b1c*/ 	.word	0x00004670
        /*0b20*/ 	.word	0x000000ff
        /*0b24*/ 	.word	0x00022830
        /*0b28*/ 	.short	0x010a
        /*0b2a*/ 	.byte	0x1a
	.zero		1


	//   ....[31]....
        /*0b2c*/ 	.word	0x000068d0
        /*0b30*/ 	.word	0x0000009c
        /*0b34*/ 	.word	0x00000000
        /*0b38*/ 	.short	0x0101
        /*0b3a*/ 	.byte	0x3f
	.zero		1


	//   ....[32]....
        /*0b3c*/ 	.word	0x00006d20
        /*0b40*/ 	.word	0x000000ff
        /*0b44*/ 	.word	0x00022850
        /*0b48*/ 	.short	0x010a
        /*0b4a*/ 	.byte	0x1a
	.zero		1


	//   ....[33]....
        /*0b4c*/ 	.word	0x00006d60
        /*0b50*/ 	.word	0x000000ff
        /*0b54*/ 	.word	0x00022850
        /*0b58*/ 	.short	0x010a
        /*0b5a*/ 	.byte	0x1a
	.zero		1


	//   ....[34]....
        /*0b5c*/ 	.word	0x00007060
        /*0b60*/ 	.word	0x00000007
        /*0b64*/ 	.word	0x00000000
        /*0b68*/ 	.short	0x0101
        /*0b6a*/ 	.byte	0x3f
	.zero		1


	//   ....[35]....
        /*0b6c*/ 	.word	0x000071d0
        /*0b70*/ 	.word	0x000000ff
        /*0b74*/ 	.word	0x00022830
        /*0b78*/ 	.short	0x010a
        /*0b7a*/ 	.byte	0x19
	.zero		1


	//   ....[36]....
        /*0b7c*/ 	.word	0x00007210
        /*0b80*/ 	.word	0x000000ff
        /*0b84*/ 	.word	0x00022830
        /*0b88*/ 	.short	0x010a
        /*0b8a*/ 	.byte	0x19
	.zero		1


	//   ....[37]....
        /*0b8c*/ 	.word	0x00008bb0
        /*0b90*/ 	.word	0x0000000f
        /*0b94*/ 	.word	0x00000000
        /*0b98*/ 	.short	0x0101
        /*0b9a*/ 	.byte	0x3f
	.zero		1


	//   ....[38]....
        /*0b9c*/ 	.word	0x000090a0
        /*0ba0*/ 	.word	0x000000ff
        /*0ba4*/ 	.word	0x00022850
        /*0ba8*/ 	.short	0x010a
        /*0baa*/ 	.byte	0x19
	.zero		1


	//   ....[39]....
        /*0bac*/ 	.word	0x000090e0
        /*0bb0*/ 	.word	0x000000ff
        /*0bb4*/ 	.word	0x00022850
        /*0bb8*/ 	.short	0x010a
        /*0bba*/ 	.byte	0x19
	.zero		1


	//   ....[40]....
        /*0bbc*/ 	.word	0x000093f0
        /*0bc0*/ 	.word	0x0000000c
        /*0bc4*/ 	.word	0x00000000
        /*0bc8*/ 	.short	0x0101
        /*0bca*/ 	.byte	0x3f
	.zero		1


	//   ....[41]....
        /*0bcc*/ 	.word	0x0000baf0
        /*0bd0*/ 	.word	0x000000ff
        /*0bd4*/ 	.word	0x00000000
        /*0bd8*/ 	.short	0x0101
        /*0bda*/ 	.byte	0x08
	.zero		1


	//   ....[42]....
        /*0bdc*/ 	.word	0x0000c300
        /*0be0*/ 	.word	0x000000ff
        /*0be4*/ 	.word	0x00000000
        /*0be8*/ 	.short	0x0101
        /*0bea*/ 	.byte	0x08
	.zero		1


	//   ....[43]....
        /*0bec*/ 	.word	0x00010960
        /*0bf0*/ 	.word	0x00000000
        /*0bf4*/ 	.word	0x00022840
        /*0bf8*/ 	.short	0x010a
        /*0bfa*/ 	.byte	0x3f
	.zero		1


	//   ....[44]....
        /*0bfc*/ 	.word	0x000116b0
        /*0c00*/ 	.word	0x00000012
        /*0c04*/ 	.word	0x00022800
        /*0c08*/ 	.short	0x0107
        /*0c0a*/ 	.byte	0x3f
	.zero		1


	//   ....[45]....
        /*0c0c*/ 	.word	0x000117a0
        /*0c10*/ 	.word	0x00000012
        /*0c14*/ 	.word	0x00022800
        /*0c18*/ 	.short	0x0101
        /*0c1a*/ 	.byte	0x3f
	.zero		1


	//   ....[46]....
        /*0c1c*/ 	.word	0x000117c0
        /*0c20*/ 	.word	0x00000012
        /*0c24*/ 	.word	0x00022820
        /*0c28*/ 	.short	0x010a
        /*0c2a*/ 	.byte	0x3f
	.zero		1


	//   ....[47]....
        /*0c2c*/ 	.word	0x000118a0
        /*0c30*/ 	.word	0x00000002
        /*0c34*/ 	.word	0x00022860
        /*0c38*/ 	.short	0x010a
        /*0c3a*/ 	.byte	0x3f
	.zero		1


	//   ....[48]....
        /*0c3c*/ 	.word	0x00012150
        /*0c40*/ 	.word	0x00000003
        /*0c44*/ 	.word	0x00022840
        /*0c48*/ 	.short	0x010a
        /*0c4a*/ 	.byte	0x3f
	.zero		1


	//   ....[49]....
        /*0c4c*/ 	.word	0x000123a0
        /*0c50*/ 	.word	0x00000003
        /*0c54*/ 	.word	0x00022860
        /*0c58*/ 	.short	0x010a
        /*0c5a*/ 	.byte	0x3f
	.zero		1


	//   ....[50]....
        /*0c5c*/ 	.word	0x00012b90
        /*0c60*/ 	.word	0x00000004
        /*0c64*/ 	.word	0x00022840
        /*0c68*/ 	.short	0x010a
        /*0c6a*/ 	.byte	0x3f
	.zero		1


	//   ....[51]....
        /*0c6c*/ 	.word	0x00012de0
        /*0c70*/ 	.word	0x00000004
        /*0c74*/ 	.word	0x00022860
        /*0c78*/ 	.short	0x010a
        /*0c7a*/ 	.byte	0x3f
	.zero		1


	//   ....[52]....
        /*0c7c*/ 	.word	0x00013560
        /*0c80*/ 	.word	0x00000002
        /*0c84*/ 	.word	0x00022840
        /*0c88*/ 	.short	0x010a
        /*0c8a*/ 	.byte	0x3f
	.zero		1


	//   ....[53]....
        /*0c8c*/ 	.word	0x000137b0
        /*0c90*/ 	.word	0x00000002
        /*0c94*/ 	.word	0x00022860
        /*0c98*/ 	.short	0x010a
        /*0c9a*/ 	.byte	0x3f
	.zero		1


	//   ....[54]....
        /*0c9c*/ 	.word	0x00015150
        /*0ca0*/ 	.word	0x00000000
        /*0ca4*/ 	.word	0x00022820
        /*0ca8*/ 	.short	0x010a
        /*0caa*/ 	.byte	0x3f
	.zero		1


	//   ....[55]....
        /*0cac*/ 	.word	0x00015340
        /*0cb0*/ 	.word	0x00000006
        /*0cb4*/ 	.word	0x00000000
        /*0cb8*/ 	.short	0x010a
        /*0cba*/ 	.byte	0x3f
	.zero		1


	//   ....[56]....
        /*0cbc*/ 	.word	0x00015370
        /*0cc0*/ 	.word	0x00000007
        /*0cc4*/ 	.word	0x00000000
        /*0cc8*/ 	.short	0x010a
        /*0cca*/ 	.byte	0x3f
	.zero		1


	//   ....[57]....
        /*0ccc*/ 	.word	0x000153d0
        /*0cd0*/ 	.word	0x00000004
        /*0cd4*/ 	.word	0x00000000
        /*0cd8*/ 	.short	0x010a
        /*0cda*/ 	.byte	0x3f
	.zero		1


	//   ....[58]....
        /*0cdc*/ 	.word	0x00015400
        /*0ce0*/ 	.word	0x00000003
        /*0ce4*/ 	.word	0x00000000
        /*0ce8*/ 	.short	0x010a
        /*0cea*/ 	.byte	0x3f
	.zero		1


	//   ....[59]....
        /*0cec*/ 	.word	0x00015460
        /*0cf0*/ 	.word	0x00000006
        /*0cf4*/ 	.word	0x00022800
        /*0cf8*/ 	.short	0x010a
        /*0cfa*/ 	.byte	0x3f
	.zero		1


	//   ....[60]....
        /*0cfc*/ 	.word	0x000154c0
        /*0d00*/ 	.word	0x00000000
        /*0d04*/ 	.word	0x00022830
        /*0d08*/ 	.short	0x010a
        /*0d0a*/ 	.byte	0x3f
	.zero		1


	//   ....[61]....
        /*0d0c*/ 	.word	0x00015520
        /*0d10*/ 	.word	0x0000000a
        /*0d14*/ 	.word	0x00022850
        /*0d18*/ 	.short	0x010a
        /*0d1a*/ 	.byte	0x3f
	.zero		1


	//   ....[62]....
        /*0d1c*/ 	.word	0x00015580
        /*0d20*/ 	.word	0x00000005
        /*0d24*/ 	.word	0x00022830
        /*0d28*/ 	.short	0x010a
        /*0d2a*/ 	.byte	0x3f
	.zero		1


	//   ....[63]....
        /*0d2c*/ 	.word	0x000155d0
        /*0d30*/ 	.word	0x00000007
        /*0d34*/ 	.word	0x00022850
        /*0d38*/ 	.short	0x010a
        /*0d3a*/ 	.byte	0x3f
	.zero		1


	//   ....[64]....
        /*0d3c*/ 	.word	0x00015630
        /*0d40*/ 	.word	0x00000005
        /*0d44*/ 	.word	0x00022830
        /*0d48*/ 	.short	0x010a
        /*0d4a*/ 	.byte	0x3f
	.zero		1


	//   ....[65]....
        /*0d4c*/ 	.word	0x00015680
        /*0d50*/ 	.word	0x0000000c
        /*0d54*/ 	.word	0x00022850
        /*0d58*/ 	.short	0x010a
        /*0d5a*/ 	.byte	0x3f
	.zero		1


	//   ....[66]....
        /*0d5c*/ 	.word	0x00015820
        /*0d60*/ 	.word	0x00000000
        /*0d64*/ 	.word	0x00022840
        /*0d68*/ 	.short	0x010a
        /*0d6a*/ 	.byte	0x3f
	.zero		1


	//   ....[67]....
        /*0d6c*/ 	.word	0x000162e0
        /*0d70*/ 	.word	0x00000012
        /*0d74*/ 	.word	0x00022820
        /*0d78*/ 	.short	0x010a
        /*0d7a*/ 	.byte	0x3f
	.zero		1


	//   ....[68]....
        /*0d7c*/ 	.word	0x00016330
        /*0d80*/ 	.word	0x00000002
        /*0d84*/ 	.word	0x00022860
        /*0d88*/ 	.short	0x010a
        /*0d8a*/ 	.byte	0x3f
	.zero		1


	//   ....[69]....
        /*0d8c*/ 	.word	0x00016380
        /*0d90*/ 	.word	0x00000003
        /*0d94*/ 	.word	0x00022840
        /*0d98*/ 	.short	0x010a
        /*0d9a*/ 	.byte	0x3f
	.zero		1


	//   ....[70]....
        /*0d9c*/ 	.word	0x000163d0
        /*0da0*/ 	.word	0x00000003
        /*0da4*/ 	.word	0x00022860
        /*0da8*/ 	.short	0x010a
        /*0daa*/ 	.byte	0x3f
	.zero		1


	//   ....[71]....
        /*0dac*/ 	.word	0x00016420
        /*0db0*/ 	.word	0x00000004
        /*0db4*/ 	.word	0x00022840
        /*0db8*/ 	.short	0x010a
        /*0dba*/ 	.byte	0x3f
	.zero		1


	//   ....[72]....
        /*0dbc*/ 	.word	0x00016470
        /*0dc0*/ 	.word	0x00000004
        /*0dc4*/ 	.word	0x00022860
        /*0dc8*/ 	.short	0x010a
        /*0dca*/ 	.byte	0x3f
	.zero		1


	//   ....[73]....
        /*0dcc*/ 	.word	0x000164c0
        /*0dd0*/ 	.word	0x00000002
        /*0dd4*/ 	.word	0x00022840
        /*0dd8*/ 	.short	0x010a
        /*0dda*/ 	.byte	0x3f
	.zero		1


	//   ....[74]....
        /*0ddc*/ 	.word	0x00016510
        /*0de0*/ 	.word	0x00000002
        /*0de4*/ 	.word	0x00022860
        /*0de8*/ 	.short	0x010a
        /*0dea*/ 	.byte	0x3f
	.zero		1


	//   ....[75]....
        /*0dec*/ 	.word	0x00016fc0
        /*0df0*/ 	.word	0x00000000
        /*0df4*/ 	.word	0x00022820
        /*0df8*/ 	.short	0x010a
        /*0dfa*/ 	.byte	0x3f
	.zero		1


	//   ....[76]....
        /*0dfc*/ 	.word	0x00017160
        /*0e00*/ 	.word	0x00000006
        /*0e04*/ 	.word	0x00000000
        /*0e08*/ 	.short	0x010a
        /*0e0a*/ 	.byte	0x3f
	.zero		1


	//   ....[77]....
        /*0e0c*/ 	.word	0x000171b0
        /*0e10*/ 	.word	0x00000007
        /*0e14*/ 	.word	0x00000000
        /*0e18*/ 	.short	0x010a
        /*0e1a*/ 	.byte	0x3f
	.zero		1


	//   ....[78]....
        /*0e1c*/ 	.word	0x00017200
        /*0e20*/ 	.word	0x00000004
        /*0e24*/ 	.word	0x00000000
        /*0e28*/ 	.short	0x010a
        /*0e2a*/ 	.byte	0x3f
	.zero		1


	//----- nvinfo : EIATTR_NUM_MBARRIERS
	.align		4
.L_1537:
        /*0e2c*/ 	.byte	0x03, 0x38
        /*0e2e*/ 	.short	0x0016


	//----- nvinfo : EIATTR_EXIT_INSTR_OFFSETS
	.align		4
        /*0e30*/ 	.byte	0x04, 0x1c
        /*0e32*/ 	.short	(.L_1539 - .L_1538)


	//   ....[0]....
.L_1538:
        /*0e34*/ 	.word	0x00000a70


	//   ....[1]....
        /*0e38*/ 	.word	0x0000e5a0


	//   ....[2]....
        /*0e3c*/ 	.word	0x00015450


	//----- nvinfo : EIATTR_MAX_THREADS
	.align		4
.L_1539:
        /*0e40*/ 	.byte	0x04, 0x05
        /*0e42*/ 	.short	(.L_1541 - .L_1540)
.L_1540:
        /*0e44*/ 	.word	0x00000180
        /*0e48*/ 	.word	0x00000001
        /*0e4c*/ 	.word	0x00000001


	//----- nvinfo : EIATTR_CRS_STACK_SIZE
	.align		4
.L_1541:
        /*0e50*/ 	.byte	0x04, 0x1e
        /*0e52*/ 	.short	(.L_1543 - .L_1542)
.L_1542:
        /*0e54*/ 	.word	0x00000000


	//----- nvinfo : EIATTR_CBANK_PARAM_SIZE
	.align		4
.L_1543:
        /*0e58*/ 	.byte	0x03, 0x19
        /*0e5a*/ 	.short	0x0af0


	//----- nvinfo : EIATTR_PARAM_CBANK
	.align		4
        /*0e5c*/ 	.byte	0x04, 0x0a
        /*0e5e*/ 	.short	(.L_1545 - .L_1544)
	.align		4
.L_1544:
        /*0e60*/ 	.word	index@(.nv.constant0._ZN7cutlass13device_kernelIN5flash11enable_sm90INS1_16FlashAttnFwdSm90INS1_25CollectiveMainloopFwdSm90ILi2EN4cute5tupleIJNS5_1CILi1EEES8_S8_EEENS6_IJNS7_ILi128EEENS7_ILi96EEENS7_ILi64EEEEEELi256ENS_6half_tEfNS_4arch4Sm90ELb1ELb0ELb1ELb1ELb0ELb0ELb0ELb1ELb0ELb1ELb1ELb0EEENS1_21CollectiveEpilogueFwdINS6_IJSA_NS7_ILi256EEESB_EEES9_SE_SG_Li256ELb1ELb1ELb1ELb0EEENS1_36VarlenDynamicPersistentTileSchedulerILi128ELi96ELi256ELi128ELb1ELb1ELb1ELb1ELb1ELb1EEEEEEEEEvNT_6ParamsE)
        /*0e64*/ 	.short	0x0210
        /*0e66*/ 	.short	0x0af0


	//----- nvinfo : EIATTR_SW_WAR
	.align		4
.L_1545:
        /*0e68*/ 	.byte	0x04, 0x36
        /*0e6a*/ 	.short	(.L_1547 - .L_1546)
.L_1546:
        /*0e6c*/ 	.word	0x00000008
.L_1547:


//--------------------- .nv.info._ZN7cutlass13device_kernelIN5flash11enable_sm90INS1_16FlashAttnFwdSm90INS1_25CollectiveMainloopFwdSm90ILi2EN4cute5tupleIJNS5_1CILi1EEES8_S8_EEENS6_IJNS7_ILi128EEENS7_ILi96EEENS7_ILi64EEEEEELi256ENS_6half_tEfNS_4arch4Sm90ELb1ELb0ELb1ELb1ELb0ELb1ELb0ELb1ELb0ELb1ELb1ELb0EEENS1_21CollectiveEpilogueFwdINS6_IJSA_NS7_ILi256EEESB_EEES9_SE_SG_Li256ELb1ELb1ELb1ELb0EEENS1_36VarlenDynamicPersistentTileSchedulerILi128ELi96ELi256ELi128ELb1ELb1ELb1ELb1ELb1ELb1EEEEEEEEEvNT_6ParamsE --------------------------
	.section	.nv.info._ZN7cutlass13device_kernelIN5flash11enable_sm90INS1_16FlashAttnFwdSm90INS1_25CollectiveMainloopFwdSm90ILi2EN4cute5tupleIJNS5_1CILi1EEES8_S8_EEENS6_IJNS7_ILi128EEENS7_ILi96EEENS7_ILi64EEEEEELi256ENS_6half_tEfNS_4arch4Sm90ELb1ELb0ELb1ELb1ELb0ELb1ELb0ELb1ELb0ELb1ELb1ELb0EEENS1_21CollectiveEpilogueFwdINS6_IJSA_NS7_ILi256EEESB_EEES9_SE_SG_Li256ELb1ELb1ELb1ELb0EEENS1_36VarlenDynamicPersistentTileSchedulerILi128ELi96ELi256ELi128ELb1ELb1ELb1ELb1ELb1ELb1EEEEEEEEEvNT_6ParamsE,"",@"SHT_CUDA_INFO"
	.sectionflags	@""
	.align	4


	//----- nvinfo : EIATTR_CUDA_API_VERSION
	.align		4
        /*0000*/ 	.byte	0x04, 0x37
        /*0002*/ 	.short	(.L_1549 - .L_1548)
.L_1548:
        /*0004*/ 	.word	0x00000082


	//----- nvinfo : EIATTR_KPARAM_INFO
	.align		4
.L_1549:
        /*0008*/ 	.byte	0x04, 0x17
        /*000a*/ 	.short	(.L_1551 - .L_1550)
.L_1550:
        /*000c*/ 	.word	0x00000000
        /*0010*/ 	.short	0x0000
        /*0012*/ 	.short	0x0070
        /*0014*/ 	.byte	0x00, 0xf0, 0x01, 0x2a


	//----- nvinfo : EIATTR_SPARSE_MMA_MASK
	.align		4
.L_1551:
        /*0018*/ 	.byte	0x03, 0x50
        /*001a*/ 	.short	0x0000


	//----- nvinfo : EIATTR_MAXREG_COUNT
	.align		4
        /*001c*/ 	.byte	0x03, 0x1b
        /*001e*/ 	.short	0x00a8


	//----- nvinfo : EIATTR_NUM_BARRIERS
	.align		4
        /*0020*/ 	.byte	0x02, 0x4c
        /*0022*/ 	.byte	0x10
	.zero		1


	//----- nvinfo : EIATTR_EXTERNS
	.align		4
        /*0024*/ 	.byte	0x04, 0x0f
        /*0026*/ 	.short	(.L_1553 - .L_1552)


	//   ....[0]....
	.align		4
.L_1552:
        /*0028*/ 	.word	index@(__assertfail)


	//----- nvinfo : EIATTR_ANNOTATIONS
	.align		4
.L_1553:
        /*002c*/ 	.byte	0x04, 0x55
        /*002e*/ 	.short	(.L_1555 - .L_1554)


	//   ....[0]....
.L_1554:
        /* <DEDUP_REMOVED lines=87> */


	//----- nvinfo : EIATTR_MERCURY_ISA_VERSION
	.align		4
.L_1555:
        /*0590*/ 	.byte	0x03, 0x5f
        /*0592*/ 	.short	0x0101


	//----- nvinfo : EIATTR_UNUSED_LOAD_BYTE_OFFSET
	.align		4
        /*0594*/ 	.byte	0x04, 0x44
        /*0596*/ 	.short	(.L_1557 - .L_1556)


	//   ....[0]....
.L_1556:
        /*0598*/ 	.word	0x00000ae0
        /*059c*/ 	.word	0x0000fff0


	//   ....[1]....
        /*05a0*/ 	.word	0x00011570
        /*05a4*/ 	.word	0x0000fff0


	//----- nvinfo : EIATTR_INT_WARP_WIDE_INSTR_OFFSETS
	.align		4
.L_1557:
        /*05a8*/ 	.byte	0x04, 0x31
        /*05aa*/ 	.short	(.L_1559 - .L_1558)


	//   ....[0]....
.L_1558:
        /*05ac*/ 	.word	0x00000190


	//   ....[1]....
        /*05b0*/ 	.word	0x000001d0


	//   ....[2]....
        /*05b4*/ 	.word	0x00000240


	//   ....[3]....
        /*05b8*/ 	.word	0x00019830


	//   ....[4]....
        /*05bc*/ 	.word	0x000198c0


	//   ....[5]....
        /*05c0*/ 	.word	0x0001d530


	//   ....[6]....
        /*05c4*/ 	.word	0x0001d5c0


	//----- nvinfo : EIATTR_COOP_GROUP_MASK_REGIDS
	.align		4
.L_1559:
        /*05c8*/ 	.byte	0x04, 0x29
        /*05ca*/ 	.short	(.L_1561 - .L_1560)


	//   ....[0]....
.L_1560:
        /*05cc*/ 	.word	0xffffffff


	//   ....[1]....
        /*05d0*/ 	.word	0xffffffff


	//   ....[2]....
        /*05d4*/ 	.word	0xffffffff


	//   ....[3]....
        /*05d8*/ 	.word	0xffffffff


	//   ....[4]....
        /*05dc*/ 	.word	0xffffffff


	//   ....[5]....
        /*05e0*/ 	.word	0xffffffff


	//   ....[6]....
        /*05e4*/ 	.word	0xffffffff


	//   ....[7]....
        /*05e8*/ 	.word	0xffffffff


	//   ....[8]....
        /*05ec*/ 	.word	0xffffffff


	//   ....[9]....
        /*05f0*/ 	.word	0xffffffff


	//   ....[10]....
        /*05f4*/ 	.word	0xffffffff


	//   ....[11]....
        /*05f8*/ 	.word	0xffffffff


	//   ....[12]....
        /*05fc*/ 	.word	0xffffffff


	//   ....[13]....
        /*0600*/ 	.word	0xffffffff


	//   ....[14]....
        /*0604*/ 	.word	0xffffffff


	//   ....[15]....
        /*0608*/ 	.word	0xffffffff


	//   ....[16]....
        /*060c*/ 	.word	0xffffffff


	//   ....[17]....
        /*0610*/ 	.word	0xffffffff


	//   ....[18]....
        /*0614*/ 	.word	0xffffffff


	//   ....[19]....
        /*0618*/ 	.word	0xffffffff


	//   ....[20]....
        /*061c*/ 	.word	0xffffffff


	//   ....[21]....
        /*0620*/ 	.word	0xffffffff


	//   ....[22]....
        /*0624*/ 	.word	0xffffffff


	//   ....[23]....
        /*0628*/ 	.word	0xffffffff


	//   ....[24]....
        /*062c*/ 	.word	0xffffffff


	//   ....[25]....
        /*0630*/ 	.word	0xffffffff


	//   ....[26]....
        /*0634*/ 	.word	0xffffffff


	//   ....[27]....
        /*0638*/ 	.word	0xffffffff


	//   ....[28]....
        /*063c*/ 	.word	0xffffffff


	//   ....[29]....
        /*0640*/ 	.word	0xffffffff


	//   ....[30]....
        /*0644*/ 	.word	0xffffffff


	//   ....[31]....
        /*0648*/ 	.word	0xffffffff


	//   ....[32]....
        /*064c*/ 	.word	0xffffffff


	//   ....[33]....
        /*0650*/ 	.word	0xffffffff


	//   ....[34]....
        /*0654*/ 	.word	0xffffffff


	//   ....[35]....
        /*0658*/ 	.word	0xffffffff


	//   ....[36]....
        /*065c*/ 	.word	0xffffffff


	//   ....[37]....
        /*0660*/ 	.word	0xffffffff


	//   ....[38]....
        /*0664*/ 	.word	0xffffffff


	//   ....[39]....
        /*0668*/ 	.word	0xffffffff


	//   ....[40]....
        /*066c*/ 	.word	0xffffffff


	//   ....[41]....
        /*0670*/ 	.word	0xffffffff


	//   ....[42]....
        /*0674*/ 	.word	0xffffffff


	//   ....[43]....
        /*0678*/ 	.word	0xffffffff


	//   ....[44]....
        /*067c*/ 	.word	0xffffffff


	//   ....[45]....
        /*0680*/ 	.word	0xffffffff


	//   ....[46]....
        /*0684*/ 	.word	0xffffffff


	//   ....[47]....
        /*0688*/ 	.word	0xffffffff


	//   ....[48]....
        /*068c*/ 	.word	0xffffffff


	//   ....[49]....
        /*0690*/ 	.word	0xffffffff


	//   ....[50]....
        /*0694*/ 	.word	0xffffffff


	//   ....[51]....
        /*0698*/ 	.word	0xffffffff


	//   ....[52]....
        /*069c*/ 	.word	0xffffffff


	//   ....[53]....
        /*06a0*/ 	.word	0xffffffff


	//   ....[54]....
        /*06a4*/ 	.word	0xffffffff


	//   ....[55]....
        /*06a8*/ 	.word	0xffffffff


	//   ....[56]....
        /*06ac*/ 	.word	0xffffffff


	//   ....[57]....
        /*06b0*/ 	.word	0xffffffff


	//   ....[58]....
        /*06b4*/ 	.word	0xffffffff


	//   ....[59]....
        /*06b8*/ 	.word	0xffffffff


	//   ....[60]....
        /*06bc*/ 	.word	0xffffffff


	//   ....[61]....
        /*06c0*/ 	.word	0xffffffff


	//   ....[62]....
        /*06c4*/ 	.word	0xffffffff


	//   ....[63]....
        /*06c8*/ 	.word	0xffffffff


	//   ....[64]....
        /*06cc*/ 	.word	0xffffffff


	//   ....[65]....
        /*06d0*/ 	.word	0xffffffff


	//   ....[66]....
        /*06d4*/ 	.word	0xffffffff


	//   ....[67]....
        /*06d8*/ 	.word	0xffffffff


	//   ....[68]....
        /*06dc*/ 	.word	0xffffffff


	//   ....[69]....
        /*06e0*/ 	.word	0xffffffff


	//   ....[70]....
        /*06e4*/ 	.word	0xffffffff


	//   ....[71]....
        /*06e8*/ 	.word	0xffffffff


	//   ....[72]....
        /*06ec*/ 	.word	0xffffffff


	//   ....[73]....
        /*06f0*/ 	.word	0xffffffff


	//   ....[74]....
        /*06f4*/ 	.word	0xffffffff


	//   ....[75]....
        /*06f8*/ 	.word	0xffffffff


	//   ....[76]....
        /*06fc*/ 	.word	0xffffffff


	//   ....[77]....
        /*0700*/ 	.word	0xffffffff


	//   ....[78]....
        /*0704*/ 	.word	0xffffffff


	//   ....[79]....
        /*0708*/ 	.word	0xffffffff


	//   ....[80]....
        /*070c*/ 	.word	0xffffffff


	//   ....[81]....
        /*0710*/ 	.word	0xffffffff


	//   ....[82]....
        /*0714*/ 	.word	0xffffffff


	//   ....[83]....
        /*0718*/ 	.word	0xffffffff


	//   ....[84]....
        /*071c*/ 	.word	0xffffffff


	//   ....[85]....
        /*0720*/ 	.word	0xffffffff


	//   ....[86]....
        /*0724*/ 	.word	0xffffffff


	//   ....[87]....
        /*0728*/ 	.word	0xffffffff


	//   ....[88]....
        /*072c*/ 	.word	0xffffffff


	//   ....[89]....
        /*0730*/ 	.word	0xffffffff


	//   ....[90]....
        /*0734*/ 	.word	0xffffffff


	//   ....[91]....
        /*0738*/ 	.word	0xffffffff


	//   ....[92]....
        /*073c*/ 	.word	0xffffffff


	//   ....[93]....
        /*0740*/ 	.word	0xffffffff


	//   ....[94]....
        /*0744*/ 	.word	0xffffffff


	//   ....[95]....
        /*0748*/ 	.word	0xffffffff


	//   ....[96]....
        /*074c*/ 	.word	0xffffffff


	//   ....[97]....
        /*0750*/ 	.word	0xffffffff


	//   ....[98]....
        /*0754*/ 	.word	0xffffffff


	//   ....[99]....
        /*0758*/ 	.word	0xffffffff


	//   ....[100]....
        /*075c*/ 	.word	0xffffffff


	//   ....[101]....
        /*0760*/ 	.word	0xffffffff


	//   ....[102]....
        /*0764*/ 	.word	0xffffffff


	//   ....[103]....
        /*0768*/ 	.word	0xffffffff


	//   ....[104]....
        /*076c*/ 	.word	0xffffffff


	//   ....[105]....
        /*0770*/ 	.word	0xffffffff


	//   ....[106]....
        /*0774*/ 	.word	0xffffffff


	//   ....[107]....
        /*0778*/ 	.word	0xffffffff


	//   ....[108]....
        /*077c*/ 	.word	0xffffffff


	//   ....[109]....
        /*0780*/ 	.word	0xffffffff


	//   ....[110]....
        /*0784*/ 	.word	0xffffffff


	//   ....[111]....
        /*0788*/ 	.word	0xffffffff


	//   ....[112]....
        /*078c*/ 	.word	0xffffffff


	//   ....[113]....
        /*0790*/ 	.word	0xffffffff


	//   ....[114]....
        /*0794*/ 	.word	0xffffffff


	//   ....[115]....
        /*0798*/ 	.word	0xffffffff


	//   ....[116]....
        /*079c*/ 	.word	0xffffffff


	//   ....[117]....
        /*07a0*/ 	.word	0xffffffff


	//   ....[118]....
        /*07a4*/ 	.word	0xffffffff


	//   ....[119]....
        /*07a8*/ 	.word	0xffffffff


	//   ....[120]....
        /*07ac*/ 	.word	0xffffffff


	//   ....[121]....
        /*07b0*/ 	.word	0xffffffff


	//   ....[122]....
        /*07b4*/ 	.word	0x0500000f


	//   ....[123]....
        /*07b8*/ 	.word	0x0500000f


	//   ....[124]....
        /*07bc*/ 	.word	0x0500000f


	//   ....[125]....
        /*07c0*/ 	.word	0x0500000f


	//   ....[126]....
        /*07c4*/ 	.word	0x0500000f


	//   ....[127]....
        /*07c8*/ 	.word	0x0500000f


	//   ....[128]....
        /*07cc*/ 	.word	0x0500000f


	//   ....[129]....
        /*07d0*/ 	.word	0x0500000f


	//   ....[130]....
        /*07d4*/ 	.word	0x0500000f


	//   ....[131]....
        /*07d8*/ 	.word	0x0500000f


	//   ....[132]....
        /*07dc*/ 	.word	0x0500000f


	//   ....[133]....
        /*07e0*/ 	.word	0x0500000f


	//   ....[134]....
        /*07e4*/ 	.word	0x0500000f


	//   ....[135]....
        /*07e8*/ 	.word	0x0500000f


	//   ....[136]....
        /*07ec*/ 	.word	0x0500000f


	//   ....[137]....
        /*07f0*/ 	.word	0x0500000f


	//   ....[138]....
        /*07f4*/ 	.word	0x0500000f


	//   ....[139]....
        /*07f8*/ 	.word	0x0500000f


	//   ....[140]....
        /*07fc*/ 	.word	0x0500000f


	//   ....[141]....
        /*0800*/ 	.word	0x0500000f


	//   ....[142]....
        /*0804*/ 	.word	0x0500000f


	//   ....[143]....
        /*0808*/ 	.word	0x0500000f


	//   ....[144]....
        /*080c*/ 	.word	0x0500000f


	//   ....[145]....
        /*0810*/ 	.word	0x0500000f


	//   ....[146]....
        /*0814*/ 	.word	0x0500000f


	//   ....[147]....
        /*0818*/ 	.word	0x0500000f


	//   ....[148]....
        /*081c*/ 	.word	0x0500000f


	//   ....[149]....
        /*0820*/ 	.word	0x0500000f


	//   ....[150]....
        /*0824*/ 	.word	0x0500000f


	//   ....[151]....
        /*0828*/ 	.word	0x0500000f


	//   ....[152]....
        /*082c*/ 	.word	0x0500000f


	//   ....[153]....
        /*0830*/ 	.word	0x0500000f


	//   ....[154]....
        /*0834*/ 	.word	0x0500000f


	//   ....[155]....
        /*0838*/ 	.word	0x0500000f


	//   ....[156]....
        /*083c*/ 	.word	0x0500000f


	//   ....[157]....
        /*0840*/ 	.word	0x0500000f


	//   ....[158]....
        /*0844*/ 	.word	0x0500000f


	//   ....[159]....
        /*0848*/ 	.word	0x0500000f


	//   ....[160]....
        /*084c*/ 	.word	0x0500000f


	//   ....[161]....
        /*0850*/ 	.word	0x0500000f


	//   ....[162]....
        /*0854*/ 	.word	0x0500000f


	//   ....[163]....
        /*0858*/ 	.word	0x0500000f


	//   ....[164]....
        /*085c*/ 	.word	0x0500000f


	//   ....[165]....
        /*0860*/ 	.word	0x0500000f


	//   ....[166]....
        /*0864*/ 	.word	0x0500000f


	//   ....[167]....
        /*0868*/ 	.word	0x0500000f


	//   ....[168]....
        /*086c*/ 	.word	0x0500000f


	//   ....[169]....
        /*0870*/ 	.word	0x0500000f


	//   ....[170]....
        /*0874*/ 	.word	0x0500000f


	//   ....[171]....
        /*0878*/ 	.word	0x0500000f


	//   ....[172]....
        /*087c*/ 	.word	0x0500000f


	//   ....[173]....
        /*0880*/ 	.word	0x0500000f


	//   ....[174]....
        /*0884*/ 	.word	0x0500000f


	//   ....[175]....
        /*0888*/ 	.word	0x0500000f


	//   ....[176]....
        /*088c*/ 	.word	0x0500000f


	//   ....[177]....
        /*0890*/ 	.word	0x0500000f


	//   ....[178]....
        /*0894*/ 	.word	0x0500000f


	//   ....[179]....
        /*0898*/ 	.word	0x0500000f


	//   ....[180]....
        /*089c*/ 	.word	0x0500000f


	//   ....[181]....
        /*08a0*/ 	.word	0x0500000f


	//   ....[182]....
        /*08a4*/ 	.word	0x0500000f


	//   ....[183]....
        /*08a8*/ 	.word	0x0500000f


	//   ....[184]....
        /*08ac*/ 	.word	0x0500000f


	//   ....[185]....
        /*08b0*/ 	.word	0x0500000f


	//   ....[186]....
        /*08b4*/ 	.word	0x0500000f


	//   ....[187]....
        /*08b8*/ 	.word	0x0500000f


	//   ....[188]....
        /*08bc*/ 	.word	0x0500000f


	//   ....[189]....
        /*08c0*/ 	.word	0x0500000f


	//   ....[190]....
        /*08c4*/ 	.word	0x0500000f


	//   ....[191]....
        /*08c8*/ 	.word	0x0500000f


	//   ....[192]....
        /*08cc*/ 	.word	0x0500000f


	//   ....[193]....
        /*08d0*/ 	.word	0x0500000f


	//   ....[194]....
        /*08d4*/ 	.word	0x0500000f


	//   ....[195]....
        /*08d8*/ 	.word	0x0500000f


	//----- nvinfo : EIATTR_COOP_GROUP_INSTR_OFFSETS
	.align		4
.L_1561:
        /*08dc*/ 	.byte	0x04, 0x28
        /*08de*/ 	.short	(.L_1563 - .L_1562)


	//   ....[0]....
.L_1562:
        /*08e0*/ 	.word	0x00000070


	//   ....[1]....
        /*08e4*/ 	.word	0x000001a0


	//   ....[2]....
        /*08e8*/ 	.word	0x000001f0


	//   ....[3]....
        /*08ec*/ 	.word	0x00000420


	//   ....[4]....
        /*08f0*/ 	.word	0x00000580


	//   ....[5]....
        /*08f4*/ 	.word	0x000006a0


	//   ....[6]....
        /*08f8*/ 	.word	0x00000800


	//   ....[7]....
        /*08fc*/ 	.word	0x00006500


	//   ....[8]....
        /*0900*/ 	.word	0x00006c80


	//   ....[9]....
        /*0904*/ 	.word	0x00006c90


	//   ....[10]....
        /*0908*/ 	.word	0x00006ca0


	//   ....[11]....
        /*090c*/ 	.word	0x00006cb0


	//   ....[12]....
        /*0910*/ 	.word	0x00006fc0


	//   ....[13]....
        /*0914*/ 	.word	0x00006fd0


	//   ....[14]....
        /*0918*/ 	.word	0x00006fe0


	//   ....[15]....
        /*091c*/ 	.word	0x00006ff0


	//   ....[16]....
        /*0920*/ 	.word	0x000081c0


	//   ....[17]....
        /*0924*/ 	.word	0x000081e0


	//   ....[18]....
        /*0928*/ 	.word	0x000081f0


	//   ....[19]....
        /*092c*/ 	.word	0x00008200


	//   ....[20]....
        /*0930*/ 	.word	0x000082f0


	//   ....[21]....
        /*0934*/ 	.word	0x00008310


	//   ....[22]....
        /*0938*/ 	.word	0x000083b0


	//   ....[23]....
        /*093c*/ 	.word	0x000083e0


	//   ....[24]....
        /*0940*/ 	.word	0x00009b20


	//   ....[25]....
        /*0944*/ 	.word	0x00009b80


	//   ....[26]....
        /*0948*/ 	.word	0x0000a2e0


	//   ....[27]....
        /*094c*/ 	.word	0x0000a340


	//   ....[28]....
        /*0950*/ 	.word	0x0000aa80


	//   ....[29]....
        /*0954*/ 	.word	0x0000ab00


	//   ....[30]....
        /*0958*/ 	.word	0x0000bba0


	//   ....[31]....
        /*095c*/ 	.word	0x0000bbe0


	//   ....[32]....
        /*0960*/ 	.word	0x0000c7b0


	//   ....[33]....
        /*0964*/ 	.word	0x0000c850


	//   ....[34]....
        /*0968*/ 	.word	0x0000d1f0


	//   ....[35]....
        /*096c*/ 	.word	0x0000d3f0


	//   ....[36]....
        /*0970*/ 	.word	0x0000ef50


	//   ....[37]....
        /*0974*/ 	.word	0x0000efb0


	//   ....[38]....
        /*0978*/ 	.word	0x0000f970


	//   ....[39]....
        /*097c*/ 	.word	0x0000f9d0


	//   ....[40]....
        /*0980*/ 	.word	0x00010af0


	//   ....[41]....
        /*0984*/ 	.word	0x00010b90


	//   ....[42]....
        /*0988*/ 	.word	0x00010c20


	//   ....[43]....
        /*098c*/ 	.word	0x00010df0


	//   ....[44]....
        /*0990*/ 	.word	0x000125c0


	//   ....[45]....
        /*0994*/ 	.word	0x000125e0


	//   ....[46]....
        /*0998*/ 	.word	0x000125f0


	//   ....[47]....
        /*099c*/ 	.word	0x00012600


	//   ....[48]....
        /*09a0*/ 	.word	0x00013000


	//   ....[49]....
        /*09a4*/ 	.word	0x00013010


	//   ....[50]....
        /*09a8*/ 	.word	0x00013210


	//   ....[51]....
        /*09ac*/ 	.word	0x00013220


	//   ....[52]....
        /*09b0*/ 	.word	0x000133e0


	//   ....[53]....
        /*09b4*/ 	.word	0x000133f0


	//   ....[54]....
        /*09b8*/ 	.word	0x000135b0


	//   ....[55]....
        /*09bc*/ 	.word	0x000135c0


	//   ....[56]....
        /*09c0*/ 	.word	0x00013a20


	//   ....[57]....
        /*09c4*/ 	.word	0x00013a30


	//   ....[58]....
        /*09c8*/ 	.word	0x000147d0


	//   ....[59]....
        /*09cc*/ 	.word	0x000147e0


	//   ....[60]....
        /*09d0*/ 	.word	0x00015d90


	//   ....[61]....
        /*09d4*/ 	.word	0x00015da0


	//   ....[62]....
        /*09d8*/ 	.word	0x00015f70


	//   ....[63]....
        /*09dc*/ 	.word	0x00015f80


	//   ....[64]....
        /*09e0*/ 	.word	0x00016140


	//   ....[65]....
        /*09e4*/ 	.word	0x00016150


	//   ....[66]....
        /*09e8*/ 	.word	0x00016310


	//   ....[67]....
        /*09ec*/ 	.word	0x00016320


	//   ....[68]....
        /*09f0*/ 	.word	0x00016540


	//   ....[69]....
        /*09f4*/ 	.word	0x00016750


	//   ....[70]....
        /*09f8*/ 	.word	0x00016780


	//   ....[71]....
        /*09fc*/ 	.word	0x000167b0


	//   ....[72]....
        /*0a00*/ 	.word	0x000167e0


	//   ....[73]....
        /*0a04*/ 	.word	0x00016810


	//   ....[74]....
        /*0a08*/ 	.word	0x00016840


	//   ....[75]....
        /*0a0c*/ 	.word	0x000169e0


	//   ....[76]....
        /*0a10*/ 	.word	0x00016a10


	//   ....[77]....
        /*0a14*/ 	.word	0x00016a40


	//   ....[78]....
        /*0a18*/ 	.word	0x00016a70


	//   ....[79]....
        /*0a1c*/ 	.word	0x00016aa0


	//   ....[80]....
        /*0a20*/ 	.word	0x00016ad0


	//   ....[81]....
        /*0a24*/ 	.word	0x00016b70


	//   ....[82]....
        /*0a28*/ 	.word	0x00016ba0


	//   ....[83]....
        /*0a2c*/ 	.word	0x00016bb0


	//   ....[84]....
        /*0a30*/ 	.word	0x00016be0


	//   ....[85]....
        /*0a34*/ 	.word	0x00018180


	//   ....[86]....
        /*0a38*/ 	.word	0x00019e10


	//   ....[87]....
        /*0a3c*/ 	.word	0x0001a900


	//   ....[88]....
        /*0a40*/ 	.word	0x0001a910


	//   ....[89]....
        /*0a44*/ 	.word	0x0001a9b0


	//   ....[90]....
        /*0a48*/ 	.word	0x0001a9c0


	//   ....[91]....
        /*0a4c*/ 	.word	0x0001aa40


	//   ....[92]....
        /*0a50*/ 	.word	0x0001aa50


	//   ....[93]....
        /*0a54*/ 	.word	0x0001aad0


	//   ....[94]....
        /*0a58*/ 	.word	0x0001aae0


	//   ....[95]....
        /*0a5c*/ 	.word	0x0001ab60


	//   ....[96]....
        /*0a60*/ 	.word	0x0001ab70


	//   ....[97]....
        /*0a64*/ 	.word	0x0001abf0


	//   ....[98]....
        /*0a68*/ 	.word	0x0001ac00


	//   ....[99]....
        /*0a6c*/ 	.word	0x0001ac80


	//   ....[100]....
        /*0a70*/ 	.word	0x0001ac90


	//   ....[101]....
        /*0a74*/ 	.word	0x0001ace0


	//   ....[102]....
        /*0a78*/ 	.word	0x0001ad00


	//   ....[103]....
        /*0a7c*/ 	.word	0x0001d850


	//   ....[104]....
        /*0a80*/ 	.word	0x0001d8d0


	//   ....[105]....
        /*0a84*/ 	.word	0x0001d900


	//   ....[106]....
        /*0a88*/ 	.word	0x0001d910


	//   ....[107]....
        /*0a8c*/ 	.word	0x0001d940


	//   ....[108]....
        /*0a90*/ 	.word	0x0001d970


	//   ....[109]....
        /*0a94*/ 	.word	0x0001d9a0


	//   ....[110]....
        /*0a98*/ 	.word	0x0001d9d0


	//   ....[111]....
        /*0a9c*/ 	.word	0x0001db90


	//   ....[112]....
        /*0aa0*/ 	.word	0x0001dbc0


	//   ....[113]....
        /*0aa4*/ 	.word	0x0001dbf0


	//   ....[114]....
        /*0aa8*/ 	.word	0x0001dc20


	//   ....[115]....
        /*0aac*/ 	.word	0x0001dc50


	//   ....[116]....
        /*0ab0*/ 	.word	0x0001dc80


	//   ....[117]....
        /*0ab4*/ 	.word	0x0001dd50


	//   ....[118]....
        /*0ab8*/ 	.word	0x0001dd70


	//   ....[119]....
        /*0abc*/ 	.word	0x0001dd80


	//   ....[120]....
        /*0ac0*/ 	.word	0x0001de00


	//   ....[121]....
        /*0ac4*/ 	.word	0x0001e930


	//   ....[122]....
        /*0ac8*/ 	.word	0x0001ed60


	//   ....[123]....
        /*0acc*/ 	.word	0x0001ee00


	//   ....[124]....
        /*0ad0*/ 	.word	0x0001ee90


	//   ....[125]....
        /*0ad4*/ 	.word	0x0001eee0


	//   ....[126]....
        /*0ad8*/ 	.word	0x0001ef30


	//   ....[127]....
        /*0adc*/ 	.word	0x0001efc0


	//   ....[128]....
        /*0ae0*/ 	.word	0x0001f050


	//   ....[129]....
        /*0ae4*/ 	.word	0x0001f0a0


	//   ....[130]....
        /*0ae8*/ 	.word	0x0001f0f0


	//   ....[131]....
        /*0aec*/ 	.word	0x0001f1f0


	//   ....[132]....
        /*0af0*/ 	.word	0x0001f2a0


	//   ....[133]....
        /*0af4*/ 	.word	0x0001f320


	//   ....[134]....
        /*0af8*/ 	.word	0x0001f390


	//   ....[135]....
        /*0afc*/ 	.word	0x0001f4d0


	//   ....[136]....
        /*0b00*/ 	.word	0x0001f5e0


	//   ....[137]....
        /*0b04*/ 	.word	0x0001f6a0


	//   ....[138]....
        /*0b08*/ 	.word	0x0001f6f0


	//   ....[139]....
        /*0b0c*/ 	.word	0x0001f9a0


	//   ....[140]....
        /*0b10*/ 	.word	0x0001f9f0


	//   ....[141]....
        /*0b14*/ 	.word	0x0001fa80


	//   ....[142]....
        /*0b18*/ 	.word	0x0001fb10


	//   ....[143]....
        /*0b1c*/ 	.word	0x0001fba0


	//   ....[144]....
        /*0b20*/ 	.word	0x0001fc30


	//   ....[145]....
        /*0b24*/ 	.word	0x0001fcc0


	//   ....[146]....
        /*0b28*/ 	.word	0x0001fd50


	//   ....[147]....
        /*0b2c*/ 	.word	0x0001fdd0


	//   ....[148]....
        /*0b30*/ 	.word	0x0001fe20


	//   ....[149]....
        /*0b34*/ 	.word	0x0001fec0


	//   ....[150]....
        /*0b38*/ 	.word	0x0001ff50


	//   ....[151]....
        /*0b3c*/ 	.word	0x0001ffe0


	//   ....[152]....
        /*0b40*/ 	.word	0x00020030


	//   ....[153]....
        /*0b44*/ 	.word	0x000200c0


	//   ....[154]....
        /*0b48*/ 	.word	0x00020150


	//   ....[155]....
        /*0b4c*/ 	.word	0x000201e0


	//   ....[156]....
        /*0b50*/ 	.word	0x00020270


	//   ....[157]....
        /*0b54*/ 	.word	0x00020300


	//   ....[158]....
        /*0b58*/ 	.word	0x00020390


	//   ....[159]....
        /*0b5c*/ 	.word	0x00020450


	//   ....[160]....
        /*0b60*/ 	.word	0x00020730


	//   ....[161]....
        /*0b64*/ 	.word	0x00020910


	//   ....[162]....
        /*0b68*/ 	.word	0x00020960


	//   ....[163]....
        /*0b6c*/ 	.word	0x000209c0


	//   ....[164]....
        /*0b70*/ 	.word	0x00020ab0


	//   ....[165]....
        /*0b74*/ 	.word	0x00020b10


	//   ....[166]....
        /*0b78*/ 	.word	0x00020c00


	//   ....[167]....
        /*0b7c*/ 	.word	0x00020c60


	//   ....[168]....
        /*0b80*/ 	.word	0x00020d50


	//   ....[169]....
        /*0b84*/ 	.word	0x00020db0


	//   ....[170]....
        /*0b88*/ 	.word	0x00020ea0


	//   ....[171]....
        /*0b8c*/ 	.word	0x00020f00


	//   ....[172]....
        /*0b90*/ 	.word	0x00020ff0


	//   ....[173]....
        /*0b94*/ 	.word	0x00021050


	//   ....[174]....
        /*0b98*/ 	.word	0x00021120


	//   ....[175]....
        /*0b9c*/ 	.word	0x000211a0


	//   ....[176]....
        /*0ba0*/ 	.word	0x00021270


	//   ....[177]....
        /*0ba4*/ 	.word	0x000215a0


	//   ....[178]....
        /*0ba8*/ 	.word	0x00021640


	//   ....[179]....
        /*0bac*/ 	.word	0x000217e0


	//   ....[180]....
        /*0bb0*/ 	.word	0x00021860


	//   ....[181]....
        /*0bb4*/ 	.word	0x000218e0


	//   ....[182]....
        /*0bb8*/ 	.word	0x00021960


	//   ....[183]....
        /*0bbc*/ 	.word	0x000219e0


	//   ....[184]....
        /*0bc0*/ 	.word	0x00021a70


	//   ....[185]....
        /*0bc4*/ 	.word	0x00021b10


	//   ....[186]....
        /*0bc8*/ 	.word	0x00021bc0


	//   ....[187]....
        /*0bcc*/ 	.word	0x00021c40


	//   ....[188]....
        /*0bd0*/ 	.word	0x00021cc0


	//   ....[189]....
        /*0bd4*/ 	.word	0x00021d40


	//   ....[190]....
        /*0bd8*/ 	.word	0x00021dd0


	//   ....[191]....
        /*0bdc*/ 	.word	0x00021e50


	//   ....[192]....
        /*0be0*/ 	.word	0x00021f00


	//   ....[193]....
        /*0be4*/ 	.word	0x00021f50


	//   ....[194]....
        /*0be8*/ 	.word	0x00022010


	//   ....[195]....
        /*0bec*/ 	.word	0x00022140


	//----- nvinfo : EIATTR_REG_RECONFIG
	.align		4
.L_1563:
        /*0bf0*/ 	.byte	0x01, 0x54
	.zero		2


	//----- nvinfo : EIATTR_SYSCALL_OFFSETS
	.align		4
        /*0bf4*/ 	.byte	0x04, 0x46
        /*0bf6*/ 	.short	(.L_1565 - .L_1564)


	//   ....[0]....
.L_1564:
        /*0bf8*/ 	.word	0x00001ed0


	//   ....[1]....
        /*0bfc*/ 	.word	0x00002020


	//   ....[2]....
        /*0c00*/ 	.word	0x000066a0


	//   ....[3]....
        /*0c04*/ 	.word	0x000069b0


	//   ....[4]....
        /*0c08*/ 	.word	0x00019a30


	//   ....[5]....
        /*0c0c*/ 	.word	0x00019b80


	//   ....[6]....
        /*0c10*/ 	.word	0x00019c80


	//   ....[7]....
        /*0c14*/ 	.word	0x0001a520


	//----- nvinfo : EIATTR_MBARRIER_INSTR_OFFSETS
	.align		4
.L_1565:
        /*0c18*/ 	.byte	0x04, 0x39
        /*0c1a*/ 	.short	(.L_1567 - .L_1566)


	//   ....[0]....
.L_1566:
        /*0c1c*/ 	.word	0x000002d0
        /*0c20*/ 	.word	0x000000ff
        /*0c24*/ 	.word	0x00022800
        /*0c28*/ 	.short	0x0100
        /*0c2a*/ 	.byte	0x08
	.zero		1


	//   ....[1]....
        /*0c2c*/ 	.word	0x000002e0
        /*0c30*/ 	.word	0x000000ff
        /*0c34*/ 	.word	0x00022820
        /*0c38*/ 	.short	0x0100
        /*0c3a*/ 	.byte	0x08
	.zero		1


	//   ....[2]....
        /*0c3c*/ 	.word	0x000003d0
        /*0c40*/ 	.word	0x000000ff
        /*0c44*/ 	.word	0x00022830
        /*0c48*/ 	.short	0x0100
        /*0c4a*/ 	.byte	0x08
	.zero		1


	//   ....[3]....
        /*0c4c*/ 	.word	0x000003e0
        /*0c50*/ 	.word	0x000000ff
        /*0c54*/ 	.word	0x00022840
        /*0c58*/ 	.short	0x0100
        /*0c5a*/ 	.byte	0x08
	.zero		1


	//   ....[4]....
        /*0c5c*/ 	.word	0x000003f0
        /*0c60*/ 	.word	0x000000ff
        /*0c64*/ 	.word	0x00022838
        /*0c68*/ 	.short	0x0100
        /*0c6a*/ 	.byte	0x08
	.zero		1


	//   ....[5]....
        /*0c6c*/ 	.word	0x00000400
        /*0c70*/ 	.word	0x000000ff
        /*0c74*/ 	.word	0x00022848
        /*0c78*/ 	.short	0x0100
        /*0c7a*/ 	.byte	0x08
	.zero		1


	//   ....[6]....
        /*0c7c*/ 	.word	0x00000530
        /*0c80*/ 	.word	0x000000ff
        /*0c84*/ 	.word	0x00022850
        /*0c88*/ 	.short	0x0100
        /*0c8a*/ 	.byte	0x08
	.zero		1


	//   ....[7]....
        /*0c8c*/ 	.word	0x00000540
        /*0c90*/ 	.word	0x000000ff
        /*0c94*/ 	.word	0x00022860
        /*0c98*/ 	.short	0x0100
        /*0c9a*/ 	.byte	0x08
	.zero		1


	//   ....[8]....
        /*0c9c*/ 	.word	0x00000550
        /*0ca0*/ 	.word	0x000000ff
        /*0ca4*/ 	.word	0x00022858
        /*0ca8*/ 	.short	0x0100
        /*0caa*/ 	.byte	0x08
	.zero		1


	//   ....[9]....
        /*0cac*/ 	.word	0x00000560
        /*0cb0*/ 	.word	0x000000ff
        /*0cb4*/ 	.word	0x00022868
        /*0cb8*/ 	.short	0x0100
        /*0cba*/ 	.byte	0x08
	.zero		1


	//   ....[10]....
        /*0cbc*/ 	.word	0x00000650
        /*0cc0*/ 	.word	0x000000ff
        /*0cc4*/ 	.word	0x00022870
        /*0cc8*/ 	.short	0x0100
        /*0cca*/ 	.byte	0x06
	.zero		1


	//   ....[11]....
        /*0ccc*/ 	.word	0x00000660
        /*0cd0*/ 	.word	0x000000ff
        /*0cd4*/ 	.word	0x00022880
        /*0cd8*/ 	.short	0x0100
        /*0cda*/ 	.byte	0x06
	.zero		1


	//   ....[12]....
        /*0cdc*/ 	.word	0x00000670
        /*0ce0*/ 	.word	0x000000ff
        /*0ce4*/ 	.word	0x00022878
        /*0ce8*/ 	.short	0x0100
        /*0cea*/ 	.byte	0x06
	.zero		1


	//   ....[13]....
        /*0cec*/ 	.word	0x00000680
        /*0cf0*/ 	.word	0x000000ff
        /*0cf4*/ 	.word	0x00022888
        /*0cf8*/ 	.short	0x0100
        /*0cfa*/ 	.byte	0x06
	.zero		1


	//   ....[14]....
        /*0cfc*/ 	.word	0x000007b0
        /*0d00*/ 	.word	0x000000ff
        /*0d04*/ 	.word	0x00022890
        /*0d08*/ 	.short	0x0100
        /*0d0a*/ 	.byte	0x08
	.zero		1


	//   ....[15]....
        /*0d0c*/ 	.word	0x000007c0
        /*0d10*/ 	.word	0x000000ff
        /*0d14*/ 	.word	0x000228a0
        /*0d18*/ 	.short	0x0100
        /*0d1a*/ 	.byte	0x08
	.zero		1


	//   ....[16]....
        /*0d1c*/ 	.word	0x000007d0
        /*0d20*/ 	.word	0x000000ff
        /*0d24*/ 	.word	0x00022898
        /*0d28*/ 	.short	0x0100
        /*0d2a*/ 	.byte	0x08
	.zero		1


	//   ....[17]....
        /*0d2c*/ 	.word	0x000007e0
        /*0d30*/ 	.word	0x000000ff
        /*0d34*/ 	.word	0x000228a8
        /*0d38*/ 	.short	0x0100
        /*0d3a*/ 	.byte	0x08
	.zero		1


	//   ....[18]....
        /*0d3c*/ 	.word	0x00000910
        /*0d40*/ 	.word	0x000000ff
        /*0d44*/ 	.word	0x000228b0
        /*0d48*/ 	.short	0x0100
        /*0d4a*/ 	.byte	0x08
	.zero		1


	//   ....[19]....
        /*0d4c*/ 	.word	0x00000920
        /*0d50*/ 	.word	0x000000ff
        /*0d54*/ 	.word	0x000228c0
        /*0d58*/ 	.short	0x0100
        /*0d5a*/ 	.byte	0x08
	.zero		1


	//   ....[20]....
        /*0d5c*/ 	.word	0x00000930
        /*0d60*/ 	.word	0x000000ff
        /*0d64*/ 	.word	0x000228b8
        /*0d68*/ 	.short	0x0100
        /*0d6a*/ 	.byte	0x08
	.zero		1


	//   ....[21]....
        /*0d6c*/ 	.word	0x00000940
        /*0d70*/ 	.word	0x000000ff
        /*0d74*/ 	.word	0x000228c8
        /*0d78*/ 	.short	0x0100
        /*0d7a*/ 	.byte	0x08
	.zero		1


	//   ....[22]....
        /*0d7c*/ 	.word	0x00003260
        /*0d80*/ 	.word	0x00000060
        /*0d84*/ 	.word	0x00022890
        /*0d88*/ 	.short	0x010a
        /*0d8a*/ 	.byte	0x3f
	.zero		1


	//   ....[23]....
        /*0d8c*/ 	.word	0x000043c0
        /*0d90*/ 	.word	0x00000060
        /*0d94*/ 	.word	0x00022890
        /*0d98*/ 	.short	0x010a
        /*0d9a*/ 	.byte	0x3f
	.zero		1


	//   ....[24]....
        /*0d9c*/ 	.word	0x000053f0
        /*0da0*/ 	.word	0x00000060
        /*0da4*/ 	.word	0x00022890
        /*0da8*/ 	.short	0x010a
        /*0daa*/ 	.byte	0x3f
	.zero		1


	//   ....[25]....
        /*0dac*/ 	.word	0x00005600
        /*0db0*/ 	.word	0x00000020
        /*0db4*/ 	.word	0x00000000
        /*0db8*/ 	.short	0x0101
        /*0dba*/ 	.byte	0x3f
	.zero		1


	//   ....[26]....
        /*0dbc*/ 	.word	0x00005640
        /*0dc0*/ 	.word	0x00000060
        /*0dc4*/ 	.word	0x000228b0
        /*0dc8*/ 	.short	0x010a
        /*0dca*/ 	.byte	0x3f
	.zero		1


	//   ....[27]....
        /*0dcc*/ 	.word	0x00005c90
        /*0dd0*/ 	.word	0x00000060
        /*0dd4*/ 	.word	0x00000000
        /*0dd8*/ 	.short	0x0101
        /*0dda*/ 	.byte	0x3f
	.zero		1


	//   ....[28]....
        /*0ddc*/ 	.word	0x00006730
        /*0de0*/ 	.word	0x00000012
        /*0de4*/ 	.word	0x00022800
        /*0de8*/ 	.short	0x010a
        /*0dea*/ 	.byte	0x3f
	.zero		1


	//   ....[29]....
        /*0dec*/ 	.word	0x00006780
        /*0df0*/ 	.word	0x00000012
        /*0df4*/ 	.word	0x00022800
        /*0df8*/ 	.short	0x010a
        /*0dfa*/ 	.byte	0x3f
	.zero		1


	//   ....[30]....
        /*0dfc*/ 	.word	0x00007220
        /*0e00*/ 	.word	0x00000012
        /*0e04*/ 	.word	0x00022800
        /*0e08*/ 	.short	0x010a
        /*0e0a*/ 	.byte	0x3f
	.zero		1


	//   ....[31]....
        /*0e0c*/ 	.word	0x00008630
        /*0e10*/ 	.word	0x00000012
        /*0e14*/ 	.word	0x00022800
        /*0e18*/ 	.short	0x010a
        /*0e1a*/ 	.byte	0x3f
	.zero		1


	//   ....[32]....
        /*0e1c*/ 	.word	0x00009470
        /*0e20*/ 	.word	0x0000000f
        /*0e24*/ 	.word	0x00022830
        /*0e28*/ 	.short	0x010a
        /*0e2a*/ 	.byte	0x3f
	.zero		1


	//   ....[33]....
        /*0e2c*/ 	.word	0x00009510
        /*0e30*/ 	.word	0x0000000f
        /*0e34*/ 	.word	0x00022830
        /*0e38*/ 	.short	0x010a
        /*0e3a*/ 	.byte	0x3f
	.zero		1


	//   ....[34]....
        /*0e3c*/ 	.word	0x0000adf0
        /*0e40*/ 	.word	0x00000027
        /*0e44*/ 	.word	0x00000000
        /*0e48*/ 	.short	0x0101
        /*0e4a*/ 	.byte	0x3f
	.zero		1


	//   ....[35]....
        /*0e4c*/ 	.word	0x0000b400
        /*0e50*/ 	.word	0x0000000f
        /*0e54*/ 	.word	0x00022850
        /*0e58*/ 	.short	0x010a
        /*0e5a*/ 	.byte	0x3f
	.zero		1


	//   ....[36]....
        /*0e5c*/ 	.word	0x0000b450
        /*0e60*/ 	.word	0x0000000f
        /*0e64*/ 	.word	0x00022850
        /*0e68*/ 	.short	0x010a
        /*0e6a*/ 	.byte	0x3f
	.zero		1


	//   ....[37]....
        /*0e6c*/ 	.word	0x0000b8c0
        /*0e70*/ 	.word	0x0000000f
        /*0e74*/ 	.word	0x00000000
        /*0e78*/ 	.short	0x0101
        /*0e7a*/ 	.byte	0x3f
	.zero		1


	//   ....[38]....
        /*0e7c*/ 	.word	0x0000b9f0
        /*0e80*/ 	.word	0x00000015
        /*0e84*/ 	.word	0x00022830
        /*0e88*/ 	.short	0x010a
        /*0e8a*/ 	.byte	0x3f
	.zero		1


	//   ....[39]....
        /*0e8c*/ 	.word	0x0000baa0
        /*0e90*/ 	.word	0x00000015
        /*0e94*/ 	.word	0x00022830
        /*0e98*/ 	.short	0x010a
        /*0e9a*/ 	.byte	0x3f
	.zero		1


	//   ....[40]....
        /*0e9c*/ 	.word	0x0000d7a0
        /*0ea0*/ 	.word	0x0000009d
        /*0ea4*/ 	.word	0x00000000
        /*0ea8*/ 	.short	0x0101
        /*0eaa*/ 	.byte	0x3f
	.zero		1


	//   ....[41]....
        /*0eac*/ 	.word	0x0000e1b0
        /*0eb0*/ 	.word	0x00000015
        /*0eb4*/ 	.word	0x00022850
        /*0eb8*/ 	.short	0x010a
        /*0eba*/ 	.byte	0x3f
	.zero		1


	//   ....[42]....
        /*0ebc*/ 	.word	0x0000e200
        /*0ec0*/ 	.word	0x00000015
        /*0ec4*/ 	.word	0x00022850
        /*0ec8*/ 	.short	0x010a
        /*0eca*/ 	.byte	0x3f
	.zero		1


	//   ....[43]....
        /*0ecc*/ 	.word	0x0000e5d0
        /*0ed0*/ 	.word	0x00000015
        /*0ed4*/ 	.word	0x00000000
        /*0ed8*/ 	.short	0x0101
        /*0eda*/ 	.byte	0x3f
	.zero		1


	//   ....[44]....
        /*0edc*/ 	.word	0x0000e6d0
        /*0ee0*/ 	.word	0x0000000f
        /*0ee4*/ 	.word	0x00022830
        /*0ee8*/ 	.short	0x010a
        /*0eea*/ 	.byte	0x3f
	.zero		1


	//   ....[45]....
        /*0eec*/ 	.word	0x0000e730
        /*0ef0*/ 	.word	0x0000000f
        /*0ef4*/ 	.word	0x00022830
        /*0ef8*/ 	.short	0x010a
        /*0efa*/ 	.byte	0x3f
	.zero		1


	//   ....[46]....
        /*0efc*/ 	.word	0x0000fdb0
        /*0f00*/ 	.word	0x000000a0
        /*0f04*/ 	.word	0x00000000
        /*0f08*/ 	.short	0x0101
        /*0f0a*/ 	.byte	0x3f
	.zero		1


	//   ....[47]....
        /*0f0c*/ 	.word	0x000106a0
        /*0f10*/ 	.word	0x0000000f
        /*0f14*/ 	.word	0x00022850
        /*0f18*/ 	.short	0x010a
        /*0f1a*/ 	.byte	0x3f
	.zero		1


	//   ....[48]....
        /*0f1c*/ 	.word	0x000106f0
        /*0f20*/ 	.word	0x0000000f
        /*0f24*/ 	.word	0x00022850
        /*0f28*/ 	.short	0x010a
        /*0f2a*/ 	.byte	0x3f
	.zero		1


	//   ....[49]....
        /*0f2c*/ 	.word	0x00010ac0
        /*0f30*/ 	.word	0x0000000f
        /*0f34*/ 	.word	0x00000000
        /*0f38*/ 	.short	0x0101
        /*0f3a*/ 	.byte	0x3f
	.zero		1


	//   ....[50]....
        /*0f3c*/ 	.word	0x00012fa0
        /*0f40*/ 	.word	0x00000003
        /*0f44*/ 	.word	0x00000000
        /*0f48*/ 	.short	0x0101
        /*0f4a*/ 	.byte	0x3f
	.zero		1


	//   ....[51]....
        /*0f4c*/ 	.word	0x00013980
        /*0f50*/ 	.word	0x00000003
        /*0f54*/ 	.word	0x00000000
        /*0f58*/ 	.short	0x0101
        /*0f5a*/ 	.byte	0x3f
	.zero		1


	//   ....[52]....
        /*0f5c*/ 	.word	0x00018260
        /*0f60*/ 	.word	0x00000012
        /*0f64*/ 	.word	0x00022820
        /*0f68*/ 	.short	0x010a
        /*0f6a*/ 	.byte	0x3f
	.zero		1


	//   ....[53]....
        /*0f6c*/ 	.word	0x00018330
        /*0f70*/ 	.word	0x00000004
        /*0f74*/ 	.word	0x000228a0
        /*0f78*/ 	.short	0x010a
        /*0f7a*/ 	.byte	0x3f
	.zero		1


	//   ....[54]....
        /*0f7c*/ 	.word	0x00018570
        /*0f80*/ 	.word	0x00000004
        /*0f84*/ 	.word	0x000228c0
        /*0f88*/ 	.short	0x010a
        /*0f8a*/ 	.byte	0x3f
	.zero		1


	//   ....[55]....
        /*0f8c*/ 	.word	0x00018c10
        /*0f90*/ 	.word	0x00000005
        /*0f94*/ 	.word	0x000228a0
        /*0f98*/ 	.short	0x010a
        /*0f9a*/ 	.byte	0x3f
	.zero		1


	//   ....[56]....
        /*0f9c*/ 	.word	0x00018e40
        /*0fa0*/ 	.word	0x00000005
        /*0fa4*/ 	.word	0x000228c0
        /*0fa8*/ 	.short	0x010a
        /*0faa*/ 	.byte	0x3f
	.zero		1


	//   ....[57]....
        /*0fac*/ 	.word	0x0001a070
        /*0fb0*/ 	.word	0x00000000
        /*0fb4*/ 	.word	0x00022840
        /*0fb8*/ 	.short	0x010a
        /*0fba*/ 	.byte	0x3f
	.zero		1


	//   ....[58]....
        /*0fbc*/ 	.word	0x0001ada0
        /*0fc0*/ 	.word	0x00000012
        /*0fc4*/ 	.word	0x00022800
        /*0fc8*/ 	.short	0x0107
        /*0fca*/ 	.byte	0x3f
	.zero		1


	//   ....[59]....
        /*0fcc*/ 	.word	0x0001ae90
        /*0fd0*/ 	.word	0x00000012
        /*0fd4*/ 	.word	0x00022800
        /*0fd8*/ 	.short	0x0101
        /*0fda*/ 	.byte	0x3f
	.zero		1


	//   ....[60]....
        /*0fdc*/ 	.word	0x0001aeb0
        /*0fe0*/ 	.word	0x00000012
        /*0fe4*/ 	.word	0x00022820
        /*0fe8*/ 	.short	0x010a
        /*0fea*/ 	.byte	0x3f
	.zero		1


	//   ....[61]....
        /*0fec*/ 	.word	0x0001af90
        /*0ff0*/ 	.word	0x00000002
        /*0ff4*/ 	.word	0x00022860
        /*0ff8*/ 	.short	0x010a
        /*0ffa*/ 	.byte	0x3f
	.zero		1


	//   ....[62]....
        /*0ffc*/ 	.word	0x0001b860
        /*1000*/ 	.word	0x00000002
        /*1004*/ 	.word	0x00022840
        /*1008*/ 	.short	0x010a
        /*100a*/ 	.byte	0x3f
	.zero		1


	//   ....[63]....
        /*100c*/ 	.word	0x0001bac0
        /*1010*/ 	.word	0x00000002
        /*1014*/ 	.word	0x00022860
        /*1018*/ 	.short	0x010a
        /*101a*/ 	.byte	0x3f
	.zero		1


	//   ....[64]....
        /*101c*/ 	.word	0x0001c2c0
        /*1020*/ 	.word	0x00000003
        /*1024*/ 	.word	0x00022840
        /*1028*/ 	.short	0x010a
        /*102a*/ 	.byte	0x3f
	.zero		1


	//   ....[65]....
        /*102c*/ 	.word	0x0001c510
        /*1030*/ 	.word	0x00000003
        /*1034*/ 	.word	0x00022860
        /*1038*/ 	.short	0x010a
        /*103a*/ 	.byte	0x3f
	.zero		1


	//   ....[66]....
        /*103c*/ 	.word	0x0001cc90
        /*1040*/ 	.word	0x00000003
        /*1044*/ 	.word	0x00022840
        /*1048*/ 	.short	0x010a
        /*104a*/ 	.byte	0x3f
	.zero		1


	//   ....[67]....
        /*104c*/ 	.word	0x0001cef0
        /*1050*/ 	.word	0x00000003
        /*1054*/ 	.word	0x00022860
        /*1058*/ 	.short	0x010a
        /*105a*/ 	.byte	0x3f
	.zero		1


	//   ....[68]....
        /*105c*/ 	.word	0x0001e8b0
        /*1060*/ 	.word	0x00000000
        /*1064*/ 	.word	0x00022820
        /*1068*/ 	.short	0x010a
        /*106a*/ 	.byte	0x3f
	.zero		1


	//   ....[69]....
        /*106c*/ 	.word	0x0001ea60
        /*1070*/ 	.word	0x00000006
        /*1074*/ 	.word	0x00000000
        /*1078*/ 	.short	0x010a
        /*107a*/ 	.byte	0x3f
	.zero		1


	//   ....[70]....
        /*107c*/ 	.word	0x0001ead0
        /*1080*/ 	.word	0x00000007
        /*1084*/ 	.word	0x00000000
        /*1088*/ 	.short	0x010a
        /*108a*/ 	.byte	0x3f
	.zero		1


	//   ....[71]....
        /*108c*/ 	.word	0x0001eb40
        /*1090*/ 	.word	0x00000004
        /*1094*/ 	.word	0x00000000
        /*1098*/ 	.short	0x010a
        /*109a*/ 	.byte	0x3f
	.zero		1


	//   ....[72]....
        /*109c*/ 	.word	0x0001eb70
        /*10a0*/ 	.word	0x00000003
        /*10a4*/ 	.word	0x00000000
        /*10a8*/ 	.short	0x010a
        /*10aa*/ 	.byte	0x3f
	.zero		1


	//   ....[73]....
        /*10ac*/ 	.word	0x0001ebd0
        /*10b0*/ 	.word	0x00000060
        /*10b4*/ 	.word	0x00022890
        /*10b8*/ 	.short	0x010a
        /*10ba*/ 	.byte	0x3f
	.zero		1


	//   ....[74]....
        /*10bc*/ 	.word	0x0001ec20
        /*10c0*/ 	.word	0x00000060
        /*10c4*/ 	.word	0x00022890
        /*10c8*/ 	.short	0x010a
        /*10ca*/ 	.byte	0x3f
	.zero		1


	//   ....[75]....
        /*10cc*/ 	.word	0x0001ec70
        /*10d0*/ 	.word	0x00000060
        /*10d4*/ 	.word	0x00022890
        /*10d8*/ 	.short	0x010a
        /*10da*/ 	.byte	0x3f
	.zero		1


	//   ....[76]....
        /*10dc*/ 	.word	0x0001ecc0
        /*10e0*/ 	.word	0x00000060
        /*10e4*/ 	.word	0x000228b0
        /*10e8*/ 	.short	0x010a
        /*10ea*/ 	.byte	0x3f
	.zero		1


	//   ....[77]....
        /*10ec*/ 	.word	0x0001f130
        /*10f0*/ 	.word	0x00000012
        /*10f4*/ 	.word	0x00022800
        /*10f8*/ 	.short	0x010a
        /*10fa*/ 	.byte	0x3f
	.zero		1


	//   ....[78]....
        /*10fc*/ 	.word	0x0001f720
        /*1100*/ 	.word	0x00000012
        /*1104*/ 	.word	0x00022800
        /*1108*/ 	.short	0x010a
        /*110a*/ 	.byte	0x3f
	.zero		1


	//   ....[79]....
        /*110c*/ 	.word	0x0001f770
        /*1110*/ 	.word	0x0000000f
        /*1114*/ 	.word	0x00022830
        /*1118*/ 	.short	0x010a
        /*111a*/ 	.byte	0x3f
	.zero		1


	//   ....[80]....
        /*111c*/ 	.word	0x0001f7c0
        /*1120*/ 	.word	0x0000000f
        /*1124*/ 	.word	0x00022850
        /*1128*/ 	.short	0x010a
        /*112a*/ 	.byte	0x3f
	.zero		1


	//   ....[81]....
        /*112c*/ 	.word	0x0001f810
        /*1130*/ 	.word	0x00000015
        /*1134*/ 	.word	0x00022830
        /*1138*/ 	.short	0x010a
        /*113a*/ 	.byte	0x3f
	.zero		1


	//   ....[82]....
        /*113c*/ 	.word	0x0001f860
        /*1140*/ 	.word	0x00000015
        /*1144*/ 	.word	0x00022850
        /*1148*/ 	.short	0x010a
        /*114a*/ 	.byte	0x3f
	.zero		1


	//   ....[83]....
        /*114c*/ 	.word	0x0001f8b0
        /*1150*/ 	.word	0x0000000f
        /*1154*/ 	.word	0x00022830
        /*1158*/ 	.short	0x010a
        /*115a*/ 	.byte	0x3f
	.zero		1


	//   ....[84]....
        /*115c*/ 	.word	0x0001f900
        /*1160*/ 	.word	0x0000000f
        /*1164*/ 	.word	0x00022850
        /*1168*/ 	.short	0x010a
        /*116a*/ 	.byte	0x3f
	.zero		1


	//   ....[85]....
        /*116c*/ 	.word	0x00020510
        /*1170*/ 	.word	0x00000012
        /*1174*/ 	.word	0x00022820
        /*1178*/ 	.short	0x010a
        /*117a*/ 	.byte	0x3f
	.zero		1


	//   ....[86]....
        /*117c*/ 	.word	0x00020560
        /*1180*/ 	.word	0x00000004
        /*1184*/ 	.word	0x000228a0
        /*1188*/ 	.short	0x010a
        /*118a*/ 	.byte	0x3f
	.zero		1


	//   ....[87]....
        /*118c*/ 	.word	0x000205b0
        /*1190*/ 	.word	0x00000004
        /*1194*/ 	.word	0x000228c0
        /*1198*/ 	.short	0x010a
        /*119a*/ 	.byte	0x3f
	.zero		1


	//   ....[88]....
        /*119c*/ 	.word	0x00020600
        /*11a0*/ 	.word	0x00000005
        /*11a4*/ 	.word	0x000228a0
        /*11a8*/ 	.short	0x010a
        /*11aa*/ 	.byte	0x3f
	.zero		1


	//   ....[89]....
        /*11ac*/ 	.word	0x00020650
        /*11b0*/ 	.word	0x00000005
        /*11b4*/ 	.word	0x000228c0
        /*11b8*/ 	.short	0x010a
        /*11ba*/ 	.byte	0x3f
	.zero		1


	//   ....[90]....
        /*11bc*/ 	.word	0x000207f0
        /*11c0*/ 	.word	0x00000000
        /*11c4*/ 	.word	0x00022840
        /*11c8*/ 	.short	0x010a
        /*11ca*/ 	.byte	0x3f
	.zero		1


	//   ....[91]....
        /*11cc*/ 	.word	0x000212b0
        /*11d0*/ 	.word	0x00000012
        /*11d4*/ 	.word	0x00022820
        /*11d8*/ 	.short	0x010a
        /*11da*/ 	.byte	0x3f
	.zero		1


	//   ....[92]....
        /*11dc*/ 	.word	0x00021300
        /*11e0*/ 	.word	0x00000002
        /*11e4*/ 	.word	0x00022860
        /*11e8*/ 	.short	0x010a
        /*11ea*/ 	.byte	0x3f
	.zero		1


	//   ....[93]....
        /*11ec*/ 	.word	0x00021350
        /*11f0*/ 	.word	0x00000002
        /*11f4*/ 	.word	0x00022840
        /*11f8*/ 	.short	0x010a
        /*11fa*/ 	.byte	0x3f
	.zero		1


	//   ....[94]....
        /*11fc*/ 	.word	0x000213a0
        /*1200*/ 	.word	0x00000002
        /*1204*/ 	.word	0x00022860
        /*1208*/ 	.short	0x010a
        /*120a*/ 	.byte	0x3f
	.zero		1


	//   ....[95]....
        /*120c*/ 	.word	0x000213f0
        /*1210*/ 	.word	0x00000003
        /*1214*/ 	.word	0x00022840
        /*1218*/ 	.short	0x010a
        /*121a*/ 	.byte	0x3f
	.zero		1


	//   ....[96]....
        /*121c*/ 	.word	0x00021440
        /*1220*/ 	.word	0x00000003
        /*1224*/ 	.word	0x00022860
        /*1228*/ 	.short	0x010a
        /*122a*/ 	.byte	0x3f
	.zero		1


	//   ....[97]....
        /*122c*/ 	.word	0x00021490
        /*1230*/ 	.word	0x00000003
        /*1234*/ 	.word	0x00022840
        /*1238*/ 	.short	0x010a
        /*123a*/ 	.byte	0x3f
	.zero		1


	//   ....[98]....
        /*123c*/ 	.word	0x000214e0
        /*1240*/ 	.word	0x00000003
        /*1244*/ 	.word	0x00022860
        /*1248*/ 	.short	0x010a
        /*124a*/ 	.byte	0x3f
	.zero		1


	//   ....[99]....
        /*124c*/ 	.word	0x00022060
        /*1250*/ 	.word	0x00000000
        /*1254*/ 	.word	0x00022820
        /*1258*/ 	.short	0x010a
        /*125a*/ 	.byte	0x3f
	.zero		1


	//   ....[100]....
        /*125c*/ 	.word	0x00022200
        /*1260*/ 	.word	0x00000006
        /*1264*/ 	.word	0x00000000
        /*1268*/ 	.short	0x010a
        /*126a*/ 	.byte	0x3f
	.zero		1


	//   ....[101]....
        /*126c*/ 	.word	0x00022250
        /*1270*/ 	.word	0x00000007
        /*1274*/ 	.word	0x00000000
        /*1278*/ 	.short	0x010a
        /*127a*/ 	.byte	0x3f
	.zero		1


	//   ....[102]....
        /*127c*/ 	.word	0x000222a0
        /*1280*/ 	.word	0x00000004
        /*1284*/ 	.word	0x00000000
        /*1288*/ 	.short	0x010a
        /*128a*/ 	.byte	0x3f
	.zero		1


	//----- nvinfo : EIATTR_NUM_MBARRIERS
	.align		4
.L_1567:
        /*128c*/ 	.byte	0x03, 0x38
        /*128e*/ 	.short	0x0016


	//----- nvinfo : EIATTR_EXIT_INSTR_OFFSETS
	.align		4
        /*1290*/ 	.byte	0x04, 0x1c
        /*1292*/ 	.short	(.L_1569 - .L_1568)


	//   ....[0]....
.L_1568:
        /*1294*/ 	.word	0x0001ebc0


	//----- nvinfo : EIATTR_MAX_THREADS
	.align		4
.L_1569:
        /*1298*/ 	.byte	0x04, 0x05
        /*129a*/ 	.short	(.L_1571 - .L_1570)
.L_1570:
        /*129c*/ 	.word	0x00000180
        /*12a0*/ 	.word	0x00000001
        /*12a4*/ 	.word	0x00000001


	//----- nvinfo : EIATTR_CRS_STACK_SIZE
	.align		4
.L_1571:
        /*12a8*/ 	.byte	0x04, 0x1e
        /*12aa*/ 	.short	(.L_1573 - .L_1572)
.L_1572:
        /*12ac*/ 	.word	0x00000000


	//----- nvinfo : EIATTR_CBANK_PARAM_SIZE
	.align		4
.L_1573:
        /*12b0*/ 	.byte	0x03, 0x19
        /*12b2*/ 	.short	0x0af0


	//----- nvinfo : EIATTR_PARAM_CBANK
	.align		4
        /*12b4*/ 	.byte	0x04, 0x0a
        /*12b6*/ 	.short	(.L_1575 - .L_1574)
	.align		4
.L_1574:
        /*12b8*/ 	.word	index@(.nv.constant0._ZN7cutlass13device_kernelIN5flash11enable_sm90INS1_16FlashAttnFwdSm90INS1_25CollectiveMainloopFwdSm90ILi2EN4cute5tupleIJNS5_1CILi1EEES8_S8_EEENS6_IJNS7_ILi128EEENS7_ILi96EEENS7_ILi64EEEEEELi256ENS_6half_tEfNS_4arch4Sm90ELb1ELb0ELb1ELb1ELb0ELb1ELb0ELb1ELb0ELb1ELb1ELb0EEENS1_21CollectiveEpilogueFwdINS6_IJSA_NS7_ILi256EEESB_EEES9_SE_SG_Li256ELb1ELb1ELb1ELb0EEENS1_36VarlenDynamicPersistentTileSchedulerILi128ELi96ELi256ELi128ELb1ELb1ELb1ELb1ELb1ELb1EEEEEEEEEvNT_6ParamsE)
        /*12bc*/ 	.short	0x0210
        /*12be*/ 	.short	0x0af0


	//----- nvinfo : EIATTR_SW_WAR
	.align		4
.L_1575:
        /*12c0*/ 	.byte	0x04, 0x36
        /*12c2*/ 	.short	(.L_1577 - .L_1576)
.L_1576:
        /*12c4*/ 	.word	0x00000008
.L_1577:


//--------------------- .nv.info._ZN7cutlass13device_kernelIN5flash11enable_sm90INS1_16FlashAttnFwdSm90INS1_25CollectiveMainloopFwdSm90ILi2EN4cute5tupleIJNS5_1CILi1EEES8_S8_EEENS6_IJNS7_ILi128EEENS7_ILi96EEENS7_ILi64EEEEEELi256ENS_6half_tEfNS_4arch4Sm90ELb1ELb0ELb1ELb1ELb0ELb0ELb1ELb1ELb0ELb1ELb1ELb0EEENS1_21CollectiveEpilogueFwdINS6_IJSA_NS7_ILi256EEESB_EEES9_SE_SG_Li256ELb1ELb1ELb1ELb0EEENS1_36VarlenDynamicPersistentTileSchedulerILi128ELi96ELi256ELi128ELb1ELb1ELb1ELb1ELb1ELb1EEEEEEEEEvNT_6ParamsE --------------------------
	.section	.nv.info._ZN7cutlass13device_kernelIN5flash11enable_sm90INS1_16FlashAttnFwdSm90INS1_25CollectiveMainloopFwdSm90ILi2EN4cute5tupleIJNS5_1CILi1EEES8_S8_EEENS6_IJNS7_ILi128EEENS7_ILi96EEENS7_ILi64EEEEEELi256ENS_6half_tEfNS_4arch4Sm90ELb1ELb0ELb1ELb1ELb0ELb0ELb1ELb1ELb0ELb1ELb1ELb0EEENS1_21CollectiveEpilogueFwdINS6_IJSA_NS7_ILi256EEESB_EEES9_SE_SG_Li256ELb1ELb1ELb1ELb0EEENS1_36VarlenDynamicPersistentTileSchedulerILi128ELi96ELi256ELi128ELb1ELb1ELb1ELb1ELb1ELb1EEEEEEEEEvNT_6ParamsE,"",@"SHT_CUDA_INFO"
	.sectionflags	@""
	.align	4


	//----- nvinfo : EIATTR_CUDA_API_VERSION
	.align		4
        /*0000*/ 	.byte	0x04, 0x37
        /*0002*/ 	.short	(.L_1579 - .L_1578)
.L_1578:
        /*0004*/ 	.word	0x00000082


	//----- nvinfo : EIATTR_KPARAM_INFO
	.align		4
.L_1579:
        /*0008*/ 	.byte	0x04, 0x17
        /*000a*/ 	.short	(.L_1581 - .L_1580)
.L_1580:
        /*000c*/ 	.word	0x00000000
        /*0010*/ 	.short	0x0000
        /*0012*/ 	.short	0x0070
        /*0014*/ 	.byte	0x00, 0xf0, 0x01, 0x2e


	//----- nvinfo : EIATTR_SPARSE_MMA_MASK
	.align		4
.L_1581:
        /*0018*/ 	.byte	0x03, 0x50
        /*001a*/ 	.short	0x0000


	//----- nvinfo : EIATTR_MAXREG_COUNT
	.align		4
        /*001c*/ 	.byte	0x03, 0x1b
        /*001e*/ 	.short	0x00a8


	//----- nvinfo : EIATTR_NUM_BARRIERS
	.align		4
        /*0020*/ 	.byte	0x02, 0x4c
        /*0022*/ 	.byte	0x10
	.zero		1


	//----- nvinfo : EIATTR_EXTERNS
	.align		4
        /*0024*/ 	.byte	0x04, 0x0f
        /*0026*/ 	.short	(.L_1583 - .L_1582)


	//   ....[0]....
	.align		4
.L_1582:
        /*0028*/ 	.word	index@(__assertfail)


	//----- nvinfo : EIATTR_ANNOTATIONS
	.align		4
.L_1583:
        /*002c*/ 	.byte	0x04, 0x55
        /*002e*/ 	.short	(.L_1585 - .L_1584)


	//   ....[0]....
.L_1584:
        /* <DEDUP_REMOVED lines=99> */


	//----- nvinfo : EIATTR_MERCURY_ISA_VERSION
	.align		4
.L_1585:
        /*0650*/ 	.byte	0x03, 0x5f
        /*0652*/ 	.short	0x0101


	//----- nvinfo : EIATTR_UNUSED_LOAD_BYTE_OFFSET
	.align		4
        /*0654*/ 	.byte	0x04, 0x44
        /*0656*/ 	.short	(.L_1587 - .L_1586)


	//   ....[0]....
.L_1586:
        /*0658*/ 	.word	0x00000a50
        /*065c*/ 	.word	0x0000fff0


	//   ....[1]....
        /*0660*/ 	.word	0x0000b110
        /*0664*/ 	.word	0x0000fff0


	//----- nvinfo : EIATTR_INT_WARP_WIDE_INSTR_OFFSETS
	.align		4
.L_1587:
        /*0668*/ 	.byte	0x04, 0x31
        /*066a*/ 	.short	(.L_1589 - .L_1588)


	//   ....[0]....
.L_1588:
        /*066c*/ 	.word	0x00000120


	//   ....[1]....
        /*0670*/ 	.word	0x00000160


	//   ....[2]....
        /*0674*/ 	.word	0x000001d0


	//   ....[3]....
        /*0678*/ 	.word	0x00000240


	//   ....[4]....
        /*067c*/ 	.word	0x00011490


	//   ....[5]....
        /*0680*/ 	.word	0x00011520


	//   ....[6]....
        /*0684*/ 	.word	0x00015db0


	//   ....[7]....
        /*0688*/ 	.word	0x00015e40


	//----- nvinfo : EIATTR_COOP_GROUP_MASK_REGIDS
	.align		4
.L_1589:
        /*068c*/ 	.byte	0x04, 0x29
        /*068e*/ 	.short	(.L_1591 - .L_1590)


	//   ....[0]....
.L_1590:
        /*0690*/ 	.word	0xffffffff


	//   ....[1]....
        /*0694*/ 	.word	0xffffffff


	//   ....[2]....
        /*0698*/ 	.word	0xffffffff


	//   ....[3]....
        /*069c*/ 	.word	0xffffffff


	//   ....[4]....
        /*06a0*/ 	.word	0xffffffff


	//   ....[5]....
        /*06a4*/ 	.word	0xffffffff


	//   ....[6]....
        /*06a8*/ 	.word	0xffffffff


	//   ....[7]....
        /*06ac*/ 	.word	0xffffffff


	//   ....[8]....
        /*06b0*/ 	.word	0xffffffff


	//   ....[9]....
        /*06b4*/ 	.word	0xffffffff


	//   ....[10]....
        /*06b8*/ 	.word	0xffffffff


	//   ....[11]....
        /*06bc*/ 	.word	0xffffffff


	//   ....[12]....
        /*06c0*/ 	.word	0xffffffff


	//   ....[13]....
        /*06c4*/ 	.word	0xffffffff


	//   ....[14]....
        /*06c8*/ 	.word	0xffffffff


	//   ....[15]....
        /*06cc*/ 	.word	0xffffffff


	//   ....[16]....
        /*06d0*/ 	.word	0xffffffff


	//   ....[17]....
        /*06d4*/ 	.word	0xffffffff


	//   ....[18]....
        /*06d8*/ 	.word	0xffffffff


	//   ....[19]....
        /*06dc*/ 	.word	0xffffffff


	//   ....[20]....
        /*06e0*/ 	.word	0xffffffff


	//   ....[21]....
        /*06e4*/ 	.word	0xffffffff


	//   ....[22]....
        /*06e8*/ 	.word	0xffffffff


	//   ....[23]....
        /*06ec*/ 	.word	0xffffffff


	//   ....[24]....
        /*06f0*/ 	.word	0xffffffff


	//   ....[25]....
        /*06f4*/ 	.word	0xffffffff


	//   ....[26]....
        /*06f8*/ 	.word	0xffffffff


	//   ....[27]....
        /*06fc*/ 	.word	0xffffffff


	//   ....[28]....
        /*0700*/ 	.word	0xffffffff


	//   ....[29]....
        /*0704*/ 	.word	0xffffffff


	//   ....[30]....
        /*0708*/ 	.word	0xffffffff


	//   ....[31]....
        /*070c*/ 	.word	0xffffffff


	//   ....[32]....
        /*0710*/ 	.word	0xffffffff


	//   ....[33]....
        /*0714*/ 	.word	0xffffffff


	//   ....[34]....
        /*0718*/ 	.word	0xffffffff


	//   ....[35]....
        /*071c*/ 	.word	0xffffffff


	//   ....[36]....
        /*0720*/ 	.word	0xffffffff


	//   ....[37]....
        /*0724*/ 	.word	0xffffffff


	//   ....[38]....
        /*0728*/ 	.word	0xffffffff


	//   ....[39]....
        /*072c*/ 	.word	0xffffffff


	//   ....[40]....
        /*0730*/ 	.word	0xffffffff


	//   ....[41]....
        /*0734*/ 	.word	0xffffffff


	//   ....[42]....
        /*0738*/ 	.word	0xffffffff


	//   ....[43]....
        /*073c*/ 	.word	0xffffffff


	//   ....[44]....
        /*0740*/ 	.word	0xffffffff


	//   ....[45]....
        /*0744*/ 	.word	0xffffffff


	//   ....[46]....
        /*0748*/ 	.word	0xffffffff


	//   ....[47]....
        /*074c*/ 	.word	0xffffffff


	//   ....[48]....
        /*0750*/ 	.word	0xffffffff


	//   ....[49]....
        /*0754*/ 	.word	0xffffffff


	//   ....[50]....
        /*0758*/ 	.word	0xffffffff


	//   ....[51]....
        /*075c*/ 	.word	0xffffffff


	//   ....[52]....
        /*0760*/ 	.word	0xffffffff


	//   ....[53]....
        /*0764*/ 	.word	0xffffffff


	//   ....[54]....
        /*0768*/ 	.word	0xffffffff


	//   ....[55]....
        /*076c*/ 	.word	0xffffffff


	//   ....[56]....
        /*0770*/ 	.word	0xffffffff


	//   ....[57]....
        /*0774*/ 	.word	0xffffffff


	//   ....[58]....
        /*0778*/ 	.word	0xffffffff


	//   ....[59]....
        /*077c*/ 	.word	0xffffffff


	//   ....[60]....
        /*0780*/ 	.word	0xffffffff


	//   ....[61]....
        /*0784*/ 	.word	0xffffffff


	//   ....[62]....
        /*0788*/ 	.word	0xffffffff


	//   ....[63]....
        /*078c*/ 	.word	0xffffffff


	//   ....[64]....
        /*0790*/ 	.word	0xffffffff


	//   ....[65]....
        /*0794*/ 	.word	0xffffffff


	//   ....[66]....
        /*0798*/ 	.word	0xffffffff


	//   ....[67]....
        /*079c*/ 	.word	0xffffffff


	//   ....[68]....
        /*07a0*/ 	.word	0xffffffff


	//   ....[69]....
        /*07a4*/ 	.word	0xffffffff


	//   ....[70]....
        /*07a8*/ 	.word	0xffffffff


	//   ....[71]....
        /*07ac*/ 	.word	0xffffffff


	//   ....[72]....
        /*07b0*/ 	.word	0xffffffff


	//   ....[73]....
        /*07b4*/ 	.word	0xffffffff


	//   ....[74]....
        /*07b8*/ 	.word	0xffffffff


	//   ....[75]....
        /*07bc*/ 	.word	0xffffffff


	//   ....[76]....
        /*07c0*/ 	.word	0xffffffff


	//   ....[77]....
        /*07c4*/ 	.word	0xffffffff


	//   ....[78]....
        /*07c8*/ 	.word	0xffffffff


	//   ....[79]....
        /*07cc*/ 	.word	0xffffffff


	//   ....[80]....
        /*07d0*/ 	.word	0xffffffff


	//   ....[81]....
        /*07d4*/ 	.word	0xffffffff


	//   ....[82]....
        /*07d8*/ 	.word	0xffffffff


	//   ....[83]....
        /*07dc*/ 	.word	0xffffffff


	//   ....[84]....
        /*07e0*/ 	.word	0xffffffff


	//   ....[85]....
        /*07e4*/ 	.word	0xffffffff


	//   ....[86]....
        /*07e8*/ 	.word	0xffffffff


	//   ....[87]....
        /*07ec*/ 	.word	0xffffffff


	//   ....[88]....
        /*07f0*/ 	.word	0xffffffff


	//   ....[89]....
        /*07f4*/ 	.word	0xffffffff


	//   ....[90]....
        /*07f8*/ 	.word	0xffffffff


	//   ....[91]....
        /*07fc*/ 	.word	0xffffffff


	//   ....[92]....
        /*0800*/ 	.word	0xffffffff


	//   ....[93]....
        /*0804*/ 	.word	0xffffffff


	//   ....[94]....
        /*0808*/ 	.word	0xffffffff


	//   ....[95]....
        /*080c*/ 	.word	0xffffffff


	//   ....[96]....
        /*0810*/ 	.word	0xffffffff


	//   ....[97]....
        /*0814*/ 	.word	0xffffffff


	//   ....[98]....
        /*0818*/ 	.word	0xffffffff


	//   ....[99]....
        /*081c*/ 	.word	0xffffffff


	//   ....[100]....
        /*0820*/ 	.word	0xffffffff


	//   ....[101]....
        /*0824*/ 	.word	0xffffffff


	//   ....[102]....
        /*0828*/ 	.word	0xffffffff


	//   ....[103]....
        /*082c*/ 	.word	0xffffffff


	//   ....[104]....
        /*0830*/ 	.word	0xffffffff


	//   ....[105]....
        /*0834*/ 	.word	0xffffffff


	//   ....[106]....
        /*0838*/ 	.word	0xffffffff


	//   ....[107]....
        /*083c*/ 	.word	0xffffffff


	//   ....[108]....
        /*0840*/ 	.word	0xffffffff


	//   ....[109]....
        /*0844*/ 	.word	0xffffffff


	//   ....[110]....
        /*0848*/ 	.word	0xffffffff


	//   ....[111]....
        /*084c*/ 	.word	0xffffffff


	//   ....[112]....
        /*0850*/ 	.word	0xffffffff


	//   ....[113]....
        /*0854*/ 	.word	0xffffffff


	//   ....[114]....
        /*0858*/ 	.word	0xffffffff


	//   ....[115]....
        /*085c*/ 	.word	0xffffffff


	//   ....[116]....
        /*0860*/ 	.word	0xffffffff


	//   ....[117]....
        /*0864*/ 	.word	0xffffffff


	//   ....[118]....
        /*0868*/ 	.word	0xffffffff


	//   ....[119]....
        /*086c*/ 	.word	0xffffffff


	//   ....[120]....
        /*0870*/ 	.word	0xffffffff


	//   ....[121]....
        /*0874*/ 	.word	0x0500000f


	//   ....[122]....
        /*0878*/ 	.word	0x0500000f


	//   ....[123]....
        /*087c*/ 	.word	0x0500000f


	//   ....[124]....
        /*0880*/ 	.word	0x0500000f


	//   ....[125]....
        /*0884*/ 	.word	0x0500000f


	//   ....[126]....
        /*0888*/ 	.word	0x0500000f


	//   ....[127]....
        /*088c*/ 	.word	0x0500000f


	//   ....[128]....
        /*0890*/ 	.word	0x0500000f


	//   ....[129]....
        /*0894*/ 	.word	0x0500000f


	//   ....[130]....
        /*0898*/ 	.word	0x0500000f


	//   ....[131]....
        /*089c*/ 	.word	0x0500000f


	//   ....[132]....
        /*08a0*/ 	.word	0x0500000f


	//   ....[133]....
        /*08a4*/ 	.word	0x0500000f


	//   ....[134]....
        /*08a8*/ 	.word	0x0500000f


	//   ....[135]....
        /*08ac*/ 	.word	0x0500000f


	//   ....[136]....
        /*08b0*/ 	.word	0x0500000f


	//   ....[137]....
        /*08b4*/ 	.word	0x0500000f


	//   ....[138]....
        /*08b8*/ 	.word	0x0500000f


	//   ....[139]....
        /*08bc*/ 	.word	0x0500000f


	//   ....[140]....
        /*08c0*/ 	.word	0x0500000f


	//   ....[141]....
        /*08c4*/ 	.word	0x0500000f


	//   ....[142]....
        /*08c8*/ 	.word	0x0500000f


	//   ....[143]....
        /*08cc*/ 	.word	0x0500000f


	//   ....[144]....
        /*08d0*/ 	.word	0x0500000f


	//   ....[145]....
        /*08d4*/ 	.word	0x0500000f


	//   ....[146]....
        /*08d8*/ 	.word	0x0500000f


	//   ....[147]....
        /*08dc*/ 	.word	0x0500000f


	//   ....[148]....
        /*08e0*/ 	.word	0x0500000f


	//   ....[149]....
        /*08e4*/ 	.word	0x0500000f


	//   ....[150]....
        /*08e8*/ 	.word	0x0500000f


	//   ....[151]....
        /*08ec*/ 	.word	0x0500000f


	//   ....[152]....
        /*08f0*/ 	.word	0x0500000f


	//   ....[153]....
        /*08f4*/ 	.word	0x0500000f


	//   ....[154]....
        /*08f8*/ 	.word	0x0500000f


	//   ....[155]....
        /*08fc*/ 	.word	0x0500000f


	//   ....[156]....
        /*0900*/ 	.word	0x0500000f


	//   ....[157]....
        /*0904*/ 	.word	0x0500000f


	//   ....[158]....
        /*0908*/ 	.word	0x0500000f


	//   ....[159]....
        /*090c*/ 	.word	0x0500000f


	//   ....[160]....
        /*0910*/ 	.word	0x0500000f


	//   ....[161]....
        /*0914*/ 	.word	0x0500000f


	//   ....[162]....
        /*0918*/ 	.word	0x0500000f


	//   ....[163]....
        /*091c*/ 	.word	0x0500000f


	//   ....[164]....
        /*0920*/ 	.word	0x0500000f


	//   ....[165]....
        /*0924*/ 	.word	0x0500000f


	//   ....[166]....
        /*0928*/ 	.word	0x0500000f


	//   ....[167]....
        /*092c*/ 	.word	0x0500000f


	//   ....[168]....
        /*0930*/ 	.word	0x0500000f


	//   ....[169]....
        /*0934*/ 	.word	0x0500000f


	//   ....[170]....
        /*0938*/ 	.word	0x0500000f


	//   ....[171]....
        /*093c*/ 	.word	0x0500000f


	//   ....[172]....
        /*0940*/ 	.word	0x0500000f


	//----- nvinfo : EIATTR_COOP_GROUP_INSTR_OFFSETS
	.align		4
.L_1591:
        /*0944*/ 	.byte	0x04, 0x28
        /*0946*/ 	.short	(.L_1593 - .L_1592)


	//   ....[0]....
.L_1592:
        /*0948*/ 	.word	0x00000060


	//   ....[1]....
        /*094c*/ 	.word	0x00000130


	//   ....[2]....
        /*0950*/ 	.word	0x000001f0


	//   ....[3]....
        /*0954*/ 	.word	0x000003c0


	//   ....[4]....
        /*0958*/ 	.word	0x00000520


	//   ....[5]....
        /*095c*/ 	.word	0x00000640


	//   ....[6]....
        /*0960*/ 	.word	0x000007a0


	//   ....[7]....
        /*0964*/ 	.word	0x00001d70


	//   ....[8]....
        /*0968*/ 	.word	0x00003180


	//   ....[9]....
        /*096c*/ 	.word	0x000031c0


	//   ....[10]....
        /*0970*/ 	.word	0x00003850


	//   ....[11]....
        /*0974*/ 	.word	0x00003a80


	//   ....[12]....
        /*0978*/ 	.word	0x00003f10


	//   ....[13]....
        /*097c*/ 	.word	0x00004090


	//   ....[14]....
        /*0980*/ 	.word	0x00005710


	//   ....[15]....
        /*0984*/ 	.word	0x000059b0


	//   ....[16]....
        /*0988*/ 	.word	0x000062f0


	//   ....[17]....
        /*098c*/ 	.word	0x000063d0


	//   ....[18]....
        /*0990*/ 	.word	0x00006d90


	//   ....[19]....
        /*0994*/ 	.word	0x00006df0


	//   ....[20]....
        /*0998*/ 	.word	0x00008c90


	//   ....[21]....
        /*099c*/ 	.word	0x00008cf0


	//   ....[22]....
        /*09a0*/ 	.word	0x00009740


	//   ....[23]....
        /*09a4*/ 	.word	0x000097a0


	//   ....[24]....
        /*09a8*/ 	.word	0x0000a700


	//   ....[25]....
        /*09ac*/ 	.word	0x0000a730


	//   ....[26]....
        /*09b0*/ 	.word	0x0000a770


	//   ....[27]....
        /*09b4*/ 	.word	0x0000a780


	//   ....[28]....
        /*09b8*/ 	.word	0x0000c140


	//   ....[29]....
        /*09bc*/ 	.word	0x0000c150


	//   ....[30]....
        /*09c0*/ 	.word	0x0000c160


	//   ....[31]....
        /*09c4*/ 	.word	0x0000c1b0


	//   ....[32]....
        /*09c8*/ 	.word	0x0000cc50


	//   ....[33]....
        /*09cc*/ 	.word	0x0000cc70


	//   ....[34]....
        /*09d0*/ 	.word	0x0000ce00


	//   ....[35]....
        /*09d4*/ 	.word	0x0000ce20


	//   ....[36]....
        /*09d8*/ 	.word	0x0000cf60


	//   ....[37]....
        /*09dc*/ 	.word	0x0000cf80


	//   ....[38]....
        /*09e0*/ 	.word	0x0000d0d0


	//   ....[39]....
        /*09e4*/ 	.word	0x0000d0f0


	//   ....[40]....
        /*09e8*/ 	.word	0x0000d630


	//   ....[41]....
        /*09ec*/ 	.word	0x0000d670


	//   ....[42]....
        /*09f0*/ 	.word	0x0000e170


	//   ....[43]....
        /*09f4*/ 	.word	0x0000e180


	//   ....[44]....
        /*09f8*/ 	.word	0x0000f2c0


	//   ....[45]....
        /*09fc*/ 	.word	0x0000f2f0


	//   ....[46]....
        /*0a00*/ 	.word	0x0000f460


	//   ....[47]....
        /*0a04*/ 	.word	0x0000f480


	//   ....[48]....
        /*0a08*/ 	.word	0x0000f5c0


	//   ....[49]....
        /*0a0c*/ 	.word	0x0000f5e0


	//   ....[50]....
        /*0a10*/ 	.word	0x0000f730


	//   ....[51]....
        /*0a14*/ 	.word	0x0000f750


	//   ....[52]....
        /*0a18*/ 	.word	0x0000f920


	//   ....[53]....
        /*0a1c*/ 	.word	0x0000fb60


	//   ....[54]....
        /*0a20*/ 	.word	0x0000fb90


	//   ....[55]....
        /*0a24*/ 	.word	0x0000fbc0


	//   ....[56]....
        /*0a28*/ 	.word	0x0000fbf0


	//   ....[57]....
        /*0a2c*/ 	.word	0x0000fc20


	//   ....[58]....
        /*0a30*/ 	.word	0x0000fc50


	//   ....[59]....
        /*0a34*/ 	.word	0x0000fdf0


	//   ....[60]....
        /*0a38*/ 	.word	0x0000fe20


	//   ....[61]....
        /*0a3c*/ 	.word	0x0000fe50


	//   ....[62]....
        /*0a40*/ 	.word	0x0000fe80


	//   ....[63]....
        /*0a44*/ 	.word	0x0000feb0


	//   ....[64]....
        /*0a48*/ 	.word	0x0000fee0


	//   ....[65]....
        /*0a4c*/ 	.word	0x0000ff80


	//   ....[66]....
        /*0a50*/ 	.word	0x0000ffb0


	//   ....[67]....
        /*0a54*/ 	.word	0x0000ffc0


	//   ....[68]....
        /*0a58*/ 	.word	0x0000fff0


	//   ....[69]....
        /*0a5c*/ 	.word	0x00011a70


	//   ....[70]....
        /*0a60*/ 	.word	0x00012520


	//   ....[71]....
        /*0a64*/ 	.word	0x00012550


	//   ....[72]....
        /*0a68*/ 	.word	0x00012570


	//   ....[73]....
        /*0a6c*/ 	.word	0x000125b0


	//   ....[74]....
        /*0a70*/ 	.word	0x000126b0


	//   ....[75]....
        /*0a74*/ 	.word	0x000126d0


	//   ....[76]....
        /*0a78*/ 	.word	0x00012760


	//   ....[77]....
        /*0a7c*/ 	.word	0x00012770


	//   ....[78]....
        /*0a80*/ 	.word	0x00012800


	//   ....[79]....
        /*0a84*/ 	.word	0x00012820


	//   ....[80]....
        /*0a88*/ 	.word	0x000128c0


	//   ....[81]....
        /*0a8c*/ 	.word	0x000128e0


	//   ....[82]....
        /*0a90*/ 	.word	0x00012970


	//   ....[83]....
        /*0a94*/ 	.word	0x00012990


	//   ....[84]....
        /*0a98*/ 	.word	0x00012a20


	//   ....[85]....
        /*0a9c*/ 	.word	0x00012a30


	//   ....[86]....
        /*0aa0*/ 	.word	0x00013100


	//   ....[87]....
        /*0aa4*/ 	.word	0x00013160


	//   ....[88]....
        /*0aa8*/ 	.word	0x00013170


	//   ....[89]....
        /*0aac*/ 	.word	0x00013210


	//   ....[90]....
        /*0ab0*/ 	.word	0x000132a0


	//   ....[91]....
        /*0ab4*/ 	.word	0x000132b0


	//   ....[92]....
        /*0ab8*/ 	.word	0x00013340


	//   ....[93]....
        /*0abc*/ 	.word	0x00013350


	//   ....[94]....
        /*0ac0*/ 	.word	0x000133c0


	//   ....[95]....
        /*0ac4*/ 	.word	0x000133d0


	//   ....[96]....
        /*0ac8*/ 	.word	0x00013450


	//   ....[97]....
        /*0acc*/ 	.word	0x00013460


	//   ....[98]....
        /*0ad0*/ 	.word	0x000134e0


	//   ....[99]....
        /*0ad4*/ 	.word	0x000134f0


	//   ....[100]....
        /*0ad8*/ 	.word	0x00013500


	//   ....[101]....
        /*0adc*/ 	.word	0x00013540


	//   ....[102]....
        /*0ae0*/ 	.word	0x000160d0


	//   ....[103]....
        /*0ae4*/ 	.word	0x00016100


	//   ....[104]....
        /*0ae8*/ 	.word	0x00016160


	//   ....[105]....
        /*0aec*/ 	.word	0x00016190


	//   ....[106]....
        /*0af0*/ 	.word	0x000161c0


	//   ....[107]....
        /*0af4*/ 	.word	0x000161f0


	//   ....[108]....
        /*0af8*/ 	.word	0x00016220


	//   ....[109]....
        /*0afc*/ 	.word	0x00016250


	//   ....[110]....
        /*0b00*/ 	.word	0x00016410


	//   ....[111]....
        /*0b04*/ 	.word	0x00016440


	//   ....[112]....
        /*0b08*/ 	.word	0x00016470


	//   ....[113]....
        /*0b0c*/ 	.word	0x000164a0


	//   ....[114]....
        /*0b10*/ 	.word	0x000164d0


	//   ....[115]....
        /*0b14*/ 	.word	0x00016500


	//   ....[116]....
        /*0b18*/ 	.word	0x000165d0


	//   ....[117]....
        /*0b1c*/ 	.word	0x000165f0


	//   ....[118]....
        /*0b20*/ 	.word	0x00016600


	//   ....[119]....
        /*0b24*/ 	.word	0x00016680


	//   ....[120]....
        /*0b28*/ 	.word	0x000171c0


	//   ....[121]....
        /*0b2c*/ 	.word	0x000177a0


	//   ....[122]....
        /*0b30*/ 	.word	0x00017920


	//   ....[123]....
        /*0b34*/ 	.word	0x00017980


	//   ....[124]....
        /*0b38*/ 	.word	0x00017a10


	//   ....[125]....
        /*0b3c*/ 	.word	0x00017a70


	//   ....[126]....
        /*0b40*/ 	.word	0x00017b10


	//   ....[127]....
        /*0b44*/ 	.word	0x00017c00


	//   ....[128]....
        /*0b48*/ 	.word	0x00017d30


	//   ....[129]....
        /*0b4c*/ 	.word	0x00017dd0


	//   ....[130]....
        /*0b50*/ 	.word	0x00017ea0


	//   ....[131]....
        /*0b54*/ 	.word	0x00017f40


	//   ....[132]....
        /*0b58*/ 	.word	0x00018010


	//   ....[133]....
        /*0b5c*/ 	.word	0x000180b0


	//   ....[134]....
        /*0b60*/ 	.word	0x00018180


	//   ....[135]....
        /*0b64*/ 	.word	0x00018220


	//   ....[136]....
        /*0b68*/ 	.word	0x000182d0


	//   ....[137]....
        /*0b6c*/ 	.word	0x000183b0


	//   ....[138]....
        /*0b70*/ 	.word	0x00018610


	//   ....[139]....
        /*0b74*/ 	.word	0x000186c0


	//   ....[140]....
        /*0b78*/ 	.word	0x000187c0


	//   ....[141]....
        /*0b7c*/ 	.word	0x000188b0


	//   ....[142]....
        /*0b80*/ 	.word	0x00018970


	//   ....[143]....
        /*0b84*/ 	.word	0x00018a30


	//   ....[144]....
        /*0b88*/ 	.word	0x00018af0


	//   ....[145]....
        /*0b8c*/ 	.word	0x00018bb0


	//   ....[146]....
        /*0b90*/ 	.word	0x00018c70


	//   ....[147]....
        /*0b94*/ 	.word	0x00018d30


	//   ....[148]....
        /*0b98*/ 	.word	0x00018df0


	//   ....[149]....
        /*0b9c*/ 	.word	0x00018ea0


	//   ....[150]....
        /*0ba0*/ 	.word	0x00018fa0


	//   ....[151]....
        /*0ba4*/ 	.word	0x00018ff0


	//   ....[152]....
        /*0ba8*/ 	.word	0x00019050


	//   ....[153]....
        /*0bac*/ 	.word	0x00019130


	//   ....[154]....
        /*0bb0*/ 	.word	0x00019460


	//   ....[155]....
        /*0bb4*/ 	.word	0x00019500


	//   ....[156]....
        /*0bb8*/ 	.word	0x000196a0


	//   ....[157]....
        /*0bbc*/ 	.word	0x00019720


	//   ....[158]....
        /*0bc0*/ 	.word	0x000197a0


	//   ....[159]....
        /*0bc4*/ 	.word	0x00019820


	//   ....[160]....
        /*0bc8*/ 	.word	0x000198a0


	//   ....[161]....
        /*0bcc*/ 	.word	0x00019930


	//   ....[162]....
        /*0bd0*/ 	.word	0x000199d0


	//   ....[163]....
        /*0bd4*/ 	.word	0x00019a80


	//   ....[164]....
        /*0bd8*/ 	.word	0x00019b00


	//   ....[165]....
        /*0bdc*/ 	.word	0x00019b80


	//   ....[166]....
        /*0be0*/ 	.word	0x00019c00


	//   ....[167]....
        /*0be4*/ 	.word	0x00019c90


	//   ....[168]....
        /*0be8*/ 	.word	0x00019d10


	//   ....[169]....
        /*0bec*/ 	.word	0x00019dc0


	//   ....[170]....
        /*0bf0*/ 	.word	0x00019e10


	//   ....[171]....
        /*0bf4*/ 	.word	0x00019ed0


	//   ....[172]....
        /*0bf8*/ 	.word	0x0001a000


	//----- nvinfo : EIATTR_REG_RECONFIG
	.align		4
.L_1593:
        /*0bfc*/ 	.byte	0x01, 0x54
	.zero		2


	//----- nvinfo : EIATTR_SYSCALL_OFFSETS
	.align		4
        /*0c00*/ 	.byte	0x04, 0x46
        /*0c02*/ 	.short	(.L_1595 - .L_1594)


	//   ....[0]....
.L_1594:
        /*0c04*/ 	.word	0x00001f70


	//   ....[1]....
        /*0c08*/ 	.word	0x00011690


	//   ....[2]....
        /*0c0c*/ 	.word	0x000117e0


	//   ....[3]....
        /*0c10*/ 	.word	0x000118e0


	//   ....[4]....
        /*0c14*/ 	.word	0x00012140


	//   ....[5]....
        /*0c18*/ 	.word	0x00012d40


	//----- nvinfo : EIATTR_MBARRIER_INSTR_OFFSETS
	.align		4
.L_1595:
        /*0c1c*/ 	.byte	0x04, 0x39
        /*0c1e*/ 	.short	(.L_1597 - .L_1596)


	//   ....[0]....
.L_1596:
        /*0c20*/ 	.word	0x00000260
        /*0c24*/ 	.word	0x000000ff
        /*0c28*/ 	.word	0x00032400
        /*0c2c*/ 	.short	0x0100
        /*0c2e*/ 	.byte	0x08
	.zero		1


	//   ....[1]....
        /*0c30*/ 	.word	0x00000270
        /*0c34*/ 	.word	0x000000ff
        /*0c38*/ 	.word	0x00032410
        /*0c3c*/ 	.short	0x0100
        /*0c3e*/ 	.byte	0x08
	.zero		1


	//   ....[2]....
        /*0c40*/ 	.word	0x00000280
        /*0c44*/ 	.word	0x000000ff
        /*0c48*/ 	.word	0x00032420
        /*0c4c*/ 	.short	0x0100
        /*0c4e*/ 	.byte	0x08
	.zero		1


	//   ....[3]....
        /*0c50*/ 	.word	0x00000370
        /*0c54*/ 	.word	0x000000ff
        /*0c58*/ 	.word	0x00032430
        /*0c5c*/ 	.short	0x0100
        /*0c5e*/ 	.byte	0x08
	.zero		1


	//   ....[4]....
        /*0c60*/ 	.word	0x00000380
        /*0c64*/ 	.word	0x000000ff
        /*0c68*/ 	.word	0x00032440
        /*0c6c*/ 	.short	0x0100
        /*0c6e*/ 	.byte	0x08
	.zero		1


	//   ....[5]....
        /*0c70*/ 	.word	0x00000390
        /*0c74*/ 	.word	0x000000ff
        /*0c78*/ 	.word	0x00032438
        /*0c7c*/ 	.short	0x0100
        /*0c7e*/ 	.byte	0x08
	.zero		1


	//   ....[6]....
        /*0c80*/ 	.word	0x000003a0
        /*0c84*/ 	.word	0x000000ff
        /*0c88*/ 	.word	0x00032448
        /*0c8c*/ 	.short	0x0100
        /*0c8e*/ 	.byte	0x08
	.zero		1


	//   ....[7]....
        /*0c90*/ 	.word	0x000004d0
        /*0c94*/ 	.word	0x000000ff
        /*0c98*/ 	.word	0x00032450
        /*0c9c*/ 	.short	0x0100
        /*0c9e*/ 	.byte	0x08
	.zero		1


	//   ....[8]....
        /*0ca0*/ 	.word	0x000004e0
        /*0ca4*/ 	.word	0x000000ff
        /*0ca8*/ 	.word	0x00032460
        /*0cac*/ 	.short	0x0100
        /*0cae*/ 	.byte	0x08
	.zero		1


	//   ....[9]....
        /*0cb0*/ 	.word	0x000004f0
        /*0cb4*/ 	.word	0x000000ff
        /*0cb8*/ 	.word	0x00032458
        /*0cbc*/ 	.short	0x0100
        /*0cbe*/ 	.byte	0x08
	.zero		1


	//   ....[10]....
        /*0cc0*/ 	.word	0x00000500
        /*0cc4*/ 	.word	0x000000ff
        /*0cc8*/ 	.word	0x00032468
        /*0ccc*/ 	.short	0x0100
        /*0cce*/ 	.byte	0x08
	.zero		1


	//   ....[11]....
        /*0cd0*/ 	.word	0x000005f0
        /*0cd4*/ 	.word	0x000000ff
        /*0cd8*/ 	.word	0x00032470
        /*0cdc*/ 	.short	0x0100
        /*0cde*/ 	.byte	0x06
	.zero		1


	//   ....[12]....
        /*0ce0*/ 	.word	0x00000600
        /*0ce4*/ 	.word	0x000000ff
        /*0ce8*/ 	.word	0x00032480
        /*0cec*/ 	.short	0x0100
        /*0cee*/ 	.byte	0x06
	.zero		1


	//   ....[13]....
        /*0cf0*/ 	.word	0x00000610
        /*0cf4*/ 	.word	0x000000ff
        /*0cf8*/ 	.word	0x00032478
        /*0cfc*/ 	.short	0x0100
        /*0cfe*/ 	.byte	0x06
	.zero		1


	//   ....[14]....
        /*0d00*/ 	.word	0x00000620
        /*0d04*/ 	.word	0x000000ff
        /*0d08*/ 	.word	0x00032488
        /*0d0c*/ 	.short	0x0100
        /*0d0e*/ 	.byte	0x06
	.zero		1


	//   ....[15]....
        /*0d10*/ 	.word	0x00000750
        /*0d14*/ 	.word	0x000000ff
        /*0d18*/ 	.word	0x00032490
        /*0d1c*/ 	.short	0x0100
        /*0d1e*/ 	.byte	0x08
	.zero		1


	//   ....[16]....
        /*0d20*/ 	.word	0x00000760
        /*0d24*/ 	.word	0x000000ff
        /*0d28*/ 	.word	0x000324a0
        /*0d2c*/ 	.short	0x0100
        /*0d2e*/ 	.byte	0x08
	.zero		1


	//   ....[17]....
        /*0d30*/ 	.word	0x00000770
        /*0d34*/ 	.word	0x000000ff
        /*0d38*/ 	.word	0x00032498
        /*0d3c*/ 	.short	0x0100
        /*0d3e*/ 	.byte	0x08
	.zero		1


	//   ....[18]....
        /*0d40*/ 	.word	0x00000780
        /*0d44*/ 	.word	0x000000ff
        /*0d48*/ 	.word	0x000324a8
        /*0d4c*/ 	.short	0x0100
        /*0d4e*/ 	.byte	0x08
	.zero		1


	//   ....[19]....
        /*0d50*/ 	.word	0x000008b0
        /*0d54*/ 	.word	0x000000ff
        /*0d58*/ 	.word	0x000324b0
        /*0d5c*/ 	.short	0x0100
        /*0d5e*/ 	.byte	0x08
	.zero		1


	//   ....[20]....
        /*0d60*/ 	.word	0x000008c0
        /*0d64*/ 	.word	0x000000ff
        /*0d68*/ 	.word	0x000324c0
        /*0d6c*/ 	.short	0x0100
        /*0d6e*/ 	.byte	0x08
	.zero		1


	//   ....[21]....
        /*0d70*/ 	.word	0x000008d0
        /*0d74*/ 	.word	0x000000ff
        /*0d78*/ 	.word	0x000324b8
        /*0d7c*/ 	.short	0x0100
        /*0d7e*/ 	.byte	0x08
	.zero		1


	//   ....[22]....
        /*0d80*/ 	.word	0x000008e0
        /*0d84*/ 	.word	0x000000ff
        /*0d88*/ 	.word	0x000324c8
        /*0d8c*/ 	.short	0x0100
        /*0d8e*/ 	.byte	0x08
	.zero		1


	//   ....[23]....
        /*0d90*/ 	.word	0x00002030
        /*0d94*/ 	.word	0x00000005
        /*0d98*/ 	.word	0x00032400
        /*0d9c*/ 	.short	0x010a
        /*0d9e*/ 	.byte	0x3f
	.zero		1


	//   ....[24]....
        /*0da0*/ 	.word	0x000020e0
        /*0da4*/ 	.word	0x00000000
        /*0da8*/ 	.word	0x00032430
        /*0dac*/ 	.short	0x010a
        /*0dae*/ 	.byte	0x3f
	.zero		1


	//   ....[25]....
        /*0db0*/ 	.word	0x00002120
        /*0db4*/ 	.word	0x00000000
        /*0db8*/ 	.word	0x00032430
        /*0dbc*/ 	.short	0x010a
        /*0dbe*/ 	.byte	0x3f
	.zero		1


	//   ....[26]....
        /*0dc0*/ 	.word	0x00002420
        /*0dc4*/ 	.word	0x00000005
        /*0dc8*/ 	.word	0x00032410
        /*0dcc*/ 	.short	0x010a
        /*0dce*/ 	.byte	0x3f
	.zero		1


	//   ....[27]....
        /*0dd0*/ 	.word	0x00002460
        /*0dd4*/ 	.word	0x00000000
        /*0dd8*/ 	.word	0x00032450
        /*0ddc*/ 	.short	0x010a
        /*0dde*/ 	.byte	0x3f
	.zero		1


	//   ....[28]....
        /*0de0*/ 	.word	0x000024a0
        /*0de4*/ 	.word	0x00000000
        /*0de8*/ 	.word	0x00032450
        /*0dec*/ 	.short	0x010a
        /*0dee*/ 	.byte	0x3f
	.zero		1


	//   ....[29]....
        /*0df0*/ 	.word	0x00004280
        /*0df4*/ 	.word	0x00000015
        /*0df8*/ 	.word	0x00000000
        /*0dfc*/ 	.short	0x0101
        /*0dfe*/ 	.byte	0x3f
	.zero		1


	//   ....[30]....
        /*0e00*/ 	.word	0x00004c90
        /*0e04*/ 	.word	0x00000000
        /*0e08*/ 	.word	0x00000000
        /*0e0c*/ 	.short	0x0101
        /*0e0e*/ 	.byte	0x3f
	.zero		1


	//   ....[31]....
        /*0e10*/ 	.word	0x00004dd0
        /*0e14*/ 	.word	0x000000ff
        /*0e18*/ 	.word	0x00032430
        /*0e1c*/ 	.short	0x010a
        /*0e1e*/ 	.byte	0x05
	.zero		1


	//   ....[32]....
        /*0e20*/ 	.word	0x00004e10
        /*0e24*/ 	.word	0x000000ff
        /*0e28*/ 	.word	0x00032430
        /*0e2c*/ 	.short	0x010a
        /*0e2e*/ 	.byte	0x05
	.zero		1


	//   ....[33]....
        /*0e30*/ 	.word	0x00005020
        /*0e34*/ 	.word	0x000000ff
        /*0e38*/ 	.word	0x00032450
        /*0e3c*/ 	.short	0x010a
        /*0e3e*/ 	.byte	0x05
	.zero		1


	//   ....[34]....
        /*0e40*/ 	.word	0x00005060
        /*0e44*/ 	.word	0x000000ff
        /*0e48*/ 	.word	0x00032450
        /*0e4c*/ 	.short	0x010a
        /*0e4e*/ 	.byte	0x05
	.zero		1


	//   ....[35]....
        /*0e50*/ 	.word	0x00007220
        /*0e54*/ 	.word	0x000000c5
        /*0e58*/ 	.word	0x00000000
        /*0e5c*/ 	.short	0x0101
        /*0e5e*/ 	.byte	0x3f
	.zero		1


	//   ....[36]....
        /*0e60*/ 	.word	0x00007d10
        /*0e64*/ 	.word	0x0000000c
        /*0e68*/ 	.word	0x00000000
        /*0e6c*/ 	.short	0x0101
        /*0e6e*/ 	.byte	0x3f
	.zero		1


	//   ....[37]....
        /*0e70*/ 	.word	0x00007e60
        /*0e74*/ 	.word	0x000000ff
        /*0e78*/ 	.word	0x00032430
        /*0e7c*/ 	.short	0x010a
        /*0e7e*/ 	.byte	0x05
	.zero		1


	//   ....[38]....
        /*0e80*/ 	.word	0x00007ea0
        /*0e84*/ 	.word	0x000000ff
        /*0e88*/ 	.word	0x00032430
        /*0e8c*/ 	.short	0x010a
        /*0e8e*/ 	.byte	0x05
	.zero		1


	//   ....[39]....
        /*0e90*/ 	.word	0x000080b0
        /*0e94*/ 	.word	0x000000ff
        /*0e98*/ 	.word	0x00032450
        /*0e9c*/ 	.short	0x010a
        /*0e9e*/ 	.byte	0x05
	.zero		1


	//   ....[40]....
        /*0ea0*/ 	.word	0x000080f0
        /*0ea4*/ 	.word	0x000000ff
        /*0ea8*/ 	.word	0x00032450
        /*0eac*/ 	.short	0x010a
        /*0eae*/ 	.byte	0x05
	.zero		1


	//   ....[41]....
        /*0eb0*/ 	.word	0x00009940
        /*0eb4*/ 	.word	0x00000099
        /*0eb8*/ 	.word	0x00000000
        /*0ebc*/ 	.short	0x0101
        /*0ebe*/ 	.byte	0x3f
	.zero		1


	//   ....[42]....
        /*0ec0*/ 	.word	0x0000a660
        /*0ec4*/ 	.word	0x00000015
        /*0ec8*/ 	.word	0x00000000
        /*0ecc*/ 	.short	0x0101
        /*0ece*/ 	.byte	0x3f
	.zero		1


	//   ....[43]....
        /*0ed0*/ 	.word	0x0000cc30
        /*0ed4*/ 	.word	0x00000000
        /*0ed8*/ 	.word	0x00000000
        /*0edc*/ 	.short	0x0101
        /*0ede*/ 	.byte	0x3f
	.zero		1


	//   ....[44]....
        /*0ee0*/ 	.word	0x0000d610
        /*0ee4*/ 	.word	0x00000009
        /*0ee8*/ 	.word	0x00000000
        /*0eec*/ 	.short	0x0101
        /*0eee*/ 	.byte	0x3f
	.zero		1


	//   ....[45]....
        /*0ef0*/ 	.word	0x00011ce0
        /*0ef4*/ 	.word	0x00000000
        /*0ef8*/ 	.word	0x00032440
        /*0efc*/ 	.short	0x010a
        /*0efe*/ 	.byte	0x3f
	.zero		1


	//   ....[46]....
        /*0f00*/ 	.word	0x00012af0
        /*0f04*/ 	.word	0x00000012
        /*0f08*/ 	.word	0x00032400
        /*0f0c*/ 	.short	0x0107
        /*0f0e*/ 	.byte	0x3f
	.zero		1


	//   ....[47]....
        /*0f10*/ 	.word	0x00012b90
        /*0f14*/ 	.word	0x00000012
        /*0f18*/ 	.word	0x00032400
        /*0f1c*/ 	.short	0x0101
        /*0f1e*/ 	.byte	0x3f
	.zero		1


	//   ....[48]....
        /*0f20*/ 	.word	0x00013680
        /*0f24*/ 	.word	0x00000012
        /*0f28*/ 	.word	0x00032410
        /*0f2c*/ 	.short	0x0107
        /*0f2e*/ 	.byte	0x3f
	.zero		1


	//   ....[49]....
        /*0f30*/ 	.word	0x00013780
        /*0f34*/ 	.word	0x00000012
        /*0f38*/ 	.word	0x00032410
        /*0f3c*/ 	.short	0x0101
        /*0f3e*/ 	.byte	0x3f
	.zero		1


	//   ....[50]....
        /*0f40*/ 	.word	0x000137a0
        /*0f44*/ 	.word	0x00000012
        /*0f48*/ 	.word	0x00032420
        /*0f4c*/ 	.short	0x010a
        /*0f4e*/ 	.byte	0x3f
	.zero		1


	//   ....[51]....
        /*0f50*/ 	.word	0x00013880
        /*0f54*/ 	.word	0x00000002
        /*0f58*/ 	.word	0x00032460
        /*0f5c*/ 	.short	0x010a
        /*0f5e*/ 	.byte	0x3f
	.zero		1


	//   ....[52]....
        /*0f60*/ 	.word	0x00014150
        /*0f64*/ 	.word	0x00000002
        /*0f68*/ 	.word	0x00032440
        /*0f6c*/ 	.short	0x010a
        /*0f6e*/ 	.byte	0x3f
	.zero		1


	//   ....[53]....
        /*0f70*/ 	.word	0x00014380
        /*0f74*/ 	.word	0x00000002
        /*0f78*/ 	.word	0x00032460
        /*0f7c*/ 	.short	0x010a
        /*0f7e*/ 	.byte	0x3f
	.zero		1


	//   ....[54]....
        /*0f80*/ 	.word	0x00014b90
        /*0f84*/ 	.word	0x00000002
        /*0f88*/ 	.word	0x00032440
        /*0f8c*/ 	.short	0x010a
        /*0f8e*/ 	.byte	0x3f
	.zero		1


	//   ....[55]....
        /*0f90*/ 	.word	0x00014dc0
        /*0f94*/ 	.word	0x00000002
        /*0f98*/ 	.word	0x00032460
        /*0f9c*/ 	.short	0x010a
        /*0f9e*/ 	.byte	0x3f
	.zero		1


	//   ....[56]....
        /*0fa0*/ 	.word	0x00015560
        /*0fa4*/ 	.word	0x00000003
        /*0fa8*/ 	.word	0x00032440
        /*0fac*/ 	.short	0x010a
        /*0fae*/ 	.byte	0x3f
	.zero		1


	//   ....[57]....
        /*0fb0*/ 	.word	0x00015790
        /*0fb4*/ 	.word	0x00000003
        /*0fb8*/ 	.word	0x00032460
        /*0fbc*/ 	.short	0x010a
        /*0fbe*/ 	.byte	0x3f
	.zero		1


	//   ....[58]....
        /*0fc0*/ 	.word	0x00017140
        /*0fc4*/ 	.word	0x00000000
        /*0fc8*/ 	.word	0x00032420
        /*0fcc*/ 	.short	0x010a
        /*0fce*/ 	.byte	0x3f
	.zero		1


	//   ....[59]....
        /*0fd0*/ 	.word	0x00017330
        /*0fd4*/ 	.word	0x00000006
        /*0fd8*/ 	.word	0x00000000
        /*0fdc*/ 	.short	0x010a
        /*0fde*/ 	.byte	0x3f
	.zero		1


	//   ....[60]....
        /*0fe0*/ 	.word	0x00017360
        /*0fe4*/ 	.word	0x00000007
        /*0fe8*/ 	.word	0x00000000
        /*0fec*/ 	.short	0x010a
        /*0fee*/ 	.byte	0x3f
	.zero		1


	//   ....[61]....
        /*0ff0*/ 	.word	0x000173c0
        /*0ff4*/ 	.word	0x00000004
        /*0ff8*/ 	.word	0x00000000
        /*0ffc*/ 	.short	0x010a
        /*0ffe*/ 	.byte	0x3f
	.zero		1


	//   ....[62]....
        /*1000*/ 	.word	0x000173f0
        /*1004*/ 	.word	0x00000003
        /*1008*/ 	.word	0x00000000
        /*100c*/ 	.short	0x010a
        /*100e*/ 	.byte	0x3f
	.zero		1


	//   ....[63]....
        /*1010*/ 	.word	0x00017450
        /*1014*/ 	.word	0x00000005
        /*1018*/ 	.word	0x00032400
        /*101c*/ 	.short	0x010a
        /*101e*/ 	.byte	0x3f
	.zero		1


	//   ....[64]....
        /*1020*/ 	.word	0x000174a0
        /*1024*/ 	.word	0x00000000
        /*1028*/ 	.word	0x00032430
        /*102c*/ 	.short	0x010a
        /*102e*/ 	.byte	0x3f
	.zero		1


	//   ....[65]....
        /*1030*/ 	.word	0x000174f0
        /*1034*/ 	.word	0x00000005
        /*1038*/ 	.word	0x00032410
        /*103c*/ 	.short	0x010a
        /*103e*/ 	.byte	0x3f
	.zero		1


	//   ....[66]....
        /*1040*/ 	.word	0x00017540
        /*1044*/ 	.word	0x00000000
        /*1048*/ 	.word	0x00032450
        /*104c*/ 	.short	0x010a
        /*104e*/ 	.byte	0x3f
	.zero		1


	//   ....[67]....
        /*1050*/ 	.word	0x000175a0
        /*1054*/ 	.word	0x00000014
        /*1058*/ 	.word	0x00032430
        /*105c*/ 	.short	0x010a
        /*105e*/ 	.byte	0x3f
	.zero		1


	//   ....[68]....
        /*1060*/ 	.word	0x00017600
        /*1064*/ 	.word	0x00000014
        /*1068*/ 	.word	0x00032450
        /*106c*/ 	.short	0x010a
        /*106e*/ 	.byte	0x3f
	.zero		1


	//   ....[69]....
        /*1070*/ 	.word	0x00017660
        /*1074*/ 	.word	0x00000014
        /*1078*/ 	.word	0x00032430
        /*107c*/ 	.short	0x010a
        /*107e*/ 	.byte	0x3f
	.zero		1


	//   ....[70]....
        /*1080*/ 	.word	0x000176c0
        /*1084*/ 	.word	0x00000014
        /*1088*/ 	.word	0x00032450
        /*108c*/ 	.short	0x010a
        /*108e*/ 	.byte	0x3f
	.zero		1


	//   ....[71]....
        /*1090*/ 	.word	0x00017860
        /*1094*/ 	.word	0x00000000
        /*1098*/ 	.word	0x00032440
        /*109c*/ 	.short	0x010a
        /*109e*/ 	.byte	0x3f
	.zero		1


	//   ....[72]....
        /*10a0*/ 	.word	0x00019170
        /*10a4*/ 	.word	0x00000012
        /*10a8*/ 	.word	0x00032420
        /*10ac*/ 	.short	0x010a
        /*10ae*/ 	.byte	0x3f
	.zero		1


	//   ....[73]....
        /*10b0*/ 	.word	0x000191c0
        /*10b4*/ 	.word	0x00000002
        /*10b8*/ 	.word	0x00032460
        /*10bc*/ 	.short	0x010a
        /*10be*/ 	.byte	0x3f
	.zero		1


	//   ....[74]....
        /*10c0*/ 	.word	0x00019210
        /*10c4*/ 	.word	0x00000002
        /*10c8*/ 	.word	0x00032440
        /*10cc*/ 	.short	0x010a
        /*10ce*/ 	.byte	0x3f
	.zero		1


	//   ....[75]....
        /*10d0*/ 	.word	0x00019260
        /*10d4*/ 	.word	0x00000002
        /*10d8*/ 	.word	0x00032460
        /*10dc*/ 	.short	0x010a
        /*10de*/ 	.byte	0x3f
	.zero		1


	//   ....[76]....
        /*10e0*/ 	.word	0x000192b0
        /*10e4*/ 	.word	0x00000002
        /*10e8*/ 	.word	0x00032440
        /*10ec*/ 	.short	0x010a
        /*10ee*/ 	.byte	0x3f
	.zero		1


	//   ....[77]....
        /*10f0*/ 	.word	0x00019300
        /*10f4*/ 	.word	0x00000002
        /*10f8*/ 	.word	0x00032460
        /*10fc*/ 	.short	0x010a
        /*10fe*/ 	.byte	0x3f
	.zero		1


	//   ....[78]....
        /*1100*/ 	.word	0x00019350
        /*1104*/ 	.word	0x00000003
        /*1108*/ 	.word	0x00032440
        /*110c*/ 	.short	0x010a
        /*110e*/ 	.byte	0x3f
	.zero		1


	//   ....[79]....
        /*1110*/ 	.word	0x000193a0
        /*1114*/ 	.word	0x00000003
        /*1118*/ 	.word	0x00032460
        /*111c*/ 	.short	0x010a
        /*111e*/ 	.byte	0x3f
	.zero		1


	//   ....[80]....
        /*1120*/ 	.word	0x00019f20
        /*1124*/ 	.word	0x00000000
        /*1128*/ 	.word	0x00032420
        /*112c*/ 	.short	0x010a
        /*112e*/ 	.byte	0x3f
	.zero		1


	//   ....[81]....
        /*1130*/ 	.word	0x0001a0c0
        /*1134*/ 	.word	0x00000006
        /*1138*/ 	.word	0x00000000
        /*113c*/ 	.short	0x010a
        /*113e*/ 	.byte	0x3f
	.zero		1


	//   ....[82]....
        /*1140*/ 	.word	0x0001a110
        /*1144*/ 	.word	0x00000007
        /*1148*/ 	.word	0x00000000
        /*114c*/ 	.short	0x010a
        /*114e*/ 	.byte	0x3f
	.zero		1


	//   ....[83]....
        /*1150*/ 	.word	0x0001a160
        /*1154*/ 	.word	0x00000004
        /*1158*/ 	.word	0x00000000
        /*115c*/ 	.short	0x010a
        /*115e*/ 	.byte	0x3f
	.zero		1


	//----- nvinfo : EIATTR_NUM_MBARRIERS
	.align		4
.L_1597:
        /*1160*/ 	.byte	0x03, 0x38
        /*1162*/ 	.short	0x0017


	//----- nvinfo : EIATTR_EXIT_INSTR_OFFSETS
	.align		4
        /*1164*/ 	.byte	0x04, 0x1c
        /*1166*/ 	.short	(.L_1599 - .L_1598)


	//   ....[0]....
.L_1598:
        /*1168*/ 	.word	0x00000a90


	//   ....[1]....
        /*116c*/ 	.word	0x0000f8c0


	//   ....[2]....
        /*1170*/ 	.word	0x00017440


	//----- nvinfo : EIATTR_MAX_THREADS
	.align		4
.L_1599:
        /*1174*/ 	.byte	0x04, 0x05
        /*1176*/ 	.short	(.L_1601 - .L_1600)
.L_1600:
        /*1178*/ 	.word	0x00000180
        /*117c*/ 	.word	0x00000001
        /*1180*/ 	.word	0x00000001


	//----- nvinfo : EIATTR_CRS_STACK_SIZE
	.align		4
.L_1601:
        /*1184*/ 	.byte	0x04, 0x1e
        /*1186*/ 	.short	(.L_1603 - .L_1602)
.L_1602:
        /*1188*/ 	.word	0x00000000


	//----- nvinfo : EIATTR_CBANK_PARAM_SIZE
	.align		4
.L_1603:
        /*118c*/ 	.byte	0x03, 0x19
        /*118e*/ 	.short	0x0bf0


	//----- nvinfo : EIATTR_PARAM_CBANK
	.align		4
        /*1190*/ 	.byte	0x04, 0x0a
        /*1192*/ 	.short	(.L_1605 - .L_1604)
	.align		4
.L_1604:
        /*1194*/ 	.word	index@(.nv.constant0._ZN7cutlass13device_kernelIN5flash11enable_sm90INS1_16FlashAttnFwdSm90INS1_25CollectiveMainloopFwdSm90ILi2EN4cute5tupleIJNS5_1CILi1EEES8_S8_EEENS6_IJNS7_ILi128EEENS7_ILi96EEENS7_ILi64EEEEEELi256ENS_6half_tEfNS_4arch4Sm90ELb1ELb0ELb1ELb1ELb0ELb0ELb1ELb1ELb0ELb1ELb1ELb0EEENS1_21CollectiveEpilogueFwdINS6_IJSA_NS7_ILi256EEESB_EEES9_SE_SG_Li256ELb1ELb1ELb1ELb0EEENS1_36VarlenDynamicPersistentTileSchedulerILi128ELi96ELi256ELi128ELb1ELb1ELb1ELb1ELb1ELb1EEEEEEEEEvNT_6ParamsE)
        /*1198*/ 	.short	0x0210
        /*119a*/ 	.short	0x0bf0


	//----- nvinfo : EIATTR_SW_WAR
	.align		4
.L_1605:
        /*119c*/ 	.byte	0x04, 0x36
        /*119e*/ 	.short	(.L_1607 - .L_1606)
.L_1606:
        /*11a0*/ 	.word	0x00000008
.L_1607:


//--------------------- .nv.info._ZN7cutlass13device_kernelIN5flash11enable_sm90INS1_16FlashAttnFwdSm90INS1_25CollectiveMainloopFwdSm90ILi2EN4cute5tupleIJNS5_1CILi1EEES8_S8_EEENS6_IJNS7_ILi128EEENS7_ILi96EEENS7_ILi64EEEEEELi256ENS_6half_tEfNS_4arch4Sm90ELb1ELb0ELb1ELb1ELb0ELb1ELb1ELb1ELb0ELb1ELb1ELb0EEENS1_21CollectiveEpilogueFwdINS6_IJSA_NS7_ILi256EEESB_EEES9_SE_SG_Li256ELb1ELb1ELb1ELb0EEENS1_36VarlenDynamicPersistentTileSchedulerILi128ELi96ELi256ELi128ELb1ELb1ELb1ELb1ELb1ELb1EEEEEEEEEvNT_6ParamsE --------------------------
	.section	.nv.info._ZN7cutlass13device_kernelIN5flash11enable_sm90INS1_16FlashAttnFwdSm90INS1_25CollectiveMainloopFwdSm90ILi2EN4cute5tupleIJNS5_1CILi1EEES8_S8_EEENS6_IJNS7_ILi128EEENS7_ILi96EEENS7_ILi64EEEEEELi256ENS_6half_tEfNS_4arch4Sm90ELb1ELb0ELb1ELb1ELb0ELb1ELb1ELb1ELb0ELb1ELb1ELb0EEENS1_21CollectiveEpilogueFwdINS6_IJSA_NS7_ILi256EEESB_EEES9_SE_SG_Li256ELb1ELb1ELb1ELb0EEENS1_36VarlenDynamicPersistentTileSchedulerILi128ELi96ELi256ELi128ELb1ELb1ELb1ELb1ELb1ELb1EEEEEEEEEvNT_6ParamsE,"",@"SHT_CUDA_INFO"
	.sectionflags	@""
	.align	4


	//----- nvinfo : EIATTR_CUDA_API_VERSION
	.align		4
        /*0000*/ 	.byte	0x04, 0x37
        /*0002*/ 	.short	(.L_1609 - .L_1608)
.L_1608:
        /*0004*/ 	.word	0x00000082


	//----- nvinfo : EIATTR_KPARAM_INFO
	.align		4
.L_1609:
        /*0008*/ 	.byte	0x04, 0x17
        /*000a*/ 	.short	(.L_1611 - .L_1610)
.L_1610:
        /*000c*/ 	.word	0x00000000
        /*0010*/ 	.short	0x0000
        /*0012*/ 	.short	0x0070
        /*0014*/ 	.byte	0x00, 0xf0, 0x01, 0x2e


	//----- nvinfo : EIATTR_SPARSE_MMA_MASK
	.align		4
.L_1611:
        /*0018*/ 	.byte	0x03, 0x50
        /*001a*/ 	.short	0x0000


	//----- nvinfo : EIATTR_MAXREG_COUNT
	.align		4
        /*001c*/ 	.byte	0x03, 0x1b
        /*001e*/ 	.short	0x00a8


	//----- nvinfo : EIATTR_NUM_BARRIERS
	.align		4
        /*0020*/ 	.byte	0x02, 0x4c
        /*0022*/ 	.byte	0x10
	.zero		1


	//----- nvinfo : EIATTR_EXTERNS
	.align		4
        /*0024*/ 	.byte	0x04, 0x0f
        /*0026*/ 	.short	(.L_1613 - .L_1612)


	//   ....[0]....
	.align		4
.L_1612:
        /*0028*/ 	.word	index@(__assertfail)


	//----- nvinfo : EIATTR_ANNOTATIONS
	.align		4
.L_1613:
        /*002c*/ 	.byte	0x04, 0x55
        /*002e*/ 	.short	(.L_1615 - .L_1614)


	//   ....[0]....
.L_1614:
        /* <DEDUP_REMOVED lines=250> */


	//----- nvinfo : EIATTR_MERCURY_ISA_VERSION
	.align		4
.L_1615:
        /*0fc0*/ 	.byte	0x03, 0x5f
        /*0fc2*/ 	.short	0x0101


	//----- nvinfo : EIATTR_UNUSED_LOAD_BYTE_OFFSET
	.align		4
        /*0fc4*/ 	.byte	0x04, 0x44
        /*0fc6*/ 	.short	(.L_1617 - .L_1616)


	//   ....[0]....
.L_1616:
        /*0fc8*/ 	.word	0x00000af0
        /*0fcc*/ 	.word	0x0000fff0


	//   ....[1]....
        /*0fd0*/ 	.word	0x00013d30
        /*0fd4*/ 	.word	0x0000fff0


	//----- nvinfo : EIATTR_INT_WARP_WIDE_INSTR_OFFSETS
	.align		4
.L_1617:
        /*0fd8*/ 	.byte	0x04, 0x31
        /*0fda*/ 	.short	(.L_1619 - .L_1618)


	//   ....[0]....
.L_1618:
        /*0fdc*/ 	.word	0x00000190


	//   ....[1]....
        /*0fe0*/ 	.word	0x000001d0


	//   ....[2]....
        /*0fe4*/ 	.word	0x00000240


	//   ....[3]....
        /*0fe8*/ 	.word	0x00000250


	//   ....[4]....
        /*0fec*/ 	.word	0x0001ce60


	//   ....[5]....
        /*0ff0*/ 	.word	0x0001cef0


	//   ....[6]....
        /*0ff4*/ 	.word	0x000218c0


	//   ....[7]....
        /*0ff8*/ 	.word	0x00021950


	//----- nvinfo : EIATTR_COOP_GROUP_MASK_REGIDS
	.align		4
.L_1619:
        /*0ffc*/ 	.byte	0x04, 0x29
        /*0ffe*/ 	.short	(.L_1621 - .L_1620)


	//   ....[0]....
.L_1620:
        /*1000*/ 	.word	0xffffffff


	//   ....[1]....
        /*1004*/ 	.word	0xffffffff


	//   ....[2]....
        /*1008*/ 	.word	0xffffffff


	//   ....[3]....
        /*100c*/ 	.word	0xffffffff


	//   ....[4]....
        /*1010*/ 	.word	0xffffffff


	//   ....[5]....
        /*1014*/ 	.word	0xffffffff


	//   ....[6]....
        /*1018*/ 	.word	0xffffffff


	//   ....[7]....
        /*101c*/ 	.word	0xffffffff


	//   ....[8]....
        /*1020*/ 	.word	0xffffffff


	//   ....[9]....
        /*1024*/ 	.word	0xffffffff


	//   ....[10]....
        /*1028*/ 	.word	0xffffffff


	//   ....[11]....
        /*102c*/ 	.word	0xffffffff


	//   ....[12]....
        /*1030*/ 	.word	0xffffffff


	//   ....[13]....
        /*1034*/ 	.word	0xffffffff


	//   ....[14]....
        /*1038*/ 	.word	0xffffffff


	//   ....[15]....
        /*103c*/ 	.word	0xffffffff


	//   ....[16]....
        /*1040*/ 	.word	0xffffffff


	//   ....[17]....
        /*1044*/ 	.word	0xffffffff


	//   ....[18]....
        /*1048*/ 	.word	0xffffffff


	//   ....[19]....
        /*104c*/ 	.word	0xffffffff


	//   ....[20]....
        /*1050*/ 	.word	0xffffffff


	//   ....[21]....
        /*1054*/ 	.word	0xffffffff


	//   ....[22]....
        /*1058*/ 	.word	0xffffffff


	//   ....[23]....
        /*105c*/ 	.word	0xffffffff


	//   ....[24]....
        /*1060*/ 	.word	0xffffffff


	//   ....[25]....
        /*1064*/ 	.word	0xffffffff


	//   ....[26]....
        /*1068*/ 	.word	0xffffffff


	//   ....[27]....
        /*106c*/ 	.word	0xffffffff


	//   ....[28]....
        /*1070*/ 	.word	0xffffffff


	//   ....[29]....
        /*1074*/ 	.word	0xffffffff


	//   ....[30]....
        /*1078*/ 	.word	0xffffffff


	//   ....[31]....
        /*107c*/ 	.word	0xffffffff


	//   ....[32]....
        /*1080*/ 	.word	0xffffffff


	//   ....[33]....
        /*1084*/ 	.word	0xffffffff


	//   ....[34]....
        /*1088*/ 	.word	0xffffffff


	//   ....[35]....
        /*108c*/ 	.word	0xffffffff


	//   ....[36]....
        /*1090*/ 	.word	0xffffffff


	//   ....[37]....
        /*1094*/ 	.word	0xffffffff


	//   ....[38]....
        /*1098*/ 	.word	0xffffffff


	//   ....[39]....
        /*109c*/ 	.word	0xffffffff


	//   ....[40]....
        /*10a0*/ 	.word	0xffffffff


	//   ....[41]....
        /*10a4*/ 	.word	0xffffffff


	//   ....[42]....
        /*10a8*/ 	.word	0xffffffff


	//   ....[43]....
        /*10ac*/ 	.word	0xffffffff


	//   ....[44]....
        /*10b0*/ 	.word	0xffffffff


	//   ....[45]....
        /*10b4*/ 	.word	0xffffffff


	//   ....[46]....
        /*10b8*/ 	.word	0xffffffff


	//   ....[47]....
        /*10bc*/ 	.word	0xffffffff


	//   ....[48]....
        /*10c0*/ 	.word	0xffffffff


	//   ....[49]....
        /*10c4*/ 	.word	0xffffffff


	//   ....[50]....
        /*10c8*/ 	.word	0xffffffff


	//   ....[51]....
        /*10cc*/ 	.word	0xffffffff


	//   ....[52]....
        /*10d0*/ 	.word	0xffffffff


	//   ....[53]....
        /*10d4*/ 	.word	0xffffffff


	//   ....[54]....
        /*10d8*/ 	.word	0xffffffff


	//   ....[55]....
        /*10dc*/ 	.word	0xffffffff


	//   ....[56]....
        /*10e0*/ 	.word	0xffffffff


	//   ....[57]....
        /*10e4*/ 	.word	0xffffffff


	//   ....[58]....
        /*10e8*/ 	.word	0xffffffff


	//   ....[59]....
        /*10ec*/ 	.word	0xffffffff


	//   ....[60]....
        /*10f0*/ 	.word	0xffffffff


	//   ....[61]....
        /*10f4*/ 	.word	0xffffffff


	//   ....[62]....
        /*10f8*/ 	.word	0xffffffff


	//   ....[63]....
        /*10fc*/ 	.word	0xffffffff


	//   ....[64]....
        /*1100*/ 	.word	0xffffffff


	//   ....[65]....
        /*1104*/ 	.word	0xffffffff


	//   ....[66]....
        /*1108*/ 	.word	0xffffffff


	//   ....[67]....
        /*110c*/ 	.word	0xffffffff


	//   ....[68]....
        /*1110*/ 	.word	0xffffffff


	//   ....[69]....
        /*1114*/ 	.word	0xffffffff


	//   ....[70]....
        /*1118*/ 	.word	0xffffffff


	//   ....[71]....
        /*111c*/ 	.word	0xffffffff


	//   ....[72]....
        /*1120*/ 	.word	0xffffffff


	//   ....[73]....
        /*1124*/ 	.word	0xffffffff


	//   ....[74]....
        /*1128*/ 	.word	0xffffffff


	//   ....[75]....
        /*112c*/ 	.word	0xffffffff


	//   ....[76]....
        /*1130*/ 	.word	0xffffffff


	//   ....[77]....
        /*1134*/ 	.word	0xffffffff


	//   ....[78]....
        /*1138*/ 	.word	0xffffffff


	//   ....[79]....
        /*113c*/ 	.word	0xffffffff


	//   ....[80]....
        /*1140*/ 	.word	0xffffffff


	//   ....[81]....
        /*1144*/ 	.word	0xffffffff


	//   ....[82]....
        /*1148*/ 	.word	0xffffffff


	//   ....[83]....
        /*114c*/ 	.word	0xffffffff


	//   ....[84]....
        /*1150*/ 	.word	0xffffffff


	//   ....[85]....
        /*1154*/ 	.word	0xffffffff


	//   ....[86]....
        /*1158*/ 	.word	0xffffffff


	//   ....[87]....
        /*115c*/ 	.word	0xffffffff


	//   ....[88]....
        /*1160*/ 	.word	0xffffffff


	//   ....[89]....
        /*1164*/ 	.word	0xffffffff


	//   ....[90]....
        /*1168*/ 	.word	0xffffffff


	//   ....[91]....
        /*116c*/ 	.word	0xffffffff


	//   ....[92]....
        /*1170*/ 	.word	0xffffffff


	//   ....[93]....
        /*1174*/ 	.word	0xffffffff


	//   ....[94]....
        /*1178*/ 	.word	0xffffffff


	//   ....[95]....
        /*117c*/ 	.word	0xffffffff


	//   ....[96]....
        /*1180*/ 	.word	0xffffffff


	//   ....[97]....
        /*1184*/ 	.word	0xffffffff


	//   ....[98]....
        /*1188*/ 	.word	0xffffffff


	//   ....[99]....
        /*118c*/ 	.word	0xffffffff


	//   ....[100]....
        /*1190*/ 	.word	0xffffffff


	//   ....[101]....
        /*1194*/ 	.word	0xffffffff


	//   ....[102]....
        /*1198*/ 	.word	0xffffffff


	//   ....[103]....
        /*119c*/ 	.word	0xffffffff


	//   ....[104]....
        /*11a0*/ 	.word	0xffffffff


	//   ....[105]....
        /*11a4*/ 	.word	0xffffffff


	//   ....[106]....
        /*11a8*/ 	.word	0xffffffff


	//   ....[107]....
        /*11ac*/ 	.word	0xffffffff


	//   ....[108]....
        /*11b0*/ 	.word	0xffffffff


	//   ....[109]....
        /*11b4*/ 	.word	0xffffffff


	//   ....[110]....
        /*11b8*/ 	.word	0xffffffff


	//   ....[111]....
        /*11bc*/ 	.word	0xffffffff


	//   ....[112]....
        /*11c0*/ 	.word	0xffffffff


	//   ....[113]....
        /*11c4*/ 	.word	0xffffffff


	//   ....[114]....
        /*11c8*/ 	.word	0xffffffff


	//   ....[115]....
        /*11cc*/ 	.word	0xffffffff


	//   ....[116]....
        /*11d0*/ 	.word	0xffffffff


	//   ....[117]....
        /*11d4*/ 	.word	0xffffffff


	//   ....[118]....
        /*11d8*/ 	.word	0xffffffff


	//   ....[119]....
        /*11dc*/ 	.word	0xffffffff


	//   ....[120]....
        /*11e0*/ 	.word	0xffffffff


	//   ....[121]....
        /*11e4*/ 	.word	0xffffffff


	//   ....[122]....
        /*11e8*/ 	.word	0xffffffff


	//   ....[123]....
        /*11ec*/ 	.word	0xffffffff


	//   ....[124]....
        /*11f0*/ 	.word	0xffffffff


	//   ....[125]....
        /*11f4*/ 	.word	0xffffffff


	//   ....[126]....
        /*11f8*/ 	.word	0xffffffff


	//   ....[127]....
        /*11fc*/ 	.word	0xffffffff


	//   ....[128]....
        /*1200*/ 	.word	0xffffffff


	//   ....[129]....
        /*1204*/ 	.word	0xffffffff


	//   ....[130]....
        /*1208*/ 	.word	0xffffffff


	//   ....[131]....
        /*120c*/ 	.word	0xffffffff


	//   ....[132]....
        /*1210*/ 	.word	0xffffffff


	//   ....[133]....
        /*1214*/ 	.word	0xffffffff


	//   ....[134]....
        /*1218*/ 	.word	0xffffffff


	//   ....[135]....
        /*121c*/ 	.word	0xffffffff


	//   ....[136]....
        /*1220*/ 	.word	0xffffffff


	//   ....[137]....
        /*1224*/ 	.word	0xffffffff


	//   ....[138]....
        /*1228*/ 	.word	0x0500000f


	//   ....[139]....
        /*122c*/ 	.word	0x0500000f


	//   ....[140]....
        /*1230*/ 	.word	0x0500000f


	//   ....[141]....
        /*1234*/ 	.word	0x0500000f


	//   ....[142]....
        /*1238*/ 	.word	0x0500000f


	//   ....[143]....
        /*123c*/ 	.word	0x0500000f


	//   ....[144]....
        /*1240*/ 	.word	0x0500000f


	//   ....[145]....
        /*1244*/ 	.word	0x0500000f


	//   ....[146]....
        /*1248*/ 	.word	0x0500000f


	//   ....[147]....
        /*124c*/ 	.word	0x0500000f


	//   ....[148]....
        /*1250*/ 	.word	0x0500000f


	//   ....[149]....
        /*1254*/ 	.word	0x0500000f


	//   ....[150]....
        /*1258*/ 	.word	0x0500000f


	//   ....[151]....
        /*125c*/ 	.word	0x0500000f


	//   ....[152]....
        /*1260*/ 	.word	0x0500000f


	//   ....[153]....
        /*1264*/ 	.word	0x0500000f


	//   ....[154]....
        /*1268*/ 	.word	0x0500000f


	//   ....[155]....
        /*126c*/ 	.word	0x0500000f


	//   ....[156]....
        /*1270*/ 	.word	0x0500000f


	//   ....[157]....
        /*1274*/ 	.word	0x0500000f


	//   ....[158]....
        /*1278*/ 	.word	0x0500000f


	//   ....[159]....
        /*127c*/ 	.word	0x0500000f


	//   ....[160]....
        /*1280*/ 	.word	0x0500000f


	//   ....[161]....
        /*1284*/ 	.word	0x0500000f


	//   ....[162]....
        /*1288*/ 	.word	0x0500000f


	//   ....[163]....
        /*128c*/ 	.word	0x0500000f


	//   ....[164]....
        /*1290*/ 	.word	0x0500000f


	//   ....[165]....
        /*1294*/ 	.word	0x0500000f


	//   ....[166]....
        /*1298*/ 	.word	0x0500000f


	//   ....[167]....
        /*129c*/ 	.word	0x0500000f


	//   ....[168]....
        /*12a0*/ 	.word	0x0500000f


	//   ....[169]....
        /*12a4*/ 	.word	0x0500000f


	//   ....[170]....
        /*12a8*/ 	.word	0x0500000f


	//   ....[171]....
        /*12ac*/ 	.word	0x0500000f


	//   ....[172]....
        /*12b0*/ 	.word	0x0500000f


	//   ....[173]....
        /*12b4*/ 	.word	0x0500000f


	//   ....[174]....
        /*12b8*/ 	.word	0x0500000f


	//   ....[175]....
        /*12bc*/ 	.word	0x0500000f


	//   ....[176]....
        /*12c0*/ 	.word	0x0500000f


	//   ....[177]....
        /*12c4*/ 	.word	0x0500000f


	//   ....[178]....
        /*12c8*/ 	.word	0x0500000f


	//   ....[179]....
        /*12cc*/ 	.word	0x0500000f


	//   ....[180]....
        /*12d0*/ 	.word	0x0500000f


	//   ....[181]....
        /*12d4*/ 	.word	0x0500000f


	//   ....[182]....
        /*12d8*/ 	.word	0x0500000f


	//   ....[183]....
        /*12dc*/ 	.word	0x0500000f


	//   ....[184]....
        /*12e0*/ 	.word	0x0500000f


	//   ....[185]....
        /*12e4*/ 	.word	0x0500000f


	//   ....[186]....
        /*12e8*/ 	.word	0x0500000f


	//   ....[187]....
        /*12ec*/ 	.word	0x0500000f


	//   ....[188]....
        /*12f0*/ 	.word	0x0500000f


	//   ....[189]....
        /*12f4*/ 	.word	0x0500000f


	//   ....[190]....
        /*12f8*/ 	.word	0x0500000f


	//   ....[191]....
        /*12fc*/ 	.word	0x0500000f


	//   ....[192]....
        /*1300*/ 	.word	0x0500000f


	//   ....[193]....
        /*1304*/ 	.word	0x0500000f


	//   ....[194]....
        /*1308*/ 	.word	0x0500000f


	//   ....[195]....
        /*130c*/ 	.word	0x0500000f


	//   ....[196]....
        /*1310*/ 	.word	0x0500000f


	//   ....[197]....
        /*1314*/ 	.word	0x0500000f


	//   ....[198]....
        /*1318*/ 	.word	0x0500000f


	//   ....[199]....
        /*131c*/ 	.word	0x0500000f


	//   ....[200]....
        /*1320*/ 	.word	0x0500000f


	//   ....[201]....
        /*1324*/ 	.word	0x0500000f


	//   ....[202]....
        /*1328*/ 	.word	0x0500000f


	//   ....[203]....
        /*132c*/ 	.word	0x0500000f


	//   ....[204]....
        /*1330*/ 	.word	0x0500000f


	//   ....[205]....
        /*1334*/ 	.word	0x0500000f


	//   ....[206]....
        /*1338*/ 	.word	0x0500000f


	//   ....[207]....
        /*133c*/ 	.word	0x0500000f


	//   ....[208]....
        /*1340*/ 	.word	0x0500000f


	//   ....[209]....
        /*1344*/ 	.word	0x0500000f


	//   ....[210]....
        /*1348*/ 	.word	0x0500000f


	//   ....[211]....
        /*134c*/ 	.word	0x0500000f


	//   ....[212]....
        /*1350*/ 	.word	0x0500000f


	//   ....[213]....
        /*1354*/ 	.word	0x0500000f


	//   ....[214]....
        /*1358*/ 	.word	0x0500000f


	//   ....[215]....
        /*135c*/ 	.word	0x0500000f


	//   ....[216]....
        /*1360*/ 	.word	0x0500000f


	//   ....[217]....
        /*1364*/ 	.word	0x0500000f


	//   ....[218]....
        /*1368*/ 	.word	0x0500000f


	//   ....[219]....
        /*136c*/ 	.word	0x0500000f


	//   ....[220]....
        /*1370*/ 	.word	0x0500000f


	//   ....[221]....
        /*1374*/ 	.word	0x0500000f


	//   ....[222]....
        /*1378*/ 	.word	0x0500000f


	//   ....[223]....
        /*137c*/ 	.word	0x0500000f


	//   ....[224]....
        /*1380*/ 	.word	0x0500000f


	//   ....[225]....
        /*1384*/ 	.word	0x0500000f


	//   ....[226]....
        /*1388*/ 	.word	0x0500000f


	//   ....[227]....
        /*138c*/ 	.word	0x0500000f


	//----- nvinfo : EIATTR_COOP_GROUP_INSTR_OFFSETS
	.align		4
.L_1621:
        /*1390*/ 	.byte	0x04, 0x28
        /*1392*/ 	.short	(.L_1623 - .L_1622)


	//   ....[0]....
.L_1622:
        /*1394*/ 	.word	0x00000070


	//   ....[1]....
        /*1398*/ 	.word	0x000001a0


	//   ....[2]....
        /*139c*/ 	.word	0x000001f0


	//   ....[3]....
        /*13a0*/ 	.word	0x00000440


	//   ....[4]....
        /*13a4*/ 	.word	0x000005a0


	//   ....[5]....
        /*13a8*/ 	.word	0x000006c0


	//   ....[6]....
        /*13ac*/ 	.word	0x00000820


	//   ....[7]....
        /*13b0*/ 	.word	0x00006c00


	//   ....[8]....
        /*13b4*/ 	.word	0x000073f0


	//   ....[9]....
        /*13b8*/ 	.word	0x00007400


	//   ....[10]....
        /*13bc*/ 	.word	0x00007410


	//   ....[11]....
        /*13c0*/ 	.word	0x00007420


	//   ....[12]....
        /*13c4*/ 	.word	0x00007720


	//   ....[13]....
        /*13c8*/ 	.word	0x00007730


	//   ....[14]....
        /*13cc*/ 	.word	0x00007740


	//   ....[15]....
        /*13d0*/ 	.word	0x00007750


	//   ....[16]....
        /*13d4*/ 	.word	0x00008970


	//   ....[17]....
        /*13d8*/ 	.word	0x00008980


	//   ....[18]....
        /*13dc*/ 	.word	0x00008990


	//   ....[19]....
        /*13e0*/ 	.word	0x000089c0


	//   ....[20]....
        /*13e4*/ 	.word	0x00008aa0


	//   ....[21]....
        /*13e8*/ 	.word	0x00008ac0


	//   ....[22]....
        /*13ec*/ 	.word	0x00008ad0


	//   ....[23]....
        /*13f0*/ 	.word	0x00008b50


	//   ....[24]....
        /*13f4*/ 	.word	0x0000b020


	//   ....[25]....
        /*13f8*/ 	.word	0x0000b250


	//   ....[26]....
        /*13fc*/ 	.word	0x0000b7d0


	//   ....[27]....
        /*1400*/ 	.word	0x0000b840


	//   ....[28]....
        /*1404*/ 	.word	0x0000bf00


	//   ....[29]....
        /*1408*/ 	.word	0x0000bf50


	//   ....[30]....
        /*140c*/ 	.word	0x0000dca0


	//   ....[31]....
        /*1410*/ 	.word	0x0000dce0


	//   ....[32]....
        /*1414*/ 	.word	0x0000e430


	//   ....[33]....
        /*1418*/ 	.word	0x0000e490


	//   ....[34]....
        /*141c*/ 	.word	0x0000ecb0


	//   ....[35]....
        /*1420*/ 	.word	0x0000ece0


	//   ....[36]....
        /*1424*/ 	.word	0x000116b0


	//   ....[37]....
        /*1428*/ 	.word	0x00011720


	//   ....[38]....
        /*142c*/ 	.word	0x00011d30


	//   ....[39]....
        /*1430*/ 	.word	0x00011d80


	//   ....[40]....
        /*1434*/ 	.word	0x00013280


	//   ....[41]....
        /*1438*/ 	.word	0x00013310


	//   ....[42]....
        /*143c*/ 	.word	0x00013320


	//   ....[43]....
        /*1440*/ 	.word	0x00013380


	//   ....[44]....
        /*1444*/ 	.word	0x00014df0


	//   ....[45]....
        /*1448*/ 	.word	0x00014e10


	//   ....[46]....
        /*144c*/ 	.word	0x00014e20


	//   ....[47]....
        /*1450*/ 	.word	0x00014e30


	//   ....[48]....
        /*1454*/ 	.word	0x00015840


	//   ....[49]....
        /*1458*/ 	.word	0x00015850


	//   ....[50]....
        /*145c*/ 	.word	0x00015a90


	//   ....[51]....
        /*1460*/ 	.word	0x00015aa0


	//   ....[52]....
        /*1464*/ 	.word	0x00015ca0


	//   ....[53]....
        /*1468*/ 	.word	0x00015cb0


	//   ....[54]....
        /*146c*/ 	.word	0x00015eb0


	//   ....[55]....
        /*1470*/ 	.word	0x00015ec0


	//   ....[56]....
        /*1474*/ 	.word	0x00016360


	//   ....[57]....
        /*1478*/ 	.word	0x00016370


	//   ....[58]....
        /*147c*/ 	.word	0x00016ff0


	//   ....[59]....
        /*1480*/ 	.word	0x00017000


	//   ....[60]....
        /*1484*/ 	.word	0x00019250


	//   ....[61]....
        /*1488*/ 	.word	0x00019260


	//   ....[62]....
        /*148c*/ 	.word	0x00019470


	//   ....[63]....
        /*1490*/ 	.word	0x00019480


	//   ....[64]....
        /*1494*/ 	.word	0x00019680


	//   ....[65]....
        /*1498*/ 	.word	0x00019690


	//   ....[66]....
        /*149c*/ 	.word	0x00019890


	//   ....[67]....
        /*14a0*/ 	.word	0x000198a0


	//   ....[68]....
        /*14a4*/ 	.word	0x00019b00


	//   ....[69]....
        /*14a8*/ 	.word	0x00019d30


	//   ....[70]....
        /*14ac*/ 	.word	0x00019d60


	//   ....[71]....
        /*14b0*/ 	.word	0x00019d90


	//   ....[72]....
        /*14b4*/ 	.word	0x00019dc0


	//   ....[73]....
        /*14b8*/ 	.word	0x00019df0


	//   ....[74]....
        /*14bc*/ 	.word	0x00019e20


	//   ....[75]....
        /*14c0*/ 	.word	0x00019fc0


	//   ....[76]....
        /*14c4*/ 	.word	0x00019ff0


	//   ....[77]....
        /*14c8*/ 	.word	0x0001a020


	//   ....[78]....
        /*14cc*/ 	.word	0x0001a050


	//   ....[79]....
        /*14d0*/ 	.word	0x0001a080


	//   ....[80]....
        /*14d4*/ 	.word	0x0001a0b0


	//   ....[81]....
        /*14d8*/ 	.word	0x0001a150


	//   ....[82]....
        /*14dc*/ 	.word	0x0001a180


	//   ....[83]....
        /*14e0*/ 	.word	0x0001a190


	//   ....[84]....
        /*14e4*/ 	.word	0x0001a1c0


	//   ....[85]....
        /*14e8*/ 	.word	0x0001b7b0


	//   ....[86]....
        /*14ec*/ 	.word	0x0001d440


	//   ....[87]....
        /*14f0*/ 	.word	0x0001def0


	//   ....[88]....
        /*14f4*/ 	.word	0x0001df20


	//   ....[89]....
        /*14f8*/ 	.word	0x0001df40


	//   ....[90]....
        /*14fc*/ 	.word	0x0001df80


	//   ....[91]....
        /*1500*/ 	.word	0x0001e070


	//   ....[92]....
        /*1504*/ 	.word	0x0001e080


	//   ....[93]....
        /*1508*/ 	.word	0x0001e130


	//   ....[94]....
        /*150c*/ 	.word	0x0001e140


	//   ....[95]....
        /*1510*/ 	.word	0x0001e1d0


	//   ....[96]....
        /*1514*/ 	.word	0x0001e1f0


	//   ....[97]....
        /*1518*/ 	.word	0x0001e290


	//   ....[98]....
        /*151c*/ 	.word	0x0001e2b0


	//   ....[99]....
        /*1520*/ 	.word	0x0001e340


	//   ....[100]....
        /*1524*/ 	.word	0x0001e360


	//   ....[101]....
        /*1528*/ 	.word	0x0001e3f0


	//   ....[102]....
        /*152c*/ 	.word	0x0001e400


	//   ....[103]....
        /*1530*/ 	.word	0x0001eb30


	//   ....[104]....
        /*1534*/ 	.word	0x0001eb40


	//   ....[105]....
        /*1538*/ 	.word	0x0001ebf0


	//   ....[106]....
        /*153c*/ 	.word	0x0001ec00


	//   ....[107]....
        /*1540*/ 	.word	0x0001ecc0


	//   ....[108]....
        /*1544*/ 	.word	0x0001ecd0


	//   ....[109]....
        /*1548*/ 	.word	0x0001ed90


	//   ....[110]....
        /*154c*/ 	.word	0x0001eda0


	//   ....[111]....
        /*1550*/ 	.word	0x0001ee40


	//   ....[112]....
        /*1554*/ 	.word	0x0001ee50


	//   ....[113]....
        /*1558*/ 	.word	0x0001ef00


	//   ....[114]....
        /*155c*/ 	.word	0x0001ef10


	//   ....[115]....
        /*1560*/ 	.word	0x0001efc0


	//   ....[116]....
        /*1564*/ 	.word	0x0001efd0


	//   ....[117]....
        /*1568*/ 	.word	0x0001efe0


	//   ....[118]....
        /*156c*/ 	.word	0x0001f050


	//   ....[119]....
        /*1570*/ 	.word	0x00021be0


	//   ....[120]....
        /*1574*/ 	.word	0x00021c10


	//   ....[121]....
        /*1578*/ 	.word	0x00021c70


	//   ....[122]....
        /*157c*/ 	.word	0x00021ca0


	//   ....[123]....
        /*1580*/ 	.word	0x00021cd0


	//   ....[124]....
        /*1584*/ 	.word	0x00021d00


	//   ....[125]....
        /*1588*/ 	.word	0x00021d30


	//   ....[126]....
        /*158c*/ 	.word	0x00021d60


	//   ....[127]....
        /*1590*/ 	.word	0x00021f20


	//   ....[128]....
        /*1594*/ 	.word	0x00021f50


	//   ....[129]....
        /*1598*/ 	.word	0x00021f80


	//   ....[130]....
        /*159c*/ 	.word	0x00021fb0


	//   ....[131]....
        /*15a0*/ 	.word	0x00021fe0


	//   ....[132]....
        /*15a4*/ 	.word	0x00022010


	//   ....[133]....
        /*15a8*/ 	.word	0x000220e0


	//   ....[134]....
        /*15ac*/ 	.word	0x00022100


	//   ....[135]....
        /*15b0*/ 	.word	0x00022110


	//   ....[136]....
        /*15b4*/ 	.word	0x00022190


	//   ....[137]....
        /*15b8*/ 	.word	0x00022cd0


	//   ....[138]....
        /*15bc*/ 	.word	0x000230e0


	//   ....[139]....
        /*15c0*/ 	.word	0x00023180


	//   ....[140]....
        /*15c4*/ 	.word	0x00023210


	//   ....[141]....
        /*15c8*/ 	.word	0x00023260


	//   ....[142]....
        /*15cc*/ 	.word	0x000232b0


	//   ....[143]....
        /*15d0*/ 	.word	0x00023340


	//   ....[144]....
        /*15d4*/ 	.word	0x000233d0


	//   ....[145]....
        /*15d8*/ 	.word	0x00023420


	//   ....[146]....
        /*15dc*/ 	.word	0x00023470


	//   ....[147]....
        /*15e0*/ 	.word	0x00023570


	//   ....[148]....
        /*15e4*/ 	.word	0x00023620


	//   ....[149]....
        /*15e8*/ 	.word	0x00023670


	//   ....[150]....
        /*15ec*/ 	.word	0x000236c0


	//   ....[151]....
        /*15f0*/ 	.word	0x00023840


	//   ....[152]....
        /*15f4*/ 	.word	0x000239a0


	//   ....[153]....
        /*15f8*/ 	.word	0x00023a20


	//   ....[154]....
        /*15fc*/ 	.word	0x00023a70


	//   ....[155]....
        /*1600*/ 	.word	0x00023d70


	//   ....[156]....
        /*1604*/ 	.word	0x00023dc0


	//   ....[157]....
        /*1608*/ 	.word	0x00023e50


	//   ....[158]....
        /*160c*/ 	.word	0x00023ee0


	//   ....[159]....
        /*1610*/ 	.word	0x00023f70


	//   ....[160]....
        /*1614*/ 	.word	0x00024000


	//   ....[161]....
        /*1618*/ 	.word	0x00024090


	//   ....[162]....
        /*161c*/ 	.word	0x00024120


	//   ....[163]....
        /*1620*/ 	.word	0x000241a0


	//   ....[164]....
        /*1624*/ 	.word	0x000241f0


	//   ....[165]....
        /*1628*/ 	.word	0x00024290


	//   ....[166]....
        /*162c*/ 	.word	0x00024320


	//   ....[167]....
        /*1630*/ 	.word	0x000243b0


	//   ....[168]....
        /*1634*/ 	.word	0x00024400


	//   ....[169]....
        /*1638*/ 	.word	0x00024490


	//   ....[170]....
        /*163c*/ 	.word	0x00024520


	//   ....[171]....
        /*1640*/ 	.word	0x000245b0


	//   ....[172]....
        /*1644*/ 	.word	0x00024640


	//   ....[173]....
        /*1648*/ 	.word	0x000246d0


	//   ....[174]....
        /*164c*/ 	.word	0x00024760


	//   ....[175]....
        /*1650*/ 	.word	0x00024820


	//   ....[176]....
        /*1654*/ 	.word	0x00024b00


	//   ....[177]....
        /*1658*/ 	.word	0x00024c80


	//   ....[178]....
        /*165c*/ 	.word	0x00024ce0


	//   ....[179]....
        /*1660*/ 	.word	0x00024d70


	//   ....[180]....
        /*1664*/ 	.word	0x00024dd0


	//   ....[181]....
        /*1668*/ 	.word	0x00024e70


	//   ....[182]....
        /*166c*/ 	.word	0x00024f60


	//   ....[183]....
        /*1670*/ 	.word	0x00025090


	//   ....[184]....
        /*1674*/ 	.word	0x00025130


	//   ....[185]....
        /*1678*/ 	.word	0x00025200


	//   ....[186]....
        /*167c*/ 	.word	0x00025300


	//   ....[187]....
        /*1680*/ 	.word	0x00025370


	//   ....[188]....
        /*1684*/ 	.word	0x00025410


	//   ....[189]....
        /*1688*/ 	.word	0x000254e0


	//   ....[190]....
        /*168c*/ 	.word	0x00025580


	//   ....[191]....
        /*1690*/ 	.word	0x00025630


	//   ....[192]....
        /*1694*/ 	.word	0x00025710


	//   ....[193]....
        /*1698*/ 	.word	0x00025970


	//   ....[194]....
        /*169c*/ 	.word	0x00025a20


	//   ....[195]....
        /*16a0*/ 	.word	0x00025b20


	//   ....[196]....
        /*16a4*/ 	.word	0x00025c10


	//   ....[197]....
        /*16a8*/ 	.word	0x00025ca0


	//   ....[198]....
        /*16ac*/ 	.word	0x00025d90


	//   ....[199]....
        /*16b0*/ 	.word	0x00025e20


	//   ....[200]....
        /*16b4*/ 	.word	0x00025f10


	//   ....[201]....
        /*16b8*/ 	.word	0x00025fa0


	//   ....[202]....
        /*16bc*/ 	.word	0x00026090


	//   ....[203]....
        /*16c0*/ 	.word	0x00026120


	//   ....[204]....
        /*16c4*/ 	.word	0x00026200


	//   ....[205]....
        /*16c8*/ 	.word	0x00026330


	//   ....[206]....
        /*16cc*/ 	.word	0x00026380


	//   ....[207]....
        /*16d0*/ 	.word	0x000263e0


	//   ....[208]....
        /*16d4*/ 	.word	0x00026480


	//   ....[209]....
        /*16d8*/ 	.word	0x00026820


	//   ....[210]....
        /*16dc*/ 	.word	0x000268c0


	//   ....[211]....
        /*16e0*/ 	.word	0x00026a60


	//   ....[212]....
        /*16e4*/ 	.word	0x00026ae0


	//   ....[213]....
        /*16e8*/ 	.word	0x00026b60


	//   ....[214]....
        /*16ec*/ 	.word	0x00026be0


	//   ....[215]....
        /*16f0*/ 	.word	0x00026c60


	//   ....[216]....
        /*16f4*/ 	.word	0x00026cf0


	//   ....[217]....
        /*16f8*/ 	.word	0x00026d90


	//   ....[218]....
        /*16fc*/ 	.word	0x00026e40


	//   ....[219]....
        /*1700*/ 	.word	0x00026ec0


	//   ....[220]....
        /*1704*/ 	.word	0x00026f40


	//   ....[221]....
        /*1708*/ 	.word	0x00026fc0


	//   ....[222]....
        /*170c*/ 	.word	0x00027050


	//   ....[223]....
        /*1710*/ 	.word	0x000270d0


	//   ....[224]....
        /*1714*/ 	.word	0x00027180


	//   ....[225]....
        /*1718*/ 	.word	0x000271d0


	//   ....[226]....
        /*171c*/ 	.word	0x00027290


	//   ....[227]....
        /*1720*/ 	.word	0x000273c0


	//----- nvinfo : EIATTR_REG_RECONFIG
	.align		4
.L_1623:
        /*1724*/ 	.byte	0x01, 0x54
	.zero		2


	//----- nvinfo : EIATTR_SYSCALL_OFFSETS
	.align		4
        /*1728*/ 	.byte	0x04, 0x46
        /*172a*/ 	.short	(.L_1625 - .L_1624)


	//   ....[0]....
.L_1624:
        /*172c*/ 	.word	0x000023f0


	//   ....[1]....
        /*1730*/ 	.word	0x00002540


	//   ....[2]....
        /*1734*/ 	.word	0x00006df0


	//   ....[3]....
        /*1738*/ 	.word	0x00007110


	//   ....[4]....
        /*173c*/ 	.word	0x0001d060


	//   ....[5]....
        /*1740*/ 	.word	0x0001d1b0


	//   ....[6]....
        /*1744*/ 	.word	0x0001d2b0


	//   ....[7]....
        /*1748*/ 	.word	0x0001db10


	//   ....[8]....
        /*174c*/ 	.word	0x0001e710


	//----- nvinfo : EIATTR_MBARRIER_INSTR_OFFSETS
	.align		4
.L_1625:
        /*1750*/ 	.byte	0x04, 0x39
        /*1752*/ 	.short	(.L_1627 - .L_1626)


	//   ....[0]....
.L_1626:
        /*1754*/ 	.word	0x000002e0
        /*1758*/ 	.word	0x000000ff
        /*175c*/ 	.word	0x00032400
        /*1760*/ 	.short	0x0100
        /*1762*/ 	.byte	0x08
	.zero		1


	//   ....[1]....
        /*1764*/ 	.word	0x000002f0
        /*1768*/ 	.word	0x000000ff
        /*176c*/ 	.word	0x00032410
        /*1770*/ 	.short	0x0100
        /*1772*/ 	.byte	0x08
	.zero		1


	//   ....[2]....
        /*1774*/ 	.word	0x00000300
        /*1778*/ 	.word	0x000000ff
        /*177c*/ 	.word	0x00032420
        /*1780*/ 	.short	0x0100
        /*1782*/ 	.byte	0x08
	.zero		1


	//   ....[3]....
        /*1784*/ 	.word	0x000003f0
        /*1788*/ 	.word	0x000000ff
        /*178c*/ 	.word	0x00032430
        /*1790*/ 	.short	0x0100
        /*1792*/ 	.byte	0x08
	.zero		1


	//   ....[4]....
        /*1794*/ 	.word	0x00000400
        /*1798*/ 	.word	0x000000ff
        /*179c*/ 	.word	0x00032440
        /*17a0*/ 	.short	0x0100
        /*17a2*/ 	.byte	0x08
	.zero		1


	//   ....[5]....
        /*17a4*/ 	.word	0x00000410
        /*17a8*/ 	.word	0x000000ff
        /*17ac*/ 	.word	0x00032438
        /*17b0*/ 	.short	0x0100
        /*17b2*/ 	.byte	0x08
	.zero		1


	//   ....[6]....
        /*17b4*/ 	.word	0x00000420
        /*17b8*/ 	.word	0x000000ff
        /*17bc*/ 	.word	0x00032448
        /*17c0*/ 	.short	0x0100
        /*17c2*/ 	.byte	0x08
	.zero		1


	//   ....[7]....
        /*17c4*/ 	.word	0x00000550
        /*17c8*/ 	.word	0x000000ff
        /*17cc*/ 	.word	0x00032450
        /*17d0*/ 	.short	0x0100
        /*17d2*/ 	.byte	0x08
	.zero		1


	//   ....[8]....
        /*17d4*/ 	.word	0x00000560
        /*17d8*/ 	.word	0x000000ff
        /*17dc*/ 	.word	0x00032460
        /*17e0*/ 	.short	0x0100
        /*17e2*/ 	.byte	0x08
	.zero		1


	//   ....[9]....
        /*17e4*/ 	.word	0x00000570
        /*17e8*/ 	.word	0x000000ff
        /*17ec*/ 	.word	0x00032458
        /*17f0*/ 	.short	0x0100
        /*17f2*/ 	.byte	0x08
	.zero		1


	//   ....[10]....
        /*17f4*/ 	.word	0x00000580
        /*17f8*/ 	.word	0x000000ff
        /*17fc*/ 	.word	0x00032468
        /*1800*/ 	.short	0x0100
        /*1802*/ 	.byte	0x08
	.zero		1


	//   ....[11]....
        /*1804*/ 	.word	0x00000670
        /*1808*/ 	.word	0x000000ff
        /*180c*/ 	.word	0x00032470
        /*1810*/ 	.short	0x0100
        /*1812*/ 	.byte	0x06
	.zero		1


	//   ....[12]....
        /*1814*/ 	.word	0x00000680
        /*1818*/ 	.word	0x000000ff
        /*181c*/ 	.word	0x00032480
        /*1820*/ 	.short	0x0100
        /*1822*/ 	.byte	0x06
	.zero		1


	//   ....[13]....
        /*1824*/ 	.word	0x00000690
        /*1828*/ 	.word	0x000000ff
        /*182c*/ 	.word	0x00032478
        /*1830*/ 	.short	0x0100
        /*1832*/ 	.byte	0x06
	.zero		1


	//   ....[14]....
        /*1834*/ 	.word	0x000006a0
        /*1838*/ 	.word	0x000000ff
        /*183c*/ 	.word	0x00032488
        /*1840*/ 	.short	0x0100
        /*1842*/ 	.byte	0x06
	.zero		1


	//   ....[15]....
        /*1844*/ 	.word	0x000007d0
        /*1848*/ 	.word	0x000000ff
        /*184c*/ 	.word	0x00032490
        /*1850*/ 	.short	0x0100
        /*1852*/ 	.byte	0x08
	.zero		1


	//   ....[16]....
        /*1854*/ 	.word	0x000007e0
        /*1858*/ 	.word	0x000000ff
        /*185c*/ 	.word	0x000324a0
        /*1860*/ 	.short	0x0100
        /*1862*/ 	.byte	0x08
	.zero		1


	//   ....[17]....
        /*1864*/ 	.word	0x000007f0
        /*1868*/ 	.word	0x000000ff
        /*186c*/ 	.word	0x00032498
        /*1870*/ 	.short	0x0100
        /*1872*/ 	.byte	0x08
	.zero		1


	//   ....[18]....
        /*1874*/ 	.word	0x00000800
        /*1878*/ 	.word	0x000000ff
        /*187c*/ 	.word	0x000324a8
        /*1880*/ 	.short	0x0100
        /*1882*/ 	.byte	0x08
	.zero		1


	//   ....[19]....
        /*1884*/ 	.word	0x00000930
        /*1888*/ 	.word	0x000000ff
        /*188c*/ 	.word	0x000324b0
        /*1890*/ 	.short	0x0100
        /*1892*/ 	.byte	0x08
	.zero		1


	//   ....[20]....
        /*1894*/ 	.word	0x00000940
        /*1898*/ 	.word	0x000000ff
        /*189c*/ 	.word	0x000324c0
        /*18a0*/ 	.short	0x0100
        /*18a2*/ 	.byte	0x08
	.zero		1


	//   ....[21]....
        /*18a4*/ 	.word	0x00000950
        /*18a8*/ 	.word	0x000000ff
        /*18ac*/ 	.word	0x000324b8
        /*18b0*/ 	.short	0x0100
        /*18b2*/ 	.byte	0x08
	.zero		1


	//   ....[22]....
        /*18b4*/ 	.word	0x00000960
        /*18b8*/ 	.word	0x000000ff
        /*18bc*/ 	.word	0x000324c8
        /*18c0*/ 	.short	0x0100
        /*18c2*/ 	.byte	0x08
	.zero		1


	//   ....[23]....
        /*18c4*/ 	.word	0x00003850
        /*18c8*/ 	.word	0x00000060
        /*18cc*/ 	.word	0x00032490
        /*18d0*/ 	.short	0x010a
        /*18d2*/ 	.byte	0x3f
	.zero		1


	//   ....[24]....
        /*18d4*/ 	.word	0x000049c0
        /*18d8*/ 	.word	0x00000060
        /*18dc*/ 	.word	0x00032490
        /*18e0*/ 	.short	0x010a
        /*18e2*/ 	.byte	0x3f
	.zero		1


	//   ....[25]....
        /*18e4*/ 	.word	0x00005a90
        /*18e8*/ 	.word	0x00000060
        /*18ec*/ 	.word	0x00032490
        /*18f0*/ 	.short	0x010a
        /*18f2*/ 	.byte	0x3f
	.zero		1


	//   ....[26]....
        /*18f4*/ 	.word	0x00005cb0
        /*18f8*/ 	.word	0x00000020
        /*18fc*/ 	.word	0x00000000
        /*1900*/ 	.short	0x0101
        /*1902*/ 	.byte	0x3f
	.zero		1


	//   ....[27]....
        /*1904*/ 	.word	0x00005cf0
        /*1908*/ 	.word	0x00000060
        /*190c*/ 	.word	0x000324b0
        /*1910*/ 	.short	0x010a
        /*1912*/ 	.byte	0x3f
	.zero		1


	//   ....[28]....
        /*1914*/ 	.word	0x00006350
        /*1918*/ 	.word	0x00000060
        /*191c*/ 	.word	0x00000000
        /*1920*/ 	.short	0x0101
        /*1922*/ 	.byte	0x3f
	.zero		1


	//   ....[29]....
        /*1924*/ 	.word	0x00006e90
        /*1928*/ 	.word	0x00000013
        /*192c*/ 	.word	0x00032400
        /*1930*/ 	.short	0x010a
        /*1932*/ 	.byte	0x3f
	.zero		1


	//   ....[30]....
        /*1934*/ 	.word	0x00006ee0
        /*1938*/ 	.word	0x00000013
        /*193c*/ 	.word	0x00032400
        /*1940*/ 	.short	0x010a
        /*1942*/ 	.byte	0x3f
	.zero		1


	//   ....[31]....
        /*1944*/ 	.word	0x000079a0
        /*1948*/ 	.word	0x00000013
        /*194c*/ 	.word	0x00032400
        /*1950*/ 	.short	0x010a
        /*1952*/ 	.byte	0x3f
	.zero		1


	//   ....[32]....
        /*1954*/ 	.word	0x00008e00
        /*1958*/ 	.word	0x00000013
        /*195c*/ 	.word	0x00032400
        /*1960*/ 	.short	0x010a
        /*1962*/ 	.byte	0x3f
	.zero		1


	//   ....[33]....
        /*1964*/ 	.word	0x00009cd0
        /*1968*/ 	.word	0x000000b3
        /*196c*/ 	.word	0x00032430
        /*1970*/ 	.short	0x010a
        /*1972*/ 	.byte	0x3f
	.zero		1


	//   ....[34]....
        /*1974*/ 	.word	0x00009d60
        /*1978*/ 	.word	0x000000b3
        /*197c*/ 	.word	0x00032430
        /*1980*/ 	.short	0x010a
        /*1982*/ 	.byte	0x3f
	.zero		1


	//   ....[35]....
        /*1984*/ 	.word	0x0000a090
        /*1988*/ 	.word	0x00000013
        /*198c*/ 	.word	0x00032410
        /*1990*/ 	.short	0x010a
        /*1992*/ 	.byte	0x3f
	.zero		1


	//   ....[36]....
        /*1994*/ 	.word	0x0000a0e0
        /*1998*/ 	.word	0x000000b3
        /*199c*/ 	.word	0x00032450
        /*19a0*/ 	.short	0x010a
        /*19a2*/ 	.byte	0x3f
	.zero		1


	//   ....[37]....
        /*19a4*/ 	.word	0x0000a160
        /*19a8*/ 	.word	0x000000b3
        /*19ac*/ 	.word	0x00032450
        /*19b0*/ 	.short	0x010a
        /*19b2*/ 	.byte	0x3f
	.zero		1


	//   ....[38]....
        /*19b4*/ 	.word	0x0000c130
        /*19b8*/ 	.word	0x00000018
        /*19bc*/ 	.word	0x00000000
        /*19c0*/ 	.short	0x0101
        /*19c2*/ 	.byte	0x3f
	.zero		1


	//   ....[39]....
        /*19c4*/ 	.word	0x0000cd80
        /*19c8*/ 	.word	0x000000b3
        /*19cc*/ 	.word	0x00000000
        /*19d0*/ 	.short	0x0101
        /*19d2*/ 	.byte	0x3f
	.zero		1


	//   ....[40]....
        /*19d4*/ 	.word	0x0000ce60
        /*19d8*/ 	.word	0x000000d3
        /*19dc*/ 	.word	0x00032430
        /*19e0*/ 	.short	0x010a
        /*19e2*/ 	.byte	0x3f
	.zero		1


	//   ....[41]....
        /*19e4*/ 	.word	0x0000ced0
        /*19e8*/ 	.word	0x000000d3
        /*19ec*/ 	.word	0x00032430
        /*19f0*/ 	.short	0x010a
        /*19f2*/ 	.byte	0x3f
	.zero		1


	//   ....[42]....
        /*19f4*/ 	.word	0x0000d170
        /*19f8*/ 	.word	0x000000d3
        /*19fc*/ 	.word	0x00032450
        /*1a00*/ 	.short	0x010a
        /*1a02*/ 	.byte	0x3f
	.zero		1


	//   ....[43]....
        /*1a04*/ 	.word	0x0000d1c0
        /*1a08*/ 	.word	0x000000d3
        /*1a0c*/ 	.word	0x00032450
        /*1a10*/ 	.short	0x010a
        /*1a12*/ 	.byte	0x3f
	.zero		1


	//   ....[44]....
        /*1a14*/ 	.word	0x0000f1c0
        /*1a18*/ 	.word	0x00000003
        /*1a1c*/ 	.word	0x00000000
        /*1a20*/ 	.short	0x0101
        /*1a22*/ 	.byte	0x3f
	.zero		1


	//   ....[45]....
        /*1a24*/ 	.word	0x00010320
        /*1a28*/ 	.word	0x000000d3
        /*1a2c*/ 	.word	0x00000000
        /*1a30*/ 	.short	0x0101
        /*1a32*/ 	.byte	0x3f
	.zero		1


	//   ....[46]....
        /*1a34*/ 	.word	0x00010430
        /*1a38*/ 	.word	0x000000d3
        /*1a3c*/ 	.word	0x00032430
        /*1a40*/ 	.short	0x010a
        /*1a42*/ 	.byte	0x3f
	.zero		1


	//   ....[47]....
        /*1a44*/ 	.word	0x000104a0
        /*1a48*/ 	.word	0x000000d3
        /*1a4c*/ 	.word	0x00032430
        /*1a50*/ 	.short	0x010a
        /*1a52*/ 	.byte	0x3f
	.zero		1


	//   ....[48]....
        /*1a54*/ 	.word	0x00010740
        /*1a58*/ 	.word	0x000000d3
        /*1a5c*/ 	.word	0x00032450
        /*1a60*/ 	.short	0x010a
        /*1a62*/ 	.byte	0x3f
	.zero		1


	//   ....[49]....
        /*1a64*/ 	.word	0x00010790
        /*1a68*/ 	.word	0x000000d3
        /*1a6c*/ 	.word	0x00032450
        /*1a70*/ 	.short	0x010a
        /*1a72*/ 	.byte	0x3f
	.zero		1


	//   ....[50]....
        /*1a74*/ 	.word	0x00011fe0
        /*1a78*/ 	.word	0x00000003
        /*1a7c*/ 	.word	0x00000000
        /*1a80*/ 	.short	0x0101
        /*1a82*/ 	.byte	0x3f
	.zero		1


	//   ....[51]....
        /*1a84*/ 	.word	0x00013240
        /*1a88*/ 	.word	0x000000d3
        /*1a8c*/ 	.word	0x00000000
        /*1a90*/ 	.short	0x0101
        /*1a92*/ 	.byte	0x3f
	.zero		1


	//   ....[52]....
        /*1a94*/ 	.word	0x000157b0
        /*1a98*/ 	.word	0x00000003
        /*1a9c*/ 	.word	0x00000000
        /*1aa0*/ 	.short	0x0101
        /*1aa2*/ 	.byte	0x3f
	.zero		1


	//   ....[53]....
        /*1aa4*/ 	.word	0x000162c0
        /*1aa8*/ 	.word	0x00000003
        /*1aac*/ 	.word	0x00000000
        /*1ab0*/ 	.short	0x0101
        /*1ab2*/ 	.byte	0x3f
	.zero		1


	//   ....[54]....
        /*1ab4*/ 	.word	0x0001b890
        /*1ab8*/ 	.word	0x00000012
        /*1abc*/ 	.word	0x00032420
        /*1ac0*/ 	.short	0x010a
        /*1ac2*/ 	.byte	0x3f
	.zero		1


	//   ....[55]....
        /*1ac4*/ 	.word	0x0001b960
        /*1ac8*/ 	.word	0x00000004
        /*1acc*/ 	.word	0x000324a0
        /*1ad0*/ 	.short	0x010a
        /*1ad2*/ 	.byte	0x3f
	.zero		1


	//   ....[56]....
        /*1ad4*/ 	.word	0x0001bba0
        /*1ad8*/ 	.word	0x00000004
        /*1adc*/ 	.word	0x000324c0
        /*1ae0*/ 	.short	0x010a
        /*1ae2*/ 	.byte	0x3f
	.zero		1


	//   ....[57]....
        /*1ae4*/ 	.word	0x0001c240
        /*1ae8*/ 	.word	0x00000005
        /*1aec*/ 	.word	0x000324a0
        /*1af0*/ 	.short	0x010a
        /*1af2*/ 	.byte	0x3f
	.zero		1


	//   ....[58]....
        /*1af4*/ 	.word	0x0001c470
        /*1af8*/ 	.word	0x00000005
        /*1afc*/ 	.word	0x000324c0
        /*1b00*/ 	.short	0x010a
        /*1b02*/ 	.byte	0x3f
	.zero		1


	//   ....[59]....
        /*1b04*/ 	.word	0x0001d6b0
        /*1b08*/ 	.word	0x00000000
        /*1b0c*/ 	.word	0x00032440
        /*1b10*/ 	.short	0x010a
        /*1b12*/ 	.byte	0x3f
	.zero		1


	//   ....[60]....
        /*1b14*/ 	.word	0x0001e4c0
        /*1b18*/ 	.word	0x00000012
        /*1b1c*/ 	.word	0x00032400
        /*1b20*/ 	.short	0x0107
        /*1b22*/ 	.byte	0x3f
	.zero		1


	//   ....[61]....
        /*1b24*/ 	.word	0x0001e560
        /*1b28*/ 	.word	0x00000012
        /*1b2c*/ 	.word	0x00032400
        /*1b30*/ 	.short	0x0101
        /*1b32*/ 	.byte	0x3f
	.zero		1


	//   ....[62]....
        /*1b34*/ 	.word	0x0001f190
        /*1b38*/ 	.word	0x00000012
        /*1b3c*/ 	.word	0x00032410
        /*1b40*/ 	.short	0x0107
        /*1b42*/ 	.byte	0x3f
	.zero		1


	//   ....[63]....
        /*1b44*/ 	.word	0x0001f290
        /*1b48*/ 	.word	0x00000012
        /*1b4c*/ 	.word	0x00032410
        /*1b50*/ 	.short	0x0101
        /*1b52*/ 	.byte	0x3f
	.zero		1


	//   ....[64]....
        /*1b54*/ 	.word	0x0001f2b0
        /*1b58*/ 	.word	0x00000012
        /*1b5c*/ 	.word	0x00032420
        /*1b60*/ 	.short	0x010a
        /*1b62*/ 	.byte	0x3f
	.zero		1


	//   ....[65]....
        /*1b64*/ 	.word	0x0001f390
        /*1b68*/ 	.word	0x00000002
        /*1b6c*/ 	.word	0x00032460
        /*1b70*/ 	.short	0x010a
        /*1b72*/ 	.byte	0x3f
	.zero		1


	//   ....[66]....
        /*1b74*/ 	.word	0x0001fc40
        /*1b78*/ 	.word	0x00000002
        /*1b7c*/ 	.word	0x00032440
        /*1b80*/ 	.short	0x010a
        /*1b82*/ 	.byte	0x3f
	.zero		1


	//   ....[67]....
        /*1b84*/ 	.word	0x0001fe90
        /*1b88*/ 	.word	0x00000002
        /*1b8c*/ 	.word	0x00032460
        /*1b90*/ 	.short	0x010a
        /*1b92*/ 	.byte	0x3f
	.zero		1


	//   ....[68]....
        /*1b94*/ 	.word	0x00020680
        /*1b98*/ 	.word	0x00000003
        /*1b9c*/ 	.word	0x00032440
        /*1ba0*/ 	.short	0x010a
        /*1ba2*/ 	.byte	0x3f
	.zero		1


	//   ....[69]....
        /*1ba4*/ 	.word	0x000208d0
        /*1ba8*/ 	.word	0x00000003
        /*1bac*/ 	.word	0x00032460
        /*1bb0*/ 	.short	0x010a
        /*1bb2*/ 	.byte	0x3f
	.zero		1


	//   ....[70]....
        /*1bb4*/ 	.word	0x00021050
        /*1bb8*/ 	.word	0x00000003
        /*1bbc*/ 	.word	0x00032440
        /*1bc0*/ 	.short	0x010a
        /*1bc2*/ 	.byte	0x3f
	.zero		1


	//   ....[71]....
        /*1bc4*/ 	.word	0x000212a0
        /*1bc8*/ 	.word	0x00000003
        /*1bcc*/ 	.word	0x00032460
        /*1bd0*/ 	.short	0x010a
        /*1bd2*/ 	.byte	0x3f
	.zero		1


	//   ....[72]....
        /*1bd4*/ 	.word	0x00022c50
        /*1bd8*/ 	.word	0x00000000
        /*1bdc*/ 	.word	0x00032420
        /*1be0*/ 	.short	0x010a
        /*1be2*/ 	.byte	0x3f
	.zero		1


	//   ....[73]....
        /*1be4*/ 	.word	0x00022e30
        /*1be8*/ 	.word	0x00000006
        /*1bec*/ 	.word	0x00000000
        /*1bf0*/ 	.short	0x010a
        /*1bf2*/ 	.byte	0x3f
	.zero		1


	//   ....[74]....
        /*1bf4*/ 	.word	0x00022e60
        /*1bf8*/ 	.word	0x00000007
        /*1bfc*/ 	.word	0x00000000
        /*1c00*/ 	.short	0x010a
        /*1c02*/ 	.byte	0x3f
	.zero		1


	//   ....[75]....
        /*1c04*/ 	.word	0x00022ec0
        /*1c08*/ 	.word	0x00000004
        /*1c0c*/ 	.word	0x00000000
        /*1c10*/ 	.short	0x010a
        /*1c12*/ 	.byte	0x3f
	.zero		1


	//   ....[76]....
        /*1c14*/ 	.word	0x00022ef0
        /*1c18*/ 	.word	0x00000003
        /*1c1c*/ 	.word	0x00000000
        /*1c20*/ 	.short	0x010a
        /*1c22*/ 	.byte	0x3f
	.zero		1


	//   ....[77]....
        /*1c24*/ 	.word	0x00022f50
        /*1c28*/ 	.word	0x00000060
        /*1c2c*/ 	.word	0x00032490
        /*1c30*/ 	.short	0x010a
        /*1c32*/ 	.byte	0x3f
	.zero		1


	//   ....[78]....
        /*1c34*/ 	.word	0x00022fa0
        /*1c38*/ 	.word	0x00000060
        /*1c3c*/ 	.word	0x00032490
        /*1c40*/ 	.short	0x010a
        /*1c42*/ 	.byte	0x3f
	.zero		1


	//   ....[79]....
        /*1c44*/ 	.word	0x00022ff0
        /*1c48*/ 	.word	0x00000060
        /*1c4c*/ 	.word	0x00032490
        /*1c50*/ 	.short	0x010a
        /*1c52*/ 	.byte	0x3f
	.zero		1


	//   ....[80]....
        /*1c54*/ 	.word	0x00023040
        /*1c58*/ 	.word	0x00000060
        /*1c5c*/ 	.word	0x000324b0
        /*1c60*/ 	.short	0x010a
        /*1c62*/ 	.byte	0x3f
	.zero		1


	//   ....[81]....
        /*1c64*/ 	.word	0x000234b0
        /*1c68*/ 	.word	0x00000013
        /*1c6c*/ 	.word	0x00032400
        /*1c70*/ 	.short	0x010a
        /*1c72*/ 	.byte	0x3f
	.zero		1


	//   ....[82]....
        /*1c74*/ 	.word	0x00023aa0
        /*1c78*/ 	.word	0x00000013
        /*1c7c*/ 	.word	0x00032400
        /*1c80*/ 	.short	0x010a
        /*1c82*/ 	.byte	0x3f
	.zero		1


	//   ....[83]....
        /*1c84*/ 	.word	0x00023af0
        /*1c88*/ 	.word	0x000000b3
        /*1c8c*/ 	.word	0x00032430
        /*1c90*/ 	.short	0x010a
        /*1c92*/ 	.byte	0x3f
	.zero		1


	//   ....[84]....
        /*1c94*/ 	.word	0x00023b40
        /*1c98*/ 	.word	0x00000013
        /*1c9c*/ 	.word	0x00032410
        /*1ca0*/ 	.short	0x010a
        /*1ca2*/ 	.byte	0x3f
	.zero		1


	//   ....[85]....
        /*1ca4*/ 	.word	0x00023b90
        /*1ca8*/ 	.word	0x000000b3
        /*1cac*/ 	.word	0x00032450
        /*1cb0*/ 	.short	0x010a
        /*1cb2*/ 	.byte	0x3f
	.zero		1


	//   ....[86]....
        /*1cb4*/ 	.word	0x00023be0
        /*1cb8*/ 	.word	0x000000d3
        /*1cbc*/ 	.word	0x00032430
        /*1cc0*/ 	.short	0x010a
        /*1cc2*/ 	.byte	0x3f
	.zero		1


	//   ....[87]....
        /*1cc4*/ 	.word	0x00023c30
        /*1cc8*/ 	.word	0x000000d3
        /*1ccc*/ 	.word	0x00032450
        /*1cd0*/ 	.short	0x010a
        /*1cd2*/ 	.byte	0x3f
	.zero		1


	//   ....[88]....
        /*1cd4*/ 	.word	0x00023c80
        /*1cd8*/ 	.word	0x000000d3
        /*1cdc*/ 	.word	0x00032430
        /*1ce0*/ 	.short	0x010a
        /*1ce2*/ 	.byte	0x3f
	.zero		1


	//   ....[89]....
        /*1ce4*/ 	.word	0x00023cd0
        /*1ce8*/ 	.word	0x000000d3
        /*1cec*/ 	.word	0x00032450
        /*1cf0*/ 	.short	0x010a
        /*1cf2*/ 	.byte	0x3f
	.zero		1


	//   ....[90]....
        /*1cf4*/ 	.word	0x000248e0
        /*1cf8*/ 	.word	0x00000012
        /*1cfc*/ 	.word	0x00032420
        /*1d00*/ 	.short	0x010a
        /*1d02*/ 	.byte	0x3f
	.zero		1


	//   ....[91]....
        /*1d04*/ 	.word	0x00024930
        /*1d08*/ 	.word	0x00000004
        /*1d0c*/ 	.word	0x000324a0
        /*1d10*/ 	.short	0x010a
        /*1d12*/ 	.byte	0x3f
	.zero		1


	//   ....[92]....
        /*1d14*/ 	.word	0x00024980
        /*1d18*/ 	.word	0x00000004
        /*1d1c*/ 	.word	0x000324c0
        /*1d20*/ 	.short	0x010a
        /*1d22*/ 	.byte	0x3f
	.zero		1


	//   ....[93]....
        /*1d24*/ 	.word	0x000249d0
        /*1d28*/ 	.word	0x00000005
        /*1d2c*/ 	.word	0x000324a0
        /*1d30*/ 	.short	0x010a
        /*1d32*/ 	.byte	0x3f
	.zero		1


	//   ....[94]....
        /*1d34*/ 	.word	0x00024a20
        /*1d38*/ 	.word	0x00000005
        /*1d3c*/ 	.word	0x000324c0
        /*1d40*/ 	.short	0x010a
        /*1d42*/ 	.byte	0x3f
	.zero		1


	//   ....[95]....
        /*1d44*/ 	.word	0x00024bc0
        /*1d48*/ 	.word	0x00000000
        /*1d4c*/ 	.word	0x00032440
        /*1d50*/ 	.short	0x010a
        /*1d52*/ 	.byte	0x3f
	.zero		1


	//   ....[96]....
        /*1d54*/ 	.word	0x00026530
        /*1d58*/ 	.word	0x00000012
        /*1d5c*/ 	.word	0x00032420
        /*1d60*/ 	.short	0x010a
        /*1d62*/ 	.byte	0x3f
	.zero		1


	//   ....[97]....
        /*1d64*/ 	.word	0x00026580
        /*1d68*/ 	.word	0x00000002
        /*1d6c*/ 	.word	0x00032460
        /*1d70*/ 	.short	0x010a
        /*1d72*/ 	.byte	0x3f
	.zero		1


	//   ....[98]....
        /*1d74*/ 	.word	0x000265d0
        /*1d78*/ 	.word	0x00000002
        /*1d7c*/ 	.word	0x00032440
        /*1d80*/ 	.short	0x010a
        /*1d82*/ 	.byte	0x3f
	.zero		1


	//   ....[99]....
        /*1d84*/ 	.word	0x00026620
        /*1d88*/ 	.word	0x00000002
        /*1d8c*/ 	.word	0x00032460
        /*1d90*/ 	.short	0x010a
        /*1d92*/ 	.byte	0x3f
	.zero		1


	//   ....[100]....
        /*1d94*/ 	.word	0x00026670
        /*1d98*/ 	.word	0x00000003
        /*1d9c*/ 	.word	0x00032440
        /*1da0*/ 	.short	0x010a
        /*1da2*/ 	.byte	0x3f
	.zero		1


	//   ....[101]....
        /*1da4*/ 	.word	0x000266c0
        /*1da8*/ 	.word	0x00000003
        /*1dac*/ 	.word	0x00032460
        /*1db0*/ 	.short	0x010a
        /*1db2*/ 	.byte	0x3f
	.zero		1


	//   ....[102]....
        /*1db4*/ 	.word	0x00026710
        /*1db8*/ 	.word	0x00000003
        /*1dbc*/ 	.word	0x00032440
        /*1dc0*/ 	.short	0x010a
        /*1dc2*/ 	.byte	0x3f
	.zero		1


	//   ....[103]....
        /*1dc4*/ 	.word	0x00026760
        /*1dc8*/ 	.word	0x00000003
        /*1dcc*/ 	.word	0x00032460
        /*1dd0*/ 	.short	0x010a
        /*1dd2*/ 	.byte	0x3f
	.zero		1


	//   ....[104]....
        /*1dd4*/ 	.word	0x000272e0
        /*1dd8*/ 	.word	0x00000000
        /*1ddc*/ 	.word	0x00032420
        /*1de0*/ 	.short	0x010a
        /*1de2*/ 	.byte	0x3f
	.zero		1


	//   ....[105]....
        /*1de4*/ 	.word	0x00027480
        /*1de8*/ 	.word	0x00000006
        /*1dec*/ 	.word	0x00000000
        /*1df0*/ 	.short	0x010a
        /*1df2*/ 	.byte	0x3f
	.zero		1


	//   ....[106]....
        /*1df4*/ 	.word	0x000274d0
        /*1df8*/ 	.word	0x00000007
        /*1dfc*/ 	.word	0x00000000
        /*1e00*/ 	.short	0x010a
        /*1e02*/ 	.byte	0x3f
	.zero		1


	//   ....[107]....
        /*1e04*/ 	.word	0x00027520
        /*1e08*/ 	.word	0x00000004
        /*1e0c*/ 	.word	0x00000000
        /*1e10*/ 	.short	0x010a
        /*1e12*/ 	.byte	0x3f
	.zero		1


	//----- nvinfo : EIATTR_NUM_MBARRIERS
	.align		4
.L_1627:
        /*1e14*/ 	.byte	0x03, 0x38
        /*1e16*/ 	.short	0x0017


	//----- nvinfo : EIATTR_EXIT_INSTR_OFFSETS
	.align		4
        /*1e18*/ 	.byte	0x04, 0x1c
        /*1e1a*/ 	.short	(.L_1629 - .L_1628)


	//   ....[0]....
.L_1628:
        /*1e1c*/ 	.word	0x00022f40


	//----- nvinfo : EIATTR_MAX_THREADS
	.align		4
.L_1629:
        /*1e20*/ 	.byte	0x04, 0x05
        /*1e22*/ 	.short	(.L_1631 - .L_1630)
.L_1630:
        /*1e24*/ 	.word	0x00000180
        /*1e28*/ 	.word	0x00000001
        /*1e2c*/ 	.word	0x00000001


	//----- nvinfo : EIATTR_CRS_STACK_SIZE
	.align		4
.L_1631:
        /*1e30*/ 	.byte	0x04, 0x1e
        /*1e32*/ 	.short	(.L_1633 - .L_1632)
.L_1632:
        /*1e34*/ 	.word	0x00000000


	//----- nvinfo : EIATTR_CBANK_PARAM_SIZE
	.align		4
.L_1633:
        /*1e38*/ 	.byte	0x03, 0x19
        /*1e3a*/ 	.short	0x0bf0


	//----- nvinfo : EIATTR_PARAM_CBANK
	.align		4
        /*1e3c*/ 	.byte	0x04, 0x0a
        /*1e3e*/ 	.short	(.L_1635 - .L_1634)
	.align		4
.L_1634:
        /*1e40*/ 	.word	index@(.nv.constant0._ZN7cutlass13device_kernelIN5flash11enable_sm90INS1_16FlashAttnFwdSm90INS1_25CollectiveMainloopFwdSm90ILi2EN4cute5tupleIJNS5_1CILi1EEES8_S8_EEENS6_IJNS7_ILi128EEENS7_ILi96EEENS7_ILi64EEEEEELi256ENS_6half_tEfNS_4arch4Sm90ELb1ELb0ELb1ELb1ELb0ELb1ELb1ELb1ELb0ELb1ELb1ELb0EEENS1_21CollectiveEpilogueFwdINS6_IJSA_NS7_ILi256EEESB_EEES9_SE_SG_Li256ELb1ELb1ELb1ELb0EEENS1_36VarlenDynamicPersistentTileSchedulerILi128ELi96ELi256ELi128ELb1ELb1ELb1ELb1ELb1ELb1EEEEEEEEEvNT_6ParamsE)
        /*1e44*/ 	.short	0x0210
        /*1e46*/ 	.short	0x0bf0


	//----- nvinfo : EIATTR_SW_WAR
	.align		4
.L_1635:
        /*1e48*/ 	.byte	0x04, 0x36
        /*1e4a*/ 	.short	(.L_1637 - .L_1636)
.L_1636:
        /*1e4c*/ 	.word	0x00000008
.L_1637:


//--------------------- .nv.callgraph             --------------------------
	.section	.nv.callgraph,"",@"SHT_CUDA_CALLGRAPH"
	.align	4
	.sectionentsize	8
	.align		4
        /*0000*/ 	.word	0x00000000
	.align		4
        /*0004*/ 	.word	0xffffffff
	.align		4
        /*0008*/ 	.word	index@(_ZN7cutlass13device_kernelIN5flash11enable_sm90INS1_16FlashAttnFwdSm90INS1_25CollectiveMainloopFwdSm90ILi2EN4cute5tupleIJNS5_1CILi1EEES8_S8_EEENS6_IJNS7_ILi128EEESA_NS7_ILi192EEEEEELi128ENS_6half_tEfNS_4arch4Sm90ELb0ELb0ELb1ELb0ELb0ELb0ELb0ELb1ELb1ELb1ELb1ELb0EEENS1_21CollectiveEpilogueFwdINS6_IJSA_SA_SA_EEES9_SD_SF_Li256ELb0ELb1ELb1ELb0EEENS1_19SingleTileSchedulerILb0ELb1ELb1ELi128EEEEEEEEEvNT_6ParamsE)
	.align		4
        /*000c*/ 	.word	index@(__assertfail)
	.align		4
        /*0010*/ 	.word	index@(_ZN7cutlass13device_kernelIN5flash11enable_sm90INS1_16FlashAttnFwdSm90INS1_25CollectiveMainloopFwdSm90ILi2EN4cute5tupleIJNS5_1CILi1EEES8_S8_EEENS6_IJNS7_ILi128EEESA_NS7_ILi192EEEEEELi128ENS_6half_tEfNS_4arch4Sm90ELb0ELb0ELb1ELb1ELb0ELb0ELb0ELb1ELb1ELb1ELb1ELb0EEENS1_21CollectiveEpilogueFwdINS6_IJSA_SA_SA_EEES9_SD_SF_Li256ELb1ELb1ELb1ELb0EEENS1_36VarlenDynamicPersistentTileSchedulerILi128ELi128ELi256ELi128ELb1ELb1ELb1ELb0ELb1ELb1EEEEEEEEEvNT_6ParamsE)
	.align		4
        /*0014*/ 	.word	index@(__assertfail)
	.align		4
        /*0018*/ 	.word	index@(_ZN7cutlass13device_kernelIN5flash11enable_sm90INS1_16FlashAttnFwdSm90INS1_25CollectiveMainloopFwdSm90ILi2EN4cute5tupleIJNS5_1CILi1EEES8_S8_EEENS6_IJNS7_ILi128EEESA_NS7_ILi192EEEEEELi128ENS_6half_tEfNS_4arch4Sm90ELb0ELb0ELb1ELb1ELb0ELb1ELb0ELb1ELb1ELb1ELb1ELb0EEENS1_21CollectiveEpilogueFwdINS6_IJSA_SA_SA_EEES9_SD_SF_Li256ELb1ELb1ELb1ELb0EEENS1_36VarlenDynamicPersistentTileSchedulerILi128ELi128ELi256ELi128ELb1ELb1ELb1ELb0ELb1ELb1EEEEEEEEEvNT_6ParamsE)
	.align		4
        /*001c*/ 	.word	index@(__assertfail)
	.align		4
        /*0020*/ 	.word	index@(_ZN7cutlass13device_kernelIN5flash11enable_sm90INS1_16FlashAttnFwdSm90INS1_25CollectiveMainloopFwdSm90ILi2EN4cute5tupleIJNS5_1CILi1EEES8_S8_EEENS6_IJNS7_ILi128EEENS7_ILi96EEENS7_ILi192EEEEEELi128ENS_6half_tEfNS_4arch4Sm90ELb0ELb1ELb1ELb0ELb0ELb0ELb0ELb1ELb1ELb1ELb1ELb0EEENS1_21CollectiveEpilogueFwdINS6_IJSA_SA_SB_EEES9_SE_SG_Li256ELb0ELb1ELb1ELb0EEENS1_19SingleTileSchedulerILb0ELb1ELb1ELi128EEEEEEEEEvNT_6ParamsE)
	.align		4
        /*0024*/ 	.word	index@(__assertfail)
	.align		4
        /*0028*/ 	.word	index@(_ZN7cutlass13device_kernelIN5flash11enable_sm90INS1_16FlashAttnFwdSm90INS1_25CollectiveMainloopFwdSm90ILi2EN4cute5tupleIJNS5_1CILi1EEES8_S8_EEENS6_IJNS7_ILi128EEENS7_ILi96EEENS7_ILi192EEEEEELi128ENS_6half_tEfNS_4arch4Sm90ELb0ELb1ELb1ELb1ELb0ELb0ELb0ELb1ELb1ELb1ELb1ELb0EEENS1_21CollectiveEpilogueFwdINS6_IJSA_SA_SB_EEES9_SE_SG_Li256ELb1ELb1ELb1ELb0EEENS1_36VarlenDynamicPersistentTileSchedulerILi128ELi96ELi256ELi128ELb1ELb1ELb1ELb1ELb0ELb1EEEEEEEEEvNT_6ParamsE)
	.align		4
        /*002c*/ 	.word	index@(__assertfail)
	.align		4
        /*0030*/ 	.word	index@(_ZN7cutlass13device_kernelIN5flash11enable_sm90INS1_16FlashAttnFwdSm90INS1_25CollectiveMainloopFwdSm90ILi2EN4cute5tupleIJNS5_1CILi1EEES8_S8_EEENS6_IJNS7_ILi128EEENS7_ILi96EEENS7_ILi192EEEEEELi128ENS_6half_tEfNS_4arch4Sm90ELb0ELb1ELb1ELb1ELb0ELb1ELb0ELb1ELb1ELb1ELb1ELb0EEENS1_21CollectiveEpilogueFwdINS6_IJSA_SA_SB_EEES9_SE_SG_Li256ELb1ELb1ELb1ELb0EEENS1_36VarlenDynamicPersistentTileSchedulerILi128ELi96ELi256ELi128ELb1ELb1ELb1ELb1ELb0ELb1EEEEEEEEEvNT_6ParamsE)
	.align		4
        /*0034*/ 	.word	index@(__assertfail)
	.align		4
        /*0038*/ 	.word	index@(_ZN7cutlass13device_kernelIN5flash11enable_sm90INS1_16FlashAttnFwdSm90INS1_25CollectiveMainloopFwdSm90ILi2EN4cute5tupleIJNS5_1CILi1EEES8_S8_EEENS6_IJNS7_ILi128EEESA_NS7_ILi192EEEEEELi128ENS_6half_tEfNS_4arch4Sm90ELb1ELb0ELb1ELb0ELb0ELb0ELb0ELb1ELb1ELb1ELb1ELb0EEENS1_21CollectiveEpilogueFwdINS6_IJSA_SA_SA_EEES9_SD_SF_Li256ELb0ELb1ELb1ELb0EEENS1_19SingleTileSchedulerILb0ELb1ELb1ELi128EEEEEEEEEvNT_6ParamsE)
	.align		4
        /*003c*/ 	.word	index@(__assertfail)
	.align		4
        /*0040*/ 	.word	index@(_ZN7cutlass13device_kernelIN5flash11enable_sm90INS1_16FlashAttnFwdSm90INS1_25CollectiveMainloopFwdSm90ILi2EN4cute5tupleIJNS5_1CILi1EEES8_S8_EEENS6_IJNS7_ILi128EEESA_NS7_ILi192EEEEEELi128ENS_6half_tEfNS_4arch4Sm90ELb1ELb0ELb1ELb1ELb0ELb0ELb0ELb1ELb1ELb1ELb1ELb0EEENS1_21CollectiveEpilogueFwdINS6_IJSA_SA_SA_EEES9_SD_SF_Li256ELb1ELb1ELb1ELb0EEENS1_36VarlenDynamicPersistentTileSchedulerILi128ELi128ELi256ELi128ELb1ELb1ELb1ELb1ELb1ELb1EEEEEEEEEvNT_6ParamsE)
	.align		4
        /*0044*/ 	.word	index@(__assertfail)
	.align		4
        /*0048*/ 	.word	index@(_ZN7cutlass13device_kernelIN5flash11enable_sm90INS1_16FlashAttnFwdSm90INS1_25CollectiveMainloopFwdSm90ILi2EN4cute5tupleIJNS5_1CILi1EEES8_S8_EEENS6_IJNS7_ILi128EEESA_NS7_ILi192EEEEEELi128ENS_6half_tEfNS_4arch4Sm90ELb1ELb0ELb1ELb1ELb0ELb1ELb0ELb1ELb1ELb1ELb1ELb0EEENS1_21CollectiveEpilogueFwdINS6_IJSA_SA_SA_EEES9_SD_SF_Li256ELb1ELb1ELb1ELb0EEENS1_36VarlenDynamicPersistentTileSchedulerILi128ELi128ELi256ELi128ELb1ELb1ELb1ELb1ELb1ELb1EEEEEEEEEvNT_6ParamsE)
	.align		4
        /*004c*/ 	.word	index@(__assertfail)
	.align		4
        /*0050*/ 	.word	index@(_ZN7cutlass13device_kernelIN5flash11enable_sm90INS1_16FlashAttnFwdSm90INS1_25CollectiveMainloopFwdSm90ILi2EN4cute5tupleIJNS5_1CILi1EEES8_S8_EEENS6_IJNS7_ILi64EEESA_SA_EEELi512ENS_6half_tEfNS_4arch4Sm90ELb0ELb0ELb1ELb0ELb0ELb0ELb0ELb0ELb0ELb1ELb1ELb0EEENS1_21CollectiveEpilogueFwdINS6_IJSA_NS7_ILi512EEESA_EEES9_SC_SE_Li256ELb0ELb1ELb1ELb0EEENS1_19SingleTileSchedulerILb0ELb1ELb1ELi64EEEEEEEEEvNT_6ParamsE)
	.align		4
        /*0054*/ 	.word	index@(__assertfail)
	.align		4
        /*0058*/ 	.word	index@(_ZN7cutlass13device_kernelIN5flash11enable_sm90INS1_16FlashAttnFwdSm90INS1_25CollectiveMainloopFwdSm90ILi2EN4cute5tupleIJNS5_1CILi1EEES8_S8_EEENS6_IJNS7_ILi64EEESA_SA_EEELi512ENS_6half_tEfNS_4arch4Sm90ELb0ELb0ELb1ELb0ELb0ELb0ELb1ELb0ELb0ELb1ELb1ELb0EEENS1_21CollectiveEpilogueFwdINS6_IJSA_NS7_ILi512EEESA_EEES9_SC_SE_Li256ELb0ELb1ELb1ELb0EEENS1_19SingleTileSchedulerILb0ELb1ELb1ELi64EEEEEEEEEvNT_6ParamsE)
	.align		4
        /*005c*/ 	.word	index@(__assertfail)
	.align		4
        /*0060*/ 	.word	index@(_ZN7cutlass13device_kernelIN5flash11enable_sm90INS1_16FlashAttnFwdSm90INS1_25CollectiveMainloopFwdSm90ILi2EN4cute5tupleIJNS5_1CILi1EEES8_S8_EEENS6_IJNS7_ILi64EEESA_SA_EEELi512ENS_6half_tEfNS_4arch4Sm90ELb0ELb0ELb1ELb1ELb0ELb0ELb0ELb0ELb0ELb1ELb1ELb0EEENS1_21CollectiveEpilogueFwdINS6_IJSA_NS7_ILi512EEESA_EEES9_SC_SE_Li256ELb1ELb1ELb1ELb0EEENS1_36VarlenDynamicPersistentTileSchedulerILi64ELi64ELi256ELi128ELb1ELb1ELb1ELb0ELb1ELb1EEEEEEEEEvNT_6ParamsE)
	.align		4
        /*0064*/ 	.word	index@(__assertfail)
	.align		4
        /*0068*/ 	.word	index@(_ZN7cutlass13device_kernelIN5flash11enable_sm90INS1_16FlashAttnFwdSm90INS1_25CollectiveMainloopFwdSm90ILi2EN4cute5tupleIJNS5_1CILi1EEES8_S8_EEENS6_IJNS7_ILi64EEESA_SA_EEELi512ENS_6half_tEfNS_4arch4Sm90ELb0ELb0ELb1ELb1ELb0ELb1ELb0ELb0ELb0ELb1ELb1ELb0EEENS1_21CollectiveEpilogueFwdINS6_IJSA_NS7_ILi512EEESA_EEES9_SC_SE_Li256ELb1ELb1ELb1ELb0EEENS1_36VarlenDynamicPersistentTileSchedulerILi64ELi64ELi256ELi128ELb1ELb1ELb1ELb0ELb1ELb1EEEEEEEEEvNT_6ParamsE)
	.align		4
        /*006c*/ 	.word	index@(__assertfail)
	.align		4
        /*0070*/ 	.word	index@(_ZN7cutlass13device_kernelIN5flash11enable_sm90INS1_16FlashAttnFwdSm90INS1_25CollectiveMainloopFwdSm90ILi2EN4cute5tupleIJNS5_1CILi1EEES8_S8_EEENS6_IJNS7_ILi64EEESA_SA_EEELi512ENS_6half_tEfNS_4arch4Sm90ELb0ELb0ELb1ELb1ELb0ELb0ELb1ELb0ELb0ELb1ELb1ELb0EEENS1_21CollectiveEpilogueFwdINS6_IJSA_NS7_ILi512EEESA_EEES9_SC_SE_Li256ELb1ELb1ELb1ELb0EEENS1_36VarlenDynamicPersistentTileSchedulerILi64ELi64ELi256ELi128ELb1ELb1ELb1ELb0ELb1ELb1EEEEEEEEEvNT_6ParamsE)
	.align		4
        /*0074*/ 	.word	index@(__assertfail)
	.align		4
        /*0078*/ 	.word	index@(_ZN7cutlass13device_kernelIN5flash11enable_sm90INS1_16FlashAttnFwdSm90INS1_25CollectiveMainloopFwdSm90ILi2EN4cute5tupleIJNS5_1CILi1EEES8_S8_EEENS6_IJNS7_ILi64EEESA_SA_EEELi512ENS_6half_tEfNS_4arch4Sm90ELb0ELb0ELb1ELb1ELb0ELb1ELb1ELb0ELb0ELb1ELb1ELb0EEENS1_21CollectiveEpilogueFwdINS6_IJSA_NS7_ILi512EEESA_EEES9_SC_SE_Li256ELb1ELb1ELb1ELb0EEENS1_36VarlenDynamicPersistentTileSchedulerILi64ELi64ELi256ELi128ELb1ELb1ELb1ELb0ELb1ELb1EEEEEEEEEvNT_6ParamsE)
	.align		4
        /*007c*/ 	.word	index@(__assertfail)
	.align		4
        /*0080*/ 	.word	index@(_ZN7cutlass13device_kernelIN5flash11enable_sm90INS1_16FlashAttnFwdSm90INS1_25CollectiveMainloopFwdSm90ILi2EN4cute5tupleIJNS5_1CILi1EEES8_S8_EEENS6_IJNS7_ILi64EEESA_SA_EEELi512ENS_6half_tEfNS_4arch4Sm90ELb0ELb1ELb1ELb0ELb0ELb0ELb0ELb0ELb0ELb1ELb1ELb0EEENS1_21CollectiveEpilogueFwdINS6_IJSA_NS7_ILi512EEESA_EEES9_SC_SE_Li256ELb0ELb1ELb1ELb0EEENS1_19SingleTileSchedulerILb0ELb1ELb1ELi64EEEEEEEEEvNT_6ParamsE)
	.align		4
        /*0084*/ 	.word	index@(__assertfail)
	.align		4
        /*0088*/ 	.word	index@(_ZN7cutlass13device_kernelIN5flash11enable_sm90INS1_16FlashAttnFwdSm90INS1_25CollectiveMainloopFwdSm90ILi2EN4cute5tupleIJNS5_1CILi1EEES8_S8_EEENS6_IJNS7_ILi64EEESA_SA_EEELi512ENS_6half_tEfNS_4arch4Sm90ELb0ELb1ELb1ELb0ELb0ELb0ELb1ELb0ELb0ELb1ELb1ELb0EEENS1_21CollectiveEpilogueFwdINS6_IJSA_NS7_ILi512EEESA_EEES9_SC_SE_Li256ELb0ELb1ELb1ELb0EEENS1_19SingleTileSchedulerILb0ELb1ELb1ELi64EEEEEEEEEvNT_6ParamsE)
	.align		4
        /*008c*/ 	.word	index@(__assertfail)
	.align		4
        /*0090*/ 	.word	index@(_ZN7cutlass13device_kernelIN5flash11enable_sm90INS1_16FlashAttnFwdSm90INS1_25CollectiveMainloopFwdSm90ILi2EN4cute5tupleIJNS5_1CILi1EEES8_S8_EEENS6_IJNS7_ILi64EEESA_SA_EEELi512ENS_6half_tEfNS_4arch4Sm90ELb0ELb1ELb1ELb1ELb0ELb0ELb0ELb0ELb0ELb1ELb1ELb0EEENS1_21CollectiveEpilogueFwdINS6_IJSA_NS7_ILi512EEESA_EEES9_SC_SE_Li256ELb1ELb1ELb1ELb0EEENS1_36VarlenDynamicPersistentTileSchedulerILi64ELi64ELi256ELi128ELb1ELb1ELb1ELb1ELb0ELb1EEEEEEEEEvNT_6ParamsE)
	.align		4
        /*0094*/ 	.word	index@(__assertfail)
	.align		4
        /*0098*/ 	.word	index@(_ZN7cutlass13device_kernelIN5flash11enable_sm90INS1_16FlashAttnFwdSm90INS1_25CollectiveMainloopFwdSm90ILi2EN4cute5tupleIJNS5_1CILi1EEES8_S8_EEENS6_IJNS7_ILi64EEESA_SA_EEELi512ENS_6half_tEfNS_4arch4Sm90ELb0ELb1ELb1ELb1ELb0ELb1ELb0ELb0ELb0ELb1ELb1ELb0EEENS1_21CollectiveEpilogueFwdINS6_IJSA_NS7_ILi512EEESA_EEES9_SC_SE_Li256ELb1ELb1ELb1ELb0EEENS1_36VarlenDynamicPersistentTileSchedulerILi64ELi64ELi256ELi128ELb1ELb1ELb1ELb1ELb0ELb1EEEEEEEEEvNT_6ParamsE)
	.align		4
        /*009c*/ 	.word	index@(__assertfail)
	.align		4
        /*00a0*/ 	.word	index@(_ZN7cutlass13device_kernelIN5flash11enable_sm90INS1_16FlashAttnFwdSm90INS1_25CollectiveMainloopFwdSm90ILi2EN4cute5tupleIJNS5_1CILi1EEES8_S8_EEENS6_IJNS7_ILi64EEESA_SA_EEELi512ENS_6half_tEfNS_4arch4Sm90ELb0ELb1ELb1ELb1ELb0ELb0ELb1ELb0ELb0ELb1ELb1ELb0EEENS1_21CollectiveEpilogueFwdINS6_IJSA_NS7_ILi512EEESA_EEES9_SC_SE_Li256ELb1ELb1ELb1ELb0EEENS1_36VarlenDynamicPersistentTileSchedulerILi64ELi64ELi256ELi128ELb1ELb1ELb1ELb1ELb0ELb1EEEEEEEEEvNT_6ParamsE)
	.align		4
        /*00a4*/ 	.word	index@(__assertfail)
	.align		4
        /*00a8*/ 	.word	index@(_ZN7cutlass13device_kernelIN5flash11enable_sm90INS1_16FlashAttnFwdSm90INS1_25CollectiveMainloopFwdSm90ILi2EN4cute5tupleIJNS5_1CILi1EEES8_S8_EEENS6_IJNS7_ILi64EEESA_SA_EEELi512ENS_6half_tEfNS_4arch4Sm90ELb0ELb1ELb1ELb1ELb0ELb1ELb1ELb0ELb0ELb1ELb1ELb0EEENS1_21CollectiveEpilogueFwdINS6_IJSA_NS7_ILi512EEESA_EEES9_SC_SE_Li256ELb1ELb1ELb1ELb0EEENS1_36VarlenDynamicPersistentTileSchedulerILi64ELi64ELi256ELi128ELb1ELb1ELb1ELb1ELb0ELb1EEEEEEEEEvNT_6ParamsE)
	.align		4
        /*00ac*/ 	.word	index@(__assertfail)
	.align		4
        /*00b0*/ 	.word	index@(_ZN7cutlass13device_kernelIN5flash11enable_sm90INS1_16FlashAttnFwdSm90INS1_25CollectiveMainloopFwdSm90ILi2EN4cute5tupleIJNS5_1CILi1EEES8_S8_EEENS6_IJNS7_ILi64EEESA_SA_EEELi512ENS_6half_tEfNS_4arch4Sm90ELb1ELb0ELb1ELb0ELb0ELb0ELb0ELb0ELb0ELb1ELb1ELb0EEENS1_21CollectiveEpilogueFwdINS6_IJSA_NS7_ILi512EEESA_EEES9_SC_SE_Li256ELb0ELb1ELb1ELb0EEENS1_19SingleTileSchedulerILb0ELb1ELb1ELi64EEEEEEEEEvNT_6ParamsE)
	.align		4
        /*00b4*/ 	.word	index@(__assertfail)
	.align		4
        /*00b8*/ 	.word	index@(_ZN7cutlass13device_kernelIN5flash11enable_sm90INS1_16FlashAttnFwdSm90INS1_25CollectiveMainloopFwdSm90ILi2EN4cute5tupleIJNS5_1CILi1EEES8_S8_EEENS6_IJNS7_ILi64EEESA_SA_EEELi512ENS_6half_tEfNS_4arch4Sm90ELb1ELb0ELb1ELb0ELb0ELb0ELb1ELb0ELb0ELb1ELb1ELb0EEENS1_21CollectiveEpilogueFwdINS6_IJSA_NS7_ILi512EEESA_EEES9_SC_SE_Li256ELb0ELb1ELb1ELb0EEENS1_19SingleTileSchedulerILb0ELb1ELb1ELi64EEEEEEEEEvNT_6ParamsE)
	.align		4
        /*00bc*/ 	.word	index@(__assertfail)
	.align		4
        /*00c0*/ 	.word	index@(_ZN7cutlass13device_kernelIN5flash11enable_sm90INS1_16FlashAttnFwdSm90INS1_25CollectiveMainloopFwdSm90ILi2EN4cute5tupleIJNS5_1CILi1EEES8_S8_EEENS6_IJNS7_ILi64EEESA_SA_EEELi512ENS_6half_tEfNS_4arch4Sm90ELb1ELb0ELb1ELb1ELb0ELb0ELb0ELb0ELb0ELb1ELb1ELb0EEENS1_21CollectiveEpilogueFwdINS6_IJSA_NS7_ILi512EEESA_EEES9_SC_SE_Li256ELb1ELb1ELb1ELb0EEENS1_36VarlenDynamicPersistentTileSchedulerILi64ELi64ELi256ELi128ELb1ELb1ELb1ELb1ELb1ELb1EEEEEEEEEvNT_6ParamsE)
	.align		4
        /*00c4*/ 	.word	index@(__assertfail)
	.align		4
        /*00c8*/ 	.word	index@(_ZN7cutlass13device_kernelIN5flash11enable_sm90INS1_16FlashAttnFwdSm90INS1_25CollectiveMainloopFwdSm90ILi2EN4cute5tupleIJNS5_1CILi1EEES8_S8_EEENS6_IJNS7_ILi64EEESA_SA_EEELi512ENS_6half_tEfNS_4arch4Sm90ELb1ELb0ELb1ELb1ELb0ELb1ELb0ELb0ELb0ELb1ELb1ELb0EEENS1_21CollectiveEpilogueFwdINS6_IJSA_NS7_ILi512EEESA_EEES9_SC_SE_Li256ELb1ELb1ELb1ELb0EEENS1_36VarlenDynamicPersistentTileSchedulerILi64ELi64ELi256ELi128ELb1ELb1ELb1ELb1ELb1ELb1EEEEEEEEEvNT_6ParamsE)
	.align		4
        /*00cc*/ 	.word	index@(__assertfail)
	.align		4
        /*00d0*/ 	.word	index@(_ZN7cutlass13device_kernelIN5flash11enable_sm90INS1_16FlashAttnFwdSm90INS1_25CollectiveMainloopFwdSm90ILi2EN4cute5tupleIJNS5_1CILi1EEES8_S8_EEENS6_IJNS7_ILi64EEESA_SA_EEELi512ENS_6half_tEfNS_4arch4Sm90ELb1ELb0ELb1ELb1ELb0ELb0ELb1ELb0ELb0ELb1ELb1ELb0EEENS1_21CollectiveEpilogueFwdINS6_IJSA_NS7_ILi512EEESA_EEES9_SC_SE_Li256ELb1ELb1ELb1ELb0EEENS1_36VarlenDynamicPersistentTileSchedulerILi64ELi64ELi256ELi128ELb1ELb1ELb1ELb1ELb1ELb1EEEEEEEEEvNT_6ParamsE)
	.align		4
        /*00d4*/ 	.word	index@(__assertfail)
	.align		4
        /*00d8*/ 	.word	index@(_ZN7cutlass13device_kernelIN5flash11enable_sm90INS1_16FlashAttnFwdSm90INS1_25CollectiveMainloopFwdSm90ILi2EN4cute5tupleIJNS5_1CILi1EEES8_S8_EEENS6_IJNS7_ILi64EEESA_SA_EEELi512ENS_6half_tEfNS_4arch4Sm90ELb1ELb0ELb1ELb1ELb0ELb1ELb1ELb0ELb0ELb1ELb1ELb0EEENS1_21CollectiveEpilogueFwdINS6_IJSA_NS7_ILi512EEESA_EEES9_SC_SE_Li256ELb1ELb1ELb1ELb0EEENS1_36VarlenDynamicPersistentTileSchedulerILi64ELi64ELi256ELi128ELb1ELb1ELb1ELb1ELb1ELb1EEEEEEEEEvNT_6ParamsE)
	.align		4
        /*00dc*/ 	.word	index@(__assertfail)
	.align		4
        /*00e0*/ 	.word	index@(_ZN7cutlass13device_kernelIN5flash11enable_sm90INS1_16FlashAttnFwdSm90INS1_25CollectiveMainloopFwdSm90ILi2EN4cute5tupleIJNS5_1CILi1EEES8_S8_EEENS6_IJNS7_ILi128EEENS7_ILi96EEENS7_ILi64EEEEEELi256ENS_6half_tEfNS_4arch4Sm90ELb0ELb0ELb1ELb0ELb0ELb0ELb0ELb1ELb0ELb1ELb1ELb0EEENS1_21CollectiveEpilogueFwdINS6_IJSA_NS7_ILi256EEESB_EEES9_SE_SG_Li256ELb0ELb1ELb1ELb0EEENS1_19SingleTileSchedulerILb0ELb1ELb1ELi128EEEEEEEEEvNT_6ParamsE)
	.align		4
        /*00e4*/ 	.word	index@(__assertfail)
	.align		4
        /*00e8*/ 	.word	index@(_ZN7cutlass13device_kernelIN5flash11enable_sm90INS1_16FlashAttnFwdSm90INS1_25CollectiveMainloopFwdSm90ILi2EN4cute5tupleIJNS5_1CILi1EEES8_S8_EEENS6_IJNS7_ILi128EEENS7_ILi96EEENS7_ILi64EEEEEELi256ENS_6half_tEfNS_4arch4Sm90ELb0ELb0ELb1ELb0ELb0ELb0ELb1ELb1ELb0ELb1ELb1ELb0EEENS1_21CollectiveEpilogueFwdINS6_IJSA_NS7_ILi256EEESB_EEES9_SE_SG_Li256ELb0ELb1ELb1ELb0EEENS1_19SingleTileSchedulerILb0ELb1ELb1ELi128EEEEEEEEEvNT_6ParamsE)
	.align		4
        /*00ec*/ 	.word	index@(__assertfail)
	.align		4
        /*00f0*/ 	.word	index@(_ZN7cutlass13device_kernelIN5flash11enable_sm90INS1_16FlashAttnFwdSm90INS1_25CollectiveMainloopFwdSm90ILi2EN4cute5tupleIJNS5_1CILi1EEES8_S8_EEENS6_IJNS7_ILi128EEENS7_ILi96EEENS7_ILi64EEEEEELi256ENS_6half_tEfNS_4arch4Sm90ELb0ELb0ELb1ELb1ELb0ELb0ELb0ELb1ELb0ELb1ELb1ELb0EEENS1_21CollectiveEpilogueFwdINS6_IJSA_NS7_ILi256EEESB_EEES9_SE_SG_Li256ELb1ELb1ELb1ELb0EEENS1_36VarlenDynamicPersistentTileSchedulerILi128ELi96ELi256ELi128ELb1ELb1ELb1ELb0ELb1ELb1EEEEEEEEEvNT_6ParamsE)
	.align		4
        /*00f4*/ 	.word	index@(__assertfail)
	.align		4
        /*00f8*/ 	.word	index@(_ZN7cutlass13device_kernelIN5flash11enable_sm90INS1_16FlashAttnFwdSm90INS1_25CollectiveMainloopFwdSm90ILi2EN4cute5tupleIJNS5_1CILi1EEES8_S8_EEENS6_IJNS7_ILi128EEENS7_ILi96EEENS7_ILi64EEEEEELi256ENS_6half_tEfNS_4arch4Sm90ELb0ELb0ELb1ELb1ELb0ELb1ELb0ELb1ELb0ELb1ELb1ELb0EEENS1_21CollectiveEpilogueFwdINS6_IJSA_NS7_ILi256EEESB_EEES9_SE_SG_Li256ELb1ELb1ELb1ELb0EEENS1_36VarlenDynamicPersistentTileSchedulerILi128ELi96ELi256ELi128ELb1ELb1ELb1ELb0ELb1ELb1EEEEEEEEEvNT_6ParamsE)
	.align		4
        /*00fc*/ 	.word	index@(__assertfail)
	.align		4
        /*0100*/ 	.word	index@(_ZN7cutlass13device_kernelIN5flash11enable_sm90INS1_16FlashAttnFwdSm90INS1_25CollectiveMainloopFwdSm90ILi2EN4cute5tupleIJNS5_1CILi1EEES8_S8_EEENS6_IJNS7_ILi128EEENS7_ILi96EEENS7_ILi64EEEEEELi256ENS_6half_tEfNS_4arch4Sm90ELb0ELb0ELb1ELb1ELb0ELb0ELb1ELb1ELb0ELb1ELb1ELb0EEENS1_21CollectiveEpilogueFwdINS6_IJSA_NS7_ILi256EEESB_EEES9_SE_SG_Li256ELb1ELb1ELb1ELb0EEENS1_36VarlenDynamicPersistentTileSchedulerILi128ELi96ELi256ELi128ELb1ELb1ELb1ELb0ELb1ELb1EEEEEEEEEvNT_6ParamsE)
	.align		4
        /*0104*/ 	.word	index@(__assertfail)
	.align		4
        /*0108*/ 	.word	index@(_ZN7cutlass13device_kernelIN5flash11enable_sm90INS1_16FlashAttnFwdSm90INS1_25CollectiveMainloopFwdSm90ILi2EN4cute5tupleIJNS5_1CILi1EEES8_S8_EEENS6_IJNS7_ILi128EEENS7_ILi96EEENS7_ILi64EEEEEELi256ENS_6half_tEfNS_4arch4Sm90ELb0ELb0ELb1ELb1ELb0ELb1ELb1ELb1ELb0ELb1ELb1ELb0EEENS1_21CollectiveEpilogueFwdINS6_IJSA_NS7_ILi256EEESB_EEES9_SE_SG_Li256ELb1ELb1ELb1ELb0EEENS1_36VarlenDynamicPersistentTileSchedulerILi128ELi96ELi256ELi128ELb1ELb1ELb1ELb0ELb1ELb1EEEEEEEEEvNT_6ParamsE)
	.align		4
        /*010c*/ 	.word	index@(__assertfail)
	.align		4
        /*0110*/ 	.word	index@(_ZN7cutlass13device_kernelIN5flash11enable_sm90INS1_16FlashAttnFwdSm90INS1_25CollectiveMainloopFwdSm90ILi2EN4cute5tupleIJNS5_1CILi1EEES8_S8_EEENS6_IJNS7_ILi128EEENS7_ILi96EEENS7_ILi64EEEEEELi256ENS_6half_tEfNS_4arch4Sm90ELb0ELb1ELb1ELb0ELb0ELb0ELb0ELb1ELb0ELb1ELb1ELb0EEENS1_21CollectiveEpilogueFwdINS6_IJSA_NS7_ILi256EEESB_EEES9_SE_SG_Li256ELb0ELb1ELb1ELb0EEENS1_19SingleTileSchedulerILb0ELb1ELb1ELi128EEEEEEEEEvNT_6ParamsE)
	.align		4
        /*0114*/ 	.word	index@(__assertfail)
	.align		4
        /*0118*/ 	.word	index@(_ZN7cutlass13device_kernelIN5flash11enable_sm90INS1_16FlashAttnFwdSm90INS1_25CollectiveMainloopFwdSm90ILi2EN4cute5tupleIJNS5_1CILi1EEES8_S8_EEENS6_IJNS7_ILi128EEENS7_ILi96EEENS7_ILi64EEEEEELi256ENS_6half_tEfNS_4arch4Sm90ELb0ELb1ELb1ELb0ELb0ELb0ELb1ELb1ELb0ELb1ELb1ELb0EEENS1_21CollectiveEpilogueFwdINS6_IJSA_NS7_ILi256EEESB_EEES9_SE_SG_Li256ELb0ELb1ELb1ELb0EEENS1_19SingleTileSchedulerILb0ELb1ELb1ELi128EEEEEEEEEvNT_6ParamsE)
	.align		4
        /*011c*/ 	.word	index@(__assertfail)
	.align		4
        /*0120*/ 	.word	index@(_ZN7cutlass13device_kernelIN5flash11enable_sm90INS1_16FlashAttnFwdSm90INS1_25CollectiveMainloopFwdSm90ILi2EN4cute5tupleIJNS5_1CILi1EEES8_S8_EEENS6_IJNS7_ILi128EEENS7_ILi96EEENS7_ILi64EEEEEELi256ENS_6half_tEfNS_4arch4Sm90ELb0ELb1ELb1ELb1ELb0ELb0ELb0ELb1ELb0ELb1ELb1ELb0EEENS1_21CollectiveEpilogueFwdINS6_IJSA_NS7_ILi256EEESB_EEES9_SE_SG_Li256ELb1ELb1ELb1ELb0EEENS1_36VarlenDynamicPersistentTileSchedulerILi128ELi96ELi256ELi128ELb1ELb1ELb1ELb1ELb0ELb1EEEEEEEEEvNT_6ParamsE)
	.align		4
        /*0124*/ 	.word	index@(__assertfail)
	.align		4
        /*0128*/ 	.word	index@(_ZN7cutlass13device_kernelIN5flash11enable_sm90INS1_16FlashAttnFwdSm90INS1_25CollectiveMainloopFwdSm90ILi2EN4cute5tupleIJNS5_1CILi1EEES8_S8_EEENS6_IJNS7_ILi128EEENS7_ILi96EEENS7_ILi64EEEEEELi256ENS_6half_tEfNS_4arch4Sm90ELb0ELb1ELb1ELb1ELb0ELb1ELb0ELb1ELb0ELb1ELb1ELb0EEENS1_21CollectiveEpilogueFwdINS6_IJSA_NS7_ILi256EEESB_EEES9_SE_SG_Li256ELb1ELb1ELb1ELb0EEENS1_36VarlenDynamicPersistentTileSchedulerILi128ELi96ELi256ELi128ELb1ELb1ELb1ELb1ELb0ELb1EEEEEEEEEvNT_6ParamsE)
	.align		4
        /*012c*/ 	.word	index@(__assertfail)
	.align		4
        /*0130*/ 	.word	index@(_ZN7cutlass13device_kernelIN5flash11enable_sm90INS1_16FlashAttnFwdSm90INS1_25CollectiveMainloopFwdSm90ILi2EN4cute5tupleIJNS5_1CILi1EEES8_S8_EEENS6_IJNS7_ILi128EEENS7_ILi96EEENS7_ILi64EEEEEELi256ENS_6half_tEfNS_4arch4Sm90ELb0ELb1ELb1ELb1ELb0ELb0ELb1ELb1ELb0ELb1ELb1ELb0EEENS1_21CollectiveEpilogueFwdINS6_IJSA_NS7_ILi256EEESB_EEES9_SE_SG_Li256ELb1ELb1ELb1ELb0EEENS1_36VarlenDynamicPersistentTileSchedulerILi128ELi96ELi256ELi128ELb1ELb1ELb1ELb1ELb0ELb1EEEEEEEEEvNT_6ParamsE)
	.align		4
        /*0134*/ 	.word	index@(__assertfail)
	.align		4
        /*0138*/ 	.word	index@(_ZN7cutlass13device_kernelIN5flash11enable_sm90INS1_16FlashAttnFwdSm90INS1_25CollectiveMainloopFwdSm90ILi2EN4cute5tupleIJNS5_1CILi1EEES8_S8_EEENS6_IJNS7_ILi128EEENS7_ILi96EEENS7_ILi64EEEEEELi256ENS_6half_tEfNS_4arch4Sm90ELb0ELb1ELb1ELb1ELb0ELb1ELb1ELb1ELb0ELb1ELb1ELb0EEENS1_21CollectiveEpilogueFwdINS6_IJSA_NS7_ILi256EEESB_EEES9_SE_SG_Li256ELb1ELb1ELb1ELb0EEENS1_36VarlenDynamicPersistentTileSchedulerILi128ELi96ELi256ELi128ELb1ELb1ELb1ELb1ELb0ELb1EEEEEEEEEvNT_6ParamsE)
	.align		4
        /*013c*/ 	.word	index@(__assertfail)
	.align		4
        /*0140*/ 	.word	index@(_ZN7cutlass13device_kernelIN5flash11enable_sm90INS1_16FlashAttnFwdSm90INS1_25CollectiveMainloopFwdSm90ILi2EN4cute5tupleIJNS5_1CILi1EEES8_S8_EEENS6_IJNS7_ILi128EEENS7_ILi96EEENS7_ILi64EEEEEELi256ENS_6half_tEfNS_4arch4Sm90ELb1ELb0ELb1ELb0ELb0ELb0ELb0ELb1ELb0ELb1ELb1ELb0EEENS1_21CollectiveEpilogueFwdINS6_IJSA_NS7_ILi256EEESB_EEES9_SE_SG_Li256ELb0ELb1ELb1ELb0EEENS1_19SingleTileSchedulerILb0ELb1ELb1ELi128EEEEEEEEEvNT_6ParamsE)
	.align		4
        /*0144*/ 	.word	index@(__assertfail)
	.align		4
        /*0148*/ 	.word	index@(_ZN7cutlass13device_kernelIN5flash11enable_sm90INS1_16FlashAttnFwdSm90INS1_25CollectiveMainloopFwdSm90ILi2EN4cute5tupleIJNS5_1CILi1EEES8_S8_EEENS6_IJNS7_ILi128EEENS7_ILi96EEENS7_ILi64EEEEEELi256ENS_6half_tEfNS_4arch4Sm90ELb1ELb0ELb1ELb0ELb0ELb0ELb1ELb1ELb0ELb1ELb1ELb0EEENS1_21CollectiveEpilogueFwdINS6_IJSA_NS7_ILi256EEESB_EEES9_SE_SG_Li256ELb0ELb1ELb1ELb0EEENS1_19SingleTileSchedulerILb0ELb1ELb1ELi128EEEEEEEEEvNT_6ParamsE)
	.align		4
        /*014c*/ 	.word	index@(__assertfail)
	.align		4
        /*0150*/ 	.word	index@(_ZN7cutlass13device_kernelIN5flash11enable_sm90INS1_16FlashAttnFwdSm90INS1_25CollectiveMainloopFwdSm90ILi2EN4cute5tupleIJNS5_1CILi1EEES8_S8_EEENS6_IJNS7_ILi128EEENS7_ILi96EEENS7_ILi64EEEEEELi256ENS_6half_tEfNS_4arch4Sm90ELb1ELb0ELb1ELb1ELb0ELb0ELb0ELb1ELb0ELb1ELb1ELb0EEENS1_21CollectiveEpilogueFwdINS6_IJSA_NS7_ILi256EEESB_EEES9_SE_SG_Li256ELb1ELb1ELb1ELb0EEENS1_36VarlenDynamicPersistentTileSchedulerILi128ELi96ELi256ELi128ELb1ELb1ELb1ELb1ELb1ELb1EEEEEEEEEvNT_6ParamsE)
	.align		4
        /*0154*/ 	.word	index@(__assertfail)
	.align		4
        /*0158*/ 	.word	index@(_ZN7cutlass13device_kernelIN5flash11enable_sm90INS1_16FlashAttnFwdSm90INS1_25CollectiveMainloopFwdSm90ILi2EN4cute5tupleIJNS5_1CILi1EEES8_S8_EEENS6_IJNS7_ILi128EEENS7_ILi96EEENS7_ILi64EEEEEELi256ENS_6half_tEfNS_4arch4Sm90ELb1ELb0ELb1ELb1ELb0ELb1ELb0ELb1ELb0ELb1ELb1ELb0EEENS1_21CollectiveEpilogueFwdINS6_IJSA_NS7_ILi256EEESB_EEES9_SE_SG_Li256ELb1ELb1ELb1ELb0EEENS1_36VarlenDynamicPersistentTileSchedulerILi128ELi96ELi256ELi128ELb1ELb1ELb1ELb1ELb1ELb1EEEEEEEEEvNT_6ParamsE)
	.align		4
        /*015c*/ 	.word	index@(__assertfail)
	.align		4
        /*0160*/ 	.word	index@(_ZN7cutlass13device_kernelIN5flash11enable_sm90INS1_16FlashAttnFwdSm90INS1_25CollectiveMainloopFwdSm90ILi2EN4cute5tupleIJNS5_1CILi1EEES8_S8_EEENS6_IJNS7_ILi128EEENS7_ILi96EEENS7_ILi64EEEEEELi256ENS_6half_tEfNS_4arch4Sm90ELb1ELb0ELb1ELb1ELb0ELb0ELb1ELb1ELb0ELb1ELb1ELb0EEENS1_21CollectiveEpilogueFwdINS6_IJSA_NS7_ILi256EEESB_EEES9_SE_SG_Li256ELb1ELb1ELb1ELb0EEENS1_36VarlenDynamicPersistentTileSchedulerILi128ELi96ELi256ELi128ELb1ELb1ELb1ELb1ELb1ELb1EEEEEEEEEvNT_6ParamsE)
	.align		4
        /*0164*/ 	.word	index@(__assertfail)
	.align		4
        /*0168*/ 	.word	index@(_ZN7cutlass13device_kernelIN5flash11enable_sm90INS1_16FlashAttnFwdSm90INS1_25CollectiveMainloopFwdSm90ILi2EN4cute5tupleIJNS5_1CILi1EEES8_S8_EEENS6_IJNS7_ILi128EEENS7_ILi96EEENS7_ILi64EEEEEELi256ENS_6half_tEfNS_4arch4Sm90ELb1ELb0ELb1ELb1ELb0ELb1ELb1ELb1ELb0ELb1ELb1ELb0EEENS1_21CollectiveEpilogueFwdINS6_IJSA_NS7_ILi256EEESB_EEES9_SE_SG_Li256ELb1ELb1ELb1ELb0EEENS1_36VarlenDynamicPersistentTileSchedulerILi128ELi96ELi256ELi128ELb1ELb1ELb1ELb1ELb1ELb1EEEEEEEEEvNT_6ParamsE)
	.align		4
        /*016c*/ 	.word	index@(__assertfail)
	.align		4
        /*0170*/ 	.word	0x00000000
	.align		4
        /*0174*/ 	.word	0xfffffffe
	.align		4
        /*0178*/ 	.word	0x00000000
	.align		4
        /*017c*/ 	.word	0xfffffffd
	.align		4
        /*0180*/ 	.word	0x00000000
	.align		4
        /*0184*/ 	.word	0xfffffffc


//--------------------- .nv.constant4             --------------------------
	.section	.nv.constant4,"a",@progbits
	.align	8
	.align		8
.nv.constant4:
        /*0000*/ 	.dword	__assertfail
	.align		8
        /*0008*/ 	.dword	__unnamed_1
	.align		8
        /*0010*/ 	.dword	__unnamed_2
	.align		8
        /*0018*/ 	.dword	__unnamed_3
	.align		8
        /*0020*/ 	.dword	__unnamed_4
	.align		8
        /*0028*/ 	.dword	__unnamed_5
	.align		8
        /*0030*/ 	.dword	__unnamed_6
	.align		8
        /*0038*/ 	.dword	__unnamed_7
	.align		8
        /*0040*/ 	.dword	__unnamed_8
	.align		8
        /*0048*/ 	.dword	__unnamed_9
	.align		8
        /*0050*/ 	.dword	__unnamed_10
	.align		8
        /*0058*/ 	.dword	__unnamed_11
	.align		8
        /*0060*/ 	.dword	__unnamed_12
	.align		8
        /*0068*/ 	.dword	__unnamed_13
	.align		8
        /*0070*/ 	.dword	__unnamed_14
	.align		8
        /*0078*/ 	.dword	__unnamed_15
	.align		8
        /*0080*/ 	.dword	__unnamed_16
	.align		8
        /*0088*/ 	.dword	__unnamed_17
	.align		8
        /*0090*/ 	.dword	__unnamed_18
	.align		8
        /*0098*/ 	.dword	__unnamed_19
	.align		8
        /*00a0*/ 	.dword	__unnamed_20
	.align		8
        /*00a8*/ 	.dword	__unnamed_21
	.align		8
        /*00b0*/ 	.dword	__unnamed_22
	.align		8
        /*00b8*/ 	.dword	__unnamed_23
	.align		8
        /*00c0*/ 	.dword	_ZN81_INTERNAL_2bd1f99c_45_flash_fwd_hdimdiff_fp16_split_softcap_sm90_cu_9afb97bd_41214cuda3std3__45__cpo5beginE
	.align		8
        /*00c8*/ 	.dword	_ZN81_INTERNAL_2bd1f99c_45_flash_fwd_hdimdiff_fp16_split_softcap_sm90_cu_9afb97bd_41214cuda3std3__45__cpo3endE
	.align		8
        /*00d0*/ 	.dword	_ZN81_INTERNAL_2bd1f99c_45_flash_fwd_hdimdiff_fp16_split_softcap_sm90_cu_9afb97bd_41214cuda3std3__45__cpo6cbeginE
	.align		8
        /*00d8*/ 	.dword	_ZN81_INTERNAL_2bd1f99c_45_flash_fwd_hdimdiff_fp16_split_softcap_sm90_cu_9afb97bd_41214cuda3std3__45__cpo4cendE
	.align		8
        /*00e0*/ 	.dword	_ZN81_INTERNAL_2bd1f99c_45_flash_fwd_hdimdiff_fp16_split_softcap_sm90_cu_9afb97bd_41214cuda3std3__483_GLOBAL__N__2bd1f99c_45_flash_fwd_hdimdiff_fp16_split_softcap_sm90_cu_9afb97bd_41216ignoreE
	.align		8
        /*00e8*/ 	.dword	_ZN81_INTERNAL_2bd1f99c_45_flash_fwd_hdimdiff_fp16_split_softcap_sm90_cu_9afb97bd_41214cuda3std3__419piecewise_constructE
	.align		8
        /*00f0*/ 	.dword	_ZN81_INTERNAL_2bd1f99c_45_flash_fwd_hdimdiff_fp16_split_softcap_sm90_cu_9afb97bd_41214cuda3std3__48in_placeE
	.align		8
        /*00f8*/ 	.dword	_ZN81_INTERNAL_2bd1f99c_45_flash_fwd_hdimdiff_fp16_split_softcap_sm90_cu_9afb97bd_41214cuda3std6ranges3__45__cpo4swapE
	.align		8
        /*0100*/ 	.dword	_ZN81_INTERNAL_2bd1f99c_45_flash_fwd_hdimdiff_fp16_split_softcap_sm90_cu_9afb97bd_41214cuda3std6ranges3__45__cpo9iter_moveE
	.align		8
        /*0108*/ 	.dword	_ZN81_INTERNAL_2bd1f99c_45_flash_fwd_hdimdiff_fp16_split_softcap_sm90_cu_9afb97bd_41214cute7productE
	.align		8
        /*0110*/ 	.dword	_ZN81_INTERNAL_2bd1f99c_45_flash_fwd_hdimdiff_fp16_split_softcap_sm90_cu_9afb97bd_41214cute1_E
	.align		8
        /*0118*/ 	.dword	$str$20
	.align		8
        /*0120*/ 	.dword	$str$21


//--------------------- .text._ZN7cutlass13device_kernelIN5flash11enable_sm90INS1_16FlashAttnFwdSm90INS1_25CollectiveMainloopFwdSm90ILi2EN4cute5tupleIJNS5_1CILi1EEES8_S8_EEENS6_IJNS7_ILi128EEESA_NS7_ILi192EEEEEELi128ENS_6half_tEfNS_4arch4Sm90ELb0ELb0ELb1ELb0ELb0ELb0ELb0ELb1ELb1ELb1ELb1ELb0EEENS1_21CollectiveEpilogueFwdINS6_IJSA_SA_SA_EEES9_SD_SF_Li256ELb0ELb1ELb1ELb0EEENS1_19SingleTileSchedulerILb0ELb1ELb1ELi128EEEEEEEEEvNT_6ParamsE --------------------------
	.section	.text._ZN7cutlass13device_kernelIN5flash11enable_sm90INS1_16FlashAttnFwdSm90INS1_25CollectiveMainloopFwdSm90ILi2EN4cute5tupleIJNS5_1CILi1EEES8_S8_EEENS6_IJNS7_ILi128EEESA_NS7_ILi192EEEEEELi128ENS_6half_tEfNS_4arch4Sm90ELb0ELb0ELb1ELb0ELb0ELb0ELb0ELb1ELb1ELb1ELb1ELb0EEENS1_21CollectiveEpilogueFwdINS6_IJSA_SA_SA_EEES9_SD_SF_Li256ELb0ELb1ELb1ELb0EEENS1_19SingleTileSchedulerILb0ELb1ELb1ELi128EEEEEEEEEvNT_6ParamsE,"ax",@progbits
	.align	128
.text._ZN7cutlass13device_kernelIN5flash11enable_sm90INS1_16FlashAttnFwdSm90INS1_25CollectiveMainloopFwdSm90ILi2EN4cute5tupleIJNS5_1CILi1EEES8_S8_EEENS6_IJNS7_ILi128EEESA_NS7_ILi192EEEEEELi128ENS_6half_tEfNS_4arch4Sm90ELb0ELb0ELb1ELb0ELb0ELb0ELb0ELb1ELb1ELb1ELb1ELb0EEENS1_21CollectiveEpilogueFwdINS6_IJSA_SA_SA_EEES9_SD_SF_Li256ELb0ELb1ELb1ELb0EEENS1_19SingleTileSchedulerILb0ELb1ELb1ELi128EEEEEEEEEvNT_6ParamsE:
        .type           _ZN7cutlass13device_kernelIN5flash11enable_sm90INS1_16FlashAttnFwdSm90INS1_25CollectiveMainloopFwdSm90ILi2EN4cute5tupleIJNS5_1CILi1EEES8_S8_EEENS6_IJNS7_ILi128EEESA_NS7_ILi192EEEEEELi128ENS_6half_tEfNS_4arch4Sm90ELb0ELb0ELb1ELb0ELb0ELb0ELb0ELb1ELb1ELb1ELb1ELb0EEENS1_21CollectiveEpilogueFwdINS6_IJSA_SA_SA_EEES9_SD_SF_Li256ELb0ELb1ELb1ELb0EEENS1_19SingleTileSchedulerILb0ELb1ELb1ELi128EEEEEEEEEvNT_6ParamsE,@function
        .size           _ZN7cutlass13device_kernelIN5flash11enable_sm90INS1_16FlashAttnFwdSm90INS1_25CollectiveMainloopFwdSm90ILi2EN4cute5tupleIJNS5_1CILi1EEES8_S8_EEENS6_IJNS7_ILi128EEESA_NS7_ILi192EEEEEELi128ENS_6half_tEfNS_4arch4Sm90ELb0ELb0ELb1ELb0ELb0ELb0ELb0ELb1ELb1ELb1ELb1ELb0EEENS1_21CollectiveEpilogueFwdINS6_IJSA_SA_SA_EEES9_SD_SF_Li256ELb0ELb1ELb1ELb0EEENS1_19SingleTileSchedulerILb0ELb1ELb1ELi128EEEEEEEEEvNT_6ParamsE,(.L_x_15158 - _ZN7cutlass13device_kernelIN5flash11enable_sm90INS1_16FlashAttnFwdSm90INS1_25CollectiveMainloopFwdSm90ILi2EN4cute5tupleIJNS5_1CILi1EEES8_S8_EEENS6_IJNS7_ILi128EEESA_NS7_ILi192EEEEEELi128ENS_6half_tEfNS_4arch4Sm90ELb0ELb0ELb1ELb0ELb0ELb0ELb0ELb1ELb1ELb1ELb1ELb0EEENS1_21CollectiveEpilogueFwdINS6_IJSA_SA_SA_EEES9_SD_SF_Li256ELb0ELb1ELb1ELb0EEENS1_19SingleTileSchedulerILb0ELb1ELb1ELi128EEEEEEEEEvNT_6ParamsE)
        .other          _ZN7cutlass13device_kernelIN5flash11enable_sm90INS1_16FlashAttnFwdSm90INS1_25CollectiveMainloopFwdSm90ILi2EN4cute5tupleIJNS5_1CILi1EEES8_S8_EEENS6_IJNS7_ILi128EEESA_NS7_ILi192EEEEEELi128ENS_6half_tEfNS_4arch4Sm90ELb0ELb0ELb1ELb0ELb0ELb0ELb0ELb1ELb1ELb1ELb1ELb0EEENS1_21CollectiveEpilogueFwdINS6_IJSA_SA_SA_EEES9_SD_SF_Li256ELb0ELb1ELb1ELb0EEENS1_19SingleTileSchedulerILb0ELb1ELb1ELi128EEEEEEEEEvNT_6ParamsE,@"STO_CUDA_ENTRY STV_DEFAULT"
_ZN7cutlass13device_kernelIN5flash11enable_sm90INS1_16FlashAttnFwdSm90INS1_25CollectiveMainloopFwdSm90ILi2EN4cute5tupleIJNS5_1CILi1EEES8_S8_EEENS6_IJNS7_ILi128EEESA_NS7_ILi192EEEEEELi128ENS_6half_tEfNS_4arch4Sm90ELb0ELb0ELb1ELb0ELb0ELb0ELb0ELb1ELb1ELb1ELb1ELb0EEENS1_21CollectiveEpilogueFwdINS6_IJSA_SA_SA_EEES9_SD_SF_Li256ELb0ELb1ELb1ELb0EEENS1_19SingleTileSchedulerILb0ELb1ELb1ELi128EEEEEEEEEvNT_6ParamsE:
[----:B------:R-:W0:Y:S02]  /*0000*/  LDC R1, c[0x0][0x28] ;  /* 0x00000a00ff017b82 */ /* 0x000e240000000800 */
[----:B0-----:R-:W-:Y:S01]  /*0010*/  VIADD R1, R1, 0xffffffe8 ;  /* 0xffffffe801017836 */ /* 0x001fe20000000000 */
[----:B------:R-:W0:Y:S01]  /*0020*/  S2R R3, SR_TID.X ;  /* 0x0000000000037919 */ /* 0x000e220000002100 */
[----:B------:R-:W-:Y:S01]  /*0030*/  ELECT P0, URZ, PT ;  /* 0x00000000003f782f */ /* 0x000fe20003800000 */
[----:B------:R-:W-:Y:S01]  /*0040*/  BSSY B0, `(.L_x_0) ;  /* 0x000000d000007945 */ /* 0x000fe20003800000 */
[----:B0-----:R-:W-:-:S05]  /*0050*/  SHF.R.U32.HI R0, RZ, 0x5, R3 ;  /* 0x00000005ff007819 */ /* 0x001fca0000011603 */
[----:B------:R-:W0:Y:S02]  /*0060*/  SHFL.IDX PT, R2, R0, RZ, 0x1f ;  /* 0x00001fff00027589 */ /* 0x000e2400000e0000 */
[----:B0-----:R-:W-:-:S13]  /*0070*/  ISETP.EQ.AND P0, PT, R2, RZ, P0 ;  /* 0x000000ff0200720c */ /* 0x001fda0000702270 */
[----:B------:R-:W-:Y:S05]  /*0080*/  @!P0 BRA `(.L_x_1) ;  /* 0x0000000000208947 */ /* 0x000fea0003800000 */
[----:B------:R-:W-:Y:S02]  /*0090*/  ULDC.64 UR4, c[0x0][0x198] ;  /* 0x0000660000047ab9 */ /* 0x000fe40000000a00 */
[----:B------:R-:W-:Y:S02]  /*00a0*/  UIADD3 UR6, UP0, UR4, 0x370, URZ ;  /* 0x0000037004067890 */ /* 0x000fe4000ff1e03f */
[----:B------:R-:W-:Y:S02]  /*00b0*/  UIADD3 UR4, UP1, UR4, 0x470, URZ ;  /* 0x0000047004047890 */ /* 0x000fe4000ff3e03f */
[----:B------:R-:W-:Y:S02]  /*00c0*/  UIADD3.X UR7, URZ, UR5, URZ, UP0, !UPT ;  /* 0x000000053f077290 */ /* 0x000fe400087fe43f */
[----:B------:R-:W-:-:S07]  /*00d0*/  UIADD3.X UR5, URZ, UR5, URZ, UP1, !UPT ;  /* 0x000000053f057290 */ /* 0x000fce0008ffe43f */
[----:B------:R0:W-:Y:S02]  /*00e0*/  UTMACCTL.PF [UR6] ;  /* 0x00000000060079b9 */ /* 0x0001e40008040000 */
[----:B------:R0:W-:Y:S02]  /*00f0*/  UTMACCTL.PF [UR4] ;  /* 0x00000000040079b9 */ /* 0x0001e40008040000 */
[----:B0-----:R-:W-:Y:S01]  /*0100*/  NOP ;  /* 0x0000000000007918 */ /* 0x001fe20000000000 */
.L_x_1:
[----:B------:R-:W-:Y:S05]  /*0110*/  BSYNC B0 ;  /* 0x0000000000007941 */ /* 0x000fea0003800000 */
.L_x_0:
[----:B------:R-:W-:Y:S01]  /*0120*/  VOTEU.ANY UP0, P0 ;  /* 0x00000000003f7886 */ /* 0x000fe20000000100 */
[----:B------:R-:W0:Y:S01]  /*0130*/  SHFL.IDX PT, R2, R0, RZ, 0x1f ;  /* 0x00001fff00027589 */ /* 0x000e2200000e0000 */
[----:B------:R-:W-:Y:S01]  /*0140*/  UMOV UR4, 0x80 ;  /* 0x0000008000047882 */ /* 0x000fe20000000000 */
[----:B------:R-:W-:Y:S01]  /*0150*/  UMOV UR7, 0x100 ;  /* 0x0000010000077882 */ /* 0x000fe20000000000 */
[----:B------:R-:W-:Y:S01]  /*0160*/  VOTEU.ANY UP1, P0 ;  /* 0x00000000003f7886 */ /* 0x000fe20000020100 */
[----:B------:R-:W1:Y:S01]  /*0170*/  @UP0 S2UR UR8, SR_CgaCtaId ;  /* 0x00000000000809c3 */ /* 0x000e620000008800 */
[----:B------:R-:W-:Y:S01]  /*0180*/  @UP0 UMOV UR6, 0x400 ;  /* 0x0000040000060882 */ /* 0x000fe20000000000 */
[----:B------:R-:W-:-:S04]  /*0190*/  @UP0 UIADD3 UR4, -UR4, 0x100000, URZ ;  /* 0x0010000004040890 */ /* 0x000fc8000fffe13f */
[----:B------:R-:W-:Y:S02]  /*01a0*/  @UP0 USHF.L.U32 UR5, UR4, 0xb, URZ ;  /* 0x0000000b04050899 */ /* 0x000fe4000800063f */
[----:B------:R-:W-:Y:S01]  /*01b0*/  @UP0 USHF.L.U32 UR4, UR4, 0x1, URZ ;  /* 0x0000000104040899 */ /* 0x000fe2000800063f */
[----:B0-----:R-:W-:Y:S02]  /*01c0*/  ISETP.NE.AND P1, PT, R2, RZ, PT ;  /* 0x000000ff0200720c */ /* 0x001fe40003f25270 */
[----:B------:R-:W-:Y:S01]  /*01d0*/  SHF.R.U32.HI R2, RZ, 0x7, R3 ;  /* 0x00000007ff027819 */ /* 0x000fe20000011603 */
[----:B-1----:R-:W-:Y:S02]  /*01e0*/  @UP0 ULEA UR8, UR8, UR6, 0x18 ;  /* 0x0000000608080291 */ /* 0x002fe4000f8ec03f */
[----:B------:R-:W-:-:S04]  /*01f0*/  @UP0 UIADD3 UR6, -UR7, 0x100000, URZ ;  /* 0x0010000007060890 */ /* 0x000fc8000fffe13f */
[----:B------:R-:W-:Y:S02]  /*0200*/  @UP0 USHF.L.U32 UR7, UR6, 0xb, URZ ;  /* 0x0000000b06070899 */ /* 0x000fe4000800063f */
[----:B------:R-:W-:Y:S01]  /*0210*/  @UP0 USHF.L.U32 UR6, UR6, 0x1, URZ ;  /* 0x0000000106060899 */ /* 0x000fe2000800063f */
[----:B------:R-:W-:Y:S01]  /*0220*/  VOTEU.ANY UP0, P0 ;  /* 0x00000000003f7886 */ /* 0x000fe20000000100 */
[----:B------:R-:W0:Y:S04]  /*0230*/  SHFL.IDX PT, R2, R2, RZ, 0x1f ;  /* 0x00001fff02027589 */ /* 0x000e2800000e0000 */
[----:B------:R-:W1:Y:S02]  /*0240*/  FENCE.VIEW.ASYNC.S ;  /* 0x00000000000073c6 */ /* 0x000e640000000000 */
[----:B-1----:R1:W2:Y:S04]  /*0250*/  @UP0 SYNCS.EXCH.64 URZ, [UR8+0x34800], UR4 ;  /* 0x03480004083f05b2 */ /* 0x0022a80008000100 */
[----:B------:R1:W3:Y:S01]  /*0260*/  @UP1 SYNCS.EXCH.64 URZ, [UR8+0x34820], UR6 ;  /* 0x03482006083f15b2 */ /* 0x0002e20008000100 */
[----:B------:R-:W-:Y:S05]  /*0270*/  @P1 BRA `(.L_x_2) ;  /* 0x0000000000481947 */ /* 0x000fea0003800000 */
[----:B-1----:R-:W1:Y:S01]  /*0280*/  S2UR UR5, SR_CgaCtaId ;  /* 0x00000000000579c3 */ /* 0x002e620000008800 */
[----:B------:R-:W-:Y:S01]  /*0290*/  UMOV UR4, 0x400 ;  /* 0x0000040000047882 */ /* 0x000fe20000000000 */
[----:B------:R-:W-:Y:S01]  /*02a0*/  UMOV UR6, 0x1 ;  /* 0x0000000100067882 */ /* 0x000fe20000000000 */
[----:B------:R-:W-:Y:S01]  /*02b0*/  UMOV UR7, 0x2 ;  /* 0x0000000200077882 */ /* 0x000fe20000000000 */
[----:B------:R-:W-:Y:S01]  /*02c0*/  ELECT P0, URZ, PT ;  /* 0x00000000003f782f */ /* 0x000fe20003800000 */
[----:B-1----:R-:W-:Y:S02]  /*02d0*/  ULEA UR8, UR5, UR4, 0x18 ;  /* 0x0000000405087291 */ /* 0x002fe4000f8ec03f */
[----:B------:R-:W-:-:S04]  /*02e0*/  UIADD3 UR4, -UR6, 0x100000, URZ ;  /* 0x0010000006047890 */ /* 0x000fc8000fffe13f */
[----:B------:R-:W-:Y:S02]  /*02f0*/  USHF.L.U32 UR5, UR4, 0xb, URZ ;  /* 0x0000000b04057899 */ /* 0x000fe4000800063f */
[----:B------:R-:W-:Y:S02]  /*0300*/  USHF.L.U32 UR4, UR4, 0x1, URZ ;  /* 0x0000000104047899 */ /* 0x000fe4000800063f */
[----:B------:R-:W-:-:S04]  /*0310*/  UIADD3 UR6, -UR7, 0x100000, URZ ;  /* 0x0010000007067890 */ /* 0x000fc8000fffe13f */
[----:B------:R-:W-:Y:S02]  /*0320*/  USHF.L.U32 UR7, UR6, 0xb, URZ ;  /* 0x0000000b06077899 */ /* 0x000fe4000800063f */
[----:B------:R-:W-:Y:S01]  /*0330*/  USHF.L.U32 UR6, UR6, 0x1, URZ ;  /* 0x0000000106067899 */ /* 0x000fe2000800063f */
[----:B------:R-:W1:Y:S03]  /*0340*/  FENCE.VIEW.ASYNC.S ;  /* 0x00000000000073c6 */ /* 0x000e660000000000 */
[----:B-1----:R4:W1:Y:S08]  /*0350*/  SYNCS.EXCH.64 URZ, [UR8+0x34830], UR4 ;  /* 0x03483004083f75b2 */ /* 0x0028700008000100 */
[----:B------:R4:W0:Y:S01]  /*0360*/  SYNCS.EXCH.64 URZ, [UR8+0x34840], UR6 ;  /* 0x03484006083f75b2 */ /* 0x0008220008000100 */
[----:B------:R4:W0:Y:S01]  /*0370*/  SYNCS.EXCH.64 URZ, [UR8+0x34838], UR4 ;  /* 0x03483804083f75b2 */ /* 0x0008220008000100 */
[----:B------:R4:W0:Y:S02]  /*0380*/  SYNCS.EXCH.64 URZ, [UR8+0x34848], UR6 ;  /* 0x03484806083f75b2 */ /* 0x0008240008000100 */
[----:B----4-:R-:W-:Y:S01]  /*0390*/  NOP ;  /* 0x0000000000007918 */ /* 0x010fe20000000000 */
.L_x_2:
[----:B------:R-:W4:Y:S01]  /*03a0*/  SHFL.IDX PT, R3, R0, RZ, 0x1f ;  /* 0x00001fff00037589 */ /* 0x000f2200000e0000 */
[----:B------:R-:W-:Y:S01]  /*03b0*/  NOP ;  /* 0x0000000000007918 */ /* 0x000fe20000000000 */
[----:B----4-:R-:W-:-:S13]  /*03c0*/  ISETP.NE.AND P0, PT, R3, RZ, PT ;  /* 0x000000ff0300720c */ /* 0x010fda0003f05270 */
        /* <DEDUP_REMOVED lines=19> */
.L_x_3:
[----:B------:R-:W4:Y:S01]  /*0500*/  SHFL.IDX PT, R3, R0, RZ, 0x1f ;  /* 0x00001fff00037589 */ /* 0x000f2200000e0000 */
[----:B------:R-:W-:Y:S01]  /*0510*/  NOP ;  /* 0x0000000000007918 */ /* 0x000fe20000000000 */
[----:B----4-:R-:W-:-:S13]  /*0520*/  ISETP.NE.AND P0, PT, R3, RZ, PT ;  /* 0x000000ff0300720c */ /* 0x010fda0003f05270 */
[----:B------:R-:W-:Y:S05]  /*0530*/  @P0 BRA `(.L_x_4) ;  /* 0x0000000000380947 */ /* 0x000fea0003800000 */
[----:B-1----:R-:W1:Y:S01]  /*0540*/  S2UR UR5, SR_CgaCtaId ;  /* 0x00000000000579c3 */ /* 0x002e620000008800 */
[----:B------:R-:W-:Y:S01]  /*0550*/  UMOV UR4, 0x400 ;  /* 0x0000040000047882 */ /* 0x000fe20000000000 */
[----:B------:R-:W-:Y:S01]  /*0560*/  UMOV UR7, 0x1 ;  /* 0x0000000100077882 */ /* 0x000fe20000000000 */
[----:B------:R-:W-:Y:S01]  /*0570*/  ELECT P0, URZ, PT ;  /* 0x00000000003f782f */ /* 0x000fe20003800000 */
[----:B-1----:R-:W-:Y:S02]  /*0580*/  ULEA UR6, UR5, UR4, 0x18 ;  /* 0x0000000405067291 */ /* 0x002fe4000f8ec03f */
[----:B------:R-:W-:-:S04]  /*0590*/  UIADD3 UR4, -UR7, 0x100000, URZ ;  /* 0x0010000007047890 */ /* 0x000fc8000fffe13f */
[----:B------:R-:W-:Y:S02]  /*05a0*/  USHF.L.U32 UR5, UR4, 0xb, URZ ;  /* 0x0000000b04057899 */ /* 0x000fe4000800063f */
[----:B------:R-:W-:Y:S01]  /*05b0*/  USHF.L.U32 UR4, UR4, 0x1, URZ ;  /* 0x0000000104047899 */ /* 0x000fe2000800063f */
[----:B------:R-:W1:Y:S11]  /*05c0*/  FENCE.VIEW.ASYNC.S ;  /* 0x00000000000073c6 */ /* 0x000e760000000000 */
[----:B-1----:R4:W1:Y:S01]  /*05d0*/  SYNCS.EXCH.64 URZ, [UR6+0x34870], UR4 ;  /* 0x03487004063f75b2 */ /* 0x0028620008000100 */
[----:B------:R4:W0:Y:S01]  /*05e0*/  SYNCS.EXCH.64 URZ, [UR6+0x34880], UR4 ;  /* 0x03488004063f75b2 */ /* 0x0008220008000100 */
[----:B------:R4:W0:Y:S01]  /*05f0*/  SYNCS.EXCH.64 URZ, [UR6+0x34878], UR4 ;  /* 0x03487804063f75b2 */ /* 0x0008220008000100 */
[----:B------:R4:W0:Y:S02]  /*0600*/  SYNCS.EXCH.64 URZ, [UR6+0x34888], UR4 ;  /* 0x03488804063f75b2 */ /* 0x0008240008000100 */
[----:B----4-:R-:W-:Y:S01]  /*0610*/  NOP ;  /* 0x0000000000007918 */ /* 0x010fe20000000000 */
.L_x_4:
        /* <DEDUP_REMOVED lines=22> */
.L_x_5:
        /* <DEDUP_REMOVED lines=22> */
.L_x_6:
[----:B0-----:R-:W-:Y:S01]  /*08e0*/  ISETP.NE.AND P0, PT, R2, RZ, PT ;  /* 0x000000ff0200720c */ /* 0x001fe20003f05270 */
[----:B------:R-:W-:Y:S01]  /*08f0*/  IMAD.MOV.U32 R2, RZ, RZ, 0x1 ;  /* 0x00000001ff027424 */ /* 0x000fe200078e00ff */
[----:B------:R-:W-:Y:S01]  /*0900*/  NOP ;  /* 0x0000000000007918 */ /* 0x000fe20000000000 */
[----:B------:R-:W-:Y:S01]  /*0910*/  ULDC.64 UR42, c[0x0][0x208] ;  /* 0x00008200002a7ab9 */ /* 0x000fe20000000a00 */
[----:B------:R-:W-:Y:S02]  /*0920*/  BSSY B6, `(.L_x_7) ;  /* 0x0000c47000067945 */ /* 0x000fe40003800000 */
[----:B------:R-:W-:-:S05]  /*0930*/  SEL R2, R2, 0x2, !P0 ;  /* 0x0000000202027807 */ /* 0x000fca0004000000 */
[----:B------:R0:W-:Y:S01]  /*0940*/  STL [R1+0x14], R2 ;  /* 0x0000140201007387 */ /* 0x0001e20000100800 */
[----:B-123--:R-:W-:Y:S06]  /*0950*/  BAR.SYNC.DEFER_BLOCKING 0x0 ;  /* 0x0000000000007b1d */ /* 0x00efec0000010000 */
[----:B------:R-:W-:Y:S05]  /*0960*/  @!P0 BRA `(.L_x_8) ;  /* 0x0000008400a08947 */ /* 0x000fea0003800000 */
.L_x_9:
[----:B------:R-:W-:-:S08]  /*0970*/  NOP ;  /* 0x0000000000007918 */ /* 0x000fd00000000000 */
[----:B------:R-:W1:Y:S02]  /*0980*/  USETMAXREG.TRY_ALLOC.CTAPOOL UP0, 0xf0 ;  /* 0x000000f0000079c8 */ /* 0x000e640008000600 */
[----:B-1----:R-:W-:-:S13]  /*0990*/  PLOP3.LUT P0, PT, PT, PT, UP0, 0x80, 0x0 ;  /* 0x000000000000781c */ /* 0x002fda0003f0f008 */
[----:B------:R-:W-:Y:S05]  /*09a0*/  @!P0 BRA `(.L_x_9) ;  /* 0xfffffffc00f08947 */ /* 0x000fea000383ffff */
[----:B0-----:R-:W0:Y:S08]  /*09b0*/  LDC R2, c[0x0][0xc50] ;  /* 0x00031400ff027b82 */ /* 0x001e300000000800 */
[----:B------:R-:W1:Y:S08]  /*09c0*/  S2UR UR4, SR_CTAID.Y ;  /* 0x00000000000479c3 */ /* 0x000e700000002600 */
[----:B------:R-:W2:Y:S08]  /*09d0*/  S2UR UR5, SR_CTAID.Z ;  /* 0x00000000000579c3 */ /* 0x000eb00000002700 */
[----:B------:R-:W-:Y:S06]  /*09e0*/  BAR.ARV 0x8, 0x180 ;  /* 0x0206000000007b1d */ /* 0x000fec0000002000 */
[----:B0-----:R-:W-:Y:S01]  /*09f0*/  ISETP.NE.AND P0, PT, R2, 0x1, PT ;  /* 0x000000010200780c */ /* 0x001fe20003f05270 */
[----:B-1----:R-:W-:-:S12]  /*0a00*/  IMAD.U32 R16, RZ, RZ, UR4 ;  /* 0x00000004ff107e24 */ /* 0x002fd8000f8e00ff */
[----:B------:R-:W0:Y:S08]  /*0a10*/  @P0 LDC R0, c[0x0][0xc54] ;  /* 0x00031500ff000b82 */ /* 0x000e300000000800 */
[----:B------:R-:W1:Y:S01]  /*0a20*/  @P0 LDC R3, c[0x0][0xc58] ;  /* 0x00031600ff030b82 */ /* 0x000e620000000800 */
[----:B0-----:R-:W-:-:S05]  /*0a30*/  @P0 IMAD.HI.U32 R0, R0, UR4, RZ ;  /* 0x0000000400000c27 */ /* 0x001fca000f8e00ff */
[----:B-1----:R-:W-:Y:S02]  /*0a40*/  @P0 SHF.R.U32.HI R16, RZ, R3, R0 ;  /* 0x00000003ff100219 */ /* 0x002fe40000011600 */
[----:B--2---:R-:W-:Y:S02]  /*0a50*/  ISETP.LE.AND P0, PT, RZ, UR5, PT ;  /* 0x00000005ff007c0c */ /* 0x004fe4000bf03270 */
[----:B------:R-:W-:-:S05]  /*0a60*/  IADD3 R3, -R16, RZ, RZ ;  /* 0x000000ff10037210 */ /* 0x000fca0007ffe1ff */
[----:B------:R-:W-:-:S06]  /*0a70*/  IMAD R2, R2, R3, UR4 ;  /* 0x0000000402027e24 */ /* 0x000fcc000f8e0203 */
[----:B------:R-:W-:Y:S05]  /*0a80*/  @!P0 BRA `(.L_x_10) ;  /* 0x000000c000c08947 */ /* 0x000fea0003800000 */
[----:B------:R-:W0:Y:S01]  /*0a90*/  LDC.64 R4, c[0x0][0x418] ;  /* 0x00010600ff047b82 */ /* 0x000e220000000a00 */
[----:B------:R-:W-:-:S07]  /*0aa0*/  LOP3.LUT R7, R2, 0xffff, RZ, 0xc0, !PT ;  /* 0x0000ffff02077812 */ /* 0x000fce00078ec0ff */
[----:B------:R-:W1:Y:S08]  /*0ab0*/  LDC R18, c[0x0][0x424] ;  /* 0x00010900ff127b82 */ /* 0x000e700000000800 */
[----:B------:R-:W2:Y:S01]  /*0ac0*/  LDC R3, c[0x0][0x2f0] ;  /* 0x0000bc00ff037b82 */ /* 0x000ea20000000800 */
[----:B0-----:R-:W-:-:S04]  /*0ad0*/  ISETP.NE.U32.AND P0, PT, R4, RZ, PT ;  /* 0x000000ff0400720c */ /* 0x001fc80003f05070 */
[----:B------:R-:W-:-:S04]  /*0ae0*/  ISETP.NE.AND.EX P0, PT, R5, RZ, PT, P0 ;  /* 0x000000ff0500720c */ /* 0x000fc80003f05300 */
[----:B-1----:R-:W-:-:S05]  /*0af0*/  SEL R18, R18, 0x1, P0 ;  /* 0x0000000112127807 */ /* 0x002fca0000000000 */
[----:B--2---:R-:W-:-:S04]  /*0b00*/  IMAD R18, R18, R3, RZ ;  /* 0x0000000312127224 */ /* 0x004fc800078e02ff */
[C---:B------:R-:W-:Y:S01]  /*0b10*/  VIADD R0, R18.reuse, 0x7f ;  /* 0x0000007f12007836 */ /* 0x040fe20000000000 */
[----:B------:R-:W-:-:S04]  /*0b20*/  ISETP.GE.AND P0, PT, R18, 0x1, PT ;  /* 0x000000011200780c */ /* 0x000fc80003f06270 */
[----:B------:R-:W-:-:S04]  /*0b30*/  SHF.R.S32.HI R3, RZ, 0x1f, R0 ;  /* 0x0000001fff037819 */ /* 0x000fc80000011400 */
[----:B------:R-:W-:Y:S01]  /*0b40*/  LEA.HI R3, R3, R0, RZ, 0x7 ;  /* 0x0000000003037211 */ /* 0x000fe200078f38ff */
[----:B------:R-:W-:-:S03]  /*0b50*/  IMAD.MOV.U32 R0, RZ, RZ, RZ ;  /* 0x000000ffff007224 */ /* 0x000fc600078e00ff */
[----:B------:R-:W-:Y:S01]  /*0b60*/  SHF.R.S32.HI R17, RZ, 0x7, R3 ;  /* 0x00000007ff117819 */ /* 0x000fe20000011403 */
[----:B------:R-:W-:Y:S06]  /*0b70*/  @!P0 BRA `(.L_x_11) ;  /* 0x0000000000788947 */ /* 0x000fec0003800000 */
[----:B------:R-:W-:-:S04]  /*0b80*/  SHF.R.U32.HI R0, RZ, 0x10, R2 ;  /* 0x00000010ff007819 */ /* 0x000fc80000011602 */
[----:B------:R-:W-:-:S13]  /*0b90*/  ISETP.NE.AND P0, PT, R0, RZ, PT ;  /* 0x000000ff0000720c */ /* 0x000fda0003f05270 */
[----:B------:R-:W0:Y:S02]  /*0ba0*/  @!P0 LDC R0, c[0x0][0x9f0] ;  /* 0x00027c00ff008b82 */ /* 0x000e240000000800 */
[-C--:B0-----:R-:W-:Y:S02]  /*0bb0*/  IABS R9, R0.reuse ;  /* 0x0000000000097213 */ /* 0x081fe40000000000 */
[----:B------:R-:W-:Y:S02]  /*0bc0*/  IADD3 R5, R17, -0x1, R0 ;  /* 0xffffffff11057810 */ /* 0x000fe40007ffe000 */
[----:B------:R-:W0:Y:S01]  /*0bd0*/  I2F.RP R4, R9 ;  /* 0x0000000900047306 */ /* 0x000e220000209400 */
[----:B------:R-:W-:-:S05]  /*0be0*/  IABS R8, R0 ;  /* 0x0000000000087213 */ /* 0x000fca0000000000 */
[----:B------:R-:W-:Y:S02]  /*0bf0*/  IMAD.MOV R8, RZ, RZ, -R8 ;  /* 0x000000ffff087224 */ /* 0x000fe400078e0a08 */
[----:B0-----:R-:W0:Y:S02]  /*0c00*/  MUFU.RCP R4, R4 ;  /* 0x0000000400047308 */ /* 0x001e240000001000 */
[----:B0-----:R-:W-:Y:S01]  /*0c10*/  VIADD R2, R4, 0xffffffe ;  /* 0x0ffffffe04027836 */ /* 0x001fe20000000000 */
[----:B------:R-:W-:Y:S02]  /*0c20*/  IABS R4, R5 ;  /* 0x0000000500047213 */ /* 0x000fe40000000000 */
[----:B------:R-:W-:-:S03]  /*0c30*/  LOP3.LUT R5, R5, R0, RZ, 0x3c, !PT ;  /* 0x0000000005057212 */ /* 0x000fc600078e3cff */
[----:B------:R0:W1:Y:S01]  /*0c40*/  F2I.FTZ.U32.TRUNC.NTZ R3, R2 ;  /* 0x0000000200037305 */ /* 0x000062000021f000 */
[----:B------:R-:W-:Y:S01]  /*0c50*/  ISETP.GE.AND P2, PT, R5, RZ, PT ;  /* 0x000000ff0500720c */ /* 0x000fe20003f46270 */
[----:B0-----:R-:W-:Y:S01]  /*0c60*/  IMAD.MOV.U32 R2, RZ, RZ, RZ ;  /* 0x000000ffff027224 */ /* 0x001fe200078e00ff */
[----:B-1----:R-:W-:-:S05]  /*0c70*/  IADD3 R6, RZ, -R3, RZ ;  /* 0x80000003ff067210 */ /* 0x002fca0007ffe0ff */
[----:B------:R-:W-:-:S04]  /*0c80*/  IMAD R11, R6, R9, RZ ;  /* 0x00000009060b7224 */ /* 0x000fc800078e02ff */
[----:B------:R-:W-:-:S04]  /*0c90*/  IMAD.HI.U32 R3, R3, R11, R2 ;  /* 0x0000000b03037227 */ /* 0x000fc800078e0002 */
[----:B------:R-:W-:Y:S02]  /*0ca0*/  IMAD.MOV.U32 R2, RZ, RZ, R8 ;  /* 0x000000ffff027224 */ /* 0x000fe400078e0008 */
[----:B------:R-:W-:-:S04]  /*0cb0*/  IMAD.HI.U32 R3, R3, R4, RZ ;  /* 0x0000000403037227 */ /* 0x000fc800078e00ff */
[----:B------:R-:W-:-:S05]  /*0cc0*/  IMAD R2, R3, R2, R4 ;  /* 0x0000000203027224 */ /* 0x000fca00078e0204 */
[----:B------:R-:W-:-:S13]  /*0cd0*/  ISETP.GT.U32.AND P1, PT, R9, R2, PT ;  /* 0x000000020900720c */ /* 0x000fda0003f24070 */
[-C--:B------:R-:W-:Y:S01]  /*0ce0*/  @!P1 IADD3 R2, R2, -R9.reuse, RZ ;  /* 0x8000000902029210 */ /* 0x080fe20007ffe0ff */
[----:B------:R-:W-:Y:S01]  /*0cf0*/  @!P1 VIADD R3, R3, 0x1 ;  /* 0x0000000103039836 */ /* 0x000fe20000000000 */
[----:B------:R-:W-:Y:S02]  /*0d00*/  ISETP.NE.AND P1, PT, R0, RZ, PT ;  /* 0x000000ff0000720c */ /* 0x000fe40003f25270 */
[----:B------:R-:W-:-:S13]  /*0d10*/  ISETP.GE.U32.AND P0, PT, R2, R9, PT ;  /* 0x000000090200720c */ /* 0x000fda0003f06070 */
[----:B------:R-:W-:-:S04]  /*0d20*/  @P0 VIADD R3, R3, 0x1 ;  /* 0x0000000103030836 */ /* 0x000fc80000000000 */
[----:B------:R-:W-:Y:S01]  /*0d30*/  @!P2 IMAD.MOV R3, RZ, RZ, -R3 ;  /* 0x000000ffff03a224 */ /* 0x000fe200078e0a03 */
[----:B------:R-:W-:-:S04]  /*0d40*/  @!P1 LOP3.LUT R3, RZ, R0, RZ, 0x33, !PT ;  /* 0x00000000ff039212 */ /* 0x000fc800078e33ff */
[----:B------:R-:W-:-:S07]  /*0d50*/  MOV R0, R3 ;  /* 0x0000000300007202 */ /* 0x000fce0000000f00 */
.L_x_11:
[----:B------:R-:W0:Y:S01]  /*0d60*/  S2R R3, SR_TID.X ;  /* 0x0000000000037919 */ /* 0x000e220000002100 */
[-C--:B------:R-:W-:Y:S01]  /*0d70*/  IMAD R2, R7, R0.reuse, RZ ;  /* 0x0000000007027224 */ /* 0x080fe200078e02ff */
[----:B------:R-:W-:Y:S02]  /*0d80*/  PLOP3.LUT P0, PT, PT, PT, PT, 0x80, 0x0 ;  /* 0x000000000000781c */ /* 0x000fe40003f0f070 */
[----:B------:R-:W-:Y:S02]  /*0d90*/  CS2R R86, SRZ ;  /* 0x0000000000567805 */ /* 0x000fe4000001ff00 */
[----:B------:R-:W-:Y:S02]  /*0da0*/  CS2R R84, SRZ ;  /* 0x0000000000547805 */ /* 0x000fe4000001ff00 */
[----:B------:R-:W-:Y:S02]  /*0db0*/  CS2R R82, SRZ ;  /* 0x0000000000527805 */ /* 0x000fe4000001ff00 */
[----:B------:R-:W-:Y:S01]  /*0dc0*/  VIADDMNMX R17, R2, R0, R17, PT ;  /* 0x0000000002117246 */ /* 0x000fe20003800111 */
[----:B------:R-:W-:Y:S01]  /*0dd0*/  IMAD.MOV.U32 R0, RZ, RZ, RZ ;  /* 0x000000ffff007224 */ /* 0x000fe200078e00ff */
[----:B------:R-:W-:-:S02]  /*0de0*/  CS2R R80, SRZ ;  /* 0x0000000000507805 */ /* 0x000fc4000001ff00 */
[----:B------:R-:W-:Y:S02]  /*0df0*/  CS2R R78, SRZ ;  /* 0x00000000004e7805 */ /* 0x000fe4000001ff00 */
[----:B------:R-:W-:Y:S02]  /*0e00*/  ISETP.GT.AND P1, PT, R17, R2, PT ;  /* 0x000000021100720c */ /* 0x000fe40003f24270 */
[----:B------:R-:W-:Y:S02]  /*0e10*/  CS2R R76, SRZ ;  /* 0x00000000004c7805 */ /* 0x000fe4000001ff00 */
[----:B------:R-:W-:Y:S02]  /*0e20*/  CS2R R74, SRZ ;  /* 0x00000000004a7805 */ /* 0x000fe4000001ff00 */
[----:B------:R-:W-:Y:S02]  /*0e30*/  CS2R R72, SRZ ;  /* 0x0000000000487805 */ /* 0x000fe4000001ff00 */
[----:B------:R-:W-:-:S02]  /*0e40*/  CS2R R70, SRZ ;  /* 0x0000000000467805 */ /* 0x000fc4000001ff00 */
[----:B------:R-:W-:Y:S02]  /*0e50*/  CS2R R68, SRZ ;  /* 0x0000000000447805 */ /* 0x000fe4000001ff00 */
[----:B------:R-:W-:Y:S02]  /*0e60*/  CS2R R66, SRZ ;  /* 0x0000000000427805 */ /* 0x000fe4000001ff00 */
        /* <DEDUP_REMOVED lines=14> */
[----:B------:R-:W-:Y:S01]  /*0f50*/  CS2R R36, SRZ ;  /* 0x0000000000247805 */ /* 0x000fe2000001ff00 */
[----:B0-----:R-:W-:Y:S01]  /*0f60*/  VIADD R19, R3, 0xffffff80 ;  /* 0xffffff8003137836 */ /* 0x001fe20000000000 */
[----:B------:R-:W-:Y:S01]  /*0f70*/  CS2R R34, SRZ ;  /* 0x0000000000227805 */ /* 0x000fe2000001ff00 */
[----:B------:R-:W-:Y:S01]  /*0f80*/  IMAD.MOV.U32 R3, RZ, RZ, RZ ;  /* 0x000000ffff037224 */ /* 0x000fe200078e00ff */
[----:B------:R-:W-:-:S02]  /*0f90*/  CS2R R32, SRZ ;  /* 0x0000000000207805 */ /* 0x000fc4000001ff00 */
[----:B------:R-:W-:Y:S02]  /*0fa0*/  CS2R R30, SRZ ;  /* 0x00000000001e7805 */ /* 0x000fe4000001ff00 */
[----:B------:R-:W-:Y:S02]  /*0fb0*/  CS2R R28, SRZ ;  /* 0x00000000001c7805 */ /* 0x000fe4000001ff00 */
[----:B------:R-:W-:Y:S02]  /*0fc0*/  CS2R R26, SRZ ;  /* 0x00000000001a7805 */ /* 0x000fe4000001ff00 */
[----:B------:R-:W-:Y:S01]  /*0fd0*/  CS2R R24, SRZ ;  /* 0x0000000000187805 */ /* 0x000fe2000001ff00 */
[----:B------:R-:W-:Y:S06]  /*0fe0*/  @!P1 BRA `(.L_x_12) ;  /* 0x0000006400e49947 */ /* 0x000fec0003800000 */
[----:B------:R-:W-:Y:S01]  /*0ff0*/  SHF.R.S32.HI R0, RZ, 0x1f, R19 ;  /* 0x0000001fff007819 */ /* 0x000fe20000011413 */
[----:B------:R-:W0:Y:S01]  /*1000*/  S2UR UR6, SR_CgaCtaId ;  /* 0x00000000000679c3 */ /* 0x000e220000008800 */
[----:B------:R-:W-:Y:S02]  /*1010*/  UMOV UR36, 0x400 ;  /* 0x0000040000247882 */ /* 0x000fe40000000000 */
[----:B------:R-:W-:-:S04]  /*1020*/  LEA.HI R22, R0, R19, RZ, 0x7 ;  /* 0x0000001300167211 */ /* 0x000fc800078f38ff */
[----:B------:R-:W-:-:S06]  /*1030*/  SHF.R.S32.HI R0, RZ, 0x7, R22 ;  /* 0x00000007ff007819 */ /* 0x000fcc0000011416 */
[----:B------:R-:W1:Y:S01]  /*1040*/  SHFL.IDX PT, R0, R0, RZ, 0x1f ;  /* 0x00001fff00007589 */ /* 0x000e6200000e0000 */
[----:B0-----:R-:W-:-:S04]  /*1050*/  ULEA UR36, UR6, UR36, 0x18 ;  /* 0x0000002406247291 */ /* 0x001fc8000f8ec03f */
[----:B------:R-:W-:-:S04]  /*1060*/  UIADD3 UR6, UR36, 0x10400, URZ ;  /* 0x0001040024067890 */ /* 0x000fc8000fffe03f */
[----:B------:R-:W-:Y:S01]  /*1070*/  ULOP3.LUT UP0, URZ, UR6, 0x3ff, URZ, 0xc0, !UPT ;  /* 0x000003ff063f7892 */ /* 0x000fe2000f80c03f */
[----:B-1----:R-:W-:-:S05]  /*1080*/  R2UR UR4, R0 ;  /* 0x00000000000472ca */ /* 0x002fca00000e0000 */
[----:B------:R-:W-:-:S08]  /*1090*/  PLOP3.LUT P0, PT, PT, PT, UP0, 0x80, 0x0 ;  /* 0x000000000000781c */ /* 0x000fd00003f0f008 */
[----:B------:R-:W-:-:S04]  /*10a0*/  ULEA.HI UR5, UR4, UR4, URZ, 0x1 ;  /* 0x0000000404057291 */ /* 0x000fc8000f8f083f */
[----:B------:R-:W-:-:S04]  /*10b0*/  ULOP3.LUT UR5, UR5, 0x1e, URZ, 0xc0, !UPT ;  /* 0x0000001e05057892 */ /* 0x000fc8000f8ec03f */
[----:B------:R-:W-:-:S04]  /*10c0*/  UIADD3 UR5, UR4, -UR5, URZ ;  /* 0x8000000504057290 */ /* 0x000fc8000fffe03f */
[----:B------:R-:W-:-:S04]  /*10d0*/  ULEA UR5, UR5, UR6, 0xd ;  /* 0x0000000605057291 */ /* 0x000fc8000f8e683f */
[----:B------:R-:W-:-:S04]  /*10e0*/  USHF.R.U32.HI UR5, URZ, 0x4, UR5 ;  /* 0x000000043f057899 */ /* 0x000fc80008011605 */
[----:B------:R-:W-:Y:S01]  /*10f0*/  ULOP3.LUT UR37, UR5, 0x3fff, URZ, 0xc0, !UPT ;  /* 0x00003fff05257892 */ /* 0x000fe2000f8ec03f */
[----:B------:R-:W-:Y:S11]  /*1100*/  @!P0 BRA `(.L_x_13) ;  /* 0x0000000000408947 */ /* 0x000ff60003800000 */
[----:B------:R-:W-:Y:S01]  /*1110*/  MOV R0, 0x0 ;  /* 0x0000000000007802 */ /* 0x000fe20000000f00 */
[----:B------:R-:W-:Y:S01]  /*1120*/  ULDC.64 UR4, c[0x4][0x118] ;  /* 0x0100460000047ab9 */ /* 0x000fe20000000a00 */
[----:B------:R-:W-:Y:S01]  /*1130*/  ULDC.64 UR6, c[0x4][0x98] ;  /* 0x0100260000067ab9 */ /* 0x000fe20000000a00 */
[----:B------:R-:W-:Y:S01]  /*1140*/  MOV R4, UR4 ;  /* 0x0000000400047c02 */ /* 0x000fe20008000f00 */
[----:B------:R0:W1:Y:S01]  /*1150*/  LDC.64 R14, c[0x4][R0] ;  /* 0x01000000000e7b82 */ /* 0x0000620000000a00 */
[----:B------:R-:W-:Y:S01]  /*1160*/  IMAD.U32 R5, RZ, RZ, UR5 ;  /* 0x00000005ff057e24 */ /* 0x000fe2000f8e00ff */
[----:B------:R-:W-:Y:S01]  /*1170*/  ULDC.64 UR4, c[0x4][0x120] ;  /* 0x0100480000047ab9 */ /* 0x000fe20000000a00 */
[----:B------:R-:W-:Y:S01]  /*1180*/  MOV R10, UR6 ;  /* 0x00000006000a7c02 */ /* 0x000fe20008000f00 */
[----:B------:R-:W-:Y:S01]  /*1190*/  IMAD.U32 R6, RZ, RZ, UR4 ;  /* 0x00000004ff067e24 */ /* 0x000fe2000f8e00ff */
[----:B------:R-:W-:Y:S01]  /*11a0*/  MOV R13, RZ ;  /* 0x000000ff000d7202 */ /* 0x000fe20000000f00 */
[----:B------:R-:W-:-:S02]  /*11b0*/  IMAD.U32 R7, RZ, RZ, UR5 ;  /* 0x00000005ff077e24 */ /* 0x000fc4000f8e00ff */
[----:B------:R-:W-:Y:S02]  /*11c0*/  IMAD.U32 R11, RZ, RZ, UR7 ;  /* 0x00000007ff0b7e24 */ /* 0x000fe4000f8e00ff */
[----:B------:R-:W-:Y:S02]  /*11d0*/  IMAD.MOV.U32 R8, RZ, RZ, 0x70 ;  /* 0x00000070ff087424 */ /* 0x000fe400078e00ff */
[----:B0-----:R-:W-:-:S07]  /*11e0*/  IMAD.MOV.U32 R12, RZ, RZ, 0x1 ;  /* 0x00000001ff0c7424 */ /* 0x001fce00078e00ff */
[----:B------:R-:W-:-:S07]  /*11f0*/  LEPC R20, `(.L_x_13) ;  /* 0x000000001014794e */ /* 0x000fce0000000000 */
[----:B-1----:R-:W-:Y:S05]  /*1200*/  CALL.ABS.NOINC R14 ;  /* 0x000000000e007343 */ /* 0x002fea0003c00000 */
.L_x_13:
[----:B------:R-:W2:Y:S01]  /*1210*/  LDL.LU R20, [R1+0x14] ;  /* 0x0000140001147983 */ /* 0x000ea20000300800 */
[----:B------:R-:W-:-:S04]  /*1220*/  SHF.L.U32 R3, RZ, 0x1f, RZ ;  /* 0x0000001fff037819 */ /* 0x000fc800000006ff */
[----:B------:R-:W0:Y:S01]  /*1230*/  SYNCS.PHASECHK.TRANS64.TRYWAIT P1, [UR36+0x34800], R3 ;  /* 0x03480003ff0075a7 */ /* 0x000e220008020164 */
[----:B--2---:R-:W-:-:S04]  /*1240*/  LOP3.LUT R0, R20, 0x1, RZ, 0xfc, !PT ;  /* 0x0000000114007812 */ /* 0x004fc800078efcff */
[----:B------:R-:W-:Y:S01]  /*1250*/  ISETP.NE.AND P0, PT, R0, 0x3, PT ;  /* 0x000000030000780c */ /* 0x000fe20003f05270 */
[----:B0-----:R-:W-:-:S12]  /*1260*/  @!P1 BRA `(.L_x_14) ;  /* 0x000000b800d09947 */ /* 0x001fd80003800000 */
.L_x_121:
[----:B------:R-:W-:Y:S05]  /*1270*/  @!P0 BRA `(.L_x_15) ;  /* 0x0000000000048947 */ /* 0x000fea0003800000 */
[----:B------:R-:W-:Y:S01]  /*1280*/  BPT.TRAP 0x1 ;  /* 0x000000040000795c */ /* 0x000fe20000300000 */
.L_x_15:
[----:B------:R1:W2:Y:S01]  /*1290*/  SYNCS.PHASECHK.TRANS64.TRYWAIT P2, [UR36+0x34830], R3 ;  /* 0x03483003ff0075a7 */ /* 0x0002a20008040164 */
[----:B------:R-:W-:Y:S05]  /*12a0*/  @!P0 BRA `(.L_x_16) ;  /* 0x0000000000048947 */ /* 0x000fea0003800000 */
[----:B------:R-:W-:Y:S01]  /*12b0*/  BPT.TRAP 0x1 ;  /* 0x000000040000795c */ /* 0x000fe20000300000 */
.L_x_16:
[----:B0-----:R-:W0:Y:S01]  /*12c0*/  S2R R0, SR_TID.X ;  /* 0x0000000000007919 */ /* 0x001e220000002100 */
[----:B------:R-:W-:Y:S01]  /*12d0*/  IMAD.U32 R4, RZ, RZ, UR37 ;  /* 0x00000025ff047e24 */ /* 0x000fe2000f8e00ff */
[----:B0-----:R-:W-:-:S04]  /*12e0*/  LOP3.LUT R0, R0, 0x7f, RZ, 0xc0, !PT ;  /* 0x0000007f00007812 */ /* 0x001fc800078ec0ff */
[----:B------:R-:W-:Y:S01]  /*12f0*/  ISETP.NE.AND P1, PT, R0, RZ, PT ;  /* 0x000000ff0000720c */ /* 0x000fe20003f25270 */
[----:B--2---:R-:W-:-:S12]  /*1300*/  @P2 BRA `(.L_x_17) ;  /* 0x0000000000082947 */ /* 0x004fd80003800000 */
[----:B------:R-:W0:Y:S02]  /*1310*/  SYNCS.PHASECHK.TRANS64.TRYWAIT P2, [UR36+0x34830], R3 ;  /* 0x03483003ff0075a7 */ /* 0x000e240008040164 */
[----:B0-----:R-:W-:Y:S05]  /*1320*/  @!P2 BRA `(.L_x_18) ;  /* 0x000000b800b8a947 */ /* 0x001fea0003800000 */
.L_x_17:
[----:B------:R-:W-:Y:S05]  /*1330*/  WARPSYNC.ALL ;  /* 0x0000000000007948 */ /* 0x000fea0003800000 */
[----:B0-----:R-:W-:Y:S01]  /*1340*/  IMAD.MOV.U32 R0, RZ, RZ, RZ ;  /* 0x000000ffff007224 */ /* 0x001fe200078e00ff */
[----:B------:R-:W-:Y:S01]  /*1350*/  LOP3.LUT R4, R4, 0x10000, RZ, 0xfc, !PT ;  /* 0x0001000004047812 */ /* 0x000fe200078efcff */
[----:B------:R-:W-:Y:S01]  /*1360*/  IMAD.MOV.U32 R151, RZ, RZ, RZ ;  /* 0x000000ffff977224 */ /* 0x000fe200078e00ff */
[----:B------:R-:W-:Y:S01]  /*1370*/  MOV R5, 0x40000040 ;  /* 0x4000004000057802 */ /* 0x000fe20000000f00 */
[----:B------:R-:W-:Y:S01]  /*1380*/  UIADD3 UR4, UR36, 0x1c400, URZ ;  /* 0x0001c40024047890 */ /* 0x000fe2000fffe03f */
[C---:B------:R-:W-:Y:S01]  /*1390*/  R2UR UR8, R4.reuse ;  /* 0x00000000040872ca */ /* 0x040fe200000e0000 */
[----:B------:R-:W-:Y:S01]  /*13a0*/  WARPGROUP.ARRIVE ;  /* 0x00000000000079c5 */ /* 0x000fe20000000000 */
[----:B------:R-:W-:Y:S01]  /*13b0*/  R2UR UR9, R5 ;  /* 0x00000000050972ca */ /* 0x000fe200000e0000 */
[----:B------:R-:W-:Y:S01]  /*13c0*/  USHF.R.U32.HI UR4, URZ, 0x4, UR4 ;  /* 0x000000043f047899 */ /* 0x000fe20008011604 */
[----:B------:R-:W-:Y:S01]  /*13d0*/  R2UR UR6, R4 ;  /* 0x00000000040672ca */ /* 0x000fe200000e0000 */
[----:B------:R-:W-:Y:S01]  /*13e0*/  UMOV UR11, 0x40000040 ;  /* 0x40000040000b7882 */ /* 0x000fe20000000000 */
[----:B------:R-:W-:Y:S01]  /*13f0*/  UMOV UR5, 0x40000040 ;  /* 0x4000004000057882 */ /* 0x000fe20000000000 */
[----:B------:R-:W-:Y:S01]  /*1400*/  ULOP3.LUT UR4, UR4, 0x3fff, URZ, 0xc0, !UPT ;  /* 0x00003fff04047892 */ /* 0x000fe2000f8ec03f */
[----:B------:R-:W-:Y:S01]  /*1410*/  LOP3.LUT R22, R22, 0xffffff80, RZ, 0xc0, !PT ;  /* 0xffffff8016167812 */ /* 0x000fe200078ec0ff */
[----:B------:R-:W-:Y:S01]  /*1420*/  UMOV UR13, 0x40000040 ;  /* 0x40000040000d7882 */ /* 0x000fe20000000000 */
[----:B------:R-:W-:Y:S01]  /*1430*/  UMOV UR15, 0x40000040 ;  /* 0x40000040000f7882 */ /* 0x000fe20000000000 */
[----:B------:R-:W-:Y:S01]  /*1440*/  ULOP3.LUT UR38, UR4, 0x10000, URZ, 0xfc, !UPT ;  /* 0x0001000004267892 */ /* 0x000fe2000f8efc3f */
[----:B------:R-:W-:Y:S01]  /*1450*/  IMAD.MOV.U32 R10, RZ, RZ, -0x2 ;  /* 0xfffffffeff0a7424 */ /* 0x000fe200078e00ff */
[----:B------:R-:W-:Y:S01]  /*1460*/  UMOV UR17, 0x40000040 ;  /* 0x4000004000117882 */ /* 0x000fe20000000000 */
[----:B------:R-:W-:Y:S01]  /*1470*/  UMOV UR19, 0x40000040 ;  /* 0x4000004000137882 */ /* 0x000fe20000000000 */
[----:B------:R-:W-:Y:S01]  /*1480*/  UIADD3 UR14, UR38, 0x6, URZ ;  /* 0x00000006260e7890 */ /* 0x000fe2000fffe03f */
[----:B------:R-:W-:Y:S01]  /*1490*/  IMAD.IADD R22, R19, 0x1, -R22 ;  /* 0x0000000113167824 */ /* 0x000fe200078e0a16 */
[----:B------:R-:W-:Y:S01]  /*14a0*/  UIADD3 UR4, UR6, 0x2, URZ ;  /* 0x0000000206047890 */ /* 0x000fe2000fffe03f */
[----:B------:R-:W-:Y:S01]  /*14b0*/  P2R R11, PR, RZ, 0x1 ;  /* 0x00000001ff0b7803 */ /* 0x000fe20000000000 */
[----:B------:R-:W-:Y:S01]  /*14c0*/  UMOV UR10, UR38 ;  /* 0x00000026000a7c82 */ /* 0x000fe20008000000 */
[----:B------:R-:W-:Y:S01]  /*14d0*/  UIADD3 UR12, UR6, 0x6, URZ ;  /* 0x00000006060c7890 */ /* 0x000fe2000fffe03f */
[----:B------:R-:W-:Y:S01]  /*14e0*/  HGMMA.64x128x16.F32 R24, gdesc[UR8], RZ, !UPT, gsb0 ;  /* 0x01e00000081879f0 */ /* 0x000fe2000c0008ff */
[----:B------:R-:W-:Y:S01]  /*14f0*/  UIADD3 UR10, UR38, 0x2, URZ ;  /* 0x00000002260a7890 */ /* 0x000fe2000fffe03f */
[----:B------:R-:W-:Y:S01]  /*1500*/  SHF.R.S32.HI R7, RZ, 0x1f, R22 ;  /* 0x0000001fff077819 */ /* 0x000fe20000011416 */
[----:B------:R-:W-:Y:S01]  /*1510*/  UMOV UR8, UR4 ;  /* 0x0000000400087c82 */ /* 0x000fe20008000000 */
[----:B------:R-:W-:Y:S01]  /*1520*/  UMOV UR9, UR5 ;  /* 0x0000000500097c82 */ /* 0x000fe20008000000 */
[----:B------:R-:W-:Y:S01]  /*1530*/  UMOV UR11, 0x40000040 ;  /* 0x40000040000b7882 */ /* 0x000fe20000000000 */
[----:B------:R-:W-:Y:S01]  /*1540*/  UIADD3 UR16, UR6, 0x400, URZ ;  /* 0x0000040006107890 */ /* 0x000fe2000fffe03f */
[----:B------:R-:W-:Y:S01]  /*1550*/  LEA.HI R7, R7, R22, RZ, 0x2 ;  /* 0x0000001607077211 */ /* 0x000fe200078f10ff */
[----:B------:R-:W-:Y:S01]  /*1560*/  UIADD3 UR18, UR38, 0x400, URZ ;  /* 0x0000040026127890 */ /* 0x000fe2000fffe03f */
[----:B------:R-:W-:Y:S01]  /*1570*/  MOV R150, R151 ;  /* 0x0000009700967202 */ /* 0x000fe20000000f00 */
[----:B------:R-:W-:Y:S01]  /*1580*/  UIADD3 UR20, UR6, 0x402, URZ ;  /* 0x0000040206147890 */ /* 0x000fe2000fffe03f */
[----:B------:R-:W-:Y:S01]  /*1590*/  LOP3.LUT R7, R7, 0x7ffffffc, RZ, 0xc0, !PT ;  /* 0x7ffffffc07077812 */ /* 0x000fe200078ec0ff */
[----:B------:R-:W-:Y:S01]  /*15a0*/  UIADD3 UR22, UR38, 0x402, URZ ;  /* 0x0000040226167890 */ /* 0x000fe2000fffe03f */
[----:B------:R-:W-:Y:S01]  /*15b0*/  IMAD.MOV.U32 R149, RZ, RZ, R151 ;  /* 0x000000ffff957224 */ /* 0x000fe200078e0097 */
[----:B------:R-:W-:Y:S01]  /*15c0*/  UMOV UR21, 0x40000040 ;  /* 0x4000004000157882 */ /* 0x000fe20000000000 */
[----:B------:R-:W-:Y:S01]  /*15d0*/  UMOV UR23, 0x40000040 ;  /* 0x4000004000177882 */ /* 0x000fe20000000000 */
[----:B------:R-:W-:Y:S01]  /*15e0*/  UIADD3 UR24, UR6, 0x404, URZ ;  /* 0x0000040406187890 */ /* 0x000fe2000fffe03f */
[----:B------:R-:W-:Y:S01]  /*15f0*/  IMAD.IADD R7, R22, 0x1, -R7 ;  /* 0x0000000116077824 */ /* 0x000fe200078e0a07 */
[----:B------:R-:W-:Y:S01]  /*1600*/  UIADD3 UR26, UR38, 0x404, URZ ;  /* 0x00000404261a7890 */ /* 0x000fe2000fffe03f */
[--C-:B------:R-:W-:Y:S01]  /*1610*/  IMAD.MOV.U32 R148, RZ, RZ, R151.reuse ;  /* 0x000000ffff947224 */ /* 0x100fe200078e0097 */
[----:B------:R-:W-:Y:S01]  /*1620*/  UMOV UR25, 0x40000040 ;  /* 0x4000004000197882 */ /* 0x000fe20000000000 */
[----:B------:R-:W-:Y:S01]  /*1630*/  UMOV UR27, 0x40000040 ;  /* 0x40000040001b7882 */ /* 0x000fe20000000000 */
[----:B------:R-:W-:Y:S01]  /*1640*/  UIADD3 UR28, UR6, 0x406, URZ ;  /* 0x00000406061c7890 */ /* 0x000fe2000fffe03f */
[----:B------:R-:W-:Y:S01]  /*1650*/  IMAD R7, R7, R10, 0x80 ;  /* 0x0000008007077424 */ /* 0x000fe200078e020a */
[----:B------:R-:W-:Y:S01]  /*1660*/  UIADD3 UR30, UR38, 0x406, URZ ;  /* 0x00000406261e7890 */ /* 0x000fe2000fffe03f */
[--C-:B------:R-:W-:Y:S01]  /*1670*/  IMAD.MOV.U32 R147, RZ, RZ, R151.reuse ;  /* 0x000000ffff937224 */ /* 0x100fe200078e0097 */
[----:B------:R-:W-:Y:S01]  /*1680*/  UMOV UR29, 0x40000040 ;  /* 0x40000040001d7882 */ /* 0x000fe20000000000 */
[----:B------:R-:W-:Y:S01]  /*1690*/  UMOV UR31, 0x40000040 ;  /* 0x40000040001f7882 */ /* 0x000fe20000000000 */
[----:B------:R-:W-:Y:S01]  /*16a0*/  UIADD3 UR32, UR6, 0x800, URZ ;  /* 0x0000080006207890 */ /* 0x000fe2000fffe03f */
[----:B------:R-:W-:Y:S01]  /*16b0*/  IADD3 R18, R18, R7, RZ ;  /* 0x0000000712127210 */ /* 0x000fe20007ffe0ff */
[----:B------:R-:W-:Y:S01]  /*16c0*/  UIADD3 UR34, UR38, 0x800, URZ ;  /* 0x0000080026227890 */ /* 0x000fe2000fffe03f */
[----:B------:R-:W-:Y:S01]  /*16d0*/  MOV R146, R151 ;  /* 0x0000009700927202 */ /* 0x000fe20000000f00 */
[----:B------:R-:W-:Y:S01]  /*16e0*/  UMOV UR33, 0x40000040 ;  /* 0x4000004000217882 */ /* 0x000fe20000000000 */
[----:B------:R-:W-:Y:S01]  /*16f0*/  UMOV UR35, 0x40000040 ;  /* 0x4000004000237882 */ /* 0x000fe20000000000 */
[----:B------:R-:W-:Y:S01]  /*1700*/  UIADD3 UR44, UR6, 0x802, URZ ;  /* 0x00000802062c7890 */ /* 0x000fe2000fffe03f */
[----:B------:R-:W-:Y:S01]  /*1710*/  IMAD R7, R17, -0x80, R18 ;  /* 0xffffff8011077824 */ /* 0x000fe200078e0212 */
[----:B------:R-:W-:Y:S01]  /*1720*/  UIADD3 UR46, UR38, 0x802, URZ ;  /* 0x00000802262e7890 */ /* 0x000fe2000fffe03f */
[--C-:B------:R-:W-:Y:S01]  /*1730*/  IMAD.MOV.U32 R145, RZ, RZ, R151.reuse ;  /* 0x000000ffff917224 */ /* 0x100fe200078e0097 */
[----:B------:R-:W-:Y:S01]  /*1740*/  UMOV UR45, 0x40000040 ;  /* 0x40000040002d7882 */ /* 0x000fe20000000000 */
[----:B------:R-:W-:Y:S01]  /*1750*/  UMOV UR47, 0x40000040 ;  /* 0x40000040002f7882 */ /* 0x000fe20000000000 */
[----:B------:R-:W-:Y:S01]  /*1760*/  UIADD3 UR48, UR6, 0x804, URZ ;  /* 0x0000080406307890 */ /* 0x000fe2000fffe03f */
[C---:B------:R-:W-:Y:S01]  /*1770*/  ISETP.GT.AND P2, PT, R7.reuse, RZ, PT ;  /* 0x000000ff0700720c */ /* 0x040fe20003f44270 */
[----:B------:R-:W-:Y:S01]  /*1780*/  UIADD3 UR50, UR38, 0x804, URZ ;  /* 0x0000080426327890 */ /* 0x000fe2000fffe03f */
[C---:B------:R-:W-:Y:S01]  /*1790*/  ISETP.GT.AND P3, PT, R7.reuse, 0x1, PT ;  /* 0x000000010700780c */ /* 0x040fe20003f64270 */
[----:B------:R-:W-:Y:S01]  /*17a0*/  UMOV UR49, 0x40000040 ;  /* 0x4000004000317882 */ /* 0x000fe20000000000 */
[----:B------:R-:W-:Y:S01]  /*17b0*/  UMOV UR51, 0x40000040 ;  /* 0x4000004000337882 */ /* 0x000fe20000000000 */
[----:B------:R-:W-:Y:S01]  /*17c0*/  UIADD3 UR52, UR6, 0x806, URZ ;  /* 0x0000080606347890 */ /* 0x000fe2000fffe03f */
[C---:B------:R-:W-:Y:S01]  /*17d0*/  ISETP.GT.AND P6, PT, R7.reuse, 0x8, PT ;  /* 0x000000080700780c */ /* 0x040fe20003fc4270 */
[----:B------:R-:W-:Y:S01]  /*17e0*/  UIADD3 UR54, UR38, 0x806, URZ ;  /* 0x0000080626367890 */ /* 0x000fe2000fffe03f */
[C---:B------:R-:W-:Y:S01]  /*17f0*/  ISETP.GT.AND P5, PT, R7.reuse, 0x9, PT ;  /* 0x000000090700780c */ /* 0x040fe20003fa4270 */
[----:B------:R-:W-:Y:S01]  /*1800*/  UMOV UR53, 0x40000040 ;  /* 0x4000004000357882 */ /* 0x000fe20000000000 */
[----:B------:R-:W-:Y:S01]  /*1810*/  UMOV UR55, 0x40000040 ;  /* 0x4000004000377882 */ /* 0x000fe20000000000 */
[----:B------:R-:W-:Y:S01]  /*1820*/  ISETP.GT.AND P4, PT, R7, 0x10, PT ;  /* 0x000000100700780c */ /* 0x000fe20003f84270 */
[----:B------:R-:W-:Y:S01]  /*1830*/  ULDC UR7, c[0x0][0x988] ;  /* 0x0002620000077ab9 */ /* 0x000fe20000000800 */
[----:B------:R-:W-:-:S02]  /*1840*/  IMAD.MOV.U32 R143, RZ, RZ, R151 ;  /* 0x000000ffff8f7224 */ /* 0x000fc400078e0097 */
[--C-:B------:R-:W-:Y:S02]  /*1850*/  IMAD.MOV.U32 R141, RZ, RZ, R151.reuse ;  /* 0x000000ffff8d7224 */ /* 0x100fe400078e0097 */
[--C-:B------:R-:W-:Y:S02]  /*1860*/  IMAD.MOV.U32 R139, RZ, RZ, R151.reuse ;  /* 0x000000ffff8b7224 */ /* 0x100fe400078e0097 */
[--C-:B------:R-:W-:Y:S02]  /*1870*/  IMAD.MOV.U32 R137, RZ, RZ, R151.reuse ;  /* 0x000000ffff897224 */ /* 0x100fe400078e0097 */
[--C-:B------:R-:W-:Y:S02]  /*1880*/  IMAD.MOV.U32 R135, RZ, RZ, R151.reuse ;  /* 0x000000ffff877224 */ /* 0x100fe400078e0097 */
[--C-:B------:R-:W-:Y:S02]  /*1890*/  IMAD.MOV.U32 R133, RZ, RZ, R151.reuse ;  /* 0x000000ffff857224 */ /* 0x100fe400078e0097 */
        /* <DEDUP_REMOVED lines=21> */
[----:B------:R-:W-:Y:S01]  /*19f0*/  IMAD.MOV.U32 R89, RZ, RZ, R151 ;  /* 0x000000ffff597224 */ /* 0x000fe200078e0097 */
[----:B------:R-:W-:Y:S02]  /*1a00*/  WARPGROUP.DEPBAR.LE gsb0, 0x0 ;  /* 0x00008000000079c5 */ /* 0x000fe40000010000 */
[----:B------:R-:W-:-:S06]  /*1a10*/  WARPGROUP.ARRIVE ;  /* 0x00000000000079c5 */ /* 0x000fcc0000000000 */
[----:B------:R-:W-:Y:S01]  /*1a20*/  HGMMA.64x128x16.F32 R24, gdesc[UR8], R24, gsb0 ;  /* 0x01e00000081879f0 */ /* 0x000fe20008000818 */
[----:B------:R-:W-:Y:S02]  /*1a30*/  UIADD3 UR8, UR6, 0x4, URZ ;  /* 0x0000000406087890 */ /* 0x000fe4000fffe03f */
[----:B------:R-:W-:Y:S01]  /*1a40*/  UIADD3 UR10, UR38, 0x4, URZ ;  /* 0x00000004260a7890 */ /* 0x000fe2000fffe03f */
[----:B------:R-:W-:Y:S01]  /*1a50*/  UMOV UR9, 0x40000040 ;  /* 0x4000004000097882 */ /* 0x000fe20000000000 */
[----:B------:R-:W-:Y:S01]  /*1a60*/  UMOV UR11, 0x40000040 ;  /* 0x40000040000b7882 */ /* 0x000fe20000000000 */
[----:B------:R-:W-:Y:S01]  /*1a70*/  ULDC UR6, c[0x0][0x9d8] ;  /* 0x0002760000067ab9 */ /* 0x000fe20000000800 */
[----:B------:R-:W-:Y:S02]  /*1a80*/  WARPGROUP.DEPBAR.LE gsb0, 0x0 ;  /* 0x00008000000079c5 */ /* 0x000fe40000010000 */
[----:B------:R-:W-:-:S06]  /*1a90*/  WARPGROUP.ARRIVE ;  /* 0x00000000000079c5 */ /* 0x000fcc0000000000 */
[----:B------:R-:W-:Y:S03]  /*1aa0*/  HGMMA.64x128x16.F32 R24, gdesc[UR8], R24, gsb0 ;  /* 0x01e00000081879f0 */ /* 0x000fe60008000818 */
[----:B------:R-:W-:Y:S02]  /*1ab0*/  WARPGROUP.DEPBAR.LE gsb0, 0x0 ;  /* 0x00008000000079c5 */ /* 0x000fe40000010000 */
[----:B------:R-:W-:-:S07]  /*1ac0*/  WARPGROUP.ARRIVE ;  /* 0x00000000000079c5 */ /* 0x000fce0000000000 */
        /* <DEDUP_REMOVED lines=26> */
[----:B------:R-:W-:Y:S01]  /*1c70*/  FMUL.FTZ R26, R26, UR6 ;  /* 0x000000061a1a7c20 */ /* 0x000fe20008410000 */
[----:B------:R-:W-:Y:S01]  /*1c80*/  FMUL.FTZ R27, R27, UR6 ;  /* 0x000000061b1b7c20 */ /* 0x000fe20008410000 */
[----:B------:R-:W-:Y:S01]  /*1c90*/  FMUL.FTZ R30, R30, UR6 ;  /* 0x000000061e1e7c20 */ /* 0x000fe20008410000 */
[----:B------:R-:W-:Y:S01]  /*1ca0*/  FMUL.FTZ R31, R31, UR6 ;  /* 0x000000061f1f7c20 */ /* 0x000fe20008410000 */
[----:B------:R-:W-:Y:S01]  /*1cb0*/  FMUL.FTZ R34, R34, UR6 ;  /* 0x0000000622227c20 */ /* 0x000fe20008410000 */
[----:B------:R-:W-:Y:S01]  /*1cc0*/  FMUL.FTZ R24, R24, UR6 ;  /* 0x0000000618187c20 */ /* 0x000fe20008410000 */
[----:B------:R-:W0:Y:S01]  /*1cd0*/  MUFU.TANH R26, R26 ;  /* 0x0000001a001a7308 */ /* 0x000e220000002400 */
[----:B------:R-:W-:Y:S01]  /*1ce0*/  FMUL.FTZ R35, R35, UR6 ;  /* 0x0000000623237c20 */ /* 0x000fe20008410000 */
[----:B------:R-:W-:Y:S01]  /*1cf0*/  FMUL.FTZ R25, R25, UR6 ;  /* 0x0000000619197c20 */ /* 0x000fe20008410000 */
[----:B------:R-:W-:Y:S01]  /*1d00*/  FMUL.FTZ R38, R38, UR6 ;  /* 0x0000000626267c20 */ /* 0x000fe20008410000 */
[----:B------:R-:W-:Y:S01]  /*1d10*/  FMUL.FTZ R28, R28, UR6 ;  /* 0x000000061c1c7c20 */ /* 0x000fe20008410000 */
[----:B------:R-:W-:Y:S01]  /*1d20*/  FMUL.FTZ R39, R39, UR6 ;  /* 0x0000000627277c20 */ /* 0x000fe20008410000 */
[----:B------:R-:W-:Y:S01]  /*1d30*/  FMUL.FTZ R29, R29, UR6 ;  /* 0x000000061d1d7c20 */ /* 0x000fe20008410000 */
[----:B------:R-:W-:Y:S01]  /*1d40*/  FMUL.FTZ R32, R32, UR6 ;  /* 0x0000000620207c20 */ /* 0x000fe20008410000 */
[----:B------:R-:W2:Y:S01]  /*1d50*/  MUFU.TANH R27, R27 ;  /* 0x0000001b001b7308 */ /* 0x000ea20000002400 */
[----:B------:R-:W-:Y:S01]  /*1d60*/  FMUL.FTZ R42, R42, UR6 ;  /* 0x000000062a2a7c20 */ /* 0x000fe20008410000 */
[----:B------:R-:W-:Y:S01]  /*1d70*/  FMUL.FTZ R43, R43, UR6 ;  /* 0x000000062b2b7c20 */ /* 0x000fe20008410000 */
[----:B------:R-:W-:Y:S01]  /*1d80*/  FMUL.FTZ R33, R33, UR6 ;  /* 0x0000000621217c20 */ /* 0x000fe20008410000 */
[----:B------:R-:W-:Y:S01]  /*1d90*/  FMUL.FTZ R36, R36, UR6 ;  /* 0x0000000624247c20 */ /* 0x000fe20008410000 */
[----:B------:R-:W-:Y:S01]  /*1da0*/  FMUL.FTZ R46, R46, UR6 ;  /* 0x000000062e2e7c20 */ /* 0x000fe20008410000 */
[----:B------:R-:W-:Y:S01]  /*1db0*/  FMUL.FTZ R47, R47, UR6 ;  /* 0x000000062f2f7c20 */ /* 0x000fe20008410000 */
[----:B------:R-:W-:Y:S01]  /*1dc0*/  FMUL.FTZ R37, R37, UR6 ;  /* 0x0000000625257c20 */ /* 0x000fe20008410000 */
[----:B------:R-:W3:Y:S01]  /*1dd0*/  MUFU.TANH R30, R30 ;  /* 0x0000001e001e7308 */ /* 0x000ee20000002400 */
[----:B0-----:R-:W-:Y:S01]  /*1de0*/  FSEL R12, R26, -INF , P2 ;  /* 0xff8000001a0c7808 */ /* 0x001fe20001000000 */
[----:B------:R-:W-:Y:S01]  /*1df0*/  FMUL.FTZ R40, R40, UR6 ;  /* 0x0000000628287c20 */ /* 0x000fe20008410000 */
[----:B------:R-:W-:Y:S01]  /*1e00*/  FMUL.FTZ R50, R50, UR6 ;  /* 0x0000000632327c20 */ /* 0x000fe20008410000 */
[----:B------:R-:W-:Y:S01]  /*1e10*/  FMUL.FTZ R51, R51, UR6 ;  /* 0x0000000633337c20 */ /* 0x000fe20008410000 */
[----:B------:R-:W-:Y:S01]  /*1e20*/  FMUL.FTZ R41, R41, UR6 ;  /* 0x0000000629297c20 */ /* 0x000fe20008410000 */
[----:B------:R-:W-:Y:S01]  /*1e30*/  FMUL.FTZ R44, R44, UR6 ;  /* 0x000000062c2c7c20 */ /* 0x000fe20008410000 */
[----:B------:R-:W-:Y:S01]  /*1e40*/  FMUL.FTZ R54, R54, UR6 ;  /* 0x0000000636367c20 */ /* 0x000fe20008410000 */
[----:B------:R-:W0:Y:S01]  /*1e50*/  MUFU.TANH R31, R31 ;  /* 0x0000001f001f7308 */ /* 0x000e220000002400 */
[----:B--2---:R-:W-:Y:S01]  /*1e60*/  FSEL R27, R27, -INF , P3 ;  /* 0xff8000001b1b7808 */ /* 0x004fe20001800000 */
[----:B------:R-:W-:Y:S01]  /*1e70*/  FMUL.FTZ R45, R45, UR6 ;  /* 0x000000062d2d7c20 */ /* 0x000fe20008410000 */
[----:B------:R-:W-:Y:S01]  /*1e80*/  FMUL.FTZ R55, R55, UR6 ;  /* 0x0000000637377c20 */ /* 0x000fe20008410000 */
[----:B------:R-:W-:Y:S01]  /*1e90*/  FMUL.FTZ R48, R48, UR6 ;  /* 0x0000000630307c20 */ /* 0x000fe20008410000 */
[----:B------:R-:W-:Y:S01]  /*1ea0*/  FMNMX.FTZ R9, R12, R27, !PT ;  /* 0x0000001b0c097209 */ /* 0x000fe20007810000 */
[----:B------:R-:W-:Y:S01]  /*1eb0*/  FMUL.FTZ R58, R58, UR6 ;  /* 0x000000063a3a7c20 */ /* 0x000fe20008410000 */
[----:B------:R-:W-:Y:S01]  /*1ec0*/  FMUL.FTZ R49, R49, UR6 ;  /* 0x0000000631317c20 */ /* 0x000fe20008410000 */
[----:B------:R-:W2:Y:S01]  /*1ed0*/  MUFU.TANH R6, R24 ;  /* 0x0000001800067308 */ /* 0x000ea20000002400 */
[----:B---3--:R-:W-:Y:S01]  /*1ee0*/  FSEL R88, R30, -INF , P6 ;  /* 0xff8000001e587808 */ /* 0x008fe20003000000 */
[----:B------:R-:W-:Y:S01]  /*1ef0*/  FMUL.FTZ R59, R59, UR6 ;  /* 0x000000063b3b7c20 */ /* 0x000fe20008410000 */
[----:B------:R-:W-:Y:S01]  /*1f00*/  FMUL.FTZ R52, R52, UR6 ;  /* 0x0000000634347c20 */ /* 0x000fe20008410000 */
[----:B------:R-:W-:Y:S01]  /*1f10*/  FMUL.FTZ R62, R62, UR6 ;  /* 0x000000063e3e7c20 */ /* 0x000fe20008410000 */
[----:B------:R-:W-:Y:S01]  /*1f20*/  FMNMX.FTZ R9, R88, R9, !PT ;  /* 0x0000000958097209 */ /* 0x000fe20007810000 */
[----:B------:R-:W-:Y:S01]  /*1f30*/  FMUL.FTZ R53, R53, UR6 ;  /* 0x0000000635357c20 */ /* 0x000fe20008410000 */
[----:B------:R-:W-:Y:S01]  /*1f40*/  FMUL.FTZ R63, R63, UR6 ;  /* 0x000000063f3f7c20 */ /* 0x000fe20008410000 */
[----:B------:R-:W3:Y:S01]  /*1f50*/  MUFU.TANH R34, R34 ;  /* 0x0000002200227308 */ /* 0x000ee20000002400 */
[----:B0-----:R-:W-:Y:S01]  /*1f60*/  FSEL R90, R31, -INF , P5 ;  /* 0xff8000001f5a7808 */ /* 0x001fe20002800000 */
[----:B------:R-:W-:Y:S01]  /*1f70*/  FMUL.FTZ R56, R56, UR6 ;  /* 0x0000000638387c20 */ /* 0x000fe20008410000 */
[----:B------:R-:W-:Y:S01]  /*1f80*/  FMUL.FTZ R66, R66, UR6 ;  /* 0x0000000642427c20 */ /* 0x000fe20008410000 */
[----:B------:R-:W-:Y:S01]  /*1f90*/  FMUL.FTZ R57, R57, UR6 ;  /* 0x0000000639397c20 */ /* 0x000fe20008410000 */
[----:B------:R-:W-:Y:S01]  /*1fa0*/  FMNMX.FTZ R9, R90, R9, !PT ;  /* 0x000000095a097209 */ /* 0x000fe20007810000 */
[----:B------:R-:W-:Y:S01]  /*1fb0*/  FMUL.FTZ R67, R67, UR6 ;  /* 0x0000000643437c20 */ /* 0x000fe20008410000 */
[----:B------:R-:W-:Y:S01]  /*1fc0*/  FMUL.FTZ R60, R60, UR6 ;  /* 0x000000063c3c7c20 */ /* 0x000fe20008410000 */
[----:B-1----:R-:W0:Y:S01]  /*1fd0*/  MUFU.TANH R3, R25 ;  /* 0x0000001900037308 */ /* 0x002e220000002400 */
[----:B--2---:R-:W-:Y:S01]  /*1fe0*/  FSEL R6, R6, -INF , P2 ;  /* 0xff80000006067808 */ /* 0x004fe20001000000 */
[----:B------:R-:W-:Y:S01]  /*1ff0*/  FMUL.FTZ R70, R70, UR6 ;  /* 0x0000000646467c20 */ /* 0x000fe20008410000 */
[----:B------:R-:W-:Y:S01]  /*2000*/  ISETP.GT.AND P2, PT, R7, 0x11, PT ;  /* 0x000000110700780c */ /* 0x000fe20003f44270 */
[----:B------:R-:W-:Y:S01]  /*2010*/  FMUL.FTZ R61, R61, UR6 ;  /* 0x000000063d3d7c20 */ /* 0x000fe20008410000 */
[----:B------:R-:W-:Y:S01]  /*2020*/  FMUL.FTZ R71, R71, UR6 ;  /* 0x0000000647477c20 */ /* 0x000fe20008410000 */
[----:B------:R-:W-:Y:S01]  /*2030*/  FMUL.FTZ R65, R65, UR6 ;  /* 0x0000000641417c20 */ /* 0x000fe20008410000 */
[----:B------:R-:W-:Y:S01]  /*2040*/  FMUL.FTZ R74, R74, UR6 ;  /* 0x000000064a4a7c20 */ /* 0x000fe20008410000 */
[----:B------:R-:W1:Y:S01]  /*2050*/  MUFU.TANH R35, R35 ;  /* 0x0000002300237308 */ /* 0x000e620000002400 */
[----:B---3--:R-:W-:Y:S01]  /*2060*/  FSEL R92, R34, -INF , P4 ;  /* 0xff800000225c7808 */ /* 0x008fe20002000000 */
[----:B------:R-:W-:Y:S01]  /*2070*/  FMUL.FTZ R64, R64, UR6 ;  /* 0x0000000640407c20 */ /* 0x000fe20008410000 */
[----:B------:R-:W-:Y:S01]  /*2080*/  FMUL.FTZ R75, R75, UR6 ;  /* 0x000000064b4b7c20 */ /* 0x000fe20008410000 */
[----:B------:R-:W-:Y:S01]  /*2090*/  FMUL.FTZ R68, R68, UR6 ;  /* 0x0000000644447c20 */ /* 0x000fe20008410000 */
[----:B------:R-:W-:Y:S01]  /*20a0*/  FMNMX.FTZ R9, R92, R9, !PT ;  /* 0x000000095c097209 */ /* 0x000fe20007810000 */
[----:B------:R-:W-:Y:S01]  /*20b0*/  FMUL.FTZ R78, R78, UR6 ;  /* 0x000000064e4e7c20 */ /* 0x000fe20008410000 */
[----:B------:R-:W-:Y:S01]  /*20c0*/  FMUL.FTZ R69, R69, UR6 ;  /* 0x0000000645457c20 */ /* 0x000fe20008410000 */
[----:B------:R-:W2:Y:S01]  /*20d0*/  MUFU.TANH R8, R28 ;  /* 0x0000001c00087308 */ /* 0x000ea20000002400 */
[----:B0-----:R-:W-:Y:S01]  /*20e0*/  FSEL R3, R3, -INF , P3 ;  /* 0xff80000003037808 */ /* 0x001fe20001800000 */
[----:B------:R-:W-:Y:S01]  /*20f0*/  FMUL.FTZ R79, R79, UR6 ;  /* 0x000000064f4f7c20 */ /* 0x000fe20008410000 */
[----:B------:R-:W-:Y:S01]  /*2100*/  ISETP.GT.AND P3, PT, R7, 0x18, PT ;  /* 0x000000180700780c */ /* 0x000fe20003f64270 */
[----:B------:R-:W-:Y:S01]  /*2110*/  FMUL.FTZ R72, R72, UR6 ;  /* 0x0000000648487c20 */ /* 0x000fe20008410000 */
[----:B------:R-:W-:Y:S01]  /*2120*/  FMUL.FTZ R82, R82, UR6 ;  /* 0x0000000652527c20 */ /* 0x000fe20008410000 */
[----:B------:R-:W-:Y:S01]  /*2130*/  FMUL.FTZ R73, R73, UR6 ;  /* 0x0000000649497c20 */ /* 0x000fe20008410000 */
[----:B------:R-:W-:Y:S01]  /*2140*/  FMUL.FTZ R83, R83, UR6 ;  /* 0x0000000653537c20 */ /* 0x000fe20008410000 */
[----:B------:R-:W0:Y:S01]  /*2150*/  MUFU.TANH R38, R38 ;  /* 0x0000002600267308 */ /* 0x000e220000002400 */
[----:B-1----:R-:W-:Y:S01]  /*2160*/  FSEL R94, R35, -INF , P2 ;  /* 0xff800000235e7808 */ /* 0x002fe20001000000 */
[----:B------:R-:W-:Y:S01]  /*2170*/  FMUL.FTZ R76, R76, UR6 ;  /* 0x000000064c4c7c20 */ /* 0x000fe20008410000 */
[----:B------:R-:W-:Y:S01]  /*2180*/  FMUL.FTZ R86, R86, UR6 ;  /* 0x0000000656567c20 */ /* 0x000fe20008410000 */
[----:B------:R-:W-:Y:S01]  /*2190*/  FMUL.FTZ R87, R87, UR6 ;  /* 0x0000000657577c20 */ /* 0x000fe20008410000 */
[----:B------:R-:W-:Y:S01]  /*21a0*/  FMNMX.FTZ R9, R94, R9, !PT ;  /* 0x000000095e097209 */ /* 0x000fe20007810000 */
[----:B------:R-:W-:Y:S01]  /*21b0*/  FMUL.FTZ R77, R77, UR6 ;  /* 0x000000064d4d7c20 */ /* 0x000fe20008410000 */
[----:B------:R-:W-:Y:S01]  /*21c0*/  FMUL.FTZ R80, R80, UR6 ;  /* 0x0000000650507c20 */ /* 0x000fe20008410000 */
[----:B------:R-:W1:Y:S01]  /*21d0*/  MUFU.TANH R14, R29 ;  /* 0x0000001d000e7308 */ /* 0x000e620000002400 */
[----:B--2---:R-:W-:Y:S01]  /*21e0*/  FSEL R8, R8, -INF , P6 ;  /* 0xff80000008087808 */ /* 0x004fe20003000000 */
[----:B------:R-:W-:Y:S01]  /*21f0*/  FMUL.FTZ R81, R81, UR6 ;  /* 0x0000000651517c20 */ /* 0x000fe20008410000 */
[----:B------:R-:W-:Y:S01]  /*2200*/  ISETP.GT.AND P6, PT, R7, 0x19, PT ;  /* 0x000000190700780c */ /* 0x000fe20003fc4270 */
[----:B------:R-:W-:Y:S01]  /*2210*/  FMUL.FTZ R84, R84, UR6 ;  /* 0x0000000654547c20 */ /* 0x000fe20008410000 */
[----:B------:R-:W-:-:S03]  /*2220*/  FMUL.FTZ R85, R85, UR6 ;  /* 0x0000000655557c20 */ /* 0x000fc60008410000 */
[----:B------:R-:W2:Y:S01]  /*2230*/  MUFU.TANH R39, R39 ;  /* 0x0000002700277308 */ /* 0x000ea20000002400 */
[----:B0-----:R-:W-:-:S04]  /*2240*/  FSEL R96, R38, -INF , P3 ;  /* 0xff80000026607808 */ /* 0x001fc80001800000 */
[----:B------:R-:W-:-:S03]  /*2250*/  FMNMX.FTZ R9, R96, R9, !PT ;  /* 0x0000000960097209 */ /* 0x000fc60007810000 */
[----:B------:R-:W0:Y:S01]  /*2260*/  MUFU.TANH R32, R32 ;  /* 0x0000002000207308 */ /* 0x000e220000002400 */
[----:B-1----:R-:W-:Y:S02]  /*2270*/  FSEL R14, R14, -INF , P5 ;  /* 0xff8000000e0e7808 */ /* 0x002fe40002800000 */
[----:B------:R-:W-:-:S05]  /*2280*/  ISETP.GT.AND P5, PT, R7, 0x20, PT ;  /* 0x000000200700780c */ /* 0x000fca0003fa4270 */
[----:B------:R-:W1:Y:S01]  /*2290*/  MUFU.TANH R42, R42 ;  /* 0x0000002a002a7308 */ /* 0x000e620000002400 */
[----:B--2---:R-:W-:-:S04]  /*22a0*/  FSEL R98, R39, -INF , P6 ;  /* 0xff80000027627808 */ /* 0x004fc80003000000 */
[----:B------:R-:W-:-:S03]  /*22b0*/  FMNMX.FTZ R9, R98, R9, !PT ;  /* 0x0000000962097209 */ /* 0x000fc60007810000 */
[----:B------:R-:W2:Y:S01]  /*22c0*/  MUFU.TANH R20, R33 ;  /* 0x0000002100147308 */ /* 0x000ea20000002400 */
[----:B0-----:R-:W-:Y:S02]  /*22d0*/  FSEL R18, R32, -INF , P4 ;  /* 0xff80000020127808 */ /* 0x001fe40002000000 */
[----:B------:R-:W-:-:S05]  /*22e0*/  ISETP.GT.AND P4, PT, R7, 0x21, PT ;  /* 0x000000210700780c */ /* 0x000fca0003f84270 */
[----:B------:R-:W0:Y:S01]  /*22f0*/  MUFU.TANH R43, R43 ;  /* 0x0000002b002b7308 */ /* 0x000e220000002400 */
[----:B-1----:R-:W-:-:S04]  /*2300*/  FSEL R100, R42, -INF , P5 ;  /* 0xff8000002a647808 */ /* 0x002fc80002800000 */
[----:B------:R-:W-:-:S03]  /*2310*/  FMNMX.FTZ R9, R100, R9, !PT ;  /* 0x0000000964097209 */ /* 0x000fc60007810000 */
[----:B------:R-:W1:Y:S01]  /*2320*/  MUFU.TANH R36, R36 ;  /* 0x0000002400247308 */ /* 0x000e620000002400 */
[----:B--2---:R-:W-:Y:S02]  /*2330*/  FSEL R20, R20, -INF , P2 ;  /* 0xff80000014147808 */ /* 0x004fe40001000000 */
[----:B------:R-:W-:-:S05]  /*2340*/  ISETP.GT.AND P2, PT, R7, 0x28, PT ;  /* 0x000000280700780c */ /* 0x000fca0003f44270 */
        /* <DEDUP_REMOVED lines=130> */
[----:B-1----:R-:W-:-:S04]  /*2b70*/  FSEL R144, R87, -INF , P2 ;  /* 0xff80000057907808 */ /* 0x002fc80001000000 */
[----:B------:R-:W-:Y:S01]  /*2b80*/  FMNMX.FTZ R7, R144, R9, !PT ;  /* 0x0000000990077209 */ /* 0x000fe20007810000 */
[----:B------:R-:W-:Y:S02]  /*2b90*/  IMAD.U32 R9, RZ, RZ, UR7 ;  /* 0x00000007ff097e24 */ /* 0x000fe4000f8e00ff */
[----:B------:R-:W1:Y:S01]  /*2ba0*/  MUFU.TANH R81, R81 ;  /* 0x0000005100517308 */ /* 0x000e620000002400 */
[----:B--2---:R-:W-:Y:S01]  /*2bb0*/  FSEL R82, R77, -INF , P6 ;  /* 0xff8000004d527808 */ /* 0x004fe20003000000 */
[----:B------:R-:W2:Y:S06]  /*2bc0*/  SHFL.BFLY PT, R10, R7, 0x2, 0x1f ;  /* 0x0c401f00070a7f89 */ /* 0x000eac00000e0000 */
[----:B------:R-:W3:Y:S01]  /*2bd0*/  MUFU.TANH R84, R84 ;  /* 0x0000005400547308 */ /* 0x000ee20000002400 */
[----:B0-----:R-:W-:-:S07]  /*2be0*/  FSEL R80, R80, -INF , P5 ;  /* 0xff80000050507808 */ /* 0x001fce0002800000 */
[----:B------:R-:W0:Y:S01]  /*2bf0*/  MUFU.TANH R85, R85 ;  /* 0x0000005500557308 */ /* 0x000e220000002400 */
[----:B-1----:R-:W-:Y:S02]  /*2c00*/  FSEL R86, R81, -INF , P4 ;  /* 0xff80000051567808 */ /* 0x002fe40002000000 */
[----:B---3--:R-:W-:Y:S02]  /*2c10*/  FSEL R84, R84, -INF , P3 ;  /* 0xff80000054547808 */ /* 0x008fe40001800000 */
[----:B--2---:R-:W-:Y:S02]  /*2c20*/  FMNMX.FTZ R13, R7, R10, !PT ;  /* 0x0000000a070d7209 */ /* 0x004fe40007810000 */
[----:B------:R-:W-:-:S03]  /*2c30*/  FMNMX.FTZ R7, R6, R3, !PT ;  /* 0x0000000306077209 */ /* 0x000fc60007810000 */
[----:B------:R-:W1:Y:S01]  /*2c40*/  SHFL.BFLY PT, R10, R13, 0x1, 0x1f ;  /* 0x0c201f000d0a7f89 */ /* 0x000e6200000e0000 */
[----:B------:R-:W-:-:S04]  /*2c50*/  FMNMX.FTZ R7, R8, R7, !PT ;  /* 0x0000000708077209 */ /* 0x000fc80007810000 */
[----:B------:R-:W-:-:S04]  /*2c60*/  FMNMX.FTZ R7, R14, R7, !PT ;  /* 0x000000070e077209 */ /* 0x000fc80007810000 */
[----:B------:R-:W-:-:S04]  /*2c70*/  FMNMX.FTZ R7, R18, R7, !PT ;  /* 0x0000000712077209 */ /* 0x000fc80007810000 */
[----:B------:R-:W-:-:S04]  /*2c80*/  FMNMX.FTZ R7, R20, R7, !PT ;  /* 0x0000000714077209 */ /* 0x000fc80007810000 */
[----:B------:R-:W-:-:S04]  /*2c90*/  FMNMX.FTZ R7, R22, R7, !PT ;  /* 0x0000000716077209 */ /* 0x000fc80007810000 */
[----:B------:R-:W-:Y:S02]  /*2ca0*/  FMNMX.FTZ R7, R24, R7, !PT ;  /* 0x0000000718077209 */ /* 0x000fe40007810000 */
[----:B-1----:R-:W-:Y:S02]  /*2cb0*/  FMNMX.FTZ R10, R13, R10, !PT ;  /* 0x0000000a0d0a7209 */ /* 0x002fe40007810000 */
[----:B------:R-:W-:Y:S02]  /*2cc0*/  FMNMX.FTZ R7, R26, R7, !PT ;  /* 0x000000071a077209 */ /* 0x000fe40007810000 */
[C---:B------:R-:W-:Y:S01]  /*2cd0*/  FSETP.NEU.FTZ.AND P0, PT, R10.reuse, -INF , PT ;  /* 0xff8000000a00780b */ /* 0x040fe20003f1d000 */
[----:B------:R-:W-:Y:S01]  /*2ce0*/  FMUL.FTZ R15, R10, R9 ;  /* 0x000000090a0f7220 */ /* 0x000fe20000410000 */
[----:B------:R-:W-:-:S04]  /*2cf0*/  FMNMX.FTZ R7, R28, R7, !PT ;  /* 0x000000071c077209 */ /* 0x000fc80007810000 */
[----:B------:R-:W-:Y:S02]  /*2d00*/  FMNMX.FTZ R7, R30, R7, !PT ;  /* 0x000000071e077209 */ /* 0x000fe40007810000 */
[----:B------:R-:W-:Y:S02]  /*2d10*/  FSEL R15, R15, RZ, P0 ;  /* 0x000000ff0f0f7208 */ /* 0x000fe40000000000 */
[----:B------:R-:W-:Y:S02]  /*2d20*/  FMNMX.FTZ R7, R32, R7, !PT ;  /* 0x0000000720077209 */ /* 0x000fe40007810000 */
[----:B------:R-:W-:Y:S01]  /*2d30*/  ISETP.NE.AND P0, PT, R11, RZ, PT ;  /* 0x000000ff0b00720c */ /* 0x000fe20003f05270 */
[--C-:B------:R-:W-:Y:S01]  /*2d40*/  FFMA.FTZ R183, R88, R9, -R15.reuse ;  /* 0x0000000958b77223 */ /* 0x100fe2000001080f */
[----:B------:R-:W-:Y:S01]  /*2d50*/  FMNMX.FTZ R7, R34, R7, !PT ;  /* 0x0000000722077209 */ /* 0x000fe20007810000 */
[-CC-:B------:R-:W-:Y:S01]  /*2d60*/  FFMA.FTZ R181, R12, R9.reuse, -R15.reuse ;  /* 0x000000090cb57223 */ /* 0x180fe2000001080f */
[----:B0-----:R-:W-:Y:S01]  /*2d70*/  FSEL R88, R85, -INF , P2 ;  /* 0xff80000055587808 */ /* 0x001fe20001000000 */
[--C-:B------:R-:W-:Y:S01]  /*2d80*/  FFMA.FTZ R64, R27, R9, -R15.reuse ;  /* 0x000000091b407223 */ /* 0x100fe2000001080f */
[----:B------:R-:W-:Y:S01]  /*2d90*/  FMNMX.FTZ R7, R36, R7, !PT ;  /* 0x0000000724077209 */ /* 0x000fe20007810000 */
[-CC-:B------:R-:W-:Y:S01]  /*2da0*/  FFMA.FTZ R66, R90, R9.reuse, -R15.reuse ;  /* 0x000000095a427223 */ /* 0x180fe2000001080f */
[----:B------:R-:W-:Y:S01]  /*2db0*/  MUFU.EX2 R183, R183 ;  /* 0x000000b700b77308 */ /* 0x000fe20000000800 */
[--C-:B------:R-:W-:Y:S01]  /*2dc0*/  FFMA.FTZ R177, R92, R9, -R15.reuse ;  /* 0x000000095cb17223 */ /* 0x100fe2000001080f */
[----:B------:R-:W-:Y:S01]  /*2dd0*/  FMNMX.FTZ R7, R38, R7, !PT ;  /* 0x0000000726077209 */ /* 0x000fe20007810000 */
[-CC-:B------:R-:W-:Y:S01]  /*2de0*/  FFMA.FTZ R68, R94, R9.reuse, -R15.reuse ;  /* 0x000000095e447223 */ /* 0x180fe2000001080f */
[-CC-:B------:R-:W-:Y:S01]  /*2df0*/  FFMA.FTZ R179, R96, R9.reuse, -R15.reuse ;  /* 0x0000000960b37223 */ /* 0x180fe2000001080f */
        /* <DEDUP_REMOVED lines=11> */
[----:B------:R-:W0:Y:S01]  /*2eb0*/  MUFU.EX2 R64, R64 ;  /* 0x0000004000407308 */ /* 0x000e220000000800 */
[--C-:B------:R-:W-:Y:S01]  /*2ec0*/  FFMA.FTZ R171, R112, R9, -R15.reuse ;  /* 0x0000000970ab7223 */ /* 0x100fe2000001080f */
[----:B------:R-:W-:Y:S01]  /*2ed0*/  FMNMX.FTZ R7, R46, R7, !PT ;  /* 0x000000072e077209 */ /* 0x000fe20007810000 */
[-CC-:B------:R-:W-:Y:S01]  /*2ee0*/  FFMA.FTZ R114, R114, R9.reuse, -R15.reuse ;  /* 0x0000000972727223 */ /* 0x180fe2000001080f */
[-CC-:B------:R-:W-:Y:S01]  /*2ef0*/  FFMA.FTZ R116, R116, R9.reuse, -R15.reuse ;  /* 0x0000000974747223 */ /* 0x180fe2000001080f */
[--C-:B------:R-:W-:Y:S01]  /*2f00*/  FFMA.FTZ R118, R118, R9, -R15.reuse ;  /* 0x0000000976767223 */ /* 0x100fe2000001080f */
[----:B------:R-:W-:Y:S01]  /*2f10*/  FMNMX.FTZ R7, R48, R7, !PT ;  /* 0x0000000730077209 */ /* 0x000fe20007810000 */
[-CC-:B------:R-:W-:Y:S01]  /*2f20*/  FFMA.FTZ R120, R120, R9.reuse, -R15.reuse ;  /* 0x0000000978787223 */ /* 0x180fe2000001080f */
[----:B------:R-:W1:Y:S01]  /*2f30*/  MUFU.EX2 R66, R66 ;  /* 0x0000004200427308 */ /* 0x000e620000000800 */
[--C-:B------:R-:W-:Y:S01]  /*2f40*/  FFMA.FTZ R122, R122, R9, -R15.reuse ;  /* 0x000000097a7a7223 */ /* 0x100fe2000001080f */
[----:B------:R-:W-:Y:S01]  /*2f50*/  FMNMX.FTZ R7, R50, R7, !PT ;  /* 0x0000000732077209 */ /* 0x000fe20007810000 */
[-CC-:B------:R-:W-:Y:S01]  /*2f60*/  FFMA.FTZ R124, R124, R9.reuse, -R15.reuse ;  /* 0x000000097c7c7223 */ /* 0x180fe2000001080f */
[-CC-:B------:R-:W-:Y:S01]  /*2f70*/  FFMA.FTZ R126, R126, R9.reuse, -R15.reuse ;  /* 0x000000097e7e7223 */ /* 0x180fe2000001080f */
[--C-:B------:R-:W-:Y:S01]  /*2f80*/  FFMA.FTZ R128, R128, R9, -R15.reuse ;  /* 0x0000000980807223 */ /* 0x100fe2000001080f */
[----:B------:R-:W-:Y:S01]  /*2f90*/  FMNMX.FTZ R7, R52, R7, !PT ;  /* 0x0000000734077209 */ /* 0x000fe20007810000 */
[-CC-:B------:R-:W-:Y:S01]  /*2fa0*/  FFMA.FTZ R130, R130, R9.reuse, -R15.reuse ;  /* 0x0000000982827223 */ /* 0x180fe2000001080f */
[----:B------:R-:W2:Y:S01]  /*2fb0*/  MUFU.EX2 R177, R177 ;  /* 0x000000b100b17308 */ /* 0x000ea20000000800 */
[--C-:B------:R-:W-:Y:S01]  /*2fc0*/  FFMA.FTZ R132, R132, R9, -R15.reuse ;  /* 0x0000000984847223 */ /* 0x100fe2000001080f */
[----:B------:R-:W-:Y:S01]  /*2fd0*/  FMNMX.FTZ R7, R54, R7, !PT ;  /* 0x0000000736077209 */ /* 0x000fe20007810000 */
[-CC-:B------:R-:W-:Y:S01]  /*2fe0*/  FFMA.FTZ R134, R134, R9.reuse, -R15.reuse ;  /* 0x0000000986867223 */ /* 0x180fe2000001080f */
[-CC-:B------:R-:W-:Y:S01]  /*2ff0*/  FFMA.FTZ R78, R78, R9.reuse, -R15.reuse ;  /* 0x000000094e4e7223 */ /* 0x180fe2000001080f */
[--C-:B------:R-:W-:Y:S01]  /*3000*/  FFMA.FTZ R136, R136, R9, -R15.reuse ;  /* 0x0000000988887223 */ /* 0x100fe2000001080f */
[----:B------:R-:W-:Y:S01]  /*3010*/  FMNMX.FTZ R7, R56, R7, !PT ;  /* 0x0000000738077209 */ /* 0x000fe20007810000 */
[-CC-:B------:R-:W-:Y:S01]  /*3020*/  FFMA.FTZ R138, R138, R9.reuse, -R15.reuse ;  /* 0x000000098a8a7223 */ /* 0x180fe2000001080f */
[----:B------:R-:W3:Y:S01]  /*3030*/  MUFU.EX2 R68, R68 ;  /* 0x0000004400447308 */ /* 0x000ee20000000800 */
[--C-:B------:R-:W-:Y:S01]  /*3040*/  FFMA.FTZ R140, R140, R9, -R15.reuse ;  /* 0x000000098c8c7223 */ /* 0x100fe2000001080f */
[----:B------:R-:W-:Y:S01]  /*3050*/  FMNMX.FTZ R7, R58, R7, !PT ;  /* 0x000000073a077209 */ /* 0x000fe20007810000 */
[-CC-:B------:R-:W-:Y:S01]  /*3060*/  FFMA.FTZ R142, R142, R9.reuse, -R15.reuse ;  /* 0x000000098e8e7223 */ /* 0x180fe2000001080f */
[----:B------:R-:W-:Y:S01]  /*3070*/  FFMA.FTZ R15, R144, R9, -R15 ;  /* 0x00000009900f7223 */ /* 0x000fe2000001080f */
[--C-:B------:R-:W-:Y:S01]  /*3080*/  IMAD.MOV.U32 R144, RZ, RZ, R151.reuse ;  /* 0x000000ffff907224 */ /* 0x100fe200078e0097 */
[----:B------:R-:W-:Y:S01]  /*3090*/  FMNMX.FTZ R7, R60, R7, !PT ;  /* 0x000000073c077209 */ /* 0x000fe20007810000 */
[--C-:B------:R-:W-:Y:S01]  /*30a0*/  IMAD.MOV.U32 R112, RZ, RZ, R151.reuse ;  /* 0x000000ffff707224 */ /* 0x100fe200078e0097 */
[----:B------:R-:W4:Y:S01]  /*30b0*/  MUFU.EX2 R179, R179 ;  /* 0x000000b300b37308 */ /* 0x000f220000000800 */
[----:B------:R-:W-:Y:S01]  /*30c0*/  MOV R110, R151 ;  /* 0x00000097006e7202 */ /* 0x000fe20000000f00 */
[--C-:B------:R-:W-:Y:S01]  /*30d0*/  IMAD.MOV.U32 R108, RZ, RZ, R151.reuse ;  /* 0x000000ffff6c7224 */ /* 0x100fe200078e0097 */
[----:B------:R-:W-:Y:S01]  /*30e0*/  FMNMX.FTZ R7, R62, R7, !PT ;  /* 0x000000073e077209 */ /* 0x000fe20007810000 */
[--C-:B------:R-:W-:Y:S01]  /*30f0*/  IMAD.MOV.U32 R104, RZ, RZ, R151.reuse ;  /* 0x000000ffff687224 */ /* 0x100fe200078e0097 */
[----:B------:R-:W-:Y:S01]  /*3100*/  MOV R106, R151 ;  /* 0x00000097006a7202 */ /* 0x000fe20000000f00 */
[--C-:B------:R-:W-:Y:S01]  /*3110*/  IMAD.MOV.U32 R100, RZ, RZ, R151.reuse ;  /* 0x000000ffff647224 */ /* 0x100fe200078e0097 */
[----:B------:R-:W-:Y:S01]  /*3120*/  FMNMX.FTZ R7, R82, R7, !PT ;  /* 0x0000000752077209 */ /* 0x000fe20007810000 */
[----:B------:R-:W-:Y:S01]  /*3130*/  MUFU.EX2 R70, R70 ;  /* 0x0000004600467308 */ /* 0x000fe20000000800 */
[----:B------:R-:W-:Y:S01]  /*3140*/  MOV R102, R151 ;  /* 0x0000009700667202 */ /* 0x000fe20000000f00 */
[--C-:B------:R-:W-:Y:S01]  /*3150*/  IMAD.MOV.U32 R96, RZ, RZ, R151.reuse ;  /* 0x000000ffff607224 */ /* 0x100fe200078e0097 */
[----:B------:R-:W-:Y:S01]  /*3160*/  FMNMX.FTZ R7, R80, R7, !PT ;  /* 0x0000000750077209 */ /* 0x000fe20007810000 */
[----:B------:R-:W-:Y:S01]  /*3170*/  IMAD.MOV.U32 R92, RZ, RZ, R151 ;  /* 0x000000ffff5c7224 */ /* 0x000fe200078e0097 */
[----:B------:R-:W-:-:S02]  /*3180*/  MOV R98, R151 ;  /* 0x0000009700627202 */ /* 0x000fc40000000f00 */
[----:B------:R-:W-:Y:S01]  /*3190*/  FMNMX.FTZ R7, R86, R7, !PT ;  /* 0x0000000756077209 */ /* 0x000fe20007810000 */
[----:B------:R-:W-:Y:S01]  /*31a0*/  MUFU.EX2 R173, R173 ;  /* 0x000000ad00ad7308 */ /* 0x000fe20000000800 */
[----:B------:R-:W-:Y:S02]  /*31b0*/  MOV R94, R151 ;  /* 0x00000097005e7202 */ /* 0x000fe40000000f00 */
[----:B------:R-:W-:Y:S02]  /*31c0*/  FMNMX.FTZ R7, R84, R7, !PT ;  /* 0x0000000754077209 */ /* 0x000fe40007810000 */
[----:B------:R-:W-:Y:S02]  /*31d0*/  MOV R90, R151 ;  /* 0x00000097005a7202 */ /* 0x000fe40000000f00 */
[----:B------:R-:W-:Y:S01]  /*31e0*/  FMNMX.FTZ R7, R88, R7, !PT ;  /* 0x0000000758077209 */ /* 0x000fe20007810000 */
[----:B------:R-:W-:Y:S04]  /*31f0*/  MUFU.EX2 R72, R72 ;  /* 0x0000004800487308 */ /* 0x000fe80000000800 */
[----:B------:R-:W5:Y:S04]  /*3200*/  SHFL.BFLY PT, R12, R7, 0x2, 0x1f ;  /* 0x0c401f00070c7f89 */ /* 0x000f6800000e0000 */
[----:B------:R-:W-:Y:S08]  /*3210*/  MUFU.EX2 R175, R175 ;  /* 0x000000af00af7308 */ /* 0x000ff00000000800 */
[----:B------:R-:W-:Y:S08]  /*3220*/  MUFU.EX2 R167, R15 ;  /* 0x0000000f00a77308 */ /* 0x000ff00000000800 */
[----:B------:R-:W-:Y:S01]  /*3230*/  MUFU.EX2 R74, R74 ;  /* 0x0000004a004a7308 */ /* 0x000fe20000000800 */
[----:B-----5:R-:W-:-:S07]  /*3240*/  FMNMX.FTZ R11, R7, R12, !PT ;  /* 0x0000000c070b7209 */ /* 0x020fce0007810000 */
[----:B------:R-:W-:Y:S01]  /*3250*/  MUFU.EX2 R169, R169 ;  /* 0x000000a900a97308 */ /* 0x000fe20000000800 */
[----:B------:R-:W5:Y:S07]  /*3260*/  SHFL.BFLY PT, R12, R11, 0x1, 0x1f ;  /* 0x0c201f000b0c7f89 */ /* 0x000f6e00000e0000 */
[----:B------:R-:W-:Y:S08]  /*3270*/  MUFU.EX2 R76, R76 ;  /* 0x0000004c004c7308 */ /* 0x000ff00000000800 */
[----:B------:R-:W-:Y:S08]  /*3280*/  MUFU.EX2 R171, R171 ;  /* 0x000000ab00ab7308 */ /* 0x000ff00000000800 */
[----:B------:R-:W-:Y:S01]  /*3290*/  MUFU.EX2 R114, R114 ;  /* 0x0000007200727308 */ /* 0x000fe20000000800 */
[----:B-----5:R-:W-:-:S04]  /*32a0*/  FMNMX.FTZ R12, R11, R12, !PT ;  /* 0x0000000c0b0c7209 */ /* 0x020fc80007810000 */
[C---:B------:R-:W-:Y:S01]  /*32b0*/  FSETP.NEU.FTZ.AND P2, PT, R12.reuse, -INF , PT ;  /* 0xff8000000c00780b */ /* 0x040fe20003f5d000 */
[----:B------:R-:W-:Y:S02]  /*32c0*/  FMUL.FTZ R7, R12, R9 ;  /* 0x000000090c077220 */ /* 0x000fe40000410000 */
[----:B------:R-:W-:Y:S03]  /*32d0*/  MUFU.EX2 R116, R116 ;  /* 0x0000007400747308 */ /* 0x000fe60000000800 */
[----:B------:R-:W-:-:S05]  /*32e0*/  FSEL R7, R7, RZ, P2 ;  /* 0x000000ff07077208 */ /* 0x000fca0001000000 */
[-CC-:B------:R-:W-:Y:S01]  /*32f0*/  FFMA.FTZ R14, R14, R9.reuse, -R7.reuse ;  /* 0x000000090e0e7223 */ /* 0x180fe20000010807 */
[-CC-:B------:R-:W-:Y:S01]  /*3300*/  FFMA.FTZ R6, R6, R9.reuse, -R7.reuse ;  /* 0x0000000906067223 */ /* 0x180fe20000010807 */
[-CC-:B------:R-:W-:Y:S01]  /*3310*/  FFMA.FTZ R3, R3, R9.reuse, -R7.reuse ;  /* 0x0000000903037223 */ /* 0x180fe20000010807 */
[-CC-:B------:R-:W-:Y:S01]  /*3320*/  FFMA.FTZ R8, R8, R9.reuse, -R7.reuse ;  /* 0x0000000908087223 */ /* 0x180fe20000010807 */
[----:B------:R0:W-:Y:S01]  /*3330*/  MUFU.EX2 R13, R14 ;  /* 0x0000000e000d7308 */ /* 0x0001e20000000800 */
[-CC-:B------:R-:W-:Y:S01]  /*3340*/  FFMA.FTZ R18, R18, R9.reuse, -R7.reuse ;  /* 0x0000000912127223 */ /* 0x180fe20000010807 */
[-CC-:B------:R-:W-:Y:S01]  /*3350*/  FFMA.FTZ R20, R20, R9.reuse, -R7.reuse ;  /* 0x0000000914147223 */ /* 0x180fe20000010807 */
[-CC-:B------:R-:W-:Y:S01]  /*3360*/  FFMA.FTZ R22, R22, R9.reuse, -R7.reuse ;  /* 0x0000000916167223 */ /* 0x180fe20000010807 */
[-CC-:B------:R-:W-:Y:S01]  /*3370*/  FFMA.FTZ R24, R24, R9.reuse, -R7.reuse ;  /* 0x0000000918187223 */ /* 0x180fe20000010807 */
[-CC-:B------:R-:W-:Y:S01]  /*3380*/  FFMA.FTZ R26, R26, R9.reuse, -R7.reuse ;  /* 0x000000091a1a7223 */ /* 0x180fe20000010807 */
[-CC-:B------:R-:W-:Y:S01]  /*3390*/  FFMA.FTZ R28, R28, R9.reuse, -R7.reuse ;  /* 0x000000091c1c7223 */ /* 0x180fe20000010807 */
[-CC-:B------:R-:W-:Y:S01]  /*33a0*/  FFMA.FTZ R30, R30, R9.reuse, -R7.reuse ;  /* 0x000000091e1e7223 */ /* 0x180fe20000010807 */
[----:B------:R5:W-:Y:S01]  /*33b0*/  MUFU.EX2 R11, R3 ;  /* 0x00000003000b7308 */ /* 0x000be20000000800 */
[----:B0-----:R-:W-:Y:S01]  /*33c0*/  FADD.FTZ R14, R181, R64 ;  /* 0x00000040b50e7221 */ /* 0x001fe20000010000 */
[-CC-:B------:R-:W-:Y:S01]  /*33d0*/  FFMA.FTZ R32, R32, R9.reuse, -R7.reuse ;  /* 0x0000000920207223 */ /* 0x180fe20000010807 */
[-CC-:B------:R-:W-:Y:S01]  /*33e0*/  FFMA.FTZ R34, R34, R9.reuse, -R7.reuse ;  /* 0x0000000922227223 */ /* 0x180fe20000010807 */
[-CC-:B------:R-:W-:Y:S01]  /*33f0*/  FFMA.FTZ R36, R36, R9.reuse, -R7.reuse ;  /* 0x0000000924247223 */ /* 0x180fe20000010807 */
[-CC-:B------:R-:W-:Y:S01]  /*3400*/  FFMA.FTZ R38, R38, R9.reuse, -R7.reuse ;  /* 0x0000000926267223 */ /* 0x180fe20000010807 */
[-CC-:B------:R-:W-:Y:S01]  /*3410*/  FFMA.FTZ R40, R40, R9.reuse, -R7.reuse ;  /* 0x0000000928287223 */ /* 0x180fe20000010807 */
[-CC-:B------:R-:W-:Y:S01]  /*3420*/  FFMA.FTZ R42, R42, R9.reuse, -R7.reuse ;  /* 0x000000092a2a7223 */ /* 0x180fe20000010807 */
[----:B------:R-:W0:Y:S01]  /*3430*/  MUFU.EX2 R6, R6 ;  /* 0x0000000600067308 */ /* 0x000e220000000800 */
[----:B-----5:R-:W-:Y:S01]  /*3440*/  FADD.FTZ R3, R183, R14 ;  /* 0x0000000eb7037221 */ /* 0x020fe20000010000 */
[-CC-:B------:R-:W-:Y:S01]  /*3450*/  FFMA.FTZ R44, R44, R9.reuse, -R7.reuse ;  /* 0x000000092c2c7223 */ /* 0x180fe20000010807 */
[-CC-:B------:R-:W-:Y:S01]  /*3460*/  FFMA.FTZ R46, R46, R9.reuse, -R7.reuse ;  /* 0x000000092e2e7223 */ /* 0x180fe20000010807 */
[-C--:B------:R-:W-:Y:S01]  /*3470*/  FFMA.FTZ R48, R48, R9.reuse, -R7 ;  /* 0x0000000930307223 */ /* 0x080fe20000010807 */
[----:B-1----:R-:W-:Y:S01]  /*3480*/  FADD.FTZ R14, R66, R3 ;  /* 0x00000003420e7221 */ /* 0x002fe20000010000 */
[-CC-:B------:R-:W-:Y:S01]  /*3490*/  FFMA.FTZ R50, R50, R9.reuse, -R7.reuse ;  /* 0x0000000932327223 */ /* 0x180fe20000010807 */
[-CC-:B------:R-:W-:Y:S01]  /*34a0*/  FFMA.FTZ R52, R52, R9.reuse, -R7.reuse ;  /* 0x0000000934347223 */ /* 0x180fe20000010807 */
[----:B------:R-:W1:Y:S01]  /*34b0*/  MUFU.EX2 R8, R8 ;  /* 0x0000000800087308 */ /* 0x000e620000000800 */
[----:B--2---:R-:W-:Y:S01]  /*34c0*/  FADD.FTZ R3, R177, R14 ;  /* 0x0000000eb1037221 */ /* 0x004fe20000010000 */
[-CC-:B------:R-:W-:Y:S01]  /*34d0*/  FFMA.FTZ R54, R54, R9.reuse, -R7.reuse ;  /* 0x0000000936367223 */ /* 0x180fe20000010807 */
[-CC-:B------:R-:W-:Y:S01]  /*34e0*/  FFMA.FTZ R56, R56, R9.reuse, -R7.reuse ;  /* 0x0000000938387223 */ /* 0x180fe20000010807 */
[-C--:B------:R-:W-:Y:S01]  /*34f0*/  FFMA.FTZ R58, R58, R9.reuse, -R7 ;  /* 0x000000093a3a7223 */ /* 0x080fe20000010807 */
[----:B---3--:R-:W-:Y:S01]  /*3500*/  FADD.FTZ R14, R68, R3 ;  /* 0x00000003440e7221 */ /* 0x008fe20000010000 */
[-CC-:B------:R-:W-:Y:S01]  /*3510*/  FFMA.FTZ R60, R60, R9.reuse, -R7.reuse ;  /* 0x000000093c3c7223 */ /* 0x180fe20000010807 */
[-C--:B------:R-:W-:Y:S01]  /*3520*/  FFMA.FTZ R62, R62, R9.reuse, -R7 ;  /* 0x000000093e3e7223 */ /* 0x080fe20000010807 */
[----:B------:R-:W2:Y:S01]  /*3530*/  MUFU.EX2 R18, R18 ;  /* 0x0000001200127308 */ /* 0x000ea20000000800 */
[----:B----4-:R-:W-:Y:S01]  /*3540*/  FADD.FTZ R31, R179, R14 ;  /* 0x0000000eb31f7221 */ /* 0x010fe20000010000 */
[----:B0-----:R-:W-:Y:S01]  /*3550*/  FADD.FTZ R3, R6, R11 ;  /* 0x0000000b06037221 */ /* 0x001fe20000010000 */
[-CC-:B------:R-:W-:Y:S01]  /*3560*/  FFMA.FTZ R82, R82, R9.reuse, -R7.reuse ;  /* 0x0000000952527223 */ /* 0x180fe20000010807 */
[-CC-:B------:R-:W-:Y:S01]  /*3570*/  FFMA.FTZ R80, R80, R9.reuse, -R7.reuse ;  /* 0x0000000950507223 */ /* 0x180fe20000010807 */
[-CC-:B------:R-:W-:Y:S01]  /*3580*/  FFMA.FTZ R86, R86, R9.reuse, -R7.reuse ;  /* 0x0000000956567223 */ /* 0x180fe20000010807 */
[-CC-:B------:R-:W-:Y:S01]  /*3590*/  FFMA.FTZ R84, R84, R9.reuse, -R7.reuse ;  /* 0x0000000954547223 */ /* 0x180fe20000010807 */
[----:B------:R-:W-:Y:S01]  /*35a0*/  FFMA.FTZ R88, R88, R9, -R7 ;  /* 0x0000000958587223 */ /* 0x000fe20000010807 */
[----:B------:R0:W3:Y:S01]  /*35b0*/  MUFU.EX2 R15, R20 ;  /* 0x00000014000f7308 */ /* 0x0000e20000000800 */
[----:B-1----:R-:W-:Y:S01]  /*35c0*/  FADD.FTZ R14, R8, R3 ;  /* 0x00000003080e7221 */ /* 0x002fe20000010000 */
[----:B------:R-:W-:-:S02]  /*35d0*/  F2FP.F16.F32.PACK_AB R180, R11, R6 ;  /* 0x000000060bb4723e */ /* 0x000fc400000000ff */
[C---:B------:R-:W-:Y:S01]  /*35e0*/  F2FP.F16.F32.PACK_AB R182, R13.reuse, R8 ;  /* 0x000000080db6723e */ /* 0x040fe200000000ff */
[----:B------:R-:W-:Y:S01]  /*35f0*/  FADD.FTZ R3, R13, R14 ;  /* 0x0000000e0d037221 */ /* 0x000fe20000010000 */
[----:B------:R-:W-:Y:S01]  /*3600*/  F2FP.F16.F32.PACK_AB R181, R64, R181 ;  /* 0x000000b540b5723e */ /* 0x000fe200000000ff */
[----:B------:R-:W-:Y:S01]  /*3610*/  IMAD.MOV.U32 R8, RZ, RZ, 0x3f800000 ;  /* 0x3f800000ff087424 */ /* 0x000fe200078e00ff */
[----:B------:R-:W1:Y:S01]  /*3620*/  MUFU.EX2 R22, R22 ;  /* 0x0000001600167308 */ /* 0x000e620000000800 */
[----:B0-----:R-:W-:Y:S01]  /*3630*/  FADD.FTZ R20, R70, R31 ;  /* 0x0000001f46147221 */ /* 0x001fe20000010000 */
[----:B--2---:R-:W-:Y:S01]  /*3640*/  FADD.FTZ R14, R18, R3 ;  /* 0x00000003120e7221 */ /* 0x004fe20000010000 */
[----:B------:R-:W-:Y:S02]  /*3650*/  F2FP.F16.F32.PACK_AB R183, R66, R183 ;  /* 0x000000b742b7723e */ /* 0x000fe400000000ff */
[----:B------:R-:W-:Y:S01]  /*3660*/  FADD.FTZ R33, R173, R20 ;  /* 0x00000014ad217221 */ /* 0x000fe20000010000 */
[----:B------:R-:W-:-:S02]  /*3670*/  F2FP.F16.F32.PACK_AB R177, R68, R177 ;  /* 0x000000b144b1723e */ /* 0x000fc400000000ff */
[----:B------:R0:W2:Y:S01]  /*3680*/  MUFU.EX2 R19, R24 ;  /* 0x0000001800137308 */ /* 0x0000a20000000800 */
[----:B------:R-:W-:Y:S01]  /*3690*/  FADD.FTZ R20, R72, R33 ;  /* 0x0000002148147221 */ /* 0x000fe20000010000 */
[----:B---3--:R-:W-:Y:S01]  /*36a0*/  FADD.FTZ R3, R15, R14 ;  /* 0x0000000e0f037221 */ /* 0x008fe20000010000 */
[----:B------:R-:W-:Y:S02]  /*36b0*/  F2FP.F16.F32.PACK_AB R179, R70, R179 ;  /* 0x000000b346b3723e */ /* 0x000fe400000000ff */
[----:B------:R-:W-:Y:S01]  /*36c0*/  FADD.FTZ R33, R175, R20 ;  /* 0x00000014af217221 */ /* 0x000fe20000010000 */
[----:B------:R-:W-:Y:S02]  /*36d0*/  F2FP.F16.F32.PACK_AB R173, R72, R173 ;  /* 0x000000ad48ad723e */ /* 0x000fe400000000ff */
[----:B------:R-:W3:Y:S01]  /*36e0*/  MUFU.EX2 R26, R26 ;  /* 0x0000001a001a7308 */ /* 0x000ee20000000800 */
[----:B0-----:R-:W-:Y:S02]  /*36f0*/  IMAD.U32 R24, RZ, RZ, UR36 ;  /* 0x00000024ff187e24 */ /* 0x001fe4000f8e00ff */
[----:B------:R-:W-:Y:S01]  /*3700*/  FADD.FTZ R20, R74, R33 ;  /* 0x000000214a147221 */ /* 0x000fe20000010000 */
[----:B-1----:R-:W-:Y:S01]  /*3710*/  FADD.FTZ R14, R22, R3 ;  /* 0x00000003160e7221 */ /* 0x002fe20000010000 */
[----:B------:R-:W-:Y:S01]  /*3720*/  F2FP.F16.F32.PACK_AB R175, R74, R175 ;  /* 0x000000af4aaf723e */ /* 0x000fe200000000ff */
[----:B------:R-:W-:-:S02]  /*3730*/  @!P1 VIADD R3, R24, 0x34840 ;  /* 0x0003484018039836 */ /* 0x000fc40000000000 */
[----:B------:R-:W-:Y:S01]  /*3740*/  FADD.FTZ R37, R169, R20 ;  /* 0x00000014a9257221 */ /* 0x000fe20000010000 */
[C---:B------:R-:W-:Y:S01]  /*3750*/  F2FP.F16.F32.PACK_AB R169, R76.reuse, R169 ;  /* 0x000000a94ca9723e */ /* 0x040fe200000000ff */
[----:B------:R-:W0:Y:S01]  /*3760*/  MUFU.EX2 R21, R28 ;  /* 0x0000001c00157308 */ /* 0x000e220000000800 */
[----:B--2---:R-:W-:Y:S01]  /*3770*/  FADD.FTZ R35, R19, R14 ;  /* 0x0000000e13237221 */ /* 0x004fe20000010000 */
[----:B------:R-:W-:Y:S01]  /*3780*/  FADD.FTZ R20, R76, R37 ;  /* 0x000000254c147221 */ /* 0x000fe20000010000 */
[----:B------:R-:W-:Y:S02]  /*3790*/  @!P1 PRMT R3, RZ, 0x654, R3 ;  /* 0x00000654ff039816 */ /* 0x000fe40000000003 */
[----:B------:R-:W-:Y:S02]  /*37a0*/  F2FP.F16.F32.PACK_AB R176, R15, R18 ;  /* 0x000000120fb0723e */ /* 0x000fe400000000ff */
[----:B------:R0:W-:Y:S01]  /*37b0*/  @!P1 SYNCS.ARRIVE.TRANS64.RED.A1T0 RZ, [R3+URZ], RZ ;  /* 0x000000ff03ff99a7 */ /* 0x0001e2000810043f */
[----:B------:R-:W1:Y:S01]  /*37c0*/  MUFU.EX2 R30, R30 ;  /* 0x0000001e001e7308 */ /* 0x000e620000000800 */
[----:B---3--:R-:W-:Y:S01]  /*37d0*/  FADD.FTZ R14, R26, R35 ;  /* 0x000000231a0e7221 */ /* 0x008fe20000010000 */
[----:B------:R-:W-:Y:S01]  /*37e0*/  FADD.FTZ R35, R171, R20 ;  /* 0x00000014ab237221 */ /* 0x000fe20000010000 */
[----:B------:R-:W-:-:S02]  /*37f0*/  F2FP.F16.F32.PACK_AB R171, R114, R171 ;  /* 0x000000ab72ab723e */ /* 0x000fc400000000ff */
[----:B------:R-:W-:Y:S01]  /*3800*/  F2FP.F16.F32.PACK_AB R178, R19, R22 ;  /* 0x0000001613b2723e */ /* 0x000fe200000000ff */
[----:B------:R-:W-:Y:S01]  /*3810*/  FADD.FTZ R35, R114, R35 ;  /* 0x0000002372237221 */ /* 0x000fe20000010000 */
[----:B------:R-:W-:Y:S01]  /*3820*/  MOV R114, R151 ;  /* 0x0000009700727202 */ /* 0x000fe20000000f00 */
[----:B------:R-:W2:Y:S01]  /*3830*/  MUFU.EX2 R23, R32 ;  /* 0x0000002000177308 */ /* 0x000ea20000000800 */
[C---:B0-----:R-:W-:Y:S01]  /*3840*/  FADD.FTZ R3, R21.reuse, R14 ;  /* 0x0000000e15037221 */ /* 0x041fe20000010000 */
[----:B------:R-:W-:Y:S01]  /*3850*/  FADD.FTZ R20, R116, R35 ;  /* 0x0000002374147221 */ /* 0x000fe20000010000 */
[----:B------:R-:W-:-:S05]  /*3860*/  F2FP.F16.F32.PACK_AB R172, R21, R26 ;  /* 0x0000001a15ac723e */ /* 0x000fca00000000ff */
[----:B------:R0:W3:Y:S01]  /*3870*/  MUFU.EX2 R153, R118 ;  /* 0x0000007600997308 */ /* 0x0000e20000000800 */
[----:B-1----:R-:W-:-:S07]  /*3880*/  FADD.FTZ R14, R30, R3 ;  /* 0x000000031e0e7221 */ /* 0x002fce0000010000 */
[----:B------:R-:W1:Y:S01]  /*3890*/  MUFU.EX2 R34, R34 ;  /* 0x0000002200227308 */ /* 0x000e620000000800 */
[C---:B--2---:R-:W-:Y:S01]  /*38a0*/  FADD.FTZ R35, R23.reuse, R14 ;  /* 0x0000000e17237221 */ /* 0x044fe20000010000 */
[----:B------:R-:W-:Y:S02]  /*38b0*/  F2FP.F16.F32.PACK_AB R174, R23, R30 ;  /* 0x0000001e17ae723e */ /* 0x000fe400000000ff */
[----:B0-----:R-:W-:-:S04]  /*38c0*/  MOV R118, R151 ;  /* 0x0000009700767202 */ /* 0x001fc80000000f00 */
[----:B------:R-:W0:Y:S01]  /*38d0*/  MUFU.EX2 R120, R120 ;  /* 0x0000007800787308 */ /* 0x000e220000000800 */
[C---:B---3--:R-:W-:Y:S01]  /*38e0*/  FADD.FTZ R37, R153.reuse, R20 ;  /* 0x0000001499257221 */ /* 0x048fe20000010000 */
[----:B------:R-:W-:Y:S01]  /*38f0*/  F2FP.F16.F32.PACK_AB R153, R153, R116 ;  /* 0x000000749999723e */ /* 0x000fe200000000ff */
[----:B------:R-:W-:-:S05]  /*3900*/  IMAD.MOV.U32 R116, RZ, RZ, R151 ;  /* 0x000000ffff747224 */ /* 0x000fca00078e0097 */
[----:B------:R-:W2:Y:S01]  /*3910*/  MUFU.EX2 R25, R36 ;  /* 0x0000002400197308 */ /* 0x000ea20000000800 */
[----:B-1----:R-:W-:-:S07]  /*3920*/  FADD.FTZ R14, R34, R35 ;  /* 0x00000023220e7221 */ /* 0x002fce0000010000 */
[----:B------:R1:W3:Y:S01]  /*3930*/  MUFU.EX2 R155, R122 ;  /* 0x0000007a009b7308 */ /* 0x0002e20000000800 */
[----:B0-----:R-:W-:-:S07]  /*3940*/  FADD.FTZ R20, R120, R37 ;  /* 0x0000002578147221 */ /* 0x001fce0000010000 */
[----:B------:R-:W0:Y:S01]  /*3950*/  MUFU.EX2 R38, R38 ;  /* 0x0000002600267308 */ /* 0x000e220000000800 */
[C---:B--2---:R-:W-:Y:S01]  /*3960*/  FADD.FTZ R35, R25.reuse, R14 ;  /* 0x0000000e19237221 */ /* 0x044fe20000010000 */
[----:B------:R-:W-:Y:S02]  /*3970*/  F2FP.F16.F32.PACK_AB R168, R25, R34 ;  /* 0x0000002219a8723e */ /* 0x000fe400000000ff */
[----:B-1----:R-:W-:-:S04]  /*3980*/  MOV R122, R151 ;  /* 0x00000097007a7202 */ /* 0x002fc80000000f00 */
[----:B------:R-:W1:Y:S01]  /*3990*/  MUFU.EX2 R124, R124 ;  /* 0x0000007c007c7308 */ /* 0x000e620000000800 */
[C---:B---3--:R-:W-:Y:S01]  /*39a0*/  FADD.FTZ R37, R155.reuse, R20 ;  /* 0x000000149b257221 */ /* 0x048fe20000010000 */
[----:B------:R-:W-:Y:S01]  /*39b0*/  F2FP.F16.F32.PACK_AB R155, R155, R120 ;  /* 0x000000789b9b723e */ /* 0x000fe200000000ff */
[----:B------:R-:W-:-:S05]  /*39c0*/  IMAD.MOV.U32 R120, RZ, RZ, R151 ;  /* 0x000000ffff787224 */ /* 0x000fca00078e0097 */
[----:B------:R-:W2:Y:S01]  /*39d0*/  MUFU.EX2 R27, R40 ;  /* 0x00000028001b7308 */ /* 0x000ea20000000800 */
[----:B0-----:R-:W-:-:S07]  /*39e0*/  FADD.FTZ R14, R38, R35 ;  /* 0x00000023260e7221 */ /* 0x001fce0000010000 */
        /* <DEDUP_REMOVED lines=40> */
[----:B------:R-:W-:Y:S01]  /*3c70*/  F2FP.F16.F32.PACK_AB R156, R33, R50 ;  /* 0x00000032219c723e */ /* 0x000fe200000000ff */
[----:B-1----:R-:W-:-:S05]  /*3c80*/  IMAD.MOV.U32 R136, RZ, RZ, R151 ;  /* 0x000000ffff887224 */ /* 0x002fca00078e0097 */
[----:B------:R-:W1:Y:S01]  /*3c90*/  MUFU.EX2 R138, R138 ;  /* 0x0000008a008a7308 */ /* 0x000e620000000800 */
[C---:B---3--:R-:W-:Y:S01]  /*3ca0*/  FADD.FTZ R39, R163.reuse, R20 ;  /* 0x00000014a3277221 */ /* 0x048fe20000010000 */
[----:B------:R-:W-:-:S06]  /*3cb0*/  F2FP.F16.F32.PACK_AB R163, R163, R78 ;  /* 0x0000004ea3a3723e */ /* 0x000fcc00000000ff */
[----:B------:R-:W2:Y:S01]  /*3cc0*/  MUFU.EX2 R3, R56 ;  /* 0x0000003800037308 */ /* 0x000ea20000000800 */
[----:B0-----:R-:W-:-:S07]  /*3cd0*/  FADD.FTZ R14, R54, R7 ;  /* 0x00000007360e7221 */ /* 0x001fce0000010000 */
[----:B------:R0:W3:Y:S01]  /*3ce0*/  MUFU.EX2 R165, R140 ;  /* 0x0000008c00a57308 */ /* 0x0000e20000000800 */
[----:B-1----:R-:W-:-:S07]  /*3cf0*/  FADD.FTZ R20, R138, R39 ;  /* 0x000000278a147221 */ /* 0x002fce0000010000 */
[----:B------:R-:W1:Y:S01]  /*3d00*/  MUFU.EX2 R58, R58 ;  /* 0x0000003a003a7308 */ /* 0x000e620000000800 */
[C---:B--2---:R-:W-:Y:S01]  /*3d10*/  FADD.FTZ R7, R3.reuse, R14 ;  /* 0x0000000e03077221 */ /* 0x044fe20000010000 */
[----:B------:R-:W-:Y:S01]  /*3d20*/  F2FP.F16.F32.PACK_AB R158, R3, R54 ;  /* 0x00000036039e723e */ /* 0x000fe200000000ff */
[----:B------:R-:W-:Y:S02]  /*3d30*/  IMAD.MOV.U32 R3, RZ, RZ, RZ ;  /* 0x000000ffff037224 */ /* 0x000fe400078e00ff */
[----:B0-----:R-:W-:-:S03]  /*3d40*/  IMAD.MOV.U32 R140, RZ, RZ, R151 ;  /* 0x000000ffff8c7224 */ /* 0x001fc600078e0097 */
[----:B------:R-:W0:Y:S01]  /*3d50*/  MUFU.EX2 R142, R142 ;  /* 0x0000008e008e7308 */ /* 0x000e220000000800 */
[C---:B---3--:R-:W-:Y:S01]  /*3d60*/  FADD.FTZ R41, R165.reuse, R20 ;  /* 0x00000014a5297221 */ /* 0x048fe20000010000 */
[----:B------:R-:W-:Y:S02]  /*3d70*/  F2FP.F16.F32.PACK_AB R165, R165, R138 ;  /* 0x0000008aa5a5723e */ /* 0x000fe400000000ff */
[----:B------:R-:W-:-:S04]  /*3d80*/  MOV R138, R151 ;  /* 0x00000097008a7202 */ /* 0x000fc80000000f00 */
[----:B------:R-:W2:Y:S01]  /*3d90*/  MUFU.EX2 R35, R60 ;  /* 0x0000003c00237308 */ /* 0x000ea20000000800 */
[----:B-1----:R-:W-:-:S07]  /*3da0*/  FADD.FTZ R14, R58, R7 ;  /* 0x000000073a0e7221 */ /* 0x002fce0000010000 */
[----:B------:R-:W1:Y:S01]  /*3db0*/  MUFU.EX2 R62, R62 ;  /* 0x0000003e003e7308 */ /* 0x000e620000000800 */
[----:B0-----:R-:W-:-:S04]  /*3dc0*/  FADD.FTZ R20, R142, R41 ;  /* 0x000000298e147221 */ /* 0x001fc80000010000 */
[C---:B------:R-:W-:Y:S01]  /*3dd0*/  FADD.FTZ R7, R167.reuse, R20 ;  /* 0x00000014a7077221 */ /* 0x040fe20000010000 */
[----:B------:R-:W-:Y:S02]  /*3de0*/  F2FP.F16.F32.PACK_AB R167, R167, R142 ;  /* 0x0000008ea7a7723e */ /* 0x000fe400000000ff */
[----:B------:R-:W0:Y:S01]  /*3df0*/  MUFU.EX2 R37, R82 ;  /* 0x0000005200257308 */ /* 0x000e220000000800 */
[C---:B--2---:R-:W-:Y:S01]  /*3e00*/  FADD.FTZ R41, R35.reuse, R14 ;  /* 0x0000000e23297221 */ /* 0x044fe20000010000 */
[----:B------:R-:W-:Y:S02]  /*3e10*/  F2FP.F16.F32.PACK_AB R160, R35, R58 ;  /* 0x0000003a23a0723e */ /* 0x000fe400000000ff */
[----:B------:R-:W-:-:S04]  /*3e20*/  MOV R142, R151 ;  /* 0x00000097008e7202 */ /* 0x000fc80000000f00 */
[----:B------:R-:W2:Y:S01]  /*3e30*/  MUFU.EX2 R80, R80 ;  /* 0x0000005000507308 */ /* 0x000ea20000000800 */
[----:B-1----:R-:W-:-:S07]  /*3e40*/  FADD.FTZ R6, R62, R41 ;  /* 0x000000293e067221 */ /* 0x002fce0000010000 */
[----:B------:R-:W1:Y:S01]  /*3e50*/  MUFU.EX2 R39, R86 ;  /* 0x0000005600277308 */ /* 0x000e620000000800 */
[C---:B0-----:R-:W-:Y:S01]  /*3e60*/  FADD.FTZ R13, R37.reuse, R6 ;  /* 0x00000006250d7221 */ /* 0x041fe20000010000 */
[----:B------:R-:W-:-:S06]  /*3e70*/  F2FP.F16.F32.PACK_AB R162, R37, R62 ;  /* 0x0000003e25a2723e */ /* 0x000fcc00000000ff */
[----:B------:R-:W0:Y:S01]  /*3e80*/  MUFU.EX2 R84, R84 ;  /* 0x0000005400547308 */ /* 0x000e220000000800 */
[----:B--2---:R-:W-:-:S07]  /*3e90*/  FADD.FTZ R6, R80, R13 ;  /* 0x0000000d50067221 */ /* 0x004fce0000010000 */
[----:B------:R2:W3:Y:S01]  /*3ea0*/  MUFU.EX2 R11, R88 ;  /* 0x00000058000b7308 */ /* 0x0004e20000000800 */
[C---:B-1----:R-:W-:Y:S01]  /*3eb0*/  FADD.FTZ R13, R39.reuse, R6 ;  /* 0x00000006270d7221 */ /* 0x042fe20000010000 */
[----:B------:R-:W-:-:S03]  /*3ec0*/  F2FP.F16.F32.PACK_AB R164, R39, R80 ;  /* 0x0000005027a4723e */ /* 0x000fc600000000ff */
[----:B0-----:R-:W-:Y:S01]  /*3ed0*/  FADD.FTZ R6, R84, R13 ;  /* 0x0000000d54067221 */ /* 0x001fe20000010000 */
[----:B------:R-:W-:Y:S01]  /*3ee0*/  IADD3 R13, R17, -0x2, RZ ;  /* 0xfffffffe110d7810 */ /* 0x000fe20007ffe0ff */
[----:B--2---:R-:W-:-:S03]  /*3ef0*/  IMAD.MOV.U32 R88, RZ, RZ, R151 ;  /* 0x000000ffff587224 */ /* 0x004fc600078e0097 */
[----:B------:R-:W-:Y:S01]  /*3f00*/  ISETP.GE.AND P2, PT, R13, R2, PT ;  /* 0x000000020d00720c */ /* 0x000fe20003f46270 */
[C---:B---3--:R-:W-:Y:S01]  /*3f10*/  FADD.FTZ R6, R11.reuse, R6 ;  /* 0x000000060b067221 */ /* 0x048fe20000010000 */
[----:B------:R-:W-:Y:S01]  /*3f20*/  F2FP.F16.F32.PACK_AB R166, R11, R84 ;  /* 0x000000540ba6723e */ /* 0x000fe200000000ff */
[----:B------:R-:W-:-:S10]  /*3f30*/  IMAD.MOV.U32 R11, RZ, RZ, 0x3f800000 ;  /* 0x3f800000ff0b7424 */ /* 0x000fd400078e00ff */
[----:B------:R-:W-:Y:S05]  /*3f40*/  @!P2 BRA `(.L_x_19) ;  /* 0x0000002800b4a947 */ /* 0x000fea0003800000 */
[----:B------:R-:W-:Y:S01]  /*3f50*/  IMAD.MOV.U32 R15, RZ, RZ, R10 ;  /* 0x000000ffff0f7224 */ /* 0x000fe200078e000a */
[----:B------:R-:W-:Y:S01]  /*3f60*/  MOV R17, R12 ;  /* 0x0000000c00117202 */ /* 0x000fe20000000f00 */
[----:B------:R-:W-:Y:S01]  /*3f70*/  IMAD.MOV.U32 R14, RZ, RZ, RZ ;  /* 0x000000ffff0e7224 */ /* 0x000fe200078e00ff */
[----:B------:R-:W-:Y:S01]  /*3f80*/  CS2R R150, SRZ ;  /* 0x0000000000967805 */ /* 0x000fe2000001ff00 */
[----:B------:R-:W-:Y:S01]  /*3f90*/  IMAD.MOV.U32 R8, RZ, RZ, 0x3f800000 ;  /* 0x3f800000ff087424 */ /* 0x000fe200078e00ff */
        /* <DEDUP_REMOVED lines=30> */
[----:B------:R-:W-:Y:S01]  /*4180*/  CS2R R88, SRZ ;  /* 0x0000000000587805 */ /* 0x000fe2000001ff00 */
[----:B------:R-:W-:Y:S01]  /*4190*/  UMOV UR37, URZ ;  /* 0x0000003f00257c82 */ /* 0x000fe20008000000 */
[----:B------:R-:W-:-:S05]  /*41a0*/  ULDC UR40, c[0x0][0x9d8] ;  /* 0x0002760000287ab9 */ /* 0x000fca0000000800 */
.L_x_28:
[----:B------:R-:W-:-:S04]  /*41b0*/  UIADD3 UR6, UR37, 0x1, URZ ;  /* 0x0000000125067890 */ /* 0x000fc8000fffe03f */
[----:B------:R-:W-:-:S04]  /*41c0*/  UISETP.NE.AND UP0, UPT, UR6, 0x2, UPT ;  /* 0x000000020600788c */ /* 0x000fc8000bf05270 */
[----:B------:R-:W-:Y:S02]  /*41d0*/  USEL UR7, URZ, 0x1, UP0 ;  /* 0x000000013f077887 */ /* 0x000fe40008000000 */
[----:B------:R-:W-:-:S04]  /*41e0*/  USEL UR6, UR6, URZ, UP0 ;  /* 0x0000003f06067287 */ /* 0x000fc80008000000 */
[----:B------:R-:W-:Y:S02]  /*41f0*/  LOP3.LUT R3, R14, UR7, RZ, 0x3c, !PT ;  /* 0x000000070e037c12 */ /* 0x000fe4000f8e3cff */
[----:B------:R-:W-:Y:S01]  /*4200*/  IMAD.U32 R0, RZ, RZ, UR6 ;  /* 0x00000006ff007e24 */ /* 0x000fe2000f8e00ff */
[----:B------:R-:W-:Y:S06]  /*4210*/  @!P0 BRA `(.L_x_20) ;  /* 0x0000000000048947 */ /* 0x000fec0003800000 */
[----:B------:R-:W-:Y:S01]  /*4220*/  BPT.TRAP 0x1 ;  /* 0x000000040000795c */ /* 0x000fe20000300000 */
.L_x_20:
[----:B------:R-:W-:Y:S01]  /*4230*/  ULEA UR39, UR6, UR36, 0x3 ;  /* 0x0000002406277291 */ /* 0x000fe2000f8e183f */
[----:B------:R-:W-:-:S08]  /*4240*/  SHF.L.U32 R9, R3, 0x1f, RZ ;  /* 0x0000001f03097819 */ /* 0x000fd000000006ff */
[----:B------:R0:W1:Y:S01]  /*4250*/  SYNCS.PHASECHK.TRANS64.TRYWAIT P2, [UR39+0x34830], R9 ;  /* 0x03483009ff0075a7 */ /* 0x0000620008040167 */
[----:B------:R-:W-:Y:S05]  /*4260*/  @!P0 BRA `(.L_x_21) ;  /* 0x0000000000048947 */ /* 0x000fea0003800000 */
[----:B------:R-:W-:Y:S01]  /*4270*/  BPT.TRAP 0x1 ;  /* 0x000000040000795c */ /* 0x000fe20000300000 */
.L_x_21:
[----:B-1----:R-:W-:Y:S05]  /*4280*/  @P2 BRA `(.L_x_22) ;  /* 0x0000000000082947 */ /* 0x002fea0003800000 */
[----:B------:R-:W1:Y:S02]  /*4290*/  SYNCS.PHASECHK.TRANS64.TRYWAIT P2, [UR39+0x34830], R9 ;  /* 0x03483009ff0075a7 */ /* 0x000e640008040167 */
[----:B-1----:R-:W-:Y:S05]  /*42a0*/  @!P2 BRA `(.L_x_23) ;  /* 0x0000008800f0a947 */ /* 0x002fea0003800000 */
.L_x_22:
[----:B------:R-:W-:Y:S01]  /*42b0*/  R2UR UR58, R0 ;  /* 0x00000000003a72ca */ /* 0x000fe200000e0000 */
[----:B------:R-:W-:Y:S01]  /*42c0*/  WARPGROUP.ARRIVE ;  /* 0x00000000000079c5 */ /* 0x000fe20000000000 */
[----:B------:R-:W-:Y:S01]  /*42d0*/  R2UR UR56, R4 ;  /* 0x00000000043872ca */ /* 0x000fe200000e0000 */
[----:B------:R-:W-:Y:S01]  /*42e0*/  UMOV UR59, 0x40000040 ;  /* 0x40000040003b7882 */ /* 0x000fe20000000000 */
[----:B------:R-:W-:Y:S01]  /*42f0*/  R2UR UR57, R5 ;  /* 0x00000000053972ca */ /* 0x000fe200000e0000 */
[----:B------:R-:W-:Y:S01]  /*4300*/  UMOV UR7, 0x40000040 ;  /* 0x4000004000077882 */ /* 0x000fe20000000000 */
[----:B------:R-:W-:Y:S01]  /*4310*/  UMOV UR11, 0x40000040 ;  /* 0x40000040000b7882 */ /* 0x000fe20000000000 */
[----:B------:R-:W-:Y:S01]  /*4320*/  UMOV UR15, 0x40000040 ;  /* 0x40000040000f7882 */ /* 0x000fe20000000000 */
[----:B------:R-:W-:Y:S01]  /*4330*/  UMOV UR19, 0x40000040 ;  /* 0x4000004000137882 */ /* 0x000fe20000000000 */
[----:B------:R-:W-:Y:S01]  /*4340*/  UMOV UR23, 0x40000040 ;  /* 0x4000004000177882 */ /* 0x000fe20000000000 */
[----:B------:R-:W-:Y:S01]  /*4350*/  UMOV UR27, 0x40000040 ;  /* 0x40000040001b7882 */ /* 0x000fe20000000000 */
[----:B------:R-:W-:Y:S01]  /*4360*/  UMOV UR31, 0x40000040 ;  /* 0x40000040001f7882 */ /* 0x000fe20000000000 */
[----:B------:R-:W-:Y:S01]  /*4370*/  UMOV UR35, 0x40000040 ;  /* 0x4000004000237882 */ /* 0x000fe20000000000 */
[----:B------:R-:W-:Y:S01]  /*4380*/  UIMAD UR58, UR58, 0xc00, UR38 ;  /* 0x00000c003a3a78a4 */ /* 0x000fe2000f8e0226 */
[-C--:B------:R-:W-:Y:S01]  /*4390*/  FMUL.FTZ R88, R88, R11.reuse ;  /* 0x0000000b58587220 */ /* 0x080fe20000410000 */
[----:B------:R-:W-:Y:S01]  /*43a0*/  UMOV UR47, 0x40000040 ;  /* 0x40000040002f7882 */ /* 0x000fe20000000000 */
[----:B------:R-:W-:Y:S01]  /*43b0*/  UMOV UR51, 0x40000040 ;  /* 0x4000004000337882 */ /* 0x000fe20000000000 */
[----:B------:R-:W-:Y:S01]  /*43c0*/  UIADD3 UR6, UR58, 0x2, URZ ;  /* 0x000000023a067890 */ /* 0x000fe2000fffe03f */
[-C--:B------:R-:W-:Y:S01]  /*43d0*/  FMUL.FTZ R89, R89, R11.reuse ;  /* 0x0000000b59597220 */ /* 0x080fe20000410000 */
[----:B------:R-:W-:Y:S01]  /*43e0*/  UIADD3 UR10, UR58, 0x4, URZ ;  /* 0x000000043a0a7890 */ /* 0x000fe2000fffe03f */
[----:B------:R-:W-:Y:S01]  /*43f0*/  FMUL.FTZ R92, R92, R11 ;  /* 0x0000000b5c5c7220 */ /* 0x000fe20000410000 */
[----:B------:R-:W-:-:S02]  /*4400*/  UIADD3 UR14, UR58, 0x6, URZ ;  /* 0x000000063a0e7890 */ /* 0x000fc4000fffe03f */
[----:B------:R-:W-:Y:S01]  /*4410*/  HGMMA.64x128x16.F32 R24, gdesc[UR56], RZ, !UPT, gsb0 ;  /* 0x01e00000381879f0 */ /* 0x000fe2000c0008ff */
[----:B------:R-:W-:Y:S01]  /*4420*/  UIADD3 UR18, UR58, 0x400, URZ ;  /* 0x000004003a127890 */ /* 0x000fe2000fffe03f */
[-C--:B------:R-:W-:Y:S01]  /*4430*/  FMUL.FTZ R93, R93, R11.reuse ;  /* 0x0000000b5d5d7220 */ /* 0x080fe20000410000 */
        /* <DEDUP_REMOVED lines=14> */
[----:B------:R-:W-:Y:S01]  /*4520*/  UMOV UR55, 0x40000040 ;  /* 0x4000004000377882 */ /* 0x000fe20000000000 */
[-C--:B------:R-:W-:Y:S01]  /*4530*/  FMUL.FTZ R109, R109, R11.reuse ;  /* 0x0000000b6d6d7220 */ /* 0x080fe20000410000 */
        /* <DEDUP_REMOVED lines=19> */
[----:B------:R-:W-:Y:S01]  /*4670*/  FMUL.FTZ R149, R149, R11 ;  /* 0x0000000b95957220 */ /* 0x000fe20000410000 */
        /* <DEDUP_REMOVED lines=32> */
[----:B------:R-:W-:-:S02]  /*4880*/  WARPGROUP.DEPBAR.LE gsb0, 0x0 ;  /* 0x00008000000079c5 */ /* 0x000fc40000010000 */
        /* <DEDUP_REMOVED lines=33> */
[----:B------:R-:W-:Y:S05]  /*4aa0*/  @!P0 BRA `(.L_x_24) ;  /* 0x0000000000048947 */ /* 0x000fea0003800000 */
[----:B------:R-:W-:Y:S01]  /*4ab0*/  BPT.TRAP 0x1 ;  /* 0x000000040000795c */ /* 0x000fe20000300000 */
.L_x_24:
[----:B------:R-:W-:Y:S01]  /*4ac0*/  ULEA UR7, UR37, UR36, 0x3 ;  /* 0x0000002425077291 */ /* 0x000fe2000f8e183f */
[----:B------:R-:W-:-:S08]  /*4ad0*/  SHF.L.U32 R8, R14, 0x1f, RZ ;  /* 0x0000001f0e087819 */ /* 0x000fd000000006ff */
[----:B------:R2:W3:Y:S01]  /*4ae0*/  SYNCS.PHASECHK.TRANS64.TRYWAIT P2, [UR7+0x34850], R8 ;  /* 0x03485008ff0075a7 */ /* 0x0004e20008040147 */
[----:B------:R-:W-:Y:S05]  /*4af0*/  @!P0 BRA `(.L_x_25) ;  /* 0x0000000000048947 */ /* 0x000fea0003800000 */
[----:B------:R-:W-:Y:S01]  /*4b00*/  BPT.TRAP 0x1 ;  /* 0x000000040000795c */ /* 0x000fe20000300000 */
.L_x_25:
[----:B---3--:R-:W-:Y:S05]  /*4b10*/  @P2 BRA `(.L_x_26) ;  /* 0x0000000000082947 */ /* 0x008fea0003800000 */
[----:B------:R-:W3:Y:S02]  /*4b20*/  SYNCS.PHASECHK.TRANS64.TRYWAIT P2, [UR7+0x34850], R8 ;  /* 0x03485008ff0075a7 */ /* 0x000ee40008040147 */
[----:B---3--:R-:W-:Y:S05]  /*4b30*/  @!P2 BRA `(.L_x_27) ;  /* 0x0000008000e4a947 */ /* 0x008fea0003800000 */
.L_x_26:
[----:B------:R-:W-:Y:S01]  /*4b40*/  UIADD3 UR6, UR36, 0x400, URZ ;  /* 0x0000040024067890 */ /* 0x000fe2000fffe03f */
[----:B------:R-:W-:Y:S01]  /*4b50*/  WARPGROUP.ARRIVE ;  /* 0x00000000000079c5 */ /* 0x000fe20000000000 */
[----:B------:R-:W-:Y:S01]  /*4b60*/  UMOV UR11, 0x40000040 ;  /* 0x40000040000b7882 */ /* 0x000fe20000000000 */
[----:B0-2---:R-:W-:Y:S01]  /*4b70*/  FMUL.FTZ R8, R24, UR40 ;  /* 0x0000002818087c20 */ /* 0x005fe20008410000 */
[----:B------:R-:W-:Y:S01]  /*4b80*/  USHF.R.U32.HI UR6, URZ, 0x4, UR6 ;  /* 0x000000043f067899 */ /* 0x000fe20008011606 */
[----:B-1----:R-:W-:Y:S01]  /*4b90*/  FMUL.FTZ R10, R25, UR40 ;  /* 0x00000028190a7c20 */ /* 0x002fe20008410000 */
[----:B------:R-:W-:Y:S01]  /*4ba0*/  FMUL.FTZ R184, R32, UR40 ;  /* 0x0000002820b87c20 */ /* 0x000fe20008410000 */
[----:B------:R-:W-:Y:S01]  /*4bb0*/  FMUL.FTZ R186, R33, UR40 ;  /* 0x0000002821ba7c20 */ /* 0x000fe20008410000 */
[----:B------:R-:W-:Y:S01]  /*4bc0*/  ULOP3.LUT UR6, UR6, 0x3fff, URZ, 0xc0, !UPT ;  /* 0x00003fff06067892 */ /* 0x000fe2000f8ec03f */
[----:B------:R-:W0:Y:S01]  /*4bd0*/  MUFU.TANH R8, R8 ;  /* 0x0000000800087308 */ /* 0x000e220000002400 */
[----:B------:R-:W-:Y:S01]  /*4be0*/  FMUL.FTZ R188, R36, UR40 ;  /* 0x0000002824bc7c20 */ /* 0x000fe20008410000 */
[----:B------:R-:W-:Y:S01]  /*4bf0*/  FMUL.FTZ R190, R37, UR40 ;  /* 0x0000002825be7c20 */ /* 0x000fe20008410000 */
[----:B------:R-:W-:Y:S01]  /*4c00*/  ULOP3.LUT UR6, UR6, 0x4000000, URZ, 0xfc, !UPT ;  /* 0x0400000006067892 */ /* 0x000fe2000f8efc3f */
[----:B------:R-:W-:Y:S01]  /*4c10*/  FMUL.FTZ R192, R40, UR40 ;  /* 0x0000002828c07c20 */ /* 0x000fe20008410000 */
[----:B------:R-:W-:Y:S01]  /*4c20*/  FMUL.FTZ R194, R41, UR40 ;  /* 0x0000002829c27c20 */ /* 0x000fe20008410000 */
[----:B------:R-:W-:Y:S01]  /*4c30*/  FMUL.FTZ R196, R44, UR40 ;  /* 0x000000282cc47c20 */ /* 0x000fe20008410000 */
[----:B------:R-:W-:Y:S01]  /*4c40*/  ULEA UR6, UR37, UR6, 0xb ;  /* 0x0000000625067291 */ /* 0x000fe2000f8e583f */
[----:B------:R-:W1:Y:S01]  /*4c50*/  MUFU.TANH R10, R10 ;  /* 0x0000000a000a7308 */ /* 0x000e620000002400 */
[----:B------:R-:W-:Y:S01]  /*4c60*/  FMUL.FTZ R198, R49, UR40 ;  /* 0x0000002831c67c20 */ /* 0x000fe20008410000 */
[----:B------:R-:W-:Y:S01]  /*4c70*/  FMUL.FTZ R200, R52, UR40 ;  /* 0x0000002834c87c20 */ /* 0x000fe20008410000 */
[----:B------:R-:W-:Y:S01]  /*4c80*/  FMUL.FTZ R202, R53, UR40 ;  /* 0x0000002835ca7c20 */ /* 0x000fe20008410000 */
[----:B------:R-:W-:Y:S01]  /*4c90*/  FMUL.FTZ R44, R54, UR40 ;  /* 0x00000028362c7c20 */ /* 0x000fe20008410000 */
[----:B------:R-:W-:Y:S01]  /*4ca0*/  FMUL.FTZ R54, R56, UR40 ;  /* 0x0000002838367c20 */ /* 0x000fe20008410000 */
[----:B------:R-:W-:Y:S01]  /*4cb0*/  UMOV UR10, UR6 ;  /* 0x00000006000a7c82 */ /* 0x000fe20008000000 */
[----:B------:R-:W-:Y:S01]  /*4cc0*/  FMUL.FTZ R56, R57, UR40 ;  /* 0x0000002839387c20 */ /* 0x000fe20008410000 */
[----:B------:R-:W-:Y:S01]  /*4cd0*/  HGMMA.64x128x16.F32 R88, R180, gdesc[UR8].tnspB, R88, gsb0 ;  /* 0x41e00008b4587df0 */ /* 0x000fe20008000858 */
[----:B------:R-:W-:Y:S01]  /*4ce0*/  UIADD3 UR10, UR6, 0x80, URZ ;  /* 0x00000080060a7890 */ /* 0x000fe2000fffe03f */
[----:B------:R-:W-:Y:S01]  /*4cf0*/  MUFU.TANH R184, R184 ;  /* 0x000000b800b87308 */ /* 0x000fe20000002400 */
[----:B------:R-:W-:Y:S01]  /*4d00*/  UMOV UR11, 0x40000040 ;  /* 0x40000040000b7882 */ /* 0x000fe20000000000 */
[----:B0-----:R-:W-:Y:S01]  /*4d10*/  FMNMX.FTZ R9, R8, R17, !PT ;  /* 0x0000001108097209 */ /* 0x001fe20007810000 */
[----:B------:R-:W-:Y:S01]  /*4d20*/  FMUL.FTZ R40, R50, UR40 ;  /* 0x0000002832287c20 */ /* 0x000fe20008410000 */
[----:B------:R-:W-:Y:S01]  /*4d30*/  FMUL.FTZ R50, R58, UR40 ;  /* 0x000000283a327c20 */ /* 0x000fe20008410000 */
[----:B------:R-:W-:Y:S01]  /*4d40*/  FMUL.FTZ R58, R60, UR40 ;  /* 0x000000283c3a7c20 */ /* 0x000fe20008410000 */
[----:B------:R-:W-:Y:S01]  /*4d50*/  FMUL.FTZ R14, R26, UR40 ;  /* 0x000000281a0e7c20 */ /* 0x000fe20008410000 */
[----:B-1----:R-:W-:Y:S01]  /*4d60*/  FMNMX.FTZ R9, R10, R9, !PT ;  /* 0x000000090a097209 */ /* 0x002fe20007810000 */
[----:B------:R-:W-:Y:S01]  /*4d70*/  MUFU.TANH R186, R186 ;  /* 0x000000ba00ba7308 */ /* 0x000fe20000002400 */
[----:B------:R-:W-:Y:S01]  /*4d80*/  FMUL.FTZ R60, R61, UR40 ;  /* 0x000000283d3c7c20 */ /* 0x000fe20008410000 */
[----:B------:R-:W-:Y:S01]  /*4d90*/  FMUL.FTZ R18, R27, UR40 ;  /* 0x000000281b127c20 */ /* 0x000fe20008410000 */
[----:B------:R-:W-:Y:S01]  /*4da0*/  FMUL.FTZ R52, R62, UR40 ;  /* 0x000000283e347c20 */ /* 0x000fe20008410000 */
[----:B------:R-:W-:Y:S01]  /*4db0*/  FMUL.FTZ R62, R64, UR40 ;  /* 0x00000028403e7c20 */ /* 0x000fe20008410000 */
[----:B------:R-:W-:Y:S01]  /*4dc0*/  FMUL.FTZ R20, R30, UR40 ;  /* 0x000000281e147c20 */ /* 0x000fe20008410000 */
[----:B------:R-:W-:Y:S01]  /*4dd0*/  FMUL.FTZ R64, R65, UR40 ;  /* 0x0000002841407c20 */ /* 0x000fe20008410000 */
[----:B------:R-:W-:Y:S01]  /*4de0*/  FMUL.FTZ R22, R31, UR40 ;  /* 0x000000281f167c20 */ /* 0x000fe20008410000 */
        /* <DEDUP_REMOVED lines=31> */
[C---:B------:R-:W-:Y:S01]  /*4fe0*/  ISETP.GT.AND P2, PT, R13.reuse, R2, PT ;  /* 0x000000020d00720c */ /* 0x040fe20003f44270 */
[----:B------:R-:W-:Y:S01]  /*4ff0*/  MUFU.TANH R196, R196 ;  /* 0x000000c400c47308 */ /* 0x000fe20000002400 */
[----:B------:R-:W-:Y:S01]  /*5000*/  R2UR UR37, R0 ;  /* 0x00000000002572ca */ /* 0x000fe200000e0000 */
[----:B------:R-:W-:-:S06]  /*5010*/  VIADD R13, R13, 0xffffffff ;  /* 0xffffffff0d0d7836 */ /* 0x000fcc0000000000 */
[----:B------:R-:W-:Y:S08]  /*5020*/  MUFU.TANH R198, R198 ;  /* 0x000000c600c67308 */ /* 0x000ff00000002400 */
[----:B------:R-:W-:Y:S08]  /*5030*/  MUFU.TANH R200, R200 ;  /* 0x000000c800c87308 */ /* 0x000ff00000002400 */
[----:B------:R-:W-:Y:S08]  /*5040*/  MUFU.TANH R202, R202 ;  /* 0x000000ca00ca7308 */ /* 0x000ff00000002400 */
[----:B------:R-:W-:Y:S08]  /*5050*/  MUFU.TANH R54, R54 ;  /* 0x0000003600367308 */ /* 0x000ff00000002400 */
[----:B------:R-:W-:Y:S08]  /*5060*/  MUFU.TANH R56, R56 ;  /* 0x0000003800387308 */ /* 0x000ff00000002400 */
[----:B------:R-:W-:Y:S08]  /*5070*/  MUFU.TANH R58, R58 ;  /* 0x0000003a003a7308 */ /* 0x000ff00000002400 */
[----:B------:R-:W0:Y:S08]  /*5080*/  MUFU.TANH R14, R14 ;  /* 0x0000000e000e7308 */ /* 0x000e300000002400 */
[----:B------:R-:W-:Y:S08]  /*5090*/  MUFU.TANH R60, R60 ;  /* 0x0000003c003c7308 */ /* 0x000ff00000002400 */
[----:B------:R-:W1:Y:S01]  /*50a0*/  MUFU.TANH R18, R18 ;  /* 0x0000001200127308 */ /* 0x000e620000002400 */
[----:B0-----:R-:W-:-:S07]  /*50b0*/  FMNMX.FTZ R23, R14, R15, !PT ;  /* 0x0000000f0e177209 */ /* 0x001fce0007810000 */
[----:B------:R-:W-:Y:S08]  /*50c0*/  MUFU.TANH R62, R62 ;  /* 0x0000003e003e7308 */ /* 0x000ff00000002400 */
[----:B------:R-:W0:Y:S01]  /*50d0*/  MUFU.TANH R20, R20 ;  /* 0x0000001400147308 */ /* 0x000e220000002400 */
[----:B-1----:R-:W-:Y:S01]  /*50e0*/  FMNMX.FTZ R25, R18, R23, !PT ;  /* 0x0000001712197209 */ /* 0x002fe20007810000 */
[----:B------:R-:W-:-:S02]  /*50f0*/  WARPGROUP.DEPBAR.LE gsb0, 0x0 ;  /* 0x00008000000079c5 */ /* 0x000fc40000010000 */
[----:B------:R-:W-:Y:S01]  /*5100*/  WARPGROUP.ARRIVE ;  /* 0x00000000000079c5 */ /* 0x000fe20000000000 */
[----:B------:R-:W-:Y:S01]  /*5110*/  FMUL.FTZ R180, R28, UR40 ;  /* 0x000000281cb47c20 */ /* 0x000fe20008410000 */
[----:B------:R-:W-:Y:S02]  /*5120*/  FMUL.FTZ R182, R29, UR40 ;  /* 0x000000281db67c20 */ /* 0x000fe40008410000 */
[----:B------:R-:W-:Y:S01]  /*5130*/  MUFU.TANH R64, R64 ;  /* 0x0000004000407308 */ /* 0x000fe20000002400 */
[----:B------:R-:W-:Y:S01]  /*5140*/  FMUL.FTZ R28, R38, UR40 ;  /* 0x00000028261c7c20 */ /* 0x000fe20008410000 */
[----:B------:R-:W-:Y:S01]  /*5150*/  FMUL.FTZ R38, R47, UR40 ;  /* 0x000000282f267c20 */ /* 0x000fe20008410000 */
[----:B------:R-:W-:Y:S01]  /*5160*/  HGMMA.64x128x16.F32 R88, R176, gdesc[UR8].tnspB, R88, gsb0 ;  /* 0x41e00008b0587df0 */ /* 0x000fe20008000858 */
[----:B------:R-:W-:Y:S01]  /*5170*/  UIADD3 UR10, UR6, 0x100, URZ ;  /* 0x00000100060a7890 */ /* 0x000fe2000fffe03f */
[----:B------:R-:W-:-:S03]  /*5180*/  UMOV UR11, 0x40000040 ;  /* 0x40000040000b7882 */ /* 0x000fc60000000000 */
[----:B------:R-:W1:Y:S01]  /*5190*/  MUFU.TANH R180, R180 ;  /* 0x000000b400b47308 */ /* 0x000e620000002400 */
[----:B0-----:R-:W-:-:S07]  /*51a0*/  FMNMX.FTZ R25, R20, R25, !PT ;  /* 0x0000001914197209 */ /* 0x001fce0007810000 */
[----:B------:R-:W0:Y:S08]  /*51b0*/  MUFU.TANH R182, R182 ;  /* 0x000000b600b67308 */ /* 0x000e300000002400 */
[----:B------:R-:W2:Y:S01]  /*51c0*/  MUFU.TANH R22, R22 ;  /* 0x0000001600167308 */ /* 0x000ea20000002400 */
[----:B-1----:R-:W-:-:S07]  /*51d0*/  FMNMX.FTZ R9, R180, R9, !PT ;  /* 0x00000009b4097209 */ /* 0x002fce0007810000 */
[----:B------:R-:W-:Y:S01]  /*51e0*/  MUFU.TANH R68, R68 ;  /* 0x0000004400447308 */ /* 0x000fe20000002400 */
[----:B0-----:R-:W-:-:S04]  /*51f0*/  FMNMX.FTZ R9, R182, R9, !PT ;  /* 0x00000009b6097209 */ /* 0x001fc80007810000 */
[----:B------:R-:W-:-:S03]  /*5200*/  FMNMX.FTZ R9, R184, R9, !PT ;  /* 0x00000009b8097209 */ /* 0x000fc60007810000 */
[----:B------:R-:W0:Y:S01]  /*5210*/  MUFU.TANH R24, R24 ;  /* 0x0000001800187308 */ /* 0x000e220000002400 */
[----:B------:R-:W-:Y:S02]  /*5220*/  FMNMX.FTZ R9, R186, R9, !PT ;  /* 0x00000009ba097209 */ /* 0x000fe40007810000 */
[----:B--2---:R-:W-:Y:S02]  /*5230*/  FMNMX.FTZ R25, R22, R25, !PT ;  /* 0x0000001916197209 */ /* 0x004fe40007810000 */
[----:B------:R-:W-:-:S03]  /*5240*/  FMNMX.FTZ R9, R188, R9, !PT ;  /* 0x00000009bc097209 */ /* 0x000fc60007810000 */
[----:B------:R-:W1:Y:S01]  /*5250*/  MUFU.TANH R26, R26 ;  /* 0x0000001a001a7308 */ /* 0x000e620000002400 */
[----:B------:R-:W-:-:S04]  /*5260*/  FMNMX.FTZ R9, R190, R9, !PT ;  /* 0x00000009be097209 */ /* 0x000fc80007810000 */
[----:B------:R-:W-:-:S03]  /*5270*/  FMNMX.FTZ R9, R192, R9, !PT ;  /* 0x00000009c0097209 */ /* 0x000fc60007810000 */
[----:B------:R-:W-:Y:S01]  /*5280*/  MUFU.TANH R72, R72 ;  /* 0x0000004800487308 */ /* 0x000fe20000002400 */
[----:B------:R-:W-:Y:S02]  /*5290*/  FMNMX.FTZ R9, R194, R9, !PT ;  /* 0x00000009c2097209 */ /* 0x000fe40007810000 */
[----:B0-----:R-:W-:Y:S02]  /*52a0*/  FMNMX.FTZ R25, R24, R25, !PT ;  /* 0x0000001918197209 */ /* 0x001fe40007810000 */
[----:B------:R-:W-:-:S03]  /*52b0*/  FMNMX.FTZ R9, R196, R9, !PT ;  /* 0x00000009c4097209 */ /* 0x000fc60007810000 */
[----:B------:R-:W0:Y:S01]  /*52c0*/  MUFU.TANH R28, R28 ;  /* 0x0000001c001c7308 */ /* 0x000e220000002400 */
[----:B-1----:R-:W-:-:S07]  /*52d0*/  FMNMX.FTZ R27, R26, R25, !PT ;  /* 0x000000191a1b7209 */ /* 0x002fce0007810000 */
[----:B------:R-:W1:Y:S08]  /*52e0*/  MUFU.TANH R30, R30 ;  /* 0x0000001e001e7308 */ /* 0x000e700000002400 */
[----:B------:R-:W-:Y:S01]  /*52f0*/  MUFU.TANH R76, R76 ;  /* 0x0000004c004c7308 */ /* 0x000fe20000002400 */
[----:B0-----:R-:W-:-:S07]  /*5300*/  FMNMX.FTZ R27, R28, R27, !PT ;  /* 0x0000001b1c1b7209 */ /* 0x001fce0007810000 */
[----:B------:R-:W0:Y:S01]  /*5310*/  MUFU.TANH R32, R32 ;  /* 0x0000002000207308 */ /* 0x000e220000002400 */
[----:B-1----:R-:W-:-:S07]  /*5320*/  FMNMX.FTZ R27, R30, R27, !PT ;  /* 0x0000001b1e1b7209 */ /* 0x002fce0007810000 */
[----:B------:R-:W-:Y:S08]  /*5330*/  MUFU.TANH R204, R204 ;  /* 0x000000cc00cc7308 */ /* 0x000ff00000002400 */
[----:B------:R-:W1:Y:S01]  /*5340*/  MUFU.TANH R34, R34 ;  /* 0x0000002200227308 */ /* 0x000e620000002400 */
[----:B0-----:R-:W-:-:S07]  /*5350*/  FMNMX.FTZ R27, R32, R27, !PT ;  /* 0x0000001b201b7209 */ /* 0x001fce0007810000 */
[----:B------:R-:W-:Y:S08]  /*5360*/  MUFU.TANH R206, R206 ;  /* 0x000000ce00ce7308 */ /* 0x000ff00000002400 */
[----:B------:R-:W0:Y:S01]  /*5370*/  MUFU.TANH R36, R36 ;  /* 0x0000002400247308 */ /* 0x000e220000002400 */
[----:B-1----:R-:W-:-:S07]  /*5380*/  FMNMX.FTZ R29, R34, R27, !PT ;  /* 0x0000001b221d7209 */ /* 0x002fce0007810000 */
[----:B------:R-:W-:Y:S08]  /*5390*/  MUFU.TANH R208, R208 ;  /* 0x000000d000d07308 */ /* 0x000ff00000002400 */
[----:B------:R-:W1:Y:S01]  /*53a0*/  MUFU.TANH R38, R38 ;  /* 0x0000002600267308 */ /* 0x000e620000002400 */
[----:B0-----:R-:W-:-:S07]  /*53b0*/  FMNMX.FTZ R29, R36, R29, !PT ;  /* 0x0000001d241d7209 */ /* 0x001fce0007810000 */
[----:B------:R-:W-:Y:S01]  /*53c0*/  MUFU.TANH R84, R84 ;  /* 0x0000005400547308 */ /* 0x000fe20000002400 */
[----:B------:R-:W-:Y:S02]  /*53d0*/  WARPGROUP.DEPBAR.LE gsb0, 0x0 ;  /* 0x00008000000079c5 */ /* 0x000fe40000010000 */
[----:B------:R-:W-:Y:S01]  /*53e0*/  WARPGROUP.ARRIVE ;  /* 0x00000000000079c5 */ /* 0x000fe20000000000 */
[----:B------:R-:W-:Y:S01]  /*53f0*/  FMUL.FTZ R176, R45, UR40 ;  /* 0x000000282db07c20 */ /* 0x000fe20008410000 */
[----:B------:R-:W-:Y:S01]  /*5400*/  FMUL.FTZ R178, R48, UR40 ;  /* 0x0000002830b27c20 */ /* 0x000fe20008410000 */
[----:B------:R-:W-:Y:S02]  /*5410*/  FMUL.FTZ R48, R59, UR40 ;  /* 0x000000283b307c20 */ /* 0x000fe40008410000 */
[----:B------:R-:W0:Y:S01]  /*5420*/  MUFU.TANH R40, R40 ;  /* 0x0000002800287308 */ /* 0x000e220000002400 */
[----:B------:R-:W-:Y:S01]  /*5430*/  HGMMA.64x128x16.F32 R88, R172, gdesc[UR8].tnspB, R88, gsb0 ;  /* 0x41e00008ac587df0 */ /* 0x000fe20008000858 */
[----:B------:R-:W-:Y:S01]  /*5440*/  UIADD3 UR10, UR6, 0x180, URZ ;  /* 0x00000180060a7890 */ /* 0x000fe2000fffe03f */
[----:B-1----:R-:W-:Y:S01]  /*5450*/  FMNMX.FTZ R29, R38, R29, !PT ;  /* 0x0000001d261d7209 */ /* 0x002fe20007810000 */
[----:B------:R-:W-:-:S04]  /*5460*/  UMOV UR11, 0x40000040 ;  /* 0x40000040000b7882 */ /* 0x000fc80000000000 */
[----:B------:R-:W1:Y:S08]  /*5470*/  MUFU.TANH R176, R176 ;  /* 0x000000b000b07308 */ /* 0x000e700000002400 */
[----:B------:R-:W2:Y:S01]  /*5480*/  MUFU.TANH R178, R178 ;  /* 0x000000b200b27308 */ /* 0x000ea20000002400 */
[----:B0-----:R-:W-:-:S07]  /*5490*/  FMNMX.FTZ R29, R40, R29, !PT ;  /* 0x0000001d281d7209 */ /* 0x001fce0007810000 */
[----:B------:R-:W-:Y:S01]  /*54a0*/  MUFU.TANH R210, R210 ;  /* 0x000000d200d27308 */ /* 0x000fe20000002400 */
[----:B-1----:R-:W-:-:S07]  /*54b0*/  FMNMX.FTZ R9, R176, R9, !PT ;  /* 0x00000009b0097209 */ /* 0x002fce0007810000 */
[----:B------:R-:W0:Y:S01]  /*54c0*/  MUFU.TANH R42, R42 ;  /* 0x0000002a002a7308 */ /* 0x000e220000002400 */
[----:B--2---:R-:W-:-:S04]  /*54d0*/  FMNMX.FTZ R9, R178, R9, !PT ;  /* 0x00000009b2097209 */ /* 0x004fc80007810000 */
[----:B------:R-:W-:-:S03]  /*54e0*/  FMNMX.FTZ R9, R198, R9, !PT ;  /* 0x00000009c6097209 */ /* 0x000fc60007810000 */
[----:B------:R-:W1:Y:S01]  /*54f0*/  MUFU.TANH R44, R44 ;  /* 0x0000002c002c7308 */ /* 0x000e620000002400 */
[----:B------:R-:W-:-:S04]  /*5500*/  FMNMX.FTZ R9, R200, R9, !PT ;  /* 0x00000009c8097209 */ /* 0x000fc80007810000 */
[----:B------:R-:W-:-:S03]  /*5510*/  FMNMX.FTZ R9, R202, R9, !PT ;  /* 0x00000009ca097209 */ /* 0x000fc60007810000 */
[----:B------:R-:W2:Y:S01]  /*5520*/  MUFU.TANH R46, R46 ;  /* 0x0000002e002e7308 */ /* 0x000ea20000002400 */
[----:B------:R-:W-:Y:S02]  /*5530*/  FMNMX.FTZ R9, R54, R9, !PT ;  /* 0x0000000936097209 */ /* 0x000fe40007810000 */
[----:B0-----:R-:W-:Y:S02]  /*5540*/  FMNMX.FTZ R31, R42, R29, !PT ;  /* 0x0000001d2a1f7209 */ /* 0x001fe40007810000 */
[----:B------:R-:W-:-:S03]  /*5550*/  FMNMX.FTZ R9, R56, R9, !PT ;  /* 0x0000000938097209 */ /* 0x000fc60007810000 */
[----:B------:R-:W0:Y:S01]  /*5560*/  MUFU.TANH R50, R50 ;  /* 0x0000003200327308 */ /* 0x000e220000002400 */
[----:B------:R-:W-:Y:S02]  /*5570*/  FMNMX.FTZ R9, R58, R9, !PT ;  /* 0x000000093a097209 */ /* 0x000fe40007810000 */
[----:B-1----:R-:W-:Y:S02]  /*5580*/  FMNMX.FTZ R31, R44, R31, !PT ;  /* 0x0000001f2c1f7209 */ /* 0x002fe40007810000 */
[----:B------:R-:W-:-:S03]  /*5590*/  FMNMX.FTZ R9, R60, R9, !PT ;  /* 0x000000093c097209 */ /* 0x000fc60007810000 */
[----:B------:R-:W1:Y:S01]  /*55a0*/  MUFU.TANH R48, R48 ;  /* 0x0000003000307308 */ /* 0x000e620000002400 */
[----:B------:R-:W-:Y:S02]  /*55b0*/  FMNMX.FTZ R9, R62, R9, !PT ;  /* 0x000000093e097209 */ /* 0x000fe40007810000 */
[----:B--2---:R-:W-:Y:S02]  /*55c0*/  FMNMX.FTZ R31, R46, R31, !PT ;  /* 0x0000001f2e1f7209 */ /* 0x004fe40007810000 */
[----:B------:R-:W-:-:S03]  /*55d0*/  FMNMX.FTZ R9, R64, R9, !PT ;  /* 0x0000000940097209 */ /* 0x000fc60007810000 */
[----:B------:R-:W2:Y:S01]  /*55e0*/  MUFU.TANH R52, R52 ;  /* 0x0000003400347308 */ /* 0x000ea20000002400 */
[----:B------:R-:W-:Y:S02]  /*55f0*/  FMNMX.FTZ R9, R68, R9, !PT ;  /* 0x0000000944097209 */ /* 0x000fe40007810000 */
[----:B0-----:R-:W-:-:S05]  /*5600*/  FMNMX.FTZ R31, R50, R31, !PT ;  /* 0x0000001f321f7209 */ /* 0x001fca0007810000 */
[----:B------:R-:W0:Y:S01]  /*5610*/  MUFU.TANH R80, R80 ;  /* 0x0000005000507308 */ /* 0x000e220000002400 */
[----:B-1----:R-:W-:-:S07]  /*5620*/  FMNMX.FTZ R33, R48, R31, !PT ;  /* 0x0000001f30217209 */ /* 0x002fce0007810000 */
[----:B------:R-:W1:Y:S01]  /*5630*/  MUFU.TANH R66, R66 ;  /* 0x0000004200427308 */ /* 0x000e620000002400 */
[----:B--2---:R-:W-:-:S07]  /*5640*/  FMNMX.FTZ R33, R52, R33, !PT ;  /* 0x0000002134217209 */ /* 0x004fce0007810000 */
[----:B------:R-:W-:Y:S01]  /*5650*/  MUFU.TANH R70, R70 ;  /* 0x0000004600467308 */ /* 0x000fe20000002400 */
[----:B0-----:R-:W-:-:S07]  /*5660*/  FMNMX.FTZ R33, R80, R33, !PT ;  /* 0x0000002150217209 */ /* 0x001fce0007810000 */
[----:B------:R-:W-:Y:S01]  /*5670*/  MUFU.TANH R74, R74 ;  /* 0x0000004a004a7308 */ /* 0x000fe20000002400 */
[----:B-1----:R-:W-:-:S07]  /*5680*/  FMNMX.FTZ R33, R66, R33, !PT ;  /* 0x0000002142217209 */ /* 0x002fce0007810000 */
[----:B------:R-:W-:Y:S08]  /*5690*/  MUFU.TANH R212, R212 ;  /* 0x000000d400d47308 */ /* 0x000ff00000002400 */
[----:B------:R-:W-:Y:S08]  /*56a0*/  MUFU.TANH R78, R78 ;  /* 0x0000004e004e7308 */ /* 0x000ff00000002400 */
[----:B------:R-:W-:Y:S08]  /*56b0*/  MUFU.TANH R214, R214 ;  /* 0x000000d600d67308 */ /* 0x000ff00000002400 */
[----:B------:R-:W-:Y:S01]  /*56c0*/  MUFU.TANH R82, R82 ;  /* 0x0000005200527308 */ /* 0x000fe20000002400 */
[----:B------:R-:W-:-:S02]  /*56d0*/  WARPGROUP.DEPBAR.LE gsb0, 0x0 ;  /* 0x00008000000079c5 */ /* 0x000fc40000010000 */
[----:B------:R-:W-:Y:S01]  /*56e0*/  WARPGROUP.ARRIVE ;  /* 0x00000000000079c5 */ /* 0x000fe20000000000 */
[----:B------:R-:W-:Y:S01]  /*56f0*/  FMUL.FTZ R172, R69, UR40 ;  /* 0x0000002845ac7c20 */ /* 0x000fe20008410000 */
[----:B------:R-:W-:-:S03]  /*5700*/  FMUL.FTZ R174, R73, UR40 ;  /* 0x0000002849ae7c20 */ /* 0x000fc60008410000 */
[----:B------:R-:W-:Y:S01]  /*5710*/  MUFU.TANH R216, R216 ;  /* 0x000000d800d87308 */ /* 0x000fe20000002400 */
[----:B------:R-:W-:Y:S01]  /*5720*/  HGMMA.64x128x16.F32 R88, R168, gdesc[UR8].tnspB, R88, gsb0 ;  /* 0x41e00008a8587df0 */ /* 0x000fe20008000858 */
[----:B------:R-:W-:Y:S01]  /*5730*/  UIADD3 UR10, UR6, 0x200, URZ ;  /* 0x00000200060a7890 */ /* 0x000fe2000fffe03f */
[----:B------:R-:W-:-:S05]  /*5740*/  UMOV UR11, 0x40000040 ;  /* 0x40000040000b7882 */ /* 0x000fca0000000000 */
[----:B------:R-:W0:Y:S08]  /*5750*/  MUFU.TANH R172, R172 ;  /* 0x000000ac00ac7308 */ /* 0x000e300000002400 */
[----:B------:R-:W1:Y:S08]  /*5760*/  MUFU.TANH R174, R174 ;  /* 0x000000ae00ae7308 */ /* 0x000e700000002400 */
[----:B------:R-:W-:Y:S01]  /*5770*/  MUFU.TANH R86, R86 ;  /* 0x0000005600567308 */ /* 0x000fe20000002400 */
[----:B0-----:R-:W-:-:S04]  /*5780*/  FMNMX.FTZ R9, R172, R9, !PT ;  /* 0x00000009ac097209 */ /* 0x001fc80007810000 */
[----:B------:R-:W-:-:S03]  /*5790*/  FMNMX.FTZ R9, R72, R9, !PT ;  /* 0x0000000948097209 */ /* 0x000fc60007810000 */
[----:B------:R-:W-:Y:S01]  /*57a0*/  MUFU.TANH R218, R218 ;  /* 0x000000da00da7308 */ /* 0x000fe20000002400 */
[----:B-1----:R-:W-:-:S04]  /*57b0*/  FMNMX.FTZ R9, R174, R9, !PT ;  /* 0x00000009ae097209 */ /* 0x002fc80007810000 */
[----:B------:R-:W-:-:S04]  /*57c0*/  FMNMX.FTZ R9, R76, R9, !PT ;  /* 0x000000094c097209 */ /* 0x000fc80007810000 */
[----:B------:R-:W-:-:S04]  /*57d0*/  FMNMX.FTZ R9, R204, R9, !PT ;  /* 0x00000009cc097209 */ /* 0x000fc80007810000 */
[----:B------:R-:W-:-:S04]  /*57e0*/  FMNMX.FTZ R9, R206, R9, !PT ;  /* 0x00000009ce097209 */ /* 0x000fc80007810000 */
[----:B------:R-:W-:-:S04]  /*57f0*/  FMNMX.FTZ R9, R208, R9, !PT ;  /* 0x00000009d0097209 */ /* 0x000fc80007810000 */
[----:B------:R-:W-:-:S04]  /*5800*/  FMNMX.FTZ R9, R84, R9, !PT ;  /* 0x0000000954097209 */ /* 0x000fc80007810000 */
[----:B------:R-:W-:-:S05]  /*5810*/  FMNMX.FTZ R9, R210, R9, !PT ;  /* 0x00000009d2097209 */ /* 0x000fca0007810000 */
[----:B------:R-:W0:Y:S02]  /*5820*/  SHFL.BFLY PT, R12, R9, 0x2, 0x1f ;  /* 0x0c401f00090c7f89 */ /* 0x000e2400000e0000 */
[----:B0-----:R-:W-:Y:S02]  /*5830*/  FMNMX.FTZ R12, R9, R12, !PT ;  /* 0x0000000c090c7209 */ /* 0x001fe40007810000 */
[----:B------:R-:W0:Y:S03]  /*5840*/  LDC R9, c[0x0][0x988] ;  /* 0x00026200ff097b82 */ /* 0x000e260000000800 */
[----:B------:R-:W1:Y:S02]  /*5850*/  SHFL.BFLY PT, R11, R12, 0x1, 0x1f ;  /* 0x0c201f000c0b7f89 */ /* 0x000e6400000e0000 */
[----:B-1----:R-:W-:-:S05]  /*5860*/  FMNMX.FTZ R12, R12, R11, !PT ;  /* 0x0000000b0c0c7209 */ /* 0x002fca0007810000 */
[C---:B------:R-:W-:Y:S01]  /*5870*/  FADD.FTZ R220, -R12.reuse, R17 ;  /* 0x000000110cdc7221 */ /* 0x040fe20000010100 */
[----:B0-----:R-:W-:-:S03]  /*5880*/  FMUL.FTZ R21, R12, R9 ;  /* 0x000000090c157220 */ /* 0x001fc60000410000 */
[-C--:B------:R-:W-:Y:S01]  /*5890*/  FMUL.FTZ R11, R220, R9.reuse ;  /* 0x00000009dc0b7220 */ /* 0x080fe20000410000 */
[-CC-:B------:R-:W-:Y:S01]  /*58a0*/  FFMA.FTZ R220, R8, R9.reuse, -R21.reuse ;  /* 0x0000000908dc7223 */ /* 0x180fe20000010815 */
        /* <DEDUP_REMOVED lines=16> */
[-CC-:B0-----:R-:W-:Y:S01]  /*59b0*/  FFMA.FTZ R184, R194, R9.reuse, -R21.reuse ;  /* 0x00000009c2b87223 */ /* 0x181fe20000010815 */
[-CC-:B------:R-:W-:Y:S01]  /*59c0*/  FFMA.FTZ R41, R172, R9.reuse, -R21.reuse ;  /* 0x00000009ac297223 */ /* 0x180fe20000010815 */
[----:B------:R-:W-:Y:S01]  /*59d0*/  FFMA.FTZ R43, R72, R9, -R21 ;  /* 0x00000009482b7223 */ /* 0x000fe20000010815 */
[----:B------:R-:W-:-:S02]  /*59e0*/  WARPGROUP.DEPBAR.LE gsb0, 0x0 ;  /* 0x00008000000079c5 */ /* 0x000fc40000010000 */
[----:B------:R-:W-:Y:S01]  /*59f0*/  WARPGROUP.ARRIVE ;  /* 0x00000000000079c5 */ /* 0x000fe20000000000 */
[----:B------:R-:W-:Y:S01]  /*5a00*/  FMUL.FTZ R168, R67, UR40 ;  /* 0x0000002843a87c20 */ /* 0x000fe20008410000 */
[----:B------:R-:W-:Y:S01]  /*5a10*/  FMUL.FTZ R170, R71, UR40 ;  /* 0x0000002847aa7c20 */ /* 0x000fe20008410000 */
[-CC-:B-1----:R-:W-:Y:S01]  /*5a20*/  FFMA.FTZ R188, R198, R9.reuse, -R21.reuse ;  /* 0x00000009c6bc7223 */ /* 0x182fe20000010815 */
[-CC-:B------:R-:W-:Y:S01]  /*5a30*/  FFMA.FTZ R60, R174, R9.reuse, -R21.reuse ;  /* 0x00000009ae3c7223 */ /* 0x180fe20000010815 */
[-CC-:B------:R-:W-:Y:S01]  /*5a40*/  FFMA.FTZ R47, R206, R9.reuse, -R21.reuse ;  /* 0x00000009ce2f7223 */ /* 0x180fe20000010815 */
[----:B------:R-:W-:Y:S01]  /*5a50*/  HGMMA.64x128x16.F32 R88, R152, gdesc[UR8].tnspB, R88, gsb0 ;  /* 0x41e0000898587df0 */ /* 0x000fe20008000858 */
[----:B------:R-:W-:Y:S01]  /*5a60*/  UIADD3 UR10, UR6, 0x280, URZ ;  /* 0x00000280060a7890 */ /* 0x000fe2000fffe03f */
[----:B------:R-:W0:Y:S01]  /*5a70*/  MUFU.TANH R168, R168 ;  /* 0x000000a800a87308 */ /* 0x000e220000002400 */
[----:B------:R-:W-:Y:S01]  /*5a80*/  UMOV UR11, 0x40000040 ;  /* 0x40000040000b7882 */ /* 0x000fe20000000000 */
[-CC-:B------:R-:W-:Y:S01]  /*5a90*/  FFMA.FTZ R64, R208, R9.reuse, -R21.reuse ;  /* 0x00000009d0407223 */ /* 0x180fe20000010815 */
[----:B------:R-:W-:-:S05]  /*5aa0*/  FFMA.FTZ R84, R84, R9, -R21 ;  /* 0x0000000954547223 */ /* 0x000fca0000010815 */
[----:B------:R-:W1:Y:S08]  /*5ab0*/  MUFU.TANH R170, R170 ;  /* 0x000000aa00aa7308 */ /* 0x000e700000002400 */
[----:B------:R-:W-:Y:S01]  /*5ac0*/  MUFU.EX2 R11, R11 ;  /* 0x0000000b000b7308 */ /* 0x000fe20000000800 */
[----:B0-----:R-:W-:-:S04]  /*5ad0*/  FMNMX.FTZ R35, R168, R33, !PT ;  /* 0x00000021a8237209 */ /* 0x001fc80007810000 */
[----:B------:R-:W-:-:S03]  /*5ae0*/  FMNMX.FTZ R35, R70, R35, !PT ;  /* 0x0000002346237209 */ /* 0x000fc60007810000 */
[----:B------:R-:W0:Y:S01]  /*5af0*/  MUFU.EX2 R220, R220 ;  /* 0x000000dc00dc7308 */ /* 0x000e220000000800 */
[----:B-1----:R-:W-:-:S04]  /*5b00*/  FMNMX.FTZ R35, R170, R35, !PT ;  /* 0x00000023aa237209 */ /* 0x002fc80007810000 */
[----:B------:R-:W-:-:S03]  /*5b10*/  FMNMX.FTZ R35, R74, R35, !PT ;  /* 0x000000234a237209 */ /* 0x000fc60007810000 */
[----:B------:R-:W1:Y:S01]  /*5b20*/  MUFU.EX2 R17, R17 ;  /* 0x0000001100117308 */ /* 0x000e620000000800 */
[----:B------:R-:W-:-:S04]  /*5b30*/  FMNMX.FTZ R37, R212, R35, !PT ;  /* 0x00000023d4257209 */ /* 0x000fc80007810000 */
[----:B------:R-:W-:-:S03]  /*5b40*/  FMNMX.FTZ R37, R78, R37, !PT ;  /* 0x000000254e257209 */ /* 0x000fc60007810000 */
[----:B------:R2:W-:Y:S01]  /*5b50*/  MUFU.EX2 R35, R8 ;  /* 0x0000000800237308 */ /* 0x0005e20000000800 */
[----:B------:R-:W-:Y:S01]  /*5b60*/  FMNMX.FTZ R37, R214, R37, !PT ;  /* 0x00000025d6257209 */ /* 0x000fe20007810000 */
[----:B0-----:R-:W-:-:S03]  /*5b70*/  FFMA.FTZ R6, R11, R6, R220 ;  /* 0x000000060b067223 */ /* 0x001fc600000100dc */
[----:B------:R-:W-:-:S03]  /*5b80*/  FMNMX.FTZ R37, R82, R37, !PT ;  /* 0x0000002552257209 */ /* 0x000fc60007810000 */
[----:B------:R-:W-:Y:S01]  /*5b90*/  MUFU.EX2 R19, R19 ;  /* 0x0000001300137308 */ /* 0x000fe20000000800 */
[----:B------:R-:W-:Y:S01]  /*5ba0*/  FMNMX.FTZ R39, R216, R37, !PT ;  /* 0x00000025d8277209 */ /* 0x000fe20007810000 */
[C---:B-1----:R-:W-:Y:S01]  /*5bb0*/  FADD.FTZ R6, R17.reuse, R6 ;  /* 0x0000000611067221 */ /* 0x042fe20000010000 */
[----:B------:R-:W-:Y:S02]  /*5bc0*/  F2FP.F16.F32.PACK_AB R180, R17, R220 ;  /* 0x000000dc11b4723e */ /* 0x000fe400000000ff */
[----:B------:R-:W-:-:S03]  /*5bd0*/  FMNMX.FTZ R39, R86, R39, !PT ;  /* 0x0000002756277209 */ /* 0x000fc60007810000 */
[----:B------:R0:W-:Y:S01]  /*5be0*/  MUFU.EX2 R37, R10 ;  /* 0x0000000a00257308 */ /* 0x0001e20000000800 */
[----:B--2---:R-:W-:Y:S01]  /*5bf0*/  FMNMX.FTZ R8, R218, R39, !PT ;  /* 0x00000027da087209 */ /* 0x004fe20007810000 */
[-CC-:B------:R-:W-:Y:S01]  /*5c00*/  FFMA.FTZ R39, R62, R9.reuse, -R21.reuse ;  /* 0x000000093e277223 */ /* 0x180fe20000010815 */
[----:B------:R-:W-:-:S03]  /*5c10*/  FFMA.FTZ R62, R204, R9, -R21 ;  /* 0x00000009cc3e7223 */ /* 0x000fc60000010815 */
[----:B------:R-:W0:Y:S02]  /*5c20*/  SHFL.BFLY PT, R45, R8, 0x2, 0x1f ;  /* 0x0c401f00082d7f89 */ /* 0x000e2400000e0000 */
[----:B------:R-:W-:Y:S08]  /*5c30*/  MUFU.EX2 R182, R182 ;  /* 0x000000b600b67308 */ /* 0x000ff00000000800 */
[----:B------:R-:W-:Y:S08]  /*5c40*/  MUFU.EX2 R27, R192 ;  /* 0x000000c0001b7308 */ /* 0x000ff00000000800 */
[----:B------:R-:W1:Y:S01]  /*5c50*/  MUFU.EX2 R184, R184 ;  /* 0x000000b800b87308 */ /* 0x000e620000000800 */
[----:B0-----:R-:W-:Y:S01]  /*5c60*/  FMNMX.FTZ R10, R8, R45, !PT ;  /* 0x0000002d080a7209 */ /* 0x001fe20007810000 */
[----:B------:R-:W-:-:S06]  /*5c70*/  FFMA.FTZ R45, R76, R9, -R21 ;  /* 0x000000094c2d7223 */ /* 0x000fcc0000010815 */
[----:B------:R-:W-:Y:S01]  /*5c80*/  MUFU.EX2 R29, R196 ;  /* 0x000000c4001d7308 */ /* 0x000fe20000000800 */
[----:B------:R-:W0:Y:S07]  /*5c90*/  SHFL.BFLY PT, R49, R10, 0x1, 0x1f ;  /* 0x0c201f000a317f89 */ /* 0x000e2e00000e0000 */
[----:B------:R-:W-:Y:S01]  /*5ca0*/  MUFU.EX2 R31, R178 ;  /* 0x000000b2001f7308 */ /* 0x000fe20000000800 */
[----:B-1----:R-:W-:-:S07]  /*5cb0*/  F2FP.F16.F32.PACK_AB R172, R184, R27 ;  /* 0x0000001bb8ac723e */ /* 0x002fce00000000ff */
[----:B------:R-:W-:Y:S08]  /*5cc0*/  MUFU.EX2 R188, R188 ;  /* 0x000000bc00bc7308 */ /* 0x000ff00000000800 */
[----:B------:R-:W-:Y:S01]  /*5cd0*/  MUFU.EX2 R33, R200 ;  /* 0x000000c800217308 */ /* 0x000fe20000000800 */
[----:B0-----:R-:W-:-:S05]  /*5ce0*/  FMNMX.FTZ R10, R10, R49, !PT ;  /* 0x000000310a0a7209 */ /* 0x001fca0007810000 */
[----:B------:R-:W-:Y:S01]  /*5cf0*/  FADD.FTZ R8, -R10, R15 ;  /* 0x0000000f0a087221 */ /* 0x000fe20000010100 */
[----:B------:R-:W-:Y:S01]  /*5d00*/  MOV R15, UR39 ;  /* 0x00000027000f7c02 */ /* 0x000fe20008000f00 */
[----:B------:R-:W-:Y:S02]  /*5d10*/  MUFU.EX2 R54, R54 ;  /* 0x0000003600367308 */ /* 0x000fe40000000800 */
[----:B------:R-:W-:Y:S02]  /*5d20*/  FMUL.FTZ R8, R8, R9 ;  /* 0x0000000908087220 */ /* 0x000fe40000410000 */
[----:B------:R-:W-:-:S04]  /*5d30*/  @!P1 VIADD R15, R15, 0x34840 ;  /* 0x000348400f0f9836 */ /* 0x000fc80000000000 */
[----:B------:R-:W-:Y:S01]  /*5d40*/  MUFU.EX2 R8, R8 ;  /* 0x0000000800087308 */ /* 0x000fe20000000800 */
[----:B------:R-:W-:-:S07]  /*5d50*/  @!P1 PRMT R15, RZ, 0x654, R15 ;  /* 0x00000654ff0f9816 */ /* 0x000fce000000000f */
[----:B------:R-:W-:Y:S01]  /*5d60*/  MUFU.EX2 R56, R56 ;  /* 0x0000003800387308 */ /* 0x000fe20000000800 */
[----:B------:R-:W-:Y:S02]  /*5d70*/  WARPGROUP.DEPBAR.LE gsb0, 0x0 ;  /* 0x00008000000079c5 */ /* 0x000fe40000010000 */
[----:B------:R-:W-:Y:S01]  /*5d80*/  WARPGROUP.ARRIVE ;  /* 0x00000000000079c5 */ /* 0x000fe20000000000 */
[-CC-:B------:R-:W-:Y:S01]  /*5d90*/  FFMA.FTZ R152, R186, R9.reuse, -R21.reuse ;  /* 0x00000009ba987223 */ /* 0x180fe20000010815 */
[-CC-:B------:R-:W-:Y:S01]  /*5da0*/  FFMA.FTZ R154, R190, R9.reuse, -R21.reuse ;  /* 0x00000009be9a7223 */ /* 0x180fe20000010815 */
[----:B------:R-:W-:Y:S02]  /*5db0*/  FFMA.FTZ R186, R176, R9, -R21 ;  /* 0x00000009b0ba7223 */ /* 0x000fe40000010815 */
[----:B------:R-:W-:Y:S01]  /*5dc0*/  MUFU.EX2 R39, R39 ;  /* 0x0000002700277308 */ /* 0x000fe20000000800 */
[----:B------:R-:W-:Y:S01]  /*5dd0*/  HGMMA.64x128x16.F32 R88, R156, gdesc[UR8].tnspB, R88, gsb0 ;  /* 0x41e000089c587df0 */ /* 0x000fe20008000858 */
[----:B------:R-:W-:Y:S01]  /*5de0*/  UIADD3 UR10, UR6, 0x300, URZ ;  /* 0x00000300060a7890 */ /* 0x000fe2000fffe03f */
[----:B------:R-:W-:Y:S01]  /*5df0*/  UMOV UR11, 0x40000040 ;  /* 0x40000040000b7882 */ /* 0x000fe20000000000 */
[----:B------:R-:W-:-:S04]  /*5e00*/  UIADD3 UR6, UR6, 0x380, URZ ;  /* 0x0000038006067890 */ /* 0x000fc8000fffe03f */
[----:B------:R-:W0:Y:S08]  /*5e10*/  MUFU.EX2 R152, R152 ;  /* 0x0000009800987308 */ /* 0x000e300000000800 */
[----:B------:R-:W1:Y:S08]  /*5e20*/  MUFU.EX2 R154, R154 ;  /* 0x0000009a009a7308 */ /* 0x000e700000000800 */
[----:B------:R-:W2:Y:S01]  /*5e30*/  MUFU.EX2 R186, R186 ;  /* 0x000000ba00ba7308 */ /* 0x000ea20000000800 */
[----:B0-----:R-:W-:-:S07]  /*5e40*/  F2FP.F16.F32.PACK_AB R176, R152, R23 ;  /* 0x0000001798b0723e */ /* 0x001fce00000000ff */
[----:B------:R-:W-:Y:S01]  /*5e50*/  MUFU.EX2 R58, R58 ;  /* 0x0000003a003a7308 */ /* 0x000fe20000000800 */
[----:B-1----:R-:W-:-:S07]  /*5e60*/  F2FP.F16.F32.PACK_AB R178, R154, R25 ;  /* 0x000000199ab2723e */ /* 0x002fce00000000ff */
[----:B------:R-:W-:Y:S01]  /*5e70*/  MUFU.EX2 R41, R41 ;  /* 0x0000002900297308 */ /* 0x000fe20000000800 */
[----:B--2---:R-:W-:-:S07]  /*5e80*/  F2FP.F16.F32.PACK_AB R174, R186, R29 ;  /* 0x0000001dbaae723e */ /* 0x004fce00000000ff */
[----:B------:R-:W-:Y:S08]  /*5e90*/  MUFU.EX2 R43, R43 ;  /* 0x0000002b002b7308 */ /* 0x000ff00000000800 */
[----:B------:R-:W-:Y:S08]  /*5ea0*/  MUFU.EX2 R60, R60 ;  /* 0x0000003c003c7308 */ /* 0x000ff00000000800 */
[----:B------:R-:W-:Y:S08]  /*5eb0*/  MUFU.EX2 R45, R45 ;  /* 0x0000002d002d7308 */ /* 0x000ff00000000800 */
[----:B------:R-:W-:Y:S08]  /*5ec0*/  MUFU.EX2 R62, R62 ;  /* 0x0000003e003e7308 */ /* 0x000ff00000000800 */
[----:B------:R-:W-:Y:S08]  /*5ed0*/  MUFU.EX2 R47, R47 ;  /* 0x0000002f002f7308 */ /* 0x000ff00000000800 */
[----:B------:R-:W-:Y:S08]  /*5ee0*/  MUFU.EX2 R64, R64 ;  /* 0x0000004000407308 */ /* 0x000ff00000000800 */
[----:B------:R-:W-:Y:S01]  /*5ef0*/  MUFU.EX2 R49, R84 ;  /* 0x0000005400317308 */ /* 0x000fe20000000800 */
[----:B------:R-:W-:-:S02]  /*5f00*/  WARPGROUP.DEPBAR.LE gsb0, 0x0 ;  /* 0x00008000000079c5 */ /* 0x000fc40000010000 */
[----:B------:R-:W-:Y:S01]  /*5f10*/  WARPGROUP.ARRIVE ;  /* 0x00000000000079c5 */ /* 0x000fe20000000000 */
[-CC-:B------:R-:W-:Y:S01]  /*5f20*/  FFMA.FTZ R158, R68, R9.reuse, -R21.reuse ;  /* 0x00000009449e7223 */ /* 0x180fe20000010815 */
[-CC-:B------:R-:W-:Y:S01]  /*5f30*/  FFMA.FTZ R156, R202, R9.reuse, -R21.reuse ;  /* 0x00000009ca9c7223 */ /* 0x180fe20000010815 */
[-C--:B------:R-:W-:Y:S01]  /*5f40*/  FFMA.FTZ R68, R210, R9.reuse, -R21 ;  /* 0x00000009d2447223 */ /* 0x080fe20000010815 */
[-C--:B------:R-:W-:Y:S02]  /*5f50*/  FMUL.FTZ R21, R10, R9.reuse ;  /* 0x000000090a157220 */ /* 0x080fe40000410000 */
[----:B------:R-:W-:Y:S01]  /*5f60*/  HGMMA.64x128x16.F32 R88, R160, gdesc[UR8].tnspB, R88, gsb0 ;  /* 0x41e00008a0587df0 */ /* 0x000fe20008000858 */
[----:B------:R-:W-:Y:S01]  /*5f70*/  UMOV UR10, UR6 ;  /* 0x00000006000a7c82 */ /* 0x000fe20008000000 */
[----:B------:R-:W-:Y:S01]  /*5f80*/  UMOV UR11, 0x40000040 ;  /* 0x40000040000b7882 */ /* 0x000fe20000000000 */
[-CC-:B------:R-:W-:Y:S01]  /*5f90*/  FFMA.FTZ R14, R14, R9.reuse, -R21.reuse ;  /* 0x000000090e0e7223 */ /* 0x180fe20000010815 */
[-CC-:B------:R-:W-:Y:S01]  /*5fa0*/  FFMA.FTZ R18, R18, R9.reuse, -R21.reuse ;  /* 0x0000000912127223 */ /* 0x180fe20000010815 */
[-CC-:B------:R-:W-:Y:S01]  /*5fb0*/  FFMA.FTZ R20, R20, R9.reuse, -R21.reuse ;  /* 0x0000000914147223 */ /* 0x180fe20000010815 */
[-CC-:B------:R-:W-:Y:S01]  /*5fc0*/  FFMA.FTZ R22, R22, R9.reuse, -R21.reuse ;  /* 0x0000000916167223 */ /* 0x180fe20000010815 */
[----:B------:R0:W1:Y:S01]  /*5fd0*/  MUFU.EX2 R181, R14 ;  /* 0x0000000e00b57308 */ /* 0x0000620000000800 */
[-CC-:B------:R-:W-:Y:S01]  /*5fe0*/  FFMA.FTZ R24, R24, R9.reuse, -R21.reuse ;  /* 0x0000000918187223 */ /* 0x180fe20000010815 */
[-CC-:B------:R-:W-:Y:S01]  /*5ff0*/  FFMA.FTZ R26, R26, R9.reuse, -R21.reuse ;  /* 0x000000091a1a7223 */ /* 0x180fe20000010815 */
[-CC-:B------:R-:W-:Y:S01]  /*6000*/  FFMA.FTZ R28, R28, R9.reuse, -R21.reuse ;  /* 0x000000091c1c7223 */ /* 0x180fe20000010815 */
[-CC-:B------:R-:W-:Y:S01]  /*6010*/  FFMA.FTZ R30, R30, R9.reuse, -R21.reuse ;  /* 0x000000091e1e7223 */ /* 0x180fe20000010815 */
[-CC-:B------:R-:W-:Y:S01]  /*6020*/  FFMA.FTZ R32, R32, R9.reuse, -R21.reuse ;  /* 0x0000000920207223 */ /* 0x180fe20000010815 */
[-CC-:B------:R-:W-:Y:S01]  /*6030*/  FFMA.FTZ R34, R34, R9.reuse, -R21.reuse ;  /* 0x0000000922227223 */ /* 0x180fe20000010815 */
[-CC-:B------:R-:W-:Y:S01]  /*6040*/  FFMA.FTZ R175, R36, R9.reuse, -R21.reuse ;  /* 0x0000000924af7223 */ /* 0x180fe20000010815 */
[----:B------:R2:W3:Y:S01]  /*6050*/  MUFU.EX2 R72, R18 ;  /* 0x0000001200487308 */ /* 0x0004e20000000800 */
[-CC-:B------:R-:W-:Y:S01]  /*6060*/  FFMA.FTZ R38, R38, R9.reuse, -R21.reuse ;  /* 0x0000000926267223 */ /* 0x180fe20000010815 */
[-CC-:B------:R-:W-:Y:S01]  /*6070*/  FFMA.FTZ R169, R40, R9.reuse, -R21.reuse ;  /* 0x0000000928a97223 */ /* 0x180fe20000010815 */
[-CC-:B0-----:R-:W-:Y:S01]  /*6080*/  FFMA.FTZ R14, R42, R9.reuse, -R21.reuse ;  /* 0x000000092a0e7223 */ /* 0x181fe20000010815 */
[-CC-:B------:R-:W-:Y:S01]  /*6090*/  FFMA.FTZ R171, R44, R9.reuse, -R21.reuse ;  /* 0x000000092cab7223 */ /* 0x180fe20000010815 */
[-CC-:B------:R-:W-:Y:S01]  /*60a0*/  FFMA.FTZ R153, R50, R9.reuse, -R21.reuse ;  /* 0x0000000932997223 */ /* 0x180fe20000010815 */
[-CC-:B------:R-:W-:Y:S01]  /*60b0*/  FFMA.FTZ R48, R48, R9.reuse, -R21.reuse ;  /* 0x0000000930307223 */ /* 0x180fe20000010815 */
[----:B------:R-:W-:Y:S01]  /*60c0*/  FFMA.FTZ R52, R52, R9, -R21 ;  /* 0x0000000934347223 */ /* 0x000fe20000010815 */
[----:B------:R0:W4:Y:S01]  /*60d0*/  MUFU.EX2 R76, R20 ;  /* 0x00000014004c7308 */ /* 0x0001220000000800 */
[----:B-1----:R-:W-:Y:S01]  /*60e0*/  FFMA.FTZ R7, R8, R7, R181 ;  /* 0x0000000708077223 */ /* 0x002fe200000100b5 */
[-CC-:B--2---:R-:W-:Y:S01]  /*60f0*/  FFMA.FTZ R18, R46, R9.reuse, -R21.reuse ;  /* 0x000000092e127223 */ /* 0x184fe20000010815 */
[-CC-:B------:R-:W-:Y:S01]  /*6100*/  FFMA.FTZ R80, R80, R9.reuse, -R21.reuse ;  /* 0x0000000950507223 */ /* 0x180fe20000010815 */
[-CC-:B------:R-:W-:Y:S01]  /*6110*/  FFMA.FTZ R66, R66, R9.reuse, -R21.reuse ;  /* 0x0000000942427223 */ /* 0x180fe20000010815 */
[-CC-:B------:R-:W-:Y:S01]  /*6120*/  FFMA.FTZ R168, R168, R9.reuse, -R21.reuse ;  /* 0x00000009a8a87223 */ /* 0x180fe20000010815 */
[-CC-:B------:R-:W-:Y:S01]  /*6130*/  FFMA.FTZ R70, R70, R9.reuse, -R21.reuse ;  /* 0x0000000946467223 */ /* 0x180fe20000010815 */
[----:B------:R-:W-:Y:S01]  /*6140*/  FFMA.FTZ R170, R170, R9, -R21 ;  /* 0x00000009aaaa7223 */ /* 0x000fe20000010815 */
[----:B------:R-:W1:Y:S01]  /*6150*/  MUFU.EX2 R22, R22 ;  /* 0x0000001600167308 */ /* 0x000e620000000800 */
[----:B0-----:R-:W-:-:S02]  /*6160*/  IMAD.U32 R20, RZ, RZ, UR7 ;  /* 0x00000007ff147e24 */ /* 0x001fc4000f8e00ff */
[----:B---3--:R-:W-:Y:S01]  /*6170*/  FADD.FTZ R7, R72, R7 ;  /* 0x0000000748077221 */ /* 0x008fe20000010000 */
[-CC-:B------:R-:W-:Y:S01]  /*6180*/  FFMA.FTZ R74, R74, R9.reuse, -R21.reuse ;  /* 0x000000094a4a7223 */ /* 0x180fe20000010815 */
[-CC-:B------:R-:W-:Y:S01]  /*6190*/  FFMA.FTZ R212, R212, R9.reuse, -R21.reuse ;  /* 0x00000009d4d47223 */ /* 0x180fe20000010815 */
[-CC-:B------:R-:W-:Y:S01]  /*61a0*/  FFMA.FTZ R78, R78, R9.reuse, -R21.reuse ;  /* 0x000000094e4e7223 */ /* 0x180fe20000010815 */
[-CC-:B------:R-:W-:Y:S01]  /*61b0*/  FFMA.FTZ R214, R214, R9.reuse, -R21.reuse ;  /* 0x00000009d6d67223 */ /* 0x180fe20000010815 */
[-C--:B------:R-:W-:Y:S01]  /*61c0*/  FFMA.FTZ R82, R82, R9.reuse, -R21 ;  /* 0x0000000952527223 */ /* 0x080fe20000010815 */
[----:B------:R-:W0:Y:S01]  /*61d0*/  MUFU.EX2 R24, R24 ;  /* 0x0000001800187308 */ /* 0x000e220000000800 */
[----:B----4-:R-:W-:Y:S01]  /*61e0*/  FADD.FTZ R7, R76, R7 ;  /* 0x000000074c077221 */ /* 0x010fe20000010000 */
[-CC-:B------:R-:W-:Y:S01]  /*61f0*/  FFMA.FTZ R216, R216, R9.reuse, -R21.reuse ;  /* 0x00000009d8d87223 */ /* 0x180fe20000010815 */
[-CC-:B------:R-:W-:Y:S01]  /*6200*/  FFMA.FTZ R86, R86, R9.reuse, -R21.reuse ;  /* 0x0000000956567223 */ /* 0x180fe20000010815 */
[----:B------:R-:W-:Y:S01]  /*6210*/  FFMA.FTZ R21, R218, R9, -R21 ;  /* 0x00000009da157223 */ /* 0x000fe20000010815 */
[----:B------:R-:W-:-:S03]  /*6220*/  F2FP.F16.F32.PACK_AB R181, R72, R181 ;  /* 0x000000b548b5723e */ /* 0x000fc600000000ff */
[----:B------:R-:W2:Y:S01]  /*6230*/  MUFU.EX2 R26, R26 ;  /* 0x0000001a001a7308 */ /* 0x000ea20000000800 */
[C---:B-1----:R-:W-:Y:S01]  /*6240*/  FADD.FTZ R7, R22.reuse, R7 ;  /* 0x0000000716077221 */ /* 0x042fe20000010000 */
[----:B------:R-:W-:-:S06]  /*6250*/  F2FP.F16.F32.PACK_AB R183, R22, R76 ;  /* 0x0000004c16b7723e */ /* 0x000fcc00000000ff */
[----:B------:R-:W1:Y:S01]  /*6260*/  MUFU.EX2 R28, R28 ;  /* 0x0000001c001c7308 */ /* 0x000e620000000800 */
[----:B0-----:R-:W-:-:S07]  /*6270*/  FADD.FTZ R7, R24, R7 ;  /* 0x0000000718077221 */ /* 0x001fce0000010000 */
[----:B------:R-:W0:Y:S01]  /*6280*/  MUFU.EX2 R30, R30 ;  /* 0x0000001e001e7308 */ /* 0x000e220000000800 */
[C---:B--2---:R-:W-:Y:S01]  /*6290*/  FADD.FTZ R7, R26.reuse, R7 ;  /* 0x000000071a077221 */ /* 0x044fe20000010000 */
[----:B------:R-:W-:-:S06]  /*62a0*/  F2FP.F16.F32.PACK_AB R177, R26, R24 ;  /* 0x000000181ab1723e */ /* 0x000fcc00000000ff */
[----:B------:R-:W2:Y:S01]  /*62b0*/  MUFU.EX2 R32, R32 ;  /* 0x0000002000207308 */ /* 0x000ea20000000800 */
[----:B-1----:R-:W-:-:S07]  /*62c0*/  FADD.FTZ R7, R28, R7 ;  /* 0x000000071c077221 */ /* 0x002fce0000010000 */
[----:B------:R-:W1:Y:S01]  /*62d0*/  MUFU.EX2 R34, R34 ;  /* 0x0000002200227308 */ /* 0x000e620000000800 */
[C---:B0-----:R-:W-:Y:S01]  /*62e0*/  FADD.FTZ R7, R30.reuse, R7 ;  /* 0x000000071e077221 */ /* 0x041fe20000010000 */
[----:B------:R-:W-:-:S06]  /*62f0*/  F2FP.F16.F32.PACK_AB R179, R30, R28 ;  /* 0x0000001c1eb3723e */ /* 0x000fcc00000000ff */
[----:B------:R-:W-:Y:S01]  /*6300*/  MUFU.EX2 R175, R175 ;  /* 0x000000af00af7308 */ /* 0x000fe20000000800 */
[----:B--2---:R-:W-:-:S07]  /*6310*/  FADD.FTZ R7, R32, R7 ;  /* 0x0000000720077221 */ /* 0x004fce0000010000 */
[----:B------:R-:W-:Y:S01]  /*6320*/  MUFU.EX2 R38, R38 ;  /* 0x0000002600267308 */ /* 0x000fe20000000800 */
[----:B-1----:R-:W-:-:S07]  /*6330*/  F2FP.F16.F32.PACK_AB R173, R34, R32 ;  /* 0x0000002022ad723e */ /* 0x002fce00000000ff */
[----:B------:R-:W-:Y:S08]  /*6340*/  MUFU.EX2 R169, R169 ;  /* 0x000000a900a97308 */ /* 0x000ff00000000800 */
[----:B------:R-:W-:Y:S08]  /*6350*/  MUFU.EX2 R14, R14 ;  /* 0x0000000e000e7308 */ /* 0x000ff00000000800 */
[----:B------:R-:W-:Y:S08]  /*6360*/  MUFU.EX2 R171, R171 ;  /* 0x000000ab00ab7308 */ /* 0x000ff00000000800 */
[----:B------:R-:W0:Y:S08]  /*6370*/  MUFU.EX2 R156, R156 ;  /* 0x0000009c009c7308 */ /* 0x000e300000000800 */
[----:B------:R-:W-:Y:S01]  /*6380*/  MUFU.EX2 R18, R18 ;  /* 0x0000001200127308 */ /* 0x000fe20000000800 */
[----:B------:R-:W-:-:S02]  /*6390*/  WARPGROUP.DEPBAR.LE gsb0, 0x0 ;  /* 0x00008000000079c5 */ /* 0x000fc40000010000 */
[----:B------:R-:W-:-:S05]  /*63a0*/  WARPGROUP.ARRIVE ;  /* 0x00000000000079c5 */ /* 0x000fca0000000000 */
[----:B------:R-:W-:Y:S01]  /*63b0*/  MUFU.EX2 R153, R153 ;  /* 0x0000009900997308 */ /* 0x000fe20000000800 */
[----:B------:R-:W-:Y:S02]  /*63c0*/  F2FP.F16.F32.PACK_AB R160, R60, R43 ;  /* 0x0000002b3ca0723e */ /* 0x000fe400000000ff */
[----:B------:R-:W-:Y:S01]  /*63d0*/  F2FP.F16.F32.PACK_AB R162, R62, R45 ;  /* 0x0000002d3ea2723e */ /* 0x000fe200000000ff */
[----:B------:R-:W-:Y:S04]  /*63e0*/  HGMMA.64x128x16.F32 R88, R164, gdesc[UR8].tnspB, R88, gsb0 ;  /* 0x41e00008a4587df0 */ /* 0x000fe80008000858 */
[----:B------:R-:W-:Y:S08]  /*63f0*/  MUFU.EX2 R48, R48 ;  /* 0x0000003000307308 */ /* 0x000ff00000000800 */
[----:B------:R-:W-:Y:S08]  /*6400*/  MUFU.EX2 R155, R52 ;  /* 0x00000034009b7308 */ /* 0x000ff00000000800 */
[----:B------:R-:W-:Y:S08]  /*6410*/  MUFU.EX2 R80, R80 ;  /* 0x0000005000507308 */ /* 0x000ff00000000800 */
[----:B------:R-:W-:Y:S08]  /*6420*/  MUFU.EX2 R157, R66 ;  /* 0x00000042009d7308 */ /* 0x000ff00000000800 */
[----:B------:R1:W-:Y:S08]  /*6430*/  MUFU.EX2 R36, R168 ;  /* 0x000000a800247308 */ /* 0x0003f00000000800 */
[----:B------:R-:W-:Y:S01]  /*6440*/  MUFU.EX2 R158, R158 ;  /* 0x0000009e009e7308 */ /* 0x000fe20000000800 */
[----:B-1----:R-:W-:-:S07]  /*6450*/  F2FP.F16.F32.PACK_AB R168, R188, R31 ;  /* 0x0000001fbca8723e */ /* 0x002fce00000000ff */
[----:B------:R-:W-:Y:S08]  /*6460*/  MUFU.EX2 R159, R70 ;  /* 0x00000046009f7308 */ /* 0x000ff00000000800 */
[----:B------:R0:W-:Y:S08]  /*6470*/  MUFU.EX2 R17, R170 ;  /* 0x000000aa00117308 */ /* 0x0001f00000000800 */
[----:B------:R-:W-:Y:S01]  /*6480*/  MUFU.EX2 R161, R74 ;  /* 0x0000004a00a17308 */ /* 0x000fe20000000800 */
[----:B0-----:R-:W-:-:S07]  /*6490*/  F2FP.F16.F32.PACK_AB R170, R156, R33 ;  /* 0x000000219caa723e */ /* 0x001fce00000000ff */
[----:B------:R-:W-:Y:S08]  /*64a0*/  MUFU.EX2 R212, R212 ;  /* 0x000000d400d47308 */ /* 0x000ff00000000800 */
[----:B------:R-:W-:Y:S08]  /*64b0*/  MUFU.EX2 R163, R78 ;  /* 0x0000004e00a37308 */ /* 0x000ff00000000800 */
[----:B------:R-:W-:Y:S08]  /*64c0*/  MUFU.EX2 R214, R214 ;  /* 0x000000d600d67308 */ /* 0x000ff00000000800 */
[----:B------:R-:W-:Y:S08]  /*64d0*/  MUFU.EX2 R216, R216 ;  /* 0x000000d800d87308 */ /* 0x000ff00000000800 */
[----:B------:R-:W-:Y:S08]  /*64e0*/  MUFU.EX2 R86, R86 ;  /* 0x0000005600567308 */ /* 0x000ff00000000800 */
[----:B------:R-:W0:Y:S08]  /*64f0*/  MUFU.EX2 R68, R68 ;  /* 0x0000004400447308 */ /* 0x000e300000000800 */
[----:B------:R-:W1:Y:S01]  /*6500*/  MUFU.EX2 R21, R21 ;  /* 0x0000001500157308 */ /* 0x000e620000000800 */
[----:B------:R-:W-:-:S02]  /*6510*/  WARPGROUP.DEPBAR.LE gsb0, 0x0 ;  /* 0x00008000000079c5 */ /* 0x000fc40000010000 */
[----:B------:R2:W-:Y:S05]  /*6520*/  @!P1 SYNCS.ARRIVE.TRANS64.RED.A1T0 RZ, [R15+URZ], RZ ;  /* 0x000000ff0fff99a7 */ /* 0x0005ea000810043f */
[----:B------:R-:W3:Y:S01]  /*6530*/  MUFU.EX2 R165, R82 ;  /* 0x0000005200a57308 */ /* 0x000ee20000000800 */
[----:B------:R-:W-:Y:S02]  /*6540*/  F2FP.F16.F32.PACK_AB R164, R64, R47 ;  /* 0x0000002f40a4723e */ /* 0x000fe400000000ff */
[----:B0-----:R-:W-:Y:S02]  /*6550*/  F2FP.F16.F32.PACK_AB R166, R68, R49 ;  /* 0x0000003144a6723e */ /* 0x001fe400000000ff */
[----:B-1----:R-:W-:-:S02]  /*6560*/  F2FP.F16.F32.PACK_AB R167, R21, R86 ;  /* 0x0000005615a7723e */ /* 0x002fc400000000ff */
[----:B--2---:R-:W-:-:S04]  /*6570*/  @!P1 IADD3 R15, R20, 0x34860, RZ ;  /* 0x00034860140f9810 */ /* 0x004fc80007ffe0ff */
[----:B------:R-:W-:Y:S01]  /*6580*/  @!P1 PRMT R20, RZ, 0x654, R15 ;  /* 0x00000654ff149816 */ /* 0x000fe2000000000f */
[----:B------:R-:W-:-:S03]  /*6590*/  FADD.FTZ R15, R19, R6 ;  /* 0x00000006130f7221 */ /* 0x000fc60000010000 */
[----:B------:R0:W-:Y:S01]  /*65a0*/  @!P1 SYNCS.ARRIVE.TRANS64.RED.A1T0 RZ, [R20+URZ], RZ ;  /* 0x000000ff14ff99a7 */ /* 0x0001e2000810043f */
[C---:B------:R-:W-:Y:S01]  /*65b0*/  FADD.FTZ R6, R182.reuse, R15 ;  /* 0x0000000fb6067221 */ /* 0x040fe20000010000 */
[----:B------:R-:W-:-:S03]  /*65c0*/  F2FP.F16.F32.PACK_AB R182, R182, R19 ;  /* 0x00000013b6b6723e */ /* 0x000fc600000000ff */
[----:B------:R-:W-:-:S04]  /*65d0*/  FADD.FTZ R15, R23, R6 ;  /* 0x00000006170f7221 */ /* 0x000fc80000010000 */
[----:B------:R-:W-:Y:S01]  /*65e0*/  FADD.FTZ R6, R152, R15 ;  /* 0x0000000f98067221 */ /* 0x000fe20000010000 */
[----:B------:R-:W-:-:S03]  /*65f0*/  F2FP.F16.F32.PACK_AB R152, R54, R35 ;  /* 0x000000233698723e */ /* 0x000fc600000000ff */
[----:B------:R-:W-:-:S04]  /*6600*/  FADD.FTZ R15, R25, R6 ;  /* 0x00000006190f7221 */ /* 0x000fc80000010000 */
[----:B------:R-:W-:Y:S01]  /*6610*/  FADD.FTZ R6, R154, R15 ;  /* 0x0000000f9a067221 */ /* 0x000fe20000010000 */
[----:B------:R-:W-:-:S03]  /*6620*/  F2FP.F16.F32.PACK_AB R154, R56, R37 ;  /* 0x00000025389a723e */ /* 0x000fc600000000ff */
[----:B------:R-:W-:-:S04]  /*6630*/  FADD.FTZ R15, R27, R6 ;  /* 0x000000061b0f7221 */ /* 0x000fc80000010000 */
[----:B------:R-:W-:-:S04]  /*6640*/  FADD.FTZ R6, R184, R15 ;  /* 0x0000000fb8067221 */ /* 0x000fc80000010000 */
[----:B------:R-:W-:Y:S01]  /*6650*/  FADD.FTZ R15, R29, R6 ;  /* 0x000000061d0f7221 */ /* 0x000fe20000010000 */
[----:B------:R-:W-:-:S03]  /*6660*/  FADD.FTZ R6, R34, R7 ;  /* 0x0000000722067221 */ /* 0x000fc60000010000 */
[----:B0-----:R-:W-:Y:S01]  /*6670*/  FADD.FTZ R20, R186, R15 ;  /* 0x0000000fba147221 */ /* 0x001fe20000010000 */
[----:B------:R-:W-:Y:S01]  /*6680*/  FADD.FTZ R6, R175, R6 ;  /* 0x00000006af067221 */ /* 0x000fe20000010000 */
[C---:B------:R-:W-:Y:S02]  /*6690*/  F2FP.F16.F32.PACK_AB R175, R38.reuse, R175 ;  /* 0x000000af26af723e */ /* 0x040fe400000000ff */
[----:B------:R-:W-:Y:S01]  /*66a0*/  FADD.FTZ R7, R31, R20 ;  /* 0x000000141f077221 */ /* 0x000fe20000010000 */
[----:B------:R-:W-:-:S03]  /*66b0*/  FADD.FTZ R6, R38, R6 ;  /* 0x0000000626067221 */ /* 0x000fc60000010000 */
[----:B------:R-:W-:Y:S01]  /*66c0*/  FADD.FTZ R20, R188, R7 ;  /* 0x00000007bc147221 */ /* 0x000fe20000010000 */
        /* <DEDUP_REMOVED lines=8> */
[----:B------:R-:W-:Y:S01]  /*6750*/  FADD.FTZ R6, R18, R7 ;  /* 0x0000000712067221 */ /* 0x000fe20000010000 */
[----:B------:R-:W-:Y:S02]  /*6760*/  F2FP.F16.F32.PACK_AB R156, R58, R39 ;  /* 0x000000273a9c723e */ /* 0x000fe400000000ff */
[----:B------:R-:W-:Y:S01]  /*6770*/  FADD.FTZ R20, R54, R15 ;  /* 0x0000000f36147221 */ /* 0x000fe20000010000 */
[----:B------:R-:W-:Y:S01]  /*6780*/  FADD.FTZ R6, R153, R6 ;  /* 0x0000000699067221 */ /* 0x000fe20000010000 */
[----:B------:R-:W-:-:S02]  /*6790*/  F2FP.F16.F32.PACK_AB R153, R48, R153 ;  /* 0x000000993099723e */ /* 0x000fc400000000ff */
        /* <DEDUP_REMOVED lines=9> */
[----:B------:R-:W-:Y:S02]  /*6830*/  F2FP.F16.F32.PACK_AB R157, R36, R157 ;  /* 0x0000009d249d723e */ /* 0x000fe400000000ff */
[----:B------:R-:W-:Y:S01]  /*6840*/  FADD.FTZ R14, R158, R7 ;  /* 0x000000079e0e7221 */ /* 0x000fe20000010000 */
[----:B------:R-:W-:Y:S01]  /*6850*/  FADD.FTZ R6, R36, R6 ;  /* 0x0000000624067221 */ /* 0x000fe20000010000 */
[C---:B------:R-:W-:Y:S02]  /*6860*/  F2FP.F16.F32.PACK_AB R158, R41.reuse, R158 ;  /* 0x0000009e299e723e */ /* 0x040fe400000000ff */
[----:B------:R-:W-:Y:S01]  /*6870*/  FADD.FTZ R14, R41, R14 ;  /* 0x0000000e290e7221 */ /* 0x000fe20000010000 */
[----:B------:R-:W-:Y:S01]  /*6880*/  FADD.FTZ R6, R159, R6 ;  /* 0x000000069f067221 */ /* 0x000fe20000010000 */
[----:B------:R-:W-:-:S02]  /*6890*/  F2FP.F16.F32.PACK_AB R159, R17, R159 ;  /* 0x0000009f119f723e */ /* 0x000fc400000000ff */
[----:B------:R-:W-:Y:S01]  /*68a0*/  FADD.FTZ R7, R43, R14 ;  /* 0x0000000e2b077221 */ /* 0x000fe20000010000 */
[----:B------:R-:W-:Y:S01]  /*68b0*/  FADD.FTZ R6, R17, R6 ;  /* 0x0000000611067221 */ /* 0x000fe20000010000 */
[----:B------:R-:W-:Y:S02]  /*68c0*/  IMAD.MOV.U32 R17, RZ, RZ, R12 ;  /* 0x000000ffff117224 */ /* 0x000fe400078e000c */
        /* <DEDUP_REMOVED lines=11> */
[----:B---3--:R-:W-:Y:S01]  /*6980*/  FADD.FTZ R6, R165, R6 ;  /* 0x00000006a5067221 */ /* 0x008fe20000010000 */
[C---:B------:R-:W-:Y:S02]  /*6990*/  F2FP.F16.F32.PACK_AB R165, R216.reuse, R165 ;  /* 0x000000a5d8a5723e */ /* 0x040fe400000000ff */
[----:B------:R-:W-:Y:S01]  /*69a0*/  FADD.FTZ R15, R49, R14 ;  /* 0x0000000e310f7221 */ /* 0x000fe20000010000 */
[----:B------:R-:W-:Y:S01]  /*69b0*/  FADD.FTZ R7, R216, R6 ;  /* 0x00000006d8077221 */ /* 0x000fe20000010000 */
[----:B------:R-:W-:Y:S02]  /*69c0*/  IMAD.MOV.U32 R14, RZ, RZ, R3 ;  /* 0x000000ffff0e7224 */ /* 0x000fe400078e0003 */
[----:B------:R-:W-:Y:S01]  /*69d0*/  FADD.FTZ R6, R68, R15 ;  /* 0x0000000f44067221 */ /* 0x000fe20000010000 */
[----:B------:R-:W-:Y:S01]  /*69e0*/  FADD.FTZ R7, R86, R7 ;  /* 0x0000000756077221 */ /* 0x000fe20000010000 */
[----:B------:R-:W-:-:S03]  /*69f0*/  MOV R15, R10 ;  /* 0x0000000a000f7202 */ /* 0x000fc60000000f00 */
[----:B------:R-:W-:Y:S01]  /*6a00*/  FADD.FTZ R7, R21, R7 ;  /* 0x0000000715077221 */ /* 0x000fe20000010000 */
[----:B------:R-:W-:Y:S06]  /*6a10*/  @P2 BRA `(.L_x_28) ;  /* 0xffffffd400e42947 */ /* 0x000fec000383ffff */
.L_x_19:
[----:B------:R-:W-:Y:S06]  /*6a20*/  BAR.ARV 0x8, 0x180 ;  /* 0x0206000000007b1d */ /* 0x000fec0000002000 */
        /* <DEDUP_REMOVED lines=64> */
[----:B------:R-:W-:Y:S06]  /*6e30*/  @!P0 BRA `(.L_x_29) ;  /* 0x0000000000048947 */ /* 0x000fec0003800000 */
[----:B------:R-:W-:Y:S01]  /*6e40*/  BPT.TRAP 0x1 ;  /* 0x000000040000795c */ /* 0x000fe20000300000 */
.L_x_29:
[----:B------:R-:W-:Y:S02]  /*6e50*/  SHF.L.U32 R3, R3, 0x1f, RZ ;  /* 0x0000001f03037819 */ /* 0x000fe400000006ff */
[----:B------:R-:W-:-:S04]  /*6e60*/  LEA R14, R0, UR36, 0x3 ;  /* 0x00000024000e7c11 */ /* 0x000fc8000f8e18ff */
[----:B------:R0:W1:Y:S01]  /*6e70*/  SYNCS.PHASECHK.TRANS64.TRYWAIT P2, [R14+URZ+0x34850], R3 ;  /* 0x034850030e0075a7 */ /* 0x000062000804017f */
[----:B------:R-:W-:Y:S05]  /*6e80*/  @!P0 BRA `(.L_x_30) ;  /* 0x0000000000048947 */ /* 0x000fea0003800000 */
[----:B------:R-:W-:Y:S01]  /*6e90*/  BPT.TRAP 0x1 ;  /* 0x000000040000795c */ /* 0x000fe20000300000 */
.L_x_30:
[----:B-1----:R-:W-:Y:S05]  /*6ea0*/  @P2 BRA `(.L_x_31) ;  /* 0x0000000000082947 */ /* 0x002fea0003800000 */
[----:B------:R-:W1:Y:S02]  /*6eb0*/  SYNCS.PHASECHK.TRANS64.TRYWAIT P0, [R14+URZ+0x34850], R3 ;  /* 0x034850030e0075a7 */ /* 0x000e64000800017f */
[----:B-1----:R-:W-:Y:S05]  /*6ec0*/  @!P0 BRA `(.L_x_32) ;  /* 0x0000006000188947 */ /* 0x002fea0003800000 */
.L_x_31:
[----:B------:R-:W-:Y:S01]  /*6ed0*/  UIADD3 UR36, UR36, 0x400, URZ ;  /* 0x0000040024247890 */ /* 0x000fe2000fffe03f */
[----:B------:R-:W-:Y:S01]  /*6ee0*/  R2UR UR5, R0 ;  /* 0x00000000000572ca */ /* 0x000fe200000e0000 */
[----:B------:R-:W-:Y:S01]  /*6ef0*/  WARPGROUP.ARRIVE ;  /* 0x00000000000079c5 */ /* 0x000fe20000000000 */
[----:B------:R-:W-:Y:S01]  /*6f00*/  UMOV UR7, 0x40000040 ;  /* 0x4000004000077882 */ /* 0x000fe20000000000 */
[----:B------:R-:W-:Y:S01]  /*6f10*/  USHF.R.U32.HI UR36, URZ, 0x4, UR36 ;  /* 0x000000043f247899 */ /* 0x000fe20008011624 */
[----:B01----:R-:W0:Y:S01]  /*6f20*/  SHFL.BFLY PT, R3, R6, 0x2, 0x1f ;  /* 0x0c401f0006037f89 */ /* 0x003e2200000e0000 */
[----:B------:R-:W-:Y:S01]  /*6f30*/  @!P1 IADD3 R11, R14, 0x34860, RZ ;  /* 0x000348600e0b9810 */ /* 0x000fe20007ffe0ff */
[----:B------:R-:W-:Y:S01]  /*6f40*/  IMAD.MOV.U32 R4, RZ, RZ, RZ ;  /* 0x000000ffff047224 */ /* 0x000fe200078e00ff */
[----:B------:R-:W-:Y:S01]  /*6f50*/  ULOP3.LUT UR36, UR36, 0x3fff, URZ, 0xc0, !UPT ;  /* 0x00003fff24247892 */ /* 0x000fe2000f8ec03f */
[----:B------:R-:W1:Y:S01]  /*6f60*/  SHFL.BFLY PT, R0, R7, 0x2, 0x1f ;  /* 0x0c401f0007007f89 */ /* 0x000e6200000e0000 */
[----:B------:R-:W-:-:S02]  /*6f70*/  @!P1 PRMT R11, RZ, 0x654, R11 ;  /* 0x00000654ff0b9816 */ /* 0x000fc4000000000b */
[----:B------:R-:W-:-:S04]  /*6f80*/  ULOP3.LUT UR4, UR36, 0x4000000, URZ, 0xfc, !UPT ;  /* 0x0400000024047892 */ /* 0x000fc8000f8efc3f */
[----:B------:R-:W-:-:S07]  /*6f90*/  ULEA UR4, UR5, UR4, 0xb ;  /* 0x0000000405047291 */ /* 0x000fce000f8e583f */
[----:B------:R-:W-:Y:S02]  /*6fa0*/  UMOV UR6, UR4 ;  /* 0x0000000400067c82 */ /* 0x000fe40008000000 */
[----:B------:R-:W-:Y:S01]  /*6fb0*/  HGMMA.64x128x16.F32 R24, R180, gdesc[UR4].tnspB, R24, gsb0 ;  /* 0x41e00004b4187df0 */ /* 0x000fe20008000818 */
[----:B------:R-:W-:Y:S01]  /*6fc0*/  UIADD3 UR6, UR4, 0x80, URZ ;  /* 0x0000008004067890 */ /* 0x000fe2000fffe03f */
[----:B------:R-:W-:Y:S01]  /*6fd0*/  UMOV UR7, 0x40000040 ;  /* 0x4000004000077882 */ /* 0x000fe20000000000 */
[----:B0-----:R-:W-:Y:S01]  /*6fe0*/  FADD.FTZ R3, R3, R6 ;  /* 0x0000000603037221 */ /* 0x001fe20000010000 */
[----:B-1----:R-:W-:-:S04]  /*6ff0*/  FADD.FTZ R2, R0, R7 ;  /* 0x0000000700027221 */ /* 0x002fc80000010000 */
[----:B------:R-:W0:Y:S04]  /*7000*/  SHFL.BFLY PT, R0, R3, 0x1, 0x1f ;  /* 0x0c201f0003007f89 */ /* 0x000e2800000e0000 */
[----:B------:R-:W1:Y:S01]  /*7010*/  SHFL.BFLY PT, R5, R2, 0x1, 0x1f ;  /* 0x0c201f0002057f89 */ /* 0x000e6200000e0000 */
[----:B0-----:R-:W-:Y:S01]  /*7020*/  FADD.FTZ R13, R3, R0 ;  /* 0x00000000030d7221 */ /* 0x001fe20000010000 */
[----:B------:R-:W-:Y:S01]  /*7030*/  IMAD.MOV.U32 R3, RZ, RZ, -0x800000 ;  /* 0xff800000ff037424 */ /* 0x000fe200078e00ff */
[----:B------:R-:W-:Y:S01]  /*7040*/  MOV R0, 0xff800000 ;  /* 0xff80000000007802 */ /* 0x000fe20000000f00 */
[----:B-1----:R-:W-:Y:S02]  /*7050*/  FADD.FTZ R15, R2, R5 ;  /* 0x00000005020f7221 */ /* 0x002fe40000010000 */
[----:B------:R-:W-:Y:S01]  /*7060*/  FSETP.NE.FTZ.AND P0, PT, R13, RZ, PT ;  /* 0x000000ff0d00720b */ /* 0x000fe20003f15000 */
[----:B------:R-:W-:-:S02]  /*7070*/  IMAD.MOV.U32 R2, RZ, RZ, RZ ;  /* 0x000000ffff027224 */ /* 0x000fc400078e00ff */
[----:B------:R-:W-:-:S10]  /*7080*/  FSETP.NE.FTZ.AND P2, PT, R15, RZ, PT ;  /* 0x000000ff0f00720b */ /* 0x000fd40003f55000 */
[----:B------:R-:W0:Y:S01]  /*7090*/  @P0 MUFU.LG2 R8, R13 ;  /* 0x0000000d00080308 */ /* 0x000e220000000c00 */
[C---:B------:R-:W-:Y:S02]  /*70a0*/  @P0 FMUL.FTZ R5, R9.reuse, 0.69314718246459960938 ;  /* 0x3f31721809050820 */ /* 0x040fe40000410000 */
[----:B------:R-:W-:-:S05]  /*70b0*/  @P2 FMUL.FTZ R14, R9, 0.69314718246459960938 ;  /* 0x3f317218090e2820 */ /* 0x000fca0000410000 */
[----:B------:R-:W1:Y:S08]  /*70c0*/  @P2 MUFU.LG2 R6, R15 ;  /* 0x0000000f00062308 */ /* 0x000e700000000c00 */
[----:B------:R-:W2:Y:S01]  /*70d0*/  @P0 MUFU.RCP R4, R13 ;  /* 0x0000000d00040308 */ /* 0x000ea20000001000 */
[----:B0-----:R-:W-:-:S04]  /*70e0*/  @P0 FMUL.FTZ R8, R8, 0.69314718246459960938 ;  /* 0x3f31721808080820 */ /* 0x001fc80000410000 */
[----:B------:R-:W-:Y:S01]  /*70f0*/  @P0 FFMA.FTZ R3, R5, R12, R8 ;  /* 0x0000000c05030223 */ /* 0x000fe20000010008 */
[----:B------:R-:W-:Y:S02]  /*7100*/  PLOP3.LUT P0, PT, PT, PT, PT, 0x8, 0x0 ;  /* 0x000000000000781c */ /* 0x000fe40003f0e170 */
[----:B------:R-:W0:Y:S01]  /*7110*/  @P2 MUFU.RCP R2, R15 ;  /* 0x0000000f00022308 */ /* 0x000e220000001000 */
[----:B-1----:R-:W-:-:S04]  /*7120*/  @P2 FMUL.FTZ R7, R6, 0.69314718246459960938 ;  /* 0x3f31721806072820 */ /* 0x002fc80000410000 */
[----:B------:R-:W-:Y:S01]  /*7130*/  @P2 FFMA.FTZ R0, R14, R10, R7 ;  /* 0x0000000a0e002223 */ /* 0x000fe20000010007 */
[----:B------:R-:W-:Y:S02]  /*7140*/  WARPGROUP.DEPBAR.LE gsb0, 0x0 ;  /* 0x00008000000079c5 */ /* 0x000fe40000010000 */
[----:B------:R-:W-:-:S06]  /*7150*/  WARPGROUP.ARRIVE ;  /* 0x00000000000079c5 */ /* 0x000fcc0000000000 */
[----:B------:R-:W-:Y:S01]  /*7160*/  HGMMA.64x128x16.F32 R24, R176, gdesc[UR4].tnspB, R24, gsb0 ;  /* 0x41e00004b0187df0 */ /* 0x000fe20008000818 */
[----:B------:R-:W-:Y:S01]  /*7170*/  UIADD3 UR6, UR4, 0x100, URZ ;  /* 0x0000010004067890 */ /* 0x000fe2000fffe03f */
[----:B------:R-:W-:Y:S01]  /*7180*/  UMOV UR7, 0x40000040 ;  /* 0x4000004000077882 */ /* 0x000fe20000000000 */
[----:B------:R-:W-:Y:S02]  /*7190*/  WARPGROUP.DEPBAR.LE gsb0, 0x0 ;  /* 0x00008000000079c5 */ /* 0x000fe40000010000 */
[----:B------:R-:W-:-:S07]  /*71a0*/  WARPGROUP.ARRIVE ;  /* 0x00000000000079c5 */ /* 0x000fce0000000000 */
        /* <DEDUP_REMOVED lines=18> */
[----:B------:R-:W-:Y:S01]  /*72d0*/  UIADD3 UR4, UR4, 0x380, URZ ;  /* 0x0000038004047890 */ /* 0x000fe2000fffe03f */
[----:B------:R-:W-:Y:S02]  /*72e0*/  WARPGROUP.DEPBAR.LE gsb0, 0x0 ;  /* 0x00008000000079c5 */ /* 0x000fe40000010000 */
[----:B------:R-:W-:-:S06]  /*72f0*/  WARPGROUP.ARRIVE ;  /* 0x00000000000079c5 */ /* 0x000fcc0000000000 */
[----:B------:R-:W-:Y:S01]  /*7300*/  HGMMA.64x128x16.F32 R24, R160, gdesc[UR4].tnspB, R24, gsb0 ;  /* 0x41e00004a0187df0 */ /* 0x000fe20008000818 */
[----:B------:R-:W-:Y:S01]  /*7310*/  UMOV UR6, UR4 ;  /* 0x0000000400067c82 */ /* 0x000fe20008000000 */
[----:B------:R-:W-:Y:S01]  /*7320*/  UMOV UR7, 0x40000040 ;  /* 0x4000004000077882 */ /* 0x000fe20000000000 */
[----:B------:R-:W-:Y:S02]  /*7330*/  WARPGROUP.DEPBAR.LE gsb0, 0x0 ;  /* 0x00008000000079c5 */ /* 0x000fe40000010000 */
[----:B------:R-:W-:-:S07]  /*7340*/  WARPGROUP.ARRIVE ;  /* 0x00000000000079c5 */ /* 0x000fce0000000000 */
[----:B------:R-:W-:Y:S03]  /*7350*/  HGMMA.64x128x16.F32 R24, R164, gdesc[UR4].tnspB, R24, gsb0 ;  /* 0x41e00004a4187df0 */ /* 0x000fe60008000818 */
[----:B------:R-:W-:Y:S02]  /*7360*/  WARPGROUP.DEPBAR.LE gsb0, 0x0 ;  /* 0x00008000000079c5 */ /* 0x000fe40000010000 */
[----:B------:R1:W-:Y:S01]  /*7370*/  @!P1 SYNCS.ARRIVE.TRANS64.RED.A1T0 RZ, [R11+URZ], RZ ;  /* 0x000000ff0bff99a7 */ /* 0x0003e2000810043f */
[-C--:B--2---:R-:W-:Y:S01]  /*7380*/  FMUL.FTZ R24, R24, R4.reuse ;  /* 0x0000000418187220 */ /* 0x084fe20000410000 */
        /* <DEDUP_REMOVED lines=31> */
[-C--:B0-----:R-:W-:Y:S01]  /*7580*/  FMUL.FTZ R26, R26, R2.reuse ;  /* 0x000000021a1a7220 */ /* 0x081fe20000410000 */
        /* <DEDUP_REMOVED lines=30> */
[----:B-1----:R-:W-:-:S07]  /*7770*/  FMUL.FTZ R87, R87, R2 ;  /* 0x0000000257577220 */ /* 0x002fce0000410000 */
.L_x_12:
[----:B------:R-:W-:Y:S05]  /*7780*/  @P0 BRA `(.L_x_33) ;  /* 0x0000001400340947 */ /* 0x000fea0003800000 */
[----:B------:R-:W0:Y:S01]  /*7790*/  S2R R2, SR_TID.X ;  /* 0x0000000000027919 */ /* 0x000e220000002100 */
[----:B------:R-:W1:Y:S01]  /*77a0*/  LDC R18, c[0x0][0xbe8] ;  /* 0x0002fa00ff127b82 */ /* 0x000e620000000800 */
[----:B------:R-:W-:Y:S01]  /*77b0*/  SHF.R.S32.HI R13, RZ, 0x1f, R16 ;  /* 0x0000001fff0d7819 */ /* 0x000fe20000011410 */
[----:B------:R-:W-:Y:S01]  /*77c0*/  ULDC.64 UR4, c[0x0][0xbd0] ;  /* 0x0002f40000047ab9 */ /* 0x000fe20000000a00 */
[----:B------:R-:W2:Y:S01]  /*77d0*/  S2R R10, SR_CTAID.X ;  /* 0x00000000000a7919 */ /* 0x000ea20000002500 */
[----:B------:R-:W-:Y:S01]  /*77e0*/  ULDC.64 UR6, c[0x0][0xb38] ;  /* 0x0002ce0000067ab9 */ /* 0x000fe20000000a00 */
[----:B------:R-:W-:Y:S03]  /*77f0*/  BSSY B0, `(.L_x_34) ;  /* 0x00000e2000007945 */ /* 0x000fe60003800000 */
[----:B------:R-:W3:Y:S08]  /*7800*/  S2UR UR9, SR_CTAID.Z ;  /* 0x00000000000979c3 */ /* 0x000ef00000002700 */
[----:B------:R-:W4:Y:S08]  /*7810*/  LDC.64 R20, c[0x0][0xbd8] ;  /* 0x0002f600ff147b82 */ /* 0x000f300000000a00 */
[----:B------:R-:W-:Y:S01]  /*7820*/  BAR.SYNC.DEFER_BLOCKING 0x1, 0x100 ;  /* 0x0044000000007b1d */ /* 0x000fe20000010000 */
[----:B-1----:R-:W-:-:S07]  /*7830*/  ISETP.NE.AND P0, PT, R18, 0x1, PT ;  /* 0x000000011200780c */ /* 0x002fce0003f05270 */
[----:B------:R-:W1:Y:S01]  /*7840*/  S2UR UR8, SR_CTAID.Y ;  /* 0x00000000000879c3 */ /* 0x000e620000002600 */
[----:B0-----:R-:W-:-:S07]  /*7850*/  VIADD R7, R2, 0xffffff80 ;  /* 0xffffff8002077836 */ /* 0x001fce0000000000 */
[----:B------:R-:W1:Y:S01]  /*7860*/  LDC R17, c[0x0][0xc50] ;  /* 0x00031400ff117b82 */ /* 0x000e620000000800 */
[----:B------:R-:W-:-:S04]  /*7870*/  SHF.R.S32.HI R4, RZ, 0x1f, R7 ;  /* 0x0000001fff047819 */ /* 0x000fc80000011407 */
[----:B------:R-:W-:-:S03]  /*7880*/  LEA.HI R8, R4, R7, RZ, 0x7 ;  /* 0x0000000704087211 */ /* 0x000fc600078f38ff */
[----:B------:R-:W0:Y:S01]  /*7890*/  @P0 LDC R12, c[0x0][0xbec] ;  /* 0x0002fb00ff0c0b82 */ /* 0x000e220000000800 */
[----:B------:R-:W-:Y:S02]  /*78a0*/  LEA.HI R4, R4, R7, RZ, 0x2 ;  /* 0x0000000704047211 */ /* 0x000fe400078f10ff */
[----:B------:R-:W-:Y:S02]  /*78b0*/  LOP3.LUT R2, R8, 0xffffff80, RZ, 0xc0, !PT ;  /* 0xffffff8008027812 */ /* 0x000fe400078ec0ff */
[----:B------:R-:W-:Y:S02]  /*78c0*/  LOP3.LUT R4, R4, 0xfffffffc, RZ, 0xc0, !PT ;  /* 0xfffffffc04047812 */ /* 0x000fe400078ec0ff */
[----:B------:R-:W-:Y:S01]  /*78d0*/  SHF.R.S32.HI R9, RZ, 0x7, R8 ;  /* 0x00000007ff097819 */ /* 0x000fe20000011408 */
[C---:B------:R-:W-:Y:S01]  /*78e0*/  IMAD.IADD R88, R7.reuse, 0x1, -R2 ;  /* 0x0000000107587824 */ /* 0x040fe200078e0a02 */
[----:B------:R-:W-:Y:S01]  /*78f0*/  IADD3 R6, R7, -R4, RZ ;  /* 0x8000000407067210 */ /* 0x000fe20007ffe0ff */
[----:B------:R-:W5:Y:S03]  /*7900*/  LDC.64 R22, c[0x0][0xb40] ;  /* 0x0002d000ff167b82 */ /* 0x000f660000000a00 */
[----:B------:R-:W-:-:S02]  /*7910*/  SHF.R.S32.HI R11, RZ, 0x1f, R88 ;  /* 0x0000001fff0b7819 */ /* 0x000fc40000011458 */
[----:B------:R-:W-:Y:S02]  /*7920*/  LEA.HI R7, R6, R6, RZ, 0x1 ;  /* 0x0000000606077211 */ /* 0x000fe400078f08ff */
[CC--:B------:R-:W-:Y:S01]  /*7930*/  LEA.HI R89, R11.reuse, R88.reuse, RZ, 0x2 ;  /* 0x000000580b597211 */ /* 0x0c0fe200078f10ff */
[----:B------:R-:W5:Y:S01]  /*7940*/  @P0 LDC R90, c[0x0][0xbec] ;  /* 0x0002fb00ff5a0b82 */ /* 0x000f620000000800 */
[----:B------:R-:W-:Y:S02]  /*7950*/  LEA.HI R4, R11, R88, RZ, 0x5 ;  /* 0x000000580b047211 */ /* 0x000fe400078f28ff */
[--C-:B------:R-:W-:Y:S02]  /*7960*/  SHF.R.S32.HI R2, RZ, 0x2, R89.reuse ;  /* 0x00000002ff027819 */ /* 0x100fe40000011459 */
[----:B------:R-:W-:Y:S02]  /*7970*/  SHF.R.S32.HI R5, RZ, 0x1f, R89 ;  /* 0x0000001fff057819 */ /* 0x000fe40000011459 */
[----:B------:R-:W-:Y:S01]  /*7980*/  SHF.R.S32.HI R4, RZ, 0x5, R4 ;  /* 0x00000005ff047819 */ /* 0x000fe20000011404 */
[----:B------:R-:W5:Y:S01]  /*7990*/  @P0 LDC R15, c[0x0][0xbf0] ;  /* 0x0002fc00ff0f0b82 */ /* 0x000f620000000800 */
[----:B------:R-:W-:-:S02]  /*79a0*/  LEA.HI R5, R5, R2, RZ, 0x3 ;  /* 0x0000000205057211 */ /* 0x000fc400078f18ff */
[----:B------:R-:W-:Y:S02]  /*79b0*/  LOP3.LUT R7, R7, 0x1ffffffe, RZ, 0xc0, !PT ;  /* 0x1ffffffe07077812 */ /* 0x000fe400078ec0ff */
[----:B------:R-:W-:Y:S02]  /*79c0*/  LOP3.LUT R5, R5, 0xfffffff8, RZ, 0xc0, !PT ;  /* 0xfffffff805057812 */ /* 0x000fe400078ec0ff */
[----:B------:R-:W-:Y:S01]  /*79d0*/  LOP3.LUT R89, R89, 0x7ffffffc, RZ, 0xc0, !PT ;  /* 0x7ffffffc59597812 */ /* 0x000fe200078ec0ff */
[----:B------:R-:W5:Y:S02]  /*79e0*/  @P0 LDC R91, c[0x0][0xbf0] ;  /* 0x0002fc00ff5b0b82 */ /* 0x000f640000000800 */
[----:B------:R-:W-:Y:S01]  /*79f0*/  IMAD.IADD R5, R2, 0x1, -R5 ;  /* 0x0000000102057824 */ /* 0x000fe200078e0a05 */
[----:B------:R-:W-:-:S04]  /*7a00*/  LEA.HI R2, R8, R9, RZ, 0x1 ;  /* 0x0000000908027211 */ /* 0x000fc800078f08ff */
[----:B------:R-:W-:Y:S02]  /*7a10*/  LOP3.LUT R2, R2, 0x3fffffe, RZ, 0xc0, !PT ;  /* 0x03fffffe02027812 */ /* 0x000fe400078ec0ff */
[----:B------:R-:W-:-:S03]  /*7a20*/  LEA R5, R4, R5, 0x4 ;  /* 0x0000000504057211 */ /* 0x000fc600078e20ff */
[----:B------:R-:W-:Y:S02]  /*7a30*/  IMAD.IADD R2, R9, 0x1, -R2 ;  /* 0x0000000109027824 */ /* 0x000fe400078e0a02 */
[----:B------:R-:W-:Y:S02]  /*7a40*/  IMAD.IADD R9, R6, 0x1, -R7 ;  /* 0x0000000106097824 */ /* 0x000fe400078e0a07 */
[----:B------:R-:W-:Y:S02]  /*7a50*/  IMAD R7, R13, UR4, RZ ;  /* 0x000000040d077c24 */ /* 0x000fe4000f8e02ff */
[----:B------:R-:W-:Y:S02]  /*7a60*/  IMAD R2, R2, 0x40, R5 ;  /* 0x0000004002027824 */ /* 0x000fe400078e0205 */
[----:B------:R-:W-:Y:S01]  /*7a70*/  IMAD.WIDE.U32 R4, R16, UR4, RZ ;  /* 0x0000000410047c25 */ /* 0x000fe2000f8e00ff */
[----:B---3--:R-:W-:-:S03]  /*7a80*/  USHF.R.S32.HI UR4, URZ, 0x1f, UR9 ;  /* 0x0000001f3f047899 */ /* 0x008fc60008011409 */
[C---:B------:R-:W-:Y:S02]  /*7a90*/  IMAD R11, R16.reuse, UR5, R7 ;  /* 0x00000005100b7c24 */ /* 0x040fe4000f8e0207 */
[----:B------:R-:W-:Y:S02]  /*7aa0*/  IMAD R13, R13, UR6, RZ ;  /* 0x000000060d0d7c24 */ /* 0x000fe4000f8e02ff */
[----:B------:R-:W-:Y:S01]  /*7ab0*/  IMAD.WIDE.U32 R6, R16, UR6, RZ ;  /* 0x0000000610067c25 */ /* 0x000fe2000f8e00ff */
[----:B------:R-:W-:-:S03]  /*7ac0*/  IADD3 R5, R5, R11, RZ ;  /* 0x0000000b05057210 */ /* 0x000fc60007ffe0ff */
[----:B------:R-:W-:Y:S01]  /*7ad0*/  IMAD R11, R16, UR7, R13 ;  /* 0x00000007100b7c24 */ /* 0x000fe2000f8e020d */
[----:B------:R-:W-:Y:S01]  /*7ae0*/  ULDC.64 UR6, c[0x0][0xb48] ;  /* 0x0002d20000067ab9 */ /* 0x000fe20000000a00 */
[----:B------:R-:W-:Y:S01]  /*7af0*/  IMAD R9, R9, 0x8, R2 ;  /* 0x0000000809097824 */ /* 0x000fe200078e0202 */
[----:B--2---:R-:W-:Y:S01]  /*7b00*/  LEA R2, R10, R2, 0x7 ;  /* 0x000000020a027211 */ /* 0x004fe200078e38ff */
[----:B----4-:R-:W-:Y:S01]  /*7b10*/  IMAD R8, R20, UR4, RZ ;  /* 0x0000000414087c24 */ /* 0x010fe2000f8e02ff */
[----:B------:R-:W-:Y:S01]  /*7b20*/  IADD3 R7, R7, R11, RZ ;  /* 0x0000000b07077210 */ /* 0x000fe20007ffe0ff */
[----:B------:R-:W-:Y:S02]  /*7b30*/  IMAD.MOV R16, RZ, RZ, -R16 ;  /* 0x000000ffff107224 */ /* 0x000fe400078e0a10 */
[----:B------:R-:W-:Y:S02]  /*7b40*/  IMAD R9, R10, 0x80, R9 ;  /* 0x000000800a097824 */ /* 0x000fe400078e0209 */
[----:B------:R-:W-:-:S02]  /*7b50*/  IMAD R13, R21, UR9, R8 ;  /* 0x00000009150d7c24 */ /* 0x000fc4000f8e0208 */
[----:B------:R-:W-:-:S04]  /*7b60*/  IMAD.WIDE.U32 R4, R20, UR9, R4 ;  /* 0x0000000914047c25 */ /* 0x000fc8000f8e0004 */
[----:B-1----:R-:W-:Y:S01]  /*7b70*/  IMAD R19, R17, R16, UR8 ;  /* 0x0000000811137e24 */ /* 0x002fe2000f8e0210 */
[----:B------:R-:W-:Y:S01]  /*7b80*/  IADD3 R5, R5, R13, RZ ;  /* 0x0000000d05057210 */ /* 0x000fe20007ffe0ff */
[----:B0-----:R-:W-:-:S03]  /*7b90*/  @P0 IMAD.HI.U32 R8, R9, R12, RZ ;  /* 0x0000000c09080227 */ /* 0x001fc600078e00ff */
[----:B------:R-:W-:Y:S01]  /*7ba0*/  SHF.R.S32.HI R14, RZ, 0x1f, R19 ;  /* 0x0000001fff0e7819 */ /* 0x000fe20000011413 */
[----:B-----5:R-:W-:Y:S01]  /*7bb0*/  IMAD R12, R22, UR4, RZ ;  /* 0x00000004160c7c24 */ /* 0x020fe2000f8e02ff */
[----:B------:R-:W-:Y:S01]  /*7bc0*/  ULDC.64 UR4, c[0x0][0xbe0] ;  /* 0x0002f80000047ab9 */ /* 0x000fe20000000a00 */
[----:B------:R-:W-:-:S04]  /*7bd0*/  @P0 IMAD.HI.U32 R90, R9, R90, RZ ;  /* 0x0000005a095a0227 */ /* 0x000fc800078e00ff */
[----:B------:R-:W-:Y:S01]  /*7be0*/  IMAD.MOV.U32 R11, RZ, RZ, R9 ;  /* 0x000000ffff0b7224 */ /* 0x000fe200078e0009 */
[----:B------:R-:W-:Y:S01]  /*7bf0*/  @P0 SHF.R.U32.HI R11, RZ, R15, R8 ;  /* 0x0000000fff0b0219 */ /* 0x000fe20000011608 */
[----:B------:R-:W-:Y:S02]  /*7c00*/  IMAD R15, R23, UR9, R12 ;  /* 0x00000009170f7c24 */ /* 0x000fe4000f8e020c */
[----:B------:R-:W-:Y:S01]  /*7c10*/  IMAD.WIDE.U32 R6, R22, UR9, R6 ;  /* 0x0000000916067c25 */ /* 0x000fe2000f8e0006 */
[----:B------:R-:W-:-:S03]  /*7c20*/  ULDC.64 UR8, c[0x0][0xb28] ;  /* 0x0002ca0000087ab9 */ /* 0x000fc60000000a00 */
[----:B------:R-:W-:-:S04]  /*7c30*/  IMAD.WIDE.U32 R4, R19, UR4, R4 ;  /* 0x0000000413047c25 */ /* 0x000fc8000f8e0004 */
[----:B------:R-:W-:Y:S01]  /*7c40*/  IMAD.MOV.U32 R13, RZ, RZ, R9 ;  /* 0x000000ffff0d7224 */ /* 0x000fe200078e0009 */
[----:B------:R-:W-:Y:S01]  /*7c50*/  @P0 SHF.R.U32.HI R13, RZ, R91, R90 ;  /* 0x0000005bff0d0219 */ /* 0x000fe2000001165a */
[C---:B------:R-:W-:Y:S01]  /*7c60*/  IMAD R8, R14.reuse, UR4, RZ ;  /* 0x000000040e087c24 */ /* 0x040fe2000f8e02ff */
[----:B------:R-:W-:Y:S01]  /*7c70*/  IADD3 R4, P0, R11, R4, RZ ;  /* 0x000000040b047210 */ /* 0x000fe20007f1e0ff */
[----:B------:R-:W-:Y:S01]  /*7c80*/  IMAD.IADD R7, R7, 0x1, R15 ;  /* 0x0000000107077824 */ /* 0x000fe200078e020f */
[----:B------:R-:W-:Y:S01]  /*7c90*/  SHF.R.S32.HI R15, RZ, 0x1f, R11 ;  /* 0x0000001fff0f7819 */ /* 0x000fe2000001140b */
[----:B------:R-:W-:Y:S01]  /*7ca0*/  IMAD R14, R14, UR6, RZ ;  /* 0x000000060e0e7c24 */ /* 0x000fe2000f8e02ff */
[----:B------:R-:W-:Y:S01]  /*7cb0*/  IADD3 R11, -R11, RZ, RZ ;  /* 0x000000ff0b0b7210 */ /* 0x000fe20007ffe1ff */
[C---:B------:R-:W-:Y:S01]  /*7cc0*/  IMAD R12, R19.reuse, UR5, R8 ;  /* 0x00000005130c7c24 */ /* 0x040fe2000f8e0208 */
[----:B------:R-:W-:Y:S01]  /*7cd0*/  SHF.R.S32.HI R8, RZ, 0x1f, R13 ;  /* 0x0000001fff087819 */ /* 0x000fe2000001140d */
[C---:B------:R-:W-:Y:S01]  /*7ce0*/  IMAD R17, R19.reuse, UR7, R14 ;  /* 0x0000000713117c24 */ /* 0x040fe2000f8e020e */
[----:B------:R-:W-:Y:S01]  /*7cf0*/  ULDC.64 UR4, c[0x0][0xb30] ;  /* 0x0002cc0000047ab9 */ /* 0x000fe20000000a00 */
[----:B------:R-:W-:Y:S01]  /*7d00*/  IMAD.WIDE.U32 R6, R19, UR6, R6 ;  /* 0x0000000613067c25 */ /* 0x000fe2000f8e0006 */
[----:B------:R-:W-:Y:S01]  /*7d10*/  IADD3.X R5, R15, R5, R12, P0, !PT ;  /* 0x000000050f057210 */ /* 0x000fe200007fe40c */
[----:B------:R-:W-:-:S02]  /*7d20*/  ULDC.64 UR6, c[0x0][0xbc8] ;  /* 0x0002f20000067ab9 */ /* 0x000fc40000000a00 */
[----:B------:R-:W-:Y:S02]  /*7d30*/  IMAD.MOV R14, RZ, RZ, -R13 ;  /* 0x000000ffff0e7224 */ /* 0x000fe400078e0a0d */
[----:B------:R-:W-:Y:S02]  /*7d40*/  IMAD R8, R8, UR4, RZ ;  /* 0x0000000408087c24 */ /* 0x000fe4000f8e02ff */
[C---:B------:R-:W-:Y:S02]  /*7d50*/  IMAD R11, R18.reuse, R11, R9 ;  /* 0x0000000b120b7224 */ /* 0x040fe400078e0209 */
[----:B------:R-:W-:Y:S02]  /*7d60*/  IMAD.IADD R7, R7, 0x1, R17 ;  /* 0x0000000107077824 */ /* 0x000fe400078e0211 */
[----:B------:R-:W-:Y:S02]  /*7d70*/  IMAD R9, R18, R14, R9 ;  /* 0x0000000e12097224 */ /* 0x000fe400078e0209 */
[C---:B------:R-:W-:Y:S01]  /*7d80*/  IMAD R15, R13.reuse, UR5, R8 ;  /* 0x000000050d0f7c24 */ /* 0x040fe2000f8e0208 */
[----:B------:R-:W-:Y:S01]  /*7d90*/  SHF.R.S32.HI R8, RZ, 0x1f, R11 ;  /* 0x0000001fff087819 */ /* 0x000fe2000001140b */
[----:B------:R-:W-:Y:S01]  /*7da0*/  IMAD.WIDE.U32 R6, R13, UR4, R6 ;  /* 0x000000040d067c25 */ /* 0x000fe2000f8e0006 */
[----:B------:R-:W-:Y:S01]  /*7db0*/  SHF.R.S32.HI R12, RZ, 0x1f, R9 ;  /* 0x0000001fff0c7819 */ /* 0x000fe20000011409 */
[----:B------:R-:W0:Y:S01]  /*7dc0*/  S2UR UR5, SR_CgaCtaId ;  /* 0x00000000000579c3 */ /* 0x000e220000008800 */
[----:B------:R-:W-:Y:S01]  /*7dd0*/  UMOV UR4, 0x400 ;  /* 0x0000040000047882 */ /* 0x000fe20000000000 */
[----:B------:R-:W-:Y:S01]  /*7de0*/  IMAD R8, R8, UR6, RZ ;  /* 0x0000000608087c24 */ /* 0x000fe2000f8e02ff */
[----:B------:R-:W-:Y:S01]  /*7df0*/  IADD3 R7, R7, R15, RZ ;  /* 0x0000000f07077210 */ /* 0x000fe20007ffe0ff */
[----:B------:R-:W-:-:S02]  /*7e00*/  IMAD R12, R12, UR8, RZ ;  /* 0x000000080c0c7c24 */ /* 0x000fc4000f8e02ff */
[C---:B------:R-:W-:Y:S02]  /*7e10*/  IMAD R13, R11.reuse, UR7, R8 ;  /* 0x000000070b0d7c24 */ /* 0x040fe4000f8e0208 */
[----:B------:R-:W-:Y:S01]  /*7e20*/  IMAD.WIDE.U32 R4, R11, UR6, R4 ;  /* 0x000000060b047c25 */ /* 0x000fe2000f8e0004 */
[----:B------:R-:W-:-:S03]  /*7e30*/  ULDC.64 UR6, c[0x0][0xba8] ;  /* 0x0002ea0000067ab9 */ /* 0x000fc60000000a00 */
[C---:B------:R-:W-:Y:S01]  /*7e40*/  IMAD R11, R9.reuse, UR9, R12 ;  /* 0x00000009090b7c24 */ /* 0x040fe2000f8e020c */
[----:B------:R-:W-:Y:S01]  /*7e50*/  LEA R8, P0, R4, UR6, 0x2 ;  /* 0x0000000604087c11 */ /* 0x000fe2000f8010ff */
[----:B------:R-:W-:Y:S01]  /*7e60*/  IMAD.WIDE.U32 R6, R9, UR8, R6 ;  /* 0x0000000809067c25 */ /* 0x000fe2000f8e0006 */
[----:B------:R-:W-:Y:S01]  /*7e70*/  ULDC.64 UR8, c[0x0][0xb00] ;  /* 0x0002c00000087ab9 */ /* 0x000fe20000000a00 */
[----:B------:R-:W-:Y:S02]  /*7e80*/  ULDC UR6, c[0x0][0xa88] ;  /* 0x0002a20000067ab9 */ /* 0x000fe40000000800 */
[----:B------:R-:W-:Y:S01]  /*7e90*/  IMAD.IADD R9, R5, 0x1, R13 ;  /* 0x0000000105097824 */ /* 0x000fe200078e020d */
[----:B------:R-:W-:Y:S01]  /*7ea0*/  LEA R20, P1, R6, UR8, 0x2 ;  /* 0x0000000806147c11 */ /* 0x000fe2000f8210ff */
[----:B------:R-:W-:Y:S02]  /*7eb0*/  IMAD.IADD R5, R7, 0x1, R11 ;  /* 0x0000000107057824 */ /* 0x000fe400078e020b */
[----:B------:R-:W-:Y:S01]  /*7ec0*/  IMAD R17, R18, UR6, RZ ;  /* 0x0000000612117c24 */ /* 0x000fe2000f8e02ff */
[----:B------:R-:W-:Y:S01]  /*7ed0*/  LEA.HI.X R9, R4, UR7, R9, 0x2, P0 ;  /* 0x0000000704097c11 */ /* 0x000fe200080f1409 */
[----:B0-----:R-:W-:Y:S01]  /*7ee0*/  ULEA UR4, UR5, UR4, 0x18 ;  /* 0x0000000405047291 */ /* 0x001fe2000f8ec03f */
[----:B------:R-:W-:Y:S01]  /*7ef0*/  LEA.HI.X R22, R6, UR9, R5, 0x2, P1 ;  /* 0x0000000906167c11 */ /* 0x000fe200088f1405 */
[----:B------:R-:W-:Y:S01]  /*7f00*/  SHFL.IDX PT, R4, R8, RZ, 0x1c1f ;  /* 0x001c1fff08047589 */ /* 0x000fe200000e0000 */
[----:B------:R-:W-:Y:S01]  /*7f10*/  LOP3.LUT P0, RZ, R88, 0x3, RZ, 0xc0, !PT ;  /* 0x0000000358ff7812 */ /* 0x000fe2000780c0ff */
[C---:B------:R-:W-:Y:S01]  /*7f20*/  VIADD R16, R2.reuse, 0x8 ;  /* 0x0000000802107836 */ /* 0x040fe20000000000 */
[----:B------:R-:W-:Y:S01]  /*7f30*/  UIADD3 UR4, UR4, 0x34820, URZ ;  /* 0x0003482004047890 */ /* 0x000fe2000fffe03f */
[----:B------:R-:W0:Y:S01]  /*7f40*/  SHFL.IDX PT, R5, R9, RZ, 0x1c1f ;  /* 0x001c1fff09057589 */ /* 0x000e2200000e0000 */
[-C--:B------:R-:W-:Y:S01]  /*7f50*/  ISETP.GE.OR P1, PT, R2, R17.reuse, P0 ;  /* 0x000000110200720c */ /* 0x080fe20000726670 */
[----:B------:R-:W-:Y:S01]  /*7f60*/  IMAD.IADD R19, R88, 0x1, -R89 ;  /* 0x0000000158137824 */ /* 0x000fe200078e0a59 */
[-C--:B------:R-:W-:Y:S01]  /*7f70*/  ISETP.GE.OR P0, PT, R16, R17.reuse, P0 ;  /* 0x000000111000720c */ /* 0x080fe20000706670 */
[----:B------:R-:W-:Y:S01]  /*7f80*/  SHFL.IDX PT, R6, R8, 0x1, 0x1c1f ;  /* 0x003c1f0008067f89 */ /* 0x000fe200000e0000 */
[----:B------:R-:W-:Y:S01]  /*7f90*/  UPRMT UR4, URZ, 0x654, UR4 ;  /* 0x000006543f047896 */ /* 0x000fe20008000004 */
[----:B------:R-:W-:-:S02]  /*7fa0*/  ISETP.GE.AND P2, PT, R2, R17, PT ;  /* 0x000000110200720c */ /* 0x000fc40003f46270 */
[----:B------:R-:W1:Y:S01]  /*7fb0*/  SHFL.IDX PT, R7, R9, 0x1, 0x1c1f ;  /* 0x003c1f0009077f89 */ /* 0x000e6200000e0000 */
[----:B------:R-:W-:-:S03]  /*7fc0*/  SHF.L.U32 R19, R19, 0x1, RZ ;  /* 0x0000000113137819 */ /* 0x000fc600000006ff */
[----:B------:R2:W3:Y:S02]  /*7fd0*/  SHFL.IDX PT, R14, R20, RZ, 0x1c1f ;  /* 0x001c1fff140e7589 */ /* 0x0004e400000e0000 */
[----:B------:R-:W-:Y:S02]  /*7fe0*/  SYNCS.ARRIVE.TRANS64.RED.A1T0 RZ, [UR4], RZ ;  /* 0x000000ffffff79a7 */ /* 0x000fe40008100404 */
[----:B------:R2:W4:Y:S04]  /*7ff0*/  SHFL.IDX PT, R15, R22, RZ, 0x1c1f ;  /* 0x001c1fff160f7589 */ /* 0x00052800000e0000 */
[----:B0-----:R2:W-:Y:S04]  /*8000*/  @!P1 ST.E desc[UR42][R4.64], R3 ;  /* 0x0000000304009985 */ /* 0x0015e8000c10192a */
[----:B-1----:R2:W-:Y:S01]  /*8010*/  @!P0 ST.E desc[UR42][R6.64], R0 ;  /* 0x0000000006008985 */ /* 0x0025e2000c10192a */
[----:B------:R-:W-:Y:S05]  /*8020*/  @P2 BRA `(.L_x_35) ;  /* 0x0000000400782947 */ /* 0x000fea0003800000 */
[C---:B--2---:R-:W-:Y:S01]  /*8030*/  VIADD R0, R19.reuse, 0x8 ;  /* 0x0000000813007836 */ /* 0x044fe20000000000 */
[----:B------:R-:W-:Y:S01]  /*8040*/  ULDC UR4, c[0x0][0xac8] ;  /* 0x0002b20000047ab9 */ /* 0x000fe20000000800 */
[C---:B------:R-:W-:Y:S01]  /*8050*/  VIADD R6, R19.reuse, 0x10 ;  /* 0x0000001013067836 */ /* 0x040fe20000000000 */
[C---:B------:R-:W-:Y:S01]  /*8060*/  ISETP.GE.AND P2, PT, R19.reuse, UR4, PT ;  /* 0x0000000413007c0c */ /* 0x040fe2000bf46270 */
[C---:B------:R-:W-:Y:S01]  /*8070*/  VIADD R8, R19.reuse, 0x28 ;  /* 0x0000002813087836 */ /* 0x040fe20000000000 */
[----:B------:R-:W-:Y:S01]  /*8080*/  ISETP.GE.AND P3, PT, R0, UR4, PT ;  /* 0x0000000400007c0c */ /* 0x000fe2000bf66270 */
[C---:B------:R-:W-:Y:S01]  /*8090*/  VIADD R10, R19.reuse, 0x38 ;  /* 0x00000038130a7836 */ /* 0x040fe20000000000 */
[C---:B------:R-:W-:Y:S01]  /*80a0*/  IADD3 R7, R19.reuse, 0x18, RZ ;  /* 0x0000001813077810 */ /* 0x040fe20007ffe0ff */
[C---:B------:R-:W-:Y:S01]  /*80b0*/  VIADD R11, R19.reuse, 0x40 ;  /* 0x00000040130b7836 */ /* 0x040fe20000000000 */
[----:B------:R-:W-:Y:S01]  /*80c0*/  ISETP.GE.AND P0, PT, R6, UR4, PT ;  /* 0x0000000406007c0c */ /* 0x000fe2000bf06270 */
[----:B------:R-:W-:Y:S01]  /*80d0*/  VIADD R12, R19, 0x50 ;  /* 0x00000050130c7836 */ /* 0x000fe20000000000 */
[----:B------:R-:W-:-:S02]  /*80e0*/  ISETP.GE.AND P1, PT, R7, UR4, PT ;  /* 0x0000000407007c0c */ /* 0x000fc4000bf26270 */
[C---:B------:R-:W-:Y:S02]  /*80f0*/  IADD3 R9, R19.reuse, 0x30, RZ ;  /* 0x0000003013097810 */ /* 0x040fe40007ffe0ff */
[----:B------:R-:W-:Y:S01]  /*8100*/  ISETP.GE.AND P5, PT, R10, UR4, PT ;  /* 0x000000040a007c0c */ /* 0x000fe2000bfa6270 */
[----:B---34-:R-:W-:Y:S01]  /*8110*/  @!P2 IMAD.WIDE R2, R19, 0x4, R14 ;  /* 0x000000041302a825 */ /* 0x018fe200078e020e */
[----:B------:R-:W-:Y:S02]  /*8120*/  ISETP.GE.AND P4, PT, R9, UR4, PT ;  /* 0x0000000409007c0c */ /* 0x000fe4000bf86270 */
[----:B------:R-:W-:Y:S02]  /*8130*/  @!P3 LEA.HI R0, R0, R0, RZ, 0x1 ;  /* 0x000000000000b211 */ /* 0x000fe400078f08ff */
[----:B------:R0:W-:Y:S01]  /*8140*/  @!P2 ST.E.64 desc[UR42][R2.64], R24 ;  /* 0x000000180200a985 */ /* 0x0001e2000c101b2a */
[----:B------:R-:W-:Y:S02]  /*8150*/  ISETP.GE.AND P6, PT, R11, UR4, PT ;  /* 0x000000040b007c0c */ /* 0x000fe4000bfc6270 */
[----:B------:R-:W-:Y:S01]  /*8160*/  @!P3 LOP3.LUT R5, R0, 0xfffffffe, RZ, 0xc0, !PT ;  /* 0xfffffffe0005b812 */ /* 0x000fe200078ec0ff */
[----:B------:R-:W-:Y:S01]  /*8170*/  VIADD R0, R19, 0x20 ;  /* 0x0000002013007836 */ /* 0x000fe20000000000 */
[----:B------:R-:W-:-:S02]  /*8180*/  @!P0 LEA.HI R6, R6, R6, RZ, 0x1 ;  /* 0x0000000606068211 */ /* 0x000fc400078f08ff */
[----:B------:R-:W-:Y:S01]  /*8190*/  @!P1 LEA.HI R7, R7, R7, RZ, 0x1 ;  /* 0x0000000707079211 */ /* 0x000fe200078f08ff */
[----:B------:R-:W-:Y:S01]  /*81a0*/  @!P3 IMAD.WIDE R4, R5, 0x4, R14 ;  /* 0x000000040504b825 */ /* 0x000fe200078e020e */
[----:B------:R-:W-:Y:S02]  /*81b0*/  ISETP.GE.AND P2, PT, R0, UR4, PT ;  /* 0x0000000400007c0c */ /* 0x000fe4000bf46270 */
[----:B------:R-:W-:Y:S02]  /*81c0*/  @!P5 LEA.HI R10, R10, R10, RZ, 0x1 ;  /* 0x0000000a0a0ad211 */ /* 0x000fe400078f08ff */
[----:B------:R1:W-:Y:S01]  /*81d0*/  @!P3 ST.E.64 desc[UR42][R4.64], R28 ;  /* 0x0000001c0400b985 */ /* 0x0003e2000c101b2a */
[----:B------:R-:W-:Y:S02]  /*81e0*/  ISETP.GE.AND P3, PT, R8, UR4, PT ;  /* 0x0000000408007c0c */ /* 0x000fe4000bf66270 */
[----:B0-----:R-:W-:Y:S02]  /*81f0*/  @!P0 LOP3.LUT R3, R6, 0xfffffffe, RZ, 0xc0, !PT ;  /* 0xfffffffe06038812 */ /* 0x001fe400078ec0ff */
[----:B------:R-:W-:-:S02]  /*8200*/  @!P4 LEA.HI R6, R9, R9, RZ, 0x1 ;  /* 0x000000090906c211 */ /* 0x000fc400078f08ff */
[----:B------:R-:W-:Y:S01]  /*8210*/  @!P5 LOP3.LUT R13, R10, 0xfffffffe, RZ, 0xc0, !PT ;  /* 0xfffffffe0a0dd812 */ /* 0x000fe200078ec0ff */
[--C-:B------:R-:W-:Y:S01]  /*8220*/  @!P0 IMAD.WIDE R2, R3, 0x4, R14.reuse ;  /* 0x0000000403028825 */ /* 0x100fe200078e020e */
[----:B------:R-:W-:Y:S02]  /*8230*/  @!P2 LEA.HI R0, R0, R0, RZ, 0x1 ;  /* 0x000000000000a211 */ /* 0x000fe400078f08ff */
[----:B------:R-:W-:Y:S02]  /*8240*/  IADD3 R18, R19, 0x60, RZ ;  /* 0x0000006013127810 */ /* 0x000fe40007ffe0ff */
[----:B------:R0:W-:Y:S01]  /*8250*/  @!P0 ST.E.64 desc[UR42][R2.64], R32 ;  /* 0x0000002002008985 */ /* 0x0001e2000c101b2a */
[----:B-1----:R-:W-:Y:S02]  /*8260*/  @!P1 LOP3.LUT R5, R7, 0xfffffffe, RZ, 0xc0, !PT ;  /* 0xfffffffe07059812 */ /* 0x002fe400078ec0ff */
[----:B------:R-:W-:Y:S02]  /*8270*/  @!P3 LEA.HI R8, R8, R8, RZ, 0x1 ;  /* 0x000000080808b211 */ /* 0x000fe400078f08ff */
[----:B------:R-:W-:Y:S01]  /*8280*/  @!P2 LOP3.LUT R7, R0, 0xfffffffe, RZ, 0xc0, !PT ;  /* 0xfffffffe0007a812 */ /* 0x000fe200078ec0ff */
[----:B------:R-:W-:Y:S01]  /*8290*/  @!P1 IMAD.WIDE R4, R5, 0x4, R14 ;  /* 0x0000000405049825 */ /* 0x000fe200078e020e */
[----:B------:R-:W-:-:S02]  /*82a0*/  @!P3 LOP3.LUT R9, R8, 0xfffffffe, RZ, 0xc0, !PT ;  /* 0xfffffffe0809b812 */ /* 0x000fc400078ec0ff */
[----:B------:R-:W-:Y:S02]  /*82b0*/  @!P6 LEA.HI R0, R11, R11, RZ, 0x1 ;  /* 0x0000000b0b00e211 */ /* 0x000fe400078f08ff */
[----:B------:R-:W-:Y:S01]  /*82c0*/  @!P4 LOP3.LUT R11, R6, 0xfffffffe, RZ, 0xc0, !PT ;  /* 0xfffffffe060bc812 */ /* 0x000fe200078ec0ff */
[--C-:B------:R-:W-:Y:S01]  /*82d0*/  @!P2 IMAD.WIDE R6, R7, 0x4, R14.reuse ;  /* 0x000000040706a825 */ /* 0x100fe200078e020e */
[----:B------:R-:W-:Y:S01]  /*82e0*/  @!P6 LOP3.LUT R21, R0, 0xfffffffe, RZ, 0xc0, !PT ;  /* 0xfffffffe0015e812 */ /* 0x000fe200078ec0ff */
[----:B------:R1:W-:Y:S01]  /*82f0*/  @!P1 ST.E.64 desc[UR42][R4.64], R36 ;  /* 0x0000002404009985 */ /* 0x0003e2000c101b2a */
[----:B------:R-:W-:Y:S01]  /*8300*/  IADD3 R0, R19, 0x48, RZ ;  /* 0x0000004813007810 */ /* 0x000fe20007ffe0ff */
[--C-:B0-----:R-:W-:Y:S01]  /*8310*/  @!P3 IMAD.WIDE R2, R9, 0x4, R14.reuse ;  /* 0x000000040902b825 */ /* 0x101fe200078e020e */
[----:B------:R-:W-:Y:S01]  /*8320*/  ISETP.GE.AND P1, PT, R12, UR4, PT ;  /* 0x000000040c007c0c */ /* 0x000fe2000bf26270 */
[----:B------:R0:W-:Y:S01]  /*8330*/  @!P2 ST.E.64 desc[UR42][R6.64], R40 ;  /* 0x000000280600a985 */ /* 0x0001e2000c101b2a */
[----:B------:R-:W-:Y:S01]  /*8340*/  ISETP.GE.AND P0, PT, R0, UR4, PT ;  /* 0x0000000400007c0c */ /* 0x000fe2000bf06270 */
[----:B------:R-:W-:-:S02]  /*8350*/  @!P5 IMAD.WIDE R8, R13, 0x4, R14 ;  /* 0x000000040d08d825 */ /* 0x000fc400078e020e */
[----:B------:R2:W-:Y:S01]  /*8360*/  @!P3 ST.E.64 desc[UR42][R2.64], R44 ;  /* 0x0000002c0200b985 */ /* 0x0005e2000c101b2a */
[----:B------:R-:W-:Y:S01]  /*8370*/  ISETP.GE.AND P3, PT, R18, UR4, PT ;  /* 0x0000000412007c0c */ /* 0x000fe2000bf66270 */
[----:B------:R-:W-:Y:S02]  /*8380*/  VIADD R13, R19, 0x58 ;  /* 0x00000058130d7836 */ /* 0x000fe40000000000 */
[----:B-1----:R-:W-:-:S03]  /*8390*/  @!P4 IMAD.WIDE R4, R11, 0x4, R14 ;  /* 0x000000040b04c825 */ /* 0x002fc600078e020e */
[----:B------:R-:W-:Y:S02]  /*83a0*/  ISETP.GE.AND P2, PT, R13, UR4, PT ;  /* 0x000000040d007c0c */ /* 0x000fe4000bf46270 */
[----:B------:R-:W-:Y:S01]  /*83b0*/  @!P1 LEA.HI R12, R12, R12, RZ, 0x1 ;  /* 0x0000000c0c0c9211 */ /* 0x000fe200078f08ff */
[----:B------:R-:W-:Y:S01]  /*83c0*/  @!P6 IMAD.WIDE R10, R21, 0x4, R14 ;  /* 0x00000004150ae825 */ /* 0x000fe200078e020e */
[----:B------:R1:W-:Y:S01]  /*83d0*/  @!P4 ST.E.64 desc[UR42][R4.64], R48 ;  /* 0x000000300400c985 */ /* 0x0003e2000c101b2a */
[----:B------:R-:W-:Y:S02]  /*83e0*/  @!P0 LEA.HI R0, R0, R0, RZ, 0x1 ;  /* 0x0000000000008211 */ /* 0x000fe400078f08ff */
[C---:B0-----:R-:W-:Y:S01]  /*83f0*/  VIADD R6, R19.reuse, 0x68 ;  /* 0x0000006813067836 */ /* 0x041fe20000000000 */
[C---:B--2---:R-:W-:Y:S01]  /*8400*/  IADD3 R3, R19.reuse, 0x78, RZ ;  /* 0x0000007813037810 */ /* 0x044fe20007ffe0ff */
[----:B------:R-:W-:Y:S01]  /*8410*/  VIADD R7, R19, 0x70 ;  /* 0x0000007013077836 */ /* 0x000fe20000000000 */
[----:B------:R0:W-:Y:S01]  /*8420*/  @!P5 ST.E.64 desc[UR42][R8.64], R52 ;  /* 0x000000340800d985 */ /* 0x0001e2000c101b2a */
[----:B------:R-:W-:-:S02]  /*8430*/  @!P3 LEA.HI R18, R18, R18, RZ, 0x1 ;  /* 0x000000121212b211 */ /* 0x000fc400078f08ff */
[----:B------:R-:W-:Y:S01]  /*8440*/  ISETP.GE.AND P4, PT, R6, UR4, PT ;  /* 0x0000000406007c0c */ /* 0x000fe2000bf86270 */
[----:B------:R2:W-:Y:S01]  /*8450*/  @!P6 ST.E.64 desc[UR42][R10.64], R56 ;  /* 0x000000380a00e985 */ /* 0x0005e2000c101b2a */
[----:B------:R-:W-:Y:S02]  /*8460*/  ISETP.GE.AND P6, PT, R3, UR4, PT ;  /* 0x0000000403007c0c */ /* 0x000fe4000bfc6270 */
[----:B------:R-:W-:Y:S02]  /*8470*/  ISETP.GE.AND P5, PT, R7, UR4, PT ;  /* 0x0000000407007c0c */ /* 0x000fe4000bfa6270 */
[----:B------:R-:W-:Y:S02]  /*8480*/  @!P2 LEA.HI R13, R13, R13, RZ, 0x1 ;  /* 0x0000000d0d0da211 */ /* 0x000fe400078f08ff */
[----:B-1----:R-:W-:Y:S02]  /*8490*/  @!P1 LOP3.LUT R5, R12, 0xfffffffe, RZ, 0xc0, !PT ;  /* 0xfffffffe0c059812 */ /* 0x002fe400078ec0ff */
[----:B0-----:R-:W-:-:S03]  /*84a0*/  @!P3 LOP3.LUT R9, R18, 0xfffffffe, RZ, 0xc0, !PT ;  /* 0xfffffffe1209b812 */ /* 0x001fc600078ec0ff */
[----:B------:R-:W-:Y:S02]  /*84b0*/  @!P4 LEA.HI R6, R6, R6, RZ, 0x1 ;  /* 0x000000060606c211 */ /* 0x000fe400078f08ff */
[----:B------:R-:W-:Y:S01]  /*84c0*/  @!P6 LEA.HI R4, R3, R3, RZ, 0x1 ;  /* 0x000000030304e211 */ /* 0x000fe200078f08ff */
[----:B------:R-:W-:Y:S01]  /*84d0*/  @!P3 IMAD.WIDE R8, R9, 0x4, R14 ;  /* 0x000000040908b825 */ /* 0x000fe200078e020e */
[----:B------:R-:W-:Y:S02]  /*84e0*/  @!P5 LEA.HI R2, R7, R7, RZ, 0x1 ;  /* 0x000000070702d211 */ /* 0x000fe400078f08ff */
[----:B------:R-:W-:Y:S02]  /*84f0*/  @!P0 LOP3.LUT R3, R0, 0xfffffffe, RZ, 0xc0, !PT ;  /* 0xfffffffe00038812 */ /* 0x000fe400078ec0ff */
[----:B------:R-:W-:Y:S02]  /*8500*/  @!P2 LOP3.LUT R7, R13, 0xfffffffe, RZ, 0xc0, !PT ;  /* 0xfffffffe0d07a812 */ /* 0x000fe400078ec0ff */
[----:B--2---:R-:W-:-:S02]  /*8510*/  @!P4 LOP3.LUT R11, R6, 0xfffffffe, RZ, 0xc0, !PT ;  /* 0xfffffffe060bc812 */ /* 0x004fc400078ec0ff */
[----:B------:R-:W-:Y:S01]  /*8520*/  @!P5 LOP3.LUT R13, R2, 0xfffffffe, RZ, 0xc0, !PT ;  /* 0xfffffffe020dd812 */ /* 0x000fe200078ec0ff */
[----:B------:R-:W-:Y:S01]  /*8530*/  @!P0 IMAD.WIDE R2, R3, 0x4, R14 ;  /* 0x0000000403028825 */ /* 0x000fe200078e020e */
[----:B------:R-:W-:-:S03]  /*8540*/  @!P6 LOP3.LUT R21, R4, 0xfffffffe, RZ, 0xc0, !PT ;  /* 0xfffffffe0415e812 */ /* 0x000fc600078ec0ff */
[--C-:B------:R-:W-:Y:S01]  /*8550*/  @!P1 IMAD.WIDE R4, R5, 0x4, R14.reuse ;  /* 0x0000000405049825 */ /* 0x100fe200078e020e */
[----:B------:R0:W-:Y:S03]  /*8560*/  @!P0 ST.E.64 desc[UR42][R2.64], R60 ;  /* 0x0000003c02008985 */ /* 0x0001e6000c101b2a */
[--C-:B------:R-:W-:Y:S01]  /*8570*/  @!P2 IMAD.WIDE R6, R7, 0x4, R14.reuse ;  /* 0x000000040706a825 */ /* 0x100fe200078e020e */
[----:B------:R0:W-:Y:S03]  /*8580*/  @!P1 ST.E.64 desc[UR42][R4.64], R64 ;  /* 0x0000004004009985 */ /* 0x0001e6000c101b2a */
[--C-:B------:R-:W-:Y:S01]  /*8590*/  @!P4 IMAD.WIDE R10, R11, 0x4, R14.reuse ;  /* 0x000000040b0ac825 */ /* 0x100fe200078e020e */
[----:B------:R0:W-:Y:S03]  /*85a0*/  @!P2 ST.E.64 desc[UR42][R6.64], R68 ;  /* 0x000000440600a985 */ /* 0x0001e6000c101b2a */
[--C-:B------:R-:W-:Y:S01]  /*85b0*/  @!P5 IMAD.WIDE R12, R13, 0x4, R14.reuse ;  /* 0x000000040d0cd825 */ /* 0x100fe200078e020e */
[----:B------:R0:W-:Y:S03]  /*85c0*/  @!P3 ST.E.64 desc[UR42][R8.64], R72 ;  /* 0x000000480800b985 */ /* 0x0001e6000c101b2a */
[----:B------:R-:W-:Y:S01]  /*85d0*/  @!P6 IMAD.WIDE R14, R21, 0x4, R14 ;  /* 0x00000004150ee825 */ /* 0x000fe200078e020e */
[----:B------:R0:W-:Y:S04]  /*85e0*/  @!P4 ST.E.64 desc[UR42][R10.64], R76 ;  /* 0x0000004c0a00c985 */ /* 0x0001e8000c101b2a */
[----:B------:R0:W-:Y:S04]  /*85f0*/  @!P5 ST.E.64 desc[UR42][R12.64], R80 ;  /* 0x000000500c00d985 */ /* 0x0001e8000c101b2a */
[----:B------:R0:W-:Y:S02]  /*8600*/  @!P6 ST.E.64 desc[UR42][R14.64], R84 ;  /* 0x000000540e00e985 */ /* 0x0001e4000c101b2a */
.L_x_35:
[----:B------:R-:W-:Y:S05]  /*8610*/  BSYNC B0 ;  /* 0x0000000000007941 */ /* 0x000fea0003800000 */
.L_x_34:
[----:B------:R-:W-:Y:S01]  /*8620*/  ISETP.GE.AND P0, PT, R16, R17, PT ;  /* 0x000000111000720c */ /* 0x000fe20003f06270 */
[----:B0-----:R0:W1:Y:S04]  /*8630*/  SHFL.IDX PT, R13, R22, 0x1, 0x1c1f ;  /* 0x003c1f00160d7f89 */ /* 0x00106800000e0000 */
[----:B------:R0:W0:Y:S08]  /*8640*/  SHFL.IDX PT, R12, R20, 0x1, 0x1c1f ;  /* 0x003c1f00140c7f89 */ /* 0x00003000000e0000 */
[----:B------:R-:W-:Y:S05]  /*8650*/  @P0 BRA `(.L_x_10) ;  /* 0x0000004400cc0947 */ /* 0x000fea0003800000 */
[----:B------:R-:W-:Y:S01]  /*8660*/  ULDC UR4, c[0x0][0xac8] ;  /* 0x0002b20000047ab9 */ /* 0x000fe20000000800 */
[C---:B--2---:R-:W-:Y:S01]  /*8670*/  VIADD R0, R19.reuse, 0x8 ;  /* 0x0000000813007836 */ /* 0x044fe20000000000 */
[C---:B------:R-:W-:Y:S01]  /*8680*/  ISETP.GE.AND P0, PT, R19.reuse, UR4, PT ;  /* 0x0000000413007c0c */ /* 0x040fe2000bf06270 */
[C---:B------:R-:W-:Y:S01]  /*8690*/  VIADD R4, R19.reuse, 0x10 ;  /* 0x0000001013047836 */ /* 0x040fe20000000000 */
[C---:B------:R-:W-:Y:S01]  /*86a0*/  IADD3 R6, R19.reuse, 0x18, RZ ;  /* 0x0000001813067810 */ /* 0x040fe20007ffe0ff */
[C---:B------:R-:W-:Y:S01]  /*86b0*/  VIADD R8, R19.reuse, 0x20 ;  /* 0x0000002013087836 */ /* 0x040fe20000000000 */
[----:B------:R-:W-:Y:S01]  /*86c0*/  ISETP.GE.AND P5, PT, R0, UR4, PT ;  /* 0x0000000400007c0c */ /* 0x000fe2000bfa6270 */
[C---:B------:R-:W-:Y:S01]  /*86d0*/  VIADD R9, R19.reuse, 0x28 ;  /* 0x0000002813097836 */ /* 0x040fe20000000000 */
[----:B------:R-:W-:Y:S01]  /*86e0*/  ISETP.GE.AND P6, PT, R4, UR4, PT ;  /* 0x0000000404007c0c */ /* 0x000fe2000bfc6270 */
[C---:B------:R-:W-:Y:S01]  /*86f0*/  VIADD R11, R19.reuse, 0x38 ;  /* 0x00000038130b7836 */ /* 0x040fe20000000000 */
[C---:B------:R-:W-:Y:S01]  /*8700*/  IADD3 R10, R19.reuse, 0x30, RZ ;  /* 0x00000030130a7810 */ /* 0x040fe20007ffe0ff */
[C---:B------:R-:W-:Y:S01]  /*8710*/  VIADD R16, R19.reuse, 0x40 ;  /* 0x0000004013107836 */ /* 0x040fe20000000000 */
[----:B------:R-:W-:Y:S01]  /*8720*/  ISETP.GE.AND P4, PT, R8, UR4, PT ;  /* 0x0000000408007c0c */ /* 0x000fe2000bf86270 */
[----:B0-----:R-:W-:Y:S01]  /*8730*/  VIADD R20, R19, 0x70 ;  /* 0x0000007013147836 */ /* 0x001fe20000000000 */
[----:B------:R-:W-:Y:S01]  /*8740*/  ISETP.GE.AND P3, PT, R9, UR4, PT ;  /* 0x0000000409007c0c */ /* 0x000fe2000bf66270 */
[----:B-1----:R-:W-:Y:S01]  /*8750*/  @!P0 IMAD.WIDE R2, R19, 0x4, R12 ;  /* 0x0000000413028825 */ /* 0x002fe200078e020c */
[----:B------:R-:W-:-:S02]  /*8760*/  ISETP.GE.AND P2, PT, R10, UR4, PT ;  /* 0x000000040a007c0c */ /* 0x000fc4000bf46270 */
[----:B------:R-:W-:Y:S02]  /*8770*/  ISETP.GE.AND P1, PT, R11, UR4, PT ;  /* 0x000000040b007c0c */ /* 0x000fe4000bf26270 */
[----:B------:R0:W-:Y:S01]  /*8780*/  @!P0 ST.E.64 desc[UR42][R2.64], R26 ;  /* 0x0000001a02008985 */ /* 0x0001e2000c101b2a */
[----:B------:R-:W-:Y:S02]  /*8790*/  ISETP.GE.AND P0, PT, R6, UR4, PT ;  /* 0x0000000406007c0c */ /* 0x000fe4000bf06270 */
[----:B------:R-:W-:Y:S02]  /*87a0*/  @!P5 LEA.HI R0, R0, R0, RZ, 0x1 ;  /* 0x000000000000d211 */ /* 0x000fe400078f08ff */
[----:B------:R-:W-:Y:S02]  /*87b0*/  @!P6 LEA.HI R4, R4, R4, RZ, 0x1 ;  /* 0x000000040404e211 */ /* 0x000fe400078f08ff */
[----:B------:R-:W-:Y:S02]  /*87c0*/  @!P5 LOP3.LUT R5, R0, 0xfffffffe, RZ, 0xc0, !PT ;  /* 0xfffffffe0005d812 */ /* 0x000fe400078ec0ff */
[----:B------:R-:W-:-:S02]  /*87d0*/  @!P6 LOP3.LUT R7, R4, 0xfffffffe, RZ, 0xc0, !PT ;  /* 0xfffffffe0407e812 */ /* 0x000fc400078ec0ff */
[----:B------:R-:W-:Y:S02]  /*87e0*/  @!P4 LEA.HI R8, R8, R8, RZ, 0x1 ;  /* 0x000000080808c211 */ /* 0x000fe400078f08ff */
[----:B------:R-:W-:Y:S01]  /*87f0*/  @!P3 LEA.HI R0, R9, R9, RZ, 0x1 ;  /* 0x000000090900b211 */ /* 0x000fe200078f08ff */
[--C-:B0-----:R-:W-:Y:S01]  /*8800*/  @!P5 IMAD.WIDE R2, R5, 0x4, R12.reuse ;  /* 0x000000040502d825 */ /* 0x101fe200078e020c */
[----:B------:R-:W-:Y:S02]  /*8810*/  @!P0 LEA.HI R6, R6, R6, RZ, 0x1 ;  /* 0x0000000606068211 */ /* 0x000fe400078f08ff */
[----:B------:R-:W-:Y:S01]  /*8820*/  @!P2 LEA.HI R10, R10, R10, RZ, 0x1 ;  /* 0x0000000a0a0aa211 */ /* 0x000fe200078f08ff */
[----:B------:R-:W-:Y:S01]  /*8830*/  @!P6 IMAD.WIDE R4, R7, 0x4, R12 ;  /* 0x000000040704e825 */ /* 0x000fe200078e020c */
[----:B---3--:R-:W-:Y:S01]  /*8840*/  @!P1 LEA.HI R14, R11, R11, RZ, 0x1 ;  /* 0x0000000b0b0e9211 */ /* 0x008fe200078f08ff */
[----:B------:R0:W-:Y:S01]  /*8850*/  @!P5 ST.E.64 desc[UR42][R2.64], R30 ;  /* 0x0000001e0200d985 */ /* 0x0001e2000c101b2a */
[----:B------:R-:W-:-:S02]  /*8860*/  @!P0 LOP3.LUT R7, R6, 0xfffffffe, RZ, 0xc0, !PT ;  /* 0xfffffffe06078812 */ /* 0x000fc400078ec0ff */
[----:B------:R-:W-:Y:S01]  /*8870*/  @!P4 LOP3.LUT R9, R8, 0xfffffffe, RZ, 0xc0, !PT ;  /* 0xfffffffe0809c812 */ /* 0x000fe200078ec0ff */
[----:B------:R1:W-:Y:S01]  /*8880*/  @!P6 ST.E.64 desc[UR42][R4.64], R34 ;  /* 0x000000220400e985 */ /* 0x0003e2000c101b2a */
[----:B------:R-:W-:Y:S01]  /*8890*/  @!P3 LOP3.LUT R11, R0, 0xfffffffe, RZ, 0xc0, !PT ;  /* 0xfffffffe000bb812 */ /* 0x000fe200078ec0ff */
[C---:B------:R-:W-:Y:S01]  /*88a0*/  VIADD R0, R19.reuse, 0x50 ;  /* 0x0000005013007836 */ /* 0x040fe20000000000 */
[----:B----4-:R-:W-:Y:S02]  /*88b0*/  @!P2 LOP3.LUT R15, R10, 0xfffffffe, RZ, 0xc0, !PT ;  /* 0xfffffffe0a0fa812 */ /* 0x010fe400078ec0ff */
[----:B------:R-:W-:Y:S01]  /*88c0*/  @!P1 LOP3.LUT R17, R14, 0xfffffffe, RZ, 0xc0, !PT ;  /* 0xfffffffe0e119812 */ /* 0x000fe200078ec0ff */
[C---:B------:R-:W-:Y:S01]  /*88d0*/  VIADD R14, R19.reuse, 0x58 ;  /* 0x00000058130e7836 */ /* 0x040fe20000000000 */
[----:B------:R-:W-:Y:S02]  /*88e0*/  IADD3 R18, R19, 0x48, RZ ;  /* 0x0000004813127810 */ /* 0x000fe40007ffe0ff */
[----:B------:R-:W-:Y:S01]  /*88f0*/  ISETP.GE.AND P5, PT, R16, UR4, PT ;  /* 0x0000000410007c0c */ /* 0x000fe2000bfa6270 */
[----:B0-----:R-:W-:Y:S01]  /*8900*/  @!P0 IMAD.WIDE R2, R7, 0x4, R12 ;  /* 0x0000000407028825 */ /* 0x001fe200078e020c */
[----:B------:R-:W-:-:S03]  /*8910*/  ISETP.GE.AND P6, PT, R18, UR4, PT ;  /* 0x0000000412007c0c */ /* 0x000fc6000bfc6270 */
[--C-:B-1----:R-:W-:Y:S01]  /*8920*/  @!P4 IMAD.WIDE R4, R9, 0x4, R12.reuse ;  /* 0x000000040904c825 */ /* 0x102fe200078e020c */
[----:B------:R0:W-:Y:S01]  /*8930*/  @!P0 ST.E.64 desc[UR42][R2.64], R38 ;  /* 0x0000002602008985 */ /* 0x0001e2000c101b2a */
[----:B------:R-:W-:Y:S02]  /*8940*/  ISETP.GE.AND P0, PT, R0, UR4, PT ;  /* 0x0000000400007c0c */ /* 0x000fe4000bf06270 */
[--C-:B------:R-:W-:Y:S01]  /*8950*/  @!P3 IMAD.WIDE R6, R11, 0x4, R12.reuse ;  /* 0x000000040b06b825 */ /* 0x100fe200078e020c */
[----:B------:R1:W-:Y:S01]  /*8960*/  @!P4 ST.E.64 desc[UR42][R4.64], R42 ;  /* 0x0000002a0400c985 */ /* 0x0003e2000c101b2a */
[----:B------:R-:W-:Y:S02]  /*8970*/  ISETP.GE.AND P4, PT, R20, UR4, PT ;  /* 0x0000000414007c0c */ /* 0x000fe4000bf86270 */
[----:B------:R-:W-:Y:S01]  /*8980*/  @!P2 IMAD.WIDE R8, R15, 0x4, R12 ;  /* 0x000000040f08a825 */ /* 0x000fe200078e020c */
[----:B------:R2:W-:Y:S01]  /*8990*/  @!P3 ST.E.64 desc[UR42][R6.64], R46 ;  /* 0x0000002e0600b985 */ /* 0x0005e2000c101b2a */
[----:B------:R-:W-:-:S02]  /*89a0*/  IADD3 R15, R19, 0x60, RZ ;  /* 0x00000060130f7810 */ /* 0x000fc40007ffe0ff */
[----:B------:R-:W-:Y:S01]  /*89b0*/  @!P1 IMAD.WIDE R10, R17, 0x4, R12 ;  /* 0x00000004110a9825 */ /* 0x000fe200078e020c */
[----:B------:R3:W-:Y:S01]  /*89c0*/  @!P2 ST.E.64 desc[UR42][R8.64], R50 ;  /* 0x000000320800a985 */ /* 0x0007e2000c101b2a */
[----:B------:R-:W-:Y:S02]  /*89d0*/  ISETP.GE.AND P2, PT, R15, UR4, PT ;  /* 0x000000040f007c0c */ /* 0x000fe4000bf46270 */
[----:B------:R-:W-:Y:S01]  /*89e0*/  VIADD R17, R19, 0x68 ;  /* 0x0000006813117836 */ /* 0x000fe20000000000 */
[----:B------:R4:W-:Y:S01]  /*89f0*/  @!P1 ST.E.64 desc[UR42][R10.64], R54 ;  /* 0x000000360a009985 */ /* 0x0009e2000c101b2a */
[----:B------:R-:W-:Y:S02]  /*8a00*/  ISETP.GE.AND P1, PT, R14, UR4, PT ;  /* 0x000000040e007c0c */ /* 0x000fe4000bf26270 */
[----:B------:R-:W-:Y:S02]  /*8a10*/  @!P5 LEA.HI R16, R16, R16, RZ, 0x1 ;  /* 0x000000101010d211 */ /* 0x000fe400078f08ff */
[----:B------:R-:W-:-:S02]  /*8a20*/  ISETP.GE.AND P3, PT, R17, UR4, PT ;  /* 0x0000000411007c0c */ /* 0x000fc4000bf66270 */
[----:B------:R-:W-:Y:S02]  /*8a30*/  @!P6 LEA.HI R18, R18, R18, RZ, 0x1 ;  /* 0x000000121212e211 */ /* 0x000fe400078f08ff */
[----:B0-----:R-:W-:Y:S02]  /*8a40*/  @!P5 LOP3.LUT R3, R16, 0xfffffffe, RZ, 0xc0, !PT ;  /* 0xfffffffe1003d812 */ /* 0x001fe400078ec0ff */
[----:B-1----:R-:W-:Y:S02]  /*8a50*/  @!P6 LOP3.LUT R5, R18, 0xfffffffe, RZ, 0xc0, !PT ;  /* 0xfffffffe1205e812 */ /* 0x002fe400078ec0ff */
[----:B------:R-:W-:Y:S01]  /*8a60*/  @!P0 LEA.HI R0, R0, R0, RZ, 0x1 ;  /* 0x0000000000008211 */ /* 0x000fe200078f08ff */
[--C-:B------:R-:W-:Y:S01]  /*8a70*/  @!P5 IMAD.WIDE R2, R3, 0x4, R12.reuse ;  /* 0x000000040302d825 */ /* 0x100fe200078e020c */
[----:B------:R-:W-:Y:S02]  /*8a80*/  @!P1 LEA.HI R14, R14, R14, RZ, 0x1 ;  /* 0x0000000e0e0e9211 */ /* 0x000fe400078f08ff */
[----:B------:R-:W-:Y:S01]  /*8a90*/  @!P2 LEA.HI R15, R15, R15, RZ, 0x1 ;  /* 0x0000000f0f0fa211 */ /* 0x000fe200078f08ff */
[----:B------:R-:W-:Y:S01]  /*8aa0*/  @!P6 IMAD.WIDE R4, R5, 0x4, R12 ;  /* 0x000000040504e825 */ /* 0x000fe200078e020c */
[----:B------:R-:W-:Y:S01]  /*8ab0*/  @!P3 LEA.HI R17, R17, R17, RZ, 0x1 ;  /* 0x000000111111b211 */ /* 0x000fe200078f08ff */
[----:B------:R0:W-:Y:S01]  /*8ac0*/  @!P5 ST.E.64 desc[UR42][R2.64], R58 ;  /* 0x0000003a0200d985 */ /* 0x0001e2000c101b2a */
[----:B------:R-:W-:-:S02]  /*8ad0*/  @!P4 LEA.HI R20, R20, R20, RZ, 0x1 ;  /* 0x000000141414c211 */ /* 0x000fc400078f08ff */
[----:B--2---:R-:W-:Y:S01]  /*8ae0*/  @!P0 LOP3.LUT R7, R0, 0xfffffffe, RZ, 0xc0, !PT ;  /* 0xfffffffe00078812 */ /* 0x004fe200078ec0ff */
[----:B------:R1:W-:Y:S01]  /*8af0*/  @!P6 ST.E.64 desc[UR42][R4.64], R62 ;  /* 0x0000003e0400e985 */ /* 0x0003e2000c101b2a */
[----:B---3--:R-:W-:Y:S02]  /*8b00*/  @!P1 LOP3.LUT R9, R14, 0xfffffffe, RZ, 0xc0, !PT ;  /* 0xfffffffe0e099812 */ /* 0x008fe400078ec0ff */
[----:B------:R-:W-:Y:S02]  /*8b10*/  @!P2 LOP3.LUT R15, R15, 0xfffffffe, RZ, 0xc0, !PT ;  /* 0xfffffffe0f0fa812 */ /* 0x000fe400078ec0ff */
[----:B------:R-:W-:Y:S02]  /*8b20*/  @!P3 LOP3.LUT R17, R17, 0xfffffffe, RZ, 0xc0, !PT ;  /* 0xfffffffe1111b812 */ /* 0x000fe400078ec0ff */
[----:B----4-:R-:W-:Y:S02]  /*8b30*/  @!P4 LOP3.LUT R11, R20, 0xfffffffe, RZ, 0xc0, !PT ;  /* 0xfffffffe140bc812 */ /* 0x010fe400078ec0ff */
[----:B------:R-:W-:Y:S01]  /*8b40*/  IADD3 R19, R19, 0x78, RZ ;  /* 0x0000007813137810 */ /* 0x000fe20007ffe0ff */
[----:B0-----:R-:W-:-:S04]  /*8b50*/  @!P0 IMAD.WIDE R2, R7, 0x4, R12 ;  /* 0x0000000407028825 */ /* 0x001fc800078e020c */
[--C-:B-1----:R-:W-:Y:S01]  /*8b60*/  @!P1 IMAD.WIDE R4, R9, 0x4, R12.reuse ;  /* 0x0000000409049825 */ /* 0x102fe200078e020c */
[----:B------:R0:W-:Y:S01]  /*8b70*/  @!P0 ST.E.64 desc[UR42][R2.64], R66 ;  /* 0x0000004202008985 */ /* 0x0001e2000c101b2a */
[----:B------:R-:W-:Y:S02]  /*8b80*/  ISETP.GE.AND P0, PT, R19, UR4, PT ;  /* 0x0000000413007c0c */ /* 0x000fe4000bf06270 */
[--C-:B------:R-:W-:Y:S01]  /*8b90*/  @!P2 IMAD.WIDE R6, R15, 0x4, R12.reuse ;  /* 0x000000040f06a825 */ /* 0x100fe200078e020c */
[----:B------:R0:W-:Y:S03]  /*8ba0*/  @!P1 ST.E.64 desc[UR42][R4.64], R70 ;  /* 0x0000004604009985 */ /* 0x0001e6000c101b2a */
[--C-:B------:R-:W-:Y:S01]  /*8bb0*/  @!P3 IMAD.WIDE R8, R17, 0x4, R12.reuse ;  /* 0x000000041108b825 */ /* 0x100fe200078e020c */
[----:B------:R0:W-:Y:S03]  /*8bc0*/  @!P2 ST.E.64 desc[UR42][R6.64], R74 ;  /* 0x0000004a0600a985 */ /* 0x0001e6000c101b2a */
[----:B------:R-:W-:Y:S01]  /*8bd0*/  @!P4 IMAD.WIDE R10, R11, 0x4, R12 ;  /* 0x000000040b0ac825 */ /* 0x000fe200078e020c */
[----:B------:R0:W-:Y:S04]  /*8be0*/  @!P3 ST.E.64 desc[UR42][R8.64], R78 ;  /* 0x0000004e0800b985 */ /* 0x0001e8000c101b2a */
[----:B------:R0:W-:Y:S01]  /*8bf0*/  @!P4 ST.E.64 desc[UR42][R10.64], R82 ;  /* 0x000000520a00c985 */ /* 0x0001e2000c101b2a */
[----:B------:R-:W-:Y:S05]  /*8c00*/  @P0 BRA `(.L_x_10) ;  /* 0x0000004000600947 */ /* 0x000fea0003800000 */
[----:B------:R-:W-:-:S04]  /*8c10*/  LEA.HI R19, R19, R19, RZ, 0x1 ;  /* 0x0000001313137211 */ /* 0x000fc800078f08ff */
[----:B0-----:R-:W-:-:S05]  /*8c20*/  LOP3.LUT R3, R19, 0xfffffffe, RZ, 0xc0, !PT ;  /* 0xfffffffe13037812 */ /* 0x001fca00078ec0ff */
[----:B------:R-:W-:-:S05]  /*8c30*/  IMAD.WIDE R2, R3, 0x4, R12 ;  /* 0x0000000403027825 */ /* 0x000fca00078e020c */
[----:B------:R0:W-:Y:S01]  /*8c40*/  ST.E.64 desc[UR42][R2.64], R86 ;  /* 0x0000005602007985 */ /* 0x0001e2000c101b2a */
[----:B------:R-:W-:Y:S05]  /*8c50*/  BRA `(.L_x_10) ;  /* 0x00000040004c7947 */ /* 0x000fea0003800000 */
.L_x_33:
[----:B------:R-:W0:Y:S02]  /*8c60*/  S2R R0, SR_TID.X ;  /* 0x0000000000007919 */ /* 0x000e240000002100 */
[----:B0-----:R-:W-:-:S05]  /*8c70*/  VIADD R2, R0, 0xffffff80 ;  /* 0xffffff8000027836 */ /* 0x001fca0000000000 */
[----:B------:R-:W-:-:S13]  /*8c80*/  ISETP.GT.AND P0, PT, R2, 0x7f, PT ;  /* 0x0000007f0200780c */ /* 0x000fda0003f04270 */
[----:B------:R-:W-:Y:S05]  /*8c90*/  @P0 BRA `(.L_x_10) ;  /* 0x00000040003c0947 */ /* 0x000fea0003800000 */
[----:B------:R-:W0:Y:S01]  /*8ca0*/  S2R R3, SR_CTAID.X ;  /* 0x0000000000037919 */ /* 0x000e220000002500 */
[----:B------:R-:W1:Y:S01]  /*8cb0*/  LDC R6, c[0x0][0xbe8] ;  /* 0x0002fa00ff067b82 */ /* 0x000e620000000800 */
[----:B------:R-:W-:Y:S01]  /*8cc0*/  ULDC UR4, c[0x0][0xa88] ;  /* 0x0002a20000047ab9 */ /* 0x000fe20000000800 */
[----:B0-----:R-:W-:Y:S02]  /*8cd0*/  IMAD R0, R3, 0x80, R0 ;  /* 0x0000008003007824 */ /* 0x001fe400078e0200 */
[----:B-1----:R-:W-:-:S03]  /*8ce0*/  IMAD R3, R6, UR4, RZ ;  /* 0x0000000406037c24 */ /* 0x002fc6000f8e02ff */
[----:B------:R-:W-:-:S04]  /*8cf0*/  IADD3 R0, R0, -0x80, RZ ;  /* 0xffffff8000007810 */ /* 0x000fc80007ffe0ff */
[----:B------:R-:W-:-:S13]  /*8d00*/  ISETP.GE.AND P0, PT, R0, R3, PT ;  /* 0x000000030000720c */ /* 0x000fda0003f06270 */
[----:B------:R-:W-:Y:S05]  /*8d10*/  @P0 BRA `(.L_x_10) ;  /* 0x00000040001c0947 */ /* 0x000fea0003800000 */
[----:B------:R-:W-:Y:S01]  /*8d20*/  ISETP.NE.AND P0, PT, R6, 0x1, PT ;  /* 0x000000010600780c */ /* 0x000fe20003f05270 */
[----:B------:R-:W0:Y:S01]  /*8d30*/  S2UR UR4, SR_CTAID.Z ;  /* 0x00000000000479c3 */ /* 0x000e220000002700 */
[----:B------:R-:W-:Y:S01]  /*8d40*/  SHF.R.S32.HI R5, RZ, 0x1f, R16 ;  /* 0x0000001fff057819 */ /* 0x000fe20000011410 */
[----:B------:R-:W-:Y:S02]  /*8d50*/  ULDC.64 UR6, c[0x0][0xbd0] ;  /* 0x0002f40000067ab9 */ /* 0x000fe40000000a00 */
[----:B------:R-:W-:-:S04]  /*8d60*/  IMAD.WIDE.U32 R2, R16, UR6, RZ ;  /* 0x0000000610027c25 */ /* 0x000fc8000f8e00ff */
[----:B------:R-:W1:Y:S01]  /*8d70*/  LDC.64 R12, c[0x0][0xbd8] ;  /* 0x0002f600ff0c7b82 */ /* 0x000e620000000a00 */
[----:B------:R-:W-:-:S04]  /*8d80*/  IMAD R5, R5, UR6, RZ ;  /* 0x0000000605057c24 */ /* 0x000fc8000f8e02ff */
[----:B------:R-:W-:Y:S02]  /*8d90*/  IMAD R5, R16, UR7, R5 ;  /* 0x0000000710057c24 */ /* 0x000fe4000f8e0205 */
[----:B------:R-:W-:Y:S01]  /*8da0*/  IMAD.MOV R16, RZ, RZ, -R16 ;  /* 0x000000ffff107224 */ /* 0x000fe200078e0a10 */
[----:B------:R-:W2:Y:S01]  /*8db0*/  @P0 LDC R9, c[0x0][0xbec] ;  /* 0x0002fb00ff090b82 */ /* 0x000ea20000000800 */
[----:B------:R-:W-:Y:S01]  /*8dc0*/  IMAD.IADD R3, R3, 0x1, R5 ;  /* 0x0000000103037824 */ /* 0x000fe200078e0205 */
[----:B------:R-:W-:-:S06]  /*8dd0*/  MOV R5, R0 ;  /* 0x0000000000057202 */ /* 0x000fcc0000000f00 */
[----:B------:R-:W3:Y:S01]  /*8de0*/  S2UR UR8, SR_CTAID.Y ;  /* 0x00000000000879c3 */ /* 0x000ee20000002600 */
[----:B0-----:R-:W-:-:S07]  /*8df0*/  USHF.R.S32.HI UR5, URZ, 0x1f, UR4 ;  /* 0x0000001f3f057899 */ /* 0x001fce0008011404 */
[----:B------:R-:W3:Y:S01]  /*8e00*/  LDC R7, c[0x0][0xc50] ;  /* 0x00031400ff077b82 */ /* 0x000ee20000000800 */
[C---:B-1----:R-:W-:Y:S02]  /*8e10*/  IMAD R8, R12.reuse, UR5, RZ ;  /* 0x000000050c087c24 */ /* 0x042fe4000f8e02ff */
[----:B------:R-:W-:-:S04]  /*8e20*/  IMAD.WIDE.U32 R2, R12, UR4, R2 ;  /* 0x000000040c027c25 */ /* 0x000fc8000f8e0002 */
[----:B------:R-:W-:Y:S01]  /*8e30*/  IMAD R13, R13, UR4, R8 ;  /* 0x000000040d0d7c24 */ /* 0x000fe2000f8e0208 */
[----:B------:R-:W0:Y:S01]  /*8e40*/  @P0 LDC R11, c[0x0][0xbf0] ;  /* 0x0002fc00ff0b0b82 */ /* 0x000e220000000800 */
[----:B--2---:R-:W-:Y:S01]  /*8e50*/  @P0 IMAD.HI.U32 R4, R0, R9, RZ ;  /* 0x0000000900040227 */ /* 0x004fe200078e00ff */
[----:B------:R-:W-:-:S03]  /*8e60*/  ULDC.64 UR4, c[0x0][0xbe0] ;  /* 0x0002f80000047ab9 */ /* 0x000fc60000000a00 */
[----:B------:R-:W-:Y:S02]  /*8e70*/  IMAD.IADD R3, R13, 0x1, R3 ;  /* 0x000000010d037824 */ /* 0x000fe400078e0203 */
[----:B---3--:R-:W-:-:S04]  /*8e80*/  IMAD R9, R7, R16, UR8 ;  /* 0x0000000807097e24 */ /* 0x008fc8000f8e0210 */
[----:B------:R-:W-:Y:S01]  /*8e90*/  IMAD.WIDE.U32 R2, R9, UR4, R2 ;  /* 0x0000000409027c25 */ /* 0x000fe2000f8e0002 */
[----:B0-----:R-:W-:Y:S02]  /*8ea0*/  @P0 SHF.R.U32.HI R5, RZ, R11, R4 ;  /* 0x0000000bff050219 */ /* 0x001fe40000011604 */
[----:B------:R-:W-:Y:S02]  /*8eb0*/  SHF.R.S32.HI R4, RZ, 0x1f, R9 ;  /* 0x0000001fff047819 */ /* 0x000fe40000011409 */
[----:B------:R-:W-:Y:S01]  /*8ec0*/  IADD3 R2, P0, R5, R2, RZ ;  /* 0x0000000205027210 */ /* 0x000fe20007f1e0ff */
[----:B------:R-:W-:Y:S02]  /*8ed0*/  IMAD.MOV R7, RZ, RZ, -R5 ;  /* 0x000000ffff077224 */ /* 0x000fe400078e0a05 */
[----:B------:R-:W-:Y:S02]  /*8ee0*/  IMAD R4, R4, UR4, RZ ;  /* 0x0000000404047c24 */ /* 0x000fe4000f8e02ff */
[----:B------:R-:W-:-:S02]  /*8ef0*/  IMAD R7, R6, R7, R0 ;  /* 0x0000000706077224 */ /* 0x000fc400078e0200 */
[----:B------:R-:W-:Y:S01]  /*8f00*/  IMAD R4, R9, UR5, R4 ;  /* 0x0000000509047c24 */ /* 0x000fe2000f8e0204 */
[----:B------:R-:W-:Y:S01]  /*8f10*/  SHF.R.S32.HI R9, RZ, 0x1f, R5 ;  /* 0x0000001fff097819 */ /* 0x000fe20000011405 */
[----:B------:R-:W-:Y:S01]  /*8f20*/  ULDC.64 UR4, c[0x0][0xbc8] ;  /* 0x0002f20000047ab9 */ /* 0x000fe20000000a00 */
[----:B------:R-:W-:Y:S02]  /*8f30*/  SHF.R.S32.HI R0, RZ, 0x1f, R7 ;  /* 0x0000001fff007819 */ /* 0x000fe40000011407 */
[----:B------:R-:W-:-:S03]  /*8f40*/  IADD3.X R3, R9, R3, R4, P0, !PT ;  /* 0x0000000309037210 */ /* 0x000fc600007fe404 */
[----:B------:R-:W-:Y:S02]  /*8f50*/  IMAD R0, R0, UR4, RZ ;  /* 0x0000000400007c24 */ /* 0x000fe4000f8e02ff */
[----:B------:R-:W-:-:S04]  /*8f60*/  IMAD.WIDE.U32 R2, R7, UR4, R2 ;  /* 0x0000000407027c25 */ /* 0x000fc8000f8e0002 */
[----:B------:R-:W-:Y:S01]  /*8f70*/  IMAD R5, R7, UR5, R0 ;  /* 0x0000000507057c24 */ /* 0x000fe2000f8e0200 */
[----:B------:R-:W-:Y:S02]  /*8f80*/  ULDC.64 UR4, c[0x0][0xba8] ;  /* 0x0002ea0000047ab9 */ /* 0x000fe40000000a00 */
[----:B------:R-:W-:Y:S02]  /*8f90*/  LEA R4, P0, R2, UR4, 0x2 ;  /* 0x0000000402047c11 */ /* 0x000fe4000f8010ff */
[----:B------:R-:W-:-:S04]  /*8fa0*/  IADD3 R3, R3, R5, RZ ;  /* 0x0000000503037210 */ /* 0x000fc80007ffe0ff */
[----:B------:R-:W-:Y:S01]  /*8fb0*/  LEA.HI.X R5, R2, UR5, R3, 0x2, P0 ;  /* 0x0000000502057c11 */ /* 0x000fe200080f1403 */
[----:B------:R-:W-:-:S05]  /*8fc0*/  IMAD.MOV.U32 R3, RZ, RZ, -0x800000 ;  /* 0xff800000ff037424 */ /* 0x000fca00078e00ff */
[----:B------:R3:W-:Y:S01]  /*8fd0*/  STG.E desc[UR42][R4.64], R3 ;  /* 0x0000000304007986 */ /* 0x0007e2000c10192a */
[----:B------:R-:W-:Y:S05]  /*8fe0*/  BRA `(.L_x_10) ;  /* 0x0000003c00687947 */ /* 0x000fea0003800000 */
.L_x_8:
[----:B------:R-:W-:-:S08]  /*8ff0*/  NOP ;  /* 0x0000000000007918 */ /* 0x000fd00000000000 */
[----:B0-----:R-:W0:-:S00]  /*9000*/  USETMAXREG.DEALLOC.CTAPOOL 0x18 ;  /* 0x00000018000079c8 */ /* 0x001e0000080e0500 */
[----:B0-----:R-:W-:Y:S01]  /*9010*/  LOP3.LUT R0, R0, 0x3, RZ, 0xc0, !PT ;  /* 0x0000000300007812 */ /* 0x001fe200078ec0ff */
[----:B------:R-:W0:Y:S05]  /*9020*/  S2R R18, SR_CTAID.Z ;  /* 0x0000000000127919 */ /* 0x000e2a0000002700 */
[----:B------:R-:W1:Y:S01]  /*9030*/  S2UR UR6, SR_CTAID.Y ;  /* 0x00000000000679c3 */ /* 0x000e620000002600 */
[----:B------:R-:W2:Y:S02]  /*9040*/  SHFL.IDX PT, R0, R0, RZ, 0x1f ;  /* 0x00001fff00007589 */ /* 0x000ea400000e0000 */
[----:B--2---:R-:W-:-:S13]  /*9050*/  ISETP.NE.AND P0, PT, R0, RZ, PT ;  /* 0x000000ff0000720c */ /* 0x004fda0003f05270 */
[----:B01----:R-:W-:Y:S05]  /*9060*/  @!P0 BRA `(.L_x_36) ;  /* 0x0000000000288947 */ /* 0x003fea0003800000 */
[----:B------:R-:W-:Y:S01]  /*9070*/  ULDC UR7, c[0x0][0xc50] ;  /* 0x0003140000077ab9 */ /* 0x000fe20000000800 */
[----:B------:R-:W-:Y:S01]  /*9080*/  UMOV UR36, UR6 ;  /* 0x0000000600247c82 */ /* 0x000fe20008000000 */
[----:B------:R-:W-:-:S06]  /*9090*/  UISETP.NE.AND UP0, UPT, UR7, 0x1, UPT ;  /* 0x000000010700788c */ /* 0x000fcc000bf05270 */
[----:B------:R-:W-:-:S13]  /*90a0*/  PLOP3.LUT P0, PT, PT, PT, UP0, 0x80, 0x0 ;  /* 0x000000000000781c */ /* 0x000fda0003f0f008 */
[----:B------:R-:W-:Y:S05]  /*90b0*/  @!P0 BRA `(.L_x_37) ;  /* 0x0000000000308947 */ /* 0x000fea0003800000 */
[----:B------:R-:W-:Y:S01]  /*90c0*/  ULDC UR4, c[0x0][0xc54] ;  /* 0x0003150000047ab9 */ /* 0x000fe20000000800 */
[----:B------:R-:W-:Y:S01]  /*90d0*/  ULDC UR36, c[0x0][0xc58] ;  /* 0x0003160000247ab9 */ /* 0x000fe20000000800 */
[----:B------:R-:W-:-:S04]  /*90e0*/  UIMAD.WIDE.U32 UR4, UR6, UR4, URZ ;  /* 0x00000004060472a5 */ /* 0x000fc8000f8e003f */
[----:B------:R-:W-:Y:S01]  /*90f0*/  USHF.R.U32.HI UR36, URZ, UR36, UR5 ;  /* 0x000000243f247299 */ /* 0x000fe20008011605 */
[----:B------:R-:W-:Y:S11]  /*9100*/  BRA `(.L_x_37) ;  /* 0x00000000001c7947 */ /* 0x000ff60003800000 */
.L_x_36:
[----:B------:R-:W-:Y:S01]  /*9110*/  ULDC UR7, c[0x0][0xc50] ;  /* 0x0003140000077ab9 */ /* 0x000fe20000000800 */
[----:B------:R-:W-:Y:S01]  /*9120*/  UMOV UR36, UR6 ;  /* 0x0000000600247c82 */ /* 0x000fe20008000000 */
[----:B------:R-:W-:-:S11]  /*9130*/  UISETP.NE.AND UP0, UPT, UR7, 0x1, UPT ;  /* 0x000000010700788c */ /* 0x000fd6000bf05270 */
[----:B------:R-:W-:Y:S01]  /*9140*/  @UP0 ULDC UR4, c[0x0][0xc54] ;  /* 0x0003150000040ab9 */ /* 0x000fe20000000800 */
[----:B------:R-:W-:Y:S01]  /*9150*/  @UP0 ULDC UR8, c[0x0][0xc58] ;  /* 0x0003160000080ab9 */ /* 0x000fe20000000800 */
[----:B------:R-:W-:-:S04]  /*9160*/  UIMAD.WIDE.U32 UR4, UR6, UR4, URZ ;  /* 0x00000004060472a5 */ /* 0x000fc8000f8e003f */
[----:B------:R-:W-:-:S12]  /*9170*/  @UP0 USHF.R.U32.HI UR36, URZ, UR8, UR5 ;  /* 0x000000083f240299 */ /* 0x000fd80008011605 */
.L_x_37:
[----:B------:R-:W-:Y:S01]  /*9180*/  ISETP.GE.AND P0, PT, R18, RZ, PT ;  /* 0x000000ff1200720c */ /* 0x000fe20003f06270 */
[----:B------:R-:W-:Y:S01]  /*9190*/  UIADD3 UR4, -UR36, URZ, URZ ;  /* 0x0000003f24047290 */ /* 0x000fe2000fffe13f */
[----:B------:R-:W-:Y:S01]  /*91a0*/  IMAD.MOV.U32 R9, RZ, RZ, 0x1 ;  /* 0x00000001ff097424 */ /* 0x000fe200078e00ff */
[----:B------:R-:W-:Y:S01]  /*91b0*/  MOV R0, RZ ;  /* 0x000000ff00007202 */ /* 0x000fe20000000f00 */
[----:B------:R-:W-:Y:S01]  /*91c0*/  IMAD.MOV.U32 R3, RZ, RZ, 0x1 ;  /* 0x00000001ff037424 */ /* 0x000fe200078e00ff */
[----:B------:R-:W-:-:S08]  /*91d0*/  UIMAD UR4, UR7, UR4, UR6 ;  /* 0x00000004070472a4 */ /* 0x000fd0000f8e0206 */
[----:B------:R-:W-:Y:S05]  /*91e0*/  @!P0 BRA `(.L_x_38) ;  /* 0x0000003800288947 */ /* 0x000fea0003800000 */
[----:B------:R-:W-:Y:S01]  /*91f0*/  ULDC.64 UR6, c[0x0][0x418] ;  /* 0x0001060000067ab9 */ /* 0x000fe20000000a00 */
[----:B------:R-:W-:Y:S01]  /*9200*/  ULDC UR5, c[0x0][0x424] ;  /* 0x0001090000057ab9 */ /* 0x000fe20000000800 */
[----:B------:R-:W-:Y:S01]  /*9210*/  UISETP.NE.U32.AND UP0, UPT, UR6, URZ, UPT ;  /* 0x0000003f0600728c */ /* 0x000fe2000bf05070 */
[----:B------:R0:W-:Y:S01]  /*9220*/  STL [R1+0xc], RZ ;  /* 0x00000cff01007387 */ /* 0x0001e20000100800 */
[----:B------:R-:W-:Y:S02]  /*9230*/  ULOP3.LUT UR40, UR4, 0xffff, URZ, 0xc0, !UPT ;  /* 0x0000ffff04287892 */ /* 0x000fe4000f8ec03f */
[----:B------:R-:W-:Y:S01]  /*9240*/  UISETP.NE.AND.EX UP0, UPT, UR7, URZ, UPT, UP0 ;  /* 0x0000003f0700728c */ /* 0x000fe2000bf05300 */
[----:B------:R-:W-:-:S03]  /*9250*/  ULDC UR6, c[0x0][0x2f0] ;  /* 0x0000bc0000067ab9 */ /* 0x000fc60000000800 */
[----:B------:R-:W-:-:S04]  /*9260*/  USEL UR5, UR5, 0x1, UP0 ;  /* 0x0000000105057887 */ /* 0x000fc80008000000 */
[----:B------:R-:W-:-:S04]  /*9270*/  UIMAD UR5, UR5, UR6, URZ ;  /* 0x00000006050572a4 */ /* 0x000fc8000f8e023f */
[----:B------:R-:W-:Y:S02]  /*9280*/  UISETP.GE.AND UP0, UPT, UR5, 0x1, UPT ;  /* 0x000000010500788c */ /* 0x000fe4000bf06270 */
[----:B------:R-:W-:-:S04]  /*9290*/  UIADD3 UR5, UR5, 0x7f, URZ ;  /* 0x0000007f05057890 */ /* 0x000fc8000fffe03f */
[----:B------:R-:W-:Y:S01]  /*92a0*/  PLOP3.LUT P0, PT, PT, PT, UP0, 0x80, 0x0 ;  /* 0x000000000000781c */ /* 0x000fe20003f0f008 */
[----:B------:R-:W-:-:S04]  /*92b0*/  USHF.R.S32.HI UR6, URZ, 0x1f, UR5 ;  /* 0x0000001f3f067899 */ /* 0x000fc80008011405 */
[----:B------:R-:W-:-:S04]  /*92c0*/  ULEA.HI UR6, UR6, UR5, URZ, 0x7 ;  /* 0x0000000506067291 */ /* 0x000fc8000f8f383f */
[----:B------:R-:W-:-:S04]  /*92d0*/  USHF.R.S32.HI UR39, URZ, 0x7, UR6 ;  /* 0x000000073f277899 */ /* 0x000fc80008011406 */
[----:B0-----:R-:W-:Y:S08]  /*92e0*/  @!P0 BRA `(.L_x_39) ;  /* 0x00000000007c8947 */ /* 0x001ff00003800000 */
[----:B------:R-:W-:-:S04]  /*92f0*/  USHF.R.U32.HI UR4, URZ, 0x10, UR4 ;  /* 0x000000103f047899 */ /* 0x000fc80008011604 */
[----:B------:R-:W-:-:S11]  /*9300*/  UISETP.NE.AND UP0, UPT, UR4, URZ, UPT ;  /* 0x0000003f0400728c */ /* 0x000fd6000bf05270 */
[----:B------:R-:W-:Y:S02]  /*9310*/  @!UP0 ULDC UR4, c[0x0][0x9f0] ;  /* 0x00027c0000048ab9 */ /* 0x000fe40000000800 */
[----:B------:R-:W-:Y:S01]  /*9320*/  IMAD.U32 R6, RZ, RZ, UR4 ;  /* 0x00000004ff067e24 */ /* 0x000fe2000f8e00ff */
[----:B------:R-:W-:-:S04]  /*9330*/  UIADD3 UR5, UR39, -0x1, UR4 ;  /* 0xffffffff27057890 */ /* 0x000fc8000fffe004 */
[-C--:B------:R-:W-:Y:S02]  /*9340*/  IABS R0, R6.reuse ;  /* 0x0000000600007213 */ /* 0x080fe40000000000 */
[----:B------:R-:W-:Y:S02]  /*9350*/  IABS R6, R6 ;  /* 0x0000000600067213 */ /* 0x000fe40000000000 */
[----:B------:R-:W0:Y:S08]  /*9360*/  I2F.RP R4, R0 ;  /* 0x0000000000047306 */ /* 0x000e300000209400 */
[----:B0-----:R-:W0:Y:S02]  /*9370*/  MUFU.RCP R4, R4 ;  /* 0x0000000400047308 */ /* 0x001e240000001000 */
[----:B0-----:R-:W-:-:S06]  /*9380*/  IADD3 R2, R4, 0xffffffe, RZ ;  /* 0x0ffffffe04027810 */ /* 0x001fcc0007ffe0ff */
[----:B------:R0:W1:Y:S02]  /*9390*/  F2I.FTZ.U32.TRUNC.NTZ R3, R2 ;  /* 0x0000000200037305 */ /* 0x000064000021f000 */
[----:B0-----:R-:W-:Y:S02]  /*93a0*/  IMAD.MOV.U32 R2, RZ, RZ, RZ ;  /* 0x000000ffff027224 */ /* 0x001fe400078e00ff */
[----:B-1----:R-:W-:-:S04]  /*93b0*/  IMAD.MOV R5, RZ, RZ, -R3 ;  /* 0x000000ffff057224 */ /* 0x002fc800078e0a03 */
[----:B------:R-:W-:-:S04]  /*93c0*/  IMAD R5, R5, R0, RZ ;  /* 0x0000000005057224 */ /* 0x000fc800078e02ff */
[----:B------:R-:W-:Y:S01]  /*93d0*/  IMAD.HI.U32 R3, R3, R5, R2 ;  /* 0x0000000503037227 */ /* 0x000fe200078e0002 */
[----:B------:R-:W-:Y:S01]  /*93e0*/  MOV R5, UR5 ;  /* 0x0000000500057c02 */ /* 0x000fe20008000f00 */
[----:B------:R-:W-:-:S03]  /*93f0*/  ULOP3.LUT UR5, UR5, UR4, URZ, 0x3c, !UPT ;  /* 0x0000000405057292 */ /* 0x000fc6000f8e3c3f */
[----:B------:R-:W-:Y:S01]  /*9400*/  IABS R2, R5 ;  /* 0x0000000500027213 */ /* 0x000fe20000000000 */
[----:B------:R-:W-:Y:S02]  /*9410*/  IMAD.MOV R5, RZ, RZ, -R6 ;  /* 0x000000ffff057224 */ /* 0x000fe400078e0a06 */
[----:B------:R-:W-:Y:S02]  /*9420*/  ISETP.LE.AND P2, PT, RZ, UR5, PT ;  /* 0x00000005ff007c0c */ /* 0x000fe4000bf43270 */
[----:B------:R-:W-:-:S04]  /*9430*/  IMAD.HI.U32 R3, R3, R2, RZ ;  /* 0x0000000203037227 */ /* 0x000fc800078e00ff */
[----:B------:R-:W-:-:S05]  /*9440*/  IMAD R5, R3, R5, R2 ;  /* 0x0000000503057224 */ /* 0x000fca00078e0202 */
[----:B------:R-:W-:-:S13]  /*9450*/  ISETP.GT.U32.AND P1, PT, R0, R5, PT ;  /* 0x000000050000720c */ /* 0x000fda0003f24070 */
[----:B------:R-:W-:Y:S01]  /*9460*/  @!P1 IMAD.IADD R5, R5, 0x1, -R0 ;  /* 0x0000000105059824 */ /* 0x000fe200078e0a00 */
[----:B------:R-:W-:Y:S02]  /*9470*/  @!P1 IADD3 R3, R3, 0x1, RZ ;  /* 0x0000000103039810 */ /* 0x000fe40007ffe0ff */
[----:B------:R-:W-:Y:S02]  /*9480*/  ISETP.NE.AND P1, PT, RZ, UR4, PT ;  /* 0x00000004ff007c0c */ /* 0x000fe4000bf25270 */
[----:B------:R-:W-:-:S13]  /*9490*/  ISETP.GE.U32.AND P0, PT, R5, R0, PT ;  /* 0x000000000500720c */ /* 0x000fda0003f06070 */
[----:B------:R-:W-:-:S04]  /*94a0*/  @P0 VIADD R3, R3, 0x1 ;  /* 0x0000000103030836 */ /* 0x000fc80000000000 */
[----:B------:R-:W-:Y:S01]  /*94b0*/  @!P2 IMAD.MOV R3, RZ, RZ, -R3 ;  /* 0x000000ffff03a224 */ /* 0x000fe200078e0a03 */
[----:B------:R-:W-:-:S05]  /*94c0*/  @!P1 LOP3.LUT R3, RZ, UR4, RZ, 0x33, !PT ;  /* 0x00000004ff039c12 */ /* 0x000fca000f8e33ff */
[----:B------:R0:W-:Y:S02]  /*94d0*/  STL [R1+0xc], R3 ;  /* 0x00000c0301007387 */ /* 0x0001e40000100800 */
.L_x_39:
[----:B------:R-:W2:Y:S01]  /*94e0*/  LDL R2, [R1+0xc] ;  /* 0x00000c0001027983 */ /* 0x000ea20000100800 */
[----:B0-----:R-:W-:Y:S02]  /*94f0*/  IMAD.MOV.U32 R3, RZ, RZ, 0x1 ;  /* 0x00000001ff037424 */ /* 0x001fe400078e00ff */
[----:B--2---:R-:W-:-:S05]  /*9500*/  IMAD R0, R2, UR40, RZ ;  /* 0x0000002802007c24 */ /* 0x004fca000f8e02ff */
[----:B------:R-:W-:Y:S01]  /*9510*/  VIADDMNMX R17, R0, R2, UR39, PT ;  /* 0x0000002700117e46 */ /* 0x000fe2000b800102 */
[----:B------:R0:W-:Y:S03]  /*9520*/  STL [R1+0x8], R0 ;  /* 0x0000080001007387 */ /* 0x0001e60000100800 */
[----:B------:R-:W-:Y:S01]  /*9530*/  ISETP.GT.AND P0, PT, R17, R0, PT ;  /* 0x000000001100720c */ /* 0x000fe20003f04270 */
[----:B------:R1:W-:Y:S01]  /*9540*/  STL [R1+0x10], R17 ;  /* 0x0000101101007387 */ /* 0x0003e20000100800 */
[----:B0-----:R-:W-:-:S11]  /*9550*/  MOV R0, RZ ;  /* 0x000000ff00007202 */ /* 0x001fd60000000f00 */
[----:B-1----:R-:W-:Y:S05]  /*9560*/  @!P0 BRA `(.L_x_38) ;  /* 0x0000003400488947 */ /* 0x002fea0003800000 */
[----:B------:R-:W0:Y:S01]  /*9570*/  S2UR UR4, SR_CgaCtaId ;  /* 0x00000000000479c3 */ /* 0x000e220000008800 */
[----:B------:R-:W-:Y:S02]  /*9580*/  UMOV UR38, 0x400 ;  /* 0x0000040000267882 */ /* 0x000fe40000000000 */
[----:B0-----:R-:W-:-:S04]  /*9590*/  ULEA UR38, UR4, UR38, 0x18 ;  /* 0x0000002604267291 */ /* 0x001fc8000f8ec03f */
[----:B------:R-:W-:-:S04]  /*95a0*/  UIADD3 UR4, UR38, 0x1c400, URZ ;  /* 0x0001c40026047890 */ /* 0x000fc8000fffe03f */
[----:B------:R-:W-:-:S06]  /*95b0*/  ULOP3.LUT UP0, URZ, UR4, 0x3ff, URZ, 0xc0, !UPT ;  /* 0x000003ff043f7892 */ /* 0x000fcc000f80c03f */
[----:B------:R-:W-:-:S13]  /*95c0*/  PLOP3.LUT P0, PT, PT, PT, UP0, 0x80, 0x0 ;  /* 0x000000000000781c */ /* 0x000fda0003f0f008 */
[----:B------:R-:W-:Y:S05]  /*95d0*/  @!P0 BRA `(.L_x_40) ;  /* 0x0000000000408947 */ /* 0x000fea0003800000 */
[----:B------:R-:W-:Y:S01]  /*95e0*/  MOV R2, 0x0 ;  /* 0x0000000000027802 */ /* 0x000fe20000000f00 */
[----:B------:R-:W-:Y:S01]  /*95f0*/  ULDC.64 UR6, c[0x4][0x118] ;  /* 0x0100460000067ab9 */ /* 0x000fe20000000a00 */
[----:B------:R-:W-:Y:S01]  /*9600*/  ULDC.64 UR8, c[0x4][0x120] ;  /* 0x0100480000087ab9 */ /* 0x000fe20000000a00 */
[----:B------:R-:W-:Y:S01]  /*9610*/  ULDC.64 UR4, c[0x4][0x70] ;  /* 0x01001c0000047ab9 */ /* 0x000fe20000000a00 */
[----:B------:R-:W-:Y:S01]  /*9620*/  IMAD.U32 R4, RZ, RZ, UR6 ;  /* 0x00000006ff047e24 */ /* 0x000fe2000f8e00ff */
[----:B------:R-:W-:Y:S01]  /*9630*/  MOV R5, UR7 ;  /* 0x0000000700057c02 */ /* 0x000fe20008000f00 */
[----:B------:R-:W0:Y:S01]  /*9640*/  LDC.64 R2, c[0x4][R2] ;  /* 0x0100000002027b82 */ /* 0x000e220000000a00 */
[----:B------:R-:W-:Y:S01]  /*9650*/  IMAD.U32 R6, RZ, RZ, UR8 ;  /* 0x00000008ff067e24 */ /* 0x000fe2000f8e00ff */
[----:B------:R-:W-:Y:S01]  /*9660*/  MOV R10, UR4 ;  /* 0x00000004000a7c02 */ /* 0x000fe20008000f00 */
[----:B------:R-:W-:Y:S01]  /*9670*/  IMAD.U32 R7, RZ, RZ, UR9 ;  /* 0x00000009ff077e24 */ /* 0x000fe2000f8e00ff */
[----:B------:R-:W-:Y:S01]  /*9680*/  MOV R12, 0x1 ;  /* 0x00000001000c7802 */ /* 0x000fe20000000f00 */
[----:B------:R-:W-:-:S02]  /*9690*/  IMAD.U32 R11, RZ, RZ, UR5 ;  /* 0x00000005ff0b7e24 */ /* 0x000fc4000f8e00ff */
[----:B------:R-:W-:Y:S02]  /*96a0*/  IMAD.MOV.U32 R8, RZ, RZ, 0x70 ;  /* 0x00000070ff087424 */ /* 0x000fe400078e00ff */
[----:B------:R-:W-:-:S07]  /*96b0*/  IMAD.MOV.U32 R13, RZ, RZ, RZ ;  /* 0x000000ffff0d7224 */ /* 0x000fce00078e00ff */
[----:B------:R-:W-:-:S07]  /*96c0*/  LEPC R20, `(.L_x_40) ;  /* 0x000000001014794e */ /* 0x000fce0000000000 */
[----:B0-----:R-:W-:Y:S05]  /*96d0*/  CALL.ABS.NOINC R2 ;  /* 0x0000000002007343 */ /* 0x001fea0003c00000 */
.L_x_40:
        /* <DEDUP_REMOVED lines=8> */
[----:B------:R0:W1:Y:S01]  /*9760*/  LDC.64 R2, c[0x4][R16] ;  /* 0x0100000010027b82 */ /* 0x0000620000000a00 */
[----:B------:R-:W-:Y:S01]  /*9770*/  IMAD.U32 R4, RZ, RZ, UR6 ;  /* 0x00000006ff047e24 */ /* 0x000fe2000f8e00ff */
[----:B------:R-:W-:Y:S01]  /*9780*/  MOV R5, UR7 ;  /* 0x0000000700057c02 */ /* 0x000fe20008000f00 */
[----:B------:R-:W-:Y:S01]  /*9790*/  IMAD.U32 R6, RZ, RZ, UR8 ;  /* 0x00000008ff067e24 */ /* 0x000fe2000f8e00ff */
[----:B------:R-:W-:Y:S01]  /*97a0*/  MOV R10, UR4 ;  /* 0x00000004000a7c02 */ /* 0x000fe20008000f00 */
[----:B------:R-:W-:Y:S01]  /*97b0*/  IMAD.U32 R7, RZ, RZ, UR9 ;  /* 0x00000009ff077e24 */ /* 0x000fe2000f8e00ff */
[----:B------:R-:W-:Y:S01]  /*97c0*/  MOV R12, 0x1 ;  /* 0x00000001000c7802 */ /* 0x000fe20000000f00 */
[----:B------:R-:W-:-:S02]  /*97d0*/  IMAD.U32 R11, RZ, RZ, UR5 ;  /* 0x00000005ff0b7e24 */ /* 0x000fc4000f8e00ff */
[----:B------:R-:W-:Y:S02]  /*97e0*/  IMAD.MOV.U32 R8, RZ, RZ, 0x70 ;  /* 0x00000070ff087424 */ /* 0x000fe400078e00ff */
[----:B0-----:R-:W-:-:S07]  /*97f0*/  IMAD.MOV.U32 R13, RZ, RZ, RZ ;  /* 0x000000ffff0d7224 */ /* 0x001fce00078e00ff */
[----:B------:R-:W-:-:S07]  /*9800*/  LEPC R20, `(.L_x_42) ;  /* 0x000000001014794e */ /* 0x000fce0000000000 */
[----:B-1----:R-:W-:Y:S05]  /*9810*/  CALL.ABS.NOINC R2 ;  /* 0x0000000002007343 */ /* 0x002fea0003c00000 */
.L_x_42:
[----:B------:R0:W1:Y:S01]  /*9820*/  LDC.64 R2, c[0x4][R16] ;  /* 0x0100000010027b82 */ /* 0x0000620000000a00 */
[----:B------:R-:W-:Y:S01]  /*9830*/  ULDC.64 UR6, c[0x4][0x118] ;  /* 0x0100460000067ab9 */ /* 0x000fe20000000a00 */
[----:B------:R-:W-:Y:S01]  /*9840*/  ULDC.64 UR8, c[0x4][0x120] ;  /* 0x0100480000087ab9 */ /* 0x000fe20000000a00 */
[----:B------:R-:W-:Y:S01]  /*9850*/  ULDC.64 UR4, c[0x4][0x80] ;  /* 0x0100200000047ab9 */ /* 0x000fe20000000a00 */
        /* <DEDUP_REMOVED lines=11> */
.L_x_41:
[----:B------:R-:W0:Y:S02]  /*9910*/  LDC.64 R2, c[0x0][0x9f8] ;  /* 0x00027e00ff027b82 */ /* 0x000e240000000a00 */
[----:B0-----:R-:W-:-:S04]  /*9920*/  ISETP.NE.U32.AND P0, PT, R2, RZ, PT ;  /* 0x000000ff0200720c */ /* 0x001fc80003f05070 */
[----:B------:R-:W-:-:S13]  /*9930*/  ISETP.NE.AND.EX P0, PT, R3, RZ, PT, P0 ;  /* 0x000000ff0300720c */ /* 0x000fda0003f05300 */
[----:B------:R-:W0:Y:S02]  /*9940*/  @P0 LDC.64 R2, c[0x0][0x9f8] ;  /* 0x00027e00ff020b82 */ /* 0x000e240000000a00 */
[----:B0-----:R-:W-:-:S05]  /*9950*/  @P0 IMAD.WIDE R2, R18, 0x4, R2 ;  /* 0x0000000412020825 */ /* 0x001fca00078e0202 */
[----:B------:R0:W2:Y:S01]  /*9960*/  @P0 LDG.E R18, desc[UR42][R2.64] ;  /* 0x0000002a02120981 */ /* 0x0000a2000c1e1900 */
[----:B------:R-:W-:Y:S01]  /*9970*/  UMOV UR4, 0xffffffff ;  /* 0xffffffff00047882 */ /* 0x000fe20000000000 */
[----:B------:R-:W-:Y:S01]  /*9980*/  VIADD R17, R17, 0xffffffff ;  /* 0xffffffff11117836 */ /* 0x000fe20000000000 */
[----:B------:R-:W1:Y:S01]  /*9990*/  S2R R16, SR_TID.X ;  /* 0x0000000000107919 */ /* 0x000e620000002100 */
[----:B0-----:R-:W0:Y:S02]  /*99a0*/  LDC.64 R2, c[0x0][0x418] ;  /* 0x00010600ff027b82 */ /* 0x001e240000000a00 */
[----:B0-----:R-:W-:Y:S02]  /*99b0*/  ISETP.NE.U32.AND P0, PT, R2, RZ, PT ;  /* 0x000000ff0200720c */ /* 0x001fe40003f05070 */
[----:B-1----:R-:W-:Y:S02]  /*99c0*/  SHF.R.U32.HI R0, RZ, 0x5, R16 ;  /* 0x00000005ff007819 */ /* 0x002fe40000011610 */
[----:B------:R-:W-:-:S02]  /*99d0*/  ISETP.NE.AND.EX P1, PT, R3, RZ, PT, P0 ;  /* 0x000000ff0300720c */ /* 0x000fc40003f25300 */
[----:B------:R-:W-:Y:S02]  /*99e0*/  LOP3.LUT R0, R0, 0x3, RZ, 0xc0, !PT ;  /* 0x0000000300007812 */ /* 0x000fe400078ec0ff */
[----:B------:R-:W-:-:S05]  /*99f0*/  P2R R4, PR, RZ, 0x2 ;  /* 0x00000002ff047803 */ /* 0x000fca0000000000 */
[----:B------:R0:W-:Y:S01]  /*9a00*/  STL [R1+0x4], R4 ;  /* 0x0000040401007387 */ /* 0x0001e20000100800 */
[----:B--2---:R-:W-:Y:S02]  /*9a10*/  SHF.R.S32.HI R19, RZ, 0x1f, R18 ;  /* 0x0000001fff137819 */ /* 0x004fe40000011412 */
[----:B------:R-:W-:Y:S01]  /*9a20*/  SEL R16, R18, RZ, !P1 ;  /* 0x000000ff12107207 */ /* 0x000fe20004800000 */
[----:B0-----:R-:W-:Y:S06]  /*9a30*/  BRA.DIV UR4, `(.L_x_43) ;  /* 0x0000003604507947 */ /* 0x001fec000b800000 */
[----:B------:R0:W1:Y:S02]  /*9a40*/  SHFL.IDX PT, R14, R0, RZ, 0x1f ;  /* 0x00001fff000e7589 */ /* 0x00006400000e0000 */
.L_x_123:
[----:B------:R-:W-:Y:S02]  /*9a50*/  PLOP3.LUT P2, PT, PT, PT, PT, 0x8, 0x0 ;  /* 0x000000000000781c */ /* 0x000fe40003f4e170 */
[----:B-1----:R-:W-:Y:S02]  /*9a60*/  ISETP.NE.AND P0, PT, R14, RZ, PT ;  /* 0x000000ff0e00720c */ /* 0x002fe40003f05270 */
[----:B0-----:R-:W-:-:S05]  /*9a70*/  P2R R0, PR, RZ, 0x4 ;  /* 0x00000004ff007803 */ /* 0x001fca0000000000 */
[----:B------:R0:W-:Y:S06]  /*9a80*/  STL [R1], R0 ;  /* 0x0000000001007387 */ /* 0x0001ec0000100800 */
[----:B------:R-:W-:Y:S05]  /*9a90*/  @P0 BRA `(.L_x_44) ;  /* 0x00000004000c0947 */ /* 0x000fea0003800000 */
[----:B------:R-:W-:-:S03]  /*9aa0*/  UMOV UR4, 0xffffffff ;  /* 0xffffffff00047882 */ /* 0x000fc60000000000 */
[----:B------:R-:W-:Y:S05]  /*9ab0*/  BRA.DIV UR4, `(.L_x_45) ;  /* 0x0000003604507947 */ /* 0x000fea000b800000 */
[----:B------:R-:W-:-:S13]  /*9ac0*/  ELECT P6, URZ, PT ;  /* 0x00000000003f782f */ /* 0x000fda00038c0000 */
.L_x_126:
[----:B------:R-:W-:Y:S05]  /*9ad0*/  @!P6 BRA `(.L_x_44) ;  /* 0x0000000000fce947 */ /* 0x000fea0003800000 */
[----:B------:R-:W-:Y:S01]  /*9ae0*/  MOV R16, R18 ;  /* 0x0000001200107202 */ /* 0x000fe20000000f00 */
[----:B------:R-:W-:Y:S06]  /*9af0*/  @!P1 BRA `(.L_x_46) ;  /* 0x0000000000449947 */ /* 0x000fec0003800000 */
[----:B------:R-:W1:Y:S01]  /*9b00*/  LDC R6, c[0x0][0x43c] ;  /* 0x00010f00ff067b82 */ /* 0x000e620000000800 */
[----:B------:R-:W-:Y:S02]  /*9b10*/  ULDC.64 UR4, c[0x0][0x428] ;  /* 0x00010a0000047ab9 */ /* 0x000fe40000000a00 */
[----:B------:R-:W-:-:S04]  /*9b20*/  IMAD R7, R19, UR4, RZ ;  /* 0x0000000413077c24 */ /* 0x000fc8000f8e02ff */
[----:B------:R-:W-:Y:S01]  /*9b30*/  IMAD R7, R18, UR5, R7 ;  /* 0x0000000512077c24 */ /* 0x000fe2000f8e0207 */
[----:B-1----:R-:W-:-:S13]  /*9b40*/  ISETP.NE.AND P0, PT, R6, 0x1, PT ;  /* 0x000000010600780c */ /* 0x002fda0003f05270 */
[----:B------:R-:W0:Y:S02]  /*9b50*/  @P0 LDC.64 R4, c[0x0][0x440] ;  /* 0x00011000ff040b82 */ /* 0x000e240000000a00 */
[----:B0-----:R-:W-:-:S04]  /*9b60*/  @P0 IMAD.HI.U32 R0, R17, R4, RZ ;  /* 0x0000000411000227 */ /* 0x001fc800078e00ff */
[----:B------:R-:W-:Y:S01]  /*9b70*/  IMAD.MOV.U32 R4, RZ, RZ, R17 ;  /* 0x000000ffff047224 */ /* 0x000fe200078e0011 */
[----:B------:R-:W-:-:S04]  /*9b80*/  @P0 SHF.R.U32.HI R4, RZ, R5, R0 ;  /* 0x00000005ff040219 */ /* 0x000fc80000011600 */
[--C-:B------:R-:W-:Y:S01]  /*9b90*/  SHF.R.S32.HI R5, RZ, 0x1f, R4.reuse ;  /* 0x0000001fff057819 */ /* 0x100fe20000011404 */
[--C-:B------:R-:W-:Y:S02]  /*9ba0*/  IMAD.MOV R0, RZ, RZ, -R4.reuse ;  /* 0x000000ffff007224 */ /* 0x100fe400078e0a04 */
[----:B------:R-:W-:-:S04]  /*9bb0*/  IMAD.WIDE.U32 R4, R18, UR4, R4 ;  /* 0x0000000412047c25 */ /* 0x000fc8000f8e0004 */
[----:B------:R-:W-:Y:S01]  /*9bc0*/  IMAD R17, R6, R0, R17 ;  /* 0x0000000006117224 */ /* 0x000fe200078e0211 */
[----:B------:R-:W-:Y:S02]  /*9bd0*/  LEA R2, P0, R4, R2, 0x2 ;  /* 0x0000000204027211 */ /* 0x000fe400078010ff */
[----:B------:R-:W-:-:S04]  /*9be0*/  IADD3 R0, R5, R7, RZ ;  /* 0x0000000705007210 */ /* 0x000fc80007ffe0ff */
[----:B------:R-:W-:-:S05]  /*9bf0*/  LEA.HI.X R3, R4, R3, R0, 0x2, P0 ;  /* 0x0000000304037211 */ /* 0x000fca00000f1400 */
[----:B------:R1:W5:Y:S02]  /*9c00*/  LDG.E R16, desc[UR42][R2.64] ;  /* 0x0000002a02107981 */ /* 0x000364000c1e1900 */
.L_x_46:
[----:B0-----:R-:W-:Y:S01]  /*9c10*/  IMAD.MOV.U32 R0, RZ, RZ, 0x1 ;  /* 0x00000001ff007424 */ /* 0x001fe200078e00ff */
[----:B------:R-:W1:Y:S04]  /*9c20*/  S2R R8, SR_TID.X ;  /* 0x0000000000087919 */ /* 0x000e680000002100 */
[----:B------:R-:W-:-:S04]  /*9c30*/  SHF.L.U32 R0, R0, 0x1f, RZ ;  /* 0x0000001f00007819 */ /* 0x000fc800000006ff */
[----:B------:R-:W0:Y:S01]  /*9c40*/  SYNCS.PHASECHK.TRANS64.TRYWAIT P0, [UR38+0x34840], R0 ;  /* 0x03484000ff0075a7 */ /* 0x000e220008000166 */
[----:B-1----:R-:W-:-:S04]  /*9c50*/  LOP3.LUT R2, R8, 0x7f, RZ, 0xc0, !PT ;  /* 0x0000007f08027812 */ /* 0x002fc800078ec0ff */
[----:B------:R-:W-:Y:S01]  /*9c60*/  ISETP.NE.AND P1, PT, R2, RZ, PT ;  /* 0x000000ff0200720c */ /* 0x000fe20003f25270 */
[----:B0-----:R-:W-:-:S12]  /*9c70*/  @!P0 BRA `(.L_x_47) ;  /* 0x0000003400008947 */ /* 0x001fd80003800000 */
.L_x_127:
[----:B------:R-:W-:Y:S05]  /*9c80*/  @P1 BRA `(.L_x_48) ;  /* 0x0000000000181947 */ /* 0x000fea0003800000 */
[----:B------:R-:W1:Y:S01]  /*9c90*/  S2R R2, SR_TID.X ;  /* 0x0000000000027919 */ /* 0x000e620000002100 */
[----:B0-----:R-:W-:-:S04]  /*9ca0*/  IMAD.MOV.U32 R0, RZ, RZ, 0xc000 ;  /* 0x0000c000ff007424 */ /* 0x001fc800078e00ff */
[----:B------:R2:W-:Y:S01]  /*9cb0*/  SYNCS.ARRIVE.TRANS64 RZ, [UR38+0x34830], R0 ;  /* 0x03483000ffff79a7 */ /* 0x0005e20008000026 */
[----:B-1----:R-:W-:-:S13]  /*9cc0*/  LOP3.LUT P0, RZ, R2, 0x1f, RZ, 0xc0, !PT ;  /* 0x0000001f02ff7812 */ /* 0x002fda000780c0ff */
[----:B--2---:R-:W-:Y:S05]  /*9cd0*/  @!P0 BRA `(.L_x_48) ;  /* 0x0000000000048947 */ /* 0x004fea0003800000 */
[----:B------:R-:W-:Y:S01]  /*9ce0*/  BPT.TRAP 0x1 ;  /* 0x000000040000795c */ /* 0x000fe20000300000 */
.L_x_48:
[----:B------:R-:W-:Y:S01]  /*9cf0*/  R2UR UR11, R17 ;  /* 0x00000000110b72ca */ /* 0x000fe200000e0000 */
[----:B------:R-:W-:Y:S01]  /*9d00*/  ULDC.64 UR4, c[0x0][0x198] ;  /* 0x0000660000047ab9 */ /* 0x000fe20000000a00 */
[----:B-----5:R-:W-:Y:S01]  /*9d10*/  R2UR UR13, R16 ;  /* 0x00000000100d72ca */ /* 0x020fe200000e0000 */
[----:B------:R-:W-:Y:S01]  /*9d20*/  UIADD3 UR4, UP0, UR4, 0x370, URZ ;  /* 0x0000037004047890 */ /* 0x000fe2000ff1e03f */
[----:B------:R-:W-:Y:S01]  /*9d30*/  PLOP3.LUT P0, PT, PT, PT, PT, 0x80, 0x0 ;  /* 0x000000000000781c */ /* 0x000fe20003f0f070 */
[----:B------:R-:W-:Y:S02]  /*9d40*/  UIADD3 UR8, UR38, 0x1c400, URZ ;  /* 0x0001c40026087890 */ /* 0x000fe4000fffe03f */
[----:B------:R-:W-:Y:S01]  /*9d50*/  UIADD3 UR9, UR38, 0x34830, URZ ;  /* 0x0003483026097890 */ /* 0x000fe2000fffe03f */
[----:B0-----:R-:W-:Y:S01]  /*9d60*/  P2R R0, PR, RZ, 0x1 ;  /* 0x00000001ff007803 */ /* 0x001fe20000000000 */
[----:B------:R-:W-:Y:S02]  /*9d70*/  UIADD3.X UR5, URZ, UR5, URZ, UP0, !UPT ;  /* 0x000000053f057290 */ /* 0x000fe400087fe43f */
[----:B------:R-:W-:-:S02]  /*9d80*/  UIADD3 UR16, UR38, 0x20400, URZ ;  /* 0x0002040026107890 */ /* 0x000fc4000fffe03f */
[----:B------:R-:W-:Y:S01]  /*9d90*/  USHF.L.U32 UR11, UR11, 0x7, URZ ;  /* 0x000000070b0b7899 */ /* 0x000fe2000800063f */
[----:B------:R1:W-:Y:S01]  /*9da0*/  STL [R1], R0 ;  /* 0x0000000001007387 */ /* 0x0003e20000100800 */
[----:B------:R-:W-:Y:S01]  /*9db0*/  UIADD3 UR32, UR38, 0x24400, URZ ;  /* 0x0002440026207890 */ /* 0x000fe2000fffe03f */
[----:B------:R-:W-:Y:S01]  /*9dc0*/  UMOV UR6, 0x0 ;  /* 0x0000000000067882 */ /* 0x000fe20000000000 */
[----:B------:R-:W-:Y:S01]  /*9dd0*/  UMOV UR7, 0x14f00000 ;  /* 0x14f0000000077882 */ /* 0x000fe20000000000 */
[----:B------:R-:W-:Y:S01]  /*9de0*/  UMOV UR10, URZ ;  /* 0x0000003f000a7c82 */ /* 0x000fe20008000000 */
[----:B------:R-:W-:Y:S01]  /*9df0*/  UMOV UR12, UR36 ;  /* 0x00000024000c7c82 */ /* 0x000fe20008000000 */
[----:B------:R-:W-:Y:S01]  /*9e00*/  UMOV UR18, 0x40 ;  /* 0x0000004000127882 */ /* 0x000fe20000000000 */
[----:B------:R-:W-:Y:S01]  /*9e10*/  UMOV UR20, UR36 ;  /* 0x0000002400147c82 */ /* 0x000fe20008000000 */
[----:B------:R-:W-:Y:S01]  /*9e20*/  UMOV UR17, UR9 ;  /* 0x0000000900117c82 */ /* 0x000fe20008000000 */
[----:B------:R-:W-:Y:S01]  /*9e30*/  UMOV UR21, UR13 ;  /* 0x0000000d00157c82 */ /* 0x000fe20008000000 */
[----:B------:R-:W-:Y:S01]  /*9e40*/  UMOV UR19, UR11 ;  /* 0x0000000b00137c82 */ /* 0x000fe20008000000 */
[----:B------:R-:W-:Y:S01]  /*9e50*/  UMOV UR34, 0x80 ;  /* 0x0000008000227882 */ /* 0x000fe20000000000 */
[----:B------:R-:W-:Y:S01]  /*9e60*/  UMOV UR33, UR9 ;  /* 0x0000000900217c82 */ /* 0x000fe20008000000 */
[----:B------:R-:W-:Y:S01]  /*9e70*/  UMOV UR37, UR13 ;  /* 0x0000000d00257c82 */ /* 0x000fe20008000000 */
[----:B------:R1:W-:Y:S01]  /*9e80*/  UTMALDG.4D [UR8], [UR4], desc[UR6] ;  /* 0x00000608040075b4 */ /* 0x0003e20008019000 */
[----:B------:R-:W-:Y:S01]  /*9e90*/  UMOV UR35, UR11 ;  /* 0x0000000b00237c82 */ /* 0x000fe20008000000 */
[----:B------:R1:W-:Y:S01]  /*9ea0*/  UTMALDG.4D [UR16], [UR4], desc[UR6] ;  /* 0x00000610040075b4 */ /* 0x0003e20008019000 */
[----:B------:R1:W-:Y:S02]  /*9eb0*/  UTMALDG.4D [UR32], [UR4], desc[UR6] ;  /* 0x00000620040075b4 */ /* 0x0003e40008019000 */
[----:B-1----:R-:W-:Y:S01]  /*9ec0*/  NOP ;  /* 0x0000000000007918 */ /* 0x002fe20000000000 */
.L_x_44:
[----:B------:R-:W-:Y:S05]  /*9ed0*/  WARPSYNC.ALL ;  /* 0x0000000000007948 */ /* 0x000fea0003800000 */
[----:B------:R-:W-:Y:S01]  /*9ee0*/  UIADD3 UR4, UR38, 0x10400, URZ ;  /* 0x0001040026047890 */ /* 0x000fe2000fffe03f */
[----:B------:R-:W-:Y:S03]  /*9ef0*/  BAR.SYNC.DEFER_BLOCKING 0x8, 0x180 ;  /* 0x0206000000007b1d */ /* 0x000fe60000010000 */
[----:B------:R-:W-:-:S06]  /*9f00*/  ULOP3.LUT UP0, URZ, UR4, 0x3ff, URZ, 0xc0, !UPT ;  /* 0x000003ff043f7892 */ /* 0x000fcc000f80c03f */
[----:B------:R-:W-:-:S13]  /*9f10*/  PLOP3.LUT P0, PT, PT, PT, UP0, 0x80, 0x0 ;  /* 0x000000000000781c */ /* 0x000fda0003f0f008 */
[----:B------:R-:W-:Y:S05]  /*9f20*/  @!P0 BRA `(.L_x_49) ;  /* 0x0000000000408947 */ /* 0x000fea0003800000 */
[----:B------:R-:W-:Y:S01]  /*9f30*/  MOV R2, 0x0 ;  /* 0x0000000000027802 */ /* 0x000fe20000000f00 */
[----:B------:R-:W-:Y:S01]  /*9f40*/  ULDC.64 UR6, c[0x4][0x118] ;  /* 0x0100460000067ab9 */ /* 0x000fe20000000a00 */
[----:B------:R-:W-:Y:S01]  /*9f50*/  ULDC.64 UR8, c[0x4][0x120] ;  /* 0x0100480000087ab9 */ /* 0x000fe20000000a00 */
[----:B------:R-:W-:Y:S01]  /*9f60*/  ULDC.64 UR4, c[0x4][0x88] ;  /* 0x0100220000047ab9 */ /* 0x000fe20000000a00 */
[----:B------:R-:W-:Y:S01]  /*9f70*/  MOV R4, UR6 ;  /* 0x0000000600047c02 */ /* 0x000fe20008000f00 */
[----:B------:R-:W-:Y:S01]  /*9f80*/  IMAD.U32 R5, RZ, RZ, UR7 ;  /* 0x00000007ff057e24 */ /* 0x000fe2000f8e00ff */
[----:B------:R-:W1:Y:S01]  /*9f90*/  LDC.64 R2, c[0x4][R2] ;  /* 0x0100000002027b82 */ /* 0x000e620000000a00 */
        /* <DEDUP_REMOVED lines=8> */
[----:B01----:R-:W-:Y:S05]  /*a020*/  CALL.ABS.NOINC R2 ;  /* 0x0000000002007343 */ /* 0x003fea0003c00000 */
.L_x_49:
[----:B------:R-:W1:Y:S01]  /*a030*/  S2R R4, SR_CTAID.Z ;  /* 0x0000000000047919 */ /* 0x000e620000002700 */
[----:B------:R-:W2:Y:S01]  /*a040*/  LDC R8, c[0x0][0x448] ;  /* 0x00011200ff087b82 */ /* 0x000ea20000000800 */
[----:B------:R-:W-:Y:S01]  /*a050*/  USHF.R.S32.HI UR4, URZ, 0x1f, UR36 ;  /* 0x0000001f3f047899 */ /* 0x000fe20008011424 */
[----:B------:R-:W3:Y:S01]  /*a060*/  S2R R12, SR_TID.X ;  /* 0x00000000000c7919 */ /* 0x000ee20000002100 */
[----:B------:R-:W-:Y:S02]  /*a070*/  ULDC.64 UR8, c[0x0][0x2d8] ;  /* 0x0000b60000087ab9 */ /* 0x000fe40000000a00 */
[----:B------:R-:W-:Y:S01]  /*a080*/  UIMAD UR6, UR4, UR8, URZ ;  /* 0x00000008040672a4 */ /* 0x000fe2000f8e023f */
[----:B------:R-:W4:Y:S02]  /*a090*/  S2R R9, SR_CTAID.X ;  /* 0x0000000000097919 */ /* 0x000f240000002500 */
[----:B------:R-:W0:Y:S01]  /*a0a0*/  LDC.64 R2, c[0x0][0x2e0] ;  /* 0x0000b800ff027b82 */ /* 0x000e220000000a00 */
[----:B------:R-:W-:-:S02]  /*a0b0*/  UIMAD.WIDE.U32 UR4, UR36, UR8, URZ ;  /* 0x00000008240472a5 */ /* 0x000fc4000f8e003f */
[----:B------:R-:W-:-:S04]  /*a0c0*/  UIMAD UR6, UR36, UR9, UR6 ;  /* 0x00000009240672a4 */ /* 0x000fc8000f8e0206 */
[----:B------:R-:W-:Y:S01]  /*a0d0*/  UIADD3 UR5, UR5, UR6, URZ ;  /* 0x0000000605057290 */ /* 0x000fe2000fffe03f */
[----:B--2---:R-:W-:Y:S02]  /*a0e0*/  ISETP.NE.AND P0, PT, R8, 0x1, PT ;  /* 0x000000010800780c */ /* 0x004fe40003f05270 */
[----:B-1----:R-:W-:Y:S02]  /*a0f0*/  SHF.R.S32.HI R5, RZ, 0x1f, R4 ;  /* 0x0000001fff057819 */ /* 0x002fe40000011404 */
[----:B---3--:R-:W-:-:S03]  /*a100*/  LOP3.LUT R11, R12, 0x7f, RZ, 0xc0, !PT ;  /* 0x0000007f0c0b7812 */ /* 0x008fc600078ec0ff */
[----:B0-----:R-:W-:Y:S01]  /*a110*/  IMAD R0, R5, R2, RZ ;  /* 0x0000000205007224 */ /* 0x001fe200078e02ff */
[----:B------:R-:W-:-:S03]  /*a120*/  SHF.R.U32.HI R6, RZ, 0x3, R11 ;  /* 0x00000003ff067819 */ /* 0x000fc6000001160b */
[C---:B------:R-:W-:Y:S02]  /*a130*/  IMAD R5, R4.reuse, R3, R0 ;  /* 0x0000000304057224 */ /* 0x040fe400078e0200 */
[----:B------:R-:W-:Y:S01]  /*a140*/  IMAD.WIDE.U32 R2, R4, R2, UR4 ;  /* 0x0000000404027e25 */ /* 0x000fe2000f8e0002 */
[----:B------:R-:W0:Y:S01]  /*a150*/  @P0 LDC R0, c[0x0][0x450] ;  /* 0x00011400ff000b82 */ /* 0x000e220000000800 */
[----:B------:R-:W-:-:S03]  /*a160*/  ULDC.64 UR4, c[0x0][0x2d0] ;  /* 0x0000b40000047ab9 */ /* 0x000fc60000000a00 */
[----:B------:R-:W-:Y:S01]  /*a170*/  IADD3 R3, R3, R5, RZ ;  /* 0x0000000503037210 */ /* 0x000fe20007ffe0ff */
[----:B------:R-:W-:-:S03]  /*a180*/  IMAD.SHL.U32 R5, R12, 0x10, RZ ;  /* 0x000000100c057824 */ /* 0x000fc600078e00ff */
[----:B------:R-:W1:Y:S02]  /*a190*/  @P0 LDC R4, c[0x0][0x44c] ;  /* 0x00011300ff040b82 */ /* 0x000e640000000800 */
[----:B------:R-:W-:-:S05]  /*a1a0*/  LOP3.LUT R5, R6, 0x70, R5, 0xf8, !PT ;  /* 0x0000007006057812 */ /* 0x000fca00078ef805 */
[----:B----4-:R-:W-:-:S04]  /*a1b0*/  IMAD R5, R9, 0x80, R5 ;  /* 0x0000008009057824 */ /* 0x010fc800078e0205 */
[----:B-1----:R-:W-:Y:S01]  /*a1c0*/  @P0 IMAD.HI.U32 R7, R5, R4, RZ ;  /* 0x0000000405070227 */ /* 0x002fe200078e00ff */
[----:B------:R-:W-:-:S04]  /*a1d0*/  MOV R4, R5 ;  /* 0x0000000500047202 */ /* 0x000fc80000000f00 */
[----:B0-----:R-:W-:Y:S01]  /*a1e0*/  @P0 SHF.R.U32.HI R4, RZ, R0, R7 ;  /* 0x00000000ff040219 */ /* 0x001fe20000011607 */
[----:B------:R-:W-:-:S04]  /*a1f0*/  IMAD.SHL.U32 R7, R11, 0x8, RZ ;  /* 0x000000080b077824 */ /* 0x000fc800078e00ff */
[----:B------:R-:W-:Y:S02]  /*a200*/  IMAD.MOV R0, RZ, RZ, -R4 ;  /* 0x000000ffff007224 */ /* 0x000fe400078e0a04 */
[----:B------:R-:W-:-:S04]  /*a210*/  IMAD.WIDE.U32 R2, R4, UR4, R2 ;  /* 0x0000000404027c25 */ /* 0x000fc8000f8e0002 */
[----:B------:R-:W-:Y:S01]  /*a220*/  IMAD R0, R8, R0, R5 ;  /* 0x0000000008007224 */ /* 0x000fe200078e0205 */
[----:B------:R-:W-:-:S05]  /*a230*/  SHF.R.S32.HI R5, RZ, 0x1f, R4 ;  /* 0x0000001fff057819 */ /* 0x000fca0000011404 */
[----:B------:R-:W-:-:S04]  /*a240*/  IMAD R5, R5, UR4, RZ ;  /* 0x0000000405057c24 */ /* 0x000fc8000f8e02ff */
[----:B------:R-:W-:Y:S01]  /*a250*/  IMAD R5, R4, UR5, R5 ;  /* 0x0000000504057c24 */ /* 0x000fe2000f8e0205 */
[----:B------:R-:W-:Y:S01]  /*a260*/  SHF.R.S32.HI R4, RZ, 0x1f, R0 ;  /* 0x0000001fff047819 */ /* 0x000fe20000011400 */
[----:B------:R-:W-:Y:S02]  /*a270*/  ULDC.64 UR4, c[0x0][0x2c8] ;  /* 0x0000b20000047ab9 */ /* 0x000fe40000000a00 */
[----:B------:R-:W-:Y:S02]  /*a280*/  IMAD.IADD R3, R3, 0x1, R5 ;  /* 0x0000000103037824 */ /* 0x000fe400078e0205 */
[----:B------:R-:W-:Y:S02]  /*a290*/  IMAD R5, R4, UR4, RZ ;  /* 0x0000000404057c24 */ /* 0x000fe4000f8e02ff */
[----:B------:R-:W-:-:S04]  /*a2a0*/  IMAD.WIDE.U32 R2, R0, UR4, R2 ;  /* 0x0000000400027c25 */ /* 0x000fc8000f8e0002 */
[----:B------:R-:W-:Y:S01]  /*a2b0*/  IMAD R4, R0, UR5, R5 ;  /* 0x0000000500047c24 */ /* 0x000fe2000f8e0205 */
[----:B------:R-:W-:Y:S02]  /*a2c0*/  ULDC.64 UR4, c[0x0][0x280] ;  /* 0x0000a00000047ab9 */ /* 0x000fe40000000a00 */
[----:B------:R-:W-:Y:S01]  /*a2d0*/  LEA R0, P0, R2, UR4, 0x1 ;  /* 0x0000000402007c11 */ /* 0x000fe2000f8008ff */
[----:B------:R-:W-:Y:S01]  /*a2e0*/  ULDC UR4, c[0x0][0x2b8] ;  /* 0x0000ae0000047ab9 */ /* 0x000fe20000000800 */
[----:B------:R-:W-:-:S04]  /*a2f0*/  IADD3 R5, R3, R4, RZ ;  /* 0x0000000403057210 */ /* 0x000fc80007ffe0ff */
[----:B------:R-:W-:Y:S01]  /*a300*/  LEA.HI.X R5, R2, UR5, R5, 0x1, P0 ;  /* 0x0000000502057c11 */ /* 0x000fe200080f0c05 */
[----:B------:R-:W-:-:S05]  /*a310*/  IMAD.SHL.U32 R2, R12, 0x8, RZ ;  /* 0x000000080c027824 */ /* 0x000fca00078e00ff */
[----:B------:R-:W-:-:S04]  /*a320*/  LOP3.LUT R10, R2, 0x38, RZ, 0xc0, !PT ;  /* 0x00000038020a7812 */ /* 0x000fc800078ec0ff */
[C---:B------:R-:W-:Y:S02]  /*a330*/  LOP3.LUT R3, R10.reuse, 0x40, RZ, 0xfc, !PT ;  /* 0x000000400a037812 */ /* 0x040fe400078efcff */
[C---:B------:R-:W-:Y:S02]  /*a340*/  ISETP.GE.AND P2, PT, R10.reuse, UR4, PT ;  /* 0x000000040a007c0c */ /* 0x040fe4000bf46270 */
[----:B------:R-:W-:Y:S02]  /*a350*/  ISETP.GE.AND P0, PT, R3, UR4, PT ;  /* 0x0000000403007c0c */ /* 0x000fe4000bf06270 */
[----:B------:R-:W-:-:S04]  /*a360*/  LOP3.LUT R3, R10, 0x80, RZ, 0xfc, !PT ;  /* 0x000000800a037812 */ /* 0x000fc800078efcff */
[----:B------:R-:W-:Y:S01]  /*a370*/  ISETP.GE.AND P1, PT, R3, UR4, PT ;  /* 0x0000000403007c0c */ /* 0x000fe2000bf26270 */
[----:B------:R-:W-:Y:S01]  /*a380*/  UMOV UR4, 0xffffffff ;  /* 0xffffffff00047882 */ /* 0x000fe20000000000 */
[----:B------:R-:W-:-:S04]  /*a390*/  LOP3.LUT R3, R2, 0x1c0, RZ, 0xc0, !PT ;  /* 0x000001c002037812 */ /* 0x000fc800078ec0ff */
[----:B------:R-:W-:-:S04]  /*a3a0*/  LOP3.LUT R3, R3, 0x38, R2, 0xf8, !PT ;  /* 0x0000003803037812 */ /* 0x000fc800078ef802 */
[----:B------:R-:W-:-:S04]  /*a3b0*/  LOP3.LUT R2, R3, 0x38, R12, 0x78, !PT ;  /* 0x0000003803027812 */ /* 0x000fc800078e780c */
[----:B------:R-:W-:Y:S01]  /*a3c0*/  LOP3.LUT R7, R2, 0x200, R7, 0xf8, !PT ;  /* 0x0000020002077812 */ /* 0x000fe200078ef807 */
[----:B------:R-:W-:Y:S06]  /*a3d0*/  BRA.DIV UR4, `(.L_x_50) ;  /* 0x0000002e04407947 */ /* 0x000fec000b800000 */
[----:B------:R-:W0:Y:S01]  /*a3e0*/  S2R R2, SR_CTAID.X ;  /* 0x0000000000027919 */ /* 0x000e220000002500 */
[----:B------:R-:W-:Y:S02]  /*a3f0*/  ULDC UR4, c[0x0][0x288] ;  /* 0x0000a20000047ab9 */ /* 0x000fe40000000800 */
[----:B------:R-:W-:Y:S01]  /*a400*/  IMAD R4, R8, UR4, RZ ;  /* 0x0000000408047c24 */ /* 0x000fe2000f8e02ff */
[----:B------:R-:W-:Y:S04]  /*a410*/  SHFL.IDX PT, R3, R0, RZ, 0x181f ;  /* 0x00181fff00037589 */ /* 0x000fe800000e0000 */
[----:B------:R-:W-:Y:S04]  /*a420*/  SHFL.IDX PT, R8, R5, 0x1, 0x181f ;  /* 0x00381f0005087f89 */ /* 0x000fe800000e0000 */
[----:B------:R-:W-:Y:S01]  /*a430*/  SHFL.IDX PT, R14, R0, 0x1, 0x181f ;  /* 0x00381f00000e7f89 */ /* 0x000fe200000e0000 */
[----:B0-----:R-:W-:-:S03]  /*a440*/  LEA R6, R2, R6, 0x7 ;  /* 0x0000000602067211 */ /* 0x001fc600078e38ff */
[----:B------:R-:W0:Y:S01]  /*a450*/  SHFL.IDX PT, R2, R5, RZ, 0x181f ;  /* 0x00181fff05027589 */ /* 0x000e2200000e0000 */
[C---:B------:R-:W-:Y:S01]  /*a460*/  ISETP.GE.AND P3, PT, R6.reuse, R4, PT ;  /* 0x000000040600720c */ /* 0x040fe20003f66270 */
[----:B------:R-:W-:-:S12]  /*a470*/  VIADD R9, R6, 0x10 ;  /* 0x0000001006097836 */ /* 0x000fd80000000000 */
[----:B------:R-:W-:Y:S02]  /*a480*/  @!P3 LEA R21, R7, UR38, 0x1 ;  /* 0x000000260715bc11 */ /* 0x000fe4000f8e08ff */
[----:B0-----:R-:W-:-:S04]  /*a490*/  LOP3.LUT R3, R3, R2, RZ, 0x3c, !PT ;  /* 0x0000000203037212 */ /* 0x001fc800078e3cff */
[----:B------:R-:W-:-:S04]  /*a4a0*/  LOP3.LUT R2, R3, R2, RZ, 0x3c, !PT ;  /* 0x0000000203027212 */ /* 0x000fc800078e3cff */
[----:B------:R-:W-:-:S03]  /*a4b0*/  LOP3.LUT R3, R3, R2, RZ, 0x3c, !PT ;  /* 0x0000000203037212 */ /* 0x000fc600078e3cff */
[----:B------:R-:W-:-:S05]  /*a4c0*/  @!P3 IMAD.WIDE.U32 R2, R10, 0x2, R2 ;  /* 0x000000020a02b825 */ /* 0x000fca00078e0002 */
[----:B------:R-:W-:Y:S04]  /*a4d0*/  @!P3 LDGSTS.E.BYPASS.LTC128B.128 [R21+0x10400], desc[UR42][R2.64], !P2 ;  /* 0x104000000215bfae */ /* 0x000fe8000d101d6a */
[----:B------:R-:W-:Y:S04]  /*a4e0*/  @!P3 LDGSTS.E.BYPASS.LTC128B.128 [R21+0x14400], desc[UR42][R2.64+0x80], !P0 ;  /* 0x144000800215bfae */ /* 0x000fe8000c101d6a */
[----:B------:R0:W-:Y:S01]  /*a4f0*/  @!P3 LDGSTS.E.BYPASS.LTC128B.128 [R21+0x18400], desc[UR42][R2.64+0x100], !P1 ;  /* 0x184001000215bfae */ /* 0x0001e2000c901d6a */
[----:B------:R-:W-:Y:S01]  /*a500*/  ISETP.GE.AND P3, PT, R9, R4, PT ;  /* 0x000000040900720c */ /* 0x000fe20003f66270 */
[----:B------:R-:W-:Y:S01]  /*a510*/  IMAD.MOV.U32 R9, RZ, RZ, R8 ;  /* 0x000000ffff097224 */ /* 0x000fe200078e0008 */
[----:B------:R-:W-:-:S02]  /*a520*/  MOV R8, R14 ;  /* 0x0000000e00087202 */ /* 0x000fc40000000f00 */
[----:B------:R-:W-:Y:S04]  /*a530*/  SHFL.IDX PT, R14, R0, 0x2, 0x181f ;  /* 0x00581f00000e7f89 */ /* 0x000fe800000e0000 */
[----:B0-----:R-:W0:Y:S01]  /*a540*/  SHFL.IDX PT, R2, R5, 0x2, 0x181f ;  /* 0x00581f0005027f89 */ /* 0x001e2200000e0000 */
[----:B------:R-:W-:-:S04]  /*a550*/  VIADD R3, R6, 0x20 ;  /* 0x0000002006037836 */ /* 0x000fc80000000000 */
[----:B------:R-:W-:Y:S01]  /*a560*/  @!P3 LEA R20, R7, UR38, 0x1 ;  /* 0x000000260714bc11 */ /* 0x000fe2000f8e08ff */
[----:B------:R-:W-:-:S05]  /*a570*/  @!P3 IMAD.WIDE.U32 R8, R10, 0x2, R8 ;  /* 0x000000020a08b825 */ /* 0x000fca00078e0008 */
[----:B------:R-:W-:Y:S04]  /*a580*/  @!P3 LDGSTS.E.BYPASS.LTC128B.128 [R20+0x10c00], desc[UR42][R8.64], !P2 ;  /* 0x10c000000814bfae */ /* 0x000fe8000d101d6a */
[----:B------:R-:W-:Y:S04]  /*a590*/  @!P3 LDGSTS.E.BYPASS.LTC128B.128 [R20+0x14c00], desc[UR42][R8.64+0x80], !P0 ;  /* 0x14c000800814bfae */ /* 0x000fe8000c101d6a */
[----:B------:R1:W-:Y:S01]  /*a5a0*/  @!P3 LDGSTS.E.BYPASS.LTC128B.128 [R20+0x18c00], desc[UR42][R8.64+0x100], !P1 ;  /* 0x18c001000814bfae */ /* 0x0003e2000c901d6a */
[----:B------:R-:W-:Y:S01]  /*a5b0*/  ISETP.GE.AND P3, PT, R3, R4, PT ;  /* 0x000000040300720c */ /* 0x000fe20003f66270 */
[----:B0-----:R-:W-:Y:S01]  /*a5c0*/  IMAD.MOV.U32 R3, RZ, RZ, R2 ;  /* 0x000000ffff037224 */ /* 0x001fe200078e0002 */
[----:B------:R-:W-:-:S02]  /*a5d0*/  MOV R2, R14 ;  /* 0x0000000e00027202 */ /* 0x000fc40000000f00 */
[----:B------:R-:W-:Y:S01]  /*a5e0*/  SHFL.IDX PT, R14, R0, 0x3, 0x181f ;  /* 0x00781f00000e7f89 */ /* 0x000fe200000e0000 */
[----:B-1----:R-:W-:-:S08]  /*a5f0*/  VIADD R9, R6, 0x30 ;  /* 0x0000003006097836 */ /* 0x002fd00000000000 */
[----:B------:R-:W-:Y:S01]  /*a600*/  @!P3 IMAD.WIDE.U32 R2, R10, 0x2, R2 ;  /* 0x000000020a02b825 */ /* 0x000fe200078e0002 */
[----:B------:R-:W0:Y:S01]  /*a610*/  SHFL.IDX PT, R8, R5, 0x3, 0x181f ;  /* 0x00781f0005087f89 */ /* 0x000e2200000e0000 */
[----:B------:R-:W-:-:S05]  /*a620*/  @!P3 LEA R21, R7, UR38, 0x1 ;  /* 0x000000260715bc11 */ /* 0x000fca000f8e08ff */
[----:B------:R-:W-:Y:S04]  /*a630*/  @!P3 LDGSTS.E.BYPASS.LTC128B.128 [R21+0x11400], desc[UR42][R2.64], !P2 ;  /* 0x114000000215bfae */ /* 0x000fe8000d101d6a */
[----:B------:R-:W-:Y:S04]  /*a640*/  @!P3 LDGSTS.E.BYPASS.LTC128B.128 [R21+0x15400], desc[UR42][R2.64+0x80], !P0 ;  /* 0x154000800215bfae */ /* 0x000fe8000c101d6a */
[----:B------:R1:W-:Y:S01]  /*a650*/  @!P3 LDGSTS.E.BYPASS.LTC128B.128 [R21+0x19400], desc[UR42][R2.64+0x100], !P1 ;  /* 0x194001000215bfae */ /* 0x0003e2000c901d6a */
[----:B------:R-:W-:Y:S01]  /*a660*/  ISETP.GE.AND P3, PT, R9, R4, PT ;  /* 0x000000040900720c */ /* 0x000fe20003f66270 */
[----:B0-----:R-:W-:Y:S01]  /*a670*/  IMAD.MOV.U32 R9, RZ, RZ, R8 ;  /* 0x000000ffff097224 */ /* 0x001fe200078e0008 */
[----:B------:R-:W-:Y:S01]  /*a680*/  MOV R8, R14 ;  /* 0x0000000e00087202 */ /* 0x000fe20000000f00 */
[----:B-1----:R-:W0:Y:S01]  /*a690*/  SHFL.IDX PT, R2, R5, 0x4, 0x181f ;  /* 0x00981f0005027f89 */ /* 0x002e2200000e0000 */
[----:B------:R-:W-:-:S09]  /*a6a0*/  VIADD R3, R6, 0x40 ;  /* 0x0000004006037836 */ /* 0x000fd20000000000 */
[----:B------:R-:W-:Y:S01]  /*a6b0*/  @!P3 LEA R20, R7, UR38, 0x1 ;  /* 0x000000260714bc11 */ /* 0x000fe2000f8e08ff */
[----:B------:R-:W1:Y:S01]  /*a6c0*/  SHFL.IDX PT, R14, R0, 0x4, 0x181f ;  /* 0x00981f00000e7f89 */ /* 0x000e6200000e0000 */
[----:B------:R-:W-:-:S05]  /*a6d0*/  @!P3 IMAD.WIDE.U32 R8, R10, 0x2, R8 ;  /* 0x000000020a08b825 */ /* 0x000fca00078e0008 */
[----:B------:R-:W-:Y:S04]  /*a6e0*/  @!P3 LDGSTS.E.BYPASS.LTC128B.128 [R20+0x11c00], desc[UR42][R8.64], !P2 ;  /* 0x11c000000814bfae */ /* 0x000fe8000d101d6a */
[----:B------:R-:W-:Y:S04]  /*a6f0*/  @!P3 LDGSTS.E.BYPASS.LTC128B.128 [R20+0x15c00], desc[UR42][R8.64+0x80], !P0 ;  /* 0x15c000800814bfae */ /* 0x000fe8000c101d6a */
[----:B------:R2:W-:Y:S01]  /*a700*/  @!P3 LDGSTS.E.BYPASS.LTC128B.128 [R20+0x19c00], desc[UR42][R8.64+0x100], !P1 ;  /* 0x19c001000814bfae */ /* 0x0005e2000c901d6a */
[----:B------:R-:W-:Y:S01]  /*a710*/  ISETP.GE.AND P3, PT, R3, R4, PT ;  /* 0x000000040300720c */ /* 0x000fe20003f66270 */
[----:B0-----:R-:W-:Y:S01]  /*a720*/  IMAD.MOV.U32 R3, RZ, RZ, R2 ;  /* 0x000000ffff037224 */ /* 0x001fe200078e0002 */
[----:B-1----:R-:W-:Y:S01]  /*a730*/  MOV R2, R14 ;  /* 0x0000000e00027202 */ /* 0x002fe20000000f00 */
[----:B--2---:R-:W0:Y:S01]  /*a740*/  SHFL.IDX PT, R8, R5, 0x5, 0x181f ;  /* 0x00b81f0005087f89 */ /* 0x004e2200000e0000 */
[----:B------:R-:W-:-:S09]  /*a750*/  VIADD R9, R6, 0x50 ;  /* 0x0000005006097836 */ /* 0x000fd20000000000 */
[----:B------:R-:W-:Y:S01]  /*a760*/  @!P3 LEA R21, R7, UR38, 0x1 ;  /* 0x000000260715bc11 */ /* 0x000fe2000f8e08ff */
[----:B------:R-:W-:Y:S01]  /*a770*/  @!P3 IMAD.WIDE.U32 R2, R10, 0x2, R2 ;  /* 0x000000020a02b825 */ /* 0x000fe200078e0002 */
[----:B------:R-:W1:Y:S04]  /*a780*/  SHFL.IDX PT, R14, R0, 0x5, 0x181f ;  /* 0x00b81f00000e7f89 */ /* 0x000e6800000e0000 */
[----:B------:R-:W-:Y:S04]  /*a790*/  @!P3 LDGSTS.E.BYPASS.LTC128B.128 [R21+0x12400], desc[UR42][R2.64], !P2 ;  /* 0x124000000215bfae */ /* 0x000fe8000d101d6a */
[----:B------:R-:W-:Y:S04]  /*a7a0*/  @!P3 LDGSTS.E.BYPASS.LTC128B.128 [R21+0x16400], desc[UR42][R2.64+0x80], !P0 ;  /* 0x164000800215bfae */ /* 0x000fe8000c101d6a */
[----:B------:R2:W-:Y:S01]  /*a7b0*/  @!P3 LDGSTS.E.BYPASS.LTC128B.128 [R21+0x1a400], desc[UR42][R2.64+0x100], !P1 ;  /* 0x1a4001000215bfae */ /* 0x0005e2000c901d6a */
[----:B------:R-:W-:Y:S01]  /*a7c0*/  ISETP.GE.AND P3, PT, R9, R4, PT ;  /* 0x000000040900720c */ /* 0x000fe20003f66270 */
[----:B0-----:R-:W-:Y:S01]  /*a7d0*/  IMAD.MOV.U32 R9, RZ, RZ, R8 ;  /* 0x000000ffff097224 */ /* 0x001fe200078e0008 */
[----:B-1----:R-:W-:Y:S01]  /*a7e0*/  MOV R8, R14 ;  /* 0x0000000e00087202 */ /* 0x002fe20000000f00 */
[----:B--2---:R-:W0:Y:S10]  /*a7f0*/  SHFL.IDX PT, R2, R5, 0x6, 0x181f ;  /* 0x00d81f0005027f89 */ /* 0x004e3400000e0000 */
[----:B------:R-:W-:Y:S01]  /*a800*/  @!P3 LEA R20, R7, UR38, 0x1 ;  /* 0x000000260714bc11 */ /* 0x000fe2000f8e08ff */
[----:B------:R-:W-:Y:S01]  /*a810*/  VIADD R3, R6, 0x60 ;  /* 0x0000006006037836 */ /* 0x000fe20000000000 */
        /* <DEDUP_REMOVED lines=8> */
[----:B--2---:R0:W1:Y:S10]  /*a8a0*/  SHFL.IDX PT, R8, R5, 0x7, 0x181f ;  /* 0x00f81f0005087f89 */ /* 0x00407400000e0000 */
[----:B------:R-:W-:Y:S01]  /*a8b0*/  @!P3 LEA R21, R7, UR38, 0x1 ;  /* 0x000000260715bc11 */ /* 0x000fe2000f8e08ff */
[----:B------:R-:W-:Y:S01]  /*a8c0*/  @!P3 IMAD.WIDE.U32 R2, R10, 0x2, R2 ;  /* 0x000000020a02b825 */ /* 0x000fe200078e0002 */
[----:B------:R0:W2:Y:S04]  /*a8d0*/  SHFL.IDX PT, R14, R0, 0x7, 0x181f ;  /* 0x00f81f00000e7f89 */ /* 0x0000a800000e0000 */
[----:B------:R0:W-:Y:S04]  /*a8e0*/  @!P3 LDGSTS.E.BYPASS.LTC128B.128 [R21+0x13400], desc[UR42][R2.64], !P2 ;  /* 0x134000000215bfae */ /* 0x0001e8000d101d6a */
[----:B------:R0:W-:Y:S04]  /*a8f0*/  @!P3 LDGSTS.E.BYPASS.LTC128B.128 [R21+0x17400], desc[UR42][R2.64+0x80], !P0 ;  /* 0x174000800215bfae */ /* 0x0001e8000c101d6a */
[----:B------:R0:W-:Y:S02]  /*a900*/  @!P3 LDGSTS.E.BYPASS.LTC128B.128 [R21+0x1b400], desc[UR42][R2.64+0x100], !P1 ;  /* 0x1b4001000215bfae */ /* 0x0001e4000c901d6a */
.L_x_144:
[----:B0-----:R-:W-:Y:S01]  /*a910*/  VIADD R3, R6, 0x70 ;  /* 0x0000007006037836 */ /* 0x001fe20000000000 */
[----:B------:R-:W-:Y:S01]  /*a920*/  BSSY B0, `(.L_x_51) ;  /* 0x000000d000007945 */ /* 0x000fe20003800000 */
[----:B--2---:R-:W-:-:S03]  /*a930*/  IMAD.MOV.U32 R2, RZ, RZ, R14 ;  /* 0x000000ffff027224 */ /* 0x004fc600078e000e */
[----:B------:R-:W-:Y:S02]  /*a940*/  ISETP.GE.AND P3, PT, R3, R4, PT ;  /* 0x000000040300720c */ /* 0x000fe40003f66270 */
[----:B-1----:R-:W-:-:S11]  /*a950*/  MOV R3, R8 ;  /* 0x0000000800037202 */ /* 0x002fd60000000f00 */
[----:B------:R-:W-:Y:S05]  /*a960*/  @P3 BRA `(.L_x_52) ;  /* 0x0000000000203947 */ /* 0x000fea0003800000 */
[----:B------:R-:W-:Y:S01]  /*a970*/  IMAD.WIDE.U32 R10, R10, 0x2, R2 ;  /* 0x000000020a0a7825 */ /* 0x000fe200078e0002 */
[----:B------:R-:W-:-:S05]  /*a980*/  LEA R7, R7, UR38, 0x1 ;  /* 0x0000002607077c11 */ /* 0x000fca000f8e08ff */
[----:B------:R-:W-:Y:S01]  /*a990*/  @!PT LDS RZ, [RZ] ;  /* 0x00000000fffff984 */ /* 0x000fe20000000800 */
[----:B------:R-:W-:Y:S01]  /*a9a0*/  @!PT LDS RZ, [RZ] ;  /* 0x00000000fffff984 */ /* 0x000fe20000000800 */
[----:B------:R-:W-:Y:S01]  /*a9b0*/  @!PT LDS RZ, [RZ] ;  /* 0x00000000fffff984 */ /* 0x000fe20000000800 */
[----:B------:R0:W-:Y:S04]  /*a9c0*/  LDGSTS.E.BYPASS.LTC128B.128 [R7+0x13c00], desc[UR42][R10.64], !P2 ;  /* 0x13c000000a077fae */ /* 0x0001e8000d101d6a */
[----:B------:R0:W-:Y:S04]  /*a9d0*/  LDGSTS.E.BYPASS.LTC128B.128 [R7+0x17c00], desc[UR42][R10.64+0x80], !P0 ;  /* 0x17c000800a077fae */ /* 0x0001e8000c101d6a */
[----:B------:R0:W-:Y:S02]  /*a9e0*/  LDGSTS.E.BYPASS.LTC128B.128 [R7+0x1bc00], desc[UR42][R10.64+0x100], !P1 ;  /* 0x1bc001000a077fae */ /* 0x0001e4000c901d6a */
.L_x_52:
[----:B------:R-:W-:Y:S05]  /*a9f0*/  BSYNC B0 ;  /* 0x0000000000007941 */ /* 0x000fea0003800000 */
.L_x_51:
[----:B------:R-:W-:Y:S01]  /*aa00*/  NOP ;  /* 0x0000000000007918 */ /* 0x000fe20000000000 */
[----:B------:R-:W-:Y:S01]  /*aa10*/  SYNCS.ARRIVE.TRANS64.RED.A0T1 RZ, [UR38+0x34800], RZ ;  /* 0x034800ffffff79a7 */ /* 0x000fe20008200426 */
[----:B------:R-:W-:Y:S01]  /*aa20*/  IMAD.MOV.U32 R2, RZ, RZ, 0x1 ;  /* 0x00000001ff027424 */ /* 0x000fe200078e00ff */
[----:B------:R-:W-:Y:S04]  /*aa30*/  ARRIVES.LDGSTSBAR.64.TRANSCNT [UR38+0x34800] ;  /* 0x03480000ff0079b0 */ /* 0x000fe80008000aa6 */
[----:B------:R-:W-:Y:S01]  /*aa40*/  SHF.L.U32 R2, R2, 0x1f, RZ ;  /* 0x0000001f02027819 */ /* 0x000fe200000006ff */
[----:B------:R-:W-:Y:S01]  /*aa50*/  NOP ;  /* 0x0000000000007918 */ /* 0x000fe20000000000 */
[----:B------:R-:W2:Y:S01]  /*aa60*/  LDL.LU R4, [R1+0x10] ;  /* 0x0000100001047983 */ /* 0x000ea20000300800 */
[----:B------:R-:W-:Y:S03]  /*aa70*/  SYNCS.ARRIVE.TRANS64.A1T0 RZ, [UR38+0x34800], RZ ;  /* 0x034800ffffff79a7 */ /* 0x000fe60008100026 */
[----:B------:R-:W3:Y:S01]  /*aa80*/  LDL R3, [R1+0x8] ;  /* 0x0000080001037983 */ /* 0x000ee20000100800 */
[----:B------:R-:W1:Y:S01]  /*aa90*/  SYNCS.PHASECHK.TRANS64.TRYWAIT P0, [UR38+0x34820], R2 ;  /* 0x03482002ff0075a7 */ /* 0x000e620008000166 */
[----:B--2---:R-:W-:-:S05]  /*aaa0*/  VIADD R0, R4, 0xfffffffe ;  /* 0xfffffffe04007836 */ /* 0x004fca0000000000 */
[----:B---3--:R-:W-:Y:S01]  /*aab0*/  ISETP.GE.AND P1, PT, R0, R3, PT ;  /* 0x000000030000720c */ /* 0x008fe20003f26270 */
[----:B-1----:R-:W-:-:S12]  /*aac0*/  @!P0 BRA `(.L_x_53) ;  /* 0x00000030003c8947 */ /* 0x002fd80003800000 */
.L_x_145:
[----:B------:R-:W-:Y:S01]  /*aad0*/  MOV R9, 0x1 ;  /* 0x0000000100097802 */ /* 0x000fe20000000f00 */
[----:B------:R-:W-:Y:S01]  /*aae0*/  IMAD.MOV.U32 R8, RZ, RZ, RZ ;  /* 0x000000ffff087224 */ /* 0x000fe200078e00ff */
[----:B------:R-:W-:Y:S06]  /*aaf0*/  @!P1 BRA `(.L_x_54) ;  /* 0x0000001800e89947 */ /* 0x000fec0003800000 */
[----:B------:R-:W2:Y:S04]  /*ab00*/  LDL.LU R4, [R1+0xc] ;  /* 0x00000c0001047983 */ /* 0x000ea80000300800 */
[----:B-1----:R-:W3:Y:S01]  /*ab10*/  LDL.LU R3, [R1+0x8] ;  /* 0x0000080001037983 */ /* 0x002ee20000300800 */
[----:B------:R-:W-:Y:S01]  /*ab20*/  UIADD3 UR4, UR40, 0x1, URZ ;  /* 0x0000000128047890 */ /* 0x000fe2000fffe03f */
[----:B------:R-:W-:Y:S01]  /*ab30*/  IMAD.MOV.U32 R9, RZ, RZ, 0x1 ;  /* 0x00000001ff097424 */ /* 0x000fe200078e00ff */
[----:B------:R-:W0:Y:S02]  /*ab40*/  S2R R6, SR_TID.X ;  /* 0x0000000000067919 */ /* 0x000e240000002100 */
[----:B0-----:R-:W-:Y:S02]  /*ab50*/  LOP3.LUT R10, R6, 0x1f, RZ, 0xc0, !PT ;  /* 0x0000001f060a7812 */ /* 0x001fe400078ec0ff */
[----:B--2---:R-:W-:Y:S01]  /*ab60*/  IMAD R2, R4, UR4, RZ ;  /* 0x0000000404027c24 */ /* 0x004fe2000f8e02ff */
[----:B---3--:R-:W-:-:S04]  /*ab70*/  LOP3.LUT R3, RZ, R3, RZ, 0x33, !PT ;  /* 0x00000003ff037212 */ /* 0x008fc800078e33ff */
[----:B------:R-:W-:-:S05]  /*ab80*/  VIMNMX R2, R2, UR39, PT ;  /* 0x0000002702027c48 */ /* 0x000fca000bfe0100 */
[----:B------:R-:W-:-:S05]  /*ab90*/  IMAD.MOV R4, RZ, RZ, -R2 ;  /* 0x000000ffff047224 */ /* 0x000fca00078e0a02 */
[----:B------:R-:W-:Y:S02]  /*aba0*/  VIADDMNMX R5, R4, 0x1, R3, !PT ;  /* 0x0000000104057846 */ /* 0x000fe40007800103 */
[----:B------:R-:W-:Y:S02]  /*abb0*/  LOP3.LUT R3, RZ, R2, RZ, 0x33, !PT ;  /* 0x00000002ff037212 */ /* 0x000fe400078e33ff */
[----:B------:R-:W-:Y:S01]  /*abc0*/  IADD3 R4, R5, -0x2, RZ ;  /* 0xfffffffe05047810 */ /* 0x000fe20007ffe0ff */
[----:B------:R-:W-:-:S03]  /*abd0*/  IMAD.IADD R5, R2, 0x1, R5 ;  /* 0x0000000102057824 */ /* 0x000fc600078e0205 */
[----:B------:R-:W-:Y:S02]  /*abe0*/  ISETP.NE.AND P0, PT, R4, R3, PT ;  /* 0x000000030400720c */ /* 0x000fe40003f05270 */
[----:B------:R-:W-:Y:S02]  /*abf0*/  MOV R4, R16 ;  /* 0x0000001000047202 */ /* 0x000fe40000000f00 */
[----:B------:R-:W-:-:S09]  /*ac00*/  LOP3.LUT R12, R5, 0x1, RZ, 0xc0, !PT ;  /* 0x00000001050c7812 */ /* 0x000fd200078ec0ff */
[----:B------:R-:W-:Y:S05]  /*ac10*/  @!P0 BRA `(.L_x_55) ;  /* 0x0000001000748947 */ /* 0x000fea0003800000 */
[----:B------:R-:W-:Y:S01]  /*ac20*/  BSSY B0, `(.L_x_55) ;  /* 0x000011c000007945 */ /* 0x000fe20003800000 */
[----:B------:R-:W-:Y:S01]  /*ac30*/  IMAD.IADD R6, R5, 0x1, -R12 ;  /* 0x0000000105067824 */ /* 0x000fe200078e0a0c */
[----:B------:R-:W-:Y:S01]  /*ac40*/  MOV R4, R16 ;  /* 0x0000001000047202 */ /* 0x000fe20000000f00 */
[----:B------:R-:W-:-:S07]  /*ac50*/  IMAD.MOV.U32 R7, RZ, RZ, 0x1 ;  /* 0x00000001ff077424 */ /* 0x000fce00078e00ff */
.L_x_88:
[----:B------:R-:W2:Y:S01]  /*ac60*/  LDL R2, [R1] ;  /* 0x0000000001027983 */ /* 0x000ea20000100800 */
[----:B------:R-:W-:Y:S01]  /*ac70*/  VIADD R6, R6, 0xfffffffe ;  /* 0xfffffffe06067836 */ /* 0x000fe20000000000 */
[----:B------:R-:W-:Y:S04]  /*ac80*/  BSSY B1, `(.L_x_56) ;  /* 0x0000088000017945 */ /* 0x000fe80003800000 */
[----:B------:R-:W-:Y:S02]  /*ac90*/  ISETP.NE.AND P1, PT, R6, RZ, PT ;  /* 0x000000ff0600720c */ /* 0x000fe40003f25270 */
[----:B--2---:R-:W-:-:S13]  /*aca0*/  ISETP.NE.AND P0, PT, R2, RZ, PT ;  /* 0x000000ff0200720c */ /* 0x004fda0003f05270 */
[----:B0-----:R-:W-:Y:S05]  /*acb0*/  @!P0 BRA `(.L_x_57) ;  /* 0x0000000800108947 */ /* 0x001fea0003800000 */
[----:B------:R-:W2:Y:S01]  /*acc0*/  LDL R2, [R1+0x4] ;  /* 0x0000040001027983 */ /* 0x000ea20000100800 */
[----:B------:R-:W-:Y:S01]  /*acd0*/  IMAD.MOV.U32 R9, RZ, RZ, R0 ;  /* 0x000000ffff097224 */ /* 0x000fe200078e0000 */
[----:B--2---:R-:W-:-:S13]  /*ace0*/  ISETP.NE.AND P0, PT, R2, RZ, PT ;  /* 0x000000ff0200720c */ /* 0x004fda0003f05270 */
[----:B------:R-:W-:Y:S05]  /*acf0*/  @!P0 BRA `(.L_x_58) ;  /* 0x0000000000488947 */ /* 0x000fea0003800000 */
[----:B------:R-:W0:Y:S01]  /*ad00*/  LDC R9, c[0x0][0x43c] ;  /* 0x00010f00ff097b82 */ /* 0x000e220000000800 */
[----:B------:R-:W-:Y:S02]  /*ad10*/  ULDC.64 UR4, c[0x0][0x428] ;  /* 0x00010a0000047ab9 */ /* 0x000fe40000000a00 */
[----:B------:R-:W-:Y:S01]  /*ad20*/  IMAD R5, R19, UR4, RZ ;  /* 0x0000000413057c24 */ /* 0x000fe2000f8e02ff */
[----:B0-----:R-:W-:-:S13]  /*ad30*/  ISETP.NE.AND P0, PT, R9, 0x1, PT ;  /* 0x000000010900780c */ /* 0x001fda0003f05270 */
[----:B------:R-:W0:Y:S02]  /*ad40*/  @P0 LDC.64 R2, c[0x0][0x440] ;  /* 0x00011000ff020b82 */ /* 0x000e240000000a00 */
[----:B0-----:R-:W-:Y:S01]  /*ad50*/  @P0 IMAD.HI.U32 R4, R0, R2, RZ ;  /* 0x0000000200040227 */ /* 0x001fe200078e00ff */
[----:B------:R-:W-:-:S04]  /*ad60*/  MOV R2, R0 ;  /* 0x0000000000027202 */ /* 0x000fc80000000f00 */
[----:B------:R-:W-:Y:S01]  /*ad70*/  @P0 SHF.R.U32.HI R2, RZ, R3, R4 ;  /* 0x00000003ff020219 */ /* 0x000fe20000011604 */
[----:B------:R-:W-:-:S04]  /*ad80*/  IMAD R4, R18, UR5, R5 ;  /* 0x0000000512047c24 */ /* 0x000fc8000f8e0205 */
[----:B------:R-:W-:-:S04]  /*ad90*/  IMAD.MOV R3, RZ, RZ, -R2 ;  /* 0x000000ffff037224 */ /* 0x000fc800078e0a02 */
[----:B------:R-:W-:Y:S01]  /*ada0*/  IMAD R9, R9, R3, R0 ;  /* 0x0000000309097224 */ /* 0x000fe200078e0200 */
[----:B------:R-:W-:-:S03]  /*adb0*/  SHF.R.S32.HI R3, RZ, 0x1f, R2 ;  /* 0x0000001fff037819 */ /* 0x000fc60000011402 */
[----:B------:R-:W-:Y:S01]  /*adc0*/  IMAD.WIDE.U32 R2, R18, UR4, R2 ;  /* 0x0000000412027c25 */ /* 0x000fe2000f8e0002 */
[----:B------:R-:W-:-:S03]  /*add0*/  ULDC.64 UR4, c[0x0][0x418] ;  /* 0x0001060000047ab9 */ /* 0x000fc60000000a00 */
[----:B------:R-:W-:Y:S01]  /*ade0*/  IMAD.IADD R3, R4, 0x1, R3 ;  /* 0x0000000104037824 */ /* 0x000fe200078e0203 */
[----:B------:R-:W-:-:S04]  /*adf0*/  LEA R4, P0, R2, UR4, 0x2 ;  /* 0x0000000402047c11 */ /* 0x000fc8000f8010ff */
[----:B------:R-:W-:-:S05]  /*ae00*/  LEA.HI.X R5, R2, UR5, R3, 0x2, P0 ;  /* 0x0000000502057c11 */ /* 0x000fca00080f1403 */
[----:B------:R0:W5:Y:S04]  /*ae10*/  LDG.E R4, desc[UR42][R4.64] ;  /* 0x0000002a04047981 */ /* 0x000168000c1e1900 */
.L_x_58:
[----:B------:R-:W1:Y:S01]  /*ae20*/  S2R R2, SR_TID.X ;  /* 0x0000000000027919 */ /* 0x000e620000002100 */
[----:B------:R-:W-:Y:S01]  /*ae30*/  BSSY B2, `(.L_x_59) ;  /* 0x0000006000027945 */ /* 0x000fe20003800000 */
[----:B-1----:R-:W-:Y:S02]  /*ae40*/  LOP3.LUT R3, R2, 0x7f, RZ, 0xc0, !PT ;  /* 0x0000007f02037812 */ /* 0x002fe400078ec0ff */
[----:B------:R-:W-:Y:S02]  /*ae50*/  SHF.L.U32 R2, R7, 0x1f, RZ ;  /* 0x0000001f07027819 */ /* 0x000fe400000006ff */
[----:B------:R-:W-:Y:S02]  /*ae60*/  ISETP.NE.AND P2, PT, R3, RZ, PT ;  /* 0x000000ff0300720c */ /* 0x000fe40003f45270 */
[----:B------:R-:W1:Y:S02]  /*ae70*/  SYNCS.PHASECHK.TRANS64.TRYWAIT P0, [UR38+0x34848], R2 ;  /* 0x03484802ff0075a7 */ /* 0x000e640008000166 */
[----:B-1----:R-:W-:Y:S09]  /*ae80*/  @!P0 BRA `(.L_x_60) ;  /* 0x0000002c00648947 */ /* 0x002ff20003800000 */
.L_x_146:
[----:B------:R-:W-:Y:S05]  /*ae90*/  BSYNC B2 ;  /* 0x0000000000027941 */ /* 0x000fea0003800000 */
.L_x_59:
[----:B------:R-:W-:Y:S04]  /*aea0*/  BSSY B2, `(.L_x_61) ;  /* 0x0000007000027945 */ /* 0x000fe80003800000 */
[----:B------:R-:W-:Y:S05]  /*aeb0*/  @P2 BRA `(.L_x_62) ;  /* 0x0000000000142947 */ /* 0x000fea0003800000 */
[----:B------:R-:W-:Y:S02]  /*aec0*/  ISETP.NE.AND P0, PT, R10, RZ, PT ;  /* 0x000000ff0a00720c */ /* 0x000fe40003f05270 */
[----:B-1----:R-:W-:-:S04]  /*aed0*/  MOV R3, 0xc000 ;  /* 0x0000c00000037802 */ /* 0x002fc80000000f00 */
[----:B------:R2:W-:Y:S07]  /*aee0*/  SYNCS.ARRIVE.TRANS64 RZ, [UR38+0x34838], R3 ;  /* 0x03483803ffff79a7 */ /* 0x0005ee0008000026 */
[----:B------:R-:W-:Y:S05]  /*aef0*/  @!P0 BRA `(.L_x_62) ;  /* 0x0000000000048947 */ /* 0x000fea0003800000 */
[----:B------:R-:W-:Y:S01]  /*af00*/  BPT.TRAP 0x1 ;  /* 0x000000040000795c */ /* 0x000fe20000300000 */
.L_x_62:
[----:B------:R-:W-:Y:S05]  /*af10*/  BSYNC B2 ;  /* 0x0000000000027941 */ /* 0x000fea0003800000 */
.L_x_61:
[----:B0-----:R-:W-:Y:S01]  /*af20*/  IMAD.MOV.U32 R5, RZ, RZ, RZ ;  /* 0x000000ffff057224 */ /* 0x001fe200078e00ff */
[----:B------:R-:W-:Y:S01]  /*af30*/  ULDC.64 UR4, c[0x0][0x198] ;  /* 0x0000660000047ab9 */ /* 0x000fe20000000a00 */
[----:B------:R-:W-:Y:S01]  /*af40*/  PLOP3.LUT P0, PT, PT, PT, PT, 0x80, 0x0 ;  /* 0x000000000000781c */ /* 0x000fe20003f0f070 */
[----:B------:R-:W-:Y:S01]  /*af50*/  UIADD3 UR4, UP0, UR4, 0x370, URZ ;  /* 0x0000037004047890 */ /* 0x000fe2000ff1e03f */
[----:B-12---:R-:W-:Y:S01]  /*af60*/  IMAD.SHL.U32 R3, R9, 0x80, RZ ;  /* 0x0000008009037824 */ /* 0x006fe200078e00ff */
[----:B------:R-:W-:Y:S01]  /*af70*/  R2UR UR34, R5 ;  /* 0x00000000052272ca */ /* 0x000fe200000e0000 */
[----:B------:R-:W-:Y:S02]  /*af80*/  UIADD3 UR32, UR38, 0x28400, URZ ;  /* 0x0002840026207890 */ /* 0x000fe4000fffe03f */
[----:B------:R-:W-:Y:S02]  /*af90*/  UIADD3 UR33, UR38, 0x34838, URZ ;  /* 0x0003483826217890 */ /* 0x000fe4000fffe03f */
[----:B------:R-:W-:Y:S01]  /*afa0*/  UIADD3.X UR5, URZ, UR5, URZ, UP0, !UPT ;  /* 0x000000053f057290 */ /* 0x000fe200087fe43f */
[----:B------:R-:W-:Y:S01]  /*afb0*/  UMOV UR6, 0x0 ;  /* 0x0000000000067882 */ /* 0x000fe20000000000 */
[----:B------:R-:W-:-:S10]  /*afc0*/  UMOV UR7, 0x14f00000 ;  /* 0x14f0000000077882 */ /* 0x000fd40000000000 */
.L_x_63:
[----:B------:R-:W-:-:S13]  /*afd0*/  @P0 ELECT P3, URZ, PT ;  /* 0x00000000003f082f */ /* 0x000fda0003860000 */
[----:B-----5:R-:W-:Y:S02]  /*afe0*/  @P3 R2UR UR37, R4 ;  /* 0x00000000042532ca */ /* 0x020fe400000e0000 */
[----:B------:R-:W-:Y:S02]  /*aff0*/  @P3 R2UR UR35, R3 ;  /* 0x00000000032332ca */ /* 0x000fe400000e0000 */
[----:B------:R-:W-:Y:S02]  /*b000*/  @P3 PLOP3.LUT P0, PT, P3, PT, PT, 0x8, 0x0 ;  /* 0x000000000000381c */ /* 0x000fe40001f0e170 */
[----:B------:R-:W-:-:S09]  /*b010*/  PLOP3.LUT P3, PT, PT, PT, PT, 0x8, 0x0 ;  /* 0x000000000000781c */ /* 0x000fd20003f6e170 */
[----:B------:R0:W-:Y:S02]  /*b020*/  UTMALDG.4D [UR32], [UR4], desc[UR6] ;  /* 0x00000620040075b4 */ /* 0x0001e40008019000 */
[----:B0-----:R-:W-:Y:S05]  /*b030*/  @P0 BRA.U.ANY `(.L_x_63) ;  /* 0xfffffffd00e40947 */ /* 0x001fea000393ffff */
[----:B------:R-:W-:Y:S01]  /*b040*/  MOV R11, 0x40 ;  /* 0x00000040000b7802 */ /* 0x000fe20000000f00 */
[----:B------:R-:W-:Y:S01]  /*b050*/  UIADD3 UR8, UR38, 0x2c400, URZ ;  /* 0x0002c40026087890 */ /* 0x000fe2000fffe03f */
[----:B------:R-:W-:Y:S01]  /*b060*/  PLOP3.LUT P0, PT, PT, PT, PT, 0x80, 0x0 ;  /* 0x000000000000781c */ /* 0x000fe20003f0f070 */
[----:B------:R-:W-:Y:S01]  /*b070*/  UMOV UR6, 0x0 ;  /* 0x0000000000067882 */ /* 0x000fe20000000000 */
[----:B------:R-:W-:Y:S01]  /*b080*/  R2UR UR10, R11 ;  /* 0x000000000b0a72ca */ /* 0x000fe200000e0000 */
[----:B------:R-:W-:-:S14]  /*b090*/  UMOV UR7, 0x14f00000 ;  /* 0x14f0000000077882 */ /* 0x000fdc0000000000 */
.L_x_64:
[----:B------:R-:W-:-:S13]  /*b0a0*/  @P0 ELECT P3, URZ, PT ;  /* 0x00000000003f082f */ /* 0x000fda0003860000 */
[----:B------:R-:W-:Y:S01]  /*b0b0*/  @P3 R2UR UR13, R4 ;  /* 0x00000000040d32ca */ /* 0x000fe200000e0000 */
[----:B------:R-:W-:Y:S01]  /*b0c0*/  UMOV UR9, UR33 ;  /* 0x0000002100097c82 */ /* 0x000fe20008000000 */
[----:B------:R-:W-:Y:S01]  /*b0d0*/  @P3 R2UR UR11, R3 ;  /* 0x00000000030b32ca */ /* 0x000fe200000e0000 */
[----:B------:R-:W-:Y:S01]  /*b0e0*/  UMOV UR12, UR36 ;  /* 0x00000024000c7c82 */ /* 0x000fe20008000000 */
[----:B------:R-:W-:Y:S02]  /*b0f0*/  @P3 PLOP3.LUT P0, PT, P3, PT, PT, 0x8, 0x0 ;  /* 0x000000000000381c */ /* 0x000fe40001f0e170 */
[----:B------:R-:W-:-:S09]  /*b100*/  PLOP3.LUT P3, PT, PT, PT, PT, 0x8, 0x0 ;  /* 0x000000000000781c */ /* 0x000fd20003f6e170 */
[----:B------:R0:W-:Y:S02]  /*b110*/  UTMALDG.4D [UR8], [UR4], desc[UR6] ;  /* 0x00000608040075b4 */ /* 0x0001e40008019000 */
[----:B0-----:R-:W-:Y:S05]  /*b120*/  @P0 BRA.U.ANY `(.L_x_64) ;  /* 0xfffffffd00dc0947 */ /* 0x001fea000393ffff */
[----:B------:R-:W-:Y:S01]  /*b130*/  PLOP3.LUT P0, PT, PT, PT, PT, 0x80, 0x0 ;  /* 0x000000000000781c */ /* 0x000fe20003f0f070 */
[----:B------:R-:W-:Y:S01]  /*b140*/  UIADD3 UR8, UR38, 0x30400, URZ ;  /* 0x0003040026087890 */ /* 0x000fe2000fffe03f */
[----:B------:R-:W-:Y:S01]  /*b150*/  UMOV UR6, 0x0 ;  /* 0x0000000000067882 */ /* 0x000fe20000000000 */
[----:B------:R-:W-:Y:S01]  /*b160*/  UMOV UR7, 0x14f00000 ;  /* 0x14f0000000077882 */ /* 0x000fe20000000000 */
[----:B------:R-:W-:-:S09]  /*b170*/  UMOV UR10, 0x80 ;  /* 0x00000080000a7882 */ /* 0x000fd20000000000 */
.L_x_65:
        /* <DEDUP_REMOVED lines=9> */
[----:B------:R-:W0:Y:S01]  /*b210*/  SYNCS.PHASECHK.TRANS64.TRYWAIT P0, [UR38+0x34860], R2 ;  /* 0x03486002ff0075a7 */ /* 0x000e220008000166 */
[----:B------:R-:W-:Y:S04]  /*b220*/  BSSY B2, `(.L_x_66) ;  /* 0x0000002000027945 */ /* 0x000fe80003800000 */
[----:B0-----:R-:W-:Y:S05]  /*b230*/  @!P0 BRA `(.L_x_67) ;  /* 0x0000002800908947 */ /* 0x001fea0003800000 */
.L_x_147:
[----:B------:R-:W-:Y:S05]  /*b240*/  BSYNC B2 ;  /* 0x0000000000027941 */ /* 0x000fea0003800000 */
.L_x_66:
[----:B------:R-:W-:Y:S01]  /*b250*/  BSSY B2, `(.L_x_68) ;  /* 0x0000009000027945 */ /* 0x000fe20003800000 */
[----:B0-----:R-:W-:Y:S02]  /*b260*/  IMAD.MOV.U32 R2, RZ, RZ, 0x0 ;  /* 0x00000000ff027424 */ /* 0x001fe400078e00ff */
[----:B------:R-:W-:Y:S01]  /*b270*/  IMAD.MOV.U32 R3, RZ, RZ, 0x14f00000 ;  /* 0x14f00000ff037424 */ /* 0x000fe200078e00ff */
[----:B------:R-:W-:Y:S06]  /*b280*/  @P2 BRA `(.L_x_69) ;  /* 0x0000000000142947 */ /* 0x000fec0003800000 */
[----:B------:R-:W-:Y:S02]  /*b290*/  ISETP.NE.AND P0, PT, R10, RZ, PT ;  /* 0x000000ff0a00720c */ /* 0x000fe40003f05270 */
[----:B------:R-:W-:-:S04]  /*b2a0*/  MOV R13, 0x8000 ;  /* 0x00008000000d7802 */ /* 0x000fc80000000f00 */
[----:B------:R0:W-:Y:S07]  /*b2b0*/  SYNCS.ARRIVE.TRANS64 RZ, [UR38+0x34850], R13 ;  /* 0x0348500dffff79a7 */ /* 0x0001ee0008000026 */
[----:B------:R-:W-:Y:S05]  /*b2c0*/  @!P0 BRA `(.L_x_69) ;  /* 0x0000000000048947 */ /* 0x000fea0003800000 */
[----:B------:R-:W-:Y:S01]  /*b2d0*/  BPT.TRAP 0x1 ;  /* 0x000000040000795c */ /* 0x000fe20000300000 */
.L_x_69:
[----:B------:R-:W-:Y:S05]  /*b2e0*/  BSYNC B2 ;  /* 0x0000000000027941 */ /* 0x000fea0003800000 */
.L_x_68:
[----:B------:R-:W-:Y:S01]  /*b2f0*/  R2UR UR6, R2 ;  /* 0x00000000020672ca */ /* 0x000fe200000e0000 */
[----:B------:R-:W-:Y:S01]  /*b300*/  ULDC.64 UR4, c[0x0][0x198] ;  /* 0x0000660000047ab9 */ /* 0x000fe20000000a00 */
[----:B------:R-:W-:Y:S01]  /*b310*/  R2UR UR7, R3 ;  /* 0x00000000030772ca */ /* 0x000fe200000e0000 */
[----:B------:R-:W-:Y:S01]  /*b320*/  UIADD3 UR4, UP0, UR4, 0x470, URZ ;  /* 0x0000047004047890 */ /* 0x000fe2000ff1e03f */
[----:B------:R-:W-:Y:S01]  /*b330*/  R2UR UR10, R5 ;  /* 0x00000000050a72ca */ /* 0x000fe200000e0000 */
[----:B------:R-:W-:Y:S01]  /*b340*/  IMAD.SHL.U32 R5, R17, 0x80, RZ ;  /* 0x0000008011057824 */ /* 0x000fe200078e00ff */
[----:B------:R-:W-:Y:S01]  /*b350*/  PLOP3.LUT P0, PT, PT, PT, PT, 0x80, 0x0 ;  /* 0x000000000000781c */ /* 0x000fe20003f0f070 */
[----:B------:R-:W-:Y:S02]  /*b360*/  UIADD3 UR8, UR38, 0x400, URZ ;  /* 0x0000040026087890 */ /* 0x000fe4000fffe03f */
[----:B------:R-:W-:Y:S02]  /*b370*/  UIADD3 UR9, UR38, 0x34850, URZ ;  /* 0x0003485026097890 */ /* 0x000fe4000fffe03f */
[----:B------:R-:W-:-:S12]  /*b380*/  UIADD3.X UR5, URZ, UR5, URZ, UP0, !UPT ;  /* 0x000000053f057290 */ /* 0x000fd800087fe43f */
.L_x_70:
[----:B------:R-:W-:-:S13]  /*b390*/  @P0 ELECT P2, URZ, PT ;  /* 0x00000000003f082f */ /* 0x000fda0003840000 */
[----:B------:R-:W-:Y:S01]  /*b3a0*/  @P2 R2UR UR13, R16 ;  /* 0x00000000100d22ca */ /* 0x000fe200000e0000 */
[----:B------:R-:W-:Y:S01]  /*b3b0*/  UMOV UR12, UR36 ;  /* 0x00000024000c7c82 */ /* 0x000fe20008000000 */
[----:B------:R-:W-:Y:S02]  /*b3c0*/  @P2 R2UR UR11, R5 ;  /* 0x00000000050b22ca */ /* 0x000fe400000e0000 */
[----:B------:R-:W-:Y:S02]  /*b3d0*/  @P2 PLOP3.LUT P0, PT, P2, PT, PT, 0x8, 0x0 ;  /* 0x000000000000281c */ /* 0x000fe4000170e170 */
[----:B------:R-:W-:-:S09]  /*b3e0*/  PLOP3.LUT P2, PT, PT, PT, PT, 0x8, 0x0 ;  /* 0x000000000000781c */ /* 0x000fd20003f4e170 */
[----:B------:R1:W-:Y:S02]  /*b3f0*/  UTMALDG.4D [UR8], [UR4], desc[UR6] ;  /* 0x00000608040075b4 */ /* 0x0003e40008019000 */
[----:B-1----:R-:W-:Y:S05]  /*b400*/  @P0 BRA.U.ANY `(.L_x_70) ;  /* 0xfffffffd00e00947 */ /* 0x002fea000393ffff */
[----:B------:R-:W-:Y:S01]  /*b410*/  R2UR UR6, R2 ;  /* 0x00000000020672ca */ /* 0x000fe200000e0000 */
[----:B------:R-:W-:Y:S01]  /*b420*/  UIADD3 UR8, UR38, 0x4400, URZ ;  /* 0x0000440026087890 */ /* 0x000fe2000fffe03f */
[----:B------:R-:W-:Y:S02]  /*b430*/  R2UR UR7, R3 ;  /* 0x00000000030772ca */ /* 0x000fe400000e0000 */
[----:B------:R-:W-:Y:S02]  /*b440*/  R2UR UR10, R11 ;  /* 0x000000000b0a72ca */ /* 0x000fe400000e0000 */
[----:B------:R-:W-:-:S13]  /*b450*/  PLOP3.LUT P0, PT, PT, PT, PT, 0x80, 0x0 ;  /* 0x000000000000781c */ /* 0x000fda0003f0f070 */
.L_x_71:
        /* <DEDUP_REMOVED lines=8> */
[----:B------:R-:W-:Y:S01]  /*b4e0*/  IMAD.MOV.U32 R17, RZ, RZ, R9 ;  /* 0x000000ffff117224 */ /* 0x000fe200078e0009 */
[----:B------:R-:W-:-:S07]  /*b4f0*/  MOV R16, R4 ;  /* 0x0000000400107202 */ /* 0x000fce0000000f00 */
.L_x_57:
[----:B------:R-:W-:Y:S05]  /*b500*/  BSYNC B1 ;  /* 0x0000000000017941 */ /* 0x000fea0003800000 */
.L_x_56:
[----:B------:R-:W2:Y:S01]  /*b510*/  LDL R2, [R1] ;  /* 0x0000000001027983 */ /* 0x000ea20000100800 */
[----:B------:R-:W-:Y:S01]  /*b520*/  BSSY B1, `(.L_x_72) ;  /* 0x0000088000017945 */ /* 0x000fe20003800000 */
[----:B------:R-:W-:Y:S02]  /*b530*/  LOP3.LUT R9, R7, 0x1, RZ, 0x3c, !PT ;  /* 0x0000000107097812 */ /* 0x000fe400078e3cff */
[----:B--2---:R-:W-:-:S13]  /*b540*/  ISETP.NE.AND P0, PT, R2, RZ, PT ;  /* 0x000000ff0200720c */ /* 0x004fda0003f05270 */
[----:B------:R-:W-:Y:S05]  /*b550*/  @!P0 BRA `(.L_x_73) ;  /* 0x0000000800108947 */ /* 0x000fea0003800000 */
[----:B------:R-:W2:Y:S01]  /*b560*/  LDL R2, [R1+0x4] ;  /* 0x0000040001027983 */ /* 0x000ea20000100800 */
[----:B------:R-:W-:Y:S01]  /*b570*/  VIADD R11, R0, 0xffffffff ;  /* 0xffffffff000b7836 */ /* 0x000fe20000000000 */
[----:B--2---:R-:W-:-:S13]  /*b580*/  ISETP.NE.AND P0, PT, R2, RZ, PT ;  /* 0x000000ff0200720c */ /* 0x004fda0003f05270 */
[----:B------:R-:W-:Y:S05]  /*b590*/  @!P0 BRA `(.L_x_74) ;  /* 0x0000000000488947 */ /* 0x000fea0003800000 */
[----:B------:R-:W1:Y:S01]  /*b5a0*/  LDC R4, c[0x0][0x43c] ;  /* 0x00010f00ff047b82 */ /* 0x000e620000000800 */
[----:B------:R-:W-:Y:S01]  /*b5b0*/  ULDC.64 UR4, c[0x0][0x428] ;  /* 0x00010a0000047ab9 */ /* 0x000fe20000000a00 */
[----:B-1----:R-:W-:-:S13]  /*b5c0*/  ISETP.NE.AND P0, PT, R4, 0x1, PT ;  /* 0x000000010400780c */ /* 0x002fda0003f05270 */
[----:B------:R-:W1:Y:S02]  /*b5d0*/  @P0 LDC.64 R2, c[0x0][0x440] ;  /* 0x00011000ff020b82 */ /* 0x000e640000000a00 */
[----:B-1----:R-:W-:-:S04]  /*b5e0*/  @P0 IMAD.HI.U32 R5, R11, R2, RZ ;  /* 0x000000020b050227 */ /* 0x002fc800078e00ff */
[----:B------:R-:W-:Y:S01]  /*b5f0*/  IMAD.MOV.U32 R2, RZ, RZ, R11 ;  /* 0x000000ffff027224 */ /* 0x000fe200078e000b */
[----:B------:R-:W-:-:S04]  /*b600*/  @P0 SHF.R.U32.HI R2, RZ, R3, R5 ;  /* 0x00000003ff020219 */ /* 0x000fc80000011605 */
[----:B------:R-:W-:-:S05]  /*b610*/  IADD3 R3, -R2, RZ, RZ ;  /* 0x000000ff02037210 */ /* 0x000fca0007ffe1ff */
[----:B------:R-:W-:Y:S01]  /*b620*/  IMAD R11, R4, R3, R11 ;  /* 0x00000003040b7224 */ /* 0x000fe200078e020b */
[----:B------:R-:W-:Y:S01]  /*b630*/  SHF.R.S32.HI R3, RZ, 0x1f, R2 ;  /* 0x0000001fff037819 */ /* 0x000fe20000011402 */
[----:B------:R-:W-:-:S04]  /*b640*/  IMAD R4, R19, UR4, RZ ;  /* 0x0000000413047c24 */ /* 0x000fc8000f8e02ff */
[C---:B------:R-:W-:Y:S02]  /*b650*/  IMAD R4, R18.reuse, UR5, R4 ;  /* 0x0000000512047c24 */ /* 0x040fe4000f8e0204 */
[----:B------:R-:W-:Y:S01]  /*b660*/  IMAD.WIDE.U32 R2, R18, UR4, R2 ;  /* 0x0000000412027c25 */ /* 0x000fe2000f8e0002 */
[----:B------:R-:W-:-:S03]  /*b670*/  ULDC.64 UR4, c[0x0][0x418] ;  /* 0x0001060000047ab9 */ /* 0x000fc60000000a00 */
[----:B------:R-:W-:Y:S01]  /*b680*/  IMAD.IADD R3, R4, 0x1, R3 ;  /* 0x0000000104037824 */ /* 0x000fe200078e0203 */
[----:B------:R-:W-:-:S04]  /*b690*/  LEA R4, P0, R2, UR4, 0x2 ;  /* 0x0000000402047c11 */ /* 0x000fc8000f8010ff */
[----:B------:R-:W-:-:S05]  /*b6a0*/  LEA.HI.X R5, R2, UR5, R3, 0x2, P0 ;  /* 0x0000000502057c11 */ /* 0x000fca00080f1403 */
[----:B------:R1:W5:Y:S04]  /*b6b0*/  LDG.E R4, desc[UR42][R4.64] ;  /* 0x0000002a04047981 */ /* 0x000368000c1e1900 */
.L_x_74:
[----:B------:R-:W2:Y:S01]  /*b6c0*/  S2R R2, SR_TID.X ;  /* 0x0000000000027919 */ /* 0x000ea20000002100 */
[----:B------:R-:W-:Y:S01]  /*b6d0*/  BSSY B2, `(.L_x_75) ;  /* 0x0000006000027945 */ /* 0x000fe20003800000 */
[----:B--2---:R-:W-:Y:S02]  /*b6e0*/  LOP3.LUT R3, R2, 0x7f, RZ, 0xc0, !PT ;  /* 0x0000007f02037812 */ /* 0x004fe400078ec0ff */
[----:B------:R-:W-:Y:S02]  /*b6f0*/  SHF.L.U32 R2, R9, 0x1f, RZ ;  /* 0x0000001f09027819 */ /* 0x000fe400000006ff */
[----:B------:R-:W-:Y:S02]  /*b700*/  ISETP.NE.AND P2, PT, R3, RZ, PT ;  /* 0x000000ff0300720c */ /* 0x000fe40003f45270 */
[----:B------:R-:W2:Y:S02]  /*b710*/  SYNCS.PHASECHK.TRANS64.TRYWAIT P0, [UR38+0x34840], R2 ;  /* 0x03484002ff0075a7 */ /* 0x000ea40008000166 */
[----:B--2---:R-:W-:Y:S09]  /*b720*/  @!P0 BRA `(.L_x_76) ;  /* 0x00000024006c8947 */ /* 0x004ff20003800000 */
.L_x_148:
[----:B------:R-:W-:Y:S05]  /*b730*/  BSYNC B2 ;  /* 0x0000000000027941 */ /* 0x000fea0003800000 */
.L_x_75:
[----:B------:R-:W-:Y:S04]  /*b740*/  BSSY B2, `(.L_x_77) ;  /* 0x0000007000027945 */ /* 0x000fe80003800000 */
[----:B------:R-:W-:Y:S05]  /*b750*/  @P2 BRA `(.L_x_78) ;  /* 0x0000000000142947 */ /* 0x000fea0003800000 */
[----:B------:R-:W-:Y:S01]  /*b760*/  ISETP.NE.AND P0, PT, R10, RZ, PT ;  /* 0x000000ff0a00720c */ /* 0x000fe20003f05270 */
[----:B--2---:R-:W-:-:S04]  /*b770*/  IMAD.MOV.U32 R2, RZ, RZ, 0xc000 ;  /* 0x0000c000ff027424 */ /* 0x004fc800078e00ff */
[----:B------:R3:W-:Y:S08]  /*b780*/  SYNCS.ARRIVE.TRANS64 RZ, [UR38+0x34830], R2 ;  /* 0x03483002ffff79a7 */ /* 0x0007f00008000026 */
[----:B---3--:R-:W-:Y:S05]  /*b790*/  @!P0 BRA `(.L_x_78) ;  /* 0x0000000000048947 */ /* 0x008fea0003800000 */
[----:B------:R-:W-:Y:S01]  /*b7a0*/  BPT.TRAP 0x1 ;  /* 0x000000040000795c */ /* 0x000fe20000300000 */
.L_x_78:
[----:B------:R-:W-:Y:S05]  /*b7b0*/  BSYNC B2 ;  /* 0x0000000000027941 */ /* 0x000fea0003800000 */
.L_x_77:
[----:B-1----:R-:W-:Y:S01]  /*b7c0*/  MOV R5, RZ ;  /* 0x000000ff00057202 */ /* 0x002fe20000000f00 */
[----:B------:R-:W-:Y:S01]  /*b7d0*/  ULDC.64 UR4, c[0x0][0x198] ;  /* 0x0000660000047ab9 */ /* 0x000fe20000000a00 */
[----:B------:R-:W-:Y:S01]  /*b7e0*/  PLOP3.LUT P0, PT, PT, PT, PT, 0x80, 0x0 ;  /* 0x000000000000781c */ /* 0x000fe20003f0f070 */
[----:B------:R-:W-:Y:S01]  /*b7f0*/  UIADD3 UR4, UP0, UR4, 0x370, URZ ;  /* 0x0000037004047890 */ /* 0x000fe2000ff1e03f */
[----:B------:R-:W-:Y:S01]  /*b800*/  R2UR UR10, R5 ;  /* 0x00000000050a72ca */ /* 0x000fe200000e0000 */
[----:B--2---:R-:W-:Y:S01]  /*b810*/  IMAD.SHL.U32 R2, R11, 0x80, RZ ;  /* 0x000000800b027824 */ /* 0x004fe200078e00ff */
[----:B------:R-:W-:Y:S02]  /*b820*/  UIADD3 UR8, UR38, 0x1c400, URZ ;  /* 0x0001c40026087890 */ /* 0x000fe4000fffe03f */
[----:B------:R-:W-:Y:S02]  /*b830*/  UIADD3 UR9, UR38, 0x34830, URZ ;  /* 0x0003483026097890 */ /* 0x000fe4000fffe03f */
[----:B------:R-:W-:Y:S01]  /*b840*/  UIADD3.X UR5, URZ, UR5, URZ, UP0, !UPT ;  /* 0x000000053f057290 */ /* 0x000fe200087fe43f */
[----:B------:R-:W-:Y:S01]  /*b850*/  UMOV UR6, 0x0 ;  /* 0x0000000000067882 */ /* 0x000fe20000000000 */
[----:B------:R-:W-:-:S10]  /*b860*/  UMOV UR7, 0x14f00000 ;  /* 0x14f0000000077882 */ /* 0x000fd40000000000 */
.L_x_79:
[----:B------:R-:W-:-:S13]  /*b870*/  @P0 ELECT P3, URZ, PT ;  /* 0x00000000003f082f */ /* 0x000fda0003860000 */
[----:B-----5:R-:W-:Y:S01]  /*b880*/  @P3 R2UR UR13, R4 ;  /* 0x00000000040d32ca */ /* 0x020fe200000e0000 */
[----:B------:R-:W-:Y:S01]  /*b890*/  UMOV UR12, UR36 ;  /* 0x00000024000c7c82 */ /* 0x000fe20008000000 */
[----:B------:R-:W-:Y:S02]  /*b8a0*/  @P3 R2UR UR11, R2 ;  /* 0x00000000020b32ca */ /* 0x000fe400000e0000 */
[----:B------:R-:W-:Y:S02]  /*b8b0*/  @P3 PLOP3.LUT P0, PT, P3, PT, PT, 0x8, 0x0 ;  /* 0x000000000000381c */ /* 0x000fe40001f0e170 */
[----:B------:R-:W-:-:S09]  /*b8c0*/  PLOP3.LUT P3, PT, PT, PT, PT, 0x8, 0x0 ;  /* 0x000000000000781c */ /* 0x000fd20003f6e170 */
[----:B------:R1:W-:Y:S02]  /*b8d0*/  UTMALDG.4D [UR8], [UR4], desc[UR6] ;  /* 0x00000608040075b4 */ /* 0x0003e40008019000 */
[----:B-1----:R-:W-:Y:S05]  /*b8e0*/  @P0 BRA.U.ANY `(.L_x_79) ;  /* 0xfffffffd00e00947 */ /* 0x002fea000393ffff */
[----:B0-----:R-:W-:Y:S01]  /*b8f0*/  IMAD.MOV.U32 R13, RZ, RZ, 0x40 ;  /* 0x00000040ff0d7424 */ /* 0x001fe200078e00ff */
[----:B------:R-:W-:Y:S01]  /*b900*/  PLOP3.LUT P0, PT, PT, PT, PT, 0x80, 0x0 ;  /* 0x000000000000781c */ /* 0x000fe20003f0f070 */
[----:B------:R-:W-:Y:S01]  /*b910*/  UIADD3 UR8, UR38, 0x20400, URZ ;  /* 0x0002040026087890 */ /* 0x000fe2000fffe03f */
[----:B------:R-:W-:Y:S02]  /*b920*/  UMOV UR6, 0x0 ;  /* 0x0000000000067882 */ /* 0x000fe40000000000 */
[----:B------:R-:W-:Y:S01]  /*b930*/  R2UR UR10, R13 ;  /* 0x000000000d0a72ca */ /* 0x000fe200000e0000 */
[----:B------:R-:W-:-:S14]  /*b940*/  UMOV UR7, 0x14f00000 ;  /* 0x14f0000000077882 */ /* 0x000fdc0000000000 */
.L_x_80:
[----:B------:R-:W-:-:S13]  /*b950*/  @P0 ELECT P3, URZ, PT ;  /* 0x00000000003f082f */ /* 0x000fda0003860000 */
[----:B------:R-:W-:Y:S01]  /*b960*/  @P3 R2UR UR13, R4 ;  /* 0x00000000040d32ca */ /* 0x000fe200000e0000 */
[----:B------:R-:W-:Y:S01]  /*b970*/  UMOV UR12, UR36 ;  /* 0x00000024000c7c82 */ /* 0x000fe20008000000 */
[----:B------:R-:W-:Y:S02]  /*b980*/  @P3 R2UR UR11, R2 ;  /* 0x00000000020b32ca */ /* 0x000fe400000e0000 */
        /* <DEDUP_REMOVED lines=9> */
.L_x_81:
        /* <DEDUP_REMOVED lines=8> */
[----:B------:R-:W-:Y:S01]  /*baa0*/  SHF.L.U32 R2, R7, 0x1f, RZ ;  /* 0x0000001f07027819 */ /* 0x000fe200000006ff */
[----:B------:R-:W-:Y:S03]  /*bab0*/  BSSY B2, `(.L_x_82) ;  /* 0x0000003000027945 */ /* 0x000fe60003800000 */
[----:B------:R-:W0:Y:S02]  /*bac0*/  SYNCS.PHASECHK.TRANS64.TRYWAIT P0, [UR38+0x34868], R2 ;  /* 0x03486802ff0075a7 */ /* 0x000e240008000166 */
[----:B0-----:R-:W-:Y:S05]  /*bad0*/  @!P0 BRA `(.L_x_83) ;  /* 0x0000002000988947 */ /* 0x001fea0003800000 */
.L_x_149:
[----:B------:R-:W-:Y:S05]  /*bae0*/  BSYNC B2 ;  /* 0x0000000000027941 */ /* 0x000fea0003800000 */
.L_x_82:
[----:B------:R-:W-:Y:S01]  /*baf0*/  BSSY B2, `(.L_x_84) ;  /* 0x0000009000027945 */ /* 0x000fe20003800000 */
[----:B0-----:R-:W-:Y:S01]  /*bb00*/  MOV R2, 0x0 ;  /* 0x0000000000027802 */ /* 0x001fe20000000f00 */
[----:B------:R-:W-:Y:S02]  /*bb10*/  IMAD.MOV.U32 R3, RZ, RZ, 0x14f00000 ;  /* 0x14f00000ff037424 */ /* 0x000fe400078e00ff */
[----:B------:R-:W-:Y:S05]  /*bb20*/  @P2 BRA `(.L_x_85) ;  /* 0x0000000000142947 */ /* 0x000fea0003800000 */
[----:B------:R-:W-:Y:S01]  /*bb30*/  ISETP.NE.AND P0, PT, R10, RZ, PT ;  /* 0x000000ff0a00720c */ /* 0x000fe20003f05270 */
[----:B------:R-:W-:-:S04]  /*bb40*/  IMAD.MOV.U32 R7, RZ, RZ, 0x8000 ;  /* 0x00008000ff077424 */ /* 0x000fc800078e00ff */
[----:B------:R0:W-:Y:S08]  /*bb50*/  SYNCS.ARRIVE.TRANS64 RZ, [UR38+0x34858], R7 ;  /* 0x03485807ffff79a7 */ /* 0x0001f00008000026 */
[----:B0-----:R-:W-:Y:S05]  /*bb60*/  @!P0 BRA `(.L_x_85) ;  /* 0x0000000000048947 */ /* 0x001fea0003800000 */
[----:B------:R-:W-:Y:S01]  /*bb70*/  BPT.TRAP 0x1 ;  /* 0x000000040000795c */ /* 0x000fe20000300000 */
.L_x_85:
[----:B------:R-:W-:Y:S05]  /*bb80*/  BSYNC B2 ;  /* 0x0000000000027941 */ /* 0x000fea0003800000 */
.L_x_84:
[----:B------:R-:W-:Y:S01]  /*bb90*/  R2UR UR6, R2 ;  /* 0x00000000020672ca */ /* 0x000fe200000e0000 */
[----:B------:R-:W-:Y:S01]  /*bba0*/  ULDC.64 UR4, c[0x0][0x198] ;  /* 0x0000660000047ab9 */ /* 0x000fe20000000a00 */
[----:B------:R-:W-:Y:S01]  /*bbb0*/  R2UR UR7, R3 ;  /* 0x00000000030772ca */ /* 0x000fe200000e0000 */
[----:B------:R-:W-:Y:S01]  /*bbc0*/  UIADD3 UR4, UP0, UR4, 0x470, URZ ;  /* 0x0000047004047890 */ /* 0x000fe2000ff1e03f */
[----:B------:R-:W-:Y:S01]  /*bbd0*/  R2UR UR10, R5 ;  /* 0x00000000050a72ca */ /* 0x000fe200000e0000 */
[----:B------:R-:W-:Y:S01]  /*bbe0*/  UIADD3 UR8, UR38, 0x8400, URZ ;  /* 0x0000840026087890 */ /* 0x000fe2000fffe03f */
[----:B------:R-:W-:Y:S01]  /*bbf0*/  PLOP3.LUT P0, PT, PT, PT, PT, 0x80, 0x0 ;  /* 0x000000000000781c */ /* 0x000fe20003f0f070 */
[----:B------:R-:W-:Y:S01]  /*bc00*/  UIADD3 UR9, UR38, 0x34858, URZ ;  /* 0x0003485826097890 */ /* 0x000fe2000fffe03f */
[----:B------:R-:W-:Y:S01]  /*bc10*/  SHF.L.U32 R5, R17, 0x7, RZ ;  /* 0x0000000711057819 */ /* 0x000fe200000006ff */
[----:B------:R-:W-:-:S12]  /*bc20*/  UIADD3.X UR5, URZ, UR5, URZ, UP0, !UPT ;  /* 0x000000053f057290 */ /* 0x000fd800087fe43f */
.L_x_86:
        /* <DEDUP_REMOVED lines=8> */
[----:B------:R-:W-:Y:S01]  /*bcb0*/  R2UR UR6, R2 ;  /* 0x00000000020672ca */ /* 0x000fe200000e0000 */
[----:B------:R-:W-:Y:S01]  /*bcc0*/  UIADD3 UR8, UR38, 0xc400, URZ ;  /* 0x0000c40026087890 */ /* 0x000fe2000fffe03f */
[----:B------:R-:W-:Y:S02]  /*bcd0*/  R2UR UR7, R3 ;  /* 0x00000000030772ca */ /* 0x000fe400000e0000 */
[----:B------:R-:W-:Y:S02]  /*bce0*/  R2UR UR10, R13 ;  /* 0x000000000d0a72ca */ /* 0x000fe400000e0000 */
[----:B------:R-:W-:-:S13]  /*bcf0*/  PLOP3.LUT P0, PT, PT, PT, PT, 0x80, 0x0 ;  /* 0x000000000000781c */ /* 0x000fda0003f0f070 */
.L_x_87:
        /* <DEDUP_REMOVED lines=8> */
[----:B------:R-:W-:Y:S02]  /*bd80*/  IMAD.MOV.U32 R17, RZ, RZ, R11 ;  /* 0x000000ffff117224 */ /* 0x000fe400078e000b */
[----:B------:R-:W-:-:S07]  /*bd90*/  IMAD.MOV.U32 R16, RZ, RZ, R4 ;  /* 0x000000ffff107224 */ /* 0x000fce00078e0004 */
.L_x_73:
[----:B------:R-:W-:Y:S05]  /*bda0*/  BSYNC B1 ;  /* 0x0000000000017941 */ /* 0x000fea0003800000 */
.L_x_72:
[----:B------:R-:W-:Y:S01]  /*bdb0*/  IADD3 R0, R0, -0x2, RZ ;  /* 0xfffffffe00007810 */ /* 0x000fe20007ffe0ff */
[----:B------:R-:W-:Y:S01]  /*bdc0*/  IMAD.MOV.U32 R7, RZ, RZ, R9 ;  /* 0x000000ffff077224 */ /* 0x000fe200078e0009 */
[----:B------:R-:W-:Y:S06]  /*bdd0*/  @P1 BRA `(.L_x_88) ;  /* 0xffffffec00a01947 */ /* 0x000fec000383ffff */
[----:B------:R-:W-:Y:S05]  /*bde0*/  BSYNC B0 ;  /* 0x0000000000007941 */ /* 0x000fea0003800000 */
.L_x_55:
[----:B------:R-:W-:Y:S01]  /*bdf0*/  ISETP.NE.AND P0, PT, R12, RZ, PT ;  /* 0x000000ff0c00720c */ /* 0x000fe20003f05270 */
[----:B------:R-:W-:-:S12]  /*be00*/  BSSY B0, `(.L_x_54) ;  /* 0x0000089000007945 */ /* 0x000fd80003800000 */
[----:B------:R-:W-:Y:S05]  /*be10*/  @!P0 BRA `(.L_x_89) ;  /* 0x00000008001c8947 */ /* 0x000fea0003800000 */
[----:B------:R-:W2:Y:S01]  /*be20*/  LDL R2, [R1] ;  /* 0x0000000001027983 */ /* 0x000ea20000100800 */
[----:B------:R-:W-:Y:S01]  /*be30*/  IMAD.MOV.U32 R8, RZ, RZ, 0x1 ;  /* 0x00000001ff087424 */ /* 0x000fe200078e00ff */
[----:B--2---:R-:W-:-:S13]  /*be40*/  ISETP.NE.AND P1, PT, R2, RZ, PT ;  /* 0x000000ff0200720c */ /* 0x004fda0003f25270 */
[----:B------:R-:W-:Y:S05]  /*be50*/  @!P1 BRA `(.L_x_89) ;  /* 0x00000008000c9947 */ /* 0x000fea0003800000 */
[----:B------:R-:W2:Y:S02]  /*be60*/  LDL.LU R2, [R1+0x4] ;  /* 0x0000040001027983 */ /* 0x000ea40000300800 */
[----:B--2---:R-:W-:-:S13]  /*be70*/  ISETP.NE.AND P1, PT, R2, RZ, PT ;  /* 0x000000ff0200720c */ /* 0x004fda0003f25270 */
[----:B------:R-:W-:Y:S05]  /*be80*/  @!P1 BRA `(.L_x_90) ;  /* 0x00000000004c9947 */ /* 0x000fea0003800000 */
[----:B------:R-:W1:Y:S01]  /*be90*/  LDC R7, c[0x0][0x43c] ;  /* 0x00010f00ff077b82 */ /* 0x000e620000000800 */
[----:B------:R-:W-:Y:S01]  /*bea0*/  MOV R6, R0 ;  /* 0x0000000000067202 */ /* 0x000fe20000000f00 */
[----:B------:R-:W-:Y:S02]  /*beb0*/  ULDC.64 UR4, c[0x0][0x428] ;  /* 0x00010a0000047ab9 */ /* 0x000fe40000000a00 */
[----:B------:R-:W-:-:S04]  /*bec0*/  IMAD R19, R19, UR4, RZ ;  /* 0x0000000413137c24 */ /* 0x000fc8000f8e02ff */
[----:B------:R-:W-:Y:S01]  /*bed0*/  IMAD R19, R18, UR5, R19 ;  /* 0x0000000512137c24 */ /* 0x000fe2000f8e0213 */
[----:B-1----:R-:W-:-:S13]  /*bee0*/  ISETP.NE.AND P0, PT, R7, 0x1, PT ;  /* 0x000000010700780c */ /* 0x002fda0003f05270 */
[----:B------:R-:W1:Y:S02]  /*bef0*/  @P0 LDC.64 R2, c[0x0][0x440] ;  /* 0x00011000ff020b82 */ /* 0x000e640000000a00 */
[----:B-1----:R-:W-:-:S05]  /*bf00*/  @P0 IMAD.HI.U32 R2, R0, R2, RZ ;  /* 0x0000000200020227 */ /* 0x002fca00078e00ff */
[----:B------:R-:W-:-:S04]  /*bf10*/  @P0 SHF.R.U32.HI R6, RZ, R3, R2 ;  /* 0x00000003ff060219 */ /* 0x000fc80000011602 */
[--C-:B------:R-:W-:Y:S01]  /*bf20*/  SHF.R.S32.HI R3, RZ, 0x1f, R6.reuse ;  /* 0x0000001fff037819 */ /* 0x100fe20000011406 */
[----:B------:R-:W-:-:S04]  /*bf30*/  IMAD.MOV.U32 R2, RZ, RZ, R6 ;  /* 0x000000ffff027224 */ /* 0x000fc800078e0006 */
[----:B------:R-:W-:Y:S01]  /*bf40*/  IMAD.WIDE.U32 R2, R18, UR4, R2 ;  /* 0x0000000412027c25 */ /* 0x000fe2000f8e0002 */
[----:B------:R-:W-:-:S03]  /*bf50*/  ULDC.64 UR4, c[0x0][0x418] ;  /* 0x0001060000047ab9 */ /* 0x000fc60000000a00 */
[----:B------:R-:W-:Y:S01]  /*bf60*/  IMAD.IADD R3, R19, 0x1, R3 ;  /* 0x0000000113037824 */ /* 0x000fe200078e0203 */
[----:B------:R-:W-:-:S04]  /*bf70*/  LEA R4, P0, R2, UR4, 0x2 ;  /* 0x0000000402047c11 */ /* 0x000fc8000f8010ff */
[----:B------:R-:W-:-:S05]  /*bf80*/  LEA.HI.X R5, R2, UR5, R3, 0x2, P0 ;  /* 0x0000000502057c11 */ /* 0x000fca00080f1403 */
[----:B------:R1:W5:Y:S01]  /*bf90*/  LDG.E R4, desc[UR42][R4.64] ;  /* 0x0000002a04047981 */ /* 0x000362000c1e1900 */
[----:B------:R-:W-:-:S05]  /*bfa0*/  IADD3 R2, -R6, RZ, RZ ;  /* 0x000000ff06027210 */ /* 0x000fca0007ffe1ff */
[----:B------:R-:W-:-:S07]  /*bfb0*/  IMAD R0, R7, R2, R0 ;  /* 0x0000000207007224 */ /* 0x000fce00078e0200 */
.L_x_90:
[----:B------:R-:W2:Y:S01]  /*bfc0*/  S2R R2, SR_TID.X ;  /* 0x0000000000027919 */ /* 0x000ea20000002100 */
[----:B------:R-:W-:Y:S01]  /*bfd0*/  BSSY B1, `(.L_x_91) ;  /* 0x0000006000017945 */ /* 0x000fe20003800000 */
[----:B--2---:R-:W-:Y:S02]  /*bfe0*/  LOP3.LUT R3, R2, 0x7f, RZ, 0xc0, !PT ;  /* 0x0000007f02037812 */ /* 0x004fe400078ec0ff */
[----:B------:R-:W-:Y:S02]  /*bff0*/  SHF.L.U32 R2, R9, 0x1f, RZ ;  /* 0x0000001f09027819 */ /* 0x000fe400000006ff */
[----:B------:R-:W-:Y:S02]  /*c000*/  ISETP.NE.AND P1, PT, R3, RZ, PT ;  /* 0x000000ff0300720c */ /* 0x000fe40003f25270 */
[----:B------:R-:W2:Y:S02]  /*c010*/  SYNCS.PHASECHK.TRANS64.TRYWAIT P0, [UR38+0x34848], R2 ;  /* 0x03484802ff0075a7 */ /* 0x000ea40008000166 */
[----:B--2---:R-:W-:Y:S09]  /*c020*/  @!P0 BRA `(.L_x_92) ;  /* 0x0000001c005c8947 */ /* 0x004ff20003800000 */
.L_x_150:
[----:B------:R-:W-:Y:S05]  /*c030*/  BSYNC B1 ;  /* 0x0000000000017941 */ /* 0x000fea0003800000 */
.L_x_91:
[----:B------:R-:W-:Y:S04]  /*c040*/  BSSY B1, `(.L_x_93) ;  /* 0x0000007000017945 */ /* 0x000fe80003800000 */
[----:B------:R-:W-:Y:S05]  /*c050*/  @P1 BRA `(.L_x_94) ;  /* 0x0000000000141947 */ /* 0x000fea0003800000 */
[----:B------:R-:W-:Y:S01]  /*c060*/  ISETP.NE.AND P0, PT, R10, RZ, PT ;  /* 0x000000ff0a00720c */ /* 0x000fe20003f05270 */
[----:B--2---:R-:W-:-:S04]  /*c070*/  IMAD.MOV.U32 R3, RZ, RZ, 0xc000 ;  /* 0x0000c000ff037424 */ /* 0x004fc800078e00ff */
[----:B------:R3:W-:Y:S08]  /*c080*/  SYNCS.ARRIVE.TRANS64 RZ, [UR38+0x34838], R3 ;  /* 0x03483803ffff79a7 */ /* 0x0007f00008000026 */
[----:B---3--:R-:W-:Y:S05]  /*c090*/  @!P0 BRA `(.L_x_94) ;  /* 0x0000000000048947 */ /* 0x008fea0003800000 */
[----:B------:R-:W-:Y:S01]  /*c0a0*/  BPT.TRAP 0x1 ;  /* 0x000000040000795c */ /* 0x000fe20000300000 */
.L_x_94:
[----:B------:R-:W-:Y:S05]  /*c0b0*/  BSYNC B1 ;  /* 0x0000000000017941 */ /* 0x000fea0003800000 */
.L_x_93:
[----:B-1----:R-:W-:Y:S01]  /*c0c0*/  IMAD.MOV.U32 R5, RZ, RZ, RZ ;  /* 0x000000ffff057224 */ /* 0x002fe200078e00ff */
[----:B------:R-:W-:Y:S01]  /*c0d0*/  ULDC.64 UR4, c[0x0][0x198] ;  /* 0x0000660000047ab9 */ /* 0x000fe20000000a00 */
[----:B------:R-:W-:Y:S01]  /*c0e0*/  PLOP3.LUT P0, PT, PT, PT, PT, 0x80, 0x0 ;  /* 0x000000000000781c */ /* 0x000fe20003f0f070 */
[----:B------:R-:W-:Y:S01]  /*c0f0*/  UIADD3 UR4, UP0, UR4, 0x370, URZ ;  /* 0x0000037004047890 */ /* 0x000fe2000ff1e03f */
[----:B--2---:R-:W-:Y:S01]  /*c100*/  SHF.L.U32 R3, R0, 0x7, RZ ;  /* 0x0000000700037819 */ /* 0x004fe200000006ff */
[----:B------:R-:W-:Y:S01]  /*c110*/  UIADD3 UR8, UR38, 0x28400, URZ ;  /* 0x0002840026087890 */ /* 0x000fe2000fffe03f */
[----:B------:R-:W-:Y:S01]  /*c120*/  R2UR UR10, R5 ;  /* 0x00000000050a72ca */ /* 0x000fe200000e0000 */
[----:B------:R-:W-:Y:S02]  /*c130*/  UIADD3 UR9, UR38, 0x34838, URZ ;  /* 0x0003483826097890 */ /* 0x000fe4000fffe03f */
[----:B------:R-:W-:Y:S01]  /*c140*/  UIADD3.X UR5, URZ, UR5, URZ, UP0, !UPT ;  /* 0x000000053f057290 */ /* 0x000fe200087fe43f */
[----:B------:R-:W-:Y:S01]  /*c150*/  UMOV UR6, 0x0 ;  /* 0x0000000000067882 */ /* 0x000fe20000000000 */
[----:B------:R-:W-:-:S10]  /*c160*/  UMOV UR7, 0x14f00000 ;  /* 0x14f0000000077882 */ /* 0x000fd40000000000 */
.L_x_95:
        /* <DEDUP_REMOVED lines=8> */
[----:B------:R-:W-:Y:S01]  /*c1f0*/  IMAD.MOV.U32 R6, RZ, RZ, 0x40 ;  /* 0x00000040ff067424 */ /* 0x000fe200078e00ff */
[----:B------:R-:W-:Y:S01]  /*c200*/  PLOP3.LUT P0, PT, PT, PT, PT, 0x80, 0x0 ;  /* 0x000000000000781c */ /* 0x000fe20003f0f070 */
[----:B------:R-:W-:Y:S01]  /*c210*/  UIADD3 UR8, UR38, 0x2c400, URZ ;  /* 0x0002c40026087890 */ /* 0x000fe2000fffe03f */
[----:B------:R-:W-:Y:S02]  /*c220*/  UMOV UR6, 0x0 ;  /* 0x0000000000067882 */ /* 0x000fe40000000000 */
[----:B------:R-:W-:Y:S01]  /*c230*/  R2UR UR10, R6 ;  /* 0x00000000060a72ca */ /* 0x000fe200000e0000 */
[----:B------:R-:W-:-:S14]  /*c240*/  UMOV UR7, 0x14f00000 ;  /* 0x14f0000000077882 */ /* 0x000fdc0000000000 */
.L_x_96:
        /* <DEDUP_REMOVED lines=8> */
[----:B------:R-:W-:Y:S01]  /*c2d0*/  PLOP3.LUT P0, PT, PT, PT, PT, 0x80, 0x0 ;  /* 0x000000000000781c */ /* 0x000fe20003f0f070 */
[----:B------:R-:W-:Y:S01]  /*c2e0*/  UIADD3 UR8, UR38, 0x30400, URZ ;  /* 0x0003040026087890 */ /* 0x000fe2000fffe03f */
[----:B------:R-:W-:Y:S01]  /*c2f0*/  UMOV UR6, 0x0 ;  /* 0x0000000000067882 */ /* 0x000fe20000000000 */
[----:B------:R-:W-:Y:S01]  /*c300*/  UMOV UR7, 0x14f00000 ;  /* 0x14f0000000077882 */ /* 0x000fe20000000000 */
[----:B------:R-:W-:-:S09]  /*c310*/  UMOV UR10, 0x80 ;  /* 0x00000080000a7882 */ /* 0x000fd20000000000 */
.L_x_97:
        /* <DEDUP_REMOVED lines=8> */
[----:B------:R-:W1:Y:S01]  /*c3a0*/  SYNCS.PHASECHK.TRANS64.TRYWAIT P0, [UR38+0x34860], R2 ;  /* 0x03486002ff0075a7 */ /* 0x000e620008000166 */
[----:B------:R-:W-:Y:S04]  /*c3b0*/  BSSY B1, `(.L_x_98) ;  /* 0x0000002000017945 */ /* 0x000fe80003800000 */
[----:B-1----:R-:W-:Y:S05]  /*c3c0*/  @!P0 BRA `(.L_x_99) ;  /* 0x00000018008c8947 */ /* 0x002fea0003800000 */
.L_x_151:
[----:B------:R-:W-:Y:S05]  /*c3d0*/  BSYNC B1 ;  /* 0x0000000000017941 */ /* 0x000fea0003800000 */
.L_x_98:
[----:B------:R-:W-:Y:S01]  /*c3e0*/  BSSY B1, `(.L_x_100) ;  /* 0x0000009000017945 */ /* 0x000fe20003800000 */
[----:B-1----:R-:W-:Y:S01]  /*c3f0*/  IMAD.MOV.U32 R2, RZ, RZ, 0x0 ;  /* 0x00000000ff027424 */ /* 0x002fe200078e00ff */
[----:B------:R-:W-:Y:S02]  /*c400*/  MOV R3, 0x14f00000 ;  /* 0x14f0000000037802 */ /* 0x000fe40000000f00 */
[----:B------:R-:W-:Y:S05]  /*c410*/  @P1 BRA `(.L_x_101) ;  /* 0x0000000000141947 */ /* 0x000fea0003800000 */
[----:B------:R-:W-:Y:S01]  /*c420*/  ISETP.NE.AND P0, PT, R10, RZ, PT ;  /* 0x000000ff0a00720c */ /* 0x000fe20003f05270 */
[----:B------:R-:W-:-:S04]  /*c430*/  IMAD.MOV.U32 R7, RZ, RZ, 0x8000 ;  /* 0x00008000ff077424 */ /* 0x000fc800078e00ff */
[----:B------:R1:W-:Y:S08]  /*c440*/  SYNCS.ARRIVE.TRANS64 RZ, [UR38+0x34850], R7 ;  /* 0x03485007ffff79a7 */ /* 0x0003f00008000026 */
[----:B-1----:R-:W-:Y:S05]  /*c450*/  @!P0 BRA `(.L_x_101) ;  /* 0x0000000000048947 */ /* 0x002fea0003800000 */
[----:B------:R-:W-:Y:S01]  /*c460*/  BPT.TRAP 0x1 ;  /* 0x000000040000795c */ /* 0x000fe20000300000 */
.L_x_101:
[----:B------:R-:W-:Y:S05]  /*c470*/  BSYNC B1 ;  /* 0x0000000000017941 */ /* 0x000fea0003800000 */
.L_x_100:
        /* <DEDUP_REMOVED lines=10> */
.L_x_102:
        /* <DEDUP_REMOVED lines=13> */
.L_x_103:
        /* <DEDUP_REMOVED lines=8> */
[----:B------:R-:W-:Y:S01]  /*c670*/  MOV R17, R0 ;  /* 0x0000000000117202 */ /* 0x000fe20000000f00 */
[----:B------:R-:W-:-:S07]  /*c680*/  IMAD.MOV.U32 R16, RZ, RZ, R4 ;  /* 0x000000ffff107224 */ /* 0x000fce00078e0004 */
.L_x_89:
[----:B------:R-:W-:Y:S05]  /*c690*/  BSYNC B0 ;  /* 0x0000000000007941 */ /* 0x000fea0003800000 */
.L_x_54:
[----:B------:R-:W2:Y:S01]  /*c6a0*/  LDL.LU R0, [R1] ;  /* 0x0000000001007983 */ /* 0x000ea20000300800 */
[----:B------:R-:W-:Y:S01]  /*c6b0*/  BSSY B0, `(.L_x_104) ;  /* 0x0000037000007945 */ /* 0x000fe20003800000 */
[----:B--2---:R-:W-:-:S13]  /*c6c0*/  ISETP.NE.AND P0, PT, R0, RZ, PT ;  /* 0x000000ff0000720c */ /* 0x004fda0003f05270 */
[----:B------:R-:W-:Y:S05]  /*c6d0*/  @!P0 BRA `(.L_x_105) ;  /* 0x0000000000d08947 */ /* 0x000fea0003800000 */
[----:B------:R-:W2:Y:S01]  /*c6e0*/  S2R R0, SR_TID.X ;  /* 0x0000000000007919 */ /* 0x000ea20000002100 */
[----:B-1----:R-:W-:Y:S01]  /*c6f0*/  LEA R3, R8, UR38, 0x3 ;  /* 0x0000002608037c11 */ /* 0x002fe2000f8e18ff */
[----:B------:R-:W-:Y:S01]  /*c700*/  BSSY B1, `(.L_x_106) ;  /* 0x0000006000017945 */ /* 0x000fe20003800000 */
[----:B--2---:R-:W-:Y:S02]  /*c710*/  LOP3.LUT R2, R0, 0x7f, RZ, 0xc0, !PT ;  /* 0x0000007f00027812 */ /* 0x004fe400078ec0ff */
[----:B------:R-:W-:Y:S02]  /*c720*/  SHF.L.U32 R0, R9, 0x1f, RZ ;  /* 0x0000001f09007819 */ /* 0x000fe400000006ff */
[----:B------:R-:W-:Y:S02]  /*c730*/  ISETP.NE.AND P1, PT, R2, RZ, PT ;  /* 0x000000ff0200720c */ /* 0x000fe40003f25270 */
[----:B------:R-:W1:Y:S02]  /*c740*/  SYNCS.PHASECHK.TRANS64.TRYWAIT P0, [R3+URZ+0x34860], R0 ;  /* 0x03486000030075a7 */ /* 0x000e64000800017f */
[----:B-1----:R-:W-:Y:S09]  /*c750*/  @!P0 BRA `(.L_x_107) ;  /* 0x0000001400c08947 */ /* 0x002ff20003800000 */
.L_x_152:
[----:B------:R-:W-:Y:S05]  /*c760*/  BSYNC B1 ;  /* 0x0000000000017941 */ /* 0x000fea0003800000 */
.L_x_106:
[----:B------:R-:W-:Y:S04]  /*c770*/  BSSY B1, `(.L_x_108) ;  /* 0x0000008000017945 */ /* 0x000fe80003800000 */
[----:B------:R-:W-:Y:S05]  /*c780*/  @P1 BRA `(.L_x_109) ;  /* 0x0000000000181947 */ /* 0x000fea0003800000 */
[----:B------:R-:W2:Y:S01]  /*c790*/  S2R R2, SR_TID.X ;  /* 0x0000000000027919 */ /* 0x000ea20000002100 */
[----:B-1----:R-:W-:-:S04]  /*c7a0*/  IMAD.MOV.U32 R0, RZ, RZ, 0x8000 ;  /* 0x00008000ff007424 */ /* 0x002fc800078e00ff */
[----:B------:R3:W-:Y:S01]  /*c7b0*/  SYNCS.ARRIVE.TRANS64 RZ, [R3+URZ+0x34850], R0 ;  /* 0x0348500003ff79a7 */ /* 0x0007e2000800003f */
[----:B--2---:R-:W-:-:S13]  /*c7c0*/  LOP3.LUT P0, RZ, R2, 0x1f, RZ, 0xc0, !PT ;  /* 0x0000001f02ff7812 */ /* 0x004fda000780c0ff */
[----:B---3--:R-:W-:Y:S05]  /*c7d0*/  @!P0 BRA `(.L_x_109) ;  /* 0x0000000000048947 */ /* 0x008fea0003800000 */
[----:B------:R-:W-:Y:S01]  /*c7e0*/  BPT.TRAP 0x1 ;  /* 0x000000040000795c */ /* 0x000fe20000300000 */
.L_x_109:
[----:B------:R-:W-:Y:S05]  /*c7f0*/  BSYNC B1 ;  /* 0x0000000000017941 */ /* 0x000fea0003800000 */
.L_x_108:
[----:B------:R-:W-:Y:S01]  /*c800*/  R2UR UR4, R8 ;  /* 0x00000000080472ca */ /* 0x000fe200000e0000 */
[----:B------:R-:W-:Y:S01]  /*c810*/  ULDC.64 UR6, c[0x0][0x198] ;  /* 0x0000660000067ab9 */ /* 0x000fe20000000a00 */
[----:B------:R-:W-:Y:S01]  /*c820*/  R2UR UR9, R3 ;  /* 0x00000000030972ca */ /* 0x000fe200000e0000 */
[----:B------:R-:W-:Y:S01]  /*c830*/  UIADD3 UR6, UP0, UR6, 0x470, URZ ;  /* 0x0000047006067890 */ /* 0x000fe2000ff1e03f */
[----:B------:R-:W-:Y:S01]  /*c840*/  PLOP3.LUT P0, PT, PT, PT, PT, 0x80, 0x0 ;  /* 0x000000000000781c */ /* 0x000fe20003f0f070 */
[----:B------:R-:W-:Y:S01]  /*c850*/  UMOV UR14, 0x0 ;  /* 0x00000000000e7882 */ /* 0x000fe20000000000 */
[----:B------:R-:W-:Y:S01]  /*c860*/  SHF.L.U32 R17, R17, 0x7, RZ ;  /* 0x0000000711117819 */ /* 0x000fe200000006ff */
[----:B------:R-:W-:Y:S01]  /*c870*/  UIADD3.X UR7, URZ, UR7, URZ, UP0, !UPT ;  /* 0x000000073f077290 */ /* 0x000fe200087fe43f */
[----:B------:R-:W-:Y:S01]  /*c880*/  UMOV UR15, 0x14f00000 ;  /* 0x14f00000000f7882 */ /* 0x000fe20000000000 */
[----:B------:R-:W-:-:S04]  /*c890*/  UMOV UR10, URZ ;  /* 0x0000003f000a7c82 */ /* 0x000fc80008000000 */
[----:B------:R-:W-:Y:S02]  /*c8a0*/  ULEA UR4, UR4, UR38, 0xf ;  /* 0x0000002604047291 */ /* 0x000fe4000f8e783f */
[----:B------:R-:W-:Y:S02]  /*c8b0*/  UIADD3 UR9, UR9, 0x34850, URZ ;  /* 0x0003485009097890 */ /* 0x000fe4000fffe03f */
[----:B------:R-:W-:-:S12]  /*c8c0*/  UIADD3 UR8, UR4, 0x400, URZ ;  /* 0x0000040004087890 */ /* 0x000fd8000fffe03f */
.L_x_110:
[----:B------:R-:W-:-:S13]  /*c8d0*/  @P0 ELECT P1, URZ, PT ;  /* 0x00000000003f082f */ /* 0x000fda0003820000 */
[----:B------:R-:W-:Y:S01]  /*c8e0*/  @P1 R2UR UR13, R16 ;  /* 0x00000000100d12ca */ /* 0x000fe200000e0000 */
[----:B------:R-:W-:Y:S01]  /*c8f0*/  UMOV UR12, UR36 ;  /* 0x00000024000c7c82 */ /* 0x000fe20008000000 */
[----:B------:R-:W-:Y:S02]  /*c900*/  @P1 R2UR UR11, R17 ;  /* 0x00000000110b12ca */ /* 0x000fe400000e0000 */
[----:B------:R-:W-:Y:S02]  /*c910*/  @P1 PLOP3.LUT P0, PT, P1, PT, PT, 0x8, 0x0 ;  /* 0x000000000000181c */ /* 0x000fe40000f0e170 */
[----:B------:R-:W-:-:S09]  /*c920*/  PLOP3.LUT P1, PT, PT, PT, PT, 0x8, 0x0 ;  /* 0x000000000000781c */ /* 0x000fd20003f2e170 */
[----:B------:R2:W-:Y:S02]  /*c930*/  UTMALDG.4D [UR8], [UR6], desc[UR14] ;  /* 0x00000e08060075b4 */ /* 0x0005e40008019000 */
[----:B--2---:R-:W-:Y:S05]  /*c940*/  @P0 BRA.U.ANY `(.L_x_110) ;  /* 0xfffffffd00e00947 */ /* 0x004fea000393ffff */
[----:B------:R-:W-:Y:S01]  /*c950*/  PLOP3.LUT P0, PT, PT, PT, PT, 0x80, 0x0 ;  /* 0x000000000000781c */ /* 0x000fe20003f0f070 */
[----:B------:R-:W-:Y:S01]  /*c960*/  UIADD3 UR8, UR4, 0x4400, URZ ;  /* 0x0000440004087890 */ /* 0x000fe2000fffe03f */
[----:B------:R-:W-:Y:S02]  /*c970*/  UMOV UR5, 0x14f00000 ;  /* 0x14f0000000057882 */ /* 0x000fe40000000000 */
[----:B------:R-:W-:Y:S01]  /*c980*/  UMOV UR4, 0x0 ;  /* 0x0000000000047882 */ /* 0x000fe20000000000 */
[----:B------:R-:W-:-:S08]  /*c990*/  UMOV UR10, 0x40 ;  /* 0x00000040000a7882 */ /* 0x000fd00000000000 */
.L_x_111:
        /* <DEDUP_REMOVED lines=8> */
.L_x_105:
[----:B------:R-:W-:Y:S05]  /*ca20*/  BSYNC B0 ;  /* 0x0000000000007941 */ /* 0x000fea0003800000 */
.L_x_104:
[----:B-1----:R-:W-:Y:S02]  /*ca30*/  VIADD R0, R8, 0x1 ;  /* 0x0000000108007836 */ /* 0x002fe40000000000 */
[----:B------:R-:W-:-:S03]  /*ca40*/  IMAD.MOV.U32 R3, RZ, RZ, RZ ;  /* 0x000000ffff037224 */ /* 0x000fc600078e00ff */
[----:B------:R-:W-:-:S04]  /*ca50*/  ISETP.NE.AND P0, PT, R0, 0x2, PT ;  /* 0x000000020000780c */ /* 0x000fc80003f05270 */
[----:B------:R-:W-:Y:S02]  /*ca60*/  SEL R2, RZ, 0x1, P0 ;  /* 0x00000001ff027807 */ /* 0x000fe40000000000 */
[----:B------:R-:W-:Y:S02]  /*ca70*/  SEL R0, R0, RZ, P0 ;  /* 0x000000ff00007207 */ /* 0x000fe40000000000 */
[----:B------:R-:W-:-:S07]  /*ca80*/  LOP3.LUT R9, R9, R2, RZ, 0x3c, !PT ;  /* 0x0000000209097212 */ /* 0x000fce00078e3cff */
.L_x_38:
[----:B------:R-:W1:Y:S01]  /*ca90*/  S2R R5, SR_CgaCtaId ;  /* 0x0000000000057919 */ /* 0x000e620000008800 */
[----:B------:R-:W-:Y:S02]  /*caa0*/  MOV R2, 0x400 ;  /* 0x0000040000027802 */ /* 0x000fe40000000f00 */
[----:B------:R-:W-:Y:S02]  /*cab0*/  SHF.L.U32 R3, R3, 0x1f, RZ ;  /* 0x0000001f03037819 */ /* 0x000fe400000006ff */
[----:B-1----:R-:W-:-:S04]  /*cac0*/  LEA R2, R5, R2, 0x18 ;  /* 0x0000000205027211 */ /* 0x002fc800078ec0ff */
[----:B------:R-:W1:Y:S02]  /*cad0*/  SYNCS.PHASECHK.TRANS64.TRYWAIT P0, [R2+URZ+0x34820], R3 ;  /* 0x03482003020075a7 */ /* 0x000e64000800017f */
[----:B-1----:R-:W-:Y:S05]  /*cae0*/  @!P0 BRA `(.L_x_112) ;  /* 0x0000001000f08947 */ /* 0x002fea0003800000 */
.L_x_153:
[----:B------:R-:W-:-:S03]  /*caf0*/  UMOV UR4, 0xffffffff ;  /* 0xffffffff00047882 */ /* 0x000fc60000000000 */
[----:B------:R-:W-:Y:S05]  /*cb00*/  BRA.DIV UR4, `(.L_x_113) ;  /* 0x0000001204fc7947 */ /* 0x000fea000b800000 */
[----:B-1----:R-:W1:Y:S02]  /*cb10*/  S2R R3, SR_TID.X ;  /* 0x0000000000037919 */ /* 0x002e640000002100 */
[----:B-1----:R-:W-:-:S04]  /*cb20*/  SHF.R.U32.HI R3, RZ, 0x5, R3 ;  /* 0x00000005ff037819 */ /* 0x002fc80000011603 */
[----:B------:R-:W-:-:S05]  /*cb30*/  LOP3.LUT R3, R3, 0x3, RZ, 0xc0, !PT ;  /* 0x0000000303037812 */ /* 0x000fca00078ec0ff */
[----:B------:R1:W2:Y:S02]  /*cb40*/  SHFL.IDX PT, R14, R3, RZ, 0x1f ;  /* 0x00001fff030e7589 */ /* 0x0002a400000e0000 */
.L_x_156:
[----:B--2---:R-:W-:-:S13]  /*cb50*/  ISETP.NE.AND P0, PT, R14, RZ, PT ;  /* 0x000000ff0e00720c */ /* 0x004fda0003f05270 */
[----:B------:R-:W-:Y:S05]  /*cb60*/  @P0 BRA `(.L_x_10) ;  /* 0x0000000000880947 */ /* 0x000fea0003800000 */
[----:B------:R-:W-:-:S03]  /*cb70*/  UMOV UR4, 0xffffffff ;  /* 0xffffffff00047882 */ /* 0x000fc60000000000 */
[----:B------:R-:W-:Y:S05]  /*cb80*/  BRA.DIV UR4, `(.L_x_114) ;  /* 0x0000001604107947 */ /* 0x000fea000b800000 */
[----:B------:R-:W-:-:S13]  /*cb90*/  ELECT P6, URZ, PT ;  /* 0x00000000003f782f */ /* 0x000fda00038c0000 */
.L_x_159:
[----:B------:R-:W-:Y:S05]  /*cba0*/  @!P6 BRA `(.L_x_10) ;  /* 0x000000000078e947 */ /* 0x000fea0003800000 */
[----:B-1----:R-:W2:Y:S02]  /*cbb0*/  LDL.LU R3, [R1+0x14] ;  /* 0x0000140001037983 */ /* 0x002ea40000300800 */
[----:B--2---:R-:W-:-:S04]  /*cbc0*/  LOP3.LUT R3, R3, 0x2, RZ, 0xfc, !PT ;  /* 0x0000000203037812 */ /* 0x004fc800078efcff */
[----:B------:R-:W-:-:S13]  /*cbd0*/  ISETP.NE.AND P2, PT, R3, 0x3, PT ;  /* 0x000000030300780c */ /* 0x000fda0003f45270 */
[----:B------:R-:W-:Y:S05]  /*cbe0*/  @!P2 BRA `(.L_x_115) ;  /* 0x000000000004a947 */ /* 0x000fea0003800000 */
[----:B------:R-:W-:Y:S01]  /*cbf0*/  BPT.TRAP 0x1 ;  /* 0x000000040000795c */ /* 0x000fe20000300000 */
.L_x_115:
[----:B0-----:R-:W-:Y:S01]  /*cc00*/  IADD3 R7, R2, 0x34840, RZ ;  /* 0x0003484002077810 */ /* 0x001fe20007ffe0ff */
[----:B------:R-:W-:Y:S01]  /*cc10*/  VIADD R3, R0, 0x1 ;  /* 0x0000000100037836 */ /* 0x000fe20000000000 */
[----:B------:R-:W-:-:S03]  /*cc20*/  SHF.L.U32 R5, R9, 0x1f, RZ ;  /* 0x0000001f09057819 */ /* 0x000fc600000006ff */
[----:B------:R-:W-:Y:S01]  /*cc30*/  IMAD R6, R0, 0x8, R7 ;  /* 0x0000000800067824 */ /* 0x000fe200078e0207 */
[----:B------:R-:W-:-:S03]  /*cc40*/  ISETP.NE.AND P1, PT, R3, 0x2, PT ;  /* 0x000000020300780c */ /* 0x000fc60003f25270 */
[----:B------:R-:W0:Y:S01]  /*cc50*/  SYNCS.PHASECHK.TRANS64.TRYWAIT P0, [R6+URZ], R5 ;  /* 0x00000005060075a7 */ /* 0x000e22000800017f */
[----:B------:R-:W-:Y:S02]  /*cc60*/  SEL R4, RZ, 0x1, P1 ;  /* 0x00000001ff047807 */ /* 0x000fe40000800000 */
[----:B------:R-:W-:Y:S02]  /*cc70*/  SEL R8, R3, RZ, P1 ;  /* 0x000000ff03087207 */ /* 0x000fe40000800000 */
[----:B------:R-:W-:Y:S02]  /*cc80*/  LOP3.LUT R4, R9, R4, RZ, 0x3c, !PT ;  /* 0x0000000409047212 */ /* 0x000fe400078e3cff */
[----:B------:R-:W-:Y:S02]  /*cc90*/  LEA R3, R8, R7, 0x3 ;  /* 0x0000000708037211 */ /* 0x000fe400078e18ff */
[----:B------:R-:W-:Y:S01]  /*cca0*/  SHF.L.U32 R4, R4, 0x1f, RZ ;  /* 0x0000001f04047819 */ /* 0x000fe200000006ff */
[----:B0-----:R-:W-:Y:S06]  /*ccb0*/  @!P0 BRA `(.L_x_116) ;  /* 0x0000001000e48947 */ /* 0x001fec0003800000 */
.L_x_160:
[----:B------:R-:W1:Y:S02]  /*ccc0*/  SYNCS.PHASECHK.TRANS64.TRYWAIT P0, [R3+URZ], R4 ;  /* 0x00000004030075a7 */ /* 0x000e64000800017f */
[----:B-1----:R-:W-:Y:S05]  /*ccd0*/  @!P0 BRA `(.L_x_117) ;  /* 0x0000001000f08947 */ /* 0x002fea0003800000 */
.L_x_161:
[----:B------:R-:W-:Y:S05]  /*cce0*/  @!P2 BRA `(.L_x_118) ;  /* 0x000000000004a947 */ /* 0x000fea0003800000 */
[----:B------:R-:W-:Y:S01]  /*ccf0*/  BPT.TRAP 0x1 ;  /* 0x000000040000795c */ /* 0x000fe20000300000 */
.L_x_118:
[----:B-1----:R-:W-:-:S04]  /*cd00*/  VIADD R3, R2, 0x34860 ;  /* 0x0003486002037836 */ /* 0x002fc80000000000 */
[----:B------:R-:W-:-:S04]  /*cd10*/  IMAD R0, R0, 0x8, R3 ;  /* 0x0000000800007824 */ /* 0x000fc800078e0203 */
[----:B------:R-:W1:Y:S02]  /*cd20*/  SYNCS.PHASECHK.TRANS64.TRYWAIT P0, [R0+URZ], R5 ;  /* 0x00000005000075a7 */ /* 0x000e64000800017f */
[----:B-1----:R-:W-:Y:S05]  /*cd30*/  @!P0 BRA `(.L_x_119) ;  /* 0x0000001000ec8947 */ /* 0x002fea0003800000 */
.L_x_162:
[----:B------:R-:W-:-:S07]  /*cd40*/  LEA R3, R8, R3, 0x3 ;  /* 0x0000000308037211 */ /* 0x000fce00078e18ff */
.L_x_120:
[----:B--2---:R2:W3:Y:S02]  /*cd50*/  SYNCS.PHASECHK.TRANS64.TRYWAIT P0, [R3+URZ], R4 ;  /* 0x00000004030075a7 */ /* 0x0044e4000800017f */
[----:B---3--:R-:W-:Y:S05]  /*cd60*/  @!P0 NANOSLEEP.SYNCS 0x989680 ;  /* 0x009896800000895d */ /* 0x008fea0003900000 */
[----:B------:R-:W3:Y:S02]  /*cd70*/  @!P0 SYNCS.PHASECHK.TRANS64 P0, [R3+URZ], R4 ;  /* 0x00000004030085a7 */ /* 0x000ee4000800007f */
[----:B---3--:R-:W-:Y:S05]  /*cd80*/  @!P0 BRA `(.L_x_120) ;  /* 0xfffffffc00f08947 */ /* 0x008fea000383ffff */
.L_x_10:
[----:B------:R-:W-:Y:S05]  /*cd90*/  BSYNC B6 ;  /* 0x0000000000067941 */ /* 0x000fea0003800000 */
.L_x_7:
[----:B------:R-:W-:Y:S05]  /*cda0*/  EXIT ;  /* 0x000000000000794d */ /* 0x000fea0003800000 */
.L_x_14:
[----:B0-----:R-:W-:-:S04]  /*cdb0*/  IMAD.U32 R0, RZ, RZ, UR36 ;  /* 0x00000024ff007e24 */ /* 0x001fc8000f8e00ff */
[----:B------:R0:W1:Y:S03]  /*cdc0*/  SYNCS.PHASECHK.TRANS64.TRYWAIT P1, [R0+URZ+0x34800], R3 ;  /* 0x03480003000075a7 */ /* 0x000066000802017f */
[----:B-1----:R-:W-:Y:S05]  /*cdd0*/  @!P1 NANOSLEEP.SYNCS 0x989680 ;  /* 0x009896800000995d */ /* 0x002fea0003900000 */
[----:B------:R-:W1:Y:S02]  /*cde0*/  @!P1 SYNCS.PHASECHK.TRANS64 P1, [R0+URZ+0x34800], R3 ;  /* 0x03480003000095a7 */ /* 0x000e64000802007f */
[----:B-1----:R-:W-:Y:S05]  /*cdf0*/  @!P1 BRA `(.L_x_14) ;  /* 0xfffffffc00ec9947 */ /* 0x002fea000383ffff */
[----:B------:R-:W-:Y:S05]  /*ce00*/  BRA `(.L_x_121) ;  /* 0xffffff4400187947 */ /* 0x000fea000383ffff */
.L_x_18:
[----:B0-----:R-:W-:-:S04]  /*ce10*/  IMAD.U32 R0, RZ, RZ, UR36 ;  /* 0x00000024ff007e24 */ /* 0x001fc8000f8e00ff */
[----:B------:R0:W2:Y:S03]  /*ce20*/  SYNCS.PHASECHK.TRANS64.TRYWAIT P2, [R0+URZ+0x34830], R3 ;  /* 0x03483003000075a7 */ /* 0x0000a6000804017f */
[----:B--2---:R-:W-:Y:S05]  /*ce30*/  @!P2 NANOSLEEP.SYNCS 0x989680 ;  /* 0x009896800000a95d */ /* 0x004fea0003900000 */
[----:B------:R-:W2:Y:S02]  /*ce40*/  @!P2 SYNCS.PHASECHK.TRANS64 P2, [R0+URZ+0x34830], R3 ;  /* 0x034830030000a5a7 */ /* 0x000ea4000804007f */
[----:B--2---:R-:W-:Y:S05]  /*ce50*/  @!P2 BRA `(.L_x_18) ;  /* 0xfffffffc00eca947 */ /* 0x004fea000383ffff */
[----:B------:R-:W-:Y:S05]  /*ce60*/  BRA `(.L_x_17) ;  /* 0xffffff4400307947 */ /* 0x000fea000383ffff */
.L_x_23:
[----:B-1----:R-:W-:-:S04]  /*ce70*/  MOV R10, UR39 ;  /* 0x00000027000a7c02 */ /* 0x002fc80008000f00 */
[----:B------:R1:W2:Y:S03]  /*ce80*/  SYNCS.PHASECHK.TRANS64.TRYWAIT P2, [R10+URZ+0x34830], R9 ;  /* 0x034830090a0075a7 */ /* 0x0002a6000804017f */
[----:B--2---:R-:W-:Y:S05]  /*ce90*/  @!P2 NANOSLEEP.SYNCS 0x989680 ;  /* 0x009896800000a95d */ /* 0x004fea0003900000 */
[----:B------:R-:W2:Y:S02]  /*cea0*/  @!P2 SYNCS.PHASECHK.TRANS64 P2, [R10+URZ+0x34830], R9 ;  /* 0x034830090a00a5a7 */ /* 0x000ea4000804007f */
[----:B--2---:R-:W-:Y:S05]  /*ceb0*/  @!P2 BRA `(.L_x_23) ;  /* 0xfffffffc00eca947 */ /* 0x004fea000383ffff */
[----:B------:R-:W-:Y:S05]  /*cec0*/  BRA `(.L_x_22) ;  /* 0xffffff7000f87947 */ /* 0x000fea000383ffff */
.L_x_27:
[----:B01----:R-:W-:-:S04]  /*ced0*/  IMAD.U32 R9, RZ, RZ, UR7 ;  /* 0x00000007ff097e24 */ /* 0x003fc8000f8e00ff */
[----:B------:R0:W1:Y:S03]  /*cee0*/  SYNCS.PHASECHK.TRANS64.TRYWAIT P2, [R9+URZ+0x34850], R8 ;  /* 0x03485008090075a7 */ /* 0x000066000804017f */
[----:B-1----:R-:W-:Y:S05]  /*cef0*/  @!P2 NANOSLEEP.SYNCS 0x989680 ;  /* 0x009896800000a95d */ /* 0x002fea0003900000 */
[----:B------:R-:W1:Y:S02]  /*cf00*/  @!P2 SYNCS.PHASECHK.TRANS64 P2, [R9+URZ+0x34850], R8 ;  /* 0x034850080900a5a7 */ /* 0x000e64000804007f */
[----:B-1----:R-:W-:Y:S05]  /*cf10*/  @!P2 BRA `(.L_x_27) ;  /* 0xfffffffc00eca947 */ /* 0x002fea000383ffff */
[----:B------:R-:W-:Y:S05]  /*cf20*/  BRA `(.L_x_26) ;  /* 0xffffff7c00047947 */ /* 0x000fea000383ffff */
.L_x_32:
[----:B-1----:R1:W2:Y:S02]  /*cf30*/  SYNCS.PHASECHK.TRANS64.TRYWAIT P0, [R14+URZ+0x34850], R3 ;  /* 0x034850030e0075a7 */ /* 0x0022a4000800017f */
[----:B--2---:R-:W-:Y:S05]  /*cf40*/  @!P0 NANOSLEEP.SYNCS 0x989680 ;  /* 0x009896800000895d */ /* 0x004fea0003900000 */
[----:B------:R-:W2:Y:S02]  /*cf50*/  @!P0 SYNCS.PHASECHK.TRANS64 P0, [R14+URZ+0x34850], R3 ;  /* 0x034850030e0085a7 */ /* 0x000ea4000800007f */
[----:B--2---:R-:W-:Y:S05]  /*cf60*/  @!P0 BRA `(.L_x_32) ;  /* 0xfffffffc00f08947 */ /* 0x004fea000383ffff */
[----:B------:R-:W-:Y:S05]  /*cf70*/  BRA `(.L_x_31) ;  /* 0xffffff9c00d47947 */ /* 0x000fea000383ffff */
.L_x_43:
[----:B------:R-:W-:Y:S01]  /*cf80*/  IMAD.MOV.U32 R13, RZ, RZ, R0 ;  /* 0x000000ffff0d7224 */ /* 0x000fe200078e0000 */
[----:B------:R-:W-:Y:S01]  /*cf90*/  MOV R12, RZ ;  /* 0x000000ff000c7202 */ /* 0x000fe20000000f00 */
[----:B------:R-:W-:Y:S02]  /*cfa0*/  IMAD.MOV.U32 R11, RZ, RZ, 0x1f ;  /* 0x0000001fff0b7424 */ /* 0x000fe400078e00ff */
[----:B------:R-:W-:-:S07]  /*cfb0*/  IMAD.MOV.U32 R15, RZ, RZ, -0x1 ;  /* 0xffffffffff0f7424 */ /* 0x000fce00078e00ff */
[----:B------:R-:W-:Y:S05]  /*cfc0*/  WARPSYNC.COLLECTIVE R15, `(.L_x_122) ;  /* 0x000000000f087348 */ /* 0x000fea0003c00000 */
[----:B------:R0:W1:Y:S02]  /*cfd0*/  SHFL.IDX P6, R14, R13, R12, R11 ;  /* 0x0000000c0d0e7389 */ /* 0x00006400000c000b */
[----:B01----:R-:W-:Y:S01]  /*cfe0*/  ENDCOLLECTIVE ;  /* 0x000000000000791b */ /* 0x003fe20003800000 */
.L_x_122:
[----:B------:R-:W-:Y:S05]  /*cff0*/  BRA `(.L_x_123) ;  /* 0xffffffc800947947 */ /* 0x000fea000383ffff */
.L_x_45:
[----:B------:R-:W-:Y:S01]  /*d000*/  BSSY B0, `(.L_x_124) ;  /* 0x0000006000007945 */ /* 0x000fe20003800000 */
[----:B------:R-:W-:-:S07]  /*d010*/  MOV R15, 0xffffffff ;  /* 0xffffffff000f7802 */ /* 0x000fce0000000f00 */
[----:B0-----:R-:W-:Y:S05]  /*d020*/  WARPSYNC.COLLECTIVE R15, `(.L_x_125) ;  /* 0x000000000f0c7348 */ /* 0x001fea0003c00000 */
[----:B------:R-:W-:Y:S02]  /*d030*/  ELECT P6, UR62, PT ;  /* 0x00000000003e782f */ /* 0x000fe400038c0000 */
[----:B------:R-:W-:Y:S01]  /*d040*/  MOV R14, UR62 ;  /* 0x0000003e000e7c02 */ /* 0x000fe20008000f00 */
[----:B0-----:R-:W-:Y:S10]  /*d050*/  ENDCOLLECTIVE ;  /* 0x000000000000791b */ /* 0x001ff40003800000 */
.L_x_125:
[----:B------:R-:W-:Y:S05]  /*d060*/  BSYNC B0 ;  /* 0x0000000000007941 */ /* 0x000fea0003800000 */
.L_x_124:
[----:B------:R-:W-:Y:S05]  /*d070*/  BRA `(.L_x_126) ;  /* 0xffffffc800947947 */ /* 0x000fea000383ffff */
.L_x_47:
[----:B0-----:R-:W-:-:S04]  /*d080*/  IMAD.U32 R3, RZ, RZ, UR38 ;  /* 0x00000026ff037e24 */ /* 0x001fc8000f8e00ff */
[----:B------:R0:W1:Y:S03]  /*d090*/  SYNCS.PHASECHK.TRANS64.TRYWAIT P0, [R3+URZ+0x34840], R0 ;  /* 0x03484000030075a7 */ /* 0x000066000800017f */
[----:B-1----:R-:W-:Y:S05]  /*d0a0*/  @!P0 NANOSLEEP.SYNCS 0x989680 ;  /* 0x009896800000895d */ /* 0x002fea0003900000 */
[----:B------:R-:W1:Y:S02]  /*d0b0*/  @!P0 SYNCS.PHASECHK.TRANS64 P0, [R3+URZ+0x34840], R0 ;  /* 0x03484000030085a7 */ /* 0x000e64000800007f */
[----:B-1----:R-:W-:Y:S05]  /*d0c0*/  @!P0 BRA `(.L_x_47) ;  /* 0xfffffffc00ec8947 */ /* 0x002fea000383ffff */
[----:B------:R-:W-:Y:S05]  /*d0d0*/  BRA `(.L_x_127) ;  /* 0xffffffc800e87947 */ /* 0x000fea000383ffff */
.L_x_50:
[----:B------:R-:W-:Y:S01]  /*d0e0*/  MOV R13, R5 ;  /* 0x00000005000d7202 */ /* 0x000fe20000000f00 */
[----:B------:R-:W-:Y:S01]  /*d0f0*/  IMAD.MOV.U32 R12, RZ, RZ, RZ ;  /* 0x000000ffff0c7224 */ /* 0x000fe200078e00ff */
[----:B------:R-:W-:Y:S01]  /*d100*/  MOV R15, 0xffffffff ;  /* 0xffffffff000f7802 */ /* 0x000fe20000000f00 */
[----:B------:R-:W-:Y:S02]  /*d110*/  IMAD.MOV.U32 R11, RZ, RZ, 0x181f ;  /* 0x0000181fff0b7424 */ /* 0x000fe400078e00ff */
[----:B------:R-:W-:-:S07]  /*d120*/  IMAD R6, R9, 0x80, R6 ;  /* 0x0000008009067824 */ /* 0x000fce00078e0206 */
[----:B------:R-:W-:Y:S05]  /*d130*/  WARPSYNC.COLLECTIVE R15, `(.L_x_128) ;  /* 0x000000000f087348 */ /* 0x000fea0003c00000 */
[----:B------:R0:W1:Y:S02]  /*d140*/  SHFL.IDX P6, R14, R13, R12, R11 ;  /* 0x0000000c0d0e7389 */ /* 0x00006400000c000b */
[----:B01----:R-:W-:Y:S01]  /*d150*/  ENDCOLLECTIVE ;  /* 0x000000000000791b */ /* 0x003fe20003800000 */
.L_x_128:
[----:B------:R-:W-:Y:S02]  /*d160*/  VIADD R9, R6, 0x10 ;  /* 0x0000001006097836 */ /* 0x000fe40000000000 */
[----:B------:R-:W-:Y:S02]  /*d170*/  IMAD.MOV.U32 R13, RZ, RZ, R0 ;  /* 0x000000ffff0d7224 */ /* 0x000fe400078e0000 */
[----:B------:R-:W-:-:S07]  /*d180*/  IMAD.MOV.U32 R2, RZ, RZ, R14 ;  /* 0x000000ffff027224 */ /* 0x000fce00078e000e */
[----:B------:R-:W-:Y:S05]  /*d190*/  WARPSYNC.COLLECTIVE R15, `(.L_x_129) ;  /* 0x000000000f087348 */ /* 0x000fea0003c00000 */
[----:B------:R0:W1:Y:S02]  /*d1a0*/  SHFL.IDX P6, R14, R13, R12, R11 ;  /* 0x0000000c0d0e7389 */ /* 0x00006400000c000b */
[----:B01----:R-:W-:Y:S01]  /*d1b0*/  ENDCOLLECTIVE ;  /* 0x000000000000791b */ /* 0x003fe20003800000 */
.L_x_129:
[----:B------:R-:W-:Y:S02]  /*d1c0*/  ULDC UR4, c[0x0][0x288] ;  /* 0x0000a20000047ab9 */ /* 0x000fe40000000800 */
[----:B------:R-:W-:-:S05]  /*d1d0*/  IMAD R4, R8, UR4, RZ ;  /* 0x0000000408047c24 */ /* 0x000fca000f8e02ff */
[----:B------:R-:W-:Y:S01]  /*d1e0*/  ISETP.GE.AND P3, PT, R6, R4, PT ;  /* 0x000000040600720c */ /* 0x000fe20003f66270 */
[----:B------:R-:W-:Y:S01]  /*d1f0*/  IMAD.MOV.U32 R13, RZ, RZ, R5 ;  /* 0x000000ffff0d7224 */ /* 0x000fe200078e0005 */
[----:B------:R-:W-:-:S11]  /*d200*/  MOV R12, 0x1 ;  /* 0x00000001000c7802 */ /* 0x000fd60000000f00 */
[----:B------:R-:W-:Y:S02]  /*d210*/  @!P3 LEA R21, R7, UR38, 0x1 ;  /* 0x000000260715bc11 */ /* 0x000fe4000f8e08ff */
[----:B------:R-:W-:-:S07]  /*d220*/  MOV R3, R14 ;  /* 0x0000000e00037202 */ /* 0x000fce0000000f00 */
[----:B------:R-:W-:Y:S05]  /*d230*/  WARPSYNC.COLLECTIVE R15, `(.L_x_130) ;  /* 0x000000000f087348 */ /* 0x000fea0003c00000 */
[----:B------:R0:W1:Y:S02]  /*d240*/  SHFL.IDX P6, R14, R13, R12, R11 ;  /* 0x0000000c0d0e7389 */ /* 0x00006400000c000b */
[----:B01----:R-:W-:Y:S01]  /*d250*/  ENDCOLLECTIVE ;  /* 0x000000000000791b */ /* 0x003fe20003800000 */
.L_x_130:
[----:B------:R-:W-:-:S04]  /*d260*/  LOP3.LUT R3, R3, R2, RZ, 0x3c, !PT ;  /* 0x0000000203037212 */ /* 0x000fc800078e3cff */
[----:B------:R-:W-:-:S04]  /*d270*/  LOP3.LUT R2, R3, R2, RZ, 0x3c, !PT ;  /* 0x0000000203027212 */ /* 0x000fc800078e3cff */
[----:B------:R-:W-:Y:S01]  /*d280*/  LOP3.LUT R3, R3, R2, RZ, 0x3c, !PT ;  /* 0x0000000203037212 */ /* 0x000fe200078e3cff */
[----:B------:R-:W-:Y:S02]  /*d290*/  IMAD.MOV.U32 R13, RZ, RZ, R0 ;  /* 0x000000ffff0d7224 */ /* 0x000fe400078e0000 */
[----:B------:R-:W-:-:S05]  /*d2a0*/  @!P3 IMAD.WIDE.U32 R2, R10, 0x2, R2 ;  /* 0x000000020a02b825 */ /* 0x000fca00078e0002 */
[----:B------:R-:W-:Y:S01]  /*d2b0*/  @!PT LDS RZ, [RZ] ;  /* 0x00000000fffff984 */ /* 0x000fe20000000800 */
[----:B------:R-:W-:Y:S01]  /*d2c0*/  @!PT LDS RZ, [RZ] ;  /* 0x00000000fffff984 */ /* 0x000fe20000000800 */
[----:B------:R-:W-:Y:S01]  /*d2d0*/  @!PT LDS RZ, [RZ] ;  /* 0x00000000fffff984 */ /* 0x000fe20000000800 */
[----:B------:R0:W-:Y:S01]  /*d2e0*/  @!P3 LDGSTS.E.BYPASS.LTC128B.128 [R21+0x10400], desc[UR42][R2.64], !P2 ;  /* 0x104000000215bfae */ /* 0x0001e2000d101d6a */
[----:B------:R-:W-:-:S03]  /*d2f0*/  IMAD.MOV.U32 R8, RZ, RZ, R14 ;  /* 0x000000ffff087224 */ /* 0x000fc600078e000e */
[----:B------:R0:W-:Y:S04]  /*d300*/  @!P3 LDGSTS.E.BYPASS.LTC128B.128 [R21+0x14400], desc[UR42][R2.64+0x80], !P0 ;  /* 0x144000800215bfae */ /* 0x0001e8000c101d6a */
[----:B0-----:R-:W-:Y:S05]  /*d310*/  WARPSYNC.COLLECTIVE R15, `(.L_x_131) ;  /* 0x000000000f087348 */ /* 0x001fea0003c00000 */
[----:B------:R1:W2:Y:S02]  /*d320*/  SHFL.IDX P6, R14, R13, R12, R11 ;  /* 0x0000000c0d0e7389 */ /* 0x0002a400000c000b */
[----:B012---:R-:W-:Y:S01]  /*d330*/  ENDCOLLECTIVE ;  /* 0x000000000000791b */ /* 0x007fe20003800000 */
.L_x_131:
[----:B------:R-:W-:Y:S01]  /*d340*/  @!PT LDS RZ, [RZ] ;  /* 0x00000000fffff984 */ /* 0x000fe20000000800 */
[----:B------:R-:W-:Y:S01]  /*d350*/  @!PT LDS RZ, [RZ] ;  /* 0x00000000fffff984 */ /* 0x000fe20000000800 */
[----:B------:R-:W-:Y:S01]  /*d360*/  @!PT LDS RZ, [RZ] ;  /* 0x00000000fffff984 */ /* 0x000fe20000000800 */
[----:B------:R0:W-:Y:S01]  /*d370*/  @!P3 LDGSTS.E.BYPASS.LTC128B.128 [R21+0x18400], desc[UR42][R2.64+0x100], !P1 ;  /* 0x184001000215bfae */ /* 0x0001e2000c901d6a */
[----:B------:R-:W-:Y:S02]  /*d380*/  ISETP.GE.AND P3, PT, R9, R4, PT ;  /* 0x000000040900720c */ /* 0x000fe40003f66270 */
[----:B------:R-:W-:Y:S02]  /*d390*/  MOV R9, R8 ;  /* 0x0000000800097202 */ /* 0x000fe40000000f00 */
[----:B------:R-:W-:Y:S01]  /*d3a0*/  MOV R13, R5 ;  /* 0x00000005000d7202 */ /* 0x000fe20000000f00 */
[----:B------:R-:W-:Y:S02]  /*d3b0*/  IMAD.MOV.U32 R12, RZ, RZ, 0x2 ;  /* 0x00000002ff0c7424 */ /* 0x000fe400078e00ff */
[----:B0-----:R-:W-:-:S06]  /*d3c0*/  VIADD R3, R6, 0x20 ;  /* 0x0000002006037836 */ /* 0x001fcc0000000000 */
[----:B------:R-:W-:Y:S01]  /*d3d0*/  @!P3 LEA R20, R7, UR38, 0x1 ;  /* 0x000000260714bc11 */ /* 0x000fe2000f8e08ff */
[----:B------:R-:W-:-:S07]  /*d3e0*/  IMAD.MOV.U32 R8, RZ, RZ, R14 ;  /* 0x000000ffff087224 */ /* 0x000fce00078e000e */
[----:B------:R-:W-:Y:S05]  /*d3f0*/  WARPSYNC.COLLECTIVE R15, `(.L_x_132) ;  /* 0x000000000f087348 */ /* 0x000fea0003c00000 */
[----:B------:R0:W1:Y:S02]  /*d400*/  SHFL.IDX P6, R14, R13, R12, R11 ;  /* 0x0000000c0d0e7389 */ /* 0x00006400000c000b */
[----:B01----:R-:W-:Y:S01]  /*d410*/  ENDCOLLECTIVE ;  /* 0x000000000000791b */ /* 0x003fe20003800000 */
.L_x_132:
[----:B------:R-:W-:-:S05]  /*d420*/  @!P3 IMAD.WIDE.U32 R8, R10, 0x2, R8 ;  /* 0x000000020a08b825 */ /* 0x000fca00078e0008 */
[----:B------:R-:W-:Y:S01]  /*d430*/  @!PT LDS RZ, [RZ] ;  /* 0x00000000fffff984 */ /* 0x000fe20000000800 */
[----:B------:R-:W-:Y:S01]  /*d440*/  @!PT LDS RZ, [RZ] ;  /* 0x00000000fffff984 */ /* 0x000fe20000000800 */
[----:B------:R-:W-:Y:S01]  /*d450*/  @!PT LDS RZ, [RZ] ;  /* 0x00000000fffff984 */ /* 0x000fe20000000800 */
[----:B------:R0:W-:Y:S04]  /*d460*/  @!P3 LDGSTS.E.BYPASS.LTC128B.128 [R20+0x10c00], desc[UR42][R8.64], !P2 ;  /* 0x10c000000814bfae */ /* 0x0001e8000d101d6a */
[----:B------:R0:W-:Y:S01]  /*d470*/  @!P3 LDGSTS.E.BYPASS.LTC128B.128 [R20+0x14c00], desc[UR42][R8.64+0x80], !P0 ;  /* 0x14c000800814bfae */ /* 0x0001e2000c101d6a */
[----:B------:R-:W-:-:S03]  /*d480*/  MOV R13, R0 ;  /* 0x00000000000d7202 */ /* 0x000fc60000000f00 */
[----:B------:R0:W-:Y:S01]  /*d490*/  @!P3 LDGSTS.E.BYPASS.LTC128B.128 [R20+0x18c00], desc[UR42][R8.64+0x100], !P1 ;  /* 0x18c001000814bfae */ /* 0x0001e2000c901d6a */
[----:B------:R-:W-:Y:S01]  /*d4a0*/  ISETP.GE.AND P3, PT, R3, R4, PT ;  /* 0x000000040300720c */ /* 0x000fe20003f66270 */
[----:B------:R-:W-:-:S12]  /*d4b0*/  IMAD.MOV.U32 R2, RZ, RZ, R14 ;  /* 0x000000ffff027224 */ /* 0x000fd800078e000e */
[----:B0-----:R-:W-:Y:S05]  /*d4c0*/  WARPSYNC.COLLECTIVE R15, `(.L_x_133) ;  /* 0x000000000f087348 */ /* 0x001fea0003c00000 */
[----:B------:R1:W2:Y:S02]  /*d4d0*/  SHFL.IDX P6, R14, R13, R12, R11 ;  /* 0x0000000c0d0e7389 */ /* 0x0002a400000c000b */
[----:B012---:R-:W-:Y:S01]  /*d4e0*/  ENDCOLLECTIVE ;  /* 0x000000000000791b */ /* 0x007fe20003800000 */
.L_x_133:
[----:B------:R-:W-:Y:S01]  /*d4f0*/  IADD3 R9, R6, 0x30, RZ ;  /* 0x0000003006097810 */ /* 0x000fe20007ffe0ff */
[----:B------:R-:W-:Y:S01]  /*d500*/  IMAD.MOV.U32 R3, RZ, RZ, R2 ;  /* 0x000000ffff037224 */ /* 0x000fe200078e0002 */
[----:B------:R-:W-:Y:S01]  /*d510*/  @!P3 LEA R21, R7, UR38, 0x1 ;  /* 0x000000260715bc11 */ /* 0x000fe2000f8e08ff */
[----:B------:R-:W-:Y:S02]  /*d520*/  IMAD.MOV.U32 R13, RZ, RZ, R5 ;  /* 0x000000ffff0d7224 */ /* 0x000fe400078e0005 */
[----:B------:R-:W-:Y:S02]  /*d530*/  IMAD.MOV.U32 R12, RZ, RZ, 0x3 ;  /* 0x00000003ff0c7424 */ /* 0x000fe400078e00ff */
[----:B------:R-:W-:-:S07]  /*d540*/  IMAD.MOV.U32 R2, RZ, RZ, R14 ;  /* 0x000000ffff027224 */ /* 0x000fce00078e000e */
[----:B------:R-:W-:Y:S05]  /*d550*/  WARPSYNC.COLLECTIVE R15, `(.L_x_134) ;  /* 0x000000000f087348 */ /* 0x000fea0003c00000 */
[----:B------:R0:W1:Y:S02]  /*d560*/  SHFL.IDX P6, R14, R13, R12, R11 ;  /* 0x0000000c0d0e7389 */ /* 0x00006400000c000b */
[----:B01----:R-:W-:Y:S01]  /*d570*/  ENDCOLLECTIVE ;  /* 0x000000000000791b */ /* 0x003fe20003800000 */
.L_x_134:
[----:B------:R-:W-:-:S05]  /*d580*/  @!P3 IMAD.WIDE.U32 R2, R10, 0x2, R2 ;  /* 0x000000020a02b825 */ /* 0x000fca00078e0002 */
[----:B------:R-:W-:Y:S01]  /*d590*/  @!PT LDS RZ, [RZ] ;  /* 0x00000000fffff984 */ /* 0x000fe20000000800 */
[----:B------:R-:W-:Y:S01]  /*d5a0*/  @!PT LDS RZ, [RZ] ;  /* 0x00000000fffff984 */ /* 0x000fe20000000800 */
[----:B------:R-:W-:Y:S01]  /*d5b0*/  @!PT LDS RZ, [RZ] ;  /* 0x00000000fffff984 */ /* 0x000fe20000000800 */
[----:B------:R0:W-:Y:S04]  /*d5c0*/  @!P3 LDGSTS.E.BYPASS.LTC128B.128 [R21+0x11400], desc[UR42][R2.64], !P2 ;  /* 0x114000000215bfae */ /* 0x0001e8000d101d6a */
[----:B------:R0:W-:Y:S01]  /*d5d0*/  @!P3 LDGSTS.E.BYPASS.LTC128B.128 [R21+0x15400], desc[UR42][R2.64+0x80], !P0 ;  /* 0x154000800215bfae */ /* 0x0001e2000c101d6a */
[----:B------:R-:W-:-:S03]  /*d5e0*/  IMAD.MOV.U32 R13, RZ, RZ, R0 ;  /* 0x000000ffff0d7224 */ /* 0x000fc600078e0000 */
[----:B------:R0:W-:Y:S01]  /*d5f0*/  @!P3 LDGSTS.E.BYPASS.LTC128B.128 [R21+0x19400], desc[UR42][R2.64+0x100], !P1 ;  /* 0x194001000215bfae */ /* 0x0001e2000c901d6a */
[----:B------:R-:W-:Y:S02]  /*d600*/  ISETP.GE.AND P3, PT, R9, R4, PT ;  /* 0x000000040900720c */ /* 0x000fe40003f66270 */
[----:B------:R-:W-:-:S11]  /*d610*/  MOV R8, R14 ;  /* 0x0000000e00087202 */ /* 0x000fd60000000f00 */
[----:B0-----:R-:W-:Y:S05]  /*d620*/  WARPSYNC.COLLECTIVE R15, `(.L_x_135) ;  /* 0x000000000f087348 */ /* 0x001fea0003c00000 */
[----:B------:R1:W2:Y:S02]  /*d630*/  SHFL.IDX P6, R14, R13, R12, R11 ;  /* 0x0000000c0d0e7389 */ /* 0x0002a400000c000b */
[----:B012---:R-:W-:Y:S01]  /*d640*/  ENDCOLLECTIVE ;  /* 0x000000000000791b */ /* 0x007fe20003800000 */
.L_x_135:
[----:B------:R-:W-:Y:S02]  /*d650*/  VIADD R3, R6, 0x40 ;  /* 0x0000004006037836 */ /* 0x000fe40000000000 */
[----:B------:R-:W-:Y:S01]  /*d660*/  IMAD.MOV.U32 R9, RZ, RZ, R8 ;  /* 0x000000ffff097224 */ /* 0x000fe200078e0008 */
[----:B------:R-:W-:Y:S01]  /*d670*/  @!P3 LEA R20, R7, UR38, 0x1 ;  /* 0x000000260714bc11 */ /* 0x000fe2000f8e08ff */
[----:B------:R-:W-:Y:S01]  /*d680*/  IMAD.MOV.U32 R13, RZ, RZ, R5 ;  /* 0x000000ffff0d7224 */ /* 0x000fe200078e0005 */
[----:B------:R-:W-:Y:S02]  /*d690*/  MOV R12, 0x4 ;  /* 0x00000004000c7802 */ /* 0x000fe40000000f00 */
[----:B------:R-:W-:-:S07]  /*d6a0*/  MOV R8, R14 ;  /* 0x0000000e00087202 */ /* 0x000fce0000000f00 */
[----:B------:R-:W-:Y:S05]  /*d6b0*/  WARPSYNC.COLLECTIVE R15, `(.L_x_136) ;  /* 0x000000000f087348 */ /* 0x000fea0003c00000 */
[----:B------:R0:W1:Y:S02]  /*d6c0*/  SHFL.IDX P6, R14, R13, R12, R11 ;  /* 0x0000000c0d0e7389 */ /* 0x00006400000c000b */
[----:B01----:R-:W-:Y:S01]  /*d6d0*/  ENDCOLLECTIVE ;  /* 0x000000000000791b */ /* 0x003fe20003800000 */
.L_x_136:
        /* <DEDUP_REMOVED lines=8> */
[----:B------:R-:W-:Y:S01]  /*d760*/  ISETP.GE.AND P3, PT, R3, R4, PT ;  /* 0x000000040300720c */ /* 0x000fe20003f66270 */
[----:B------:R-:W-:-:S12]  /*d770*/  IMAD.MOV.U32 R2, RZ, RZ, R14 ;  /* 0x000000ffff027224 */ /* 0x000fd800078e000e */
[----:B0-----:R-:W-:Y:S05]  /*d780*/  WARPSYNC.COLLECTIVE R15, `(.L_x_137) ;  /* 0x000000000f087348 */ /* 0x001fea0003c00000 */
[----:B------:R1:W2:Y:S02]  /*d790*/  SHFL.IDX P6, R14, R13, R12, R11 ;  /* 0x0000000c0d0e7389 */ /* 0x0002a400000c000b */
[----:B012---:R-:W-:Y:S01]  /*d7a0*/  ENDCOLLECTIVE ;  /* 0x000000000000791b */ /* 0x007fe20003800000 */
.L_x_137:
[----:B------:R-:W-:Y:S01]  /*d7b0*/  VIADD R9, R6, 0x50 ;  /* 0x0000005006097836 */ /* 0x000fe20000000000 */
[----:B------:R-:W-:Y:S02]  /*d7c0*/  MOV R3, R2 ;  /* 0x0000000200037202 */ /* 0x000fe40000000f00 */
[----:B------:R-:W-:Y:S02]  /*d7d0*/  @!P3 LEA R21, R7, UR38, 0x1 ;  /* 0x000000260715bc11 */ /* 0x000fe4000f8e08ff */
[----:B------:R-:W-:Y:S01]  /*d7e0*/  MOV R13, R5 ;  /* 0x00000005000d7202 */ /* 0x000fe20000000f00 */
[----:B------:R-:W-:Y:S02]  /*d7f0*/  IMAD.MOV.U32 R12, RZ, RZ, 0x5 ;  /* 0x00000005ff0c7424 */ /* 0x000fe400078e00ff */
[----:B------:R-:W-:-:S07]  /*d800*/  IMAD.MOV.U32 R2, RZ, RZ, R14 ;  /* 0x000000ffff027224 */ /* 0x000fce00078e000e */
[----:B------:R-:W-:Y:S05]  /*d810*/  WARPSYNC.COLLECTIVE R15, `(.L_x_138) ;  /* 0x000000000f087348 */ /* 0x000fea0003c00000 */
[----:B------:R0:W1:Y:S02]  /*d820*/  SHFL.IDX P6, R14, R13, R12, R11 ;  /* 0x0000000c0d0e7389 */ /* 0x00006400000c000b */
[----:B01----:R-:W-:Y:S01]  /*d830*/  ENDCOLLECTIVE ;  /* 0x000000000000791b */ /* 0x003fe20003800000 */
.L_x_138:
        /* <DEDUP_REMOVED lines=13> */
.L_x_139:
        /* <DEDUP_REMOVED lines=9> */
.L_x_140:
        /* <DEDUP_REMOVED lines=13> */
.L_x_141:
[----:B------:R-:W-:Y:S01]  /*da70*/  IMAD.MOV.U32 R3, RZ, RZ, R2 ;  /* 0x000000ffff037224 */ /* 0x000fe200078e0002 */
[----:B------:R-:W-:Y:S01]  /*da80*/  @!P3 LEA R21, R7, UR38, 0x1 ;  /* 0x000000260715bc11 */ /* 0x000fe2000f8e08ff */
[----:B------:R-:W-:Y:S02]  /*da90*/  IMAD.MOV.U32 R13, RZ, RZ, R5 ;  /* 0x000000ffff0d7224 */ /* 0x000fe400078e0005 */
[----:B------:R-:W-:Y:S01]  /*daa0*/  IMAD.MOV.U32 R12, RZ, RZ, 0x7 ;  /* 0x00000007ff0c7424 */ /* 0x000fe200078e00ff */
[----:B------:R-:W-:-:S07]  /*dab0*/  MOV R2, R14 ;  /* 0x0000000e00027202 */ /* 0x000fce0000000f00 */
[----:B------:R-:W-:Y:S05]  /*dac0*/  WARPSYNC.COLLECTIVE R15, `(.L_x_142) ;  /* 0x000000000f087348 */ /* 0x000fea0003c00000 */
[----:B------:R0:W1:Y:S02]  /*dad0*/  SHFL.IDX P6, R14, R13, R12, R11 ;  /* 0x0000000c0d0e7389 */ /* 0x00006400000c000b */
[----:B01----:R-:W-:Y:S01]  /*dae0*/  ENDCOLLECTIVE ;  /* 0x000000000000791b */ /* 0x003fe20003800000 */
.L_x_142:
        /* <DEDUP_REMOVED lines=8> */
[----:B------:R-:W-:-:S07]  /*db70*/  MOV R8, R14 ;  /* 0x0000000e00087202 */ /* 0x000fce0000000f00 */
[----:B0-----:R-:W-:Y:S05]  /*db80*/  WARPSYNC.COLLECTIVE R15, `(.L_x_143) ;  /* 0x000000000f087348 */ /* 0x001fea0003c00000 */
[----:B------:R1:W2:Y:S02]  /*db90*/  SHFL.IDX P6, R14, R13, R12, R11 ;  /* 0x0000000c0d0e7389 */ /* 0x0002a400000c000b */
[----:B012---:R-:W-:Y:S01]  /*dba0*/  ENDCOLLECTIVE ;  /* 0x000000000000791b */ /* 0x007fe20003800000 */
.L_x_143:
[----:B------:R-:W-:Y:S05]  /*dbb0*/  BRA `(.L_x_144) ;  /* 0xffffffcc00547947 */ /* 0x000fea000383ffff */
.L_x_53:
[----:B-1----:R-:W-:-:S04]  /*dbc0*/  IMAD.U32 R3, RZ, RZ, UR38 ;  /* 0x00000026ff037e24 */ /* 0x002fc8000f8e00ff */
[----:B------:R1:W2:Y:S03]  /*dbd0*/  SYNCS.PHASECHK.TRANS64.TRYWAIT P0, [R3+URZ+0x34820], R2 ;  /* 0x03482002030075a7 */ /* 0x0002a6000800017f */
[----:B--2---:R-:W-:Y:S05]  /*dbe0*/  @!P0 NANOSLEEP.SYNCS 0x989680 ;  /* 0x009896800000895d */ /* 0x004fea0003900000 */
[----:B------:R-:W2:Y:S02]  /*dbf0*/  @!P0 SYNCS.PHASECHK.TRANS64 P0, [R3+URZ+0x34820], R2 ;  /* 0x03482002030085a7 */ /* 0x000ea4000800007f */
[----:B--2---:R-:W-:Y:S05]  /*dc00*/  @!P0 BRA `(.L_x_53) ;  /* 0xfffffffc00ec8947 */ /* 0x004fea000383ffff */
[----:B------:R-:W-:Y:S05]  /*dc10*/  BRA `(.L_x_145) ;  /* 0xffffffcc00ac7947 */ /* 0x000fea000383ffff */
.L_x_60:
[----:B-1----:R-:W-:-:S04]  /*dc20*/  MOV R3, UR38 ;  /* 0x0000002600037c02 */ /* 0x002fc80008000f00 */
[----:B------:R1:W2:Y:S03]  /*dc30*/  SYNCS.PHASECHK.TRANS64.TRYWAIT P0, [R3+URZ+0x34848], R2 ;  /* 0x03484802030075a7 */ /* 0x0002a6000800017f */
[----:B--2---:R-:W-:Y:S05]  /*dc40*/  @!P0 NANOSLEEP.SYNCS 0x989680 ;  /* 0x009896800000895d */ /* 0x004fea0003900000 */
[----:B------:R-:W2:Y:S02]  /*dc50*/  @!P0 SYNCS.PHASECHK.TRANS64 P0, [R3+URZ+0x34848], R2 ;  /* 0x03484802030085a7 */ /* 0x000ea4000800007f */
[----:B--2---:R-:W-:Y:S05]  /*dc60*/  @!P0 BRA `(.L_x_60) ;  /* 0xfffffffc00ec8947 */ /* 0x004fea000383ffff */
[----:B------:R-:W-:Y:S05]  /*dc70*/  BRA `(.L_x_146) ;  /* 0xffffffd000847947 */ /* 0x000fea000383ffff */
.L_x_67:
[----:B0-----:R-:W-:-:S04]  /*dc80*/  IMAD.U32 R3, RZ, RZ, UR38 ;  /* 0x00000026ff037e24 */ /* 0x001fc8000f8e00ff */
[----:B------:R0:W1:Y:S03]  /*dc90*/  SYNCS.PHASECHK.TRANS64.TRYWAIT P0, [R3+URZ+0x34860], R2 ;  /* 0x03486002030075a7 */ /* 0x000066000800017f */
[----:B-1----:R-:W-:Y:S05]  /*dca0*/  @!P0 NANOSLEEP.SYNCS 0x989680 ;  /* 0x009896800000895d */ /* 0x002fea0003900000 */
[----:B------:R-:W1:Y:S02]  /*dcb0*/  @!P0 SYNCS.PHASECHK.TRANS64 P0, [R3+URZ+0x34860], R2 ;  /* 0x03486002030085a7 */ /* 0x000e64000800007f */
[----:B-1----:R-:W-:Y:S05]  /*dcc0*/  @!P0 BRA `(.L_x_67) ;  /* 0xfffffffc00ec8947 */ /* 0x002fea000383ffff */
[----:B------:R-:W-:Y:S05]  /*dcd0*/  BRA `(.L_x_147) ;  /* 0xffffffd400587947 */ /* 0x000fea000383ffff */
.L_x_76:
[----:B--2---:R-:W-:-:S04]  /*dce0*/  IMAD.U32 R3, RZ, RZ, UR38 ;  /* 0x00000026ff037e24 */ /* 0x004fc8000f8e00ff */
[----:B------:R2:W3:Y:S03]  /*dcf0*/  SYNCS.PHASECHK.TRANS64.TRYWAIT P0, [R3+URZ+0x34840], R2 ;  /* 0x03484002030075a7 */ /* 0x0004e6000800017f */
[----:B---3--:R-:W-:Y:S05]  /*dd00*/  @!P0 NANOSLEEP.SYNCS 0x989680 ;  /* 0x009896800000895d */ /* 0x008fea0003900000 */
[----:B------:R-:W3:Y:S02]  /*dd10*/  @!P0 SYNCS.PHASECHK.TRANS64 P0, [R3+URZ+0x34840], R2 ;  /* 0x03484002030085a7 */ /* 0x000ee4000800007f */
[----:B---3--:R-:W-:Y:S05]  /*dd20*/  @!P0 BRA `(.L_x_76) ;  /* 0xfffffffc00ec8947 */ /* 0x008fea000383ffff */
[----:B------:R-:W-:Y:S05]  /*dd30*/  BRA `(.L_x_148) ;  /* 0xffffffd8007c7947 */ /* 0x000fea000383ffff */
.L_x_83:
[----:B0-----:R-:W-:-:S04]  /*dd40*/  MOV R3, UR38 ;  /* 0x0000002600037c02 */ /* 0x001fc80008000f00 */
[----:B------:R0:W1:Y:S03]  /*dd50*/  SYNCS.PHASECHK.TRANS64.TRYWAIT P0, [R3+URZ+0x34868], R2 ;  /* 0x03486802030075a7 */ /* 0x000066000800017f */
[----:B-1----:R-:W-:Y:S05]  /*dd60*/  @!P0 NANOSLEEP.SYNCS 0x989680 ;  /* 0x009896800000895d */ /* 0x002fea0003900000 */
[----:B------:R-:W1:Y:S02]  /*dd70*/  @!P0 SYNCS.PHASECHK.TRANS64 P0, [R3+URZ+0x34868], R2 ;  /* 0x03486802030085a7 */ /* 0x000e64000800007f */
[----:B-1----:R-:W-:Y:S05]  /*dd80*/  @!P0 BRA `(.L_x_83) ;  /* 0xfffffffc00ec8947 */ /* 0x002fea000383ffff */
[----:B------:R-:W-:Y:S05]  /*dd90*/  BRA `(.L_x_149) ;  /* 0xffffffdc00507947 */ /* 0x000fea000383ffff */
.L_x_92:
[----:B--2---:R-:W-:-:S04]  /*dda0*/  IMAD.U32 R3, RZ, RZ, UR38 ;  /* 0x00000026ff037e24 */ /* 0x004fc8000f8e00ff */
[----:B------:R2:W3:Y:S03]  /*ddb0*/  SYNCS.PHASECHK.TRANS64.TRYWAIT P0, [R3+URZ+0x34848], R2 ;  /* 0x03484802030075a7 */ /* 0x0004e6000800017f */
[----:B---3--:R-:W-:Y:S05]  /*ddc0*/  @!P0 NANOSLEEP.SYNCS 0x989680 ;  /* 0x009896800000895d */ /* 0x008fea0003900000 */
[----:B------:R-:W3:Y:S02]  /*ddd0*/  @!P0 SYNCS.PHASECHK.TRANS64 P0, [R3+URZ+0x34848], R2 ;  /* 0x03484802030085a7 */ /* 0x000ee4000800007f */
[----:B---3--:R-:W-:Y:S05]  /*dde0*/  @!P0 BRA `(.L_x_92) ;  /* 0xfffffffc00ec8947 */ /* 0x008fea000383ffff */
[----:B------:R-:W-:Y:S05]  /*ddf0*/  BRA `(.L_x_150) ;  /* 0xffffffe0008c7947 */ /* 0x000fea000383ffff */
.L_x_99:
[----:B-1----:R-:W-:-:S04]  /*de00*/  IMAD.U32 R3, RZ, RZ, UR38 ;  /* 0x00000026ff037e24 */ /* 0x002fc8000f8e00ff */
[----:B------:R1:W2:Y:S03]  /*de10*/  SYNCS.PHASECHK.TRANS64.TRYWAIT P0, [R3+URZ+0x34860], R2 ;  /* 0x03486002030075a7 */ /* 0x0002a6000800017f */
[----:B--2---:R-:W-:Y:S05]  /*de20*/  @!P0 NANOSLEEP.SYNCS 0x989680 ;  /* 0x009896800000895d */ /* 0x004fea0003900000 */
[----:B------:R-:W2:Y:S02]  /*de30*/  @!P0 SYNCS.PHASECHK.TRANS64 P0, [R3+URZ+0x34860], R2 ;  /* 0x03486002030085a7 */ /* 0x000ea4000800007f */
[----:B--2---:R-:W-:Y:S05]  /*de40*/  @!P0 BRA `(.L_x_99) ;  /* 0xfffffffc00ec8947 */ /* 0x004fea000383ffff */
[----:B------:R-:W-:Y:S05]  /*de50*/  BRA `(.L_x_151) ;  /* 0xffffffe4005c7947 */ /* 0x000fea000383ffff */
.L_x_107:
[----:B-1----:R1:W2:Y:S02]  /*de60*/  SYNCS.PHASECHK.TRANS64.TRYWAIT P0, [R3+URZ+0x34860], R0 ;  /* 0x03486000030075a7 */ /* 0x0022a4000800017f */
[----:B--2---:R-:W-:Y:S05]  /*de70*/  @!P0 NANOSLEEP.SYNCS 0x989680 ;  /* 0x009896800000895d */ /* 0x004fea0003900000 */
[----:B------:R-:W2:Y:S02]  /*de80*/  @!P0 SYNCS.PHASECHK.TRANS64 P0, [R3+URZ+0x34860], R0 ;  /* 0x03486000030085a7 */ /* 0x000ea4000800007f */
[----:B--2---:R-:W-:Y:S05]  /*de90*/  @!P0 BRA `(.L_x_107) ;  /* 0xfffffffc00f08947 */ /* 0x004fea000383ffff */
[----:B------:R-:W-:Y:S05]  /*dea0*/  BRA `(.L_x_152) ;  /* 0xffffffe8002c7947 */ /* 0x000fea000383ffff */
.L_x_112:
[----:B-1----:R1:W2:Y:S02]  /*deb0*/  SYNCS.PHASECHK.TRANS64.TRYWAIT P0, [R2+URZ+0x34820], R3 ;  /* 0x03482003020075a7 */ /* 0x0022a4000800017f */
[----:B--2---:R-:W-:Y:S05]  /*dec0*/  @!P0 NANOSLEEP.SYNCS 0x989680 ;  /* 0x009896800000895d */ /* 0x004fea0003900000 */
[----:B------:R-:W2:Y:S02]  /*ded0*/  @!P0 SYNCS.PHASECHK.TRANS64 P0, [R2+URZ+0x34820], R3 ;  /* 0x03482003020085a7 */ /* 0x000ea4000800007f */
[----:B--2---:R-:W-:Y:S05]  /*dee0*/  @!P0 BRA `(.L_x_112) ;  /* 0xfffffffc00f08947 */ /* 0x004fea000383ffff */
[----:B------:R-:W-:Y:S05]  /*def0*/  BRA `(.L_x_153) ;  /* 0xffffffe800fc7947 */ /* 0x000fea000383ffff */
.L_x_113:
[----:B------:R-:W2:Y:S01]  /*df00*/  S2R R4, SR_TID.X ;  /* 0x0000000000047919 */ /* 0x000ea20000002100 */
[----:B------:R-:W-:Y:S01]  /*df10*/  BSSY B0, `(.L_x_154) ;  /* 0x000000a000007945 */ /* 0x000fe20003800000 */
[----:B------:R-:W-:Y:S01]  /*df20*/  IMAD.MOV.U32 R12, RZ, RZ, RZ ;  /* 0x000000ffff0c7224 */ /* 0x000fe200078e00ff */
[----:B------:R-:W-:Y:S01]  /*df30*/  MOV R15, 0xffffffff ;  /* 0xffffffff000f7802 */ /* 0x000fe20000000f00 */
[----:B0-----:R-:W-:Y:S01]  /*df40*/  IMAD.MOV.U32 R11, RZ, RZ, 0x1f ;  /* 0x0000001fff0b7424 */ /* 0x001fe200078e00ff */
[----:B--2---:R-:W-:-:S04]  /*df50*/  SHF.R.U32.HI R4, RZ, 0x5, R4 ;  /* 0x00000005ff047819 */ /* 0x004fc80000011604 */
[----:B------:R-:W-:-:S04]  /*df60*/  LOP3.LUT R4, R4, 0x3, RZ, 0xc0, !PT ;  /* 0x0000000304047812 */ /* 0x000fc800078ec0ff */
[----:B------:R-:W-:-:S07]  /*df70*/  MOV R13, R4 ;  /* 0x00000004000d7202 */ /* 0x000fce0000000f00 */
[----:B-1----:R-:W-:Y:S05]  /*df80*/  WARPSYNC.COLLECTIVE R15, `(.L_x_155) ;  /* 0x000000000f087348 */ /* 0x002fea0003c00000 */
[----:B------:R0:W2:Y:S02]  /*df90*/  SHFL.IDX P6, R14, R13, R12, R11 ;  /* 0x0000000c0d0e7389 */ /* 0x0000a400000c000b */
[----:B012---:R-:W-:Y:S01]  /*dfa0*/  ENDCOLLECTIVE ;  /* 0x000000000000791b */ /* 0x007fe20003800000 */
.L_x_155:
[----:B------:R-:W-:Y:S05]  /*dfb0*/  BSYNC B0 ;  /* 0x0000000000007941 */ /* 0x000fea0003800000 */
.L_x_154:
[----:B------:R-:W-:Y:S05]  /*dfc0*/  BRA `(.L_x_156) ;  /* 0xffffffe800e07947 */ /* 0x000fea000383ffff */
.L_x_114:
[----:B------:R-:W-:Y:S01]  /*dfd0*/  BSSY B0, `(.L_x_157) ;  /* 0x0000006000007945 */ /* 0x000fe20003800000 */
[----:B------:R-:W-:-:S07]  /*dfe0*/  IMAD.MOV.U32 R15, RZ, RZ, -0x1 ;  /* 0xffffffffff0f7424 */ /* 0x000fce00078e00ff */
[----:B01----:R-:W-:Y:S05]  /*dff0*/  WARPSYNC.COLLECTIVE R15, `(.L_x_158) ;  /* 0x000000000f0c7348 */ /* 0x003fea0003c00000 */
[----:B------:R-:W-:Y:S02]  /*e000*/  ELECT P6, UR62, PT ;  /* 0x00000000003e782f */ /* 0x000fe400038c0000 */
[----:B------:R-:W-:Y:S01]  /*e010*/  MOV R14, UR62 ;  /* 0x0000003e000e7c02 */ /* 0x000fe20008000f00 */
[----:B01----:R-:W-:Y:S10]  /*e020*/  ENDCOLLECTIVE ;  /* 0x000000000000791b */ /* 0x003ff40003800000 */
.L_x_158:
[----:B------:R-:W-:Y:S05]  /*e030*/  BSYNC B0 ;  /* 0x0000000000007941 */ /* 0x000fea0003800000 */
.L_x_157:
[----:B------:R-:W-:Y:S05]  /*e040*/  BRA `(.L_x_159) ;  /* 0xffffffe800d47947 */ /* 0x000fea000383ffff */
.L_x_116:
[----:B0-----:R0:W1:Y:S02]  /*e050*/  SYNCS.PHASECHK.TRANS64.TRYWAIT P0, [R6+URZ], R5 ;  /* 0x00000005060075a7 */ /* 0x001064000800017f */
[----:B-1----:R-:W-:Y:S05]  /*e060*/  @!P0 NANOSLEEP.SYNCS 0x989680 ;  /* 0x009896800000895d */ /* 0x002fea0003900000 */
[----:B------:R-:W1:Y:S02]  /*e070*/  @!P0 SYNCS.PHASECHK.TRANS64 P0, [R6+URZ], R5 ;  /* 0x00000005060085a7 */ /* 0x000e64000800007f */
[----:B-1----:R-:W-:Y:S05]  /*e080*/  @!P0 BRA `(.L_x_116) ;  /* 0xfffffffc00f08947 */ /* 0x002fea000383ffff */
[----:B------:R-:W-:Y:S05]  /*e090*/  BRA `(.L_x_160) ;  /* 0xffffffec00087947 */ /* 0x000fea000383ffff */
.L_x_117:
[----:B-1----:R1:W2:Y:S02]  /*e0a0*/  SYNCS.PHASECHK.TRANS64.TRYWAIT P0, [R3+URZ], R4 ;  /* 0x00000004030075a7 */ /* 0x0022a4000800017f */
[----:B--2---:R-:W-:Y:S05]  /*e0b0*/  @!P0 NANOSLEEP.SYNCS 0x989680 ;  /* 0x009896800000895d */ /* 0x004fea0003900000 */
[----:B------:R-:W2:Y:S02]  /*e0c0*/  @!P0 SYNCS.PHASECHK.TRANS64 P0, [R3+URZ], R4 ;  /* 0x00000004030085a7 */ /* 0x000ea4000800007f */
[----:B--2---:R-:W-:Y:S05]  /*e0d0*/  @!P0 BRA `(.L_x_117) ;  /* 0xfffffffc00f08947 */ /* 0x004fea000383ffff */
[----:B------:R-:W-:Y:S05]  /*e0e0*/  BRA `(.L_x_161) ;  /* 0xffffffe800fc7947 */ /* 0x000fea000383ffff */
.L_x_119:
[----:B-1----:R1:W2:Y:S02]  /*e0f0*/  SYNCS.PHASECHK.TRANS64.TRYWAIT P0, [R0+URZ], R5 ;  /* 0x00000005000075a7 */ /* 0x0022a4000800017f */
[----:B--2---:R-:W-:Y:S05]  /*e100*/  @!P0 NANOSLEEP.SYNCS 0x989680 ;  /* 0x009896800000895d */ /* 0x004fea0003900000 */
[----:B------:R-:W2:Y:S02]  /*e110*/  @!P0 SYNCS.PHASECHK.TRANS64 P0, [R0+URZ], R5 ;  /* 0x00000005000085a7 */ /* 0x000ea4000800007f */
[----:B--2---:R-:W-:Y:S05]  /*e120*/  @!P0 BRA `(.L_x_119) ;  /* 0xfffffffc00f08947 */ /* 0x004fea000383ffff */
[----:B------:R-:W-:Y:S05]  /*e130*/  BRA `(.L_x_162) ;  /* 0xffffffec00007947 */ /* 0x000fea000383ffff */
.L_x_163:
[----:B------:R-:W-:-:S00]  /*e140*/  BRA `(.L_x_163) ;  /* 0xfffffffc00fc7947 */ /* 0x000fc0000383ffff */
[----:B------:R-:W-:-:S00]  /*e150*/  NOP ;  /* 0x0000000000007918 */ /* 0x000fc00000000000 */
        /* <DEDUP_REMOVED lines=10> */
.L_x_15158:


//--------------------- .text._ZN7cutlass13device_kernelIN5flash11enable_sm90INS1_16FlashAttnFwdSm90INS1_25CollectiveMainloopFwdSm90ILi2EN4cute5tupleIJNS5_1CILi1EEES8_S8_EEENS6_IJNS7_ILi128EEESA_NS7_ILi192EEEEEELi128ENS_6half_tEfNS_4arch4Sm90ELb0ELb0ELb1ELb1ELb0ELb0ELb0ELb1ELb1ELb1ELb1ELb0EEENS1_21CollectiveEpilogueFwdINS6_IJSA_SA_SA_EEES9_SD_SF_Li256ELb1ELb1ELb1ELb0EEENS1_36VarlenDynamicPersistentTileSchedulerILi128ELi128ELi256ELi128ELb1ELb1ELb1ELb0ELb1ELb1EEEEEEEEEvNT_6ParamsE --------------------------
	.section	.text._ZN7cutlass13device_kernelIN5flash11enable_sm90INS1_16FlashAttnFwdSm90INS1_25CollectiveMainloopFwdSm90ILi2EN4cute5tupleIJNS5_1CILi1EEES8_S8_EEENS6_IJNS7_ILi128EEESA_NS7_ILi192EEEEEELi128ENS_6half_tEfNS_4arch4Sm90ELb0ELb0ELb1ELb1ELb0ELb0ELb0ELb1ELb1ELb1ELb1ELb0EEENS1_21CollectiveEpilogueFwdINS6_IJSA_SA_SA_EEES9_SD_SF_Li256ELb1ELb1ELb1ELb0EEENS1_36VarlenDynamicPersistentTileSchedulerILi128ELi128ELi256ELi128ELb1ELb1ELb1ELb0ELb1ELb1EEEEEEEEEvNT_6ParamsE,"ax",@progbits
	.align	128
.text._ZN7cutlass13device_kernelIN5flash11enable_sm90INS1_16FlashAttnFwdSm90INS1_25CollectiveMainloopFwdSm90ILi2EN4cute5tupleIJNS5_1CILi1EEES8_S8_EEENS6_IJNS7_ILi128EEESA_NS7_ILi192EEEEEELi128ENS_6half_tEfNS_4arch4Sm90ELb0ELb0ELb1ELb1ELb0ELb0ELb0ELb1ELb1ELb1ELb1ELb0EEENS1_21CollectiveEpilogueFwdINS6_IJSA_SA_SA_EEES9_SD_SF_Li256ELb1ELb1ELb1ELb0EEENS1_36VarlenDynamicPersistentTileSchedulerILi128ELi128ELi256ELi128ELb1ELb1ELb1ELb0ELb1ELb1EEEEEEEEEvNT_6ParamsE:
        .type           _ZN7cutlass13device_kernelIN5flash11enable_sm90INS1_16FlashAttnFwdSm90INS1_25CollectiveMainloopFwdSm90ILi2EN4cute5tupleIJNS5_1CILi1EEES8_S8_EEENS6_IJNS7_ILi128EEESA_NS7_ILi192EEEEEELi128ENS_6half_tEfNS_4arch4Sm90ELb0ELb0ELb1ELb1ELb0ELb0ELb0ELb1ELb1ELb1ELb1ELb0EEENS1_21CollectiveEpilogueFwdINS6_IJSA_SA_SA_EEES9_SD_SF_Li256ELb1ELb1ELb1ELb0EEENS1_36VarlenDynamicPersistentTileSchedulerILi128ELi128ELi256ELi128ELb1ELb1ELb1ELb0ELb1ELb1EEEEEEEEEvNT_6ParamsE,@function
        .size           _ZN7cutlass13device_kernelIN5flash11enable_sm90INS1_16FlashAttnFwdSm90INS1_25CollectiveMainloopFwdSm90ILi2EN4cute5tupleIJNS5_1CILi1EEES8_S8_EEENS6_IJNS7_ILi128EEESA_NS7_ILi192EEEEEELi128ENS_6half_tEfNS_4arch4Sm90ELb0ELb0ELb1ELb1ELb0ELb0ELb0ELb1ELb1ELb1ELb1ELb0EEENS1_21CollectiveEpilogueFwdINS6_IJSA_SA_SA_EEES9_SD_SF_Li256ELb1ELb1ELb1ELb0EEENS1_36VarlenDynamicPersistentTileSchedulerILi128ELi128ELi256ELi128ELb1ELb1ELb1ELb0ELb1ELb1EEEEEEEEEvNT_6ParamsE,(.L_x_15159 - _ZN7cutlass13device_kernelIN5flash11enable_sm90INS1_16FlashAttnFwdSm90INS1_25CollectiveMainloopFwdSm90ILi2EN4cute5tupleIJNS5_1CILi1EEES8_S8_EEENS6_IJNS7_ILi128EEESA_NS7_ILi192EEEEEELi128ENS_6half_tEfNS_4arch4Sm90ELb0ELb0ELb1ELb1ELb0ELb0ELb0ELb1ELb1ELb1ELb1ELb0EEENS1_21CollectiveEpilogueFwdINS6_IJSA_SA_SA_EEES9_SD_SF_Li256ELb1ELb1ELb1ELb0EEENS1_36VarlenDynamicPersistentTileSchedulerILi128ELi128ELi256ELi128ELb1ELb1ELb1ELb0ELb1ELb1EEEEEEEEEvNT_6ParamsE)
        .other          _ZN7cutlass13device_kernelIN5flash11enable_sm90INS1_16FlashAttnFwdSm90INS1_25CollectiveMainloopFwdSm90ILi2EN4cute5tupleIJNS5_1CILi1EEES8_S8_EEENS6_IJNS7_ILi128EEESA_NS7_ILi192EEEEEELi128ENS_6half_tEfNS_4arch4Sm90ELb0ELb0ELb1ELb1ELb0ELb0ELb0ELb1ELb1ELb1ELb1ELb0EEENS1_21CollectiveEpilogueFwdINS6_IJSA_SA_SA_EEES9_SD_SF_Li256ELb1ELb1ELb1ELb0EEENS1_36VarlenDynamicPersistentTileSchedulerILi128ELi128ELi256ELi128ELb1ELb1ELb1ELb0ELb1ELb1EEEEEEEEEvNT_6ParamsE,@"STO_CUDA_ENTRY STV_DEFAULT"
_ZN7cutlass13device_kernelIN5flash11enable_sm90INS1_16FlashAttnFwdSm90INS1_25CollectiveMainloopFwdSm90ILi2EN4cute5tupleIJNS5_1CILi1EEES8_S8_EEENS6_IJNS7_ILi128EEESA_NS7_ILi192EEEEEELi128ENS_6half_tEfNS_4arch4Sm90ELb0ELb0ELb1ELb1ELb0ELb0ELb0ELb1ELb1ELb1ELb1ELb0EEENS1_21CollectiveEpilogueFwdINS6_IJSA_SA_SA_EEES9_SD_SF_Li256ELb1ELb1ELb1ELb0EEENS1_36VarlenDynamicPersistentTileSchedulerILi128ELi128ELi256ELi128ELb1ELb1ELb1ELb0ELb1ELb1EEEEEEEEEvNT_6ParamsE:
        /* <DEDUP_REMOVED lines=17> */
.L_x_165:
[----:B------:R-:W-:Y:S05]  /*0110*/  BSYNC B0 ;  /* 0x0000000000007941 */ /* 0x000fea0003800000 */
.L_x_164:
        /* <DEDUP_REMOVED lines=40> */
.L_x_166:
        /* <DEDUP_REMOVED lines=22> */
.L_x_167:
        /* <DEDUP_REMOVED lines=18> */
.L_x_168:
        /* <DEDUP_REMOVED lines=22> */
.L_x_169:
        /* <DEDUP_REMOVED lines=22> */
.L_x_170:
[----:B0-----:R-:W-:Y:S01]  /*08e0*/  ISETP.NE.AND P0, PT, R2, RZ, PT ;  /* 0x000000ff0200720c */ /* 0x001fe20003f05270 */
[----:B------:R-:W-:Y:S01]  /*08f0*/  IMAD.MOV.U32 R2, RZ, RZ, 0x1 ;  /* 0x00000001ff027424 */ /* 0x000fe200078e00ff */
[----:B------:R-:W-:Y:S01]  /*0900*/  NOP ;  /* 0x0000000000007918 */ /* 0x000fe20000000000 */
[----:B------:R-:W-:-:S03]  /*0910*/  ULDC.64 UR40, c[0x0][0x208] ;  /* 0x0000820000287ab9 */ /* 0x000fc60000000a00 */
[----:B------:R-:W-:-:S05]  /*0920*/  SEL R2, R2, 0x2, !P0 ;  /* 0x0000000202027807 */ /* 0x000fca0004000000 */
[----:B------:R0:W-:Y:S01]  /*0930*/  STL [R1+0x60], R2 ;  /* 0x0000600201007387 */ /* 0x0001e20000100800 */
[----:B-123--:R-:W-:Y:S06]  /*0940*/  BAR.SYNC.DEFER_BLOCKING 0x0 ;  /* 0x0000000000007b1d */ /* 0x00efec0000010000 */
[----:B------:R-:W-:Y:S05]  /*0950*/  @!P0 BRA `(.L_x_171) ;  /* 0x000000a000ac8947 */ /* 0x000fea0003800000 */
.L_x_172:
[----:B------:R-:W-:-:S08]  /*0960*/  NOP ;  /* 0x0000000000007918 */ /* 0x000fd00000000000 */
[----:B------:R-:W1:Y:S02]  /*0970*/  USETMAXREG.TRY_ALLOC.CTAPOOL UP0, 0xf0 ;  /* 0x000000f0000079c8 */ /* 0x000e640008000600 */
[----:B-1----:R-:W-:-:S13]  /*0980*/  PLOP3.LUT P0, PT, PT, PT, UP0, 0x80, 0x0 ;  /* 0x000000000000781c */ /* 0x002fda0003f0f008 */
[----:B------:R-:W-:Y:S05]  /*0990*/  @!P0 BRA `(.L_x_172) ;  /* 0xfffffffc00f08947 */ /* 0x000fea000383ffff */
[----:B------:R-:W1:Y:S08]  /*09a0*/  S2UR UR5, SR_CgaCtaId ;  /* 0x00000000000579c3 */ /* 0x000e700000008800 */
[----:B------:R-:W-:Y:S06]  /*09b0*/  BAR.ARV 0x8, 0x180 ;  /* 0x0206000000007b1d */ /* 0x000fec0000002000 */
[----:B------:R-:W-:-:S02]  /*09c0*/  UMOV UR4, 0x400 ;  /* 0x0000040000047882 */ /* 0x000fc40000000000 */
[----:B------:R-:W-:Y:S01]  /*09d0*/  BAR.SYNC.DEFER_BLOCKING 0x5, 0x180 ;  /* 0x0146000000007b1d */ /* 0x000fe20000010000 */
[----:B-1----:R-:W-:-:S09]  /*09e0*/  ULEA UR4, UR5, UR4, 0x18 ;  /* 0x0000000405047291 */ /* 0x002fd2000f8ec03f */
[----:B------:R-:W1:Y:S01]  /*09f0*/  LDS.128 R12, [UR4+0x348d0] ;  /* 0x0348d004ff0c7984 */ /* 0x000e620008000c00 */
[----:B------:R-:W-:Y:S01]  /*0a00*/  ULDC UR4, c[0x0][0xc3c] ;  /* 0x00030f0000047ab9 */ /* 0x000fe20000000800 */
[----:B------:R-:W-:Y:S06]  /*0a10*/  BAR.ARV 0x4, 0x180 ;  /* 0x0106000000007b1d */ /* 0x000fec0000002000 */
[----:B-1----:R-:W-:-:S13]  /*0a20*/  ISETP.GE.AND P0, PT, R15, UR4, PT ;  /* 0x000000040f007c0c */ /* 0x002fda000bf06270 */
[----:B------:R-:W-:Y:S05]  /*0a30*/  @P0 EXIT ;  /* 0x000000000000094d */ /* 0x000fea0003800000 */
[----:B------:R-:W2:Y:S01]  /*0a40*/  LDL.LU R10, [R1+0x60] ;  /* 0x00006000010a7983 */ /* 0x000ea20000300800 */
[----:B------:R-:W1:Y:S02]  /*0a50*/  S2R R0, SR_TID.X ;  /* 0x0000000000007919 */ /* 0x000e640000002100 */
[----:B-1----:R-:W-:-:S05]  /*0a60*/  VIADD R230, R0, 0xffffff80 ;  /* 0xffffff8000e67836 */ /* 0x002fca0000000000 */
[----:B------:R-:W-:-:S04]  /*0a70*/  SHF.R.S32.HI R3, RZ, 0x1f, R230 ;  /* 0x0000001fff037819 */ /* 0x000fc800000114e6 */
[----:B------:R-:W-:-:S04]  /*0a80*/  LEA.HI R5, R3, R230, RZ, 0x7 ;  /* 0x000000e603057211 */ /* 0x000fc800078f38ff */
[----:B------:R-:W-:-:S05]  /*0a90*/  LOP3.LUT R7, R5, 0xffffff80, RZ, 0xc0, !PT ;  /* 0xffffff8005077812 */ /* 0x000fca00078ec0ff */
[----:B------:R-:W-:-:S05]  /*0aa0*/  IMAD.IADD R208, R230, 0x1, -R7 ;  /* 0x00000001e6d07824 */ /* 0x000fca00078e0a07 */
[----:B------:R-:W-:-:S04]  /*0ab0*/  SHF.R.S32.HI R9, RZ, 0x1f, R208 ;  /* 0x0000001fff097819 */ /* 0x000fc800000114d0 */
[----:B------:R-:W-:-:S04]  /*0ac0*/  LEA.HI R4, R9, R208, RZ, 0x2 ;  /* 0x000000d009047211 */ /* 0x000fc800078f10ff */
[--C-:B------:R-:W-:Y:S02]  /*0ad0*/  SHF.R.S32.HI R6, RZ, 0x2, R4.reuse ;  /* 0x00000002ff067819 */ /* 0x100fe40000011404 */
[----:B------:R-:W-:-:S04]  /*0ae0*/  SHF.R.S32.HI R11, RZ, 0x1f, R4 ;  /* 0x0000001fff0b7819 */ /* 0x000fc80000011404 */
[----:B------:R-:W-:Y:S02]  /*0af0*/  LEA.HI R11, R11, R6, RZ, 0x3 ;  /* 0x000000060b0b7211 */ /* 0x000fe400078f18ff */
[----:B------:R-:W-:Y:S02]  /*0b00*/  LEA.HI R9, R9, R208, RZ, 0x5 ;  /* 0x000000d009097211 */ /* 0x000fe400078f28ff */
[----:B------:R-:W-:Y:S02]  /*0b10*/  LOP3.LUT R11, R11, 0xfffffff8, RZ, 0xc0, !PT ;  /* 0xfffffff80b0b7812 */ /* 0x000fe400078ec0ff */
[CC--:B0-----:R-:W-:Y:S02]  /*0b20*/  LEA.HI R2, R3.reuse, R230.reuse, RZ, 0x5 ;  /* 0x000000e603027211 */ /* 0x0c1fe400078f28ff */
[CC--:B------:R-:W-:Y:S01]  /*0b30*/  LEA.HI R0, R3.reuse, R230.reuse, RZ, 0x4 ;  /* 0x000000e603007211 */ /* 0x0c0fe200078f20ff */
[----:B------:R-:W-:Y:S01]  /*0b40*/  IMAD.IADD R6, R6, 0x1, -R11 ;  /* 0x0000000106067824 */ /* 0x000fe200078e0a0b */
[----:B------:R-:W-:Y:S01]  /*0b50*/  SHF.R.S32.HI R9, RZ, 0x5, R9 ;  /* 0x00000005ff097819 */ /* 0x000fe20000011409 */
[----:B------:R-:W-:Y:S01]  /*0b60*/  IMAD.SHL.U32 R2, R2, 0x20, RZ ;  /* 0x0000002002027824 */ /* 0x000fe200078e00ff */
[----:B------:R-:W-:-:S02]  /*0b70*/  LEA.HI R8, R3, R230, RZ, 0x2 ;  /* 0x000000e603087211 */ /* 0x000fc400078f10ff */
[----:B------:R-:W-:Y:S02]  /*0b80*/  LEA.HI R3, R3, R230, RZ, 0x3 ;  /* 0x000000e603037211 */ /* 0x000fe400078f18ff */
[----:B------:R-:W-:Y:S01]  /*0b90*/  LOP3.LUT R7, R0, 0x3fffff0, RZ, 0xc0, !PT ;  /* 0x03fffff000077812 */ /* 0x000fe200078ec0ff */
[----:B------:R-:W-:Y:S01]  /*0ba0*/  IMAD R6, R9, 0x10, R6 ;  /* 0x0000001009067824 */ /* 0x000fe200078e0206 */
[----:B------:R-:W-:Y:S02]  /*0bb0*/  LOP3.LUT R9, R3, 0xfffffff8, RZ, 0xc0, !PT ;  /* 0xfffffff803097812 */ /* 0x000fe400078ec0ff */
[----:B------:R-:W-:Y:S01]  /*0bc0*/  LOP3.LUT R2, R2, 0xfffffc00, RZ, 0xc0, !PT ;  /* 0xfffffc0002027812 */ /* 0x000fe200078ec0ff */
[----:B------:R-:W-:Y:S01]  /*0bd0*/  IMAD.IADD R7, R230, 0x1, -R7 ;  /* 0x00000001e6077824 */ /* 0x000fe200078e0a07 */
[----:B------:R-:W-:Y:S02]  /*0be0*/  LOP3.LUT R11, R8, 0xfffffffc, RZ, 0xc0, !PT ;  /* 0xfffffffc080b7812 */ /* 0x000fe400078ec0ff */
[----:B------:R-:W-:Y:S01]  /*0bf0*/  SHF.R.S32.HI R224, RZ, 0x7, R5 ;  /* 0x00000007ffe07819 */ /* 0x000fe20000011405 */
[----:B------:R-:W-:Y:S01]  /*0c00*/  IMAD.IADD R184, R230, 0x1, -R9 ;  /* 0x00000001e6b87824 */ /* 0x000fe200078e0a09 */
[----:B------:R-:W-:Y:S01]  /*0c10*/  LOP3.LUT R9, R4, 0x7ffffffc, RZ, 0xc0, !PT ;  /* 0x7ffffffc04097812 */ /* 0x000fe200078ec0ff */
[----:B------:R-:W-:Y:S01]  /*0c20*/  IMAD R227, R7, 0x40, R2 ;  /* 0x0000004007e37824 */ /* 0x000fe200078e0202 */
[----:B------:R-:W-:Y:S01]  /*0c30*/  SHF.R.S32.HI R7, RZ, 0x4, R0 ;  /* 0x00000004ff077819 */ /* 0x000fe20000011400 */
[----:B------:R-:W-:Y:S01]  /*0c40*/  IMAD.IADD R11, R230, 0x1, -R11 ;  /* 0x00000001e60b7824 */ /* 0x000fe200078e0a0b */
[----:B------:R-:W-:Y:S01]  /*0c50*/  LEA.HI R5, R5, R224, RZ, 0x1 ;  /* 0x000000e005057211 */ /* 0x000fe200078f08ff */
[----:B------:R-:W-:Y:S01]  /*0c60*/  IMAD.IADD R9, R208, 0x1, -R9 ;  /* 0x00000001d0097824 */ /* 0x000fe200078e0a09 */
[----:B------:R-:W-:-:S02]  /*0c70*/  LEA.HI R0, R0, R7, RZ, 0x1 ;  /* 0x0000000700007211 */ /* 0x000fc400078f08ff */
[----:B------:R-:W-:Y:S02]  /*0c80*/  LEA.HI R2, R11, R11, RZ, 0x1 ;  /* 0x0000000b0b027211 */ /* 0x000fe400078f08ff */
[----:B------:R-:W-:Y:S01]  /*0c90*/  LOP3.LUT R5, R5, 0x3fffffe, RZ, 0xc0, !PT ;  /* 0x03fffffe05057812 */ /* 0x000fe200078ec0ff */
[----:B------:R-:W-:Y:S01]  /*0ca0*/  IMAD.SHL.U32 R18, R184, 0x8, RZ ;  /* 0x00000008b8127824 */ /* 0x000fe200078e00ff */
[----:B------:R-:W-:Y:S01]  /*0cb0*/  LOP3.LUT R0, R0, 0x1ffffffe, RZ, 0xc0, !PT ;  /* 0x1ffffffe00007812 */ /* 0x000fe200078ec0ff */
[----:B------:R-:W-:Y:S01]  /*0cc0*/  IMAD.SHL.U32 R205, R9, 0x2, RZ ;  /* 0x0000000209cd7824 */ /* 0x000fe200078e00ff */
[----:B------:R-:W-:Y:S01]  /*0cd0*/  LOP3.LUT R2, R2, 0x1ffffffe, RZ, 0xc0, !PT ;  /* 0x1ffffffe02027812 */ /* 0x000fe200078ec0ff */
[----:B------:R-:W-:Y:S02]  /*0ce0*/  IMAD.IADD R5, R224, 0x1, -R5 ;  /* 0x00000001e0057824 */ /* 0x000fe400078e0a05 */
[----:B------:R-:W-:Y:S01]  /*0cf0*/  VIADD R22, R18, 0x40 ;  /* 0x0000004012167836 */ /* 0x000fe20000000000 */
[C---:B------:R-:W-:Y:S01]  /*0d00*/  IADD3 R196, R205.reuse, 0x40, RZ ;  /* 0x00000040cdc47810 */ /* 0x040fe20007ffe0ff */
[----:B------:R-:W-:-:S02]  /*0d10*/  VIADD R203, R205, 0x8 ;  /* 0x00000008cdcb7836 */ /* 0x000fc40000000000 */
[C---:B------:R-:W-:Y:S02]  /*0d20*/  VIADD R202, R205.reuse, 0x10 ;  /* 0x00000010cdca7836 */ /* 0x040fe40000000000 */
[C---:B------:R-:W-:Y:S02]  /*0d30*/  VIADD R201, R205.reuse, 0x18 ;  /* 0x00000018cdc97836 */ /* 0x040fe40000000000 */
[C---:B------:R-:W-:Y:S02]  /*0d40*/  VIADD R200, R205.reuse, 0x20 ;  /* 0x00000020cdc87836 */ /* 0x040fe40000000000 */
[C---:B------:R-:W-:Y:S02]  /*0d50*/  VIADD R199, R205.reuse, 0x28 ;  /* 0x00000028cdc77836 */ /* 0x040fe40000000000 */
[C---:B------:R-:W-:Y:S02]  /*0d60*/  VIADD R198, R205.reuse, 0x30 ;  /* 0x00000030cdc67836 */ /* 0x040fe40000000000 */
[----:B------:R-:W-:-:S02]  /*0d70*/  VIADD R197, R205, 0x38 ;  /* 0x00000038cdc57836 */ /* 0x000fc40000000000 */
[C---:B------:R-:W-:Y:S02]  /*0d80*/  VIADD R195, R205.reuse, 0x48 ;  /* 0x00000048cdc37836 */ /* 0x040fe40000000000 */
[C---:B------:R-:W-:Y:S02]  /*0d90*/  VIADD R194, R205.reuse, 0x50 ;  /* 0x00000050cdc27836 */ /* 0x040fe40000000000 */
[C---:B------:R-:W-:Y:S02]  /*0da0*/  VIADD R193, R205.reuse, 0x58 ;  /* 0x00000058cdc17836 */ /* 0x040fe40000000000 */
[C---:B------:R-:W-:Y:S02]  /*0db0*/  VIADD R192, R205.reuse, 0x60 ;  /* 0x00000060cdc07836 */ /* 0x040fe40000000000 */
[C---:B------:R-:W-:Y:S02]  /*0dc0*/  VIADD R191, R205.reuse, 0x68 ;  /* 0x00000068cdbf7836 */ /* 0x040fe40000000000 */
[----:B------:R-:W-:-:S02]  /*0dd0*/  VIADD R190, R205, 0x70 ;  /* 0x00000070cdbe7836 */ /* 0x000fc40000000000 */
[----:B------:R-:W-:Y:S02]  /*0de0*/  VIADD R189, R205, 0x78 ;  /* 0x00000078cdbd7836 */ /* 0x000fe40000000000 */
[----:B------:R-:W-:Y:S02]  /*0df0*/  IMAD.IADD R0, R7, 0x1, -R0 ;  /* 0x0000000107007824 */ /* 0x000fe400078e0a00 */
[----:B------:R-:W-:Y:S02]  /*0e00*/  IMAD.IADD R226, R11, 0x1, -R2 ;  /* 0x000000010be27824 */ /* 0x000fe400078e0a02 */
[----:B------:R-:W-:Y:S01]  /*0e10*/  IMAD R225, R5, 0x40, R6 ;  /* 0x0000004005e17824 */ /* 0x000fe200078e0206 */
[----:B------:R-:W-:Y:S01]  /*0e20*/  MOV R6, R14 ;  /* 0x0000000e00067202 */ /* 0x000fe20000000f00 */
[----:B------:R-:W-:Y:S01]  /*0e30*/  IMAD R227, R0, 0x8, R227 ;  /* 0x0000000800e37824 */ /* 0x000fe200078e02e3 */
[----:B------:R-:W-:Y:S01]  /*0e40*/  SHF.R.S32.HI R206, RZ, 0x3, R3 ;  /* 0x00000003ffce7819 */ /* 0x000fe20000011403 */
[----:B------:R-:W-:Y:S01]  /*0e50*/  IMAD.MOV.U32 R5, RZ, RZ, R13 ;  /* 0x000000ffff057224 */ /* 0x000fe200078e000d */
[----:B------:R-:W-:Y:S01]  /*0e60*/  SHF.R.S32.HI R229, RZ, 0x1f, R18 ;  /* 0x0000001fffe57819 */ /* 0x000fe20000011412 */
[----:B------:R-:W-:Y:S01]  /*0e70*/  IMAD.MOV.U32 R7, RZ, RZ, R15 ;  /* 0x000000ffff077224 */ /* 0x000fe200078e000f */
[----:B------:R-:W-:Y:S01]  /*0e80*/  SHF.R.S32.HI R228, RZ, 0x1f, R22 ;  /* 0x0000001fffe47819 */ /* 0x000fe20000011416 */
[----:B------:R-:W-:Y:S01]  /*0e90*/  IMAD.MOV.U32 R207, RZ, RZ, RZ ;  /* 0x000000ffffcf7224 */ /* 0x000fe200078e00ff */
[----:B------:R-:W-:Y:S01]  /*0ea0*/  SHF.R.S32.HI R223, RZ, 0x1f, R203 ;  /* 0x0000001fffdf7819 */ /* 0x000fe200000114cb */
[----:B------:R-:W-:Y:S01]  /*0eb0*/  IMAD.MOV.U32 R16, RZ, RZ, RZ ;  /* 0x000000ffff107224 */ /* 0x000fe200078e00ff */
[----:B------:R-:W-:Y:S01]  /*0ec0*/  SHF.R.S32.HI R222, RZ, 0x1f, R202 ;  /* 0x0000001fffde7819 */ /* 0x000fe200000114ca */
[----:B------:R-:W-:Y:S01]  /*0ed0*/  IMAD.MOV.U32 R2, RZ, RZ, RZ ;  /* 0x000000ffff027224 */ /* 0x000fe200078e00ff */
[----:B------:R-:W-:Y:S01]  /*0ee0*/  SHF.R.S32.HI R221, RZ, 0x1f, R201 ;  /* 0x0000001fffdd7819 */ /* 0x000fe200000114c9 */
[----:B------:R-:W-:Y:S01]  /*0ef0*/  IMAD R226, R226, 0x8, R225 ;  /* 0x00000008e2e27824 */ /* 0x000fe200078e02e1 */
[----:B------:R-:W-:-:S02]  /*0f00*/  SHF.R.S32.HI R220, RZ, 0x1f, R200 ;  /* 0x0000001fffdc7819 */ /* 0x000fc400000114c8 */
[----:B------:R-:W-:Y:S02]  /*0f10*/  SHF.R.S32.HI R219, RZ, 0x1f, R199 ;  /* 0x0000001fffdb7819 */ /* 0x000fe400000114c7 */
[----:B------:R-:W-:Y:S02]  /*0f20*/  SHF.R.S32.HI R218, RZ, 0x1f, R198 ;  /* 0x0000001fffda7819 */ /* 0x000fe400000114c6 */
[----:B------:R-:W-:Y:S02]  /*0f30*/  SHF.R.S32.HI R217, RZ, 0x1f, R197 ;  /* 0x0000001fffd97819 */ /* 0x000fe400000114c5 */
[----:B------:R-:W-:Y:S02]  /*0f40*/  SHF.R.S32.HI R216, RZ, 0x1f, R196 ;  /* 0x0000001fffd87819 */ /* 0x000fe400000114c4 */
[----:B------:R-:W-:Y:S02]  /*0f50*/  SHF.R.S32.HI R215, RZ, 0x1f, R195 ;  /* 0x0000001fffd77819 */ /* 0x000fe400000114c3 */
[----:B------:R-:W-:-:S02]  /*0f60*/  SHF.R.S32.HI R214, RZ, 0x1f, R194 ;  /* 0x0000001fffd67819 */ /* 0x000fc400000114c2 */
[----:B------:R-:W-:Y:S02]  /*0f70*/  SHF.R.S32.HI R213, RZ, 0x1f, R193 ;  /* 0x0000001fffd57819 */ /* 0x000fe400000114c1 */
[----:B------:R-:W-:Y:S02]  /*0f80*/  SHF.R.S32.HI R212, RZ, 0x1f, R192 ;  /* 0x0000001fffd47819 */ /* 0x000fe400000114c0 */
[----:B------:R-:W-:Y:S02]  /*0f90*/  SHF.R.S32.HI R211, RZ, 0x1f, R191 ;  /* 0x0000001fffd37819 */ /* 0x000fe400000114bf */
[----:B------:R-:W-:Y:S02]  /*0fa0*/  SHF.R.S32.HI R210, RZ, 0x1f, R190 ;  /* 0x0000001fffd27819 */ /* 0x000fe400000114be */
[----:B------:R-:W-:Y:S02]  /*0fb0*/  SHF.R.S32.HI R209, RZ, 0x1f, R189 ;  /* 0x0000001fffd17819 */ /* 0x000fe400000114bd */
[----:B--2---:R-:W-:-:S07]  /*0fc0*/  LOP3.LUT R19, R10, 0x1, RZ, 0xfc, !PT ;  /* 0x000000010a137812 */ /* 0x004fce00078efcff */
.L_x_219:
[----:B0-2-4-:R-:W0:Y:S01]  /*0fd0*/  LDC.64 R8, c[0x0][0xc88] ;  /* 0x00032200ff087b82 */ /* 0x015e220000000a00 */
[----:B------:R-:W-:-:S07]  /*0fe0*/  ULDC.64 UR4, c[0x0][0xa28] ;  /* 0x00028a0000047ab9 */ /* 0x000fce0000000a00 */
[----:B------:R-:W1:Y:S08]  /*0ff0*/  LDC.64 R12, c[0x0][0x418] ;  /* 0x00010600ff0c7b82 */ /* 0x000e700000000a00 */
[----:B------:R-:W2:Y:S01]  /*1000*/  LDC R0, c[0x0][0x424] ;  /* 0x00010900ff007b82 */ /* 0x000ea20000000800 */
[----:B0-----:R-:W-:Y:S01]  /*1010*/  IMAD.WIDE R8, R7, 0x4, R8 ;  /* 0x0000000407087825 */ /* 0x001fe200078e0208 */
[----:B------:R-:W-:-:S06]  /*1020*/  ISETP.NE.U32.AND P0, PT, RZ, UR4, PT ;  /* 0x00000004ff007c0c */ /* 0x000fcc000bf05070 */
[----:B------:R-:W0:Y:S01]  /*1030*/  LDC R7, c[0x0][0x2f0] ;  /* 0x0000bc00ff077b82 */ /* 0x000e220000000800 */
[----:B---3--:R-:W3:Y:S01]  /*1040*/  LDG.E R23, desc[UR40][R8.64] ;  /* 0x0000002808177981 */ /* 0x008ee2000c1e1900 */
[----:B------:R-:W-:Y:S01]  /*1050*/  ISETP.NE.AND.EX P0, PT, RZ, UR5, PT, P0 ;  /* 0x00000005ff007c0c */ /* 0x000fe2000bf05300 */
[----:B------:R-:W-:Y:S01]  /*1060*/  IMAD.MOV.U32 R3, RZ, RZ, RZ ;  /* 0x000000ffff037224 */ /* 0x000fe200078e00ff */
[----:B---3--:R-:W-:-:S11]  /*1070*/  SHF.R.S32.HI R188, RZ, 0x1f, R23 ;  /* 0x0000001fffbc7819 */ /* 0x008fd60000011417 */
[----:B------:R-:W-:-:S04]  /*1080*/  @P0 LEA R10, P1, R23, UR4, 0x2 ;  /* 0x00000004170a0c11 */ /* 0x000fc8000f8210ff */
[----:B------:R-:W-:Y:S01]  /*1090*/  @P0 LEA.HI.X R11, R23, UR5, R188, 0x2, P1 ;  /* 0x00000005170b0c11 */ /* 0x000fe200088f14bc */
[----:B------:R-:W-:Y:S02]  /*10a0*/  ULDC.64 UR4, c[0x0][0xa20] ;  /* 0x0002880000047ab9 */ /* 0x000fe40000000a00 */
[----:B------:R-:W-:Y:S02]  /*10b0*/  ISETP.NE.U32.AND P1, PT, RZ, UR4, PT ;  /* 0x00000004ff007c0c */ /* 0x000fe4000bf25070 */
[----:B------:R3:W5:Y:S01]  /*10c0*/  @P0 LDG.E R3, desc[UR40][R10.64] ;  /* 0x000000280a030981 */ /* 0x000762000c1e1900 */
[----:B-1----:R-:W-:Y:S02]  /*10d0*/  ISETP.NE.U32.AND P0, PT, R12, RZ, PT ;  /* 0x000000ff0c00720c */ /* 0x002fe40003f05070 */
[----:B------:R-:W-:Y:S02]  /*10e0*/  ISETP.NE.AND.EX P1, PT, RZ, UR5, PT, P1 ;  /* 0x00000005ff007c0c */ /* 0x000fe4000bf25310 */
[----:B------:R-:W-:-:S04]  /*10f0*/  ISETP.NE.AND.EX P0, PT, R13, RZ, PT, P0 ;  /* 0x000000ff0d00720c */ /* 0x000fc80003f05300 */
[----:B--2---:R-:W-:-:S05]  /*1100*/  SEL R0, R0, 0x1, P0 ;  /* 0x0000000100007807 */ /* 0x004fca0000000000 */
[----:B0-----:R-:W-:Y:S02]  /*1110*/  IMAD R104, R0, R7, RZ ;  /* 0x0000000700687224 */ /* 0x001fe400078e02ff */
[----:B------:R-:W-:-:S04]  /*1120*/  @P1 LEA R8, P2, R23, UR4, 0x2 ;  /* 0x0000000417081c11 */ /* 0x000fc8000f8410ff */
[----:B------:R-:W-:-:S05]  /*1130*/  @P1 LEA.HI.X R9, R23, UR5, R188, 0x2, P2 ;  /* 0x0000000517091c11 */ /* 0x000fca00090f14bc */
[----:B------:R3:W5:Y:S01]  /*1140*/  @P1 LDG.E R104, desc[UR40][R8.64] ;  /* 0x0000002808681981 */ /* 0x000762000c1e1900 */
[----:B------:R-:W-:Y:S05]  /*1150*/  @P1 BRA `(.L_x_173) ;  /* 0x0000000000241947 */ /* 0x000fea0003800000 */
[----:B------:R-:W-:Y:S02]  /*1160*/  ULDC.64 UR4, c[0x0][0xa08] ;  /* 0x0002820000047ab9 */ /* 0x000fe40000000a00 */
[----:B------:R-:W-:-:S04]  /*1170*/  ISETP.NE.U32.AND P0, PT, RZ, UR4, PT ;  /* 0x00000004ff007c0c */ /* 0x000fc8000bf05070 */
[----:B------:R-:W-:-:S13]  /*1180*/  ISETP.NE.AND.EX P0, PT, RZ, UR5, PT, P0 ;  /* 0x00000005ff007c0c */ /* 0x000fda000bf05300 */
[----:B------:R-:W-:Y:S05]  /*1190*/  @!P0 BRA `(.L_x_173) ;  /* 0x0000000000148947 */ /* 0x000fea0003800000 */
[----:B---3--:R-:W0:Y:S02]  /*11a0*/  LDC.64 R8, c[0x0][0xa08] ;  /* 0x00028200ff087b82 */ /* 0x008e240000000a00 */
[----:B0-----:R-:W-:-:S05]  /*11b0*/  IMAD.WIDE R8, R23, 0x4, R8 ;  /* 0x0000000417087825 */ /* 0x001fca00078e0208 */
[----:B-----5:R-:W2:Y:S04]  /*11c0*/  LDG.E R104, desc[UR40][R8.64] ;  /* 0x0000002808687981 */ /* 0x020ea8000c1e1900 */
[----:B------:R-:W2:Y:S02]  /*11d0*/  LDG.E R7, desc[UR40][R8.64+0x4] ;  /* 0x0000042808077981 */ /* 0x000ea4000c1e1900 */
[----:B--2---:R-:W-:-:S07]  /*11e0*/  IMAD.IADD R104, R7, 0x1, -R104 ;  /* 0x0000000107687824 */ /* 0x004fce00078e0a68 */
.L_x_173:
[----:B-----5:R-:W-:Y:S01]  /*11f0*/  IMAD.IADD R104, R104, 0x1, -R3 ;  /* 0x0000000168687824 */ /* 0x020fe200078e0a03 */
[C---:B------:R-:W-:Y:S01]  /*1200*/  LOP3.LUT R3, R6.reuse, 0xff000000, RZ, 0xc0, !PT ;  /* 0xff00000006037812 */ /* 0x040fe200078ec0ff */
[----:B------:R-:W-:Y:S01]  /*1210*/  IMAD.MOV.U32 R94, RZ, RZ, RZ ;  /* 0x000000ffff5e7224 */ /* 0x000fe200078e00ff */
[----:B------:R-:W-:Y:S01]  /*1220*/  LOP3.LUT R0, R6, 0xff0000, RZ, 0xc0, !PT ;  /* 0x00ff000006007812 */ /* 0x000fe200078ec0ff */
[C---:B------:R-:W-:Y:S01]  /*1230*/  VIADD R4, R104.reuse, 0x7f ;  /* 0x0000007f68047836 */ /* 0x040fe20000000000 */
[----:B------:R-:W-:Y:S02]  /*1240*/  ISETP.GE.AND P0, PT, R104, 0x1, PT ;  /* 0x000000016800780c */ /* 0x000fe40003f06270 */
[----:B------:R-:W-:Y:S02]  /*1250*/  SHF.R.U32.HI R3, RZ, 0x8, R3 ;  /* 0x00000008ff037819 */ /* 0x000fe40000011603 */
[----:B------:R-:W-:Y:S02]  /*1260*/  SHF.R.S32.HI R7, RZ, 0x1f, R4 ;  /* 0x0000001fff077819 */ /* 0x000fe40000011404 */
[----:B------:R-:W-:-:S02]  /*1270*/  LEA.HI R0, R0, R3, RZ, 0x10 ;  /* 0x0000000300007211 */ /* 0x000fc400078f80ff */
[----:B------:R-:W-:Y:S02]  /*1280*/  LEA.HI R7, R7, R4, RZ, 0x7 ;  /* 0x0000000407077211 */ /* 0x000fe400078f38ff */
[----:B------:R-:W-:Y:S02]  /*1290*/  LOP3.LUT R204, R0, 0xff, RZ, 0xc0, !PT ;  /* 0x000000ff00cc7812 */ /* 0x000fe400078ec0ff */
[----:B------:R-:W-:Y:S02]  /*12a0*/  SHF.R.U32.HI R186, RZ, 0x10, R0 ;  /* 0x00000010ffba7819 */ /* 0x000fe40000011600 */
[----:B---3--:R-:W-:Y:S01]  /*12b0*/  SHF.R.S32.HI R11, RZ, 0x7, R7 ;  /* 0x00000007ff0b7819 */ /* 0x008fe20000011407 */
[----:B------:R-:W-:Y:S06]  /*12c0*/  @!P0 BRA `(.L_x_174) ;  /* 0x0000000000748947 */ /* 0x000fec0003800000 */
[----:B------:R-:W0:Y:S01]  /*12d0*/  LDC R3, c[0x0][0x9f0] ;  /* 0x00027c00ff037b82 */ /* 0x000e220000000800 */
[----:B------:R-:W-:-:S04]  /*12e0*/  ISETP.NE.AND P0, PT, R186, RZ, PT ;  /* 0x000000ffba00720c */ /* 0x000fc80003f05270 */
[----:B0-----:R-:W-:-:S04]  /*12f0*/  SEL R12, R186, R3, P0 ;  /* 0x00000003ba0c7207 */ /* 0x001fc80000000000 */
[-C--:B------:R-:W-:Y:S02]  /*1300*/  IABS R4, R12.reuse ;  /* 0x0000000c00047213 */ /* 0x080fe40000000000 */
[----:B------:R-:W-:Y:S02]  /*1310*/  IADD3 R0, R11, -0x1, R12 ;  /* 0xffffffff0b007810 */ /* 0x000fe40007ffe00c */
[----:B------:R-:W0:Y:S01]  /*1320*/  I2F.RP R3, R4 ;  /* 0x0000000400037306 */ /* 0x000e220000209400 */
[----:B------:R-:W-:Y:S02]  /*1330*/  IABS R13, R12 ;  /* 0x0000000c000d7213 */ /* 0x000fe40000000000 */
[----:B------:R-:W-:Y:S02]  /*1340*/  IABS R10, R0 ;  /* 0x00000000000a7213 */ /* 0x000fe40000000000 */
[----:B------:R-:W-:-:S04]  /*1350*/  LOP3.LUT R0, R0, R12, RZ, 0x3c, !PT ;  /* 0x0000000c00007212 */ /* 0x000fc800078e3cff */
[----:B------:R-:W-:Y:S01]  /*1360*/  ISETP.GE.AND P2, PT, R0, RZ, PT ;  /* 0x000000ff0000720c */ /* 0x000fe20003f46270 */
[----:B0-----:R-:W0:Y:S02]  /*1370*/  MUFU.RCP R3, R3 ;  /* 0x0000000300037308 */ /* 0x001e240000001000 */
[----:B0-----:R-:W-:Y:S02]  /*1380*/  VIADD R8, R3, 0xffffffe ;  /* 0x0ffffffe03087836 */ /* 0x001fe40000000000 */
[----:B------:R-:W-:-:S04]  /*1390*/  IMAD.MOV R3, RZ, RZ, -R13 ;  /* 0x000000ffff037224 */ /* 0x000fc800078e0a0d */
[----:B------:R0:W1:Y:S02]  /*13a0*/  F2I.FTZ.U32.TRUNC.NTZ R9, R8 ;  /* 0x0000000800097305 */ /* 0x000064000021f000 */
[----:B0-----:R-:W-:Y:S01]  /*13b0*/  MOV R8, RZ ;  /* 0x000000ff00087202 */ /* 0x001fe20000000f00 */
[----:B-1----:R-:W-:-:S04]  /*13c0*/  IMAD.MOV R7, RZ, RZ, -R9 ;  /* 0x000000ffff077224 */ /* 0x002fc800078e0a09 */
[----:B------:R-:W-:-:S04]  /*13d0*/  IMAD R7, R7, R4, RZ ;  /* 0x0000000407077224 */ /* 0x000fc800078e02ff */
[----:B------:R-:W-:-:S06]  /*13e0*/  IMAD.HI.U32 R9, R9, R7, R8 ;  /* 0x0000000709097227 */ /* 0x000fcc00078e0008 */
[----:B------:R-:W-:-:S04]  /*13f0*/  IMAD.HI.U32 R9, R9, R10, RZ ;  /* 0x0000000a09097227 */ /* 0x000fc800078e00ff */
[----:B------:R-:W-:-:S05]  /*1400*/  IMAD R3, R9, R3, R10 ;  /* 0x0000000309037224 */ /* 0x000fca00078e020a */
[----:B------:R-:W-:-:S13]  /*1410*/  ISETP.GT.U32.AND P1, PT, R4, R3, PT ;  /* 0x000000030400720c */ /* 0x000fda0003f24070 */
[----:B------:R-:W-:Y:S02]  /*1420*/  @!P1 IMAD.IADD R3, R3, 0x1, -R4 ;  /* 0x0000000103039824 */ /* 0x000fe400078e0a04 */
[----:B------:R-:W-:Y:S01]  /*1430*/  @!P1 VIADD R9, R9, 0x1 ;  /* 0x0000000109099836 */ /* 0x000fe20000000000 */
[----:B------:R-:W-:Y:S02]  /*1440*/  ISETP.NE.AND P1, PT, R12, RZ, PT ;  /* 0x000000ff0c00720c */ /* 0x000fe40003f25270 */
[----:B------:R-:W-:-:S13]  /*1450*/  ISETP.GE.U32.AND P0, PT, R3, R4, PT ;  /* 0x000000040300720c */ /* 0x000fda0003f06070 */
[----:B------:R-:W-:-:S04]  /*1460*/  @P0 VIADD R9, R9, 0x1 ;  /* 0x0000000109090836 */ /* 0x000fc80000000000 */
[----:B------:R-:W-:Y:S01]  /*1470*/  @!P2 IMAD.MOV R9, RZ, RZ, -R9 ;  /* 0x000000ffff09a224 */ /* 0x000fe200078e0a09 */
[----:B------:R-:W-:-:S05]  /*1480*/  @!P1 LOP3.LUT R9, RZ, R12, RZ, 0x33, !PT ;  /* 0x0000000cff099212 */ /* 0x000fca00078e33ff */
[----:B------:R-:W-:-:S07]  /*1490*/  IMAD.MOV.U32 R94, RZ, RZ, R9 ;  /* 0x000000ffff5e7224 */ /* 0x000fce00078e0009 */
.L_x_174:
[-C--:B------:R-:W-:Y:S01]  /*14a0*/  IMAD R17, R204, R94.reuse, RZ ;  /* 0x0000005ecc117224 */ /* 0x080fe200078e02ff */
[----:B------:R-:W-:Y:S01]  /*14b0*/  LOP3.LUT R185, R6, 0xffff, RZ, 0xc0, !PT ;  /* 0x0000ffff06b97812 */ /* 0x000fe200078ec0ff */
[----:B------:R-:W-:Y:S01]  /*14c0*/  IMAD.MOV.U32 R187, RZ, RZ, R5 ;  /* 0x000000ffffbb7224 */ /* 0x000fe200078e0005 */
[----:B------:R-:W-:Y:S01]  /*14d0*/  PLOP3.LUT P0, PT, PT, PT, PT, 0x80, 0x0 ;  /* 0x000000000000781c */ /* 0x000fe20003f0f070 */
[----:B------:R-:W-:Y:S01]  /*14e0*/  IMAD.MOV.U32 R3, RZ, RZ, RZ ;  /* 0x000000ffff037224 */ /* 0x000fe200078e00ff */
[----:B------:R-:W-:Y:S01]  /*14f0*/  VIADDMNMX R94, R17, R94, R11, PT ;  /* 0x0000005e115e7246 */ /* 0x000fe2000380010b */
[----:B------:R-:W-:Y:S01]  /*1500*/  IMAD.MOV.U32 R0, RZ, RZ, RZ ;  /* 0x000000ffff007224 */ /* 0x000fe200078e00ff */
[----:B------:R-:W-:Y:S02]  /*1510*/  CS2R R86, SRZ ;  /* 0x0000000000567805 */ /* 0x000fe4000001ff00 */
[----:B------:R-:W-:Y:S02]  /*1520*/  CS2R R84, SRZ ;  /* 0x0000000000547805 */ /* 0x000fe4000001ff00 */
[----:B------:R-:W-:-:S02]  /*1530*/  ISETP.GT.AND P1, PT, R94, R17, PT ;  /* 0x000000115e00720c */ /* 0x000fc40003f24270 */
        /* <DEDUP_REMOVED lines=29> */
[----:B------:R-:W-:Y:S01]  /*1710*/  CS2R R20, SRZ ;  /* 0x0000000000147805 */ /* 0x000fe2000001ff00 */
[----:B------:R-:W-:Y:S06]  /*1720*/  @!P1 BRA `(.L_x_175) ;  /* 0x00000068000c9947 */ /* 0x000fec0003800000 */
[----:B------:R-:W0:Y:S01]  /*1730*/  SHFL.IDX PT, R0, R224, RZ, 0x1f ;  /* 0x00001fffe0007589 */ /* 0x000e2200000e0000 */
[----:B------:R-:W1:Y:S01]  /*1740*/  S2UR UR7, SR_CgaCtaId ;  /* 0x00000000000779c3 */ /* 0x000e620000008800 */
[----:B------:R-:W-:Y:S01]  /*1750*/  UMOV UR6, 0x400 ;  /* 0x0000040000067882 */ /* 0x000fe20000000000 */
[----:B0-----:R-:W-:Y:S01]  /*1760*/  R2UR UR4, R0 ;  /* 0x00000000000472ca */ /* 0x001fe200000e0000 */
[----:B-1----:R-:W-:-:S04]  /*1770*/  ULEA UR6, UR7, UR6, 0x18 ;  /* 0x0000000607067291 */ /* 0x002fc8000f8ec03f */
[----:B------:R-:W-:-:S04]  /*1780*/  UIADD3 UR6, UR6, 0x10400, URZ ;  /* 0x0001040006067890 */ /* 0x000fc8000fffe03f */
[----:B------:R-:W-:-:S04]  /*1790*/  ULOP3.LUT UP0, URZ, UR6, 0x3ff, URZ, 0xc0, !UPT ;  /* 0x000003ff063f7892 */ /* 0x000fc8000f80c03f */
[----:B------:R-:W-:Y:S02]  /*17a0*/  ULEA.HI UR5, UR4, UR4, URZ, 0x1 ;  /* 0x0000000404057291 */ /* 0x000fe4000f8f083f */
[----:B------:R-:W-:Y:S02]  /*17b0*/  PLOP3.LUT P0, PT, PT, PT, UP0, 0x80, 0x0 ;  /* 0x000000000000781c */ /* 0x000fe40003f0f008 */
        /* <DEDUP_REMOVED lines=9> */
[----:B------:R-:W-:Y:S01]  /*1850*/  IMAD.U32 R4, RZ, RZ, UR4 ;  /* 0x00000004ff047e24 */ /* 0x000fe2000f8e00ff */
[----:B------:R0:W1:Y:S01]  /*1860*/  LDC.64 R14, c[0x4][R0] ;  /* 0x01000000000e7b82 */ /* 0x0000620000000a00 */
[----:B------:R-:W-:Y:S01]  /*1870*/  IMAD.U32 R5, RZ, RZ, UR5 ;  /* 0x00000005ff057e24 */ /* 0x000fe2000f8e00ff */
[----:B------:R-:W-:Y:S01]  /*1880*/  ULDC.64 UR4, c[0x4][0x120] ;  /* 0x0100480000047ab9 */ /* 0x000fe20000000a00 */
[----:B------:R-:W-:Y:S01]  /*1890*/  IMAD.U32 R10, RZ, RZ, UR6 ;  /* 0x00000006ff0a7e24 */ /* 0x000fe2000f8e00ff */
[----:B------:R-:W-:Y:S01]  /*18a0*/  MOV R13, RZ ;  /* 0x000000ff000d7202 */ /* 0x000fe20000000f00 */
[----:B------:R-:W-:Y:S02]  /*18b0*/  IMAD.U32 R6, RZ, RZ, UR4 ;  /* 0x00000004ff067e24 */ /* 0x000fe4000f8e00ff */
[----:B------:R-:W-:-:S02]  /*18c0*/  IMAD.U32 R7, RZ, RZ, UR5 ;  /* 0x00000005ff077e24 */ /* 0x000fc4000f8e00ff */
[----:B------:R-:W-:Y:S02]  /*18d0*/  IMAD.U32 R11, RZ, RZ, UR7 ;  /* 0x00000007ff0b7e24 */ /* 0x000fe4000f8e00ff */
[----:B------:R-:W-:Y:S02]  /*18e0*/  IMAD.MOV.U32 R8, RZ, RZ, 0x70 ;  /* 0x00000070ff087424 */ /* 0x000fe400078e00ff */
[----:B0-----:R-:W-:-:S07]  /*18f0*/  IMAD.MOV.U32 R12, RZ, RZ, 0x1 ;  /* 0x00000001ff0c7424 */ /* 0x001fce00078e00ff */
[----:B------:R-:W-:-:S07]  /*1900*/  LEPC R20, `(.L_x_176) ;  /* 0x000000001014794e */ /* 0x000fce0000000000 */
[----:B-1----:R-:W-:Y:S05]  /*1910*/  CALL.ABS.NOINC R14 ;  /* 0x000000000e007343 */ /* 0x002fea0003c00000 */
.L_x_176:
[----:B------:R-:W0:Y:S01]  /*1920*/  S2UR UR5, SR_CgaCtaId ;  /* 0x00000000000579c3 */ /* 0x000e220000008800 */
[----:B------:R-:W-:Y:S01]  /*1930*/  LEA.HI R0, R207, R207, RZ, 0x1 ;  /* 0x000000cfcf007211 */ /* 0x000fe200078f08ff */
[----:B------:R-:W-:Y:S01]  /*1940*/  UMOV UR4, 0x400 ;  /* 0x0000040000047882 */ /* 0x000fe20000000000 */
[----:B------:R-:W-:Y:S01]  /*1950*/  BSSY B0, `(.L_x_177) ;  /* 0x0000009000007945 */ /* 0x000fe20003800000 */
[----:B------:R-:W-:Y:S02]  /*1960*/  ISETP.NE.AND P0, PT, R19, 0x3, PT ;  /* 0x000000031300780c */ /* 0x000fe40003f05270 */
[----:B------:R-:W-:-:S05]  /*1970*/  LOP3.LUT R0, R0, 0xfffffffe, RZ, 0xc0, !PT ;  /* 0xfffffffe00007812 */ /* 0x000fca00078ec0ff */
[----:B------:R-:W-:-:S05]  /*1980*/  IMAD.IADD R3, R207, 0x1, -R0 ;  /* 0x00000001cf037824 */ /* 0x000fca00078e0a00 */
[----:B------:R-:W-:Y:S01]  /*1990*/  SHF.L.U32 R3, R3, 0x1f, RZ ;  /* 0x0000001f03037819 */ /* 0x000fe200000006ff */
[----:B0-----:R-:W-:-:S06]  /*19a0*/  ULEA UR4, UR5, UR4, 0x18 ;  /* 0x0000000405047291 */ /* 0x001fcc000f8ec03f */
[----:B------:R-:W-:-:S04]  /*19b0*/  IMAD.U32 R0, RZ, RZ, UR4 ;  /* 0x00000004ff007e24 */ /* 0x000fc8000f8e00ff */
[----:B------:R-:W0:Y:S02]  /*19c0*/  SYNCS.PHASECHK.TRANS64.TRYWAIT P1, [R0+URZ+0x34800], R3 ;  /* 0x03480003000075a7 */ /* 0x000e24000802017f */
[----:B0-----:R-:W-:Y:S05]  /*19d0*/  @!P1 BRA `(.L_x_178) ;  /* 0x000000f800789947 */ /* 0x001fea0003800000 */
.L_x_342:
[----:B------:R-:W-:Y:S05]  /*19e0*/  BSYNC B0 ;  /* 0x0000000000007941 */ /* 0x000fea0003800000 */
.L_x_177:
[----:B------:R-:W-:Y:S05]  /*19f0*/  @!P0 BRA `(.L_x_179) ;  /* 0x0000000000048947 */ /* 0x000fea0003800000 */
[----:B------:R-:W-:Y:S01]  /*1a00*/  BPT.TRAP 0x1 ;  /* 0x000000040000795c */ /* 0x000fe20000300000 */
.L_x_179:
[----:B0-----:R-:W-:Y:S01]  /*1a10*/  IMAD R3, R2, 0x8, R0 ;  /* 0x0000000802037824 */ /* 0x001fe200078e0200 */
[----:B------:R-:W-:-:S04]  /*1a20*/  SHF.L.U32 R4, R16, 0x1f, RZ ;  /* 0x0000001f10047819 */ /* 0x000fc800000006ff */
[----:B------:R0:W1:Y:S01]  /*1a30*/  SYNCS.PHASECHK.TRANS64.TRYWAIT P2, [R3+URZ+0x34830], R4 ;  /* 0x03483004030075a7 */ /* 0x000062000804017f */
[----:B------:R-:W-:Y:S05]  /*1a40*/  @!P0 BRA `(.L_x_180) ;  /* 0x0000000000048947 */ /* 0x000fea0003800000 */
[----:B------:R-:W-:Y:S01]  /*1a50*/  BPT.TRAP 0x1 ;  /* 0x000000040000795c */ /* 0x000fe20000300000 */
.L_x_180:
[----:B------:R-:W2:Y:S01]  /*1a60*/  S2R R5, SR_TID.X ;  /* 0x0000000000057919 */ /* 0x000ea20000002100 */
[----:B------:R-:W-:Y:S01]  /*1a70*/  IMAD.MOV.U32 R151, RZ, RZ, RZ ;  /* 0x000000ffff977224 */ /* 0x000fe200078e00ff */
[----:B--2---:R-:W-:Y:S01]  /*1a80*/  LOP3.LUT P1, RZ, R5, 0x7f, RZ, 0xc0, !PT ;  /* 0x0000007f05ff7812 */ /* 0x004fe2000782c0ff */
[----:B-1----:R-:W-:-:S12]  /*1a90*/  @P2 BRA `(.L_x_181) ;  /* 0x0000000000082947 */ /* 0x002fd80003800000 */
[----:B------:R-:W1:Y:S02]  /*1aa0*/  SYNCS.PHASECHK.TRANS64.TRYWAIT P2, [R3+URZ+0x34830], R4 ;  /* 0x03483004030075a7 */ /* 0x000e64000804017f */
[----:B-1----:R-:W-:Y:S05]  /*1ab0*/  @!P2 BRA `(.L_x_182) ;  /* 0x000000f80054a947 */ /* 0x002fea0003800000 */
.L_x_181:
[----:B------:R-:W-:Y:S05]  /*1ac0*/  WARPSYNC.ALL ;  /* 0x0000000000007948 */ /* 0x000fea0003800000 */
[----:B01----:R-:W-:Y:S01]  /*1ad0*/  VIADD R4, R0, 0x1c400 ;  /* 0x0001c40000047836 */ /* 0x003fe20000000000 */
[----:B------:R-:W-:Y:S01]  /*1ae0*/  ULOP3.LUT UR56, UR56, 0x10000, URZ, 0xfc, !UPT ;  /* 0x0001000038387892 */ /* 0x000fe2000f8efc3f */
[----:B------:R-:W-:Y:S01]  /*1af0*/  WARPGROUP.ARRIVE ;  /* 0x00000000000079c5 */ /* 0x000fe20000000000 */
[----:B------:R-:W-:Y:S01]  /*1b00*/  UMOV UR57, 0x40000040 ;  /* 0x4000004000397882 */ /* 0x000fe20000000000 */
[----:B------:R-:W-:Y:S01]  /*1b10*/  UMOV UR59, 0x40000040 ;  /* 0x40000040003b7882 */ /* 0x000fe20000000000 */
[----:B------:R-:W-:Y:S01]  /*1b20*/  SHF.R.U32.HI R4, RZ, 0x4, R4 ;  /* 0x00000004ff047819 */ /* 0x000fe20000011604 */
[----:B------:R-:W-:Y:S01]  /*1b30*/  UIADD3 UR8, UR56, 0x2, URZ ;  /* 0x0000000238087890 */ /* 0x000fe2000fffe03f */
[----:B------:R-:W-:Y:S01]  /*1b40*/  P2R R12, PR, RZ, 0x1 ;  /* 0x00000001ff0c7803 */ /* 0x000fe20000000000 */
[----:B------:R-:W-:Y:S01]  /*1b50*/  UMOV UR9, 0x40000040 ;  /* 0x4000004000097882 */ /* 0x000fe20000000000 */
[----:B------:R-:W-:Y:S01]  /*1b60*/  LOP3.LUT R4, R4, 0x3fff, RZ, 0xc0, !PT ;  /* 0x00003fff04047812 */ /* 0x000fe200078ec0ff */
[----:B------:R-:W-:Y:S01]  /*1b70*/  UMOV UR11, 0x40000040 ;  /* 0x40000040000b7882 */ /* 0x000fe20000000000 */
[----:B------:R-:W-:Y:S01]  /*1b80*/  UIADD3 UR12, UR56, 0x4, URZ ;  /* 0x00000004380c7890 */ /* 0x000fe2000fffe03f */
[----:B------:R-:W-:Y:S01]  /*1b90*/  @!P1 VIADD R3, R3, 0x34840 ;  /* 0x0003484003039836 */ /* 0x000fe20000000000 */
[----:B------:R-:W-:Y:S01]  /*1ba0*/  LOP3.LUT R5, R4, 0x10000, RZ, 0xfc, !PT ;  /* 0x0001000004057812 */ /* 0x000fe200078efcff */
[----:B------:R-:W-:Y:S01]  /*1bb0*/  UMOV UR13, 0x40000040 ;  /* 0x40000040000d7882 */ /* 0x000fe20000000000 */
[----:B------:R-:W-:Y:S01]  /*1bc0*/  UMOV UR15, 0x40000040 ;  /* 0x40000040000f7882 */ /* 0x000fe20000000000 */
[----:B------:R-:W-:Y:S01]  /*1bd0*/  UIADD3 UR16, UR56, 0x6, URZ ;  /* 0x0000000638107890 */ /* 0x000fe2000fffe03f */
[----:B------:R-:W-:Y:S01]  /*1be0*/  @!P1 PRMT R3, RZ, 0x654, R3 ;  /* 0x00000654ff039816 */ /* 0x000fe20000000003 */
[----:B------:R-:W-:Y:S01]  /*1bf0*/  IMAD R4, R2, 0xc00, R5 ;  /* 0x00000c0002047824 */ /* 0x000fe200078e0205 */
[----:B------:R-:W-:Y:S01]  /*1c00*/  UMOV UR17, 0x40000040 ;  /* 0x4000004000117882 */ /* 0x000fe20000000000 */
[----:B------:R-:W-:Y:S01]  /*1c10*/  UMOV UR19, 0x40000040 ;  /* 0x4000004000137882 */ /* 0x000fe20000000000 */
[----:B------:R-:W-:Y:S01]  /*1c20*/  UIADD3 UR20, UR56, 0x400, URZ ;  /* 0x0000040038147890 */ /* 0x000fe2000fffe03f */
[--C-:B------:R-:W-:Y:S01]  /*1c30*/  IMAD.MOV.U32 R150, RZ, RZ, R151.reuse ;  /* 0x000000ffff967224 */ /* 0x100fe200078e0097 */
[----:B------:R-:W-:Y:S01]  /*1c40*/  R2UR UR58, R4 ;  /* 0x00000000043a72ca */ /* 0x000fe200000e0000 */
[----:B------:R-:W-:Y:S01]  /*1c50*/  UMOV UR21, 0x40000040 ;  /* 0x4000004000157882 */ /* 0x000fe20000000000 */
[----:B------:R-:W-:Y:S01]  /*1c60*/  UMOV UR23, 0x40000040 ;  /* 0x4000004000177882 */ /* 0x000fe20000000000 */
[----:B------:R-:W-:Y:S01]  /*1c70*/  UIADD3 UR24, UR56, 0x402, URZ ;  /* 0x0000040238187890 */ /* 0x000fe2000fffe03f */
[--C-:B------:R-:W-:Y:S01]  /*1c80*/  IMAD.MOV.U32 R149, RZ, RZ, R151.reuse ;  /* 0x000000ffff957224 */ /* 0x100fe200078e0097 */
        /* <DEDUP_REMOVED lines=8> */
[----:B------:R-:W-:Y:S01]  /*1d10*/  HGMMA.64x128x16.F32 R24, gdesc[UR56], RZ, !UPT, gsb0 ;  /* 0x01e00000381879f0 */ /* 0x000fe2000c0008ff */
[----:B------:R-:W-:Y:S01]  /*1d20*/  UIADD3 UR10, UR58, 0x2, URZ ;  /* 0x000000023a0a7890 */ /* 0x000fe2000fffe03f */
[--C-:B------:R-:W-:Y:S01]  /*1d30*/  IMAD.MOV.U32 R146, RZ, RZ, R151.reuse ;  /* 0x000000ffff927224 */ /* 0x100fe200078e0097 */
[----:B------:R-:W-:Y:S01]  /*1d40*/  UIADD3 UR14, UR58, 0x4, URZ ;  /* 0x000000043a0e7890 */ /* 0x000fe2000fffe03f */
[--C-:B------:R-:W-:Y:S01]  /*1d50*/  IMAD.MOV.U32 R145, RZ, RZ, R151.reuse ;  /* 0x000000ffff917224 */ /* 0x100fe200078e0097 */
[----:B------:R-:W-:Y:S01]  /*1d60*/  UIADD3 UR18, UR58, 0x6, URZ ;  /* 0x000000063a127890 */ /* 0x000fe2000fffe03f */
[-C--:B------:R-:W-:Y:S01]  /*1d70*/  MOV R144, R151.reuse ;  /* 0x0000009700907202 */ /* 0x080fe20000000f00 */
[----:B------:R-:W-:Y:S01]  /*1d80*/  UIADD3 UR22, UR58, 0x400, URZ ;  /* 0x000004003a167890 */ /* 0x000fe2000fffe03f */
[--C-:B------:R-:W-:Y:S01]  /*1d90*/  IMAD.MOV.U32 R143, RZ, RZ, R151.reuse ;  /* 0x000000ffff8f7224 */ /* 0x100fe200078e0097 */
[----:B------:R-:W-:Y:S01]  /*1da0*/  UIADD3 UR26, UR58, 0x402, URZ ;  /* 0x000004023a1a7890 */ /* 0x000fe2000fffe03f */
[--C-:B------:R-:W-:Y:S01]  /*1db0*/  IMAD.MOV.U32 R142, RZ, RZ, R151.reuse ;  /* 0x000000ffff8e7224 */ /* 0x100fe200078e0097 */
[----:B------:R-:W-:Y:S01]  /*1dc0*/  UIADD3 UR30, UR58, 0x404, URZ ;  /* 0x000004043a1e7890 */ /* 0x000fe2000fffe03f */
[--C-:B------:R-:W-:Y:S01]  /*1dd0*/  IMAD.MOV.U32 R141, RZ, RZ, R151.reuse ;  /* 0x000000ffff8d7224 */ /* 0x100fe200078e0097 */
[----:B------:R-:W-:Y:S01]  /*1de0*/  UIADD3 UR34, UR58, 0x406, URZ ;  /* 0x000004063a227890 */ /* 0x000fe2000fffe03f */
[--C-:B------:R-:W-:Y:S01]  /*1df0*/  IMAD.MOV.U32 R140, RZ, RZ, R151.reuse ;  /* 0x000000ffff8c7224 */ /* 0x100fe200078e0097 */
[----:B------:R-:W-:Y:S01]  /*1e00*/  UMOV UR33, 0x40000040 ;  /* 0x4000004000217882 */ /* 0x000fe20000000000 */
[----:B------:R-:W-:Y:S01]  /*1e10*/  UMOV UR35, 0x40000040 ;  /* 0x4000004000237882 */ /* 0x000fe20000000000 */
        /* <DEDUP_REMOVED lines=24> */
[----:B------:R-:W-:Y:S01]  /*1fa0*/  ULDC UR4, c[0x0][0x9d8] ;  /* 0x0002760000047ab9 */ /* 0x000fe20000000800 */
[----:B------:R-:W-:Y:S01]  /*1fb0*/  ULDC UR5, c[0x0][0x988] ;  /* 0x0002620000057ab9 */ /* 0x000fe20000000800 */
[--C-:B------:R-:W-:Y:S01]  /*1fc0*/  IMAD.MOV.U32 R128, RZ, RZ, R151.reuse ;  /* 0x000000ffff807224 */ /* 0x100fe200078e0097 */
[----:B------:R-:W-:Y:S01]  /*1fd0*/  MOV R110, R151 ;  /* 0x00000097006e7202 */ /* 0x000fe20000000f00 */
        /* <DEDUP_REMOVED lines=16> */
[----:B------:R-:W-:Y:S01]  /*20e0*/  IMAD.MOV.U32 R88, RZ, RZ, R151 ;  /* 0x000000ffff587224 */ /* 0x000fe200078e0097 */
        /* <DEDUP_REMOVED lines=46> */
[----:B------:R-:W1:Y:S01]  /*23d0*/  MUFU.TANH R6, R25 ;  /* 0x0000001900067308 */ /* 0x000e620000002400 */
[----:B------:R-:W-:Y:S01]  /*23e0*/  FMUL.FTZ R37, R37, UR4 ;  /* 0x0000000425257c20 */ /* 0x000fe20008410000 */
[----:B------:R-:W-:Y:S01]  /*23f0*/  FMUL.FTZ R31, R31, UR4 ;  /* 0x000000041f1f7c20 */ /* 0x000fe20008410000 */
[----:B------:R-:W-:Y:S01]  /*2400*/  FMUL.FTZ R61, R61, UR4 ;  /* 0x000000043d3d7c20 */ /* 0x000fe20008410000 */
[----:B------:R-:W-:Y:S01]  /*2410*/  FMUL.FTZ R40, R40, UR4 ;  /* 0x0000000428287c20 */ /* 0x000fe20008410000 */
[----:B------:R-:W-:Y:S01]  /*2420*/  FMUL.FTZ R34, R34, UR4 ;  /* 0x0000000422227c20 */ /* 0x000fe20008410000 */
[----:B------:R-:W-:Y:S01]  /*2430*/  FMUL.FTZ R41, R41, UR4 ;  /* 0x0000000429297c20 */ /* 0x000fe20008410000 */
[----:B------:R-:W-:Y:S01]  /*2440*/  FMUL.FTZ R35, R35, UR4 ;  /* 0x0000000423237c20 */ /* 0x000fe20008410000 */
[----:B------:R2:W-:Y:S01]  /*2450*/  MUFU.TANH R99, R57 ;  /* 0x0000003900637308 */ /* 0x0005e20000002400 */
        /* <DEDUP_REMOVED lines=8> */
[----:B--2---:R-:W-:Y:S01]  /*24e0*/  IADD3 R57, R104, 0x80, -R205 ;  /* 0x0000008068397810 */ /* 0x004fe20007ffe8cd */
[----:B------:R-:W-:Y:S01]  /*24f0*/  FMUL.FTZ R65, R65, UR4 ;  /* 0x0000000441417c20 */ /* 0x000fe20008410000 */
[----:B------:R-:W-:Y:S01]  /*2500*/  FMUL.FTZ R48, R48, UR4 ;  /* 0x0000000430307c20 */ /* 0x000fe20008410000 */
[----:B------:R-:W-:Y:S01]  /*2510*/  FMUL.FTZ R42, R42, UR4 ;  /* 0x000000042a2a7c20 */ /* 0x000fe20008410000 */
[----:B------:R-:W-:Y:S01]  /*2520*/  FMUL.FTZ R71, R71, UR4 ;  /* 0x0000000447477c20 */ /* 0x000fe20008410000 */
[----:B------:R-:W-:-:S02]  /*2530*/  IMAD R8, R94, -0x80, R57 ;  /* 0xffffff805e087824 */ /* 0x000fc400078e0239 */
[----:B------:R-:W-:Y:S01]  /*2540*/  FMUL.FTZ R43, R43, UR4 ;  /* 0x000000042b2b7c20 */ /* 0x000fe20008410000 */
[----:B------:R-:W-:Y:S01]  /*2550*/  MUFU.TANH R29, R29 ;  /* 0x0000001d001d7308 */ /* 0x000fe20000002400 */
[----:B------:R-:W-:Y:S01]  /*2560*/  FMUL.FTZ R49, R49, UR4 ;  /* 0x0000000431317c20 */ /* 0x000fe20008410000 */
[----:B------:R-:W-:Y:S01]  /*2570*/  FMUL.FTZ R52, R52, UR4 ;  /* 0x0000000434347c20 */ /* 0x000fe20008410000 */
[----:B------:R-:W-:Y:S01]  /*2580*/  ISETP.GT.AND P2, PT, R8, RZ, PT ;  /* 0x000000ff0800720c */ /* 0x000fe20003f44270 */
[----:B------:R-:W-:Y:S01]  /*2590*/  FMUL.FTZ R46, R46, UR4 ;  /* 0x000000042e2e7c20 */ /* 0x000fe20008410000 */
[C---:B------:R-:W-:Y:S01]  /*25a0*/  ISETP.GT.AND P3, PT, R8.reuse, 0x1, PT ;  /* 0x000000010800780c */ /* 0x040fe20003f64270 */
[----:B------:R-:W-:Y:S01]  /*25b0*/  FMUL.FTZ R47, R47, UR4 ;  /* 0x000000042f2f7c20 */ /* 0x000fe20008410000 */
[----:B------:R-:W-:Y:S01]  /*25c0*/  ISETP.GT.AND P6, PT, R8, 0x8, PT ;  /* 0x000000080800780c */ /* 0x000fe20003fc4270 */
[----:B------:R-:W2:Y:S01]  /*25d0*/  MUFU.TANH R7, R26 ;  /* 0x0000001a00077308 */ /* 0x000ea20000002400 */
[----:B0-----:R-:W-:Y:S01]  /*25e0*/  FSEL R21, R21, -INF , P2 ;  /* 0xff80000015157808 */ /* 0x001fe20001000000 */
[----:B------:R-:W-:Y:S01]  /*25f0*/  FMUL.FTZ R53, R53, UR4 ;  /* 0x0000000435357c20 */ /* 0x000fe20008410000 */
[----:B-1----:R-:W-:Y:S01]  /*2600*/  FSEL R6, R6, -INF , P3 ;  /* 0xff80000006067808 */ /* 0x002fe20001800000 */
[----:B------:R-:W-:Y:S01]  /*2610*/  FMUL.FTZ R50, R50, UR4 ;  /* 0x0000000432327c20 */ /* 0x000fe20008410000 */
[----:B------:R-:W-:Y:S01]  /*2620*/  ISETP.GT.AND P5, PT, R8, 0x9, PT ;  /* 0x000000090800780c */ /* 0x000fe20003fa4270 */
[----:B------:R-:W-:Y:S01]  /*2630*/  FMUL.FTZ R56, R56, UR4 ;  /* 0x0000000438387c20 */ /* 0x000fe20008410000 */
[----:B---3--:R-:W-:Y:S01]  /*2640*/  FSEL R57, R28, -INF , P6 ;  /* 0xff8000001c397808 */ /* 0x008fe20003000000 */
[----:B------:R-:W0:Y:S01]  /*2650*/  MUFU.TANH R32, R32 ;  /* 0x0000002000207308 */ /* 0x000e220000002400 */
[----:B------:R-:W-:Y:S01]  /*2660*/  FMNMX.FTZ R24, R21, R6, !PT ;  /* 0x0000000615187209 */ /* 0x000fe20007810000 */
[----:B------:R-:W-:Y:S01]  /*2670*/  FMUL.FTZ R51, R51, UR4 ;  /* 0x0000000433337c20 */ /* 0x000fe20008410000 */
[----:B------:R-:W-:Y:S01]  /*2680*/  ISETP.GT.AND P4, PT, R8, 0x10, PT ;  /* 0x000000100800780c */ /* 0x000fe20003f84270 */
        /* <DEDUP_REMOVED lines=9> */
[----:B------:R-:W-:Y:S01]  /*2720*/  FMUL.FTZ R59, R59, UR4 ;  /* 0x000000043b3b7c20 */ /* 0x000fe20008410000 */
[----:B------:R-:W-:Y:S01]  /*2730*/  FMUL.FTZ R62, R62, UR4 ;  /* 0x000000043e3e7c20 */ /* 0x000fe20008410000 */
[----:B------:R-:W-:Y:S01]  /*2740*/  FMUL.FTZ R68, R68, UR4 ;  /* 0x0000000444447c20 */ /* 0x000fe20008410000 */
[----:B------:R-:W-:Y:S01]  /*2750*/  MUFU.TANH R33, R33 ;  /* 0x0000002100217308 */ /* 0x000fe20000002400 */
        /* <DEDUP_REMOVED lines=8> */
[----:B-1----:R-:W-:Y:S01]  /*27e0*/  FSEL R4, R4, -INF , P3 ;  /* 0xff80000004047808 */ /* 0x002fe20001800000 */
[----:B------:R-:W-:Y:S01]  /*27f0*/  FMUL.FTZ R74, R74, UR4 ;  /* 0x000000044a4a7c20 */ /* 0x000fe20008410000 */
[----:B------:R-:W-:Y:S01]  /*2800*/  ISETP.GT.AND P3, PT, R8, 0x18, PT ;  /* 0x000000180800780c */ /* 0x000fe20003f64270 */
        /* <DEDUP_REMOVED lines=13> */
[----:B0-----:R-:W-:Y:S01]  /*28e0*/  FSEL R11, R11, -INF , P6 ;  /* 0xff8000000b0b7808 */ /* 0x001fe20003000000 */
[----:B------:R0:W-:Y:S01]  /*28f0*/  @!P1 SYNCS.ARRIVE.TRANS64.RED.A1T0 RZ, [R3+URZ], RZ ;  /* 0x000000ff03ff99a7 */ /* 0x0001e2000810043f */
[----:B------:R-:W-:Y:S01]  /*2900*/  ISETP.GT.AND P6, PT, R8, 0x19, PT ;  /* 0x000000190800780c */ /* 0x000fe20003fc4270 */
[----:B------:R-:W-:-:S04]  /*2910*/  IMAD.MOV.U32 R104, RZ, RZ, R151 ;  /* 0x000000ffff687224 */ /* 0x000fc800078e0097 */
[----:B------:R-:W-:Y:S08]  /*2920*/  MUFU.TANH R37, R37 ;  /* 0x0000002500257308 */ /* 0x000ff00000002400 */
[----:B------:R2:W-:Y:S01]  /*2930*/  MUFU.TANH R109, R61 ;  /* 0x0000003d006d7308 */ /* 0x0005e20000002400 */
[----:B-1----:R-:W-:-:S07]  /*2940*/  FSEL R13, R13, -INF , P5 ;  /* 0xff8000000d0d7808 */ /* 0x002fce0002800000 */
[----:B------:R-:W1:Y:S01]  /*2950*/  MUFU.TANH R15, R34 ;  /* 0x00000022000f7308 */ /* 0x000e620000002400 */
[----:B--2---:R-:W-:Y:S02]  /*2960*/  FSEL R61, R29, -INF , P5 ;  /* 0xff8000001d3d7808 */ /* 0x004fe40002800000 */
[----:B------:R-:W-:Y:S02]  /*2970*/  ISETP.GT.AND P5, PT, R8, 0x20, PT ;  /* 0x000000200800780c */ /* 0x000fe40003fa4270 */
[----:B------:R-:W-:-:S03]  /*2980*/  FMNMX.FTZ R24, R61, R24, !PT ;  /* 0x000000183d187209 */ /* 0x000fc60007810000 */
[----:B------:R-:W-:Y:S01]  /*2990*/  MUFU.TANH R40, R40 ;  /* 0x0000002800287308 */ /* 0x000fe20000002400 */
[----:B------:R-:W-:-:S07]  /*29a0*/  FMNMX.FTZ R24, R69, R24, !PT ;  /* 0x0000001845187209 */ /* 0x000fce0007810000 */
[----:B------:R-:W2:Y:S01]  /*29b0*/  MUFU.TANH R25, R35 ;  /* 0x0000002300197308 */ /* 0x000ea20000002400 */
[----:B-1----:R-:W-:Y:S02]  /*29c0*/  FSEL R15, R15, -INF , P4 ;  /* 0xff8000000f0f7808 */ /* 0x002fe40002000000 */
[----:B------:R-:W-:-:S05]  /*29d0*/  ISETP.GT.AND P4, PT, R8, 0x21, PT ;  /* 0x000000210800780c */ /* 0x000fca0003f84270 */
[----:B------:R-:W1:Y:S08]  /*29e0*/  MUFU.TANH R41, R41 ;  /* 0x0000002900297308 */ /* 0x000e700000002400 */
[----:B------:R3:W-:Y:S01]  /*29f0*/  MUFU.TANH R9, R63 ;  /* 0x0000003f00097308 */ /* 0x0007e20000002400 */
[----:B--2---:R-:W-:-:S07]  /*2a00*/  FSEL R25, R25, -INF , P2 ;  /* 0xff80000019197808 */ /* 0x004fce0001000000 */
[----:B------:R-:W2:Y:S01]  /*2a10*/  MUFU.TANH R27, R38 ;  /* 0x00000026001b7308 */ /* 0x000ea20000002400 */
[----:B---3--:R-:W-:Y:S02]  /*2a20*/  FSEL R63, R33, -INF , P2 ;  /* 0xff800000213f7808 */ /* 0x008fe40001000000 */
[----:B------:R-:W-:Y:S02]  /*2a30*/  ISETP.GT.AND P2, PT, R8, 0x28, PT ;  /* 0x000000280800780c */ /* 0x000fe40003f44270 */
[----:B------:R-:W-:Y:S02]  /*2a40*/  FMNMX.FTZ R24, R63, R24, !PT ;  /* 0x000000183f187209 */ /* 0x000fe40007810000 */
[----:B-1----:R-:W-:Y:S01]  /*2a50*/  FSEL R89, R41, -INF , P4 ;  /* 0xff80000029597808 */ /* 0x002fe20002000000 */
        /* <DEDUP_REMOVED lines=24> */
[----:B------:R-:W1:Y:S01]  /*2be0*/  MUFU.TANH R49, R49 ;  /* 0x0000003100317308 */ /* 0x000e620000002400 */
[----:B------:R-:W-:-:S04]  /*2bf0*/  FMNMX.FTZ R26, R89, R26, !PT ;  /* 0x0000001a591a7209 */ /* 0x000fc80007810000 */
[----:B------:R-:W-:-:S03]  /*2c00*/  FMNMX.FTZ R26, R91, R26, !PT ;  /* 0x0000001a5b1a7209 */ /* 0x000fc60007810000 */
[----:B------:R-:W3:Y:S01]  /*2c10*/  MUFU.TANH R35, R46 ;  /* 0x0000002e00237308 */ /* 0x000ee20000002400 */
[----:B------:R-:W-:Y:S02]  /*2c20*/  FMNMX.FTZ R26, R93, R26, !PT ;  /* 0x0000001a5d1a7209 */ /* 0x000fe40007810000 */
[----:B--2---:R-:W-:Y:S02]  /*2c30*/  FSEL R33, R43, -INF , P4 ;  /* 0xff8000002b217808 */ /* 0x004fe40002000000 */
[----:B------:R-:W-:Y:S02]  /*2c40*/  ISETP.GT.AND P4, PT, R8, 0x38, PT ;  /* 0x000000380800780c */ /* 0x000fe40003f84270 */
[----:B------:R-:W-:Y:S01]  /*2c50*/  FMNMX.FTZ R26, R95, R26, !PT ;  /* 0x0000001a5f1a7209 */ /* 0x000fe20007810000 */
[----:B------:R-:W2:Y:S01]  /*2c60*/  MUFU.TANH R52, R52 ;  /* 0x0000003400347308 */ /* 0x000ea20000002400 */
[----:B-1----:R-:W-:-:S04]  /*2c70*/  FSEL R97, R49, -INF , P5 ;  /* 0xff80000031617808 */ /* 0x002fc80002800000 */
[----:B------:R-:W-:-:S03]  /*2c80*/  FMNMX.FTZ R26, R97, R26, !PT ;  /* 0x0000001a611a7209 */ /* 0x000fc60007810000 */
[----:B------:R-:W1:Y:S01]  /*2c90*/  MUFU.TANH R47, R47 ;  /* 0x0000002f002f7308 */ /* 0x000e620000002400 */
[----:B---3--:R-:W-:Y:S02]  /*2ca0*/  FSEL R35, R35, -INF , P2 ;  /* 0xff80000023237808 */ /* 0x008fe40001000000 */
[----:B------:R-:W-:-:S05]  /*2cb0*/  ISETP.GT.AND P2, PT, R8, 0x39, PT ;  /* 0x000000390800780c */ /* 0x000fca0003f44270 */
[----:B------:R-:W3:Y:S01]  /*2cc0*/  MUFU.TANH R53, R53 ;  /* 0x0000003500357308 */ /* 0x000ee20000002400 */
[----:B--2---:R-:W-:-:S04]  /*2cd0*/  FSEL R101, R52, -INF , P4 ;  /* 0xff80000034657808 */ /* 0x004fc80002000000 */
[----:B------:R-:W-:-:S03]  /*2ce0*/  FMNMX.FTZ R26, R101, R26, !PT ;  /* 0x0000001a651a7209 */ /* 0x000fc60007810000 */
[----:B------:R-:W2:Y:S01]  /*2cf0*/  MUFU.TANH R50, R50 ;  /* 0x0000003200327308 */ /* 0x000ea20000002400 */
[----:B-1----:R-:W-:Y:S02]  /*2d00*/  FSEL R37, R47, -INF , P3 ;  /* 0xff8000002f257808 */ /* 0x002fe40001800000 */
[----:B------:R-:W-:-:S05]  /*2d10*/  ISETP.GT.AND P3, PT, R8, 0x40, PT ;  /* 0x000000400800780c */ /* 0x000fca0003f64270 */
[----:B------:R-:W1:Y:S01]  /*2d20*/  MUFU.TANH R56, R56 ;  /* 0x0000003800387308 */ /* 0x000e620000002400 */
[----:B---3--:R-:W-:-:S04]  /*2d30*/  FSEL R107, R53, -INF , P2 ;  /* 0xff800000356b7808 */ /* 0x008fc80001000000 */
[----:B------:R-:W-:-:S03]  /*2d40*/  FMNMX.FTZ R26, R107, R26, !PT ;  /* 0x0000001a6b1a7209 */ /* 0x000fc60007810000 */
[----:B------:R-:W3:Y:S01]  /*2d50*/  MUFU.TANH R51, R51 ;  /* 0x0000003300337308 */ /* 0x000ee20000002400 */
[----:B--2---:R-:W-:Y:S02]  /*2d60*/  FSEL R39, R50, -INF , P6 ;  /* 0xff80000032277808 */ /* 0x004fe40003000000 */
[----:B------:R-:W-:-:S04]  /*2d70*/  ISETP.GT.AND P6, PT, R8, 0x41, PT ;  /* 0x000000410800780c */ /* 0x000fc80003fc4270 */
[----:B------:R-:W-:Y:S01]  /*2d80*/  FSEL R99, R99, -INF , P6 ;  /* 0xff80000063637808 */ /* 0x000fe20003000000 */
[----:B------:R-:W2:Y:S01]  /*2d90*/  MUFU.TANH R54, R54 ;  /* 0x0000003600367308 */ /* 0x000ea20000002400 */
[----:B-1----:R-:W-:-:S04]  /*2da0*/  FSEL R105, R56, -INF , P3 ;  /* 0xff80000038697808 */ /* 0x002fc80001800000 */
[----:B------:R-:W-:-:S03]  /*2db0*/  FMNMX.FTZ R26, R105, R26, !PT ;  /* 0x0000001a691a7209 */ /* 0x000fc60007810000 */
[----:B------:R-:W1:Y:S01]  /*2dc0*/  MUFU.TANH R60, R60 ;  /* 0x0000003c003c7308 */ /* 0x000e620000002400 */
[----:B---3--:R-:W-:Y:S02]  /*2dd0*/  FSEL R41, R51, -INF , P5 ;  /* 0xff80000033297808 */ /* 0x008fe40002800000 */
[----:B------:R-:W-:Y:S02]  /*2de0*/  ISETP.GT.AND P5, PT, R8, 0x48, PT ;  /* 0x000000480800780c */ /* 0x000fe40003fa4270 */
[----:B------:R-:W-:-:S03]  /*2df0*/  FMNMX.FTZ R26, R99, R26, !PT ;  /* 0x0000001a631a7209 */ /* 0x000fc60007810000 */
[----:B------:R-:W3:Y:S01]  /*2e00*/  MUFU.TANH R55, R55 ;  /* 0x0000003700377308 */ /* 0x000ee20000002400 */
[----:B--2---:R-:W-:Y:S02]  /*2e10*/  FSEL R43, R54, -INF , P4 ;  /* 0xff800000362b7808 */ /* 0x004fe40002000000 */
[----:B------:R-:W-:-:S04]  /*2e20*/  ISETP.GT.AND P4, PT, R8, 0x49, PT ;  /* 0x000000490800780c */ /* 0x000fc80003f84270 */
[----:B------:R-:W-:Y:S01]  /*2e30*/  FSEL R109, R109, -INF , P4 ;  /* 0xff8000006d6d7808 */ /* 0x000fe20002000000 */
[----:B------:R-:W2:Y:S01]  /*2e40*/  MUFU.TANH R58, R58 ;  /* 0x0000003a003a7308 */ /* 0x000ea20000002400 */
[----:B-1----:R-:W-:Y:S02]  /*2e50*/  FSEL R103, R60, -INF , P5 ;  /* 0xff8000003c677808 */ /* 0x002fe40002800000 */
[----:B------:R-:W-:Y:S02]  /*2e60*/  FSEL R53, R9, -INF , P4 ;  /* 0xff80000009357808 */ /* 0x000fe40002000000 */
[----:B------:R-:W-:Y:S02]  /*2e70*/  FMNMX.FTZ R26, R103, R26, !PT ;  /* 0x0000001a671a7209 */ /* 0x000fe40007810000 */
[----:B------:R-:W-:Y:S01]  /*2e80*/  ISETP.GT.AND P4, PT, R8, 0x60, PT ;  /* 0x000000600800780c */ /* 0x000fe20003f84270 */
[----:B------:R-:W1:Y:S01]  /*2e90*/  MUFU.TANH R64, R64 ;  /* 0x0000004000407308 */ /* 0x000e620000002400 */
[----:B---3--:R-:W-:-:S02]  /*2ea0*/  FSEL R45, R55, -INF , P2 ;  /* 0xff800000372d7808 */ /* 0x008fc40001000000 */
[----:B------:R-:W-:Y:S02]  /*2eb0*/  ISETP.GT.AND P2, PT, R8, 0x50, PT ;  /* 0x000000500800780c */ /* 0x000fe40003f44270 */
        /* <DEDUP_REMOVED lines=11> */
[----:B------:R-:W-:Y:S02]  /*2f70*/  FMNMX.FTZ R26, R113, R26, !PT ;  /* 0x0000001a711a7209 */ /* 0x000fe40007810000 */
[----:B------:R-:W-:Y:S01]  /*2f80*/  FSEL R59, R10, -INF , P3 ;  /* 0xff8000000a3b7808 */ /* 0x000fe20001800000 */
[----:B------:R-:W3:Y:S01]  /*2f90*/  MUFU.TANH R14, R14 ;  /* 0x0000000e000e7308 */ /* 0x000ee20000002400 */
[----:B--2---:R-:W-:Y:S02]  /*2fa0*/  FSEL R51, R62, -INF , P5 ;  /* 0xff8000003e337808 */ /* 0x004fe40002800000 */
[----:B------:R-:W-:-:S02]  /*2fb0*/  ISETP.GT.AND P5, PT, R8, 0x59, PT ;  /* 0x000000590800780c */ /* 0x000fc40003fa4270 */
[----:B------:R-:W-:-:S03]  /*2fc0*/  ISETP.GT.AND P3, PT, R8, 0x61, PT ;  /* 0x000000610800780c */ /* 0x000fc60003f64270 */
[----:B------:R-:W2:Y:S01]  /*2fd0*/  MUFU.TANH R72, R72 ;  /* 0x0000004800487308 */ /* 0x000ea20000002400 */
[----:B-1----:R-:W-:-:S04]  /*2fe0*/  FSEL R115, R68, -INF , P6 ;  /* 0xff80000044737808 */ /* 0x002fc80003000000 */
[----:B------:R-:W-:-:S03]  /*2ff0*/  FMNMX.FTZ R26, R115, R26, !PT ;  /* 0x0000001a731a7209 */ /* 0x000fc60007810000 */
[----:B------:R-:W1:Y:S01]  /*3000*/  MUFU.TANH R66, R66 ;  /* 0x0000004200427308 */ /* 0x000e620000002400 */
[----:B---3--:R-:W-:-:S04]  /*3010*/  FSEL R117, R14, -INF , P5 ;  /* 0xff8000000e757808 */ /* 0x008fc80002800000 */
[----:B------:R-:W-:-:S03]  /*3020*/  FMNMX.FTZ R26, R117, R26, !PT ;  /* 0x0000001a751a7209 */ /* 0x000fc60007810000 */
        /* <DEDUP_REMOVED lines=11> */
[----:B------:R-:W-:-:S05]  /*30e0*/  ISETP.GT.AND P6, PT, R8, 0x69, PT ;  /* 0x000000690800780c */ /* 0x000fca0003fc4270 */
[----:B------:R-:W2:Y:S01]  /*30f0*/  MUFU.TANH R74, R74 ;  /* 0x0000004a004a7308 */ /* 0x000ea20000002400 */
[----:B-1----:R-:W-:-:S04]  /*3100*/  FSEL R123, R76, -INF , P2 ;  /* 0xff8000004c7b7808 */ /* 0x002fc80001000000 */
[----:B------:R-:W-:-:S03]  /*3110*/  FMNMX.FTZ R26, R123, R26, !PT ;  /* 0x0000001a7b1a7209 */ /* 0x000fc60007810000 */
[----:B------:R-:W1:Y:S01]  /*3120*/  MUFU.TANH R80, R80 ;  /* 0x0000005000507308 */ /* 0x000e620000002400 */
[----:B---3--:R-:W-:-:S04]  /*3130*/  FSEL R125, R77, -INF , P6 ;  /* 0xff8000004d7d7808 */ /* 0x008fc80003000000 */
[----:B------:R-:W-:-:S03]  /*3140*/  FMNMX.FTZ R26, R125, R26, !PT ;  /* 0x0000001a7d1a7209 */ /* 0x000fc60007810000 */
[----:B------:R3:W4:Y:S01]  /*3150*/  MUFU.TANH R24, R75 ;  /* 0x0000004b00187308 */ /* 0x0007220000002400 */
[----:B--2---:R-:W-:Y:S02]  /*3160*/  FSEL R77, R74, -INF , P4 ;  /* 0xff8000004a4d7808 */ /* 0x004fe40002000000 */
[----:B------:R-:W-:-:S05]  /*3170*/  ISETP.GT.AND P4, PT, R8, 0x71, PT ;  /* 0x000000710800780c */ /* 0x000fca0003f84270 */
[----:B------:R4:W2:Y:S01]  /*3180*/  MUFU.TANH R129, R81 ;  /* 0x0000005100817308 */ /* 0x0008a20000002400 */
[----:B---3--:R-:W-:Y:S02]  /*3190*/  FSEL R75, R20, -INF , P5 ;  /* 0xff800000144b7808 */ /* 0x008fe40002800000 */
[----:B------:R-:W-:-:S04]  /*31a0*/  ISETP.GT.AND P5, PT, R8, 0x70, PT ;  /* 0x000000700800780c */ /* 0x000fc80003fa4270 */
[----:B-1----:R-:W-:Y:S01]  /*31b0*/  FSEL R127, R80, -INF , P5 ;  /* 0xff800000507f7808 */ /* 0x002fe20002800000 */
[----:B------:R-:W1:Y:S01]  /*31c0*/  MUFU.TANH R78, R78 ;  /* 0x0000004e004e7308 */ /* 0x000e620000002400 */
[----:B----4-:R-:W-:Y:S02]  /*31d0*/  FSEL R81, R24, -INF , P3 ;  /* 0xff80000018517808 */ /* 0x010fe40001800000 */
[----:B------:R-:W-:Y:S02]  /*31e0*/  ISETP.GT.AND P3, PT, R8, 0x78, PT ;  /* 0x000000780800780c */ /* 0x000fe40003f64270 */
[----:B------:R-:W-:-:S03]  /*31f0*/  FMNMX.FTZ R26, R127, R26, !PT ;  /* 0x0000001a7f1a7209 */ /* 0x000fc60007810000 */
[----:B------:R-:W3:Y:S01]  /*3200*/  MUFU.TANH R84, R84 ;  /* 0x0000005400547308 */ /* 0x000ee20000002400 */
[----:B--2---:R-:W-:-:S04]  /*3210*/  FSEL R129, R129, -INF , P4 ;  /* 0xff80000081817808 */ /* 0x004fc80002000000 */
[----:B------:R-:W-:-:S03]  /*3220*/  FMNMX.FTZ R26, R129, R26, !PT ;  /* 0x0000001a811a7209 */ /* 0x000fc60007810000 */
[----:B------:R1:W2:Y:S08]  /*3230*/  MUFU.TANH R133, R85 ;  /* 0x0000005500857308 */ /* 0x0002b00000002400 */
[----:B------:R-:W4:Y:S01]  /*3240*/  MUFU.TANH R82, R82 ;  /* 0x0000005200527308 */ /* 0x000f220000002400 */
[----:B-1----:R-:W-:Y:S02]  /*3250*/  FSEL R85, R78, -INF , P2 ;  /* 0xff8000004e557808 */ /* 0x002fe40001000000 */
[----:B------:R-:W-:Y:S01]  /*3260*/  ISETP.GT.AND P2, PT, R8, 0x79, PT ;  /* 0x000000790800780c */ /* 0x000fe20003f44270 */
[----:B------:R-:W-:Y:S01]  /*3270*/  IMAD.U32 R8, RZ, RZ, UR5 ;  /* 0x00000005ff087e24 */ /* 0x000fe2000f8e00ff */
[----:B---3--:R-:W-:-:S03]  /*3280*/  FSEL R131, R84, -INF , P3 ;  /* 0xff80000054837808 */ /* 0x008fc60001800000 */
[----:B------:R-:W1:Y:S01]  /*3290*/  MUFU.TANH R83, R83 ;  /* 0x0000005300537308 */ /* 0x000e620000002400 */
[----:B--2---:R-:W-:Y:S02]  /*32a0*/  FSEL R133, R133, -INF , P2 ;  /* 0xff80000085857808 */ /* 0x004fe40001000000 */
[----:B------:R-:W-:-:S04]  /*32b0*/  FMNMX.FTZ R26, R131, R26, !PT ;  /* 0x0000001a831a7209 */ /* 0x000fc80007810000 */
[----:B------:R-:W-:Y:S01]  /*32c0*/  FMNMX.FTZ R26, R133, R26, !PT ;  /* 0x0000001a851a7209 */ /* 0x000fe20007810000 */
[----:B------:R-:W2:Y:S04]  /*32d0*/  MUFU.TANH R86, R86 ;  /* 0x0000005600567308 */ /* 0x000ea80000002400 */
[----:B------:R-:W3:Y:S02]  /*32e0*/  SHFL.BFLY PT, R9, R26, 0x2, 0x1f ;  /* 0x0c401f001a097f89 */ /* 0x000ee400000e0000 */
[----:B---3--:R-:W-:-:S05]  /*32f0*/  FMNMX.FTZ R14, R26, R9, !PT ;  /* 0x000000091a0e7209 */ /* 0x008fca0007810000 */
[----:B------:R-:W3:Y:S02]  /*3300*/  SHFL.BFLY PT, R9, R14, 0x1, 0x1f ;  /* 0x0c201f000e097f89 */ /* 0x000ee400000e0000 */
[----:B---3--:R-:W-:Y:S02]  /*3310*/  FMNMX.FTZ R9, R14, R9, !PT ;  /* 0x000000090e097209 */ /* 0x008fe40007810000 */
[----:B------:R-:W3:Y:S02]  /*3320*/  MUFU.TANH R14, R87 ;  /* 0x00000057000e7308 */ /* 0x000ee40000002400 */
[C---:B------:R-:W-:Y:S01]  /*3330*/  FSETP.NEU.FTZ.AND P0, PT, R9.reuse, -INF , PT ;  /* 0xff8000000900780b */ /* 0x040fe20003f1d000 */
[----:B------:R-:W-:-:S05]  /*3340*/  FMUL.FTZ R10, R9, R8 ;  /* 0x00000008090a7220 */ /* 0x000fca0000410000 */
[----:B------:R-:W-:Y:S02]  /*3350*/  FSEL R10, R10, RZ, P0 ;  /* 0x000000ff0a0a7208 */ /* 0x000fe40000000000 */
[----:B------:R-:W-:Y:S02]  /*3360*/  ISETP.NE.AND P0, PT, R12, RZ, PT ;  /* 0x000000ff0c00720c */ /* 0x000fe40003f05270 */
[----:B------:R5:W0:Y:S01]  /*3370*/  MUFU.TANH R12, R79 ;  /* 0x0000004f000c7308 */ /* 0x000a220000002400 */
[-CC-:B------:R-:W-:Y:S01]  /*3380*/  FFMA.FTZ R174, R91, R8.reuse, -R10.reuse ;  /* 0x000000085bae7223 */ /* 0x180fe2000001080a */
[----:B----4-:R-:W-:Y:S01]  /*3390*/  FSEL R91, R82, -INF , P5 ;  /* 0xff800000525b7808 */ /* 0x010fe20002800000 */
[-CC-:B------:R-:W-:Y:S01]  /*33a0*/  FFMA.FTZ R168, R95, R8.reuse, -R10.reuse ;  /* 0x000000085fa87223 */ /* 0x180fe2000001080a */
[----:B-1----:R-:W-:Y:S01]  /*33b0*/  FSEL R95, R83, -INF , P4 ;  /* 0xff800000535f7808 */ /* 0x002fe20002000000 */
[-CC-:B------:R-:W-:Y:S01]  /*33c0*/  FFMA.FTZ R176, R69, R8.reuse, -R10.reuse ;  /* 0x0000000845b07223 */ /* 0x180fe2000001080a */
[-CC-:B------:R-:W-:Y:S01]  /*33d0*/  FFMA.FTZ R69, R97, R8.reuse, -R10.reuse ;  /* 0x0000000861457223 */ /* 0x180fe2000001080a */
[----:B--2---:R-:W-:Y:S01]  /*33e0*/  FSEL R97, R86, -INF , P3 ;  /* 0xff80000056617808 */ /* 0x004fe20001800000 */
[-CC-:B------:R-:W-:Y:S01]  /*33f0*/  FFMA.FTZ R170, R101, R8.reuse, -R10.reuse ;  /* 0x0000000865aa7223 */ /* 0x180fe2000001080a */
[--C-:B-----5:R-:W-:Y:S01]  /*3400*/  FFMA.FTZ R79, R6, R8, -R10.reuse ;  /* 0x00000008064f7223 */ /* 0x120fe2000001080a */
[----:B------:R-:W-:Y:S01]  /*3410*/  FMNMX.FTZ R6, R7, R4, !PT ;  /* 0x0000000407067209 */ /* 0x000fe20007810000 */
[-CC-:B------:R-:W-:Y:S01]  /*3420*/  FFMA.FTZ R180, R21, R8.reuse, -R10.reuse ;  /* 0x0000000815b47223 */ /* 0x180fe2000001080a */
[----:B---3--:R-:W-:Y:S01]  /*3430*/  FSEL R101, R14, -INF , P2 ;  /* 0xff8000000e657808 */ /* 0x008fe20001000000 */
[--C-:B------:R-:W-:Y:S01]  /*3440*/  FFMA.FTZ R182, R57, R8, -R10.reuse ;  /* 0x0000000839b67223 */ /* 0x100fe2000001080a */
[----:B------:R-:W-:Y:S01]  /*3450*/  FMNMX.FTZ R6, R11, R6, !PT ;  /* 0x000000060b067209 */ /* 0x000fe20007810000 */
[----:B------:R-:W-:Y:S01]  /*3460*/  MUFU.EX2 R79, R79 ;  /* 0x0000004f004f7308 */ /* 0x000fe20000000800 */
[-CC-:B------:R-:W-:Y:S01]  /*3470*/  FFMA.FTZ R57, R61, R8.reuse, -R10.reuse ;  /* 0x000000083d397223 */ /* 0x180fe2000001080a */
[----:B0-----:R-:W-:Y:S01]  /*3480*/  FSEL R87, R12, -INF , P6 ;  /* 0xff8000000c577808 */ /* 0x001fe20003000000 */
[--C-:B------:R-:W-:Y:S01]  /*3490*/  FFMA.FTZ R61, R63, R8, -R10.reuse ;  /* 0x000000083f3d7223 */ /* 0x100fe2000001080a */
[----:B------:R-:W-:Y:S01]  /*34a0*/  FMNMX.FTZ R6, R13, R6, !PT ;  /* 0x000000060d067209 */ /* 0x000fe20007810000 */
[-CC-:B------:R-:W-:Y:S01]  /*34b0*/  FFMA.FTZ R178, R67, R8.reuse, -R10.reuse ;  /* 0x0000000843b27223 */ /* 0x180fe2000001080a */
[-CC-:B------:R-:W-:Y:S01]  /*34c0*/  FFMA.FTZ R63, R65, R8.reuse, -R10.reuse ;  /* 0x00000008413f7223 */ /* 0x180fe2000001080a */
[--C-:B------:R-:W-:Y:S01]  /*34d0*/  FFMA.FTZ R172, R71, R8, -R10.reuse ;  /* 0x0000000847ac7223 */ /* 0x100fe2000001080a */
[----:B------:R-:W-:Y:S01]  /*34e0*/  FMNMX.FTZ R6, R15, R6, !PT ;  /* 0x000000060f067209 */ /* 0x000fe20007810000 */
[----:B------:R-:W0:Y:S01]  /*34f0*/  MUFU.EX2 R180, R180 ;  /* 0x000000b400b47308 */ /* 0x000e220000000800 */
[-CC-:B------:R-:W-:Y:S01]  /*3500*/  FFMA.FTZ R65, R89, R8.reuse, -R10.reuse ;  /* 0x0000000859417223 */ /* 0x180fe2000001080a */
[--C-:B------:R-:W-:Y:S01]  /*3510*/  FFMA.FTZ R67, R93, R8, -R10.reuse ;  /* 0x000000085d437223 */ /* 0x100fe2000001080a */
[----:B------:R-:W-:Y:S01]  /*3520*/  FMNMX.FTZ R6, R25, R6, !PT ;  /* 0x0000000619067209 */ /* 0x000fe20007810000 */
[-CC-:B------:R-:W-:Y:S01]  /*3530*/  FFMA.FTZ R71, R107, R8.reuse, -R10.reuse ;  /* 0x000000086b477223 */ /* 0x180fe2000001080a */
[-CC-:B------:R-:W-:Y:S01]  /*3540*/  FFMA.FTZ R152, R105, R8.reuse, -R10.reuse ;  /* 0x0000000869987223 */ /* 0x180fe2000001080a */
[--C-:B------:R-:W-:Y:S01]  /*3550*/  FFMA.FTZ R83, R99, R8, -R10.reuse ;  /* 0x0000000863537223 */ /* 0x100fe2000001080a */
[----:B------:R-:W-:Y:S01]  /*3560*/  FMNMX.FTZ R6, R27, R6, !PT ;  /* 0x000000061b067209 */ /* 0x000fe20007810000 */
[----:B------:R-:W1:Y:S01]  /*3570*/  MUFU.EX2 R182, R182 ;  /* 0x000000b600b67308 */ /* 0x000e620000000800 */
[-CC-:B------:R-:W-:Y:S01]  /*3580*/  FFMA.FTZ R154, R103, R8.reuse, -R10.reuse ;  /* 0x00000008679a7223 */ /* 0x180fe2000001080a */
[--C-:B------:R-:W-:Y:S01]  /*3590*/  FFMA.FTZ R89, R109, R8, -R10.reuse ;  /* 0x000000086d597223 */ /* 0x100fe2000001080a */
[----:B------:R-:W-:Y:S01]  /*35a0*/  FMNMX.FTZ R6, R29, R6, !PT ;  /* 0x000000061d067209 */ /* 0x000fe20007810000 */
[-CC-:B------:R-:W-:Y:S01]  /*35b0*/  FFMA.FTZ R156, R111, R8.reuse, -R10.reuse ;  /* 0x000000086f9c7223 */ /* 0x180fe2000001080a */
[-CC-:B------:R-:W-:Y:S01]  /*35c0*/  FFMA.FTZ R93, R113, R8.reuse, -R10.reuse ;  /* 0x00000008715d7223 */ /* 0x180fe2000001080a */
[--C-:B------:R-:W-:Y:S01]  /*35d0*/  FFMA.FTZ R158, R115, R8, -R10.reuse ;  /* 0x00000008739e7223 */ /* 0x100fe2000001080a */
[----:B------:R-:W-:Y:S01]  /*35e0*/  FMNMX.FTZ R6, R31, R6, !PT ;  /* 0x000000061f067209 */ /* 0x000fe20007810000 */
[----:B------:R-:W2:Y:S01]  /*35f0*/  MUFU.EX2 R57, R57 ;  /* 0x0000003900397308 */ /* 0x000ea20000000800 */
[-CC-:B------:R-:W-:Y:S01]  /*3600*/  FFMA.FTZ R99, R117, R8.reuse, -R10.reuse ;  /* 0x0000000875637223 */ /* 0x180fe2000001080a */
[--C-:B------:R-:W-:Y:S01]  /*3610*/  FFMA.FTZ R160, R119, R8, -R10.reuse ;  /* 0x0000000877a07223 */ /* 0x100fe2000001080a */
[----:B------:R-:W-:Y:S01]  /*3620*/  FMNMX.FTZ R6, R33, R6, !PT ;  /* 0x0000000621067209 */ /* 0x000fe20007810000 */
[-CC-:B------:R-:W-:Y:S01]  /*3630*/  FFMA.FTZ R103, R121, R8.reuse, -R10.reuse ;  /* 0x0000000879677223 */ /* 0x180fe2000001080a */
[-CC-:B------:R-:W-:Y:S01]  /*3640*/  FFMA.FTZ R162, R123, R8.reuse, -R10.reuse ;  /* 0x000000087ba27223 */ /* 0x180fe2000001080a */
[--C-:B------:R-:W-:Y:S01]  /*3650*/  FFMA.FTZ R105, R125, R8, -R10.reuse ;  /* 0x000000087d697223 */ /* 0x100fe2000001080a */
[----:B------:R-:W-:Y:S01]  /*3660*/  FMNMX.FTZ R6, R35, R6, !PT ;  /* 0x0000000623067209 */ /* 0x000fe20007810000 */
[----:B------:R-:W3:Y:S01]  /*3670*/  MUFU.EX2 R176, R176 ;  /* 0x000000b000b07308 */ /* 0x000ee20000000800 */
[-CC-:B------:R-:W-:Y:S01]  /*3680*/  FFMA.FTZ R164, R127, R8.reuse, -R10.reuse ;  /* 0x000000087fa47223 */ /* 0x180fe2000001080a */
[--C-:B------:R-:W-:Y:S01]  /*3690*/  FFMA.FTZ R107, R129, R8, -R10.reuse ;  /* 0x00000008816b7223 */ /* 0x100fe2000001080a */
[----:B------:R-:W-:Y:S01]  /*36a0*/  FMNMX.FTZ R6, R37, R6, !PT ;  /* 0x0000000625067209 */ /* 0x000fe20007810000 */
[-CC-:B------:R-:W-:Y:S01]  /*36b0*/  FFMA.FTZ R166, R131, R8.reuse, -R10.reuse ;  /* 0x0000000883a67223 */ /* 0x180fe2000001080a */
[----:B------:R-:W-:Y:S01]  /*36c0*/  FFMA.FTZ R109, R133, R8, -R10 ;  /* 0x00000008856d7223 */ /* 0x000fe2000001080a */
[--C-:B------:R-:W-:Y:S01]  /*36d0*/  IMAD.MOV.U32 R133, RZ, RZ, R151.reuse ;  /* 0x000000ffff857224 */ /* 0x100fe200078e0097 */
[----:B------:R-:W-:Y:S01]  /*36e0*/  FMNMX.FTZ R6, R39, R6, !PT ;  /* 0x0000000627067209 */ /* 0x000fe20007810000 */
[----:B------:R-:W4:Y:S01]  /*36f0*/  MUFU.EX2 R61, R61 ;  /* 0x0000003d003d7308 */ /* 0x000f220000000800 */
[--C-:B------:R-:W-:Y:S01]  /*3700*/  IMAD.MOV.U32 R131, RZ, RZ, R151.reuse ;  /* 0x000000ffff837224 */ /* 0x100fe200078e0097 */
[----:B------:R-:W-:Y:S01]  /*3710*/  MOV R127, R151 ;  /* 0x00000097007f7202 */ /* 0x000fe20000000f00 */
[--C-:B------:R-:W-:Y:S01]  /*3720*/  IMAD.MOV.U32 R129, RZ, RZ, R151.reuse ;  /* 0x000000ffff817224 */ /* 0x100fe200078e0097 */
[----:B------:R-:W-:Y:S01]  /*3730*/  FMNMX.FTZ R6, R41, R6, !PT ;  /* 0x0000000629067209 */ /* 0x000fe20007810000 */
[----:B------:R-:W-:-:S02]  /*3740*/  IMAD.MOV.U32 R125, RZ, RZ, R151 ;  /* 0x000000ffff7d7224 */ /* 0x000fc400078e0097 */
[--C-:B------:R-:W-:Y:S01]  /*3750*/  IMAD.MOV.U32 R123, RZ, RZ, R151.reuse ;  /* 0x000000ffff7b7224 */ /* 0x100fe200078e0097 */
[----:B------:R-:W-:Y:S01]  /*3760*/  FMNMX.FTZ R6, R43, R6, !PT ;  /* 0x000000062b067209 */ /* 0x000fe20007810000 */
[----:B------:R-:W5:Y:S01]  /*3770*/  MUFU.EX2 R178, R178 ;  /* 0x000000b200b27308 */ /* 0x000f620000000800 */
[--C-:B------:R-:W-:Y:S02]  /*3780*/  IMAD.MOV.U32 R121, RZ, RZ, R151.reuse ;  /* 0x000000ffff797224 */ /* 0x100fe400078e0097 */
[----:B------:R-:W-:Y:S01]  /*3790*/  FMNMX.FTZ R6, R45, R6, !PT ;  /* 0x000000062d067209 */ /* 0x000fe20007810000 */
[--C-:B------:R-:W-:Y:S02]  /*37a0*/  IMAD.MOV.U32 R119, RZ, RZ, R151.reuse ;  /* 0x000000ffff777224 */ /* 0x100fe400078e0097 */
[--C-:B------:R-:W-:Y:S01]  /*37b0*/  IMAD.MOV.U32 R117, RZ, RZ, R151.reuse ;  /* 0x000000ffff757224 */ /* 0x100fe200078e0097 */
[----:B------:R-:W-:Y:S01]  /*37c0*/  FMNMX.FTZ R6, R47, R6, !PT ;  /* 0x000000062f067209 */ /* 0x000fe20007810000 */
[----:B------:R-:W5:Y:S01]  /*37d0*/  MUFU.EX2 R63, R63 ;  /* 0x0000003f003f7308 */ /* 0x000f620000000800 */
[----:B------:R-:W-:-:S02]  /*37e0*/  IMAD.MOV.U32 R115, RZ, RZ, R151 ;  /* 0x000000ffff737224 */ /* 0x000fc400078e0097 */
[----:B------:R-:W-:Y:S01]  /*37f0*/  FMNMX.FTZ R6, R49, R6, !PT ;  /* 0x0000000631067209 */ /* 0x000fe20007810000 */
[--C-:B------:R-:W-:Y:S02]  /*3800*/  IMAD.MOV.U32 R113, RZ, RZ, R151.reuse ;  /* 0x000000ffff717224 */ /* 0x100fe400078e0097 */
[----:B------:R-:W-:Y:S01]  /*3810*/  IMAD.MOV.U32 R111, RZ, RZ, R151 ;  /* 0x000000ffff6f7224 */ /* 0x000fe200078e0097 */
[----:B------:R-:W-:Y:S01]  /*3820*/  FMNMX.FTZ R6, R51, R6, !PT ;  /* 0x0000000633067209 */ /* 0x000fe20007810000 */
[----:B------:R-:W-:Y:S03]  /*3830*/  MUFU.EX2 R172, R172 ;  /* 0x000000ac00ac7308 */ /* 0x000fe60000000800 */
[----:B------:R-:W-:-:S04]  /*3840*/  FMNMX.FTZ R6, R53, R6, !PT ;  /* 0x0000000635067209 */ /* 0x000fc80007810000 */
        /* <DEDUP_REMOVED lines=17> */
[----:B------:R-:W-:-:S05]  /*3960*/  FMNMX.FTZ R6, R101, R6, !PT ;  /* 0x0000000665067209 */ /* 0x000fca0007810000 */
[----:B------:R-:W0:Y:S01]  /*3970*/  SHFL.BFLY PT, R21, R6, 0x2, 0x1f ;  /* 0x0c401f0006157f89 */ /* 0x000e2200000e0000 */
[----:B------:R-:W-:Y:S08]  /*3980*/  MUFU.EX2 R71, R71 ;  /* 0x0000004700477308 */ /* 0x000ff00000000800 */
[----:B------:R-:W-:Y:S08]  /*3990*/  MUFU.EX2 R152, R152 ;  /* 0x0000009800987308 */ /* 0x000ff00000000800 */
[----:B------:R-:W-:Y:S01]  /*39a0*/  MUFU.EX2 R83, R83 ;  /* 0x0000005300537308 */ /* 0x000fe20000000800 */
[----:B0-----:R-:W-:-:S07]  /*39b0*/  FMNMX.FTZ R12, R6, R21, !PT ;  /* 0x00000015060c7209 */ /* 0x001fce0007810000 */
[----:B------:R-:W-:Y:S01]  /*39c0*/  MUFU.EX2 R154, R154 ;  /* 0x0000009a009a7308 */ /* 0x000fe20000000800 */
[----:B------:R-:W0:Y:S07]  /*39d0*/  SHFL.BFLY PT, R21, R12, 0x1, 0x1f ;  /* 0x0c201f000c157f89 */ /* 0x000e2e00000e0000 */
[----:B------:R-:W-:Y:S08]  /*39e0*/  MUFU.EX2 R89, R89 ;  /* 0x0000005900597308 */ /* 0x000ff00000000800 */
[----:B------:R-:W-:Y:S08]  /*39f0*/  MUFU.EX2 R156, R156 ;  /* 0x0000009c009c7308 */ /* 0x000ff00000000800 */
[----:B------:R-:W-:Y:S01]  /*3a00*/  MUFU.EX2 R93, R93 ;  /* 0x0000005d005d7308 */ /* 0x000fe20000000800 */
[----:B0-----:R-:W-:-:S04]  /*3a10*/  FMNMX.FTZ R21, R12, R21, !PT ;  /* 0x000000150c157209 */ /* 0x001fc80007810000 */
[C---:B------:R-:W-:Y:S01]  /*3a20*/  FSETP.NEU.FTZ.AND P2, PT, R21.reuse, -INF , PT ;  /* 0xff8000001500780b */ /* 0x040fe20003f5d000 */
[----:B------:R-:W-:Y:S02]  /*3a30*/  FMUL.FTZ R6, R21, R8 ;  /* 0x0000000815067220 */ /* 0x000fe40000410000 */
[----:B------:R-:W-:Y:S03]  /*3a40*/  MUFU.EX2 R158, R158 ;  /* 0x0000009e009e7308 */ /* 0x000fe60000000800 */
[----:B------:R-:W-:-:S05]  /*3a50*/  FSEL R32, R6, RZ, P2 ;  /* 0x000000ff06207208 */ /* 0x000fca0001000000 */
[----:B------:R-:W-:Y:S01]  /*3a60*/  MUFU.EX2 R99, R99 ;  /* 0x0000006300637308 */ /* 0x000fe20000000800 */
[-CC-:B------:R-:W-:Y:S01]  /*3a70*/  FFMA.FTZ R181, R7, R8.reuse, -R32.reuse ;  /* 0x0000000807b57223 */ /* 0x180fe20000010820 */
[-CC-:B------:R-:W-:Y:S01]  /*3a80*/  FFMA.FTZ R6, R4, R8.reuse, -R32.reuse ;  /* 0x0000000804067223 */ /* 0x180fe20000010820 */
[-CC-:B------:R-:W-:Y:S01]  /*3a90*/  FFMA.FTZ R183, R11, R8.reuse, -R32.reuse ;  /* 0x000000080bb77223 */ /* 0x180fe20000010820 */
[----:B------:R-:W-:Y:S01]  /*3aa0*/  FADD.FTZ R7, R180, R79 ;  /* 0x0000004fb4077221 */ /* 0x000fe20000010000 */
[-CC-:B------:R-:W-:Y:S01]  /*3ab0*/  FFMA.FTZ R10, R13, R8.reuse, -R32.reuse ;  /* 0x000000080d0a7223 */ /* 0x180fe20000010820 */
[-CC-:B------:R-:W-:Y:S01]  /*3ac0*/  FFMA.FTZ R177, R15, R8.reuse, -R32.reuse ;  /* 0x000000080fb17223 */ /* 0x180fe20000010820 */
[-CC-:B------:R-:W-:Y:S01]  /*3ad0*/  FFMA.FTZ R12, R25, R8.reuse, -R32.reuse ;  /* 0x00000008190c7223 */ /* 0x180fe20000010820 */
[----:B------:R-:W-:Y:S01]  /*3ae0*/  MUFU.EX2 R181, R181 ;  /* 0x000000b500b57308 */ /* 0x000fe20000000800 */
[----:B-1----:R-:W-:Y:S01]  /*3af0*/  FADD.FTZ R4, R182, R7 ;  /* 0x00000007b6047221 */ /* 0x002fe20000010000 */
[-CC-:B------:R-:W-:Y:S01]  /*3b00*/  FFMA.FTZ R179, R27, R8.reuse, -R32.reuse ;  /* 0x000000081bb37223 */ /* 0x180fe20000010820 */
[-CC-:B------:R-:W-:Y:S01]  /*3b10*/  FFMA.FTZ R14, R29, R8.reuse, -R32.reuse ;  /* 0x000000081d0e7223 */ /* 0x180fe20000010820 */
[-C--:B------:R-:W-:Y:S01]  /*3b20*/  FFMA.FTZ R173, R31, R8.reuse, -R32 ;  /* 0x000000081fad7223 */ /* 0x080fe20000010820 */
[----:B--2---:R-:W-:Y:S01]  /*3b30*/  FADD.FTZ R7, R57, R4 ;  /* 0x0000000439077221 */ /* 0x004fe20000010000 */
[-CC-:B------:R-:W-:Y:S01]  /*3b40*/  FFMA.FTZ R20, R33, R8.reuse, -R32.reuse ;  /* 0x0000000821147223 */ /* 0x180fe20000010820 */
[-CC-:B------:R-:W-:Y:S01]  /*3b50*/  FFMA.FTZ R175, R35, R8.reuse, -R32.reuse ;  /* 0x0000000823af7223 */ /* 0x180fe20000010820 */
[----:B------:R-:W0:Y:S01]  /*3b60*/  MUFU.EX2 R6, R6 ;  /* 0x0000000600067308 */ /* 0x000e220000000800 */
[----:B---3--:R-:W-:Y:S01]  /*3b70*/  FADD.FTZ R4, R176, R7 ;  /* 0x00000007b0047221 */ /* 0x008fe20000010000 */
[-CC-:B------:R-:W-:Y:S01]  /*3b80*/  FFMA.FTZ R24, R37, R8.reuse, -R32.reuse ;  /* 0x0000000825187223 */ /* 0x180fe20000010820 */
[-CC-:B------:R-:W-:Y:S01]  /*3b90*/  FFMA.FTZ R169, R39, R8.reuse, -R32.reuse ;  /* 0x0000000827a97223 */ /* 0x180fe20000010820 */
[-C--:B------:R-:W-:Y:S01]  /*3ba0*/  FFMA.FTZ R26, R41, R8.reuse, -R32 ;  /* 0x00000008291a7223 */ /* 0x080fe20000010820 */
[----:B----4-:R-:W-:Y:S01]  /*3bb0*/  FADD.FTZ R7, R61, R4 ;  /* 0x000000043d077221 */ /* 0x010fe20000010000 */
[-CC-:B------:R-:W-:Y:S01]  /*3bc0*/  FFMA.FTZ R171, R43, R8.reuse, -R32.reuse ;  /* 0x000000082bab7223 */ /* 0x180fe20000010820 */
[-CC-:B------:R-:W-:Y:S01]  /*3bd0*/  FFMA.FTZ R28, R45, R8.reuse, -R32.reuse ;  /* 0x000000082d1c7223 */ /* 0x180fe20000010820 */
[----:B------:R-:W1:Y:S01]  /*3be0*/  MUFU.EX2 R183, R183 ;  /* 0x000000b700b77308 */ /* 0x000e620000000800 */
[----:B-----5:R-:W-:Y:S01]  /*3bf0*/  FADD.FTZ R34, R178, R7 ;  /* 0x00000007b2227221 */ /* 0x020fe20000010000 */
[-CC-:B------:R-:W-:Y:S01]  /*3c00*/  FFMA.FTZ R153, R47, R8.reuse, -R32.reuse ;  /* 0x000000082f997223 */ /* 0x180fe20000010820 */
[-CC-:B------:R-:W-:Y:S01]  /*3c10*/  FFMA.FTZ R30, R49, R8.reuse, -R32.reuse ;  /* 0x00000008311e7223 */ /* 0x180fe20000010820 */
[-C--:B------:R-:W-:Y:S01]  /*3c20*/  FFMA.FTZ R51, R51, R8.reuse, -R32 ;  /* 0x0000000833337223 */ /* 0x080fe20000010820 */
[----:B------:R-:W-:Y:S01]  /*3c30*/  FADD.FTZ R11, R63, R34 ;  /* 0x000000223f0b7221 */ /* 0x000fe20000010000 */
[-CC-:B------:R-:W-:Y:S01]  /*3c40*/  FFMA.FTZ R53, R53, R8.reuse, -R32.reuse ;  /* 0x0000000835357223 */ /* 0x180fe20000010820 */
[-C--:B------:R-:W-:Y:S01]  /*3c50*/  FFMA.FTZ R55, R55, R8.reuse, -R32 ;  /* 0x0000000837377223 */ /* 0x080fe20000010820 */
[----:B------:R-:W2:Y:S01]  /*3c60*/  MUFU.EX2 R10, R10 ;  /* 0x0000000a000a7308 */ /* 0x000ea20000000800 */
[----:B0-----:R-:W-:Y:S01]  /*3c70*/  FADD.FTZ R4, R181, R6 ;  /* 0x00000006b5047221 */ /* 0x001fe20000010000 */
[----:B------:R-:W-:Y:S01]  /*3c80*/  FADD.FTZ R36, R172, R11 ;  /* 0x0000000bac247221 */ /* 0x000fe20000010000 */
[-CC-:B------:R-:W-:Y:S01]  /*3c90*/  FFMA.FTZ R59, R59, R8.reuse, -R32.reuse ;  /* 0x000000083b3b7223 */ /* 0x180fe20000010820 */
[-CC-:B------:R-:W-:Y:S01]  /*3ca0*/  FFMA.FTZ R73, R73, R8.reuse, -R32.reuse ;  /* 0x0000000849497223 */ /* 0x180fe20000010820 */
[-C--:B------:R-:W-:Y:S01]  /*3cb0*/  FFMA.FTZ R75, R75, R8.reuse, -R32 ;  /* 0x000000084b4b7223 */ /* 0x080fe20000010820 */
[----:B------:R-:W-:Y:S01]  /*3cc0*/  FADD.FTZ R11, R65, R36 ;  /* 0x00000024410b7221 */ /* 0x000fe20000010000 */
[-C--:B------:R-:W-:Y:S01]  /*3cd0*/  FFMA.FTZ R77, R77, R8.reuse, -R32 ;  /* 0x000000084d4d7223 */ /* 0x080fe20000010820 */
[----:B------:R-:W0:Y:S01]  /*3ce0*/  MUFU.EX2 R177, R177 ;  /* 0x000000b100b17308 */ /* 0x000e220000000800 */
[----:B-1----:R-:W-:Y:S01]  /*3cf0*/  FADD.FTZ R7, R183, R4 ;  /* 0x00000004b7077221 */ /* 0x002fe20000010000 */
[----:B------:R-:W-:Y:S01]  /*3d00*/  FADD.FTZ R36, R174, R11 ;  /* 0x0000000bae247221 */ /* 0x000fe20000010000 */
[-CC-:B------:R-:W-:Y:S01]  /*3d10*/  FFMA.FTZ R81, R81, R8.reuse, -R32.reuse ;  /* 0x0000000851517223 */ /* 0x180fe20000010820 */
[-CC-:B------:R-:W-:Y:S01]  /*3d20*/  FFMA.FTZ R85, R85, R8.reuse, -R32.reuse ;  /* 0x0000000855557223 */ /* 0x180fe20000010820 */
[-C--:B------:R-:W-:Y:S01]  /*3d30*/  FFMA.FTZ R87, R87, R8.reuse, -R32 ;  /* 0x0000000857577223 */ /* 0x080fe20000010820 */
[----:B------:R-:W-:Y:S01]  /*3d40*/  FADD.FTZ R11, R67, R36 ;  /* 0x00000024430b7221 */ /* 0x000fe20000010000 */
[-CC-:B------:R-:W-:Y:S01]  /*3d50*/  FFMA.FTZ R91, R91, R8.reuse, -R32.reuse ;  /* 0x000000085b5b7223 */ /* 0x180fe20000010820 */
[----:B------:R-:W1:Y:S01]  /*3d60*/  MUFU.EX2 R12, R12 ;  /* 0x0000000c000c7308 */ /* 0x000e620000000800 */
[----:B--2---:R-:W-:Y:S01]  /*3d70*/  FADD.FTZ R4, R10, R7 ;  /* 0x000000070a047221 */ /* 0x004fe20000010000 */
[----:B------:R-:W-:Y:S01]  /*3d80*/  FADD.FTZ R38, R168, R11 ;  /* 0x0000000ba8267221 */ /* 0x000fe20000010000 */
[-CC-:B------:R-:W-:Y:S01]  /*3d90*/  FFMA.FTZ R95, R95, R8.reuse, -R32.reuse ;  /* 0x000000085f5f7223 */ /* 0x180fe20000010820 */
[-CC-:B------:R-:W-:Y:S01]  /*3da0*/  FFMA.FTZ R97, R97, R8.reuse, -R32.reuse ;  /* 0x0000000861617223 */ /* 0x180fe20000010820 */
[----:B------:R-:W-:Y:S01]  /*3db0*/  FFMA.FTZ R101, R101, R8, -R32 ;  /* 0x0000000865657223 */ /* 0x000fe20000010820 */
[----:B------:R-:W-:Y:S01]  /*3dc0*/  FADD.FTZ R11, R69, R38 ;  /* 0x00000026450b7221 */ /* 0x000fe20000010000 */
[----:B------:R-:W-:Y:S01]  /*3dd0*/  F2FP.F16.F32.PACK_AB R181, R6, R181 ;  /* 0x000000b506b5723e */ /* 0x000fe200000000ff */
[----:B------:R-:W2:Y:S01]  /*3de0*/  MUFU.EX2 R179, R179 ;  /* 0x000000b300b37308 */ /* 0x000ea20000000800 */
[----:B0-----:R-:W-:Y:S01]  /*3df0*/  FADD.FTZ R7, R177, R4 ;  /* 0x00000004b1077221 */ /* 0x001fe20000010000 */
[----:B------:R-:W-:Y:S01]  /*3e00*/  FADD.FTZ R38, R170, R11 ;  /* 0x0000000baa267221 */ /* 0x000fe20000010000 */
[----:B------:R-:W-:-:S02]  /*3e10*/  F2FP.F16.F32.PACK_AB R183, R10, R183 ;  /* 0x000000b70ab7723e */ /* 0x000fc400000000ff */
[----:B------:R-:W-:Y:S02]  /*3e20*/  F2FP.F16.F32.PACK_AB R180, R79, R180 ;  /* 0x000000b44fb4723e */ /* 0x000fe400000000ff */
[----:B------:R-:W-:Y:S01]  /*3e30*/  F2FP.F16.F32.PACK_AB R182, R57, R182 ;  /* 0x000000b639b6723e */ /* 0x000fe200000000ff */
[----:B------:R-:W0:Y:S01]  /*3e40*/  MUFU.EX2 R14, R14 ;  /* 0x0000000e000e7308 */ /* 0x000e220000000800 */
[C---:B-1----:R-:W-:Y:S01]  /*3e50*/  FADD.FTZ R4, R12.reuse, R7 ;  /* 0x000000070c047221 */ /* 0x042fe20000010000 */
[----:B------:R-:W-:Y:S01]  /*3e60*/  F2FP.F16.F32.PACK_AB R177, R12, R177 ;  /* 0x000000b10cb1723e */ /* 0x000fe200000000ff */
[----:B------:R-:W-:Y:S01]  /*3e70*/  VIADD R12, R94, 0xfffffffe ;  /* 0xfffffffe5e0c7836 */ /* 0x000fe20000000000 */
[----:B------:R-:W-:Y:S01]  /*3e80*/  F2FP.F16.F32.PACK_AB R176, R61, R176 ;  /* 0x000000b03db0723e */ /* 0x000fe200000000ff */
[----:B------:R-:W-:Y:S01]  /*3e90*/  IMAD.MOV.U32 R94, RZ, RZ, R151 ;  /* 0x000000ffff5e7224 */ /* 0x000fe200078e0097 */
[----:B------:R-:W-:Y:S02]  /*3ea0*/  F2FP.F16.F32.PACK_AB R178, R63, R178 ;  /* 0x000000b23fb2723e */ /* 0x000fe400000000ff */
[----:B------:R-:W1:Y:S01]  /*3eb0*/  MUFU.EX2 R173, R173 ;  /* 0x000000ad00ad7308 */ /* 0x000e620000000800 */
[----:B--2---:R-:W-:Y:S01]  /*3ec0*/  FADD.FTZ R7, R179, R4 ;  /* 0x00000004b3077221 */ /* 0x004fe20000010000 */
[----:B------:R-:W-:-:S02]  /*3ed0*/  ISETP.GE.AND P2, PT, R12, R17, PT ;  /* 0x000000110c00720c */ /* 0x000fc40003f46270 */
[----:B------:R-:W-:Y:S02]  /*3ee0*/  F2FP.F16.F32.PACK_AB R172, R65, R172 ;  /* 0x000000ac41ac723e */ /* 0x000fe400000000ff */
[----:B------:R-:W-:Y:S02]  /*3ef0*/  F2FP.F16.F32.PACK_AB R174, R67, R174 ;  /* 0x000000ae43ae723e */ /* 0x000fe400000000ff */
[----:B------:R-:W2:Y:S01]  /*3f00*/  MUFU.EX2 R20, R20 ;  /* 0x0000001400147308 */ /* 0x000ea20000000800 */
[C---:B0-----:R-:W-:Y:S01]  /*3f10*/  FADD.FTZ R4, R14.reuse, R7 ;  /* 0x000000070e047221 */ /* 0x041fe20000010000 */
[----:B------:R-:W-:Y:S02]  /*3f20*/  F2FP.F16.F32.PACK_AB R168, R69, R168 ;  /* 0x000000a845a8723e */ /* 0x000fe400000000ff */
[----:B------:R-:W-:Y:S02]  /*3f30*/  F2FP.F16.F32.PACK_AB R170, R71, R170 ;  /* 0x000000aa47aa723e */ /* 0x000fe400000000ff */
[----:B------:R-:W-:-:S02]  /*3f40*/  F2FP.F16.F32.PACK_AB R179, R14, R179 ;  /* 0x000000b30eb3723e */ /* 0x000fc400000000ff */
[----:B------:R-:W0:Y:S01]  /*3f50*/  MUFU.EX2 R175, R175 ;  /* 0x000000af00af7308 */ /* 0x000e220000000800 */
[----:B-1----:R-:W-:-:S07]  /*3f60*/  FADD.FTZ R7, R173, R4 ;  /* 0x00000004ad077221 */ /* 0x002fce0000010000 */
[----:B------:R-:W1:Y:S01]  /*3f70*/  MUFU.EX2 R24, R24 ;  /* 0x0000001800187308 */ /* 0x000e620000000800 */
[C---:B--2---:R-:W-:Y:S01]  /*3f80*/  FADD.FTZ R4, R20.reuse, R7 ;  /* 0x0000000714047221 */ /* 0x044fe20000010000 */
[----:B------:R-:W-:Y:S01]  /*3f90*/  FADD.FTZ R7, R71, R38 ;  /* 0x0000002647077221 */ /* 0x000fe20000010000 */
[----:B------:R-:W-:-:S03]  /*3fa0*/  F2FP.F16.F32.PACK_AB R173, R20, R173 ;  /* 0x000000ad14ad723e */ /* 0x000fc600000000ff */
[----:B------:R-:W-:Y:S01]  /*3fb0*/  FADD.FTZ R40, R152, R7 ;  /* 0x0000000798287221 */ /* 0x000fe20000010000 */
[----:B------:R-:W-:Y:S01]  /*3fc0*/  F2FP.F16.F32.PACK_AB R152, R83, R152 ;  /* 0x000000985398723e */ /* 0x000fe200000000ff */
[----:B------:R-:W2:Y:S01]  /*3fd0*/  MUFU.EX2 R169, R169 ;  /* 0x000000a900a97308 */ /* 0x000ea20000000800 */
[----:B0-----:R-:W-:Y:S01]  /*3fe0*/  FADD.FTZ R3, R175, R4 ;  /* 0x00000004af037221 */ /* 0x001fe20000010000 */
[----:B------:R-:W-:-:S04]  /*3ff0*/  FADD.FTZ R7, R83, R40 ;  /* 0x0000002853077221 */ /* 0x000fc80000010000 */
[----:B------:R-:W-:Y:S01]  /*4000*/  FADD.FTZ R40, R154, R7 ;  /* 0x000000079a287221 */ /* 0x000fe20000010000 */
[C---:B------:R-:W-:Y:S01]  /*4010*/  F2FP.F16.F32.PACK_AB R154, R89.reuse, R154 ;  /* 0x0000009a599a723e */ /* 0x040fe200000000ff */
[----:B------:R-:W0:Y:S01]  /*4020*/  MUFU.EX2 R26, R26 ;  /* 0x0000001a001a7308 */ /* 0x000e220000000800 */
[C---:B-1----:R-:W-:Y:S01]  /*4030*/  FADD.FTZ R4, R24.reuse, R3 ;  /* 0x0000000318047221 */ /* 0x042fe20000010000 */
[----:B------:R-:W-:Y:S01]  /*4040*/  FADD.FTZ R7, R89, R40 ;  /* 0x0000002859077221 */ /* 0x000fe20000010000 */
[----:B------:R-:W-:Y:S01]  /*4050*/  F2FP.F16.F32.PACK_AB R175, R24, R175 ;  /* 0x000000af18af723e */ /* 0x000fe200000000ff */
[----:B------:R-:W-:Y:S02]  /*4060*/  IMAD.MOV.U32 R89, RZ, RZ, R151 ;  /* 0x000000ffff597224 */ /* 0x000fe400078e0097 */
[----:B------:R-:W-:Y:S01]  /*4070*/  FADD.FTZ R40, R156, R7 ;  /* 0x000000079c287221 */ /* 0x000fe20000010000 */
[----:B------:R-:W-:Y:S01]  /*4080*/  F2FP.F16.F32.PACK_AB R156, R93, R156 ;  /* 0x0000009c5d9c723e */ /* 0x000fe200000000ff */
[----:B------:R-:W1:Y:S01]  /*4090*/  MUFU.EX2 R171, R171 ;  /* 0x000000ab00ab7308 */ /* 0x000e620000000800 */
[----:B--2---:R-:W-:Y:S01]  /*40a0*/  FADD.FTZ R3, R169, R4 ;  /* 0x00000004a9037221 */ /* 0x004fe20000010000 */
[----:B------:R-:W-:Y:S01]  /*40b0*/  FADD.FTZ R7, R93, R40 ;  /* 0x000000285d077221 */ /* 0x000fe20000010000 */
[----:B------:R-:W-:-:S03]  /*40c0*/  MOV R93, R151 ;  /* 0x00000097005d7202 */ /* 0x000fc60000000f00 */
[----:B------:R-:W-:Y:S01]  /*40d0*/  FADD.FTZ R40, R158, R7 ;  /* 0x000000079e287221 */ /* 0x000fe20000010000 */
[C---:B------:R-:W-:Y:S01]  /*40e0*/  F2FP.F16.F32.PACK_AB R158, R99.reuse, R158 ;  /* 0x0000009e639e723e */ /* 0x040fe200000000ff */
[----:B------:R-:W2:Y:S01]  /*40f0*/  MUFU.EX2 R28, R28 ;  /* 0x0000001c001c7308 */ /* 0x000ea20000000800 */
[C---:B0-----:R-:W-:Y:S01]  /*4100*/  FADD.FTZ R4, R26.reuse, R3 ;  /* 0x000000031a047221 */ /* 0x041fe20000010000 */
[----:B------:R-:W-:Y:S01]  /*4110*/  FADD.FTZ R7, R99, R40 ;  /* 0x0000002863077221 */ /* 0x000fe20000010000 */
[----:B------:R-:W-:Y:S01]  /*4120*/  F2FP.F16.F32.PACK_AB R169, R26, R169 ;  /* 0x000000a91aa9723e */ /* 0x000fe200000000ff */
[----:B------:R-:W-:-:S04]  /*4130*/  IMAD.MOV.U32 R99, RZ, RZ, R151 ;  /* 0x000000ffff637224 */ /* 0x000fc800078e0097 */
[----:B------:R-:W0:Y:S01]  /*4140*/  MUFU.EX2 R153, R153 ;  /* 0x0000009900997308 */ /* 0x000e220000000800 */
[----:B-1----:R-:W-:-:S07]  /*4150*/  FADD.FTZ R3, R171, R4 ;  /* 0x00000004ab037221 */ /* 0x002fce0000010000 */
[----:B------:R-:W1:Y:S01]  /*4160*/  MUFU.EX2 R30, R30 ;  /* 0x0000001e001e7308 */ /* 0x000e620000000800 */
[C---:B--2---:R-:W-:Y:S01]  /*4170*/  FADD.FTZ R4, R28.reuse, R3 ;  /* 0x000000031c047221 */ /* 0x044fe20000010000 */
[----:B------:R-:W-:-:S06]  /*4180*/  F2FP.F16.F32.PACK_AB R171, R28, R171 ;  /* 0x000000ab1cab723e */ /* 0x000fcc00000000ff */
[----:B------:R-:W2:Y:S01]  /*4190*/  MUFU.EX2 R51, R51 ;  /* 0x0000003300337308 */ /* 0x000ea20000000800 */
[----:B0-----:R-:W-:-:S07]  /*41a0*/  FADD.FTZ R3, R153, R4 ;  /* 0x0000000499037221 */ /* 0x001fce0000010000 */
[----:B------:R-:W0:Y:S01]  /*41b0*/  MUFU.EX2 R34, R53 ;  /* 0x0000003500227308 */ /* 0x000e220000000800 */
[C---:B-1----:R-:W-:Y:S01]  /*41c0*/  FADD.FTZ R4, R30.reuse, R3 ;  /* 0x000000031e047221 */ /* 0x042fe20000010000 */
[----:B------:R-:W-:-:S06]  /*41d0*/  F2FP.F16.F32.PACK_AB R153, R30, R153 ;  /* 0x000000991e99723e */ /* 0x000fcc00000000ff */
[----:B------:R-:W1:Y:S01]  /*41e0*/  MUFU.EX2 R160, R160 ;  /* 0x000000a000a07308 */ /* 0x000e620000000800 */
[----:B--2---:R-:W-:-:S07]  /*41f0*/  FADD.FTZ R3, R51, R4 ;  /* 0x0000000433037221 */ /* 0x004fce0000010000 */
[----:B------:R-:W2:Y:S01]  /*4200*/  MUFU.EX2 R55, R55 ;  /* 0x0000003700377308 */ /* 0x000ea20000000800 */
[C---:B0-----:R-:W-:Y:S01]  /*4210*/  FADD.FTZ R4, R34.reuse, R3 ;  /* 0x0000000322047221 */ /* 0x041fe20000010000 */
[----:B------:R-:W-:-:S06]  /*4220*/  F2FP.F16.F32.PACK_AB R155, R34, R51 ;  /* 0x00000033229b723e */ /* 0x000fcc00000000ff */
[----:B------:R-:W0:Y:S01]  /*4230*/  MUFU.EX2 R103, R103 ;  /* 0x0000006700677308 */ /* 0x000e220000000800 */
[----:B-1----:R-:W-:-:S07]  /*4240*/  FADD.FTZ R42, R160, R7 ;  /* 0x00000007a02a7221 */ /* 0x002fce0000010000 */
[----:B------:R-:W1:Y:S01]  /*4250*/  MUFU.EX2 R36, R59 ;  /* 0x0000003b00247308 */ /* 0x000e620000000800 */
[----:B--2---:R-:W-:-:S07]  /*4260*/  FADD.FTZ R3, R55, R4 ;  /* 0x0000000437037221 */ /* 0x004fce0000010000 */
[----:B------:R-:W2:Y:S01]  /*4270*/  MUFU.EX2 R162, R162 ;  /* 0x000000a200a27308 */ /* 0x000ea20000000800 */
[C---:B0-----:R-:W-:Y:S01]  /*4280*/  FADD.FTZ R7, R103.reuse, R42 ;  /* 0x0000002a67077221 */ /* 0x041fe20000010000 */
[----:B------:R-:W-:Y:S01]  /*4290*/  F2FP.F16.F32.PACK_AB R160, R103, R160 ;  /* 0x000000a067a0723e */ /* 0x000fe200000000ff */
[----:B------:R-:W-:-:S05]  /*42a0*/  IMAD.MOV.U32 R103, RZ, RZ, R151 ;  /* 0x000000ffff677224 */ /* 0x000fca00078e0097 */
[----:B------:R-:W0:Y:S01]  /*42b0*/  MUFU.EX2 R73, R73 ;  /* 0x0000004900497308 */ /* 0x000e220000000800 */
[C---:B-1----:R-:W-:Y:S01]  /*42c0*/  FADD.FTZ R4, R36.reuse, R3 ;  /* 0x0000000324047221 */ /* 0x042fe20000010000 */
[----:B------:R-:W-:-:S06]  /*42d0*/  F2FP.F16.F32.PACK_AB R157, R36, R55 ;  /* 0x00000037249d723e */ /* 0x000fcc00000000ff */
[----:B------:R-:W1:Y:S01]  /*42e0*/  MUFU.EX2 R105, R105 ;  /* 0x0000006900697308 */ /* 0x000e620000000800 */
[----:B--2---:R-:W-:-:S07]  /*42f0*/  FADD.FTZ R42, R162, R7 ;  /* 0x00000007a22a7221 */ /* 0x004fce0000010000 */
[----:B------:R-:W2:Y:S01]  /*4300*/  MUFU.EX2 R38, R75 ;  /* 0x0000004b00267308 */ /* 0x000ea20000000800 */
[----:B0-----:R-:W-:-:S07]  /*4310*/  FADD.FTZ R3, R73, R4 ;  /* 0x0000000449037221 */ /* 0x001fce0000010000 */
[----:B------:R-:W0:Y:S01]  /*4320*/  MUFU.EX2 R164, R164 ;  /* 0x000000a400a47308 */ /* 0x000e220000000800 */
[C---:B-1----:R-:W-:Y:S01]  /*4330*/  FADD.FTZ R7, R105.reuse, R42 ;  /* 0x0000002a69077221 */ /* 0x042fe20000010000 */
[----:B------:R-:W-:Y:S01]  /*4340*/  F2FP.F16.F32.PACK_AB R162, R105, R162 ;  /* 0x000000a269a2723e */ /* 0x000fe200000000ff */
[----:B------:R-:W-:-:S05]  /*4350*/  IMAD.MOV.U32 R105, RZ, RZ, R151 ;  /* 0x000000ffff697224 */ /* 0x000fca00078e0097 */
[----:B------:R-:W1:Y:S01]  /*4360*/  MUFU.EX2 R77, R77 ;  /* 0x0000004d004d7308 */ /* 0x000e620000000800 */
[C---:B--2---:R-:W-:Y:S01]  /*4370*/  FADD.FTZ R4, R38.reuse, R3 ;  /* 0x0000000326047221 */ /* 0x044fe20000010000 */
[----:B------:R-:W-:-:S06]  /*4380*/  F2FP.F16.F32.PACK_AB R159, R38, R73 ;  /* 0x00000049269f723e */ /* 0x000fcc00000000ff */
[----:B------:R-:W2:Y:S01]  /*4390*/  MUFU.EX2 R107, R107 ;  /* 0x0000006b006b7308 */ /* 0x000ea20000000800 */
[----:B0-----:R-:W-:-:S07]  /*43a0*/  FADD.FTZ R44, R164, R7 ;  /* 0x00000007a42c7221 */ /* 0x001fce0000010000 */
[----:B------:R-:W0:Y:S01]  /*43b0*/  MUFU.EX2 R32, R81 ;  /* 0x0000005100207308 */ /* 0x000e220000000800 */
[----:B-1----:R-:W-:-:S07]  /*43c0*/  FADD.FTZ R3, R77, R4 ;  /* 0x000000044d037221 */ /* 0x002fce0000010000 */
[----:B------:R-:W1:Y:S01]  /*43d0*/  MUFU.EX2 R85, R85 ;  /* 0x0000005500557308 */ /* 0x000e620000000800 */
[C---:B--2---:R-:W-:Y:S01]  /*43e0*/  FADD.FTZ R7, R107.reuse, R44 ;  /* 0x0000002c6b077221 */ /* 0x044fe20000010000 */
[----:B------:R-:W-:Y:S01]  /*43f0*/  F2FP.F16.F32.PACK_AB R164, R107, R164 ;  /* 0x000000a46ba4723e */ /* 0x000fe200000000ff */
[----:B------:R-:W-:-:S05]  /*4400*/  IMAD.MOV.U32 R107, RZ, RZ, R151 ;  /* 0x000000ffff6b7224 */ /* 0x000fca00078e0097 */
[----:B------:R-:W2:Y:S01]  /*4410*/  MUFU.EX2 R40, R87 ;  /* 0x0000005700287308 */ /* 0x000ea20000000800 */
[C---:B0-----:R-:W-:Y:S01]  /*4420*/  FADD.FTZ R44, R32.reuse, R3 ;  /* 0x00000003202c7221 */ /* 0x041fe20000010000 */
[----:B------:R-:W-:-:S06]  /*4430*/  F2FP.F16.F32.PACK_AB R161, R32, R77 ;  /* 0x0000004d20a1723e */ /* 0x000fcc00000000ff */
[----:B------:R-:W0:Y:S01]  /*4440*/  MUFU.EX2 R91, R91 ;  /* 0x0000005b005b7308 */ /* 0x000e220000000800 */
[----:B-1----:R-:W-:-:S07]  /*4450*/  FADD.FTZ R3, R85, R44 ;  /* 0x0000002c55037221 */ /* 0x002fce0000010000 */
[----:B------:R1:W3:Y:S01]  /*4460*/  MUFU.EX2 R42, R95 ;  /* 0x0000005f002a7308 */ /* 0x0002e20000000800 */
[C---:B--2---:R-:W-:Y:S01]  /*4470*/  FADD.FTZ R10, R40.reuse, R3 ;  /* 0x00000003280a7221 */ /* 0x044fe20000010000 */
[----:B------:R-:W-:-:S06]  /*4480*/  F2FP.F16.F32.PACK_AB R163, R40, R85 ;  /* 0x0000005528a3723e */ /* 0x000fcc00000000ff */
[----:B------:R-:W2:Y:S01]  /*4490*/  MUFU.EX2 R166, R166 ;  /* 0x000000a600a67308 */ /* 0x000ea20000000800 */
[----:B0-----:R-:W-:Y:S01]  /*44a0*/  FADD.FTZ R3, R91, R10 ;  /* 0x0000000a5b037221 */ /* 0x001fe20000010000 */
[----:B-1----:R-:W-:-:S06]  /*44b0*/  IMAD.MOV.U32 R95, RZ, RZ, R151 ;  /* 0x000000ffff5f7224 */ /* 0x002fcc00078e0097 */
[----:B------:R-:W0:Y:S01]  /*44c0*/  MUFU.EX2 R97, R97 ;  /* 0x0000006100617308 */ /* 0x000e220000000800 */
[C---:B---3--:R-:W-:Y:S01]  /*44d0*/  FADD.FTZ R10, R42.reuse, R3 ;  /* 0x000000032a0a7221 */ /* 0x048fe20000010000 */
[----:B------:R-:W-:Y:S01]  /*44e0*/  F2FP.F16.F32.PACK_AB R165, R42, R91 ;  /* 0x0000005b2aa5723e */ /* 0x000fe200000000ff */
[----:B------:R-:W-:-:S05]  /*44f0*/  IMAD.MOV.U32 R91, RZ, RZ, R151 ;  /* 0x000000ffff5b7224 */ /* 0x000fca00078e0097 */
[----:B------:R-:W1:Y:S01]  /*4500*/  MUFU.EX2 R109, R109 ;  /* 0x0000006d006d7308 */ /* 0x000e620000000800 */
[----:B--2---:R-:W-:Y:S01]  /*4510*/  FADD.FTZ R4, R166, R7 ;  /* 0x00000007a6047221 */ /* 0x004fe20000010000 */
[----:B------:R-:W-:-:S06]  /*4520*/  IMAD.MOV.U32 R7, RZ, RZ, 0x3f800000 ;  /* 0x3f800000ff077424 */ /* 0x000fcc00078e00ff */
[----:B------:R2:W3:Y:S01]  /*4530*/  MUFU.EX2 R6, R101 ;  /* 0x0000006500067308 */ /* 0x0004e20000000800 */
[----:B0-----:R-:W-:Y:S01]  /*4540*/  FADD.FTZ R3, R97, R10 ;  /* 0x0000000a61037221 */ /* 0x001fe20000010000 */
[C---:B-1----:R-:W-:Y:S01]  /*4550*/  FADD.FTZ R4, R109.reuse, R4 ;  /* 0x000000046d047221 */ /* 0x042fe20000010000 */
[----:B------:R-:W-:Y:S01]  /*4560*/  F2FP.F16.F32.PACK_AB R166, R109, R166 ;  /* 0x000000a66da6723e */ /* 0x000fe200000000ff */
[--C-:B------:R-:W-:Y:S02]  /*4570*/  IMAD.MOV.U32 R109, RZ, RZ, R151.reuse ;  /* 0x000000ffff6d7224 */ /* 0x100fe400078e0097 */
[----:B--2---:R-:W-:Y:S02]  /*4580*/  IMAD.MOV.U32 R101, RZ, RZ, R151 ;  /* 0x000000ffff657224 */ /* 0x004fe400078e0097 */
[C---:B---3--:R-:W-:Y:S01]  /*4590*/  FADD.FTZ R3, R6.reuse, R3 ;  /* 0x0000000306037221 */ /* 0x048fe20000010000 */
[----:B------:R-:W-:Y:S01]  /*45a0*/  F2FP.F16.F32.PACK_AB R167, R6, R97 ;  /* 0x0000006106a7723e */ /* 0x000fe200000000ff */
[----:B------:R-:W-:-:S02]  /*45b0*/  IMAD.MOV.U32 R6, RZ, RZ, 0x3f800000 ;  /* 0x3f800000ff067424 */ /* 0x000fc400078e00ff */
[----:B------:R-:W-:Y:S01]  /*45c0*/  IMAD.MOV.U32 R97, RZ, RZ, R151 ;  /* 0x000000ffff617224 */ /* 0x000fe200078e0097 */
[----:B------:R-:W-:Y:S06]  /*45d0*/  @!P2 BRA `(.L_x_183) ;  /* 0x0000002800b8a947 */ /* 0x000fec0003800000 */
[----:B------:R-:W-:Y:S01]  /*45e0*/  R2UR UR5, R2 ;  /* 0x00000000020572ca */ /* 0x000fe200000e0000 */
[----:B------:R-:W-:Y:S01]  /*45f0*/  IMAD.MOV.U32 R10, RZ, RZ, R21 ;  /* 0x000000ffff0a7224 */ /* 0x000fe200078e0015 */
[----:B------:R-:W-:Y:S01]  /*4600*/  CS2R R150, SRZ ;  /* 0x0000000000967805 */ /* 0x000fe2000001ff00 */
[----:B------:R-:W-:Y:S01]  /*4610*/  IMAD.MOV.U32 R14, RZ, RZ, R9 ;  /* 0x000000ffff0e7224 */ /* 0x000fe200078e0009 */
[----:B------:R-:W-:Y:S01]  /*4620*/  CS2R R146, SRZ ;  /* 0x0000000000927805 */ /* 0x000fe2000001ff00 */
[----:B------:R-:W-:Y:S01]  /*4630*/  IMAD.MOV.U32 R11, RZ, RZ, R16 ;  /* 0x000000ffff0b7224 */ /* 0x000fe200078e0010 */
[----:B------:R-:W-:Y:S01]  /*4640*/  CS2R R142, SRZ ;  /* 0x00000000008e7805 */ /* 0x000fe2000001ff00 */
[----:B------:R-:W-:Y:S01]  /*4650*/  IMAD.MOV.U32 R6, RZ, RZ, 0x3f800000 ;  /* 0x3f800000ff067424 */ /* 0x000fe200078e00ff */
        /* <DEDUP_REMOVED lines=29> */
[----:B------:R-:W-:-:S06]  /*4830*/  ULDC UR4, c[0x0][0x9d8] ;  /* 0x0002760000047ab9 */ /* 0x000fcc0000000800 */
.L_x_192:
        /* <DEDUP_REMOVED lines=8> */
.L_x_184:
[----:B------:R-:W0:Y:S01]  /*48c0*/  S2UR UR10, SR_CgaCtaId ;  /* 0x00000000000a79c3 */ /* 0x000e220000008800 */
[----:B------:R-:W-:Y:S01]  /*48d0*/  UMOV UR7, 0x400 ;  /* 0x0000040000077882 */ /* 0x000fe20000000000 */
[----:B------:R-:W-:Y:S01]  /*48e0*/  IMAD.U32 R13, RZ, RZ, UR6 ;  /* 0x00000006ff0d7e24 */ /* 0x000fe2000f8e00ff */
[----:B------:R-:W-:Y:S01]  /*48f0*/  SHF.L.U32 R8, R16, 0x1f, RZ ;  /* 0x0000001f10087819 */ /* 0x000fe200000006ff */
[----:B0-----:R-:W-:-:S06]  /*4900*/  ULEA UR7, UR10, UR7, 0x18 ;  /* 0x000000070a077291 */ /* 0x001fcc000f8ec03f */
[----:B------:R-:W-:-:S04]  /*4910*/  IMAD.U32 R0, RZ, RZ, UR7 ;  /* 0x00000007ff007e24 */ /* 0x000fc8000f8e00ff */
[----:B------:R-:W-:-:S04]  /*4920*/  IMAD R13, R13, 0x8, R0 ;  /* 0x000000080d0d7824 */ /* 0x000fc800078e0200 */
[----:B------:R0:W1:Y:S01]  /*4930*/  SYNCS.PHASECHK.TRANS64.TRYWAIT P2, [R13+URZ+0x34830], R8 ;  /* 0x034830080d0075a7 */ /* 0x000062000804017f */
[----:B------:R-:W-:Y:S05]  /*4940*/  @!P0 BRA `(.L_x_185) ;  /* 0x0000000000048947 */ /* 0x000fea0003800000 */
[----:B------:R-:W-:Y:S01]  /*4950*/  BPT.TRAP 0x1 ;  /* 0x000000040000795c */ /* 0x000fe20000300000 */
.L_x_185:
[----:B------:R-:W-:Y:S01]  /*4960*/  IMAD R9, R2, 0xc00, R5 ;  /* 0x00000c0002097824 */ /* 0x000fe200078e0205 */
[----:B-1----:R-:W-:Y:S06]  /*4970*/  @P2 BRA `(.L_x_186) ;  /* 0x0000000000082947 */ /* 0x002fec0003800000 */
[----:B------:R-:W1:Y:S02]  /*4980*/  SYNCS.PHASECHK.TRANS64.TRYWAIT P2, [R13+URZ+0x34830], R8 ;  /* 0x034830080d0075a7 */ /* 0x000e64000804017f */
[----:B-1----:R-:W-:Y:S05]  /*4990*/  @!P2 BRA `(.L_x_187) ;  /* 0x000000c800b0a947 */ /* 0x002fea0003800000 */
.L_x_186:
[----:B------:R-:W-:Y:S01]  /*49a0*/  R2UR UR58, R9 ;  /* 0x00000000093a72ca */ /* 0x000fe200000e0000 */
[----:B------:R-:W-:Y:S01]  /*49b0*/  WARPGROUP.ARRIVE ;  /* 0x00000000000079c5 */ /* 0x000fe20000000000 */
        /* <DEDUP_REMOVED lines=124> */
.L_x_188:
[----:B------:R-:W-:Y:S01]  /*5180*/  IMAD.U32 R7, RZ, RZ, UR5 ;  /* 0x00000005ff077e24 */ /* 0x000fe2000f8e00ff */
[----:B------:R-:W-:-:S03]  /*5190*/  SHF.L.U32 R6, R11, 0x1f, RZ ;  /* 0x0000001f0b067819 */ /* 0x000fc600000006ff */
[----:B------:R-:W-:-:S04]  /*51a0*/  IMAD R11, R7, 0x8, R0 ;  /* 0x00000008070b7824 */ /* 0x000fc800078e0200 */
[----:B------:R2:W3:Y:S01]  /*51b0*/  SYNCS.PHASECHK.TRANS64.TRYWAIT P2, [R11+URZ+0x34850], R6 ;  /* 0x034850060b0075a7 */ /* 0x0004e2000804017f */
[----:B------:R-:W-:Y:S05]  /*51c0*/  @!P0 BRA `(.L_x_189) ;  /* 0x0000000000048947 */ /* 0x000fea0003800000 */
[----:B------:R-:W-:Y:S01]  /*51d0*/  BPT.TRAP 0x1 ;  /* 0x000000040000795c */ /* 0x000fe20000300000 */
.L_x_189:
[----:B---3--:R-:W-:Y:S05]  /*51e0*/  @P2 BRA `(.L_x_190) ;  /* 0x0000000000082947 */ /* 0x008fea0003800000 */
[----:B------:R-:W3:Y:S02]  /*51f0*/  SYNCS.PHASECHK.TRANS64.TRYWAIT P2, [R11+URZ+0x34850], R6 ;  /* 0x034850060b0075a7 */ /* 0x000ee4000804017f */
[----:B---3--:R-:W-:Y:S05]  /*5200*/  @!P2 BRA `(.L_x_191) ;  /* 0x000000c000a8a947 */ /* 0x008fea0003800000 */
.L_x_190:
[----:B------:R-:W-:Y:S01]  /*5210*/  R2UR UR6, R0 ;  /* 0x00000000000672ca */ /* 0x000fe200000e0000 */
[----:B------:R-:W-:Y:S01]  /*5220*/  WARPGROUP.ARRIVE ;  /* 0x00000000000079c5 */ /* 0x000fe20000000000 */
[----:B------:R-:W-:Y:S01]  /*5230*/  UMOV UR7, 0x40000040 ;  /* 0x4000004000077882 */ /* 0x000fe20000000000 */
[----:B------:R-:W-:Y:S01]  /*5240*/  UMOV UR11, 0x40000040 ;  /* 0x40000040000b7882 */ /* 0x000fe20000000000 */
[----:B------:R-:W-:Y:S01]  /*5250*/  FMUL.FTZ R21, R24, UR4 ;  /* 0x0000000418157c20 */ /* 0x000fe20008410000 */
[----:B------:R-:W-:Y:S01]  /*5260*/  FMUL.FTZ R231, R32, UR4 ;  /* 0x0000000420e77c20 */ /* 0x000fe20008410000 */
[----:B------:R-:W-:Y:S01]  /*5270*/  FMUL.FTZ R233, R33, UR4 ;  /* 0x0000000421e97c20 */ /* 0x000fe20008410000 */
[----:B------:R-:W-:Y:S01]  /*5280*/  FMUL.FTZ R235, R36, UR4 ;  /* 0x0000000424eb7c20 */ /* 0x000fe20008410000 */
[----:B------:R-:W-:Y:S01]  /*5290*/  FMUL.FTZ R237, R37, UR4 ;  /* 0x0000000425ed7c20 */ /* 0x000fe20008410000 */
[----:B--23--:R-:W-:Y:S01]  /*52a0*/  FMUL.FTZ R6, R40, UR4 ;  /* 0x0000000428067c20 */ /* 0x00cfe20008410000 */
[----:B------:R-:W0:Y:S01]  /*52b0*/  MUFU.TANH R21, R21 ;  /* 0x0000001500157308 */ /* 0x000e220000002400 */
[----:B------:R-:W-:Y:S01]  /*52c0*/  FMUL.FTZ R20, R41, UR4 ;  /* 0x0000000429147c20 */ /* 0x000fe20008410000 */
[----:B------:R-:W-:Y:S01]  /*52d0*/  FMUL.FTZ R44, R44, UR4 ;  /* 0x000000042c2c7c20 */ /* 0x000fe20008410000 */
[----:B------:R-:W-:Y:S01]  /*52e0*/  UIADD3 UR6, UR6, 0x400, URZ ;  /* 0x0000040006067890 */ /* 0x000fe2000fffe03f */
[----:B------:R-:W-:Y:S01]  /*52f0*/  FMUL.FTZ R24, R48, UR4 ;  /* 0x0000000430187c20 */ /* 0x000fe20008410000 */
[----:B------:R-:W-:Y:S01]  /*5300*/  FMUL.FTZ R15, R26, UR4 ;  /* 0x000000041a0f7c20 */ /* 0x000fe20008410000 */
[----:B------:R-:W-:Y:S01]  /*5310*/  FMUL.FTZ R26, R49, UR4 ;  /* 0x00000004311a7c20 */ /* 0x000fe20008410000 */
[----:B------:R-:W-:Y:S01]  /*5320*/  USHF.R.U32.HI UR6, URZ, 0x4, UR6 ;  /* 0x000000043f067899 */ /* 0x000fe20008011606 */
[----:B------:R-:W-:Y:S01]  /*5330*/  MUFU.TANH R231, R231 ;  /* 0x000000e700e77308 */ /* 0x000fe20000002400 */
[----:B------:R-:W-:Y:S01]  /*5340*/  FMUL.FTZ R32, R56, UR4 ;  /* 0x0000000438207c20 */ /* 0x000fe20008410000 */
[----:B------:R-:W-:Y:S01]  /*5350*/  FMUL.FTZ R33, R34, UR4 ;  /* 0x0000000422217c20 */ /* 0x000fe20008410000 */
[----:B------:R-:W-:Y:S01]  /*5360*/  ULOP3.LUT UR6, UR6, 0x3fff, URZ, 0xc0, !UPT ;  /* 0x00003fff06067892 */ /* 0x000fe2000f8ec03f */
[----:B------:R-:W-:Y:S01]  /*5370*/  FMUL.FTZ R34, R57, UR4 ;  /* 0x0000000439227c20 */ /* 0x000fe20008410000 */
[----:B------:R-:W-:Y:S01]  /*5380*/  FMUL.FTZ R36, R60, UR4 ;  /* 0x000000043c247c20 */ /* 0x000fe20008410000 */
[----:B------:R-:W-:Y:S01]  /*5390*/  FMUL.FTZ R37, R38, UR4 ;  /* 0x0000000426257c20 */ /* 0x000fe20008410000 */
[----:B------:R-:W-:Y:S01]  /*53a0*/  ULOP3.LUT UR6, UR6, 0x4000000, URZ, 0xfc, !UPT ;  /* 0x0400000006067892 */ /* 0x000fe2000f8efc3f */
[----:B------:R-:W-:Y:S01]  /*53b0*/  MUFU.TANH R233, R233 ;  /* 0x000000e900e97308 */ /* 0x000fe20000002400 */
[----:B01----:R-:W-:Y:S01]  /*53c0*/  FMNMX.FTZ R8, R21, R14, !PT ;  /* 0x0000000e15087209 */ /* 0x003fe20007810000 */
[----:B------:R-:W-:Y:S01]  /*53d0*/  FMUL.FTZ R38, R61, UR4 ;  /* 0x000000043d267c20 */ /* 0x000fe20008410000 */
[----:B------:R-:W-:Y:S01]  /*53e0*/  ULEA UR6, UR5, UR6, 0xb ;  /* 0x0000000605067291 */ /* 0x000fe2000f8e583f */
[----:B------:R-:W-:Y:S01]  /*53f0*/  FMUL.FTZ R65, R65, UR4 ;  /* 0x0000000441417c20 */ /* 0x000fe20008410000 */
[----:B------:R-:W-:Y:S01]  /*5400*/  FMUL.FTZ R69, R69, UR4 ;  /* 0x0000000445457c20 */ /* 0x000fe20008410000 */
[----:B------:R-:W-:Y:S01]  /*5410*/  FMUL.FTZ R40, R72, UR4 ;  /* 0x0000000448287c20 */ /* 0x000fe20008410000 */
[----:B------:R-:W-:Y:S01]  /*5420*/  UIADD3 UR10, UR6, 0x80, URZ ;  /* 0x00000080060a7890 */ /* 0x000fe2000fffe03f */
[----:B------:R-:W-:Y:S01]  /*5430*/  MUFU.TANH R235, R235 ;  /* 0x000000eb00eb7308 */ /* 0x000fe20000002400 */
[----:B------:R-:W-:Y:S01]  /*5440*/  FMUL.FTZ R73, R73, UR4 ;  /* 0x0000000449497c20 */ /* 0x000fe20008410000 */
[----:B------:R-:W-:Y:S01]  /*5450*/  FMUL.FTZ R41, R42, UR4 ;  /* 0x000000042a297c20 */ /* 0x000fe20008410000 */
[----:B------:R-:W-:Y:S01]  /*5460*/  FMUL.FTZ R42, R76, UR4 ;  /* 0x000000044c2a7c20 */ /* 0x000fe20008410000 */
[----:B------:R-:W-:Y:S01]  /*5470*/  HGMMA.64x128x16.F32 R88, R180, gdesc[UR4].tnspB, R88, gsb0 ;  /* 0x41e00004b4587df0 */ /* 0x000fe20008000858 */
        /* <DEDUP_REMOVED lines=26> */
[----:B------:R-:W-:Y:S01]  /*5620*/  UMOV UR7, 0x40000040 ;  /* 0x4000004000077882 */ /* 0x000fe20000000000 */
[----:B------:R-:W-:Y:S01]  /*5630*/  MUFU.TANH R24, R24 ;  /* 0x0000001800187308 */ /* 0x000fe20000002400 */
[C---:B------:R-:W-:Y:S01]  /*5640*/  ISETP.GT.AND P2, PT, R12.reuse, R17, PT ;  /* 0x000000110c00720c */ /* 0x040fe20003f44270 */
[----:B------:R-:W-:Y:S01]  /*5650*/  VIADD R12, R12, 0xffffffff ;  /* 0xffffffff0c0c7836 */ /* 0x000fe20000000000 */
[----:B------:R-:W-:-:S05]  /*5660*/  R2UR UR5, R2 ;  /* 0x00000000020572ca */ /* 0x000fca00000e0000 */
[----:B------:R-:W-:Y:S08]  /*5670*/  MUFU.TANH R26, R26 ;  /* 0x0000001a001a7308 */ /* 0x000ff00000002400 */
        /* <DEDUP_REMOVED lines=12> */
[----:B------:R-:W-:Y:S01]  /*5740*/  MUFU.TANH R15, R15 ;  /* 0x0000000f000f7308 */ /* 0x000fe20000002400 */
[----:B------:R-:W-:-:S02]  /*5750*/  WARPGROUP.DEPBAR.LE gsb0, 0x0 ;  /* 0x00008000000079c5 */ /* 0x000fc40000010000 */
[----:B------:R-:W-:Y:S01]  /*5760*/  WARPGROUP.ARRIVE ;  /* 0x00000000000079c5 */ /* 0x000fe20000000000 */
[----:B------:R-:W-:Y:S01]  /*5770*/  FMUL.FTZ R181, R25, UR4 ;  /* 0x0000000419b57c20 */ /* 0x000fe20008410000 */
[----:B------:R-:W-:Y:S01]  /*5780*/  FMUL.FTZ R25, R27, UR4 ;  /* 0x000000041b197c20 */ /* 0x000fe20008410000 */
[----:B------:R-:W-:Y:S01]  /*5790*/  FMUL.FTZ R27, R28, UR4 ;  /* 0x000000041c1b7c20 */ /* 0x000fe20008410000 */
[----:B------:R-:W-:Y:S01]  /*57a0*/  FMUL.FTZ R183, R29, UR4 ;  /* 0x000000041db77c20 */ /* 0x000fe20008410000 */
[----:B------:R-:W-:Y:S01]  /*57b0*/  FMUL.FTZ R28, R52, UR4 ;  /* 0x00000004341c7c20 */ /* 0x000fe20008410000 */
[----:B------:R-:W-:Y:S01]  /*57c0*/  HGMMA.64x128x16.F32 R88, R176, gdesc[UR8].tnspB, R88, gsb0 ;  /* 0x41e00008b0587df0 */ /* 0x000fe20008000858 */
[----:B------:R-:W-:Y:S01]  /*57d0*/  UIADD3 UR10, UR6, 0x100, URZ ;  /* 0x00000100060a7890 */ /* 0x000fe2000fffe03f */
[----:B------:R-:W0:Y:S01]  /*57e0*/  MUFU.TANH R181, R181 ;  /* 0x000000b500b57308 */ /* 0x000e220000002400 */
[----:B------:R-:W-:Y:S01]  /*57f0*/  UMOV UR11, 0x40000040 ;  /* 0x40000040000b7882 */ /* 0x000fe20000000000 */
[----:B------:R-:W-:Y:S01]  /*5800*/  FMUL.FTZ R29, R30, UR4 ;  /* 0x000000041e1d7c20 */ /* 0x000fe20008410000 */
[----:B------:R-:W-:Y:S01]  /*5810*/  FMUL.FTZ R30, R53, UR4 ;  /* 0x00000004351e7c20 */ /* 0x000fe20008410000 */
[----:B------:R-:W-:Y:S01]  /*5820*/  FMUL.FTZ R53, R54, UR4 ;  /* 0x0000000436357c20 */ /* 0x000fe20008410000 */
[----:B------:R-:W-:Y:S01]  /*5830*/  FMUL.FTZ R52, R82, UR4 ;  /* 0x0000000452347c20 */ /* 0x000fe20008410000 */
[----:B------:R-:W-:-:S02]  /*5840*/  FMUL.FTZ R54, R86, UR4 ;  /* 0x0000000456367c20 */ /* 0x000fc40008410000 */
[----:B------:R-:W1:Y:S08]  /*5850*/  MUFU.TANH R27, R27 ;  /* 0x0000001b001b7308 */ /* 0x000e700000002400 */
[----:B------:R-:W2:Y:S01]  /*5860*/  MUFU.TANH R183, R183 ;  /* 0x000000b700b77308 */ /* 0x000ea20000002400 */
[----:B0-----:R-:W-:-:S07]  /*5870*/  FMNMX.FTZ R8, R181, R8, !PT ;  /* 0x00000008b5087209 */ /* 0x001fce0007810000 */
[----:B------:R-:W-:Y:S01]  /*5880*/  MUFU.TANH R28, R28 ;  /* 0x0000001c001c7308 */ /* 0x000fe20000002400 */
[----:B-1----:R-:W-:-:S07]  /*5890*/  FMNMX.FTZ R8, R27, R8, !PT ;  /* 0x000000081b087209 */ /* 0x002fce0007810000 */
[----:B------:R-:W-:Y:S01]  /*58a0*/  MUFU.TANH R30, R30 ;  /* 0x0000001e001e7308 */ /* 0x000fe20000002400 */
[----:B--2---:R-:W-:-:S04]  /*58b0*/  FMNMX.FTZ R8, R183, R8, !PT ;  /* 0x00000008b7087209 */ /* 0x004fc80007810000 */
[----:B------:R-:W-:-:S03]  /*58c0*/  FMNMX.FTZ R8, R231, R8, !PT ;  /* 0x00000008e7087209 */ /* 0x000fc60007810000 */
[----:B------:R-:W-:Y:S01]  /*58d0*/  MUFU.TANH R25, R25 ;  /* 0x0000001900197308 */ /* 0x000fe20000002400 */
[----:B------:R-:W-:-:S04]  /*58e0*/  FMNMX.FTZ R8, R233, R8, !PT ;  /* 0x00000008e9087209 */ /* 0x000fc80007810000 */
[----:B------:R-:W-:-:S03]  /*58f0*/  FMNMX.FTZ R8, R235, R8, !PT ;  /* 0x00000008eb087209 */ /* 0x000fc60007810000 */
[----:B------:R-:W-:Y:S01]  /*5900*/  MUFU.TANH R29, R29 ;  /* 0x0000001d001d7308 */ /* 0x000fe20000002400 */
[----:B------:R-:W-:-:S04]  /*5910*/  FMNMX.FTZ R7, R237, R8, !PT ;  /* 0x00000008ed077209 */ /* 0x000fc80007810000 */
[----:B------:R-:W-:-:S03]  /*5920*/  FMNMX.FTZ R7, R6, R7, !PT ;  /* 0x0000000706077209 */ /* 0x000fc60007810000 */
[----:B------:R-:W-:Y:S01]  /*5930*/  MUFU.TANH R31, R31 ;  /* 0x0000001f001f7308 */ /* 0x000fe20000002400 */
[----:B------:R-:W-:-:S07]  /*5940*/  FMNMX.FTZ R8, R20, R7, !PT ;  /* 0x0000000714087209 */ /* 0x000fce0007810000 */
        /* <DEDUP_REMOVED lines=12> */
[----:B------:R-:W-:-:S04]  /*5a10*/  FMUL.FTZ R179, R45, UR4 ;  /* 0x000000042db37c20 */ /* 0x000fc80008410000 */
[----:B------:R0:W1:Y:S01]  /*5a20*/  MUFU.TANH R177, R44 ;  /* 0x0000002c00b17308 */ /* 0x0000620000002400 */
[----:B------:R-:W-:Y:S01]  /*5a30*/  FMUL.FTZ R45, R46, UR4 ;  /* 0x000000042e2d7c20 */ /* 0x000fe20008410000 */
[----:B------:R-:W-:Y:S01]  /*5a40*/  FMUL.FTZ R46, R84, UR4 ;  /* 0x00000004542e7c20 */ /* 0x000fe20008410000 */
[----:B------:R-:W-:Y:S01]  /*5a50*/  HGMMA.64x128x16.F32 R88, R172, gdesc[UR8].tnspB, R88, gsb0 ;  /* 0x41e00008ac587df0 */ /* 0x000fe20008000858 */
[----:B------:R-:W-:Y:S01]  /*5a60*/  UIADD3 UR10, UR6, 0x180, URZ ;  /* 0x00000180060a7890 */ /* 0x000fe2000fffe03f */
[----:B------:R-:W-:-:S03]  /*5a70*/  UMOV UR11, 0x40000040 ;  /* 0x40000040000b7882 */ /* 0x000fc60000000000 */
[----:B------:R-:W2:Y:S01]  /*5a80*/  MUFU.TANH R179, R179 ;  /* 0x000000b300b37308 */ /* 0x000ea20000002400 */
[----:B0-----:R-:W-:-:S07]  /*5a90*/  FMUL.FTZ R44, R80, UR4 ;  /* 0x00000004502c7c20 */ /* 0x001fce0008410000 */
        /* <DEDUP_REMOVED lines=36> */
[----:B------:R-:W1:Y:S01]  /*5ce0*/  MUFU.TANH R175, R175 ;  /* 0x000000af00af7308 */ /* 0x000e620000002400 */
[----:B0-----:R-:W-:-:S04]  /*5cf0*/  FMNMX.FTZ R8, R173, R8, !PT ;  /* 0x00000008ad087209 */ /* 0x001fc80007810000 */
[----:B------:R-:W-:-:S04]  /*5d00*/  FMNMX.FTZ R8, R65, R8, !PT ;  /* 0x0000000841087209 */ /* 0x000fc80007810000 */
[----:B-1----:R-:W-:-:S04]  /*5d10*/  FMNMX.FTZ R8, R175, R8, !PT ;  /* 0x00000008af087209 */ /* 0x002fc80007810000 */
[----:B------:R-:W-:-:S04]  /*5d20*/  FMNMX.FTZ R7, R69, R8, !PT ;  /* 0x0000000845077209 */ /* 0x000fc80007810000 */
[----:B------:R-:W-:-:S04]  /*5d30*/  FMNMX.FTZ R8, R40, R7, !PT ;  /* 0x0000000728087209 */ /* 0x000fc80007810000 */
[----:B------:R-:W-:-:S04]  /*5d40*/  FMNMX.FTZ R7, R73, R8, !PT ;  /* 0x0000000849077209 */ /* 0x000fc80007810000 */
        /* <DEDUP_REMOVED lines=10> */
[----:B-1----:R-:W-:Y:S02]  /*5df0*/  FMNMX.FTZ R9, R7, R56, !PT ;  /* 0x0000003807097209 */ /* 0x002fe40007810000 */
[----:B------:R-:W-:-:S03]  /*5e00*/  FMNMX.FTZ R56, R15, R10, !PT ;  /* 0x0000000a0f387209 */ /* 0x000fc60007810000 */
[----:B------:R-:W-:Y:S01]  /*5e10*/  FADD.FTZ R7, -R9, R14 ;  /* 0x0000000e09077221 */ /* 0x000fe20000010100 */
[----:B------:R-:W-:Y:S01]  /*5e20*/  FMNMX.FTZ R56, R25, R56, !PT ;  /* 0x0000003819387209 */ /* 0x000fe20007810000 */
[-C--:B0-----:R-:W-:Y:S02]  /*5e30*/  FMUL.FTZ R14, R9, R8.reuse ;  /* 0x00000008090e7220 */ /* 0x081fe40000410000 */
[----:B------:R-:W-:Y:S01]  /*5e40*/  FMUL.FTZ R7, R7, R8 ;  /* 0x0000000807077220 */ /* 0x000fe20000410000 */
[----:B------:R-:W-:Y:S01]  /*5e50*/  FMNMX.FTZ R56, R29, R56, !PT ;  /* 0x000000381d387209 */ /* 0x000fe20007810000 */
[-CC-:B------:R-:W-:Y:S01]  /*5e60*/  FFMA.FTZ R180, R21, R8.reuse, -R14.reuse ;  /* 0x0000000815b47223 */ /* 0x180fe2000001080e */
[-CC-:B------:R-:W-:Y:S01]  /*5e70*/  FFMA.FTZ R172, R6, R8.reuse, -R14.reuse ;  /* 0x0000000806ac7223 */ /* 0x180fe2000001080e */
[--C-:B------:R-:W-:Y:S01]  /*5e80*/  FFMA.FTZ R181, R181, R8, -R14.reuse ;  /* 0x00000008b5b57223 */ /* 0x100fe2000001080e */
[----:B------:R-:W-:Y:S01]  /*5e90*/  FMNMX.FTZ R56, R31, R56, !PT ;  /* 0x000000381f387209 */ /* 0x000fe20007810000 */
[----:B------:R-:W-:Y:S01]  /*5ea0*/  MUFU.EX2 R7, R7 ;  /* 0x0000000700077308 */ /* 0x000fe20000000800 */
[----:B------:R-:W-:Y:S01]  /*5eb0*/  FFMA.FTZ R182, R27, R8, -R14 ;  /* 0x000000081bb67223 */ /* 0x000fe2000001080e */
[----:B------:R-:W-:-:S02]  /*5ec0*/  WARPGROUP.DEPBAR.LE gsb0, 0x0 ;  /* 0x00008000000079c5 */ /* 0x000fc40000010000 */
[----:B------:R-:W-:Y:S01]  /*5ed0*/  WARPGROUP.ARRIVE ;  /* 0x00000000000079c5 */ /* 0x000fe20000000000 */
[----:B------:R-:W-:Y:S01]  /*5ee0*/  FMNMX.FTZ R56, R33, R56, !PT ;  /* 0x0000003821387209 */ /* 0x000fe20007810000 */
[----:B------:R-:W-:Y:S01]  /*5ef0*/  FMUL.FTZ R169, R66, UR4 ;  /* 0x0000000442a97c20 */ /* 0x000fe20008410000 */
[----:B------:R-:W-:Y:S01]  /*5f00*/  FMUL.FTZ R171, R70, UR4 ;  /* 0x0000000446ab7c20 */ /* 0x000fe20008410000 */
[----:B------:R-:W-:Y:S01]  /*5f10*/  MUFU.EX2 R180, R180 ;  /* 0x000000b400b47308 */ /* 0x000fe20000000800 */
[----:B------:R-:W-:Y:S01]  /*5f20*/  FMNMX.FTZ R56, R35, R56, !PT ;  /* 0x0000003823387209 */ /* 0x000fe20007810000 */
[----:B------:R-:W-:Y:S01]  /*5f30*/  HGMMA.64x128x16.F32 R88, R152, gdesc[UR8].tnspB, R88, gsb0 ;  /* 0x41e0000898587df0 */ /* 0x000fe20008000858 */
[----:B------:R-:W-:Y:S01]  /*5f40*/  UIADD3 UR10, UR6, 0x280, URZ ;  /* 0x00000280060a7890 */ /* 0x000fe2000fffe03f */
[--C-:B------:R-:W-:Y:S01]  /*5f50*/  FFMA.FTZ R176, R231, R8, -R14.reuse ;  /* 0x00000008e7b07223 */ /* 0x100fe2000001080e */
[----:B------:R-:W-:Y:S01]  /*5f60*/  UMOV UR11, 0x40000040 ;  /* 0x40000040000b7882 */ /* 0x000fe20000000000 */
[----:B------:R-:W-:Y:S01]  /*5f70*/  FMNMX.FTZ R56, R37, R56, !PT ;  /* 0x0000003825387209 */ /* 0x000fe20007810000 */
[-CC-:B------:R-:W-:Y:S01]  /*5f80*/  FFMA.FTZ R178, R235, R8.reuse, -R14.reuse ;  /* 0x00000008ebb27223 */ /* 0x180fe2000001080e */
[----:B------:R-:W0:Y:S01]  /*5f90*/  MUFU.TANH R169, R169 ;  /* 0x000000a900a97308 */ /* 0x000e220000002400 */
[--C-:B------:R-:W-:Y:S01]  /*5fa0*/  FFMA.FTZ R168, R24, R8, -R14.reuse ;  /* 0x0000000818a87223 */ /* 0x100fe2000001080e */
[----:B------:R-:W-:Y:S01]  /*5fb0*/  FMNMX.FTZ R56, R39, R56, !PT ;  /* 0x0000003827387209 */ /* 0x000fe20007810000 */
[-CC-:B------:R-:W-:Y:S01]  /*5fc0*/  FFMA.FTZ R170, R28, R8.reuse, -R14.reuse ;  /* 0x000000081caa7223 */ /* 0x180fe2000001080e */
[-CC-:B------:R-:W-:Y:S01]  /*5fd0*/  FFMA.FTZ R183, R183, R8.reuse, -R14.reuse ;  /* 0x00000008b7b77223 */ /* 0x180fe2000001080e */
[--C-:B------:R-:W-:Y:S01]  /*5fe0*/  FFMA.FTZ R233, R233, R8, -R14.reuse ;  /* 0x00000008e9e97223 */ /* 0x100fe2000001080e */
[----:B------:R-:W-:Y:S01]  /*5ff0*/  FMNMX.FTZ R56, R41, R56, !PT ;  /* 0x0000003829387209 */ /* 0x000fe20007810000 */
[-CC-:B------:R-:W-:Y:S01]  /*6000*/  FFMA.FTZ R27, R237, R8.reuse, -R14.reuse ;  /* 0x00000008ed1b7223 */ /* 0x180fe2000001080e */
[----:B------:R-:W1:Y:S01]  /*6010*/  MUFU.TANH R171, R171 ;  /* 0x000000ab00ab7308 */ /* 0x000e620000002400 */
        /* <DEDUP_REMOVED lines=15> */
[----:B------:R-:W-:Y:S01]  /*6110*/  FFMA.FTZ R85, R85, R8, -R14 ;  /* 0x0000000855557223 */ /* 0x000fe2000001080e */
[----:B------:R-:W-:Y:S01]  /*6120*/  MUFU.EX2 R182, R182 ;  /* 0x000000b600b67308 */ /* 0x000fe20000000800 */
[----:B------:R-:W-:-:S04]  /*6130*/  FMNMX.FTZ R56, R51, R56, !PT ;  /* 0x0000003833387209 */ /* 0x000fc80007810000 */
[----:B------:R-:W-:-:S03]  /*6140*/  FMNMX.FTZ R56, R53, R56, !PT ;  /* 0x0000003835387209 */ /* 0x000fc60007810000 */
        /* <DEDUP_REMOVED lines=8> */
[----:B0-----:R-:W-:-:S03]  /*61d0*/  FMNMX.FTZ R56, R169, R56, !PT ;  /* 0x00000038a9387209 */ /* 0x001fc60007810000 */
[----:B------:R-:W-:Y:S01]  /*61e0*/  MUFU.EX2 R178, R178 ;  /* 0x000000b200b27308 */ /* 0x000fe20000000800 */
[----:B------:R-:W-:-:S04]  /*61f0*/  FMNMX.FTZ R56, R67, R56, !PT ;  /* 0x0000003843387209 */ /* 0x000fc80007810000 */
[----:B-1----:R-:W-:-:S03]  /*6200*/  FMNMX.FTZ R56, R171, R56, !PT ;  /* 0x00000038ab387209 */ /* 0x002fc60007810000 */
        /* <DEDUP_REMOVED lines=13> */
[----:B------:R-:W-:-:S05]  /*62e0*/  FMNMX.FTZ R6, R87, R6, !PT ;  /* 0x0000000657067209 */ /* 0x000fca0007810000 */
[----:B------:R-:W0:Y:S02]  /*62f0*/  SHFL.BFLY PT, R21, R6, 0x2, 0x1f ;  /* 0x0c401f0006157f89 */ /* 0x000e2400000e0000 */
[----:B------:R-:W-:Y:S08]  /*6300*/  MUFU.EX2 R170, R170 ;  /* 0x000000aa00aa7308 */ /* 0x000ff00000000800 */
[----:B------:R-:W-:Y:S08]  /*6310*/  MUFU.EX2 R235, R235 ;  /* 0x000000eb00eb7308 */ /* 0x000ff00000000800 */
[----:B------:R-:W-:Y:S01]  /*6320*/  MUFU.EX2 R65, R65 ;  /* 0x0000004100417308 */ /* 0x000fe20000000800 */
[----:B0-----:R-:W-:-:S07]  /*6330*/  FMNMX.FTZ R21, R6, R21, !PT ;  /* 0x0000001506157209 */ /* 0x001fce0007810000 */
[----:B------:R-:W-:Y:S01]  /*6340*/  MUFU.EX2 R69, R69 ;  /* 0x0000004500457308 */ /* 0x000fe20000000800 */
[----:B------:R-:W0:Y:S01]  /*6350*/  SHFL.BFLY PT, R6, R21, 0x1, 0x1f ;  /* 0x0c201f0015067f89 */ /* 0x000e2200000e0000 */
[----:B------:R-:W-:Y:S02]  /*6360*/  WARPGROUP.DEPBAR.LE gsb0, 0x0 ;  /* 0x00008000000079c5 */ /* 0x000fe40000010000 */
[----:B------:R-:W-:Y:S01]  /*6370*/  WARPGROUP.ARRIVE ;  /* 0x00000000000079c5 */ /* 0x000fe20000000000 */
[-CC-:B------:R-:W-:Y:S01]  /*6380*/  FFMA.FTZ R155, R20, R8.reuse, -R14.reuse ;  /* 0x00000008149b7223 */ /* 0x180fe2000001080e */
[-CC-:B------:R-:W-:Y:S01]  /*6390*/  FFMA.FTZ R153, R26, R8.reuse, -R14.reuse ;  /* 0x000000081a997223 */ /* 0x180fe2000001080e */
[-CC-:B------:R-:W-:Y:S01]  /*63a0*/  FFMA.FTZ R152, R32, R8.reuse, -R14.reuse ;  /* 0x0000000820987223 */ /* 0x180fe2000001080e */
[-CC-:B------:R-:W-:Y:S01]  /*63b0*/  FFMA.FTZ R154, R36, R8.reuse, -R14.reuse ;  /* 0x00000008249a7223 */ /* 0x180fe2000001080e */
[-CC-:B------:R-:W-:Y:S01]  /*63c0*/  FFMA.FTZ R20, R40, R8.reuse, -R14.reuse ;  /* 0x0000000828147223 */ /* 0x180fe2000001080e */
[----:B------:R-:W-:Y:S01]  /*63d0*/  HGMMA.64x128x16.F32 R88, R156, gdesc[UR8].tnspB, R88, gsb0 ;  /* 0x41e000089c587df0 */ /* 0x000fe20008000858 */
[----:B------:R-:W-:Y:S01]  /*63e0*/  UIADD3 UR10, UR6, 0x300, URZ ;  /* 0x00000300060a7890 */ /* 0x000fe2000fffe03f */
[----:B------:R-:W-:Y:S01]  /*63f0*/  FFMA.FTZ R26, R44, R8, -R14 ;  /* 0x000000082c1a7223 */ /* 0x000fe2000001080e */
[----:B------:R-:W-:Y:S01]  /*6400*/  UMOV UR11, 0x40000040 ;  /* 0x40000040000b7882 */ /* 0x000fe20000000000 */
[----:B------:R-:W-:Y:S01]  /*6410*/  UIADD3 UR6, UR6, 0x380, URZ ;  /* 0x0000038006067890 */ /* 0x000fe2000fffe03f */
[----:B------:R-:W-:Y:S01]  /*6420*/  FFMA.FTZ R44, R7, R4, R180 ;  /* 0x00000004072c7223 */ /* 0x000fe200000100b4 */
[----:B------:R-:W-:Y:S01]  /*6430*/  MUFU.EX2 R155, R155 ;  /* 0x0000009b009b7308 */ /* 0x000fe20000000800 */
[----:B--2---:R-:W-:-:S02]  /*6440*/  F2FP.F16.F32.PACK_AB R180, R181, R180 ;  /* 0x000000b4b5b4723e */ /* 0x004fc400000000ff */
[----:B0-----:R-:W-:-:S05]  /*6450*/  FMNMX.FTZ R21, R21, R6, !PT ;  /* 0x0000000615157209 */ /* 0x001fca0007810000 */
[----:B------:R-:W-:Y:S08]  /*6460*/  MUFU.EX2 R153, R153 ;  /* 0x0000009900997308 */ /* 0x000ff00000000800 */
[----:B------:R-:W-:Y:S08]  /*6470*/  MUFU.EX2 R152, R152 ;  /* 0x0000009800987308 */ /* 0x000ff00000000800 */
[----:B------:R-:W-:Y:S08]  /*6480*/  MUFU.EX2 R154, R154 ;  /* 0x0000009a009a7308 */ /* 0x000ff00000000800 */
[----:B------:R-:W-:Y:S08]  /*6490*/  MUFU.EX2 R20, R20 ;  /* 0x0000001400147308 */ /* 0x000ff00000000800 */
[----:B------:R-:W0:Y:S08]  /*64a0*/  MUFU.EX2 R73, R73 ;  /* 0x0000004900497308 */ /* 0x000e300000000800 */
        /* <DEDUP_REMOVED lines=10> */
[-CC-:B------:R-:W-:Y:S01]  /*6550*/  FFMA.FTZ R156, R173, R8.reuse, -R14.reuse ;  /* 0x00000008ad9c7223 */ /* 0x180fe2000001080e */
[----:B------:R-:W-:Y:S02]  /*6560*/  FFMA.FTZ R158, R175, R8, -R14 ;  /* 0x00000008af9e7223 */ /* 0x000fe4000001080e */
[----:B------:R-:W-:Y:S01]  /*6570*/  HGMMA.64x128x16.F32 R88, R160, gdesc[UR8].tnspB, R88, gsb0 ;  /* 0x41e00008a0587df0 */ /* 0x000fe20008000858 */
[----:B------:R-:W-:Y:S08]  /*6580*/  MUFU.EX2 R159, R159 ;  /* 0x0000009f009f7308 */ /* 0x000ff00000000800 */
[----:B------:R-:W-:Y:S08]  /*6590*/  MUFU.EX2 R157, R157 ;  /* 0x0000009d009d7308 */ /* 0x000ff00000000800 */
[----:B------:R-:W-:Y:S08]  /*65a0*/  MUFU.EX2 R156, R156 ;  /* 0x0000009c009c7308 */ /* 0x000ff00000000800 */
[----:B------:R-:W-:Y:S01]  /*65b0*/  MUFU.EX2 R158, R158 ;  /* 0x0000009e009e7308 */ /* 0x000fe20000000800 */
[----:B------:R-:W-:-:S02]  /*65c0*/  WARPGROUP.DEPBAR.LE gsb0, 0x0 ;  /* 0x00008000000079c5 */ /* 0x000fc40000010000 */
[----:B------:R-:W-:Y:S01]  /*65d0*/  WARPGROUP.ARRIVE ;  /* 0x00000000000079c5 */ /* 0x000fe20000000000 */
[C---:B------:R-:W-:Y:S01]  /*65e0*/  FADD.FTZ R161, -R21.reuse, R10 ;  /* 0x0000000a15a17221 */ /* 0x040fe20000010100 */
[----:B------:R-:W-:Y:S01]  /*65f0*/  FMUL.FTZ R10, R21, R8 ;  /* 0x00000008150a7220 */ /* 0x000fe20000410000 */
[----:B0-----:R-:W-:Y:S02]  /*6600*/  F2FP.F16.F32.PACK_AB R160, R73, R20 ;  /* 0x0000001449a0723e */ /* 0x001fe400000000ff */
[-C--:B------:R-:W-:Y:S01]  /*6610*/  FMUL.FTZ R161, R161, R8.reuse ;  /* 0x00000008a1a17220 */ /* 0x080fe20000410000 */
[----:B------:R-:W-:Y:S01]  /*6620*/  HGMMA.64x128x16.F32 R88, R164, gdesc[UR4].tnspB, R88, gsb0 ;  /* 0x41e00004a4587df0 */ /* 0x000fe20008000858 */
[-CC-:B------:R-:W-:Y:S01]  /*6630*/  FFMA.FTZ R15, R15, R8.reuse, -R10.reuse ;  /* 0x000000080f0f7223 */ /* 0x180fe2000001080a */
[-CC-:B------:R-:W-:Y:S01]  /*6640*/  FFMA.FTZ R30, R25, R8.reuse, -R10.reuse ;  /* 0x00000008191e7223 */ /* 0x180fe2000001080a */
[----:B------:R0:W-:Y:S01]  /*6650*/  MUFU.EX2 R6, R161 ;  /* 0x000000a100067308 */ /* 0x0001e20000000800 */
[-CC-:B------:R-:W-:Y:S01]  /*6660*/  FFMA.FTZ R14, R29, R8.reuse, -R10.reuse ;  /* 0x000000081d0e7223 */ /* 0x180fe2000001080a */
[-CC-:B------:R-:W-:Y:S01]  /*6670*/  FFMA.FTZ R177, R33, R8.reuse, -R10.reuse ;  /* 0x0000000821b17223 */ /* 0x180fe2000001080a */
[----:B------:R-:W-:Y:S01]  /*6680*/  FFMA.FTZ R25, R31, R8, -R10 ;  /* 0x000000081f197223 */ /* 0x000fe2000001080a */
[----:B------:R-:W-:-:S02]  /*6690*/  @!P1 VIADD R33, R13, 0x34840 ;  /* 0x000348400d219836 */ /* 0x000fc40000000000 */
[-CC-:B------:R-:W-:Y:S01]  /*66a0*/  FFMA.FTZ R32, R35, R8.reuse, -R10.reuse ;  /* 0x0000000823207223 */ /* 0x180fe2000001080a */
[----:B------:R-:W-:Y:S01]  /*66b0*/  @!P1 IADD3 R35, R11, 0x34860, RZ ;  /* 0x000348600b239810 */ /* 0x000fe20007ffe0ff */
[-CC-:B------:R-:W-:Y:S01]  /*66c0*/  FFMA.FTZ R179, R37, R8.reuse, -R10.reuse ;  /* 0x0000000825b37223 */ /* 0x180fe2000001080a */
[----:B------:R-:W1:Y:S01]  /*66d0*/  MUFU.EX2 R15, R15 ;  /* 0x0000000f000f7308 */ /* 0x000e620000000800 */
[----:B------:R-:W-:Y:S01]  /*66e0*/  @!P1 PRMT R33, RZ, 0x654, R33 ;  /* 0x00000654ff219816 */ /* 0x000fe20000000021 */
[-CC-:B------:R-:W-:Y:S01]  /*66f0*/  FFMA.FTZ R34, R39, R8.reuse, -R10.reuse ;  /* 0x0000000827227223 */ /* 0x180fe2000001080a */
[-CC-:B------:R-:W-:Y:S01]  /*6700*/  FFMA.FTZ R173, R41, R8.reuse, -R10.reuse ;  /* 0x0000000829ad7223 */ /* 0x180fe2000001080a */
[----:B------:R-:W-:Y:S01]  /*6710*/  @!P1 PRMT R35, RZ, 0x654, R35 ;  /* 0x00000654ff239816 */ /* 0x000fe20000000023 */
[-CC-:B------:R-:W-:Y:S01]  /*6720*/  FFMA.FTZ R36, R43, R8.reuse, -R10.reuse ;  /* 0x000000082b247223 */ /* 0x180fe2000001080a */
[-CC-:B------:R-:W-:Y:S01]  /*6730*/  FFMA.FTZ R175, R45, R8.reuse, -R10.reuse ;  /* 0x000000082daf7223 */ /* 0x180fe2000001080a */
[-CC-:B------:R-:W-:Y:S01]  /*6740*/  FFMA.FTZ R38, R47, R8.reuse, -R10.reuse ;  /* 0x000000082f267223 */ /* 0x180fe2000001080a */
[----:B------:R-:W2:Y:S01]  /*6750*/  MUFU.EX2 R30, R30 ;  /* 0x0000001e001e7308 */ /* 0x000ea20000000800 */
[-CC-:B------:R-:W-:Y:S01]  /*6760*/  FFMA.FTZ R29, R49, R8.reuse, -R10.reuse ;  /* 0x00000008311d7223 */ /* 0x180fe2000001080a */
[-CC-:B0-----:R-:W-:Y:S01]  /*6770*/  FFMA.FTZ R161, R48, R8.reuse, -R10.reuse ;  /* 0x0000000830a17223 */ /* 0x181fe2000001080a */
[-CC-:B------:R-:W-:Y:S01]  /*6780*/  FFMA.FTZ R40, R51, R8.reuse, -R10.reuse ;  /* 0x0000000833287223 */ /* 0x180fe2000001080a */
[-CC-:B------:R-:W-:Y:S01]  /*6790*/  FFMA.FTZ R31, R53, R8.reuse, -R10.reuse ;  /* 0x00000008351f7223 */ /* 0x180fe2000001080a */
[-CC-:B------:R-:W-:Y:S01]  /*67a0*/  FFMA.FTZ R42, R55, R8.reuse, -R10.reuse ;  /* 0x00000008372a7223 */ /* 0x180fe2000001080a */
[-CC-:B------:R-:W-:Y:S01]  /*67b0*/  FFMA.FTZ R13, R57, R8.reuse, -R10.reuse ;  /* 0x00000008390d7223 */ /* 0x180fe2000001080a */
[-CC-:B------:R-:W-:Y:S01]  /*67c0*/  FFMA.FTZ R59, R59, R8.reuse, -R10.reuse ;  /* 0x000000083b3b7223 */ /* 0x180fe2000001080a */
[----:B------:R-:W0:Y:S01]  /*67d0*/  MUFU.EX2 R14, R14 ;  /* 0x0000000e000e7308 */ /* 0x000e220000000800 */
[----:B-1----:R-:W-:Y:S01]  /*67e0*/  FFMA.FTZ R11, R6, R3, R15 ;  /* 0x00000003060b7223 */ /* 0x002fe2000001000f */
[-CC-:B------:R-:W-:Y:S01]  /*67f0*/  FFMA.FTZ R61, R61, R8.reuse, -R10.reuse ;  /* 0x000000083d3d7223 */ /* 0x180fe2000001080a */
[-CC-:B------:R-:W-:Y:S01]  /*6800*/  FFMA.FTZ R71, R71, R8.reuse, -R10.reuse ;  /* 0x0000000847477223 */ /* 0x180fe2000001080a */
[-CC-:B------:R-:W-:Y:S01]  /*6810*/  FFMA.FTZ R75, R75, R8.reuse, -R10.reuse ;  /* 0x000000084b4b7223 */ /* 0x180fe2000001080a */
[-CC-:B------:R-:W-:Y:S01]  /*6820*/  FFMA.FTZ R50, R50, R8.reuse, -R10.reuse ;  /* 0x0000000832327223 */ /* 0x180fe2000001080a */
[-CC-:B------:R-:W-:Y:S01]  /*6830*/  FFMA.FTZ R79, R79, R8.reuse, -R10.reuse ;  /* 0x000000084f4f7223 */ /* 0x180fe2000001080a */
[-CC-:B------:R-:W-:Y:S01]  /*6840*/  FFMA.FTZ R52, R52, R8.reuse, -R10.reuse ;  /* 0x0000000834347223 */ /* 0x180fe2000001080a */
[----:B------:R-:W1:Y:S01]  /*6850*/  MUFU.EX2 R25, R25 ;  /* 0x0000001900197308 */ /* 0x000e620000000800 */
[----:B--2---:R-:W-:Y:S01]  /*6860*/  FADD.FTZ R11, R30, R11 ;  /* 0x0000000b1e0b7221 */ /* 0x004fe20000010000 */
[-CC-:B------:R-:W-:Y:S01]  /*6870*/  FFMA.FTZ R83, R83, R8.reuse, -R10.reuse ;  /* 0x0000000853537223 */ /* 0x180fe2000001080a */
[----:B------:R-:W-:Y:S01]  /*6880*/  FFMA.FTZ R54, R54, R8, -R10 ;  /* 0x0000000836367223 */ /* 0x000fe2000001080a */
[----:B------:R-:W-:-:S04]  /*6890*/  F2FP.F16.F32.PACK_AB R162, R77, R24 ;  /* 0x000000184da2723e */ /* 0x000fc800000000ff */
[----:B------:R-:W-:Y:S01]  /*68a0*/  MUFU.EX2 R177, R177 ;  /* 0x000000b100b17308 */ /* 0x000fe20000000800 */
[----:B0-----:R-:W-:Y:S01]  /*68b0*/  FADD.FTZ R46, R14, R11 ;  /* 0x0000000b0e2e7221 */ /* 0x001fe20000010000 */
[----:B------:R-:W-:-:S06]  /*68c0*/  FFMA.FTZ R11, R169, R8, -R10 ;  /* 0x00000008a90b7223 */ /* 0x000fcc000001080a */
[----:B------:R-:W-:Y:S01]  /*68d0*/  MUFU.EX2 R32, R32 ;  /* 0x0000002000207308 */ /* 0x000fe20000000800 */
[----:B-1----:R-:W-:Y:S01]  /*68e0*/  FADD.FTZ R56, R25, R46 ;  /* 0x0000002e19387221 */ /* 0x002fe20000010000 */
[----:B------:R-:W-:-:S06]  /*68f0*/  FFMA.FTZ R46, R67, R8, -R10 ;  /* 0x00000008432e7223 */ /* 0x000fcc000001080a */
[----:B------:R-:W-:Y:S08]  /*6900*/  MUFU.EX2 R179, R179 ;  /* 0x000000b300b37308 */ /* 0x000ff00000000800 */
[----:B------:R-:W-:Y:S08]  /*6910*/  MUFU.EX2 R34, R34 ;  /* 0x0000002200227308 */ /* 0x000ff00000000800 */
[----:B------:R-:W-:Y:S08]  /*6920*/  MUFU.EX2 R173, R173 ;  /* 0x000000ad00ad7308 */ /* 0x000ff00000000800 */
[----:B------:R-:W-:Y:S08]  /*6930*/  MUFU.EX2 R36, R36 ;  /* 0x0000002400247308 */ /* 0x000ff00000000800 */
[----:B------:R-:W-:Y:S08]  /*6940*/  MUFU.EX2 R175, R175 ;  /* 0x000000af00af7308 */ /* 0x000ff00000000800 */
[----:B------:R-:W-:Y:S08]  /*6950*/  MUFU.EX2 R38, R38 ;  /* 0x0000002600267308 */ /* 0x000ff00000000800 */
[----:B------:R-:W-:Y:S08]  /*6960*/  MUFU.EX2 R29, R29 ;  /* 0x0000001d001d7308 */ /* 0x000ff00000000800 */
[----:B------:R-:W0:Y:S08]  /*6970*/  MUFU.EX2 R40, R40 ;  /* 0x0000002800287308 */ /* 0x000e300000000800 */
[----:B------:R-:W-:Y:S08]  /*6980*/  MUFU.EX2 R31, R31 ;  /* 0x0000001f001f7308 */ /* 0x000ff00000000800 */
[----:B------:R-:W-:Y:S01]  /*6990*/  MUFU.EX2 R42, R42 ;  /* 0x0000002a002a7308 */ /* 0x000fe20000000800 */
[----:B0-----:R-:W-:-:S07]  /*69a0*/  F2FP.F16.F32.PACK_AB R169, R40, R29 ;  /* 0x0000001d28a9723e */ /* 0x001fce00000000ff */
[----:B------:R-:W-:Y:S01]  /*69b0*/  MUFU.EX2 R13, R13 ;  /* 0x0000000d000d7308 */ /* 0x000fe20000000800 */
[----:B------:R-:W-:Y:S02]  /*69c0*/  WARPGROUP.DEPBAR.LE gsb0, 0x0 ;  /* 0x00008000000079c5 */ /* 0x000fe40000010000 */
[----:B------:R0:W-:Y:S01]  /*69d0*/  @!P1 SYNCS.ARRIVE.TRANS64.RED.A1T0 RZ, [R33+URZ], RZ ;  /* 0x000000ff21ff99a7 */ /* 0x0001e2000810043f */
[----:B------:R-:W-:-:S04]  /*69e0*/  F2FP.F16.F32.PACK_AB R164, R81, R26 ;  /* 0x0000001a51a4723e */ /* 0x000fc800000000ff */
[----:B------:R-:W-:Y:S01]  /*69f0*/  MUFU.EX2 R4, R59 ;  /* 0x0000003b00047308 */ /* 0x000fe20000000800 */
[----:B------:R-:W-:Y:S01]  /*6a00*/  F2FP.F16.F32.PACK_AB R166, R85, R28 ;  /* 0x0000001c55a6723e */ /* 0x000fe200000000ff */
[----:B0-----:R-:W-:Y:S01]  /*6a10*/  FADD.FTZ R33, R181, R44 ;  /* 0x0000002cb5217221 */ /* 0x001fe20000010000 */
[----:B------:R0:W-:Y:S01]  /*6a20*/  @!P1 SYNCS.ARRIVE.TRANS64.RED.A1T0 RZ, [R35+URZ], RZ ;  /* 0x000000ff23ff99a7 */ /* 0x0001e2000810043f */
[----:B------:R-:W-:-:S04]  /*6a30*/  F2FP.F16.F32.PACK_AB R181, R30, R15 ;  /* 0x0000000f1eb5723e */ /* 0x000fc800000000ff */
[----:B------:R-:W-:Y:S01]  /*6a40*/  MUFU.EX2 R3, R61 ;  /* 0x0000003d00037308 */ /* 0x000fe20000000800 */
[----:B------:R-:W-:Y:S01]  /*6a50*/  FADD.FTZ R44, R182, R33 ;  /* 0x00000021b62c7221 */ /* 0x000fe20000010000 */
[----:B------:R-:W-:-:S03]  /*6a60*/  F2FP.F16.F32.PACK_AB R182, R183, R182 ;  /* 0x000000b6b7b6723e */ /* 0x000fc600000000ff */
[----:B------:R-:W-:Y:S01]  /*6a70*/  FADD.FTZ R33, R183, R44 ;  /* 0x0000002cb7217221 */ /* 0x000fe20000010000 */
[----:B0-----:R-:W-:Y:S01]  /*6a80*/  FADD.FTZ R35, R177, R56 ;  /* 0x00000038b1237221 */ /* 0x001fe20000010000 */
[--C-:B------:R-:W-:Y:S01]  /*6a90*/  FFMA.FTZ R44, R63, R8, -R10.reuse ;  /* 0x000000083f2c7223 */ /* 0x100fe2000001080a */
[----:B------:R-:W-:Y:S01]  /*6aa0*/  F2FP.F16.F32.PACK_AB R183, R25, R14 ;  /* 0x0000000e19b7723e */ /* 0x000fe200000000ff */
[----:B------:R-:W-:Y:S01]  /*6ab0*/  FADD.FTZ R58, R176, R33 ;  /* 0x00000021b03a7221 */ /* 0x000fe20000010000 */
[----:B------:R-:W-:Y:S01]  /*6ac0*/  FADD.FTZ R56, R32, R35 ;  /* 0x0000002320387221 */ /* 0x000fe20000010000 */
[----:B------:R-:W-:Y:S01]  /*6ad0*/  MUFU.EX2 R11, R11 ;  /* 0x0000000b000b7308 */ /* 0x000fe20000000800 */
[-C--:B------:R-:W-:Y:S01]  /*6ae0*/  FFMA.FTZ R33, R171, R8.reuse, -R10 ;  /* 0x00000008ab217223 */ /* 0x080fe2000001080a */
[----:B------:R-:W-:Y:S01]  /*6af0*/  FADD.FTZ R37, R233, R58 ;  /* 0x0000003ae9257221 */ /* 0x000fe20000010000 */
[----:B------:R-:W-:Y:S01]  /*6b00*/  FADD.FTZ R35, R179, R56 ;  /* 0x00000038b3237221 */ /* 0x000fe20000010000 */
[----:B------:R-:W-:Y:S01]  /*6b10*/  FFMA.FTZ R10, R87, R8, -R10 ;  /* 0x00000008570a7223 */ /* 0x000fe2000001080a */
[----:B------:R-:W-:Y:S01]  /*6b20*/  F2FP.F16.F32.PACK_AB R176, R233, R176 ;  /* 0x000000b0e9b0723e */ /* 0x000fe200000000ff */
[----:B------:R-:W-:Y:S01]  /*6b30*/  FADD.FTZ R58, R178, R37 ;  /* 0x00000025b23a7221 */ /* 0x000fe20000010000 */
[----:B------:R-:W-:Y:S01]  /*6b40*/  FADD.FTZ R48, R34, R35 ;  /* 0x0000002322307221 */ /* 0x000fe20000010000 */
[----:B------:R-:W0:Y:S01]  /*6b50*/  MUFU.EX2 R44, R44 ;  /* 0x0000002c002c7308 */ /* 0x000e220000000800 */
[----:B------:R-:W-:Y:S01]  /*6b60*/  F2FP.F16.F32.PACK_AB R177, R32, R177 ;  /* 0x000000b120b1723e */ /* 0x000fe200000000ff */
[----:B------:R-:W-:Y:S01]  /*6b70*/  FADD.FTZ R37, R27, R58 ;  /* 0x0000003a1b257221 */ /* 0x000fe20000010000 */
[----:B------:R-:W-:Y:S01]  /*6b80*/  FADD.FTZ R35, R173, R48 ;  /* 0x00000030ad237221 */ /* 0x000fe20000010000 */
[----:B------:R-:W-:-:S02]  /*6b90*/  F2FP.F16.F32.PACK_AB R178, R27, R178 ;  /* 0x000000b21bb2723e */ /* 0x000fc400000000ff */
[----:B------:R-:W-:Y:S01]  /*6ba0*/  FADD.FTZ R56, R172, R37 ;  /* 0x00000025ac387221 */ /* 0x000fe20000010000 */
[----:B------:R-:W-:Y:S01]  /*6bb0*/  FADD.FTZ R48, R36, R35 ;  /* 0x0000002324307221 */ /* 0x000fe20000010000 */
[----:B------:R-:W1:Y:S01]  /*6bc0*/  MUFU.EX2 R46, R46 ;  /* 0x0000002e002e7308 */ /* 0x000e620000000800 */
[C---:B------:R-:W-:Y:S01]  /*6bd0*/  F2FP.F16.F32.PACK_AB R172, R155.reuse, R172 ;  /* 0x000000ac9bac723e */ /* 0x040fe200000000ff */
[----:B------:R-:W-:Y:S01]  /*6be0*/  FADD.FTZ R37, R155, R56 ;  /* 0x000000389b257221 */ /* 0x000fe20000010000 */
[----:B------:R-:W-:Y:S01]  /*6bf0*/  FADD.FTZ R35, R175, R48 ;  /* 0x00000030af237221 */ /* 0x000fe20000010000 */
[----:B------:R-:W-:Y:S02]  /*6c00*/  F2FP.F16.F32.PACK_AB R179, R34, R179 ;  /* 0x000000b322b3723e */ /* 0x000fe400000000ff */
[----:B------:R-:W-:Y:S01]  /*6c10*/  FADD.FTZ R56, R174, R37 ;  /* 0x00000025ae387221 */ /* 0x000fe20000010000 */
[----:B------:R-:W-:Y:S01]  /*6c20*/  F2FP.F16.F32.PACK_AB R173, R36, R173 ;  /* 0x000000ad24ad723e */ /* 0x000fe200000000ff */
[----:B------:R-:W-:Y:S01]  /*6c30*/  MUFU.EX2 R33, R33 ;  /* 0x0000002100217308 */ /* 0x000fe20000000800 */
[----:B0-----:R-:W-:Y:S01]  /*6c40*/  F2FP.F16.F32.PACK_AB R155, R44, R3 ;  /* 0x000000032c9b723e */ /* 0x001fe200000000ff */
[C---:B------:R-:W-:Y:S01]  /*6c50*/  FADD.FTZ R37, R231.reuse, R56 ;  /* 0x00000038e7257221 */ /* 0x040fe20000010000 */
[----:B------:R-:W-:Y:S01]  /*6c60*/  FADD.FTZ R56, R38, R35 ;  /* 0x0000002326387221 */ /* 0x000fe20000010000 */
[----:B------:R-:W-:-:S02]  /*6c70*/  F2FP.F16.F32.PACK_AB R174, R231, R174 ;  /* 0x000000aee7ae723e */ /* 0x000fc400000000ff */
[----:B------:R-:W-:Y:S01]  /*6c80*/  FADD.FTZ R58, R168, R37 ;  /* 0x00000025a83a7221 */ /* 0x000fe20000010000 */
[----:B------:R-:W-:Y:S01]  /*6c90*/  FADD.FTZ R35, R29, R56 ;  /* 0x000000381d237221 */ /* 0x000fe20000010000 */
[----:B------:R-:W0:Y:S01]  /*6ca0*/  MUFU.EX2 R48, R71 ;  /* 0x0000004700307308 */ /* 0x000e220000000800 */
[C---:B------:R-:W-:Y:S01]  /*6cb0*/  F2FP.F16.F32.PACK_AB R168, R153.reuse, R168 ;  /* 0x000000a899a8723e */ /* 0x040fe200000000ff */
[----:B------:R-:W-:Y:S01]  /*6cc0*/  FADD.FTZ R37, R153, R58 ;  /* 0x0000003a99257221 */ /* 0x000fe20000010000 */
[----:B------:R-:W-:Y:S01]  /*6cd0*/  FADD.FTZ R30, R40, R35 ;  /* 0x00000023281e7221 */ /* 0x000fe20000010000 */
[----:B------:R-:W-:Y:S02]  /*6ce0*/  F2FP.F16.F32.PACK_AB R153, R4, R13 ;  /* 0x0000000d0499723e */ /* 0x000fe400000000ff */
[----:B------:R-:W-:Y:S01]  /*6cf0*/  FADD.FTZ R56, R170, R37 ;  /* 0x00000025aa387221 */ /* 0x000fe20000010000 */
[----:B------:R-:W-:Y:S01]  /*6d00*/  FADD.FTZ R15, R31, R30 ;  /* 0x0000001e1f0f7221 */ /* 0x000fe20000010000 */
[----:B------:R-:W2:Y:S01]  /*6d10*/  MUFU.EX2 R161, R161 ;  /* 0x000000a100a17308 */ /* 0x000ea20000000800 */
[C---:B------:R-:W-:Y:S01]  /*6d20*/  F2FP.F16.F32.PACK_AB R170, R159.reuse, R170 ;  /* 0x000000aa9faa723e */ /* 0x040fe200000000ff */
[----:B------:R-:W-:Y:S01]  /*6d30*/  FADD.FTZ R25, R159, R56 ;  /* 0x000000389f197221 */ /* 0x000fe20000010000 */
[----:B------:R-:W-:Y:S01]  /*6d40*/  FADD.FTZ R14, R42, R15 ;  /* 0x0000000f2a0e7221 */ /* 0x000fe20000010000 */
[----:B------:R-:W-:-:S02]  /*6d50*/  F2FP.F16.F32.PACK_AB R175, R38, R175 ;  /* 0x000000af26af723e */ /* 0x000fc400000000ff */
[----:B------:R-:W-:Y:S01]  /*6d60*/  FADD.FTZ R30, R152, R25 ;  /* 0x00000019981e7221 */ /* 0x000fe20000010000 */
[----:B------:R-:W-:Y:S01]  /*6d70*/  FADD.FTZ R15, R13, R14 ;  /* 0x0000000e0d0f7221 */ /* 0x000fe20000010000 */
[----:B------:R-:W3:Y:S01]  /*6d80*/  MUFU.EX2 R75, R75 ;  /* 0x0000004b004b7308 */ /* 0x000ee20000000800 */
[----:B------:R-:W-:Y:S01]  /*6d90*/  F2FP.F16.F32.PACK_AB R171, R42, R31 ;  /* 0x0000001f2aab723e */ /* 0x000fe200000000ff */
[C---:B------:R-:W-:Y:S01]  /*6da0*/  FADD.FTZ R25, R235.reuse, R30 ;  /* 0x0000001eeb197221 */ /* 0x040fe20000010000 */
[----:B------:R-:W-:Y:S01]  /*6db0*/  FADD.FTZ R14, R4, R15 ;  /* 0x0000000f040e7221 */ /* 0x000fe20000010000 */
[----:B------:R-:W-:Y:S02]  /*6dc0*/  F2FP.F16.F32.PACK_AB R152, R235, R152 ;  /* 0x00000098eb98723e */ /* 0x000fe400000000ff */
[----:B------:R-:W-:Y:S01]  /*6dd0*/  FADD.FTZ R30, R154, R25 ;  /* 0x000000199a1e7221 */ /* 0x000fe20000010000 */
[----:B------:R-:W-:Y:S01]  /*6de0*/  FADD.FTZ R15, R3, R14 ;  /* 0x0000000e030f7221 */ /* 0x000fe20000010000 */
[----:B------:R-:W4:Y:S01]  /*6df0*/  MUFU.EX2 R163, R50 ;  /* 0x0000003200a37308 */ /* 0x000f220000000800 */
[C---:B------:R-:W-:Y:S01]  /*6e00*/  F2FP.F16.F32.PACK_AB R154, R157.reuse, R154 ;  /* 0x0000009a9d9a723e */ /* 0x040fe200000000ff */
[----:B------:R-:W-:Y:S01]  /*6e10*/  FADD.FTZ R25, R157, R30 ;  /* 0x0000001e9d197221 */ /* 0x000fe20000010000 */
[----:B------:R-:W-:Y:S01]  /*6e20*/  FADD.FTZ R14, R44, R15 ;  /* 0x0000000f2c0e7221 */ /* 0x000fe20000010000 */
[----:B-1----:R-:W-:-:S02]  /*6e30*/  F2FP.F16.F32.PACK_AB R157, R46, R11 ;  /* 0x0000000b2e9d723e */ /* 0x002fc400000000ff */
[----:B------:R-:W-:Y:S01]  /*6e40*/  FADD.FTZ R30, R156, R25 ;  /* 0x000000199c1e7221 */ /* 0x000fe20000010000 */
[----:B------:R-:W-:Y:S01]  /*6e50*/  FADD.FTZ R15, R11, R14 ;  /* 0x0000000e0b0f7221 */ /* 0x000fe20000010000 */
[----:B------:R-:W1:Y:S01]  /*6e60*/  MUFU.EX2 R79, R79 ;  /* 0x0000004f004f7308 */ /* 0x000e620000000800 */
[C---:B------:R-:W-:Y:S01]  /*6e70*/  F2FP.F16.F32.PACK_AB R156, R65.reuse, R156 ;  /* 0x0000009c419c723e */ /* 0x040fe200000000ff */
[----:B------:R-:W-:Y:S01]  /*6e80*/  FADD.FTZ R25, R65, R30 ;  /* 0x0000001e41197221 */ /* 0x000fe20000010000 */
[----:B------:R-:W-:Y:S01]  /*6e90*/  FADD.FTZ R14, R46, R15 ;  /* 0x0000000f2e0e7221 */ /* 0x000fe20000010000 */
[----:B0-----:R-:W-:Y:S01]  /*6ea0*/  F2FP.F16.F32.PACK_AB R159, R48, R33 ;  /* 0x00000021309f723e */ /* 0x001fe200000000ff */
[----:B------:R-:W-:Y:S02]  /*6eb0*/  IMAD.MOV.U32 R11, RZ, RZ, R16 ;  /* 0x000000ffff0b7224 */ /* 0x000fe400078e0010 */
[----:B------:R-:W-:Y:S01]  /*6ec0*/  FADD.FTZ R30, R158, R25 ;  /* 0x000000199e1e7221 */ /* 0x000fe20000010000 */
[----:B------:R-:W-:Y:S01]  /*6ed0*/  FADD.FTZ R13, R33, R14 ;  /* 0x0000000e210d7221 */ /* 0x000fe20000010000 */
[----:B------:R-:W0:Y:S01]  /*6ee0*/  MUFU.EX2 R165, R52 ;  /* 0x0000003400a57308 */ /* 0x000e220000000800 */
[C---:B------:R-:W-:Y:S01]  /*6ef0*/  F2FP.F16.F32.PACK_AB R158, R69.reuse, R158 ;  /* 0x0000009e459e723e */ /* 0x040fe200000000ff */
[----:B------:R-:W-:Y:S01]  /*6f00*/  FADD.FTZ R15, R69, R30 ;  /* 0x0000001e450f7221 */ /* 0x000fe20000010000 */
[----:B------:R-:W-:-:S03]  /*6f10*/  FADD.FTZ R4, R48, R13 ;  /* 0x0000000d30047221 */ /* 0x000fc60000010000 */
[----:B------:R-:W-:Y:S01]  /*6f20*/  FADD.FTZ R14, R20, R15 ;  /* 0x0000000f140e7221 */ /* 0x000fe20000010000 */
[----:B--2---:R-:W-:Y:S01]  /*6f30*/  FADD.FTZ R4, R161, R4 ;  /* 0x00000004a1047221 */ /* 0x004fe20000010000 */
[----:B------:R-:W2:Y:S01]  /*6f40*/  MUFU.EX2 R83, R83 ;  /* 0x0000005300537308 */ /* 0x000ea20000000800 */
[----:B---3--:R-:W-:Y:S01]  /*6f50*/  F2FP.F16.F32.PACK_AB R161, R75, R161 ;  /* 0x000000a14ba1723e */ /* 0x008fe200000000ff */
[----:B------:R-:W-:Y:S01]  /*6f60*/  FADD.FTZ R3, R73, R14 ;  /* 0x0000000e49037221 */ /* 0x000fe20000010000 */
[----:B------:R-:W-:-:S03]  /*6f70*/  FADD.FTZ R4, R75, R4 ;  /* 0x000000044b047221 */ /* 0x000fc60000010000 */
[----:B------:R-:W-:Y:S01]  /*6f80*/  FADD.FTZ R14, R24, R3 ;  /* 0x00000003180e7221 */ /* 0x000fe20000010000 */
[----:B----4-:R-:W-:Y:S01]  /*6f90*/  FADD.FTZ R4, R163, R4 ;  /* 0x00000004a3047221 */ /* 0x010fe20000010000 */
[----:B------:R-:W3:Y:S01]  /*6fa0*/  MUFU.EX2 R54, R54 ;  /* 0x0000003600367308 */ /* 0x000ee20000000800 */
[----:B-1----:R-:W-:Y:S01]  /*6fb0*/  F2FP.F16.F32.PACK_AB R163, R79, R163 ;  /* 0x000000a34fa3723e */ /* 0x002fe200000000ff */
[----:B------:R-:W-:Y:S01]  /*6fc0*/  FADD.FTZ R3, R77, R14 ;  /* 0x0000000e4d037221 */ /* 0x000fe20000010000 */
[----:B------:R-:W-:-:S03]  /*6fd0*/  FADD.FTZ R4, R79, R4 ;  /* 0x000000044f047221 */ /* 0x000fc60000010000 */
[----:B------:R-:W-:Y:S01]  /*6fe0*/  FADD.FTZ R14, R26, R3 ;  /* 0x000000031a0e7221 */ /* 0x000fe20000010000 */
[----:B0-----:R-:W-:Y:S01]  /*6ff0*/  FADD.FTZ R4, R165, R4 ;  /* 0x00000004a5047221 */ /* 0x001fe20000010000 */
[----:B------:R-:W0:Y:S01]  /*7000*/  MUFU.EX2 R10, R10 ;  /* 0x0000000a000a7308 */ /* 0x000e220000000800 */
[----:B--2---:R-:W-:Y:S01]  /*7010*/  F2FP.F16.F32.PACK_AB R165, R83, R165 ;  /* 0x000000a553a5723e */ /* 0x004fe200000000ff */
[----:B------:R-:W-:-:S04]  /*7020*/  FADD.FTZ R3, R81, R14 ;  /* 0x0000000e51037221 */ /* 0x000fc80000010000 */
[----:B------:R-:W-:Y:S01]  /*7030*/  FADD.FTZ R14, R28, R3 ;  /* 0x000000031c0e7221 */ /* 0x000fe20000010000 */
[----:B------:R-:W-:-:S03]  /*7040*/  FADD.FTZ R3, R83, R4 ;  /* 0x0000000453037221 */ /* 0x000fc60000010000 */
[----:B------:R-:W-:Y:S01]  /*7050*/  FADD.FTZ R4, R85, R14 ;  /* 0x0000000e55047221 */ /* 0x000fe20000010000 */
[----:B---3--:R-:W-:Y:S01]  /*7060*/  FADD.FTZ R3, R54, R3 ;  /* 0x0000000336037221 */ /* 0x008fe20000010000 */
[----:B------:R-:W-:-:S03]  /*7070*/  IMAD.MOV.U32 R14, RZ, RZ, R9 ;  /* 0x000000ffff0e7224 */ /* 0x000fc600078e0009 */
[C---:B0-----:R-:W-:Y:S01]  /*7080*/  FADD.FTZ R3, R10.reuse, R3 ;  /* 0x000000030a037221 */ /* 0x041fe20000010000 */
[----:B------:R-:W-:Y:S01]  /*7090*/  F2FP.F16.F32.PACK_AB R167, R10, R54 ;  /* 0x000000360aa7723e */ /* 0x000fe200000000ff */
[----:B------:R-:W-:Y:S01]  /*70a0*/  IMAD.MOV.U32 R10, RZ, RZ, R21 ;  /* 0x000000ffff0a7224 */ /* 0x000fe200078e0015 */
[----:B------:R-:W-:Y:S06]  /*70b0*/  @P2 BRA `(.L_x_192) ;  /* 0xffffffd400e02947 */ /* 0x000fec000383ffff */
.L_x_183:
        /* <DEDUP_REMOVED lines=67> */
.L_x_193:
[----:B------:R-:W-:Y:S01]  /*74f0*/  IMAD R12, R2, 0x8, R0 ;  /* 0x00000008020c7824 */ /* 0x000fe200078e0200 */
[----:B------:R-:W-:-:S04]  /*7500*/  SHF.L.U32 R5, R16, 0x1f, RZ ;  /* 0x0000001f10057819 */ /* 0x000fc800000006ff */
[----:B------:R0:W1:Y:S01]  /*7510*/  SYNCS.PHASECHK.TRANS64.TRYWAIT P2, [R12+URZ+0x34850], R5 ;  /* 0x034850050c0075a7 */ /* 0x000062000804017f */
[----:B------:R-:W-:Y:S05]  /*7520*/  @!P0 BRA `(.L_x_194) ;  /* 0x0000000000048947 */ /* 0x000fea0003800000 */
[----:B------:R-:W-:Y:S01]  /*7530*/  BPT.TRAP 0x1 ;  /* 0x000000040000795c */ /* 0x000fe20000300000 */
.L_x_194:
[----:B-1----:R-:W-:Y:S05]  /*7540*/  @P2 BRA `(.L_x_195) ;  /* 0x0000000000082947 */ /* 0x002fea0003800000 */
[----:B------:R-:W1:Y:S02]  /*7550*/  SYNCS.PHASECHK.TRANS64.TRYWAIT P0, [R12+URZ+0x34850], R5 ;  /* 0x034850050c0075a7 */ /* 0x000e64000800017f */
[----:B-1----:R-:W-:Y:S05]  /*7560*/  @!P0 BRA `(.L_x_196) ;  /* 0x0000009c00e48947 */ /* 0x002fea0003800000 */
.L_x_195:
[----:B------:R-:W-:Y:S05]  /*7570*/  WARPSYNC.ALL ;  /* 0x0000000000007948 */ /* 0x000fea0003800000 */
[----:B------:R-:W-:Y:S01]  /*7580*/  VIADD R0, R0, 0x400 ;  /* 0x0000040000007836 */ /* 0x000fe20000000000 */
[----:B------:R-:W-:Y:S01]  /*7590*/  WARPGROUP.ARRIVE ;  /* 0x00000000000079c5 */ /* 0x000fe20000000000 */
[----:B------:R-:W-:Y:S01]  /*75a0*/  IMAD.MOV.U32 R11, RZ, RZ, 0x40000040 ;  /* 0x40000040ff0b7424 */ /* 0x000fe200078e00ff */
[----:B01----:R-:W0:Y:S01]  /*75b0*/  SHFL.BFLY PT, R5, R4, 0x2, 0x1f ;  /* 0x0c401f0004057f89 */ /* 0x003e2200000e0000 */
[----:B------:R-:W-:Y:S01]  /*75c0*/  VIADD R207, R207, 0x1 ;  /* 0x00000001cfcf7836 */ /* 0x000fe20000000000 */
[----:B------:R-:W-:-:S04]  /*75d0*/  SHF.R.U32.HI R0, RZ, 0x4, R0 ;  /* 0x00000004ff007819 */ /* 0x000fc80000011600 */
[----:B------:R-:W-:-:S04]  /*75e0*/  LOP3.LUT R0, R0, 0x3fff, RZ, 0xc0, !PT ;  /* 0x00003fff00007812 */ /* 0x000fc800078ec0ff */
[----:B------:R-:W-:Y:S02]  /*75f0*/  LOP3.LUT R7, R0, 0x4000000, RZ, 0xfc, !PT ;  /* 0x0400000000077812 */ /* 0x000fe400078efcff */
[----:B------:R-:W1:Y:S03]  /*7600*/  SHFL.BFLY PT, R0, R3, 0x2, 0x1f ;  /* 0x0c401f0003007f89 */ /* 0x000e6600000e0000 */
[----:B------:R-:W-:Y:S02]  /*7610*/  IMAD R6, R2, 0x800, R7 ;  /* 0x0000080002067824 */ /* 0x000fe400078e0207 */
[----:B------:R-:W-:Y:S02]  /*7620*/  IMAD.MOV.U32 R7, RZ, RZ, 0x40000040 ;  /* 0x40000040ff077424 */ /* 0x000fe400078e00ff */
[C---:B------:R-:W-:Y:S01]  /*7630*/  VIADD R10, R6.reuse, 0x80 ;  /* 0x00000080060a7836 */ /* 0x040fe20000000000 */
[----:B------:R-:W-:-:S02]  /*7640*/  R2UR UR6, R6 ;  /* 0x00000000060672ca */ /* 0x000fc400000e0000 */
[----:B------:R-:W-:Y:S01]  /*7650*/  R2UR UR7, R7 ;  /* 0x00000000070772ca */ /* 0x000fe200000e0000 */
[----:B------:R-:W-:Y:S02]  /*7660*/  IMAD.MOV.U32 R7, RZ, RZ, 0x40000040 ;  /* 0x40000040ff077424 */ /* 0x000fe400078e00ff */
[----:B0-----:R-:W-:-:S10]  /*7670*/  FADD.FTZ R5, R5, R4 ;  /* 0x0000000405057221 */ /* 0x001fd40000010000 */
[----:B------:R-:W-:Y:S01]  /*7680*/  HGMMA.64x128x16.F32 R24, R180, gdesc[UR4].tnspB, R24, gsb0 ;  /* 0x41e00004b4187df0 */ /* 0x000fe20008000818 */
[----:B------:R-:W-:Y:S01]  /*7690*/  R2UR UR6, R10 ;  /* 0x000000000a0672ca */ /* 0x000fe200000e0000 */
[----:B------:R-:W-:Y:S01]  /*76a0*/  VIADD R10, R6, 0x100 ;  /* 0x00000100060a7836 */ /* 0x000fe20000000000 */
[----:B------:R-:W-:Y:S01]  /*76b0*/  R2UR UR7, R11 ;  /* 0x000000000b0772ca */ /* 0x000fe200000e0000 */
[----:B------:R-:W-:Y:S01]  /*76c0*/  IMAD.MOV.U32 R11, RZ, RZ, 0x40000040 ;  /* 0x40000040ff0b7424 */ /* 0x000fe200078e00ff */
[----:B------:R-:W-:Y:S02]  /*76d0*/  WARPGROUP.DEPBAR.LE gsb0, 0x0 ;  /* 0x00008000000079c5 */ /* 0x000fe40000010000 */
[----:B------:R-:W-:-:S09]  /*76e0*/  WARPGROUP.ARRIVE ;  /* 0x00000000000079c5 */ /* 0x000fd20000000000 */
        /* <DEDUP_REMOVED lines=15> */
[----:B------:R-:W-:Y:S02]  /*77e0*/  R2UR UR6, R10 ;  /* 0x000000000a0672ca */ /* 0x000fe400000e0000 */
[----:B------:R-:W-:Y:S01]  /*77f0*/  R2UR UR7, R11 ;  /* 0x000000000b0772ca */ /* 0x000fe200000e0000 */
[----:B------:R-:W-:Y:S01]  /*7800*/  IMAD.MOV.U32 R11, RZ, RZ, 0x40000040 ;  /* 0x40000040ff0b7424 */ /* 0x000fe200078e00ff */
[----:B------:R-:W-:Y:S01]  /*7810*/  IADD3 R10, R6, 0x280, RZ ;  /* 0x00000280060a7810 */ /* 0x000fe20007ffe0ff */
[----:B------:R-:W-:Y:S02]  /*7820*/  WARPGROUP.DEPBAR.LE gsb0, 0x0 ;  /* 0x00008000000079c5 */ /* 0x000fe40000010000 */
[----:B------:R-:W-:-:S08]  /*7830*/  WARPGROUP.ARRIVE ;  /* 0x00000000000079c5 */ /* 0x000fd00000000000 */
[----:B------:R-:W-:Y:S01]  /*7840*/  HGMMA.64x128x16.F32 R24, R152, gdesc[UR4].tnspB, R24, gsb0 ;  /* 0x41e0000498187df0 */ /* 0x000fe20008000818 */
[----:B------:R-:W-:Y:S01]  /*7850*/  R2UR UR6, R10 ;  /* 0x000000000a0672ca */ /* 0x000fe200000e0000 */
[C---:B------:R-:W-:Y:S01]  /*7860*/  VIADD R10, R6.reuse, 0x300 ;  /* 0x00000300060a7836 */ /* 0x040fe20000000000 */
[----:B------:R-:W-:Y:S01]  /*7870*/  R2UR UR7, R11 ;  /* 0x000000000b0772ca */ /* 0x000fe200000e0000 */
[----:B------:R-:W-:Y:S02]  /*7880*/  IMAD.MOV.U32 R11, RZ, RZ, 0x40000040 ;  /* 0x40000040ff0b7424 */ /* 0x000fe400078e00ff */
[----:B------:R-:W-:Y:S01]  /*7890*/  VIADD R6, R6, 0x380 ;  /* 0x0000038006067836 */ /* 0x000fe20000000000 */
[----:B------:R-:W-:Y:S02]  /*78a0*/  WARPGROUP.DEPBAR.LE gsb0, 0x0 ;  /* 0x00008000000079c5 */ /* 0x000fe40000010000 */
[----:B------:R-:W-:-:S07]  /*78b0*/  WARPGROUP.ARRIVE ;  /* 0x00000000000079c5 */ /* 0x000fce0000000000 */
[----:B------:R-:W-:Y:S01]  /*78c0*/  HGMMA.64x128x16.F32 R24, R156, gdesc[UR4].tnspB, R24, gsb0 ;  /* 0x41e000049c187df0 */ /* 0x000fe20008000818 */
[----:B------:R-:W-:Y:S02]  /*78d0*/  R2UR UR6, R10 ;  /* 0x000000000a0672ca */ /* 0x000fe400000e0000 */
[----:B------:R-:W-:Y:S01]  /*78e0*/  R2UR UR7, R11 ;  /* 0x000000000b0772ca */ /* 0x000fe200000e0000 */
[----:B------:R-:W-:Y:S02]  /*78f0*/  VIADD R11, R2, 0x1 ;  /* 0x00000001020b7836 */ /* 0x000fe40000000000 */
[----:B------:R-:W-:-:S03]  /*7900*/  IMAD.MOV.U32 R2, RZ, RZ, RZ ;  /* 0x000000ffff027224 */ /* 0x000fc600078e00ff */
[----:B------:R-:W-:Y:S01]  /*7910*/  ISETP.NE.AND P2, PT, R11, 0x2, PT ;  /* 0x000000020b00780c */ /* 0x000fe20003f45270 */
[----:B------:R-:W-:Y:S02]  /*7920*/  WARPGROUP.DEPBAR.LE gsb0, 0x0 ;  /* 0x00008000000079c5 */ /* 0x000fe40000010000 */
[----:B------:R-:W-:-:S06]  /*7930*/  WARPGROUP.ARRIVE ;  /* 0x00000000000079c5 */ /* 0x000fcc0000000000 */
[----:B------:R-:W-:Y:S01]  /*7940*/  HGMMA.64x128x16.F32 R24, R160, gdesc[UR4].tnspB, R24, gsb0 ;  /* 0x41e00004a0187df0 */ /* 0x000fe20008000818 */
[----:B------:R-:W-:Y:S01]  /*7950*/  R2UR UR6, R6 ;  /* 0x00000000060672ca */ /* 0x000fe200000e0000 */
[----:B-1----:R-:W-:Y:S01]  /*7960*/  FADD.FTZ R6, R0, R3 ;  /* 0x0000000300067221 */ /* 0x002fe20000010000 */
[----:B------:R-:W-:Y:S01]  /*7970*/  R2UR UR7, R7 ;  /* 0x00000000070772ca */ /* 0x000fe200000e0000 */
[----:B------:R-:W0:Y:S01]  /*7980*/  SHFL.BFLY PT, R0, R5, 0x1, 0x1f ;  /* 0x0c201f0005007f89 */ /* 0x000e2200000e0000 */
[----:B------:R-:W-:-:S03]  /*7990*/  SEL R3, RZ, 0x1, P2 ;  /* 0x00000001ff037807 */ /* 0x000fc60001000000 */
[----:B------:R-:W1:Y:S01]  /*79a0*/  SHFL.BFLY PT, R7, R6, 0x1, 0x1f ;  /* 0x0c201f0006077f89 */ /* 0x000e6200000e0000 */
[----:B------:R-:W-:Y:S01]  /*79b0*/  LOP3.LUT R16, R16, R3, RZ, 0x3c, !PT ;  /* 0x0000000310107212 */ /* 0x000fe200078e3cff */
[----:B------:R-:W-:Y:S02]  /*79c0*/  IMAD.MOV.U32 R3, RZ, RZ, -0x800000 ;  /* 0xff800000ff037424 */ /* 0x000fe400078e00ff */
[----:B0-----:R-:W-:Y:S01]  /*79d0*/  FADD.FTZ R13, R5, R0 ;  /* 0x00000000050d7221 */ /* 0x001fe20000010000 */
[----:B------:R-:W-:Y:S02]  /*79e0*/  IMAD.MOV.U32 R5, RZ, RZ, RZ ;  /* 0x000000ffff057224 */ /* 0x000fe400078e00ff */
[----:B------:R-:W-:Y:S02]  /*79f0*/  IMAD.MOV.U32 R0, RZ, RZ, -0x800000 ;  /* 0xff800000ff007424 */ /* 0x000fe400078e00ff */
[----:B-1----:R-:W-:Y:S01]  /*7a00*/  FADD.FTZ R14, R6, R7 ;  /* 0x00000007060e7221 */ /* 0x002fe20000010000 */
[----:B------:R-:W-:Y:S01]  /*7a10*/  FSETP.NE.FTZ.AND P0, PT, R13, RZ, PT ;  /* 0x000000ff0d00720b */ /* 0x000fe20003f15000 */
[----:B------:R-:W-:-:S03]  /*7a20*/  @!P1 VIADD R6, R12, 0x34860 ;  /* 0x000348600c069836 */ /* 0x000fc60000000000 */
[----:B------:R-:W-:Y:S02]  /*7a30*/  FSETP.NE.FTZ.AND P3, PT, R14, RZ, PT ;  /* 0x000000ff0e00720b */ /* 0x000fe40003f75000 */
[----:B------:R-:W-:-:S07]  /*7a40*/  @!P1 PRMT R6, RZ, 0x654, R6 ;  /* 0x00000654ff069816 */ /* 0x000fce0000000006 */
[----:B------:R-:W0:Y:S01]  /*7a50*/  @P0 MUFU.LG2 R7, R13 ;  /* 0x0000000d00070308 */ /* 0x000e220000000c00 */
[----:B------:R-:W-:-:S03]  /*7a60*/  @P0 FMUL.FTZ R4, R8, 0.69314718246459960938 ;  /* 0x3f31721808040820 */ /* 0x000fc60000410000 */
[----:B------:R-:W-:-:S04]  /*7a70*/  @P3 FMUL.FTZ R15, R8, 0.69314718246459960938 ;  /* 0x3f317218080f3820 */ /* 0x000fc80000410000 */
        /* <DEDUP_REMOVED lines=77> */
[----:B-1----:R-:W-:-:S07]  /*7f50*/  SEL R2, R11, RZ, P2 ;  /* 0x000000ff0b027207 */ /* 0x002fce0001000000 */
.L_x_175:
[----:B------:R-:W0:Y:S01]  /*7f60*/  S2R R4, SR_CgaCtaId ;  /* 0x0000000000047919 */ /* 0x000e220000008800 */
[----:B------:R-:W-:Y:S01]  /*7f70*/  MOV R17, 0x400 ;  /* 0x0000040000117802 */ /* 0x000fe20000000f00 */
[----:B------:R-:W-:Y:S01]  /*7f80*/  BSSY B0, `(.L_x_197) ;  /* 0x00002c4000007945 */ /* 0x000fe20003800000 */
[----:B------:R-:W-:Y:S02]  /*7f90*/  BAR.SYNC.DEFER_BLOCKING 0x5, 0x180 ;  /* 0x0146000000007b1d */ /* 0x000fe40000010000 */
[----:B0-----:R-:W-:-:S05]  /*7fa0*/  LEA R17, R4, R17, 0x18 ;  /* 0x0000001104117211 */ /* 0x001fca00078ec0ff */
[----:B------:R0:W1:Y:S01]  /*7fb0*/  LDS.128 R4, [R17+0x348d0] ;  /* 0x0348d00011047984 */ /* 0x0000620000000c00 */
[----:B------:R-:W-:Y:S06]  /*7fc0*/  BAR.ARV 0x4, 0x180 ;  /* 0x0106000000007b1d */ /* 0x000fec0000002000 */
[----:B------:R-:W-:Y:S05]  /*7fd0*/  @P0 BRA `(.L_x_198) ;  /* 0x00000020001c0947 */ /* 0x000fea0003800000 */
[----:B-1----:R-:W1:Y:S01]  /*7fe0*/  S2R R4, SR_SWINHI ;  /* 0x0000000000047919 */ /* 0x002e620000002f00 */
[----:B------:R-:W-:Y:S01]  /*7ff0*/  F2FP.F16.F32.PACK_AB R36, R73, R72 ;  /* 0x000000484924723e */ /* 0x000fe200000000ff */
[----:B------:R-:W-:Y:S01]  /*8000*/  ULDC.64 UR4, c[0x0][0xc08] ;  /* 0x0003020000047ab9 */ /* 0x000fe20000000a00 */
[----:B------:R-:W-:Y:S02]  /*8010*/  SHF.L.U64.HI R110, R23, 0x2, R188 ;  /* 0x00000002176e7819 */ /* 0x000fe400000102bc */
[----:B------:R-:W-:Y:S02]  /*8020*/  MOV R94, R17 ;  /* 0x00000011005e7202 */ /* 0x000fe40000000f00 */
[----:B-1----:R-:W-:-:S03]  /*8030*/  MOV R95, R4 ;  /* 0x00000004005f7202 */ /* 0x002fc60000000f00 */
[----:B------:R-:W-:-:S03]  /*8040*/  IMAD.WIDE R12, R227, 0x2, R94 ;  /* 0x00000002e30c7825 */ /* 0x000fc600078e025e */
[C---:B------:R-:W-:Y:S02]  /*8050*/  IADD3 R107, P1, R12.reuse, 0x4040, RZ ;  /* 0x000040400c6b7810 */ /* 0x040fe40007f3e0ff */
[C---:B------:R-:W-:Y:S02]  /*8060*/  IADD3 R105, P2, R12.reuse, 0x4020, RZ ;  /* 0x000040200c697810 */ /* 0x040fe40007f5e0ff */
[----:B------:R-:W-:Y:S01]  /*8070*/  IADD3 R15, P3, R12, 0x4000, RZ ;  /* 0x000040000c0f7810 */ /* 0x000fe20007f7e0ff */
[--C-:B------:R-:W-:Y:S01]  /*8080*/  IMAD.X R27, RZ, RZ, R13.reuse, P1 ;  /* 0x000000ffff1b7224 */ /* 0x100fe200008e060d */
[----:B------:R-:W-:Y:S01]  /*8090*/  LOP3.LUT R10, R107, 0x380, RZ, 0xc0, !PT ;  /* 0x000003806b0a7812 */ /* 0x000fe200078ec0ff */
[--C-:B------:R-:W-:Y:S01]  /*80a0*/  IMAD.X R33, RZ, RZ, R13.reuse, P2 ;  /* 0x000000ffff217224 */ /* 0x100fe200010e060d */
[----:B------:R-:W-:Y:S01]  /*80b0*/  LOP3.LUT R8, R105, 0x380, RZ, 0xc0, !PT ;  /* 0x0000038069087812 */ /* 0x000fe200078ec0ff */
[----:B------:R-:W-:Y:S01]  /*80c0*/  IMAD.X R29, RZ, RZ, R13, P3 ;  /* 0x000000ffff1d7224 */ /* 0x000fe200018e060d */
[----:B------:R-:W-:-:S02]  /*80d0*/  LOP3.LUT R4, R15, 0x380, RZ, 0xc0, !PT ;  /* 0x000003800f047812 */ /* 0x000fc400078ec0ff */
[C---:B------:R-:W-:Y:S02]  /*80e0*/  LOP3.LUT R9, R12.reuse, 0x380, RZ, 0xc0, !PT ;  /* 0x000003800c097812 */ /* 0x040fe400078ec0ff */
[----:B------:R-:W-:Y:S02]  /*80f0*/  IADD3 R109, P0, R12, 0x4060, RZ ;  /* 0x000040600c6d7810 */ /* 0x000fe40007f1e0ff */
[----:B------:R-:W-:Y:S02]  /*8100*/  SHF.R.U64 R10, R10, 0x3, RZ ;  /* 0x000000030a0a7819 */ /* 0x000fe400000012ff */
[----:B------:R-:W-:Y:S01]  /*8110*/  SHF.R.U64 R8, R8, 0x3, RZ ;  /* 0x0000000308087819 */ /* 0x000fe200000012ff */
[----:B------:R-:W-:Y:S01]  /*8120*/  IMAD.X R31, RZ, RZ, R13, P0 ;  /* 0x000000ffff1f7224 */ /* 0x000fe200000e060d */
[C---:B------:R-:W-:Y:S02]  /*8130*/  IADD3 R39, P4, R12.reuse, 0x60, RZ ;  /* 0x000000600c277810 */ /* 0x040fe40007f9e0ff */
[----:B------:R-:W-:-:S02]  /*8140*/  IADD3 R37, P5, R12, 0x40, RZ ;  /* 0x000000400c257810 */ /* 0x000fc40007fbe0ff */
[----:B------:R-:W-:Y:S01]  /*8150*/  SHF.R.U64 R4, R4, 0x3, RZ ;  /* 0x0000000304047819 */ /* 0x000fe200000012ff */
[----:B------:R-:W-:Y:S01]  /*8160*/  IMAD.X R11, RZ, RZ, R13, P4 ;  /* 0x000000ffff0b7224 */ /* 0x000fe200020e060d */
[----:B------:R-:W-:Y:S01]  /*8170*/  BAR.SYNC.DEFER_BLOCKING 0x1, 0x100 ;  /* 0x0044000000007b1d */ /* 0x000fe20000010000 */
[----:B------:R-:W-:Y:S02]  /*8180*/  IADD3 R35, P6, R12, 0x20, RZ ;  /* 0x000000200c237810 */ /* 0x000fe40007fde0ff */
[----:B------:R-:W-:Y:S02]  /*8190*/  SHF.R.U64 R9, R9, 0x3, RZ ;  /* 0x0000000309097819 */ /* 0x000fe400000012ff */
[----:B------:R-:W-:Y:S02]  /*81a0*/  LOP3.LUT R14, R109, 0x380, RZ, 0xc0, !PT ;  /* 0x000003806d0e7812 */ /* 0x000fe400078ec0ff */
[----:B------:R-:W-:Y:S02]  /*81b0*/  LOP3.LUT R26, R10, R107, RZ, 0x3c, !PT ;  /* 0x0000006b0a1a7212 */ /* 0x000fe400078e3cff */
[----:B------:R-:W-:Y:S01]  /*81c0*/  LOP3.LUT R32, R8, R105, RZ, 0x3c, !PT ;  /* 0x0000006908207212 */ /* 0x000fe200078e3cff */
[----:B------:R-:W1:Y:S01]  /*81d0*/  LDC.64 R106, c[0x0][0xc00] ;  /* 0x00030000ff6a7b82 */ /* 0x000e620000000a00 */
[----:B------:R-:W-:-:S02]  /*81e0*/  LOP3.LUT R28, R4, R15, RZ, 0x3c, !PT ;  /* 0x0000000f041c7212 */ /* 0x000fc400078e3cff */
[----:B------:R-:W-:Y:S02]  /*81f0*/  LOP3.LUT R10, R39, 0x380, RZ, 0xc0, !PT ;  /* 0x00000380270a7812 */ /* 0x000fe400078ec0ff */
[----:B------:R-:W-:Y:S02]  /*8200*/  LOP3.LUT R8, R37, 0x380, RZ, 0xc0, !PT ;  /* 0x0000038025087812 */ /* 0x000fe400078ec0ff */
[----:B------:R-:W-:Y:S02]  /*8210*/  LOP3.LUT R4, R35, 0x380, RZ, 0xc0, !PT ;  /* 0x0000038023047812 */ /* 0x000fe400078ec0ff */
[----:B------:R-:W-:Y:S01]  /*8220*/  LOP3.LUT R12, R9, R12, RZ, 0x3c, !PT ;  /* 0x0000000c090c7212 */ /* 0x000fe200078e3cff */
[----:B------:R-:W-:Y:S01]  /*8230*/  IMAD.X R9, RZ, RZ, R13, P5 ;  /* 0x000000ffff097224 */ /* 0x000fe200028e060d */
[----:B------:R-:W-:Y:S02]  /*8240*/  SHF.R.U64 R14, R14, 0x3, RZ ;  /* 0x000000030e0e7819 */ /* 0x000fe400000012ff */
[----:B------:R-:W-:-:S02]  /*8250*/  SHF.R.U64 R10, R10, 0x3, RZ ;  /* 0x000000030a0a7819 */ /* 0x000fc400000012ff */
[----:B------:R-:W-:Y:S02]  /*8260*/  SHF.R.U64 R8, R8, 0x3, RZ ;  /* 0x0000000308087819 */ /* 0x000fe400000012ff */
[----:B------:R-:W-:Y:S02]  /*8270*/  SHF.R.U64 R4, R4, 0x3, RZ ;  /* 0x0000000304047819 */ /* 0x000fe400000012ff */
[----:B------:R-:W-:Y:S02]  /*8280*/  IADD3.X R25, RZ, R13, RZ, P6, !PT ;  /* 0x0000000dff197210 */ /* 0x000fe400037fe4ff */
[----:B------:R-:W-:Y:S01]  /*8290*/  LOP3.LUT R30, R14, R109, RZ, 0x3c, !PT ;  /* 0x0000006d0e1e7212 */ /* 0x000fe200078e3cff */
[----:B------:R-:W-:Y:S01]  /*82a0*/  IMAD.SHL.U32 R109, R23, 0x4, RZ ;  /* 0x00000004176d7824 */ /* 0x000fe200078e00ff */
[----:B------:R-:W-:Y:S02]  /*82b0*/  MOV R34, R12 ;  /* 0x0000000c00227202 */ /* 0x000fe40000000f00 */
[----:B------:R-:W-:-:S02]  /*82c0*/  F2FP.F16.F32.PACK_AB R12, R21, R20 ;  /* 0x00000014150c723e */ /* 0x000fc400000000ff */
[----:B------:R-:W-:Y:S02]  /*82d0*/  F2FP.F16.F32.PACK_AB R13, R97, R96 ;  /* 0x00000060610d723e */ /* 0x000fe400000000ff */
[----:B------:R-:W-:Y:S02]  /*82e0*/  F2FP.F16.F32.PACK_AB R14, R89, R88 ;  /* 0x00000058590e723e */ /* 0x000fe400000000ff */
[----:B------:R-:W-:Y:S02]  /*82f0*/  F2FP.F16.F32.PACK_AB R15, R99, R98 ;  /* 0x00000062630f723e */ /* 0x000fe400000000ff */
[----:B------:R-:W-:Y:S02]  /*8300*/  LOP3.LUT R10, R10, R39, RZ, 0x3c, !PT ;  /* 0x000000270a0a7212 */ /* 0x000fe400078e3cff */
[----:B------:R-:W-:Y:S01]  /*8310*/  LOP3.LUT R8, R8, R37, RZ, 0x3c, !PT ;  /* 0x0000002508087212 */ /* 0x000fe200078e3cff */
[----:B------:R2:W-:Y:S01]  /*8320*/  STSM.16.M88.4 [R34], R12 ;  /* 0x0000000c22007844 */ /* 0x0005e20000000200 */
[----:B------:R-:W-:-:S02]  /*8330*/  LOP3.LUT R24, R4, R35, RZ, 0x3c, !PT ;  /* 0x0000002304187212 */ /* 0x000fc400078e3cff */
[----:B------:R-:W-:Y:S02]  /*8340*/  MOV R38, R10 ;  /* 0x0000000a00267202 */ /* 0x000fe40000000f00 */
[----:B------:R-:W-:Y:S02]  /*8350*/  MOV R37, R8 ;  /* 0x0000000800257202 */ /* 0x000fe40000000f00 */
[----:B------:R-:W-:Y:S02]  /*8360*/  MOV R105, R24 ;  /* 0x0000001800697202 */ /* 0x000fe40000000f00 */
[----:B------:R-:W-:Y:S02]  /*8370*/  F2FP.F16.F32.PACK_AB R8, R91, R90 ;  /* 0x0000005a5b08723e */ /* 0x000fe400000000ff */
[----:B------:R-:W-:Y:S02]  /*8380*/  F2FP.F16.F32.PACK_AB R9, R101, R100 ;  /* 0x000000646509723e */ /* 0x000fe400000000ff */
[----:B------:R-:W-:-:S02]  /*8390*/  F2FP.F16.F32.PACK_AB R10, R93, R92 ;  /* 0x0000005c5d0a723e */ /* 0x000fc400000000ff */
[----:B------:R-:W-:Y:S02]  /*83a0*/  F2FP.F16.F32.PACK_AB R11, R103, R102 ;  /* 0x00000066670b723e */ /* 0x000fe400000000ff */
[----:B------:R-:W-:Y:S02]  /*83b0*/  MOV R104, R26 ;  /* 0x0000001a00687202 */ /* 0x000fe40000000f00 */
[----:B--2---:R-:W-:Y:S01]  /*83c0*/  F2FP.F16.F32.PACK_AB R12, R41, R40 ;  /* 0x00000028290c723e */ /* 0x004fe200000000ff */
[----:B------:R2:W-:Y:S01]  /*83d0*/  STSM.16.M88.4 [R105], R8 ;  /* 0x0000000869007844 */ /* 0x0005e20000000200 */
[----:B------:R-:W-:Y:S02]  /*83e0*/  F2FP.F16.F32.PACK_AB R13, R43, R42 ;  /* 0x0000002a2b0d723e */ /* 0x000fe400000000ff */
[----:B------:R-:W-:Y:S02]  /*83f0*/  F2FP.F16.F32.PACK_AB R14, R45, R44 ;  /* 0x0000002c2d0e723e */ /* 0x000fe400000000ff */
[----:B------:R-:W-:-:S02]  /*8400*/  F2FP.F16.F32.PACK_AB R15, R47, R46 ;  /* 0x0000002e2f0f723e */ /* 0x000fc400000000ff */
[----:B------:R-:W-:Y:S02]  /*8410*/  MOV R4, R30 ;  /* 0x0000001e00047202 */ /* 0x000fe40000000f00 */
[----:B------:R-:W-:Y:S01]  /*8420*/  MOV R39, R28 ;  /* 0x0000001c00277202 */ /* 0x000fe20000000f00 */
[----:B------:R3:W-:Y:S01]  /*8430*/  STSM.16.M88.4 [R37], R12 ;  /* 0x0000000c25007844 */ /* 0x0007e20000000200 */
[----:B------:R-:W-:Y:S02]  /*8440*/  F2FP.F16.F32.PACK_AB R24, R49, R48 ;  /* 0x000000303118723e */ /* 0x000fe400000000ff */
[----:B------:R-:W-:Y:S02]  /*8450*/  F2FP.F16.F32.PACK_AB R25, R51, R50 ;  /* 0x000000323319723e */ /* 0x000fe400000000ff */
[----:B------:R-:W-:Y:S01]  /*8460*/  F2FP.F16.F32.PACK_AB R26, R53, R52 ;  /* 0x00000034351a723e */ /* 0x000fe200000000ff */
[----:B--2---:R-:W-:Y:S01]  /*8470*/  IMAD.MOV.U32 R105, RZ, RZ, RZ ;  /* 0x000000ffff697224 */ /* 0x004fe200078e00ff */
[----:B------:R-:W-:-:S02]  /*8480*/  F2FP.F16.F32.PACK_AB R27, R55, R54 ;  /* 0x00000036371b723e */ /* 0x000fc400000000ff */
[----:B------:R-:W-:Y:S02]  /*8490*/  F2FP.F16.F32.PACK_AB R28, R57, R56 ;  /* 0x00000038391c723e */ /* 0x000fe400000000ff */
[----:B------:R-:W-:Y:S01]  /*84a0*/  F2FP.F16.F32.PACK_AB R29, R59, R58 ;  /* 0x0000003a3b1d723e */ /* 0x000fe200000000ff */
[----:B------:R2:W-:Y:S01]  /*84b0*/  STSM.16.M88.4 [R38], R24 ;  /* 0x0000001826007844 */ /* 0x0005e20000000200 */
[----:B------:R-:W-:Y:S02]  /*84c0*/  F2FP.F16.F32.PACK_AB R30, R61, R60 ;  /* 0x0000003c3d1e723e */ /* 0x000fe400000000ff */
[----:B------:R-:W-:Y:S02]  /*84d0*/  F2FP.F16.F32.PACK_AB R31, R63, R62 ;  /* 0x0000003e3f1f723e */ /* 0x000fe400000000ff */
[----:B------:R-:W-:Y:S02]  /*84e0*/  MOV R108, R32 ;  /* 0x00000020006c7202 */ /* 0x000fe40000000f00 */
[----:B------:R-:W-:Y:S01]  /*84f0*/  F2FP.F16.F32.PACK_AB R32, R65, R64 ;  /* 0x000000404120723e */ /* 0x000fe200000000ff */
[----:B------:R4:W-:Y:S01]  /*8500*/  STSM.16.M88.4 [R39], R28 ;  /* 0x0000001c27007844 */ /* 0x0009e20000000200 */
[----:B------:R-:W-:-:S02]  /*8510*/  F2FP.F16.F32.PACK_AB R33, R67, R66 ;  /* 0x000000424321723e */ /* 0x000fc400000000ff */
[----:B------:R-:W-:Y:S02]  /*8520*/  F2FP.F16.F32.PACK_AB R34, R69, R68 ;  /* 0x000000444522723e */ /* 0x000fe400000000ff */
[----:B------:R-:W-:Y:S02]  /*8530*/  F2FP.F16.F32.PACK_AB R35, R71, R70 ;  /* 0x000000464723723e */ /* 0x000fe400000000ff */
[----:B---3--:R-:W-:Y:S02]  /*8540*/  F2FP.F16.F32.PACK_AB R37, R75, R74 ;  /* 0x0000004a4b25723e */ /* 0x008fe400000000ff */
[----:B--2---:R-:W-:Y:S01]  /*8550*/  F2FP.F16.F32.PACK_AB R38, R77, R76 ;  /* 0x0000004c4d26723e */ /* 0x004fe200000000ff */
[----:B------:R-:W-:Y:S01]  /*8560*/  STSM.16.M88.4 [R108], R32 ;  /* 0x000000206c007844 */ /* 0x000fe20000000200 */
[----:B------:R-:W-:Y:S02]  /*8570*/  F2FP.F16.F32.PACK_AB R8, R81, R80 ;  /* 0x000000505108723e */ /* 0x000fe400000000ff */
[----:B------:R-:W-:-:S02]  /*8580*/  F2FP.F16.F32.PACK_AB R9, R83, R82 ;  /* 0x000000525309723e */ /* 0x000fc400000000ff */
[----:B------:R-:W-:Y:S02]  /*8590*/  F2FP.F16.F32.PACK_AB R10, R85, R84 ;  /* 0x00000054550a723e */ /* 0x000fe400000000ff */
[----:B----4-:R-:W-:Y:S02]  /*85a0*/  F2FP.F16.F32.PACK_AB R39, R79, R78 ;  /* 0x0000004e4f27723e */ /* 0x010fe400000000ff */
[----:B------:R-:W-:Y:S02]  /*85b0*/  F2FP.F16.F32.PACK_AB R11, R87, R86 ;  /* 0x00000056570b723e */ /* 0x000fe400000000ff */
[----:B-1----:R-:W-:Y:S01]  /*85c0*/  ISETP.NE.U32.AND P0, PT, R106, RZ, PT ;  /* 0x000000ff6a00720c */ /* 0x002fe20003f05070 */
[----:B------:R1:W-:Y:S01]  /*85d0*/  STSM.16.M88.4 [R104], R36 ;  /* 0x0000002468007844 */ /* 0x0003e20000000200 */
[----:B------:R-:W-:Y:S02]  /*85e0*/  IADD3 R12, P1, R109, R106, RZ ;  /* 0x0000006a6d0c7210 */ /* 0x000fe40007f3e0ff */
[----:B------:R-:W-:Y:S01]  /*85f0*/  ISETP.NE.AND.EX P0, PT, R107, RZ, PT, P0 ;  /* 0x000000ff6b00720c */ /* 0x000fe20003f05300 */
[----:B------:R2:W-:Y:S02]  /*8600*/  STSM.16.M88.4 [R4], R8 ;  /* 0x0000000804007844 */ /* 0x0005e40000000200 */
[----:B------:R-:W-:Y:S01]  /*8610*/  IMAD.X R13, R110, 0x1, R107, P1 ;  /* 0x000000016e0d7824 */ /* 0x000fe200008e066b */
[----:B------:R-:W-:Y:S08]  /*8620*/  BAR.SYNC.DEFER_BLOCKING 0x1, 0x100 ;  /* 0x0044000000007b1d */ /* 0x000ff00000010000 */
[----:B-1----:R-:W1:Y:S08]  /*8630*/  LDC R104, c[0x0][0xbe8] ;  /* 0x0002fa00ff687b82 */ /* 0x002e700000000800 */
[----:B--2---:R-:W2:Y:S01]  /*8640*/  LDC R9, c[0x0][0xad4] ;  /* 0x0002b500ff097b82 */ /* 0x004ea20000000800 */
[----:B------:R-:W3:Y:S01]  /*8650*/  @P0 LDG.E R105, desc[UR40][R12.64] ;  /* 0x000000280c690981 */ /* 0x000ee2000c1e1900 */
[----:B------:R-:W-:-:S04]  /*8660*/  ISETP.NE.U32.AND P1, PT, RZ, UR4, PT ;  /* 0x00000004ff007c0c */ /* 0x000fc8000bf25070 */
[----:B------:R-:W-:Y:S01]  /*8670*/  ISETP.NE.AND.EX P1, PT, RZ, UR5, PT, P1 ;  /* 0x00000005ff007c0c */ /* 0x000fe2000bf25310 */
[----:B------:R-:W-:-:S12]  /*8680*/  IMAD.MOV.U32 R28, RZ, RZ, 0x9b8 ;  /* 0x000009b8ff1c7424 */ /* 0x000fd800078e00ff */
[----:B------:R-:W-:Y:S01]  /*8690*/  @P1 IADD3 R14, P2, R109, UR4, RZ ;  /* 0x000000046d0e1c10 */ /* 0x000fe2000ff5e0ff */
[----:B------:R-:W-:Y:S01]  /*86a0*/  ULDC UR4, c[0x0][0xa88] ;  /* 0x0002a20000047ab9 */ /* 0x000fe20000000800 */
[----:B-1----:R-:W-:Y:S01]  /*86b0*/  ISETP.NE.AND P4, PT, R104, 0x1, PT ;  /* 0x000000016800780c */ /* 0x002fe20003f85270 */
[----:B------:R-:W-:Y:S01]  /*86c0*/  IMAD.U32 R29, RZ, RZ, UR4 ;  /* 0x00000004ff1d7e24 */ /* 0x000fe2000f8e00ff */
[----:B------:R-:W-:Y:S02]  /*86d0*/  @P1 IADD3.X R15, R110, UR5, RZ, P2, !PT ;  /* 0x000000056e0f1c10 */ /* 0x000fe400097fe4ff */
[----:B------:R-:W-:-:S03]  /*86e0*/  ISETP.NE.AND P2, PT, R186, RZ, PT ;  /* 0x000000ffba00720c */ /* 0x000fc60003f45270 */
[----:B------:R1:W5:Y:S01]  /*86f0*/  @P1 LDG.E R29, desc[UR40][R14.64] ;  /* 0x000000280e1d1981 */ /* 0x000362000c1e1900 */
[----:B--2---:R-:W-:Y:S01]  /*8700*/  SEL R9, R186, R9, P2 ;  /* 0x00000009ba097207 */ /* 0x004fe20001000000 */
[----:B------:R-:W-:Y:S01]  /*8710*/  IMAD R39, R187, 0x80, R226 ;  /* 0x00000080bb277824 */ /* 0x000fe200078e02e2 */
[----:B------:R-:W-:Y:S02]  /*8720*/  ISETP.NE.U32.AND P2, PT, R106, RZ, PT ;  /* 0x000000ff6a00720c */ /* 0x000fe40003f45070 */
[----:B------:R-:W-:Y:S01]  /*8730*/  ISETP.GT.AND P3, PT, R9, 0x1, PT ;  /* 0x000000010900780c */ /* 0x000fe20003f64270 */
[----:B------:R-:W2:Y:S01]  /*8740*/  @P4 LDC R30, c[0x0][0xbec] ;  /* 0x0002fb00ff1e4b82 */ /* 0x000ea20000000800 */
[----:B------:R-:W-:Y:S02]  /*8750*/  ISETP.NE.AND.EX P2, PT, R107, RZ, PT, P2 ;  /* 0x000000ff6b00720c */ /* 0x000fe40003f45320 */
[----:B------:R-:W-:Y:S02]  /*8760*/  SEL R28, R28, 0x978, P3 ;  /* 0x000009781c1c7807 */ /* 0x000fe40001800000 */
[----:B------:R-:W-:-:S02]  /*8770*/  SEL R23, R23, RZ, !P2 ;  /* 0x000000ff17177207 */ /* 0x000fc40005000000 */
[----:B------:R-:W-:Y:S01]  /*8780*/  SEL R27, R188, RZ, !P2 ;  /* 0x000000ffbc1b7207 */ /* 0x000fe20005000000 */
[----:B------:R-:W4:Y:S01]  /*8790*/  LDC.64 R24, c[0x0][R28+0x220] ;  /* 0x000088001c187b82 */ /* 0x000f220000000a00 */
[----:B------:R-:W-:-:S07]  /*87a0*/  SEL R31, R204, RZ, P3 ;  /* 0x000000ffcc1f7207 */ /* 0x000fce0001800000 */
[----:B------:R-:W0:Y:S08]  /*87b0*/  LDC.64 R10, c[0x0][R28+0x218] ;  /* 0x000086001c0a7b82 */ /* 0x000e300000000a00 */
[----:B------:R-:W2:Y:S08]  /*87c0*/  @P4 LDC R37, c[0x0][0xbf0] ;  /* 0x0002fc00ff254b82 */ /* 0x000eb00000000800 */
[----:B------:R-:W2:Y:S01]  /*87d0*/  LDC.64 R8, c[0x0][0xba8] ;  /* 0x0002ea00ff087b82 */ /* 0x000ea20000000a00 */
[----:B----4-:R-:W-:-:S04]  /*87e0*/  IMAD R4, R25, R23, RZ ;  /* 0x0000001719047224 */ /* 0x010fc800078e02ff */
[C---:B------:R-:W-:Y:S02]  /*87f0*/  IMAD R35, R24.reuse, R27, R4 ;  /* 0x0000001b18237224 */ /* 0x040fe400078e0204 */
[----:B------:R-:W-:Y:S01]  /*8800*/  IMAD.WIDE.U32 R24, R24, R23, RZ ;  /* 0x0000001718187225 */ /* 0x000fe200078e00ff */
[----:B-1----:R-:W1:Y:S03]  /*8810*/  LDC.64 R14, c[0x0][R28+0x228] ;  /* 0x00008a001c0e7b82 */ /* 0x002e660000000a00 */
[-C--:B0-----:R-:W-:Y:S02]  /*8820*/  IMAD R33, R11, R185.reuse, RZ ;  /* 0x000000b90b217224 */ /* 0x081fe400078e02ff */
[----:B------:R-:W-:-:S03]  /*8830*/  IMAD.WIDE.U32 R26, R10, R185, RZ ;  /* 0x000000b90a1a7225 */ /* 0x000fc600078e00ff */
[----:B------:R-:W0:Y:S01]  /*8840*/  LDC.64 R10, c[0x0][R28+0x210] ;  /* 0x000084001c0a7b82 */ /* 0x000e220000000a00 */
[----:B--2---:R-:W-:-:S04]  /*8850*/  @P4 IMAD.HI.U32 R4, R39, R30, RZ ;  /* 0x0000001e27044227 */ /* 0x004fc800078e00ff */
[----:B------:R-:W-:Y:S02]  /*8860*/  IMAD.IADD R35, R25, 0x1, R35 ;  /* 0x0000000119237824 */ /* 0x000fe400078e0223 */
[----:B------:R-:W-:Y:S01]  /*8870*/  IMAD.MOV.U32 R25, RZ, RZ, R39 ;  /* 0x000000ffff197224 */ /* 0x000fe200078e0027 */
[----:B------:R-:W-:Y:S01]  /*8880*/  @P4 SHF.R.U32.HI R25, RZ, R37, R4 ;  /* 0x00000025ff194219 */ /* 0x000fe20000011604 */
[----:B------:R-:W-:Y:S01]  /*8890*/  IMAD.IADD R27, R27, 0x1, R33 ;  /* 0x000000011b1b7824 */ /* 0x000fe200078e0221 */
[----:B------:R-:W2:Y:S02]  /*88a0*/  @!P3 LDC R8, c[0x0][0xb50] ;  /* 0x0002d400ff08bb82 */ /* 0x000ea40000000800 */
[----:B------:R-:W-:Y:S01]  /*88b0*/  SHF.R.S32.HI R4, RZ, 0x1f, R25 ;  /* 0x0000001fff047819 */ /* 0x000fe20000011419 */
[-C--:B-1----:R-:W-:Y:S02]  /*88c0*/  IMAD R33, R15, R31.reuse, RZ ;  /* 0x0000001f0f217224 */ /* 0x082fe400078e02ff */
[----:B------:R-:W-:-:S03]  /*88d0*/  IMAD.WIDE.U32 R14, R14, R31, RZ ;  /* 0x0000001f0e0e7225 */ /* 0x000fc600078e00ff */
[----:B------:R-:W1:Y:S01]  /*88e0*/  @!P3 LDC R9, c[0x0][0xb54] ;  /* 0x0002d500ff09bb82 */ /* 0x000e620000000800 */
[----:B------:R-:W-:Y:S02]  /*88f0*/  IMAD.MOV R31, RZ, RZ, -R25 ;  /* 0x000000ffff1f7224 */ /* 0x000fe400078e0a19 */
[----:B------:R-:W-:Y:S01]  /*8900*/  IMAD.IADD R33, R15, 0x1, R33 ;  /* 0x000000010f217824 */ /* 0x000fe200078e0221 */
[--C-:B---3--:R-:W-:Y:S02]  /*8910*/  IADD3 R24, P2, P5, R24, R26, R105.reuse ;  /* 0x0000001a18187210 */ /* 0x108fe40007d5e069 */
[----:B------:R-:W-:-:S04]  /*8920*/  SHF.R.S32.HI R106, RZ, 0x1f, R105 ;  /* 0x0000001fff6a7819 */ /* 0x000fc80000011469 */
[----:B------:R-:W-:Y:S02]  /*8930*/  IADD3.X R27, R35, R27, R106, P2, P5 ;  /* 0x0000001b231b7210 */ /* 0x000fe400017ea46a */
[----:B------:R-:W-:Y:S01]  /*8940*/  IADD3 R14, P2, P5, R25, R24, R14 ;  /* 0x00000018190e7210 */ /* 0x000fe20007d5e00e */
[----:B------:R-:W-:-:S03]  /*8950*/  IMAD R25, R104, R31, R39 ;  /* 0x0000001f68197224 */ /* 0x000fc600078e0227 */
[----:B------:R-:W-:Y:S01]  /*8960*/  IADD3.X R15, R4, R27, R33, P2, P5 ;  /* 0x0000001b040f7210 */ /* 0x000fe200017ea421 */
[----:B0-----:R-:W-:Y:S01]  /*8970*/  IMAD R4, R11, R25, RZ ;  /* 0x000000190b047224 */ /* 0x001fe200078e02ff */
[----:B------:R-:W-:-:S05]  /*8980*/  SHF.R.S32.HI R27, RZ, 0x1f, R25 ;  /* 0x0000001fff1b7819 */ /* 0x000fca0000011419 */
[C---:B------:R-:W-:Y:S02]  /*8990*/  IMAD R27, R10.reuse, R27, R4 ;  /* 0x0000001b0a1b7224 */ /* 0x040fe400078e0204 */
[----:B------:R-:W-:-:S04]  /*89a0*/  IMAD.WIDE.U32 R10, R10, R25, R14 ;  /* 0x000000190a0a7225 */ /* 0x000fc800078e000e */
[----:B------:R-:W-:Y:S01]  /*89b0*/  IMAD.IADD R4, R11, 0x1, R27 ;  /* 0x000000010b047824 */ /* 0x000fe200078e021b */
[----:B--2---:R-:W-:-:S04]  /*89c0*/  LEA R14, P2, R10, R8, 0x2 ;  /* 0x000000080a0e7211 */ /* 0x004fc800078410ff */
[----:B-1----:R-:W-:Y:S01]  /*89d0*/  LEA.HI.X R15, R10, R9, R4, 0x2, P2 ;  /* 0x000000090a0f7211 */ /* 0x002fe200010f1404 */
[----:B------:R-:W-:Y:S08]  /*89e0*/  @P1 BRA `(.L_x_199) ;  /* 0x0000000000101947 */ /* 0x000ff00003800000 */
[----:B------:R-:W-:Y:S05]  /*89f0*/  @!P0 BRA `(.L_x_199) ;  /* 0x00000000000c8947 */ /* 0x000fea0003800000 */
[----:B------:R-:W2:Y:S04]  /*8a00*/  LDG.E R4, desc[UR40][R12.64] ;  /* 0x000000280c047981 */ /* 0x000ea8000c1e1900 */
[----:B-----5:R-:W2:Y:S02]  /*8a10*/  LDG.E R29, desc[UR40][R12.64+0x4] ;  /* 0x000004280c1d7981 */ /* 0x020ea4000c1e1900 */
[----:B--2---:R-:W-:-:S07]  /*8a20*/  IMAD.IADD R29, R29, 0x1, -R4 ;  /* 0x000000011d1d7824 */ /* 0x004fce00078e0a04 */
.L_x_199:
[----:B------:R-:W-:Y:S01]  /*8a30*/  SHFL.IDX PT, R8, R14, RZ, 0x1c1f ;  /* 0x001c1fff0e087589 */ /* 0x000fe200000e0000 */
[----:B------:R-:W-:Y:S01]  /*8a40*/  IMAD R25, R187, 0x80, R225 ;  /* 0x00000080bb197824 */ /* 0x000fe200078e02e1 */
[----:B------:R-:W-:Y:S01]  /*8a50*/  LOP3.LUT P0, RZ, R208, 0x3, RZ, 0xc0, !PT ;  /* 0x00000003d0ff7812 */ /* 0x000fe2000780c0ff */
[----:B-----5:R-:W-:Y:S01]  /*8a60*/  IMAD R4, R29, R104, RZ ;  /* 0x000000681d047224 */ /* 0x020fe200078e02ff */
[----:B------:R-:W0:Y:S02]  /*8a70*/  SHFL.IDX PT, R9, R15, RZ, 0x1c1f ;  /* 0x001c1fff0f097589 */ /* 0x000e2400000e0000 */
[C---:B------:R-:W-:Y:S02]  /*8a80*/  IADD3 R29, R25.reuse, 0x8, RZ ;  /* 0x00000008191d7810 */ /* 0x040fe40007ffe0ff */
[----:B------:R-:W-:Y:S01]  /*8a90*/  SHFL.IDX PT, R10, R14, 0x1, 0x1c1f ;  /* 0x003c1f000e0a7f89 */ /* 0x000fe200000e0000 */
[-C--:B------:R-:W-:Y:S02]  /*8aa0*/  ISETP.GE.OR P1, PT, R25, R4.reuse, P0 ;  /* 0x000000041900720c */ /* 0x080fe40000726670 */
[----:B------:R-:W-:Y:S01]  /*8ab0*/  ISETP.GE.OR P0, PT, R29, R4, P0 ;  /* 0x000000041d00720c */ /* 0x000fe20000706670 */
[----:B------:R-:W1:Y:S10]  /*8ac0*/  SHFL.IDX PT, R11, R15, 0x1, 0x1c1f ;  /* 0x003c1f000f0b7f89 */ /* 0x000e7400000e0000 */
[----:B0-----:R0:W-:Y:S04]  /*8ad0*/  @!P1 ST.E desc[UR40][R8.64], R0 ;  /* 0x0000000008009985 */ /* 0x0011e8000c101928 */
[----:B-1----:R0:W-:Y:S01]  /*8ae0*/  @!P0 ST.E desc[UR40][R10.64], R3 ;  /* 0x000000030a008985 */ /* 0x0021e2000c101928 */
[----:B------:R-:W-:Y:S05]  /*8af0*/  @P3 BRA `(.L_x_200) ;  /* 0x00000008007c3947 */ /* 0x000fea0003800000 */
[----:B0-----:R-:W-:Y:S01]  /*8b00*/  IMAD R3, R206, 0x40, R18 ;  /* 0x00000040ce037824 */ /* 0x001fe200078e0212 */
[----:B------:R-:W0:Y:S01]  /*8b10*/  @P4 LDC R49, c[0x0][0xbec] ;  /* 0x0002fb00ff314b82 */ /* 0x000e220000000800 */
[----:B------:R-:W-:Y:S02]  /*8b20*/  ULDC.64 UR4, c[0x0][0xaa0] ;  /* 0x0002a80000047ab9 */ /* 0x000fe40000000a00 */
[----:B------:R-:W-:-:S03]  /*8b30*/  IMAD.WIDE R94, R3, 0x2, R94 ;  /* 0x00000002035e7825 */ /* 0x000fc600078e025e */
[----:B------:R-:W-:Y:S02]  /*8b40*/  IADD3 R13, P6, R94, 0x1000, RZ ;  /* 0x000010005e0d7810 */ /* 0x000fe40007fde0ff */
[----:B------:R-:W1:Y:S01]  /*8b50*/  @P4 LDC R51, c[0x0][0xbf0] ;  /* 0x0002fc00ff334b82 */ /* 0x000e620000000800 */
[----:B------:R-:W-:Y:S01]  /*8b60*/  IMAD R106, R106, UR4, RZ ;  /* 0x000000046a6a7c24 */ /* 0x000fe2000f8e02ff */
[C---:B------:R-:W-:Y:S02]  /*8b70*/  IADD3 R25, P5, R94.reuse, 0x2000, RZ ;  /* 0x000020005e197810 */ /* 0x040fe40007fbe0ff */
[----:B------:R-:W-:Y:S01]  /*8b80*/  LOP3.LUT R12, R13, 0x380, RZ, 0xc0, !PT ;  /* 0x000003800d0c7812 */ /* 0x000fe200078ec0ff */
[----:B------:R-:W-:Y:S01]  /*8b90*/  IMAD.WIDE.U32 R20, R105, UR4, RZ ;  /* 0x0000000469147c25 */ /* 0x000fe2000f8e00ff */
[----:B------:R-:W-:Y:S02]  /*8ba0*/  IADD3 R29, P3, R94, 0x3000, RZ ;  /* 0x000030005e1d7810 */ /* 0x000fe40007f7e0ff */
[----:B------:R-:W-:-:S02]  /*8bb0*/  SHF.R.U64 R12, R12, 0x3, RZ ;  /* 0x000000030c0c7819 */ /* 0x000fc400000012ff */
[----:B------:R-:W-:Y:S02]  /*8bc0*/  IADD3 R33, P2, R94, 0x4000, RZ ;  /* 0x000040005e217810 */ /* 0x000fe40007f5e0ff */
[----:B------:R-:W-:Y:S01]  /*8bd0*/  LOP3.LUT R12, R12, R13, RZ, 0x3c, !PT ;  /* 0x0000000d0c0c7212 */ /* 0x000fe200078e3cff */
[--C-:B------:R-:W-:Y:S01]  /*8be0*/  IMAD.X R13, RZ, RZ, R95.reuse, P6 ;  /* 0x000000ffff0d7224 */ /* 0x100fe200030e065f */
[C---:B------:R-:W-:Y:S02]  /*8bf0*/  IADD3 R3, P6, R94.reuse, 0x7000, RZ ;  /* 0x000070005e037810 */ /* 0x040fe40007fde0ff */
[C---:B------:R-:W-:Y:S02]  /*8c00*/  IADD3 R37, P1, R94.reuse, 0x5000, RZ ;  /* 0x000050005e257810 */ /* 0x040fe40007f3e0ff */
[----:B------:R-:W-:Y:S01]  /*8c10*/  LOP3.LUT R0, R3, 0x380, RZ, 0xc0, !PT ;  /* 0x0000038003007812 */ /* 0x000fe200078ec0ff */
[----:B------:R-:W-:Y:S01]  /*8c20*/  IMAD.X R45, RZ, RZ, R95, P6 ;  /* 0x000000ffff2d7224 */ /* 0x000fe200030e065f */
[----:B------:R-:W-:Y:S01]  /*8c30*/  IADD3 R41, P0, R94, 0x6000, RZ ;  /* 0x000060005e297810 */ /* 0x000fe20007f1e0ff */
[----:B------:R-:W5:Y:S01]  /*8c40*/  LD.E.128 R12, desc[UR40][R12.64] ;  /* 0x000000280c0c7980 */ /* 0x000f62000c101d00 */
[----:B------:R-:W-:-:S02]  /*8c50*/  SHF.R.U64 R0, R0, 0x3, RZ ;  /* 0x0000000300007819 */ /* 0x000fc400000012ff */
[----:B------:R-:W-:Y:S02]  /*8c60*/  SHF.R.S32.HI R48, RZ, 0x1f, R23 ;  /* 0x0000001fff307819 */ /* 0x000fe40000011417 */
[----:B------:R-:W-:Y:S01]  /*8c70*/  LOP3.LUT R44, R0, R3, RZ, 0x3c, !PT ;  /* 0x00000003002c7212 */ /* 0x000fe200078e3cff */
[----:B------:R-:W-:Y:S01]  /*8c80*/  IMAD R3, R105, UR5, R106 ;  /* 0x0000000569037c24 */ /* 0x000fe2000f8e026a */
[----:B------:R-:W-:Y:S01]  /*8c90*/  ULDC.64 UR4, c[0x0][0xae8] ;  /* 0x0002ba0000047ab9 */ /* 0x000fe20000000a00 */
[----:B------:R-:W-:Y:S01]  /*8ca0*/  IMAD R0, R184, 0x20, R206 ;  /* 0x00000020b8007824 */ /* 0x000fe200078e02ce */
[----:B------:R-:W-:Y:S01]  /*8cb0*/  LOP3.LUT R24, R25, 0x380, RZ, 0xc0, !PT ;  /* 0x0000038019187812 */ /* 0x000fe200078ec0ff */
[----:B------:R-:W-:Y:S01]  /*8cc0*/  IMAD.IADD R21, R21, 0x1, R3 ;  /* 0x0000000115157824 */ /* 0x000fe200078e0203 */
[----:B------:R-:W-:Y:S01]  /*8cd0*/  LOP3.LUT R28, R29, 0x380, RZ, 0xc0, !PT ;  /* 0x000003801d1c7812 */ /* 0x000fe200078ec0ff */
[----:B------:R-:W-:Y:S01]  /*8ce0*/  IMAD R50, R187, 0x80, R0 ;  /* 0x00000080bb327824 */ /* 0x000fe200078e0200 */
[----:B------:R-:W-:Y:S01]  /*8cf0*/  LOP3.LUT R32, R33, 0x380, RZ, 0xc0, !PT ;  /* 0x0000038021207812 */ /* 0x000fe200078ec0ff */
[----:B------:R-:W-:Y:S01]  /*8d00*/  IMAD.WIDE.U32 R20, R185, UR4, R20 ;  /* 0x00000004b9147c25 */ /* 0x000fe2000f8e0014 */
[----:B------:R-:W-:Y:S01]  /*8d10*/  LOP3.LUT R36, R37, 0x380, RZ, 0xc0, !PT ;  /* 0x0000038025247812 */ /* 0x000fe200078ec0ff */
[----:B------:R-:W5:Y:S01]  /*8d20*/  LD.E.128 R44, desc[UR40][R44.64] ;  /* 0x000000282c2c7980 */ /* 0x000f62000c101d00 */
[----:B------:R-:W-:Y:S01]  /*8d30*/  LOP3.LUT R40, R41, 0x380, RZ, 0xc0, !PT ;  /* 0x0000038029287812 */ /* 0x000fe200078ec0ff */
[----:B0-----:R-:W-:Y:S01]  /*8d40*/  @P4 IMAD.HI.U32 R0, R50, R49, RZ ;  /* 0x0000003132004227 */ /* 0x001fe200078e00ff */
[----:B------:R-:W-:-:S02]  /*8d50*/  LOP3.LUT R9, R94, 0x380, RZ, 0xc0, !PT ;  /* 0x000003805e097812 */ /* 0x000fc400078ec0ff */
[----:B------:R-:W-:Y:S01]  /*8d60*/  SHF.R.U64 R24, R24, 0x3, RZ ;  /* 0x0000000318187819 */ /* 0x000fe200000012ff */
[----:B------:R-:W-:Y:S01]  /*8d70*/  IMAD R21, R185, UR5, R21 ;  /* 0x00000005b9157c24 */ /* 0x000fe2000f8e0215 */
[----:B------:R-:W-:Y:S01]  /*8d80*/  ULDC.64 UR4, c[0x0][0xaf0] ;  /* 0x0002bc0000047ab9 */ /* 0x000fe20000000a00 */
[----:B------:R-:W-:Y:S01]  /*8d90*/  IMAD.MOV.U32 R3, RZ, RZ, R50 ;  /* 0x000000ffff037224 */ /* 0x000fe200078e0032 */
[----:B-1----:R-:W-:Y:S01]  /*8da0*/  @P4 SHF.R.U32.HI R3, RZ, R51, R0 ;  /* 0x00000033ff034219 */ /* 0x002fe20000011600 */
[----:B------:R-:W-:Y:S01]  /*8db0*/  IMAD R48, R48, UR4, RZ ;  /* 0x0000000430307c24 */ /* 0x000fe2000f8e02ff */
[----:B------:R-:W-:Y:S02]  /*8dc0*/  SHF.R.U64 R28, R28, 0x3, RZ ;  /* 0x000000031c1c7819 */ /* 0x000fe400000012ff */
[----:B------:R-:W-:Y:S02]  /*8dd0*/  SHF.R.U64 R32, R32, 0x3, RZ ;  /* 0x0000000320207819 */ /* 0x000fe400000012ff */
[----:B------:R-:W-:-:S02]  /*8de0*/  SHF.R.U64 R36, R36, 0x3, RZ ;  /* 0x0000000324247819 */ /* 0x000fc400000012ff */
[----:B------:R-:W-:Y:S01]  /*8df0*/  SHF.R.U64 R40, R40, 0x3, RZ ;  /* 0x0000000328287819 */ /* 0x000fe200000012ff */
[----:B------:R-:W-:Y:S01]  /*8e00*/  IMAD R49, R23, UR5, R48 ;  /* 0x0000000517317c24 */ /* 0x000fe2000f8e0230 */
[----:B------:R-:W-:Y:S01]  /*8e10*/  SHF.R.U64 R9, R9, 0x3, RZ ;  /* 0x0000000309097819 */ /* 0x000fe200000012ff */
[----:B------:R-:W-:Y:S01]  /*8e20*/  IMAD.WIDE.U32 R20, R23, UR4, R20 ;  /* 0x0000000417147c25 */ /* 0x000fe2000f8e0014 */
[--C-:B------:R-:W-:Y:S01]  /*8e30*/  SHF.R.S32.HI R0, RZ, 0x1f, R3.reuse ;  /* 0x0000001fff007819 */ /* 0x100fe20000011403 */
[----:B------:R-:W-:Y:S01]  /*8e40*/  ULDC.64 UR4, c[0x0][0xae0] ;  /* 0x0002b80000047ab9 */ /* 0x000fe20000000a00 */
[----:B------:R-:W-:Y:S01]  /*8e50*/  LOP3.LUT R24, R24, R25, RZ, 0x3c, !PT ;  /* 0x0000001918187212 */ /* 0x000fe200078e3cff */
[----:B------:R-:W-:Y:S01]  /*8e60*/  IMAD.MOV R23, RZ, RZ, -R3 ;  /* 0x000000ffff177224 */ /* 0x000fe200078e0a03 */
[----:B------:R-:W-:Y:S01]  /*8e70*/  LOP3.LUT R28, R28, R29, RZ, 0x3c, !PT ;  /* 0x0000001d1c1c7212 */ /* 0x000fe200078e3cff */
[--C-:B------:R-:W-:Y:S01]  /*8e80*/  IMAD.X R25, RZ, RZ, R95.reuse, P5 ;  /* 0x000000ffff197224 */ /* 0x100fe200028e065f */
[----:B------:R-:W-:Y:S01]  /*8e90*/  LOP3.LUT R32, R32, R33, RZ, 0x3c, !PT ;  /* 0x0000002120207212 */ /* 0x000fe200078e3cff */
[--C-:B------:R-:W-:Y:S01]  /*8ea0*/  IMAD.X R29, RZ, RZ, R95.reuse, P3 ;  /* 0x000000ffff1d7224 */ /* 0x100fe200018e065f */
[----:B------:R-:W-:Y:S01]  /*8eb0*/  LOP3.LUT R36, R36, R37, RZ, 0x3c, !PT ;  /* 0x0000002524247212 */ /* 0x000fe200078e3cff */
[--C-:B------:R-:W-:Y:S01]  /*8ec0*/  IMAD.X R33, RZ, RZ, R95.reuse, P2 ;  /* 0x000000ffff217224 */ /* 0x100fe200010e065f */
[----:B------:R-:W-:Y:S01]  /*8ed0*/  LOP3.LUT R40, R40, R41, RZ, 0x3c, !PT ;  /* 0x0000002928287212 */ /* 0x000fe200078e3cff */
[--C-:B------:R-:W-:Y:S01]  /*8ee0*/  IMAD.X R37, RZ, RZ, R95.reuse, P1 ;  /* 0x000000ffff257224 */ /* 0x100fe200008e065f */
[----:B------:R-:W-:Y:S01]  /*8ef0*/  LOP3.LUT R94, R9, R94, RZ, 0x3c, !PT ;  /* 0x0000005e095e7212 */ /* 0x000fe200078e3cff */
[----:B------:R-:W-:Y:S01]  /*8f00*/  IMAD.X R41, RZ, RZ, R95, P0 ;  /* 0x000000ffff297224 */ /* 0x000fe200000e065f */
[----:B------:R-:W5:Y:S01]  /*8f10*/  LD.E.128 R24, desc[UR40][R24.64] ;  /* 0x0000002818187980 */ /* 0x000f62000c101d00 */
[----:B------:R-:W-:-:S02]  /*8f20*/  IMAD R0, R0, UR4, RZ ;  /* 0x0000000400007c24 */ /* 0x000fc4000f8e02ff */
[----:B------:R-:W-:Y:S01]  /*8f30*/  IMAD R23, R104, R23, R50 ;  /* 0x0000001768177224 */ /* 0x000fe200078e0232 */
[----:B------:R0:W5:Y:S01]  /*8f40*/  LD.E.128 R8, desc[UR40][R94.64] ;  /* 0x000000285e087980 */ /* 0x000162000c101d00 */
[----:B------:R-:W-:Y:S02]  /*8f50*/  IMAD.IADD R21, R21, 0x1, R49 ;  /* 0x0000000115157824 */ /* 0x000fe400078e0231 */
[----:B------:R-:W-:Y:S01]  /*8f60*/  IMAD R49, R3, UR5, R0 ;  /* 0x0000000503317c24 */ /* 0x000fe2000f8e0200 */
[----:B------:R-:W5:Y:S01]  /*8f70*/  LD.E.128 R28, desc[UR40][R28.64] ;  /* 0x000000281c1c7980 */ /* 0x000f62000c101d00 */
[----:B------:R-:W-:-:S03]  /*8f80*/  SHF.R.S32.HI R0, RZ, 0x1f, R23 ;  /* 0x0000001fff007819 */ /* 0x000fc60000011417 */
[----:B------:R-:W5:Y:S01]  /*8f90*/  LD.E.128 R32, desc[UR40][R32.64] ;  /* 0x0000002820207980 */ /* 0x000f62000c101d00 */
[----:B------:R-:W-:Y:S01]  /*8fa0*/  IMAD.WIDE.U32 R20, R3, UR4, R20 ;  /* 0x0000000403147c25 */ /* 0x000fe2000f8e0014 */
[----:B------:R-:W-:Y:S02]  /*8fb0*/  ULDC.64 UR4, c[0x0][0xad8] ;  /* 0x0002b60000047ab9 */ /* 0x000fe40000000a00 */
[----:B------:R-:W5:Y:S04]  /*8fc0*/  LD.E.128 R36, desc[UR40][R36.64] ;  /* 0x0000002824247980 */ /* 0x000f68000c101d00 */
[----:B------:R-:W5:Y:S01]  /*8fd0*/  LD.E.128 R40, desc[UR40][R40.64] ;  /* 0x0000002828287980 */ /* 0x000f62000c101d00 */
[----:B------:R-:W-:Y:S01]  /*8fe0*/  @!PT LDS RZ, [RZ] ;  /* 0x00000000fffff984 */ /* 0x000fe20000000800 */
[----:B------:R-:W-:Y:S01]  /*8ff0*/  @!PT LDS RZ, [RZ] ;  /* 0x00000000fffff984 */ /* 0x000fe20000000800 */
[----:B------:R-:W-:Y:S01]  /*9000*/  @!PT LDS RZ, [RZ] ;  /* 0x00000000fffff984 */ /* 0x000fe20000000800 */
[----:B------:R-:W-:Y:S01]  /*9010*/  @!PT LDS RZ, [RZ] ;  /* 0x00000000fffff984 */ /* 0x000fe20000000800 */
[----:B------:R1:W-:Y:S06]  /*9020*/  MEMBAR.ALL.CTA ;  /* 0x0000000000007992 */ /* 0x0003ec0000008000 */
[----:B-1----:R-:W1:Y:S01]  /*9030*/  FENCE.VIEW.ASYNC.S ;  /* 0x00000000000073c6 */ /* 0x002e620000000000 */
[----:B------:R-:W-:-:S02]  /*9040*/  IMAD.IADD R21, R21, 0x1, R49 ;  /* 0x0000000115157824 */ /* 0x000fc400078e0231 */
[----:B------:R-:W-:Y:S02]  /*9050*/  IMAD R0, R0, UR4, RZ ;  /* 0x0000000400007c24 */ /* 0x000fe4000f8e02ff */
[----:B------:R-:W-:Y:S02]  /*9060*/  IMAD R51, R187, 0x80, R206 ;  /* 0x00000080bb337824 */ /* 0x000fe400078e02ce */
[C---:B------:R-:W-:Y:S02]  /*9070*/  IMAD R49, R23.reuse, UR5, R0 ;  /* 0x0000000517317c24 */ /* 0x040fe4000f8e0200 */
[----:B------:R-:W-:Y:S01]  /*9080*/  IMAD.WIDE.U32 R20, R23, UR4, R20 ;  /* 0x0000000417147c25 */ /* 0x000fe2000f8e0014 */
[CC--:B------:R-:W-:Y:S01]  /*9090*/  ISETP.GE.AND P2, PT, R51.reuse, R4.reuse, PT ;  /* 0x000000043300720c */ /* 0x0c0fe20003f46270 */
[----:B------:R-:W-:Y:S01]  /*90a0*/  ULDC.64 UR4, c[0x0][0xa80] ;  /* 0x0002a00000047ab9 */ /* 0x000fe20000000a00 */
[----:B------:R-:W-:Y:S01]  /*90b0*/  IADD3 R3, R51, 0x20, RZ ;  /* 0x0000002033037810 */ /* 0x000fe20007ffe0ff */
[----:B------:R-:W-:Y:S01]  /*90c0*/  IMAD.IADD R21, R21, 0x1, R49 ;  /* 0x0000000115157824 */ /* 0x000fe200078e0231 */
[C---:B------:R-:W-:Y:S01]  /*90d0*/  LEA R0, P3, R20.reuse, UR4, 0x1 ;  /* 0x0000000414007c11 */ /* 0x040fe2000f8608ff */
[----:B------:R-:W-:Y:S01]  /*90e0*/  VIADD R17, R17, 0x34820 ;  /* 0x0003482011117836 */ /* 0x000fe20000000000 */
[----:B------:R-:W-:Y:S01]  /*90f0*/  ISETP.GE.AND P0, PT, R3, R4, PT ;  /* 0x000000040300720c */ /* 0x000fe20003f06270 */
[----:B------:R-:W-:Y:S01]  /*9100*/  VIADD R3, R51, 0x40 ;  /* 0x0000004033037836 */ /* 0x000fe20000000000 */
[----:B------:R-:W-:-:S02]  /*9110*/  LEA.HI.X R23, R20, UR5, R21, 0x1, P3 ;  /* 0x0000000514177c11 */ /* 0x000fc400098f0c15 */
[----:B------:R-:W-:Y:S01]  /*9120*/  PRMT R17, RZ, 0x654, R17 ;  /* 0x00000654ff117816 */ /* 0x000fe20000000011 */
[----:B-1----:R0:W1:Y:S01]  /*9130*/  SHFL.IDX PT, R49, R0, RZ, 0x181f ;  /* 0x00181fff00317589 */ /* 0x00206200000e0000 */
[----:B------:R-:W-:Y:S01]  /*9140*/  ISETP.GE.AND P1, PT, R3, R4, PT ;  /* 0x000000040300720c */ /* 0x000fe20003f26270 */
[----:B------:R-:W-:Y:S01]  /*9150*/  BSSY B1, `(.L_x_201) ;  /* 0x000000d000017945 */ /* 0x000fe20003800000 */
[----:B------:R0:W-:Y:S01]  /*9160*/  SYNCS.ARRIVE.TRANS64.RED.A1T0 RZ, [R17+URZ], RZ ;  /* 0x000000ff11ff79a7 */ /* 0x0001e2000810043f */
[----:B------:R0:W2:Y:S02]  /*9170*/  SHFL.IDX PT, R3, R23, RZ, 0x181f ;  /* 0x00181fff17037589 */ /* 0x0000a400000e0000 */
[----:B------:R-:W-:Y:S08]  /*9180*/  @P2 BRA `(.L_x_202) ;  /* 0x0000000000242947 */ /* 0x000ff00003800000 */
[----:B------:R-:W-:Y:S02]  /*9190*/  ULDC UR4, c[0x0][0xac8] ;  /* 0x0002b20000047ab9 */ /* 0x000fe40000000800 */
[----:B------:R-:W-:Y:S02]  /*91a0*/  ISETP.GE.AND P2, PT, R18, UR4, PT ;  /* 0x0000000412007c0c */ /* 0x000fe4000bf46270 */
[----:B------:R-:W-:-:S11]  /*91b0*/  ISETP.GE.AND P3, PT, R22, UR4, PT ;  /* 0x0000000416007c0c */ /* 0x000fd6000bf66270 */
[-C--:B-1----:R-:W-:Y:S02]  /*91c0*/  @!P2 LEA R20, P4, R18, R49.reuse, 0x1 ;  /* 0x000000311214a211 */ /* 0x082fe400078808ff */
[----:B------:R-:W-:Y:S02]  /*91d0*/  @!P3 LEA R48, P5, R22, R49, 0x1 ;  /* 0x000000311630b211 */ /* 0x000fe400078a08ff */
[-C--:B--2---:R-:W-:Y:S02]  /*91e0*/  @!P2 LEA.HI.X R21, R18, R3.reuse, R229, 0x1, P4 ;  /* 0x000000031215a211 */ /* 0x084fe400020f0ce5 */
[----:B------:R-:W-:-:S03]  /*91f0*/  @!P3 LEA.HI.X R49, R22, R3, R228, 0x1, P5 ;  /* 0x000000031631b211 */ /* 0x000fc600028f0ce4 */
[----:B-----5:R3:W-:Y:S04]  /*9200*/  @!P2 ST.E.128 desc[UR40][R20.64], R8 ;  /* 0x000000081400a985 */ /* 0x0207e8000c101d28 */
[----:B------:R3:W-:Y:S02]  /*9210*/  @!P3 ST.E.128 desc[UR40][R48.64], R32 ;  /* 0x000000203000b985 */ /* 0x0007e4000c101d28 */
.L_x_202:
[----:B------:R-:W-:Y:S05]  /*9220*/  BSYNC B1 ;  /* 0x0000000000017941 */ /* 0x000fea0003800000 */
.L_x_201:
[----:B--2---:R2:W4:Y:S01]  /*9230*/  SHFL.IDX PT, R3, R23, 0x1, 0x181f ;  /* 0x00381f0017037f89 */ /* 0x00452200000e0000 */
[----:B------:R-:W-:Y:S03]  /*9240*/  BSSY B1, `(.L_x_203) ;  /* 0x000000c000017945 */ /* 0x000fe60003800000 */
[----:B---3-5:R2:W3:Y:S01]  /*9250*/  SHFL.IDX PT, R11, R0, 0x1, 0x181f ;  /* 0x00381f00000b7f89 */ /* 0x0284e200000e0000 */
[----:B------:R-:W-:Y:S05]  /*9260*/  @P0 BRA `(.L_x_204) ;  /* 0x0000000000240947 */ /* 0x000fea0003800000 */
[----:B------:R-:W-:Y:S02]  /*9270*/  ULDC UR4, c[0x0][0xac8] ;  /* 0x0002b20000047ab9 */ /* 0x000fe40000000800 */
[----:B------:R-:W-:Y:S02]  /*9280*/  ISETP.GE.AND P3, PT, R18, UR4, PT ;  /* 0x0000000412007c0c */ /* 0x000fe4000bf66270 */
[----:B------:R-:W-:-:S11]  /*9290*/  ISETP.GE.AND P4, PT, R22, UR4, PT ;  /* 0x0000000416007c0c */ /* 0x000fd6000bf86270 */
[-C--:B---3--:R-:W-:Y:S02]  /*92a0*/  @!P3 LEA R8, P0, R18, R11.reuse, 0x1 ;  /* 0x0000000b1208b211 */ /* 0x088fe400078008ff */
[----:B------:R-:W-:Y:S02]  /*92b0*/  @!P4 LEA R10, P2, R22, R11, 0x1 ;  /* 0x0000000b160ac211 */ /* 0x000fe400078408ff */
[-C--:B----4-:R-:W-:Y:S02]  /*92c0*/  @!P3 LEA.HI.X R9, R18, R3.reuse, R229, 0x1, P0 ;  /* 0x000000031209b211 */ /* 0x090fe400000f0ce5 */
[----:B------:R-:W-:-:S03]  /*92d0*/  @!P4 LEA.HI.X R11, R22, R3, R228, 0x1, P2 ;  /* 0x00000003160bc211 */ /* 0x000fc600010f0ce4 */
[----:B------:R3:W-:Y:S04]  /*92e0*/  @!P3 ST.E.128 desc[UR40][R8.64], R12 ;  /* 0x0000000c0800b985 */ /* 0x0007e8000c101d28 */
[----:B------:R3:W-:Y:S02]  /*92f0*/  @!P4 ST.E.128 desc[UR40][R10.64], R36 ;  /* 0x000000240a00c985 */ /* 0x0007e4000c101d28 */
.L_x_204:
[----:B------:R-:W-:Y:S05]  /*9300*/  BSYNC B1 ;  /* 0x0000000000017941 */ /* 0x000fea0003800000 */
.L_x_203:
[----:B----4-:R4:W0:Y:S01]  /*9310*/  SHFL.IDX PT, R3, R23, 0x2, 0x181f ;  /* 0x00581f0017037f89 */ /* 0x01082200000e0000 */
[----:B------:R-:W-:Y:S03]  /*9320*/  BSSY B1, `(.L_x_205) ;  /* 0x000000c000017945 */ /* 0x000fe60003800000 */
[----:B---3--:R4:W3:Y:S01]  /*9330*/  SHFL.IDX PT, R11, R0, 0x2, 0x181f ;  /* 0x00581f00000b7f89 */ /* 0x0088e200000e0000 */
[----:B------:R-:W-:Y:S05]  /*9340*/  @P1 BRA `(.L_x_206) ;  /* 0x0000000000241947 */ /* 0x000fea0003800000 */
[----:B------:R-:W-:Y:S02]  /*9350*/  ULDC UR4, c[0x0][0xac8] ;  /* 0x0002b20000047ab9 */ /* 0x000fe40000000800 */
[----:B------:R-:W-:Y:S02]  /*9360*/  ISETP.GE.AND P2, PT, R18, UR4, PT ;  /* 0x0000000412007c0c */ /* 0x000fe4000bf46270 */
[----:B------:R-:W-:-:S11]  /*9370*/  ISETP.GE.AND P3, PT, R22, UR4, PT ;  /* 0x0000000416007c0c */ /* 0x000fd6000bf66270 */
[-C--:B---3--:R-:W-:Y:S02]  /*9380*/  @!P2 LEA R8, P0, R18, R11.reuse, 0x1 ;  /* 0x0000000b1208a211 */ /* 0x088fe400078008ff */
[----:B------:R-:W-:Y:S02]  /*9390*/  @!P3 LEA R10, P1, R22, R11, 0x1 ;  /* 0x0000000b160ab211 */ /* 0x000fe400078208ff */
[-C--:B0-----:R-:W-:Y:S02]  /*93a0*/  @!P2 LEA.HI.X R9, R18, R3.reuse, R229, 0x1, P0 ;  /* 0x000000031209a211 */ /* 0x081fe400000f0ce5 */
[----:B------:R-:W-:-:S03]  /*93b0*/  @!P3 LEA.HI.X R11, R22, R3, R228, 0x1, P1 ;  /* 0x00000003160bb211 */ /* 0x000fc600008f0ce4 */
[----:B------:R0:W-:Y:S04]  /*93c0*/  @!P2 ST.E.128 desc[UR40][R8.64], R24 ;  /* 0x000000180800a985 */ /* 0x0001e8000c101d28 */
[----:B------:R0:W-:Y:S02]  /*93d0*/  @!P3 ST.E.128 desc[UR40][R10.64], R40 ;  /* 0x000000280a00b985 */ /* 0x0001e4000c101d28 */
.L_x_206:
[----:B------:R-:W-:Y:S05]  /*93e0*/  BSYNC B1 ;  /* 0x0000000000017941 */ /* 0x000fea0003800000 */
.L_x_205:
[----:B0-----:R-:W-:Y:S01]  /*93f0*/  VIADD R3, R51, 0x60 ;  /* 0x0000006033037836 */ /* 0x001fe20000000000 */
[----:B--2-4-:R-:W0:Y:S04]  /*9400*/  SHFL.IDX PT, R23, R23, 0x3, 0x181f ;  /* 0x00781f0017177f89 */ /* 0x014e2800000e0000 */
[----:B------:R-:W-:Y:S01]  /*9410*/  ISETP.GE.AND P0, PT, R3, R4, PT ;  /* 0x000000040300720c */ /* 0x000fe20003f06270 */
[----:B---3--:R2:W3:-:S12]  /*9420*/  SHFL.IDX PT, R11, R0, 0x3, 0x181f ;  /* 0x00781f00000b7f89 */ /* 0x0084d800000e0000 */
[----:B--2---:R-:W-:Y:S05]  /*9430*/  @P0 BRA `(.L_x_207) ;  /* 0x0000001400e00947 */ /* 0x004fea0003800000 */
[----:B------:R-:W-:Y:S02]  /*9440*/  ULDC UR4, c[0x0][0xac8] ;  /* 0x0002b20000047ab9 */ /* 0x000fe40000000800 */
[----:B------:R-:W-:-:S13]  /*9450*/  ISETP.GE.AND P1, PT, R18, UR4, PT ;  /* 0x0000000412007c0c */ /* 0x000fda000bf26270 */
[----:B---3--:R-:W-:-:S04]  /*9460*/  @!P1 LEA R8, P0, R18, R11, 0x1 ;  /* 0x0000000b12089211 */ /* 0x008fc800078008ff */
[----:B0-----:R-:W-:Y:S02]  /*9470*/  @!P1 LEA.HI.X R9, R18, R23, R229, 0x1, P0 ;  /* 0x0000001712099211 */ /* 0x001fe400000f0ce5 */
[----:B------:R-:W-:-:S03]  /*9480*/  ISETP.GE.AND P0, PT, R22, UR4, PT ;  /* 0x0000000416007c0c */ /* 0x000fc6000bf06270 */
[----:B------:R0:W-:Y:S10]  /*9490*/  @!P1 ST.E.128 desc[UR40][R8.64], R28 ;  /* 0x0000001c08009985 */ /* 0x0001f4000c101d28 */
[----:B------:R-:W-:Y:S05]  /*94a0*/  @P0 BRA `(.L_x_207) ;  /* 0x0000001400c40947 */ /* 0x000fea0003800000 */
[----:B0-----:R-:W-:-:S04]  /*94b0*/  LEA R8, P0, R22, R11, 0x1 ;  /* 0x0000000b16087211 */ /* 0x001fc800078008ff */
[----:B------:R-:W-:-:S05]  /*94c0*/  LEA.HI.X R9, R22, R23, R228, 0x1, P0 ;  /* 0x0000001716097211 */ /* 0x000fca00000f0ce4 */
[----:B------:R0:W-:Y:S01]  /*94d0*/  ST.E.128 desc[UR40][R8.64], R44 ;  /* 0x0000002c08007985 */ /* 0x0001e2000c101d28 */
[----:B------:R-:W-:Y:S05]  /*94e0*/  BRA `(.L_x_207) ;  /* 0x0000001400b47947 */ /* 0x000fea0003800000 */
.L_x_200:
[----:B0-----:R-:W0:Y:S01]  /*94f0*/  @P4 LDC R10, c[0x0][0xbec] ;  /* 0x0002fb00ff0a4b82 */ /* 0x001e220000000800 */
[----:B------:R-:W-:Y:S01]  /*9500*/  ULDC.64 UR4, c[0x0][0xb08] ;  /* 0x0002c20000047ab9 */ /* 0x000fe20000000a00 */
[----:B------:R-:W-:Y:S01]  /*9510*/  SHF.R.S32.HI R0, RZ, 0x1f, R23 ;  /* 0x0000001fff007819 */ /* 0x000fe20000011417 */
[----:B------:R-:W-:Y:S01]  /*9520*/  IMAD R106, R106, UR4, RZ ;  /* 0x000000046a6a7c24 */ /* 0x000fe2000f8e02ff */
[----:B------:R-:W-:Y:S01]  /*9530*/  ULDC.64 UR6, c[0x0][0xb30] ;  /* 0x0002cc0000067ab9 */ /* 0x000fe20000000a00 */
[----:B------:R-:W-:Y:S01]  /*9540*/  IMAD.WIDE.U32 R8, R105, UR4, RZ ;  /* 0x0000000469087c25 */ /* 0x000fe2000f8e00ff */
[----:B------:R-:W-:Y:S01]  /*9550*/  ISETP.GE.AND P0, PT, R25, R4, PT ;  /* 0x000000041900720c */ /* 0x000fe20003f06270 */
[----:B------:R-:W-:Y:S01]  /*9560*/  BSSY B1, `(.L_x_208) ;  /* 0x0000068000017945 */ /* 0x000fe20003800000 */
[----:B------:R-:W1:Y:S01]  /*9570*/  @P4 LDC R13, c[0x0][0xbf0] ;  /* 0x0002fc00ff0d4b82 */ /* 0x000e620000000800 */
[----:B------:R-:W-:Y:S01]  /*9580*/  IMAD R105, R105, UR5, R106 ;  /* 0x0000000569697c24 */ /* 0x000fe2000f8e026a */
[----:B------:R-:W-:Y:S01]  /*9590*/  ULDC.64 UR4, c[0x0][0xb38] ;  /* 0x0002ce0000047ab9 */ /* 0x000fe20000000a00 */
[----:B------:R-:W-:-:S02]  /*95a0*/  IMAD.MOV.U32 R3, RZ, RZ, R39 ;  /* 0x000000ffff037224 */ /* 0x000fc400078e0027 */
[----:B------:R-:W-:Y:S02]  /*95b0*/  IMAD.IADD R9, R9, 0x1, R105 ;  /* 0x0000000109097824 */ /* 0x000fe400078e0269 */
[----:B------:R-:W-:Y:S02]  /*95c0*/  VIADD R17, R17, 0x34820 ;  /* 0x0003482011117836 */ /* 0x000fe40000000000 */
[----:B------:R-:W-:-:S03]  /*95d0*/  IMAD.WIDE.U32 R8, R185, UR4, R8 ;  /* 0x00000004b9087c25 */ /* 0x000fc6000f8e0008 */
[----:B------:R-:W-:Y:S01]  /*95e0*/  PRMT R17, RZ, 0x654, R17 ;  /* 0x00000654ff117816 */ /* 0x000fe20000000011 */
[----:B------:R-:W-:Y:S01]  /*95f0*/  IMAD R9, R185, UR5, R9 ;  /* 0x00000005b9097c24 */ /* 0x000fe2000f8e0209 */
[----:B------:R-:W-:Y:S02]  /*9600*/  ULDC.64 UR4, c[0x0][0xb40] ;  /* 0x0002d00000047ab9 */ /* 0x000fe40000000a00 */
[----:B------:R-:W-:Y:S01]  /*9610*/  IMAD R0, R0, UR4, RZ ;  /* 0x0000000400007c24 */ /* 0x000fe2000f8e02ff */
[----:B------:R2:W-:Y:S01]  /*9620*/  SYNCS.ARRIVE.TRANS64.RED.A1T0 RZ, [R17+URZ], RZ ;  /* 0x000000ff11ff79a7 */ /* 0x0005e2000810043f */
[----:B0-----:R-:W-:-:S04]  /*9630*/  @P4 IMAD.HI.U32 R10, R39, R10, RZ ;  /* 0x0000000a270a4227 */ /* 0x001fc800078e00ff */
[C---:B------:R-:W-:Y:S02]  /*9640*/  IMAD R11, R23.reuse, UR5, R0 ;  /* 0x00000005170b7c24 */ /* 0x040fe4000f8e0200 */
[----:B------:R-:W-:Y:S01]  /*9650*/  IMAD.WIDE.U32 R8, R23, UR4, R8 ;  /* 0x0000000417087c25 */ /* 0x000fe2000f8e0008 */
[----:B-1----:R-:W-:Y:S01]  /*9660*/  @P4 SHF.R.U32.HI R3, RZ, R13, R10 ;  /* 0x0000000dff034219 */ /* 0x002fe2000001160a */
[----:B------:R-:W-:Y:S02]  /*9670*/  ULDC.64 UR4, c[0x0][0xb48] ;  /* 0x0002d20000047ab9 */ /* 0x000fe40000000a00 */
[----:B------:R-:W-:Y:S01]  /*9680*/  IMAD.IADD R9, R9, 0x1, R11 ;  /* 0x0000000109097824 */ /* 0x000fe200078e020b */
[--C-:B------:R-:W-:Y:S01]  /*9690*/  SHF.R.S32.HI R0, RZ, 0x1f, R3.reuse ;  /* 0x0000001fff007819 */ /* 0x100fe20000011403 */
[----:B------:R-:W-:Y:S02]  /*96a0*/  IMAD.MOV R11, RZ, RZ, -R3 ;  /* 0x000000ffff0b7224 */ /* 0x000fe400078e0a03 */
[----:B------:R-:W-:-:S04]  /*96b0*/  IMAD.WIDE.U32 R8, R204, UR4, R8 ;  /* 0x00000004cc087c25 */ /* 0x000fc8000f8e0008 */
[----:B------:R-:W-:Y:S02]  /*96c0*/  IMAD R11, R104, R11, R39 ;  /* 0x0000000b680b7224 */ /* 0x000fe400078e0227 */
[----:B------:R-:W-:Y:S02]  /*96d0*/  IMAD R0, R0, UR6, RZ ;  /* 0x0000000600007c24 */ /* 0x000fe4000f8e02ff */
[----:B------:R-:W-:Y:S01]  /*96e0*/  IMAD R9, R204, UR5, R9 ;  /* 0x00000005cc097c24 */ /* 0x000fe2000f8e0209 */
[----:B------:R-:W-:Y:S01]  /*96f0*/  ULDC.64 UR4, c[0x0][0xb28] ;  /* 0x0002ca0000047ab9 */ /* 0x000fe20000000a00 */
[C---:B------:R-:W-:Y:S01]  /*9700*/  IMAD R13, R3.reuse, UR7, R0 ;  /* 0x00000007030d7c24 */ /* 0x040fe2000f8e0200 */
[----:B------:R-:W-:Y:S01]  /*9710*/  SHF.R.S32.HI R0, RZ, 0x1f, R11 ;  /* 0x0000001fff007819 */ /* 0x000fe2000001140b */
[----:B------:R-:W-:-:S04]  /*9720*/  IMAD.WIDE.U32 R8, R3, UR6, R8 ;  /* 0x0000000603087c25 */ /* 0x000fc8000f8e0008 */
[----:B------:R-:W-:Y:S02]  /*9730*/  IMAD R0, R0, UR4, RZ ;  /* 0x0000000400007c24 */ /* 0x000fe4000f8e02ff */
[----:B------:R-:W-:Y:S02]  /*9740*/  IMAD.IADD R9, R9, 0x1, R13 ;  /* 0x0000000109097824 */ /* 0x000fe400078e020d */
[C---:B------:R-:W-:Y:S02]  /*9750*/  IMAD R3, R11.reuse, UR5, R0 ;  /* 0x000000050b037c24 */ /* 0x040fe4000f8e0200 */
[----:B------:R-:W-:Y:S01]  /*9760*/  IMAD.WIDE.U32 R8, R11, UR4, R8 ;  /* 0x000000040b087c25 */ /* 0x000fe2000f8e0008 */
[----:B------:R-:W-:-:S03]  /*9770*/  ULDC.64 UR4, c[0x0][0xb00] ;  /* 0x0002c00000047ab9 */ /* 0x000fc60000000a00 */
[----:B------:R-:W-:Y:S01]  /*9780*/  IMAD.IADD R3, R9, 0x1, R3 ;  /* 0x0000000109037824 */ /* 0x000fe200078e0203 */
[----:B------:R-:W-:-:S04]  /*9790*/  LEA R0, P1, R8, UR4, 0x2 ;  /* 0x0000000408007c11 */ /* 0x000fc8000f8210ff */
[----:B------:R-:W-:Y:S01]  /*97a0*/  LEA.HI.X R3, R8, UR5, R3, 0x2, P1 ;  /* 0x0000000508037c11 */ /* 0x000fe200088f1403 */
[----:B------:R2:W0:Y:S04]  /*97b0*/  SHFL.IDX PT, R10, R0, RZ, 0x1c1f ;  /* 0x001c1fff000a7589 */ /* 0x00042800000e0000 */
[----:B------:R2:W1:Y:S01]  /*97c0*/  SHFL.IDX PT, R11, R3, RZ, 0x1c1f ;  /* 0x001c1fff030b7589 */ /* 0x00046200000e0000 */
[----:B------:R-:W-:Y:S05]  /*97d0*/  @P0 BRA `(.L_x_209) ;  /* 0x0000000400000947 */ /* 0x000fea0003800000 */
[----:B------:R-:W-:Y:S02]  /*97e0*/  ULDC UR4, c[0x0][0xac8] ;  /* 0x0002b20000047ab9 */ /* 0x000fe40000000800 */
[----:B------:R-:W-:Y:S02]  /*97f0*/  ISETP.GE.AND P3, PT, R205, UR4, PT ;  /* 0x00000004cd007c0c */ /* 0x000fe4000bf66270 */
[----:B------:R-:W-:Y:S02]  /*9800*/  ISETP.GE.AND P2, PT, R203, UR4, PT ;  /* 0x00000004cb007c0c */ /* 0x000fe4000bf46270 */
[----:B------:R-:W-:Y:S02]  /*9810*/  ISETP.GE.AND P1, PT, R202, UR4, PT ;  /* 0x00000004ca007c0c */ /* 0x000fe4000bf26270 */
[----:B------:R-:W-:Y:S02]  /*9820*/  ISETP.GE.AND P0, PT, R201, UR4, PT ;  /* 0x00000004c9007c0c */ /* 0x000fe4000bf06270 */
[----:B------:R-:W-:-:S05]  /*9830*/  ISETP.GE.AND P4, PT, R199, UR4, PT ;  /* 0x00000004c7007c0c */ /* 0x000fca000bf86270 */
[----:B01----:R-:W-:Y:S02]  /*9840*/  @!P3 IMAD.WIDE R8, R205, 0x4, R10 ;  /* 0x00000004cd08b825 */ /* 0x003fe400078e020a */
[CC--:B------:R-:W-:Y:S02]  /*9850*/  @!P2 LEA R12, P6, R203.reuse, R10.reuse, 0x2 ;  /* 0x0000000acb0ca211 */ /* 0x0c0fe400078c10ff */
[-C--:B------:R-:W-:Y:S01]  /*9860*/  @!P1 LEA R14, P5, R202, R10.reuse, 0x2 ;  /* 0x0000000aca0e9211 */ /* 0x080fe200078a10ff */
[----:B------:R0:W-:Y:S01]  /*9870*/  @!P3 ST.E.64 desc[UR40][R8.64], R20 ;  /* 0x000000140800b985 */ /* 0x0001e2000c101b28 */
[----:B------:R-:W-:Y:S02]  /*9880*/  ISETP.GE.AND P3, PT, R200, UR4, PT ;  /* 0x00000004c8007c0c */ /* 0x000fe4000bf66270 */
[----:B------:R-:W-:Y:S02]  /*9890*/  @!P2 LEA.HI.X R13, R203, R11, R223, 0x2, P6 ;  /* 0x0000000bcb0da211 */ /* 0x000fe400030f14df */
[----:B------:R-:W-:-:S02]  /*98a0*/  @!P0 LEA R24, P6, R201, R10, 0x2 ;  /* 0x0000000ac9188211 */ /* 0x000fc400078c10ff */
[-C--:B------:R-:W-:Y:S01]  /*98b0*/  @!P1 LEA.HI.X R15, R202, R11.reuse, R222, 0x2, P5 ;  /* 0x0000000bca0f9211 */ /* 0x080fe200028f14de */
[----:B------:R1:W-:Y:S01]  /*98c0*/  @!P2 ST.E.64 desc[UR40][R12.64], R88 ;  /* 0x000000580c00a985 */ /* 0x0003e2000c101b28 */
[----:B------:R-:W-:Y:S02]  /*98d0*/  ISETP.GE.AND P5, PT, R198, UR4, PT ;  /* 0x00000004c6007c0c */ /* 0x000fe4000bfa6270 */
[----:B------:R-:W-:Y:S01]  /*98e0*/  @!P0 LEA.HI.X R25, R201, R11, R221, 0x2, P6 ;  /* 0x0000000bc9198211 */ /* 0x000fe200030f14dd */
[----:B------:R3:W-:Y:S01]  /*98f0*/  @!P1 ST.E.64 desc[UR40][R14.64], R90 ;  /* 0x0000005a0e009985 */ /* 0x0007e2000c101b28 */
[----:B------:R-:W-:Y:S02]  /*9900*/  ISETP.GE.AND P2, PT, R197, UR4, PT ;  /* 0x00000004c5007c0c */ /* 0x000fe4000bf46270 */
[-C--:B0-----:R-:W-:Y:S01]  /*9910*/  @!P3 LEA R8, P6, R200, R10.reuse, 0x2 ;  /* 0x0000000ac808b211 */ /* 0x081fe200078c10ff */
[----:B------:R0:W-:Y:S01]  /*9920*/  @!P0 ST.E.64 desc[UR40][R24.64], R92 ;  /* 0x0000005c18008985 */ /* 0x0001e2000c101b28 */
[----:B------:R-:W-:-:S02]  /*9930*/  @!P4 LEA R20, P0, R199, R10, 0x2 ;  /* 0x0000000ac714c211 */ /* 0x000fc400078010ff */
[----:B------:R-:W-:Y:S02]  /*9940*/  ISETP.GE.AND P1, PT, R196, UR4, PT ;  /* 0x00000004c4007c0c */ /* 0x000fe4000bf26270 */
[-C--:B------:R-:W-:Y:S02]  /*9950*/  @!P4 LEA.HI.X R21, R199, R11.reuse, R219, 0x2, P0 ;  /* 0x0000000bc715c211 */ /* 0x080fe400000f14db */
[----:B------:R-:W-:Y:S02]  /*9960*/  @!P3 LEA.HI.X R9, R200, R11, R220, 0x2, P6 ;  /* 0x0000000bc809b211 */ /* 0x000fe400030f14dc */
[----:B------:R-:W-:Y:S02]  /*9970*/  ISETP.GE.AND P0, PT, R195, UR4, PT ;  /* 0x00000004c3007c0c */ /* 0x000fe4000bf06270 */
[----:B------:R-:W-:Y:S01]  /*9980*/  @!P5 LEA R26, P6, R198, R10, 0x2 ;  /* 0x0000000ac61ad211 */ /* 0x000fe200078c10ff */
[----:B------:R4:W-:Y:S01]  /*9990*/  @!P3 ST.E.64 desc[UR40][R8.64], R40 ;  /* 0x000000280800b985 */ /* 0x0009e2000c101b28 */
[----:B------:R-:W-:-:S02]  /*99a0*/  ISETP.GE.AND P3, PT, R194, UR4, PT ;  /* 0x00000004c2007c0c */ /* 0x000fc4000bf66270 */
[----:B------:R-:W-:Y:S01]  /*99b0*/  @!P5 LEA.HI.X R27, R198, R11, R218, 0x2, P6 ;  /* 0x0000000bc61bd211 */ /* 0x000fe200030f14da */
[----:B------:R5:W-:Y:S01]  /*99c0*/  @!P4 ST.E.64 desc[UR40][R20.64], R44 ;  /* 0x0000002c1400c985 */ /* 0x000be2000c101b28 */
[----:B-1----:R-:W-:-:S03]  /*99d0*/  @!P2 LEA R12, P4, R197, R10, 0x2 ;  /* 0x0000000ac50ca211 */ /* 0x002fc600078810ff */
[----:B------:R-:W-:Y:S01]  /*99e0*/  @!P5 ST.E.64 desc[UR40][R26.64], R48 ;  /* 0x000000301a00d985 */ /* 0x000fe2000c101b28 */
[CC--:B---3--:R-:W-:Y:S02]  /*99f0*/  @!P1 LEA R14, P5, R196.reuse, R10.reuse, 0x2 ;  /* 0x0000000ac40e9211 */ /* 0x0c8fe400078a10ff */
[-C--:B------:R-:W-:Y:S02]  /*9a00*/  @!P2 LEA.HI.X R13, R197, R11.reuse, R217, 0x2, P4 ;  /* 0x0000000bc50da211 */ /* 0x080fe400020f14d9 */
[----:B0-----:R-:W-:Y:S02]  /*9a10*/  @!P0 LEA R24, P6, R195, R10, 0x2 ;  /* 0x0000000ac3188211 */ /* 0x001fe400078c10ff */
[----:B------:R-:W-:Y:S01]  /*9a20*/  ISETP.GE.AND P4, PT, R193, UR4, PT ;  /* 0x00000004c1007c0c */ /* 0x000fe2000bf86270 */
[----:B------:R0:W-:Y:S01]  /*9a30*/  @!P2 ST.E.64 desc[UR40][R12.64], R52 ;  /* 0x000000340c00a985 */ /* 0x0001e2000c101b28 */
[-C--:B------:R-:W-:Y:S02]  /*9a40*/  @!P1 LEA.HI.X R15, R196, R11.reuse, R216, 0x2, P5 ;  /* 0x0000000bc40f9211 */ /* 0x080fe400028f14d8 */
[----:B------:R-:W-:-:S02]  /*9a50*/  @!P0 LEA.HI.X R25, R195, R11, R215, 0x2, P6 ;  /* 0x0000000bc3198211 */ /* 0x000fc400030f14d7 */
[----:B------:R-:W-:Y:S01]  /*9a60*/  ISETP.GE.AND P2, PT, R192, UR4, PT ;  /* 0x00000004c0007c0c */ /* 0x000fe2000bf46270 */
[----:B------:R1:W-:Y:S01]  /*9a70*/  @!P1 ST.E.64 desc[UR40][R14.64], R56 ;  /* 0x000000380e009985 */ /* 0x0003e2000c101b28 */
[----:B----4-:R-:W-:Y:S02]  /*9a80*/  @!P3 LEA R8, P5, R194, R10, 0x2 ;  /* 0x0000000ac208b211 */ /* 0x010fe400078a10ff */
[----:B------:R-:W-:Y:S01]  /*9a90*/  ISETP.GE.AND P1, PT, R191, UR4, PT ;  /* 0x00000004bf007c0c */ /* 0x000fe2000bf26270 */
[----:B------:R3:W-:Y:S01]  /*9aa0*/  @!P0 ST.E.64 desc[UR40][R24.64], R60 ;  /* 0x0000003c18008985 */ /* 0x0007e2000c101b28 */
[----:B------:R-:W-:Y:S02]  /*9ab0*/  ISETP.GE.AND P0, PT, R190, UR4, PT ;  /* 0x00000004be007c0c */ /* 0x000fe4000bf06270 */
[----:B------:R-:W-:Y:S02]  /*9ac0*/  @!P3 LEA.HI.X R9, R194, R11, R214, 0x2, P5 ;  /* 0x0000000bc209b211 */ /* 0x000fe400028f14d6 */
[----:B------:R-:W-:-:S02]  /*9ad0*/  ISETP.GE.AND P5, PT, R189, UR4, PT ;  /* 0x00000004bd007c0c */ /* 0x000fc4000bfa6270 */
[CC--:B-----5:R-:W-:Y:S01]  /*9ae0*/  @!P4 LEA R20, P6, R193.reuse, R10.reuse, 0x2 ;  /* 0x0000000ac114c211 */ /* 0x0e0fe200078c10ff */
[----:B------:R4:W-:Y:S01]  /*9af0*/  @!P3 ST.E.64 desc[UR40][R8.64], R64 ;  /* 0x000000400800b985 */ /* 0x0009e2000c101b28 */
[CC--:B0-----:R-:W-:Y:S02]  /*9b00*/  @!P2 LEA R12, P3, R192.reuse, R10.reuse, 0x2 ;  /* 0x0000000ac00ca211 */ /* 0x0c1fe400078610ff */
[-C--:B------:R-:W-:Y:S02]  /*9b10*/  @!P4 LEA.HI.X R21, R193, R11.reuse, R213, 0x2, P6 ;  /* 0x0000000bc115c211 */ /* 0x080fe400030f14d5 */
[-C--:B-1----:R-:W-:Y:S02]  /*9b20*/  @!P1 LEA R14, P6, R191, R10.reuse, 0x2 ;  /* 0x0000000abf0e9211 */ /* 0x082fe400078c10ff */
[----:B------:R-:W-:Y:S01]  /*9b30*/  @!P2 LEA.HI.X R13, R192, R11, R212, 0x2, P3 ;  /* 0x0000000bc00da211 */ /* 0x000fe200018f14d4 */
[----:B------:R4:W-:Y:S01]  /*9b40*/  @!P4 ST.E.64 desc[UR40][R20.64], R68 ;  /* 0x000000441400c985 */ /* 0x0009e2000c101b28 */
[----:B---3--:R-:W-:-:S02]  /*9b50*/  @!P0 LEA R24, P4, R190, R10, 0x2 ;  /* 0x0000000abe188211 */ /* 0x008fc400078810ff */
[----:B------:R-:W-:Y:S01]  /*9b60*/  @!P5 LEA R10, P3, R189, R10, 0x2 ;  /* 0x0000000abd0ad211 */ /* 0x000fe200078610ff */
[----:B------:R4:W-:Y:S01]  /*9b70*/  @!P2 ST.E.64 desc[UR40][R12.64], R72 ;  /* 0x000000480c00a985 */ /* 0x0009e2000c101b28 */
[-C--:B------:R-:W-:Y:S02]  /*9b80*/  @!P1 LEA.HI.X R15, R191, R11.reuse, R211, 0x2, P6 ;  /* 0x0000000bbf0f9211 */ /* 0x080fe400030f14d3 */
[-C--:B------:R-:W-:Y:S02]  /*9b90*/  @!P0 LEA.HI.X R25, R190, R11.reuse, R210, 0x2, P4 ;  /* 0x0000000bbe198211 */ /* 0x080fe400020f14d2 */
[----:B------:R-:W-:Y:S01]  /*9ba0*/  @!P5 LEA.HI.X R11, R189, R11, R209, 0x2, P3 ;  /* 0x0000000bbd0bd211 */ /* 0x000fe200018f14d1 */
[----:B------:R4:W-:Y:S04]  /*9bb0*/  @!P1 ST.E.64 desc[UR40][R14.64], R76 ;  /* 0x0000004c0e009985 */ /* 0x0009e8000c101b28 */
[----:B------:R4:W-:Y:S04]  /*9bc0*/  @!P0 ST.E.64 desc[UR40][R24.64], R80 ;  /* 0x0000005018008985 */ /* 0x0009e8000c101b28 */
[----:B------:R4:W-:Y:S02]  /*9bd0*/  @!P5 ST.E.64 desc[UR40][R10.64], R84 ;  /* 0x000000540a00d985 */ /* 0x0009e4000c101b28 */
.L_x_209:
[----:B------:R-:W-:Y:S05]  /*9be0*/  BSYNC B1 ;  /* 0x0000000000017941 */ /* 0x000fea0003800000 */
.L_x_208:
[----:B------:R-:W-:Y:S01]  /*9bf0*/  ISETP.GE.AND P0, PT, R29, R4, PT ;  /* 0x000000041d00720c */ /* 0x000fe20003f06270 */
[----:B-1--4-:R1:W3:Y:S04]  /*9c00*/  SHFL.IDX PT, R11, R3, 0x1, 0x1c1f ;  /* 0x003c1f00030b7f89 */ /* 0x0122e800000e0000 */
[----:B0-----:R1:W0:Y:S08]  /*9c10*/  SHFL.IDX PT, R10, R0, 0x1, 0x1c1f ;  /* 0x003c1f00000a7f89 */ /* 0x00123000000e0000 */
[----:B-1----:R-:W-:Y:S05]  /*9c20*/  @P0 BRA `(.L_x_207) ;  /* 0x0000000c00e40947 */ /* 0x002fea0003800000 */
[----:B------:R-:W-:Y:S02]  /*9c30*/  ULDC UR4, c[0x0][0xac8] ;  /* 0x0002b20000047ab9 */ /* 0x000fe40000000800 */
[----:B------:R-:W-:Y:S02]  /*9c40*/  ISETP.GE.AND P1, PT, R203, UR4, PT ;  /* 0x00000004cb007c0c */ /* 0x000fe4000bf26270 */
[----:B------:R-:W-:Y:S02]  /*9c50*/  ISETP.GE.AND P0, PT, R202, UR4, PT ;  /* 0x00000004ca007c0c */ /* 0x000fe4000bf06270 */
[----:B------:R-:W-:Y:S02]  /*9c60*/  ISETP.GE.AND P2, PT, R205, UR4, PT ;  /* 0x00000004cd007c0c */ /* 0x000fe4000bf46270 */
[----:B------:R-:W-:Y:S02]  /*9c70*/  ISETP.GE.AND P4, PT, R200, UR4, PT ;  /* 0x00000004c8007c0c */ /* 0x000fe4000bf86270 */
[----:B------:R-:W-:-:S05]  /*9c80*/  ISETP.GE.AND P3, PT, R201, UR4, PT ;  /* 0x00000004c9007c0c */ /* 0x000fca000bf66270 */
[CC--:B0-----:R-:W-:Y:S02]  /*9c90*/  @!P1 LEA R12, P5, R203.reuse, R10.reuse, 0x2 ;  /* 0x0000000acb0c9211 */ /* 0x0c1fe400078a10ff */
[CC--:B------:R-:W-:Y:S02]  /*9ca0*/  @!P0 LEA R14, P6, R202.reuse, R10.reuse, 0x2 ;  /* 0x0000000aca0e8211 */ /* 0x0c0fe400078c10ff */
[-C--:B---3--:R-:W-:Y:S01]  /*9cb0*/  @!P1 LEA.HI.X R13, R203, R11.reuse, R223, 0x2, P5 ;  /* 0x0000000bcb0d9211 */ /* 0x088fe200028f14df */
[----:B------:R-:W-:Y:S01]  /*9cc0*/  @!P2 IMAD.WIDE R8, R205, 0x4, R10 ;  /* 0x00000004cd08a825 */ /* 0x000fe200078e020a */
[----:B------:R-:W-:Y:S02]  /*9cd0*/  ISETP.GE.AND P5, PT, R199, UR4, PT ;  /* 0x00000004c7007c0c */ /* 0x000fe4000bfa6270 */
[----:B------:R-:W-:Y:S02]  /*9ce0*/  @!P0 LEA.HI.X R15, R202, R11, R222, 0x2, P6 ;  /* 0x0000000bca0f8211 */ /* 0x000fe400030f14de */
[----:B------:R0:W-:Y:S01]  /*9cf0*/  @!P2 ST.E.64 desc[UR40][R8.64], R96 ;  /* 0x000000600800a985 */ /* 0x0001e2000c101b28 */
[----:B------:R-:W-:-:S02]  /*9d00*/  @!P4 LEA R24, P2, R200, R10, 0x2 ;  /* 0x0000000ac818c211 */ /* 0x000fc400078410ff */
[----:B------:R-:W-:Y:S01]  /*9d10*/  @!P3 LEA R20, P6, R201, R10, 0x2 ;  /* 0x0000000ac914b211 */ /* 0x000fe200078c10ff */
[----:B------:R-:W-:Y:S01]  /*9d20*/  @!P1 ST.E.64 desc[UR40][R12.64], R98 ;  /* 0x000000620c009985 */ /* 0x000fe2000c101b28 */
[----:B------:R-:W-:Y:S02]  /*9d30*/  ISETP.GE.AND P1, PT, R197, UR4, PT ;  /* 0x00000004c5007c0c */ /* 0x000fe4000bf26270 */
[-C--:B------:R-:W-:Y:S01]  /*9d40*/  @!P4 LEA.HI.X R25, R200, R11.reuse, R220, 0x2, P2 ;  /* 0x0000000bc819c211 */ /* 0x080fe200010f14dc */
[----:B------:R1:W-:Y:S01]  /*9d50*/  @!P0 ST.E.64 desc[UR40][R14.64], R100 ;  /* 0x000000640e008985 */ /* 0x0003e2000c101b28 */
[----:B------:R-:W-:Y:S02]  /*9d60*/  ISETP.GE.AND P0, PT, R198, UR4, PT ;  /* 0x00000004c6007c0c */ /* 0x000fe4000bf06270 */
[----:B------:R-:W-:Y:S02]  /*9d70*/  ISETP.GE.AND P2, PT, R196, UR4, PT ;  /* 0x00000004c4007c0c */ /* 0x000fe4000bf46270 */
[----:B------:R-:W-:-:S02]  /*9d80*/  @!P3 LEA.HI.X R21, R201, R11, R221, 0x2, P6 ;  /* 0x0000000bc915b211 */ /* 0x000fc400030f14dd */
[----:B------:R-:W-:-:S03]  /*9d90*/  @!P5 LEA R26, P6, R199, R10, 0x2 ;  /* 0x0000000ac71ad211 */ /* 0x000fc600078c10ff */
[----:B------:R3:W-:Y:S01]  /*9da0*/  @!P3 ST.E.64 desc[UR40][R20.64], R102 ;  /* 0x000000661400b985 */ /* 0x0007e2000c101b28 */
[-C--:B------:R-:W-:Y:S02]  /*9db0*/  @!P5 LEA.HI.X R27, R199, R11.reuse, R219, 0x2, P6 ;  /* 0x0000000bc71bd211 */ /* 0x080fe400030f14db */
[----:B------:R-:W-:Y:S01]  /*9dc0*/  ISETP.GE.AND P3, PT, R195, UR4, PT ;  /* 0x00000004c3007c0c */ /* 0x000fe2000bf66270 */
[----:B------:R4:W-:Y:S01]  /*9dd0*/  @!P4 ST.E.64 desc[UR40][R24.64], R42 ;  /* 0x0000002a1800c985 */ /* 0x0009e2000c101b28 */
[-C--:B0-----:R-:W-:Y:S02]  /*9de0*/  @!P0 LEA R8, P4, R198, R10.reuse, 0x2 ;  /* 0x0000000ac6088211 */ /* 0x081fe400078810ff */
[-C--:B-1----:R-:W-:Y:S01]  /*9df0*/  @!P2 LEA R14, P6, R196, R10.reuse, 0x2 ;  /* 0x0000000ac40ea211 */ /* 0x082fe200078c10ff */
[----:B------:R-:W-:Y:S01]  /*9e00*/  @!P5 ST.E.64 desc[UR40][R26.64], R46 ;  /* 0x0000002e1a00d985 */ /* 0x000fe2000c101b28 */
[----:B------:R-:W-:Y:S02]  /*9e10*/  @!P1 LEA R12, P5, R197, R10, 0x2 ;  /* 0x0000000ac50c9211 */ /* 0x000fe400078a10ff */
[----:B------:R-:W-:-:S02]  /*9e20*/  @!P0 LEA.HI.X R9, R198, R11, R218, 0x2, P4 ;  /* 0x0000000bc6098211 */ /* 0x000fc400020f14da */
[-C--:B------:R-:W-:Y:S02]  /*9e30*/  @!P1 LEA.HI.X R13, R197, R11.reuse, R217, 0x2, P5 ;  /* 0x0000000bc50d9211 */ /* 0x080fe400028f14d9 */
[----:B------:R-:W-:Y:S01]  /*9e40*/  ISETP.GE.AND P4, PT, R194, UR4, PT ;  /* 0x00000004c2007c0c */ /* 0x000fe2000bf86270 */
[----:B------:R-:W-:Y:S01]  /*9e50*/  @!P0 ST.E.64 desc[UR40][R8.64], R50 ;  /* 0x0000003208008985 */ /* 0x000fe2000c101b28 */
[----:B------:R-:W-:Y:S02]  /*9e60*/  @!P2 LEA.HI.X R15, R196, R11, R216, 0x2, P6 ;  /* 0x0000000bc40fa211 */ /* 0x000fe400030f14d8 */
[----:B---3--:R-:W-:Y:S01]  /*9e70*/  @!P3 LEA R20, P5, R195, R10, 0x2 ;  /* 0x0000000ac314b211 */ /* 0x008fe200078a10ff */
[----:B------:R0:W-:Y:S01]  /*9e80*/  @!P1 ST.E.64 desc[UR40][R12.64], R54 ;  /* 0x000000360c009985 */ /* 0x0001e2000c101b28 */
[----:B------:R-:W-:Y:S02]  /*9e90*/  ISETP.GE.AND P1, PT, R192, UR4, PT ;  /* 0x00000004c0007c0c */ /* 0x000fe4000bf26270 */
[----:B------:R-:W-:Y:S01]  /*9ea0*/  ISETP.GE.AND P0, PT, R191, UR4, PT ;  /* 0x00000004bf007c0c */ /* 0x000fe2000bf06270 */
[----:B------:R1:W-:Y:S01]  /*9eb0*/  @!P2 ST.E.64 desc[UR40][R14.64], R58 ;  /* 0x0000003a0e00a985 */ /* 0x0003e2000c101b28 */
[----:B------:R-:W-:-:S02]  /*9ec0*/  ISETP.GE.AND P2, PT, R193, UR4, PT ;  /* 0x00000004c1007c0c */ /* 0x000fc4000bf46270 */
[-C--:B------:R-:W-:Y:S02]  /*9ed0*/  @!P3 LEA.HI.X R21, R195, R11.reuse, R215, 0x2, P5 ;  /* 0x0000000bc315b211 */ /* 0x080fe400028f14d7 */
[----:B------:R-:W-:Y:S02]  /*9ee0*/  ISETP.GE.AND P5, PT, R190, UR4, PT ;  /* 0x00000004be007c0c */ /* 0x000fe4000bfa6270 */
[CC--:B----4-:R-:W-:Y:S01]  /*9ef0*/  @!P4 LEA R24, P6, R194.reuse, R10.reuse, 0x2 ;  /* 0x0000000ac218c211 */ /* 0x0d0fe200078c10ff */
[----:B------:R4:W-:Y:S03]  /*9f00*/  @!P3 ST.E.64 desc[UR40][R20.64], R62 ;  /* 0x0000003e1400b985 */ /* 0x0009e6000c101b28 */
[----:B------:R-:W-:Y:S02]  /*9f10*/  @!P4 LEA.HI.X R25, R194, R11, R214, 0x2, P6 ;  /* 0x0000000bc219c211 */ /* 0x000fe400030f14d6 */
[----:B0-----:R-:W-:-:S02]  /*9f20*/  @!P1 LEA R12, P6, R192, R10, 0x2 ;  /* 0x0000000ac00c9211 */ /* 0x001fc400078c10ff */
[-C--:B------:R-:W-:Y:S01]  /*9f30*/  @!P2 LEA R8, P3, R193, R10.reuse, 0x2 ;  /* 0x0000000ac108a211 */ /* 0x080fe200078610ff */
[----:B------:R4:W-:Y:S01]  /*9f40*/  @!P4 ST.E.64 desc[UR40][R24.64], R66 ;  /* 0x000000421800c985 */ /* 0x0009e2000c101b28 */
[-C--:B-1----:R-:W-:Y:S02]  /*9f50*/  @!P0 LEA R14, P4, R191, R10.reuse, 0x2 ;  /* 0x0000000abf0e8211 */ /* 0x082fe400078810ff */
[-C--:B------:R-:W-:Y:S02]  /*9f60*/  @!P2 LEA.HI.X R9, R193, R11.reuse, R213, 0x2, P3 ;  /* 0x0000000bc109a211 */ /* 0x080fe400018f14d5 */
[----:B------:R-:W-:Y:S02]  /*9f70*/  @!P5 LEA R26, P3, R190, R10, 0x2 ;  /* 0x0000000abe1ad211 */ /* 0x000fe400078610ff */
[-C--:B------:R-:W-:Y:S01]  /*9f80*/  @!P1 LEA.HI.X R13, R192, R11.reuse, R212, 0x2, P6 ;  /* 0x0000000bc00d9211 */ /* 0x080fe200030f14d4 */
[----:B------:R4:W-:Y:S01]  /*9f90*/  @!P2 ST.E.64 desc[UR40][R8.64], R70 ;  /* 0x000000460800a985 */ /* 0x0009e2000c101b28 */
[----:B------:R-:W-:-:S02]  /*9fa0*/  @!P0 LEA.HI.X R15, R191, R11, R211, 0x2, P4 ;  /* 0x0000000bbf0f8211 */ /* 0x000fc400020f14d3 */
[----:B------:R-:W-:Y:S01]  /*9fb0*/  @!P5 LEA.HI.X R27, R190, R11, R210, 0x2, P3 ;  /* 0x0000000bbe1bd211 */ /* 0x000fe200018f14d2 */
[----:B------:R4:W-:Y:S04]  /*9fc0*/  @!P1 ST.E.64 desc[UR40][R12.64], R74 ;  /* 0x0000004a0c009985 */ /* 0x0009e8000c101b28 */
[----:B------:R4:W-:Y:S01]  /*9fd0*/  @!P0 ST.E.64 desc[UR40][R14.64], R78 ;  /* 0x0000004e0e008985 */ /* 0x0009e2000c101b28 */
[----:B------:R-:W-:-:S03]  /*9fe0*/  ISETP.GE.AND P0, PT, R189, UR4, PT ;  /* 0x00000004bd007c0c */ /* 0x000fc6000bf06270 */
[----:B------:R4:W-:Y:S10]  /*9ff0*/  @!P5 ST.E.64 desc[UR40][R26.64], R82 ;  /* 0x000000521a00d985 */ /* 0x0009f4000c101b28 */
[----:B------:R-:W-:Y:S05]  /*a000*/  @P0 BRA `(.L_x_207) ;  /* 0x0000000800ec0947 */ /* 0x000fea0003800000 */
[----:B----4-:R-:W-:-:S04]  /*a010*/  LEA R8, P0, R189, R10, 0x2 ;  /* 0x0000000abd087211 */ /* 0x010fc800078010ff */
[----:B------:R-:W-:-:S05]  /*a020*/  LEA.HI.X R9, R189, R11, R209, 0x2, P0 ;  /* 0x0000000bbd097211 */ /* 0x000fca00000f14d1 */
[----:B------:R1:W-:Y:S01]  /*a030*/  ST.E.64 desc[UR40][R8.64], R86 ;  /* 0x0000005608007985 */ /* 0x0003e2000c101b28 */
[----:B------:R-:W-:Y:S05]  /*a040*/  BRA `(.L_x_207) ;  /* 0x0000000800dc7947 */ /* 0x000fea0003800000 */
.L_x_198:
[----:B------:R-:W2:Y:S01]  /*a050*/  LDC.64 R10, c[0x0][0xc00] ;  /* 0x00030000ff0a7b82 */ /* 0x000ea20000000a00 */
[----:B------:R-:W-:Y:S01]  /*a060*/  ULDC.64 UR4, c[0x0][0xc08] ;  /* 0x0003020000047ab9 */ /* 0x000fe20000000a00 */
[----:B------:R-:W-:Y:S01]  /*a070*/  IMAD.MOV.U32 R3, RZ, RZ, RZ ;  /* 0x000000ffff037224 */ /* 0x000fe200078e00ff */
[----:B------:R-:W-:-:S04]  /*a080*/  ISETP.NE.U32.AND P1, PT, RZ, UR4, PT ;  /* 0x00000004ff007c0c */ /* 0x000fc8000bf25070 */
[----:B------:R-:W-:Y:S01]  /*a090*/  ISETP.NE.AND.EX P1, PT, RZ, UR5, PT, P1 ;  /* 0x00000005ff007c0c */ /* 0x000fe2000bf25310 */
[----:B------:R-:W3:Y:S01]  /*a0a0*/  LDC.64 R8, c[0x0][0xc00] ;  /* 0x00030000ff087b82 */ /* 0x000ee20000000a00 */
[----:B--2---:R-:W-:-:S04]  /*a0b0*/  ISETP.NE.U32.AND P0, PT, R10, RZ, PT ;  /* 0x000000ff0a00720c */ /* 0x004fc80003f05070 */
[----:B------:R-:W-:Y:S01]  /*a0c0*/  ISETP.NE.AND.EX P0, PT, R11, RZ, PT, P0 ;  /* 0x000000ff0b00720c */ /* 0x000fe20003f05300 */
[----:B---3--:R-:W-:-:S06]  /*a0d0*/  IMAD.WIDE R10, R23, 0x4, R8 ;  /* 0x00000004170a7825 */ /* 0x008fcc00078e0208 */
[C---:B------:R-:W-:Y:S01]  /*a0e0*/  @P1 LEA R8, P2, R23.reuse, UR4, 0x2 ;  /* 0x0000000417081c11 */ /* 0x040fe2000f8410ff */
[----:B------:R-:W-:Y:S02]  /*a0f0*/  ULDC UR4, c[0x0][0xa88] ;  /* 0x0002a20000047ab9 */ /* 0x000fe40000000800 */
[----:B------:R-:W-:Y:S01]  /*a100*/  IMAD.U32 R0, RZ, RZ, UR4 ;  /* 0x00000004ff007e24 */ /* 0x000fe2000f8e00ff */
[----:B------:R-:W-:Y:S02]  /*a110*/  @P1 LEA.HI.X R9, R23, UR5, R188, 0x2, P2 ;  /* 0x0000000517091c11 */ /* 0x000fe400090f14bc */
[----:B------:R2:W5:Y:S04]  /*a120*/  @P0 LDG.E R3, desc[UR40][R10.64] ;  /* 0x000000280a030981 */ /* 0x000568000c1e1900 */
[----:B------:R2:W5:Y:S01]  /*a130*/  @P1 LDG.E R0, desc[UR40][R8.64] ;  /* 0x0000002808001981 */ /* 0x000562000c1e1900 */
[----:B------:R-:W-:-:S02]  /*a140*/  ISETP.NE.AND P2, PT, R186, RZ, PT ;  /* 0x000000ffba00720c */ /* 0x000fc40003f45270 */
[----:B------:R-:W-:-:S11]  /*a150*/  ISETP.GT.AND P3, PT, R230, 0x7f, PT ;  /* 0x0000007fe600780c */ /* 0x000fd60003f64270 */
[----:B------:R-:W3:Y:S02]  /*a160*/  @!P2 LDC R186, c[0x0][0xad4] ;  /* 0x0002b500ffbaab82 */ /* 0x000ee40000000800 */
[----:B---3--:R-:W-:Y:S01]  /*a170*/  ISETP.GT.AND P2, PT, R186, 0x1, PT ;  /* 0x00000001ba00780c */ /* 0x008fe20003f44270 */
[----:B--2---:R-:W-:-:S12]  /*a180*/  @P1 BRA `(.L_x_210) ;  /* 0x0000000000101947 */ /* 0x004fd80003800000 */
[----:B------:R-:W-:Y:S05]  /*a190*/  @!P0 BRA `(.L_x_210) ;  /* 0x00000000000c8947 */ /* 0x000fea0003800000 */
[----:B------:R-:W2:Y:S04]  /*a1a0*/  LDG.E R9, desc[UR40][R10.64] ;  /* 0x000000280a097981 */ /* 0x000ea8000c1e1900 */
[----:B-----5:R-:W2:Y:S02]  /*a1b0*/  LDG.E R0, desc[UR40][R10.64+0x4] ;  /* 0x000004280a007981 */ /* 0x020ea4000c1e1900 */
[----:B--2---:R-:W-:-:S07]  /*a1c0*/  IMAD.IADD R0, R0, 0x1, -R9 ;  /* 0x0000000100007824 */ /* 0x004fce00078e0a09 */
.L_x_210:
[----:B------:R-:W-:Y:S01]  /*a1d0*/  BSSY B1, `(.L_x_211) ;  /* 0x0000037000017945 */ /* 0x000fe20003800000 */
[----:B------:R-:W-:Y:S02]  /*a1e0*/  SEL R29, R23, RZ, !P0 ;  /* 0x000000ff171d7207 */ /* 0x000fe40004000000 */
[----:B------:R-:W-:Y:S02]  /*a1f0*/  SEL R188, R188, RZ, !P0 ;  /* 0x000000ffbcbc7207 */ /* 0x000fe40004000000 */
[----:B-----5:R-:W-:Y:S01]  /*a200*/  SHF.R.S32.HI R24, RZ, 0x1f, R3 ;  /* 0x0000001fff187819 */ /* 0x020fe20000011403 */
[----:B------:R-:W-:Y:S06]  /*a210*/  @P3 BRA `(.L_x_212) ;  /* 0x0000000000c83947 */ /* 0x000fec0003800000 */
[----:B-1----:R-:W1:Y:S01]  /*a220*/  S2R R4, SR_TID.X ;  /* 0x0000000000047919 */ /* 0x002e620000002100 */
[----:B------:R-:W2:Y:S02]  /*a230*/  LDC R35, c[0x0][0xbe8] ;  /* 0x0002fa00ff237b82 */ /* 0x000ea40000000800 */
[----:B--2---:R-:W-:Y:S02]  /*a240*/  IMAD R8, R0, R35, RZ ;  /* 0x0000002300087224 */ /* 0x004fe400078e02ff */
[----:B-1----:R-:W-:-:S04]  /*a250*/  IMAD R4, R187, 0x80, R4 ;  /* 0x00000080bb047824 */ /* 0x002fc800078e0204 */
[----:B------:R-:W-:-:S05]  /*a260*/  VIADD R31, R4, 0xffffff80 ;  /* 0xffffff80041f7836 */ /* 0x000fca0000000000 */
[----:B------:R-:W-:-:S13]  /*a270*/  ISETP.GE.AND P0, PT, R31, R8, PT ;  /* 0x000000081f00720c */ /* 0x000fda0003f06270 */
[----:B------:R-:W-:Y:S05]  /*a280*/  @P0 BRA `(.L_x_212) ;  /* 0x0000000000ac0947 */ /* 0x000fea0003800000 */
[----:B------:R-:W-:Y:S01]  /*a290*/  ISETP.NE.AND P1, PT, R35, 0x1, PT ;  /* 0x000000012300780c */ /* 0x000fe20003f25270 */
[----:B------:R-:W1:Y:S01]  /*a2a0*/  LDC.64 R32, c[0x0][0xba8] ;  /* 0x0002ea00ff207b82 */ /* 0x000e620000000a00 */
[----:B------:R-:W-:Y:S01]  /*a2b0*/  ISETP.GT.AND P0, PT, R186, 0x1, PT ;  /* 0x00000001ba00780c */ /* 0x000fe20003f04270 */
[----:B0-----:R-:W-:Y:S01]  /*a2c0*/  IMAD.MOV.U32 R17, RZ, RZ, R31 ;  /* 0x000000ffff117224 */ /* 0x001fe200078e001f */
[----:B------:R-:W-:-:S04]  /*a2d0*/  MOV R23, 0x9b8 ;  /* 0x000009b800177802 */ /* 0x000fc80000000f00 */
[----:B------:R-:W-:-:S04]  /*a2e0*/  SEL R23, R23, 0x978, P0 ;  /* 0x0000097817177807 */ /* 0x000fc80000000000 */
[----:B------:R-:W0:Y:S08]  /*a2f0*/  LDC.64 R10, c[0x0][R23+0x220] ;  /* 0x00008800170a7b82 */ /* 0x000e300000000a00 */
[----:B------:R-:W2:Y:S08]  /*a300*/  @P1 LDC R4, c[0x0][0xbec] ;  /* 0x0002fb00ff041b82 */ /* 0x000eb00000000800 */
[----:B------:R-:W3:Y:S08]  /*a310*/  LDC.64 R8, c[0x0][R23+0x218] ;  /* 0x0000860017087b82 */ /* 0x000ef00000000a00 */
[----:B------:R-:W4:Y:S01]  /*a320*/  @P1 LDC R27, c[0x0][0xbf0] ;  /* 0x0002fc00ff1b1b82 */ /* 0x000f220000000800 */
[----:B0-----:R-:W-:-:S02]  /*a330*/  IMAD R11, R11, R29, RZ ;  /* 0x0000001d0b0b7224 */ /* 0x001fc400078e02ff */
[----:B------:R-:W-:-:S05]  /*a340*/  IMAD.WIDE.U32 R20, R10, R29, RZ ;  /* 0x0000001d0a147225 */ /* 0x000fca00078e00ff */
[----:B------:R-:W0:Y:S01]  /*a350*/  LDC.64 R12, c[0x0][R23+0x228] ;  /* 0x00008a00170c7b82 */ /* 0x000e220000000a00 */
[----:B--2---:R-:W-:-:S07]  /*a360*/  @P1 IMAD.HI.U32 R4, R31, R4, RZ ;  /* 0x000000041f041227 */ /* 0x004fce00078e00ff */
[----:B------:R-:W2:Y:S01]  /*a370*/  LDC.64 R14, c[0x0][R23+0x210] ;  /* 0x00008400170e7b82 */ /* 0x000ea20000000a00 */
[-C--:B---3--:R-:W-:Y:S02]  /*a380*/  IMAD R25, R9, R185.reuse, RZ ;  /* 0x000000b909197224 */ /* 0x088fe400078e02ff */
[----:B------:R-:W-:-:S04]  /*a390*/  IMAD.WIDE.U32 R8, R8, R185, RZ ;  /* 0x000000b908087225 */ /* 0x000fc800078e00ff */
[----:B------:R-:W-:Y:S01]  /*a3a0*/  IMAD.IADD R25, R9, 0x1, R25 ;  /* 0x0000000109197824 */ /* 0x000fe200078e0219 */
[----:B----4-:R-:W-:Y:S01]  /*a3b0*/  @P1 SHF.R.U32.HI R17, RZ, R27, R4 ;  /* 0x0000001bff111219 */ /* 0x010fe20000011604 */
[----:B------:R-:W-:Y:S01]  /*a3c0*/  IMAD R27, R10, R188, R11 ;  /* 0x000000bc0a1b7224 */ /* 0x000fe200078e020b */
[----:B------:R-:W-:Y:S01]  /*a3d0*/  SEL R11, R204, RZ, P0 ;  /* 0x000000ffcc0b7207 */ /* 0x000fe20000000000 */
[----:B-1----:R-:W1:Y:S01]  /*a3e0*/  @!P0 LDC R32, c[0x0][0xb50] ;  /* 0x0002d400ff208b82 */ /* 0x002e620000000800 */
[----:B------:R-:W-:Y:S01]  /*a3f0*/  IADD3 R4, P1, P3, R20, R8, R3 ;  /* 0x0000000814047210 */ /* 0x000fe20007b3e003 */
[----:B------:R-:W-:Y:S02]  /*a400*/  IMAD.MOV R10, RZ, RZ, -R17 ;  /* 0x000000ffff0a7224 */ /* 0x000fe400078e0a11 */
[----:B------:R-:W-:Y:S02]  /*a410*/  IMAD.IADD R27, R21, 0x1, R27 ;  /* 0x00000001151b7824 */ /* 0x000fe400078e021b */
[----:B0-----:R-:W-:-:S02]  /*a420*/  IMAD.WIDE.U32 R8, R12, R11, RZ ;  /* 0x0000000b0c087225 */ /* 0x001fc400078e00ff */
[----:B------:R-:W0:Y:S02]  /*a430*/  @!P0 LDC R33, c[0x0][0xb54] ;  /* 0x0002d500ff218b82 */ /* 0x000e240000000800 */
[----:B------:R-:W-:Y:S02]  /*a440*/  IMAD R13, R13, R11, RZ ;  /* 0x0000000b0d0d7224 */ /* 0x000fe400078e02ff */
[----:B------:R-:W-:Y:S01]  /*a450*/  IMAD R11, R35, R10, R31 ;  /* 0x0000000a230b7224 */ /* 0x000fe200078e021f */
[----:B------:R-:W-:Y:S01]  /*a460*/  IADD3.X R10, R27, R25, R24, P1, P3 ;  /* 0x000000191b0a7210 */ /* 0x000fe20000fe6418 */
[----:B------:R-:W-:Y:S01]  /*a470*/  IMAD.IADD R13, R9, 0x1, R13 ;  /* 0x00000001090d7824 */ /* 0x000fe200078e020d */
[----:B------:R-:W-:Y:S01]  /*a480*/  IADD3 R8, P0, P1, R17, R4, R8 ;  /* 0x0000000411087210 */ /* 0x000fe2000791e008 */
[----:B--2---:R-:W-:Y:S01]  /*a490*/  IMAD R4, R15, R11, RZ ;  /* 0x0000000b0f047224 */ /* 0x004fe200078e02ff */
[----:B------:R-:W-:-:S04]  /*a4a0*/  SHF.R.S32.HI R17, RZ, 0x1f, R17 ;  /* 0x0000001fff117819 */ /* 0x000fc80000011411 */
[----:B------:R-:W-:Y:S02]  /*a4b0*/  IADD3.X R9, R17, R10, R13, P0, P1 ;  /* 0x0000000a11097210 */ /* 0x000fe400007e240d */
[----:B------:R-:W-:Y:S01]  /*a4c0*/  SHF.R.S32.HI R13, RZ, 0x1f, R11 ;  /* 0x0000001fff0d7819 */ /* 0x000fe2000001140b */
[----:B------:R-:W-:-:S04]  /*a4d0*/  IMAD.WIDE.U32 R8, R14, R11, R8 ;  /* 0x0000000b0e087225 */ /* 0x000fc800078e0008 */
[----:B------:R-:W-:Y:S01]  /*a4e0*/  IMAD R13, R14, R13, R4 ;  /* 0x0000000d0e0d7224 */ /* 0x000fe200078e0204 */
[----:B-1----:R-:W-:-:S03]  /*a4f0*/  LEA R10, P0, R8, R32, 0x2 ;  /* 0x00000020080a7211 */ /* 0x002fc600078010ff */
[----:B------:R-:W-:Y:S02]  /*a500*/  IMAD.IADD R4, R9, 0x1, R13 ;  /* 0x0000000109047824 */ /* 0x000fe400078e020d */
[----:B------:R-:W-:-:S03]  /*a510*/  IMAD.MOV.U32 R9, RZ, RZ, -0x800000 ;  /* 0xff800000ff097424 */ /* 0x000fc600078e00ff */
[----:B0-----:R-:W-:-:S05]  /*a520*/  LEA.HI.X R11, R8, R33, R4, 0x2, P0 ;  /* 0x00000021080b7211 */ /* 0x001fca00000f1404 */
[----:B------:R2:W-:Y:S02]  /*a530*/  STG.E desc[UR40][R10.64], R9 ;  /* 0x000000090a007986 */ /* 0x0005e4000c101928 */
.L_x_212:
[----:B------:R-:W-:Y:S05]  /*a540*/  BSYNC B1 ;  /* 0x0000000000017941 */ /* 0x000fea0003800000 */
.L_x_211:
[----:B------:R-:W-:Y:S05]  /*a550*/  @P2 BRA `(.L_x_207) ;  /* 0x0000000400982947 */ /* 0x000fea0003800000 */
[----:B------:R-:W3:Y:S01]  /*a560*/  LDC R15, c[0x0][0xbe8] ;  /* 0x0002fa00ff0f7b82 */ /* 0x000ee20000000800 */
[----:B------:R-:W-:Y:S01]  /*a570*/  ULDC.64 UR4, c[0x0][0xaa0] ;  /* 0x0002a80000047ab9 */ /* 0x000fe20000000a00 */
[----:B------:R-:W-:Y:S01]  /*a580*/  ULDC.64 UR6, c[0x0][0xaf0] ;  /* 0x0002bc0000067ab9 */ /* 0x000fe20000000a00 */
[----:B-1----:R-:W-:Y:S01]  /*a590*/  IMAD R4, R24, UR4, RZ ;  /* 0x0000000418047c24 */ /* 0x002fe2000f8e02ff */
[----:B------:R-:W-:Y:S01]  /*a5a0*/  BSSY B1, `(.L_x_213) ;  /* 0x0000037000017945 */ /* 0x000fe20003800000 */
[----:B--2---:R-:W-:-:S04]  /*a5b0*/  IMAD.WIDE.U32 R8, R3, UR4, RZ ;  /* 0x0000000403087c25 */ /* 0x004fc8000f8e00ff */
[----:B------:R-:W-:Y:S01]  /*a5c0*/  IMAD R11, R3, UR5, R4 ;  /* 0x00000005030b7c24 */ /* 0x000fe2000f8e0204 */
[----:B------:R-:W-:Y:S01]  /*a5d0*/  ULDC.64 UR4, c[0x0][0xae8] ;  /* 0x0002ba0000047ab9 */ /* 0x000fe20000000a00 */
[----:B------:R-:W-:Y:S02]  /*a5e0*/  IMAD R4, R184, 0x20, R206 ;  /* 0x00000020b8047824 */ /* 0x000fe400078e02ce */
[----:B------:R-:W-:Y:S02]  /*a5f0*/  IMAD.IADD R9, R9, 0x1, R11 ;  /* 0x0000000109097824 */ /* 0x000fe400078e020b */
[----:B------:R-:W-:Y:S02]  /*a600*/  IMAD R13, R187, 0x80, R4 ;  /* 0x00000080bb0d7824 */ /* 0x000fe400078e0204 */
[----:B------:R-:W-:-:S04]  /*a610*/  IMAD.WIDE.U32 R8, R185, UR4, R8 ;  /* 0x00000004b9087c25 */ /* 0x000fc8000f8e0008 */
[----:B------:R-:W-:Y:S02]  /*a620*/  IMAD.MOV.U32 R3, RZ, RZ, R13 ;  /* 0x000000ffff037224 */ /* 0x000fe400078e000d */
[----:B------:R-:W-:Y:S01]  /*a630*/  IMAD R9, R185, UR5, R9 ;  /* 0x00000005b9097c24 */ /* 0x000fe2000f8e0209 */
[----:B---3--:R-:W-:Y:S01]  /*a640*/  ISETP.NE.AND P0, PT, R15, 0x1, PT ;  /* 0x000000010f00780c */ /* 0x008fe20003f05270 */
[----:B------:R-:W-:Y:S01]  /*a650*/  ULDC.64 UR4, c[0x0][0xae0] ;  /* 0x0002b80000047ab9 */ /* 0x000fe20000000a00 */
[----:B------:R-:W-:-:S11]  /*a660*/  IMAD.WIDE.U32 R8, R29, UR6, R8 ;  /* 0x000000061d087c25 */ /* 0x000fd6000f8e0008 */
[----:B------:R-:W1:Y:S08]  /*a670*/  @P0 LDC R10, c[0x0][0xbec] ;  /* 0x0002fb00ff0a0b82 */ /* 0x000e700000000800 */
[----:B0-----:R-:W0:Y:S01]  /*a680*/  @P0 LDC R17, c[0x0][0xbf0] ;  /* 0x0002fc00ff110b82 */ /* 0x001e220000000800 */
[----:B-1----:R-:W-:-:S04]  /*a690*/  @P0 IMAD.HI.U32 R4, R13, R10, RZ ;  /* 0x0000000a0d040227 */ /* 0x002fc800078e00ff */
[----:B------:R-:W-:Y:S01]  /*a6a0*/  IMAD R10, R188, UR6, RZ ;  /* 0x00000006bc0a7c24 */ /* 0x000fe2000f8e02ff */
[----:B0-----:R-:W-:-:S03]  /*a6b0*/  @P0 SHF.R.U32.HI R3, RZ, R17, R4 ;  /* 0x00000011ff030219 */ /* 0x001fc60000011604 */
[----:B------:R-:W-:Y:S01]  /*a6c0*/  IMAD R11, R29, UR7, R10 ;  /* 0x000000071d0b7c24 */ /* 0x000fe2000f8e020a */
[--C-:B------:R-:W-:Y:S01]  /*a6d0*/  SHF.R.S32.HI R4, RZ, 0x1f, R3.reuse ;  /* 0x0000001fff047819 */ /* 0x100fe20000011403 */
[----:B------:R-:W-:Y:S02]  /*a6e0*/  IMAD.MOV R10, RZ, RZ, -R3 ;  /* 0x000000ffff0a7224 */ /* 0x000fe400078e0a03 */
[----:B------:R-:W-:Y:S02]  /*a6f0*/  IMAD.IADD R9, R9, 0x1, R11 ;  /* 0x0000000109097824 */ /* 0x000fe400078e020b */
[----:B------:R-:W-:Y:S02]  /*a700*/  IMAD R4, R4, UR4, RZ ;  /* 0x0000000404047c24 */ /* 0x000fe4000f8e02ff */
[----:B------:R-:W-:Y:S02]  /*a710*/  IMAD R11, R15, R10, R13 ;  /* 0x0000000a0f0b7224 */ /* 0x000fe400078e020d */
[----:B------:R-:W-:-:S02]  /*a720*/  IMAD R13, R3, UR5, R4 ;  /* 0x00000005030d7c24 */ /* 0x000fc4000f8e0204 */
[----:B------:R-:W-:Y:S01]  /*a730*/  IMAD.WIDE.U32 R8, R3, UR4, R8 ;  /* 0x0000000403087c25 */ /* 0x000fe2000f8e0008 */
[----:B------:R-:W-:Y:S01]  /*a740*/  SHF.R.S32.HI R3, RZ, 0x1f, R11 ;  /* 0x0000001fff037819 */ /* 0x000fe2000001140b */
[----:B------:R-:W-:Y:S02]  /*a750*/  ULDC.64 UR4, c[0x0][0xad8] ;  /* 0x0002b60000047ab9 */ /* 0x000fe40000000a00 */
[----:B------:R-:W-:Y:S02]  /*a760*/  IMAD.IADD R9, R9, 0x1, R13 ;  /* 0x0000000109097824 */ /* 0x000fe400078e020d */
[----:B------:R-:W-:Y:S02]  /*a770*/  IMAD R4, R3, UR4, RZ ;  /* 0x0000000403047c24 */ /* 0x000fe4000f8e02ff */
[----:B------:R-:W-:Y:S02]  /*a780*/  IMAD R10, R187, 0x80, R206 ;  /* 0x00000080bb0a7824 */ /* 0x000fe400078e02ce */
[----:B------:R-:W-:-:S02]  /*a790*/  IMAD R15, R0, R15, RZ ;  /* 0x0000000f000f7224 */ /* 0x000fc400078e02ff */
[C---:B------:R-:W-:Y:S02]  /*a7a0*/  IMAD R3, R11.reuse, UR5, R4 ;  /* 0x000000050b037c24 */ /* 0x040fe4000f8e0204 */
[----:B------:R-:W-:Y:S01]  /*a7b0*/  IMAD.WIDE.U32 R8, R11, UR4, R8 ;  /* 0x000000040b087c25 */ /* 0x000fe2000f8e0008 */
[----:B------:R-:W-:Y:S01]  /*a7c0*/  ISETP.GE.AND P2, PT, R10, R15, PT ;  /* 0x0000000f0a00720c */ /* 0x000fe20003f46270 */
[----:B------:R-:W-:Y:S02]  /*a7d0*/  ULDC.64 UR4, c[0x0][0xa80] ;  /* 0x0002a00000047ab9 */ /* 0x000fe40000000a00 */
[----:B------:R-:W-:Y:S01]  /*a7e0*/  IMAD.IADD R3, R9, 0x1, R3 ;  /* 0x0000000109037824 */ /* 0x000fe200078e0203 */
[----:B------:R-:W-:Y:S01]  /*a7f0*/  LEA R4, P3, R8, UR4, 0x1 ;  /* 0x0000000408047c11 */ /* 0x000fe2000f8608ff */
[----:B------:R-:W-:-:S03]  /*a800*/  VIADD R0, R10, 0x20 ;  /* 0x000000200a007836 */ /* 0x000fc60000000000 */
[----:B------:R-:W-:Y:S01]  /*a810*/  LEA.HI.X R3, R8, UR5, R3, 0x1, P3 ;  /* 0x0000000508037c11 */ /* 0x000fe200098f0c03 */
[----:B------:R0:W1:Y:S01]  /*a820*/  SHFL.IDX PT, R11, R4, RZ, 0x181f ;  /* 0x00181fff040b7589 */ /* 0x00006200000e0000 */
[-C--:B------:R-:W-:Y:S02]  /*a830*/  ISETP.GE.AND P1, PT, R0, R15.reuse, PT ;  /* 0x0000000f0000720c */ /* 0x080fe40003f26270 */
[----:B------:R-:W-:Y:S01]  /*a840*/  IADD3 R0, R10, 0x40, RZ ;  /* 0x000000400a007810 */ /* 0x000fe20007ffe0ff */
[----:B------:R0:W2:Y:S03]  /*a850*/  SHFL.IDX PT, R9, R3, RZ, 0x181f ;  /* 0x00181fff03097589 */ /* 0x0000a600000e0000 */
[----:B------:R-:W-:Y:S01]  /*a860*/  ISETP.GE.AND P0, PT, R0, R15, PT ;  /* 0x0000000f0000720c */ /* 0x000fe20003f06270 */
[----:B------:R-:W-:-:S12]  /*a870*/  @P2 BRA `(.L_x_214) ;  /* 0x0000000000242947 */ /* 0x000fd80003800000 */
[----:B------:R-:W-:Y:S02]  /*a880*/  ULDC UR4, c[0x0][0xac8] ;  /* 0x0002b20000047ab9 */ /* 0x000fe40000000800 */
[----:B------:R-:W-:Y:S02]  /*a890*/  ISETP.GE.AND P4, PT, R18, UR4, PT ;  /* 0x0000000412007c0c */ /* 0x000fe4000bf86270 */
[----:B------:R-:W-:-:S11]  /*a8a0*/  ISETP.GE.AND P5, PT, R22, UR4, PT ;  /* 0x0000000416007c0c */ /* 0x000fd6000bfa6270 */
[-C--:B-1----:R-:W-:Y:S02]  /*a8b0*/  @!P4 LEA R12, P2, R18, R11.reuse, 0x1 ;  /* 0x0000000b120cc211 */ /* 0x082fe400078408ff */
[----:B------:R-:W-:Y:S02]  /*a8c0*/  @!P5 LEA R8, P3, R22, R11, 0x1 ;  /* 0x0000000b1608d211 */ /* 0x000fe400078608ff */
[-C--:B--2---:R-:W-:Y:S02]  /*a8d0*/  @!P4 LEA.HI.X R13, R18, R9.reuse, R229, 0x1, P2 ;  /* 0x00000009120dc211 */ /* 0x084fe400010f0ce5 */
[----:B------:R-:W-:-:S03]  /*a8e0*/  @!P5 LEA.HI.X R9, R22, R9, R228, 0x1, P3 ;  /* 0x000000091609d211 */ /* 0x000fc600018f0ce4 */
[----:B------:R3:W-:Y:S04]  /*a8f0*/  @!P4 ST.E.128 desc[UR40][R12.64], RZ ;  /* 0x000000ff0c00c985 */ /* 0x0007e8000c101d28 */
[----:B------:R3:W-:Y:S02]  /*a900*/  @!P5 ST.E.128 desc[UR40][R8.64], RZ ;  /* 0x000000ff0800d985 */ /* 0x0007e4000c101d28 */
.L_x_214:
[----:B------:R-:W-:Y:S05]  /*a910*/  BSYNC B1 ;  /* 0x0000000000017941 */ /* 0x000fea0003800000 */
.L_x_213:
[----:B--23--:R2:W3:Y:S01]  /*a920*/  SHFL.IDX PT, R9, R3, 0x1, 0x181f ;  /* 0x00381f0003097f89 */ /* 0x00c4e200000e0000 */
[----:B------:R-:W-:Y:S03]  /*a930*/  BSSY B1, `(.L_x_215) ;  /* 0x000000c000017945 */ /* 0x000fe60003800000 */
[----:B-1----:R2:W1:Y:S01]  /*a940*/  SHFL.IDX PT, R11, R4, 0x1, 0x181f ;  /* 0x00381f00040b7f89 */ /* 0x00246200000e0000 */
[----:B------:R-:W-:Y:S05]  /*a950*/  @P1 BRA `(.L_x_216) ;  /* 0x0000000000241947 */ /* 0x000fea0003800000 */
[----:B------:R-:W-:Y:S02]  /*a960*/  ULDC UR4, c[0x0][0xac8] ;  /* 0x0002b20000047ab9 */ /* 0x000fe40000000800 */
[----:B------:R-:W-:Y:S02]  /*a970*/  ISETP.GE.AND P3, PT, R18, UR4, PT ;  /* 0x0000000412007c0c */ /* 0x000fe4000bf66270 */
[----:B------:R-:W-:-:S11]  /*a980*/  ISETP.GE.AND P4, PT, R22, UR4, PT ;  /* 0x0000000416007c0c */ /* 0x000fd6000bf86270 */
[-C--:B-1----:R-:W-:Y:S02]  /*a990*/  @!P3 LEA R12, P1, R18, R11.reuse, 0x1 ;  /* 0x0000000b120cb211 */ /* 0x082fe400078208ff */
[----:B------:R-:W-:Y:S02]  /*a9a0*/  @!P4 LEA R8, P2, R22, R11, 0x1 ;  /* 0x0000000b1608c211 */ /* 0x000fe400078408ff */
[-C--:B---3--:R-:W-:Y:S02]  /*a9b0*/  @!P3 LEA.HI.X R13, R18, R9.reuse, R229, 0x1, P1 ;  /* 0x00000009120db211 */ /* 0x088fe400008f0ce5 */
[----:B------:R-:W-:-:S03]  /*a9c0*/  @!P4 LEA.HI.X R9, R22, R9, R228, 0x1, P2 ;  /* 0x000000091609c211 */ /* 0x000fc600010f0ce4 */
[----:B------:R4:W-:Y:S04]  /*a9d0*/  @!P3 ST.E.128 desc[UR40][R12.64], RZ ;  /* 0x000000ff0c00b985 */ /* 0x0009e8000c101d28 */
[----:B------:R4:W-:Y:S02]  /*a9e0*/  @!P4 ST.E.128 desc[UR40][R8.64], RZ ;  /* 0x000000ff0800c985 */ /* 0x0009e4000c101d28 */
.L_x_216:
[----:B------:R-:W-:Y:S05]  /*a9f0*/  BSYNC B1 ;  /* 0x0000000000017941 */ /* 0x000fea0003800000 */
.L_x_215:
[----:B---34-:R3:W4:Y:S01]  /*aa00*/  SHFL.IDX PT, R9, R3, 0x2, 0x181f ;  /* 0x00581f0003097f89 */ /* 0x01872200000e0000 */
        /* <DEDUP_REMOVED lines=8> */
[-C--:B----4-:R-:W-:Y:S02]  /*aa90*/  @!P2 LEA.HI.X R13, R18, R9.reuse, R229, 0x1, P0 ;  /* 0x00000009120da211 */ /* 0x090fe400000f0ce5 */
[----:B------:R-:W-:-:S03]  /*aaa0*/  @!P3 LEA.HI.X R9, R22, R9, R228, 0x1, P1 ;  /* 0x000000091609b211 */ /* 0x000fc600008f0ce4 */
[----:B------:R1:W-:Y:S04]  /*aab0*/  @!P2 ST.E.128 desc[UR40][R12.64], RZ ;  /* 0x000000ff0c00a985 */ /* 0x0003e8000c101d28 */
[----:B------:R1:W-:Y:S02]  /*aac0*/  @!P3 ST.E.128 desc[UR40][R8.64], RZ ;  /* 0x000000ff0800b985 */ /* 0x0003e4000c101d28 */
.L_x_218:
[----:B------:R-:W-:Y:S05]  /*aad0*/  BSYNC B1 ;  /* 0x0000000000017941 */ /* 0x000fea0003800000 */
.L_x_217:
[----:B------:R-:W-:Y:S01]  /*aae0*/  VIADD R0, R10, 0x60 ;  /* 0x000000600a007836 */ /* 0x000fe20000000000 */
[----:B0-23--:R-:W0:Y:S04]  /*aaf0*/  SHFL.IDX PT, R3, R3, 0x3, 0x181f ;  /* 0x00781f0003037f89 */ /* 0x00de2800000e0000 */
[----:B------:R-:W-:Y:S01]  /*ab00*/  ISETP.GE.AND P0, PT, R0, R15, PT ;  /* 0x0000000f0000720c */ /* 0x000fe20003f06270 */
[----:B-1--4-:R1:W2:-:S12]  /*ab10*/  SHFL.IDX PT, R9, R4, 0x3, 0x181f ;  /* 0x00781f0004097f89 */ /* 0x01229800000e0000 */
[----:B-1----:R-:W-:Y:S05]  /*ab20*/  @P0 BRA `(.L_x_207) ;  /* 0x0000000000240947 */ /* 0x002fea0003800000 */
[----:B------:R-:W-:Y:S02]  /*ab30*/  ULDC UR4, c[0x0][0xac8] ;  /* 0x0002b20000047ab9 */ /* 0x000fe40000000800 */
[----:B------:R-:W-:Y:S02]  /*ab40*/  ISETP.GE.AND P2, PT, R18, UR4, PT ;  /* 0x0000000412007c0c */ /* 0x000fe4000bf46270 */
[----:B------:R-:W-:-:S11]  /*ab50*/  ISETP.GE.AND P3, PT, R22, UR4, PT ;  /* 0x0000000416007c0c */ /* 0x000fd6000bf66270 */
[-C--:B--2---:R-:W-:Y:S02]  /*ab60*/  @!P2 LEA R10, P0, R18, R9.reuse, 0x1 ;  /* 0x00000009120aa211 */ /* 0x084fe400078008ff */
[----:B------:R-:W-:Y:S02]  /*ab70*/  @!P3 LEA R8, P1, R22, R9, 0x1 ;  /* 0x000000091608b211 */ /* 0x000fe400078208ff */
[-C--:B0-----:R-:W-:Y:S02]  /*ab80*/  @!P2 LEA.HI.X R11, R18, R3.reuse, R229, 0x1, P0 ;  /* 0x00000003120ba211 */ /* 0x081fe400000f0ce5 */
[----:B------:R-:W-:-:S03]  /*ab90*/  @!P3 LEA.HI.X R9, R22, R3, R228, 0x1, P1 ;  /* 0x000000031609b211 */ /* 0x000fc600008f0ce4 */
[----:B------:R0:W-:Y:S04]  /*aba0*/  @!P2 ST.E.128 desc[UR40][R10.64], RZ ;  /* 0x000000ff0a00a985 */ /* 0x0001e8000c101d28 */
[----:B------:R0:W-:Y:S02]  /*abb0*/  @!P3 ST.E.128 desc[UR40][R8.64], RZ ;  /* 0x000000ff0800b985 */ /* 0x0001e4000c101d28 */
.L_x_207:
[----:B------:R-:W-:Y:S05]  /*abc0*/  BSYNC B0 ;  /* 0x0000000000007941 */ /* 0x000fea0003800000 */
.L_x_197:
[----:B------:R-:W-:Y:S02]  /*abd0*/  ULDC UR4, c[0x0][0xc3c] ;  /* 0x00030f0000047ab9 */ /* 0x000fe40000000800 */
[----:B-1----:R-:W-:-:S13]  /*abe0*/  ISETP.GE.AND P0, PT, R7, UR4, PT ;  /* 0x0000000407007c0c */ /* 0x002fda000bf06270 */
[----:B------:R-:W-:Y:S05]  /*abf0*/  @!P0 BRA `(.L_x_219) ;  /* 0xffffff6000f48947 */ /* 0x000fea000383ffff */
[----:B------:R-:W-:Y:S05]  /*ac00*/  EXIT ;  /* 0x000000000000794d */ /* 0x000fea0003800000 */
.L_x_171:
[----:B------:R-:W-:-:S08]  /*ac10*/  NOP ;  /* 0x0000000000007918 */ /* 0x000fd00000000000 */
[----:B0-----:R-:W0:-:S00]  /*ac20*/  USETMAXREG.DEALLOC.CTAPOOL 0x18 ;  /* 0x00000018000079c8 */ /* 0x001e0000080e0500 */
[----:B0-----:R-:W-:Y:S01]  /*ac30*/  LOP3.LUT R0, R0, 0x3, RZ, 0xc0, !PT ;  /* 0x0000000300007812 */ /* 0x001fe200078ec0ff */
[----:B------:R-:W-:-:S05]  /*ac40*/  IMAD.MOV.U32 R6, RZ, RZ, RZ ;  /* 0x000000ffff067224 */ /* 0x000fca00078e00ff */
[----:B------:R-:W0:Y:S02]  /*ac50*/  SHFL.IDX PT, R0, R0, RZ, 0x1f ;  /* 0x00001fff00007589 */ /* 0x000e2400000e0000 */
[----:B0-----:R-:W-:-:S04]  /*ac60*/  ISETP.NE.AND P0, PT, R0, RZ, PT ;  /* 0x000000ff0000720c */ /* 0x001fc80003f05270 */
[----:B------:R-:W-:-:S05]  /*ac70*/  P2R R0, PR, RZ, 0x1 ;  /* 0x00000001ff007803 */ /* 0x000fca0000000000 */
[----:B------:R0:W-:Y:S04]  /*ac80*/  STL [R1+0x5c], R0 ;  /* 0x00005c0001007387 */ /* 0x0001e80000100800 */
[----:B------:R-:W-:Y:S05]  /*ac90*/  @!P0 BRA `(.L_x_220) ;  /* 0x0000000000248947 */ /* 0x000fea0003800000 */
[----:B------:R-:W1:Y:S08]  /*aca0*/  S2UR UR5, SR_CgaCtaId ;  /* 0x00000000000579c3 */ /* 0x000e700000008800 */
[----:B------:R-:W-:Y:S06]  /*acb0*/  BAR.SYNC.DEFER_BLOCKING 0x5, 0x180 ;  /* 0x0146000000007b1d */ /* 0x000fec0000010000 */
[----:B------:R-:W-:-:S02]  /*acc0*/  UMOV UR4, 0x400 ;  /* 0x0000040000047882 */ /* 0x000fc40000000000 */
[----:B-1----:R-:W-:-:S09]  /*acd0*/  ULEA UR4, UR5, UR4, 0x18 ;  /* 0x0000000405047291 */ /* 0x002fd2000f8ec03f */
[----:B------:R-:W1:Y:S04]  /*ace0*/  LDS.128 R4, [UR4+0x348d0] ;  /* 0x0348d004ff047984 */ /* 0x000e680008000c00 */
[----:B-1----:R2:W-:Y:S04]  /*acf0*/  STL.64 [R1], R4 ;  /* 0x0000000401007387 */ /* 0x0025e80000100a00 */
[----:B------:R2:W-:Y:S01]  /*ad00*/  STL.64 [R1+0x8], R6 ;  /* 0x0000080601007387 */ /* 0x0005e20000100a00 */
[----:B------:R-:W-:Y:S06]  /*ad10*/  BAR.ARV 0x4, 0x180 ;  /* 0x0106000000007b1d */ /* 0x000fec0000002000 */
[----:B------:R-:W-:Y:S05]  /*ad20*/  BRA `(.L_x_221) ;  /* 0x0000000800a87947 */ /* 0x000fea0003800000 */
.L_x_220:
[----:B0-----:R-:W0:Y:S01]  /*ad30*/  S2R R0, SR_TID.X ;  /* 0x0000000000007919 */ /* 0x001e220000002100 */
[----:B------:R-:W-:Y:S01]  /*ad40*/  ULDC UR4, c[0x0][0xc3c] ;  /* 0x00030f0000047ab9 */ /* 0x000fe20000000800 */
[----:B------:R-:W-:Y:S01]  /*ad50*/  IMAD.MOV.U32 R9, RZ, RZ, RZ ;  /* 0x000000ffff097224 */ /* 0x000fe200078e00ff */
[----:B------:R-:W1:Y:S01]  /*ad60*/  S2UR UR6, SR_CTAID.X ;  /* 0x00000000000679c3 */ /* 0x000e620000002500 */
[----:B------:R-:W-:Y:S01]  /*ad70*/  ULDC UR5, c[0x0][0xc38] ;  /* 0x00030e0000057ab9 */ /* 0x000fe20000000800 */
[----:B0-----:R-:W-:-:S04]  /*ad80*/  LOP3.LUT R0, R0, 0x1f, RZ, 0xc0, !PT ;  /* 0x0000001f00007812 */ /* 0x001fc800078ec0ff */
[----:B------:R-:W-:-:S04]  /*ad90*/  ISETP.NE.AND P0, PT, R0, 0x1f, PT ;  /* 0x0000001f0000780c */ /* 0x000fc80003f05270 */
[----:B------:R-:W-:-:S13]  /*ada0*/  ISETP.GE.OR P1, PT, R0, UR4, !P0 ;  /* 0x0000000400007c0c */ /* 0x000fda000c726670 */
[----:B------:R-:W0:Y:S08]  /*adb0*/  @!P1 LDC.64 R2, c[0x0][0xc80] ;  /* 0x00032000ff029b82 */ /* 0x000e300000000a00 */
[----:B------:R-:W2:Y:S01]  /*adc0*/  @!P1 LDC.64 R4, c[0x0][0xc78] ;  /* 0x00031e00ff049b82 */ /* 0x000ea20000000a00 */
[----:B0-----:R-:W-:-:S05]  /*add0*/  @!P1 IMAD.WIDE.U32 R2, R0, 0x4, R2 ;  /* 0x0000000400029825 */ /* 0x001fca00078e0002 */
[----:B------:R2:W3:Y:S02]  /*ade0*/  @!P1 LDG.E R6, desc[UR40][R2.64] ;  /* 0x0000002802069981 */ /* 0x0004e4000c1e1900 */
[----:B--2---:R-:W-:-:S05]  /*adf0*/  @!P1 IMAD.WIDE.U32 R2, R0, 0x4, R4 ;  /* 0x0000000400029825 */ /* 0x004fca00078e0004 */
[----:B------:R-:W3:Y:S01]  /*ae00*/  @!P1 LDG.E R9, desc[UR40][R2.64] ;  /* 0x0000002802099981 */ /* 0x000ee2000c1e1900 */
[C---:B------:R-:W-:Y:S01]  /*ae10*/  ISETP.NE.AND P1, PT, R0.reuse, RZ, PT ;  /* 0x000000ff0000720c */ /* 0x040fe20003f25270 */
[----:B------:R-:W-:Y:S01]  /*ae20*/  UMOV UR4, URZ ;  /* 0x0000003f00047c82 */ /* 0x000fe20008000000 */
[C---:B------:R-:W-:Y:S02]  /*ae30*/  ISETP.GE.U32.AND P2, PT, R0.reuse, 0x2, PT ;  /* 0x000000020000780c */ /* 0x040fe40003f46070 */
[C---:B------:R-:W-:Y:S02]  /*ae40*/  ISETP.GE.U32.AND P3, PT, R0.reuse, 0x4, PT ;  /* 0x000000040000780c */ /* 0x040fe40003f66070 */
[C---:B------:R-:W-:Y:S02]  /*ae50*/  ISETP.GE.U32.AND P4, PT, R0.reuse, 0x8, PT ;  /* 0x000000080000780c */ /* 0x040fe40003f86070 */
[----:B------:R-:W-:Y:S01]  /*ae60*/  ISETP.GE.U32.AND P5, PT, R0, 0x10, PT ;  /* 0x000000100000780c */ /* 0x000fe20003fa6070 */
[----:B---3--:R-:W-:-:S05]  /*ae70*/  IMAD R4, R6, R9, RZ ;  /* 0x0000000906047224 */ /* 0x008fca00078e02ff */
[----:B------:R-:W0:Y:S02]  /*ae80*/  SHFL.UP PT, R5, R4, 0x1, RZ ;  /* 0x0420000004057989 */ /* 0x000e2400000e00ff */
[----:B0-----:R-:W-:-:S05]  /*ae90*/  SEL R5, R5, RZ, P1 ;  /* 0x000000ff05057207 */ /* 0x001fca0000800000 */
[----:B------:R-:W-:-:S05]  /*aea0*/  IMAD.IADD R5, R4, 0x1, R5 ;  /* 0x0000000104057824 */ /* 0x000fca00078e0205 */
        /* <DEDUP_REMOVED lines=12> */
[----:B------:R-:W0:Y:S02]  /*af70*/  SHFL.IDX PT, R4, R2, 0x1f, 0x1f ;  /* 0x03e01f0002047f89 */ /* 0x000e2400000e0000 */
[----:B0-----:R-:W-:-:S04]  /*af80*/  IMAD R7, R4, UR5, RZ ;  /* 0x0000000504077c24 */ /* 0x001fc8000f8e02ff */
[----:B------:R-:W-:Y:S01]  /*af90*/  IMAD.MOV.U32 R4, RZ, RZ, R7 ;  /* 0x000000ffff047224 */ /* 0x000fe200078e0007 */
[----:B-1----:R-:W-:-:S13]  /*afa0*/  ISETP.GT.AND P6, PT, R7, UR6, PT ;  /* 0x0000000607007c0c */ /* 0x002fda000bfc4270 */
[----:B------:R-:W-:Y:S05]  /*afb0*/  @P6 BRA `(.L_x_222) ;  /* 0x0000000000a46947 */ /* 0x000fea0003800000 */
[----:B------:R-:W-:Y:S01]  /*afc0*/  IMAD.MOV.U32 R7, RZ, RZ, R4 ;  /* 0x000000ffff077224 */ /* 0x000fe200078e0004 */
[----:B------:R-:W-:Y:S01]  /*afd0*/  UMOV UR4, URZ ;  /* 0x0000003f00047c82 */ /* 0x000fe20008000000 */
[----:B------:R-:W-:-:S05]  /*afe0*/  ULDC UR5, c[0x0][0xc38] ;  /* 0x00030e0000057ab9 */ /* 0x000fca0000000800 */
.L_x_224:
[----:B------:R-:W0:Y:S01]  /*aff0*/  LDC R2, c[0x0][0xc3c] ;  /* 0x00030f00ff027b82 */ /* 0x000e220000000800 */
[----:B------:R-:W-:Y:S01]  /*b000*/  ULDC UR7, c[0x0][0xc3c] ;  /* 0x00030f0000077ab9 */ /* 0x000fe20000000800 */
[----:B------:R-:W-:Y:S01]  /*b010*/  UIADD3 UR4, UR4, 0x1f, URZ ;  /* 0x0000001f04047890 */ /* 0x000fe2000fffe03f */
[----:B------:R-:W-:-:S05]  /*b020*/  IMAD.U32 R3, RZ, RZ, UR7 ;  /* 0x00000007ff037e24 */ /* 0x000fca000f8e00ff */
[----:B------:R1:W-:Y:S01]  /*b030*/  STL [R1+0xc], R3 ;  /* 0x00000c0301007387 */ /* 0x0003e20000100800 */
[----:B0-----:R-:W-:-:S13]  /*b040*/  ISETP.LE.AND P6, PT, R2, UR4, PT ;  /* 0x0000000402007c0c */ /* 0x001fda000bfc3270 */
[----:B-1----:R-:W-:Y:S05]  /*b050*/  @P6 BRA `(.L_x_223) ;  /* 0x0000000400a46947 */ /* 0x002fea0003800000 */
[----:B------:R-:W-:Y:S02]  /*b060*/  VIADD R9, R0, UR4 ;  /* 0x0000000400097c36 */ /* 0x000fe40008000000 */
[----:B------:R-:W-:-:S03]  /*b070*/  IMAD.MOV.U32 R6, RZ, RZ, RZ ;  /* 0x000000ffff067224 */ /* 0x000fc600078e00ff */
[----:B------:R-:W-:-:S13]  /*b080*/  ISETP.GE.OR P6, PT, R9, R2, !P0 ;  /* 0x000000020900720c */ /* 0x000fda00047c6670 */
[----:B------:R-:W0:Y:S08]  /*b090*/  @!P6 LDC.64 R2, c[0x0][0xc80] ;  /* 0x00032000ff02eb82 */ /* 0x000e300000000a00 */
[----:B------:R-:W1:Y:S01]  /*b0a0*/  @!P6 LDC.64 R4, c[0x0][0xc78] ;  /* 0x00031e00ff04eb82 */ /* 0x000e620000000a00 */
[----:B0-----:R-:W-:-:S05]  /*b0b0*/  @!P6 IMAD.WIDE R2, R9, 0x4, R2 ;  /* 0x000000040902e825 */ /* 0x001fca00078e0202 */
[----:B------:R1:W2:Y:S02]  /*b0c0*/  @!P6 LDG.E R6, desc[UR40][R2.64] ;  /* 0x000000280206e981 */ /* 0x0002a4000c1e1900 */
[----:B-1----:R-:W-:-:S04]  /*b0d0*/  @!P6 IMAD.WIDE R2, R9, 0x4, R4 ;  /* 0x000000040902e825 */ /* 0x002fc800078e0204 */
[----:B------:R-:W-:-:S06]  /*b0e0*/  IMAD.MOV.U32 R9, RZ, RZ, RZ ;  /* 0x000000ffff097224 */ /* 0x000fcc00078e00ff */
[----:B------:R-:W2:Y:S02]  /*b0f0*/  @!P6 LDG.E R9, desc[UR40][R2.64] ;  /* 0x000000280209e981 */ /* 0x000ea4000c1e1900 */
[----:B--2---:R-:W-:-:S05]  /*b100*/  IMAD R11, R6, R9, RZ ;  /* 0x00000009060b7224 */ /* 0x004fca00078e02ff */
[----:B------:R-:W0:Y:S02]  /*b110*/  SHFL.UP PT, R4, R11, 0x1, RZ ;  /* 0x042000000b047989 */ /* 0x000e2400000e00ff */
[----:B0-----:R-:W-:-:S05]  /*b120*/  SEL R4, R4, RZ, P1 ;  /* 0x000000ff04047207 */ /* 0x001fca0000800000 */
[----:B------:R-:W-:-:S05]  /*b130*/  IMAD.IADD R4, R11, 0x1, R4 ;  /* 0x000000010b047824 */ /* 0x000fca00078e0204 */
[----:B------:R-:W0:Y:S02]  /*b140*/  SHFL.UP PT, R5, R4, 0x2, RZ ;  /* 0x0440000004057989 */ /* 0x000e2400000e00ff */
[----:B0-----:R-:W-:-:S04]  /*b150*/  SEL R5, R5, RZ, P2 ;  /* 0x000000ff05057207 */ /* 0x001fc80001000000 */
[----:B------:R-:W-:-:S05]  /*b160*/  IADD3 R5, R4, R5, RZ ;  /* 0x0000000504057210 */ /* 0x000fca0007ffe0ff */
        /* <DEDUP_REMOVED lines=11> */
[----:B------:R-:W-:-:S05]  /*b220*/  IMAD.IADD R7, R4, 0x1, R7 ;  /* 0x0000000104077824 */ /* 0x000fca00078e0207 */
[----:B------:R-:W-:-:S13]  /*b230*/  ISETP.GT.AND P6, PT, R7, UR6, PT ;  /* 0x0000000607007c0c */ /* 0x000fda000bfc4270 */
[----:B------:R-:W-:Y:S05]  /*b240*/  @!P6 BRA `(.L_x_224) ;  /* 0xfffffffc0068e947 */ /* 0x000fea000383ffff */
.L_x_222:
[----:B------:R-:W-:Y:S02]  /*b250*/  IMAD.IADD R11, R7, 0x1, -R4 ;  /* 0x00000001070b7824 */ /* 0x000fe400078e0a04 */
[----:B------:R-:W-:Y:S02]  /*b260*/  IMAD.MOV.U32 R12, RZ, RZ, RZ ;  /* 0x000000ffff0c7224 */ /* 0x000fe400078e00ff */
[----:B------:R-:W-:-:S05]  /*b270*/  IMAD R3, R2, UR5, R11 ;  /* 0x0000000502037c24 */ /* 0x000fca000f8e020b */
[----:B------:R-:W-:-:S13]  /*b280*/  ISETP.GT.AND P0, PT, R3, UR6, PT ;  /* 0x0000000603007c0c */ /* 0x000fda000bf04270 */
[----:B------:R-:W-:-:S04]  /*b290*/  VOTE.ANY R10, PT, !P0 ;  /* 0x00000000000a7806 */ /* 0x000fc800040e0100 */
[----:B------:R-:W0:Y:S01]  /*b2a0*/  POPC R5, R10 ;  /* 0x0000000a00057309 */ /* 0x000e220000000000 */
[----:B------:R-:W-:Y:S01]  /*b2b0*/  ISETP.NE.AND P0, PT, R10, RZ, PT ;  /* 0x000000ff0a00720c */ /* 0x000fe20003f05270 */
[----:B0-----:R-:W0:Y:S04]  /*b2c0*/  SHFL.IDX PT, R6, R6, R5, 0x1f ;  /* 0x00001f0506067589 */ /* 0x001e2800000e0000 */
[----:B------:R-:W1:Y:S01]  /*b2d0*/  SHFL.IDX PT, R8, R9, R5, 0x1f ;  /* 0x00001f0509087589 */ /* 0x000e6200000e0000 */
[----:B0-----:R-:W-:-:S04]  /*b2e0*/  IABS R4, R6 ;  /* 0x0000000600047213 */ /* 0x001fc80000000000 */
[----:B------:R-:W0:Y:S01]  /*b2f0*/  I2F.RP R13, R4 ;  /* 0x00000004000d7306 */ /* 0x000e220000209400 */
[----:B-1----:R-:W-:-:S07]  /*b300*/  IABS R7, R8 ;  /* 0x0000000800077213 */ /* 0x002fce0000000000 */
[----:B------:R-:W-:Y:S08]  /*b310*/  I2F.RP R10, R7 ;  /* 0x00000007000a7306 */ /* 0x000ff00000209400 */
[----:B0-----:R-:W0:Y:S02]  /*b320*/  MUFU.RCP R13, R13 ;  /* 0x0000000d000d7308 */ /* 0x001e240000001000 */
[----:B0-----:R-:W-:-:S06]  /*b330*/  VIADD R3, R13, 0xffffffe ;  /* 0x0ffffffe0d037836 */ /* 0x001fcc0000000000 */
[----:B------:R-:W0:Y:S02]  /*b340*/  F2I.FTZ.U32.TRUNC.NTZ R3, R3 ;  /* 0x0000000300037305 */ /* 0x000e24000021f000 */
[----:B0-----:R-:W-:Y:S01]  /*b350*/  IMAD.MOV R15, RZ, RZ, -R3 ;  /* 0x000000ffff0f7224 */ /* 0x001fe200078e0a03 */
[----:B------:R-:W-:Y:S06]  /*b360*/  @!P0 BRA `(.L_x_225) ;  /* 0x0000000000088947 */ /* 0x000fec0003800000 */
[----:B------:R-:W-:-:S05]  /*b370*/  VIADD R9, R5, 0xffffffff ;  /* 0xffffffff05097836 */ /* 0x000fca0000000000 */
[----:B------:R0:W1:Y:S02]  /*b380*/  SHFL.IDX PT, R12, R2, R9, 0x1f ;  /* 0x00001f09020c7589 */ /* 0x00006400000e0000 */
.L_x_225:
[----:B-1----:R-:W-:Y:S01]  /*b390*/  IMAD R11, R12, UR5, R11 ;  /* 0x000000050c0b7c24 */ /* 0x002fe2000f8e020b */
[----:B------:R-:W1:Y:S01]  /*b3a0*/  MUFU.RCP R10, R10 ;  /* 0x0000000a000a7308 */ /* 0x000e620000001000 */
[----:B0-----:R-:W-:Y:S02]  /*b3b0*/  IMAD R9, R15, R4, RZ ;  /* 0x000000040f097224 */ /* 0x001fe400078e02ff */
[----:B------:R-:W-:Y:S01]  /*b3c0*/  IMAD.MOV.U32 R2, RZ, RZ, RZ ;  /* 0x000000ffff027224 */ /* 0x000fe200078e00ff */
[----:B------:R0:W-:Y:S03]  /*b3d0*/  STL [R1], R11 ;  /* 0x0000000b01007387 */ /* 0x0001e60000100800 */
[----:B------:R-:W-:Y:S01]  /*b3e0*/  IMAD.HI.U32 R2, R3, R9, R2 ;  /* 0x0000000903027227 */ /* 0x000fe200078e0002 */
[----:B------:R-:W-:Y:S02]  /*b3f0*/  IADD3 R9, -R11, UR6, RZ ;  /* 0x000000060b097c10 */ /* 0x000fe4000fffe1ff */
[----:B------:R-:W-:-:S02]  /*b400*/  IABS R3, R6 ;  /* 0x0000000600037213 */ /* 0x000fc40000000000 */
[----:B------:R-:W-:-:S03]  /*b410*/  IABS R13, R9 ;  /* 0x00000009000d7213 */ /* 0x000fc60000000000 */
[----:B------:R-:W-:Y:S02]  /*b420*/  IMAD.MOV R12, RZ, RZ, -R3 ;  /* 0x000000ffff0c7224 */ /* 0x000fe400078e0a03 */
[----:B0-----:R-:W-:-:S04]  /*b430*/  IMAD.HI.U32 R11, R2, R13, RZ ;  /* 0x0000000d020b7227 */ /* 0x001fc800078e00ff */
[----:B-1----:R-:W-:Y:S02]  /*b440*/  VIADD R3, R10, 0xffffffe ;  /* 0x0ffffffe0a037836 */ /* 0x002fe40000000000 */
[----:B------:R-:W-:-:S04]  /*b450*/  IMAD R13, R11, R12, R13 ;  /* 0x0000000c0b0d7224 */ /* 0x000fc800078e020d */
[----:B------:R-:W0:Y:S01]  /*b460*/  F2I.FTZ.U32.TRUNC.NTZ R3, R3 ;  /* 0x0000000300037305 */ /* 0x000e22000021f000 */
[----:B------:R-:W-:-:S13]  /*b470*/  ISETP.GT.U32.AND P1, PT, R4, R13, PT ;  /* 0x0000000d0400720c */ /* 0x000fda0003f24070 */
[----:B------:R-:W-:Y:S02]  /*b480*/  @!P1 IMAD.IADD R13, R13, 0x1, -R4 ;  /* 0x000000010d0d9824 */ /* 0x000fe400078e0a04 */
[----:B0-----:R-:W-:Y:S02]  /*b490*/  IMAD.MOV R2, RZ, RZ, -R3 ;  /* 0x000000ffff027224 */ /* 0x001fe400078e0a03 */
[----:B------:R-:W-:Y:S01]  /*b4a0*/  @!P1 VIADD R11, R11, 0x1 ;  /* 0x000000010b0b9836 */ /* 0x000fe20000000000 */
[----:B------:R-:W-:Y:S01]  /*b4b0*/  ISETP.GE.U32.AND P0, PT, R13, R4, PT ;  /* 0x000000040d00720c */ /* 0x000fe20003f06070 */
[----:B------:R-:W-:Y:S01]  /*b4c0*/  IMAD R13, R2, R7, RZ ;  /* 0x00000007020d7224 */ /* 0x000fe200078e02ff */
[----:B------:R-:W-:Y:S01]  /*b4d0*/  ISETP.NE.AND P1, PT, R6, RZ, PT ;  /* 0x000000ff0600720c */ /* 0x000fe20003f25270 */
[----:B------:R-:W-:-:S04]  /*b4e0*/  IMAD.MOV.U32 R2, RZ, RZ, RZ ;  /* 0x000000ffff027224 */ /* 0x000fc800078e00ff */
[----:B------:R-:W-:Y:S01]  /*b4f0*/  IMAD.HI.U32 R4, R3, R13, R2 ;  /* 0x0000000d03047227 */ /* 0x000fe200078e0002 */
[----:B------:R-:W-:-:S04]  /*b500*/  LOP3.LUT R2, R9, R6, RZ, 0x3c, !PT ;  /* 0x0000000609027212 */ /* 0x000fc800078e3cff */
[----:B------:R-:W-:Y:S02]  /*b510*/  ISETP.GE.AND P2, PT, R2, RZ, PT ;  /* 0x000000ff0200720c */ /* 0x000fe40003f46270 */
[----:B------:R-:W-:Y:S02]  /*b520*/  @P0 IADD3 R11, R11, 0x1, RZ ;  /* 0x000000010b0b0810 */ /* 0x000fe40007ffe0ff */
[----:B------:R-:W-:-:S05]  /*b530*/  IABS R2, R8 ;  /* 0x0000000800027213 */ /* 0x000fca0000000000 */
[----:B------:R-:W-:-:S04]  /*b540*/  IMAD.MOV R2, RZ, RZ, -R2 ;  /* 0x000000ffff027224 */ /* 0x000fc800078e0a02 */
[----:B------:R-:W-:Y:S01]  /*b550*/  @!P2 IMAD.MOV R11, RZ, RZ, -R11 ;  /* 0x000000ffff0ba224 */ /* 0x000fe200078e0a0b */
[----:B------:R-:W-:-:S04]  /*b560*/  @!P1 LOP3.LUT R11, RZ, R6, RZ, 0x33, !PT ;  /* 0x00000006ff0b9212 */ /* 0x000fc800078e33ff */
[-C--:B------:R-:W-:Y:S01]  /*b570*/  IABS R3, R11.reuse ;  /* 0x0000000b00037213 */ /* 0x080fe20000000000 */
[----:B------:R-:W-:-:S04]  /*b580*/  IMAD R6, R6, R11, RZ ;  /* 0x0000000b06067224 */ /* 0x000fc800078e02ff */
[----:B------:R-:W-:-:S04]  /*b590*/  IMAD.HI.U32 R4, R4, R3, RZ ;  /* 0x0000000304047227 */ /* 0x000fc800078e00ff */
[----:B------:R-:W-:Y:S02]  /*b5a0*/  IMAD R2, R4, R2, R3 ;  /* 0x0000000204027224 */ /* 0x000fe400078e0203 */
[----:B------:R-:W-:-:S03]  /*b5b0*/  IMAD.IADD R6, R9, 0x1, -R6 ;  /* 0x0000000109067824 */ /* 0x000fc600078e0a06 */
[----:B------:R-:W-:Y:S02]  /*b5c0*/  ISETP.GT.U32.AND P1, PT, R7, R2, PT ;  /* 0x000000020700720c */ /* 0x000fe40003f24070 */
[----:B------:R1:W-:Y:S11]  /*b5d0*/  STL [R1+0x4], R6 ;  /* 0x0000040601007387 */ /* 0x0003f60000100800 */
[----:B------:R-:W-:-:S02]  /*b5e0*/  @!P1 IMAD.IADD R2, R2, 0x1, -R7 ;  /* 0x0000000102029824 */ /* 0x000fc400078e0a07 */
[----:B------:R-:W-:Y:S01]  /*b5f0*/  @!P1 VIADD R4, R4, 0x1 ;  /* 0x0000000104049836 */ /* 0x000fe20000000000 */
[----:B------:R-:W-:Y:S02]  /*b600*/  ISETP.NE.AND P1, PT, R8, RZ, PT ;  /* 0x000000ff0800720c */ /* 0x000fe40003f25270 */
[----:B------:R-:W-:Y:S02]  /*b610*/  ISETP.GE.U32.AND P0, PT, R2, R7, PT ;  /* 0x000000070200720c */ /* 0x000fe40003f06070 */
[----:B------:R-:W-:-:S04]  /*b620*/  LOP3.LUT R2, R11, R8, RZ, 0x3c, !PT ;  /* 0x000000080b027212 */ /* 0x000fc800078e3cff */
[----:B------:R-:W-:-:S07]  /*b630*/  ISETP.GE.AND P2, PT, R2, RZ, PT ;  /* 0x000000ff0200720c */ /* 0x000fce0003f46270 */
[----:B------:R-:W-:-:S06]  /*b640*/  @P0 VIADD R4, R4, 0x1 ;  /* 0x0000000104040836 */ /* 0x000fcc0000000000 */
[----:B------:R-:W-:Y:S01]  /*b650*/  @!P2 IMAD.MOV R4, RZ, RZ, -R4 ;  /* 0x000000ffff04a224 */ /* 0x000fe200078e0a04 */
[----:B------:R-:W-:-:S05]  /*b660*/  @!P1 LOP3.LUT R4, RZ, R8, RZ, 0x33, !PT ;  /* 0x00000008ff049212 */ /* 0x000fca00078e33ff */
[--C-:B------:R-:W-:Y:S02]  /*b670*/  IMAD.MOV R2, RZ, RZ, -R4.reuse ;  /* 0x000000ffff027224 */ /* 0x100fe400078e0a04 */
[C---:B------:R-:W-:Y:S02]  /*b680*/  IMAD R4, R8.reuse, 0x1000000, R4 ;  /* 0x0100000008047824 */ /* 0x040fe400078e0204 */
[----:B------:R-:W-:Y:S02]  /*b690*/  IMAD R11, R8, R2, R11 ;  /* 0x00000002080b7224 */ /* 0x000fe400078e020b */
[----:B------:R-:W-:Y:S02]  /*b6a0*/  VIADD R2, R5, UR4 ;  /* 0x0000000405027c36 */ /* 0x000fe40008000000 */
[----:B------:R-:W-:-:S03]  /*b6b0*/  IMAD R3, R11, 0x10000, R4 ;  /* 0x000100000b037824 */ /* 0x000fc600078e0204 */
[----:B------:R1:W-:Y:S04]  /*b6c0*/  STL [R1+0xc], R2 ;  /* 0x00000c0201007387 */ /* 0x0003e80000100800 */
[----:B------:R1:W-:Y:S01]  /*b6d0*/  STL [R1+0x8], R3 ;  /* 0x0000080301007387 */ /* 0x0003e20000100800 */
[----:B------:R-:W-:Y:S05]  /*b6e0*/  BRA `(.L_x_226) ;  /* 0x0000000000107947 */ /* 0x000fea0003800000 */
.L_x_223:
[----:B------:R-:W-:Y:S01]  /*b6f0*/  IMAD.U32 R2, RZ, RZ, UR6 ;  /* 0x00000006ff027e24 */ /* 0x000fe2000f8e00ff */
[----:B------:R0:W-:Y:S04]  /*b700*/  STL [R1+0x4], RZ ;  /* 0x000004ff01007387 */ /* 0x0001e80000100800 */
[----:B------:R0:W-:Y:S04]  /*b710*/  STL [R1+0x8], RZ ;  /* 0x000008ff01007387 */ /* 0x0001e80000100800 */
[----:B------:R0:W-:Y:S02]  /*b720*/  STL [R1], R2 ;  /* 0x0000000201007387 */ /* 0x0001e40000100800 */
.L_x_226:
[----:B------:R-:W2:Y:S04]  /*b730*/  LDL R4, [R1] ;  /* 0x0000000001047983 */ /* 0x000ea80000100800 */
[----:B------:R-:W2:Y:S04]  /*b740*/  LDL R5, [R1+0x4] ;  /* 0x0000040001057983 */ /* 0x000ea80000100800 */
[----:B-1----:R-:W2:Y:S04]  /*b750*/  LDL R6, [R1+0x8] ;  /* 0x0000080001067983 */ /* 0x002ea80000100800 */
[----:B------:R-:W2:Y:S01]  /*b760*/  LDL R7, [R1+0xc] ;  /* 0x00000c0001077983 */ /* 0x000ea20000100800 */
[----:B------:R-:W-:-:S13]  /*b770*/  ISETP.NE.AND P0, PT, R0, RZ, PT ;  /* 0x000000ff0000720c */ /* 0x000fda0003f05270 */
[----:B------:R-:W1:Y:S01]  /*b780*/  @!P0 S2R R3, SR_CgaCtaId ;  /* 0x0000000000038919 */ /* 0x000e620000008800 */
[----:B------:R-:W-:-:S04]  /*b790*/  @!P0 MOV R0, 0x400 ;  /* 0x0000040000008802 */ /* 0x000fc80000000f00 */
[----:B-1----:R-:W-:-:S05]  /*b7a0*/  @!P0 LEA R0, R3, R0, 0x18 ;  /* 0x0000000003008211 */ /* 0x002fca00078ec0ff */
[----:B--2---:R1:W-:Y:S01]  /*b7b0*/  @!P0 STS.128 [R0+0x348d0], R4 ;  /* 0x0348d00400008388 */ /* 0x0043e20000000c00 */
[----:B------:R-:W-:Y:S06]  /*b7c0*/  BAR.ARV 0x5, 0x180 ;  /* 0x0146000000007b1d */ /* 0x000fec0000002000 */
.L_x_221:
[----:B01----:R-:W3:Y:S01]  /*b7d0*/  LDL R0, [R1+0xc] ;  /* 0x00000c0001007983 */ /* 0x003ee20000100800 */
[----:B------:R-:W-:Y:S01]  /*b7e0*/  ULDC UR4, c[0x0][0xc3c] ;  /* 0x00030f0000047ab9 */ /* 0x000fe20000000800 */
[----:B------:R-:W-:Y:S02]  /*b7f0*/  IMAD.MOV.U32 R19, RZ, RZ, RZ ;  /* 0x000000ffff137224 */ /* 0x000fe400078e00ff */
[----:B------:R0:W-:Y:S01]  /*b800*/  STL [R1+0x48], RZ ;  /* 0x000048ff01007387 */ /* 0x0001e20000100800 */
[----:B---3--:R-:W-:Y:S01]  /*b810*/  ISETP.GE.AND P0, PT, R0, UR4, PT ;  /* 0x0000000400007c0c */ /* 0x008fe2000bf06270 */
[----:B------:R-:W-:-:S05]  /*b820*/  IMAD.MOV.U32 R0, RZ, RZ, 0x1 ;  /* 0x00000001ff007424 */ /* 0x000fca00078e00ff */
[----:B------:R0:W-:Y:S07]  /*b830*/  STL [R1+0x14], R0 ;  /* 0x0000140001007387 */ /* 0x0001ee0000100800 */
[----:B------:R-:W-:Y:S05]  /*b840*/  @P0 BRA `(.L_x_227) ;  /* 0x0000005400f00947 */ /* 0x000fea0003800000 */
[----:B--2---:R-:W1:Y:S01]  /*b850*/  S2R R5, SR_TID.X ;  /* 0x0000000000057919 */ /* 0x004e620000002100 */
[----:B------:R-:W2:Y:S01]  /*b860*/  S2UR UR5, SR_CgaCtaId ;  /* 0x00000000000579c3 */ /* 0x000ea20000008800 */
[----:B------:R-:W-:Y:S01]  /*b870*/  UMOV UR4, 0x400 ;  /* 0x0000040000047882 */ /* 0x000fe20000000000 */
[----:B------:R-:W-:Y:S01]  /*b880*/  BSSY B8, `(.L_x_227) ;  /* 0x0000578000087945 */ /* 0x000fe20003800000 */
[----:B------:R-:W-:Y:S01]  /*b890*/  IMAD.MOV.U32 R19, RZ, RZ, RZ ;  /* 0x000000ffff137224 */ /* 0x000fe200078e00ff */
[----:B------:R-:W-:Y:S01]  /*b8a0*/  ULDC UR36, c[0x0][0xc] ;  /* 0x0000030000247ab9 */ /* 0x000fe20000000800 */
[----:B------:R-:W-:Y:S01]  /*b8b0*/  ULDC.64 UR38, c[0x0][0x198] ;  /* 0x0000660000267ab9 */ /* 0x000fe20000000a00 */
[----:B--2---:R-:W-:-:S06]  /*b8c0*/  ULEA UR4, UR5, UR4, 0x18 ;  /* 0x0000000405047291 */ /* 0x004fcc000f8ec03f */
[----:B------:R-:W-:Y:S01]  /*b8d0*/  IMAD.U32 R18, RZ, RZ, UR4 ;  /* 0x00000004ff127e24 */ /* 0x000fe2000f8e00ff */
[C---:B-1----:R-:W-:Y:S01]  /*b8e0*/  LOP3.LUT R4, R5.reuse, 0x7f, RZ, 0xc0, !PT ;  /* 0x0000007f05047812 */ /* 0x042fe200078ec0ff */
[----:B0-----:R-:W-:-:S05]  /*b8f0*/  IMAD.SHL.U32 R0, R5, 0x8, RZ ;  /* 0x0000000805007824 */ /* 0x001fca00078e00ff */
[C---:B------:R-:W-:Y:S02]  /*b900*/  LOP3.LUT R2, R0.reuse, 0x1f8, RZ, 0xc0, !PT ;  /* 0x000001f800027812 */ /* 0x040fe400078ec0ff */
[----:B------:R-:W-:Y:S02]  /*b910*/  LOP3.LUT R0, R0, 0x38, RZ, 0xc0, !PT ;  /* 0x0000003800007812 */ /* 0x000fe400078ec0ff */
[----:B------:R-:W-:Y:S01]  /*b920*/  LOP3.LUT R3, R2, 0x38, R5, 0x78, !PT ;  /* 0x0000003802037812 */ /* 0x000fe200078e7805 */
[----:B------:R-:W-:Y:S01]  /*b930*/  IMAD.SHL.U32 R2, R4, 0x8, RZ ;  /* 0x0000000804027824 */ /* 0x000fe200078e00ff */
[----:B------:R-:W-:-:S04]  /*b940*/  SHF.R.U32.HI R4, RZ, 0x3, R4 ;  /* 0x00000003ff047819 */ /* 0x000fc80000011604 */
[----:B------:R-:W-:Y:S02]  /*b950*/  LOP3.LUT R3, R3, 0x200, R2, 0xf8, !PT ;  /* 0x0000020003037812 */ /* 0x000fe400078ef802 */
[----:B------:R-:W-:-:S03]  /*b960*/  SHF.L.U32 R2, R5, 0x4, RZ ;  /* 0x0000000405027819 */ /* 0x000fc600000006ff */
[----:B------:R-:W-:Y:S01]  /*b970*/  IMAD R3, R3, 0x2, R18 ;  /* 0x0000000203037824 */ /* 0x000fe200078e0212 */
[----:B------:R-:W-:Y:S01]  /*b980*/  LOP3.LUT R4, R4, 0x70, R2, 0xf8, !PT ;  /* 0x0000007004047812 */ /* 0x000fe200078ef802 */
[----:B------:R-:W-:-:S03]  /*b990*/  IMAD.MOV.U32 R2, RZ, RZ, 0x1 ;  /* 0x00000001ff027424 */ /* 0x000fc600078e00ff */
[----:B------:R-:W-:Y:S04]  /*b9a0*/  STL [R1+0x24], R3 ;  /* 0x0000240301007387 */ /* 0x000fe80000100800 */
[----:B------:R0:W-:Y:S04]  /*b9b0*/  STL [R1+0x14], R2 ;  /* 0x0000140201007387 */ /* 0x0001e80000100800 */
[----:B------:R1:W-:Y:S01]  /*b9c0*/  STL [R1+0x48], RZ ;  /* 0x000048ff01007387 */ /* 0x0003e20000100800 */
[C---:B0-----:R-:W-:Y:S02]  /*b9d0*/  LOP3.LUT R2, R0.reuse, 0x40, RZ, 0xfc, !PT ;  /* 0x0000004000027812 */ /* 0x041fe400078efcff */
[----:B-1----:R-:W-:-:S07]  /*b9e0*/  LOP3.LUT R0, R0, 0x80, RZ, 0xfc, !PT ;  /* 0x0000008000007812 */ /* 0x002fce00078efcff */
.L_x_329:
[----:B--2---:R-:W2:Y:S01]  /*b9f0*/  LDL R0, [R1+0xc] ;  /* 0x00000c0001007983 */ /* 0x004ea20000100800 */
[----:B------:R-:W2:Y:S01]  /*ba00*/  LDC.64 R2, c[0x0][0xc88] ;  /* 0x00032200ff027b82 */ /* 0x000ea20000000a00 */
[----:B------:R-:W-:Y:S05]  /*ba10*/  YIELD ;  /* 0x0000000000007946 */ /* 0x000fea0003800000 */
[----:B------:R-:W-:Y:S01]  /*ba20*/  ULDC.64 UR4, c[0x0][0xa28] ;  /* 0x00028a0000047ab9 */ /* 0x000fe20000000a00 */
[----:B-1----:R-:W-:Y:S01]  /*ba30*/  IMAD.MOV.U32 R6, RZ, RZ, RZ ;  /* 0x000000ffff067224 */ /* 0x002fe200078e00ff */
[----:B------:R-:W-:Y:S01]  /*ba40*/  ISETP.NE.U32.AND P0, PT, RZ, UR4, PT ;  /* 0x00000004ff007c0c */ /* 0x000fe2000bf05070 */
[----:B------:R-:W-:Y:S01]  /*ba50*/  ULDC.64 UR6, c[0x0][0xa18] ;  /* 0x0002860000067ab9 */ /* 0x000fe20000000a00 */
[----:B------:R-:W-:Y:S01]  /*ba60*/  ULDC.64 UR8, c[0x0][0xa08] ;  /* 0x0002820000087ab9 */ /* 0x000fe20000000a00 */
[----:B--2---:R-:W-:-:S05]  /*ba70*/  IMAD.WIDE R2, R0, 0x4, R2 ;  /* 0x0000000400027825 */ /* 0x004fca00078e0202 */
[----:B------:R-:W2:Y:S01]  /*ba80*/  LDG.E R10, desc[UR40][R2.64] ;  /* 0x00000028020a7981 */ /* 0x000ea2000c1e1900 */
[----:B------:R-:W-:Y:S01]  /*ba90*/  ISETP.NE.AND.EX P0, PT, RZ, UR5, PT, P0 ;  /* 0x00000005ff007c0c */ /* 0x000fe2000bf05300 */
[----:B------:R-:W-:Y:S01]  /*baa0*/  IMAD.MOV.U32 R0, RZ, RZ, RZ ;  /* 0x000000ffff007224 */ /* 0x000fe200078e00ff */
[----:B--2---:R-:W-:Y:S01]  /*bab0*/  SHF.R.S32.HI R4, RZ, 0x1f, R10 ;  /* 0x0000001fff047819 */ /* 0x004fe2000001140a */
[----:B------:R-:W-:-:S10]  /*bac0*/  IMAD.SHL.U32 R17, R10, 0x4, RZ ;  /* 0x000000040a117824 */ /* 0x000fd400078e00ff */
[C---:B------:R-:W-:Y:S01]  /*bad0*/  @P0 LEA R2, P1, R10.reuse, UR4, 0x2 ;  /* 0x000000040a020c11 */ /* 0x040fe2000f8210ff */
[----:B------:R-:W-:Y:S03]  /*bae0*/  STL [R1+0x2c], R10 ;  /* 0x00002c0a01007387 */ /* 0x000fe60000100800 */
[C-C-:B------:R-:W-:Y:S01]  /*baf0*/  @P0 LEA.HI.X R3, R10.reuse, UR5, R4.reuse, 0x2, P1 ;  /* 0x000000050a030c11 */ /* 0x140fe200088f1404 */
[----:B------:R-:W-:Y:S01]  /*bb00*/  ULDC.64 UR4, c[0x0][0xa00] ;  /* 0x0002800000047ab9 */ /* 0x000fe20000000a00 */
[----:B------:R-:W-:Y:S01]  /*bb10*/  SHF.L.U64.HI R9, R10, 0x2, R4 ;  /* 0x000000020a097819 */ /* 0x000fe20000010204 */
[----:B0-----:R0:W-:Y:S01]  /*bb20*/  STL [R1+0x3c], R4 ;  /* 0x00003c0401007387 */ /* 0x0011e20000100800 */
[----:B------:R-:W-:-:S03]  /*bb30*/  ISETP.NE.U32.AND P1, PT, RZ, UR4, PT ;  /* 0x00000004ff007c0c */ /* 0x000fc6000bf25070 */
[----:B------:R1:W5:Y:S01]  /*bb40*/  @P0 LDG.E R0, desc[UR40][R2.64] ;  /* 0x0000002802000981 */ /* 0x000362000c1e1900 */
[----:B------:R-:W-:Y:S01]  /*bb50*/  ISETP.NE.AND.EX P1, PT, RZ, UR5, PT, P1 ;  /* 0x00000005ff007c0c */ /* 0x000fe2000bf25310 */
[----:B------:R-:W-:Y:S01]  /*bb60*/  IMAD.MOV.U32 R8, RZ, RZ, RZ ;  /* 0x000000ffff087224 */ /* 0x000fe200078e00ff */
[----:B------:R-:W-:Y:S01]  /*bb70*/  ISETP.NE.U32.AND P2, PT, RZ, UR6, PT ;  /* 0x00000006ff007c0c */ /* 0x000fe2000bf45070 */
[----:B------:R-:W-:Y:S01]  /*bb80*/  STL [R1+0x1c], R9 ;  /* 0x00001c0901007387 */ /* 0x000fe20000100800 */
[----:B------:R-:W-:Y:S02]  /*bb90*/  ISETP.NE.U32.AND P0, PT, RZ, UR8, PT ;  /* 0x00000008ff007c0c */ /* 0x000fe4000bf05070 */
[C---:B0-----:R-:W-:Y:S02]  /*bba0*/  IADD3 R4, P4, R17.reuse, UR8, RZ ;  /* 0x0000000811047c10 */ /* 0x041fe4000ff9e0ff */
[----:B-1----:R-:W-:Y:S02]  /*bbb0*/  IADD3 R2, P3, R17, UR4, RZ ;  /* 0x0000000411027c10 */ /* 0x002fe4000ff7e0ff */
[----:B------:R-:W-:-:S02]  /*bbc0*/  ISETP.NE.AND.EX P2, PT, RZ, UR7, PT, P2 ;  /* 0x00000007ff007c0c */ /* 0x000fc4000bf45320 */
[C---:B------:R-:W-:Y:S02]  /*bbd0*/  IADD3.X R3, R9.reuse, UR5, RZ, P3, !PT ;  /* 0x0000000509037c10 */ /* 0x040fe40009ffe4ff */
[----:B------:R-:W-:Y:S02]  /*bbe0*/  ISETP.NE.AND.EX P0, PT, RZ, UR9, PT, P0 ;  /* 0x00000009ff007c0c */ /* 0x000fe4000bf05300 */
[----:B------:R-:W-:Y:S01]  /*bbf0*/  IADD3.X R5, R9, UR9, RZ, P4, !PT ;  /* 0x0000000909057c10 */ /* 0x000fe2000a7fe4ff */
[----:B------:R-:W2:Y:S01]  /*bc00*/  @P1 LDG.E R6, desc[UR40][R2.64] ;  /* 0x0000002802061981 */ /* 0x000ea2000c1e1900 */
[----:B------:R-:W-:Y:S02]  /*bc10*/  ULDC UR4, c[0x0][0x288] ;  /* 0x0000a20000047ab9 */ /* 0x000fe40000000800 */
[----:B------:R-:W-:Y:S01]  /*bc20*/  IMAD.U32 R11, RZ, RZ, UR4 ;  /* 0x00000004ff0b7e24 */ /* 0x000fe2000f8e00ff */
[----:B------:R-:W-:-:S06]  /*bc30*/  ULDC.64 UR4, c[0x0][0x418] ;  /* 0x0001060000047ab9 */ /* 0x000fcc0000000a00 */
[----:B------:R-:W5:Y:S04]  /*bc40*/  @P0 LDG.E R8, desc[UR40][R4.64] ;  /* 0x0000002804080981 */ /* 0x000f68000c1e1900 */
[----:B--2---:R0:W-:Y:S02]  /*bc50*/  STL [R1+0x30], R6 ;  /* 0x0000300601007387 */ /* 0x0041e40000100800 */
[----:B0-----:R-:W-:-:S04]  /*bc60*/  @P2 IADD3 R6, P3, R17, UR6, RZ ;  /* 0x0000000611062c10 */ /* 0x001fc8000ff7e0ff */
[----:B------:R-:W-:-:S05]  /*bc70*/  @P2 IADD3.X R7, R9, UR7, RZ, P3, !PT ;  /* 0x0000000709072c10 */ /* 0x000fca0009ffe4ff */
[----:B------:R0:W2:Y:S01]  /*bc80*/  @P2 LDG.E R11, desc[UR40][R6.64] ;  /* 0x00000028060b2981 */ /* 0x0000a2000c1e1900 */
[----:B------:R-:W-:-:S03]  /*bc90*/  UISETP.NE.U32.AND UP0, UPT, UR4, URZ, UPT ;  /* 0x0000003f0400728c */ /* 0x000fc6000bf05070 */
[----:B------:R-:W-:Y:S01]  /*bca0*/  ULDC UR4, c[0x0][0x424] ;  /* 0x0001090000047ab9 */ /* 0x000fe20000000800 */
[----:B------:R-:W-:-:S03]  /*bcb0*/  UISETP.NE.AND.EX UP0, UPT, UR5, URZ, UPT, UP0 ;  /* 0x0000003f0500728c */ /* 0x000fc6000bf05300 */
[----:B------:R-:W-:Y:S01]  /*bcc0*/  ULDC UR5, c[0x0][0x2f0] ;  /* 0x0000bc0000057ab9 */ /* 0x000fe20000000800 */
[----:B------:R-:W-:-:S04]  /*bcd0*/  USEL UR4, UR4, 0x1, UP0 ;  /* 0x0000000104047887 */ /* 0x000fc80008000000 */
[----:B------:R-:W-:-:S06]  /*bce0*/  UIMAD UR4, UR4, UR5, URZ ;  /* 0x00000005040472a4 */ /* 0x000fcc000f8e023f */
[----:B0-----:R-:W-:Y:S01]  /*bcf0*/  IMAD.U32 R6, RZ, RZ, UR4 ;  /* 0x00000004ff067e24 */ /* 0x001fe2000f8e00ff */
[----:B--2---:R0:W-:Y:S01]  /*bd00*/  STL [R1+0x44], R11 ;  /* 0x0000440b01007387 */ /* 0x0041e20000100800 */
[----:B------:R-:W-:Y:S05]  /*bd10*/  @P2 BRA `(.L_x_228) ;  /* 0x0000000000142947 */ /* 0x000fea0003800000 */
[----:B------:R-:W-:Y:S05]  /*bd20*/  @!P1 BRA `(.L_x_228) ;  /* 0x0000000000109947 */ /* 0x000fea0003800000 */
[----:B------:R-:W2:Y:S04]  /*bd30*/  LDG.E R7, desc[UR40][R2.64] ;  /* 0x0000002802077981 */ /* 0x000ea8000c1e1900 */
[----:B------:R-:W2:Y:S02]  /*bd40*/  LDG.E R2, desc[UR40][R2.64+0x4] ;  /* 0x0000042802027981 */ /* 0x000ea4000c1e1900 */
[----:B--2---:R-:W-:-:S05]  /*bd50*/  IMAD.IADD R2, R2, 0x1, -R7 ;  /* 0x0000000102027824 */ /* 0x004fca00078e0a07 */
[----:B------:R1:W-:Y:S02]  /*bd60*/  STL [R1+0x44], R2 ;  /* 0x0000440201007387 */ /* 0x0003e40000100800 */
.L_x_228:
[----:B------:R-:W1:Y:S01]  /*bd70*/  LDL.LU R7, [R1+0x8] ;  /* 0x0000080001077983 */ /* 0x000e620000300800 */
[----:B------:R-:W-:Y:S02]  /*bd80*/  ULDC.64 UR4, c[0x0][0xa20] ;  /* 0x0002880000047ab9 */ /* 0x000fe40000000a00 */
[----:B------:R-:W-:-:S04]  /*bd90*/  ISETP.NE.U32.AND P1, PT, RZ, UR4, PT ;  /* 0x00000004ff007c0c */ /* 0x000fc8000bf25070 */
[----:B------:R-:W-:Y:S02]  /*bda0*/  ISETP.NE.AND.EX P1, PT, RZ, UR5, PT, P1 ;  /* 0x00000005ff007c0c */ /* 0x000fe4000bf25310 */
[C---:B-1----:R-:W-:Y:S02]  /*bdb0*/  LOP3.LUT R2, R7.reuse, 0xff000000, RZ, 0xc0, !PT ;  /* 0xff00000007027812 */ /* 0x042fe400078ec0ff */
[C---:B------:R-:W-:Y:S02]  /*bdc0*/  LOP3.LUT R3, R7.reuse, 0xff0000, RZ, 0xc0, !PT ;  /* 0x00ff000007037812 */ /* 0x040fe400078ec0ff */
[----:B------:R-:W-:Y:S02]  /*bdd0*/  SHF.R.U32.HI R2, RZ, 0x8, R2 ;  /* 0x00000008ff027819 */ /* 0x000fe40000011602 */
[----:B------:R-:W-:Y:S01]  /*bde0*/  LOP3.LUT R16, R7, 0xffff, RZ, 0xc0, !PT ;  /* 0x0000ffff07107812 */ /* 0x000fe200078ec0ff */
[----:B-----5:R-:W-:Y:S01]  /*bdf0*/  IMAD.IADD R7, R8, 0x1, R0 ;  /* 0x0000000108077824 */ /* 0x020fe200078e0200 */
[----:B------:R-:W-:Y:S01]  /*be00*/  LEA.HI R2, R3, R2, RZ, 0x10 ;  /* 0x0000000203027211 */ /* 0x000fe200078f80ff */
[----:B------:R-:W-:-:S05]  /*be10*/  IMAD.MOV.U32 R3, RZ, RZ, R10 ;  /* 0x000000ffff037224 */ /* 0x000fca00078e000a */
[----:B------:R1:W-:Y:S04]  /*be20*/  STL [R1+0x10], R3 ;  /* 0x0000100301007387 */ /* 0x0003e80000100800 */
[----:B------:R1:W-:Y:S01]  /*be30*/  STL [R1+0x18], R7 ;  /* 0x0000180701007387 */ /* 0x0003e20000100800 */
[----:B------:R-:W-:Y:S05]  /*be40*/  @!P1 BRA `(.L_x_229) ;  /* 0x0000000000109947 */ /* 0x000fea0003800000 */
[----:B------:R-:W-:-:S04]  /*be50*/  IADD3 R6, P0, R17, UR4, RZ ;  /* 0x0000000411067c10 */ /* 0x000fc8000ff1e0ff */
[----:B-1----:R-:W-:-:S05]  /*be60*/  IADD3.X R7, R9, UR5, RZ, P0, !PT ;  /* 0x0000000509077c10 */ /* 0x002fca00087fe4ff */
[----:B------:R2:W5:Y:S01]  /*be70*/  LDG.E R6, desc[UR40][R6.64] ;  /* 0x0000002806067981 */ /* 0x000562000c1e1900 */
[----:B------:R-:W-:Y:S05]  /*be80*/  BRA `(.L_x_230) ;  /* 0x0000000000107947 */ /* 0x000fea0003800000 */
.L_x_229:
[----:B------:R-:W-:Y:S05]  /*be90*/  @!P0 BRA `(.L_x_230) ;  /* 0x00000000000c8947 */ /* 0x000fea0003800000 */
[----:B------:R-:W2:Y:S04]  /*bea0*/  LDG.E R6, desc[UR40][R4.64] ;  /* 0x0000002804067981 */ /* 0x000ea8000c1e1900 */
[----:B------:R-:W2:Y:S02]  /*beb0*/  LDG.E R4, desc[UR40][R4.64+0x4] ;  /* 0x0000042804047981 */ /* 0x000ea4000c1e1900 */
[----:B--2---:R-:W-:-:S07]  /*bec0*/  IMAD.IADD R6, R4, 0x1, -R6 ;  /* 0x0000000104067824 */ /* 0x004fce00078e0a06 */
.L_x_230:
[----:B-----5:R-:W-:Y:S01]  /*bed0*/  IMAD.IADD R6, R6, 0x1, -R0 ;  /* 0x0000000106067824 */ /* 0x020fe200078e0a00 */
[----:B------:R-:W-:Y:S01]  /*bee0*/  MOV R4, RZ ;  /* 0x000000ff00047202 */ /* 0x000fe20000000f00 */
[----:B------:R-:W-:Y:S01]  /*bef0*/  BSSY B0, `(.L_x_231) ;  /* 0x000002b000007945 */ /* 0x000fe20003800000 */
[----:B------:R-:W-:Y:S01]  /*bf00*/  LOP3.LUT R9, R2, 0xff, RZ, 0xc0, !PT ;  /* 0x000000ff02097812 */ /* 0x000fe200078ec0ff */
[C---:B------:R-:W-:Y:S01]  /*bf10*/  VIADD R0, R6.reuse, 0x7f ;  /* 0x0000007f06007836 */ /* 0x040fe20000000000 */
[----:B------:R-:W-:Y:S01]  /*bf20*/  ISETP.GE.AND P0, PT, R6, 0x1, PT ;  /* 0x000000010600780c */ /* 0x000fe20003f06270 */
[----:B------:R3:W-:Y:S01]  /*bf30*/  STL [R1+0x34], R4 ;  /* 0x0000340401007387 */ /* 0x0007e20000100800 */
[----:B------:R-:W-:Y:S02]  /*bf40*/  IMAD.MOV.U32 R10, RZ, RZ, R4 ;  /* 0x000000ffff0a7224 */ /* 0x000fe400078e0004 */
[----:B-1----:R-:W-:-:S04]  /*bf50*/  SHF.R.S32.HI R3, RZ, 0x1f, R0 ;  /* 0x0000001fff037819 */ /* 0x002fc80000011400 */
[----:B------:R-:W-:-:S04]  /*bf60*/  LEA.HI R3, R3, R0, RZ, 0x7 ;  /* 0x0000000003037211 */ /* 0x000fc800078f38ff */
[----:B------:R-:W-:-:S05]  /*bf70*/  SHF.R.S32.HI R8, RZ, 0x7, R3 ;  /* 0x00000007ff087819 */ /* 0x000fca0000011403 */
[----:B------:R3:W-:Y:S04]  /*bf80*/  STL [R1+0x40], R8 ;  /* 0x0000400801007387 */ /* 0x0007e80000100800 */
[----:B------:R3:W-:Y:S01]  /*bf90*/  STL [R1+0x58], R9 ;  /* 0x0000580901007387 */ /* 0x0007e20000100800 */
[----:B------:R-:W-:Y:S05]  /*bfa0*/  @!P0 BRA `(.L_x_232) ;  /* 0x00000000007c8947 */ /* 0x000fea0003800000 */
[----:B------:R-:W-:-:S04]  /*bfb0*/  SHF.R.U32.HI R0, RZ, 0x10, R2 ;  /* 0x00000010ff007819 */ /* 0x000fc80000011602 */
[----:B------:R-:W-:-:S13]  /*bfc0*/  ISETP.NE.AND P0, PT, R0, RZ, PT ;  /* 0x000000ff0000720c */ /* 0x000fda0003f05270 */
[----:B------:R-:W3:Y:S02]  /*bfd0*/  @!P0 LDC R0, c[0x0][0x9f0] ;  /* 0x00027c00ff008b82 */ /* 0x000ee40000000800 */
[----:B---3--:R-:W-:-:S04]  /*bfe0*/  IABS R4, R0 ;  /* 0x0000000000047213 */ /* 0x008fc80000000000 */
[----:B------:R-:W1:Y:S08]  /*bff0*/  I2F.RP R2, R4 ;  /* 0x0000000400027306 */ /* 0x000e700000209400 */
[----:B-1----:R-:W1:Y:S02]  /*c000*/  MUFU.RCP R2, R2 ;  /* 0x0000000200027308 */ /* 0x002e640000001000 */
[----:B-1----:R-:W-:-:S06]  /*c010*/  VIADD R2, R2, 0xffffffe ;  /* 0x0ffffffe02027836 */ /* 0x002fcc0000000000 */
[----:B------:R-:W1:Y:S02]  /*c020*/  F2I.FTZ.U32.TRUNC.NTZ R3, R2 ;  /* 0x0000000200037305 */ /* 0x000e64000021f000 */
[----:B-1----:R-:W-:-:S04]  /*c030*/  IMAD.MOV R2, RZ, RZ, -R3 ;  /* 0x000000ffff027224 */ /* 0x002fc800078e0a03 */
[----:B------:R-:W-:Y:S02]  /*c040*/  IMAD R5, R2, R4, RZ ;  /* 0x0000000402057224 */ /* 0x000fe400078e02ff */
[----:B------:R-:W-:-:S04]  /*c050*/  IMAD.MOV.U32 R2, RZ, RZ, RZ ;  /* 0x000000ffff027224 */ /* 0x000fc800078e00ff */
[----:B--2---:R-:W-:Y:S01]  /*c060*/  IMAD.HI.U32 R7, R3, R5, R2 ;  /* 0x0000000503077227 */ /* 0x004fe200078e0002 */
[----:B------:R-:W-:Y:S02]  /*c070*/  IABS R2, R0 ;  /* 0x0000000000027213 */ /* 0x000fe40000000000 */
[----:B------:R-:W-:-:S03]  /*c080*/  IADD3 R3, R0, -0x1, R8 ;  /* 0xffffffff00037810 */ /* 0x000fc60007ffe008 */
[----:B------:R-:W-:Y:S01]  /*c090*/  IMAD.MOV R2, RZ, RZ, -R2 ;  /* 0x000000ffff027224 */ /* 0x000fe200078e0a02 */
[----:B------:R-:W-:Y:S02]  /*c0a0*/  IABS R5, R3 ;  /* 0x0000000300057213 */ /* 0x000fe40000000000 */
[----:B------:R-:W-:Y:S01]  /*c0b0*/  LOP3.LUT R3, R3, R0, RZ, 0x3c, !PT ;  /* 0x0000000003037212 */ /* 0x000fe200078e3cff */
[----:B------:R-:W-:Y:S02]  /*c0c0*/  IMAD.MOV.U32 R6, RZ, RZ, R2 ;  /* 0x000000ffff067224 */ /* 0x000fe400078e0002 */
[----:B------:R-:W-:Y:S01]  /*c0d0*/  IMAD.HI.U32 R2, R7, R5, RZ ;  /* 0x0000000507027227 */ /* 0x000fe200078e00ff */
[----:B------:R-:W-:-:S03]  /*c0e0*/  ISETP.GE.AND P2, PT, R3, RZ, PT ;  /* 0x000000ff0300720c */ /* 0x000fc60003f46270 */
        /* <DEDUP_REMOVED lines=9> */
[----:B------:R-:W-:-:S05]  /*c180*/  IMAD.MOV.U32 R10, RZ, RZ, R2 ;  /* 0x000000ffff0a7224 */ /* 0x000fca00078e0002 */
[----:B------:R1:W-:Y:S02]  /*c190*/  STL [R1+0x34], R10 ;  /* 0x0000340a01007387 */ /* 0x0003e40000100800 */
.L_x_232:
[----:B------:R-:W-:Y:S05]  /*c1a0*/  BSYNC B0 ;  /* 0x0000000000007941 */ /* 0x000fea0003800000 */
.L_x_231:
[----:B------:R-:W-:Y:S01]  /*c1b0*/  IMAD.MOV.U32 R0, RZ, RZ, R10 ;  /* 0x000000ffff007224 */ /* 0x000fe200078e000a */
[----:B------:R-:W-:Y:S03]  /*c1c0*/  BSSY B7, `(.L_x_233) ;  /* 0x0000409000077945 */ /* 0x000fe60003800000 */
[----:B------:R-:W-:-:S05]  /*c1d0*/  IMAD R2, R9, R0, RZ ;  /* 0x0000000009027224 */ /* 0x000fca00078e02ff */
[----:B------:R-:W-:Y:S01]  /*c1e0*/  VIADDMNMX R0, R2, R0, R8, PT ;  /* 0x0000000002007246 */ /* 0x000fe20003800108 */
[----:B------:R4:W-:Y:S03]  /*c1f0*/  STL [R1+0x28], R2 ;  /* 0x0000280201007387 */ /* 0x0009e60000100800 */
[----:B------:R-:W-:Y:S01]  /*c200*/  ISETP.GT.AND P0, PT, R0, R2, PT ;  /* 0x000000020000720c */ /* 0x000fe20003f04270 */
[----:B------:R4:W-:-:S12]  /*c210*/  STL [R1+0x38], R0 ;  /* 0x0000380001007387 */ /* 0x0009d80000100800 */
[----:B----4-:R-:W-:Y:S05]  /*c220*/  @P0 BRA `(.L_x_234) ;  /* 0x0000000000480947 */ /* 0x010fea0003800000 */
[----:B------:R-:W4:Y:S02]  /*c230*/  S2R R0, SR_TID.X ;  /* 0x0000000000007919 */ /* 0x000f240000002100 */
[----:B----4-:R-:W-:-:S04]  /*c240*/  LOP3.LUT R0, R0, 0x7f, RZ, 0xc0, !PT ;  /* 0x0000007f00007812 */ /* 0x010fc800078ec0ff */
[----:B------:R-:W-:-:S13]  /*c250*/  ISETP.NE.AND P0, PT, R0, RZ, PT ;  /* 0x000000ff0000720c */ /* 0x000fda0003f05270 */
[----:B------:R-:W-:Y:S05]  /*c260*/  @P0 BRA `(.L_x_235) ;  /* 0x0000003c00f80947 */ /* 0x000fea0003800000 */
[----:B------:R-:W4:Y:S01]  /*c270*/  S2R R3, SR_LANEID ;  /* 0x0000000000037919 */ /* 0x000f220000000000 */
[----:B------:R-:W-:Y:S02]  /*c280*/  VOTEU.ANY UR4, UPT, PT ;  /* 0x0000000000047886 */ /* 0x000fe400038e0100 */
[----:B------:R-:W4:Y:S08]  /*c290*/  FLO.U32 R0, UR4 ;  /* 0x0000000400007d00 */ /* 0x000f3000080e0000 */
[----:B------:R-:W5:Y:S01]  /*c2a0*/  POPC R5, UR4 ;  /* 0x0000000400057d09 */ /* 0x000f620008000000 */
[----:B----4-:R-:W-:-:S02]  /*c2b0*/  ISETP.EQ.U32.AND P0, PT, R0, R3, PT ;  /* 0x000000030000720c */ /* 0x010fc40003f02070 */
[----:B------:R-:W5:Y:S11]  /*c2c0*/  LDC.64 R2, c[0x0][0xc60] ;  /* 0x00031800ff027b82 */ /* 0x000f760000000a00 */
[----:B-----5:R-:W4:Y:S01]  /*c2d0*/  @P0 ATOMG.E.ADD.STRONG.GPU PT, R3, desc[UR40][R2.64], R5 ;  /* 0x00000005020309a8 */ /* 0x020f2200081ee1e8 */
[----:B---3--:R-:W3:Y:S02]  /*c2e0*/  S2R R4, SR_LTMASK ;  /* 0x0000000000047919 */ /* 0x008ee40000003900 */
[----:B---3--:R-:W-:-:S04]  /*c2f0*/  LOP3.LUT R4, R4, UR4, RZ, 0xc0, !PT ;  /* 0x0000000404047c12 */ /* 0x008fc8000f8ec0ff */
[----:B--2---:R-:W2:Y:S01]  /*c300*/  POPC R7, R4 ;  /* 0x0000000400077309 */ /* 0x004ea20000000000 */
[----:B----4-:R-:W2:Y:S02]  /*c310*/  SHFL.IDX PT, R0, R3, R0, 0x1f ;  /* 0x00001f0003007589 */ /* 0x010ea400000e0000 */
[----:B--2---:R-:W-:-:S05]  /*c320*/  IADD3 R0, R0, UR36, R7 ;  /* 0x0000002400007c10 */ /* 0x004fca000fffe007 */
[----:B------:R4:W-:Y:S01]  /*c330*/  STL [R1], R0 ;  /* 0x0000000001007387 */ /* 0x0009e20000100800 */
[----:B------:R-:W-:Y:S05]  /*c340*/  BRA `(.L_x_235) ;  /* 0x0000003c00c07947 */ /* 0x000fea0003800000 */
.L_x_234:
[----:B------:R-:W-:Y:S01]  /*c350*/  VIADD R0, R18, 0x1c400 ;  /* 0x0001c40012007836 */ /* 0x000fe20000000000 */
[----:B------:R-:W-:Y:S04]  /*c360*/  BSSY B6, `(.L_x_236) ;  /* 0x0000013000067945 */ /* 0x000fe80003800000 */
[----:B------:R-:W-:-:S13]  /*c370*/  LOP3.LUT P0, RZ, R0, 0x3ff, RZ, 0xc0, !PT ;  /* 0x000003ff00ff7812 */ /* 0x000fda000780c0ff */
[----:B------:R-:W-:Y:S05]  /*c380*/  @!P0 BRA `(.L_x_237) ;  /* 0x0000000000408947 */ /* 0x000fea0003800000 */
[----:B------:R-:W-:Y:S01]  /*c390*/  MOV R2, 0x0 ;  /* 0x0000000000027802 */ /* 0x000fe20000000f00 */
[----:B------:R-:W-:Y:S01]  /*c3a0*/  ULDC.64 UR6, c[0x4][0x118] ;  /* 0x0100460000067ab9 */ /* 0x000fe20000000a00 */
[----:B------:R-:W-:Y:S01]  /*c3b0*/  ULDC.64 UR8, c[0x4][0x120] ;  /* 0x0100480000087ab9 */ /* 0x000fe20000000a00 */
[----:B------:R-:W-:Y:S01]  /*c3c0*/  ULDC.64 UR4, c[0x4][0x70] ;  /* 0x01001c0000047ab9 */ /* 0x000fe20000000a00 */
[----:B---3--:R-:W-:Y:S01]  /*c3d0*/  IMAD.U32 R4, RZ, RZ, UR6 ;  /* 0x00000006ff047e24 */ /* 0x008fe2000f8e00ff */
[----:B--2---:R-:W-:Y:S01]  /*c3e0*/  MOV R7, UR9 ;  /* 0x0000000900077c02 */ /* 0x004fe20008000f00 */
[----:B------:R-:W2:Y:S01]  /*c3f0*/  LDC.64 R2, c[0x4][R2] ;  /* 0x0100000002027b82 */ /* 0x000ea20000000a00 */
[----:B------:R-:W-:Y:S02]  /*c400*/  IMAD.U32 R5, RZ, RZ, UR7 ;  /* 0x00000007ff057e24 */ /* 0x000fe4000f8e00ff */
[----:B------:R-:W-:Y:S02]  /*c410*/  IMAD.U32 R6, RZ, RZ, UR8 ;  /* 0x00000008ff067e24 */ /* 0x000fe4000f8e00ff */
[----:B-1----:R-:W-:-:S02]  /*c420*/  IMAD.U32 R10, RZ, RZ, UR4 ;  /* 0x00000004ff0a7e24 */ /* 0x002fc4000f8e00ff */
[----:B0-----:R-:W-:Y:S02]  /*c430*/  IMAD.U32 R11, RZ, RZ, UR5 ;  /* 0x00000005ff0b7e24 */ /* 0x001fe4000f8e00ff */
[----:B------:R-:W-:Y:S02]  /*c440*/  IMAD.MOV.U32 R8, RZ, RZ, 0x70 ;  /* 0x00000070ff087424 */ /* 0x000fe400078e00ff */
[----:B------:R-:W-:Y:S02]  /*c450*/  IMAD.MOV.U32 R12, RZ, RZ, 0x1 ;  /* 0x00000001ff0c7424 */ /* 0x000fe400078e00ff */
[----:B------:R-:W-:-:S07]  /*c460*/  IMAD.MOV.U32 R13, RZ, RZ, RZ ;  /* 0x000000ffff0d7224 */ /* 0x000fce00078e00ff */
[----:B------:R-:W-:-:S07]  /*c470*/  LEPC R20, `(.L_x_237) ;  /* 0x000000001014794e */ /* 0x000fce0000000000 */
[----:B--2---:R-:W-:Y:S05]  /*c480*/  CALL.ABS.NOINC R2 ;  /* 0x0000000002007343 */ /* 0x004fea0003c00000 */
.L_x_237:
[----:B------:R-:W-:Y:S05]  /*c490*/  BSYNC B6 ;  /* 0x0000000000067941 */ /* 0x000fea0003800000 */
.L_x_236:
        /* <DEDUP_REMOVED lines=8> */
[----:B------:R4:W4:Y:S01]  /*c520*/  LDC.64 R2, c[0x4][R0] ;  /* 0x0100000000027b82 */ /* 0x0009220000000a00 */
[----:B---3--:R-:W-:Y:S02]  /*c530*/  IMAD.U32 R4, RZ, RZ, UR6 ;  /* 0x00000006ff047e24 */ /* 0x008fe4000f8e00ff */
[----:B------:R-:W-:Y:S02]  /*c540*/  IMAD.U32 R5, RZ, RZ, UR7 ;  /* 0x00000007ff057e24 */ /* 0x000fe4000f8e00ff */
[----:B------:R-:W-:Y:S02]  /*c550*/  IMAD.U32 R6, RZ, RZ, UR8 ;  /* 0x00000008ff067e24 */ /* 0x000fe4000f8e00ff */
[----:B--2---:R-:W-:-:S02]  /*c560*/  IMAD.U32 R7, RZ, RZ, UR9 ;  /* 0x00000009ff077e24 */ /* 0x004fc4000f8e00ff */
[----:B-1----:R-:W-:Y:S02]  /*c570*/  IMAD.U32 R10, RZ, RZ, UR4 ;  /* 0x00000004ff0a7e24 */ /* 0x002fe4000f8e00ff */
[----:B0-----:R-:W-:Y:S02]  /*c580*/  IMAD.U32 R11, RZ, RZ, UR5 ;  /* 0x00000005ff0b7e24 */ /* 0x001fe4000f8e00ff */
[----:B------:R-:W-:Y:S02]  /*c590*/  IMAD.MOV.U32 R8, RZ, RZ, 0x70 ;  /* 0x00000070ff087424 */ /* 0x000fe400078e00ff */
[----:B------:R-:W-:Y:S02]  /*c5a0*/  IMAD.MOV.U32 R12, RZ, RZ, 0x1 ;  /* 0x00000001ff0c7424 */ /* 0x000fe400078e00ff */
[----:B------:R-:W-:-:S07]  /*c5b0*/  IMAD.MOV.U32 R13, RZ, RZ, RZ ;  /* 0x000000ffff0d7224 */ /* 0x000fce00078e00ff */
[----:B------:R-:W-:-:S07]  /*c5c0*/  LEPC R20, `(.L_x_240) ;  /* 0x000000001014794e */ /* 0x000fce0000000000 */
[----:B----4-:R-:W-:Y:S05]  /*c5d0*/  CALL.ABS.NOINC R2 ;  /* 0x0000000002007343 */ /* 0x010fea0003c00000 */
.L_x_240:
[----:B------:R-:W-:Y:S01]  /*c5e0*/  MOV R2, 0x0 ;  /* 0x0000000000027802 */ /* 0x000fe20000000f00 */
[----:B------:R-:W-:Y:S01]  /*c5f0*/  ULDC.64 UR6, c[0x4][0x118] ;  /* 0x0100460000067ab9 */ /* 0x000fe20000000a00 */
[----:B------:R-:W-:Y:S01]  /*c600*/  ULDC.64 UR8, c[0x4][0x120] ;  /* 0x0100480000087ab9 */ /* 0x000fe20000000a00 */
[----:B------:R-:W-:Y:S01]  /*c610*/  ULDC.64 UR4, c[0x4][0x80] ;  /* 0x0100200000047ab9 */ /* 0x000fe20000000a00 */
[----:B------:R-:W-:Y:S01]  /*c620*/  IMAD.U32 R4, RZ, RZ, UR6 ;  /* 0x00000006ff047e24 */ /* 0x000fe2000f8e00ff */
[----:B------:R-:W-:Y:S01]  /*c630*/  MOV R5, UR7 ;  /* 0x0000000700057c02 */ /* 0x000fe20008000f00 */
[----:B------:R-:W0:Y:S01]  /*c640*/  LDC.64 R2, c[0x4][R2] ;  /* 0x0100000002027b82 */ /* 0x000e220000000a00 */
[----:B------:R-:W-:Y:S02]  /*c650*/  IMAD.U32 R6, RZ, RZ, UR8 ;  /* 0x00000008ff067e24 */ /* 0x000fe4000f8e00ff */
[----:B------:R-:W-:Y:S02]  /*c660*/  IMAD.U32 R7, RZ, RZ, UR9 ;  /* 0x00000009ff077e24 */ /* 0x000fe4000f8e00ff */
[----:B------:R-:W-:-:S02]  /*c670*/  IMAD.U32 R10, RZ, RZ, UR4 ;  /* 0x00000004ff0a7e24 */ /* 0x000fc4000f8e00ff */
[----:B------:R-:W-:Y:S02]  /*c680*/  IMAD.U32 R11, RZ, RZ, UR5 ;  /* 0x00000005ff0b7e24 */ /* 0x000fe4000f8e00ff */
[----:B------:R-:W-:Y:S02]  /*c690*/  IMAD.MOV.U32 R8, RZ, RZ, 0x70 ;  /* 0x00000070ff087424 */ /* 0x000fe400078e00ff */
[----:B------:R-:W-:Y:S02]  /*c6a0*/  IMAD.MOV.U32 R12, RZ, RZ, 0x1 ;  /* 0x00000001ff0c7424 */ /* 0x000fe400078e00ff */
[----:B------:R-:W-:-:S07]  /*c6b0*/  IMAD.MOV.U32 R13, RZ, RZ, RZ ;  /* 0x000000ffff0d7224 */ /* 0x000fce00078e00ff */
[----:B------:R-:W-:-:S07]  /*c6c0*/  LEPC R20, `(.L_x_239) ;  /* 0x000000001014794e */ /* 0x000fce0000000000 */
[----:B0-----:R-:W-:Y:S05]  /*c6d0*/  CALL.ABS.NOINC R2 ;  /* 0x0000000002007343 */ /* 0x001fea0003c00000 */
.L_x_239:
[----:B------:R-:W-:Y:S05]  /*c6e0*/  BSYNC B6 ;  /* 0x0000000000067941 */ /* 0x000fea0003800000 */
.L_x_238:
[----:B---3--:R-:W3:Y:S01]  /*c6f0*/  LDL.LU R4, [R1+0x1c] ;  /* 0x00001c0001047983 */ /* 0x008ee20000300800 */
[----:B------:R-:W-:-:S03]  /*c700*/  ULDC.64 UR4, c[0x0][0x9f8] ;  /* 0x00027e0000047ab9 */ /* 0x000fc60000000a00 */
[----:B--2---:R-:W2:Y:S01]  /*c710*/  LDL R7, [R1+0x10] ;  /* 0x0000100001077983 */ /* 0x004ea20000100800 */
[----:B------:R-:W-:-:S03]  /*c720*/  ISETP.NE.U32.AND P0, PT, RZ, UR4, PT ;  /* 0x00000004ff007c0c */ /* 0x000fc6000bf05070 */
[----:B------:R-:W4:Y:S01]  /*c730*/  LDL R0, [R1+0x38] ;  /* 0x0000380001007983 */ /* 0x000f220000100800 */
[----:B------:R-:W-:-:S13]  /*c740*/  ISETP.NE.AND.EX P0, PT, RZ, UR5, PT, P0 ;  /* 0x00000005ff007c0c */ /* 0x000fda000bf05300 */
[----:B------:R-:W-:-:S04]  /*c750*/  @P0 IADD3 R2, P1, R17, UR4, RZ ;  /* 0x0000000411020c10 */ /* 0x000fc8000ff3e0ff */
[----:B---3--:R-:W-:Y:S01]  /*c760*/  @P0 IADD3.X R3, R4, UR5, RZ, P1, !PT ;  /* 0x0000000504030c10 */ /* 0x008fe20008ffe4ff */
[----:B------:R-:W-:-:S04]  /*c770*/  ULDC.64 UR4, c[0x0][0xa08] ;  /* 0x0002820000047ab9 */ /* 0x000fc80000000a00 */
[----:B--2---:R2:W3:Y:S02]  /*c780*/  @P0 LDG.E R7, desc[UR40][R2.64] ;  /* 0x0000002802070981 */ /* 0x0044e4000c1e1900 */
[----:B--2---:R-:W2:Y:S01]  /*c790*/  LDC.64 R2, c[0x0][0x418] ;  /* 0x00010600ff027b82 */ /* 0x004ea20000000a00 */
[----:B----4-:R-:W-:Y:S01]  /*c7a0*/  VIADD R0, R0, 0xffffffff ;  /* 0xffffffff00007836 */ /* 0x010fe20000000000 */
[----:B---3--:R-:W-:Y:S01]  /*c7b0*/  SHF.R.S32.HI R8, RZ, 0x1f, R7 ;  /* 0x0000001fff087819 */ /* 0x008fe20000011407 */
[----:B------:R3:W-:Y:S04]  /*c7c0*/  @P0 STL [R1+0x10], R7 ;  /* 0x0000100701000387 */ /* 0x0007e80000100800 */
[----:B------:R3:W-:Y:S01]  /*c7d0*/  STL [R1+0x1c], R8 ;  /* 0x00001c0801007387 */ /* 0x0007e20000100800 */
[----:B--2---:R-:W-:Y:S01]  /*c7e0*/  LOP3.LUT P0, RZ, R2, UR4, RZ, 0xfc, !PT ;  /* 0x0000000402ff7c12 */ /* 0x004fe2000f80fcff */
[----:B------:R-:W-:-:S03]  /*c7f0*/  UMOV UR4, 0xffffffff ;  /* 0xffffffff00047882 */ /* 0x000fc60000000000 */
[----:B------:R-:W-:-:S04]  /*c800*/  LOP3.LUT P0, RZ, R3, UR5, RZ, 0xfc, P0 ;  /* 0x0000000503ff7c12 */ /* 0x000fc8000800fcff */
[----:B------:R-:W-:Y:S01]  /*c810*/  SEL R17, R7, RZ, !P0 ;  /* 0x000000ff07117207 */ /* 0x000fe20004000000 */
[----:B---3--:R-:W-:Y:S08]  /*c820*/  BRA.DIV UR4, `(.L_x_241) ;  /* 0x0000004e04487947 */ /* 0x008ff0000b800000 */
[----:B------:R-:W2:Y:S02]  /*c830*/  S2R R4, SR_TID.X ;  /* 0x0000000000047919 */ /* 0x000ea40000002100 */
[----:B--2---:R-:W-:-:S04]  /*c840*/  SHF.R.U32.HI R4, RZ, 0x5, R4 ;  /* 0x00000005ff047819 */ /* 0x004fc80000011604 */
[----:B------:R-:W-:-:S05]  /*c850*/  LOP3.LUT R4, R4, 0x3, RZ, 0xc0, !PT ;  /* 0x0000000304047812 */ /* 0x000fca00078ec0ff */
[----:B------:R2:W3:Y:S02]  /*c860*/  SHFL.IDX PT, R14, R4, RZ, 0x1f ;  /* 0x00001fff040e7589 */ /* 0x0004e400000e0000 */
.L_x_345:
[----:B------:R-:W-:Y:S01]  /*c870*/  PLOP3.LUT P1, PT, PT, PT, PT, 0x8, 0x0 ;  /* 0x000000000000781c */ /* 0x000fe20003f2e170 */
[----:B------:R4:W-:Y:S01]  /*c880*/  STL [R1+0x8], R0 ;  /* 0x0000080001007387 */ /* 0x0009e20000100800 */
[----:B---3--:R-:W-:Y:S02]  /*c890*/  ISETP.NE.AND P0, PT, R14, RZ, PT ;  /* 0x000000ff0e00720c */ /* 0x008fe40003f05270 */
[----:B--2---:R-:W-:-:S05]  /*c8a0*/  P2R R4, PR, RZ, 0x2 ;  /* 0x00000002ff047803 */ /* 0x004fca0000000000 */
[----:B------:R4:W-:Y:S06]  /*c8b0*/  STL [R1+0x20], R4 ;  /* 0x0000200401007387 */ /* 0x0009ec0000100800 */
[----:B------:R-:W-:Y:S05]  /*c8c0*/  @P0 BRA `(.L_x_242) ;  /* 0x0000000400300947 */ /* 0x000fea0003800000 */
[----:B------:R-:W-:-:S03]  /*c8d0*/  UMOV UR4, 0xffffffff ;  /* 0xffffffff00047882 */ /* 0x000fc60000000000 */
[----:B------:R-:W-:Y:S05]  /*c8e0*/  BRA.DIV UR4, `(.L_x_243) ;  /* 0x0000004e044c7947 */ /* 0x000fea000b800000 */
[----:B------:R-:W-:-:S13]  /*c8f0*/  ELECT P6, URZ, PT ;  /* 0x00000000003f782f */ /* 0x000fda00038c0000 */
.L_x_348:
[----:B------:R-:W-:Y:S05]  /*c900*/  @!P6 BRA `(.L_x_242) ;  /* 0x000000040020e947 */ /* 0x000fea0003800000 */
[----:B------:R-:W-:-:S04]  /*c910*/  ISETP.NE.U32.AND P0, PT, R2, RZ, PT ;  /* 0x000000ff0200720c */ /* 0x000fc80003f05070 */
[----:B------:R-:W-:-:S13]  /*c920*/  ISETP.NE.AND.EX P0, PT, R3, RZ, PT, P0 ;  /* 0x000000ff0300720c */ /* 0x000fda0003f05300 */
[----:B------:R-:W-:Y:S05]  /*c930*/  @!P0 BRA `(.L_x_244) ;  /* 0x0000000000508947 */ /* 0x000fea0003800000 */
[----:B------:R-:W2:Y:S01]  /*c940*/  LDC R6, c[0x0][0x43c] ;  /* 0x00010f00ff067b82 */ /* 0x000ea20000000800 */
[----:B------:R-:W-:Y:S01]  /*c950*/  IMAD.MOV.U32 R9, RZ, RZ, R0 ;  /* 0x000000ffff097224 */ /* 0x000fe200078e0000 */
[----:B------:R-:W-:-:S03]  /*c960*/  ULDC.64 UR4, c[0x0][0x428] ;  /* 0x00010a0000047ab9 */ /* 0x000fc60000000a00 */
[----:B----4-:R-:W-:Y:S01]  /*c970*/  IMAD.MOV.U32 R0, RZ, RZ, R9 ;  /* 0x000000ffff007224 */ /* 0x010fe200078e0009 */
[----:B--2---:R-:W-:-:S13]  /*c980*/  ISETP.NE.AND P0, PT, R6, 0x1, PT ;  /* 0x000000010600780c */ /* 0x004fda0003f05270 */
[----:B------:R-:W2:Y:S02]  /*c990*/  @P0 LDC.64 R4, c[0x0][0x440] ;  /* 0x00011000ff040b82 */ /* 0x000ea40000000a00 */
[----:B--2---:R-:W-:-:S05]  /*c9a0*/  @P0 IMAD.HI.U32 R4, R9, R4, RZ ;  /* 0x0000000409040227 */ /* 0x004fca00078e00ff */
[----:B------:R-:W-:-:S04]  /*c9b0*/  @P0 SHF.R.U32.HI R0, RZ, R5, R4 ;  /* 0x00000005ff000219 */ /* 0x000fc80000011604 */
[--C-:B------:R-:W-:Y:S01]  /*c9c0*/  SHF.R.S32.HI R5, RZ, 0x1f, R0.reuse ;  /* 0x0000001fff057819 */ /* 0x100fe20000011400 */
[----:B------:R-:W-:-:S04]  /*c9d0*/  IMAD.MOV R4, RZ, RZ, -R0 ;  /* 0x000000ffff047224 */ /* 0x000fc800078e0a00 */
[----:B------:R-:W-:Y:S02]  /*c9e0*/  IMAD R9, R6, R4, R9 ;  /* 0x0000000406097224 */ /* 0x000fe400078e0209 */
[----:B------:R-:W-:Y:S02]  /*c9f0*/  IMAD R6, R8, UR4, RZ ;  /* 0x0000000408067c24 */ /* 0x000fe4000f8e02ff */
[----:B------:R-:W-:Y:S01]  /*ca00*/  IMAD.MOV.U32 R4, RZ, RZ, R0 ;  /* 0x000000ffff047224 */ /* 0x000fe200078e0000 */
[----:B------:R2:W-:Y:S01]  /*ca10*/  STL [R1+0x8], R9 ;  /* 0x0000080901007387 */ /* 0x0005e20000100800 */
[C---:B------:R-:W-:Y:S02]  /*ca20*/  IMAD R0, R7.reuse, UR5, R6 ;  /* 0x0000000507007c24 */ /* 0x040fe4000f8e0206 */
[----:B------:R-:W-:-:S04]  /*ca30*/  IMAD.WIDE.U32 R4, R7, UR4, R4 ;  /* 0x0000000407047c25 */ /* 0x000fc8000f8e0004 */
[----:B------:R-:W-:Y:S01]  /*ca40*/  IMAD.IADD R0, R5, 0x1, R0 ;  /* 0x0000000105007824 */ /* 0x000fe200078e0200 */
[----:B------:R-:W-:-:S04]  /*ca50*/  LEA R2, P0, R4, R2, 0x2 ;  /* 0x0000000204027211 */ /* 0x000fc800078010ff */
[----:B------:R-:W-:-:S05]  /*ca60*/  LEA.HI.X R3, R4, R3, R0, 0x2, P0 ;  /* 0x0000000304037211 */ /* 0x000fca00000f1400 */
[----:B------:R2:W5:Y:S04]  /*ca70*/  LDG.E R17, desc[UR40][R2.64] ;  /* 0x0000002802117981 */ /* 0x000568000c1e1900 */
.L_x_244:
[----:B--2---:R-:W2:Y:S01]  /*ca80*/  LDL R2, [R1+0x14] ;  /* 0x0000140001027983 */ /* 0x004ea20000100800 */
[----:B----4-:R-:W-:Y:S01]  /*ca90*/  IMAD R0, R19, 0x8, R18 ;  /* 0x0000000813007824 */ /* 0x010fe200078e0212 */
[----:B--2---:R-:W-:-:S04]  /*caa0*/  SHF.L.U32 R2, R2, 0x1f, RZ ;  /* 0x0000001f02027819 */ /* 0x004fc800000006ff */
[----:B------:R-:W2:Y:S02]  /*cab0*/  SYNCS.PHASECHK.TRANS64.TRYWAIT P0, [R0+URZ+0x34840], R2 ;  /* 0x03484002000075a7 */ /* 0x000ea4000800017f */
[----:B--2---:R-:W-:Y:S05]  /*cac0*/  @!P0 BRA `(.L_x_245) ;  /* 0x0000004800f48947 */ /* 0x004fea0003800000 */
.L_x_349:
[----:B------:R-:W3:Y:S02]  /*cad0*/  S2R R3, SR_TID.X ;  /* 0x0000000000037919 */ /* 0x000ee40000002100 */
[----:B---3--:R-:W-:-:S04]  /*cae0*/  LOP3.LUT R3, R3, 0x7f, RZ, 0xc0, !PT ;  /* 0x0000007f03037812 */ /* 0x008fc800078ec0ff */
[----:B------:R-:W-:-:S13]  /*caf0*/  ISETP.NE.AND P0, PT, R3, RZ, PT ;  /* 0x000000ff0300720c */ /* 0x000fda0003f05270 */
[----:B------:R-:W-:Y:S05]  /*cb00*/  @P0 BRA `(.L_x_246) ;  /* 0x00000000001c0947 */ /* 0x000fea0003800000 */
[----:B------:R-:W3:Y:S01]  /*cb10*/  S2R R3, SR_TID.X ;  /* 0x0000000000037919 */ /* 0x000ee20000002100 */
[----:B--2---:R-:W-:-:S04]  /*cb20*/  IMAD.MOV.U32 R2, RZ, RZ, 0xc000 ;  /* 0x0000c000ff027424 */ /* 0x004fc800078e00ff */
[----:B------:R4:W-:Y:S01]  /*cb30*/  SYNCS.ARRIVE.TRANS64 RZ, [R0+URZ+0x34830], R2 ;  /* 0x0348300200ff79a7 */ /* 0x0009e2000800003f */
[----:B---3--:R-:W-:-:S04]  /*cb40*/  LOP3.LUT R3, R3, 0x1f, RZ, 0xc0, !PT ;  /* 0x0000001f03037812 */ /* 0x008fc800078ec0ff */
[----:B------:R-:W-:-:S13]  /*cb50*/  ISETP.NE.AND P0, PT, R3, RZ, PT ;  /* 0x000000ff0300720c */ /* 0x000fda0003f05270 */
[----:B----4-:R-:W-:Y:S05]  /*cb60*/  @!P0 BRA `(.L_x_246) ;  /* 0x0000000000048947 */ /* 0x010fea0003800000 */
[----:B------:R-:W-:Y:S01]  /*cb70*/  BPT.TRAP 0x1 ;  /* 0x000000040000795c */ /* 0x000fe20000300000 */
.L_x_246:
[----:B------:R-:W3:Y:S04]  /*cb80*/  LDL R3, [R1+0x8] ;  /* 0x0000080001037983 */ /* 0x000ee80000100800 */
[----:B--2---:R-:W2:Y:S01]  /*cb90*/  LDL R2, [R1+0x18] ;  /* 0x0000180001027983 */ /* 0x004ea20000100800 */
[----:B------:R-:W-:Y:S01]  /*cba0*/  R2UR UR9, R0 ;  /* 0x00000000000972ca */ /* 0x000fe200000e0000 */
[----:B------:R-:W-:Y:S01]  /*cbb0*/  IMAD R0, R19, 0xc000, R18 ;  /* 0x0000c00013007824 */ /* 0x000fe200078e0212 */
[----:B------:R-:W-:Y:S01]  /*cbc0*/  UIADD3 UR4, UP0, UR38, 0x370, URZ ;  /* 0x0000037026047890 */ /* 0x000fe2000ff1e03f */
[----:B------:R-:W-:Y:S01]  /*cbd0*/  R2UR UR12, R16 ;  /* 0x00000000100c72ca */ /* 0x000fe200000e0000 */
[----:B------:R-:W-:Y:S01]  /*cbe0*/  UMOV UR10, URZ ;  /* 0x0000003f000a7c82 */ /* 0x000fe20008000000 */
[----:B-----5:R-:W-:Y:S01]  /*cbf0*/  R2UR UR13, R17 ;  /* 0x00000000110d72ca */ /* 0x020fe200000e0000 */
[----:B------:R-:W-:Y:S01]  /*cc00*/  UMOV UR6, 0x0 ;  /* 0x0000000000067882 */ /* 0x000fe20000000000 */
[----:B------:R-:W-:Y:S01]  /*cc10*/  R2UR UR8, R0 ;  /* 0x00000000000872ca */ /* 0x000fe200000e0000 */
[----:B------:R-:W-:Y:S01]  /*cc20*/  UMOV UR7, 0x14f00000 ;  /* 0x14f0000000077882 */ /* 0x000fe20000000000 */
[----:B------:R-:W-:Y:S01]  /*cc30*/  PLOP3.LUT P0, PT, PT, PT, PT, 0x80, 0x0 ;  /* 0x000000000000781c */ /* 0x000fe20003f0f070 */
[----:B------:R-:W-:-:S03]  /*cc40*/  UMOV UR16, 0x40 ;  /* 0x0000004000107882 */ /* 0x000fc60000000000 */
[----:B------:R-:W-:Y:S01]  /*cc50*/  UIADD3 UR9, UR9, 0x34830, URZ ;  /* 0x0003483009097890 */ /* 0x000fe2000fffe03f */
[----:B------:R-:W-:-:S05]  /*cc60*/  P2R R0, PR, RZ, 0x1 ;  /* 0x00000001ff007803 */ /* 0x000fca0000000000 */
[----:B------:R4:W-:Y:S01]  /*cc70*/  STL [R1+0x20], R0 ;  /* 0x0000200001007387 */ /* 0x0009e20000100800 */
[----:B------:R-:W-:Y:S02]  /*cc80*/  UIADD3 UR14, UR8, 0x1c400, URZ ;  /* 0x0001c400080e7890 */ /* 0x000fe4000fffe03f */
[----:B------:R-:W-:Y:S02]  /*cc90*/  UIADD3 UR15, UR8, 0x20400, URZ ;  /* 0x00020400080f7890 */ /* 0x000fe4000fffe03f */
[----:B------:R-:W-:-:S03]  /*cca0*/  UIADD3 UR17, UR8, 0x24400, URZ ;  /* 0x0002440008117890 */ /* 0x000fc6000fffe03f */
[----:B------:R-:W-:Y:S01]  /*ccb0*/  UMOV UR8, UR14 ;  /* 0x0000000e00087c82 */ /* 0x000fe20008000000 */
[----:B------:R-:W-:Y:S01]  /*ccc0*/  UMOV UR14, 0x80 ;  /* 0x00000080000e7882 */ /* 0x000fe20000000000 */
[----:B---3--:R-:W-:Y:S02]  /*ccd0*/  R2UR UR11, R3 ;  /* 0x00000000030b72ca */ /* 0x008fe400000e0000 */
[----:B--2---:R-:W-:-:S13]  /*cce0*/  R2UR UR5, R2 ;  /* 0x00000000020572ca */ /* 0x004fda00000e0000 */
[----:B------:R-:W-:Y:S02]  /*ccf0*/  ULEA UR11, UR11, UR5, 0x7 ;  /* 0x000000050b0b7291 */ /* 0x000fe4000f8e383f */
[----:B------:R-:W-:-:S09]  /*cd00*/  UIADD3.X UR5, URZ, UR39, URZ, UP0, !UPT ;  /* 0x000000273f057290 */ /* 0x000fd200087fe43f */
[----:B------:R2:W-:Y:S02]  /*cd10*/  UTMALDG.4D [UR8], [UR4], desc[UR6] ;  /* 0x00000608040075b4 */ /* 0x0005e40008019000 */
[----:B--2---:R-:W-:Y:S01]  /*cd20*/  UMOV UR8, UR15 ;  /* 0x0000000f00087c82 */ /* 0x004fe20008000000 */
[----:B------:R-:W-:Y:S02]  /*cd30*/  UMOV UR10, UR16 ;  /* 0x00000010000a7c82 */ /* 0x000fe40008000000 */
[----:B------:R2:W-:Y:S02]  /*cd40*/  UTMALDG.4D [UR8], [UR4], desc[UR6] ;  /* 0x00000608040075b4 */ /* 0x0005e40008019000 */
[----:B--2---:R-:W-:Y:S01]  /*cd50*/  UMOV UR8, UR17 ;  /* 0x0000001100087c82 */ /* 0x004fe20008000000 */
[----:B------:R-:W-:Y:S02]  /*cd60*/  UMOV UR10, UR14 ;  /* 0x0000000e000a7c82 */ /* 0x000fe40008000000 */
[----:B------:R4:W-:Y:S02]  /*cd70*/  UTMALDG.4D [UR8], [UR4], desc[UR6] ;  /* 0x00000608040075b4 */ /* 0x0009e40008019000 */
[----:B----4-:R-:W-:Y:S01]  /*cd80*/  NOP ;  /* 0x0000000000007918 */ /* 0x010fe20000000000 */
.L_x_242:
[----:B------:R-:W2:Y:S04]  /*cd90*/  LDL.LU R3, [R1+0x30] ;  /* 0x0000300001037983 */ /* 0x000ea80000300800 */
[----:B------:R-:W3:Y:S04]  /*cda0*/  LDL.LU R5, [R1+0x2c] ;  /* 0x00002c0001057983 */ /* 0x000ee80000300800 */
[----:B----4-:R-:W4:Y:S01]  /*cdb0*/  LDL.LU R4, [R1+0x3c] ;  /* 0x00003c0001047983 */ /* 0x010f220000300800 */
[----:B------:R-:W-:Y:S05]  /*cdc0*/  WARPSYNC.ALL ;  /* 0x0000000000007948 */ /* 0x000fea0003800000 */
[----:B------:R-:W-:Y:S01]  /*cdd0*/  ULDC.64 UR4, c[0x0][0x298] ;  /* 0x0000a60000047ab9 */ /* 0x000fe20000000a00 */
[----:B------:R-:W-:Y:S01]  /*cde0*/  ULDC.64 UR6, c[0x0][0xa00] ;  /* 0x0002800000067ab9 */ /* 0x000fe20000000a00 */
[----:B------:R-:W-:Y:S01]  /*cdf0*/  VIADD R2, R18, 0x10400 ;  /* 0x0001040012027836 */ /* 0x000fe20000000000 */
[----:B------:R-:W-:Y:S01]  /*ce00*/  BAR.SYNC.DEFER_BLOCKING 0x8, 0x180 ;  /* 0x0206000000007b1d */ /* 0x000fe20000010000 */
[----:B------:R-:W-:-:S03]  /*ce10*/  ISETP.NE.U32.AND P0, PT, RZ, UR6, PT ;  /* 0x00000006ff007c0c */ /* 0x000fc6000bf05070 */
[----:B------:R-:W-:Y:S02]  /*ce20*/  LOP3.LUT P1, RZ, R2, 0x3ff, RZ, 0xc0, !PT ;  /* 0x000003ff02ff7812 */ /* 0x000fe4000782c0ff */
[----:B------:R-:W-:Y:S01]  /*ce30*/  ISETP.NE.AND.EX P0, PT, RZ, UR7, PT, P0 ;  /* 0x00000007ff007c0c */ /* 0x000fe2000bf05300 */
[----:B------:R-:W-:Y:S01]  /*ce40*/  BSSY B6, `(.L_x_247) ;  /* 0x000001d000067945 */ /* 0x000fe20003800000 */
[----:B--2---:R-:W-:Y:S02]  /*ce50*/  SHF.R.S32.HI R0, RZ, 0x1f, R3 ;  /* 0x0000001fff007819 */ /* 0x004fe40000011403 */
[----:B---3--:R-:W-:-:S03]  /*ce60*/  SEL R5, R5, RZ, !P0 ;  /* 0x000000ff05057207 */ /* 0x008fc60004000000 */
[----:B------:R-:W-:Y:S01]  /*ce70*/  IMAD R0, R0, UR4, RZ ;  /* 0x0000000400007c24 */ /* 0x000fe2000f8e02ff */
[----:B----4-:R-:W-:-:S03]  /*ce80*/  SEL R4, R4, RZ, !P0 ;  /* 0x000000ff04047207 */ /* 0x010fc60004000000 */
[C---:B------:R-:W-:Y:S02]  /*ce90*/  IMAD R0, R3.reuse, UR5, R0 ;  /* 0x0000000503007c24 */ /* 0x040fe4000f8e0200 */
[----:B------:R-:W-:-:S05]  /*cea0*/  IMAD.WIDE.U32 R2, R3, UR4, RZ ;  /* 0x0000000403027c25 */ /* 0x000fca000f8e00ff */
[----:B------:R-:W-:Y:S01]  /*ceb0*/  IADD3 R0, R3, R0, RZ ;  /* 0x0000000003007210 */ /* 0x000fe20007ffe0ff */
[----:B------:R2:W-:Y:S04]  /*cec0*/  STL.64 [R1+0x50], R2 ;  /* 0x0000500201007387 */ /* 0x0005e80000100a00 */
[----:B------:R2:W-:Y:S04]  /*ced0*/  STL [R1+0x2c], R5 ;  /* 0x00002c0501007387 */ /* 0x0005e80000100800 */
[----:B------:R2:W-:Y:S04]  /*cee0*/  STL [R1+0x3c], R4 ;  /* 0x00003c0401007387 */ /* 0x0005e80000100800 */
[----:B------:R2:W-:Y:S01]  /*cef0*/  STL [R1+0x30], R0 ;  /* 0x0000300001007387 */ /* 0x0005e20000100800 */
[----:B------:R-:W-:Y:S05]  /*cf00*/  @!P1 BRA `(.L_x_248) ;  /* 0x0000000000409947 */ /* 0x000fea0003800000 */
[----:B--2---:R-:W-:Y:S01]  /*cf10*/  MOV R2, 0x0 ;  /* 0x0000000000027802 */ /* 0x004fe20000000f00 */
[----:B------:R-:W-:Y:S01]  /*cf20*/  ULDC.64 UR6, c[0x4][0x118] ;  /* 0x0100460000067ab9 */ /* 0x000fe20000000a00 */
[----:B------:R-:W-:Y:S01]  /*cf30*/  ULDC.64 UR8, c[0x4][0x120] ;  /* 0x0100480000087ab9 */ /* 0x000fe20000000a00 */
[----:B------:R-:W-:Y:S01]  /*cf40*/  ULDC.64 UR4, c[0x4][0x88] ;  /* 0x0100220000047ab9 */ /* 0x000fe20000000a00 */
[----:B------:R-:W-:Y:S02]  /*cf50*/  IMAD.U32 R4, RZ, RZ, UR6 ;  /* 0x00000006ff047e24 */ /* 0x000fe4000f8e00ff */
[----:B------:R-:W2:Y:S01]  /*cf60*/  LDC.64 R2, c[0x4][R2] ;  /* 0x0100000002027b82 */ /* 0x000ea20000000a00 */
[----:B------:R-:W-:Y:S02]  /*cf70*/  IMAD.U32 R5, RZ, RZ, UR7 ;  /* 0x00000007ff057e24 */ /* 0x000fe4000f8e00ff */
[----:B------:R-:W-:Y:S02]  /*cf80*/  IMAD.U32 R6, RZ, RZ, UR8 ;  /* 0x00000008ff067e24 */ /* 0x000fe4000f8e00ff */
[----:B------:R-:W-:-:S02]  /*cf90*/  IMAD.U32 R7, RZ, RZ, UR9 ;  /* 0x00000009ff077e24 */ /* 0x000fc4000f8e00ff */
[----:B-1----:R-:W-:Y:S02]  /*cfa0*/  IMAD.U32 R10, RZ, RZ, UR4 ;  /* 0x00000004ff0a7e24 */ /* 0x002fe4000f8e00ff */
[----:B0-----:R-:W-:Y:S02]  /*cfb0*/  IMAD.U32 R11, RZ, RZ, UR5 ;  /* 0x00000005ff0b7e24 */ /* 0x001fe4000f8e00ff */
[----:B------:R-:W-:Y:S02]  /*cfc0*/  IMAD.MOV.U32 R8, RZ, RZ, 0x70 ;  /* 0x00000070ff087424 */ /* 0x000fe400078e00ff */
[----:B------:R-:W-:Y:S02]  /*cfd0*/  IMAD.MOV.U32 R12, RZ, RZ, 0x1 ;  /* 0x00000001ff0c7424 */ /* 0x000fe400078e00ff */
[----:B------:R-:W-:-:S07]  /*cfe0*/  IMAD.MOV.U32 R13, RZ, RZ, RZ ;  /* 0x000000ffff0d7224 */ /* 0x000fce00078e00ff */
[----:B------:R-:W-:-:S07]  /*cff0*/  LEPC R20, `(.L_x_248) ;  /* 0x000000001014794e */ /* 0x000fce0000000000 */
[----:B--2---:R-:W-:Y:S05]  /*d000*/  CALL.ABS.NOINC R2 ;  /* 0x0000000002007343 */ /* 0x004fea0003c00000 */
.L_x_248:
[----:B------:R-:W-:Y:S05]  /*d010*/  BSYNC B6 ;  /* 0x0000000000067941 */ /* 0x000fea0003800000 */
.L_x_247:
[----:B--2---:R-:W2:Y:S01]  /*d020*/  LDL.LU R0, [R1+0x3c] ;  /* 0x00003c0001007983 */ /* 0x004ea20000300800 */
[----:B------:R-:W3:Y:S01]  /*d030*/  LDC R8, c[0x0][0x448] ;  /* 0x00011200ff087b82 */ /* 0x000ee20000000800 */
[----:B------:R-:W-:Y:S01]  /*d040*/  ULDC.64 UR4, c[0x0][0x2d8] ;  /* 0x0000b60000047ab9 */ /* 0x000fe20000000a00 */
[----:B------:R-:W-:Y:S01]  /*d050*/  ULDC.64 UR6, c[0x0][0x280] ;  /* 0x0000a00000067ab9 */ /* 0x000fe20000000a00 */
[----:B------:R-:W4:Y:S04]  /*d060*/  LDL.LU R4, [R1+0x30] ;  /* 0x0000300001047983 */ /* 0x000f280000300800 */
[----:B------:R-:W4:Y:S04]  /*d070*/  LDL.LU.64 R2, [R1+0x50] ;  /* 0x0000500001027983 */ /* 0x000f280000300a00 */
[----:B------:R-:W2:Y:S04]  /*d080*/  LDL.LU R6, [R1+0x2c] ;  /* 0x00002c0001067983 */ /* 0x000ea80000300800 */
[----:B------:R-:W2:Y:S01]  /*d090*/  LDL.LU R5, [R1+0x4] ;  /* 0x0000040001057983 */ /* 0x000ea20000300800 */
[----:B---3--:R-:W-:Y:S01]  /*d0a0*/  ISETP.NE.AND P0, PT, R8, 0x1, PT ;  /* 0x000000010800780c */ /* 0x008fe20003f05270 */
[----:B------:R-:W0:-:S12]  /*d0b0*/  S2R R9, SR_TID.X ;  /* 0x0000000000097919 */ /* 0x000e180000002100 */
[----:B------:R-:W3:Y:S01]  /*d0c0*/  @P0 LDC R7, c[0x0][0x450] ;  /* 0x00011400ff070b82 */ /* 0x000ee20000000800 */
[----:B0-----:R-:W-:-:S04]  /*d0d0*/  SHF.L.U32 R11, R9, 0x3, RZ ;  /* 0x00000003090b7819 */ /* 0x001fc800000006ff */
[----:B------:R-:W-:-:S04]  /*d0e0*/  LOP3.LUT R11, R11, 0x38, RZ, 0xc0, !PT ;  /* 0x000000380b0b7812 */ /* 0x000fc800078ec0ff */
[----:B-1----:R-:W-:Y:S01]  /*d0f0*/  LOP3.LUT R10, R11, 0x40, RZ, 0xfc, !PT ;  /* 0x000000400b0a7812 */ /* 0x002fe200078efcff */
[----:B----4-:R-:W-:Y:S02]  /*d100*/  IMAD.MOV.U32 R3, RZ, RZ, R4 ;  /* 0x000000ffff037224 */ /* 0x010fe400078e0004 */
[----:B------:R-:W0:Y:S01]  /*d110*/  S2R R4, SR_TID.X ;  /* 0x0000000000047919 */ /* 0x000e220000002100 */
[----:B------:R-:W-:-:S04]  /*d120*/  IMAD.WIDE.U32 R2, R16, UR4, R2 ;  /* 0x0000000410027c25 */ /* 0x000fc8000f8e0002 */
[----:B------:R-:W-:Y:S01]  /*d130*/  IMAD R3, R16, UR5, R3 ;  /* 0x0000000510037c24 */ /* 0x000fe2000f8e0203 */
[----:B------:R-:W-:Y:S02]  /*d140*/  ULDC.64 UR4, c[0x0][0x2e0] ;  /* 0x0000b80000047ab9 */ /* 0x000fe40000000a00 */
[----:B--2---:R-:W-:Y:S02]  /*d150*/  IMAD R0, R0, UR4, RZ ;  /* 0x0000000400007c24 */ /* 0x004fe4000f8e02ff */
[----:B------:R-:W-:-:S04]  /*d160*/  IMAD.WIDE.U32 R2, R6, UR4, R2 ;  /* 0x0000000406027c25 */ /* 0x000fc8000f8e0002 */
[----:B------:R-:W-:Y:S01]  /*d170*/  IMAD R0, R6, UR5, R0 ;  /* 0x0000000506007c24 */ /* 0x000fe2000f8e0200 */
[----:B------:R-:W-:Y:S01]  /*d180*/  ULDC.64 UR4, c[0x0][0x2d0] ;  /* 0x0000b40000047ab9 */ /* 0x000fe20000000a00 */
[C---:B0-----:R-:W-:Y:S01]  /*d190*/  LOP3.LUT R6, R4.reuse, 0x7f, RZ, 0xc0, !PT ;  /* 0x0000007f04067812 */ /* 0x041fe200078ec0ff */
[----:B------:R-:W-:-:S03]  /*d1a0*/  IMAD.SHL.U32 R4, R4, 0x10, RZ ;  /* 0x0000001004047824 */ /* 0x000fc600078e00ff */
[----:B------:R-:W-:-:S04]  /*d1b0*/  SHF.R.U32.HI R6, RZ, 0x3, R6 ;  /* 0x00000003ff067819 */ /* 0x000fc80000011606 */
[----:B------:R-:W-:Y:S02]  /*d1c0*/  LOP3.LUT R4, R6, 0x70, R4, 0xf8, !PT ;  /* 0x0000007006047812 */ /* 0x000fe400078ef804 */
[----:B------:R-:W0:Y:S01]  /*d1d0*/  @P0 LDC R6, c[0x0][0x44c] ;  /* 0x00011300ff060b82 */ /* 0x000e220000000800 */
[----:B------:R-:W-:Y:S02]  /*d1e0*/  IMAD.SHL.U32 R5, R5, 0x80, RZ ;  /* 0x0000008005057824 */ /* 0x000fe400078e00ff */
[----:B------:R-:W-:-:S03]  /*d1f0*/  IMAD.IADD R3, R3, 0x1, R0 ;  /* 0x0000000103037824 */ /* 0x000fc600078e0200 */
[----:B------:R-:W-:-:S05]  /*d200*/  LOP3.LUT R0, R4, R5, RZ, 0xfc, !PT ;  /* 0x0000000504007212 */ /* 0x000fca00078efcff */
[----:B------:R-:W-:Y:S02]  /*d210*/  IMAD.MOV.U32 R4, RZ, RZ, R0 ;  /* 0x000000ffff047224 */ /* 0x000fe400078e0000 */
[----:B0-----:R-:W-:-:S05]  /*d220*/  @P0 IMAD.HI.U32 R6, R0, R6, RZ ;  /* 0x0000000600060227 */ /* 0x001fca00078e00ff */
[----:B---3--:R-:W-:-:S05]  /*d230*/  @P0 SHF.R.U32.HI R4, RZ, R7, R6 ;  /* 0x00000007ff040219 */ /* 0x008fca0000011606 */
[----:B------:R-:W-:-:S04]  /*d240*/  IMAD.MOV R6, RZ, RZ, -R4 ;  /* 0x000000ffff067224 */ /* 0x000fc800078e0a04 */
[----:B------:R-:W-:Y:S01]  /*d250*/  IMAD R0, R8, R6, R0 ;  /* 0x0000000608007224 */ /* 0x000fe200078e0200 */
[----:B------:R-:W-:Y:S01]  /*d260*/  SHF.R.S32.HI R6, RZ, 0x1f, R4 ;  /* 0x0000001fff067819 */ /* 0x000fe20000011404 */
[----:B------:R-:W-:-:S04]  /*d270*/  IMAD.WIDE.U32 R2, R4, UR4, R2 ;  /* 0x0000000404027c25 */ /* 0x000fc8000f8e0002 */
[----:B------:R-:W-:-:S04]  /*d280*/  IMAD R6, R6, UR4, RZ ;  /* 0x0000000406067c24 */ /* 0x000fc8000f8e02ff */
[----:B------:R-:W-:Y:S01]  /*d290*/  IMAD R4, R4, UR5, R6 ;  /* 0x0000000504047c24 */ /* 0x000fe2000f8e0206 */
[----:B------:R-:W-:-:S03]  /*d2a0*/  ULDC.64 UR4, c[0x0][0x2c8] ;  /* 0x0000b20000047ab9 */ /* 0x000fc60000000a00 */
[----:B------:R-:W-:Y:S01]  /*d2b0*/  IMAD.IADD R3, R3, 0x1, R4 ;  /* 0x0000000103037824 */ /* 0x000fe200078e0204 */
[----:B------:R-:W-:Y:S01]  /*d2c0*/  SHF.R.S32.HI R4, RZ, 0x1f, R0 ;  /* 0x0000001fff047819 */ /* 0x000fe20000011400 */
[----:B------:R-:W-:-:S04]  /*d2d0*/  IMAD.WIDE.U32 R2, R0, UR4, R2 ;  /* 0x0000000400027c25 */ /* 0x000fc8000f8e0002 */
[----:B------:R-:W-:Y:S01]  /*d2e0*/  IMAD R4, R4, UR4, RZ ;  /* 0x0000000404047c24 */ /* 0x000fe2000f8e02ff */
[----:B------:R-:W-:Y:S02]  /*d2f0*/  ULDC UR4, c[0x0][0x2b8] ;  /* 0x0000ae0000047ab9 */ /* 0x000fe40000000800 */
[----:B------:R-:W-:Y:S02]  /*d300*/  ISETP.GE.AND P1, PT, R10, UR4, PT ;  /* 0x000000040a007c0c */ /* 0x000fe4000bf26270 */
[----:B------:R0:W5:Y:S01]  /*d310*/  LDL R10, [R1+0x24] ;  /* 0x00002400010a7983 */ /* 0x0001620000100800 */
[----:B------:R-:W-:Y:S01]  /*d320*/  IMAD R0, R0, UR5, R4 ;  /* 0x0000000500007c24 */ /* 0x000fe2000f8e0204 */
[----:B------:R-:W-:Y:S02]  /*d330*/  LOP3.LUT R9, R11, 0x80, RZ, 0xfc, !PT ;  /* 0x000000800b097812 */ /* 0x000fe400078efcff */
[----:B------:R-:W-:Y:S01]  /*d340*/  LEA R4, P3, R2, UR6, 0x1 ;  /* 0x0000000602047c11 */ /* 0x000fe2000f8608ff */
[----:B------:R-:W-:Y:S01]  /*d350*/  IMAD.IADD R0, R3, 0x1, R0 ;  /* 0x0000000103007824 */ /* 0x000fe200078e0200 */
[----:B------:R-:W-:-:S02]  /*d360*/  ISETP.GE.AND P2, PT, R11, UR4, PT ;  /* 0x000000040b007c0c */ /* 0x000fc4000bf46270 */
[----:B------:R-:W-:Y:S01]  /*d370*/  ISETP.GE.AND P0, PT, R9, UR4, PT ;  /* 0x0000000409007c0c */ /* 0x000fe2000bf06270 */
[----:B------:R-:W-:Y:S01]  /*d380*/  UMOV UR4, 0xffffffff ;  /* 0xffffffff00047882 */ /* 0x000fe20000000000 */
[----:B------:R-:W-:Y:S02]  /*d390*/  LEA.HI.X R3, R2, UR7, R0, 0x1, P3 ;  /* 0x0000000702037c11 */ /* 0x000fe400098f0c00 */
[----:B0-----:R-:W-:Y:S09]  /*d3a0*/  BRA.DIV UR4, `(.L_x_249) ;  /* 0x0000004204d07947 */ /* 0x001ff2000b800000 */
[----:B------:R-:W2:Y:S01]  /*d3b0*/  LDL.LU R7, [R1+0x44] ;  /* 0x0000440001077983 */ /* 0x000ea20000300800 */
[----:B------:R-:W0:Y:S02]  /*d3c0*/  S2R R6, SR_TID.X ;  /* 0x0000000000067919 */ /* 0x000e240000002100 */
[----:B0-----:R-:W-:-:S04]  /*d3d0*/  LOP3.LUT R6, R6, 0x7f, RZ, 0xc0, !PT ;  /* 0x0000007f06067812 */ /* 0x001fc800078ec0ff */
[----:B------:R-:W-:-:S05]  /*d3e0*/  SHF.R.U32.HI R6, RZ, 0x3, R6 ;  /* 0x00000003ff067819 */ /* 0x000fca0000011606 */
[----:B------:R-:W-:Y:S02]  /*d3f0*/  IMAD.IADD R0, R6, 0x1, R5 ;  /* 0x0000000106007824 */ /* 0x000fe400078e0205 */
[----:B------:R-:W0:Y:S02]  /*d400*/  S2R R6, SR_TID.X ;  /* 0x0000000000067919 */ /* 0x000e240000002100 */
[----:B------:R-:W-:Y:S01]  /*d410*/  VIADD R5, R0, 0x10 ;  /* 0x0000001000057836 */ /* 0x000fe20000000000 */
[----:B------:R-:W-:Y:S01]  /*d420*/  SHFL.IDX PT, R9, R3, 0x1, 0x181f ;  /* 0x00381f0003097f89 */ /* 0x000fe200000e0000 */
[----:B0-----:R-:W-:-:S03]  /*d430*/  IMAD.SHL.U32 R11, R6, 0x8, RZ ;  /* 0x00000008060b7824 */ /* 0x001fc600078e00ff */
[----:B------:R-:W-:Y:S02]  /*d440*/  SHFL.IDX PT, R6, R3, RZ, 0x181f ;  /* 0x00181fff03067589 */ /* 0x000fe400000e0000 */
[----:B------:R-:W-:Y:S01]  /*d450*/  LOP3.LUT R11, R11, 0x38, RZ, 0xc0, !PT ;  /* 0x000000380b0b7812 */ /* 0x000fe200078ec0ff */
[----:B--2---:R-:W-:Y:S02]  /*d460*/  IMAD R2, R7, R8, RZ ;  /* 0x0000000807027224 */ /* 0x004fe400078e02ff */
[----:B------:R-:W0:Y:S03]  /*d470*/  SHFL.IDX PT, R7, R4, RZ, 0x181f ;  /* 0x00181fff04077589 */ /* 0x000e2600000e0000 */
[-C--:B------:R-:W-:Y:S02]  /*d480*/  ISETP.GE.AND P4, PT, R0, R2.reuse, PT ;  /* 0x000000020000720c */ /* 0x080fe40003f86270 */
[----:B------:R-:W-:-:S02]  /*d490*/  ISETP.GE.AND P3, PT, R5, R2, PT ;  /* 0x000000020500720c */ /* 0x000fc40003f66270 */
[----:B------:R-:W1:Y:S09]  /*d4a0*/  SHFL.IDX PT, R5, R4, 0x1, 0x181f ;  /* 0x00381f0004057f89 */ /* 0x000e7200000e0000 */
[----:B0-----:R-:W-:-:S05]  /*d4b0*/  @!P4 LEA R7, P5, R11, R7, 0x1 ;  /* 0x000000070b07c211 */ /* 0x001fca00078a08ff */
[----:B------:R-:W-:-:S05]  /*d4c0*/  @!P4 IMAD.X R6, RZ, RZ, R6, P5 ;  /* 0x000000ffff06c224 */ /* 0x000fca00028e0606 */
[----:B------:R-:W-:-:S04]  /*d4d0*/  @!P4 LOP3.LUT R7, R7, R6, RZ, 0x3c, !PT ;  /* 0x000000060707c212 */ /* 0x000fc800078e3cff */
[----:B------:R-:W-:Y:S02]  /*d4e0*/  @!P4 LOP3.LUT R6, R7, R6, RZ, 0x3c, !PT ;  /* 0x000000060706c212 */ /* 0x000fe400078e3cff */
[----:B-1----:R-:W-:Y:S02]  /*d4f0*/  @!P3 LEA R8, P5, R11, R5, 0x1 ;  /* 0x000000050b08b211 */ /* 0x002fe400078a08ff */
[----:B------:R-:W-:-:S03]  /*d500*/  @!P4 LOP3.LUT R7, R7, R6, RZ, 0x3c, !PT ;  /* 0x000000060707c212 */ /* 0x000fc600078e3cff */
[----:B------:R-:W-:Y:S02]  /*d510*/  @!P3 IMAD.X R5, RZ, RZ, R9, P5 ;  /* 0x000000ffff05b224 */ /* 0x000fe400028e0609 */
[----:B-----5:R-:W-:Y:S04]  /*d520*/  @!P4 LDGSTS.E.BYPASS.LTC128B.128 [R10+0x10400], desc[UR40][R6.64], !P2 ;  /* 0x10400000060acfae */ /* 0x020fe8000d101d68 */
[----:B------:R-:W-:Y:S04]  /*d530*/  @!P4 LDGSTS.E.BYPASS.LTC128B.128 [R10+0x14400], desc[UR40][R6.64+0x80], !P1 ;  /* 0x14400080060acfae */ /* 0x000fe8000c901d68 */
[----:B------:R0:W-:Y:S02]  /*d540*/  @!P4 LDGSTS.E.BYPASS.LTC128B.128 [R10+0x18400], desc[UR40][R6.64+0x100], !P0 ;  /* 0x18400100060acfae */ /* 0x0001e4000c101d68 */
[----:B0-----:R-:W-:-:S02]  /*d550*/  @!P3 IMAD.MOV.U32 R6, RZ, RZ, R8 ;  /* 0x000000ffff06b224 */ /* 0x001fc400078e0008 */
[----:B------:R-:W-:Y:S02]  /*d560*/  @!P3 IMAD.MOV.U32 R7, RZ, RZ, R5 ;  /* 0x000000ffff07b224 */ /* 0x000fe400078e0005 */
[----:B------:R-:W-:-:S03]  /*d570*/  VIADD R5, R0, 0x20 ;  /* 0x0000002000057836 */ /* 0x000fc60000000000 */
[----:B------:R-:W-:Y:S04]  /*d580*/  @!P3 LDGSTS.E.BYPASS.LTC128B.128 [R10+0x10c00], desc[UR40][R6.64], !P2 ;  /* 0x10c00000060abfae */ /* 0x000fe8000d101d68 */
[----:B------:R-:W-:Y:S04]  /*d590*/  @!P3 LDGSTS.E.BYPASS.LTC128B.128 [R10+0x14c00], desc[UR40][R6.64+0x80], !P1 ;  /* 0x14c00080060abfae */ /* 0x000fe8000c901d68 */
[----:B------:R0:W-:Y:S01]  /*d5a0*/  @!P3 LDGSTS.E.BYPASS.LTC128B.128 [R10+0x18c00], desc[UR40][R6.64+0x100], !P0 ;  /* 0x18c00100060abfae */ /* 0x0001e2000c101d68 */
[----:B------:R-:W-:-:S03]  /*d5b0*/  ISETP.GE.AND P3, PT, R5, R2, PT ;  /* 0x000000020500720c */ /* 0x000fc60003f66270 */
[----:B------:R-:W1:Y:S04]  /*d5c0*/  SHFL.IDX PT, R5, R4, 0x2, 0x181f ;  /* 0x00581f0004057f89 */ /* 0x000e6800000e0000 */
[----:B------:R-:W0:Y:S06]  /*d5d0*/  SHFL.IDX PT, R8, R3, 0x2, 0x181f ;  /* 0x00581f0003087f89 */ /* 0x000e2c00000e0000 */
[----:B-1----:R-:W-:-:S05]  /*d5e0*/  @!P3 LEA R5, P4, R11, R5, 0x1 ;  /* 0x000000050b05b211 */ /* 0x002fca00078808ff */
[----:B0-----:R-:W-:-:S04]  /*d5f0*/  @!P3 IMAD.X R6, RZ, RZ, R8, P4 ;  /* 0x000000ffff06b224 */ /* 0x001fc800020e0608 */
[----:B------:R-:W-:Y:S02]  /*d600*/  @!P3 IMAD.MOV.U32 R7, RZ, RZ, R6 ;  /* 0x000000ffff07b224 */ /* 0x000fe400078e0006 */
[----:B------:R-:W-:Y:S02]  /*d610*/  @!P3 IMAD.MOV.U32 R6, RZ, RZ, R5 ;  /* 0x000000ffff06b224 */ /* 0x000fe400078e0005 */
[----:B------:R-:W-:-:S03]  /*d620*/  VIADD R5, R0, 0x30 ;  /* 0x0000003000057836 */ /* 0x000fc60000000000 */
[----:B------:R-:W-:Y:S04]  /*d630*/  @!P3 LDGSTS.E.BYPASS.LTC128B.128 [R10+0x11400], desc[UR40][R6.64], !P2 ;  /* 0x11400000060abfae */ /* 0x000fe8000d101d68 */
[----:B------:R-:W-:Y:S04]  /*d640*/  @!P3 LDGSTS.E.BYPASS.LTC128B.128 [R10+0x15400], desc[UR40][R6.64+0x80], !P1 ;  /* 0x15400080060abfae */ /* 0x000fe8000c901d68 */
[----:B------:R0:W-:Y:S01]  /*d650*/  @!P3 LDGSTS.E.BYPASS.LTC128B.128 [R10+0x19400], desc[UR40][R6.64+0x100], !P0 ;  /* 0x19400100060abfae */ /* 0x0001e2000c101d68 */
[----:B------:R-:W-:-:S03]  /*d660*/  ISETP.GE.AND P3, PT, R5, R2, PT ;  /* 0x000000020500720c */ /* 0x000fc60003f66270 */
[----:B------:R-:W1:Y:S04]  /*d670*/  SHFL.IDX PT, R5, R4, 0x3, 0x181f ;  /* 0x00781f0004057f89 */ /* 0x000e6800000e0000 */
[----:B0-----:R-:W0:Y:S06]  /*d680*/  SHFL.IDX PT, R6, R3, 0x3, 0x181f ;  /* 0x00781f0003067f89 */ /* 0x001e2c00000e0000 */
[----:B-1----:R-:W-:-:S05]  /*d690*/  @!P3 LEA R5, P4, R11, R5, 0x1 ;  /* 0x000000050b05b211 */ /* 0x002fca00078808ff */
[----:B0-----:R-:W-:-:S04]  /*d6a0*/  @!P3 IMAD.X R6, RZ, RZ, R6, P4 ;  /* 0x000000ffff06b224 */ /* 0x001fc800020e0606 */
[----:B------:R-:W-:Y:S02]  /*d6b0*/  @!P3 IMAD.MOV.U32 R7, RZ, RZ, R6 ;  /* 0x000000ffff07b224 */ /* 0x000fe400078e0006 */
[----:B------:R-:W-:Y:S01]  /*d6c0*/  @!P3 IMAD.MOV.U32 R6, RZ, RZ, R5 ;  /* 0x000000ffff06b224 */ /* 0x000fe200078e0005 */
[----:B------:R-:W-:-:S04]  /*d6d0*/  IADD3 R5, R0, 0x40, RZ ;  /* 0x0000004000057810 */ /* 0x000fc80007ffe0ff */
        /* <DEDUP_REMOVED lines=22> */
[----:B------:R-:W-:Y:S02]  /*d840*/  @!P3 LDGSTS.E.BYPASS.LTC128B.128 [R10+0x12c00], desc[UR40][R6.64], !P2 ;  /* 0x12c00000060abfae */ /* 0x000fe4000d101d68 */
[----:B------:R-:W-:Y:S02]  /*d850*/  ISETP.GE.AND P4, PT, R5, R2, PT ;  /* 0x000000020500720c */ /* 0x000fe40003f86270 */
[----:B------:R-:W0:Y:S04]  /*d860*/  SHFL.IDX PT, R5, R4, 0x6, 0x181f ;  /* 0x00d81f0004057f89 */ /* 0x000e2800000e0000 */
[----:B------:R-:W-:Y:S04]  /*d870*/  @!P3 LDGSTS.E.BYPASS.LTC128B.128 [R10+0x16c00], desc[UR40][R6.64+0x80], !P1 ;  /* 0x16c00080060abfae */ /* 0x000fe8000c901d68 */
[----:B------:R1:W-:Y:S04]  /*d880*/  @!P3 LDGSTS.E.BYPASS.LTC128B.128 [R10+0x1ac00], desc[UR40][R6.64+0x100], !P0 ;  /* 0x1ac00100060abfae */ /* 0x0003e8000c101d68 */
[----:B-1----:R-:W1:Y:S01]  /*d890*/  SHFL.IDX PT, R6, R3, 0x6, 0x181f ;  /* 0x00d81f0003067f89 */ /* 0x002e6200000e0000 */
[----:B0-----:R-:W-:-:S05]  /*d8a0*/  @!P4 LEA R5, P3, R11, R5, 0x1 ;  /* 0x000000050b05c211 */ /* 0x001fca00078608ff */
[----:B-1----:R-:W-:-:S04]  /*d8b0*/  @!P4 IMAD.X R6, RZ, RZ, R6, P3 ;  /* 0x000000ffff06c224 */ /* 0x002fc800018e0606 */
[----:B------:R-:W-:Y:S02]  /*d8c0*/  @!P4 IMAD.MOV.U32 R7, RZ, RZ, R6 ;  /* 0x000000ffff07c224 */ /* 0x000fe400078e0006 */
[----:B------:R-:W-:Y:S02]  /*d8d0*/  @!P4 IMAD.MOV.U32 R6, RZ, RZ, R5 ;  /* 0x000000ffff06c224 */ /* 0x000fe400078e0005 */
[----:B------:R1:W2:Y:S04]  /*d8e0*/  SHFL.IDX PT, R5, R3, 0x7, 0x181f ;  /* 0x00f81f0003057f89 */ /* 0x0002a800000e0000 */
[----:B------:R1:W-:Y:S04]  /*d8f0*/  @!P4 LDGSTS.E.BYPASS.LTC128B.128 [R10+0x13400], desc[UR40][R6.64], !P2 ;  /* 0x13400000060acfae */ /* 0x0003e8000d101d68 */
[----:B------:R1:W-:Y:S04]  /*d900*/  @!P4 LDGSTS.E.BYPASS.LTC128B.128 [R10+0x17400], desc[UR40][R6.64+0x80], !P1 ;  /* 0x17400080060acfae */ /* 0x0003e8000c901d68 */
[----:B------:R1:W-:Y:S04]  /*d910*/  @!P4 LDGSTS.E.BYPASS.LTC128B.128 [R10+0x1b400], desc[UR40][R6.64+0x100], !P0 ;  /* 0x1b400100060acfae */ /* 0x0003e8000c101d68 */
[----:B------:R1:W3:Y:S02]  /*d920*/  SHFL.IDX PT, R3, R4, 0x7, 0x181f ;  /* 0x00f81f0004037f89 */ /* 0x0002e400000e0000 */
.L_x_366:
[----:B------:R-:W-:Y:S01]  /*d930*/  VIADD R0, R0, 0x70 ;  /* 0x0000007000007836 */ /* 0x000fe20000000000 */
[----:B------:R-:W-:Y:S04]  /*d940*/  BSSY B0, `(.L_x_250) ;  /* 0x000000e000007945 */ /* 0x000fe80003800000 */
[----:B------:R-:W-:-:S13]  /*d950*/  ISETP.GE.AND P3, PT, R0, R2, PT ;  /* 0x000000020000720c */ /* 0x000fda0003f66270 */
[----:B------:R-:W-:Y:S05]  /*d960*/  @P3 BRA `(.L_x_251) ;  /* 0x00000000002c3947 */ /* 0x000fea0003800000 */
[----:B-1----:R-:W1:Y:S02]  /*d970*/  S2R R4, SR_TID.X ;  /* 0x0000000000047919 */ /* 0x002e640000002100 */
[----:B-1----:R-:W-:-:S05]  /*d980*/  IMAD.SHL.U32 R4, R4, 0x8, RZ ;  /* 0x0000000804047824 */ /* 0x002fca00078e00ff */
[----:B------:R-:W-:-:S04]  /*d990*/  LOP3.LUT R4, R4, 0x38, RZ, 0xc0, !PT ;  /* 0x0000003804047812 */ /* 0x000fc800078ec0ff */
[----:B---3--:R-:W-:-:S05]  /*d9a0*/  LEA R2, P3, R4, R3, 0x1 ;  /* 0x0000000304027211 */ /* 0x008fca00078608ff */
[----:B--2---:R-:W-:-:S05]  /*d9b0*/  IMAD.X R3, RZ, RZ, R5, P3 ;  /* 0x000000ffff037224 */ /* 0x004fca00018e0605 */
[----:B------:R-:W-:Y:S01]  /*d9c0*/  @!PT LDS RZ, [RZ] ;  /* 0x00000000fffff984 */ /* 0x000fe20000000800 */
[----:B------:R-:W-:Y:S01]  /*d9d0*/  @!PT LDS RZ, [RZ] ;  /* 0x00000000fffff984 */ /* 0x000fe20000000800 */
[----:B------:R-:W-:Y:S01]  /*d9e0*/  @!PT LDS RZ, [RZ] ;  /* 0x00000000fffff984 */ /* 0x000fe20000000800 */
[----:B------:R4:W-:Y:S04]  /*d9f0*/  LDGSTS.E.BYPASS.LTC128B.128 [R10+0x13c00], desc[UR40][R2.64], !P2 ;  /* 0x13c00000020a7fae */ /* 0x0009e8000d101d68 */
[----:B------:R4:W-:Y:S04]  /*da00*/  LDGSTS.E.BYPASS.LTC128B.128 [R10+0x17c00], desc[UR40][R2.64+0x80], !P1 ;  /* 0x17c00080020a7fae */ /* 0x0009e8000c901d68 */
[----:B------:R4:W-:Y:S02]  /*da10*/  LDGSTS.E.BYPASS.LTC128B.128 [R10+0x1bc00], desc[UR40][R2.64+0x100], !P0 ;  /* 0x1bc00100020a7fae */ /* 0x0009e4000c101d68 */
.L_x_251:
[----:B------:R-:W-:Y:S05]  /*da20*/  BSYNC B0 ;  /* 0x0000000000007941 */ /* 0x000fea0003800000 */
.L_x_250:
[----:B------:R-:W-:Y:S01]  /*da30*/  NOP ;  /* 0x0000000000007918 */ /* 0x000fe20000000000 */
[----:B------:R-:W-:Y:S01]  /*da40*/  PLOP3.LUT P0, PT, PT, PT, PT, 0x80, 0x0 ;  /* 0x000000000000781c */ /* 0x000fe20003f0f070 */
[----:B01----:R-:W-:-:S12]  /*da50*/  VIADD R6, R18, 0x34800 ;  /* 0x0003480012067836 */ /* 0x003fd80000000000 */
.L_x_252:
[----:B------:R-:W-:Y:S02]  /*da60*/  PLOP3.LUT P1, PT, P1, P0, PT, 0xa2, 0x0 ;  /* 0x000000000000781c */ /* 0x000fe40000f21472 */
[----:B------:R-:W-:-:S08]  /*da70*/  @P0 R2UR P1, UR4, R18 ;  /* 0x00000000120402ca */ /* 0x000fd00000020000 */
[----:B------:R-:W-:-:S05]  /*da80*/  @P0 PLOP3.LUT P0, PT, P1, PT, PT, 0x80, 0x0 ;  /* 0x000000000000081c */ /* 0x000fca0000f0f070 */
[----:B------:R-:W-:Y:S01]  /*da90*/  @!P1 SYNCS.ARRIVE.TRANS64.RED.A0T1 RZ, [UR4+0x34800], RZ ;  /* 0x034800ffffff99a7 */ /* 0x000fe20008200404 */
[----:B------:R-:W-:Y:S07]  /*daa0*/  @!P1 ARRIVES.LDGSTSBAR.64.TRANSCNT [UR4+0x34800] ;  /* 0x03480000ff0099b0 */ /* 0x000fee0008000a84 */
[----:B------:R-:W-:Y:S05]  /*dab0*/  @P0 BRA.U.ANY `(.L_x_252) ;  /* 0xfffffffd00e80947 */ /* 0x000fea000393ffff */
[----:B----4-:R-:W4:Y:S02]  /*dac0*/  LDL.LU R2, [R1+0x48] ;  /* 0x0000480001027983 */ /* 0x010f240000300800 */
[----:B----4-:R-:W-:-:S05]  /*dad0*/  VIADD R2, R2, 0x1 ;  /* 0x0000000102027836 */ /* 0x010fca0000000000 */
[----:B------:R0:W-:Y:S01]  /*dae0*/  STL [R1+0x48], R2 ;  /* 0x0000480201007387 */ /* 0x0001e20000100800 */
[----:B------:R-:W-:-:S04]  /*daf0*/  LEA.HI R0, R2, R2, RZ, 0x1 ;  /* 0x0000000202007211 */ /* 0x000fc800078f08ff */
[----:B------:R-:W-:-:S04]  /*db00*/  LOP3.LUT R0, R0, 0xfffffffe, RZ, 0xc0, !PT ;  /* 0xfffffffe00007812 */ /* 0x000fc800078ec0ff */
[----:B------:R-:W-:-:S04]  /*db10*/  IADD3 R0, R2, -R0, RZ ;  /* 0x8000000002007210 */ /* 0x000fc80007ffe0ff */
[----:B------:R-:W-:Y:S01]  /*db20*/  SHF.L.U32 R0, R0, 0x1f, RZ ;  /* 0x0000001f00007819 */ /* 0x000fe200000006ff */
[----:B------:R-:W-:Y:S01]  /*db30*/  NOP ;  /* 0x0000000000007918 */ /* 0x000fe20000000000 */
[----:B------:R0:W-:Y:S01]  /*db40*/  SYNCS.ARRIVE.TRANS64.A1T0 RZ, [R18+URZ+0x34800], RZ ;  /* 0x034800ff12ff79a7 */ /* 0x0001e2000810003f */
[----:B------:R-:W-:Y:S01]  /*db50*/  BSSY B0, `(.L_x_253) ;  /* 0x0000003000007945 */ /* 0x000fe20003800000 */
[----:B------:R-:W1:Y:S03]  /*db60*/  SYNCS.PHASECHK.TRANS64.TRYWAIT P0, [R18+URZ+0x34820], R0 ;  /* 0x03482000120075a7 */ /* 0x000e66000800017f */
[----:B01----:R-:W-:Y:S05]  /*db70*/  @!P0 BRA `(.L_x_254) ;  /* 0x0000004400e08947 */ /* 0x003fea0003800000 */
.L_x_367:
[----:B------:R-:W-:Y:S05]  /*db80*/  BSYNC B0 ;  /* 0x0000000000007941 */ /* 0x000fea0003800000 */
.L_x_253:
[----:B------:R-:W0:Y:S04]  /*db90*/  LDL R2, [R1+0x38] ;  /* 0x0000380001027983 */ /* 0x000e280000100800 */
[----:B---3--:R-:W3:Y:S01]  /*dba0*/  LDL R3, [R1+0x28] ;  /* 0x0000280001037983 */ /* 0x008ee20000100800 */
[----:B------:R-:W-:Y:S01]  /*dbb0*/  BSSY B0, `(.L_x_255) ;  /* 0x0000213000007945 */ /* 0x000fe20003800000 */
[----:B0-----:R-:W-:-:S05]  /*dbc0*/  VIADD R0, R2, 0xfffffffe ;  /* 0xfffffffe02007836 */ /* 0x001fca0000000000 */
[----:B---3--:R-:W-:-:S13]  /*dbd0*/  ISETP.GE.AND P0, PT, R0, R3, PT ;  /* 0x000000030000720c */ /* 0x008fda0003f06270 */
[----:B------:R-:W-:Y:S05]  /*dbe0*/  @!P0 BRA `(.L_x_256) ;  /* 0x00000020003c8947 */ /* 0x000fea0003800000 */
[----:B------:R-:W3:Y:S04]  /*dbf0*/  LDL.LU R2, [R1+0x58] ;  /* 0x0000580001027983 */ /* 0x000ee80000300800 */
[----:B--2---:R-:W2:Y:S04]  /*dc00*/  LDL.LU R5, [R1+0x34] ;  /* 0x0000340001057983 */ /* 0x004ea80000300800 */
[----:B------:R-:W4:Y:S01]  /*dc10*/  LDL.LU R4, [R1+0x40] ;  /* 0x0000400001047983 */ /* 0x000f220000300800 */
[----:B------:R-:W-:Y:S01]  /*dc20*/  LOP3.LUT R12, RZ, R3, RZ, 0x33, !PT ;  /* 0x00000003ff0c7212 */ /* 0x000fe200078e33ff */
[----:B------:R-:W-:Y:S01]  /*dc30*/  BSSY B2, `(.L_x_257) ;  /* 0x00000b5000027945 */ /* 0x000fe20003800000 */
[----:B---3--:R-:W-:-:S04]  /*dc40*/  VIADD R2, R2, 0x1 ;  /* 0x0000000102027836 */ /* 0x008fc80000000000 */
[----:B--2---:R-:W-:-:S05]  /*dc50*/  IMAD R2, R2, R5, RZ ;  /* 0x0000000502027224 */ /* 0x004fca00078e02ff */
[----:B----4-:R-:W-:-:S05]  /*dc60*/  VIMNMX R4, R4, R2, PT ;  /* 0x0000000204047248 */ /* 0x010fca0003fe0100 */
[----:B------:R-:W-:-:S05]  /*dc70*/  IMAD.MOV R2, RZ, RZ, -R4 ;  /* 0x000000ffff027224 */ /* 0x000fca00078e0a04 */
[----:B------:R-:W-:-:S05]  /*dc80*/  VIADDMNMX R12, R2, 0x1, R12, !PT ;  /* 0x00000001020c7846 */ /* 0x000fca000780010c */
[----:B------:R-:W-:-:S05]  /*dc90*/  IMAD.IADD R2, R4, 0x1, R12 ;  /* 0x0000000104027824 */ /* 0x000fca00078e020c */
[----:B------:R-:W-:-:S04]  /*dca0*/  LOP3.LUT R2, R2, 0x1, RZ, 0xc0, !PT ;  /* 0x0000000102027812 */ /* 0x000fc800078ec0ff */
[----:B------:R-:W-:-:S13]  /*dcb0*/  ISETP.NE.U32.AND P0, PT, R2, 0x1, PT ;  /* 0x000000010200780c */ /* 0x000fda0003f05070 */
[----:B------:R-:W-:Y:S05]  /*dcc0*/  @P0 BRA `(.L_x_258) ;  /* 0x0000000800ac0947 */ /* 0x000fea0003800000 */
[----:B------:R-:W2:Y:S04]  /*dcd0*/  LDL R5, [R1+0x20] ;  /* 0x0000200001057983 */ /* 0x000ea80000100800 */
[----:B------:R-:W3:Y:S01]  /*dce0*/  LDL R3, [R1+0x14] ;  /* 0x0000140001037983 */ /* 0x000ee20000100800 */
[----:B------:R-:W-:Y:S01]  /*dcf0*/  VIADD R9, R19, 0x1 ;  /* 0x0000000113097836 */ /* 0x000fe20000000000 */
[----:B------:R-:W-:Y:S04]  /*dd00*/  BSSY B1, `(.L_x_259) ;  /* 0x00000a3000017945 */ /* 0x000fe80003800000 */
[----:B------:R-:W-:-:S04]  /*dd10*/  ISETP.NE.AND P0, PT, R9, 0x2, PT ;  /* 0x000000020900780c */ /* 0x000fc80003f05270 */
[----:B------:R-:W-:Y:S02]  /*dd20*/  SEL R13, RZ, 0x1, P0 ;  /* 0x00000001ff0d7807 */ /* 0x000fe40000000000 */
[----:B------:R-:W-:Y:S02]  /*dd30*/  SEL R9, R9, RZ, P0 ;  /* 0x000000ff09097207 */ /* 0x000fe40000000000 */
[----:B--2---:R-:W-:Y:S02]  /*dd40*/  ISETP.NE.AND P1, PT, R5, RZ, PT ;  /* 0x000000ff0500720c */ /* 0x004fe40003f25270 */
[----:B---3--:R-:W-:-:S11]  /*dd50*/  LOP3.LUT R13, R3, R13, RZ, 0x3c, !PT ;  /* 0x0000000d030d7212 */ /* 0x008fd600078e3cff */
[----:B------:R-:W-:Y:S05]  /*dd60*/  @!P1 BRA `(.L_x_260) ;  /* 0x0000000800709947 */ /* 0x000fea0003800000 */
[----:B------:R-:W-:Y:S01]  /*dd70*/  ULDC.64 UR4, c[0x0][0x418] ;  /* 0x0001060000047ab9 */ /* 0x000fe20000000a00 */
[----:B------:R-:W-:Y:S01]  /*dd80*/  IMAD.MOV.U32 R5, RZ, RZ, R17 ;  /* 0x000000ffff057224 */ /* 0x000fe200078e0011 */
[----:B------:R-:W-:-:S04]  /*dd90*/  ISETP.NE.U32.AND P0, PT, RZ, UR4, PT ;  /* 0x00000004ff007c0c */ /* 0x000fc8000bf05070 */
[----:B------:R-:W-:-:S13]  /*dda0*/  ISETP.NE.AND.EX P0, PT, RZ, UR5, PT, P0 ;  /* 0x00000005ff007c0c */ /* 0x000fda000bf05300 */
[----:B------:R-:W-:Y:S05]  /*ddb0*/  @!P0 BRA `(.L_x_261) ;  /* 0x00000000004c8947 */ /* 0x000fea0003800000 */
[----:B------:R-:W2:Y:S01]  /*ddc0*/  LDL R10, [R1+0x1c] ;  /* 0x00001c00010a7983 */ /* 0x000ea20000100800 */
[----:B------:R-:W0:Y:S01]  /*ddd0*/  LDC R7, c[0x0][0x43c] ;  /* 0x00010f00ff077b82 */ /* 0x000e220000000800 */
[----:B------:R-:W-:Y:S02]  /*dde0*/  ULDC.64 UR6, c[0x0][0x428] ;  /* 0x00010a0000067ab9 */ /* 0x000fe40000000a00 */
[----:B------:R-:W3:Y:S01]  /*ddf0*/  LDL R8, [R1+0x10] ;  /* 0x0000100001087983 */ /* 0x000ee20000100800 */
[----:B0-----:R-:W-:-:S13]  /*de00*/  ISETP.NE.AND P0, PT, R7, 0x1, PT ;  /* 0x000000010700780c */ /* 0x001fda0003f05270 */
[----:B------:R-:W0:Y:S02]  /*de10*/  @P0 LDC.64 R2, c[0x0][0x440] ;  /* 0x00011000ff020b82 */ /* 0x000e240000000a00 */
[----:B0-----:R-:W-:-:S04]  /*de20*/  @P0 IMAD.HI.U32 R5, R0, R2, RZ ;  /* 0x0000000200050227 */ /* 0x001fc800078e00ff */
[----:B------:R-:W-:Y:S01]  /*de30*/  IMAD.MOV.U32 R2, RZ, RZ, R0 ;  /* 0x000000ffff027224 */ /* 0x000fe200078e0000 */
[----:B------:R-:W-:-:S05]  /*de40*/  @P0 SHF.R.U32.HI R2, RZ, R3, R5 ;  /* 0x00000003ff020219 */ /* 0x000fca0000011605 */
[----:B------:R-:W-:-:S04]  /*de50*/  IMAD.MOV R3, RZ, RZ, -R2 ;  /* 0x000000ffff037224 */ /* 0x000fc800078e0a02 */
[----:B------:R-:W-:Y:S01]  /*de60*/  IMAD R0, R7, R3, R0 ;  /* 0x0000000307007224 */ /* 0x000fe200078e0200 */
[----:B------:R-:W-:Y:S01]  /*de70*/  SHF.R.S32.HI R3, RZ, 0x1f, R2 ;  /* 0x0000001fff037819 */ /* 0x000fe20000011402 */
[----:B--2---:R-:W-:-:S04]  /*de80*/  IMAD R5, R10, UR6, RZ ;  /* 0x000000060a057c24 */ /* 0x004fc8000f8e02ff */
[C---:B---3--:R-:W-:Y:S02]  /*de90*/  IMAD R5, R8.reuse, UR7, R5 ;  /* 0x0000000708057c24 */ /* 0x048fe4000f8e0205 */
[----:B------:R-:W-:-:S04]  /*dea0*/  IMAD.WIDE.U32 R2, R8, UR6, R2 ;  /* 0x0000000608027c25 */ /* 0x000fc8000f8e0002 */
[----:B------:R-:W-:Y:S01]  /*deb0*/  IMAD.IADD R3, R5, 0x1, R3 ;  /* 0x0000000105037824 */ /* 0x000fe200078e0203 */
[----:B------:R-:W-:-:S04]  /*dec0*/  LEA R10, P0, R2, UR4, 0x2 ;  /* 0x00000004020a7c11 */ /* 0x000fc8000f8010ff */
[----:B------:R-:W-:-:S05]  /*ded0*/  LEA.HI.X R11, R2, UR5, R3, 0x2, P0 ;  /* 0x00000005020b7c11 */ /* 0x000fca00080f1403 */
[----:B------:R0:W5:Y:S04]  /*dee0*/  LDG.E R5, desc[UR40][R10.64] ;  /* 0x000000280a057981 */ /* 0x000168000c1e1900 */
.L_x_261:
[----:B------:R-:W-:Y:S01]  /*def0*/  IMAD R3, R9, 0x8, R18 ;  /* 0x0000000809037824 */ /* 0x000fe200078e0212 */
[----:B------:R-:W-:Y:S01]  /*df00*/  SHF.L.U32 R2, R13, 0x1f, RZ ;  /* 0x0000001f0d027819 */ /* 0x000fe200000006ff */
[----:B------:R-:W-:Y:S03]  /*df10*/  BSSY B3, `(.L_x_262) ;  /* 0x0000003000037945 */ /* 0x000fe60003800000 */
[----:B------:R-:W1:Y:S02]  /*df20*/  SYNCS.PHASECHK.TRANS64.TRYWAIT P0, [R3+URZ+0x34840], R2 ;  /* 0x03484002030075a7 */ /* 0x000e64000800017f */
[----:B-1----:R-:W-:Y:S05]  /*df30*/  @!P0 BRA `(.L_x_263) ;  /* 0x0000004400048947 */ /* 0x002fea0003800000 */
.L_x_368:
[----:B------:R-:W-:Y:S05]  /*df40*/  BSYNC B3 ;  /* 0x0000000000037941 */ /* 0x000fea0003800000 */
.L_x_262:
[----:B------:R-:W2:Y:S01]  /*df50*/  S2R R7, SR_TID.X ;  /* 0x0000000000077919 */ /* 0x000ea20000002100 */
[----:B------:R-:W-:Y:S01]  /*df60*/  BSSY B3, `(.L_x_264) ;  /* 0x000000b000037945 */ /* 0x000fe20003800000 */
[----:B--2---:R-:W-:-:S04]  /*df70*/  LOP3.LUT R7, R7, 0x7f, RZ, 0xc0, !PT ;  /* 0x0000007f07077812 */ /* 0x004fc800078ec0ff */
[----:B------:R-:W-:-:S13]  /*df80*/  ISETP.NE.AND P1, PT, R7, RZ, PT ;  /* 0x000000ff0700720c */ /* 0x000fda0003f25270 */
[----:B------:R-:W-:Y:S05]  /*df90*/  @P1 BRA `(.L_x_265) ;  /* 0x00000000001c1947 */ /* 0x000fea0003800000 */
[----:B------:R-:W2:Y:S01]  /*dfa0*/  S2R R7, SR_TID.X ;  /* 0x0000000000077919 */ /* 0x000ea20000002100 */
[----:B-1----:R-:W-:-:S04]  /*dfb0*/  IMAD.MOV.U32 R2, RZ, RZ, 0xc000 ;  /* 0x0000c000ff027424 */ /* 0x002fc800078e00ff */
[----:B------:R3:W-:Y:S01]  /*dfc0*/  SYNCS.ARRIVE.TRANS64 RZ, [R3+URZ+0x34830], R2 ;  /* 0x0348300203ff79a7 */ /* 0x0007e2000800003f */
[----:B--2---:R-:W-:-:S04]  /*dfd0*/  LOP3.LUT R7, R7, 0x1f, RZ, 0xc0, !PT ;  /* 0x0000001f07077812 */ /* 0x004fc800078ec0ff */
[----:B------:R-:W-:-:S13]  /*dfe0*/  ISETP.NE.AND P0, PT, R7, RZ, PT ;  /* 0x000000ff0700720c */ /* 0x000fda0003f05270 */
[----:B---3--:R-:W-:Y:S05]  /*dff0*/  @!P0 BRA `(.L_x_265) ;  /* 0x0000000000048947 */ /* 0x008fea0003800000 */
[----:B------:R-:W-:Y:S01]  /*e000*/  BPT.TRAP 0x1 ;  /* 0x000000040000795c */ /* 0x000fe20000300000 */
.L_x_265:
[----:B------:R-:W-:Y:S05]  /*e010*/  BSYNC B3 ;  /* 0x0000000000037941 */ /* 0x000fea0003800000 */
.L_x_264:
[----:B-1----:R-:W2:Y:S01]  /*e020*/  LDL R2, [R1+0x18] ;  /* 0x0000180001027983 */ /* 0x002ea20000100800 */
[----:B------:R-:W-:Y:S01]  /*e030*/  IMAD.MOV.U32 R14, RZ, RZ, RZ ;  /* 0x000000ffff0e7224 */ /* 0x000fe200078e00ff */
[----:B------:R-:W-:Y:S01]  /*e040*/  UIADD3 UR4, UP0, UR38, 0x370, URZ ;  /* 0x0000037026047890 */ /* 0x000fe2000ff1e03f */
[----:B------:R-:W-:Y:S01]  /*e050*/  IMAD R8, R9, 0xc000, R18 ;  /* 0x0000c00009087824 */ /* 0x000fe200078e0212 */
[----:B------:R-:W-:Y:S01]  /*e060*/  PLOP3.LUT P0, PT, PT, PT, PT, 0x80, 0x0 ;  /* 0x000000000000781c */ /* 0x000fe20003f0f070 */
[----:B------:R-:W-:Y:S01]  /*e070*/  VIADD R3, R3, 0x34830 ;  /* 0x0003483003037836 */ /* 0x000fe20000000000 */
[----:B------:R-:W-:Y:S01]  /*e080*/  R2UR UR10, R14 ;  /* 0x000000000e0a72ca */ /* 0x000fe200000e0000 */
[----:B------:R-:W-:Y:S01]  /*e090*/  VIADD R7, R8, 0x1c400 ;  /* 0x0001c40008077836 */ /* 0x000fe20000000000 */
[----:B------:R-:W-:Y:S01]  /*e0a0*/  UIADD3.X UR5, URZ, UR39, URZ, UP0, !UPT ;  /* 0x000000273f057290 */ /* 0x000fe200087fe43f */
[----:B------:R-:W-:Y:S01]  /*e0b0*/  UMOV UR6, 0x0 ;  /* 0x0000000000067882 */ /* 0x000fe20000000000 */
[----:B------:R-:W-:Y:S01]  /*e0c0*/  UMOV UR7, 0x14f00000 ;  /* 0x14f0000000077882 */ /* 0x000fe20000000000 */
[----:B--2---:R-:W-:-:S10]  /*e0d0*/  IMAD R2, R0, 0x80, R2 ;  /* 0x0000008000027824 */ /* 0x004fd400078e0202 */
.L_x_266:
[----:B------:R-:W-:-:S13]  /*e0e0*/  @P0 ELECT P2, URZ, PT ;  /* 0x00000000003f082f */ /* 0x000fda0003840000 */
[----:B-----5:R-:W-:Y:S02]  /*e0f0*/  @P2 R2UR UR13, R5 ;  /* 0x00000000050d22ca */ /* 0x020fe400000e0000 */
[----:B------:R-:W-:Y:S02]  /*e100*/  @P2 R2UR UR12, R16 ;  /* 0x00000000100c22ca */ /* 0x000fe400000e0000 */
[----:B------:R-:W-:Y:S02]  /*e110*/  @P2 R2UR UR11, R2 ;  /* 0x00000000020b22ca */ /* 0x000fe400000e0000 */
[----:B------:R-:W-:Y:S02]  /*e120*/  @P2 R2UR UR9, R3 ;  /* 0x00000000030922ca */ /* 0x000fe400000e0000 */
[----:B------:R-:W-:Y:S02]  /*e130*/  @P2 R2UR UR8, R7 ;  /* 0x00000000070822ca */ /* 0x000fe400000e0000 */
[----:B------:R-:W-:-:S02]  /*e140*/  @P2 PLOP3.LUT P0, PT, P2, PT, PT, 0x8, 0x0 ;  /* 0x000000000000281c */ /* 0x000fc4000170e170 */
[----:B------:R-:W-:-:S09]  /*e150*/  PLOP3.LUT P2, PT, PT, PT, PT, 0x8, 0x0 ;  /* 0x000000000000781c */ /* 0x000fd20003f4e170 */
[----:B------:R1:W-:Y:S02]  /*e160*/  UTMALDG.4D [UR8], [UR4], desc[UR6] ;  /* 0x00000608040075b4 */ /* 0x0003e40008019000 */
[----:B-1----:R-:W-:Y:S05]  /*e170*/  @P0 BRA.U.ANY `(.L_x_266) ;  /* 0xfffffffd00d80947 */ /* 0x002fea000393ffff */
[----:B------:R-:W-:Y:S01]  /*e180*/  IMAD.MOV.U32 R15, RZ, RZ, 0x40 ;  /* 0x00000040ff0f7424 */ /* 0x000fe200078e00ff */
[----:B------:R-:W-:Y:S01]  /*e190*/  PLOP3.LUT P0, PT, PT, PT, PT, 0x80, 0x0 ;  /* 0x000000000000781c */ /* 0x000fe20003f0f070 */
[----:B------:R-:W-:Y:S01]  /*e1a0*/  UMOV UR6, 0x0 ;  /* 0x0000000000067882 */ /* 0x000fe20000000000 */
[----:B------:R-:W-:Y:S01]  /*e1b0*/  IADD3 R7, R8, 0x20400, RZ ;  /* 0x0002040008077810 */ /* 0x000fe20007ffe0ff */
[----:B------:R-:W-:Y:S01]  /*e1c0*/  UMOV UR7, 0x14f00000 ;  /* 0x14f0000000077882 */ /* 0x000fe20000000000 */
[----:B------:R-:W-:-:S15]  /*e1d0*/  R2UR UR10, R15 ;  /* 0x000000000f0a72ca */ /* 0x000fde00000e0000 */
.L_x_267:
[----:B------:R-:W-:-:S13]  /*e1e0*/  @P0 ELECT P2, URZ, PT ;  /* 0x00000000003f082f */ /* 0x000fda0003840000 */
[----:B------:R-:W-:Y:S02]  /*e1f0*/  @P2 R2UR UR13, R5 ;  /* 0x00000000050d22ca */ /* 0x000fe400000e0000 */
        /* <DEDUP_REMOVED lines=8> */
[----:B------:R-:W-:Y:S01]  /*e280*/  PLOP3.LUT P0, PT, PT, PT, PT, 0x80, 0x0 ;  /* 0x000000000000781c */ /* 0x000fe20003f0f070 */
[----:B------:R-:W-:Y:S01]  /*e290*/  VIADD R8, R8, 0x24400 ;  /* 0x0002440008087836 */ /* 0x000fe20000000000 */
[----:B------:R-:W-:Y:S01]  /*e2a0*/  UMOV UR6, 0x0 ;  /* 0x0000000000067882 */ /* 0x000fe20000000000 */
[----:B------:R-:W-:Y:S01]  /*e2b0*/  UMOV UR7, 0x14f00000 ;  /* 0x14f0000000077882 */ /* 0x000fe20000000000 */
[----:B------:R-:W-:-:S09]  /*e2c0*/  UMOV UR10, 0x80 ;  /* 0x00000080000a7882 */ /* 0x000fd20000000000 */
.L_x_268:
        /* <DEDUP_REMOVED lines=10> */
[----:B------:R-:W2:Y:S01]  /*e370*/  LDL.LU R7, [R1+0x14] ;  /* 0x0000140001077983 */ /* 0x000ea20000300800 */
[----:B------:R-:W-:Y:S01]  /*e380*/  IMAD R3, R19, 0x8, R6 ;  /* 0x0000000813037824 */ /* 0x000fe200078e0206 */
[----:B------:R-:W-:Y:S01]  /*e390*/  BSSY B3, `(.L_x_269) ;  /* 0x0000004000037945 */ /* 0x000fe20003800000 */
[----:B--2---:R-:W-:-:S04]  /*e3a0*/  SHF.L.U32 R2, R7, 0x1f, RZ ;  /* 0x0000001f07027819 */ /* 0x004fc800000006ff */
[----:B------:R-:W1:Y:S02]  /*e3b0*/  SYNCS.PHASECHK.TRANS64.TRYWAIT P0, [R3+URZ+0x60], R2 ;  /* 0x00006002030075a7 */ /* 0x000e64000800017f */
[----:B-1----:R-:W-:Y:S05]  /*e3c0*/  @!P0 BRA `(.L_x_270) ;  /* 0x0000003c00f48947 */ /* 0x002fea0003800000 */
.L_x_369:
[----:B------:R-:W-:Y:S05]  /*e3d0*/  BSYNC B3 ;  /* 0x0000000000037941 */ /* 0x000fea0003800000 */
.L_x_269:
[----:B------:R-:W-:Y:S01]  /*e3e0*/  BSSY B3, `(.L_x_271) ;  /* 0x000000c000037945 */ /* 0x000fe20003800000 */
[----:B0-----:R-:W-:Y:S02]  /*e3f0*/  IMAD.MOV.U32 R10, RZ, RZ, 0x0 ;  /* 0x00000000ff0a7424 */ /* 0x001fe400078e00ff */
[----:B------:R-:W-:Y:S01]  /*e400*/  IMAD.MOV.U32 R11, RZ, RZ, 0x14f00000 ;  /* 0x14f00000ff0b7424 */ /* 0x000fe200078e00ff */
[----:B------:R-:W-:Y:S06]  /*e410*/  @P1 BRA `(.L_x_272) ;  /* 0x0000000000201947 */ /* 0x000fec0003800000 */
[----:B------:R-:W0:Y:S01]  /*e420*/  S2R R7, SR_TID.X ;  /* 0x0000000000077919 */ /* 0x000e220000002100 */
[----:B-1----:R-:W-:Y:S02]  /*e430*/  IMAD R2, R19, 0x8, R18 ;  /* 0x0000000813027824 */ /* 0x002fe400078e0212 */
[----:B------:R-:W-:-:S04]  /*e440*/  IMAD.MOV.U32 R3, RZ, RZ, 0x8000 ;  /* 0x00008000ff037424 */ /* 0x000fc800078e00ff */
[----:B------:R2:W-:Y:S01]  /*e450*/  SYNCS.ARRIVE.TRANS64 RZ, [R2+URZ+0x34850], R3 ;  /* 0x0348500302ff79a7 */ /* 0x0005e2000800003f */
[----:B0-----:R-:W-:-:S04]  /*e460*/  LOP3.LUT R7, R7, 0x1f, RZ, 0xc0, !PT ;  /* 0x0000001f07077812 */ /* 0x001fc800078ec0ff */
[----:B------:R-:W-:-:S13]  /*e470*/  ISETP.NE.AND P0, PT, R7, RZ, PT ;  /* 0x000000ff0700720c */ /* 0x000fda0003f05270 */
[----:B--2---:R-:W-:Y:S05]  /*e480*/  @!P0 BRA `(.L_x_272) ;  /* 0x0000000000048947 */ /* 0x004fea0003800000 */
[----:B------:R-:W-:Y:S01]  /*e490*/  BPT.TRAP 0x1 ;  /* 0x000000040000795c */ /* 0x000fe20000300000 */
.L_x_272:
[----:B------:R-:W-:Y:S05]  /*e4a0*/  BSYNC B3 ;  /* 0x0000000000037941 */ /* 0x000fea0003800000 */
.L_x_271:
[----:B------:R-:W2:Y:S04]  /*e4b0*/  LDL R7, [R1+0x18] ;  /* 0x0000180001077983 */ /* 0x000ea80000100800 */
[----:B-1----:R-:W2:Y:S01]  /*e4c0*/  LDL.LU R2, [R1+0x8] ;  /* 0x0000080001027983 */ /* 0x002ea20000300800 */
[----:B------:R-:W-:Y:S01]  /*e4d0*/  R2UR UR10, R14 ;  /* 0x000000000e0a72ca */ /* 0x000fe200000e0000 */
[C-C-:B------:R-:W-:Y:S01]  /*e4e0*/  IMAD R3, R19.reuse, 0x8, R18.reuse ;  /* 0x0000000813037824 */ /* 0x140fe200078e0212 */
[----:B------:R-:W-:Y:S01]  /*e4f0*/  R2UR UR6, R10 ;  /* 0x000000000a0672ca */ /* 0x000fe200000e0000 */
[----:B------:R-:W-:Y:S01]  /*e500*/  IMAD R8, R19, 0x8000, R18 ;  /* 0x0000800013087824 */ /* 0x000fe200078e0212 */
[----:B------:R-:W-:Y:S01]  /*e510*/  R2UR UR7, R11 ;  /* 0x000000000b0772ca */ /* 0x000fe200000e0000 */
[----:B------:R-:W-:Y:S01]  /*e520*/  UIADD3 UR4, UP0, UR38, 0x470, URZ ;  /* 0x0000047026047890 */ /* 0x000fe2000ff1e03f */
[----:B------:R-:W-:Y:S01]  /*e530*/  PLOP3.LUT P0, PT, PT, PT, PT, 0x80, 0x0 ;  /* 0x000000000000781c */ /* 0x000fe20003f0f070 */
[----:B------:R-:W-:-:S02]  /*e540*/  VIADD R3, R3, 0x34850 ;  /* 0x0003485003037836 */ /* 0x000fc40000000000 */
[----:B------:R-:W-:Y:S01]  /*e550*/  UIADD3.X UR5, URZ, UR39, URZ, UP0, !UPT ;  /* 0x000000273f057290 */ /* 0x000fe200087fe43f */
[----:B--2---:R-:W-:Y:S02]  /*e560*/  IMAD R2, R2, 0x80, R7 ;  /* 0x0000008002027824 */ /* 0x004fe400078e0207 */
[----:B------:R-:W-:-:S09]  /*e570*/  VIADD R7, R8, 0x400 ;  /* 0x0000040008077836 */ /* 0x000fd20000000000 */
.L_x_273:
        /* <DEDUP_REMOVED lines=9> */
[----:B0-----:R-:W-:Y:S05]  /*e610*/  @P0 BRA.U.ANY `(.L_x_273) ;  /* 0xfffffffd00d80947 */ /* 0x001fea000393ffff */
[----:B------:R-:W-:Y:S01]  /*e620*/  R2UR UR10, R15 ;  /* 0x000000000f0a72ca */ /* 0x000fe200000e0000 */
[----:B------:R-:W-:Y:S01]  /*e630*/  VIADD R8, R8, 0x4400 ;  /* 0x0000440008087836 */ /* 0x000fe20000000000 */
[----:B------:R-:W-:Y:S02]  /*e640*/  R2UR UR6, R10 ;  /* 0x000000000a0672ca */ /* 0x000fe400000e0000 */
[----:B------:R-:W-:Y:S02]  /*e650*/  R2UR UR7, R11 ;  /* 0x000000000b0772ca */ /* 0x000fe400000e0000 */
[----:B------:R-:W-:-:S13]  /*e660*/  PLOP3.LUT P0, PT, PT, PT, PT, 0x80, 0x0 ;  /* 0x000000000000781c */ /* 0x000fda0003f0f070 */
.L_x_274:
        /* <DEDUP_REMOVED lines=10> */
[----:B------:R0:W-:Y:S01]  /*e710*/  STL [R1+0x8], R0 ;  /* 0x0000080001007387 */ /* 0x0001e20000100800 */
[----:B------:R-:W-:-:S07]  /*e720*/  IMAD.MOV.U32 R17, RZ, RZ, R5 ;  /* 0x000000ffff117224 */ /* 0x000fce00078e0005 */
.L_x_260:
[----:B------:R-:W-:Y:S05]  /*e730*/  BSYNC B1 ;  /* 0x0000000000017941 */ /* 0x000fea0003800000 */
.L_x_259:
[----:B0-----:R-:W2:Y:S01]  /*e740*/  LDL.LU R0, [R1+0x38] ;  /* 0x0000380001007983 */ /* 0x001ea20000300800 */
[----:B------:R-:W-:-:S03]  /*e750*/  IMAD.MOV.U32 R19, RZ, RZ, R9 ;  /* 0x000000ffff137224 */ /* 0x000fc600078e0009 */
[----:B------:R0:W-:Y:S02]  /*e760*/  STL [R1+0x14], R13 ;  /* 0x0000140d01007387 */ /* 0x0001e40000100800 */
[----:B0-2---:R-:W-:-:S07]  /*e770*/  VIADD R0, R0, 0xfffffffd ;  /* 0xfffffffd00007836 */ /* 0x005fce0000000000 */
.L_x_258:
[----:B------:R-:W-:Y:S05]  /*e780*/  BSYNC B2 ;  /* 0x0000000000027941 */ /* 0x000fea0003800000 */
.L_x_257:
[----:B------:R-:W-:Y:S02]  /*e790*/  IADD3 R12, R12, -0x2, RZ ;  /* 0xfffffffe0c0c7810 */ /* 0x000fe40007ffe0ff */
[----:B------:R-:W-:-:S04]  /*e7a0*/  LOP3.LUT R4, RZ, R4, RZ, 0x33, !PT ;  /* 0x00000004ff047212 */ /* 0x000fc800078e33ff */
[----:B------:R-:W-:-:S13]  /*e7b0*/  ISETP.NE.AND P0, PT, R12, R4, PT ;  /* 0x000000040c00720c */ /* 0x000fda0003f05270 */
[----:B------:R-:W-:Y:S05]  /*e7c0*/  @!P0 BRA `(.L_x_256) ;  /* 0x0000001400448947 */ /* 0x000fea0003800000 */
[----:B------:R-:W-:-:S07]  /*e7d0*/  IMAD.MOV.U32 R9, RZ, RZ, R17 ;  /* 0x000000ffff097224 */ /* 0x000fce00078e0011 */
.L_x_307:
[----:B------:R-:W2:Y:S04]  /*e7e0*/  LDL R3, [R1+0x20] ;  /* 0x0000200001037983 */ /* 0x000ea80000100800 */
[----:B------:R-:W3:Y:S01]  /*e7f0*/  LDL R2, [R1+0x14] ;  /* 0x0000140001027983 */ /* 0x000ee20000100800 */
[----:B------:R-:W-:Y:S01]  /*e800*/  VIADD R4, R19, 0x1 ;  /* 0x0000000113047836 */ /* 0x000fe20000000000 */
[----:B------:R-:W-:Y:S05]  /*e810*/  YIELD ;  /* 0x0000000000007946 */ /* 0x000fea0003800000 */
[----:B------:R-:W-:Y:S01]  /*e820*/  ISETP.NE.AND P0, PT, R4, 0x2, PT ;  /* 0x000000020400780c */ /* 0x000fe20003f05270 */
[----:B------:R-:W-:Y:S03]  /*e830*/  BSSY B1, `(.L_x_275) ;  /* 0x00000a0000017945 */ /* 0x000fe60003800000 */
[----:B------:R-:W-:-:S02]  /*e840*/  SEL R5, RZ, 0x1, P0 ;  /* 0x00000001ff057807 */ /* 0x000fc40000000000 */
[----:B------:R-:W-:Y:S02]  /*e850*/  SEL R4, R4, RZ, P0 ;  /* 0x000000ff04047207 */ /* 0x000fe40000000000 */
[----:B--2---:R-:W-:Y:S02]  /*e860*/  ISETP.NE.AND P1, PT, R3, RZ, PT ;  /* 0x000000ff0300720c */ /* 0x004fe40003f25270 */
[----:B---3--:R-:W-:-:S11]  /*e870*/  LOP3.LUT R5, R2, R5, RZ, 0x3c, !PT ;  /* 0x0000000502057212 */ /* 0x008fd600078e3cff */
[----:B01----:R-:W-:Y:S05]  /*e880*/  @!P1 BRA `(.L_x_276) ;  /* 0x0000000800689947 */ /* 0x003fea0003800000 */
        /* <DEDUP_REMOVED lines=13> */
[----:B------:R-:W-:-:S04]  /*e960*/  @P0 SHF.R.U32.HI R2, RZ, R3, R7 ;  /* 0x00000003ff020219 */ /* 0x000fc80000011607 */
[--C-:B------:R-:W-:Y:S01]  /*e970*/  SHF.R.S32.HI R3, RZ, 0x1f, R2.reuse ;  /* 0x0000001fff037819 */ /* 0x100fe20000011402 */
[----:B------:R-:W-:-:S04]  /*e980*/  IMAD.MOV R7, RZ, RZ, -R2 ;  /* 0x000000ffff077224 */ /* 0x000fc800078e0a02 */
[----:B------:R-:W-:Y:S02]  /*e990*/  IMAD R7, R8, R7, R0 ;  /* 0x0000000708077224 */ /* 0x000fe400078e0200 */
[----:B--2---:R-:W-:-:S04]  /*e9a0*/  IMAD R8, R11, UR6, RZ ;  /* 0x000000060b087c24 */ /* 0x004fc8000f8e02ff */
[C---:B---3--:R-:W-:Y:S02]  /*e9b0*/  IMAD R8, R10.reuse, UR7, R8 ;  /* 0x000000070a087c24 */ /* 0x048fe4000f8e0208 */
[----:B------:R-:W-:-:S04]  /*e9c0*/  IMAD.WIDE.U32 R2, R10, UR6, R2 ;  /* 0x000000060a027c25 */ /* 0x000fc8000f8e0002 */
[----:B------:R-:W-:Y:S01]  /*e9d0*/  IMAD.IADD R3, R8, 0x1, R3 ;  /* 0x0000000108037824 */ /* 0x000fe200078e0203 */
[----:B------:R-:W-:-:S04]  /*e9e0*/  LEA R8, P0, R2, UR4, 0x2 ;  /* 0x0000000402087c11 */ /* 0x000fc8000f8010ff */
[----:B------:R-:W-:-:S06]  /*e9f0*/  LEA.HI.X R9, R2, UR5, R3, 0x2, P0 ;  /* 0x0000000502097c11 */ /* 0x000fcc00080f1403 */
[----:B------:R0:W5:Y:S03]  /*ea00*/  LDG.E R9, desc[UR40][R8.64] ;  /* 0x0000002808097981 */ /* 0x000166000c1e1900 */
.L_x_277:
[----:B------:R-:W-:Y:S01]  /*ea10*/  IMAD R3, R4, 0x8, R18 ;  /* 0x0000000804037824 */ /* 0x000fe200078e0212 */
[----:B------:R-:W-:Y:S01]  /*ea20*/  SHF.L.U32 R2, R5, 0x1f, RZ ;  /* 0x0000001f05027819 */ /* 0x000fe200000006ff */
[----:B------:R-:W-:Y:S03]  /*ea30*/  BSSY B2, `(.L_x_278) ;  /* 0x0000003000027945 */ /* 0x000fe60003800000 */
[----:B------:R-:W1:Y:S02]  /*ea40*/  SYNCS.PHASECHK.TRANS64.TRYWAIT P0, [R3+URZ+0x34840], R2 ;  /* 0x03484002030075a7 */ /* 0x000e64000800017f */
[----:B-1----:R-:W-:Y:S05]  /*ea50*/  @!P0 BRA `(.L_x_279) ;  /* 0x0000003800648947 */ /* 0x002fea0003800000 */
.L_x_370:
[----:B------:R-:W-:Y:S05]  /*ea60*/  BSYNC B2 ;  /* 0x0000000000027941 */ /* 0x000fea0003800000 */
.L_x_278:
[----:B0-----:R-:W0:Y:S01]  /*ea70*/  S2R R8, SR_TID.X ;  /* 0x0000000000087919 */ /* 0x001e220000002100 */
[----:B------:R-:W-:Y:S01]  /*ea80*/  BSSY B2, `(.L_x_280) ;  /* 0x000000b000027945 */ /* 0x000fe20003800000 */
[----:B0-----:R-:W-:-:S04]  /*ea90*/  LOP3.LUT R8, R8, 0x7f, RZ, 0xc0, !PT ;  /* 0x0000007f08087812 */ /* 0x001fc800078ec0ff */
[----:B------:R-:W-:-:S13]  /*eaa0*/  ISETP.NE.AND P1, PT, R8, RZ, PT ;  /* 0x000000ff0800720c */ /* 0x000fda0003f25270 */
[----:B------:R-:W-:Y:S05]  /*eab0*/  @P1 BRA `(.L_x_281) ;  /* 0x00000000001c1947 */ /* 0x000fea0003800000 */
[----:B------:R-:W0:Y:S01]  /*eac0*/  S2R R8, SR_TID.X ;  /* 0x0000000000087919 */ /* 0x000e220000002100 */
[----:B-1----:R-:W-:-:S04]  /*ead0*/  IMAD.MOV.U32 R2, RZ, RZ, 0xc000 ;  /* 0x0000c000ff027424 */ /* 0x002fc800078e00ff */
[----:B------:R2:W-:Y:S01]  /*eae0*/  SYNCS.ARRIVE.TRANS64 RZ, [R3+URZ+0x34830], R2 ;  /* 0x0348300203ff79a7 */ /* 0x0005e2000800003f */
[----:B0-----:R-:W-:-:S04]  /*eaf0*/  LOP3.LUT R8, R8, 0x1f, RZ, 0xc0, !PT ;  /* 0x0000001f08087812 */ /* 0x001fc800078ec0ff */
[----:B------:R-:W-:-:S13]  /*eb00*/  ISETP.NE.AND P0, PT, R8, RZ, PT ;  /* 0x000000ff0800720c */ /* 0x000fda0003f05270 */
[----:B--2---:R-:W-:Y:S05]  /*eb10*/  @!P0 BRA `(.L_x_281) ;  /* 0x0000000000048947 */ /* 0x004fea0003800000 */
[----:B------:R-:W-:Y:S01]  /*eb20*/  BPT.TRAP 0x1 ;  /* 0x000000040000795c */ /* 0x000fe20000300000 */
.L_x_281:
[----:B------:R-:W-:Y:S05]  /*eb30*/  BSYNC B2 ;  /* 0x0000000000027941 */ /* 0x000fea0003800000 */
.L_x_280:
        /* <DEDUP_REMOVED lines=12> */
.L_x_282:
        /* <DEDUP_REMOVED lines=10> */
[----:B------:R-:W-:Y:S01]  /*eca0*/  IMAD.MOV.U32 R13, RZ, RZ, 0x40 ;  /* 0x00000040ff0d7424 */ /* 0x000fe200078e00ff */
[----:B------:R-:W-:Y:S01]  /*ecb0*/  PLOP3.LUT P0, PT, PT, PT, PT, 0x80, 0x0 ;  /* 0x000000000000781c */ /* 0x000fe20003f0f070 */
[----:B------:R-:W-:Y:S01]  /*ecc0*/  VIADD R10, R8, 0x20400 ;  /* 0x00020400080a7836 */ /* 0x000fe20000000000 */
[----:B------:R-:W-:Y:S01]  /*ecd0*/  UMOV UR6, 0x0 ;  /* 0x0000000000067882 */ /* 0x000fe20000000000 */
[----:B------:R-:W-:Y:S01]  /*ece0*/  UMOV UR7, 0x14f00000 ;  /* 0x14f0000000077882 */ /* 0x000fe20000000000 */
[----:B------:R-:W-:-:S15]  /*ecf0*/  R2UR UR10, R13 ;  /* 0x000000000d0a72ca */ /* 0x000fde00000e0000 */
.L_x_283:
        /* <DEDUP_REMOVED lines=10> */
[----:B------:R-:W-:Y:S01]  /*eda0*/  PLOP3.LUT P0, PT, PT, PT, PT, 0x80, 0x0 ;  /* 0x000000000000781c */ /* 0x000fe20003f0f070 */
[----:B------:R-:W-:Y:S01]  /*edb0*/  VIADD R8, R8, 0x24400 ;  /* 0x0002440008087836 */ /* 0x000fe20000000000 */
[----:B------:R-:W-:Y:S01]  /*edc0*/  UMOV UR6, 0x0 ;  /* 0x0000000000067882 */ /* 0x000fe20000000000 */
[----:B------:R-:W-:Y:S01]  /*edd0*/  UMOV UR7, 0x14f00000 ;  /* 0x14f0000000077882 */ /* 0x000fe20000000000 */
[----:B------:R-:W-:-:S09]  /*ede0*/  UMOV UR10, 0x80 ;  /* 0x00000080000a7882 */ /* 0x000fd20000000000 */
.L_x_284:
        /* <DEDUP_REMOVED lines=10> */
[----:B------:R-:W2:Y:S01]  /*ee90*/  LDL.LU R10, [R1+0x14] ;  /* 0x00001400010a7983 */ /* 0x000ea20000300800 */
[----:B------:R-:W-:Y:S01]  /*eea0*/  LEA R2, R19, R6, 0x3 ;  /* 0x0000000613027211 */ /* 0x000fe200078e18ff */
[----:B------:R-:W-:Y:S01]  /*eeb0*/  BSSY B2, `(.L_x_285) ;  /* 0x0000004000027945 */ /* 0x000fe20003800000 */
[----:B--2---:R-:W-:-:S04]  /*eec0*/  SHF.L.U32 R3, R10, 0x1f, RZ ;  /* 0x0000001f0a037819 */ /* 0x004fc800000006ff */
[----:B------:R-:W0:Y:S02]  /*eed0*/  SYNCS.PHASECHK.TRANS64.TRYWAIT P0, [R2+URZ+0x60], R3 ;  /* 0x00006003020075a7 */ /* 0x000e24000800017f */
[----:B0-----:R-:W-:Y:S05]  /*eee0*/  @!P0 BRA `(.L_x_286) ;  /* 0x0000003400548947 */ /* 0x001fea0003800000 */
.L_x_371:
[----:B------:R-:W-:Y:S05]  /*eef0*/  BSYNC B2 ;  /* 0x0000000000027941 */ /* 0x000fea0003800000 */
.L_x_285:
[----:B------:R-:W-:Y:S01]  /*ef00*/  BSSY B2, `(.L_x_287) ;  /* 0x000000b000027945 */ /* 0x000fe20003800000 */
[----:B------:R-:W-:Y:S02]  /*ef10*/  IMAD.MOV.U32 R10, RZ, RZ, 0x0 ;  /* 0x00000000ff0a7424 */ /* 0x000fe400078e00ff */
[----:B------:R-:W-:Y:S01]  /*ef20*/  IMAD.MOV.U32 R11, RZ, RZ, 0x14f00000 ;  /* 0x14f00000ff0b7424 */ /* 0x000fe200078e00ff */
[----:B------:R-:W-:Y:S06]  /*ef30*/  @P1 BRA `(.L_x_288) ;  /* 0x00000000001c1947 */ /* 0x000fec0003800000 */
[----:B------:R-:W1:Y:S01]  /*ef40*/  S2R R8, SR_TID.X ;  /* 0x0000000000087919 */ /* 0x000e620000002100 */
[----:B0-----:R-:W-:-:S04]  /*ef50*/  IMAD.MOV.U32 R3, RZ, RZ, 0x8000 ;  /* 0x00008000ff037424 */ /* 0x001fc800078e00ff */
[----:B------:R2:W-:Y:S01]  /*ef60*/  SYNCS.ARRIVE.TRANS64 RZ, [R2+URZ+0x50], R3 ;  /* 0x0000500302ff79a7 */ /* 0x0005e2000800003f */
[----:B-1----:R-:W-:-:S04]  /*ef70*/  LOP3.LUT R8, R8, 0x1f, RZ, 0xc0, !PT ;  /* 0x0000001f08087812 */ /* 0x002fc800078ec0ff */
[----:B------:R-:W-:-:S13]  /*ef80*/  ISETP.NE.AND P0, PT, R8, RZ, PT ;  /* 0x000000ff0800720c */ /* 0x000fda0003f05270 */
[----:B--2---:R-:W-:Y:S05]  /*ef90*/  @!P0 BRA `(.L_x_288) ;  /* 0x0000000000048947 */ /* 0x004fea0003800000 */
[----:B------:R-:W-:Y:S01]  /*efa0*/  BPT.TRAP 0x1 ;  /* 0x000000040000795c */ /* 0x000fe20000300000 */
.L_x_288:
[----:B------:R-:W-:Y:S05]  /*efb0*/  BSYNC B2 ;  /* 0x0000000000027941 */ /* 0x000fea0003800000 */
.L_x_287:
[----:B------:R-:W2:Y:S04]  /*efc0*/  LDL R8, [R1+0x18] ;  /* 0x0000180001087983 */ /* 0x000ea80000100800 */
[----:B0-----:R-:W2:Y:S01]  /*efd0*/  LDL.LU R3, [R1+0x8] ;  /* 0x0000080001037983 */ /* 0x001ea20000300800 */
[----:B------:R-:W-:Y:S01]  /*efe0*/  R2UR UR10, R12 ;  /* 0x000000000c0a72ca */ /* 0x000fe200000e0000 */
[----:B------:R-:W-:Y:S01]  /*eff0*/  IMAD R19, R19, 0x8000, R18 ;  /* 0x0000800013137824 */ /* 0x000fe200078e0212 */
[----:B------:R-:W-:Y:S01]  /*f000*/  R2UR UR6, R10 ;  /* 0x000000000a0672ca */ /* 0x000fe200000e0000 */
[----:B------:R-:W-:Y:S01]  /*f010*/  UIADD3 UR4, UP0, UR38, 0x470, URZ ;  /* 0x0000047026047890 */ /* 0x000fe2000ff1e03f */
[----:B------:R-:W-:Y:S01]  /*f020*/  R2UR UR7, R11 ;  /* 0x000000000b0772ca */ /* 0x000fe200000e0000 */
[----:B------:R-:W-:Y:S01]  /*f030*/  VIADD R2, R2, 0x50 ;  /* 0x0000005002027836 */ /* 0x000fe20000000000 */
[----:B------:R-:W-:Y:S01]  /*f040*/  PLOP3.LUT P0, PT, PT, PT, PT, 0x80, 0x0 ;  /* 0x000000000000781c */ /* 0x000fe20003f0f070 */
[----:B------:R-:W-:Y:S01]  /*f050*/  UIADD3.X UR5, URZ, UR39, URZ, UP0, !UPT ;  /* 0x000000273f057290 */ /* 0x000fe200087fe43f */
[----:B--2---:R-:W-:-:S02]  /*f060*/  IMAD R3, R3, 0x80, R8 ;  /* 0x0000008003037824 */ /* 0x004fc400078e0208 */
[----:B------:R-:W-:-:S09]  /*f070*/  VIADD R8, R19, 0x400 ;  /* 0x0000040013087836 */ /* 0x000fd20000000000 */
.L_x_289:
        /* <DEDUP_REMOVED lines=15> */
.L_x_290:
        /* <DEDUP_REMOVED lines=12> */
.L_x_276:
[----:B------:R-:W-:Y:S05]  /*f230*/  BSYNC B1 ;  /* 0x0000000000017941 */ /* 0x000fea0003800000 */
.L_x_275:
[----:B------:R-:W2:Y:S01]  /*f240*/  LDL R2, [R1+0x20] ;  /* 0x0000200001027983 */ /* 0x000ea20000100800 */
[----:B------:R-:W-:Y:S01]  /*f250*/  VIADD R19, R4, 0x1 ;  /* 0x0000000104137836 */ /* 0x000fe20000000000 */
[----:B------:R-:W-:Y:S01]  /*f260*/  BSSY B1, `(.L_x_291) ;  /* 0x00000a3000017945 */ /* 0x000fe20003800000 */
[----:B0-----:R-:W-:-:S03]  /*f270*/  VIADD R7, R0, 0xffffffff ;  /* 0xffffffff00077836 */ /* 0x001fc60000000000 */
[----:B------:R-:W-:-:S04]  /*f280*/  ISETP.NE.AND P0, PT, R19, 0x2, PT ;  /* 0x000000021300780c */ /* 0x000fc80003f05270 */
[----:B------:R-:W-:Y:S02]  /*f290*/  SEL R19, R19, RZ, P0 ;  /* 0x000000ff13137207 */ /* 0x000fe40000000000 */
[----:B--2---:R-:W-:Y:S02]  /*f2a0*/  ISETP.NE.AND P1, PT, R2, RZ, PT ;  /* 0x000000ff0200720c */ /* 0x004fe40003f25270 */
[----:B------:R-:W-:-:S04]  /*f2b0*/  SEL R2, RZ, 0x1, P0 ;  /* 0x00000001ff027807 */ /* 0x000fc80000000000 */
[----:B------:R-:W-:-:S05]  /*f2c0*/  LOP3.LUT R12, R5, R2, RZ, 0x3c, !PT ;  /* 0x00000002050c7212 */ /* 0x000fca00078e3cff */
[----:B------:R0:W-:Y:S02]  /*f2d0*/  STL [R1+0x14], R12 ;  /* 0x0000140c01007387 */ /* 0x0001e40000100800 */
[----:B------:R-:W-:Y:S05]  /*f2e0*/  @!P1 BRA `(.L_x_292) ;  /* 0x0000000800689947 */ /* 0x000fea0003800000 */
[----:B------:R-:W-:Y:S01]  /*f2f0*/  ULDC.64 UR4, c[0x0][0x418] ;  /* 0x0001060000047ab9 */ /* 0x000fe20000000a00 */
[----:B------:R-:W-:Y:S01]  /*f300*/  IMAD.MOV.U32 R8, RZ, RZ, R7 ;  /* 0x000000ffff087224 */ /* 0x000fe200078e0007 */
[----:B------:R-:W-:-:S04]  /*f310*/  ISETP.NE.U32.AND P0, PT, RZ, UR4, PT ;  /* 0x00000004ff007c0c */ /* 0x000fc8000bf05070 */
[----:B------:R-:W-:-:S13]  /*f320*/  ISETP.NE.AND.EX P0, PT, RZ, UR5, PT, P0 ;  /* 0x00000005ff007c0c */ /* 0x000fda000bf05300 */
[----:B------:R-:W-:Y:S05]  /*f330*/  @!P0 BRA `(.L_x_293) ;  /* 0x00000000004c8947 */ /* 0x000fea0003800000 */
[----:B------:R-:W2:Y:S01]  /*f340*/  LDL R11, [R1+0x1c] ;  /* 0x00001c00010b7983 */ /* 0x000ea20000100800 */
[----:B------:R-:W1:Y:S01]  /*f350*/  LDC R9, c[0x0][0x43c] ;  /* 0x00010f00ff097b82 */ /* 0x000e620000000800 */
[----:B------:R-:W-:Y:S02]  /*f360*/  ULDC.64 UR6, c[0x0][0x428] ;  /* 0x00010a0000067ab9 */ /* 0x000fe40000000a00 */
[----:B------:R-:W3:Y:S01]  /*f370*/  LDL R10, [R1+0x10] ;  /* 0x00001000010a7983 */ /* 0x000ee20000100800 */
[----:B-1----:R-:W-:-:S13]  /*f380*/  ISETP.NE.AND P0, PT, R9, 0x1, PT ;  /* 0x000000010900780c */ /* 0x002fda0003f05270 */
[----:B------:R-:W1:Y:S02]  /*f390*/  @P0 LDC.64 R2, c[0x0][0x440] ;  /* 0x00011000ff020b82 */ /* 0x000e640000000a00 */
[----:B-1----:R-:W-:-:S04]  /*f3a0*/  @P0 IMAD.HI.U32 R8, R7, R2, RZ ;  /* 0x0000000207080227 */ /* 0x002fc800078e00ff */
        /* <DEDUP_REMOVED lines=10> */
[----:B------:R-:W-:-:S05]  /*f450*/  LEA.HI.X R11, R2, UR5, R9, 0x2, P0 ;  /* 0x00000005020b7c11 */ /* 0x000fca00080f1409 */
[----:B------:R1:W5:Y:S04]  /*f460*/  LDG.E R9, desc[UR40][R10.64] ;  /* 0x000000280a097981 */ /* 0x000368000c1e1900 */
.L_x_293:
[----:B------:R-:W-:Y:S01]  /*f470*/  LEA R2, R19, R18, 0x3 ;  /* 0x0000001213027211 */ /* 0x000fe200078e18ff */
[----:B------:R-:W-:Y:S01]  /*f480*/  BSSY B2, `(.L_x_294) ;  /* 0x0000004000027945 */ /* 0x000fe20003800000 */
[----:B------:R-:W-:-:S04]  /*f490*/  SHF.L.U32 R3, R12, 0x1f, RZ ;  /* 0x0000001f0c037819 */ /* 0x000fc800000006ff */
[----:B------:R-:W2:Y:S02]  /*f4a0*/  SYNCS.PHASECHK.TRANS64.TRYWAIT P0, [R2+URZ+0x34840], R3 ;  /* 0x03484003020075a7 */ /* 0x000ea4000800017f */
[----:B--2---:R-:W-:Y:S05]  /*f4b0*/  @!P0 BRA `(.L_x_295) ;  /* 0x0000002c00f48947 */ /* 0x004fea0003800000 */
.L_x_372:
[----:B------:R-:W-:Y:S05]  /*f4c0*/  BSYNC B2 ;  /* 0x0000000000027941 */ /* 0x000fea0003800000 */
.L_x_294:
[----:B-1----:R-:W1:Y:S01]  /*f4d0*/  S2R R10, SR_TID.X ;  /* 0x00000000000a7919 */ /* 0x002e620000002100 */
[----:B------:R-:W-:Y:S01]  /*f4e0*/  BSSY B2, `(.L_x_296) ;  /* 0x000000b000027945 */ /* 0x000fe20003800000 */
[----:B-1----:R-:W-:-:S04]  /*f4f0*/  LOP3.LUT R10, R10, 0x7f, RZ, 0xc0, !PT ;  /* 0x0000007f0a0a7812 */ /* 0x002fc800078ec0ff */
[----:B------:R-:W-:-:S13]  /*f500*/  ISETP.NE.AND P1, PT, R10, RZ, PT ;  /* 0x000000ff0a00720c */ /* 0x000fda0003f25270 */
[----:B------:R-:W-:Y:S05]  /*f510*/  @P1 BRA `(.L_x_297) ;  /* 0x00000000001c1947 */ /* 0x000fea0003800000 */
[----:B------:R-:W1:Y:S01]  /*f520*/  S2R R10, SR_TID.X ;  /* 0x00000000000a7919 */ /* 0x000e620000002100 */
[----:B--2---:R-:W-:-:S04]  /*f530*/  IMAD.MOV.U32 R3, RZ, RZ, 0xc000 ;  /* 0x0000c000ff037424 */ /* 0x004fc800078e00ff */
[----:B------:R3:W-:Y:S01]  /*f540*/  SYNCS.ARRIVE.TRANS64 RZ, [R2+URZ+0x34830], R3 ;  /* 0x0348300302ff79a7 */ /* 0x0007e2000800003f */
[----:B-1----:R-:W-:-:S04]  /*f550*/  LOP3.LUT R10, R10, 0x1f, RZ, 0xc0, !PT ;  /* 0x0000001f0a0a7812 */ /* 0x002fc800078ec0ff */
[----:B------:R-:W-:-:S13]  /*f560*/  ISETP.NE.AND P0, PT, R10, RZ, PT ;  /* 0x000000ff0a00720c */ /* 0x000fda0003f05270 */
[----:B---3--:R-:W-:Y:S05]  /*f570*/  @!P0 BRA `(.L_x_297) ;  /* 0x0000000000048947 */ /* 0x008fea0003800000 */
[----:B------:R-:W-:Y:S01]  /*f580*/  BPT.TRAP 0x1 ;  /* 0x000000040000795c */ /* 0x000fe20000300000 */
.L_x_297:
[----:B------:R-:W-:Y:S05]  /*f590*/  BSYNC B2 ;  /* 0x0000000000027941 */ /* 0x000fea0003800000 */
.L_x_296:
[----:B--2---:R-:W2:Y:S01]  /*f5a0*/  LDL R2, [R1+0x18] ;  /* 0x0000180001027983 */ /* 0x004ea20000100800 */
[----:B0-----:R-:W-:Y:S01]  /*f5b0*/  IMAD.MOV.U32 R12, RZ, RZ, RZ ;  /* 0x000000ffff0c7224 */ /* 0x001fe200078e00ff */
[----:B------:R-:W-:Y:S01]  /*f5c0*/  UIADD3 UR4, UP0, UR38, 0x370, URZ ;  /* 0x0000037026047890 */ /* 0x000fe2000ff1e03f */
[C---:B------:R-:W-:Y:S01]  /*f5d0*/  IMAD R3, R19.reuse, 0x8, R6 ;  /* 0x0000000813037824 */ /* 0x040fe200078e0206 */
[----:B------:R-:W-:Y:S01]  /*f5e0*/  PLOP3.LUT P0, PT, PT, PT, PT, 0x80, 0x0 ;  /* 0x000000000000781c */ /* 0x000fe20003f0f070 */
[----:B------:R-:W-:Y:S01]  /*f5f0*/  IMAD R10, R19, 0xc000, R18 ;  /* 0x0000c000130a7824 */ /* 0x000fe200078e0212 */
[----:B------:R-:W-:Y:S01]  /*f600*/  R2UR UR10, R12 ;  /* 0x000000000c0a72ca */ /* 0x000fe200000e0000 */
[----:B------:R-:W-:Y:S01]  /*f610*/  VIADD R3, R3, 0x30 ;  /* 0x0000003003037836 */ /* 0x000fe20000000000 */
[----:B------:R-:W-:Y:S01]  /*f620*/  UIADD3.X UR5, URZ, UR39, URZ, UP0, !UPT ;  /* 0x000000273f057290 */ /* 0x000fe200087fe43f */
[----:B------:R-:W-:Y:S01]  /*f630*/  VIADD R11, R10, 0x1c400 ;  /* 0x0001c4000a0b7836 */ /* 0x000fe20000000000 */
[----:B------:R-:W-:Y:S01]  /*f640*/  UMOV UR6, 0x0 ;  /* 0x0000000000067882 */ /* 0x000fe20000000000 */
[----:B------:R-:W-:Y:S01]  /*f650*/  UMOV UR7, 0x14f00000 ;  /* 0x14f0000000077882 */ /* 0x000fe20000000000 */
[----:B--2---:R-:W-:-:S09]  /*f660*/  IMAD R2, R8, 0x80, R2 ;  /* 0x0000008008027824 */ /* 0x004fd200078e0202 */
.L_x_298:
        /* <DEDUP_REMOVED lines=16> */
.L_x_299:
        /* <DEDUP_REMOVED lines=15> */
.L_x_300:
        /* <DEDUP_REMOVED lines=10> */
[----:B------:R-:W-:Y:S01]  /*f900*/  SHF.L.U32 R5, R5, 0x1f, RZ ;  /* 0x0000001f05057819 */ /* 0x000fe200000006ff */
[----:B------:R-:W-:Y:S01]  /*f910*/  IMAD R2, R4, 0x8, R6 ;  /* 0x0000000804027824 */ /* 0x000fe200078e0206 */
[----:B------:R-:W-:Y:S03]  /*f920*/  BSSY B2, `(.L_x_301) ;  /* 0x0000003000027945 */ /* 0x000fe60003800000 */
[----:B------:R-:W0:Y:S02]  /*f930*/  SYNCS.PHASECHK.TRANS64.TRYWAIT P0, [R2+URZ+0x60], R5 ;  /* 0x00006005020075a7 */ /* 0x000e24000800017f */
[----:B0-----:R-:W-:Y:S05]  /*f940*/  @!P0 BRA `(.L_x_302) ;  /* 0x0000002800e48947 */ /* 0x001fea0003800000 */
.L_x_373:
[----:B------:R-:W-:Y:S05]  /*f950*/  BSYNC B2 ;  /* 0x0000000000027941 */ /* 0x000fea0003800000 */
.L_x_301:
[----:B------:R-:W-:Y:S01]  /*f960*/  BSSY B2, `(.L_x_303) ;  /* 0x000000b000027945 */ /* 0x000fe20003800000 */
[----:B------:R-:W-:Y:S02]  /*f970*/  IMAD.MOV.U32 R10, RZ, RZ, 0x0 ;  /* 0x00000000ff0a7424 */ /* 0x000fe400078e00ff */
[----:B------:R-:W-:Y:S01]  /*f980*/  IMAD.MOV.U32 R11, RZ, RZ, 0x14f00000 ;  /* 0x14f00000ff0b7424 */ /* 0x000fe200078e00ff */
[----:B------:R-:W-:Y:S06]  /*f990*/  @P1 BRA `(.L_x_304) ;  /* 0x00000000001c1947 */ /* 0x000fec0003800000 */
[----:B------:R-:W1:Y:S02]  /*f9a0*/  S2R R3, SR_TID.X ;  /* 0x0000000000037919 */ /* 0x000e640000002100 */
[----:B-1----:R-:W-:Y:S01]  /*f9b0*/  LOP3.LUT R14, R3, 0x1f, RZ, 0xc0, !PT ;  /* 0x0000001f030e7812 */ /* 0x002fe200078ec0ff */
[----:B------:R-:W-:-:S03]  /*f9c0*/  IMAD.MOV.U32 R3, RZ, RZ, 0x8000 ;  /* 0x00008000ff037424 */ /* 0x000fc600078e00ff */
[----:B------:R-:W-:Y:S01]  /*f9d0*/  ISETP.NE.AND P0, PT, R14, RZ, PT ;  /* 0x000000ff0e00720c */ /* 0x000fe20003f05270 */
[----:B------:R1:W-:-:S12]  /*f9e0*/  SYNCS.ARRIVE.TRANS64 RZ, [R2+URZ+0x50], R3 ;  /* 0x0000500302ff79a7 */ /* 0x0003d8000800003f */
[----:B-1----:R-:W-:Y:S05]  /*f9f0*/  @!P0 BRA `(.L_x_304) ;  /* 0x0000000000048947 */ /* 0x002fea0003800000 */
[----:B------:R-:W-:Y:S01]  /*fa00*/  BPT.TRAP 0x1 ;  /* 0x000000040000795c */ /* 0x000fe20000300000 */
.L_x_304:
[----:B------:R-:W-:Y:S05]  /*fa10*/  BSYNC B2 ;  /* 0x0000000000027941 */ /* 0x000fea0003800000 */
.L_x_303:
[----:B0-----:R-:W2:Y:S04]  /*fa20*/  LDL R5, [R1+0x18] ;  /* 0x0000180001057983 */ /* 0x001ea80000100800 */
[----:B------:R-:W2:Y:S01]  /*fa30*/  LDL.LU R3, [R1+0x8] ;  /* 0x0000080001037983 */ /* 0x000ea20000300800 */
[----:B------:R-:W-:Y:S01]  /*fa40*/  R2UR UR10, R12 ;  /* 0x000000000c0a72ca */ /* 0x000fe200000e0000 */
[----:B------:R-:W-:Y:S01]  /*fa50*/  IMAD R4, R4, 0x8000, R18 ;  /* 0x0000800004047824 */ /* 0x000fe200078e0212 */
[----:B------:R-:W-:Y:S01]  /*fa60*/  R2UR UR6, R10 ;  /* 0x000000000a0672ca */ /* 0x000fe200000e0000 */
[----:B------:R-:W-:Y:S01]  /*fa70*/  UIADD3 UR4, UP0, UR38, 0x470, URZ ;  /* 0x0000047026047890 */ /* 0x000fe2000ff1e03f */
[----:B------:R-:W-:Y:S02]  /*fa80*/  R2UR UR7, R11 ;  /* 0x000000000b0772ca */ /* 0x000fe400000e0000 */
[----:B------:R-:W-:Y:S01]  /*fa90*/  PLOP3.LUT P0, PT, PT, PT, PT, 0x80, 0x0 ;  /* 0x000000000000781c */ /* 0x000fe20003f0f070 */
[----:B------:R-:W-:Y:S01]  /*faa0*/  UIADD3.X UR5, URZ, UR39, URZ, UP0, !UPT ;  /* 0x000000273f057290 */ /* 0x000fe200087fe43f */
[----:B------:R-:W-:Y:S01]  /*fab0*/  IADD3 R2, R2, 0x50, RZ ;  /* 0x0000005002027810 */ /* 0x000fe20007ffe0ff */
[----:B--2---:R-:W-:-:S02]  /*fac0*/  IMAD R3, R3, 0x80, R5 ;  /* 0x0000008003037824 */ /* 0x004fc400078e0205 */
[----:B------:R-:W-:-:S08]  /*fad0*/  VIADD R5, R4, 0x400 ;  /* 0x0000040004057836 */ /* 0x000fd00000000000 */
.L_x_305:
        /* <DEDUP_REMOVED lines=15> */
.L_x_306:
        /* <DEDUP_REMOVED lines=12> */
.L_x_292:
[----:B------:R-:W-:Y:S05]  /*fc90*/  BSYNC B1 ;  /* 0x0000000000017941 */ /* 0x000fea0003800000 */
.L_x_291:
[----:B------:R-:W2:Y:S01]  /*fca0*/  LDL R2, [R1+0x28] ;  /* 0x0000280001027983 */ /* 0x000ea20000100800 */
[----:B------:R-:W-:Y:S01]  /*fcb0*/  VIADD R0, R0, 0xfffffffe ;  /* 0xfffffffe00007836 */ /* 0x000fe20000000000 */
[----:B--2---:R-:W-:-:S13]  /*fcc0*/  ISETP.GT.AND P0, PT, R7, R2, PT ;  /* 0x000000020700720c */ /* 0x004fda0003f04270 */
[----:B------:R-:W-:Y:S05]  /*fcd0*/  @P0 BRA `(.L_x_307) ;  /* 0xffffffe800c00947 */ /* 0x000fea000383ffff */
.L_x_256:
[----:B------:R-:W-:Y:S05]  /*fce0*/  BSYNC B0 ;  /* 0x0000000000007941 */ /* 0x000fea0003800000 */
.L_x_255:
[----:B------:R-:W3:Y:S01]  /*fcf0*/  S2R R2, SR_TID.X ;  /* 0x0000000000027919 */ /* 0x000ee20000002100 */
[----:B------:R-:W-:Y:S01]  /*fd00*/  BSSY B0, `(.L_x_308) ;  /* 0x0000011000007945 */ /* 0x000fe20003800000 */
[----:B---3--:R-:W-:-:S04]  /*fd10*/  LOP3.LUT R3, R2, 0x7f, RZ, 0xc0, !PT ;  /* 0x0000007f02037812 */ /* 0x008fc800078ec0ff */
[----:B------:R-:W-:-:S13]  /*fd20*/  ISETP.NE.AND P0, PT, R3, RZ, PT ;  /* 0x000000ff0300720c */ /* 0x000fda0003f05270 */
[----:B------:R-:W-:Y:S05]  /*fd30*/  @P0 BRA `(.L_x_309) ;  /* 0x0000000000340947 */ /* 0x000fea0003800000 */
[----:B------:R-:W3:Y:S01]  /*fd40*/  S2R R2, SR_LANEID ;  /* 0x0000000000027919 */ /* 0x000ee20000000000 */
[----:B------:R-:W-:Y:S01]  /*fd50*/  VOTEU.ANY UR4, UPT, PT ;  /* 0x0000000000047886 */ /* 0x000fe200038e0100 */
[----:B--2---:R-:W2:Y:S01]  /*fd60*/  LDC.64 R4, c[0x0][0xc60] ;  /* 0x00031800ff047b82 */ /* 0x004ea20000000a00 */
[----:B------:R-:W3:Y:S02]  /*fd70*/  FLO.U32 R0, UR4 ;  /* 0x0000000400007d00 */ /* 0x000ee400080e0000 */
[----:B---3--:R-:W-:-:S06]  /*fd80*/  ISETP.EQ.U32.AND P0, PT, R0, R2, PT ;  /* 0x000000020000720c */ /* 0x008fcc0003f02070 */
[----:B------:R-:W2:Y:S07]  /*fd90*/  POPC R2, UR4 ;  /* 0x0000000400027d09 */ /* 0x000eae0008000000 */
[----:B--2---:R-:W2:Y:S04]  /*fda0*/  @P0 ATOMG.E.ADD.STRONG.GPU PT, R2, desc[UR40][R4.64], R2 ;  /* 0x00000002040209a8 */ /* 0x004ea800081ee1e8 */
[----:B--2---:R2:W3:Y:S02]  /*fdb0*/  SHFL.IDX PT, R2, R2, R0, 0x1f ;  /* 0x00001f0002027589 */ /* 0x0044e400000e0000 */
[----:B--2---:R-:W2:Y:S02]  /*fdc0*/  S2R R0, SR_LTMASK ;  /* 0x0000000000007919 */ /* 0x004ea40000003900 */
[----:B--2---:R-:W-:-:S06]  /*fdd0*/  LOP3.LUT R0, R0, UR4, RZ, 0xc0, !PT ;  /* 0x0000000400007c12 */ /* 0x004fcc000f8ec0ff */
[----:B------:R-:W3:Y:S02]  /*fde0*/  POPC R0, R0 ;  /* 0x0000000000007309 */ /* 0x000ee40000000000 */
[----:B---3--:R-:W-:-:S05]  /*fdf0*/  IADD3 R0, R2, UR36, R0 ;  /* 0x0000002402007c10 */ /* 0x008fca000fffe000 */
[----:B------:R3:W-:Y:S02]  /*fe00*/  STL [R1], R0 ;  /* 0x0000000001007387 */ /* 0x0007e40000100800 */
.L_x_309:
[----:B------:R-:W-:Y:S05]  /*fe10*/  BSYNC B0 ;  /* 0x0000000000007941 */ /* 0x000fea0003800000 */
.L_x_308:
[----:B---3--:R-:W3:Y:S01]  /*fe20*/  LDL.LU R0, [R1+0x20] ;  /* 0x0000200001007983 */ /* 0x008ee20000300800 */
[----:B------:R-:W-:Y:S01]  /*fe30*/  BSSY B0, `(.L_x_310) ;  /* 0x000003a000007945 */ /* 0x000fe20003800000 */
[----:B---3--:R-:W-:-:S13]  /*fe40*/  ISETP.NE.AND P0, PT, R0, RZ, PT ;  /* 0x000000ff0000720c */ /* 0x008fda0003f05270 */
[----:B------:R-:W-:Y:S05]  /*fe50*/  @!P0 BRA `(.L_x_311) ;  /* 0x0000000000dc8947 */ /* 0x000fea0003800000 */
[----:B------:R-:W3:Y:S01]  /*fe60*/  LDL R2, [R1+0x14] ;  /* 0x0000140001027983 */ /* 0x000ee20000100800 */
[----:B------:R-:W-:Y:S01]  /*fe70*/  IMAD R0, R19, 0x8, R18 ;  /* 0x0000000813007824 */ /* 0x000fe200078e0212 */
[----:B------:R-:W-:Y:S01]  /*fe80*/  BSSY B1, `(.L_x_312) ;  /* 0x0000005000017945 */ /* 0x000fe20003800000 */
[----:B------:R-:W-:Y:S02]  /*fe90*/  ISETP.NE.AND P1, PT, R3, RZ, PT ;  /* 0x000000ff0300720c */ /* 0x000fe40003f25270 */
[----:B---3--:R-:W-:-:S04]  /*fea0*/  SHF.L.U32 R2, R2, 0x1f, RZ ;  /* 0x0000001f02027819 */ /* 0x008fc800000006ff */
[----:B------:R-:W3:Y:S02]  /*feb0*/  SYNCS.PHASECHK.TRANS64.TRYWAIT P0, [R0+URZ+0x34860], R2 ;  /* 0x03486002000075a7 */ /* 0x000ee4000800017f */
[----:B---3--:R-:W-:Y:S05]  /*fec0*/  @!P0 BRA `(.L_x_313) ;  /* 0x0000002400988947 */ /* 0x008fea0003800000 */
.L_x_374:
[----:B------:R-:W-:Y:S05]  /*fed0*/  BSYNC B1 ;  /* 0x0000000000017941 */ /* 0x000fea0003800000 */
.L_x_312:
[----:B------:R-:W-:Y:S04]  /*fee0*/  BSSY B1, `(.L_x_314) ;  /* 0x0000009000017945 */ /* 0x000fe80003800000 */
[----:B------:R-:W-:Y:S05]  /*fef0*/  @P1 BRA `(.L_x_315) ;  /* 0x00000000001c1947 */ /* 0x000fea0003800000 */
[----:B------:R-:W4:Y:S01]  /*ff00*/  S2R R3, SR_TID.X ;  /* 0x0000000000037919 */ /* 0x000f220000002100 */
[----:B---3--:R-:W-:-:S04]  /*ff10*/  IMAD.MOV.U32 R2, RZ, RZ, 0x8000 ;  /* 0x00008000ff027424 */ /* 0x008fc800078e00ff */
[----:B------:R3:W-:Y:S01]  /*ff20*/  SYNCS.ARRIVE.TRANS64 RZ, [R0+URZ+0x34850], R2 ;  /* 0x0348500200ff79a7 */ /* 0x0007e2000800003f */
[----:B----4-:R-:W-:-:S04]  /*ff30*/  LOP3.LUT R3, R3, 0x1f, RZ, 0xc0, !PT ;  /* 0x0000001f03037812 */ /* 0x010fc800078ec0ff */
[----:B------:R-:W-:-:S13]  /*ff40*/  ISETP.NE.AND P0, PT, R3, RZ, PT ;  /* 0x000000ff0300720c */ /* 0x000fda0003f05270 */
[----:B---3--:R-:W-:Y:S05]  /*ff50*/  @!P0 BRA `(.L_x_315) ;  /* 0x0000000000048947 */ /* 0x008fea0003800000 */
[----:B------:R-:W-:Y:S01]  /*ff60*/  BPT.TRAP 0x1 ;  /* 0x000000040000795c */ /* 0x000fe20000300000 */
.L_x_315:
[----:B------:R-:W-:Y:S05]  /*ff70*/  BSYNC B1 ;  /* 0x0000000000017941 */ /* 0x000fea0003800000 */
.L_x_314:
[----:B------:R-:W4:Y:S04]  /*ff80*/  LDL.LU R3, [R1+0x18] ;  /* 0x0000180001037983 */ /* 0x000f280000300800 */
[----:B---3--:R-:W4:Y:S01]  /*ff90*/  LDL.LU R2, [R1+0x8] ;  /* 0x0000080001027983 */ /* 0x008f220000300800 */
[----:B------:R-:W-:Y:S01]  /*ffa0*/  UIADD3 UR4, UP0, UR38, 0x470, URZ ;  /* 0x0000047026047890 */ /* 0x000fe2000ff1e03f */
[----:B------:R-:W-:Y:S01]  /*ffb0*/  PLOP3.LUT P0, PT, PT, PT, PT, 0x80, 0x0 ;  /* 0x000000000000781c */ /* 0x000fe20003f0f070 */
[----:B------:R-:W-:Y:S01]  /*ffc0*/  VIADD R0, R0, 0x34850 ;  /* 0x0003485000007836 */ /* 0x000fe20000000000 */
[----:B------:R-:W-:Y:S01]  /*ffd0*/  UMOV UR6, 0x0 ;  /* 0x0000000000067882 */ /* 0x000fe20000000000 */
[----:B------:R-:W-:Y:S01]  /*ffe0*/  UIADD3.X UR5, URZ, UR39, URZ, UP0, !UPT ;  /* 0x000000273f057290 */ /* 0x000fe200087fe43f */
[----:B------:R-:W-:Y:S01]  /*fff0*/  UMOV UR7, 0x14f00000 ;  /* 0x14f0000000077882 */ /* 0x000fe20000000000 */
[----:B------:R-:W-:Y:S01]  /*10000*/  UMOV UR10, URZ ;  /* 0x0000003f000a7c82 */ /* 0x000fe20008000000 */
[----:B----4-:R-:W-:-:S02]  /*10010*/  IMAD R3, R2, 0x80, R3 ;  /* 0x0000008002037824 */ /* 0x010fc400078e0203 */
[----:B------:R-:W-:-:S04]  /*10020*/  IMAD R2, R19, 0x8000, R18 ;  /* 0x0000800013027824 */ /* 0x000fc800078e0212 */
[----:B------:R-:W-:-:S07]  /*10030*/  VIADD R4, R2, 0x400 ;  /* 0x0000040002047836 */ /* 0x000fce0000000000 */
.L_x_316:
        /* <DEDUP_REMOVED lines=9> */
[----:B---3--:R-:W-:Y:S05]  /*100d0*/  @P0 BRA.U.ANY `(.L_x_316) ;  /* 0xfffffffd00d80947 */ /* 0x008fea000393ffff */
[----:B------:R-:W-:Y:S01]  /*100e0*/  PLOP3.LUT P0, PT, PT, PT, PT, 0x80, 0x0 ;  /* 0x000000000000781c */ /* 0x000fe20003f0f070 */
[----:B------:R-:W-:Y:S01]  /*100f0*/  VIADD R2, R2, 0x4400 ;  /* 0x0000440002027836 */ /* 0x000fe20000000000 */
[----:B------:R-:W-:Y:S01]  /*10100*/  UMOV UR6, 0x0 ;  /* 0x0000000000067882 */ /* 0x000fe20000000000 */
[----:B------:R-:W-:Y:S01]  /*10110*/  UMOV UR7, 0x14f00000 ;  /* 0x14f0000000077882 */ /* 0x000fe20000000000 */
[----:B------:R-:W-:-:S09]  /*10120*/  UMOV UR10, 0x40 ;  /* 0x00000040000a7882 */ /* 0x000fd20000000000 */
.L_x_317:
        /* <DEDUP_REMOVED lines=10> */
.L_x_311:
[----:B------:R-:W-:Y:S05]  /*101d0*/  BSYNC B0 ;  /* 0x0000000000007941 */ /* 0x000fea0003800000 */
.L_x_310:
[----:B------:R-:W3:Y:S01]  /*101e0*/  LDL.LU R4, [R1+0x14] ;  /* 0x0000140001047983 */ /* 0x000ee20000300800 */
[----:B------:R-:W-:-:S05]  /*101f0*/  VIADD R19, R19, 0x1 ;  /* 0x0000000113137836 */ /* 0x000fca0000000000 */
[----:B------:R-:W-:-:S04]  /*10200*/  ISETP.NE.AND P0, PT, R19, 0x2, PT ;  /* 0x000000021300780c */ /* 0x000fc80003f05270 */
[----:B------:R-:W-:Y:S02]  /*10210*/  SEL R0, RZ, 0x1, P0 ;  /* 0x00000001ff007807 */ /* 0x000fe40000000000 */
[----:B------:R-:W-:Y:S02]  /*10220*/  SEL R19, R19, RZ, P0 ;  /* 0x000000ff13137207 */ /* 0x000fe40000000000 */
[----:B---3--:R-:W-:-:S05]  /*10230*/  LOP3.LUT R4, R4, R0, RZ, 0x3c, !PT ;  /* 0x0000000004047212 */ /* 0x008fca00078e3cff */
[----:B------:R3:W-:Y:S02]  /*10240*/  STL [R1+0x14], R4 ;  /* 0x0000140401007387 */ /* 0x0007e40000100800 */
.L_x_235:
[----:B------:R-:W-:Y:S05]  /*10250*/  BSYNC B7 ;  /* 0x0000000000077941 */ /* 0x000fea0003800000 */
.L_x_233:
[----:B----4-:R-:W4:Y:S02]  /*10260*/  LDL R0, [R1+0x5c] ;  /* 0x00005c0001007983 */ /* 0x010f240000100800 */
[----:B----4-:R-:W-:-:S13]  /*10270*/  ISETP.NE.AND P0, PT, R0, RZ, PT ;  /* 0x000000ff0000720c */ /* 0x010fda0003f05270 */
[----:B------:R-:W-:Y:S05]  /*10280*/  @!P0 BRA `(.L_x_318) ;  /* 0x00000000002c8947 */ /* 0x000fea0003800000 */
[----:B------:R-:W-:Y:S05]  /*10290*/  WARPSYNC.ALL ;  /* 0x0000000000007948 */ /* 0x000fea0003800000 */
[----:B------:R-:W4:Y:S08]  /*102a0*/  S2UR UR5, SR_CgaCtaId ;  /* 0x00000000000579c3 */ /* 0x000f300000008800 */
[----:B------:R-:W-:Y:S06]  /*102b0*/  BAR.SYNC.DEFER_BLOCKING 0x5, 0x180 ;  /* 0x0146000000007b1d */ /* 0x000fec0000010000 */
[----:B------:R-:W-:-:S02]  /*102c0*/  UMOV UR4, 0x400 ;  /* 0x0000040000047882 */ /* 0x000fc40000000000 */
[----:B----4-:R-:W-:-:S06]  /*102d0*/  ULEA UR4, UR5, UR4, 0x18 ;  /* 0x0000000405047291 */ /* 0x010fcc000f8ec03f */
[----:B------:R-:W-:-:S05]  /*102e0*/  IMAD.U32 R18, RZ, RZ, UR4 ;  /* 0x00000004ff127e24 */ /* 0x000fca000f8e00ff */
[----:B--23--:R-:W2:Y:S04]  /*102f0*/  LDS.128 R4, [R18+0x348d0] ;  /* 0x0348d00012047984 */ /* 0x00cea80000000c00 */
[----:B--2---:R2:W-:Y:S04]  /*10300*/  STL.64 [R1], R4 ;  /* 0x0000000401007387 */ /* 0x0045e80000100a00 */
[----:B------:R2:W-:Y:S01]  /*10310*/  STL.64 [R1+0x8], R6 ;  /* 0x0000080601007387 */ /* 0x0005e20000100a00 */
[----:B------:R-:W-:Y:S06]  /*10320*/  BAR.ARV 0x4, 0x180 ;  /* 0x0106000000007b1d */ /* 0x000fec0000002000 */
[----:B------:R-:W-:Y:S05]  /*10330*/  BRA `(.L_x_319) ;  /* 0x0000000c00207947 */ /* 0x000fea0003800000 */
.L_x_318:
[----:B------:R-:W4:Y:S01]  /*10340*/  S2R R0, SR_TID.X ;  /* 0x0000000000007919 */ /* 0x000f220000002100 */
[----:B------:R-:W-:Y:S01]  /*10350*/  UMOV UR4, 0xffffffff ;  /* 0xffffffff00047882 */ /* 0x000fe20000000000 */
[----:B----4-:R-:W-:-:S04]  /*10360*/  LOP3.LUT R16, R0, 0x1f, RZ, 0xc0, !PT ;  /* 0x0000001f00107812 */ /* 0x010fc800078ec0ff */
[----:B------:R-:W-:Y:S01]  /*10370*/  ISETP.NE.AND P0, PT, R16, 0x1f, PT ;  /* 0x0000001f1000780c */ /* 0x000fe20003f05270 */
[----:B------:R-:W-:-:S12]  /*10380*/  BRA.DIV UR4, `(.L_x_320) ;  /* 0x00000022047c7947 */ /* 0x000fd8000b800000 */
[----:B------:R-:W1:Y:S01]  /*10390*/  LDL.LU R3, [R1] ;  /* 0x0000000001037983 */ /* 0x000e620000300800 */
[----:B------:R-:W-:-:S03]  /*103a0*/  ULDC UR4, c[0x0][0xc3c] ;  /* 0x00030f0000047ab9 */ /* 0x000fc60000000800 */
[----:B--2---:R-:W2:Y:S01]  /*103b0*/  LDL R5, [R1+0xc] ;  /* 0x00000c0001057983 */ /* 0x004ea20000100800 */
[----:B-1----:R-:W-:Y:S02]  /*103c0*/  IMAD.MOV.U32 R10, RZ, RZ, R3 ;  /* 0x000000ffff0a7224 */ /* 0x002fe400078e0003 */
[----:B--2---:R-:W-:-:S05]  /*103d0*/  IMAD.IADD R0, R5, 0x1, R16 ;  /* 0x0000000105007824 */ /* 0x004fca00078e0210 */
[----:B------:R-:W-:-:S13]  /*103e0*/  ISETP.GE.OR P1, PT, R0, UR4, !P0 ;  /* 0x0000000400007c0c */ /* 0x000fda000c726670 */
[----:B------:R-:W1:Y:S08]  /*103f0*/  @!P1 LDC.64 R2, c[0x0][0xc80] ;  /* 0x00032000ff029b82 */ /* 0x000e700000000a00 */
[----:B---3--:R-:W2:Y:S01]  /*10400*/  @!P1 LDC.64 R4, c[0x0][0xc78] ;  /* 0x00031e00ff049b82 */ /* 0x008ea20000000a00 */
[----:B-1----:R-:W-:-:S05]  /*10410*/  @!P1 IMAD.WIDE R2, R0, 0x4, R2 ;  /* 0x0000000400029825 */ /* 0x002fca00078e0202 */
[----:B------:R2:W3:Y:S02]  /*10420*/  @!P1 LDG.E R7, desc[UR40][R2.64] ;  /* 0x0000002802079981 */ /* 0x0004e4000c1e1900 */
[----:B--2---:R-:W-:-:S06]  /*10430*/  @!P1 IMAD.WIDE R2, R0, 0x4, R4 ;  /* 0x0000000400029825 */ /* 0x004fcc00078e0204 */
[----:B------:R-:W2:Y:S01]  /*10440*/  @!P1 LDG.E R2, desc[UR40][R2.64] ;  /* 0x0000002802029981 */ /* 0x000ea2000c1e1900 */
[----:B------:R-:W-:Y:S01]  /*10450*/  MOV R6, RZ ;  /* 0x000000ff00067202 */ /* 0x000fe20000000f00 */
[----:B------:R-:W-:Y:S01]  /*10460*/  IMAD.MOV.U32 R4, RZ, RZ, RZ ;  /* 0x000000ffff047224 */ /* 0x000fe200078e00ff */
[C---:B------:R-:W-:Y:S01]  /*10470*/  ISETP.GE.U32.AND P2, PT, R16.reuse, 0x2, PT ;  /* 0x000000021000780c */ /* 0x040fe20003f46070 */
[----:B------:R-:W-:Y:S01]  /*10480*/  SHFL.IDX PT, R0, R10, RZ, 0x1f ;  /* 0x00001fff0a007589 */ /* 0x000fe200000e0000 */
[C---:B------:R-:W-:Y:S02]  /*10490*/  ISETP.GE.U32.AND P3, PT, R16.reuse, 0x4, PT ;  /* 0x000000041000780c */ /* 0x040fe40003f66070 */
[C---:B------:R-:W-:Y:S01]  /*104a0*/  ISETP.GE.U32.AND P4, PT, R16.reuse, 0x8, PT ;  /* 0x000000081000780c */ /* 0x040fe20003f86070 */
[----:B------:R-:W-:Y:S01]  /*104b0*/  SHFL.IDX PT, R8, R10, 0x1, 0x1f ;  /* 0x00201f000a087f89 */ /* 0x000fe200000e0000 */
[----:B------:R-:W-:Y:S01]  /*104c0*/  ISETP.GE.U32.AND P5, PT, R16, 0x10, PT ;  /* 0x000000101000780c */ /* 0x000fe20003fa6070 */
[----:B---3--:R-:W-:-:S02]  /*104d0*/  @!P1 IMAD.MOV.U32 R6, RZ, RZ, R7 ;  /* 0x000000ffff069224 */ /* 0x008fc400078e0007 */
[----:B------:R-:W-:Y:S02]  /*104e0*/  IMAD.MOV.U32 R7, RZ, RZ, RZ ;  /* 0x000000ffff077224 */ /* 0x000fe400078e00ff */
[----:B--2---:R-:W-:Y:S01]  /*104f0*/  @!P1 IMAD.MOV.U32 R7, RZ, RZ, R2 ;  /* 0x000000ffff079224 */ /* 0x004fe200078e0002 */
[----:B------:R-:W-:-:S03]  /*10500*/  ISETP.NE.AND P1, PT, R16, RZ, PT ;  /* 0x000000ff1000720c */ /* 0x000fc60003f25270 */
[----:B------:R-:W-:-:S05]  /*10510*/  IMAD R2, R7, R6, RZ ;  /* 0x0000000607027224 */ /* 0x000fca00078e02ff */
[----:B------:R-:W1:Y:S02]  /*10520*/  SHFL.UP PT, R3, R2, 0x1, RZ ;  /* 0x0420000002037989 */ /* 0x000e6400000e00ff */
[----:B-1----:R-:W-:-:S05]  /*10530*/  SEL R5, R3, RZ, P1 ;  /* 0x000000ff03057207 */ /* 0x002fca0000800000 */
[----:B------:R-:W-:-:S05]  /*10540*/  IMAD.IADD R2, R2, 0x1, R5 ;  /* 0x0000000102027824 */ /* 0x000fca00078e0205 */
        /* <DEDUP_REMOVED lines=12> */
[----:B------:R1:W2:Y:S02]  /*10610*/  SHFL.IDX PT, R9, R2, 0x1f, 0x1f ;  /* 0x03e01f0002097f89 */ /* 0x0002a400000e0000 */
.L_x_384:
[----:B------:R-:W-:Y:S02]  /*10620*/  ULDC UR4, c[0x0][0xc38] ;  /* 0x00030e0000047ab9 */ /* 0x000fe40000000800 */
[----:B------:R-:W-:-:S04]  /*10630*/  IMAD.U32 R3, RZ, RZ, UR4 ;  /* 0x00000004ff037e24 */ /* 0x000fc8000f8e00ff */
[----:B--2---:R-:W-:-:S04]  /*10640*/  IMAD R9, R9, R3, RZ ;  /* 0x0000000309097224 */ /* 0x004fc800078e02ff */
[----:B------:R-:W-:-:S05]  /*10650*/  IMAD.IADD R5, R8, 0x1, R9 ;  /* 0x0000000108057824 */ /* 0x000fca00078e0209 */
[----:B------:R-:W-:-:S13]  /*10660*/  ISETP.GT.AND P6, PT, R5, R0, PT ;  /* 0x000000000500720c */ /* 0x000fda0003fc4270 */
[----:B------:R-:W-:Y:S05]  /*10670*/  @P6 BRA `(.L_x_321) ;  /* 0x0000000000ac6947 */ /* 0x000fea0003800000 */
.L_x_324:
[----:B------:R-:W2:Y:S01]  /*10680*/  LDL.LU R3, [R1+0xc] ;  /* 0x00000c0001037983 */ /* 0x000ea20000300800 */
[----:B-1----:R-:W1:Y:S01]  /*10690*/  LDC R2, c[0x0][0xc3c] ;  /* 0x00030f00ff027b82 */ /* 0x002e620000000800 */
[----:B--2---:R-:W-:-:S05]  /*106a0*/  VIADD R3, R3, 0x1f ;  /* 0x0000001f03037836 */ /* 0x004fca0000000000 */
[----:B-1----:R-:W-:-:S13]  /*106b0*/  ISETP.GE.AND P6, PT, R3, R2, PT ;  /* 0x000000020300720c */ /* 0x002fda0003fc6270 */
[----:B------:R-:W-:Y:S05]  /*106c0*/  @P6 BRA `(.L_x_322) ;  /* 0x0000000400d46947 */ /* 0x000fea0003800000 */
[----:B------:R-:W1:Y:S01]  /*106d0*/  S2R R6, SR_TID.X ;  /* 0x0000000000067919 */ /* 0x000e620000002100 */
[----:B------:R2:W-:Y:S01]  /*106e0*/  STL [R1+0xc], R3 ;  /* 0x00000c0301007387 */ /* 0x0005e20000100800 */
[----:B-1----:R-:W-:-:S05]  /*106f0*/  LOP3.LUT R6, R6, 0x1f, RZ, 0xc0, !PT ;  /* 0x0000001f06067812 */ /* 0x002fca00078ec0ff */
[----:B------:R-:W-:Y:S02]  /*10700*/  IMAD.IADD R7, R3, 0x1, R6 ;  /* 0x0000000103077824 */ /* 0x000fe400078e0206 */
[----:B------:R-:W-:-:S03]  /*10710*/  IMAD.MOV.U32 R6, RZ, RZ, RZ ;  /* 0x000000ffff067224 */ /* 0x000fc600078e00ff */
[----:B------:R-:W-:-:S13]  /*10720*/  ISETP.GE.OR P6, PT, R7, R2, !P0 ;  /* 0x000000020700720c */ /* 0x000fda00047c6670 */
[----:B--2---:R-:W1:Y:S02]  /*10730*/  @!P6 LDC.64 R2, c[0x0][0xc80] ;  /* 0x00032000ff02eb82 */ /* 0x004e640000000a00 */
[----:B-1----:R-:W-:-:S05]  /*10740*/  @!P6 IMAD.WIDE R2, R7, 0x4, R2 ;  /* 0x000000040702e825 */ /* 0x002fca00078e0202 */
[----:B------:R1:W2:Y:S02]  /*10750*/  @!P6 LDG.E R6, desc[UR40][R2.64] ;  /* 0x000000280206e981 */ /* 0x0002a4000c1e1900 */
[----:B-1----:R-:W1:Y:S02]  /*10760*/  @!P6 LDC.64 R2, c[0x0][0xc78] ;  /* 0x00031e00ff02eb82 */ /* 0x002e640000000a00 */
[----:B-1----:R-:W-:-:S04]  /*10770*/  @!P6 IMAD.WIDE R2, R7, 0x4, R2 ;  /* 0x000000040702e825 */ /* 0x002fc800078e0202 */
[----:B------:R-:W-:-:S06]  /*10780*/  IMAD.MOV.U32 R7, RZ, RZ, RZ ;  /* 0x000000ffff077224 */ /* 0x000fcc00078e00ff */
[----:B------:R-:W2:Y:S01]  /*10790*/  @!P6 LDG.E R7, desc[UR40][R2.64] ;  /* 0x000000280207e981 */ /* 0x000ea2000c1e1900 */
[----:B------:R-:W-:Y:S01]  /*107a0*/  UMOV UR4, 0xffffffff ;  /* 0xffffffff00047882 */ /* 0x000fe20000000000 */
[----:B--2---:R-:W-:Y:S02]  /*107b0*/  IMAD R2, R7, R6, RZ ;  /* 0x0000000607027224 */ /* 0x004fe400078e02ff */
[----:B------:R-:W-:Y:S05]  /*107c0*/  BRA.DIV UR4, `(.L_x_323) ;  /* 0x0000002204cc7947 */ /* 0x000fea000b800000 */
[----:B------:R-:W1:Y:S02]  /*107d0*/  SHFL.UP PT, R3, R2, 0x1, RZ ;  /* 0x0420000002037989 */ /* 0x000e6400000e00ff */
[----:B-1----:R-:W-:-:S04]  /*107e0*/  SEL R3, R3, RZ, P1 ;  /* 0x000000ff03037207 */ /* 0x002fc80000800000 */
[----:B------:R-:W-:-:S05]  /*107f0*/  IADD3 R2, R2, R3, RZ ;  /* 0x0000000302027210 */ /* 0x000fca0007ffe0ff */
        /* <DEDUP_REMOVED lines=13> */
.L_x_392:
[----:B------:R-:W-:Y:S02]  /*108d0*/  ULDC UR4, c[0x0][0xc38] ;  /* 0x00030e0000047ab9 */ /* 0x000fe40000000800 */
[----:B------:R-:W-:-:S04]  /*108e0*/  IMAD.U32 R3, RZ, RZ, UR4 ;  /* 0x00000004ff037e24 */ /* 0x000fc8000f8e00ff */
[----:B--2---:R-:W-:-:S04]  /*108f0*/  IMAD R9, R9, R3, RZ ;  /* 0x0000000309097224 */ /* 0x004fc800078e02ff */
[----:B------:R-:W-:-:S05]  /*10900*/  IMAD.IADD R5, R9, 0x1, R5 ;  /* 0x0000000109057824 */ /* 0x000fca00078e0205 */
[----:B------:R-:W-:-:S13]  /*10910*/  ISETP.GT.AND P6, PT, R5, R0, PT ;  /* 0x000000000500720c */ /* 0x000fda0003fc4270 */
[----:B------:R-:W-:Y:S05]  /*10920*/  @!P6 BRA `(.L_x_324) ;  /* 0xfffffffc0054e947 */ /* 0x000fea000383ffff */
.L_x_321:
[----:B------:R-:W-:Y:S01]  /*10930*/  IMAD.IADD R9, R5, 0x1, -R9 ;  /* 0x0000000105097824 */ /* 0x000fe200078e0a09 */
[----:B------:R-:W-:-:S03]  /*10940*/  UMOV UR4, 0xffffffff ;  /* 0xffffffff00047882 */ /* 0x000fc60000000000 */
[----:B------:R-:W-:-:S05]  /*10950*/  IMAD R5, R2, R3, R9 ;  /* 0x0000000302057224 */ /* 0x000fca00078e0209 */
[----:B------:R-:W-:Y:S01]  /*10960*/  ISETP.GT.AND P6, PT, R5, R0, PT ;  /* 0x000000000500720c */ /* 0x000fe20003fc4270 */
[----:B------:R-:W-:-:S12]  /*10970*/  BRA.DIV UR4, `(.L_x_325) ;  /* 0x0000002604387947 */ /* 0x000fd8000b800000 */
[----:B------:R-:W-:-:S04]  /*10980*/  VOTE.ANY R8, PT, !P6 ;  /* 0x0000000000087806 */ /* 0x000fc800070e0100 */
[----:B------:R-:W2:Y:S02]  /*10990*/  POPC R5, R8 ;  /* 0x0000000800057309 */ /* 0x000ea40000000000 */
[----:B--2---:R2:W3:Y:S04]  /*109a0*/  SHFL.IDX PT, R6, R6, R5, 0x1f ;  /* 0x00001f0506067589 */ /* 0x0044e800000e0000 */
[----:B------:R2:W4:Y:S02]  /*109b0*/  SHFL.IDX PT, R7, R7, R5, 0x1f ;  /* 0x00001f0507077589 */ /* 0x00052400000e0000 */
.L_x_397:
[----:B------:R-:W-:-:S13]  /*109c0*/  ISETP.NE.AND P0, PT, R8, RZ, PT ;  /* 0x000000ff0800720c */ /* 0x000fda0003f05270 */
[----:B------:R-:W-:Y:S05]  /*109d0*/  @!P0 BRA `(.L_x_326) ;  /* 0x0000000000148947 */ /* 0x000fea0003800000 */
[----:B------:R-:W-:Y:S01]  /*109e0*/  UMOV UR4, 0xffffffff ;  /* 0xffffffff00047882 */ /* 0x000fe20000000000 */
[----:B0-----:R-:W-:Y:S02]  /*109f0*/  VIADD R12, R5, 0xffffffff ;  /* 0xffffffff050c7836 */ /* 0x001fe40000000000 */
[----:B------:R-:W-:Y:S05]  /*10a00*/  BRA.DIV UR4, `(.L_x_327) ;  /* 0x0000002604707947 */ /* 0x000fea000b800000 */
[----:B-1----:R0:W1:Y:S02]  /*10a10*/  SHFL.IDX PT, R2, R2, R12, 0x1f ;  /* 0x00001f0c02027589 */ /* 0x00206400000e0000 */
.L_x_400:
[----:B-1----:R-:W-:-:S07]  /*10a20*/  IMAD.MOV.U32 R4, RZ, RZ, R2 ;  /* 0x000000ffff047224 */ /* 0x002fce00078e0002 */
.L_x_326:
[----:B------:R-:W5:Y:S01]  /*10a30*/  LDL.LU R10, [R1+0xc] ;  /* 0x00000c00010a7983 */ /* 0x000f620000300800 */
[----:B------:R-:W-:Y:S01]  /*10a40*/  IMAD R9, R4, R3, R9 ;  /* 0x0000000304097224 */ /* 0x000fe200078e0209 */
[----:B---3--:R-:W-:-:S03]  /*10a50*/  IABS R4, R6 ;  /* 0x0000000600047213 */ /* 0x008fc60000000000 */
[----:B------:R-:W-:Y:S01]  /*10a60*/  IMAD.IADD R0, R0, 0x1, -R9 ;  /* 0x0000000100007824 */ /* 0x000fe200078e0a09 */
[----:B-1----:R-:W1:Y:S01]  /*10a70*/  I2F.RP R2, R4 ;  /* 0x0000000400027306 */ /* 0x002e620000209400 */
[----:B------:R3:W-:Y:S02]  /*10a80*/  STL [R1], R9 ;  /* 0x0000000901007387 */ /* 0x0007e40000100800 */
[----:B---3--:R-:W-:-:S05]  /*10a90*/  IABS R9, R6 ;  /* 0x0000000600097213 */ /* 0x008fca0000000000 */
[----:B-1----:R-:W1:Y:S01]  /*10aa0*/  MUFU.RCP R2, R2 ;  /* 0x0000000200027308 */ /* 0x002e620000001000 */
[----:B------:R-:W-:Y:S02]  /*10ab0*/  IMAD.MOV R9, RZ, RZ, -R9 ;  /* 0x000000ffff097224 */ /* 0x000fe400078e0a09 */
[----:B-1----:R-:W-:-:S05]  /*10ac0*/  VIADD R2, R2, 0xffffffe ;  /* 0x0ffffffe02027836 */ /* 0x002fca0000000000 */
[----:B------:R-:W1:Y:S02]  /*10ad0*/  F2I.FTZ.U32.TRUNC.NTZ R3, R2 ;  /* 0x0000000200037305 */ /* 0x000e64000021f000 */
[----:B-1----:R-:W-:-:S04]  /*10ae0*/  IMAD.MOV R2, RZ, RZ, -R3 ;  /* 0x000000ffff027224 */ /* 0x002fc800078e0a03 */
[----:B------:R-:W-:Y:S02]  /*10af0*/  IMAD R8, R2, R4, RZ ;  /* 0x0000000402087224 */ /* 0x000fe400078e02ff */
[----:B------:R-:W-:-:S04]  /*10b00*/  IMAD.MOV.U32 R2, RZ, RZ, RZ ;  /* 0x000000ffff027224 */ /* 0x000fc800078e00ff */
[----:B------:R-:W-:Y:S01]  /*10b10*/  IMAD.HI.U32 R2, R3, R8, R2 ;  /* 0x0000000803027227 */ /* 0x000fe200078e0002 */
[----:B------:R-:W-:-:S05]  /*10b20*/  IABS R3, R0 ;  /* 0x0000000000037213 */ /* 0x000fca0000000000 */
[----:B------:R-:W-:-:S04]  /*10b30*/  IMAD.HI.U32 R8, R2, R3, RZ ;  /* 0x0000000302087227 */ /* 0x000fc800078e00ff */
[----:B------:R-:W-:-:S05]  /*10b40*/  IMAD R3, R8, R9, R3 ;  /* 0x0000000908037224 */ /* 0x000fca00078e0203 */
[----:B------:R-:W-:-:S13]  /*10b50*/  ISETP.GT.U32.AND P1, PT, R4, R3, PT ;  /* 0x000000030400720c */ /* 0x000fda0003f24070 */
[----:B------:R-:W-:Y:S02]  /*10b60*/  @!P1 IMAD.IADD R3, R3, 0x1, -R4 ;  /* 0x0000000103039824 */ /* 0x000fe400078e0a04 */
[----:B------:R-:W-:Y:S01]  /*10b70*/  @!P1 VIADD R8, R8, 0x1 ;  /* 0x0000000108089836 */ /* 0x000fe20000000000 */
[----:B------:R-:W-:Y:S02]  /*10b80*/  ISETP.NE.AND P1, PT, R6, RZ, PT ;  /* 0x000000ff0600720c */ /* 0x000fe40003f25270 */
[----:B------:R-:W-:Y:S02]  /*10b90*/  ISETP.GE.U32.AND P0, PT, R3, R4, PT ;  /* 0x000000040300720c */ /* 0x000fe40003f06070 */
[----:B----4-:R-:W-:-:S04]  /*10ba0*/  IABS R4, R7 ;  /* 0x0000000700047213 */ /* 0x010fc80000000000 */
[----:B------:R-:W1:Y:S07]  /*10bb0*/  I2F.RP R2, R4 ;  /* 0x0000000400027306 */ /* 0x000e6e0000209400 */
[----:B------:R-:W-:Y:S01]  /*10bc0*/  @P0 VIADD R8, R8, 0x1 ;  /* 0x0000000108080836 */ /* 0x000fe20000000000 */
[----:B-1----:R-:W1:Y:S02]  /*10bd0*/  MUFU.RCP R2, R2 ;  /* 0x0000000200027308 */ /* 0x002e640000001000 */
[----:B-1----:R-:W-:-:S06]  /*10be0*/  IADD3 R2, R2, 0xffffffe, RZ ;  /* 0x0ffffffe02027810 */ /* 0x002fcc0007ffe0ff */
[----:B------:R-:W1:Y:S02]  /*10bf0*/  F2I.FTZ.U32.TRUNC.NTZ R3, R2 ;  /* 0x0000000200037305 */ /* 0x000e64000021f000 */
[----:B-1----:R-:W-:-:S04]  /*10c00*/  IMAD.MOV R2, RZ, RZ, -R3 ;  /* 0x000000ffff027224 */ /* 0x002fc800078e0a03 */
[----:B------:R-:W-:Y:S02]  /*10c10*/  IMAD R9, R2, R4, RZ ;  /* 0x0000000402097224 */ /* 0x000fe400078e02ff */
[----:B------:R-:W-:-:S04]  /*10c20*/  IMAD.MOV.U32 R2, RZ, RZ, RZ ;  /* 0x000000ffff027224 */ /* 0x000fc800078e00ff */
[----:B------:R-:W-:Y:S01]  /*10c30*/  IMAD.HI.U32 R2, R3, R9, R2 ;  /* 0x0000000903027227 */ /* 0x000fe200078e0002 */
[----:B------:R-:W-:Y:S02]  /*10c40*/  LOP3.LUT R3, R0, R6, RZ, 0x3c, !PT ;  /* 0x0000000600037212 */ /* 0x000fe400078e3cff */
[----:B------:R-:W-:Y:S02]  /*10c50*/  IABS R9, R7 ;  /* 0x0000000700097213 */ /* 0x000fe40000000000 */
[----:B------:R-:W-:-:S03]  /*10c60*/  ISETP.GE.AND P2, PT, R3, RZ, PT ;  /* 0x000000ff0300720c */ /* 0x000fc60003f46270 */
[----:B------:R-:W-:-:S10]  /*10c70*/  IMAD.MOV R9, RZ, RZ, -R9 ;  /* 0x000000ffff097224 */ /* 0x000fd400078e0a09 */
[----:B------:R-:W-:Y:S01]  /*10c80*/  @!P2 IMAD.MOV R8, RZ, RZ, -R8 ;  /* 0x000000ffff08a224 */ /* 0x000fe200078e0a08 */
[----:B------:R-:W-:-:S04]  /*10c90*/  @!P1 LOP3.LUT R8, RZ, R6, RZ, 0x33, !PT ;  /* 0x00000006ff089212 */ /* 0x000fc800078e33ff */
[-C--:B------:R-:W-:Y:S01]  /*10ca0*/  IABS R3, R8.reuse ;  /* 0x0000000800037213 */ /* 0x080fe20000000000 */
[----:B------:R-:W-:-:S04]  /*10cb0*/  IMAD R6, R6, R8, RZ ;  /* 0x0000000806067224 */ /* 0x000fc800078e02ff */
[----:B------:R-:W-:-:S04]  /*10cc0*/  IMAD.HI.U32 R2, R2, R3, RZ ;  /* 0x0000000302027227 */ /* 0x000fc800078e00ff */
[----:B------:R-:W-:-:S05]  /*10cd0*/  IMAD R3, R2, R9, R3 ;  /* 0x0000000902037224 */ /* 0x000fca00078e0203 */
[----:B------:R-:W-:-:S13]  /*10ce0*/  ISETP.GT.U32.AND P1, PT, R4, R3, PT ;  /* 0x000000030400720c */ /* 0x000fda0003f24070 */
[----:B------:R-:W-:Y:S02]  /*10cf0*/  @!P1 IMAD.IADD R3, R3, 0x1, -R4 ;  /* 0x0000000103039824 */ /* 0x000fe400078e0a04 */
[----:B------:R-:W-:Y:S01]  /*10d00*/  @!P1 VIADD R2, R2, 0x1 ;  /* 0x0000000102029836 */ /* 0x000fe20000000000 */
[----:B------:R-:W-:Y:S02]  /*10d10*/  ISETP.NE.AND P1, PT, R7, RZ, PT ;  /* 0x000000ff0700720c */ /* 0x000fe40003f25270 */
[----:B------:R-:W-:Y:S01]  /*10d20*/  ISETP.GE.U32.AND P0, PT, R3, R4, PT ;  /* 0x000000040300720c */ /* 0x000fe20003f06070 */
[----:B------:R-:W-:Y:S01]  /*10d30*/  IMAD.IADD R4, R0, 0x1, -R6 ;  /* 0x0000000100047824 */ /* 0x000fe200078e0a06 */
[----:B------:R-:W-:-:S04]  /*10d40*/  LOP3.LUT R3, R8, R7, RZ, 0x3c, !PT ;  /* 0x0000000708037212 */ /* 0x000fc800078e3cff */
[----:B------:R-:W-:-:S07]  /*10d50*/  ISETP.GE.AND P2, PT, R3, RZ, PT ;  /* 0x000000ff0300720c */ /* 0x000fce0003f46270 */
[----:B------:R-:W-:-:S06]  /*10d60*/  @P0 VIADD R2, R2, 0x1 ;  /* 0x0000000102020836 */ /* 0x000fcc0000000000 */
[----:B------:R-:W-:Y:S01]  /*10d70*/  @!P2 IMAD.MOV R2, RZ, RZ, -R2 ;  /* 0x000000ffff02a224 */ /* 0x000fe200078e0a02 */
[----:B------:R-:W-:-:S05]  /*10d80*/  @!P1 LOP3.LUT R2, RZ, R7, RZ, 0x33, !PT ;  /* 0x00000007ff029212 */ /* 0x000fca00078e33ff */
[--C-:B------:R-:W-:Y:S02]  /*10d90*/  IMAD.MOV R3, RZ, RZ, -R2.reuse ;  /* 0x000000ffff037224 */ /* 0x100fe400078e0a02 */
[C---:B------:R-:W-:Y:S02]  /*10da0*/  IMAD R2, R7.reuse, 0x1000000, R2 ;  /* 0x0100000007027824 */ /* 0x040fe400078e0202 */
[----:B------:R-:W-:-:S04]  /*10db0*/  IMAD R3, R7, R3, R8 ;  /* 0x0000000307037224 */ /* 0x000fc800078e0208 */
[----:B------:R-:W-:-:S05]  /*10dc0*/  IMAD R0, R3, 0x10000, R2 ;  /* 0x0001000003007824 */ /* 0x000fca00078e0202 */
[----:B------:R1:W-:Y:S01]  /*10dd0*/  STL [R1+0x8], R0 ;  /* 0x0000080001007387 */ /* 0x0003e20000100800 */
[----:B-----5:R-:W-:-:S05]  /*10de0*/  IMAD.IADD R10, R5, 0x1, R10 ;  /* 0x00000001050a7824 */ /* 0x020fca00078e020a */
[----:B------:R1:W-:Y:S04]  /*10df0*/  STL [R1+0xc], R10 ;  /* 0x00000c0a01007387 */ /* 0x0003e80000100800 */
[----:B------:R1:W-:Y:S01]  /*10e00*/  STL [R1+0x4], R4 ;  /* 0x0000040401007387 */ /* 0x0003e20000100800 */
[----:B------:R-:W-:Y:S05]  /*10e10*/  BRA `(.L_x_328) ;  /* 0x0000000000287947 */ /* 0x000fea0003800000 */
.L_x_322:
[----:B------:R-:W-:Y:S01]  /*10e20*/  UMOV UR4, URZ ;  /* 0x0000003f00047c82 */ /* 0x000fe20008000000 */
[----:B------:R-:W-:Y:S01]  /*10e30*/  ULDC UR6, c[0x0][0xc3c] ;  /* 0x00030f0000067ab9 */ /* 0x000fe20000000800 */
[----:B------:R-:W-:Y:S01]  /*10e40*/  UMOV UR5, URZ ;  /* 0x0000003f00057c82 */ /* 0x000fe20008000000 */
[----:B------:R1:W-:Y:S01]  /*10e50*/  STL [R1], R0 ;  /* 0x0000000001007387 */ /* 0x0003e20000100800 */
[----:B------:R-:W-:Y:S01]  /*10e60*/  MOV R3, UR4 ;  /* 0x0000000400037c02 */ /* 0x000fe20008000f00 */
[----:B------:R-:W-:-:S04]  /*10e70*/  IMAD.U32 R2, RZ, RZ, UR5 ;  /* 0x00000005ff027e24 */ /* 0x000fc8000f8e00ff */
[----:B------:R2:W-:Y:S01]  /*10e80*/  STL [R1+0x4], R3 ;  /* 0x0000040301007387 */ /* 0x0005e20000100800 */
[----:B-1----:R-:W-:-:S05]  /*10e90*/  IMAD.U32 R0, RZ, RZ, UR6 ;  /* 0x00000006ff007e24 */ /* 0x002fca000f8e00ff */
[----:B------:R2:W-:Y:S04]  /*10ea0*/  STL [R1+0xc], R0 ;  /* 0x00000c0001007387 */ /* 0x0005e80000100800 */
[----:B------:R2:W-:Y:S02]  /*10eb0*/  STL [R1+0x8], R2 ;  /* 0x0000080201007387 */ /* 0x0005e40000100800 */
.L_x_328:
[----:B--2---:R-:W2:Y:S04]  /*10ec0*/  LDL R3, [R1+0x8] ;  /* 0x0000080001037983 */ /* 0x004ea80000100800 */
[----:B------:R-:W3:Y:S04]  /*10ed0*/  LDL R2, [R1+0xc] ;  /* 0x00000c0001027983 */ /* 0x000ee80000100800 */
[----:B-1----:R-:W4:Y:S04]  /*10ee0*/  LDL R4, [R1] ;  /* 0x0000000001047983 */ /* 0x002f280000100800 */
[----:B------:R-:W4:Y:S01]  /*10ef0*/  LDL R5, [R1+0x4] ;  /* 0x0000040001057983 */ /* 0x000f220000100800 */
[----:B------:R-:W-:Y:S05]  /*10f00*/  WARPSYNC.ALL ;  /* 0x0000000000007948 */ /* 0x000fea0003800000 */
[----:B------:R-:W1:Y:S02]  /*10f10*/  S2R R0, SR_TID.X ;  /* 0x0000000000007919 */ /* 0x000e640000002100 */
[----:B-1----:R-:W-:Y:S01]  /*10f20*/  LOP3.LUT R0, R0, 0x1f, RZ, 0xc0, !PT ;  /* 0x0000001f00007812 */ /* 0x002fe200078ec0ff */
[----:B------:R-:W-:Y:S03]  /*10f30*/  BAR.SYNC.DEFER_BLOCKING 0x4, 0x180 ;  /* 0x0106000000007b1d */ /* 0x000fe60000010000 */
[----:B------:R-:W-:-:S13]  /*10f40*/  ISETP.NE.AND P0, PT, R0, RZ, PT ;  /* 0x000000ff0000720c */ /* 0x000fda0003f05270 */
[----:B------:R-:W-:Y:S01]  /*10f50*/  @!P0 MOV R0, 0x400 ;  /* 0x0000040000008802 */ /* 0x000fe20000000f00 */
[----:B--2---:R-:W-:Y:S02]  /*10f60*/  IMAD.MOV.U32 R6, RZ, RZ, R3 ;  /* 0x000000ffff067224 */ /* 0x004fe400078e0003 */
[----:B------:R-:W1:Y:S01]  /*10f70*/  @!P0 S2R R3, SR_CgaCtaId ;  /* 0x0000000000038919 */ /* 0x000e620000008800 */
[----:B---3--:R-:W-:Y:S01]  /*10f80*/  IMAD.MOV.U32 R7, RZ, RZ, R2 ;  /* 0x000000ffff077224 */ /* 0x008fe200078e0002 */
[----:B-1----:R-:W-:-:S05]  /*10f90*/  @!P0 LEA R18, R3, R0, 0x18 ;  /* 0x0000000003128211 */ /* 0x002fca00078ec0ff */
[----:B----4-:R1:W-:Y:S01]  /*10fa0*/  @!P0 STS.128 [R18+0x348d0], R4 ;  /* 0x0348d00412008388 */ /* 0x0103e20000000c00 */
[----:B------:R-:W-:Y:S06]  /*10fb0*/  BAR.ARV 0x5, 0x180 ;  /* 0x0146000000007b1d */ /* 0x000fec0000002000 */
.L_x_319:
[----:B------:R-:W3:Y:S01]  /*10fc0*/  LDL R0, [R1+0xc] ;  /* 0x00000c0001007983 */ /* 0x000ee20000100800 */
[----:B------:R-:W-:Y:S02]  /*10fd0*/  ULDC UR4, c[0x0][0xc3c] ;  /* 0x00030f0000047ab9 */ /* 0x000fe40000000800 */
[----:B---3--:R-:W-:-:S13]  /*10fe0*/  ISETP.GE.AND P0, PT, R0, UR4, PT ;  /* 0x0000000400007c0c */ /* 0x008fda000bf06270 */
[----:B------:R-:W-:Y:S05]  /*10ff0*/  @!P0 BRA `(.L_x_329) ;  /* 0xffffffa8007c8947 */ /* 0x000fea000383ffff */
[----:B------:R-:W-:Y:S05]  /*11000*/  BSYNC B8 ;  /* 0x0000000000087941 */ /* 0x000fea0003800000 */
.L_x_227:
[----:B0-----:R-:W3:Y:S01]  /*11010*/  LDL.LU R0, [R1+0x48] ;  /* 0x0000480001007983 */ /* 0x001ee20000300800 */
[----:B------:R-:W-:Y:S01]  /*11020*/  BSSY B0, `(.L_x_330) ;  /* 0x000000b000007945 */ /* 0x000fe20003800000 */
[----:B-12---:R-:W0:Y:S01]  /*11030*/  S2R R5, SR_CgaCtaId ;  /* 0x0000000000057919 */ /* 0x006e220000008800 */
[----:B---3--:R-:W-:-:S05]  /*11040*/  VIADD R0, R0, 0x1 ;  /* 0x0000000100007836 */ /* 0x008fca0000000000 */
[----:B------:R-:W-:-:S04]  /*11050*/  LEA.HI R2, R0, R0, RZ, 0x1 ;  /* 0x0000000000027211 */ /* 0x000fc800078f08ff */
[----:B------:R-:W-:-:S05]  /*11060*/  LOP3.LUT R3, R2, 0xfffffffe, RZ, 0xc0, !PT ;  /* 0xfffffffe02037812 */ /* 0x000fca00078ec0ff */
[----:B------:R-:W-:Y:S01]  /*11070*/  IMAD.IADD R3, R0, 0x1, -R3 ;  /* 0x0000000100037824 */ /* 0x000fe200078e0a03 */
[----:B------:R-:W-:-:S04]  /*11080*/  MOV R0, 0x400 ;  /* 0x0000040000007802 */ /* 0x000fc80000000f00 */
[----:B0-----:R-:W-:Y:S02]  /*11090*/  LEA R0, R5, R0, 0x18 ;  /* 0x0000000005007211 */ /* 0x001fe400078ec0ff */
[----:B------:R-:W-:-:S04]  /*110a0*/  SHF.L.U32 R3, R3, 0x1f, RZ ;  /* 0x0000001f03037819 */ /* 0x000fc800000006ff */
[----:B------:R-:W0:Y:S02]  /*110b0*/  SYNCS.PHASECHK.TRANS64.TRYWAIT P0, [R0+URZ+0x34820], R3 ;  /* 0x03482003000075a7 */ /* 0x000e24000800017f */
[----:B0-----:R-:W-:Y:S05]  /*110c0*/  @!P0 BRA `(.L_x_331) ;  /* 0x0000001c00e88947 */ /* 0x001fea0003800000 */
.L_x_401:
[----:B------:R-:W-:Y:S05]  /*110d0*/  BSYNC B0 ;  /* 0x0000000000007941 */ /* 0x000fea0003800000 */
.L_x_330:
[----:B------:R-:W-:-:S03]  /*110e0*/  UMOV UR4, 0xffffffff ;  /* 0xffffffff00047882 */ /* 0x000fc60000000000 */
[----:B------:R-:W-:Y:S05]  /*110f0*/  BRA.DIV UR4, `(.L_x_332) ;  /* 0x0000001e04f07947 */ /* 0x000fea000b800000 */
[----:B------:R-:W1:Y:S02]  /*11100*/  S2R R2, SR_TID.X ;  /* 0x0000000000027919 */ /* 0x000e640000002100 */
[----:B-1----:R-:W-:-:S04]  /*11110*/  SHF.R.U32.HI R2, RZ, 0x5, R2 ;  /* 0x00000005ff027819 */ /* 0x002fc80000011602 */
[----:B------:R-:W-:-:S05]  /*11120*/  LOP3.LUT R2, R2, 0x3, RZ, 0xc0, !PT ;  /* 0x0000000302027812 */ /* 0x000fca00078ec0ff */
[----:B------:R1:W2:Y:S02]  /*11130*/  SHFL.IDX PT, R14, R2, RZ, 0x1f ;  /* 0x00001fff020e7589 */ /* 0x0002a400000e0000 */
.L_x_404:
[----:B--2---:R-:W-:Y:S01]  /*11140*/  ISETP.NE.AND P0, PT, R14, RZ, PT ;  /* 0x000000ff0e00720c */ /* 0x004fe20003f05270 */
[----:B------:R-:W-:-:S12]  /*11150*/  BSSY B0, `(.L_x_333) ;  /* 0x0000025000007945 */ /* 0x000fd80003800000 */
[----:B------:R-:W-:Y:S05]  /*11160*/  @P0 BRA `(.L_x_334) ;  /* 0x00000000008c0947 */ /* 0x000fea0003800000 */
[----:B------:R-:W-:-:S03]  /*11170*/  UMOV UR4, 0xffffffff ;  /* 0xffffffff00047882 */ /* 0x000fc60000000000 */
[----:B------:R-:W-:Y:S05]  /*11180*/  BRA.DIV UR4, `(.L_x_335) ;  /* 0x0000002204007947 */ /* 0x000fea000b800000 */
[----:B------:R-:W-:-:S13]  /*11190*/  ELECT P6, URZ, PT ;  /* 0x00000000003f782f */ /* 0x000fda00038c0000 */
.L_x_407:
[----:B------:R-:W-:Y:S05]  /*111a0*/  @!P6 BRA `(.L_x_334) ;  /* 0x00000000007ce947 */ /* 0x000fea0003800000 */
[----:B-1----:R-:W2:Y:S02]  /*111b0*/  LDL.LU R2, [R1+0x60] ;  /* 0x0000600001027983 */ /* 0x002ea40000300800 */
[----:B--2---:R-:W-:-:S04]  /*111c0*/  LOP3.LUT R2, R2, 0x2, RZ, 0xfc, !PT ;  /* 0x0000000202027812 */ /* 0x004fc800078efcff */
[----:B------:R-:W-:-:S13]  /*111d0*/  ISETP.NE.AND P2, PT, R2, 0x3, PT ;  /* 0x000000030200780c */ /* 0x000fda0003f45270 */
[----:B------:R-:W-:Y:S05]  /*111e0*/  @!P2 BRA `(.L_x_336) ;  /* 0x000000000004a947 */ /* 0x000fea0003800000 */
[----:B------:R-:W-:Y:S01]  /*111f0*/  BPT.TRAP 0x1 ;  /* 0x000000040000795c */ /* 0x000fe20000300000 */
.L_x_336:
[----:B------:R-:W2:Y:S01]  /*11200*/  LDL.LU R7, [R1+0x14] ;  /* 0x0000140001077983 */ /* 0x000ea20000300800 */
[----:B------:R-:W-:Y:S02]  /*11210*/  VIADD R2, R0, 0x34840 ;  /* 0x0003484000027836 */ /* 0x000fe40000000000 */
[C---:B0-----:R-:W-:Y:S02]  /*11220*/  VIADD R3, R19.reuse, 0x1 ;  /* 0x0000000113037836 */ /* 0x041fe40000000000 */
[----:B------:R-:W-:-:S03]  /*11230*/  IMAD R6, R19, 0x8, R2 ;  /* 0x0000000813067824 */ /* 0x000fc600078e0202 */
[----:B------:R-:W-:-:S04]  /*11240*/  ISETP.NE.AND P1, PT, R3, 0x2, PT ;  /* 0x000000020300780c */ /* 0x000fc80003f25270 */
[----:B------:R-:W-:Y:S02]  /*11250*/  SEL R4, RZ, 0x1, P1 ;  /* 0x00000001ff047807 */ /* 0x000fe40000800000 */
[----:B------:R-:W-:Y:S02]  /*11260*/  SEL R3, R3, RZ, P1 ;  /* 0x000000ff03037207 */ /* 0x000fe40000800000 */
[C---:B--2---:R-:W-:Y:S02]  /*11270*/  SHF.L.U32 R5, R7.reuse, 0x1f, RZ ;  /* 0x0000001f07057819 */ /* 0x044fe400000006ff */
[----:B------:R-:W-:Y:S01]  /*11280*/  LOP3.LUT R4, R7, R4, RZ, 0x3c, !PT ;  /* 0x0000000407047212 */ /* 0x000fe200078e3cff */
[----:B------:R-:W-:Y:S01]  /*11290*/  IMAD R7, R3, 0x8, R2 ;  /* 0x0000000803077824 */ /* 0x000fe200078e0202 */
[----:B------:R-:W0:Y:S02]  /*112a0*/  SYNCS.PHASECHK.TRANS64.TRYWAIT P0, [R6+URZ], R5 ;  /* 0x00000005060075a7 */ /* 0x000e24000800017f */
[----:B------:R-:W-:Y:S01]  /*112b0*/  SHF.L.U32 R2, R4, 0x1f, RZ ;  /* 0x0000001f04027819 */ /* 0x000fe200000006ff */
[----:B0-----:R-:W-:Y:S06]  /*112c0*/  @!P0 BRA `(.L_x_337) ;  /* 0x0000001c00d08947 */ /* 0x001fec0003800000 */
.L_x_408:
[----:B------:R-:W1:Y:S02]  /*112d0*/  SYNCS.PHASECHK.TRANS64.TRYWAIT P0, [R7+URZ], R2 ;  /* 0x00000002070075a7 */ /* 0x000e64000800017f */
[----:B-1----:R-:W-:Y:S05]  /*112e0*/  @!P0 BRA `(.L_x_338) ;  /* 0x0000001c00dc8947 */ /* 0x002fea0003800000 */
.L_x_409:
[----:B------:R-:W-:Y:S05]  /*112f0*/  @!P2 BRA `(.L_x_339) ;  /* 0x000000000004a947 */ /* 0x000fea0003800000 */
[----:B------:R-:W-:Y:S01]  /*11300*/  BPT.TRAP 0x1 ;  /* 0x000000040000795c */ /* 0x000fe20000300000 */
.L_x_339:
[----:B------:R-:W-:-:S04]  /*11310*/  VIADD R0, R0, 0x34860 ;  /* 0x0003486000007836 */ /* 0x000fc80000000000 */
[----:B------:R-:W-:-:S04]  /*11320*/  IMAD R4, R19, 0x8, R0 ;  /* 0x0000000813047824 */ /* 0x000fc800078e0200 */
[----:B------:R-:W2:Y:S02]  /*11330*/  SYNCS.PHASECHK.TRANS64.TRYWAIT P0, [R4+URZ], R5 ;  /* 0x00000005040075a7 */ /* 0x000ea4000800017f */
[----:B--2---:R-:W-:Y:S05]  /*11340*/  @!P0 BRA `(.L_x_340) ;  /* 0x0000001c00d88947 */ /* 0x004fea0003800000 */
.L_x_410:
[----:B------:R-:W-:-:S07]  /*11350*/  IMAD R3, R3, 0x8, R0 ;  /* 0x0000000803037824 */ /* 0x000fce00078e0200 */
.L_x_341:
[----:B---3--:R3:W4:Y:S02]  /*11360*/  SYNCS.PHASECHK.TRANS64.TRYWAIT P0, [R3+URZ], R2 ;  /* 0x00000002030075a7 */ /* 0x008724000800017f */
[----:B----4-:R-:W-:Y:S05]  /*11370*/  @!P0 NANOSLEEP.SYNCS 0x989680 ;  /* 0x009896800000895d */ /* 0x010fea0003900000 */
[----:B------:R-:W4:Y:S02]  /*11380*/  @!P0 SYNCS.PHASECHK.TRANS64 P0, [R3+URZ], R2 ;  /* 0x00000002030085a7 */ /* 0x000f24000800007f */
[----:B----4-:R-:W-:Y:S05]  /*11390*/  @!P0 BRA `(.L_x_341) ;  /* 0xfffffffc00f08947 */ /* 0x010fea000383ffff */
.L_x_334:
[----:B------:R-:W-:Y:S05]  /*113a0*/  BSYNC B0 ;  /* 0x0000000000007941 */ /* 0x000fea0003800000 */
.L_x_333:
[----:B------:R-:W-:Y:S05]  /*113b0*/  EXIT ;  /* 0x000000000000794d */ /* 0x000fea0003800000 */
.L_x_178:
[----:B0-----:R0:W1:Y:S02]  /*113c0*/  SYNCS.PHASECHK.TRANS64.TRYWAIT P1, [R0+URZ+0x34800], R3 ;  /* 0x03480003000075a7 */ /* 0x001064000802017f */
[----:B-1----:R-:W-:Y:S05]  /*113d0*/  @!P1 NANOSLEEP.SYNCS 0x989680 ;  /* 0x009896800000995d */ /* 0x002fea0003900000 */
[----:B------:R-:W1:Y:S02]  /*113e0*/  @!P1 SYNCS.PHASECHK.TRANS64 P1, [R0+URZ+0x34800], R3 ;  /* 0x03480003000095a7 */ /* 0x000e64000802007f */
[----:B-1----:R-:W-:Y:S05]  /*113f0*/  @!P1 BRA `(.L_x_178) ;  /* 0xfffffffc00f09947 */ /* 0x002fea000383ffff */
[----:B------:R-:W-:Y:S05]  /*11400*/  BRA `(.L_x_342) ;  /* 0xffffff0400747947 */ /* 0x000fea000383ffff */
.L_x_182:
[----:B-1----:R1:W2:Y:S02]  /*11410*/  SYNCS.PHASECHK.TRANS64.TRYWAIT P2, [R3+URZ+0x34830], R4 ;  /* 0x03483004030075a7 */ /* 0x0022a4000804017f */
[----:B--2---:R-:W-:Y:S05]  /*11420*/  @!P2 NANOSLEEP.SYNCS 0x989680 ;  /* 0x009896800000a95d */ /* 0x004fea0003900000 */
[----:B------:R-:W2:Y:S02]  /*11430*/  @!P2 SYNCS.PHASECHK.TRANS64 P2, [R3+URZ+0x34830], R4 ;  /* 0x034830040300a5a7 */ /* 0x000ea4000804007f */
[----:B--2---:R-:W-:Y:S05]  /*11440*/  @!P2 BRA `(.L_x_182) ;  /* 0xfffffffc00f0a947 */ /* 0x004fea000383ffff */
[----:B------:R-:W-:Y:S05]  /*11450*/  BRA `(.L_x_181) ;  /* 0xffffff0400987947 */ /* 0x000fea000383ffff */
.L_x_187:
[----:B-1----:R1:W2:Y:S02]  /*11460*/  SYNCS.PHASECHK.TRANS64.TRYWAIT P2, [R13+URZ+0x34830], R8 ;  /* 0x034830080d0075a7 */ /* 0x0022a4000804017f */
[----:B--2---:R-:W-:Y:S05]  /*11470*/  @!P2 NANOSLEEP.SYNCS 0x989680 ;  /* 0x009896800000a95d */ /* 0x004fea0003900000 */
[----:B------:R-:W2:Y:S02]  /*11480*/  @!P2 SYNCS.PHASECHK.TRANS64 P2, [R13+URZ+0x34830], R8 ;  /* 0x034830080d00a5a7 */ /* 0x000ea4000804007f */
[----:B--2---:R-:W-:Y:S05]  /*11490*/  @!P2 BRA `(.L_x_187) ;  /* 0xfffffffc00f0a947 */ /* 0x004fea000383ffff */
[----:B------:R-:W-:Y:S05]  /*114a0*/  BRA `(.L_x_186) ;  /* 0xffffff34003c7947 */ /* 0x000fea000383ffff */
.L_x_191:
[----:B---3--:R3:W4:Y:S02]  /*114b0*/  SYNCS.PHASECHK.TRANS64.TRYWAIT P2, [R11+URZ+0x34850], R6 ;  /* 0x034850060b0075a7 */ /* 0x008724000804017f */
[----:B----4-:R-:W-:Y:S05]  /*114c0*/  @!P2 NANOSLEEP.SYNCS 0x989680 ;  /* 0x009896800000a95d */ /* 0x010fea0003900000 */
[----:B------:R-:W4:Y:S02]  /*114d0*/  @!P2 SYNCS.PHASECHK.TRANS64 P2, [R11+URZ+0x34850], R6 ;  /* 0x034850060b00a5a7 */ /* 0x000f24000804007f */
[----:B----4-:R-:W-:Y:S05]  /*114e0*/  @!P2 BRA `(.L_x_191) ;  /* 0xfffffffc00f0a947 */ /* 0x010fea000383ffff */
[----:B------:R-:W-:Y:S05]  /*114f0*/  BRA `(.L_x_190) ;  /* 0xffffff3c00447947 */ /* 0x000fea000383ffff */
.L_x_196:
[----:B-1----:R1:W2:Y:S02]  /*11500*/  SYNCS.PHASECHK.TRANS64.TRYWAIT P0, [R12+URZ+0x34850], R5 ;  /* 0x034850050c0075a7 */ /* 0x0022a4000800017f */
[----:B--2---:R-:W-:Y:S05]  /*11510*/  @!P0 NANOSLEEP.SYNCS 0x989680 ;  /* 0x009896800000895d */ /* 0x004fea0003900000 */
[----:B------:R-:W2:Y:S02]  /*11520*/  @!P0 SYNCS.PHASECHK.TRANS64 P0, [R12+URZ+0x34850], R5 ;  /* 0x034850050c0085a7 */ /* 0x000ea4000800007f */
[----:B--2---:R-:W-:Y:S05]  /*11530*/  @!P0 BRA `(.L_x_196) ;  /* 0xfffffffc00f08947 */ /* 0x004fea000383ffff */
[----:B------:R-:W-:Y:S05]  /*11540*/  BRA `(.L_x_195) ;  /* 0xffffff6000087947 */ /* 0x000fea000383ffff */
.L_x_241:
[----:B------:R-:W2:Y:S01]  /*11550*/  S2R R4, SR_TID.X ;  /* 0x0000000000047919 */ /* 0x000ea20000002100 */
[----:B------:R-:W-:Y:S01]  /*11560*/  BSSY B0, `(.L_x_343) ;  /* 0x000000a000007945 */ /* 0x000fe20003800000 */
[----:B------:R-:W-:Y:S01]  /*11570*/  IMAD.MOV.U32 R12, RZ, RZ, RZ ;  /* 0x000000ffff0c7224 */ /* 0x000fe200078e00ff */
[----:B0-----:R-:W-:Y:S01]  /*11580*/  MOV R11, 0x1f ;  /* 0x0000001f000b7802 */ /* 0x001fe20000000f00 */
[----:B------:R-:W-:Y:S01]  /*11590*/  IMAD.MOV.U32 R15, RZ, RZ, -0x1 ;  /* 0xffffffffff0f7424 */ /* 0x000fe200078e00ff */
[----:B--2---:R-:W-:-:S04]  /*115a0*/  SHF.R.U32.HI R4, RZ, 0x5, R4 ;  /* 0x00000005ff047819 */ /* 0x004fc80000011604 */
[----:B------:R-:W-:-:S05]  /*115b0*/  LOP3.LUT R4, R4, 0x3, RZ, 0xc0, !PT ;  /* 0x0000000304047812 */ /* 0x000fca00078ec0ff */
[----:B------:R-:W-:-:S07]  /*115c0*/  IMAD.MOV.U32 R13, RZ, RZ, R4 ;  /* 0x000000ffff0d7224 */ /* 0x000fce00078e0004 */
[----:B-1----:R-:W-:Y:S05]  /*115d0*/  WARPSYNC.COLLECTIVE R15, `(.L_x_344) ;  /* 0x000000000f087348 */ /* 0x002fea0003c00000 */
[----:B------:R0:W2:Y:S02]  /*115e0*/  SHFL.IDX P6, R14, R13, R12, R11 ;  /* 0x0000000c0d0e7389 */ /* 0x0000a400000c000b */
[----:B012---:R-:W-:Y:S01]  /*115f0*/  ENDCOLLECTIVE ;  /* 0x000000000000791b */ /* 0x007fe20003800000 */
.L_x_344:
[----:B------:R-:W-:Y:S05]  /*11600*/  BSYNC B0 ;  /* 0x0000000000007941 */ /* 0x000fea0003800000 */
.L_x_343:
[----:B------:R-:W-:Y:S05]  /*11610*/  BRA `(.L_x_345) ;  /* 0xffffffb000947947 */ /* 0x000fea000383ffff */
.L_x_243:
[----:B------:R-:W-:Y:S01]  /*11620*/  BSSY B0, `(.L_x_346) ;  /* 0x0000006000007945 */ /* 0x000fe20003800000 */
[----:B------:R-:W-:-:S07]  /*11630*/  IMAD.MOV.U32 R15, RZ, RZ, -0x1 ;  /* 0xffffffffff0f7424 */ /* 0x000fce00078e00ff */
[----:B01--4-:R-:W-:Y:S05]  /*11640*/  WARPSYNC.COLLECTIVE R15, `(.L_x_347) ;  /* 0x000000000f0c7348 */ /* 0x013fea0003c00000 */
[----:B------:R-:W-:Y:S02]  /*11650*/  ELECT P6, UR62, PT ;  /* 0x00000000003e782f */ /* 0x000fe400038c0000 */
[----:B------:R-:W-:Y:S01]  /*11660*/  MOV R14, UR62 ;  /* 0x0000003e000e7c02 */ /* 0x000fe20008000f00 */
[----:B01--4-:R-:W-:Y:S10]  /*11670*/  ENDCOLLECTIVE ;  /* 0x000000000000791b */ /* 0x013ff40003800000 */
.L_x_347:
[----:B------:R-:W-:Y:S05]  /*11680*/  BSYNC B0 ;  /* 0x0000000000007941 */ /* 0x000fea0003800000 */
.L_x_346:
[----:B------:R-:W-:Y:S05]  /*11690*/  BRA `(.L_x_348) ;  /* 0xffffffb000987947 */ /* 0x000fea000383ffff */
.L_x_245:
[----:B--2---:R2:W3:Y:S02]  /*116a0*/  SYNCS.PHASECHK.TRANS64.TRYWAIT P0, [R0+URZ+0x34840], R2 ;  /* 0x03484002000075a7 */ /* 0x0044e4000800017f */
[----:B---3--:R-:W-:Y:S05]  /*116b0*/  @!P0 NANOSLEEP.SYNCS 0x989680 ;  /* 0x009896800000895d */ /* 0x008fea0003900000 */
[----:B------:R-:W3:Y:S02]  /*116c0*/  @!P0 SYNCS.PHASECHK.TRANS64 P0, [R0+URZ+0x34840], R2 ;  /* 0x03484002000085a7 */ /* 0x000ee4000800007f */
[----:B---3--:R-:W-:Y:S05]  /*116d0*/  @!P0 BRA `(.L_x_245) ;  /* 0xfffffffc00f08947 */ /* 0x008fea000383ffff */
[----:B------:R-:W-:Y:S05]  /*116e0*/  BRA `(.L_x_349) ;  /* 0xffffffb000f87947 */ /* 0x000fea000383ffff */
.L_x_249:
[----:B------:R0:W5:Y:S01]  /*116f0*/  LDL.LU R9, [R1+0x44] ;  /* 0x0000440001097983 */ /* 0x0001620000300800 */
[----:B------:R-:W-:Y:S02]  /*11700*/  IMAD.MOV.U32 R13, RZ, RZ, R3 ;  /* 0x000000ffff0d7224 */ /* 0x000fe400078e0003 */
[----:B------:R-:W-:Y:S01]  /*11710*/  IMAD.MOV.U32 R12, RZ, RZ, RZ ;  /* 0x000000ffff0c7224 */ /* 0x000fe200078e00ff */
[----:B------:R-:W1:Y:S01]  /*11720*/  S2R R7, SR_TID.X ;  /* 0x0000000000077919 */ /* 0x000e620000002100 */
[----:B------:R-:W-:Y:S02]  /*11730*/  IMAD.MOV.U32 R11, RZ, RZ, 0x181f ;  /* 0x0000181fff0b7424 */ /* 0x000fe400078e00ff */
[----:B------:R-:W-:-:S07]  /*11740*/  IMAD.MOV.U32 R15, RZ, RZ, -0x1 ;  /* 0xffffffffff0f7424 */ /* 0x000fce00078e00ff */
[----:B01---5:R-:W-:Y:S05]  /*11750*/  WARPSYNC.COLLECTIVE R15, `(.L_x_350) ;  /* 0x000000000f087348 */ /* 0x023fea0003c00000 */
[----:B------:R2:W3:Y:S02]  /*11760*/  SHFL.IDX P6, R14, R13, R12, R11 ;  /* 0x0000000c0d0e7389 */ /* 0x0004e400000c000b */
[----:B0123-5:R-:W-:Y:S01]  /*11770*/  ENDCOLLECTIVE ;  /* 0x000000000000791b */ /* 0x02ffe20003800000 */
.L_x_350:
[----:B------:R-:W-:Y:S02]  /*11780*/  IMAD.MOV.U32 R13, RZ, RZ, R4 ;  /* 0x000000ffff0d7224 */ /* 0x000fe400078e0004 */
[----:B------:R-:W-:-:S07]  /*11790*/  IMAD.MOV.U32 R6, RZ, RZ, R14 ;  /* 0x000000ffff067224 */ /* 0x000fce00078e000e */
[----:B------:R-:W-:Y:S05]  /*117a0*/  WARPSYNC.COLLECTIVE R15, `(.L_x_351) ;  /* 0x000000000f087348 */ /* 0x000fea0003c00000 */
[----:B------:R0:W1:Y:S02]  /*117b0*/  SHFL.IDX P6, R14, R13, R12, R11 ;  /* 0x0000000c0d0e7389 */ /* 0x00006400000c000b */
[----:B01----:R-:W-:Y:S01]  /*117c0*/  ENDCOLLECTIVE ;  /* 0x000000000000791b */ /* 0x003fe20003800000 */
.L_x_351:
[----:B------:R-:W-:Y:S02]  /*117d0*/  IMAD.MOV.U32 R13, RZ, RZ, R3 ;  /* 0x000000ffff0d7224 */ /* 0x000fe400078e0003 */
[----:B------:R-:W-:Y:S02]  /*117e0*/  IMAD.MOV.U32 R12, RZ, RZ, 0x1 ;  /* 0x00000001ff0c7424 */ /* 0x000fe400078e00ff */
[----:B------:R-:W-:Y:S02]  /*117f0*/  IMAD R2, R9, R8, RZ ;  /* 0x0000000809027224 */ /* 0x000fe400078e02ff */
[----:B------:R-:W0:Y:S01]  /*11800*/  S2R R9, SR_TID.X ;  /* 0x0000000000097919 */ /* 0x000e220000002100 */
[----:B------:R-:W-:Y:S02]  /*11810*/  IMAD.SHL.U32 R8, R7, 0x8, RZ ;  /* 0x0000000807087824 */ /* 0x000fe400078e00ff */
[----:B------:R-:W-:-:S07]  /*11820*/  IMAD.MOV.U32 R7, RZ, RZ, R14 ;  /* 0x000000ffff077224 */ /* 0x000fce00078e000e */
[----:B0-----:R-:W-:Y:S05]  /*11830*/  WARPSYNC.COLLECTIVE R15, `(.L_x_352) ;  /* 0x000000000f087348 */ /* 0x001fea0003c00000 */
[----:B------:R1:W2:Y:S02]  /*11840*/  SHFL.IDX P6, R14, R13, R12, R11 ;  /* 0x0000000c0d0e7389 */ /* 0x0002a400000c000b */
[----:B012---:R-:W-:Y:S01]  /*11850*/  ENDCOLLECTIVE ;  /* 0x000000000000791b */ /* 0x007fe20003800000 */
.L_x_352:
[----:B------:R-:W-:Y:S01]  /*11860*/  LOP3.LUT R8, R8, 0x38, RZ, 0xc0, !PT ;  /* 0x0000003808087812 */ /* 0x000fe200078ec0ff */
[----:B------:R-:W-:Y:S01]  /*11870*/  IMAD.MOV.U32 R13, RZ, RZ, R4 ;  /* 0x000000ffff0d7224 */ /* 0x000fe200078e0004 */
[----:B------:R-:W-:-:S04]  /*11880*/  LOP3.LUT R9, R9, 0x7f, RZ, 0xc0, !PT ;  /* 0x0000007f09097812 */ /* 0x000fc800078ec0ff */
[----:B------:R-:W-:-:S05]  /*11890*/  SHF.R.U32.HI R9, RZ, 0x3, R9 ;  /* 0x00000003ff097819 */ /* 0x000fca0000011609 */
[----:B------:R-:W-:Y:S01]  /*118a0*/  IMAD.IADD R0, R9, 0x1, R5 ;  /* 0x0000000109007824 */ /* 0x000fe200078e0205 */
[----:B------:R-:W-:-:S07]  /*118b0*/  MOV R9, R14 ;  /* 0x0000000e00097202 */ /* 0x000fce0000000f00 */
[----:B------:R-:W-:Y:S05]  /*118c0*/  WARPSYNC.COLLECTIVE R15, `(.L_x_353) ;  /* 0x000000000f087348 */ /* 0x000fea0003c00000 */
[----:B------:R0:W1:Y:S02]  /*118d0*/  SHFL.IDX P6, R14, R13, R12, R11 ;  /* 0x0000000c0d0e7389 */ /* 0x00006400000c000b */
[----:B01----:R-:W-:Y:S01]  /*118e0*/  ENDCOLLECTIVE ;  /* 0x000000000000791b */ /* 0x003fe20003800000 */
.L_x_353:
[C---:B------:R-:W-:Y:S01]  /*118f0*/  VIADD R5, R0.reuse, 0x10 ;  /* 0x0000001000057836 */ /* 0x040fe20000000000 */
[----:B------:R-:W-:Y:S01]  /*11900*/  ISETP.GE.AND P3, PT, R0, R2, PT ;  /* 0x000000020000720c */ /* 0x000fe20003f66270 */
[----:B------:R-:W-:-:S12]  /*11910*/  IMAD.MOV.U32 R13, RZ, RZ, R3 ;  /* 0x000000ffff0d7224 */ /* 0x000fd800078e0003 */
[----:B------:R-:W-:Y:S01]  /*11920*/  @!P3 LEA R7, P5, R8, R7, 0x1 ;  /* 0x000000070807b211 */ /* 0x000fe200078a08ff */
[----:B------:R-:W-:-:S04]  /*11930*/  IMAD.MOV.U32 R12, RZ, RZ, 0x2 ;  /* 0x00000002ff0c7424 */ /* 0x000fc800078e00ff */
[----:B------:R-:W-:-:S05]  /*11940*/  @!P3 IMAD.X R6, RZ, RZ, R6, P5 ;  /* 0x000000ffff06b224 */ /* 0x000fca00028e0606 */
[----:B------:R-:W-:-:S04]  /*11950*/  @!P3 LOP3.LUT R7, R7, R6, RZ, 0x3c, !PT ;  /* 0x000000060707b212 */ /* 0x000fc800078e3cff */
[----:B------:R-:W-:-:S04]  /*11960*/  @!P3 LOP3.LUT R6, R7, R6, RZ, 0x3c, !PT ;  /* 0x000000060706b212 */ /* 0x000fc800078e3cff */
[----:B------:R-:W-:-:S05]  /*11970*/  @!P3 LOP3.LUT R7, R7, R6, RZ, 0x3c, !PT ;  /* 0x000000060707b212 */ /* 0x000fca00078e3cff */
[----:B------:R-:W-:Y:S01]  /*11980*/  @!PT LDS RZ, [RZ] ;  /* 0x00000000fffff984 */ /* 0x000fe20000000800 */
[----:B------:R-:W-:Y:S01]  /*11990*/  @!PT LDS RZ, [RZ] ;  /* 0x00000000fffff984 */ /* 0x000fe20000000800 */
[----:B------:R-:W-:Y:S01]  /*119a0*/  @!PT LDS RZ, [RZ] ;  /* 0x00000000fffff984 */ /* 0x000fe20000000800 */
[----:B------:R0:W-:Y:S04]  /*119b0*/  @!P3 LDGSTS.E.BYPASS.LTC128B.128 [R10+0x10400], desc[UR40][R6.64], !P2 ;  /* 0x10400000060abfae */ /* 0x0001e8000d101d68 */
[----:B------:R0:W-:Y:S04]  /*119c0*/  @!P3 LDGSTS.E.BYPASS.LTC128B.128 [R10+0x14400], desc[UR40][R6.64+0x80], !P1 ;  /* 0x14400080060abfae */ /* 0x0001e8000c901d68 */
[----:B------:R0:W-:Y:S01]  /*119d0*/  @!P3 LDGSTS.E.BYPASS.LTC128B.128 [R10+0x18400], desc[UR40][R6.64+0x100], !P0 ;  /* 0x18400100060abfae */ /* 0x0001e2000c101d68 */
[----:B------:R-:W-:Y:S01]  /*119e0*/  ISETP.GE.AND P3, PT, R5, R2, PT ;  /* 0x000000020500720c */ /* 0x000fe20003f66270 */
[----:B------:R-:W-:-:S12]  /*119f0*/  IMAD.MOV.U32 R5, RZ, RZ, R14 ;  /* 0x000000ffff057224 */ /* 0x000fd800078e000e */
[----:B0-----:R-:W-:Y:S05]  /*11a00*/  WARPSYNC.COLLECTIVE R15, `(.L_x_354) ;  /* 0x000000000f087348 */ /* 0x001fea0003c00000 */
[----:B------:R1:W2:Y:S02]  /*11a10*/  SHFL.IDX P6, R14, R13, R12, R11 ;  /* 0x0000000c0d0e7389 */ /* 0x0002a400000c000b */
[----:B012---:R-:W-:Y:S01]  /*11a20*/  ENDCOLLECTIVE ;  /* 0x000000000000791b */ /* 0x007fe20003800000 */
.L_x_354:
[----:B------:R-:W-:Y:S01]  /*11a30*/  @!P3 LEA R8, P5, R8, R5, 0x1 ;  /* 0x000000050808b211 */ /* 0x000fe200078a08ff */
[----:B------:R-:W-:-:S04]  /*11a40*/  IMAD.MOV.U32 R13, RZ, RZ, R4 ;  /* 0x000000ffff0d7224 */ /* 0x000fc800078e0004 */
[----:B------:R-:W-:Y:S02]  /*11a50*/  @!P3 IMAD.X R5, RZ, RZ, R9, P5 ;  /* 0x000000ffff05b224 */ /* 0x000fe400028e0609 */
[----:B------:R-:W0:Y:S01]  /*11a60*/  S2R R9, SR_TID.X ;  /* 0x0000000000097919 */ /* 0x000e220000002100 */
[----:B------:R-:W-:Y:S02]  /*11a70*/  @!P3 IMAD.MOV.U32 R6, RZ, RZ, R8 ;  /* 0x000000ffff06b224 */ /* 0x000fe400078e0008 */
[----:B------:R-:W-:Y:S02]  /*11a80*/  @!P3 IMAD.MOV.U32 R7, RZ, RZ, R5 ;  /* 0x000000ffff07b224 */ /* 0x000fe400078e0005 */
[----:B------:R-:W-:Y:S02]  /*11a90*/  VIADD R5, R0, 0x20 ;  /* 0x0000002000057836 */ /* 0x000fe40000000000 */
[----:B------:R-:W-:Y:S01]  /*11aa0*/  IMAD.MOV.U32 R8, RZ, RZ, R14 ;  /* 0x000000ffff087224 */ /* 0x000fe200078e000e */
[----:B------:R-:W-:Y:S01]  /*11ab0*/  @!PT LDS RZ, [RZ] ;  /* 0x00000000fffff984 */ /* 0x000fe20000000800 */
[----:B------:R-:W-:Y:S01]  /*11ac0*/  @!PT LDS RZ, [RZ] ;  /* 0x00000000fffff984 */ /* 0x000fe20000000800 */
[----:B------:R-:W-:Y:S01]  /*11ad0*/  @!PT LDS RZ, [RZ] ;  /* 0x00000000fffff984 */ /* 0x000fe20000000800 */
[----:B------:R1:W-:Y:S06]  /*11ae0*/  @!P3 LDGSTS.E.BYPASS.LTC128B.128 [R10+0x10c00], desc[UR40][R6.64], !P2 ;  /* 0x10c00000060abfae */ /* 0x0003ec000d101d68 */
[----:B01----:R-:W-:Y:S05]  /*11af0*/  WARPSYNC.COLLECTIVE R15, `(.L_x_355) ;  /* 0x000000000f087348 */ /* 0x003fea0003c00000 */
[----:B------:R2:W3:Y:S02]  /*11b00*/  SHFL.IDX P6, R14, R13, R12, R11 ;  /* 0x0000000c0d0e7389 */ /* 0x0004e400000c000b */
[----:B0123--:R-:W-:Y:S01]  /*11b10*/  ENDCOLLECTIVE ;  /* 0x000000000000791b */ /* 0x00ffe20003800000 */
.L_x_355:
[----:B------:R-:W-:Y:S01]  /*11b20*/  @!PT LDS RZ, [RZ] ;  /* 0x00000000fffff984 */ /* 0x000fe20000000800 */
[----:B------:R-:W-:Y:S01]  /*11b30*/  @!PT LDS RZ, [RZ] ;  /* 0x00000000fffff984 */ /* 0x000fe20000000800 */
[----:B------:R-:W-:Y:S01]  /*11b40*/  @!PT LDS RZ, [RZ] ;  /* 0x00000000fffff984 */ /* 0x000fe20000000800 */
[----:B------:R0:W-:Y:S04]  /*11b50*/  @!P3 LDGSTS.E.BYPASS.LTC128B.128 [R10+0x14c00], desc[UR40][R6.64+0x80], !P1 ;  /* 0x14c00080060abfae */ /* 0x0001e8000c901d68 */
[----:B------:R0:W-:Y:S01]  /*11b60*/  @!P3 LDGSTS.E.BYPASS.LTC128B.128 [R10+0x18c00], desc[UR40][R6.64+0x100], !P0 ;  /* 0x18c00100060abfae */ /* 0x0001e2000c101d68 */
[----:B------:R-:W-:Y:S01]  /*11b70*/  ISETP.GE.AND P3, PT, R5, R2, PT ;  /* 0x000000020500720c */ /* 0x000fe20003f66270 */
[----:B------:R-:W-:Y:S02]  /*11b80*/  IMAD.MOV.U32 R13, RZ, RZ, R3 ;  /* 0x000000ffff0d7224 */ /* 0x000fe400078e0003 */
[----:B------:R-:W-:Y:S02]  /*11b90*/  IMAD.MOV.U32 R12, RZ, RZ, 0x3 ;  /* 0x00000003ff0c7424 */ /* 0x000fe400078e00ff */
[----:B------:R-:W-:-:S02]  /*11ba0*/  IMAD.SHL.U32 R9, R9, 0x8, RZ ;  /* 0x0000000809097824 */ /* 0x000fc400078e00ff */
[----:B------:R-:W-:-:S03]  /*11bb0*/  IMAD.MOV.U32 R5, RZ, RZ, R14 ;  /* 0x000000ffff057224 */ /* 0x000fc600078e000e */
[----:B------:R-:W-:-:S07]  /*11bc0*/  LOP3.LUT R9, R9, 0x38, RZ, 0xc0, !PT ;  /* 0x0000003809097812 */ /* 0x000fce00078ec0ff */
[----:B0-----:R-:W-:Y:S05]  /*11bd0*/  WARPSYNC.COLLECTIVE R15, `(.L_x_356) ;  /* 0x000000000f087348 */ /* 0x001fea0003c00000 */
[----:B------:R1:W2:Y:S02]  /*11be0*/  SHFL.IDX P6, R14, R13, R12, R11 ;  /* 0x0000000c0d0e7389 */ /* 0x0002a400000c000b */
[----:B012---:R-:W-:Y:S01]  /*11bf0*/  ENDCOLLECTIVE ;  /* 0x000000000000791b */ /* 0x007fe20003800000 */
.L_x_356:
[----:B------:R-:W-:-:S05]  /*11c00*/  @!P3 LEA R5, P4, R9, R5, 0x1 ;  /* 0x000000050905b211 */ /* 0x000fca00078808ff */
[----:B------:R-:W-:-:S04]  /*11c10*/  @!P3 IMAD.X R6, RZ, RZ, R8, P4 ;  /* 0x000000ffff06b224 */ /* 0x000fc800020e0608 */
[----:B------:R-:W-:Y:S02]  /*11c20*/  @!P3 IMAD.MOV.U32 R7, RZ, RZ, R6 ;  /* 0x000000ffff07b224 */ /* 0x000fe400078e0006 */
[----:B------:R-:W-:Y:S01]  /*11c30*/  @!P3 IMAD.MOV.U32 R6, RZ, RZ, R5 ;  /* 0x000000ffff06b224 */ /* 0x000fe200078e0005 */
[----:B------:R-:W-:Y:S01]  /*11c40*/  IADD3 R5, R0, 0x30, RZ ;  /* 0x0000003000057810 */ /* 0x000fe20007ffe0ff */
[----:B------:R-:W-:-:S03]  /*11c50*/  IMAD.MOV.U32 R13, RZ, RZ, R4 ;  /* 0x000000ffff0d7224 */ /* 0x000fc600078e0004 */
[----:B------:R-:W-:Y:S01]  /*11c60*/  @!PT LDS RZ, [RZ] ;  /* 0x00000000fffff984 */ /* 0x000fe20000000800 */
[----:B------:R-:W-:Y:S01]  /*11c70*/  @!PT LDS RZ, [RZ] ;  /* 0x00000000fffff984 */ /* 0x000fe20000000800 */
[----:B------:R-:W-:Y:S01]  /*11c80*/  @!PT LDS RZ, [RZ] ;  /* 0x00000000fffff984 */ /* 0x000fe20000000800 */
[----:B------:R-:W-:Y:S04]  /*11c90*/  @!P3 LDGSTS.E.BYPASS.LTC128B.128 [R10+0x11400], desc[UR40][R6.64], !P2 ;  /* 0x11400000060abfae */ /* 0x000fe8000d101d68 */
[----:B------:R-:W-:Y:S04]  /*11ca0*/  @!P3 LDGSTS.E.BYPASS.LTC128B.128 [R10+0x15400], desc[UR40][R6.64+0x80], !P1 ;  /* 0x15400080060abfae */ /* 0x000fe8000c901d68 */
[----:B------:R0:W-:Y:S01]  /*11cb0*/  @!P3 LDGSTS.E.BYPASS.LTC128B.128 [R10+0x19400], desc[UR40][R6.64+0x100], !P0 ;  /* 0x19400100060abfae */ /* 0x0001e2000c101d68 */
[----:B------:R-:W-:Y:S01]  /*11cc0*/  ISETP.GE.AND P3, PT, R5, R2, PT ;  /* 0x000000020500720c */ /* 0x000fe20003f66270 */
[----:B0-----:R-:W-:-:S12]  /*11cd0*/  IMAD.MOV.U32 R6, RZ, RZ, R14 ;  /* 0x000000ffff067224 */ /* 0x001fd800078e000e */
[----:B------:R-:W-:Y:S05]  /*11ce0*/  WARPSYNC.COLLECTIVE R15, `(.L_x_357) ;  /* 0x000000000f087348 */ /* 0x000fea0003c00000 */
[----:B------:R0:W1:Y:S02]  /*11cf0*/  SHFL.IDX P6, R14, R13, R12, R11 ;  /* 0x0000000c0d0e7389 */ /* 0x00006400000c000b */
[----:B01----:R-:W-:Y:S01]  /*11d00*/  ENDCOLLECTIVE ;  /* 0x000000000000791b */ /* 0x003fe20003800000 */
.L_x_357:
[----:B------:R-:W-:Y:S02]  /*11d10*/  IMAD.MOV.U32 R13, RZ, RZ, R3 ;  /* 0x000000ffff0d7224 */ /* 0x000fe400078e0003 */
[----:B------:R-:W-:Y:S02]  /*11d20*/  IMAD.MOV.U32 R12, RZ, RZ, 0x4 ;  /* 0x00000004ff0c7424 */ /* 0x000fe400078e00ff */
[----:B------:R-:W-:-:S07]  /*11d30*/  IMAD.MOV.U32 R5, RZ, RZ, R14 ;  /* 0x000000ffff057224 */ /* 0x000fce00078e000e */
[----:B------:R-:W-:Y:S05]  /*11d40*/  WARPSYNC.COLLECTIVE R15, `(.L_x_358) ;  /* 0x000000000f087348 */ /* 0x000fea0003c00000 */
[----:B------:R0:W1:Y:S02]  /*11d50*/  SHFL.IDX P6, R14, R13, R12, R11 ;  /* 0x0000000c0d0e7389 */ /* 0x00006400000c000b */
[----:B01----:R-:W-:Y:S01]  /*11d60*/  ENDCOLLECTIVE ;  /* 0x000000000000791b */ /* 0x003fe20003800000 */
.L_x_358:
[----:B------:R-:W-:-:S05]  /*11d70*/  @!P3 LEA R5, P4, R9, R5, 0x1 ;  /* 0x000000050905b211 */ /* 0x000fca00078808ff */
[----:B------:R-:W-:-:S04]  /*11d80*/  @!P3 IMAD.X R6, RZ, RZ, R6, P4 ;  /* 0x000000ffff06b224 */ /* 0x000fc800020e0606 */
[----:B------:R-:W-:Y:S02]  /*11d90*/  @!P3 IMAD.MOV.U32 R7, RZ, RZ, R6 ;  /* 0x000000ffff07b224 */ /* 0x000fe400078e0006 */
[----:B------:R-:W-:Y:S02]  /*11da0*/  @!P3 IMAD.MOV.U32 R6, RZ, RZ, R5 ;  /* 0x000000ffff06b224 */ /* 0x000fe400078e0005 */
[----:B------:R-:W-:Y:S02]  /*11db0*/  IMAD.MOV.U32 R13, RZ, RZ, R4 ;  /* 0x000000ffff0d7224 */ /* 0x000fe400078e0004 */
[----:B------:R-:W-:Y:S01]  /*11dc0*/  VIADD R5, R0, 0x40 ;  /* 0x0000004000057836 */ /* 0x000fe20000000000 */
        /* <DEDUP_REMOVED lines=11> */
.L_x_359:
[----:B------:R-:W-:Y:S02]  /*11e80*/  IMAD.MOV.U32 R13, RZ, RZ, R3 ;  /* 0x000000ffff0d7224 */ /* 0x000fe400078e0003 */
[----:B------:R-:W-:Y:S02]  /*11e90*/  IMAD.MOV.U32 R12, RZ, RZ, 0x5 ;  /* 0x00000005ff0c7424 */ /* 0x000fe400078e00ff */
[----:B------:R-:W-:-:S07]  /*11ea0*/  IMAD.MOV.U32 R5, RZ, RZ, R14 ;  /* 0x000000ffff057224 */ /* 0x000fce00078e000e */
[----:B------:R-:W-:Y:S05]  /*11eb0*/  WARPSYNC.COLLECTIVE R15, `(.L_x_360) ;  /* 0x000000000f087348 */ /* 0x000fea0003c00000 */
[----:B------:R0:W1:Y:S02]  /*11ec0*/  SHFL.IDX P6, R14, R13, R12, R11 ;  /* 0x0000000c0d0e7389 */ /* 0x00006400000c000b */
[----:B01----:R-:W-:Y:S01]  /*11ed0*/  ENDCOLLECTIVE ;  /* 0x000000000000791b */ /* 0x003fe20003800000 */
.L_x_360:
[----:B------:R-:W-:-:S05]  /*11ee0*/  @!P3 LEA R5, P4, R9, R5, 0x1 ;  /* 0x000000050905b211 */ /* 0x000fca00078808ff */
[----:B------:R-:W-:-:S05]  /*11ef0*/  @!P3 IMAD.X R6, RZ, RZ, R6, P4 ;  /* 0x000000ffff06b224 */ /* 0x000fca00020e0606 */
[----:B------:R-:W-:Y:S01]  /*11f00*/  @!P3 MOV R7, R6 ;  /* 0x000000060007b202 */ /* 0x000fe20000000f00 */
        /* <DEDUP_REMOVED lines=14> */
.L_x_361:
[----:B------:R-:W-:Y:S02]  /*11ff0*/  IMAD.MOV.U32 R13, RZ, RZ, R3 ;  /* 0x000000ffff0d7224 */ /* 0x000fe400078e0003 */
[----:B------:R-:W-:Y:S02]  /*12000*/  IMAD.MOV.U32 R12, RZ, RZ, 0x6 ;  /* 0x00000006ff0c7424 */ /* 0x000fe400078e00ff */
[----:B------:R-:W-:-:S07]  /*12010*/  IMAD.MOV.U32 R5, RZ, RZ, R14 ;  /* 0x000000ffff057224 */ /* 0x000fce00078e000e */
[----:B------:R-:W-:Y:S05]  /*12020*/  WARPSYNC.COLLECTIVE R15, `(.L_x_362) ;  /* 0x000000000f087348 */ /* 0x000fea0003c00000 */
[----:B------:R0:W1:Y:S02]  /*12030*/  SHFL.IDX P6, R14, R13, R12, R11 ;  /* 0x0000000c0d0e7389 */ /* 0x00006400000c000b */
[----:B01----:R-:W-:Y:S01]  /*12040*/  ENDCOLLECTIVE ;  /* 0x000000000000791b */ /* 0x003fe20003800000 */
.L_x_362:
[----:B------:R-:W-:-:S05]  /*12050*/  @!P3 LEA R5, P4, R9, R5, 0x1 ;  /* 0x000000050905b211 */ /* 0x000fca00078808ff */
[----:B------:R-:W-:-:S04]  /*12060*/  @!P3 IMAD.X R6, RZ, RZ, R6, P4 ;  /* 0x000000ffff06b224 */ /* 0x000fc800020e0606 */
[----:B------:R-:W-:Y:S02]  /*12070*/  @!P3 IMAD.MOV.U32 R7, RZ, RZ, R6 ;  /* 0x000000ffff07b224 */ /* 0x000fe400078e0006 */
[----:B------:R-:W-:Y:S02]  /*12080*/  @!P3 IMAD.MOV.U32 R6, RZ, RZ, R5 ;  /* 0x000000ffff06b224 */ /* 0x000fe400078e0005 */
[----:B------:R-:W-:-:S03]  /*12090*/  IMAD.MOV.U32 R13, RZ, RZ, R4 ;  /* 0x000000ffff0d7224 */ /* 0x000fc600078e0004 */
[----:B------:R-:W-:Y:S01]  /*120a0*/  @!PT LDS RZ, [RZ] ;  /* 0x00000000fffff984 */ /* 0x000fe20000000800 */
[----:B------:R-:W-:Y:S01]  /*120b0*/  @!PT LDS RZ, [RZ] ;  /* 0x00000000fffff984 */ /* 0x000fe20000000800 */
[----:B------:R-:W-:Y:S01]  /*120c0*/  @!PT LDS RZ, [RZ] ;  /* 0x00000000fffff984 */ /* 0x000fe20000000800 */
[----:B------:R-:W-:Y:S04]  /*120d0*/  @!P3 LDGSTS.E.BYPASS.LTC128B.128 [R10+0x12c00], desc[UR40][R6.64], !P2 ;  /* 0x12c00000060abfae */ /* 0x000fe8000d101d68 */
[----:B------:R-:W-:Y:S04]  /*120e0*/  @!P3 LDGSTS.E.BYPASS.LTC128B.128 [R10+0x16c00], desc[UR40][R6.64+0x80], !P1 ;  /* 0x16c00080060abfae */ /* 0x000fe8000c901d68 */
[----:B------:R0:W-:Y:S02]  /*120f0*/  @!P3 LDGSTS.E.BYPASS.LTC128B.128 [R10+0x1ac00], desc[UR40][R6.64+0x100], !P0 ;  /* 0x1ac00100060abfae */ /* 0x0001e4000c101d68 */
[----:B0-----:R-:W-:Y:S01]  /*12100*/  IMAD.MOV.U32 R6, RZ, RZ, R14 ;  /* 0x000000ffff067224 */ /* 0x001fe200078e000e */
[----:B------:R-:W-:-:S07]  /*12110*/  IADD3 R7, R0, 0x60, RZ ;  /* 0x0000006000077810 */ /* 0x000fce0007ffe0ff */
[----:B------:R-:W-:Y:S05]  /*12120*/  WARPSYNC.COLLECTIVE R15, `(.L_x_363) ;  /* 0x000000000f087348 */ /* 0x000fea0003c00000 */
[----:B------:R0:W1:Y:S02]  /*12130*/  SHFL.IDX P6, R14, R13, R12, R11 ;  /* 0x0000000c0d0e7389 */ /* 0x00006400000c000b */
[----:B01----:R-:W-:Y:S01]  /*12140*/  ENDCOLLECTIVE ;  /* 0x000000000000791b */ /* 0x003fe20003800000 */
.L_x_363:
[----:B------:R-:W-:Y:S01]  /*12150*/  ISETP.GE.AND P4, PT, R7, R2, PT ;  /* 0x000000020700720c */ /* 0x000fe20003f86270 */
[----:B------:R-:W-:Y:S02]  /*12160*/  IMAD.MOV.U32 R13, RZ, RZ, R3 ;  /* 0x000000ffff0d7224 */ /* 0x000fe400078e0003 */
[----:B------:R-:W-:Y:S02]  /*12170*/  IMAD.MOV.U32 R12, RZ, RZ, 0x7 ;  /* 0x00000007ff0c7424 */ /* 0x000fe400078e00ff */
[----:B------:R-:W-:-:S08]  /*12180*/  IMAD.MOV.U32 R5, RZ, RZ, R14 ;  /* 0x000000ffff057224 */ /* 0x000fd000078e000e */
[----:B------:R-:W-:Y:S05]  /*12190*/  WARPSYNC.COLLECTIVE R15, `(.L_x_364) ;  /* 0x000000000f087348 */ /* 0x000fea0003c00000 */
[----:B------:R0:W1:Y:S02]  /*121a0*/  SHFL.IDX P6, R14, R13, R12, R11 ;  /* 0x0000000c0d0e7389 */ /* 0x00006400000c000b */
[----:B01----:R-:W-:Y:S01]  /*121b0*/  ENDCOLLECTIVE ;  /* 0x000000000000791b */ /* 0x003fe20003800000 */
.L_x_364:
[----:B------:R-:W-:-:S05]  /*121c0*/  @!P4 LEA R5, P3, R9, R5, 0x1 ;  /* 0x000000050905c211 */ /* 0x000fca00078608ff */
[----:B------:R-:W-:-:S04]  /*121d0*/  @!P4 IMAD.X R6, RZ, RZ, R6, P3 ;  /* 0x000000ffff06c224 */ /* 0x000fc800018e0606 */
[----:B------:R-:W-:Y:S02]  /*121e0*/  @!P4 IMAD.MOV.U32 R7, RZ, RZ, R6 ;  /* 0x000000ffff07c224 */ /* 0x000fe400078e0006 */
[----:B------:R-:W-:Y:S02]  /*121f0*/  IMAD.MOV.U32 R13, RZ, RZ, R4 ;  /* 0x000000ffff0d7224 */ /* 0x000fe400078e0004 */
[----:B------:R-:W-:-:S05]  /*12200*/  @!P4 IMAD.MOV.U32 R6, RZ, RZ, R5 ;  /* 0x000000ffff06c224 */ /* 0x000fca00078e0005 */
        /* <DEDUP_REMOVED lines=9> */
.L_x_365:
[----:B------:R-:W-:Y:S01]  /*122a0*/  @!PT LDS RZ, [RZ] ;  /* 0x00000000fffff984 */ /* 0x000fe20000000800 */
[----:B------:R-:W-:Y:S01]  /*122b0*/  @!PT LDS RZ, [RZ] ;  /* 0x00000000fffff984 */ /* 0x000fe20000000800 */
[----:B------:R-:W-:Y:S01]  /*122c0*/  @!PT LDS RZ, [RZ] ;  /* 0x00000000fffff984 */ /* 0x000fe20000000800 */
[----:B------:R0:W-:Y:S01]  /*122d0*/  @!P4 LDGSTS.E.BYPASS.LTC128B.128 [R10+0x1b400], desc[UR40][R6.64+0x100], !P0 ;  /* 0x1b400100060acfae */ /* 0x0001e2000c101d68 */
[----:B------:R-:W-:Y:S01]  /*122e0*/  IMAD.MOV.U32 R3, RZ, RZ, R14 ;  /* 0x000000ffff037224 */ /* 0x000fe200078e000e */
[----:B------:R-:W-:Y:S06]  /*122f0*/  BRA `(.L_x_366) ;  /* 0xffffffb4008c7947 */ /* 0x000fec000383ffff */
.L_x_254:
[----:B0-----:R0:W1:Y:S02]  /*12300*/  SYNCS.PHASECHK.TRANS64.TRYWAIT P0, [R18+URZ+0x34820], R0 ;  /* 0x03482000120075a7 */ /* 0x001064000800017f */
[----:B-1----:R-:W-:Y:S05]  /*12310*/  @!P0 NANOSLEEP.SYNCS 0x989680 ;  /* 0x009896800000895d */ /* 0x002fea0003900000 */
[----:B------:R-:W1:Y:S02]  /*12320*/  @!P0 SYNCS.PHASECHK.TRANS64 P0, [R18+URZ+0x34820], R0 ;  /* 0x03482000120085a7 */ /* 0x000e64000800007f */
[----:B-1----:R-:W-:Y:S05]  /*12330*/  @!P0 BRA `(.L_x_254) ;  /* 0xfffffffc00f08947 */ /* 0x002fea000383ffff */
[----:B------:R-:W-:Y:S05]  /*12340*/  BRA `(.L_x_367) ;  /* 0xffffffb8000c7947 */ /* 0x000fea000383ffff */
.L_x_263:
[----:B-1----:R1:W2:Y:S02]  /*12350*/  SYNCS.PHASECHK.TRANS64.TRYWAIT P0, [R3+URZ+0x34840], R2 ;  /* 0x03484002030075a7 */ /* 0x0022a4000800017f */
[----:B--2---:R-:W-:Y:S05]  /*12360*/  @!P0 NANOSLEEP.SYNCS 0x989680 ;  /* 0x009896800000895d */ /* 0x004fea0003900000 */
[----:B------:R-:W2:Y:S02]  /*12370*/  @!P0 SYNCS.PHASECHK.TRANS64 P0, [R3+URZ+0x34840], R2 ;  /* 0x03484002030085a7 */ /* 0x000ea4000800007f */
[----:B--2---:R-:W-:Y:S05]  /*12380*/  @!P0 BRA `(.L_x_263) ;  /* 0xfffffffc00f08947 */ /* 0x004fea000383ffff */
[----:B------:R-:W-:Y:S05]  /*12390*/  BRA `(.L_x_368) ;  /* 0xffffffb800e87947 */ /* 0x000fea000383ffff */
.L_x_270:
[----:B-1----:R1:W2:Y:S02]  /*123a0*/  SYNCS.PHASECHK.TRANS64.TRYWAIT P0, [R3+URZ+0x60], R2 ;  /* 0x00006002030075a7 */ /* 0x0022a4000800017f */
[----:B--2---:R-:W-:Y:S05]  /*123b0*/  @!P0 NANOSLEEP.SYNCS 0x989680 ;  /* 0x009896800000895d */ /* 0x004fea0003900000 */
[----:B------:R-:W2:Y:S02]  /*123c0*/  @!P0 SYNCS.PHASECHK.TRANS64 P0, [R3+URZ+0x60], R2 ;  /* 0x00006002030085a7 */ /* 0x000ea4000800007f */
[----:B--2---:R-:W-:Y:S05]  /*123d0*/  @!P0 BRA `(.L_x_270) ;  /* 0xfffffffc00f08947 */ /* 0x004fea000383ffff */
[----:B------:R-:W-:Y:S05]  /*123e0*/  BRA `(.L_x_369) ;  /* 0xffffffbc00f87947 */ /* 0x000fea000383ffff */
.L_x_279:
[----:B-1----:R1:W2:Y:S02]  /*123f0*/  SYNCS.PHASECHK.TRANS64.TRYWAIT P0, [R3+URZ+0x34840], R2 ;  /* 0x03484002030075a7 */ /* 0x0022a4000800017f */
[----:B--2---:R-:W-:Y:S05]  /*12400*/  @!P0 NANOSLEEP.SYNCS 0x989680 ;  /* 0x009896800000895d */ /* 0x004fea0003900000 */
[----:B------:R-:W2:Y:S02]  /*12410*/  @!P0 SYNCS.PHASECHK.TRANS64 P0, [R3+URZ+0x34840], R2 ;  /* 0x03484002030085a7 */ /* 0x000ea4000800007f */
[----:B--2---:R-:W-:Y:S05]  /*12420*/  @!P0 BRA `(.L_x_279) ;  /* 0xfffffffc00f08947 */ /* 0x004fea000383ffff */
[----:B------:R-:W-:Y:S05]  /*12430*/  BRA `(.L_x_370) ;  /* 0xffffffc400887947 */ /* 0x000fea000383ffff */
.L_x_286:
[----:B0-----:R0:W1:Y:S02]  /*12440*/  SYNCS.PHASECHK.TRANS64.TRYWAIT P0, [R2+URZ+0x60], R3 ;  /* 0x00006003020075a7 */ /* 0x001064000800017f */
[----:B-1----:R-:W-:Y:S05]  /*12450*/  @!P0 NANOSLEEP.SYNCS 0x989680 ;  /* 0x009896800000895d */ /* 0x002fea0003900000 */
[----:B------:R-:W1:Y:S02]  /*12460*/  @!P0 SYNCS.PHASECHK.TRANS64 P0, [R2+URZ+0x60], R3 ;  /* 0x00006003020085a7 */ /* 0x000e64000800007f */
[----:B-1----:R-:W-:Y:S05]  /*12470*/  @!P0 BRA `(.L_x_286) ;  /* 0xfffffffc00f08947 */ /* 0x002fea000383ffff */
[----:B------:R-:W-:Y:S05]  /*12480*/  BRA `(.L_x_371) ;  /* 0xffffffc800987947 */ /* 0x000fea000383ffff */
.L_x_295:
[----:B--2---:R2:W3:Y:S02]  /*12490*/  SYNCS.PHASECHK.TRANS64.TRYWAIT P0, [R2+URZ+0x34840], R3 ;  /* 0x03484003020075a7 */ /* 0x0044e4000800017f */
[----:B---3--:R-:W-:Y:S05]  /*124a0*/  @!P0 NANOSLEEP.SYNCS 0x989680 ;  /* 0x009896800000895d */ /* 0x008fea0003900000 */
[----:B------:R-:W3:Y:S02]  /*124b0*/  @!P0 SYNCS.PHASECHK.TRANS64 P0, [R2+URZ+0x34840], R3 ;  /* 0x03484003020085a7 */ /* 0x000ee4000800007f */
[----:B---3--:R-:W-:Y:S05]  /*124c0*/  @!P0 BRA `(.L_x_295) ;  /* 0xfffffffc00f08947 */ /* 0x008fea000383ffff */
[----:B------:R-:W-:Y:S05]  /*124d0*/  BRA `(.L_x_372) ;  /* 0xffffffcc00f87947 */ /* 0x000fea000383ffff */
.L_x_302:
[----:B0-----:R0:W1:Y:S02]  /*124e0*/  SYNCS.PHASECHK.TRANS64.TRYWAIT P0, [R2+URZ+0x60], R5 ;  /* 0x00006005020075a7 */ /* 0x001064000800017f */
[----:B-1----:R-:W-:Y:S05]  /*124f0*/  @!P0 NANOSLEEP.SYNCS 0x989680 ;  /* 0x009896800000895d */ /* 0x002fea0003900000 */
[----:B------:R-:W1:Y:S02]  /*12500*/  @!P0 SYNCS.PHASECHK.TRANS64 P0, [R2+URZ+0x60], R5 ;  /* 0x00006005020085a7 */ /* 0x000e64000800007f */
[----:B-1----:R-:W-:Y:S05]  /*12510*/  @!P0 BRA `(.L_x_302) ;  /* 0xfffffffc00f08947 */ /* 0x002fea000383ffff */
[----:B------:R-:W-:Y:S05]  /*12520*/  BRA `(.L_x_373) ;  /* 0xffffffd400087947 */ /* 0x000fea000383ffff */
.L_x_313:
[----:B---3--:R3:W4:Y:S02]  /*12530*/  SYNCS.PHASECHK.TRANS64.TRYWAIT P0, [R0+URZ+0x34860], R2 ;  /* 0x03486002000075a7 */ /* 0x008724000800017f */
[----:B----4-:R-:W-:Y:S05]  /*12540*/  @!P0 NANOSLEEP.SYNCS 0x989680 ;  /* 0x009896800000895d */ /* 0x010fea0003900000 */
[----:B------:R-:W4:Y:S02]  /*12550*/  @!P0 SYNCS.PHASECHK.TRANS64 P0, [R0+URZ+0x34860], R2 ;  /* 0x03486002000085a7 */ /* 0x000f24000800007f */
[----:B----4-:R-:W-:Y:S05]  /*12560*/  @!P0 BRA `(.L_x_313) ;  /* 0xfffffffc00f08947 */ /* 0x010fea000383ffff */
[----:B------:R-:W-:Y:S05]  /*12570*/  BRA `(.L_x_374) ;  /* 0xffffffd800547947 */ /* 0x000fea000383ffff */
.L_x_320:
[----:B------:R-:W4:Y:S01]  /*12580*/  LDL R3, [R1] ;  /* 0x0000000001037983 */ /* 0x000f220000100800 */
[----:B------:R-:W-:Y:S01]  /*12590*/  BSSY B0, `(.L_x_375) ;  /* 0x0000008000007945 */ /* 0x000fe20003800000 */
[----:B0-----:R-:W-:Y:S02]  /*125a0*/  IMAD.MOV.U32 R12, RZ, RZ, RZ ;  /* 0x000000ffff0c7224 */ /* 0x001fe400078e00ff */
[----:B------:R-:W-:Y:S02]  /*125b0*/  IMAD.MOV.U32 R11, RZ, RZ, 0x1f ;  /* 0x0000001fff0b7424 */ /* 0x000fe400078e00ff */
[----:B------:R-:W-:Y:S02]  /*125c0*/  IMAD.MOV.U32 R15, RZ, RZ, -0x1 ;  /* 0xffffffffff0f7424 */ /* 0x000fe400078e00ff */
[----:B----4-:R-:W-:-:S07]  /*125d0*/  IMAD.MOV.U32 R13, RZ, RZ, R3 ;  /* 0x000000ffff0d7224 */ /* 0x010fce00078e0003 */
[----:B-123--:R-:W-:Y:S05]  /*125e0*/  WARPSYNC.COLLECTIVE R15, `(.L_x_376) ;  /* 0x000000000f087348 */ /* 0x00efea0003c00000 */
[----:B------:R0:W4:Y:S02]  /*125f0*/  SHFL.IDX P6, R14, R13, R12, R11 ;  /* 0x0000000c0d0e7389 */ /* 0x00012400000c000b */
[----:B01234-:R-:W-:Y:S01]  /*12600*/  ENDCOLLECTIVE ;  /* 0x000000000000791b */ /* 0x01ffe20003800000 */
.L_x_376:
[----:B------:R-:W-:Y:S05]  /*12610*/  BSYNC B0 ;  /* 0x0000000000007941 */ /* 0x000fea0003800000 */
.L_x_375:
[----:B------:R0:W5:Y:S01]  /*12620*/  LDL R2, [R1+0xc] ;  /* 0x00000c0001027983 */ /* 0x0001620000100800 */
[----:B------:R-:W-:Y:S01]  /*12630*/  IMAD.MOV.U32 R13, RZ, RZ, R3 ;  /* 0x000000ffff0d7224 */ /* 0x000fe200078e0003 */
[----:B------:R-:W-:Y:S01]  /*12640*/  MOV R11, 0x1f ;  /* 0x0000001f000b7802 */ /* 0x000fe20000000f00 */
[----:B------:R-:W-:Y:S02]  /*12650*/  IMAD.MOV.U32 R12, RZ, RZ, 0x1 ;  /* 0x00000001ff0c7424 */ /* 0x000fe400078e00ff */
[----:B------:R-:W-:Y:S02]  /*12660*/  IMAD.MOV.U32 R15, RZ, RZ, -0x1 ;  /* 0xffffffffff0f7424 */ /* 0x000fe400078e00ff */
[----:B------:R-:W-:-:S07]  /*12670*/  IMAD.MOV.U32 R0, RZ, RZ, R14 ;  /* 0x000000ffff007224 */ /* 0x000fce00078e000e */
[----:B0----5:R-:W-:Y:S05]  /*12680*/  WARPSYNC.COLLECTIVE R15, `(.L_x_377) ;  /* 0x000000000f087348 */ /* 0x021fea0003c00000 */
[----:B------:R1:W2:Y:S02]  /*12690*/  SHFL.IDX P6, R14, R13, R12, R11 ;  /* 0x0000000c0d0e7389 */ /* 0x0002a400000c000b */
[----:B012--5:R-:W-:Y:S01]  /*126a0*/  ENDCOLLECTIVE ;  /* 0x000000000000791b */ /* 0x027fe20003800000 */
.L_x_377:
[----:B------:R-:W-:Y:S01]  /*126b0*/  ULDC UR4, c[0x0][0xc3c] ;  /* 0x00030f0000047ab9 */ /* 0x000fe20000000800 */
[----:B------:R-:W-:Y:S02]  /*126c0*/  IMAD.IADD R6, R2, 0x1, R16 ;  /* 0x0000000102067824 */ /* 0x000fe400078e0210 */
[----:B------:R-:W-:Y:S02]  /*126d0*/  IMAD.MOV.U32 R11, RZ, RZ, RZ ;  /* 0x000000ffff0b7224 */ /* 0x000fe400078e00ff */
[----:B------:R-:W-:Y:S01]  /*126e0*/  IMAD.MOV.U32 R8, RZ, RZ, R14 ;  /* 0x000000ffff087224 */ /* 0x000fe200078e000e */
[----:B------:R-:W-:-:S13]  /*126f0*/  ISETP.GE.OR P1, PT, R6, UR4, !P0 ;  /* 0x0000000406007c0c */ /* 0x000fda000c726670 */
[----:B------:R-:W0:Y:S08]  /*12700*/  @!P1 LDC.64 R2, c[0x0][0xc80] ;  /* 0x00032000ff029b82 */ /* 0x000e300000000a00 */
[----:B------:R-:W1:Y:S01]  /*12710*/  @!P1 LDC.64 R4, c[0x0][0xc78] ;  /* 0x00031e00ff049b82 */ /* 0x000e620000000a00 */
[----:B0-----:R-:W-:-:S05]  /*12720*/  @!P1 IMAD.WIDE R2, R6, 0x4, R2 ;  /* 0x0000000406029825 */ /* 0x001fca00078e0202 */
[----:B------:R1:W2:Y:S02]  /*12730*/  @!P1 LDG.E R7, desc[UR40][R2.64] ;  /* 0x0000002802079981 */ /* 0x0002a4000c1e1900 */
[----:B-1----:R-:W-:-:S06]  /*12740*/  @!P1 IMAD.WIDE R2, R6, 0x4, R4 ;  /* 0x0000000406029825 */ /* 0x002fcc00078e0204 */
[----:B------:R-:W3:Y:S01]  /*12750*/  @!P1 LDG.E R2, desc[UR40][R2.64] ;  /* 0x0000002802029981 */ /* 0x000ee2000c1e1900 */
[----:B------:R-:W-:Y:S01]  /*12760*/  IMAD.MOV.U32 R6, RZ, RZ, RZ ;  /* 0x000000ffff067224 */ /* 0x000fe200078e00ff */
[C---:B------:R-:W-:Y:S02]  /*12770*/  ISETP.GE.U32.AND P2, PT, R16.reuse, 0x2, PT ;  /* 0x000000021000780c */ /* 0x040fe40003f46070 */
[C---:B------:R-:W-:Y:S02]  /*12780*/  ISETP.GE.U32.AND P3, PT, R16.reuse, 0x4, PT ;  /* 0x000000041000780c */ /* 0x040fe40003f66070 */
[C---:B------:R-:W-:Y:S02]  /*12790*/  ISETP.GE.U32.AND P4, PT, R16.reuse, 0x8, PT ;  /* 0x000000081000780c */ /* 0x040fe40003f86070 */
[----:B------:R-:W-:Y:S02]  /*127a0*/  ISETP.GE.U32.AND P5, PT, R16, 0x10, PT ;  /* 0x000000101000780c */ /* 0x000fe40003fa6070 */
[----:B------:R-:W-:Y:S01]  /*127b0*/  MOV R4, RZ ;  /* 0x000000ff00047202 */ /* 0x000fe20000000f00 */
[----:B--2---:R-:W-:-:S02]  /*127c0*/  @!P1 IMAD.MOV.U32 R6, RZ, RZ, R7 ;  /* 0x000000ffff069224 */ /* 0x004fc400078e0007 */
[----:B------:R-:W-:Y:S02]  /*127d0*/  IMAD.MOV.U32 R7, RZ, RZ, RZ ;  /* 0x000000ffff077224 */ /* 0x000fe400078e00ff */
[----:B---3--:R-:W-:Y:S01]  /*127e0*/  @!P1 IMAD.MOV.U32 R7, RZ, RZ, R2 ;  /* 0x000000ffff079224 */ /* 0x008fe200078e0002 */
[----:B------:R-:W-:-:S03]  /*127f0*/  ISETP.NE.AND P1, PT, R16, RZ, PT ;  /* 0x000000ff1000720c */ /* 0x000fc60003f25270 */
[----:B------:R-:W-:-:S04]  /*12800*/  IMAD R2, R7, R6, RZ ;  /* 0x0000000607027224 */ /* 0x000fc800078e02ff */
[----:B------:R-:W-:-:S07]  /*12810*/  IMAD.MOV.U32 R13, RZ, RZ, R2 ;  /* 0x000000ffff0d7224 */ /* 0x000fce00078e0002 */
[----:B------:R-:W-:Y:S05]  /*12820*/  WARPSYNC.COLLECTIVE R15, `(.L_x_378) ;  /* 0x000000000f087348 */ /* 0x000fea0003c00000 */
[----:B------:R0:W1:Y:S02]  /*12830*/  SHFL.UP P6, R14, R13, R12, R11 ;  /* 0x0400000c0d0e7389 */ /* 0x00006400000c000b */
[----:B01----:R-:W-:Y:S01]  /*12840*/  ENDCOLLECTIVE ;  /* 0x000000000000791b */ /* 0x003fe20003800000 */
.L_x_378:
[----:B------:R-:W-:Y:S02]  /*12850*/  IMAD.MOV.U32 R12, RZ, RZ, 0x2 ;  /* 0x00000002ff0c7424 */ /* 0x000fe400078e00ff */
[----:B------:R-:W-:-:S05]  /*12860*/  IMAD.MOV.U32 R3, RZ, RZ, R14 ;  /* 0x000000ffff037224 */ /* 0x000fca00078e000e */
[----:B------:R-:W-:-:S05]  /*12870*/  SEL R3, R3, RZ, P1 ;  /* 0x000000ff03037207 */ /* 0x000fca0000800000 */
[----:B------:R-:W-:-:S04]  /*12880*/  IMAD.IADD R2, R2, 0x1, R3 ;  /* 0x0000000102027824 */ /* 0x000fc800078e0203 */
[----:B------:R-:W-:-:S07]  /*12890*/  IMAD.MOV.U32 R13, RZ, RZ, R2 ;  /* 0x000000ffff0d7224 */ /* 0x000fce00078e0002 */
[----:B------:R-:W-:Y:S05]  /*128a0*/  WARPSYNC.COLLECTIVE R15, `(.L_x_379) ;  /* 0x000000000f087348 */ /* 0x000fea0003c00000 */
[----:B------:R0:W1:Y:S02]  /*128b0*/  SHFL.UP P6, R14, R13, R12, R11 ;  /* 0x0400000c0d0e7389 */ /* 0x00006400000c000b */
[----:B01----:R-:W-:Y:S01]  /*128c0*/  ENDCOLLECTIVE ;  /* 0x000000000000791b */ /* 0x003fe20003800000 */
.L_x_379:
[----:B------:R-:W-:Y:S02]  /*128d0*/  IMAD.MOV.U32 R12, RZ, RZ, 0x4 ;  /* 0x00000004ff0c7424 */ /* 0x000fe400078e00ff */
[----:B------:R-:W-:-:S05]  /*128e0*/  IMAD.MOV.U32 R3, RZ, RZ, R14 ;  /* 0x000000ffff037224 */ /* 0x000fca00078e000e */
[----:B------:R-:W-:-:S05]  /*128f0*/  SEL R3, R3, RZ, P2 ;  /* 0x000000ff03037207 */ /* 0x000fca0001000000 */
[----:B------:R-:W-:-:S05]  /*12900*/  IMAD.IADD R2, R2, 0x1, R3 ;  /* 0x0000000102027824 */ /* 0x000fca00078e0203 */
[----:B------:R-:W-:-:S07]  /*12910*/  MOV R13, R2 ;  /* 0x00000002000d7202 */ /* 0x000fce0000000f00 */
[----:B------:R-:W-:Y:S05]  /*12920*/  WARPSYNC.COLLECTIVE R15, `(.L_x_380) ;  /* 0x000000000f087348 */ /* 0x000fea0003c00000 */
[----:B------:R0:W1:Y:S02]  /*12930*/  SHFL.UP P6, R14, R13, R12, R11 ;  /* 0x0400000c0d0e7389 */ /* 0x00006400000c000b */
[----:B01----:R-:W-:Y:S01]  /*12940*/  ENDCOLLECTIVE ;  /* 0x000000000000791b */ /* 0x003fe20003800000 */
.L_x_380:
        /* <DEDUP_REMOVED lines=8> */
.L_x_381:
        /* <DEDUP_REMOVED lines=8> */
.L_x_382:
[----:B------:R-:W-:Y:S02]  /*12a50*/  IMAD.MOV.U32 R12, RZ, RZ, 0x1f ;  /* 0x0000001fff0c7424 */ /* 0x000fe400078e00ff */
[----:B------:R-:W-:Y:S02]  /*12a60*/  IMAD.MOV.U32 R11, RZ, RZ, 0x1f ;  /* 0x0000001fff0b7424 */ /* 0x000fe400078e00ff */
[----:B------:R-:W-:-:S05]  /*12a70*/  IMAD.MOV.U32 R3, RZ, RZ, R14 ;  /* 0x000000ffff037224 */ /* 0x000fca00078e000e */
[----:B------:R-:W-:-:S05]  /*12a80*/  SEL R3, R3, RZ, P5 ;  /* 0x000000ff03037207 */ /* 0x000fca0002800000 */
[----:B------:R-:W-:-:S04]  /*12a90*/  IMAD.IADD R2, R2, 0x1, R3 ;  /* 0x0000000102027824 */ /* 0x000fc800078e0203 */
[----:B------:R-:W-:-:S07]  /*12aa0*/  IMAD.MOV.U32 R13, RZ, RZ, R2 ;  /* 0x000000ffff0d7224 */ /* 0x000fce00078e0002 */
[----:B------:R-:W-:Y:S05]  /*12ab0*/  WARPSYNC.COLLECTIVE R15, `(.L_x_383) ;  /* 0x000000000f087348 */ /* 0x000fea0003c00000 */
[----:B------:R0:W1:Y:S02]  /*12ac0*/  SHFL.IDX P6, R14, R13, R12, R11 ;  /* 0x0000000c0d0e7389 */ /* 0x00006400000c000b */
[----:B01----:R-:W-:Y:S01]  /*12ad0*/  ENDCOLLECTIVE ;  /* 0x000000000000791b */ /* 0x003fe20003800000 */
.L_x_383:
[----:B------:R-:W-:Y:S01]  /*12ae0*/  IMAD.MOV.U32 R9, RZ, RZ, R14 ;  /* 0x000000ffff097224 */ /* 0x000fe200078e000e */
[----:B------:R-:W-:Y:S06]  /*12af0*/  BRA `(.L_x_384) ;  /* 0xffffffd800c87947 */ /* 0x000fec000383ffff */
.L_x_323:
[----:B------:R-:W-:Y:S01]  /*12b00*/  BSSY B0, `(.L_x_385) ;  /* 0x0000008000007945 */ /* 0x000fe20003800000 */
[----:B------:R-:W-:Y:S02]  /*12b10*/  IMAD.MOV.U32 R13, RZ, RZ, R2 ;  /* 0x000000ffff0d7224 */ /* 0x000fe400078e0002 */
[----:B0-----:R-:W-:Y:S02]  /*12b20*/  IMAD.MOV.U32 R12, RZ, RZ, 0x1 ;  /* 0x00000001ff0c7424 */ /* 0x001fe400078e00ff */
[----:B------:R-:W-:Y:S02]  /*12b30*/  IMAD.MOV.U32 R11, RZ, RZ, RZ ;  /* 0x000000ffff0b7224 */ /* 0x000fe400078e00ff */
[----:B------:R-:W-:-:S07]  /*12b40*/  IMAD.MOV.U32 R15, RZ, RZ, -0x1 ;  /* 0xffffffffff0f7424 */ /* 0x000fce00078e00ff */
[----:B------:R-:W-:Y:S05]  /*12b50*/  WARPSYNC.COLLECTIVE R15, `(.L_x_386) ;  /* 0x000000000f087348 */ /* 0x000fea0003c00000 */
[----:B------:R0:W1:Y:S02]  /*12b60*/  SHFL.UP P6, R14, R13, R12, R11 ;  /* 0x0400000c0d0e7389 */ /* 0x00006400000c000b */
[----:B01----:R-:W-:Y:S01]  /*12b70*/  ENDCOLLECTIVE ;  /* 0x000000000000791b */ /* 0x003fe20003800000 */
.L_x_386:
[----:B------:R-:W-:Y:S05]  /*12b80*/  BSYNC B0 ;  /* 0x0000000000007941 */ /* 0x000fea0003800000 */
.L_x_385:
[----:B------:R-:W-:Y:S02]  /*12b90*/  IMAD.MOV.U32 R3, RZ, RZ, R14 ;  /* 0x000000ffff037224 */ /* 0x000fe400078e000e */
[----:B------:R-:W-:Y:S02]  /*12ba0*/  IMAD.MOV.U32 R12, RZ, RZ, 0x2 ;  /* 0x00000002ff0c7424 */ /* 0x000fe400078e00ff */
[----:B------:R-:W-:Y:S01]  /*12bb0*/  IMAD.MOV.U32 R11, RZ, RZ, RZ ;  /* 0x000000ffff0b7224 */ /* 0x000fe200078e00ff */
[----:B------:R-:W-:Y:S01]  /*12bc0*/  SEL R3, R3, RZ, P1 ;  /* 0x000000ff03037207 */ /* 0x000fe20000800000 */
[----:B------:R-:W-:-:S04]  /*12bd0*/  IMAD.MOV.U32 R15, RZ, RZ, -0x1 ;  /* 0xffffffffff0f7424 */ /* 0x000fc800078e00ff */
[----:B------:R-:W-:-:S04]  /*12be0*/  IMAD.IADD R2, R2, 0x1, R3 ;  /* 0x0000000102027824 */ /* 0x000fc800078e0203 */
[----:B------:R-:W-:-:S07]  /*12bf0*/  IMAD.MOV.U32 R13, RZ, RZ, R2 ;  /* 0x000000ffff0d7224 */ /* 0x000fce00078e0002 */
[----:B------:R-:W-:Y:S05]  /*12c00*/  WARPSYNC.COLLECTIVE R15, `(.L_x_387) ;  /* 0x000000000f087348 */ /* 0x000fea0003c00000 */
[----:B------:R0:W1:Y:S02]  /*12c10*/  SHFL.UP P6, R14, R13, R12, R11 ;  /* 0x0400000c0d0e7389 */ /* 0x00006400000c000b */
[----:B01----:R-:W-:Y:S01]  /*12c20*/  ENDCOLLECTIVE ;  /* 0x000000000000791b */ /* 0x003fe20003800000 */
.L_x_387:
        /* <DEDUP_REMOVED lines=8> */
.L_x_388:
[----:B------:R-:W-:Y:S02]  /*12cb0*/  IMAD.MOV.U32 R12, RZ, RZ, 0x8 ;  /* 0x00000008ff0c7424 */ /* 0x000fe400078e00ff */
[----:B------:R-:W-:-:S05]  /*12cc0*/  IMAD.MOV.U32 R3, RZ, RZ, R14 ;  /* 0x000000ffff037224 */ /* 0x000fca00078e000e */
[----:B------:R-:W-:-:S04]  /*12cd0*/  SEL R3, R3, RZ, P3 ;  /* 0x000000ff03037207 */ /* 0x000fc80001800000 */
[----:B------:R-:W-:-:S05]  /*12ce0*/  IADD3 R2, R2, R3, RZ ;  /* 0x0000000302027210 */ /* 0x000fca0007ffe0ff */
[----:B------:R-:W-:-:S07]  /*12cf0*/  IMAD.MOV.U32 R13, RZ, RZ, R2 ;  /* 0x000000ffff0d7224 */ /* 0x000fce00078e0002 */
[----:B------:R-:W-:Y:S05]  /*12d00*/  WARPSYNC.COLLECTIVE R15, `(.L_x_389) ;  /* 0x000000000f087348 */ /* 0x000fea0003c00000 */
[----:B------:R0:W1:Y:S02]  /*12d10*/  SHFL.UP P6, R14, R13, R12, R11 ;  /* 0x0400000c0d0e7389 */ /* 0x00006400000c000b */
[----:B01----:R-:W-:Y:S01]  /*12d20*/  ENDCOLLECTIVE ;  /* 0x000000000000791b */ /* 0x003fe20003800000 */
.L_x_389:
        /* <DEDUP_REMOVED lines=8> */
.L_x_390:
        /* <DEDUP_REMOVED lines=9> */
.L_x_391:
[----:B------:R-:W-:Y:S01]  /*12e40*/  IMAD.MOV.U32 R9, RZ, RZ, R14 ;  /* 0x000000ffff097224 */ /* 0x000fe200078e000e */
[----:B------:R-:W-:Y:S06]  /*12e50*/  BRA `(.L_x_392) ;  /* 0xffffffd8009c7947 */ /* 0x000fec000383ffff */
.L_x_325:
[----:B------:R-:W-:Y:S01]  /*12e60*/  BSSY B0, `(.L_x_393) ;  /* 0x0000006000007945 */ /* 0x000fe20003800000 */
[----:B------:R-:W-:Y:S01]  /*12e70*/  PLOP3.LUT P6, PT, P6, PT, PT, 0x8, 0x0 ;  /* 0x000000000000781c */ /* 0x000fe200037ce170 */
[----:B------:R-:W-:-:S12]  /*12e80*/  IMAD.MOV.U32 R15, RZ, RZ, -0x1 ;  /* 0xffffffffff0f7424 */ /* 0x000fd800078e00ff */
[----:B01----:R-:W-:Y:S05]  /*12e90*/  WARPSYNC.COLLECTIVE R15, `(.L_x_394) ;  /* 0x000000000f087348 */ /* 0x003fea0003c00000 */
[----:B------:R-:W-:Y:S01]  /*12ea0*/  VOTE.ANY R14, PT, P6 ;  /* 0x00000000000e7806 */ /* 0x000fe200030e0100 */
[----:B01----:R-:W-:Y:S06]  /*12eb0*/  ENDCOLLECTIVE ;  /* 0x000000000000791b */ /* 0x003fec0003800000 */
.L_x_394:
[----:B------:R-:W-:Y:S05]  /*12ec0*/  BSYNC B0 ;  /* 0x0000000000007941 */ /* 0x000fea0003800000 */
.L_x_393:
[----:B------:R-:W-:Y:S02]  /*12ed0*/  IMAD.MOV.U32 R8, RZ, RZ, R14 ;  /* 0x000000ffff087224 */ /* 0x000fe400078e000e */
[----:B------:R-:W-:Y:S02]  /*12ee0*/  IMAD.MOV.U32 R13, RZ, RZ, R6 ;  /* 0x000000ffff0d7224 */ /* 0x000fe400078e0006 */
[----:B------:R-:W0:Y:S01]  /*12ef0*/  POPC R5, R8 ;  /* 0x0000000800057309 */ /* 0x000e220000000000 */
[----:B------:R-:W-:Y:S02]  /*12f00*/  IMAD.MOV.U32 R11, RZ, RZ, 0x1f ;  /* 0x0000001fff0b7424 */ /* 0x000fe400078e00ff */
[----:B------:R-:W-:Y:S01]  /*12f10*/  IMAD.MOV.U32 R15, RZ, RZ, -0x1 ;  /* 0xffffffffff0f7424 */ /* 0x000fe200078e00ff */
[----:B0-----:R-:W-:-:S07]  /*12f20*/  MOV R12, R5 ;  /* 0x00000005000c7202 */ /* 0x001fce0000000f00 */
[----:B------:R-:W-:Y:S05]  /*12f30*/  WARPSYNC.COLLECTIVE R15, `(.L_x_395) ;  /* 0x000000000f087348 */ /* 0x000fea0003c00000 */
[----:B------:R0:W1:Y:S02]  /*12f40*/  SHFL.IDX P6, R14, R13, R12, R11 ;  /* 0x0000000c0d0e7389 */ /* 0x00006400000c000b */
[----:B01----:R-:W-:Y:S01]  /*12f50*/  ENDCOLLECTIVE ;  /* 0x000000000000791b */ /* 0x003fe20003800000 */
.L_x_395:
[----:B------:R-:W-:Y:S02]  /*12f60*/  IMAD.MOV.U32 R13, RZ, RZ, R7 ;  /* 0x000000ffff0d7224 */ /* 0x000fe400078e0007 */
[----:B------:R-:W-:-:S07]  /*12f70*/  IMAD.MOV.U32 R6, RZ, RZ, R14 ;  /* 0x000000ffff067224 */ /* 0x000fce00078e000e */
[----:B------:R-:W-:Y:S05]  /*12f80*/  WARPSYNC.COLLECTIVE R15, `(.L_x_396) ;  /* 0x000000000f087348 */ /* 0x000fea0003c00000 */
[----:B------:R0:W1:Y:S02]  /*12f90*/  SHFL.IDX P6, R14, R13, R12, R11 ;  /* 0x0000000c0d0e7389 */ /* 0x00006400000c000b */
[----:B01----:R-:W-:Y:S01]  /*12fa0*/  ENDCOLLECTIVE ;  /* 0x000000000000791b */ /* 0x003fe20003800000 */
.L_x_396:
[----:B------:R-:W-:Y:S01]  /*12fb0*/  IMAD.MOV.U32 R7, RZ, RZ, R14 ;  /* 0x000000ffff077224 */ /* 0x000fe200078e000e */
[----:B------:R-:W-:Y:S06]  /*12fc0*/  BRA `(.L_x_397) ;  /* 0xffffffd8007c7947 */ /* 0x000fec000383ffff */
.L_x_327:
[----:B------:R-:W-:Y:S01]  /*12fd0*/  BSSY B0, `(.L_x_398) ;  /* 0x0000007000007945 */ /* 0x000fe20003800000 */
[----:B------:R-:W-:Y:S02]  /*12fe0*/  IMAD.MOV.U32 R13, RZ, RZ, R2 ;  /* 0x000000ffff0d7224 */ /* 0x000fe400078e0002 */
[----:B------:R-:W-:Y:S02]  /*12ff0*/  IMAD.MOV.U32 R11, RZ, RZ, 0x1f ;  /* 0x0000001fff0b7424 */ /* 0x000fe400078e00ff */
[----:B------:R-:W-:-:S07]  /*13000*/  IMAD.MOV.U32 R15, RZ, RZ, -0x1 ;  /* 0xffffffffff0f7424 */ /* 0x000fce00078e00ff */
[----:B-1234-:R-:W-:Y:S05]  /*13010*/  WARPSYNC.COLLECTIVE R15, `(.L_x_399) ;  /* 0x000000000f087348 */ /* 0x01efea0003c00000 */
[----:B------:R0:W0:Y:S02]  /*13020*/  SHFL.IDX P6, R14, R13, R12, R11 ;  /* 0x0000000c0d0e7389 */ /* 0x00002400000c000b */
[----:B01234-:R-:W-:Y:S01]  /*13030*/  ENDCOLLECTIVE ;  /* 0x000000000000791b */ /* 0x01ffe20003800000 */
.L_x_399:
[----:B------:R-:W-:Y:S05]  /*13040*/  BSYNC B0 ;  /* 0x0000000000007941 */ /* 0x000fea0003800000 */
.L_x_398:
[----:B------:R-:W-:Y:S01]  /*13050*/  IMAD.MOV.U32 R2, RZ, RZ, R14 ;  /* 0x000000ffff027224 */ /* 0x000fe200078e000e */
[----:B------:R-:W-:Y:S06]  /*13060*/  BRA `(.L_x_400) ;  /* 0xffffffd8006c7947 */ /* 0x000fec000383ffff */
.L_x_331:
[----:B0-----:R0:W1:Y:S02]  /*13070*/  SYNCS.PHASECHK.TRANS64.TRYWAIT P0, [R0+URZ+0x34820], R3 ;  /* 0x03482003000075a7 */ /* 0x001064000800017f */
[----:B-1----:R-:W-:Y:S05]  /*13080*/  @!P0 NANOSLEEP.SYNCS 0x989680 ;  /* 0x009896800000895d */ /* 0x002fea0003900000 */
[----:B------:R-:W1:Y:S02]  /*13090*/  @!P0 SYNCS.PHASECHK.TRANS64 P0, [R0+URZ+0x34820], R3 ;  /* 0x03482003000085a7 */ /* 0x000e64000800007f */
[----:B-1----:R-:W-:Y:S05]  /*130a0*/  @!P0 BRA `(.L_x_331) ;  /* 0xfffffffc00f08947 */ /* 0x002fea000383ffff */
[----:B------:R-:W-:Y:S05]  /*130b0*/  BRA `(.L_x_401) ;  /* 0xffffffe000047947 */ /* 0x000fea000383ffff */
.L_x_332:
[----:B------:R-:W1:Y:S01]  /*130c0*/  S2R R2, SR_TID.X ;  /* 0x0000000000027919 */ /* 0x000e620000002100 */
[----:B------:R-:W-:Y:S01]  /*130d0*/  BSSY B0, `(.L_x_402) ;  /* 0x000000a000007945 */ /* 0x000fe20003800000 */
[----:B------:R-:W-:Y:S02]  /*130e0*/  IMAD.MOV.U32 R12, RZ, RZ, RZ ;  /* 0x000000ffff0c7224 */ /* 0x000fe400078e00ff */
[----:B------:R-:W-:Y:S02]  /*130f0*/  IMAD.MOV.U32 R11, RZ, RZ, 0x1f ;  /* 0x0000001fff0b7424 */ /* 0x000fe400078e00ff */
[----:B------:R-:W-:Y:S01]  /*13100*/  IMAD.MOV.U32 R15, RZ, RZ, -0x1 ;  /* 0xffffffffff0f7424 */ /* 0x000fe200078e00ff */
[----:B-1----:R-:W-:-:S04]  /*13110*/  SHF.R.U32.HI R2, RZ, 0x5, R2 ;  /* 0x00000005ff027819 */ /* 0x002fc80000011602 */
[----:B------:R-:W-:-:S05]  /*13120*/  LOP3.LUT R2, R2, 0x3, RZ, 0xc0, !PT ;  /* 0x0000000302027812 */ /* 0x000fca00078ec0ff */
[----:B------:R-:W-:-:S07]  /*13130*/  IMAD.MOV.U32 R13, RZ, RZ, R2 ;  /* 0x000000ffff0d7224 */ /* 0x000fce00078e0002 */
[----:B0-----:R-:W-:Y:S05]  /*13140*/  WARPSYNC.COLLECTIVE R15, `(.L_x_403) ;  /* 0x000000000f087348 */ /* 0x001fea0003c00000 */
[----:B------:R1:W2:Y:S02]  /*13150*/  SHFL.IDX P6, R14, R13, R12, R11 ;  /* 0x0000000c0d0e7389 */ /* 0x0002a400000c000b */
[----:B012---:R-:W-:Y:S01]  /*13160*/  ENDCOLLECTIVE ;  /* 0x000000000000791b */ /* 0x007fe20003800000 */
.L_x_403:
[----:B------:R-:W-:Y:S05]  /*13170*/  BSYNC B0 ;  /* 0x0000000000007941 */ /* 0x000fea0003800000 */
.L_x_402:
[----:B------:R-:W-:Y:S05]  /*13180*/  BRA `(.L_x_404) ;  /* 0xffffffdc00ec7947 */ /* 0x000fea000383ffff */
.L_x_335:
[----:B------:R-:W-:Y:S01]  /*13190*/  BSSY B1, `(.L_x_405) ;  /* 0x0000006000017945 */ /* 0x000fe20003800000 */
[----:B------:R-:W-:-:S07]  /*131a0*/  IMAD.MOV.U32 R15, RZ, RZ, -0x1 ;  /* 0xffffffffff0f7424 */ /* 0x000fce00078e00ff */
[----:B01----:R-:W-:Y:S05]  /*131b0*/  WARPSYNC.COLLECTIVE R15, `(.L_x_406) ;  /* 0x000000000f0c7348 */ /* 0x003fea0003c00000 */
[----:B------:R-:W-:Y:S02]  /*131c0*/  ELECT P6, UR62, PT ;  /* 0x00000000003e782f */ /* 0x000fe400038c0000 */
[----:B------:R-:W-:Y:S01]  /*131d0*/  MOV R14, UR62 ;  /* 0x0000003e000e7c02 */ /* 0x000fe20008000f00 */
[----:B01----:R-:W-:Y:S10]  /*131e0*/  ENDCOLLECTIVE ;  /* 0x000000000000791b */ /* 0x003ff40003800000 */
.L_x_406:
[----:B------:R-:W-:Y:S05]  /*131f0*/  BSYNC B1 ;  /* 0x0000000000017941 */ /* 0x000fea0003800000 */
.L_x_405:
[----:B------:R-:W-:Y:S05]  /*13200*/  BRA `(.L_x_407) ;  /* 0xffffffdc00e47947 */ /* 0x000fea000383ffff */
.L_x_337:
[----:B0-----:R0:W1:Y:S02]  /*13210*/  SYNCS.PHASECHK.TRANS64.TRYWAIT P0, [R6+URZ], R5 ;  /* 0x00000005060075a7 */ /* 0x001064000800017f */
[----:B-1----:R-:W-:Y:S05]  /*13220*/  @!P0 NANOSLEEP.SYNCS 0x989680 ;  /* 0x009896800000895d */ /* 0x002fea0003900000 */
[----:B------:R-:W1:Y:S02]  /*13230*/  @!P0 SYNCS.PHASECHK.TRANS64 P0, [R6+URZ], R5 ;  /* 0x00000005060085a7 */ /* 0x000e64000800007f */
[----:B-1----:R-:W-:Y:S05]  /*13240*/  @!P0 BRA `(.L_x_337) ;  /* 0xfffffffc00f08947 */ /* 0x002fea000383ffff */
[----:B------:R-:W-:Y:S05]  /*13250*/  BRA `(.L_x_408) ;  /* 0xffffffe0001c7947 */ /* 0x000fea000383ffff */
.L_x_338:
[----:B-1----:R1:W2:Y:S02]  /*13260*/  SYNCS.PHASECHK.TRANS64.TRYWAIT P0, [R7+URZ], R2 ;  /* 0x00000002070075a7 */ /* 0x0022a4000800017f */
[----:B--2---:R-:W-:Y:S05]  /*13270*/  @!P0 NANOSLEEP.SYNCS 0x989680 ;  /* 0x009896800000895d */ /* 0x004fea0003900000 */
[----:B------:R-:W2:Y:S02]  /*13280*/  @!P0 SYNCS.PHASECHK.TRANS64 P0, [R7+URZ], R2 ;  /* 0x00000002070085a7 */ /* 0x000ea4000800007f */
[----:B--2---:R-:W-:Y:S05]  /*13290*/  @!P0 BRA `(.L_x_338) ;  /* 0xfffffffc00f08947 */ /* 0x004fea000383ffff */
[----:B------:R-:W-:Y:S05]  /*132a0*/  BRA `(.L_x_409) ;  /* 0xffffffe000107947 */ /* 0x000fea000383ffff */
.L_x_340:
[----:B--2---:R2:W3:Y:S02]  /*132b0*/  SYNCS.PHASECHK.TRANS64.TRYWAIT P0, [R4+URZ], R5 ;  /* 0x00000005040075a7 */ /* 0x0044e4000800017f */
[----:B---3--:R-:W-:Y:S05]  /*132c0*/  @!P0 NANOSLEEP.SYNCS 0x989680 ;  /* 0x009896800000895d */ /* 0x008fea0003900000 */
[----:B------:R-:W3:Y:S02]  /*132d0*/  @!P0 SYNCS.PHASECHK.TRANS64 P0, [R4+URZ], R5 ;  /* 0x00000005040085a7 */ /* 0x000ee4000800007f */
[----:B---3--:R-:W-:Y:S05]  /*132e0*/  @!P0 BRA `(.L_x_340) ;  /* 0xfffffffc00f08947 */ /* 0x008fea000383ffff */
[----:B------:R-:W-:Y:S05]  /*132f0*/  BRA `(.L_x_410) ;  /* 0xffffffe000147947 */ /* 0x000fea000383ffff */
.L_x_411:
        /* <DEDUP_REMOVED lines=16> */
.L_x_15159:


//--------------------- .text._ZN7cutlass13device_kernelIN5flash11enable_sm90INS1_16FlashAttnFwdSm90INS1_25CollectiveMainloopFwdSm90ILi2EN4cute5tupleIJNS5_1CILi1EEES8_S8_EEENS6_IJNS7_ILi128EEESA_NS7_ILi192EEEEEELi128ENS_6half_tEfNS_4arch4Sm90ELb0ELb0ELb1ELb1ELb0ELb1ELb0ELb1ELb1ELb1ELb1ELb0EEENS1_21CollectiveEpilogueFwdINS6_IJSA_SA_SA_EEES9_SD_SF_Li256ELb1ELb1ELb1ELb0EEENS1_36VarlenDynamicPersistentTileSchedulerILi128ELi128ELi256ELi128ELb1ELb1ELb1ELb0ELb1ELb1EEEEEEEEEvNT_6ParamsE --------------------------
	.section	.text._ZN7cutlass13device_kernelIN5flash11enable_sm90INS1_16FlashAttnFwdSm90INS1_25CollectiveMainloopFwdSm90ILi2EN4cute5tupleIJNS5_1CILi1EEES8_S8_EEENS6_IJNS7_ILi128EEESA_NS7_ILi192EEEEEELi128ENS_6half_tEfNS_4arch4Sm90ELb0ELb0ELb1ELb1ELb0ELb1ELb0ELb1ELb1ELb1ELb1ELb0EEENS1_21CollectiveEpilogueFwdINS6_IJSA_SA_SA_EEES9_SD_SF_Li256ELb1ELb1ELb1ELb0EEENS1_36VarlenDynamicPersistentTileSchedulerILi128ELi128ELi256ELi128ELb1ELb1ELb1ELb0ELb1ELb1EEEEEEEEEvNT_6ParamsE,"ax",@progbits
	.align	128
.text._ZN7cutlass13device_kernelIN5flash11enable_sm90INS1_16FlashAttnFwdSm90INS1_25CollectiveMainloopFwdSm90ILi2EN4cute5tupleIJNS5_1CILi1EEES8_S8_EEENS6_IJNS7_ILi128EEESA_NS7_ILi192EEEEEELi128ENS_6half_tEfNS_4arch4Sm90ELb0ELb0ELb1ELb1ELb0ELb1ELb0ELb1ELb1ELb1ELb1ELb0EEENS1_21CollectiveEpilogueFwdINS6_IJSA_SA_SA_EEES9_SD_SF_Li256ELb1ELb1ELb1ELb0EEENS1_36VarlenDynamicPersistentTileSchedulerILi128ELi128ELi256ELi128ELb1ELb1ELb1ELb0ELb1ELb1EEEEEEEEEvNT_6ParamsE:
        .type           _ZN7cutlass13device_kernelIN5flash11enable_sm90INS1_16FlashAttnFwdSm90INS1_25CollectiveMainloopFwdSm90ILi2EN4cute5tupleIJNS5_1CILi1EEES8_S8_EEENS6_IJNS7_ILi128EEESA_NS7_ILi192EEEEEELi128ENS_6half_tEfNS_4arch4Sm90ELb0ELb0ELb1ELb1ELb0ELb1ELb0ELb1ELb1ELb1ELb1ELb0EEENS1_21CollectiveEpilogueFwdINS6_IJSA_SA_SA_EEES9_SD_SF_Li256ELb1ELb1ELb1ELb0EEENS1_36VarlenDynamicPersistentTileSchedulerILi128ELi128ELi256ELi128ELb1ELb1ELb1ELb0ELb1ELb1EEEEEEEEEvNT_6ParamsE,@function
        .size           _ZN7cutlass13device_kernelIN5flash11enable_sm90INS1_16FlashAttnFwdSm90INS1_25CollectiveMainloopFwdSm90ILi2EN4cute5tupleIJNS5_1CILi1EEES8_S8_EEENS6_IJNS7_ILi128EEESA_NS7_ILi192EEEEEELi128ENS_6half_tEfNS_4arch4Sm90ELb0ELb0ELb1ELb1ELb0ELb1ELb0ELb1ELb1ELb1ELb1ELb0EEENS1_21CollectiveEpilogueFwdINS6_IJSA_SA_SA_EEES9_SD_SF_Li256ELb1ELb1ELb1ELb0EEENS1_36VarlenDynamicPersistentTileSchedulerILi128ELi128ELi256ELi128ELb1ELb1ELb1ELb0ELb1ELb1EEEEEEEEEvNT_6ParamsE,(.L_x_15160 - _ZN7cutlass13device_kernelIN5flash11enable_sm90INS1_16FlashAttnFwdSm90INS1_25CollectiveMainloopFwdSm90ILi2EN4cute5tupleIJNS5_1CILi1EEES8_S8_EEENS6_IJNS7_ILi128EEESA_NS7_ILi192EEEEEELi128ENS_6half_tEfNS_4arch4Sm90ELb0ELb0ELb1ELb1ELb0ELb1ELb0ELb1ELb1ELb1ELb1ELb0EEENS1_21CollectiveEpilogueFwdINS6_IJSA_SA_SA_EEES9_SD_SF_Li256ELb1ELb1ELb1ELb0EEENS1_36VarlenDynamicPersistentTileSchedulerILi128ELi128ELi256ELi128ELb1ELb1ELb1ELb0ELb1ELb1EEEEEEEEEvNT_6ParamsE)
        .other          _ZN7cutlass13device_kernelIN5flash11enable_sm90INS1_16FlashAttnFwdSm90INS1_25CollectiveMainloopFwdSm90ILi2EN4cute5tupleIJNS5_1CILi1EEES8_S8_EEENS6_IJNS7_ILi128EEESA_NS7_ILi192EEEEEELi128ENS_6half_tEfNS_4arch4Sm90ELb0ELb0ELb1ELb1ELb0ELb1ELb0ELb1ELb1ELb1ELb1ELb0EEENS1_21CollectiveEpilogueFwdINS6_IJSA_SA_SA_EEES9_SD_SF_Li256ELb1ELb1ELb1ELb0EEENS1_36VarlenDynamicPersistentTileSchedulerILi128ELi128ELi256ELi128ELb1ELb1ELb1ELb0ELb1ELb1EEEEEEEEEvNT_6ParamsE,@"STO_CUDA_ENTRY STV_DEFAULT"
_ZN7cutlass13device_kernelIN5flash11enable_sm90INS1_16FlashAttnFwdSm90INS1_25CollectiveMainloopFwdSm90ILi2EN4cute5tupleIJNS5_1CILi1EEES8_S8_EEENS6_IJNS7_ILi128EEESA_NS7_ILi192EEEEEELi128ENS_6half_tEfNS_4arch4Sm90ELb0ELb0ELb1ELb1ELb0ELb1ELb0ELb1ELb1ELb1ELb1ELb0EEENS1_21CollectiveEpilogueFwdINS6_IJSA_SA_SA_EEES9_SD_SF_Li256ELb1ELb1ELb1ELb0EEENS1_36VarlenDynamicPersistentTileSchedulerILi128ELi128ELi256ELi128ELb1ELb1ELb1ELb0ELb1ELb1EEEEEEEEEvNT_6ParamsE:
[----:B------:R-:W0:Y:S02]  /*0000*/  LDC R1, c[0x0][0x28] ;  /* 0x00000a00ff017b82 */ /* 0x000e240000000800 */
[----:B0-----:R-:W-:Y:S01]  /*0010*/  VIADD R1, R1, 0xffffff58 ;  /* 0xffffff5801017836 */ /* 0x001fe20000000000 */
[----:B------:R-:W0:Y:S01]  /*0020*/  S2R R6, SR_TID.X ;  /* 0x0000000000067919 */ /* 0x000e220000002100 */
[----:B------:R-:W-:Y:S01]  /*0030*/  ELECT P0, URZ, PT ;  /* 0x00000000003f782f */ /* 0x000fe20003800000 */
[----:B------:R-:W-:Y:S01]  /*0040*/  BSSY B0, `(.L_x_412) ;  /* 0x0000014000007945 */ /* 0x000fe20003800000 */
[----:B0-----:R-:W-:-:S05]  /*0050*/  SHF.R.U32.HI R0, RZ, 0x5, R6 ;  /* 0x00000005ff007819 */ /* 0x001fca0000011606 */
[----:B------:R-:W0:Y:S02]  /*0060*/  SHFL.IDX PT, R2, R0, RZ, 0x1f ;  /* 0x00001fff00027589 */ /* 0x000e2400000e0000 */
[----:B0-----:R-:W-:Y:S02]  /*0070*/  ISETP.EQ.AND P0, PT, R2, RZ, P0 ;  /* 0x000000ff0200720c */ /* 0x001fe40000702270 */
[----:B------:R-:W-:-:S11]  /*0080*/  SHF.R.U32.HI R2, RZ, 0x7, R6 ;  /* 0x00000007ff027819 */ /* 0x000fd60000011606 */
[----:B------:R-:W-:Y:S05]  /*0090*/  @!P0 BRA `(.L_x_413) ;  /* 0x0000000000388947 */ /* 0x000fea0003800000 */
[----:B------:R-:W-:Y:S02]  /*00a0*/  ULDC.64 UR4, c[0x0][0x198] ;  /* 0x0000660000047ab9 */ /* 0x000fe40000000a00 */
[----:B------:R-:W-:Y:S02]  /*00b0*/  UIADD3 UR6, UP0, UR4, 0x370, URZ ;  /* 0x0000037004067890 */ /* 0x000fe4000ff1e03f */
[----:B------:R-:W-:Y:S02]  /*00c0*/  UIADD3 UR8, UP1, UR4, 0x470, URZ ;  /* 0x0000047004087890 */ /* 0x000fe4000ff3e03f */
[----:B------:R-:W-:Y:S02]  /*00d0*/  UIADD3 UR10, UP2, UR4, 0x570, URZ ;  /* 0x00000570040a7890 */ /* 0x000fe4000ff5e03f */
[----:B------:R-:W-:Y:S02]  /*00e0*/  UIADD3 UR4, UP3, UR4, 0x670, URZ ;  /* 0x0000067004047890 */ /* 0x000fe4000ff7e03f */
[----:B------:R-:W-:-:S02]  /*00f0*/  UIADD3.X UR7, URZ, UR5, URZ, UP0, !UPT ;  /* 0x000000053f077290 */ /* 0x000fc400087fe43f */
[----:B------:R-:W-:Y:S02]  /*0100*/  UIADD3.X UR9, URZ, UR5, URZ, UP1, !UPT ;  /* 0x000000053f097290 */ /* 0x000fe40008ffe43f */
[----:B------:R-:W-:Y:S02]  /*0110*/  UIADD3.X UR11, URZ, UR5, URZ, UP2, !UPT ;  /* 0x000000053f0b7290 */ /* 0x000fe400097fe43f */
[----:B------:R-:W-:-:S03]  /*0120*/  UIADD3.X UR5, URZ, UR5, URZ, UP3, !UPT ;  /* 0x000000053f057290 */ /* 0x000fc60009ffe43f */
[----:B------:R0:W-:Y:S02]  /*0130*/  UTMACCTL.PF [UR6] ;  /* 0x00000000060079b9 */ /* 0x0001e40008040000 */
[----:B------:R0:W-:Y:S02]  /*0140*/  UTMACCTL.PF [UR8] ;  /* 0x00000000080079b9 */ /* 0x0001e40008040000 */
[----:B------:R0:W-:Y:S02]  /*0150*/  UTMACCTL.PF [UR10] ;  /* 0x000000000a0079b9 */ /* 0x0001e40008040000 */
[----:B------:R0:W-:Y:S02]  /*0160*/  UTMACCTL.PF [UR4] ;  /* 0x00000000040079b9 */ /* 0x0001e40008040000 */
[----:B0-----:R-:W-:Y:S01]  /*0170*/  NOP ;  /* 0x0000000000007918 */ /* 0x001fe20000000000 */
.L_x_413:
[----:B------:R-:W-:Y:S05]  /*0180*/  BSYNC B0 ;  /* 0x0000000000007941 */ /* 0x000fea0003800000 */
.L_x_412:
[----:B------:R-:W-:Y:S01]  /*0190*/  VOTEU.ANY UP0, P0 ;  /* 0x00000000003f7886 */ /* 0x000fe20000000100 */
[----:B------:R-:W0:Y:S01]  /*01a0*/  SHFL.IDX PT, R2, R2, RZ, 0x1f ;  /* 0x00001fff02027589 */ /* 0x000e2200000e0000 */
[----:B------:R-:W-:Y:S01]  /*01b0*/  UMOV UR4, 0x80 ;  /* 0x0000008000047882 */ /* 0x000fe20000000000 */
[----:B------:R-:W-:Y:S01]  /*01c0*/  UMOV UR7, 0x100 ;  /* 0x0000010000077882 */ /* 0x000fe20000000000 */
[----:B------:R-:W-:Y:S01]  /*01d0*/  VOTEU.ANY UP1, P0 ;  /* 0x00000000003f7886 */ /* 0x000fe20000020100 */
[----:B------:R-:W1:Y:S01]  /*01e0*/  @UP0 S2UR UR8, SR_CgaCtaId ;  /* 0x00000000000809c3 */ /* 0x000e620000008800 */
[----:B------:R-:W2:Y:S01]  /*01f0*/  SHFL.IDX PT, R3, R0, RZ, 0x1f ;  /* 0x00001fff00037589 */ /* 0x000ea200000e0000 */
[----:B------:R-:W-:Y:S01]  /*0200*/  @UP0 UMOV UR6, 0x400 ;  /* 0x0000040000060882 */ /* 0x000fe20000000000 */
[----:B------:R-:W-:-:S04]  /*0210*/  @UP0 UIADD3 UR4, -UR4, 0x100000, URZ ;  /* 0x0010000004040890 */ /* 0x000fc8000fffe13f */
[----:B------:R-:W-:Y:S02]  /*0220*/  @UP0 USHF.L.U32 UR5, UR4, 0xb, URZ ;  /* 0x0000000b04050899 */ /* 0x000fe4000800063f */
[----:B------:R-:W-:Y:S01]  /*0230*/  @UP0 USHF.L.U32 UR4, UR4, 0x1, URZ ;  /* 0x0000000104040899 */ /* 0x000fe2000800063f */
[----:B------:R-:W-:Y:S01]  /*0240*/  VOTEU.ANY UP2, P0 ;  /* 0x00000000003f7886 */ /* 0x000fe20000040100 */
[----:B0-----:R-:W-:Y:S01]  /*0250*/  R2UR UR9, R2 ;  /* 0x00000000020972ca */ /* 0x001fe200000e0000 */
[----:B-1----:R-:W-:Y:S01]  /*0260*/  @UP0 ULEA UR8, UR8, UR6, 0x18 ;  /* 0x0000000608080291 */ /* 0x002fe2000f8ec03f */
[----:B--2---:R-:W-:Y:S01]  /*0270*/  ISETP.NE.AND P1, PT, R3, RZ, PT ;  /* 0x000000ff0300720c */ /* 0x004fe20003f25270 */
[----:B------:R-:W-:-:S04]  /*0280*/  @UP0 UIADD3 UR6, -UR7, 0x100000, URZ ;  /* 0x0010000007060890 */ /* 0x000fc8000fffe13f */
[----:B------:R-:W-:Y:S02]  /*0290*/  @UP0 USHF.L.U32 UR7, UR6, 0xb, URZ ;  /* 0x0000000b06070899 */ /* 0x000fe4000800063f */
[----:B------:R-:W-:-:S04]  /*02a0*/  @UP0 USHF.L.U32 UR6, UR6, 0x1, URZ ;  /* 0x0000000106060899 */ /* 0x000fc8000800063f */
[----:B------:R-:W-:Y:S01]  /*02b0*/  UISETP.NE.AND UP0, UPT, UR9, URZ, UPT ;  /* 0x0000003f0900728c */ /* 0x000fe2000bf05270 */
[----:B------:R-:W0:Y:S02]  /*02c0*/  FENCE.VIEW.ASYNC.S ;  /* 0x00000000000073c6 */ /* 0x000e240000000000 */
[----:B0-----:R0:W1:Y:S05]  /*02d0*/  @UP1 SYNCS.EXCH.64 URZ, [UR8+0x34800], UR4 ;  /* 0x03480004083f15b2 */ /* 0x00106a0008000100 */
[----:B------:R0:W2:Y:S01]  /*02e0*/  @UP2 SYNCS.EXCH.64 URZ, [UR8+0x34820], UR6 ;  /* 0x03482006083f25b2 */ /* 0x0000a20008000100 */
[----:B------:R-:W-:Y:S05]  /*02f0*/  @P1 BRA `(.L_x_414) ;  /* 0x0000000000481947 */ /* 0x000fea0003800000 */
[----:B0-----:R-:W0:Y:S01]  /*0300*/  S2UR UR5, SR_CgaCtaId ;  /* 0x00000000000579c3 */ /* 0x001e220000008800 */
[----:B------:R-:W-:Y:S01]  /*0310*/  UMOV UR4, 0x400 ;  /* 0x0000040000047882 */ /* 0x000fe20000000000 */
[----:B------:R-:W-:Y:S01]  /*0320*/  UMOV UR6, 0x1 ;  /* 0x0000000100067882 */ /* 0x000fe20000000000 */
[----:B------:R-:W-:Y:S01]  /*0330*/  UMOV UR7, 0x2 ;  /* 0x0000000200077882 */ /* 0x000fe20000000000 */
[----:B------:R-:W-:Y:S01]  /*0340*/  ELECT P0, URZ, PT ;  /* 0x00000000003f782f */ /* 0x000fe20003800000 */
[----:B0-----:R-:W-:Y:S02]  /*0350*/  ULEA UR8, UR5, UR4, 0x18 ;  /* 0x0000000405087291 */ /* 0x001fe4000f8ec03f */
[----:B------:R-:W-:-:S04]  /*0360*/  UIADD3 UR4, -UR6, 0x100000, URZ ;  /* 0x0010000006047890 */ /* 0x000fc8000fffe13f */
[----:B------:R-:W-:Y:S02]  /*0370*/  USHF.L.U32 UR5, UR4, 0xb, URZ ;  /* 0x0000000b04057899 */ /* 0x000fe4000800063f */
[----:B------:R-:W-:Y:S02]  /*0380*/  USHF.L.U32 UR4, UR4, 0x1, URZ ;  /* 0x0000000104047899 */ /* 0x000fe4000800063f */
[----:B------:R-:W-:-:S04]  /*0390*/  UIADD3 UR6, -UR7, 0x100000, URZ ;  /* 0x0010000007067890 */ /* 0x000fc8000fffe13f */
[----:B------:R-:W-:Y:S02]  /*03a0*/  USHF.L.U32 UR7, UR6, 0xb, URZ ;  /* 0x0000000b06077899 */ /* 0x000fe4000800063f */
[----:B------:R-:W-:Y:S01]  /*03b0*/  USHF.L.U32 UR6, UR6, 0x1, URZ ;  /* 0x0000000106067899 */ /* 0x000fe2000800063f */
[----:B------:R-:W0:Y:S03]  /*03c0*/  FENCE.VIEW.ASYNC.S ;  /* 0x00000000000073c6 */ /* 0x000e260000000000 */
[----:B0-----:R3:W4:Y:S08]  /*03d0*/  SYNCS.EXCH.64 URZ, [UR8+0x34830], UR4 ;  /* 0x03483004083f75b2 */ /* 0x0017300008000100 */
[----:B------:R3:W0:Y:S01]  /*03e0*/  SYNCS.EXCH.64 URZ, [UR8+0x34840], UR6 ;  /* 0x03484006083f75b2 */ /* 0x0006220008000100 */
[----:B------:R3:W0:Y:S01]  /*03f0*/  SYNCS.EXCH.64 URZ, [UR8+0x34838], UR4 ;  /* 0x03483804083f75b2 */ /* 0x0006220008000100 */
[----:B------:R3:W0:Y:S02]  /*0400*/  SYNCS.EXCH.64 URZ, [UR8+0x34848], UR6 ;  /* 0x03484806083f75b2 */ /* 0x0006240008000100 */
[----:B---3--:R-:W-:Y:S01]  /*0410*/  NOP ;  /* 0x0000000000007918 */ /* 0x008fe20000000000 */
.L_x_414:
[----:B------:R-:W3:Y:S01]  /*0420*/  SHFL.IDX PT, R2, R0, RZ, 0x1f ;  /* 0x00001fff00027589 */ /* 0x000ee200000e0000 */
[----:B------:R-:W-:Y:S01]  /*0430*/  NOP ;  /* 0x0000000000007918 */ /* 0x000fe20000000000 */
[----:B---3--:R-:W-:-:S13]  /*0440*/  ISETP.NE.AND P0, PT, R2, RZ, PT ;  /* 0x000000ff0200720c */ /* 0x008fda0003f05270 */
        /* <DEDUP_REMOVED lines=14> */
[----:B0-----:R3:W0:Y:S08]  /*0530*/  SYNCS.EXCH.64 URZ, [UR8+0x34850], UR4 ;  /* 0x03485004083f75b2 */ /* 0x0016300008000100 */
[----:B------:R3:W0:Y:S01]  /*0540*/  SYNCS.EXCH.64 URZ, [UR8+0x34860], UR6 ;  /* 0x03486006083f75b2 */ /* 0x0006220008000100 */
[----:B------:R3:W0:Y:S01]  /*0550*/  SYNCS.EXCH.64 URZ, [UR8+0x34858], UR4 ;  /* 0x03485804083f75b2 */ /* 0x0006220008000100 */
[----:B------:R3:W0:Y:S02]  /*0560*/  SYNCS.EXCH.64 URZ, [UR8+0x34868], UR6 ;  /* 0x03486806083f75b2 */ /* 0x0006240008000100 */
[----:B---3--:R-:W-:Y:S01]  /*0570*/  NOP ;  /* 0x0000000000007918 */ /* 0x008fe20000000000 */
.L_x_415:
[----:B------:R-:W3:Y:S01]  /*0580*/  SHFL.IDX PT, R2, R0, RZ, 0x1f ;  /* 0x00001fff00027589 */ /* 0x000ee200000e0000 */
[----:B------:R-:W-:Y:S01]  /*0590*/  NOP ;  /* 0x0000000000007918 */ /* 0x000fe20000000000 */
[----:B---3--:R-:W-:-:S13]  /*05a0*/  ISETP.NE.AND P0, PT, R2, RZ, PT ;  /* 0x000000ff0200720c */ /* 0x008fda0003f05270 */
[----:B------:R-:W-:Y:S05]  /*05b0*/  @P0 BRA `(.L_x_416) ;  /* 0x0000000000380947 */ /* 0x000fea0003800000 */
[----:B0-----:R-:W0:Y:S01]  /*05c0*/  S2UR UR5, SR_CgaCtaId ;  /* 0x00000000000579c3 */ /* 0x001e220000008800 */
[----:B------:R-:W-:Y:S01]  /*05d0*/  UMOV UR4, 0x400 ;  /* 0x0000040000047882 */ /* 0x000fe20000000000 */
[----:B------:R-:W-:Y:S01]  /*05e0*/  UMOV UR7, 0x1 ;  /* 0x0000000100077882 */ /* 0x000fe20000000000 */
[----:B------:R-:W-:Y:S01]  /*05f0*/  ELECT P0, URZ, PT ;  /* 0x00000000003f782f */ /* 0x000fe20003800000 */
[----:B0-----:R-:W-:Y:S02]  /*0600*/  ULEA UR6, UR5, UR4, 0x18 ;  /* 0x0000000405067291 */ /* 0x001fe4000f8ec03f */
[----:B------:R-:W-:-:S04]  /*0610*/  UIADD3 UR4, -UR7, 0x100000, URZ ;  /* 0x0010000007047890 */ /* 0x000fc8000fffe13f */
[----:B------:R-:W-:Y:S02]  /*0620*/  USHF.L.U32 UR5, UR4, 0xb, URZ ;  /* 0x0000000b04057899 */ /* 0x000fe4000800063f */
[----:B------:R-:W-:Y:S01]  /*0630*/  USHF.L.U32 UR4, UR4, 0x1, URZ ;  /* 0x0000000104047899 */ /* 0x000fe2000800063f */
[----:B------:R-:W0:Y:S11]  /*0640*/  FENCE.VIEW.ASYNC.S ;  /* 0x00000000000073c6 */ /* 0x000e360000000000 */
[----:B0-----:R3:W0:Y:S01]  /*0650*/  SYNCS.EXCH.64 URZ, [UR6+0x34870], UR4 ;  /* 0x03487004063f75b2 */ /* 0x0016220008000100 */
[----:B------:R3:W0:Y:S01]  /*0660*/  SYNCS.EXCH.64 URZ, [UR6+0x34880], UR4 ;  /* 0x03488004063f75b2 */ /* 0x0006220008000100 */
[----:B------:R3:W0:Y:S01]  /*0670*/  SYNCS.EXCH.64 URZ, [UR6+0x34878], UR4 ;  /* 0x03487804063f75b2 */ /* 0x0006220008000100 */
[----:B------:R3:W0:Y:S02]  /*0680*/  SYNCS.EXCH.64 URZ, [UR6+0x34888], UR4 ;  /* 0x03488804063f75b2 */ /* 0x0006240008000100 */
[----:B---3--:R-:W-:Y:S01]  /*0690*/  NOP ;  /* 0x0000000000007918 */ /* 0x008fe20000000000 */
.L_x_416:
        /* <DEDUP_REMOVED lines=22> */
.L_x_417:
        /* <DEDUP_REMOVED lines=22> */
.L_x_418:
[----:B0-----:R-:W-:Y:S01]  /*0960*/  UMOV UR4, 0x1 ;  /* 0x0000000100047882 */ /* 0x001fe20000000000 */
[----:B------:R-:W-:Y:S01]  /*0970*/  PLOP3.LUT P0, PT, PT, PT, UP0, 0x80, 0x0 ;  /* 0x000000000000781c */ /* 0x000fe20003f0f008 */
[----:B------:R-:W-:Y:S01]  /*0980*/  USEL UR4, UR4, 0x2, !UP0 ;  /* 0x0000000204047887 */ /* 0x000fe2000c000000 */
[----:B------:R-:W-:Y:S01]  /*0990*/  NOP ;  /* 0x0000000000007918 */ /* 0x000fe20000000000 */
[----:B------:R-:W-:Y:S01]  /*09a0*/  ULDC.64 UR58, c[0x0][0x208] ;  /* 0x00008200003a7ab9 */ /* 0x000fe20000000a00 */
[----:B------:R-:W-:Y:S03]  /*09b0*/  BSSY B9, `(.L_x_419) ;  /* 0x00021da000097945 */ /* 0x000fe60003800000 */
[----:B------:R-:W-:-:S05]  /*09c0*/  IMAD.U32 R2, RZ, RZ, UR4 ;  /* 0x00000004ff027e24 */ /* 0x000fca000f8e00ff */
[----:B------:R0:W-:Y:S01]  /*09d0*/  STL [R1+0x8c], R2 ;  /* 0x00008c0201007387 */ /* 0x0001e20000100800 */
[----:B-12-4-:R-:W-:Y:S06]  /*09e0*/  BAR.SYNC.DEFER_BLOCKING 0x0 ;  /* 0x0000000000007b1d */ /* 0x016fec0000010000 */
[----:B------:R-:W-:Y:S05]  /*09f0*/  @!P0 BRA `(.L_x_420) ;  /* 0x0000019c00148947 */ /* 0x000fea0003800000 */
.L_x_421:
        /* <DEDUP_REMOVED lines=8> */
[----:B-1----:R-:W-:-:S06]  /*0a80*/  ULEA UR4, UR5, UR4, 0x18 ;  /* 0x0000000405047291 */ /* 0x002fcc000f8ec03f */
[----:B0-----:R-:W-:Y:S01]  /*0a90*/  IMAD.U32 R2, RZ, RZ, UR4 ;  /* 0x00000004ff027e24 */ /* 0x001fe2000f8e00ff */
[----:B------:R-:W-:-:S04]  /*0aa0*/  ULDC UR4, c[0x0][0xc3c] ;  /* 0x00030f0000047ab9 */ /* 0x000fc80000000800 */
[----:B------:R-:W0:Y:S01]  /*0ab0*/  LDS.128 R144, [R2+0x348d0] ;  /* 0x0348d00002907984 */ /* 0x000e220000000c00 */
[----:B------:R-:W-:Y:S06]  /*0ac0*/  BAR.ARV 0x4, 0x180 ;  /* 0x0106000000007b1d */ /* 0x000fec0000002000 */
[----:B0-----:R-:W-:-:S13]  /*0ad0*/  ISETP.GE.AND P0, PT, R147, UR4, PT ;  /* 0x0000000493007c0c */ /* 0x001fda000bf06270 */
[----:B------:R-:W-:Y:S05]  /*0ae0*/  @P0 BRA `(.L_x_422) ;  /* 0x0000021c00180947 */ /* 0x000fea0003800000 */
[----:B------:R-:W2:Y:S01]  /*0af0*/  LDL R0, [R1+0x8c] ;  /* 0x00008c0001007983 */ /* 0x000ea20000100800 */
[----:B------:R-:W-:Y:S01]  /*0b00*/  IADD3 R18, R6, -0x80, RZ ;  /* 0xffffff8006127810 */ /* 0x000fe20007ffe0ff */
[----:B------:R-:W-:Y:S01]  /*0b10*/  IMAD.MOV.U32 R16, RZ, RZ, RZ ;  /* 0x000000ffff107224 */ /* 0x000fe200078e00ff */
[----:B------:R-:W-:Y:S01]  /*0b20*/  R2UR UR4, R2 ;  /* 0x00000000020472ca */ /* 0x000fe200000e0000 */
[----:B------:R-:W-:Y:S01]  /*0b30*/  IMAD.MOV.U32 R184, RZ, RZ, RZ ;  /* 0x000000ffffb87224 */ /* 0x000fe200078e00ff */
[----:B------:R-:W-:Y:S01]  /*0b40*/  MOV R206, RZ ;  /* 0x000000ff00ce7202 */ /* 0x000fe20000000f00 */
[----:B------:R-:W-:Y:S01]  /*0b50*/  IMAD.MOV.U32 R194, RZ, RZ, RZ ;  /* 0x000000ffffc27224 */ /* 0x000fe200078e00ff */
[----:B------:R-:W-:-:S09]  /*0b60*/  MOV R196, RZ ;  /* 0x000000ff00c47202 */ /* 0x000fd20000000f00 */
[----:B------:R-:W-:Y:S01]  /*0b70*/  UIADD3 UR4, UR4, 0x10400, URZ ;  /* 0x0001040004047890 */ /* 0x000fe2000fffe03f */
[----:B--2---:R-:W-:Y:S02]  /*0b80*/  R2UR UR5, R0 ;  /* 0x00000000000572ca */ /* 0x004fe400000e0000 */
[----:B------:R-:W-:-:S04]  /*0b90*/  SHF.R.S32.HI R0, RZ, 0x1f, R18 ;  /* 0x0000001fff007819 */ /* 0x000fc80000011412 */
[CC--:B------:R-:W-:Y:S02]  /*0ba0*/  LEA.HI R4, R0.reuse, R18.reuse, RZ, 0x4 ;  /* 0x0000001200047211 */ /* 0x0c0fe400078f20ff */
[CC--:B------:R-:W-:Y:S02]  /*0bb0*/  LEA.HI R3, R0.reuse, R18.reuse, RZ, 0x7 ;  /* 0x0000001200037211 */ /* 0x0c0fe400078f38ff */
[----:B------:R-:W-:Y:S02]  /*0bc0*/  SHF.R.S32.HI R7, RZ, 0x4, R4 ;  /* 0x00000004ff077819 */ /* 0x000fe40000011404 */
[----:B------:R-:W-:Y:S01]  /*0bd0*/  LEA.HI R6, R0, R18, RZ, 0x2 ;  /* 0x0000001200067211 */ /* 0x000fe200078f10ff */
[----:B------:R-:W-:Y:S01]  /*0be0*/  ULOP3.LUT UR57, UR5, 0x1, URZ, 0xfc, !UPT ;  /* 0x0000000105397892 */ /* 0x000fe2000f8efc3f */
[C---:B------:R-:W-:Y:S02]  /*0bf0*/  LOP3.LUT R5, R4.reuse, 0x3fffff0, RZ, 0xc0, !PT ;  /* 0x03fffff004057812 */ /* 0x040fe400078ec0ff */
[----:B------:R-:W-:-:S02]  /*0c00*/  LEA.HI R4, R4, R7, RZ, 0x1 ;  /* 0x0000000704047211 */ /* 0x000fc400078f08ff */
[----:B------:R-:W-:Y:S02]  /*0c10*/  LOP3.LUT R232, R3, 0xffffff80, RZ, 0xc0, !PT ;  /* 0xffffff8003e87812 */ /* 0x000fe400078ec0ff */
[----:B------:R-:W-:Y:S02]  /*0c20*/  LOP3.LUT R228, R6, 0xfffffffc, RZ, 0xc0, !PT ;  /* 0xfffffffc06e47812 */ /* 0x000fe400078ec0ff */
[----:B------:R-:W-:Y:S01]  /*0c30*/  LEA.HI R192, R0, R18, RZ, 0x5 ;  /* 0x0000001200c07211 */ /* 0x000fe200078f28ff */
[----:B------:R-:W-:Y:S01]  /*0c40*/  IMAD.IADD R232, R18, 0x1, -R232 ;  /* 0x0000000112e87824 */ /* 0x000fe200078e0ae8 */
[----:B------:R-:W-:Y:S01]  /*0c50*/  LOP3.LUT R4, R4, 0x1ffffffe, RZ, 0xc0, !PT ;  /* 0x1ffffffe04047812 */ /* 0x000fe200078ec0ff */
[C---:B------:R-:W-:Y:S01]  /*0c60*/  IMAD.IADD R228, R18.reuse, 0x1, -R228 ;  /* 0x0000000112e47824 */ /* 0x040fe200078e0ae4 */
[----:B------:R-:W-:Y:S02]  /*0c70*/  SHF.R.S32.HI R192, RZ, 0x5, R192 ;  /* 0x00000005ffc07819 */ /* 0x000fe400000114c0 */
[----:B------:R-:W-:Y:S01]  /*0c80*/  IADD3 R5, R18, -R5, RZ ;  /* 0x8000000512057210 */ /* 0x000fe20007ffe0ff */
[----:B------:R-:W-:Y:S01]  /*0c90*/  IMAD.IADD R4, R7, 0x1, -R4 ;  /* 0x0000000107047824 */ /* 0x000fe200078e0a04 */
[----:B------:R-:W-:Y:S01]  /*0ca0*/  SHF.R.S32.HI R7, RZ, 0x1f, R232 ;  /* 0x0000001fff077819 */ /* 0x000fe200000114e8 */
[----:B------:R-:W-:Y:S01]  /*0cb0*/  IMAD.SHL.U32 R22, R228, 0x4, RZ ;  /* 0x00000004e4167824 */ /* 0x000fe200078e00ff */
[--C-:B------:R-:W-:Y:S01]  /*0cc0*/  SHF.R.S32.HI R17, RZ, 0x2, R6.reuse ;  /* 0x00000002ff117819 */ /* 0x100fe20000011406 */
[----:B------:R-:W-:Y:S01]  /*0cd0*/  IMAD R9, R192, 0x10, R5 ;  /* 0x00000010c0097824 */ /* 0x000fe200078e0205 */
[----:B------:R-:W-:Y:S01]  /*0ce0*/  LEA.HI R5, R7, R232, RZ, 0x2 ;  /* 0x000000e807057211 */ /* 0x000fe200078f10ff */
[C---:B------:R-:W-:Y:S01]  /*0cf0*/  VIADD R186, R22.reuse, 0x20 ;  /* 0x0000002016ba7836 */ /* 0x040fe20000000000 */
[----:B------:R-:W-:Y:S01]  /*0d00*/  SHF.R.S32.HI R6, RZ, 0x1f, R6 ;  /* 0x0000001fff067819 */ /* 0x000fe20000011406 */
[----:B------:R-:W-:Y:S01]  /*0d10*/  IMAD R14, R9, 0x8, R4 ;  /* 0x00000008090e7824 */ /* 0x000fe200078e0204 */
[--C-:B------:R-:W-:Y:S01]  /*0d20*/  SHF.R.S32.HI R4, RZ, 0x2, R5.reuse ;  /* 0x00000002ff047819 */ /* 0x100fe20000011405 */
[----:B------:R-:W-:Y:S01]  /*0d30*/  VIADD R207, R17, 0x40 ;  /* 0x0000004011cf7836 */ /* 0x000fe20000000000 */
[----:B------:R-:W-:Y:S01]  /*0d40*/  SHF.R.S32.HI R9, RZ, 0x1f, R5 ;  /* 0x0000001fff097819 */ /* 0x000fe20000011405 */
[C---:B------:R-:W-:Y:S01]  /*0d50*/  VIADD R188, R22.reuse, 0x40 ;  /* 0x0000004016bc7836 */ /* 0x040fe20000000000 */
[C---:B------:R-:W-:Y:S01]  /*0d60*/  IADD3 R8, R22.reuse, R186, RZ ;  /* 0x000000ba16087210 */ /* 0x040fe20007ffe0ff */
[----:B------:R-:W-:Y:S01]  /*0d70*/  IMAD.SHL.U32 R185, R207, 0x40, RZ ;  /* 0x00000040cfb97824 */ /* 0x000fe200078e00ff */
[----:B------:R-:W-:Y:S01]  /*0d80*/  LEA.HI R9, R9, R4, RZ, 0x3 ;  /* 0x0000000409097211 */ /* 0x000fe200078f18ff */
[----:B------:R-:W-:Y:S01]  /*0d90*/  IMAD.IADD R10, R22, 0x1, R188 ;  /* 0x00000001160a7824 */ /* 0x000fe200078e02bc */
[----:B------:R-:W-:Y:S01]  /*0da0*/  LEA.HI R6, R6, R17, RZ, 0x3 ;  /* 0x0000001106067211 */ /* 0x000fe200078f18ff */
[C---:B------:R-:W-:Y:S01]  /*0db0*/  VIADD R189, R22.reuse, 0x30 ;  /* 0x0000003016bd7836 */ /* 0x040fe20000000000 */
[----:B------:R-:W-:Y:S01]  /*0dc0*/  SHF.R.S32.HI R15, RZ, 0x7, R3 ;  /* 0x00000007ff0f7819 */ /* 0x000fe20000011403 */
[----:B------:R-:W-:Y:S01]  /*0dd0*/  VIADD R190, R22, 0x50 ;  /* 0x0000005016be7836 */ /* 0x000fe20000000000 */
[----:B------:R-:W-:Y:S01]  /*0de0*/  SHF.R.S32.HI R11, RZ, 0x1f, R8 ;  /* 0x0000001fff0b7819 */ /* 0x000fe20000011408 */
[----:B------:R-:W-:Y:S01]  /*0df0*/  IMAD.SHL.U32 R25, R189, 0x2, RZ ;  /* 0x00000002bd197824 */ /* 0x000fe200078e00ff */
[----:B------:R-:W-:-:S02]  /*0e00*/  LOP3.LUT R9, R9, 0xfffffff8, RZ, 0xc0, !PT ;  /* 0xfffffff809097812 */ /* 0x000fc400078ec0ff */
[----:B------:R-:W-:Y:S02]  /*0e10*/  LEA.HI R7, R7, R232, RZ, 0x5 ;  /* 0x000000e807077211 */ /* 0x000fe400078f28ff */
[----:B------:R-:W-:Y:S02]  /*0e20*/  LOP3.LUT R6, R6, 0xfffffff8, RZ, 0xc0, !PT ;  /* 0xfffffff806067812 */ /* 0x000fe400078ec0ff */
[----:B------:R-:W-:Y:S02]  /*0e30*/  LEA.HI R3, R3, R15, RZ, 0x1 ;  /* 0x0000000f03037211 */ /* 0x000fe400078f08ff */
[CC--:B------:R-:W-:Y:S02]  /*0e40*/  LEA.HI R12, R11.reuse, R8.reuse, RZ, 0x3 ;  /* 0x000000080b0c7211 */ /* 0x0c0fe400078f18ff */
[----:B------:R-:W-:Y:S02]  /*0e50*/  LEA.HI R13, R11, R8, RZ, 0x6 ;  /* 0x000000080b0d7211 */ /* 0x000fe400078f30ff */
[----:B------:R-:W-:-:S02]  /*0e60*/  SHF.R.S32.HI R8, RZ, 0x1f, R207 ;  /* 0x0000001fff087819 */ /* 0x000fc400000114cf */
[----:B------:R-:W-:Y:S02]  /*0e70*/  IADD3 R4, R4, -R9, RZ ;  /* 0x8000000904047210 */ /* 0x000fe40007ffe0ff */
[----:B------:R-:W-:Y:S02]  /*0e80*/  SHF.R.S32.HI R7, RZ, 0x5, R7 ;  /* 0x00000005ff077819 */ /* 0x000fe40000011407 */
[----:B------:R-:W-:Y:S02]  /*0e90*/  IADD3 R231, R17, -R6, RZ ;  /* 0x8000000611e77210 */ /* 0x000fe40007ffe0ff */
[----:B------:R-:W-:Y:S01]  /*0ea0*/  LOP3.LUT R3, R3, 0x3fffffe, RZ, 0xc0, !PT ;  /* 0x03fffffe03037812 */ /* 0x000fe200078ec0ff */
[----:B------:R-:W-:Y:S01]  /*0eb0*/  IMAD R4, R7, 0x10, R4 ;  /* 0x0000001007047824 */ /* 0x000fe200078e0204 */
[----:B------:R-:W-:Y:S01]  /*0ec0*/  LEA.HI R0, R0, R18, RZ, 0x3 ;  /* 0x0000001200007211 */ /* 0x000fe200078f18ff */
[----:B------:R-:W-:Y:S01]  /*0ed0*/  IMAD.SHL.U32 R191, R231, 0x40, RZ ;  /* 0x00000040e7bf7824 */ /* 0x000fe200078e00ff */
[----:B------:R-:W-:-:S02]  /*0ee0*/  LEA.HI R8, R8, R207, RZ, 0x3 ;  /* 0x000000cf08087211 */ /* 0x000fc400078f18ff */
[----:B------:R-:W-:Y:S02]  /*0ef0*/  IADD3 R3, R15, -R3, RZ ;  /* 0x800000030f037210 */ /* 0x000fe40007ffe0ff */
[----:B------:R-:W-:Y:S01]  /*0f00*/  LOP3.LUT R185, R185, 0x1c0, RZ, 0xc0, !PT ;  /* 0x000001c0b9b97812 */ /* 0x000fe200078ec0ff */
[----:B------:R-:W-:Y:S01]  /*0f10*/  IMAD.SHL.U32 R8, R8, 0x40, RZ ;  /* 0x0000004008087824 */ /* 0x000fe200078e00ff */
[----:B------:R-:W-:Y:S01]  /*0f20*/  LOP3.LUT R201, R0, 0xfffffff8, RZ, 0xc0, !PT ;  /* 0xfffffff800c97812 */ /* 0x000fe200078ec0ff */
[----:B------:R-:W-:Y:S01]  /*0f30*/  IMAD R15, R3, 0x40, R4 ;  /* 0x00000040030f7824 */ /* 0x000fe200078e0204 */
[----:B------:R-:W-:Y:S02]  /*0f40*/  SHF.R.S32.HI R11, RZ, 0x1f, R10 ;  /* 0x0000001fff0b7819 */ /* 0x000fe4000001140a */
[----:B------:R-:W-:Y:S01]  /*0f50*/  LOP3.LUT R191, R191, 0x1c0, RZ, 0xc0, !PT ;  /* 0x000001c0bfbf7812 */ /* 0x000fe200078ec0ff */
[----:B------:R-:W-:Y:S01]  /*0f60*/  IMAD.IADD R201, R18, 0x1, -R201 ;  /* 0x0000000112c97824 */ /* 0x000fe200078e0ac9 */
[----:B------:R-:W-:Y:S01]  /*0f70*/  SHF.R.U32.HI R21, RZ, 0x3, R185 ;  /* 0x00000003ff157819 */ /* 0x000fe200000116b9 */
[----:B------:R-:W-:Y:S01]  /*0f80*/  IMAD.SHL.U32 R18, R228, 0x8, RZ ;  /* 0x00000008e4127824 */ /* 0x000fe200078e00ff */
[----:B------:R-:W-:Y:S01]  /*0f90*/  SHF.L.U32 R13, R13, 0x7, RZ ;  /* 0x000000070d0d7819 */ /* 0x000fe200000006ff */
[----:B------:R-:W-:Y:S01]  /*0fa0*/  IMAD.SHL.U32 R198, R201, 0x8, RZ ;  /* 0x00000008c9c67824 */ /* 0x000fe200078e00ff */
[----:B------:R-:W-:Y:S01]  /*0fb0*/  LOP3.LUT R3, R185, 0x38, R12, 0xf8, !PT ;  /* 0x00000038b9037812 */ /* 0x000fe200078ef80c */
[----:B------:R-:W-:Y:S01]  /*0fc0*/  STL [R1+0x7c], R15 ;  /* 0x00007c0f01007387 */ /* 0x000fe20000100800 */
[----:B------:R-:W-:-:S02]  /*0fd0*/  LEA.HI R230, R11, R10, RZ, 0x3 ;  /* 0x0000000a0be67211 */ /* 0x000fc400078f18ff */
[----:B------:R-:W-:Y:S02]  /*0fe0*/  LEA.HI R10, R11, R10, RZ, 0x6 ;  /* 0x0000000a0b0a7211 */ /* 0x000fe400078f30ff */
[----:B------:R-:W-:Y:S02]  /*0ff0*/  LOP3.LUT R195, R8, 0xfffffe00, RZ, 0xc0, !PT ;  /* 0xfffffe0008c37812 */ /* 0x000fe400078ec0ff */
[----:B------:R-:W-:Y:S01]  /*1000*/  SHF.R.U32.HI R193, RZ, 0x3, R191 ;  /* 0x00000003ffc17819 */ /* 0x000fe200000116bf */
[----:B------:R-:W-:Y:S01]  /*1010*/  IMAD.SHL.U32 R10, R10, 0x80, RZ ;  /* 0x000000800a0a7824 */ /* 0x000fe200078e00ff */
[----:B------:R-:W-:Y:S02]  /*1020*/  LOP3.LUT R4, R191, 0x38, R12, 0xf8, !PT ;  /* 0x00000038bf047812 */ /* 0x000fe400078ef80c */
[----:B------:R-:W-:Y:S02]  /*1030*/  LOP3.LUT R13, R13, 0xffffe000, RZ, 0xc0, !PT ;  /* 0xffffe0000d0d7812 */ /* 0x000fe400078ec0ff */
[----:B------:R-:W-:-:S02]  /*1040*/  LOP3.LUT R8, R3, R21, RZ, 0x3c, !PT ;  /* 0x0000001503087212 */ /* 0x000fc400078e3cff */
[----:B------:R-:W-:Y:S02]  /*1050*/  LOP3.LUT R7, R185, 0x38, R230, 0xf8, !PT ;  /* 0x00000038b9077812 */ /* 0x000fe400078ef8e6 */
[----:B------:R-:W-:Y:S02]  /*1060*/  LOP3.LUT R4, R4, R193, RZ, 0x3c, !PT ;  /* 0x000000c104047212 */ /* 0x000fe400078e3cff */
[----:B------:R-:W-:Y:S01]  /*1070*/  IADD3 R8, R8, R13, R195 ;  /* 0x0000000d08087210 */ /* 0x000fe20007ffe0c3 */
[----:B------:R-:W-:Y:S01]  /*1080*/  IMAD R13, R192, 0x200, R13 ;  /* 0x00000200c00d7824 */ /* 0x000fe200078e020d */
[----:B------:R-:W-:Y:S02]  /*1090*/  SHF.R.S32.HI R227, RZ, 0x3, R0 ;  /* 0x00000003ffe37819 */ /* 0x000fe40000011400 */
[----:B------:R-:W-:Y:S01]  /*10a0*/  MOV R0, UR4 ;  /* 0x0000000400007c02 */ /* 0x000fe20008000f00 */
[----:B------:R-:W-:Y:S01]  /*10b0*/  IMAD.IADD R4, R13, 0x1, R4 ;  /* 0x000000010d047824 */ /* 0x000fe200078e0204 */
[----:B------:R-:W-:-:S02]  /*10c0*/  IADD3 R200, R198, 0x40, RZ ;  /* 0x00000040c6c87810 */ /* 0x000fc40007ffe0ff */
[----:B------:R-:W-:Y:S01]  /*10d0*/  LOP3.LUT R5, R5, 0x7ffffffc, RZ, 0xc0, !PT ;  /* 0x7ffffffc05057812 */ /* 0x000fe200078ec0ff */
[----:B------:R0:W-:Y:S01]  /*10e0*/  STL [R1+0x88], R0 ;  /* 0x0000880001007387 */ /* 0x0001e20000100800 */
[----:B------:R-:W-:Y:S02]  /*10f0*/  LOP3.LUT R10, R10, 0xffffe000, RZ, 0xc0, !PT ;  /* 0xffffe0000a0a7812 */ /* 0x000fe400078ec0ff */
[----:B------:R-:W-:Y:S01]  /*1100*/  LOP3.LUT R7, R7, R21, RZ, 0x3c, !PT ;  /* 0x0000001507077212 */ /* 0x000fe200078e3cff */
[----:B------:R-:W-:Y:S01]  /*1110*/  IMAD.IADD R5, R232, 0x1, -R5 ;  /* 0x00000001e8057824 */ /* 0x000fe200078e0a05 */
[----:B------:R-:W-:Y:S01]  /*1120*/  IADD3 R187, R22, 0x10, RZ ;  /* 0x0000001016bb7810 */ /* 0x000fe20007ffe0ff */
[----:B------:R-:W-:Y:S01]  /*1130*/  STL [R1+0x14], R25 ;  /* 0x0000141901007387 */ /* 0x000fe20000100800 */
[----:B------:R-:W-:Y:S01]  /*1140*/  SHF.R.S32.HI R13, RZ, 0x1f, R200 ;  /* 0x0000001fff0d7819 */ /* 0x000fe200000114c8 */
[----:B------:R-:W-:Y:S01]  /*1150*/  IMAD.SHL.U32 R13, R188, 0x2, RZ ;  /* 0x00000002bc0d7824 */ /* 0x000fe200078e00ff */
[----:B------:R-:W-:Y:S01]  /*1160*/  LEA R3, R192, R10, 0x9 ;  /* 0x0000000ac0037211 */ /* 0x000fe200078e48ff */
[----:B------:R-:W-:Y:S01]  /*1170*/  IMAD.SHL.U32 R234, R187, 0x2, RZ ;  /* 0x00000002bbea7824 */ /* 0x000fe200078e00ff */
[----:B0-----:R-:W-:-:S02]  /*1180*/  SHF.R.S32.HI R0, RZ, 0x1f, R198 ;  /* 0x0000001fff007819 */ /* 0x001fc400000114c6 */
[----:B------:R-:W-:Y:S01]  /*1190*/  IADD3 R7, R7, R10, R195 ;  /* 0x0000000a07077210 */ /* 0x000fe20007ffe0c3 */
[----:B------:R0:W-:Y:S01]  /*11a0*/  STL [R1+0x4c], R13 ;  /* 0x00004c0d01007387 */ /* 0x0001e20000100800 */
[----:B------:R-:W-:Y:S02]  /*11b0*/  LOP3.LUT R0, R185, 0x38, R18, 0xf8, !PT ;  /* 0x00000038b9007812 */ /* 0x000fe400078ef812 */
[----:B------:R-:W-:Y:S02]  /*11c0*/  LOP3.LUT R6, R191, 0x38, R230, 0xf8, !PT ;  /* 0x00000038bf067812 */ /* 0x000fe400078ef8e6 */
[----:B------:R-:W-:Y:S02]  /*11d0*/  SHF.R.S32.HI R10, RZ, 0x1f, R187 ;  /* 0x0000001fff0a7819 */ /* 0x000fe400000114bb */
[----:B------:R-:W-:Y:S02]  /*11e0*/  SHF.R.S32.HI R9, RZ, 0x1f, R188 ;  /* 0x0000001fff097819 */ /* 0x000fe400000114bc */
[----:B------:R-:W-:Y:S01]  /*11f0*/  SHF.R.S32.HI R11, RZ, 0x1f, R190 ;  /* 0x0000001fff0b7819 */ /* 0x000fe200000114be */
[----:B0-----:R-:W-:Y:S01]  /*1200*/  IMAD.SHL.U32 R13, R14, 0x8, RZ ;  /* 0x000000080e0d7824 */ /* 0x001fe200078e00ff */
[----:B------:R-:W-:-:S02]  /*1210*/  SHF.L.U32 R24, R190, 0x1, RZ ;  /* 0x00000001be187819 */ /* 0x000fc400000006ff */
[----:B------:R-:W-:Y:S02]  /*1220*/  LOP3.LUT R0, R195, R0, R21, 0xf6, !PT ;  /* 0x00000000c3007212 */ /* 0x000fe400078ef615 */
[----:B------:R-:W-:Y:S01]  /*1230*/  SHF.L.U32 R225, R5, 0x1, RZ ;  /* 0x0000000105e17819 */ /* 0x000fe200000006ff */
[----:B------:R-:W-:Y:S01]  /*1240*/  STL [R1+0x54], R24 ;  /* 0x0000541801007387 */ /* 0x000fe20000100800 */
[----:B------:R-:W-:Y:S02]  /*1250*/  LOP3.LUT R6, R6, R193, RZ, 0x3c, !PT ;  /* 0x000000c106067212 */ /* 0x000fe400078e3cff */
[----:B------:R-:W-:Y:S01]  /*1260*/  SHF.L.U64.HI R233, R187, 0x1, R10 ;  /* 0x00000001bbe97819 */ /* 0x000fe2000001020a */
[----:B------:R-:W-:Y:S01]  /*1270*/  VIADD R224, R225, 0x10 ;  /* 0x00000010e1e07836 */ /* 0x000fe20000000000 */
[----:B------:R-:W-:Y:S01]  /*1280*/  SHF.L.U64.HI R10, R188, 0x1, R9 ;  /* 0x00000001bc0a7819 */ /* 0x000fe20000010209 */
[----:B------:R-:W-:Y:S01]  /*1290*/  IMAD.IADD R6, R3, 0x1, R6 ;  /* 0x0000000103067824 */ /* 0x000fe200078e0206 */
[----:B------:R-:W-:Y:S01]  /*12a0*/  SHF.L.U64.HI R9, R190, 0x1, R11 ;  /* 0x00000001be097819 */ /* 0x000fe2000001020b */
[----:B------:R-:W-:Y:S01]  /*12b0*/  STL [R1+0x84], R13 ;  /* 0x0000840d01007387 */ /* 0x000fe20000100800 */
[----:B------:R-:W-:Y:S01]  /*12c0*/  LEA R0, R0, UR4, 0x1 ;  /* 0x0000000400007c11 */ /* 0x000fe2000f8e08ff */
[C---:B------:R-:W-:Y:S01]  /*12d0*/  VIADD R221, R225.reuse, 0x28 ;  /* 0x00000028e1dd7836 */ /* 0x040fe20000000000 */
[C---:B------:R-:W-:Y:S01]  /*12e0*/  LEA.HI R3, R228.reuse, R228, RZ, 0x1 ;  /* 0x000000e4e4037211 */ /* 0x040fe200078f08ff */
[----:B------:R-:W-:Y:S01]  /*12f0*/  STL [R1+0x48], R10 ;  /* 0x0000480a01007387 */ /* 0x000fe20000100800 */
[C---:B------:R-:W-:Y:S01]  /*1300*/  VIADD R218, R225.reuse, 0x40 ;  /* 0x00000040e1da7836 */ /* 0x040fe20000000000 */
[C---:B------:R-:W-:Y:S01]  /*1310*/  IADD3 R223, R225.reuse, 0x18, RZ ;  /* 0x00000018e1df7810 */ /* 0x040fe20007ffe0ff */
[C---:B------:R-:W-:Y:S01]  /*1320*/  VIADD R215, R225.reuse, 0x58 ;  /* 0x00000058e1d77836 */ /* 0x040fe20000000000 */
[----:B------:R-:W-:Y:S01]  /*1330*/  STL [R1+0x50], R9 ;  /* 0x0000500901007387 */ /* 0x000fe20000100800 */
[----:B------:R-:W-:Y:S01]  /*1340*/  VIADD R212, R225, 0x70 ;  /* 0x00000070e1d47836 */ /* 0x000fe20000000000 */
[----:B------:R-:W-:Y:S01]  /*1350*/  LOP3.LUT R3, R3, 0x1ffffffe, RZ, 0xc0, !PT ;  /* 0x1ffffffe03037812 */ /* 0x000fe200078ec0ff */
[C---:B------:R-:W-:Y:S01]  /*1360*/  VIADD R222, R225.reuse, 0x20 ;  /* 0x00000020e1de7836 */ /* 0x040fe20000000000 */
[----:B------:R0:W-:Y:S01]  /*1370*/  STL [R1+0x74], R0 ;  /* 0x0000740001007387 */ /* 0x0001e20000100800 */
[C---:B------:R-:W-:Y:S01]  /*1380*/  IADD3 R220, R225.reuse, 0x30, RZ ;  /* 0x00000030e1dc7810 */ /* 0x040fe20007ffe0ff */
[C---:B------:R-:W-:Y:S01]  /*1390*/  VIADD R219, R225.reuse, 0x38 ;  /* 0x00000038e1db7836 */ /* 0x040fe20000000000 */
[C---:B------:R-:W-:Y:S01]  /*13a0*/  IADD3 R217, R225.reuse, 0x48, RZ ;  /* 0x00000048e1d97810 */ /* 0x040fe20007ffe0ff */
[----:B------:R-:W-:Y:S01]  /*13b0*/  IMAD.IADD R3, R228, 0x1, -R3 ;  /* 0x00000001e4037824 */ /* 0x000fe200078e0a03 */
[C---:B------:R-:W-:Y:S01]  /*13c0*/  IADD3 R214, R225.reuse, 0x60, RZ ;  /* 0x00000060e1d67810 */ /* 0x040fe20007ffe0ff */
[C---:B------:R-:W-:Y:S01]  /*13d0*/  VIADD R216, R225.reuse, 0x50 ;  /* 0x00000050e1d87836 */ /* 0x040fe20000000000 */
[----:B------:R-:W-:Y:S01]  /*13e0*/  LEA R8, R8, UR4, 0x1 ;  /* 0x0000000408087c11 */ /* 0x000fe2000f8e08ff */
[C---:B------:R-:W-:Y:S01]  /*13f0*/  VIADD R213, R225.reuse, 0x68 ;  /* 0x00000068e1d57836 */ /* 0x040fe20000000000 */
[C---:B------:R-:W-:Y:S01]  /*1400*/  IADD3 R211, R225.reuse, 0x78, RZ ;  /* 0x00000078e1d37810 */ /* 0x040fe20007ffe0ff */
[----:B------:R-:W-:Y:S01]  /*1410*/  VIADD R210, R225, 0x8 ;  /* 0x00000008e1d27836 */ /* 0x000fe20000000000 */
[----:B0-----:R-:W-:Y:S01]  /*1420*/  SHF.R.S32.HI R0, RZ, 0x1f, R224 ;  /* 0x0000001fff007819 */ /* 0x001fe200000114e0 */
[----:B------:R-:W-:Y:S01]  /*1430*/  STL [R1+0x6c], R8 ;  /* 0x00006c0801007387 */ /* 0x000fe20000100800 */
[----:B------:R-:W-:-:S02]  /*1440*/  SHF.R.S32.HI R0, RZ, 0x1f, R221 ;  /* 0x0000001fff007819 */ /* 0x000fc400000114dd */
[----:B------:R-:W-:Y:S02]  /*1450*/  SHF.R.S32.HI R0, RZ, 0x1f, R218 ;  /* 0x0000001fff007819 */ /* 0x000fe400000114da */
[----:B------:R-:W-:Y:S02]  /*1460*/  SHF.R.S32.HI R0, RZ, 0x1f, R215 ;  /* 0x0000001fff007819 */ /* 0x000fe400000114d7 */
[----:B------:R-:W-:Y:S02]  /*1470*/  SHF.R.S32.HI R0, RZ, 0x1f, R212 ;  /* 0x0000001fff007819 */ /* 0x000fe400000114d4 */
[----:B------:R-:W-:Y:S02]  /*1480*/  SHF.R.S32.HI R5, RZ, 0x1f, R223 ;  /* 0x0000001fff057819 */ /* 0x000fe400000114df */
[----:B------:R-:W-:Y:S02]  /*1490*/  LEA R0, R7, UR4, 0x1 ;  /* 0x0000000407007c11 */ /* 0x000fe4000f8e08ff */
[----:B------:R-:W-:-:S02]  /*14a0*/  SHF.R.S32.HI R5, RZ, 0x1f, R220 ;  /* 0x0000001fff057819 */ /* 0x000fc400000114dc */
[----:B------:R-:W-:Y:S01]  /*14b0*/  SHF.R.S32.HI R5, RZ, 0x1f, R217 ;  /* 0x0000001fff057819 */ /* 0x000fe200000114d9 */
[----:B------:R0:W-:Y:S01]  /*14c0*/  STL [R1+0x68], R0 ;  /* 0x0000680001007387 */ /* 0x0001e20000100800 */
[----:B------:R-:W-:Y:S02]  /*14d0*/  SHF.R.S32.HI R5, RZ, 0x1f, R214 ;  /* 0x0000001fff057819 */ /* 0x000fe400000114d6 */
[----:B------:R-:W-:Y:S01]  /*14e0*/  SHF.R.S32.HI R5, RZ, 0x1f, R211 ;  /* 0x0000001fff057819 */ /* 0x000fe200000114d3 */
[----:B------:R-:W-:Y:S01]  /*14f0*/  IMAD R5, R3, 0x8, R15 ;  /* 0x0000000803057824 */ /* 0x000fe200078e020f */
[----:B------:R-:W-:Y:S02]  /*1500*/  LEA R3, R4, UR4, 0x1 ;  /* 0x0000000404037c11 */ /* 0x000fe4000f8e08ff */
[----:B------:R-:W-:Y:S02]  /*1510*/  SHF.R.S32.HI R235, RZ, 0x1f, R186 ;  /* 0x0000001fffeb7819 */ /* 0x000fe400000114ba */
[----:B------:R1:W-:Y:S01]  /*1520*/  STL [R1+0x80], R5 ;  /* 0x0000800501007387 */ /* 0x0003e20000100800 */
[----:B0-----:R-:W-:-:S02]  /*1530*/  LEA R0, R6, UR4, 0x1 ;  /* 0x0000000406007c11 */ /* 0x001fc4000f8e08ff */
[----:B------:R-:W-:Y:S02]  /*1540*/  SHF.R.S32.HI R20, RZ, 0x1f, R189 ;  /* 0x0000001fff147819 */ /* 0x000fe400000114bd */
[----:B------:R-:W-:Y:S01]  /*1550*/  SHF.R.S32.HI R9, RZ, 0x1f, R222 ;  /* 0x0000001fff097819 */ /* 0x000fe200000114de */
[----:B------:R1:W-:Y:S01]  /*1560*/  STL [R1+0x70], R0 ;  /* 0x0000700001007387 */ /* 0x0003e20000100800 */
[----:B------:R-:W-:Y:S02]  /*1570*/  SHF.R.S32.HI R9, RZ, 0x1f, R219 ;  /* 0x0000001fff097819 */ /* 0x000fe400000114db */
[----:B------:R-:W-:Y:S01]  /*1580*/  SHF.R.S32.HI R9, RZ, 0x1f, R216 ;  /* 0x0000001fff097819 */ /* 0x000fe200000114d8 */
[----:B------:R1:W-:Y:S01]  /*1590*/  STL [R1+0x78], R3 ;  /* 0x0000780301007387 */ /* 0x0003e20000100800 */
[C---:B------:R-:W-:Y:S02]  /*15a0*/  SHF.L.U32 R236, R186.reuse, 0x1, RZ ;  /* 0x00000001baec7819 */ /* 0x040fe400000006ff */
[----:B------:R-:W-:-:S02]  /*15b0*/  SHF.L.U64.HI R235, R186, 0x1, R235 ;  /* 0x00000001baeb7819 */ /* 0x000fc400000102eb */
[----:B------:R-:W-:Y:S02]  /*15c0*/  SHF.L.U64.HI R237, R189, 0x1, R20 ;  /* 0x00000001bded7819 */ /* 0x000fe40000010214 */
[----:B------:R-:W-:Y:S02]  /*15d0*/  SHF.R.S32.HI R229, RZ, 0x3, R12 ;  /* 0x00000003ffe57819 */ /* 0x000fe4000001140c */
[----:B------:R-:W-:Y:S02]  /*15e0*/  SHF.R.S32.HI R230, RZ, 0x3, R230 ;  /* 0x00000003ffe67819 */ /* 0x000fe400000114e6 */
[----:B-1----:R-:W-:-:S07]  /*15f0*/  SHF.R.S32.HI R9, RZ, 0x1f, R213 ;  /* 0x0000001fff097819 */ /* 0x002fce00000114d5 */
.L_x_634:
[----:B01-34-:R-:W0:Y:S01]  /*1600*/  LDC.64 R4, c[0x0][0xc88] ;  /* 0x00032200ff047b82 */ /* 0x01be220000000a00 */
[----:B------:R-:W-:Y:S01]  /*1610*/  ULDC.64 UR4, c[0x0][0xa28] ;  /* 0x00028a0000047ab9 */ /* 0x000fe20000000a00 */
[----:B------:R-:W-:Y:S01]  /*1620*/  ULDC.64 UR8, c[0x0][0xa18] ;  /* 0x0002860000087ab9 */ /* 0x000fe20000000a00 */
[----:B------:R-:W-:Y:S01]  /*1630*/  ULDC.64 UR6, c[0x0][0xa08] ;  /* 0x0002820000067ab9 */ /* 0x000fe20000000a00 */
[----:B0-----:R-:W-:-:S05]  /*1640*/  IMAD.WIDE R4, R147, 0x4, R4 ;  /* 0x0000000493047825 */ /* 0x001fca00078e0204 */
[----:B------:R-:W2:Y:S01]  /*1650*/  LDG.E R203, desc[UR58][R4.64] ;  /* 0x0000003a04cb7981 */ /* 0x000ea2000c1e1900 */
[----:B------:R-:W-:Y:S01]  /*1660*/  ISETP.NE.U32.AND P2, PT, RZ, UR4, PT ;  /* 0x00000004ff007c0c */ /* 0x000fe2000bf45070 */
[----:B------:R-:W-:Y:S01]  /*1670*/  IMAD.MOV.U32 R27, RZ, RZ, RZ ;  /* 0x000000ffff1b7224 */ /* 0x000fe200078e00ff */
[----:B------:R-:W-:Y:S02]  /*1680*/  ISETP.NE.U32.AND P1, PT, RZ, UR8, PT ;  /* 0x00000008ff007c0c */ /* 0x000fe4000bf25070 */
[----:B------:R-:W-:Y:S02]  /*1690*/  ISETP.NE.AND.EX P2, PT, RZ, UR5, PT, P2 ;  /* 0x00000005ff007c0c */ /* 0x000fe4000bf45320 */
[----:B------:R-:W-:Y:S02]  /*16a0*/  ISETP.NE.AND.EX P1, PT, RZ, UR9, PT, P1 ;  /* 0x00000009ff007c0c */ /* 0x000fe4000bf25310 */
[----:B------:R-:W-:Y:S02]  /*16b0*/  ISETP.NE.U32.AND P0, PT, RZ, UR6, PT ;  /* 0x00000006ff007c0c */ /* 0x000fe4000bf05070 */
[----:B------:R-:W-:-:S02]  /*16c0*/  MOV R11, RZ ;  /* 0x000000ff000b7202 */ /* 0x000fc40000000f00 */
[----:B------:R-:W-:Y:S02]  /*16d0*/  ISETP.NE.AND.EX P0, PT, RZ, UR7, PT, P0 ;  /* 0x00000007ff007c0c */ /* 0x000fe4000bf05300 */
[----:B--2---:R-:W-:Y:S01]  /*16e0*/  SHF.R.S32.HI R226, RZ, 0x1f, R203 ;  /* 0x0000001fffe27819 */ /* 0x004fe200000114cb */
[C---:B------:R-:W-:Y:S02]  /*16f0*/  IMAD.SHL.U32 R204, R203.reuse, 0x4, RZ ;  /* 0x00000004cbcc7824 */ /* 0x040fe400078e00ff */
[C---:B------:R-:W-:Y:S02]  /*1700*/  @P2 LEA R6, P3, R203.reuse, UR4, 0x2 ;  /* 0x00000004cb062c11 */ /* 0x040fe4000f8610ff */
[C-C-:B------:R-:W-:Y:S02]  /*1710*/  SHF.L.U64.HI R205, R203.reuse, 0x2, R226.reuse ;  /* 0x00000002cbcd7819 */ /* 0x140fe400000102e2 */
[----:B------:R-:W-:Y:S01]  /*1720*/  @P2 LEA.HI.X R7, R203, UR5, R226, 0x2, P3 ;  /* 0x00000005cb072c11 */ /* 0x000fe200098f14e2 */
[----:B------:R-:W-:Y:S01]  /*1730*/  ULDC UR4, c[0x0][0x288] ;  /* 0x0000a20000047ab9 */ /* 0x000fe20000000800 */
[----:B------:R-:W-:-:S03]  /*1740*/  IADD3 R4, P4, R204, UR6, RZ ;  /* 0x00000006cc047c10 */ /* 0x000fc6000ff9e0ff */
[----:B------:R0:W5:Y:S01]  /*1750*/  @P2 LDG.E R11, desc[UR58][R6.64] ;  /* 0x0000003a060b2981 */ /* 0x000162000c1e1900 */
[----:B------:R-:W-:Y:S01]  /*1760*/  @P1 IADD3 R8, P2, R204, UR8, RZ ;  /* 0x00000008cc081c10 */ /* 0x000fe2000ff5e0ff */
[----:B------:R-:W-:Y:S01]  /*1770*/  IMAD.U32 R150, RZ, RZ, UR4 ;  /* 0x00000004ff967e24 */ /* 0x000fe2000f8e00ff */
[C---:B------:R-:W-:Y:S01]  /*1780*/  IADD3.X R5, R205.reuse, UR7, RZ, P4, !PT ;  /* 0x00000007cd057c10 */ /* 0x040fe2000a7fe4ff */
[----:B------:R-:W-:Y:S01]  /*1790*/  ULDC.64 UR4, c[0x0][0x418] ;  /* 0x0001060000047ab9 */ /* 0x000fe20000000a00 */
[----:B------:R-:W-:-:S03]  /*17a0*/  @P1 IADD3.X R9, R205, UR9, RZ, P2, !PT ;  /* 0x00000009cd091c10 */ /* 0x000fc600097fe4ff */
[----:B------:R0:W5:Y:S01]  /*17b0*/  @P0 LDG.E R27, desc[UR58][R4.64] ;  /* 0x0000003a041b0981 */ /* 0x000162000c1e1900 */
[----:B------:R-:W-:Y:S01]  /*17c0*/  UISETP.NE.U32.AND UP0, UPT, UR4, URZ, UPT ;  /* 0x0000003f0400728c */ /* 0x000fe2000bf05070 */
[C---:B------:R-:W-:Y:S01]  /*17d0*/  LOP3.LUT R3, R146.reuse, 0xff000000, RZ, 0xc0, !PT ;  /* 0xff00000092037812 */ /* 0x040fe200078ec0ff */
[----:B------:R-:W-:Y:S01]  /*17e0*/  ULDC.64 UR8, c[0x0][0xa20] ;  /* 0x0002880000087ab9 */ /* 0x000fe20000000a00 */
[----:B------:R0:W5:Y:S01]  /*17f0*/  @P1 LDG.E R150, desc[UR58][R8.64] ;  /* 0x0000003a08961981 */ /* 0x000162000c1e1900 */
[----:B------:R-:W-:Y:S01]  /*1800*/  UISETP.NE.AND.EX UP0, UPT, UR5, URZ, UPT, UP0 ;  /* 0x0000003f0500728c */ /* 0x000fe2000bf05300 */
[----:B------:R-:W-:Y:S01]  /*1810*/  ULDC UR4, c[0x0][0x424] ;  /* 0x0001090000047ab9 */ /* 0x000fe20000000800 */
[----:B------:R-:W-:Y:S02]  /*1820*/  ISETP.NE.U32.AND P2, PT, RZ, UR8, PT ;  /* 0x00000008ff007c0c */ /* 0x000fe4000bf45070 */
[----:B------:R-:W-:Y:S01]  /*1830*/  USEL UR4, UR4, 0x1, UP0 ;  /* 0x0000000104047887 */ /* 0x000fe20008000000 */
[----:B------:R-:W-:Y:S01]  /*1840*/  ULDC UR5, c[0x0][0x2f0] ;  /* 0x0000bc0000057ab9 */ /* 0x000fe20000000800 */
[----:B------:R-:W-:-:S02]  /*1850*/  LOP3.LUT R0, R146, 0xff0000, RZ, 0xc0, !PT ;  /* 0x00ff000092007812 */ /* 0x000fc400078ec0ff */
[----:B------:R-:W-:Y:S01]  /*1860*/  UIMAD UR4, UR4, UR5, URZ ;  /* 0x00000005040472a4 */ /* 0x000fe2000f8e023f */
[----:B------:R-:W-:Y:S02]  /*1870*/  SHF.R.U32.HI R3, RZ, 0x8, R3 ;  /* 0x00000008ff037819 */ /* 0x000fe40000011603 */
[----:B------:R-:W-:Y:S01]  /*1880*/  ISETP.NE.AND.EX P2, PT, RZ, UR9, PT, P2 ;  /* 0x00000009ff007c0c */ /* 0x000fe2000bf45320 */
[----:B------:R-:W-:Y:S01]  /*1890*/  ULDC UR5, c[0x0][0x348] ;  /* 0x0000d20000057ab9 */ /* 0x000fe20000000800 */
[----:B------:R-:W-:Y:S02]  /*18a0*/  LEA.HI R202, R0, R3, RZ, 0x10 ;  /* 0x0000000300ca7211 */ /* 0x000fe400078f80ff */
[----:B------:R-:W-:Y:S02]  /*18b0*/  LOP3.LUT R199, R146, 0xffff, RZ, 0xc0, !PT ;  /* 0x0000ffff92c77812 */ /* 0x000fe400078ec0ff */
[----:B------:R-:W-:Y:S01]  /*18c0*/  MOV R208, R145 ;  /* 0x0000009100d07202 */ /* 0x000fe20000000f00 */
[----:B0-----:R-:W-:Y:S06]  /*18d0*/  @P1 BRA `(.L_x_423) ;  /* 0x0000000000241947 */ /* 0x001fec0003800000 */
[----:B------:R-:W-:Y:S02]  /*18e0*/  ULDC.64 UR6, c[0x0][0xa00] ;  /* 0x0002800000067ab9 */ /* 0x000fe40000000a00 */
[----:B------:R-:W-:-:S04]  /*18f0*/  ISETP.NE.U32.AND P1, PT, RZ, UR6, PT ;  /* 0x00000006ff007c0c */ /* 0x000fc8000bf25070 */
[----:B------:R-:W-:-:S13]  /*1900*/  ISETP.NE.AND.EX P1, PT, RZ, UR7, PT, P1 ;  /* 0x00000007ff007c0c */ /* 0x000fda000bf25310 */
[----:B------:R-:W-:Y:S05]  /*1910*/  @!P1 BRA `(.L_x_423) ;  /* 0x0000000000149947 */ /* 0x000fea0003800000 */
[----:B------:R-:W0:Y:S02]  /*1920*/  LDC.64 R6, c[0x0][0xa00] ;  /* 0x00028000ff067b82 */ /* 0x000e240000000a00 */
[----:B0-----:R-:W-:-:S05]  /*1930*/  IMAD.WIDE R6, R203, 0x4, R6 ;  /* 0x00000004cb067825 */ /* 0x001fca00078e0206 */
[----:B-----5:R-:W2:Y:S04]  /*1940*/  LDG.E R150, desc[UR58][R6.64] ;  /* 0x0000003a06967981 */ /* 0x020ea8000c1e1900 */
[----:B------:R-:W2:Y:S02]  /*1950*/  LDG.E R3, desc[UR58][R6.64+0x4] ;  /* 0x0000043a06037981 */ /* 0x000ea4000c1e1900 */
[----:B--2---:R-:W-:-:S07]  /*1960*/  IMAD.IADD R150, R3, 0x1, -R150 ;  /* 0x0000000103967824 */ /* 0x004fce00078e0a96 */
.L_x_423:
[----:B------:R-:W-:Y:S01]  /*1970*/  IMAD.U32 R24, RZ, RZ, UR5 ;  /* 0x00000005ff187e24 */ /* 0x000fe2000f8e00ff */
[----:B------:R-:W-:Y:S01]  /*1980*/  MOV R26, UR4 ;  /* 0x00000004001a7c02 */ /* 0x000fe20008000f00 */
[----:B------:R-:W-:Y:S06]  /*1990*/  @!P2 BRA `(.L_x_424) ;  /* 0x000000000010a947 */ /* 0x000fec0003800000 */
[----:B------:R-:W-:-:S04]  /*19a0*/  IADD3 R4, P0, R204, UR8, RZ ;  /* 0x00000008cc047c10 */ /* 0x000fc8000ff1e0ff */
[----:B------:R-:W-:-:S05]  /*19b0*/  IADD3.X R5, R205, UR9, RZ, P0, !PT ;  /* 0x00000009cd057c10 */ /* 0x000fca00087fe4ff */
[----:B------:R0:W5:Y:S01]  /*19c0*/  LDG.E R26, desc[UR58][R4.64] ;  /* 0x0000003a041a7981 */ /* 0x000162000c1e1900 */
[----:B------:R-:W-:Y:S05]  /*19d0*/  BRA `(.L_x_425) ;  /* 0x0000000000107947 */ /* 0x000fea0003800000 */
.L_x_424:
[----:B------:R-:W-:Y:S05]  /*19e0*/  @!P0 BRA `(.L_x_425) ;  /* 0x00000000000c8947 */ /* 0x000fea0003800000 */
[----:B------:R-:W2:Y:S04]  /*19f0*/  LDG.E R3, desc[UR58][R4.64] ;  /* 0x0000003a04037981 */ /* 0x000ea8000c1e1900 */
[----:B------:R-:W2:Y:S02]  /*1a00*/  LDG.E R26, desc[UR58][R4.64+0x4] ;  /* 0x0000043a041a7981 */ /* 0x000ea4000c1e1900 */
[----:B--2---:R-:W-:-:S07]  /*1a10*/  IMAD.IADD R26, R26, 0x1, -R3 ;  /* 0x000000011a1a7824 */ /* 0x004fce00078e0a03 */
.L_x_425:
[----:B------:R-:W-:Y:S01]  /*1a20*/  ULDC.64 UR4, c[0x0][0xa10] ;  /* 0x0002840000047ab9 */ /* 0x000fe20000000a00 */
[----:B------:R-:W2:Y:S01]  /*1a30*/  LDL.LU R28, [R1+0x10] ;  /* 0x00001000011c7983 */ /* 0x000ea20000300800 */
[----:B------:R-:W-:-:S04]  /*1a40*/  ISETP.NE.U32.AND P0, PT, RZ, UR4, PT ;  /* 0x00000004ff007c0c */ /* 0x000fc8000bf05070 */
[----:B------:R-:W-:Y:S01]  /*1a50*/  ISETP.NE.AND.EX P0, PT, RZ, UR5, PT, P0 ;  /* 0x00000005ff007c0c */ /* 0x000fe2000bf05300 */
[----:B------:R-:W-:Y:S02]  /*1a60*/  ULDC.64 UR4, c[0x0][0xa30] ;  /* 0x00028c0000047ab9 */ /* 0x000fe40000000a00 */
[----:B------:R-:W-:-:S10]  /*1a70*/  ISETP.NE.U32.AND P1, PT, RZ, UR4, PT ;  /* 0x00000004ff007c0c */ /* 0x000fd4000bf25070 */
[----:B0-----:R-:W0:Y:S02]  /*1a80*/  @P0 LDC.64 R4, c[0x0][0xa10] ;  /* 0x00028400ff040b82 */ /* 0x001e240000000a00 */
[----:B0-----:R-:W-:-:S05]  /*1a90*/  @P0 IMAD.WIDE R4, R203, 0x4, R4 ;  /* 0x00000004cb040825 */ /* 0x001fca00078e0204 */
[----:B------:R-:W3:Y:S04]  /*1aa0*/  @P0 LDG.E R0, desc[UR58][R4.64] ;  /* 0x0000003a04000981 */ /* 0x000ee8000c1e1900 */
[----:B------:R-:W3:Y:S01]  /*1ab0*/  @P0 LDG.E R3, desc[UR58][R4.64+0x4] ;  /* 0x0000043a04030981 */ /* 0x000ee2000c1e1900 */
[----:B------:R-:W-:Y:S01]  /*1ac0*/  ISETP.NE.AND.EX P1, PT, RZ, UR5, PT, P1 ;  /* 0x00000005ff007c0c */ /* 0x000fe2000bf25310 */
[----:B-----5:R-:W-:-:S12]  /*1ad0*/  IMAD.MOV.U32 R143, RZ, RZ, R26 ;  /* 0x000000ffff8f7224 */ /* 0x020fd800078e001a */
[----:B------:R-:W-:-:S04]  /*1ae0*/  @P1 IADD3 R6, P2, R204, UR4, RZ ;  /* 0x00000004cc061c10 */ /* 0x000fc8000ff5e0ff */
[----:B------:R-:W-:-:S05]  /*1af0*/  @P1 IADD3.X R7, R205, UR5, RZ, P2, !PT ;  /* 0x00000005cd071c10 */ /* 0x000fca00097fe4ff */
[----:B------:R0:W5:Y:S01]  /*1b00*/  @P1 LDG.E R143, desc[UR58][R6.64] ;  /* 0x0000003a068f1981 */ /* 0x000162000c1e1900 */
[----:B------:R-:W-:Y:S01]  /*1b10*/  IADD3 R11, -R11, R26, RZ ;  /* 0x0000001a0b0b7210 */ /* 0x000fe20007ffe1ff */
[----:B------:R-:W-:Y:S01]  /*1b20*/  BSSY B0, `(.L_x_426) ;  /* 0x000002c000007945 */ /* 0x000fe20003800000 */
[----:B------:R-:W-:Y:S02]  /*1b30*/  LOP3.LUT R209, R202, 0xff, RZ, 0xc0, !PT ;  /* 0x000000ffcad17812 */ /* 0x000fe400078ec0ff */
[----:B------:R-:W-:Y:S02]  /*1b40*/  SHF.R.U32.HI R202, RZ, 0x10, R202 ;  /* 0x00000010ffca7819 */ /* 0x000fe400000116ca */
[----:B--2---:R-:W-:Y:S01]  /*1b50*/  LOP3.LUT R28, R28, 0xfffffffb, RZ, 0xc0, !PT ;  /* 0xfffffffb1c1c7812 */ /* 0x004fe200078ec0ff */
[----:B---3--:R-:W-:-:S04]  /*1b60*/  @P0 IMAD.IADD R24, R3, 0x1, -R0 ;  /* 0x0000000103180824 */ /* 0x008fc800078e0a00 */
[----:B------:R-:W-:-:S05]  /*1b70*/  IMAD.IADD R152, R11, 0x1, R24 ;  /* 0x000000010b987824 */ /* 0x000fca00078e0218 */
[C---:B------:R-:W-:Y:S02]  /*1b80*/  ISETP.GE.AND P3, PT, R152.reuse, 0x1, PT ;  /* 0x000000019800780c */ /* 0x040fe40003f66270 */
[----:B------:R-:W-:-:S04]  /*1b90*/  IADD3 R0, R152, 0x7f, RZ ;  /* 0x0000007f98007810 */ /* 0x000fc80007ffe0ff */
[----:B------:R-:W-:-:S04]  /*1ba0*/  SHF.R.S32.HI R3, RZ, 0x1f, R0 ;  /* 0x0000001fff037819 */ /* 0x000fc80000011400 */
[----:B------:R-:W-:Y:S01]  /*1bb0*/  LEA.HI R3, R3, R0, RZ, 0x7 ;  /* 0x0000000003037211 */ /* 0x000fe200078f38ff */
[----:B------:R-:W-:Y:S02]  /*1bc0*/  IMAD.MOV.U32 R0, RZ, RZ, RZ ;  /* 0x000000ffff007224 */ /* 0x000fe400078e00ff */
[----:B------:R-:W-:Y:S02]  /*1bd0*/  @P3 LOP3.LUT R28, R28, 0x4, RZ, 0xfc, !PT ;  /* 0x000000041c1c3812 */ /* 0x000fe400078efcff */
[----:B------:R-:W-:-:S03]  /*1be0*/  SHF.R.S32.HI R149, RZ, 0x7, R3 ;  /* 0x00000007ff957819 */ /* 0x000fc60000011403 */
[----:B------:R0:W-:Y:S01]  /*1bf0*/  STL [R1+0x10], R28 ;  /* 0x0000101c01007387 */ /* 0x0001e20000100800 */
[----:B------:R-:W-:Y:S05]  /*1c00*/  @!P3 BRA `(.L_x_427) ;  /* 0x000000000074b947 */ /* 0x000fea0003800000 */
[----:B------:R-:W-:Y:S01]  /*1c10*/  ISETP.NE.AND P0, PT, R202, RZ, PT ;  /* 0x000000ffca00720c */ /* 0x000fe20003f05270 */
[----:B------:R-:W-:-:S03]  /*1c20*/  ULDC UR4, c[0x0][0x9f0] ;  /* 0x00027c0000047ab9 */ /* 0x000fc60000000800 */
[----:B------:R-:W-:-:S04]  /*1c30*/  SEL R9, R202, UR4, P0 ;  /* 0x00000004ca097c07 */ /* 0x000fc80008000000 */
[-C--:B0-----:R-:W-:Y:S02]  /*1c40*/  IABS R6, R9.reuse ;  /* 0x0000000900067213 */ /* 0x081fe40000000000 */
[----:B------:R-:W-:Y:S02]  /*1c50*/  IADD3 R0, R149, -0x1, R9 ;  /* 0xffffffff95007810 */ /* 0x000fe40007ffe009 */
[----:B------:R-:W0:Y:S01]  /*1c60*/  I2F.RP R3, R6 ;  /* 0x0000000600037306 */ /* 0x000e220000209400 */
[-C--:B------:R-:W-:Y:S02]  /*1c70*/  IABS R10, R9.reuse ;  /* 0x00000009000a7213 */ /* 0x080fe40000000000 */
[----:B------:R-:W-:Y:S02]  /*1c80*/  IABS R8, R0 ;  /* 0x0000000000087213 */ /* 0x000fe40000000000 */
[----:B------:R-:W-:-:S04]  /*1c90*/  LOP3.LUT R0, R0, R9, RZ, 0x3c, !PT ;  /* 0x0000000900007212 */ /* 0x000fc800078e3cff */
[----:B------:R-:W-:Y:S01]  /*1ca0*/  ISETP.GE.AND P2, PT, R0, RZ, PT ;  /* 0x000000ff0000720c */ /* 0x000fe20003f46270 */
[----:B0-----:R-:W0:Y:S02]  /*1cb0*/  MUFU.RCP R3, R3 ;  /* 0x0000000300037308 */ /* 0x001e240000001000 */
[----:B0-----:R-:W-:Y:S02]  /*1cc0*/  VIADD R4, R3, 0xffffffe ;  /* 0x0ffffffe03047836 */ /* 0x001fe40000000000 */
[----:B------:R-:W-:-:S04]  /*1cd0*/  IMAD.MOV R3, RZ, RZ, -R10 ;  /* 0x000000ffff037224 */ /* 0x000fc800078e0a0a */
[----:B------:R0:W1:Y:S02]  /*1ce0*/  F2I.FTZ.U32.TRUNC.NTZ R5, R4 ;  /* 0x0000000400057305 */ /* 0x000064000021f000 */
[----:B0-----:R-:W-:Y:S01]  /*1cf0*/  IMAD.MOV.U32 R4, RZ, RZ, RZ ;  /* 0x000000ffff047224 */ /* 0x001fe200078e00ff */
[----:B-1----:R-:W-:-:S05]  /*1d00*/  IADD3 R7, RZ, -R5, RZ ;  /* 0x80000005ff077210 */ /* 0x002fca0007ffe0ff */
[----:B------:R-:W-:-:S04]  /*1d10*/  IMAD R7, R7, R6, RZ ;  /* 0x0000000607077224 */ /* 0x000fc800078e02ff */
[----:B------:R-:W-:-:S06]  /*1d20*/  IMAD.HI.U32 R5, R5, R7, R4 ;  /* 0x0000000705057227 */ /* 0x000fcc00078e0004 */
[----:B------:R-:W-:-:S04]  /*1d30*/  IMAD.HI.U32 R5, R5, R8, RZ ;  /* 0x0000000805057227 */ /* 0x000fc800078e00ff */
[----:B------:R-:W-:-:S05]  /*1d40*/  IMAD R3, R5, R3, R8 ;  /* 0x0000000305037224 */ /* 0x000fca00078e0208 */
[----:B------:R-:W-:-:S13]  /*1d50*/  ISETP.GT.U32.AND P1, PT, R6, R3, PT ;  /* 0x000000030600720c */ /* 0x000fda0003f24070 */
[-C--:B------:R-:W-:Y:S01]  /*1d60*/  @!P1 IADD3 R3, R3, -R6.reuse, RZ ;  /* 0x8000000603039210 */ /* 0x080fe20007ffe0ff */
[----:B------:R-:W-:Y:S01]  /*1d70*/  @!P1 VIADD R5, R5, 0x1 ;  /* 0x0000000105059836 */ /* 0x000fe20000000000 */
[----:B------:R-:W-:Y:S02]  /*1d80*/  ISETP.NE.AND P1, PT, R9, RZ, PT ;  /* 0x000000ff0900720c */ /* 0x000fe40003f25270 */
[----:B------:R-:W-:-:S13]  /*1d90*/  ISETP.GE.U32.AND P0, PT, R3, R6, PT ;  /* 0x000000060300720c */ /* 0x000fda0003f06070 */
[----:B------:R-:W-:-:S05]  /*1da0*/  @P0 VIADD R5, R5, 0x1 ;  /* 0x0000000105050836 */ /* 0x000fca0000000000 */
[----:B------:R-:W-:-:S05]  /*1db0*/  MOV R0, R5 ;  /* 0x0000000500007202 */ /* 0x000fca0000000f00 */
[----:B------:R-:W-:Y:S01]  /*1dc0*/  @!P2 IMAD.MOV R0, RZ, RZ, -R0 ;  /* 0x000000ffff00a224 */ /* 0x000fe200078e0a00 */
[----:B------:R-:W-:-:S07]  /*1dd0*/  @!P1 LOP3.LUT R0, RZ, R9, RZ, 0x33, !PT ;  /* 0x00000009ff009212 */ /* 0x000fce00078e33ff */
.L_x_427:
[----:B------:R-:W-:Y:S05]  /*1de0*/  BSYNC B0 ;  /* 0x0000000000007941 */ /* 0x000fea0003800000 */
.L_x_426:
[----:B------:R-:W-:Y:S01]  /*1df0*/  IMAD R3, R209, R0, RZ ;  /* 0x00000000d1037224 */ /* 0x000fe200078e02ff */
[----:B------:R-:W-:-:S04]  /*1e00*/  PLOP3.LUT P2, PT, PT, PT, PT, 0x80, 0x0 ;  /* 0x000000000000781c */ /* 0x000fc80003f4f070 */
[C---:B------:R-:W-:Y:S01]  /*1e10*/  VIADDMNMX R0, R3.reuse, R0, R149, PT ;  /* 0x0000000003007246 */ /* 0x040fe20003800195 */
[----:B------:R-:W-:-:S03]  /*1e20*/  IMAD R3, R3, 0x80, -R11 ;  /* 0x0000008003037824 */ /* 0x000fc600078e0a0b */
[----:B------:R-:W-:Y:S02]  /*1e30*/  LEA R5, R0, -R11, 0x7 ;  /* 0x8000000b00057211 */ /* 0x000fe400078e38ff */
[----:B------:R-:W-:Y:S02]  /*1e40*/  VIMNMX R3, RZ, R3, !PT ;  /* 0x00000003ff037248 */ /* 0x000fe40007fe0100 */
[----:B------:R-:W-:Y:S02]  /*1e50*/  VIMNMX R0, R5, R24, PT ;  /* 0x0000001805007248 */ /* 0x000fe40003fe0100 */
[----:B------:R-:W-:Y:S02]  /*1e60*/  SHF.R.U32.HI R123, RZ, 0x7, R3 ;  /* 0x00000007ff7b7819 */ /* 0x000fe40000011603 */
[----:B------:R-:W-:-:S03]  /*1e70*/  ISETP.GT.AND P0, PT, R0, R3, PT ;  /* 0x000000030000720c */ /* 0x000fc60003f04270 */
[----:B------:R-:W-:-:S10]  /*1e80*/  IMAD.MOV.U32 R25, RZ, RZ, R123 ;  /* 0x000000ffff197224 */ /* 0x000fd400078e007b */
[----:B------:R-:W-:-:S05]  /*1e90*/  @P0 VIADD R0, R0, 0x7f ;  /* 0x0000007f00000836 */ /* 0x000fca0000000000 */
[----:B------:R-:W-:-:S04]  /*1ea0*/  @P0 SHF.R.S32.HI R3, RZ, 0x1f, R0 ;  /* 0x0000001fff030819 */ /* 0x000fc80000011400 */
[----:B------:R-:W-:-:S04]  /*1eb0*/  @P0 LEA.HI R3, R3, R0, RZ, 0x7 ;  /* 0x0000000003030211 */ /* 0x000fc800078f38ff */
[----:B------:R-:W-:-:S04]  /*1ec0*/  @P0 SHF.R.S32.HI R25, RZ, 0x7, R3 ;  /* 0x00000007ff190819 */ /* 0x000fc80000011403 */
[----:B------:R-:W-:-:S13]  /*1ed0*/  ISETP.GT.AND P0, PT, R25, R123, PT ;  /* 0x0000007b1900720c */ /* 0x000fda0003f04270 */
[----:B------:R-:W-:Y:S05]  /*1ee0*/  @!P0 BRA `(.L_x_428) ;  /* 0x00000088009c8947 */ /* 0x000fea0003800000 */
[----:B------:R-:W-:Y:S01]  /*1ef0*/  IADD3 R116, R2, 0x1c400, RZ ;  /* 0x0001c40002747810 */ /* 0x000fe20007ffe0ff */
[----:B------:R-:W-:Y:S03]  /*1f00*/  BSSY B6, `(.L_x_429) ;  /* 0x0000013000067945 */ /* 0x000fe60003800000 */
[----:B------:R-:W-:-:S13]  /*1f10*/  LOP3.LUT P0, RZ, R116, 0x3ff, RZ, 0xc0, !PT ;  /* 0x000003ff74ff7812 */ /* 0x000fda000780c0ff */
[----:B------:R-:W-:Y:S05]  /*1f20*/  @!P0 BRA `(.L_x_430) ;  /* 0x0000000000408947 */ /* 0x000fea0003800000 */
[----:B------:R-:W-:Y:S01]  /*1f30*/  MOV R14, 0x0 ;  /* 0x00000000000e7802 */ /* 0x000fe20000000f00 */
[----:B------:R-:W-:Y:S01]  /*1f40*/  ULDC.64 UR4, c[0x4][0x118] ;  /* 0x0100460000047ab9 */ /* 0x000fe20000000a00 */
[----:B------:R-:W-:Y:S01]  /*1f50*/  ULDC.64 UR6, c[0x4][0x90] ;  /* 0x0100240000067ab9 */ /* 0x000fe20000000a00 */
[----:B------:R-:W-:Y:S01]  /*1f60*/  IMAD.U32 R4, RZ, RZ, UR4 ;  /* 0x00000004ff047e24 */ /* 0x000fe2000f8e00ff */
[----:B------:R-:W-:Y:S01]  /*1f70*/  MOV R11, UR7 ;  /* 0x00000007000b7c02 */ /* 0x000fe20008000f00 */
[----:B------:R-:W-:Y:S01]  /*1f80*/  IMAD.U32 R5, RZ, RZ, UR5 ;  /* 0x00000005ff057e24 */ /* 0x000fe2000f8e00ff */
[----:B------:R-:W1:Y:S01]  /*1f90*/  LDC.64 R14, c[0x4][R14] ;  /* 0x010000000e0e7b82 */ /* 0x000e620000000a00 */
[----:B------:R-:W-:Y:S01]  /*1fa0*/  ULDC.64 UR4, c[0x4][0x120] ;  /* 0x0100480000047ab9 */ /* 0x000fe20000000a00 */
[----:B------:R-:W-:Y:S01]  /*1fb0*/  IMAD.U32 R10, RZ, RZ, UR6 ;  /* 0x00000006ff0a7e24 */ /* 0x000fe2000f8e00ff */
[----:B0-----:R-:W-:Y:S01]  /*1fc0*/  MOV R6, UR4 ;  /* 0x0000000400067c02 */ /* 0x001fe20008000f00 */
[----:B------:R-:W-:Y:S01]  /*1fd0*/  IMAD.U32 R7, RZ, RZ, UR5 ;  /* 0x00000005ff077e24 */ /* 0x000fe2000f8e00ff */
[----:B------:R-:W-:Y:S01]  /*1fe0*/  MOV R13, RZ ;  /* 0x000000ff000d7202 */ /* 0x000fe20000000f00 */
[----:B------:R-:W-:-:S02]  /*1ff0*/  IMAD.MOV.U32 R8, RZ, RZ, 0x70 ;  /* 0x00000070ff087424 */ /* 0x000fc400078e00ff */
[----:B------:R-:W-:-:S07]  /*2000*/  IMAD.MOV.U32 R12, RZ, RZ, 0x1 ;  /* 0x00000001ff0c7424 */ /* 0x000fce00078e00ff */
[----:B------:R-:W-:-:S07]  /*2010*/  LEPC R20, `(.L_x_430) ;  /* 0x000000001014794e */ /* 0x000fce0000000000 */
[----:B-1---5:R-:W-:Y:S05]  /*2020*/  CALL.ABS.NOINC R14 ;  /* 0x000000000e007343 */ /* 0x022fea0003c00000 */
.L_x_430:
[----:B------:R-:W-:Y:S05]  /*2030*/  BSYNC B6 ;  /* 0x0000000000067941 */ /* 0x000fea0003800000 */
.L_x_429:
[----:B------:R-:W-:Y:S01]  /*2040*/  VIADD R103, R2, 0x400 ;  /* 0x0000040002677836 */ /* 0x000fe20000000000 */
[----:B------:R-:W-:Y:S04]  /*2050*/  BSSY B6, `(.L_x_431) ;  /* 0x0000013000067945 */ /* 0x000fe80003800000 */
[----:B------:R-:W-:-:S13]  /*2060*/  LOP3.LUT P0, RZ, R103, 0x3ff, RZ, 0xc0, !PT ;  /* 0x000003ff67ff7812 */ /* 0x000fda000780c0ff */
[----:B------:R-:W-:Y:S05]  /*2070*/  @!P0 BRA `(.L_x_432) ;  /* 0x0000000000408947 */ /* 0x000fea0003800000 */
[----:B------:R-:W-:Y:S01]  /*2080*/  MOV R14, 0x0 ;  /* 0x00000000000e7802 */ /* 0x000fe20000000f00 */
[----:B------:R-:W-:Y:S01]  /*2090*/  ULDC.64 UR4, c[0x4][0x118] ;  /* 0x0100460000047ab9 */ /* 0x000fe20000000a00 */
[----:B------:R-:W-:Y:S01]  /*20a0*/  ULDC.64 UR6, c[0x4][0x120] ;  /* 0x0100480000067ab9 */ /* 0x000fe20000000a00 */
[----:B------:R-:W-:Y:S01]  /*20b0*/  IMAD.U32 R4, RZ, RZ, UR4 ;  /* 0x00000004ff047e24 */ /* 0x000fe2000f8e00ff */
[----:B------:R-:W-:Y:S01]  /*20c0*/  MOV R5, UR5 ;  /* 0x0000000500057c02 */ /* 0x000fe20008000f00 */
[----:B------:R-:W-:Y:S01]  /*20d0*/  ULDC.64 UR4, c[0x4][0x80] ;  /* 0x0100200000047ab9 */ /* 0x000fe20000000a00 */
[----:B------:R-:W1:Y:S01]  /*20e0*/  LDC.64 R14, c[0x4][R14] ;  /* 0x010000000e0e7b82 */ /* 0x000e620000000a00 */
[----:B0-----:R-:W-:Y:S01]  /*20f0*/  IMAD.U32 R6, RZ, RZ, UR6 ;  /* 0x00000006ff067e24 */ /* 0x001fe2000f8e00ff */
[----:B------:R-:W-:Y:S01]  /*2100*/  MOV R10, UR4 ;  /* 0x00000004000a7c02 */ /* 0x000fe20008000f00 */
[----:B------:R-:W-:Y:S01]  /*2110*/  IMAD.U32 R7, RZ, RZ, UR7 ;  /* 0x00000007ff077e24 */ /* 0x000fe2000f8e00ff */
[----:B------:R-:W-:Y:S01]  /*2120*/  MOV R12, 0x1 ;  /* 0x00000001000c7802 */ /* 0x000fe20000000f00 */
[----:B------:R-:W-:-:S02]  /*2130*/  IMAD.U32 R11, RZ, RZ, UR5 ;  /* 0x00000005ff0b7e24 */ /* 0x000fc4000f8e00ff */
[----:B------:R-:W-:Y:S02]  /*2140*/  IMAD.MOV.U32 R8, RZ, RZ, 0x70 ;  /* 0x00000070ff087424 */ /* 0x000fe400078e00ff */
[----:B------:R-:W-:-:S07]  /*2150*/  IMAD.MOV.U32 R13, RZ, RZ, RZ ;  /* 0x000000ffff0d7224 */ /* 0x000fce00078e00ff */
[----:B------:R-:W-:-:S07]  /*2160*/  LEPC R20, `(.L_x_432) ;  /* 0x000000001014794e */ /* 0x000fce0000000000 */
[----:B-1---5:R-:W-:Y:S05]  /*2170*/  CALL.ABS.NOINC R14 ;  /* 0x000000000e007343 */ /* 0x022fea0003c00000 */
.L_x_432:
[----:B------:R-:W-:Y:S05]  /*2180*/  BSYNC B6 ;  /* 0x0000000000067941 */ /* 0x000fea0003800000 */
.L_x_431:
[----:B------:R-:W-:Y:S01]  /*2190*/  ULDC.64 UR4, c[0x0][0x9f8] ;  /* 0x00027e0000047ab9 */ /* 0x000fe20000000a00 */
[----:B------:R-:W-:Y:S01]  /*21a0*/  IMAD.MOV.U32 R8, RZ, RZ, R203 ;  /* 0x000000ffff087224 */ /* 0x000fe200078e00cb */
[----:B------:R-:W-:Y:S01]  /*21b0*/  ISETP.NE.U32.AND P0, PT, RZ, UR4, PT ;  /* 0x00000004ff007c0c */ /* 0x000fe2000bf05070 */
[----:B------:R-:W1:Y:S01]  /*21c0*/  LDC.64 R10, c[0x0][0x300] ;  /* 0x0000c000ff0a7b82 */ /* 0x000e620000000a00 */
[C---:B------:R-:W-:Y:S01]  /*21d0*/  IADD3 R0, R18.reuse, 0x20, RZ ;  /* 0x0000002012007810 */ /* 0x040fe20007ffe0ff */
[C---:B------:R-:W-:Y:S01]  /*21e0*/  VIADD R3, R18.reuse, 0x80 ;  /* 0x0000008012037836 */ /* 0x040fe20000000000 */
[----:B------:R-:W-:Y:S01]  /*21f0*/  ISETP.NE.AND.EX P0, PT, RZ, UR5, PT, P0 ;  /* 0x00000005ff007c0c */ /* 0x000fe2000bf05300 */
[----:B------:R-:W-:Y:S01]  /*2200*/  IMAD.IADD R118, R27, 0x1, R26 ;  /* 0x000000011b767824 */ /* 0x000fe200078e021a */
[----:B------:R-:W-:Y:S01]  /*2210*/  SHF.R.S32.HI R19, RZ, 0x1f, R18 ;  /* 0x0000001fff137819 */ /* 0x000fe20000011412 */
[----:B------:R-:W-:Y:S01]  /*2220*/  ULDC.64 UR6, c[0x0][0x330] ;  /* 0x0000cc0000067ab9 */ /* 0x000fe20000000a00 */
[----:B------:R-:W-:Y:S01]  /*2230*/  IADD3 R20, R18, 0xa0, RZ ;  /* 0x000000a012147810 */ /* 0x000fe20007ffe0ff */
[----:B------:R-:W2:Y:S08]  /*2240*/  LDC.64 R12, c[0x0][0x3f8] ;  /* 0x0000fe00ff0c7b82 */ /* 0x000eb00000000a00 */
[----:B------:R-:W-:Y:S01]  /*2250*/  @P0 IADD3 R4, P1, R204, UR4, RZ ;  /* 0x00000004cc040c10 */ /* 0x000fe2000ff3e0ff */
[----:B------:R-:W-:Y:S01]  /*2260*/  ULDC UR4, c[0x0][0x2f4] ;  /* 0x0000bd0000047ab9 */ /* 0x000fe20000000800 */
[----:B------:R-:W3:Y:S02]  /*2270*/  LDC R27, c[0x0][0x3f4] ;  /* 0x0000fd00ff1b7b82 */ /* 0x000ee40000000800 */
[----:B------:R-:W-:-:S05]  /*2280*/  @P0 IADD3.X R5, R205, UR5, RZ, P1, !PT ;  /* 0x00000005cd050c10 */ /* 0x000fca0008ffe4ff */
[----:B------:R4:W3:Y:S01]  /*2290*/  @P0 LDG.E R8, desc[UR58][R4.64] ;  /* 0x0000003a04080981 */ /* 0x0008e2000c1e1900 */
[----:B------:R-:W-:Y:S01]  /*22a0*/  ISETP.GE.AND P2, PT, R0, UR4, PT ;  /* 0x0000000400007c0c */ /* 0x000fe2000bf46270 */
[C---:B------:R-:W-:Y:S01]  /*22b0*/  IMAD.WIDE.U32 R112, R199.reuse, UR6, R18 ;  /* 0x00000006c7707c25 */ /* 0x040fe2000f8e0012 */
[C---:B------:R-:W-:Y:S01]  /*22c0*/  ISETP.GE.AND P0, PT, R18.reuse, UR4, PT ;  /* 0x0000000412007c0c */ /* 0x040fe2000bf06270 */
[----:B------:R-:W3:Y:S01]  /*22d0*/  S2R R151, SR_TID.X ;  /* 0x0000000000977919 */ /* 0x000ee20000002100 */
[----:B0-----:R-:W-:Y:S01]  /*22e0*/  SEL R6, RZ, 0xffffffff, P2 ;  /* 0xffffffffff067807 */ /* 0x001fe20001000000 */
[----:B------:R-:W-:Y:S01]  /*22f0*/  IMAD R113, R199, UR7, R113 ;  /* 0x00000007c7717c24 */ /* 0x000fe2000f8e0271 */
[----:B------:R-:W-:Y:S01]  /*2300*/  ISETP.GE.AND P1, PT, R3, UR4, PT ;  /* 0x0000000403007c0c */ /* 0x000fe2000bf26270 */
[----:B------:R-:W-:Y:S01]  /*2310*/  ULDC.64 UR6, c[0x0][0xa08] ;  /* 0x0002820000067ab9 */ /* 0x000fe20000000a00 */
[----:B------:R-:W-:Y:S01]  /*2320*/  SEL R3, RZ, 0x1, P0 ;  /* 0x00000001ff037807 */ /* 0x000fe20000000000 */
[----:B----4-:R-:W-:Y:S01]  /*2330*/  VIADD R4, R18, 0x60 ;  /* 0x0000006012047836 */ /* 0x010fe20000000000 */
[----:B------:R-:W-:Y:S01]  /*2340*/  SHF.L.U32 R6, R6, 0x1, RZ ;  /* 0x0000000106067819 */ /* 0x000fe200000006ff */
[----:B--2---:R-:W-:Y:S01]  /*2350*/  IMAD.WIDE.U32 R108, R17, R12, R18 ;  /* 0x0000000c116c7225 */ /* 0x004fe200078e0012 */
[----:B------:R-:W-:-:S02]  /*2360*/  SHF.R.S32.HI R21, RZ, 0x1f, R118 ;  /* 0x0000001fff157819 */ /* 0x000fc40000011476 */
[----:B------:R-:W-:Y:S01]  /*2370*/  LOP3.LUT R5, R6, 0x2, R3, 0xe2, !PT ;  /* 0x0000000206057812 */ /* 0x000fe200078ee203 */
[----:B------:R-:W-:Y:S01]  /*2380*/  VIADD R3, R18, 0x40 ;  /* 0x0000004012037836 */ /* 0x000fe20000000000 */
[----:B------:R-:W-:Y:S01]  /*2390*/  ISETP.GE.AND P2, PT, R4, UR4, PT ;  /* 0x0000000404007c0c */ /* 0x000fe2000bf46270 */
[-C--:B-1----:R-:W-:Y:S01]  /*23a0*/  IMAD R9, R21, R10.reuse, RZ ;  /* 0x0000000a15097224 */ /* 0x082fe200078e02ff */
[----:B------:R-:W-:Y:S01]  /*23b0*/  SHF.R.S32.HI R144, RZ, 0x1f, R17 ;  /* 0x0000001fff907819 */ /* 0x000fe20000011411 */
[C---:B------:R-:W-:Y:S01]  /*23c0*/  IMAD.WIDE.U32 R6, R118.reuse, R10, RZ ;  /* 0x0000000a76067225 */ /* 0x040fe200078e00ff */
[----:B------:R-:W-:Y:S02]  /*23d0*/  ISETP.GE.AND P0, PT, R3, UR4, PT ;  /* 0x0000000403007c0c */ /* 0x000fe4000bf06270 */
[----:B------:R-:W-:Y:S01]  /*23e0*/  SEL R34, RZ, 0x10, P1 ;  /* 0x00000010ff227807 */ /* 0x000fe20000800000 */
[----:B------:R-:W-:Y:S01]  /*23f0*/  IMAD R15, R118, R11, R9 ;  /* 0x0000000b760f7224 */ /* 0x000fe200078e0209 */
[----:B------:R-:W-:Y:S01]  /*2400*/  SEL R14, RZ, 0x4, P0 ;  /* 0x00000004ff0e7807 */ /* 0x000fe20000000000 */
[----:B------:R-:W-:Y:S01]  /*2410*/  IMAD.SHL.U32 R135, R10, 0x40, RZ ;  /* 0x000000400a877824 */ /* 0x000fe200078e00ff */
[----:B------:R-:W-:Y:S01]  /*2420*/  SEL R9, RZ, 0x8, P2 ;  /* 0x00000008ff097807 */ /* 0x000fe20001000000 */
[----:B------:R-:W-:Y:S01]  /*2430*/  IMAD.IADD R7, R7, 0x1, R15 ;  /* 0x0000000107077824 */ /* 0x000fe200078e020f */
[----:B------:R-:W-:Y:S01]  /*2440*/  ISETP.NE.U32.AND P0, PT, RZ, UR6, PT ;  /* 0x00000006ff007c0c */ /* 0x000fe2000bf05070 */
[----:B------:R-:W-:Y:S01]  /*2450*/  IMAD.MOV.U32 R130, RZ, RZ, 0x20 ;  /* 0x00000020ff827424 */ /* 0x000fe200078e00ff */
[----:B------:R-:W-:Y:S01]  /*2460*/  ISETP.GE.AND P2, PT, R20, UR4, PT ;  /* 0x0000000414007c0c */ /* 0x000fe2000bf46270 */
[----:B------:R-:W-:Y:S01]  /*2470*/  ULDC.64 UR4, c[0x0][0x308] ;  /* 0x0000c20000047ab9 */ /* 0x000fe20000000a00 */
[----:B------:R-:W-:Y:S01]  /*2480*/  LOP3.LUT R5, R9, R5, R14, 0xfe, !PT ;  /* 0x0000000509057212 */ /* 0x000fe200078efe0e */
[----:B------:R-:W-:Y:S01]  /*2490*/  IMAD.WIDE.U32 R6, R199, UR4, R6 ;  /* 0x00000004c7067c25 */ /* 0x000fe2000f8e0006 */
[----:B------:R-:W-:Y:S01]  /*24a0*/  ISETP.NE.AND.EX P0, PT, RZ, UR7, PT, P0 ;  /* 0x00000007ff007c0c */ /* 0x000fe2000bf05300 */
[----:B------:R-:W0:Y:S01]  /*24b0*/  LDC.64 R14, c[0x0][0x408] ;  /* 0x00010200ff0e7b82 */ /* 0x000e220000000a00 */
[----:B------:R-:W-:Y:S01]  /*24c0*/  LOP3.LUT R34, R5, R34, RZ, 0xfc, !PT ;  /* 0x0000002205227212 */ /* 0x000fe200078efcff */
[----:B------:R-:W-:Y:S01]  /*24d0*/  IMAD R7, R199, UR5, R7 ;  /* 0x00000005c7077c24 */ /* 0x000fe2000f8e0207 */
[----:B------:R-:W-:Y:S01]  /*24e0*/  ULDC.64 UR4, c[0x0][0x310] ;  /* 0x0000c40000047ab9 */ /* 0x000fe20000000a00 */
[----:B------:R-:W-:-:S02]  /*24f0*/  SHF.R.S32.HI R23, RZ, 0x1f, R22 ;  /* 0x0000001fff177819 */ /* 0x000fc40000011416 */
[-C--:B---3--:R-:W-:Y:S02]  /*2500*/  ISETP.GE.AND P1, PT, R0, R27.reuse, PT ;  /* 0x0000001b0000720c */ /* 0x088fe40003f26270 */
[----:B------:R-:W-:Y:S01]  /*2510*/  ISETP.GE.AND P3, PT, R3, R27, PT ;  /* 0x0000001b0300720c */ /* 0x000fe20003f66270 */
[----:B------:R-:W-:Y:S01]  /*2520*/  IMAD.WIDE.U32 R110, R17, R12, R22 ;  /* 0x0000000c116e7225 */ /* 0x000fe200078e0016 */
[----:B------:R-:W-:Y:S02]  /*2530*/  LOP3.LUT R28, R28, 0xfffffffe, RZ, 0xc0, !PT ;  /* 0xfffffffe1c1c7812 */ /* 0x000fe400078ec0ff */
[----:B------:R-:W-:Y:S02]  /*2540*/  SHF.R.U32.HI R37, RZ, 0x3, R185 ;  /* 0x00000003ff257819 */ /* 0x000fe400000116b9 */
[C-C-:B------:R-:W-:Y:S02]  /*2550*/  SHF.L.U64.HI R131, R10.reuse, 0x7, R11.reuse ;  /* 0x000000070a837819 */ /* 0x140fe4000001020b */
[----:B------:R-:W-:-:S02]  /*2560*/  SHF.L.U64.HI R134, R10, 0x6, R11 ;  /* 0x000000060a867819 */ /* 0x000fc4000001020b */
[----:B------:R-:W-:Y:S02]  /*2570*/  SHF.L.U64.HI R132, R12, 0x7, R13 ;  /* 0x000000070c847819 */ /* 0x000fe4000001020d */
[C---:B------:R-:W-:Y:S02]  /*2580*/  IADD3 R118, P4, R17.reuse, R118, RZ ;  /* 0x0000007611767210 */ /* 0x040fe40007f9e0ff */
[----:B------:R-:W-:Y:S01]  /*2590*/  @P3 LOP3.LUT R28, R28, 0x1, RZ, 0xfc, !PT ;  /* 0x000000011c1c3812 */ /* 0x000fe200078efcff */
[----:B0-----:R-:W-:Y:S01]  /*25a0*/  IMAD.WIDE.U32 R104, R17, R14, R18 ;  /* 0x0000000e11687225 */ /* 0x001fe200078e0012 */
[----:B------:R-:W-:-:S03]  /*25b0*/  SHF.L.U64.HI R133, R14, 0x7, R15 ;  /* 0x000000070e857819 */ /* 0x000fc6000001020f */
[----:B------:R0:W-:Y:S01]  /*25c0*/  STL [R1+0x10], R28 ;  /* 0x0000101c01007387 */ /* 0x0001e20000100800 */
[----:B------:R-:W-:Y:S01]  /*25d0*/  IMAD.WIDE.U32 R106, R17, R14, R22 ;  /* 0x0000000e116a7225 */ /* 0x000fe200078e0016 */
[----:B------:R-:W-:Y:S02]  /*25e0*/  SHF.L.U32 R122, R27, 0x1, RZ ;  /* 0x000000011b7a7819 */ /* 0x000fe400000006ff */
[----:B------:R-:W-:Y:S01]  /*25f0*/  SHF.R.S32.HI R147, RZ, 0x1f, R207 ;  /* 0x0000001fff937819 */ /* 0x000fe200000114cf */
[----:B------:R-:W-:Y:S01]  /*2600*/  IMAD.X R119, R21, 0x1, R144, P4 ;  /* 0x0000000115777824 */ /* 0x000fe200020e0690 */
[----:B------:R-:W-:Y:S02]  /*2610*/  LEA.HI R151, R151, 0x8, RZ, 0x19 ;  /* 0x0000000897977811 */ /* 0x000fe400078fc8ff */
[----:B------:R-:W-:Y:S02]  /*2620*/  SHF.R.S32.HI R9, RZ, 0x1f, R8 ;  /* 0x0000001fff097819 */ /* 0x000fe40000011408 */
[----:B------:R-:W-:Y:S01]  /*2630*/  SEL R99, R8, RZ, !P0 ;  /* 0x000000ff08637207 */ /* 0x000fe20004000000 */
[----:B------:R-:W-:Y:S01]  /*2640*/  IMAD R8, R144, R12, RZ ;  /* 0x0000000c90087224 */ /* 0x000fe200078e02ff */
[----:B------:R-:W-:-:S03]  /*2650*/  SEL R9, R9, RZ, !P0 ;  /* 0x000000ff09097207 */ /* 0x000fc60004000000 */
[----:B------:R-:W-:-:S04]  /*2660*/  IMAD.WIDE.U32 R114, R99, UR4, R6 ;  /* 0x0000000463727c25 */ /* 0x000fc8000f8e0006 */
[----:B------:R-:W-:Y:S02]  /*2670*/  IMAD R20, R9, UR4, RZ ;  /* 0x0000000409147c24 */ /* 0x000fe4000f8e02ff */
[----:B------:R-:W-:-:S04]  /*2680*/  IMAD.WIDE.U32 R6, R17, R10, R18 ;  /* 0x0000000a11067225 */ /* 0x000fc800078e0012 */
[----:B------:R-:W-:Y:S01]  /*2690*/  IMAD R31, R99, UR5, R20 ;  /* 0x00000005631f7c24 */ /* 0x000fe2000f8e0214 */
[----:B------:R-:W-:Y:S01]  /*26a0*/  IADD3 R5, P0, R114, R6, RZ ;  /* 0x0000000672057210 */ /* 0x000fe20007f1e0ff */
[----:B------:R-:W-:Y:S01]  /*26b0*/  IMAD R20, R144, R10, RZ ;  /* 0x0000000a90147224 */ /* 0x000fe200078e02ff */
[----:B------:R-:W-:Y:S01]  /*26c0*/  ULDC.64 UR4, c[0x0][0x338] ;  /* 0x0000ce0000047ab9 */ /* 0x000fe20000000a00 */
[----:B------:R-:W-:Y:S01]  /*26d0*/  IMAD R29, R17, R13, R8 ;  /* 0x0000000d111d7224 */ /* 0x000fe200078e0208 */
[----:B------:R-:W-:Y:S01]  /*26e0*/  IADD3 R6, R115, R31, RZ ;  /* 0x0000001f73067210 */ /* 0x000fe20007ffe0ff */
[----:B------:R-:W-:Y:S02]  /*26f0*/  IMAD R33, R17, R11, R20 ;  /* 0x0000000b11217224 */ /* 0x000fe400078e0214 */
[----:B------:R-:W-:Y:S02]  /*2700*/  IMAD R8, R9, UR4, RZ ;  /* 0x0000000409087c24 */ /* 0x000fe4000f8e02ff */
[----:B------:R-:W-:Y:S01]  /*2710*/  IMAD.WIDE.U32 R112, R99, UR4, R112 ;  /* 0x0000000463707c25 */ /* 0x000fe2000f8e0070 */
[----:B------:R-:W-:-:S02]  /*2720*/  IADD3.X R7, R6, R7, R33, P0, !PT ;  /* 0x0000000706077210 */ /* 0x000fc400007fe421 */
[----:B------:R-:W-:Y:S01]  /*2730*/  ISETP.GE.AND P0, PT, R18, R27, PT ;  /* 0x0000001b1200720c */ /* 0x000fe20003f06270 */
[----:B------:R-:W-:Y:S02]  /*2740*/  IMAD R99, R99, UR5, R8 ;  /* 0x0000000563637c24 */ /* 0x000fe4000f8e0208 */
[----:B------:R-:W-:Y:S01]  /*2750*/  IMAD R8, R144, R14, RZ ;  /* 0x0000000e90087224 */ /* 0x000fe200078e02ff */
[----:B------:R-:W-:Y:S01]  /*2760*/  SEL R9, R27, RZ, P0 ;  /* 0x000000ff1b097207 */ /* 0x000fe20000000000 */
[----:B------:R-:W-:Y:S02]  /*2770*/  IMAD.IADD R111, R111, 0x1, R29 ;  /* 0x000000016f6f7824 */ /* 0x000fe400078e021d */
[----:B------:R-:W-:Y:S01]  /*2780*/  IMAD.IADD R109, R29, 0x1, R109 ;  /* 0x000000011d6d7824 */ /* 0x000fe200078e026d */
[----:B------:R-:W-:Y:S01]  /*2790*/  SEL R29, R27, RZ, P1 ;  /* 0x000000ff1b1d7207 */ /* 0x000fe20000800000 */
[----:B------:R-:W-:Y:S01]  /*27a0*/  IMAD R31, R17, R15, R8 ;  /* 0x0000000f111f7224 */ /* 0x000fe200078e0208 */
[----:B------:R-:W-:Y:S01]  /*27b0*/  SEL R8, R27, RZ, P3 ;  /* 0x000000ff1b087207 */ /* 0x000fe20001800000 */
[----:B------:R-:W-:Y:S01]  /*27c0*/  IMAD.IADD R9, R18, 0x1, R9 ;  /* 0x0000000112097824 */ /* 0x000fe200078e0209 */
[----:B------:R-:W-:Y:S01]  /*27d0*/  LOP3.LUT P3, RZ, R231, 0x4, RZ, 0xc0, !PT ;  /* 0x00000004e7ff7812 */ /* 0x000fe2000786c0ff */
[----:B------:R-:W-:Y:S01]  /*27e0*/  IMAD.IADD R29, R0, 0x1, R29 ;  /* 0x00000001001d7824 */ /* 0x000fe200078e021d */
[----:B------:R-:W-:Y:S01]  /*27f0*/  IADD3 R26, R3, R8, RZ ;  /* 0x00000008031a7210 */ /* 0x000fe20007ffe0ff */
[----:B------:R-:W-:Y:S01]  /*2800*/  IMAD.IADD R107, R107, 0x1, R31 ;  /* 0x000000016b6b7824 */ /* 0x000fe200078e021f */
[----:B------:R-:W-:Y:S01]  /*2810*/  SHF.R.S32.HI R8, RZ, 0x1f, R9 ;  /* 0x0000001fff087819 */ /* 0x000fe20000011409 */
[----:B-----5:R-:W-:Y:S01]  /*2820*/  IMAD.WIDE.U32 R110, R143, R12, R110 ;  /* 0x0000000c8f6e7225 */ /* 0x020fe200078e006e */
[----:B------:R-:W-:-:S02]  /*2830*/  SHF.R.S32.HI R20, RZ, 0x1f, R29 ;  /* 0x0000001fff147819 */ /* 0x000fc4000001141d */
[CC--:B------:R-:W-:Y:S01]  /*2840*/  LEA.HI R30, R8.reuse, R9.reuse, RZ, 0x3 ;  /* 0x00000009081e7211 */ /* 0x0c0fe200078f18ff */
[----:B------:R-:W-:Y:S01]  /*2850*/  IMAD.WIDE.U32 R108, R143, R12, R108 ;  /* 0x0000000c8f6c7225 */ /* 0x000fe200078e006c */
[----:B------:R-:W-:Y:S02]  /*2860*/  LEA.HI R8, R8, R9, RZ, 0x6 ;  /* 0x0000000908087211 */ /* 0x000fe400078f30ff */
[----:B------:R-:W-:Y:S01]  /*2870*/  IADD3 R105, R31, R105, RZ ;  /* 0x000000691f697210 */ /* 0x000fe20007ffe0ff */
[----:B------:R-:W-:Y:S01]  /*2880*/  IMAD.SHL.U32 R11, R12, 0x40, RZ ;  /* 0x000000400c0b7824 */ /* 0x000fe200078e00ff */
[----:B------:R-:W-:Y:S01]  /*2890*/  SHF.R.S32.HI R31, RZ, 0x1f, R26 ;  /* 0x0000001fff1f7819 */ /* 0x000fe2000001141a */
[----:B------:R-:W-:Y:S01]  /*28a0*/  IMAD.SHL.U32 R9, R8, 0x80, RZ ;  /* 0x0000008008097824 */ /* 0x000fe200078e00ff */
[CC--:B------:R-:W-:Y:S01]  /*28b0*/  LEA.HI R32, R20.reuse, R29.reuse, RZ, 0x3 ;  /* 0x0000001d14207211 */ /* 0x0c0fe200078f18ff */
[----:B------:R-:W-:Y:S01]  /*28c0*/  IMAD.WIDE.U32 R104, R143, R14, R104 ;  /* 0x0000000e8f687225 */ /* 0x000fe200078e0068 */
[----:B------:R-:W-:-:S02]  /*28d0*/  LEA.HI R20, R20, R29, RZ, 0x6 ;  /* 0x0000001d14147211 */ /* 0x000fc400078f30ff */
[----:B------:R-:W-:Y:S01]  /*28e0*/  LEA.HI R36, R31, R26, RZ, 0x3 ;  /* 0x0000001a1f247211 */ /* 0x000fe200078f18ff */
[----:B------:R-:W-:Y:S01]  /*28f0*/  IMAD.WIDE.U32 R106, R143, R14, R106 ;  /* 0x0000000e8f6a7225 */ /* 0x000fe200078e006a */
[----:B------:R-:W-:Y:S02]  /*2900*/  LEA.HI R31, R31, R26, RZ, 0x6 ;  /* 0x0000001a1f1f7211 */ /* 0x000fe400078f30ff */
[----:B------:R-:W-:Y:S01]  /*2910*/  LOP3.LUT R8, R191, 0x38, R30, 0xf8, !PT ;  /* 0x00000038bf087812 */ /* 0x000fe200078ef81e */
[----:B------:R-:W-:Y:S01]  /*2920*/  IMAD.SHL.U32 R26, R20, 0x80, RZ ;  /* 0x00000080141a7824 */ /* 0x000fe200078e00ff */
[----:B------:R-:W-:Y:S01]  /*2930*/  LOP3.LUT R9, R9, 0xffffe000, RZ, 0xc0, !PT ;  /* 0xffffe00009097812 */ /* 0x000fe200078ec0ff */
[----:B------:R-:W-:Y:S01]  /*2940*/  IMAD.IADD R99, R113, 0x1, R99 ;  /* 0x0000000171637824 */ /* 0x000fe200078e0263 */
[----:B------:R-:W-:Y:S02]  /*2950*/  LOP3.LUT R29, R8, R193, RZ, 0x3c, !PT ;  /* 0x000000c1081d7212 */ /* 0x000fe400078e3cff */
[----:B------:R-:W-:Y:S01]  /*2960*/  LOP3.LUT R20, R191, 0x38, R32, 0xf8, !PT ;  /* 0x00000038bf147812 */ /* 0x000fe200078ef820 */
[----:B------:R-:W-:Y:S01]  /*2970*/  IMAD R142, R192, 0x200, R9 ;  /* 0x00000200c08e7824 */ /* 0x000fe200078e0209 */
[----:B------:R-:W-:-:S02]  /*2980*/  LOP3.LUT R26, R26, 0xffffe000, RZ, 0xc0, !PT ;  /* 0xffffe0001a1a7812 */ /* 0x000fc400078ec0ff */
[----:B------:R-:W-:Y:S01]  /*2990*/  LOP3.LUT R20, R20, R193, RZ, 0x3c, !PT ;  /* 0x000000c114147212 */ /* 0x000fe200078e3cff */
[----:B------:R-:W-:Y:S01]  /*29a0*/  IMAD.IADD R142, R142, 0x1, R29 ;  /* 0x000000018e8e7824 */ /* 0x000fe200078e021d */
[----:B------:R-:W-:Y:S01]  /*29b0*/  SHF.L.U32 R31, R31, 0x7, RZ ;  /* 0x000000071f1f7819 */ /* 0x000fe200000006ff */
[----:B------:R-:W-:Y:S01]  /*29c0*/  IMAD R141, R192, 0x200, R26 ;  /* 0x00000200c08d7824 */ /* 0x000fe200078e021a */
[----:B------:R-:W-:Y:S02]  /*29d0*/  LOP3.LUT R35, R185, 0x38, R36, 0xf8, !PT ;  /* 0x00000038b9237812 */ /* 0x000fe400078ef824 */
[----:B------:R-:W-:Y:S01]  /*29e0*/  SHF.R.S32.HI R29, RZ, 0x1f, R143 ;  /* 0x0000001fff1d7819 */ /* 0x000fe2000001148f */
[----:B------:R-:W-:Y:S01]  /*29f0*/  IMAD.IADD R141, R141, 0x1, R20 ;  /* 0x000000018d8d7824 */ /* 0x000fe200078e0214 */
[----:B------:R-:W-:Y:S02]  /*2a00*/  LOP3.LUT R31, R31, 0xffffe000, RZ, 0xc0, !PT ;  /* 0xffffe0001f1f7812 */ /* 0x000fe400078ec0ff */
[----:B------:R-:W-:Y:S01]  /*2a10*/  LOP3.LUT R8, R35, R37, RZ, 0x3c, !PT ;  /* 0x0000002523087212 */ /* 0x000fe200078e3cff */
[----:B------:R-:W-:Y:S01]  /*2a20*/  IMAD R20, R29, R12, RZ ;  /* 0x0000000c1d147224 */ /* 0x000fe200078e02ff */
[----:B0-----:R-:W-:-:S02]  /*2a30*/  LOP3.LUT R28, R185, 0x38, R30, 0xf8, !PT ;  /* 0x00000038b91c7812 */ /* 0x001fc400078ef81e */
[-C--:B------:R-:W-:Y:S01]  /*2a40*/  IADD3 R137, R8, R31.reuse, R195 ;  /* 0x0000001f08897210 */ /* 0x080fe20007ffe0c3 */
[----:B------:R-:W-:Y:S01]  /*2a50*/  IMAD.SHL.U32 R8, R10, 0x80, RZ ;  /* 0x000000800a087824 */ /* 0x000fe200078e00ff */
[----:B------:R-:W-:Y:S01]  /*2a60*/  LEA R139, R192, R31, 0x9 ;  /* 0x0000001fc08b7211 */ /* 0x000fe200078e48ff */
[----:B------:R-:W-:Y:S01]  /*2a70*/  IMAD R31, R143, R13, R20 ;  /* 0x0000000d8f1f7224 */ /* 0x000fe200078e0214 */
[----:B------:R-:W-:Y:S01]  /*2a80*/  LOP3.LUT R28, R28, R37, RZ, 0x3c, !PT ;  /* 0x000000251c1c7212 */ /* 0x000fe200078e3cff */
[----:B------:R-:W-:Y:S01]  /*2a90*/  IMAD R20, R29, R14, RZ ;  /* 0x0000000e1d147224 */ /* 0x000fe200078e02ff */
[----:B------:R-:W-:Y:S01]  /*2aa0*/  LOP3.LUT R33, R185, 0x38, R32, 0xf8, !PT ;  /* 0x00000038b9217812 */ /* 0x000fe200078ef820 */
[----:B------:R-:W-:Y:S01]  /*2ab0*/  IMAD.IADD R21, R31, 0x1, R109 ;  /* 0x000000011f157824 */ /* 0x000fe200078e026d */
[----:B------:R-:W-:Y:S01]  /*2ac0*/  IADD3 R140, R28, R9, R195 ;  /* 0x000000091c8c7210 */ /* 0x000fe20007ffe0c3 */
[----:B------:R-:W-:Y:S01]  /*2ad0*/  IMAD R29, R143, R15, R20 ;  /* 0x0000000f8f1d7224 */ /* 0x000fe200078e0214 */
[----:B------:R-:W-:-:S02]  /*2ae0*/  LOP3.LUT R20, R191, 0x18, R18, 0xf8, !PT ;  /* 0x00000018bf147812 */ /* 0x000fc400078ef812 */
[----:B------:R-:W-:Y:S01]  /*2af0*/  SHF.L.U64.HI R9, R12, 0x6, R13 ;  /* 0x000000060c097819 */ /* 0x000fe2000001020d */
[----:B------:R-:W-:Y:S01]  /*2b00*/  IMAD.SHL.U32 R13, R14, 0x80, RZ ;  /* 0x000000800e0d7824 */ /* 0x000fe200078e00ff */
[----:B------:R-:W-:Y:S02]  /*2b10*/  SHF.L.U32 R10, R12, 0x7, RZ ;  /* 0x000000070c0a7819 */ /* 0x000fe400000006ff */
[----:B------:R-:W-:Y:S02]  /*2b20*/  LOP3.LUT R38, R191, 0x38, R36, 0xf8, !PT ;  /* 0x00000038bf267812 */ /* 0x000fe400078ef824 */
[----:B------:R-:W-:Y:S02]  /*2b30*/  LOP3.LUT R33, R33, R37, RZ, 0x3c, !PT ;  /* 0x0000002521217212 */ /* 0x000fe400078e3cff */
[----:B------:R-:W-:Y:S02]  /*2b40*/  SHF.L.U64.HI R12, R14, 0x6, R15 ;  /* 0x000000060e0c7819 */ /* 0x000fe4000001020f */
[----:B------:R-:W-:-:S02]  /*2b50*/  LOP3.LUT R15, R20, R193, RZ, 0x3c, !PT ;  /* 0x000000c1140f7212 */ /* 0x000fc400078e3cff */
[----:B------:R-:W-:Y:S02]  /*2b60*/  SEL R35, RZ, 0x20, P2 ;  /* 0x00000020ff237807 */ /* 0x000fe40001000000 */
[----:B------:R-:W-:Y:S01]  /*2b70*/  LOP3.LUT R38, R38, R193, RZ, 0x3c, !PT ;  /* 0x000000c126267212 */ /* 0x000fe200078e3cff */
[----:B------:R-:W-:Y:S01]  /*2b80*/  IMAD R15, R192, 0x200, R15 ;  /* 0x00000200c00f7824 */ /* 0x000fe200078e020f */
[----:B------:R-:W-:Y:S01]  /*2b90*/  IADD3 R138, R33, R26, R195 ;  /* 0x0000001a218a7210 */ /* 0x000fe20007ffe0c3 */
[----:B------:R-:W-:Y:S01]  /*2ba0*/  IMAD.IADD R26, R107, 0x1, R29 ;  /* 0x000000016b1a7824 */ /* 0x000fe200078e021d */
[----:B------:R-:W-:Y:S02]  /*2bb0*/  SEL R130, R130, 0xffffffe0, !P3 ;  /* 0xffffffe082827807 */ /* 0x000fe40005800000 */
[----:B------:R-:W-:Y:S02]  /*2bc0*/  IADD3 R20, R111, R31, RZ ;  /* 0x0000001f6f147210 */ /* 0x000fe40007ffe0ff */
[----:B------:R-:W-:Y:S01]  /*2bd0*/  IADD3 R27, R29, R105, RZ ;  /* 0x000000691d1b7210 */ /* 0x000fe20007ffe0ff */
[----:B------:R-:W-:Y:S01]  /*2be0*/  IMAD.IADD R136, R130, 0x1, R15 ;  /* 0x0000000182887824 */ /* 0x000fe200078e020f */
[----:B------:R-:W-:-:S02]  /*2bf0*/  LOP3.LUT R98, R34, R35, RZ, 0xfc, !PT ;  /* 0x0000002322627212 */ /* 0x000fc400078efcff */
[----:B------:R-:W-:Y:S02]  /*2c00*/  LOP3.LUT R29, R30, 0xfffffff8, RZ, 0xc0, !PT ;  /* 0xfffffff81e1d7812 */ /* 0x000fe400078ec0ff */
[----:B------:R-:W-:Y:S02]  /*2c10*/  LOP3.LUT R31, R32, 0xfffffff8, RZ, 0xc0, !PT ;  /* 0xfffffff8201f7812 */ /* 0x000fe400078ec0ff */
[----:B------:R-:W-:Y:S02]  /*2c20*/  LOP3.LUT R33, R36, 0xfffffff8, RZ, 0xc0, !PT ;  /* 0xfffffff824217812 */ /* 0x000fe400078ec0ff */
[----:B------:R-:W-:Y:S02]  /*2c30*/  SHF.R.S32.HI R28, RZ, 0x3, R30 ;  /* 0x00000003ff1c7819 */ /* 0x000fe4000001141e */
[----:B------:R-:W-:Y:S02]  /*2c40*/  IADD3 R139, R139, R38, RZ ;  /* 0x000000268b8b7210 */ /* 0x000fe40007ffe0ff */
[----:B------:R-:W-:-:S02]  /*2c50*/  SHF.R.S32.HI R30, RZ, 0x3, R32 ;  /* 0x00000003ff1e7819 */ /* 0x000fc40000011420 */
[----:B------:R-:W-:Y:S02]  /*2c60*/  SHF.R.S32.HI R32, RZ, 0x3, R36 ;  /* 0x00000003ff207819 */ /* 0x000fe40000011424 */
[C---:B------:R-:W-:Y:S02]  /*2c70*/  LOP3.LUT R38, R98.reuse, 0x2, RZ, 0xc0, !PT ;  /* 0x0000000262267812 */ /* 0x040fe400078ec0ff */
[C---:B------:R-:W-:Y:S02]  /*2c80*/  LOP3.LUT R39, R98.reuse, 0x4, RZ, 0xc0, !PT ;  /* 0x0000000462277812 */ /* 0x040fe400078ec0ff */
[C---:B------:R-:W-:Y:S02]  /*2c90*/  LOP3.LUT R96, R98.reuse, 0x8, RZ, 0xc0, !PT ;  /* 0x0000000862607812 */ /* 0x040fe400078ec0ff */
[----:B------:R-:W-:Y:S02]  /*2ca0*/  LOP3.LUT R97, R98, 0x10, RZ, 0xc0, !PT ;  /* 0x0000001062617812 */ /* 0x000fe400078ec0ff */
[----:B------:R-:W-:-:S02]  /*2cb0*/  SHF.L.U32 R14, R14, 0x6, RZ ;  /* 0x000000060e0e7819 */ /* 0x000fc400000006ff */
[----:B------:R-:W-:Y:S02]  /*2cc0*/  LOP3.LUT R34, R34, 0x1, RZ, 0xc0, !PT ;  /* 0x0000000122227812 */ /* 0x000fe400078ec0ff */
[----:B------:R-:W-:Y:S02]  /*2cd0*/  SHF.R.S32.HI R35, RZ, 0x1f, R29 ;  /* 0x0000001fff237819 */ /* 0x000fe4000001141d */
[----:B------:R-:W-:Y:S02]  /*2ce0*/  SHF.R.S32.HI R36, RZ, 0x1f, R31 ;  /* 0x0000001fff247819 */ /* 0x000fe4000001141f */
[----:B------:R-:W-:Y:S02]  /*2cf0*/  SHF.R.S32.HI R37, RZ, 0x1f, R33 ;  /* 0x0000001fff257819 */ /* 0x000fe40000011421 */
[----:B------:R-:W-:-:S07]  /*2d00*/  LOP3.LUT R98, R98, 0x20, RZ, 0xc0, !PT ;  /* 0x0000002062627812 */ /* 0x000fce00078ec0ff */
.L_x_532:
[----:B------:R-:W2:Y:S01]  /*2d10*/  LDL.LU R46, [R1+0x10] ;  /* 0x00001000012e7983 */ /* 0x000ea20000300800 */
[----:B------:R-:W0:Y:S01]  /*2d20*/  LDC.64 R120, c[0x0][0x2e8] ;  /* 0x0000ba00ff787b82 */ /* 0x000e220000000a00 */
[----:B------:R-:W-:Y:S01]  /*2d30*/  VIADD R50, R25, 0xffffffff ;  /* 0xffffffff19327836 */ /* 0x000fe20000000000 */
[----:B------:R-:W-:Y:S05]  /*2d40*/  YIELD ;  /* 0x0000000000007946 */ /* 0x000fea0003800000 */
[----:B------:R-:W-:Y:S01]  /*2d50*/  SHF.R.S32.HI R43, RZ, 0x1f, R50 ;  /* 0x0000001fff2b7819 */ /* 0x000fe20000011432 */
[----:B------:R-:W1:Y:S01]  /*2d60*/  LDC R117, c[0x0][0x3f4] ;  /* 0x0000fd00ff757b82 */ /* 0x000e620000000800 */
[-C--:B------:R-:W-:Y:S01]  /*2d70*/  IMAD R25, R131, R50.reuse, RZ ;  /* 0x0000003283197224 */ /* 0x080fe200078e02ff */
[----:B------:R-:W-:Y:S01]  /*2d80*/  BSSY B0, `(.L_x_433) ;  /* 0x000075a000007945 */ /* 0x000fe20003800000 */
[----:B------:R-:W-:-:S04]  /*2d90*/  IMAD.WIDE.U32 R124, R8, R50, RZ ;  /* 0x00000032087c7225 */ /* 0x000fc800078e00ff */
[----:B------:R-:W-:Y:S01]  /*2da0*/  IMAD R25, R43, R8, R25 ;  /* 0x000000082b197224 */ /* 0x000fe200078e0219 */
[----:B------:R-:W-:Y:S01]  /*2db0*/  IADD3 R41, P4, R5, R124, RZ ;  /* 0x0000007c05297210 */ /* 0x000fe20007f9e0ff */
[----:B------:R-:W-:-:S03]  /*2dc0*/  IMAD R47, R16, 0x6000, R15 ;  /* 0x00006000102f7824 */ /* 0x000fc600078e020f */
[----:B------:R-:W-:Y:S01]  /*2dd0*/  IADD3 R92, R125, R25, RZ ;  /* 0x000000197d5c7210 */ /* 0x000fe20007ffe0ff */
[----:B------:R-:W-:Y:S01]  /*2de0*/  IMAD R47, R47, 0x2, R116 ;  /* 0x000000022f2f7824 */ /* 0x000fe200078e0274 */
[----:B------:R-:W-:-:S03]  /*2df0*/  IADD3 R25, P2, P3, R5, R124, R135 ;  /* 0x0000007c05197210 */ /* 0x000fc60007b5e087 */
[----:B------:R-:W-:Y:S01]  /*2e00*/  IMAD.X R42, R92, 0x1, R7, P4 ;  /* 0x000000015c2a7824 */ /* 0x000fe200020e0607 */
[----:B------:R-:W-:Y:S02]  /*2e10*/  IADD3.X R40, R7, R92, R134, P2, P3 ;  /* 0x0000005c07287210 */ /* 0x000fe400017e6486 */
[CC--:B0-----:R-:W-:Y:S02]  /*2e20*/  LEA R44, P2, R25.reuse, R120.reuse, 0x1 ;  /* 0x00000078192c7211 */ /* 0x0c1fe400078408ff */
[----:B------:R-:W-:Y:S02]  /*2e30*/  ISETP.GT.AND P3, PT, R50, R123, PT ;  /* 0x0000007b3200720c */ /* 0x000fe40003f64270 */
[----:B------:R-:W-:Y:S01]  /*2e40*/  LEA.HI.X R45, R25, R121, R40, 0x1, P2 ;  /* 0x00000079192d7211 */ /* 0x000fe200010f0c28 */
[----:B------:R-:W-:Y:S01]  /*2e50*/  IMAD R25, R16, 0x6000, R136 ;  /* 0x0000600010197824 */ /* 0x000fe200078e0288 */
[----:B-1----:R-:W-:Y:S02]  /*2e60*/  ISETP.GE.AND P2, PT, R117, 0x1, PT ;  /* 0x000000017500780c */ /* 0x002fe40003f46270 */
[----:B------:R-:W-:-:S04]  /*2e70*/  LEA R48, P4, R41, R120, 0x1 ;  /* 0x0000007829307211 */ /* 0x000fc800078808ff */
[----:B------:R-:W-:Y:S02]  /*2e80*/  LEA.HI.X R49, R41, R121, R42, 0x1, P4 ;  /* 0x0000007929317211 */ /* 0x000fe400020f0c2a */
[----:B--2---:R-:W-:-:S04]  /*2e90*/  LOP3.LUT R46, R46, 0xfffffffd, RZ, 0xc0, !PT ;  /* 0xfffffffd2e2e7812 */ /* 0x004fc800078ec0ff */
[----:B------:R-:W-:-:S05]  /*2ea0*/  @P3 LOP3.LUT R46, R46, 0x2, RZ, 0xfc, !PT ;  /* 0x000000022e2e3812 */ /* 0x000fca00078efcff */
[----:B------:R0:W-:Y:S02]  /*2eb0*/  STL [R1+0x10], R46 ;  /* 0x0000102e01007387 */ /* 0x0001e40000100800 */
[----:B0-----:R-:W-:Y:S01]  /*2ec0*/  LEA R46, R25, R116, 0x1 ;  /* 0x00000074192e7211 */ /* 0x001fe200078e08ff */
[----:B------:R-:W-:Y:S01]  /*2ed0*/  IMAD.MOV.U32 R25, RZ, RZ, R50 ;  /* 0x000000ffff197224 */ /* 0x000fe200078e0032 */
[----:B------:R-:W-:Y:S06]  /*2ee0*/  @!P2 BRA `(.L_x_434) ;  /* 0x000000700034a947 */ /* 0x000fec0003800000 */
[----:B------:R-:W-:Y:S01]  /*2ef0*/  ULDC.U8 UR4, c[0x0][0x410] ;  /* 0x0001040000047ab9 */ /* 0x000fe20000000000 */
[-C--:B------:R-:W-:Y:S01]  /*2f00*/  IMAD R41, R132, R50.reuse, RZ ;  /* 0x0000003284297224 */ /* 0x080fe200078e02ff */
[----:B------:R-:W-:Y:S01]  /*2f10*/  ISETP.NE.AND P2, PT, RZ, UR4, PT ;  /* 0x00000004ff007c0c */ /* 0x000fe2000bf45270 */
[----:B------:R-:W-:Y:S02]  /*2f20*/  IMAD R40, R133, R50, RZ ;  /* 0x0000003285287224 */ /* 0x000fe400078e02ff */
[C---:B------:R-:W-:Y:S02]  /*2f30*/  IMAD R41, R43.reuse, R10, R41 ;  /* 0x0000000a2b297224 */ /* 0x040fe400078e0229 */
[----:B------:R-:W-:Y:S02]  /*2f40*/  IMAD R43, R43, R13, R40 ;  /* 0x0000000d2b2b7224 */ /* 0x000fe400078e0228 */
[----:B------:R-:W-:Y:S02]  /*2f50*/  IMAD R100, R25, -0x80, R24 ;  /* 0xffffff8019647824 */ /* 0x000fe400078e0218 */
[----:B------:R-:W-:-:S03]  /*2f60*/  IMAD.WIDE.U32 R88, R13, R50, RZ ;  /* 0x000000320d587225 */ /* 0x000fc600078e00ff */
[----:B------:R-:W-:Y:S01]  /*2f70*/  VIMNMX R100, R100, 0x80, PT ;  /* 0x0000008064647848 */ /* 0x000fe20003fe0100 */
[----:B------:R-:W-:Y:S01]  /*2f80*/  IMAD.WIDE.U32 R90, R10, R50, RZ ;  /* 0x000000320a5a7225 */ /* 0x000fe200078e00ff */
[----:B------:R-:W-:-:S03]  /*2f90*/  IADD3 R102, R89, R43, RZ ;  /* 0x0000002b59667210 */ /* 0x000fc60007ffe0ff */
[----:B------:R-:W-:Y:S01]  /*2fa0*/  IMAD.IADD R101, R91, 0x1, R41 ;  /* 0x000000015b657824 */ /* 0x000fe200078e0229 */
[----:B------:R-:W-:Y:S06]  /*2fb0*/  @!P2 BRA `(.L_x_435) ;  /* 0x000000340000a947 */ /* 0x000fec0003800000 */
[----:B------:R-:W-:Y:S01]  /*2fc0*/  ISETP.GE.AND P3, PT, R17, R100, PT ;  /* 0x000000641100720c */ /* 0x000fe20003f66270 */
[----:B------:R-:W-:Y:S01]  /*2fd0*/  BSSY B1, `(.L_x_436) ;  /* 0x0000037000017945 */ /* 0x000fe20003800000 */
        /* <DEDUP_REMOVED lines=12> */
[----:B------:R-:W-:Y:S01]  /*30a0*/  CS2R R126, SRZ ;  /* 0x00000000007e7805 */ /* 0x000fe2000001ff00 */
[----:B------:R-:W-:Y:S06]  /*30b0*/  @P3 BRA `(.L_x_437) ;  /* 0x0000000000a03947 */ /* 0x000fec0003800000 */
[----:B------:R-:W-:Y:S01]  /*30c0*/  IADD3 R41, P2, R110, R90, RZ ;  /* 0x0000005a6e297210 */ /* 0x000fe20007f5e0ff */
[----:B------:R-:W-:Y:S01]  /*30d0*/  ULDC.64 UR4, c[0x0][0x3e8] ;  /* 0x0000fa0000047ab9 */ /* 0x000fe20000000a00 */
[----:B------:R-:W-:Y:S02]  /*30e0*/  CS2R R124, SRZ ;  /* 0x00000000007c7805 */ /* 0x000fe4000001ff00 */
[----:B------:R-:W-:Y:S01]  /*30f0*/  CS2R R126, SRZ ;  /* 0x00000000007e7805 */ /* 0x000fe2000001ff00 */
[----:B------:R-:W-:Y:S01]  /*3100*/  IMAD.X R42, R101, 0x1, R20, P2 ;  /* 0x00000001652a7824 */ /* 0x000fe200010e0614 */
[----:B------:R-:W-:-:S04]  /*3110*/  LEA R40, P2, R41, UR4, 0x1 ;  /* 0x0000000429287c11 */ /* 0x000fc8000f8408ff */
[----:B------:R-:W-:Y:S01]  /*3120*/  LEA.HI.X R41, R41, UR5, R42, 0x1, P2 ;  /* 0x0000000529297c11 */ /* 0x000fe200090f0c2a */
[----:B------:R-:W-:Y:S01]  /*3130*/  ULDC.64 UR4, c[0x0][0x400] ;  /* 0x0001000000047ab9 */ /* 0x000fe20000000a00 */
[----:B------:R-:W-:-:S05]  /*3140*/  IADD3 R43, P2, R106, R88, RZ ;  /* 0x000000586a2b7210 */ /* 0x000fca0007f5e0ff */
[----:B------:R-:W-:Y:S01]  /*3150*/  IMAD.X R52, R102, 0x1, R26, P2 ;  /* 0x0000000166347824 */ /* 0x000fe200010e061a */
[----:B------:R-:W-:-:S04]  /*3160*/  LEA R42, P2, R43, UR4, 0x1 ;  /* 0x000000042b2a7c11 */ /* 0x000fc8000f8408ff */
[----:B------:R-:W-:Y:S02]  /*3170*/  LEA.HI.X R43, R43, UR5, R52, 0x1, P2 ;  /* 0x000000052b2b7c11 */ /* 0x000fe400090f0c34 */
[----:B------:R-:W-:Y:S02]  /*3180*/  ISETP.GE.AND P2, PT, R22, R117, PT ;  /* 0x000000751600720c */ /* 0x000fe40003f46270 */
[----:B------:R-:W-:Y:S02]  /*3190*/  CS2R R94, SRZ ;  /* 0x00000000005e7805 */ /* 0x000fe4000001ff00 */
[----:B------:R-:W-:-:S09]  /*31a0*/  CS2R R120, SRZ ;  /* 0x0000000000787805 */ /* 0x000fd2000001ff00 */
[----:B------:R0:W5:Y:S04]  /*31b0*/  @!P2 LDG.E.64 R124, desc[UR58][R40.64] ;  /* 0x0000003a287ca981 */ /* 0x000168000c1e1b00 */
[----:B------:R0:W5:Y:S01]  /*31c0*/  @!P2 LDG.E.64 R126, desc[UR58][R42.64] ;  /* 0x0000003a2a7ea981 */ /* 0x000162000c1e1b00 */
        /* <DEDUP_REMOVED lines=20> */
[----:B------:R-:W-:-:S13]  /*3310*/  ISETP.GE.AND P2, PT, R190, R117, PT ;  /* 0x00000075be00720c */ /* 0x000fda0003f46270 */
[----:B------:R0:W5:Y:S04]  /*3320*/  @!P2 LDG.E.64 R74, desc[UR58][R40.64+0xa0] ;  /* 0x0000a03a284aa981 */ /* 0x000168000c1e1b00 */
[----:B------:R0:W5:Y:S02]  /*3330*/  @!P2 LDG.E.64 R76, desc[UR58][R42.64+0xa0] ;  /* 0x0000a03a2a4ca981 */ /* 0x000164000c1e1b00 */
.L_x_437:
[----:B------:R-:W-:Y:S05]  /*3340*/  BSYNC B1 ;  /* 0x0000000000017941 */ /* 0x000fea0003800000 */
.L_x_436:
        /* <DEDUP_REMOVED lines=13> */
[----:B------:R-:W-:Y:S06]  /*3420*/  @P4 BRA `(.L_x_439) ;  /* 0x0000000000a04947 */ /* 0x000fec0003800000 */
[----:B------:R-:W-:Y:S01]  /*3430*/  IADD3 R90, P2, P5, R110, R90, R11 ;  /* 0x0000005a6e5a7210 */ /* 0x000fe20007d5e00b */
[----:B------:R-:W-:Y:S01]  /*3440*/  ULDC.64 UR4, c[0x0][0x3e8] ;  /* 0x0000fa0000047ab9 */ /* 0x000fe20000000a00 */
[----:B------:R-:W-:Y:S02]  /*3450*/  CS2R R70, SRZ ;  /* 0x0000000000467805 */ /* 0x000fe4000001ff00 */
[----:B------:R-:W-:Y:S02]  /*3460*/  CS2R R72, SRZ ;  /* 0x0000000000487805 */ /* 0x000fe4000001ff00 */
[----:B------:R-:W-:Y:S02]  /*3470*/  IADD3.X R101, R20, R101, R9, P2, P5 ;  /* 0x0000006514657210 */ /* 0x000fe400017ea409 */
[----:B------:R-:W-:-:S04]  /*3480*/  IADD3 R88, P2, P5, R106, R88, R14 ;  /* 0x000000586a587210 */ /* 0x000fc80007d5e00e */
[----:B0-----:R-:W-:Y:S02]  /*3490*/  IADD3.X R41, R26, R102, R12, P2, P5 ;  /* 0x000000661a297210 */ /* 0x001fe400017ea40c */
[----:B------:R-:W-:-:S04]  /*34a0*/  LEA R42, P2, R90, UR4, 0x1 ;  /* 0x000000045a2a7c11 */ /* 0x000fc8000f8408ff */
[----:B------:R-:W-:Y:S01]  /*34b0*/  LEA.HI.X R43, R90, UR5, R101, 0x1, P2 ;  /* 0x000000055a2b7c11 */ /* 0x000fe200090f0c65 */
[----:B------:R-:W-:Y:S02]  /*34c0*/  ULDC.64 UR4, c[0x0][0x400] ;  /* 0x0001000000047ab9 */ /* 0x000fe40000000a00 */
        /* <DEDUP_REMOVED lines=30> */
.L_x_439:
[----:B------:R-:W-:Y:S05]  /*36b0*/  BSYNC B1 ;  /* 0x0000000000017941 */ /* 0x000fea0003800000 */
.L_x_438:
[----:B01---5:R-:W-:Y:S01]  /*36c0*/  IMAD.MOV.U32 R40, RZ, RZ, R75 ;  /* 0x000000ffff287224 */ /* 0x023fe200078e004b */
[----:B------:R-:W-:Y:S01]  /*36d0*/  MOV R41, R74 ;  /* 0x0000004a00297202 */ /* 0x000fe20000000f00 */
[----:B------:R-:W-:Y:S01]  /*36e0*/  UISETP.NE.AND UP0, UPT, UR57, 0x3, UPT ;  /* 0x000000033900788c */ /* 0x000fe2000bf05270 */
[----:B------:R-:W-:Y:S01]  /*36f0*/  IMAD.MOV.U32 R43, RZ, RZ, R78 ;  /* 0x000000ffff2b7224 */ /* 0x000fe200078e004e */
[----:B------:R-:W-:Y:S02]  /*3700*/  MOV R42, R79 ;  /* 0x0000004f002a7202 */ /* 0x000fe40000000f00 */
[----:B------:R-:W-:Y:S01]  /*3710*/  PRMT R158, R158, 0x5410, R41 ;  /* 0x000054109e9e7816 */ /* 0x000fe20000000029 */
[----:B------:R-:W-:Y:S01]  /*3720*/  IMAD.MOV.U32 R41, RZ, RZ, R82 ;  /* 0x000000ffff297224 */ /* 0x000fe200078e0052 */
[----:B------:R-:W-:Y:S01]  /*3730*/  PRMT R159, R40, 0x7610, R159 ;  /* 0x00007610289f7816 */ /* 0x000fe2000000009f */
[----:B------:R-:W-:Y:S01]  /*3740*/  IMAD.MOV.U32 R40, RZ, RZ, R83 ;  /* 0x000000ffff287224 */ /* 0x000fe200078e0053 */
[----:B------:R-:W-:-:S02]  /*3750*/  PLOP3.LUT P2, PT, PT, PT, UP0, 0x80, 0x0 ;  /* 0x000000000000781c */ /* 0x000fc40003f4f008 */
[----:B------:R-:W-:Y:S01]  /*3760*/  PRMT R161, R42, 0x5410, R43 ;  /* 0x000054102aa17816 */ /* 0x000fe2000000002b */
[----:B------:R-:W-:Y:S01]  /*3770*/  IMAD.MOV.U32 R42, RZ, RZ, R94 ;  /* 0x000000ffff2a7224 */ /* 0x000fe200078e005e */
[----:B------:R-:W-:Y:S01]  /*3780*/  PRMT R164, R40, 0x5410, R41 ;  /* 0x0000541028a47816 */ /* 0x000fe20000000029 */
[----:B------:R-:W-:Y:S01]  /*3790*/  IMAD.MOV.U32 R41, RZ, RZ, R87 ;  /* 0x000000ffff297224 */ /* 0x000fe200078e0057 */
[----:B------:R-:W-:Y:S02]  /*37a0*/  MOV R40, R86 ;  /* 0x0000005600287202 */ /* 0x000fe40000000f00 */
[----:B------:R-:W-:Y:S02]  /*37b0*/  MOV R43, R95 ;  /* 0x0000005f002b7202 */ /* 0x000fe40000000f00 */
[----:B------:R-:W-:Y:S01]  /*37c0*/  PRMT R166, R40, 0x5410, R41 ;  /* 0x0000541028a67816 */ /* 0x000fe20000000029 */
[----:B------:R-:W-:Y:S01]  /*37d0*/  IMAD.MOV.U32 R40, RZ, RZ, R124 ;  /* 0x000000ffff287224 */ /* 0x000fe200078e007c */
[----:B------:R-:W-:Y:S01]  /*37e0*/  PRMT R167, R42, 0x5410, R43 ;  /* 0x000054102aa77816 */ /* 0x000fe2000000002b */
[----:B------:R-:W-:-:S05]  /*37f0*/  IMAD.MOV.U32 R41, RZ, RZ, R125 ;  /* 0x000000ffff297224 */ /* 0x000fca00078e007d */
[----:B------:R-:W-:Y:S01]  /*3800*/  PRMT R154, R40, 0x5410, R41 ;  /* 0x00005410289a7816 */ /* 0x000fe20000000029 */
[----:B------:R-:W-:Y:S01]  /*3810*/  IMAD.MOV.U32 R40, RZ, RZ, R77 ;  /* 0x000000ffff287224 */ /* 0x000fe200078e004d */
[----:B------:R-:W-:-:S04]  /*3820*/  MOV R41, R76 ;  /* 0x0000004c00297202 */ /* 0x000fc80000000f00 */
[----:B------:R-:W-:Y:S01]  /*3830*/  PRMT R159, R159, 0x5410, R41 ;  /* 0x000054109f9f7816 */ /* 0x000fe20000000029 */
[----:B------:R-:W-:Y:S01]  /*3840*/  IMAD.MOV.U32 R41, RZ, RZ, R80 ;  /* 0x000000ffff297224 */ /* 0x000fe200078e0050 */
[----:B------:R-:W-:Y:S02]  /*3850*/  PRMT R160, R40, 0x7610, R160 ;  /* 0x0000761028a07816 */ /* 0x000fe400000000a0 */
[----:B------:R-:W-:-:S04]  /*3860*/  MOV R40, R81 ;  /* 0x0000005100287202 */ /* 0x000fc80000000f00 */
[----:B------:R-:W-:Y:S01]  /*3870*/  PRMT R162, R40, 0x5410, R41 ;  /* 0x0000541028a27816 */ /* 0x000fe20000000029 */
[----:B------:R-:W-:Y:S02]  /*3880*/  IMAD.MOV.U32 R40, RZ, RZ, R84 ;  /* 0x000000ffff287224 */ /* 0x000fe400078e0054 */
[----:B------:R-:W-:-:S05]  /*3890*/  IMAD.MOV.U32 R41, RZ, RZ, R85 ;  /* 0x000000ffff297224 */ /* 0x000fca00078e0055 */
[----:B------:R-:W-:Y:S01]  /*38a0*/  PRMT R165, R41, 0x5410, R40 ;  /* 0x0000541029a57816 */ /* 0x000fe20000000028 */
[----:B------:R-:W-:Y:S01]  /*38b0*/  IMAD.MOV.U32 R41, RZ, RZ, R93 ;  /* 0x000000ffff297224 */ /* 0x000fe200078e005d */
[----:B------:R-:W-:-:S04]  /*38c0*/  MOV R40, R92 ;  /* 0x0000005c00287202 */ /* 0x000fc80000000f00 */
[----:B------:R-:W-:Y:S01]  /*38d0*/  PRMT R168, R40, 0x5410, R41 ;  /* 0x0000541028a87816 */ /* 0x000fe20000000029 */
[----:B------:R-:W-:Y:S01]  /*38e0*/  IMAD.MOV.U32 R40, RZ, RZ, R120 ;  /* 0x000000ffff287224 */ /* 0x000fe200078e0078 */
        /* <DEDUP_REMOVED lines=31> */
[----:B------:R-:W-:-:S03]  /*3ae0*/  IMAD.MOV.U32 R41, RZ, RZ, R60 ;  /* 0x000000ffff297224 */ /* 0x000fc600078e003c */
[----:B------:R-:W-:Y:S02]  /*3af0*/  PRMT R148, R148, 0x5410, R40 ;  /* 0x0000541094947816 */ /* 0x000fe40000000028 */
[----:B------:R-:W-:Y:S02]  /*3b00*/  MOV R40, R64 ;  /* 0x0000004000287202 */ /* 0x000fe40000000f00 */
[----:B------:R-:W-:Y:S02]  /*3b10*/  PRMT R146, R41, 0x7610, R146 ;  /* 0x0000761029927816 */ /* 0x000fe40000000092 */
[----:B------:R-:W-:Y:S01]  /*3b20*/  PRMT R156, R40, 0x7610, R156 ;  /* 0x00007610289c7816 */ /* 0x000fe2000000009c */
[----:B------:R-:W-:-:S05]  /*3b30*/  IMAD.MOV.U32 R40, RZ, RZ, R65 ;  /* 0x000000ffff287224 */ /* 0x000fca00078e0041 */
[----:B------:R-:W-:Y:S01]  /*3b40*/  PRMT R156, R156, 0x5410, R40 ;  /* 0x000054109c9c7816 */ /* 0x000fe20000000028 */
[----:B------:R-:W-:-:S05]  /*3b50*/  IMAD.MOV.U32 R40, RZ, RZ, R68 ;  /* 0x000000ffff287224 */ /* 0x000fca00078e0044 */
[----:B------:R-:W-:Y:S02]  /*3b60*/  PRMT R158, R40, 0x7610, R158 ;  /* 0x00007610289e7816 */ /* 0x000fe4000000009e */
[----:B------:R-:W-:-:S04]  /*3b70*/  MOV R40, R69 ;  /* 0x0000004500287202 */ /* 0x000fc80000000f00 */
[----:B------:R-:W-:Y:S01]  /*3b80*/  PRMT R160, R160, 0x5410, R40 ;  /* 0x00005410a0a07816 */ /* 0x000fe20000000028 */
[----:B------:R-:W-:-:S05]  /*3b90*/  IMAD.MOV.U32 R40, RZ, RZ, R72 ;  /* 0x000000ffff287224 */ /* 0x000fca00078e0048 */
[----:B------:R-:W-:Y:S01]  /*3ba0*/  PRMT R163, R40, 0x7610, R163 ;  /* 0x0000761028a37816 */ /* 0x000fe200000000a3 */
[----:B------:R-:W-:-:S05]  /*3bb0*/  IMAD.MOV.U32 R40, RZ, RZ, R73 ;  /* 0x000000ffff287224 */ /* 0x000fca00078e0049 */
[----:B------:R-:W-:Y:S01]  /*3bc0*/  PRMT R163, R163, 0x5410, R40 ;  /* 0x00005410a3a37816 */ /* 0x000fe20000000028 */
[----:B------:R-:W-:Y:S06]  /*3bd0*/  @!P2 BRA `(.L_x_440) ;  /* 0x000000000004a947 */ /* 0x000fec0003800000 */
[----:B------:R-:W-:Y:S01]  /*3be0*/  BPT.TRAP 0x1 ;  /* 0x000000040000795c */ /* 0x000fe20000300000 */
.L_x_440:
[----:B------:R-:W-:Y:S01]  /*3bf0*/  LEA R101, R16, R2, 0x3 ;  /* 0x0000000210657211 */ /* 0x000fe200078e18ff */
[----:B------:R-:W-:Y:S01]  /*3c00*/  BSSY B1, `(.L_x_441) ;  /* 0x0000004000017945 */ /* 0x000fe20003800000 */
[----:B------:R-:W-:-:S04]  /*3c10*/  SHF.L.U32 R102, R184, 0x1f, RZ ;  /* 0x0000001fb8667819 */ /* 0x000fc800000006ff */
[----:B------:R-:W0:Y:S02]  /*3c20*/  SYNCS.PHASECHK.TRANS64.TRYWAIT P5, [R101+URZ+0x34890], R102 ;  /* 0x03489066650075a7 */ /* 0x000e2400080a017f */
[----:B0-----:R-:W-:Y:S05]  /*3c30*/  @!P5 BRA `(.L_x_442) ;  /* 0x000001e800ccd947 */ /* 0x001fea0003800000 */
.L_x_799:
[----:B------:R-:W-:Y:S05]  /*3c40*/  BSYNC B1 ;  /* 0x0000000000017941 */ /* 0x000fea0003800000 */
.L_x_441:
[----:B------:R-:W-:Y:S04]  /*3c50*/  BSSY B1, `(.L_x_443) ;  /* 0x0000140000017945 */ /* 0x000fe80003800000 */
[----:B------:R-:W-:Y:S05]  /*3c60*/  @P3 BRA `(.L_x_444) ;  /* 0x0000001000f83947 */ /* 0x000fea0003800000 */
[----:B------:R-:W-:Y:S01]  /*3c70*/  ISETP.NE.AND P3, PT, R34, RZ, PT ;  /* 0x000000ff2200720c */ /* 0x000fe20003f65270 */
[----:B------:R-:W-:-:S12]  /*3c80*/  BSSY B2, `(.L_x_445) ;  /* 0x0000031000027945 */ /* 0x000fd80003800000 */
[----:B------:R-:W-:Y:S05]  /*3c90*/  @!P3 BRA `(.L_x_446) ;  /* 0x0000000000bcb947 */ /* 0x000fea0003800000 */
[----:B------:R1:W2:Y:S01]  /*3ca0*/  LDS.128 R40, [R47] ;  /* 0x000000002f287984 */ /* 0x0002a20000000c00 */
[----:B------:R-:W-:Y:S01]  /*3cb0*/  ISETP.GE.AND P3, PT, R22, R117, PT ;  /* 0x000000751600720c */ /* 0x000fe20003f66270 */
[----:B------:R-:W-:-:S12]  /*3cc0*/  BSSY B3, `(.L_x_447) ;  /* 0x000002b000037945 */ /* 0x000fd80003800000 */
[----:B-1----:R-:W-:Y:S05]  /*3cd0*/  @P3 BRA `(.L_x_448) ;  /* 0x0000000000a43947 */ /* 0x002fea0003800000 */
[--C-:B------:R-:W-:Y:S01]  /*3ce0*/  SHF.R.U64 R90, R124, 0x10, R125.reuse ;  /* 0x000000107c5a7819 */ /* 0x100fe2000000127d */
[--C-:B--2---:R-:W-:Y:S01]  /*3cf0*/  HADD2.F32 R153, -RZ, R41.reuse.H0_H0 ;  /* 0x20000029ff997230 */ /* 0x104fe20000004100 */
[----:B------:R-:W-:Y:S02]  /*3d00*/  SHF.R.U32.HI R124, RZ, 0x10, R125 ;  /* 0x00000010ff7c7819 */ /* 0x000fe4000001167d */
[--C-:B------:R-:W-:Y:S01]  /*3d10*/  SHF.R.U64 R125, R126, 0x10, R127.reuse ;  /* 0x000000107e7d7819 */ /* 0x100fe2000000127f */
[----:B------:R-:W-:Y:S01]  /*3d20*/  HADD2.F32 R90, -RZ, R90.H0_H0 ;  /* 0x2000005aff5a7230 */ /* 0x000fe20000004100 */
[----:B------:R-:W-:Y:S01]  /*3d30*/  SHF.R.U32.HI R126, RZ, 0x10, R127 ;  /* 0x00000010ff7e7819 */ /* 0x000fe2000001167f */
[----:B------:R-:W-:Y:S02]  /*3d40*/  HADD2.F32 R127, -RZ, R41.H1_H1 ;  /* 0x30000029ff7f7230 */ /* 0x000fe40000004100 */
[----:B------:R-:W-:Y:S02]  /*3d50*/  HADD2.F32 R125, -RZ, R125.H0_H0 ;  /* 0x2000007dff7d7230 */ /* 0x000fe40000004100 */
[----:B------:R-:W-:-:S02]  /*3d60*/  HADD2.F32 R126, -RZ, R126.H0_H0 ;  /* 0x2000007eff7e7230 */ /* 0x000fc40000004100 */
[----:B------:R-:W-:Y:S02]  /*3d70*/  HADD2.F32 R124, -RZ, R124.H0_H0 ;  /* 0x2000007cff7c7230 */ /* 0x000fe40000004100 */
[-C--:B------:R-:W-:Y:S01]  /*3d80*/  FMUL.FTZ R41, R127, R125.reuse ;  /* 0x0000007d7f297220 */ /* 0x080fe20000410000 */
[----:B------:R-:W-:-:S03]  /*3d90*/  FMUL.FTZ R125, R153, R125 ;  /* 0x0000007d997d7220 */ /* 0x000fc60000410000 */
[-C--:B------:R-:W-:Y:S01]  /*3da0*/  FFMA.FTZ R41, R153, R90.reuse, -R41 ;  /* 0x0000005a99297223 */ /* 0x080fe20000010829 */
[----:B------:R-:W-:Y:S01]  /*3db0*/  FFMA.FTZ R90, R127, R90, R125 ;  /* 0x0000005a7f5a7223 */ /* 0x000fe2000001007d */
[--C-:B------:R-:W-:Y:S02]  /*3dc0*/  HADD2.F32 R125, -RZ, R43.reuse.H1_H1 ;  /* 0x3000002bff7d7230 */ /* 0x100fe40000004100 */
[----:B------:R-:W-:Y:S02]  /*3dd0*/  HADD2.F32 R127, -RZ, R43.H0_H0 ;  /* 0x2000002bff7f7230 */ /* 0x000fe40000004100 */
[----:B------:R-:W-:Y:S02]  /*3de0*/  IMAD.MOV.U32 R153, RZ, RZ, R40 ;  /* 0x000000ffff997224 */ /* 0x000fe400078e0028 */
[-C--:B------:R-:W-:Y:S01]  /*3df0*/  FMUL.FTZ R43, R125, R126.reuse ;  /* 0x0000007e7d2b7220 */ /* 0x080fe20000410000 */
[----:B------:R-:W-:Y:S01]  /*3e00*/  F2FP.F16.F32.PACK_AB R41, R90, R41 ;  /* 0x000000295a29723e */ /* 0x000fe200000000ff */
[----:B------:R-:W-:-:S02]  /*3e10*/  FMUL.FTZ R126, R127, R126 ;  /* 0x0000007e7f7e7220 */ /* 0x000fc40000410000 */
[-C--:B------:R-:W-:Y:S01]  /*3e20*/  FFMA.FTZ R43, R127, R124.reuse, -R43 ;  /* 0x0000007c7f2b7223 */ /* 0x080fe2000001082b */
[----:B------:R-:W-:Y:S02]  /*3e30*/  HADD2.F32 R127, -RZ, R170.H0_H0 ;  /* 0x200000aaff7f7230 */ /* 0x000fe40000004100 */
[----:B------:R-:W-:Y:S01]  /*3e40*/  FFMA.FTZ R125, R125, R124, R126 ;  /* 0x0000007c7d7d7223 */ /* 0x000fe2000001007e */
[--C-:B------:R-:W-:Y:S02]  /*3e50*/  HADD2.F32 R40, -RZ, R153.reuse.H1_H1 ;  /* 0x30000099ff287230 */ /* 0x100fe40000004100 */
[----:B------:R-:W-:Y:S02]  /*3e60*/  HADD2.F32 R153, -RZ, R153.H0_H0 ;  /* 0x20000099ff997230 */ /* 0x000fe40000004100 */
[----:B------:R-:W-:Y:S02]  /*3e70*/  HADD2.F32 R124, -RZ, R154.H0_H0 ;  /* 0x2000009aff7c7230 */ /* 0x000fe40000004100 */
[----:B------:R-:W-:Y:S01]  /*3e80*/  FMUL.FTZ R126, R40, R127 ;  /* 0x0000007f287e7220 */ /* 0x000fe20000410000 */
[----:B------:R-:W-:Y:S01]  /*3e90*/  F2FP.F16.F32.PACK_AB R43, R125, R43 ;  /* 0x0000002b7d2b723e */ /* 0x000fe200000000ff */
[----:B------:R-:W-:-:S02]  /*3ea0*/  FMUL.FTZ R127, R153, R127 ;  /* 0x0000007f997f7220 */ /* 0x000fc40000410000 */
[-C--:B------:R-:W-:Y:S01]  /*3eb0*/  FFMA.FTZ R126, R153, R124.reuse, -R126 ;  /* 0x0000007c997e7223 */ /* 0x080fe2000001087e */
[----:B------:R-:W-:Y:S02]  /*3ec0*/  HADD2.F32 R153, -RZ, R154.H1_H1 ;  /* 0x3000009aff997230 */ /* 0x000fe40000004100 */
[----:B------:R-:W-:Y:S01]  /*3ed0*/  FFMA.FTZ R40, R40, R124, R127 ;  /* 0x0000007c28287223 */ /* 0x000fe2000001007f */
[----:B------:R-:W-:Y:S02]  /*3ee0*/  HADD2.F32 R124, -RZ, R170.H1_H1 ;  /* 0x300000aaff7c7230 */ /* 0x000fe40000004100 */
[--C-:B------:R-:W-:Y:S02]  /*3ef0*/  HADD2.F32 R127, -RZ, R42.reuse.H1_H1 ;  /* 0x3000002aff7f7230 */ /* 0x100fe40000004100 */
[----:B------:R-:W-:Y:S01]  /*3f00*/  HADD2.F32 R42, -RZ, R42.H0_H0 ;  /* 0x2000002aff2a7230 */ /* 0x000fe20000004100 */
[----:B------:R-:W-:Y:S02]  /*3f10*/  F2FP.F16.F32.PACK_AB R40, R40, R126 ;  /* 0x0000007e2828723e */ /* 0x000fe400000000ff */
[----:B------:R-:W-:-:S04]  /*3f20*/  FMUL.FTZ R154, R127, R124 ;  /* 0x0000007c7f9a7220 */ /* 0x000fc80000410000 */
[C---:B------:R-:W-:Y:S01]  /*3f30*/  FFMA.FTZ R154, R42.reuse, R153, -R154 ;  /* 0x000000992a9a7223 */ /* 0x040fe2000001089a */
[----:B------:R-:W-:-:S04]  /*3f40*/  FMUL.FTZ R42, R42, R124 ;  /* 0x0000007c2a2a7220 */ /* 0x000fc80000410000 */
[----:B------:R-:W-:-:S05]  /*3f50*/  FFMA.FTZ R42, R127, R153, R42 ;  /* 0x000000997f2a7223 */ /* 0x000fca000001002a */
[----:B------:R-:W-:-:S07]  /*3f60*/  F2FP.F16.F32.PACK_AB R42, R42, R154 ;  /* 0x0000009a2a2a723e */ /* 0x000fce00000000ff */
.L_x_448:
[----:B------:R-:W-:Y:S05]  /*3f70*/  BSYNC B3 ;  /* 0x0000000000037941 */ /* 0x000fea0003800000 */
.L_x_447:
[----:B--2---:R1:W-:Y:S02]  /*3f80*/  STG.E.128 desc[UR58][R48.64], R40 ;  /* 0x0000002830007986 */ /* 0x0043e4000c101d3a */
.L_x_446:
[----:B------:R-:W-:Y:S05]  /*3f90*/  BSYNC B2 ;  /* 0x0000000000027941 */ /* 0x000fea0003800000 */
.L_x_445:
[----:B------:R-:W-:Y:S01]  /*3fa0*/  ISETP.NE.AND P3, PT, R38, RZ, PT ;  /* 0x000000ff2600720c */ /* 0x000fe20003f65270 */
[----:B------:R-:W-:-:S12]  /*3fb0*/  BSSY B2, `(.L_x_449) ;  /* 0x0000033000027945 */ /* 0x000fd80003800000 */
[----:B------:R-:W-:Y:S05]  /*3fc0*/  @!P3 BRA `(.L_x_450) ;  /* 0x0000000000c4b947 */ /* 0x000fea0003800000 */
[----:B-1----:R1:W2:Y:S01]  /*3fd0*/  LDS.128 R40, [R46] ;  /* 0x000000002e287984 */ /* 0x0022a20000000c00 */
[----:B------:R-:W-:Y:S01]  /*3fe0*/  ISETP.GE.AND P3, PT, R187, R117, PT ;  /* 0x00000075bb00720c */ /* 0x000fe20003f66270 */
[----:B------:R-:W-:-:S12]  /*3ff0*/  BSSY B3, `(.L_x_451) ;  /* 0x000002d000037945 */ /* 0x000fd80003800000 */
[----:B-1----:R-:W-:Y:S05]  /*4000*/  @P3 BRA `(.L_x_452) ;  /* 0x0000000000ac3947 */ /* 0x002fea0003800000 */
[----:B------:R-:W-:Y:S01]  /*4010*/  SHF.R.U64 R90, R94, 0x10, R95 ;  /* 0x000000105e5a7819 */ /* 0x000fe2000000125f */
[----:B--2---:R-:W-:Y:S01]  /*4020*/  IMAD.MOV.U32 R124, RZ, RZ, R41 ;  /* 0x000000ffff7c7224 */ /* 0x004fe200078e0029 */
[----:B------:R-:W-:Y:S02]  /*4030*/  SHF.R.U32.HI R94, RZ, 0x10, R95 ;  /* 0x00000010ff5e7819 */ /* 0x000fe4000001165f */
[--C-:B------:R-:W-:Y:S02]  /*4040*/  SHF.R.U64 R95, R120, 0x10, R121.reuse ;  /* 0x00000010785f7819 */ /* 0x100fe40000001279 */
[----:B------:R-:W-:Y:S01]  /*4050*/  SHF.R.U32.HI R120, RZ, 0x10, R121 ;  /* 0x00000010ff787819 */ /* 0x000fe20000011679 */
[----:B------:R-:W-:Y:S02]  /*4060*/  HADD2.F32 R121, -RZ, R90.H0_H0 ;  /* 0x2000005aff797230 */ /* 0x000fe40000004100 */
[----:B------:R-:W-:Y:S02]  /*4070*/  HADD2.F32 R41, -RZ, R95.H0_H0 ;  /* 0x2000005fff297230 */ /* 0x000fe40000004100 */
[----:B------:R-:W-:-:S02]  /*4080*/  HADD2.F32 R95, -RZ, R124.H1_H1 ;  /* 0x3000007cff5f7230 */ /* 0x000fc40000004100 */
[----:B------:R-:W-:Y:S02]  /*4090*/  HADD2.F32 R124, -RZ, R124.H0_H0 ;  /* 0x2000007cff7c7230 */ /* 0x000fe40000004100 */
[----:B------:R-:W-:Y:S02]  /*40a0*/  HADD2.F32 R120, -RZ, R120.H0_H0 ;  /* 0x20000078ff787230 */ /* 0x000fe40000004100 */
[-C--:B------:R-:W-:Y:S01]  /*40b0*/  FMUL.FTZ R90, R95, R41.reuse ;  /* 0x000000295f5a7220 */ /* 0x080fe20000410000 */
[----:B------:R-:W-:-:S03]  /*40c0*/  FMUL.FTZ R41, R124, R41 ;  /* 0x000000297c297220 */ /* 0x000fc60000410000 */
[-C--:B------:R-:W-:Y:S01]  /*40d0*/  FFMA.FTZ R90, R124, R121.reuse, -R90 ;  /* 0x000000797c5a7223 */ /* 0x080fe2000001085a */
[----:B------:R-:W-:Y:S02]  /*40e0*/  IMAD.MOV.U32 R124, RZ, RZ, R40 ;  /* 0x000000ffff7c7224 */ /* 0x000fe400078e0028 */
[----:B------:R-:W-:Y:S01]  /*40f0*/  FFMA.FTZ R41, R95, R121, R41 ;  /* 0x000000795f297223 */ /* 0x000fe20000010029 */
[----:B------:R-:W-:Y:S01]  /*4100*/  MOV R95, R43 ;  /* 0x0000002b005f7202 */ /* 0x000fe20000000f00 */
[----:B------:R-:W-:Y:S02]  /*4110*/  HADD2.F32 R121, -RZ, R94.H0_H0 ;  /* 0x2000005eff797230 */ /* 0x000fe40000004100 */
[----:B------:R-:W-:Y:S01]  /*4120*/  HADD2.F32 R40, -RZ, R124.H1_H1 ;  /* 0x3000007cff287230 */ /* 0x000fe20000004100 */
[----:B------:R-:W-:Y:S01]  /*4130*/  F2FP.F16.F32.PACK_AB R41, R41, R90 ;  /* 0x0000005a2929723e */ /* 0x000fe200000000ff */
[--C-:B------:R-:W-:Y:S02]  /*4140*/  HADD2.F32 R43, -RZ, R95.reuse.H1_H1 ;  /* 0x3000005fff2b7230 */ /* 0x100fe40000004100 */
[----:B------:R-:W-:-:S02]  /*4150*/  HADD2.F32 R95, -RZ, R95.H0_H0 ;  /* 0x2000005fff5f7230 */ /* 0x000fc40000004100 */
[----:B------:R-:W-:Y:S02]  /*4160*/  HADD2.F32 R124, -RZ, R124.H0_H0 ;  /* 0x2000007cff7c7230 */ /* 0x000fe40000004100 */
[----:B------:R-:W-:-:S04]  /*4170*/  FMUL.FTZ R94, R43, R120 ;  /* 0x000000782b5e7220 */ /* 0x000fc80000410000 */
[C---:B------:R-:W-:Y:S01]  /*4180*/  FFMA.FTZ R94, R95.reuse, R121, -R94 ;  /* 0x000000795f5e7223 */ /* 0x040fe2000001085e */
[----:B------:R-:W-:-:S04]  /*4190*/  FMUL.FTZ R95, R95, R120 ;  /* 0x000000785f5f7220 */ /* 0x000fc80000410000 */
[----:B------:R-:W-:Y:S01]  /*41a0*/  FFMA.FTZ R43, R43, R121, R95 ;  /* 0x000000792b2b7223 */ /* 0x000fe2000001005f */
[----:B------:R-:W-:Y:S02]  /*41b0*/  HADD2.F32 R121, -RZ, R169.H0_H0 ;  /* 0x200000a9ff797230 */ /* 0x000fe40000004100 */
[----:B------:R-:W-:Y:S02]  /*41c0*/  HADD2.F32 R95, -RZ, R167.H0_H0 ;  /* 0x200000a7ff5f7230 */ /* 0x000fe40000004100 */
[----:B------:R-:W-:Y:S01]  /*41d0*/  F2FP.F16.F32.PACK_AB R43, R43, R94 ;  /* 0x0000005e2b2b723e */ /* 0x000fe200000000ff */
[-C--:B------:R-:W-:Y:S01]  /*41e0*/  FMUL.FTZ R120, R40, R121.reuse ;  /* 0x0000007928787220 */ /* 0x080fe20000410000 */
[----:B------:R-:W-:-:S03]  /*41f0*/  FMUL.FTZ R121, R124, R121 ;  /* 0x000000797c797220 */ /* 0x000fc60000410000 */
[-C--:B------:R-:W-:Y:S01]  /*4200*/  FFMA.FTZ R120, R124, R95.reuse, -R120 ;  /* 0x0000005f7c787223 */ /* 0x080fe20000010878 */
[----:B------:R-:W-:Y:S01]  /*4210*/  FFMA.FTZ R40, R40, R95, R121 ;  /* 0x0000005f28287223 */ /* 0x000fe20000010079 */
[----:B------:R-:W-:Y:S02]  /*4220*/  HADD2.F32 R95, -RZ, R169.H1_H1 ;  /* 0x300000a9ff5f7230 */ /* 0x000fe40000004100 */
[--C-:B------:R-:W-:Y:S02]  /*4230*/  HADD2.F32 R121, -RZ, R42.reuse.H1_H1 ;  /* 0x3000002aff797230 */ /* 0x100fe40000004100 */
[----:B------:R-:W-:Y:S01]  /*4240*/  HADD2.F32 R124, -RZ, R167.H1_H1 ;  /* 0x300000a7ff7c7230 */ /* 0x000fe20000004100 */
[----:B------:R-:W-:Y:S01]  /*4250*/  F2FP.F16.F32.PACK_AB R40, R40, R120 ;  /* 0x000000782828723e */ /* 0x000fe200000000ff */
[----:B------:R-:W-:Y:S02]  /*4260*/  HADD2.F32 R42, -RZ, R42.H0_H0 ;  /* 0x2000002aff2a7230 */ /* 0x000fe40000004100 */
[----:B------:R-:W-:-:S04]  /*4270*/  FMUL.FTZ R125, R121, R95 ;  /* 0x0000005f797d7220 */ /* 0x000fc80000410000 */
[C---:B------:R-:W-:Y:S01]  /*4280*/  FFMA.FTZ R125, R42.reuse, R124, -R125 ;  /* 0x0000007c2a7d7223 */ /* 0x040fe2000001087d */
[----:B------:R-:W-:-:S04]  /*4290*/  FMUL.FTZ R42, R42, R95 ;  /* 0x0000005f2a2a7220 */ /* 0x000fc80000410000 */
[----:B------:R-:W-:-:S05]  /*42a0*/  FFMA.FTZ R42, R121, R124, R42 ;  /* 0x0000007c792a7223 */ /* 0x000fca000001002a */
[----:B------:R-:W-:-:S07]  /*42b0*/  F2FP.F16.F32.PACK_AB R42, R42, R125 ;  /* 0x0000007d2a2a723e */ /* 0x000fce00000000ff */
.L_x_452:
[----:B------:R-:W-:Y:S05]  /*42c0*/  BSYNC B3 ;  /* 0x0000000000037941 */ /* 0x000fea0003800000 */
.L_x_451:
[----:B--2---:R2:W-:Y:S02]  /*42d0*/  STG.E.128 desc[UR58][R48.64+0x40], R40 ;  /* 0x0000402830007986 */ /* 0x0045e4000c101d3a */
.L_x_450:
[----:B------:R-:W-:Y:S05]  /*42e0*/  BSYNC B2 ;  /* 0x0000000000027941 */ /* 0x000fea0003800000 */
.L_x_449:
[----:B------:R-:W-:Y:S01]  /*42f0*/  ISETP.NE.AND P3, PT, R39, RZ, PT ;  /* 0x000000ff2700720c */ /* 0x000fe20003f65270 */
[----:B------:R-:W-:-:S12]  /*4300*/  BSSY B2, `(.L_x_453) ;  /* 0x0000033000027945 */ /* 0x000fd80003800000 */
[----:B------:R-:W-:Y:S05]  /*4310*/  @!P3 BRA `(.L_x_454) ;  /* 0x0000000000c4b947 */ /* 0x000fea0003800000 */
[----:B-12---:R1:W2:Y:S01]  /*4320*/  LDS.128 R40, [R47+0x4000] ;  /* 0x004000002f287984 */ /* 0x0062a20000000c00 */
[----:B------:R-:W-:Y:S01]  /*4330*/  ISETP.GE.AND P3, PT, R186, R117, PT ;  /* 0x00000075ba00720c */ /* 0x000fe20003f66270 */
[----:B------:R-:W-:-:S12]  /*4340*/  BSSY B3, `(.L_x_455) ;  /* 0x000002d000037945 */ /* 0x000fd80003800000 */
[----:B-1----:R-:W-:Y:S05]  /*4350*/  @P3 BRA `(.L_x_456) ;  /* 0x0000000000ac3947 */ /* 0x002fea0003800000 */
[--C-:B------:R-:W-:Y:S02]  /*4360*/  SHF.R.U64 R90, R86, 0x10, R87.reuse ;  /* 0x00000010565a7819 */ /* 0x100fe40000001257 */
[----:B------:R-:W-:Y:S01]  /*4370*/  SHF.R.U32.HI R86, RZ, 0x10, R87 ;  /* 0x00000010ff567819 */ /* 0x000fe20000011657 */
[----:B--2---:R-:W-:Y:S01]  /*4380*/  IMAD.MOV.U32 R87, RZ, RZ, R41 ;  /* 0x000000ffff577224 */ /* 0x004fe200078e0029 */
[--C-:B------:R-:W-:Y:S01]  /*4390*/  SHF.R.U64 R94, R92, 0x10, R93.reuse ;  /* 0x000000105c5e7819 */ /* 0x100fe2000000125d */
[----:B------:R-:W-:Y:S01]  /*43a0*/  HADD2.F32 R90, -RZ, R90.H0_H0 ;  /* 0x2000005aff5a7230 */ /* 0x000fe20000004100 */
[----:B------:R-:W-:Y:S02]  /*43b0*/  SHF.R.U32.HI R92, RZ, 0x10, R93 ;  /* 0x00000010ff5c7819 */ /* 0x000fe4000001165d */
[----:B------:R-:W-:Y:S02]  /*43c0*/  HADD2.F32 R93, -RZ, R87.H1_H1 ;  /* 0x30000057ff5d7230 */ /* 0x000fe40000004100 */
[----:B------:R-:W-:-:S02]  /*43d0*/  HADD2.F32 R41, -RZ, R94.H0_H0 ;  /* 0x2000005eff297230 */ /* 0x000fc40000004100 */
        /* <DEDUP_REMOVED lines=26> */
[----:B------:R-:W-:Y:S02]  /*4580*/  HADD2.F32 R93, -RZ, R42.H1_H1 ;  /* 0x3000002aff5d7230 */ /* 0x000fe40000004100 */
        /* <DEDUP_REMOVED lines=8> */
.L_x_456:
[----:B------:R-:W-:Y:S05]  /*4610*/  BSYNC B3 ;  /* 0x0000000000037941 */ /* 0x000fea0003800000 */
.L_x_455:
[----:B--2---:R3:W-:Y:S02]  /*4620*/  STG.E.128 desc[UR58][R48.64+0x80], R40 ;  /* 0x0000802830007986 */ /* 0x0047e4000c101d3a */
.L_x_454:
[----:B------:R-:W-:Y:S05]  /*4630*/  BSYNC B2 ;  /* 0x0000000000027941 */ /* 0x000fea0003800000 */
.L_x_453:
[----:B------:R-:W-:Y:S01]  /*4640*/  ISETP.NE.AND P3, PT, R96, RZ, PT ;  /* 0x000000ff6000720c */ /* 0x000fe20003f65270 */
[----:B------:R-:W-:-:S12]  /*4650*/  BSSY B2, `(.L_x_457) ;  /* 0x0000033000027945 */ /* 0x000fd80003800000 */
[----:B------:R-:W-:Y:S05]  /*4660*/  @!P3 BRA `(.L_x_458) ;  /* 0x0000000000c4b947 */ /* 0x000fea0003800000 */
[----:B-123--:R1:W2:Y:S01]  /*4670*/  LDS.128 R40, [R46+0x4000] ;  /* 0x004000002e287984 */ /* 0x00e2a20000000c00 */
        /* <DEDUP_REMOVED lines=25> */
[-C--:B------:R-:W-:Y:S01]  /*4810*/  FMUL.FTZ R82, R43, R84.reuse ;  /* 0x000000542b527220 */ /* 0x080fe20000410000 */
[----:B------:R-:W-:-:S03]  /*4820*/  FMUL.FTZ R84, R85, R84 ;  /* 0x0000005455547220 */ /* 0x000fc60000410000 */
[-C--:B------:R-:W-:Y:S01]  /*4830*/  FFMA.FTZ R82, R85, R86.reuse, -R82 ;  /* 0x0000005655527223 */ /* 0x080fe20000010852 */
[----:B------:R-:W-:Y:S01]  /*4840*/  FFMA.FTZ R43, R43, R86, R84 ;  /* 0x000000562b2b7223 */ /* 0x000fe20000010054 */
[----:B------:R-:W-:Y:S02]  /*4850*/  HADD2.F32 R86, -RZ, R165.H1_H1 ;  /* 0x300000a5ff567230 */ /* 0x000fe40000004100 */
[----:B------:R-:W-:Y:S02]  /*4860*/  HADD2.F32 R84, -RZ, R164.H1_H1 ;  /* 0x300000a4ff547230 */ /* 0x000fe40000004100 */
[----:B------:R-:W-:Y:S01]  /*4870*/  F2FP.F16.F32.PACK_AB R43, R43, R82 ;  /* 0x000000522b2b723e */ /* 0x000fe200000000ff */
[-C--:B------:R-:W-:Y:S01]  /*4880*/  FMUL.FTZ R85, R40, R86.reuse ;  /* 0x0000005628557220 */ /* 0x080fe20000410000 */
[----:B------:R-:W-:-:S03]  /*4890*/  FMUL.FTZ R86, R87, R86 ;  /* 0x0000005657567220 */ /* 0x000fc60000410000 */
[-C--:B------:R-:W-:Y:S01]  /*48a0*/  FFMA.FTZ R85, R87, R84.reuse, -R85 ;  /* 0x0000005457557223 */ /* 0x080fe20000010855 */
[----:B------:R-:W-:Y:S01]  /*48b0*/  FFMA.FTZ R40, R40, R84, R86 ;  /* 0x0000005428287223 */ /* 0x000fe20000010056 */
[----:B------:R-:W-:Y:S02]  /*48c0*/  HADD2.F32 R84, -RZ, R165.H0_H0 ;  /* 0x200000a5ff547230 */ /* 0x000fe40000004100 */
[----:B------:R-:W-:Y:S02]  /*48d0*/  HADD2.F32 R86, -RZ, R42.H1_H1 ;  /* 0x3000002aff567230 */ /* 0x000fe40000004100 */
[----:B------:R-:W-:Y:S01]  /*48e0*/  HADD2.F32 R87, -RZ, R164.H0_H0 ;  /* 0x200000a4ff577230 */ /* 0x000fe20000004100 */
[----:B------:R-:W-:Y:S01]  /*48f0*/  F2FP.F16.F32.PACK_AB R40, R40, R85 ;  /* 0x000000552828723e */ /* 0x000fe200000000ff */
[----:B------:R-:W-:Y:S02]  /*4900*/  HADD2.F32 R42, -RZ, R42.H0_H0 ;  /* 0x2000002aff2a7230 */ /* 0x000fe40000004100 */
[----:B------:R-:W-:-:S04]  /*4910*/  FMUL.FTZ R90, R86, R84 ;  /* 0x00000054565a7220 */ /* 0x000fc80000410000 */
[C---:B------:R-:W-:Y:S01]  /*4920*/  FFMA.FTZ R90, R42.reuse, R87, -R90 ;  /* 0x000000572a5a7223 */ /* 0x040fe2000001085a */
[----:B------:R-:W-:-:S04]  /*4930*/  FMUL.FTZ R42, R42, R84 ;  /* 0x000000542a2a7220 */ /* 0x000fc80000410000 */
[----:B------:R-:W-:-:S05]  /*4940*/  FFMA.FTZ R42, R86, R87, R42 ;  /* 0x00000057562a7223 */ /* 0x000fca000001002a */
[----:B------:R-:W-:-:S07]  /*4950*/  F2FP.F16.F32.PACK_AB R42, R42, R90 ;  /* 0x0000005a2a2a723e */ /* 0x000fce00000000ff */
.L_x_460:
[----:B------:R-:W-:Y:S05]  /*4960*/  BSYNC B3 ;  /* 0x0000000000037941 */ /* 0x000fea0003800000 */
.L_x_459:
[----:B--2---:R4:W-:Y:S02]  /*4970*/  STG.E.128 desc[UR58][R48.64+0xc0], R40 ;  /* 0x0000c02830007986 */ /* 0x0049e4000c101d3a */
.L_x_458:
[----:B------:R-:W-:Y:S05]  /*4980*/  BSYNC B2 ;  /* 0x0000000000027941 */ /* 0x000fea0003800000 */
.L_x_457:
[----:B------:R-:W-:Y:S01]  /*4990*/  ISETP.NE.AND P3, PT, R97, RZ, PT ;  /* 0x000000ff6100720c */ /* 0x000fe20003f65270 */
[----:B------:R-:W-:-:S12]  /*49a0*/  BSSY B2, `(.L_x_461) ;  /* 0x0000035000027945 */ /* 0x000fd80003800000 */
[----:B------:R-:W-:Y:S05]  /*49b0*/  @!P3 BRA `(.L_x_462) ;  /* 0x0000000000ccb947 */ /* 0x000fea0003800000 */
[----:B-1234-:R1:W2:Y:S01]  /*49c0*/  LDS.128 R40, [R47+0x8000] ;  /* 0x008000002f287984 */ /* 0x01e2a20000000c00 */
[----:B------:R-:W-:Y:S01]  /*49d0*/  ISETP.GE.AND P3, PT, R188, R117, PT ;  /* 0x00000075bc00720c */ /* 0x000fe20003f66270 */
[----:B------:R-:W-:-:S12]  /*49e0*/  BSSY B3, `(.L_x_463) ;  /* 0x000002f000037945 */ /* 0x000fd80003800000 */
[----:B-1----:R-:W-:Y:S05]  /*49f0*/  @P3 BRA `(.L_x_464) ;  /* 0x0000000000b43947 */ /* 0x002fea0003800000 */
[----:B------:R-:W-:Y:S01]  /*4a00*/  SHF.R.U64 R83, R80, 0x10, R81 ;  /* 0x0000001050537819 */ /* 0x000fe20000001251 */
[----:B--2---:R-:W-:Y:S01]  /*4a10*/  IMAD.MOV.U32 R80, RZ, RZ, R41 ;  /* 0x000000ffff507224 */ /* 0x004fe200078e0029 */
[----:B------:R-:W-:-:S03]  /*4a20*/  SHF.R.U64 R78, R78, 0x10, R79 ;  /* 0x000000104e4e7819 */ /* 0x000fc6000000124f */
[----:B------:R-:W-:Y:S02]  /*4a30*/  HADD2.F32 R83, -RZ, R83.H0_H0 ;  /* 0x20000053ff537230 */ /* 0x000fe40000004100 */
[--C-:B------:R-:W-:Y:S02]  /*4a40*/  HADD2.F32 R41, -RZ, R80.reuse.H1_H1 ;  /* 0x30000050ff297230 */ /* 0x100fe40000004100 */
[----:B------:R-:W-:Y:S02]  /*4a50*/  HADD2.F32 R80, -RZ, R80.H0_H0 ;  /* 0x20000050ff507230 */ /* 0x000fe40000004100 */
[----:B------:R-:W-:Y:S02]  /*4a60*/  HADD2.F32 R78, -RZ, R78.H0_H0 ;  /* 0x2000004eff4e7230 */ /* 0x000fe40000004100 */
[-C--:B------:R-:W-:Y:S01]  /*4a70*/  FMUL.FTZ R82, R41, R83.reuse ;  /* 0x0000005329527220 */ /* 0x080fe20000410000 */
[----:B------:R-:W-:-:S03]  /*4a80*/  FMUL.FTZ R83, R80, R83 ;  /* 0x0000005350537220 */ /* 0x000fc60000410000 */
[-C--:B------:R-:W-:Y:S01]  /*4a90*/  FFMA.FTZ R82, R80, R78.reuse, -R82 ;  /* 0x0000004e50527223 */ /* 0x080fe20000010852 */
[----:B------:R-:W-:Y:S01]  /*4aa0*/  FFMA.FTZ R83, R41, R78, R83 ;  /* 0x0000004e29537223 */ /* 0x000fe20000010053 */
[----:B------:R-:W-:Y:S01]  /*4ab0*/  SHF.R.U32.HI R78, RZ, 0x10, R79 ;  /* 0x00000010ff4e7819 */ /* 0x000fe2000001164f */
[--C-:B------:R-:W-:Y:S01]  /*4ac0*/  HADD2.F32 R41, -RZ, R43.reuse.H1_H1 ;  /* 0x3000002bff297230 */ /* 0x100fe20000004100 */
[----:B------:R-:W-:Y:S01]  /*4ad0*/  SHF.R.U32.HI R79, RZ, 0x10, R81 ;  /* 0x00000010ff4f7819 */ /* 0x000fe20000011651 */
[----:B------:R-:W-:Y:S01]  /*4ae0*/  HADD2.F32 R43, -RZ, R43.H0_H0 ;  /* 0x2000002bff2b7230 */ /* 0x000fe20000004100 */
[----:B------:R-:W-:Y:S01]  /*4af0*/  F2FP.F16.F32.PACK_AB R82, R83, R82 ;  /* 0x000000525352723e */ /* 0x000fe200000000ff */
[----:B------:R-:W-:Y:S02]  /*4b00*/  HADD2.F32 R78, -RZ, R78.H0_H0 ;  /* 0x2000004eff4e7230 */ /* 0x000fe40000004100 */
[----:B------:R-:W-:-:S05]  /*4b10*/  HADD2.F32 R79, -RZ, R79.H0_H0 ;  /* 0x2000004fff4f7230 */ /* 0x000fca0000004100 */
[-C--:B------:R-:W-:Y:S01]  /*4b20*/  FMUL.FTZ R80, R41, R79.reuse ;  /* 0x0000004f29507220 */ /* 0x080fe20000410000 */
[----:B------:R-:W-:-:S03]  /*4b30*/  FMUL.FTZ R79, R43, R79 ;  /* 0x0000004f2b4f7220 */ /* 0x000fc60000410000 */
[-C--:B------:R-:W-:Y:S01]  /*4b40*/  FFMA.FTZ R80, R43, R78.reuse, -R80 ;  /* 0x0000004e2b507223 */ /* 0x080fe20000010850 */
[----:B------:R-:W-:Y:S01]  /*4b50*/  FFMA.FTZ R79, R41, R78, R79 ;  /* 0x0000004e294f7223 */ /* 0x000fe2000001004f */
[--C-:B------:R-:W-:Y:S02]  /*4b60*/  HADD2.F32 R41, -RZ, R40.reuse.H0_H0 ;  /* 0x20000028ff297230 */ /* 0x100fe40000004100 */
[----:B------:R-:W-:Y:S02]  /*4b70*/  HADD2.F32 R40, -RZ, R40.H1_H1 ;  /* 0x30000028ff287230 */ /* 0x000fe40000004100 */
[--C-:B------:R-:W-:Y:S01]  /*4b80*/  HADD2.F32 R43, -RZ, R162.reuse.H1_H1 ;  /* 0x300000a2ff2b7230 */ /* 0x100fe20000004100 */
[----:B------:R-:W-:Y:S01]  /*4b90*/  F2FP.F16.F32.PACK_AB R79, R79, R80 ;  /* 0x000000504f4f723e */ /* 0x000fe200000000ff */
[----:B------:R-:W-:Y:S02]  /*4ba0*/  HADD2.F32 R78, -RZ, R161.H1_H1 ;  /* 0x300000a1ff4e7230 */ /* 0x000fe40000004100 */
[----:B------:R-:W-:-:S02]  /*4bb0*/  HADD2.F32 R162, -RZ, R162.H0_H0 ;  /* 0x200000a2ffa27230 */ /* 0x000fc40000004100 */
[CC--:B------:R-:W-:Y:S01]  /*4bc0*/  FMUL.FTZ R81, R40.reuse, R43.reuse ;  /* 0x0000002b28517220 */ /* 0x0c0fe20000410000 */
[C---:B------:R-:W-:Y:S01]  /*4bd0*/  FMUL.FTZ R43, R41.reuse, R43 ;  /* 0x0000002b292b7220 */ /* 0x040fe20000410000 */
[----:B------:R-:W-:Y:S02]  /*4be0*/  HADD2.F32 R161, -RZ, R161.H0_H0 ;  /* 0x200000a1ffa17230 */ /* 0x000fe40000004100 */
[-C--:B------:R-:W-:Y:S01]  /*4bf0*/  FFMA.FTZ R81, R41, R78.reuse, -R81 ;  /* 0x0000004e29517223 */ /* 0x080fe20000010851 */
[----:B------:R-:W-:Y:S01]  /*4c00*/  FFMA.FTZ R43, R40, R78, R43 ;  /* 0x0000004e282b7223 */ /* 0x000fe2000001002b */
[--C-:B------:R-:W-:Y:S02]  /*4c10*/  HADD2.F32 R40, -RZ, R42.reuse.H0_H0 ;  /* 0x2000002aff287230 */ /* 0x100fe40000004100 */
[----:B------:R-:W-:Y:S02]  /*4c20*/  HADD2.F32 R42, -RZ, R42.H1_H1 ;  /* 0x3000002aff2a7230 */ /* 0x000fe40000004100 */
[----:B------:R-:W-:-:S03]  /*4c30*/  F2FP.F16.F32.PACK_AB R43, R43, R81 ;  /* 0x000000512b2b723e */ /* 0x000fc600000000ff */
[-C--:B------:R-:W-:Y:S01]  /*4c40*/  FMUL.FTZ R41, R42, R162.reuse ;  /* 0x000000a22a297220 */ /* 0x080fe20000410000 */
[----:B------:R-:W-:-:S03]  /*4c50*/  FMUL.FTZ R162, R40, R162 ;  /* 0x000000a228a27220 */ /* 0x000fc60000410000 */
[-C--:B------:R-:W-:Y:S01]  /*4c60*/  FFMA.FTZ R41, R40, R161.reuse, -R41 ;  /* 0x000000a128297223 */ /* 0x080fe20000010829 */
[----:B------:R-:W-:Y:S01]  /*4c70*/  FFMA.FTZ R162, R42, R161, R162 ;  /* 0x000000a12aa27223 */ /* 0x000fe200000100a2 */
[----:B------:R-:W-:Y:S02]  /*4c80*/  MOV R40, R43 ;  /* 0x0000002b00287202 */ /* 0x000fe40000000f00 */
[----:B------:R-:W-:Y:S02]  /*4c90*/  MOV R43, R79 ;  /* 0x0000004f002b7202 */ /* 0x000fe40000000f00 */
[----:B------:R-:W-:Y:S01]  /*4ca0*/  F2FP.F16.F32.PACK_AB R162, R162, R41 ;  /* 0x00000029a2a2723e */ /* 0x000fe200000000ff */
[----:B------:R-:W-:-:S04]  /*4cb0*/  IMAD.MOV.U32 R41, RZ, RZ, R82 ;  /* 0x000000ffff297224 */ /* 0x000fc800078e0052 */
[----:B------:R-:W-:-:S07]  /*4cc0*/  IMAD.MOV.U32 R42, RZ, RZ, R162 ;  /* 0x000000ffff2a7224 */ /* 0x000fce00078e00a2 */
.L_x_464:
[----:B------:R-:W-:Y:S05]  /*4cd0*/  BSYNC B3 ;  /* 0x0000000000037941 */ /* 0x000fea0003800000 */
.L_x_463:
[----:B--2---:R1:W-:Y:S02]  /*4ce0*/  STG.E.128 desc[UR58][R48.64+0x100], R40 ;  /* 0x0001002830007986 */ /* 0x0043e4000c101d3a */
.L_x_462:
[----:B------:R-:W-:Y:S05]  /*4cf0*/  BSYNC B2 ;  /* 0x0000000000027941 */ /* 0x000fea0003800000 */
.L_x_461:
[----:B------:R-:W-:-:S13]  /*4d00*/  ISETP.NE.AND P3, PT, R98, RZ, PT ;  /* 0x000000ff6200720c */ /* 0x000fda0003f65270 */
        /* <DEDUP_REMOVED lines=33> */
[-C--:B------:R-:W-:Y:S01]  /*4f20*/  FMUL.FTZ R77, R40, R43.reuse ;  /* 0x0000002b284d7220 */ /* 0x080fe20000410000 */
[----:B------:R-:W-:-:S03]  /*4f30*/  FMUL.FTZ R43, R41, R43 ;  /* 0x0000002b292b7220 */ /* 0x000fc60000410000 */
[-C--:B------:R-:W-:Y:S01]  /*4f40*/  FFMA.FTZ R77, R41, R74.reuse, -R77 ;  /* 0x0000004a294d7223 */ /* 0x080fe2000001084d */
[----:B------:R-:W-:Y:S01]  /*4f50*/  FFMA.FTZ R43, R40, R74, R43 ;  /* 0x0000004a282b7223 */ /* 0x000fe2000001002b */
[--C-:B------:R-:W-:Y:S02]  /*4f60*/  HADD2.F32 R40, -RZ, R42.reuse.H0_H0 ;  /* 0x2000002aff287230 */ /* 0x100fe40000004100 */
[----:B------:R-:W-:Y:S02]  /*4f70*/  HADD2.F32 R42, -RZ, R42.H1_H1 ;  /* 0x3000002aff2a7230 */ /* 0x000fe40000004100 */
[----:B------:R-:W-:Y:S01]  /*4f80*/  HADD2.F32 R41, -RZ, R160.H0_H0 ;  /* 0x200000a0ff297230 */ /* 0x000fe20000004100 */
[----:B------:R-:W-:-:S04]  /*4f90*/  F2FP.F16.F32.PACK_AB R43, R43, R77 ;  /* 0x0000004d2b2b723e */ /* 0x000fc800000000ff */
[-C--:B------:R-:W-:Y:S01]  /*4fa0*/  FMUL.FTZ R74, R42, R41.reuse ;  /* 0x000000292a4a7220 */ /* 0x080fe20000410000 */
[----:B------:R-:W-:-:S03]  /*4fb0*/  FMUL.FTZ R41, R40, R41 ;  /* 0x0000002928297220 */ /* 0x000fc60000410000 */
[-C--:B------:R-:W-:Y:S01]  /*4fc0*/  FFMA.FTZ R74, R40, R159.reuse, -R74 ;  /* 0x0000009f284a7223 */ /* 0x080fe2000001084a */
[----:B------:R-:W-:Y:S01]  /*4fd0*/  FFMA.FTZ R41, R42, R159, R41 ;  /* 0x0000009f2a297223 */ /* 0x000fe20000010029 */
[----:B------:R-:W-:Y:S02]  /*4fe0*/  IMAD.MOV.U32 R40, RZ, RZ, R43 ;  /* 0x000000ffff287224 */ /* 0x000fe400078e002b */
[----:B------:R-:W-:Y:S02]  /*4ff0*/  IMAD.MOV.U32 R43, RZ, RZ, R75 ;  /* 0x000000ffff2b7224 */ /* 0x000fe400078e004b */
[----:B------:R-:W-:Y:S02]  /*5000*/  F2FP.F16.F32.PACK_AB R74, R41, R74 ;  /* 0x0000004a294a723e */ /* 0x000fe400000000ff */
[----:B------:R-:W-:-:S03]  /*5010*/  MOV R41, R78 ;  /* 0x0000004e00297202 */ /* 0x000fc60000000f00 */
[----:B------:R-:W-:-:S07]  /*5020*/  IMAD.MOV.U32 R42, RZ, RZ, R74 ;  /* 0x000000ffff2a7224 */ /* 0x000fce00078e004a */
.L_x_466:
[----:B------:R-:W-:Y:S05]  /*5030*/  BSYNC B2 ;  /* 0x0000000000027941 */ /* 0x000fea0003800000 */
.L_x_465:
[----:B--2---:R1:W-:Y:S02]  /*5040*/  STG.E.128 desc[UR58][R48.64+0x140], R40 ;  /* 0x0001402830007986 */ /* 0x0043e4000c101d3a */
.L_x_444:
[----:B------:R-:W-:Y:S05]  /*5050*/  BSYNC B1 ;  /* 0x0000000000017941 */ /* 0x000fea0003800000 */
.L_x_443:
[----:B------:R-:W-:Y:S05]  /*5060*/  @P4 BRA `(.L_x_467) ;  /* 0x0000005000ac4947 */ /* 0x000fea0003800000 */
[----:B------:R-:W-:Y:S01]  /*5070*/  ISETP.NE.AND P3, PT, R34, RZ, PT ;  /* 0x000000ff2200720c */ /* 0x000fe20003f65270 */
[----:B------:R-:W-:-:S12]  /*5080*/  BSSY B1, `(.L_x_468) ;  /* 0x0000034000017945 */ /* 0x000fd80003800000 */
[----:B------:R-:W-:Y:S05]  /*5090*/  @!P3 BRA `(.L_x_469) ;  /* 0x0000000000c8b947 */ /* 0x000fea0003800000 */
[----:B-1234-:R1:W2:Y:S01]  /*50a0*/  LDS.128 R40, [R47+0x2000] ;  /* 0x002000002f287984 */ /* 0x01e2a20000000c00 */
[----:B------:R-:W-:Y:S01]  /*50b0*/  ISETP.GE.AND P3, PT, R22, R117, PT ;  /* 0x000000751600720c */ /* 0x000fe20003f66270 */
[----:B------:R-:W-:-:S12]  /*50c0*/  BSSY B2, `(.L_x_470) ;  /* 0x000002e000027945 */ /* 0x000fd80003800000 */
[----:B-1----:R-:W-:Y:S05]  /*50d0*/  @P3 BRA `(.L_x_471) ;  /* 0x0000000000b03947 */ /* 0x002fea0003800000 */
[--C-:B------:R-:W-:Y:S02]  /*50e0*/  SHF.R.U64 R49, R72, 0x10, R73.reuse ;  /* 0x0000001048317819 */ /* 0x100fe40000001249 */
[----:B------:R-:W-:Y:S01]  /*50f0*/  SHF.R.U32.HI R72, RZ, 0x10, R73 ;  /* 0x00000010ff487819 */ /* 0x000fe20000011649 */
[----:B--2---:R-:W-:Y:S01]  /*5100*/  HADD2.F32 R73, -RZ, R43.H1_H1 ;  /* 0x3000002bff497230 */ /* 0x004fe20000004100 */
[--C-:B------:R-:W-:Y:S01]  /*5110*/  SHF.R.U64 R48, R70, 0x10, R71.reuse ;  /* 0x0000001046307819 */ /* 0x100fe20000001247 */
[----:B------:R-:W-:Y:S01]  /*5120*/  HADD2.F32 R49, -RZ, R49.H0_H0 ;  /* 0x20000031ff317230 */ /* 0x000fe20000004100 */
[----:B------:R-:W-:Y:S01]  /*5130*/  SHF.R.U32.HI R70, RZ, 0x10, R71 ;  /* 0x00000010ff467819 */ /* 0x000fe20000011647 */
[--C-:B------:R-:W-:Y:S02]  /*5140*/  HADD2.F32 R71, -RZ, R41.reuse.H1_H1 ;  /* 0x30000029ff477230 */ /* 0x100fe40000004100 */
[----:B------:R-:W-:Y:S02]  /*5150*/  HADD2.F32 R41, -RZ, R41.H0_H0 ;  /* 0x20000029ff297230 */ /* 0x000fe40000004100 */
[----:B------:R-:W-:-:S02]  /*5160*/  HADD2.F32 R72, -RZ, R72.H0_H0 ;  /* 0x20000048ff487230 */ /* 0x000fc40000004100 */
[----:B------:R-:W-:Y:S02]  /*5170*/  HADD2.F32 R48, -RZ, R48.H0_H0 ;  /* 0x20000030ff307230 */ /* 0x000fe40000004100 */
[-C--:B------:R-:W-:Y:S01]  /*5180*/  FMUL.FTZ R75, R41, R49.reuse ;  /* 0x00000031294b7220 */ /* 0x080fe20000410000 */
[----:B------:R-:W-:Y:S02]  /*5190*/  HADD2.F32 R74, -RZ, R70.H0_H0 ;  /* 0x20000046ff4a7230 */ /* 0x000fe40000004100 */
[----:B------:R-:W-:Y:S01]  /*51a0*/  FMUL.FTZ R70, R71, R49 ;  /* 0x0000003147467220 */ /* 0x000fe20000410000 */
[----:B------:R-:W-:Y:S02]  /*51b0*/  HADD2.F32 R43, -RZ, R43.H0_H0 ;  /* 0x2000002bff2b7230 */ /* 0x000fe40000004100 */
[----:B------:R-:W-:Y:S01]  /*51c0*/  FMUL.FTZ R49, R73, R72 ;  /* 0x0000004849317220 */ /* 0x000fe20000410000 */
[-C--:B------:R-:W-:Y:S01]  /*51d0*/  FFMA.FTZ R75, R71, R48.reuse, R75 ;  /* 0x00000030474b7223 */ /* 0x080fe2000001004b */
[----:B------:R-:W-:Y:S01]  /*51e0*/  FFMA.FTZ R70, R41, R48, -R70 ;  /* 0x0000003029467223 */ /* 0x000fe20000010846 */
[----:B------:R-:W-:-:S02]  /*51f0*/  HADD2.F32 R48, -RZ, R40.H1_H1 ;  /* 0x30000028ff307230 */ /* 0x000fc40000004100 */
[C---:B------:R-:W-:Y:S01]  /*5200*/  FMUL.FTZ R72, R43.reuse, R72 ;  /* 0x000000482b487220 */ /* 0x040fe20000410000 */
[----:B------:R-:W-:Y:S01]  /*5210*/  FFMA.FTZ R49, R43, R74, -R49 ;  /* 0x0000004a2b317223 */ /* 0x000fe20000010831 */
[--C-:B------:R-:W-:Y:S01]  /*5220*/  HADD2.F32 R43, -RZ, R163.reuse.H0_H0 ;  /* 0x200000a3ff2b7230 */ /* 0x100fe20000004100 */
[----:B------:R-:W-:Y:S01]  /*5230*/  F2FP.F16.F32.PACK_AB R70, R75, R70 ;  /* 0x000000464b46723e */ /* 0x000fe200000000ff */
[----:B------:R-:W-:Y:S02]  /*5240*/  HADD2.F32 R40, -RZ, R40.H0_H0 ;  /* 0x20000028ff287230 */ /* 0x000fe40000004100 */
[----:B------:R-:W-:Y:S01]  /*5250*/  FFMA.FTZ R72, R73, R74, R72 ;  /* 0x0000004a49487223 */ /* 0x000fe20000010048 */
[----:B------:R-:W-:Y:S02]  /*5260*/  HADD2.F32 R163, -RZ, R163.H1_H1 ;  /* 0x300000a3ffa37230 */ /* 0x000fe40000004100 */
[----:B------:R-:W-:Y:S01]  /*5270*/  FMUL.FTZ R73, R48, R43 ;  /* 0x0000002b30497220 */ /* 0x000fe20000410000 */
[----:B------:R-:W-:-:S02]  /*5280*/  HADD2.F32 R71, -RZ, R42.H1_H1 ;  /* 0x3000002aff477230 */ /* 0x000fc40000004100 */
[----:B------:R-:W-:Y:S01]  /*5290*/  FMUL.FTZ R74, R40, R43 ;  /* 0x0000002b284a7220 */ /* 0x000fe20000410000 */
[----:B------:R-:W-:Y:S01]  /*52a0*/  HADD2.F32 R42, -RZ, R42.H0_H0 ;  /* 0x2000002aff2a7230 */ /* 0x000fe20000004100 */
[----:B------:R-:W-:Y:S01]  /*52b0*/  F2FP.F16.F32.PACK_AB R49, R72, R49 ;  /* 0x000000314831723e */ /* 0x000fe200000000ff */
[--C-:B------:R-:W-:Y:S02]  /*52c0*/  HADD2.F32 R41, -RZ, R157.reuse.H0_H0 ;  /* 0x2000009dff297230 */ /* 0x100fe40000004100 */
[CC--:B------:R-:W-:Y:S01]  /*52d0*/  FMUL.FTZ R43, R71.reuse, R163.reuse ;  /* 0x000000a3472b7220 */ /* 0x0c0fe20000410000 */
[----:B------:R-:W-:Y:S02]  /*52e0*/  HADD2.F32 R157, -RZ, R157.H1_H1 ;  /* 0x3000009dff9d7230 */ /* 0x000fe40000004100 */
[----:B------:R-:W-:Y:S01]  /*52f0*/  FMUL.FTZ R163, R42, R163 ;  /* 0x000000a32aa37220 */ /* 0x000fe20000410000 */
[-C--:B------:R-:W-:Y:S01]  /*5300*/  FFMA.FTZ R73, R40, R41.reuse, -R73 ;  /* 0x0000002928497223 */ /* 0x080fe20000010849 */
[----:B------:R-:W-:Y:S01]  /*5310*/  FFMA.FTZ R74, R48, R41, R74 ;  /* 0x00000029304a7223 */ /* 0x000fe2000001004a */
[-C--:B------:R-:W-:Y:S01]  /*5320*/  FFMA.FTZ R43, R42, R157.reuse, -R43 ;  /* 0x0000009d2a2b7223 */ /* 0x080fe2000001082b */
[----:B------:R-:W-:Y:S01]  /*5330*/  FFMA.FTZ R163, R71, R157, R163 ;  /* 0x0000009d47a37223 */ /* 0x000fe200000100a3 */
[----:B------:R-:W-:-:S02]  /*5340*/  IMAD.MOV.U32 R41, RZ, RZ, R70 ;  /* 0x000000ffff297224 */ /* 0x000fc400078e0046 */
[----:B------:R-:W-:Y:S02]  /*5350*/  F2FP.F16.F32.PACK_AB R73, R74, R73 ;  /* 0x000000494a49723e */ /* 0x000fe400000000ff */
[----:B------:R-:W-:Y:S02]  /*5360*/  F2FP.F16.F32.PACK_AB R43, R163, R43 ;  /* 0x0000002ba32b723e */ /* 0x000fe400000000ff */
[----:B------:R-:W-:-:S03]  /*5370*/  MOV R40, R73 ;  /* 0x0000004900287202 */ /* 0x000fc60000000f00 */
[----:B------:R-:W-:Y:S01]  /*5380*/  IMAD.MOV.U32 R42, RZ, RZ, R43 ;  /* 0x000000ffff2a7224 */ /* 0x000fe200078e002b */
[----:B------:R-:W-:-:S07]  /*5390*/  MOV R43, R49 ;  /* 0x00000031002b7202 */ /* 0x000fce0000000f00 */
.L_x_471:
[----:B------:R-:W-:Y:S05]  /*53a0*/  BSYNC B2 ;  /* 0x0000000000027941 */ /* 0x000fea0003800000 */
.L_x_470:
[----:B--2---:R1:W-:Y:S02]  /*53b0*/  STG.E.128 desc[UR58][R44.64], R40 ;  /* 0x000000282c007986 */ /* 0x0043e4000c101d3a */
.L_x_469:
[----:B------:R-:W-:Y:S05]  /*53c0*/  BSYNC B1 ;  /* 0x0000000000017941 */ /* 0x000fea0003800000 */
.L_x_468:
[----:B------:R-:W-:Y:S01]  /*53d0*/  ISETP.NE.AND P3, PT, R38, RZ, PT ;  /* 0x000000ff2600720c */ /* 0x000fe20003f65270 */
[----:B------:R-:W-:-:S12]  /*53e0*/  BSSY B1, `(.L_x_472) ;  /* 0x0000030000017945 */ /* 0x000fd80003800000 */
[----:B------:R-:W-:Y:S05]  /*53f0*/  @!P3 BRA `(.L_x_473) ;  /* 0x0000000000b8b947 */ /* 0x000fea0003800000 */
[----:B-1234-:R1:W2:Y:S01]  /*5400*/  LDS.128 R40, [R46+0x2000] ;  /* 0x002000002e287984 */ /* 0x01e2a20000000c00 */
[----:B------:R-:W-:Y:S01]  /*5410*/  ISETP.GE.AND P3, PT, R187, R117, PT ;  /* 0x00000075bb00720c */ /* 0x000fe20003f66270 */
[----:B------:R-:W-:-:S12]  /*5420*/  BSSY B2, `(.L_x_474) ;  /* 0x000002a000027945 */ /* 0x000fd80003800000 */
[----:B-1----:R-:W-:Y:S05]  /*5430*/  @P3 BRA `(.L_x_475) ;  /* 0x0000000000a03947 */ /* 0x002fea0003800000 */
[--C-:B------:R-:W-:Y:S01]  /*5440*/  SHF.R.U64 R49, R68, 0x10, R69.reuse ;  /* 0x0000001044317819 */ /* 0x100fe20000001245 */
[----:B------:R-:W-:Y:S01]  /*5450*/  HADD2.F32 R158, -RZ, R158.H0_H0 ;  /* 0x2000009eff9e7230 */ /* 0x000fe20000004100 */
        /* <DEDUP_REMOVED lines=14> */
[----:B------:R-:W-:Y:S02]  /*5540*/  HADD2.F32 R160, -RZ, R160.H1_H1 ;  /* 0x300000a0ffa07230 */ /* 0x000fe40000004100 */
[-C--:B------:R-:W-:Y:S01]  /*5550*/  FFMA.FTZ R66, R41, R48.reuse, -R66 ;  /* 0x0000003029427223 */ /* 0x080fe20000010842 */
[----:B------:R-:W-:Y:S01]  /*5560*/  FFMA.FTZ R71, R67, R48, R71 ;  /* 0x0000003043477223 */ /* 0x000fe20000010047 */
[C---:B------:R-:W-:Y:S01]  /*5570*/  FMUL.FTZ R68, R43.reuse, R68 ;  /* 0x000000442b447220 */ /* 0x040fe20000410000 */
[----:B------:R-:W-:Y:S01]  /*5580*/  FFMA.FTZ R49, R43, R70, -R49 ;  /* 0x000000462b317223 */ /* 0x000fe20000010831 */
[----:B------:R-:W-:-:S02]  /*5590*/  HADD2.F32 R43, -RZ, R40.H1_H1 ;  /* 0x30000028ff2b7230 */ /* 0x000fc40000004100 */
[----:B------:R-:W-:Y:S02]  /*55a0*/  HADD2.F32 R48, -RZ, R42.H1_H1 ;  /* 0x3000002aff307230 */ /* 0x000fe40000004100 */
[----:B------:R-:W-:Y:S01]  /*55b0*/  FFMA.FTZ R68, R69, R70, R68 ;  /* 0x0000004645447223 */ /* 0x000fe20000010044 */
[----:B------:R-:W-:Y:S02]  /*55c0*/  HADD2.F32 R40, -RZ, R40.H0_H0 ;  /* 0x20000028ff287230 */ /* 0x000fe40000004100 */
[----:B------:R-:W-:Y:S01]  /*55d0*/  FMUL.FTZ R67, R43, R158 ;  /* 0x0000009e2b437220 */ /* 0x000fe20000410000 */
[----:B------:R-:W-:Y:S02]  /*55e0*/  HADD2.F32 R42, -RZ, R42.H0_H0 ;  /* 0x2000002aff2a7230 */ /* 0x000fe40000004100 */
[----:B------:R-:W-:Y:S01]  /*55f0*/  FMUL.FTZ R69, R48, R160 ;  /* 0x000000a030457220 */ /* 0x000fe20000410000 */
[--C-:B------:R-:W-:Y:S02]  /*5600*/  HADD2.F32 R41, -RZ, R155.reuse.H0_H0 ;  /* 0x2000009bff297230 */ /* 0x100fe40000004100 */
[----:B------:R-:W-:Y:S01]  /*5610*/  FMUL.FTZ R158, R40, R158 ;  /* 0x0000009e289e7220 */ /* 0x000fe20000410000 */
[----:B------:R-:W-:-:S02]  /*5620*/  HADD2.F32 R155, -RZ, R155.H1_H1 ;  /* 0x3000009bff9b7230 */ /* 0x000fc40000004100 */
[----:B------:R-:W-:Y:S01]  /*5630*/  FMUL.FTZ R160, R42, R160 ;  /* 0x000000a02aa07220 */ /* 0x000fe20000410000 */
[-C--:B------:R-:W-:Y:S01]  /*5640*/  FFMA.FTZ R67, R40, R41.reuse, -R67 ;  /* 0x0000002928437223 */ /* 0x080fe20000010843 */
[----:B------:R-:W-:Y:S01]  /*5650*/  FFMA.FTZ R158, R43, R41, R158 ;  /* 0x000000292b9e7223 */ /* 0x000fe2000001009e */
[-C--:B------:R-:W-:Y:S01]  /*5660*/  FFMA.FTZ R69, R42, R155.reuse, -R69 ;  /* 0x0000009b2a457223 */ /* 0x080fe20000010845 */
[----:B------:R-:W-:Y:S01]  /*5670*/  FFMA.FTZ R160, R48, R155, R160 ;  /* 0x0000009b30a07223 */ /* 0x000fe200000100a0 */
[----:B------:R-:W-:Y:S02]  /*5680*/  F2FP.F16.F32.PACK_AB R41, R71, R66 ;  /* 0x000000424729723e */ /* 0x000fe400000000ff */
[----:B------:R-:W-:Y:S02]  /*5690*/  F2FP.F16.F32.PACK_AB R43, R68, R49 ;  /* 0x00000031442b723e */ /* 0x000fe400000000ff */
[----:B------:R-:W-:Y:S02]  /*56a0*/  F2FP.F16.F32.PACK_AB R40, R158, R67 ;  /* 0x000000439e28723e */ /* 0x000fe400000000ff */
[----:B------:R-:W-:-:S07]  /*56b0*/  F2FP.F16.F32.PACK_AB R42, R160, R69 ;  /* 0x00000045a02a723e */ /* 0x000fce00000000ff */
.L_x_475:
[----:B------:R-:W-:Y:S05]  /*56c0*/  BSYNC B2 ;  /* 0x0000000000027941 */ /* 0x000fea0003800000 */
.L_x_474:
[----:B--2---:R1:W-:Y:S02]  /*56d0*/  STG.E.128 desc[UR58][R44.64+0x40], R40 ;  /* 0x000040282c007986 */ /* 0x0043e4000c101d3a */
.L_x_473:
[----:B------:R-:W-:Y:S05]  /*56e0*/  BSYNC B1 ;  /* 0x0000000000017941 */ /* 0x000fea0003800000 */
.L_x_472:
        /* <DEDUP_REMOVED lines=9> */
[----:B------:R-:W-:Y:S01]  /*5780*/  SHF.R.U32.HI R62, RZ, 0x10, R63 ;  /* 0x00000010ff3e7819 */ /* 0x000fe2000001163f */
[--C-:B------:R-:W-:Y:S01]  /*5790*/  HADD2.F32 R43, -RZ, R41.reuse.H1_H1 ;  /* 0x30000029ff2b7230 */ /* 0x100fe20000004100 */
[--C-:B------:R-:W-:Y:S01]  /*57a0*/  SHF.R.U64 R63, R64, 0x10, R65.reuse ;  /* 0x00000010403f7819 */ /* 0x100fe20000001241 */
[----:B------:R-:W-:Y:S01]  /*57b0*/  HADD2.F32 R48, -RZ, R48.H0_H0 ;  /* 0x20000030ff307230 */ /* 0x000fe20000004100 */
[----:B------:R-:W-:Y:S01]  /*57c0*/  SHF.R.U32.HI R64, RZ, 0x10, R65 ;  /* 0x00000010ff407819 */ /* 0x000fe20000011641 */
[----:B------:R-:W-:Y:S02]  /*57d0*/  HADD2.F32 R65, -RZ, R41.H0_H0 ;  /* 0x20000029ff417230 */ /* 0x000fe40000004100 */
[----:B------:R-:W-:Y:S02]  /*57e0*/  HADD2.F32 R66, -RZ, R63.H0_H0 ;  /* 0x2000003fff427230 */ /* 0x000fe40000004100 */
[----:B------:R-:W-:-:S02]  /*57f0*/  HADD2.F32 R64, -RZ, R64.H0_H0 ;  /* 0x20000040ff407230 */ /* 0x000fc40000004100 */
[--C-:B------:R-:W-:Y:S02]  /*5800*/  HADD2.F32 R41, -RZ, R49.reuse.H1_H1 ;  /* 0x30000031ff297230 */ /* 0x100fe40000004100 */
[-C--:B------:R-:W-:Y:S01]  /*5810*/  FMUL.FTZ R68, R43, R66.reuse ;  /* 0x000000422b447220 */ /* 0x080fe20000410000 */
[----:B------:R-:W-:Y:S02]  /*5820*/  HADD2.F32 R63, -RZ, R49.H0_H0 ;  /* 0x20000031ff3f7230 */ /* 0x000fe40000004100 */
[----:B------:R-:W-:Y:S01]  /*5830*/  FMUL.FTZ R70, R65, R66 ;  /* 0x0000004241467220 */ /* 0x000fe20000410000 */
[----:B------:R-:W-:Y:S02]  /*5840*/  HADD2.F32 R62, -RZ, R62.H0_H0 ;  /* 0x2000003eff3e7230 */ /* 0x000fe40000004100 */
[----:B------:R-:W-:Y:S01]  /*5850*/  FMUL.FTZ R66, R41, R64 ;  /* 0x0000004029427220 */ /* 0x000fe20000410000 */
[----:B------:R-:W-:Y:S01]  /*5860*/  FFMA.FTZ R49, R65, R48, -R68 ;  /* 0x0000003041317223 */ /* 0x000fe20000010844 */
[----:B------:R-:W-:Y:S01]  /*5870*/  FMUL.FTZ R64, R63, R64 ;  /* 0x000000403f407220 */ /* 0x000fe20000410000 */
[----:B------:R-:W-:-:S02]  /*5880*/  HADD2.F32 R65, -RZ, R156.H0_H0 ;  /* 0x2000009cff417230 */ /* 0x000fc40000004100 */
[-C--:B------:R-:W-:Y:S01]  /*5890*/  FFMA.FTZ R63, R63, R62.reuse, -R66 ;  /* 0x0000003e3f3f7223 */ /* 0x080fe20000010842 */
[--C-:B------:R-:W-:Y:S02]  /*58a0*/  HADD2.F32 R66, -RZ, R40.reuse.H0_H0 ;  /* 0x20000028ff427230 */ /* 0x100fe40000004100 */
[----:B------:R-:W-:Y:S01]  /*58b0*/  FFMA.FTZ R62, R41, R62, R64 ;  /* 0x0000003e293e7223 */ /* 0x000fe20000010040 */
[----:B------:R-:W-:Y:S02]  /*58c0*/  HADD2.F32 R64, -RZ, R40.H1_H1 ;  /* 0x30000028ff407230 */ /* 0x000fe40000004100 */
[----:B------:R-:W-:Y:S01]  /*58d0*/  FFMA.FTZ R48, R43, R48, R70 ;  /* 0x000000302b307223 */ /* 0x000fe20000010046 */
[----:B------:R-:W-:Y:S02]  /*58e0*/  HADD2.F32 R67, -RZ, R156.H1_H1 ;  /* 0x3000009cff437230 */ /* 0x000fe40000004100 */
[----:B------:R-:W-:Y:S02]  /*58f0*/  HADD2.F32 R40, -RZ, R42.H1_H1 ;  /* 0x3000002aff287230 */ /* 0x000fe40000004100 */
[----:B------:R-:W-:Y:S01]  /*5900*/  FMUL.FTZ R69, R64, R65 ;  /* 0x0000004140457220 */ /* 0x000fe20000410000 */
[----:B------:R-:W-:-:S02]  /*5910*/  HADD2.F32 R41, -RZ, R146.H1_H1 ;  /* 0x30000092ff297230 */ /* 0x000fc40000004100 */
[----:B------:R-:W-:Y:S01]  /*5920*/  FMUL.FTZ R65, R66, R65 ;  /* 0x0000004142417220 */ /* 0x000fe20000410000 */
[----:B------:R-:W-:Y:S02]  /*5930*/  HADD2.F32 R42, -RZ, R42.H0_H0 ;  /* 0x2000002aff2a7230 */ /* 0x000fe40000004100 */
[----:B------:R-:W-:Y:S01]  /*5940*/  FMUL.FTZ R71, R40, R67 ;  /* 0x0000004328477220 */ /* 0x000fe20000410000 */
[----:B------:R-:W-:Y:S02]  /*5950*/  HADD2.F32 R43, -RZ, R148.H0_H0 ;  /* 0x20000094ff2b7230 */ /* 0x000fe40000004100 */
[-C--:B------:R-:W-:Y:S01]  /*5960*/  FFMA.FTZ R69, R66, R41.reuse, -R69 ;  /* 0x0000002942457223 */ /* 0x080fe20000010845 */
[----:B------:R-:W-:Y:S01]  /*5970*/  FFMA.FTZ R64, R64, R41, R65 ;  /* 0x0000002940407223 */ /* 0x000fe20000010041 */
[----:B------:R-:W-:Y:S01]  /*5980*/  FMUL.FTZ R67, R42, R67 ;  /* 0x000000432a437220 */ /* 0x000fe20000410000 */
[----:B------:R-:W-:Y:S01]  /*5990*/  F2FP.F16.F32.PACK_AB R41, R48, R49 ;  /* 0x000000313029723e */ /* 0x000fe200000000ff */
[----:B------:R-:W-:-:S02]  /*59a0*/  FFMA.FTZ R71, R42, R43, -R71 ;  /* 0x0000002b2a477223 */ /* 0x000fc40000010847 */
[----:B------:R-:W-:Y:S01]  /*59b0*/  FFMA.FTZ R40, R40, R43, R67 ;  /* 0x0000002b28287223 */ /* 0x000fe20000010043 */
[----:B------:R-:W-:Y:S02]  /*59c0*/  F2FP.F16.F32.PACK_AB R64, R64, R69 ;  /* 0x000000454040723e */ /* 0x000fe400000000ff */
[----:B------:R-:W-:Y:S02]  /*59d0*/  F2FP.F16.F32.PACK_AB R43, R62, R63 ;  /* 0x0000003f3e2b723e */ /* 0x000fe400000000ff */
[----:B------:R-:W-:Y:S01]  /*59e0*/  F2FP.F16.F32.PACK_AB R42, R40, R71 ;  /* 0x00000047282a723e */ /* 0x000fe200000000ff */
[----:B------:R-:W-:-:S07]  /*59f0*/  IMAD.MOV.U32 R40, RZ, RZ, R64 ;  /* 0x000000ffff287224 */ /* 0x000fce00078e0040 */
.L_x_479:
[----:B------:R-:W-:Y:S05]  /*5a00*/  BSYNC B2 ;  /* 0x0000000000027941 */ /* 0x000fea0003800000 */
.L_x_478:
[----:B--2---:R1:W-:Y:S02]  /*5a10*/  STG.E.128 desc[UR58][R44.64+0x80], R40 ;  /* 0x000080282c007986 */ /* 0x0043e4000c101d3a */
.L_x_477:
[----:B------:R-:W-:Y:S05]  /*5a20*/  BSYNC B1 ;  /* 0x0000000000017941 */ /* 0x000fea0003800000 */
.L_x_476:
        /* <DEDUP_REMOVED lines=9> */
[--C-:B------:R-:W-:Y:S01]  /*5ac0*/  SHF.R.U64 R58, R60, 0x10, R61.reuse ;  /* 0x000000103c3a7819 */ /* 0x100fe2000000123d */
[--C-:B------:R-:W-:Y:S01]  /*5ad0*/  HADD2.F32 R43, -RZ, R41.reuse.H1_H1 ;  /* 0x30000029ff2b7230 */ /* 0x100fe20000004100 */
[----:B------:R-:W-:Y:S01]  /*5ae0*/  SHF.R.U32.HI R62, RZ, 0x10, R61 ;  /* 0x00000010ff3e7819 */ /* 0x000fe2000001163d */
[----:B------:R-:W-:Y:S01]  /*5af0*/  HADD2.F32 R146, -RZ, R146.H0_H0 ;  /* 0x20000092ff927230 */ /* 0x000fe20000004100 */
[----:B------:R-:W-:Y:S01]  /*5b00*/  MOV R48, R40 ;  /* 0x0000002800307202 */ /* 0x000fe20000000f00 */
[----:B------:R-:W-:Y:S01]  /*5b10*/  HADD2.F32 R61, -RZ, R58.H0_H0 ;  /* 0x2000003aff3d7230 */ /* 0x000fe20000004100 */
[----:B------:R-:W-:Y:S01]  /*5b20*/  SHF.R.U32.HI R63, RZ, 0x10, R59 ;  /* 0x00000010ff3f7819 */ /* 0x000fe2000001163b */
[----:B------:R-:W-:Y:S02]  /*5b30*/  HADD2.F32 R40, -RZ, R41.H0_H0 ;  /* 0x20000029ff287230 */ /* 0x000fe40000004100 */
[----:B------:R-:W-:-:S02]  /*5b40*/  HADD2.F32 R62, -RZ, R62.H0_H0 ;  /* 0x2000003eff3e7230 */ /* 0x000fc40000004100 */
[CC--:B------:R-:W-:Y:S01]  /*5b50*/  FMUL.FTZ R41, R43.reuse, R61.reuse ;  /* 0x0000003d2b297220 */ /* 0x0c0fe20000410000 */
[--C-:B------:R-:W-:Y:S02]  /*5b60*/  HADD2.F32 R58, -RZ, R49.reuse.H1_H1 ;  /* 0x30000031ff3a7230 */ /* 0x100fe40000004100 */
[----:B------:R-:W-:Y:S02]  /*5b70*/  HADD2.F32 R59, -RZ, R64.H0_H0 ;  /* 0x20000040ff3b7230 */ /* 0x000fe40000004100 */
[----:B------:R-:W-:Y:S01]  /*5b80*/  FMUL.FTZ R64, R40, R61 ;  /* 0x0000003d28407220 */ /* 0x000fe20000410000 */
[----:B------:R-:W-:Y:S02]  /*5b90*/  HADD2.F32 R49, -RZ, R49.H0_H0 ;  /* 0x20000031ff317230 */ /* 0x000fe40000004100 */
[-C--:B------:R-:W-:Y:S01]  /*5ba0*/  FMUL.FTZ R66, R58, R62.reuse ;  /* 0x0000003e3a427220 */ /* 0x080fe20000410000 */
[----:B------:R-:W-:Y:S02]  /*5bb0*/  HADD2.F32 R60, -RZ, R63.H0_H0 ;  /* 0x2000003fff3c7230 */ /* 0x000fe40000004100 */
[-C--:B------:R-:W-:Y:S01]  /*5bc0*/  FFMA.FTZ R40, R40, R59.reuse, -R41 ;  /* 0x0000003b28287223 */ /* 0x080fe20000010829 */
[----:B------:R-:W-:Y:S01]  /*5bd0*/  FFMA.FTZ R41, R43, R59, R64 ;  /* 0x0000003b2b297223 */ /* 0x000fe20000010040 */
[----:B------:R-:W-:Y:S01]  /*5be0*/  FMUL.FTZ R61, R49, R62 ;  /* 0x0000003e313d7220 */ /* 0x000fe20000410000 */
[----:B------:R-:W-:-:S02]  /*5bf0*/  HADD2.F32 R148, -RZ, R148.H1_H1 ;  /* 0x30000094ff947230 */ /* 0x000fc40000004100 */
[-C--:B------:R-:W-:Y:S01]  /*5c00*/  FFMA.FTZ R43, R49, R60.reuse, -R66 ;  /* 0x0000003c312b7223 */ /* 0x080fe20000010842 */
[----:B------:R-:W-:Y:S02]  /*5c10*/  HADD2.F32 R49, -RZ, R48.H1_H1 ;  /* 0x30000030ff317230 */ /* 0x000fe40000004100 */
[----:B------:R-:W-:Y:S01]  /*5c20*/  FFMA.FTZ R58, R58, R60, R61 ;  /* 0x0000003c3a3a7223 */ /* 0x000fe2000001003d */
[----:B------:R-:W-:Y:S01]  /*5c30*/  HADD2.F32 R59, -RZ, R42.H1_H1 ;  /* 0x3000002aff3b7230 */ /* 0x000fe20000004100 */
[----:B------:R-:W-:Y:S01]  /*5c40*/  F2FP.F16.F32.PACK_AB R41, R41, R40 ;  /* 0x000000282929723e */ /* 0x000fe200000000ff */
[----:B------:R-:W-:Y:S02]  /*5c50*/  HADD2.F32 R48, -RZ, R48.H0_H0 ;  /* 0x20000030ff307230 */ /* 0x000fe40000004100 */
[----:B------:R-:W-:Y:S01]  /*5c60*/  FMUL.FTZ R61, R49, R146 ;  /* 0x00000092313d7220 */ /* 0x000fe20000410000 */
[----:B------:R-:W-:Y:S02]  /*5c70*/  HADD2.F32 R42, -RZ, R42.H0_H0 ;  /* 0x2000002aff2a7230 */ /* 0x000fe40000004100 */
[----:B------:R-:W-:Y:S01]  /*5c80*/  FMUL.FTZ R63, R59, R148 ;  /* 0x000000943b3f7220 */ /* 0x000fe20000410000 */
[----:B------:R-:W-:-:S02]  /*5c90*/  HADD2.F32 R60, -RZ, R129.H0_H0 ;  /* 0x20000081ff3c7230 */ /* 0x000fc40000004100 */
[----:B------:R-:W-:Y:S01]  /*5ca0*/  FMUL.FTZ R146, R48, R146 ;  /* 0x0000009230927220 */ /* 0x000fe20000410000 */
[----:B------:R-:W-:Y:S02]  /*5cb0*/  HADD2.F32 R129, -RZ, R129.H1_H1 ;  /* 0x30000081ff817230 */ /* 0x000fe40000004100 */
[----:B------:R-:W-:Y:S01]  /*5cc0*/  FMUL.FTZ R148, R42, R148 ;  /* 0x000000942a947220 */ /* 0x000fe20000410000 */
[----:B------:R-:W-:Y:S01]  /*5cd0*/  F2FP.F16.F32.PACK_AB R43, R58, R43 ;  /* 0x0000002b3a2b723e */ /* 0x000fe200000000ff */
[-C--:B------:R-:W-:Y:S01]  /*5ce0*/  FFMA.FTZ R61, R48, R60.reuse, -R61 ;  /* 0x0000003c303d7223 */ /* 0x080fe2000001083d */
[----:B------:R-:W-:Y:S01]  /*5cf0*/  FFMA.FTZ R146, R49, R60, R146 ;  /* 0x0000003c31927223 */ /* 0x000fe20000010092 */
[-C--:B------:R-:W-:Y:S01]  /*5d00*/  FFMA.FTZ R63, R42, R129.reuse, -R63 ;  /* 0x000000812a3f7223 */ /* 0x080fe2000001083f */
[----:B------:R-:W-:-:S03]  /*5d10*/  FFMA.FTZ R148, R59, R129, R148 ;  /* 0x000000813b947223 */ /* 0x000fc60000010094 */
[----:B------:R-:W-:Y:S02]  /*5d20*/  F2FP.F16.F32.PACK_AB R40, R146, R61 ;  /* 0x0000003d9228723e */ /* 0x000fe400000000ff */
[----:B------:R-:W-:-:S07]  /*5d30*/  F2FP.F16.F32.PACK_AB R42, R148, R63 ;  /* 0x0000003f942a723e */ /* 0x000fce00000000ff */
.L_x_483:
[----:B------:R-:W-:Y:S05]  /*5d40*/  BSYNC B2 ;  /* 0x0000000000027941 */ /* 0x000fea0003800000 */
.L_x_482:
[----:B--2---:R1:W-:Y:S02]  /*5d50*/  STG.E.128 desc[UR58][R44.64+0xc0], R40 ;  /* 0x0000c0282c007986 */ /* 0x0043e4000c101d3a */
.L_x_481:
[----:B------:R-:W-:Y:S05]  /*5d60*/  BSYNC B1 ;  /* 0x0000000000017941 */ /* 0x000fea0003800000 */
.L_x_480:
        /* <DEDUP_REMOVED lines=8> */
[----:B--2---:R-:W-:Y:S01]  /*5df0*/  IMAD.MOV.U32 R47, RZ, RZ, R42 ;  /* 0x000000ffff2f7224 */ /* 0x004fe200078e002a */
[----:B------:R-:W-:Y:S01]  /*5e00*/  SHF.R.U32.HI R54, RZ, 0x10, R55 ;  /* 0x00000010ff367819 */ /* 0x000fe20000011637 */
[----:B------:R-:W-:Y:S01]  /*5e10*/  HADD2.F32 R42, -RZ, R41.H1_H1 ;  /* 0x30000029ff2a7230 */ /* 0x000fe20000004100 */
[--C-:B------:R-:W-:Y:S01]  /*5e20*/  SHF.R.U64 R55, R56, 0x10, R57.reuse ;  /* 0x0000001038377819 */ /* 0x100fe20000001239 */
[----:B------:R-:W-:Y:S01]  /*5e30*/  HADD2.F32 R48, -RZ, R43.H1_H1 ;  /* 0x3000002bff307230 */ /* 0x000fe20000004100 */
[----:B------:R-:W-:Y:S01]  /*5e40*/  SHF.R.U32.HI R56, RZ, 0x10, R57 ;  /* 0x00000010ff387819 */ /* 0x000fe20000011639 */
[----:B------:R-:W-:Y:S02]  /*5e50*/  HADD2.F32 R41, -RZ, R41.H0_H0 ;  /* 0x20000029ff297230 */ /* 0x000fe40000004100 */
[----:B------:R-:W-:Y:S02]  /*5e60*/  HADD2.F32 R55, -RZ, R55.H0_H0 ;  /* 0x20000037ff377230 */ /* 0x000fe40000004100 */
[----:B------:R-:W-:-:S02]  /*5e70*/  HADD2.F32 R56, -RZ, R56.H0_H0 ;  /* 0x20000038ff387230 */ /* 0x000fc40000004100 */
[----:B------:R-:W-:Y:S02]  /*5e80*/  HADD2.F32 R43, -RZ, R43.H0_H0 ;  /* 0x2000002bff2b7230 */ /* 0x000fe40000004100 */
[-C--:B------:R-:W-:Y:S01]  /*5e90*/  FMUL.FTZ R58, R42, R55.reuse ;  /* 0x000000372a3a7220 */ /* 0x080fe20000410000 */
[----:B------:R-:W-:Y:S02]  /*5ea0*/  HADD2.F32 R49, -RZ, R49.H0_H0 ;  /* 0x20000031ff317230 */ /* 0x000fe40000004100 */
[----:B------:R-:W-:Y:S01]  /*5eb0*/  FMUL.FTZ R55, R41, R55 ;  /* 0x0000003729377220 */ /* 0x000fe20000410000 */
[----:B------:R-:W-:Y:S02]  /*5ec0*/  HADD2.F32 R54, -RZ, R54.H0_H0 ;  /* 0x20000036ff367230 */ /* 0x000fe40000004100 */
[-C--:B------:R-:W-:Y:S01]  /*5ed0*/  FMUL.FTZ R57, R43, R56.reuse ;  /* 0x000000382b397220 */ /* 0x080fe20000410000 */
[----:B------:R-:W-:Y:S01]  /*5ee0*/  FMUL.FTZ R60, R48, R56 ;  /* 0x00000038303c7220 */ /* 0x000fe20000410000 */
[-C--:B------:R-:W-:Y:S01]  /*5ef0*/  FFMA.FTZ R58, R41, R49.reuse, -R58 ;  /* 0x00000031293a7223 */ /* 0x080fe2000001083a */
[----:B------:R-:W-:Y:S01]  /*5f00*/  FFMA.FTZ R55, R42, R49, R55 ;  /* 0x000000312a377223 */ /* 0x000fe20000010037 */
[----:B------:R-:W-:Y:S01]  /*5f10*/  FFMA.FTZ R59, R48, R54, R57 ;  /* 0x00000036303b7223 */ /* 0x000fe20000010039 */
[----:B------:R-:W-:-:S02]  /*5f20*/  HADD2.F32 R48, -RZ, R128.H0_H0 ;  /* 0x20000080ff307230 */ /* 0x000fc40000004100 */
[----:B------:R-:W-:Y:S01]  /*5f30*/  FFMA.FTZ R60, R43, R54, -R60 ;  /* 0x000000362b3c7223 */ /* 0x000fe2000001083c */
[----:B------:R-:W-:Y:S02]  /*5f40*/  HADD2.F32 R41, -RZ, R40.H1_H1 ;  /* 0x30000028ff297230 */ /* 0x000fe40000004100 */
[--C-:B------:R-:W-:Y:S02]  /*5f50*/  HADD2.F32 R42, -RZ, R47.reuse.H1_H1 ;  /* 0x3000002fff2a7230 */ /* 0x100fe40000004100 */
[----:B------:R-:W-:Y:S02]  /*5f60*/  HADD2.F32 R128, -RZ, R128.H1_H1 ;  /* 0x30000080ff807230 */ /* 0x000fe40000004100 */
[----:B------:R-:W-:Y:S01]  /*5f70*/  FMUL.FTZ R49, R41, R48 ;  /* 0x0000003029317220 */ /* 0x000fe20000410000 */
[----:B------:R-:W-:Y:S02]  /*5f80*/  HADD2.F32 R40, -RZ, R40.H0_H0 ;  /* 0x20000028ff287230 */ /* 0x000fe40000004100 */
[----:B------:R-:W-:-:S02]  /*5f90*/  HADD2.F32 R47, -RZ, R47.H0_H0 ;  /* 0x2000002fff2f7230 */ /* 0x000fc40000004100 */
[----:B------:R-:W-:Y:S01]  /*5fa0*/  FMUL.FTZ R54, R42, R128 ;  /* 0x000000802a367220 */ /* 0x000fe20000410000 */
[--C-:B------:R-:W-:Y:S02]  /*5fb0*/  HADD2.F32 R43, -RZ, R91.reuse.H1_H1 ;  /* 0x3000005bff2b7230 */ /* 0x100fe40000004100 */
[C---:B------:R-:W-:Y:S01]  /*5fc0*/  FMUL.FTZ R48, R40.reuse, R48 ;  /* 0x0000003028307220 */ /* 0x040fe20000410000 */
[----:B------:R-:W-:Y:S02]  /*5fd0*/  HADD2.F32 R91, -RZ, R91.H0_H0 ;  /* 0x2000005bff5b7230 */ /* 0x000fe40000004100 */
[----:B------:R-:W-:Y:S01]  /*5fe0*/  FMUL.FTZ R57, R47, R128 ;  /* 0x000000802f397220 */ /* 0x000fe20000410000 */
[-C--:B------:R-:W-:Y:S01]  /*5ff0*/  FFMA.FTZ R49, R40, R43.reuse, -R49 ;  /* 0x0000002b28317223 */ /* 0x080fe20000010831 */
[----:B------:R-:W-:Y:S01]  /*6000*/  FFMA.FTZ R48, R41, R43, R48 ;  /* 0x0000002b29307223 */ /* 0x000fe20000010030 */
[-C--:B------:R-:W-:Y:S01]  /*6010*/  FFMA.FTZ R54, R47, R91.reuse, -R54 ;  /* 0x0000005b2f367223 */ /* 0x080fe20000010836 */
[----:B------:R-:W-:Y:S01]  /*6020*/  FFMA.FTZ R57, R42, R91, R57 ;  /* 0x0000005b2a397223 */ /* 0x000fe20000010039 */
[----:B------:R-:W-:-:S02]  /*6030*/  F2FP.F16.F32.PACK_AB R41, R55, R58 ;  /* 0x0000003a3729723e */ /* 0x000fc400000000ff */
[----:B------:R-:W-:Y:S02]  /*6040*/  F2FP.F16.F32.PACK_AB R43, R59, R60 ;  /* 0x0000003c3b2b723e */ /* 0x000fe400000000ff */
[----:B------:R-:W-:Y:S02]  /*6050*/  F2FP.F16.F32.PACK_AB R40, R48, R49 ;  /* 0x000000313028723e */ /* 0x000fe400000000ff */
[----:B------:R-:W-:-:S07]  /*6060*/  F2FP.F16.F32.PACK_AB R42, R57, R54 ;  /* 0x00000036392a723e */ /* 0x000fce00000000ff */
.L_x_487:
[----:B------:R-:W-:Y:S05]  /*6070*/  BSYNC B2 ;  /* 0x0000000000027941 */ /* 0x000fea0003800000 */
.L_x_486:
[----:B--2---:R1:W-:Y:S02]  /*6080*/  STG.E.128 desc[UR58][R44.64+0x100], R40 ;  /* 0x000100282c007986 */ /* 0x0043e4000c101d3a */
.L_x_485:
[----:B------:R-:W-:Y:S05]  /*6090*/  BSYNC B1 ;  /* 0x0000000000017941 */ /* 0x000fea0003800000 */
.L_x_484:
[----:B------:R-:W-:-:S13]  /*60a0*/  ISETP.NE.AND P3, PT, R98, RZ, PT ;  /* 0x000000ff6200720c */ /* 0x000fda0003f65270 */
[----:B------:R-:W-:Y:S05]  /*60b0*/  @!P3 BRA `(.L_x_467) ;  /* 0x000000400098b947 */ /* 0x000fea0003800000 */
[----:B-1234-:R1:W2:Y:S01]  /*60c0*/  LDS.128 R40, [R46+0xa000] ;  /* 0x00a000002e287984 */ /* 0x01e2a20000000c00 */
[----:B------:R-:W-:Y:S01]  /*60d0*/  ISETP.GE.AND P3, PT, R190, R117, PT ;  /* 0x00000075be00720c */ /* 0x000fe20003f66270 */
[----:B------:R-:W-:-:S12]  /*60e0*/  BSSY B1, `(.L_x_488) ;  /* 0x000002b000017945 */ /* 0x000fd80003800000 */
[----:B-1----:R-:W-:Y:S05]  /*60f0*/  @P3 BRA `(.L_x_489) ;  /* 0x0000000000a43947 */ /* 0x002fea0003800000 */
[----:B------:R-:W-:Y:S01]  /*6100*/  SHF.R.U64 R49, R52, 0x10, R53 ;  /* 0x0000001034317819 */ /* 0x000fe20000001235 */
[----:B--2---:R-:W-:Y:S01]  /*6110*/  HADD2.F32 R47, -RZ, R43.H1_H1 ;  /* 0x3000002bff2f7230 */ /* 0x004fe20000004100 */
[----:B------:R-:W-:Y:S01]  /*6120*/  MOV R46, R42 ;  /* 0x0000002a002e7202 */ /* 0x000fe20000000f00 */
[----:B------:R-:W-:Y:S01]  /*6130*/  HADD2.F32 R42, -RZ, R41.H1_H1 ;  /* 0x30000029ff2a7230 */ /* 0x000fe20000004100 */
[----:B------:R-:W-:Y:S01]  /*6140*/  SHF.R.U64 R48, R50, 0x10, R51 ;  /* 0x0000001032307819 */ /* 0x000fe20000001233 */
[----:B------:R-:W-:Y:S01]  /*6150*/  HADD2.F32 R49, -RZ, R49.H0_H0 ;  /* 0x20000031ff317230 */ /* 0x000fe20000004100 */
[----:B------:R-:W-:Y:S01]  /*6160*/  SHF.R.U32.HI R52, RZ, 0x10, R53 ;  /* 0x00000010ff347819 */ /* 0x000fe20000011635 */
[----:B------:R-:W-:Y:S01]  /*6170*/  HADD2.F32 R41, -RZ, R41.H0_H0 ;  /* 0x20000029ff297230 */ /* 0x000fe20000004100 */
[----:B------:R-:W-:Y:S01]  /*6180*/  SHF.R.U32.HI R50, RZ, 0x10, R51 ;  /* 0x00000010ff327819 */ /* 0x000fe20000011633 */
[----:B------:R-:W-:Y:S02]  /*6190*/  HADD2.F32 R48, -RZ, R48.H0_H0 ;  /* 0x20000030ff307230 */ /* 0x000fe40000004100 */
[----:B------:R-:W-:Y:S01]  /*61a0*/  FMUL.FTZ R54, R42, R49 ;  /* 0x000000312a367220 */ /* 0x000fe20000410000 */
[----:B------:R-:W-:-:S02]  /*61b0*/  HADD2.F32 R52, -RZ, R52.H0_H0 ;  /* 0x20000034ff347230 */ /* 0x000fc40000004100 */
[C---:B------:R-:W-:Y:S01]  /*61c0*/  FMUL.FTZ R49, R41.reuse, R49 ;  /* 0x0000003129317220 */ /* 0x040fe20000410000 */
[----:B------:R-:W-:Y:S02]  /*61d0*/  HADD2.F32 R43, -RZ, R43.H0_H0 ;  /* 0x2000002bff2b7230 */ /* 0x000fe40000004100 */
[-C--:B------:R-:W-:Y:S01]  /*61e0*/  FFMA.FTZ R54, R41, R48.reuse, -R54 ;  /* 0x0000003029367223 */ /* 0x080fe20000010836 */
[----:B------:R-:W-:Y:S02]  /*61f0*/  HADD2.F32 R50, -RZ, R50.H0_H0 ;  /* 0x20000032ff327230 */ /* 0x000fe40000004100 */
[----:B------:R-:W-:Y:S01]  /*6200*/  FFMA.FTZ R51, R42, R48, R49 ;  /* 0x000000302a337223 */ /* 0x000fe20000010031 */
[-C--:B------:R-:W-:Y:S01]  /*6210*/  FMUL.FTZ R56, R47, R52.reuse ;  /* 0x000000342f387220 */ /* 0x080fe20000410000 */
[--C-:B------:R-:W-:Y:S02]  /*6220*/  HADD2.F32 R48, -RZ, R89.reuse.H0_H0 ;  /* 0x20000059ff307230 */ /* 0x100fe40000004100 */
[----:B------:R-:W-:Y:S01]  /*6230*/  FMUL.FTZ R52, R43, R52 ;  /* 0x000000342b347220 */ /* 0x000fe20000410000 */
[----:B------:R-:W-:-:S02]  /*6240*/  HADD2.F32 R89, -RZ, R89.H1_H1 ;  /* 0x30000059ff597230 */ /* 0x000fc40000004100 */
[-C--:B------:R-:W-:Y:S01]  /*6250*/  FFMA.FTZ R56, R43, R50.reuse, -R56 ;  /* 0x000000322b387223 */ /* 0x080fe20000010838 */
[----:B------:R-:W-:Y:S02]  /*6260*/  HADD2.F32 R41, -RZ, R40.H1_H1 ;  /* 0x30000028ff297230 */ /* 0x000fe40000004100 */
[----:B------:R-:W-:Y:S01]  /*6270*/  FFMA.FTZ R55, R47, R50, R52 ;  /* 0x000000322f377223 */ /* 0x000fe20000010034 */
[----:B------:R-:W-:Y:S02]  /*6280*/  HADD2.F32 R42, -RZ, R46.H1_H1 ;  /* 0x3000002eff2a7230 */ /* 0x000fe40000004100 */
        /* <DEDUP_REMOVED lines=8> */
[-C--:B------:R-:W-:Y:S01]  /*6310*/  FFMA.FTZ R49, R40, R43.reuse, -R49 ;  /* 0x0000002b28317223 */ /* 0x080fe20000010831 */
[----:B------:R-:W-:Y:S01]  /*6320*/  FFMA.FTZ R48, R41, R43, R48 ;  /* 0x0000002b29307223 */ /* 0x000fe20000010030 */
[-C--:B------:R-:W-:Y:S01]  /*6330*/  FFMA.FTZ R53, R46, R47.reuse, -R53 ;  /* 0x0000002f2e357223 */ /* 0x080fe20000010835 */
[----:B------:R-:W-:Y:S01]  /*6340*/  FFMA.FTZ R42, R42, R47, R89 ;  /* 0x0000002f2a2a7223 */ /* 0x000fe20000010059 */
[----:B------:R-:W-:Y:S02]  /*6350*/  F2FP.F16.F32.PACK_AB R41, R51, R54 ;  /* 0x000000363329723e */ /* 0x000fe400000000ff */
[----:B------:R-:W-:-:S02]  /*6360*/  F2FP.F16.F32.PACK_AB R43, R55, R56 ;  /* 0x00000038372b723e */ /* 0x000fc400000000ff */
[----:B------:R-:W-:Y:S02]  /*6370*/  F2FP.F16.F32.PACK_AB R40, R48, R49 ;  /* 0x000000313028723e */ /* 0x000fe400000000ff */
[----:B------:R-:W-:-:S07]  /*6380*/  F2FP.F16.F32.PACK_AB R42, R42, R53 ;  /* 0x000000352a2a723e */ /* 0x000fce00000000ff */
.L_x_489:
[----:B------:R-:W-:Y:S05]  /*6390*/  BSYNC B1 ;  /* 0x0000000000017941 */ /* 0x000fea0003800000 */
.L_x_488:
[----:B--2---:R1:W-:Y:S01]  /*63a0*/  STG.E.128 desc[UR58][R44.64+0x140], R40 ;  /* 0x000140282c007986 */ /* 0x0043e2000c101d3a */
[----:B------:R-:W-:Y:S05]  /*63b0*/  BRA `(.L_x_467) ;  /* 0x0000003c00d87947 */ /* 0x000fea0003800000 */
.L_x_435:
        /* <DEDUP_REMOVED lines=19> */
[----:B------:R-:W-:Y:S02]  /*64f0*/  CS2R R48, SRZ ;  /* 0x0000000000307805 */ /* 0x000fe4000001ff00 */
[----:B------:R-:W-:Y:S01]  /*6500*/  CS2R R62, SRZ ;  /* 0x00000000003e7805 */ /* 0x000fe2000001ff00 */
[----:B------:R-:W-:Y:S01]  /*6510*/  IMAD.X R41, R101, 0x1, R21, P2 ;  /* 0x0000000165297824 */ /* 0x000fe200010e0615 */
[----:B------:R-:W-:Y:S02]  /*6520*/  LEA R64, P2, R40, UR4, 0x1 ;  /* 0x0000000428407c11 */ /* 0x000fe4000f8408ff */
[----:B------:R-:W-:-:S02]  /*6530*/  CS2R R60, SRZ ;  /* 0x00000000003c7805 */ /* 0x000fc4000001ff00 */
        /* <DEDUP_REMOVED lines=8> */
[----:B------:R-:W-:Y:S02]  /*65c0*/  CS2R R44, SRZ ;  /* 0x00000000002c7805 */ /* 0x000fe4000001ff00 */
[----:B------:R-:W-:Y:S02]  /*65d0*/  CS2R R58, SRZ ;  /* 0x00000000003a7805 */ /* 0x000fe4000001ff00 */
[----:B------:R-:W-:-:S05]  /*65e0*/  CS2R R56, SRZ ;  /* 0x0000000000387805 */ /* 0x000fca000001ff00 */
[----:B------:R0:W5:Y:S04]  /*65f0*/  @!P2 LDG.E.128 R48, desc[UR58][R64.64] ;  /* 0x0000003a4030a981 */ /* 0x000168000c1e1d00 */
[----:B------:R0:W5:Y:S01]  /*6600*/  @!P2 LDG.E.128 R60, desc[UR58][R68.64] ;  /* 0x0000003a443ca981 */ /* 0x000162000c1e1d00 */
[----:B------:R-:W-:Y:S02]  /*6610*/  ISETP.GE.AND P2, PT, R0, R117, PT ;  /* 0x000000750000720c */ /* 0x000fe40003f46270 */
[----:B------:R-:W-:Y:S02]  /*6620*/  CS2R R42, SRZ ;  /* 0x00000000002a7805 */ /* 0x000fe4000001ff00 */
[----:B------:R-:W-:Y:S02]  /*6630*/  CS2R R40, SRZ ;  /* 0x0000000000287805 */ /* 0x000fe4000001ff00 */
[----:B------:R-:W-:-:S02]  /*6640*/  CS2R R54, SRZ ;  /* 0x0000000000367805 */ /* 0x000fc4000001ff00 */
[----:B------:R-:W-:-:S05]  /*6650*/  CS2R R52, SRZ ;  /* 0x0000000000347805 */ /* 0x000fca000001ff00 */
[----:B------:R0:W5:Y:S04]  /*6660*/  @!P2 LDG.E.128 R44, desc[UR58][R64.64+0x40] ;  /* 0x0000403a402ca981 */ /* 0x000168000c1e1d00 */
[----:B------:R0:W5:Y:S01]  /*6670*/  @!P2 LDG.E.128 R56, desc[UR58][R68.64+0x40] ;  /* 0x0000403a4438a981 */ /* 0x000162000c1e1d00 */
[----:B------:R-:W-:-:S13]  /*6680*/  ISETP.GE.AND P2, PT, R3, R117, PT ;  /* 0x000000750300720c */ /* 0x000fda0003f46270 */
[----:B------:R0:W5:Y:S04]  /*6690*/  @!P2 LDG.E.128 R40, desc[UR58][R64.64+0x80] ;  /* 0x0000803a4028a981 */ /* 0x000168000c1e1d00 */
[----:B------:R0:W5:Y:S02]  /*66a0*/  @!P2 LDG.E.128 R52, desc[UR58][R68.64+0x80] ;  /* 0x0000803a4434a981 */ /* 0x000164000c1e1d00 */
.L_x_491:
[----:B------:R-:W-:Y:S05]  /*66b0*/  BSYNC B1 ;  /* 0x0000000000017941 */ /* 0x000fea0003800000 */
.L_x_490:
[----:B------:R-:W-:Y:S01]  /*66c0*/  ISETP.GE.AND P3, PT, R207, R100, PT ;  /* 0x00000064cf00720c */ /* 0x000fe20003f66270 */
[----:B------:R-:W-:Y:S01]  /*66d0*/  BSSY B1, `(.L_x_492) ;  /* 0x000002c000017945 */ /* 0x000fe20003800000 */
[----:B0-----:R-:W-:Y:S02]  /*66e0*/  CS2R R64, SRZ ;  /* 0x0000000000407805 */ /* 0x001fe4000001ff00 */
        /* <DEDUP_REMOVED lines=16> */
[----:B------:R-:W-:Y:S02]  /*67f0*/  CS2R R86, SRZ ;  /* 0x0000000000567805 */ /* 0x000fe4000001ff00 */
[----:B------:R-:W-:-:S02]  /*6800*/  IADD3 R89, P2, P5, R104, R88, R14 ;  /* 0x0000005868597210 */ /* 0x000fc40007d5e00e */
[----:B------:R-:W-:Y:S02]  /*6810*/  CS2R R84, SRZ ;  /* 0x0000000000547805 */ /* 0x000fe4000001ff00 */
[----:B------:R-:W-:Y:S02]  /*6820*/  IADD3.X R102, R27, R102, R12, P2, P5 ;  /* 0x000000661b667210 */ /* 0x000fe400017ea40c */
[----:B------:R-:W-:-:S04]  /*6830*/  LEA R76, P2, R90, UR4, 0x1 ;  /* 0x000000045a4c7c11 */ /* 0x000fc8000f8408ff */
[----:B------:R-:W-:Y:S01]  /*6840*/  LEA.HI.X R77, R90, UR5, R101, 0x1, P2 ;  /* 0x000000055a4d7c11 */ /* 0x000fe200090f0c65 */
[----:B------:R-:W-:Y:S02]  /*6850*/  ULDC.64 UR4, c[0x0][0x400] ;  /* 0x0001000000047ab9 */ /* 0x000fe40000000a00 */
[----:B------:R-:W-:-:S04]  /*6860*/  LEA R88, P2, R89, UR4, 0x1 ;  /* 0x0000000459587c11 */ /* 0x000fc8000f8408ff */
[----:B------:R-:W-:Y:S02]  /*6870*/  LEA.HI.X R89, R89, UR5, R102, 0x1, P2 ;  /* 0x0000000559597c11 */ /* 0x000fe400090f0c66 */
[----:B------:R-:W-:Y:S02]  /*6880*/  ISETP.GE.AND P2, PT, R18, R117, PT ;  /* 0x000000751200720c */ /* 0x000fe40003f46270 */
[----:B------:R-:W-:Y:S02]  /*6890*/  CS2R R70, SRZ ;  /* 0x0000000000467805 */ /* 0x000fe4000001ff00 */
[----:B------:R-:W-:Y:S02]  /*68a0*/  CS2R R68, SRZ ;  /* 0x0000000000447805 */ /* 0x000fe4000001ff00 */
[----:B------:R-:W-:Y:S02]  /*68b0*/  CS2R R82, SRZ ;  /* 0x0000000000527805 */ /* 0x000fe4000001ff00 */
[----:B------:R-:W-:-:S05]  /*68c0*/  CS2R R80, SRZ ;  /* 0x0000000000507805 */ /* 0x000fca000001ff00 */
[----:B------:R-:W5:Y:S04]  /*68d0*/  @!P2 LDG.E.128 R72, desc[UR58][R76.64] ;  /* 0x0000003a4c48a981 */ /* 0x000f68000c1e1d00 */
[----:B------:R-:W5:Y:S01]  /*68e0*/  @!P2 LDG.E.128 R84, desc[UR58][R88.64] ;  /* 0x0000003a5854a981 */ /* 0x000f62000c1e1d00 */
[----:B------:R-:W-:Y:S02]  /*68f0*/  ISETP.GE.AND P2, PT, R0, R117, PT ;  /* 0x000000750000720c */ /* 0x000fe40003f46270 */
[----:B------:R-:W-:Y:S02]  /*6900*/  CS2R R66, SRZ ;  /* 0x0000000000427805 */ /* 0x000fe4000001ff00 */
[----:B------:R-:W-:-:S09]  /*6910*/  CS2R R64, SRZ ;  /* 0x0000000000407805 */ /* 0x000fd2000001ff00 */
[----:B------:R-:W5:Y:S04]  /*6920*/  @!P2 LDG.E.128 R68, desc[UR58][R76.64+0x40] ;  /* 0x0000403a4c44a981 */ /* 0x000f68000c1e1d00 */
[----:B------:R-:W5:Y:S01]  /*6930*/  @!P2 LDG.E.128 R80, desc[UR58][R88.64+0x40] ;  /* 0x0000403a5850a981 */ /* 0x000f62000c1e1d00 */
[----:B------:R-:W-:Y:S02]  /*6940*/  ISETP.GE.AND P2, PT, R3, R117, PT ;  /* 0x000000750300720c */ /* 0x000fe40003f46270 */
[----:B------:R-:W-:-:S11]  /*6950*/  CS2R R78, SRZ ;  /* 0x00000000004e7805 */ /* 0x000fd6000001ff00 */
[----:B------:R0:W5:Y:S02]  /*6960*/  @!P2 LDG.E.128 R64, desc[UR58][R76.64+0x80] ;  /* 0x0000803a4c40a981 */ /* 0x000164000c1e1d00 */
[----:B0-----:R-:W-:-:S06]  /*6970*/  CS2R R76, SRZ ;  /* 0x00000000004c7805 */ /* 0x001fcc000001ff00 */
[----:B------:R0:W5:Y:S02]  /*6980*/  @!P2 LDG.E.128 R76, desc[UR58][R88.64+0x80] ;  /* 0x0000803a584ca981 */ /* 0x000164000c1e1d00 */
.L_x_493:
[----:B------:R-:W-:Y:S05]  /*6990*/  BSYNC B1 ;  /* 0x0000000000017941 */ /* 0x000fea0003800000 */
.L_x_492:
[----:B0----5:R-:W-:Y:S01]  /*69a0*/  IMAD.MOV.U32 R88, RZ, RZ, R43 ;  /* 0x000000ffff587224 */ /* 0x021fe200078e002b */
[----:B------:R-:W-:Y:S01]  /*69b0*/  MOV R89, R42 ;  /* 0x0000002a00597202 */ /* 0x000fe20000000f00 */
[----:B------:R-:W-:Y:S01]  /*69c0*/  IMAD.MOV.U32 R91, RZ, RZ, R40 ;  /* 0x000000ffff5b7224 */ /* 0x000fe200078e0028 */
[----:B------:R-:W-:Y:S01]  /*69d0*/  MOV R90, R41 ;  /* 0x00000029005a7202 */ /* 0x000fe20000000f00 */
[----:B------:R-:W-:Y:S01]  /*69e0*/  UISETP.NE.AND UP0, UPT, UR57, 0x3, UPT ;  /* 0x000000033900788c */ /* 0x000fe2000bf05270 */
[----:B------:R-:W-:Y:S01]  /*69f0*/  PRMT R172, R89, 0x5410, R88 ;  /* 0x0000541059ac7816 */ /* 0x000fe20000000058 */
[----:B------:R-:W-:Y:S01]  /*6a00*/  IMAD.MOV.U32 R88, RZ, RZ, R47 ;  /* 0x000000ffff587224 */ /* 0x000fe200078e002f */
[----:B------:R-:W-:Y:S01]  /*6a10*/  PRMT R173, R91, 0x5410, R90 ;  /* 0x000054105bad7816 */ /* 0x000fe2000000005a */
[----:B------:R-:W-:Y:S01]  /*6a20*/  IMAD.MOV.U32 R89, RZ, RZ, R46 ;  /* 0x000000ffff597224 */ /* 0x000fe200078e002e */
[----:B------:R-:W-:Y:S02]  /*6a30*/  MOV R90, R51 ;  /* 0x00000033005a7202 */ /* 0x000fe40000000f00 */
[----:B------:R-:W-:Y:S01]  /*6a40*/  PRMT R178, R88, 0x7610, R178 ;  /* 0x0000761058b27816 */ /* 0x000fe200000000b2 */
[----:B------:R-:W-:Y:S01]  /*6a50*/  IMAD.MOV.U32 R88, RZ, RZ, R45 ;  /* 0x000000ffff587224 */ /* 0x000fe200078e002d */
[----:B------:R-:W-:Y:S01]  /*6a60*/  PRMT R176, R89, 0x7610, R176 ;  /* 0x0000761059b07816 */ /* 0x000fe200000000b0 */
[----:B------:R-:W-:Y:S01]  /*6a70*/  IMAD.MOV.U32 R89, RZ, RZ, R50 ;  /* 0x000000ffff597224 */ /* 0x000fe200078e0032 */
[----:B------:R-:W-:-:S02]  /*6a80*/  MOV R91, R44 ;  /* 0x0000002c005b7202 */ /* 0x000fc40000000f00 */
[----:B------:R-:W-:Y:S01]  /*6a90*/  PRMT R179, R88, 0x7610, R179 ;  /* 0x0000761058b37816 */ /* 0x000fe200000000b3 */
[----:B------:R-:W-:Y:S01]  /*6aa0*/  IMAD.MOV.U32 R88, RZ, RZ, R48 ;  /* 0x000000ffff587224 */ /* 0x000fe200078e0030 */
[----:B------:R-:W-:Y:S01]  /*6ab0*/  PRMT R180, R89, 0x5410, R90 ;  /* 0x0000541059b47816 */ /* 0x000fe2000000005a */
[----:B------:R-:W-:Y:S01]  /*6ac0*/  IMAD.MOV.U32 R89, RZ, RZ, R49 ;  /* 0x000000ffff597224 */ /* 0x000fe200078e0031 */
[----:B------:R-:W-:Y:S02]  /*6ad0*/  PRMT R177, R91, 0x7610, R177 ;  /* 0x000076105bb17816 */ /* 0x000fe400000000b1 */
[----:B------:R-:W-:Y:S01]  /*6ae0*/  PRMT R181, R88, 0x7610, R181 ;  /* 0x0000761058b57816 */ /* 0x000fe200000000b5 */
[----:B------:R-:W-:Y:S01]  /*6af0*/  IMAD.MOV.U32 R88, RZ, RZ, R55 ;  /* 0x000000ffff587224 */ /* 0x000fe200078e0037 */
[----:B------:R-:W-:Y:S02]  /*6b00*/  PRMT R164, R89, 0x7610, R164 ;  /* 0x0000761059a47816 */ /* 0x000fe400000000a4 */
[----:B------:R-:W-:-:S02]  /*6b10*/  MOV R89, R54 ;  /* 0x0000003600597202 */ /* 0x000fc40000000f00 */
[----:B------:R-:W-:Y:S02]  /*6b20*/  PLOP3.LUT P2, PT, PT, PT, UP0, 0x80, 0x0 ;  /* 0x000000000000781c */ /* 0x000fe40003f4f008 */
[----:B------:R-:W-:Y:S01]  /*6b30*/  PRMT R174, R89, 0x5410, R88 ;  /* 0x0000541059ae7816 */ /* 0x000fe20000000058 */
[----:B------:R-:W-:Y:S01]  /*6b40*/  IMAD.MOV.U32 R89, RZ, RZ, R52 ;  /* 0x000000ffff597224 */ /* 0x000fe200078e0034 */
[----:B------:R-:W-:-:S04]  /*6b50*/  MOV R88, R53 ;  /* 0x0000003500587202 */ /* 0x000fc80000000f00 */
[----:B------:R-:W-:Y:S01]  /*6b60*/  PRMT R175, R89, 0x5410, R88 ;  /* 0x0000541059af7816 */ /* 0x000fe20000000058 */
[----:B------:R-:W-:Y:S02]  /*6b70*/  IMAD.MOV.U32 R88, RZ, RZ, R59 ;  /* 0x000000ffff587224 */ /* 0x000fe400078e003b */
[----:B------:R-:W-:-:S03]  /*6b80*/  IMAD.MOV.U32 R89, RZ, RZ, R58 ;  /* 0x000000ffff597224 */ /* 0x000fc600078e003a */
[----:B------:R-:W-:Y:S01]  /*6b90*/  PRMT R178, R178, 0x5410, R88 ;  /* 0x00005410b2b27816 */ /* 0x000fe20000000058 */
[----:B------:R-:W-:Y:S01]  /*6ba0*/  IMAD.MOV.U32 R88, RZ, RZ, R57 ;  /* 0x000000ffff587224 */ /* 0x000fe200078e0039 */
[----:B------:R-:W-:Y:S02]  /*6bb0*/  PRMT R176, R176, 0x5410, R89 ;  /* 0x00005410b0b07816 */ /* 0x000fe40000000059 */
[----:B------:R-:W-:Y:S02]  /*6bc0*/  MOV R89, R56 ;  /* 0x0000003800597202 */ /* 0x000fe40000000f00 */
[----:B------:R-:W-:Y:S01]  /*6bd0*/  PRMT R179, R179, 0x5410, R88 ;  /* 0x00005410b3b37816 */ /* 0x000fe20000000058 */
[----:B------:R-:W-:Y:S01]  /*6be0*/  IMAD.MOV.U32 R88, RZ, RZ, R62 ;  /* 0x000000ffff587224 */ /* 0x000fe200078e003e */
[----:B------:R-:W-:Y:S02]  /*6bf0*/  PRMT R177, R177, 0x5410, R89 ;  /* 0x00005410b1b17816 */ /* 0x000fe40000000059 */
[----:B------:R-:W-:-:S02]  /*6c00*/  MOV R89, R63 ;  /* 0x0000003f00597202 */ /* 0x000fc40000000f00 */
[----:B------:R-:W-:Y:S01]  /*6c10*/  PRMT R181, R181, 0x5410, R88 ;  /* 0x00005410b5b57816 */ /* 0x000fe20000000058 */
[----:B------:R-:W-:Y:S01]  /*6c20*/  IMAD.MOV.U32 R88, RZ, RZ, R60 ;  /* 0x000000ffff587224 */ /* 0x000fe200078e003c */
[----:B------:R-:W-:Y:S01]  /*6c30*/  PRMT R182, R89, 0x7610, R182 ;  /* 0x0000761059b67816 */ /* 0x000fe200000000b6 */
[----:B------:R-:W-:-:S03]  /*6c40*/  IMAD.MOV.U32 R89, RZ, RZ, R61 ;  /* 0x000000ffff597224 */ /* 0x000fc600078e003d */
[----:B------:R-:W-:Y:S01]  /*6c50*/  PRMT R182, R182, 0x5410, R88 ;  /* 0x00005410b6b67816 */ /* 0x000fe20000000058 */
[----:B------:R-:W-:Y:S01]  /*6c60*/  IMAD.MOV.U32 R88, RZ, RZ, R67 ;  /* 0x000000ffff587224 */ /* 0x000fe200078e0043 */
[----:B------:R-:W-:Y:S02]  /*6c70*/  PRMT R161, R89, 0x7610, R161 ;  /* 0x0000761059a17816 */ /* 0x000fe400000000a1 */
        /* <DEDUP_REMOVED lines=25> */
[----:B------:R-:W-:Y:S02]  /*6e10*/  PRMT R166, R89, 0x5410, R88 ;  /* 0x0000541059a67816 */ /* 0x000fe40000000058 */
[----:B------:R-:W-:-:S04]  /*6e20*/  MOV R88, R80 ;  /* 0x0000005000587202 */ /* 0x000fc80000000f00 */
        /* <DEDUP_REMOVED lines=13> */
.L_x_494:
[----:B------:R-:W-:Y:S01]  /*6f00*/  IMAD R101, R16, 0x8, R2 ;  /* 0x0000000810657824 */ /* 0x000fe200078e0202 */
[----:B------:R-:W-:Y:S01]  /*6f10*/  SHF.L.U32 R102, R184, 0x1f, RZ ;  /* 0x0000001fb8667819 */ /* 0x000fe200000006ff */
[----:B------:R-:W0:Y:S01]  /*6f20*/  LDC R146, c[0x0][0x2f4] ;  /* 0x0000bd00ff927b82 */ /* 0x000e220000000800 */
[----:B------:R-:W-:Y:S01]  /*6f30*/  BSSY B1, `(.L_x_495) ;  /* 0x0000004000017945 */ /* 0x000fe20003800000 */
[----:B------:R-:W-:Y:S01]  /*6f40*/  MOV R125, R92 ;  /* 0x0000005c007d7202 */ /* 0x000fe20000000f00 */
[----:B------:R-:W1:Y:S02]  /*6f50*/  SYNCS.PHASECHK.TRANS64.TRYWAIT P5, [R101+URZ+0x34890], R102 ;  /* 0x03489066650075a7 */ /* 0x000e6400080a017f */
[----:B-1----:R-:W-:Y:S05]  /*6f60*/  @!P5 BRA `(.L_x_496) ;  /* 0x000001b80014d947 */ /* 0x002fea0003800000 */
.L_x_800:
[----:B------:R-:W-:Y:S05]  /*6f70*/  BSYNC B1 ;  /* 0x0000000000017941 */ /* 0x000fea0003800000 */
.L_x_495:
[----:B------:R-:W2:Y:S01]  /*6f80*/  LDC.64 R126, c[0x0][0x300] ;  /* 0x0000c000ff7e7b82 */ /* 0x000ea20000000a00 */
[----:B------:R-:W-:Y:S01]  /*6f90*/  BSSY B1, `(.L_x_497) ;  /* 0x0000187000017945 */ /* 0x000fe20003800000 */
[----:B0-----:R-:W-:-:S03]  /*6fa0*/  IMAD.IADD R148, R146, 0x1, -R122 ;  /* 0x0000000192947824 */ /* 0x001fc600078e0a7a */
[----:B------:R-:W-:Y:S05]  /*6fb0*/  @P4 BRA `(.L_x_498) ;  /* 0x0000001800104947 */ /* 0x000fea0003800000 */
[----:B------:R-:W-:Y:S01]  /*6fc0*/  ISETP.NE.AND P4, PT, R34, RZ, PT ;  /* 0x000000ff2200720c */ /* 0x000fe20003f85270 */
[-C--:B--2---:R-:W-:Y:S01]  /*6fd0*/  IMAD R153, R144, R126.reuse, RZ ;  /* 0x0000007e90997224 */ /* 0x084fe200078e02ff */
[----:B------:R-:W-:Y:S01]  /*6fe0*/  BSSY B2, `(.L_x_499) ;  /* 0x0000082000027945 */ /* 0x000fe20003800000 */
[----:B------:R-:W-:-:S04]  /*6ff0*/  IMAD.WIDE.U32 R128, R17, R126, R124 ;  /* 0x0000007e11807225 */ /* 0x000fc800078e007c */
[----:B------:R-:W-:-:S05]  /*7000*/  IMAD R153, R17, R127, R153 ;  /* 0x0000007f11997224 */ /* 0x000fca00078e0299 */
[----:B------:R-:W-:Y:S01]  /*7010*/  IADD3 R153, R153, R129, RZ ;  /* 0x0000008199997210 */ /* 0x000fe20007ffe0ff */
[----:B------:R-:W-:Y:S06]  /*7020*/  @!P4 BRA `(.L_x_500) ;  /* 0x0000000400f4c947 */ /* 0x000fec0003800000 */
[----:B------:R-:W-:Y:S01]  /*7030*/  SEL R88, R122, R148, !P0 ;  /* 0x000000947a587207 */ /* 0x000fe20004000000 */
[----:B------:R-:W-:Y:S01]  /*7040*/  BSSY B3, `(.L_x_501) ;  /* 0x000006f000037945 */ /* 0x000fe20003800000 */
[----:B------:R-:W-:Y:S02]  /*7050*/  ISETP.GE.AND P4, PT, R18, R117, PT ;  /* 0x000000751200720c */ /* 0x000fe40003f86270 */
[----:B------:R-:W-:-:S04]  /*7060*/  SHF.R.S32.HI R89, RZ, 0x1f, R88 ;  /* 0x0000001fff597819 */ /* 0x000fc80000011458 */
[----:B------:R-:W-:-:S04]  /*7070*/  LEA.HI R89, R89, R88, RZ, 0x4 ;  /* 0x0000005859597211 */ /* 0x000fc800078f20ff */
[----:B------:R-:W-:-:S04]  /*7080*/  LEA.HI.SX32 R160, R89, R28, 0x1c ;  /* 0x0000001c59a07211 */ /* 0x000fc800078fe2ff */
[----:B------:R-:W-:-:S04]  /*7090*/  SHF.R.S32.HI R88, RZ, 0x1f, R160 ;  /* 0x0000001fff587819 */ /* 0x000fc800000114a0 */
[----:B------:R-:W-:Y:S01]  /*70a0*/  LEA.HI R88, R88, R160, RZ, 0x3 ;  /* 0x000000a058587211 */ /* 0x000fe200078f18ff */
[----:B------:R-:W-:-:S04]  /*70b0*/  IMAD.SHL.U32 R160, R160, 0x8, RZ ;  /* 0x00000008a0a07824 */ /* 0x000fc800078e00ff */
[----:B------:R-:W-:Y:S01]  /*70c0*/  IMAD.SHL.U32 R88, R88, 0x400, RZ ;  /* 0x0000040058587824 */ /* 0x000fe200078e00ff */
[----:B------:R-:W-:-:S04]  /*70d0*/  LOP3.LUT R89, R191, 0x38, R160, 0xf8, !PT ;  /* 0x00000038bf597812 */ /* 0x000fc800078ef8a0 */
[----:B------:R-:W-:Y:S02]  /*70e0*/  LOP3.LUT R88, R88, 0x7fffe000, RZ, 0xc0, !PT ;  /* 0x7fffe00058587812 */ /* 0x000fe400078ec0ff */
[----:B------:R-:W-:Y:S02]  /*70f0*/  LOP3.LUT R89, R89, R193, RZ, 0x3c, !PT ;  /* 0x000000c159597212 */ /* 0x000fe400078e3cff */
[----:B------:R-:W-:-:S05]  /*7100*/  LEA R88, R192, R88, 0x9 ;  /* 0x00000058c0587211 */ /* 0x000fca00078e48ff */
[----:B------:R-:W-:-:S04]  /*7110*/  IMAD.IADD R88, R88, 0x1, R89 ;  /* 0x0000000158587824 */ /* 0x000fc800078e0259 */
[C---:B------:R-:W-:Y:S02]  /*7120*/  IMAD R92, R16.reuse, 0x6000, R88 ;  /* 0x00006000105c7824 */ /* 0x040fe400078e0258 */
[----:B------:R-:W-:-:S03]  /*7130*/  IMAD R88, R16, 0x6000, R142 ;  /* 0x0000600010587824 */ /* 0x000fc600078e028e */
[----:B------:R-:W-:Y:S01]  /*7140*/  LEA R92, R92, R2, 0x1 ;  /* 0x000000025c5c7211 */ /* 0x000fe200078e08ff */
[----:B------:R-:W-:-:S05]  /*7150*/  IMAD R88, R88, 0x2, R2 ;  /* 0x0000000258587824 */ /* 0x000fca00078e0202 */
[----:B------:R-:W0:Y:S04]  /*7160*/  LDS.128 R92, [R92+0x1c400] ;  /* 0x01c400005c5c7984 */ /* 0x000e280000000c00 */
[----:B------:R-:W2:Y:S01]  /*7170*/  LDS.128 R88, [R88+0x1c400] ;  /* 0x01c4000058587984 */ /* 0x000ea20000000c00 */
[----:B------:R-:W-:Y:S05]  /*7180*/  @P4 BRA `(.L_x_502) ;  /* 0x0000000400684947 */ /* 0x000fea0003800000 */
[----:B0-----:R-:W-:Y:S01]  /*7190*/  IMAD.MOV.U32 R163, RZ, RZ, R93 ;  /* 0x000000ffffa37224 */ /* 0x001fe200078e005d */
[----:B------:R-:W-:Y:S01]  /*71a0*/  SHF.R.U64 R48, R48, 0x10, R49 ;  /* 0x0000001030307819 */ /* 0x000fe20000001231 */
[----:B--2---:R-:W-:Y:S01]  /*71b0*/  IMAD.MOV.U32 R162, RZ, RZ, R89 ;  /* 0x000000ffffa27224 */ /* 0x004fe200078e0059 */
[----:B------:R-:W-:Y:S01]  /*71c0*/  SHF.R.U32.HI R49, RZ, 0x10, R49 ;  /* 0x00000010ff317819 */ /* 0x000fe20000011631 */
[----:B------:R-:W-:Y:S01]  /*71d0*/  HADD2.F32 R161, -RZ, R161.H0_H0 ;  /* 0x200000a1ffa17230 */ /* 0x000fe20000004100 */
[----:B------:R-:W-:Y:S01]  /*71e0*/  SHF.R.U64 R50, R50, 0x10, R51 ;  /* 0x0000001032327819 */ /* 0x000fe20000001233 */
[----:B------:R-:W-:Y:S02]  /*71f0*/  HADD2.F32 R89, -RZ, R163.H0_H0 ;  /* 0x200000a3ff597230 */ /* 0x000fe40000004100 */
[----:B------:R-:W-:Y:S02]  /*7200*/  HADD2.F32 R165, -RZ, R162.H0_H0 ;  /* 0x200000a2ffa57230 */ /* 0x000fe40000004100 */
[----:B------:R-:W-:-:S02]  /*7210*/  HADD2.F32 R164, -RZ, R164.H0_H0 ;  /* 0x200000a4ffa47230 */ /* 0x000fc40000004100 */
[-C--:B------:R-:W-:Y:S01]  /*7220*/  FMUL.FTZ R93, R89, R161.reuse ;  /* 0x000000a1595d7220 */ /* 0x080fe20000410000 */
[----:B------:R-:W-:Y:S02]  /*7230*/  HADD2.F32 R49, -RZ, R49.H0_H0 ;  /* 0x20000031ff317230 */ /* 0x000fe40000004100 */
[C---:B------:R-:W-:Y:S01]  /*7240*/  FMUL.FTZ R161, R165.reuse, R161 ;  /* 0x000000a1a5a17220 */ /* 0x040fe20000410000 */
[----:B------:R-:W-:Y:S02]  /*7250*/  HADD2.F32 R50, -RZ, R50.H0_H0 ;  /* 0x20000032ff327230 */ /* 0x000fe40000004100 */
[-C--:B------:R-:W-:Y:S01]  /*7260*/  FFMA.FTZ R93, R165, R164.reuse, -R93 ;  /* 0x000000a4a55d7223 */ /* 0x080fe2000001085d */
[----:B------:R-:W-:Y:S01]  /*7270*/  FFMA.FTZ R89, R89, R164, R161 ;  /* 0x000000a459597223 */ /* 0x000fe200000100a1 */
[--C-:B------:R-:W-:Y:S02]  /*7280*/  SHF.R.U32.HI R164, RZ, 0x10, R61.reuse ;  /* 0x00000010ffa47819 */ /* 0x100fe4000001163d */
[----:B------:R-:W-:Y:S01]  /*7290*/  SHF.R.U64 R161, R60, 0x10, R61 ;  /* 0x000000103ca17819 */ /* 0x000fe2000000123d */
[----:B------:R-:W-:-:S02]  /*72a0*/  HADD2.F32 R60, -RZ, R163.H1_H1 ;  /* 0x300000a3ff3c7230 */ /* 0x000fc40000004100 */
[----:B------:R-:W-:Y:S02]  /*72b0*/  HADD2.F32 R164, -RZ, R164.H0_H0 ;  /* 0x200000a4ffa47230 */ /* 0x000fe40000004100 */
[----:B------:R-:W-:Y:S02]  /*72c0*/  HADD2.F32 R61, -RZ, R162.H1_H1 ;  /* 0x300000a2ff3d7230 */ /* 0x000fe40000004100 */
[----:B------:R-:W-:Y:S02]  /*72d0*/  HADD2.F32 R161, -RZ, R161.H0_H0 ;  /* 0x200000a1ffa17230 */ /* 0x000fe40000004100 */
[-C--:B------:R-:W-:Y:S01]  /*72e0*/  FMUL.FTZ R162, R60, R164.reuse ;  /* 0x000000a43ca27220 */ /* 0x080fe20000410000 */
[----:B------:R-:W-:-:S03]  /*72f0*/  FMUL.FTZ R164, R61, R164 ;  /* 0x000000a43da47220 */ /* 0x000fc60000410000 */
[-C--:B------:R-:W-:Y:S01]  /*7300*/  FFMA.FTZ R61, R61, R49.reuse, -R162 ;  /* 0x000000313d3d7223 */ /* 0x080fe200000108a2 */
[----:B------:R-:W-:Y:S02]  /*7310*/  HADD2.F32 R162, -RZ, R180.H1_H1 ;  /* 0x300000b4ffa27230 */ /* 0x000fe40000004100 */
[----:B------:R-:W-:Y:S01]  /*7320*/  FFMA.FTZ R49, R60, R49, R164 ;  /* 0x000000313c317223 */ /* 0x000fe200000100a4 */
[----:B------:R-:W-:Y:S01]  /*7330*/  MOV R60, R91 ;  /* 0x0000005b003c7202 */ /* 0x000fe20000000f00 */
[----:B------:R-:W-:Y:S01]  /*7340*/  HADD2.F32 R164, -RZ, R182.H0_H0 ;  /* 0x200000b6ffa47230 */ /* 0x000fe20000004100 */
[----:B------:R-:W-:Y:S01]  /*7350*/  F2FP.F16.F32.PACK_AB R61, R61, R93 ;  /* 0x0000005d3d3d723e */ /* 0x000fe200000000ff */
[----:B------:R-:W-:Y:S01]  /*7360*/  HADD2.F32 R91, -RZ, R95.H0_H0 ;  /* 0x2000005fff5b7230 */ /* 0x000fe20000004100 */
[----:B------:R-:W-:Y:S01]  /*7370*/  F2FP.F16.F32.PACK_AB R49, R49, R89 ;  /* 0x000000593131723e */ /* 0x000fe200000000ff */
[--C-:B------:R-:W-:Y:S02]  /*7380*/  HADD2.F32 R163, -RZ, R60.reuse.H0_H0 ;  /* 0x2000003cffa37230 */ /* 0x100fe40000004100 */
[----:B------:R-:W-:-:S02]  /*7390*/  HADD2.F32 R60, -RZ, R60.H1_H1 ;  /* 0x3000003cff3c7230 */ /* 0x000fc40000004100 */
[----:B------:R-:W-:Y:S01]  /*73a0*/  FMUL.FTZ R165, R91, R164 ;  /* 0x000000a45ba57220 */ /* 0x000fe20000410000 */
[----:B------:R-:W-:Y:S02]  /*73b0*/  IMAD.MOV.U32 R89, RZ, RZ, R61 ;  /* 0x000000ffff597224 */ /* 0x000fe400078e003d */
[----:B------:R-:W-:Y:S02]  /*73c0*/  IMAD.MOV.U32 R93, RZ, RZ, R49 ;  /* 0x000000ffff5d7224 */ /* 0x000fe400078e0031 */
[C---:B------:R-:W-:Y:S01]  /*73d0*/  FFMA.FTZ R165, R163.reuse, R162, -R165 ;  /* 0x000000a2a3a57223 */ /* 0x040fe200000108a5 */
[----:B------:R-:W-:Y:S01]  /*73e0*/  FMUL.FTZ R163, R163, R164 ;  /* 0x000000a4a3a37220 */ /* 0x000fe20000410000 */
[----:B------:R-:W-:-:S03]  /*73f0*/  HADD2.F32 R164, -RZ, R182.H1_H1 ;  /* 0x300000b6ffa47230 */ /* 0x000fc60000004100 */
[----:B------:R-:W-:Y:S01]  /*7400*/  FFMA.FTZ R163, R91, R162, R163 ;  /* 0x000000a25ba37223 */ /* 0x000fe200000100a3 */
[----:B------:R-:W-:Y:S02]  /*7410*/  SHF.R.U32.HI R91, RZ, 0x10, R51 ;  /* 0x00000010ff5b7819 */ /* 0x000fe40000011633 */
[--C-:B------:R-:W-:Y:S01]  /*7420*/  SHF.R.U64 R51, R62, 0x10, R63.reuse ;  /* 0x000000103e337819 */ /* 0x100fe2000000123f */
[----:B------:R-:W-:Y:S01]  /*7430*/  HADD2.F32 R62, -RZ, R95.H1_H1 ;  /* 0x3000005fff3e7230 */ /* 0x000fe20000004100 */
[----:B------:R-:W-:Y:S01]  /*7440*/  SHF.R.U32.HI R63, RZ, 0x10, R63 ;  /* 0x00000010ff3f7819 */ /* 0x000fe2000001163f */
[----:B------:R-:W-:Y:S02]  /*7450*/  HADD2.F32 R95, -RZ, R91.H0_H0 ;  /* 0x2000005bff5f7230 */ /* 0x000fe40000004100 */
[----:B------:R-:W-:Y:S02]  /*7460*/  HADD2.F32 R51, -RZ, R51.H0_H0 ;  /* 0x20000033ff337230 */ /* 0x000fe40000004100 */
[----:B------:R-:W-:-:S05]  /*7470*/  HADD2.F32 R63, -RZ, R63.H0_H0 ;  /* 0x2000003fff3f7230 */ /* 0x000fca0000004100 */
[----:B------:R-:W-:-:S04]  /*7480*/  FMUL.FTZ R91, R62, R63 ;  /* 0x0000003f3e5b7220 */ /* 0x000fc80000410000 */
[C---:B------:R-:W-:Y:S01]  /*7490*/  FFMA.FTZ R91, R60.reuse, R95, -R91 ;  /* 0x0000005f3c5b7223 */ /* 0x040fe2000001085b */
[----:B------:R-:W-:Y:S01]  /*74a0*/  FMUL.FTZ R60, R60, R63 ;  /* 0x0000003f3c3c7220 */ /* 0x000fe20000410000 */
[----:B------:R-:W-:-:S03]  /*74b0*/  HADD2.F32 R63, -RZ, R181.H0_H0 ;  /* 0x200000b5ff3f7230 */ /* 0x000fc60000004100 */
[----:B------:R-:W-:Y:S01]  /*74c0*/  FFMA.FTZ R60, R62, R95, R60 ;  /* 0x0000005f3e3c7223 */ /* 0x000fe2000001003c */
[----:B------:R-:W-:Y:S01]  /*74d0*/  HADD2.F32 R62, -RZ, R92.H0_H0 ;  /* 0x2000005cff3e7230 */ /* 0x000fe20000004100 */
[----:B------:R-:W-:Y:S01]  /*74e0*/  F2FP.F16.F32.PACK_AB R91, R91, R165 ;  /* 0x000000a55b5b723e */ /* 0x000fe200000000ff */
[--C-:B------:R-:W-:Y:S02]  /*74f0*/  HADD2.F32 R95, -RZ, R88.reuse.H0_H0 ;  /* 0x20000058ff5f7230 */ /* 0x100fe40000004100 */
[----:B------:R-:W-:Y:S02]  /*7500*/  HADD2.F32 R88, -RZ, R88.H1_H1 ;  /* 0x30000058ff587230 */ /* 0x000fe40000004100 */
[-C--:B------:R-:W-:Y:S01]  /*7510*/  FMUL.FTZ R162, R62, R164.reuse ;  /* 0x000000a43ea27220 */ /* 0x080fe20000410000 */
[----:B------:R-:W-:Y:S01]  /*7520*/  F2FP.F16.F32.PACK_AB R60, R60, R163 ;  /* 0x000000a33c3c723e */ /* 0x000fe200000000ff */
[C---:B------:R-:W-:Y:S02]  /*7530*/  FMUL.FTZ R164, R95.reuse, R164 ;  /* 0x000000a45fa47220 */ /* 0x040fe40000410000 */
[----:B------:R-:W-:-:S02]  /*7540*/  FFMA.FTZ R162, R95, R63, -R162 ;  /* 0x0000003f5fa27223 */ /* 0x000fc400000108a2 */
[----:B------:R-:W-:Y:S01]  /*7550*/  FFMA.FTZ R164, R62, R63, R164 ;  /* 0x0000003f3ea47223 */ /* 0x000fe200000100a4 */
[----:B------:R-:W-:Y:S02]  /*7560*/  HADD2.F32 R62, -RZ, R92.H1_H1 ;  /* 0x3000005cff3e7230 */ /* 0x000fe40000004100 */
[----:B------:R-:W-:Y:S02]  /*7570*/  HADD2.F32 R63, -RZ, R48.H0_H0 ;  /* 0x20000030ff3f7230 */ /* 0x000fe40000004100 */
[--C-:B------:R-:W-:Y:S02]  /*7580*/  HADD2.F32 R92, -RZ, R90.reuse.H0_H0 ;  /* 0x2000005aff5c7230 */ /* 0x100fe40000004100 */
[-C--:B------:R-:W-:Y:S01]  /*7590*/  FMUL.FTZ R48, R62, R161.reuse ;  /* 0x000000a13e307220 */ /* 0x080fe20000410000 */
[C---:B------:R-:W-:Y:S01]  /*75a0*/  FMUL.FTZ R161, R88.reuse, R161 ;  /* 0x000000a158a17220 */ /* 0x040fe20000410000 */
[----:B------:R-:W-:Y:S02]  /*75b0*/  HADD2.F32 R90, -RZ, R90.H1_H1 ;  /* 0x3000005aff5a7230 */ /* 0x000fe40000004100 */
[-C--:B------:R-:W-:Y:S01]  /*75c0*/  FFMA.FTZ R48, R88, R63.reuse, -R48 ;  /* 0x0000003f58307223 */ /* 0x080fe20000010830 */
[----:B------:R-:W-:Y:S01]  /*75d0*/  FFMA.FTZ R62, R62, R63, R161 ;  /* 0x0000003f3e3e7223 */ /* 0x000fe200000100a1 */
[----:B------:R-:W-:-:S02]  /*75e0*/  HADD2.F32 R161, -RZ, R181.H1_H1 ;  /* 0x300000b5ffa17230 */ /* 0x000fc40000004100 */
[----:B------:R-:W-:Y:S01]  /*75f0*/  HADD2.F32 R63, -RZ, R94.H0_H0 ;  /* 0x2000005eff3f7230 */ /* 0x000fe20000004100 */
[----:B------:R-:W-:Y:S01]  /*7600*/  F2FP.F16.F32.PACK_AB R48, R48, R162 ;  /* 0x000000a23030723e */ /* 0x000fe200000000ff */
[----:B------:R-:W-:Y:S01]  /*7610*/  HADD2.F32 R88, -RZ, R180.H0_H0 ;  /* 0x200000b4ff587230 */ /* 0x000fe20000004100 */
[----:B------:R-:W-:Y:S01]  /*7620*/  F2FP.F16.F32.PACK_AB R62, R62, R164 ;  /* 0x000000a43e3e723e */ /* 0x000fe200000000ff */
[----:B------:R-:W-:Y:S02]  /*7630*/  HADD2.F32 R94, -RZ, R94.H1_H1 ;  /* 0x3000005eff5e7230 */ /* 0x000fe40000004100 */
[-C--:B------:R-:W-:Y:S01]  /*7640*/  FMUL.FTZ R95, R63, R161.reuse ;  /* 0x000000a13f5f7220 */ /* 0x080fe20000410000 */
[----:B------:R-:W-:-:S03]  /*7650*/  FMUL.FTZ R161, R92, R161 ;  /* 0x000000a15ca17220 */ /* 0x000fc60000410000 */
[-C--:B------:R-:W-:Y:S01]  /*7660*/  FFMA.FTZ R95, R92, R88.reuse, -R95 ;  /* 0x000000585c5f7223 */ /* 0x080fe2000001085f */
[----:B------:R-:W-:Y:S01]  /*7670*/  FFMA.FTZ R161, R63, R88, R161 ;  /* 0x000000583fa17223 */ /* 0x000fe200000100a1 */
[-C--:B------:R-:W-:Y:S01]  /*7680*/  FMUL.FTZ R63, R94, R51.reuse ;  /* 0x000000335e3f7220 */ /* 0x080fe20000410000 */
[C---:B------:R-:W-:Y:S01]  /*7690*/  FMUL.FTZ R51, R90.reuse, R51 ;  /* 0x000000335a337220 */ /* 0x040fe20000410000 */
[----:B------:R-:W-:Y:S01]  /*76a0*/  IMAD.MOV.U32 R88, RZ, RZ, R48 ;  /* 0x000000ffff587224 */ /* 0x000fe200078e0030 */
[----:B------:R-:W-:Y:S01]  /*76b0*/  MOV R92, R62 ;  /* 0x0000003e005c7202 */ /* 0x000fe20000000f00 */
[-C--:B------:R-:W-:Y:S01]  /*76c0*/  FFMA.FTZ R63, R90, R50.reuse, -R63 ;  /* 0x000000325a3f7223 */ /* 0x080fe2000001083f */
[----:B------:R-:W-:-:S04]  /*76d0*/  FFMA.FTZ R51, R94, R50, R51 ;  /* 0x000000325e337223 */ /* 0x000fc80000010033 */
[----:B------:R-:W-:Y:S01]  /*76e0*/  F2FP.F16.F32.PACK_AB R63, R63, R95 ;  /* 0x0000005f3f3f723e */ /* 0x000fe200000000ff */
[----:B------:R-:W-:Y:S01]  /*76f0*/  IMAD.MOV.U32 R95, RZ, RZ, R60 ;  /* 0x000000ffff5f7224 */ /* 0x000fe200078e003c */
[----:B------:R-:W-:-:S03]  /*7700*/  F2FP.F16.F32.PACK_AB R51, R51, R161 ;  /* 0x000000a13333723e */ /* 0x000fc600000000ff */
[----:B------:R-:W-:Y:S01]  /*7710*/  IMAD.MOV.U32 R90, RZ, RZ, R63 ;  /* 0x000000ffff5a7224 */ /* 0x000fe200078e003f */
[----:B------:R-:W-:-:S07]  /*7720*/  MOV R94, R51 ;  /* 0x00000033005e7202 */ /* 0x000fce0000000f00 */
.L_x_502:
[----:B------:R-:W-:Y:S05]  /*7730*/  BSYNC B3 ;  /* 0x0000000000037941 */ /* 0x000fea0003800000 */
.L_x_501:
[----:B------:R-:W-:-:S13]  /*7740*/  ISETP.GE.AND P4, PT, R160, R146, PT ;  /* 0x00000092a000720c */ /* 0x000fda0003f86270 */
[--C-:B------:R-:W-:Y:S02]  /*7750*/  @!P4 SHF.R.S32.HI R51, RZ, 0x1f, R160.reuse ;  /* 0x0000001fff33c819 */ /* 0x100fe400000114a0 */
[----:B------:R-:W-:-:S04]  /*7760*/  @!P4 IADD3 R160, P5, P6, R114, R128, R160 ;  /* 0x0000008072a0c210 */ /* 0x000fc80007ebe0a0 */
[----:B------:R-:W-:Y:S02]  /*7770*/  @!P4 IADD3.X R51, R6, R153, R51, P5, P6 ;  /* 0x000000990633c210 */ /* 0x000fe40002fec433 */
[----:B------:R-:W-:-:S04]  /*7780*/  IADD3 R49, P5, P6, R114, R128, R29 ;  /* 0x0000008072317210 */ /* 0x000fc80007ebe01d */
[----:B------:R-:W-:Y:S02]  /*7790*/  IADD3.X R50, R6, R153, R35, P5, P6 ;  /* 0x0000009906327210 */ /* 0x000fe40002fec423 */
[----:B------:R-:W-:-:S04]  /*77a0*/  LEA R48, P5, R49, R120, 0x1 ;  /* 0x0000007831307211 */ /* 0x000fc800078a08ff */
[----:B------:R-:W-:Y:S02]  /*77b0*/  LEA.HI.X R49, R49, R121, R50, 0x1, P5 ;  /* 0x0000007931317211 */ /* 0x000fe400028f0c32 */
[----:B------:R-:W-:-:S03]  /*77c0*/  @!P4 LEA R50, P5, R160, R120, 0x1 ;  /* 0x00000078a032c211 */ /* 0x000fc600078a08ff */
[----:B--2---:R2:W-:Y:S01]  /*77d0*/  STG.E.128 desc[UR58][R48.64], R88 ;  /* 0x0000005830007986 */ /* 0x0045e2000c101d3a */
[----:B------:R-:W-:-:S05]  /*77e0*/  @!P4 LEA.HI.X R51, R160, R121, R51, 0x1, P5 ;  /* 0x00000079a033c211 */ /* 0x000fca00028f0c33 */
[----:B0-----:R2:W-:Y:S04]  /*77f0*/  @!P4 STG.E.128 desc[UR58][R50.64], R92 ;  /* 0x0000005c3200c986 */ /* 0x0015e8000c101d3a */
.L_x_500:
[----:B------:R-:W-:Y:S05]  /*7800*/  BSYNC B2 ;  /* 0x0000000000027941 */ /* 0x000fea0003800000 */
.L_x_499:
[----:B------:R-:W-:Y:S01]  /*7810*/  ISETP.NE.AND P4, PT, R38, RZ, PT ;  /* 0x000000ff2600720c */ /* 0x000fe20003f85270 */
[----:B------:R-:W-:-:S12]  /*7820*/  BSSY B2, `(.L_x_503) ;  /* 0x000007f000027945 */ /* 0x000fd80003800000 */
[----:B------:R-:W-:Y:S05]  /*7830*/  @!P4 BRA `(.L_x_504) ;  /* 0x0000000400f4c947 */ /* 0x000fea0003800000 */
[----:B--2---:R-:W-:Y:S01]  /*7840*/  SEL R48, R122, R148, !P1 ;  /* 0x000000947a307207 */ /* 0x004fe20004800000 */
[----:B------:R-:W-:Y:S01]  /*7850*/  BSSY B3, `(.L_x_505) ;  /* 0x000006f000037945 */ /* 0x000fe20003800000 */
[----:B------:R-:W-:Y:S02]  /*7860*/  ISETP.GE.AND P4, PT, R0, R117, PT ;  /* 0x000000750000720c */ /* 0x000fe40003f86270 */
[----:B------:R-:W-:-:S04]  /*7870*/  SHF.R.S32.HI R49, RZ, 0x1f, R48 ;  /* 0x0000001fff317819 */ /* 0x000fc80000011430 */
[----:B------:R-:W-:-:S04]  /*7880*/  LEA.HI R49, R49, R48, RZ, 0x4 ;  /* 0x0000003031317211 */ /* 0x000fc800078f20ff */
[----:B------:R-:W-:-:S04]  /*7890*/  LEA.HI.SX32 R88, R49, R30, 0x1c ;  /* 0x0000001e31587211 */ /* 0x000fc800078fe2ff */
[----:B------:R-:W-:-:S04]  /*78a0*/  SHF.R.S32.HI R48, RZ, 0x1f, R88 ;  /* 0x0000001fff307819 */ /* 0x000fc80000011458 */
[----:B------:R-:W-:Y:S02]  /*78b0*/  LEA.HI R48, R48, R88, RZ, 0x3 ;  /* 0x0000005830307211 */ /* 0x000fe400078f18ff */
[----:B------:R-:W-:-:S03]  /*78c0*/  SHF.L.U32 R88, R88, 0x3, RZ ;  /* 0x0000000358587819 */ /* 0x000fc600000006ff */
[----:B------:R-:W-:Y:S01]  /*78d0*/  IMAD.SHL.U32 R48, R48, 0x400, RZ ;  /* 0x0000040030307824 */ /* 0x000fe200078e00ff */
[----:B------:R-:W-:-:S04]  /*78e0*/  LOP3.LUT R49, R191, 0x38, R88, 0xf8, !PT ;  /* 0x00000038bf317812 */ /* 0x000fc800078ef858 */
[----:B------:R-:W-:Y:S02]  /*78f0*/  LOP3.LUT R48, R48, 0x7fffe000, RZ, 0xc0, !PT ;  /* 0x7fffe00030307812 */ /* 0x000fe400078ec0ff */
[----:B------:R-:W-:-:S03]  /*7900*/  LOP3.LUT R49, R49, R193, RZ, 0x3c, !PT ;  /* 0x000000c131317212 */ /* 0x000fc600078e3cff */
[----:B------:R-:W-:-:S04]  /*7910*/  IMAD R48, R192, 0x200, R48 ;  /* 0x00000200c0307824 */ /* 0x000fc800078e0230 */
[----:B------:R-:W-:-:S04]  /*7920*/  IMAD.IADD R48, R48, 0x1, R49 ;  /* 0x0000000130307824 */ /* 0x000fc800078e0231 */
[C---:B------:R-:W-:Y:S02]  /*7930*/  IMAD R60, R16.reuse, 0x6000, R48 ;  /* 0x00006000103c7824 */ /* 0x040fe400078e0230 */
[----:B------:R-:W-:Y:S02]  /*7940*/  IMAD R48, R16, 0x6000, R141 ;  /* 0x0000600010307824 */ /* 0x000fe400078e028d */
[----:B------:R-:W-:-:S03]  /*7950*/  IMAD R60, R60, 0x2, R2 ;  /* 0x000000023c3c7824 */ /* 0x000fc600078e0202 */
[----:B------:R-:W-:-:S03]  /*7960*/  LEA R48, R48, R2, 0x1 ;  /* 0x0000000230307211 */ /* 0x000fc600078e08ff */
[----:B------:R-:W0:Y:S04]  /*7970*/  LDS.128 R60, [R60+0x1c400] ;  /* 0x01c400003c3c7984 */ /* 0x000e280000000c00 */
[----:B------:R-:W2:Y:S01]  /*7980*/  LDS.128 R48, [R48+0x1c400] ;  /* 0x01c4000030307984 */ /* 0x000ea20000000c00 */
[----:B------:R-:W-:Y:S05]  /*7990*/  @P4 BRA `(.L_x_506) ;  /* 0x0000000400684947 */ /* 0x000fea0003800000 */
[----:B0-----:R-:W-:Y:S01]  /*79a0*/  IMAD.MOV.U32 R90, RZ, RZ, R61 ;  /* 0x000000ffff5a7224 */ /* 0x001fe200078e003d */
[----:B--2---:R-:W-:Y:S01]  /*79b0*/  MOV R89, R49 ;  /* 0x0000003100597202 */ /* 0x004fe20000000f00 */
[--C-:B------:R-:W-:Y:S01]  /*79c0*/  HADD2.F32 R91, -RZ, R179.reuse.H1_H1 ;  /* 0x300000b3ff5b7230 */ /* 0x100fe20000004100 */
[--C-:B------:R-:W-:Y:S01]  /*79d0*/  SHF.R.U64 R44, R44, 0x10, R45.reuse ;  /* 0x000000102c2c7819 */ /* 0x100fe2000000122d */
[----:B------:R-:W-:Y:S01]  /*79e0*/  HADD2.F32 R92, -RZ, R179.H0_H0 ;  /* 0x200000b3ff5c7230 */ /* 0x000fe20000004100 */
[----:B------:R-:W-:Y:S01]  /*79f0*/  SHF.R.U32.HI R45, RZ, 0x10, R45 ;  /* 0x00000010ff2d7819 */ /* 0x000fe2000001162d */
[--C-:B------:R-:W-:Y:S01]  /*7a00*/  HADD2.F32 R49, -RZ, R90.reuse.H0_H0 ;  /* 0x2000005aff317230 */ /* 0x100fe20000004100 */
[----:B------:R-:W-:Y:S01]  /*7a10*/  SHF.R.U64 R46, R46, 0x10, R47 ;  /* 0x000000102e2e7819 */ /* 0x000fe2000000122f */
[----:B------:R-:W-:Y:S02]  /*7a20*/  HADD2.F32 R93, -RZ, R89.H0_H0 ;  /* 0x20000059ff5d7230 */ /* 0x000fe40000004100 */
[----:B------:R-:W-:-:S02]  /*7a30*/  HADD2.F32 R90, -RZ, R90.H1_H1 ;  /* 0x3000005aff5a7230 */ /* 0x000fc40000004100 */
[-C--:B------:R-:W-:Y:S01]  /*7a40*/  FMUL.FTZ R61, R49, R91.reuse ;  /* 0x0000005b313d7220 */ /* 0x080fe20000410000 */
[----:B------:R-:W-:Y:S02]  /*7a50*/  HADD2.F32 R45, -RZ, R45.H0_H0 ;  /* 0x2000002dff2d7230 */ /* 0x000fe40000004100 */
[C---:B------:R-:W-:Y:S01]  /*7a60*/  FMUL.FTZ R91, R93.reuse, R91 ;  /* 0x0000005b5d5b7220 */ /* 0x040fe20000410000 */
[----:B------:R-:W-:Y:S02]  /*7a70*/  HADD2.F32 R46, -RZ, R46.H0_H0 ;  /* 0x2000002eff2e7230 */ /* 0x000fe40000004100 */
[-C--:B------:R-:W-:Y:S01]  /*7a80*/  FFMA.FTZ R61, R93, R92.reuse, -R61 ;  /* 0x0000005c5d3d7223 */ /* 0x080fe2000001083d */
[----:B------:R-:W-:Y:S01]  /*7a90*/  FFMA.FTZ R49, R49, R92, R91 ;  /* 0x0000005c31317223 */ /* 0x000fe2000001005b */
[--C-:B------:R-:W-:Y:S01]  /*7aa0*/  SHF.R.U32.HI R91, RZ, 0x10, R57.reuse ;  /* 0x00000010ff5b7819 */ /* 0x100fe20000011639 */
[----:B------:R-:W-:Y:S01]  /*7ab0*/  HADD2.F32 R92, -RZ, R178.H1_H1 ;  /* 0x300000b2ff5c7230 */ /* 0x000fe20000004100 */
[----:B------:R-:W-:Y:S01]  /*7ac0*/  SHF.R.U64 R57, R56, 0x10, R57 ;  /* 0x0000001038397819 */ /* 0x000fe20000001239 */
[----:B------:R-:W-:-:S02]  /*7ad0*/  HADD2.F32 R56, -RZ, R89.H1_H1 ;  /* 0x30000059ff387230 */ /* 0x000fc40000004100 */
[----:B------:R-:W-:Y:S02]  /*7ae0*/  HADD2.F32 R91, -RZ, R91.H0_H0 ;  /* 0x2000005bff5b7230 */ /* 0x000fe40000004100 */
[----:B------:R-:W-:-:S03]  /*7af0*/  HADD2.F32 R57, -RZ, R57.H0_H0 ;  /* 0x20000039ff397230 */ /* 0x000fc60000004100 */
[-C--:B------:R-:W-:Y:S01]  /*7b00*/  FMUL.FTZ R89, R90, R91.reuse ;  /* 0x0000005b5a597220 */ /* 0x080fe20000410000 */
[----:B------:R-:W-:-:S03]  /*7b10*/  FMUL.FTZ R91, R56, R91 ;  /* 0x0000005b385b7220 */ /* 0x000fc60000410000 */
[-C--:B------:R-:W-:Y:S01]  /*7b20*/  FFMA.FTZ R56, R56, R45.reuse, -R89 ;  /* 0x0000002d38387223 */ /* 0x080fe20000010859 */
[----:B------:R-:W-:Y:S02]  /*7b30*/  HADD2.F32 R89, -RZ, R63.H0_H0 ;  /* 0x2000003fff597230 */ /* 0x000fe40000004100 */
[----:B------:R-:W-:Y:S01]  /*7b40*/  FFMA.FTZ R45, R90, R45, R91 ;  /* 0x0000002d5a2d7223 */ /* 0x000fe2000001005b */
[----:B------:R-:W-:Y:S02]  /*7b50*/  HADD2.F32 R90, -RZ, R178.H0_H0 ;  /* 0x200000b2ff5a7230 */ /* 0x000fe40000004100 */
[--C-:B------:R-:W-:Y:S02]  /*7b60*/  HADD2.F32 R91, -RZ, R51.reuse.H0_H0 ;  /* 0x20000033ff5b7230 */ /* 0x100fe40000004100 */
[----:B------:R-:W-:Y:S01]  /*7b70*/  FMUL.FTZ R93, R89, R92 ;  /* 0x0000005c595d7220 */ /* 0x000fe20000410000 */
[----:B------:R-:W-:Y:S01]  /*7b80*/  HADD2.F32 R51, -RZ, R51.H1_H1 ;  /* 0x30000033ff337230 */ /* 0x000fe20000004100 */
[----:B------:R-:W-:-:S02]  /*7b90*/  F2FP.F16.F32.PACK_AB R56, R56, R61 ;  /* 0x0000003d3838723e */ /* 0x000fc400000000ff */
[C---:B------:R-:W-:Y:S01]  /*7ba0*/  FFMA.FTZ R93, R91.reuse, R90, -R93 ;  /* 0x0000005a5b5d7223 */ /* 0x040fe2000001085d */
[----:B------:R-:W-:Y:S01]  /*7bb0*/  FMUL.FTZ R91, R91, R92 ;  /* 0x0000005c5b5b7220 */ /* 0x000fe20000410000 */
[----:B------:R-:W-:Y:S01]  /*7bc0*/  HADD2.F32 R92, -RZ, R177.H1_H1 ;  /* 0x300000b1ff5c7230 */ /* 0x000fe20000004100 */
[----:B------:R-:W-:Y:S01]  /*7bd0*/  F2FP.F16.F32.PACK_AB R45, R45, R49 ;  /* 0x000000312d2d723e */ /* 0x000fe200000000ff */
[----:B------:R-:W-:Y:S02]  /*7be0*/  IMAD.MOV.U32 R49, RZ, RZ, R56 ;  /* 0x000000ffff317224 */ /* 0x000fe400078e0038 */
[----:B------:R-:W-:Y:S01]  /*7bf0*/  FFMA.FTZ R91, R89, R90, R91 ;  /* 0x0000005a595b7223 */ /* 0x000fe2000001005b */
[----:B------:R-:W-:Y:S02]  /*7c00*/  SHF.R.U32.HI R89, RZ, 0x10, R47 ;  /* 0x00000010ff597819 */ /* 0x000fe4000001162f */
[--C-:B------:R-:W-:Y:S01]  /*7c10*/  SHF.R.U64 R47, R58, 0x10, R59.reuse ;  /* 0x000000103a2f7819 */ /* 0x100fe2000000123b */
[----:B------:R-:W-:Y:S01]  /*7c20*/  HADD2.F32 R58, -RZ, R63.H1_H1 ;  /* 0x3000003fff3a7230 */ /* 0x000fe20000004100 */
[----:B------:R-:W-:Y:S01]  /*7c30*/  SHF.R.U32.HI R59, RZ, 0x10, R59 ;  /* 0x00000010ff3b7819 */ /* 0x000fe2000001163b */
[----:B------:R-:W-:-:S02]  /*7c40*/  HADD2.F32 R89, -RZ, R89.H0_H0 ;  /* 0x20000059ff597230 */ /* 0x000fc40000004100 */
[----:B------:R-:W-:Y:S02]  /*7c50*/  HADD2.F32 R47, -RZ, R47.H0_H0 ;  /* 0x2000002fff2f7230 */ /* 0x000fe40000004100 */
[----:B------:R-:W-:Y:S02]  /*7c60*/  HADD2.F32 R59, -RZ, R59.H0_H0 ;  /* 0x2000003bff3b7230 */ /* 0x000fe40000004100 */
[----:B------:R-:W-:-:S03]  /*7c70*/  IMAD.MOV.U32 R61, RZ, RZ, R45 ;  /* 0x000000ffff3d7224 */ /* 0x000fc600078e002d */
[----:B------:R-:W-:-:S04]  /*7c80*/  FMUL.FTZ R63, R58, R59 ;  /* 0x0000003b3a3f7220 */ /* 0x000fc80000410000 */
[C---:B------:R-:W-:Y:S01]  /*7c90*/  FFMA.FTZ R63, R51.reuse, R89, -R63 ;  /* 0x00000059333f7223 */ /* 0x040fe2000001083f */
[----:B------:R-:W-:Y:S01]  /*7ca0*/  FMUL.FTZ R51, R51, R59 ;  /* 0x0000003b33337220 */ /* 0x000fe20000410000 */
[----:B------:R-:W-:-:S03]  /*7cb0*/  HADD2.F32 R59, -RZ, R177.H0_H0 ;  /* 0x200000b1ff3b7230 */ /* 0x000fc60000004100 */
[----:B------:R-:W-:Y:S01]  /*7cc0*/  FFMA.FTZ R51, R58, R89, R51 ;  /* 0x000000593a337223 */ /* 0x000fe20000010033 */
[----:B------:R-:W-:Y:S01]  /*7cd0*/  HADD2.F32 R58, -RZ, R60.H0_H0 ;  /* 0x2000003cff3a7230 */ /* 0x000fe20000004100 */
[----:B------:R-:W-:Y:S01]  /*7ce0*/  F2FP.F16.F32.PACK_AB R63, R63, R93 ;  /* 0x0000005d3f3f723e */ /* 0x000fe200000000ff */
[----:B------:R-:W-:Y:S02]  /*7cf0*/  HADD2.F32 R89, -RZ, R48.H0_H0 ;  /* 0x20000030ff597230 */ /* 0x000fe40000004100 */
[----:B------:R-:W-:Y:S02]  /*7d00*/  HADD2.F32 R60, -RZ, R60.H1_H1 ;  /* 0x3000003cff3c7230 */ /* 0x000fe40000004100 */
[-C--:B------:R-:W-:Y:S01]  /*7d10*/  FMUL.FTZ R90, R58, R92.reuse ;  /* 0x0000005c3a5a7220 */ /* 0x080fe20000410000 */
[----:B------:R-:W-:Y:S01]  /*7d20*/  F2FP.F16.F32.PACK_AB R91, R51, R91 ;  /* 0x0000005b335b723e */ /* 0x000fe200000000ff */
[C---:B------:R-:W-:Y:S01]  /*7d30*/  FMUL.FTZ R92, R89.reuse, R92 ;  /* 0x0000005c595c7220 */ /* 0x040fe20000410000 */
[----:B------:R-:W-:Y:S01]  /*7d40*/  MOV R51, R63 ;  /* 0x0000003f00337202 */ /* 0x000fe20000000f00 */
[----:B------:R-:W-:Y:S01]  /*7d50*/  FFMA.FTZ R90, R89, R59, -R90 ;  /* 0x0000003b595a7223 */ /* 0x000fe2000001085a */
[----:B------:R-:W-:-:S02]  /*7d60*/  HADD2.F32 R89, -RZ, R176.H1_H1 ;  /* 0x300000b0ff597230 */ /* 0x000fc40000004100 */
[----:B------:R-:W-:Y:S01]  /*7d70*/  FFMA.FTZ R92, R58, R59, R92 ;  /* 0x0000003b3a5c7223 */ /* 0x000fe2000001005c */
[----:B------:R-:W-:Y:S02]  /*7d80*/  HADD2.F32 R58, -RZ, R48.H1_H1 ;  /* 0x30000030ff3a7230 */ /* 0x000fe40000004100 */
[----:B------:R-:W-:Y:S02]  /*7d90*/  HADD2.F32 R48, -RZ, R44.H0_H0 ;  /* 0x2000002cff307230 */ /* 0x000fe40000004100 */
[-C--:B------:R-:W-:Y:S01]  /*7da0*/  FMUL.FTZ R44, R60, R57.reuse ;  /* 0x000000393c2c7220 */ /* 0x080fe20000410000 */
[--C-:B------:R-:W-:Y:S02]  /*7db0*/  HADD2.F32 R59, -RZ, R50.reuse.H0_H0 ;  /* 0x20000032ff3b7230 */ /* 0x100fe40000004100 */
[C---:B------:R-:W-:Y:S01]  /*7dc0*/  FMUL.FTZ R57, R58.reuse, R57 ;  /* 0x000000393a397220 */ /* 0x040fe20000410000 */
[----:B------:R-:W-:Y:S02]  /*7dd0*/  HADD2.F32 R50, -RZ, R50.H1_H1 ;  /* 0x30000032ff327230 */ /* 0x000fe40000004100 */
[----:B------:R-:W-:Y:S01]  /*7de0*/  FFMA.FTZ R44, R58, R48, -R44 ;  /* 0x000000303a2c7223 */ /* 0x000fe2000001082c */
[----:B------:R-:W-:-:S02]  /*7df0*/  HADD2.F32 R58, -RZ, R176.H0_H0 ;  /* 0x200000b0ff3a7230 */ /* 0x000fc40000004100 */
[----:B------:R-:W-:Y:S01]  /*7e00*/  FFMA.FTZ R48, R60, R48, R57 ;  /* 0x000000303c307223 */ /* 0x000fe20000010039 */
[--C-:B------:R-:W-:Y:S02]  /*7e10*/  HADD2.F32 R57, -RZ, R62.reuse.H0_H0 ;  /* 0x2000003eff397230 */ /* 0x100fe40000004100 */
[----:B------:R-:W-:Y:S01]  /*7e20*/  HADD2.F32 R62, -RZ, R62.H1_H1 ;  /* 0x3000003eff3e7230 */ /* 0x000fe20000004100 */
[----:B------:R-:W-:Y:S01]  /*7e30*/  F2FP.F16.F32.PACK_AB R44, R44, R90 ;  /* 0x0000005a2c2c723e */ /* 0x000fe200000000ff */
[----:B------:R-:W-:Y:S02]  /*7e40*/  IMAD.MOV.U32 R63, RZ, RZ, R91 ;  /* 0x000000ffff3f7224 */ /* 0x000fe400078e005b */
[-C--:B------:R-:W-:Y:S01]  /*7e50*/  FMUL.FTZ R60, R57, R89.reuse ;  /* 0x00000059393c7220 */ /* 0x080fe20000410000 */
[----:B------:R-:W-:Y:S01]  /*7e60*/  FMUL.FTZ R89, R59, R89 ;  /* 0x000000593b597220 */ /* 0x000fe20000410000 */
[----:B------:R-:W-:Y:S01]  /*7e70*/  F2FP.F16.F32.PACK_AB R92, R48, R92 ;  /* 0x0000005c305c723e */ /* 0x000fe200000000ff */
[----:B------:R-:W-:-:S02]  /*7e80*/  IMAD.MOV.U32 R48, RZ, RZ, R44 ;  /* 0x000000ffff307224 */ /* 0x000fc400078e002c */
[-C--:B------:R-:W-:Y:S01]  /*7e90*/  FFMA.FTZ R60, R59, R58.reuse, -R60 ;  /* 0x0000003a3b3c7223 */ /* 0x080fe2000001083c */
[----:B------:R-:W-:Y:S01]  /*7ea0*/  FFMA.FTZ R89, R57, R58, R89 ;  /* 0x0000003a39597223 */ /* 0x000fe20000010059 */
[-C--:B------:R-:W-:Y:S01]  /*7eb0*/  FMUL.FTZ R57, R62, R47.reuse ;  /* 0x0000002f3e397220 */ /* 0x080fe20000410000 */
[----:B------:R-:W-:-:S03]  /*7ec0*/  FMUL.FTZ R47, R50, R47 ;  /* 0x0000002f322f7220 */ /* 0x000fc60000410000 */
[-C--:B------:R-:W-:Y:S01]  /*7ed0*/  FFMA.FTZ R57, R50, R46.reuse, -R57 ;  /* 0x0000002e32397223 */ /* 0x080fe20000010839 */
[----:B------:R-:W-:-:S04]  /*7ee0*/  FFMA.FTZ R47, R62, R46, R47 ;  /* 0x0000002e3e2f7223 */ /* 0x000fc8000001002f */
[----:B------:R-:W-:Y:S02]  /*7ef0*/  F2FP.F16.F32.PACK_AB R57, R57, R60 ;  /* 0x0000003c3939723e */ /* 0x000fe400000000ff */
[----:B------:R-:W-:Y:S02]  /*7f00*/  F2FP.F16.F32.PACK_AB R47, R47, R89 ;  /* 0x000000592f2f723e */ /* 0x000fe400000000ff */
[----:B------:R-:W-:Y:S01]  /*7f10*/  MOV R60, R92 ;  /* 0x0000005c003c7202 */ /* 0x000fe20000000f00 */
[----:B------:R-:W-:Y:S02]  /*7f20*/  IMAD.MOV.U32 R50, RZ, RZ, R57 ;  /* 0x000000ffff327224 */ /* 0x000fe400078e0039 */
[----:B------:R-:W-:-:S07]  /*7f30*/  IMAD.MOV.U32 R62, RZ, RZ, R47 ;  /* 0x000000ffff3e7224 */ /* 0x000fce00078e002f */
.L_x_506:
[----:B------:R-:W-:Y:S05]  /*7f40*/  BSYNC B3 ;  /* 0x0000000000037941 */ /* 0x000fea0003800000 */
.L_x_505:
        /* <DEDUP_REMOVED lines=12> */
.L_x_504:
[----:B------:R-:W-:Y:S05]  /*8010*/  BSYNC B2 ;  /* 0x0000000000027941 */ /* 0x000fea0003800000 */
.L_x_503:
[----:B------:R-:W-:-:S13]  /*8020*/  ISETP.NE.AND P4, PT, R39, RZ, PT ;  /* 0x000000ff2700720c */ /* 0x000fda0003f85270 */
[----:B------:R-:W-:Y:S05]  /*8030*/  @!P4 BRA `(.L_x_498) ;  /* 0x0000000400f0c947 */ /* 0x000fea0003800000 */
[----:B---3--:R-:W3:Y:S01]  /*8040*/  LDL R44, [R1+0x10] ;  /* 0x00001000012c7983 */ /* 0x008ee20000100800 */
[----:B------:R-:W-:Y:S01]  /*8050*/  ISETP.GE.AND P4, PT, R3, R117, PT ;  /* 0x000000750300720c */ /* 0x000fe20003f86270 */
[----:B------:R-:W-:Y:S01]  /*8060*/  BSSY B2, `(.L_x_507) ;  /* 0x000006d000027945 */ /* 0x000fe20003800000 */
[----:B---3--:R-:W-:-:S04]  /*8070*/  LOP3.LUT P5, RZ, R44, 0x1, RZ, 0xc0, !PT ;  /* 0x000000012cff7812 */ /* 0x008fc800078ac0ff */
[----:B------:R-:W-:-:S04]  /*8080*/  SEL R44, R122, R148, !P5 ;  /* 0x000000947a2c7207 */ /* 0x000fc80006800000 */
[----:B------:R-:W-:-:S04]  /*8090*/  SHF.R.S32.HI R45, RZ, 0x1f, R44 ;  /* 0x0000001fff2d7819 */ /* 0x000fc8000001142c */
[----:B------:R-:W-:-:S04]  /*80a0*/  LEA.HI R45, R45, R44, RZ, 0x4 ;  /* 0x0000002c2d2d7211 */ /* 0x000fc800078f20ff */
[----:B------:R-:W-:-:S04]  /*80b0*/  LEA.HI.SX32 R56, R45, R32, 0x1c ;  /* 0x000000202d387211 */ /* 0x000fc800078fe2ff */
[----:B------:R-:W-:-:S04]  /*80c0*/  SHF.R.S32.HI R44, RZ, 0x1f, R56 ;  /* 0x0000001fff2c7819 */ /* 0x000fc80000011438 */
[----:B------:R-:W-:Y:S01]  /*80d0*/  LEA.HI R44, R44, R56, RZ, 0x3 ;  /* 0x000000382c2c7211 */ /* 0x000fe200078f18ff */
[----:B------:R-:W-:-:S03]  /*80e0*/  IMAD.SHL.U32 R56, R56, 0x8, RZ ;  /* 0x0000000838387824 */ /* 0x000fc600078e00ff */
[----:B------:R-:W-:Y:S02]  /*80f0*/  SHF.L.U32 R44, R44, 0xa, RZ ;  /* 0x0000000a2c2c7819 */ /* 0x000fe400000006ff */
[----:B------:R-:W-:Y:S02]  /*8100*/  LOP3.LUT R45, R191, 0x38, R56, 0xf8, !PT ;  /* 0x00000038bf2d7812 */ /* 0x000fe400078ef838 */
[----:B------:R-:W-:Y:S02]  /*8110*/  LOP3.LUT R44, R44, 0x7fffe000, RZ, 0xc0, !PT ;  /* 0x7fffe0002c2c7812 */ /* 0x000fe400078ec0ff */
[----:B------:R-:W-:-:S03]  /*8120*/  LOP3.LUT R45, R45, R193, RZ, 0x3c, !PT ;  /* 0x000000c12d2d7212 */ /* 0x000fc600078e3cff */
[----:B------:R-:W-:-:S05]  /*8130*/  IMAD R44, R192, 0x200, R44 ;  /* 0x00000200c02c7824 */ /* 0x000fca00078e022c */
[----:B------:R-:W-:-:S05]  /*8140*/  IADD3 R44, R44, R45, RZ ;  /* 0x0000002d2c2c7210 */ /* 0x000fca0007ffe0ff */
[C---:B--2---:R-:W-:Y:S02]  /*8150*/  IMAD R48, R16.reuse, 0x6000, R44 ;  /* 0x0000600010307824 */ /* 0x044fe400078e022c */
[----:B------:R-:W-:Y:S02]  /*8160*/  IMAD R44, R16, 0x6000, R139 ;  /* 0x00006000102c7824 */ /* 0x000fe400078e028b */
[--C-:B------:R-:W-:Y:S02]  /*8170*/  IMAD R48, R48, 0x2, R2.reuse ;  /* 0x0000000230307824 */ /* 0x100fe400078e0202 */
[----:B------:R-:W-:-:S04]  /*8180*/  IMAD R44, R44, 0x2, R2 ;  /* 0x000000022c2c7824 */ /* 0x000fc800078e0202 */
[----:B------:R-:W0:Y:S04]  /*8190*/  LDS.128 R48, [R48+0x1c400] ;  /* 0x01c4000030307984 */ /* 0x000e280000000c00 */
[----:B------:R-:W2:Y:S01]  /*81a0*/  LDS.128 R44, [R44+0x1c400] ;  /* 0x01c400002c2c7984 */ /* 0x000ea20000000c00 */
[----:B------:R-:W-:Y:S05]  /*81b0*/  @P4 BRA `(.L_x_508) ;  /* 0x00000004005c4947 */ /* 0x000fea0003800000 */
[----:B------:R-:W-:Y:S01]  /*81c0*/  HADD2.F32 R58, -RZ, R175.H1_H1 ;  /* 0x300000afff3a7230 */ /* 0x000fe20000004100 */
[--C-:B------:R-:W-:Y:S01]  /*81d0*/  SHF.R.U64 R40, R40, 0x10, R41.reuse ;  /* 0x0000001028287819 */ /* 0x100fe20000001229 */
[----:B0-----:R-:W-:Y:S01]  /*81e0*/  HADD2.F32 R57, -RZ, R49.H0_H0 ;  /* 0x20000031ff397230 */ /* 0x001fe20000004100 */
[----:B------:R-:W-:Y:S01]  /*81f0*/  SHF.R.U32.HI R41, RZ, 0x10, R41 ;  /* 0x00000010ff297819 */ /* 0x000fe20000011629 */
[----:B--2---:R-:W-:Y:S01]  /*8200*/  HADD2.F32 R60, -RZ, R45.H0_H0 ;  /* 0x2000002dff3c7230 */ /* 0x004fe20000004100 */
[----:B------:R-:W-:Y:S01]  /*8210*/  SHF.R.U64 R52, R52, 0x10, R53 ;  /* 0x0000001034347819 */ /* 0x000fe20000001235 */
[----:B------:R-:W-:Y:S02]  /*8220*/  HADD2.F32 R59, -RZ, R173.H1_H1 ;  /* 0x300000adff3b7230 */ /* 0x000fe40000004100 */
[-C--:B------:R-:W-:Y:S01]  /*8230*/  FMUL.FTZ R61, R57, R58.reuse ;  /* 0x0000003a393d7220 */ /* 0x080fe20000410000 */
[----:B------:R-:W-:Y:S02]  /*8240*/  HADD2.F32 R49, -RZ, R49.H1_H1 ;  /* 0x30000031ff317230 */ /* 0x000fe40000004100 */
[----:B------:R-:W-:Y:S01]  /*8250*/  FMUL.FTZ R58, R60, R58 ;  /* 0x0000003a3c3a7220 */ /* 0x000fe20000410000 */
[----:B------:R-:W-:-:S02]  /*8260*/  HADD2.F32 R45, -RZ, R45.H1_H1 ;  /* 0x3000002dff2d7230 */ /* 0x000fc40000004100 */
[-C--:B------:R-:W-:Y:S01]  /*8270*/  FFMA.FTZ R61, R60, R59.reuse, -R61 ;  /* 0x0000003b3c3d7223 */ /* 0x080fe2000001083d */
[----:B------:R-:W-:Y:S02]  /*8280*/  HADD2.F32 R41, -RZ, R41.H0_H0 ;  /* 0x20000029ff297230 */ /* 0x000fe40000004100 */
[----:B------:R-:W-:Y:S01]  /*8290*/  FFMA.FTZ R57, R57, R59, R58 ;  /* 0x0000003b39397223 */ /* 0x000fe2000001003a */
[----:B------:R-:W-:Y:S01]  /*82a0*/  SHF.R.U32.HI R58, RZ, 0x10, R53 ;  /* 0x00000010ff3a7819 */ /* 0x000fe20000011635 */
[--C-:B------:R-:W-:Y:S01]  /*82b0*/  HADD2.F32 R59, -RZ, R47.reuse.H0_H0 ;  /* 0x2000002fff3b7230 */ /* 0x100fe20000004100 */
[----:B------:R-:W-:Y:S01]  /*82c0*/  SHF.R.U64 R42, R42, 0x10, R43 ;  /* 0x000000102a2a7819 */ /* 0x000fe2000000122b */
[----:B------:R-:W-:Y:S02]  /*82d0*/  HADD2.F32 R47, -RZ, R47.H1_H1 ;  /* 0x3000002fff2f7230 */ /* 0x000fe40000004100 */
[----:B------:R-:W-:Y:S02]  /*82e0*/  HADD2.F32 R58, -RZ, R58.H0_H0 ;  /* 0x2000003aff3a7230 */ /* 0x000fe40000004100 */
[----:B------:R-:W-:-:S02]  /*82f0*/  HADD2.F32 R175, -RZ, R175.H0_H0 ;  /* 0x200000afffaf7230 */ /* 0x000fc40000004100 */
[----:B------:R-:W-:Y:S02]  /*8300*/  HADD2.F32 R173, -RZ, R173.H0_H0 ;  /* 0x200000adffad7230 */ /* 0x000fe40000004100 */
[-C--:B------:R-:W-:Y:S01]  /*8310*/  FMUL.FTZ R53, R49, R58.reuse ;  /* 0x0000003a31357220 */ /* 0x080fe20000410000 */
[C---:B------:R-:W-:Y:S01]  /*8320*/  FMUL.FTZ R58, R45.reuse, R58 ;  /* 0x0000003a2d3a7220 */ /* 0x040fe20000410000 */
[----:B------:R-:W-:Y:S02]  /*8330*/  HADD2.F32 R52, -RZ, R52.H0_H0 ;  /* 0x20000034ff347230 */ /* 0x000fe40000004100 */
[-C--:B------:R-:W-:Y:S01]  /*8340*/  FFMA.FTZ R45, R45, R41.reuse, -R53 ;  /* 0x000000292d2d7223 */ /* 0x080fe20000010835 */
[----:B------:R-:W-:Y:S01]  /*8350*/  FFMA.FTZ R41, R49, R41, R58 ;  /* 0x0000002931297223 */ /* 0x000fe2000001003a */
[----:B------:R-:W-:Y:S01]  /*8360*/  MOV R49, R51 ;  /* 0x0000003300317202 */ /* 0x000fe20000000f00 */
[----:B------:R-:W-:Y:S02]  /*8370*/  HADD2.F32 R51, -RZ, R174.H1_H1 ;  /* 0x300000aeff337230 */ /* 0x000fe40000004100 */
[----:B------:R-:W-:Y:S01]  /*8380*/  HADD2.F32 R58, -RZ, R172.H1_H1 ;  /* 0x300000acff3a7230 */ /* 0x000fe20000004100 */
[----:B------:R-:W-:Y:S01]  /*8390*/  F2FP.F16.F32.PACK_AB R41, R41, R57 ;  /* 0x000000392929723e */ /* 0x000fe200000000ff */
[--C-:B------:R-:W-:Y:S01]  /*83a0*/  HADD2.F32 R53, -RZ, R49.reuse.H0_H0 ;  /* 0x20000031ff357230 */ /* 0x100fe20000004100 */
[----:B------:R-:W-:Y:S01]  /*83b0*/  F2FP.F16.F32.PACK_AB R45, R45, R61 ;  /* 0x0000003d2d2d723e */ /* 0x000fe200000000ff */
[----:B------:R-:W-:-:S02]  /*83c0*/  HADD2.F32 R49, -RZ, R49.H1_H1 ;  /* 0x30000031ff317230 */ /* 0x000fc40000004100 */
[----:B------:R-:W-:Y:S02]  /*83d0*/  HADD2.F32 R40, -RZ, R40.H0_H0 ;  /* 0x20000028ff287230 */ /* 0x000fe40000004100 */
[-C--:B------:R-:W-:Y:S01]  /*83e0*/  FMUL.FTZ R60, R53, R51.reuse ;  /* 0x00000033353c7220 */ /* 0x080fe20000410000 */
[----:B------:R-:W-:Y:S01]  /*83f0*/  FMUL.FTZ R51, R59, R51 ;  /* 0x000000333b337220 */ /* 0x000fe20000410000 */
[----:B------:R-:W-:Y:S02]  /*8400*/  HADD2.F32 R174, -RZ, R174.H0_H0 ;  /* 0x200000aeffae7230 */ /* 0x000fe40000004100 */
[----:B------:R-:W-:Y:S02]  /*8410*/  HADD2.F32 R172, -RZ, R172.H0_H0 ;  /* 0x200000acffac7230 */ /* 0x000fe40000004100 */
[-C--:B------:R-:W-:Y:S01]  /*8420*/  FFMA.FTZ R51, R53, R58.reuse, R51 ;  /* 0x0000003a35337223 */ /* 0x080fe20000010033 */
[----:B------:R-:W-:Y:S01]  /*8430*/  SHF.R.U32.HI R53, RZ, 0x10, R43 ;  /* 0x00000010ff357819 */ /* 0x000fe2000001162b */
[----:B------:R-:W-:Y:S01]  /*8440*/  HADD2.F32 R42, -RZ, R42.H0_H0 ;  /* 0x2000002aff2a7230 */ /* 0x000fe20000004100 */
[--C-:B------:R-:W-:Y:S01]  /*8450*/  SHF.R.U64 R43, R54, 0x10, R55.reuse ;  /* 0x00000010362b7819 */ /* 0x100fe20000001237 */
[----:B------:R-:W-:Y:S01]  /*8460*/  FFMA.FTZ R60, R59, R58, -R60 ;  /* 0x0000003a3b3c7223 */ /* 0x000fe2000001083c */
[----:B------:R-:W-:Y:S01]  /*8470*/  SHF.R.U32.HI R54, RZ, 0x10, R55 ;  /* 0x00000010ff367819 */ /* 0x000fe20000011637 */
[----:B------:R-:W-:-:S02]  /*8480*/  HADD2.F32 R53, -RZ, R53.H0_H0 ;  /* 0x20000035ff357230 */ /* 0x000fc40000004100 */
[----:B------:R-:W-:Y:S02]  /*8490*/  HADD2.F32 R43, -RZ, R43.H0_H0 ;  /* 0x2000002bff2b7230 */ /* 0x000fe40000004100 */
[----:B------:R-:W-:-:S05]  /*84a0*/  HADD2.F32 R54, -RZ, R54.H0_H0 ;  /* 0x20000036ff367230 */ /* 0x000fca0000004100 */
[----:B------:R-:W-:-:S04]  /*84b0*/  FMUL.FTZ R55, R49, R54 ;  /* 0x0000003631377220 */ /* 0x000fc80000410000 */
[C---:B------:R-:W-:Y:S01]  /*84c0*/  FFMA.FTZ R55, R47.reuse, R53, -R55 ;  /* 0x000000352f377223 */ /* 0x040fe20000010837 */
[----:B------:R-:W-:-:S04]  /*84d0*/  FMUL.FTZ R47, R47, R54 ;  /* 0x000000362f2f7220 */ /* 0x000fc80000410000 */
[----:B------:R-:W-:Y:S01]  /*84e0*/  FFMA.FTZ R47, R49, R53, R47 ;  /* 0x00000035312f7223 */ /* 0x000fe2000001002f */
[----:B------:R-:W-:Y:S01]  /*84f0*/  HADD2.F32 R49, -RZ, R48.H0_H0 ;  /* 0x20000030ff317230 */ /* 0x000fe20000004100 */
[----:B------:R-:W-:Y:S01]  /*8500*/  F2FP.F16.F32.PACK_AB R55, R55, R60 ;  /* 0x0000003c3737723e */ /* 0x000fe200000000ff */
[----:B------:R-:W-:Y:S02]  /*8510*/  HADD2.F32 R53, -RZ, R44.H0_H0 ;  /* 0x2000002cff357230 */ /* 0x000fe40000004100 */
[----:B------:R-:W-:Y:S02]  /*8520*/  HADD2.F32 R48, -RZ, R48.H1_H1 ;  /* 0x30000030ff307230 */ /* 0x000fe40000004100 */
[-C--:B------:R-:W-:Y:S01]  /*8530*/  FMUL.FTZ R54, R49, R175.reuse ;  /* 0x000000af31367220 */ /* 0x080fe20000410000 */
[----:B------:R-:W-:Y:S02]  /*8540*/  HADD2.F32 R44, -RZ, R44.H1_H1 ;  /* 0x3000002cff2c7230 */ /* 0x000fe40000004100 */
[----:B------:R-:W-:Y:S01]  /*8550*/  FMUL.FTZ R175, R53, R175 ;  /* 0x000000af35af7220 */ /* 0x000fe20000410000 */
[----:B------:R-:W-:Y:S01]  /*8560*/  F2FP.F16.F32.PACK_AB R51, R47, R51 ;  /* 0x000000332f33723e */ /* 0x000fe200000000ff */
[----:B------:R-:W-:Y:S01]  /*8570*/  FFMA.FTZ R54, R53, R173, -R54 ;  /* 0x000000ad35367223 */ /* 0x000fe20000010836 */
[----:B------:R-:W-:-:S02]  /*8580*/  IMAD.MOV.U32 R47, RZ, RZ, R55 ;  /* 0x000000ffff2f7224 */ /* 0x000fc400078e0037 */
[----:B------:R-:W-:Y:S01]  /*8590*/  FFMA.FTZ R175, R49, R173, R175 ;  /* 0x000000ad31af7223 */ /* 0x000fe200000100af */
[-C--:B------:R-:W-:Y:S01]  /*85a0*/  FMUL.FTZ R49, R48, R52.reuse ;  /* 0x0000003430317220 */ /* 0x080fe20000410000 */
[----:B------:R-:W-:-:S03]  /*85b0*/  FMUL.FTZ R52, R44, R52 ;  /* 0x000000342c347220 */ /* 0x000fc60000410000 */
[-C--:B------:R-:W-:Y:S01]  /*85c0*/  FFMA.FTZ R49, R44, R40.reuse, -R49 ;  /* 0x000000282c317223 */ /* 0x080fe20000010831 */
[----:B------:R-:W-:Y:S01]  /*85d0*/  FFMA.FTZ R52, R48, R40, R52 ;  /* 0x0000002830347223 */ /* 0x000fe20000010034 */
[----:B------:R-:W-:Y:S02]  /*85e0*/  HADD2.F32 R40, -RZ, R50.H0_H0 ;  /* 0x20000032ff287230 */ /* 0x000fe40000004100 */
[----:B------:R-:W-:Y:S01]  /*85f0*/  HADD2.F32 R44, -RZ, R46.H0_H0 ;  /* 0x2000002eff2c7230 */ /* 0x000fe20000004100 */
[----:B------:R-:W-:Y:S01]  /*8600*/  F2FP.F16.F32.PACK_AB R49, R49, R54 ;  /* 0x000000363131723e */ /* 0x000fe200000000ff */
        /* <DEDUP_REMOVED lines=9> */
[C---:B------:R-:W-:Y:S01]  /*86a0*/  FMUL.FTZ R43, R46.reuse, R43 ;  /* 0x0000002b2e2b7220 */ /* 0x040fe20000410000 */
[----:B------:R-:W-:Y:S02]  /*86b0*/  MOV R49, R41 ;  /* 0x0000002900317202 */ /* 0x000fe40000000f00 */
[-C--:B------:R-:W-:Y:S01]  /*86c0*/  FFMA.FTZ R40, R46, R42.reuse, -R40 ;  /* 0x0000002a2e287223 */ /* 0x080fe20000010828 */
[----:B------:R-:W-:-:S04]  /*86d0*/  FFMA.FTZ R43, R50, R42, R43 ;  /* 0x0000002a322b7223 */ /* 0x000fc8000001002b */
[----:B------:R-:W-:Y:S01]  /*86e0*/  F2FP.F16.F32.PACK_AB R40, R40, R48 ;  /* 0x000000302828723e */ /* 0x000fe200000000ff */
[----:B------:R-:W-:Y:S01]  /*86f0*/  IMAD.MOV.U32 R48, RZ, RZ, R52 ;  /* 0x000000ffff307224 */ /* 0x000fe200078e0034 */
[----:B------:R-:W-:-:S03]  /*8700*/  F2FP.F16.F32.PACK_AB R43, R43, R174 ;  /* 0x000000ae2b2b723e */ /* 0x000fc600000000ff */
[----:B------:R-:W-:Y:S01]  /*8710*/  IMAD.MOV.U32 R46, RZ, RZ, R40 ;  /* 0x000000ffff2e7224 */ /* 0x000fe200078e0028 */
[----:B------:R-:W-:-:S07]  /*8720*/  MOV R50, R43 ;  /* 0x0000002b00327202 */ /* 0x000fce0000000f00 */
.L_x_508:
[----:B------:R-:W-:Y:S05]  /*8730*/  BSYNC B2 ;  /* 0x0000000000027941 */ /* 0x000fea0003800000 */
.L_x_507:
        /* <DEDUP_REMOVED lines=12> */
.L_x_498:
[----:B------:R-:W-:Y:S05]  /*8800*/  BSYNC B1 ;  /* 0x0000000000017941 */ /* 0x000fea0003800000 */
.L_x_497:
[-C--:B--2-4-:R-:W-:Y:S02]  /*8810*/  IMAD R40, R147, R126.reuse, RZ ;  /* 0x0000007e93287224 */ /* 0x094fe400078e02ff */
[----:B------:R-:W-:-:S04]  /*8820*/  IMAD.WIDE.U32 R124, R207, R126, R124 ;  /* 0x0000007ecf7c7225 */ /* 0x000fc800078e007c */
[----:B------:R-:W-:Y:S01]  /*8830*/  IMAD R40, R207, R127, R40 ;  /* 0x0000007fcf287224 */ /* 0x000fe200078e0228 */
[----:B------:R-:W-:Y:S06]  /*8840*/  @P3 BRA `(.L_x_467) ;  /* 0x0000001800b43947 */ /* 0x000fec0003800000 */
[----:B------:R-:W-:Y:S01]  /*8850*/  ISETP.NE.AND P3, PT, R34, RZ, PT ;  /* 0x000000ff2200720c */ /* 0x000fe20003f65270 */
[----:B------:R-:W-:Y:S01]  /*8860*/  BSSY B1, `(.L_x_509) ;  /* 0x000007e000017945 */ /* 0x000fe20003800000 */
[----:B------:R-:W-:-:S11]  /*8870*/  IMAD.IADD R52, R125, 0x1, R40 ;  /* 0x000000017d347824 */ /* 0x000fd600078e0228 */
[----:B------:R-:W-:Y:S05]  /*8880*/  @!P3 BRA `(.L_x_510) ;  /* 0x0000000400ecb947 */ /* 0x000fea0003800000 */
[----:B------:R-:W-:Y:S01]  /*8890*/  SEL R40, R122, R148, !P0 ;  /* 0x000000947a287207 */ /* 0x000fe20004000000 */
[----:B------:R-:W-:Y:S01]  /*88a0*/  BSSY B2, `(.L_x_511) ;  /* 0x0000077000027945 */ /* 0x000fe20003800000 */
[----:B---3--:R-:W-:Y:S02]  /*88b0*/  IADD3 R44, P3, P4, R114, R124, R29 ;  /* 0x0000007c722c7210 */ /* 0x008fe40007c7e01d */
[----:B------:R-:W-:Y:S02]  /*88c0*/  SHF.R.S32.HI R41, RZ, 0x1f, R40 ;  /* 0x0000001fff297819 */ /* 0x000fe40000011428 */
[----:B------:R-:W-:Y:S02]  /*88d0*/  IADD3.X R45, R6, R52, R35, P3, P4 ;  /* 0x00000034062d7210 */ /* 0x000fe40001fe8423 */
[----:B------:R-:W-:Y:S02]  /*88e0*/  LEA.HI R40, R41, R40, RZ, 0x4 ;  /* 0x0000002829287211 */ /* 0x000fe400078f20ff */
[----:B------:R-:W-:-:S02]  /*88f0*/  SHF.R.U32.HI R46, RZ, 0x3, R185 ;  /* 0x00000003ff2e7819 */ /* 0x000fc400000116b9 */
[----:B------:R-:W-:-:S05]  /*8900*/  LEA.HI.SX32 R40, R40, R28, 0x1c ;  /* 0x0000001c28287211 */ /* 0x000fca00078fe2ff */
[----:B------:R-:W-:-:S05]  /*8910*/  IMAD.SHL.U32 R41, R40, 0x8, RZ ;  /* 0x0000000828297824 */ /* 0x000fca00078e00ff */
[----:B------:R-:W-:-:S13]  /*8920*/  ISETP.GE.AND P3, PT, R41, R146, PT ;  /* 0x000000922900720c */ /* 0x000fda0003f66270 */
[--C-:B------:R-:W-:Y:S02]  /*8930*/  @!P3 SHF.R.S32.HI R43, RZ, 0x1f, R41.reuse ;  /* 0x0000001fff2bb819 */ /* 0x100fe40000011429 */
[--C-:B------:R-:W-:Y:S02]  /*8940*/  @!P3 IADD3 R42, P4, P5, R114, R124, R41.reuse ;  /* 0x0000007c722ab210 */ /* 0x100fe40007d9e029 */
[----:B------:R-:W-:Y:S02]  /*8950*/  LOP3.LUT R41, R185, 0x38, R41, 0xf8, !PT ;  /* 0x00000038b9297812 */ /* 0x000fe400078ef829 */
[----:B------:R-:W-:Y:S02]  /*8960*/  @!P3 IADD3.X R43, R6, R52, R43, P4, P5 ;  /* 0x00000034062bb210 */ /* 0x000fe400027ea42b */
[----:B------:R-:W-:Y:S02]  /*8970*/  LEA R48, P4, R44, R120, 0x1 ;  /* 0x000000782c307211 */ /* 0x000fe400078808ff */
[----:B------:R-:W-:-:S02]  /*8980*/  LOP3.LUT R41, R41, R46, RZ, 0x3c, !PT ;  /* 0x0000002e29297212 */ /* 0x000fc400078e3cff */
[----:B------:R-:W-:Y:S02]  /*8990*/  LEA.HI.X R49, R44, R121, R45, 0x1, P4 ;  /* 0x000000792c317211 */ /* 0x000fe400020f0c2d */
[----:B------:R-:W-:-:S04]  /*89a0*/  @!P3 LEA R50, P4, R42, R120, 0x1 ;  /* 0x000000782a32b211 */ /* 0x000fc800078808ff */
[----:B------:R-:W-:Y:S02]  /*89b0*/  @!P3 LEA.HI.X R51, R42, R121, R43, 0x1, P4 ;  /* 0x000000792a33b211 */ /* 0x000fe400020f0c2b */
[----:B------:R-:W-:Y:S02]  /*89c0*/  SHF.R.S32.HI R42, RZ, 0x1f, R40 ;  /* 0x0000001fff2a7819 */ /* 0x000fe40000011428 */
[----:B------:R-:W-:Y:S02]  /*89d0*/  ISETP.GE.AND P4, PT, R18, R117, PT ;  /* 0x000000751200720c */ /* 0x000fe40003f86270 */
[----:B------:R-:W-:Y:S01]  /*89e0*/  LEA.HI R42, R42, R40, RZ, 0x3 ;  /* 0x000000282a2a7211 */ /* 0x000fe200078f18ff */
[----:B------:R-:W-:-:S03]  /*89f0*/  IMAD R40, R16, 0x6000, R140 ;  /* 0x0000600010287824 */ /* 0x000fc600078e028c */
[----:B------:R-:W-:Y:S01]  /*8a00*/  SHF.L.U32 R42, R42, 0xa, RZ ;  /* 0x0000000a2a2a7819 */ /* 0x000fe200000006ff */
[----:B------:R-:W-:-:S03]  /*8a10*/  IMAD R40, R40, 0x2, R2 ;  /* 0x0000000228287824 */ /* 0x000fc600078e0202 */
[----:B------:R-:W-:-:S04]  /*8a20*/  LOP3.LUT R42, R42, 0x7fffe000, RZ, 0xc0, !PT ;  /* 0x7fffe0002a2a7812 */ /* 0x000fc800078ec0ff */
[----:B------:R-:W-:-:S05]  /*8a30*/  IADD3 R41, R41, R42, R195 ;  /* 0x0000002a29297210 */ /* 0x000fca0007ffe0c3 */
[----:B------:R-:W-:Y:S02]  /*8a40*/  IMAD R44, R16, 0x6000, R41 ;  /* 0x00006000102c7824 */ /* 0x000fe400078e0229 */
[----:B------:R-:W0:Y:S02]  /*8a50*/  LDS.128 R40, [R40+0x1c400] ;  /* 0x01c4000028287984 */ /* 0x000e240000000c00 */
[----:B------:R-:W-:-:S06]  /*8a60*/  IMAD R44, R44, 0x2, R2 ;  /* 0x000000022c2c7824 */ /* 0x000fcc00078e0202 */
[----:B------:R-:W2:Y:S01]  /*8a70*/  LDS.128 R44, [R44+0x1c400] ;  /* 0x01c400002c2c7984 */ /* 0x000ea20000000c00 */
[----:B------:R-:W-:Y:S05]  /*8a80*/  @P4 BRA `(.L_x_512) ;  /* 0x0000000400604947 */ /* 0x000fea0003800000 */
[----:B------:R-:W-:Y:S01]  /*8a90*/  HADD2.F32 R56, -RZ, R171.H1_H1 ;  /* 0x300000abff387230 */ /* 0x000fe20000004100 */
[----:B------:R-:W-:Y:S01]  /*8aa0*/  SHF.R.U64 R84, R84, 0x10, R85 ;  /* 0x0000001054547819 */ /* 0x000fe20000001255 */
[----:B--2---:R-:W-:Y:S01]  /*8ab0*/  HADD2.F32 R53, -RZ, R45.H0_H0 ;  /* 0x2000002dff357230 */ /* 0x004fe20000004100 */
[----:B------:R-:W-:Y:S01]  /*8ac0*/  SHF.R.U64 R72, R72, 0x10, R73 ;  /* 0x0000001048487819 */ /* 0x000fe20000001249 */
[----:B0-----:R-:W-:Y:S01]  /*8ad0*/  HADD2.F32 R54, -RZ, R41.H0_H0 ;  /* 0x20000029ff367230 */ /* 0x001fe20000004100 */
[----:B------:R-:W-:Y:S01]  /*8ae0*/  SHF.R.U64 R86, R86, 0x10, R87 ;  /* 0x0000001056567819 */ /* 0x000fe20000001257 */
[----:B------:R-:W-:Y:S02]  /*8af0*/  HADD2.F32 R55, -RZ, R169.H1_H1 ;  /* 0x300000a9ff377230 */ /* 0x000fe40000004100 */
[-C--:B------:R-:W-:Y:S01]  /*8b00*/  FMUL.FTZ R57, R53, R56.reuse ;  /* 0x0000003835397220 */ /* 0x080fe20000410000 */
[----:B------:R-:W-:Y:S02]  /*8b10*/  HADD2.F32 R171, -RZ, R171.H0_H0 ;  /* 0x200000abffab7230 */ /* 0x000fe40000004100 */
[----:B------:R-:W-:Y:S01]  /*8b20*/  FMUL.FTZ R56, R54, R56 ;  /* 0x0000003836387220 */ /* 0x000fe20000410000 */
[----:B------:R-:W-:-:S02]  /*8b30*/  HADD2.F32 R169, -RZ, R169.H0_H0 ;  /* 0x200000a9ffa97230 */ /* 0x000fc40000004100 */
[-C--:B------:R-:W-:Y:S01]  /*8b40*/  FFMA.FTZ R54, R54, R55.reuse, -R57 ;  /* 0x0000003736367223 */ /* 0x080fe20000010839 */
[----:B------:R-:W-:Y:S01]  /*8b50*/  SHF.R.U32.HI R57, RZ, 0x10, R73 ;  /* 0x00000010ff397819 */ /* 0x000fe20000011649 */
[----:B------:R-:W-:Y:S01]  /*8b60*/  FFMA.FTZ R53, R53, R55, R56 ;  /* 0x0000003735357223 */ /* 0x000fe20000010038 */
[----:B------:R-:W-:Y:S01]  /*8b70*/  SHF.R.U32.HI R56, RZ, 0x10, R85 ;  /* 0x00000010ff387819 */ /* 0x000fe20000011655 */
[----:B------:R-:W-:Y:S01]  /*8b80*/  HADD2.F32 R55, -RZ, R45.H1_H1 ;  /* 0x3000002dff377230 */ /* 0x000fe20000004100 */
[----:B------:R-:W-:Y:S01]  /*8b90*/  SHF.R.U64 R74, R74, 0x10, R75 ;  /* 0x000000104a4a7819 */ /* 0x000fe2000000124b */
[----:B------:R-:W-:Y:S02]  /*8ba0*/  HADD2.F32 R84, -RZ, R84.H0_H0 ;  /* 0x20000054ff547230 */ /* 0x000fe40000004100 */
[----:B------:R-:W-:Y:S02]  /*8bb0*/  HADD2.F32 R45, -RZ, R56.H0_H0 ;  /* 0x20000038ff2d7230 */ /* 0x000fe40000004100 */
[----:B------:R-:W-:-:S02]  /*8bc0*/  HADD2.F32 R56, -RZ, R41.H1_H1 ;  /* 0x30000029ff387230 */ /* 0x000fc40000004100 */
[----:B------:R-:W-:Y:S02]  /*8bd0*/  HADD2.F32 R41, -RZ, R57.H0_H0 ;  /* 0x20000039ff297230 */ /* 0x000fe40000004100 */
[CC--:B------:R-:W-:Y:S01]  /*8be0*/  FMUL.FTZ R57, R55.reuse, R45.reuse ;  /* 0x0000002d37397220 */ /* 0x0c0fe20000410000 */
[----:B------:R-:W-:Y:S02]  /*8bf0*/  HADD2.F32 R72, -RZ, R72.H0_H0 ;  /* 0x20000048ff487230 */ /* 0x000fe40000004100 */
[C---:B------:R-:W-:Y:S01]  /*8c00*/  FMUL.FTZ R58, R56.reuse, R45 ;  /* 0x0000002d383a7220 */ /* 0x040fe20000410000 */
[----:B------:R-:W-:Y:S02]  /*8c10*/  HADD2.F32 R86, -RZ, R86.H0_H0 ;  /* 0x20000056ff567230 */ /* 0x000fe40000004100 */
[-C--:B------:R-:W-:Y:S01]  /*8c20*/  FFMA.FTZ R45, R56, R41.reuse, -R57 ;  /* 0x00000029382d7223 */ /* 0x080fe20000010839 */
[----:B------:R-:W-:Y:S02]  /*8c30*/  HADD2.F32 R57, -RZ, R170.H1_H1 ;  /* 0x300000aaff397230 */ /* 0x000fe40000004100 */
[----:B------:R-:W-:Y:S01]  /*8c40*/  FFMA.FTZ R41, R55, R41, R58 ;  /* 0x0000002937297223 */ /* 0x000fe2000001003a */
[----:B------:R-:W-:-:S02]  /*8c50*/  HADD2.F32 R55, -RZ, R47.H0_H0 ;  /* 0x2000002fff377230 */ /* 0x000fc40000004100 */
[----:B------:R-:W-:Y:S01]  /*8c60*/  HADD2.F32 R56, -RZ, R43.H0_H0 ;  /* 0x2000002bff387230 */ /* 0x000fe20000004100 */
[----:B------:R-:W-:Y:S01]  /*8c70*/  F2FP.F16.F32.PACK_AB R45, R45, R54 ;  /* 0x000000362d2d723e */ /* 0x000fe200000000ff */
[----:B------:R-:W-:Y:S02]  /*8c80*/  HADD2.F32 R58, -RZ, R168.H1_H1 ;  /* 0x300000a8ff3a7230 */ /* 0x000fe40000004100 */
[CC--:B------:R-:W-:Y:S01]  /*8c90*/  FMUL.FTZ R59, R55.reuse, R57.reuse ;  /* 0x00000039373b7220 */ /* 0x0c0fe20000410000 */
[----:B------:R-:W-:Y:S02]  /*8ca0*/  HADD2.F32 R47, -RZ, R47.H1_H1 ;  /* 0x3000002fff2f7230 */ /* 0x000fe40000004100 */
[C---:B------:R-:W-:Y:S01]  /*8cb0*/  FMUL.FTZ R57, R56.reuse, R57 ;  /* 0x0000003938397220 */ /* 0x040fe20000410000 */
[----:B------:R-:W-:Y:S02]  /*8cc0*/  HADD2.F32 R43, -RZ, R43.H1_H1 ;  /* 0x3000002bff2b7230 */ /* 0x000fe40000004100 */
[-C--:B------:R-:W-:Y:S01]  /*8cd0*/  FFMA.FTZ R59, R56, R58.reuse, -R59 ;  /* 0x0000003a383b7223 */ /* 0x080fe2000001083b */
[----:B------:R-:W-:Y:S01]  /*8ce0*/  SHF.R.U32.HI R56, RZ, 0x10, R75 ;  /* 0x00000010ff387819 */ /* 0x000fe2000001164b */
[----:B------:R-:W-:Y:S01]  /*8cf0*/  FFMA.FTZ R57, R55, R58, R57 ;  /* 0x0000003a37397223 */ /* 0x000fe20000010039 */
[----:B------:R-:W-:Y:S01]  /*8d00*/  SHF.R.U32.HI R55, RZ, 0x10, R87 ;  /* 0x00000010ff377819 */ /* 0x000fe20000011657 */
[----:B------:R-:W-:Y:S01]  /*8d10*/  HADD2.F32 R170, -RZ, R170.H0_H0 ;  /* 0x200000aaffaa7230 */ /* 0x000fe20000004100 */
[----:B------:R-:W-:Y:S01]  /*8d20*/  F2FP.F16.F32.PACK_AB R53, R41, R53 ;  /* 0x000000352935723e */ /* 0x000fe200000000ff */
[----:B------:R-:W-:-:S02]  /*8d30*/  HADD2.F32 R56, -RZ, R56.H0_H0 ;  /* 0x20000038ff387230 */ /* 0x000fc40000004100 */
[----:B------:R-:W-:Y:S02]  /*8d40*/  HADD2.F32 R55, -RZ, R55.H0_H0 ;  /* 0x20000037ff377230 */ /* 0x000fe40000004100 */
[----:B------:R-:W-:Y:S02]  /*8d50*/  HADD2.F32 R168, -RZ, R168.H0_H0 ;  /* 0x200000a8ffa87230 */ /* 0x000fe40000004100 */
[----:B------:R-:W-:Y:S02]  /*8d60*/  HADD2.F32 R74, -RZ, R74.H0_H0 ;  /* 0x2000004aff4a7230 */ /* 0x000fe40000004100 */
[-C--:B------:R-:W-:Y:S01]  /*8d70*/  FMUL.FTZ R58, R47, R55.reuse ;  /* 0x000000372f3a7220 */ /* 0x080fe20000410000 */
[C---:B------:R-:W-:Y:S01]  /*8d80*/  FMUL.FTZ R55, R43.reuse, R55 ;  /* 0x000000372b377220 */ /* 0x040fe20000410000 */
[----:B------:R-:W-:Y:S01]  /*8d90*/  IMAD.MOV.U32 R41, RZ, RZ, R45 ;  /* 0x000000ffff297224 */ /* 0x000fe200078e002d */
[----:B------:R-:W-:Y:S01]  /*8da0*/  MOV R45, R53 ;  /* 0x00000035002d7202 */ /* 0x000fe20000000f00 */
[-C--:B------:R-:W-:Y:S01]  /*8db0*/  FFMA.FTZ R58, R43, R56.reuse, -R58 ;  /* 0x000000382b3a7223 */ /* 0x080fe2000001083a */
[----:B------:R-:W-:Y:S01]  /*8dc0*/  FFMA.FTZ R55, R47, R56, R55 ;  /* 0x000000382f377223 */ /* 0x000fe20000010037 */
[----:B------:R-:W-:-:S02]  /*8dd0*/  HADD2.F32 R43, -RZ, R44.H0_H0 ;  /* 0x2000002cff2b7230 */ /* 0x000fc40000004100 */
[----:B------:R-:W-:Y:S01]  /*8de0*/  HADD2.F32 R47, -RZ, R40.H0_H0 ;  /* 0x20000028ff2f7230 */ /* 0x000fe20000004100 */
[----:B------:R-:W-:Y:S01]  /*8df0*/  F2FP.F16.F32.PACK_AB R58, R58, R59 ;  /* 0x0000003b3a3a723e */ /* 0x000fe200000000ff */
[----:B------:R-:W-:Y:S02]  /*8e00*/  HADD2.F32 R44, -RZ, R44.H1_H1 ;  /* 0x3000002cff2c7230 */ /* 0x000fe40000004100 */
[-C--:B------:R-:W-:Y:S01]  /*8e10*/  FMUL.FTZ R56, R43, R171.reuse ;  /* 0x000000ab2b387220 */ /* 0x080fe20000410000 */
[----:B------:R-:W-:Y:S02]  /*8e20*/  HADD2.F32 R40, -RZ, R40.H1_H1 ;  /* 0x30000028ff287230 */ /* 0x000fe40000004100 */
[----:B------:R-:W-:Y:S01]  /*8e30*/  FMUL.FTZ R171, R47, R171 ;  /* 0x000000ab2fab7220 */ /* 0x000fe20000410000 */
[----:B------:R-:W-:Y:S01]  /*8e40*/  F2FP.F16.F32.PACK_AB R55, R55, R57 ;  /* 0x000000393737723e */ /* 0x000fe200000000ff */
[-C--:B------:R-:W-:Y:S02]  /*8e50*/  FFMA.FTZ R56, R47, R169.reuse, -R56 ;  /* 0x000000a92f387223 */ /* 0x080fe40000010838 */
        /* <DEDUP_REMOVED lines=13> */
[----:B------:R-:W-:-:S02]  /*8f30*/  FFMA.FTZ R47, R44, R168, -R47 ;  /* 0x000000a82c2f7223 */ /* 0x000fc4000001082f */
[----:B------:R-:W-:Y:S01]  /*8f40*/  FFMA.FTZ R170, R40, R168, R170 ;  /* 0x000000a828aa7223 */ /* 0x000fe200000100aa */
[-C--:B------:R-:W-:Y:S01]  /*8f50*/  FMUL.FTZ R40, R46, R86.reuse ;  /* 0x000000562e287220 */ /* 0x080fe20000410000 */
[C---:B------:R-:W-:Y:S01]  /*8f60*/  FMUL.FTZ R86, R42.reuse, R86 ;  /* 0x000000562a567220 */ /* 0x040fe20000410000 */
[----:B------:R-:W-:Y:S02]  /*8f70*/  IMAD.MOV.U32 R44, RZ, RZ, R84 ;  /* 0x000000ffff2c7224 */ /* 0x000fe400078e0054 */
[-C--:B------:R-:W-:Y:S01]  /*8f80*/  FFMA.FTZ R40, R42, R74.reuse, -R40 ;  /* 0x0000004a2a287223 */ /* 0x080fe20000010828 */
[----:B------:R-:W-:-:S04]  /*8f90*/  FFMA.FTZ R86, R46, R74, R86 ;  /* 0x0000004a2e567223 */ /* 0x000fc80000010056 */
[----:B------:R-:W-:Y:S02]  /*8fa0*/  F2FP.F16.F32.PACK_AB R47, R40, R47 ;  /* 0x0000002f282f723e */ /* 0x000fe400000000ff */
[----:B------:R-:W-:Y:S02]  /*8fb0*/  F2FP.F16.F32.PACK_AB R86, R86, R170 ;  /* 0x000000aa5656723e */ /* 0x000fe400000000ff */
[----:B------:R-:W-:Y:S01]  /*8fc0*/  MOV R40, R43 ;  /* 0x0000002b00287202 */ /* 0x000fe20000000f00 */
[----:B------:R-:W-:Y:S01]  /*8fd0*/  IMAD.MOV.U32 R42, RZ, RZ, R47 ;  /* 0x000000ffff2a7224 */ /* 0x000fe200078e002f */
[----:B------:R-:W-:Y:S01]  /*8fe0*/  MOV R46, R86 ;  /* 0x00000056002e7202 */ /* 0x000fe20000000f00 */
[----:B------:R-:W-:Y:S02]  /*8ff0*/  IMAD.MOV.U32 R43, RZ, RZ, R58 ;  /* 0x000000ffff2b7224 */ /* 0x000fe400078e003a */
[----:B------:R-:W-:-:S07]  /*9000*/  IMAD.MOV.U32 R47, RZ, RZ, R55 ;  /* 0x000000ffff2f7224 */ /* 0x000fce00078e0037 */
.L_x_512:
[----:B------:R-:W-:Y:S05]  /*9010*/  BSYNC B2 ;  /* 0x0000000000027941 */ /* 0x000fea0003800000 */
.L_x_511:
[----:B0-----:R0:W-:Y:S04]  /*9020*/  STG.E.128 desc[UR58][R48.64], R40 ;  /* 0x0000002830007986 */ /* 0x0011e8000c101d3a */
[----:B--2---:R0:W-:Y:S02]  /*9030*/  @!P3 STG.E.128 desc[UR58][R50.64], R44 ;  /* 0x0000002c3200b986 */ /* 0x0041e4000c101d3a */
.L_x_510:
[----:B------:R-:W-:Y:S05]  /*9040*/  BSYNC B1 ;  /* 0x0000000000017941 */ /* 0x000fea0003800000 */
.L_x_509:
[----:B------:R-:W-:Y:S01]  /*9050*/  ISETP.NE.AND P3, PT, R38, RZ, PT ;  /* 0x000000ff2600720c */ /* 0x000fe20003f65270 */
[----:B------:R-:W-:-:S12]  /*9060*/  BSSY B1, `(.L_x_513) ;  /* 0x0000078000017945 */ /* 0x000fd80003800000 */
[----:B------:R-:W-:Y:S05]  /*9070*/  @!P3 BRA `(.L_x_514) ;  /* 0x0000000400d8b947 */ /* 0x000fea0003800000 */
[----:B0-----:R-:W-:Y:S01]  /*9080*/  SEL R40, R122, R148, !P1 ;  /* 0x000000947a287207 */ /* 0x001fe20004800000 */
        /* <DEDUP_REMOVED lines=13> */
[----:B------:R-:W-:-:S04]  /*9160*/  LEA R48, P4, R44, R120, 0x1 ;  /* 0x000000782c307211 */ /* 0x000fc800078808ff */
[----:B------:R-:W-:Y:S02]  /*9170*/  LEA.HI.X R49, R44, R121, R45, 0x1, P4 ;  /* 0x000000792c317211 */ /* 0x000fe400020f0c2d */
[----:B------:R-:W-:-:S04]  /*9180*/  @!P3 LEA R50, P4, R42, R120, 0x1 ;  /* 0x000000782a32b211 */ /* 0x000fc800078808ff */
[----:B------:R-:W-:Y:S02]  /*9190*/  @!P3 LEA.HI.X R51, R42, R121, R43, 0x1, P4 ;  /* 0x000000792a33b211 */ /* 0x000fe400020f0c2b */
[----:B------:R-:W-:Y:S02]  /*91a0*/  SHF.R.S32.HI R43, RZ, 0x1f, R40 ;  /* 0x0000001fff2b7819 */ /* 0x000fe40000011428 */
[----:B------:R-:W-:Y:S02]  /*91b0*/  ISETP.GE.AND P4, PT, R0, R117, PT ;  /* 0x000000750000720c */ /* 0x000fe40003f86270 */
[----:B------:R-:W-:Y:S02]  /*91c0*/  LEA.HI R43, R43, R40, RZ, 0x3 ;  /* 0x000000282b2b7211 */ /* 0x000fe400078f18ff */
[----:B------:R-:W-:Y:S01]  /*91d0*/  LOP3.LUT R40, R41, R46, RZ, 0x3c, !PT ;  /* 0x0000002e29287212 */ /* 0x000fe200078e3cff */
[----:B------:R-:W-:Y:S01]  /*91e0*/  IMAD R41, R16, 0x6000, R138 ;  /* 0x0000600010297824 */ /* 0x000fe200078e028a */
[----:B------:R-:W-:-:S03]  /*91f0*/  SHF.L.U32 R43, R43, 0xa, RZ ;  /* 0x0000000a2b2b7819 */ /* 0x000fc600000006ff */
[----:B------:R-:W-:Y:S01]  /*9200*/  IMAD R41, R41, 0x2, R2 ;  /* 0x0000000229297824 */ /* 0x000fe200078e0202 */
[----:B------:R-:W-:-:S04]  /*9210*/  LOP3.LUT R43, R43, 0x7fffe000, RZ, 0xc0, !PT ;  /* 0x7fffe0002b2b7812 */ /* 0x000fc800078ec0ff */
[----:B------:R-:W-:-:S05]  /*9220*/  IADD3 R43, R40, R43, R195 ;  /* 0x0000002b282b7210 */ /* 0x000fca0007ffe0c3 */
[----:B------:R-:W-:-:S04]  /*9230*/  IMAD R43, R16, 0x6000, R43 ;  /* 0x00006000102b7824 */ /* 0x000fc800078e022b */
[----:B------:R-:W-:Y:S02]  /*9240*/  IMAD R44, R43, 0x2, R2 ;  /* 0x000000022b2c7824 */ /* 0x000fe400078e0202 */
[----:B------:R-:W0:Y:S04]  /*9250*/  LDS.128 R40, [R41+0x1c400] ;  /* 0x01c4000029287984 */ /* 0x000e280000000c00 */
[----:B------:R-:W2:Y:S01]  /*9260*/  LDS.128 R44, [R44+0x1c400] ;  /* 0x01c400002c2c7984 */ /* 0x000ea20000000c00 */
[----:B------:R-:W-:Y:S05]  /*9270*/  @P4 BRA `(.L_x_516) ;  /* 0x00000004004c4947 */ /* 0x000fea0003800000 */
[--C-:B------:R-:W-:Y:S01]  /*9280*/  SHF.R.U64 R54, R80, 0x10, R81.reuse ;  /* 0x0000001050367819 */ /* 0x100fe20000001251 */
[--C-:B--2---:R-:W-:Y:S01]  /*9290*/  HADD2.F32 R59, -RZ, R45.reuse.H0_H0 ;  /* 0x2000002dff3b7230 */ /* 0x104fe20000004100 */
[----:B------:R-:W-:Y:S01]  /*92a0*/  SHF.R.U32.HI R80, RZ, 0x10, R81 ;  /* 0x00000010ff507819 */ /* 0x000fe20000011651 */
[----:B------:R-:W-:Y:S01]  /*92b0*/  HADD2.F32 R60, -RZ, R45.H1_H1 ;  /* 0x3000002dff3c7230 */ /* 0x000fe20000004100 */
[--C-:B------:R-:W-:Y:S01]  /*92c0*/  SHF.R.U64 R53, R68, 0x10, R69.reuse ;  /* 0x0000001044357819 */ /* 0x100fe20000001245 */
[----:B------:R-:W-:Y:S01]  /*92d0*/  HADD2.F32 R58, -RZ, R167.H1_H1 ;  /* 0x300000a7ff3a7230 */ /* 0x000fe20000004100 */
[----:B------:R-:W-:Y:S01]  /*92e0*/  SHF.R.U32.HI R68, RZ, 0x10, R69 ;  /* 0x00000010ff447819 */ /* 0x000fe20000011645 */
[----:B0-----:R-:W-:Y:S01]  /*92f0*/  HADD2.F32 R45, -RZ, R41.H0_H0 ;  /* 0x20000029ff2d7230 */ /* 0x001fe20000004100 */
[----:B------:R-:W-:Y:S01]  /*9300*/  SHF.R.U64 R56, R82, 0x10, R83 ;  /* 0x0000001052387819 */ /* 0x000fe20000001253 */
[----:B------:R-:W-:Y:S02]  /*9310*/  HADD2.F32 R57, -RZ, R159.H1_H1 ;  /* 0x3000009fff397230 */ /* 0x000fe40000004100 */
[----:B------:R-:W-:Y:S01]  /*9320*/  FMUL.FTZ R61, R59, R58 ;  /* 0x0000003a3b3d7220 */ /* 0x000fe20000410000 */
[----:B------:R-:W-:-:S02]  /*9330*/  HADD2.F32 R80, -RZ, R80.H0_H0 ;  /* 0x20000050ff507230 */ /* 0x000fc40000004100 */
[C---:B------:R-:W-:Y:S01]  /*9340*/  FMUL.FTZ R62, R45.reuse, R58 ;  /* 0x0000003a2d3e7220 */ /* 0x040fe20000410000 */
[----:B------:R-:W-:Y:S01]  /*9350*/  HADD2.F32 R41, -RZ, R41.H1_H1 ;  /* 0x30000029ff297230 */ /* 0x000fe20000004100 */
[----:B------:R-:W-:Y:S01]  /*9360*/  SHF.R.U32.HI R82, RZ, 0x10, R83 ;  /* 0x00000010ff527819 */ /* 0x000fe20000011653 */
[-C--:B------:R-:W-:Y:S01]  /*9370*/  FFMA.FTZ R61, R45, R57.reuse, -R61 ;  /* 0x000000392d3d7223 */ /* 0x080fe2000001083d */
[----:B------:R-:W-:Y:S01]  /*9380*/  FFMA.FTZ R62, R59, R57, R62 ;  /* 0x000000393b3e7223 */ /* 0x000fe2000001003e */
[--C-:B------:R-:W-:Y:S01]  /*9390*/  SHF.R.U64 R55, R70, 0x10, R71.reuse ;  /* 0x0000001046377819 */ /* 0x100fe20000001247 */
[----:B------:R-:W-:Y:S02]  /*93a0*/  HADD2.F32 R68, -RZ, R68.H0_H0 ;  /* 0x20000044ff447230 */ /* 0x000fe40000004100 */
[----:B------:R-:W-:Y:S01]  /*93b0*/  FMUL.FTZ R58, R60, R80 ;  /* 0x000000503c3a7220 */ /* 0x000fe20000410000 */
[--C-:B------:R-:W-:Y:S01]  /*93c0*/  HADD2.F32 R57, -RZ, R47.reuse.H0_H0 ;  /* 0x2000002fff397230 */ /* 0x100fe20000004100 */
[----:B------:R-:W-:Y:S01]  /*93d0*/  SHF.R.U32.HI R70, RZ, 0x10, R71 ;  /* 0x00000010ff467819 */ /* 0x000fe20000011647 */
[----:B------:R-:W-:-:S02]  /*93e0*/  HADD2.F32 R59, -RZ, R47.H1_H1 ;  /* 0x3000002fff3b7230 */ /* 0x000fc40000004100 */
[C---:B------:R-:W-:Y:S01]  /*93f0*/  FMUL.FTZ R80, R41.reuse, R80 ;  /* 0x0000005029507220 */ /* 0x040fe20000410000 */
[----:B------:R-:W-:Y:S02]  /*9400*/  HADD2.F32 R45, -RZ, R166.H1_H1 ;  /* 0x300000a6ff2d7230 */ /* 0x000fe40000004100 */
[-C--:B------:R-:W-:Y:S01]  /*9410*/  FFMA.FTZ R58, R41, R68.reuse, -R58 ;  /* 0x00000044293a7223 */ /* 0x080fe2000001083a */
[--C-:B------:R-:W-:Y:S02]  /*9420*/  HADD2.F32 R47, -RZ, R43.reuse.H0_H0 ;  /* 0x2000002bff2f7230 */ /* 0x100fe40000004100 */
[----:B------:R-:W-:Y:S01]  /*9430*/  FFMA.FTZ R80, R60, R68, R80 ;  /* 0x000000443c507223 */ /* 0x000fe20000010050 */
[----:B------:R-:W-:Y:S02]  /*9440*/  HADD2.F32 R82, -RZ, R82.H0_H0 ;  /* 0x20000052ff527230 */ /* 0x000fe40000004100 */
[----:B------:R-:W-:Y:S01]  /*9450*/  FMUL.FTZ R60, R57, R45 ;  /* 0x0000002d393c7220 */ /* 0x000fe20000410000 */
[----:B------:R-:W-:-:S02]  /*9460*/  HADD2.F32 R43, -RZ, R43.H1_H1 ;  /* 0x3000002bff2b7230 */ /* 0x000fc40000004100 */
[----:B------:R-:W-:Y:S01]  /*9470*/  FMUL.FTZ R63, R47, R45 ;  /* 0x0000002d2f3f7220 */ /* 0x000fe20000410000 */
[----:B------:R-:W-:Y:S02]  /*9480*/  HADD2.F32 R70, -RZ, R70.H0_H0 ;  /* 0x20000046ff467230 */ /* 0x000fe40000004100 */
[-C--:B------:R-:W-:Y:S01]  /*9490*/  FMUL.FTZ R45, R59, R82.reuse ;  /* 0x000000523b2d7220 */ /* 0x080fe20000410000 */
[----:B------:R-:W-:Y:S02]  /*94a0*/  HADD2.F32 R41, -RZ, R158.H1_H1 ;  /* 0x3000009eff297230 */ /* 0x000fe40000004100 */
[C---:B------:R-:W-:Y:S01]  /*94b0*/  FMUL.FTZ R82, R43.reuse, R82 ;  /* 0x000000522b527220 */ /* 0x040fe20000410000 */
[----:B------:R-:W-:Y:S02]  /*94c0*/  HADD2.F32 R167, -RZ, R167.H0_H0 ;  /* 0x200000a7ffa77230 */ /* 0x000fe40000004100 */
[----:B------:R-:W-:Y:S01]  /*94d0*/  FFMA.FTZ R45, R43, R70, -R45 ;  /* 0x000000462b2d7223 */ /* 0x000fe2000001082d */
[----:B------:R-:W-:-:S02]  /*94e0*/  HADD2.F32 R43, -RZ, R44.H0_H0 ;  /* 0x2000002cff2b7230 */ /* 0x000fc40000004100 */
[-C--:B------:R-:W-:Y:S01]  /*94f0*/  FFMA.FTZ R60, R47, R41.reuse, -R60 ;  /* 0x000000292f3c7223 */ /* 0x080fe2000001083c */
[----:B------:R-:W-:Y:S02]  /*9500*/  HADD2.F32 R54, -RZ, R54.H0_H0 ;  /* 0x20000036ff367230 */ /* 0x000fe40000004100 */
[----:B------:R-:W-:Y:S01]  /*9510*/  FFMA.FTZ R63, R57, R41, R63 ;  /* 0x00000029393f7223 */ /* 0x000fe2000001003f */
[----:B------:R-:W-:Y:S02]  /*9520*/  HADD2.F32 R44, -RZ, R44.H1_H1 ;  /* 0x3000002cff2c7230 */ /* 0x000fe40000004100 */
[----:B------:R-:W-:Y:S01]  /*9530*/  FMUL.FTZ R47, R43, R167 ;  /* 0x000000a72b2f7220 */ /* 0x000fe20000410000 */
[----:B------:R-:W-:Y:S02]  /*9540*/  HADD2.F32 R159, -RZ, R159.H0_H0 ;  /* 0x2000009fff9f7230 */ /* 0x000fe40000004100 */
[----:B------:R-:W-:Y:S01]  /*9550*/  FFMA.FTZ R82, R59, R70, R82 ;  /* 0x000000463b527223 */ /* 0x000fe20000010052 */
[----:B------:R-:W-:-:S02]  /*9560*/  HADD2.F32 R41, -RZ, R40.H0_H0 ;  /* 0x20000028ff297230 */ /* 0x000fc40000004100 */
[----:B------:R-:W-:Y:S01]  /*9570*/  FMUL.FTZ R57, R44, R54 ;  /* 0x000000362c397220 */ /* 0x000fe20000410000 */
[----:B------:R-:W-:Y:S01]  /*9580*/  HADD2.F32 R40, -RZ, R40.H1_H1 ;  /* 0x30000028ff287230 */ /* 0x000fe20000004100 */
[----:B------:R-:W-:Y:S01]  /*9590*/  F2FP.F16.F32.PACK_AB R60, R45, R60 ;  /* 0x0000003c2d3c723e */ /* 0x000fe200000000ff */
[----:B------:R-:W-:Y:S02]  /*95a0*/  HADD2.F32 R53, -RZ, R53.H0_H0 ;  /* 0x20000035ff357230 */ /* 0x000fe40000004100 */
[C---:B------:R-:W-:Y:S01]  /*95b0*/  FMUL.FTZ R167, R41.reuse, R167 ;  /* 0x000000a729a77220 */ /* 0x040fe20000410000 */
[----:B------:R-:W-:Y:S01]  /*95c0*/  FFMA.FTZ R47, R41, R159, -R47 ;  /* 0x0000009f292f7223 */ /* 0x000fe2000001082f */
[C---:B------:R-:W-:Y:S01]  /*95d0*/  FMUL.FTZ R54, R40.reuse, R54 ;  /* 0x0000003628367220 */ /* 0x040fe20000410000 */
[----:B------:R-:W-:Y:S02]  /*95e0*/  HADD2.F32 R41, -RZ, R46.H0_H0 ;  /* 0x2000002eff297230 */ /* 0x000fe40000004100 */
[----:B------:R-:W-:Y:S01]  /*95f0*/  FFMA.FTZ R57, R40, R53, -R57 ;  /* 0x0000003528397223 */ /* 0x000fe20000010839 */
[----:B------:R-:W-:-:S02]  /*9600*/  HADD2.F32 R166, -RZ, R166.H0_H0 ;  /* 0x200000a6ffa67230 */ /* 0x000fc40000004100 */
[----:B------:R-:W-:Y:S01]  /*9610*/  FFMA.FTZ R167, R43, R159, R167 ;  /* 0x0000009f2ba77223 */ /* 0x000fe200000100a7 */
[----:B------:R-:W-:Y:S02]  /*9620*/  HADD2.F32 R56, -RZ, R56.H0_H0 ;  /* 0x20000038ff387230 */ /* 0x000fe40000004100 */
[----:B------:R-:W-:Y:S01]  /*9630*/  FFMA.FTZ R54, R44, R53, R54 ;  /* 0x000000352c367223 */ /* 0x000fe20000010036 */
[----:B------:R-:W-:Y:S02]  /*9640*/  HADD2.F32 R40, -RZ, R42.H0_H0 ;  /* 0x2000002aff287230 */ /* 0x000fe40000004100 */
[-C--:B------:R-:W-:Y:S01]  /*9650*/  FMUL.FTZ R43, R41, R166.reuse ;  /* 0x000000a6292b7220 */ /* 0x080fe20000410000 */
[----:B------:R-:W-:Y:S01]  /*9660*/  HADD2.F32 R46, -RZ, R46.H1_H1 ;  /* 0x3000002eff2e7230 */ /* 0x000fe20000004100 */
[----:B------:R-:W-:Y:S01]  /*9670*/  F2FP.F16.F32.PACK_AB R63, R82, R63 ;  /* 0x0000003f523f723e */ /* 0x000fe200000000ff */
[----:B------:R-:W-:Y:S02]  /*9680*/  HADD2.F32 R42, -RZ, R42.H1_H1 ;  /* 0x3000002aff2a7230 */ /* 0x000fe40000004100 */
[----:B------:R-:W-:Y:S01]  /*9690*/  FMUL.FTZ R166, R40, R166 ;  /* 0x000000a628a67220 */ /* 0x000fe20000410000 */
[----:B------:R-:W-:-:S02]  /*96a0*/  HADD2.F32 R158, -RZ, R158.H0_H0 ;  /* 0x2000009eff9e7230 */ /* 0x000fc40000004100 */
[-C--:B------:R-:W-:Y:S01]  /*96b0*/  FMUL.FTZ R44, R46, R56.reuse ;  /* 0x000000382e2c7220 */ /* 0x080fe20000410000 */
[----:B------:R-:W-:Y:S02]  /*96c0*/  HADD2.F32 R55, -RZ, R55.H0_H0 ;  /* 0x20000037ff377230 */ /* 0x000fe40000004100 */
[----:B------:R-:W-:Y:S01]  /*96d0*/  FMUL.FTZ R56, R42, R56 ;  /* 0x000000382a387220 */ /* 0x000fe20000410000 */
[----:B------:R-:W-:Y:S01]  /*96e0*/  F2FP.F16.F32.PACK_AB R54, R54, R167 ;  /* 0x000000a73636723e */ /* 0x000fe200000000ff */
[-C--:B------:R-:W-:Y:S01]  /*96f0*/  FFMA.FTZ R43, R40, R158.reuse, -R43 ;  /* 0x0000009e282b7223 */ /* 0x080fe2000001082b */
[----:B------:R-:W-:Y:S01]  /*9700*/  FFMA.FTZ R166, R41, R158, R166 ;  /* 0x0000009e29a67223 */ /* 0x000fe200000100a6 */
[-C--:B------:R-:W-:Y:S01]  /*9710*/  FFMA.FTZ R44, R42, R55.reuse, -R44 ;  /* 0x000000372a2c7223 */ /* 0x080fe2000001082c */
[----:B------:R-:W-:Y:S01]  /*9720*/  FFMA.FTZ R55, R46, R55, R56 ;  /* 0x000000372e377223 */ /* 0x000fe20000010038 */
[----:B------:R-:W-:Y:S01]  /*9730*/  F2FP.F16.F32.PACK_AB R40, R57, R47 ;  /* 0x0000002f3928723e */ /* 0x000fe200000000ff */
[----:B------:R-:W-:Y:S01]  /*9740*/  IMAD.MOV.U32 R47, RZ, RZ, R63 ;  /* 0x000000ffff2f7224 */ /* 0x000fe200078e003f */
[----:B------:R-:W-:-:S02]  /*9750*/  F2FP.F16.F32.PACK_AB R41, R58, R61 ;  /* 0x0000003d3a29723e */ /* 0x000fc400000000ff */
[----:B------:R-:W-:Y:S01]  /*9760*/  F2FP.F16.F32.PACK_AB R42, R44, R43 ;  /* 0x0000002b2c2a723e */ /* 0x000fe200000000ff */
[----:B------:R-:W-:Y:S01]  /*9770*/  IMAD.MOV.U32 R43, RZ, RZ, R60 ;  /* 0x000000ffff2b7224 */ /* 0x000fe200078e003c */
[----:B------:R-:W-:Y:S02]  /*9780*/  F2FP.F16.F32.PACK_AB R45, R80, R62 ;  /* 0x0000003e502d723e */ /* 0x000fe400000000ff */
[----:B------:R-:W-:Y:S02]  /*9790*/  F2FP.F16.F32.PACK_AB R46, R55, R166 ;  /* 0x000000a6372e723e */ /* 0x000fe400000000ff */
[----:B------:R-:W-:-:S07]  /*97a0*/  MOV R44, R54 ;  /* 0x00000036002c7202 */ /* 0x000fce0000000f00 */
.L_x_516:
[----:B------:R-:W-:Y:S05]  /*97b0*/  BSYNC B2 ;  /* 0x0000000000027941 */ /* 0x000fea0003800000 */
.L_x_515:
[----:B0-----:R4:W-:Y:S04]  /*97c0*/  STG.E.128 desc[UR58][R48.64], R40 ;  /* 0x0000002830007986 */ /* 0x0019e8000c101d3a */
[----:B--2---:R4:W-:Y:S02]  /*97d0*/  @!P3 STG.E.128 desc[UR58][R50.64], R44 ;  /* 0x0000002c3200b986 */ /* 0x0049e4000c101d3a */
.L_x_514:
[----:B------:R-:W-:Y:S05]  /*97e0*/  BSYNC B1 ;  /* 0x0000000000017941 */ /* 0x000fea0003800000 */
.L_x_513:
[----:B------:R-:W-:-:S13]  /*97f0*/  ISETP.NE.AND P3, PT, R39, RZ, PT ;  /* 0x000000ff2700720c */ /* 0x000fda0003f65270 */
[----:B------:R-:W-:Y:S05]  /*9800*/  @!P3 BRA `(.L_x_467) ;  /* 0x0000000800c4b947 */ /* 0x000fea0003800000 */
[----:B0---4-:R-:W2:Y:S01]  /*9810*/  LDL R40, [R1+0x10] ;  /* 0x0000100001287983 */ /* 0x011ea20000100800 */
[----:B------:R-:W-:Y:S01]  /*9820*/  SHF.R.U32.HI R43, RZ, 0x3, R185 ;  /* 0x00000003ff2b7819 */ /* 0x000fe200000116b9 */
[----:B------:R-:W-:Y:S01]  /*9830*/  BSSY B1, `(.L_x_517) ;  /* 0x000006e000017945 */ /* 0x000fe20003800000 */
[----:B------:R-:W-:-:S04]  /*9840*/  IADD3 R42, P3, P4, R114, R124, R33 ;  /* 0x0000007c722a7210 */ /* 0x000fc80007c7e021 */
[----:B---3--:R-:W-:Y:S02]  /*9850*/  IADD3.X R45, R6, R52, R37, P3, P4 ;  /* 0x00000034062d7210 */ /* 0x008fe40001fe8425 */
[----:B------:R-:W-:-:S04]  /*9860*/  LEA R48, P3, R42, R120, 0x1 ;  /* 0x000000782a307211 */ /* 0x000fc800078608ff */
[----:B------:R-:W-:Y:S02]  /*9870*/  LEA.HI.X R49, R42, R121, R45, 0x1, P3 ;  /* 0x000000792a317211 */ /* 0x000fe400018f0c2d */
[----:B------:R-:W-:Y:S02]  /*9880*/  ISETP.GE.AND P3, PT, R3, R117, PT ;  /* 0x000000750300720c */ /* 0x000fe40003f66270 */
[----:B--2---:R-:W-:-:S04]  /*9890*/  LOP3.LUT P5, RZ, R40, 0x1, RZ, 0xc0, !PT ;  /* 0x0000000128ff7812 */ /* 0x004fc800078ac0ff */
[----:B------:R-:W-:-:S04]  /*98a0*/  SEL R148, R122, R148, !P5 ;  /* 0x000000947a947207 */ /* 0x000fc80006800000 */
[----:B------:R-:W-:-:S04]  /*98b0*/  SHF.R.S32.HI R41, RZ, 0x1f, R148 ;  /* 0x0000001fff297819 */ /* 0x000fc80000011494 */
[----:B------:R-:W-:-:S04]  /*98c0*/  LEA.HI R41, R41, R148, RZ, 0x4 ;  /* 0x0000009429297211 */ /* 0x000fc800078f20ff */
[----:B------:R-:W-:-:S04]  /*98d0*/  LEA.HI.SX32 R41, R41, R32, 0x1c ;  /* 0x0000002029297211 */ /* 0x000fc800078fe2ff */
[----:B------:R-:W-:Y:S02]  /*98e0*/  SHF.R.S32.HI R40, RZ, 0x1f, R41 ;  /* 0x0000001fff287819 */ /* 0x000fe40000011429 */
[----:B------:R-:W-:Y:S02]  /*98f0*/  SHF.L.U32 R51, R41, 0x3, RZ ;  /* 0x0000000329337819 */ /* 0x000fe400000006ff */
[----:B------:R-:W-:Y:S02]  /*9900*/  LEA.HI R41, R40, R41, RZ, 0x3 ;  /* 0x0000002928297211 */ /* 0x000fe400078f18ff */
[----:B------:R-:W-:-:S03]  /*9910*/  LOP3.LUT R40, R185, 0x38, R51, 0xf8, !PT ;  /* 0x00000038b9287812 */ /* 0x000fc600078ef833 */
[----:B------:R-:W-:Y:S01]  /*9920*/  IMAD.SHL.U32 R41, R41, 0x400, RZ ;  /* 0x0000040029297824 */ /* 0x000fe200078e00ff */
[----:B------:R-:W-:-:S04]  /*9930*/  LOP3.LUT R40, R40, R43, RZ, 0x3c, !PT ;  /* 0x0000002b28287212 */ /* 0x000fc800078e3cff */
[----:B------:R-:W-:-:S04]  /*9940*/  LOP3.LUT R41, R41, 0x7fffe000, RZ, 0xc0, !PT ;  /* 0x7fffe00029297812 */ /* 0x000fc800078ec0ff */
[----:B------:R-:W-:Y:S01]  /*9950*/  IADD3 R43, R40, R41, R195 ;  /* 0x00000029282b7210 */ /* 0x000fe20007ffe0c3 */
[----:B------:R-:W-:-:S04]  /*9960*/  IMAD R41, R16, 0x6000, R137 ;  /* 0x0000600010297824 */ /* 0x000fc800078e0289 */
[----:B------:R-:W-:Y:S02]  /*9970*/  IMAD R43, R16, 0x6000, R43 ;  /* 0x00006000102b7824 */ /* 0x000fe400078e022b */
[----:B------:R-:W-:-:S03]  /*9980*/  IMAD R41, R41, 0x2, R2 ;  /* 0x0000000229297824 */ /* 0x000fc600078e0202 */
[----:B------:R-:W-:-:S03]  /*9990*/  LEA R44, R43, R2, 0x1 ;  /* 0x000000022b2c7211 */ /* 0x000fc600078e08ff */
[----:B------:R-:W0:Y:S04]  /*99a0*/  LDS.128 R40, [R41+0x1c400] ;  /* 0x01c4000029287984 */ /* 0x000e280000000c00 */
[----:B------:R-:W2:Y:S01]  /*99b0*/  LDS.128 R44, [R44+0x1c400] ;  /* 0x01c400002c2c7984 */ /* 0x000ea20000000c00 */
[----:B------:R-:W-:Y:S05]  /*99c0*/  @P3 BRA `(.L_x_518) ;  /* 0x0000000400503947 */ /* 0x000fea0003800000 */
[----:B------:R-:W-:Y:S01]  /*99d0*/  SHF.R.U64 R53, R76, 0x10, R77 ;  /* 0x000000104c357819 */ /* 0x000fe2000000124d */
[----:B--2---:R-:W-:Y:S01]  /*99e0*/  IMAD.MOV.U32 R56, RZ, RZ, R45 ;  /* 0x000000ffff387224 */ /* 0x004fe200078e002d */
[----:B------:R-:W-:Y:S01]  /*99f0*/  SHF.R.U32.HI R76, RZ, 0x10, R77 ;  /* 0x00000010ff4c7819 */ /* 0x000fe2000001164d */
[----:B0-----:R-:W-:Y:S01]  /*9a00*/  IMAD.MOV.U32 R45, RZ, RZ, R43 ;  /* 0x000000ffff2d7224 */ /* 0x001fe200078e002b */
[--C-:B------:R-:W-:Y:S01]  /*9a10*/  SHF.R.U64 R50, R64, 0x10, R65.reuse ;  /* 0x0000001040327819 */ /* 0x100fe20000001241 */
[----:B------:R-:W-:Y:S01]  /*9a20*/  HADD2.F32 R62, -RZ, R157.H1_H1 ;  /* 0x3000009dff3e7230 */ /* 0x000fe20000004100 */
[----:B------:R-:W-:Y:S01]  /*9a30*/  SHF.R.U32.HI R64, RZ, 0x10, R65 ;  /* 0x00000010ff407819 */ /* 0x000fe20000011641 */
[--C-:B------:R-:W-:Y:S01]  /*9a40*/  HADD2.F32 R57, -RZ, R56.reuse.H0_H0 ;  /* 0x20000038ff397230 */ /* 0x100fe20000004100 */
[--C-:B------:R-:W-:Y:S01]  /*9a50*/  SHF.R.U64 R55, R78, 0x10, R79.reuse ;  /* 0x000000104e377819 */ /* 0x100fe2000000124f */
[----:B------:R-:W-:Y:S01]  /*9a60*/  HADD2.F32 R58, -RZ, R56.H1_H1 ;  /* 0x30000038ff3a7230 */ /* 0x000fe20000004100 */
[----:B------:R-:W-:Y:S01]  /*9a70*/  SHF.R.U32.HI R78, RZ, 0x10, R79 ;  /* 0x00000010ff4e7819 */ /* 0x000fe2000001164f */
[--C-:B------:R-:W-:Y:S01]  /*9a80*/  HADD2.F32 R43, -RZ, R41.reuse.H0_H0 ;  /* 0x20000029ff2b7230 */ /* 0x100fe20000004100 */
[--C-:B------:R-:W-:Y:S01]  /*9a90*/  SHF.R.U64 R54, R66, 0x10, R67.reuse ;  /* 0x0000001042367819 */ /* 0x100fe20000001243 */
[----:B------:R-:W-:Y:S01]  /*9aa0*/  HADD2.F32 R61, -RZ, R76.H0_H0 ;  /* 0x2000004cff3d7230 */ /* 0x000fe20000004100 */
[----:B------:R-:W-:Y:S01]  /*9ab0*/  SHF.R.U32.HI R66, RZ, 0x10, R67 ;  /* 0x00000010ff427819 */ /* 0x000fe20000011643 */
[----:B------:R-:W-:-:S02]  /*9ac0*/  HADD2.F32 R56, -RZ, R41.H1_H1 ;  /* 0x30000029ff387230 */ /* 0x000fc40000004100 */
[----:B------:R-:W-:Y:S02]  /*9ad0*/  HADD2.F32 R59, -RZ, R64.H0_H0 ;  /* 0x20000040ff3b7230 */ /* 0x000fe40000004100 */
[-C--:B------:R-:W-:Y:S01]  /*9ae0*/  FMUL.FTZ R64, R57, R62.reuse ;  /* 0x0000003e39407220 */ /* 0x080fe20000410000 */
[----:B------:R-:W-:Y:S02]  /*9af0*/  HADD2.F32 R60, -RZ, R155.H0_H0 ;  /* 0x2000009bff3c7230 */ /* 0x000fe40000004100 */
[----:B------:R-:W-:Y:S01]  /*9b00*/  FMUL.FTZ R62, R43, R62 ;  /* 0x0000003e2b3e7220 */ /* 0x000fe20000410000 */
[-C--:B------:R-:W-:Y:S01]  /*9b10*/  FMUL.FTZ R63, R58, R61.reuse ;  /* 0x0000003d3a3f7220 */ /* 0x080fe20000410000 */
[----:B------:R-:W-:Y:S01]  /*9b20*/  FMUL.FTZ R61, R56, R61 ;  /* 0x0000003d383d7220 */ /* 0x000fe20000410000 */
[----:B------:R-:W-:Y:S02]  /*9b30*/  HADD2.F32 R68, -RZ, R154.H0_H0 ;  /* 0x2000009aff447230 */ /* 0x000fe40000004100 */
[----:B------:R-:W-:Y:S01]  /*9b40*/  FFMA.FTZ R41, R57, R60, R62 ;  /* 0x0000003c39297223 */ /* 0x000fe2000001003e */
[----:B------:R-:W-:-:S02]  /*9b50*/  HADD2.F32 R57, -RZ, R47.H0_H0 ;  /* 0x2000002fff397230 */ /* 0x000fc40000004100 */
[-C--:B------:R-:W-:Y:S01]  /*9b60*/  FFMA.FTZ R58, R58, R59.reuse, R61 ;  /* 0x0000003b3a3a7223 */ /* 0x080fe2000001003d */
[----:B------:R-:W-:Y:S02]  /*9b70*/  HADD2.F32 R62, -RZ, R47.H1_H1 ;  /* 0x3000002fff3e7230 */ /* 0x000fe40000004100 */
[----:B------:R-:W-:Y:S01]  /*9b80*/  FFMA.FTZ R43, R43, R60, -R64 ;  /* 0x0000003c2b2b7223 */ /* 0x000fe20000010840 */
[--C-:B------:R-:W-:Y:S02]  /*9b90*/  HADD2.F32 R47, -RZ, R45.reuse.H0_H0 ;  /* 0x2000002dff2f7230 */ /* 0x100fe40000004100 */
[----:B------:R-:W-:Y:S01]  /*9ba0*/  FFMA.FTZ R56, R56, R59, -R63 ;  /* 0x0000003b38387223 */ /* 0x000fe2000001083f */
[----:B------:R-:W-:Y:S02]  /*9bb0*/  HADD2.F32 R61, -RZ, R78.H0_H0 ;  /* 0x2000004eff3d7230 */ /* 0x000fe40000004100 */
[----:B------:R-:W-:Y:S02]  /*9bc0*/  HADD2.F32 R60, -RZ, R45.H1_H1 ;  /* 0x3000002dff3c7230 */ /* 0x000fe40000004100 */
[----:B------:R-:W-:-:S02]  /*9bd0*/  HADD2.F32 R64, -RZ, R156.H0_H0 ;  /* 0x2000009cff407230 */ /* 0x000fc40000004100 */
[-C--:B------:R-:W-:Y:S01]  /*9be0*/  FMUL.FTZ R63, R62, R61.reuse ;  /* 0x0000003d3e3f7220 */ /* 0x080fe20000410000 */
[----:B------:R-:W-:Y:S02]  /*9bf0*/  HADD2.F32 R59, -RZ, R66.H0_H0 ;  /* 0x20000042ff3b7230 */ /* 0x000fe40000004100 */
[-C--:B------:R-:W-:Y:S01]  /*9c00*/  FMUL.FTZ R66, R57, R68.reuse ;  /* 0x0000004439427220 */ /* 0x080fe20000410000 */
[C---:B------:R-:W-:Y:S01]  /*9c10*/  FMUL.FTZ R68, R47.reuse, R68 ;  /* 0x000000442f447220 */ /* 0x040fe20000410000 */
[C---:B------:R-:W-:Y:S01]  /*9c20*/  FMUL.FTZ R61, R60.reuse, R61 ;  /* 0x0000003d3c3d7220 */ /* 0x040fe20000410000 */
[----:B------:R-:W-:Y:S02]  /*9c30*/  HADD2.F32 R50, -RZ, R50.H0_H0 ;  /* 0x20000032ff327230 */ /* 0x000fe40000004100 */
[-C--:B------:R-:W-:Y:S01]  /*9c40*/  FFMA.FTZ R45, R47, R64.reuse, -R66 ;  /* 0x000000402f2d7223 */ /* 0x080fe20000010842 */
[----:B------:R-:W-:Y:S01]  /*9c50*/  FFMA.FTZ R47, R57, R64, R68 ;  /* 0x00000040392f7223 */ /* 0x000fe20000010044 */
[-C--:B------:R-:W-:Y:S01]  /*9c60*/  FFMA.FTZ R60, R60, R59.reuse, -R63 ;  /* 0x0000003b3c3c7223 */ /* 0x080fe2000001083f */
[----:B------:R-:W-:Y:S01]  /*9c70*/  FFMA.FTZ R62, R62, R59, R61 ;  /* 0x0000003b3e3e7223 */ /* 0x000fe2000001003d */
[----:B------:R-:W-:Y:S01]  /*9c80*/  HADD2.F32 R68, -RZ, R53.H0_H0 ;  /* 0x20000035ff447230 */ /* 0x000fe20000004100 */
[----:B------:R-:W-:Y:S01]  /*9c90*/  F2FP.F16.F32.PACK_AB R43, R56, R43 ;  /* 0x0000002b382b723e */ /* 0x000fe200000000ff */
[----:B------:R-:W-:Y:S01]  /*9ca0*/  HADD2.F32 R66, -RZ, R157.H0_H0 ;  /* 0x2000009dff427230 */ /* 0x000fe20000004100 */
[----:B------:R-:W-:Y:S01]  /*9cb0*/  F2FP.F16.F32.PACK_AB R60, R60, R45 ;  /* 0x0000002d3c3c723e */ /* 0x000fe200000000ff */
[----:B------:R-:W-:Y:S01]  /*9cc0*/  HADD2.F32 R59, -RZ, R44.H0_H0 ;  /* 0x2000002cff3b7230 */ /* 0x000fe20000004100 */
[----:B------:R-:W-:Y:S01]  /*9cd0*/  F2FP.F16.F32.PACK_AB R45, R58, R41 ;  /* 0x000000293a2d723e */ /* 0x000fe200000000ff */
[----:B------:R-:W-:Y:S01]  /*9ce0*/  HADD2.F32 R53, -RZ, R40.H0_H0 ;  /* 0x20000028ff357230 */ /* 0x000fe20000004100 */
[----:B------:R-:W-:Y:S01]  /*9cf0*/  MOV R41, R43 ;  /* 0x0000002b00297202 */ /* 0x000fe20000000f00 */
[----:B------:R-:W-:Y:S01]  /*9d00*/  HADD2.F32 R61, -RZ, R44.H1_H1 ;  /* 0x3000002cff3d7230 */ /* 0x000fe20000004100 */
[----:B------:R-:W-:Y:S01]  /*9d10*/  F2FP.F16.F32.PACK_AB R47, R62, R47 ;  /* 0x0000002f3e2f723e */ /* 0x000fe200000000ff */
[----:B------:R-:W-:-:S02]  /*9d20*/  HADD2.F32 R57, -RZ, R40.H1_H1 ;  /* 0x30000028ff397230 */ /* 0x000fc40000004100 */
[-C--:B------:R-:W-:Y:S01]  /*9d30*/  FMUL.FTZ R40, R59, R66.reuse ;  /* 0x000000423b287220 */ /* 0x080fe20000410000 */
[----:B------:R-:W-:Y:S02]  /*9d40*/  HADD2.F32 R64, -RZ, R155.H1_H1 ;  /* 0x3000009bff407230 */ /* 0x000fe40000004100 */
[----:B------:R-:W-:Y:S01]  /*9d50*/  FMUL.FTZ R44, R53, R66 ;  /* 0x00000042352c7220 */ /* 0x000fe20000410000 */
[-C--:B------:R-:W-:Y:S01]  /*9d60*/  FMUL.FTZ R66, R61, R68.reuse ;  /* 0x000000443d427220 */ /* 0x080fe20000410000 */
[----:B------:R-:W-:Y:S01]  /*9d70*/  FMUL.FTZ R68, R57, R68 ;  /* 0x0000004439447220 */ /* 0x000fe20000410000 */
[----:B------:R-:W-:Y:S02]  /*9d80*/  HADD2.F32 R154, -RZ, R154.H1_H1 ;  /* 0x3000009aff9a7230 */ /* 0x000fe40000004100 */
[----:B------:R-:W-:Y:S01]  /*9d90*/  FFMA.FTZ R40, R53, R64, -R40 ;  /* 0x0000004035287223 */ /* 0x000fe20000010828 */
[-C--:B------:R-:W-:Y:S01]  /*9da0*/  FFMA.FTZ R53, R57, R50.reuse, -R66 ;  /* 0x0000003239357223 */ /* 0x080fe20000010842 */
[----:B------:R-:W-:Y:S01]  /*9db0*/  FFMA.FTZ R57, R61, R50, R68 ;  /* 0x000000323d397223 */ /* 0x000fe20000010044 */
[----:B------:R-:W-:-:S02]  /*9dc0*/  HADD2.F32 R61, -RZ, R55.H0_H0 ;  /* 0x20000037ff3d7230 */ /* 0x000fc40000004100 */
        /* <DEDUP_REMOVED lines=8> */
[----:B------:R-:W-:-:S02]  /*9e50*/  HADD2.F32 R156, -RZ, R156.H1_H1 ;  /* 0x3000009cff9c7230 */ /* 0x000fc40000004100 */
        /* <DEDUP_REMOVED lines=8> */
[----:B------:R-:W-:-:S03]  /*9ee0*/  IMAD.MOV.U32 R43, RZ, RZ, R60 ;  /* 0x000000ffff2b7224 */ /* 0x000fc600078e003c */
[----:B------:R-:W-:Y:S02]  /*9ef0*/  F2FP.F16.F32.PACK_AB R42, R42, R63 ;  /* 0x0000003f2a2a723e */ /* 0x000fe400000000ff */
[----:B------:R-:W-:-:S07]  /*9f00*/  F2FP.F16.F32.PACK_AB R46, R61, R154 ;  /* 0x0000009a3d2e723e */ /* 0x000fce00000000ff */
.L_x_518:
[----:B------:R-:W-:Y:S05]  /*9f10*/  BSYNC B1 ;  /* 0x0000000000017941 */ /* 0x000fea0003800000 */
.L_x_517:
[----:B0-----:R0:W-:Y:S01]  /*9f20*/  STG.E.128 desc[UR58][R48.64], R40 ;  /* 0x0000002830007986 */ /* 0x0011e2000c101d3a */
[----:B------:R-:W-:-:S13]  /*9f30*/  ISETP.GE.AND P3, PT, R51, R146, PT ;  /* 0x000000923300720c */ /* 0x000fda0003f66270 */
[----:B------:R-:W-:Y:S05]  /*9f40*/  @P3 BRA `(.L_x_467) ;  /* 0x0000000000f43947 */ /* 0x000fea0003800000 */
[--C-:B0-----:R-:W-:Y:S02]  /*9f50*/  SHF.R.S32.HI R41, RZ, 0x1f, R51.reuse ;  /* 0x0000001fff297819 */ /* 0x101fe40000011433 */
[----:B------:R-:W-:-:S04]  /*9f60*/  IADD3 R51, P3, P4, R114, R124, R51 ;  /* 0x0000007c72337210 */ /* 0x000fc80007c7e033 */
[----:B------:R-:W-:Y:S02]  /*9f70*/  IADD3.X R52, R6, R52, R41, P3, P4 ;  /* 0x0000003406347210 */ /* 0x000fe40001fe8429 */
[----:B------:R-:W-:-:S04]  /*9f80*/  LEA R120, P3, R51, R120, 0x1 ;  /* 0x0000007833787211 */ /* 0x000fc800078608ff */
[----:B------:R-:W-:-:S05]  /*9f90*/  LEA.HI.X R121, R51, R121, R52, 0x1, P3 ;  /* 0x0000007933797211 */ /* 0x000fca00018f0c34 */
[----:B--2---:R0:W-:Y:S01]  /*9fa0*/  STG.E.128 desc[UR58][R120.64], R44 ;  /* 0x0000002c78007986 */ /* 0x0041e2000c101d3a */
[----:B------:R-:W-:Y:S05]  /*9fb0*/  BRA `(.L_x_467) ;  /* 0x0000000000d87947 */ /* 0x000fea0003800000 */
.L_x_434:
[----:B------:R-:W-:-:S06]  /*9fc0*/  UISETP.NE.AND UP0, UPT, UR57, 0x3, UPT ;  /* 0x000000033900788c */ /* 0x000fcc000bf05270 */
[----:B------:R-:W-:-:S13]  /*9fd0*/  PLOP3.LUT P2, PT, PT, PT, UP0, 0x80, 0x0 ;  /* 0x000000000000781c */ /* 0x000fda0003f4f008 */
[----:B------:R-:W-:Y:S05]  /*9fe0*/  @!P2 BRA `(.L_x_519) ;  /* 0x000000000004a947 */ /* 0x000fea0003800000 */
[----:B------:R-:W-:Y:S01]  /*9ff0*/  BPT.TRAP 0x1 ;  /* 0x000000040000795c */ /* 0x000fe20000300000 */
.L_x_519:
[----:B------:R-:W-:Y:S01]  /*a000*/  IMAD R101, R16, 0x8, R2 ;  /* 0x0000000810657824 */ /* 0x000fe200078e0202 */
[----:B------:R-:W-:Y:S01]  /*a010*/  SHF.L.U32 R102, R184, 0x1f, RZ ;  /* 0x0000001fb8667819 */ /* 0x000fe200000006ff */
[----:B------:R-:W-:Y:S01]  /*a020*/  IMAD R100, R25, -0x80, R24 ;  /* 0xffffff8019647824 */ /* 0x000fe200078e0218 */
[----:B------:R-:W-:Y:S02]  /*a030*/  BSSY B1, `(.L_x_520) ;  /* 0x0000004000017945 */ /* 0x000fe40003800000 */
[----:B------:R-:W0:Y:S02]  /*a040*/  SYNCS.PHASECHK.TRANS64.TRYWAIT P3, [R101+URZ+0x34890], R102 ;  /* 0x03489066650075a7 */ /* 0x000e24000806017f */
[----:B------:R-:W-:Y:S01]  /*a050*/  VIMNMX R100, R100, 0x80, PT ;  /* 0x0000008064647848 */ /* 0x000fe20003fe0100 */
[----:B0-----:R-:W-:Y:S06]  /*a060*/  @!P3 BRA `(.L_x_521) ;  /* 0x0000018400e8b947 */ /* 0x001fec0003800000 */
.L_x_801:
[----:B------:R-:W-:Y:S05]  /*a070*/  BSYNC B1 ;  /* 0x0000000000017941 */ /* 0x000fea0003800000 */
.L_x_520:
[----:B------:R-:W-:Y:S01]  /*a080*/  ISETP.GE.AND P3, PT, R17, R100, PT ;  /* 0x000000641100720c */ /* 0x000fe20003f66270 */
[----:B------:R-:W-:-:S12]  /*a090*/  BSSY B1, `(.L_x_522) ;  /* 0x0000014000017945 */ /* 0x000fd80003800000 */
[----:B------:R-:W-:Y:S05]  /*a0a0*/  @P3 BRA `(.L_x_523) ;  /* 0x0000000000483947 */ /* 0x000fea0003800000 */
[----:B------:R-:W-:-:S13]  /*a0b0*/  ISETP.NE.AND P3, PT, R34, RZ, PT ;  /* 0x000000ff2200720c */ /* 0x000fda0003f65270 */
[----:B------:R-:W1:Y:S04]  /*a0c0*/  @P3 LDS.128 R40, [R47] ;  /* 0x000000002f283984 */ /* 0x000e680000000c00 */
[----:B-1----:R-:W-:Y:S01]  /*a0d0*/  @P3 STG.E.128 desc[UR58][R48.64], R40 ;  /* 0x0000002830003986 */ /* 0x002fe2000c101d3a */
[----:B------:R-:W-:-:S13]  /*a0e0*/  ISETP.NE.AND P3, PT, R38, RZ, PT ;  /* 0x000000ff2600720c */ /* 0x000fda0003f65270 */
[----:B------:R-:W1:Y:S04]  /*a0f0*/  @P3 LDS.128 R40, [R46] ;  /* 0x000000002e283984 */ /* 0x000e680000000c00 */
[----:B-1----:R-:W-:Y:S01]  /*a100*/  @P3 STG.E.128 desc[UR58][R48.64+0x40], R40 ;  /* 0x0000402830003986 */ /* 0x002fe2000c101d3a */
[----:B------:R-:W-:-:S13]  /*a110*/  ISETP.NE.AND P3, PT, R39, RZ, PT ;  /* 0x000000ff2700720c */ /* 0x000fda0003f65270 */
[----:B------:R-:W1:Y:S04]  /*a120*/  @P3 LDS.128 R40, [R47+0x4000] ;  /* 0x004000002f283984 */ /* 0x000e680000000c00 */
        /* <DEDUP_REMOVED lines=9> */
[----:B-1----:R1:W-:Y:S02]  /*a1c0*/  @P3 STG.E.128 desc[UR58][R48.64+0x140], R40 ;  /* 0x0001402830003986 */ /* 0x0023e4000c101d3a */
.L_x_523:
[----:B------:R-:W-:Y:S05]  /*a1d0*/  BSYNC B1 ;  /* 0x0000000000017941 */ /* 0x000fea0003800000 */
.L_x_522:
[----:B------:R-:W-:-:S13]  /*a1e0*/  ISETP.GE.AND P3, PT, R207, R100, PT ;  /* 0x00000064cf00720c */ /* 0x000fda0003f66270 */
[----:B------:R-:W-:Y:S05]  /*a1f0*/  @P3 BRA `(.L_x_467) ;  /* 0x0000000000483947 */ /* 0x000fea0003800000 */
[----:B------:R-:W-:-:S13]  /*a200*/  ISETP.NE.AND P3, PT, R34, RZ, PT ;  /* 0x000000ff2200720c */ /* 0x000fda0003f65270 */
[----:B-1----:R-:W1:Y:S04]  /*a210*/  @P3 LDS.128 R40, [R47+0x2000] ;  /* 0x002000002f283984 */ /* 0x002e680000000c00 */
        /* <DEDUP_REMOVED lines=16> */
.L_x_467:
[----:B------:R-:W-:Y:S05]  /*a320*/  BSYNC B0 ;  /* 0x0000000000007941 */ /* 0x000fea0003800000 */
.L_x_433:
[----:B01234-:R-:W0:Y:S01]  /*a330*/  S2R R40, SR_TID.X ;  /* 0x0000000000287919 */ /* 0x01fe220000002100 */
[----:B------:R-:W-:Y:S01]  /*a340*/  @!PT LDS RZ, [RZ] ;  /* 0x00000000fffff984 */ /* 0x000fe20000000800 */
[----:B------:R-:W-:Y:S01]  /*a350*/  @!PT LDS RZ, [RZ] ;  /* 0x00000000fffff984 */ /* 0x000fe20000000800 */
[----:B------:R-:W-:Y:S01]  /*a360*/  @!PT LDS RZ, [RZ] ;  /* 0x00000000fffff984 */ /* 0x000fe20000000800 */
[----:B------:R-:W-:Y:S01]  /*a370*/  @!PT LDS RZ, [RZ] ;  /* 0x00000000fffff984 */ /* 0x000fe20000000800 */
[----:B------:R1:W-:Y:S06]  /*a380*/  MEMBAR.ALL.CTA ;  /* 0x0000000000007992 */ /* 0x0003ec0000008000 */
[----:B-1----:R-:W1:Y:S01]  /*a390*/  FENCE.VIEW.ASYNC.S ;  /* 0x00000000000073c6 */ /* 0x002e620000000000 */
[----:B------:R-:W-:Y:S05]  /*a3a0*/  WARPSYNC.ALL ;  /* 0x0000000000007948 */ /* 0x000fea0003800000 */
[----:B------:R-:W-:Y:S01]  /*a3b0*/  BSSY B0, `(.L_x_524) ;  /* 0x0000009000007945 */ /* 0x000fe20003800000 */
[----:B0-----:R-:W-:Y:S01]  /*a3c0*/  LOP3.LUT R40, R40, 0x7f, RZ, 0xc0, !PT ;  /* 0x0000007f28287812 */ /* 0x001fe200078ec0ff */
[----:B-1----:R0:W-:Y:S03]  /*a3d0*/  BAR.SYNC.DEFER_BLOCKING R151, 0x80 ;  /* 0x000200970000751d */ /* 0x0021e60000010000 */
[----:B------:R-:W-:-:S13]  /*a3e0*/  ISETP.NE.AND P3, PT, R40, RZ, PT ;  /* 0x000000ff2800720c */ /* 0x000fda0003f65270 */
[----:B------:R-:W-:-:S04]  /*a3f0*/  @!P3 IADD3 R40, R101, 0x348a0, RZ ;  /* 0x000348a06528b810 */ /* 0x000fc80007ffe0ff */
[----:B------:R-:W-:-:S04]  /*a400*/  @!P3 PRMT R40, RZ, 0x654, R40 ;  /* 0x00000654ff28b816 */ /* 0x000fc80000000028 */
[----:B------:R0:W-:Y:S01]  /*a410*/  @!P3 SYNCS.ARRIVE.TRANS64.RED.A1T0 RZ, [R40+URZ], RZ ;  /* 0x000000ff28ffb9a7 */ /* 0x0001e2000810043f */
[----:B------:R-:W-:Y:S05]  /*a420*/  @!P2 BRA `(.L_x_525) ;  /* 0x000000000004a947 */ /* 0x000fea0003800000 */
[----:B------:R-:W-:Y:S01]  /*a430*/  BPT.TRAP 0x1 ;  /* 0x000000040000795c */ /* 0x000fe20000300000 */
.L_x_525:
[----:B------:R-:W-:Y:S05]  /*a440*/  BSYNC B0 ;  /* 0x0000000000007941 */ /* 0x000fea0003800000 */
.L_x_524:
[----:B------:R-:W1:Y:S01]  /*a450*/  SYNCS.PHASECHK.TRANS64.TRYWAIT P2, [R101+URZ+0x348b0], R102 ;  /* 0x0348b066650075a7 */ /* 0x000e62000804017f */
[----:B------:R-:W-:Y:S01]  /*a460*/  ULDC UR60, c[0x0][0x320] ;  /* 0x0000c800003c7ab9 */ /* 0x000fe20000000800 */
[----:B------:R-:W-:Y:S01]  /*a470*/  ULDC.64 UR38, c[0x0][0x328] ;  /* 0x0000ca0000267ab9 */ /* 0x000fe20000000a00 */
[----:B------:R-:W-:Y:S01]  /*a480*/  ULDC.64 UR36, c[0x0][0x318] ;  /* 0x0000c60000247ab9 */ /* 0x000fe20000000a00 */
[----:B------:R-:W-:Y:S04]  /*a490*/  BSSY B0, `(.L_x_526) ;  /* 0x0000002000007945 */ /* 0x000fe80003800000 */
[----:B-1----:R-:W-:Y:S05]  /*a4a0*/  @!P2 BRA `(.L_x_527) ;  /* 0x0000018000eca947 */ /* 0x002fea0003800000 */
.L_x_802:
[----:B------:R-:W-:Y:S05]  /*a4b0*/  BSYNC B0 ;  /* 0x0000000000007941 */ /* 0x000fea0003800000 */
.L_x_526:
[----:B------:R-:W-:Y:S01]  /*a4c0*/  ISETP.GE.AND P2, PT, R17, R100, PT ;  /* 0x000000641100720c */ /* 0x000fe20003f46270 */
[----:B0-----:R-:W-:Y:S01]  /*a4d0*/  IMAD R40, R16, 0x4000, R15 ;  /* 0x0000400010287824 */ /* 0x001fe200078e020f */
[----:B------:R-:W-:Y:S01]  /*a4e0*/  BSSY B0, `(.L_x_528) ;  /* 0x000001a000007945 */ /* 0x000fe20003800000 */
[----:B------:R-:W-:-:S03]  /*a4f0*/  IMAD.WIDE R44, R25, 0x80, R118 ;  /* 0x00000080192c7825 */ /* 0x000fc600078e0276 */
[----:B------:R-:W-:Y:S01]  /*a500*/  LEA R49, R40, R103, 0x1 ;  /* 0x0000006728317211 */ /* 0x000fe200078e08ff */
[----:B------:R-:W-:-:S04]  /*a510*/  IMAD.IADD R48, R130, 0x1, R40 ;  /* 0x0000000182307824 */ /* 0x000fc800078e0228 */
[----:B------:R-:W-:Y:S02]  /*a520*/  IMAD R48, R48, 0x2, R103 ;  /* 0x0000000230307824 */ /* 0x000fe400078e0267 */
[----:B------:R-:W-:Y:S05]  /*a530*/  @P2 BRA `(.L_x_529) ;  /* 0x0000000000502947 */ /* 0x000fea0003800000 */
[----:B------:R-:W-:Y:S01]  /*a540*/  MOV R41, R99 ;  /* 0x0000006300297202 */ /* 0x000fe20000000f00 */
[----:B------:R-:W-:Y:S02]  /*a550*/  IMAD R43, R45, UR38, RZ ;  /* 0x000000262d2b7c24 */ /* 0x000fe4000f8e02ff */
[----:B------:R-:W-:Y:S02]  /*a560*/  IMAD.MOV.U32 R40, RZ, RZ, R112 ;  /* 0x000000ffff287224 */ /* 0x000fe400078e0070 */
[C---:B------:R-:W-:Y:S02]  /*a570*/  IMAD R43, R44.reuse, UR39, R43 ;  /* 0x000000272c2b7c24 */ /* 0x040fe4000f8e022b */
[----:B------:R-:W-:-:S04]  /*a580*/  IMAD.WIDE.U32 R40, R44, UR38, R40 ;  /* 0x000000262c287c25 */ /* 0x000fc8000f8e0028 */
[----:B------:R-:W-:Y:S01]  /*a590*/  IMAD.IADD R41, R41, 0x1, R43 ;  /* 0x0000000129297824 */ /* 0x000fe200078e022b */
[----:B------:R-:W-:-:S04]  /*a5a0*/  LEA R46, P2, R40, UR36, 0x1 ;  /* 0x00000024282e7c11 */ /* 0x000fc8000f8408ff */
[----:B------:R-:W-:Y:S02]  /*a5b0*/  LEA.HI.X R47, R40, UR37, R41, 0x1, P2 ;  /* 0x00000025282f7c11 */ /* 0x000fe400090f0c29 */
[----:B------:R-:W-:-:S13]  /*a5c0*/  ISETP.GE.AND P2, PT, R18, UR60, PT ;  /* 0x0000003c12007c0c */ /* 0x000fda000bf46270 */
[----:B------:R-:W0:Y:S04]  /*a5d0*/  @!P2 LDS.128 R40, [R49] ;  /* 0x000000003128a984 */ /* 0x000e280000000c00 */
[----:B0-----:R-:W-:Y:S01]  /*a5e0*/  @!P2 STG.E.128 desc[UR58][R46.64], R40 ;  /* 0x000000282e00a986 */ /* 0x001fe2000c101d3a */
[----:B------:R-:W-:-:S13]  /*a5f0*/  ISETP.GE.AND P2, PT, R0, UR60, PT ;  /* 0x0000003c00007c0c */ /* 0x000fda000bf46270 */
[----:B------:R-:W0:Y:S04]  /*a600*/  @!P2 LDS.128 R40, [R48] ;  /* 0x000000003028a984 */ /* 0x000e280000000c00 */
[----:B0-----:R-:W-:Y:S01]  /*a610*/  @!P2 STG.E.128 desc[UR58][R46.64+0x40], R40 ;  /* 0x000040282e00a986 */ /* 0x001fe2000c101d3a */
[----:B------:R-:W-:-:S13]  /*a620*/  ISETP.GE.AND P2, PT, R3, UR60, PT ;  /* 0x0000003c03007c0c */ /* 0x000fda000bf46270 */
[----:B------:R-:W0:Y:S04]  /*a630*/  @!P2 LDS.128 R40, [R49+0x4000] ;  /* 0x004000003128a984 */ /* 0x000e280000000c00 */
[----:B0-----:R-:W-:Y:S01]  /*a640*/  @!P2 STG.E.128 desc[UR58][R46.64+0x80], R40 ;  /* 0x000080282e00a986 */ /* 0x001fe2000c101d3a */
[----:B------:R-:W-:-:S13]  /*a650*/  ISETP.GE.AND P2, PT, R4, UR60, PT ;  /* 0x0000003c04007c0c */ /* 0x000fda000bf46270 */
[----:B------:R-:W0:Y:S04]  /*a660*/  @!P2 LDS.128 R40, [R48+0x4000] ;  /* 0x004000003028a984 */ /* 0x000e280000000c00 */
[----:B0-----:R0:W-:Y:S02]  /*a670*/  @!P2 STG.E.128 desc[UR58][R46.64+0xc0], R40 ;  /* 0x0000c0282e00a986 */ /* 0x0011e4000c101d3a */
.L_x_529:
[----:B------:R-:W-:Y:S05]  /*a680*/  BSYNC B0 ;  /* 0x0000000000007941 */ /* 0x000fea0003800000 */
.L_x_528:
[----:B------:R-:W-:Y:S01]  /*a690*/  ISETP.GE.AND P2, PT, R207, R100, PT ;  /* 0x00000064cf00720c */ /* 0x000fe20003f46270 */
[----:B------:R-:W-:-:S12]  /*a6a0*/  BSSY B0, `(.L_x_530) ;  /* 0x0000018000007945 */ /* 0x000fd80003800000 */
[----:B------:R-:W-:Y:S05]  /*a6b0*/  @P2 BRA `(.L_x_531) ;  /* 0x0000000000582947 */ /* 0x000fea0003800000 */
[----:B0-----:R-:W-:Y:S01]  /*a6c0*/  IADD3 R43, P2, R44, 0x40, RZ ;  /* 0x000000402c2b7810 */ /* 0x001fe20007f5e0ff */
[----:B------:R-:W-:Y:S01]  /*a6d0*/  IMAD.MOV.U32 R41, RZ, RZ, R99 ;  /* 0x000000ffff297224 */ /* 0x000fe200078e0063 */
[----:B------:R-:W-:-:S03]  /*a6e0*/  MOV R40, R112 ;  /* 0x0000007000287202 */ /* 0x000fc60000000f00 */
[----:B------:R-:W-:Y:S02]  /*a6f0*/  IMAD.X R44, RZ, RZ, R45, P2 ;  /* 0x000000ffff2c7224 */ /* 0x000fe400010e062d */
[----:B------:R-:W-:-:S04]  /*a700*/  IMAD.WIDE.U32 R40, R43, UR38, R40 ;  /* 0x000000262b287c25 */ /* 0x000fc8000f8e0028 */
[----:B------:R-:W-:-:S04]  /*a710*/  IMAD R44, R44, UR38, RZ ;  /* 0x000000262c2c7c24 */ /* 0x000fc8000f8e02ff */
[----:B------:R-:W-:Y:S01]  /*a720*/  IMAD R43, R43, UR39, R44 ;  /* 0x000000272b2b7c24 */ /* 0x000fe2000f8e022c */
[----:B------:R-:W-:-:S03]  /*a730*/  LEA R44, P2, R40, UR36, 0x1 ;  /* 0x00000024282c7c11 */ /* 0x000fc6000f8408ff */
[----:B------:R-:W-:-:S05]  /*a740*/  IMAD.IADD R41, R41, 0x1, R43 ;  /* 0x0000000129297824 */ /* 0x000fca00078e022b */
[----:B------:R-:W-:Y:S02]  /*a750*/  LEA.HI.X R45, R40, UR37, R41, 0x1, P2 ;  /* 0x00000025282d7c11 */ /* 0x000fe400090f0c29 */
[----:B------:R-:W-:-:S13]  /*a760*/  ISETP.GE.AND P2, PT, R18, UR60, PT ;  /* 0x0000003c12007c0c */ /* 0x000fda000bf46270 */
[----:B------:R-:W0:Y:S04]  /*a770*/  @!P2 LDS.128 R40, [R49+0x2000] ;  /* 0x002000003128a984 */ /* 0x000e280000000c00 */
[----:B0-----:R-:W-:Y:S01]  /*a780*/  @!P2 STG.E.128 desc[UR58][R44.64], R40 ;  /* 0x000000282c00a986 */ /* 0x001fe2000c101d3a */
        /* <DEDUP_REMOVED lines=8> */
[----:B0-----:R2:W-:Y:S02]  /*a810*/  @!P2 STG.E.128 desc[UR58][R44.64+0xc0], R40 ;  /* 0x0000c0282c00a986 */ /* 0x0015e4000c101d3a */
.L_x_531:
[----:B------:R-:W-:Y:S05]  /*a820*/  BSYNC B0 ;  /* 0x0000000000007941 */ /* 0x000fea0003800000 */
.L_x_530:
[----:B0-2---:R-:W2:Y:S01]  /*a830*/  LDL R40, [R1+0x10] ;  /* 0x0000100001287983 */ /* 0x005ea20000100800 */
[----:B-1----:R-:W-:Y:S01]  /*a840*/  @!P3 IADD3 R101, R101, 0x348c0, RZ ;  /* 0x000348c06565b810 */ /* 0x002fe20007ffe0ff */
[----:B------:R-:W-:Y:S01]  /*a850*/  VIADD R16, R16, 0x1 ;  /* 0x0000000110107836 */ /* 0x000fe20000000000 */
[----:B------:R-:W-:Y:S01]  /*a860*/  PLOP3.LUT P2, PT, PT, PT, PT, 0x8, 0x0 ;  /* 0x000000000000781c */ /* 0x000fe20003f4e170 */
[----:B------:R-:W-:Y:S01]  /*a870*/  @!PT LDS RZ, [RZ] ;  /* 0x00000000fffff984 */ /* 0x000fe20000000800 */
[----:B------:R-:W-:Y:S01]  /*a880*/  @!PT LDS RZ, [RZ] ;  /* 0x00000000fffff984 */ /* 0x000fe20000000800 */
[----:B------:R-:W-:Y:S01]  /*a890*/  @!PT LDS RZ, [RZ] ;  /* 0x00000000fffff984 */ /* 0x000fe20000000800 */
[----:B------:R-:W-:Y:S01]  /*a8a0*/  @!PT LDS RZ, [RZ] ;  /* 0x00000000fffff984 */ /* 0x000fe20000000800 */
[----:B------:R0:W-:Y:S06]  /*a8b0*/  MEMBAR.ALL.CTA ;  /* 0x0000000000007992 */ /* 0x0001ec0000008000 */
[----:B0-----:R-:W0:Y:S01]  /*a8c0*/  FENCE.VIEW.ASYNC.S ;  /* 0x00000000000073c6 */ /* 0x001e220000000000 */
[----:B------:R-:W-:Y:S01]  /*a8d0*/  @!P3 PRMT R101, RZ, 0x654, R101 ;  /* 0x00000654ff65b816 */ /* 0x000fe20000000065 */
[----:B0-----:R1:W-:Y:S06]  /*a8e0*/  BAR.SYNC.DEFER_BLOCKING R151, 0x80 ;  /* 0x000200970000751d */ /* 0x0013ec0000010000 */
[----:B------:R1:W-:Y:S01]  /*a8f0*/  @!P3 SYNCS.ARRIVE.TRANS64.RED.A1T0 RZ, [R101+URZ], RZ ;  /* 0x000000ff65ffb9a7 */ /* 0x0003e2000810043f */
[----:B------:R-:W-:-:S04]  /*a900*/  ISETP.NE.AND P3, PT, R16, 0x2, PT ;  /* 0x000000021000780c */ /* 0x000fc80003f65270 */
[----:B------:R-:W-:Y:S02]  /*a910*/  SEL R41, RZ, 0x1, P3 ;  /* 0x00000001ff297807 */ /* 0x000fe40001800000 */
[----:B------:R-:W-:Y:S02]  /*a920*/  SEL R16, R16, RZ, P3 ;  /* 0x000000ff10107207 */ /* 0x000fe40001800000 */
[----:B------:R-:W-:Y:S02]  /*a930*/  LOP3.LUT R184, R184, R41, RZ, 0x3c, !PT ;  /* 0x00000029b8b87212 */ /* 0x000fe400078e3cff */
[----:B--2---:R-:W-:-:S13]  /*a940*/  LOP3.LUT P4, RZ, R40, 0x2, RZ, 0xc0, !PT ;  /* 0x0000000228ff7812 */ /* 0x004fda000788c0ff */
[----:B-1----:R-:W-:Y:S05]  /*a950*/  @P4 BRA `(.L_x_532) ;  /* 0xffffff8000ec4947 */ /* 0x002fea000383ffff */
.L_x_428:
[----:B------:R-:W-:Y:S01]  /*a960*/  BSSY B0, `(.L_x_533) ;  /* 0x0000005000007945 */ /* 0x000fe20003800000 */
[----:B------:R-:W-:-:S03]  /*a970*/  IMAD.MOV.U32 R4, RZ, RZ, RZ ;  /* 0x000000ffff047224 */ /* 0x000fc600078e00ff */
[----:B------:R-:W-:Y:S05]  /*a980*/  @P2 BRA `(.L_x_534) ;  /* 0x0000000000082947 */ /* 0x000fea0003800000 */
[----:B------:R-:W1:Y:S02]  /*a990*/  FENCE.VIEW.ASYNC.G ;  /* 0x00000000000073c6 */ /* 0x000e640000000100 */
[----:B-1----:R-:W-:Y:S06]  /*a9a0*/  BAR.ARV 0xc, 0x180 ;  /* 0x0306000000007b1d */ /* 0x002fec0000002000 */
.L_x_534:
[----:B------:R-:W-:Y:S05]  /*a9b0*/  BSYNC B0 ;  /* 0x0000000000007941 */ /* 0x000fea0003800000 */
.L_x_533:
[----:B------:R-:W2:Y:S01]  /*a9c0*/  LDL R0, [R1+0x10] ;  /* 0x0000100001007983 */ /* 0x000ea20000100800 */
[----:B------:R-:W-:Y:S01]  /*a9d0*/  BSSY B0, `(.L_x_535) ;  /* 0x0000020000007945 */ /* 0x000fe20003800000 */
[----:B--2---:R-:W-:-:S13]  /*a9e0*/  LOP3.LUT P0, RZ, R0, 0x4, RZ, 0xc0, !PT ;  /* 0x0000000400ff7812 */ /* 0x004fda000780c0ff */
        /* <DEDUP_REMOVED lines=12> */
[----:B0-----:R-:W-:Y:S01]  /*aab0*/  IADD3 R4, R3, 0xffffffe, RZ ;  /* 0x0ffffffe03047810 */ /* 0x001fe20007ffe0ff */
[----:B------:R-:W-:-:S05]  /*aac0*/  IMAD.MOV R3, RZ, RZ, -R10 ;  /* 0x000000ffff037224 */ /* 0x000fca00078e0a0a */
        /* <DEDUP_REMOVED lines=12> */
[----:B------:R-:W-:-:S05]  /*ab90*/  @P0 IADD3 R5, R5, 0x1, RZ ;  /* 0x0000000105050810 */ /* 0x000fca0007ffe0ff */
[----:B------:R-:W-:-:S04]  /*aba0*/  IMAD.MOV.U32 R4, RZ, RZ, R5 ;  /* 0x000000ffff047224 */ /* 0x000fc800078e0005 */
[----:B------:R-:W-:Y:S01]  /*abb0*/  @!P2 IMAD.MOV R4, RZ, RZ, -R4 ;  /* 0x000000ffff04a224 */ /* 0x000fe200078e0a04 */
[----:B------:R-:W-:-:S07]  /*abc0*/  @!P1 LOP3.LUT R4, RZ, R9, RZ, 0x33, !PT ;  /* 0x00000009ff049212 */ /* 0x000fce00078e33ff */
.L_x_536:
[----:B------:R-:W-:Y:S05]  /*abd0*/  BSYNC B0 ;  /* 0x0000000000007941 */ /* 0x000fea0003800000 */
.L_x_535:
[-C--:B------:R-:W-:Y:S01]  /*abe0*/  IMAD R197, R209, R4.reuse, RZ ;  /* 0x00000004d1c57224 */ /* 0x080fe200078e02ff */
[----:B------:R-:W-:Y:S01]  /*abf0*/  PLOP3.LUT P0, PT, PT, PT, PT, 0x80, 0x0 ;  /* 0x000000000000781c */ /* 0x000fe20003f0f070 */
[----:B------:R-:W-:Y:S01]  /*ac00*/  IMAD.MOV.U32 R3, RZ, RZ, RZ ;  /* 0x000000ffff037224 */ /* 0x000fe200078e00ff */
[----:B------:R-:W-:Y:S02]  /*ac10*/  MOV R0, RZ ;  /* 0x000000ff00007202 */ /* 0x000fe40000000f00 */
[----:B------:R-:W-:Y:S02]  /*ac20*/  CS2R R86, SRZ ;  /* 0x0000000000567805 */ /* 0x000fe4000001ff00 */
[----:B------:R-:W-:Y:S02]  /*ac30*/  VIADDMNMX R149, R197, R4, R149, PT ;  /* 0x00000004c5957246 */ /* 0x000fe40003800195 */
[----:B------:R-:W-:Y:S02]  /*ac40*/  CS2R R84, SRZ ;  /* 0x0000000000547805 */ /* 0x000fe4000001ff00 */
        /* <DEDUP_REMOVED lines=32> */
[----:B0-----:R-:W2:Y:S01]  /*ae50*/  LDL R6, [R1+0x88] ;  /* 0x0000880001067983 */ /* 0x001ea20000100800 */
[----:B------:R-:W0:Y:S02]  /*ae60*/  S2R R7, SR_TID.X ;  /* 0x0000000000077919 */ /* 0x000e240000002100 */
[----:B0-----:R-:W-:-:S05]  /*ae70*/  VIADD R7, R7, 0xffffff80 ;  /* 0xffffff8007077836 */ /* 0x001fca0000000000 */
[----:B------:R-:W-:-:S04]  /*ae80*/  SHF.R.S32.HI R5, RZ, 0x1f, R7 ;  /* 0x0000001fff057819 */ /* 0x000fc80000011407 */
[----:B------:R-:W-:-:S04]  /*ae90*/  LEA.HI R5, R5, R7, RZ, 0x7 ;  /* 0x0000000705057211 */ /* 0x000fc800078f38ff */
[----:B------:R-:W-:-:S05]  /*aea0*/  SHF.R.S32.HI R5, RZ, 0x7, R5 ;  /* 0x00000007ff057819 */ /* 0x000fca0000011405 */
[----:B------:R-:W0:Y:S02]  /*aeb0*/  SHFL.IDX PT, R0, R5, RZ, 0x1f ;  /* 0x00001fff05007589 */ /* 0x000e2400000e0000 */
[----:B0-----:R-:W-:-:S04]  /*aec0*/  LEA.HI R3, R0, R0, RZ, 0x1 ;  /* 0x0000000000037211 */ /* 0x001fc800078f08ff */
[----:B------:R-:W-:-:S04]  /*aed0*/  LOP3.LUT R3, R3, 0x1e, RZ, 0xc0, !PT ;  /* 0x0000001e03037812 */ /* 0x000fc800078ec0ff */
[----:B------:R-:W-:Y:S02]  /*aee0*/  IADD3 R3, R0, -R3, RZ ;  /* 0x8000000300037210 */ /* 0x000fe40007ffe0ff */
[----:B--2---:R-:W-:-:S13]  /*aef0*/  R2UR UR4, R6 ;  /* 0x00000000060472ca */ /* 0x004fda00000e0000 */
[----:B------:R-:W-:-:S05]  /*af00*/  IMAD.U32 R0, RZ, RZ, UR4 ;  /* 0x00000004ff007e24 */ /* 0x000fca000f8e00ff */
[----:B------:R-:W-:Y:S02]  /*af10*/  LOP3.LUT P0, RZ, R0, 0x3ff, RZ, 0xc0, !PT ;  /* 0x000003ff00ff7812 */ /* 0x000fe4000780c0ff */
[----:B------:R-:W-:-:S04]  /*af20*/  LEA R3, R3, UR4, 0xd ;  /* 0x0000000403037c11 */ /* 0x000fc8000f8e68ff */
[----:B------:R-:W-:Y:S02]  /*af30*/  SHF.R.U32.HI R3, RZ, 0x4, R3 ;  /* 0x00000004ff037819 */ /* 0x000fe40000011603 */
[----:B------:R-:W-:Y:S02]  /*af40*/  P2R R24, PR, RZ, 0x1 ;  /* 0x00000001ff187803 */ /* 0x000fe40000000000 */
[----:B------:R-:W-:-:S03]  /*af50*/  LOP3.LUT R36, R3, 0x3fff, RZ, 0xc0, !PT ;  /* 0x00003fff03247812 */ /* 0x000fc600078ec0ff */
[----:B------:R-:W-:Y:S05]  /*af60*/  @!P0 BRA `(.L_x_538) ;  /* 0x0000000000408947 */ /* 0x000fea0003800000 */
[----:B------:R-:W-:Y:S01]  /*af70*/  MOV R14, 0x0 ;  /* 0x00000000000e7802 */ /* 0x000fe20000000f00 */
[----:B------:R-:W-:Y:S01]  /*af80*/  ULDC.64 UR4, c[0x4][0x118] ;  /* 0x0100460000047ab9 */ /* 0x000fe20000000a00 */
[----:B------:R-:W-:Y:S01]  /*af90*/  ULDC.64 UR6, c[0x4][0x120] ;  /* 0x0100480000067ab9 */ /* 0x000fe20000000a00 */
[----:B------:R-:W-:Y:S01]  /*afa0*/  IMAD.U32 R4, RZ, RZ, UR4 ;  /* 0x00000004ff047e24 */ /* 0x000fe2000f8e00ff */
[----:B------:R-:W-:Y:S01]  /*afb0*/  MOV R5, UR5 ;  /* 0x0000000500057c02 */ /* 0x000fe20008000f00 */
[----:B------:R-:W-:Y:S01]  /*afc0*/  ULDC.64 UR4, c[0x4][0x98] ;  /* 0x0100260000047ab9 */ /* 0x000fe20000000a00 */
        /* <DEDUP_REMOVED lines=9> */
[----:B0----5:R-:W-:Y:S05]  /*b060*/  CALL.ABS.NOINC R14 ;  /* 0x000000000e007343 */ /* 0x021fea0003c00000 */
.L_x_538:
[----:B------:R-:W-:Y:S02]  /*b070*/  ULDC UR4, c[0x0][0x3f4] ;  /* 0x0000fd0000047ab9 */ /* 0x000fe40000000800 */
[----:B------:R-:W-:-:S13]  /*b080*/  ISETP.LT.AND P0, PT, RZ, UR4, PT ;  /* 0x00000004ff007c0c */ /* 0x000fda000bf01270 */
[----:B------:R-:W-:Y:S05]  /*b090*/  @P0 BRA `(.L_x_539) ;  /* 0x00000000003c0947 */ /* 0x000fea0003800000 */
[----:B------:R-:W-:-:S04]  /*b0a0*/  LEA.HI R0, R206, R206, RZ, 0x1 ;  /* 0x000000cece007211 */ /* 0x000fc800078f08ff */
[----:B------:R-:W-:-:S05]  /*b0b0*/  LOP3.LUT R3, R0, 0xfffffffe, RZ, 0xc0, !PT ;  /* 0xfffffffe00037812 */ /* 0x000fca00078ec0ff */
[----:B------:R-:W-:-:S05]  /*b0c0*/  IMAD.IADD R3, R206, 0x1, -R3 ;  /* 0x00000001ce037824 */ /* 0x000fca00078e0a03 */
[----:B------:R-:W-:-:S04]  /*b0d0*/  SHF.L.U32 R3, R3, 0x1f, RZ ;  /* 0x0000001f03037819 */ /* 0x000fc800000006ff */
[----:B------:R0:W1:Y:S03]  /*b0e0*/  SYNCS.PHASECHK.TRANS64.TRYWAIT P0, [R2+URZ+0x34800], R3 ;  /* 0x03480003020075a7 */ /* 0x000066000800017f */
[----:B-1----:R-:W-:Y:S05]  /*b0f0*/  @!P0 NANOSLEEP.SYNCS 0x989680 ;  /* 0x009896800000895d */ /* 0x002fea0003900000 */
[----:B------:R-:W1:Y:S01]  /*b100*/  @!P0 SYNCS.PHASECHK.TRANS64 P0, [R2+URZ+0x34800], R3 ;  /* 0x03480003020085a7 */ /* 0x000e62000800007f */
[----:B------:R-:W-:Y:S04]  /*b110*/  BSSY B0, `(.L_x_540) ;  /* 0x0000006000007945 */ /* 0x000fe80003800000 */
[----:B-1----:R-:W-:Y:S05]  /*b120*/  @P0 BRA `(.L_x_541) ;  /* 0x0000000000100947 */ /* 0x002fea0003800000 */
.L_x_542:
[----:B-1----:R1:W2:Y:S02]  /*b130*/  SYNCS.PHASECHK.TRANS64.TRYWAIT P0, [R2+URZ+0x34800], R3 ;  /* 0x03480003020075a7 */ /* 0x0022a4000800017f */
[----:B--2---:R-:W-:Y:S05]  /*b140*/  @!P0 NANOSLEEP.SYNCS 0x989680 ;  /* 0x009896800000895d */ /* 0x004fea0003900000 */
[----:B------:R-:W2:Y:S02]  /*b150*/  @!P0 SYNCS.PHASECHK.TRANS64 P0, [R2+URZ+0x34800], R3 ;  /* 0x03480003020085a7 */ /* 0x000ea4000800007f */
[----:B--2---:R-:W-:Y:S05]  /*b160*/  @!P0 BRA `(.L_x_542) ;  /* 0xfffffffc00f08947 */ /* 0x004fea000383ffff */
.L_x_541:
[----:B------:R-:W-:Y:S05]  /*b170*/  BSYNC B0 ;  /* 0x0000000000007941 */ /* 0x000fea0003800000 */
.L_x_540:
[----:B------:R-:W-:Y:S05]  /*b180*/  BRA `(.L_x_543) ;  /* 0x0000005800647947 */ /* 0x000fea0003800000 */
.L_x_539:
[----:B-----5:R-:W-:Y:S01]  /*b190*/  SHF.R.S32.HI R0, RZ, 0x1f, R143 ;  /* 0x0000001fff007819 */ /* 0x020fe2000001148f */
[----:B------:R-:W-:Y:S01]  /*b1a0*/  ULDC.64 UR4, c[0x0][0x3f8] ;  /* 0x0000fe0000047ab9 */ /* 0x000fe20000000a00 */
[----:B------:R-:W-:Y:S01]  /*b1b0*/  ULDC.64 UR6, c[0x0][0x408] ;  /* 0x0001020000067ab9 */ /* 0x000fe20000000a00 */
[----:B------:R-:W-:Y:S01]  /*b1c0*/  ISETP.NE.AND P2, PT, R24, RZ, PT ;  /* 0x000000ff1800720c */ /* 0x000fe20003f45270 */
[----:B------:R-:W-:-:S04]  /*b1d0*/  IMAD.WIDE.U32 R42, R143, UR4, RZ ;  /* 0x000000048f2a7c25 */ /* 0x000fc8000f8e00ff */
[C---:B------:R-:W-:Y:S02]  /*b1e0*/  IMAD R4, R0.reuse, UR4, RZ ;  /* 0x0000000400047c24 */ /* 0x040fe4000f8e02ff */
[----:B------:R-:W-:Y:S02]  /*b1f0*/  IMAD R0, R0, UR6, RZ ;  /* 0x0000000600007c24 */ /* 0x000fe4000f8e02ff */
[C---:B------:R-:W-:Y:S01]  /*b200*/  IMAD R5, R143.reuse, UR5, R4 ;  /* 0x000000058f057c24 */ /* 0x040fe2000f8e0204 */
[----:B------:R-:W-:Y:S01]  /*b210*/  ULDC.64 UR4, c[0x0][0x3e8] ;  /* 0x0000fa0000047ab9 */ /* 0x000fe20000000a00 */
[----:B------:R-:W-:Y:S01]  /*b220*/  IMAD.WIDE.U32 R44, R143, UR6, RZ ;  /* 0x000000068f2c7c25 */ /* 0x000fe2000f8e00ff */
[----:B------:R-:W-:Y:S02]  /*b230*/  LEA R37, P0, R42, UR4, 0x1 ;  /* 0x000000042a257c11 */ /* 0x000fe4000f8008ff */
[----:B------:R-:W-:Y:S01]  /*b240*/  IADD3 R5, R5, R43, RZ ;  /* 0x0000002b05057210 */ /* 0x000fe20007ffe0ff */
[----:B------:R-:W-:Y:S01]  /*b250*/  IMAD R3, R143, UR7, R0 ;  /* 0x000000078f037c24 */ /* 0x000fe2000f8e0200 */
[----:B------:R-:W-:-:S02]  /*b260*/  ULDC.64 UR6, c[0x0][0x400] ;  /* 0x0001000000067ab9 */ /* 0x000fc40000000a00 */
[----:B------:R-:W-:Y:S01]  /*b270*/  LEA R24, P1, R44, UR6, 0x1 ;  /* 0x000000062c187c11 */ /* 0x000fe2000f8208ff */
[----:B------:R-:W-:Y:S01]  /*b280*/  IMAD.IADD R3, R3, 0x1, R45 ;  /* 0x0000000103037824 */ /* 0x000fe200078e022d */
[----:B------:R-:W-:-:S04]  /*b290*/  LEA.HI.X R42, R42, UR5, R5, 0x1, P0 ;  /* 0x000000052a2a7c11 */ /* 0x000fc800080f0c05 */
[----:B------:R-:W-:Y:S01]  /*b2a0*/  LEA.HI.X R44, R44, UR7, R3, 0x1, P1 ;  /* 0x000000072c2c7c11 */ /* 0x000fe200088f0c03 */
[----:B------:R-:W-:Y:S06]  /*b2b0*/  @!P2 BRA `(.L_x_544) ;  /* 0x000000000040a947 */ /* 0x000fec0003800000 */
        /* <DEDUP_REMOVED lines=16> */
.L_x_544:
[----:B------:R-:W-:Y:S01]  /*b3c0*/  ULDC.U8 UR4, c[0x0][0x410] ;  /* 0x0001040000047ab9 */ /* 0x000fe20000000000 */
[----:B------:R-:W-:Y:S01]  /*b3d0*/  BSSY B0, `(.L_x_545) ;  /* 0x000056c000007945 */ /* 0x000fe20003800000 */
[----:B------:R-:W-:Y:S01]  /*b3e0*/  ISETP.NE.AND P0, PT, RZ, UR4, PT ;  /* 0x00000004ff007c0c */ /* 0x000fe2000bf05270 */
[----:B------:R-:W-:-:S12]  /*b3f0*/  IMAD R0, R145, 0x80, R17 ;  /* 0x0000008091007824 */ /* 0x000fd800078e0211 */
[----:B------:R-:W-:Y:S05]  /*b400*/  @!P0 BRA `(.L_x_546) ;  /* 0x0000002800b48947 */ /* 0x000fea0003800000 */
[----:B------:R-:W-:-:S03]  /*b410*/  UMOV UR4, 0xffffffff ;  /* 0xffffffff00047882 */ /* 0x000fc60000000000 */
[----:B------:R-:W-:Y:S05]  /*b420*/  BRA.DIV UR4, `(.L_x_547) ;  /* 0x0000017604207947 */ /* 0x000fea000b800000 */
[----:B------:R-:W0:Y:S04]  /*b430*/  SHFL.IDX PT, R42, R42, RZ, 0x1c1f ;  /* 0x001c1fff2a2a7589 */ /* 0x000e2800000e0000 */
[----:B------:R-:W1:Y:S04]  /*b440*/  SHFL.IDX PT, R37, R37, RZ, 0x1c1f ;  /* 0x001c1fff25257589 */ /* 0x000e6800000e0000 */
[----:B------:R-:W2:Y:S04]  /*b450*/  SHFL.IDX PT, R44, R44, RZ, 0x1c1f ;  /* 0x001c1fff2c2c7589 */ /* 0x000ea800000e0000 */
[----:B------:R3:W4:Y:S02]  /*b460*/  SHFL.IDX PT, R41, R24, RZ, 0x1c1f ;  /* 0x001c1fff18297589 */ /* 0x00072400000e0000 */
.L_x_808:
[----:B------:R-:W-:Y:S01]  /*b470*/  ULDC UR4, c[0x0][0x448] ;  /* 0x0001120000047ab9 */ /* 0x000fe20000000800 */
[----:B------:R-:W-:Y:S01]  /*b480*/  LOP3.LUT R8, R191, 0x18, R18, 0xf8, !PT ;  /* 0x00000018bf087812 */ /* 0x000fe200078ef812 */
[----:B------:R-:W-:Y:S01]  /*b490*/  IMAD R43, R150, UR4, RZ ;  /* 0x00000004962b7c24 */ /* 0x000fe2000f8e02ff */
[----:B------:R-:W-:Y:S01]  /*b4a0*/  BSSY B1, `(.L_x_548) ;  /* 0x0000054000017945 */ /* 0x000fe20003800000 */
[----:B------:R-:W-:Y:S02]  /*b4b0*/  LOP3.LUT P0, RZ, R231, 0x4, RZ, 0xc0, !PT ;  /* 0x00000004e7ff7812 */ /* 0x000fe4000780c0ff */
[----:B------:R-:W-:Y:S02]  /*b4c0*/  CS2R R4, SRZ ;  /* 0x0000000000047805 */ /* 0x000fe4000001ff00 */
[----:B------:R-:W-:Y:S02]  /*b4d0*/  LOP3.LUT R3, R8, R193, RZ, 0x3c, !PT ;  /* 0x000000c108037212 */ /* 0x000fe400078e3cff */
[----:B------:R-:W-:-:S02]  /*b4e0*/  CS2R R6, SRZ ;  /* 0x0000000000067805 */ /* 0x000fc4000001ff00 */
[----:B------:R-:W-:Y:S01]  /*b4f0*/  ISETP.GE.AND P1, PT, R0, R43, PT ;  /* 0x0000002b0000720c */ /* 0x000fe20003f26270 */
[----:B------:R-:W-:Y:S01]  /*b500*/  IMAD R43, R145, -0x80, R43 ;  /* 0xffffff80912b7824 */ /* 0x000fe200078e022b */
[----:B------:R-:W-:Y:S02]  /*b510*/  LEA R3, R192, R3, 0x9 ;  /* 0x00000003c0037211 */ /* 0x000fe400078e48ff */
[----:B------:R-:W-:Y:S02]  /*b520*/  CS2R R8, SRZ ;  /* 0x0000000000087805 */ /* 0x000fe4000001ff00 */
[----:B------:R-:W-:Y:S02]  /*b530*/  CS2R R10, SRZ ;  /* 0x00000000000a7805 */ /* 0x000fe4000001ff00 */
[----:B------:R-:W-:Y:S02]  /*b540*/  CS2R R12, SRZ ;  /* 0x00000000000c7805 */ /* 0x000fe4000001ff00 */
[----:B------:R-:W-:Y:S01]  /*b550*/  CS2R R14, SRZ ;  /* 0x00000000000e7805 */ /* 0x000fe2000001ff00 */
[----:B------:R-:W-:Y:S01]  /*b560*/  IMAD R3, R3, 0x2, R2 ;  /* 0x0000000203037824 */ /* 0x000fe200078e0202 */
[----:B------:R-:W-:-:S02]  /*b570*/  CS2R R20, SRZ ;  /* 0x0000000000147805 */ /* 0x000fc4000001ff00 */
[----:B---3--:R-:W-:Y:S02]  /*b580*/  CS2R R24, SRZ ;  /* 0x0000000000187805 */ /* 0x008fe4000001ff00 */
[----:B------:R-:W-:Y:S02]  /*b590*/  CS2R R26, SRZ ;  /* 0x00000000001a7805 */ /* 0x000fe4000001ff00 */
[----:B------:R-:W-:Y:S02]  /*b5a0*/  CS2R R28, SRZ ;  /* 0x00000000001c7805 */ /* 0x000fe4000001ff00 */
[----:B------:R-:W-:Y:S01]  /*b5b0*/  CS2R R30, SRZ ;  /* 0x00000000001e7805 */ /* 0x000fe2000001ff00 */
[C---:B------:R-:W-:Y:S01]  /*b5c0*/  VIADD R45, R3.reuse, 0x10400 ;  /* 0x00010400032d7836 */ /* 0x040fe20000000000 */
[----:B------:R-:W-:Y:S02]  /*b5d0*/  IADD3 R0, R3, 0x10440, RZ ;  /* 0x0001044003007810 */ /* 0x000fe40007ffe0ff */
[----:B------:R-:W-:Y:S01]  /*b5e0*/  CS2R R32, SRZ ;  /* 0x0000000000207805 */ /* 0x000fe2000001ff00 */
[----:B------:R-:W-:Y:S06]  /*b5f0*/  @P1 BRA `(.L_x_549) ;  /* 0x0000000000f81947 */ /* 0x000fec0003800000 */
[----:B------:R-:W3:Y:S01]  /*b600*/  LDL R49, [R1+0x14] ;  /* 0x0000140001317983 */ /* 0x000ee20000100800 */
[----:B------:R-:W-:-:S03]  /*b610*/  ULDC UR4, c[0x0][0x3f4] ;  /* 0x0000fd0000047ab9 */ /* 0x000fc60000000800 */
[----:B------:R-:W3:Y:S04]  /*b620*/  LDL R48, [R1+0x4c] ;  /* 0x00004c0001307983 */ /* 0x000ee80000100800 */
[----:B------:R-:W3:Y:S04]  /*b630*/  LDL R47, [R1+0x48] ;  /* 0x00004800012f7983 */ /* 0x000ee80000100800 */
[----:B------:R-:W3:Y:S04]  /*b640*/  LDL R40, [R1+0x54] ;  /* 0x0000540001287983 */ /* 0x000ee80000100800 */
[----:B------:R-:W3:Y:S01]  /*b650*/  LDL R46, [R1+0x50] ;  /* 0x00005000012e7983 */ /* 0x000ee20000100800 */
[----:B------:R-:W-:-:S02]  /*b660*/  ISETP.GE.AND P2, PT, R22, UR4, PT ;  /* 0x0000000416007c0c */ /* 0x000fc4000bf46270 */
[----:B------:R-:W-:Y:S02]  /*b670*/  ISETP.GE.AND P3, PT, R187, UR4, PT ;  /* 0x00000004bb007c0c */ /* 0x000fe4000bf66270 */
[----:B------:R-:W-:Y:S02]  /*b680*/  ISETP.GE.AND P4, PT, R186, UR4, PT ;  /* 0x00000004ba007c0c */ /* 0x000fe4000bf86270 */
[----:B------:R-:W-:Y:S02]  /*b690*/  CS2R R20, SRZ ;  /* 0x0000000000147805 */ /* 0x000fe4000001ff00 */
[----:B------:R-:W-:-:S05]  /*b6a0*/  CS2R R4, SRZ ;  /* 0x0000000000047805 */ /* 0x000fca000001ff00 */
[----:B----4-:R-:W-:Y:S01]  /*b6b0*/  @!P2 MOV R6, R41 ;  /* 0x000000290006a202 */ /* 0x010fe20000000f00 */
[----:B-1----:R-:W-:Y:S02]  /*b6c0*/  @!P2 IMAD.MOV.U32 R8, RZ, RZ, R37 ;  /* 0x000000ffff08a224 */ /* 0x002fe400078e0025 */
[----:B0-----:R-:W-:Y:S02]  /*b6d0*/  @!P2 IMAD.MOV.U32 R9, RZ, RZ, R42 ;  /* 0x000000ffff09a224 */ /* 0x001fe400078e002a */
[----:B--2---:R-:W-:Y:S01]  /*b6e0*/  @!P2 IMAD.MOV.U32 R7, RZ, RZ, R44 ;  /* 0x000000ffff07a224 */ /* 0x004fe200078e002c */
[----:B------:R-:W-:Y:S01]  /*b6f0*/  @!P3 IADD3 R10, P1, R37, R234, RZ ;  /* 0x000000ea250ab210 */ /* 0x000fe20007f3e0ff */
[----:B------:R-:W-:-:S04]  /*b700*/  @!P2 IMAD.WIDE R8, R22, 0x2, R8 ;  /* 0x000000021608a825 */ /* 0x000fc800078e0208 */
[----:B------:R-:W-:Y:S01]  /*b710*/  @!P2 IMAD.WIDE R12, R22, 0x2, R6 ;  /* 0x00000002160ca825 */ /* 0x000fe200078e0206 */
[----:B------:R0:W5:Y:S03]  /*b720*/  @!P2 LD.E.64 R20, desc[UR58][R8.64] ;  /* 0x0000003a0814a980 */ /* 0x000166000c101b00 */
[----:B------:R-:W-:Y:S01]  /*b730*/  @!P3 IMAD.X R11, R42, 0x1, R233, P1 ;  /* 0x000000012a0bb824 */ /* 0x000fe200008e06e9 */
[----:B------:R-:W-:Y:S01]  /*b740*/  @!P3 IADD3 R30, P1, R41, R234, RZ ;  /* 0x000000ea291eb210 */ /* 0x000fe20007f3e0ff */
[----:B------:R-:W5:Y:S01]  /*b750*/  @!P2 LD.E.64 R4, desc[UR58][R12.64] ;  /* 0x0000003a0c04a980 */ /* 0x000f62000c101b00 */
[----:B------:R-:W-:Y:S02]  /*b760*/  ISETP.GE.AND P2, PT, R189, UR4, PT ;  /* 0x00000004bd007c0c */ /* 0x000fe4000bf46270 */
[----:B------:R-:W-:Y:S02]  /*b770*/  CS2R R24, SRZ ;  /* 0x0000000000187805 */ /* 0x000fe4000001ff00 */
[----:B------:R-:W-:-:S02]  /*b780*/  CS2R R6, SRZ ;  /* 0x0000000000067805 */ /* 0x000fc4000001ff00 */
[----:B------:R-:W-:Y:S02]  /*b790*/  @!P3 IADD3.X R31, R44, R233, RZ, P1, !PT ;  /* 0x000000e92c1fb210 */ /* 0x000fe40000ffe4ff */
[-C--:B------:R-:W-:Y:S02]  /*b7a0*/  @!P4 IADD3 R34, P5, R37, R236.reuse, RZ ;  /* 0x000000ec2522c210 */ /* 0x080fe40007fbe0ff */
[----:B------:R-:W-:Y:S02]  /*b7b0*/  @!P4 IADD3 R38, P6, R41, R236, RZ ;  /* 0x000000ec2926c210 */ /* 0x000fe40007fde0ff */
[----:B------:R-:W-:Y:S02]  /*b7c0*/  CS2R R26, SRZ ;  /* 0x00000000001a7805 */ /* 0x000fe4000001ff00 */
[----:B------:R-:W-:Y:S02]  /*b7d0*/  ISETP.GE.AND P1, PT, R188, UR4, PT ;  /* 0x00000004bc007c0c */ /* 0x000fe4000bf26270 */
[----:B0-----:R-:W-:Y:S01]  /*b7e0*/  CS2R R8, SRZ ;  /* 0x0000000000087805 */ /* 0x001fe2000001ff00 */
[----:B------:R0:W5:Y:S01]  /*b7f0*/  @!P3 LD.E.64 R24, desc[UR58][R10.64] ;  /* 0x0000003a0a18b980 */ /* 0x000162000c101b00 */
[----:B------:R-:W-:-:S02]  /*b800*/  @!P4 IMAD.X R35, R42, 0x1, R235, P5 ;  /* 0x000000012a23c824 */ /* 0x000fc400028e06eb */
[----:B------:R-:W-:Y:S01]  /*b810*/  @!P4 IMAD.X R39, R44, 0x1, R235, P6 ;  /* 0x000000012c27c824 */ /* 0x000fe200030e06eb */
[----:B------:R1:W5:Y:S01]  /*b820*/  @!P3 LD.E.64 R6, desc[UR58][R30.64] ;  /* 0x0000003a1e06b980 */ /* 0x000362000c101b00 */
[----:B------:R-:W-:-:S03]  /*b830*/  ISETP.GE.AND P3, PT, R190, UR4, PT ;  /* 0x00000004be007c0c */ /* 0x000fc6000bf66270 */
[----:B------:R-:W5:Y:S04]  /*b840*/  @!P4 LD.E.64 R26, desc[UR58][R34.64] ;  /* 0x0000003a221ac980 */ /* 0x000f68000c101b00 */
[----:B------:R2:W5:Y:S01]  /*b850*/  @!P4 LD.E.64 R8, desc[UR58][R38.64] ;  /* 0x0000003a2608c980 */ /* 0x000562000c101b00 */
[----:B------:R-:W-:Y:S02]  /*b860*/  CS2R R28, SRZ ;  /* 0x00000000001c7805 */ /* 0x000fe4000001ff00 */
[----:B0-----:R-:W-:Y:S02]  /*b870*/  CS2R R10, SRZ ;  /* 0x00000000000a7805 */ /* 0x001fe4000001ff00 */
[----:B-1----:R-:W-:Y:S02]  /*b880*/  CS2R R30, SRZ ;  /* 0x00000000001e7805 */ /* 0x002fe4000001ff00 */
[----:B---3--:R-:W-:-:S02]  /*b890*/  @!P2 IADD3 R14, P5, R41, R49, RZ ;  /* 0x00000031290ea210 */ /* 0x008fc40007fbe0ff */
[C---:B------:R-:W-:Y:S02]  /*b8a0*/  @!P2 IADD3 R12, P4, R37.reuse, R49, RZ ;  /* 0x00000031250ca210 */ /* 0x040fe40007f9e0ff */
[----:B------:R-:W-:Y:S01]  /*b8b0*/  @!P1 IADD3 R32, P6, R37, R48, RZ ;  /* 0x0000003025209210 */ /* 0x000fe20007fde0ff */
[----:B------:R-:W-:Y:S01]  /*b8c0*/  @!P2 IMAD.X R15, R44, 0x1, R237, P5 ;  /* 0x000000012c0fa824 */ /* 0x000fe200028e06ed */
[----:B------:R-:W-:-:S03]  /*b8d0*/  @!P2 IADD3.X R13, R42, R237, RZ, P4, !PT ;  /* 0x000000ed2a0da210 */ /* 0x000fc600027fe4ff */
[----:B------:R-:W-:Y:S01]  /*b8e0*/  @!P1 IMAD.X R33, R42, 0x1, R47, P6 ;  /* 0x000000012a219824 */ /* 0x000fe200030e062f */
[----:B------:R0:W5:Y:S01]  /*b8f0*/  @!P2 LD.E.64 R10, desc[UR58][R14.64] ;  /* 0x0000003a0e0aa980 */ /* 0x000162000c101b00 */
[----:B--2---:R-:W-:-:S03]  /*b900*/  @!P3 IADD3 R38, P4, R37, R40, RZ ;  /* 0x000000282526b210 */ /* 0x004fc60007f9e0ff */
[----:B------:R1:W5:Y:S01]  /*b910*/  @!P2 LD.E.64 R28, desc[UR58][R12.64] ;  /* 0x0000003a0c1ca980 */ /* 0x000362000c101b00 */
[C---:B------:R-:W-:Y:S02]  /*b920*/  @!P3 IADD3 R40, P5, R41.reuse, R40, RZ ;  /* 0x000000282928b210 */ /* 0x040fe40007fbe0ff */
[----:B------:R-:W-:Y:S01]  /*b930*/  @!P1 IADD3 R34, P2, R41, R48, RZ ;  /* 0x0000003029229210 */ /* 0x000fe20007f5e0ff */
[----:B------:R2:W5:Y:S01]  /*b940*/  @!P1 LD.E.64 R30, desc[UR58][R32.64] ;  /* 0x0000003a201e9980 */ /* 0x000562000c101b00 */
[--C-:B------:R-:W-:Y:S01]  /*b950*/  @!P3 IMAD.X R39, R42, 0x1, R46.reuse, P4 ;  /* 0x000000012a27b824 */ /* 0x100fe200020e062e */
[----:B0-----:R-:W-:Y:S02]  /*b960*/  CS2R R14, SRZ ;  /* 0x00000000000e7805 */ /* 0x001fe4000001ff00 */
[C---:B------:R-:W-:Y:S01]  /*b970*/  @!P1 IADD3.X R35, R44.reuse, R47, RZ, P2, !PT ;  /* 0x0000002f2c239210 */ /* 0x040fe200017fe4ff */
[----:B------:R-:W-:Y:S01]  /*b980*/  @!P3 IMAD.X R41, R44, 0x1, R46, P5 ;  /* 0x000000012c29b824 */ /* 0x000fe200028e062e */
[----:B-1----:R-:W-:-:S04]  /*b990*/  CS2R R12, SRZ ;  /* 0x00000000000c7805 */ /* 0x002fc8000001ff00 */
[----:B------:R3:W5:Y:S01]  /*b9a0*/  @!P3 LD.E.64 R14, desc[UR58][R40.64] ;  /* 0x0000003a280eb980 */ /* 0x000762000c101b00 */
[----:B--2---:R-:W-:-:S03]  /*b9b0*/  CS2R R32, SRZ ;  /* 0x0000000000207805 */ /* 0x004fc6000001ff00 */
[----:B------:R3:W5:Y:S04]  /*b9c0*/  @!P1 LD.E.64 R12, desc[UR58][R34.64] ;  /* 0x0000003a220c9980 */ /* 0x000768000c101b00 */
[----:B------:R3:W5:Y:S02]  /*b9d0*/  @!P3 LD.E.64 R32, desc[UR58][R38.64] ;  /* 0x0000003a2620b980 */ /* 0x000764000c101b00 */
.L_x_549:
[----:B------:R-:W-:Y:S05]  /*b9e0*/  BSYNC B1 ;  /* 0x0000000000017941 */ /* 0x000fea0003800000 */
.L_x_548:
[----:B---3-5:R-:W-:Y:S01]  /*b9f0*/  IMAD.MOV.U32 R38, RZ, RZ, R4 ;  /* 0x000000ffff267224 */ /* 0x028fe200078e0004 */
[----:B------:R-:W-:Y:S01]  /*ba00*/  SHF.R.U64 R60, R4, 0x10, R5 ;  /* 0x00000010043c7819 */ /* 0x000fe20000001205 */
[----:B------:R-:W-:Y:S01]  /*ba10*/  IMAD.MOV.U32 R35, RZ, RZ, R20 ;  /* 0x000000ffff237224 */ /* 0x000fe200078e0014 */
[----:B------:R-:W-:Y:S01]  /*ba20*/  LEA.HI R4, R206, R206, RZ, 0x1 ;  /* 0x000000cece047211 */ /* 0x000fe200078f08ff */
[--C-:B------:R-:W-:Y:S01]  /*ba30*/  IMAD.MOV.U32 R34, RZ, RZ, R21.reuse ;  /* 0x000000ffff227224 */ /* 0x100fe200078e0015 */
[----:B-1----:R-:W-:Y:S01]  /*ba40*/  SHF.R.U64 R37, R20, 0x10, R21 ;  /* 0x0000001014257819 */ /* 0x002fe20000001215 */
[--C-:B------:R-:W-:Y:S01]  /*ba50*/  IMAD.MOV.U32 R20, RZ, RZ, R5.reuse ;  /* 0x000000ffff147224 */ /* 0x100fe200078e0005 */
[----:B------:R-:W-:Y:S01]  /*ba60*/  SHF.R.U32.HI R61, RZ, 0x10, R5 ;  /* 0x00000010ff3d7819 */ /* 0x000fe20000011605 */
[----:B------:R-:W-:Y:S01]  /*ba70*/  IMAD.MOV.U32 R39, RZ, RZ, R25 ;  /* 0x000000ffff277224 */ /* 0x000fe200078e0019 */
[----:B------:R-:W-:Y:S01]  /*ba80*/  LOP3.LUT R5, R4, 0xfffffffe, RZ, 0xc0, !PT ;  /* 0xfffffffe04057812 */ /* 0x000fe200078ec0ff */
[----:B------:R-:W-:Y:S01]  /*ba90*/  IMAD.MOV.U32 R40, RZ, RZ, R13 ;  /* 0x000000ffff287224 */ /* 0x000fe200078e000d */
[----:B------:R-:W-:Y:S01]  /*baa0*/  @P0 IADD3 R0, R45, -0x40, RZ ;  /* 0xffffffc02d000810 */ /* 0x000fe20007ffe0ff */
[----:B------:R-:W-:Y:S01]  /*bab0*/  IMAD.MOV.U32 R45, RZ, RZ, R29 ;  /* 0x000000ffff2d7224 */ /* 0x000fe200078e001d */
[----:B------:R-:W-:Y:S01]  /*bac0*/  MOV R46, R30 ;  /* 0x0000001e002e7202 */ /* 0x000fe20000000f00 */
[----:B------:R-:W-:Y:S01]  /*bad0*/  IMAD.IADD R5, R206, 0x1, -R5 ;  /* 0x00000001ce057824 */ /* 0x000fe200078e0a05 */
[----:B------:R-:W-:Y:S01]  /*bae0*/  SHF.R.U64 R56, R30, 0x10, R31 ;  /* 0x000000101e387819 */ /* 0x000fe2000000121f */
[----:B------:R-:W-:Y:S01]  /*baf0*/  IMAD.MOV.U32 R30, RZ, RZ, R32 ;  /* 0x000000ffff1e7224 */ /* 0x000fe200078e0020 */
[----:B------:R-:W-:Y:S01]  /*bb00*/  SHF.R.U64 R54, R28, 0x10, R29 ;  /* 0x000000101c367819 */ /* 0x000fe2000000121d */
[----:B--2---:R-:W-:Y:S01]  /*bb10*/  IMAD.MOV.U32 R44, RZ, RZ, R28 ;  /* 0x000000ffff2c7224 */ /* 0x004fe200078e001c */
[----:B------:R-:W-:Y:S01]  /*bb20*/  SHF.L.U32 R5, R5, 0x1f, RZ ;  /* 0x0000001f05057819 */ /* 0x000fe200000006ff */
[----:B------:R-:W-:Y:S01]  /*bb30*/  IMAD.MOV.U32 R47, RZ, RZ, R31 ;  /* 0x000000ffff2f7224 */ /* 0x000fe200078e001f */
[----:B------:R-:W-:Y:S01]  /*bb40*/  SHF.R.U32.HI R55, RZ, 0x10, R29 ;  /* 0x00000010ff377819 */ /* 0x000fe2000001161d */
[----:B------:R-:W-:Y:S01]  /*bb50*/  IMAD.MOV.U32 R29, RZ, RZ, R8 ;  /* 0x000000ffff1d7224 */ /* 0x000fe200078e0008 */
[----:B------:R-:W1:Y:S01]  /*bb60*/  SYNCS.PHASECHK.TRANS64.TRYWAIT P0, [R2+URZ+0x34800], R5 ;  /* 0x03480005020075a7 */ /* 0x000e62000800017f */
[----:B------:R-:W-:Y:S01]  /*bb70*/  SHF.R.U32.HI R49, RZ, 0x10, R21 ;  /* 0x00000010ff317819 */ /* 0x000fe20000011615 */
[----:B------:R-:W-:Y:S01]  /*bb80*/  BSSY B1, `(.L_x_550) ;  /* 0x0000038000017945 */ /* 0x000fe20003800000 */
[----:B------:R-:W-:-:S02]  /*bb90*/  MOV R48, R33 ;  /* 0x0000002100307202 */ /* 0x000fc40000000f00 */
[----:B------:R-:W-:Y:S02]  /*bba0*/  MOV R21, R24 ;  /* 0x0000001800157202 */ /* 0x000fe40000000f00 */
[----:B------:R-:W-:Y:S01]  /*bbb0*/  SHF.R.U64 R50, R24, 0x10, R25 ;  /* 0x0000001018327819 */ /* 0x000fe20000001219 */
[----:B------:R-:W-:Y:S01]  /*bbc0*/  IMAD.MOV.U32 R24, RZ, RZ, R26 ;  /* 0x000000ffff187224 */ /* 0x000fe200078e001a */
[--C-:B------:R-:W-:Y:S02]  /*bbd0*/  SHF.R.U64 R58, R32, 0x10, R33.reuse ;  /* 0x00000010203a7819 */ /* 0x100fe40000001221 */
[----:B------:R-:W-:Y:S02]  /*bbe0*/  SHF.R.U32.HI R59, RZ, 0x10, R33 ;  /* 0x00000010ff3b7819 */ /* 0x000fe40000011621 */
[--C-:B------:R-:W-:Y:S02]  /*bbf0*/  SHF.R.U64 R8, R8, 0x10, R9.reuse ;  /* 0x0000001008087819 */ /* 0x100fe40000001209 */
[----:B------:R-:W-:-:S02]  /*bc00*/  SHF.R.U32.HI R64, RZ, 0x10, R9 ;  /* 0x00000010ff407819 */ /* 0x000fc40000011609 */
[----:B------:R-:W-:Y:S01]  /*bc10*/  SHF.R.U32.HI R51, RZ, 0x10, R25 ;  /* 0x00000010ff337819 */ /* 0x000fe20000011619 */
[----:B------:R-:W-:Y:S01]  /*bc20*/  IMAD.MOV.U32 R25, RZ, RZ, R7 ;  /* 0x000000ffff197224 */ /* 0x000fe200078e0007 */
[----:B------:R-:W-:Y:S01]  /*bc30*/  SHF.R.U64 R52, R26, 0x10, R27 ;  /* 0x000000101a347819 */ /* 0x000fe2000000121b */
[----:B------:R-:W-:Y:S01]  /*bc40*/  IMAD.MOV.U32 R26, RZ, RZ, R11 ;  /* 0x000000ffff1a7224 */ /* 0x000fe200078e000b */
[----:B------:R-:W-:Y:S02]  /*bc50*/  MOV R33, R6 ;  /* 0x0000000600217202 */ /* 0x000fe40000000f00 */
[--C-:B------:R-:W-:Y:S02]  /*bc60*/  SHF.R.U64 R62, R6, 0x10, R7.reuse ;  /* 0x00000010063e7819 */ /* 0x100fe40000001207 */
[----:B------:R-:W-:Y:S01]  /*bc70*/  SHF.R.U32.HI R63, RZ, 0x10, R7 ;  /* 0x00000010ff3f7819 */ /* 0x000fe20000011607 */
[----:B------:R-:W-:Y:S01]  /*bc80*/  IMAD.MOV.U32 R7, RZ, RZ, R10 ;  /* 0x000000ffff077224 */ /* 0x000fe200078e000a */
[----:B------:R-:W-:-:S02]  /*bc90*/  MOV R6, R9 ;  /* 0x0000000900067202 */ /* 0x000fc40000000f00 */
[--C-:B------:R-:W-:Y:S02]  /*bca0*/  SHF.R.U64 R65, R10, 0x10, R11.reuse ;  /* 0x000000100a417819 */ /* 0x100fe4000000120b */
[----:B------:R-:W-:Y:S02]  /*bcb0*/  SHF.R.U32.HI R66, RZ, 0x10, R11 ;  /* 0x00000010ff427819 */ /* 0x000fe4000001160b */
[----:B------:R-:W-:Y:S02]  /*bcc0*/  MOV R11, R12 ;  /* 0x0000000c000b7202 */ /* 0x000fe40000000f00 */
[----:B------:R-:W-:Y:S01]  /*bcd0*/  SHF.R.U64 R67, R12, 0x10, R13 ;  /* 0x000000100c437819 */ /* 0x000fe2000000120d */
[----:B------:R-:W-:Y:S01]  /*bce0*/  IMAD.MOV.U32 R12, RZ, RZ, R14 ;  /* 0x000000ffff0c7224 */ /* 0x000fe200078e000e */
[----:B------:R-:W-:Y:S02]  /*bcf0*/  PRMT R9, R30, 0x5410, R48 ;  /* 0x000054101e097816 */ /* 0x000fe40000000030 */
[----:B0-----:R-:W-:-:S02]  /*bd00*/  MOV R42, R27 ;  /* 0x0000001b002a7202 */ /* 0x001fc40000000f00 */
[----:B------:R-:W-:Y:S02]  /*bd10*/  PRMT R30, R8, 0x5410, R64 ;  /* 0x00005410081e7816 */ /* 0x000fe40000000040 */
[----:B------:R-:W-:Y:S02]  /*bd20*/  SHF.R.U32.HI R53, RZ, 0x10, R27 ;  /* 0x00000010ff357819 */ /* 0x000fe4000001161b */
[----:B------:R-:W-:Y:S02]  /*bd30*/  SHF.R.U32.HI R57, RZ, 0x10, R31 ;  /* 0x00000010ff397819 */ /* 0x000fe4000001161f */
[----:B------:R-:W-:Y:S02]  /*bd40*/  SHF.R.U32.HI R68, RZ, 0x10, R13 ;  /* 0x00000010ff447819 */ /* 0x000fe4000001160d */
[----:B----4-:R-:W-:Y:S02]  /*bd50*/  MOV R41, R15 ;  /* 0x0000000f00297202 */ /* 0x010fe40000000f00 */
[----:B------:R-:W-:-:S02]  /*bd60*/  VIMNMX R8, R43, 0x80, PT ;  /* 0x000000802b087848 */ /* 0x000fc40003fe0100 */
[--C-:B------:R-:W-:Y:S02]  /*bd70*/  SHF.R.U64 R69, R14, 0x10, R15.reuse ;  /* 0x000000100e457819 */ /* 0x100fe4000000120f */
[----:B------:R-:W-:Y:S02]  /*bd80*/  SHF.R.U32.HI R70, RZ, 0x10, R15 ;  /* 0x00000010ff467819 */ /* 0x000fe4000001160f */
[----:B------:R-:W-:Y:S02]  /*bd90*/  PRMT R33, R33, 0x5410, R25 ;  /* 0x0000541021217816 */ /* 0x000fe40000000019 */
[----:B------:R-:W-:Y:S02]  /*bda0*/  PRMT R35, R35, 0x5410, R34 ;  /* 0x0000541023237816 */ /* 0x000fe40000000022 */
[----:B------:R-:W-:Y:S02]  /*bdb0*/  PRMT R31, R21, 0x5410, R39 ;  /* 0x00005410151f7816 */ /* 0x000fe40000000027 */
[----:B------:R-:W-:-:S02]  /*bdc0*/  PRMT R27, R24, 0x5410, R42 ;  /* 0x00005410181b7816 */ /* 0x000fc4000000002a */
[----:B------:R-:W-:Y:S02]  /*bdd0*/  PRMT R38, R38, 0x5410, R20 ;  /* 0x0000541026267816 */ /* 0x000fe40000000014 */
[----:B------:R-:W-:Y:S02]  /*bde0*/  PRMT R25, R7, 0x5410, R26 ;  /* 0x0000541007197816 */ /* 0x000fe4000000001a */
        /* <DEDUP_REMOVED lines=13> */
[----:B------:R-:W-:Y:S02]  /*bec0*/  ISETP.GE.AND P1, PT, R17, R8, PT ;  /* 0x000000081100720c */ /* 0x000fe40003f26270 */
[----:B------:R-:W-:Y:S02]  /*bed0*/  PRMT R20, R67, 0x5410, R68 ;  /* 0x0000541043147816 */ /* 0x000fe40000000044 */
[----:B------:R-:W-:Y:S01]  /*bee0*/  PRMT R11, R12, 0x5410, R41 ;  /* 0x000054100c0b7816 */ /* 0x000fe20000000029 */
[----:B-1----:R-:W-:Y:S08]  /*bef0*/  @!P0 BRA `(.L_x_551) ;  /* 0x0000016800e08947 */ /* 0x002ff00003800000 */
.L_x_809:
[----:B------:R-:W-:Y:S05]  /*bf00*/  BSYNC B1 ;  /* 0x0000000000017941 */ /* 0x000fea0003800000 */
.L_x_550:
[----:B------:R-:W-:Y:S01]  /*bf10*/  BSSY B1, `(.L_x_552) ;  /* 0x00000fe000017945 */ /* 0x000fe20003800000 */
[----:B------:R-:W-:-:S03]  /*bf20*/  PRMT R12, R69, 0x5410, R70 ;  /* 0x00005410450c7816 */ /* 0x000fc60000000046 */
[----:B------:R-:W-:Y:S05]  /*bf30*/  @P1 BRA `(.L_x_553) ;  /* 0x0000000c00ec1947 */ /* 0x000fea0003800000 */
[----:B0-----:R-:W0:Y:S01]  /*bf40*/  LDC R5, c[0x0][0x3f4] ;  /* 0x0000fd00ff057b82 */ /* 0x001e220000000800 */
[----:B------:R-:W-:Y:S01]  /*bf50*/  BSSY B2, `(.L_x_554) ;  /* 0x000002e000027945 */ /* 0x000fe20003800000 */
[-C--:B0-----:R-:W-:Y:S02]  /*bf60*/  ISETP.GE.AND P0, PT, R22, R5.reuse, PT ;  /* 0x000000051600720c */ /* 0x081fe40003f06270 */
[-C--:B------:R-:W-:Y:S02]  /*bf70*/  ISETP.GE.AND P1, PT, R187, R5.reuse, PT ;  /* 0x00000005bb00720c */ /* 0x080fe40003f26270 */
[-C--:B------:R-:W-:Y:S02]  /*bf80*/  ISETP.GE.AND P2, PT, R186, R5.reuse, PT ;  /* 0x00000005ba00720c */ /* 0x080fe40003f46270 */
[-C--:B------:R-:W-:Y:S02]  /*bf90*/  ISETP.GE.AND P3, PT, R189, R5.reuse, PT ;  /* 0x00000005bd00720c */ /* 0x080fe40003f66270 */
[----:B------:R-:W-:-:S02]  /*bfa0*/  ISETP.GE.AND P4, PT, R188, R5, PT ;  /* 0x00000005bc00720c */ /* 0x000fc40003f86270 */
[----:B------:R-:W-:-:S03]  /*bfb0*/  ISETP.GE.AND P5, PT, R190, R5, PT ;  /* 0x00000005be00720c */ /* 0x000fc60003fa6270 */
[----:B------:R-:W-:Y:S10]  /*bfc0*/  @P0 BRA `(.L_x_555) ;  /* 0x0000000000980947 */ /* 0x000ff40003800000 */
[----:B------:R-:W0:Y:S01]  /*bfd0*/  LDS.128 R4, [R3+0x10400] ;  /* 0x0104000003047984 */ /* 0x000e220000000c00 */
[----:B------:R-:W-:Y:S02]  /*bfe0*/  HADD2.F32 R47, -RZ, R38.H0_H0 ;  /* 0x20000026ff2f7230 */ /* 0x000fe40000004100 */
[----:B------:R-:W-:Y:S02]  /*bff0*/  HADD2.F32 R45, -RZ, R35.H0_H0 ;  /* 0x20000023ff2d7230 */ /* 0x000fe40000004100 */
[----:B------:R-:W-:Y:S02]  /*c000*/  HADD2.F32 R44, -RZ, R37.H0_H0 ;  /* 0x20000025ff2c7230 */ /* 0x000fe40000004100 */
[----:B------:R-:W-:Y:S02]  /*c010*/  HADD2.F32 R46, -RZ, R39.H0_H0 ;  /* 0x20000027ff2e7230 */ /* 0x000fe40000004100 */
[--C-:B0-----:R-:W-:Y:S02]  /*c020*/  HADD2.F32 R40, -RZ, R4.reuse.H0_H0 ;  /* 0x20000004ff287230 */ /* 0x101fe40000004100 */
[----:B------:R-:W-:-:S02]  /*c030*/  HADD2.F32 R4, -RZ, R4.H1_H1 ;  /* 0x30000004ff047230 */ /* 0x000fc40000004100 */
[--C-:B------:R-:W-:Y:S02]  /*c040*/  HADD2.F32 R41, -RZ, R5.reuse.H0_H0 ;  /* 0x20000005ff297230 */ /* 0x100fe40000004100 */
[----:B------:R-:W-:Y:S02]  /*c050*/  HADD2.F32 R5, -RZ, R5.H1_H1 ;  /* 0x30000005ff057230 */ /* 0x000fe40000004100 */
[C---:B------:R-:W-:Y:S01]  /*c060*/  FMUL.FTZ R49, R4.reuse, R47 ;  /* 0x0000002f04317220 */ /* 0x040fe20000410000 */
[-C--:B------:R-:W-:Y:S01]  /*c070*/  FMUL.FTZ R4, R4, R45.reuse ;  /* 0x0000002d04047220 */ /* 0x080fe20000410000 */
[--C-:B------:R-:W-:Y:S02]  /*c080*/  HADD2.F32 R42, -RZ, R6.reuse.H0_H0 ;  /* 0x20000006ff2a7230 */ /* 0x100fe40000004100 */
[----:B------:R-:W-:Y:S02]  /*c090*/  HADD2.F32 R43, -RZ, R7.H0_H0 ;  /* 0x20000007ff2b7230 */ /* 0x000fe40000004100 */
[C---:B------:R-:W-:Y:S01]  /*c0a0*/  FMUL.FTZ R50, R5.reuse, R46 ;  /* 0x0000002e05327220 */ /* 0x040fe20000410000 */
[C---:B------:R-:W-:Y:S01]  /*c0b0*/  FFMA.FTZ R49, R40.reuse, R45, -R49 ;  /* 0x0000002d28317223 */ /* 0x040fe20000010831 */
[----:B------:R-:W-:Y:S01]  /*c0c0*/  FFMA.FTZ R48, R40, R47, R4 ;  /* 0x0000002f28307223 */ /* 0x000fe20000010004 */
[----:B------:R-:W-:Y:S01]  /*c0d0*/  FMUL.FTZ R52, R5, R44 ;  /* 0x0000002c05347220 */ /* 0x000fe20000410000 */
[----:B------:R-:W-:-:S02]  /*c0e0*/  HADD2.F32 R6, -RZ, R6.H1_H1 ;  /* 0x30000006ff067230 */ /* 0x000fc40000004100 */
[C---:B------:R-:W-:Y:S01]  /*c0f0*/  FFMA.FTZ R50, R41.reuse, R44, -R50 ;  /* 0x0000002c29327223 */ /* 0x040fe20000010832 */
[----:B------:R-:W-:Y:S02]  /*c100*/  HADD2.F32 R7, -RZ, R7.H1_H1 ;  /* 0x30000007ff077230 */ /* 0x000fe40000004100 */
[----:B------:R-:W-:Y:S01]  /*c110*/  FFMA.FTZ R41, R41, R46, R52 ;  /* 0x0000002e29297223 */ /* 0x000fe20000010034 */
[----:B------:R-:W-:Y:S02]  /*c120*/  HADD2.F32 R45, -RZ, R38.H1_H1 ;  /* 0x30000026ff2d7230 */ /* 0x000fe40000004100 */
[----:B------:R-:W-:Y:S02]  /*c130*/  HADD2.F32 R5, -RZ, R35.H1_H1 ;  /* 0x30000023ff057230 */ /* 0x000fe40000004100 */
[----:B------:R-:W-:Y:S02]  /*c140*/  HADD2.F32 R40, -RZ, R39.H1_H1 ;  /* 0x30000027ff287230 */ /* 0x000fe40000004100 */
[----:B------:R-:W-:Y:S01]  /*c150*/  FMUL.FTZ R47, R6, R45 ;  /* 0x0000002d062f7220 */ /* 0x000fe20000410000 */
[----:B------:R-:W-:-:S02]  /*c160*/  HADD2.F32 R4, -RZ, R37.H1_H1 ;  /* 0x30000025ff047230 */ /* 0x000fc40000004100 */
[-C--:B------:R-:W-:Y:S01]  /*c170*/  FMUL.FTZ R44, R6, R5.reuse ;  /* 0x00000005062c7220 */ /* 0x080fe20000410000 */
[C---:B------:R-:W-:Y:S01]  /*c180*/  FMUL.FTZ R46, R7.reuse, R40 ;  /* 0x00000028072e7220 */ /* 0x040fe20000410000 */
[C---:B------:R-:W-:Y:S01]  /*c190*/  FFMA.FTZ R6, R42.reuse, R5, -R47 ;  /* 0x000000052a067223 */ /* 0x040fe2000001082f */
[-C--:B------:R-:W-:Y:S01]  /*c1a0*/  FMUL.FTZ R51, R7, R4.reuse ;  /* 0x0000000407337220 */ /* 0x080fe20000410000 */
[----:B------:R-:W-:Y:S01]  /*c1b0*/  FFMA.FTZ R45, R42, R45, R44 ;  /* 0x0000002d2a2d7223 */ /* 0x000fe2000001002c */
[C---:B------:R-:W-:Y:S01]  /*c1c0*/  FFMA.FTZ R7, R43.reuse, R4, -R46 ;  /* 0x000000042b077223 */ /* 0x040fe2000001082e */
[----:B------:R-:W-:Y:S01]  /*c1d0*/  F2FP.F16.F32.PACK_AB R4, R48, R49 ;  /* 0x000000313004723e */ /* 0x000fe200000000ff */
[----:B------:R-:W-:Y:S01]  /*c1e0*/  FFMA.FTZ R40, R43, R40, R51 ;  /* 0x000000282b287223 */ /* 0x000fe20000010033 */
[----:B------:R-:W-:Y:S02]  /*c1f0*/  F2FP.F16.F32.PACK_AB R5, R41, R50 ;  /* 0x000000322905723e */ /* 0x000fe400000000ff */
[----:B------:R-:W-:-:S02]  /*c200*/  F2FP.F16.F32.PACK_AB R6, R45, R6 ;  /* 0x000000062d06723e */ /* 0x000fc400000000ff */
[----:B------:R-:W-:-:S05]  /*c210*/  F2FP.F16.F32.PACK_AB R7, R40, R7 ;  /* 0x000000072807723e */ /* 0x000fca00000000ff */
[----:B------:R0:W-:Y:S02]  /*c220*/  STS.128 [R3+0x10400], R4 ;  /* 0x0104000403007388 */ /* 0x0001e40000000c00 */
.L_x_555:
[----:B------:R-:W-:Y:S05]  /*c230*/  BSYNC B2 ;  /* 0x0000000000027941 */ /* 0x000fea0003800000 */
.L_x_554:
[----:B------:R-:W-:Y:S04]  /*c240*/  BSSY B2, `(.L_x_556) ;  /* 0x0000028000027945 */ /* 0x000fe80003800000 */
[----:B------:R-:W-:Y:S05]  /*c250*/  @P1 BRA `(.L_x_557) ;  /* 0x0000000000981947 */ /* 0x000fea0003800000 */
[----:B0-----:R-:W0:Y:S01]  /*c260*/  LDS.128 R4, [R0] ;  /* 0x0000000000047984 */ /* 0x001e220000000c00 */
        /* <DEDUP_REMOVED lines=36> */
[----:B------:R1:W-:Y:S02]  /*c4b0*/  STS.128 [R0], R4 ;  /* 0x0000000400007388 */ /* 0x0003e40000000c00 */
.L_x_557:
[----:B------:R-:W-:Y:S05]  /*c4c0*/  BSYNC B2 ;  /* 0x0000000000027941 */ /* 0x000fea0003800000 */
.L_x_556:
[----:B------:R-:W-:Y:S04]  /*c4d0*/  BSSY B2, `(.L_x_558) ;  /* 0x0000028000027945 */ /* 0x000fe80003800000 */
[----:B------:R-:W-:Y:S05]  /*c4e0*/  @P2 BRA `(.L_x_559) ;  /* 0x0000000000982947 */ /* 0x000fea0003800000 */
[----:B01----:R-:W0:Y:S01]  /*c4f0*/  LDS.128 R4, [R3+0x14400] ;  /* 0x0144000003047984 */ /* 0x003e220000000c00 */
        /* <DEDUP_REMOVED lines=37> */
.L_x_559:
[----:B------:R-:W-:Y:S05]  /*c750*/  BSYNC B2 ;  /* 0x0000000000027941 */ /* 0x000fea0003800000 */
.L_x_558:
[----:B------:R-:W-:Y:S04]  /*c760*/  BSSY B2, `(.L_x_560) ;  /* 0x0000028000027945 */ /* 0x000fe80003800000 */
[----:B------:R-:W-:Y:S05]  /*c770*/  @P3 BRA `(.L_x_561) ;  /* 0x0000000000983947 */ /* 0x000fea0003800000 */
[----:B012---:R-:W0:Y:S01]  /*c780*/  LDS.128 R4, [R0+0x4000] ;  /* 0x0040000000047984 */ /* 0x007e220000000c00 */
        /* <DEDUP_REMOVED lines=37> */
.L_x_561:
[----:B------:R-:W-:Y:S05]  /*c9e0*/  BSYNC B2 ;  /* 0x0000000000027941 */ /* 0x000fea0003800000 */
.L_x_560:
[----:B------:R-:W-:Y:S04]  /*c9f0*/  BSSY B2, `(.L_x_562) ;  /* 0x0000028000027945 */ /* 0x000fe80003800000 */
[----:B------:R-:W-:Y:S05]  /*ca00*/  @P4 BRA `(.L_x_563) ;  /* 0x0000000000984947 */ /* 0x000fea0003800000 */
[----:B0123--:R-:W0:Y:S01]  /*ca10*/  LDS.128 R4, [R3+0x18400] ;  /* 0x0184000003047984 */ /* 0x00fe220000000c00 */
        /* <DEDUP_REMOVED lines=37> */
.L_x_563:
[----:B------:R-:W-:Y:S05]  /*cc70*/  BSYNC B2 ;  /* 0x0000000000027941 */ /* 0x000fea0003800000 */
.L_x_562:
[----:B------:R-:W-:Y:S05]  /*cc80*/  @P5 BRA `(.L_x_553) ;  /* 0x0000000000985947 */ /* 0x000fea0003800000 */
[----:B01234-:R-:W0:Y:S01]  /*cc90*/  LDS.128 R4, [R0+0x8000] ;  /* 0x0080000000047984 */ /* 0x01fe220000000c00 */
        /* <DEDUP_REMOVED lines=37> */
.L_x_553:
[----:B------:R-:W-:Y:S05]  /*cef0*/  BSYNC B1 ;  /* 0x0000000000017941 */ /* 0x000fea0003800000 */
.L_x_552:
[----:B------:R-:W-:-:S13]  /*cf00*/  ISETP.GE.AND P0, PT, R207, R8, PT ;  /* 0x00000008cf00720c */ /* 0x000fda0003f06270 */
[----:B------:R-:W-:Y:S05]  /*cf10*/  @P0 BRA `(.L_x_564) ;  /* 0x0000003800dc0947 */ /* 0x000fea0003800000 */
[----:B01234-:R-:W0:Y:S01]  /*cf20*/  LDC R5, c[0x0][0x3f4] ;  /* 0x0000fd00ff057b82 */ /* 0x01fe220000000800 */
        /* <DEDUP_REMOVED lines=9> */
[--C-:B------:R-:W-:Y:S02]  /*cfc0*/  HADD2.F32 R48, -RZ, R38.reuse.H0_H0 ;  /* 0x20000026ff307230 */ /* 0x100fe40000004100 */
[----:B------:R-:W-:Y:S02]  /*cfd0*/  HADD2.F32 R50, -RZ, R39.H0_H0 ;  /* 0x20000027ff327230 */ /* 0x000fe40000004100 */
[----:B------:R-:W-:Y:S02]  /*cfe0*/  HADD2.F32 R44, -RZ, R35.H0_H0 ;  /* 0x20000023ff2c7230 */ /* 0x000fe40000004100 */
[----:B------:R-:W-:Y:S02]  /*cff0*/  HADD2.F32 R46, -RZ, R37.H0_H0 ;  /* 0x20000025ff2e7230 */ /* 0x000fe40000004100 */
[----:B------:R-:W-:Y:S02]  /*d000*/  HADD2.F32 R49, -RZ, R38.H1_H1 ;  /* 0x30000026ff317230 */ /* 0x000fe40000004100 */
[----:B0-----:R-:W-:-:S02]  /*d010*/  HADD2.F32 R8, -RZ, R4.H0_H0 ;  /* 0x20000004ff087230 */ /* 0x001fc40000004100 */
[----:B------:R-:W-:Y:S02]  /*d020*/  HADD2.F32 R4, -RZ, R4.H1_H1 ;  /* 0x30000004ff047230 */ /* 0x000fe40000004100 */
[--C-:B------:R-:W-:Y:S02]  /*d030*/  HADD2.F32 R40, -RZ, R5.reuse.H0_H0 ;  /* 0x20000005ff287230 */ /* 0x100fe40000004100 */
[----:B------:R-:W-:Y:S02]  /*d040*/  HADD2.F32 R5, -RZ, R5.H1_H1 ;  /* 0x30000005ff057230 */ /* 0x000fe40000004100 */
[-C--:B------:R-:W-:Y:S01]  /*d050*/  FMUL.FTZ R43, R48, R4.reuse ;  /* 0x00000004302b7220 */ /* 0x080fe20000410000 */
[----:B------:R-:W-:Y:S01]  /*d060*/  FMUL.FTZ R45, R44, R4 ;  /* 0x000000042c2d7220 */ /* 0x000fe20000410000 */
[----:B------:R-:W-:Y:S02]  /*d070*/  HADD2.F32 R41, -RZ, R6.H0_H0 ;  /* 0x20000006ff297230 */ /* 0x000fe40000004100 */
[-C--:B------:R-:W-:Y:S01]  /*d080*/  FMUL.FTZ R47, R50, R5.reuse ;  /* 0x00000005322f7220 */ /* 0x080fe20000410000 */
[----:B------:R-:W-:Y:S01]  /*d090*/  FFMA.FTZ R4, R44, R8, -R43 ;  /* 0x000000082c047223 */ /* 0x000fe2000001082b */
[----:B------:R-:W-:Y:S01]  /*d0a0*/  FMUL.FTZ R43, R46, R5 ;  /* 0x000000052e2b7220 */ /* 0x000fe20000410000 */
[----:B------:R-:W-:-:S02]  /*d0b0*/  HADD2.F32 R42, -RZ, R7.H0_H0 ;  /* 0x20000007ff2a7230 */ /* 0x000fc40000004100 */
[----:B------:R-:W-:Y:S01]  /*d0c0*/  FFMA.FTZ R5, R46, R40, -R47 ;  /* 0x000000282e057223 */ /* 0x000fe2000001082f */
[----:B------:R-:W-:Y:S02]  /*d0d0*/  HADD2.F32 R6, -RZ, R6.H1_H1 ;  /* 0x30000006ff067230 */ /* 0x000fe40000004100 */
[----:B------:R-:W-:Y:S01]  /*d0e0*/  FFMA.FTZ R45, R48, R8, R45 ;  /* 0x00000008302d7223 */ /* 0x000fe2000001002d */
[----:B------:R-:W-:Y:S02]  /*d0f0*/  HADD2.F32 R7, -RZ, R7.H1_H1 ;  /* 0x30000007ff077230 */ /* 0x000fe40000004100 */
[----:B------:R-:W-:Y:S01]  /*d100*/  FFMA.FTZ R40, R50, R40, R43 ;  /* 0x0000002832287223 */ /* 0x000fe2000001002b */
[----:B------:R-:W-:Y:S02]  /*d110*/  HADD2.F32 R46, -RZ, R39.H1_H1 ;  /* 0x30000027ff2e7230 */ /* 0x000fe40000004100 */
[----:B------:R-:W-:Y:S01]  /*d120*/  FMUL.FTZ R8, R49, R6 ;  /* 0x0000000631087220 */ /* 0x000fe20000410000 */
[----:B------:R-:W-:Y:S01]  /*d130*/  HADD2.F32 R47, -RZ, R35.H1_H1 ;  /* 0x30000023ff2f7230 */ /* 0x000fe20000004100 */
[----:B------:R-:W-:Y:S01]  /*d140*/  F2FP.F16.F32.PACK_AB R4, R45, R4 ;  /* 0x000000042d04723e */ /* 0x000fe200000000ff */
[----:B------:R-:W-:-:S02]  /*d150*/  HADD2.F32 R44, -RZ, R37.H1_H1 ;  /* 0x30000025ff2c7230 */ /* 0x000fc40000004100 */
[----:B------:R-:W-:Y:S01]  /*d160*/  FMUL.FTZ R35, R46, R7 ;  /* 0x000000072e237220 */ /* 0x000fe20000410000 */
[----:B------:R-:W-:Y:S01]  /*d170*/  F2FP.F16.F32.PACK_AB R5, R40, R5 ;  /* 0x000000052805723e */ /* 0x000fe200000000ff */
[C---:B------:R-:W-:Y:S01]  /*d180*/  FMUL.FTZ R38, R47.reuse, R6 ;  /* 0x000000062f267220 */ /* 0x040fe20000410000 */
[----:B------:R-:W-:Y:S01]  /*d190*/  FFMA.FTZ R6, R47, R41, -R8 ;  /* 0x000000292f067223 */ /* 0x000fe20000010808 */
[C---:B------:R-:W-:Y:S01]  /*d1a0*/  FMUL.FTZ R37, R44.reuse, R7 ;  /* 0x000000072c257220 */ /* 0x040fe20000410000 */
[-C--:B------:R-:W-:Y:S01]  /*d1b0*/  FFMA.FTZ R7, R44, R42.reuse, -R35 ;  /* 0x0000002a2c077223 */ /* 0x080fe20000010823 */
[----:B------:R-:W-:Y:S02]  /*d1c0*/  FFMA.FTZ R41, R49, R41, R38 ;  /* 0x0000002931297223 */ /* 0x000fe40000010026 */
[----:B------:R-:W-:-:S03]  /*d1d0*/  FFMA.FTZ R42, R46, R42, R37 ;  /* 0x0000002a2e2a7223 */ /* 0x000fc60000010025 */
[----:B------:R-:W-:Y:S02]  /*d1e0*/  F2FP.F16.F32.PACK_AB R6, R41, R6 ;  /* 0x000000062906723e */ /* 0x000fe400000000ff */
[----:B------:R-:W-:-:S05]  /*d1f0*/  F2FP.F16.F32.PACK_AB R7, R42, R7 ;  /* 0x000000072a07723e */ /* 0x000fca00000000ff */
[----:B------:R0:W-:Y:S02]  /*d200*/  STS.128 [R3+0x12400], R4 ;  /* 0x0124000403007388 */ /* 0x0001e40000000c00 */
.L_x_566:
[----:B------:R-:W-:Y:S05]  /*d210*/  BSYNC B1 ;  /* 0x0000000000017941 */ /* 0x000fea0003800000 */
.L_x_565:
[----:B------:R-:W-:Y:S04]  /*d220*/  BSSY B1, `(.L_x_567) ;  /* 0x0000028000017945 */ /* 0x000fe80003800000 */
[----:B------:R-:W-:Y:S05]  /*d230*/  @P1 BRA `(.L_x_568) ;  /* 0x0000000000981947 */ /* 0x000fea0003800000 */
[----:B0-----:R-:W0:Y:S01]  /*d240*/  LDS.128 R4, [R0+0x2000] ;  /* 0x0020000000047984 */ /* 0x001e220000000c00 */
        /* <DEDUP_REMOVED lines=8> */
[-C--:B------:R-:W-:Y:S01]  /*d2d0*/  FMUL.FTZ R39, R44, R4.reuse ;  /* 0x000000042c277220 */ /* 0x080fe20000410000 */
[C---:B------:R-:W-:Y:S01]  /*d2e0*/  FMUL.FTZ R41, R42.reuse, R4 ;  /* 0x000000042a297220 */ /* 0x040fe20000410000 */
[----:B------:R-:W-:Y:S02]  /*d2f0*/  HADD2.F32 R37, -RZ, R6.H0_H0 ;  /* 0x20000006ff257230 */ /* 0x000fe40000004100 */
[-C--:B------:R-:W-:Y:S01]  /*d300*/  FMUL.FTZ R40, R45, R5.reuse ;  /* 0x000000052d287220 */ /* 0x080fe20000410000 */
[-C--:B------:R-:W-:Y:S01]  /*d310*/  FFMA.FTZ R4, R42, R8.reuse, -R39 ;  /* 0x000000082a047223 */ /* 0x080fe20000010827 */
[----:B------:R-:W-:Y:S01]  /*d320*/  FFMA.FTZ R41, R44, R8, R41 ;  /* 0x000000082c297223 */ /* 0x000fe20000010029 */
[----:B------:R-:W-:Y:S01]  /*d330*/  FMUL.FTZ R8, R43, R5 ;  /* 0x000000052b087220 */ /* 0x000fe20000410000 */
[----:B------:R-:W-:-:S02]  /*d340*/  HADD2.F32 R38, -RZ, R7.H0_H0 ;  /* 0x20000007ff267230 */ /* 0x000fc40000004100 */
[-C--:B------:R-:W-:Y:S01]  /*d350*/  FFMA.FTZ R5, R43, R35.reuse, -R40 ;  /* 0x000000232b057223 */ /* 0x080fe20000010828 */
[----:B------:R-:W-:Y:S02]  /*d360*/  HADD2.F32 R6, -RZ, R6.H1_H1 ;  /* 0x30000006ff067230 */ /* 0x000fe40000004100 */
[----:B------:R-:W-:Y:S01]  /*d370*/  FFMA.FTZ R8, R45, R35, R8 ;  /* 0x000000232d087223 */ /* 0x000fe20000010008 */
[----:B------:R-:W-:Y:S01]  /*d380*/  HADD2.F32 R7, -RZ, R7.H1_H1 ;  /* 0x30000007ff077230 */ /* 0x000fe20000004100 */
[----:B------:R-:W-:Y:S01]  /*d390*/  F2FP.F16.F32.PACK_AB R4, R41, R4 ;  /* 0x000000042904723e */ /* 0x000fe200000000ff */
[----:B------:R-:W-:Y:S02]  /*d3a0*/  HADD2.F32 R43, -RZ, R33.H1_H1 ;  /* 0x30000021ff2b7230 */ /* 0x000fe40000004100 */
[----:B------:R-:W-:Y:S01]  /*d3b0*/  HADD2.F32 R42, -RZ, R34.H1_H1 ;  /* 0x30000022ff2a7230 */ /* 0x000fe20000004100 */
[----:B------:R-:W-:Y:S01]  /*d3c0*/  F2FP.F16.F32.PACK_AB R5, R8, R5 ;  /* 0x000000050805723e */ /* 0x000fe200000000ff */
[----:B------:R-:W-:-:S02]  /*d3d0*/  HADD2.F32 R39, -RZ, R31.H1_H1 ;  /* 0x3000001fff277230 */ /* 0x000fc40000004100 */
[----:B------:R-:W-:Y:S02]  /*d3e0*/  HADD2.F32 R40, -RZ, R32.H1_H1 ;  /* 0x30000020ff287230 */ /* 0x000fe40000004100 */
[-C--:B------:R-:W-:Y:S01]  /*d3f0*/  FMUL.FTZ R32, R43, R6.reuse ;  /* 0x000000062b207220 */ /* 0x080fe20000410000 */
[-C--:B------:R-:W-:Y:S01]  /*d400*/  FMUL.FTZ R31, R42, R7.reuse ;  /* 0x000000072a1f7220 */ /* 0x080fe20000410000 */
[C---:B------:R-:W-:Y:S01]  /*d410*/  FMUL.FTZ R34, R39.reuse, R6 ;  /* 0x0000000627227220 */ /* 0x040fe20000410000 */
[C---:B------:R-:W-:Y:S01]  /*d420*/  FMUL.FTZ R33, R40.reuse, R7 ;  /* 0x0000000728217220 */ /* 0x040fe20000410000 */
[-C--:B------:R-:W-:Y:S01]  /*d430*/  FFMA.FTZ R6, R39, R37.reuse, -R32 ;  /* 0x0000002527067223 */ /* 0x080fe20000010820 */
[-C--:B------:R-:W-:Y:S01]  /*d440*/  FFMA.FTZ R7, R40, R38.reuse, -R31 ;  /* 0x0000002628077223 */ /* 0x080fe2000001081f */
[----:B------:R-:W-:Y:S01]  /*d450*/  FFMA.FTZ R37, R43, R37, R34 ;  /* 0x000000252b257223 */ /* 0x000fe20000010022 */
[----:B------:R-:W-:-:S04]  /*d460*/  FFMA.FTZ R38, R42, R38, R33 ;  /* 0x000000262a267223 */ /* 0x000fc80000010021 */
[----:B------:R-:W-:Y:S02]  /*d470*/  F2FP.F16.F32.PACK_AB R6, R37, R6 ;  /* 0x000000062506723e */ /* 0x000fe400000000ff */
[----:B------:R-:W-:-:S05]  /*d480*/  F2FP.F16.F32.PACK_AB R7, R38, R7 ;  /* 0x000000072607723e */ /* 0x000fca00000000ff */
[----:B------:R1:W-:Y:S02]  /*d490*/  STS.128 [R0+0x2000], R4 ;  /* 0x0020000400007388 */ /* 0x0003e40000000c00 */
.L_x_568:
[----:B------:R-:W-:Y:S05]  /*d4a0*/  BSYNC B1 ;  /* 0x0000000000017941 */ /* 0x000fea0003800000 */
.L_x_567:
        /* <DEDUP_REMOVED lines=28> */
[-C--:B------:R-:W-:Y:S01]  /*d670*/  FMUL.FTZ R27, R38, R6.reuse ;  /* 0x00000006261b7220 */ /* 0x080fe20000410000 */
[----:B------:R-:W-:Y:S02]  /*d680*/  HADD2.F32 R35, -RZ, R28.H1_H1 ;  /* 0x3000001cff237230 */ /* 0x000fe40000004100 */
[C---:B------:R-:W-:Y:S01]  /*d690*/  FMUL.FTZ R29, R34.reuse, R6 ;  /* 0x00000006221d7220 */ /* 0x040fe20000410000 */
[-C--:B------:R-:W-:Y:S01]  /*d6a0*/  FMUL.FTZ R28, R39, R7.reuse ;  /* 0x00000007271c7220 */ /* 0x080fe20000410000 */
[-C--:B------:R-:W-:Y:S01]  /*d6b0*/  FFMA.FTZ R6, R34, R32.reuse, -R27 ;  /* 0x0000002022067223 */ /* 0x080fe2000001081b */
[C---:B------:R-:W-:Y:S01]  /*d6c0*/  FMUL.FTZ R30, R35.reuse, R7 ;  /* 0x00000007231e7220 */ /* 0x040fe20000410000 */
[----:B------:R-:W-:Y:S01]  /*d6d0*/  FFMA.FTZ R29, R38, R32, R29 ;  /* 0x00000020261d7223 */ /* 0x000fe2000001001d */
[-C--:B------:R-:W-:Y:S02]  /*d6e0*/  FFMA.FTZ R7, R35, R33.reuse, -R28 ;  /* 0x0000002123077223 */ /* 0x080fe4000001081c */
[----:B------:R-:W-:-:S02]  /*d6f0*/  FFMA.FTZ R30, R39, R33, R30 ;  /* 0x00000021271e7223 */ /* 0x000fc4000001001e */
[----:B------:R-:W-:-:S03]  /*d700*/  F2FP.F16.F32.PACK_AB R6, R29, R6 ;  /* 0x000000061d06723e */ /* 0x000fc600000000ff */
[----:B------:R-:W-:-:S05]  /*d710*/  F2FP.F16.F32.PACK_AB R7, R30, R7 ;  /* 0x000000071e07723e */ /* 0x000fca00000000ff */
[----:B------:R2:W-:Y:S02]  /*d720*/  STS.128 [R3+0x16400], R4 ;  /* 0x0164000403007388 */ /* 0x0005e40000000c00 */
.L_x_570:
[----:B------:R-:W-:Y:S05]  /*d730*/  BSYNC B1 ;  /* 0x0000000000017941 */ /* 0x000fea0003800000 */
.L_x_569:
        /* <DEDUP_REMOVED lines=40> */
.L_x_572:
[----:B------:R-:W-:Y:S05]  /*d9c0*/  BSYNC B1 ;  /* 0x0000000000017941 */ /* 0x000fea0003800000 */
.L_x_571:
        /* <DEDUP_REMOVED lines=40> */
.L_x_574:
[----:B------:R-:W-:Y:S05]  /*dc50*/  BSYNC B1 ;  /* 0x0000000000017941 */ /* 0x000fea0003800000 */
.L_x_573:
        /* <DEDUP_REMOVED lines=13> */
[----:B------:R-:W-:Y:S01]  /*dd30*/  FMUL.FTZ R15, R28, R5 ;  /* 0x000000051c0f7220 */ /* 0x000fe20000410000 */
[----:B------:R-:W-:Y:S01]  /*dd40*/  FFMA.FTZ R4, R21, R3, -R20 ;  /* 0x0000000315047223 */ /* 0x000fe20000010814 */
[----:B------:R-:W-:-:S02]  /*dd50*/  HADD2.F32 R14, -RZ, R7.H0_H0 ;  /* 0x20000007ff0e7230 */ /* 0x000fc40000004100 */
[----:B------:R-:W-:Y:S01]  /*dd60*/  FFMA.FTZ R3, R25, R3, R24 ;  /* 0x0000000319037223 */ /* 0x000fe20000010018 */
[C---:B------:R-:W-:Y:S01]  /*dd70*/  FMUL.FTZ R21, R26.reuse, R5 ;  /* 0x000000051a157220 */ /* 0x040fe20000410000 */
[----:B------:R-:W-:Y:S02]  /*dd80*/  HADD2.F32 R6, -RZ, R6.H1_H1 ;  /* 0x30000006ff067230 */ /* 0x000fe40000004100 */
[-C--:B------:R-:W-:Y:S01]  /*dd90*/  FFMA.FTZ R5, R26, R8.reuse, -R15 ;  /* 0x000000081a057223 */ /* 0x080fe2000001080f */
[----:B------:R-:W-:Y:S02]  /*dda0*/  HADD2.F32 R7, -RZ, R7.H1_H1 ;  /* 0x30000007ff077230 */ /* 0x000fe40000004100 */
[----:B------:R-:W-:Y:S01]  /*ddb0*/  FFMA.FTZ R8, R28, R8, R21 ;  /* 0x000000081c087223 */ /* 0x000fe20000010015 */
[----:B------:R-:W-:Y:S01]  /*ddc0*/  HADD2.F32 R25, -RZ, R11.H1_H1 ;  /* 0x3000000bff197230 */ /* 0x000fe20000004100 */
[----:B------:R-:W-:Y:S01]  /*ddd0*/  F2FP.F16.F32.PACK_AB R4, R3, R4 ;  /* 0x000000040304723e */ /* 0x000fe200000000ff */
[----:B------:R-:W-:-:S02]  /*dde0*/  HADD2.F32 R24, -RZ, R12.H1_H1 ;  /* 0x3000000cff187230 */ /* 0x000fc40000004100 */
[----:B------:R-:W-:Y:S01]  /*ddf0*/  HADD2.F32 R15, -RZ, R9.H1_H1 ;  /* 0x30000009ff0f7230 */ /* 0x000fe20000004100 */
[----:B------:R-:W-:Y:S01]  /*de00*/  F2FP.F16.F32.PACK_AB R5, R8, R5 ;  /* 0x000000050805723e */ /* 0x000fe200000000ff */
        /* <DEDUP_REMOVED lines=11> */
[----:B------:R0:W-:Y:S01]  /*dec0*/  STS.128 [R0+0xa000], R4 ;  /* 0x00a0000400007388 */ /* 0x0001e20000000c00 */
[----:B------:R-:W-:Y:S05]  /*ded0*/  BRA `(.L_x_564) ;  /* 0x0000002800ec7947 */ /* 0x000fea0003800000 */
.L_x_546:
[----:B------:R-:W-:-:S03]  /*dee0*/  UMOV UR4, 0xffffffff ;  /* 0xffffffff00047882 */ /* 0x000fc60000000000 */
[----:B------:R-:W-:Y:S05]  /*def0*/  BRA.DIV UR4, `(.L_x_575) ;  /* 0x0000014a04f47947 */ /* 0x000fea000b800000 */
[----:B------:R0:W1:Y:S04]  /*df00*/  SHFL.IDX PT, R41, R42, RZ, 0x1c1f ;  /* 0x001c1fff2a297589 */ /* 0x00006800000e0000 */
[----:B------:R0:W2:Y:S04]  /*df10*/  SHFL.IDX PT, R40, R37, RZ, 0x1c1f ;  /* 0x001c1fff25287589 */ /* 0x0000a800000e0000 */
[----:B------:R0:W3:Y:S04]  /*df20*/  SHFL.IDX PT, R21, R44, RZ, 0x1c1f ;  /* 0x001c1fff2c157589 */ /* 0x0000e800000e0000 */
[----:B------:R0:W4:Y:S02]  /*df30*/  SHFL.IDX PT, R20, R24, RZ, 0x1c1f ;  /* 0x001c1fff18147589 */ /* 0x00012400000e0000 */
.L_x_815:
[----:B------:R-:W-:Y:S01]  /*df40*/  ULDC UR4, c[0x0][0x448] ;  /* 0x0001120000047ab9 */ /* 0x000fe20000000800 */
[----:B------:R-:W-:Y:S01]  /*df50*/  BSSY B1, `(.L_x_576) ;  /* 0x0000031000017945 */ /* 0x000fe20003800000 */
[----:B------:R-:W-:Y:S01]  /*df60*/  IMAD R150, R150, UR4, RZ ;  /* 0x0000000496967c24 */ /* 0x000fe2000f8e02ff */
[----:B------:R-:W-:Y:S02]  /*df70*/  CS2R R4, SRZ ;  /* 0x0000000000047805 */ /* 0x000fe4000001ff00 */
[----:B------:R-:W-:Y:S02]  /*df80*/  CS2R R6, SRZ ;  /* 0x0000000000067805 */ /* 0x000fe4000001ff00 */
[----:B------:R-:W-:Y:S02]  /*df90*/  CS2R R8, SRZ ;  /* 0x0000000000087805 */ /* 0x000fe4000001ff00 */
[----:B------:R-:W-:Y:S02]  /*dfa0*/  CS2R R10, SRZ ;  /* 0x00000000000a7805 */ /* 0x000fe4000001ff00 */
[----:B------:R-:W-:Y:S01]  /*dfb0*/  ISETP.GE.AND P0, PT, R0, R150, PT ;  /* 0x000000960000720c */ /* 0x000fe20003f06270 */
[----:B------:R-:W-:Y:S01]  /*dfc0*/  IMAD R0, R145, -0x80, R150 ;  /* 0xffffff8091007824 */ /* 0x000fe200078e0296 */
[----:B------:R-:W-:-:S02]  /*dfd0*/  CS2R R12, SRZ ;  /* 0x00000000000c7805 */ /* 0x000fc4000001ff00 */
[----:B------:R-:W-:Y:S02]  /*dfe0*/  CS2R R14, SRZ ;  /* 0x00000000000e7805 */ /* 0x000fe4000001ff00 */
[----:B0-----:R-:W-:Y:S02]  /*dff0*/  CS2R R24, SRZ ;  /* 0x0000000000187805 */ /* 0x001fe4000001ff00 */
[----:B------:R-:W-:Y:S02]  /*e000*/  CS2R R26, SRZ ;  /* 0x00000000001a7805 */ /* 0x000fe4000001ff00 */
[----:B------:R-:W-:Y:S02]  /*e010*/  CS2R R28, SRZ ;  /* 0x00000000001c7805 */ /* 0x000fe4000001ff00 */
[----:B------:R-:W-:Y:S02]  /*e020*/  CS2R R30, SRZ ;  /* 0x00000000001e7805 */ /* 0x000fe4000001ff00 */
[----:B------:R-:W-:-:S02]  /*e030*/  CS2R R32, SRZ ;  /* 0x0000000000207805 */ /* 0x000fc4000001ff00 */
[----:B------:R-:W-:Y:S01]  /*e040*/  CS2R R34, SRZ ;  /* 0x0000000000227805 */ /* 0x000fe2000001ff00 */
[----:B------:R-:W-:Y:S06]  /*e050*/  @P0 BRA `(.L_x_577) ;  /* 0x0000000000800947 */ /* 0x000fec0003800000 */
[C---:B------:R-:W-:Y:S01]  /*e060*/  VIADD R3, R18.reuse, 0x20 ;  /* 0x0000002012037836 */ /* 0x040fe20000000000 */
[C---:B------:R-:W-:Y:S01]  /*e070*/  IADD3 R4, R18.reuse, 0x40, RZ ;  /* 0x0000004012047810 */ /* 0x040fe20007ffe0ff */
[----:B------:R-:W-:Y:S01]  /*e080*/  ULDC UR4, c[0x0][0x3f4] ;  /* 0x0000fd0000047ab9 */ /* 0x000fe20000000800 */
[----:B------:R-:W-:Y:S02]  /*e090*/  CS2R R24, SRZ ;  /* 0x0000000000187805 */ /* 0x000fe4000001ff00 */
[----:B------:R-:W-:Y:S02]  /*e0a0*/  ISETP.GE.AND P0, PT, R18, UR4, PT ;  /* 0x0000000412007c0c */ /* 0x000fe4000bf06270 */
[----:B------:R-:W-:Y:S02]  /*e0b0*/  CS2R R26, SRZ ;  /* 0x00000000001a7805 */ /* 0x000fe4000001ff00 */
[----:B------:R-:W-:Y:S02]  /*e0c0*/  ISETP.GE.AND P1, PT, R3, UR4, PT ;  /* 0x0000000403007c0c */ /* 0x000fe4000bf26270 */
[----:B------:R-:W-:-:S02]  /*e0d0*/  ISETP.GE.AND P2, PT, R4, UR4, PT ;  /* 0x0000000404007c0c */ /* 0x000fc4000bf46270 */
[----:B------:R-:W-:Y:S02]  /*e0e0*/  CS2R R4, SRZ ;  /* 0x0000000000047805 */ /* 0x000fe4000001ff00 */
[----:B------:R-:W-:Y:S02]  /*e0f0*/  CS2R R6, SRZ ;  /* 0x0000000000067805 */ /* 0x000fe4000001ff00 */
[----:B------:R-:W-:Y:S01]  /*e100*/  CS2R R28, SRZ ;  /* 0x00000000001c7805 */ /* 0x000fe2000001ff00 */
[----:B-12---:R-:W-:-:S04]  /*e110*/  @!P0 IMAD.WIDE R12, R18, 0x2, R40 ;  /* 0x00000002120c8825 */ /* 0x006fc800078e0228 */
[----:B------:R-:W-:Y:S01]  /*e120*/  @!P1 IMAD.SHL.U32 R43, R229, 0x8, RZ ;  /* 0x00000008e52b9824 */ /* 0x000fe200078e00ff */
[----:B------:R0:W5:Y:S01]  /*e130*/  @!P0 LD.E.128 R24, desc[UR58][R12.64] ;  /* 0x0000003a0c188980 */ /* 0x000162000c101d00 */
[----:B------:R-:W-:Y:S01]  /*e140*/  @!P2 IMAD.SHL.U32 R45, R230, 0x8, RZ ;  /* 0x00000008e62da824 */ /* 0x000fe200078e00ff */
[----:B------:R-:W-:Y:S01]  /*e150*/  CS2R R30, SRZ ;  /* 0x00000000001e7805 */ /* 0x000fe2000001ff00 */
[--C-:B------:R-:W-:Y:S01]  /*e160*/  @!P1 IMAD.WIDE R38, R43, 0x2, R40.reuse ;  /* 0x000000022b269825 */ /* 0x100fe200078e0228 */
[----:B------:R-:W-:Y:S02]  /*e170*/  CS2R R8, SRZ ;  /* 0x0000000000087805 */ /* 0x000fe4000001ff00 */
[----:B------:R-:W-:Y:S02]  /*e180*/  CS2R R10, SRZ ;  /* 0x00000000000a7805 */ /* 0x000fe4000001ff00 */
[----:B------:R-:W-:Y:S01]  /*e190*/  CS2R R32, SRZ ;  /* 0x0000000000207805 */ /* 0x000fe2000001ff00 */
[----:B------:R-:W-:Y:S01]  /*e1a0*/  @!P2 IMAD.WIDE R40, R45, 0x2, R40 ;  /* 0x000000022d28a825 */ /* 0x000fe200078e0228 */
[----:B------:R-:W-:-:S02]  /*e1b0*/  CS2R R34, SRZ ;  /* 0x0000000000227805 */ /* 0x000fc4000001ff00 */
[----:B------:R-:W-:Y:S02]  /*e1c0*/  CS2R R14, SRZ ;  /* 0x00000000000e7805 */ /* 0x000fe4000001ff00 */
[----:B0-----:R-:W-:Y:S01]  /*e1d0*/  CS2R R12, SRZ ;  /* 0x00000000000c7805 */ /* 0x001fe2000001ff00 */
[--C-:B---34-:R-:W-:Y:S01]  /*e1e0*/  @!P1 IMAD.WIDE R42, R43, 0x2, R20.reuse ;  /* 0x000000022b2a9825 */ /* 0x118fe200078e0214 */
[----:B------:R0:W5:Y:S03]  /*e1f0*/  @!P1 LD.E.128 R28, desc[UR58][R38.64] ;  /* 0x0000003a261c9980 */ /* 0x000166000c101d00 */
[--C-:B------:R-:W-:Y:S01]  /*e200*/  @!P2 IMAD.WIDE R44, R45, 0x2, R20.reuse ;  /* 0x000000022d2ca825 */ /* 0x100fe200078e0214 */
[----:B------:R0:W5:Y:S03]  /*e210*/  @!P1 LD.E.128 R8, desc[UR58][R42.64] ;  /* 0x0000003a2a089980 */ /* 0x000166000c101d00 */
[----:B------:R-:W-:Y:S01]  /*e220*/  @!P0 IMAD.WIDE R20, R18, 0x2, R20 ;  /* 0x0000000212148825 */ /* 0x000fe200078e0214 */
[----:B------:R0:W5:Y:S04]  /*e230*/  @!P2 LD.E.128 R32, desc[UR58][R40.64] ;  /* 0x0000003a2820a980 */ /* 0x000168000c101d00 */
[----:B------:R0:W5:Y:S04]  /*e240*/  @!P0 LD.E.128 R4, desc[UR58][R20.64] ;  /* 0x0000003a14048980 */ /* 0x000168000c101d00 */
[----:B------:R0:W5:Y:S02]  /*e250*/  @!P2 LD.E.128 R12, desc[UR58][R44.64] ;  /* 0x0000003a2c0ca980 */ /* 0x000164000c101d00 */
.L_x_577:
[----:B------:R-:W-:Y:S05]  /*e260*/  BSYNC B1 ;  /* 0x0000000000017941 */ /* 0x000fea0003800000 */
.L_x_576:
[----:B-----5:R-:W-:Y:S01]  /*e270*/  IMAD.MOV.U32 R37, RZ, RZ, R25 ;  /* 0x000000ffff257224 */ /* 0x020fe200078e0019 */
[----:B------:R-:W-:Y:S01]  /*e280*/  MOV R3, R24 ;  /* 0x0000001800037202 */ /* 0x000fe20000000f00 */
[----:B0---4-:R-:W-:Y:S01]  /*e290*/  IMAD.MOV.U32 R20, RZ, RZ, R5 ;  /* 0x000000ffff147224 */ /* 0x011fe200078e0005 */
[----:B--2---:R-:W-:Y:S01]  /*e2a0*/  MOV R40, R33 ;  /* 0x0000002100287202 */ /* 0x004fe20000000f00 */
[----:B------:R-:W-:Y:S01]  /*e2b0*/  IMAD.MOV.U32 R42, RZ, RZ, R35 ;  /* 0x000000ffff2a7224 */ /* 0x000fe200078e0023 */
[--C-:B------:R-:W-:Y:S01]  /*e2c0*/  SHF.R.U64 R50, R32, 0x10, R33.reuse ;  /* 0x0000001020327819 */ /* 0x100fe20000001221 */
[----:B-1----:R-:W-:Y:S01]  /*e2d0*/  IMAD.MOV.U32 R41, RZ, RZ, R6 ;  /* 0x000000ffff297224 */ /* 0x002fe200078e0006 */
[----:B------:R-:W-:Y:S01]  /*e2e0*/  SHF.R.U32.HI R51, RZ, 0x10, R33 ;  /* 0x00000010ff337819 */ /* 0x000fe20000011621 */
[----:B------:R-:W-:Y:S01]  /*e2f0*/  IMAD.MOV.U32 R33, RZ, RZ, R34 ;  /* 0x000000ffff217224 */ /* 0x000fe200078e0022 */
[----:B------:R-:W-:Y:S01]  /*e300*/  SHF.R.U64 R52, R34, 0x10, R35 ;  /* 0x0000001022347819 */ /* 0x000fe20000001223 */
[----:B---3--:R-:W-:Y:S01]  /*e310*/  IMAD.MOV.U32 R21, RZ, RZ, R14 ;  /* 0x000000ffff157224 */ /* 0x008fe200078e000e */
[----:B------:R-:W-:Y:S01]  /*e320*/  PRMT R34, R3, 0x5410, R37 ;  /* 0x0000541003227816 */ /* 0x000fe20000000025 */
[----:B------:R-:W-:Y:S01]  /*e330*/  BSSY B1, `(.L_x_578) ;  /* 0x0000044000017945 */ /* 0x000fe20003800000 */
[----:B------:R-:W-:-:S02]  /*e340*/  LEA.HI R3, R206, R206, RZ, 0x1 ;  /* 0x000000cece037211 */ /* 0x000fc400078f08ff */
[--C-:B------:R-:W-:Y:S02]  /*e350*/  SHF.R.U64 R54, R4, 0x10, R5.reuse ;  /* 0x0000001004367819 */ /* 0x100fe40000001205 */
[----:B------:R-:W-:Y:S02]  /*e360*/  LOP3.LUT R3, R3, 0xfffffffe, RZ, 0xc0, !PT ;  /* 0xfffffffe03037812 */ /* 0x000fe400078ec0ff */
[----:B------:R-:W-:Y:S02]  /*e370*/  SHF.R.U32.HI R55, RZ, 0x10, R5 ;  /* 0x00000010ff377819 */ /* 0x000fe40000011605 */
[----:B------:R-:W-:Y:S02]  /*e380*/  IADD3 R3, R206, -R3, RZ ;  /* 0x80000003ce037210 */ /* 0x000fe40007ffe0ff */
[----:B------:R-:W-:Y:S01]  /*e390*/  SHF.R.U64 R38, R24, 0x10, R25 ;  /* 0x0000001018267819 */ /* 0x000fe20000001219 */
[----:B------:R-:W-:Y:S01]  /*e3a0*/  IMAD.MOV.U32 R24, RZ, RZ, R26 ;  /* 0x000000ffff187224 */ /* 0x000fe200078e001a */
[----:B------:R-:W-:-:S02]  /*e3b0*/  SHF.L.U32 R5, R3, 0x1f, RZ ;  /* 0x0000001f03057819 */ /* 0x000fc400000006ff */
[----:B------:R-:W-:Y:S02]  /*e3c0*/  SHF.R.U32.HI R43, RZ, 0x10, R25 ;  /* 0x00000010ff2b7819 */ /* 0x000fe40000011619 */
[----:B------:R-:W0:Y:S01]  /*e3d0*/  SYNCS.PHASECHK.TRANS64.TRYWAIT P0, [R2+URZ+0x34800], R5 ;  /* 0x03480005020075a7 */ /* 0x000e22000800017f */
[----:B------:R-:W-:Y:S02]  /*e3e0*/  MOV R25, R27 ;  /* 0x0000001b00197202 */ /* 0x000fe40000000f00 */
[--C-:B------:R-:W-:Y:S01]  /*e3f0*/  SHF.R.U64 R44, R26, 0x10, R27.reuse ;  /* 0x000000101a2c7819 */ /* 0x100fe2000000121b */
[----:B------:R-:W-:Y:S01]  /*e400*/  IMAD.MOV.U32 R26, RZ, RZ, R28 ;  /* 0x000000ffff1a7224 */ /* 0x000fe200078e001c */
[----:B------:R-:W-:Y:S01]  /*e410*/  SHF.R.U32.HI R45, RZ, 0x10, R27 ;  /* 0x00000010ff2d7819 */ /* 0x000fe2000001161b */
[--C-:B------:R-:W-:Y:S01]  /*e420*/  IMAD.MOV.U32 R27, RZ, RZ, R29.reuse ;  /* 0x000000ffff1b7224 */ /* 0x100fe200078e001d */
[--C-:B------:R-:W-:Y:S02]  /*e430*/  SHF.R.U64 R46, R28, 0x10, R29.reuse ;  /* 0x000000101c2e7819 */ /* 0x100fe4000000121d */
[----:B------:R-:W-:Y:S01]  /*e440*/  SHF.R.U32.HI R47, RZ, 0x10, R29 ;  /* 0x00000010ff2f7819 */ /* 0x000fe2000001161d */
[--C-:B------:R-:W-:Y:S01]  /*e450*/  IMAD.MOV.U32 R29, RZ, RZ, R31.reuse ;  /* 0x000000ffff1d7224 */ /* 0x100fe200078e001f */
[----:B------:R-:W-:-:S02]  /*e460*/  SHF.R.U64 R48, R30, 0x10, R31 ;  /* 0x000000101e307819 */ /* 0x000fc4000000121f */
[----:B------:R-:W-:Y:S01]  /*e470*/  SHF.R.U32.HI R49, RZ, 0x10, R31 ;  /* 0x00000010ff317819 */ /* 0x000fe2000001161f */
[----:B------:R-:W-:Y:S01]  /*e480*/  IMAD.MOV.U32 R31, RZ, RZ, R32 ;  /* 0x000000ffff1f7224 */ /* 0x000fe200078e0020 */
[----:B------:R-:W-:Y:S01]  /*e490*/  MOV R28, R30 ;  /* 0x0000001e001c7202 */ /* 0x000fe20000000f00 */
[----:B------:R-:W-:Y:S01]  /*e4a0*/  IMAD.MOV.U32 R30, RZ, RZ, R8 ;  /* 0x000000ffff1e7224 */ /* 0x000fe200078e0008 */
[----:B------:R-:W-:Y:S02]  /*e4b0*/  MOV R39, R4 ;  /* 0x0000000400277202 */ /* 0x000fe40000000f00 */
[----:B------:R-:W-:Y:S02]  /*e4c0*/  MOV R4, R7 ;  /* 0x0000000700047202 */ /* 0x000fe40000000f00 */
[----:B------:R-:W-:Y:S01]  /*e4d0*/  SHF.R.U64 R56, R6, 0x10, R7 ;  /* 0x0000001006387819 */ /* 0x000fe20000001207 */
[----:B------:R-:W-:Y:S01]  /*e4e0*/  IMAD.MOV.U32 R6, RZ, RZ, R9 ;  /* 0x000000ffff067224 */ /* 0x000fe200078e0009 */
[----:B------:R-:W-:Y:S01]  /*e4f0*/  SHF.R.U32.HI R57, RZ, 0x10, R7 ;  /* 0x00000010ff397819 */ /* 0x000fe20000011607 */
[----:B------:R-:W-:Y:S01]  /*e500*/  IMAD.MOV.U32 R7, RZ, RZ, R11 ;  /* 0x000000ffff077224 */ /* 0x000fe200078e000b */
[----:B------:R-:W-:Y:S01]  /*e510*/  SHF.R.U64 R58, R8, 0x10, R9 ;  /* 0x00000010083a7819 */ /* 0x000fe20000001209 */
[----:B------:R-:W-:Y:S01]  /*e520*/  IMAD.MOV.U32 R8, RZ, RZ, R12 ;  /* 0x000000ffff087224 */ /* 0x000fe200078e000c */
[----:B------:R-:W-:-:S02]  /*e530*/  MOV R32, R10 ;  /* 0x0000000a00207202 */ /* 0x000fc40000000f00 */
[----:B------:R-:W-:Y:S01]  /*e540*/  SHF.R.U64 R60, R10, 0x10, R11 ;  /* 0x000000100a3c7819 */ /* 0x000fe2000000120b */
[----:B------:R-:W-:Y:S01]  /*e550*/  IMAD.MOV.U32 R10, RZ, RZ, R15 ;  /* 0x000000ffff0a7224 */ /* 0x000fe200078e000f */
[----:B------:R-:W-:Y:S02]  /*e560*/  SHF.R.U32.HI R59, RZ, 0x10, R9 ;  /* 0x00000010ff3b7819 */ /* 0x000fe40000011609 */
[----:B------:R-:W-:Y:S02]  /*e570*/  SHF.R.U32.HI R53, RZ, 0x10, R35 ;  /* 0x00000010ff357819 */ /* 0x000fe40000011623 */
[----:B------:R-:W-:Y:S02]  /*e580*/  SHF.R.U32.HI R11, RZ, 0x10, R11 ;  /* 0x00000010ff0b7819 */ /* 0x000fe4000001160b */
[----:B------:R-:W-:Y:S02]  /*e590*/  MOV R9, R13 ;  /* 0x0000000d00097202 */ /* 0x000fe40000000f00 */
[----:B------:R-:W-:-:S02]  /*e5a0*/  SHF.R.U64 R61, R12, 0x10, R13 ;  /* 0x000000100c3d7819 */ /* 0x000fc4000000120d */
[----:B------:R-:W-:Y:S02]  /*e5b0*/  SHF.R.U32.HI R62, RZ, 0x10, R13 ;  /* 0x00000010ff3e7819 */ /* 0x000fe4000001160d */
[----:B------:R-:W-:Y:S02]  /*e5c0*/  VIMNMX R0, R0, 0x80, PT ;  /* 0x0000008000007848 */ /* 0x000fe40003fe0100 */
[--C-:B------:R-:W-:Y:S02]  /*e5d0*/  SHF.R.U64 R63, R14, 0x10, R15.reuse ;  /* 0x000000100e3f7819 */ /* 0x100fe4000000120f */
[----:B------:R-:W-:Y:S02]  /*e5e0*/  SHF.R.U32.HI R64, RZ, 0x10, R15 ;  /* 0x00000010ff407819 */ /* 0x000fe4000001160f */
        /* <DEDUP_REMOVED lines=19> */
[----:B------:R-:W-:-:S02]  /*e720*/  ISETP.GE.AND P1, PT, R17, R0, PT ;  /* 0x000000001100720c */ /* 0x000fc40003f26270 */
[----:B------:R-:W-:Y:S02]  /*e730*/  PRMT R15, R8, 0x5410, R9 ;  /* 0x00005410080f7816 */ /* 0x000fe40000000009 */
[----:B------:R-:W-:Y:S02]  /*e740*/  PRMT R20, R61, 0x5410, R62 ;  /* 0x000054103d147816 */ /* 0x000fe4000000003e */
[----:B------:R-:W-:Y:S01]  /*e750*/  PRMT R21, R21, 0x5410, R10 ;  /* 0x0000541015157816 */ /* 0x000fe2000000000a */
[----:B0-----:R-:W-:Y:S06]  /*e760*/  @!P0 BRA `(.L_x_579) ;  /* 0x00000144004c8947 */ /* 0x001fec0003800000 */
.L_x_816:
[----:B------:R-:W-:Y:S05]  /*e770*/  BSYNC B1 ;  /* 0x0000000000017941 */ /* 0x000fea0003800000 */
.L_x_578:
[----:B------:R-:W-:Y:S01]  /*e780*/  BSSY B1, `(.L_x_580) ;  /* 0x000011b000017945 */ /* 0x000fe20003800000 */
[----:B------:R-:W-:-:S03]  /*e790*/  PRMT R24, R63, 0x5410, R64 ;  /* 0x000054103f187816 */ /* 0x000fc60000000040 */
[----:B------:R-:W-:Y:S05]  /*e7a0*/  @P1 BRA `(.L_x_581) ;  /* 0x0000001000601947 */ /* 0x000fea0003800000 */
[----:B------:R-:W1:Y:S01]  /*e7b0*/  LDC R25, c[0x0][0x3f4] ;  /* 0x0000fd00ff197b82 */ /* 0x000e620000000800 */
[C---:B------:R-:W-:Y:S01]  /*e7c0*/  VIADD R4, R18.reuse, 0x20 ;  /* 0x0000002012047836 */ /* 0x040fe20000000000 */
[----:B------:R-:W-:Y:S01]  /*e7d0*/  BSSY B2, `(.L_x_582) ;  /* 0x0000061000027945 */ /* 0x000fe20003800000 */
[C---:B------:R-:W-:Y:S01]  /*e7e0*/  VIADD R6, R18.reuse, 0x40 ;  /* 0x0000004012067836 */ /* 0x040fe20000000000 */
[-C--:B-1----:R-:W-:Y:S02]  /*e7f0*/  ISETP.GE.AND P0, PT, R18, R25.reuse, PT ;  /* 0x000000191200720c */ /* 0x082fe40003f06270 */
[-C--:B------:R-:W-:Y:S02]  /*e800*/  ISETP.GE.AND P1, PT, R4, R25.reuse, PT ;  /* 0x000000190400720c */ /* 0x080fe40003f26270 */
[----:B------:R-:W-:-:S09]  /*e810*/  ISETP.GE.AND P2, PT, R6, R25, PT ;  /* 0x000000190600720c */ /* 0x000fd20003f46270 */
[----:B------:R-:W-:Y:S05]  /*e820*/  @P0 BRA `(.L_x_583) ;  /* 0x00000004006c0947 */ /* 0x000fea0003800000 */
[----:B------:R-:W-:Y:S01]  /*e830*/  LEA.HI R6, R25, R228, RZ, 0x1d ;  /* 0x000000e419067211 */ /* 0x000fe200078fe8ff */
[----:B------:R-:W-:Y:S01]  /*e840*/  HADD2.F32 R54, -RZ, R34.H0_H0 ;  /* 0x20000022ff367230 */ /* 0x000fe20000004100 */
[----:B------:R-:W-:Y:S01]  /*e850*/  LOP3.LUT R4, R191, 0x38, R18, 0xf8, !PT ;  /* 0x00000038bf047812 */ /* 0x000fe200078ef812 */
[--C-:B------:R-:W-:Y:S01]  /*e860*/  HADD2.F32 R56, -RZ, R39.reuse.H0_H0 ;  /* 0x20000027ff387230 */ /* 0x100fe20000004100 */
[----:B0-----:R-:W-:Y:S01]  /*e870*/  SHF.R.S32.HI R5, RZ, 0x1f, R6 ;  /* 0x0000001fff057819 */ /* 0x001fe20000011406 */
[----:B------:R-:W-:Y:S02]  /*e880*/  HADD2.F32 R53, -RZ, R40.H0_H0 ;  /* 0x20000028ff357230 */ /* 0x000fe40000004100 */
[----:B------:R-:W-:Y:S01]  /*e890*/  HADD2.F32 R55, -RZ, R39.H1_H1 ;  /* 0x30000027ff377230 */ /* 0x000fe20000004100 */
[----:B------:R-:W-:Y:S02]  /*e8a0*/  LEA.HI R7, R5, R6, RZ, 0x3 ;  /* 0x0000000605077211 */ /* 0x000fe400078f18ff */
[----:B------:R-:W-:-:S02]  /*e8b0*/  SHF.L.U32 R6, R6, 0x3, RZ ;  /* 0x0000000306067819 */ /* 0x000fc400000006ff */
[----:B------:R-:W-:Y:S01]  /*e8c0*/  LOP3.LUT R5, R4, R193, RZ, 0x3c, !PT ;  /* 0x000000c104057212 */ /* 0x000fe200078e3cff */
[----:B------:R-:W-:Y:S01]  /*e8d0*/  IMAD.SHL.U32 R7, R7, 0x400, RZ ;  /* 0x0000040007077824 */ /* 0x000fe200078e00ff */
[----:B------:R-:W-:-:S03]  /*e8e0*/  LOP3.LUT R6, R191, 0x38, R6, 0xf8, !PT ;  /* 0x00000038bf067812 */ /* 0x000fc600078ef806 */
[----:B------:R-:W-:Y:S01]  /*e8f0*/  IMAD R5, R192, 0x200, R5 ;  /* 0x00000200c0057824 */ /* 0x000fe200078e0205 */
[----:B------:R-:W-:Y:S02]  /*e900*/  LOP3.LUT R7, R7, 0x7fffe000, RZ, 0xc0, !PT ;  /* 0x7fffe00007077812 */ /* 0x000fe400078ec0ff */
[----:B------:R-:W-:Y:S02]  /*e910*/  LOP3.LUT R9, R6, R193, RZ, 0x3c, !PT ;  /* 0x000000c106097212 */ /* 0x000fe400078e3cff */
[----:B------:R-:W-:Y:S01]  /*e920*/  LEA R43, R5, R2, 0x1 ;  /* 0x00000002052b7211 */ /* 0x000fe200078e08ff */
[----:B------:R-:W-:-:S04]  /*e930*/  IMAD R8, R192, 0x200, R7 ;  /* 0x00000200c0087824 */ /* 0x000fc800078e0207 */
[----:B------:R-:W-:Y:S01]  /*e940*/  IMAD.IADD R9, R8, 0x1, R9 ;  /* 0x0000000108097824 */ /* 0x000fe200078e0209 */
[----:B------:R-:W0:Y:S04]  /*e950*/  LDS.128 R4, [R43+0x10400] ;  /* 0x010400002b047984 */ /* 0x000e280000000c00 */
[----:B------:R-:W-:-:S05]  /*e960*/  LEA R44, R9, R2, 0x1 ;  /* 0x00000002092c7211 */ /* 0x000fca00078e08ff */
[----:B------:R-:W1:Y:S01]  /*e970*/  LDS.128 R8, [R44+0x10400] ;  /* 0x010400002c087984 */ /* 0x000e620000000c00 */
[--C-:B0-----:R-:W-:Y:S02]  /*e980*/  HADD2.F32 R45, -RZ, R4.reuse.H0_H0 ;  /* 0x20000004ff2d7230 */ /* 0x101fe40000004100 */
[----:B------:R-:W-:Y:S02]  /*e990*/  HADD2.F32 R4, -RZ, R4.H1_H1 ;  /* 0x30000004ff047230 */ /* 0x000fe40000004100 */
[--C-:B------:R-:W-:Y:S02]  /*e9a0*/  HADD2.F32 R46, -RZ, R5.reuse.H0_H0 ;  /* 0x20000005ff2e7230 */ /* 0x100fe40000004100 */
[----:B------:R-:W-:Y:S02]  /*e9b0*/  HADD2.F32 R5, -RZ, R5.H1_H1 ;  /* 0x30000005ff057230 */ /* 0x000fe40000004100 */
[----:B------:R-:W-:Y:S02]  /*e9c0*/  HADD2.F32 R47, -RZ, R6.H0_H0 ;  /* 0x20000006ff2f7230 */ /* 0x000fe40000004100 */
[----:B-1----:R-:W-:-:S02]  /*e9d0*/  HADD2.F32 R49, -RZ, R8.H0_H0 ;  /* 0x20000008ff317230 */ /* 0x002fc40000004100 */
[----:B------:R-:W-:Y:S02]  /*e9e0*/  HADD2.F32 R8, -RZ, R8.H1_H1 ;  /* 0x30000008ff087230 */ /* 0x000fe40000004100 */
[----:B------:R-:W-:Y:S02]  /*e9f0*/  HADD2.F32 R50, -RZ, R9.H0_H0 ;  /* 0x20000009ff327230 */ /* 0x000fe40000004100 */
[C---:B------:R-:W-:Y:S01]  /*ea00*/  FMUL.FTZ R58, R49.reuse, R56 ;  /* 0x00000038313a7220 */ /* 0x040fe20000410000 */
[-C--:B------:R-:W-:Y:S01]  /*ea10*/  FMUL.FTZ R60, R49, R54.reuse ;  /* 0x00000036313c7220 */ /* 0x080fe20000410000 */
[----:B------:R-:W-:Y:S02]  /*ea20*/  HADD2.F32 R49, -RZ, R35.H0_H0 ;  /* 0x20000023ff317230 */ /* 0x000fe40000004100 */
[----:B------:R-:W-:Y:S01]  /*ea30*/  FMUL.FTZ R57, R8, R53 ;  /* 0x0000003508397220 */ /* 0x000fe20000410000 */
[C---:B------:R-:W-:Y:S01]  /*ea40*/  FFMA.FTZ R58, R45.reuse, R54, -R58 ;  /* 0x000000362d3a7223 */ /* 0x040fe2000001083a */
[----:B------:R-:W-:Y:S01]  /*ea50*/  FFMA.FTZ R60, R45, R56, R60 ;  /* 0x000000382d3c7223 */ /* 0x000fe2000001003c */
[----:B------:R-:W-:-:S02]  /*ea60*/  HADD2.F32 R45, -RZ, R34.H1_H1 ;  /* 0x30000022ff2d7230 */ /* 0x000fc40000004100 */
[-C--:B------:R-:W-:Y:S01]  /*ea70*/  FMUL.FTZ R59, R8, R49.reuse ;  /* 0x00000031083b7220 */ /* 0x080fe20000410000 */
[----:B------:R-:W-:Y:S01]  /*ea80*/  FFMA.FTZ R57, R4, R49, -R57 ;  /* 0x0000003104397223 */ /* 0x000fe20000010839 */
[C---:B------:R-:W-:Y:S01]  /*ea90*/  FMUL.FTZ R49, R50.reuse, R55 ;  /* 0x0000003732317220 */ /* 0x040fe20000410000 */
[----:B------:R-:W-:Y:S02]  /*eaa0*/  HADD2.F32 R9, -RZ, R9.H1_H1 ;  /* 0x30000009ff097230 */ /* 0x000fe40000004100 */
[----:B------:R-:W-:Y:S01]  /*eab0*/  FMUL.FTZ R50, R50, R45 ;  /* 0x0000002d32327220 */ /* 0x000fe20000410000 */
[----:B------:R-:W-:Y:S02]  /*eac0*/  HADD2.F32 R54, -RZ, R40.H1_H1 ;  /* 0x30000028ff367230 */ /* 0x000fe40000004100 */
[----:B------:R-:W-:Y:S01]  /*ead0*/  FFMA.FTZ R59, R4, R53, R59 ;  /* 0x00000035043b7223 */ /* 0x000fe2000001003b */
[----:B------:R-:W-:Y:S02]  /*eae0*/  HADD2.F32 R4, -RZ, R35.H1_H1 ;  /* 0x30000023ff047230 */ /* 0x000fe40000004100 */
[C---:B------:R-:W-:Y:S01]  /*eaf0*/  FFMA.FTZ R49, R46.reuse, R45, -R49 ;  /* 0x0000002d2e317223 */ /* 0x040fe20000010831 */
[----:B------:R-:W-:Y:S01]  /*eb00*/  FFMA.FTZ R50, R46, R55, R50 ;  /* 0x000000372e327223 */ /* 0x000fe20000010032 */
[----:B------:R-:W-:-:S02]  /*eb10*/  HADD2.F32 R51, -RZ, R10.H0_H0 ;  /* 0x2000000aff337230 */ /* 0x000fc40000004100 */
[C---:B------:R-:W-:Y:S01]  /*eb20*/  FMUL.FTZ R56, R9.reuse, R54 ;  /* 0x0000003609387220 */ /* 0x040fe20000410000 */
[----:B------:R-:W-:Y:S02]  /*eb30*/  HADD2.F32 R8, -RZ, R37.H0_H0 ;  /* 0x20000025ff087230 */ /* 0x000fe40000004100 */
[-C--:B------:R-:W-:Y:S01]  /*eb40*/  FMUL.FTZ R62, R9, R4.reuse ;  /* 0x00000004093e7220 */ /* 0x080fe20000410000 */
[----:B------:R-:W-:Y:S02]  /*eb50*/  HADD2.F32 R46, -RZ, R41.H0_H0 ;  /* 0x20000029ff2e7230 */ /* 0x000fe40000004100 */
[----:B------:R-:W-:Y:S01]  /*eb60*/  FFMA.FTZ R56, R5, R4, -R56 ;  /* 0x0000000405387223 */ /* 0x000fe20000010838 */
[----:B------:R-:W-:Y:S02]  /*eb70*/  HADD2.F32 R10, -RZ, R10.H1_H1 ;  /* 0x3000000aff0a7230 */ /* 0x000fe40000004100 */
[----:B------:R-:W-:Y:S01]  /*eb80*/  FMUL.FTZ R55, R51, R8 ;  /* 0x0000000833377220 */ /* 0x000fe20000410000 */
[----:B------:R-:W-:-:S02]  /*eb90*/  HADD2.F32 R45, -RZ, R42.H0_H0 ;  /* 0x2000002aff2d7230 */ /* 0x000fc40000004100 */
[----:B------:R-:W-:Y:S01]  /*eba0*/  FMUL.FTZ R4, R51, R46 ;  /* 0x0000002e33047220 */ /* 0x000fe20000410000 */
[----:B------:R-:W-:Y:S02]  /*ebb0*/  HADD2.F32 R9, -RZ, R38.H0_H0 ;  /* 0x20000026ff097230 */ /* 0x000fe40000004100 */
[----:B------:R-:W-:Y:S01]  /*ebc0*/  FFMA.FTZ R51, R5, R54, R62 ;  /* 0x0000003605337223 */ /* 0x000fe2000001003e */
[----:B------:R-:W-:Y:S02]  /*ebd0*/  HADD2.F32 R6, -RZ, R6.H1_H1 ;  /* 0x30000006ff067230 */ /* 0x000fe40000004100 */
[C---:B------:R-:W-:Y:S01]  /*ebe0*/  FMUL.FTZ R5, R10.reuse, R45 ;  /* 0x0000002d0a057220 */ /* 0x040fe20000410000 */
[C---:B------:R-:W-:Y:S01]  /*ebf0*/  FFMA.FTZ R53, R47.reuse, R8, -R4 ;  /* 0x000000082f357223 */ /* 0x040fe20000010804 */
[----:B------:R-:W-:Y:S01]  /*ec00*/  FFMA.FTZ R55, R47, R46, R55 ;  /* 0x0000002e2f377223 */ /* 0x000fe20000010037 */
[-C--:B------:R-:W-:Y:S01]  /*ec10*/  FMUL.FTZ R47, R10, R9.reuse ;  /* 0x000000090a2f7220 */ /* 0x080fe20000410000 */
[----:B------:R-:W-:Y:S01]  /*ec20*/  FFMA.FTZ R10, R6, R9, -R5 ;  /* 0x00000009060a7223 */ /* 0x000fe20000010805 */
[----:B------:R-:W-:-:S02]  /*ec30*/  HADD2.F32 R52, -RZ, R11.H0_H0 ;  /* 0x2000000bff347230 */ /* 0x000fc40000004100 */
[----:B------:R-:W-:Y:S02]  /*ec40*/  HADD2.F32 R9, -RZ, R41.H1_H1 ;  /* 0x30000029ff097230 */ /* 0x000fe40000004100 */
[----:B------:R-:W-:Y:S01]  /*ec50*/  FFMA.FTZ R46, R6, R45, R47 ;  /* 0x0000002d062e7223 */ /* 0x000fe2000001002f */
[----:B------:R-:W-:Y:S02]  /*ec60*/  HADD2.F32 R5, -RZ, R37.H1_H1 ;  /* 0x30000025ff057230 */ /* 0x000fe40000004100 */
[----:B------:R-:W-:Y:S02]  /*ec70*/  HADD2.F32 R11, -RZ, R11.H1_H1 ;  /* 0x3000000bff0b7230 */ /* 0x000fe40000004100 */
[C---:B------:R-:W-:Y:S01]  /*ec80*/  FMUL.FTZ R45, R52.reuse, R9 ;  /* 0x00000009342d7220 */ /* 0x040fe20000410000 */
[----:B------:R-:W-:Y:S02]  /*ec90*/  HADD2.F32 R8, -RZ, R42.H1_H1 ;  /* 0x3000002aff087230 */ /* 0x000fe40000004100 */
[----:B------:R-:W-:Y:S01]  /*eca0*/  FMUL.FTZ R52, R52, R5 ;  /* 0x0000000534347220 */ /* 0x000fe20000410000 */
[----:B------:R-:W-:-:S02]  /*ecb0*/  HADD2.F32 R4, -RZ, R38.H1_H1 ;  /* 0x30000026ff047230 */ /* 0x000fc40000004100 */
[--C-:B------:R-:W-:Y:S02]  /*ecc0*/  HADD2.F32 R48, -RZ, R7.reuse.H0_H0 ;  /* 0x20000007ff307230 */ /* 0x100fe40000004100 */
[C---:B------:R-:W-:Y:S01]  /*ecd0*/  FMUL.FTZ R6, R11.reuse, R8 ;  /* 0x000000080b067220 */ /* 0x040fe20000410000 */
[----:B------:R-:W-:Y:S02]  /*ece0*/  HADD2.F32 R7, -RZ, R7.H1_H1 ;  /* 0x30000007ff077230 */ /* 0x000fe40000004100 */
[-C--:B------:R-:W-:Y:S01]  /*ecf0*/  FMUL.FTZ R47, R11, R4.reuse ;  /* 0x000000040b2f7220 */ /* 0x080fe20000410000 */
[C---:B------:R-:W-:Y:S01]  /*ed00*/  FFMA.FTZ R45, R48.reuse, R5, -R45 ;  /* 0x00000005302d7223 */ /* 0x040fe2000001082d */
[----:B------:R-:W-:Y:S01]  /*ed10*/  FFMA.FTZ R11, R48, R9, R52 ;  /* 0x00000009300b7223 */ /* 0x000fe20000010034 */
[C---:B------:R-:W-:Y:S01]  /*ed20*/  FFMA.FTZ R48, R7.reuse, R4, -R6 ;  /* 0x0000000407307223 */ /* 0x040fe20000010806 */
[----:B------:R-:W-:Y:S01]  /*ed30*/  FFMA.FTZ R52, R7, R8, R47 ;  /* 0x0000000807347223 */ /* 0x000fe2000001002f */
[----:B------:R-:W-:-:S02]  /*ed40*/  F2FP.F16.F32.PACK_AB R4, R57, R58 ;  /* 0x0000003a3904723e */ /* 0x000fc400000000ff */
[----:B------:R-:W-:Y:S02]  /*ed50*/  F2FP.F16.F32.PACK_AB R5, R56, R49 ;  /* 0x000000313805723e */ /* 0x000fe400000000ff */
[----:B------:R-:W-:Y:S02]  /*ed60*/  F2FP.F16.F32.PACK_AB R6, R10, R53 ;  /* 0x000000350a06723e */ /* 0x000fe400000000ff */
[----:B------:R-:W-:Y:S02]  /*ed70*/  F2FP.F16.F32.PACK_AB R7, R48, R45 ;  /* 0x0000002d3007723e */ /* 0x000fe400000000ff */
[----:B------:R-:W-:Y:S02]  /*ed80*/  F2FP.F16.F32.PACK_AB R8, R59, R60 ;  /* 0x0000003c3b08723e */ /* 0x000fe400000000ff */
[----:B------:R-:W-:Y:S01]  /*ed90*/  F2FP.F16.F32.PACK_AB R9, R51, R50 ;  /* 0x000000323309723e */ /* 0x000fe200000000ff */
[----:B------:R1:W-:Y:S01]  /*eda0*/  STS.128 [R43+0x10400], R4 ;  /* 0x010400042b007388 */ /* 0x0003e20000000c00 */
[----:B------:R-:W-:-:S02]  /*edb0*/  F2FP.F16.F32.PACK_AB R10, R46, R55 ;  /* 0x000000372e0a723e */ /* 0x000fc400000000ff */
[----:B------:R-:W-:-:S05]  /*edc0*/  F2FP.F16.F32.PACK_AB R11, R52, R11 ;  /* 0x0000000b340b723e */ /* 0x000fca00000000ff */
[----:B------:R1:W-:Y:S02]  /*edd0*/  STS.128 [R44+0x10400], R8 ;  /* 0x010400082c007388 */ /* 0x0003e40000000c00 */
.L_x_583:
[----:B------:R-:W-:Y:S05]  /*ede0*/  BSYNC B2 ;  /* 0x0000000000027941 */ /* 0x000fea0003800000 */
.L_x_582:
[----:B------:R-:W-:Y:S04]  /*edf0*/  BSSY B2, `(.L_x_584) ;  /* 0x000005a000027945 */ /* 0x000fe80003800000 */
[----:B------:R-:W-:Y:S05]  /*ee00*/  @P1 BRA `(.L_x_585) ;  /* 0x0000000400601947 */ /* 0x000fea0003800000 */
[----:B------:R-:W2:Y:S01]  /*ee10*/  LDL R60, [R1+0x78] ;  /* 0x00007800013c7983 */ /* 0x000ea20000100800 */
[----:B-1----:R-:W-:Y:S01]  /*ee20*/  LEA.HI R4, R25, R229, RZ, 0x1d ;  /* 0x000000e519047211 */ /* 0x002fe200078fe8ff */
[----:B------:R-:W-:Y:S02]  /*ee30*/  HADD2.F32 R55, -RZ, R30.H0_H0 ;  /* 0x2000001eff377230 */ /* 0x000fe40000004100 */
[----:B------:R-:W-:Y:S01]  /*ee40*/  HADD2.F32 R53, -RZ, R26.H0_H0 ;  /* 0x2000001aff357230 */ /* 0x000fe20000004100 */
[----:B0-----:R-:W-:Y:S01]  /*ee50*/  SHF.R.S32.HI R5, RZ, 0x1f, R4 ;  /* 0x0000001fff057819 */ /* 0x001fe20000011404 */
[----:B------:R-:W-:-:S03]  /*ee60*/  HADD2.F32 R57, -RZ, R31.H0_H0 ;  /* 0x2000001fff397230 */ /* 0x000fc60000004100 */
        /* <DEDUP_REMOVED lines=8> */
[----:B------:R-:W-:-:S05]  /*eef0*/  IMAD R43, R9, 0x2, R2 ;  /* 0x00000002092b7824 */ /* 0x000fca00078e0202 */
[----:B------:R-:W0:Y:S02]  /*ef00*/  LDS.128 R8, [R43+0x10400] ;  /* 0x010400002b087984 */ /* 0x000e240000000c00 */
[--C-:B0-----:R-:W-:Y:S02]  /*ef10*/  HADD2.F32 R48, -RZ, R8.reuse.H0_H0 ;  /* 0x20000008ff307230 */ /* 0x101fe40000004100 */
[----:B------:R-:W-:Y:S02]  /*ef20*/  HADD2.F32 R8, -RZ, R8.H1_H1 ;  /* 0x30000008ff087230 */ /* 0x000fe40000004100 */
[----:B------:R-:W-:Y:S02]  /*ef30*/  HADD2.F32 R49, -RZ, R9.H0_H0 ;  /* 0x20000009ff317230 */ /* 0x000fe40000004100 */
[C---:B------:R-:W-:Y:S01]  /*ef40*/  FMUL.FTZ R59, R48.reuse, R55 ;  /* 0x00000037303b7220 */ /* 0x040fe20000410000 */
[----:B------:R-:W-:Y:S01]  /*ef50*/  FMUL.FTZ R61, R48, R53 ;  /* 0x00000035303d7220 */ /* 0x000fe20000410000 */
[----:B------:R-:W-:-:S02]  /*ef60*/  HADD2.F32 R48, -RZ, R30.H1_H1 ;  /* 0x3000001eff307230 */ /* 0x000fc40000004100 */
[----:B------:R-:W-:Y:S01]  /*ef70*/  FMUL.FTZ R63, R8, R57 ;  /* 0x00000039083f7220 */ /* 0x000fe20000410000 */
[----:B------:R-:W-:Y:S02]  /*ef80*/  HADD2.F32 R9, -RZ, R9.H1_H1 ;  /* 0x30000009ff097230 */ /* 0x000fe40000004100 */
[--C-:B------:R-:W-:Y:S02]  /*ef90*/  HADD2.F32 R50, -RZ, R10.reuse.H0_H0 ;  /* 0x2000000aff327230 */ /* 0x100fe40000004100 */
[----:B------:R-:W-:Y:S01]  /*efa0*/  FMUL.FTZ R56, R49, R48 ;  /* 0x0000003031387220 */ /* 0x000fe20000410000 */
[----:B------:R-:W-:Y:S02]  /*efb0*/  HADD2.F32 R10, -RZ, R10.H1_H1 ;  /* 0x3000000aff0a7230 */ /* 0x000fe40000004100 */
[--C-:B------:R-:W-:Y:S02]  /*efc0*/  HADD2.F32 R51, -RZ, R11.reuse.H0_H0 ;  /* 0x2000000bff337230 */ /* 0x100fe40000004100 */
[----:B------:R-:W-:Y:S01]  /*efd0*/  HADD2.F32 R11, -RZ, R11.H1_H1 ;  /* 0x3000000bff0b7230 */ /* 0x000fe20000004100 */
[----:B--2---:R-:W0:Y:S02]  /*efe0*/  LDS.128 R4, [R60] ;  /* 0x000000003c047984 */ /* 0x004e240000000c00 */
[----:B0-----:R-:W-:-:S02]  /*eff0*/  HADD2.F32 R44, -RZ, R4.H0_H0 ;  /* 0x20000004ff2c7230 */ /* 0x001fc40000004100 */
[----:B------:R-:W-:Y:S02]  /*f000*/  HADD2.F32 R4, -RZ, R4.H1_H1 ;  /* 0x30000004ff047230 */ /* 0x000fe40000004100 */
[----:B------:R-:W-:Y:S02]  /*f010*/  HADD2.F32 R45, -RZ, R5.H0_H0 ;  /* 0x20000005ff2d7230 */ /* 0x000fe40000004100 */
[C---:B------:R-:W-:Y:S01]  /*f020*/  FFMA.FTZ R59, R44.reuse, R53, -R59 ;  /* 0x000000352c3b7223 */ /* 0x040fe2000001083b */
[----:B------:R-:W-:Y:S02]  /*f030*/  HADD2.F32 R53, -RZ, R27.H0_H0 ;  /* 0x2000001bff357230 */ /* 0x000fe40000004100 */
[----:B------:R-:W-:Y:S01]  /*f040*/  FFMA.FTZ R61, R44, R55, R61 ;  /* 0x000000372c3d7223 */ /* 0x000fe2000001003d */
[----:B------:R-:W-:Y:S02]  /*f050*/  HADD2.F32 R44, -RZ, R26.H1_H1 ;  /* 0x3000001aff2c7230 */ /* 0x000fe40000004100 */
[----:B------:R-:W-:-:S02]  /*f060*/  HADD2.F32 R5, -RZ, R5.H1_H1 ;  /* 0x30000005ff057230 */ /* 0x000fc40000004100 */
[-C--:B------:R-:W-:Y:S01]  /*f070*/  FMUL.FTZ R55, R8, R53.reuse ;  /* 0x0000003508377220 */ /* 0x080fe20000410000 */
[C---:B------:R-:W-:Y:S01]  /*f080*/  FFMA.FTZ R52, R4.reuse, R53, -R63 ;  /* 0x0000003504347223 */ /* 0x040fe2000001083f */
[----:B------:R-:W-:Y:S01]  /*f090*/  FMUL.FTZ R49, R49, R44 ;  /* 0x0000002c31317220 */ /* 0x000fe20000410000 */
[----:B------:R-:W-:Y:S02]  /*f0a0*/  HADD2.F32 R8, -RZ, R31.H1_H1 ;  /* 0x3000001fff087230 */ /* 0x000fe40000004100 */
[----:B------:R-:W-:Y:S01]  /*f0b0*/  FFMA.FTZ R54, R4, R57, R55 ;  /* 0x0000003904367223 */ /* 0x000fe20000010037 */
[----:B------:R-:W-:Y:S02]  /*f0c0*/  HADD2.F32 R4, -RZ, R27.H1_H1 ;  /* 0x3000001bff047230 */ /* 0x000fe40000004100 */
[C---:B------:R-:W-:Y:S01]  /*f0d0*/  FFMA.FTZ R48, R45.reuse, R48, R49 ;  /* 0x000000302d307223 */ /* 0x040fe20000010031 */
[----:B------:R-:W-:Y:S02]  /*f0e0*/  HADD2.F32 R49, -RZ, R32.H0_H0 ;  /* 0x20000020ff317230 */ /* 0x000fe40000004100 */
[----:B------:R-:W-:Y:S01]  /*f0f0*/  FFMA.FTZ R56, R45, R44, -R56 ;  /* 0x0000002c2d387223 */ /* 0x000fe20000010838 */
[----:B------:R-:W-:-:S02]  /*f100*/  HADD2.F32 R46, -RZ, R6.H0_H0 ;  /* 0x20000006ff2e7230 */ /* 0x000fc40000004100 */
[C---:B------:R-:W-:Y:S01]  /*f110*/  FMUL.FTZ R44, R9.reuse, R8 ;  /* 0x00000008092c7220 */ /* 0x040fe20000410000 */
[----:B------:R-:W-:Y:S02]  /*f120*/  HADD2.F32 R45, -RZ, R28.H0_H0 ;  /* 0x2000001cff2d7230 */ /* 0x000fe40000004100 */
[-C--:B------:R-:W-:Y:S01]  /*f130*/  FMUL.FTZ R58, R9, R4.reuse ;  /* 0x00000004093a7220 */ /* 0x080fe20000410000 */
[----:B------:R-:W-:Y:S02]  /*f140*/  HADD2.F32 R53, -RZ, R33.H0_H0 ;  /* 0x20000021ff357230 */ /* 0x000fe40000004100 */
[C---:B------:R-:W-:Y:S01]  /*f150*/  FMUL.FTZ R63, R50.reuse, R49 ;  /* 0x00000031323f7220 */ /* 0x040fe20000410000 */
[----:B------:R-:W-:Y:S02]  /*f160*/  HADD2.F32 R9, -RZ, R29.H0_H0 ;  /* 0x2000001dff097230 */ /* 0x000fe40000004100 */
[C---:B------:R-:W-:Y:S01]  /*f170*/  FFMA.FTZ R55, R5.reuse, R4, -R44 ;  /* 0x0000000405377223 */ /* 0x040fe2000001082c */
[-C--:B------:R-:W-:Y:S01]  /*f180*/  FMUL.FTZ R50, R50, R45.reuse ;  /* 0x0000002d32327220 */ /* 0x080fe20000410000 */
[----:B------:R-:W-:Y:S01]  /*f190*/  FFMA.FTZ R57, R5, R8, R58 ;  /* 0x0000000805397223 */ /* 0x000fe2000001003a */
[----:B------:R-:W-:Y:S01]  /*f1a0*/  FFMA.FTZ R63, R46, R45, -R63 ;  /* 0x0000002d2e3f7223 */ /* 0x000fe2000001083f */
[----:B------:R-:W-:-:S02]  /*f1b0*/  HADD2.F32 R6, -RZ, R6.H1_H1 ;  /* 0x30000006ff067230 */ /* 0x000fc40000004100 */
[C---:B------:R-:W-:Y:S01]  /*f1c0*/  FMUL.FTZ R5, R10.reuse, R53 ;  /* 0x000000350a057220 */ /* 0x040fe20000410000 */
[----:B------:R-:W-:Y:S01]  /*f1d0*/  FMUL.FTZ R45, R10, R9 ;  /* 0x000000090a2d7220 */ /* 0x000fe20000410000 */
[----:B------:R-:W-:Y:S02]  /*f1e0*/  HADD2.F32 R10, -RZ, R32.H1_H1 ;  /* 0x30000020ff0a7230 */ /* 0x000fe40000004100 */
[----:B------:R-:W-:Y:S01]  /*f1f0*/  FFMA.FTZ R50, R46, R49, R50 ;  /* 0x000000312e327223 */ /* 0x000fe20000010032 */
[----:B------:R-:W-:Y:S02]  /*f200*/  HADD2.F32 R44, -RZ, R33.H1_H1 ;  /* 0x30000021ff2c7230 */ /* 0x000fe40000004100 */
[C---:B------:R-:W-:Y:S01]  /*f210*/  FFMA.FTZ R46, R6.reuse, R9, -R5 ;  /* 0x00000009062e7223 */ /* 0x040fe20000010805 */
[----:B------:R-:W-:Y:S02]  /*f220*/  HADD2.F32 R4, -RZ, R28.H1_H1 ;  /* 0x3000001cff047230 */ /* 0x000fe40000004100 */
[----:B------:R-:W-:Y:S01]  /*f230*/  FFMA.FTZ R45, R6, R53, R45 ;  /* 0x00000035062d7223 */ /* 0x000fe2000001002d */
[----:B------:R-:W-:-:S02]  /*f240*/  HADD2.F32 R8, -RZ, R29.H1_H1 ;  /* 0x3000001dff087230 */ /* 0x000fc40000004100 */
[----:B------:R-:W-:Y:S01]  /*f250*/  FMUL.FTZ R6, R51, R10 ;  /* 0x0000000a33067220 */ /* 0x000fe20000410000 */
[--C-:B------:R-:W-:Y:S02]  /*f260*/  HADD2.F32 R47, -RZ, R7.reuse.H0_H0 ;  /* 0x20000007ff2f7230 */ /* 0x100fe40000004100 */
[----:B------:R-:W-:Y:S01]  /*f270*/  FMUL.FTZ R58, R11, R44 ;  /* 0x0000002c0b3a7220 */ /* 0x000fe20000410000 */
[----:B------:R-:W-:Y:S02]  /*f280*/  HADD2.F32 R7, -RZ, R7.H1_H1 ;  /* 0x30000007ff077230 */ /* 0x000fe40000004100 */
[----:B------:R-:W-:Y:S01]  /*f290*/  FMUL.FTZ R51, R51, R4 ;  /* 0x0000000433337220 */ /* 0x000fe20000410000 */
[----:B------:R-:W-:Y:S01]  /*f2a0*/  FMUL.FTZ R5, R11, R8 ;  /* 0x000000080b057220 */ /* 0x000fe20000410000 */
[----:B------:R-:W-:Y:S01]  /*f2b0*/  FFMA.FTZ R11, R47, R4, -R6 ;  /* 0x000000042f0b7223 */ /* 0x000fe20000010806 */
[----:B------:R-:W-:Y:S01]  /*f2c0*/  F2FP.F16.F32.PACK_AB R4, R52, R59 ;  /* 0x0000003b3404723e */ /* 0x000fe200000000ff */
[----:B------:R-:W-:Y:S01]  /*f2d0*/  FFMA.FTZ R58, R7, R8, -R58 ;  /* 0x00000008073a7223 */ /* 0x000fe2000001083a */
[----:B------:R-:W-:Y:S01]  /*f2e0*/  FFMA.FTZ R51, R47, R10, R51 ;  /* 0x0000000a2f337223 */ /* 0x000fe20000010033 */
[----:B------:R-:W-:Y:S01]  /*f2f0*/  FFMA.FTZ R44, R7, R44, R5 ;  /* 0x0000002c072c7223 */ /* 0x000fe20000010005 */
[----:B------:R-:W-:-:S02]  /*f300*/  F2FP.F16.F32.PACK_AB R5, R55, R56 ;  /* 0x000000383705723e */ /* 0x000fc400000000ff */
[----:B------:R-:W-:Y:S02]  /*f310*/  F2FP.F16.F32.PACK_AB R6, R46, R63 ;  /* 0x0000003f2e06723e */ /* 0x000fe400000000ff */
[----:B------:R-:W-:Y:S02]  /*f320*/  F2FP.F16.F32.PACK_AB R7, R58, R11 ;  /* 0x0000000b3a07723e */ /* 0x000fe400000000ff */
[----:B------:R-:W-:Y:S02]  /*f330*/  F2FP.F16.F32.PACK_AB R8, R54, R61 ;  /* 0x0000003d3608723e */ /* 0x000fe400000000ff */
[----:B------:R-:W-:Y:S01]  /*f340*/  F2FP.F16.F32.PACK_AB R9, R57, R48 ;  /* 0x000000303909723e */ /* 0x000fe200000000ff */
[----:B------:R2:W-:Y:S01]  /*f350*/  STS.128 [R60], R4 ;  /* 0x000000043c007388 */ /* 0x0005e20000000c00 */
[----:B------:R-:W-:Y:S02]  /*f360*/  F2FP.F16.F32.PACK_AB R10, R45, R50 ;  /* 0x000000322d0a723e */ /* 0x000fe400000000ff */
[----:B------:R-:W-:-:S05]  /*f370*/  F2FP.F16.F32.PACK_AB R11, R44, R51 ;  /* 0x000000332c0b723e */ /* 0x000fca00000000ff */
[----:B------:R2:W-:Y:S02]  /*f380*/  STS.128 [R43+0x10400], R8 ;  /* 0x010400082b007388 */ /* 0x0005e40000000c00 */
.L_x_585:
[----:B------:R-:W-:Y:S05]  /*f390*/  BSYNC B2 ;  /* 0x0000000000027941 */ /* 0x000fea0003800000 */
.L_x_584:
[----:B------:R-:W-:Y:S05]  /*f3a0*/  @P2 BRA `(.L_x_581) ;  /* 0x0000000400602947 */ /* 0x000fea0003800000 */
[----:B------:R-:W3:Y:S01]  /*f3b0*/  LDL R59, [R1+0x70] ;  /* 0x00007000013b7983 */ /* 0x000ee20000100800 */
[----:B------:R-:W-:Y:S01]  /*f3c0*/  LEA.HI R25, R25, R230, RZ, 0x1d ;  /* 0x000000e619197211 */ /* 0x000fe200078fe8ff */
[----:B------:R-:W-:Y:S02]  /*f3d0*/  HADD2.F32 R52, -RZ, R3.H0_H0 ;  /* 0x20000003ff347230 */ /* 0x000fe40000004100 */
[--C-:B------:R-:W-:Y:S01]  /*f3e0*/  HADD2.F32 R54, -RZ, R15.reuse.H0_H0 ;  /* 0x2000000fff367230 */ /* 0x100fe20000004100 */
[----:B-12---:R-:W-:Y:S01]  /*f3f0*/  SHF.R.S32.HI R4, RZ, 0x1f, R25 ;  /* 0x0000001fff047819 */ /* 0x006fe20000011419 */
[----:B------:R-:W-:Y:S02]  /*f400*/  HADD2.F32 R51, -RZ, R20.H0_H0 ;  /* 0x20000014ff337230 */ /* 0x000fe40000004100 */
[----:B------:R-:W-:Y:S01]  /*f410*/  HADD2.F32 R53, -RZ, R15.H1_H1 ;  /* 0x3000000fff357230 */ /* 0x000fe20000004100 */
[----:B0-----:R-:W-:Y:S02]  /*f420*/  LEA.HI R5, R4, R25, RZ, 0x3 ;  /* 0x0000001904057211 */ /* 0x001fe400078f18ff */
[----:B------:R-:W-:-:S03]  /*f430*/  SHF.L.U32 R4, R25, 0x3, RZ ;  /* 0x0000000319047819 */ /* 0x000fc600000006ff */
[----:B------:R-:W-:Y:S01]  /*f440*/  IMAD.SHL.U32 R5, R5, 0x400, RZ ;  /* 0x0000040005057824 */ /* 0x000fe200078e00ff */
[----:B------:R-:W-:-:S04]  /*f450*/  LOP3.LUT R4, R191, 0x38, R4, 0xf8, !PT ;  /* 0x00000038bf047812 */ /* 0x000fc800078ef804 */
[----:B------:R-:W-:Y:S02]  /*f460*/  LOP3.LUT R5, R5, 0x7fffe000, RZ, 0xc0, !PT ;  /* 0x7fffe00005057812 */ /* 0x000fe400078ec0ff */
[----:B------:R-:W-:-:S03]  /*f470*/  LOP3.LUT R9, R4, R193, RZ, 0x3c, !PT ;  /* 0x000000c104097212 */ /* 0x000fc600078e3cff */
[----:B------:R-:W-:-:S05]  /*f480*/  IMAD R8, R192, 0x200, R5 ;  /* 0x00000200c0087824 */ /* 0x000fca00078e0205 */
[----:B------:R-:W-:-:S05]  /*f490*/  IADD3 R9, R8, R9, RZ ;  /* 0x0000000908097210 */ /* 0x000fca0007ffe0ff */
[----:B------:R-:W-:-:S05]  /*f4a0*/  IMAD R25, R9, 0x2, R2 ;  /* 0x0000000209197824 */ /* 0x000fca00078e0202 */
[----:B------:R-:W0:Y:S02]  /*f4b0*/  LDS.128 R8, [R25+0x10400] ;  /* 0x0104000019087984 */ /* 0x000e240000000c00 */
[--C-:B0-----:R-:W-:Y:S02]  /*f4c0*/  HADD2.F32 R47, -RZ, R8.reuse.H0_H0 ;  /* 0x20000008ff2f7230 */ /* 0x101fe40000004100 */
[----:B------:R-:W-:Y:S02]  /*f4d0*/  HADD2.F32 R8, -RZ, R8.H1_H1 ;  /* 0x30000008ff087230 */ /* 0x000fe40000004100 */
[----:B------:R-:W-:Y:S02]  /*f4e0*/  HADD2.F32 R48, -RZ, R9.H0_H0 ;  /* 0x20000009ff307230 */ /* 0x000fe40000004100 */
[C---:B------:R-:W-:Y:S01]  /*f4f0*/  FMUL.FTZ R56, R47.reuse, R54 ;  /* 0x000000362f387220 */ /* 0x040fe20000410000 */
[----:B------:R-:W-:Y:S01]  /*f500*/  FMUL.FTZ R58, R47, R52 ;  /* 0x000000342f3a7220 */ /* 0x000fe20000410000 */
[----:B------:R-:W-:-:S02]  /*f510*/  HADD2.F32 R47, -RZ, R12.H0_H0 ;  /* 0x2000000cff2f7230 */ /* 0x000fc40000004100 */
[C---:B------:R-:W-:Y:S01]  /*f520*/  FMUL.FTZ R55, R8.reuse, R51 ;  /* 0x0000003308377220 */ /* 0x040fe20000410000 */
[----:B------:R-:W-:Y:S02]  /*f530*/  HADD2.F32 R9, -RZ, R9.H1_H1 ;  /* 0x30000009ff097230 */ /* 0x000fe40000004100 */
[--C-:B------:R-:W-:Y:S02]  /*f540*/  HADD2.F32 R49, -RZ, R10.reuse.H0_H0 ;  /* 0x2000000aff317230 */ /* 0x100fe40000004100 */
[----:B------:R-:W-:Y:S01]  /*f550*/  FMUL.FTZ R57, R8, R47 ;  /* 0x0000002f08397220 */ /* 0x000fe20000410000 */
[----:B------:R-:W-:Y:S02]  /*f560*/  HADD2.F32 R8, -RZ, R13.H0_H0 ;  /* 0x2000000dff087230 */ /* 0x000fe40000004100 */
[----:B------:R-:W-:Y:S02]  /*f570*/  HADD2.F32 R10, -RZ, R10.H1_H1 ;  /* 0x3000000aff0a7230 */ /* 0x000fe40000004100 */
[----:B------:R-:W-:-:S02]  /*f580*/  HADD2.F32 R50, -RZ, R11.H0_H0 ;  /* 0x2000000bff327230 */ /* 0x000fc40000004100 */
[----:B------:R-:W-:Y:S01]  /*f590*/  HADD2.F32 R11, -RZ, R11.H1_H1 ;  /* 0x3000000bff0b7230 */ /* 0x000fe20000004100 */
[----:B---3--:R-:W0:Y:S02]  /*f5a0*/  LDS.128 R4, [R59] ;  /* 0x000000003b047984 */ /* 0x008e240000000c00 */
[--C-:B0-----:R-:W-:Y:S02]  /*f5b0*/  HADD2.F32 R43, -RZ, R4.reuse.H0_H0 ;  /* 0x20000004ff2b7230 */ /* 0x101fe40000004100 */
[----:B------:R-:W-:Y:S02]  /*f5c0*/  HADD2.F32 R4, -RZ, R4.H1_H1 ;  /* 0x30000004ff047230 */ /* 0x000fe40000004100 */
[----:B------:R-:W-:Y:S02]  /*f5d0*/  HADD2.F32 R44, -RZ, R5.H0_H0 ;  /* 0x20000005ff2c7230 */ /* 0x000fe40000004100 */
[C---:B------:R-:W-:Y:S01]  /*f5e0*/  FFMA.FTZ R56, R43.reuse, R52, -R56 ;  /* 0x000000342b387223 */ /* 0x040fe20000010838 */
[----:B------:R-:W-:Y:S01]  /*f5f0*/  FFMA.FTZ R58, R43, R54, R58 ;  /* 0x000000362b3a7223 */ /* 0x000fe2000001003a */
[----:B------:R-:W-:-:S02]  /*f600*/  HADD2.F32 R43, -RZ, R3.H1_H1 ;  /* 0x30000003ff2b7230 */ /* 0x000fc40000004100 */
[----:B------:R-:W-:Y:S01]  /*f610*/  FFMA.FTZ R55, R4, R47, -R55 ;  /* 0x0000002f04377223 */ /* 0x000fe20000010837 */
[----:B------:R-:W-:Y:S01]  /*f620*/  FMUL.FTZ R47, R48, R53 ;  /* 0x00000035302f7220 */ /* 0x000fe20000410000 */
[----:B------:R-:W-:Y:S02]  /*f630*/  HADD2.F32 R52, -RZ, R20.H1_H1 ;  /* 0x30000014ff347230 */ /* 0x000fe40000004100 */
[----:B------:R-:W-:Y:S01]  /*f640*/  FFMA.FTZ R57, R4, R51, R57 ;  /* 0x0000003304397223 */ /* 0x000fe20000010039 */
[-C--:B------:R-:W-:Y:S01]  /*f650*/  FMUL.FTZ R48, R48, R43.reuse ;  /* 0x0000002b30307220 */ /* 0x080fe20000410000 */
[----:B------:R-:W-:Y:S02]  /*f660*/  HADD2.F32 R4, -RZ, R12.H1_H1 ;  /* 0x3000000cff047230 */ /* 0x000fe40000004100 */
[C---:B------:R-:W-:Y:S01]  /*f670*/  FFMA.FTZ R47, R44.reuse, R43, -R47 ;  /* 0x0000002b2c2f7223 */ /* 0x040fe2000001082f */
[----:B------:R-:W-:Y:S02]  /*f680*/  HADD2.F32 R5, -RZ, R5.H1_H1 ;  /* 0x30000005ff057230 */ /* 0x000fe40000004100 */
[----:B------:R-:W-:Y:S01]  /*f690*/  FFMA.FTZ R48, R44, R53, R48 ;  /* 0x000000352c307223 */ /* 0x000fe20000010030 */
[----:B------:R-:W-:Y:S01]  /*f6a0*/  FMUL.FTZ R54, R9, R52 ;  /* 0x0000003409367220 */ /* 0x000fe20000410000 */
[----:B------:R-:W-:-:S02]  /*f6b0*/  HADD2.F32 R44, -RZ, R21.H0_H0 ;  /* 0x20000015ff2c7230 */ /* 0x000fc40000004100 */
[-C--:B------:R-:W-:Y:S01]  /*f6c0*/  FMUL.FTZ R60, R9, R4.reuse ;  /* 0x00000004093c7220 */ /* 0x080fe20000410000 */
[----:B------:R-:W-:Y:S02]  /*f6d0*/  HADD2.F32 R43, -RZ, R24.H0_H0 ;  /* 0x20000018ff2b7230 */ /* 0x000fe40000004100 */
[----:B------:R-:W-:Y:S01]  /*f6e0*/  FFMA.FTZ R54, R5, R4, -R54 ;  /* 0x0000000405367223 */ /* 0x000fe20000010836 */
[----:B------:R-:W-:Y:S02]  /*f6f0*/  HADD2.F32 R45, -RZ, R6.H0_H0 ;  /* 0x20000006ff2d7230 */ /* 0x000fe40000004100 */
[C---:B------:R-:W-:Y:S01]  /*f700*/  FMUL.FTZ R4, R49.reuse, R44 ;  /* 0x0000002c31047220 */ /* 0x040fe20000410000 */
[----:B------:R-:W-:Y:S02]  /*f710*/  HADD2.F32 R9, -RZ, R14.H0_H0 ;  /* 0x2000000eff097230 */ /* 0x000fe40000004100 */
[----:B------:R-:W-:Y:S01]  /*f720*/  FMUL.FTZ R53, R49, R8 ;  /* 0x0000000831357220 */ /* 0x000fe20000410000 */
[----:B------:R-:W-:-:S02]  /*f730*/  HADD2.F32 R6, -RZ, R6.H1_H1 ;  /* 0x30000006ff067230 */ /* 0x000fc40000004100 */
[----:B------:R-:W-:Y:S01]  /*f740*/  FFMA.FTZ R49, R5, R52, R60 ;  /* 0x0000003405317223 */ /* 0x000fe2000001003c */
[C---:B------:R-:W-:Y:S01]  /*f750*/  FMUL.FTZ R5, R10.reuse, R43 ;  /* 0x0000002b0a057220 */ /* 0x040fe20000410000 */
[C---:B------:R-:W-:Y:S01]  /*f760*/  FFMA.FTZ R51, R45.reuse, R8, -R4 ;  /* 0x000000082d337223 */ /* 0x040fe20000010804 */
[----:B------:R-:W-:Y:S01]  /*f770*/  FFMA.FTZ R53, R45, R44, R53 ;  /* 0x0000002c2d357223 */ /* 0x000fe20000010035 */
[-C--:B------:R-:W-:Y:S01]  /*f780*/  FMUL.FTZ R45, R10, R9.reuse ;  /* 0x000000090a2d7220 */ /* 0x080fe20000410000 */
[C---:B------:R-:W-:Y:S01]  /*f790*/  FFMA.FTZ R10, R6.reuse, R9, -R5 ;  /* 0x00000009060a7223 */ /* 0x040fe20000010805 */
[----:B------:R-:W-:Y:S02]  /*f7a0*/  HADD2.F32 R9, -RZ, R21.H1_H1 ;  /* 0x30000015ff097230 */ /* 0x000fe40000004100 */
[----:B------:R-:W-:Y:S02]  /*f7b0*/  HADD2.F32 R5, -RZ, R13.H1_H1 ;  /* 0x3000000dff057230 */ /* 0x000fe40000004100 */
[----:B------:R-:W-:Y:S01]  /*f7c0*/  FFMA.FTZ R44, R6, R43, R45 ;  /* 0x0000002b062c7223 */ /* 0x000fe2000001002d */
[----:B------:R-:W-:-:S02]  /*f7d0*/  HADD2.F32 R8, -RZ, R24.H1_H1 ;  /* 0x30000018ff087230 */ /* 0x000fc40000004100 */
[C---:B------:R-:W-:Y:S01]  /*f7e0*/  FMUL.FTZ R43, R50.reuse, R9 ;  /* 0x00000009322b7220 */ /* 0x040fe20000410000 */
[----:B------:R-:W-:Y:S02]  /*f7f0*/  HADD2.F32 R4, -RZ, R14.H1_H1 ;  /* 0x3000000eff047230 */ /* 0x000fe40000004100 */
[-C--:B------:R-:W-:Y:S01]  /*f800*/  FMUL.FTZ R50, R50, R5.reuse ;  /* 0x0000000532327220 */ /* 0x080fe20000410000 */
        /* <DEDUP_REMOVED lines=14> */
[----:B------:R3:W-:Y:S01]  /*f8f0*/  STS.128 [R59], R4 ;  /* 0x000000043b007388 */ /* 0x0007e20000000c00 */
[----:B------:R-:W-:-:S02]  /*f900*/  F2FP.F16.F32.PACK_AB R10, R44, R53 ;  /* 0x000000352c0a723e */ /* 0x000fc400000000ff */
[----:B------:R-:W-:-:S05]  /*f910*/  F2FP.F16.F32.PACK_AB R11, R50, R11 ;  /* 0x0000000b320b723e */ /* 0x000fca00000000ff */
[----:B------:R3:W-:Y:S02]  /*f920*/  STS.128 [R25+0x10400], R8 ;  /* 0x0104000819007388 */ /* 0x0007e40000000c00 */
.L_x_581:
[----:B------:R-:W-:Y:S05]  /*f930*/  BSYNC B1 ;  /* 0x0000000000017941 */ /* 0x000fea0003800000 */
.L_x_580:
[----:B------:R-:W-:-:S13]  /*f940*/  ISETP.GE.AND P0, PT, R207, R0, PT ;  /* 0x00000000cf00720c */ /* 0x000fda0003f06270 */
[----:B------:R-:W-:Y:S05]  /*f950*/  @P0 BRA `(.L_x_564) ;  /* 0x00000010004c0947 */ /* 0x000fea0003800000 */
[----:B---3--:R-:W3:Y:S01]  /*f960*/  LDC R25, c[0x0][0x3f4] ;  /* 0x0000fd00ff197b82 */ /* 0x008ee20000000800 */
[C---:B------:R-:W-:Y:S01]  /*f970*/  VIADD R0, R18.reuse, 0x20 ;  /* 0x0000002012007836 */ /* 0x040fe20000000000 */
[C---:B-12---:R-:W-:Y:S01]  /*f980*/  IADD3 R4, R18.reuse, 0x40, RZ ;  /* 0x0000004012047810 */ /* 0x046fe20007ffe0ff */
[----:B------:R-:W-:Y:S01]  /*f990*/  BSSY B1, `(.L_x_586) ;  /* 0x000005d000017945 */ /* 0x000fe20003800000 */
[----:B------:R-:W-:Y:S02]  /*f9a0*/  SHF.R.U32.HI R59, RZ, 0x3, R185 ;  /* 0x00000003ff3b7819 */ /* 0x000fe400000116b9 */
[-C--:B---3--:R-:W-:Y:S02]  /*f9b0*/  ISETP.GE.AND P0, PT, R18, R25.reuse, PT ;  /* 0x000000191200720c */ /* 0x088fe40003f06270 */
[-C--:B------:R-:W-:Y:S02]  /*f9c0*/  ISETP.GE.AND P1, PT, R0, R25.reuse, PT ;  /* 0x000000190000720c */ /* 0x080fe40003f26270 */
[----:B------:R-:W-:-:S09]  /*f9d0*/  ISETP.GE.AND P2, PT, R4, R25, PT ;  /* 0x000000190400720c */ /* 0x000fd20003f46270 */
[----:B------:R-:W-:Y:S05]  /*f9e0*/  @P0 BRA `(.L_x_587) ;  /* 0x00000004005c0947 */ /* 0x000fea0003800000 */
[----:B------:R-:W2:Y:S01]  /*f9f0*/  LDL R61, [R1+0x74] ;  /* 0x00007400013d7983 */ /* 0x000ea20000100800 */
[----:B------:R-:W-:Y:S01]  /*fa00*/  LEA.HI R0, R25, R228, RZ, 0x1d ;  /* 0x000000e419007211 */ /* 0x000fe200078fe8ff */
[----:B------:R-:W-:Y:S02]  /*fa10*/  HADD2.F32 R51, -RZ, R34.H0_H0 ;  /* 0x20000022ff337230 */ /* 0x000fe40000004100 */
[----:B------:R-:W-:Y:S01]  /*fa20*/  HADD2.F32 R53, -RZ, R39.H0_H0 ;  /* 0x20000027ff357230 */ /* 0x000fe20000004100 */
[----:B0-----:R-:W-:Y:S01]  /*fa30*/  SHF.R.S32.HI R5, RZ, 0x1f, R0 ;  /* 0x0000001fff057819 */ /* 0x001fe20000011400 */
[----:B------:R-:W-:Y:S02]  /*fa40*/  IMAD.SHL.U32 R4, R0, 0x8, RZ ;  /* 0x0000000800047824 */ /* 0x000fe400078e00ff */
[----:B------:R-:W-:Y:S01]  /*fa50*/  HADD2.F32 R58, -RZ, R40.H0_H0 ;  /* 0x20000028ff3a7230 */ /* 0x000fe20000004100 */
[----:B------:R-:W-:Y:S01]  /*fa60*/  LEA.HI R5, R5, R0, RZ, 0x3 ;  /* 0x0000000005057211 */ /* 0x000fe200078f18ff */
[----:B------:R-:W-:Y:S01]  /*fa70*/  HADD2.F32 R56, -RZ, R35.H0_H0 ;  /* 0x20000023ff387230 */ /* 0x000fe20000004100 */
[----:B------:R-:W-:Y:S01]  /*fa80*/  LOP3.LUT R0, R185, 0x38, R4, 0xf8, !PT ;  /* 0x00000038b9007812 */ /* 0x000fe200078ef804 */
[----:B------:R-:W-:-:S02]  /*fa90*/  HADD2.F32 R60, -RZ, R39.H1_H1 ;  /* 0x30000027ff3c7230 */ /* 0x000fc40000004100 */
[----:B------:R-:W-:Y:S01]  /*faa0*/  IMAD.SHL.U32 R5, R5, 0x400, RZ ;  /* 0x0000040005057824 */ /* 0x000fe200078e00ff */
[----:B------:R-:W-:Y:S01]  /*fab0*/  LOP3.LUT R0, R0, R59, RZ, 0x3c, !PT ;  /* 0x0000003b00007212 */ /* 0x000fe200078e3cff */
[----:B------:R-:W-:Y:S02]  /*fac0*/  HADD2.F32 R34, -RZ, R34.H1_H1 ;  /* 0x30000022ff227230 */ /* 0x000fe40000004100 */
[----:B------:R-:W-:Y:S01]  /*fad0*/  HADD2.F32 R55, -RZ, R40.H1_H1 ;  /* 0x30000028ff377230 */ /* 0x000fe20000004100 */
[----:B------:R-:W-:Y:S01]  /*fae0*/  LOP3.LUT R9, R5, 0x7fffe000, RZ, 0xc0, !PT ;  /* 0x7fffe00005097812 */ /* 0x000fe200078ec0ff */
[----:B------:R-:W-:Y:S02]  /*faf0*/  HADD2.F32 R35, -RZ, R35.H1_H1 ;  /* 0x30000023ff237230 */ /* 0x000fe40000004100 */
[----:B------:R-:W-:Y:S01]  /*fb00*/  HADD2.F32 R57, -RZ, R41.H0_H0 ;  /* 0x20000029ff397230 */ /* 0x000fe20000004100 */
[----:B------:R-:W-:-:S04]  /*fb10*/  IADD3 R9, R0, R9, R195 ;  /* 0x0000000900097210 */ /* 0x000fc80007ffe0c3 */
[----:B------:R-:W-:-:S05]  /*fb20*/  LEA R0, R9, R2, 0x1 ;  /* 0x0000000209007211 */ /* 0x000fca00078e08ff */
[----:B------:R-:W0:Y:S02]  /*fb30*/  LDS.128 R8, [R0+0x10400] ;  /* 0x0104000000087984 */ /* 0x000e240000000c00 */
[--C-:B0-----:R-:W-:Y:S02]  /*fb40*/  HADD2.F32 R47, -RZ, R8.reuse.H0_H0 ;  /* 0x20000008ff2f7230 */ /* 0x101fe40000004100 */
[----:B------:R-:W-:Y:S02]  /*fb50*/  HADD2.F32 R8, -RZ, R8.H1_H1 ;  /* 0x30000008ff087230 */ /* 0x000fe40000004100 */
[--C-:B------:R-:W-:Y:S02]  /*fb60*/  HADD2.F32 R48, -RZ, R9.reuse.H0_H0 ;  /* 0x20000009ff307230 */ /* 0x100fe40000004100 */
[-C--:B------:R-:W-:Y:S01]  /*fb70*/  FMUL.FTZ R52, R53, R47.reuse ;  /* 0x0000002f35347220 */ /* 0x080fe20000410000 */
[----:B------:R-:W-:Y:S01]  /*fb80*/  FMUL.FTZ R54, R51, R47 ;  /* 0x0000002f33367220 */ /* 0x000fe20000410000 */
[----:B------:R-:W-:-:S02]  /*fb90*/  HADD2.F32 R9, -RZ, R9.H1_H1 ;  /* 0x30000009ff097230 */ /* 0x000fc40000004100 */
[----:B------:R-:W-:Y:S01]  /*fba0*/  FMUL.FTZ R39, R58, R8 ;  /* 0x000000083a277220 */ /* 0x000fe20000410000 */
        /* <DEDUP_REMOVED lines=8> */
[--C-:B------:R-:W-:Y:S02]  /*fc30*/  HADD2.F32 R44, -RZ, R5.reuse.H0_H0 ;  /* 0x20000005ff2c7230 */ /* 0x100fe40000004100 */
[-C--:B------:R-:W-:Y:S01]  /*fc40*/  FFMA.FTZ R52, R51, R43.reuse, -R52 ;  /* 0x0000002b33347223 */ /* 0x080fe20000010834 */
[----:B------:R-:W-:Y:S01]  /*fc50*/  FFMA.FTZ R54, R53, R43, R54 ;  /* 0x0000002b35367223 */ /* 0x000fe20000010036 */
[C---:B------:R-:W-:Y:S01]  /*fc60*/  FMUL.FTZ R43, R56.reuse, R8 ;  /* 0x00000008382b7220 */ /* 0x040fe20000410000 */
[----:B------:R-:W-:Y:S02]  /*fc70*/  HADD2.F32 R5, -RZ, R5.H1_H1 ;  /* 0x30000005ff057230 */ /* 0x000fe40000004100 */
[----:B------:R-:W-:Y:S01]  /*fc80*/  FFMA.FTZ R39, R56, R4, -R39 ;  /* 0x0000000438277223 */ /* 0x000fe20000010827 */
[----:B------:R-:W-:Y:S01]  /*fc90*/  FMUL.FTZ R51, R34, R48 ;  /* 0x0000003022337220 */ /* 0x000fe20000410000 */
[----:B------:R-:W-:Y:S01]  /*fca0*/  FFMA.FTZ R43, R58, R4, R43 ;  /* 0x000000043a2b7223 */ /* 0x000fe2000001002b */
[----:B------:R-:W-:Y:S01]  /*fcb0*/  FMUL.FTZ R4, R55, R9 ;  /* 0x0000000937047220 */ /* 0x000fe20000410000 */
[----:B------:R-:W-:-:S02]  /*fcc0*/  HADD2.F32 R53, -RZ, R37.H0_H0 ;  /* 0x20000025ff357230 */ /* 0x000fc40000004100 */
[C---:B------:R-:W-:Y:S01]  /*fcd0*/  FMUL.FTZ R8, R35.reuse, R9 ;  /* 0x0000000923087220 */ /* 0x040fe20000410000 */
[----:B------:R-:W-:Y:S02]  /*fce0*/  HADD2.F32 R56, -RZ, R42.H0_H0 ;  /* 0x2000002aff387230 */ /* 0x000fe40000004100 */
[-C--:B------:R-:W-:Y:S01]  /*fcf0*/  FFMA.FTZ R47, R34, R44.reuse, -R47 ;  /* 0x0000002c222f7223 */ /* 0x080fe2000001082f */
[----:B------:R-:W-:Y:S02]  /*fd00*/  HADD2.F32 R45, -RZ, R6.H0_H0 ;  /* 0x20000006ff2d7230 */ /* 0x000fe40000004100 */
[----:B------:R-:W-:Y:S01]  /*fd10*/  FFMA.FTZ R51, R60, R44, R51 ;  /* 0x0000002c3c337223 */ /* 0x000fe20000010033 */
[----:B------:R-:W-:Y:S02]  /*fd20*/  HADD2.F32 R48, -RZ, R38.H0_H0 ;  /* 0x20000026ff307230 */ /* 0x000fe40000004100 */
[----:B------:R-:W-:Y:S01]  /*fd30*/  FFMA.FTZ R34, R35, R5, -R4 ;  /* 0x0000000523227223 */ /* 0x000fe20000010804 */
[----:B------:R-:W-:-:S02]  /*fd40*/  HADD2.F32 R6, -RZ, R6.H1_H1 ;  /* 0x30000006ff067230 */ /* 0x000fc40000004100 */
[----:B------:R-:W-:Y:S01]  /*fd50*/  FFMA.FTZ R40, R55, R5, R8 ;  /* 0x0000000537287223 */ /* 0x000fe20000010008 */
[-C--:B------:R-:W-:Y:S01]  /*fd60*/  FMUL.FTZ R4, R57, R49.reuse ;  /* 0x0000003139047220 */ /* 0x080fe20000410000 */
[C---:B------:R-:W-:Y:S01]  /*fd70*/  FMUL.FTZ R44, R53.reuse, R49 ;  /* 0x00000031352c7220 */ /* 0x040fe20000410000 */
[-C--:B------:R-:W-:Y:S01]  /*fd80*/  FMUL.FTZ R5, R56, R10.reuse ;  /* 0x0000000a38057220 */ /* 0x080fe20000410000 */
[C---:B------:R-:W-:Y:S01]  /*fd90*/  FMUL.FTZ R9, R48.reuse, R10 ;  /* 0x0000000a30097220 */ /* 0x040fe20000410000 */
[-C--:B------:R-:W-:Y:S01]  /*fda0*/  FFMA.FTZ R35, R53, R45.reuse, -R4 ;  /* 0x0000002d35237223 */ /* 0x080fe20000010804 */
[----:B------:R-:W-:Y:S01]  /*fdb0*/  FFMA.FTZ R44, R57, R45, R44 ;  /* 0x0000002d392c7223 */ /* 0x000fe2000001002c */
[----:B------:R-:W-:Y:S01]  /*fdc0*/  FFMA.FTZ R10, R48, R6, -R5 ;  /* 0x00000006300a7223 */ /* 0x000fe20000010805 */
[----:B------:R-:W-:Y:S02]  /*fdd0*/  HADD2.F32 R48, -RZ, R41.H1_H1 ;  /* 0x30000029ff307230 */ /* 0x000fe40000004100 */
[----:B------:R-:W-:-:S02]  /*fde0*/  HADD2.F32 R45, -RZ, R42.H1_H1 ;  /* 0x3000002aff2d7230 */ /* 0x000fc40000004100 */
[----:B------:R-:W-:Y:S02]  /*fdf0*/  HADD2.F32 R8, -RZ, R37.H1_H1 ;  /* 0x30000025ff087230 */ /* 0x000fe40000004100 */
[----:B------:R-:W-:Y:S01]  /*fe00*/  FFMA.FTZ R37, R56, R6, R9 ;  /* 0x0000000638257223 */ /* 0x000fe20000010009 */
[----:B------:R-:W-:Y:S02]  /*fe10*/  HADD2.F32 R41, -RZ, R38.H1_H1 ;  /* 0x30000026ff297230 */ /* 0x000fe40000004100 */
[-C--:B------:R-:W-:Y:S01]  /*fe20*/  FMUL.FTZ R5, R48, R50.reuse ;  /* 0x0000003230057220 */ /* 0x080fe20000410000 */
[--C-:B------:R-:W-:Y:S02]  /*fe30*/  HADD2.F32 R46, -RZ, R7.reuse.H0_H0 ;  /* 0x20000007ff2e7230 */ /* 0x100fe40000004100 */
[-C--:B------:R-:W-:Y:S01]  /*fe40*/  FMUL.FTZ R4, R45, R11.reuse ;  /* 0x0000000b2d047220 */ /* 0x080fe20000410000 */
[----:B------:R-:W-:Y:S02]  /*fe50*/  HADD2.F32 R7, -RZ, R7.H1_H1 ;  /* 0x30000007ff077230 */ /* 0x000fe40000004100 */
[C---:B------:R-:W-:Y:S01]  /*fe60*/  FMUL.FTZ R9, R8.reuse, R50 ;  /* 0x0000003208097220 */ /* 0x040fe20000410000 */
[C---:B------:R-:W-:Y:S01]  /*fe70*/  FMUL.FTZ R6, R41.reuse, R11 ;  /* 0x0000000b29067220 */ /* 0x040fe20000410000 */
[-C--:B------:R-:W-:Y:S01]  /*fe80*/  FFMA.FTZ R11, R8, R46.reuse, -R5 ;  /* 0x0000002e080b7223 */ /* 0x080fe20000010805 */
[----:B------:R-:W-:Y:S01]  /*fe90*/  F2FP.F16.F32.PACK_AB R5, R34, R47 ;  /* 0x0000002f2205723e */ /* 0x000fe200000000ff */
[-C--:B------:R-:W-:Y:S01]  /*fea0*/  FFMA.FTZ R38, R41, R7.reuse, -R4 ;  /* 0x0000000729267223 */ /* 0x080fe20000010804 */
        /* <DEDUP_REMOVED lines=11> */
.L_x_587:
[----:B------:R-:W-:Y:S05]  /*ff60*/  BSYNC B1 ;  /* 0x0000000000017941 */ /* 0x000fea0003800000 */
.L_x_586:
[----:B------:R-:W-:Y:S04]  /*ff70*/  BSSY B1, `(.L_x_588) ;  /* 0x0000059000017945 */ /* 0x000fe80003800000 */
[----:B------:R-:W-:Y:S05]  /*ff80*/  @P1 BRA `(.L_x_589) ;  /* 0x00000004005c1947 */ /* 0x000fea0003800000 */
[----:B------:R-:W2:Y:S01]  /*ff90*/  LDL R50, [R1+0x6c] ;  /* 0x00006c0001327983 */ /* 0x000ea20000100800 */
[----:B-1----:R-:W-:Y:S01]  /*ffa0*/  LEA.HI R0, R25, R229, RZ, 0x1d ;  /* 0x000000e519007211 */ /* 0x002fe200078fe8ff */
[----:B------:R-:W-:Y:S02]  /*ffb0*/  HADD2.F32 R46, -RZ, R30.H0_H0 ;  /* 0x2000001eff2e7230 */ /* 0x000fe40000004100 */
[----:B------:R-:W-:Y:S01]  /*ffc0*/  HADD2.F32 R44, -RZ, R26.H0_H0 ;  /* 0x2000001aff2c7230 */ /* 0x000fe20000004100 */
[----:B0-----:R-:W-:Y:S01]  /*ffd0*/  SHF.R.S32.HI R5, RZ, 0x1f, R0 ;  /* 0x0000001fff057819 */ /* 0x001fe20000011400 */
[----:B------:R-:W-:Y:S02]  /*ffe0*/  IMAD.SHL.U32 R4, R0, 0x8, RZ ;  /* 0x0000000800047824 */ /* 0x000fe400078e00ff */
[----:B------:R-:W-:Y:S01]  /*fff0*/  HADD2.F32 R48, -RZ, R31.H0_H0 ;  /* 0x2000001fff307230 */ /* 0x000fe20000004100 */
[----:B------:R-:W-:Y:S01]  /*10000*/  LEA.HI R5, R5, R0, RZ, 0x3 ;  /* 0x0000000005057211 */ /* 0x000fe200078f18ff */
[----:B------:R-:W-:Y:S01]  /*10010*/  HADD2.F32 R51, -RZ, R30.H1_H1 ;  /* 0x3000001eff337230 */ /* 0x000fe20000004100 */
[----:B------:R-:W-:Y:S01]  /*10020*/  LOP3.LUT R0, R185, 0x38, R4, 0xf8, !PT ;  /* 0x00000038b9007812 */ /* 0x000fe200078ef804 */
[----:B------:R-:W-:-:S02]  /*10030*/  HADD2.F32 R49, -RZ, R26.H1_H1 ;  /* 0x3000001aff317230 */ /* 0x000fc40000004100 */
[----:B------:R-:W-:Y:S01]  /*10040*/  IMAD.SHL.U32 R5, R5, 0x400, RZ ;  /* 0x0000040005057824 */ /* 0x000fe200078e00ff */
[----:B------:R-:W-:-:S04]  /*10050*/  LOP3.LUT R0, R0, R59, RZ, 0x3c, !PT ;  /* 0x0000003b00007212 */ /* 0x000fc800078e3cff */
[----:B------:R-:W-:-:S04]  /*10060*/  LOP3.LUT R9, R5, 0x7fffe000, RZ, 0xc0, !PT ;  /* 0x7fffe00005097812 */ /* 0x000fc800078ec0ff */
        /* <DEDUP_REMOVED lines=8> */
[----:B------:R-:W-:Y:S01]  /*100f0*/  FMUL.FTZ R45, R48, R8 ;  /* 0x00000008302d7220 */ /* 0x000fe20000410000 */
[----:B------:R-:W-:-:S02]  /*10100*/  HADD2.F32 R9, -RZ, R9.H1_H1 ;  /* 0x30000009ff097230 */ /* 0x000fc40000004100 */
[-C--:B------:R-:W-:Y:S01]  /*10110*/  FMUL.FTZ R30, R51, R40.reuse ;  /* 0x00000028331e7220 */ /* 0x080fe20000410000 */
[----:B------:R-:W-:Y:S01]  /*10120*/  FMUL.FTZ R40, R49, R40 ;  /* 0x0000002831287220 */ /* 0x000fe20000410000 */
[--C-:B------:R-:W-:Y:S02]  /*10130*/  HADD2.F32 R41, -RZ, R10.reuse.H0_H0 ;  /* 0x2000000aff297230 */ /* 0x100fe40000004100 */
[----:B------:R-:W-:Y:S02]  /*10140*/  HADD2.F32 R10, -RZ, R10.H1_H1 ;  /* 0x3000000aff0a7230 */ /* 0x000fe40000004100 */
[--C-:B------:R-:W-:Y:S02]  /*10150*/  HADD2.F32 R42, -RZ, R11.reuse.H0_H0 ;  /* 0x2000000bff2a7230 */ /* 0x100fe40000004100 */
[----:B------:R-:W-:Y:S01]  /*10160*/  HADD2.F32 R11, -RZ, R11.H1_H1 ;  /* 0x3000000bff0b7230 */ /* 0x000fe20000004100 */
[----:B--2---:R-:W0:Y:S02]  /*10170*/  LDS.128 R4, [R50] ;  /* 0x0000000032047984 */ /* 0x004e240000000c00 */
[----:B0-----:R-:W-:-:S02]  /*10180*/  HADD2.F32 R34, -RZ, R4.H0_H0 ;  /* 0x20000004ff227230 */ /* 0x001fc40000004100 */
[----:B------:R-:W-:Y:S02]  /*10190*/  HADD2.F32 R4, -RZ, R4.H1_H1 ;  /* 0x30000004ff047230 */ /* 0x000fe40000004100 */
[----:B------:R-:W-:Y:S02]  /*101a0*/  HADD2.F32 R35, -RZ, R5.H0_H0 ;  /* 0x20000005ff237230 */ /* 0x000fe40000004100 */
[-C--:B------:R-:W-:Y:S01]  /*101b0*/  FFMA.FTZ R43, R44, R34.reuse, -R43 ;  /* 0x000000222c2b7223 */ /* 0x080fe2000001082b */
[--C-:B------:R-:W-:Y:S02]  /*101c0*/  HADD2.F32 R44, -RZ, R27.reuse.H0_H0 ;  /* 0x2000001bff2c7230 */ /* 0x100fe40000004100 */
[----:B------:R-:W-:Y:S01]  /*101d0*/  FFMA.FTZ R39, R46, R34, R39 ;  /* 0x000000222e277223 */ /* 0x000fe20000010027 */
[----:B------:R-:W-:Y:S02]  /*101e0*/  HADD2.F32 R27, -RZ, R27.H1_H1 ;  /* 0x3000001bff1b7230 */ /* 0x000fe40000004100 */
[----:B------:R-:W-:Y:S01]  /*101f0*/  FFMA.FTZ R30, R49, R35, -R30 ;  /* 0x00000023311e7223 */ /* 0x000fe2000001081e */
[----:B------:R-:W-:-:S02]  /*10200*/  HADD2.F32 R5, -RZ, R5.H1_H1 ;  /* 0x30000005ff057230 */ /* 0x000fc40000004100 */
[C---:B------:R-:W-:Y:S01]  /*10210*/  FMUL.FTZ R47, R44.reuse, R8 ;  /* 0x000000082c2f7220 */ /* 0x040fe20000410000 */
[-C--:B------:R-:W-:Y:S01]  /*10220*/  FFMA.FTZ R8, R44, R4.reuse, -R45 ;  /* 0x000000042c087223 */ /* 0x080fe2000001082d */
[----:B------:R-:W-:Y:S02]  /*10230*/  HADD2.F32 R45, -RZ, R31.H1_H1 ;  /* 0x3000001fff2d7230 */ /* 0x000fe40000004100 */
[----:B------:R-:W-:Y:S01]  /*10240*/  FFMA.FTZ R40, R51, R35, R40 ;  /* 0x0000002333287223 */ /* 0x000fe20000010028 */
[----:B------:R-:W-:Y:S01]  /*10250*/  FFMA.FTZ R26, R48, R4, R47 ;  /* 0x00000004301a7223 */ /* 0x000fe2000001002f */
[----:B------:R-:W-:Y:S02]  /*10260*/  HADD2.F32 R31, -RZ, R28.H0_H0 ;  /* 0x2000001cff1f7230 */ /* 0x000fe40000004100 */
[-C--:B------:R-:W-:Y:S01]  /*10270*/  FMUL.FTZ R34, R27, R9.reuse ;  /* 0x000000091b227220 */ /* 0x080fe20000410000 */
[----:B------:R-:W-:Y:S01]  /*10280*/  FMUL.FTZ R4, R45, R9 ;  /* 0x000000092d047220 */ /* 0x000fe20000410000 */
[----:B------:R-:W-:-:S02]  /*10290*/  HADD2.F32 R35, -RZ, R32.H0_H0 ;  /* 0x20000020ff237230 */ /* 0x000fc40000004100 */
[--C-:B------:R-:W-:Y:S02]  /*102a0*/  HADD2.F32 R37, -RZ, R6.reuse.H0_H0 ;  /* 0x20000006ff257230 */ /* 0x100fe40000004100 */
[----:B------:R-:W-:Y:S01]  /*102b0*/  FFMA.FTZ R9, R27, R5, -R4 ;  /* 0x000000051b097223 */ /* 0x000fe20000010804 */
[----:B------:R-:W-:Y:S02]  /*102c0*/  HADD2.F32 R48, -RZ, R33.H0_H0 ;  /* 0x20000021ff307230 */ /* 0x000fe40000004100 */
[-C--:B------:R-:W-:Y:S01]  /*102d0*/  FMUL.FTZ R4, R35, R41.reuse ;  /* 0x0000002923047220 */ /* 0x080fe20000410000 */
[----:B------:R-:W-:Y:S01]  /*102e0*/  FMUL.FTZ R44, R31, R41 ;  /* 0x000000291f2c7220 */ /* 0x000fe20000410000 */
[----:B------:R-:W-:Y:S02]  /*102f0*/  HADD2.F32 R46, -RZ, R29.H0_H0 ;  /* 0x2000001dff2e7230 */ /* 0x000fe40000004100 */
[----:B------:R-:W-:Y:S01]  /*10300*/  FFMA.FTZ R27, R45, R5, R34 ;  /* 0x000000052d1b7223 */ /* 0x000fe20000010022 */
[----:B------:R-:W-:-:S02]  /*10310*/  HADD2.F32 R6, -RZ, R6.H1_H1 ;  /* 0x30000006ff067230 */ /* 0x000fc40000004100 */
[-C--:B------:R-:W-:Y:S01]  /*10320*/  FMUL.FTZ R5, R48, R10.reuse ;  /* 0x0000000a30057220 */ /* 0x080fe20000410000 */
[-C--:B------:R-:W-:Y:S01]  /*10330*/  FFMA.FTZ R31, R31, R37.reuse, -R4 ;  /* 0x000000251f1f7223 */ /* 0x080fe20000010804 */
[----:B------:R-:W-:Y:S01]  /*10340*/  FFMA.FTZ R44, R35, R37, R44 ;  /* 0x00000025232c7223 */ /* 0x000fe2000001002c */
[----:B------:R-:W-:Y:S02]  /*10350*/  HADD2.F32 R32, -RZ, R32.H1_H1 ;  /* 0x30000020ff207230 */ /* 0x000fe40000004100 */
[C---:B------:R-:W-:Y:S01]  /*10360*/  FMUL.FTZ R35, R46.reuse, R10 ;  /* 0x0000000a2e237220 */ /* 0x040fe20000410000 */
[----:B------:R-:W-:Y:S02]  /*10370*/  HADD2.F32 R28, -RZ, R28.H1_H1 ;  /* 0x3000001cff1c7230 */ /* 0x000fe40000004100 */
[----:B------:R-:W-:Y:S01]  /*10380*/  FFMA.FTZ R10, R46, R6, -R5 ;  /* 0x000000062e0a7223 */ /* 0x000fe20000010805 */
[----:B------:R-:W-:Y:S02]  /*10390*/  HADD2.F32 R37, -RZ, R33.H1_H1 ;  /* 0x30000021ff257230 */ /* 0x000fe40000004100 */
[----:B------:R-:W-:Y:S01]  /*103a0*/  FMUL.FTZ R5, R32, R42 ;  /* 0x0000002a20057220 */ /* 0x000fe20000410000 */
[----:B------:R-:W-:-:S02]  /*103b0*/  HADD2.F32 R33, -RZ, R29.H1_H1 ;  /* 0x3000001dff217230 */ /* 0x000fc40000004100 */
[----:B------:R-:W-:Y:S01]  /*103c0*/  FFMA.FTZ R35, R48, R6, R35 ;  /* 0x0000000630237223 */ /* 0x000fe20000010023 */
[--C-:B------:R-:W-:Y:S02]  /*103d0*/  HADD2.F32 R38, -RZ, R7.reuse.H0_H0 ;  /* 0x20000007ff267230 */ /* 0x100fe40000004100 */
[C---:B------:R-:W-:Y:S01]  /*103e0*/  FMUL.FTZ R29, R28.reuse, R42 ;  /* 0x0000002a1c1d7220 */ /* 0x040fe20000410000 */
[----:B------:R-:W-:Y:S02]  /*103f0*/  HADD2.F32 R7, -RZ, R7.H1_H1 ;  /* 0x30000007ff077230 */ /* 0x000fe40000004100 */
[-C--:B------:R-:W-:Y:S01]  /*10400*/  FMUL.FTZ R4, R37, R11.reuse ;  /* 0x0000000b25047220 */ /* 0x080fe20000410000 */
[C---:B------:R-:W-:Y:S01]  /*10410*/  FMUL.FTZ R6, R33.reuse, R11 ;  /* 0x0000000b21067220 */ /* 0x040fe20000410000 */
[-C--:B------:R-:W-:Y:S01]  /*10420*/  FFMA.FTZ R11, R28, R38.reuse, -R5 ;  /* 0x000000261c0b7223 */ /* 0x080fe20000010805 */
[----:B------:R-:W-:Y:S01]  /*10430*/  FFMA.FTZ R29, R32, R38, R29 ;  /* 0x00000026201d7223 */ /* 0x000fe2000001001d */
[-C--:B------:R-:W-:Y:S01]  /*10440*/  FFMA.FTZ R28, R33, R7.reuse, -R4 ;  /* 0x00000007211c7223 */ /* 0x080fe20000010804 */
        /* <DEDUP_REMOVED lines=11> */
.L_x_589:
[----:B------:R-:W-:Y:S05]  /*10500*/  BSYNC B1 ;  /* 0x0000000000017941 */ /* 0x000fea0003800000 */
.L_x_588:
[----:B------:R-:W-:Y:S05]  /*10510*/  @P2 BRA `(.L_x_564) ;  /* 0x00000004005c2947 */ /* 0x000fea0003800000 */
[----:B------:R-:W0:Y:S01]  /*10520*/  LDL R41, [R1+0x68] ;  /* 0x0000680001297983 */ /* 0x000e220000100800 */
[----:B------:R-:W-:Y:S01]  /*10530*/  LEA.HI R25, R25, R230, RZ, 0x1d ;  /* 0x000000e619197211 */ /* 0x000fe200078fe8ff */
[----:B------:R-:W-:Y:S02]  /*10540*/  HADD2.F32 R33, -RZ, R3.H0_H0 ;  /* 0x20000003ff217230 */ /* 0x000fe40000004100 */
[--C-:B------:R-:W-:Y:S01]  /*10550*/  HADD2.F32 R35, -RZ, R15.reuse.H0_H0 ;  /* 0x2000000fff237230 */ /* 0x100fe20000004100 */
[----:B-12---:R-:W-:Y:S01]  /*10560*/  SHF.R.S32.HI R4, RZ, 0x1f, R25 ;  /* 0x0000001fff047819 */ /* 0x006fe20000011419 */
        /* <DEDUP_REMOVED lines=11> */
[----:B------:R-:W-:-:S03]  /*10620*/  HADD2.F32 R39, -RZ, R21.H0_H0 ;  /* 0x20000015ff277230 */ /* 0x000fc60000004100 */
[----:B------:R-:W-:-:S04]  /*10630*/  IADD3 R9, R0, R9, R195 ;  /* 0x0000000900097210 */ /* 0x000fc80007ffe0c3 */
[----:B------:R-:W-:-:S05]  /*10640*/  LEA R0, R9, R2, 0x1 ;  /* 0x0000000209007211 */ /* 0x000fca00078e08ff */
[----:B------:R-:W1:Y:S02]  /*10650*/  LDS.128 R8, [R0+0x10400] ;  /* 0x0104000000087984 */ /* 0x000e640000000c00 */
[--C-:B-1----:R-:W-:Y:S02]  /*10660*/  HADD2.F32 R29, -RZ, R8.reuse.H0_H0 ;  /* 0x20000008ff1d7230 */ /* 0x102fe40000004100 */
[----:B------:R-:W-:Y:S02]  /*10670*/  HADD2.F32 R8, -RZ, R8.H1_H1 ;  /* 0x30000008ff087230 */ /* 0x000fe40000004100 */
[--C-:B------:R-:W-:Y:S02]  /*10680*/  HADD2.F32 R30, -RZ, R9.reuse.H0_H0 ;  /* 0x20000009ff1e7230 */ /* 0x100fe40000004100 */
[-C--:B------:R-:W-:Y:S01]  /*10690*/  FMUL.FTZ R34, R35, R29.reuse ;  /* 0x0000001d23227220 */ /* 0x080fe20000410000 */
[----:B------:R-:W-:Y:S01]  /*106a0*/  FMUL.FTZ R38, R33, R29 ;  /* 0x0000001d21267220 */ /* 0x000fe20000410000 */
[----:B------:R-:W-:-:S02]  /*106b0*/  HADD2.F32 R9, -RZ, R9.H1_H1 ;  /* 0x30000009ff097230 */ /* 0x000fc40000004100 */
[-C--:B------:R-:W-:Y:S01]  /*106c0*/  FMUL.FTZ R15, R44, R8.reuse ;  /* 0x000000082c0f7220 */ /* 0x080fe20000410000 */
[----:B------:R-:W-:Y:S01]  /*106d0*/  FMUL.FTZ R3, R40, R8 ;  /* 0x0000000828037220 */ /* 0x000fe20000410000 */
[--C-:B------:R-:W-:Y:S02]  /*106e0*/  HADD2.F32 R31, -RZ, R10.reuse.H0_H0 ;  /* 0x2000000aff1f7230 */ /* 0x100fe40000004100 */
[----:B------:R-:W-:Y:S01]  /*106f0*/  FMUL.FTZ R29, R42, R30 ;  /* 0x0000001e2a1d7220 */ /* 0x000fe20000410000 */
[----:B------:R-:W-:Y:S02]  /*10700*/  HADD2.F32 R10, -RZ, R10.H1_H1 ;  /* 0x3000000aff0a7230 */ /* 0x000fe40000004100 */
[--C-:B------:R-:W-:Y:S02]  /*10710*/  HADD2.F32 R32, -RZ, R11.reuse.H0_H0 ;  /* 0x2000000bff207230 */ /* 0x100fe40000004100 */
[----:B------:R-:W-:Y:S01]  /*10720*/  HADD2.F32 R11, -RZ, R11.H1_H1 ;  /* 0x3000000bff0b7230 */ /* 0x000fe20000004100 */
[----:B0-----:R-:W0:Y:S02]  /*10730*/  LDS.128 R4, [R41] ;  /* 0x0000000029047984 */ /* 0x001e240000000c00 */
[----:B0-----:R-:W-:-:S02]  /*10740*/  HADD2.F32 R25, -RZ, R4.H0_H0 ;  /* 0x20000004ff197230 */ /* 0x001fc40000004100 */
[----:B------:R-:W-:Y:S02]  /*10750*/  HADD2.F32 R4, -RZ, R4.H1_H1 ;  /* 0x30000004ff047230 */ /* 0x000fe40000004100 */
[--C-:B------:R-:W-:Y:S02]  /*10760*/  HADD2.F32 R26, -RZ, R5.reuse.H0_H0 ;  /* 0x20000005ff1a7230 */ /* 0x100fe40000004100 */
[-C--:B------:R-:W-:Y:S01]  /*10770*/  FFMA.FTZ R34, R33, R25.reuse, -R34 ;  /* 0x0000001921227223 */ /* 0x080fe20000010822 */
[----:B------:R-:W-:Y:S01]  /*10780*/  FFMA.FTZ R38, R35, R25, R38 ;  /* 0x0000001923267223 */ /* 0x000fe20000010026 */
[----:B------:R-:W-:Y:S01]  /*10790*/  FMUL.FTZ R25, R46, R30 ;  /* 0x0000001e2e197220 */ /* 0x000fe20000410000 */
[----:B------:R-:W-:Y:S02]  /*107a0*/  HADD2.F32 R33, -RZ, R12.H1_H1 ;  /* 0x3000000cff217230 */ /* 0x000fe40000004100 */
[----:B------:R-:W-:Y:S01]  /*107b0*/  FFMA.FTZ R15, R40, R4, -R15 ;  /* 0x00000004280f7223 */ /* 0x000fe2000001080f */
[----:B------:R-:W-:-:S02]  /*107c0*/  HADD2.F32 R5, -RZ, R5.H1_H1 ;  /* 0x30000005ff057230 */ /* 0x000fc40000004100 */
[----:B------:R-:W-:Y:S01]  /*107d0*/  FFMA.FTZ R3, R44, R4, R3 ;  /* 0x000000042c037223 */ /* 0x000fe20000010003 */
[----:B------:R-:W-:Y:S01]  /*107e0*/  FFMA.FTZ R25, R42, R26, -R25 ;  /* 0x0000001a2a197223 */ /* 0x000fe20000010819 */
[-C--:B------:R-:W-:Y:S01]  /*107f0*/  FMUL.FTZ R4, R37, R9.reuse ;  /* 0x0000000925047220 */ /* 0x080fe20000410000 */
[----:B------:R-:W-:Y:S02]  /*10800*/  HADD2.F32 R35, -RZ, R13.H0_H0 ;  /* 0x2000000dff237230 */ /* 0x000fe40000004100 */
[C---:B------:R-:W-:Y:S01]  /*10810*/  FMUL.FTZ R8, R33.reuse, R9 ;  /* 0x0000000921087220 */ /* 0x040fe20000410000 */
[----:B------:R-:W-:Y:S02]  /*10820*/  HADD2.F32 R42, -RZ, R24.H0_H0 ;  /* 0x20000018ff2a7230 */ /* 0x000fe40000004100 */
[-C--:B------:R-:W-:Y:S01]  /*10830*/  FFMA.FTZ R12, R33, R5.reuse, -R4 ;  /* 0x00000005210c7223 */ /* 0x080fe20000010804 */
[----:B------:R-:W-:Y:S02]  /*10840*/  HADD2.F32 R40, -RZ, R14.H0_H0 ;  /* 0x2000000eff287230 */ /* 0x000fe40000004100 */
[----:B------:R-:W-:Y:S01]  /*10850*/  FFMA.FTZ R20, R37, R5, R8 ;  /* 0x0000000525147223 */ /* 0x000fe20000010008 */
[----:B------:R-:W-:-:S02]  /*10860*/  HADD2.F32 R27, -RZ, R6.H0_H0 ;  /* 0x20000006ff1b7230 */ /* 0x000fc40000004100 */
[-C--:B------:R-:W-:Y:S01]  /*10870*/  FMUL.FTZ R4, R39, R31.reuse ;  /* 0x0000001f27047220 */ /* 0x080fe20000410000 */
[----:B------:R-:W-:Y:S02]  /*10880*/  HADD2.F32 R6, -RZ, R6.H1_H1 ;  /* 0x30000006ff067230 */ /* 0x000fe40000004100 */
[C---:B------:R-:W-:Y:S01]  /*10890*/  FMUL.FTZ R30, R35.reuse, R31 ;  /* 0x0000001f231e7220 */ /* 0x040fe20000410000 */
[-C--:B------:R-:W-:Y:S01]  /*108a0*/  FMUL.FTZ R5, R42, R10.reuse ;  /* 0x0000000a2a057220 */ /* 0x080fe20000410000 */
[----:B------:R-:W-:Y:S01]  /*108b0*/  FMUL.FTZ R9, R40, R10 ;  /* 0x0000000a28097220 */ /* 0x000fe20000410000 */
[----:B------:R-:W-:Y:S02]  /*108c0*/  HADD2.F32 R10, -RZ, R21.H1_H1 ;  /* 0x30000015ff0a7230 */ /* 0x000fe40000004100 */
[----:B------:R-:W-:Y:S01]  /*108d0*/  FFMA.FTZ R29, R46, R26, R29 ;  /* 0x0000001a2e1d7223 */ /* 0x000fe2000001001d */
[----:B------:R-:W-:Y:S02]  /*108e0*/  HADD2.F32 R31, -RZ, R24.H1_H1 ;  /* 0x30000018ff1f7230 */ /* 0x000fe40000004100 */
[----:B------:R-:W-:Y:S01]  /*108f0*/  FFMA.FTZ R26, R35, R27, -R4 ;  /* 0x0000001b231a7223 */ /* 0x000fe20000010804 */
[----:B------:R-:W-:-:S02]  /*10900*/  HADD2.F32 R8, -RZ, R13.H1_H1 ;  /* 0x3000000dff087230 */ /* 0x000fc40000004100 */
[----:B------:R-:W-:Y:S01]  /*10910*/  FFMA.FTZ R30, R39, R27, R30 ;  /* 0x0000001b271e7223 */ /* 0x000fe2000001001e */
[----:B------:R-:W-:Y:S02]  /*10920*/  HADD2.F32 R21, -RZ, R14.H1_H1 ;  /* 0x3000000eff157230 */ /* 0x000fe40000004100 */
[-C--:B------:R-:W-:Y:S01]  /*10930*/  FFMA.FTZ R27, R40, R6.reuse, -R5 ;  /* 0x00000006281b7223 */ /* 0x080fe20000010805 */
[--C-:B------:R-:W-:Y:S02]  /*10940*/  HADD2.F32 R28, -RZ, R7.reuse.H0_H0 ;  /* 0x20000007ff1c7230 */ /* 0x100fe40000004100 */
[----:B------:R-:W-:Y:S01]  /*10950*/  FFMA.FTZ R13, R42, R6, R9 ;  /* 0x000000062a0d7223 */ /* 0x000fe20000010009 */
        /* <DEDUP_REMOVED lines=19> */
.L_x_564:
[----:B------:R-:W-:Y:S05]  /*10a90*/  BSYNC B0 ;  /* 0x0000000000007941 */ /* 0x000fea0003800000 */
.L_x_545:
[----:B------:R-:W-:Y:S01]  /*10aa0*/  @!PT LDS RZ, [RZ] ;  /* 0x00000000fffff984 */ /* 0x000fe20000000800 */
[----:B------:R-:W-:Y:S01]  /*10ab0*/  @!PT LDS RZ, [RZ] ;  /* 0x00000000fffff984 */ /* 0x000fe20000000800 */
[----:B------:R-:W-:Y:S01]  /*10ac0*/  @!PT LDS RZ, [RZ] ;  /* 0x00000000fffff984 */ /* 0x000fe20000000800 */
[----:B------:R-:W-:Y:S01]  /*10ad0*/  @!PT LDS RZ, [RZ] ;  /* 0x00000000fffff984 */ /* 0x000fe20000000800 */
[----:B------:R5:W-:Y:S06]  /*10ae0*/  MEMBAR.ALL.CTA ;  /* 0x0000000000007992 */ /* 0x000bec0000008000 */
[----:B-----5:R-:W5:Y:S01]  /*10af0*/  FENCE.VIEW.ASYNC.S ;  /* 0x00000000000073c6 */ /* 0x020f620000000000 */
[----:B------:R-:W-:Y:S05]  /*10b00*/  WARPSYNC.ALL ;  /* 0x0000000000007948 */ /* 0x000fea0003800000 */
[----:B-----5:R-:W-:Y:S06]  /*10b10*/  BAR.SYNC.DEFER_BLOCKING 0xd, 0x100 ;  /* 0x0344000000007b1d */ /* 0x020fec0000010000 */
.L_x_543:
[----:B0123--:R-:W-:-:S05]  /*10b20*/  IMAD.U32 R0, RZ, RZ, UR57 ;  /* 0x00000039ff007e24 */ /* 0x00ffca000f8e00ff */
[----:B------:R-:W-:-:S13]  /*10b30*/  ISETP.NE.AND P0, PT, R0, 0x3, PT ;  /* 0x000000030000780c */ /* 0x000fda0003f05270 */
[----:B------:R-:W-:Y:S05]  /*10b40*/  @!P0 BRA `(.L_x_590) ;  /* 0x0000000000048947 */ /* 0x000fea0003800000 */
[----:B------:R-:W-:Y:S01]  /*10b50*/  BPT.TRAP 0x1 ;  /* 0x000000040000795c */ /* 0x000fe20000300000 */
.L_x_590:
[----:B------:R-:W-:Y:S01]  /*10b60*/  IMAD R0, R194, 0x8, R2 ;  /* 0x00000008c2007824 */ /* 0x000fe200078e0202 */
[----:B----4-:R-:W-:-:S04]  /*10b70*/  SHF.L.U32 R3, R196, 0x1f, RZ ;  /* 0x0000001fc4037819 */ /* 0x010fc800000006ff */
[----:B------:R0:W1:Y:S01]  /*10b80*/  SYNCS.PHASECHK.TRANS64.TRYWAIT P2, [R0+URZ+0x34830], R3 ;  /* 0x03483003000075a7 */ /* 0x000062000804017f */
[----:B------:R-:W-:Y:S05]  /*10b90*/  @!P0 BRA `(.L_x_591) ;  /* 0x0000000000048947 */ /* 0x000fea0003800000 */
[----:B------:R-:W-:Y:S01]  /*10ba0*/  BPT.TRAP 0x1 ;  /* 0x000000040000795c */ /* 0x000fe20000300000 */
.L_x_591:
[----:B------:R-:W2:Y:S01]  /*10bb0*/  S2R R4, SR_TID.X ;  /* 0x0000000000047919 */ /* 0x000ea20000002100 */
[----:B------:R-:W-:Y:S02]  /*10bc0*/  MOV R151, RZ ;  /* 0x000000ff00977202 */ /* 0x000fe40000000f00 */
[----:B--2---:R-:W-:-:S04]  /*10bd0*/  LOP3.LUT R4, R4, 0x7f, RZ, 0xc0, !PT ;  /* 0x0000007f04047812 */ /* 0x004fc800078ec0ff */
[----:B------:R-:W-:Y:S01]  /*10be0*/  ISETP.NE.AND P1, PT, R4, RZ, PT ;  /* 0x000000ff0400720c */ /* 0x000fe20003f25270 */
[----:B-1----:R-:W-:-:S12]  /*10bf0*/  @P2 BRA `(.L_x_592) ;  /* 0x0000000000082947 */ /* 0x002fd80003800000 */
[----:B------:R-:W1:Y:S02]  /*10c00*/  SYNCS.PHASECHK.TRANS64.TRYWAIT P2, [R0+URZ+0x34830], R3 ;  /* 0x03483003000075a7 */ /* 0x000e64000804017f */
[----:B-1----:R-:W-:Y:S05]  /*10c10*/  @!P2 BRA `(.L_x_593) ;  /* 0x000001200034a947 */ /* 0x002fea0003800000 */
.L_x_592:
[----:B------:R-:W-:Y:S05]  /*10c20*/  WARPSYNC.ALL ;  /* 0x0000000000007948 */ /* 0x000fea0003800000 */
[----:B01----:R-:W-:Y:S01]  /*10c30*/  VIADD R3, R2, 0x1c400 ;  /* 0x0001c40002037836 */ /* 0x003fe20000000000 */
[----:B------:R-:W-:Y:S01]  /*10c40*/  R2UR UR4, R36 ;  /* 0x00000000240472ca */ /* 0x000fe200000e0000 */
[----:B------:R-:W-:Y:S01]  /*10c50*/  IMAD.MOV.U32 R7, RZ, RZ, 0x40000040 ;  /* 0x40000040ff077424 */ /* 0x000fe200078e00ff */
[----:B------:R-:W-:Y:S01]  /*10c60*/  WARPGROUP.ARRIVE ;  /* 0x00000000000079c5 */ /* 0x000fe20000000000 */
[----:B------:R-:W-:Y:S01]  /*10c70*/  UMOV UR9, 0x40000040 ;  /* 0x4000004000097882 */ /* 0x000fe20000000000 */
[----:B------:R-:W-:Y:S01]  /*10c80*/  SHF.R.U32.HI R3, RZ, 0x4, R3 ;  /* 0x00000004ff037819 */ /* 0x000fe20000011603 */
[----:B------:R-:W-:Y:S01]  /*10c90*/  IMAD.U32 R11, RZ, RZ, UR9 ;  /* 0x00000009ff0b7e24 */ /* 0x000fe2000f8e00ff */
[----:B------:R-:W-:Y:S01]  /*10ca0*/  R2UR UR11, R7 ;  /* 0x00000000070b72ca */ /* 0x000fe200000e0000 */
[----:B------:R-:W-:Y:S01]  /*10cb0*/  UMOV UR41, 0x40000040 ;  /* 0x4000004000297882 */ /* 0x000fe20000000000 */
[----:B------:R-:W-:Y:S01]  /*10cc0*/  LOP3.LUT R3, R3, 0x3fff, RZ, 0xc0, !PT ;  /* 0x00003fff03037812 */ /* 0x000fe200078ec0ff */
[----:B------:R-:W-:Y:S01]  /*10cd0*/  UMOV UR45, 0x40000040 ;  /* 0x40000040002d7882 */ /* 0x000fe20000000000 */
[----:B------:R-:W-:Y:S01]  /*10ce0*/  MOV R9, 0x40000040 ;  /* 0x4000004000097802 */ /* 0x000fe20000000f00 */
[----:B------:R-:W-:Y:S01]  /*10cf0*/  UMOV UR49, 0x40000040 ;  /* 0x4000004000317882 */ /* 0x000fe20000000000 */
[----:B------:R-:W-:Y:S01]  /*10d00*/  LOP3.LUT R4, R3, 0x10000, RZ, 0xfc, !PT ;  /* 0x0001000003047812 */ /* 0x000fe200078efcff */
[----:B------:R-:W-:Y:S01]  /*10d10*/  ULOP3.LUT UR4, UR4, 0x10000, URZ, 0xfc, !UPT ;  /* 0x0001000004047892 */ /* 0x000fe2000f8efc3f */
[----:B------:R-:W-:Y:S01]  /*10d20*/  IMAD.MOV.U32 R7, RZ, RZ, 0x40000040 ;  /* 0x40000040ff077424 */ /* 0x000fe200078e00ff */
[----:B------:R-:W-:Y:S01]  /*10d30*/  UMOV UR53, 0x40000040 ;  /* 0x4000004000357882 */ /* 0x000fe20000000000 */
[----:B------:R-:W-:Y:S01]  /*10d40*/  P2R R12, PR, RZ, 0x1 ;  /* 0x00000001ff0c7803 */ /* 0x000fe20000000000 */
[----:B------:R-:W-:Y:S01]  /*10d50*/  IMAD R6, R194, 0xc00, R4 ;  /* 0x00000c00c2067824 */ /* 0x000fe200078e0204 */
[----:B------:R-:W-:Y:S01]  /*10d60*/  UIADD3 UR5, UR4, 0x2, URZ ;  /* 0x0000000204057890 */ /* 0x000fe2000fffe03f */
[----:B------:R-:W-:Y:S01]  /*10d70*/  R2UR UR55, R7 ;  /* 0x00000000073772ca */ /* 0x000fe200000e0000 */
[----:B------:R-:W-:Y:S01]  /*10d80*/  UMOV UR8, UR4 ;  /* 0x0000000400087c82 */ /* 0x000fe20008000000 */
[C---:B------:R-:W-:Y:S01]  /*10d90*/  VIADD R8, R6.reuse, 0x2 ;  /* 0x0000000206087836 */ /* 0x040fe20000000000 */
[----:B------:R-:W-:Y:S01]  /*10da0*/  R2UR UR10, R6 ;  /* 0x00000000060a72ca */ /* 0x000fe200000e0000 */
[----:B------:R-:W-:Y:S01]  /*10db0*/  UIADD3 UR40, UR4, 0x800, URZ ;  /* 0x0000080004287890 */ /* 0x000fe2000fffe03f */
[----:B------:R-:W-:Y:S01]  /*10dc0*/  MOV R10, UR8 ;  /* 0x00000008000a7c02 */ /* 0x000fe20008000f00 */
[----:B------:R-:W-:Y:S01]  /*10dd0*/  UIADD3 UR44, UR4, 0x802, URZ ;  /* 0x00000802042c7890 */ /* 0x000fe2000fffe03f */
[----:B------:R-:W-:Y:S01]  /*10de0*/  BSSY B0, `(.L_x_594) ;  /* 0x00005b8000007945 */ /* 0x000fe20003800000 */
[----:B------:R-:W-:Y:S01]  /*10df0*/  UIADD3 UR48, UR4, 0x804, URZ ;  /* 0x0000080404307890 */ /* 0x000fe2000fffe03f */
[--C-:B------:R-:W-:Y:S01]  /*10e00*/  IMAD.MOV.U32 R150, RZ, RZ, R151.reuse ;  /* 0x000000ffff967224 */ /* 0x100fe200078e0097 */
[----:B------:R0:W-:Y:S01]  /*10e10*/  STL.64 [R1+0x40], R10 ;  /* 0x0000400a01007387 */ /* 0x0001e20000100a00 */
[----:B------:R-:W-:Y:S01]  /*10e20*/  UIADD3 UR52, UR4, 0x806, URZ ;  /* 0x0000080604347890 */ /* 0x000fe2000fffe03f */
[-C--:B------:R-:W-:Y:S01]  /*10e30*/  MOV R148, R151.reuse ;  /* 0x0000009700947202 */ /* 0x080fe20000000f00 */
[----:B------:R-:W-:Y:S01]  /*10e40*/  ULDC UR56, c[0x0][0x9d8] ;  /* 0x0002760000387ab9 */ /* 0x000fe20000000800 */
[----:B------:R-:W-:Y:S01]  /*10e50*/  ULDC UR61, c[0x0][0x988] ;  /* 0x00026200003d7ab9 */ /* 0x000fe20000000800 */
[--C-:B------:R-:W-:Y:S01]  /*10e60*/  IMAD.MOV.U32 R147, RZ, RZ, R151.reuse ;  /* 0x000000ffff937224 */ /* 0x100fe200078e0097 */
[----:B------:R-:W-:Y:S01]  /*10e70*/  HGMMA.64x128x16.F32 R24, gdesc[UR8], RZ, !UPT, gsb0 ;  /* 0x01e00000081879f0 */ /* 0x000fe2000c0008ff */
[----:B------:R-:W-:Y:S01]  /*10e80*/  R2UR UR10, R8 ;  /* 0x00000000080a72ca */ /* 0x000fe200000e0000 */
[----:B------:R-:W-:Y:S01]  /*10e90*/  UMOV UR8, UR5 ;  /* 0x0000000500087c82 */ /* 0x000fe20008000000 */
[----:B------:R-:W-:Y:S01]  /*10ea0*/  R2UR UR11, R9 ;  /* 0x00000000090b72ca */ /* 0x000fe200000e0000 */
[----:B------:R-:W-:Y:S01]  /*10eb0*/  UMOV UR9, 0x40000040 ;  /* 0x4000004000097882 */ /* 0x000fe20000000000 */
[----:B------:R-:W-:Y:S01]  /*10ec0*/  IMAD.MOV.U32 R9, RZ, RZ, 0x40000040 ;  /* 0x40000040ff097424 */ /* 0x000fe200078e00ff */
[----:B------:R-:W-:Y:S01]  /*10ed0*/  IADD3 R8, R6, 0x4, RZ ;  /* 0x0000000406087810 */ /* 0x000fe20007ffe0ff */
[----:B------:R-:W-:Y:S01]  /*10ee0*/  UIADD3 UR5, UR4, 0x4, URZ ;  /* 0x0000000404057890 */ /* 0x000fe2000fffe03f */
[----:B0-----:R-:W-:Y:S01]  /*10ef0*/  IMAD.U32 R10, RZ, RZ, UR8 ;  /* 0x00000008ff0a7e24 */ /* 0x001fe2000f8e00ff */
[-C--:B------:R-:W-:Y:S01]  /*10f00*/  MOV R145, R151.reuse ;  /* 0x0000009700917202 */ /* 0x080fe20000000f00 */
[----:B------:R-:W-:Y:S01]  /*10f10*/  IMAD.U32 R11, RZ, RZ, UR9 ;  /* 0x00000009ff0b7e24 */ /* 0x000fe2000f8e00ff */
[-C--:B------:R-:W-:Y:S01]  /*10f20*/  MOV R142, R151.reuse ;  /* 0x00000097008e7202 */ /* 0x080fe20000000f00 */
[--C-:B------:R-:W-:Y:S01]  /*10f30*/  IMAD.MOV.U32 R146, RZ, RZ, R151.reuse ;  /* 0x000000ffff927224 */ /* 0x100fe200078e0097 */
[-C--:B------:R-:W-:Y:S01]  /*10f40*/  MOV R139, R151.reuse ;  /* 0x00000097008b7202 */ /* 0x080fe20000000f00 */
[--C-:B------:R-:W-:Y:S01]  /*10f50*/  IMAD.MOV.U32 R144, RZ, RZ, R151.reuse ;  /* 0x000000ffff907224 */ /* 0x100fe200078e0097 */
[----:B------:R0:W-:Y:S01]  /*10f60*/  STL.64 [R1+0x38], R10 ;  /* 0x0000380a01007387 */ /* 0x0001e20000100a00 */
[--C-:B-----5:R-:W-:Y:S01]  /*10f70*/  IMAD.MOV.U32 R143, RZ, RZ, R151.reuse ;  /* 0x000000ffff8f7224 */ /* 0x120fe200078e0097 */
[-C--:B------:R-:W-:Y:S01]  /*10f80*/  MOV R136, R151.reuse ;  /* 0x0000009700887202 */ /* 0x080fe20000000f00 */
[--C-:B------:R-:W-:Y:S01]  /*10f90*/  IMAD.MOV.U32 R141, RZ, RZ, R151.reuse ;  /* 0x000000ffff8d7224 */ /* 0x100fe200078e0097 */
        /* <DEDUP_REMOVED lines=27> */
[----:B------:R-:W-:Y:S01]  /*11150*/  IMAD.MOV.U32 R90, RZ, RZ, R151 ;  /* 0x000000ffff5a7224 */ /* 0x000fe200078e0097 */
[----:B------:R-:W-:-:S02]  /*11160*/  WARPGROUP.DEPBAR.LE gsb0, 0x0 ;  /* 0x00008000000079c5 */ /* 0x000fc40000010000 */
[----:B------:R-:W-:-:S06]  /*11170*/  WARPGROUP.ARRIVE ;  /* 0x00000000000079c5 */ /* 0x000fcc0000000000 */
[----:B------:R-:W-:Y:S01]  /*11180*/  HGMMA.64x128x16.F32 R24, gdesc[UR8], R24, gsb0 ;  /* 0x01e00000081879f0 */ /* 0x000fe20008000818 */
[----:B------:R-:W-:Y:S01]  /*11190*/  R2UR UR10, R8 ;  /* 0x00000000080a72ca */ /* 0x000fe200000e0000 */
[----:B------:R-:W-:Y:S01]  /*111a0*/  UMOV UR8, UR5 ;  /* 0x0000000500087c82 */ /* 0x000fe20008000000 */
[----:B------:R-:W-:Y:S01]  /*111b0*/  R2UR UR11, R9 ;  /* 0x00000000090b72ca */ /* 0x000fe200000e0000 */
[----:B------:R-:W-:Y:S01]  /*111c0*/  UMOV UR9, 0x40000040 ;  /* 0x4000004000097882 */ /* 0x000fe20000000000 */
[----:B------:R-:W-:Y:S01]  /*111d0*/  VIADD R8, R6, 0x6 ;  /* 0x0000000606087836 */ /* 0x000fe20000000000 */
[----:B------:R-:W-:Y:S01]  /*111e0*/  UIADD3 UR5, UR4, 0x6, URZ ;  /* 0x0000000604057890 */ /* 0x000fe2000fffe03f */
[----:B------:R-:W-:Y:S01]  /*111f0*/  IMAD.MOV.U32 R9, RZ, RZ, 0x40000040 ;  /* 0x40000040ff097424 */ /* 0x000fe200078e00ff */
[----:B0-----:R-:W-:Y:S01]  /*11200*/  MOV R11, UR9 ;  /* 0x00000009000b7c02 */ /* 0x001fe20008000f00 */
[----:B------:R-:W-:-:S05]  /*11210*/  IMAD.U32 R10, RZ, RZ, UR8 ;  /* 0x00000008ff0a7e24 */ /* 0x000fca000f8e00ff */
[----:B------:R0:W-:Y:S01]  /*11220*/  STL.64 [R1+0x30], R10 ;  /* 0x0000300a01007387 */ /* 0x0001e20000100a00 */
[----:B------:R-:W-:Y:S02]  /*11230*/  WARPGROUP.DEPBAR.LE gsb0, 0x0 ;  /* 0x00008000000079c5 */ /* 0x000fe40000010000 */
[----:B------:R-:W-:-:S06]  /*11240*/  WARPGROUP.ARRIVE ;  /* 0x00000000000079c5 */ /* 0x000fcc0000000000 */
[----:B------:R-:W-:Y:S01]  /*11250*/  HGMMA.64x128x16.F32 R24, gdesc[UR8], R24, gsb0 ;  /* 0x01e00000081879f0 */ /* 0x000fe20008000818 */
[----:B------:R-:W-:Y:S01]  /*11260*/  R2UR UR10, R8 ;  /* 0x00000000080a72ca */ /* 0x000fe200000e0000 */
[----:B------:R-:W-:Y:S01]  /*11270*/  UMOV UR8, UR5 ;  /* 0x0000000500087c82 */ /* 0x000fe20008000000 */
[----:B------:R-:W-:Y:S01]  /*11280*/  R2UR UR11, R9 ;  /* 0x00000000090b72ca */ /* 0x000fe200000e0000 */
[----:B------:R-:W-:Y:S01]  /*11290*/  UMOV UR9, 0x40000040 ;  /* 0x4000004000097882 */ /* 0x000fe20000000000 */
[----:B------:R-:W-:Y:S01]  /*112a0*/  VIADD R8, R6, 0x400 ;  /* 0x0000040006087836 */ /* 0x000fe20000000000 */
[----:B------:R-:W-:Y:S01]  /*112b0*/  MOV R9, 0x40000040 ;  /* 0x4000004000097802 */ /* 0x000fe20000000f00 */
[----:B------:R-:W-:Y:S01]  /*112c0*/  UIADD3 UR5, UR4, 0x400, URZ ;  /* 0x0000040004057890 */ /* 0x000fe2000fffe03f */
        /* <DEDUP_REMOVED lines=10> */
[----:B------:R-:W-:Y:S01]  /*11370*/  IMAD.MOV.U32 R9, RZ, RZ, 0x40000040 ;  /* 0x40000040ff097424 */ /* 0x000fe200078e00ff */
[----:B------:R-:W-:Y:S01]  /*11380*/  IADD3 R8, R6, 0x402, RZ ;  /* 0x0000040206087810 */ /* 0x000fe20007ffe0ff */
[----:B------:R-:W-:Y:S01]  /*11390*/  UIADD3 UR5, UR4, 0x402, URZ ;  /* 0x0000040204057890 */ /* 0x000fe2000fffe03f */
[----:B0-----:R-:W-:Y:S02]  /*113a0*/  IMAD.U32 R10, RZ, RZ, UR8 ;  /* 0x00000008ff0a7e24 */ /* 0x001fe4000f8e00ff */
        /* <DEDUP_REMOVED lines=26> */
[----:B------:R-:W-:Y:S01]  /*11550*/  IMAD.U32 R11, RZ, RZ, UR9 ;  /* 0x00000009ff0b7e24 */ /* 0x000fe2000f8e00ff */
[----:B------:R-:W-:-:S04]  /*11560*/  ULDC UR4, c[0x0][0x9d8] ;  /* 0x0002760000047ab9 */ /* 0x000fc80000000800 */
        /* <DEDUP_REMOVED lines=10> */
[----:B0-----:R-:W-:Y:S01]  /*11610*/  IMAD.U32 R10, RZ, RZ, UR8 ;  /* 0x00000008ff0a7e24 */ /* 0x001fe2000f8e00ff */
[----:B------:R-:W-:Y:S01]  /*11620*/  ULDC UR5, c[0x0][0x988] ;  /* 0x0002620000057ab9 */ /* 0x000fe20000000800 */
[----:B------:R-:W-:Y:S01]  /*11630*/  IMAD.U32 R11, RZ, RZ, UR9 ;  /* 0x00000009ff0b7e24 */ /* 0x000fe2000f8e00ff */
[----:B------:R-:W-:Y:S01]  /*11640*/  R2UR UR42, R8 ;  /* 0x00000000082a72ca */ /* 0x000fe200000e0000 */
[----:B------:R-:W-:Y:S01]  /*11650*/  VIADD R8, R6, 0x802 ;  /* 0x0000080206087836 */ /* 0x000fe20000000000 */
[----:B------:R-:W-:-:S02]  /*11660*/  R2UR UR43, R9 ;  /* 0x00000000092b72ca */ /* 0x000fc400000e0000 */
[----:B------:R-:W-:Y:S01]  /*11670*/  MOV R9, 0x40000040 ;  /* 0x4000004000097802 */ /* 0x000fe20000000f00 */
[----:B------:R0:W-:Y:S01]  /*11680*/  STL.64 [R1], R10 ;  /* 0x0000000a01007387 */ /* 0x0001e20000100a00 */
[----:B------:R-:W-:Y:S01]  /*11690*/  R2UR UR46, R8 ;  /* 0x00000000082e72ca */ /* 0x000fe200000e0000 */
[C---:B------:R-:W-:Y:S01]  /*116a0*/  VIADD R8, R6.reuse, 0x804 ;  /* 0x0000080406087836 */ /* 0x040fe20000000000 */
[----:B------:R-:W-:Y:S01]  /*116b0*/  R2UR UR47, R9 ;  /* 0x00000000092f72ca */ /* 0x000fe200000e0000 */
[----:B------:R-:W-:Y:S01]  /*116c0*/  IMAD.MOV.U32 R9, RZ, RZ, 0x40000040 ;  /* 0x40000040ff097424 */ /* 0x000fe200078e00ff */
[----:B------:R-:W-:Y:S02]  /*116d0*/  IADD3 R6, R6, 0x806, RZ ;  /* 0x0000080606067810 */ /* 0x000fe40007ffe0ff */
[----:B------:R-:W-:Y:S02]  /*116e0*/  R2UR UR50, R8 ;  /* 0x00000000083272ca */ /* 0x000fe400000e0000 */
[----:B------:R-:W-:-:S02]  /*116f0*/  R2UR UR51, R9 ;  /* 0x00000000093372ca */ /* 0x000fc400000e0000 */
[----:B------:R-:W-:Y:S02]  /*11700*/  R2UR UR54, R6 ;  /* 0x00000000063672ca */ /* 0x000fe400000e0000 */
[----:B------:R-:W-:-:S05]  /*11710*/  IADD3 R6, R152, 0x80, -R225 ;  /* 0x0000008098067810 */ /* 0x000fca0007ffe8e1 */
[----:B------:R-:W-:-:S05]  /*11720*/  IMAD R6, R149, -0x80, R6 ;  /* 0xffffff8095067824 */ /* 0x000fca00078e0206 */
[C---:B------:R-:W-:Y:S02]  /*11730*/  ISETP.GT.AND P2, PT, R6.reuse, RZ, PT ;  /* 0x000000ff0600720c */ /* 0x040fe40003f44270 */
[C---:B------:R-:W-:Y:S02]  /*11740*/  ISETP.GT.AND P3, PT, R6.reuse, 0x1, PT ;  /* 0x000000010600780c */ /* 0x040fe40003f64270 */
[C---:B------:R-:W-:Y:S02]  /*11750*/  ISETP.GT.AND P4, PT, R6.reuse, 0x10, PT ;  /* 0x000000100600780c */ /* 0x040fe40003f84270 */
[C---:B------:R-:W-:Y:S02]  /*11760*/  ISETP.GT.AND P6, PT, R6.reuse, 0x8, PT ;  /* 0x000000080600780c */ /* 0x040fe40003fc4270 */
[----:B------:R-:W-:Y:S01]  /*11770*/  ISETP.GT.AND P5, PT, R6, 0x9, PT ;  /* 0x000000090600780c */ /* 0x000fe20003fa4270 */
        /* <DEDUP_REMOVED lines=17> */
[----:B0-----:R-:W-:Y:S01]  /*11890*/  FMUL.FTZ R10, R25, UR4 ;  /* 0x00000004190a7c20 */ /* 0x001fe20008410000 */
        /* <DEDUP_REMOVED lines=33> */
[----:B------:R-:W-:Y:S01]  /*11ab0*/  FMUL.FTZ R52, R58, UR4 ;  /* 0x000000043a347c20 */ /* 0x000fe20008410000 */
        /* <DEDUP_REMOVED lines=10> */
[----:B------:R-:W2:Y:S01]  /*11b60*/  MUFU.TANH R20, R20 ;  /* 0x0000001400147308 */ /* 0x000ea20000002400 */
[----:B0-----:R-:W-:Y:S01]  /*11b70*/  FSEL R39, R14, -INF , P4 ;  /* 0xff8000000e277808 */ /* 0x001fe20002000000 */
[----:B------:R-:W-:Y:S01]  /*11b80*/  FMUL.FTZ R42, R50, UR4 ;  /* 0x00000004322a7c20 */ /* 0x000fe20008410000 */
[----:B------:R-:W-:Y:S01]  /*11b90*/  FMNMX.FTZ R14, R9, R10, !PT ;  /* 0x0000000a090e7209 */ /* 0x000fe20007810000 */
        /* <DEDUP_REMOVED lines=15> */
[----:B------:R-:W-:Y:S01]  /*11c90*/  FMNMX.FTZ R20, R31, R14, !PT ;  /* 0x0000000e1f147209 */ /* 0x000fe20007810000 */
        /* <DEDUP_REMOVED lines=9> */
[----:B------:R-:W-:Y:S01]  /*11d30*/  FMNMX.FTZ R20, R35, R20, !PT ;  /* 0x0000001423147209 */ /* 0x000fe20007810000 */
[----:B------:R-:W-:-:S02]  /*11d40*/  FMUL.FTZ R84, R84, UR4 ;  /* 0x0000000454547c20 */ /* 0x000fc40008410000 */
[----:B------:R-:W0:Y:S01]  /*11d50*/  MUFU.TANH R24, R24 ;  /* 0x0000001800187308 */ /* 0x000e220000002400 */
[----:B-1----:R-:W-:Y:S02]  /*11d60*/  FSEL R5, R5, -INF , P3 ;  /* 0xff80000005057808 */ /* 0x002fe40001800000 */
[----:B------:R-:W-:Y:S02]  /*11d70*/  ISETP.GT.AND P3, PT, R6, 0x18, PT ;  /* 0x000000180600780c */ /* 0x000fe40003f64270 */
[----:B------:R-:W-:-:S03]  /*11d80*/  FMNMX.FTZ R20, R39, R20, !PT ;  /* 0x0000001427147209 */ /* 0x000fc60007810000 */
[----:B------:R-:W1:Y:S01]  /*11d90*/  MUFU.TANH R13, R13 ;  /* 0x0000000d000d7308 */ /* 0x000e620000002400 */
[----:B--2---:R-:W-:Y:S02]  /*11da0*/  FSEL R11, R11, -INF , P6 ;  /* 0xff8000000b0b7808 */ /* 0x004fe40003000000 */
[----:B------:R-:W-:Y:S02]  /*11db0*/  ISETP.GT.AND P6, PT, R6, 0x19, PT ;  /* 0x000000190600780c */ /* 0x000fe40003fc4270 */
[----:B------:R-:W-:-:S03]  /*11dc0*/  FMNMX.FTZ R20, R41, R20, !PT ;  /* 0x0000001429147209 */ /* 0x000fc60007810000 */
[----:B------:R-:W2:Y:S01]  /*11dd0*/  MUFU.TANH R26, R26 ;  /* 0x0000001a001a7308 */ /* 0x000ea20000002400 */
[----:B0-----:R-:W-:-:S04]  /*11de0*/  FSEL R45, R24, -INF , P3 ;  /* 0xff800000182d7808 */ /* 0x001fc80001800000 */
[----:B------:R-:W-:-:S03]  /*11df0*/  FMNMX.FTZ R20, R45, R20, !PT ;  /* 0x000000142d147209 */ /* 0x000fc60007810000 */
[----:B------:R-:W0:Y:S01]  /*11e00*/  MUFU.TANH R15, R15 ;  /* 0x0000000f000f7308 */ /* 0x000e220000002400 */
[----:B-1----:R-:W-:Y:S02]  /*11e10*/  FSEL R13, R13, -INF , P5 ;  /* 0xff8000000d0d7808 */ /* 0x002fe40002800000 */
[----:B------:R-:W-:-:S05]  /*11e20*/  ISETP.GT.AND P5, PT, R6, 0x20, PT ;  /* 0x000000200600780c */ /* 0x000fca0003fa4270 */
[----:B------:R-:W1:Y:S01]  /*11e30*/  MUFU.TANH R28, R28 ;  /* 0x0000001c001c7308 */ /* 0x000e620000002400 */
[----:B--2---:R-:W-:Y:S01]  /*11e40*/  FSEL R47, R26, -INF , P6 ;  /* 0xff8000001a2f7808 */ /* 0x004fe20003000000 */
[----:B------:R-:W-:-:S03]  /*11e50*/  FMUL.FTZ R26, R79, UR4 ;  /* 0x000000044f1a7c20 */ /* 0x000fc60008410000 */
[----:B------:R-:W-:Y:S01]  /*11e60*/  FMNMX.FTZ R24, R47, R20, !PT ;  /* 0x000000142f187209 */ /* 0x000fe20007810000 */
[----:B------:R-:W-:Y:S02]  /*11e70*/  FMUL.FTZ R20, R75, UR4 ;  /* 0x000000044b147c20 */ /* 0x000fe40008410000 */
        /* <DEDUP_REMOVED lines=78> */
[----:B------:R-:W-:Y:S01]  /*12360*/  MUFU.TANH R60, R60 ;  /* 0x0000003c003c7308 */ /* 0x000fe20000002400 */
[----:B--2---:R-:W-:Y:S02]  /*12370*/  FSEL R63, R56, -INF , P6 ;  /* 0xff800000383f7808 */ /* 0x004fe40003000000 */
[----:B------:R-:W-:-:S05]  /*12380*/  ISETP.GT.AND P6, PT, R6, 0x58, PT ;  /* 0x000000580600780c */ /* 0x000fca0003fc4270 */
[----:B------:R-:W1:Y:S01]  /*12390*/  MUFU.TANH R68, R68 ;  /* 0x0000004400447308 */ /* 0x000e620000002400 */
[----:B0-----:R-:W-:-:S04]  /*123a0*/  FSEL R111, R64, -INF , P3 ;  /* 0xff800000406f7808 */ /* 0x001fc80001800000 */
[----:B------:R-:W-:-:S03]  /*123b0*/  FMNMX.FTZ R24, R111, R24, !PT ;  /* 0x000000186f187209 */ /* 0x000fc60007810000 */
[----:B------:R-:W0:Y:S08]  /*123c0*/  MUFU.TANH R88, R88 ;  /* 0x0000005800587308 */ /* 0x000e300000002400 */
[----:B------:R2:W3:Y:S01]  /*123d0*/  MUFU.TANH R7, R69 ;  /* 0x0000004500077308 */ /* 0x0004e20000002400 */
[----:B-1----:R-:W-:-:S04]  /*123e0*/  FSEL R113, R68, -INF , P6 ;  /* 0xff80000044717808 */ /* 0x002fc80003000000 */
[----:B------:R-:W-:-:S03]  /*123f0*/  FMNMX.FTZ R24, R113, R24, !PT ;  /* 0x0000001871187209 */ /* 0x000fc60007810000 */
[----:B------:R-:W1:Y:S01]  /*12400*/  MUFU.TANH R89, R89 ;  /* 0x0000005900597308 */ /* 0x000e620000002400 */
[----:B--2---:R-:W-:Y:S02]  /*12410*/  FSEL R69, R60, -INF , P5 ;  /* 0xff8000003c457808 */ /* 0x004fe40002800000 */
[----:B------:R-:W-:Y:S02]  /*12420*/  ISETP.GT.AND P5, PT, R6, 0x59, PT ;  /* 0x000000590600780c */ /* 0x000fe40003fa4270 */
[----:B0-----:R-:W-:Y:S02]  /*12430*/  FSEL R71, R88, -INF , P4 ;  /* 0xff80000058477808 */ /* 0x001fe40002000000 */
[----:B------:R-:W-:Y:S01]  /*12440*/  ISETP.GT.AND P4, PT, R6, 0x60, PT ;  /* 0x000000600600780c */ /* 0x000fe20003f84270 */
[----:B------:R-:W0:Y:S01]  /*12450*/  MUFU.TANH R117, R117 ;  /* 0x0000007500757308 */ /* 0x000e220000002400 */
[----:B---3--:R-:W-:Y:S01]  /*12460*/  FSEL R115, R7, -INF , P5 ;  /* 0xff80000007737808 */ /* 0x008fe20002800000 */
[----:B------:R-:W-:Y:S01]  /*12470*/  FMUL.FTZ R7, R85, UR4 ;  /* 0x0000000455077c20 */ /* 0x000fe20008410000 */
[----:B------:R-:W-:-:S02]  /*12480*/  MOV R88, R151 ;  /* 0x0000009700587202 */ /* 0x000fc40000000f00 */
[----:B------:R-:W-:-:S03]  /*12490*/  FMNMX.FTZ R24, R115, R24, !PT ;  /* 0x0000001873187209 */ /* 0x000fc60007810000 */
[----:B------:R-:W2:Y:S01]  /*124a0*/  MUFU.TANH R66, R66 ;  /* 0x0000004200427308 */ /* 0x000ea20000002400 */
[----:B-1----:R-:W-:Y:S02]  /*124b0*/  FSEL R75, R89, -INF , P3 ;  /* 0xff800000594b7808 */ /* 0x002fe40001800000 */
[----:B------:R-:W-:-:S05]  /*124c0*/  ISETP.GT.AND P3, PT, R6, 0x61, PT ;  /* 0x000000610600780c */ /* 0x000fca0003f64270 */
[----:B------:R-:W1:Y:S01]  /*124d0*/  MUFU.TANH R119, R119 ;  /* 0x0000007700777308 */ /* 0x000e620000002400 */
[----:B0-----:R-:W-:-:S04]  /*124e0*/  FSEL R117, R117, -INF , P4 ;  /* 0xff80000075757808 */ /* 0x001fc80002000000 */
[----:B------:R-:W-:-:S03]  /*124f0*/  FMNMX.FTZ R24, R117, R24, !PT ;  /* 0x0000001875187209 */ /* 0x000fc60007810000 */
[----:B------:R-:W-:Y:S01]  /*12500*/  MUFU.TANH R70, R70 ;  /* 0x0000004600467308 */ /* 0x000fe20000002400 */
[----:B--2---:R-:W-:Y:S02]  /*12510*/  FSEL R73, R66, -INF , P2 ;  /* 0xff80000042497808 */ /* 0x004fe40001000000 */
[----:B------:R-:W-:-:S05]  /*12520*/  ISETP.GT.AND P2, PT, R6, 0x68, PT ;  /* 0x000000680600780c */ /* 0x000fca0003f44270 */
[----:B------:R-:W0:Y:S01]  /*12530*/  MUFU.TANH R76, R76 ;  /* 0x0000004c004c7308 */ /* 0x000e220000002400 */
[----:B-1----:R-:W-:-:S04]  /*12540*/  FSEL R119, R119, -INF , P3 ;  /* 0xff80000077777808 */ /* 0x002fc80001800000 */
[----:B------:R-:W-:-:S03]  /*12550*/  FMNMX.FTZ R24, R119, R24, !PT ;  /* 0x0000001877187209 */ /* 0x000fc60007810000 */
[----:B------:R-:W-:Y:S08]  /*12560*/  MUFU.TANH R8, R8 ;  /* 0x0000000800087308 */ /* 0x000ff00000002400 */
[----:B------:R1:W2:Y:S01]  /*12570*/  MUFU.TANH R123, R77 ;  /* 0x0000004d007b7308 */ /* 0x0002a20000002400 */
[----:B0-----:R-:W-:-:S04]  /*12580*/  FSEL R121, R76, -INF , P2 ;  /* 0xff8000004c797808 */ /* 0x001fc80001000000 */
[----:B------:R-:W-:-:S03]  /*12590*/  FMNMX.FTZ R24, R121, R24, !PT ;  /* 0x0000001879187209 */ /* 0x000fc60007810000 */
[----:B------:R-:W0:Y:S01]  /*125a0*/  MUFU.TANH R14, R14 ;  /* 0x0000000e000e7308 */ /* 0x000e220000002400 */
[----:B-1----:R-:W-:Y:S02]  /*125b0*/  FSEL R77, R70, -INF , P6 ;  /* 0xff800000464d7808 */ /* 0x002fe40003000000 */
[----:B------:R-:W-:-:S05]  /*125c0*/  ISETP.GT.AND P6, PT, R6, 0x69, PT ;  /* 0x000000690600780c */ /* 0x000fca0003fc4270 */
[----:B------:R-:W-:Y:S01]  /*125d0*/  MUFU.TANH R80, R80 ;  /* 0x0000005000507308 */ /* 0x000fe20000002400 */
[----:B--2---:R-:W-:-:S04]  /*125e0*/  FSEL R123, R123, -INF , P6 ;  /* 0xff8000007b7b7808 */ /* 0x004fc80003000000 */
[----:B------:R-:W-:-:S03]  /*125f0*/  FMNMX.FTZ R24, R123, R24, !PT ;  /* 0x000000187b187209 */ /* 0x000fc60007810000 */
[----:B------:R-:W1:Y:S01]  /*12600*/  MUFU.TANH R20, R20 ;  /* 0x0000001400147308 */ /* 0x000e620000002400 */
[----:B0-----:R-:W-:Y:S02]  /*12610*/  FSEL R85, R14, -INF , P4 ;  /* 0xff8000000e557808 */ /* 0x001fe40002000000 */
[----:B------:R-:W-:-:S05]  /*12620*/  ISETP.GT.AND P4, PT, R6, 0x71, PT ;  /* 0x000000710600780c */ /* 0x000fca0003f84270 */
[----:B------:R0:W2:Y:S08]  /*12630*/  MUFU.TANH R127, R81 ;  /* 0x00000051007f7308 */ /* 0x0000b00000002400 */
[----:B------:R-:W3:Y:S01]  /*12640*/  MUFU.TANH R78, R78 ;  /* 0x0000004e004e7308 */ /* 0x000ee20000002400 */
[----:B0-----:R-:W-:Y:S01]  /*12650*/  FSEL R81, R8, -INF , P5 ;  /* 0xff80000008517808 */ /* 0x001fe20002800000 */
[----:B------:R-:W-:Y:S01]  /*12660*/  IMAD.U32 R8, RZ, RZ, UR5 ;  /* 0x00000005ff087e24 */ /* 0x000fe2000f8e00ff */
[----:B------:R-:W-:-:S02]  /*12670*/  ISETP.GT.AND P5, PT, R6, 0x70, PT ;  /* 0x000000700600780c */ /* 0x000fc40003fa4270 */
[----:B-1----:R-:W-:Y:S01]  /*12680*/  FSEL R89, R20, -INF , P3 ;  /* 0xff80000014597808 */ /* 0x002fe20001800000 */
[----:B------:R-:W-:Y:S01]  /*12690*/  FMUL.FTZ R20, R82, UR4 ;  /* 0x0000000452147c20 */ /* 0x000fe20008410000 */
[----:B------:R-:W-:Y:S01]  /*126a0*/  FSEL R125, R80, -INF , P5 ;  /* 0xff800000507d7808 */ /* 0x000fe20002800000 */
[----:B------:R-:W0:Y:S01]  /*126b0*/  MUFU.TANH R84, R84 ;  /* 0x0000005400547308 */ /* 0x000e220000002400 */
[----:B------:R-:W-:Y:S02]  /*126c0*/  ISETP.GT.AND P3, PT, R6, 0x78, PT ;  /* 0x000000780600780c */ /* 0x000fe40003f64270 */
[----:B--2---:R-:W-:Y:S02]  /*126d0*/  FSEL R127, R127, -INF , P4 ;  /* 0xff8000007f7f7808 */ /* 0x004fe40002000000 */
[----:B------:R-:W-:-:S03]  /*126e0*/  FMNMX.FTZ R24, R125, R24, !PT ;  /* 0x000000187d187209 */ /* 0x000fc60007810000 */
[----:B------:R-:W1:Y:S01]  /*126f0*/  MUFU.TANH R7, R7 ;  /* 0x0000000700077308 */ /* 0x000e620000002400 */
[----:B---3--:R-:W-:Y:S02]  /*12700*/  FSEL R91, R78, -INF , P2 ;  /* 0xff8000004e5b7808 */ /* 0x008fe40001000000 */
[----:B------:R-:W-:Y:S02]  /*12710*/  ISETP.GT.AND P2, PT, R6, 0x79, PT ;  /* 0x000000790600780c */ /* 0x000fe40003f44270 */
[----:B------:R-:W-:-:S03]  /*12720*/  FMNMX.FTZ R24, R127, R24, !PT ;  /* 0x000000187f187209 */ /* 0x000fc60007810000 */
[----:B------:R-:W2:Y:S01]  /*12730*/  MUFU.TANH R26, R26 ;  /* 0x0000001a001a7308 */ /* 0x000ea20000002400 */
[----:B0-----:R-:W-:-:S04]  /*12740*/  FSEL R131, R84, -INF , P3 ;  /* 0xff80000054837808 */ /* 0x001fc80001800000 */
[----:B------:R-:W-:-:S03]  /*12750*/  FMNMX.FTZ R24, R131, R24, !PT ;  /* 0x0000001883187209 */ /* 0x000fc60007810000 */
[----:B------:R-:W0:Y:S01]  /*12760*/  MUFU.TANH R20, R20 ;  /* 0x0000001400147308 */ /* 0x000e220000002400 */
[----:B-1----:R-:W-:-:S04]  /*12770*/  FSEL R129, R7, -INF , P2 ;  /* 0xff80000007817808 */ /* 0x002fc80001000000 */
[----:B------:R-:W-:-:S05]  /*12780*/  FMNMX.FTZ R24, R129, R24, !PT ;  /* 0x0000001881187209 */ /* 0x000fca0007810000 */
[----:B------:R-:W1:Y:S02]  /*12790*/  SHFL.BFLY PT, R7, R24, 0x2, 0x1f ;  /* 0x0c401f0018077f89 */ /* 0x000e6400000e0000 */
[----:B-1----:R-:W-:Y:S01]  /*127a0*/  FMNMX.FTZ R14, R24, R7, !PT ;  /* 0x00000007180e7209 */ /* 0x002fe20007810000 */
[----:B------:R-:W-:-:S04]  /*127b0*/  FMUL.FTZ R24, R83, UR4 ;  /* 0x0000000453187c20 */ /* 0x000fc80008410000 */
[----:B------:R-:W1:Y:S02]  /*127c0*/  SHFL.BFLY PT, R7, R14, 0x1, 0x1f ;  /* 0x0c201f000e077f89 */ /* 0x000e6400000e0000 */
[----:B------:R-:W3:Y:S01]  /*127d0*/  MUFU.TANH R24, R24 ;  /* 0x0000001800187308 */ /* 0x000ee20000002400 */
[----:B-1----:R-:W-:Y:S01]  /*127e0*/  FMNMX.FTZ R7, R14, R7, !PT ;  /* 0x000000070e077209 */ /* 0x002fe20007810000 */
[----:B------:R-:W-:-:S03]  /*127f0*/  FMUL.FTZ R14, R86, UR4 ;  /* 0x00000004560e7c20 */ /* 0x000fc60008410000 */
[C---:B------:R-:W-:Y:S01]  /*12800*/  FSETP.NEU.FTZ.AND P0, PT, R7.reuse, -INF , PT ;  /* 0xff8000000700780b */ /* 0x040fe20003f1d000 */
[-C--:B------:R-:W-:Y:S02]  /*12810*/  FMUL.FTZ R6, R7, R8.reuse ;  /* 0x0000000807067220 */ /* 0x080fe40000410000 */
[----:B------:R-:W1:Y:S03]  /*12820*/  MUFU.TANH R14, R14 ;  /* 0x0000000e000e7308 */ /* 0x000e660000002400 */
[----:B------:R-:W-:Y:S02]  /*12830*/  FSEL R6, R6, RZ, P0 ;  /* 0x000000ff06067208 */ /* 0x000fe40000000000 */
[----:B------:R-:W-:Y:S01]  /*12840*/  ISETP.NE.AND P0, PT, R12, RZ, PT ;  /* 0x000000ff0c00720c */ /* 0x000fe20003f05270 */
[----:B------:R-:W-:Y:S02]  /*12850*/  FMUL.FTZ R12, R87, UR4 ;  /* 0x00000004570c7c20 */ /* 0x000fe40008410000 */
[-CC-:B------:R-:W-:Y:S01]  /*12860*/  FFMA.FTZ R79, R10, R8.reuse, -R6.reuse ;  /* 0x000000080a4f7223 */ /* 0x180fe20000010806 */
[----:B------:R-:W-:Y:S01]  /*12870*/  FMNMX.FTZ R10, R3, R5, !PT ;  /* 0x00000005030a7209 */ /* 0x000fe20007810000 */
[-CC-:B------:R-:W-:Y:S01]  /*12880*/  FFMA.FTZ R182, R31, R8.reuse, -R6.reuse ;  /* 0x000000081fb67223 */ /* 0x180fe20000010806 */
[-CC-:B------:R-:W-:Y:S01]  /*12890*/  FFMA.FTZ R31, R35, R8.reuse, -R6.reuse ;  /* 0x00000008231f7223 */ /* 0x180fe20000010806 */
[--C-:B------:R-:W-:Y:S01]  /*128a0*/  FFMA.FTZ R35, R41, R8, -R6.reuse ;  /* 0x0000000829237223 */ /* 0x100fe20000010806 */
[----:B------:R-:W-:Y:S01]  /*128b0*/  FMNMX.FTZ R10, R11, R10, !PT ;  /* 0x0000000a0b0a7209 */ /* 0x000fe20007810000 */
[----:B------:R-:W4:Y:S01]  /*128c0*/  MUFU.TANH R12, R12 ;  /* 0x0000000c000c7308 */ /* 0x000f220000002400 */
[-CC-:B------:R-:W-:Y:S01]  /*128d0*/  FFMA.FTZ R41, R61, R8.reuse, -R6.reuse ;  /* 0x000000083d297223 */ /* 0x180fe20000010806 */
[----:B--2---:R-:W-:Y:S01]  /*128e0*/  FSEL R61, R26, -INF , P6 ;  /* 0xff8000001a3d7808 */ /* 0x004fe20003000000 */
[--C-:B------:R-:W-:Y:S01]  /*128f0*/  FFMA.FTZ R178, R45, R8, -R6.reuse ;  /* 0x000000082db27223 */ /* 0x100fe20000010806 */
[----:B------:R-:W-:Y:S01]  /*12900*/  FMNMX.FTZ R10, R13, R10, !PT ;  /* 0x0000000a0d0a7209 */ /* 0x000fe20007810000 */
[-CC-:B------:R-:W-:Y:S01]  /*12910*/  FFMA.FTZ R45, R67, R8.reuse, -R6.reuse ;  /* 0x00000008432d7223 */ /* 0x180fe20000010806 */
[----:B0-----:R-:W-:Y:S01]  /*12920*/  FSEL R67, R20, -INF , P5 ;  /* 0xff80000014437808 */ /* 0x001fe20002800000 */
[--C-:B------:R-:W-:Y:S01]  /*12930*/  FFMA.FTZ R168, R93, R8, -R6.reuse ;  /* 0x000000085da87223 */ /* 0x100fe20000010806 */
[----:B------:R-:W-:Y:S01]  /*12940*/  FMNMX.FTZ R10, R15, R10, !PT ;  /* 0x0000000a0f0a7209 */ /* 0x000fe20007810000 */
[-CC-:B------:R-:W-:Y:S01]  /*12950*/  FFMA.FTZ R176, R39, R8.reuse, -R6.reuse ;  /* 0x0000000827b07223 */ /* 0x180fe20000010806 */
[----:B---3--:R-:W-:Y:S01]  /*12960*/  FSEL R93, R24, -INF , P4 ;  /* 0xff800000185d7808 */ /* 0x008fe20002000000 */
[--C-:B------:R-:W-:Y:S01]  /*12970*/  FFMA.FTZ R39, R47, R8, -R6.reuse ;  /* 0x000000082f277223 */ /* 0x100fe20000010806 */
[----:B------:R-:W-:Y:S01]  /*12980*/  FMNMX.FTZ R10, R21, R10, !PT ;  /* 0x0000000a150a7209 */ /* 0x000fe20007810000 */
[-CC-:B------:R-:W-:Y:S01]  /*12990*/  FFMA.FTZ R47, R95, R8.reuse, -R6.reuse ;  /* 0x000000085f2f7223 */ /* 0x180fe20000010806 */
[----:B-1----:R-:W-:Y:S01]  /*129a0*/  FSEL R95, R14, -INF , P3 ;  /* 0xff8000000e5f7808 */ /* 0x002fe20001800000 */
[--C-:B------:R-:W-:Y:S01]  /*129b0*/  FFMA.FTZ R170, R97, R8, -R6.reuse ;  /* 0x0000000861aa7223 */ /* 0x100fe20000010806 */
[----:B------:R-:W-:Y:S01]  /*129c0*/  FMNMX.FTZ R10, R25, R10, !PT ;  /* 0x0000000a190a7209 */ /* 0x000fe20007810000 */
[--C-:B------:R-:W-:Y:S01]  /*129d0*/  FFMA.FTZ R180, R9, R8, -R6.reuse ;  /* 0x0000000809b47223 */ /* 0x100fe20000010806 */
[----:B----4-:R-:W-:Y:S01]  /*129e0*/  FSEL R97, R12, -INF , P2 ;  /* 0xff8000000c617808 */ /* 0x010fe20001000000 */
[----:B------:R-:W-:Y:S01]  /*129f0*/  MUFU.EX2 R79, R79 ;  /* 0x0000004f004f7308 */ /* 0x000fe20000000800 */
[----:B------:R-:W-:Y:S01]  /*12a00*/  FMNMX.FTZ R10, R27, R10, !PT ;  /* 0x0000000a1b0a7209 */ /* 0x000fe20007810000 */
[-CC-:B------:R-:W-:Y:S01]  /*12a10*/  FFMA.FTZ R172, R59, R8.reuse, -R6.reuse ;  /* 0x000000083bac7223 */ /* 0x180fe20000010806 */
[-CC-:B------:R-:W-:Y:S01]  /*12a20*/  FFMA.FTZ R174, R65, R8.reuse, -R6.reuse ;  /* 0x0000000841ae7223 */ /* 0x180fe20000010806 */
[--C-:B------:R-:W-:Y:S01]  /*12a30*/  FFMA.FTZ R59, R99, R8, -R6.reuse ;  /* 0x00000008633b7223 */ /* 0x100fe20000010806 */
[----:B------:R-:W-:Y:S01]  /*12a40*/  FMNMX.FTZ R10, R29, R10, !PT ;  /* 0x0000000a1d0a7209 */ /* 0x000fe20007810000 */
[-CC-:B------:R-:W-:Y:S01]  /*12a50*/  FFMA.FTZ R152, R103, R8.reuse, -R6.reuse ;  /* 0x0000000867987223 */ /* 0x180fe20000010806 */
[--C-:B------:R-:W-:Y:S01]  /*12a60*/  FFMA.FTZ R65, R101, R8, -R6.reuse ;  /* 0x0000000865417223 */ /* 0x100fe20000010806 */
[----:B------:R-:W0:Y:S01]  /*12a70*/  MUFU.EX2 R180, R180 ;  /* 0x000000b400b47308 */ /* 0x000e220000000800 */
[----:B------:R-:W-:Y:S01]  /*12a80*/  FMNMX.FTZ R10, R33, R10, !PT ;  /* 0x0000000a210a7209 */ /* 0x000fe20007810000 */
[-CC-:B------:R-:W-:Y:S01]  /*12a90*/  FFMA.FTZ R154, R105, R8.reuse, -R6.reuse ;  /* 0x00000008699a7223 */ /* 0x180fe20000010806 */
[-CC-:B------:R-:W-:Y:S01]  /*12aa0*/  FFMA.FTZ R83, R107, R8.reuse, -R6.reuse ;  /* 0x000000086b537223 */ /* 0x180fe20000010806 */
[--C-:B------:R-:W-:Y:S01]  /*12ab0*/  FFMA.FTZ R156, R109, R8, -R6.reuse ;  /* 0x000000086d9c7223 */ /* 0x100fe20000010806 */
[----:B------:R-:W-:Y:S01]  /*12ac0*/  FMNMX.FTZ R10, R37, R10, !PT ;  /* 0x0000000a250a7209 */ /* 0x000fe20007810000 */
[-CC-:B------:R-:W-:Y:S01]  /*12ad0*/  FFMA.FTZ R87, R111, R8.reuse, -R6.reuse ;  /* 0x000000086f577223 */ /* 0x180fe20000010806 */
[--C-:B------:R-:W-:Y:S01]  /*12ae0*/  FFMA.FTZ R158, R113, R8, -R6.reuse ;  /* 0x00000008719e7223 */ /* 0x100fe20000010806 */
[----:B------:R-:W1:Y:S01]  /*12af0*/  MUFU.EX2 R182, R182 ;  /* 0x000000b600b67308 */ /* 0x000e620000000800 */
[----:B------:R-:W-:Y:S01]  /*12b00*/  FMNMX.FTZ R10, R43, R10, !PT ;  /* 0x0000000a2b0a7209 */ /* 0x000fe20007810000 */
[-CC-:B------:R-:W-:Y:S01]  /*12b10*/  FFMA.FTZ R99, R115, R8.reuse, -R6.reuse ;  /* 0x0000000873637223 */ /* 0x180fe20000010806 */
[-CC-:B------:R-:W-:Y:S01]  /*12b20*/  FFMA.FTZ R160, R117, R8.reuse, -R6.reuse ;  /* 0x0000000875a07223 */ /* 0x180fe20000010806 */
[--C-:B------:R-:W-:Y:S01]  /*12b30*/  FFMA.FTZ R101, R119, R8, -R6.reuse ;  /* 0x0000000877657223 */ /* 0x100fe20000010806 */
[----:B------:R-:W-:Y:S01]  /*12b40*/  FMNMX.FTZ R10, R49, R10, !PT ;  /* 0x0000000a310a7209 */ /* 0x000fe20007810000 */
[-CC-:B------:R-:W-:Y:S01]  /*12b50*/  FFMA.FTZ R162, R121, R8.reuse, -R6.reuse ;  /* 0x0000000879a27223 */ /* 0x180fe20000010806 */
[--C-:B------:R-:W-:Y:S01]  /*12b60*/  FFMA.FTZ R103, R123, R8, -R6.reuse ;  /* 0x000000087b677223 */ /* 0x100fe20000010806 */
[----:B------:R-:W2:Y:S01]  /*12b70*/  MUFU.EX2 R31, R31 ;  /* 0x0000001f001f7308 */ /* 0x000ea20000000800 */
[----:B------:R-:W-:Y:S01]  /*12b80*/  FMNMX.FTZ R10, R51, R10, !PT ;  /* 0x0000000a330a7209 */ /* 0x000fe20007810000 */
[-CC-:B------:R-:W-:Y:S01]  /*12b90*/  FFMA.FTZ R164, R125, R8.reuse, -R6.reuse ;  /* 0x000000087da47223 */ /* 0x180fe20000010806 */
[-CC-:B------:R-:W-:Y:S01]  /*12ba0*/  FFMA.FTZ R105, R127, R8.reuse, -R6.reuse ;  /* 0x000000087f697223 */ /* 0x180fe20000010806 */
[--C-:B------:R-:W-:Y:S01]  /*12bb0*/  FFMA.FTZ R166, R131, R8, -R6.reuse ;  /* 0x0000000883a67223 */ /* 0x100fe20000010806 */
[----:B------:R-:W-:Y:S01]  /*12bc0*/  FMNMX.FTZ R10, R53, R10, !PT ;  /* 0x0000000a350a7209 */ /* 0x000fe20007810000 */
[----:B------:R-:W-:Y:S01]  /*12bd0*/  FFMA.FTZ R107, R129, R8, -R6 ;  /* 0x00000008816b7223 */ /* 0x000fe20000010806 */
[--C-:B------:R-:W-:Y:S01]  /*12be0*/  IMAD.MOV.U32 R131, RZ, RZ, R151.reuse ;  /* 0x000000ffff837224 */ /* 0x100fe200078e0097 */
[----:B------:R-:W3:Y:S01]  /*12bf0*/  MUFU.EX2 R176, R176 ;  /* 0x000000b000b07308 */ /* 0x000ee20000000800 */
[----:B------:R-:W-:Y:S01]  /*12c00*/  FMNMX.FTZ R10, R55, R10, !PT ;  /* 0x0000000a370a7209 */ /* 0x000fe20007810000 */
[--C-:B------:R-:W-:Y:S01]  /*12c10*/  IMAD.MOV.U32 R129, RZ, RZ, R151.reuse ;  /* 0x000000ffff817224 */ /* 0x100fe200078e0097 */
[-C--:B------:R-:W-:Y:S01]  /*12c20*/  MOV R127, R151.reuse ;  /* 0x00000097007f7202 */ /* 0x080fe20000000f00 */
[--C-:B------:R-:W-:Y:S01]  /*12c30*/  IMAD.MOV.U32 R125, RZ, RZ, R151.reuse ;  /* 0x000000ffff7d7224 */ /* 0x100fe200078e0097 */
[----:B------:R-:W-:Y:S01]  /*12c40*/  FMNMX.FTZ R10, R57, R10, !PT ;  /* 0x0000000a390a7209 */ /* 0x000fe20007810000 */
[--C-:B------:R-:W-:Y:S01]  /*12c50*/  IMAD.MOV.U32 R123, RZ, RZ, R151.reuse ;  /* 0x000000ffff7b7224 */ /* 0x100fe200078e0097 */
[-C--:B------:R-:W-:Y:S01]  /*12c60*/  MOV R121, R151.reuse ;  /* 0x0000009700797202 */ /* 0x080fe20000000f00 */
[----:B------:R-:W4:Y:S01]  /*12c70*/  MUFU.EX2 R35, R35 ;  /* 0x0000002300237308 */ /* 0x000f220000000800 */
[----:B------:R-:W-:Y:S01]  /*12c80*/  FMNMX.FTZ R10, R63, R10, !PT ;  /* 0x0000000a3f0a7209 */ /* 0x000fe20007810000 */
[--C-:B------:R-:W-:Y:S01]  /*12c90*/  IMAD.MOV.U32 R119, RZ, RZ, R151.reuse ;  /* 0x000000ffff777224 */ /* 0x100fe200078e0097 */
[-C--:B------:R-:W-:Y:S01]  /*12ca0*/  MOV R115, R151.reuse ;  /* 0x0000009700737202 */ /* 0x080fe20000000f00 */
[--C-:B------:R-:W-:Y:S01]  /*12cb0*/  IMAD.MOV.U32 R117, RZ, RZ, R151.reuse ;  /* 0x000000ffff757224 */ /* 0x100fe200078e0097 */
[----:B------:R-:W-:Y:S01]  /*12cc0*/  FMNMX.FTZ R10, R69, R10, !PT ;  /* 0x0000000a450a7209 */ /* 0x000fe20007810000 */
[--C-:B------:R-:W-:Y:S01]  /*12cd0*/  IMAD.MOV.U32 R113, RZ, RZ, R151.reuse ;  /* 0x000000ffff717224 */ /* 0x100fe200078e0097 */
[----:B------:R-:W-:Y:S01]  /*12ce0*/  MOV R109, R151 ;  /* 0x00000097006d7202 */ /* 0x000fe20000000f00 */
[----:B------:R-:W4:Y:S01]  /*12cf0*/  MUFU.EX2 R178, R178 ;  /* 0x000000b200b27308 */ /* 0x000f220000000800 */
[----:B------:R-:W-:Y:S01]  /*12d00*/  FMNMX.FTZ R10, R71, R10, !PT ;  /* 0x0000000a470a7209 */ /* 0x000fe20007810000 */
[----:B------:R-:W-:-:S03]  /*12d10*/  IMAD.MOV.U32 R111, RZ, RZ, R151 ;  /* 0x000000ffff6f7224 */ /* 0x000fc600078e0097 */
[----:B------:R-:W-:-:S03]  /*12d20*/  FMNMX.FTZ R10, R73, R10, !PT ;  /* 0x0000000a490a7209 */ /* 0x000fc60007810000 */
[----:B------:R-:W4:Y:S01]  /*12d30*/  MUFU.EX2 R39, R39 ;  /* 0x0000002700277308 */ /* 0x000f220000000800 */
        /* <DEDUP_REMOVED lines=56> */
[----:B------:R-:W-:Y:S01]  /*130c0*/  FADD.FTZ R34, R178, R3 ;  /* 0x00000003b2227221 */ /* 0x000fe20000010000 */
        /* <DEDUP_REMOVED lines=19> */
[-CC-:B------:R-:W-:Y:S01]  /*13200*/  FFMA.FTZ R67, R67, R8.reuse, -R24.reuse ;  /* 0x0000000843437223 */ /* 0x180fe20000010818 */
[-CC-:B------:R-:W-:Y:S01]  /*13210*/  FFMA.FTZ R93, R93, R8.reuse, -R24.reuse ;  /* 0x000000085d5d7223 */ /* 0x180fe20000010818 */
[-CC-:B------:R-:W-:Y:S01]  /*13220*/  FFMA.FTZ R95, R95, R8.reuse, -R24.reuse ;  /* 0x000000085f5f7223 */ /* 0x180fe20000010818 */
[----:B------:R-:W1:Y:S01]  /*13230*/  MUFU.EX2 R12, R12 ;  /* 0x0000000c000c7308 */ /* 0x000e620000000800 */
[----:B--2---:R-:W-:Y:S01]  /*13240*/  FADD.FTZ R36, R10, R3 ;  /* 0x000000030a247221 */ /* 0x004fe20000010000 */
[----:B------:R-:W-:Y:S01]  /*13250*/  FFMA.FTZ R97, R97, R8, -R24 ;  /* 0x0000000861617223 */ /* 0x000fe20000010818 */
[----:B------:R-:W-:-:S02]  /*13260*/  F2FP.F16.F32.PACK_AB R181, R6, R181 ;  /* 0x000000b506b5723e */ /* 0x000fc400000000ff */
[----:B------:R-:W-:Y:S02]  /*13270*/  F2FP.F16.F32.PACK_AB R183, R10, R183 ;  /* 0x000000b70ab7723e */ /* 0x000fe400000000ff */
[----:B------:R-:W-:Y:S01]  /*13280*/  F2FP.F16.F32.PACK_AB R180, R79, R180 ;  /* 0x000000b44fb4723e */ /* 0x000fe200000000ff */
[----:B------:R-:W2:Y:S01]  /*13290*/  MUFU.EX2 R179, R179 ;  /* 0x000000b300b37308 */ /* 0x000ea20000000800 */
[----:B0-----:R-:W-:Y:S01]  /*132a0*/  FADD.FTZ R3, R177, R36 ;  /* 0x00000024b1037221 */ /* 0x001fe20000010000 */
[----:B------:R-:W-:Y:S02]  /*132b0*/  F2FP.F16.F32.PACK_AB R182, R31, R182 ;  /* 0x000000b61fb6723e */ /* 0x000fe400000000ff */
[----:B------:R-:W-:Y:S02]  /*132c0*/  F2FP.F16.F32.PACK_AB R176, R35, R176 ;  /* 0x000000b023b0723e */ /* 0x000fe400000000ff */
[----:B------:R-:W-:Y:S02]  /*132d0*/  F2FP.F16.F32.PACK_AB R178, R39, R178 ;  /* 0x000000b227b2723e */ /* 0x000fe400000000ff */
[----:B------:R-:W0:Y:S01]  /*132e0*/  MUFU.EX2 R14, R14 ;  /* 0x0000000e000e7308 */ /* 0x000e220000000800 */
[----:B-1----:R-:W-:Y:S01]  /*132f0*/  FADD.FTZ R36, R12, R3 ;  /* 0x000000030c247221 */ /* 0x002fe20000010000 */
[----:B------:R-:W-:Y:S01]  /*13300*/  FADD.FTZ R3, R45, R38 ;  /* 0x000000262d037221 */ /* 0x000fe20000010000 */
[----:B------:R-:W-:-:S02]  /*13310*/  F2FP.F16.F32.PACK_AB R172, R41, R172 ;  /* 0x000000ac29ac723e */ /* 0x000fc400000000ff */
[----:B------:R-:W-:Y:S01]  /*13320*/  F2FP.F16.F32.PACK_AB R174, R45, R174 ;  /* 0x000000ae2dae723e */ /* 0x000fe200000000ff */
[----:B------:R-:W-:Y:S01]  /*13330*/  FADD.FTZ R38, R168, R3 ;  /* 0x00000003a8267221 */ /* 0x000fe20000010000 */
[----:B------:R-:W-:Y:S01]  /*13340*/  @!P1 IADD3 R3, R0, 0x34840, RZ ;  /* 0x0003484000039810 */ /* 0x000fe20007ffe0ff */
[----:B------:R-:W1:Y:S01]  /*13350*/  MUFU.EX2 R173, R173 ;  /* 0x000000ad00ad7308 */ /* 0x000e620000000800 */
[----:B--2---:R-:W-:Y:S01]  /*13360*/  FADD.FTZ R5, R179, R36 ;  /* 0x00000024b3057221 */ /* 0x004fe20000010000 */
[C---:B------:R-:W-:Y:S01]  /*13370*/  FADD.FTZ R11, R47.reuse, R38 ;  /* 0x000000262f0b7221 */ /* 0x040fe20000010000 */
[----:B------:R-:W-:Y:S02]  /*13380*/  @!P1 PRMT R3, RZ, 0x654, R3 ;  /* 0x00000654ff039816 */ /* 0x000fe40000000003 */
[----:B------:R-:W-:Y:S02]  /*13390*/  F2FP.F16.F32.PACK_AB R168, R47, R168 ;  /* 0x000000a82fa8723e */ /* 0x000fe400000000ff */
[----:B------:R2:W-:Y:S01]  /*133a0*/  @!P1 SYNCS.ARRIVE.TRANS64.RED.A1T0 RZ, [R3+URZ], RZ ;  /* 0x000000ff03ff99a7 */ /* 0x0005e2000810043f */
[----:B------:R-:W3:Y:S01]  /*133b0*/  MUFU.EX2 R20, R20 ;  /* 0x0000001400147308 */ /* 0x000ee20000000800 */
[----:B0-----:R-:W-:Y:S01]  /*133c0*/  FADD.FTZ R36, R14, R5 ;  /* 0x000000050e247221 */ /* 0x001fe20000010000 */
[----:B------:R-:W-:-:S02]  /*133d0*/  F2FP.F16.F32.PACK_AB R177, R12, R177 ;  /* 0x000000b10cb1723e */ /* 0x000fc400000000ff */
[----:B------:R-:W-:Y:S02]  /*133e0*/  F2FP.F16.F32.PACK_AB R179, R14, R179 ;  /* 0x000000b30eb3723e */ /* 0x000fe400000000ff */
[----:B------:R-:W-:Y:S02]  /*133f0*/  MOV R85, 0x3f800000 ;  /* 0x3f80000000557802 */ /* 0x000fe40000000f00 */
[----:B------:R-:W2:Y:S01]  /*13400*/  MUFU.EX2 R175, R175 ;  /* 0x000000af00af7308 */ /* 0x000ea20000000800 */
[----:B-1----:R-:W-:Y:S01]  /*13410*/  FADD.FTZ R5, R173, R36 ;  /* 0x00000024ad057221 */ /* 0x002fe20000010000 */
[----:B------:R-:W-:Y:S01]  /*13420*/  FADD.FTZ R36, R170, R11 ;  /* 0x0000000baa247221 */ /* 0x000fe20000010000 */
[----:B------:R-:W-:-:S05]  /*13430*/  F2FP.F16.F32.PACK_AB R170, R59, R170 ;  /* 0x000000aa3baa723e */ /* 0x000fca00000000ff */
[----:B------:R-:W0:Y:S01]  /*13440*/  MUFU.EX2 R26, R26 ;  /* 0x0000001a001a7308 */ /* 0x000e220000000800 */
[C---:B---3--:R-:W-:Y:S01]  /*13450*/  FADD.FTZ R38, R20.reuse, R5 ;  /* 0x0000000514267221 */ /* 0x048fe20000010000 */
[----:B------:R-:W-:Y:S01]  /*13460*/  FADD.FTZ R5, R59, R36 ;  /* 0x000000243b057221 */ /* 0x000fe20000010000 */
[----:B------:R-:W-:Y:S01]  /*13470*/  FFMA.FTZ R36, R81, R8, -R24 ;  /* 0x0000000851247223 */ /* 0x000fe20000010818 */
[----:B------:R-:W-:Y:S02]  /*13480*/  F2FP.F16.F32.PACK_AB R173, R20, R173 ;  /* 0x000000ad14ad723e */ /* 0x000fe400000000ff */
[----:B------:R-:W-:Y:S01]  /*13490*/  FADD.FTZ R40, R152, R5 ;  /* 0x0000000598287221 */ /* 0x000fe20000010000 */
[----:B------:R-:W-:Y:S01]  /*134a0*/  F2FP.F16.F32.PACK_AB R152, R65, R152 ;  /* 0x000000984198723e */ /* 0x000fe200000000ff */
[----:B------:R-:W1:Y:S01]  /*134b0*/  MUFU.EX2 R169, R169 ;  /* 0x000000a900a97308 */ /* 0x000e620000000800 */
[----:B--2---:R-:W-:Y:S01]  /*134c0*/  FADD.FTZ R3, R175, R38 ;  /* 0x00000026af037221 */ /* 0x004fe20000010000 */
[----:B------:R-:W-:-:S04]  /*134d0*/  FADD.FTZ R5, R65, R40 ;  /* 0x0000002841057221 */ /* 0x000fc80000010000 */
[----:B------:R-:W-:Y:S01]  /*134e0*/  FADD.FTZ R40, R154, R5 ;  /* 0x000000059a287221 */ /* 0x000fe20000010000 */
[C---:B------:R-:W-:Y:S01]  /*134f0*/  F2FP.F16.F32.PACK_AB R154, R83.reuse, R154 ;  /* 0x0000009a539a723e */ /* 0x040fe200000000ff */
[----:B------:R-:W2:Y:S01]  /*13500*/  MUFU.EX2 R28, R28 ;  /* 0x0000001c001c7308 */ /* 0x000ea20000000800 */
[C---:B0-----:R-:W-:Y:S01]  /*13510*/  FADD.FTZ R38, R26.reuse, R3 ;  /* 0x000000031a267221 */ /* 0x041fe20000010000 */
[----:B------:R-:W-:Y:S01]  /*13520*/  FADD.FTZ R5, R83, R40 ;  /* 0x0000002853057221 */ /* 0x000fe20000010000 */
[----:B------:R-:W-:-:S03]  /*13530*/  F2FP.F16.F32.PACK_AB R175, R26, R175 ;  /* 0x000000af1aaf723e */ /* 0x000fc600000000ff */
[----:B------:R-:W-:Y:S01]  /*13540*/  FADD.FTZ R40, R156, R5 ;  /* 0x000000059c287221 */ /* 0x000fe20000010000 */
[----:B------:R-:W-:Y:S01]  /*13550*/  F2FP.F16.F32.PACK_AB R156, R87, R156 ;  /* 0x0000009c579c723e */ /* 0x000fe200000000ff */
[----:B------:R-:W0:Y:S01]  /*13560*/  MUFU.EX2 R171, R171 ;  /* 0x000000ab00ab7308 */ /* 0x000e220000000800 */
[----:B-1----:R-:W-:Y:S01]  /*13570*/  FADD.FTZ R3, R169, R38 ;  /* 0x00000026a9037221 */ /* 0x002fe20000010000 */
[----:B------:R-:W-:Y:S01]  /*13580*/  FADD.FTZ R5, R87, R40 ;  /* 0x0000002857057221 */ /* 0x000fe20000010000 */
[----:B------:R-:W-:-:S05]  /*13590*/  IMAD.MOV.U32 R87, RZ, RZ, 0x3f800000 ;  /* 0x3f800000ff577424 */ /* 0x000fca00078e00ff */
        /* <DEDUP_REMOVED lines=41> */
[----:B------:R-:W-:Y:S02]  /*13830*/  F2FP.F16.F32.PACK_AB R162, R103, R162 ;  /* 0x000000a267a2723e */ /* 0x000fe400000000ff */
[----:B------:R-:W-:-:S04]  /*13840*/  MOV R103, R151 ;  /* 0x0000009700677202 */ /* 0x000fc80000000f00 */
[----:B------:R-:W2:Y:S01]  /*13850*/  MUFU.EX2 R161, R161 ;  /* 0x000000a100a17308 */ /* 0x000ea20000000800 */
[C---:B0-----:R-:W-:Y:S01]  /*13860*/  FADD.FTZ R42, R36.reuse, R3 ;  /* 0x00000003242a7221 */ /* 0x041fe20000010000 */
[----:B------:R-:W-:-:S06]  /*13870*/  F2FP.F16.F32.PACK_AB R159, R36, R159 ;  /* 0x0000009f249f723e */ /* 0x000fcc00000000ff */
[----:B------:R-:W0:Y:S01]  /*13880*/  MUFU.EX2 R105, R105 ;  /* 0x0000006900697308 */ /* 0x000e220000000800 */
[----:B-1----:R-:W-:-:S07]  /*13890*/  FADD.FTZ R44, R164, R5 ;  /* 0x00000005a42c7221 */ /* 0x002fce0000010000 */
[----:B------:R1:W3:Y:S01]  /*138a0*/  MUFU.EX2 R24, R89 ;  /* 0x0000005900187308 */ /* 0x0002e20000000800 */
[----:B--2---:R-:W-:-:S07]  /*138b0*/  FADD.FTZ R3, R161, R42 ;  /* 0x0000002aa1037221 */ /* 0x004fce0000010000 */
[----:B------:R-:W2:Y:S01]  /*138c0*/  MUFU.EX2 R166, R166 ;  /* 0x000000a600a67308 */ /* 0x000ea20000000800 */
[C---:B0-----:R-:W-:Y:S01]  /*138d0*/  FADD.FTZ R5, R105.reuse, R44 ;  /* 0x0000002c69057221 */ /* 0x041fe20000010000 */
[----:B------:R-:W-:Y:S01]  /*138e0*/  F2FP.F16.F32.PACK_AB R164, R105, R164 ;  /* 0x000000a469a4723e */ /* 0x000fe200000000ff */
[--C-:B------:R-:W-:Y:S02]  /*138f0*/  IMAD.MOV.U32 R105, RZ, RZ, R151.reuse ;  /* 0x000000ffff697224 */ /* 0x100fe400078e0097 */
[----:B-1----:R-:W-:-:S03]  /*13900*/  IMAD.MOV.U32 R89, RZ, RZ, R151 ;  /* 0x000000ffff597224 */ /* 0x002fc600078e0097 */
[----:B------:R-:W0:Y:S01]  /*13910*/  MUFU.EX2 R91, R91 ;  /* 0x0000005b005b7308 */ /* 0x000e220000000800 */
[C---:B---3--:R-:W-:Y:S01]  /*13920*/  FADD.FTZ R42, R24.reuse, R3 ;  /* 0x00000003182a7221 */ /* 0x048fe20000010000 */
[----:B------:R-:W-:-:S06]  /*13930*/  F2FP.F16.F32.PACK_AB R161, R24, R161 ;  /* 0x000000a118a1723e */ /* 0x000fcc00000000ff */
[----:B------:R-:W1:Y:S01]  /*13940*/  MUFU.EX2 R38, R61 ;  /* 0x0000003d00267308 */ /* 0x000e620000000800 */
[----:B--2---:R-:W-:-:S07]  /*13950*/  FADD.FTZ R44, R166, R5 ;  /* 0x00000005a62c7221 */ /* 0x004fce0000010000 */
[----:B------:R-:W2:Y:S01]  /*13960*/  MUFU.EX2 R67, R67 ;  /* 0x0000004300437308 */ /* 0x000ea20000000800 */
[----:B0-----:R-:W-:-:S07]  /*13970*/  FADD.FTZ R5, R91, R42 ;  /* 0x0000002a5b057221 */ /* 0x001fce0000010000 */
[----:B------:R0:W3:Y:S01]  /*13980*/  MUFU.EX2 R40, R93 ;  /* 0x0000005d00287308 */ /* 0x0000e20000000800 */
[C---:B-1----:R-:W-:Y:S01]  /*13990*/  FADD.FTZ R10, R38.reuse, R5 ;  /* 0x00000005260a7221 */ /* 0x042fe20000010000 */
[----:B------:R-:W-:Y:S02]  /*139a0*/  F2FP.F16.F32.PACK_AB R163, R38, R91 ;  /* 0x0000005b26a3723e */ /* 0x000fe400000000ff */
[----:B------:R-:W-:-:S04]  /*139b0*/  MOV R91, R151 ;  /* 0x00000097005b7202 */ /* 0x000fc80000000f00 */
[----:B------:R-:W1:Y:S01]  /*139c0*/  MUFU.EX2 R95, R95 ;  /* 0x0000005f005f7308 */ /* 0x000e620000000800 */
[----:B--2---:R-:W-:Y:S01]  /*139d0*/  FADD.FTZ R5, R67, R10 ;  /* 0x0000000a43057221 */ /* 0x004fe20000010000 */
[----:B0-----:R-:W-:-:S06]  /*139e0*/  IMAD.MOV.U32 R93, RZ, RZ, R151 ;  /* 0x000000ffff5d7224 */ /* 0x001fcc00078e0097 */
[----:B------:R0:W2:Y:S01]  /*139f0*/  MUFU.EX2 R6, R97 ;  /* 0x0000006100067308 */ /* 0x0000a20000000800 */
[C---:B---3--:R-:W-:Y:S01]  /*13a00*/  FADD.FTZ R10, R40.reuse, R5 ;  /* 0x00000005280a7221 */ /* 0x048fe20000010000 */
[----:B------:R-:W-:-:S06]  /*13a10*/  F2FP.F16.F32.PACK_AB R165, R40, R67 ;  /* 0x0000004328a5723e */ /* 0x000fcc00000000ff */
[----:B------:R-:W3:Y:S01]  /*13a20*/  MUFU.EX2 R107, R107 ;  /* 0x0000006b006b7308 */ /* 0x000ee20000000800 */
[----:B-1----:R-:W-:Y:S01]  /*13a30*/  FADD.FTZ R5, R95, R10 ;  /* 0x0000000a5f057221 */ /* 0x002fe20000010000 */
[----:B0-----:R-:W-:-:S03]  /*13a40*/  MOV R97, R151 ;  /* 0x0000009700617202 */ /* 0x001fc60000000f00 */
[C---:B--2---:R-:W-:Y:S01]  /*13a50*/  FADD.FTZ R0, R6.reuse, R5 ;  /* 0x0000000506007221 */ /* 0x044fe20000010000 */
[----:B------:R-:W-:Y:S01]  /*13a60*/  VIADD R5, R149, 0xfffffffe ;  /* 0xfffffffe95057836 */ /* 0x000fe20000000000 */
[----:B------:R-:W-:Y:S01]  /*13a70*/  F2FP.F16.F32.PACK_AB R167, R6, R95 ;  /* 0x0000005f06a7723e */ /* 0x000fe200000000ff */
[--C-:B------:R-:W-:Y:S02]  /*13a80*/  IMAD.MOV.U32 R149, RZ, RZ, R151.reuse ;  /* 0x000000ffff957224 */ /* 0x100fe400078e0097 */
[--C-:B------:R-:W-:Y:S01]  /*13a90*/  IMAD.MOV.U32 R95, RZ, RZ, R151.reuse ;  /* 0x000000ffff5f7224 */ /* 0x100fe200078e0097 */
[----:B------:R-:W-:Y:S01]  /*13aa0*/  ISETP.GE.AND P2, PT, R5, R197, PT ;  /* 0x000000c50500720c */ /* 0x000fe20003f46270 */
[C---:B---3--:R-:W-:Y:S01]  /*13ab0*/  FADD.FTZ R3, R107.reuse, R44 ;  /* 0x0000002c6b037221 */ /* 0x048fe20000010000 */
[----:B------:R-:W-:Y:S01]  /*13ac0*/  F2FP.F16.F32.PACK_AB R166, R107, R166 ;  /* 0x000000a66ba6723e */ /* 0x000fe200000000ff */
[----:B------:R-:W-:-:S10]  /*13ad0*/  IMAD.MOV.U32 R107, RZ, RZ, R151 ;  /* 0x000000ffff6b7224 */ /* 0x000fd400078e0097 */
[----:B------:R-:W-:Y:S05]  /*13ae0*/  @!P2 BRA `(.L_x_595) ;  /* 0x0000002c009ca947 */ /* 0x000fea0003800000 */
[----:B------:R-:W-:Y:S01]  /*13af0*/  IMAD.MOV.U32 R10, RZ, RZ, R9 ;  /* 0x000000ffff0a7224 */ /* 0x000fe200078e0009 */
[----:B------:R-:W-:Y:S01]  /*13b00*/  MOV R13, R196 ;  /* 0x000000c4000d7202 */ /* 0x000fe20000000f00 */
[----:B------:R-:W-:Y:S01]  /*13b10*/  IMAD.MOV.U32 R11, RZ, RZ, R7 ;  /* 0x000000ffff0b7224 */ /* 0x000fe200078e0007 */
[----:B------:R-:W-:Y:S01]  /*13b20*/  CS2R R150, SRZ ;  /* 0x0000000000967805 */ /* 0x000fe2000001ff00 */
[----:B------:R-:W-:Y:S01]  /*13b30*/  IMAD.MOV.U32 R6, RZ, RZ, R194 ;  /* 0x000000ffff067224 */ /* 0x000fe200078e00c2 */
[----:B------:R-:W-:Y:S01]  /*13b40*/  CS2R R146, SRZ ;  /* 0x0000000000927805 */ /* 0x000fe2000001ff00 */
[----:B------:R-:W-:Y:S01]  /*13b50*/  IMAD.MOV.U32 R87, RZ, RZ, 0x3f800000 ;  /* 0x3f800000ff577424 */ /* 0x000fe200078e00ff */
        /* <DEDUP_REMOVED lines=29> */
[----:B------:R-:W-:-:S07]  /*13d30*/  CS2R R88, SRZ ;  /* 0x0000000000587805 */ /* 0x000fce000001ff00 */
.L_x_606:
[----:B------:R-:W-:-:S04]  /*13d40*/  IADD3 R7, R6, 0x1, RZ ;  /* 0x0000000106077810 */ /* 0x000fc80007ffe0ff */
[----:B------:R-:W-:-:S04]  /*13d50*/  ISETP.NE.AND P2, PT, R7, 0x2, PT ;  /* 0x000000020700780c */ /* 0x000fc80003f45270 */
[----:B------:R-:W-:Y:S02]  /*13d60*/  SEL R196, RZ, 0x1, P2 ;  /* 0x00000001ffc47807 */ /* 0x000fe40001000000 */
[----:B------:R-:W-:Y:S02]  /*13d70*/  SEL R194, R7, RZ, P2 ;  /* 0x000000ff07c27207 */ /* 0x000fe40001000000 */
[----:B------:R-:W-:Y:S01]  /*13d80*/  LOP3.LUT R196, R13, R196, RZ, 0x3c, !PT ;  /* 0x000000c40dc47212 */ /* 0x000fe200078e3cff */
[----:B------:R-:W-:Y:S06]  /*13d90*/  @!P0 BRA `(.L_x_596) ;  /* 0x0000000000048947 */ /* 0x000fec0003800000 */
[----:B------:R-:W-:Y:S01]  /*13da0*/  BPT.TRAP 0x1 ;  /* 0x000000040000795c */ /* 0x000fe20000300000 */
.L_x_596:
[----:B------:R-:W-:Y:S01]  /*13db0*/  IMAD R12, R194, 0x8, R2 ;  /* 0x00000008c20c7824 */ /* 0x000fe200078e0202 */
[----:B------:R-:W-:-:S04]  /*13dc0*/  SHF.L.U32 R9, R196, 0x1f, RZ ;  /* 0x0000001fc4097819 */ /* 0x000fc800000006ff */
[----:B------:R0:W1:Y:S01]  /*13dd0*/  SYNCS.PHASECHK.TRANS64.TRYWAIT P2, [R12+URZ+0x34830], R9 ;  /* 0x034830090c0075a7 */ /* 0x000062000804017f */
[----:B------:R-:W-:Y:S05]  /*13de0*/  @!P0 BRA `(.L_x_597) ;  /* 0x0000000000048947 */ /* 0x000fea0003800000 */
[----:B------:R-:W-:Y:S01]  /*13df0*/  BPT.TRAP 0x1 ;  /* 0x000000040000795c */ /* 0x000fe20000300000 */
.L_x_597:
[----:B------:R-:W-:Y:S01]  /*13e00*/  IMAD R7, R194, 0xc00, R4 ;  /* 0x00000c00c2077824 */ /* 0x000fe200078e0204 */
[----:B------:R-:W-:Y:S03]  /*13e10*/  BSSY B1, `(.L_x_598) ;  /* 0x0000006000017945 */ /* 0x000fe60003800000 */
[C---:B------:R-:W-:Y:S01]  /*13e20*/  VIADD R14, R7.reuse, 0x2 ;  /* 0x00000002070e7836 */ /* 0x040fe20000000000 */
[----:B------:R-:W-:Y:S01]  /*13e30*/  IADD3 R20, R7, 0x4, RZ ;  /* 0x0000000407147810 */ /* 0x000fe20007ffe0ff */
[----:B-1----:R-:W-:Y:S06]  /*13e40*/  @P2 BRA `(.L_x_599) ;  /* 0x0000000000082947 */ /* 0x002fec0003800000 */
[----:B------:R-:W1:Y:S02]  /*13e50*/  SYNCS.PHASECHK.TRANS64.TRYWAIT P2, [R12+URZ+0x34830], R9 ;  /* 0x034830090c0075a7 */ /* 0x000e64000804017f */
[----:B-1----:R-:W-:Y:S05]  /*13e60*/  @!P2 BRA `(.L_x_600) ;  /* 0x000000ec00b4a947 */ /* 0x002fea0003800000 */
.L_x_599:
[----:B------:R-:W-:Y:S05]  /*13e70*/  BSYNC B1 ;  /* 0x0000000000017941 */ /* 0x000fea0003800000 */
.L_x_598:
[----:B------:R-:W2:Y:S01]  /*13e80*/  LDL.64 R24, [R1+0x40] ;  /* 0x0000400001187983 */ /* 0x000ea20000100a00 */
[----:B------:R-:W-:Y:S02]  /*13e90*/  IMAD.MOV.U32 R8, RZ, RZ, R7 ;  /* 0x000000ffff087224 */ /* 0x000fe400078e0007 */
[----:B01----:R-:W-:Y:S01]  /*13ea0*/  IMAD.MOV.U32 R9, RZ, RZ, 0x40000040 ;  /* 0x40000040ff097424 */ /* 0x003fe200078e00ff */
[----:B------:R0:W-:Y:S02]  /*13eb0*/  STL.64 [R1+0xa0], R10 ;  /* 0x0000a00a01007387 */ /* 0x0001e40000100a00 */
[----:B------:R-:W-:Y:S01]  /*13ec0*/  R2UR UR6, R8 ;  /* 0x00000000080672ca */ /* 0x000fe200000e0000 */
[----:B------:R-:W-:-:S05]  /*13ed0*/  VIADD R8, R7, 0x6 ;  /* 0x0000000607087836 */ /* 0x000fca0000000000 */
[----:B------:R-:W-:Y:S01]  /*13ee0*/  R2UR UR18, R8 ;  /* 0x00000000081272ca */ /* 0x000fe200000e0000 */
[C---:B------:R-:W-:Y:S01]  /*13ef0*/  VIADD R8, R7.reuse, 0x404 ;  /* 0x0000040407087836 */ /* 0x040fe20000000000 */
[----:B0-----:R-:W3:Y:S04]  /*13f00*/  LDL.64 R10, [R1+0x30] ;  /* 0x00003000010a7983 */ /* 0x001ee80000100a00 */
[----:B------:R-:W-:Y:S02]  /*13f10*/  R2UR UR30, R8 ;  /* 0x00000000081e72ca */ /* 0x000fe400000e0000 */
[C---:B------:R-:W-:Y:S01]  /*13f20*/  IADD3 R8, R7.reuse, 0x802, RZ ;  /* 0x0000080207087810 */ /* 0x040fe20007ffe0ff */
[----:B------:R0:W-:Y:S03]  /*13f30*/  STL.64 [R1+0x98], R4 ;  /* 0x0000980401007387 */ /* 0x0001e60000100a00 */
[----:B------:R-:W-:Y:S01]  /*13f40*/  R2UR UR46, R8 ;  /* 0x00000000082e72ca */ /* 0x000fe200000e0000 */
[----:B------:R-:W-:Y:S01]  /*13f50*/  VIADD R8, R7, 0x806 ;  /* 0x0000080607087836 */ /* 0x000fe20000000000 */
[----:B------:R-:W-:-:S02]  /*13f60*/  R2UR UR7, R9 ;  /* 0x00000000090772ca */ /* 0x000fc400000e0000 */
[C---:B------:R-:W-:Y:S02]  /*13f70*/  R2UR UR19, R9.reuse ;  /* 0x00000000091372ca */ /* 0x040fe400000e0000 */
[C---:B------:R-:W-:Y:S02]  /*13f80*/  R2UR UR31, R9.reuse ;  /* 0x00000000091f72ca */ /* 0x040fe400000e0000 */
[C---:B------:R-:W-:Y:S01]  /*13f90*/  R2UR UR47, R9.reuse ;  /* 0x00000000092f72ca */ /* 0x040fe200000e0000 */
[----:B0-----:R-:W4:Y:S01]  /*13fa0*/  LDL.64 R4, [R1+0x28] ;  /* 0x0000280001047983 */ /* 0x001f220000100a00 */
[----:B------:R-:W-:Y:S02]  /*13fb0*/  R2UR UR54, R8 ;  /* 0x00000000083672ca */ /* 0x000fe400000e0000 */
[----:B------:R-:W-:Y:S01]  /*13fc0*/  R2UR UR55, R9 ;  /* 0x00000000093772ca */ /* 0x000fe200000e0000 */
[----:B------:R0:W-:Y:S04]  /*13fd0*/  STL.64 [R1+0x90], R2 ;  /* 0x0000900201007387 */ /* 0x0001e80000100a00 */
[----:B------:R-:W3:Y:S01]  /*13fe0*/  LDL.64 R8, [R1+0x38] ;  /* 0x0000380001087983 */ /* 0x000ee20000100a00 */
        /* <DEDUP_REMOVED lines=64> */
[----:B------:R-:W-:Y:S01]  /*143f0*/  MOV R15, 0x40000040 ;  /* 0x40000040000f7802 */ /* 0x000fe20000000f00 */
[----:B0-----:R-:W4:Y:S01]  /*14400*/  LDL.64 R2, [R1+0x20] ;  /* 0x0000200001027983 */ /* 0x001f220000100a00 */
[----:B------:R-:W-:Y:S01]  /*14410*/  R2UR UR10, R14 ;  /* 0x000000000e0a72ca */ /* 0x000fe200000e0000 */
[----:B------:R-:W-:Y:S01]  /*14420*/  IMAD.MOV.U32 R14, RZ, RZ, R20 ;  /* 0x000000ffff0e7224 */ /* 0x000fe200078e0014 */
[----:B------:R-:W-:Y:S01]  /*14430*/  R2UR UR11, R15 ;  /* 0x000000000f0b72ca */ /* 0x000fe200000e0000 */
[----:B------:R-:W-:Y:S01]  /*14440*/  VIADD R20, R7, 0x402 ;  /* 0x0000040207147836 */ /* 0x000fe20000000000 */
[----:B------:R-:W-:-:S02]  /*14450*/  R2UR UR15, R15 ;  /* 0x000000000f0f72ca */ /* 0x000fc400000e0000 */
[----:B------:R-:W-:Y:S02]  /*14460*/  R2UR UR14, R14 ;  /* 0x000000000e0e72ca */ /* 0x000fe400000e0000 */
[----:B------:R-:W-:Y:S01]  /*14470*/  R2UR UR26, R20 ;  /* 0x00000000141a72ca */ /* 0x000fe200000e0000 */
[C---:B------:R-:W-:Y:S01]  /*14480*/  VIADD R20, R7.reuse, 0x800 ;  /* 0x0000080007147836 */ /* 0x040fe20000000000 */
[----:B------:R-:W-:Y:S02]  /*14490*/  MOV R21, 0x40000040 ;  /* 0x4000004000157802 */ /* 0x000fe40000000f00 */
[----:B------:R-:W-:Y:S02]  /*144a0*/  IADD3 R14, R7, 0x400, RZ ;  /* 0x00000400070e7810 */ /* 0x000fe40007ffe0ff */
[----:B------:R-:W-:Y:S02]  /*144b0*/  R2UR UR27, R21 ;  /* 0x00000000151b72ca */ /* 0x000fe400000e0000 */
[----:B------:R-:W-:-:S02]  /*144c0*/  R2UR UR42, R20 ;  /* 0x00000000142a72ca */ /* 0x000fc400000e0000 */
[----:B------:R-:W-:Y:S02]  /*144d0*/  R2UR UR43, R21 ;  /* 0x00000000152b72ca */ /* 0x000fe400000e0000 */
[----:B------:R-:W4:Y:S01]  /*144e0*/  LDL.64 R20, [R1+0x18] ;  /* 0x0000180001147983 */ /* 0x000f220000100a00 */
[----:B------:R-:W-:Y:S01]  /*144f0*/  R2UR UR22, R14 ;  /* 0x000000000e1672ca */ /* 0x000fe200000e0000 */
[----:B------:R-:W-:Y:S01]  /*14500*/  VIADD R14, R7, 0x406 ;  /* 0x00000406070e7836 */ /* 0x000fe20000000000 */
[C---:B------:R-:W-:Y:S02]  /*14510*/  R2UR UR23, R15.reuse ;  /* 0x000000000f1772ca */ /* 0x040fe400000e0000 */
[----:B------:R-:W-:Y:S02]  /*14520*/  R2UR UR35, R15 ;  /* 0x000000000f2372ca */ /* 0x000fe400000e0000 */
[----:B------:R-:W-:Y:S01]  /*14530*/  R2UR UR34, R14 ;  /* 0x000000000e2272ca */ /* 0x000fe200000e0000 */
[----:B------:R-:W-:Y:S01]  /*14540*/  VIADD R14, R7, 0x804 ;  /* 0x00000804070e7836 */ /* 0x000fe20000000000 */
[----:B------:R-:W-:-:S04]  /*14550*/  R2UR UR51, R15 ;  /* 0x000000000f3372ca */ /* 0x000fc800000e0000 */
[----:B------:R-:W-:Y:S02]  /*14560*/  R2UR UR50, R14 ;  /* 0x000000000e3272ca */ /* 0x000fe400000e0000 */
[----:B------:R-:W4:Y:S01]  /*14570*/  LDL.64 R14, [R1+0x8] ;  /* 0x00000800010e7983 */ /* 0x000f220000100a00 */
[----:B--2---:R-:W-:Y:S02]  /*14580*/  R2UR UR4, R24 ;  /* 0x00000000180472ca */ /* 0x004fe400000e0000 */
[----:B------:R-:W-:Y:S02]  /*14590*/  R2UR UR5, R25 ;  /* 0x00000000190572ca */ /* 0x000fe400000e0000 */
[----:B------:R-:W-:-:S11]  /*145a0*/  WARPGROUP.ARRIVE ;  /* 0x00000000000079c5 */ /* 0x000fd60000000000 */
[----:B------:R-:W-:Y:S01]  /*145b0*/  HGMMA.64x128x16.F32 R24, gdesc[UR4], RZ, !UPT, gsb0 ;  /* 0x01e00000041879f0 */ /* 0x000fe2000c0008ff */
[----:B---3--:R-:W-:Y:S02]  /*145c0*/  R2UR UR8, R8 ;  /* 0x00000000080872ca */ /* 0x008fe400000e0000 */
[----:B------:R-:W-:Y:S02]  /*145d0*/  R2UR UR9, R9 ;  /* 0x00000000090972ca */ /* 0x000fe400000e0000 */
[----:B------:R-:W-:Y:S01]  /*145e0*/  R2UR UR12, R10 ;  /* 0x000000000a0c72ca */ /* 0x000fe200000e0000 */
[----:B------:R-:W2:Y:S01]  /*145f0*/  LDL.64 R8, [R1] ;  /* 0x0000000001087983 */ /* 0x000ea20000100a00 */
[----:B------:R-:W-:Y:S02]  /*14600*/  WARPGROUP.DEPBAR.LE gsb0, 0x0 ;  /* 0x00008000000079c5 */ /* 0x000fe40000010000 */
[----:B------:R-:W-:-:S07]  /*14610*/  WARPGROUP.ARRIVE ;  /* 0x00000000000079c5 */ /* 0x000fce0000000000 */
[----:B------:R-:W-:Y:S01]  /*14620*/  HGMMA.64x128x16.F32 R24, gdesc[UR8], R24, gsb0 ;  /* 0x01e00000081879f0 */ /* 0x000fe20008000818 */
[----:B------:R-:W-:Y:S02]  /*14630*/  R2UR UR13, R11 ;  /* 0x000000000b0d72ca */ /* 0x000fe400000e0000 */
[----:B----4-:R-:W-:Y:S01]  /*14640*/  R2UR UR16, R4 ;  /* 0x00000000041072ca */ /* 0x010fe200000e0000 */
[----:B------:R0:W5:Y:S01]  /*14650*/  LDL.LU.64 R10, [R1+0xa0] ;  /* 0x0000a000010a7983 */ /* 0x0001620000300a00 */
[----:B------:R-:W-:Y:S02]  /*14660*/  R2UR UR17, R5 ;  /* 0x00000000051172ca */ /* 0x000fe400000e0000 */
[----:B------:R-:W-:Y:S01]  /*14670*/  R2UR UR20, R2 ;  /* 0x00000000021472ca */ /* 0x000fe200000e0000 */
[----:B------:R0:W5:Y:S01]  /*14680*/  LDL.LU.64 R4, [R1+0x98] ;  /* 0x0000980001047983 */ /* 0x0001620000300a00 */
[----:B------:R-:W-:Y:S02]  /*14690*/  WARPGROUP.DEPBAR.LE gsb0, 0x0 ;  /* 0x00008000000079c5 */ /* 0x000fe40000010000 */
[----:B------:R-:W-:-:S06]  /*146a0*/  WARPGROUP.ARRIVE ;  /* 0x00000000000079c5 */ /* 0x000fcc0000000000 */
[----:B------:R-:W-:Y:S01]  /*146b0*/  HGMMA.64x128x16.F32 R24, gdesc[UR12], R24, gsb0 ;  /* 0x01e000000c1879f0 */ /* 0x000fe20008000818 */
[----:B------:R-:W-:Y:S02]  /*146c0*/  R2UR UR21, R3 ;  /* 0x00000000031572ca */ /* 0x000fe400000e0000 */
[----:B------:R-:W-:Y:S01]  /*146d0*/  R2UR UR24, R20 ;  /* 0x00000000141872ca */ /* 0x000fe200000e0000 */
[----:B------:R0:W5:Y:S01]  /*146e0*/  LDL.LU.64 R2, [R1+0x90] ;  /* 0x0000900001027983 */ /* 0x0001620000300a00 */
[----:B------:R-:W-:Y:S02]  /*146f0*/  WARPGROUP.DEPBAR.LE gsb0, 0x0 ;  /* 0x00008000000079c5 */ /* 0x000fe40000010000 */
[----:B------:R-:W-:-:S06]  /*14700*/  WARPGROUP.ARRIVE ;  /* 0x00000000000079c5 */ /* 0x000fcc0000000000 */
[----:B------:R-:W-:Y:S01]  /*14710*/  HGMMA.64x128x16.F32 R24, gdesc[UR16], R24, gsb0 ;  /* 0x01e00000101879f0 */ /* 0x000fe20008000818 */
[----:B------:R-:W-:Y:S02]  /*14720*/  R2UR UR25, R21 ;  /* 0x00000000151972ca */ /* 0x000fe400000e0000 */
[----:B------:R-:W-:Y:S02]  /*14730*/  WARPGROUP.DEPBAR.LE gsb0, 0x0 ;  /* 0x00008000000079c5 */ /* 0x000fe40000010000 */
[----:B------:R-:W-:-:S07]  /*14740*/  WARPGROUP.ARRIVE ;  /* 0x00000000000079c5 */ /* 0x000fce0000000000 */
[----:B------:R-:W-:Y:S01]  /*14750*/  HGMMA.64x128x16.F32 R24, gdesc[UR20], R24, gsb0 ;  /* 0x01e00000141879f0 */ /* 0x000fe20008000818 */
[----:B------:R-:W-:Y:S02]  /*14760*/  R2UR UR28, R14 ;  /* 0x000000000e1c72ca */ /* 0x000fe400000e0000 */
[----:B------:R-:W-:Y:S01]  /*14770*/  R2UR UR29, R15 ;  /* 0x000000000f1d72ca */ /* 0x000fe200000e0000 */
[----:B------:R-:W-:Y:S02]  /*14780*/  WARPGROUP.DEPBAR.LE gsb0, 0x0 ;  /* 0x00008000000079c5 */ /* 0x000fe40000010000 */
[----:B------:R-:W-:-:S06]  /*14790*/  WARPGROUP.ARRIVE ;  /* 0x00000000000079c5 */ /* 0x000fcc0000000000 */
[----:B------:R-:W-:Y:S01]  /*147a0*/  HGMMA.64x128x16.F32 R24, gdesc[UR24], R24, gsb0 ;  /* 0x01e00000181879f0 */ /* 0x000fe20008000818 */
[----:B--2---:R-:W-:Y:S02]  /*147b0*/  R2UR UR32, R8 ;  /* 0x00000000082072ca */ /* 0x004fe400000e0000 */
[----:B------:R-:W-:Y:S01]  /*147c0*/  R2UR UR33, R9 ;  /* 0x00000000092172ca */ /* 0x000fe200000e0000 */
        /* <DEDUP_REMOVED lines=19> */
[----:B0-----:R-:W-:Y:S05]  /*14900*/  @!P0 BRA `(.L_x_601) ;  /* 0x0000000000048947 */ /* 0x001fea0003800000 */
[----:B------:R-:W-:Y:S01]  /*14910*/  BPT.TRAP 0x1 ;  /* 0x000000040000795c */ /* 0x000fe20000300000 */
.L_x_601:
[----:B------:R-:W-:Y:S02]  /*14920*/  SHF.L.U32 R7, R13, 0x1f, RZ ;  /* 0x0000001f0d077819 */ /* 0x000fe400000006ff */
[----:B-----5:R-:W-:-:S04]  /*14930*/  LEA R13, R6, R2, 0x3 ;  /* 0x00000002060d7211 */ /* 0x020fc800078e18ff */
[----:B------:R0:W1:Y:S01]  /*14940*/  SYNCS.PHASECHK.TRANS64.TRYWAIT P2, [R13+URZ+0x34850], R7 ;  /* 0x034850070d0075a7 */ /* 0x000062000804017f */
[----:B------:R-:W-:Y:S05]  /*14950*/  @!P0 BRA `(.L_x_602) ;  /* 0x0000000000048947 */ /* 0x000fea0003800000 */
[----:B------:R-:W-:Y:S01]  /*14960*/  BPT.TRAP 0x1 ;  /* 0x000000040000795c */ /* 0x000fe20000300000 */
.L_x_602:
[----:B------:R-:W-:Y:S04]  /*14970*/  BSSY B1, `(.L_x_603) ;  /* 0x0000004000017945 */ /* 0x000fe80003800000 */
[----:B-1----:R-:W-:Y:S05]  /*14980*/  @P2 BRA `(.L_x_604) ;  /* 0x0000000000082947 */ /* 0x002fea0003800000 */
[----:B------:R-:W1:Y:S02]  /*14990*/  SYNCS.PHASECHK.TRANS64.TRYWAIT P2, [R13+URZ+0x34850], R7 ;  /* 0x034850070d0075a7 */ /* 0x000e64000804017f */
[----:B-1----:R-:W-:Y:S05]  /*149a0*/  @!P2 BRA `(.L_x_605) ;  /* 0x000000e000f8a947 */ /* 0x002fea0003800000 */
.L_x_604:
[----:B------:R-:W-:Y:S05]  /*149b0*/  BSYNC B1 ;  /* 0x0000000000017941 */ /* 0x000fea0003800000 */
.L_x_603:
[----:B01----:R-:W-:Y:S01]  /*149c0*/  VIADD R7, R2, 0x400 ;  /* 0x0000040002077836 */ /* 0x003fe20000000000 */
[----:B------:R-:W-:Y:S01]  /*149d0*/  WARPGROUP.ARRIVE ;  /* 0x00000000000079c5 */ /* 0x000fe20000000000 */
[----:B------:R-:W-:Y:S02]  /*149e0*/  IMAD.MOV.U32 R9, RZ, RZ, 0x40000040 ;  /* 0x40000040ff097424 */ /* 0x000fe400078e00ff */
[----:B------:R-:W-:Y:S01]  /*149f0*/  FMUL.FTZ R20, R25, UR56 ;  /* 0x0000003819147c20 */ /* 0x000fe20008410000 */
[----:B------:R-:W-:Y:S01]  /*14a00*/  FMUL.FTZ R14, R26, UR56 ;  /* 0x000000381a0e7c20 */ /* 0x000fe20008410000 */
[----:B------:R-:W-:Y:S01]  /*14a10*/  SHF.R.U32.HI R7, RZ, 0x4, R7 ;  /* 0x00000004ff077819 */ /* 0x000fe20000011607 */
[----:B------:R-:W-:Y:S01]  /*14a20*/  FMUL.FTZ R26, R29, UR56 ;  /* 0x000000381d1a7c20 */ /* 0x000fe20008410000 */
[----:B------:R-:W-:Y:S01]  /*14a30*/  FMUL.FTZ R29, R33, UR56 ;  /* 0x00000038211d7c20 */ /* 0x000fe20008410000 */
[----:B------:R-:W-:Y:S01]  /*14a40*/  FMUL.FTZ R15, R27, UR56 ;  /* 0x000000381b0f7c20 */ /* 0x000fe20008410000 */
[----:B------:R-:W-:Y:S01]  /*14a50*/  LOP3.LUT R7, R7, 0x3fff, RZ, 0xc0, !PT ;  /* 0x00003fff07077812 */ /* 0x000fe200078ec0ff */
[----:B------:R-:W-:Y:S01]  /*14a60*/  MUFU.TANH R20, R20 ;  /* 0x0000001400147308 */ /* 0x000fe20000002400 */
[----:B------:R-:W-:Y:S01]  /*14a70*/  FMUL.FTZ R27, R34, UR56 ;  /* 0x00000038221b7c20 */ /* 0x000fe20008410000 */
[----:B------:R-:W-:Y:S01]  /*14a80*/  FMUL.FTZ R34, R37, UR56 ;  /* 0x0000003825227c20 */ /* 0x000fe20008410000 */
[----:B------:R-:W-:Y:S01]  /*14a90*/  LOP3.LUT R7, R7, 0x4000000, RZ, 0xfc, !PT ;  /* 0x0400000007077812 */ /* 0x000fe200078efcff */
[----:B------:R-:W-:Y:S01]  /*14aa0*/  FMUL.FTZ R37, R41, UR56 ;  /* 0x0000003829257c20 */ /* 0x000fe20008410000 */
[----:B------:R-:W-:Y:S01]  /*14ab0*/  FMUL.FTZ R21, R30, UR56 ;  /* 0x000000381e157c20 */ /* 0x000fe20008410000 */
[----:B------:R-:W-:Y:S01]  /*14ac0*/  FMUL.FTZ R30, R35, UR56 ;  /* 0x00000038231e7c20 */ /* 0x000fe20008410000 */
[----:B------:R-:W-:Y:S01]  /*14ad0*/  FMUL.FTZ R35, R42, UR56 ;  /* 0x000000382a237c20 */ /* 0x000fe20008410000 */
[----:B------:R-:W-:Y:S01]  /*14ae0*/  IMAD R6, R6, 0x800, R7 ;  /* 0x0000080006067824 */ /* 0x000fe200078e0207 */
[----:B------:R-:W-:Y:S01]  /*14af0*/  MOV R7, 0x40000040 ;  /* 0x4000004000077802 */ /* 0x000fe20000000f00 */
[----:B------:R-:W-:Y:S01]  /*14b00*/  MUFU.TANH R26, R26 ;  /* 0x0000001a001a7308 */ /* 0x000fe20000002400 */
[----:B------:R-:W-:Y:S01]  /*14b10*/  FMUL.FTZ R42, R44, UR56 ;  /* 0x000000382c2a7c20 */ /* 0x000fe20008410000 */
[C---:B------:R-:W-:Y:S01]  /*14b20*/  VIADD R8, R6.reuse, 0x80 ;  /* 0x0000008006087836 */ /* 0x040fe20000000000 */
[----:B------:R-:W-:Y:S01]  /*14b30*/  R2UR UR6, R6 ;  /* 0x00000000060672ca */ /* 0x000fe200000e0000 */
[----:B------:R-:W-:Y:S01]  /*14b40*/  FMUL.FTZ R25, R31, UR56 ;  /* 0x000000381f197c20 */ /* 0x000fe20008410000 */
[----:B------:R-:W-:Y:S01]  /*14b50*/  R2UR UR7, R7 ;  /* 0x00000000070772ca */ /* 0x000fe200000e0000 */
        /* <DEDUP_REMOVED lines=12> */
[----:B------:R-:W-:Y:S01]  /*14c20*/  HGMMA.64x128x16.F32 R88, R180, gdesc[UR4].tnspB, R88, gsb0 ;  /* 0x41e00004b4587df0 */ /* 0x000fe20008000858 */
[----:B------:R-:W-:Y:S01]  /*14c30*/  R2UR UR6, R8 ;  /* 0x00000000080672ca */ /* 0x000fe200000e0000 */
[----:B------:R-:W-:Y:S01]  /*14c40*/  FMUL.FTZ R49, R54, UR56 ;  /* 0x0000003836317c20 */ /* 0x000fe20008410000 */
[----:B------:R-:W-:Y:S01]  /*14c50*/  R2UR UR7, R9 ;  /* 0x00000000090772ca */ /* 0x000fe200000e0000 */
[----:B------:R-:W-:Y:S01]  /*14c60*/  IMAD.MOV.U32 R9, RZ, RZ, 0x40000040 ;  /* 0x40000040ff097424 */ /* 0x000fe200078e00ff */
[----:B------:R-:W-:Y:S01]  /*14c70*/  IADD3 R8, R6, 0x100, RZ ;  /* 0x0000010006087810 */ /* 0x000fe20007ffe0ff */
        /* <DEDUP_REMOVED lines=34> */
[----:B------:R-:W-:-:S02]  /*14ea0*/  IMAD.MOV.U32 R41, RZ, RZ, 0x40000040 ;  /* 0x40000040ff297424 */ /* 0x000fc400078e00ff */
[----:B------:R-:W-:Y:S01]  /*14eb0*/  FMUL.FTZ R78, R78, UR56 ;  /* 0x000000384e4e7c20 */ /* 0x000fe20008410000 */
[----:B------:R-:W-:Y:S01]  /*14ec0*/  FMUL.FTZ R79, R79, UR56 ;  /* 0x000000384f4f7c20 */ /* 0x000fe20008410000 */
[----:B------:R-:W-:Y:S01]  /*14ed0*/  FMUL.FTZ R81, R82, UR56 ;  /* 0x0000003852517c20 */ /* 0x000fe20008410000 */
[----:B------:R-:W-:Y:S01]  /*14ee0*/  FMUL.FTZ R82, R83, UR56 ;  /* 0x0000003853527c20 */ /* 0x000fe20008410000 */
[----:B------:R-:W-:Y:S01]  /*14ef0*/  FMUL.FTZ R83, R86, UR56 ;  /* 0x0000003856537c20 */ /* 0x000fe20008410000 */
[----:B------:R-:W-:Y:S01]  /*14f00*/  MUFU.TANH R50, R50 ;  /* 0x0000003200327308 */ /* 0x000fe20000002400 */
[----:B------:R-:W-:Y:S01]  /*14f10*/  FMUL.FTZ R87, R87, UR56 ;  /* 0x0000003857577c20 */ /* 0x000fe20008410000 */
[----:B------:R-:W-:Y:S01]  /*14f20*/  @!P1 VIADD R12, R12, 0x34840 ;  /* 0x000348400c0c9836 */ /* 0x000fe20000000000 */
[----:B------:R-:W-:Y:S01]  /*14f30*/  ISETP.GT.AND P2, PT, R5, R197, PT ;  /* 0x000000c50500720c */ /* 0x000fe20003f44270 */
[----:B------:R-:W-:Y:S01]  /*14f40*/  @!P1 VIADD R13, R13, 0x34860 ;  /* 0x000348600d0d9836 */ /* 0x000fe20000000000 */
[----:B------:R-:W-:-:S02]  /*14f50*/  IADD3 R5, R5, -0x1, RZ ;  /* 0xffffffff05057810 */ /* 0x000fc40007ffe0ff */
[----:B------:R-:W-:Y:S01]  /*14f60*/  @!P1 PRMT R12, RZ, 0x654, R12 ;  /* 0x00000654ff0c9816 */ /* 0x000fe2000000000c */
[----:B------:R-:W-:Y:S01]  /*14f70*/  MUFU.TANH R52, R52 ;  /* 0x0000003400347308 */ /* 0x000fe20000002400 */
[----:B------:R-:W-:-:S07]  /*14f80*/  @!P1 PRMT R13, RZ, 0x654, R13 ;  /* 0x00000654ff0d9816 */ /* 0x000fce000000000d */
        /* <DEDUP_REMOVED lines=11> */
[----:B------:R-:W-:-:S05]  /*15040*/  WARPGROUP.ARRIVE ;  /* 0x00000000000079c5 */ /* 0x000fca0000000000 */
[----:B------:R-:W-:Y:S01]  /*15050*/  MUFU.TANH R69, R69 ;  /* 0x0000004500457308 */ /* 0x000fe20000002400 */
[----:B------:R-:W-:Y:S01]  /*15060*/  HGMMA.64x128x16.F32 R88, R176, gdesc[UR4].tnspB, R88, gsb0 ;  /* 0x41e00004b0587df0 */ /* 0x000fe20008000858 */
[----:B------:R-:W-:Y:S01]  /*15070*/  R2UR UR6, R8 ;  /* 0x00000000080672ca */ /* 0x000fe200000e0000 */
[----:B------:R-:W-:Y:S01]  /*15080*/  VIADD R8, R6, 0x180 ;  /* 0x0000018006087836 */ /* 0x000fe20000000000 */
[----:B------:R-:W-:-:S04]  /*15090*/  R2UR UR7, R9 ;  /* 0x00000000090772ca */ /* 0x000fc800000e0000 */
[----:B------:R-:W-:Y:S01]  /*150a0*/  MUFU.TANH R72, R72 ;  /* 0x0000004800487308 */ /* 0x000fe20000002400 */
[----:B------:R-:W-:-:S07]  /*150b0*/  MOV R9, 0x40000040 ;  /* 0x4000004000097802 */ /* 0x000fce0000000f00 */
        /* <DEDUP_REMOVED lines=23> */
[----:B------:R-:W-:Y:S01]  /*15230*/  R2UR UR7, R9 ;  /* 0x00000000090772ca */ /* 0x000fe200000e0000 */
[----:B------:R-:W-:-:S03]  /*15240*/  IMAD.MOV.U32 R9, RZ, RZ, 0x40000040 ;  /* 0x40000040ff097424 */ /* 0x000fc600078e00ff */
        /* <DEDUP_REMOVED lines=18> */
[----:B------:R-:W-:-:S06]  /*15370*/  WARPGROUP.ARRIVE ;  /* 0x00000000000079c5 */ /* 0x000fcc0000000000 */
[----:B------:R-:W-:Y:S01]  /*15380*/  HGMMA.64x128x16.F32 R88, R168, gdesc[UR4].tnspB, R88, gsb0 ;  /* 0x41e00004a8587df0 */ /* 0x000fe20008000858 */
[----:B------:R-:W-:Y:S01]  /*15390*/  R2UR UR7, R9 ;  /* 0x00000000090772ca */ /* 0x000fe200000e0000 */
[----:B------:R-:W-:Y:S01]  /*153a0*/  FMUL.FTZ R9, R24, UR56 ;  /* 0x0000003818097c20 */ /* 0x000fe20008410000 */
[----:B------:R-:W-:Y:S01]  /*153b0*/  FMUL.FTZ R24, R28, UR56 ;  /* 0x000000381c187c20 */ /* 0x000fe20008410000 */
[----:B------:R-:W-:Y:S01]  /*153c0*/  FMUL.FTZ R28, R32, UR56 ;  /* 0x00000038201c7c20 */ /* 0x000fe20008410000 */
[----:B------:R-:W-:Y:S01]  /*153d0*/  FMUL.FTZ R32, R36, UR56 ;  /* 0x0000003824207c20 */ /* 0x000fe20008410000 */
[----:B------:R-:W-:Y:S01]  /*153e0*/  FMUL.FTZ R36, R40, UR56 ;  /* 0x0000003828247c20 */ /* 0x000fe20008410000 */
[----:B------:R-:W-:Y:S01]  /*153f0*/  R2UR UR6, R8 ;  /* 0x00000000080672ca */ /* 0x000fe200000e0000 */
[----:B------:R-:W0:Y:S01]  /*15400*/  MUFU.TANH R9, R9 ;  /* 0x0000000900097308 */ /* 0x000e220000002400 */
[----:B------:R-:W-:-:S07]  /*15410*/  IADD3 R40, R6, 0x280, RZ ;  /* 0x0000028006287810 */ /* 0x000fce0007ffe0ff */
[----:B------:R-:W1:Y:S08]  /*15420*/  MUFU.TANH R24, R24 ;  /* 0x0000001800187308 */ /* 0x000e700000002400 */
[----:B------:R-:W2:Y:S01]  /*15430*/  MUFU.TANH R28, R28 ;  /* 0x0000001c001c7308 */ /* 0x000ea20000002400 */
[----:B0-----:R-:W-:-:S04]  /*15440*/  FMNMX.FTZ R7, R9, R11, !PT ;  /* 0x0000000b09077209 */ /* 0x001fc80007810000 */
[----:B------:R-:W-:-:S03]  /*15450*/  FMNMX.FTZ R7, R20, R7, !PT ;  /* 0x0000000714077209 */ /* 0x000fc60007810000 */
[----:B------:R-:W0:Y:S01]  /*15460*/  MUFU.TANH R32, R32 ;  /* 0x0000002000207308 */ /* 0x000e220000002400 */
[----:B-1----:R-:W-:-:S04]  /*15470*/  FMNMX.FTZ R7, R24, R7, !PT ;  /* 0x0000000718077209 */ /* 0x002fc80007810000 */
[----:B------:R-:W-:-:S03]  /*15480*/  FMNMX.FTZ R7, R26, R7, !PT ;  /* 0x000000071a077209 */ /* 0x000fc60007810000 */
[----:B------:R-:W1:Y:S01]  /*15490*/  MUFU.TANH R36, R36 ;  /* 0x0000002400247308 */ /* 0x000e620000002400 */
[----:B--2---:R-:W-:-:S04]  /*154a0*/  FMNMX.FTZ R7, R28, R7, !PT ;  /* 0x000000071c077209 */ /* 0x004fc80007810000 */
[----:B------:R-:W-:-:S04]  /*154b0*/  FMNMX.FTZ R7, R29, R7, !PT ;  /* 0x000000071d077209 */ /* 0x000fc80007810000 */
        /* <DEDUP_REMOVED lines=23> */
[----:B------:R-:W-:Y:S01]  /*15630*/  FMNMX.FTZ R7, R80, R7, !PT ;  /* 0x0000000750077209 */ /* 0x000fe20007810000 */
[----:B------:R-:W-:Y:S02]  /*15640*/  WARPGROUP.DEPBAR.LE gsb0, 0x0 ;  /* 0x00008000000079c5 */ /* 0x000fe40000010000 */
[----:B------:R-:W-:Y:S01]  /*15650*/  WARPGROUP.ARRIVE ;  /* 0x00000000000079c5 */ /* 0x000fe20000000000 */
[----:B------:R-:W-:-:S04]  /*15660*/  FMNMX.FTZ R7, R76, R7, !PT ;  /* 0x000000074c077209 */ /* 0x000fc80007810000 */
[----:B------:R-:W-:Y:S01]  /*15670*/  FMNMX.FTZ R7, R77, R7, !PT ;  /* 0x000000074d077209 */ /* 0x000fe20007810000 */
[----:B------:R-:W-:Y:S01]  /*15680*/  HGMMA.64x128x16.F32 R88, R152, gdesc[UR4].tnspB, R88, gsb0 ;  /* 0x41e0000498587df0 */ /* 0x000fe20008000858 */
[----:B------:R-:W-:Y:S02]  /*15690*/  R2UR UR6, R40 ;  /* 0x00000000280672ca */ /* 0x000fe400000e0000 */
[----:B------:R-:W-:Y:S01]  /*156a0*/  R2UR UR7, R41 ;  /* 0x00000000290772ca */ /* 0x000fe200000e0000 */
[----:B------:R-:W0:Y:S01]  /*156b0*/  SHFL.BFLY PT, R8, R7, 0x2, 0x1f ;  /* 0x0c401f0007087f89 */ /* 0x000e2200000e0000 */
[----:B------:R-:W-:Y:S01]  /*156c0*/  MUFU.TANH R40, R87 ;  /* 0x0000005700287308 */ /* 0x000fe20000002400 */
[----:B0-----:R-:W-:-:S05]  /*156d0*/  FMNMX.FTZ R7, R7, R8, !PT ;  /* 0x0000000807077209 */ /* 0x001fca0007810000 */
[----:B------:R-:W0:Y:S02]  /*156e0*/  SHFL.BFLY PT, R8, R7, 0x1, 0x1f ;  /* 0x0c201f0007087f89 */ /* 0x000e2400000e0000 */
[----:B0-----:R-:W-:Y:S01]  /*156f0*/  FMNMX.FTZ R7, R7, R8, !PT ;  /* 0x0000000807077209 */ /* 0x001fe20007810000 */
[----:B------:R-:W-:-:S04]  /*15700*/  IMAD.U32 R8, RZ, RZ, UR61 ;  /* 0x0000003dff087e24 */ /* 0x000fc8000f8e00ff */
[----:B------:R-:W-:-:S04]  /*15710*/  FADD.FTZ R11, -R7, R11 ;  /* 0x0000000b070b7221 */ /* 0x000fc80000010100 */
[----:B------:R-:W-:-:S04]  /*15720*/  FMUL.FTZ R11, R11, R8 ;  /* 0x000000080b0b7220 */ /* 0x000fc80000410000 */
[----:B------:R0:W-:Y:S02]  /*15730*/  MUFU.EX2 R85, R11 ;  /* 0x0000000b00557308 */ /* 0x0001e40000000800 */
[----:B0-----:R-:W-:-:S04]  /*15740*/  FMUL.FTZ R11, R7, R8 ;  /* 0x00000008070b7220 */ /* 0x001fc80000410000 */
[--C-:B------:R-:W-:Y:S01]  /*15750*/  FFMA.FTZ R180, R9, R8, -R11.reuse ;  /* 0x0000000809b47223 */ /* 0x100fe2000001080b */
[----:B------:R-:W-:Y:S01]  /*15760*/  FMNMX.FTZ R9, R14, R10, !PT ;  /* 0x0000000a0e097209 */ /* 0x000fe20007810000 */
[-CC-:B------:R-:W-:Y:S01]  /*15770*/  FFMA.FTZ R176, R28, R8.reuse, -R11.reuse ;  /* 0x000000081cb07223 */ /* 0x180fe2000001080b */
[-CC-:B------:R-:W-:Y:S01]  /*15780*/  FFMA.FTZ R41, R29, R8.reuse, -R11.reuse ;  /* 0x000000081d297223 */ /* 0x180fe2000001080b */
[-CC-:B------:R-:W-:Y:S01]  /*15790*/  FFMA.FTZ R86, R26, R8.reuse, -R11.reuse ;  /* 0x000000081a567223 */ /* 0x180fe2000001080b */
        /* <DEDUP_REMOVED lines=27> */
[----:B------:R-:W-:Y:S01]  /*15950*/  FFMA.FTZ R56, R80, R8, -R11 ;  /* 0x0000000850387223 */ /* 0x000fe2000001080b */
[----:B------:R-:W-:Y:S01]  /*15960*/  FMNMX.FTZ R9, R35, R9, !PT ;  /* 0x0000000923097209 */ /* 0x000fe20007810000 */
[----:B------:R-:W0:Y:S03]  /*15970*/  MUFU.EX2 R180, R180 ;  /* 0x000000b400b47308 */ /* 0x000e260000000800 */
[----:B------:R-:W-:-:S04]  /*15980*/  FMNMX.FTZ R9, R38, R9, !PT ;  /* 0x0000000926097209 */ /* 0x000fc80007810000 */
[----:B------:R-:W-:Y:S01]  /*15990*/  FMNMX.FTZ R9, R39, R9, !PT ;  /* 0x0000000927097209 */ /* 0x000fe20007810000 */
[----:B------:R-:W1:Y:S03]  /*159a0*/  MUFU.EX2 R20, R20 ;  /* 0x0000001400147308 */ /* 0x000e660000000800 */
[----:B------:R-:W-:-:S04]  /*159b0*/  FMNMX.FTZ R9, R44, R9, !PT ;  /* 0x000000092c097209 */ /* 0x000fc80007810000 */
[----:B------:R-:W-:Y:S01]  /*159c0*/  FMNMX.FTZ R9, R45, R9, !PT ;  /* 0x000000092d097209 */ /* 0x000fe20007810000 */
[----:B------:R-:W2:Y:S01]  /*159d0*/  MUFU.EX2 R182, R182 ;  /* 0x000000b600b67308 */ /* 0x000ea20000000800 */
[----:B0-----:R-:W-:Y:S02]  /*159e0*/  FFMA.FTZ R3, R85, R3, R180 ;  /* 0x0000000355037223 */ /* 0x001fe400000100b4 */
[----:B------:R-:W-:-:S04]  /*159f0*/  FMNMX.FTZ R9, R47, R9, !PT ;  /* 0x000000092f097209 */ /* 0x000fc80007810000 */
[----:B------:R-:W-:Y:S01]  /*15a00*/  FMNMX.FTZ R9, R49, R9, !PT ;  /* 0x0000000931097209 */ /* 0x000fe20007810000 */
[----:B------:R-:W0:Y:S01]  /*15a10*/  MUFU.EX2 R86, R86 ;  /* 0x0000005600567308 */ /* 0x000e220000000800 */
[----:B------:R-:W-:Y:S02]  /*15a20*/  WARPGROUP.DEPBAR.LE gsb0, 0x0 ;  /* 0x00008000000079c5 */ /* 0x000fe40000010000 */
[----:B------:R-:W-:Y:S01]  /*15a30*/  FMNMX.FTZ R9, R51, R9, !PT ;  /* 0x0000000933097209 */ /* 0x000fe20007810000 */
[----:B------:R-:W-:Y:S01]  /*15a40*/  WARPGROUP.ARRIVE ;  /* 0x00000000000079c5 */ /* 0x000fe20000000000 */
[-CC-:B------:R-:W-:Y:S01]  /*15a50*/  FFMA.FTZ R152, R54, R8.reuse, -R11.reuse ;  /* 0x0000000836987223 */ /* 0x180fe2000001080b */
[-CC-:B------:R-:W-:Y:S01]  /*15a60*/  FFMA.FTZ R154, R58, R8.reuse, -R11.reuse ;  /* 0x000000083a9a7223 */ /* 0x180fe2000001080b */
[----:B------:R-:W-:Y:S01]  /*15a70*/  FMNMX.FTZ R9, R53, R9, !PT ;  /* 0x0000000935097209 */ /* 0x000fe20007810000 */
[-CC-:B------:R-:W-:Y:S01]  /*15a80*/  FFMA.FTZ R54, R73, R8.reuse, -R11.reuse ;  /* 0x0000000849367223 */ /* 0x180fe2000001080b */
[----:B------:R-:W-:Y:S01]  /*15a90*/  FFMA.FTZ R58, R76, R8, -R11 ;  /* 0x000000084c3a7223 */ /* 0x000fe2000001080b */
[----:B------:R-:W-:Y:S01]  /*15aa0*/  HGMMA.64x128x16.F32 R88, R156, gdesc[UR4].tnspB, R88, gsb0 ;  /* 0x41e000049c587df0 */ /* 0x000fe20008000858 */
[----:B------:R-:W-:Y:S01]  /*15ab0*/  FMNMX.FTZ R9, R55, R9, !PT ;  /* 0x0000000937097209 */ /* 0x000fe20007810000 */
[----:B------:R-:W-:Y:S01]  /*15ac0*/  MUFU.EX2 R176, R176 ;  /* 0x000000b000b07308 */ /* 0x000fe20000000800 */
[C---:B-1----:R-:W-:Y:S01]  /*15ad0*/  FADD.FTZ R3, R20.reuse, R3 ;  /* 0x0000000314037221 */ /* 0x042fe20000010000 */
[----:B------:R-:W-:-:S02]  /*15ae0*/  F2FP.F16.F32.PACK_AB R180, R20, R180 ;  /* 0x000000b414b4723e */ /* 0x000fc400000000ff */
[----:B------:R-:W-:Y:S01]  /*15af0*/  FMNMX.FTZ R9, R57, R9, !PT ;  /* 0x0000000939097209 */ /* 0x000fe20007810000 */
[----:B--2---:R-:W-:Y:S01]  /*15b00*/  FADD.FTZ R3, R182, R3 ;  /* 0x00000003b6037221 */ /* 0x004fe20000010000 */
[C---:B0-----:R-:W-:Y:S02]  /*15b10*/  F2FP.F16.F32.PACK_AB R182, R86.reuse, R182 ;  /* 0x000000b656b6723e */ /* 0x041fe400000000ff */
[----:B------:R-:W-:Y:S01]  /*15b20*/  FMNMX.FTZ R9, R63, R9, !PT ;  /* 0x000000093f097209 */ /* 0x000fe20007810000 */
[----:B------:R-:W-:Y:S01]  /*15b30*/  MUFU.EX2 R41, R41 ;  /* 0x0000002900297308 */ /* 0x000fe20000000800 */
[----:B------:R-:W-:Y:S02]  /*15b40*/  FADD.FTZ R3, R86, R3 ;  /* 0x0000000356037221 */ /* 0x000fe40000010000 */
        /* <DEDUP_REMOVED lines=17> */
[----:B------:R-:W-:Y:S04]  /*15c60*/  MUFU.EX2 R36, R36 ;  /* 0x0000002400247308 */ /* 0x000fe80000000800 */
[----:B------:R-:W0:Y:S04]  /*15c70*/  SHFL.BFLY PT, R28, R9, 0x2, 0x1f ;  /* 0x0c401f00091c7f89 */ /* 0x000e2800000e0000 */
[----:B------:R-:W-:Y:S08]  /*15c80*/  MUFU.EX2 R168, R168 ;  /* 0x000000a800a87308 */ /* 0x000ff00000000800 */
[----:B------:R-:W-:Y:S08]  /*15c90*/  MUFU.EX2 R48, R48 ;  /* 0x0000003000307308 */ /* 0x000ff00000000800 */
[----:B------:R-:W-:Y:S01]  /*15ca0*/  MUFU.EX2 R170, R170 ;  /* 0x000000aa00aa7308 */ /* 0x000fe20000000800 */
[----:B0-----:R-:W-:-:S02]  /*15cb0*/  FMNMX.FTZ R9, R9, R28, !PT ;  /* 0x0000001c09097209 */ /* 0x001fc40007810000 */
[----:B------:R-:W-:-:S05]  /*15cc0*/  IADD3 R28, R6, 0x300, RZ ;  /* 0x00000300061c7810 */ /* 0x000fca0007ffe0ff */
[----:B------:R-:W-:Y:S01]  /*15cd0*/  MUFU.EX2 R32, R32 ;  /* 0x0000002000207308 */ /* 0x000fe20000000800 */
[----:B------:R-:W0:Y:S01]  /*15ce0*/  SHFL.BFLY PT, R29, R9, 0x1, 0x1f ;  /* 0x0c201f00091d7f89 */ /* 0x000e2200000e0000 */
[----:B------:R-:W-:Y:S01]  /*15cf0*/  R2UR UR6, R28 ;  /* 0x000000001c0672ca */ /* 0x000fe200000e0000 */
[----:B------:R-:W-:-:S05]  /*15d00*/  FFMA.FTZ R28, R77, R8, -R11 ;  /* 0x000000084d1c7223 */ /* 0x000fca000001080b */
[----:B------:R-:W-:Y:S08]  /*15d10*/  MUFU.EX2 R152, R152 ;  /* 0x0000009800987308 */ /* 0x000ff00000000800 */
[----:B------:R-:W-:Y:S08]  /*15d20*/  MUFU.EX2 R37, R37 ;  /* 0x0000002500257308 */ /* 0x000ff00000000800 */
[----:B------:R-:W-:Y:S01]  /*15d30*/  MUFU.EX2 R154, R154 ;  /* 0x0000009a009a7308 */ /* 0x000fe20000000800 */
[----:B0-----:R-:W-:Y:S01]  /*15d40*/  FMNMX.FTZ R9, R9, R29, !PT ;  /* 0x0000001d09097209 */ /* 0x001fe20007810000 */
[----:B------:R-:W-:-:S04]  /*15d50*/  IMAD.MOV.U32 R29, RZ, RZ, 0x40000040 ;  /* 0x40000040ff1d7424 */ /* 0x000fc800078e00ff */
[----:B------:R-:W-:Y:S01]  /*15d60*/  FADD.FTZ R10, -R9, R10 ;  /* 0x0000000a090a7221 */ /* 0x000fe20000010100 */
[----:B------:R-:W-:Y:S01]  /*15d70*/  R2UR UR7, R29 ;  /* 0x000000001d0772ca */ /* 0x000fe200000e0000 */
[----:B------:R-:W-:Y:S02]  /*15d80*/  MUFU.EX2 R46, R46 ;  /* 0x0000002e002e7308 */ /* 0x000fe40000000800 */
[----:B------:R-:W-:-:S06]  /*15d90*/  FMUL.FTZ R10, R10, R8 ;  /* 0x000000080a0a7220 */ /* 0x000fcc0000410000 */
[----:B------:R0:W-:Y:S08]  /*15da0*/  MUFU.EX2 R87, R10 ;  /* 0x0000000a00577308 */ /* 0x0001f00000000800 */
[----:B------:R-:W-:Y:S01]  /*15db0*/  MUFU.EX2 R34, R34 ;  /* 0x0000002200227308 */ /* 0x000fe20000000800 */
[----:B0-----:R-:W-:Y:S01]  /*15dc0*/  VIADD R10, R6, 0x380 ;  /* 0x00000380060a7836 */ /* 0x001fe20000000000 */
[----:B------:R-:W-:-:S02]  /*15dd0*/  WARPGROUP.DEPBAR.LE gsb0, 0x0 ;  /* 0x00008000000079c5 */ /* 0x000fc40000010000 */
[----:B------:R-:W-:Y:S01]  /*15de0*/  WARPGROUP.ARRIVE ;  /* 0x00000000000079c5 */ /* 0x000fe20000000000 */
[-CC-:B------:R-:W-:Y:S01]  /*15df0*/  FFMA.FTZ R156, R60, R8.reuse, -R11.reuse ;  /* 0x000000083c9c7223 */ /* 0x180fe2000001080b */
[-C--:B------:R-:W-:Y:S01]  /*15e00*/  FFMA.FTZ R158, R62, R8.reuse, -R11 ;  /* 0x000000083e9e7223 */ /* 0x080fe2000001080b */
[----:B------:R-:W-:Y:S01]  /*15e10*/  MOV R11, 0x40000040 ;  /* 0x40000040000b7802 */ /* 0x000fe20000000f00 */
[-C--:B------:R-:W-:Y:S01]  /*15e20*/  FMUL.FTZ R60, R9, R8.reuse ;  /* 0x00000008093c7220 */ /* 0x080fe20000410000 */
[----:B------:R-:W-:Y:S01]  /*15e30*/  MUFU.EX2 R42, R42 ;  /* 0x0000002a002a7308 */ /* 0x000fe20000000800 */
[----:B------:R-:W-:Y:S01]  /*15e40*/  HGMMA.64x128x16.F32 R88, R160, gdesc[UR4].tnspB, R88, gsb0 ;  /* 0x41e00004a0587df0 */ /* 0x000fe20008000858 */
[----:B------:R-:W-:Y:S01]  /*15e50*/  R2UR UR6, R10 ;  /* 0x000000000a0672ca */ /* 0x000fe200000e0000 */
[-CC-:B------:R-:W-:Y:S01]  /*15e60*/  FFMA.FTZ R181, R14, R8.reuse, -R60.reuse ;  /* 0x000000080eb57223 */ /* 0x180fe2000001083c */
[----:B------:R-:W-:Y:S01]  /*15e70*/  R2UR UR7, R11 ;  /* 0x000000000b0772ca */ /* 0x000fe200000e0000 */
[-CC-:B------:R-:W-:Y:S01]  /*15e80*/  FFMA.FTZ R14, R15, R8.reuse, -R60.reuse ;  /* 0x000000080f0e7223 */ /* 0x180fe2000001083c */
[-CC-:B------:R-:W-:Y:S01]  /*15e90*/  FFMA.FTZ R183, R21, R8.reuse, -R60.reuse ;  /* 0x0000000815b77223 */ /* 0x180fe2000001083c */
[-CC-:B------:R-:W-:Y:S01]  /*15ea0*/  FFMA.FTZ R15, R25, R8.reuse, -R60.reuse ;  /* 0x00000008190f7223 */ /* 0x180fe2000001083c */
[-CC-:B------:R-:W-:Y:S01]  /*15eb0*/  FFMA.FTZ R177, R27, R8.reuse, -R60.reuse ;  /* 0x000000081bb17223 */ /* 0x180fe2000001083c */
[----:B------:R-:W0:Y:S01]  /*15ec0*/  MUFU.EX2 R181, R181 ;  /* 0x000000b500b57308 */ /* 0x000e220000000800 */
[-CC-:B------:R-:W-:Y:S01]  /*15ed0*/  FFMA.FTZ R21, R30, R8.reuse, -R60.reuse ;  /* 0x000000081e157223 */ /* 0x180fe2000001083c */
[-CC-:B------:R-:W-:Y:S01]  /*15ee0*/  FFMA.FTZ R179, R31, R8.reuse, -R60.reuse ;  /* 0x000000081fb37223 */ /* 0x180fe2000001083c */
[-CC-:B------:R-:W-:Y:S01]  /*15ef0*/  FFMA.FTZ R25, R33, R8.reuse, -R60.reuse ;  /* 0x0000000821197223 */ /* 0x180fe2000001083c */
[-CC-:B------:R-:W-:Y:S01]  /*15f00*/  FFMA.FTZ R173, R35, R8.reuse, -R60.reuse ;  /* 0x0000000823ad7223 */ /* 0x180fe2000001083c */
[-CC-:B------:R-:W-:Y:S01]  /*15f10*/  FFMA.FTZ R27, R38, R8.reuse, -R60.reuse ;  /* 0x00000008261b7223 */ /* 0x180fe2000001083c */
[-CC-:B------:R-:W-:Y:S01]  /*15f20*/  FFMA.FTZ R175, R39, R8.reuse, -R60.reuse ;  /* 0x0000000827af7223 */ /* 0x180fe2000001083c */
[-CC-:B------:R-:W-:Y:S01]  /*15f30*/  FFMA.FTZ R29, R44, R8.reuse, -R60.reuse ;  /* 0x000000082c1d7223 */ /* 0x180fe2000001083c */
[----:B------:R-:W1:Y:S01]  /*15f40*/  MUFU.EX2 R14, R14 ;  /* 0x0000000e000e7308 */ /* 0x000e620000000800 */
[-CC-:B------:R-:W-:Y:S01]  /*15f50*/  FFMA.FTZ R169, R45, R8.reuse, -R60.reuse ;  /* 0x000000082da97223 */ /* 0x180fe2000001083c */
[-CC-:B------:R-:W-:Y:S01]  /*15f60*/  FFMA.FTZ R30, R47, R8.reuse, -R60.reuse ;  /* 0x000000082f1e7223 */ /* 0x180fe2000001083c */
[-CC-:B------:R-:W-:Y:S01]  /*15f70*/  FFMA.FTZ R171, R49, R8.reuse, -R60.reuse ;  /* 0x0000000831ab7223 */ /* 0x180fe2000001083c */
[-CC-:B------:R-:W-:Y:S01]  /*15f80*/  FFMA.FTZ R6, R51, R8.reuse, -R60.reuse ;  /* 0x0000000833067223 */ /* 0x180fe2000001083c */
[-CC-:B------:R-:W-:Y:S01]  /*15f90*/  FFMA.FTZ R153, R53, R8.reuse, -R60.reuse ;  /* 0x0000000835997223 */ /* 0x180fe2000001083c */
[-CC-:B------:R-:W-:Y:S01]  /*15fa0*/  FFMA.FTZ R10, R55, R8.reuse, -R60.reuse ;  /* 0x00000008370a7223 */ /* 0x180fe2000001083c */
[--C-:B------:R-:W-:Y:S01]  /*15fb0*/  FFMA.FTZ R155, R57, R8, -R60.reuse ;  /* 0x00000008399b7223 */ /* 0x100fe2000001083c */
[----:B------:R-:W2:Y:S01]  /*15fc0*/  MUFU.EX2 R183, R183 ;  /* 0x000000b700b77308 */ /* 0x000ea20000000800 */
[----:B0-----:R-:W-:Y:S01]  /*15fd0*/  FFMA.FTZ R0, R87, R0, R181 ;  /* 0x0000000057007223 */ /* 0x001fe200000100b5 */
[-CC-:B------:R-:W-:Y:S01]  /*15fe0*/  FFMA.FTZ R63, R63, R8.reuse, -R60.reuse ;  /* 0x000000083f3f7223 */ /* 0x180fe2000001083c */
[-CC-:B------:R-:W-:Y:S01]  /*15ff0*/  FFMA.FTZ R157, R66, R8.reuse, -R60.reuse ;  /* 0x00000008429d7223 */ /* 0x180fe2000001083c */
[-CC-:B------:R-:W-:Y:S01]  /*16000*/  FFMA.FTZ R159, R70, R8.reuse, -R60.reuse ;  /* 0x00000008469f7223 */ /* 0x180fe2000001083c */
[-CC-:B------:R-:W-:Y:S01]  /*16010*/  FFMA.FTZ R75, R75, R8.reuse, -R60.reuse ;  /* 0x000000084b4b7223 */ /* 0x180fe2000001083c */
[-CC-:B------:R-:W-:Y:S01]  /*16020*/  FFMA.FTZ R78, R78, R8.reuse, -R60.reuse ;  /* 0x000000084e4e7223 */ /* 0x180fe2000001083c */
[-C--:B------:R-:W-:Y:S01]  /*16030*/  FFMA.FTZ R79, R79, R8.reuse, -R60 ;  /* 0x000000084f4f7223 */ /* 0x080fe2000001083c */
[----:B------:R-:W0:Y:S01]  /*16040*/  MUFU.EX2 R15, R15 ;  /* 0x0000000f000f7308 */ /* 0x000e220000000800 */
[C---:B-1----:R-:W-:Y:S01]  /*16050*/  FADD.FTZ R0, R14.reuse, R0 ;  /* 0x000000000e007221 */ /* 0x042fe20000010000 */
[----:B------:R-:W-:Y:S01]  /*16060*/  F2FP.F16.F32.PACK_AB R181, R14, R181 ;  /* 0x000000b50eb5723e */ /* 0x000fe200000000ff */
[-CC-:B------:R-:W-:Y:S01]  /*16070*/  FFMA.FTZ R81, R81, R8.reuse, -R60.reuse ;  /* 0x0000000851517223 */ /* 0x180fe2000001083c */
[-CC-:B------:R-:W-:Y:S01]  /*16080*/  FFMA.FTZ R82, R82, R8.reuse, -R60.reuse ;  /* 0x0000000852527223 */ /* 0x180fe2000001083c */
[-CC-:B------:R-:W-:Y:S01]  /*16090*/  FFMA.FTZ R83, R83, R8.reuse, -R60.reuse ;  /* 0x0000000853537223 */ /* 0x180fe2000001083c */
[----:B------:R-:W-:-:S02]  /*160a0*/  FFMA.FTZ R40, R40, R8, -R60 ;  /* 0x0000000828287223 */ /* 0x000fc4000001083c */
[----:B------:R-:W1:Y:S01]  /*160b0*/  MUFU.EX2 R177, R177 ;  /* 0x000000b100b17308 */ /* 0x000e620000000800 */
[----:B--2---:R-:W-:-:S07]  /*160c0*/  FADD.FTZ R11, R183, R0 ;  /* 0x00000000b70b7221 */ /* 0x004fce0000010000 */
[----:B------:R-:W2:Y:S01]  /*160d0*/  MUFU.EX2 R21, R21 ;  /* 0x0000001500157308 */ /* 0x000ea20000000800 */
[C---:B0-----:R-:W-:Y:S01]  /*160e0*/  FADD.FTZ R11, R15.reuse, R11 ;  /* 0x0000000b0f0b7221 */ /* 0x041fe20000010000 */
[----:B------:R-:W-:-:S06]  /*160f0*/  F2FP.F16.F32.PACK_AB R183, R15, R183 ;  /* 0x000000b70fb7723e */ /* 0x000fcc00000000ff */
[----:B------:R-:W-:Y:S01]  /*16100*/  MUFU.EX2 R179, R179 ;  /* 0x000000b300b37308 */ /* 0x000fe20000000800 */
[----:B-1----:R-:W-:-:S07]  /*16110*/  FADD.FTZ R11, R177, R11 ;  /* 0x0000000bb10b7221 */ /* 0x002fce0000010000 */
        /* <DEDUP_REMOVED lines=12> */
[----:B------:R-:W-:-:S05]  /*161e0*/  WARPGROUP.ARRIVE ;  /* 0x00000000000079c5 */ /* 0x000fca0000000000 */
[----:B------:R-:W-:Y:S01]  /*161f0*/  MUFU.EX2 R10, R10 ;  /* 0x0000000a000a7308 */ /* 0x000fe20000000800 */
[----:B------:R-:W-:Y:S01]  /*16200*/  FFMA.FTZ R161, R74, R8, -R60 ;  /* 0x000000084aa17223 */ /* 0x000fe2000001083c */
[----:B------:R-:W-:Y:S06]  /*16210*/  HGMMA.64x128x16.F32 R88, R164, gdesc[UR4].tnspB, R88, gsb0 ;  /* 0x41e00004a4587df0 */ /* 0x000fec0008000858 */
        /* <DEDUP_REMOVED lines=12> */
[----:B------:R-:W-:Y:S08]  /*162e0*/  MUFU.EX2 R78, R78 ;  /* 0x0000004e004e7308 */ /* 0x000ff00000000800 */
[----:B------:R-:W0:Y:S08]  /*162f0*/  MUFU.EX2 R52, R52 ;  /* 0x0000003400347308 */ /* 0x000e300000000800 */
[----:B------:R-:W1:Y:S08]  /*16300*/  MUFU.EX2 R79, R79 ;  /* 0x0000004f004f7308 */ /* 0x000e700000000800 */
[----:B------:R-:W-:Y:S01]  /*16310*/  MUFU.EX2 R54, R54 ;  /* 0x0000003600367308 */ /* 0x000fe20000000800 */
[----:B0-----:R-:W-:-:S07]  /*16320*/  F2FP.F16.F32.PACK_AB R162, R52, R50 ;  /* 0x0000003234a2723e */ /* 0x001fce00000000ff */
[----:B------:R-:W-:Y:S01]  /*16330*/  MUFU.EX2 R81, R81 ;  /* 0x0000005100517308 */ /* 0x000fe20000000800 */
[----:B-1----:R-:W-:-:S07]  /*16340*/  F2FP.F16.F32.PACK_AB R163, R79, R78 ;  /* 0x0000004e4fa3723e */ /* 0x002fce00000000ff */
[----:B------:R-:W0:Y:S08]  /*16350*/  MUFU.EX2 R56, R56 ;  /* 0x0000003800387308 */ /* 0x000e300000000800 */
[----:B------:R-:W1:Y:S01]  /*16360*/  MUFU.EX2 R82, R82 ;  /* 0x0000005200527308 */ /* 0x000e620000000800 */
[----:B------:R-:W-:Y:S02]  /*16370*/  WARPGROUP.DEPBAR.LE gsb0, 0x0 ;  /* 0x00008000000079c5 */ /* 0x000fe40000010000 */
[----:B------:R2:W-:Y:S05]  /*16380*/  @!P1 SYNCS.ARRIVE.TRANS64.RED.A1T0 RZ, [R12+URZ], RZ ;  /* 0x000000ff0cff99a7 */ /* 0x0005ea000810043f */
[----:B------:R-:W-:Y:S01]  /*16390*/  MUFU.EX2 R58, R58 ;  /* 0x0000003a003a7308 */ /* 0x000fe20000000800 */
[----:B0-----:R-:W-:Y:S01]  /*163a0*/  F2FP.F16.F32.PACK_AB R164, R56, R54 ;  /* 0x0000003638a4723e */ /* 0x001fe200000000ff */
[----:B--2---:R-:W-:Y:S01]  /*163b0*/  FADD.FTZ R12, R176, R3 ;  /* 0x00000003b00c7221 */ /* 0x004fe20000010000 */
[----:B------:R0:W-:Y:S01]  /*163c0*/  @!P1 SYNCS.ARRIVE.TRANS64.RED.A1T0 RZ, [R13+URZ], RZ ;  /* 0x000000ff0dff99a7 */ /* 0x0001e2000810043f */
[----:B------:R-:W-:-:S04]  /*163d0*/  FFMA.FTZ R3, R67, R8, -R60 ;  /* 0x0000000843037223 */ /* 0x000fc8000001083c */
[----:B------:R-:W-:Y:S01]  /*163e0*/  MUFU.EX2 R83, R83 ;  /* 0x0000005300537308 */ /* 0x000fe20000000800 */
[C---:B------:R-:W-:Y:S01]  /*163f0*/  FADD.FTZ R12, R41.reuse, R12 ;  /* 0x0000000c290c7221 */ /* 0x040fe20000010000 */
[----:B------:R-:W-:Y:S02]  /*16400*/  F2FP.F16.F32.PACK_AB R176, R41, R176 ;  /* 0x000000b029b0723e */ /* 0x000fe400000000ff */
[----:B-1----:R-:W-:Y:S01]  /*16410*/  F2FP.F16.F32.PACK_AB R165, R82, R81 ;  /* 0x0000005152a5723e */ /* 0x002fe200000000ff */
[----:B------:R-:W-:Y:S01]  /*16420*/  FADD.FTZ R12, R178, R12 ;  /* 0x0000000cb20c7221 */ /* 0x000fe20000010000 */
[----:B0-----:R-:W-:Y:S01]  /*16430*/  FADD.FTZ R13, R21, R11 ;  /* 0x0000000b150d7221 */ /* 0x001fe20000010000 */
[----:B------:R-:W-:Y:S01]  /*16440*/  FFMA.FTZ R11, R71, R8, -R60 ;  /* 0x00000008470b7223 */ /* 0x000fe2000001083c */
[----:B------:R-:W0:Y:S01]  /*16450*/  MUFU.EX2 R3, R3 ;  /* 0x0000000300037308 */ /* 0x000e220000000800 */
[C---:B------:R-:W-:Y:S01]  /*16460*/  FADD.FTZ R12, R84.reuse, R12 ;  /* 0x0000000c540c7221 */ /* 0x040fe20000010000 */
[----:B------:R-:W-:Y:S01]  /*16470*/  FADD.FTZ R13, R179, R13 ;  /* 0x0000000db30d7221 */ /* 0x000fe20000010000 */
[----:B------:R-:W-:-:S02]  /*16480*/  F2FP.F16.F32.PACK_AB R178, R84, R178 ;  /* 0x000000b254b2723e */ /* 0x000fc400000000ff */
[----:B------:R-:W-:Y:S01]  /*16490*/  FADD.FTZ R12, R172, R12 ;  /* 0x0000000cac0c7221 */ /* 0x000fe20000010000 */
[C---:B------:R-:W-:Y:S01]  /*164a0*/  FADD.FTZ R13, R25.reuse, R13 ;  /* 0x0000000d190d7221 */ /* 0x040fe20000010000 */
[----:B------:R-:W-:Y:S01]  /*164b0*/  F2FP.F16.F32.PACK_AB R179, R25, R179 ;  /* 0x000000b319b3723e */ /* 0x000fe200000000ff */
[----:B------:R-:W1:Y:S01]  /*164c0*/  MUFU.EX2 R11, R11 ;  /* 0x0000000b000b7308 */ /* 0x000e620000000800 */
[C---:B------:R-:W-:Y:S01]  /*164d0*/  FADD.FTZ R12, R26.reuse, R12 ;  /* 0x0000000c1a0c7221 */ /* 0x040fe20000010000 */
[----:B------:R-:W-:Y:S01]  /*164e0*/  FADD.FTZ R13, R173, R13 ;  /* 0x0000000dad0d7221 */ /* 0x000fe20000010000 */
[----:B------:R-:W-:Y:S02]  /*164f0*/  F2FP.F16.F32.PACK_AB R172, R26, R172 ;  /* 0x000000ac1aac723e */ /* 0x000fe400000000ff */
[----:B------:R-:W-:Y:S01]  /*16500*/  FADD.FTZ R12, R174, R12 ;  /* 0x0000000cae0c7221 */ /* 0x000fe20000010000 */
[C---:B------:R-:W-:Y:S01]  /*16510*/  FADD.FTZ R13, R27.reuse, R13 ;  /* 0x0000000d1b0d7221 */ /* 0x040fe20000010000 */
[----:B------:R-:W-:Y:S01]  /*16520*/  F2FP.F16.F32.PACK_AB R173, R27, R173 ;  /* 0x000000ad1bad723e */ /* 0x000fe200000000ff */
[----:B------:R-:W2:Y:S01]  /*16530*/  MUFU.EX2 R28, R28 ;  /* 0x0000001c001c7308 */ /* 0x000ea20000000800 */
[C---:B------:R-:W-:Y:S01]  /*16540*/  FADD.FTZ R12, R36.reuse, R12 ;  /* 0x0000000c240c7221 */ /* 0x040fe20000010000 */
[----:B------:R-:W-:Y:S01]  /*16550*/  FADD.FTZ R13, R175, R13 ;  /* 0x0000000daf0d7221 */ /* 0x000fe20000010000 */
[----:B------:R-:W-:-:S02]  /*16560*/  F2FP.F16.F32.PACK_AB R174, R36, R174 ;  /* 0x000000ae24ae723e */ /* 0x000fc400000000ff */
[----:B------:R-:W-:Y:S01]  /*16570*/  FADD.FTZ R12, R168, R12 ;  /* 0x0000000ca80c7221 */ /* 0x000fe20000010000 */
[C---:B------:R-:W-:Y:S01]  /*16580*/  FADD.FTZ R13, R29.reuse, R13 ;  /* 0x0000000d1d0d7221 */ /* 0x040fe20000010000 */
[----:B------:R-:W-:Y:S01]  /*16590*/  F2FP.F16.F32.PACK_AB R175, R29, R175 ;  /* 0x000000af1daf723e */ /* 0x000fe200000000ff */
[----:B------:R-:W3:Y:S01]  /*165a0*/  MUFU.EX2 R40, R40 ;  /* 0x0000002800287308 */ /* 0x000ee20000000800 */
[C---:B------:R-:W-:Y:S01]  /*165b0*/  FADD.FTZ R12, R48.reuse, R12 ;  /* 0x0000000c300c7221 */ /* 0x040fe20000010000 */
[----:B------:R-:W-:Y:S01]  /*165c0*/  FADD.FTZ R13, R169, R13 ;  /* 0x0000000da90d7221 */ /* 0x000fe20000010000 */
[----:B------:R-:W-:Y:S02]  /*165d0*/  F2FP.F16.F32.PACK_AB R168, R48, R168 ;  /* 0x000000a830a8723e */ /* 0x000fe400000000ff */
[----:B------:R-:W-:Y:S01]  /*165e0*/  FADD.FTZ R12, R170, R12 ;  /* 0x0000000caa0c7221 */ /* 0x000fe20000010000 */
[C---:B------:R-:W-:Y:S01]  /*165f0*/  FADD.FTZ R13, R30.reuse, R13 ;  /* 0x0000000d1e0d7221 */ /* 0x040fe20000010000 */
[----:B------:R-:W-:-:S02]  /*16600*/  F2FP.F16.F32.PACK_AB R169, R30, R169 ;  /* 0x000000a91ea9723e */ /* 0x000fc400000000ff */
[----:B------:R-:W-:Y:S01]  /*16610*/  FADD.FTZ R12, R32, R12 ;  /* 0x0000000c200c7221 */ /* 0x000fe20000010000 */
[----:B------:R-:W-:Y:S01]  /*16620*/  FADD.FTZ R13, R171, R13 ;  /* 0x0000000dab0d7221 */ /* 0x000fe20000010000 */
[----:B------:R-:W-:Y:S02]  /*16630*/  F2FP.F16.F32.PACK_AB R171, R6, R171 ;  /* 0x000000ab06ab723e */ /* 0x000fe400000000ff */
[----:B------:R-:W-:Y:S01]  /*16640*/  FADD.FTZ R12, R152, R12 ;  /* 0x0000000c980c7221 */ /* 0x000fe20000010000 */
[----:B------:R-:W-:Y:S01]  /*16650*/  FADD.FTZ R13, R6, R13 ;  /* 0x0000000d060d7221 */ /* 0x000fe20000010000 */
[----:B------:R-:W-:Y:S02]  /*16660*/  F2FP.F16.F32.PACK_AB R170, R32, R170 ;  /* 0x000000aa20aa723e */ /* 0x000fe400000000ff */
[----:B------:R-:W-:Y:S01]  /*16670*/  FADD.FTZ R12, R37, R12 ;  /* 0x0000000c250c7221 */ /* 0x000fe20000010000 */
[----:B------:R-:W-:Y:S01]  /*16680*/  FADD.FTZ R13, R153, R13 ;  /* 0x0000000d990d7221 */ /* 0x000fe20000010000 */
        /* <DEDUP_REMOVED lines=10> */
[C---:B------:R-:W-:Y:S01]  /*16730*/  FADD.FTZ R12, R34.reuse, R12 ;  /* 0x0000000c220c7221 */ /* 0x040fe20000010000 */
[----:B------:R-:W-:Y:S01]  /*16740*/  FADD.FTZ R13, R157, R13 ;  /* 0x0000000d9d0d7221 */ /* 0x000fe20000010000 */
[C---:B0-----:R-:W-:Y:S02]  /*16750*/  F2FP.F16.F32.PACK_AB R157, R3.reuse, R157 ;  /* 0x0000009d039d723e */ /* 0x041fe400000000ff */
[----:B------:R-:W-:Y:S01]  /*16760*/  F2FP.F16.F32.PACK_AB R156, R34, R156 ;  /* 0x0000009c229c723e */ /* 0x000fe200000000ff */
[----:B------:R-:W-:Y:S01]  /*16770*/  FADD.FTZ R14, R3, R13 ;  /* 0x0000000d030e7221 */ /* 0x000fe20000010000 */
[----:B------:R-:W-:Y:S01]  /*16780*/  FADD.FTZ R13, R158, R12 ;  /* 0x0000000c9e0d7221 */ /* 0x000fe20000010000 */
[C---:B------:R-:W-:Y:S02]  /*16790*/  F2FP.F16.F32.PACK_AB R158, R42.reuse, R158 ;  /* 0x0000009e2a9e723e */ /* 0x040fe400000000ff */
[----:B------:R-:W-:Y:S01]  /*167a0*/  FADD.FTZ R14, R159, R14 ;  /* 0x0000000e9f0e7221 */ /* 0x000fe20000010000 */
[----:B------:R-:W-:Y:S01]  /*167b0*/  FADD.FTZ R13, R42, R13 ;  /* 0x0000000d2a0d7221 */ /* 0x000fe20000010000 */
[----:B-1----:R-:W-:-:S02]  /*167c0*/  F2FP.F16.F32.PACK_AB R159, R11, R159 ;  /* 0x0000009f0b9f723e */ /* 0x002fc400000000ff */
[----:B------:R-:W-:Y:S01]  /*167d0*/  FADD.FTZ R14, R11, R14 ;  /* 0x0000000e0b0e7221 */ /* 0x000fe20000010000 */
[----:B------:R-:W-:Y:S01]  /*167e0*/  FADD.FTZ R6, R24, R13 ;  /* 0x0000000d18067221 */ /* 0x000fe20000010000 */
[----:B--2---:R-:W-:Y:S02]  /*167f0*/  F2FP.F16.F32.PACK_AB R166, R28, R58 ;  /* 0x0000003a1ca6723e */ /* 0x004fe400000000ff */
[----:B------:R-:W-:Y:S01]  /*16800*/  FADD.FTZ R14, R161, R14 ;  /* 0x0000000ea10e7221 */ /* 0x000fe20000010000 */
[----:B------:R-:W-:Y:S01]  /*16810*/  FADD.FTZ R13, R43, R6 ;  /* 0x000000062b0d7221 */ /* 0x000fe20000010000 */
[C---:B------:R-:W-:Y:S01]  /*16820*/  F2FP.F16.F32.PACK_AB R161, R75.reuse, R161 ;  /* 0x000000a14ba1723e */ /* 0x040fe200000000ff */
[----:B------:R-:W-:Y:S02]  /*16830*/  IMAD.MOV.U32 R6, RZ, RZ, R194 ;  /* 0x000000ffff067224 */ /* 0x000fe400078e00c2 */
[----:B------:R-:W-:Y:S01]  /*16840*/  FADD.FTZ R15, R75, R14 ;  /* 0x0000000e4b0f7221 */ /* 0x000fe20000010000 */
[----:B------:R-:W-:Y:S01]  /*16850*/  FADD.FTZ R13, R50, R13 ;  /* 0x0000000d320d7221 */ /* 0x000fe20000010000 */
[----:B---3--:R-:W-:-:S02]  /*16860*/  F2FP.F16.F32.PACK_AB R167, R40, R83 ;  /* 0x0000005328a7723e */ /* 0x008fc400000000ff */
[----:B------:R-:W-:Y:S01]  /*16870*/  FADD.FTZ R0, R78, R15 ;  /* 0x0000000f4e007221 */ /* 0x000fe20000010000 */
[----:B------:R-:W-:Y:S01]  /*16880*/  FADD.FTZ R13, R52, R13 ;  /* 0x0000000d340d7221 */ /* 0x000fe20000010000 */
[----:B------:R-:W-:Y:S02]  /*16890*/  MOV R10, R9 ;  /* 0x00000009000a7202 */ /* 0x000fe40000000f00 */
[----:B------:R-:W-:Y:S01]  /*168a0*/  FADD.FTZ R0, R79, R0 ;  /* 0x000000004f007221 */ /* 0x000fe20000010000 */
[----:B------:R-:W-:-:S03]  /*168b0*/  FADD.FTZ R13, R54, R13 ;  /* 0x0000000d360d7221 */ /* 0x000fc60000010000 */
[----:B------:R-:W-:Y:S01]  /*168c0*/  FADD.FTZ R3, R81, R0 ;  /* 0x0000000051037221 */ /* 0x000fe20000010000 */
[----:B------:R-:W-:-:S03]  /*168d0*/  FADD.FTZ R13, R56, R13 ;  /* 0x0000000d380d7221 */ /* 0x000fc60000010000 */
[----:B------:R-:W-:Y:S01]  /*168e0*/  FADD.FTZ R0, R82, R3 ;  /* 0x0000000352007221 */ /* 0x000fe20000010000 */
[----:B------:R-:W-:-:S03]  /*168f0*/  FADD.FTZ R13, R58, R13 ;  /* 0x0000000d3a0d7221 */ /* 0x000fc60000010000 */
[----:B------:R-:W-:Y:S01]  /*16900*/  FADD.FTZ R11, R83, R0 ;  /* 0x00000000530b7221 */ /* 0x000fe20000010000 */
[----:B------:R-:W-:Y:S01]  /*16910*/  FADD.FTZ R3, R28, R13 ;  /* 0x0000000d1c037221 */ /* 0x000fe20000010000 */
[----:B------:R-:W-:Y:S02]  /*16920*/  IMAD.MOV.U32 R13, RZ, RZ, R196 ;  /* 0x000000ffff0d7224 */ /* 0x000fe400078e00c4 */
[----:B------:R-:W-:Y:S01]  /*16930*/  FADD.FTZ R0, R40, R11 ;  /* 0x0000000b28007221 */ /* 0x000fe20000010000 */
[----:B------:R-:W-:Y:S01]  /*16940*/  IMAD.MOV.U32 R11, RZ, RZ, R7 ;  /* 0x000000ffff0b7224 */ /* 0x000fe200078e0007 */
[----:B------:R-:W-:Y:S06]  /*16950*/  @P2 BRA `(.L_x_606) ;  /* 0xffffffd000f82947 */ /* 0x000fec000383ffff */
.L_x_595:
[----:B------:R-:W-:Y:S05]  /*16960*/  BSYNC B0 ;  /* 0x0000000000007941 */ /* 0x000fea0003800000 */
.L_x_594:
        /* <DEDUP_REMOVED lines=63> */
[----:B------:R-:W-:Y:S01]  /*16d60*/  FMUL.FTZ R85, R149, R85 ;  /* 0x0000005595557220 */ /* 0x000fe20000410000 */
[----:B------:R-:W-:Y:S01]  /*16d70*/  FMUL.FTZ R87, R151, R87 ;  /* 0x0000005797577220 */ /* 0x000fe20000410000 */
[----:B------:R-:W-:Y:S06]  /*16d80*/  @!P0 BRA `(.L_x_607) ;  /* 0x0000000000048947 */ /* 0x000fec0003800000 */
[----:B------:R-:W-:Y:S01]  /*16d90*/  BPT.TRAP 0x1 ;  /* 0x000000040000795c */ /* 0x000fe20000300000 */
.L_x_607:
[----:B------:R-:W-:Y:S01]  /*16da0*/  IMAD R6, R194, 0x8, R2 ;  /* 0x00000008c2067824 */ /* 0x000fe200078e0202 */
[----:B------:R-:W-:-:S04]  /*16db0*/  SHF.L.U32 R5, R196, 0x1f, RZ ;  /* 0x0000001fc4057819 */ /* 0x000fc800000006ff */
[----:B------:R0:W1:Y:S01]  /*16dc0*/  SYNCS.PHASECHK.TRANS64.TRYWAIT P2, [R6+URZ+0x34850], R5 ;  /* 0x03485005060075a7 */ /* 0x000062000804017f */
[----:B------:R-:W-:Y:S05]  /*16dd0*/  @!P0 BRA `(.L_x_608) ;  /* 0x0000000000048947 */ /* 0x000fea0003800000 */
[----:B------:R-:W-:Y:S01]  /*16de0*/  BPT.TRAP 0x1 ;  /* 0x000000040000795c */ /* 0x000fe20000300000 */
.L_x_608:
[----:B------:R-:W-:Y:S01]  /*16df0*/  IADD3 R2, R2, 0x400, RZ ;  /* 0x0000040002027810 */ /* 0x000fe20007ffe0ff */
[----:B------:R-:W-:Y:S03]  /*16e00*/  BSSY B0, `(.L_x_609) ;  /* 0x0000008000007945 */ /* 0x000fe60003800000 */
[----:B------:R-:W-:-:S04]  /*16e10*/  SHF.R.U32.HI R2, RZ, 0x4, R2 ;  /* 0x00000004ff027819 */ /* 0x000fc80000011602 */
[----:B------:R-:W-:-:S04]  /*16e20*/  LOP3.LUT R2, R2, 0x3fff, RZ, 0xc0, !PT ;  /* 0x00003fff02027812 */ /* 0x000fc800078ec0ff */
[----:B------:R-:W-:-:S05]  /*16e30*/  LOP3.LUT R11, R2, 0x4000000, RZ, 0xfc, !PT ;  /* 0x04000000020b7812 */ /* 0x000fca00078efcff */
[----:B------:R-:W-:Y:S01]  /*16e40*/  IMAD R2, R194, 0x800, R11 ;  /* 0x00000800c2027824 */ /* 0x000fe200078e020b */
[----:B-1----:R-:W-:Y:S06]  /*16e50*/  @P2 BRA `(.L_x_610) ;  /* 0x0000000000082947 */ /* 0x002fec0003800000 */
[----:B------:R-:W1:Y:S02]  /*16e60*/  SYNCS.PHASECHK.TRANS64.TRYWAIT P0, [R6+URZ+0x34850], R5 ;  /* 0x03485005060075a7 */ /* 0x000e64000800017f */
[----:B-1----:R-:W-:Y:S05]  /*16e70*/  @!P0 BRA `(.L_x_611) ;  /* 0x000000bc00d88947 */ /* 0x002fea0003800000 */
.L_x_610:
[----:B------:R-:W-:Y:S05]  /*16e80*/  BSYNC B0 ;  /* 0x0000000000007941 */ /* 0x000fea0003800000 */
.L_x_609:
[----:B------:R-:W-:Y:S01]  /*16e90*/  IMAD.MOV.U32 R4, RZ, RZ, R2 ;  /* 0x000000ffff047224 */ /* 0x000fe200078e0002 */
[----:B01----:R-:W-:Y:S01]  /*16ea0*/  MOV R5, 0x40000040 ;  /* 0x4000004000057802 */ /* 0x003fe20000000f00 */
[----:B------:R-:W-:Y:S01]  /*16eb0*/  WARPGROUP.ARRIVE ;  /* 0x00000000000079c5 */ /* 0x000fe20000000000 */
[----:B------:R-:W-:Y:S01]  /*16ec0*/  @!P1 VIADD R6, R6, 0x34860 ;  /* 0x0003486006069836 */ /* 0x000fe20000000000 */
[----:B------:R-:W-:Y:S02]  /*16ed0*/  IADD3 R194, R194, 0x1, RZ ;  /* 0x00000001c2c27810 */ /* 0x000fe40007ffe0ff */
[----:B------:R-:W-:Y:S01]  /*16ee0*/  R2UR UR6, R4 ;  /* 0x00000000040672ca */ /* 0x000fe200000e0000 */
[----:B------:R-:W-:Y:S01]  /*16ef0*/  VIADD R4, R2, 0x80 ;  /* 0x0000008002047836 */ /* 0x000fe20000000000 */
[----:B------:R-:W-:Y:S01]  /*16f00*/  R2UR UR7, R5 ;  /* 0x00000000050772ca */ /* 0x000fe200000e0000 */
[----:B------:R-:W-:Y:S01]  /*16f10*/  IMAD.MOV.U32 R5, RZ, RZ, 0x40000040 ;  /* 0x40000040ff057424 */ /* 0x000fe200078e00ff */
[----:B------:R-:W-:-:S02]  /*16f20*/  @!P1 PRMT R6, RZ, 0x654, R6 ;  /* 0x00000654ff069816 */ /* 0x000fc40000000006 */
[----:B------:R-:W-:Y:S02]  /*16f30*/  ISETP.NE.AND P2, PT, R194, 0x2, PT ;  /* 0x00000002c200780c */ /* 0x000fe40003f45270 */
[----:B------:R-:W-:Y:S02]  /*16f40*/  IADD3 R206, R206, 0x1, RZ ;  /* 0x00000001cece7810 */ /* 0x000fe40007ffe0ff */
[----:B------:R-:W-:-:S05]  /*16f50*/  SEL R194, R194, RZ, P2 ;  /* 0x000000ffc2c27207 */ /* 0x000fca0001000000 */
        /* <DEDUP_REMOVED lines=9> */
[----:B------:R-:W-:Y:S01]  /*16ff0*/  VIADD R4, R2, 0x180 ;  /* 0x0000018002047836 */ /* 0x000fe20000000000 */
[----:B------:R-:W-:Y:S02]  /*17000*/  R2UR UR7, R5 ;  /* 0x00000000050772ca */ /* 0x000fe400000e0000 */
[----:B------:R-:W-:Y:S01]  /*17010*/  MOV R5, 0x40000040 ;  /* 0x4000004000057802 */ /* 0x000fe20000000f00 */
[----:B------:R-:W-:Y:S02]  /*17020*/  WARPGROUP.DEPBAR.LE gsb0, 0x0 ;  /* 0x00008000000079c5 */ /* 0x000fe40000010000 */
[----:B------:R-:W-:-:S08]  /*17030*/  WARPGROUP.ARRIVE ;  /* 0x00000000000079c5 */ /* 0x000fd00000000000 */
        /* <DEDUP_REMOVED lines=26> */
[----:B------:R-:W0:Y:S02]  /*171e0*/  SHFL.BFLY PT, R2, R3, 0x2, 0x1f ;  /* 0x0c401f0003027f89 */ /* 0x000e2400000e0000 */
[----:B0-----:R-:W-:Y:S01]  /*171f0*/  FADD.FTZ R2, R2, R3 ;  /* 0x0000000302027221 */ /* 0x001fe20000010000 */
[----:B------:R-:W-:-:S04]  /*17200*/  SEL R3, RZ, 0x1, P2 ;  /* 0x00000001ff037807 */ /* 0x000fc80001000000 */
[----:B------:R-:W-:Y:S02]  /*17210*/  LOP3.LUT R196, R196, R3, RZ, 0x3c, !PT ;  /* 0x00000003c4c47212 */ /* 0x000fe400078e3cff */
[----:B------:R-:W-:Y:S01]  /*17220*/  MOV R3, 0xff800000 ;  /* 0xff80000000037802 */ /* 0x000fe20000000f00 */
[----:B------:R-:W-:Y:S02]  /*17230*/  WARPGROUP.DEPBAR.LE gsb0, 0x0 ;  /* 0x00008000000079c5 */ /* 0x000fe40000010000 */
[----:B------:R-:W-:-:S06]  /*17240*/  WARPGROUP.ARRIVE ;  /* 0x00000000000079c5 */ /* 0x000fcc0000000000 */
[----:B------:R-:W-:Y:S01]  /*17250*/  HGMMA.64x128x16.F32 R24, R160, gdesc[UR4].tnspB, R24, gsb0 ;  /* 0x41e00004a0187df0 */ /* 0x000fe20008000818 */
[----:B------:R-:W-:Y:S02]  /*17260*/  R2UR UR6, R4 ;  /* 0x00000000040672ca */ /* 0x000fe400000e0000 */
[----:B------:R-:W-:Y:S02]  /*17270*/  R2UR UR7, R5 ;  /* 0x00000000050772ca */ /* 0x000fe400000e0000 */
[----:B------:R-:W0:Y:S02]  /*17280*/  SHFL.BFLY PT, R5, R0, 0x2, 0x1f ;  /* 0x0c401f0000057f89 */ /* 0x000e2400000e0000 */
[----:B0-----:R-:W-:Y:S01]  /*17290*/  FADD.FTZ R4, R5, R0 ;  /* 0x0000000005047221 */ /* 0x001fe20000010000 */
[----:B------:R-:W-:Y:S01]  /*172a0*/  IMAD.MOV.U32 R0, RZ, RZ, -0x800000 ;  /* 0xff800000ff007424 */ /* 0x000fe200078e00ff */
[----:B------:R-:W0:Y:S04]  /*172b0*/  SHFL.BFLY PT, R5, R2, 0x1, 0x1f ;  /* 0x0c201f0002057f89 */ /* 0x000e2800000e0000 */
[----:B------:R-:W1:Y:S01]  /*172c0*/  SHFL.BFLY PT, R11, R4, 0x1, 0x1f ;  /* 0x0c201f00040b7f89 */ /* 0x000e6200000e0000 */
[----:B0-----:R-:W-:Y:S01]  /*172d0*/  FADD.FTZ R13, R2, R5 ;  /* 0x00000005020d7221 */ /* 0x001fe20000010000 */
[----:B------:R-:W-:-:S02]  /*172e0*/  IMAD.MOV.U32 R5, RZ, RZ, RZ ;  /* 0x000000ffff057224 */ /* 0x000fc400078e00ff */
[----:B------:R-:W-:Y:S02]  /*172f0*/  IMAD.MOV.U32 R2, RZ, RZ, RZ ;  /* 0x000000ffff027224 */ /* 0x000fe400078e00ff */
[----:B-1----:R-:W-:Y:S01]  /*17300*/  FADD.FTZ R14, R4, R11 ;  /* 0x0000000b040e7221 */ /* 0x002fe20000010000 */
[----:B------:R-:W-:-:S04]  /*17310*/  FSETP.NE.FTZ.AND P0, PT, R13, RZ, PT ;  /* 0x000000ff0d00720b */ /* 0x000fc80003f15000 */
[----:B------:R-:W-:-:S09]  /*17320*/  FSETP.NE.FTZ.AND P3, PT, R14, RZ, PT ;  /* 0x000000ff0e00720b */ /* 0x000fd20003f75000 */
        /* <DEDUP_REMOVED lines=80> */
.L_x_537:
[----:B------:R-:W1:Y:S08]  /*17830*/  S2UR UR5, SR_CgaCtaId ;  /* 0x00000000000579c3 */ /* 0x000e700000008800 */
[----:B------:R-:W-:Y:S06]  /*17840*/  BAR.SYNC.DEFER_BLOCKING 0x5, 0x180 ;  /* 0x0146000000007b1d */ /* 0x000fec0000010000 */
[----:B------:R-:W-:Y:S01]  /*17850*/  UMOV UR4, 0x400 ;  /* 0x0000040000047882 */ /* 0x000fe20000000000 */
[----:B------:R-:W-:Y:S01]  /*17860*/  BSSY B0, `(.L_x_612) ;  /* 0x00002da000007945 */ /* 0x000fe20003800000 */
[----:B-1----:R-:W-:-:S06]  /*17870*/  ULEA UR4, UR5, UR4, 0x18 ;  /* 0x0000000405047291 */ /* 0x002fcc000f8ec03f */
[----:B------:R-:W-:-:S05]  /*17880*/  IMAD.U32 R2, RZ, RZ, UR4 ;  /* 0x00000004ff027e24 */ /* 0x000fca000f8e00ff */
[----:B------:R1:W2:Y:S01]  /*17890*/  LDS.128 R144, [R2+0x348d0] ;  /* 0x0348d00002907984 */ /* 0x0002a20000000c00 */
[----:B------:R-:W-:Y:S06]  /*178a0*/  BAR.ARV 0x4, 0x180 ;  /* 0x0106000000007b1d */ /* 0x000fec0000002000 */
[----:B------:R-:W-:Y:S05]  /*178b0*/  @P0 BRA `(.L_x_613) ;  /* 0x0000002000640947 */ /* 0x000fea0003800000 */
[----:B------:R-:W3:Y:S01]  /*178c0*/  LDL R4, [R1+0x84] ;  /* 0x0000840001047983 */ /* 0x000ee20000100800 */
[----:B------:R-:W4:Y:S01]  /*178d0*/  S2R R5, SR_SWINHI ;  /* 0x0000000000057919 */ /* 0x000f220000002f00 */
[----:B------:R-:W-:Y:S01]  /*178e0*/  F2FP.F16.F32.PACK_AB R32, R73, R72 ;  /* 0x000000484920723e */ /* 0x000fe200000000ff */
[----:B------:R-:W-:Y:S01]  /*178f0*/  ULDC.64 UR6, c[0x0][0xc00] ;  /* 0x0003000000067ab9 */ /* 0x000fe20000000a00 */
[----:B------:R-:W-:Y:S01]  /*17900*/  ULDC.64 UR4, c[0x0][0xc08] ;  /* 0x0003020000047ab9 */ /* 0x000fe20000000a00 */
[----:B------:R-:W2:Y:S01]  /*17910*/  LDL R104, [R1+0x80] ;  /* 0x0000800001687983 */ /* 0x000ea20000100800 */
[----:B------:R-:W-:Y:S02]  /*17920*/  MOV R98, R2 ;  /* 0x0000000200627202 */ /* 0x000fe40000000f00 */
[----:B----4-:R-:W-:Y:S01]  /*17930*/  MOV R99, R5 ;  /* 0x0000000500637202 */ /* 0x010fe20000000f00 */
[----:B------:R-:W-:Y:S02]  /*17940*/  BAR.SYNC.DEFER_BLOCKING 0x1, 0x100 ;  /* 0x0044000000007b1d */ /* 0x000fe40000010000 */
[----:B---3--:R-:W-:-:S03]  /*17950*/  IMAD.WIDE R8, R4, 0x2, R98 ;  /* 0x0000000204087825 */ /* 0x008fc600078e0262 */
[C---:B------:R-:W-:Y:S02]  /*17960*/  LOP3.LUT R11, R8.reuse, 0x380, RZ, 0xc0, !PT ;  /* 0x00000380080b7812 */ /* 0x040fe400078ec0ff */
[C---:B------:R-:W-:Y:S02]  /*17970*/  IADD3 R35, P4, R8.reuse, 0x60, RZ ;  /* 0x0000006008237810 */ /* 0x040fe40007f9e0ff */
[----:B------:R-:W-:Y:S02]  /*17980*/  SHF.R.U64 R11, R11, 0x3, RZ ;  /* 0x000000030b0b7819 */ /* 0x000fe400000012ff */
[C---:B------:R-:W-:Y:S02]  /*17990*/  IADD3 R14, P3, R8.reuse, 0x4000, RZ ;  /* 0x00004000080e7810 */ /* 0x040fe40007f7e0ff */
[C---:B------:R-:W-:Y:S02]  /*179a0*/  IADD3 R31, P6, R8.reuse, 0x20, RZ ;  /* 0x00000020081f7810 */ /* 0x040fe40007fde0ff */
[----:B------:R-:W-:-:S02]  /*179b0*/  IADD3 R33, P5, R8, 0x40, RZ ;  /* 0x0000004008217810 */ /* 0x000fc40007fbe0ff */
[C---:B------:R-:W-:Y:S02]  /*179c0*/  IADD3 R101, P2, R8.reuse, 0x4020, RZ ;  /* 0x0000402008657810 */ /* 0x040fe40007f5e0ff */
[C---:B------:R-:W-:Y:S02]  /*179d0*/  IADD3 R103, P1, R8.reuse, 0x4040, RZ ;  /* 0x0000404008677810 */ /* 0x040fe40007f3e0ff */
[----:B------:R-:W-:Y:S02]  /*179e0*/  IADD3 R105, P0, R8, 0x4060, RZ ;  /* 0x0000406008697810 */ /* 0x000fe40007f1e0ff */
[----:B------:R-:W-:Y:S02]  /*179f0*/  LOP3.LUT R8, R11, R8, RZ, 0x3c, !PT ;  /* 0x000000080b087212 */ /* 0x000fe400078e3cff */
[----:B------:R-:W-:Y:S02]  /*17a00*/  LOP3.LUT R10, R35, 0x380, RZ, 0xc0, !PT ;  /* 0x00000380230a7812 */ /* 0x000fe400078ec0ff */
[----:B------:R-:W-:-:S02]  /*17a10*/  LOP3.LUT R11, R14, 0x380, RZ, 0xc0, !PT ;  /* 0x000003800e0b7812 */ /* 0x000fc400078ec0ff */
[----:B------:R-:W-:Y:S02]  /*17a20*/  LOP3.LUT R4, R31, 0x380, RZ, 0xc0, !PT ;  /* 0x000003801f047812 */ /* 0x000fe400078ec0ff */
[----:B0-----:R-:W-:Y:S02]  /*17a30*/  LOP3.LUT R6, R33, 0x380, RZ, 0xc0, !PT ;  /* 0x0000038021067812 */ /* 0x001fe400078ec0ff */
[----:B------:R-:W-:Y:S02]  /*17a40*/  SHF.R.U64 R10, R10, 0x3, RZ ;  /* 0x000000030a0a7819 */ /* 0x000fe400000012ff */
[----:B------:R-:W-:Y:S02]  /*17a50*/  SHF.R.U64 R11, R11, 0x3, RZ ;  /* 0x000000030b0b7819 */ /* 0x000fe400000012ff */
[----:B------:R-:W-:Y:S02]  /*17a60*/  SHF.R.U64 R4, R4, 0x3, RZ ;  /* 0x0000000304047819 */ /* 0x000fe400000012ff */
[----:B------:R-:W-:Y:S01]  /*17a70*/  SHF.R.U64 R6, R6, 0x3, RZ ;  /* 0x0000000306067819 */ /* 0x000fe200000012ff */
[--C-:B------:R-:W-:Y:S01]  /*17a80*/  IMAD.X R5, RZ, RZ, R9.reuse, P6 ;  /* 0x000000ffff057224 */ /* 0x100fe200030e0609 */
[----:B------:R-:W-:Y:S01]  /*17a90*/  LOP3.LUT R24, R101, 0x380, RZ, 0xc0, !PT ;  /* 0x0000038065187812 */ /* 0x000fe200078ec0ff */
[--C-:B------:R-:W-:Y:S01]  /*17aa0*/  IMAD.X R13, RZ, RZ, R9.reuse, P4 ;  /* 0x000000ffff0d7224 */ /* 0x100fe200020e0609 */
[----:B------:R-:W-:Y:S01]  /*17ab0*/  LOP3.LUT R26, R103, 0x380, RZ, 0xc0, !PT ;  /* 0x00000380671a7812 */ /* 0x000fe200078ec0ff */
[--C-:B------:R-:W-:Y:S01]  /*17ac0*/  IMAD.X R15, RZ, RZ, R9.reuse, P3 ;  /* 0x000000ffff0f7224 */ /* 0x100fe200018e0609 */
[-C--:B------:R-:W-:Y:S01]  /*17ad0*/  IADD3.X R7, RZ, R9.reuse, RZ, P5, !PT ;  /* 0x00000009ff077210 */ /* 0x080fe20002ffe4ff */
[--C-:B------:R-:W-:Y:S01]  /*17ae0*/  IMAD.X R27, RZ, RZ, R9.reuse, P1 ;  /* 0x000000ffff1b7224 */ /* 0x100fe200008e0609 */
[----:B------:R-:W-:Y:S01]  /*17af0*/  IADD3.X R25, RZ, R9, RZ, P2, !PT ;  /* 0x00000009ff197210 */ /* 0x000fe200017fe4ff */
[----:B------:R-:W-:Y:S01]  /*17b00*/  IMAD.X R29, RZ, RZ, R9, P0 ;  /* 0x000000ffff1d7224 */ /* 0x000fe200000e0609 */
[----:B------:R-:W-:-:S02]  /*17b10*/  LOP3.LUT R12, R10, R35, RZ, 0x3c, !PT ;  /* 0x000000230a0c7212 */ /* 0x000fc400078e3cff */
[----:B------:R-:W-:Y:S02]  /*17b20*/  LOP3.LUT R14, R11, R14, RZ, 0x3c, !PT ;  /* 0x0000000e0b0e7212 */ /* 0x000fe400078e3cff */
[----:B------:R-:W-:Y:S02]  /*17b30*/  MOV R30, R8 ;  /* 0x00000008001e7202 */ /* 0x000fe40000000f00 */
[----:B------:R-:W-:Y:S02]  /*17b40*/  LOP3.LUT R28, R105, 0x380, RZ, 0xc0, !PT ;  /* 0x00000380691c7812 */ /* 0x000fe400078ec0ff */
[----:B------:R-:W-:Y:S02]  /*17b50*/  LOP3.LUT R4, R4, R31, RZ, 0x3c, !PT ;  /* 0x0000001f04047212 */ /* 0x000fe400078e3cff */
[----:B------:R-:W-:Y:S02]  /*17b60*/  LOP3.LUT R6, R6, R33, RZ, 0x3c, !PT ;  /* 0x0000002106067212 */ /* 0x000fe400078e3cff */
[----:B------:R-:W-:-:S02]  /*17b70*/  F2FP.F16.F32.PACK_AB R8, R21, R20 ;  /* 0x000000141508723e */ /* 0x000fc400000000ff */
[----:B------:R-:W-:Y:S02]  /*17b80*/  F2FP.F16.F32.PACK_AB R9, R93, R92 ;  /* 0x0000005c5d09723e */ /* 0x000fe400000000ff */
[----:B------:R-:W-:Y:S02]  /*17b90*/  F2FP.F16.F32.PACK_AB R10, R89, R88 ;  /* 0x00000058590a723e */ /* 0x000fe400000000ff */
[----:B------:R-:W-:Y:S02]  /*17ba0*/  F2FP.F16.F32.PACK_AB R11, R95, R94 ;  /* 0x0000005e5f0b723e */ /* 0x000fe400000000ff */
[----:B------:R-:W-:Y:S02]  /*17bb0*/  SHF.R.U64 R24, R24, 0x3, RZ ;  /* 0x0000000318187819 */ /* 0x000fe400000012ff */
[----:B------:R-:W-:Y:S02]  /*17bc0*/  SHF.R.U64 R26, R26, 0x3, RZ ;  /* 0x000000031a1a7819 */ /* 0x000fe400000012ff */
[----:B------:R-:W-:Y:S01]  /*17bd0*/  SHF.R.U64 R28, R28, 0x3, RZ ;  /* 0x000000031c1c7819 */ /* 0x000fe200000012ff */
[----:B------:R0:W-:Y:S01]  /*17be0*/  STSM.16.M88.4 [R30], R8 ;  /* 0x000000081e007844 */ /* 0x0001e20000000200 */
[----:B------:R-:W-:-:S02]  /*17bf0*/  MOV R33, R4 ;  /* 0x0000000400217202 */ /* 0x000fc40000000f00 */
[----:B------:R-:W-:Y:S02]  /*17c00*/  MOV R34, R6 ;  /* 0x0000000600227202 */ /* 0x000fe40000000f00 */
[----:B------:R-:W-:Y:S02]  /*17c10*/  F2FP.F16.F32.PACK_AB R4, R91, R90 ;  /* 0x0000005a5b04723e */ /* 0x000fe400000000ff */
[----:B------:R-:W-:Y:S02]  /*17c20*/  F2FP.F16.F32.PACK_AB R5, R97, R96 ;  /* 0x000000606105723e */ /* 0x000fe400000000ff */
[----:B------:R-:W-:Y:S02]  /*17c30*/  F2FP.F16.F32.PACK_AB R6, R37, R36 ;  /* 0x000000242506723e */ /* 0x000fe400000000ff */
[----:B------:R-:W-:Y:S02]  /*17c40*/  F2FP.F16.F32.PACK_AB R7, R39, R38 ;  /* 0x000000262707723e */ /* 0x000fe400000000ff */
[----:B------:R-:W-:-:S02]  /*17c50*/  LOP3.LUT R24, R24, R101, RZ, 0x3c, !PT ;  /* 0x0000006518187212 */ /* 0x000fc400078e3cff */
[----:B------:R-:W-:Y:S02]  /*17c60*/  LOP3.LUT R26, R26, R103, RZ, 0x3c, !PT ;  /* 0x000000671a1a7212 */ /* 0x000fe400078e3cff */
[----:B------:R-:W-:Y:S02]  /*17c70*/  MOV R35, R12 ;  /* 0x0000000c00237202 */ /* 0x000fe40000000f00 */
[----:B------:R-:W-:Y:S02]  /*17c80*/  MOV R100, R14 ;  /* 0x0000000e00647202 */ /* 0x000fe40000000f00 */
[----:B0-----:R-:W-:Y:S02]  /*17c90*/  F2FP.F16.F32.PACK_AB R8, R41, R40 ;  /* 0x000000282908723e */ /* 0x001fe400000000ff */
[----:B------:R-:W-:Y:S02]  /*17ca0*/  F2FP.F16.F32.PACK_AB R9, R43, R42 ;  /* 0x0000002a2b09723e */ /* 0x000fe400000000ff */
[----:B------:R-:W-:-:S02]  /*17cb0*/  F2FP.F16.F32.PACK_AB R10, R45, R44 ;  /* 0x0000002c2d0a723e */ /* 0x000fc400000000ff */
[----:B------:R-:W-:Y:S02]  /*17cc0*/  F2FP.F16.F32.PACK_AB R11, R47, R46 ;  /* 0x0000002e2f0b723e */ /* 0x000fe400000000ff */
[----:B------:R-:W-:Y:S02]  /*17cd0*/  LOP3.LUT R28, R28, R105, RZ, 0x3c, !PT ;  /* 0x000000691c1c7212 */ /* 0x000fe400078e3cff */
[----:B------:R-:W-:Y:S02]  /*17ce0*/  F2FP.F16.F32.PACK_AB R12, R49, R48 ;  /* 0x00000030310c723e */ /* 0x000fe400000000ff */
[----:B------:R-:W-:Y:S02]  /*17cf0*/  F2FP.F16.F32.PACK_AB R13, R51, R50 ;  /* 0x00000032330d723e */ /* 0x000fe400000000ff */
[----:B------:R-:W-:Y:S02]  /*17d00*/  F2FP.F16.F32.PACK_AB R14, R53, R52 ;  /* 0x00000034350e723e */ /* 0x000fe400000000ff */
[----:B------:R-:W-:Y:S01]  /*17d10*/  F2FP.F16.F32.PACK_AB R15, R55, R54 ;  /* 0x00000036370f723e */ /* 0x000fe200000000ff */
[----:B------:R0:W-:Y:S01]  /*17d20*/  STSM.16.M88.4 [R33], R4 ;  /* 0x0000000421007844 */ /* 0x0001e20000000200 */
[----:B------:R-:W-:-:S02]  /*17d30*/  MOV R101, R24 ;  /* 0x0000001800657202 */ /* 0x000fc40000000f00 */
[----:B------:R-:W-:Y:S01]  /*17d40*/  MOV R103, R26 ;  /* 0x0000001a00677202 */ /* 0x000fe20000000f00 */
[----:B------:R-:W-:Y:S01]  /*17d50*/  STSM.16.M88.4 [R34], R8 ;  /* 0x0000000822007844 */ /* 0x000fe20000000200 */
[----:B------:R-:W-:Y:S02]  /*17d60*/  F2FP.F16.F32.PACK_AB R24, R57, R56 ;  /* 0x000000383918723e */ /* 0x000fe400000000ff */
[----:B------:R-:W-:Y:S01]  /*17d70*/  F2FP.F16.F32.PACK_AB R25, R59, R58 ;  /* 0x0000003a3b19723e */ /* 0x000fe200000000ff */
[----:B------:R3:W-:Y:S01]  /*17d80*/  STSM.16.M88.4 [R35], R12 ;  /* 0x0000000c23007844 */ /* 0x0007e20000000200 */
[----:B------:R-:W-:Y:S02]  /*17d90*/  F2FP.F16.F32.PACK_AB R26, R61, R60 ;  /* 0x0000003c3d1a723e */ /* 0x000fe400000000ff */
[----:B------:R-:W-:Y:S02]  /*17da0*/  F2FP.F16.F32.PACK_AB R27, R63, R62 ;  /* 0x0000003e3f1b723e */ /* 0x000fe400000000ff */
[----:B------:R-:W-:-:S02]  /*17db0*/  MOV R102, R28 ;  /* 0x0000001c00667202 */ /* 0x000fc40000000f00 */
[----:B------:R-:W-:Y:S02]  /*17dc0*/  F2FP.F16.F32.PACK_AB R28, R65, R64 ;  /* 0x00000040411c723e */ /* 0x000fe400000000ff */
[----:B------:R-:W-:Y:S02]  /*17dd0*/  F2FP.F16.F32.PACK_AB R29, R67, R66 ;  /* 0x00000042431d723e */ /* 0x000fe400000000ff */
[----:B------:R-:W-:Y:S02]  /*17de0*/  F2FP.F16.F32.PACK_AB R30, R69, R68 ;  /* 0x00000044451e723e */ /* 0x000fe400000000ff */
[----:B------:R-:W-:Y:S02]  /*17df0*/  F2FP.F16.F32.PACK_AB R31, R71, R70 ;  /* 0x00000046471f723e */ /* 0x000fe400000000ff */
[----:B0-----:R-:W-:Y:S01]  /*17e00*/  F2FP.F16.F32.PACK_AB R33, R75, R74 ;  /* 0x0000004a4b21723e */ /* 0x001fe200000000ff */
[----:B---3--:R-:W0:Y:S01]  /*17e10*/  LDC.64 R14, c[0x0][0xba8] ;  /* 0x0002ea00ff0e7b82 */ /* 0x008e220000000a00 */
[----:B------:R-:W-:-:S02]  /*17e20*/  F2FP.F16.F32.PACK_AB R34, R77, R76 ;  /* 0x0000004c4d22723e */ /* 0x000fc400000000ff */
[----:B------:R-:W-:Y:S02]  /*17e30*/  F2FP.F16.F32.PACK_AB R35, R79, R78 ;  /* 0x0000004e4f23723e */ /* 0x000fe400000000ff */
[----:B------:R-:W-:Y:S02]  /*17e40*/  F2FP.F16.F32.PACK_AB R4, R81, R80 ;  /* 0x000000505104723e */ /* 0x000fe400000000ff */
[----:B------:R-:W-:Y:S02]  /*17e50*/  F2FP.F16.F32.PACK_AB R5, R83, R82 ;  /* 0x000000525305723e */ /* 0x000fe400000000ff */
[----:B------:R-:W-:Y:S02]  /*17e60*/  F2FP.F16.F32.PACK_AB R6, R85, R84 ;  /* 0x000000545506723e */ /* 0x000fe400000000ff */
[----:B------:R-:W-:Y:S01]  /*17e70*/  F2FP.F16.F32.PACK_AB R7, R87, R86 ;  /* 0x000000565707723e */ /* 0x000fe200000000ff */
[----:B------:R3:W-:Y:S04]  /*17e80*/  STSM.16.M88.4 [R100], R24 ;  /* 0x0000001864007844 */ /* 0x0007e80000000200 */
[----:B------:R-:W-:Y:S04]  /*17e90*/  STSM.16.M88.4 [R101], R28 ;  /* 0x0000001c65007844 */ /* 0x000fe80000000200 */
[----:B------:R-:W-:Y:S04]  /*17ea0*/  STSM.16.M88.4 [R103], R32 ;  /* 0x0000002067007844 */ /* 0x000fe80000000200 */
[----:B------:R4:W-:Y:S01]  /*17eb0*/  STSM.16.M88.4 [R102], R4 ;  /* 0x0000000466007844 */ /* 0x0009e20000000200 */
[----:B------:R-:W-:Y:S01]  /*17ec0*/  BAR.SYNC.DEFER_BLOCKING 0x1, 0x100 ;  /* 0x0044000000007b1d */ /* 0x000fe20000010000 */
[----:B------:R-:W-:-:S04]  /*17ed0*/  ISETP.NE.U32.AND P0, PT, RZ, UR6, PT ;  /* 0x00000006ff007c0c */ /* 0x000fc8000bf05070 */
[----:B------:R-:W-:Y:S02]  /*17ee0*/  ISETP.NE.AND.EX P0, PT, RZ, UR7, PT, P0 ;  /* 0x00000007ff007c0c */ /* 0x000fe4000bf05300 */
[----:B------:R-:W-:Y:S02]  /*17ef0*/  IADD3 R8, P1, R204, UR6, RZ ;  /* 0x00000006cc087c10 */ /* 0x000fe4000ff3e0ff */
[----:B---3--:R-:W-:Y:S02]  /*17f00*/  MOV R100, RZ ;  /* 0x000000ff00647202 */ /* 0x008fe40000000f00 */
[----:B------:R-:W-:Y:S01]  /*17f10*/  IADD3.X R9, R205, UR7, RZ, P1, !PT ;  /* 0x00000007cd097c10 */ /* 0x000fe20008ffe4ff */
[----:B------:R-:W-:Y:S01]  /*17f20*/  IMAD.MOV.U32 R24, RZ, RZ, 0x9b8 ;  /* 0x000009b8ff187424 */ /* 0x000fe200078e00ff */
[----:B----4-:R-:W3:Y:S05]  /*17f30*/  LDC R102, c[0x0][0xbe8] ;  /* 0x0002fa00ff667b82 */ /* 0x010eea0000000800 */
[----:B------:R-:W4:Y:S01]  /*17f40*/  @P0 LDG.E R100, desc[UR58][R8.64] ;  /* 0x0000003a08640981 */ /* 0x000f22000c1e1900 */
[----:B------:R-:W-:-:S04]  /*17f50*/  ISETP.NE.U32.AND P1, PT, RZ, UR4, PT ;  /* 0x00000004ff007c0c */ /* 0x000fc8000bf25070 */
[----:B------:R-:W-:-:S13]  /*17f60*/  ISETP.NE.AND.EX P1, PT, RZ, UR5, PT, P1 ;  /* 0x00000005ff007c0c */ /* 0x000fda000bf25310 */
[----:B------:R-:W-:Y:S01]  /*17f70*/  @P1 IADD3 R204, P2, R204, UR4, RZ ;  /* 0x00000004cccc1c10 */ /* 0x000fe2000ff5e0ff */
[----:B------:R-:W-:Y:S02]  /*17f80*/  ULDC UR4, c[0x0][0xa88] ;  /* 0x0002a20000047ab9 */ /* 0x000fe40000000800 */
[----:B------:R-:W-:Y:S01]  /*17f90*/  IMAD.U32 R101, RZ, RZ, UR4 ;  /* 0x00000004ff657e24 */ /* 0x000fe2000f8e00ff */
[----:B------:R-:W-:Y:S01]  /*17fa0*/  @P1 IADD3.X R205, R205, UR5, RZ, P2, !PT ;  /* 0x00000005cdcd1c10 */ /* 0x000fe200097fe4ff */
[----:B------:R-:W-:-:S04]  /*17fb0*/  ULDC UR4, c[0x0][0xad4] ;  /* 0x0002b50000047ab9 */ /* 0x000fc80000000800 */
[----:B------:R0:W5:Y:S01]  /*17fc0*/  @P1 LDG.E R101, desc[UR58][R204.64] ;  /* 0x0000003acc651981 */ /* 0x000162000c1e1900 */
[----:B------:R-:W-:-:S04]  /*17fd0*/  ISETP.NE.AND P2, PT, R202, RZ, PT ;  /* 0x000000ffca00720c */ /* 0x000fc80003f45270 */
[----:B------:R-:W-:-:S04]  /*17fe0*/  SEL R202, R202, UR4, P2 ;  /* 0x00000004caca7c07 */ /* 0x000fc80009000000 */
[----:B------:R-:W-:-:S04]  /*17ff0*/  ISETP.GT.AND P3, PT, R202, 0x1, PT ;  /* 0x00000001ca00780c */ /* 0x000fc80003f64270 */
[----:B------:R-:W-:-:S04]  /*18000*/  SEL R24, R24, 0x978, P3 ;  /* 0x0000097818187807 */ /* 0x000fc80001800000 */
[----:B------:R-:W1:Y:S08]  /*18010*/  LDC.64 R6, c[0x0][R24+0x220] ;  /* 0x0000880018067b82 */ /* 0x000e700000000a00 */
[----:B------:R-:W2:Y:S01]  /*18020*/  LDC.64 R10, c[0x0][R24+0x218] ;  /* 0x00008600180a7b82 */ /* 0x000ea20000000a00 */
[----:B---3--:R-:W-:-:S07]  /*18030*/  ISETP.NE.AND P4, PT, R102, 0x1, PT ;  /* 0x000000016600780c */ /* 0x008fce0003f85270 */
[----:B------:R-:W3:Y:S01]  /*18040*/  LDC.64 R12, c[0x0][R24+0x228] ;  /* 0x00008a00180c7b82 */ /* 0x000ee20000000a00 */
[----:B------:R-:W-:-:S07]  /*18050*/  ISETP.NE.U32.AND P2, PT, RZ, UR6, PT ;  /* 0x00000006ff007c0c */ /* 0x000fce000bf45070 */
[----:B------:R4:W4:Y:S01]  /*18060*/  LDC.64 R4, c[0x0][R24+0x210] ;  /* 0x0000840018047b82 */ /* 0x0009220000000a00 */
[----:B------:R-:W-:-:S07]  /*18070*/  ISETP.NE.AND.EX P2, PT, RZ, UR7, PT, P2 ;  /* 0x00000007ff007c0c */ /* 0x000fce000bf45320 */
[----:B------:R-:W4:Y:S01]  /*18080*/  @P4 LDC R26, c[0x0][0xbec] ;  /* 0x0002fb00ff1a4b82 */ /* 0x000f220000000800 */
[----:B------:R-:W-:-:S07]  /*18090*/  SEL R203, R203, RZ, !P2 ;  /* 0x000000ffcbcb7207 */ /* 0x000fce0005000000 */
[----:B------:R-:W4:Y:S01]  /*180a0*/  @P4 LDC R33, c[0x0][0xbf0] ;  /* 0x0002fc00ff214b82 */ /* 0x000f220000000800 */
[----:B------:R-:W-:Y:S01]  /*180b0*/  SEL R25, R226, RZ, !P2 ;  /* 0x000000ffe2197207 */ /* 0x000fe20005000000 */
[----:B-1----:R-:W-:-:S06]  /*180c0*/  IMAD R7, R7, R203, RZ ;  /* 0x000000cb07077224 */ /* 0x002fcc00078e02ff */
[----:B0-----:R-:W0:Y:S01]  /*180d0*/  @!P3 LDC R14, c[0x0][0xb50] ;  /* 0x0002d400ff0ebb82 */ /* 0x001e220000000800 */
[----:B------:R-:W-:Y:S01]  /*180e0*/  IMAD R31, R6, R25, R7 ;  /* 0x00000019061f7224 */ /* 0x000fe200078e0207 */
[----:B--2---:R-:W-:Y:S01]  /*180f0*/  LEA R25, R208, R104, 0x7 ;  /* 0x00000068d0197211 */ /* 0x004fe200078e38ff */
[----:B------:R-:W-:-:S05]  /*18100*/  IMAD.WIDE.U32 R6, R6, R203, RZ ;  /* 0x000000cb06067225 */ /* 0x000fca00078e00ff */
[----:B------:R-:W1:Y:S01]  /*18110*/  @!P3 LDC R15, c[0x0][0xb54] ;  /* 0x0002d500ff0fbb82 */ /* 0x000e620000000800 */
[-C--:B------:R-:W-:Y:S02]  /*18120*/  IMAD R29, R11, R199.reuse, RZ ;  /* 0x000000c70b1d7224 */ /* 0x080fe400078e02ff */
[----:B------:R-:W-:Y:S01]  /*18130*/  IMAD.WIDE.U32 R10, R10, R199, RZ ;  /* 0x000000c70a0a7225 */ /* 0x000fe200078e00ff */
[----:B------:R-:W-:-:S03]  /*18140*/  SEL R27, R209, RZ, P3 ;  /* 0x000000ffd11b7207 */ /* 0x000fc60001800000 */
[----:B------:R-:W-:Y:S02]  /*18150*/  IMAD.IADD R28, R11, 0x1, R29 ;  /* 0x000000010b1c7824 */ /* 0x000fe400078e021d */
[----:B------:R-:W-:Y:S01]  /*18160*/  IMAD.IADD R11, R7, 0x1, R31 ;  /* 0x00000001070b7824 */ /* 0x000fe200078e021f */
[----:B------:R-:W-:Y:S01]  /*18170*/  MOV R7, R25 ;  /* 0x0000001900077202 */ /* 0x000fe20000000f00 */
[-C--:B---3--:R-:W-:Y:S02]  /*18180*/  IMAD R29, R13, R27.reuse, RZ ;  /* 0x0000001b0d1d7224 */ /* 0x088fe400078e02ff */
[----:B------:R-:W-:-:S04]  /*18190*/  IMAD.WIDE.U32 R12, R12, R27, RZ ;  /* 0x0000001b0c0c7225 */ /* 0x000fc800078e00ff */
[----:B------:R-:W-:Y:S01]  /*181a0*/  IMAD.IADD R29, R13, 0x1, R29 ;  /* 0x000000010d1d7824 */ /* 0x000fe200078e021d */
[--C-:B----4-:R-:W-:Y:S01]  /*181b0*/  IADD3 R10, P2, P5, R6, R10, R100.reuse ;  /* 0x0000000a060a7210 */ /* 0x110fe20007d5e064 */
[----:B------:R-:W-:Y:S01]  /*181c0*/  @P4 IMAD.HI.U32 R6, R25, R26, RZ ;  /* 0x0000001a19064227 */ /* 0x000fe200078e00ff */
[----:B------:R-:W-:-:S04]  /*181d0*/  SHF.R.S32.HI R103, RZ, 0x1f, R100 ;  /* 0x0000001fff677819 */ /* 0x000fc80000011464 */
[----:B------:R-:W-:Y:S02]  /*181e0*/  @P4 SHF.R.U32.HI R7, RZ, R33, R6 ;  /* 0x00000021ff074219 */ /* 0x000fe40000011606 */
[----:B------:R-:W-:-:S03]  /*181f0*/  IADD3.X R11, R11, R28, R103, P2, P5 ;  /* 0x0000001c0b0b7210 */ /* 0x000fc600017ea467 */
[--C-:B------:R-:W-:Y:S01]  /*18200*/  IMAD.MOV R24, RZ, RZ, -R7.reuse ;  /* 0x000000ffff187224 */ /* 0x100fe200078e0a07 */
[----:B------:R-:W-:Y:S02]  /*18210*/  IADD3 R12, P2, P5, R7, R10, R12 ;  /* 0x0000000a070c7210 */ /* 0x000fe40007d5e00c */
[----:B------:R-:W-:Y:S01]  /*18220*/  SHF.R.S32.HI R6, RZ, 0x1f, R7 ;  /* 0x0000001fff067819 */ /* 0x000fe20000011407 */
[----:B------:R-:W-:-:S03]  /*18230*/  IMAD R7, R102, R24, R25 ;  /* 0x0000001866077224 */ /* 0x000fc600078e0219 */
[----:B------:R-:W-:Y:S01]  /*18240*/  IADD3.X R13, R6, R11, R29, P2, P5 ;  /* 0x0000000b060d7210 */ /* 0x000fe200017ea41d */
[-C--:B------:R-:W-:Y:S01]  /*18250*/  IMAD R5, R5, R7.reuse, RZ ;  /* 0x0000000705057224 */ /* 0x080fe200078e02ff */
[----:B------:R-:W-:Y:S01]  /*18260*/  SHF.R.S32.HI R11, RZ, 0x1f, R7 ;  /* 0x0000001fff0b7819 */ /* 0x000fe20000011407 */
[----:B------:R-:W-:-:S04]  /*18270*/  IMAD.WIDE.U32 R12, R4, R7, R12 ;  /* 0x00000007040c7225 */ /* 0x000fc800078e000c */
[----:B------:R-:W-:Y:S01]  /*18280*/  IMAD R5, R4, R11, R5 ;  /* 0x0000000b04057224 */ /* 0x000fe200078e0205 */
[----:B0-----:R-:W-:-:S04]  /*18290*/  LEA R14, P2, R12, R14, 0x2 ;  /* 0x0000000e0c0e7211 */ /* 0x001fc800078410ff */
[----:B------:R-:W-:-:S04]  /*182a0*/  IADD3 R4, R13, R5, RZ ;  /* 0x000000050d047210 */ /* 0x000fc80007ffe0ff */
[----:B-1----:R-:W-:Y:S01]  /*182b0*/  LEA.HI.X R15, R12, R15, R4, 0x2, P2 ;  /* 0x0000000f0c0f7211 */ /* 0x002fe200010f1404 */
[----:B------:R-:W-:Y:S06]  /*182c0*/  @P1 BRA `(.L_x_614) ;  /* 0x0000000000101947 */ /* 0x000fec0003800000 */
[----:B------:R-:W-:Y:S05]  /*182d0*/  @!P0 BRA `(.L_x_614) ;  /* 0x00000000000c8947 */ /* 0x000fea0003800000 */
[----:B------:R-:W2:Y:S04]  /*182e0*/  LDG.E R4, desc[UR58][R8.64] ;  /* 0x0000003a08047981 */ /* 0x000ea8000c1e1900 */
[----:B-----5:R-:W2:Y:S02]  /*182f0*/  LDG.E R101, desc[UR58][R8.64+0x4] ;  /* 0x0000043a08657981 */ /* 0x020ea4000c1e1900 */
[----:B--2---:R-:W-:-:S07]  /*18300*/  IMAD.IADD R101, R101, 0x1, -R4 ;  /* 0x0000000165657824 */ /* 0x004fce00078e0a04 */
.L_x_614:
[----:B------:R-:W2:Y:S01]  /*18310*/  LDL R8, [R1+0x7c] ;  /* 0x00007c0001087983 */ /* 0x000ea20000100800 */
[----:B-----5:R-:W-:Y:S01]  /*18320*/  IMAD R101, R101, R102, RZ ;  /* 0x0000006665657224 */ /* 0x020fe200078e02ff */
[----:B------:R-:W-:Y:S02]  /*18330*/  LOP3.LUT P0, RZ, R232, 0x3, RZ, 0xc0, !PT ;  /* 0x00000003e8ff7812 */ /* 0x000fe4000780c0ff */
[----:B------:R-:W-:Y:S04]  /*18340*/  SHFL.IDX PT, R4, R14, RZ, 0x1c1f ;  /* 0x001c1fff0e047589 */ /* 0x000fe800000e0000 */
[----:B------:R-:W0:Y:S04]  /*18350*/  SHFL.IDX PT, R5, R15, RZ, 0x1c1f ;  /* 0x001c1fff0f057589 */ /* 0x000e2800000e0000 */
[----:B------:R-:W-:Y:S04]  /*18360*/  SHFL.IDX PT, R6, R14, 0x1, 0x1c1f ;  /* 0x003c1f000e067f89 */ /* 0x000fe800000e0000 */
[----:B------:R-:W1:Y:S01]  /*18370*/  SHFL.IDX PT, R7, R15, 0x1, 0x1c1f ;  /* 0x003c1f000f077f89 */ /* 0x000e6200000e0000 */
[----:B--2---:R-:W-:-:S05]  /*18380*/  IMAD R8, R208, 0x80, R8 ;  /* 0x00000080d0087824 */ /* 0x004fca00078e0208 */
[C---:B------:R-:W-:Y:S02]  /*18390*/  IADD3 R12, R8.reuse, 0x8, RZ ;  /* 0x00000008080c7810 */ /* 0x040fe40007ffe0ff */
[-C--:B------:R-:W-:Y:S02]  /*183a0*/  ISETP.GE.OR P1, PT, R8, R101.reuse, P0 ;  /* 0x000000650800720c */ /* 0x080fe40000726670 */
[----:B------:R-:W-:-:S11]  /*183b0*/  ISETP.GE.OR P0, PT, R12, R101, P0 ;  /* 0x000000650c00720c */ /* 0x000fd60000706670 */
[----:B0-----:R0:W-:Y:S04]  /*183c0*/  @!P1 ST.E desc[UR58][R4.64], R3 ;  /* 0x0000000304009985 */ /* 0x0011e8000c10193a */
[----:B-1----:R0:W-:Y:S01]  /*183d0*/  @!P0 ST.E desc[UR58][R6.64], R0 ;  /* 0x0000000006008985 */ /* 0x0021e2000c10193a */
[----:B------:R-:W-:Y:S05]  /*183e0*/  @P3 BRA `(.L_x_615) ;  /* 0x0000000800843947 */ /* 0x000fea0003800000 */
[----:B0-----:R-:W-:Y:S01]  /*183f0*/  IMAD R3, R227, 0x40, R198 ;  /* 0x00000040e3037824 */ /* 0x001fe200078e02c6 */
[----:B------:R-:W0:Y:S01]  /*18400*/  @P4 LDC R45, c[0x0][0xbec] ;  /* 0x0002fb00ff2d4b82 */ /* 0x000e220000000800 */
[----:B------:R-:W-:Y:S02]  /*18410*/  ULDC.64 UR4, c[0x0][0xaa0] ;  /* 0x0002a80000047ab9 */ /* 0x000fe40000000a00 */
[----:B------:R-:W-:-:S03]  /*18420*/  IMAD.WIDE R98, R3, 0x2, R98 ;  /* 0x0000000203627825 */ /* 0x000fc600078e0262 */
[C---:B------:R-:W-:Y:S02]  /*18430*/  IADD3 R9, P6, R98.reuse, 0x1000, RZ ;  /* 0x0000100062097810 */ /* 0x040fe40007fde0ff */
[----:B------:R-:W1:Y:S01]  /*18440*/  @P4 LDC R47, c[0x0][0xbf0] ;  /* 0x0002fc00ff2f4b82 */ /* 0x000e620000000800 */
[----:B------:R-:W-:Y:S01]  /*18450*/  IMAD R103, R103, UR4, RZ ;  /* 0x0000000467677c24 */ /* 0x000fe2000f8e02ff */
[----:B------:R-:W-:Y:S02]  /*18460*/  IADD3 R13, P5, R98, 0x2000, RZ ;  /* 0x00002000620d7810 */ /* 0x000fe40007fbe0ff */
[----:B------:R-:W-:Y:S01]  /*18470*/  LOP3.LUT R8, R9, 0x380, RZ, 0xc0, !PT ;  /* 0x0000038009087812 */ /* 0x000fe200078ec0ff */
[----:B------:R-:W-:Y:S01]  /*18480*/  IMAD R103, R100, UR5, R103 ;  /* 0x0000000564677c24 */ /* 0x000fe2000f8e0267 */
[----:B------:R-:W-:Y:S02]  /*18490*/  IADD3 R25, P3, R98, 0x3000, RZ ;  /* 0x0000300062197810 */ /* 0x000fe40007f7e0ff */
[----:B------:R-:W-:Y:S01]  /*184a0*/  SHF.R.U64 R8, R8, 0x3, RZ ;  /* 0x0000000308087819 */ /* 0x000fe200000012ff */
[----:B------:R-:W-:Y:S01]  /*184b0*/  IMAD.WIDE.U32 R20, R100, UR4, RZ ;  /* 0x0000000464147c25 */ /* 0x000fe2000f8e00ff */
[----:B------:R-:W-:Y:S01]  /*184c0*/  ULDC.64 UR4, c[0x0][0xae8] ;  /* 0x0002ba0000047ab9 */ /* 0x000fe20000000a00 */
[----:B------:R-:W-:-:S02]  /*184d0*/  IADD3 R29, P2, R98, 0x4000, RZ ;  /* 0x00004000621d7810 */ /* 0x000fc40007f5e0ff */
[----:B------:R-:W-:Y:S01]  /*184e0*/  LOP3.LUT R8, R8, R9, RZ, 0x3c, !PT ;  /* 0x0000000908087212 */ /* 0x000fe200078e3cff */
[--C-:B------:R-:W-:Y:S01]  /*184f0*/  IMAD.X R9, RZ, RZ, R99.reuse, P6 ;  /* 0x000000ffff097224 */ /* 0x100fe200030e0663 */
[C---:B------:R-:W-:Y:S02]  /*18500*/  IADD3 R3, P6, R98.reuse, 0x7000, RZ ;  /* 0x0000700062037810 */ /* 0x040fe40007fde0ff */
[----:B------:R-:W-:Y:S02]  /*18510*/  IADD3 R21, R21, R103, RZ ;  /* 0x0000006715157210 */ /* 0x000fe40007ffe0ff */
[----:B------:R-:W-:Y:S01]  /*18520*/  LOP3.LUT R0, R3, 0x380, RZ, 0xc0, !PT ;  /* 0x0000038003007812 */ /* 0x000fe200078ec0ff */
[----:B------:R-:W-:Y:S01]  /*18530*/  IMAD.X R41, RZ, RZ, R99, P6 ;  /* 0x000000ffff297224 */ /* 0x000fe200030e0663 */
[----:B------:R-:W-:Y:S01]  /*18540*/  IADD3 R33, P1, R98, 0x5000, RZ ;  /* 0x0000500062217810 */ /* 0x000fe20007f3e0ff */
[----:B------:R-:W5:Y:S01]  /*18550*/  LD.E.128 R8, desc[UR58][R8.64] ;  /* 0x0000003a08087980 */ /* 0x000f62000c101d00 */
[----:B------:R-:W-:Y:S01]  /*18560*/  SHF.R.U64 R0, R0, 0x3, RZ ;  /* 0x0000000300007819 */ /* 0x000fe200000012ff */
[----:B------:R-:W-:Y:S01]  /*18570*/  IMAD.WIDE.U32 R20, R199, UR4, R20 ;  /* 0x00000004c7147c25 */ /* 0x000fe2000f8e0014 */
[----:B------:R-:W-:-:S02]  /*18580*/  IADD3 R37, P0, R98, 0x6000, RZ ;  /* 0x0000600062257810 */ /* 0x000fc40007f1e0ff */
[----:B------:R-:W-:Y:S01]  /*18590*/  LOP3.LUT R40, R0, R3, RZ, 0x3c, !PT ;  /* 0x0000000300287212 */ /* 0x000fe200078e3cff */
[----:B------:R-:W-:Y:S01]  /*185a0*/  IMAD R3, R201, 0x20, R227 ;  /* 0x00000020c9037824 */ /* 0x000fe200078e02e3 */
[----:B------:R-:W-:Y:S01]  /*185b0*/  SHF.R.S32.HI R44, RZ, 0x1f, R203 ;  /* 0x0000001fff2c7819 */ /* 0x000fe200000114cb */
[----:B------:R-:W-:Y:S01]  /*185c0*/  IMAD R21, R199, UR5, R21 ;  /* 0x00000005c7157c24 */ /* 0x000fe2000f8e0215 */
[----:B------:R-:W-:Y:S01]  /*185d0*/  LOP3.LUT R12, R13, 0x380, RZ, 0xc0, !PT ;  /* 0x000003800d0c7812 */ /* 0x000fe200078ec0ff */
[----:B------:R-:W-:Y:S01]  /*185e0*/  IMAD R46, R208, 0x80, R3 ;  /* 0x00000080d02e7824 */ /* 0x000fe200078e0203 */
[----:B------:R-:W-:Y:S01]  /*185f0*/  LOP3.LUT R24, R25, 0x380, RZ, 0xc0, !PT ;  /* 0x0000038019187812 */ /* 0x000fe200078ec0ff */
[----:B------:R-:W-:Y:S01]  /*18600*/  ULDC.64 UR4, c[0x0][0xaf0] ;  /* 0x0002bc0000047ab9 */ /* 0x000fe20000000a00 */
[----:B------:R-:W-:Y:S01]  /*18610*/  LOP3.LUT R28, R29, 0x380, RZ, 0xc0, !PT ;  /* 0x000003801d1c7812 */ /* 0x000fe200078ec0ff */
[----:B0-----:R-:W-:Y:S01]  /*18620*/  @P4 IMAD.HI.U32 R0, R46, R45, RZ ;  /* 0x0000002d2e004227 */ /* 0x001fe200078e00ff */
[----:B------:R-:W-:Y:S01]  /*18630*/  LOP3.LUT R32, R33, 0x380, RZ, 0xc0, !PT ;  /* 0x0000038021207812 */ /* 0x000fe200078ec0ff */
[----:B------:R-:W5:Y:S01]  /*18640*/  LD.E.128 R40, desc[UR58][R40.64] ;  /* 0x0000003a28287980 */ /* 0x000f62000c101d00 */
[----:B------:R-:W-:Y:S01]  /*18650*/  LOP3.LUT R36, R37, 0x380, RZ, 0xc0, !PT ;  /* 0x0000038025247812 */ /* 0x000fe200078ec0ff */
[----:B------:R-:W-:Y:S01]  /*18660*/  IMAD R44, R44, UR4, RZ ;  /* 0x000000042c2c7c24 */ /* 0x000fe2000f8e02ff */
[----:B------:R-:W-:-:S02]  /*18670*/  LOP3.LUT R5, R98, 0x380, RZ, 0xc0, !PT ;  /* 0x0000038062057812 */ /* 0x000fc400078ec0ff */
[----:B------:R-:W-:Y:S02]  /*18680*/  MOV R3, R46 ;  /* 0x0000002e00037202 */ /* 0x000fe40000000f00 */
[----:B-1----:R-:W-:Y:S02]  /*18690*/  @P4 SHF.R.U32.HI R3, RZ, R47, R0 ;  /* 0x0000002fff034219 */ /* 0x002fe40000011600 */
[----:B------:R-:W-:Y:S02]  /*186a0*/  SHF.R.U64 R12, R12, 0x3, RZ ;  /* 0x000000030c0c7819 */ /* 0x000fe400000012ff */
        /* <DEDUP_REMOVED lines=14> */
[----:B------:R-:W-:Y:S01]  /*18790*/  IMAD.X R29, RZ, RZ, R99, P2 ;  /* 0x000000ffff1d7224 */ /* 0x000fe200010e0663 */
[----:B------:R-:W-:-:S02]  /*187a0*/  LOP3.LUT R32, R32, R33, RZ, 0x3c, !PT ;  /* 0x0000002120207212 */ /* 0x000fc400078e3cff */
[----:B------:R-:W-:Y:S01]  /*187b0*/  LOP3.LUT R36, R36, R37, RZ, 0x3c, !PT ;  /* 0x0000002524247212 */ /* 0x000fe200078e3cff */
[----:B------:R-:W-:Y:S01]  /*187c0*/  IMAD.X R37, RZ, RZ, R99, P0 ;  /* 0x000000ffff257224 */ /* 0x000fe200000e0663 */
[-C--:B------:R-:W-:Y:S01]  /*187d0*/  IADD3.X R13, RZ, R99.reuse, RZ, P5, !PT ;  /* 0x00000063ff0d7210 */ /* 0x080fe20002ffe4ff */
[----:B------:R-:W-:Y:S01]  /*187e0*/  IMAD.IADD R21, R21, 0x1, R45 ;  /* 0x0000000115157824 */ /* 0x000fe200078e022d */
[----:B------:R-:W-:Y:S02]  /*187f0*/  IADD3.X R33, RZ, R99, RZ, P1, !PT ;  /* 0x00000063ff217210 */ /* 0x000fe40000ffe4ff */
[----:B------:R-:W-:Y:S01]  /*18800*/  LOP3.LUT R98, R5, R98, RZ, 0x3c, !PT ;  /* 0x0000006205627212 */ /* 0x000fe200078e3cff */
[----:B------:R-:W-:Y:S01]  /*18810*/  IMAD R0, R0, UR4, RZ ;  /* 0x0000000400007c24 */ /* 0x000fe2000f8e02ff */
[----:B------:R-:W5:Y:S01]  /*18820*/  LD.E.128 R12, desc[UR58][R12.64] ;  /* 0x0000003a0c0c7980 */ /* 0x000f62000c101d00 */
[----:B------:R-:W-:Y:S02]  /*18830*/  IMAD R45, R102, R47, R46 ;  /* 0x0000002f662d7224 */ /* 0x000fe400078e022e */
[C---:B------:R-:W-:Y:S01]  /*18840*/  IMAD R47, R3.reuse, UR5, R0 ;  /* 0x00000005032f7c24 */ /* 0x040fe2000f8e0200 */
[----:B------:R0:W5:Y:S01]  /*18850*/  LD.E.128 R4, desc[UR58][R98.64] ;  /* 0x0000003a62047980 */ /* 0x000162000c101d00 */
[----:B------:R-:W-:Y:S01]  /*18860*/  IMAD.WIDE.U32 R20, R3, UR4, R20 ;  /* 0x0000000403147c25 */ /* 0x000fe2000f8e0014 */
[----:B------:R-:W-:Y:S01]  /*18870*/  SHF.R.S32.HI R0, RZ, 0x1f, R45 ;  /* 0x0000001fff007819 */ /* 0x000fe2000001142d */
[----:B------:R-:W-:Y:S01]  /*18880*/  ULDC.64 UR4, c[0x0][0xad8] ;  /* 0x0002b60000047ab9 */ /* 0x000fe20000000a00 */
[----:B------:R-:W5:Y:S04]  /*18890*/  LD.E.128 R24, desc[UR58][R24.64] ;  /* 0x0000003a18187980 */ /* 0x000f68000c101d00 */
[----:B------:R-:W5:Y:S04]  /*188a0*/  LD.E.128 R28, desc[UR58][R28.64] ;  /* 0x0000003a1c1c7980 */ /* 0x000f68000c101d00 */
        /* <DEDUP_REMOVED lines=8> */
[----:B------:R-:W-:Y:S01]  /*18930*/  LEA R48, R208, R227, 0x7 ;  /* 0x000000e3d0307211 */ /* 0x000fe200078e38ff */
[----:B------:R-:W-:-:S02]  /*18940*/  IMAD.IADD R21, R21, 0x1, R47 ;  /* 0x0000000115157824 */ /* 0x000fc400078e022f */
[----:B------:R-:W-:Y:S02]  /*18950*/  IMAD R44, R0, UR4, RZ ;  /* 0x00000004002c7c24 */ /* 0x000fe4000f8e02ff */
[C---:B------:R-:W-:Y:S02]  /*18960*/  VIADD R0, R48.reuse, 0x20 ;  /* 0x0000002030007836 */ /* 0x040fe40000000000 */
[C---:B------:R-:W-:Y:S02]  /*18970*/  IMAD R3, R45.reuse, UR5, R44 ;  /* 0x000000052d037c24 */ /* 0x040fe4000f8e022c */
[----:B------:R-:W-:Y:S01]  /*18980*/  IMAD.WIDE.U32 R20, R45, UR4, R20 ;  /* 0x000000042d147c25 */ /* 0x000fe2000f8e0014 */
[-C--:B------:R-:W-:Y:S01]  /*18990*/  ISETP.GE.AND P2, PT, R48, R101.reuse, PT ;  /* 0x000000653000720c */ /* 0x080fe20003f46270 */
[----:B------:R-:W-:Y:S01]  /*189a0*/  ULDC.64 UR4, c[0x0][0xa80] ;  /* 0x0002a00000047ab9 */ /* 0x000fe20000000a00 */
[----:B------:R-:W-:Y:S01]  /*189b0*/  ISETP.GE.AND P0, PT, R0, R101, PT ;  /* 0x000000650000720c */ /* 0x000fe20003f06270 */
[----:B------:R-:W-:Y:S01]  /*189c0*/  IMAD.IADD R3, R21, 0x1, R3 ;  /* 0x0000000115037824 */ /* 0x000fe200078e0203 */
[----:B------:R-:W-:-:S02]  /*189d0*/  LEA R46, P3, R20, UR4, 0x1 ;  /* 0x00000004142e7c11 */ /* 0x000fc4000f8608ff */
[----:B------:R-:W-:Y:S02]  /*189e0*/  IADD3 R0, R2, 0x34820, RZ ;  /* 0x0003482002007810 */ /* 0x000fe40007ffe0ff */
[----:B------:R-:W-:Y:S02]  /*189f0*/  LEA.HI.X R3, R20, UR5, R3, 0x1, P3 ;  /* 0x0000000514037c11 */ /* 0x000fe400098f0c03 */
[----:B------:R-:W-:Y:S01]  /*18a00*/  PRMT R0, RZ, 0x654, R0 ;  /* 0x00000654ff007816 */ /* 0x000fe20000000000 */
[----:B------:R-:W-:Y:S01]  /*18a10*/  VIADD R44, R48, 0x40 ;  /* 0x00000040302c7836 */ /* 0x000fe20000000000 */
[----:B-1----:R0:W1:Y:S01]  /*18a20*/  SHFL.IDX PT, R21, R46, RZ, 0x181f ;  /* 0x00181fff2e157589 */ /* 0x00206200000e0000 */
[----:B------:R-:W-:Y:S01]  /*18a30*/  BSSY B1, `(.L_x_616) ;  /* 0x0000010000017945 */ /* 0x000fe20003800000 */
[----:B------:R0:W-:Y:S02]  /*18a40*/  SYNCS.ARRIVE.TRANS64.RED.A1T0 RZ, [R0+URZ], RZ ;  /* 0x000000ff00ff79a7 */ /* 0x0001e4000810043f */
[----:B------:R0:W2:Y:S01]  /*18a50*/  SHFL.IDX PT, R45, R3, RZ, 0x181f ;  /* 0x00181fff032d7589 */ /* 0x0000a200000e0000 */
[----:B------:R-:W-:-:S02]  /*18a60*/  ISETP.GE.AND P1, PT, R44, R101, PT ;  /* 0x000000652c00720c */ /* 0x000fc40003f26270 */
[----:B------:R-:W-:Y:S02]  /*18a70*/  SHF.R.S32.HI R104, RZ, 0x1f, R200 ;  /* 0x0000001fff687819 */ /* 0x000fe400000114c8 */
[----:B------:R-:W-:Y:S01]  /*18a80*/  SHF.R.S32.HI R105, RZ, 0x1f, R198 ;  /* 0x0000001fff697819 */ /* 0x000fe200000114c6 */
        /* <DEDUP_REMOVED lines=10> */
.L_x_617:
[----:B------:R-:W-:Y:S05]  /*18b30*/  BSYNC B1 ;  /* 0x0000000000017941 */ /* 0x000fea0003800000 */
.L_x_616:
[----:B---3-5:R3:W4:Y:S01]  /*18b40*/  SHFL.IDX PT, R7, R3, 0x1, 0x181f ;  /* 0x00381f0003077f89 */ /* 0x02872200000e0000 */
[----:B------:R-:W-:Y:S03]  /*18b50*/  BSSY B1, `(.L_x_618) ;  /* 0x000000c000017945 */ /* 0x000fe60003800000 */
[----:B------:R3:W0:Y:S01]  /*18b60*/  SHFL.IDX PT, R5, R46, 0x1, 0x181f ;  /* 0x00381f002e057f89 */ /* 0x00062200000e0000 */
[----:B------:R-:W-:Y:S05]  /*18b70*/  @P0 BRA `(.L_x_619) ;  /* 0x0000000000240947 */ /* 0x000fea0003800000 */
[----:B------:R-:W-:Y:S02]  /*18b80*/  ULDC UR4, c[0x0][0xac8] ;  /* 0x0002b20000047ab9 */ /* 0x000fe40000000800 */
[----:B------:R-:W-:Y:S02]  /*18b90*/  ISETP.GE.AND P3, PT, R198, UR4, PT ;  /* 0x00000004c6007c0c */ /* 0x000fe4000bf66270 */
[----:B------:R-:W-:-:S11]  /*18ba0*/  ISETP.GE.AND P4, PT, R200, UR4, PT ;  /* 0x00000004c8007c0c */ /* 0x000fd6000bf86270 */
[-C--:B0-----:R-:W-:Y:S02]  /*18bb0*/  @!P3 LEA R4, P0, R198, R5.reuse, 0x1 ;  /* 0x00000005c604b211 */ /* 0x081fe400078008ff */
[----:B------:R-:W-:Y:S02]  /*18bc0*/  @!P4 LEA R6, P2, R200, R5, 0x1 ;  /* 0x00000005c806c211 */ /* 0x000fe400078408ff */
[-C--:B----4-:R-:W-:Y:S02]  /*18bd0*/  @!P3 LEA.HI.X R5, R198, R7.reuse, R105, 0x1, P0 ;  /* 0x00000007c605b211 */ /* 0x090fe400000f0c69 */
[----:B------:R-:W-:-:S03]  /*18be0*/  @!P4 LEA.HI.X R7, R200, R7, R104, 0x1, P2 ;  /* 0x00000007c807c211 */ /* 0x000fc600010f0c68 */
[----:B------:R0:W-:Y:S04]  /*18bf0*/  @!P3 ST.E.128 desc[UR58][R4.64], R8 ;  /* 0x000000080400b985 */ /* 0x0001e8000c101d3a */
[----:B------:R0:W-:Y:S02]  /*18c00*/  @!P4 ST.E.128 desc[UR58][R6.64], R32 ;  /* 0x000000200600c985 */ /* 0x0001e4000c101d3a */
.L_x_619:
[----:B------:R-:W-:Y:S05]  /*18c10*/  BSYNC B1 ;  /* 0x0000000000017941 */ /* 0x000fea0003800000 */
.L_x_618:
[----:B0---4-:R0:W4:Y:S01]  /*18c20*/  SHFL.IDX PT, R7, R3, 0x2, 0x181f ;  /* 0x00581f0003077f89 */ /* 0x01112200000e0000 */
        /* <DEDUP_REMOVED lines=12> */
.L_x_621:
[----:B------:R-:W-:Y:S05]  /*18cf0*/  BSYNC B1 ;  /* 0x0000000000017941 */ /* 0x000fea0003800000 */
.L_x_620:
[----:B------:R-:W-:Y:S01]  /*18d00*/  IADD3 R0, R48, 0x60, RZ ;  /* 0x0000006030007810 */ /* 0x000fe20007ffe0ff */
[----:B0--3--:R-:W0:Y:S03]  /*18d10*/  SHFL.IDX PT, R3, R3, 0x3, 0x181f ;  /* 0x00781f0003037f89 */ /* 0x009e2600000e0000 */
[----:B------:R-:W-:Y:S01]  /*18d20*/  ISETP.GE.AND P0, PT, R0, R101, PT ;  /* 0x000000650000720c */ /* 0x000fe20003f06270 */
[----:B----4-:R3:W4:-:S12]  /*18d30*/  SHFL.IDX PT, R7, R46, 0x3, 0x181f ;  /* 0x00781f002e077f89 */ /* 0x01071800000e0000 */
[----:B---3--:R-:W-:Y:S05]  /*18d40*/  @P0 BRA `(.L_x_622) ;  /* 0x00000018002c0947 */ /* 0x008fea0003800000 */
[----:B------:R-:W-:Y:S02]  /*18d50*/  ULDC UR4, c[0x0][0xac8] ;  /* 0x0002b20000047ab9 */ /* 0x000fe40000000800 */
[----:B------:R-:W-:-:S13]  /*18d60*/  ISETP.GE.AND P1, PT, R198, UR4, PT ;  /* 0x00000004c6007c0c */ /* 0x000fda000bf26270 */
[----:B----4-:R-:W-:-:S04]  /*18d70*/  @!P1 LEA R4, P0, R198, R7, 0x1 ;  /* 0x00000007c6049211 */ /* 0x010fc800078008ff */
        /* <DEDUP_REMOVED lines=8> */
.L_x_615:
        /* <DEDUP_REMOVED lines=11> */
[----:B------:R-:W-:Y:S01]  /*18eb0*/  IMAD.MOV.U32 R3, RZ, RZ, R25 ;  /* 0x000000ffff037224 */ /* 0x000fe200078e0019 */
[----:B------:R-:W-:Y:S01]  /*18ec0*/  SHF.R.S32.HI R13, RZ, 0x1f, R210 ;  /* 0x0000001fff0d7819 */ /* 0x000fe200000114d2 */
[----:B------:R-:W-:Y:S01]  /*18ed0*/  IMAD.IADD R5, R5, 0x1, R103 ;  /* 0x0000000105057824 */ /* 0x000fe200078e0267 */
[----:B------:R-:W-:-:S02]  /*18ee0*/  SHF.R.S32.HI R24, RZ, 0x1f, R211 ;  /* 0x0000001fff187819 */ /* 0x000fc400000114d3 */
[----:B------:R-:W-:Y:S01]  /*18ef0*/  SHF.R.S32.HI R26, RZ, 0x1f, R212 ;  /* 0x0000001fff1a7819 */ /* 0x000fe200000114d4 */
[C---:B------:R-:W-:Y:S01]  /*18f00*/  IMAD.WIDE.U32 R4, R199.reuse, UR4, R4 ;  /* 0x00000004c7047c25 */ /* 0x040fe2000f8e0004 */
[----:B------:R-:W-:Y:S02]  /*18f10*/  SHF.R.S32.HI R27, RZ, 0x1f, R213 ;  /* 0x0000001fff1b7819 */ /* 0x000fe400000114d5 */
[----:B------:R-:W-:Y:S01]  /*18f20*/  SHF.R.S32.HI R28, RZ, 0x1f, R214 ;  /* 0x0000001fff1c7819 */ /* 0x000fe200000114d6 */
[----:B------:R-:W-:Y:S01]  /*18f30*/  IMAD R5, R199, UR5, R5 ;  /* 0x00000005c7057c24 */ /* 0x000fe2000f8e0205 */
[----:B------:R-:W-:Y:S01]  /*18f40*/  ULDC.64 UR4, c[0x0][0xb40] ;  /* 0x0002d00000047ab9 */ /* 0x000fe20000000a00 */
[----:B------:R-:W-:Y:S01]  /*18f50*/  SHF.R.S32.HI R29, RZ, 0x1f, R215 ;  /* 0x0000001fff1d7819 */ /* 0x000fe200000114d7 */
[----:B------:R-:W-:Y:S01]  /*18f60*/  IMAD R0, R0, UR4, RZ ;  /* 0x0000000400007c24 */ /* 0x000fe2000f8e02ff */
[----:B------:R-:W-:Y:S01]  /*18f70*/  SHF.R.S32.HI R30, RZ, 0x1f, R216 ;  /* 0x0000001fff1e7819 */ /* 0x000fe200000114d8 */
[----:B0-----:R-:W-:Y:S01]  /*18f80*/  @P4 IMAD.HI.U32 R6, R25, R6, RZ ;  /* 0x0000000619064227 */ /* 0x001fe200078e00ff */
[----:B------:R-:W-:-:S02]  /*18f90*/  SHF.R.S32.HI R31, RZ, 0x1f, R217 ;  /* 0x0000001fff1f7819 */ /* 0x000fc400000114d9 */
[----:B------:R-:W-:Y:S01]  /*18fa0*/  SHF.R.S32.HI R32, RZ, 0x1f, R218 ;  /* 0x0000001fff207819 */ /* 0x000fe200000114da */
[C---:B------:R-:W-:Y:S01]  /*18fb0*/  IMAD R7, R203.reuse, UR5, R0 ;  /* 0x00000005cb077c24 */ /* 0x040fe2000f8e0200 */
[----:B------:R-:W-:Y:S01]  /*18fc0*/  SHF.R.S32.HI R33, RZ, 0x1f, R219 ;  /* 0x0000001fff217819 */ /* 0x000fe200000114db */
[----:B------:R-:W-:Y:S01]  /*18fd0*/  IMAD.WIDE.U32 R4, R203, UR4, R4 ;  /* 0x00000004cb047c25 */ /* 0x000fe2000f8e0004 */
[----:B-1----:R-:W-:Y:S01]  /*18fe0*/  @P4 SHF.R.U32.HI R3, RZ, R9, R6 ;  /* 0x00000009ff034219 */ /* 0x002fe20000011606 */
[----:B------:R-:W-:Y:S01]  /*18ff0*/  ULDC.64 UR4, c[0x0][0xb48] ;  /* 0x0002d20000047ab9 */ /* 0x000fe20000000a00 */
[----:B------:R-:W-:Y:S02]  /*19000*/  IADD3 R6, R2, 0x34820, RZ ;  /* 0x0003482002067810 */ /* 0x000fe40007ffe0ff */
[----:B------:R-:W-:Y:S01]  /*19010*/  IADD3 R5, R5, R7, RZ ;  /* 0x0000000705057210 */ /* 0x000fe20007ffe0ff */
[--C-:B------:R-:W-:Y:S01]  /*19020*/  IMAD.MOV R7, RZ, RZ, -R3.reuse ;  /* 0x000000ffff077224 */ /* 0x100fe200078e0a03 */
[----:B------:R-:W-:-:S02]  /*19030*/  SHF.R.S32.HI R0, RZ, 0x1f, R3 ;  /* 0x0000001fff007819 */ /* 0x000fc40000011403 */
[----:B------:R-:W-:Y:S01]  /*19040*/  PRMT R6, RZ, 0x654, R6 ;  /* 0x00000654ff067816 */ /* 0x000fe20000000006 */
[C---:B------:R-:W-:Y:S01]  /*19050*/  IMAD.WIDE.U32 R4, R209.reuse, UR4, R4 ;  /* 0x00000004d1047c25 */ /* 0x040fe2000f8e0004 */
[----:B------:R-:W-:Y:S02]  /*19060*/  SHF.R.S32.HI R34, RZ, 0x1f, R220 ;  /* 0x0000001fff227819 */ /* 0x000fe400000114dc */
[----:B------:R0:W-:Y:S01]  /*19070*/  SYNCS.ARRIVE.TRANS64.RED.A1T0 RZ, [R6+URZ], RZ ;  /* 0x000000ff06ff79a7 */ /* 0x0001e2000810043f */
[----:B------:R-:W-:Y:S01]  /*19080*/  IMAD R7, R102, R7, R25 ;  /* 0x0000000766077224 */ /* 0x000fe200078e0219 */
[----:B------:R-:W-:Y:S01]  /*19090*/  SHF.R.S32.HI R35, RZ, 0x1f, R221 ;  /* 0x0000001fff237819 */ /* 0x000fe200000114dd */
[----:B------:R-:W-:Y:S01]  /*190a0*/  IMAD R0, R0, UR6, RZ ;  /* 0x0000000600007c24 */ /* 0x000fe2000f8e02ff */
[----:B------:R-:W-:Y:S01]  /*190b0*/  SHF.R.S32.HI R98, RZ, 0x1f, R222 ;  /* 0x0000001fff627819 */ /* 0x000fe200000114de */
[----:B------:R-:W-:Y:S01]  /*190c0*/  IMAD R5, R209, UR5, R5 ;  /* 0x00000005d1057c24 */ /* 0x000fe2000f8e0205 */
[----:B------:R-:W-:Y:S01]  /*190d0*/  ULDC.64 UR4, c[0x0][0xb28] ;  /* 0x0002ca0000047ab9 */ /* 0x000fe20000000a00 */
[C---:B------:R-:W-:Y:S01]  /*190e0*/  IMAD R9, R3.reuse, UR7, R0 ;  /* 0x0000000703097c24 */ /* 0x040fe2000f8e0200 */
[----:B------:R-:W-:Y:S01]  /*190f0*/  SHF.R.S32.HI R0, RZ, 0x1f, R7 ;  /* 0x0000001fff007819 */ /* 0x000fe20000011407 */
[----:B------:R-:W-:Y:S01]  /*19100*/  IMAD.WIDE.U32 R4, R3, UR6, R4 ;  /* 0x0000000603047c25 */ /* 0x000fe2000f8e0004 */
[----:B------:R-:W-:-:S02]  /*19110*/  SHF.R.S32.HI R99, RZ, 0x1f, R223 ;  /* 0x0000001fff637819 */ /* 0x000fc400000114df */
[----:B------:R-:W-:Y:S01]  /*19120*/  SHF.R.S32.HI R14, RZ, 0x1f, R224 ;  /* 0x0000001fff0e7819 */ /* 0x000fe200000114e0 */
[----:B------:R-:W-:Y:S02]  /*19130*/  IMAD R0, R0, UR4, RZ ;  /* 0x0000000400007c24 */ /* 0x000fe4000f8e02ff */
[----:B------:R-:W-:Y:S02]  /*19140*/  IMAD.IADD R5, R5, 0x1, R9 ;  /* 0x0000000105057824 */ /* 0x000fe400078e0209 */
[C---:B------:R-:W-:Y:S02]  /*19150*/  IMAD R3, R7.reuse, UR5, R0 ;  /* 0x0000000507037c24 */ /* 0x040fe4000f8e0200 */
[----:B------:R-:W-:Y:S01]  /*19160*/  IMAD.WIDE.U32 R4, R7, UR4, R4 ;  /* 0x0000000407047c25 */ /* 0x000fe2000f8e0004 */
[----:B------:R-:W-:-:S03]  /*19170*/  ULDC.64 UR4, c[0x0][0xb00] ;  /* 0x0002c00000047ab9 */ /* 0x000fc60000000a00 */
[----:B------:R-:W-:Y:S01]  /*19180*/  IMAD.IADD R3, R5, 0x1, R3 ;  /* 0x0000000105037824 */ /* 0x000fe200078e0203 */
[----:B------:R-:W-:-:S04]  /*19190*/  LEA R0, P1, R4, UR4, 0x2 ;  /* 0x0000000404007c11 */ /* 0x000fc8000f8210ff */
[----:B------:R-:W-:Y:S02]  /*191a0*/  LEA.HI.X R3, R4, UR5, R3, 0x2, P1 ;  /* 0x0000000504037c11 */ /* 0x000fe400088f1403 */
[----:B------:R0:W1:Y:S04]  /*191b0*/  SHFL.IDX PT, R4, R0, RZ, 0x1c1f ;  /* 0x001c1fff00047589 */ /* 0x00006800000e0000 */
[----:B------:R0:W2:Y:S01]  /*191c0*/  SHFL.IDX PT, R5, R3, RZ, 0x1c1f ;  /* 0x001c1fff03057589 */ /* 0x0000a200000e0000 */
[----:B------:R-:W-:Y:S05]  /*191d0*/  @P0 BRA `(.L_x_624) ;  /* 0x0000000400000947 */ /* 0x000fea0003800000 */
[----:B------:R-:W-:Y:S02]  /*191e0*/  ULDC UR4, c[0x0][0xac8] ;  /* 0x0002b20000047ab9 */ /* 0x000fe40000000800 */
[----:B------:R-:W-:Y:S02]  /*191f0*/  ISETP.GE.AND P3, PT, R225, UR4, PT ;  /* 0x00000004e1007c0c */ /* 0x000fe4000bf66270 */
[----:B------:R-:W-:Y:S02]  /*19200*/  ISETP.GE.AND P2, PT, R210, UR4, PT ;  /* 0x00000004d2007c0c */ /* 0x000fe4000bf46270 */
[----:B------:R-:W-:Y:S02]  /*19210*/  ISETP.GE.AND P1, PT, R224, UR4, PT ;  /* 0x00000004e0007c0c */ /* 0x000fe4000bf26270 */
[----:B------:R-:W-:Y:S02]  /*19220*/  ISETP.GE.AND P0, PT, R223, UR4, PT ;  /* 0x00000004df007c0c */ /* 0x000fe4000bf06270 */
[----:B------:R-:W-:-:S05]  /*19230*/  ISETP.GE.AND P4, PT, R221, UR4, PT ;  /* 0x00000004dd007c0c */ /* 0x000fca000bf86270 */
[----:B012---:R-:W-:-:S04]  /*19240*/  @!P3 IMAD.WIDE R6, R225, 0x4, R4 ;  /* 0x00000004e106b825 */ /* 0x007fc800078e0204 */
[-C--:B------:R-:W-:Y:S01]  /*19250*/  @!P1 LEA R8, P5, R224, R4.reuse, 0x2 ;  /* 0x00000004e0089211 */ /* 0x080fe200078a10ff */
[----:B------:R0:W-:Y:S01]  /*19260*/  @!P3 ST.E.64 desc[UR58][R6.64], R20 ;  /* 0x000000140600b985 */ /* 0x0001e2000c101b3a */
[----:B------:R-:W-:Y:S02]  /*19270*/  ISETP.GE.AND P3, PT, R222, UR4, PT ;  /* 0x00000004de007c0c */ /* 0x000fe4000bf66270 */
[----:B------:R-:W-:Y:S02]  /*19280*/  @!P1 LEA.HI.X R9, R224, R5, R14, 0x2, P5 ;  /* 0x00000005e0099211 */ /* 0x000fe400028f140e */
[----:B------:R-:W-:Y:S02]  /*19290*/  ISETP.GE.AND P5, PT, R220, UR4, PT ;  /* 0x00000004dc007c0c */ /* 0x000fe4000bfa6270 */
[----:B0-----:R-:W-:-:S04]  /*192a0*/  @!P2 LEA R6, P6, R210, R4, 0x2 ;  /* 0x00000004d206a211 */ /* 0x001fc800078c10ff */
[----:B------:R-:W-:Y:S02]  /*192b0*/  @!P2 LEA.HI.X R7, R210, R5, R13, 0x2, P6 ;  /* 0x00000005d207a211 */ /* 0x000fe400030f140d */
[----:B------:R-:W-:-:S03]  /*192c0*/  @!P0 LEA R10, P6, R223, R4, 0x2 ;  /* 0x00000004df0a8211 */ /* 0x000fc600078c10ff */
[----:B------:R0:W-:Y:S01]  /*192d0*/  @!P2 ST.E.64 desc[UR58][R6.64], R88 ;  /* 0x000000580600a985 */ /* 0x0001e2000c101b3a */
[----:B------:R-:W-:Y:S02]  /*192e0*/  @!P0 LEA.HI.X R11, R223, R5, R99, 0x2, P6 ;  /* 0x00000005df0b8211 */ /* 0x000fe400030f1463 */
[----:B------:R-:W-:Y:S01]  /*192f0*/  ISETP.GE.AND P2, PT, R219, UR4, PT ;  /* 0x00000004db007c0c */ /* 0x000fe2000bf46270 */
[----:B------:R1:W-:Y:S01]  /*19300*/  @!P1 ST.E.64 desc[UR58][R8.64], R90 ;  /* 0x0000005a08009985 */ /* 0x0003e2000c101b3a */
[----:B------:R-:W-:-:S03]  /*19310*/  ISETP.GE.AND P1, PT, R218, UR4, PT ;  /* 0x00000004da007c0c */ /* 0x000fc6000bf26270 */
[----:B------:R2:W-:Y:S01]  /*19320*/  @!P0 ST.E.64 desc[UR58][R10.64], R36 ;  /* 0x000000240a008985 */ /* 0x0005e2000c101b3a */
[CC--:B0-----:R-:W-:Y:S02]  /*19330*/  @!P3 LEA R6, P6, R222.reuse, R4.reuse, 0x2 ;  /* 0x00000004de06b211 */ /* 0x0c1fe400078c10ff */
[CC--:B-1----:R-:W-:Y:S02]  /*19340*/  @!P4 LEA R8, P0, R221.reuse, R4.reuse, 0x2 ;  /* 0x00000004dd08c211 */ /* 0x0c2fe400078010ff */
[-C--:B------:R-:W-:Y:S02]  /*19350*/  @!P3 LEA.HI.X R7, R222, R5.reuse, R98, 0x2, P6 ;  /* 0x00000005de07b211 */ /* 0x080fe400030f1462 */
[----:B------:R-:W-:Y:S02]  /*19360*/  @!P4 LEA.HI.X R9, R221, R5, R35, 0x2, P0 ;  /* 0x00000005dd09c211 */ /* 0x000fe400000f1423 */
[----:B------:R-:W-:Y:S01]  /*19370*/  ISETP.GE.AND P0, PT, R217, UR4, PT ;  /* 0x00000004d9007c0c */ /* 0x000fe2000bf06270 */
[----:B------:R0:W-:Y:S01]  /*19380*/  @!P3 ST.E.64 desc[UR58][R6.64], R40 ;  /* 0x000000280600b985 */ /* 0x0001e2000c101b3a */
[----:B--2---:R-:W-:-:S02]  /*19390*/  @!P5 LEA R10, P6, R220, R4, 0x2 ;  /* 0x00000004dc0ad211 */ /* 0x004fc400078c10ff */
[----:B------:R-:W-:Y:S01]  /*193a0*/  ISETP.GE.AND P3, PT, R216, UR4, PT ;  /* 0x00000004d8007c0c */ /* 0x000fe2000bf66270 */
[----:B------:R1:W-:Y:S01]  /*193b0*/  @!P4 ST.E.64 desc[UR58][R8.64], R44 ;  /* 0x0000002c0800c985 */ /* 0x0003e2000c101b3a */
[----:B------:R-:W-:-:S05]  /*193c0*/  @!P5 LEA.HI.X R11, R220, R5, R34, 0x2, P6 ;  /* 0x00000005dc0bd211 */ /* 0x000fca00030f1422 */
[----:B------:R2:W-:Y:S01]  /*193d0*/  @!P5 ST.E.64 desc[UR58][R10.64], R48 ;  /* 0x000000300a00d985 */ /* 0x0005e2000c101b3a */
[CC--:B0-----:R-:W-:Y:S02]  /*193e0*/  @!P2 LEA R6, P4, R219.reuse, R4.reuse, 0x2 ;  /* 0x00000004db06a211 */ /* 0x0c1fe400078810ff */
[CC--:B-1----:R-:W-:Y:S02]  /*193f0*/  @!P1 LEA R8, P5, R218.reuse, R4.reuse, 0x2 ;  /* 0x00000004da089211 */ /* 0x0c2fe400078a10ff */
[-C--:B------:R-:W-:Y:S02]  /*19400*/  @!P2 LEA.HI.X R7, R219, R5.reuse, R33, 0x2, P4 ;  /* 0x00000005db07a211 */ /* 0x080fe400020f1421 */
[----:B------:R-:W-:Y:S02]  /*19410*/  ISETP.GE.AND P4, PT, R215, UR4, PT ;  /* 0x00000004d7007c0c */ /* 0x000fe4000bf86270 */
[----:B--2---:R-:W-:Y:S01]  /*19420*/  @!P0 LEA R10, P6, R217, R4, 0x2 ;  /* 0x00000004d90a8211 */ /* 0x004fe200078c10ff */
[----:B------:R0:W-:Y:S01]  /*19430*/  @!P2 ST.E.64 desc[UR58][R6.64], R52 ;  /* 0x000000340600a985 */ /* 0x0001e2000c101b3a */
[----:B------:R-:W-:-:S02]  /*19440*/  @!P1 LEA.HI.X R9, R218, R5, R32, 0x2, P5 ;  /* 0x00000005da099211 */ /* 0x000fc400028f1420 */
[----:B------:R-:W-:Y:S02]  /*19450*/  @!P0 LEA.HI.X R11, R217, R5, R31, 0x2, P6 ;  /* 0x00000005d90b8211 */ /* 0x000fe400030f141f */
[----:B------:R-:W-:Y:S01]  /*19460*/  ISETP.GE.AND P2, PT, R214, UR4, PT ;  /* 0x00000004d6007c0c */ /* 0x000fe2000bf46270 */
[----:B------:R1:W-:Y:S01]  /*19470*/  @!P1 ST.E.64 desc[UR58][R8.64], R56 ;  /* 0x0000003808009985 */ /* 0x0003e2000c101b3a */
[----:B------:R-:W-:-:S03]  /*19480*/  ISETP.GE.AND P1, PT, R213, UR4, PT ;  /* 0x00000004d5007c0c */ /* 0x000fc6000bf26270 */
[----:B------:R2:W-:Y:S01]  /*19490*/  @!P0 ST.E.64 desc[UR58][R10.64], R60 ;  /* 0x0000003c0a008985 */ /* 0x0005e2000c101b3a */
[----:B------:R-:W-:Y:S02]  /*194a0*/  ISETP.GE.AND P0, PT, R212, UR4, PT ;  /* 0x00000004d4007c0c */ /* 0x000fe4000bf06270 */
[----:B0-----:R-:W-:-:S04]  /*194b0*/  @!P3 LEA R6, P5, R216, R4, 0x2 ;  /* 0x00000004d806b211 */ /* 0x001fc800078a10ff */
[-C--:B------:R-:W-:Y:S02]  /*194c0*/  @!P3 LEA.HI.X R7, R216, R5.reuse, R30, 0x2, P5 ;  /* 0x00000005d807b211 */ /* 0x080fe400028f141e */
[----:B------:R-:W-:Y:S02]  /*194d0*/  ISETP.GE.AND P5, PT, R211, UR4, PT ;  /* 0x00000004d3007c0c */ /* 0x000fe4000bfa6270 */
[CC--:B-1----:R-:W-:Y:S01]  /*194e0*/  @!P4 LEA R8, P6, R215.reuse, R4.reuse, 0x2 ;  /* 0x00000004d708c211 */ /* 0x0c2fe200078c10ff */
[----:B------:R0:W-:Y:S03]  /*194f0*/  @!P3 ST.E.64 desc[UR58][R6.64], R64 ;  /* 0x000000400600b985 */ /* 0x0001e6000c101b3a */
[----:B------:R-:W-:Y:S02]  /*19500*/  @!P4 LEA.HI.X R9, R215, R5, R29, 0x2, P6 ;  /* 0x00000005d709c211 */ /* 0x000fe400030f141d */
[----:B--2---:R-:W-:-:S03]  /*19510*/  @!P1 LEA R10, P6, R213, R4, 0x2 ;  /* 0x00000004d50a9211 */ /* 0x004fc600078c10ff */
[----:B------:R1:W-:Y:S01]  /*19520*/  @!P4 ST.E.64 desc[UR58][R8.64], R68 ;  /* 0x000000440800c985 */ /* 0x0003e2000c101b3a */
[----:B------:R-:W-:Y:S02]  /*19530*/  @!P1 LEA.HI.X R11, R213, R5, R27, 0x2, P6 ;  /* 0x00000005d50b9211 */ /* 0x000fe400030f141b */
[----:B0-----:R-:W-:-:S04]  /*19540*/  @!P2 LEA R6, P3, R214, R4, 0x2 ;  /* 0x00000004d606a211 */ /* 0x001fc800078610ff */
[----:B------:R-:W-:Y:S02]  /*19550*/  @!P2 LEA.HI.X R7, R214, R5, R28, 0x2, P3 ;  /* 0x00000005d607a211 */ /* 0x000fe400018f141c */
[----:B-1----:R-:W-:-:S03]  /*19560*/  @!P0 LEA R8, P4, R212, R4, 0x2 ;  /* 0x00000004d4088211 */ /* 0x002fc600078810ff */
[----:B------:R3:W-:Y:S01]  /*19570*/  @!P2 ST.E.64 desc[UR58][R6.64], R72 ;  /* 0x000000480600a985 */ /* 0x0007e2000c101b3a */
[C---:B------:R-:W-:Y:S02]  /*19580*/  @!P5 LEA R4, P3, R211.reuse, R4, 0x2 ;  /* 0x00000004d304d211 */ /* 0x040fe400078610ff */
[-C--:B------:R-:W-:Y:S01]  /*19590*/  @!P0 LEA.HI.X R9, R212, R5.reuse, R26, 0x2, P4 ;  /* 0x00000005d4098211 */ /* 0x080fe200020f141a */
[----:B------:R3:W-:Y:S01]  /*195a0*/  @!P1 ST.E.64 desc[UR58][R10.64], R76 ;  /* 0x0000004c0a009985 */ /* 0x0007e2000c101b3a */
[----:B------:R-:W-:-:S03]  /*195b0*/  @!P5 LEA.HI.X R5, R211, R5, R24, 0x2, P3 ;  /* 0x00000005d305d211 */ /* 0x000fc600018f1418 */
[----:B------:R3:W-:Y:S04]  /*195c0*/  @!P0 ST.E.64 desc[UR58][R8.64], R80 ;  /* 0x0000005008008985 */ /* 0x0007e8000c101b3a */
[----:B------:R3:W-:Y:S02]  /*195d0*/  @!P5 ST.E.64 desc[UR58][R4.64], R84 ;  /* 0x000000540400d985 */ /* 0x0007e4000c101b3a */
.L_x_624:
[----:B------:R-:W-:Y:S05]  /*195e0*/  BSYNC B1 ;  /* 0x0000000000017941 */ /* 0x000fea0003800000 */
.L_x_623:
[----:B------:R-:W-:Y:S01]  /*195f0*/  ISETP.GE.AND P0, PT, R12, R101, PT ;  /* 0x000000650c00720c */ /* 0x000fe20003f06270 */
[----:B--23--:R2:W3:Y:S04]  /*19600*/  SHFL.IDX PT, R5, R3, 0x1, 0x1c1f ;  /* 0x003c1f0003057f89 */ /* 0x00c4e800000e0000 */
[----:B-1----:R2:W1:Y:S08]  /*19610*/  SHFL.IDX PT, R4, R0, 0x1, 0x1c1f ;  /* 0x003c1f0000047f89 */ /* 0x00247000000e0000 */
[----:B--2---:R-:W-:Y:S05]  /*19620*/  @P0 BRA `(.L_x_622) ;  /* 0x0000000c00f40947 */ /* 0x004fea0003800000 */
[----:B------:R-:W-:Y:S02]  /*19630*/  ULDC UR4, c[0x0][0xac8] ;  /* 0x0002b20000047ab9 */ /* 0x000fe40000000800 */
[----:B------:R-:W-:Y:S02]  /*19640*/  ISETP.GE.AND P1, PT, R210, UR4, PT ;  /* 0x00000004d2007c0c */ /* 0x000fe4000bf26270 */
[----:B------:R-:W-:Y:S02]  /*19650*/  ISETP.GE.AND P0, PT, R224, UR4, PT ;  /* 0x00000004e0007c0c */ /* 0x000fe4000bf06270 */
[----:B------:R-:W-:Y:S02]  /*19660*/  ISETP.GE.AND P2, PT, R225, UR4, PT ;  /* 0x00000004e1007c0c */ /* 0x000fe4000bf46270 */
[----:B------:R-:W-:Y:S02]  /*19670*/  ISETP.GE.AND P4, PT, R222, UR4, PT ;  /* 0x00000004de007c0c */ /* 0x000fe4000bf86270 */
[----:B------:R-:W-:-:S05]  /*19680*/  ISETP.GE.AND P3, PT, R223, UR4, PT ;  /* 0x00000004df007c0c */ /* 0x000fca000bf66270 */
[-C--:B-1----:R-:W-:Y:S02]  /*19690*/  @!P1 LEA R8, P5, R210, R4.reuse, 0x2 ;  /* 0x00000004d2089211 */ /* 0x082fe400078a10ff */
[-C--:B------:R-:W-:Y:S02]  /*196a0*/  @!P0 LEA R10, P6, R224, R4.reuse, 0x2 ;  /* 0x00000004e00a8211 */ /* 0x080fe400078c10ff */
[-C--:B---3--:R-:W-:Y:S01]  /*196b0*/  @!P1 LEA.HI.X R9, R210, R5.reuse, R13, 0x2, P5 ;  /* 0x00000005d2099211 */ /* 0x088fe200028f140d */
[----:B0-----:R-:W-:Y:S01]  /*196c0*/  @!P2 IMAD.WIDE R6, R225, 0x4, R4 ;  /* 0x00000004e106a825 */ /* 0x001fe200078e0204 */
        /* <DEDUP_REMOVED lines=26> */
[----:B--2---:R-:W-:Y:S01]  /*19870*/  @!P3 LEA R12, P5, R217, R4, 0x2 ;  /* 0x00000004d90cb211 */ /* 0x004fe200078a10ff */
[----:B------:R0:W-:Y:S01]  /*19880*/  @!P1 ST.E.64 desc[UR58][R8.64], R54 ;  /* 0x0000003608009985 */ /* 0x0001e2000c101b3a */
[----:B------:R-:W-:Y:S02]  /*19890*/  ISETP.GE.AND P1, PT, R214, UR4, PT ;  /* 0x00000004d6007c0c */ /* 0x000fe4000bf26270 */
[----:B------:R-:W-:Y:S01]  /*198a0*/  ISETP.GE.AND P0, PT, R213, UR4, PT ;  /* 0x00000004d5007c0c */ /* 0x000fe2000bf06270 */
[----:B------:R1:W-:Y:S01]  /*198b0*/  @!P2 ST.E.64 desc[UR58][R10.64], R58 ;  /* 0x0000003a0a00a985 */ /* 0x0003e2000c101b3a */
[----:B------:R-:W-:-:S02]  /*198c0*/  ISETP.GE.AND P2, PT, R215, UR4, PT ;  /* 0x00000004d7007c0c */ /* 0x000fc4000bf46270 */
[-C--:B------:R-:W-:Y:S02]  /*198d0*/  @!P3 LEA.HI.X R13, R217, R5.reuse, R31, 0x2, P5 ;  /* 0x00000005d90db211 */ /* 0x080fe400028f141f */
[----:B------:R-:W-:Y:S02]  /*198e0*/  ISETP.GE.AND P5, PT, R212, UR4, PT ;  /* 0x00000004d4007c0c */ /* 0x000fe4000bfa6270 */
[CC--:B---3--:R-:W-:Y:S01]  /*198f0*/  @!P4 LEA R14, P6, R216.reuse, R4.reuse, 0x2 ;  /* 0x00000004d80ec211 */ /* 0x0c8fe200078c10ff */
        /* <DEDUP_REMOVED lines=17> */
[----:B------:R-:W-:-:S04]  /*19a10*/  LEA R4, P0, R211, R4, 0x2 ;  /* 0x00000004d3047211 */ /* 0x000fc800078010ff */
[----:B------:R-:W-:-:S05]  /*19a20*/  LEA.HI.X R5, R211, R5, R24, 0x2, P0 ;  /* 0x00000005d3057211 */ /* 0x000fca00000f1418 */
[----:B------:R4:W-:Y:S01]  /*19a30*/  ST.E.64 desc[UR58][R4.64], R86 ;  /* 0x0000005604007985 */ /* 0x0009e2000c101b3a */
[----:B------:R-:W-:Y:S05]  /*19a40*/  BRA `(.L_x_622) ;  /* 0x0000000800ec7947 */ /* 0x000fea0003800000 */
.L_x_613:
[----:B------:R-:W-:Y:S01]  /*19a50*/  ULDC.64 UR6, c[0x0][0xc08] ;  /* 0x0003020000067ab9 */ /* 0x000fe20000000a00 */
[----:B------:R-:W-:Y:S01]  /*19a60*/  ULDC.64 UR4, c[0x0][0xc00] ;  /* 0x0003000000047ab9 */ /* 0x000fe20000000a00 */
[----:B------:R-:W-:Y:S01]  /*19a70*/  ISETP.NE.U32.AND P1, PT, RZ, UR6, PT ;  /* 0x00000006ff007c0c */ /* 0x000fe2000bf25070 */
[----:B------:R-:W-:Y:S01]  /*19a80*/  IMAD.MOV.U32 R3, RZ, RZ, RZ ;  /* 0x000000ffff037224 */ /* 0x000fe200078e00ff */
[----:B------:R-:W-:Y:S02]  /*19a90*/  ISETP.NE.U32.AND P0, PT, RZ, UR4, PT ;  /* 0x00000004ff007c0c */ /* 0x000fe4000bf05070 */
[----:B------:R-:W-:Y:S02]  /*19aa0*/  ISETP.NE.AND.EX P1, PT, RZ, UR7, PT, P1 ;  /* 0x00000007ff007c0c */ /* 0x000fe4000bf25310 */
[----:B------:R-:W-:Y:S02]  /*19ab0*/  IADD3 R4, P2, R204, UR4, RZ ;  /* 0x00000004cc047c10 */ /* 0x000fe4000ff5e0ff */
[----:B------:R-:W-:-:S02]  /*19ac0*/  ISETP.NE.AND.EX P0, PT, RZ, UR5, PT, P0 ;  /* 0x00000005ff007c0c */ /* 0x000fc4000bf05300 */
[----:B------:R-:W-:Y:S01]  /*19ad0*/  IADD3.X R5, R205, UR5, RZ, P2, !PT ;  /* 0x00000005cd057c10 */ /* 0x000fe200097fe4ff */
[----:B------:R-:W-:Y:S02]  /*19ae0*/  ULDC UR4, c[0x0][0xa88] ;  /* 0x0002a20000047ab9 */ /* 0x000fe40000000800 */
[----:B------:R-:W-:-:S04]  /*19af0*/  MOV R0, UR4 ;  /* 0x0000000400007c02 */ /* 0x000fc80008000f00 */
[----:B------:R-:W-:-:S04]  /*19b00*/  @P1 IADD3 R204, P2, R204, UR6, RZ ;  /* 0x00000006cccc1c10 */ /* 0x000fc8000ff5e0ff */
[----:B------:R-:W-:Y:S01]  /*19b10*/  @P1 IADD3.X R205, R205, UR7, RZ, P2, !PT ;  /* 0x00000007cdcd1c10 */ /* 0x000fe200097fe4ff */
[----:B------:R3:W5:Y:S04]  /*19b20*/  @P0 LDG.E R3, desc[UR58][R4.64] ;  /* 0x0000003a04030981 */ /* 0x000768000c1e1900 */
[----:B------:R3:W5:Y:S01]  /*19b30*/  @P1 LDG.E R0, desc[UR58][R204.64] ;  /* 0x0000003acc001981 */ /* 0x000762000c1e1900 */
[----:B------:R-:W-:Y:S01]  /*19b40*/  ISETP.NE.AND P2, PT, R202, RZ, PT ;  /* 0x000000ffca00720c */ /* 0x000fe20003f45270 */
[----:B0-----:R-:W0:-:S12]  /*19b50*/  S2R R6, SR_TID.X ;  /* 0x0000000000067919 */ /* 0x001e180000002100 */
[----:B------:R-:W4:Y:S01]  /*19b60*/  @!P2 LDC R202, c[0x0][0xad4] ;  /* 0x0002b500ffcaab82 */ /* 0x000f220000000800 */
[----:B0-----:R-:W-:Y:S01]  /*19b70*/  VIADD R6, R6, 0xffffff80 ;  /* 0xffffff8006067836 */ /* 0x001fe20000000000 */
[----:B----4-:R-:W-:-:S04]  /*19b80*/  ISETP.GT.AND P2, PT, R202, 0x1, PT ;  /* 0x00000001ca00780c */ /* 0x010fc80003f44270 */
[----:B------:R-:W-:Y:S01]  /*19b90*/  ISETP.GT.AND P3, PT, R6, 0x7f, PT ;  /* 0x0000007f0600780c */ /* 0x000fe20003f64270 */
[----:B---3--:R-:W-:-:S12]  /*19ba0*/  @P1 BRA `(.L_x_625) ;  /* 0x0000000000101947 */ /* 0x008fd80003800000 */
[----:B------:R-:W-:Y:S05]  /*19bb0*/  @!P0 BRA `(.L_x_625) ;  /* 0x00000000000c8947 */ /* 0x000fea0003800000 */
[----:B------:R-:W3:Y:S04]  /*19bc0*/  LDG.E R7, desc[UR58][R4.64] ;  /* 0x0000003a04077981 */ /* 0x000ee8000c1e1900 */
[----:B-----5:R-:W3:Y:S02]  /*19bd0*/  LDG.E R0, desc[UR58][R4.64+0x4] ;  /* 0x0000043a04007981 */ /* 0x020ee4000c1e1900 */
[----:B---3--:R-:W-:-:S07]  /*19be0*/  IMAD.IADD R0, R0, 0x1, -R7 ;  /* 0x0000000100007824 */ /* 0x008fce00078e0a07 */
.L_x_625:
[----:B------:R-:W-:Y:S01]  /*19bf0*/  BSSY B1, `(.L_x_626) ;  /* 0x0000037000017945 */ /* 0x000fe20003800000 */
[----:B------:R-:W-:Y:S02]  /*19c00*/  SEL R203, R203, RZ, !P0 ;  /* 0x000000ffcbcb7207 */ /* 0x000fe40004000000 */
[----:B------:R-:W-:Y:S02]  /*19c10*/  SEL R226, R226, RZ, !P0 ;  /* 0x000000ffe2e27207 */ /* 0x000fe40004000000 */
[----:B-----5:R-:W-:Y:S01]  /*19c20*/  SHF.R.S32.HI R26, RZ, 0x1f, R3 ;  /* 0x0000001fff1a7819 */ /* 0x020fe20000011403 */
[----:B------:R-:W-:Y:S06]  /*19c30*/  @P3 BRA `(.L_x_627) ;  /* 0x0000000000c83947 */ /* 0x000fec0003800000 */
[----:B------:R-:W0:Y:S01]  /*19c40*/  S2R R5, SR_TID.X ;  /* 0x0000000000057919 */ /* 0x000e220000002100 */
[----:B------:R-:W3:Y:S01]  /*19c50*/  LDC R29, c[0x0][0xbe8] ;  /* 0x0002fa00ff1d7b82 */ /* 0x000ee20000000800 */
[----:B0-----:R-:W-:Y:S01]  /*19c60*/  LEA R4, R208, R5, 0x7 ;  /* 0x00000005d0047211 */ /* 0x001fe200078e38ff */
[----:B---3--:R-:W-:-:S04]  /*19c70*/  IMAD R5, R0, R29, RZ ;  /* 0x0000001d00057224 */ /* 0x008fc800078e02ff */
[----:B------:R-:W-:-:S05]  /*19c80*/  VIADD R27, R4, 0xffffff80 ;  /* 0xffffff80041b7836 */ /* 0x000fca0000000000 */
[----:B------:R-:W-:-:S13]  /*19c90*/  ISETP.GE.AND P0, PT, R27, R5, PT ;  /* 0x000000051b00720c */ /* 0x000fda0003f06270 */
[----:B------:R-:W-:Y:S05]  /*19ca0*/  @P0 BRA `(.L_x_627) ;  /* 0x0000000000ac0947 */ /* 0x000fea0003800000 */
[----:B------:R-:W-:Y:S01]  /*19cb0*/  IMAD.MOV.U32 R24, RZ, RZ, 0x9b8 ;  /* 0x000009b8ff187424 */ /* 0x000fe200078e00ff */
[----:B------:R-:W-:Y:S01]  /*19cc0*/  ISETP.GT.AND P0, PT, R202, 0x1, PT ;  /* 0x00000001ca00780c */ /* 0x000fe20003f04270 */
[----:B------:R-:W0:Y:S01]  /*19cd0*/  LDC.64 R4, c[0x0][0xba8] ;  /* 0x0002ea00ff047b82 */ /* 0x000e220000000a00 */
[----:B------:R-:W-:Y:S02]  /*19ce0*/  ISETP.NE.AND P1, PT, R29, 0x1, PT ;  /* 0x000000011d00780c */ /* 0x000fe40003f25270 */
[----:B------:R-:W-:Y:S02]  /*19cf0*/  SEL R24, R24, 0x978, P0 ;  /* 0x0000097818187807 */ /* 0x000fe40000000000 */
[----:B------:R-:W-:Y:S02]  /*19d00*/  MOV R21, R27 ;  /* 0x0000001b00157202 */ /* 0x000fe40000000f00 */
[----:B------:R-:W-:Y:S01]  /*19d10*/  SEL R209, R209, RZ, P0 ;  /* 0x000000ffd1d17207 */ /* 0x000fe20000000000 */
[----:B------:R-:W3:Y:S08]  /*19d20*/  LDC.64 R14, c[0x0][R24+0x220] ;  /* 0x00008800180e7b82 */ /* 0x000ef00000000a00 */
[----:B------:R-:W4:Y:S08]  /*19d30*/  LDC.64 R12, c[0x0][R24+0x218] ;  /* 0x00008600180c7b82 */ /* 0x000f300000000a00 */
[----:B------:R-:W5:Y:S08]  /*19d40*/  LDC.64 R8, c[0x0][R24+0x228] ;  /* 0x00008a0018087b82 */ /* 0x000f700000000a00 */
[----:B------:R-:W1:Y:S08]  /*19d50*/  LDC.64 R6, c[0x0][R24+0x210] ;  /* 0x0000840018067b82 */ /* 0x000e700000000a00 */
[----:B------:R-:W2:Y:S08]  /*19d60*/  @P1 LDC R20, c[0x0][0xbec] ;  /* 0x0002fb00ff141b82 */ /* 0x000eb00000000800 */
[----:B------:R-:W5:Y:S01]  /*19d70*/  @P1 LDC R31, c[0x0][0xbf0] ;  /* 0x0002fc00ff1f1b82 */ /* 0x000f620000000800 */
[----:B---3--:R-:W-:-:S07]  /*19d80*/  IMAD R15, R15, R203, RZ ;  /* 0x000000cb0f0f7224 */ /* 0x008fce00078e02ff */
[----:B0-----:R-:W0:Y:S01]  /*19d90*/  @!P0 LDC R4, c[0x0][0xb50] ;  /* 0x0002d400ff048b82 */ /* 0x001e220000000800 */
[----:B------:R-:W-:-:S04]  /*19da0*/  IMAD.WIDE.U32 R10, R14, R203, RZ ;  /* 0x000000cb0e0a7225 */ /* 0x000fc800078e00ff */
[----:B------:R-:W-:Y:S02]  /*19db0*/  IMAD R15, R14, R226, R15 ;  /* 0x000000e20e0f7224 */ /* 0x000fe400078e020f */
[----:B--2---:R-:W-:Y:S01]  /*19dc0*/  @P1 IMAD.HI.U32 R20, R27, R20, RZ ;  /* 0x000000141b141227 */ /* 0x004fe200078e00ff */
[----:B------:R-:W2:Y:S02]  /*19dd0*/  @!P0 LDC R5, c[0x0][0xb54] ;  /* 0x0002d500ff058b82 */ /* 0x000ea40000000800 */
[----:B------:R-:W-:Y:S01]  /*19de0*/  IADD3 R15, R11, R15, RZ ;  /* 0x0000000f0b0f7210 */ /* 0x000fe20007ffe0ff */
[-C--:B----4-:R-:W-:Y:S02]  /*19df0*/  IMAD R25, R13, R199.reuse, RZ ;  /* 0x000000c70d197224 */ /* 0x090fe400078e02ff */
[----:B------:R-:W-:Y:S01]  /*19e00*/  IMAD.WIDE.U32 R12, R12, R199, RZ ;  /* 0x000000c70c0c7225 */ /* 0x000fe200078e00ff */
[----:B-----5:R-:W-:-:S03]  /*19e10*/  @P1 SHF.R.U32.HI R21, RZ, R31, R20 ;  /* 0x0000001fff151219 */ /* 0x020fc60000011614 */
[----:B------:R-:W-:Y:S01]  /*19e20*/  IMAD.IADD R25, R13, 0x1, R25 ;  /* 0x000000010d197824 */ /* 0x000fe200078e0219 */
[----:B------:R-:W-:Y:S01]  /*19e30*/  IADD3 R12, P1, P3, R10, R12, R3 ;  /* 0x0000000c0a0c7210 */ /* 0x000fe20007b3e003 */
[-C--:B------:R-:W-:Y:S02]  /*19e40*/  IMAD R13, R9, R209.reuse, RZ ;  /* 0x000000d1090d7224 */ /* 0x080fe400078e02ff */
[----:B------:R-:W-:Y:S02]  /*19e50*/  IMAD.MOV R10, RZ, RZ, -R21 ;  /* 0x000000ffff0a7224 */ /* 0x000fe400078e0a15 */
[----:B------:R-:W-:-:S04]  /*19e60*/  IMAD.WIDE.U32 R8, R8, R209, RZ ;  /* 0x000000d108087225 */ /* 0x000fc800078e00ff */
[----:B------:R-:W-:Y:S01]  /*19e70*/  IMAD R11, R29, R10, R27 ;  /* 0x0000000a1d0b7224 */ /* 0x000fe200078e021b */
[----:B------:R-:W-:Y:S01]  /*19e80*/  IADD3.X R10, R15, R25, R26, P1, P3 ;  /* 0x000000190f0a7210 */ /* 0x000fe20000fe641a */
[----:B------:R-:W-:Y:S01]  /*19e90*/  IMAD.IADD R13, R9, 0x1, R13 ;  /* 0x00000001090d7824 */ /* 0x000fe200078e020d */
[----:B------:R-:W-:Y:S01]  /*19ea0*/  IADD3 R8, P0, P1, R21, R12, R8 ;  /* 0x0000000c15087210 */ /* 0x000fe2000791e008 */
[----:B-1----:R-:W-:Y:S01]  /*19eb0*/  IMAD R7, R7, R11, RZ ;  /* 0x0000000b07077224 */ /* 0x002fe200078e02ff */
[----:B------:R-:W-:-:S04]  /*19ec0*/  SHF.R.S32.HI R21, RZ, 0x1f, R21 ;  /* 0x0000001fff157819 */ /* 0x000fc80000011415 */
[----:B------:R-:W-:Y:S02]  /*19ed0*/  IADD3.X R9, R21, R10, R13, P0, P1 ;  /* 0x0000000a15097210 */ /* 0x000fe400007e240d */
[----:B------:R-:W-:-:S05]  /*19ee0*/  SHF.R.S32.HI R13, RZ, 0x1f, R11 ;  /* 0x0000001fff0d7819 */ /* 0x000fca000001140b */
[C---:B------:R-:W-:Y:S02]  /*19ef0*/  IMAD R13, R6.reuse, R13, R7 ;  /* 0x0000000d060d7224 */ /* 0x040fe400078e0207 */
[----:B------:R-:W-:-:S04]  /*19f00*/  IMAD.WIDE.U32 R6, R6, R11, R8 ;  /* 0x0000000b06067225 */ /* 0x000fc800078e0008 */
[----:B------:R-:W-:Y:S01]  /*19f10*/  IMAD.IADD R7, R7, 0x1, R13 ;  /* 0x0000000107077824 */ /* 0x000fe200078e020d */
[----:B0-----:R-:W-:-:S04]  /*19f20*/  LEA R4, P0, R6, R4, 0x2 ;  /* 0x0000000406047211 */ /* 0x001fc800078010ff */
[----:B--2---:R-:W-:Y:S02]  /*19f30*/  LEA.HI.X R5, R6, R5, R7, 0x2, P0 ;  /* 0x0000000506057211 */ /* 0x004fe400000f1407 */
[----:B------:R-:W-:-:S05]  /*19f40*/  MOV R7, 0xff800000 ;  /* 0xff80000000077802 */ /* 0x000fca0000000f00 */
[----:B------:R0:W-:Y:S02]  /*19f50*/  STG.E desc[UR58][R4.64], R7 ;  /* 0x0000000704007986 */ /* 0x0001e4000c10193a */
.L_x_627:
[----:B------:R-:W-:Y:S05]  /*19f60*/  BSYNC B1 ;  /* 0x0000000000017941 */ /* 0x000fea0003800000 */
.L_x_626:
[----:B------:R-:W-:Y:S05]  /*19f70*/  @P2 BRA `(.L_x_622) ;  /* 0x0000000400a02947 */ /* 0x000fea0003800000 */
[----:B------:R-:W3:Y:S01]  /*19f80*/  LDC R11, c[0x0][0xbe8] ;  /* 0x0002fa00ff0b7b82 */ /* 0x000ee20000000800 */
[----:B------:R-:W-:Y:S01]  /*19f90*/  ULDC.64 UR4, c[0x0][0xaa0] ;  /* 0x0002a80000047ab9 */ /* 0x000fe20000000a00 */
[----:B------:R-:W-:Y:S01]  /*19fa0*/  ULDC.64 UR6, c[0x0][0xaf0] ;  /* 0x0002bc0000067ab9 */ /* 0x000fe20000000a00 */
[----:B0-----:R-:W-:Y:S01]  /*19fb0*/  IMAD R4, R26, UR4, RZ ;  /* 0x000000041a047c24 */ /* 0x001fe2000f8e02ff */
[----:B------:R-:W-:Y:S01]  /*19fc0*/  BSSY B1, `(.L_x_628) ;  /* 0x0000039000017945 */ /* 0x000fe20003800000 */
[----:B------:R-:W-:Y:S02]  /*19fd0*/  SHF.R.S32.HI R10, RZ, 0x1f, R200 ;  /* 0x0000001fff0a7819 */ /* 0x000fe400000114c8 */
[C---:B------:R-:W-:Y:S01]  /*19fe0*/  IMAD R7, R3.reuse, UR5, R4 ;  /* 0x0000000503077c24 */ /* 0x040fe2000f8e0204 */
[----:B------:R-:W-:Y:S01]  /*19ff0*/  SHF.R.S32.HI R14, RZ, 0x1f, R198 ;  /* 0x0000001fff0e7819 */ /* 0x000fe200000114c6 */
[----:B------:R-:W-:Y:S01]  /*1a000*/  IMAD.WIDE.U32 R4, R3, UR4, RZ ;  /* 0x0000000403047c25 */ /* 0x000fe2000f8e00ff */
[----:B------:R-:W-:-:S03]  /*1a010*/  ULDC.64 UR4, c[0x0][0xae8] ;  /* 0x0002ba0000047ab9 */ /* 0x000fc60000000a00 */
[----:B------:R-:W-:Y:S02]  /*1a020*/  IMAD R3, R201, 0x20, R227 ;  /* 0x00000020c9037824 */ /* 0x000fe400078e02e3 */
[----:B------:R-:W-:Y:S02]  /*1a030*/  IMAD.IADD R5, R5, 0x1, R7 ;  /* 0x0000000105057824 */ /* 0x000fe400078e0207 */
[----:B------:R-:W-:Y:S01]  /*1a040*/  IMAD R7, R226, UR6, RZ ;  /* 0x00000006e2077c24 */ /* 0x000fe2000f8e02ff */
[----:B------:R-:W-:Y:S01]  /*1a050*/  LEA R9, R208, R3, 0x7 ;  /* 0x00000003d0097211 */ /* 0x000fe200078e38ff */
[----:B------:R-:W-:-:S04]  /*1a060*/  IMAD.WIDE.U32 R4, R199, UR4, R4 ;  /* 0x00000004c7047c25 */ /* 0x000fc8000f8e0004 */
[----:B------:R-:W-:Y:S01]  /*1a070*/  IMAD.MOV.U32 R3, RZ, RZ, R9 ;  /* 0x000000ffff037224 */ /* 0x000fe200078e0009 */
[----:B---3--:R-:W-:Y:S01]  /*1a080*/  ISETP.NE.AND P0, PT, R11, 0x1, PT ;  /* 0x000000010b00780c */ /* 0x008fe20003f05270 */
[----:B------:R-:W-:Y:S01]  /*1a090*/  IMAD R5, R199, UR5, R5 ;  /* 0x00000005c7057c24 */ /* 0x000fe2000f8e0205 */
[----:B------:R-:W-:Y:S01]  /*1a0a0*/  ULDC.64 UR4, c[0x0][0xae0] ;  /* 0x0002b80000047ab9 */ /* 0x000fe20000000a00 */
[C---:B------:R-:W-:Y:S02]  /*1a0b0*/  IMAD R7, R203.reuse, UR7, R7 ;  /* 0x00000007cb077c24 */ /* 0x040fe4000f8e0207 */
[----:B------:R-:W-:-:S05]  /*1a0c0*/  IMAD.WIDE.U32 R4, R203, UR6, R4 ;  /* 0x00000006cb047c25 */ /* 0x000fca000f8e0004 */
[----:B------:R-:W-:-:S03]  /*1a0d0*/  IADD3 R5, R5, R7, RZ ;  /* 0x0000000705057210 */ /* 0x000fc60007ffe0ff */
[----:B------:R-:W0:Y:S08]  /*1a0e0*/  @P0 LDC R6, c[0x0][0xbec] ;  /* 0x0002fb00ff060b82 */ /* 0x000e300000000800 */
[----:B------:R-:W3:Y:S01]  /*1a0f0*/  @P0 LDC R13, c[0x0][0xbf0] ;  /* 0x0002fc00ff0d0b82 */ /* 0x000ee20000000800 */
[----:B0-----:R-:W-:-:S05]  /*1a100*/  @P0 IMAD.HI.U32 R6, R9, R6, RZ ;  /* 0x0000000609060227 */ /* 0x001fca00078e00ff */
[----:B---3--:R-:W-:-:S04]  /*1a110*/  @P0 SHF.R.U32.HI R3, RZ, R13, R6 ;  /* 0x0000000dff030219 */ /* 0x008fc80000011606 */
[--C-:B------:R-:W-:Y:S01]  /*1a120*/  SHF.R.S32.HI R6, RZ, 0x1f, R3.reuse ;  /* 0x0000001fff067819 */ /* 0x100fe20000011403 */
[----:B------:R-:W-:Y:S02]  /*1a130*/  IMAD.MOV R8, RZ, RZ, -R3 ;  /* 0x000000ffff087224 */ /* 0x000fe400078e0a03 */
[----:B------:R-:W-:-:S04]  /*1a140*/  IMAD.WIDE.U32 R4, R3, UR4, R4 ;  /* 0x0000000403047c25 */ /* 0x000fc8000f8e0004 */
[----:B------:R-:W-:Y:S02]  /*1a150*/  IMAD R6, R6, UR4, RZ ;  /* 0x0000000406067c24 */ /* 0x000fe4000f8e02ff */
[----:B------:R-:W-:Y:S02]  /*1a160*/  IMAD R7, R11, R8, R9 ;  /* 0x000000080b077224 */ /* 0x000fe400078e0209 */
[----:B------:R-:W-:Y:S01]  /*1a170*/  IMAD R9, R3, UR5, R6 ;  /* 0x0000000503097c24 */ /* 0x000fe2000f8e0206 */
[----:B------:R-:W-:Y:S01]  /*1a180*/  ULDC.64 UR4, c[0x0][0xad8] ;  /* 0x0002b60000047ab9 */ /* 0x000fe20000000a00 */
[----:B------:R-:W-:Y:S01]  /*1a190*/  IMAD R8, R208, 0x80, R227 ;  /* 0x00000080d0087824 */ /* 0x000fe200078e02e3 */
[----:B------:R-:W-:Y:S01]  /*1a1a0*/  SHF.R.S32.HI R3, RZ, 0x1f, R7 ;  /* 0x0000001fff037819 */ /* 0x000fe20000011407 */
[----:B------:R-:W-:Y:S02]  /*1a1b0*/  IMAD.IADD R5, R5, 0x1, R9 ;  /* 0x0000000105057824 */ /* 0x000fe400078e0209 */
[----:B------:R-:W-:Y:S01]  /*1a1c0*/  IMAD R11, R0, R11, RZ ;  /* 0x0000000b000b7224 */ /* 0x000fe200078e02ff */
[----:B------:R-:W-:Y:S01]  /*1a1d0*/  IADD3 R0, R8, 0x20, RZ ;  /* 0x0000002008007810 */ /* 0x000fe20007ffe0ff */
[----:B------:R-:W-:-:S02]  /*1a1e0*/  IMAD R6, R3, UR4, RZ ;  /* 0x0000000403067c24 */ /* 0x000fc4000f8e02ff */
[C---:B------:R-:W-:Y:S01]  /*1a1f0*/  IMAD.WIDE.U32 R4, R7.reuse, UR4, R4 ;  /* 0x0000000407047c25 */ /* 0x040fe2000f8e0004 */
[-C--:B------:R-:W-:Y:S02]  /*1a200*/  ISETP.GE.AND P2, PT, R8, R11.reuse, PT ;  /* 0x0000000b0800720c */ /* 0x080fe40003f46270 */
[----:B------:R-:W-:Y:S01]  /*1a210*/  ISETP.GE.AND P1, PT, R0, R11, PT ;  /* 0x0000000b0000720c */ /* 0x000fe20003f26270 */
[----:B------:R-:W-:Y:S01]  /*1a220*/  IMAD R3, R7, UR5, R6 ;  /* 0x0000000507037c24 */ /* 0x000fe2000f8e0206 */
[----:B------:R-:W-:Y:S01]  /*1a230*/  ULDC.64 UR4, c[0x0][0xa80] ;  /* 0x0002a00000047ab9 */ /* 0x000fe20000000a00 */
[----:B------:R-:W-:Y:S01]  /*1a240*/  VIADD R0, R8, 0x40 ;  /* 0x0000004008007836 */ /* 0x000fe20000000000 */
[----:B------:R-:W-:Y:S01]  /*1a250*/  LEA R6, P3, R4, UR4, 0x1 ;  /* 0x0000000404067c11 */ /* 0x000fe2000f8608ff */
[----:B------:R-:W-:-:S03]  /*1a260*/  IMAD.IADD R3, R5, 0x1, R3 ;  /* 0x0000000105037824 */ /* 0x000fc600078e0203 */
[----:B------:R-:W-:Y:S01]  /*1a270*/  ISETP.GE.AND P0, PT, R0, R11, PT ;  /* 0x0000000b0000720c */ /* 0x000fe20003f06270 */
[----:B------:R0:W3:Y:S01]  /*1a280*/  SHFL.IDX PT, R7, R6, RZ, 0x181f ;  /* 0x00181fff06077589 */ /* 0x0000e200000e0000 */
[----:B------:R-:W-:-:S05]  /*1a290*/  LEA.HI.X R3, R4, UR5, R3, 0x1, P3 ;  /* 0x0000000504037c11 */ /* 0x000fca00098f0c03 */
[----:B------:R0:W4:Y:S01]  /*1a2a0*/  SHFL.IDX PT, R5, R3, RZ, 0x181f ;  /* 0x00181fff03057589 */ /* 0x00012200000e0000 */
        /* <DEDUP_REMOVED lines=8> */
[----:B------:R3:W-:Y:S04]  /*1a330*/  @!P4 ST.E.128 desc[UR58][R12.64], RZ ;  /* 0x000000ff0c00c985 */ /* 0x0007e8000c101d3a */
[----:B------:R3:W-:Y:S02]  /*1a340*/  @!P5 ST.E.128 desc[UR58][R4.64], RZ ;  /* 0x000000ff0400d985 */ /* 0x0007e4000c101d3a */
.L_x_629:
[----:B------:R-:W-:Y:S05]  /*1a350*/  BSYNC B1 ;  /* 0x0000000000017941 */ /* 0x000fea0003800000 */
.L_x_628:
[----:B---34-:R3:W4:Y:S01]  /*1a360*/  SHFL.IDX PT, R5, R3, 0x1, 0x181f ;  /* 0x00381f0003057f89 */ /* 0x01872200000e0000 */
        /* <DEDUP_REMOVED lines=10> */
[----:B------:R0:W-:Y:S04]  /*1a410*/  @!P3 ST.E.128 desc[UR58][R12.64], RZ ;  /* 0x000000ff0c00b985 */ /* 0x0001e8000c101d3a */
[----:B------:R0:W-:Y:S02]  /*1a420*/  @!P4 ST.E.128 desc[UR58][R4.64], RZ ;  /* 0x000000ff0400c985 */ /* 0x0001e4000c101d3a */
.L_x_631:
[----:B------:R-:W-:Y:S05]  /*1a430*/  BSYNC B1 ;  /* 0x0000000000017941 */ /* 0x000fea0003800000 */
.L_x_630:
        /* <DEDUP_REMOVED lines=13> */
.L_x_633:
[----:B------:R-:W-:Y:S05]  /*1a510*/  BSYNC B1 ;  /* 0x0000000000017941 */ /* 0x000fea0003800000 */
.L_x_632:
[----:B------:R-:W-:Y:S01]  /*1a520*/  IADD3 R0, R8, 0x60, RZ ;  /* 0x0000006008007810 */ /* 0x000fe20007ffe0ff */
[----:B0--3--:R-:W0:Y:S03]  /*1a530*/  SHFL.IDX PT, R3, R3, 0x3, 0x181f ;  /* 0x00781f0003037f89 */ /* 0x009e2600000e0000 */
[----:B------:R-:W-:Y:S01]  /*1a540*/  ISETP.GE.AND P0, PT, R0, R11, PT ;  /* 0x0000000b0000720c */ /* 0x000fe20003f06270 */
[----:B----4-:R3:W4:-:S12]  /*1a550*/  SHFL.IDX PT, R5, R6, 0x3, 0x181f ;  /* 0x00781f0006057f89 */ /* 0x01071800000e0000 */
[----:B---3--:R-:W-:Y:S05]  /*1a560*/  @P0 BRA `(.L_x_622) ;  /* 0x0000000000240947 */ /* 0x008fea0003800000 */
[----:B------:R-:W-:Y:S02]  /*1a570*/  ULDC UR4, c[0x0][0xac8] ;  /* 0x0002b20000047ab9 */ /* 0x000fe40000000800 */
[----:B------:R-:W-:Y:S02]  /*1a580*/  ISETP.GE.AND P2, PT, R198, UR4, PT ;  /* 0x00000004c6007c0c */ /* 0x000fe4000bf46270 */
[----:B------:R-:W-:-:S11]  /*1a590*/  ISETP.GE.AND P3, PT, R200, UR4, PT ;  /* 0x00000004c8007c0c */ /* 0x000fd6000bf66270 */
[-C--:B----4-:R-:W-:Y:S02]  /*1a5a0*/  @!P2 LEA R6, P0, R198, R5.reuse, 0x1 ;  /* 0x00000005c606a211 */ /* 0x090fe400078008ff */
[----:B------:R-:W-:Y:S02]  /*1a5b0*/  @!P3 LEA R4, P1, R200, R5, 0x1 ;  /* 0x00000005c804b211 */ /* 0x000fe400078208ff */
[-C--:B0-----:R-:W-:Y:S02]  /*1a5c0*/  @!P2 LEA.HI.X R7, R198, R3.reuse, R14, 0x1, P0 ;  /* 0x00000003c607a211 */ /* 0x081fe400000f0c0e */
[----:B------:R-:W-:-:S03]  /*1a5d0*/  @!P3 LEA.HI.X R5, R200, R3, R10, 0x1, P1 ;  /* 0x00000003c805b211 */ /* 0x000fc600008f0c0a */
[----:B------:R0:W-:Y:S04]  /*1a5e0*/  @!P2 ST.E.128 desc[UR58][R6.64], RZ ;  /* 0x000000ff0600a985 */ /* 0x0001e8000c101d3a */
[----:B------:R0:W-:Y:S02]  /*1a5f0*/  @!P3 ST.E.128 desc[UR58][R4.64], RZ ;  /* 0x000000ff0400b985 */ /* 0x0001e4000c101d3a */
.L_x_622:
[----:B------:R-:W-:Y:S05]  /*1a600*/  BSYNC B0 ;  /* 0x0000000000007941 */ /* 0x000fea0003800000 */
.L_x_612:
[----:B------:R-:W-:Y:S02]  /*1a610*/  ULDC UR4, c[0x0][0xc3c] ;  /* 0x00030f0000047ab9 */ /* 0x000fe40000000800 */
[----:B--2---:R-:W-:-:S13]  /*1a620*/  ISETP.GE.AND P0, PT, R147, UR4, PT ;  /* 0x0000000493007c0c */ /* 0x004fda000bf06270 */
[----:B------:R-:W-:Y:S05]  /*1a630*/  @!P0 BRA `(.L_x_634) ;  /* 0xfffffe6c00f08947 */ /* 0x000fea000383ffff */
[----:B------:R-:W-:Y:S05]  /*1a640*/  BRA `(.L_x_422) ;  /* 0x0000008000407947 */ /* 0x000fea0003800000 */
.L_x_420:
[----:B------:R-:W-:-:S08]  /*1a650*/  NOP ;  /* 0x0000000000007918 */ /* 0x000fd00000000000 */
[----:B0-----:R-:W0:-:S00]  /*1a660*/  USETMAXREG.DEALLOC.CTAPOOL 0x18 ;  /* 0x00000018000079c8 */ /* 0x001e0000080e0500 */
[----:B0-----:R-:W2:Y:S01]  /*1a670*/  LDL.LU R2, [R1+0x10] ;  /* 0x0000100001027983 */ /* 0x001ea20000300800 */
[----:B------:R-:W-:Y:S01]  /*1a680*/  LOP3.LUT R0, R0, 0x3, RZ, 0xc0, !PT ;  /* 0x0000000300007812 */ /* 0x000fe200078ec0ff */
[----:B------:R-:W-:-:S05]  /*1a690*/  IMAD.MOV.U32 R7, RZ, RZ, RZ ;  /* 0x000000ffff077224 */ /* 0x000fca00078e00ff */
[----:B------:R-:W0:Y:S02]  /*1a6a0*/  SHFL.IDX PT, R0, R0, RZ, 0x1f ;  /* 0x00001fff00007589 */ /* 0x000e2400000e0000 */
[----:B0-----:R-:W-:Y:S02]  /*1a6b0*/  ISETP.NE.AND P0, PT, R0, RZ, PT ;  /* 0x000000ff0000720c */ /* 0x001fe40003f05270 */
[----:B--2---:R-:W-:-:S11]  /*1a6c0*/  LOP3.LUT R2, R2, 0xffffffef, RZ, 0xc0, !PT ;  /* 0xffffffef02027812 */ /* 0x004fd600078ec0ff */
[----:B------:R-:W-:-:S05]  /*1a6d0*/  @P0 LOP3.LUT R2, R2, 0x10, RZ, 0xfc, !PT ;  /* 0x0000001002020812 */ /* 0x000fca00078efcff */
[----:B------:R0:W-:Y:S01]  /*1a6e0*/  STL [R1+0x10], R2 ;  /* 0x0000100201007387 */ /* 0x0001e20000100800 */
        /* <DEDUP_REMOVED lines=10> */
.L_x_635:
[----:B------:R-:W-:Y:S01]  /*1a790*/  LOP3.LUT R0, R6, 0x1f, RZ, 0xc0, !PT ;  /* 0x0000001f06007812 */ /* 0x000fe200078ec0ff */
[----:B------:R-:W-:Y:S01]  /*1a7a0*/  ULDC UR4, c[0x0][0xc3c] ;  /* 0x00030f0000047ab9 */ /* 0x000fe20000000800 */
[----:B------:R-:W-:Y:S01]  /*1a7b0*/  IMAD.MOV.U32 R10, RZ, RZ, RZ ;  /* 0x000000ffff0a7224 */ /* 0x000fe200078e00ff */
[----:B------:R-:W1:Y:S01]  /*1a7c0*/  S2UR UR6, SR_CTAID.X ;  /* 0x00000000000679c3 */ /* 0x000e620000002500 */
[----:B------:R-:W-:Y:S01]  /*1a7d0*/  ISETP.NE.AND P0, PT, R0, 0x1f, PT ;  /* 0x0000001f0000780c */ /* 0x000fe20003f05270 */
[----:B------:R-:W-:-:S03]  /*1a7e0*/  ULDC UR5, c[0x0][0xc38] ;  /* 0x00030e0000057ab9 */ /* 0x000fc60000000800 */
[----:B------:R-:W-:-:S13]  /*1a7f0*/  ISETP.GE.OR P1, PT, R0, UR4, !P0 ;  /* 0x0000000400007c0c */ /* 0x000fda000c726670 */
[----:B0-----:R-:W0:Y:S08]  /*1a800*/  @!P1 LDC.64 R2, c[0x0][0xc80] ;  /* 0x00032000ff029b82 */ /* 0x001e300000000a00 */
        /* <DEDUP_REMOVED lines=32> */
[----:B------:R-:W-:Y:S01]  /*1aa10*/  MOV R8, R11 ;  /* 0x0000000b00087202 */ /* 0x000fe20000000f00 */
[----:B------:R-:W-:Y:S01]  /*1aa20*/  UMOV UR4, URZ ;  /* 0x0000003f00047c82 */ /* 0x000fe20008000000 */
[----:B------:R-:W-:-:S05]  /*1aa30*/  ULDC UR5, c[0x0][0xc38] ;  /* 0x00030e0000057ab9 */ /* 0x000fca0000000800 */
.L_x_639:
[----:B------:R-:W0:Y:S01]  /*1aa40*/  LDC R2, c[0x0][0xc3c] ;  /* 0x00030f00ff027b82 */ /* 0x000e220000000800 */
[----:B------:R-:W-:Y:S01]  /*1aa50*/  ULDC UR7, c[0x0][0xc3c] ;  /* 0x00030f0000077ab9 */ /* 0x000fe20000000800 */
[----:B------:R-:W-:Y:S01]  /*1aa60*/  UIADD3 UR4, UR4, 0x1f, URZ ;  /* 0x0000001f04047890 */ /* 0x000fe2000fffe03f */
[----:B------:R-:W-:-:S05]  /*1aa70*/  IMAD.U32 R3, RZ, RZ, UR7 ;  /* 0x00000007ff037e24 */ /* 0x000fca000f8e00ff */
[----:B------:R1:W-:Y:S01]  /*1aa80*/  STL [R1+0xc], R3 ;  /* 0x00000c0301007387 */ /* 0x0003e20000100800 */
[----:B0-----:R-:W-:-:S13]  /*1aa90*/  ISETP.LE.AND P6, PT, R2, UR4, PT ;  /* 0x0000000402007c0c */ /* 0x001fda000bfc3270 */
[----:B-1----:R-:W-:Y:S05]  /*1aaa0*/  @P6 BRA `(.L_x_638) ;  /* 0x0000000400a46947 */ /* 0x002fea0003800000 */
[----:B------:R-:W-:Y:S01]  /*1aab0*/  VIADD R9, R0, UR4 ;  /* 0x0000000400097c36 */ /* 0x000fe20008000000 */
[----:B------:R-:W-:-:S04]  /*1aac0*/  MOV R7, RZ ;  /* 0x000000ff00077202 */ /* 0x000fc80000000f00 */
[----:B------:R-:W-:-:S13]  /*1aad0*/  ISETP.GE.OR P6, PT, R9, R2, !P0 ;  /* 0x000000020900720c */ /* 0x000fda00047c6670 */
[----:B------:R-:W0:Y:S08]  /*1aae0*/  @!P6 LDC.64 R2, c[0x0][0xc80] ;  /* 0x00032000ff02eb82 */ /* 0x000e300000000a00 */
[----:B------:R-:W1:Y:S01]  /*1aaf0*/  @!P6 LDC.64 R4, c[0x0][0xc78] ;  /* 0x00031e00ff04eb82 */ /* 0x000e620000000a00 */
[----:B------:R-:W-:Y:S02]  /*1ab00*/  IMAD.MOV.U32 R10, RZ, RZ, RZ ;  /* 0x000000ffff0a7224 */ /* 0x000fe400078e00ff */
[----:B0-----:R-:W-:-:S05]  /*1ab10*/  @!P6 IMAD.WIDE R2, R9, 0x4, R2 ;  /* 0x000000040902e825 */ /* 0x001fca00078e0202 */
[----:B------:R1:W2:Y:S02]  /*1ab20*/  @!P6 LDG.E R7, desc[UR58][R2.64] ;  /* 0x0000003a0207e981 */ /* 0x0002a4000c1e1900 */
[----:B-1----:R-:W-:-:S05]  /*1ab30*/  @!P6 IMAD.WIDE R2, R9, 0x4, R4 ;  /* 0x000000040902e825 */ /* 0x002fca00078e0204 */
        /* <DEDUP_REMOVED lines=17> */
[----:B------:R-:W0:Y:S02]  /*1ac50*/  SHFL.IDX PT, R4, R2, 0x1f, 0x1f ;  /* 0x03e01f0002047f89 */ /* 0x000e2400000e0000 */
[----:B0-----:R-:W-:-:S04]  /*1ac60*/  IMAD R11, R4, UR5, RZ ;  /* 0x00000005040b7c24 */ /* 0x001fc8000f8e02ff */
[----:B------:R-:W-:-:S05]  /*1ac70*/  IMAD.IADD R8, R11, 0x1, R8 ;  /* 0x000000010b087824 */ /* 0x000fca00078e0208 */
[----:B------:R-:W-:-:S13]  /*1ac80*/  ISETP.GT.AND P6, PT, R8, UR6, PT ;  /* 0x0000000608007c0c */ /* 0x000fda000bfc4270 */
[----:B------:R-:W-:Y:S05]  /*1ac90*/  @!P6 BRA `(.L_x_639) ;  /* 0xfffffffc0068e947 */ /* 0x000fea000383ffff */
.L_x_637:
        /* <DEDUP_REMOVED lines=14> */
[----:B0-----:R-:W-:-:S06]  /*1ad80*/  IADD3 R3, R13, 0xffffffe, RZ ;  /* 0x0ffffffe0d037810 */ /* 0x001fcc0007ffe0ff */
[----:B------:R-:W0:Y:S02]  /*1ad90*/  F2I.FTZ.U32.TRUNC.NTZ R3, R3 ;  /* 0x0000000300037305 */ /* 0x000e24000021f000 */
[----:B0-----:R-:W-:Y:S01]  /*1ada0*/  IMAD.MOV R16, RZ, RZ, -R3 ;  /* 0x000000ffff107224 */ /* 0x001fe200078e0a03 */
[----:B------:R-:W-:Y:S06]  /*1adb0*/  @!P0 BRA `(.L_x_640) ;  /* 0x0000000000088947 */ /* 0x000fec0003800000 */
[----:B------:R-:W-:-:S05]  /*1adc0*/  IADD3 R13, R4, -0x1, RZ ;  /* 0xffffffff040d7810 */ /* 0x000fca0007ffe0ff */
[----:B------:R0:W1:Y:S02]  /*1add0*/  SHFL.IDX PT, R14, R2, R13, 0x1f ;  /* 0x00001f0d020e7589 */ /* 0x00006400000e0000 */
.L_x_640:
[----:B-1----:R-:W-:Y:S01]  /*1ade0*/  IMAD R10, R14, UR5, R11 ;  /* 0x000000050e0a7c24 */ /* 0x002fe2000f8e020b */
[----:B------:R-:W1:Y:S01]  /*1adf0*/  MUFU.RCP R12, R12 ;  /* 0x0000000c000c7308 */ /* 0x000e620000001000 */
[----:B------:R-:W-:Y:S02]  /*1ae00*/  IMAD R11, R16, R5, RZ ;  /* 0x00000005100b7224 */ /* 0x000fe400078e02ff */
[----:B0-----:R-:W-:Y:S01]  /*1ae10*/  IMAD.MOV.U32 R2, RZ, RZ, RZ ;  /* 0x000000ffff027224 */ /* 0x001fe200078e00ff */
[----:B------:R0:W-:Y:S03]  /*1ae20*/  STL [R1], R10 ;  /* 0x0000000a01007387 */ /* 0x0001e60000100800 */
[----:B------:R-:W-:Y:S01]  /*1ae30*/  IMAD.HI.U32 R2, R3, R11, R2 ;  /* 0x0000000b03027227 */ /* 0x000fe200078e0002 */
[----:B------:R-:W-:-:S05]  /*1ae40*/  IABS R11, R7 ;  /* 0x00000007000b7213 */ /* 0x000fca0000000000 */
[----:B------:R-:W-:Y:S01]  /*1ae50*/  IMAD.MOV R14, RZ, RZ, -R11 ;  /* 0x000000ffff0e7224 */ /* 0x000fe200078e0a0b */
[----:B0-----:R-:W-:-:S04]  /*1ae60*/  IADD3 R10, -R10, UR6, RZ ;  /* 0x000000060a0a7c10 */ /* 0x001fc8000fffe1ff */
[----:B------:R-:W-:-:S05]  /*1ae70*/  IABS R3, R10 ;  /* 0x0000000a00037213 */ /* 0x000fca0000000000 */
[----:B------:R-:W-:-:S04]  /*1ae80*/  IMAD.HI.U32 R11, R2, R3, RZ ;  /* 0x00000003020b7227 */ /* 0x000fc800078e00ff */
[----:B------:R-:W-:Y:S01]  /*1ae90*/  IMAD R2, R11, R14, R3 ;  /* 0x0000000e0b027224 */ /* 0x000fe200078e0203 */
[----:B-1----:R-:W-:-:S04]  /*1aea0*/  IADD3 R3, R12, 0xffffffe, RZ ;  /* 0x0ffffffe0c037810 */ /* 0x002fc80007ffe0ff */
[----:B------:R-:W-:Y:S02]  /*1aeb0*/  ISETP.GT.U32.AND P1, PT, R5, R2, PT ;  /* 0x000000020500720c */ /* 0x000fe40003f24070 */
[----:B------:R-:W0:Y:S11]  /*1aec0*/  F2I.FTZ.U32.TRUNC.NTZ R3, R3 ;  /* 0x0000000300037305 */ /* 0x000e36000021f000 */
[----:B------:R-:W-:-:S02]  /*1aed0*/  @!P1 IMAD.IADD R2, R2, 0x1, -R5 ;  /* 0x0000000102029824 */ /* 0x000fc400078e0a05 */
[----:B------:R-:W-:Y:S01]  /*1aee0*/  @!P1 VIADD R11, R11, 0x1 ;  /* 0x000000010b0b9836 */ /* 0x000fe20000000000 */
[----:B------:R-:W-:Y:S02]  /*1aef0*/  ISETP.NE.AND P1, PT, R7, RZ, PT ;  /* 0x000000ff0700720c */ /* 0x000fe40003f25270 */
[----:B------:R-:W-:Y:S01]  /*1af00*/  ISETP.GE.U32.AND P0, PT, R2, R5, PT ;  /* 0x000000050200720c */ /* 0x000fe20003f06070 */
[----:B0-----:R-:W-:Y:S01]  /*1af10*/  IMAD.MOV R5, RZ, RZ, -R3 ;  /* 0x000000ffff057224 */ /* 0x001fe200078e0a03 */
[----:B------:R-:W-:-:S03]  /*1af20*/  MOV R2, RZ ;  /* 0x000000ff00027202 */ /* 0x000fc60000000f00 */
[----:B------:R-:W-:-:S04]  /*1af30*/  IMAD R5, R5, R8, RZ ;  /* 0x0000000805057224 */ /* 0x000fc800078e02ff */
[----:B------:R-:W-:Y:S01]  /*1af40*/  IMAD.HI.U32 R5, R3, R5, R2 ;  /* 0x0000000503057227 */ /* 0x000fe200078e0002 */
[----:B------:R-:W-:Y:S02]  /*1af50*/  LOP3.LUT R2, R10, R7, RZ, 0x3c, !PT ;  /* 0x000000070a027212 */ /* 0x000fe400078e3cff */
[----:B------:R-:W-:Y:S01]  /*1af60*/  IABS R3, R9 ;  /* 0x0000000900037213 */ /* 0x000fe20000000000 */
[----:B------:R-:W-:Y:S01]  /*1af70*/  @P0 VIADD R11, R11, 0x1 ;  /* 0x000000010b0b0836 */ /* 0x000fe20000000000 */
[----:B------:R-:W-:-:S03]  /*1af80*/  ISETP.GE.AND P2, PT, R2, RZ, PT ;  /* 0x000000ff0200720c */ /* 0x000fc60003f46270 */
[----:B------:R-:W-:-:S10]  /*1af90*/  IMAD.MOV R3, RZ, RZ, -R3 ;  /* 0x000000ffff037224 */ /* 0x000fd400078e0a03 */
[----:B------:R-:W-:Y:S02]  /*1afa0*/  @!P2 IADD3 R11, -R11, RZ, RZ ;  /* 0x000000ff0b0ba210 */ /* 0x000fe40007ffe1ff */
[----:B------:R-:W-:-:S04]  /*1afb0*/  @!P1 LOP3.LUT R11, RZ, R7, RZ, 0x33, !PT ;  /* 0x00000007ff0b9212 */ /* 0x000fc800078e33ff */
[-C--:B------:R-:W-:Y:S01]  /*1afc0*/  IABS R2, R11.reuse ;  /* 0x0000000b00027213 */ /* 0x080fe20000000000 */
[----:B------:R-:W-:-:S04]  /*1afd0*/  IMAD R7, R7, R11, RZ ;  /* 0x0000000b07077224 */ /* 0x000fc800078e02ff */
[----:B------:R-:W-:-:S04]  /*1afe0*/  IMAD.HI.U32 R5, R5, R2, RZ ;  /* 0x0000000205057227 */ /* 0x000fc800078e00ff */
[----:B------:R-:W-:Y:S01]  /*1aff0*/  IMAD R3, R5, R3, R2 ;  /* 0x0000000305037224 */ /* 0x000fe200078e0202 */
[----:B------:R-:W-:-:S04]  /*1b000*/  LOP3.LUT R2, R11, R9, RZ, 0x3c, !PT ;  /* 0x000000090b027212 */ /* 0x000fc800078e3cff */
[----:B------:R-:W-:Y:S02]  /*1b010*/  ISETP.GT.U32.AND P1, PT, R8, R3, PT ;  /* 0x000000030800720c */ /* 0x000fe40003f24070 */
[----:B------:R-:W-:-:S11]  /*1b020*/  ISETP.GE.AND P2, PT, R2, RZ, PT ;  /* 0x000000ff0200720c */ /* 0x000fd60003f46270 */
[----:B------:R-:W-:Y:S01]  /*1b030*/  @!P1 IMAD.IADD R3, R3, 0x1, -R8 ;  /* 0x0000000103039824 */ /* 0x000fe200078e0a08 */
[----:B------:R-:W-:Y:S02]  /*1b040*/  @!P1 IADD3 R5, R5, 0x1, RZ ;  /* 0x0000000105059810 */ /* 0x000fe40007ffe0ff */
[----:B------:R-:W-:Y:S02]  /*1b050*/  ISETP.NE.AND P1, PT, R9, RZ, PT ;  /* 0x000000ff0900720c */ /* 0x000fe40003f25270 */
[----:B------:R-:W-:-:S13]  /*1b060*/  ISETP.GE.U32.AND P0, PT, R3, R8, PT ;  /* 0x000000080300720c */ /* 0x000fda0003f06070 */
[----:B------:R-:W-:-:S04]  /*1b070*/  @P0 VIADD R5, R5, 0x1 ;  /* 0x0000000105050836 */ /* 0x000fc80000000000 */
[----:B------:R-:W-:Y:S01]  /*1b080*/  @!P2 IMAD.MOV R5, RZ, RZ, -R5 ;  /* 0x000000ffff05a224 */ /* 0x000fe200078e0a05 */
[----:B------:R-:W-:-:S04]  /*1b090*/  @!P1 LOP3.LUT R5, RZ, R9, RZ, 0x33, !PT ;  /* 0x00000009ff059212 */ /* 0x000fc800078e33ff */
[----:B------:R-:W-:-:S05]  /*1b0a0*/  IADD3 R2, -R5, RZ, RZ ;  /* 0x000000ff05027210 */ /* 0x000fca0007ffe1ff */
[C---:B------:R-:W-:Y:S02]  /*1b0b0*/  IMAD R11, R9.reuse, R2, R11 ;  /* 0x00000002090b7224 */ /* 0x040fe400078e020b */
[----:B------:R-:W-:Y:S02]  /*1b0c0*/  IMAD R2, R9, 0x1000000, R5 ;  /* 0x0100000009027824 */ /* 0x000fe400078e0205 */
[----:B------:R-:W-:-:S03]  /*1b0d0*/  IMAD.IADD R5, R10, 0x1, -R7 ;  /* 0x000000010a057824 */ /* 0x000fc600078e0a07 */
[----:B------:R-:W-:Y:S01]  /*1b0e0*/  LEA R3, R11, R2, 0x10 ;  /* 0x000000020b037211 */ /* 0x000fe200078e80ff */
[----:B------:R-:W-:Y:S01]  /*1b0f0*/  VIADD R2, R4, UR4 ;  /* 0x0000000404027c36 */ /* 0x000fe20008000000 */
[----:B------:R1:W-:Y:S04]  /*1b100*/  STL [R1+0x4], R5 ;  /* 0x0000040501007387 */ /* 0x0003e80000100800 */
[----:B------:R1:W-:Y:S04]  /*1b110*/  STL [R1+0xc], R2 ;  /* 0x00000c0201007387 */ /* 0x0003e80000100800 */
[----:B------:R1:W-:Y:S01]  /*1b120*/  STL [R1+0x8], R3 ;  /* 0x0000080301007387 */ /* 0x0003e20000100800 */
[----:B------:R-:W-:Y:S05]  /*1b130*/  BRA `(.L_x_641) ;  /* 0x0000000000107947 */ /* 0x000fea0003800000 */
.L_x_638:
[----:B------:R-:W-:Y:S01]  /*1b140*/  IMAD.U32 R2, RZ, RZ, UR6 ;  /* 0x00000006ff027e24 */ /* 0x000fe2000f8e00ff */
[----:B------:R0:W-:Y:S04]  /*1b150*/  STL [R1+0x4], RZ ;  /* 0x000004ff01007387 */ /* 0x0001e80000100800 */
[----:B------:R0:W-:Y:S04]  /*1b160*/  STL [R1+0x8], RZ ;  /* 0x000008ff01007387 */ /* 0x0001e80000100800 */
[----:B------:R0:W-:Y:S02]  /*1b170*/  STL [R1], R2 ;  /* 0x0000000201007387 */ /* 0x0001e40000100800 */
.L_x_641:
[----:B------:R-:W2:Y:S04]  /*1b180*/  LDL R8, [R1] ;  /* 0x0000000001087983 */ /* 0x000ea80000100800 */
[----:B------:R-:W2:Y:S04]  /*1b190*/  LDL R9, [R1+0x4] ;  /* 0x0000040001097983 */ /* 0x000ea80000100800 */
[----:B------:R-:W2:Y:S04]  /*1b1a0*/  LDL R10, [R1+0x8] ;  /* 0x00000800010a7983 */ /* 0x000ea80000100800 */
[----:B------:R-:W2:Y:S01]  /*1b1b0*/  LDL R11, [R1+0xc] ;  /* 0x00000c00010b7983 */ /* 0x000ea20000100800 */
[----:B------:R-:W-:-:S13]  /*1b1c0*/  ISETP.NE.AND P0, PT, R0, RZ, PT ;  /* 0x000000ff0000720c */ /* 0x000fda0003f05270 */
[----:B-1----:R-:W1:Y:S01]  /*1b1d0*/  @!P0 S2R R3, SR_CgaCtaId ;  /* 0x0000000000038919 */ /* 0x002e620000008800 */
[----:B------:R-:W-:-:S04]  /*1b1e0*/  @!P0 MOV R0, 0x400 ;  /* 0x0000040000008802 */ /* 0x000fc80000000f00 */
[----:B-1----:R-:W-:-:S05]  /*1b1f0*/  @!P0 LEA R0, R3, R0, 0x18 ;  /* 0x0000000003008211 */ /* 0x002fca00078ec0ff */
[----:B--2---:R2:W-:Y:S01]  /*1b200*/  @!P0 STS.128 [R0+0x348d0], R8 ;  /* 0x0348d00800008388 */ /* 0x0045e20000000c00 */
[----:B------:R-:W-:Y:S06]  /*1b210*/  BAR.ARV 0x5, 0x180 ;  /* 0x0146000000007b1d */ /* 0x000fec0000002000 */
.L_x_636:
[----:B--2---:R-:W2:Y:S01]  /*1b220*/  LDL R0, [R1+0xc] ;  /* 0x00000c0001007983 */ /* 0x004ea20000100800 */
[----:B------:R-:W-:Y:S01]  /*1b230*/  ULDC UR4, c[0x0][0xc3c] ;  /* 0x00030f0000047ab9 */ /* 0x000fe20000000800 */
[----:B------:R-:W-:Y:S01]  /*1b240*/  IMAD.MOV.U32 R19, RZ, RZ, RZ ;  /* 0x000000ffff137224 */ /* 0x000fe200078e00ff */
[----:B--2---:R-:W-:Y:S02]  /*1b250*/  ISETP.GE.AND P0, PT, R0, UR4, PT ;  /* 0x0000000400007c0c */ /* 0x004fe4000bf06270 */
[----:B------:R-:W-:-:S05]  /*1b260*/  MOV R0, 0x1 ;  /* 0x0000000100007802 */ /* 0x000fca0000000f00 */
[----:B------:R2:W-:Y:S04]  /*1b270*/  STL [R1+0x1c], R0 ;  /* 0x00001c0001007387 */ /* 0x0005e80000100800 */
[----:B------:R2:W-:Y:S02]  /*1b280*/  STL [R1+0x64], RZ ;  /* 0x000064ff01007387 */ /* 0x0005e40000100800 */
[----:B------:R-:W-:Y:S05]  /*1b290*/  @P0 BRA `(.L_x_642) ;  /* 0x0000007000440947 */ /* 0x000fea0003800000 */
[----:B--2---:R-:W2:Y:S04]  /*1b2a0*/  LDL R0, [R1+0x8c] ;  /* 0x00008c0001007983 */ /* 0x004ea80000100800 */
[----:B------:R-:W3:Y:S01]  /*1b2b0*/  LDL.LU R4, [R1+0x10] ;  /* 0x0000100001047983 */ /* 0x000ee20000300800 */
[----:B------:R-:W4:Y:S01]  /*1b2c0*/  S2UR UR5, SR_CgaCtaId ;  /* 0x00000000000579c3 */ /* 0x000f220000008800 */
[----:B------:R-:W-:Y:S01]  /*1b2d0*/  LOP3.LUT R5, R6, 0x7f, RZ, 0xc0, !PT ;  /* 0x0000007f06057812 */ /* 0x000fe200078ec0ff */
[----:B------:R-:W-:Y:S01]  /*1b2e0*/  UMOV UR4, 0x400 ;  /* 0x0000040000047882 */ /* 0x000fe20000000000 */
[----:B------:R-:W-:Y:S01]  /*1b2f0*/  BSSY B8, `(.L_x_642) ;  /* 0x000070b000087945 */ /* 0x000fe20003800000 */
[----:B------:R-:W-:Y:S01]  /*1b300*/  IMAD.MOV.U32 R19, RZ, RZ, RZ ;  /* 0x000000ffff137224 */ /* 0x000fe200078e00ff */
[C---:B------:R-:W-:Y:S01]  /*1b310*/  ISETP.NE.AND P1, PT, R5.reuse, RZ, PT ;  /* 0x000000ff0500720c */ /* 0x040fe20003f25270 */
[----:B------:R-:W-:Y:S01]  /*1b320*/  ULDC.64 UR36, c[0x0][0x198] ;  /* 0x0000660000247ab9 */ /* 0x000fe20000000a00 */
[----:B0-----:R-:W-:Y:S01]  /*1b330*/  SHF.L.U32 R2, R5, 0x3, RZ ;  /* 0x0000000305027819 */ /* 0x001fe200000006ff */
[----:B------:R-:W-:Y:S01]  /*1b340*/  ULDC UR39, c[0x0][0xc] ;  /* 0x0000030000277ab9 */ /* 0x000fe20000000800 */
[----:B----4-:R-:W-:-:S06]  /*1b350*/  ULEA UR4, UR5, UR4, 0x18 ;  /* 0x0000000405047291 */ /* 0x010fcc000f8ec03f */
[----:B------:R-:W-:Y:S01]  /*1b360*/  IMAD.U32 R18, RZ, RZ, UR4 ;  /* 0x00000004ff127e24 */ /* 0x000fe2000f8e00ff */
[----:B--2---:R-:W-:Y:S01]  /*1b370*/  R2UR UR6, R0 ;  /* 0x00000000000672ca */ /* 0x004fe200000e0000 */
[----:B------:R-:W-:Y:S01]  /*1b380*/  IMAD.SHL.U32 R0, R6, 0x8, RZ ;  /* 0x0000000806007824 */ /* 0x000fe200078e00ff */
[----:B---3--:R-:W-:-:S04]  /*1b390*/  LOP3.LUT R4, R4, 0xfffffffd, RZ, 0xc0, !PT ;  /* 0xfffffffd04047812 */ /* 0x008fc800078ec0ff */
[----:B------:R-:W-:Y:S02]  /*1b3a0*/  LOP3.LUT R3, R0, 0x1f8, RZ, 0xc0, !PT ;  /* 0x000001f800037812 */ /* 0x000fe400078ec0ff */
[----:B------:R-:W-:Y:S02]  /*1b3b0*/  @P1 LOP3.LUT R4, R4, 0x2, RZ, 0xfc, !PT ;  /* 0x0000000204041812 */ /* 0x000fe400078efcff */
[----:B------:R-:W-:Y:S02]  /*1b3c0*/  LOP3.LUT R3, R3, 0x38, R6, 0x78, !PT ;  /* 0x0000003803037812 */ /* 0x000fe400078e7806 */
[----:B------:R-:W-:Y:S01]  /*1b3d0*/  LOP3.LUT R4, R4, 0xfffffffe, RZ, 0xc0, !PT ;  /* 0xfffffffe04047812 */ /* 0x000fe200078ec0ff */
[----:B------:R-:W-:Y:S01]  /*1b3e0*/  ULOP3.LUT UR38, UR6, 0x2, URZ, 0xfc, !UPT ;  /* 0x0000000206267892 */ /* 0x000fe2000f8efc3f */
[----:B------:R-:W-:Y:S02]  /*1b3f0*/  LOP3.LUT R3, R3, 0x200, R2, 0xf8, !PT ;  /* 0x0000020003037812 */ /* 0x000fe400078ef802 */
[C---:B------:R-:W-:Y:S01]  /*1b400*/  LOP3.LUT P0, R2, R6.reuse, 0x1f, RZ, 0xc0, !PT ;  /* 0x0000001f06027812 */ /* 0x040fe2000780c0ff */
[----:B------:R-:W-:Y:S01]  /*1b410*/  IMAD.SHL.U32 R6, R6, 0x10, RZ ;  /* 0x0000001006067824 */ /* 0x000fe200078e00ff */
[----:B------:R-:W-:-:S03]  /*1b420*/  LOP3.LUT R0, R0, 0x38, RZ, 0xc0, !PT ;  /* 0x0000003800007812 */ /* 0x000fc600078ec0ff */
[----:B------:R0:W-:Y:S08]  /*1b430*/  STL [R1+0x2c], R2 ;  /* 0x00002c0201007387 */ /* 0x0001f00000100800 */
[----:B------:R-:W-:Y:S02]  /*1b440*/  @P0 LOP3.LUT R4, R4, 0x1, RZ, 0xfc, !PT ;  /* 0x0000000104040812 */ /* 0x000fe400078efcff */
[----:B------:R-:W-:-:S02]  /*1b450*/  ISETP.NE.OR P0, PT, R5, RZ, !P0 ;  /* 0x000000ff0500720c */ /* 0x000fc40004705670 */
[----:B0-----:R-:W-:Y:S02]  /*1b460*/  SHF.R.U32.HI R2, RZ, 0x3, R5 ;  /* 0x00000003ff027819 */ /* 0x001fe40000011605 */
[----:B------:R-:W-:Y:S02]  /*1b470*/  LOP3.LUT R4, R4, 0xfffffff7, RZ, 0xc0, !PT ;  /* 0xfffffff704047812 */ /* 0x000fe400078ec0ff */
[----:B------:R-:W-:Y:S02]  /*1b480*/  LOP3.LUT R5, R2, 0x70, R6, 0xf8, !PT ;  /* 0x0000007002057812 */ /* 0x000fe400078ef806 */
[----:B------:R-:W-:Y:S02]  /*1b490*/  LEA R2, R3, R18, 0x1 ;  /* 0x0000001203027211 */ /* 0x000fe400078e08ff */
[----:B------:R-:W-:-:S03]  /*1b4a0*/  MOV R3, 0x1 ;  /* 0x0000000100037802 */ /* 0x000fc60000000f00 */
[----:B------:R-:W-:Y:S01]  /*1b4b0*/  @P0 LOP3.LUT R4, R4, 0x8, RZ, 0xfc, !PT ;  /* 0x0000000804040812 */ /* 0x000fe200078efcff */
[----:B------:R0:W-:Y:S04]  /*1b4c0*/  STL [R1+0x30], R2 ;  /* 0x0000300201007387 */ /* 0x0001e80000100800 */
[----:B------:R-:W-:Y:S04]  /*1b4d0*/  STL [R1+0x64], RZ ;  /* 0x000064ff01007387 */ /* 0x000fe80000100800 */
[----:B------:R-:W-:Y:S01]  /*1b4e0*/  STL [R1+0x10], R4 ;  /* 0x0000100401007387 */ /* 0x000fe20000100800 */
[----:B0-----:R-:W-:-:S05]  /*1b4f0*/  IMAD.MOV.U32 R2, RZ, RZ, 0x1 ;  /* 0x00000001ff027424 */ /* 0x001fca00078e00ff */
[----:B------:R0:W-:Y:S04]  /*1b500*/  STL [R1+0x24], R2 ;  /* 0x0000240201007387 */ /* 0x0001e80000100800 */
[----:B------:R2:W-:Y:S04]  /*1b510*/  STL [R1+0x14], RZ ;  /* 0x000014ff01007387 */ /* 0x0005e80000100800 */
[----:B------:R2:W-:Y:S01]  /*1b520*/  STL [R1+0x1c], R3 ;  /* 0x00001c0301007387 */ /* 0x0005e20000100800 */
[C---:B0-----:R-:W-:Y:S02]  /*1b530*/  LOP3.LUT R2, R0.reuse, 0x40, RZ, 0xfc, !PT ;  /* 0x0000004000027812 */ /* 0x041fe400078efcff */
[----:B------:R-:W-:-:S07]  /*1b540*/  LOP3.LUT R0, R0, 0x80, RZ, 0xfc, !PT ;  /* 0x0000008000007812 */ /* 0x000fce00078efcff */
.L_x_788:
[----:B------:R-:W3:Y:S01]  /*1b550*/  LDL R0, [R1+0xc] ;  /* 0x00000c0001007983 */ /* 0x000ee20000100800 */
[----:B--2---:R-:W3:Y:S01]  /*1b560*/  LDC.64 R2, c[0x0][0xc88] ;  /* 0x00032200ff027b82 */ /* 0x004ee20000000a00 */
[----:B------:R-:W-:Y:S05]  /*1b570*/  YIELD ;  /* 0x0000000000007946 */ /* 0x000fea0003800000 */
[----:B------:R-:W-:Y:S01]  /*1b580*/  ULDC.64 UR4, c[0x0][0xa28] ;  /* 0x00028a0000047ab9 */ /* 0x000fe20000000a00 */
[----:B------:R-:W-:Y:S01]  /*1b590*/  ULDC.64 UR10, c[0x0][0xa18] ;  /* 0x00028600000a7ab9 */ /* 0x000fe20000000a00 */
[----:B------:R-:W-:Y:S01]  /*1b5a0*/  ISETP.NE.U32.AND P0, PT, RZ, UR4, PT ;  /* 0x00000004ff007c0c */ /* 0x000fe2000bf05070 */
[----:B------:R-:W-:Y:S01]  /*1b5b0*/  ULDC.64 UR6, c[0x0][0xa08] ;  /* 0x0002820000067ab9 */ /* 0x000fe20000000a00 */
[----:B---3--:R-:W-:Y:S01]  /*1b5c0*/  IMAD.WIDE R2, R0, 0x4, R2 ;  /* 0x0000000400027825 */ /* 0x008fe200078e0202 */
[----:B------:R-:W-:Y:S01]  /*1b5d0*/  MOV R12, RZ ;  /* 0x000000ff000c7202 */ /* 0x000fe20000000f00 */
[----:B------:R-:W-:-:S03]  /*1b5e0*/  ULDC.64 UR8, c[0x0][0xa10] ;  /* 0x0002840000087ab9 */ /* 0x000fc60000000a00 */
[----:B------:R-:W2:Y:S01]  /*1b5f0*/  LDG.E R15, desc[UR58][R2.64] ;  /* 0x0000003a020f7981 */ /* 0x000ea2000c1e1900 */
[----:B------:R-:W-:Y:S01]  /*1b600*/  ISETP.NE.AND.EX P0, PT, RZ, UR5, PT, P0 ;  /* 0x00000005ff007c0c */ /* 0x000fe2000bf05300 */
[----:B------:R-:W-:Y:S01]  /*1b610*/  IMAD.MOV.U32 R0, RZ, RZ, RZ ;  /* 0x000000ffff007224 */ /* 0x000fe200078e00ff */
[----:B------:R-:W-:-:S04]  /*1b620*/  ISETP.NE.U32.AND P3, PT, RZ, UR10, PT ;  /* 0x0000000aff007c0c */ /* 0x000fc8000bf65070 */
[----:B------:R-:W-:Y:S02]  /*1b630*/  ISETP.NE.AND.EX P3, PT, RZ, UR11, PT, P3 ;  /* 0x0000000bff007c0c */ /* 0x000fe4000bf65330 */
[----:B012---:R-:W-:Y:S01]  /*1b640*/  SHF.R.S32.HI R4, RZ, 0x1f, R15 ;  /* 0x0000001fff047819 */ /* 0x007fe2000001140f */
[----:B------:R-:W-:-:S04]  /*1b650*/  IMAD.SHL.U32 R14, R15, 0x4, RZ ;  /* 0x000000040f0e7824 */ /* 0x000fc800078e00ff */
[C---:B------:R-:W-:Y:S01]  /*1b660*/  @P0 LEA R2, P1, R15.reuse, UR4, 0x2 ;  /* 0x000000040f020c11 */ /* 0x040fe2000f8210ff */
[----:B------:R-:W-:Y:S01]  /*1b670*/  STL [R1+0x38], R15 ;  /* 0x0000380f01007387 */ /* 0x000fe20000100800 */
[C-C-:B------:R-:W-:Y:S02]  /*1b680*/  SHF.L.U64.HI R13, R15.reuse, 0x2, R4.reuse ;  /* 0x000000020f0d7819 */ /* 0x140fe40000010204 */
[----:B------:R-:W-:Y:S01]  /*1b690*/  @P0 LEA.HI.X R3, R15, UR5, R4, 0x2, P1 ;  /* 0x000000050f030c11 */ /* 0x000fe200088f1404 */
[----:B------:R-:W-:Y:S01]  /*1b6a0*/  ULDC.64 UR4, c[0x0][0xa00] ;  /* 0x0002800000047ab9 */ /* 0x000fe20000000a00 */
[C---:B-1----:R-:W-:Y:S01]  /*1b6b0*/  @P3 IADD3 R8, P1, R14.reuse, UR10, RZ ;  /* 0x0000000a0e083c10 */ /* 0x042fe2000ff3e0ff */
[----:B------:R0:W-:Y:S03]  /*1b6c0*/  STL [R1+0x58], R4 ;  /* 0x0000580401007387 */ /* 0x0001e60000100800 */
[----:B------:R-:W-:Y:S01]  /*1b6d0*/  @P3 IADD3.X R9, R13, UR11, RZ, P1, !PT ;  /* 0x0000000b0d093c10 */ /* 0x000fe20008ffe4ff */
[----:B------:R1:W5:Y:S01]  /*1b6e0*/  @P0 LDG.E R0, desc[UR58][R2.64] ;  /* 0x0000003a02000981 */ /* 0x000362000c1e1900 */
[----:B------:R-:W-:-:S02]  /*1b6f0*/  IADD3 R6, P1, R14, UR6, RZ ;  /* 0x000000060e067c10 */ /* 0x000fc4000ff3e0ff */
[----:B------:R-:W-:Y:S02]  /*1b700*/  CS2R R10, SRZ ;  /* 0x00000000000a7805 */ /* 0x000fe4000001ff00 */
[----:B------:R-:W-:Y:S01]  /*1b710*/  ISETP.NE.U32.AND P2, PT, RZ, UR6, PT ;  /* 0x00000006ff007c0c */ /* 0x000fe2000bf45070 */
[----:B------:R-:W-:Y:S01]  /*1b720*/  STL [R1+0x28], R14 ;  /* 0x0000280e01007387 */ /* 0x000fe20000100800 */
[----:B------:R-:W-:Y:S02]  /*1b730*/  IADD3.X R7, R13, UR7, RZ, P1, !PT ;  /* 0x000000070d077c10 */ /* 0x000fe40008ffe4ff */
[----:B------:R-:W-:Y:S01]  /*1b740*/  ISETP.NE.U32.AND P1, PT, RZ, UR4, PT ;  /* 0x00000004ff007c0c */ /* 0x000fe2000bf25070 */
[----:B------:R-:W-:Y:S01]  /*1b750*/  STL [R1+0x3c], R13 ;  /* 0x00003c0d01007387 */ /* 0x000fe20000100800 */
[----:B------:R-:W-:Y:S02]  /*1b760*/  ISETP.NE.AND.EX P2, PT, RZ, UR7, PT, P2 ;  /* 0x00000007ff007c0c */ /* 0x000fe4000bf45320 */
[----:B------:R-:W-:-:S02]  /*1b770*/  ISETP.NE.AND.EX P1, PT, RZ, UR5, PT, P1 ;  /* 0x00000005ff007c0c */ /* 0x000fc4000bf25310 */
[----:B-1----:R-:W-:-:S04]  /*1b780*/  IADD3 R2, P0, R14, UR4, RZ ;  /* 0x000000040e027c10 */ /* 0x002fc8000ff1e0ff */
[----:B------:R-:W-:Y:S01]  /*1b790*/  IADD3.X R3, R13, UR5, RZ, P0, !PT ;  /* 0x000000050d037c10 */ /* 0x000fe200087fe4ff */
[----:B------:R-:W-:Y:S01]  /*1b7a0*/  ULDC UR4, c[0x0][0x288] ;  /* 0x0000a20000047ab9 */ /* 0x000fe20000000800 */
[----:B0-----:R-:W-:-:S03]  /*1b7b0*/  IADD3 R4, P0, R14, UR8, RZ ;  /* 0x000000080e047c10 */ /* 0x001fc6000ff1e0ff */
[----:B------:R-:W5:Y:S01]  /*1b7c0*/  @P2 LDG.E R11, desc[UR58][R6.64] ;  /* 0x0000003a060b2981 */ /* 0x000f62000c1e1900 */
[----:B------:R-:W-:Y:S02]  /*1b7d0*/  IADD3.X R5, R13, UR9, RZ, P0, !PT ;  /* 0x000000090d057c10 */ /* 0x000fe400087fe4ff */
[----:B------:R-:W-:Y:S01]  /*1b7e0*/  ISETP.NE.U32.AND P0, PT, RZ, UR8, PT ;  /* 0x00000008ff007c0c */ /* 0x000fe2000bf05070 */
[----:B------:R-:W2:Y:S03]  /*1b7f0*/  @P1 LDG.E R12, desc[UR58][R2.64] ;  /* 0x0000003a020c1981 */ /* 0x000ea6000c1e1900 */
[----:B------:R-:W-:-:S13]  /*1b800*/  ISETP.NE.AND.EX P0, PT, RZ, UR9, PT, P0 ;  /* 0x00000009ff007c0c */ /* 0x000fda000bf05300 */
[----:B------:R-:W5:Y:S04]  /*1b810*/  @P0 LDG.E R10, desc[UR58][R4.64] ;  /* 0x0000003a040a0981 */ /* 0x000f68000c1e1900 */
[----:B--2---:R0:W-:Y:S02]  /*1b820*/  STL [R1+0x4c], R12 ;  /* 0x00004c0c01007387 */ /* 0x0041e40000100800 */
[----:B0-----:R-:W-:Y:S01]  /*1b830*/  IMAD.U32 R12, RZ, RZ, UR4 ;  /* 0x00000004ff0c7e24 */ /* 0x001fe2000f8e00ff */
[----:B------:R-:W-:-:S05]  /*1b840*/  ULDC.64 UR4, c[0x0][0x418] ;  /* 0x0001060000047ab9 */ /* 0x000fca0000000a00 */
[----:B------:R0:W2:Y:S01]  /*1b850*/  @P3 LDG.E R12, desc[UR58][R8.64] ;  /* 0x0000003a080c3981 */ /* 0x0000a2000c1e1900 */
[----:B------:R-:W-:-:S03]  /*1b860*/  UISETP.NE.U32.AND UP0, UPT, UR4, URZ, UPT ;  /* 0x0000003f0400728c */ /* 0x000fc6000bf05070 */
[----:B------:R-:W-:Y:S01]  /*1b870*/  ULDC UR4, c[0x0][0x424] ;  /* 0x0001090000047ab9 */ /* 0x000fe20000000800 */
[----:B------:R-:W-:-:S03]  /*1b880*/  UISETP.NE.AND.EX UP0, UPT, UR5, URZ, UPT, UP0 ;  /* 0x0000003f0500728c */ /* 0x000fc6000bf05300 */
[----:B------:R-:W-:Y:S01]  /*1b890*/  ULDC UR5, c[0x0][0x2f0] ;  /* 0x0000bc0000057ab9 */ /* 0x000fe20000000800 */
[----:B------:R-:W-:-:S04]  /*1b8a0*/  USEL UR4, UR4, 0x1, UP0 ;  /* 0x0000000104047887 */ /* 0x000fc80008000000 */
[----:B------:R-:W-:-:S03]  /*1b8b0*/  UIMAD UR4, UR4, UR5, URZ ;  /* 0x00000005040472a4 */ /* 0x000fc6000f8e023f */
[----:B------:R-:W-:Y:S02]  /*1b8c0*/  ULDC UR5, c[0x0][0x348] ;  /* 0x0000d20000057ab9 */ /* 0x000fe40000000800 */
[----:B0-----:R-:W-:Y:S01]  /*1b8d0*/  IMAD.U32 R9, RZ, RZ, UR5 ;  /* 0x00000005ff097e24 */ /* 0x001fe2000f8e00ff */
[----:B------:R-:W-:Y:S01]  /*1b8e0*/  MOV R8, UR4 ;  /* 0x0000000400087c02 */ /* 0x000fe20008000f00 */
[----:B--2---:R0:W-:Y:S01]  /*1b8f0*/  STL [R1+0x5c], R12 ;  /* 0x00005c0c01007387 */ /* 0x0041e20000100800 */
[----:B------:R-:W-:Y:S05]  /*1b900*/  @P3 BRA `(.L_x_643) ;  /* 0x0000000000143947 */ /* 0x000fea0003800000 */
[----:B------:R-:W-:Y:S05]  /*1b910*/  @!P1 BRA `(.L_x_643) ;  /* 0x0000000000109947 */ /* 0x000fea0003800000 */
[----:B0-----:R-:W2:Y:S04]  /*1b920*/  LDG.E R12, desc[UR58][R2.64] ;  /* 0x0000003a020c7981 */ /* 0x001ea8000c1e1900 */
[----:B------:R-:W2:Y:S02]  /*1b930*/  LDG.E R2, desc[UR58][R2.64+0x4] ;  /* 0x0000043a02027981 */ /* 0x000ea4000c1e1900 */
[----:B--2---:R-:W-:-:S05]  /*1b940*/  IMAD.IADD R2, R2, 0x1, -R12 ;  /* 0x0000000102027824 */ /* 0x004fca00078e0a0c */
[----:B------:R1:W-:Y:S02]  /*1b950*/  STL [R1+0x5c], R2 ;  /* 0x00005c0201007387 */ /* 0x0003e40000100800 */
.L_x_643:
[----:B------:R-:W2:Y:S01]  /*1b960*/  LDL.LU R3, [R1+0x8] ;  /* 0x0000080001037983 */ /* 0x000ea20000300800 */
[----:B0-----:R-:W-:Y:S01]  /*1b970*/  MOV R12, R15 ;  /* 0x0000000f000c7202 */ /* 0x001fe20000000f00 */
[----:B------:R-:W-:Y:S02]  /*1b980*/  ULDC.64 UR4, c[0x0][0xa20] ;  /* 0x0002880000047ab9 */ /* 0x000fe40000000a00 */
[----:B------:R-:W-:Y:S02]  /*1b990*/  ISETP.NE.U32.AND P1, PT, RZ, UR4, PT ;  /* 0x00000004ff007c0c */ /* 0x000fe4000bf25070 */
[----:B------:R0:W-:Y:S02]  /*1b9a0*/  STL [R1+0x18], R12 ;  /* 0x0000180c01007387 */ /* 0x0001e40000100800 */
[----:B------:R-:W-:Y:S02]  /*1b9b0*/  ISETP.NE.AND.EX P1, PT, RZ, UR5, PT, P1 ;  /* 0x00000005ff007c0c */ /* 0x000fe4000bf25310 */
[----:B--2---:R-:W-:-:S02]  /*1b9c0*/  LOP3.LUT R17, R3, 0xff000000, RZ, 0xc0, !PT ;  /* 0xff00000003117812 */ /* 0x004fc400078ec0ff */
[C---:B-1----:R-:W-:Y:S02]  /*1b9d0*/  LOP3.LUT R2, R3.reuse, 0xff0000, RZ, 0xc0, !PT ;  /* 0x00ff000003027812 */ /* 0x042fe400078ec0ff */
[----:B------:R-:W-:Y:S02]  /*1b9e0*/  SHF.R.U32.HI R17, RZ, 0x8, R17 ;  /* 0x00000008ff117819 */ /* 0x000fe40000011611 */
[----:B------:R-:W-:Y:S02]  /*1b9f0*/  LOP3.LUT R16, R3, 0xffff, RZ, 0xc0, !PT ;  /* 0x0000ffff03107812 */ /* 0x000fe400078ec0ff */
[----:B------:R-:W-:Y:S01]  /*1ba00*/  LEA.HI R17, R2, R17, RZ, 0x10 ;  /* 0x0000001102117211 */ /* 0x000fe200078f80ff */
[----:B-----5:R-:W-:-:S05]  /*1ba10*/  IMAD.IADD R2, R11, 0x1, R0 ;  /* 0x000000010b027824 */ /* 0x020fca00078e0200 */
[----:B------:R0:W-:Y:S01]  /*1ba20*/  STL [R1+0x20], R2 ;  /* 0x0000200201007387 */ /* 0x0001e20000100800 */
[----:B------:R-:W-:Y:S05]  /*1ba30*/  @!P1 BRA `(.L_x_644) ;  /* 0x0000000000109947 */ /* 0x000fea0003800000 */
[----:B0-----:R-:W-:-:S04]  /*1ba40*/  IADD3 R2, P1, R14, UR4, RZ ;  /* 0x000000040e027c10 */ /* 0x001fc8000ff3e0ff */
[----:B------:R-:W-:-:S05]  /*1ba50*/  IADD3.X R3, R13, UR5, RZ, P1, !PT ;  /* 0x000000050d037c10 */ /* 0x000fca0008ffe4ff */
[----:B------:R0:W5:Y:S01]  /*1ba60*/  LDG.E R8, desc[UR58][R2.64] ;  /* 0x0000003a02087981 */ /* 0x000162000c1e1900 */
[----:B------:R-:W-:Y:S05]  /*1ba70*/  BRA `(.L_x_645) ;  /* 0x0000000000107947 */ /* 0x000fea0003800000 */
.L_x_644:
[----:B------:R-:W-:Y:S05]  /*1ba80*/  @!P2 BRA `(.L_x_645) ;  /* 0x00000000000ca947 */ /* 0x000fea0003800000 */
[----:B------:R-:W2:Y:S04]  /*1ba90*/  LDG.E R8, desc[UR58][R6.64] ;  /* 0x0000003a06087981 */ /* 0x000ea8000c1e1900 */
[----:B------:R-:W2:Y:S02]  /*1baa0*/  LDG.E R6, desc[UR58][R6.64+0x4] ;  /* 0x0000043a06067981 */ /* 0x000ea4000c1e1900 */
[----:B--2---:R-:W-:-:S07]  /*1bab0*/  IMAD.IADD R8, R6, 0x1, -R8 ;  /* 0x0000000106087824 */ /* 0x004fce00078e0a08 */
.L_x_645:
[----:B-----5:R-:W-:Y:S01]  /*1bac0*/  IMAD.IADD R6, R8, 0x1, -R0 ;  /* 0x0000000108067824 */ /* 0x020fe200078e0a00 */
[----:B0-----:R-:W2:Y:S04]  /*1bad0*/  LDL.LU R3, [R1+0x10] ;  /* 0x0000100001037983 */ /* 0x001ea80000300800 */
[----:B------:R-:W3:Y:S04]  /*1bae0*/  @P0 LDG.E R0, desc[UR58][R4.64] ;  /* 0x0000003a04000981 */ /* 0x000ee8000c1e1900 */
[----:B------:R-:W3:Y:S01]  /*1baf0*/  @P0 LDG.E R4, desc[UR58][R4.64+0x4] ;  /* 0x0000043a04040981 */ /* 0x000ee2000c1e1900 */
[----:B------:R-:W-:Y:S01]  /*1bb00*/  LOP3.LUT R13, R17, 0xff, RZ, 0xc0, !PT ;  /* 0x000000ff110d7812 */ /* 0x000fe200078ec0ff */
[----:B------:R-:W-:Y:S01]  /*1bb10*/  BSSY B0, `(.L_x_646) ;  /* 0x000002d000007945 */ /* 0x000fe20003800000 */
[----:B------:R-:W-:-:S03]  /*1bb20*/  SHF.R.U32.HI R17, RZ, 0x10, R17 ;  /* 0x00000010ff117819 */ /* 0x000fc60000011611 */
[----:B------:R0:W-:Y:S01]  /*1bb30*/  STL [R1+0x60], R13 ;  /* 0x0000600d01007387 */ /* 0x0001e20000100800 */
[----:B--2---:R-:W-:Y:S02]  /*1bb40*/  LOP3.LUT R3, R3, 0xfffffffb, RZ, 0xc0, !PT ;  /* 0xfffffffb03037812 */ /* 0x004fe400078ec0ff */
[----:B---3--:R-:W-:-:S05]  /*1bb50*/  @P0 IADD3 R9, -R0, R4, RZ ;  /* 0x0000000400090210 */ /* 0x008fca0007ffe1ff */
[----:B------:R-:W-:-:S04]  /*1bb60*/  IMAD.IADD R2, R6, 0x1, R9 ;  /* 0x0000000106027824 */ /* 0x000fc800078e0209 */
[C---:B------:R-:W-:Y:S01]  /*1bb70*/  VIADD R0, R2.reuse, 0x7f ;  /* 0x0000007f02007836 */ /* 0x040fe20000000000 */
[----:B------:R-:W-:-:S04]  /*1bb80*/  ISETP.GE.AND P1, PT, R2, 0x1, PT ;  /* 0x000000010200780c */ /* 0x000fc80003f26270 */
[----:B------:R-:W-:-:S04]  /*1bb90*/  SHF.R.S32.HI R2, RZ, 0x1f, R0 ;  /* 0x0000001fff027819 */ /* 0x000fc80000011400 */
[----:B------:R-:W-:Y:S02]  /*1bba0*/  LEA.HI R2, R2, R0, RZ, 0x7 ;  /* 0x0000000002027211 */ /* 0x000fe400078f38ff */
[----:B------:R-:W-:Y:S02]  /*1bbb0*/  MOV R0, RZ ;  /* 0x000000ff00007202 */ /* 0x000fe40000000f00 */
[----:B------:R-:W-:Y:S02]  /*1bbc0*/  SHF.R.S32.HI R11, RZ, 0x7, R2 ;  /* 0x00000007ff0b7819 */ /* 0x000fe40000011402 */
[----:B------:R-:W-:-:S05]  /*1bbd0*/  @P1 LOP3.LUT R3, R3, 0x4, RZ, 0xfc, !PT ;  /* 0x0000000403031812 */ /* 0x000fca00078efcff */
[----:B------:R0:W-:Y:S04]  /*1bbe0*/  STL [R1+0x10], R3 ;  /* 0x0000100301007387 */ /* 0x0001e80000100800 */
[----:B------:R0:W-:Y:S01]  /*1bbf0*/  STL [R1+0x40], R11 ;  /* 0x0000400b01007387 */ /* 0x0001e20000100800 */
[----:B------:R-:W-:Y:S05]  /*1bc00*/  @!P1 BRA `(.L_x_647) ;  /* 0x0000000000749947 */ /* 0x000fea0003800000 */
[----:B------:R-:W-:Y:S01]  /*1bc10*/  ISETP.NE.AND P1, PT, R17, RZ, PT ;  /* 0x000000ff1100720c */ /* 0x000fe20003f25270 */
[----:B------:R-:W-:-:S03]  /*1bc20*/  ULDC UR4, c[0x0][0x9f0] ;  /* 0x00027c0000047ab9 */ /* 0x000fc60000000800 */
[----:B------:R-:W-:-:S04]  /*1bc30*/  SEL R2, R17, UR4, P1 ;  /* 0x0000000411027c07 */ /* 0x000fc80008800000 */
[----:B0-----:R-:W-:-:S04]  /*1bc40*/  IABS R3, R2 ;  /* 0x0000000200037213 */ /* 0x001fc80000000000 */
[----:B------:R-:W0:Y:S08]  /*1bc50*/  I2F.RP R4, R3 ;  /* 0x0000000300047306 */ /* 0x000e300000209400 */
[----:B0-----:R-:W0:Y:S02]  /*1bc60*/  MUFU.RCP R4, R4 ;  /* 0x0000000400047308 */ /* 0x001e240000001000 */
[----:B0-----:R-:W-:-:S06]  /*1bc70*/  VIADD R4, R4, 0xffffffe ;  /* 0x0ffffffe04047836 */ /* 0x001fcc0000000000 */
[----:B------:R0:W1:Y:S02]  /*1bc80*/  F2I.FTZ.U32.TRUNC.NTZ R5, R4 ;  /* 0x0000000400057305 */ /* 0x000064000021f000 */
[----:B0-----:R-:W-:Y:S01]  /*1bc90*/  MOV R4, RZ ;  /* 0x000000ff00047202 */ /* 0x001fe20000000f00 */
[----:B-1----:R-:W-:-:S04]  /*1bca0*/  IMAD.MOV R0, RZ, RZ, -R5 ;  /* 0x000000ffff007224 */ /* 0x002fc800078e0a05 */
[----:B------:R-:W-:-:S04]  /*1bcb0*/  IMAD R0, R0, R3, RZ ;  /* 0x0000000300007224 */ /* 0x000fc800078e02ff */
[----:B------:R-:W-:Y:S01]  /*1bcc0*/  IMAD.HI.U32 R8, R5, R0, R4 ;  /* 0x0000000005087227 */ /* 0x000fe200078e0004 */
[----:B------:R-:W-:Y:S02]  /*1bcd0*/  IABS R0, R2 ;  /* 0x0000000200007213 */ /* 0x000fe40000000000 */
[----:B------:R-:W-:-:S03]  /*1bce0*/  IADD3 R5, R2, -0x1, R11 ;  /* 0xffffffff02057810 */ /* 0x000fc60007ffe00b */
[----:B------:R-:W-:Y:S01]  /*1bcf0*/  IMAD.MOV R0, RZ, RZ, -R0 ;  /* 0x000000ffff007224 */ /* 0x000fe200078e0a00 */
[----:B------:R-:W-:Y:S02]  /*1bd00*/  IABS R4, R5 ;  /* 0x0000000500047213 */ /* 0x000fe40000000000 */
[----:B------:R-:W-:Y:S01]  /*1bd10*/  LOP3.LUT R5, R5, R2, RZ, 0x3c, !PT ;  /* 0x0000000205057212 */ /* 0x000fe200078e3cff */
[----:B------:R-:W-:Y:S02]  /*1bd20*/  IMAD.MOV.U32 R7, RZ, RZ, R0 ;  /* 0x000000ffff077224 */ /* 0x000fe400078e0000 */
[----:B------:R-:W-:-:S04]  /*1bd30*/  IMAD.HI.U32 R0, R8, R4, RZ ;  /* 0x0000000408007227 */ /* 0x000fc800078e00ff */
[----:B------:R-:W-:-:S05]  /*1bd40*/  IMAD R4, R0, R7, R4 ;  /* 0x0000000700047224 */ /* 0x000fca00078e0204 */
[----:B------:R-:W-:-:S13]  /*1bd50*/  ISETP.GT.U32.AND P1, PT, R3, R4, PT ;  /* 0x000000040300720c */ /* 0x000fda0003f24070 */
[----:B------:R-:W-:Y:S01]  /*1bd60*/  @!P1 IADD3 R4, R4, -R3, RZ ;  /* 0x8000000304049210 */ /* 0x000fe20007ffe0ff */
[----:B------:R-:W-:-:S03]  /*1bd70*/  @!P1 VIADD R0, R0, 0x1 ;  /* 0x0000000100009836 */ /* 0x000fc60000000000 */
[----:B------:R-:W-:-:S13]  /*1bd80*/  ISETP.GE.U32.AND P1, PT, R4, R3, PT ;  /* 0x000000030400720c */ /* 0x000fda0003f26070 */
[----:B------:R-:W-:Y:S01]  /*1bd90*/  @P1 VIADD R0, R0, 0x1 ;  /* 0x0000000100001836 */ /* 0x000fe20000000000 */
[----:B------:R-:W-:-:S13]  /*1bda0*/  ISETP.GE.AND P1, PT, R5, RZ, PT ;  /* 0x000000ff0500720c */ /* 0x000fda0003f26270 */
[----:B------:R-:W-:Y:S02]  /*1bdb0*/  @!P1 IADD3 R0, -R0, RZ, RZ ;  /* 0x000000ff00009210 */ /* 0x000fe40007ffe1ff */
[----:B------:R-:W-:-:S13]  /*1bdc0*/  ISETP.NE.AND P1, PT, R2, RZ, PT ;  /* 0x000000ff0200720c */ /* 0x000fda0003f25270 */
[----:B------:R-:W-:-:S07]  /*1bdd0*/  @!P1 LOP3.LUT R0, RZ, R2, RZ, 0x33, !PT ;  /* 0x00000002ff009212 */ /* 0x000fce00078e33ff */
.L_x_647:
[----:B------:R-:W-:Y:S05]  /*1bde0*/  BSYNC B0 ;  /* 0x0000000000007941 */ /* 0x000fea0003800000 */
.L_x_646:
[----:B------:R-:W-:Y:S01]  /*1bdf0*/  IMAD R2, R13, R0, RZ ;  /* 0x000000000d027224 */ /* 0x000fe200078e02ff */
[----:B------:R-:W-:Y:S01]  /*1be00*/  BSSY B0, `(.L_x_648) ;  /* 0x0000142000007945 */ /* 0x000fe20003800000 */
[----:B------:R-:W-:-:S03]  /*1be10*/  PLOP3.LUT P5, PT, PT, PT, PT, 0x80, 0x0 ;  /* 0x000000000000781c */ /* 0x000fc60003faf070 */
[C---:B------:R-:W-:Y:S01]  /*1be20*/  VIADDMNMX R0, R2.reuse, R0, R11, PT ;  /* 0x0000000002007246 */ /* 0x040fe2000380010b */
[----:B------:R-:W-:-:S04]  /*1be30*/  IMAD R2, R2, 0x80, -R6 ;  /* 0x0000008002027824 */ /* 0x000fc800078e0a06 */
[----:B------:R-:W-:Y:S01]  /*1be40*/  IMAD R6, R0, 0x80, -R6 ;  /* 0x0000008000067824 */ /* 0x000fe200078e0a06 */
[----:B------:R-:W-:-:S04]  /*1be50*/  VIMNMX R2, RZ, R2, !PT ;  /* 0x00000002ff027248 */ /* 0x000fc80007fe0100 */
[----:B------:R-:W-:-:S04]  /*1be60*/  VIMNMX R9, R6, R9, PT ;  /* 0x0000000906097248 */ /* 0x000fc80003fe0100 */
[----:B------:R-:W-:-:S13]  /*1be70*/  ISETP.GT.AND P1, PT, R9, R2, PT ;  /* 0x000000020900720c */ /* 0x000fda0003f24270 */
[----:B------:R-:W-:Y:S02]  /*1be80*/  @P1 IADD3 R0, R9, 0x7f, RZ ;  /* 0x0000007f09001810 */ /* 0x000fe40007ffe0ff */
[----:B------:R-:W-:Y:S02]  /*1be90*/  SHF.R.U32.HI R9, RZ, 0x7, R2 ;  /* 0x00000007ff097819 */ /* 0x000fe40000011602 */
[----:B------:R-:W-:-:S03]  /*1bea0*/  @P1 SHF.R.S32.HI R2, RZ, 0x1f, R0 ;  /* 0x0000001fff021819 */ /* 0x000fc60000011400 */
[----:B------:R-:W-:Y:S01]  /*1beb0*/  IMAD.MOV.U32 R6, RZ, RZ, R9 ;  /* 0x000000ffff067224 */ /* 0x000fe200078e0009 */
[----:B------:R-:W-:-:S04]  /*1bec0*/  @P1 LEA.HI R0, R2, R0, RZ, 0x7 ;  /* 0x0000000002001211 */ /* 0x000fc800078f38ff */
[----:B------:R-:W-:-:S04]  /*1bed0*/  @P1 SHF.R.S32.HI R6, RZ, 0x7, R0 ;  /* 0x00000007ff061819 */ /* 0x000fc80000011400 */
[----:B------:R-:W-:-:S13]  /*1bee0*/  ISETP.GT.AND P1, PT, R6, R9, PT ;  /* 0x000000090600720c */ /* 0x000fda0003f24270 */
[----:B------:R-:W-:Y:S05]  /*1bef0*/  @!P1 BRA `(.L_x_649) ;  /* 0x0000001000c89947 */ /* 0x000fea0003800000 */
[----:B------:R-:W-:Y:S01]  /*1bf00*/  UMOV UR4, 0xffffffff ;  /* 0xffffffff00047882 */ /* 0x000fe20000000000 */
[----:B------:R-:W-:Y:S02]  /*1bf10*/  SEL R0, R12, RZ, !P0 ;  /* 0x000000ff0c007207 */ /* 0x000fe40004000000 */
[----:B------:R-:W-:Y:S05]  /*1bf20*/  BRA.DIV UR4, `(.L_x_650) ;  /* 0x0000006e04c07947 */ /* 0x000fea000b800000 */
[----:B------:R-:W1:Y:S02]  /*1bf30*/  S2R R2, SR_TID.X ;  /* 0x0000000000027919 */ /* 0x000e640000002100 */
[----:B-1----:R-:W-:-:S04]  /*1bf40*/  SHF.R.U32.HI R2, RZ, 0x5, R2 ;  /* 0x00000005ff027819 */ /* 0x002fc80000011602 */
[----:B------:R-:W-:-:S05]  /*1bf50*/  LOP3.LUT R2, R2, 0x3, RZ, 0xc0, !PT ;  /* 0x0000000302027812 */ /* 0x000fca00078ec0ff */
[----:B------:R1:W2:Y:S02]  /*1bf60*/  SHFL.IDX PT, R14, R2, RZ, 0x1f ;  /* 0x00001fff020e7589 */ /* 0x0002a400000e0000 */
.L_x_819:
[----:B--2---:R-:W-:Y:S02]  /*1bf70*/  ISETP.NE.AND P0, PT, R14, RZ, PT ;  /* 0x000000ff0e00720c */ /* 0x004fe40003f05270 */
[----:B------:R-:W-:-:S11]  /*1bf80*/  PLOP3.LUT P2, PT, PT, PT, PT, 0x8, 0x0 ;  /* 0x000000000000781c */ /* 0x000fd60003f4e170 */
[----:B------:R-:W-:Y:S05]  /*1bf90*/  @P0 BRA `(.L_x_651) ;  /* 0x00000000000c0947 */ /* 0x000fea0003800000 */
[----:B------:R-:W-:-:S03]  /*1bfa0*/  UMOV UR4, 0xffffffff ;  /* 0xffffffff00047882 */ /* 0x000fc60000000000 */
[----:B------:R-:W-:Y:S05]  /*1bfb0*/  BRA.DIV UR4, `(.L_x_652) ;  /* 0x0000006e04d07947 */ /* 0x000fea000b800000 */
[----:B------:R-:W-:-:S13]  /*1bfc0*/  ELECT P2, URZ, PT ;  /* 0x00000000003f782f */ /* 0x000fda0003840000 */
.L_x_651:
[----:B-1----:R-:W2:Y:S01]  /*1bfd0*/  LDL R2, [R1+0x64] ;  /* 0x0000640001027983 */ /* 0x002ea20000100800 */
[----:B------:R-:W-:Y:S01]  /*1bfe0*/  BSSY B1, `(.L_x_653) ;  /* 0x0000008000017945 */ /* 0x000fe20003800000 */
[----:B--2---:R-:W-:-:S05]  /*1bff0*/  VIADD R2, R2, 0x1 ;  /* 0x0000000102027836 */ /* 0x004fca0000000000 */
[----:B0-----:R-:W-:-:S04]  /*1c000*/  LEA.HI R3, R2, R2, RZ, 0x1 ;  /* 0x0000000202037211 */ /* 0x001fc800078f08ff */
[----:B------:R-:W-:-:S04]  /*1c010*/  LOP3.LUT R3, R3, 0xfffffffe, RZ, 0xc0, !PT ;  /* 0xfffffffe03037812 */ /* 0x000fc800078ec0ff */
[----:B------:R-:W-:-:S04]  /*1c020*/  IADD3 R2, R2, -R3, RZ ;  /* 0x8000000302027210 */ /* 0x000fc80007ffe0ff */
[----:B------:R-:W-:-:S04]  /*1c030*/  SHF.L.U32 R2, R2, 0x1f, RZ ;  /* 0x0000001f02027819 */ /* 0x000fc800000006ff */
[----:B------:R-:W0:Y:S02]  /*1c040*/  SYNCS.PHASECHK.TRANS64.TRYWAIT P0, [R18+URZ+0x34820], R2 ;  /* 0x03482002120075a7 */ /* 0x000e24000800017f */
[----:B0-----:R-:W-:Y:S05]  /*1c050*/  @!P0 BRA `(.L_x_654) ;  /* 0x0000006c00cc8947 */ /* 0x001fea0003800000 */
.L_x_822:
[----:B------:R-:W-:Y:S05]  /*1c060*/  BSYNC B1 ;  /* 0x0000000000017941 */ /* 0x000fea0003800000 */
.L_x_653:
[----:B------:R-:W-:Y:S04]  /*1c070*/  BSSY B1, `(.L_x_655) ;  /* 0x0000082000017945 */ /* 0x000fe80003800000 */
[----:B------:R-:W-:Y:S05]  /*1c080*/  @!P2 BRA `(.L_x_656) ;  /* 0x000000080000a947 */ /* 0x000fea0003800000 */
[----:B------:R-:W2:Y:S04]  /*1c090*/  LDL R5, [R1+0x14] ;  /* 0x0000140001057983 */ /* 0x000ea80000100800 */
[----:B------:R-:W3:Y:S01]  /*1c0a0*/  LDL R4, [R1+0x24] ;  /* 0x0000240001047983 */ /* 0x000ee20000100800 */
[----:B------:R-:W-:Y:S01]  /*1c0b0*/  BSSY B2, `(.L_x_657) ;  /* 0x0000008000027945 */ /* 0x000fe20003800000 */
[----:B------:R-:W1:Y:S02]  /*1c0c0*/  S2R R3, SR_TID.X ;  /* 0x0000000000037919 */ /* 0x000e640000002100 */
[----:B-1----:R-:W-:-:S04]  /*1c0d0*/  LOP3.LUT R3, R3, 0x7f, RZ, 0xc0, !PT ;  /* 0x0000007f03037812 */ /* 0x002fc800078ec0ff */
[----:B------:R-:W-:Y:S01]  /*1c0e0*/  ISETP.NE.AND P4, PT, R3, RZ, PT ;  /* 0x000000ff0300720c */ /* 0x000fe20003f85270 */
[----:B--2---:R-:W-:Y:S01]  /*1c0f0*/  IMAD R5, R5, 0x8, R18 ;  /* 0x0000000805057824 */ /* 0x004fe200078e0212 */
[----:B---3--:R-:W-:-:S04]  /*1c100*/  SHF.L.U32 R8, R4, 0x1f, RZ ;  /* 0x0000001f04087819 */ /* 0x008fc800000006ff */
[----:B------:R-:W1:Y:S02]  /*1c110*/  SYNCS.PHASECHK.TRANS64.TRYWAIT P0, [R5+URZ+0x348a0], R8 ;  /* 0x0348a008050075a7 */ /* 0x000e64000800017f */
[----:B-1----:R-:W-:Y:S05]  /*1c120*/  @!P0 BRA `(.L_x_658) ;  /* 0x0000006c00ac8947 */ /* 0x002fea0003800000 */
.L_x_823:
[----:B------:R-:W-:Y:S05]  /*1c130*/  BSYNC B2 ;  /* 0x0000000000027941 */ /* 0x000fea0003800000 */
.L_x_657:
[----:B------:R-:W-:Y:S04]  /*1c140*/  BSSY B2, `(.L_x_659) ;  /* 0x0000008000027945 */ /* 0x000fe80003800000 */
[----:B------:R-:W-:Y:S05]  /*1c150*/  @P4 BRA `(.L_x_660) ;  /* 0x0000000000184947 */ /* 0x000fea0003800000 */
[----:B0-----:R-:W2:Y:S02]  /*1c160*/  LDL R2, [R1+0x10] ;  /* 0x0000100001027983 */ /* 0x001ea40000100800 */
[----:B--2---:R-:W-:Y:S01]  /*1c170*/  LOP3.LUT P0, RZ, R2, 0x1, RZ, 0xc0, !PT ;  /* 0x0000000102ff7812 */ /* 0x004fe2000780c0ff */
[----:B------:R-:W-:-:S04]  /*1c180*/  IMAD.MOV.U32 R2, RZ, RZ, 0xc000 ;  /* 0x0000c000ff027424 */ /* 0x000fc800078e00ff */
[----:B------:R2:W-:Y:S08]  /*1c190*/  SYNCS.ARRIVE.TRANS64 RZ, [R5+URZ+0x34890], R2 ;  /* 0x0348900205ff79a7 */ /* 0x0005f0000800003f */
[----:B------:R-:W-:Y:S05]  /*1c1a0*/  @!P0 BRA `(.L_x_660) ;  /* 0x0000000000048947 */ /* 0x000fea0003800000 */
[----:B------:R-:W-:Y:S01]  /*1c1b0*/  BPT.TRAP 0x1 ;  /* 0x000000040000795c */ /* 0x000fe20000300000 */
.L_x_660:
[----:B------:R-:W-:Y:S05]  /*1c1c0*/  BSYNC B2 ;  /* 0x0000000000027941 */ /* 0x000fea0003800000 */
.L_x_659:
[----:B0-2---:R-:W2:Y:S01]  /*1c1d0*/  LDL R2, [R1+0x14] ;  /* 0x0000140001027983 */ /* 0x005ea20000100800 */
[----:B------:R-:W-:Y:S01]  /*1c1e0*/  IMAD.MOV.U32 R11, RZ, RZ, RZ ;  /* 0x000000ffff0b7224 */ /* 0x000fe200078e00ff */
[----:B------:R-:W-:Y:S01]  /*1c1f0*/  LEA R3, R6, R10, 0x7 ;  /* 0x0000000a06037211 */ /* 0x000fe200078e38ff */
[----:B------:R-:W-:Y:S01]  /*1c200*/  UIADD3 UR4, UP0, UR36, 0x570, URZ ;  /* 0x0000057024047890 */ /* 0x000fe2000ff1e03f */
[----:B------:R-:W-:Y:S01]  /*1c210*/  PLOP3.LUT P0, PT, PT, PT, PT, 0x80, 0x0 ;  /* 0x000000000000781c */ /* 0x000fe20003f0f070 */
[----:B------:R-:W-:Y:S01]  /*1c220*/  UMOV UR6, 0x0 ;  /* 0x0000000000067882 */ /* 0x000fe20000000000 */
[----:B------:R-:W-:Y:S01]  /*1c230*/  R2UR UR10, R11 ;  /* 0x000000000b0a72ca */ /* 0x000fe200000e0000 */
[----:B------:R-:W-:Y:S01]  /*1c240*/  VIADD R3, R3, 0xffffff80 ;  /* 0xffffff8003037836 */ /* 0x000fe20000000000 */
[----:B------:R-:W-:Y:S01]  /*1c250*/  UMOV UR7, 0x12f00000 ;  /* 0x12f0000000077882 */ /* 0x000fe20000000000 */
[----:B------:R-:W-:Y:S01]  /*1c260*/  UIADD3.X UR5, URZ, UR37, URZ, UP0, !UPT ;  /* 0x000000253f057290 */ /* 0x000fe200087fe43f */
[----:B--2---:R-:W-:Y:S01]  /*1c270*/  IMAD R7, R2, 0xc000, R18 ;  /* 0x0000c00002077824 */ /* 0x004fe200078e0212 */
[----:B------:R-:W-:-:S03]  /*1c280*/  IADD3 R2, R5, 0x34890, RZ ;  /* 0x0003489005027810 */ /* 0x000fc60007ffe0ff */
[----:B------:R-:W-:-:S07]  /*1c290*/  VIADD R4, R7, 0x1c400 ;  /* 0x0001c40007047836 */ /* 0x000fce0000000000 */
.L_x_661:
        /* <DEDUP_REMOVED lines=11> */
[----:B------:R-:W-:Y:S01]  /*1c350*/  IADD3 R4, R7, 0x20400, RZ ;  /* 0x0002040007047810 */ /* 0x000fe20007ffe0ff */
[----:B------:R-:W-:Y:S01]  /*1c360*/  UMOV UR6, 0x0 ;  /* 0x0000000000067882 */ /* 0x000fe20000000000 */
[----:B------:R-:W-:Y:S01]  /*1c370*/  PLOP3.LUT P0, PT, PT, PT, PT, 0x80, 0x0 ;  /* 0x000000000000781c */ /* 0x000fe20003f0f070 */
[----:B------:R-:W-:Y:S01]  /*1c380*/  UMOV UR7, 0x12f00000 ;  /* 0x12f0000000077882 */ /* 0x000fe20000000000 */
[----:B------:R-:W-:-:S15]  /*1c390*/  R2UR UR10, R14 ;  /* 0x000000000e0a72ca */ /* 0x000fde00000e0000 */
.L_x_662:
        /* <DEDUP_REMOVED lines=10> */
[----:B------:R-:W-:Y:S01]  /*1c440*/  VIADD R4, R7, 0x24400 ;  /* 0x0002440007047836 */ /* 0x000fe20000000000 */
[----:B------:R-:W-:Y:S01]  /*1c450*/  PLOP3.LUT P0, PT, PT, PT, PT, 0x80, 0x0 ;  /* 0x000000000000781c */ /* 0x000fe20003f0f070 */
[----:B------:R-:W-:Y:S01]  /*1c460*/  UMOV UR6, 0x0 ;  /* 0x0000000000067882 */ /* 0x000fe20000000000 */
[----:B------:R-:W-:Y:S01]  /*1c470*/  UMOV UR7, 0x12f00000 ;  /* 0x12f0000000077882 */ /* 0x000fe20000000000 */
[----:B------:R-:W-:-:S10]  /*1c480*/  UMOV UR10, 0x80 ;  /* 0x00000080000a7882 */ /* 0x000fd40000000000 */
.L_x_663:
        /* <DEDUP_REMOVED lines=10> */
[----:B------:R-:W0:Y:S01]  /*1c530*/  SYNCS.PHASECHK.TRANS64.TRYWAIT P0, [R5+URZ+0x348c0], R8 ;  /* 0x0348c008050075a7 */ /* 0x000e22000800017f */
[----:B------:R-:W-:Y:S04]  /*1c540*/  BSSY B2, `(.L_x_664) ;  /* 0x0000002000027945 */ /* 0x000fe80003800000 */
[----:B0-----:R-:W-:Y:S05]  /*1c550*/  @!P0 BRA `(.L_x_665) ;  /* 0x0000006800b48947 */ /* 0x001fea0003800000 */
.L_x_824:
[----:B------:R-:W-:Y:S05]  /*1c560*/  BSYNC B2 ;  /* 0x0000000000027941 */ /* 0x000fea0003800000 */
.L_x_664:
[----:B------:R-:W-:Y:S01]  /*1c570*/  BSSY B2, `(.L_x_666) ;  /* 0x000000a000027945 */ /* 0x000fe20003800000 */
[----:B------:R-:W-:Y:S01]  /*1c580*/  IMAD.MOV.U32 R12, RZ, RZ, 0x0 ;  /* 0x00000000ff0c7424 */ /* 0x000fe200078e00ff */
[----:B------:R-:W-:Y:S02]  /*1c590*/  MOV R13, 0x12f00000 ;  /* 0x12f00000000d7802 */ /* 0x000fe40000000f00 */
[----:B------:R-:W-:Y:S05]  /*1c5a0*/  @P4 BRA `(.L_x_667) ;  /* 0x0000000000184947 */ /* 0x000fea0003800000 */
[----:B------:R-:W2:Y:S02]  /*1c5b0*/  LDL R2, [R1+0x10] ;  /* 0x0000100001027983 */ /* 0x000ea40000100800 */
[----:B--2---:R-:W-:Y:S01]  /*1c5c0*/  LOP3.LUT P0, RZ, R2, 0x1, RZ, 0xc0, !PT ;  /* 0x0000000102ff7812 */ /* 0x004fe2000780c0ff */
[----:B------:R-:W-:-:S04]  /*1c5d0*/  IMAD.MOV.U32 R2, RZ, RZ, 0x8000 ;  /* 0x00008000ff027424 */ /* 0x000fc800078e00ff */
[----:B------:R2:W-:Y:S08]  /*1c5e0*/  SYNCS.ARRIVE.TRANS64 RZ, [R5+URZ+0x348b0], R2 ;  /* 0x0348b00205ff79a7 */ /* 0x0005f0000800003f */
[----:B------:R-:W-:Y:S05]  /*1c5f0*/  @!P0 BRA `(.L_x_667) ;  /* 0x0000000000048947 */ /* 0x000fea0003800000 */
[----:B------:R-:W-:Y:S01]  /*1c600*/  BPT.TRAP 0x1 ;  /* 0x000000040000795c */ /* 0x000fe20000300000 */
.L_x_667:
[----:B------:R-:W-:Y:S05]  /*1c610*/  BSYNC B2 ;  /* 0x0000000000027941 */ /* 0x000fea0003800000 */
.L_x_666:
[----:B--2---:R-:W2:Y:S01]  /*1c620*/  LDL R2, [R1+0x14] ;  /* 0x0000140001027983 */ /* 0x004ea20000100800 */
[----:B------:R-:W-:Y:S01]  /*1c630*/  R2UR UR10, R11 ;  /* 0x000000000b0a72ca */ /* 0x000fe200000e0000 */
[----:B------:R-:W-:Y:S01]  /*1c640*/  VIADD R4, R18, 0x400 ;  /* 0x0000040012047836 */ /* 0x000fe20000000000 */
[----:B------:R-:W-:Y:S01]  /*1c650*/  R2UR UR6, R12 ;  /* 0x000000000c0672ca */ /* 0x000fe200000e0000 */
[----:B------:R-:W-:Y:S01]  /*1c660*/  UIADD3 UR4, UP0, UR36, 0x670, URZ ;  /* 0x0000067024047890 */ /* 0x000fe2000ff1e03f */
[----:B------:R-:W-:Y:S02]  /*1c670*/  R2UR UR7, R13 ;  /* 0x000000000d0772ca */ /* 0x000fe400000e0000 */
[----:B------:R-:W-:Y:S01]  /*1c680*/  PLOP3.LUT P0, PT, PT, PT, PT, 0x80, 0x0 ;  /* 0x000000000000781c */ /* 0x000fe20003f0f070 */
[----:B------:R-:W-:Y:S01]  /*1c690*/  UIADD3.X UR5, URZ, UR37, URZ, UP0, !UPT ;  /* 0x000000253f057290 */ /* 0x000fe200087fe43f */
[----:B01----:R-:W-:Y:S01]  /*1c6a0*/  IADD3 R5, R5, 0x348b0, RZ ;  /* 0x000348b005057810 */ /* 0x003fe20007ffe0ff */
[----:B--2---:R-:W-:-:S10]  /*1c6b0*/  IMAD R2, R2, 0x8000, R4 ;  /* 0x0000800002027824 */ /* 0x004fd400078e0204 */
.L_x_668:
        /* <DEDUP_REMOVED lines=10> */
[----:B------:R-:W2:Y:S01]  /*1c760*/  LDL R7, [R1+0x14] ;  /* 0x0000140001077983 */ /* 0x000ea20000100800 */
[----:B------:R-:W-:Y:S01]  /*1c770*/  IMAD.MOV.U32 R2, RZ, RZ, 0x6000 ;  /* 0x00006000ff027424 */ /* 0x000fe200078e00ff */
[----:B------:R-:W-:Y:S02]  /*1c780*/  R2UR UR10, R14 ;  /* 0x000000000e0a72ca */ /* 0x000fe400000e0000 */
[----:B------:R-:W-:Y:S02]  /*1c790*/  R2UR UR6, R12 ;  /* 0x000000000c0672ca */ /* 0x000fe400000e0000 */
[----:B------:R-:W-:Y:S02]  /*1c7a0*/  R2UR UR7, R13 ;  /* 0x000000000d0772ca */ /* 0x000fe400000e0000 */
[----:B------:R-:W-:Y:S01]  /*1c7b0*/  PLOP3.LUT P0, PT, PT, PT, PT, 0x80, 0x0 ;  /* 0x000000000000781c */ /* 0x000fe20003f0f070 */
[----:B--2---:R-:W-:-:S04]  /*1c7c0*/  IMAD R2, R7, R2, 0x2000 ;  /* 0x0000200007027424 */ /* 0x004fc800078e0202 */
[----:B------:R-:W-:-:S05]  /*1c7d0*/  IMAD R2, R7, -0x2000, R2 ;  /* 0xffffe00007027824 */ /* 0x000fca00078e0202 */
[----:B------:R-:W-:-:S07]  /*1c7e0*/  LEA R2, R2, R4, 0x1 ;  /* 0x0000000402027211 */ /* 0x000fce00078e08ff */
.L_x_669:
        /* <DEDUP_REMOVED lines=10> */
.L_x_656:
[----:B------:R-:W-:Y:S05]  /*1c890*/  BSYNC B1 ;  /* 0x0000000000017941 */ /* 0x000fea0003800000 */
.L_x_655:
[----:B------:R-:W0:Y:S04]  /*1c8a0*/  LDL.LU R7, [R1+0x14] ;  /* 0x0000140001077983 */ /* 0x000e280000300800 */
[----:B------:R-:W2:Y:S01]  /*1c8b0*/  LDL.LU R4, [R1+0x24] ;  /* 0x0000240001047983 */ /* 0x000ea20000300800 */
[----:B------:R-:W-:Y:S01]  /*1c8c0*/  PLOP3.LUT P5, PT, PT, PT, PT, 0x8, 0x0 ;  /* 0x000000000000781c */ /* 0x000fe20003fae170 */
[----:B0-----:R-:W-:Y:S02]  /*1c8d0*/  VIADD R2, R7, 0x1 ;  /* 0x0000000107027836 */ /* 0x001fe40000000000 */
[----:B------:R-:W-:-:S03]  /*1c8e0*/  VIADD R7, R6, 0xfffffffe ;  /* 0xfffffffe06077836 */ /* 0x000fc60000000000 */
[----:B------:R-:W-:-:S04]  /*1c8f0*/  ISETP.NE.AND P0, PT, R2, 0x2, PT ;  /* 0x000000020200780c */ /* 0x000fc80003f05270 */
[----:B------:R-:W-:Y:S02]  /*1c900*/  SEL R3, RZ, 0x1, P0 ;  /* 0x00000001ff037807 */ /* 0x000fe40000000000 */
[----:B------:R-:W-:Y:S02]  /*1c910*/  SEL R2, R2, RZ, P0 ;  /* 0x000000ff02027207 */ /* 0x000fe40000000000 */
[----:B--2---:R-:W-:Y:S02]  /*1c920*/  LOP3.LUT R4, R4, R3, RZ, 0x3c, !PT ;  /* 0x0000000304047212 */ /* 0x004fe400078e3cff */
[----:B------:R-:W-:-:S03]  /*1c930*/  ISETP.GE.AND P0, PT, R7, R9, PT ;  /* 0x000000090700720c */ /* 0x000fc60003f06270 */
[----:B------:R1:W-:Y:S04]  /*1c940*/  STL [R1+0x24], R4 ;  /* 0x0000240401007387 */ /* 0x0003e80000100800 */
[----:B------:R1:W-:Y:S06]  /*1c950*/  STL [R1+0x14], R2 ;  /* 0x0000140201007387 */ /* 0x0003ec0000100800 */
[----:B------:R-:W-:Y:S05]  /*1c960*/  @!P0 BRA `(.L_x_649) ;  /* 0x00000008002c8947 */ /* 0x000fea0003800000 */
.L_x_685:
[----:B------:R-:W-:Y:S05]  /*1c970*/  YIELD ;  /* 0x0000000000007946 */ /* 0x000fea0003800000 */
[----:B------:R-:W-:Y:S04]  /*1c980*/  BSSY B1, `(.L_x_670) ;  /* 0x000007d000017945 */ /* 0x000fe80003800000 */
[----:B--2---:R-:W-:Y:S05]  /*1c990*/  @!P2 BRA `(.L_x_671) ;  /* 0x0000000400eca947 */ /* 0x004fea0003800000 */
[----:B------:R-:W2:Y:S04]  /*1c9a0*/  LDL R3, [R1+0x14] ;  /* 0x0000140001037983 */ /* 0x000ea80000100800 */
[----:B-1----:R-:W3:Y:S01]  /*1c9b0*/  LDL R2, [R1+0x24] ;  /* 0x0000240001027983 */ /* 0x002ee20000100800 */
[----:B------:R-:W-:Y:S01]  /*1c9c0*/  BSSY B2, `(.L_x_672) ;  /* 0x0000005000027945 */ /* 0x000fe20003800000 */
[----:B--2---:R-:W-:Y:S02]  /*1c9d0*/  LEA R6, R3, R18, 0x3 ;  /* 0x0000001203067211 */ /* 0x004fe400078e18ff */
[----:B---3--:R-:W-:-:S04]  /*1c9e0*/  SHF.L.U32 R5, R2, 0x1f, RZ ;  /* 0x0000001f02057819 */ /* 0x008fc800000006ff */
[----:B------:R-:W0:Y:S02]  /*1c9f0*/  SYNCS.PHASECHK.TRANS64.TRYWAIT P0, [R6+URZ+0x348a0], R5 ;  /* 0x0348a005060075a7 */ /* 0x000e24000800017f */
[----:B0-----:R-:W-:Y:S05]  /*1ca00*/  @!P0 BRA `(.L_x_673) ;  /* 0x00000064009c8947 */ /* 0x001fea0003800000 */
.L_x_825:
[----:B------:R-:W-:Y:S05]  /*1ca10*/  BSYNC B2 ;  /* 0x0000000000027941 */ /* 0x000fea0003800000 */
.L_x_672:
[----:B------:R-:W1:Y:S01]  /*1ca20*/  S2R R2, SR_TID.X ;  /* 0x0000000000027919 */ /* 0x000e620000002100 */
[----:B------:R-:W-:Y:S01]  /*1ca30*/  BSSY B2, `(.L_x_674) ;  /* 0x000000a000027945 */ /* 0x000fe20003800000 */
[----:B-1----:R-:W-:-:S04]  /*1ca40*/  LOP3.LUT R2, R2, 0x7f, RZ, 0xc0, !PT ;  /* 0x0000007f02027812 */ /* 0x002fc800078ec0ff */
[----:B------:R-:W-:-:S13]  /*1ca50*/  ISETP.NE.AND P1, PT, R2, RZ, PT ;  /* 0x000000ff0200720c */ /* 0x000fda0003f25270 */
[----:B------:R-:W-:Y:S05]  /*1ca60*/  @P1 BRA `(.L_x_675) ;  /* 0x0000000000181947 */ /* 0x000fea0003800000 */
[----:B------:R-:W2:Y:S02]  /*1ca70*/  LDL R2, [R1+0x10] ;  /* 0x0000100001027983 */ /* 0x000ea40000100800 */
[----:B--2---:R-:W-:Y:S01]  /*1ca80*/  LOP3.LUT P0, RZ, R2, 0x1, RZ, 0xc0, !PT ;  /* 0x0000000102ff7812 */ /* 0x004fe2000780c0ff */
[----:B------:R-:W-:-:S04]  /*1ca90*/  IMAD.MOV.U32 R2, RZ, RZ, 0xc000 ;  /* 0x0000c000ff027424 */ /* 0x000fc800078e00ff */
[----:B------:R1:W-:Y:S08]  /*1caa0*/  SYNCS.ARRIVE.TRANS64 RZ, [R6+URZ+0x34890], R2 ;  /* 0x0348900206ff79a7 */ /* 0x0003f0000800003f */
[----:B------:R-:W-:Y:S05]  /*1cab0*/  @!P0 BRA `(.L_x_675) ;  /* 0x0000000000048947 */ /* 0x000fea0003800000 */
[----:B------:R-:W-:Y:S01]  /*1cac0*/  BPT.TRAP 0x1 ;  /* 0x000000040000795c */ /* 0x000fe20000300000 */
.L_x_675:
[----:B------:R-:W-:Y:S05]  /*1cad0*/  BSYNC B2 ;  /* 0x0000000000027941 */ /* 0x000fea0003800000 */
.L_x_674:
[----:B-1----:R-:W2:Y:S01]  /*1cae0*/  LDL R2, [R1+0x14] ;  /* 0x0000140001027983 */ /* 0x002ea20000100800 */
[----:B------:R-:W-:Y:S01]  /*1caf0*/  IMAD.MOV.U32 R11, RZ, RZ, RZ ;  /* 0x000000ffff0b7224 */ /* 0x000fe200078e00ff */
[----:B------:R-:W-:Y:S01]  /*1cb00*/  UIADD3 UR4, UP0, UR36, 0x570, URZ ;  /* 0x0000057024047890 */ /* 0x000fe2000ff1e03f */
[----:B------:R-:W-:Y:S01]  /*1cb10*/  LEA R3, R7, R10, 0x7 ;  /* 0x0000000a07037211 */ /* 0x000fe200078e38ff */
[----:B------:R-:W-:Y:S01]  /*1cb20*/  UMOV UR6, 0x0 ;  /* 0x0000000000067882 */ /* 0x000fe20000000000 */
[----:B------:R-:W-:Y:S01]  /*1cb30*/  PLOP3.LUT P0, PT, PT, PT, PT, 0x80, 0x0 ;  /* 0x000000000000781c */ /* 0x000fe20003f0f070 */
[----:B------:R-:W-:Y:S01]  /*1cb40*/  UIADD3.X UR5, URZ, UR37, URZ, UP0, !UPT ;  /* 0x000000253f057290 */ /* 0x000fe200087fe43f */
[----:B------:R-:W-:Y:S01]  /*1cb50*/  R2UR UR10, R11 ;  /* 0x000000000b0a72ca */ /* 0x000fe200000e0000 */
[----:B------:R-:W-:Y:S01]  /*1cb60*/  UMOV UR7, 0x12f00000 ;  /* 0x12f0000000077882 */ /* 0x000fe20000000000 */
[----:B--2---:R-:W-:Y:S02]  /*1cb70*/  IMAD R4, R2, 0xc000, R18 ;  /* 0x0000c00002047824 */ /* 0x004fe400078e0212 */
[----:B------:R-:W-:-:S02]  /*1cb80*/  VIADD R2, R6, 0x34890 ;  /* 0x0003489006027836 */ /* 0x000fc40000000000 */
[----:B------:R-:W-:-:S09]  /*1cb90*/  VIADD R8, R4, 0x1c400 ;  /* 0x0001c40004087836 */ /* 0x000fd20000000000 */
.L_x_676:
        /* <DEDUP_REMOVED lines=10> */
[----:B------:R-:W-:Y:S01]  /*1cc40*/  MOV R12, 0x40 ;  /* 0x00000040000c7802 */ /* 0x000fe20000000f00 */
[----:B------:R-:W-:Y:S01]  /*1cc50*/  VIADD R8, R4, 0x20400 ;  /* 0x0002040004087836 */ /* 0x000fe20000000000 */
[----:B------:R-:W-:Y:S01]  /*1cc60*/  PLOP3.LUT P0, PT, PT, PT, PT, 0x80, 0x0 ;  /* 0x000000000000781c */ /* 0x000fe20003f0f070 */
[----:B------:R-:W-:Y:S01]  /*1cc70*/  UMOV UR6, 0x0 ;  /* 0x0000000000067882 */ /* 0x000fe20000000000 */
[----:B------:R-:W-:Y:S01]  /*1cc80*/  R2UR UR10, R12 ;  /* 0x000000000c0a72ca */ /* 0x000fe200000e0000 */
[----:B------:R-:W-:-:S14]  /*1cc90*/  UMOV UR7, 0x12f00000 ;  /* 0x12f0000000077882 */ /* 0x000fdc0000000000 */
.L_x_677:
        /* <DEDUP_REMOVED lines=10> */
[----:B------:R-:W-:Y:S01]  /*1cd40*/  VIADD R4, R4, 0x24400 ;  /* 0x0002440004047836 */ /* 0x000fe20000000000 */
[----:B------:R-:W-:Y:S01]  /*1cd50*/  PLOP3.LUT P0, PT, PT, PT, PT, 0x80, 0x0 ;  /* 0x000000000000781c */ /* 0x000fe20003f0f070 */
[----:B------:R-:W-:Y:S01]  /*1cd60*/  UMOV UR6, 0x0 ;  /* 0x0000000000067882 */ /* 0x000fe20000000000 */
[----:B------:R-:W-:Y:S01]  /*1cd70*/  UMOV UR7, 0x12f00000 ;  /* 0x12f0000000077882 */ /* 0x000fe20000000000 */
[----:B------:R-:W-:-:S10]  /*1cd80*/  UMOV UR10, 0x80 ;  /* 0x00000080000a7882 */ /* 0x000fd40000000000 */
.L_x_678:
        /* <DEDUP_REMOVED lines=10> */
[----:B------:R-:W1:Y:S01]  /*1ce30*/  SYNCS.PHASECHK.TRANS64.TRYWAIT P0, [R6+URZ+0x348c0], R5 ;  /* 0x0348c005060075a7 */ /* 0x000e62000800017f */
[----:B------:R-:W-:Y:S04]  /*1ce40*/  BSSY B2, `(.L_x_679) ;  /* 0x0000002000027945 */ /* 0x000fe80003800000 */
[----:B-1----:R-:W-:Y:S05]  /*1ce50*/  @!P0 BRA `(.L_x_680) ;  /* 0x00000060009c8947 */ /* 0x002fea0003800000 */
.L_x_826:
[----:B------:R-:W-:Y:S05]  /*1ce60*/  BSYNC B2 ;  /* 0x0000000000027941 */ /* 0x000fea0003800000 */
.L_x_679:
[----:B------:R-:W-:Y:S01]  /*1ce70*/  BSSY B2, `(.L_x_681) ;  /* 0x000000a000027945 */ /* 0x000fe20003800000 */
[----:B------:R-:W-:Y:S01]  /*1ce80*/  MOV R4, 0x0 ;  /* 0x0000000000047802 */ /* 0x000fe20000000f00 */
[----:B01----:R-:W-:Y:S02]  /*1ce90*/  IMAD.MOV.U32 R5, RZ, RZ, 0x12f00000 ;  /* 0x12f00000ff057424 */ /* 0x003fe400078e00ff */
[----:B------:R-:W-:Y:S05]  /*1cea0*/  @P1 BRA `(.L_x_682) ;  /* 0x0000000000181947 */ /* 0x000fea0003800000 */
[----:B------:R-:W2:Y:S02]  /*1ceb0*/  LDL R2, [R1+0x10] ;  /* 0x0000100001027983 */ /* 0x000ea40000100800 */
[----:B--2---:R-:W-:Y:S01]  /*1cec0*/  LOP3.LUT P0, RZ, R2, 0x1, RZ, 0xc0, !PT ;  /* 0x0000000102ff7812 */ /* 0x004fe2000780c0ff */
[----:B------:R-:W-:-:S04]  /*1ced0*/  IMAD.MOV.U32 R2, RZ, RZ, 0x8000 ;  /* 0x00008000ff027424 */ /* 0x000fc800078e00ff */
[----:B------:R0:W-:Y:S08]  /*1cee0*/  SYNCS.ARRIVE.TRANS64 RZ, [R6+URZ+0x348b0], R2 ;  /* 0x0348b00206ff79a7 */ /* 0x0001f0000800003f */
[----:B------:R-:W-:Y:S05]  /*1cef0*/  @!P0 BRA `(.L_x_682) ;  /* 0x0000000000048947 */ /* 0x000fea0003800000 */
[----:B------:R-:W-:Y:S01]  /*1cf00*/  BPT.TRAP 0x1 ;  /* 0x000000040000795c */ /* 0x000fe20000300000 */
.L_x_682:
[----:B------:R-:W-:Y:S05]  /*1cf10*/  BSYNC B2 ;  /* 0x0000000000027941 */ /* 0x000fea0003800000 */
.L_x_681:
[----:B------:R-:W2:Y:S01]  /*1cf20*/  LDL R8, [R1+0x14] ;  /* 0x0000140001087983 */ /* 0x000ea20000100800 */
[----:B------:R-:W-:Y:S01]  /*1cf30*/  R2UR UR10, R11 ;  /* 0x000000000b0a72ca */ /* 0x000fe200000e0000 */
[----:B------:R-:W-:Y:S01]  /*1cf40*/  UIADD3 UR4, UP0, UR36, 0x670, URZ ;  /* 0x0000067024047890 */ /* 0x000fe2000ff1e03f */
[----:B------:R-:W-:Y:S01]  /*1cf50*/  R2UR UR6, R4 ;  /* 0x00000000040672ca */ /* 0x000fe200000e0000 */
[----:B0-----:R-:W-:Y:S01]  /*1cf60*/  VIADD R6, R6, 0x348b0 ;  /* 0x000348b006067836 */ /* 0x001fe20000000000 */
[----:B------:R-:W-:Y:S01]  /*1cf70*/  R2UR UR7, R5 ;  /* 0x00000000050772ca */ /* 0x000fe200000e0000 */
[----:B------:R-:W-:Y:S01]  /*1cf80*/  UIADD3.X UR5, URZ, UR37, URZ, UP0, !UPT ;  /* 0x000000253f057290 */ /* 0x000fe200087fe43f */
[----:B------:R-:W-:Y:S02]  /*1cf90*/  IADD3 R2, R18, 0x400, RZ ;  /* 0x0000040012027810 */ /* 0x000fe40007ffe0ff */
[----:B------:R-:W-:-:S03]  /*1cfa0*/  PLOP3.LUT P0, PT, PT, PT, PT, 0x80, 0x0 ;  /* 0x000000000000781c */ /* 0x000fc60003f0f070 */
[----:B--2---:R-:W-:-:S10]  /*1cfb0*/  IMAD R2, R8, 0x8000, R2 ;  /* 0x0000800008027824 */ /* 0x004fd400078e0202 */
.L_x_683:
        /* <DEDUP_REMOVED lines=10> */
[----:B------:R-:W-:Y:S02]  /*1d060*/  R2UR UR10, R12 ;  /* 0x000000000c0a72ca */ /* 0x000fe400000e0000 */
[----:B------:R-:W-:Y:S02]  /*1d070*/  R2UR UR6, R4 ;  /* 0x00000000040672ca */ /* 0x000fe400000e0000 */
[----:B------:R-:W-:Y:S02]  /*1d080*/  R2UR UR7, R5 ;  /* 0x00000000050772ca */ /* 0x000fe400000e0000 */
[----:B------:R-:W-:Y:S02]  /*1d090*/  IADD3 R2, R2, 0x4000, RZ ;  /* 0x0000400002027810 */ /* 0x000fe40007ffe0ff */
[----:B------:R-:W-:-:S13]  /*1d0a0*/  PLOP3.LUT P0, PT, PT, PT, PT, 0x80, 0x0 ;  /* 0x000000000000781c */ /* 0x000fda0003f0f070 */
.L_x_684:
        /* <DEDUP_REMOVED lines=10> */
.L_x_671:
[----:B------:R-:W-:Y:S05]  /*1d150*/  BSYNC B1 ;  /* 0x0000000000017941 */ /* 0x000fea0003800000 */
.L_x_670:
[----:B------:R-:W2:Y:S04]  /*1d160*/  LDL.LU R5, [R1+0x14] ;  /* 0x0000140001057983 */ /* 0x000ea80000300800 */
[----:B-1----:R-:W3:Y:S01]  /*1d170*/  LDL.LU R4, [R1+0x24] ;  /* 0x0000240001047983 */ /* 0x002ee20000300800 */
[----:B--2---:R-:W-:-:S05]  /*1d180*/  VIADD R2, R5, 0x1 ;  /* 0x0000000105027836 */ /* 0x004fca0000000000 */
[----:B------:R-:W-:-:S04]  /*1d190*/  ISETP.NE.AND P0, PT, R2, 0x2, PT ;  /* 0x000000020200780c */ /* 0x000fc80003f05270 */
[----:B------:R-:W-:Y:S02]  /*1d1a0*/  SEL R3, RZ, 0x1, P0 ;  /* 0x00000001ff037807 */ /* 0x000fe40000000000 */
[----:B------:R-:W-:Y:S02]  /*1d1b0*/  SEL R2, R2, RZ, P0 ;  /* 0x000000ff02027207 */ /* 0x000fe40000000000 */
[----:B---3--:R-:W-:Y:S02]  /*1d1c0*/  LOP3.LUT R4, R4, R3, RZ, 0x3c, !PT ;  /* 0x0000000304047212 */ /* 0x008fe400078e3cff */
[C---:B------:R-:W-:Y:S01]  /*1d1d0*/  ISETP.GT.AND P0, PT, R7.reuse, R9, PT ;  /* 0x000000090700720c */ /* 0x040fe20003f04270 */
[----:B------:R-:W-:Y:S02]  /*1d1e0*/  VIADD R7, R7, 0xffffffff ;  /* 0xffffffff07077836 */ /* 0x000fe40000000000 */
[----:B------:R2:W-:Y:S04]  /*1d1f0*/  STL [R1+0x24], R4 ;  /* 0x0000240401007387 */ /* 0x0005e80000100800 */
[----:B------:R2:W-:Y:S06]  /*1d200*/  STL [R1+0x14], R2 ;  /* 0x0000140201007387 */ /* 0x0005ec0000100800 */
[----:B------:R-:W-:Y:S05]  /*1d210*/  @P0 BRA `(.L_x_685) ;  /* 0xfffffff400d40947 */ /* 0x000fea000383ffff */
.L_x_649:
[----:B------:R-:W-:Y:S05]  /*1d220*/  BSYNC B0 ;  /* 0x0000000000007941 */ /* 0x000fea0003800000 */
.L_x_648:
[----:B-12---:R-:W2:Y:S04]  /*1d230*/  LDL R2, [R1+0x10] ;  /* 0x0000100001027983 */ /* 0x006ea80000100800 */
[----:B------:R1:W5:Y:S01]  /*1d240*/  LDL R8, [R1+0x40] ;  /* 0x0000400001087983 */ /* 0x0003620000100800 */
[----:B------:R-:W-:Y:S05]  /*1d250*/  @!P5 WARPSYNC.ALL ;  /* 0x000000000000d948 */ /* 0x000fea0003800000 */
[----:B------:R1:W-:Y:S01]  /*1d260*/  STL [R1+0x44], RZ ;  /* 0x000044ff01007387 */ /* 0x0003e20000100800 */
[----:B------:R-:W-:Y:S01]  /*1d270*/  BSSY B0, `(.L_x_686) ;  /* 0x0000021000007945 */ /* 0x000fe20003800000 */
[----:B------:R-:W-:Y:S01]  /*1d280*/  @!P5 BAR.SYNC.DEFER_BLOCKING 0xc, 0x180 ;  /* 0x030600000000db1d */ /* 0x000fe20000010000 */
[----:B--2---:R-:W-:-:S13]  /*1d290*/  LOP3.LUT P0, RZ, R2, 0x4, RZ, 0xc0, !PT ;  /* 0x0000000402ff7812 */ /* 0x004fda000780c0ff */
[----:B-1----:R-:W-:Y:S05]  /*1d2a0*/  @!P0 BRA `(.L_x_687) ;  /* 0x0000000000748947 */ /* 0x002fea0003800000 */
[----:B------:R-:W-:-:S13]  /*1d2b0*/  ISETP.NE.AND P0, PT, R17, RZ, PT ;  /* 0x000000ff1100720c */ /* 0x000fda0003f05270 */
[----:B------:R-:W1:Y:S02]  /*1d2c0*/  @!P0 LDC R17, c[0x0][0x9f0] ;  /* 0x00027c00ff118b82 */ /* 0x000e640000000800 */
[----:B-1----:R-:W-:-:S04]  /*1d2d0*/  IABS R0, R17 ;  /* 0x0000001100007213 */ /* 0x002fc80000000000 */
[----:B------:R-:W1:Y:S08]  /*1d2e0*/  I2F.RP R2, R0 ;  /* 0x0000000000027306 */ /* 0x000e700000209400 */
[----:B-1----:R-:W1:Y:S02]  /*1d2f0*/  MUFU.RCP R2, R2 ;  /* 0x0000000200027308 */ /* 0x002e640000001000 */
[----:B-1----:R-:W-:-:S06]  /*1d300*/  IADD3 R2, R2, 0xffffffe, RZ ;  /* 0x0ffffffe02027810 */ /* 0x002fcc0007ffe0ff */
[----:B0-----:R-:W0:Y:S02]  /*1d310*/  F2I.FTZ.U32.TRUNC.NTZ R3, R2 ;  /* 0x0000000200037305 */ /* 0x001e24000021f000 */
[----:B0-----:R-:W-:-:S04]  /*1d320*/  IMAD.MOV R2, RZ, RZ, -R3 ;  /* 0x000000ffff027224 */ /* 0x001fc800078e0a03 */
[----:B------:R-:W-:Y:S02]  /*1d330*/  IMAD R4, R2, R0, RZ ;  /* 0x0000000002047224 */ /* 0x000fe400078e02ff */
[----:B------:R-:W-:-:S04]  /*1d340*/  IMAD.MOV.U32 R2, RZ, RZ, RZ ;  /* 0x000000ffff027224 */ /* 0x000fc800078e00ff */
[----:B------:R-:W-:Y:S01]  /*1d350*/  IMAD.HI.U32 R6, R3, R4, R2 ;  /* 0x0000000403067227 */ /* 0x000fe200078e0002 */
[-C--:B------:R-:W-:Y:S02]  /*1d360*/  IABS R2, R17.reuse ;  /* 0x0000001100027213 */ /* 0x080fe40000000000 */
[----:B-----5:R-:W-:Y:S02]  /*1d370*/  IADD3 R4, R8, -0x1, R17 ;  /* 0xffffffff08047810 */ /* 0x020fe40007ffe011 */
[----:B------:R-:W-:Y:S02]  /*1d380*/  IADD3 R2, RZ, -R2, RZ ;  /* 0x80000002ff027210 */ /* 0x000fe40007ffe0ff */
[----:B------:R-:W-:Y:S02]  /*1d390*/  IABS R3, R4 ;  /* 0x0000000400037213 */ /* 0x000fe40000000000 */
[----:B------:R-:W-:Y:S01]  /*1d3a0*/  LOP3.LUT R4, R4, R17, RZ, 0x3c, !PT ;  /* 0x0000001104047212 */ /* 0x000fe200078e3cff */
[----:B------:R-:W-:-:S02]  /*1d3b0*/  IMAD.MOV.U32 R5, RZ, RZ, R2 ;  /* 0x000000ffff057224 */ /* 0x000fc400078e0002 */
[----:B------:R-:W-:Y:S01]  /*1d3c0*/  IMAD.HI.U32 R2, R6, R3, RZ ;  /* 0x0000000306027227 */ /* 0x000fe200078e00ff */
[----:B------:R-:W-:-:S03]  /*1d3d0*/  ISETP.GE.AND P1, PT, R4, RZ, PT ;  /* 0x000000ff0400720c */ /* 0x000fc60003f26270 */
[----:B------:R-:W-:-:S05]  /*1d3e0*/  IMAD R3, R2, R5, R3 ;  /* 0x0000000502037224 */ /* 0x000fca00078e0203 */
[----:B------:R-:W-:-:S13]  /*1d3f0*/  ISETP.GT.U32.AND P2, PT, R0, R3, PT ;  /* 0x000000030000720c */ /* 0x000fda0003f44070 */
[----:B------:R-:W-:Y:S01]  /*1d400*/  @!P2 IMAD.IADD R3, R3, 0x1, -R0 ;  /* 0x000000010303a824 */ /* 0x000fe200078e0a00 */
[----:B------:R-:W-:Y:S02]  /*1d410*/  @!P2 IADD3 R2, R2, 0x1, RZ ;  /* 0x000000010202a810 */ /* 0x000fe40007ffe0ff */
[----:B------:R-:W-:Y:S02]  /*1d420*/  ISETP.NE.AND P2, PT, R17, RZ, PT ;  /* 0x000000ff1100720c */ /* 0x000fe40003f45270 */
[----:B------:R-:W-:-:S13]  /*1d430*/  ISETP.GE.U32.AND P0, PT, R3, R0, PT ;  /* 0x000000000300720c */ /* 0x000fda0003f06070 */
[----:B------:R-:W-:-:S04]  /*1d440*/  @P0 VIADD R2, R2, 0x1 ;  /* 0x0000000102020836 */ /* 0x000fc80000000000 */
[----:B------:R-:W-:Y:S01]  /*1d450*/  @!P1 IMAD.MOV R2, RZ, RZ, -R2 ;  /* 0x000000ffff029224 */ /* 0x000fe200078e0a02 */
[----:B------:R-:W-:-:S05]  /*1d460*/  @!P2 LOP3.LUT R2, RZ, R17, RZ, 0x33, !PT ;  /* 0x00000011ff02a212 */ /* 0x000fca00078e33ff */
[----:B------:R1:W-:Y:S02]  /*1d470*/  STL [R1+0x44], R2 ;  /* 0x0000440201007387 */ /* 0x0003e40000100800 */
.L_x_687:
[----:B------:R-:W-:Y:S05]  /*1d480*/  BSYNC B0 ;  /* 0x0000000000007941 */ /* 0x000fea0003800000 */
.L_x_686:
[----:B------:R-:W2:Y:S04]  /*1d490*/  LDL R0, [R1+0x44] ;  /* 0x0000440001007983 */ /* 0x000ea80000100800 */
[----:B-1----:R-:W2:Y:S01]  /*1d4a0*/  LDL R2, [R1+0x60] ;  /* 0x0000600001027983 */ /* 0x002ea20000100800 */
[----:B------:R-:W-:Y:S01]  /*1d4b0*/  BSSY B7, `(.L_x_688) ;  /* 0x0000415000077945 */ /* 0x000fe20003800000 */
[----:B--2---:R-:W-:-:S05]  /*1d4c0*/  IMAD R2, R2, R0, RZ ;  /* 0x0000000002027224 */ /* 0x004fca00078e02ff */
[----:B-----5:R-:W-:Y:S01]  /*1d4d0*/  VIADDMNMX R0, R2, R0, R8, PT ;  /* 0x0000000002007246 */ /* 0x020fe20003800108 */
[----:B------:R1:W-:Y:S03]  /*1d4e0*/  STL [R1+0x34], R2 ;  /* 0x0000340201007387 */ /* 0x0003e60000100800 */
[----:B------:R-:W-:Y:S01]  /*1d4f0*/  ISETP.GT.AND P0, PT, R0, R2, PT ;  /* 0x000000020000720c */ /* 0x000fe20003f04270 */
[----:B------:R1:W-:-:S12]  /*1d500*/  STL [R1+0x48], R0 ;  /* 0x0000480001007387 */ /* 0x0003d80000100800 */
[----:B-1----:R-:W-:Y:S05]  /*1d510*/  @P0 BRA `(.L_x_689) ;  /* 0x0000000000480947 */ /* 0x002fea0003800000 */
[----:B------:R-:W1:Y:S02]  /*1d520*/  S2R R0, SR_TID.X ;  /* 0x0000000000007919 */ /* 0x000e640000002100 */
[----:B-1----:R-:W-:-:S04]  /*1d530*/  LOP3.LUT R0, R0, 0x7f, RZ, 0xc0, !PT ;  /* 0x0000007f00007812 */ /* 0x002fc800078ec0ff */
[----:B------:R-:W-:-:S13]  /*1d540*/  ISETP.NE.AND P1, PT, R0, RZ, PT ;  /* 0x000000ff0000720c */ /* 0x000fda0003f25270 */
[----:B------:R-:W-:Y:S05]  /*1d550*/  @P1 BRA `(.L_x_690) ;  /* 0x0000004000281947 */ /* 0x000fea0003800000 */
[----:B0-----:R-:W0:Y:S01]  /*1d560*/  S2R R3, SR_LANEID ;  /* 0x0000000000037919 */ /* 0x001e220000000000 */
[----:B------:R-:W-:Y:S02]  /*1d570*/  VOTEU.ANY UR4, UPT, PT ;  /* 0x0000000000047886 */ /* 0x000fe400038e0100 */
[----:B------:R-:W0:Y:S08]  /*1d580*/  FLO.U32 R0, UR4 ;  /* 0x0000000400007d00 */ /* 0x000e3000080e0000 */
[----:B------:R-:W1:Y:S01]  /*1d590*/  POPC R4, UR4 ;  /* 0x0000000400047d09 */ /* 0x000e620008000000 */
[----:B0-----:R-:W-:-:S02]  /*1d5a0*/  ISETP.EQ.U32.AND P0, PT, R0, R3, PT ;  /* 0x000000030000720c */ /* 0x001fc40003f02070 */
[----:B------:R-:W1:Y:S11]  /*1d5b0*/  LDC.64 R2, c[0x0][0xc60] ;  /* 0x00031800ff027b82 */ /* 0x000e760000000a00 */
[----:B-1----:R-:W2:Y:S01]  /*1d5c0*/  @P0 ATOMG.E.ADD.STRONG.GPU PT, R3, desc[UR58][R2.64], R4 ;  /* 0x00000004020309a8 */ /* 0x002ea200081ee1fa */
[----:B------:R-:W0:Y:S02]  /*1d5d0*/  S2R R5, SR_LTMASK ;  /* 0x0000000000057919 */ /* 0x000e240000003900 */
[----:B0-----:R-:W-:-:S06]  /*1d5e0*/  LOP3.LUT R5, R5, UR4, RZ, 0xc0, !PT ;  /* 0x0000000405057c12 */ /* 0x001fcc000f8ec0ff */
[----:B------:R-:W0:Y:S01]  /*1d5f0*/  POPC R5, R5 ;  /* 0x0000000500057309 */ /* 0x000e220000000000 */
[----:B--2---:R-:W0:Y:S02]  /*1d600*/  SHFL.IDX PT, R0, R3, R0, 0x1f ;  /* 0x00001f0003007589 */ /* 0x004e2400000e0000 */
[----:B0-----:R-:W-:-:S05]  /*1d610*/  IADD3 R0, R0, UR39, R5 ;  /* 0x0000002700007c10 */ /* 0x001fca000fffe005 */
[----:B------:R1:W-:Y:S01]  /*1d620*/  STL [R1], R0 ;  /* 0x0000000001007387 */ /* 0x0003e20000100800 */
[----:B------:R-:W-:Y:S05]  /*1d630*/  BRA `(.L_x_690) ;  /* 0x0000003c00f07947 */ /* 0x000fea0003800000 */
.L_x_689:
[----:B------:R-:W-:Y:S01]  /*1d640*/  IADD3 R0, R18, 0x1c400, RZ ;  /* 0x0001c40012007810 */ /* 0x000fe20007ffe0ff */
[----:B------:R-:W-:Y:S03]  /*1d650*/  BSSY B6, `(.L_x_691) ;  /* 0x0000013000067945 */ /* 0x000fe60003800000 */
[----:B------:R-:W-:-:S13]  /*1d660*/  LOP3.LUT P0, RZ, R0, 0x3ff, RZ, 0xc0, !PT ;  /* 0x000003ff00ff7812 */ /* 0x000fda000780c0ff */
[----:B------:R-:W-:Y:S05]  /*1d670*/  @!P0 BRA `(.L_x_692) ;  /* 0x0000000000408947 */ /* 0x000fea0003800000 */
[----:B------:R-:W-:Y:S01]  /*1d680*/  MOV R2, 0x0 ;  /* 0x0000000000027802 */ /* 0x000fe20000000f00 */
[----:B------:R-:W-:Y:S01]  /*1d690*/  ULDC.64 UR6, c[0x4][0x118] ;  /* 0x0100460000067ab9 */ /* 0x000fe20000000a00 */
[----:B------:R-:W-:Y:S01]  /*1d6a0*/  ULDC.64 UR8, c[0x4][0x120] ;  /* 0x0100480000087ab9 */ /* 0x000fe20000000a00 */
[----:B------:R-:W-:Y:S01]  /*1d6b0*/  ULDC.64 UR4, c[0x4][0x70] ;  /* 0x01001c0000047ab9 */ /* 0x000fe20000000a00 */
[----:B------:R-:W-:Y:S01]  /*1d6c0*/  IMAD.U32 R4, RZ, RZ, UR6 ;  /* 0x00000006ff047e24 */ /* 0x000fe2000f8e00ff */
[----:B------:R-:W-:Y:S01]  /*1d6d0*/  MOV R6, UR8 ;  /* 0x0000000800067c02 */ /* 0x000fe20008000f00 */
[----:B0-----:R-:W0:Y:S01]  /*1d6e0*/  LDC.64 R2, c[0x4][R2] ;  /* 0x0100000002027b82 */ /* 0x001e220000000a00 */
[----:B------:R-:W-:Y:S01]  /*1d6f0*/  IMAD.U32 R5, RZ, RZ, UR7 ;  /* 0x00000007ff057e24 */ /* 0x000fe2000f8e00ff */
[----:B------:R-:W-:Y:S01]  /*1d700*/  MOV R11, UR5 ;  /* 0x00000005000b7c02 */ /* 0x000fe20008000f00 */
[----:B------:R-:W-:Y:S01]  /*1d710*/  IMAD.U32 R7, RZ, RZ, UR9 ;  /* 0x00000009ff077e24 */ /* 0x000fe2000f8e00ff */
[----:B------:R-:W-:Y:S01]  /*1d720*/  MOV R13, RZ ;  /* 0x000000ff000d7202 */ /* 0x000fe20000000f00 */
[----:B------:R-:W-:-:S02]  /*1d730*/  IMAD.U32 R10, RZ, RZ, UR4 ;  /* 0x00000004ff0a7e24 */ /* 0x000fc4000f8e00ff */
[----:B------:R-:W-:Y:S02]  /*1d740*/  IMAD.MOV.U32 R8, RZ, RZ, 0x70 ;  /* 0x00000070ff087424 */ /* 0x000fe400078e00ff */
[----:B------:R-:W-:-:S07]  /*1d750*/  IMAD.MOV.U32 R12, RZ, RZ, 0x1 ;  /* 0x00000001ff0c7424 */ /* 0x000fce00078e00ff */
[----:B------:R-:W-:-:S07]  /*1d760*/  LEPC R20, `(.L_x_692) ;  /* 0x000000001014794e */ /* 0x000fce0000000000 */
[----:B0-----:R-:W-:Y:S05]  /*1d770*/  CALL.ABS.NOINC R2 ;  /* 0x0000000002007343 */ /* 0x001fea0003c00000 */
.L_x_692:
[----:B------:R-:W-:Y:S05]  /*1d780*/  BSYNC B6 ;  /* 0x0000000000067941 */ /* 0x000fea0003800000 */
.L_x_691:
        /* <DEDUP_REMOVED lines=8> */
[----:B0-----:R0:W1:Y:S01]  /*1d810*/  LDC.64 R2, c[0x4][R17] ;  /* 0x0100000011027b82 */ /* 0x0010620000000a00 */
        /* <DEDUP_REMOVED lines=11> */
.L_x_695:
        /* <DEDUP_REMOVED lines=15> */
.L_x_694:
[----:B------:R-:W-:Y:S05]  /*1d9c0*/  BSYNC B6 ;  /* 0x0000000000067941 */ /* 0x000fea0003800000 */
.L_x_693:
[----:B------:R-:W2:Y:S01]  /*1d9d0*/  LDL.LU R2, [R1+0x28] ;  /* 0x0000280001027983 */ /* 0x000ea20000300800 */
[----:B------:R-:W-:-:S03]  /*1d9e0*/  ULDC.64 UR4, c[0x0][0x9f8] ;  /* 0x00027e0000047ab9 */ /* 0x000fc60000000a00 */
[----:B------:R-:W0:Y:S04]  /*1d9f0*/  LDL.LU R0, [R1+0x3c] ;  /* 0x00003c0001007983 */ /* 0x000e280000300800 */
[----:B------:R-:W3:Y:S01]  /*1da00*/  LDL R7, [R1+0x18] ;  /* 0x0000180001077983 */ /* 0x000ee20000100800 */
[----:B------:R-:W-:-:S03]  /*1da10*/  ISETP.NE.U32.AND P0, PT, RZ, UR4, PT ;  /* 0x00000004ff007c0c */ /* 0x000fc6000bf05070 */
[----:B------:R-:W4:Y:S01]  /*1da20*/  LDL R17, [R1+0x48] ;  /* 0x0000480001117983 */ /* 0x000f220000100800 */
[----:B------:R-:W-:-:S13]  /*1da30*/  ISETP.NE.AND.EX P0, PT, RZ, UR5, PT, P0 ;  /* 0x00000005ff007c0c */ /* 0x000fda000bf05300 */
[----:B--2---:R-:W-:-:S04]  /*1da40*/  @P0 IADD3 R2, P1, R2, UR4, RZ ;  /* 0x0000000402020c10 */ /* 0x004fc8000ff3e0ff */
[----:B0-----:R-:W-:Y:S01]  /*1da50*/  @P0 IADD3.X R3, R0, UR5, RZ, P1, !PT ;  /* 0x0000000500030c10 */ /* 0x001fe20008ffe4ff */
[----:B------:R-:W-:-:S04]  /*1da60*/  ULDC.64 UR4, c[0x0][0xa08] ;  /* 0x0002820000047ab9 */ /* 0x000fc80000000a00 */
[----:B---3--:R0:W2:Y:S02]  /*1da70*/  @P0 LDG.E R7, desc[UR58][R2.64] ;  /* 0x0000003a02070981 */ /* 0x0080a4000c1e1900 */
[----:B0-----:R-:W0:Y:S01]  /*1da80*/  LDC.64 R2, c[0x0][0x418] ;  /* 0x00010600ff027b82 */ /* 0x001e220000000a00 */
[----:B----4-:R-:W-:Y:S01]  /*1da90*/  VIADD R0, R17, 0xffffffff ;  /* 0xffffffff11007836 */ /* 0x010fe20000000000 */
[----:B--2---:R-:W-:Y:S01]  /*1daa0*/  SHF.R.S32.HI R8, RZ, 0x1f, R7 ;  /* 0x0000001fff087819 */ /* 0x004fe20000011407 */
[----:B------:R1:W-:Y:S04]  /*1dab0*/  @P0 STL [R1+0x18], R7 ;  /* 0x0000180701000387 */ /* 0x0003e80000100800 */
[----:B------:R1:W-:Y:S01]  /*1dac0*/  STL [R1+0x28], R8 ;  /* 0x0000280801007387 */ /* 0x0003e20000100800 */
[----:B0-----:R-:W-:Y:S01]  /*1dad0*/  LOP3.LUT P0, RZ, R2, UR4, RZ, 0xfc, !PT ;  /* 0x0000000402ff7c12 */ /* 0x001fe2000f80fcff */
[----:B------:R-:W-:-:S03]  /*1dae0*/  UMOV UR4, 0xffffffff ;  /* 0xffffffff00047882 */ /* 0x000fc60000000000 */
[----:B------:R-:W-:-:S04]  /*1daf0*/  LOP3.LUT P0, RZ, R3, UR5, RZ, 0xfc, P0 ;  /* 0x0000000503ff7c12 */ /* 0x000fc8000800fcff */
[----:B------:R-:W-:Y:S01]  /*1db00*/  SEL R17, R7, RZ, !P0 ;  /* 0x000000ff07117207 */ /* 0x000fe20004000000 */
[----:B-1----:R-:W-:Y:S08]  /*1db10*/  BRA.DIV UR4, `(.L_x_696) ;  /* 0x0000005604807947 */ /* 0x002ff0000b800000 */
[----:B------:R-:W0:Y:S02]  /*1db20*/  S2R R4, SR_TID.X ;  /* 0x0000000000047919 */ /* 0x000e240000002100 */
[----:B0-----:R-:W-:-:S04]  /*1db30*/  SHF.R.U32.HI R4, RZ, 0x5, R4 ;  /* 0x00000005ff047819 */ /* 0x001fc80000011604 */
[----:B------:R-:W-:-:S05]  /*1db40*/  LOP3.LUT R4, R4, 0x3, RZ, 0xc0, !PT ;  /* 0x0000000304047812 */ /* 0x000fca00078ec0ff */
[----:B------:R0:W1:Y:S02]  /*1db50*/  SHFL.IDX PT, R14, R4, RZ, 0x1f ;  /* 0x00001fff040e7589 */ /* 0x00006400000e0000 */
.L_x_829:
[----:B0-----:R-:W2:Y:S01]  /*1db60*/  LDL.LU R4, [R1+0x10] ;  /* 0x0000100001047983 */ /* 0x001ea20000300800 */
[----:B------:R-:W-:Y:S02]  /*1db70*/  PLOP3.LUT P1, PT, PT, PT, PT, 0x8, 0x0 ;  /* 0x000000000000781c */ /* 0x000fe40003f2e170 */
[----:B-1----:R-:W-:Y:S01]  /*1db80*/  ISETP.NE.AND P0, PT, R14, RZ, PT ;  /* 0x000000ff0e00720c */ /* 0x002fe20003f05270 */
[----:B------:R0:W-:Y:S01]  /*1db90*/  STL [R1+0x8], R0 ;  /* 0x0000080001007387 */ /* 0x0001e20000100800 */
[----:B--2---:R-:W-:-:S09]  /*1dba0*/  LOP3.LUT R4, R4, 0xfffffffb, RZ, 0xc0, !PT ;  /* 0xfffffffb04047812 */ /* 0x004fd200078ec0ff */
[----:B------:R-:W-:-:S05]  /*1dbb0*/  @P1 LOP3.LUT R4, R4, 0x4, RZ, 0xfc, !PT ;  /* 0x0000000404041812 */ /* 0x000fca00078efcff */
[----:B------:R0:W-:Y:S01]  /*1dbc0*/  STL [R1+0x10], R4 ;  /* 0x0000100401007387 */ /* 0x0001e20000100800 */
[----:B------:R-:W-:Y:S05]  /*1dbd0*/  @P0 BRA `(.L_x_697) ;  /* 0x0000000400300947 */ /* 0x000fea0003800000 */
[----:B------:R-:W-:-:S03]  /*1dbe0*/  UMOV UR4, 0xffffffff ;  /* 0xffffffff00047882 */ /* 0x000fc60000000000 */
[----:B------:R-:W-:Y:S05]  /*1dbf0*/  BRA.DIV UR4, `(.L_x_698) ;  /* 0x00000056047c7947 */ /* 0x000fea000b800000 */
[----:B------:R-:W-:-:S13]  /*1dc00*/  ELECT P6, URZ, PT ;  /* 0x00000000003f782f */ /* 0x000fda00038c0000 */
.L_x_832:
[----:B------:R-:W-:Y:S05]  /*1dc10*/  @!P6 BRA `(.L_x_697) ;  /* 0x000000040020e947 */ /* 0x000fea0003800000 */
[----:B------:R-:W-:-:S04]  /*1dc20*/  ISETP.NE.U32.AND P0, PT, R2, RZ, PT ;  /* 0x000000ff0200720c */ /* 0x000fc80003f05070 */
[----:B------:R-:W-:-:S13]  /*1dc30*/  ISETP.NE.AND.EX P0, PT, R3, RZ, PT, P0 ;  /* 0x000000ff0300720c */ /* 0x000fda0003f05300 */
[----:B------:R-:W-:Y:S05]  /*1dc40*/  @!P0 BRA `(.L_x_699) ;  /* 0x0000000000508947 */ /* 0x000fea0003800000 */
[----:B------:R-:W1:Y:S01]  /*1dc50*/  LDC R6, c[0x0][0x43c] ;  /* 0x00010f00ff067b82 */ /* 0x000e620000000800 */
[----:B------:R-:W-:Y:S01]  /*1dc60*/  MOV R9, R0 ;  /* 0x0000000000097202 */ /* 0x000fe20000000f00 */
[----:B------:R-:W-:-:S04]  /*1dc70*/  ULDC.64 UR4, c[0x0][0x428] ;  /* 0x00010a0000047ab9 */ /* 0x000fc80000000a00 */
[----:B0-----:R-:W-:Y:S01]  /*1dc80*/  IMAD.MOV.U32 R0, RZ, RZ, R9 ;  /* 0x000000ffff007224 */ /* 0x001fe200078e0009 */
[----:B-1----:R-:W-:-:S13]  /*1dc90*/  ISETP.NE.AND P0, PT, R6, 0x1, PT ;  /* 0x000000010600780c */ /* 0x002fda0003f05270 */
[----:B------:R-:W0:Y:S02]  /*1dca0*/  @P0 LDC.64 R4, c[0x0][0x440] ;  /* 0x00011000ff040b82 */ /* 0x000e240000000a00 */
[----:B0-----:R-:W-:-:S05]  /*1dcb0*/  @P0 IMAD.HI.U32 R4, R9, R4, RZ ;  /* 0x0000000409040227 */ /* 0x001fca00078e00ff */
[----:B------:R-:W-:-:S04]  /*1dcc0*/  @P0 SHF.R.U32.HI R0, RZ, R5, R4 ;  /* 0x00000005ff000219 */ /* 0x000fc80000011604 */
[--C-:B------:R-:W-:Y:S01]  /*1dcd0*/  SHF.R.S32.HI R5, RZ, 0x1f, R0.reuse ;  /* 0x0000001fff057819 */ /* 0x100fe20000011400 */
[----:B------:R-:W-:-:S04]  /*1dce0*/  IMAD.MOV R4, RZ, RZ, -R0 ;  /* 0x000000ffff047224 */ /* 0x000fc800078e0a00 */
[----:B------:R-:W-:Y:S01]  /*1dcf0*/  IMAD R9, R6, R4, R9 ;  /* 0x0000000406097224 */ /* 0x000fe200078e0209 */
[----:B------:R-:W-:Y:S01]  /*1dd00*/  MOV R4, R0 ;  /* 0x0000000000047202 */ /* 0x000fe20000000f00 */
[----:B------:R-:W-:-:S03]  /*1dd10*/  IMAD R6, R8, UR4, RZ ;  /* 0x0000000408067c24 */ /* 0x000fc6000f8e02ff */
[----:B------:R1:W-:Y:S01]  /*1dd20*/  STL [R1+0x8], R9 ;  /* 0x0000080901007387 */ /* 0x0003e20000100800 */
[----:B------:R-:W-:-:S04]  /*1dd30*/  IMAD.WIDE.U32 R4, R7, UR4, R4 ;  /* 0x0000000407047c25 */ /* 0x000fc8000f8e0004 */
[----:B------:R-:W-:Y:S01]  /*1dd40*/  IMAD R0, R7, UR5, R6 ;  /* 0x0000000507007c24 */ /* 0x000fe2000f8e0206 */
[----:B------:R-:W-:-:S03]  /*1dd50*/  LEA R2, P0, R4, R2, 0x2 ;  /* 0x0000000204027211 */ /* 0x000fc600078010ff */
[----:B------:R-:W-:-:S05]  /*1dd60*/  IMAD.IADD R0, R5, 0x1, R0 ;  /* 0x0000000105007824 */ /* 0x000fca00078e0200 */
[----:B------:R-:W-:-:S05]  /*1dd70*/  LEA.HI.X R3, R4, R3, R0, 0x2, P0 ;  /* 0x0000000304037211 */ /* 0x000fca00000f1400 */
[----:B------:R1:W5:Y:S02]  /*1dd80*/  LDG.E R17, desc[UR58][R2.64] ;  /* 0x0000003a02117981 */ /* 0x000364000c1e1900 */
.L_x_699:
[----:B-1----:R-:W2:Y:S01]  /*1dd90*/  LDL R2, [R1+0x1c] ;  /* 0x00001c0001027983 */ /* 0x002ea20000100800 */
[----:B0-----:R-:W-:Y:S01]  /*1dda0*/  IMAD R0, R19, 0x8, R18 ;  /* 0x0000000813007824 */ /* 0x001fe200078e0212 */
[----:B--2---:R-:W-:-:S04]  /*1ddb0*/  SHF.L.U32 R2, R2, 0x1f, RZ ;  /* 0x0000001f02027819 */ /* 0x004fc800000006ff */
[----:B------:R-:W0:Y:S02]  /*1ddc0*/  SYNCS.PHASECHK.TRANS64.TRYWAIT P0, [R0+URZ+0x34840], R2 ;  /* 0x03484002000075a7 */ /* 0x000e24000800017f */
[----:B0-----:R-:W-:Y:S05]  /*1ddd0*/  @!P0 BRA `(.L_x_700) ;  /* 0x0000005400248947 */ /* 0x001fea0003800000 */
.L_x_833:
[----:B------:R1:W5:Y:S01]  /*1dde0*/  LDL R3, [R1+0x10] ;  /* 0x0000100001037983 */ /* 0x0003620000100800 */
[----:B------:R-:W2:Y:S02]  /*1ddf0*/  S2R R4, SR_TID.X ;  /* 0x0000000000047919 */ /* 0x000ea40000002100 */
[----:B--2---:R-:W-:-:S04]  /*1de00*/  LOP3.LUT R4, R4, 0x7f, RZ, 0xc0, !PT ;  /* 0x0000007f04047812 */ /* 0x004fc800078ec0ff */
[----:B------:R-:W-:-:S13]  /*1de10*/  ISETP.NE.AND P0, PT, R4, RZ, PT ;  /* 0x000000ff0400720c */ /* 0x000fda0003f05270 */
[----:B-1----:R-:W-:Y:S05]  /*1de20*/  @P0 BRA `(.L_x_701) ;  /* 0x0000000000140947 */ /* 0x002fea0003800000 */
[----:B-----5:R-:W-:Y:S02]  /*1de30*/  LOP3.LUT P1, RZ, R3, 0x1, RZ, 0xc0, !PT ;  /* 0x0000000103ff7812 */ /* 0x020fe4000782c0ff */
[----:B0-----:R-:W-:-:S04]  /*1de40*/  MOV R2, 0xc000 ;  /* 0x0000c00000027802 */ /* 0x001fc80000000f00 */
[----:B------:R1:W-:Y:S07]  /*1de50*/  SYNCS.ARRIVE.TRANS64 RZ, [R0+URZ+0x34830], R2 ;  /* 0x0348300200ff79a7 */ /* 0x0003ee000800003f */
[----:B------:R-:W-:Y:S05]  /*1de60*/  @!P1 BRA `(.L_x_701) ;  /* 0x0000000000049947 */ /* 0x000fea0003800000 */
[----:B------:R-:W-:Y:S01]  /*1de70*/  BPT.TRAP 0x1 ;  /* 0x000000040000795c */ /* 0x000fe20000300000 */
.L_x_701:
[----:B------:R-:W2:Y:S04]  /*1de80*/  LDL R4, [R1+0x8] ;  /* 0x0000080001047983 */ /* 0x000ea80000100800 */
[----:B01----:R-:W3:Y:S01]  /*1de90*/  LDL R2, [R1+0x20] ;  /* 0x0000200001027983 */ /* 0x003ee20000100800 */
        /* <DEDUP_REMOVED lines=10> */
[----:B------:R-:W-:Y:S01]  /*1df40*/  UMOV UR17, 0x40 ;  /* 0x0000004000117882 */ /* 0x000fe20000000000 */
[----:B------:R-:W-:-:S02]  /*1df50*/  LOP3.LUT R3, R3, 0xfffffffb, RZ, 0xc0, !PT ;  /* 0xfffffffb03037812 */ /* 0x000fc400078ec0ff */
[----:B------:R-:W-:-:S07]  /*1df60*/  UIADD3 UR9, UR9, 0x34830, URZ ;  /* 0x0003483009097890 */ /* 0x000fce000fffe03f */
[----:B------:R-:W-:Y:S02]  /*1df70*/  UIADD3 UR14, UR8, 0x1c400, URZ ;  /* 0x0001c400080e7890 */ /* 0x000fe4000fffe03f */
[----:B------:R-:W-:Y:S01]  /*1df80*/  UIADD3 UR15, UR8, 0x20400, URZ ;  /* 0x00020400080f7890 */ /* 0x000fe2000fffe03f */
[----:B------:R-:W-:Y:S01]  /*1df90*/  @P0 LOP3.LUT R3, R3, 0x4, RZ, 0xfc, !PT ;  /* 0x0000000403030812 */ /* 0x000fe200078efcff */
[----:B------:R-:W-:-:S03]  /*1dfa0*/  UIADD3 UR16, UR8, 0x24400, URZ ;  /* 0x0002440008107890 */ /* 0x000fc6000fffe03f */
[----:B------:R-:W-:Y:S01]  /*1dfb0*/  UMOV UR8, UR14 ;  /* 0x0000000e00087c82 */ /* 0x000fe20008000000 */
[----:B------:R-:W-:Y:S01]  /*1dfc0*/  UMOV UR14, 0x80 ;  /* 0x00000080000e7882 */ /* 0x000fe20000000000 */
[----:B------:R1:W-:Y:S01]  /*1dfd0*/  STL [R1+0x10], R3 ;  /* 0x0000100301007387 */ /* 0x0003e20000100800 */
[----:B--2---:R-:W-:Y:S02]  /*1dfe0*/  R2UR UR11, R4 ;  /* 0x00000000040b72ca */ /* 0x004fe400000e0000 */
[----:B---3--:R-:W-:-:S13]  /*1dff0*/  R2UR UR5, R2 ;  /* 0x00000000020572ca */ /* 0x008fda00000e0000 */
[----:B------:R-:W-:Y:S02]  /*1e000*/  ULEA UR11, UR11, UR5, 0x7 ;  /* 0x000000050b0b7291 */ /* 0x000fe4000f8e383f */
[----:B------:R-:W-:-:S09]  /*1e010*/  UIADD3.X UR5, URZ, UR37, URZ, UP0, !UPT ;  /* 0x000000253f057290 */ /* 0x000fd200087fe43f */
[----:B------:R0:W-:Y:S02]  /*1e020*/  UTMALDG.4D [UR8], [UR4], desc[UR6] ;  /* 0x00000608040075b4 */ /* 0x0001e40008019000 */
[----:B0-----:R-:W-:Y:S01]  /*1e030*/  UMOV UR8, UR15 ;  /* 0x0000000f00087c82 */ /* 0x001fe20008000000 */
[----:B------:R-:W-:Y:S02]  /*1e040*/  UMOV UR10, UR17 ;  /* 0x00000011000a7c82 */ /* 0x000fe40008000000 */
[----:B------:R0:W-:Y:S02]  /*1e050*/  UTMALDG.4D [UR8], [UR4], desc[UR6] ;  /* 0x00000608040075b4 */ /* 0x0001e40008019000 */
[----:B0-----:R-:W-:Y:S01]  /*1e060*/  UMOV UR8, UR16 ;  /* 0x0000001000087c82 */ /* 0x001fe20008000000 */
[----:B------:R-:W-:Y:S02]  /*1e070*/  UMOV UR10, UR14 ;  /* 0x0000000e000a7c82 */ /* 0x000fe40008000000 */
[----:B------:R1:W-:Y:S02]  /*1e080*/  UTMALDG.4D [UR8], [UR4], desc[UR6] ;  /* 0x00000608040075b4 */ /* 0x0003e40008019000 */
[----:B-1----:R-:W-:Y:S01]  /*1e090*/  NOP ;  /* 0x0000000000007918 */ /* 0x002fe20000000000 */
.L_x_697:
[----:B------:R-:W2:Y:S04]  /*1e0a0*/  LDL.LU R3, [R1+0x4c] ;  /* 0x00004c0001037983 */ /* 0x000ea80000300800 */
[----:B------:R-:W3:Y:S04]  /*1e0b0*/  LDL.LU R5, [R1+0x38] ;  /* 0x0000380001057983 */ /* 0x000ee80000300800 */
[----:B0-----:R-:W4:Y:S01]  /*1e0c0*/  LDL.LU R4, [R1+0x58] ;  /* 0x0000580001047983 */ /* 0x001f220000300800 */
[----:B------:R-:W-:Y:S05]  /*1e0d0*/  WARPSYNC.ALL ;  /* 0x0000000000007948 */ /* 0x000fea0003800000 */
[----:B------:R-:W-:Y:S01]  /*1e0e0*/  ULDC.64 UR6, c[0x0][0xa00] ;  /* 0x0002800000067ab9 */ /* 0x000fe20000000a00 */
[----:B------:R-:W-:Y:S01]  /*1e0f0*/  ULDC.64 UR4, c[0x0][0x298] ;  /* 0x0000a60000047ab9 */ /* 0x000fe20000000a00 */
[----:B------:R-:W-:Y:S01]  /*1e100*/  BAR.SYNC.DEFER_BLOCKING 0x8, 0x180 ;  /* 0x0206000000007b1d */ /* 0x000fe20000010000 */
[----:B------:R-:W-:Y:S01]  /*1e110*/  ISETP.NE.U32.AND P0, PT, RZ, UR6, PT ;  /* 0x00000006ff007c0c */ /* 0x000fe2000bf05070 */
[----:B------:R-:W-:-:S03]  /*1e120*/  VIADD R2, R18, 0x10400 ;  /* 0x0001040012027836 */ /* 0x000fc60000000000 */
[----:B------:R-:W-:Y:S01]  /*1e130*/  ISETP.NE.AND.EX P0, PT, RZ, UR7, PT, P0 ;  /* 0x00000007ff007c0c */ /* 0x000fe2000bf05300 */
[----:B------:R-:W-:Y:S01]  /*1e140*/  BSSY B6, `(.L_x_702) ;  /* 0x000001e000067945 */ /* 0x000fe20003800000 */
[----:B------:R-:W-:Y:S02]  /*1e150*/  LOP3.LUT P1, RZ, R2, 0x3ff, RZ, 0xc0, !PT ;  /* 0x000003ff02ff7812 */ /* 0x000fe4000782c0ff */
[----:B--2---:R-:W-:Y:S02]  /*1e160*/  SHF.R.S32.HI R0, RZ, 0x1f, R3 ;  /* 0x0000001fff007819 */ /* 0x004fe40000011403 */
[----:B---3--:R-:W-:-:S03]  /*1e170*/  SEL R5, R5, RZ, !P0 ;  /* 0x000000ff05057207 */ /* 0x008fc60004000000 */
[----:B------:R-:W-:Y:S01]  /*1e180*/  IMAD R0, R0, UR4, RZ ;  /* 0x0000000400007c24 */ /* 0x000fe2000f8e02ff */
[----:B----4-:R-:W-:-:S03]  /*1e190*/  SEL R4, R4, RZ, !P0 ;  /* 0x000000ff04047207 */ /* 0x010fc60004000000 */
[C---:B------:R-:W-:Y:S02]  /*1e1a0*/  IMAD R0, R3.reuse, UR5, R0 ;  /* 0x0000000503007c24 */ /* 0x040fe4000f8e0200 */
[----:B------:R-:W-:-:S04]  /*1e1b0*/  IMAD.WIDE.U32 R2, R3, UR4, RZ ;  /* 0x0000000403027c25 */ /* 0x000fc8000f8e00ff */
[----:B------:R-:W-:Y:S01]  /*1e1c0*/  IMAD.IADD R0, R3, 0x1, R0 ;  /* 0x0000000103007824 */ /* 0x000fe200078e0200 */
[----:B------:R0:W-:Y:S04]  /*1e1d0*/  STL.64 [R1+0x50], R2 ;  /* 0x0000500201007387 */ /* 0x0001e80000100a00 */
[----:B------:R0:W-:Y:S04]  /*1e1e0*/  STL [R1+0x38], R5 ;  /* 0x0000380501007387 */ /* 0x0001e80000100800 */
[----:B------:R0:W-:Y:S04]  /*1e1f0*/  STL [R1+0x4c], R4 ;  /* 0x00004c0401007387 */ /* 0x0001e80000100800 */
[----:B------:R0:W-:Y:S01]  /*1e200*/  STL [R1+0x3c], R0 ;  /* 0x00003c0001007387 */ /* 0x0001e20000100800 */
[----:B------:R-:W-:Y:S05]  /*1e210*/  @!P1 BRA `(.L_x_703) ;  /* 0x0000000000409947 */ /* 0x000fea0003800000 */
[----:B0-----:R-:W-:Y:S01]  /*1e220*/  MOV R2, 0x0 ;  /* 0x0000000000027802 */ /* 0x001fe20000000f00 */
[----:B------:R-:W-:Y:S01]  /*1e230*/  ULDC.64 UR4, c[0x4][0x118] ;  /* 0x0100460000047ab9 */ /* 0x000fe20000000a00 */
[----:B------:R-:W-:Y:S01]  /*1e240*/  ULDC.64 UR6, c[0x4][0x120] ;  /* 0x0100480000067ab9 */ /* 0x000fe20000000a00 */
[----:B------:R-:W-:Y:S01]  /*1e250*/  ULDC.64 UR8, c[0x4][0x88] ;  /* 0x0100220000087ab9 */ /* 0x000fe20000000a00 */
[----:B------:R-:W-:Y:S01]  /*1e260*/  MOV R4, UR4 ;  /* 0x0000000400047c02 */ /* 0x000fe20008000f00 */
[----:B------:R-:W-:Y:S01]  /*1e270*/  IMAD.U32 R5, RZ, RZ, UR5 ;  /* 0x00000005ff057e24 */ /* 0x000fe2000f8e00ff */
        /* <DEDUP_REMOVED lines=10> */
.L_x_703:
[----:B------:R-:W-:Y:S05]  /*1e320*/  BSYNC B6 ;  /* 0x0000000000067941 */ /* 0x000fea0003800000 */
.L_x_702:
[----:B0-----:R-:W2:Y:S01]  /*1e330*/  LDL.LU R0, [R1+0x4c] ;  /* 0x00004c0001007983 */ /* 0x001ea20000300800 */
[----:B------:R-:W-:Y:S01]  /*1e340*/  ULDC.64 UR4, c[0x0][0x2d8] ;  /* 0x0000b60000047ab9 */ /* 0x000fe20000000a00 */
[----:B------:R-:W0:Y:S02]  /*1e350*/  LDC R8, c[0x0][0x448] ;  /* 0x00011200ff087b82 */ /* 0x000e240000000800 */
[----:B------:R-:W3:Y:S04]  /*1e360*/  LDL.LU R5, [R1+0x3c] ;  /* 0x00003c0001057983 */ /* 0x000ee80000300800 */
[----:B------:R-:W3:Y:S04]  /*1e370*/  LDL.LU.64 R2, [R1+0x50] ;  /* 0x0000500001027983 */ /* 0x000ee80000300a00 */
[----:B------:R-:W4:Y:S01]  /*1e380*/  LDL.LU R4, [R1+0x38] ;  /* 0x0000380001047983 */ /* 0x000f220000300800 */
[----:B0-----:R-:W-:-:S13]  /*1e390*/  ISETP.NE.AND P0, PT, R8, 0x1, PT ;  /* 0x000000010800780c */ /* 0x001fda0003f05270 */
[----:B------:R-:W0:Y:S01]  /*1e3a0*/  @P0 LDC R7, c[0x0][0x450] ;  /* 0x00011400ff070b82 */ /* 0x000e220000000800 */
[----:B---3--:R-:W-:Y:S02]  /*1e3b0*/  MOV R3, R5 ;  /* 0x0000000500037202 */ /* 0x008fe40000000f00 */
[----:B------:R-:W3:Y:S01]  /*1e3c0*/  LDL.LU R5, [R1+0x4] ;  /* 0x0000040001057983 */ /* 0x000ee20000300800 */
[C---:B------:R-:W-:Y:S01]  /*1e3d0*/  IMAD.WIDE.U32 R2, R16.reuse, UR4, R2 ;  /* 0x0000000410027c25 */ /* 0x040fe2000f8e0002 */
[----:B------:R-:W1:Y:S03]  /*1e3e0*/  S2R R10, SR_TID.X ;  /* 0x00000000000a7919 */ /* 0x000e660000002100 */
[----:B------:R-:W-:Y:S01]  /*1e3f0*/  IMAD R3, R16, UR5, R3 ;  /* 0x0000000510037c24 */ /* 0x000fe2000f8e0203 */
[----:B------:R-:W-:Y:S01]  /*1e400*/  ULDC.64 UR4, c[0x0][0x2e0] ;  /* 0x0000b80000047ab9 */ /* 0x000fe20000000a00 */
[----:B------:R-:W5:Y:S01]  /*1e410*/  S2R R9, SR_TID.X ;  /* 0x0000000000097919 */ /* 0x000f620000002100 */
[----:B--2---:R-:W-:-:S02]  /*1e420*/  IMAD R0, R0, UR4, RZ ;  /* 0x0000000400007c24 */ /* 0x004fc4000f8e02ff */
[----:B----4-:R-:W-:-:S04]  /*1e430*/  IMAD.WIDE.U32 R2, R4, UR4, R2 ;  /* 0x0000000404027c25 */ /* 0x010fc8000f8e0002 */
[----:B------:R-:W-:Y:S01]  /*1e440*/  IMAD R0, R4, UR5, R0 ;  /* 0x0000000504007c24 */ /* 0x000fe2000f8e0200 */
[----:B------:R-:W-:Y:S01]  /*1e450*/  ULDC.64 UR4, c[0x0][0x2d0] ;  /* 0x0000b40000047ab9 */ /* 0x000fe20000000a00 */
[----:B------:R-:W2:Y:S02]  /*1e460*/  S2R R4, SR_TID.X ;  /* 0x0000000000047919 */ /* 0x000ea40000002100 */
[----:B------:R-:W-:Y:S01]  /*1e470*/  IMAD.IADD R3, R3, 0x1, R0 ;  /* 0x0000000103037824 */ /* 0x000fe200078e0200 */
[----:B-1----:R-:W-:-:S04]  /*1e480*/  SHF.L.U32 R10, R10, 0x3, RZ ;  /* 0x000000030a0a7819 */ /* 0x002fc800000006ff */
[----:B------:R-:W-:Y:S01]  /*1e490*/  LOP3.LUT R10, R10, 0x38, RZ, 0xc0, !PT ;  /* 0x000000380a0a7812 */ /* 0x000fe200078ec0ff */
[----:B-----5:R-:W-:-:S03]  /*1e4a0*/  IMAD.SHL.U32 R9, R9, 0x8, RZ ;  /* 0x0000000809097824 */ /* 0x020fc600078e00ff */
[C---:B------:R-:W-:Y:S02]  /*1e4b0*/  LOP3.LUT R11, R10.reuse, 0x40, RZ, 0xfc, !PT ;  /* 0x000000400a0b7812 */ /* 0x040fe400078efcff */
[----:B------:R-:W-:Y:S02]  /*1e4c0*/  LOP3.LUT R9, R9, 0x38, RZ, 0xc0, !PT ;  /* 0x0000003809097812 */ /* 0x000fe400078ec0ff */
[----:B------:R-:W-:Y:S02]  /*1e4d0*/  LOP3.LUT R10, R10, 0x80, RZ, 0xfc, !PT ;  /* 0x000000800a0a7812 */ /* 0x000fe400078efcff */
[----:B--2---:R-:W-:-:S04]  /*1e4e0*/  LOP3.LUT R4, R4, 0x7f, RZ, 0xc0, !PT ;  /* 0x0000007f04047812 */ /* 0x004fc800078ec0ff */
[----:B------:R-:W-:Y:S02]  /*1e4f0*/  SHF.R.U32.HI R6, RZ, 0x3, R4 ;  /* 0x00000003ff067819 */ /* 0x000fe40000011604 */
[----:B------:R-:W1:Y:S02]  /*1e500*/  S2R R4, SR_TID.X ;  /* 0x0000000000047919 */ /* 0x000e640000002100 */
[----:B-1----:R-:W-:-:S05]  /*1e510*/  IMAD.SHL.U32 R4, R4, 0x10, RZ ;  /* 0x0000001004047824 */ /* 0x002fca00078e00ff */
[----:B------:R-:W-:Y:S02]  /*1e520*/  LOP3.LUT R4, R6, 0x70, R4, 0xf8, !PT ;  /* 0x0000007006047812 */ /* 0x000fe400078ef804 */
[----:B------:R-:W1:Y:S01]  /*1e530*/  @P0 LDC R6, c[0x0][0x44c] ;  /* 0x00011300ff060b82 */ /* 0x000e620000000800 */
[----:B---3--:R-:W-:-:S04]  /*1e540*/  SHF.L.U32 R5, R5, 0x7, RZ ;  /* 0x0000000705057819 */ /* 0x008fc800000006ff */
[----:B------:R-:W-:-:S05]  /*1e550*/  LOP3.LUT R4, R4, R5, RZ, 0xfc, !PT ;  /* 0x0000000504047212 */ /* 0x000fca00078efcff */
[----:B-1----:R-:W-:-:S04]  /*1e560*/  @P0 IMAD.HI.U32 R6, R4, R6, RZ ;  /* 0x0000000604060227 */ /* 0x002fc800078e00ff */
[----:B------:R-:W-:Y:S01]  /*1e570*/  IMAD.MOV.U32 R0, RZ, RZ, R4 ;  /* 0x000000ffff007224 */ /* 0x000fe200078e0004 */
[----:B0-----:R-:W-:-:S05]  /*1e580*/  @P0 SHF.R.U32.HI R0, RZ, R7, R6 ;  /* 0x00000007ff000219 */ /* 0x001fca0000011606 */
[----:B------:R-:W-:Y:S02]  /*1e590*/  IMAD.MOV R6, RZ, RZ, -R0 ;  /* 0x000000ffff067224 */ /* 0x000fe400078e0a00 */
[----:B------:R-:W-:-:S04]  /*1e5a0*/  IMAD.WIDE.U32 R2, R0, UR4, R2 ;  /* 0x0000000400027c25 */ /* 0x000fc8000f8e0002 */
[----:B------:R-:W-:Y:S01]  /*1e5b0*/  IMAD R4, R8, R6, R4 ;  /* 0x0000000608047224 */ /* 0x000fe200078e0204 */
[----:B------:R-:W-:-:S05]  /*1e5c0*/  SHF.R.S32.HI R6, RZ, 0x1f, R0 ;  /* 0x0000001fff067819 */ /* 0x000fca0000011400 */
[----:B------:R-:W-:-:S04]  /*1e5d0*/  IMAD R6, R6, UR4, RZ ;  /* 0x0000000406067c24 */ /* 0x000fc8000f8e02ff */
[----:B------:R-:W-:Y:S01]  /*1e5e0*/  IMAD R0, R0, UR5, R6 ;  /* 0x0000000500007c24 */ /* 0x000fe2000f8e0206 */
[----:B------:R-:W-:-:S04]  /*1e5f0*/  ULDC.64 UR4, c[0x0][0x2c8] ;  /* 0x0000b20000047ab9 */ /* 0x000fc80000000a00 */
[----:B------:R-:W-:Y:S02]  /*1e600*/  IADD3 R3, R3, R0, RZ ;  /* 0x0000000003037210 */ /* 0x000fe40007ffe0ff */
[----:B------:R-:W-:Y:S01]  /*1e610*/  SHF.R.S32.HI R0, RZ, 0x1f, R4 ;  /* 0x0000001fff007819 */ /* 0x000fe20000011404 */
[----:B------:R-:W-:-:S04]  /*1e620*/  IMAD.WIDE.U32 R2, R4, UR4, R2 ;  /* 0x0000000404027c25 */ /* 0x000fc8000f8e0002 */
[----:B------:R-:W-:-:S04]  /*1e630*/  IMAD R0, R0, UR4, RZ ;  /* 0x0000000400007c24 */ /* 0x000fc8000f8e02ff */
[----:B------:R-:W-:Y:S01]  /*1e640*/  IMAD R4, R4, UR5, R0 ;  /* 0x0000000504047c24 */ /* 0x000fe2000f8e0200 */
[----:B------:R-:W-:-:S03]  /*1e650*/  ULDC.64 UR4, c[0x0][0x280] ;  /* 0x0000a00000047ab9 */ /* 0x000fc60000000a00 */
[----:B------:R-:W-:Y:S01]  /*1e660*/  IMAD.IADD R3, R3, 0x1, R4 ;  /* 0x0000000103037824 */ /* 0x000fe200078e0204 */
[C---:B------:R-:W-:Y:S01]  /*1e670*/  LEA R4, P0, R2.reuse, UR4, 0x1 ;  /* 0x0000000402047c11 */ /* 0x040fe2000f8008ff */
[----:B------:R-:W-:Y:S02]  /*1e680*/  ULDC UR4, c[0x0][0x2b8] ;  /* 0x0000ae0000047ab9 */ /* 0x000fe40000000800 */
[----:B------:R-:W-:Y:S02]  /*1e690*/  ISETP.GE.AND P3, PT, R9, UR4, PT ;  /* 0x0000000409007c0c */ /* 0x000fe4000bf66270 */
[----:B------:R-:W-:Y:S01]  /*1e6a0*/  LEA.HI.X R3, R2, UR5, R3, 0x1, P0 ;  /* 0x0000000502037c11 */ /* 0x000fe200080f0c03 */
[----:B------:R-:W-:Y:S01]  /*1e6b0*/  UMOV UR5, 0xffffffff ;  /* 0xffffffff00057882 */ /* 0x000fe20000000000 */
[----:B------:R-:W-:Y:S02]  /*1e6c0*/  ISETP.GE.AND P0, PT, R11, UR4, PT ;  /* 0x000000040b007c0c */ /* 0x000fe4000bf06270 */
[----:B------:R-:W-:Y:S01]  /*1e6d0*/  ISETP.GE.AND P1, PT, R10, UR4, PT ;  /* 0x000000040a007c0c */ /* 0x000fe2000bf26270 */
[----:B------:R-:W-:-:S12]  /*1e6e0*/  BRA.DIV UR5, `(.L_x_704) ;  /* 0x0000004a05f47947 */ /* 0x000fd8000b800000 */
[----:B------:R-:W2:Y:S04]  /*1e6f0*/  LDL.LU R6, [R1+0x5c] ;  /* 0x00005c0001067983 */ /* 0x000ea80000300800 */
[----:B------:R-:W3:Y:S01]  /*1e700*/  LDL R10, [R1+0x30] ;  /* 0x00003000010a7983 */ /* 0x000ee20000100800 */
[----:B------:R-:W0:Y:S02]  /*1e710*/  S2R R7, SR_TID.X ;  /* 0x0000000000077919 */ /* 0x000e240000002100 */
[----:B0-----:R-:W-:-:S04]  /*1e720*/  LOP3.LUT R7, R7, 0x7f, RZ, 0xc0, !PT ;  /* 0x0000007f07077812 */ /* 0x001fc800078ec0ff */
[----:B------:R-:W-:Y:S02]  /*1e730*/  SHF.R.U32.HI R11, RZ, 0x3, R7 ;  /* 0x00000003ff0b7819 */ /* 0x000fe40000011607 */
[----:B------:R-:W0:Y:S03]  /*1e740*/  SHFL.IDX PT, R7, R4, RZ, 0x181f ;  /* 0x00181fff04077589 */ /* 0x000e2600000e0000 */
[----:B------:R-:W-:-:S05]  /*1e750*/  IMAD.IADD R0, R11, 0x1, R5 ;  /* 0x000000010b007824 */ /* 0x000fca00078e0205 */
[----:B------:R-:W-:Y:S01]  /*1e760*/  IADD3 R5, R0, 0x10, RZ ;  /* 0x0000001000057810 */ /* 0x000fe20007ffe0ff */
[----:B--2---:R-:W-:Y:S02]  /*1e770*/  IMAD R2, R6, R8, RZ ;  /* 0x0000000806027224 */ /* 0x004fe400078e02ff */
[----:B------:R-:W1:Y:S03]  /*1e780*/  SHFL.IDX PT, R6, R3, RZ, 0x181f ;  /* 0x00181fff03067589 */ /* 0x000e6600000e0000 */
[----:B------:R-:W-:-:S13]  /*1e790*/  ISETP.GE.AND P2, PT, R0, R2, PT ;  /* 0x000000020000720c */ /* 0x000fda0003f46270 */
[----:B0-----:R-:W-:-:S05]  /*1e7a0*/  @!P2 LEA R7, P4, R9, R7, 0x1 ;  /* 0x000000070907a211 */ /* 0x001fca00078808ff */
[----:B-1----:R-:W-:-:S05]  /*1e7b0*/  @!P2 IMAD.X R6, RZ, RZ, R6, P4 ;  /* 0x000000ffff06a224 */ /* 0x002fca00020e0606 */
[----:B------:R-:W-:-:S04]  /*1e7c0*/  @!P2 LOP3.LUT R7, R7, R6, RZ, 0x3c, !PT ;  /* 0x000000060707a212 */ /* 0x000fc800078e3cff */
[----:B------:R-:W-:-:S04]  /*1e7d0*/  @!P2 LOP3.LUT R6, R7, R6, RZ, 0x3c, !PT ;  /* 0x000000060706a212 */ /* 0x000fc800078e3cff */
[----:B------:R-:W-:-:S05]  /*1e7e0*/  @!P2 LOP3.LUT R7, R7, R6, RZ, 0x3c, !PT ;  /* 0x000000060707a212 */ /* 0x000fca00078e3cff */
[----:B------:R-:W-:Y:S01]  /*1e7f0*/  @!PT LDS RZ, [RZ] ;  /* 0x00000000fffff984 */ /* 0x000fe20000000800 */
[----:B---3--:R-:W-:Y:S04]  /*1e800*/  @!P2 LDGSTS.E.BYPASS.LTC128B.128 [R10+0x10400], desc[UR58][R6.64], !P3 ;  /* 0x10400000060aafae */ /* 0x008fe8000d901d7a */
[----:B------:R-:W-:Y:S04]  /*1e810*/  @!P2 LDGSTS.E.BYPASS.LTC128B.128 [R10+0x14400], desc[UR58][R6.64+0x80], !P0 ;  /* 0x14400080060aafae */ /* 0x000fe8000c101d7a */
[----:B------:R0:W-:Y:S01]  /*1e820*/  @!P2 LDGSTS.E.BYPASS.LTC128B.128 [R10+0x18400], desc[UR58][R6.64+0x100], !P1 ;  /* 0x18400100060aafae */ /* 0x0001e2000c901d7a */
[----:B------:R-:W-:-:S03]  /*1e830*/  ISETP.GE.AND P2, PT, R5, R2, PT ;  /* 0x000000020500720c */ /* 0x000fc60003f46270 */
[----:B------:R-:W1:Y:S04]  /*1e840*/  SHFL.IDX PT, R5, R4, 0x1, 0x181f ;  /* 0x00381f0004057f89 */ /* 0x000e6800000e0000 */
[----:B0-----:R-:W0:Y:S06]  /*1e850*/  SHFL.IDX PT, R6, R3, 0x1, 0x181f ;  /* 0x00381f0003067f89 */ /* 0x001e2c00000e0000 */
[----:B-1----:R-:W-:-:S05]  /*1e860*/  @!P2 LEA R5, P4, R9, R5, 0x1 ;  /* 0x000000050905a211 */ /* 0x002fca00078808ff */
[----:B0-----:R-:W-:-:S04]  /*1e870*/  @!P2 IMAD.X R6, RZ, RZ, R6, P4 ;  /* 0x000000ffff06a224 */ /* 0x001fc800020e0606 */
[----:B------:R-:W-:Y:S01]  /*1e880*/  @!P2 IMAD.MOV.U32 R7, RZ, RZ, R6 ;  /* 0x000000ffff07a224 */ /* 0x000fe200078e0006 */
[----:B------:R-:W-:Y:S01]  /*1e890*/  @!P2 MOV R6, R5 ;  /* 0x000000050006a202 */ /* 0x000fe20000000f00 */
[----:B------:R-:W-:-:S04]  /*1e8a0*/  VIADD R5, R0, 0x20 ;  /* 0x0000002000057836 */ /* 0x000fc80000000000 */
[----:B------:R-:W-:Y:S04]  /*1e8b0*/  @!P2 LDGSTS.E.BYPASS.LTC128B.128 [R10+0x10c00], desc[UR58][R6.64], !P3 ;  /* 0x10c00000060aafae */ /* 0x000fe8000d901d7a */
[----:B------:R-:W-:Y:S04]  /*1e8c0*/  @!P2 LDGSTS.E.BYPASS.LTC128B.128 [R10+0x14c00], desc[UR58][R6.64+0x80], !P0 ;  /* 0x14c00080060aafae */ /* 0x000fe8000c101d7a */
[----:B------:R0:W-:Y:S01]  /*1e8d0*/  @!P2 LDGSTS.E.BYPASS.LTC128B.128 [R10+0x18c00], desc[UR58][R6.64+0x100], !P1 ;  /* 0x18c00100060aafae */ /* 0x0001e2000c901d7a */
[----:B------:R-:W-:-:S03]  /*1e8e0*/  ISETP.GE.AND P2, PT, R5, R2, PT ;  /* 0x000000020500720c */ /* 0x000fc60003f46270 */
[----:B------:R-:W1:Y:S04]  /*1e8f0*/  SHFL.IDX PT, R5, R4, 0x2, 0x181f ;  /* 0x00581f0004057f89 */ /* 0x000e6800000e0000 */
[----:B0-----:R-:W0:Y:S06]  /*1e900*/  SHFL.IDX PT, R6, R3, 0x2, 0x181f ;  /* 0x00581f0003067f89 */ /* 0x001e2c00000e0000 */
[----:B-1----:R-:W-:-:S05]  /*1e910*/  @!P2 LEA R5, P4, R9, R5, 0x1 ;  /* 0x000000050905a211 */ /* 0x002fca00078808ff */
[----:B0-----:R-:W-:-:S05]  /*1e920*/  @!P2 IMAD.X R6, RZ, RZ, R6, P4 ;  /* 0x000000ffff06a224 */ /* 0x001fca00020e0606 */
[----:B------:R-:W-:Y:S01]  /*1e930*/  @!P2 MOV R7, R6 ;  /* 0x000000060007a202 */ /* 0x000fe20000000f00 */
        /* <DEDUP_REMOVED lines=8> */
[----:B-1----:R-:W-:-:S04]  /*1e9c0*/  @!P2 LEA R5, P4, R9, R5, 0x1 ;  /* 0x000000050905a211 */ /* 0x002fc800078808ff */
[----:B0-----:R-:W-:-:S05]  /*1e9d0*/  @!P2 IADD3.X R6, RZ, R6, RZ, P4, !PT ;  /* 0x00000006ff06a210 */ /* 0x001fca00027fe4ff */
        /* <DEDUP_REMOVED lines=34> */
[----:B------:R-:W-:Y:S02]  /*1ec00*/  @!P2 IMAD.MOV.U32 R6, RZ, RZ, R5 ;  /* 0x000000ffff06a224 */ /* 0x000fe400078e0005 */
[----:B------:R1:W2:Y:S04]  /*1ec10*/  SHFL.IDX PT, R5, R3, 0x7, 0x181f ;  /* 0x00f81f0003057f89 */ /* 0x0002a800000e0000 */
[----:B------:R1:W-:Y:S04]  /*1ec20*/  @!P2 LDGSTS.E.BYPASS.LTC128B.128 [R10+0x13400], desc[UR58][R6.64], !P3 ;  /* 0x13400000060aafae */ /* 0x0003e8000d901d7a */
[----:B------:R1:W-:Y:S04]  /*1ec30*/  @!P2 LDGSTS.E.BYPASS.LTC128B.128 [R10+0x17400], desc[UR58][R6.64+0x80], !P0 ;  /* 0x17400080060aafae */ /* 0x0003e8000c101d7a */
[----:B------:R1:W-:Y:S04]  /*1ec40*/  @!P2 LDGSTS.E.BYPASS.LTC128B.128 [R10+0x1b400], desc[UR58][R6.64+0x100], !P1 ;  /* 0x1b400100060aafae */ /* 0x0003e8000c901d7a */
[----:B------:R1:W3:Y:S02]  /*1ec50*/  SHFL.IDX PT, R3, R4, 0x7, 0x181f ;  /* 0x00f81f0004037f89 */ /* 0x0002e400000e0000 */
.L_x_850:
[----:B------:R-:W-:Y:S01]  /*1ec60*/  IADD3 R0, R0, 0x70, RZ ;  /* 0x0000007000007810 */ /* 0x000fe20007ffe0ff */
[----:B------:R-:W-:Y:S03]  /*1ec70*/  BSSY B0, `(.L_x_705) ;  /* 0x000000c000007945 */ /* 0x000fe60003800000 */
[----:B------:R-:W-:-:S13]  /*1ec80*/  ISETP.GE.AND P2, PT, R0, R2, PT ;  /* 0x000000020000720c */ /* 0x000fda0003f46270 */
[----:B------:R-:W-:Y:S05]  /*1ec90*/  @P2 BRA `(.L_x_706) ;  /* 0x0000000000242947 */ /* 0x000fea0003800000 */
[----:B-1----:R-:W4:Y:S01]  /*1eca0*/  LDL R4, [R1+0x30] ;  /* 0x0000300001047983 */ /* 0x002f220000100800 */
[----:B---3--:R-:W-:-:S05]  /*1ecb0*/  LEA R2, P2, R9, R3, 0x1 ;  /* 0x0000000309027211 */ /* 0x008fca00078408ff */
[----:B--2---:R-:W-:-:S05]  /*1ecc0*/  IMAD.X R3, RZ, RZ, R5, P2 ;  /* 0x000000ffff037224 */ /* 0x004fca00010e0605 */
[----:B------:R-:W-:Y:S01]  /*1ecd0*/  @!PT LDS RZ, [RZ] ;  /* 0x00000000fffff984 */ /* 0x000fe20000000800 */
[----:B------:R-:W-:Y:S01]  /*1ece0*/  @!PT LDS RZ, [RZ] ;  /* 0x00000000fffff984 */ /* 0x000fe20000000800 */
[----:B------:R-:W-:Y:S01]  /*1ecf0*/  @!PT LDS RZ, [RZ] ;  /* 0x00000000fffff984 */ /* 0x000fe20000000800 */
[----:B----4-:R4:W-:Y:S04]  /*1ed00*/  LDGSTS.E.BYPASS.LTC128B.128 [R4+0x13c00], desc[UR58][R2.64], !P3 ;  /* 0x13c0000002047fae */ /* 0x0109e8000d901d7a */
[----:B------:R4:W-:Y:S04]  /*1ed10*/  LDGSTS.E.BYPASS.LTC128B.128 [R4+0x17c00], desc[UR58][R2.64+0x80], !P0 ;  /* 0x17c0008002047fae */ /* 0x0009e8000c101d7a */
[----:B------:R4:W-:Y:S02]  /*1ed20*/  LDGSTS.E.BYPASS.LTC128B.128 [R4+0x1bc00], desc[UR58][R2.64+0x100], !P1 ;  /* 0x1bc0010002047fae */ /* 0x0009e4000c901d7a */
.L_x_706:
[----:B------:R-:W-:Y:S05]  /*1ed30*/  BSYNC B0 ;  /* 0x0000000000007941 */ /* 0x000fea0003800000 */
.L_x_705:
[----:B------:R-:W-:Y:S01]  /*1ed40*/  NOP ;  /* 0x0000000000007918 */ /* 0x000fe20000000000 */
[----:B------:R-:W-:-:S13]  /*1ed50*/  PLOP3.LUT P0, PT, PT, PT, PT, 0x80, 0x0 ;  /* 0x000000000000781c */ /* 0x000fda0003f0f070 */
.L_x_707:
        /* <DEDUP_REMOVED lines=16> */
[----:B------:R-:W5:Y:S03]  /*1ee60*/  SYNCS.PHASECHK.TRANS64.TRYWAIT P0, [R18+URZ+0x34820], R0 ;  /* 0x03482000120075a7 */ /* 0x000f66000800017f */
[----:B----45:R-:W-:Y:S05]  /*1ee70*/  @!P0 BRA `(.L_x_709) ;  /* 0x0000004c00f48947 */ /* 0x030fea0003800000 */
.L_x_851:
[----:B------:R-:W-:Y:S05]  /*1ee80*/  BSYNC B0 ;  /* 0x0000000000007941 */ /* 0x000fea0003800000 */
.L_x_708:
[----:B-1-3--:R-:W4:Y:S04]  /*1ee90*/  LDL R3, [R1+0x48] ;  /* 0x0000480001037983 */ /* 0x00af280000100800 */
[----:B------:R-:W3:Y:S01]  /*1eea0*/  LDL R2, [R1+0x34] ;  /* 0x0000340001027983 */ /* 0x000ee20000100800 */
[----:B------:R-:W-:Y:S01]  /*1eeb0*/  BSSY B0, `(.L_x_710) ;  /* 0x0000219000007945 */ /* 0x000fe20003800000 */
[----:B----4-:R-:W-:-:S05]  /*1eec0*/  VIADD R0, R3, 0xfffffffe ;  /* 0xfffffffe03007836 */ /* 0x010fca0000000000 */
[----:B---3--:R-:W-:-:S13]  /*1eed0*/  ISETP.GE.AND P0, PT, R0, R2, PT ;  /* 0x000000020000720c */ /* 0x008fda0003f06270 */
[----:B------:R-:W-:Y:S05]  /*1eee0*/  @!P0 BRA `(.L_x_711) ;  /* 0x0000002000548947 */ /* 0x000fea0003800000 */
[----:B--2---:R-:W0:Y:S04]  /*1eef0*/  LDL.LU R5, [R1+0x60] ;  /* 0x0000600001057983 */ /* 0x004e280000300800 */
[----:B------:R-:W2:Y:S04]  /*1ef00*/  LDL.LU R4, [R1+0x44] ;  /* 0x0000440001047983 */ /* 0x000ea80000300800 */
[----:B------:R-:W3:Y:S01]  /*1ef10*/  LDL.LU R3, [R1+0x40] ;  /* 0x0000400001037983 */ /* 0x000ee20000300800 */
[----:B------:R-:W-:Y:S01]  /*1ef20*/  LOP3.LUT R2, RZ, R2, RZ, 0x33, !PT ;  /* 0x00000002ff027212 */ /* 0x000fe200078e33ff */
[----:B------:R-:W-:Y:S01]  /*1ef30*/  BSSY B2, `(.L_x_712) ;  /* 0x00000b6000027945 */ /* 0x000fe20003800000 */
[----:B0-----:R-:W-:-:S04]  /*1ef40*/  VIADD R6, R5, 0x1 ;  /* 0x0000000105067836 */ /* 0x001fc80000000000 */
[----:B--2---:R-:W-:-:S05]  /*1ef50*/  IMAD R6, R6, R4, RZ ;  /* 0x0000000406067224 */ /* 0x004fca00078e02ff */
[----:B---3--:R-:W-:-:S04]  /*1ef60*/  VIMNMX R6, R3, R6, PT ;  /* 0x0000000603067248 */ /* 0x008fc80003fe0100 */
[----:B------:R-:W-:-:S04]  /*1ef70*/  IADD3 R9, -R6, RZ, RZ ;  /* 0x000000ff06097210 */ /* 0x000fc80007ffe1ff */
        /* <DEDUP_REMOVED lines=12> */
[----:B--2---:R-:W-:Y:S02]  /*1f040*/  LOP3.LUT P1, RZ, R4, 0x4, RZ, 0xc0, !PT ;  /* 0x0000000404ff7812 */ /* 0x004fe4000782c0ff */
[----:B---3--:R-:W-:-:S11]  /*1f050*/  LOP3.LUT R10, R3, R10, RZ, 0x3c, !PT ;  /* 0x0000000a030a7212 */ /* 0x008fd600078e3cff */
[----:B------:R-:W-:Y:S05]  /*1f060*/  @!P1 BRA `(.L_x_715) ;  /* 0x0000000800749947 */ /* 0x000fea0003800000 */
[----:B------:R-:W-:Y:S01]  /*1f070*/  ULDC.64 UR4, c[0x0][0x418] ;  /* 0x0001060000047ab9 */ /* 0x000fe20000000a00 */
[----:B------:R-:W-:Y:S02]  /*1f080*/  MOV R4, R17 ;  /* 0x0000001100047202 */ /* 0x000fe40000000f00 */
        /* <DEDUP_REMOVED lines=17> */
[----:B------:R-:W-:-:S05]  /*1f1a0*/  IMAD.WIDE.U32 R2, R7, UR6, R2 ;  /* 0x0000000607027c25 */ /* 0x000fca000f8e0002 */
[----:B------:R-:W-:Y:S02]  /*1f1b0*/  IADD3 R3, R4, R3, RZ ;  /* 0x0000000304037210 */ /* 0x000fe40007ffe0ff */
[----:B------:R-:W-:-:S04]  /*1f1c0*/  LEA R4, P0, R2, UR4, 0x2 ;  /* 0x0000000402047c11 */ /* 0x000fc8000f8010ff */
[----:B------:R-:W-:-:S05]  /*1f1d0*/  LEA.HI.X R5, R2, UR5, R3, 0x2, P0 ;  /* 0x0000000502057c11 */ /* 0x000fca00080f1403 */
[----:B------:R0:W5:Y:S04]  /*1f1e0*/  LDG.E R4, desc[UR58][R4.64] ;  /* 0x0000003a04047981 */ /* 0x000168000c1e1900 */
.L_x_716:
[----:B------:R-:W-:Y:S01]  /*1f1f0*/  IMAD R3, R8, 0x8, R18 ;  /* 0x0000000808037824 */ /* 0x000fe200078e0212 */
[----:B------:R-:W-:Y:S01]  /*1f200*/  SHF.L.U32 R2, R10, 0x1f, RZ ;  /* 0x0000001f0a027819 */ /* 0x000fe200000006ff */
[----:B------:R-:W-:Y:S03]  /*1f210*/  BSSY B3, `(.L_x_717) ;  /* 0x0000003000037945 */ /* 0x000fe60003800000 */
[----:B------:R-:W1:Y:S02]  /*1f220*/  SYNCS.PHASECHK.TRANS64.TRYWAIT P0, [R3+URZ+0x34840], R2 ;  /* 0x03484002030075a7 */ /* 0x000e64000800017f */
[----:B-1----:R-:W-:Y:S05]  /*1f230*/  @!P0 BRA `(.L_x_718) ;  /* 0x0000004c00188947 */ /* 0x002fea0003800000 */
.L_x_852:
[----:B------:R-:W-:Y:S05]  /*1f240*/  BSYNC B3 ;  /* 0x0000000000037941 */ /* 0x000fea0003800000 */
.L_x_717:
[----:B0-----:R-:W0:Y:S01]  /*1f250*/  S2R R5, SR_TID.X ;  /* 0x0000000000057919 */ /* 0x001e220000002100 */
[----:B------:R-:W-:Y:S01]  /*1f260*/  BSSY B3, `(.L_x_719) ;  /* 0x000000a000037945 */ /* 0x000fe20003800000 */
[----:B0-----:R-:W-:-:S04]  /*1f270*/  LOP3.LUT R5, R5, 0x7f, RZ, 0xc0, !PT ;  /* 0x0000007f05057812 */ /* 0x001fc800078ec0ff */
[----:B------:R-:W-:-:S13]  /*1f280*/  ISETP.NE.AND P0, PT, R5, RZ, PT ;  /* 0x000000ff0500720c */ /* 0x000fda0003f05270 */
[----:B------:R-:W-:Y:S05]  /*1f290*/  @P0 BRA `(.L_x_720) ;  /* 0x0000000000180947 */ /* 0x000fea0003800000 */
[----:B------:R-:W2:Y:S01]  /*1f2a0*/  LDL R5, [R1+0x10] ;  /* 0x0000100001057983 */ /* 0x000ea20000100800 */
[----:B-1----:R-:W-:-:S04]  /*1f2b0*/  IMAD.MOV.U32 R2, RZ, RZ, 0xc000 ;  /* 0x0000c000ff027424 */ /* 0x002fc800078e00ff */
[----:B------:R0:W-:Y:S01]  /*1f2c0*/  SYNCS.ARRIVE.TRANS64 RZ, [R3+URZ+0x34830], R2 ;  /* 0x0348300203ff79a7 */ /* 0x0001e2000800003f */
[----:B--2---:R-:W-:-:S13]  /*1f2d0*/  LOP3.LUT P1, RZ, R5, 0x1, RZ, 0xc0, !PT ;  /* 0x0000000105ff7812 */ /* 0x004fda000782c0ff */
[----:B0-----:R-:W-:Y:S05]  /*1f2e0*/  @!P1 BRA `(.L_x_720) ;  /* 0x0000000000049947 */ /* 0x001fea0003800000 */
[----:B------:R-:W-:Y:S01]  /*1f2f0*/  BPT.TRAP 0x1 ;  /* 0x000000040000795c */ /* 0x000fe20000300000 */
.L_x_720:
[----:B------:R-:W-:Y:S05]  /*1f300*/  BSYNC B3 ;  /* 0x0000000000037941 */ /* 0x000fea0003800000 */
.L_x_719:
[----:B-1----:R-:W2:Y:S01]  /*1f310*/  LDL R2, [R1+0x20] ;  /* 0x0000200001027983 */ /* 0x002ea20000100800 */
[----:B------:R-:W-:Y:S01]  /*1f320*/  MOV R11, RZ ;  /* 0x000000ff000b7202 */ /* 0x000fe20000000f00 */
[----:B------:R-:W-:Y:S01]  /*1f330*/  IMAD R7, R8, 0xc000, R18 ;  /* 0x0000c00008077824 */ /* 0x000fe200078e0212 */
[----:B------:R-:W-:Y:S01]  /*1f340*/  UIADD3 UR4, UP0, UR36, 0x370, URZ ;  /* 0x0000037024047890 */ /* 0x000fe2000ff1e03f */
[----:B------:R-:W-:Y:S01]  /*1f350*/  PLOP3.LUT P0, PT, PT, PT, PT, 0x80, 0x0 ;  /* 0x000000000000781c */ /* 0x000fe20003f0f070 */
[----:B------:R-:W-:Y:S01]  /*1f360*/  VIADD R3, R3, 0x34830 ;  /* 0x0003483003037836 */ /* 0x000fe20000000000 */
[----:B------:R-:W-:Y:S01]  /*1f370*/  R2UR UR10, R11 ;  /* 0x000000000b0a72ca */ /* 0x000fe200000e0000 */
[----:B------:R-:W-:Y:S01]  /*1f380*/  UIADD3.X UR5, URZ, UR37, URZ, UP0, !UPT ;  /* 0x000000253f057290 */ /* 0x000fe200087fe43f */
[----:B------:R-:W-:Y:S01]  /*1f390*/  IADD3 R5, R7, 0x1c400, RZ ;  /* 0x0001c40007057810 */ /* 0x000fe20007ffe0ff */
[----:B------:R-:W-:Y:S01]  /*1f3a0*/  UMOV UR6, 0x0 ;  /* 0x0000000000067882 */ /* 0x000fe20000000000 */
[----:B------:R-:W-:Y:S01]  /*1f3b0*/  UMOV UR7, 0x14f00000 ;  /* 0x14f0000000077882 */ /* 0x000fe20000000000 */
[----:B--2---:R-:W-:-:S10]  /*1f3c0*/  IMAD R2, R0, 0x80, R2 ;  /* 0x0000008000027824 */ /* 0x004fd400078e0202 */
.L_x_721:
        /* <DEDUP_REMOVED lines=16> */
.L_x_722:
        /* <DEDUP_REMOVED lines=11> */
[----:B------:R-:W-:Y:S01]  /*1f580*/  UMOV UR6, 0x0 ;  /* 0x0000000000067882 */ /* 0x000fe20000000000 */
[----:B------:R-:W-:Y:S01]  /*1f590*/  IADD3 R5, R7, 0x24400, RZ ;  /* 0x0002440007057810 */ /* 0x000fe20007ffe0ff */
[----:B------:R-:W-:Y:S01]  /*1f5a0*/  UMOV UR7, 0x14f00000 ;  /* 0x14f0000000077882 */ /* 0x000fe20000000000 */
[----:B------:R-:W-:-:S09]  /*1f5b0*/  UMOV UR10, 0x80 ;  /* 0x00000080000a7882 */ /* 0x000fd20000000000 */
.L_x_723:
        /* <DEDUP_REMOVED lines=11> */
[----:B------:R-:W-:Y:S01]  /*1f670*/  IMAD R2, R19, 0x8, R18 ;  /* 0x0000000813027824 */ /* 0x000fe200078e0212 */
[----:B------:R-:W-:Y:S01]  /*1f680*/  BSSY B3, `(.L_x_724) ;  /* 0x0000004000037945 */ /* 0x000fe20003800000 */
[----:B--2---:R-:W-:-:S04]  /*1f690*/  SHF.L.U32 R3, R7, 0x1f, RZ ;  /* 0x0000001f07037819 */ /* 0x004fc800000006ff */
[----:B------:R-:W0:Y:S02]  /*1f6a0*/  SYNCS.PHASECHK.TRANS64.TRYWAIT P0, [R2+URZ+0x34860], R3 ;  /* 0x03486003020075a7 */ /* 0x000e24000800017f */
[----:B0-----:R-:W-:Y:S05]  /*1f6b0*/  @!P0 BRA `(.L_x_725) ;  /* 0x00000048000c8947 */ /* 0x001fea0003800000 */
.L_x_853:
[----:B------:R-:W-:Y:S05]  /*1f6c0*/  BSYNC B3 ;  /* 0x0000000000037941 */ /* 0x000fea0003800000 */
.L_x_724:
[----:B------:R-:W1:Y:S01]  /*1f6d0*/  S2R R5, SR_TID.X ;  /* 0x0000000000057919 */ /* 0x000e620000002100 */
[----:B------:R-:W-:-:S04]  /*1f6e0*/  UPRMT UR4, UR38, 0x9910, URZ ;  /* 0x0000991026047896 */ /* 0x000fc8000800003f */
[----:B------:R-:W-:Y:S01]  /*1f6f0*/  UISETP.NE.AND UP0, UPT, UR4, 0x2, UPT ;  /* 0x000000020400788c */ /* 0x000fe2000bf05270 */
[----:B-1----:R-:W-:-:S04]  /*1f700*/  LOP3.LUT R5, R5, 0x7f, RZ, 0xc0, !PT ;  /* 0x0000007f05057812 */ /* 0x002fc800078ec0ff */
[----:B------:R-:W-:-:S13]  /*1f710*/  ISETP.NE.AND P0, PT, R5, RZ, PT ;  /* 0x000000ff0500720c */ /* 0x000fda0003f05270 */
[----:B0-----:R-:W-:-:S04]  /*1f720*/  @!P0 IMAD.MOV.U32 R3, RZ, RZ, 0x8000 ;  /* 0x00008000ff038424 */ /* 0x001fc800078e00ff */
[----:B------:R0:W-:Y:S01]  /*1f730*/  @!P0 SYNCS.ARRIVE.TRANS64 RZ, [R2+URZ+0x34850], R3 ;  /* 0x0348500302ff89a7 */ /* 0x0001e2000800003f */
[----:B------:R-:W-:-:S13]  /*1f740*/  PLOP3.LUT P0, PT, PT, PT, UP0, 0x80, 0x0 ;  /* 0x000000000000781c */ /* 0x000fda0003f0f008 */
[----:B0-----:R-:W-:Y:S05]  /*1f750*/  @P0 BRA `(.L_x_726) ;  /* 0x0000000000040947 */ /* 0x001fea0003800000 */
[----:B------:R-:W-:Y:S01]  /*1f760*/  BPT.TRAP 0x1 ;  /* 0x000000040000795c */ /* 0x000fe20000300000 */
.L_x_726:
[----:B------:R-:W2:Y:S01]  /*1f770*/  LDL R3, [R1+0x10] ;  /* 0x0000100001037983 */ /* 0x000ea20000100800 */
[----:B------:R-:W-:Y:S01]  /*1f780*/  BSSY B3, `(.L_x_727) ;  /* 0x0000004000037945 */ /* 0x000fe20003800000 */
[----:B--2---:R-:W-:-:S13]  /*1f790*/  LOP3.LUT P0, RZ, R3, 0x8, RZ, 0xc0, !PT ;  /* 0x0000000803ff7812 */ /* 0x004fda000780c0ff */
[----:B------:R-:W-:Y:S05]  /*1f7a0*/  @P0 BRA `(.L_x_728) ;  /* 0x0000000000040947 */ /* 0x000fea0003800000 */
[----:B------:R-:W-:Y:S01]  /*1f7b0*/  BPT.TRAP 0x1 ;  /* 0x000000040000795c */ /* 0x000fe20000300000 */
.L_x_728:
[----:B------:R-:W-:Y:S05]  /*1f7c0*/  BSYNC B3 ;  /* 0x0000000000037941 */ /* 0x000fea0003800000 */
.L_x_727:
[----:B------:R-:W2:Y:S04]  /*1f7d0*/  LDL R5, [R1+0x20] ;  /* 0x0000200001057983 */ /* 0x000ea80000100800 */
[----:B------:R-:W2:Y:S01]  /*1f7e0*/  LDL.LU R3, [R1+0x8] ;  /* 0x0000080001037983 */ /* 0x000ea20000300800 */
[----:B------:R-:W-:Y:S01]  /*1f7f0*/  R2UR UR10, R11 ;  /* 0x000000000b0a72ca */ /* 0x000fe200000e0000 */
[----:B------:R-:W-:Y:S01]  /*1f800*/  UIADD3 UR4, UP0, UR36, 0x470, URZ ;  /* 0x0000047024047890 */ /* 0x000fe2000ff1e03f */
[----:B------:R-:W-:Y:S01]  /*1f810*/  LEA R7, R19, R18, 0xf ;  /* 0x0000001213077211 */ /* 0x000fe200078e78ff */
[----:B------:R-:W-:Y:S01]  /*1f820*/  VIADD R2, R2, 0x34850 ;  /* 0x0003485002027836 */ /* 0x000fe20000000000 */
[----:B------:R-:W-:Y:S01]  /*1f830*/  PLOP3.LUT P0, PT, PT, PT, PT, 0x80, 0x0 ;  /* 0x000000000000781c */ /* 0x000fe20003f0f070 */
[----:B------:R-:W-:Y:S01]  /*1f840*/  UIADD3.X UR5, URZ, UR37, URZ, UP0, !UPT ;  /* 0x000000253f057290 */ /* 0x000fe200087fe43f */
[----:B------:R-:W-:Y:S01]  /*1f850*/  UMOV UR6, 0x0 ;  /* 0x0000000000067882 */ /* 0x000fe20000000000 */
[----:B------:R-:W-:Y:S01]  /*1f860*/  UMOV UR7, 0x14f00000 ;  /* 0x14f0000000077882 */ /* 0x000fe20000000000 */
[----:B--2---:R-:W-:Y:S01]  /*1f870*/  IMAD R3, R3, 0x80, R5 ;  /* 0x0000008003037824 */ /* 0x004fe200078e0205 */
[----:B------:R-:W-:-:S08]  /*1f880*/  IADD3 R5, R7, 0x400, RZ ;  /* 0x0000040007057810 */ /* 0x000fd00007ffe0ff */
.L_x_729:
        /* <DEDUP_REMOVED lines=12> */
[----:B------:R-:W-:Y:S01]  /*1f950*/  PLOP3.LUT P0, PT, PT, PT, PT, 0x80, 0x0 ;  /* 0x000000000000781c */ /* 0x000fe20003f0f070 */
[----:B------:R-:W-:Y:S01]  /*1f960*/  UMOV UR6, 0x0 ;  /* 0x0000000000067882 */ /* 0x000fe20000000000 */
[----:B------:R-:W-:-:S11]  /*1f970*/  UMOV UR7, 0x14f00000 ;  /* 0x14f0000000077882 */ /* 0x000fd60000000000 */
.L_x_730:
        /* <DEDUP_REMOVED lines=12> */
.L_x_715:
[----:B------:R-:W-:Y:S05]  /*1fa40*/  BSYNC B1 ;  /* 0x0000000000017941 */ /* 0x000fea0003800000 */
.L_x_714:
[----:B0-----:R-:W2:Y:S01]  /*1fa50*/  LDL.LU R0, [R1+0x48] ;  /* 0x0000480001007983 */ /* 0x001ea20000300800 */
[----:B------:R-:W-:-:S03]  /*1fa60*/  IMAD.MOV.U32 R19, RZ, RZ, R8 ;  /* 0x000000ffff137224 */ /* 0x000fc600078e0008 */
[----:B------:R0:W-:Y:S02]  /*1fa70*/  STL [R1+0x1c], R10 ;  /* 0x00001c0a01007387 */ /* 0x0001e40000100800 */
[----:B0-2---:R-:W-:-:S07]  /*1fa80*/  IADD3 R0, R0, -0x3, RZ ;  /* 0xfffffffd00007810 */ /* 0x005fce0007ffe0ff */
.L_x_713:
[----:B------:R-:W-:Y:S05]  /*1fa90*/  BSYNC B2 ;  /* 0x0000000000027941 */ /* 0x000fea0003800000 */
.L_x_712:
[----:B------:R-:W-:Y:S01]  /*1faa0*/  VIADD R9, R9, 0xfffffffe ;  /* 0xfffffffe09097836 */ /* 0x000fe20000000000 */
[----:B------:R-:W-:-:S04]  /*1fab0*/  LOP3.LUT R6, RZ, R6, RZ, 0x33, !PT ;  /* 0x00000006ff067212 */ /* 0x000fc800078e33ff */
[----:B------:R-:W-:-:S13]  /*1fac0*/  ISETP.NE.AND P0, PT, R9, R6, PT ;  /* 0x000000060900720c */ /* 0x000fda0003f05270 */
[----:B------:R-:W-:Y:S05]  /*1fad0*/  @!P0 BRA `(.L_x_711) ;  /* 0x0000001400588947 */ /* 0x000fea0003800000 */
[----:B------:R-:W-:-:S07]  /*1fae0*/  MOV R9, R17 ;  /* 0x0000001100097202 */ /* 0x000fce0000000f00 */
.L_x_765:
        /* <DEDUP_REMOVED lines=8> */
[----:B--2---:R-:W-:Y:S02]  /*1fb70*/  LOP3.LUT P1, RZ, R3, 0x4, RZ, 0xc0, !PT ;  /* 0x0000000403ff7812 */ /* 0x004fe4000782c0ff */
        /* <DEDUP_REMOVED lines=13> */
[----:B0-----:R-:W-:Y:S01]  /*1fc50*/  @P0 IMAD.HI.U32 R6, R0, R2, RZ ;  /* 0x0000000200060227 */ /* 0x001fe200078e00ff */
[----:B------:R-:W-:-:S04]  /*1fc60*/  MOV R2, R0 ;  /* 0x0000000000027202 */ /* 0x000fc80000000f00 */
        /* <DEDUP_REMOVED lines=11> */
.L_x_733:
[----:B------:R-:W-:Y:S01]  /*1fd20*/  LEA R3, R4, R18, 0x3 ;  /* 0x0000001204037211 */ /* 0x000fe200078e18ff */
[----:B------:R-:W-:Y:S01]  /*1fd30*/  BSSY B2, `(.L_x_734) ;  /* 0x0000004000027945 */ /* 0x000fe20003800000 */
[----:B------:R-:W-:-:S04]  /*1fd40*/  SHF.L.U32 R2, R5, 0x1f, RZ ;  /* 0x0000001f05027819 */ /* 0x000fc800000006ff */
[----:B------:R-:W1:Y:S02]  /*1fd50*/  SYNCS.PHASECHK.TRANS64.TRYWAIT P0, [R3+URZ+0x34840], R2 ;  /* 0x03484002030075a7 */ /* 0x000e64000800017f */
[----:B-1----:R-:W-:Y:S05]  /*1fd60*/  @!P0 BRA `(.L_x_735) ;  /* 0x0000004000748947 */ /* 0x002fea0003800000 */
.L_x_854:
[----:B------:R-:W-:Y:S05]  /*1fd70*/  BSYNC B2 ;  /* 0x0000000000027941 */ /* 0x000fea0003800000 */
.L_x_734:
[----:B------:R-:W2:Y:S01]  /*1fd80*/  S2R R7, SR_TID.X ;  /* 0x0000000000077919 */ /* 0x000ea20000002100 */
[----:B------:R-:W-:Y:S01]  /*1fd90*/  BSSY B2, `(.L_x_736) ;  /* 0x000000a000027945 */ /* 0x000fe20003800000 */
[----:B--2---:R-:W-:-:S04]  /*1fda0*/  LOP3.LUT R7, R7, 0x7f, RZ, 0xc0, !PT ;  /* 0x0000007f07077812 */ /* 0x004fc800078ec0ff */
[----:B------:R-:W-:-:S13]  /*1fdb0*/  ISETP.NE.AND P0, PT, R7, RZ, PT ;  /* 0x000000ff0700720c */ /* 0x000fda0003f05270 */
[----:B------:R-:W-:Y:S05]  /*1fdc0*/  @P0 BRA `(.L_x_737) ;  /* 0x0000000000180947 */ /* 0x000fea0003800000 */
[----:B------:R-:W2:Y:S01]  /*1fdd0*/  LDL R7, [R1+0x10] ;  /* 0x0000100001077983 */ /* 0x000ea20000100800 */
[----:B-1----:R-:W-:-:S04]  /*1fde0*/  IMAD.MOV.U32 R2, RZ, RZ, 0xc000 ;  /* 0x0000c000ff027424 */ /* 0x002fc800078e00ff */
[----:B------:R3:W-:Y:S01]  /*1fdf0*/  SYNCS.ARRIVE.TRANS64 RZ, [R3+URZ+0x34830], R2 ;  /* 0x0348300203ff79a7 */ /* 0x0007e2000800003f */
[----:B--2---:R-:W-:-:S13]  /*1fe00*/  LOP3.LUT P1, RZ, R7, 0x1, RZ, 0xc0, !PT ;  /* 0x0000000107ff7812 */ /* 0x004fda000782c0ff */
[----:B---3--:R-:W-:Y:S05]  /*1fe10*/  @!P1 BRA `(.L_x_737) ;  /* 0x0000000000049947 */ /* 0x008fea0003800000 */
[----:B------:R-:W-:Y:S01]  /*1fe20*/  BPT.TRAP 0x1 ;  /* 0x000000040000795c */ /* 0x000fe20000300000 */
.L_x_737:
[----:B------:R-:W-:Y:S05]  /*1fe30*/  BSYNC B2 ;  /* 0x0000000000027941 */ /* 0x000fea0003800000 */
.L_x_736:
[----:B-1----:R-:W2:Y:S01]  /*1fe40*/  LDL R2, [R1+0x20] ;  /* 0x0000200001027983 */ /* 0x002ea20000100800 */
[----:B------:R-:W-:Y:S01]  /*1fe50*/  IMAD.MOV.U32 R10, RZ, RZ, RZ ;  /* 0x000000ffff0a7224 */ /* 0x000fe200078e00ff */
[----:B------:R-:W-:Y:S01]  /*1fe60*/  UIADD3 UR4, UP0, UR36, 0x370, URZ ;  /* 0x0000037024047890 */ /* 0x000fe2000ff1e03f */
[----:B------:R-:W-:Y:S01]  /*1fe70*/  IMAD R7, R4, 0xc000, R18 ;  /* 0x0000c00004077824 */ /* 0x000fe200078e0212 */
[----:B------:R-:W-:Y:S01]  /*1fe80*/  PLOP3.LUT P0, PT, PT, PT, PT, 0x80, 0x0 ;  /* 0x000000000000781c */ /* 0x000fe20003f0f070 */
[----:B------:R-:W-:Y:S01]  /*1fe90*/  UMOV UR6, 0x0 ;  /* 0x0000000000067882 */ /* 0x000fe20000000000 */
[----:B------:R-:W-:Y:S01]  /*1fea0*/  R2UR UR10, R10 ;  /* 0x000000000a0a72ca */ /* 0x000fe200000e0000 */
[----:B0-----:R-:W-:Y:S01]  /*1feb0*/  VIADD R8, R7, 0x1c400 ;  /* 0x0001c40007087836 */ /* 0x001fe20000000000 */
[----:B------:R-:W-:Y:S01]  /*1fec0*/  IADD3 R3, R3, 0x34830, RZ ;  /* 0x0003483003037810 */ /* 0x000fe20007ffe0ff */
[----:B------:R-:W-:Y:S01]  /*1fed0*/  UIADD3.X UR5, URZ, UR37, URZ, UP0, !UPT ;  /* 0x000000253f057290 */ /* 0x000fe200087fe43f */
[----:B------:R-:W-:Y:S01]  /*1fee0*/  UMOV UR7, 0x14f00000 ;  /* 0x14f0000000077882 */ /* 0x000fe20000000000 */
[----:B--2---:R-:W-:-:S10]  /*1fef0*/  IMAD R2, R6, 0x80, R2 ;  /* 0x0000008006027824 */ /* 0x004fd400078e0202 */
.L_x_738:
        /* <DEDUP_REMOVED lines=10> */
[----:B------:R-:W-:Y:S01]  /*1ffa0*/  MOV R11, 0x40 ;  /* 0x00000040000b7802 */ /* 0x000fe20000000f00 */
[----:B------:R-:W-:Y:S01]  /*1ffb0*/  VIADD R8, R7, 0x20400 ;  /* 0x0002040007087836 */ /* 0x000fe20000000000 */
[----:B------:R-:W-:Y:S01]  /*1ffc0*/  PLOP3.LUT P0, PT, PT, PT, PT, 0x80, 0x0 ;  /* 0x000000000000781c */ /* 0x000fe20003f0f070 */
[----:B------:R-:W-:Y:S01]  /*1ffd0*/  UMOV UR6, 0x0 ;  /* 0x0000000000067882 */ /* 0x000fe20000000000 */
[----:B------:R-:W-:Y:S01]  /*1ffe0*/  R2UR UR10, R11 ;  /* 0x000000000b0a72ca */ /* 0x000fe200000e0000 */
[----:B------:R-:W-:-:S14]  /*1fff0*/  UMOV UR7, 0x14f00000 ;  /* 0x14f0000000077882 */ /* 0x000fdc0000000000 */
.L_x_739:
        /* <DEDUP_REMOVED lines=15> */
.L_x_740:
        /* <DEDUP_REMOVED lines=16> */
.L_x_855:
[----:B------:R-:W-:Y:S05]  /*201f0*/  BSYNC B2 ;  /* 0x0000000000027941 */ /* 0x000fea0003800000 */
.L_x_741:
        /* <DEDUP_REMOVED lines=10> */
.L_x_743:
[----:B------:R-:W2:Y:S01]  /*202a0*/  LDL R3, [R1+0x10] ;  /* 0x0000100001037983 */ /* 0x000ea20000100800 */
[----:B------:R-:W-:Y:S01]  /*202b0*/  BSSY B2, `(.L_x_744) ;  /* 0x0000004000027945 */ /* 0x000fe20003800000 */
[----:B--2---:R-:W-:-:S13]  /*202c0*/  LOP3.LUT P0, RZ, R3, 0x8, RZ, 0xc0, !PT ;  /* 0x0000000803ff7812 */ /* 0x004fda000780c0ff */
[----:B------:R-:W-:Y:S05]  /*202d0*/  @P0 BRA `(.L_x_745) ;  /* 0x0000000000040947 */ /* 0x000fea0003800000 */
[----:B------:R-:W-:Y:S01]  /*202e0*/  BPT.TRAP 0x1 ;  /* 0x000000040000795c */ /* 0x000fe20000300000 */
.L_x_745:
[----:B------:R-:W-:Y:S05]  /*202f0*/  BSYNC B2 ;  /* 0x0000000000027941 */ /* 0x000fea0003800000 */
.L_x_744:
[----:B------:R-:W2:Y:S04]  /*20300*/  LDL R7, [R1+0x20] ;  /* 0x0000200001077983 */ /* 0x000ea80000100800 */
[----:B------:R-:W2:Y:S01]  /*20310*/  LDL.LU R3, [R1+0x8] ;  /* 0x0000080001037983 */ /* 0x000ea20000300800 */
[----:B------:R-:W-:Y:S01]  /*20320*/  R2UR UR10, R10 ;  /* 0x000000000a0a72ca */ /* 0x000fe200000e0000 */
[----:B------:R-:W-:Y:S01]  /*20330*/  IMAD R19, R19, 0x8000, R18 ;  /* 0x0000800013137824 */ /* 0x000fe200078e0212 */
[----:B------:R-:W-:Y:S01]  /*20340*/  UIADD3 UR4, UP0, UR36, 0x470, URZ ;  /* 0x0000047024047890 */ /* 0x000fe2000ff1e03f */
[----:B------:R-:W-:Y:S01]  /*20350*/  PLOP3.LUT P0, PT, PT, PT, PT, 0x80, 0x0 ;  /* 0x000000000000781c */ /* 0x000fe20003f0f070 */
[----:B------:R-:W-:Y:S01]  /*20360*/  VIADD R2, R2, 0x34850 ;  /* 0x0003485002027836 */ /* 0x000fe20000000000 */
[----:B------:R-:W-:Y:S01]  /*20370*/  UMOV UR6, 0x0 ;  /* 0x0000000000067882 */ /* 0x000fe20000000000 */
[----:B------:R-:W-:Y:S01]  /*20380*/  UIADD3.X UR5, URZ, UR37, URZ, UP0, !UPT ;  /* 0x000000253f057290 */ /* 0x000fe200087fe43f */
[----:B------:R-:W-:Y:S01]  /*20390*/  UMOV UR7, 0x14f00000 ;  /* 0x14f0000000077882 */ /* 0x000fe20000000000 */
[----:B--2---:R-:W-:Y:S01]  /*203a0*/  LEA R3, R3, R7, 0x7 ;  /* 0x0000000703037211 */ /* 0x004fe200078e38ff */
[----:B------:R-:W-:-:S09]  /*203b0*/  VIADD R7, R19, 0x400 ;  /* 0x0000040013077836 */ /* 0x000fd20000000000 */
.L_x_746:
        /* <DEDUP_REMOVED lines=11> */
[----:B------:R-:W-:Y:S01]  /*20470*/  UMOV UR6, 0x0 ;  /* 0x0000000000067882 */ /* 0x000fe20000000000 */
[----:B------:R-:W-:Y:S01]  /*20480*/  PLOP3.LUT P0, PT, PT, PT, PT, 0x80, 0x0 ;  /* 0x000000000000781c */ /* 0x000fe20003f0f070 */
[----:B------:R-:W-:Y:S01]  /*20490*/  UMOV UR7, 0x14f00000 ;  /* 0x14f0000000077882 */ /* 0x000fe20000000000 */
[----:B------:R-:W-:-:S11]  /*204a0*/  IADD3 R19, R19, 0x4400, RZ ;  /* 0x0000440013137810 */ /* 0x000fd60007ffe0ff */
.L_x_747:
        /* <DEDUP_REMOVED lines=12> */
.L_x_732:
[----:B------:R-:W-:Y:S05]  /*20570*/  BSYNC B1 ;  /* 0x0000000000017941 */ /* 0x000fea0003800000 */
.L_x_731:
[----:B------:R-:W2:Y:S01]  /*20580*/  LDL R2, [R1+0x10] ;  /* 0x0000100001027983 */ /* 0x000ea20000100800 */
[----:B------:R-:W-:Y:S01]  /*20590*/  VIADD R19, R4, 0x1 ;  /* 0x0000000104137836 */ /* 0x000fe20000000000 */
[----:B------:R-:W-:Y:S01]  /*205a0*/  BSSY B1, `(.L_x_748) ;  /* 0x00000a5000017945 */ /* 0x000fe20003800000 */
[----:B0-----:R-:W-:-:S03]  /*205b0*/  IADD3 R6, R0, -0x1, RZ ;  /* 0xffffffff00067810 */ /* 0x001fc60007ffe0ff */
[----:B------:R-:W-:-:S04]  /*205c0*/  ISETP.NE.AND P0, PT, R19, 0x2, PT ;  /* 0x000000021300780c */ /* 0x000fc80003f05270 */
[----:B------:R-:W-:Y:S02]  /*205d0*/  SEL R19, R19, RZ, P0 ;  /* 0x000000ff13137207 */ /* 0x000fe40000000000 */
[----:B--2---:R-:W-:Y:S02]  /*205e0*/  LOP3.LUT P1, RZ, R2, 0x4, RZ, 0xc0, !PT ;  /* 0x0000000402ff7812 */ /* 0x004fe4000782c0ff */
        /* <DEDUP_REMOVED lines=18> */
[----:B------:R-:W-:Y:S02]  /*20710*/  IADD3 R7, -R2, RZ, RZ ;  /* 0x000000ff02077210 */ /* 0x000fe40007ffe1ff */
[----:B------:R-:W-:-:S03]  /*20720*/  SHF.R.S32.HI R3, RZ, 0x1f, R2 ;  /* 0x0000001fff037819 */ /* 0x000fc60000011402 */
        /* <DEDUP_REMOVED lines=8> */
.L_x_750:
[----:B------:R-:W-:Y:S01]  /*207b0*/  IMAD R3, R19, 0x8, R18 ;  /* 0x0000000813037824 */ /* 0x000fe200078e0212 */
[----:B------:R-:W-:Y:S01]  /*207c0*/  SHF.L.U32 R2, R10, 0x1f, RZ ;  /* 0x0000001f0a027819 */ /* 0x000fe200000006ff */
[----:B------:R-:W-:Y:S03]  /*207d0*/  BSSY B2, `(.L_x_751) ;  /* 0x0000003000027945 */ /* 0x000fe60003800000 */
[----:B------:R-:W2:Y:S02]  /*207e0*/  SYNCS.PHASECHK.TRANS64.TRYWAIT P0, [R3+URZ+0x34840], R2 ;  /* 0x03484002030075a7 */ /* 0x000ea4000800017f */
[----:B--2---:R-:W-:Y:S05]  /*207f0*/  @!P0 BRA `(.L_x_752) ;  /* 0x0000003400f88947 */ /* 0x004fea0003800000 */
.L_x_856:
[----:B------:R-:W-:Y:S05]  /*20800*/  BSYNC B2 ;  /* 0x0000000000027941 */ /* 0x000fea0003800000 */
.L_x_751:
[----:B-1----:R-:W1:Y:S01]  /*20810*/  S2R R8, SR_TID.X ;  /* 0x0000000000087919 */ /* 0x002e620000002100 */
[----:B------:R-:W-:Y:S01]  /*20820*/  BSSY B2, `(.L_x_753) ;  /* 0x000000a000027945 */ /* 0x000fe20003800000 */
[----:B-1----:R-:W-:-:S04]  /*20830*/  LOP3.LUT R8, R8, 0x7f, RZ, 0xc0, !PT ;  /* 0x0000007f08087812 */ /* 0x002fc800078ec0ff */
[----:B------:R-:W-:-:S13]  /*20840*/  ISETP.NE.AND P0, PT, R8, RZ, PT ;  /* 0x000000ff0800720c */ /* 0x000fda0003f05270 */
[----:B------:R-:W-:Y:S05]  /*20850*/  @P0 BRA `(.L_x_754) ;  /* 0x0000000000180947 */ /* 0x000fea0003800000 */
[----:B------:R-:W3:Y:S01]  /*20860*/  LDL R8, [R1+0x10] ;  /* 0x0000100001087983 */ /* 0x000ee20000100800 */
[----:B--2---:R-:W-:-:S04]  /*20870*/  MOV R2, 0xc000 ;  /* 0x0000c00000027802 */ /* 0x004fc80000000f00 */
[----:B------:R1:W-:Y:S01]  /*20880*/  SYNCS.ARRIVE.TRANS64 RZ, [R3+URZ+0x34830], R2 ;  /* 0x0348300203ff79a7 */ /* 0x0003e2000800003f */
[----:B---3--:R-:W-:-:S13]  /*20890*/  LOP3.LUT P1, RZ, R8, 0x1, RZ, 0xc0, !PT ;  /* 0x0000000108ff7812 */ /* 0x008fda000782c0ff */
[----:B-1----:R-:W-:Y:S05]  /*208a0*/  @!P1 BRA `(.L_x_754) ;  /* 0x0000000000049947 */ /* 0x002fea0003800000 */
[----:B------:R-:W-:Y:S01]  /*208b0*/  BPT.TRAP 0x1 ;  /* 0x000000040000795c */ /* 0x000fe20000300000 */
.L_x_754:
[----:B------:R-:W-:Y:S05]  /*208c0*/  BSYNC B2 ;  /* 0x0000000000027941 */ /* 0x000fea0003800000 */
.L_x_753:
[----:B--2---:R-:W2:Y:S01]  /*208d0*/  LDL R2, [R1+0x20] ;  /* 0x0000200001027983 */ /* 0x004ea20000100800 */
[----:B------:R-:W-:Y:S01]  /*208e0*/  IMAD.MOV.U32 R11, RZ, RZ, RZ ;  /* 0x000000ffff0b7224 */ /* 0x000fe200078e00ff */
[----:B------:R-:W-:Y:S01]  /*208f0*/  UIADD3 UR4, UP0, UR36, 0x370, URZ ;  /* 0x0000037024047890 */ /* 0x000fe2000ff1e03f */
[----:B------:R-:W-:Y:S01]  /*20900*/  IMAD R8, R19, 0xc000, R18 ;  /* 0x0000c00013087824 */ /* 0x000fe200078e0212 */
[----:B------:R-:W-:Y:S01]  /*20910*/  PLOP3.LUT P0, PT, PT, PT, PT, 0x80, 0x0 ;  /* 0x000000000000781c */ /* 0x000fe20003f0f070 */
[----:B------:R-:W-:Y:S01]  /*20920*/  VIADD R3, R3, 0x34830 ;  /* 0x0003483003037836 */ /* 0x000fe20000000000 */
[----:B------:R-:W-:Y:S01]  /*20930*/  R2UR UR10, R11 ;  /* 0x000000000b0a72ca */ /* 0x000fe200000e0000 */
[----:B0-----:R-:W-:Y:S01]  /*20940*/  VIADD R10, R8, 0x1c400 ;  /* 0x0001c400080a7836 */ /* 0x001fe20000000000 */
[----:B------:R-:W-:Y:S01]  /*20950*/  UIADD3.X UR5, URZ, UR37, URZ, UP0, !UPT ;  /* 0x000000253f057290 */ /* 0x000fe200087fe43f */
[----:B------:R-:W-:Y:S01]  /*20960*/  UMOV UR6, 0x0 ;  /* 0x0000000000067882 */ /* 0x000fe20000000000 */
[----:B------:R-:W-:Y:S01]  /*20970*/  UMOV UR7, 0x14f00000 ;  /* 0x14f0000000077882 */ /* 0x000fe20000000000 */
[----:B--2---:R-:W-:-:S10]  /*20980*/  LEA R2, R7, R2, 0x7 ;  /* 0x0000000207027211 */ /* 0x004fd400078e38ff */
.L_x_755:
        /* <DEDUP_REMOVED lines=12> */
[----:B------:R-:W-:Y:S01]  /*20a50*/  UMOV UR6, 0x0 ;  /* 0x0000000000067882 */ /* 0x000fe20000000000 */
[----:B------:R-:W-:Y:S01]  /*20a60*/  IADD3 R10, R8, 0x20400, RZ ;  /* 0x00020400080a7810 */ /* 0x000fe20007ffe0ff */
[----:B------:R-:W-:Y:S01]  /*20a70*/  UMOV UR7, 0x14f00000 ;  /* 0x14f0000000077882 */ /* 0x000fe20000000000 */
[----:B------:R-:W-:-:S15]  /*20a80*/  R2UR UR10, R12 ;  /* 0x000000000c0a72ca */ /* 0x000fde00000e0000 */
.L_x_756:
        /* <DEDUP_REMOVED lines=15> */
.L_x_757:
        /* <DEDUP_REMOVED lines=15> */
.L_x_857:
[----:B------:R-:W-:Y:S05]  /*20c70*/  BSYNC B2 ;  /* 0x0000000000027941 */ /* 0x000fea0003800000 */
.L_x_758:
[----:B------:R-:W1:Y:S01]  /*20c80*/  S2R R3, SR_TID.X ;  /* 0x0000000000037919 */ /* 0x000e620000002100 */
[----:B------:R-:W-:-:S04]  /*20c90*/  UPRMT UR4, UR38, 0x9910, URZ ;  /* 0x0000991026047896 */ /* 0x000fc8000800003f */
[----:B------:R-:W-:Y:S01]  /*20ca0*/  UISETP.NE.AND UP0, UPT, UR4, 0x2, UPT ;  /* 0x000000020400788c */ /* 0x000fe2000bf05270 */
[----:B-1----:R-:W-:-:S04]  /*20cb0*/  LOP3.LUT R3, R3, 0x7f, RZ, 0xc0, !PT ;  /* 0x0000007f03037812 */ /* 0x002fc800078ec0ff */
[----:B------:R-:W-:-:S13]  /*20cc0*/  ISETP.NE.AND P0, PT, R3, RZ, PT ;  /* 0x000000ff0300720c */ /* 0x000fda0003f05270 */
[----:B------:R-:W-:-:S04]  /*20cd0*/  @!P0 MOV R3, 0x8000 ;  /* 0x0000800000038802 */ /* 0x000fc80000000f00 */
[----:B------:R1:W-:Y:S01]  /*20ce0*/  @!P0 SYNCS.ARRIVE.TRANS64 RZ, [R2+URZ+0x34850], R3 ;  /* 0x0348500302ff89a7 */ /* 0x0003e2000800003f */
[----:B------:R-:W-:-:S13]  /*20cf0*/  PLOP3.LUT P0, PT, PT, PT, UP0, 0x80, 0x0 ;  /* 0x000000000000781c */ /* 0x000fda0003f0f008 */
[----:B-1----:R-:W-:Y:S05]  /*20d00*/  @P0 BRA `(.L_x_760) ;  /* 0x0000000000040947 */ /* 0x002fea0003800000 */
[----:B------:R-:W-:Y:S01]  /*20d10*/  BPT.TRAP 0x1 ;  /* 0x000000040000795c */ /* 0x000fe20000300000 */
.L_x_760:
[----:B------:R-:W2:Y:S01]  /*20d20*/  LDL R3, [R1+0x10] ;  /* 0x0000100001037983 */ /* 0x000ea20000100800 */
[----:B------:R-:W-:Y:S01]  /*20d30*/  BSSY B2, `(.L_x_761) ;  /* 0x0000004000027945 */ /* 0x000fe20003800000 */
[----:B--2---:R-:W-:-:S13]  /*20d40*/  LOP3.LUT P0, RZ, R3, 0x8, RZ, 0xc0, !PT ;  /* 0x0000000803ff7812 */ /* 0x004fda000780c0ff */
[----:B------:R-:W-:Y:S05]  /*20d50*/  @P0 BRA `(.L_x_762) ;  /* 0x0000000000040947 */ /* 0x000fea0003800000 */
[----:B------:R-:W-:Y:S01]  /*20d60*/  BPT.TRAP 0x1 ;  /* 0x000000040000795c */ /* 0x000fe20000300000 */
.L_x_762:
[----:B------:R-:W-:Y:S05]  /*20d70*/  BSYNC B2 ;  /* 0x0000000000027941 */ /* 0x000fea0003800000 */
.L_x_761:
[----:B0-----:R-:W2:Y:S04]  /*20d80*/  LDL R5, [R1+0x20] ;  /* 0x0000200001057983 */ /* 0x001ea80000100800 */
[----:B------:R-:W2:Y:S01]  /*20d90*/  LDL.LU R3, [R1+0x8] ;  /* 0x0000080001037983 */ /* 0x000ea20000300800 */
[----:B------:R-:W-:Y:S01]  /*20da0*/  R2UR UR10, R11 ;  /* 0x000000000b0a72ca */ /* 0x000fe200000e0000 */
[----:B------:R-:W-:Y:S01]  /*20db0*/  IMAD R4, R4, 0x8000, R18 ;  /* 0x0000800004047824 */ /* 0x000fe200078e0212 */
[----:B------:R-:W-:Y:S01]  /*20dc0*/  UIADD3 UR4, UP0, UR36, 0x470, URZ ;  /* 0x0000047024047890 */ /* 0x000fe2000ff1e03f */
[----:B------:R-:W-:Y:S01]  /*20dd0*/  PLOP3.LUT P0, PT, PT, PT, PT, 0x80, 0x0 ;  /* 0x000000000000781c */ /* 0x000fe20003f0f070 */
[----:B------:R-:W-:Y:S01]  /*20de0*/  UMOV UR6, 0x0 ;  /* 0x0000000000067882 */ /* 0x000fe20000000000 */
[----:B------:R-:W-:Y:S01]  /*20df0*/  IADD3 R2, R2, 0x34850, RZ ;  /* 0x0003485002027810 */ /* 0x000fe20007ffe0ff */
[----:B------:R-:W-:Y:S01]  /*20e00*/  UIADD3.X UR5, URZ, UR37, URZ, UP0, !UPT ;  /* 0x000000253f057290 */ /* 0x000fe200087fe43f */
[----:B------:R-:W-:Y:S01]  /*20e10*/  UMOV UR7, 0x14f00000 ;  /* 0x14f0000000077882 */ /* 0x000fe20000000000 */
[----:B--2---:R-:W-:-:S02]  /*20e20*/  IMAD R3, R3, 0x80, R5 ;  /* 0x0000008003037824 */ /* 0x004fc400078e0205 */
[----:B------:R-:W-:-:S08]  /*20e30*/  VIADD R5, R4, 0x400 ;  /* 0x0000040004057836 */ /* 0x000fd00000000000 */
.L_x_763:
        /* <DEDUP_REMOVED lines=15> */
.L_x_764:
        /* <DEDUP_REMOVED lines=11> */
[----:B------:R-:W-:-:S07]  /*20fe0*/  MOV R17, R9 ;  /* 0x0000000900117202 */ /* 0x000fce0000000f00 */
.L_x_749:
[----:B------:R-:W-:Y:S05]  /*20ff0*/  BSYNC B1 ;  /* 0x0000000000017941 */ /* 0x000fea0003800000 */
.L_x_748:
[----:B------:R-:W2:Y:S01]  /*21000*/  LDL R2, [R1+0x34] ;  /* 0x0000340001027983 */ /* 0x000ea20000100800 */
[----:B------:R-:W-:Y:S01]  /*21010*/  VIADD R0, R0, 0xfffffffe ;  /* 0xfffffffe00007836 */ /* 0x000fe20000000000 */
[----:B--2---:R-:W-:-:S13]  /*21020*/  ISETP.GT.AND P0, PT, R6, R2, PT ;  /* 0x000000020600720c */ /* 0x004fda0003f04270 */
[----:B------:R-:W-:Y:S05]  /*21030*/  @P0 BRA `(.L_x_765) ;  /* 0xffffffe800ac0947 */ /* 0x000fea000383ffff */
.L_x_711:
[----:B------:R-:W-:Y:S05]  /*21040*/  BSYNC B0 ;  /* 0x0000000000007941 */ /* 0x000fea0003800000 */
.L_x_710:
        /* <DEDUP_REMOVED lines=18> */
.L_x_767:
[----:B------:R-:W-:Y:S05]  /*21170*/  BSYNC B0 ;  /* 0x0000000000007941 */ /* 0x000fea0003800000 */
.L_x_766:
[----:B---3--:R-:W3:Y:S01]  /*21180*/  LDL R0, [R1+0x10] ;  /* 0x0000100001007983 */ /* 0x008ee20000100800 */
[----:B------:R-:W-:Y:S01]  /*21190*/  BSSY B0, `(.L_x_768) ;  /* 0x000003f000007945 */ /* 0x000fe20003800000 */
[----:B---3--:R-:W-:-:S13]  /*211a0*/  LOP3.LUT P0, RZ, R0, 0x4, RZ, 0xc0, !PT ;  /* 0x0000000400ff7812 */ /* 0x008fda000780c0ff */
[----:B------:R-:W-:Y:S05]  /*211b0*/  @!P0 BRA `(.L_x_769) ;  /* 0x0000000000f08947 */ /* 0x000fea0003800000 */
[----:B------:R-:W3:Y:S01]  /*211c0*/  LDL R2, [R1+0x1c] ;  /* 0x00001c0001027983 */ /* 0x000ee20000100800 */
[----:B------:R-:W-:Y:S01]  /*211d0*/  IMAD R0, R19, 0x8, R18 ;  /* 0x0000000813007824 */ /* 0x000fe200078e0212 */
[----:B------:R-:W-:Y:S01]  /*211e0*/  BSSY B1, `(.L_x_770) ;  /* 0x0000004000017945 */ /* 0x000fe20003800000 */
[----:B---3--:R-:W-:-:S04]  /*211f0*/  SHF.L.U32 R2, R2, 0x1f, RZ ;  /* 0x0000001f02027819 */ /* 0x008fc800000006ff */
[----:B------:R-:W3:Y:S02]  /*21200*/  SYNCS.PHASECHK.TRANS64.TRYWAIT P0, [R0+URZ+0x34860], R2 ;  /* 0x03486002000075a7 */ /* 0x000ee4000800017f */
[----:B---3--:R-:W-:Y:S05]  /*21210*/  @!P0 BRA `(.L_x_771) ;  /* 0x0000002c00988947 */ /* 0x008fea0003800000 */
.L_x_858:
[----:B------:R-:W-:Y:S05]  /*21220*/  BSYNC B1 ;  /* 0x0000000000017941 */ /* 0x000fea0003800000 */
.L_x_770:
[----:B------:R-:W4:Y:S01]  /*21230*/  S2R R3, SR_TID.X ;  /* 0x0000000000037919 */ /* 0x000f220000002100 */
[----:B------:R-:W-:-:S04]  /*21240*/  UPRMT UR4, UR38, 0x9910, URZ ;  /* 0x0000991026047896 */ /* 0x000fc8000800003f */
[----:B------:R-:W-:Y:S01]  /*21250*/  UISETP.NE.AND UP0, UPT, UR4, 0x2, UPT ;  /* 0x000000020400788c */ /* 0x000fe2000bf05270 */
[----:B----4-:R-:W-:-:S04]  /*21260*/  LOP3.LUT R3, R3, 0x7f, RZ, 0xc0, !PT ;  /* 0x0000007f03037812 */ /* 0x010fc800078ec0ff */
[----:B------:R-:W-:-:S13]  /*21270*/  ISETP.NE.AND P0, PT, R3, RZ, PT ;  /* 0x000000ff0300720c */ /* 0x000fda0003f05270 */
[----:B---3--:R-:W-:-:S04]  /*21280*/  @!P0 MOV R2, 0x8000 ;  /* 0x0000800000028802 */ /* 0x008fc80000000f00 */
[----:B------:R3:W-:Y:S01]  /*21290*/  @!P0 SYNCS.ARRIVE.TRANS64 RZ, [R0+URZ+0x34850], R2 ;  /* 0x0348500200ff89a7 */ /* 0x0007e2000800003f */
[----:B------:R-:W-:-:S13]  /*212a0*/  PLOP3.LUT P0, PT, PT, PT, UP0, 0x80, 0x0 ;  /* 0x000000000000781c */ /* 0x000fda0003f0f008 */
[----:B---3--:R-:W-:Y:S05]  /*212b0*/  @P0 BRA `(.L_x_772) ;  /* 0x0000000000040947 */ /* 0x008fea0003800000 */
[----:B------:R-:W-:Y:S01]  /*212c0*/  BPT.TRAP 0x1 ;  /* 0x000000040000795c */ /* 0x000fe20000300000 */
.L_x_772:
[----:B------:R-:W3:Y:S01]  /*212d0*/  LDL R2, [R1+0x10] ;  /* 0x0000100001027983 */ /* 0x000ee20000100800 */
[----:B------:R-:W-:Y:S01]  /*212e0*/  BSSY B1, `(.L_x_773) ;  /* 0x0000004000017945 */ /* 0x000fe20003800000 */
[----:B---3--:R-:W-:-:S13]  /*212f0*/  LOP3.LUT P0, RZ, R2, 0x8, RZ, 0xc0, !PT ;  /* 0x0000000802ff7812 */ /* 0x008fda000780c0ff */
[----:B------:R-:W-:Y:S05]  /*21300*/  @P0 BRA `(.L_x_774) ;  /* 0x0000000000040947 */ /* 0x000fea0003800000 */
[----:B------:R-:W-:Y:S01]  /*21310*/  BPT.TRAP 0x1 ;  /* 0x000000040000795c */ /* 0x000fe20000300000 */
.L_x_774:
[----:B------:R-:W-:Y:S05]  /*21320*/  BSYNC B1 ;  /* 0x0000000000017941 */ /* 0x000fea0003800000 */
.L_x_773:
[----:B------:R-:W3:Y:S04]  /*21330*/  LDL.LU R3, [R1+0x20] ;  /* 0x0000200001037983 */ /* 0x000ee80000300800 */
[----:B------:R-:W3:Y:S01]  /*21340*/  LDL.LU R2, [R1+0x8] ;  /* 0x0000080001027983 */ /* 0x000ee20000300800 */
[----:B------:R-:W-:Y:S01]  /*21350*/  UIADD3 UR4, UP0, UR36, 0x470, URZ ;  /* 0x0000047024047890 */ /* 0x000fe2000ff1e03f */
[----:B------:R-:W-:Y:S01]  /*21360*/  PLOP3.LUT P0, PT, PT, PT, PT, 0x80, 0x0 ;  /* 0x000000000000781c */ /* 0x000fe20003f0f070 */
[----:B------:R-:W-:Y:S01]  /*21370*/  UMOV UR6, 0x0 ;  /* 0x0000000000067882 */ /* 0x000fe20000000000 */
[----:B------:R-:W-:Y:S01]  /*21380*/  IADD3 R0, R0, 0x34850, RZ ;  /* 0x0003485000007810 */ /* 0x000fe20007ffe0ff */
[----:B------:R-:W-:Y:S01]  /*21390*/  UIADD3.X UR5, URZ, UR37, URZ, UP0, !UPT ;  /* 0x000000253f057290 */ /* 0x000fe200087fe43f */
[----:B------:R-:W-:Y:S01]  /*213a0*/  UMOV UR7, 0x14f00000 ;  /* 0x14f0000000077882 */ /* 0x000fe20000000000 */
[----:B------:R-:W-:Y:S01]  /*213b0*/  UMOV UR10, URZ ;  /* 0x0000003f000a7c82 */ /* 0x000fe20008000000 */
[----:B---3--:R-:W-:-:S02]  /*213c0*/  IMAD R3, R2, 0x80, R3 ;  /* 0x0000008002037824 */ /* 0x008fc400078e0203 */
[----:B------:R-:W-:-:S04]  /*213d0*/  IMAD R2, R19, 0x8000, R18 ;  /* 0x0000800013027824 */ /* 0x000fc800078e0212 */
[----:B------:R-:W-:-:S07]  /*213e0*/  VIADD R4, R2, 0x400 ;  /* 0x0000040002047836 */ /* 0x000fce0000000000 */
.L_x_775:
        /* <DEDUP_REMOVED lines=15> */
.L_x_776:
        /* <DEDUP_REMOVED lines=10> */
.L_x_769:
[----:B------:R-:W-:Y:S05]  /*21580*/  BSYNC B0 ;  /* 0x0000000000007941 */ /* 0x000fea0003800000 */
.L_x_768:
[----:B------:R-:W3:Y:S01]  /*21590*/  LDL.LU R4, [R1+0x1c] ;  /* 0x00001c0001047983 */ /* 0x000ee20000300800 */
[----:B------:R-:W-:-:S04]  /*215a0*/  IADD3 R19, R19, 0x1, RZ ;  /* 0x0000000113137810 */ /* 0x000fc80007ffe0ff */
[----:B------:R-:W-:-:S04]  /*215b0*/  ISETP.NE.AND P0, PT, R19, 0x2, PT ;  /* 0x000000021300780c */ /* 0x000fc80003f05270 */
[----:B------:R-:W-:Y:S02]  /*215c0*/  SEL R0, RZ, 0x1, P0 ;  /* 0x00000001ff007807 */ /* 0x000fe40000000000 */
[----:B------:R-:W-:Y:S02]  /*215d0*/  SEL R19, R19, RZ, P0 ;  /* 0x000000ff13137207 */ /* 0x000fe40000000000 */
[----:B---3--:R-:W-:-:S05]  /*215e0*/  LOP3.LUT R4, R4, R0, RZ, 0x3c, !PT ;  /* 0x0000000004047212 */ /* 0x008fca00078e3cff */
[----:B------:R3:W-:Y:S02]  /*215f0*/  STL [R1+0x1c], R4 ;  /* 0x00001c0401007387 */ /* 0x0007e40000100800 */
.L_x_690:
[----:B------:R-:W-:Y:S05]  /*21600*/  BSYNC B7 ;  /* 0x0000000000077941 */ /* 0x000fea0003800000 */
.L_x_688:
[----:B------:R-:W4:Y:S02]  /*21610*/  LDL R9, [R1+0x10] ;  /* 0x0000100001097983 */ /* 0x000f240000100800 */
[----:B----4-:R-:W-:-:S13]  /*21620*/  LOP3.LUT P0, RZ, R9, 0x10, RZ, 0xc0, !PT ;  /* 0x0000001009ff7812 */ /* 0x010fda000780c0ff */
[----:B------:R-:W-:Y:S05]  /*21630*/  @!P0 BRA `(.L_x_777) ;  /* 0x00000000002c8947 */ /* 0x000fea0003800000 */
[----:B------:R-:W-:Y:S05]  /*21640*/  WARPSYNC.ALL ;  /* 0x0000000000007948 */ /* 0x000fea0003800000 */
[----:B------:R-:W4:Y:S08]  /*21650*/  S2UR UR5, SR_CgaCtaId ;  /* 0x00000000000579c3 */ /* 0x000f300000008800 */
[----:B------:R-:W-:Y:S06]  /*21660*/  BAR.SYNC.DEFER_BLOCKING 0x5, 0x180 ;  /* 0x0146000000007b1d */ /* 0x000fec0000010000 */
[----:B------:R-:W-:-:S02]  /*21670*/  UMOV UR4, 0x400 ;  /* 0x0000040000047882 */ /* 0x000fc40000000000 */
[----:B----4-:R-:W-:-:S06]  /*21680*/  ULEA UR4, UR5, UR4, 0x18 ;  /* 0x0000000405047291 */ /* 0x010fcc000f8ec03f */
[----:B------:R-:W-:-:S05]  /*21690*/  IMAD.U32 R18, RZ, RZ, UR4 ;  /* 0x00000004ff127e24 */ /* 0x000fca000f8e00ff */
[----:B0123--:R-:W0:Y:S04]  /*216a0*/  LDS.128 R4, [R18+0x348d0] ;  /* 0x0348d00012047984 */ /* 0x00fe280000000c00 */
[----:B0-----:R0:W-:Y:S04]  /*216b0*/  STL.64 [R1], R4 ;  /* 0x0000000401007387 */ /* 0x0011e80000100a00 */
[----:B------:R0:W-:Y:S01]  /*216c0*/  STL.64 [R1+0x8], R6 ;  /* 0x0000080601007387 */ /* 0x0001e20000100a00 */
[----:B------:R-:W-:Y:S06]  /*216d0*/  BAR.ARV 0x4, 0x180 ;  /* 0x0106000000007b1d */ /* 0x000fec0000002000 */
[----:B------:R-:W-:Y:S05]  /*216e0*/  BRA `(.L_x_778) ;  /* 0x0000000c001c7947 */ /* 0x000fea0003800000 */
.L_x_777:
[----:B------:R-:W4:Y:S01]  /*216f0*/  LDL R17, [R1+0x2c] ;  /* 0x00002c0001117983 */ /* 0x000f220000100800 */
[----:B------:R-:W-:Y:S01]  /*21700*/  UMOV UR4, 0xffffffff ;  /* 0xffffffff00047882 */ /* 0x000fe20000000000 */
[----:B----4-:R-:W-:Y:S02]  /*21710*/  ISETP.NE.AND P5, PT, R17, 0x1f, PT ;  /* 0x0000001f1100780c */ /* 0x010fe40003fa5270 */
[----:B------:R-:W-:Y:S11]  /*21720*/  BRA.DIV UR4, `(.L_x_779) ;  /* 0x0000002a04687947 */ /* 0x000ff6000b800000 */
[----:B0-----:R-:W1:Y:S01]  /*21730*/  LDL R3, [R1+0xc] ;  /* 0x00000c0001037983 */ /* 0x001e620000100800 */
[----:B------:R-:W-:-:S03]  /*21740*/  ULDC UR4, c[0x0][0xc3c] ;  /* 0x00030f0000047ab9 */ /* 0x000fc60000000800 */
[----:B------:R-:W4:Y:S01]  /*21750*/  LDL.LU R2, [R1] ;  /* 0x0000000001027983 */ /* 0x000f220000300800 */
[----:B------:R-:W-:Y:S01]  /*21760*/  LOP3.LUT P4, RZ, R9, 0x1, RZ, 0xc0, !PT ;  /* 0x0000000109ff7812 */ /* 0x000fe2000788c0ff */
[----:B-1----:R-:W-:Y:S01]  /*21770*/  IMAD.IADD R0, R3, 0x1, R17 ;  /* 0x0000000103007824 */ /* 0x002fe200078e0211 */
[----:B----4-:R-:W-:-:S04]  /*21780*/  MOV R9, R2 ;  /* 0x0000000200097202 */ /* 0x010fc80000000f00 */
[----:B------:R-:W-:-:S13]  /*21790*/  ISETP.GE.OR P0, PT, R0, UR4, !P5 ;  /* 0x0000000400007c0c */ /* 0x000fda000ef06670 */
[----:B------:R-:W0:Y:S08]  /*217a0*/  @!P0 LDC.64 R2, c[0x0][0xc80] ;  /* 0x00032000ff028b82 */ /* 0x000e300000000a00 */
[----:B------:R-:W1:Y:S01]  /*217b0*/  @!P0 LDC.64 R6, c[0x0][0xc78] ;  /* 0x00031e00ff068b82 */ /* 0x000e620000000a00 */
[----:B0-----:R-:W-:-:S05]  /*217c0*/  @!P0 IMAD.WIDE R2, R0, 0x4, R2 ;  /* 0x0000000400028825 */ /* 0x001fca00078e0202 */
[----:B------:R1:W4:Y:S02]  /*217d0*/  @!P0 LDG.E R8, desc[UR58][R2.64] ;  /* 0x0000003a02088981 */ /* 0x000324000c1e1900 */
[----:B-1----:R-:W-:-:S06]  /*217e0*/  @!P0 IMAD.WIDE R2, R0, 0x4, R6 ;  /* 0x0000000400028825 */ /* 0x002fcc00078e0206 */
[----:B------:R-:W5:Y:S01]  /*217f0*/  @!P0 LDG.E R2, desc[UR58][R2.64] ;  /* 0x0000003a02028981 */ /* 0x000f62000c1e1900 */
[----:B---3--:R-:W-:Y:S01]  /*21800*/  IMAD.MOV.U32 R4, RZ, RZ, RZ ;  /* 0x000000ffff047224 */ /* 0x008fe200078e00ff */
[----:B------:R-:W-:Y:S01]  /*21810*/  MOV R6, RZ ;  /* 0x000000ff00067202 */ /* 0x000fe20000000f00 */
[----:B------:R-:W-:Y:S01]  /*21820*/  IMAD.MOV.U32 R10, RZ, RZ, RZ ;  /* 0x000000ffff0a7224 */ /* 0x000fe200078e00ff */
[C---:B------:R-:W-:Y:S01]  /*21830*/  ISETP.GE.U32.AND P1, PT, R17.reuse, 0x4, PT ;  /* 0x000000041100780c */ /* 0x040fe20003f26070 */
[----:B--2---:R-:W-:Y:S01]  /*21840*/  SHFL.IDX PT, R5, R9, RZ, 0x1f ;  /* 0x00001fff09057589 */ /* 0x004fe200000e0000 */
[C---:B------:R-:W-:Y:S02]  /*21850*/  ISETP.GE.U32.AND P2, PT, R17.reuse, 0x8, PT ;  /* 0x000000081100780c */ /* 0x040fe40003f46070 */
[----:B------:R-:W-:Y:S01]  /*21860*/  ISETP.GE.U32.AND P3, PT, R17, 0x10, PT ;  /* 0x000000101100780c */ /* 0x000fe20003f66070 */
[----:B------:R-:W-:Y:S01]  /*21870*/  SHFL.IDX PT, R0, R9, 0x1, 0x1f ;  /* 0x00201f0009007f89 */ /* 0x000fe200000e0000 */
[----:B----4-:R-:W-:-:S02]  /*21880*/  @!P0 IMAD.MOV.U32 R4, RZ, RZ, R8 ;  /* 0x000000ffff048224 */ /* 0x010fc400078e0008 */
[----:B-----5:R-:W-:Y:S01]  /*21890*/  @!P0 IMAD.MOV.U32 R6, RZ, RZ, R2 ;  /* 0x000000ffff068224 */ /* 0x020fe200078e0002 */
[----:B------:R-:W-:-:S03]  /*218a0*/  ISETP.GE.U32.AND P0, PT, R17, 0x2, PT ;  /* 0x000000021100780c */ /* 0x000fc60003f06070 */
[----:B------:R-:W-:-:S05]  /*218b0*/  IMAD R2, R6, R4, RZ ;  /* 0x0000000406027224 */ /* 0x000fca00078e02ff */
        /* <DEDUP_REMOVED lines=15> */
[----:B------:R0:W1:Y:S02]  /*219b0*/  SHFL.IDX PT, R16, R7, 0x1f, 0x1f ;  /* 0x03e01f0007107f89 */ /* 0x00006400000e0000 */
.L_x_868:
[----:B------:R-:W-:Y:S02]  /*219c0*/  ULDC UR4, c[0x0][0xc38] ;  /* 0x00030e0000047ab9 */ /* 0x000fe40000000800 */
[----:B------:R-:W-:-:S04]  /*219d0*/  IMAD.U32 R2, RZ, RZ, UR4 ;  /* 0x00000004ff027e24 */ /* 0x000fc8000f8e00ff */
[----:B-1----:R-:W-:-:S05]  /*219e0*/  IMAD R16, R16, R2, RZ ;  /* 0x0000000210107224 */ /* 0x002fca00078e02ff */
[----:B------:R-:W-:-:S04]  /*219f0*/  IADD3 R0, R0, R16, RZ ;  /* 0x0000001000007210 */ /* 0x000fc80007ffe0ff */
[----:B------:R-:W-:-:S13]  /*21a00*/  ISETP.GT.AND P4, PT, R0, R5, PT ;  /* 0x000000050000720c */ /* 0x000fda0003f84270 */
[----:B------:R-:W-:Y:S05]  /*21a10*/  @P4 BRA `(.L_x_780) ;  /* 0x0000000000b04947 */ /* 0x000fea0003800000 */
.L_x_783:
[----:B------:R-:W2:Y:S01]  /*21a20*/  LDL.LU R3, [R1+0xc] ;  /* 0x00000c0001037983 */ /* 0x000ea20000300800 */
[----:B------:R-:W1:Y:S01]  /*21a30*/  LDC R2, c[0x0][0xc3c] ;  /* 0x00030f00ff027b82 */ /* 0x000e620000000800 */
[----:B--2---:R-:W-:-:S05]  /*21a40*/  VIADD R3, R3, 0x1f ;  /* 0x0000001f03037836 */ /* 0x004fca0000000000 */
[----:B-1----:R-:W-:-:S13]  /*21a50*/  ISETP.GE.AND P4, PT, R3, R2, PT ;  /* 0x000000020300720c */ /* 0x002fda0003f86270 */
[----:B------:R-:W-:Y:S05]  /*21a60*/  @P4 BRA `(.L_x_781) ;  /* 0x0000000400d84947 */ /* 0x000fea0003800000 */
[----:B------:R-:W2:Y:S04]  /*21a70*/  LDL R4, [R1+0x2c] ;  /* 0x00002c0001047983 */ /* 0x000ea80000100800 */
[----:B------:R1:W-:Y:S01]  /*21a80*/  STL [R1+0xc], R3 ;  /* 0x00000c0301007387 */ /* 0x0003e20000100800 */
[----:B--2---:R-:W-:Y:S01]  /*21a90*/  IMAD.IADD R6, R3, 0x1, R4 ;  /* 0x0000000103067824 */ /* 0x004fe200078e0204 */
[----:B------:R-:W-:-:S04]  /*21aa0*/  MOV R4, RZ ;  /* 0x000000ff00047202 */ /* 0x000fc80000000f00 */
[----:B------:R-:W-:-:S13]  /*21ab0*/  ISETP.GE.OR P4, PT, R6, R2, !P5 ;  /* 0x000000020600720c */ /* 0x000fda0006f86670 */
[----:B-1----:R-:W1:Y:S02]  /*21ac0*/  @!P4 LDC.64 R2, c[0x0][0xc80] ;  /* 0x00032000ff02cb82 */ /* 0x002e640000000a00 */
        /* <DEDUP_REMOVED lines=9> */
[----:B------:R-:W2:Y:S02]  /*21b60*/  LDL R3, [R1+0x10] ;  /* 0x0000100001037983 */ /* 0x000ea40000100800 */
[----:B--2---:R-:W-:Y:S02]  /*21b70*/  LOP3.LUT P4, RZ, R3, 0x1, RZ, 0xc0, !PT ;  /* 0x0000000103ff7812 */ /* 0x004fe4000788c0ff */
[----:B------:R-:W1:Y:S02]  /*21b80*/  SHFL.UP PT, R3, R2, 0x1, RZ ;  /* 0x0420000002037989 */ /* 0x000e6400000e00ff */
[----:B-1----:R-:W-:-:S05]  /*21b90*/  SEL R3, R3, RZ, P4 ;  /* 0x000000ff03037207 */ /* 0x002fca0002000000 */
[----:B------:R-:W-:-:S05]  /*21ba0*/  IMAD.IADD R2, R2, 0x1, R3 ;  /* 0x0000000102027824 */ /* 0x000fca00078e0203 */
        /* <DEDUP_REMOVED lines=10> */
[----:B-1----:R-:W-:-:S04]  /*21c50*/  SEL R3, R3, RZ, P3 ;  /* 0x000000ff03037207 */ /* 0x002fc80001800000 */
[----:B0-----:R-:W-:-:S05]  /*21c60*/  IADD3 R7, R2, R3, RZ ;  /* 0x0000000302077210 */ /* 0x001fca0007ffe0ff */
[----:B------:R0:W1:Y:S02]  /*21c70*/  SHFL.IDX PT, R16, R7, 0x1f, 0x1f ;  /* 0x03e01f0007107f89 */ /* 0x00006400000e0000 */
.L_x_876:
[----:B------:R-:W-:Y:S02]  /*21c80*/  ULDC UR4, c[0x0][0xc38] ;  /* 0x00030e0000047ab9 */ /* 0x000fe40000000800 */
[----:B------:R-:W-:-:S04]  /*21c90*/  IMAD.U32 R2, RZ, RZ, UR4 ;  /* 0x00000004ff027e24 */ /* 0x000fc8000f8e00ff */
[----:B-1----:R-:W-:-:S04]  /*21ca0*/  IMAD R16, R16, R2, RZ ;  /* 0x0000000210107224 */ /* 0x002fc800078e02ff */
[----:B------:R-:W-:-:S05]  /*21cb0*/  IMAD.IADD R0, R16, 0x1, R0 ;  /* 0x0000000110007824 */ /* 0x000fca00078e0200 */
[----:B------:R-:W-:-:S13]  /*21cc0*/  ISETP.GT.AND P4, PT, R0, R5, PT ;  /* 0x000000050000720c */ /* 0x000fda0003f84270 */
[----:B------:R-:W-:Y:S05]  /*21cd0*/  @!P4 BRA `(.L_x_783) ;  /* 0xfffffffc0050c947 */ /* 0x000fea000383ffff */
.L_x_780:
[----:B------:R-:W-:Y:S01]  /*21ce0*/  IADD3 R16, -R16, R0, RZ ;  /* 0x0000000010107210 */ /* 0x000fe20007ffe1ff */
[----:B------:R-:W-:-:S04]  /*21cf0*/  UMOV UR4, 0xffffffff ;  /* 0xffffffff00047882 */ /* 0x000fc80000000000 */
[----:B------:R-:W-:-:S05]  /*21d00*/  IMAD R0, R7, R2, R16 ;  /* 0x0000000207007224 */ /* 0x000fca00078e0210 */
[----:B------:R-:W-:Y:S01]  /*21d10*/  ISETP.GT.AND P6, PT, R0, R5, PT ;  /* 0x000000050000720c */ /* 0x000fe20003fc4270 */
[----:B------:R-:W-:-:S12]  /*21d20*/  BRA.DIV UR4, `(.L_x_784) ;  /* 0x0000002e04247947 */ /* 0x000fd8000b800000 */
[----:B------:R-:W-:-:S04]  /*21d30*/  VOTE.ANY R3, PT, !P6 ;  /* 0x0000000000037806 */ /* 0x000fc800070e0100 */
[----:B------:R-:W1:Y:S02]  /*21d40*/  POPC R0, R3 ;  /* 0x0000000300007309 */ /* 0x000e640000000000 */
[----:B-1----:R1:W2:Y:S04]  /*21d50*/  SHFL.IDX PT, R4, R4, R0, 0x1f ;  /* 0x00001f0004047589 */ /* 0x0022a800000e0000 */
[----:B------:R1:W3:Y:S02]  /*21d60*/  SHFL.IDX PT, R6, R6, R0, 0x1f ;  /* 0x00001f0006067589 */ /* 0x0002e400000e0000 */
.L_x_881:
[----:B------:R-:W-:-:S13]  /*21d70*/  ISETP.NE.AND P0, PT, R3, RZ, PT ;  /* 0x000000ff0300720c */ /* 0x000fda0003f05270 */
[----:B------:R-:W-:Y:S05]  /*21d80*/  @!P0 BRA `(.L_x_785) ;  /* 0x0000000000148947 */ /* 0x000fea0003800000 */
[----:B------:R-:W-:Y:S01]  /*21d90*/  UMOV UR4, 0xffffffff ;  /* 0xffffffff00047882 */ /* 0x000fe20000000000 */
[----:B------:R-:W-:Y:S02]  /*21da0*/  VIADD R12, R0, 0xffffffff ;  /* 0xffffffff000c7836 */ /* 0x000fe40000000000 */
[----:B------:R-:W-:Y:S05]  /*21db0*/  BRA.DIV UR4, `(.L_x_786) ;  /* 0x0000002e045c7947 */ /* 0x000fea000b800000 */
[----:B0-----:R0:W4:Y:S02]  /*21dc0*/  SHFL.IDX PT, R7, R7, R12, 0x1f ;  /* 0x00001f0c07077589 */ /* 0x00112400000e0000 */
.L_x_884:
[----:B----4-:R-:W-:-:S07]  /*21dd0*/  IMAD.MOV.U32 R10, RZ, RZ, R7 ;  /* 0x000000ffff0a7224 */ /* 0x010fce00078e0007 */
.L_x_785:
[----:B------:R-:W4:Y:S01]  /*21de0*/  LDL.LU R11, [R1+0xc] ;  /* 0x00000c00010b7983 */ /* 0x000f220000300800 */
[----:B--2---:R-:W-:Y:S01]  /*21df0*/  IABS R3, R4 ;  /* 0x0000000400037213 */ /* 0x004fe20000000000 */
[----:B------:R-:W-:Y:S02]  /*21e00*/  IMAD R2, R10, R2, R16 ;  /* 0x000000020a027224 */ /* 0x000fe400078e0210 */
[----:B------:R-:W-:Y:S01]  /*21e10*/  IMAD.MOV.U32 R8, RZ, RZ, RZ ;  /* 0x000000ffff087224 */ /* 0x000fe200078e00ff */
[----:B0-----:R-:W0:Y:S02]  /*21e20*/  I2F.RP R7, R3 ;  /* 0x0000000300077306 */ /* 0x001e240000209400 */
[----:B------:R-:W-:Y:S01]  /*21e30*/  IADD3 R5, R5, -R2, RZ ;  /* 0x8000000205057210 */ /* 0x000fe20007ffe0ff */
[----:B------:R2:W-:Y:S03]  /*21e40*/  STL [R1], R2 ;  /* 0x0000000201007387 */ /* 0x0005e60000100800 */
[----:B--2---:R-:W-:-:S02]  /*21e50*/  IABS R2, R5 ;  /* 0x0000000500027213 */ /* 0x004fc40000000000 */
[----:B0-----:R-:W0:Y:S02]  /*21e60*/  MUFU.RCP R7, R7 ;  /* 0x0000000700077308 */ /* 0x001e240000001000 */
[----:B0-----:R-:W-:-:S06]  /*21e70*/  IADD3 R7, R7, 0xffffffe, RZ ;  /* 0x0ffffffe07077810 */ /* 0x001fcc0007ffe0ff */
[----:B------:R-:W0:Y:S02]  /*21e80*/  F2I.FTZ.U32.TRUNC.NTZ R9, R7 ;  /* 0x0000000700097305 */ /* 0x000e24000021f000 */
[----:B0-----:R-:W-:-:S04]  /*21e90*/  IMAD.MOV R7, RZ, RZ, -R9 ;  /* 0x000000ffff077224 */ /* 0x001fc800078e0a09 */
[----:B------:R-:W-:-:S04]  /*21ea0*/  IMAD R7, R7, R3, RZ ;  /* 0x0000000307077224 */ /* 0x000fc800078e02ff */
[----:B------:R-:W-:Y:S01]  /*21eb0*/  IMAD.HI.U32 R7, R9, R7, R8 ;  /* 0x0000000709077227 */ /* 0x000fe200078e0008 */
[----:B------:R-:W-:-:S05]  /*21ec0*/  IABS R8, R4 ;  /* 0x0000000400087213 */ /* 0x000fca0000000000 */
[----:B------:R-:W-:Y:S02]  /*21ed0*/  IMAD.MOV R8, RZ, RZ, -R8 ;  /* 0x000000ffff087224 */ /* 0x000fe400078e0a08 */
[----:B------:R-:W-:-:S04]  /*21ee0*/  IMAD.HI.U32 R7, R7, R2, RZ ;  /* 0x0000000207077227 */ /* 0x000fc800078e00ff */
[----:B------:R-:W-:Y:S01]  /*21ef0*/  IMAD R2, R7, R8, R2 ;  /* 0x0000000807027224 */ /* 0x000fe200078e0202 */
[----:B---3--:R-:W-:-:S04]  /*21f00*/  IABS R8, R6 ;  /* 0x0000000600087213 */ /* 0x008fc80000000000 */
[----:B------:R-:W-:-:S13]  /*21f10*/  ISETP.GT.U32.AND P2, PT, R3, R2, PT ;  /* 0x000000020300720c */ /* 0x000fda0003f44070 */
[----:B------:R-:W-:Y:S01]  /*21f20*/  @!P2 IMAD.IADD R2, R2, 0x1, -R3 ;  /* 0x000000010202a824 */ /* 0x000fe200078e0a03 */
[----:B------:R-:W-:Y:S02]  /*21f30*/  @!P2 IADD3 R7, R7, 0x1, RZ ;  /* 0x000000010707a810 */ /* 0x000fe40007ffe0ff */
[----:B------:R-:W-:Y:S02]  /*21f40*/  ISETP.NE.AND P2, PT, R4, RZ, PT ;  /* 0x000000ff0400720c */ /* 0x000fe40003f45270 */
[----:B------:R-:W-:Y:S02]  /*21f50*/  ISETP.GE.U32.AND P0, PT, R2, R3, PT ;  /* 0x000000030200720c */ /* 0x000fe40003f06070 */
[----:B------:R-:W0:Y:S11]  /*21f60*/  I2F.RP R2, R8 ;  /* 0x0000000800027306 */ /* 0x000e360000209400 */
[----:B------:R-:W-:Y:S01]  /*21f70*/  @P0 VIADD R7, R7, 0x1 ;  /* 0x0000000107070836 */ /* 0x000fe20000000000 */
[----:B0-----:R-:W0:Y:S02]  /*21f80*/  MUFU.RCP R2, R2 ;  /* 0x0000000200027308 */ /* 0x001e240000001000 */
[----:B0-----:R-:W-:-:S06]  /*21f90*/  IADD3 R2, R2, 0xffffffe, RZ ;  /* 0x0ffffffe02027810 */ /* 0x001fcc0007ffe0ff */
[----:B------:R-:W0:Y:S02]  /*21fa0*/  F2I.FTZ.U32.TRUNC.NTZ R3, R2 ;  /* 0x0000000200037305 */ /* 0x000e24000021f000 */
[----:B0-----:R-:W-:-:S04]  /*21fb0*/  IMAD.MOV R2, RZ, RZ, -R3 ;  /* 0x000000ffff027224 */ /* 0x001fc800078e0a03 */
[----:B------:R-:W-:Y:S02]  /*21fc0*/  IMAD R9, R2, R8, RZ ;  /* 0x0000000802097224 */ /* 0x000fe400078e02ff */
[----:B------:R-:W-:-:S04]  /*21fd0*/  IMAD.MOV.U32 R2, RZ, RZ, RZ ;  /* 0x000000ffff027224 */ /* 0x000fc800078e00ff */
[----:B------:R-:W-:Y:S01]  /*21fe0*/  IMAD.HI.U32 R2, R3, R9, R2 ;  /* 0x0000000903027227 */ /* 0x000fe200078e0002 */
[----:B------:R-:W-:Y:S02]  /*21ff0*/  LOP3.LUT R3, R5, R4, RZ, 0x3c, !PT ;  /* 0x0000000405037212 */ /* 0x000fe400078e3cff */
[----:B------:R-:W-:Y:S02]  /*22000*/  IABS R9, R6 ;  /* 0x0000000600097213 */ /* 0x000fe40000000000 */
[----:B------:R-:W-:Y:S02]  /*22010*/  ISETP.GE.AND P1, PT, R3, RZ, PT ;  /* 0x000000ff0300720c */ /* 0x000fe40003f26270 */
[----:B------:R-:W-:-:S11]  /*22020*/  IADD3 R9, RZ, -R9, RZ ;  /* 0x80000009ff097210 */ /* 0x000fd60007ffe0ff */
[----:B------:R-:W-:Y:S01]  /*22030*/  @!P1 IMAD.MOV R7, RZ, RZ, -R7 ;  /* 0x000000ffff079224 */ /* 0x000fe200078e0a07 */
[----:B------:R-:W-:-:S04]  /*22040*/  @!P2 LOP3.LUT R7, RZ, R4, RZ, 0x33, !PT ;  /* 0x00000004ff07a212 */ /* 0x000fc800078e33ff */
[-C--:B------:R-:W-:Y:S01]  /*22050*/  IABS R3, R7.reuse ;  /* 0x0000000700037213 */ /* 0x080fe20000000000 */
[----:B------:R-:W-:-:S04]  /*22060*/  IMAD R4, R4, R7, RZ ;  /* 0x0000000704047224 */ /* 0x000fc800078e02ff */
[----:B------:R-:W-:-:S04]  /*22070*/  IMAD.HI.U32 R2, R2, R3, RZ ;  /* 0x0000000302027227 */ /* 0x000fc800078e00ff */
[----:B------:R-:W-:Y:S02]  /*22080*/  IMAD R3, R2, R9, R3 ;  /* 0x0000000902037224 */ /* 0x000fe400078e0203 */
[----:B------:R-:W-:-:S03]  /*22090*/  IMAD.IADD R4, R5, 0x1, -R4 ;  /* 0x0000000105047824 */ /* 0x000fc600078e0a04 */
[----:B------:R-:W-:-:S13]  /*220a0*/  ISETP.GT.U32.AND P2, PT, R8, R3, PT ;  /* 0x000000030800720c */ /* 0x000fda0003f44070 */
[----:B------:R-:W-:Y:S02]  /*220b0*/  @!P2 IMAD.IADD R3, R3, 0x1, -R8 ;  /* 0x000000010303a824 */ /* 0x000fe400078e0a08 */
[----:B------:R-:W-:Y:S01]  /*220c0*/  @!P2 VIADD R2, R2, 0x1 ;  /* 0x000000010202a836 */ /* 0x000fe20000000000 */
[----:B------:R-:W-:Y:S02]  /*220d0*/  ISETP.NE.AND P2, PT, R6, RZ, PT ;  /* 0x000000ff0600720c */ /* 0x000fe40003f45270 */
[----:B------:R-:W-:Y:S02]  /*220e0*/  ISETP.GE.U32.AND P0, PT, R3, R8, PT ;  /* 0x000000080300720c */ /* 0x000fe40003f06070 */
[----:B------:R-:W-:-:S04]  /*220f0*/  LOP3.LUT R3, R7, R6, RZ, 0x3c, !PT ;  /* 0x0000000607037212 */ /* 0x000fc800078e3cff */
[----:B------:R-:W-:-:S07]  /*22100*/  ISETP.GE.AND P1, PT, R3, RZ, PT ;  /* 0x000000ff0300720c */ /* 0x000fce0003f26270 */
[----:B------:R-:W-:-:S06]  /*22110*/  @P0 IADD3 R2, R2, 0x1, RZ ;  /* 0x0000000102020810 */ /* 0x000fcc0007ffe0ff */
[----:B------:R-:W-:Y:S01]  /*22120*/  @!P1 IMAD.MOV R2, RZ, RZ, -R2 ;  /* 0x000000ffff029224 */ /* 0x000fe200078e0a02 */
[----:B------:R-:W-:-:S05]  /*22130*/  @!P2 LOP3.LUT R2, RZ, R6, RZ, 0x33, !PT ;  /* 0x00000006ff02a212 */ /* 0x000fca00078e33ff */
[----:B------:R-:W-:Y:S01]  /*22140*/  IMAD.MOV R3, RZ, RZ, -R2 ;  /* 0x000000ffff037224 */ /* 0x000fe200078e0a02 */
[----:B------:R-:W-:-:S03]  /*22150*/  LEA R2, R6, R2, 0x18 ;  /* 0x0000000206027211 */ /* 0x000fc600078ec0ff */
[----:B------:R-:W-:Y:S02]  /*22160*/  IMAD R3, R6, R3, R7 ;  /* 0x0000000306037224 */ /* 0x000fe400078e0207 */
[----:B----4-:R-:W-:-:S03]  /*22170*/  IMAD.IADD R11, R0, 0x1, R11 ;  /* 0x00000001000b7824 */ /* 0x010fc600078e020b */
[----:B-1----:R-:W-:-:S05]  /*22180*/  LEA R0, R3, R2, 0x10 ;  /* 0x0000000203007211 */ /* 0x002fca00078e80ff */
[----:B------:R0:W-:Y:S04]  /*22190*/  STL [R1+0x8], R0 ;  /* 0x0000080001007387 */ /* 0x0001e80000100800 */
[----:B------:R0:W-:Y:S04]  /*221a0*/  STL [R1+0xc], R11 ;  /* 0x00000c0b01007387 */ /* 0x0001e80000100800 */
[----:B------:R0:W-:Y:S01]  /*221b0*/  STL [R1+0x4], R4 ;  /* 0x0000040401007387 */ /* 0x0001e20000100800 */
[----:B------:R-:W-:Y:S05]  /*221c0*/  BRA `(.L_x_787) ;  /* 0x0000000000287947 */ /* 0x000fea0003800000 */
.L_x_781:
[----:B------:R-:W-:Y:S01]  /*221d0*/  UMOV UR4, URZ ;  /* 0x0000003f00047c82 */ /* 0x000fe20008000000 */
[----:B------:R-:W-:Y:S01]  /*221e0*/  ULDC UR6, c[0x0][0xc3c] ;  /* 0x00030f0000067ab9 */ /* 0x000fe20000000800 */
[----:B------:R-:W-:Y:S01]  /*221f0*/  UMOV UR5, URZ ;  /* 0x0000003f00057c82 */ /* 0x000fe20008000000 */
[----:B------:R-:W-:Y:S01]  /*22200*/  IMAD.U32 R3, RZ, RZ, UR4 ;  /* 0x00000004ff037e24 */ /* 0x000fe2000f8e00ff */
[----:B------:R-:W-:Y:S01]  /*22210*/  MOV R0, UR6 ;  /* 0x0000000600007c02 */ /* 0x000fe20008000f00 */
[----:B------:R-:W-:Y:S01]  /*22220*/  IMAD.U32 R2, RZ, RZ, UR5 ;  /* 0x00000005ff027e24 */ /* 0x000fe2000f8e00ff */
[----:B------:R1:W-:Y:S04]  /*22230*/  STL [R1], R5 ;  /* 0x0000000501007387 */ /* 0x0003e80000100800 */
[----:B------:R1:W-:Y:S04]  /*22240*/  STL [R1+0x4], R3 ;  /* 0x0000040301007387 */ /* 0x0003e80000100800 */
[----:B------:R1:W-:Y:S04]  /*22250*/  STL [R1+0xc], R0 ;  /* 0x00000c0001007387 */ /* 0x0003e80000100800 */
[----:B------:R1:W-:Y:S02]  /*22260*/  STL [R1+0x8], R2 ;  /* 0x0000080201007387 */ /* 0x0003e40000100800 */
.L_x_787:
[----:B01----:R-:W2:Y:S04]  /*22270*/  LDL R0, [R1+0x2c] ;  /* 0x00002c0001007983 */ /* 0x003ea80000100800 */
[----:B------:R-:W3:Y:S04]  /*22280*/  LDL R2, [R1+0xc] ;  /* 0x00000c0001027983 */ /* 0x000ee80000100800 */
[----:B------:R-:W4:Y:S04]  /*22290*/  LDL R3, [R1+0x8] ;  /* 0x0000080001037983 */ /* 0x000f280000100800 */
[----:B------:R-:W5:Y:S04]  /*222a0*/  LDL R4, [R1] ;  /* 0x0000000001047983 */ /* 0x000f680000100800 */
[----:B------:R-:W5:Y:S01]  /*222b0*/  LDL R5, [R1+0x4] ;  /* 0x0000040001057983 */ /* 0x000f620000100800 */
[----:B------:R-:W-:Y:S05]  /*222c0*/  WARPSYNC.ALL ;  /* 0x0000000000007948 */ /* 0x000fea0003800000 */
[----:B------:R-:W-:Y:S01]  /*222d0*/  BAR.SYNC.DEFER_BLOCKING 0x4, 0x180 ;  /* 0x0106000000007b1d */ /* 0x000fe20000010000 */
[----:B--2---:R-:W-:-:S13]  /*222e0*/  ISETP.NE.AND P0, PT, R0, RZ, PT ;  /* 0x000000ff0000720c */ /* 0x004fda0003f05270 */
[----:B------:R-:W0:Y:S01]  /*222f0*/  @!P0 S2R R0, SR_CgaCtaId ;  /* 0x0000000000008919 */ /* 0x000e220000008800 */
[----:B---3--:R-:W-:Y:S01]  /*22300*/  IMAD.MOV.U32 R7, RZ, RZ, R2 ;  /* 0x000000ffff077224 */ /* 0x008fe200078e0002 */
[----:B------:R-:W-:Y:S01]  /*22310*/  @!P0 MOV R2, 0x400 ;  /* 0x0000040000028802 */ /* 0x000fe20000000f00 */
[----:B----4-:R-:W-:-:S03]  /*22320*/  IMAD.MOV.U32 R6, RZ, RZ, R3 ;  /* 0x000000ffff067224 */ /* 0x010fc600078e0003 */
[----:B0-----:R-:W-:-:S05]  /*22330*/  @!P0 LEA R18, R0, R2, 0x18 ;  /* 0x0000000200128211 */ /* 0x001fca00078ec0ff */
[----:B-----5:R1:W-:Y:S01]  /*22340*/  @!P0 STS.128 [R18+0x348d0], R4 ;  /* 0x0348d00412008388 */ /* 0x0203e20000000c00 */
[----:B------:R-:W-:Y:S06]  /*22350*/  BAR.ARV 0x5, 0x180 ;  /* 0x0146000000007b1d */ /* 0x000fec0000002000 */
.L_x_778:
[----:B------:R-:W2:Y:S01]  /*22360*/  LDL R0, [R1+0xc] ;  /* 0x00000c0001007983 */ /* 0x000ea20000100800 */
[----:B------:R-:W-:Y:S02]  /*22370*/  ULDC UR4, c[0x0][0xc3c] ;  /* 0x00030f0000047ab9 */ /* 0x000fe40000000800 */
[----:B--2---:R-:W-:-:S13]  /*22380*/  ISETP.GE.AND P0, PT, R0, UR4, PT ;  /* 0x0000000400007c0c */ /* 0x004fda000bf06270 */
[----:B------:R-:W-:Y:S05]  /*22390*/  @!P0 BRA `(.L_x_788) ;  /* 0xffffff90006c8947 */ /* 0x000fea000383ffff */
[----:B------:R-:W-:Y:S05]  /*223a0*/  BSYNC B8 ;  /* 0x0000000000087941 */ /* 0x000fea0003800000 */
.L_x_642:
[----:B--2---:R-:W2:Y:S01]  /*223b0*/  LDL.LU R0, [R1+0x64] ;  /* 0x0000640001007983 */ /* 0x004ea20000300800 */
[----:B------:R-:W-:Y:S01]  /*223c0*/  BSSY B0, `(.L_x_789) ;  /* 0x000000b000007945 */ /* 0x000fe20003800000 */
[----:B01----:R-:W0:Y:S01]  /*223d0*/  S2R R5, SR_CgaCtaId ;  /* 0x0000000000057919 */ /* 0x003e220000008800 */
[----:B--2---:R-:W-:-:S04]  /*223e0*/  IADD3 R0, R0, 0x1, RZ ;  /* 0x0000000100007810 */ /* 0x004fc80007ffe0ff */
        /* <DEDUP_REMOVED lines=8> */
.L_x_885:
[----:B------:R-:W-:Y:S05]  /*22470*/  BSYNC B0 ;  /* 0x0000000000007941 */ /* 0x000fea0003800000 */
.L_x_789:
[----:B------:R-:W-:-:S03]  /*22480*/  UMOV UR4, 0xffffffff ;  /* 0xffffffff00047882 */ /* 0x000fc60000000000 */
[----:B------:R-:W-:Y:S05]  /*22490*/  BRA.DIV UR4, `(.L_x_791) ;  /* 0x0000002604e07947 */ /* 0x000fea000b800000 */
[----:B------:R-:W1:Y:S02]  /*224a0*/  S2R R2, SR_TID.X ;  /* 0x0000000000027919 */ /* 0x000e640000002100 */
[----:B-1----:R-:W-:-:S04]  /*224b0*/  SHF.R.U32.HI R2, RZ, 0x5, R2 ;  /* 0x00000005ff027819 */ /* 0x002fc80000011602 */
[----:B------:R-:W-:-:S05]  /*224c0*/  LOP3.LUT R2, R2, 0x3, RZ, 0xc0, !PT ;  /* 0x0000000302027812 */ /* 0x000fca00078ec0ff */
[----:B------:R1:W2:Y:S02]  /*224d0*/  SHFL.IDX PT, R14, R2, RZ, 0x1f ;  /* 0x00001fff020e7589 */ /* 0x0002a400000e0000 */
.L_x_888:
[----:B--2---:R-:W-:-:S13]  /*224e0*/  ISETP.NE.AND P0, PT, R14, RZ, PT ;  /* 0x000000ff0e00720c */ /* 0x004fda0003f05270 */
[----:B------:R-:W-:Y:S05]  /*224f0*/  @P0 BRA `(.L_x_422) ;  /* 0x0000000000940947 */ /* 0x000fea0003800000 */
[----:B------:R-:W-:-:S03]  /*22500*/  UMOV UR4, 0xffffffff ;  /* 0xffffffff00047882 */ /* 0x000fc60000000000 */
[----:B------:R-:W-:Y:S05]  /*22510*/  BRA.DIV UR4, `(.L_x_792) ;  /* 0x0000002604f47947 */ /* 0x000fea000b800000 */
[----:B------:R-:W-:-:S13]  /*22520*/  ELECT P6, URZ, PT ;  /* 0x00000000003f782f */ /* 0x000fda00038c0000 */
.L_x_891:
[----:B------:R-:W-:Y:S05]  /*22530*/  @!P6 BRA `(.L_x_422) ;  /* 0x000000000084e947 */ /* 0x000fea0003800000 */
[----:B-1----:R-:W2:Y:S02]  /*22540*/  LDL R2, [R1+0x8c] ;  /* 0x00008c0001027983 */ /* 0x002ea40000100800 */
[----:B--2---:R-:W-:-:S13]  /*22550*/  R2UR UR4, R2 ;  /* 0x00000000020472ca */ /* 0x004fda00000e0000 */
[----:B------:R-:W-:-:S06]  /*22560*/  ULOP3.LUT UR4, UR4, 0x2, URZ, 0xfc, !UPT ;  /* 0x0000000204047892 */ /* 0x000fcc000f8efc3f */
[----:B------:R-:W-:-:S05]  /*22570*/  IMAD.U32 R2, RZ, RZ, UR4 ;  /* 0x00000004ff027e24 */ /* 0x000fca000f8e00ff */
[----:B------:R-:W-:-:S13]  /*22580*/  ISETP.NE.AND P2, PT, R2, 0x3, PT ;  /* 0x000000030200780c */ /* 0x000fda0003f45270 */
[----:B------:R-:W-:Y:S05]  /*22590*/  @!P2 BRA `(.L_x_793) ;  /* 0x000000000004a947 */ /* 0x000fea0003800000 */
[----:B------:R-:W-:Y:S01]  /*225a0*/  BPT.TRAP 0x1 ;  /* 0x000000040000795c */ /* 0x000fe20000300000 */
.L_x_793:
[----:B------:R-:W2:Y:S01]  /*225b0*/  LDL.LU R7, [R1+0x1c] ;  /* 0x00001c0001077983 */ /* 0x000ea20000300800 */
[----:B------:R-:W-:Y:S01]  /*225c0*/  IADD3 R2, R0, 0x34840, RZ ;  /* 0x0003484000027810 */ /* 0x000fe20007ffe0ff */
[----:B0-----:R-:W-:-:S04]  /*225d0*/  VIADD R3, R19, 0x1 ;  /* 0x0000000113037836 */ /* 0x001fc80000000000 */
[----:B------:R-:W-:Y:S01]  /*225e0*/  IMAD R6, R19, 0x8, R2 ;  /* 0x0000000813067824 */ /* 0x000fe200078e0202 */
[----:B------:R-:W-:-:S04]  /*225f0*/  ISETP.NE.AND P1, PT, R3, 0x2, PT ;  /* 0x000000020300780c */ /* 0x000fc80003f25270 */
[----:B------:R-:W-:Y:S02]  /*22600*/  SEL R4, RZ, 0x1, P1 ;  /* 0x00000001ff047807 */ /* 0x000fe40000800000 */
[----:B------:R-:W-:Y:S02]  /*22610*/  SEL R3, R3, RZ, P1 ;  /* 0x000000ff03037207 */ /* 0x000fe40000800000 */
[C---:B--2---:R-:W-:Y:S02]  /*22620*/  SHF.L.U32 R5, R7.reuse, 0x1f, RZ ;  /* 0x0000001f07057819 */ /* 0x044fe400000006ff */
[----:B------:R-:W-:Y:S02]  /*22630*/  LOP3.LUT R4, R7, R4, RZ, 0x3c, !PT ;  /* 0x0000000407047212 */ /* 0x000fe400078e3cff */
[----:B------:R-:W0:Y:S01]  /*22640*/  SYNCS.PHASECHK.TRANS64.TRYWAIT P0, [R6+URZ], R5 ;  /* 0x00000005060075a7 */ /* 0x000e22000800017f */
[----:B------:R-:W-:Y:S02]  /*22650*/  LEA R7, R3, R2, 0x3 ;  /* 0x0000000203077211 */ /* 0x000fe400078e18ff */
[----:B------:R-:W-:Y:S01]  /*22660*/  SHF.L.U32 R2, R4, 0x1f, RZ ;  /* 0x0000001f04027819 */ /* 0x000fe200000006ff */
[----:B0-----:R-:W-:Y:S06]  /*22670*/  @!P0 BRA `(.L_x_794) ;  /* 0x0000002400bc8947 */ /* 0x001fec0003800000 */
.L_x_892:
[----:B------:R-:W1:Y:S02]  /*22680*/  SYNCS.PHASECHK.TRANS64.TRYWAIT P0, [R7+URZ], R2 ;  /* 0x00000002070075a7 */ /* 0x000e64000800017f */
[----:B-1----:R-:W-:Y:S05]  /*22690*/  @!P0 BRA `(.L_x_795) ;  /* 0x0000002400c88947 */ /* 0x002fea0003800000 */
.L_x_893:
[----:B------:R-:W-:Y:S05]  /*226a0*/  @!P2 BRA `(.L_x_796) ;  /* 0x000000000004a947 */ /* 0x000fea0003800000 */
[----:B------:R-:W-:Y:S01]  /*226b0*/  BPT.TRAP 0x1 ;  /* 0x000000040000795c */ /* 0x000fe20000300000 */
.L_x_796:
[----:B------:R-:W-:-:S04]  /*226c0*/  VIADD R0, R0, 0x34860 ;  /* 0x0003486000007836 */ /* 0x000fc80000000000 */
[----:B------:R-:W-:-:S04]  /*226d0*/  IMAD R4, R19, 0x8, R0 ;  /* 0x0000000813047824 */ /* 0x000fc800078e0200 */
[----:B------:R-:W2:Y:S02]  /*226e0*/  SYNCS.PHASECHK.TRANS64.TRYWAIT P0, [R4+URZ], R5 ;  /* 0x00000005040075a7 */ /* 0x000ea4000800017f */
[----:B--2---:R-:W-:Y:S05]  /*226f0*/  @!P0 BRA `(.L_x_797) ;  /* 0x0000002400c48947 */ /* 0x004fea0003800000 */
.L_x_894:
[----:B------:R-:W-:-:S07]  /*22700*/  LEA R3, R3, R0, 0x3 ;  /* 0x0000000003037211 */ /* 0x000fce00078e18ff */
.L_x_798:
[----:B---3--:R3:W4:Y:S02]  /*22710*/  SYNCS.PHASECHK.TRANS64.TRYWAIT P0, [R3+URZ], R2 ;  /* 0x00000002030075a7 */ /* 0x008724000800017f */
[----:B----4-:R-:W-:Y:S05]  /*22720*/  @!P0 NANOSLEEP.SYNCS 0x989680 ;  /* 0x009896800000895d */ /* 0x010fea0003900000 */
[----:B------:R-:W4:Y:S02]  /*22730*/  @!P0 SYNCS.PHASECHK.TRANS64 P0, [R3+URZ], R2 ;  /* 0x00000002030085a7 */ /* 0x000f24000800007f */
[----:B----4-:R-:W-:Y:S05]  /*22740*/  @!P0 BRA `(.L_x_798) ;  /* 0xfffffffc00f08947 */ /* 0x010fea000383ffff */
.L_x_422:
[----:B------:R-:W-:Y:S05]  /*22750*/  BSYNC B9 ;  /* 0x0000000000097941 */ /* 0x000fea0003800000 */
.L_x_419:
[----:B------:R-:W-:Y:S05]  /*22760*/  EXIT ;  /* 0x000000000000794d */ /* 0x000fea0003800000 */
.L_x_442:
[----:B0-----:R0:W1:Y:S02]  /*22770*/  SYNCS.PHASECHK.TRANS64.TRYWAIT P5, [R101+URZ+0x34890], R102 ;  /* 0x03489066650075a7 */ /* 0x00106400080a017f */
[----:B-1----:R-:W-:Y:S05]  /*22780*/  @!P5 NANOSLEEP.SYNCS 0x989680 ;  /* 0x009896800000d95d */ /* 0x002fea0003900000 */
[----:B------:R-:W1:Y:S02]  /*22790*/  @!P5 SYNCS.PHASECHK.TRANS64 P5, [R101+URZ+0x34890], R102 ;  /* 0x034890666500d5a7 */ /* 0x000e6400080a007f */
[----:B-1----:R-:W-:Y:S05]  /*227a0*/  @!P5 BRA `(.L_x_442) ;  /* 0xfffffffc00f0d947 */ /* 0x002fea000383ffff */
[----:B------:R-:W-:Y:S05]  /*227b0*/  BRA `(.L_x_799) ;  /* 0xfffffe1400207947 */ /* 0x000fea000383ffff */
.L_x_496:
[----:B-1----:R1:W2:Y:S02]  /*227c0*/  SYNCS.PHASECHK.TRANS64.TRYWAIT P5, [R101+URZ+0x34890], R102 ;  /* 0x03489066650075a7 */ /* 0x0022a400080a017f */
[----:B--2---:R-:W-:Y:S05]  /*227d0*/  @!P5 NANOSLEEP.SYNCS 0x989680 ;  /* 0x009896800000d95d */ /* 0x004fea0003900000 */
[----:B------:R-:W2:Y:S02]  /*227e0*/  @!P5 SYNCS.PHASECHK.TRANS64 P5, [R101+URZ+0x34890], R102 ;  /* 0x034890666500d5a7 */ /* 0x000ea400080a007f */
[----:B--2---:R-:W-:Y:S05]  /*227f0*/  @!P5 BRA `(.L_x_496) ;  /* 0xfffffffc00f0d947 */ /* 0x004fea000383ffff */
[----:B------:R-:W-:Y:S05]  /*22800*/  BRA `(.L_x_800) ;  /* 0xfffffe4400d87947 */ /* 0x000fea000383ffff */
.L_x_521:
[----:B0-----:R0:W1:Y:S02]  /*22810*/  SYNCS.PHASECHK.TRANS64.TRYWAIT P3, [R101+URZ+0x34890], R102 ;  /* 0x03489066650075a7 */ /* 0x001064000806017f */
[----:B-1----:R-:W-:Y:S05]  /*22820*/  @!P3 NANOSLEEP.SYNCS 0x989680 ;  /* 0x009896800000b95d */ /* 0x002fea0003900000 */
[----:B------:R-:W1:Y:S02]  /*22830*/  @!P3 SYNCS.PHASECHK.TRANS64 P3, [R101+URZ+0x34890], R102 ;  /* 0x034890666500b5a7 */ /* 0x000e64000806007f */
[----:B-1----:R-:W-:Y:S05]  /*22840*/  @!P3 BRA `(.L_x_521) ;  /* 0xfffffffc00f0b947 */ /* 0x002fea000383ffff */
[----:B------:R-:W-:Y:S05]  /*22850*/  BRA `(.L_x_801) ;  /* 0xfffffe7800047947 */ /* 0x000fea000383ffff */
.L_x_527:
[----:B-1----:R1:W2:Y:S02]  /*22860*/  SYNCS.PHASECHK.TRANS64.TRYWAIT P2, [R101+URZ+0x348b0], R102 ;  /* 0x0348b066650075a7 */ /* 0x0022a4000804017f */
[----:B--2---:R-:W-:Y:S05]  /*22870*/  @!P2 NANOSLEEP.SYNCS 0x989680 ;  /* 0x009896800000a95d */ /* 0x004fea0003900000 */
[----:B------:R-:W2:Y:S02]  /*22880*/  @!P2 SYNCS.PHASECHK.TRANS64 P2, [R101+URZ+0x348b0], R102 ;  /* 0x0348b0666500a5a7 */ /* 0x000ea4000804007f */
[----:B--2---:R-:W-:Y:S05]  /*22890*/  @!P2 BRA `(.L_x_527) ;  /* 0xfffffffc00f0a947 */ /* 0x004fea000383ffff */
[----:B------:R-:W-:Y:S05]  /*228a0*/  BRA `(.L_x_802) ;  /* 0xfffffe7c00007947 */ /* 0x000fea000383ffff */
.L_x_547:
[----:B------:R-:W-:Y:S01]  /*228b0*/  BSSY B1, `(.L_x_803) ;  /* 0x0000008000017945 */ /* 0x000fe20003800000 */
[----:B------:R-:W-:Y:S01]  /*228c0*/  IMAD.MOV.U32 R13, RZ, RZ, R42 ;  /* 0x000000ffff0d7224 */ /* 0x000fe200078e002a */
[----:B------:R-:W-:Y:S01]  /*228d0*/  MOV R11, 0x1c1f ;  /* 0x00001c1f000b7802 */ /* 0x000fe20000000f00 */
[----:B------:R-:W-:Y:S02]  /*228e0*/  IMAD.MOV.U32 R12, RZ, RZ, RZ ;  /* 0x000000ffff0c7224 */ /* 0x000fe400078e00ff */
[----:B------:R-:W-:-:S07]  /*228f0*/  IMAD.MOV.U32 R15, RZ, RZ, -0x1 ;  /* 0xffffffffff0f7424 */ /* 0x000fce00078e00ff */
[----:B------:R-:W-:Y:S05]  /*22900*/  WARPSYNC.COLLECTIVE R15, `(.L_x_804) ;  /* 0x000000000f087348 */ /* 0x000fea0003c00000 */
[----:B------:R0:W1:Y:S02]  /*22910*/  SHFL.IDX P6, R14, R13, R12, R11 ;  /* 0x0000000c0d0e7389 */ /* 0x00006400000c000b */
[----:B01----:R-:W-:Y:S01]  /*22920*/  ENDCOLLECTIVE ;  /* 0x000000000000791b */ /* 0x003fe20003800000 */
.L_x_804:
[----:B------:R-:W-:Y:S05]  /*22930*/  BSYNC B1 ;  /* 0x0000000000017941 */ /* 0x000fea0003800000 */
.L_x_803:
[----:B------:R-:W-:Y:S01]  /*22940*/  MOV R13, R37 ;  /* 0x00000025000d7202 */ /* 0x000fe20000000f00 */
[----:B------:R-:W-:Y:S01]  /*22950*/  IMAD.MOV.U32 R12, RZ, RZ, RZ ;  /* 0x000000ffff0c7224 */ /* 0x000fe200078e00ff */
[----:B------:R-:W-:Y:S01]  /*22960*/  MOV R15, 0xffffffff ;  /* 0xffffffff000f7802 */ /* 0x000fe20000000f00 */
[----:B------:R-:W-:Y:S02]  /*22970*/  IMAD.MOV.U32 R11, RZ, RZ, 0x1c1f ;  /* 0x00001c1fff0b7424 */ /* 0x000fe400078e00ff */
[----:B------:R-:W-:-:S07]  /*22980*/  IMAD.MOV.U32 R42, RZ, RZ, R14 ;  /* 0x000000ffff2a7224 */ /* 0x000fce00078e000e */
[----:B------:R-:W-:Y:S05]  /*22990*/  WARPSYNC.COLLECTIVE R15, `(.L_x_805) ;  /* 0x000000000f087348 */ /* 0x000fea0003c00000 */
[----:B------:R0:W1:Y:S02]  /*229a0*/  SHFL.IDX P6, R14, R13, R12, R11 ;  /* 0x0000000c0d0e7389 */ /* 0x00006400000c000b */
[----:B01----:R-:W-:Y:S01]  /*229b0*/  ENDCOLLECTIVE ;  /* 0x000000000000791b */ /* 0x003fe20003800000 */
.L_x_805:
[----:B------:R-:W-:Y:S02]  /*229c0*/  IMAD.MOV.U32 R13, RZ, RZ, R44 ;  /* 0x000000ffff0d7224 */ /* 0x000fe400078e002c */
[----:B------:R-:W-:-:S07]  /*229d0*/  IMAD.MOV.U32 R37, RZ, RZ, R14 ;  /* 0x000000ffff257224 */ /* 0x000fce00078e000e */
[----:B------:R-:W-:Y:S05]  /*229e0*/  WARPSYNC.COLLECTIVE R15, `(.L_x_806) ;  /* 0x000000000f087348 */ /* 0x000fea0003c00000 */
[----:B------:R0:W1:Y:S02]  /*229f0*/  SHFL.IDX P6, R14, R13, R12, R11 ;  /* 0x0000000c0d0e7389 */ /* 0x00006400000c000b */
[----:B01----:R-:W-:Y:S01]  /*22a00*/  ENDCOLLECTIVE ;  /* 0x000000000000791b */ /* 0x003fe20003800000 */
.L_x_806:
[----:B------:R-:W-:Y:S01]  /*22a10*/  IMAD.MOV.U32 R13, RZ, RZ, R24 ;  /* 0x000000ffff0d7224 */ /* 0x000fe200078e0018 */
[----:B------:R-:W-:-:S07]  /*22a20*/  MOV R44, R14 ;  /* 0x0000000e002c7202 */ /* 0x000fce0000000f00 */
[----:B------:R-:W-:Y:S05]  /*22a30*/  WARPSYNC.COLLECTIVE R15, `(.L_x_807) ;  /* 0x000000000f087348 */ /* 0x000fea0003c00000 */
[----:B------:R0:W1:Y:S02]  /*22a40*/  SHFL.IDX P6, R14, R13, R12, R11 ;  /* 0x0000000c0d0e7389 */ /* 0x00006400000c000b */
[----:B01----:R-:W-:Y:S01]  /*22a50*/  ENDCOLLECTIVE ;  /* 0x000000000000791b */ /* 0x003fe20003800000 */
.L_x_807:
[----:B------:R-:W-:Y:S01]  /*22a60*/  IMAD.MOV.U32 R41, RZ, RZ, R14 ;  /* 0x000000ffff297224 */ /* 0x000fe200078e000e */
[----:B------:R-:W-:Y:S06]  /*22a70*/  BRA `(.L_x_808) ;  /* 0xfffffe88007c7947 */ /* 0x000fec000383ffff */
.L_x_551:
[----:B0-----:R0:W1:Y:S02]  /*22a80*/  SYNCS.PHASECHK.TRANS64.TRYWAIT P0, [R2+URZ+0x34800], R5 ;  /* 0x03480005020075a7 */ /* 0x001064000800017f */
[----:B-1----:R-:W-:Y:S05]  /*22a90*/  @!P0 NANOSLEEP.SYNCS 0x989680 ;  /* 0x009896800000895d */ /* 0x002fea0003900000 */
[----:B------:R-:W1:Y:S02]  /*22aa0*/  @!P0 SYNCS.PHASECHK.TRANS64 P0, [R2+URZ+0x34800], R5 ;  /* 0x03480005020085a7 */ /* 0x000e64000800007f */
[----:B-1----:R-:W-:Y:S05]  /*22ab0*/  @!P0 BRA `(.L_x_551) ;  /* 0xfffffffc00f08947 */ /* 0x002fea000383ffff */
[----:B------:R-:W-:Y:S05]  /*22ac0*/  BRA `(.L_x_809) ;  /* 0xfffffe94000c7947 */ /* 0x000fea000383ffff */
.L_x_575:
[----:B------:R-:W-:Y:S01]  /*22ad0*/  BSSY B1, `(.L_x_810) ;  /* 0x0000008000017945 */ /* 0x000fe20003800000 */
[----:B------:R-:W-:Y:S01]  /*22ae0*/  MOV R13, R42 ;  /* 0x0000002a000d7202 */ /* 0x000fe20000000f00 */
[----:B------:R-:W-:Y:S01]  /*22af0*/  IMAD.MOV.U32 R12, RZ, RZ, RZ ;  /* 0x000000ffff0c7224 */ /* 0x000fe200078e00ff */
[----:B------:R-:W-:Y:S01]  /*22b00*/  MOV R15, 0xffffffff ;  /* 0xffffffff000f7802 */ /* 0x000fe20000000f00 */
[----:B------:R-:W-:-:S07]  /*22b10*/  IMAD.MOV.U32 R11, RZ, RZ, 0x1c1f ;  /* 0x00001c1fff0b7424 */ /* 0x000fce00078e00ff */
[----:B------:R-:W-:Y:S05]  /*22b20*/  WARPSYNC.COLLECTIVE R15, `(.L_x_811) ;  /* 0x000000000f087348 */ /* 0x000fea0003c00000 */
[----:B------:R0:W1:Y:S02]  /*22b30*/  SHFL.IDX P6, R14, R13, R12, R11 ;  /* 0x0000000c0d0e7389 */ /* 0x00006400000c000b */
[----:B01----:R-:W-:Y:S01]  /*22b40*/  ENDCOLLECTIVE ;  /* 0x000000000000791b */ /* 0x003fe20003800000 */
.L_x_811:
[----:B------:R-:W-:Y:S05]  /*22b50*/  BSYNC B1 ;  /* 0x0000000000017941 */ /* 0x000fea0003800000 */
.L_x_810:
[----:B------:R-:W-:Y:S01]  /*22b60*/  IMAD.MOV.U32 R13, RZ, RZ, R37 ;  /* 0x000000ffff0d7224 */ /* 0x000fe200078e0025 */
[----:B------:R-:W-:Y:S01]  /*22b70*/  MOV R12, RZ ;  /* 0x000000ff000c7202 */ /* 0x000fe20000000f00 */
[----:B------:R-:W-:Y:S02]  /*22b80*/  IMAD.MOV.U32 R11, RZ, RZ, 0x1c1f ;  /* 0x00001c1fff0b7424 */ /* 0x000fe400078e00ff */
[----:B------:R-:W-:Y:S02]  /*22b90*/  IMAD.MOV.U32 R15, RZ, RZ, -0x1 ;  /* 0xffffffffff0f7424 */ /* 0x000fe400078e00ff */
[----:B------:R-:W-:-:S07]  /*22ba0*/  IMAD.MOV.U32 R41, RZ, RZ, R14 ;  /* 0x000000ffff297224 */ /* 0x000fce00078e000e */
[----:B------:R-:W-:Y:S05]  /*22bb0*/  WARPSYNC.COLLECTIVE R15, `(.L_x_812) ;  /* 0x000000000f087348 */ /* 0x000fea0003c00000 */
[----:B------:R0:W1:Y:S02]  /*22bc0*/  SHFL.IDX P6, R14, R13, R12, R11 ;  /* 0x0000000c0d0e7389 */ /* 0x00006400000c000b */
[----:B01----:R-:W-:Y:S01]  /*22bd0*/  ENDCOLLECTIVE ;  /* 0x000000000000791b */ /* 0x003fe20003800000 */
.L_x_812:
[----:B------:R-:W-:Y:S01]  /*22be0*/  IMAD.MOV.U32 R13, RZ, RZ, R44 ;  /* 0x000000ffff0d7224 */ /* 0x000fe200078e002c */
[----:B------:R-:W-:-:S07]  /*22bf0*/  MOV R40, R14 ;  /* 0x0000000e00287202 */ /* 0x000fce0000000f00 */
[----:B------:R-:W-:Y:S05]  /*22c00*/  WARPSYNC.COLLECTIVE R15, `(.L_x_813) ;  /* 0x000000000f087348 */ /* 0x000fea0003c00000 */
[----:B------:R0:W1:Y:S02]  /*22c10*/  SHFL.IDX P6, R14, R13, R12, R11 ;  /* 0x0000000c0d0e7389 */ /* 0x00006400000c000b */
[----:B01----:R-:W-:Y:S01]  /*22c20*/  ENDCOLLECTIVE ;  /* 0x000000000000791b */ /* 0x003fe20003800000 */
.L_x_813:
[----:B------:R-:W-:Y:S01]  /*22c30*/  MOV R13, R24 ;  /* 0x00000018000d7202 */ /* 0x000fe20000000f00 */
[----:B------:R-:W-:-:S07]  /*22c40*/  IMAD.MOV.U32 R21, RZ, RZ, R14 ;  /* 0x000000ffff157224 */ /* 0x000fce00078e000e */
[----:B------:R-:W-:Y:S05]  /*22c50*/  WARPSYNC.COLLECTIVE R15, `(.L_x_814) ;  /* 0x000000000f087348 */ /* 0x000fea0003c00000 */
[----:B------:R0:W1:Y:S02]  /*22c60*/  SHFL.IDX P6, R14, R13, R12, R11 ;  /* 0x0000000c0d0e7389 */ /* 0x00006400000c000b */
[----:B01----:R-:W-:Y:S01]  /*22c70*/  ENDCOLLECTIVE ;  /* 0x000000000000791b */ /* 0x003fe20003800000 */
.L_x_814:
[----:B------:R-:W-:Y:S01]  /*22c80*/  IMAD.MOV.U32 R20, RZ, RZ, R14 ;  /* 0x000000ffff147224 */ /* 0x000fe200078e000e */
[----:B------:R-:W-:Y:S06]  /*22c90*/  BRA `(.L_x_815) ;  /* 0xfffffeb000a87947 */ /* 0x000fec000383ffff */
.L_x_579:
[----:B0-----:R0:W1:Y:S02]  /*22ca0*/  SYNCS.PHASECHK.TRANS64.TRYWAIT P0, [R2+URZ+0x34800], R5 ;  /* 0x03480005020075a7 */ /* 0x001064000800017f */
[----:B-1----:R-:W-:Y:S05]  /*22cb0*/  @!P0 NANOSLEEP.SYNCS 0x989680 ;  /* 0x009896800000895d */ /* 0x002fea0003900000 */
[----:B------:R-:W1:Y:S02]  /*22cc0*/  @!P0 SYNCS.PHASECHK.TRANS64 P0, [R2+URZ+0x34800], R5 ;  /* 0x03480005020085a7 */ /* 0x000e64000800007f */
[----:B-1----:R-:W-:Y:S05]  /*22cd0*/  @!P0 BRA `(.L_x_579) ;  /* 0xfffffffc00f08947 */ /* 0x002fea000383ffff */
[----:B------:R-:W-:Y:S05]  /*22ce0*/  BRA `(.L_x_816) ;  /* 0xfffffeb800a07947 */ /* 0x000fea000383ffff */
.L_x_593:
[----:B-1----:R1:W2:Y:S02]  /*22cf0*/  SYNCS.PHASECHK.TRANS64.TRYWAIT P2, [R0+URZ+0x34830], R3 ;  /* 0x03483003000075a7 */ /* 0x0022a4000804017f */
[----:B--2---:R-:W-:Y:S05]  /*22d00*/  @!P2 NANOSLEEP.SYNCS 0x989680 ;  /* 0x009896800000a95d */ /* 0x004fea0003900000 */
[----:B------:R-:W2:Y:S02]  /*22d10*/  @!P2 SYNCS.PHASECHK.TRANS64 P2, [R0+URZ+0x34830], R3 ;  /* 0x034830030000a5a7 */ /* 0x000ea4000804007f */
[----:B--2---:R-:W-:Y:S05]  /*22d20*/  @!P2 BRA `(.L_x_593) ;  /* 0xfffffffc00f0a947 */ /* 0x004fea000383ffff */
[----:B------:R-:W-:Y:S05]  /*22d30*/  BRA `(.L_x_592) ;  /* 0xfffffedc00b87947 */ /* 0x000fea000383ffff */
.L_x_600:
[----:B-1----:R1:W2:Y:S02]  /*22d40*/  SYNCS.PHASECHK.TRANS64.TRYWAIT P2, [R12+URZ+0x34830], R9 ;  /* 0x034830090c0075a7 */ /* 0x0022a4000804017f */
[----:B--2---:R-:W-:Y:S05]  /*22d50*/  @!P2 NANOSLEEP.SYNCS 0x989680 ;  /* 0x009896800000a95d */ /* 0x004fea0003900000 */
[----:B------:R-:W2:Y:S02]  /*22d60*/  @!P2 SYNCS.PHASECHK.TRANS64 P2, [R12+URZ+0x34830], R9 ;  /* 0x034830090c00a5a7 */ /* 0x000ea4000804007f */
[----:B--2---:R-:W-:Y:S05]  /*22d70*/  @!P2 BRA `(.L_x_600) ;  /* 0xfffffffc00f0a947 */ /* 0x004fea000383ffff */
[----:B------:R-:W-:Y:S05]  /*22d80*/  BRA `(.L_x_599) ;  /* 0xffffff1000387947 */ /* 0x000fea000383ffff */
.L_x_605:
[----:B-1----:R1:W2:Y:S02]  /*22d90*/  SYNCS.PHASECHK.TRANS64.TRYWAIT P2, [R13+URZ+0x34850], R7 ;  /* 0x034850070d0075a7 */ /* 0x0022a4000804017f */
[----:B--2---:R-:W-:Y:S05]  /*22da0*/  @!P2 NANOSLEEP.SYNCS 0x989680 ;  /* 0x009896800000a95d */ /* 0x004fea0003900000 */
[----:B------:R-:W2:Y:S02]  /*22db0*/  @!P2 SYNCS.PHASECHK.TRANS64 P2, [R13+URZ+0x34850], R7 ;  /* 0x034850070d00a5a7 */ /* 0x000ea4000804007f */
[----:B--2---:R-:W-:Y:S05]  /*22dc0*/  @!P2 BRA `(.L_x_605) ;  /* 0xfffffffc00f0a947 */ /* 0x004fea000383ffff */
[----:B------:R-:W-:Y:S05]  /*22dd0*/  BRA `(.L_x_604) ;  /* 0xffffff1800f47947 */ /* 0x000fea000383ffff */
.L_x_611:
[----:B-1----:R1:W2:Y:S02]  /*22de0*/  SYNCS.PHASECHK.TRANS64.TRYWAIT P0, [R6+URZ+0x34850], R5 ;  /* 0x03485005060075a7 */ /* 0x0022a4000800017f */
[----:B--2---:R-:W-:Y:S05]  /*22df0*/  @!P0 NANOSLEEP.SYNCS 0x989680 ;  /* 0x009896800000895d */ /* 0x004fea0003900000 */
[----:B------:R-:W2:Y:S02]  /*22e00*/  @!P0 SYNCS.PHASECHK.TRANS64 P0, [R6+URZ+0x34850], R5 ;  /* 0x03485005060085a7 */ /* 0x000ea4000800007f */
[----:B--2---:R-:W-:Y:S05]  /*22e10*/  @!P0 BRA `(.L_x_611) ;  /* 0xfffffffc00f08947 */ /* 0x004fea000383ffff */
[----:B------:R-:W-:Y:S05]  /*22e20*/  BRA `(.L_x_610) ;  /* 0xffffff4000147947 */ /* 0x000fea000383ffff */
.L_x_650:
[----:B0-----:R-:W0:Y:S01]  /*22e30*/  S2R R3, SR_TID.X ;  /* 0x0000000000037919 */ /* 0x001e220000002100 */
[----:B------:R-:W-:Y:S01]  /*22e40*/  BSSY B1, `(.L_x_817) ;  /* 0x000000a000017945 */ /* 0x000fe20003800000 */
[----:B------:R-:W-:Y:S01]  /*22e50*/  MOV R12, RZ ;  /* 0x000000ff000c7202 */ /* 0x000fe20000000f00 */
[----:B------:R-:W-:Y:S02]  /*22e60*/  IMAD.MOV.U32 R11, RZ, RZ, 0x1f ;  /* 0x0000001fff0b7424 */ /* 0x000fe400078e00ff */
[----:B------:R-:W-:Y:S01]  /*22e70*/  IMAD.MOV.U32 R15, RZ, RZ, -0x1 ;  /* 0xffffffffff0f7424 */ /* 0x000fe200078e00ff */
[----:B0-----:R-:W-:-:S04]  /*22e80*/  SHF.R.U32.HI R3, RZ, 0x5, R3 ;  /* 0x00000005ff037819 */ /* 0x001fc80000011603 */
[----:B------:R-:W-:-:S05]  /*22e90*/  LOP3.LUT R3, R3, 0x3, RZ, 0xc0, !PT ;  /* 0x0000000303037812 */ /* 0x000fca00078ec0ff */
[----:B------:R-:W-:-:S07]  /*22ea0*/  IMAD.MOV.U32 R13, RZ, RZ, R3 ;  /* 0x000000ffff0d7224 */ /* 0x000fce00078e0003 */
[----:B------:R-:W-:Y:S05]  /*22eb0*/  WARPSYNC.COLLECTIVE R15, `(.L_x_818) ;  /* 0x000000000f087348 */ /* 0x000fea0003c00000 */
[----:B------:R0:W1:Y:S02]  /*22ec0*/  SHFL.IDX P6, R14, R13, R12, R11 ;  /* 0x0000000c0d0e7389 */ /* 0x00006400000c000b */
[----:B01----:R-:W-:Y:S01]  /*22ed0*/  ENDCOLLECTIVE ;  /* 0x000000000000791b */ /* 0x003fe20003800000 */
.L_x_818:
[----:B------:R-:W-:Y:S05]  /*22ee0*/  BSYNC B1 ;  /* 0x0000000000017941 */ /* 0x000fea0003800000 */
.L_x_817:
[----:B------:R-:W-:Y:S05]  /*22ef0*/  BRA `(.L_x_819) ;  /* 0xffffff90001c7947 */ /* 0x000fea000383ffff */
.L_x_652:
[----:B------:R-:W-:Y:S01]  /*22f00*/  BSSY B1, `(.L_x_820) ;  /* 0x0000006000017945 */ /* 0x000fe20003800000 */
[----:B------:R-:W-:-:S07]  /*22f10*/  MOV R15, 0xffffffff ;  /* 0xffffffff000f7802 */ /* 0x000fce0000000f00 */
[----:B01----:R-:W-:Y:S05]  /*22f20*/  WARPSYNC.COLLECTIVE R15, `(.L_x_821) ;  /* 0x000000000f0c7348 */ /* 0x003fea0003c00000 */
[----:B------:R-:W-:Y:S02]  /*22f30*/  ELECT P6, UR62, PT ;  /* 0x00000000003e782f */ /* 0x000fe400038c0000 */
[----:B------:R-:W-:Y:S01]  /*22f40*/  MOV R14, UR62 ;  /* 0x0000003e000e7c02 */ /* 0x000fe20008000f00 */
[----:B01----:R-:W-:Y:S10]  /*22f50*/  ENDCOLLECTIVE ;  /* 0x000000000000791b */ /* 0x003ff40003800000 */
.L_x_821:
[----:B------:R-:W-:Y:S05]  /*22f60*/  BSYNC B1 ;  /* 0x0000000000017941 */ /* 0x000fea0003800000 */
.L_x_820:
[----:B------:R-:W-:Y:S01]  /*22f70*/  PLOP3.LUT P2, PT, P6, PT, PT, 0x80, 0x0 ;  /* 0x000000000000781c */ /* 0x000fe2000374f070 */
[----:B------:R-:W-:-:S12]  /*22f80*/  BRA `(.L_x_651) ;  /* 0xffffff9000107947 */ /* 0x000fd8000383ffff */
.L_x_654:
[----:B0-----:R0:W1:Y:S02]  /*22f90*/  SYNCS.PHASECHK.TRANS64.TRYWAIT P0, [R18+URZ+0x34820], R2 ;  /* 0x03482002120075a7 */ /* 0x001064000800017f */
[----:B-1----:R-:W-:Y:S05]  /*22fa0*/  @!P0 NANOSLEEP.SYNCS 0x989680 ;  /* 0x009896800000895d */ /* 0x002fea0003900000 */
[----:B------:R-:W1:Y:S02]  /*22fb0*/  @!P0 SYNCS.PHASECHK.TRANS64 P0, [R18+URZ+0x34820], R2 ;  /* 0x03482002120085a7 */ /* 0x000e64000800007f */
[----:B-1----:R-:W-:Y:S05]  /*22fc0*/  @!P0 BRA `(.L_x_654) ;  /* 0xfffffffc00f08947 */ /* 0x002fea000383ffff */
[----:B------:R-:W-:Y:S05]  /*22fd0*/  BRA `(.L_x_822) ;  /* 0xffffff9000207947 */ /* 0x000fea000383ffff */
.L_x_658:
[----:B-1----:R1:W2:Y:S02]  /*22fe0*/  SYNCS.PHASECHK.TRANS64.TRYWAIT P0, [R5+URZ+0x348a0], R8 ;  /* 0x0348a008050075a7 */ /* 0x0022a4000800017f */
[----:B--2---:R-:W-:Y:S05]  /*22ff0*/  @!P0 NANOSLEEP.SYNCS 0x989680 ;  /* 0x009896800000895d */ /* 0x004fea0003900000 */
[----:B------:R-:W2:Y:S02]  /*23000*/  @!P0 SYNCS.PHASECHK.TRANS64 P0, [R5+URZ+0x348a0], R8 ;  /* 0x0348a008050085a7 */ /* 0x000ea4000800007f */
[----:B--2---:R-:W-:Y:S05]  /*23010*/  @!P0 BRA `(.L_x_658) ;  /* 0xfffffffc00f08947 */ /* 0x004fea000383ffff */
[----:B------:R-:W-:Y:S05]  /*23020*/  BRA `(.L_x_823) ;  /* 0xffffff9000407947 */ /* 0x000fea000383ffff */
.L_x_665:
[----:B0-----:R0:W2:Y:S02]  /*23030*/  SYNCS.PHASECHK.TRANS64.TRYWAIT P0, [R5+URZ+0x348c0], R8 ;  /* 0x0348c008050075a7 */ /* 0x0010a4000800017f */
[----:B--2---:R-:W-:Y:S05]  /*23040*/  @!P0 NANOSLEEP.SYNCS 0x989680 ;  /* 0x009896800000895d */ /* 0x004fea0003900000 */
[----:B------:R-:W2:Y:S02]  /*23050*/  @!P0 SYNCS.PHASECHK.TRANS64 P0, [R5+URZ+0x348c0], R8 ;  /* 0x0348c008050085a7 */ /* 0x000ea4000800007f */
[----:B--2---:R-:W-:Y:S05]  /*23060*/  @!P0 BRA `(.L_x_665) ;  /* 0xfffffffc00f08947 */ /* 0x004fea000383ffff */
[----:B------:R-:W-:Y:S05]  /*23070*/  BRA `(.L_x_824) ;  /* 0xffffff9400387947 */ /* 0x000fea000383ffff */
.L_x_673:
[----:B0-----:R0:W1:Y:S02]  /*23080*/  SYNCS.PHASECHK.TRANS64.TRYWAIT P0, [R6+URZ+0x348a0], R5 ;  /* 0x0348a005060075a7 */ /* 0x001064000800017f */
[----:B-1----:R-:W-:Y:S05]  /*23090*/  @!P0 NANOSLEEP.SYNCS 0x989680 ;  /* 0x009896800000895d */ /* 0x002fea0003900000 */
[----:B------:R-:W1:Y:S02]  /*230a0*/  @!P0 SYNCS.PHASECHK.TRANS64 P0, [R6+URZ+0x348a0], R5 ;  /* 0x0348a005060085a7 */ /* 0x000e64000800007f */
[----:B-1----:R-:W-:Y:S05]  /*230b0*/  @!P0 BRA `(.L_x_673) ;  /* 0xfffffffc00f08947 */ /* 0x002fea000383ffff */
[----:B------:R-:W-:Y:S05]  /*230c0*/  BRA `(.L_x_825) ;  /* 0xffffff9800507947 */ /* 0x000fea000383ffff */
.L_x_680:
[----:B-1----:R1:W2:Y:S02]  /*230d0*/  SYNCS.PHASECHK.TRANS64.TRYWAIT P0, [R6+URZ+0x348c0], R5 ;  /* 0x0348c005060075a7 */ /* 0x0022a4000800017f */
[----:B--2---:R-:W-:Y:S05]  /*230e0*/  @!P0 NANOSLEEP.SYNCS 0x989680 ;  /* 0x009896800000895d */ /* 0x004fea0003900000 */
[----:B------:R-:W2:Y:S02]  /*230f0*/  @!P0 SYNCS.PHASECHK.TRANS64 P0, [R6+URZ+0x348c0], R5 ;  /* 0x0348c005060085a7 */ /* 0x000ea4000800007f */
[----:B--2---:R-:W-:Y:S05]  /*23100*/  @!P0 BRA `(.L_x_680) ;  /* 0xfffffffc00f08947 */ /* 0x004fea000383ffff */
[----:B------:R-:W-:Y:S05]  /*23110*/  BRA `(.L_x_826) ;  /* 0xffffff9c00507947 */ /* 0x000fea000383ffff */
.L_x_696:
[----:B------:R-:W0:Y:S01]  /*23120*/  S2R R4, SR_TID.X ;  /* 0x0000000000047919 */ /* 0x000e220000002100 */
[----:B------:R-:W-:Y:S01]  /*23130*/  BSSY B0, `(.L_x_827) ;  /* 0x000000a000007945 */ /* 0x000fe20003800000 */
[----:B------:R-:W-:Y:S01]  /*23140*/  IMAD.MOV.U32 R12, RZ, RZ, RZ ;  /* 0x000000ffff0c7224 */ /* 0x000fe200078e00ff */
[----:B------:R-:W-:Y:S01]  /*23150*/  MOV R11, 0x1f ;  /* 0x0000001f000b7802 */ /* 0x000fe20000000f00 */
[----:B------:R-:W-:Y:S01]  /*23160*/  IMAD.MOV.U32 R15, RZ, RZ, -0x1 ;  /* 0xffffffffff0f7424 */ /* 0x000fe200078e00ff */
[----:B0-----:R-:W-:-:S04]  /*23170*/  SHF.R.U32.HI R4, RZ, 0x5, R4 ;  /* 0x00000005ff047819 */ /* 0x001fc80000011604 */
[----:B------:R-:W-:-:S05]  /*23180*/  LOP3.LUT R4, R4, 0x3, RZ, 0xc0, !PT ;  /* 0x0000000304047812 */ /* 0x000fca00078ec0ff */
[----:B------:R-:W-:-:S07]  /*23190*/  IMAD.MOV.U32 R13, RZ, RZ, R4 ;  /* 0x000000ffff0d7224 */ /* 0x000fce00078e0004 */
[----:B------:R-:W-:Y:S05]  /*231a0*/  WARPSYNC.COLLECTIVE R15, `(.L_x_828) ;  /* 0x000000000f087348 */ /* 0x000fea0003c00000 */
[----:B------:R0:W1:Y:S02]  /*231b0*/  SHFL.IDX P6, R14, R13, R12, R11 ;  /* 0x0000000c0d0e7389 */ /* 0x00006400000c000b */
[----:B01----:R-:W-:Y:S01]  /*231c0*/  ENDCOLLECTIVE ;  /* 0x000000000000791b */ /* 0x003fe20003800000 */
.L_x_828:
[----:B------:R-:W-:Y:S05]  /*231d0*/  BSYNC B0 ;  /* 0x0000000000007941 */ /* 0x000fea0003800000 */
.L_x_827:
[----:B------:R-:W-:Y:S05]  /*231e0*/  BRA `(.L_x_829) ;  /* 0xffffffa8005c7947 */ /* 0x000fea000383ffff */
.L_x_698:
[----:B------:R-:W-:Y:S01]  /*231f0*/  BSSY B0, `(.L_x_830) ;  /* 0x0000006000007945 */ /* 0x000fe20003800000 */
[----:B------:R-:W-:-:S07]  /*23200*/  IMAD.MOV.U32 R15, RZ, RZ, -0x1 ;  /* 0xffffffffff0f7424 */ /* 0x000fce00078e00ff */
[----:B0-----:R-:W-:Y:S05]  /*23210*/  WARPSYNC.COLLECTIVE R15, `(.L_x_831) ;  /* 0x000000000f0c7348 */ /* 0x001fea0003c00000 */
[----:B------:R-:W-:Y:S02]  /*23220*/  ELECT P6, UR62, PT ;  /* 0x00000000003e782f */ /* 0x000fe400038c0000 */
[----:B------:R-:W-:Y:S01]  /*23230*/  MOV R14, UR62 ;  /* 0x0000003e000e7c02 */ /* 0x000fe20008000f00 */
[----:B0-----:R-:W-:Y:S10]  /*23240*/  ENDCOLLECTIVE ;  /* 0x000000000000791b */ /* 0x001ff40003800000 */
.L_x_831:
[----:B------:R-:W-:Y:S05]  /*23250*/  BSYNC B0 ;  /* 0x0000000000007941 */ /* 0x000fea0003800000 */
.L_x_830:
[----:B------:R-:W-:Y:S05]  /*23260*/  BRA `(.L_x_832) ;  /* 0xffffffa800687947 */ /* 0x000fea000383ffff */
.L_x_700:
[----:B0-----:R0:W1:Y:S02]  /*23270*/  SYNCS.PHASECHK.TRANS64.TRYWAIT P0, [R0+URZ+0x34840], R2 ;  /* 0x03484002000075a7 */ /* 0x001064000800017f */
[----:B-1----:R-:W-:Y:S05]  /*23280*/  @!P0 NANOSLEEP.SYNCS 0x989680 ;  /* 0x009896800000895d */ /* 0x002fea0003900000 */
[----:B------:R-:W1:Y:S02]  /*23290*/  @!P0 SYNCS.PHASECHK.TRANS64 P0, [R0+URZ+0x34840], R2 ;  /* 0x03484002000085a7 */ /* 0x000e64000800007f */
[----:B-1----:R-:W-:Y:S05]  /*232a0*/  @!P0 BRA `(.L_x_700) ;  /* 0xfffffffc00f08947 */ /* 0x002fea000383ffff */
[----:B------:R-:W-:Y:S05]  /*232b0*/  BRA `(.L_x_833) ;  /* 0xffffffa800c87947 */ /* 0x000fea000383ffff */
.L_x_704:
[----:B------:R0:W5:Y:S01]  /*232c0*/  LDL.LU R10, [R1+0x5c] ;  /* 0x00005c00010a7983 */ /* 0x0001620000300800 */
[----:B------:R-:W-:Y:S01]  /*232d0*/  MOV R13, R3 ;  /* 0x00000003000d7202 */ /* 0x000fe20000000f00 */
[----:B------:R-:W-:Y:S01]  /*232e0*/  IMAD.MOV.U32 R12, RZ, RZ, RZ ;  /* 0x000000ffff0c7224 */ /* 0x000fe200078e00ff */
[----:B------:R-:W-:Y:S01]  /*232f0*/  MOV R15, 0xffffffff ;  /* 0xffffffff000f7802 */ /* 0x000fe20000000f00 */
[----:B------:R-:W1:Y:S01]  /*23300*/  S2R R7, SR_TID.X ;  /* 0x0000000000077919 */ /* 0x000e620000002100 */
[----:B------:R-:W-:-:S07]  /*23310*/  IMAD.MOV.U32 R11, RZ, RZ, 0x181f ;  /* 0x0000181fff0b7424 */ /* 0x000fce00078e00ff */
[----:B01---5:R-:W-:Y:S05]  /*23320*/  WARPSYNC.COLLECTIVE R15, `(.L_x_834) ;  /* 0x000000000f087348 */ /* 0x023fea0003c00000 */
[----:B------:R2:W3:Y:S02]  /*23330*/  SHFL.IDX P6, R14, R13, R12, R11 ;  /* 0x0000000c0d0e7389 */ /* 0x0004e400000c000b */
[----:B0123-5:R-:W-:Y:S01]  /*23340*/  ENDCOLLECTIVE ;  /* 0x000000000000791b */ /* 0x02ffe20003800000 */
.L_x_834:
[----:B------:R-:W-:Y:S02]  /*23350*/  IMAD.MOV.U32 R13, RZ, RZ, R4 ;  /* 0x000000ffff0d7224 */ /* 0x000fe400078e0004 */
[----:B------:R-:W-:-:S07]  /*23360*/  IMAD.MOV.U32 R6, RZ, RZ, R14 ;  /* 0x000000ffff067224 */ /* 0x000fce00078e000e */
[----:B------:R-:W-:Y:S05]  /*23370*/  WARPSYNC.COLLECTIVE R15, `(.L_x_835) ;  /* 0x000000000f087348 */ /* 0x000fea0003c00000 */
[----:B------:R0:W1:Y:S02]  /*23380*/  SHFL.IDX P6, R14, R13, R12, R11 ;  /* 0x0000000c0d0e7389 */ /* 0x00006400000c000b */
[----:B01----:R-:W-:Y:S01]  /*23390*/  ENDCOLLECTIVE ;  /* 0x000000000000791b */ /* 0x003fe20003800000 */
.L_x_835:
[----:B------:R-:W-:-:S04]  /*233a0*/  LOP3.LUT R7, R7, 0x7f, RZ, 0xc0, !PT ;  /* 0x0000007f07077812 */ /* 0x000fc800078ec0ff */
[----:B------:R-:W-:Y:S01]  /*233b0*/  SHF.R.U32.HI R0, RZ, 0x3, R7 ;  /* 0x00000003ff007819 */ /* 0x000fe20000011607 */
[----:B------:R-:W-:Y:S02]  /*233c0*/  IMAD R2, R10, R8, RZ ;  /* 0x000000080a027224 */ /* 0x000fe400078e02ff */
[----:B------:R0:W5:Y:S02]  /*233d0*/  LDL R10, [R1+0x30] ;  /* 0x00003000010a7983 */ /* 0x0001640000100800 */
[----:B------:R-:W-:Y:S01]  /*233e0*/  IMAD.IADD R0, R0, 0x1, R5 ;  /* 0x0000000100007824 */ /* 0x000fe200078e0205 */
[----:B------:R-:W-:Y:S01]  /*233f0*/  MOV R7, R14 ;  /* 0x0000000e00077202 */ /* 0x000fe20000000f00 */
[----:B------:R-:W-:Y:S02]  /*23400*/  IMAD.MOV.U32 R13, RZ, RZ, R3 ;  /* 0x000000ffff0d7224 */ /* 0x000fe400078e0003 */
[----:B------:R-:W-:Y:S01]  /*23410*/  IMAD.MOV.U32 R12, RZ, RZ, 0x1 ;  /* 0x00000001ff0c7424 */ /* 0x000fe200078e00ff */
[----:B------:R-:W-:-:S02]  /*23420*/  ISETP.GE.AND P2, PT, R0, R2, PT ;  /* 0x000000020000720c */ /* 0x000fc40003f46270 */
[----:B0-----:R-:W-:-:S11]  /*23430*/  IADD3 R5, R0, 0x10, RZ ;  /* 0x0000001000057810 */ /* 0x001fd60007ffe0ff */
[----:B-----5:R-:W-:Y:S05]  /*23440*/  WARPSYNC.COLLECTIVE R15, `(.L_x_836) ;  /* 0x000000000f087348 */ /* 0x020fea0003c00000 */
[----:B------:R0:W1:Y:S02]  /*23450*/  SHFL.IDX P6, R14, R13, R12, R11 ;  /* 0x0000000c0d0e7389 */ /* 0x00006400000c000b */
[----:B01---5:R-:W-:Y:S01]  /*23460*/  ENDCOLLECTIVE ;  /* 0x000000000000791b */ /* 0x023fe20003800000 */
.L_x_836:
[----:B------:R-:W-:-:S05]  /*23470*/  @!P2 LEA R7, P4, R9, R7, 0x1 ;  /* 0x000000070907a211 */ /* 0x000fca00078808ff */
[----:B------:R-:W-:Y:S02]  /*23480*/  @!P2 IMAD.X R6, RZ, RZ, R6, P4 ;  /* 0x000000ffff06a224 */ /* 0x000fe400020e0606 */
[----:B------:R-:W-:-:S03]  /*23490*/  IMAD.MOV.U32 R13, RZ, RZ, R4 ;  /* 0x000000ffff0d7224 */ /* 0x000fc600078e0004 */
[----:B------:R-:W-:-:S04]  /*234a0*/  @!P2 LOP3.LUT R7, R7, R6, RZ, 0x3c, !PT ;  /* 0x000000060707a212 */ /* 0x000fc800078e3cff */
[----:B------:R-:W-:-:S04]  /*234b0*/  @!P2 LOP3.LUT R6, R7, R6, RZ, 0x3c, !PT ;  /* 0x000000060706a212 */ /* 0x000fc800078e3cff */
[----:B------:R-:W-:-:S05]  /*234c0*/  @!P2 LOP3.LUT R7, R7, R6, RZ, 0x3c, !PT ;  /* 0x000000060707a212 */ /* 0x000fca00078e3cff */
[----:B------:R-:W-:Y:S01]  /*234d0*/  @!PT LDS RZ, [RZ] ;  /* 0x00000000fffff984 */ /* 0x000fe20000000800 */
[----:B------:R-:W-:Y:S01]  /*234e0*/  @!PT LDS RZ, [RZ] ;  /* 0x00000000fffff984 */ /* 0x000fe20000000800 */
[----:B------:R-:W-:Y:S01]  /*234f0*/  @!PT LDS RZ, [RZ] ;  /* 0x00000000fffff984 */ /* 0x000fe20000000800 */
[----:B------:R-:W-:Y:S04]  /*23500*/  @!P2 LDGSTS.E.BYPASS.LTC128B.128 [R10+0x10400], desc[UR58][R6.64], !P3 ;  /* 0x10400000060aafae */ /* 0x000fe8000d901d7a */
[----:B------:R-:W-:Y:S04]  /*23510*/  @!P2 LDGSTS.E.BYPASS.LTC128B.128 [R10+0x14400], desc[UR58][R6.64+0x80], !P0 ;  /* 0x14400080060aafae */ /* 0x000fe8000c101d7a */
[----:B------:R0:W-:Y:S01]  /*23520*/  @!P2 LDGSTS.E.BYPASS.LTC128B.128 [R10+0x18400], desc[UR58][R6.64+0x100], !P1 ;  /* 0x18400100060aafae */ /* 0x0001e2000c901d7a */
[----:B------:R-:W-:Y:S02]  /*23530*/  ISETP.GE.AND P2, PT, R5, R2, PT ;  /* 0x000000020500720c */ /* 0x000fe40003f46270 */
[----:B0-----:R-:W-:-:S11]  /*23540*/  MOV R6, R14 ;  /* 0x0000000e00067202 */ /* 0x001fd60000000f00 */
[----:B------:R-:W-:Y:S05]  /*23550*/  WARPSYNC.COLLECTIVE R15, `(.L_x_837) ;  /* 0x000000000f087348 */ /* 0x000fea0003c00000 */
[----:B------:R0:W1:Y:S02]  /*23560*/  SHFL.IDX P6, R14, R13, R12, R11 ;  /* 0x0000000c0d0e7389 */ /* 0x00006400000c000b */
[----:B01----:R-:W-:Y:S01]  /*23570*/  ENDCOLLECTIVE ;  /* 0x000000000000791b */ /* 0x003fe20003800000 */
.L_x_837:
[----:B------:R-:W-:Y:S02]  /*23580*/  IMAD.MOV.U32 R13, RZ, RZ, R3 ;  /* 0x000000ffff0d7224 */ /* 0x000fe400078e0003 */
[----:B------:R-:W-:Y:S02]  /*23590*/  IMAD.MOV.U32 R12, RZ, RZ, 0x2 ;  /* 0x00000002ff0c7424 */ /* 0x000fe400078e00ff */
[----:B------:R-:W-:-:S07]  /*235a0*/  IMAD.MOV.U32 R5, RZ, RZ, R14 ;  /* 0x000000ffff057224 */ /* 0x000fce00078e000e */
[----:B------:R-:W-:Y:S05]  /*235b0*/  WARPSYNC.COLLECTIVE R15, `(.L_x_838) ;  /* 0x000000000f087348 */ /* 0x000fea0003c00000 */
[----:B------:R0:W1:Y:S02]  /*235c0*/  SHFL.IDX P6, R14, R13, R12, R11 ;  /* 0x0000000c0d0e7389 */ /* 0x00006400000c000b */
[----:B01----:R-:W-:Y:S01]  /*235d0*/  ENDCOLLECTIVE ;  /* 0x000000000000791b */ /* 0x003fe20003800000 */
.L_x_838:
[----:B------:R-:W-:-:S04]  /*235e0*/  @!P2 LEA R5, P4, R9, R5, 0x1 ;  /* 0x000000050905a211 */ /* 0x000fc800078808ff */
[----:B------:R-:W-:-:S05]  /*235f0*/  @!P2 IADD3.X R6, RZ, R6, RZ, P4, !PT ;  /* 0x00000006ff06a210 */ /* 0x000fca00027fe4ff */
        /* <DEDUP_REMOVED lines=15> */
.L_x_839:
[----:B------:R-:W-:Y:S02]  /*236f0*/  IMAD.MOV.U32 R13, RZ, RZ, R3 ;  /* 0x000000ffff0d7224 */ /* 0x000fe400078e0003 */
[----:B------:R-:W-:Y:S02]  /*23700*/  IMAD.MOV.U32 R12, RZ, RZ, 0x3 ;  /* 0x00000003ff0c7424 */ /* 0x000fe400078e00ff */
[----:B------:R-:W-:-:S07]  /*23710*/  IMAD.MOV.U32 R5, RZ, RZ, R14 ;  /* 0x000000ffff057224 */ /* 0x000fce00078e000e */
[----:B------:R-:W-:Y:S05]  /*23720*/  WARPSYNC.COLLECTIVE R15, `(.L_x_840) ;  /* 0x000000000f087348 */ /* 0x000fea0003c00000 */
[----:B------:R0:W1:Y:S02]  /*23730*/  SHFL.IDX P6, R14, R13, R12, R11 ;  /* 0x0000000c0d0e7389 */ /* 0x00006400000c000b */
[----:B01----:R-:W-:Y:S01]  /*23740*/  ENDCOLLECTIVE ;  /* 0x000000000000791b */ /* 0x003fe20003800000 */
.L_x_840:
        /* <DEDUP_REMOVED lines=17> */
.L_x_841:
[----:B------:R-:W-:Y:S02]  /*23860*/  IMAD.MOV.U32 R13, RZ, RZ, R3 ;  /* 0x000000ffff0d7224 */ /* 0x000fe400078e0003 */
[----:B------:R-:W-:Y:S02]  /*23870*/  IMAD.MOV.U32 R12, RZ, RZ, 0x4 ;  /* 0x00000004ff0c7424 */ /* 0x000fe400078e00ff */
[----:B------:R-:W-:-:S07]  /*23880*/  IMAD.MOV.U32 R5, RZ, RZ, R14 ;  /* 0x000000ffff057224 */ /* 0x000fce00078e000e */
[----:B------:R-:W-:Y:S05]  /*23890*/  WARPSYNC.COLLECTIVE R15, `(.L_x_842) ;  /* 0x000000000f087348 */ /* 0x000fea0003c00000 */
[----:B------:R0:W1:Y:S02]  /*238a0*/  SHFL.IDX P6, R14, R13, R12, R11 ;  /* 0x0000000c0d0e7389 */ /* 0x00006400000c000b */
[----:B01----:R-:W-:Y:S01]  /*238b0*/  ENDCOLLECTIVE ;  /* 0x000000000000791b */ /* 0x003fe20003800000 */
.L_x_842:
        /* <DEDUP_REMOVED lines=17> */
.L_x_843:
[----:B------:R-:W-:Y:S02]  /*239d0*/  IMAD.MOV.U32 R13, RZ, RZ, R3 ;  /* 0x000000ffff0d7224 */ /* 0x000fe400078e0003 */
[----:B------:R-:W-:Y:S02]  /*239e0*/  IMAD.MOV.U32 R12, RZ, RZ, 0x5 ;  /* 0x00000005ff0c7424 */ /* 0x000fe400078e00ff */
[----:B------:R-:W-:-:S07]  /*239f0*/  IMAD.MOV.U32 R5, RZ, RZ, R14 ;  /* 0x000000ffff057224 */ /* 0x000fce00078e000e */
[----:B------:R-:W-:Y:S05]  /*23a00*/  WARPSYNC.COLLECTIVE R15, `(.L_x_844) ;  /* 0x000000000f087348 */ /* 0x000fea0003c00000 */
[----:B------:R0:W1:Y:S02]  /*23a10*/  SHFL.IDX P6, R14, R13, R12, R11 ;  /* 0x0000000c0d0e7389 */ /* 0x00006400000c000b */
[----:B01----:R-:W-:Y:S01]  /*23a20*/  ENDCOLLECTIVE ;  /* 0x000000000000791b */ /* 0x003fe20003800000 */
.L_x_844:
        /* <DEDUP_REMOVED lines=17> */
.L_x_845:
[----:B------:R-:W-:Y:S02]  /*23b40*/  IMAD.MOV.U32 R13, RZ, RZ, R3 ;  /* 0x000000ffff0d7224 */ /* 0x000fe400078e0003 */
[----:B------:R-:W-:Y:S02]  /*23b50*/  IMAD.MOV.U32 R12, RZ, RZ, 0x6 ;  /* 0x00000006ff0c7424 */ /* 0x000fe400078e00ff */
[----:B------:R-:W-:-:S07]  /*23b60*/  IMAD.MOV.U32 R5, RZ, RZ, R14 ;  /* 0x000000ffff057224 */ /* 0x000fce00078e000e */
[----:B------:R-:W-:Y:S05]  /*23b70*/  WARPSYNC.COLLECTIVE R15, `(.L_x_846) ;  /* 0x000000000f087348 */ /* 0x000fea0003c00000 */
[----:B------:R0:W1:Y:S02]  /*23b80*/  SHFL.IDX P6, R14, R13, R12, R11 ;  /* 0x0000000c0d0e7389 */ /* 0x00006400000c000b */
[----:B01----:R-:W-:Y:S01]  /*23b90*/  ENDCOLLECTIVE ;  /* 0x000000000000791b */ /* 0x003fe20003800000 */
.L_x_846:
        /* <DEDUP_REMOVED lines=17> */
.L_x_847:
[----:B------:R-:W-:Y:S01]  /*23cb0*/  MOV R13, R3 ;  /* 0x00000003000d7202 */ /* 0x000fe20000000f00 */
[----:B------:R-:W-:Y:S02]  /*23cc0*/  IMAD.MOV.U32 R12, RZ, RZ, 0x7 ;  /* 0x00000007ff0c7424 */ /* 0x000fe400078e00ff */
[----:B------:R-:W-:-:S07]  /*23cd0*/  IMAD.MOV.U32 R5, RZ, RZ, R14 ;  /* 0x000000ffff057224 */ /* 0x000fce00078e000e */
[----:B------:R-:W-:Y:S05]  /*23ce0*/  WARPSYNC.COLLECTIVE R15, `(.L_x_848) ;  /* 0x000000000f087348 */ /* 0x000fea0003c00000 */
[----:B------:R0:W1:Y:S02]  /*23cf0*/  SHFL.IDX P6, R14, R13, R12, R11 ;  /* 0x0000000c0d0e7389 */ /* 0x00006400000c000b */
[----:B01----:R-:W-:Y:S01]  /*23d00*/  ENDCOLLECTIVE ;  /* 0x000000000000791b */ /* 0x003fe20003800000 */
.L_x_848:
[----:B------:R-:W-:-:S04]  /*23d10*/  @!P2 LEA R5, P4, R9, R5, 0x1 ;  /* 0x000000050905a211 */ /* 0x000fc800078808ff */
[----:B------:R-:W-:-:S05]  /*23d20*/  @!P2 IADD3.X R6, RZ, R6, RZ, P4, !PT ;  /* 0x00000006ff06a210 */ /* 0x000fca00027fe4ff */
[----:B------:R-:W-:Y:S01]  /*23d30*/  @!P2 IMAD.MOV.U32 R7, RZ, RZ, R6 ;  /* 0x000000ffff07a224 */ /* 0x000fe200078e0006 */
[----:B------:R-:W-:Y:S01]  /*23d40*/  MOV R13, R4 ;  /* 0x00000004000d7202 */ /* 0x000fe20000000f00 */
        /* <DEDUP_REMOVED lines=10> */
.L_x_849:
[----:B------:R-:W-:Y:S01]  /*23df0*/  @!PT LDS RZ, [RZ] ;  /* 0x00000000fffff984 */ /* 0x000fe20000000800 */
[----:B------:R-:W-:Y:S01]  /*23e00*/  @!PT LDS RZ, [RZ] ;  /* 0x00000000fffff984 */ /* 0x000fe20000000800 */
[----:B------:R-:W-:Y:S01]  /*23e10*/  @!PT LDS RZ, [RZ] ;  /* 0x00000000fffff984 */ /* 0x000fe20000000800 */
[----:B------:R0:W-:Y:S01]  /*23e20*/  @!P2 LDGSTS.E.BYPASS.LTC128B.128 [R10+0x1b400], desc[UR58][R6.64+0x100], !P1 ;  /* 0x1b400100060aafae */ /* 0x0001e2000c901d7a */
[----:B------:R-:W-:Y:S01]  /*23e30*/  IMAD.MOV.U32 R3, RZ, RZ, R14 ;  /* 0x000000ffff037224 */ /* 0x000fe200078e000e */
[----:B------:R-:W-:Y:S06]  /*23e40*/  BRA `(.L_x_850) ;  /* 0xffffffac00847947 */ /* 0x000fec000383ffff */
.L_x_709:
[----:B----4-:R4:W0:Y:S02]  /*23e50*/  SYNCS.PHASECHK.TRANS64.TRYWAIT P0, [R18+URZ+0x34820], R0 ;  /* 0x03482000120075a7 */ /* 0x010824000800017f */
[----:B0-----:R-:W-:Y:S05]  /*23e60*/  @!P0 NANOSLEEP.SYNCS 0x989680 ;  /* 0x009896800000895d */ /* 0x001fea0003900000 */
[----:B------:R-:W0:Y:S02]  /*23e70*/  @!P0 SYNCS.PHASECHK.TRANS64 P0, [R18+URZ+0x34820], R0 ;  /* 0x03482000120085a7 */ /* 0x000e24000800007f */
[----:B0-----:R-:W-:Y:S05]  /*23e80*/  @!P0 BRA `(.L_x_709) ;  /* 0xfffffffc00f08947 */ /* 0x001fea000383ffff */
[----:B------:R-:W-:Y:S05]  /*23e90*/  BRA `(.L_x_851) ;  /* 0xffffffac00f87947 */ /* 0x000fea000383ffff */
.L_x_718:
[----:B-1----:R1:W2:Y:S02]  /*23ea0*/  SYNCS.PHASECHK.TRANS64.TRYWAIT P0, [R3+URZ+0x34840], R2 ;  /* 0x03484002030075a7 */ /* 0x0022a4000800017f */
[----:B--2---:R-:W-:Y:S05]  /*23eb0*/  @!P0 NANOSLEEP.SYNCS 0x989680 ;  /* 0x009896800000895d */ /* 0x004fea0003900000 */
[----:B------:R-:W2:Y:S02]  /*23ec0*/  @!P0 SYNCS.PHASECHK.TRANS64 P0, [R3+URZ+0x34840], R2 ;  /* 0x03484002030085a7 */ /* 0x000ea4000800007f */
[----:B--2---:R-:W-:Y:S05]  /*23ed0*/  @!P0 BRA `(.L_x_718) ;  /* 0xfffffffc00f08947 */ /* 0x004fea000383ffff */
[----:B------:R-:W-:Y:S05]  /*23ee0*/  BRA `(.L_x_852) ;  /* 0xffffffb000d47947 */ /* 0x000fea000383ffff */
.L_x_725:
[----:B0-----:R0:W1:Y:S02]  /*23ef0*/  SYNCS.PHASECHK.TRANS64.TRYWAIT P0, [R2+URZ+0x34860], R3 ;  /* 0x03486003020075a7 */ /* 0x001064000800017f */
[----:B-1----:R-:W-:Y:S05]  /*23f00*/  @!P0 NANOSLEEP.SYNCS 0x989680 ;  /* 0x009896800000895d */ /* 0x002fea0003900000 */
[----:B------:R-:W1:Y:S02]  /*23f10*/  @!P0 SYNCS.PHASECHK.TRANS64 P0, [R2+URZ+0x34860], R3 ;  /* 0x03486003020085a7 */ /* 0x000e64000800007f */
[----:B-1----:R-:W-:Y:S05]  /*23f20*/  @!P0 BRA `(.L_x_725) ;  /* 0xfffffffc00f08947 */ /* 0x002fea000383ffff */
[----:B------:R-:W-:Y:S05]  /*23f30*/  BRA `(.L_x_853) ;  /* 0xffffffb400e07947 */ /* 0x000fea000383ffff */
.L_x_735:
[----:B-1----:R1:W2:Y:S02]  /*23f40*/  SYNCS.PHASECHK.TRANS64.TRYWAIT P0, [R3+URZ+0x34840], R2 ;  /* 0x03484002030075a7 */ /* 0x0022a4000800017f */
[----:B--2---:R-:W-:Y:S05]  /*23f50*/  @!P0 NANOSLEEP.SYNCS 0x989680 ;  /* 0x009896800000895d */ /* 0x004fea0003900000 */
[----:B------:R-:W2:Y:S02]  /*23f60*/  @!P0 SYNCS.PHASECHK.TRANS64 P0, [R3+URZ+0x34840], R2 ;  /* 0x03484002030085a7 */ /* 0x000ea4000800007f */
[----:B--2---:R-:W-:Y:S05]  /*23f70*/  @!P0 BRA `(.L_x_735) ;  /* 0xfffffffc00f08947 */ /* 0x004fea000383ffff */
[----:B------:R-:W-:Y:S05]  /*23f80*/  BRA `(.L_x_854) ;  /* 0xffffffbc00787947 */ /* 0x000fea000383ffff */
.L_x_742:
[----:B0-----:R0:W1:Y:S02]  /*23f90*/  SYNCS.PHASECHK.TRANS64.TRYWAIT P0, [R2+URZ+0x34860], R3 ;  /* 0x03486003020075a7 */ /* 0x001064000800017f */
[----:B-1----:R-:W-:Y:S05]  /*23fa0*/  @!P0 NANOSLEEP.SYNCS 0x989680 ;  /* 0x009896800000895d */ /* 0x002fea0003900000 */
[----:B------:R-:W1:Y:S02]  /*23fb0*/  @!P0 SYNCS.PHASECHK.TRANS64 P0, [R2+URZ+0x34860], R3 ;  /* 0x03486003020085a7 */ /* 0x000e64000800007f */
[----:B-1----:R-:W-:Y:S05]  /*23fc0*/  @!P0 BRA `(.L_x_742) ;  /* 0xfffffffc00f08947 */ /* 0x002fea000383ffff */
[----:B------:R-:W-:Y:S05]  /*23fd0*/  BRA `(.L_x_855) ;  /* 0xffffffc000847947 */ /* 0x000fea000383ffff */
.L_x_752:
[----:B--2---:R2:W3:Y:S02]  /*23fe0*/  SYNCS.PHASECHK.TRANS64.TRYWAIT P0, [R3+URZ+0x34840], R2 ;  /* 0x03484002030075a7 */ /* 0x0044e4000800017f */
[----:B---3--:R-:W-:Y:S05]  /*23ff0*/  @!P0 NANOSLEEP.SYNCS 0x989680 ;  /* 0x009896800000895d */ /* 0x008fea0003900000 */
[----:B------:R-:W3:Y:S02]  /*24000*/  @!P0 SYNCS.PHASECHK.TRANS64 P0, [R3+URZ+0x34840], R2 ;  /* 0x03484002030085a7 */ /* 0x000ee4000800007f */
[----:B---3--:R-:W-:Y:S05]  /*24010*/  @!P0 BRA `(.L_x_752) ;  /* 0xfffffffc00f08947 */ /* 0x008fea000383ffff */
[----:B------:R-:W-:Y:S05]  /*24020*/  BRA `(.L_x_856) ;  /* 0xffffffc400f47947 */ /* 0x000fea000383ffff */
.L_x_759:
[----:B0-----:R0:W1:Y:S02]  /*24030*/  SYNCS.PHASECHK.TRANS64.TRYWAIT P0, [R2+URZ+0x34860], R5 ;  /* 0x03486005020075a7 */ /* 0x001064000800017f */
[----:B-1----:R-:W-:Y:S05]  /*24040*/  @!P0 NANOSLEEP.SYNCS 0x989680 ;  /* 0x009896800000895d */ /* 0x002fea0003900000 */
[----:B------:R-:W1:Y:S02]  /*24050*/  @!P0 SYNCS.PHASECHK.TRANS64 P0, [R2+URZ+0x34860], R5 ;  /* 0x03486005020085a7 */ /* 0x000e64000800007f */
[----:B-1----:R-:W-:Y:S05]  /*24060*/  @!P0 BRA `(.L_x_759) ;  /* 0xfffffffc00f08947 */ /* 0x002fea000383ffff */
[----:B------:R-:W-:Y:S05]  /*24070*/  BRA `(.L_x_857) ;  /* 0xffffffc800fc7947 */ /* 0x000fea000383ffff */
.L_x_771:
[----:B---3--:R3:W4:Y:S02]  /*24080*/  SYNCS.PHASECHK.TRANS64.TRYWAIT P0, [R0+URZ+0x34860], R2 ;  /* 0x03486002000075a7 */ /* 0x008724000800017f */
[----:B----4-:R-:W-:Y:S05]  /*24090*/  @!P0 NANOSLEEP.SYNCS 0x989680 ;  /* 0x009896800000895d */ /* 0x010fea0003900000 */
[----:B------:R-:W4:Y:S02]  /*240a0*/  @!P0 SYNCS.PHASECHK.TRANS64 P0, [R0+URZ+0x34860], R2 ;  /* 0x03486002000085a7 */ /* 0x000f24000800007f */
[----:B----4-:R-:W-:Y:S05]  /*240b0*/  @!P0 BRA `(.L_x_771) ;  /* 0xfffffffc00f08947 */ /* 0x010fea000383ffff */
[----:B------:R-:W-:Y:S05]  /*240c0*/  BRA `(.L_x_858) ;  /* 0xffffffd000547947 */ /* 0x000fea000383ffff */
.L_x_779:
[----:B-1----:R-:W4:Y:S01]  /*240d0*/  LDL R0, [R1] ;  /* 0x0000000001007983 */ /* 0x002f220000100800 */
[----:B------:R-:W-:Y:S01]  /*240e0*/  BSSY B0, `(.L_x_859) ;  /* 0x0000008000007945 */ /* 0x000fe20003800000 */
[----:B------:R-:W-:Y:S01]  /*240f0*/  MOV R12, RZ ;  /* 0x000000ff000c7202 */ /* 0x000fe20000000f00 */
[----:B0-----:R-:W-:Y:S02]  /*24100*/  IMAD.MOV.U32 R11, RZ, RZ, 0x1f ;  /* 0x0000001fff0b7424 */ /* 0x001fe400078e00ff */
[----:B------:R-:W-:Y:S02]  /*24110*/  IMAD.MOV.U32 R15, RZ, RZ, -0x1 ;  /* 0xffffffffff0f7424 */ /* 0x000fe400078e00ff */
[----:B----4-:R-:W-:-:S07]  /*24120*/  IMAD.MOV.U32 R13, RZ, RZ, R0 ;  /* 0x000000ffff0d7224 */ /* 0x010fce00078e0000 */
[----:B--23--:R-:W-:Y:S05]  /*24130*/  WARPSYNC.COLLECTIVE R15, `(.L_x_860) ;  /* 0x000000000f087348 */ /* 0x00cfea0003c00000 */
[----:B------:R0:W1:Y:S02]  /*24140*/  SHFL.IDX P6, R14, R13, R12, R11 ;  /* 0x0000000c0d0e7389 */ /* 0x00006400000c000b */
[----:B0123--:R-:W-:Y:S01]  /*24150*/  ENDCOLLECTIVE ;  /* 0x000000000000791b */ /* 0x00ffe20003800000 */
.L_x_860:
[----:B------:R-:W-:Y:S05]  /*24160*/  BSYNC B0 ;  /* 0x0000000000007941 */ /* 0x000fea0003800000 */
.L_x_859:
[----:B------:R0:W5:Y:S01]  /*24170*/  LDL R2, [R1+0xc] ;  /* 0x00000c0001027983 */ /* 0x0001620000100800 */
[----:B------:R-:W-:Y:S01]  /*24180*/  IMAD.MOV.U32 R13, RZ, RZ, R0 ;  /* 0x000000ffff0d7224 */ /* 0x000fe200078e0000 */
[----:B------:R-:W-:Y:S01]  /*24190*/  MOV R11, 0x1f ;  /* 0x0000001f000b7802 */ /* 0x000fe20000000f00 */
[----:B------:R-:W-:Y:S01]  /*241a0*/  IMAD.MOV.U32 R12, RZ, RZ, 0x1 ;  /* 0x00000001ff0c7424 */ /* 0x000fe200078e00ff */
[----:B------:R-:W-:Y:S01]  /*241b0*/  MOV R5, R14 ;  /* 0x0000000e00057202 */ /* 0x000fe20000000f00 */
[----:B------:R-:W-:Y:S01]  /*241c0*/  IMAD.MOV.U32 R15, RZ, RZ, -0x1 ;  /* 0xffffffffff0f7424 */ /* 0x000fe200078e00ff */
[----:B------:R-:W-:-:S13]  /*241d0*/  LOP3.LUT P1, RZ, R9, 0x1, RZ, 0xc0, !PT ;  /* 0x0000000109ff7812 */ /* 0x000fda000782c0ff */
[----:B0----5:R-:W-:Y:S05]  /*241e0*/  WARPSYNC.COLLECTIVE R15, `(.L_x_861) ;  /* 0x000000000f087348 */ /* 0x021fea0003c00000 */
[----:B------:R1:W2:Y:S02]  /*241f0*/  SHFL.IDX P6, R14, R13, R12, R11 ;  /* 0x0000000c0d0e7389 */ /* 0x0002a400000c000b */
[----:B012--5:R-:W-:Y:S01]  /*24200*/  ENDCOLLECTIVE ;  /* 0x000000000000791b */ /* 0x027fe20003800000 */
.L_x_861:
[----:B------:R-:W-:Y:S01]  /*24210*/  ULDC UR4, c[0x0][0xc3c] ;  /* 0x00030f0000047ab9 */ /* 0x000fe20000000800 */
[----:B------:R-:W-:Y:S02]  /*24220*/  IADD3 R4, R2, R17, RZ ;  /* 0x0000001102047210 */ /* 0x000fe40007ffe0ff */
[----:B------:R-:W-:Y:S01]  /*24230*/  CS2R R10, SRZ ;  /* 0x00000000000a7805 */ /* 0x000fe2000001ff00 */
        /* <DEDUP_REMOVED lines=9> */
[----:B------:R-:W-:Y:S02]  /*242d0*/  MOV R6, RZ ;  /* 0x000000ff00067202 */ /* 0x000fe40000000f00 */
[C---:B------:R-:W-:Y:S02]  /*242e0*/  ISETP.GE.U32.AND P2, PT, R17.reuse, 0x8, PT ;  /* 0x000000081100780c */ /* 0x040fe40003f46070 */
[C---:B------:R-:W-:Y:S01]  /*242f0*/  ISETP.GE.U32.AND P3, PT, R17.reuse, 0x10, PT ;  /* 0x000000101100780c */ /* 0x040fe20003f66070 */
[----:B--2---:R-:W-:Y:S02]  /*24300*/  @!P0 IMAD.MOV.U32 R4, RZ, RZ, R8 ;  /* 0x000000ffff048224 */ /* 0x004fe400078e0008 */
[----:B---3--:R-:W-:Y:S01]  /*24310*/  @!P0 IMAD.MOV.U32 R6, RZ, RZ, R2 ;  /* 0x000000ffff068224 */ /* 0x008fe200078e0002 */
[----:B------:R-:W-:-:S03]  /*24320*/  ISETP.GE.U32.AND P0, PT, R17, 0x2, PT ;  /* 0x000000021100780c */ /* 0x000fc60003f06070 */
[----:B------:R-:W-:-:S04]  /*24330*/  IMAD R2, R6, R4, RZ ;  /* 0x0000000406027224 */ /* 0x000fc800078e02ff */
[----:B------:R-:W-:-:S07]  /*24340*/  IMAD.MOV.U32 R13, RZ, RZ, R2 ;  /* 0x000000ffff0d7224 */ /* 0x000fce00078e0002 */
[----:B------:R-:W-:Y:S05]  /*24350*/  WARPSYNC.COLLECTIVE R15, `(.L_x_862) ;  /* 0x000000000f087348 */ /* 0x000fea0003c00000 */
[----:B------:R0:W1:Y:S02]  /*24360*/  SHFL.UP P6, R14, R13, R12, R11 ;  /* 0x0400000c0d0e7389 */ /* 0x00006400000c000b */
[----:B01----:R-:W-:Y:S01]  /*24370*/  ENDCOLLECTIVE ;  /* 0x000000000000791b */ /* 0x003fe20003800000 */
.L_x_862:
[----:B------:R-:W-:Y:S02]  /*24380*/  MOV R12, 0x2 ;  /* 0x00000002000c7802 */ /* 0x000fe40000000f00 */
[----:B------:R-:W-:-:S04]  /*24390*/  MOV R3, R14 ;  /* 0x0000000e00037202 */ /* 0x000fc80000000f00 */
[----:B------:R-:W-:Y:S02]  /*243a0*/  SEL R3, R3, RZ, P1 ;  /* 0x000000ff03037207 */ /* 0x000fe40000800000 */
[----:B------:R-:W-:-:S03]  /*243b0*/  ISETP.GE.U32.AND P1, PT, R17, 0x4, PT ;  /* 0x000000041100780c */ /* 0x000fc60003f26070 */
[----:B------:R-:W-:-:S04]  /*243c0*/  IMAD.IADD R2, R2, 0x1, R3 ;  /* 0x0000000102027824 */ /* 0x000fc800078e0203 */
[----:B------:R-:W-:-:S07]  /*243d0*/  IMAD.MOV.U32 R13, RZ, RZ, R2 ;  /* 0x000000ffff0d7224 */ /* 0x000fce00078e0002 */
[----:B------:R-:W-:Y:S05]  /*243e0*/  WARPSYNC.COLLECTIVE R15, `(.L_x_863) ;  /* 0x000000000f087348 */ /* 0x000fea0003c00000 */
[----:B------:R0:W1:Y:S02]  /*243f0*/  SHFL.UP P6, R14, R13, R12, R11 ;  /* 0x0400000c0d0e7389 */ /* 0x00006400000c000b */
[----:B01----:R-:W-:Y:S01]  /*24400*/  ENDCOLLECTIVE ;  /* 0x000000000000791b */ /* 0x003fe20003800000 */
.L_x_863:
        /* <DEDUP_REMOVED lines=8> */
.L_x_864:
        /* <DEDUP_REMOVED lines=8> */
.L_x_865:
[----:B------:R-:W-:Y:S02]  /*24510*/  MOV R12, 0x10 ;  /* 0x00000010000c7802 */ /* 0x000fe40000000f00 */
[----:B------:R-:W-:-:S04]  /*24520*/  MOV R3, R14 ;  /* 0x0000000e00037202 */ /* 0x000fc80000000f00 */
[----:B------:R-:W-:-:S05]  /*24530*/  SEL R3, R3, RZ, P2 ;  /* 0x000000ff03037207 */ /* 0x000fca0001000000 */
[----:B------:R-:W-:-:S04]  /*24540*/  IMAD.IADD R2, R2, 0x1, R3 ;  /* 0x0000000102027824 */ /* 0x000fc800078e0203 */
[----:B------:R-:W-:-:S07]  /*24550*/  IMAD.MOV.U32 R13, RZ, RZ, R2 ;  /* 0x000000ffff0d7224 */ /* 0x000fce00078e0002 */
[----:B------:R-:W-:Y:S05]  /*24560*/  WARPSYNC.COLLECTIVE R15, `(.L_x_866) ;  /* 0x000000000f087348 */ /* 0x000fea0003c00000 */
[----:B------:R0:W1:Y:S02]  /*24570*/  SHFL.UP P6, R14, R13, R12, R11 ;  /* 0x0400000c0d0e7389 */ /* 0x00006400000c000b */
[----:B01----:R-:W-:Y:S01]  /*24580*/  ENDCOLLECTIVE ;  /* 0x000000000000791b */ /* 0x003fe20003800000 */
.L_x_866:
[----:B------:R-:W-:Y:S02]  /*24590*/  IMAD.MOV.U32 R12, RZ, RZ, 0x1f ;  /* 0x0000001fff0c7424 */ /* 0x000fe400078e00ff */
[----:B------:R-:W-:Y:S02]  /*245a0*/  IMAD.MOV.U32 R11, RZ, RZ, 0x1f ;  /* 0x0000001fff0b7424 */ /* 0x000fe400078e00ff */
[----:B------:R-:W-:-:S05]  /*245b0*/  IMAD.MOV.U32 R3, RZ, RZ, R14 ;  /* 0x000000ffff037224 */ /* 0x000fca00078e000e */
[----:B------:R-:W-:-:S05]  /*245c0*/  SEL R3, R3, RZ, P3 ;  /* 0x000000ff03037207 */ /* 0x000fca0001800000 */
[----:B------:R-:W-:-:S05]  /*245d0*/  IMAD.IADD R7, R2, 0x1, R3 ;  /* 0x0000000102077824 */ /* 0x000fca00078e0203 */
[----:B------:R-:W-:-:S07]  /*245e0*/  MOV R13, R7 ;  /* 0x00000007000d7202 */ /* 0x000fce0000000f00 */
[----:B------:R-:W-:Y:S05]  /*245f0*/  WARPSYNC.COLLECTIVE R15, `(.L_x_867) ;  /* 0x000000000f087348 */ /* 0x000fea0003c00000 */
[----:B------:R0:W1:Y:S02]  /*24600*/  SHFL.IDX P6, R14, R13, R12, R11 ;  /* 0x0000000c0d0e7389 */ /* 0x00006400000c000b */
[----:B01----:R-:W-:Y:S01]  /*24610*/  ENDCOLLECTIVE ;  /* 0x000000000000791b */ /* 0x003fe20003800000 */
.L_x_867:
[----:B------:R-:W-:Y:S01]  /*24620*/  MOV R16, R14 ;  /* 0x0000000e00107202 */ /* 0x000fe20000000f00 */
[----:B------:R-:W-:Y:S06]  /*24630*/  BRA `(.L_x_868) ;  /* 0xffffffd000e07947 */ /* 0x000fec000383ffff */
.L_x_782:
[----:B------:R-:W-:Y:S01]  /*24640*/  BSSY B0, `(.L_x_869) ;  /* 0x0000008000007945 */ /* 0x000fe20003800000 */
[----:B------:R-:W-:Y:S01]  /*24650*/  IMAD.MOV.U32 R13, RZ, RZ, R2 ;  /* 0x000000ffff0d7224 */ /* 0x000fe200078e0002 */
[----:B------:R-:W-:Y:S01]  /*24660*/  MOV R11, RZ ;  /* 0x000000ff000b7202 */ /* 0x000fe20000000f00 */
[----:B------:R-:W-:Y:S02]  /*24670*/  IMAD.MOV.U32 R12, RZ, RZ, 0x1 ;  /* 0x00000001ff0c7424 */ /* 0x000fe400078e00ff */
[----:B------:R-:W-:-:S07]  /*24680*/  IMAD.MOV.U32 R15, RZ, RZ, -0x1 ;  /* 0xffffffffff0f7424 */ /* 0x000fce00078e00ff */
[----:B0-----:R-:W-:Y:S05]  /*24690*/  WARPSYNC.COLLECTIVE R15, `(.L_x_870) ;  /* 0x000000000f087348 */ /* 0x001fea0003c00000 */
[----:B------:R1:W2:Y:S02]  /*246a0*/  SHFL.UP P6, R14, R13, R12, R11 ;  /* 0x0400000c0d0e7389 */ /* 0x0002a400000c000b */
[----:B012---:R-:W-:Y:S01]  /*246b0*/  ENDCOLLECTIVE ;  /* 0x000000000000791b */ /* 0x007fe20003800000 */
.L_x_870:
[----:B------:R-:W-:Y:S05]  /*246c0*/  BSYNC B0 ;  /* 0x0000000000007941 */ /* 0x000fea0003800000 */
.L_x_869:
[----:B------:R-:W2:Y:S01]  /*246d0*/  LDL R7, [R1+0x10] ;  /* 0x0000100001077983 */ /* 0x000ea20000100800 */
[----:B------:R-:W-:Y:S01]  /*246e0*/  IMAD.MOV.U32 R3, RZ, RZ, R14 ;  /* 0x000000ffff037224 */ /* 0x000fe200078e000e */
[----:B------:R-:W-:Y:S01]  /*246f0*/  MOV R11, RZ ;  /* 0x000000ff000b7202 */ /* 0x000fe20000000f00 */
[----:B------:R-:W-:Y:S02]  /*24700*/  IMAD.MOV.U32 R12, RZ, RZ, 0x2 ;  /* 0x00000002ff0c7424 */ /* 0x000fe400078e00ff */
[----:B------:R-:W-:Y:S01]  /*24710*/  IMAD.MOV.U32 R15, RZ, RZ, -0x1 ;  /* 0xffffffffff0f7424 */ /* 0x000fe200078e00ff */
[----:B--2---:R-:W-:-:S04]  /*24720*/  LOP3.LUT P4, RZ, R7, 0x1, RZ, 0xc0, !PT ;  /* 0x0000000107ff7812 */ /* 0x004fc8000788c0ff */
[----:B------:R-:W-:-:S04]  /*24730*/  SEL R3, R3, RZ, P4 ;  /* 0x000000ff03037207 */ /* 0x000fc80002000000 */
[----:B------:R-:W-:-:S05]  /*24740*/  IADD3 R2, R2, R3, RZ ;  /* 0x0000000302027210 */ /* 0x000fca0007ffe0ff */
[----:B------:R-:W-:-:S07]  /*24750*/  IMAD.MOV.U32 R13, RZ, RZ, R2 ;  /* 0x000000ffff0d7224 */ /* 0x000fce00078e0002 */
[----:B------:R-:W-:Y:S05]  /*24760*/  WARPSYNC.COLLECTIVE R15, `(.L_x_871) ;  /* 0x000000000f087348 */ /* 0x000fea0003c00000 */
[----:B------:R0:W1:Y:S02]  /*24770*/  SHFL.UP P6, R14, R13, R12, R11 ;  /* 0x0400000c0d0e7389 */ /* 0x00006400000c000b */
[----:B01----:R-:W-:Y:S01]  /*24780*/  ENDCOLLECTIVE ;  /* 0x000000000000791b */ /* 0x003fe20003800000 */
.L_x_871:
        /* <DEDUP_REMOVED lines=8> */
.L_x_872:
        /* <DEDUP_REMOVED lines=8> */
.L_x_873:
        /* <DEDUP_REMOVED lines=8> */
.L_x_874:
[----:B------:R-:W-:Y:S01]  /*24910*/  IMAD.MOV.U32 R12, RZ, RZ, 0x1f ;  /* 0x0000001fff0c7424 */ /* 0x000fe200078e00ff */
[----:B------:R-:W-:Y:S01]  /*24920*/  MOV R11, 0x1f ;  /* 0x0000001f000b7802 */ /* 0x000fe20000000f00 */
[----:B------:R-:W-:-:S05]  /*24930*/  IMAD.MOV.U32 R3, RZ, RZ, R14 ;  /* 0x000000ffff037224 */ /* 0x000fca00078e000e */
[----:B------:R-:W-:-:S04]  /*24940*/  SEL R3, R3, RZ, P3 ;  /* 0x000000ff03037207 */ /* 0x000fc80001800000 */
[----:B------:R-:W-:-:S05]  /*24950*/  IADD3 R7, R2, R3, RZ ;  /* 0x0000000302077210 */ /* 0x000fca0007ffe0ff */
[----:B------:R-:W-:-:S07]  /*24960*/  IMAD.MOV.U32 R13, RZ, RZ, R7 ;  /* 0x000000ffff0d7224 */ /* 0x000fce00078e0007 */
[----:B------:R-:W-:Y:S05]  /*24970*/  WARPSYNC.COLLECTIVE R15, `(.L_x_875) ;  /* 0x000000000f087348 */ /* 0x000fea0003c00000 */
[----:B------:R0:W1:Y:S02]  /*24980*/  SHFL.IDX P6, R14, R13, R12, R11 ;  /* 0x0000000c0d0e7389 */ /* 0x00006400000c000b */
[----:B01----:R-:W-:Y:S01]  /*24990*/  ENDCOLLECTIVE ;  /* 0x000000000000791b */ /* 0x003fe20003800000 */
.L_x_875:
[----:B------:R-:W-:Y:S01]  /*249a0*/  IMAD.MOV.U32 R16, RZ, RZ, R14 ;  /* 0x000000ffff107224 */ /* 0x000fe200078e000e */
[----:B------:R-:W-:Y:S06]  /*249b0*/  BRA `(.L_x_876) ;  /* 0xffffffd000b07947 */ /* 0x000fec000383ffff */
.L_x_784:
[----:B------:R-:W-:Y:S01]  /*249c0*/  BSSY B0, `(.L_x_877) ;  /* 0x0000006000007945 */ /* 0x000fe20003800000 */
[----:B------:R-:W-:Y:S01]  /*249d0*/  PLOP3.LUT P6, PT, P6, PT, PT, 0x8, 0x0 ;  /* 0x000000000000781c */ /* 0x000fe200037ce170 */
[----:B------:R-:W-:-:S12]  /*249e0*/  IMAD.MOV.U32 R15, RZ, RZ, -0x1 ;  /* 0xffffffffff0f7424 */ /* 0x000fd800078e00ff */
[----:B0-----:R-:W-:Y:S05]  /*249f0*/  WARPSYNC.COLLECTIVE R15, `(.L_x_878) ;  /* 0x000000000f087348 */ /* 0x001fea0003c00000 */
[----:B------:R-:W-:Y:S01]  /*24a00*/  VOTE.ANY R14, PT, P6 ;  /* 0x00000000000e7806 */ /* 0x000fe200030e0100 */
[----:B0-----:R-:W-:Y:S06]  /*24a10*/  ENDCOLLECTIVE ;  /* 0x000000000000791b */ /* 0x001fec0003800000 */
.L_x_878:
[----:B------:R-:W-:Y:S05]  /*24a20*/  BSYNC B0 ;  /* 0x0000000000007941 */ /* 0x000fea0003800000 */
.L_x_877:
[----:B------:R-:W-:Y:S01]  /*24a30*/  MOV R3, R14 ;  /* 0x0000000e00037202 */ /* 0x000fe20000000f00 */
[----:B------:R-:W-:Y:S01]  /*24a40*/  IMAD.MOV.U32 R13, RZ, RZ, R4 ;  /* 0x000000ffff0d7224 */ /* 0x000fe200078e0004 */
[----:B------:R-:W-:Y:S01]  /*24a50*/  MOV R11, 0x1f ;  /* 0x0000001f000b7802 */ /* 0x000fe20000000f00 */
[----:B------:R-:W-:Y:S01]  /*24a60*/  IMAD.MOV.U32 R15, RZ, RZ, -0x1 ;  /* 0xffffffffff0f7424 */ /* 0x000fe200078e00ff */
[----:B------:R-:W0:Y:S02]  /*24a70*/  POPC R0, R3 ;  /* 0x0000000300007309 */ /* 0x000e240000000000 */
[----:B0-----:R-:W-:-:S07]  /*24a80*/  IMAD.MOV.U32 R12, RZ, RZ, R0 ;  /* 0x000000ffff0c7224 */ /* 0x001fce00078e0000 */
[----:B------:R-:W-:Y:S05]  /*24a90*/  WARPSYNC.COLLECTIVE R15, `(.L_x_879) ;  /* 0x000000000f087348 */ /* 0x000fea0003c00000 */
[----:B------:R0:W1:Y:S02]  /*24aa0*/  SHFL.IDX P6, R14, R13, R12, R11 ;  /* 0x0000000c0d0e7389 */ /* 0x00006400000c000b */
[----:B01----:R-:W-:Y:S01]  /*24ab0*/  ENDCOLLECTIVE ;  /* 0x000000000000791b */ /* 0x003fe20003800000 */
.L_x_879:
[----:B------:R-:W-:Y:S01]  /*24ac0*/  MOV R13, R6 ;  /* 0x00000006000d7202 */ /* 0x000fe20000000f00 */
[----:B------:R-:W-:-:S07]  /*24ad0*/  IMAD.MOV.U32 R4, RZ, RZ, R14 ;  /* 0x000000ffff047224 */ /* 0x000fce00078e000e */
[----:B------:R-:W-:Y:S05]  /*24ae0*/  WARPSYNC.COLLECTIVE R15, `(.L_x_880) ;  /* 0x000000000f087348 */ /* 0x000fea0003c00000 */
[----:B------:R0:W1:Y:S02]  /*24af0*/  SHFL.IDX P6, R14, R13, R12, R11 ;  /* 0x0000000c0d0e7389 */ /* 0x00006400000c000b */
[----:B01----:R-:W-:Y:S01]  /*24b00*/  ENDCOLLECTIVE ;  /* 0x000000000000791b */ /* 0x003fe20003800000 */
.L_x_880:
[----:B------:R-:W-:Y:S01]  /*24b10*/  IMAD.MOV.U32 R6, RZ, RZ, R14 ;  /* 0x000000ffff067224 */ /* 0x000fe200078e000e */
[----:B------:R-:W-:Y:S06]  /*24b20*/  BRA `(.L_x_881) ;  /* 0xffffffd000907947 */ /* 0x000fec000383ffff */
.L_x_786:
[----:B------:R-:W-:Y:S01]  /*24b30*/  BSSY B0, `(.L_x_882) ;  /* 0x0000007000007945 */ /* 0x000fe20003800000 */
[----:B------:R-:W-:Y:S01]  /*24b40*/  IMAD.MOV.U32 R13, RZ, RZ, R7 ;  /* 0x000000ffff0d7224 */ /* 0x000fe200078e0007 */
[----:B------:R-:W-:Y:S01]  /*24b50*/  MOV R11, 0x1f ;  /* 0x0000001f000b7802 */ /* 0x000fe20000000f00 */
[----:B------:R-:W-:-:S07]  /*24b60*/  IMAD.MOV.U32 R15, RZ, RZ, -0x1 ;  /* 0xffffffffff0f7424 */ /* 0x000fce00078e00ff */
[----:B0123--:R-:W-:Y:S05]  /*24b70*/  WARPSYNC.COLLECTIVE R15, `(.L_x_883) ;  /* 0x000000000f087348 */ /* 0x00ffea0003c00000 */
[----:B------:R4:W0:Y:S02]  /*24b80*/  SHFL.IDX P6, R14, R13, R12, R11 ;  /* 0x0000000c0d0e7389 */ /* 0x00082400000c000b */
[----:B01234-:R-:W-:Y:S01]  /*24b90*/  ENDCOLLECTIVE ;  /* 0x000000000000791b */ /* 0x01ffe20003800000 */
.L_x_883:
[----:B------:R-:W-:Y:S05]  /*24ba0*/  BSYNC B0 ;  /* 0x0000000000007941 */ /* 0x000fea0003800000 */
.L_x_882:
[----:B------:R-:W-:Y:S01]  /*24bb0*/  IMAD.MOV.U32 R7, RZ, RZ, R14 ;  /* 0x000000ffff077224 */ /* 0x000fe200078e000e */
[----:B------:R-:W-:Y:S06]  /*24bc0*/  BRA `(.L_x_884) ;  /* 0xffffffd000807947 */ /* 0x000fec000383ffff */
.L_x_790:
[----:B0-----:R0:W1:Y:S02]  /*24bd0*/  SYNCS.PHASECHK.TRANS64.TRYWAIT P0, [R0+URZ+0x34820], R3 ;  /* 0x03482003000075a7 */ /* 0x001064000800017f */
[----:B-1----:R-:W-:Y:S05]  /*24be0*/  @!P0 NANOSLEEP.SYNCS 0x989680 ;  /* 0x009896800000895d */ /* 0x002fea0003900000 */
[----:B------:R-:W1:Y:S02]  /*24bf0*/  @!P0 SYNCS.PHASECHK.TRANS64 P0, [R0+URZ+0x34820], R3 ;  /* 0x03482003000085a7 */ /* 0x000e64000800007f */
[----:B-1----:R-:W-:Y:S05]  /*24c00*/  @!P0 BRA `(.L_x_790) ;  /* 0xfffffffc00f08947 */ /* 0x002fea000383ffff */
[----:B------:R-:W-:Y:S05]  /*24c10*/  BRA `(.L_x_885) ;  /* 0xffffffd800147947 */ /* 0x000fea000383ffff */
.L_x_791:
[----:B------:R-:W1:Y:S01]  /*24c20*/  S2R R2, SR_TID.X ;  /* 0x0000000000027919 */ /* 0x000e620000002100 */
[----:B------:R-:W-:Y:S01]  /*24c30*/  BSSY B0, `(.L_x_886) ;  /* 0x000000a000007945 */ /* 0x000fe20003800000 */
[----:B------:R-:W-:Y:S01]  /*24c40*/  IMAD.MOV.U32 R12, RZ, RZ, RZ ;  /* 0x000000ffff0c7224 */ /* 0x000fe200078e00ff */
[----:B------:R-:W-:Y:S01]  /*24c50*/  MOV R15, 0xffffffff ;  /* 0xffffffff000f7802 */ /* 0x000fe20000000f00 */
[----:B------:R-:W-:Y:S01]  /*24c60*/  IMAD.MOV.U32 R11, RZ, RZ, 0x1f ;  /* 0x0000001fff0b7424 */ /* 0x000fe200078e00ff */
[----:B-1----:R-:W-:-:S04]  /*24c70*/  SHF.R.U32.HI R2, RZ, 0x5, R2 ;  /* 0x00000005ff027819 */ /* 0x002fc80000011602 */
[----:B------:R-:W-:-:S04]  /*24c80*/  LOP3.LUT R2, R2, 0x3, RZ, 0xc0, !PT ;  /* 0x0000000302027812 */ /* 0x000fc800078ec0ff */
[----:B------:R-:W-:-:S07]  /*24c90*/  MOV R13, R2 ;  /* 0x00000002000d7202 */ /* 0x000fce0000000f00 */
[----:B0-----:R-:W-:Y:S05]  /*24ca0*/  WARPSYNC.COLLECTIVE R15, `(.L_x_887) ;  /* 0x000000000f087348 */ /* 0x001fea0003c00000 */
[----:B------:R1:W2:Y:S02]  /*24cb0*/  SHFL.IDX P6, R14, R13, R12, R11 ;  /* 0x0000000c0d0e7389 */ /* 0x0002a400000c000b */
[----:B012---:R-:W-:Y:S01]  /*24cc0*/  ENDCOLLECTIVE ;  /* 0x000000000000791b */ /* 0x007fe20003800000 */
.L_x_887:
[----:B------:R-:W-:Y:S05]  /*24cd0*/  BSYNC B0 ;  /* 0x0000000000007941 */ /* 0x000fea0003800000 */
.L_x_886:
[----:B------:R-:W-:Y:S05]  /*24ce0*/  BRA `(.L_x_888) ;  /* 0xffffffd400fc7947 */ /* 0x000fea000383ffff */
.L_x_792:
[----:B------:R-:W-:Y:S01]  /*24cf0*/  BSSY B0, `(.L_x_889) ;  /* 0x0000006000007945 */ /* 0x000fe20003800000 */
[----:B------:R-:W-:-:S07]  /*24d00*/  IMAD.MOV.U32 R15, RZ, RZ, -0x1 ;  /* 0xffffffffff0f7424 */ /* 0x000fce00078e00ff */
[----:B01----:R-:W-:Y:S05]  /*24d10*/  WARPSYNC.COLLECTIVE R15, `(.L_x_890) ;  /* 0x000000000f0c7348 */ /* 0x003fea0003c00000 */
[----:B------:R-:W-:Y:S02]  /*24d20*/  ELECT P6, UR62, PT ;  /* 0x00000000003e782f */ /* 0x000fe400038c0000 */
[----:B------:R-:W-:Y:S01]  /*24d30*/  MOV R14, UR62 ;  /* 0x0000003e000e7c02 */ /* 0x000fe20008000f00 */
[----:B01----:R-:W-:Y:S10]  /*24d40*/  ENDCOLLECTIVE ;  /* 0x000000000000791b */ /* 0x003ff40003800000 */
.L_x_890:
[----:B------:R-:W-:Y:S05]  /*24d50*/  BSYNC B0 ;  /* 0x0000000000007941 */ /* 0x000fea0003800000 */
.L_x_889:
[----:B------:R-:W-:Y:S05]  /*24d60*/  BRA `(.L_x_891) ;  /* 0xffffffd400f07947 */ /* 0x000fea000383ffff */
.L_x_794:
[----:B0-----:R0:W1:Y:S02]  /*24d70*/  SYNCS.PHASECHK.TRANS64.TRYWAIT P0, [R6+URZ], R5 ;  /* 0x00000005060075a7 */ /* 0x001064000800017f */
[----:B-1----:R-:W-:Y:S05]  /*24d80*/  @!P0 NANOSLEEP.SYNCS 0x989680 ;  /* 0x009896800000895d */ /* 0x002fea0003900000 */
[----:B------:R-:W1:Y:S02]  /*24d90*/  @!P0 SYNCS.PHASECHK.TRANS64 P0, [R6+URZ], R5 ;  /* 0x00000005060085a7 */ /* 0x000e64000800007f */
[----:B-1----:R-:W-:Y:S05]  /*24da0*/  @!P0 BRA `(.L_x_794) ;  /* 0xfffffffc00f08947 */ /* 0x002fea000383ffff */
[----:B------:R-:W-:Y:S05]  /*24db0*/  BRA `(.L_x_892) ;  /* 0xffffffd800307947 */ /* 0x000fea000383ffff */
.L_x_795:
[----:B-1----:R1:W2:Y:S02]  /*24dc0*/  SYNCS.PHASECHK.TRANS64.TRYWAIT P0, [R7+URZ], R2 ;  /* 0x00000002070075a7 */ /* 0x0022a4000800017f */
[----:B--2---:R-:W-:Y:S05]  /*24dd0*/  @!P0 NANOSLEEP.SYNCS 0x989680 ;  /* 0x009896800000895d */ /* 0x004fea0003900000 */
[----:B------:R-:W2:Y:S02]  /*24de0*/  @!P0 SYNCS.PHASECHK.TRANS64 P0, [R7+URZ], R2 ;  /* 0x00000002070085a7 */ /* 0x000ea4000800007f */
[----:B--2---:R-:W-:Y:S05]  /*24df0*/  @!P0 BRA `(.L_x_795) ;  /* 0xfffffffc00f08947 */ /* 0x004fea000383ffff */
[----:B------:R-:W-:Y:S05]  /*24e00*/  BRA `(.L_x_893) ;  /* 0xffffffd800247947 */ /* 0x000fea000383ffff */
.L_x_797:
[----:B--2---:R2:W3:Y:S02]  /*24e10*/  SYNCS.PHASECHK.TRANS64.TRYWAIT P0, [R4+URZ], R5 ;  /* 0x00000005040075a7 */ /* 0x0044e4000800017f */
[----:B---3--:R-:W-:Y:S05]  /*24e20*/  @!P0 NANOSLEEP.SYNCS 0x989680 ;  /* 0x009896800000895d */ /* 0x008fea0003900000 */
[----:B------:R-:W3:Y:S02]  /*24e30*/  @!P0 SYNCS.PHASECHK.TRANS64 P0, [R4+URZ], R5 ;  /* 0x00000005040085a7 */ /* 0x000ee4000800007f */
[----:B---3--:R-:W-:Y:S05]  /*24e40*/  @!P0 BRA `(.L_x_797) ;  /* 0xfffffffc00f08947 */ /* 0x008fea000383ffff */
[----:B------:R-:W-:Y:S05]  /*24e50*/  BRA `(.L_x_894) ;  /* 0xffffffd800287947 */ /* 0x000fea000383ffff */
.L_x_895:
        /* <DEDUP_REMOVED lines=10> */
.L_x_15160:


//--------------------- .text._ZN7cutlass13device_kernelIN5flash11enable_sm90INS1_16FlashAttnFwdSm90INS1_25CollectiveMainloopFwdSm90ILi2EN4cute5tupleIJNS5_1CILi1EEES8_S8_EEENS6_IJNS7_ILi128EEENS7_ILi96EEENS7_ILi192EEEEEELi128ENS_6half_tEfNS_4arch4Sm90ELb0ELb1ELb1ELb0ELb0ELb0ELb0ELb1ELb1ELb1ELb1ELb0EEENS1_21CollectiveEpilogueFwdINS6_IJSA_SA_SB_EEES9_SE_SG_Li256ELb0ELb1ELb1ELb0EEENS1_19SingleTileSchedulerILb0ELb1ELb1ELi128EEEEEEEEEvNT_6ParamsE --------------------------
	.section	.text._ZN7cutlass13device_kernelIN5flash11enable_sm90INS1_16FlashAttnFwdSm90INS1_25CollectiveMainloopFwdSm90ILi2EN4cute5tupleIJNS5_1CILi1EEES8_S8_EEENS6_IJNS7_ILi128EEENS7_ILi96EEENS7_ILi192EEEEEELi128ENS_6half_tEfNS_4arch4Sm90ELb0ELb1ELb1ELb0ELb0ELb0ELb0ELb1ELb1ELb1ELb1ELb0EEENS1_21CollectiveEpilogueFwdINS6_IJSA_SA_SB_EEES9_SE_SG_Li256ELb0ELb1ELb1ELb0EEENS1_19SingleTileSchedulerILb0ELb1ELb1ELi128EEEEEEEEEvNT_6ParamsE,"ax",@progbits
	.align	128
.text._ZN7cutlass13device_kernelIN5flash11enable_sm90INS1_16FlashAttnFwdSm90INS1_25CollectiveMainloopFwdSm90ILi2EN4cute5tupleIJNS5_1CILi1EEES8_S8_EEENS6_IJNS7_ILi128EEENS7_ILi96EEENS7_ILi192EEEEEELi128ENS_6half_tEfNS_4arch4Sm90ELb0ELb1ELb1ELb0ELb0ELb0ELb0ELb1ELb1ELb1ELb1ELb0EEENS1_21CollectiveEpilogueFwdINS6_IJSA_SA_SB_EEES9_SE_SG_Li256ELb0ELb1ELb1ELb0EEENS1_19SingleTileSchedulerILb0ELb1ELb1ELi128EEEEEEEEEvNT_6ParamsE:
        .type           _ZN7cutlass13device_kernelIN5flash11enable_sm90INS1_16FlashAttnFwdSm90INS1_25CollectiveMainloopFwdSm90ILi2EN4cute5tupleIJNS5_1CILi1EEES8_S8_EEENS6_IJNS7_ILi128EEENS7_ILi96EEENS7_ILi192EEEEEELi128ENS_6half_tEfNS_4arch4Sm90ELb0ELb1ELb1ELb0ELb0ELb0ELb0ELb1ELb1ELb1ELb1ELb0EEENS1_21CollectiveEpilogueFwdINS6_IJSA_SA_SB_EEES9_SE_SG_Li256ELb0ELb1ELb1ELb0EEENS1_19SingleTileSchedulerILb0ELb1ELb1ELi128EEEEEEEEEvNT_6ParamsE,@function
        .size           _ZN7cutlass13device_kernelIN5flash11enable_sm90INS1_16FlashAttnFwdSm90INS1_25CollectiveMainloopFwdSm90ILi2EN4cute5tupleIJNS5_1CILi1EEES8_S8_EEENS6_IJNS7_ILi128EEENS7_ILi96EEENS7_ILi192EEEEEELi128ENS_6half_tEfNS_4arch4Sm90ELb0ELb1ELb1ELb0ELb0ELb0ELb0ELb1ELb1ELb1ELb1ELb0EEENS1_21CollectiveEpilogueFwdINS6_IJSA_SA_SB_EEES9_SE_SG_Li256ELb0ELb1ELb1ELb0EEENS1_19SingleTileSchedulerILb0ELb1ELb1ELi128EEEEEEEEEvNT_6ParamsE,(.L_x_15161 - _ZN7cutlass13device_kernelIN5flash11enable_sm90INS1_16FlashAttnFwdSm90INS1_25CollectiveMainloopFwdSm90ILi2EN4cute5tupleIJNS5_1CILi1EEES8_S8_EEENS6_IJNS7_ILi128EEENS7_ILi96EEENS7_ILi192EEEEEELi128ENS_6half_tEfNS_4arch4Sm90ELb0ELb1ELb1ELb0ELb0ELb0ELb0ELb1ELb1ELb1ELb1ELb0EEENS1_21CollectiveEpilogueFwdINS6_IJSA_SA_SB_EEES9_SE_SG_Li256ELb0ELb1ELb1ELb0EEENS1_19SingleTileSchedulerILb0ELb1ELb1ELi128EEEEEEEEEvNT_6ParamsE)
        .other          _ZN7cutlass13device_kernelIN5flash11enable_sm90INS1_16FlashAttnFwdSm90INS1_25CollectiveMainloopFwdSm90ILi2EN4cute5tupleIJNS5_1CILi1EEES8_S8_EEENS6_IJNS7_ILi128EEENS7_ILi96EEENS7_ILi192EEEEEELi128ENS_6half_tEfNS_4arch4Sm90ELb0ELb1ELb1ELb0ELb0ELb0ELb0ELb1ELb1ELb1ELb1ELb0EEENS1_21CollectiveEpilogueFwdINS6_IJSA_SA_SB_EEES9_SE_SG_Li256ELb0ELb1ELb1ELb0EEENS1_19SingleTileSchedulerILb0ELb1ELb1ELi128EEEEEEEEEvNT_6ParamsE,@"STO_CUDA_ENTRY STV_DEFAULT"
_ZN7cutlass13device_kernelIN5flash11enable_sm90INS1_16FlashAttnFwdSm90INS1_25CollectiveMainloopFwdSm90ILi2EN4cute5tupleIJNS5_1CILi1EEES8_S8_EEENS6_IJNS7_ILi128EEENS7_ILi96EEENS7_ILi192EEEEEELi128ENS_6half_tEfNS_4arch4Sm90ELb0ELb1ELb1ELb0ELb0ELb0ELb0ELb1ELb1ELb1ELb1ELb0EEENS1_21CollectiveEpilogueFwdINS6_IJSA_SA_SB_EEES9_SE_SG_Li256ELb0ELb1ELb1ELb0EEENS1_19SingleTileSchedulerILb0ELb1ELb1ELi128EEEEEEEEEvNT_6ParamsE:
        /* <DEDUP_REMOVED lines=17> */
.L_x_897:
[----:B------:R-:W-:Y:S05]  /*0110*/  BSYNC B0 ;  /* 0x0000000000007941 */ /* 0x000fea0003800000 */
.L_x_896:
        /* <DEDUP_REMOVED lines=40> */
.L_x_898:
        /* <DEDUP_REMOVED lines=22> */
.L_x_899:
        /* <DEDUP_REMOVED lines=18> */
.L_x_900:
        /* <DEDUP_REMOVED lines=22> */
.L_x_901:
        /* <DEDUP_REMOVED lines=22> */
.L_x_902:
[----:B0-----:R-:W-:Y:S01]  /*08e0*/  ISETP.NE.AND P0, PT, R2, RZ, PT ;  /* 0x000000ff0200720c */ /* 0x001fe20003f05270 */
[----:B------:R-:W-:Y:S01]  /*08f0*/  IMAD.MOV.U32 R2, RZ, RZ, 0x1 ;  /* 0x00000001ff027424 */ /* 0x000fe200078e00ff */
[----:B------:R-:W-:Y:S01]  /*0900*/  NOP ;  /* 0x0000000000007918 */ /* 0x000fe20000000000 */
[----:B------:R-:W-:Y:S03]  /*0910*/  BSSY B6, `(.L_x_903) ;  /* 0x0001337000067945 */ /* 0x000fe60003800000 */
[----:B------:R-:W-:-:S05]  /*0920*/  SEL R2, R2, 0x2, !P0 ;  /* 0x0000000202027807 */ /* 0x000fca0004000000 */
[----:B------:R0:W-:Y:S01]  /*0930*/  STL [R1+0x14], R2 ;  /* 0x0000140201007387 */ /* 0x0001e20000100800 */
[----:B-123--:R-:W-:Y:S06]  /*0940*/  BAR.SYNC.DEFER_BLOCKING 0x0 ;  /* 0x0000000000007b1d */ /* 0x00efec0000010000 */
[----:B------:R-:W-:Y:S05]  /*0950*/  @!P0 BRA `(.L_x_904) ;  /* 0x000000f000248947 */ /* 0x000fea0003800000 */
.L_x_905:
        /* <DEDUP_REMOVED lines=14> */
[----:B--2---:R-:W-:-:S03]  /*0a40*/  ISETP.LE.AND P0, PT, RZ, UR5, PT ;  /* 0x00000005ff007c0c */ /* 0x004fc6000bf03270 */
[----:B------:R-:W-:-:S04]  /*0a50*/  IMAD.MOV R3, RZ, RZ, -R18 ;  /* 0x000000ffff037224 */ /* 0x000fc800078e0a12 */
[----:B------:R-:W-:-:S06]  /*0a60*/  IMAD R17, R2, R3, UR4 ;  /* 0x0000000402117e24 */ /* 0x000fcc000f8e0203 */
[----:B------:R-:W-:Y:S05]  /*0a70*/  @!P0 BRA `(.L_x_906) ;  /* 0x0000013000808947 */ /* 0x000fea0003800000 */
[----:B------:R-:W0:Y:S01]  /*0a80*/  LDC R0, c[0x0][0x448] ;  /* 0x00011200ff007b82 */ /* 0x000e220000000800 */
[----:B------:R-:W1:Y:S01]  /*0a90*/  S2R R22, SR_CTAID.X ;  /* 0x0000000000167919 */ /* 0x000e620000002500 */
[----:B------:R-:W2:Y:S06]  /*0aa0*/  S2R R4, SR_TID.X ;  /* 0x0000000000047919 */ /* 0x000eac0000002100 */
[----:B------:R-:W3:Y:S08]  /*0ab0*/  LDC.64 R2, c[0x0][0x418] ;  /* 0x00010600ff027b82 */ /* 0x000ef00000000a00 */
[----:B------:R-:W4:Y:S01]  /*0ac0*/  LDC.64 R10, c[0x0][0x9e0] ;  /* 0x00027800ff0a7b82 */ /* 0x000f220000000a00 */
[----:B0-----:R-:W-:-:S07]  /*0ad0*/  ISETP.NE.AND P1, PT, R0, 0x1, PT ;  /* 0x000000010000780c */ /* 0x001fce0003f25270 */
[----:B------:R-:W0:Y:S01]  /*0ae0*/  LDC R8, c[0x0][0x288] ;  /* 0x0000a200ff087b82 */ /* 0x000e220000000800 */
[----:B---3--:R-:W-:-:S07]  /*0af0*/  ISETP.NE.U32.AND P0, PT, R2, RZ, PT ;  /* 0x000000ff0200720c */ /* 0x008fce0003f05070 */
[----:B------:R-:W3:Y:S01]  /*0b00*/  LDC R16, c[0x0][0x424] ;  /* 0x00010900ff107b82 */ /* 0x000ee20000000800 */
[----:B-1----:R-:W-:Y:S01]  /*0b10*/  IMAD.SHL.U32 R22, R22, 0x80, RZ ;  /* 0x0000008016167824 */ /* 0x002fe200078e00ff */
[----:B------:R-:W-:Y:S01]  /*0b20*/  ISETP.NE.AND.EX P0, PT, R3, RZ, PT, P0 ;  /* 0x000000ff0300720c */ /* 0x000fe20003f05300 */
[----:B--2---:R-:W-:Y:S02]  /*0b30*/  VIADD R72, R4, 0xffffff80 ;  /* 0xffffff8004487836 */ /* 0x004fe40000000000 */
[----:B------:R-:W-:Y:S01]  /*0b40*/  @P1 VIADD R0, R22, 0x7f ;  /* 0x0000007f16001836 */ /* 0x000fe20000000000 */
[----:B----4-:R-:W-:Y:S02]  /*0b50*/  ISETP.GE.AND P2, PT, R11, 0x1, PT ;  /* 0x000000010b00780c */ /* 0x010fe40003f46270 */
[----:B------:R-:W1:Y:S08]  /*0b60*/  @P1 LDC R5, c[0x0][0x44c] ;  /* 0x00011300ff051b82 */ /* 0x000e700000000800 */
[----:B------:R-:W2:Y:S01]  /*0b70*/  @P1 LDC R7, c[0x0][0x450] ;  /* 0x00011400ff071b82 */ /* 0x000ea20000000800 */
[----:B0-----:R-:W-:-:S07]  /*0b80*/  IADD3 R3, -R8, 0x1, RZ ;  /* 0x0000000108037810 */ /* 0x001fce0007ffe1ff */
[----:B------:R-:W0:Y:S01]  /*0b90*/  LDC R23, c[0x0][0x2f0] ;  /* 0x0000bc00ff177b82 */ /* 0x000e220000000800 */
[----:B---3--:R-:W-:Y:S01]  /*0ba0*/  SEL R16, R16, 0x1, P0 ;  /* 0x0000000110107807 */ /* 0x008fe20000000000 */
[----:B-1----:R-:W-:-:S04]  /*0bb0*/  @P1 IMAD.HI.U32 R2, R0, R5, RZ ;  /* 0x0000000500021227 */ /* 0x002fc800078e00ff */
[----:B------:R-:W-:Y:S01]  /*0bc0*/  VIADD R0, R22, 0x7f ;  /* 0x0000007f16007836 */ /* 0x000fe20000000000 */
[----:B--2---:R-:W-:Y:S01]  /*0bd0*/  @P1 SHF.R.U32.HI R0, RZ, R7, R2 ;  /* 0x00000007ff001219 */ /* 0x004fe20000011602 */
[CC--:B0-----:R-:W-:Y:S02]  /*0be0*/  IMAD R3, R16.reuse, R23.reuse, R3 ;  /* 0x0000001710037224 */ /* 0x0c1fe400078e0203 */
[----:B------:R-:W-:Y:S02]  /*0bf0*/  IMAD R19, R16, R23, RZ ;  /* 0x0000001710137224 */ /* 0x000fe400078e02ff */
[----:B------:R-:W-:-:S04]  /*0c00*/  IMAD.IADD R3, R3, 0x1, R0 ;  /* 0x0000000103037824 */ /* 0x000fc800078e0200 */
[----:B------:R-:W-:Y:S01]  /*0c10*/  IMAD.IADD R0, R3, 0x1, R10 ;  /* 0x0000000103007824 */ /* 0x000fe200078e020a */
[----:B------:R-:W-:Y:S06]  /*0c20*/  @!P2 BRA `(.L_x_907) ;  /* 0x000000000040a947 */ /* 0x000fec0003800000 */
[C---:B------:R-:W-:Y:S01]  /*0c30*/  ISETP.GT.AND P0, PT, R3.reuse, RZ, PT ;  /* 0x000000ff0300720c */ /* 0x040fe20003f04270 */
[----:B------:R-:W-:-:S12]  /*0c40*/  VIADD R2, R3, 0xffffffff ;  /* 0xffffffff03027836 */ /* 0x000fd80000000000 */
[----:B------:R-:W-:Y:S05]  /*0c50*/  @P0 BRA `(.L_x_908) ;  /* 0x00000000001c0947 */ /* 0x000fea0003800000 */
[----:B------:R-:W-:Y:S01]  /*0c60*/  ISETP.NE.AND P0, PT, R11, 0x1, PT ;  /* 0x000000010b00780c */ /* 0x000fe20003f05270 */
[----:B------:R-:W-:-:S12]  /*0c70*/  IMAD.MOV R3, RZ, RZ, -R3 ;  /* 0x000000ffff037224 */ /* 0x000fd800078e0a03 */
[----:B------:R-:W0:Y:S02]  /*0c80*/  @P0 LDC.64 R4, c[0x0][0x9e8] ;  /* 0x00027a00ff040b82 */ /* 0x000e240000000a00 */
[----:B0-----:R-:W-:-:S05]  /*0c90*/  @P0 IMAD.HI.U32 R2, R3, R4, RZ ;  /* 0x0000000403020227 */ /* 0x001fca00078e00ff */
[----:B------:R-:W-:-:S04]  /*0ca0*/  @P0 SHF.R.U32.HI R3, RZ, R5, R2 ;  /* 0x00000005ff030219 */ /* 0x000fc80000011602 */
[----:B------:R-:W-:Y:S01]  /*0cb0*/  LOP3.LUT R2, RZ, R3, RZ, 0x33, !PT ;  /* 0x00000003ff027212 */ /* 0x000fe200078e33ff */
[----:B------:R-:W-:Y:S06]  /*0cc0*/  BRA `(.L_x_909) ;  /* 0x0000000000107947 */ /* 0x000fec0003800000 */
.L_x_908:
[----:B------:R-:W-:-:S13]  /*0cd0*/  ISETP.NE.AND P0, PT, R11, 0x1, PT ;  /* 0x000000010b00780c */ /* 0x000fda0003f05270 */
[----:B------:R-:W0:Y:S02]  /*0ce0*/  @P0 LDC.64 R4, c[0x0][0x9e8] ;  /* 0x00027a00ff040b82 */ /* 0x000e240000000a00 */
[----:B0-----:R-:W-:-:S05]  /*0cf0*/  @P0 IMAD.HI.U32 R4, R2, R4, RZ ;  /* 0x0000000402040227 */ /* 0x001fca00078e00ff */
[----:B------:R-:W-:-:S07]  /*0d00*/  @P0 SHF.R.U32.HI R2, RZ, R5, R4 ;  /* 0x00000005ff020219 */ /* 0x000fce0000011604 */
.L_x_909:
[----:B------:R-:W-:-:S05]  /*0d10*/  IMAD R3, R2, R11, R11 ;  /* 0x0000000b02037224 */ /* 0x000fca00078e020b */
[----:B------:R-:W-:-:S07]  /*0d20*/  VIMNMX R0, R0, R3, PT ;  /* 0x0000000300007248 */ /* 0x000fce0003fe0100 */
.L_x_907:
[----:B------:R-:W0:Y:S01]  /*0d30*/  @P1 LDC R3, c[0x0][0x44c] ;  /* 0x00011300ff031b82 */ /* 0x000e220000000800 */
[----:B------:R-:W-:Y:S01]  /*0d40*/  VIADD R2, R0, 0x5f ;  /* 0x0000005f00027836 */ /* 0x000fe20000000000 */
[----:B------:R-:W-:Y:S01]  /*0d50*/  ULDC UR4, c[0x0][0x9dc] ;  /* 0x0002770000047ab9 */ /* 0x000fe20000000800 */
[----:B------:R-:W-:Y:S02]  /*0d60*/  IMAD R0, R16, R23, 0x5f ;  /* 0x0000005f10007424 */ /* 0x000fe400078e0217 */
[----:B------:R-:W-:-:S03]  /*0d70*/  IMAD.HI R2, R2, 0x2aaaaaab, RZ ;  /* 0x2aaaaaab02027827 */ /* 0x000fc600078e02ff */
[----:B------:R-:W1:Y:S01]  /*0d80*/  @P1 LDC R7, c[0x0][0x450] ;  /* 0x00011400ff071b82 */ /* 0x000e620000000800 */
[----:B------:R-:W-:Y:S01]  /*0d90*/  IMAD.HI R0, R0, 0x2aaaaaab, RZ ;  /* 0x2aaaaaab00007827 */ /* 0x000fe200078e02ff */
[----:B------:R-:W-:-:S03]  /*0da0*/  SHF.R.U32.HI R5, RZ, 0x1f, R2 ;  /* 0x0000001fff057819 */ /* 0x000fc60000011602 */
[----:B------:R-:W-:Y:S01]  /*0db0*/  IMAD.MOV.U32 R4, RZ, RZ, R22 ;  /* 0x000000ffff047224 */ /* 0x000fe200078e0016 */
[----:B------:R-:W-:Y:S01]  /*0dc0*/  LEA.HI.SX32 R2, R2, R5, 0x1c ;  /* 0x0000000502027211 */ /* 0x000fe200078fe2ff */
[----:B------:R-:W-:Y:S02]  /*0dd0*/  IMAD R23, R16, R23, -R8 ;  /* 0x0000001710177224 */ /* 0x000fe400078e0a08 */
[----:B0-----:R-:W-:Y:S01]  /*0de0*/  @P1 IMAD.HI.U32 R6, R22, R3, RZ ;  /* 0x0000000316061227 */ /* 0x001fe200078e00ff */
[----:B------:R-:W-:-:S04]  /*0df0*/  SHF.R.U32.HI R3, RZ, 0x1f, R0 ;  /* 0x0000001fff037819 */ /* 0x000fc80000011600 */
[----:B------:R-:W-:Y:S02]  /*0e00*/  LEA.HI.SX32 R3, R0, R3, 0x1c ;  /* 0x0000000300037211 */ /* 0x000fe400078fe2ff */
[----:B-1----:R-:W-:Y:S02]  /*0e10*/  @P1 SHF.R.U32.HI R4, RZ, R7, R6 ;  /* 0x00000007ff041219 */ /* 0x002fe40000011606 */
[----:B------:R-:W-:-:S03]  /*0e20*/  VIMNMX R9, R3, R2, PT ;  /* 0x0000000203097248 */ /* 0x000fc60003fe0100 */
[----:B------:R-:W-:-:S04]  /*0e30*/  IMAD.IADD R0, R23, 0x1, R4 ;  /* 0x0000000117007824 */ /* 0x000fc800078e0204 */
[----:B------:R-:W-:Y:S01]  /*0e40*/  VIADD R2, R0, -UR4 ;  /* 0x8000000400027c36 */ /* 0x000fe20008000000 */
[----:B------:R-:W-:Y:S06]  /*0e50*/  @!P2 BRA `(.L_x_910) ;  /* 0x00000000003ca947 */ /* 0x000fec0003800000 */
[----:B------:R-:W-:-:S13]  /*0e60*/  ISETP.GT.AND P0, PT, R0, -0x1, PT ;  /* 0xffffffff0000780c */ /* 0x000fda0003f04270 */
[----:B------:R-:W-:Y:S05]  /*0e70*/  @P0 BRA `(.L_x_911) ;  /* 0x00000000001c0947 */ /* 0x000fea0003800000 */
[----:B------:R-:W-:Y:S02]  /*0e80*/  ISETP.NE.AND P0, PT, R11, 0x1, PT ;  /* 0x000000010b00780c */ /* 0x000fe40003f05270 */
[----:B------:R-:W-:-:S11]  /*0e90*/  LOP3.LUT R3, RZ, R0, RZ, 0x33, !PT ;  /* 0x00000000ff037212 */ /* 0x000fd600078e33ff */
[----:B------:R-:W0:Y:S02]  /*0ea0*/  @P0 LDC.64 R4, c[0x0][0x9e8] ;  /* 0x00027a00ff040b82 */ /* 0x000e240000000a00 */
[----:B0-----:R-:W-:-:S05]  /*0eb0*/  @P0 IMAD.HI.U32 R0, R3, R4, RZ ;  /* 0x0000000403000227 */ /* 0x001fca00078e00ff */
[----:B------:R-:W-:-:S04]  /*0ec0*/  @P0 SHF.R.U32.HI R3, RZ, R5, R0 ;  /* 0x00000005ff030219 */ /* 0x000fc80000011600 */
[----:B------:R-:W-:Y:S01]  /*0ed0*/  LOP3.LUT R0, RZ, R3, RZ, 0x33, !PT ;  /* 0x00000003ff007212 */ /* 0x000fe200078e33ff */
[----:B------:R-:W-:Y:S06]  /*0ee0*/  BRA `(.L_x_912) ;  /* 0x0000000000107947 */ /* 0x000fec0003800000 */
.L_x_911:
[----:B------:R-:W-:-:S13]  /*0ef0*/  ISETP.NE.AND P0, PT, R11, 0x1, PT ;  /* 0x000000010b00780c */ /* 0x000fda0003f05270 */
[----:B------:R-:W0:Y:S02]  /*0f00*/  @P0 LDC.64 R4, c[0x0][0x9e8] ;  /* 0x00027a00ff040b82 */ /* 0x000e240000000a00 */
[----:B0-----:R-:W-:-:S05]  /*0f10*/  @P0 IMAD.HI.U32 R4, R0, R4, RZ ;  /* 0x0000000400040227 */ /* 0x001fca00078e00ff */
[----:B------:R-:W-:-:S07]  /*0f20*/  @P0 SHF.R.U32.HI R0, RZ, R5, R4 ;  /* 0x00000005ff000219 */ /* 0x000fce0000011604 */
.L_x_912:
[----:B------:R-:W-:-:S05]  /*0f30*/  IMAD R3, R0, R11, RZ ;  /* 0x0000000b00037224 */ /* 0x000fca00078e02ff */
[----:B------:R-:W-:-:S07]  /*0f40*/  VIMNMX R2, R2, R3, !PT ;  /* 0x0000000302027248 */ /* 0x000fce0007fe0100 */
.L_x_910:
[----:B------:R-:W-:Y:S01]  /*0f50*/  SHF.R.U32.HI R0, RZ, 0x10, R17 ;  /* 0x00000010ff007819 */ /* 0x000fe20000011611 */
[----:B------:R-:W-:Y:S01]  /*0f60*/  IMAD.HI R2, R2, 0x2aaaaaab, RZ ;  /* 0x2aaaaaab02027827 */ /* 0x000fe200078e02ff */
[----:B------:R-:W-:Y:S02]  /*0f70*/  LOP3.LUT R17, R17, 0xffff, RZ, 0xc0, !PT ;  /* 0x0000ffff11117812 */ /* 0x000fe400078ec0ff */
[----:B------:R-:W-:Y:S01]  /*0f80*/  ISETP.NE.AND P0, PT, R0, RZ, PT ;  /* 0x000000ff0000720c */ /* 0x000fe20003f05270 */
[----:B------:R-:W-:Y:S01]  /*0f90*/  IMAD.MOV.U32 R74, RZ, RZ, RZ ;  /* 0x000000ffff4a7224 */ /* 0x000fe200078e00ff */
[----:B------:R-:W-:-:S04]  /*0fa0*/  SHF.R.U32.HI R3, RZ, 0x1f, R2 ;  /* 0x0000001fff037819 */ /* 0x000fc80000011602 */
[----:B------:R-:W-:-:S04]  /*0fb0*/  LEA.HI.SX32 R3, R2, R3, 0x1c ;  /* 0x0000000302037211 */ /* 0x000fc800078fe2ff */
[----:B------:R-:W-:-:S03]  /*0fc0*/  VIMNMX R8, RZ, R3, !PT ;  /* 0x00000003ff087248 */ /* 0x000fc60007fe0100 */
[----:B------:R-:W0:Y:S01]  /*0fd0*/  @!P0 LDC R0, c[0x0][0x9f0] ;  /* 0x00027c00ff008b82 */ /* 0x000e220000000800 */
[----:B------:R-:W-:-:S13]  /*0fe0*/  ISETP.GT.AND P1, PT, R9, R8, PT ;  /* 0x000000080900720c */ /* 0x000fda0003f24270 */
[----:B------:R-:W-:Y:S05]  /*0ff0*/  @!P1 BRA `(.L_x_913) ;  /* 0x0000000000709947 */ /* 0x000fea0003800000 */
[-C--:B0-----:R-:W-:Y:S02]  /*1000*/  IABS R6, R0.reuse ;  /* 0x0000000000067213 */ /* 0x081fe40000000000 */
[----:B------:R-:W-:Y:S02]  /*1010*/  IADD3 R2, R0, -0x1, R9 ;  /* 0xffffffff00027810 */ /* 0x000fe40007ffe009 */
[----:B------:R-:W0:Y:S03]  /*1020*/  I2F.RP R4, R6 ;  /* 0x0000000600047306 */ /* 0x000e260000209400 */
[----:B------:R-:W-:Y:S01]  /*1030*/  IMAD.IADD R5, R2, 0x1, -R8 ;  /* 0x0000000102057824 */ /* 0x000fe200078e0a08 */
[----:B------:R-:W-:-:S04]  /*1040*/  IABS R2, R0 ;  /* 0x0000000000027213 */ /* 0x000fc80000000000 */
[----:B------:R-:W-:Y:S02]  /*1050*/  IABS R10, R5 ;  /* 0x00000005000a7213 */ /* 0x000fe40000000000 */
[----:B------:R-:W-:-:S04]  /*1060*/  LOP3.LUT R5, R5, R0, RZ, 0x3c, !PT ;  /* 0x0000000005057212 */ /* 0x000fc800078e3cff */
[----:B------:R-:W-:Y:S01]  /*1070*/  ISETP.GE.AND P2, PT, R5, RZ, PT ;  /* 0x000000ff0500720c */ /* 0x000fe20003f46270 */
[----:B0-----:R-:W0:Y:S02]  /*1080*/  MUFU.RCP R4, R4 ;  /* 0x0000000400047308 */ /* 0x001e240000001000 */
[----:B0-----:R-:W-:Y:S02]  /*1090*/  VIADD R3, R4, 0xffffffe ;  /* 0x0ffffffe04037836 */ /* 0x001fe40000000000 */
[----:B------:R-:W-:Y:S02]  /*10a0*/  IMAD.MOV R4, RZ, RZ, -R2 ;  /* 0x000000ffff047224 */ /* 0x000fe400078e0a02 */
[----:B------:R-:W-:Y:S02]  /*10b0*/  IMAD.MOV.U32 R2, RZ, RZ, RZ ;  /* 0x000000ffff027224 */ /* 0x000fe400078e00ff */
[----:B------:R-:W0:Y:S02]  /*10c0*/  F2I.FTZ.U32.TRUNC.NTZ R3, R3 ;  /* 0x0000000300037305 */ /* 0x000e24000021f000 */
[----:B0-----:R-:W-:-:S04]  /*10d0*/  IMAD.MOV R7, RZ, RZ, -R3 ;  /* 0x000000ffff077224 */ /* 0x001fc800078e0a03 */
[----:B------:R-:W-:-:S04]  /*10e0*/  IMAD R7, R7, R6, RZ ;  /* 0x0000000607077224 */ /* 0x000fc800078e02ff */
[----:B------:R-:W-:-:S04]  /*10f0*/  IMAD.HI.U32 R2, R3, R7, R2 ;  /* 0x0000000703027227 */ /* 0x000fc800078e0002 */
[----:B------:R-:W-:-:S04]  /*1100*/  IMAD.MOV.U32 R3, RZ, RZ, R10 ;  /* 0x000000ffff037224 */ /* 0x000fc800078e000a */
        /* <DEDUP_REMOVED lines=11> */
.L_x_913:
[-C--:B------:R-:W-:Y:S01]  /*11c0*/  IMAD R17, R17, R74.reuse, R8 ;  /* 0x0000004a11117224 */ /* 0x080fe200078e0208 */
[----:B------:R-:W-:Y:S01]  /*11d0*/  PLOP3.LUT P0, PT, PT, PT, PT, 0x80, 0x0 ;  /* 0x000000000000781c */ /* 0x000fe20003f0f070 */
[----:B0-----:R-:W-:Y:S01]  /*11e0*/  IMAD.MOV.U32 R0, RZ, RZ, RZ ;  /* 0x000000ffff007224 */ /* 0x001fe200078e00ff */
[----:B------:R-:W-:Y:S01]  /*11f0*/  CS2R R86, SRZ ;  /* 0x0000000000567805 */ /* 0x000fe2000001ff00 */
[----:B------:R-:W-:Y:S01]  /*1200*/  IMAD.MOV.U32 R6, RZ, RZ, RZ ;  /* 0x000000ffff067224 */ /* 0x000fe200078e00ff */
[----:B------:R-:W-:Y:S02]  /*1210*/  VIADDMNMX R74, R17, R74, R9, PT ;  /* 0x0000004a114a7246 */ /* 0x000fe40003800109 */
[----:B------:R-:W-:Y:S02]  /*1220*/  CS2R R84, SRZ ;  /* 0x0000000000547805 */ /* 0x000fe4000001ff00 */
[----:B------:R-:W-:Y:S02]  /*1230*/  CS2R R82, SRZ ;  /* 0x0000000000527805 */ /* 0x000fe4000001ff00 */
[----:B------:R-:W-:-:S02]  /*1240*/  CS2R R80, SRZ ;  /* 0x0000000000507805 */ /* 0x000fc4000001ff00 */
[----:B------:R-:W-:Y:S02]  /*1250*/  ISETP.GT.AND P1, PT, R74, R17, PT ;  /* 0x000000114a00720c */ /* 0x000fe40003f24270 */
        /* <DEDUP_REMOVED lines=33> */
[----:B------:R-:W-:-:S05]  /*1470*/  SHF.R.S32.HI R76, RZ, 0x7, R75 ;  /* 0x00000007ff4c7819 */ /* 0x000fca000001144b */
        /* <DEDUP_REMOVED lines=20> */
[----:B------:R-:W-:Y:S02]  /*15c0*/  IMAD.U32 R10, RZ, RZ, UR6 ;  /* 0x00000006ff0a7e24 */ /* 0x000fe4000f8e00ff */
[----:B------:R-:W-:Y:S02]  /*15d0*/  IMAD.U32 R6, RZ, RZ, UR4 ;  /* 0x00000004ff067e24 */ /* 0x000fe4000f8e00ff */
[----:B------:R-:W-:-:S02]  /*15e0*/  IMAD.U32 R7, RZ, RZ, UR5 ;  /* 0x00000005ff077e24 */ /* 0x000fc4000f8e00ff */
[----:B------:R-:W-:Y:S02]  /*15f0*/  IMAD.U32 R11, RZ, RZ, UR7 ;  /* 0x00000007ff0b7e24 */ /* 0x000fe4000f8e00ff */
[----:B------:R-:W-:Y:S02]  /*1600*/  IMAD.MOV.U32 R8, RZ, RZ, 0x70 ;  /* 0x00000070ff087424 */ /* 0x000fe400078e00ff */
[----:B------:R-:W-:Y:S02]  /*1610*/  IMAD.MOV.U32 R12, RZ, RZ, 0x1 ;  /* 0x00000001ff0c7424 */ /* 0x000fe400078e00ff */
[----:B0-----:R-:W-:-:S07]  /*1620*/  IMAD.MOV.U32 R13, RZ, RZ, RZ ;  /* 0x000000ffff0d7224 */ /* 0x001fce00078e00ff */
[----:B------:R-:W-:-:S07]  /*1630*/  LEPC R20, `(.L_x_915) ;  /* 0x000000001014794e */ /* 0x000fce0000000000 */
[----:B-1----:R-:W-:Y:S05]  /*1640*/  CALL.ABS.NOINC R2 ;  /* 0x0000000002007343 */ /* 0x002fea0003c00000 */
.L_x_915:
[----:B------:R-:W2:Y:S01]  /*1650*/  LDL.LU R20, [R1+0x14] ;  /* 0x0000140001147983 */ /* 0x000ea20000300800 */
[----:B------:R-:W-:-:S04]  /*1660*/  SHF.L.U32 R2, RZ, 0x1f, RZ ;  /* 0x0000001fff027819 */ /* 0x000fc800000006ff */
[----:B------:R-:W0:Y:S01]  /*1670*/  SYNCS.PHASECHK.TRANS64.TRYWAIT P1, [UR57+0x2a800], R2 ;  /* 0x02a80002ff0075a7 */ /* 0x000e220008020179 */
[----:B--2---:R-:W-:-:S04]  /*1680*/  LOP3.LUT R0, R20, 0x1, RZ, 0xfc, !PT ;  /* 0x0000000114007812 */ /* 0x004fc800078efcff */
[----:B------:R-:W-:Y:S01]  /*1690*/  ISETP.NE.AND P0, PT, R0, 0x3, PT ;  /* 0x000000030000780c */ /* 0x000fe20003f05270 */
[----:B0-----:R-:W-:-:S12]  /*16a0*/  @!P1 BRA `(.L_x_916) ;  /* 0x00000124007c9947 */ /* 0x001fd80003800000 */
.L_x_1079:
[----:B------:R-:W-:Y:S05]  /*16b0*/  @!P0 BRA `(.L_x_917) ;  /* 0x0000000000048947 */ /* 0x000fea0003800000 */
[----:B------:R-:W-:Y:S01]  /*16c0*/  BPT.TRAP 0x1 ;  /* 0x000000040000795c */ /* 0x000fe20000300000 */
.L_x_917:
[----:B------:R1:W2:Y:S01]  /*16d0*/  SYNCS.PHASECHK.TRANS64.TRYWAIT P2, [UR57+0x2a830], R2 ;  /* 0x02a83002ff0075a7 */ /* 0x0002a20008040179 */
[----:B------:R-:W-:Y:S05]  /*16e0*/  @!P0 BRA `(.L_x_918) ;  /* 0x0000000000048947 */ /* 0x000fea0003800000 */
[----:B------:R-:W-:Y:S01]  /*16f0*/  BPT.TRAP 0x1 ;  /* 0x000000040000795c */ /* 0x000fe20000300000 */
.L_x_918:
[----:B------:R-:W3:Y:S01]  /*1700*/  S2R R0, SR_TID.X ;  /* 0x0000000000007919 */ /* 0x000ee20000002100 */
[----:B------:R-:W-:-:S05]  /*1710*/  IMAD.U32 R4, RZ, RZ, UR36 ;  /* 0x00000024ff047e24 */ /* 0x000fca000f8e00ff */
[----:B------:R-:W-:Y:S02]  /*1720*/  LOP3.LUT R4, R4, 0x10000, RZ, 0xfc, !PT ;  /* 0x0001000004047812 */ /* 0x000fe400078efcff */
[----:B---3--:R-:W-:-:S04]  /*1730*/  LOP3.LUT R0, R0, 0x7f, RZ, 0xc0, !PT ;  /* 0x0000007f00007812 */ /* 0x008fc800078ec0ff */
[----:B------:R-:W-:Y:S01]  /*1740*/  ISETP.NE.AND P1, PT, R0, RZ, PT ;  /* 0x000000ff0000720c */ /* 0x000fe20003f25270 */
[----:B--2---:R-:W-:-:S12]  /*1750*/  @P2 BRA `(.L_x_919) ;  /* 0x0000000000082947 */ /* 0x004fd80003800000 */
[----:B------:R-:W2:Y:S02]  /*1760*/  SYNCS.PHASECHK.TRANS64.TRYWAIT P2, [UR57+0x2a830], R2 ;  /* 0x02a83002ff0075a7 */ /* 0x000ea40008040179 */
[----:B--2---:R-:W-:Y:S05]  /*1770*/  @!P2 BRA `(.L_x_920) ;  /* 0x000001240060a947 */ /* 0x004fea0003800000 */
.L_x_919:
[----:B------:R-:W-:Y:S05]  /*1780*/  WARPSYNC.ALL ;  /* 0x0000000000007948 */ /* 0x000fea0003800000 */
[----:B------:R-:W-:Y:S01]  /*1790*/  IMAD.MOV.U32 R5, RZ, RZ, 0x40000040 ;  /* 0x40000040ff057424 */ /* 0x000fe200078e00ff */
[----:B------:R-:W-:Y:S01]  /*17a0*/  UIADD3 UR4, UR57, 0x18400, URZ ;  /* 0x0001840039047890 */ /* 0x000fe2000fffe03f */
[----:B------:R-:W-:Y:S01]  /*17b0*/  R2UR UR8, R4 ;  /* 0x00000000040872ca */ /* 0x000fe200000e0000 */
[----:B------:R-:W-:Y:S02]  /*17c0*/  WARPGROUP.ARRIVE ;  /* 0x00000000000079c5 */ /* 0x000fe40000000000 */
[----:B------:R-:W-:Y:S01]  /*17d0*/  R2UR UR9, R5 ;  /* 0x00000000050972ca */ /* 0x000fe200000e0000 */
[----:B------:R-:W-:Y:S01]  /*17e0*/  USHF.R.U32.HI UR4, URZ, 0x4, UR4 ;  /* 0x000000043f047899 */ /* 0x000fe20008011604 */
[----:B------:R-:W2:Y:S01]  /*17f0*/  LDC R14, c[0x0][0x448] ;  /* 0x00011200ff0e7b82 */ /* 0x000ea20000000800 */
[----:B------:R-:W-:Y:S01]  /*1800*/  UMOV UR11, 0x40000040 ;  /* 0x40000040000b7882 */ /* 0x000fe20000000000 */
[----:B------:R-:W-:Y:S01]  /*1810*/  UMOV UR13, 0x40000040 ;  /* 0x40000040000d7882 */ /* 0x000fe20000000000 */
[----:B------:R-:W-:Y:S01]  /*1820*/  ULOP3.LUT UR4, UR4, 0x3fff, URZ, 0xc0, !UPT ;  /* 0x00003fff04047892 */ /* 0x000fe2000f8ec03f */
[----:B------:R-:W-:Y:S01]  /*1830*/  LOP3.LUT R75, R75, 0xffffff80, RZ, 0xc0, !PT ;  /* 0xffffff804b4b7812 */ /* 0x000fe200078ec0ff */
[----:B------:R-:W-:Y:S01]  /*1840*/  UMOV UR15, 0x40000040 ;  /* 0x40000040000f7882 */ /* 0x000fe20000000000 */
[----:B------:R-:W-:Y:S01]  /*1850*/  UMOV UR17, 0x40000040 ;  /* 0x4000004000117882 */ /* 0x000fe20000000000 */
[----:B------:R-:W-:Y:S01]  /*1860*/  ULOP3.LUT UR58, UR4, 0x10000, URZ, 0xfc, !UPT ;  /* 0x00010000043a7892 */ /* 0x000fe2000f8efc3f */
[----:B0-----:R-:W-:Y:S01]  /*1870*/  LEA.HI R3, R76, R76, RZ, 0x1 ;  /* 0x0000004c4c037211 */ /* 0x001fe200078f08ff */
[----:B------:R-:W-:Y:S01]  /*1880*/  UMOV UR19, 0x40000040 ;  /* 0x4000004000137882 */ /* 0x000fe20000000000 */
[----:B------:R-:W-:Y:S01]  /*1890*/  R2UR UR4, R4 ;  /* 0x00000000040472ca */ /* 0x000fe200000e0000 */
[----:B------:R-:W-:Y:S01]  /*18a0*/  UIADD3 UR14, UR58, 0x4, URZ ;  /* 0x000000043a0e7890 */ /* 0x000fe2000fffe03f */
[----:B------:R-:W-:Y:S01]  /*18b0*/  IMAD.IADD R75, R72, 0x1, -R75 ;  /* 0x00000001484b7824 */ /* 0x000fe200078e0a4b */
[----:B------:R-:W-:Y:S01]  /*18c0*/  UIADD3 UR18, UR58, 0x6, URZ ;  /* 0x000000063a127890 */ /* 0x000fe2000fffe03f */
[----:B------:R-:W-:Y:S01]  /*18d0*/  LEA.HI R73, R73, R72, RZ, 0x2 ;  /* 0x0000004849497211 */ /* 0x000fe200078f10ff */
[----:B------:R-:W-:Y:S01]  /*18e0*/  UMOV UR10, UR58 ;  /* 0x0000003a000a7c82 */ /* 0x000fe20008000000 */
[----:B------:R-:W-:Y:S01]  /*18f0*/  UIADD3 UR22, UR58, 0x300, URZ ;  /* 0x000003003a167890 */ /* 0x000fe2000fffe03f */
[----:B------:R-:W-:Y:S01]  /*1900*/  HGMMA.64x96x16.F32 R24, gdesc[UR8], RZ, !UPT, gsb0 ;  /* 0x01600000081879f0 */ /* 0x000fe2000c0008ff */
[----:B------:R-:W-:Y:S01]  /*1910*/  UIADD3 UR10, UR58, 0x2, URZ ;  /* 0x000000023a0a7890 */ /* 0x000fe2000fffe03f */
[----:B-1----:R-:W-:Y:S01]  /*1920*/  SHF.R.S32.HI R2, RZ, 0x1f, R75 ;  /* 0x0000001fff027819 */ /* 0x002fe2000001144b */
[----:B------:R-:W-:Y:S01]  /*1930*/  UMOV UR9, 0x40000040 ;  /* 0x4000004000097882 */ /* 0x000fe20000000000 */
[----:B------:R-:W-:Y:S01]  /*1940*/  UMOV UR11, 0x40000040 ;  /* 0x40000040000b7882 */ /* 0x000fe20000000000 */
[----:B------:R-:W-:Y:S01]  /*1950*/  UMOV UR21, 0x40000040 ;  /* 0x4000004000157882 */ /* 0x000fe20000000000 */
[----:B------:R-:W-:Y:S01]  /*1960*/  UIADD3 UR8, UR4, 0x2, URZ ;  /* 0x0000000204087890 */ /* 0x000fe2000fffe03f */
[----:B--2---:R-:W-:Y:S01]  /*1970*/  ISETP.NE.AND P2, PT, R14, 0x1, PT ;  /* 0x000000010e00780c */ /* 0x004fe20003f45270 */
[----:B------:R-:W-:Y:S01]  /*1980*/  UIADD3 UR12, UR4, 0x4, URZ ;  /* 0x00000004040c7890 */ /* 0x000fe2000fffe03f */
[----:B------:R-:W-:Y:S01]  /*1990*/  LOP3.LUT R15, R3, 0x3fffffe, RZ, 0xc0, !PT ;  /* 0x03fffffe030f7812 */ /* 0x000fe200078ec0ff */
[----:B------:R-:W-:Y:S01]  /*19a0*/  UIADD3 UR16, UR4, 0x6, URZ ;  /* 0x0000000604107890 */ /* 0x000fe2000fffe03f */
[----:B------:R-:W-:Y:S01]  /*19b0*/  LOP3.LUT R73, R73, 0xfffffffc, RZ, 0xc0, !PT ;  /* 0xfffffffc49497812 */ /* 0x000fe200078ec0ff */
[----:B------:R-:W-:Y:S01]  /*19c0*/  UIADD3 UR20, UR4, 0x400, URZ ;  /* 0x0000040004147890 */ /* 0x000fe2000fffe03f */
[----:B------:R-:W-:Y:S01]  /*19d0*/  LEA.HI R3, R2, R75, RZ, 0x5 ;  /* 0x0000004b02037211 */ /* 0x000fe200078f28ff */
[----:B------:R-:W-:Y:S01]  /*19e0*/  UMOV UR23, 0x40000040 ;  /* 0x4000004000177882 */ /* 0x000fe20000000000 */
[----:B------:R-:W-:Y:S01]  /*19f0*/  UIADD3 UR24, UR4, 0x402, URZ ;  /* 0x0000040204187890 */ /* 0x000fe2000fffe03f */
[----:B------:R-:W-:Y:S01]  /*1a00*/  IMAD.IADD R73, R72, 0x1, -R73 ;  /* 0x0000000148497824 */ /* 0x000fe200078e0a49 */
[----:B------:R-:W-:Y:S01]  /*1a10*/  UIADD3 UR26, UR58, 0x302, URZ ;  /* 0x000003023a1a7890 */ /* 0x000fe2000fffe03f */
[----:B------:R-:W-:Y:S01]  /*1a20*/  SHF.R.S32.HI R3, RZ, 0x5, R3 ;  /* 0x00000005ff037819 */ /* 0x000fe20000011403 */
[----:B------:R-:W-:Y:S01]  /*1a30*/  UMOV UR25, 0x40000040 ;  /* 0x4000004000197882 */ /* 0x000fe20000000000 */
[----:B------:R-:W-:Y:S01]  /*1a40*/  UMOV UR27, 0x40000040 ;  /* 0x40000040001b7882 */ /* 0x000fe20000000000 */
[----:B------:R-:W-:Y:S01]  /*1a50*/  UIADD3 UR28, UR4, 0x404, URZ ;  /* 0x00000404041c7890 */ /* 0x000fe2000fffe03f */
[----:B------:R-:W-:Y:S01]  /*1a60*/  LEA.HI R8, R73, R73, RZ, 0x1 ;  /* 0x0000004949087211 */ /* 0x000fe200078f08ff */
[----:B------:R-:W-:Y:S01]  /*1a70*/  UIADD3 UR30, UR58, 0x304, URZ ;  /* 0x000003043a1e7890 */ /* 0x000fe2000fffe03f */
[----:B------:R-:W-:Y:S01]  /*1a80*/  IMAD R3, R3, 0x10, R22 ;  /* 0x0000001003037824 */ /* 0x000fe200078e0216 */
[----:B------:R-:W-:Y:S01]  /*1a90*/  UMOV UR29, 0x40000040 ;  /* 0x40000040001d7882 */ /* 0x000fe20000000000 */
[----:B------:R-:W-:Y:S01]  /*1aa0*/  UMOV UR31, 0x40000040 ;  /* 0x40000040001f7882 */ /* 0x000fe20000000000 */
[----:B------:R-:W-:Y:S01]  /*1ab0*/  UIADD3 UR32, UR4, 0x406, URZ ;  /* 0x0000040604207890 */ /* 0x000fe2000fffe03f */
[----:B------:R-:W-:Y:S01]  /*1ac0*/  LOP3.LUT R8, R8, 0x1ffffffe, RZ, 0xc0, !PT ;  /* 0x1ffffffe08087812 */ /* 0x000fe200078ec0ff */
[----:B------:R-:W-:Y:S01]  /*1ad0*/  UIADD3 UR34, UR58, 0x306, URZ ;  /* 0x000003063a227890 */ /* 0x000fe2000fffe03f */
[----:B------:R-:W-:Y:S01]  /*1ae0*/  IMAD.IADD R15, R76, 0x1, -R15 ;  /* 0x000000014c0f7824 */ /* 0x000fe200078e0a0f */
[----:B------:R-:W-:Y:S01]  /*1af0*/  UMOV UR33, 0x40000040 ;  /* 0x4000004000217882 */ /* 0x000fe20000000000 */
[----:B------:R-:W-:Y:S01]  /*1b00*/  UMOV UR35, 0x40000040 ;  /* 0x4000004000237882 */ /* 0x000fe20000000000 */
[----:B------:R-:W-:Y:S01]  /*1b10*/  UIADD3 UR36, UR4, 0x800, URZ ;  /* 0x0000080004247890 */ /* 0x000fe2000fffe03f */
[----:B------:R-:W-:Y:S01]  /*1b20*/  IMAD.IADD R8, R73, 0x1, -R8 ;  /* 0x0000000149087824 */ /* 0x000fe200078e0a08 */
[----:B------:R-:W-:Y:S01]  /*1b30*/  UIADD3 UR38, UR58, 0x600, URZ ;  /* 0x000006003a267890 */ /* 0x000fe2000fffe03f */
[----:B------:R-:W-:Y:S01]  /*1b40*/  UMOV UR37, 0x40000040 ;  /* 0x4000004000257882 */ /* 0x000fe20000000000 */
[----:B------:R-:W-:Y:S01]  /*1b50*/  UMOV UR39, 0x40000040 ;  /* 0x4000004000277882 */ /* 0x000fe20000000000 */
[----:B------:R-:W-:-:S02]  /*1b60*/  UIADD3 UR40, UR4, 0x802, URZ ;  /* 0x0000080204287890 */ /* 0x000fc4000fffe03f */
[----:B------:R-:W-:Y:S01]  /*1b70*/  UIADD3 UR42, UR58, 0x602, URZ ;  /* 0x000006023a2a7890 */ /* 0x000fe2000fffe03f */
[----:B------:R-:W-:Y:S01]  /*1b80*/  UMOV UR41, 0x40000040 ;  /* 0x4000004000297882 */ /* 0x000fe20000000000 */
[----:B------:R-:W-:Y:S01]  /*1b90*/  UMOV UR43, 0x40000040 ;  /* 0x40000040002b7882 */ /* 0x000fe20000000000 */
[----:B------:R-:W-:Y:S02]  /*1ba0*/  UIADD3 UR44, UR4, 0x804, URZ ;  /* 0x00000804042c7890 */ /* 0x000fe4000fffe03f */
[----:B------:R-:W-:Y:S01]  /*1bb0*/  UIADD3 UR46, UR58, 0x604, URZ ;  /* 0x000006043a2e7890 */ /* 0x000fe2000fffe03f */
[----:B------:R-:W-:Y:S01]  /*1bc0*/  UMOV UR45, 0x40000040 ;  /* 0x40000040002d7882 */ /* 0x000fe20000000000 */
[----:B------:R-:W-:Y:S01]  /*1bd0*/  UMOV UR47, 0x40000040 ;  /* 0x40000040002f7882 */ /* 0x000fe20000000000 */
[----:B------:R-:W-:Y:S02]  /*1be0*/  UIADD3 UR48, UR4, 0x806, URZ ;  /* 0x0000080604307890 */ /* 0x000fe4000fffe03f */
[----:B------:R-:W-:Y:S01]  /*1bf0*/  UIADD3 UR50, UR58, 0x606, URZ ;  /* 0x000006063a327890 */ /* 0x000fe2000fffe03f */
[----:B------:R-:W-:Y:S01]  /*1c00*/  UMOV UR49, 0x40000040 ;  /* 0x4000004000317882 */ /* 0x000fe20000000000 */
[----:B------:R-:W-:Y:S01]  /*1c10*/  UMOV UR51, 0x40000040 ;  /* 0x4000004000337882 */ /* 0x000fe20000000000 */
[----:B------:R-:W-:Y:S01]  /*1c20*/  ULDC UR4, c[0x0][0x9d8] ;  /* 0x0002760000047ab9 */ /* 0x000fe20000000800 */
[----:B------:R-:W-:Y:S01]  /*1c30*/  ULDC UR60, c[0x0][0x288] ;  /* 0x0000a200003c7ab9 */ /* 0x000fe20000000800 */
[----:B------:R-:W-:-:S02]  /*1c40*/  ULDC UR61, c[0x0][0x9dc] ;  /* 0x00027700003d7ab9 */ /* 0x000fc40000000800 */
[----:B------:R-:W-:Y:S01]  /*1c50*/  ULOP3.LUT UR61, URZ, UR61, URZ, 0x33, !UPT ;  /* 0x0000003d3f3d7292 */ /* 0x000fe2000f8e333f */
[----:B------:R-:W-:Y:S02]  /*1c60*/  WARPGROUP.DEPBAR.LE gsb0, 0x0 ;  /* 0x00008000000079c5 */ /* 0x000fe40000010000 */
[----:B------:R-:W-:-:S06]  /*1c70*/  WARPGROUP.ARRIVE ;  /* 0x00000000000079c5 */ /* 0x000fcc0000000000 */
[----:B------:R-:W-:Y:S03]  /*1c80*/  HGMMA.64x96x16.F32 R24, gdesc[UR8], R24, gsb0 ;  /* 0x01600000081879f0 */ /* 0x000fe60008000818 */
        /* <DEDUP_REMOVED lines=31> */
[----:B------:R-:W-:Y:S01]  /*1e80*/  FMUL.FTZ R0, R26, UR4 ;  /* 0x000000041a007c20 */ /* 0x000fe20008410000 */
[----:B------:R-:W-:Y:S01]  /*1e90*/  LEA.HI R26, R2, R75, RZ, 0x2 ;  /* 0x0000004b021a7211 */ /* 0x000fe200078f10ff */
[----:B------:R-:W-:Y:S01]  /*1ea0*/  FMUL.FTZ R6, R27, UR4 ;  /* 0x000000041b067c20 */ /* 0x000fe20008410000 */
[----:B------:R-:W-:Y:S01]  /*1eb0*/  FMUL.FTZ R29, R29, UR4 ;  /* 0x000000041d1d7c20 */ /* 0x000fe20008410000 */
[----:B------:R-:W0:Y:S01]  /*1ec0*/  @P2 LDC R27, c[0x0][0x44c] ;  /* 0x00011300ff1b2b82 */ /* 0x000e220000000800 */
[--C-:B------:R-:W-:Y:S01]  /*1ed0*/  SHF.R.S32.HI R2, RZ, 0x2, R26.reuse ;  /* 0x00000002ff027819 */ /* 0x100fe2000001141a */
[----:B------:R-:W-:Y:S01]  /*1ee0*/  FMUL.FTZ R28, R28, UR4 ;  /* 0x000000041c1c7c20 */ /* 0x000fe20008410000 */
[----:B------:R-:W-:Y:S01]  /*1ef0*/  SHF.R.S32.HI R9, RZ, 0x1f, R26 ;  /* 0x0000001fff097819 */ /* 0x000fe2000001141a */
[----:B------:R1:W2:Y:S01]  /*1f00*/  MUFU.TANH R79, R29 ;  /* 0x0000001d004f7308 */ /* 0x0002a20000002400 */
[----:B------:R-:W-:Y:S01]  /*1f10*/  FMUL.FTZ R25, R25, UR4 ;  /* 0x0000000419197c20 */ /* 0x000fe20008410000 */
[----:B------:R-:W-:Y:S01]  /*1f20*/  FMUL.FTZ R11, R24, UR4 ;  /* 0x00000004180b7c20 */ /* 0x000fe20008410000 */
[-C--:B------:R-:W-:Y:S01]  /*1f30*/  LEA.HI R9, R9, R2.reuse, RZ, 0x3 ;  /* 0x0000000209097211 */ /* 0x080fe200078f18ff */
[----:B------:R-:W-:Y:S01]  /*1f40*/  FMUL.FTZ R7, R30, UR4 ;  /* 0x000000041e077c20 */ /* 0x000fe20008410000 */
[----:B------:R-:W-:Y:S01]  /*1f50*/  FMUL.FTZ R10, R31, UR4 ;  /* 0x000000041f0a7c20 */ /* 0x000fe20008410000 */
[----:B------:R-:W-:Y:S01]  /*1f60*/  FMUL.FTZ R32, R32, UR4 ;  /* 0x0000000420207c20 */ /* 0x000fe20008410000 */
[----:B------:R-:W-:Y:S01]  /*1f70*/  LOP3.LUT R9, R9, 0xfffffff8, RZ, 0xc0, !PT ;  /* 0xfffffff809097812 */ /* 0x000fe200078ec0ff */
[----:B------:R3:W4:Y:S01]  /*1f80*/  MUFU.TANH R78, R28 ;  /* 0x0000001c004e7308 */ /* 0x0007220000002400 */
[----:B-1----:R-:W1:Y:S01]  /*1f90*/  @P2 LDC R29, c[0x0][0x450] ;  /* 0x00011400ff1d2b82 */ /* 0x002e620000000800 */
[----:B------:R-:W-:Y:S01]  /*1fa0*/  FMUL.FTZ R33, R33, UR4 ;  /* 0x0000000421217c20 */ /* 0x000fe20008410000 */
[----:B------:R-:W-:Y:S01]  /*1fb0*/  IADD3 R2, R3, R2, -R9 ;  /* 0x0000000203027210 */ /* 0x000fe20007ffe809 */
[----:B------:R-:W-:-:S02]  /*1fc0*/  IMAD.U32 R9, RZ, RZ, UR57 ;  /* 0x00000039ff097e24 */ /* 0x000fc4000f8e00ff */
[----:B------:R-:W-:Y:S01]  /*1fd0*/  FMUL.FTZ R12, R34, UR4 ;  /* 0x00000004220c7c20 */ /* 0x000fe20008410000 */
[----:B------:R-:W-:Y:S01]  /*1fe0*/  FMUL.FTZ R13, R35, UR4 ;  /* 0x00000004230d7c20 */ /* 0x000fe20008410000 */
[----:B------:R-:W-:Y:S01]  /*1ff0*/  FMUL.FTZ R36, R36, UR4 ;  /* 0x0000000424247c20 */ /* 0x000fe20008410000 */
[----:B------:R-:W-:Y:S01]  /*2000*/  IMAD R15, R15, 0x40, R2 ;  /* 0x000000400f0f7824 */ /* 0x000fe200078e0202 */
[----:B---3--:R-:W-:Y:S01]  /*2010*/  LOP3.LUT R28, R26, 0x7ffffffc, RZ, 0xc0, !PT ;  /* 0x7ffffffc1a1c7812 */ /* 0x008fe200078ec0ff */
[----:B------:R-:W-:Y:S01]  /*2020*/  @!P1 VIADD R9, R9, 0x2a840 ;  /* 0x0002a84009099836 */ /* 0x000fe20000000000 */
[----:B------:R3:W0:Y:S01]  /*2030*/  MUFU.TANH R77, R25 ;  /* 0x00000019004d7308 */ /* 0x0006220000002400 */
[----:B------:R-:W-:Y:S02]  /*2040*/  IMAD R8, R8, 0x8, R15 ;  /* 0x0000000808087824 */ /* 0x000fe400078e020f */
[----:B------:R-:W-:Y:S01]  /*2050*/  FMUL.FTZ R37, R37, UR4 ;  /* 0x0000000425257c20 */ /* 0x000fe20008410000 */
[----:B------:R-:W-:Y:S01]  /*2060*/  FMUL.FTZ R20, R38, UR4 ;  /* 0x0000000426147c20 */ /* 0x000fe20008410000 */
[----:B------:R-:W-:Y:S01]  /*2070*/  @!P1 PRMT R26, RZ, 0x654, R9 ;  /* 0x00000654ff1a9816 */ /* 0x000fe20000000009 */
[----:B0-----:R-:W-:-:S04]  /*2080*/  @P2 IMAD.HI.U32 R2, R8, R27, RZ ;  /* 0x0000001b08022227 */ /* 0x001fc800078e00ff */
[----:B------:R-:W-:Y:S01]  /*2090*/  FMUL.FTZ R21, R39, UR4 ;  /* 0x0000000427157c20 */ /* 0x000fe20008410000 */
[----:B------:R-:W-:Y:S01]  /*20a0*/  FMUL.FTZ R40, R40, UR4 ;  /* 0x0000000428287c20 */ /* 0x000fe20008410000 */
[----:B------:R-:W-:Y:S01]  /*20b0*/  FMUL.FTZ R41, R41, UR4 ;  /* 0x0000000429297c20 */ /* 0x000fe20008410000 */
[----:B------:R-:W-:Y:S02]  /*20c0*/  IMAD.MOV.U32 R27, RZ, RZ, R8 ;  /* 0x000000ffff1b7224 */ /* 0x000fe400078e0008 */
[----:B------:R-:W-:Y:S01]  /*20d0*/  FMUL.FTZ R24, R42, UR4 ;  /* 0x000000042a187c20 */ /* 0x000fe20008410000 */
[----:B------:R-:W-:Y:S02]  /*20e0*/  IMAD.IADD R9, R75, 0x1, -R28 ;  /* 0x000000014b097824 */ /* 0x000fe400078e0a1c */
[----:B---3--:R-:W-:Y:S01]  /*20f0*/  FMUL.FTZ R25, R43, UR4 ;  /* 0x000000042b197c20 */ /* 0x008fe20008410000 */
[----:B------:R-:W-:Y:S01]  /*2100*/  FMUL.FTZ R44, R44, UR4 ;  /* 0x000000042c2c7c20 */ /* 0x000fe20008410000 */
[----:B-1----:R-:W-:Y:S01]  /*2110*/  @P2 SHF.R.U32.HI R27, RZ, R29, R2 ;  /* 0x0000001dff1b2219 */ /* 0x002fe20000011602 */
[----:B------:R-:W-:Y:S01]  /*2120*/  IMAD.MOV.U32 R29, RZ, RZ, -0x60 ;  /* 0xffffffa0ff1d7424 */ /* 0x000fe200078e00ff */
[----:B------:R-:W0:Y:S01]  /*2130*/  LDC.64 R2, c[0x0][0x9e0] ;  /* 0x00027800ff027b82 */ /* 0x000e220000000a00 */
[----:B------:R-:W-:Y:S01]  /*2140*/  FMUL.FTZ R45, R45, UR4 ;  /* 0x000000042d2d7c20 */ /* 0x000fe20008410000 */
[----:B------:R-:W-:Y:S01]  /*2150*/  FMUL.FTZ R46, R46, UR4 ;  /* 0x000000042e2e7c20 */ /* 0x000fe20008410000 */
[----:B------:R-:W1:Y:S01]  /*2160*/  SHFL.IDX PT, R76, R27, RZ, 0x1c1f ;  /* 0x001c1fff1b4c7589 */ /* 0x000e6200000e0000 */
[----:B------:R-:W-:-:S02]  /*2170*/  IMAD R28, R74, R29, 0x61 ;  /* 0x000000614a1c7424 */ /* 0x000fc400078e021d */
[----:B------:R-:W-:Y:S01]  /*2180*/  FMUL.FTZ R48, R48, UR4 ;  /* 0x0000000430307c20 */ /* 0x000fe20008410000 */
        /* <DEDUP_REMOVED lines=24> */
[----:B------:R-:W-:Y:S01]  /*2310*/  IMAD R30, R9, -0x2, R28 ;  /* 0xfffffffe091e7824 */ /* 0x000fe200078e021c */
[----:B0-----:R-:W-:Y:S01]  /*2320*/  ISETP.GE.AND P2, PT, R3, 0x1, PT ;  /* 0x000000010300780c */ /* 0x001fe20003f46270 */
[----:B------:R0:W-:Y:S01]  /*2330*/  @!P1 SYNCS.ARRIVE.TRANS64.RED.A1T0 RZ, [R26+URZ], RZ ;  /* 0x000000ff1aff99a7 */ /* 0x0001e2000810043f */
[----:B------:R-:W3:Y:S01]  /*2340*/  MUFU.TANH R11, R11 ;  /* 0x0000000b000b7308 */ /* 0x000ee20000002400 */
[----:B------:R-:W-:Y:S01]  /*2350*/  VIADD R38, R28, 0xffffffff ;  /* 0xffffffff1c267836 */ /* 0x000fe20000000000 */
[C-C-:B------:R-:W-:Y:S01]  /*2360*/  IADD3 R29, R30.reuse, -UR60, R19.reuse ;  /* 0x8000003c1e1d7c10 */ /* 0x140fe2000fffe013 */
[----:B------:R-:W-:Y:S01]  /*2370*/  VIADD R72, R30, 0xffffffff ;  /* 0xffffffff1e487836 */ /* 0x000fe20000000000 */
[----:B------:R-:W-:Y:S01]  /*2380*/  P2R R161, PR, RZ, 0x4 ;  /* 0x00000004ffa17803 */ /* 0x000fe20000000000 */
[----:B0-----:R-:W-:-:S03]  /*2390*/  IMAD R26, R74, -0x60, R19 ;  /* 0xffffffa04a1a7824 */ /* 0x001fc600078e0213 */
[----:B------:R-:W0:Y:S01]  /*23a0*/  MUFU.TANH R0, R0 ;  /* 0x0000000000007308 */ /* 0x000e220000002400 */
[C---:B------:R-:W-:Y:S02]  /*23b0*/  IMAD.IADD R34, R29.reuse, 0x1, R2 ;  /* 0x000000011d227824 */ /* 0x040fe400078e0202 */
[----:B------:R-:W-:Y:S02]  /*23c0*/  VIADD R26, R26, 0x60 ;  /* 0x000000601a1a7836 */ /* 0x000fe40000000000 */
[----:B------:R-:W-:Y:S02]  /*23d0*/  VIADD R35, R29, UR61 ;  /* 0x0000003d1d237c36 */ /* 0x000fe40008000000 */
[----:B------:R-:W-:Y:S01]  /*23e0*/  IMAD R31, R9, -0x2, R26 ;  /* 0xfffffffe091f7824 */ /* 0x000fe200078e021a */
[----:B------:R-:W0:Y:S01]  /*23f0*/  MUFU.TANH R6, R6 ;  /* 0x0000000600067308 */ /* 0x000e220000002400 */
[----:B-1----:R-:W-:-:S03]  /*2400*/  IMAD.IADD R28, R35, 0x1, R76 ;  /* 0x00000001231c7824 */ /* 0x002fc600078e024c */
[----:B------:R-:W-:-:S04]  /*2410*/  VIADDMNMX R26, R76, R34, R31, PT ;  /* 0x000000224c1a7246 */ /* 0x000fc8000380011f */
[----:B------:R-:W1:Y:S08]  /*2420*/  MUFU.TANH R7, R7 ;  /* 0x0000000700077308 */ /* 0x000e700000002400 */
[----:B------:R-:W0:Y:S08]  /*2430*/  MUFU.TANH R10, R10 ;  /* 0x0000000a000a7308 */ /* 0x000e300000002400 */
        /* <DEDUP_REMOVED lines=15> */
[----:B------:R0:W0:Y:S08]  /*2530*/  MUFU.TANH R42, R47 ;  /* 0x0000002f002a7308 */ /* 0x0000300000002400 */
        /* <DEDUP_REMOVED lines=23> */
[----:B------:R-:W0:Y:S01]  /*26b0*/  MUFU.TANH R71, R71 ;  /* 0x0000004700477308 */ /* 0x000e220000002400 */
[----:B-1234-:R-:W-:Y:S05]  /*26c0*/  @!P2 BRA `(.L_x_921) ;  /* 0x00000000004ca947 */ /* 0x01efea0003800000 */
[----:B------:R-:W-:Y:S01]  /*26d0*/  IADD3 R29, R19, -UR60, R76 ;  /* 0x8000003c131d7c10 */ /* 0x000fe2000fffe04c */
[----:B------:R-:W-:Y:S03]  /*26e0*/  BSSY B0, `(.L_x_922) ;  /* 0x000000e000007945 */ /* 0x000fe60003800000 */
[----:B------:R-:W-:-:S13]  /*26f0*/  ISETP.GT.AND P2, PT, R29, -0x1, PT ;  /* 0xffffffff1d00780c */ /* 0x000fda0003f44270 */
[----:B------:R-:W-:Y:S05]  /*2700*/  @P2 BRA `(.L_x_923) ;  /* 0x00000000001c2947 */ /* 0x000fea0003800000 */
[----:B------:R-:W-:Y:S02]  /*2710*/  ISETP.NE.AND P2, PT, R3, 0x1, PT ;  /* 0x000000010300780c */ /* 0x000fe40003f45270 */
[----:B------:R-:W-:-:S11]  /*2720*/  LOP3.LUT R29, RZ, R29, RZ, 0x33, !PT ;  /* 0x0000001dff1d7212 */ /* 0x000fd600078e33ff */
[----:B------:R-:W1:Y:S02]  /*2730*/  @P2 LDC.64 R80, c[0x0][0x9e8] ;  /* 0x00027a00ff502b82 */ /* 0x000e640000000a00 */
[----:B-1----:R-:W-:-:S05]  /*2740*/  @P2 IMAD.HI.U32 R30, R29, R80, RZ ;  /* 0x000000501d1e2227 */ /* 0x002fca00078e00ff */
[----:B------:R-:W-:-:S04]  /*2750*/  @P2 SHF.R.U32.HI R29, RZ, R81, R30 ;  /* 0x00000051ff1d2219 */ /* 0x000fc8000001161e */
[----:B------:R-:W-:Y:S01]  /*2760*/  LOP3.LUT R29, RZ, R29, RZ, 0x33, !PT ;  /* 0x0000001dff1d7212 */ /* 0x000fe200078e33ff */
[----:B------:R-:W-:Y:S06]  /*2770*/  BRA `(.L_x_924) ;  /* 0x0000000000107947 */ /* 0x000fec0003800000 */
.L_x_923:
[----:B------:R-:W-:-:S13]  /*2780*/  ISETP.NE.AND P2, PT, R3, 0x1, PT ;  /* 0x000000010300780c */ /* 0x000fda0003f45270 */
[----:B------:R-:W1:Y:S02]  /*2790*/  @P2 LDC.64 R80, c[0x0][0x9e8] ;  /* 0x00027a00ff502b82 */ /* 0x000e640000000a00 */
[----:B-1----:R-:W-:-:S05]  /*27a0*/  @P2 IMAD.HI.U32 R30, R29, R80, RZ ;  /* 0x000000501d1e2227 */ /* 0x002fca00078e00ff */
[----:B------:R-:W-:-:S07]  /*27b0*/  @P2 SHF.R.U32.HI R29, RZ, R81, R30 ;  /* 0x00000051ff1d2219 */ /* 0x000fce000001161e */
.L_x_924:
[----:B------:R-:W-:Y:S05]  /*27c0*/  BSYNC B0 ;  /* 0x0000000000007941 */ /* 0x000fea0003800000 */
.L_x_922:
[----:B------:R-:W-:-:S05]  /*27d0*/  IMAD R29, R29, R3, R72 ;  /* 0x000000031d1d7224 */ /* 0x000fca00078e0248 */
[----:B------:R-:W-:Y:S02]  /*27e0*/  VIMNMX R28, R28, R29, !PT ;  /* 0x0000001d1c1c7248 */ /* 0x000fe40007fe0100 */
[----:B------:R-:W-:-:S07]  /*27f0*/  VIADDMNMX R26, R29, R3, R26, PT ;  /* 0x000000031d1a7246 */ /* 0x000fce000380011a */
.L_x_921:
[C---:B------:R-:W-:Y:S01]  /*2800*/  ISETP.GE.AND P2, PT, R38.reuse, 0x2, PT ;  /* 0x000000022600780c */ /* 0x040fe20003f46270 */
[----:B------:R-:W1:Y:S01]  /*2810*/  SHFL.IDX PT, R30, R27, 0x1, 0x1c1f ;  /* 0x003c1f001b1e7f89 */ /* 0x000e6200000e0000 */
[----:B------:R-:W-:Y:S02]  /*2820*/  ISETP.GE.AND P6, PT, R38, 0x9, PT ;  /* 0x000000092600780c */ /* 0x000fe40003fc6270 */
[----:B------:R-:W-:Y:S02]  /*2830*/  ISETP.GT.AND P3, PT, R28, 0x1, !P2 ;  /* 0x000000011c00780c */ /* 0x000fe40005764270 */
[----:B------:R-:W-:Y:S02]  /*2840*/  ISETP.GE.AND P4, PT, R38, 0xa, PT ;  /* 0x0000000a2600780c */ /* 0x000fe40003f86270 */
[----:B------:R-:W-:Y:S02]  /*2850*/  ISETP.LT.OR P3, PT, R26, 0x2, P3 ;  /* 0x000000021a00780c */ /* 0x000fe40001f61670 */
[----:B------:R-:W-:-:S02]  /*2860*/  P2R R76, PR, RZ, 0x10 ;  /* 0x00000010ff4c7803 */ /* 0x000fc40000000000 */
[----:B------:R-:W-:Y:S02]  /*2870*/  FSEL R77, R77, -INF , !P3 ;  /* 0xff8000004d4d7808 */ /* 0x000fe40005800000 */
[----:B------:R-:W-:-:S04]  /*2880*/  ISETP.GT.AND P3, PT, R28, 0x8, !P6 ;  /* 0x000000081c00780c */ /* 0x000fc80007764270 */
[----:B------:R-:W-:-:S04]  /*2890*/  ISETP.LT.OR P3, PT, R26, 0x9, P3 ;  /* 0x000000091a00780c */ /* 0x000fc80001f61670 */
[----:B------:R-:W-:Y:S02]  /*28a0*/  FSEL R39, R78, -INF , !P3 ;  /* 0xff8000004e277808 */ /* 0x000fe40005800000 */
[----:B------:R-:W-:Y:S02]  /*28b0*/  ISETP.GT.AND P3, PT, R28, 0x9, !P4 ;  /* 0x000000091c00780c */ /* 0x000fe40006764270 */
[----:B------:R-:W-:Y:S02]  /*28c0*/  ISETP.GE.AND P4, PT, R38, 0x11, PT ;  /* 0x000000112600780c */ /* 0x000fe40003f86270 */
[----:B------:R-:W-:Y:S02]  /*28d0*/  ISETP.LT.OR P3, PT, R26, 0xa, P3 ;  /* 0x0000000a1a00780c */ /* 0x000fe40001f61670 */
[----:B------:R-:W-:Y:S02]  /*28e0*/  P2R R78, PR, RZ, 0x10 ;  /* 0x00000010ff4e7803 */ /* 0x000fe40000000000 */
[----:B------:R-:W-:-:S02]  /*28f0*/  FSEL R79, R79, -INF , !P3 ;  /* 0xff8000004f4f7808 */ /* 0x000fc40005800000 */
[----:B------:R-:W-:Y:S02]  /*2900*/  ISETP.GT.AND P3, PT, R28, 0x10, !P4 ;  /* 0x000000101c00780c */ /* 0x000fe40006764270 */
[----:B------:R-:W-:Y:S02]  /*2910*/  ISETP.GE.AND P4, PT, R38, 0x12, PT ;  /* 0x000000122600780c */ /* 0x000fe40003f86270 */
[----:B------:R-:W-:Y:S02]  /*2920*/  ISETP.LT.OR P3, PT, R26, 0x11, P3 ;  /* 0x000000111a00780c */ /* 0x000fe40001f61670 */
[----:B------:R-:W-:Y:S02]  /*2930*/  P2R R80, PR, RZ, 0x10 ;  /* 0x00000010ff507803 */ /* 0x000fe40000000000 */
[----:B0-----:R-:W-:Y:S02]  /*2940*/  FSEL R43, R32, -INF , !P3 ;  /* 0xff800000202b7808 */ /* 0x001fe40005800000 */
[----:B------:R-:W-:-:S02]  /*2950*/  ISETP.GT.AND P3, PT, R28, 0x11, !P4 ;  /* 0x000000111c00780c */ /* 0x000fc40006764270 */
[----:B------:R-:W-:Y:S02]  /*2960*/  ISETP.GE.AND P4, PT, R38, 0x19, PT ;  /* 0x000000192600780c */ /* 0x000fe40003f86270 */
[----:B------:R-:W-:Y:S02]  /*2970*/  ISETP.LT.OR P3, PT, R26, 0x12, P3 ;  /* 0x000000121a00780c */ /* 0x000fe40001f61670 */
[----:B------:R-:W-:Y:S02]  /*2980*/  P2R R82, PR, RZ, 0x10 ;  /* 0x00000010ff527803 */ /* 0x000fe40000000000 */
[----:B------:R-:W-:Y:S02]  /*2990*/  FSEL R33, R33, -INF , !P3 ;  /* 0xff80000021217808 */ /* 0x000fe40005800000 */
[----:B------:R-:W-:Y:S02]  /*29a0*/  ISETP.GT.AND P3, PT, R28, 0x18, !P4 ;  /* 0x000000181c00780c */ /* 0x000fe40006764270 */
[----:B------:R-:W-:-:S02]  /*29b0*/  ISETP.GE.AND P4, PT, R38, 0x1a, PT ;  /* 0x0000001a2600780c */ /* 0x000fc40003f86270 */
[----:B------:R-:W-:Y:S02]  /*29c0*/  ISETP.LT.OR P3, PT, R26, 0x19, P3 ;  /* 0x000000191a00780c */ /* 0x000fe40001f61670 */
[----:B------:R-:W-:Y:S02]  /*29d0*/  P2R R32, PR, RZ, 0x10 ;  /* 0x00000010ff207803 */ /* 0x000fe40000000000 */
[----:B------:R-:W-:Y:S02]  /*29e0*/  FSEL R47, R36, -INF , !P3 ;  /* 0xff800000242f7808 */ /* 0x000fe40005800000 */
[----:B------:R-:W-:Y:S02]  /*29f0*/  ISETP.GT.AND P3, PT, R28, 0x19, !P4 ;  /* 0x000000191c00780c */ /* 0x000fe40006764270 */
[----:B------:R-:W-:Y:S02]  /*2a00*/  ISETP.GE.AND P4, PT, R38, 0x21, PT ;  /* 0x000000212600780c */ /* 0x000fe40003f86270 */
[----:B------:R-:W-:-:S02]  /*2a10*/  ISETP.LT.OR P3, PT, R26, 0x1a, P3 ;  /* 0x0000001a1a00780c */ /* 0x000fc40001f61670 */
[----:B------:R-:W-:Y:S02]  /*2a20*/  P2R R36, PR, RZ, 0x10 ;  /* 0x00000010ff247803 */ /* 0x000fe40000000000 */
[----:B------:R-:W-:Y:S02]  /*2a30*/  FSEL R37, R37, -INF , !P3 ;  /* 0xff80000025257808 */ /* 0x000fe40005800000 */
[----:B------:R-:W-:Y:S02]  /*2a40*/  ISETP.GT.AND P3, PT, R28, 0x20, !P4 ;  /* 0x000000201c00780c */ /* 0x000fe40006764270 */
[----:B------:R-:W-:Y:S02]  /*2a50*/  ISETP.GE.AND P4, PT, R38, 0x22, PT ;  /* 0x000000222600780c */ /* 0x000fe40003f86270 */
[----:B------:R-:W-:-:S04]  /*2a60*/  ISETP.LT.OR P3, PT, R26, 0x21, P3 ;  /* 0x000000211a00780c */ /* 0x000fc80001f61670 */
[----:B------:R-:W-:Y:S02]  /*2a70*/  FSEL R67, R40, -INF , !P3 ;  /* 0xff80000028437808 */ /* 0x000fe40005800000 */
[----:B------:R-:W-:Y:S02]  /*2a80*/  ISETP.GT.AND P3, PT, R28, 0x21, !P4 ;  /* 0x000000211c00780c */ /* 0x000fe40006764270 */
[----:B------:R-:W-:Y:S02]  /*2a90*/  P2R R40, PR, RZ, 0x10 ;  /* 0x00000010ff287803 */ /* 0x000fe40000000000 */
[----:B------:R-:W-:Y:S02]  /*2aa0*/  ISETP.LT.OR P3, PT, R26, 0x22, P3 ;  /* 0x000000221a00780c */ /* 0x000fe40001f61670 */
[----:B------:R-:W-:Y:S02]  /*2ab0*/  ISETP.GE.AND P4, PT, R38, 0x29, PT ;  /* 0x000000292600780c */ /* 0x000fe40003f86270 */
[----:B------:R-:W-:-:S02]  /*2ac0*/  FSEL R41, R41, -INF , !P3 ;  /* 0xff80000029297808 */ /* 0x000fc40005800000 */
[----:B------:R-:W-:Y:S02]  /*2ad0*/  ISETP.GT.AND P3, PT, R28, 0x28, !P4 ;  /* 0x000000281c00780c */ /* 0x000fe40006764270 */
[----:B------:R-:W-:Y:S02]  /*2ae0*/  P2R R84, PR, RZ, 0x10 ;  /* 0x00000010ff547803 */ /* 0x000fe40000000000 */
[----:B------:R-:W-:Y:S02]  /*2af0*/  ISETP.LT.OR P3, PT, R26, 0x29, P3 ;  /* 0x000000291a00780c */ /* 0x000fe40001f61670 */
[----:B------:R-:W-:Y:S02]  /*2b00*/  ISETP.GE.AND P4, PT, R38, 0x2a, PT ;  /* 0x0000002a2600780c */ /* 0x000fe40003f86270 */
[----:B------:R-:W-:Y:S02]  /*2b10*/  FSEL R73, R44, -INF , !P3 ;  /* 0xff8000002c497808 */ /* 0x000fe40005800000 */
[----:B------:R-:W-:-:S02]  /*2b20*/  ISETP.GT.AND P3, PT, R28, 0x29, !P4 ;  /* 0x000000291c00780c */ /* 0x000fc40006764270 */
[----:B------:R-:W-:Y:S02]  /*2b30*/  P2R R44, PR, RZ, 0x10 ;  /* 0x00000010ff2c7803 */ /* 0x000fe40000000000 */
[----:B------:R-:W-:Y:S02]  /*2b40*/  ISETP.LT.OR P3, PT, R26, 0x2a, P3 ;  /* 0x0000002a1a00780c */ /* 0x000fe40001f61670 */
[----:B------:R-:W-:Y:S02]  /*2b50*/  ISETP.GE.AND P4, PT, R38, 0x31, PT ;  /* 0x000000312600780c */ /* 0x000fe40003f86270 */
[----:B------:R-:W-:Y:S02]  /*2b60*/  FSEL R45, R45, -INF , !P3 ;  /* 0xff8000002d2d7808 */ /* 0x000fe40005800000 */
[----:B------:R-:W-:Y:S02]  /*2b70*/  ISETP.GT.AND P3, PT, R28, 0x30, !P4 ;  /* 0x000000301c00780c */ /* 0x000fe40006764270 */
[----:B------:R-:W-:-:S02]  /*2b80*/  P2R R86, PR, RZ, 0x10 ;  /* 0x00000010ff567803 */ /* 0x000fc40000000000 */
[----:B------:R-:W-:Y:S02]  /*2b90*/  ISETP.LT.OR P3, PT, R26, 0x31, P3 ;  /* 0x000000311a00780c */ /* 0x000fe40001f61670 */
[----:B------:R-:W-:Y:S02]  /*2ba0*/  ISETP.GE.AND P4, PT, R38, 0x32, PT ;  /* 0x000000322600780c */ /* 0x000fe40003f86270 */
[----:B------:R-:W-:Y:S02]  /*2bb0*/  FSEL R75, R48, -INF , !P3 ;  /* 0xff800000304b7808 */ /* 0x000fe40005800000 */
[----:B------:R-:W-:Y:S02]  /*2bc0*/  ISETP.GT.AND P3, PT, R28, 0x31, !P4 ;  /* 0x000000311c00780c */ /* 0x000fe40006764270 */
[----:B------:R-:W-:Y:S02]  /*2bd0*/  P2R R48, PR, RZ, 0x10 ;  /* 0x00000010ff307803 */ /* 0x000fe40000000000 */
[----:B------:R-:W-:-:S02]  /*2be0*/  ISETP.LT.OR P3, PT, R26, 0x32, P3 ;  /* 0x000000321a00780c */ /* 0x000fc40001f61670 */
[----:B------:R-:W-:Y:S02]  /*2bf0*/  ISETP.GE.AND P4, PT, R38, 0x39, PT ;  /* 0x000000392600780c */ /* 0x000fe40003f86270 */
[----:B------:R-:W-:Y:S02]  /*2c00*/  FSEL R49, R49, -INF , !P3 ;  /* 0xff80000031317808 */ /* 0x000fe40005800000 */
[----:B------:R-:W-:Y:S02]  /*2c10*/  ISETP.GT.AND P3, PT, R28, 0x38, !P4 ;  /* 0x000000381c00780c */ /* 0x000fe40006764270 */
[----:B------:R-:W-:Y:S02]  /*2c20*/  P2R R88, PR, RZ, 0x10 ;  /* 0x00000010ff587803 */ /* 0x000fe40000000000 */
[----:B------:R-:W-:Y:S02]  /*2c30*/  ISETP.LT.OR P3, PT, R26, 0x39, P3 ;  /* 0x000000391a00780c */ /* 0x000fe40001f61670 */
[----:B------:R-:W-:-:S02]  /*2c40*/  ISETP.GE.AND P4, PT, R38, 0x3a, PT ;  /* 0x0000003a2600780c */ /* 0x000fc40003f86270 */
        /* <DEDUP_REMOVED lines=33> */
[----:B------:R-:W-:-:S04]  /*2e60*/  ISETP.LT.OR P3, PT, R26, 0x52, P3 ;  /* 0x000000521a00780c */ /* 0x000fc80001f61670 */
[----:B------:R-:W-:Y:S02]  /*2e70*/  FSEL R65, R65, -INF , !P3 ;  /* 0xff80000041417808 */ /* 0x000fe40005800000 */
[----:B------:R-:W-:-:S04]  /*2e80*/  ISETP.GE.AND P3, PT, R38, 0x59, PT ;  /* 0x000000592600780c */ /* 0x000fc80003f66270 */
[----:B------:R-:W-:-:S04]  /*2e90*/  ISETP.GT.AND P4, PT, R28, 0x58, !P3 ;  /* 0x000000581c00780c */ /* 0x000fc80005f84270 */
[----:B------:R-:W-:-:S04]  /*2ea0*/  ISETP.LT.OR P4, PT, R26, 0x59, P4 ;  /* 0x000000591a00780c */ /* 0x000fc80002781670 */
[----:B------:R-:W-:Y:S02]  /*2eb0*/  FSEL R89, R68, -INF , !P4 ;  /* 0xff80000044597808 */ /* 0x000fe40006000000 */
[----:B------:R-:W-:-:S04]  /*2ec0*/  ISETP.GE.AND P4, PT, R38, 0x1, PT ;  /* 0x000000012600780c */ /* 0x000fc80003f86270 */
[----:B------:R-:W-:-:S04]  /*2ed0*/  ISETP.GT.AND P5, PT, R28, RZ, !P4 ;  /* 0x000000ff1c00720c */ /* 0x000fc800067a4270 */
[----:B------:R-:W-:-:S04]  /*2ee0*/  ISETP.LT.OR P5, PT, R26, 0x1, P5 ;  /* 0x000000011a00780c */ /* 0x000fc80002fa1670 */
[----:B------:R-:W-:Y:S02]  /*2ef0*/  FSEL R29, R11, -INF , !P5 ;  /* 0xff8000000b1d7808 */ /* 0x000fe40006800000 */
[----:B------:R-:W-:-:S04]  /*2f00*/  ISETP.GE.AND P5, PT, R38, 0x5a, PT ;  /* 0x0000005a2600780c */ /* 0x000fc80003fa6270 */
[----:B------:R-:W-:Y:S02]  /*2f10*/  P2R R68, PR, RZ, 0x20 ;  /* 0x00000020ff447803 */ /* 0x000fe40000000000 */
[----:B------:R-:W-:Y:S01]  /*2f20*/  ISETP.GT.AND P5, PT, R28, 0x59, !P5 ;  /* 0x000000591c00780c */ /* 0x000fe20006fa4270 */
[----:B-1----:R-:W-:-:S03]  /*2f30*/  IMAD.IADD R28, R35, 0x1, R30 ;  /* 0x00000001231c7824 */ /* 0x002fc600078e021e */
[----:B------:R-:W-:Y:S02]  /*2f40*/  ISETP.LT.OR P5, PT, R26, 0x5a, P5 ;  /* 0x0000005a1a00780c */ /* 0x000fe40002fa1670 */
[----:B------:R-:W-:Y:S02]  /*2f50*/  VIADDMNMX R26, R30, R34, R31, PT ;  /* 0x000000221e1a7246 */ /* 0x000fe4000380011f */
[----:B------:R-:W-:Y:S02]  /*2f60*/  FSEL R69, R69, -INF , !P5 ;  /* 0xff80000045457808 */ /* 0x000fe40006800000 */
[----:B------:R-:W-:-:S13]  /*2f70*/  ISETP.GE.AND P5, PT, R3, 0x1, PT ;  /* 0x000000010300780c */ /* 0x000fda0003fa6270 */
[----:B------:R-:W-:Y:S05]  /*2f80*/  @!P5 BRA `(.L_x_925) ;  /* 0x00000000004cd947 */ /* 0x000fea0003800000 */
[----:B------:R-:W-:Y:S01]  /*2f90*/  IADD3 R11, R19, -UR60, R30 ;  /* 0x8000003c130b7c10 */ /* 0x000fe2000fffe01e */
[----:B------:R-:W-:Y:S03]  /*2fa0*/  BSSY B0, `(.L_x_926) ;  /* 0x000000e000007945 */ /* 0x000fe60003800000 */
        /* <DEDUP_REMOVED lines=9> */
.L_x_927:
[----:B------:R-:W-:-:S13]  /*3040*/  ISETP.NE.AND P5, PT, R3, 0x1, PT ;  /* 0x000000010300780c */ /* 0x000fda0003fa5270 */
[----:B------:R-:W0:Y:S02]  /*3050*/  @P5 LDC.64 R30, c[0x0][0x9e8] ;  /* 0x00027a00ff1e5b82 */ /* 0x000e240000000a00 */
[----:B0-----:R-:W-:-:S05]  /*3060*/  @P5 IMAD.HI.U32 R30, R11, R30, RZ ;  /* 0x0000001e0b1e5227 */ /* 0x001fca00078e00ff */
[----:B------:R-:W-:-:S07]  /*3070*/  @P5 SHF.R.U32.HI R11, RZ, R31, R30 ;  /* 0x0000001fff0b5219 */ /* 0x000fce000001161e */
.L_x_928:
[----:B------:R-:W-:Y:S05]  /*3080*/  BSYNC B0 ;  /* 0x0000000000007941 */ /* 0x000fea0003800000 */
.L_x_926:
[----:B------:R-:W-:-:S05]  /*3090*/  IMAD R11, R11, R3, R72 ;  /* 0x000000030b0b7224 */ /* 0x000fca00078e0248 */
[----:B------:R-:W-:Y:S02]  /*30a0*/  VIMNMX R28, R28, R11, !PT ;  /* 0x0000000b1c1c7248 */ /* 0x000fe40007fe0100 */
[----:B------:R-:W-:-:S07]  /*30b0*/  VIADDMNMX R26, R11, R3, R26, PT ;  /* 0x000000030b1a7246 */ /* 0x000fce000380011a */
.L_x_925:
[C---:B------:R-:W-:Y:S01]  /*30c0*/  ISETP.GT.AND P2, PT, R28.reuse, 0x1, !P2 ;  /* 0x000000011c00780c */ /* 0x040fe20005744270 */
[----:B------:R-:W-:Y:S01]  /*30d0*/  ULDC UR4, c[0x0][0x988] ;  /* 0x0002620000047ab9 */ /* 0x000fe20000000800 */
[----:B------:R-:W-:Y:S02]  /*30e0*/  ISETP.GT.AND P6, PT, R28, 0x8, !P6 ;  /* 0x000000081c00780c */ /* 0x000fe400077c4270 */
[C---:B------:R-:W-:Y:S02]  /*30f0*/  ISETP.LT.OR P2, PT, R26.reuse, 0x2, P2 ;  /* 0x000000021a00780c */ /* 0x040fe40001741670 */
[----:B------:R-:W-:Y:S02]  /*3100*/  ISETP.LT.OR P6, PT, R26, 0x9, P6 ;  /* 0x000000091a00780c */ /* 0x000fe400037c1670 */
[----:B------:R-:W-:Y:S02]  /*3110*/  FSEL R6, R6, -INF , !P2 ;  /* 0xff80000006067808 */ /* 0x000fe40005000000 */
[----:B------:R-:W-:-:S02]  /*3120*/  ISETP.NE.AND P2, PT, R76, RZ, PT ;  /* 0x000000ff4c00720c */ /* 0x000fc40003f45270 */
[----:B------:R-:W-:Y:S02]  /*3130*/  FSEL R30, R7, -INF , !P6 ;  /* 0xff800000071e7808 */ /* 0x000fe40007000000 */
[----:B------:R-:W-:Y:S02]  /*3140*/  ISETP.GT.AND P2, PT, R28, 0x9, !P2 ;  /* 0x000000091c00780c */ /* 0x000fe40005744270 */
[----:B------:R-:W-:Y:S02]  /*3150*/  ISETP.NE.AND P6, PT, R32, RZ, PT ;  /* 0x000000ff2000720c */ /* 0x000fe40003fc5270 */
[----:B------:R-:W-:Y:S02]  /*3160*/  ISETP.LT.OR P2, PT, R26, 0xa, P2 ;  /* 0x0000000a1a00780c */ /* 0x000fe40001741670 */
[----:B------:R-:W-:Y:S02]  /*3170*/  FMNMX.FTZ R7, R29, R77, !PT ;  /* 0x0000004d1d077209 */ /* 0x000fe40007810000 */
[----:B------:R-:W-:-:S02]  /*3180*/  FSEL R32, R10, -INF , !P2 ;  /* 0xff8000000a207808 */ /* 0x000fc40005000000 */
[----:B------:R-:W-:Y:S02]  /*3190*/  ISETP.NE.AND P2, PT, R78, RZ, PT ;  /* 0x000000ff4e00720c */ /* 0x000fe40003f45270 */
[----:B------:R-:W-:Y:S02]  /*31a0*/  FMNMX.FTZ R7, R39, R7, !PT ;  /* 0x0000000727077209 */ /* 0x000fe40007810000 */
[----:B------:R-:W-:Y:S02]  /*31b0*/  ISETP.GT.AND P2, PT, R28, 0x10, !P2 ;  /* 0x000000101c00780c */ /* 0x000fe40005744270 */
[----:B------:R-:W-:Y:S02]  /*31c0*/  FMNMX.FTZ R7, R79, R7, !PT ;  /* 0x000000074f077209 */ /* 0x000fe40007810000 */
[----:B------:R-:W-:Y:S02]  /*31d0*/  ISETP.LT.OR P2, PT, R26, 0x11, P2 ;  /* 0x000000111a00780c */ /* 0x000fe40001741670 */
[----:B------:R-:W-:-:S02]  /*31e0*/  FMNMX.FTZ R7, R43, R7, !PT ;  /* 0x000000072b077209 */ /* 0x000fc40007810000 */
[----:B------:R-:W-:Y:S02]  /*31f0*/  FSEL R12, R12, -INF , !P2 ;  /* 0xff8000000c0c7808 */ /* 0x000fe40005000000 */
[----:B------:R-:W-:Y:S02]  /*3200*/  ISETP.NE.AND P2, PT, R80, RZ, PT ;  /* 0x000000ff5000720c */ /* 0x000fe40003f45270 */
[----:B------:R-:W-:Y:S02]  /*3210*/  FMNMX.FTZ R7, R33, R7, !PT ;  /* 0x0000000721077209 */ /* 0x000fe40007810000 */
[----:B------:R-:W-:Y:S02]  /*3220*/  ISETP.GT.AND P2, PT, R28, 0x11, !P2 ;  /* 0x000000111c00780c */ /* 0x000fe40005744270 */
[----:B------:R-:W-:Y:S02]  /*3230*/  FMNMX.FTZ R7, R47, R7, !PT ;  /* 0x000000072f077209 */ /* 0x000fe40007810000 */
[----:B------:R-:W-:-:S02]  /*3240*/  ISETP.LT.OR P2, PT, R26, 0x12, P2 ;  /* 0x000000121a00780c */ /* 0x000fc40001741670 */
[----:B------:R-:W-:Y:S02]  /*3250*/  ISETP.NE.AND P5, PT, R36, RZ, PT ;  /* 0x000000ff2400720c */ /* 0x000fe40003fa5270 */
[----:B------:R-:W-:Y:S01]  /*3260*/  FSEL R34, R13, -INF , !P2 ;  /* 0xff8000000d227808 */ /* 0x000fe20005000000 */
[----:B------:R-:W-:Y:S01]  /*3270*/  IMAD.U32 R13, RZ, RZ, UR4 ;  /* 0x00000004ff0d7e24 */ /* 0x000fe2000f8e00ff */
[----:B------:R-:W-:Y:S02]  /*3280*/  ISETP.NE.AND P2, PT, R82, RZ, PT ;  /* 0x000000ff5200720c */ /* 0x000fe40003f45270 */
[----:B------:R-:W-:Y:S02]  /*3290*/  FMNMX.FTZ R7, R37, R7, !PT ;  /* 0x0000000725077209 */ /* 0x000fe40007810000 */
[----:B------:R-:W-:Y:S02]  /*32a0*/  ISETP.GT.AND P2, PT, R28, 0x18, !P2 ;  /* 0x000000181c00780c */ /* 0x000fe40005744270 */
[----:B------:R-:W-:-:S02]  /*32b0*/  FMNMX.FTZ R7, R67, R7, !PT ;  /* 0x0000000743077209 */ /* 0x000fc40007810000 */
[----:B------:R-:W-:Y:S02]  /*32c0*/  ISETP.LT.OR P2, PT, R26, 0x19, P2 ;  /* 0x000000191a00780c */ /* 0x000fe40001741670 */
[----:B------:R-:W-:Y:S02]  /*32d0*/  FMNMX.FTZ R7, R41, R7, !PT ;  /* 0x0000000729077209 */ /* 0x000fe40007810000 */
[----:B------:R-:W-:Y:S02]  /*32e0*/  FSEL R20, R20, -INF , !P2 ;  /* 0xff80000014147808 */ /* 0x000fe40005000000 */
[----:B------:R-:W-:Y:S02]  /*32f0*/  ISETP.GT.AND P2, PT, R28, 0x19, !P6 ;  /* 0x000000191c00780c */ /* 0x000fe40007744270 */
[----:B------:R-:W-:Y:S02]  /*3300*/  FMNMX.FTZ R7, R73, R7, !PT ;  /* 0x0000000749077209 */ /* 0x000fe40007810000 */
[----:B------:R-:W-:-:S02]  /*3310*/  ISETP.LT.OR P2, PT, R26, 0x1a, P2 ;  /* 0x0000001a1a00780c */ /* 0x000fc40001741670 */
[----:B------:R-:W-:Y:S02]  /*3320*/  FMNMX.FTZ R7, R45, R7, !PT ;  /* 0x000000072d077209 */ /* 0x000fe40007810000 */
[----:B------:R-:W-:Y:S02]  /*3330*/  FSEL R36, R21, -INF , !P2 ;  /* 0xff80000015247808 */ /* 0x000fe40005000000 */
        /* <DEDUP_REMOVED lines=10> */
[----:B------:R-:W-:Y:S02]  /*33e0*/  FMNMX.FTZ R7, R83, R7, !PT ;  /* 0x0000000753077209 */ /* 0x000fe40007810000 */
[----:B------:R-:W-:Y:S02]  /*33f0*/  FSEL R38, R25, -INF , !P2 ;  /* 0xff80000019267808 */ /* 0x000fe40005000000 */
[----:B------:R-:W-:Y:S02]  /*3400*/  ISETP.NE.AND P2, PT, R84, RZ, PT ;  /* 0x000000ff5400720c */ /* 0x000fe40003f45270 */
[----:B------:R-:W-:Y:S02]  /*3410*/  FMNMX.FTZ R7, R57, R7, !PT ;  /* 0x0000000739077209 */ /* 0x000fe40007810000 */
[----:B------:R-:W-:Y:S02]  /*3420*/  ISETP.GT.AND P2, PT, R28, 0x28, !P2 ;  /* 0x000000281c00780c */ /* 0x000fe40005744270 */
[----:B------:R-:W-:-:S02]  /*3430*/  FMNMX.FTZ R7, R85, R7, !PT ;  /* 0x0000000755077209 */ /* 0x000fc40007810000 */
[----:B------:R-:W-:Y:S02]  /*3440*/  ISETP.LT.OR P2, PT, R26, 0x29, P2 ;  /* 0x000000291a00780c */ /* 0x000fe40001741670 */
[----:B------:R-:W-:Y:S02]  /*3450*/  FMNMX.FTZ R7, R61, R7, !PT ;  /* 0x000000073d077209 */ /* 0x000fe40007810000 */
[----:B------:R-:W-:Y:S02]  /*3460*/  FSEL R40, R46, -INF , !P2 ;  /* 0xff8000002e287808 */ /* 0x000fe40005000000 */
[----:B------:R-:W-:Y:S02]  /*3470*/  ISETP.NE.AND P2, PT, R44, RZ, PT ;  /* 0x000000ff2c00720c */ /* 0x000fe40003f45270 */
[----:B------:R-:W-:Y:S02]  /*3480*/  FMNMX.FTZ R7, R87, R7, !PT ;  /* 0x0000000757077209 */ /* 0x000fe40007810000 */
[----:B------:R-:W-:-:S02]  /*3490*/  ISETP.GT.AND P2, PT, R28, 0x29, !P2 ;  /* 0x000000291c00780c */ /* 0x000fc40005744270 */
[----:B------:R-:W-:Y:S02]  /*34a0*/  FMNMX.FTZ R7, R65, R7, !PT ;  /* 0x0000000741077209 */ /* 0x000fe40007810000 */
[----:B------:R-:W-:Y:S02]  /*34b0*/  ISETP.LT.OR P2, PT, R26, 0x2a, P2 ;  /* 0x0000002a1a00780c */ /* 0x000fe40001741670 */
[----:B------:R-:W-:Y:S02]  /*34c0*/  FMNMX.FTZ R7, R89, R7, !PT ;  /* 0x0000000759077209 */ /* 0x000fe40007810000 */
[----:B------:R-:W-:Y:S02]  /*34d0*/  FSEL R42, R42, -INF , !P2 ;  /* 0xff8000002a2a7808 */ /* 0x000fe40005000000 */
[----:B------:R-:W-:Y:S02]  /*34e0*/  ISETP.NE.AND P2, PT, R86, RZ, PT ;  /* 0x000000ff5600720c */ /* 0x000fe40003f45270 */
[----:B------:R-:W-:-:S02]  /*34f0*/  FMNMX.FTZ R7, R69, R7, !PT ;  /* 0x0000000745077209 */ /* 0x000fc40007810000 */
[C---:B------:R-:W-:Y:S02]  /*3500*/  ISETP.GT.AND P2, PT, R28.reuse, 0x30, !P2 ;  /* 0x000000301c00780c */ /* 0x040fe40005744270 */
[----:B------:R-:W-:Y:S01]  /*3510*/  ISETP.GT.AND P4, PT, R28, RZ, !P4 ;  /* 0x000000ff1c00720c */ /* 0x000fe20006784270 */
[----:B------:R-:W0:Y:S01]  /*3520*/  SHFL.BFLY PT, R10, R7, 0x2, 0x1f ;  /* 0x0c401f00070a7f89 */ /* 0x000e2200000e0000 */
        /* <DEDUP_REMOVED lines=8> */
[----:B------:R-:W-:Y:S02]  /*35b0*/  ISETP.NE.AND P5, PT, R60, RZ, PT ;  /* 0x000000ff3c00720c */ /* 0x000fe40003fa5270 */
[----:B------:R-:W-:-:S02]  /*35c0*/  FSEL R46, R51, -INF , !P2 ;  /* 0xff800000332e7808 */ /* 0x000fc40005000000 */
[----:B------:R-:W-:Y:S02]  /*35d0*/  ISETP.NE.AND P2, PT, R88, RZ, PT ;  /* 0x000000ff5800720c */ /* 0x000fe40003f45270 */
[C---:B------:R-:W-:Y:S02]  /*35e0*/  ISETP.GT.AND P3, PT, R28.reuse, 0x58, !P3 ;  /* 0x000000581c00780c */ /* 0x040fe40005f64270 */
[----:B------:R-:W-:Y:S02]  /*35f0*/  ISETP.GT.AND P2, PT, R28, 0x38, !P2 ;  /* 0x000000381c00780c */ /* 0x000fe40005744270 */
[----:B0-----:R-:W-:Y:S02]  /*3600*/  FMNMX.FTZ R10, R7, R10, !PT ;  /* 0x0000000a070a7209 */ /* 0x001fe40007810000 */
[----:B------:R-:W-:Y:S02]  /*3610*/  ISETP.LT.OR P2, PT, R26, 0x39, P2 ;  /* 0x000000391a00780c */ /* 0x000fe40001741670 */
[----:B------:R-:W-:Y:S01]  /*3620*/  FMNMX.FTZ R7, R0, R6, !PT ;  /* 0x0000000600077209 */ /* 0x000fe20007810000 */
[----:B------:R-:W0:Y:S01]  /*3630*/  SHFL.BFLY PT, R11, R10, 0x1, 0x1f ;  /* 0x0c201f000a0b7f89 */ /* 0x000e2200000e0000 */
        /* <DEDUP_REMOVED lines=28> */
[----:B0-----:R-:W-:Y:S02]  /*3800*/  FMNMX.FTZ R11, R10, R11, !PT ;  /* 0x0000000b0a0b7209 */ /* 0x001fe40007810000 */
[----:B------:R-:W-:Y:S02]  /*3810*/  FMNMX.FTZ R7, R46, R7, !PT ;  /* 0x000000072e077209 */ /* 0x000fe40007810000 */
[----:B------:R-:W-:Y:S01]  /*3820*/  ISETP.LT.OR P2, PT, R26, 0x4a, P2 ;  /* 0x0000004a1a00780c */ /* 0x000fe20001741670 */
[----:B------:R-:W-:Y:S01]  /*3830*/  FMUL.FTZ R21, R11, R13 ;  /* 0x0000000d0b157220 */ /* 0x000fe20000410000 */
[----:B------:R-:W-:-:S02]  /*3840*/  FMNMX.FTZ R7, R48, R7, !PT ;  /* 0x0000000730077209 */ /* 0x000fc40007810000 */
[----:B------:R-:W-:Y:S02]  /*3850*/  FSEL R58, R63, -INF , !P2 ;  /* 0xff8000003f3a7808 */ /* 0x000fe40005000000 */
[----:B------:R-:W-:Y:S02]  /*3860*/  FSETP.NEU.FTZ.AND P2, PT, R11, -INF , PT ;  /* 0xff8000000b00780b */ /* 0x000fe40003f5d000 */
[----:B------:R-:W-:Y:S02]  /*3870*/  ISETP.NE.AND P5, PT, R92, RZ, PT ;  /* 0x000000ff5c00720c */ /* 0x000fe40003fa5270 */
[----:B------:R-:W-:Y:S02]  /*3880*/  FMNMX.FTZ R7, R50, R7, !PT ;  /* 0x0000000732077209 */ /* 0x000fe40007810000 */
[----:B------:R-:W-:Y:S02]  /*3890*/  FSEL R64, R21, RZ, P2 ;  /* 0x000000ff15407208 */ /* 0x000fe40001000000 */
[----:B------:R-:W-:-:S02]  /*38a0*/  ISETP.GT.AND P2, PT, R28, 0x50, !P5 ;  /* 0x000000501c00780c */ /* 0x000fc40006f44270 */
[----:B------:R-:W-:Y:S01]  /*38b0*/  FMNMX.FTZ R7, R52, R7, !PT ;  /* 0x0000000734077209 */ /* 0x000fe20007810000 */
[-CC-:B------:R-:W-:Y:S01]  /*38c0*/  FFMA.FTZ R10, R29, R13.reuse, -R64.reuse ;  /* 0x0000000d1d0a7223 */ /* 0x180fe20000010840 */
[----:B------:R-:W-:Y:S01]  /*38d0*/  ISETP.LT.OR P2, PT, R26, 0x51, P2 ;  /* 0x000000511a00780c */ /* 0x000fe20001741670 */
[--C-:B------:R-:W-:Y:S01]  /*38e0*/  FFMA.FTZ R27, R79, R13, -R64.reuse ;  /* 0x0000000d4f1b7223 */ /* 0x100fe20000010840 */
[----:B------:R-:W-:Y:S01]  /*38f0*/  ISETP.NE.AND P6, PT, R93, RZ, PT ;  /* 0x000000ff5d00720c */ /* 0x000fe20003fc5270 */
[----:B------:R0:W-:Y:S01]  /*3900*/  MUFU.EX2 R156, R10 ;  /* 0x0000000a009c7308 */ /* 0x0001e20000000800 */
[----:B------:R-:W-:Y:S01]  /*3910*/  FMNMX.FTZ R7, R54, R7, !PT ;  /* 0x0000000736077209 */ /* 0x000fe20007810000 */
[-CC-:B------:R-:W-:Y:S01]  /*3920*/  FFMA.FTZ R21, R77, R13.reuse, -R64.reuse ;  /* 0x0000000d4d157223 */ /* 0x180fe20000010840 */
[----:B------:R-:W-:Y:S01]  /*3930*/  FSEL R60, R66, -INF , !P2 ;  /* 0xff800000423c7808 */ /* 0x000fe20005000000 */
[-CC-:B------:R-:W-:Y:S01]  /*3940*/  FFMA.FTZ R25, R39, R13.reuse, -R64.reuse ;  /* 0x0000000d27197223 */ /* 0x180fe20000010840 */
[----:B------:R-:W-:Y:S01]  /*3950*/  ISETP.GT.AND P2, PT, R28, 0x51, !P6 ;  /* 0x000000511c00780c */ /* 0x000fe20007744270 */
[--C-:B------:R-:W-:Y:S01]  /*3960*/  FFMA.FTZ R29, R33, R13, -R64.reuse ;  /* 0x0000000d211d7223 */ /* 0x100fe20000010840 */
[----:B------:R-:W-:Y:S01]  /*3970*/  FMNMX.FTZ R7, R56, R7, !PT ;  /* 0x0000000738077209 */ /* 0x000fe20007810000 */
[----:B------:R1:W-:Y:S01]  /*3980*/  MUFU.EX2 R158, R27 ;  /* 0x0000001b009e7308 */ /* 0x0003e20000000800 */
[----:B------:R-:W-:Y:S01]  /*3990*/  ISETP.NE.AND P5, PT, R68, RZ, PT ;  /* 0x000000ff4400720c */ /* 0x000fe20003fa5270 */
[-CC-:B0-----:R-:W-:Y:S01]  /*39a0*/  FFMA.FTZ R10, R43, R13.reuse, -R64.reuse ;  /* 0x0000000d2b0a7223 */ /* 0x181fe20000010840 */
[----:B------:R-:W-:Y:S01]  /*39b0*/  ISETP.LT.OR P2, PT, R26, 0x52, P2 ;  /* 0x000000521a00780c */ /* 0x000fe20001741670 */
[--C-:B------:R-:W-:Y:S01]  /*39c0*/  FFMA.FTZ R39, R49, R13, -R64.reuse ;  /* 0x0000000d31277223 */ /* 0x100fe20000010840 */
[----:B------:R-:W-:Y:S01]  /*39d0*/  FMNMX.FTZ R7, R58, R7, !PT ;  /* 0x000000073a077209 */ /* 0x000fe20007810000 */
[-CC-:B------:R-:W-:Y:S01]  /*39e0*/  FFMA.FTZ R31, R47, R13.reuse, -R64.reuse ;  /* 0x0000000d2f1f7223 */ /* 0x180fe20000010840 */
[----:B------:R-:W-:Y:S01]  /*39f0*/  ISETP.GT.AND P4, PT, R28, 0x59, !P5 ;  /* 0x000000591c00780c */ /* 0x000fe20006f84270 */
[----:B------:R0:W-:Y:S01]  /*3a00*/  MUFU.EX2 R152, R10 ;  /* 0x0000000a00987308 */ /* 0x0001e20000000800 */
[----:B------:R-:W-:Y:S01]  /*3a10*/  ISETP.LT.OR P3, PT, R26, 0x59, P3 ;  /* 0x000000591a00780c */ /* 0x000fe20001f61670 */
[-CC-:B-1----:R-:W-:Y:S01]  /*3a20*/  FFMA.FTZ R27, R37, R13.reuse, -R64.reuse ;  /* 0x0000000d251b7223 */ /* 0x182fe20000010840 */
[----:B------:R-:W-:Y:S01]  /*3a30*/  FSEL R28, R15, -INF , !P2 ;  /* 0xff8000000f1c7808 */ /* 0x000fe20005000000 */
[--C-:B------:R-:W-:Y:S01]  /*3a40*/  FFMA.FTZ R15, R41, R13, -R64.reuse ;  /* 0x0000000d290f7223 */ /* 0x100fe20000010840 */
[----:B------:R-:W-:Y:S01]  /*3a50*/  FMNMX.FTZ R7, R60, R7, !PT ;  /* 0x000000073c077209 */ /* 0x000fe20007810000 */
[-CC-:B------:R-:W-:Y:S01]  /*3a60*/  FFMA.FTZ R33, R73, R13.reuse, -R64.reuse ;  /* 0x0000000d49217223 */ /* 0x180fe20000010840 */
[----:B------:R-:W-:Y:S01]  /*3a70*/  ISETP.LT.OR P4, PT, R26, 0x5a, P4 ;  /* 0x0000005a1a00780c */ /* 0x000fe20002781670 */
[----:B------:R-:W-:Y:S01]  /*3a80*/  MUFU.EX2 R154, R27 ;  /* 0x0000001b009a7308 */ /* 0x000fe20000000800 */
[----:B------:R-:W-:Y:S01]  /*3a90*/  FSEL R26, R70, -INF , !P3 ;  /* 0xff800000461a7808 */ /* 0x000fe20005800000 */
[--C-:B0-----:R-:W-:Y:S01]  /*3aa0*/  FFMA.FTZ R10, R67, R13, -R64.reuse ;  /* 0x0000000d430a7223 */ /* 0x101fe20000010840 */
[----:B------:R-:W-:Y:S01]  /*3ab0*/  FMNMX.FTZ R7, R28, R7, !PT ;  /* 0x000000071c077209 */ /* 0x000fe20007810000 */
[-CC-:B------:R-:W-:Y:S01]  /*3ac0*/  FFMA.FTZ R47, R65, R13.reuse, -R64.reuse ;  /* 0x0000000d412f7223 */ /* 0x180fe20000010840 */
[----:B------:R-:W-:Y:S01]  /*3ad0*/  FSEL R62, R71, -INF , !P4 ;  /* 0xff800000473e7808 */ /* 0x000fe20006000000 */
[--C-:B------:R-:W-:Y:S01]  /*3ae0*/  FFMA.FTZ R35, R45, R13, -R64.reuse ;  /* 0x0000000d2d237223 */ /* 0x100fe20000010840 */
[----:B------:R-:W-:Y:S01]  /*3af0*/  FMNMX.FTZ R7, R26, R7, !PT ;  /* 0x000000071a077209 */ /* 0x000fe20007810000 */
[----:B------:R0:W-:Y:S01]  /*3b00*/  MUFU.EX2 R148, R10 ;  /* 0x0000000a00947308 */ /* 0x0001e20000000800 */
[----:B------:R-:W-:Y:S01]  /*3b10*/  ISETP.NE.AND P5, PT, R14, 0x1, PT ;  /* 0x000000010e00780c */ /* 0x000fe20003fa5270 */
[--C-:B------:R-:W-:Y:S01]  /*3b20*/  FFMA.FTZ R37, R75, R13, -R64.reuse ;  /* 0x0000000d4b257223 */ /* 0x100fe20000010840 */
[----:B------:R-:W-:Y:S01]  /*3b30*/  FMNMX.FTZ R7, R62, R7, !PT ;  /* 0x000000073e077209 */ /* 0x000fe20007810000 */
[-CC-:B------:R-:W-:Y:S01]  /*3b40*/  FFMA.FTZ R41, R81, R13.reuse, -R64.reuse ;  /* 0x0000000d51297223 */ /* 0x180fe20000010840 */
[-CC-:B------:R-:W-:Y:S01]  /*3b50*/  FFMA.FTZ R43, R53, R13.reuse, -R64.reuse ;  /* 0x0000000d352b7223 */ /* 0x180fe20000010840 */
[----:B------:R-:W-:-:S02]  /*3b60*/  FFMA.FTZ R45, R83, R13, -R64 ;  /* 0x0000000d532d7223 */ /* 0x000fc40000010840 */
[----:B------:R1:W-:Y:S01]  /*3b70*/  MUFU.EX2 R27, R15 ;  /* 0x0000000f001b7308 */ /* 0x0003e20000000800 */
[----:B0-----:R-:W1:Y:S05]  /*3b80*/  SHFL.BFLY PT, R10, R7, 0x2, 0x1f ;  /* 0x0c401f00070a7f89 */ /* 0x001e6a00000e0000 */
[----:B------:R-:W0:Y:S02]  /*3b90*/  @P5 LDC R49, c[0x0][0x44c] ;  /* 0x00011300ff315b82 */ /* 0x000e240000000800 */
[----:B------:R-:W2:Y:S08]  /*3ba0*/  MUFU.EX2 R21, R21 ;  /* 0x0000001500157308 */ /* 0x000eb00000000800 */
[----:B------:R-:W3:Y:S08]  /*3bb0*/  MUFU.EX2 R25, R25 ;  /* 0x0000001900197308 */ /* 0x000ef00000000800 */
[----:B------:R4:W-:Y:S01]  /*3bc0*/  MUFU.EX2 R144, R39 ;  /* 0x0000002700907308 */ /* 0x0009e20000000800 */
[----:B-1----:R-:W-:Y:S01]  /*3bd0*/  FMNMX.FTZ R15, R7, R10, !PT ;  /* 0x0000000a070f7209 */ /* 0x002fe20007810000 */
[----:B------:R-:W-:-:S04]  /*3be0*/  FFMA.FTZ R7, R57, R13, -R64 ;  /* 0x0000000d39077223 */ /* 0x000fc80000010840 */
[----:B------:R-:W1:Y:S01]  /*3bf0*/  SHFL.BFLY PT, R10, R15, 0x1, 0x1f ;  /* 0x0c201f000f0a7f89 */ /* 0x000e6200000e0000 */
[----:B0-----:R-:W-:Y:S01]  /*3c00*/  @P5 IMAD.HI.U32 R49, R22, R49, RZ ;  /* 0x0000003116315227 */ /* 0x001fe200078e00ff */
[----:B------:R0:W-:Y:S03]  /*3c10*/  MUFU.EX2 R140, R7 ;  /* 0x00000007008c7308 */ /* 0x0001e60000000800 */
[----:B----4-:R-:W-:-:S05]  /*3c20*/  FFMA.FTZ R39, R61, R13, -R64 ;  /* 0x0000000d3d277223 */ /* 0x010fca0000010840 */
[----:B------:R-:W-:Y:S08]  /*3c30*/  MUFU.EX2 R29, R29 ;  /* 0x0000001d001d7308 */ /* 0x000ff00000000800 */
[----:B------:R-:W-:Y:S01]  /*3c40*/  MUFU.EX2 R142, R39 ;  /* 0x00000027008e7308 */ /* 0x000fe20000000800 */
[----:B-1----:R-:W-:Y:S01]  /*3c50*/  FMNMX.FTZ R10, R15, R10, !PT ;  /* 0x0000000a0f0a7209 */ /* 0x002fe20007810000 */
[----:B------:R-:W-:-:S06]  /*3c60*/  FFMA.FTZ R15, R89, R13, -R64 ;  /* 0x0000000d590f7223 */ /* 0x000fcc0000010840 */
[----:B------:R-:W-:Y:S01]  /*3c70*/  MUFU.EX2 R31, R31 ;  /* 0x0000001f001f7308 */ /* 0x000fe20000000800 */
[C---:B------:R-:W-:Y:S01]  /*3c80*/  FSETP.NEU.FTZ.AND P2, PT, R10.reuse, -INF , PT ;  /* 0xff8000000a00780b */ /* 0x040fe20003f5d000 */
[----:B0-----:R-:W-:-:S05]  /*3c90*/  FMUL.FTZ R7, R10, R13 ;  /* 0x0000000d0a077220 */ /* 0x001fca0000410000 */
[----:B------:R-:W-:Y:S01]  /*3ca0*/  FSEL R7, R7, RZ, P2 ;  /* 0x000000ff07077208 */ /* 0x000fe20001000000 */
[----:B------:R-:W-:Y:S04]  /*3cb0*/  MUFU.EX2 R33, R33 ;  /* 0x0000002100217308 */ /* 0x000fe80000000800 */
        /* <DEDUP_REMOVED lines=12> */
[-C--:B------:R-:W-:Y:S01]  /*3d80*/  FFMA.FTZ R42, R42, R13.reuse, -R7 ;  /* 0x0000000d2a2a7223 */ /* 0x080fe20000010807 */
[----:B------:R-:W0:Y:S01]  /*3d90*/  MUFU.EX2 R0, R0 ;  /* 0x0000000000007308 */ /* 0x000e220000000800 */
[----:B--2---:R-:W-:Y:S01]  /*3da0*/  FADD.FTZ R6, R156, R21 ;  /* 0x000000159c067221 */ /* 0x004fe20000010000 */
[-CC-:B------:R-:W-:Y:S01]  /*3db0*/  FFMA.FTZ R44, R44, R13.reuse, -R7.reuse ;  /* 0x0000000d2c2c7223 */ /* 0x180fe20000010807 */
[-CC-:B------:R-:W-:Y:S01]  /*3dc0*/  FFMA.FTZ R46, R46, R13.reuse, -R7.reuse ;  /* 0x0000000d2e2e7223 */ /* 0x180fe20000010807 */
[-CC-:B------:R-:W-:Y:S01]  /*3dd0*/  FFMA.FTZ R48, R48, R13.reuse, -R7.reuse ;  /* 0x0000000d30307223 */ /* 0x180fe20000010807 */
[----:B---3--:R-:W-:Y:S01]  /*3de0*/  FADD.FTZ R39, R25, R6 ;  /* 0x0000000619277221 */ /* 0x008fe20000010000 */
[-CC-:B------:R-:W-:Y:S01]  /*3df0*/  FFMA.FTZ R50, R50, R13.reuse, -R7.reuse ;  /* 0x0000000d32327223 */ /* 0x180fe20000010807 */
[-C--:B------:R-:W-:Y:S01]  /*3e00*/  FFMA.FTZ R52, R52, R13.reuse, -R7 ;  /* 0x0000000d34347223 */ /* 0x080fe20000010807 */
        /* <DEDUP_REMOVED lines=8> */
[----:B------:R2:W3:Y:S01]  /*3e90*/  MUFU.EX2 R159, R32 ;  /* 0x00000020009f7308 */ /* 0x0004e20000000800 */
[----:B0-----:R-:W-:Y:S01]  /*3ea0*/  FADD.FTZ R39, R0, R157 ;  /* 0x0000009d00277221 */ /* 0x001fe20000010000 */
[-CC-:B------:R-:W-:Y:S01]  /*3eb0*/  FFMA.FTZ R26, R26, R13.reuse, -R7.reuse ;  /* 0x0000000d1a1a7223 */ /* 0x180fe20000010807 */
[----:B------:R-:W-:Y:S01]  /*3ec0*/  FFMA.FTZ R62, R62, R13, -R7 ;  /* 0x0000000d3e3e7223 */ /* 0x000fe20000010807 */
[----:B------:R-:W-:-:S02]  /*3ed0*/  F2FP.F16.F32.PACK_AB R156, R21, R156 ;  /* 0x0000009c159c723e */ /* 0x000fc400000000ff */
[----:B------:R-:W-:Y:S02]  /*3ee0*/  F2FP.F16.F32.PACK_AB R157, R157, R0 ;  /* 0x000000009d9d723e */ /* 0x000fe400000000ff */
[----:B------:R-:W0:Y:S01]  /*3ef0*/  MUFU.EX2 R12, R12 ;  /* 0x0000000c000c7308 */ /* 0x000e220000000800 */
[C---:B--2---:R-:W-:Y:S01]  /*3f00*/  FADD.FTZ R32, R29.reuse, R6 ;  /* 0x000000061d207221 */ /* 0x044fe20000010000 */
[----:B-1----:R-:W-:Y:S01]  /*3f10*/  FADD.FTZ R6, R30, R39 ;  /* 0x000000271e067221 */ /* 0x002fe20000010000 */
[----:B------:R-:W-:Y:S02]  /*3f20*/  F2FP.F16.F32.PACK_AB R158, R158, R25 ;  /* 0x000000199e9e723e */ /* 0x000fe400000000ff */
[----:B------:R-:W-:-:S03]  /*3f30*/  F2FP.F16.F32.PACK_AB R152, R29, R152 ;  /* 0x000000981d98723e */ /* 0x000fc600000000ff */
[----:B------:R1:W2:Y:S01]  /*3f40*/  MUFU.EX2 R153, R34 ;  /* 0x0000002200997308 */ /* 0x0002a20000000800 */
[C---:B---3--:R-:W-:Y:S01]  /*3f50*/  FADD.FTZ R39, R159.reuse, R6 ;  /* 0x000000069f277221 */ /* 0x048fe20000010000 */
[----:B------:R-:W-:-:S06]  /*3f60*/  F2FP.F16.F32.PACK_AB R159, R159, R30 ;  /* 0x0000001e9f9f723e */ /* 0x000fcc00000000ff */
[----:B------:R-:W3:Y:S01]  /*3f70*/  MUFU.EX2 R20, R20 ;  /* 0x0000001400147308 */ /* 0x000ee20000000800 */
[----:B0-----:R-:W-:Y:S01]  /*3f80*/  FADD.FTZ R6, R12, R39 ;  /* 0x000000270c067221 */ /* 0x001fe20000010000 */
[----:B-1----:R-:W0:Y:S06]  /*3f90*/  @P5 LDC R34, c[0x0][0x450] ;  /* 0x00011400ff225b82 */ /* 0x002e2c0000000800 */
[----:B------:R-:W1:Y:S01]  /*3fa0*/  MUFU.EX2 R155, R36 ;  /* 0x00000024009b7308 */ /* 0x000e620000000800 */
[C---:B--2---:R-:W-:Y:S01]  /*3fb0*/  FADD.FTZ R39, R153.reuse, R6 ;  /* 0x0000000699277221 */ /* 0x044fe20000010000 */
[----:B------:R-:W-:Y:S01]  /*3fc0*/  F2FP.F16.F32.PACK_AB R153, R153, R12 ;  /* 0x0000000c9999723e */ /* 0x000fe200000000ff */
[----:B------:R-:W-:-:S05]  /*3fd0*/  VIADD R12, R74, 0xfffffffe ;  /* 0xfffffffe4a0c7836 */ /* 0x000fca0000000000 */
[----:B------:R2:W-:Y:S01]  /*3fe0*/  MUFU.EX2 R136, R47 ;  /* 0x0000002f00887308 */ /* 0x0005e20000000800 */
[----:B---3--:R-:W-:-:S07]  /*3ff0*/  FADD.FTZ R6, R20, R39 ;  /* 0x0000002714067221 */ /* 0x008fce0000010000 */
[----:B------:R-:W3:Y:S01]  /*4000*/  MUFU.EX2 R24, R24 ;  /* 0x0000001800187308 */ /* 0x000ee20000000800 */
[----:B--2---:R-:W-:Y:S01]  /*4010*/  FADD.FTZ R47, R31, R32 ;  /* 0x000000201f2f7221 */ /* 0x004fe20000010000 */
[----:B-1----:R-:W-:Y:S01]  /*4020*/  FADD.FTZ R39, R155, R6 ;  /* 0x000000069b277221 */ /* 0x002fe20000010000 */
[----:B0-----:R-:W-:Y:S02]  /*4030*/  @P5 SHF.R.U32.HI R22, RZ, R34, R49 ;  /* 0x00000022ff165219 */ /* 0x001fe40000011631 */
[----:B------:R-:W-:Y:S01]  /*4040*/  FADD.FTZ R47, R154, R47 ;  /* 0x0000002f9a2f7221 */ /* 0x000fe20000010000 */
[----:B------:R-:W-:Y:S02]  /*4050*/  ISETP.GE.AND P5, PT, R3, 0x1, PT ;  /* 0x000000010300780c */ /* 0x000fe40003fa6270 */
[----:B------:R0:W1:Y:S01]  /*4060*/  MUFU.EX2 R150, R35 ;  /* 0x0000002300967308 */ /* 0x0000620000000800 */
[----:B------:R-:W-:Y:S01]  /*4070*/  FADD.FTZ R32, R148, R47 ;  /* 0x0000002f94207221 */ /* 0x000fe20000010000 */
[----:B------:R-:W-:Y:S01]  /*4080*/  IMAD.IADD R23, R23, 0x1, R22 ;  /* 0x0000000117177824 */ /* 0x000fe200078e0216 */
[----:B------:R-:W-:-:S02]  /*4090*/  F2FP.F16.F32.PACK_AB R154, R154, R31 ;  /* 0x0000001f9a9a723e */ /* 0x000fc400000000ff */
[C---:B------:R-:W-:Y:S01]  /*40a0*/  FADD.FTZ R32, R27.reuse, R32 ;  /* 0x000000201b207221 */ /* 0x040fe20000010000 */
[----:B------:R-:W-:Y:S01]  /*40b0*/  F2FP.F16.F32.PACK_AB R148, R27, R148 ;  /* 0x000000941b94723e */ /* 0x000fe200000000ff */
[----:B------:R-:W-:Y:S01]  /*40c0*/  IMAD.IADD R2, R23, 0x1, R2 ;  /* 0x0000000117027824 */ /* 0x000fe200078e0202 */
[----:B------:R-:W2:Y:S01]  /*40d0*/  MUFU.EX2 R149, R38 ;  /* 0x0000002600957308 */ /* 0x000ea20000000800 */
[----:B------:R-:W-:Y:S01]  /*40e0*/  FADD.FTZ R47, R33, R32 ;  /* 0x00000020212f7221 */ /* 0x000fe20000010000 */
[----:B---3--:R-:W-:Y:S01]  /*40f0*/  FADD.FTZ R6, R24, R39 ;  /* 0x0000002718067221 */ /* 0x008fe20000010000 */
[----:B0-----:R-:W-:Y:S01]  /*4100*/  FFMA.FTZ R35, R85, R13, -R64 ;  /* 0x0000000d55237223 */ /* 0x001fe20000010840 */
[----:B------:R-:W-:-:S04]  /*4110*/  F2FP.F16.F32.PACK_AB R155, R155, R20 ;  /* 0x000000149b9b723e */ /* 0x000fc800000000ff */
[----:B------:R-:W0:Y:S01]  /*4120*/  MUFU.EX2 R37, R37 ;  /* 0x0000002500257308 */ /* 0x000e220000000800 */
[C---:B-1----:R-:W-:Y:S01]  /*4130*/  FADD.FTZ R32, R150.reuse, R47 ;  /* 0x0000002f96207221 */ /* 0x042fe20000010000 */
[----:B------:R-:W-:-:S06]  /*4140*/  F2FP.F16.F32.PACK_AB R150, R150, R33 ;  /* 0x000000219696723e */ /* 0x000fcc00000000ff */
[----:B------:R-:W1:Y:S01]  /*4150*/  MUFU.EX2 R40, R40 ;  /* 0x0000002800287308 */ /* 0x000e620000000800 */
[C---:B--2---:R-:W-:Y:S01]  /*4160*/  FADD.FTZ R39, R149.reuse, R6 ;  /* 0x0000000695277221 */ /* 0x044fe20000010000 */
[----:B------:R-:W-:-:S06]  /*4170*/  F2FP.F16.F32.PACK_AB R149, R149, R24 ;  /* 0x000000189595723e */ /* 0x000fcc00000000ff */
[----:B------:R-:W2:Y:S01]  /*4180*/  MUFU.EX2 R151, R42 ;  /* 0x0000002a00977308 */ /* 0x000ea20000000800 */
[----:B0-----:R-:W-:-:S04]  /*4190*/  FADD.FTZ R47, R37, R32 ;  /* 0x00000020252f7221 */ /* 0x001fc80000010000 */
[C---:B------:R-:W-:Y:S01]  /*41a0*/  FADD.FTZ R32, R144.reuse, R47 ;  /* 0x0000002f90207221 */ /* 0x040fe20000010000 */
[----:B------:R-:W-:Y:S02]  /*41b0*/  F2FP.F16.F32.PACK_AB R144, R144, R37 ;  /* 0x000000259090723e */ /* 0x000fe400000000ff */
[----:B------:R-:W0:Y:S01]  /*41c0*/  MUFU.EX2 R41, R41 ;  /* 0x0000002900297308 */ /* 0x000e220000000800 */
[----:B-1----:R-:W-:-:S07]  /*41d0*/  FADD.FTZ R6, R40, R39 ;  /* 0x0000002728067221 */ /* 0x002fce0000010000 */
[----:B------:R-:W1:Y:S01]  /*41e0*/  MUFU.EX2 R44, R44 ;  /* 0x0000002c002c7308 */ /* 0x000e620000000800 */
[C---:B--2---:R-:W-:Y:S01]  /*41f0*/  FADD.FTZ R7, R151.reuse, R6 ;  /* 0x0000000697077221 */ /* 0x044fe20000010000 */
[----:B------:R-:W-:-:S06]  /*4200*/  F2FP.F16.F32.PACK_AB R151, R151, R40 ;  /* 0x000000289797723e */ /* 0x000fcc00000000ff */
[----:B------:R2:W3:Y:S01]  /*4210*/  MUFU.EX2 R146, R43 ;  /* 0x0000002b00927308 */ /* 0x0004e20000000800 */
[----:B0-----:R-:W-:-:S07]  /*4220*/  FADD.FTZ R39, R41, R32 ;  /* 0x0000002029277221 */ /* 0x001fce0000010000 */
[----:B------:R-:W0:Y:S01]  /*4230*/  MUFU.EX2 R145, R46 ;  /* 0x0000002e00917308 */ /* 0x000e220000000800 */
[-CC-:B--2---:R-:W-:Y:S01]  /*4240*/  FFMA.FTZ R43, R87, R13.reuse, -R64.reuse ;  /* 0x0000000d572b7223 */ /* 0x184fe20000010840 */
[----:B-1----:R-:W-:Y:S01]  /*4250*/  FADD.FTZ R6, R44, R7 ;  /* 0x000000072c067221 */ /* 0x002fe20000010000 */
[----:B------:R-:W-:-:S05]  /*4260*/  FFMA.FTZ R64, R69, R13, -R64 ;  /* 0x0000000d45407223 */ /* 0x000fca0000010840 */
[----:B------:R-:W1:Y:S01]  /*4270*/  MUFU.EX2 R45, R45 ;  /* 0x0000002d002d7308 */ /* 0x000e620000000800 */
[C---:B---3--:R-:W-:Y:S01]  /*4280*/  FADD.FTZ R32, R146.reuse, R39 ;  /* 0x0000002792207221 */ /* 0x048fe20000010000 */
[----:B------:R-:W-:-:S06]  /*4290*/  F2FP.F16.F32.PACK_AB R146, R146, R41 ;  /* 0x000000299292723e */ /* 0x000fcc00000000ff */
[----:B------:R-:W2:Y:S01]  /*42a0*/  MUFU.EX2 R48, R48 ;  /* 0x0000003000307308 */ /* 0x000ea20000000800 */
[C---:B0-----:R-:W-:Y:S01]  /*42b0*/  FADD.FTZ R7, R145.reuse, R6 ;  /* 0x0000000691077221 */ /* 0x041fe20000010000 */
[----:B------:R-:W-:-:S06]  /*42c0*/  F2FP.F16.F32.PACK_AB R145, R145, R44 ;  /* 0x0000002c9191723e */ /* 0x000fcc00000000ff */
[----:B------:R-:W0:Y:S01]  /*42d0*/  MUFU.EX2 R147, R50 ;  /* 0x0000003200937308 */ /* 0x000e220000000800 */
[----:B-1----:R-:W-:-:S04]  /*42e0*/  FADD.FTZ R21, R45, R32 ;  /* 0x000000202d157221 */ /* 0x002fc80000010000 */
[C---:B------:R-:W-:Y:S01]  /*42f0*/  FADD.FTZ R22, R140.reuse, R21 ;  /* 0x000000158c167221 */ /* 0x040fe20000010000 */
[----:B------:R-:W-:Y:S02]  /*4300*/  F2FP.F16.F32.PACK_AB R140, R140, R45 ;  /* 0x0000002d8c8c723e */ /* 0x000fe400000000ff */
[----:B------:R-:W1:Y:S01]  /*4310*/  MUFU.EX2 R35, R35 ;  /* 0x0000002300237308 */ /* 0x000e620000000800 */
[----:B--2---:R-:W-:-:S07]  /*4320*/  FADD.FTZ R6, R48, R7 ;  /* 0x0000000730067221 */ /* 0x004fce0000010000 */
        /* <DEDUP_REMOVED lines=26> */
[C---:B0-----:R-:W-:Y:S01]  /*44d0*/  F2FP.F16.F32.PACK_AB R138, R64.reuse, R15 ;  /* 0x0000000f408a723e */ /* 0x041fe200000000ff */
[----:B------:R-:W-:-:S06]  /*44e0*/  FADD.FTZ R7, R64, R7 ;  /* 0x0000000740077221 */ /* 0x000fcc0000010000 */
[----:B------:R-:W0:Y:S01]  /*44f0*/  MUFU.EX2 R139, R62 ;  /* 0x0000003e008b7308 */ /* 0x000e220000000800 */
[C---:B-1----:R-:W-:Y:S01]  /*4500*/  FADD.FTZ R15, R137.reuse, R0 ;  /* 0x00000000890f7221 */ /* 0x042fe20000010000 */
[----:B------:R-:W-:-:S03]  /*4510*/  F2FP.F16.F32.PACK_AB R137, R137, R60 ;  /* 0x0000003c8989723e */ /* 0x000fc600000000ff */
[----:B--2---:R-:W-:-:S04]  /*4520*/  FADD.FTZ R6, R26, R15 ;  /* 0x0000000f1a067221 */ /* 0x004fc80000010000 */
[C---:B0-----:R-:W-:Y:S01]  /*4530*/  FADD.FTZ R6, R139.reuse, R6 ;  /* 0x000000068b067221 */ /* 0x041fe20000010000 */
[----:B------:R-:W-:Y:S01]  /*4540*/  F2FP.F16.F32.PACK_AB R139, R139, R26 ;  /* 0x0000001a8b8b723e */ /* 0x000fe200000000ff */
        /* <DEDUP_REMOVED lines=11> */
.L_x_930:
[----:B------:R-:W-:-:S13]  /*4600*/  ISETP.NE.AND P2, PT, R3, 0x1, PT ;  /* 0x000000010300780c */ /* 0x000fda0003f45270 */
[----:B------:R-:W0:Y:S02]  /*4610*/  @P2 LDC.64 R20, c[0x0][0x9e8] ;  /* 0x00027a00ff142b82 */ /* 0x000e240000000a00 */
[----:B0-----:R-:W-:-:S05]  /*4620*/  @P2 IMAD.HI.U32 R20, R0, R20, RZ ;  /* 0x0000001400142227 */ /* 0x001fca00078e00ff */
[----:B------:R-:W-:-:S07]  /*4630*/  @P2 SHF.R.U32.HI R0, RZ, R21, R20 ;  /* 0x00000015ff002219 */ /* 0x000fce0000011614 */
.L_x_931:
[----:B------:R-:W-:-:S05]  /*4640*/  IMAD R3, R0, R3, R3 ;  /* 0x0000000300037224 */ /* 0x000fca00078e0203 */
[----:B------:R-:W-:-:S07]  /*4650*/  VIMNMX R2, R2, R3, PT ;  /* 0x0000000302027248 */ /* 0x000fce0003fe0100 */
.L_x_929:
[----:B------:R-:W-:Y:S01]  /*4660*/  IMAD.HI R3, R2, 0x2aaaaaab, RZ ;  /* 0x2aaaaaab02037827 */ /* 0x000fe200078e02ff */
[----:B------:R-:W-:Y:S01]  /*4670*/  UMOV UR4, URZ ;  /* 0x0000003f00047c82 */ /* 0x000fe20008000000 */
[----:B------:R-:W-:Y:S02]  /*4680*/  CS2R R86, SRZ ;  /* 0x0000000000567805 */ /* 0x000fe4000001ff00 */
[----:B------:R-:W-:Y:S01]  /*4690*/  CS2R R84, SRZ ;  /* 0x0000000000547805 */ /* 0x000fe2000001ff00 */
[----:B------:R-:W-:Y:S01]  /*46a0*/  IMAD.MOV.U32 R2, RZ, RZ, 0x3f800000 ;  /* 0x3f800000ff027424 */ /* 0x000fe200078e00ff */
[----:B------:R-:W-:Y:S01]  /*46b0*/  SHF.R.U32.HI R20, RZ, 0x1f, R3 ;  /* 0x0000001fff147819 */ /* 0x000fe20000011603 */
[----:B------:R-:W-:Y:S01]  /*46c0*/  IMAD.MOV.U32 R0, RZ, RZ, 0x3f800000 ;  /* 0x3f800000ff007424 */ /* 0x000fe200078e00ff */
[----:B------:R-:W-:Y:S02]  /*46d0*/  CS2R R82, SRZ ;  /* 0x0000000000527805 */ /* 0x000fe4000001ff00 */
[----:B------:R-:W-:-:S02]  /*46e0*/  CS2R R80, SRZ ;  /* 0x0000000000507805 */ /* 0x000fc4000001ff00 */
[----:B------:R-:W-:Y:S01]  /*46f0*/  LEA.HI.SX32 R20, R3, R20, 0x1c ;  /* 0x0000001403147211 */ /* 0x000fe200078fe2ff */
[----:B------:R-:W-:Y:S01]  /*4700*/  IMAD.MOV.U32 R3, RZ, RZ, RZ ;  /* 0x000000ffff037224 */ /* 0x000fe200078e00ff */
[----:B------:R-:W-:Y:S02]  /*4710*/  CS2R R78, SRZ ;  /* 0x00000000004e7805 */ /* 0x000fe4000001ff00 */
[----:B------:R-:W-:Y:S02]  /*4720*/  CS2R R76, SRZ ;  /* 0x00000000004c7805 */ /* 0x000fe4000001ff00 */
[----:B------:R-:W-:Y:S02]  /*4730*/  VIMNMX R15, R17, R20, !PT ;  /* 0x00000014110f7248 */ /* 0x000fe40007fe0100 */
[----:B------:R-:W-:Y:S02]  /*4740*/  CS2R R74, SRZ ;  /* 0x00000000004a7805 */ /* 0x000fe4000001ff00 */
[----:B------:R-:W-:-:S02]  /*4750*/  CS2R R72, SRZ ;  /* 0x0000000000487805 */ /* 0x000fc4000001ff00 */
[----:B------:R-:W-:Y:S02]  /*4760*/  CS2R R70, SRZ ;  /* 0x0000000000467805 */ /* 0x000fe4000001ff00 */
[----:B------:R-:W-:Y:S02]  /*4770*/  ISETP.GE.AND P2, PT, R12, R15, PT ;  /* 0x0000000f0c00720c */ /* 0x000fe40003f46270 */
        /* <DEDUP_REMOVED lines=22> */
[----:B------:R-:W-:Y:S01]  /*48e0*/  CS2R R24, SRZ ;  /* 0x0000000000187805 */ /* 0x000fe2000001ff00 */
[----:B------:R-:W-:Y:S06]  /*48f0*/  @!P2 BRA `(.L_x_932) ;  /* 0x0000003000e4a947 */ /* 0x000fec0003800000 */
[----:B------:R-:W-:Y:S01]  /*4900*/  IMAD.MOV.U32 R20, RZ, RZ, RZ ;  /* 0x000000ffff147224 */ /* 0x000fe200078e00ff */
[----:B------:R-:W-:Y:S01]  /*4910*/  UMOV UR5, URZ ;  /* 0x0000003f00057c82 */ /* 0x000fe20008000000 */
[----:B------:R-:W-:Y:S01]  /*4920*/  IMAD.MOV.U32 R2, RZ, RZ, 0x3f800000 ;  /* 0x3f800000ff027424 */ /* 0x000fe200078e00ff */
[----:B------:R-:W-:Y:S01]  /*4930*/  ULDC UR6, c[0x0][0x9e4] ;  /* 0x0002790000067ab9 */ /* 0x000fe20000000800 */
[----:B------:R-:W-:Y:S01]  /*4940*/  IMAD.MOV.U32 R87, RZ, RZ, RZ ;  /* 0x000000ffff577224 */ /* 0x000fe200078e00ff */
[----:B------:R-:W-:Y:S01]  /*4950*/  ULDC UR60, c[0x0][0x288] ;  /* 0x0000a200003c7ab9 */ /* 0x000fe20000000800 */
[----:B------:R-:W-:Y:S01]  /*4960*/  ULDC UR7, c[0x0][0x2f0] ;  /* 0x0000bc0000077ab9 */ /* 0x000fe20000000800 */
[----:B------:R-:W-:-:S05]  /*4970*/  ULDC UR56, c[0x0][0x9d8] ;  /* 0x0002760000387ab9 */ /* 0x000fca0000000800 */
.L_x_949:
[----:B------:R-:W-:-:S04]  /*4980*/  UIADD3 UR4, UR5, 0x1, URZ ;  /* 0x0000000105047890 */ /* 0x000fc8000fffe03f */
[----:B------:R-:W-:-:S04]  /*4990*/  UISETP.NE.AND UP0, UPT, UR4, 0x2, UPT ;  /* 0x000000020400788c */ /* 0x000fc8000bf05270 */
[----:B------:R-:W-:Y:S02]  /*49a0*/  USEL UR10, URZ, 0x1, UP0 ;  /* 0x000000013f0a7887 */ /* 0x000fe40008000000 */
[----:B------:R-:W-:-:S04]  /*49b0*/  USEL UR4, UR4, URZ, UP0 ;  /* 0x0000003f04047287 */ /* 0x000fc80008000000 */
[----:B------:R-:W-:Y:S01]  /*49c0*/  LOP3.LUT R3, R20, UR10, RZ, 0x3c, !PT ;  /* 0x0000000a14037c12 */ /* 0x000fe2000f8e3cff */
[----:B------:R-:W-:Y:S07]  /*49d0*/  @!P0 BRA `(.L_x_933) ;  /* 0x0000000000048947 */ /* 0x000fee0003800000 */
[----:B------:R-:W-:Y:S01]  /*49e0*/  BPT.TRAP 0x1 ;  /* 0x000000040000795c */ /* 0x000fe20000300000 */
.L_x_933:
[----:B------:R-:W-:Y:S01]  /*49f0*/  ULEA UR59, UR4, UR57, 0x3 ;  /* 0x00000039043b7291 */ /* 0x000fe2000f8e183f */
[----:B------:R-:W-:-:S08]  /*4a00*/  SHF.L.U32 R13, R3, 0x1f, RZ ;  /* 0x0000001f030d7819 */ /* 0x000fd000000006ff */
[----:B------:R0:W1:Y:S01]  /*4a10*/  SYNCS.PHASECHK.TRANS64.TRYWAIT P2, [UR59+0x2a830], R13 ;  /* 0x02a8300dff0075a7 */ /* 0x000062000804017b */
[----:B------:R-:W-:Y:S05]  /*4a20*/  @!P0 BRA `(.L_x_934) ;  /* 0x0000000000048947 */ /* 0x000fea0003800000 */
[----:B------:R-:W-:Y:S01]  /*4a30*/  BPT.TRAP 0x1 ;  /* 0x000000040000795c */ /* 0x000fe20000300000 */
.L_x_934:
[----:B-1----:R-:W-:Y:S05]  /*4a40*/  @P2 BRA `(.L_x_935) ;  /* 0x0000000000082947 */ /* 0x002fea0003800000 */
[----:B------:R-:W1:Y:S02]  /*4a50*/  SYNCS.PHASECHK.TRANS64.TRYWAIT P2, [UR59+0x2a830], R13 ;  /* 0x02a8300dff0075a7 */ /* 0x000e64000804017b */
[----:B-1----:R-:W-:Y:S05]  /*4a60*/  @!P2 BRA `(.L_x_936) ;  /* 0x000000f000bca947 */ /* 0x002fea0003800000 */
.L_x_935:
[----:B------:R-:W-:Y:S01]  /*4a70*/  R2UR UR52, R4 ;  /* 0x00000000043472ca */ /* 0x000fe200000e0000 */
[----:B------:R-:W-:Y:S01]  /*4a80*/  UIMAD UR50, UR4, 0x900, UR58 ;  /* 0x00000900043278a4 */ /* 0x000fe2000f8e023a */
[----:B------:R-:W-:Y:S01]  /*4a90*/  R2UR UR53, R5 ;  /* 0x00000000053572ca */ /* 0x000fe200000e0000 */
[----:B------:R-:W-:Y:S01]  /*4aa0*/  WARPGROUP.ARRIVE ;  /* 0x00000000000079c5 */ /* 0x000fe20000000000 */
[----:B------:R-:W-:Y:S01]  /*4ab0*/  UMOV UR55, 0x40000040 ;  /* 0x4000004000377882 */ /* 0x000fe20000000000 */
[----:B------:R-:W-:Y:S01]  /*4ac0*/  UIADD3 UR10, UR50, 0x2, URZ ;  /* 0x00000002320a7890 */ /* 0x000fe2000fffe03f */
[-C--:B------:R-:W-:Y:S01]  /*4ad0*/  FMUL.FTZ R24, R24, R0.reuse ;  /* 0x0000000018187220 */ /* 0x080fe20000410000 */
[----:B------:R-:W-:Y:S01]  /*4ae0*/  UMOV UR11, 0x40000040 ;  /* 0x40000040000b7882 */ /* 0x000fe20000000000 */
[----:B------:R-:W-:Y:S01]  /*4af0*/  UMOV UR54, UR50 ;  /* 0x0000003200367c82 */ /* 0x000fe20008000000 */
[----:B------:R-:W-:Y:S01]  /*4b00*/  UIADD3 UR14, UR50, 0x4, URZ ;  /* 0x00000004320e7890 */ /* 0x000fe2000fffe03f */
[-C--:B------:R-:W-:Y:S01]  /*4b10*/  FMUL.FTZ R25, R25, R0.reuse ;  /* 0x0000000019197220 */ /* 0x080fe20000410000 */
[----:B------:R-:W-:Y:S01]  /*4b20*/  UMOV UR15, 0x40000040 ;  /* 0x40000040000f7882 */ /* 0x000fe20000000000 */
[----:B------:R-:W-:Y:S01]  /*4b30*/  UIADD3 UR18, UR50, 0x6, URZ ;  /* 0x0000000632127890 */ /* 0x000fe2000fffe03f */
[-C--:B------:R-:W-:Y:S01]  /*4b40*/  FMUL.FTZ R28, R28, R0.reuse ;  /* 0x000000001c1c7220 */ /* 0x080fe20000410000 */
[----:B------:R-:W-:Y:S01]  /*4b50*/  UMOV UR19, 0x40000040 ;  /* 0x4000004000137882 */ /* 0x000fe20000000000 */
[----:B------:R-:W-:Y:S01]  /*4b60*/  HGMMA.64x96x16.F32 R88, gdesc[UR52], RZ, !UPT, gsb0 ;  /* 0x01600000345879f0 */ /* 0x000fe2000c0008ff */
[----:B------:R-:W-:Y:S01]  /*4b70*/  UIADD3 UR22, UR50, 0x300, URZ ;  /* 0x0000030032167890 */ /* 0x000fe2000fffe03f */
[-C--:B------:R-:W-:Y:S01]  /*4b80*/  FMUL.FTZ R29, R29, R0.reuse ;  /* 0x000000001d1d7220 */ /* 0x080fe20000410000 */
[----:B------:R-:W-:Y:S01]  /*4b90*/  UMOV UR23, 0x40000040 ;  /* 0x4000004000177882 */ /* 0x000fe20000000000 */
        /* <DEDUP_REMOVED lines=108> */
[----:B------:R-:W-:Y:S05]  /*5260*/  @!P0 BRA `(.L_x_937) ;  /* 0x0000000000048947 */ /* 0x000fea0003800000 */
[----:B------:R-:W-:Y:S01]  /*5270*/  BPT.TRAP 0x1 ;  /* 0x000000040000795c */ /* 0x000fe20000300000 */
.L_x_937:
[----:B------:R-:W-:Y:S01]  /*5280*/  ULEA UR11, UR5, UR57, 0x3 ;  /* 0x00000039050b7291 */ /* 0x000fe2000f8e183f */
[----:B------:R-:W-:-:S08]  /*5290*/  SHF.L.U32 R0, R20, 0x1f, RZ ;  /* 0x0000001f14007819 */ /* 0x000fd000000006ff */
[----:B------:R2:W3:Y:S01]  /*52a0*/  SYNCS.PHASECHK.TRANS64.TRYWAIT P2, [UR11+0x2a850], R0 ;  /* 0x02a85000ff0075a7 */ /* 0x0004e2000804014b */
[----:B------:R-:W-:Y:S05]  /*52b0*/  @!P0 BRA `(.L_x_938) ;  /* 0x0000000000048947 */ /* 0x000fea0003800000 */
[----:B------:R-:W-:Y:S01]  /*52c0*/  BPT.TRAP 0x1 ;  /* 0x000000040000795c */ /* 0x000fe20000300000 */
.L_x_938:
[----:B---3--:R-:W-:Y:S05]  /*52d0*/  @P2 BRA `(.L_x_939) ;  /* 0x0000000000082947 */ /* 0x008fea0003800000 */
[----:B------:R-:W3:Y:S02]  /*52e0*/  SYNCS.PHASECHK.TRANS64.TRYWAIT P2, [UR11+0x2a850], R0 ;  /* 0x02a85000ff0075a7 */ /* 0x000ee4000804014b */
[----:B---3--:R-:W-:Y:S05]  /*52f0*/  @!P2 BRA `(.L_x_940) ;  /* 0x000000e800b0a947 */ /* 0x008fea0003800000 */
.L_x_939:
[----:B------:R-:W-:Y:S01]  /*5300*/  UIADD3 UR10, UR57, 0x400, URZ ;  /* 0x00000400390a7890 */ /* 0x000fe2000fffe03f */
[----:B------:R-:W-:Y:S01]  /*5310*/  WARPGROUP.ARRIVE ;  /* 0x00000000000079c5 */ /* 0x000fe20000000000 */
[----:B------:R-:W-:Y:S01]  /*5320*/  UMOV UR15, 0x40000040 ;  /* 0x40000040000f7882 */ /* 0x000fe20000000000 */
[----:B------:R-:W-:Y:S01]  /*5330*/  ISETP.NE.AND P3, PT, R14, 0x1, PT ;  /* 0x000000010e00780c */ /* 0x000fe20003f65270 */
[----:B------:R-:W-:Y:S01]  /*5340*/  USHF.R.U32.HI UR10, URZ, 0x4, UR10 ;  /* 0x000000043f0a7899 */ /* 0x000fe2000801160a */
[----:B0-2---:R-:W-:Y:S01]  /*5350*/  FMUL.FTZ R0, R90, UR56 ;  /* 0x000000385a007c20 */ /* 0x005fe20008410000 */
[----:B------:R-:W-:Y:S01]  /*5360*/  FMUL.FTZ R108, R108, UR56 ;  /* 0x000000386c6c7c20 */ /* 0x000fe20008410000 */
[----:B------:R-:W-:Y:S01]  /*5370*/  FMUL.FTZ R168, R100, UR56 ;  /* 0x0000003864a87c20 */ /* 0x000fe20008410000 */
[----:B------:R-:W-:Y:S01]  /*5380*/  ULOP3.LUT UR10, UR10, 0x3fff, URZ, 0xc0, !UPT ;  /* 0x00003fff0a0a7892 */ /* 0x000fe2000f8ec03f */
[----:B------:R-:W-:Y:S01]  /*5390*/  FMUL.FTZ R2, R91, UR56 ;  /* 0x000000385b027c20 */ /* 0x000fe20008410000 */
[----:B------:R0:W2:Y:S01]  /*53a0*/  MUFU.TANH R100, R108 ;  /* 0x0000006c00647308 */ /* 0x0000a20000002400 */
[----:B------:R-:W-:Y:S01]  /*53b0*/  FMUL.FTZ R23, R99, UR56 ;  /* 0x0000003863177c20 */ /* 0x000fe20008410000 */
[----:B------:R-:W-:Y:S01]  /*53c0*/  ULOP3.LUT UR10, UR10, 0x3000000, URZ, 0xfc, !UPT ;  /* 0x030000000a0a7892 */ /* 0x000fe2000f8efc3f */
[----:B------:R-:W-:Y:S01]  /*53d0*/  FMUL.FTZ R91, R103, UR56 ;  /* 0x00000038675b7c20 */ /* 0x000fe20008410000 */
[----:B------:R-:W-:Y:S01]  /*53e0*/  FMUL.FTZ R99, R111, UR56 ;  /* 0x000000386f637c20 */ /* 0x000fe20008410000 */
[----:B------:R-:W-:Y:S01]  /*53f0*/  FMUL.FTZ R103, R115, UR56 ;  /* 0x0000003873677c20 */ /* 0x000fe20008410000 */
[----:B------:R-:W-:Y:S01]  /*5400*/  UIMAD UR10, UR5, 0x600, UR10 ;  /* 0x00000600050a78a4 */ /* 0x000fe2000f8e020a */
[----:B------:R-:W3:Y:S01]  /*5410*/  @P3 LDC R90, c[0x0][0x450] ;  /* 0x00011400ff5a3b82 */ /* 0x000ee20000000800 */
[----:B------:R-:W-:-:S02]  /*5420*/  IMAD R115, R12, -0x60, RZ ;  /* 0xffffffa00c737824 */ /* 0x000fc400078e02ff */
[----:B------:R-:W-:Y:S01]  /*5430*/  FMUL.FTZ R109, R109, UR56 ;  /* 0x000000386d6d7c20 */ /* 0x000fe20008410000 */
[----:B0-----:R-:W-:Y:S02]  /*5440*/  IMAD.MOV.U32 R108, RZ, RZ, R8 ;  /* 0x000000ffff6c7224 */ /* 0x001fe400078e0008 */
[----:B------:R-:W-:Y:S01]  /*5450*/  FMUL.FTZ R20, R94, UR56 ;  /* 0x000000385e147c20 */ /* 0x000fe20008410000 */
[----:B-1----:R-:W-:Y:S01]  /*5460*/  FMUL.FTZ R13, R88, UR56 ;  /* 0x00000038580d7c20 */ /* 0x002fe20008410000 */
[----:B------:R-:W-:Y:S01]  /*5470*/  UMOV UR14, UR10 ;  /* 0x0000000a000e7c82 */ /* 0x000fe20008000000 */
[----:B------:R-:W-:Y:S01]  /*5480*/  FMUL.FTZ R94, R96, UR56 ;  /* 0x00000038605e7c20 */ /* 0x000fe20008410000 */
[----:B------:R-:W-:Y:S01]  /*5490*/  HGMMA.64x128x16.F32 R24, R156, gdesc[UR12].tnspB, R24, gsb0 ;  /* 0x41e0000c9c187df0 */ /* 0x000fe20008000818 */
[----:B------:R-:W-:Y:S01]  /*54a0*/  UIADD3 UR14, UR10, 0x80, URZ ;  /* 0x000000800a0e7890 */ /* 0x000fe2000fffe03f */
[----:B------:R-:W-:Y:S01]  /*54b0*/  FMUL.FTZ R105, R105, UR56 ;  /* 0x0000003869697c20 */ /* 0x000fe20008410000 */
[----:B------:R-:W-:Y:S01]  /*54c0*/  UMOV UR15, 0x40000040 ;  /* 0x40000040000f7882 */ /* 0x000fe20000000000 */
[----:B------:R-:W-:Y:S01]  /*54d0*/  FMUL.FTZ R21, R95, UR56 ;  /* 0x000000385f157c20 */ /* 0x000fe20008410000 */
[----:B------:R-:W-:Y:S01]  /*54e0*/  FMUL.FTZ R88, R102, UR56 ;  /* 0x0000003866587c20 */ /* 0x000fe20008410000 */
[----:B------:R-:W-:-:S02]  /*54f0*/  VIADD R96, R115, 0x1 ;  /* 0x0000000173607836 */ /* 0x000fc40000000000 */
[----:B------:R-:W-:Y:S01]  /*5500*/  FMUL.FTZ R162, R101, UR56 ;  /* 0x0000003865a27c20 */ /* 0x000fe20008410000 */
[----:B------:R-:W-:Y:S01]  /*5510*/  FMUL.FTZ R95, R107, UR56 ;  /* 0x000000386b5f7c20 */ /* 0x000fe20008410000 */
[----:B------:R0:W1:Y:S01]  /*5520*/  MUFU.TANH R102, R109 ;  /* 0x0000006d00667308 */ /* 0x0000620000002400 */
        /* <DEDUP_REMOVED lines=8> */
[----:B0-----:R-:W-:Y:S01]  /*55b0*/  FMUL.FTZ R109, R119, UR56 ;  /* 0x00000038776d7c20 */ /* 0x001fe20008410000 */
[----:B------:R-:W-:Y:S01]  /*55c0*/  FMUL.FTZ R124, R124, UR56 ;  /* 0x000000387c7c7c20 */ /* 0x000fe20008410000 */
[----:B------:R-:W-:Y:S01]  /*55d0*/  FMUL.FTZ R125, R125, UR56 ;  /* 0x000000387d7d7c20 */ /* 0x000fe20008410000 */
[----:B------:R-:W-:Y:S01]  /*55e0*/  FMUL.FTZ R128, R128, UR56 ;  /* 0x0000003880807c20 */ /* 0x000fe20008410000 */
[----:B------:R-:W-:Y:S01]  /*55f0*/  FMUL.FTZ R129, R129, UR56 ;  /* 0x0000003881817c20 */ /* 0x000fe20008410000 */
[----:B------:R-:W-:Y:S01]  /*5600*/  FMUL.FTZ R132, R132, UR56 ;  /* 0x0000003884847c20 */ /* 0x000fe20008410000 */
[----:B------:R-:W-:Y:S01]  /*5610*/  FMUL.FTZ R133, R133, UR56 ;  /* 0x0000003885857c20 */ /* 0x000fe20008410000 */
[----:B------:R0:W4:Y:S01]  /*5620*/  MUFU.TANH R164, R105 ;  /* 0x0000006900a47308 */ /* 0x0001220000002400 */
[----:B------:R-:W-:Y:S01]  /*5630*/  FMUL.FTZ R116, R116, UR56 ;  /* 0x0000003874747c20 */ /* 0x000fe20008410000 */
[----:B------:R-:W-:Y:S01]  /*5640*/  FMUL.FTZ R120, R120, UR56 ;  /* 0x0000003878787c20 */ /* 0x000fe20008410000 */
[----:B------:R-:W-:Y:S01]  /*5650*/  FMUL.FTZ R134, R134, UR56 ;  /* 0x0000003886867c20 */ /* 0x000fe20008410000 */
[----:B------:R-:W-:Y:S01]  /*5660*/  ISETP.NE.AND P2, PT, R161, RZ, PT ;  /* 0x000000ffa100720c */ /* 0x000fe20003f45270 */
[----:B------:R-:W-:Y:S01]  /*5670*/  FMUL.FTZ R117, R117, UR56 ;  /* 0x0000003875757c20 */ /* 0x000fe20008410000 */
[----:B------:R-:W-:-:S02]  /*5680*/  ULDC UR18, c[0x0][0x9e0] ;  /* 0x0002780000127ab9 */ /* 0x000fc40000000800 */
[----:B------:R-:W1:Y:S01]  /*5690*/  MUFU.TANH R13, R13 ;  /* 0x0000000d000d7308 */ /* 0x000e620000002400 */
[----:B0-----:R-:W-:-:S04]  /*56a0*/  IMAD R105, R9, -0x2, R96 ;  /* 0xfffffffe09697824 */ /* 0x001fc800078e0260 */
[----:B------:R-:W-:-:S03]  /*56b0*/  IMAD R96, R16, UR7, R105 ;  /* 0x0000000710607c24 */ /* 0x000fc6000f8e0269 */
[----:B------:R-:W0:Y:S01]  /*56c0*/  MUFU.TANH R0, R0 ;  /* 0x0000000000007308 */ /* 0x000e220000002400 */
[----:B------:R-:W-:-:S04]  /*56d0*/  VIADD R96, R96, -UR60 ;  /* 0x8000003c60607c36 */ /* 0x000fc80008000000 */
[----:B------:R-:W-:-:S03]  /*56e0*/  VIADD R118, R96, UR61 ;  /* 0x0000003d60767c36 */ /* 0x000fc60008000000 */
        /* <DEDUP_REMOVED lines=12> */
[----:B------:R-:W-:-:S02]  /*57b0*/  WARPGROUP.DEPBAR.LE gsb0, 0x0 ;  /* 0x00008000000079c5 */ /* 0x000fc40000010000 */
[----:B------:R-:W-:-:S05]  /*57c0*/  WARPGROUP.ARRIVE ;  /* 0x00000000000079c5 */ /* 0x000fca0000000000 */
[----:B------:R-:W0:Y:S01]  /*57d0*/  MUFU.TANH R95, R95 ;  /* 0x0000005f005f7308 */ /* 0x000e220000002400 */
[----:B------:R-:W-:Y:S01]  /*57e0*/  HGMMA.64x128x16.F32 R24, R152, gdesc[UR12].tnspB, R24, gsb0 ;  /* 0x41e0000c98187df0 */ /* 0x000fe20008000818 */
[----:B------:R-:W-:Y:S01]  /*57f0*/  UIADD3 UR14, UR10, 0x100, URZ ;  /* 0x000001000a0e7890 */ /* 0x000fe2000fffe03f */
[----:B------:R-:W-:-:S05]  /*5800*/  UMOV UR15, 0x40000040 ;  /* 0x40000040000f7882 */ /* 0x000fca0000000000 */
        /* <DEDUP_REMOVED lines=16> */
[----:B------:R-:W-:Y:S01]  /*5910*/  WARPGROUP.ARRIVE ;  /* 0x00000000000079c5 */ /* 0x000fe20000000000 */
[----:B------:R-:W-:Y:S01]  /*5920*/  FMUL.FTZ R154, R97, UR56 ;  /* 0x00000038619a7c20 */ /* 0x000fe20008410000 */
[----:B------:R-:W-:Y:S01]  /*5930*/  FMUL.FTZ R97, R110, UR56 ;  /* 0x000000386e617c20 */ /* 0x000fe20008410000 */
[----:B------:R-:W-:Y:S02]  /*5940*/  FMUL.FTZ R152, R131, UR56 ;  /* 0x0000003883987c20 */ /* 0x000fe40008410000 */
[----:B------:R5:W0:Y:S01]  /*5950*/  MUFU.TANH R110, R117 ;  /* 0x00000075006e7308 */ /* 0x000a220000002400 */
[----:B------:R-:W-:Y:S01]  /*5960*/  HGMMA.64x128x16.F32 R24, R148, gdesc[UR12].tnspB, R24, gsb0 ;  /* 0x41e0000c94187df0 */ /* 0x000fe20008000818 */
[----:B------:R-:W-:Y:S01]  /*5970*/  UIADD3 UR14, UR10, 0x180, URZ ;  /* 0x000001800a0e7890 */ /* 0x000fe2000fffe03f */
[----:B------:R-:W-:-:S05]  /*5980*/  UMOV UR15, 0x40000040 ;  /* 0x40000040000f7882 */ /* 0x000fca0000000000 */
[----:B------:R-:W0:Y:S01]  /*5990*/  MUFU.TANH R154, R154 ;  /* 0x0000009a009a7308 */ /* 0x000e220000002400 */
[----:B-----5:R-:W-:-:S07]  /*59a0*/  VIADD R117, R96, UR18 ;  /* 0x0000001260757c36 */ /* 0x020fce0008000000 */
[----:B------:R-:W0:Y:S08]  /*59b0*/  MUFU.TANH R97, R97 ;  /* 0x0000006100617308 */ /* 0x000e300000002400 */
[----:B------:R-:W0:Y:S01]  /*59c0*/  MUFU.TANH R152, R152 ;  /* 0x0000009800987308 */ /* 0x000e220000002400 */
[----:B------:R-:W-:Y:S02]  /*59d0*/  WARPGROUP.DEPBAR.LE gsb0, 0x0 ;  /* 0x00008000000079c5 */ /* 0x000fe40000010000 */
[----:B------:R-:W-:Y:S01]  /*59e0*/  WARPGROUP.ARRIVE ;  /* 0x00000000000079c5 */ /* 0x000fe20000000000 */
[----:B------:R-:W-:Y:S01]  /*59f0*/  FMUL.FTZ R148, R127, UR56 ;  /* 0x000000387f947c20 */ /* 0x000fe20008410000 */
[----:B------:R-:W-:-:S04]  /*5a00*/  FMUL.FTZ R150, R130, UR56 ;  /* 0x0000003882967c20 */ /* 0x000fc80008410000 */
[----:B------:R-:W-:Y:S01]  /*5a10*/  HGMMA.64x128x16.F32 R24, R144, gdesc[UR12].tnspB, R24, gsb0 ;  /* 0x41e0000c90187df0 */ /* 0x000fe20008000818 */
[----:B------:R-:W-:Y:S01]  /*5a20*/  UIADD3 UR14, UR10, 0x200, URZ ;  /* 0x000002000a0e7890 */ /* 0x000fe2000fffe03f */
[----:B------:R-:W0:Y:S01]  /*5a30*/  MUFU.TANH R148, R148 ;  /* 0x0000009400947308 */ /* 0x000e220000002400 */
[----:B------:R-:W-:Y:S01]  /*5a40*/  UMOV UR15, 0x40000040 ;  /* 0x40000040000f7882 */ /* 0x000fe20000000000 */
[----:B------:R-:W-:-:S06]  /*5a50*/  UIADD3 UR10, UR10, 0x280, URZ ;  /* 0x000002800a0a7890 */ /* 0x000fcc000fffe03f */
[----:B------:R-:W0:Y:S01]  /*5a60*/  MUFU.TANH R150, R150 ;  /* 0x0000009600967308 */ /* 0x000e220000002400 */
[----:B------:R-:W-:Y:S02]  /*5a70*/  WARPGROUP.DEPBAR.LE gsb0, 0x0 ;  /* 0x00008000000079c5 */ /* 0x000fe40000010000 */
[----:B------:R-:W-:Y:S01]  /*5a80*/  WARPGROUP.ARRIVE ;  /* 0x00000000000079c5 */ /* 0x000fe20000000000 */
[----:B------:R-:W-:Y:S01]  /*5a90*/  FMUL.FTZ R144, R89, UR56 ;  /* 0x0000003859907c20 */ /* 0x000fe20008410000 */
[----:B------:R-:W-:Y:S01]  /*5aa0*/  FMUL.FTZ R145, R93, UR56 ;  /* 0x000000385d917c20 */ /* 0x000fe20008410000 */
[----:B------:R-:W5:Y:S01]  /*5ab0*/  @P3 LDC R89, c[0x0][0x44c] ;  /* 0x00011300ff593b82 */ /* 0x000f620000000800 */
[----:B------:R-:W-:Y:S01]  /*5ac0*/  FMUL.FTZ R93, R106, UR56 ;  /* 0x000000386a5d7c20 */ /* 0x000fe20008410000 */
[----:B------:R-:W-:Y:S01]  /*5ad0*/  FMUL.FTZ R146, R126, UR56 ;  /* 0x000000387e927c20 */ /* 0x000fe20008410000 */
[----:B------:R-:W-:Y:S01]  /*5ae0*/  HGMMA.64x128x16.F32 R24, R140, gdesc[UR12].tnspB, R24, gsb0 ;  /* 0x41e0000c8c187df0 */ /* 0x000fe20008000818 */
[----:B------:R-:W-:Y:S01]  /*5af0*/  UMOV UR14, UR10 ;  /* 0x0000000a000e7c82 */ /* 0x000fe20008000000 */
[----:B------:R-:W-:Y:S01]  /*5b00*/  UMOV UR15, 0x40000040 ;  /* 0x40000040000f7882 */ /* 0x000fe20000000000 */
[----:B------:R-:W0:Y:S08]  /*5b10*/  MUFU.TANH R144, R144 ;  /* 0x0000009000907308 */ /* 0x000e300000002400 */
[----:B------:R-:W0:Y:S08]  /*5b20*/  MUFU.TANH R145, R145 ;  /* 0x0000009100917308 */ /* 0x000e300000002400 */
[----:B------:R-:W0:Y:S01]  /*5b30*/  MUFU.TANH R93, R93 ;  /* 0x0000005d005d7308 */ /* 0x000e220000002400 */
[----:B-----5:R-:W-:-:S05]  /*5b40*/  @P3 IMAD.HI.U32 R89, R8, R89, RZ ;  /* 0x0000005908593227 */ /* 0x020fca00078e00ff */
[----:B---3--:R-:W-:Y:S01]  /*5b50*/  @P3 SHF.R.U32.HI R108, RZ, R90, R89 ;  /* 0x0000005aff6c3219 */ /* 0x008fe20000011659 */
[----:B------:R-:W-:Y:S01]  /*5b60*/  IMAD.U32 R89, RZ, RZ, UR59 ;  /* 0x0000003bff597e24 */ /* 0x000fe2000f8e00ff */
[----:B------:R3:W0:Y:S03]  /*5b70*/  MUFU.TANH R106, R116 ;  /* 0x00000074006a7308 */ /* 0x0006260000002400 */
[----:B------:R-:W-:Y:S01]  /*5b80*/  @!P1 VIADD R89, R89, 0x2a840 ;  /* 0x0002a84059599836 */ /* 0x000fe20000000000 */
[----:B------:R-:W5:Y:S04]  /*5b90*/  SHFL.IDX PT, R111, R108, RZ, 0x1c1f ;  /* 0x001c1fff6c6f7589 */ /* 0x000f6800000e0000 */
[----:B------:R-:W-:Y:S01]  /*5ba0*/  @!P1 PRMT R90, RZ, 0x654, R89 ;  /* 0x00000654ff5a9816 */ /* 0x000fe20000000059 */
[----:B------:R-:W0:Y:S08]  /*5bb0*/  MUFU.TANH R146, R146 ;  /* 0x0000009200927308 */ /* 0x000e300000002400 */
[----:B------:R3:W0:Y:S01]  /*5bc0*/  MUFU.TANH R89, R134 ;  /* 0x0000008600597308 */ /* 0x0006220000002400 */
[----:B-----5:R-:W-:Y:S01]  /*5bd0*/  IMAD.IADD R96, R117, 0x1, R111 ;  /* 0x0000000175607824 */ /* 0x020fe200078e026f */
[----:B------:R-:W-:-:S02]  /*5be0*/  WARPGROUP.DEPBAR.LE gsb0, 0x0 ;  /* 0x00008000000079c5 */ /* 0x000fc40000010000 */
[----:B------:R-:W-:Y:S01]  /*5bf0*/  WARPGROUP.ARRIVE ;  /* 0x00000000000079c5 */ /* 0x000fe20000000000 */
[----:B------:R-:W-:Y:S01]  /*5c00*/  FMUL.FTZ R140, R122, UR56 ;  /* 0x000000387a8c7c20 */ /* 0x000fe20008410000 */
[----:B------:R-:W-:Y:S01]  /*5c10*/  FMUL.FTZ R142, R123, UR56 ;  /* 0x000000387b8e7c20 */ /* 0x000fe20008410000 */
[----:B------:R-:W-:Y:S02]  /*5c20*/  VIADD R122, R105, 0xffffffff ;  /* 0xffffffff697a7836 */ /* 0x000fe40000000000 */
[----:B------:R-:W-:Y:S01]  /*5c30*/  IMAD.IADD R105, R118, 0x1, R111 ;  /* 0x0000000176697824 */ /* 0x000fe200078e026f */
[----:B------:R-:W-:Y:S01]  /*5c40*/  HGMMA.64x128x16.F32 R24, R136, gdesc[UR12].tnspB, R24, gsb0 ;  /* 0x41e0000c88187df0 */ /* 0x000fe20008000818 */
[----:B------:R-:W0:Y:S08]  /*5c50*/  MUFU.TANH R140, R140 ;  /* 0x0000008c008c7308 */ /* 0x000e300000002400 */
[----:B------:R-:W0:Y:S01]  /*5c60*/  MUFU.TANH R142, R142 ;  /* 0x0000008e008e7308 */ /* 0x000e220000002400 */
[----:B------:R-:W-:-:S02]  /*5c70*/  WARPGROUP.DEPBAR.LE gsb0, 0x0 ;  /* 0x00008000000079c5 */ /* 0x000fc40000010000 */
[----:B------:R5:W-:Y:S02]  /*5c80*/  @!P1 SYNCS.ARRIVE.TRANS64.RED.A1T0 RZ, [R90+URZ], RZ ;  /* 0x000000ff5aff99a7 */ /* 0x000be4000810043f */
[----:B-----5:R-:W-:-:S06]  /*5c90*/  FMUL.FTZ R90, R135, UR56 ;  /* 0x00000038875a7c20 */ /* 0x020fcc0008410000 */
[----:B------:R-:W0:Y:S01]  /*5ca0*/  MUFU.TANH R90, R90 ;  /* 0x0000005a005a7308 */ /* 0x000e220000002400 */
[----:B-1234-:R-:W-:Y:S05]  /*5cb0*/  @!P2 BRA `(.L_x_941) ;  /* 0x000000000058a947 */ /* 0x01efea0003800000 */
[----:B------:R-:W-:Y:S01]  /*5cc0*/  IMAD R98, R16, UR7, R111 ;  /* 0x0000000710627c24 */ /* 0x000fe2000f8e026f */
[----:B------:R-:W-:Y:S03]  /*5cd0*/  BSSY B0, `(.L_x_942) ;  /* 0x0000011000007945 */ /* 0x000fe60003800000 */
[----:B------:R-:W-:-:S05]  /*5ce0*/  VIADD R111, R98, -UR60 ;  /* 0x8000003c626f7c36 */ /* 0x000fca0008000000 */
[----:B------:R-:W-:-:S13]  /*5cf0*/  ISETP.GT.AND P2, PT, R111, -0x1, PT ;  /* 0xffffffff6f00780c */ /* 0x000fda0003f44270 */
[----:B------:R-:W-:Y:S05]  /*5d00*/  @P2 BRA `(.L_x_943) ;  /* 0x0000000000202947 */ /* 0x000fea0003800000 */
[----:B------:R-:W-:Y:S01]  /*5d10*/  IMAD.U32 R116, RZ, RZ, UR6 ;  /* 0x00000006ff747e24 */ /* 0x000fe2000f8e00ff */
[----:B------:R-:W-:-:S04]  /*5d20*/  LOP3.LUT R111, RZ, R111, RZ, 0x33, !PT ;  /* 0x0000006fff6f7212 */ /* 0x000fc800078e33ff */
[----:B------:R-:W-:-:S13]  /*5d30*/  ISETP.NE.AND P2, PT, R116, 0x1, PT ;  /* 0x000000017400780c */ /* 0x000fda0003f45270 */
[----:B------:R-:W1:Y:S02]  /*5d40*/  @P2 LDC.64 R126, c[0x0][0x9e8] ;  /* 0x00027a00ff7e2b82 */ /* 0x000e640000000a00 */
[----:B-1----:R-:W-:-:S05]  /*5d50*/  @P2 IMAD.HI.U32 R98, R111, R126, RZ ;  /* 0x0000007e6f622227 */ /* 0x002fca00078e00ff */
[----:B------:R-:W-:-:S04]  /*5d60*/  @P2 SHF.R.U32.HI R111, RZ, R127, R98 ;  /* 0x0000007fff6f2219 */ /* 0x000fc80000011662 */
[----:B------:R-:W-:Y:S01]  /*5d70*/  LOP3.LUT R111, RZ, R111, RZ, 0x33, !PT ;  /* 0x0000006fff6f7212 */ /* 0x000fe200078e33ff */
[----:B------:R-:W-:Y:S06]  /*5d80*/  BRA `(.L_x_944) ;  /* 0x0000000000147947 */ /* 0x000fec0003800000 */
.L_x_943:
[----:B------:R-:W-:-:S05]  /*5d90*/  IMAD.U32 R116, RZ, RZ, UR6 ;  /* 0x00000006ff747e24 */ /* 0x000fca000f8e00ff */
[----:B------:R-:W-:-:S13]  /*5da0*/  ISETP.NE.AND P2, PT, R116, 0x1, PT ;  /* 0x000000017400780c */ /* 0x000fda0003f45270 */
[----:B------:R-:W1:Y:S02]  /*5db0*/  @P2 LDC.64 R126, c[0x0][0x9e8] ;  /* 0x00027a00ff7e2b82 */ /* 0x000e640000000a00 */
[----:B-1----:R-:W-:-:S05]  /*5dc0*/  @P2 IMAD.HI.U32 R98, R111, R126, RZ ;  /* 0x0000007e6f622227 */ /* 0x002fca00078e00ff */
[----:B------:R-:W-:-:S07]  /*5dd0*/  @P2 SHF.R.U32.HI R111, RZ, R127, R98 ;  /* 0x0000007fff6f2219 */ /* 0x000fce0000011662 */
.L_x_944:
[----:B------:R-:W-:Y:S05]  /*5de0*/  BSYNC B0 ;  /* 0x0000000000007941 */ /* 0x000fea0003800000 */
.L_x_942:
[----:B------:R-:W-:-:S05]  /*5df0*/  IMAD R111, R111, R116, R122 ;  /* 0x000000746f6f7224 */ /* 0x000fca00078e027a */
[----:B------:R-:W-:Y:S02]  /*5e00*/  VIADDMNMX R96, R111, R116, R96, PT ;  /* 0x000000746f607246 */ /* 0x000fe40003800160 */
[----:B------:R-:W-:-:S07]  /*5e10*/  VIMNMX R105, R105, R111, !PT ;  /* 0x0000006f69697248 */ /* 0x000fce0007fe0100 */
.L_x_941:
[C---:B------:R-:W-:Y:S02]  /*5e20*/  ISETP.GE.AND P2, PT, R115.reuse, 0x2, PT ;  /* 0x000000027300780c */ /* 0x040fe40003f46270 */
[----:B------:R-:W-:Y:S02]  /*5e30*/  ISETP.GE.AND P5, PT, R115, 0xa, PT ;  /* 0x0000000a7300780c */ /* 0x000fe40003fa6270 */
[----:B------:R-:W-:Y:S02]  /*5e40*/  ISETP.GT.AND P3, PT, R105, 0x1, !P2 ;  /* 0x000000016900780c */ /* 0x000fe40005764270 */
[----:B------:R-:W-:Y:S02]  /*5e50*/  P2R R123, PR, RZ, 0x20 ;  /* 0x00000020ff7b7803 */ /* 0x000fe40000000000 */
[----:B------:R-:W-:Y:S02]  /*5e60*/  ISETP.LT.OR P4, PT, R96, 0x2, P3 ;  /* 0x000000026000780c */ /* 0x000fe40001f81670 */
[----:B------:R-:W-:-:S02]  /*5e70*/  ISETP.GE.AND P3, PT, R115, 0x9, PT ;  /* 0x000000097300780c */ /* 0x000fc40003f66270 */
[----:B0-----:R-:W-:Y:S02]  /*5e80*/  FSEL R156, R144, -INF , !P4 ;  /* 0xff800000909c7808 */ /* 0x001fe40006000000 */
        /* <DEDUP_REMOVED lines=12> */
[----:B------:R-:W-:Y:S02]  /*5f50*/  FSEL R170, R94, -INF , !P4 ;  /* 0xff8000005eaa7808 */ /* 0x000fe40006000000 */
        /* <DEDUP_REMOVED lines=17> */
[----:B------:R-:W-:Y:S02]  /*6070*/  ISETP.LT.OR P4, PT, R96, 0x21, P4 ;  /* 0x000000216000780c */ /* 0x000fe40002781670 */
[----:B------:R-:W-:-:S02]  /*6080*/  P2R R135, PR, RZ, 0x20 ;  /* 0x00000020ff877803 */ /* 0x000fc40000000000 */
        /* <DEDUP_REMOVED lines=64> */
[----:B------:R-:W-:-:S04]  /*6490*/  ISETP.GT.AND P6, PT, R105, 0x58, !P5 ;  /* 0x000000586900780c */ /* 0x000fc80006fc4270 */
[----:B------:R-:W-:-:S04]  /*64a0*/  ISETP.LT.OR P6, PT, R96, 0x59, P6 ;  /* 0x000000596000780c */ /* 0x000fc800037c1670 */
[----:B------:R-:W-:Y:S02]  /*64b0*/  FSEL R92, R132, -INF , !P6 ;  /* 0xff800000845c7808 */ /* 0x000fe40007000000 */
[----:B------:R-:W-:-:S04]  /*64c0*/  ISETP.GE.AND P6, PT, R115, 0x1, PT ;  /* 0x000000017300780c */ /* 0x000fc80003fc6270 */
[----:B------:R-:W-:Y:S02]  /*64d0*/  P2R R119, PR, RZ, 0x40 ;  /* 0x00000040ff777803 */ /* 0x000fe40000000000 */
[----:B------:R-:W-:-:S04]  /*64e0*/  ISETP.GT.AND P6, PT, R105, RZ, !P6 ;  /* 0x000000ff6900720c */ /* 0x000fc800077c4270 */
[----:B------:R-:W-:-:S04]  /*64f0*/  ISETP.LT.OR P6, PT, R96, 0x1, P6 ;  /* 0x000000016000780c */ /* 0x000fc800037c1670 */
[----:B------:R-:W-:Y:S02]  /*6500*/  FSEL R174, R13, -INF , !P6 ;  /* 0xff8000000dae7808 */ /* 0x000fe40007000000 */
[----:B------:R-:W-:Y:S01]  /*6510*/  ISETP.GE.AND P6, PT, R115, 0x5a, PT ;  /* 0x0000005a7300780c */ /* 0x000fe20003fc6270 */
[----:B------:R-:W0:Y:S03]  /*6520*/  SHFL.IDX PT, R13, R108, 0x1, 0x1c1f ;  /* 0x003c1f006c0d7f89 */ /* 0x000e2600000e0000 */
[----:B------:R-:W-:Y:S02]  /*6530*/  P2R R129, PR, RZ, 0x40 ;  /* 0x00000040ff817803 */ /* 0x000fe40000000000 */
[----:B------:R-:W-:-:S04]  /*6540*/  ISETP.GT.AND P6, PT, R105, 0x59, !P6 ;  /* 0x000000596900780c */ /* 0x000fc800077c4270 */
[----:B------:R-:W-:-:S04]  /*6550*/  ISETP.LT.OR P6, PT, R96, 0x5a, P6 ;  /* 0x0000005a6000780c */ /* 0x000fc800037c1670 */
[----:B------:R-:W-:Y:S02]  /*6560*/  FSEL R96, R133, -INF , !P6 ;  /* 0xff80000085607808 */ /* 0x000fe40007000000 */
[----:B------:R-:W-:Y:S01]  /*6570*/  ISETP.NE.AND P6, PT, R161, RZ, PT ;  /* 0x000000ffa100720c */ /* 0x000fe20003fc5270 */
[--C-:B0-----:R-:W-:Y:S02]  /*6580*/  IMAD.IADD R105, R117, 0x1, R13.reuse ;  /* 0x0000000175697824 */ /* 0x101fe400078e020d */
[----:B------:R-:W-:-:S10]  /*6590*/  IMAD.IADD R111, R118, 0x1, R13 ;  /* 0x00000001766f7824 */ /* 0x000fd400078e020d */
[----:B------:R-:W-:Y:S05]  /*65a0*/  @!P6 BRA `(.L_x_945) ;  /* 0x000000000058e947 */ /* 0x000fea0003800000 */
        /* <DEDUP_REMOVED lines=8> */
[----:B------:R-:W0:Y:S02]  /*6630*/  @P6 LDC.64 R114, c[0x0][0x9e8] ;  /* 0x00027a00ff726b82 */ /* 0x000e240000000a00 */
[----:B0-----:R-:W-:-:S05]  /*6640*/  @P6 IMAD.HI.U32 R114, R13, R114, RZ ;  /* 0x000000720d726227 */ /* 0x001fca00078e00ff */
[----:B------:R-:W-:-:S04]  /*6650*/  @P6 SHF.R.U32.HI R13, RZ, R115, R114 ;  /* 0x00000073ff0d6219 */ /* 0x000fc80000011672 */
[----:B------:R-:W-:Y:S01]  /*6660*/  LOP3.LUT R13, RZ, R13, RZ, 0x33, !PT ;  /* 0x0000000dff0d7212 */ /* 0x000fe200078e33ff */
[----:B------:R-:W-:Y:S06]  /*6670*/  BRA `(.L_x_948) ;  /* 0x0000000000147947 */ /* 0x000fec0003800000 */
.L_x_947:
[----:B------:R-:W-:-:S05]  /*6680*/  IMAD.U32 R113, RZ, RZ, UR6 ;  /* 0x00000006ff717e24 */ /* 0x000fca000f8e00ff */
[----:B------:R-:W-:-:S13]  /*6690*/  ISETP.NE.AND P6, PT, R113, 0x1, PT ;  /* 0x000000017100780c */ /* 0x000fda0003fc5270 */
[----:B------:R-:W0:Y:S02]  /*66a0*/  @P6 LDC.64 R114, c[0x0][0x9e8] ;  /* 0x00027a00ff726b82 */ /* 0x000e240000000a00 */
[----:B0-----:R-:W-:-:S05]  /*66b0*/  @P6 IMAD.HI.U32 R114, R13, R114, RZ ;  /* 0x000000720d726227 */ /* 0x001fca00078e00ff */
[----:B------:R-:W-:-:S07]  /*66c0*/  @P6 SHF.R.U32.HI R13, RZ, R115, R114 ;  /* 0x00000073ff0d6219 */ /* 0x000fce0000011672 */
.L_x_948:
[----:B------:R-:W-:Y:S05]  /*66d0*/  BSYNC B0 ;  /* 0x0000000000007941 */ /* 0x000fea0003800000 */
.L_x_946:
[----:B------:R-:W-:-:S05]  /*66e0*/  IMAD R108, R13, R113, R122 ;  /* 0x000000710d6c7224 */ /* 0x000fca00078e027a */
[----:B------:R-:W-:Y:S02]  /*66f0*/  VIADDMNMX R105, R108, R113, R105, PT ;  /* 0x000000716c697246 */ /* 0x000fe40003800169 */
[----:B------:R-:W-:-:S07]  /*6700*/  VIMNMX R111, R111, R108, !PT ;  /* 0x0000006c6f6f7248 */ /* 0x000fce0007fe0100 */
.L_x_945:
[C---:B------:R-:W-:Y:S01]  /*6710*/  ISETP.GT.AND P2, PT, R111.reuse, 0x1, !P2 ;  /* 0x000000016f00780c */ /* 0x040fe20005744270 */
[----:B------:R-:W-:Y:S01]  /*6720*/  UMOV UR5, UR4 ;  /* 0x0000000400057c82 */ /* 0x000fe20008000000 */
        /* <DEDUP_REMOVED lines=39> */
[----:B------:R-:W-:Y:S02]  /*69a0*/  ISETP.GT.AND P2, PT, R111, 0x20, !P3 ;  /* 0x000000206f00780c */ /* 0x000fe40005f44270 */
[----:B------:R-:W-:-:S02]  /*69b0*/  ISETP.NE.AND P3, PT, R124, RZ, PT ;  /* 0x000000ff7c00720c */ /* 0x000fc40003f65270 */
        /* <DEDUP_REMOVED lines=24> */
[----:B------:R-:W-:Y:S02]  /*6b40*/  ISETP.GT.AND P2, PT, R111, 0x30, !P2 ;  /* 0x000000306f00780c */ /* 0x000fe40005744270 */
[----:B------:R-:W-:Y:S02]  /*6b50*/  FMNMX.FTZ R13, R92, R13, !PT ;  /* 0x0000000d5c0d7209 */ /* 0x000fe40007810000 */
[----:B------:R-:W-:Y:S02]  /*6b60*/  ISETP.LT.OR P2, PT, R105, 0x31, P2 ;  /* 0x000000316900780c */ /* 0x000fe40001741670 */
[----:B------:R-:W-:Y:S02]  /*6b70*/  FMNMX.FTZ R21, R96, R13, !PT ;  /* 0x0000000d60157209 */ /* 0x000fe40007810000 */
[----:B------:R-:W-:Y:S01]  /*6b80*/  FSEL R124, R101, -INF , !P2 ;  /* 0xff800000657c7808 */ /* 0x000fe20005000000 */
[----:B------:R-:W0:Y:S01]  /*6b90*/  LDC R13, c[0x0][0x988] ;  /* 0x00026200ff0d7b82 */ /* 0x000e220000000800 */
[----:B------:R-:W-:Y:S01]  /*6ba0*/  ISETP.NE.AND P2, PT, R141, RZ, PT ;  /* 0x000000ff8d00720c */ /* 0x000fe20003f45270 */
[----:B------:R-:W1:Y:S01]  /*6bb0*/  SHFL.BFLY PT, R160, R21, 0x2, 0x1f ;  /* 0x0c401f0015a07f89 */ /* 0x000e6200000e0000 */
[----:B------:R-:W-:-:S02]  /*6bc0*/  ISETP.NE.AND P6, PT, R125, RZ, PT ;  /* 0x000000ff7d00720c */ /* 0x000fc40003fc5270 */
[C---:B------:R-:W-:Y:S02]  /*6bd0*/  ISETP.GT.AND P2, PT, R111.reuse, 0x31, !P2 ;  /* 0x000000316f00780c */ /* 0x040fe40005744270 */
[----:B------:R-:W-:Y:S02]  /*6be0*/  ISETP.GT.AND P4, PT, R111, 0x51, !P4 ;  /* 0x000000516f00780c */ /* 0x000fe40006784270 */
[C---:B------:R-:W-:Y:S02]  /*6bf0*/  ISETP.LT.OR P2, PT, R105.reuse, 0x32, P2 ;  /* 0x000000326900780c */ /* 0x040fe40001741670 */
[----:B------:R-:W-:Y:S02]  /*6c00*/  ISETP.LT.OR P4, PT, R105, 0x52, P4 ;  /* 0x000000526900780c */ /* 0x000fe40002781670 */
[----:B------:R-:W-:Y:S02]  /*6c10*/  FSEL R126, R103, -INF , !P2 ;  /* 0xff800000677e7808 */ /* 0x000fe40005000000 */
[----:B------:R-:W-:-:S02]  /*6c20*/  ISETP.NE.AND P2, PT, R143, RZ, PT ;  /* 0x000000ff8f00720c */ /* 0x000fc40003f45270 */
[C---:B------:R-:W-:Y:S02]  /*6c30*/  ISETP.GT.AND P5, PT, R111.reuse, 0x58, !P5 ;  /* 0x000000586f00780c */ /* 0x040fe40006fa4270 */
[----:B------:R-:W-:Y:S02]  /*6c40*/  ISETP.GT.AND P2, PT, R111, 0x38, !P2 ;  /* 0x000000386f00780c */ /* 0x000fe40005744270 */
[----:B------:R-:W-:Y:S02]  /*6c50*/  FSEL R152, R152, -INF , !P4 ;  /* 0xff80000098987808 */ /* 0x000fe40006000000 */
[C---:B------:R-:W-:Y:S02]  /*6c60*/  ISETP.LT.OR P2, PT, R105.reuse, 0x39, P2 ;  /* 0x000000396900780c */ /* 0x040fe40001741670 */
[----:B------:R-:W-:Y:S02]  /*6c70*/  ISETP.LT.OR P5, PT, R105, 0x59, P5 ;  /* 0x000000596900780c */ /* 0x000fe40002fa1670 */
[----:B------:R-:W-:-:S02]  /*6c80*/  FSEL R132, R107, -INF , !P2 ;  /* 0xff8000006b847808 */ /* 0x000fc40005000000 */
[----:B------:R-:W-:Y:S02]  /*6c90*/  ISETP.NE.AND P2, PT, R145, RZ, PT ;  /* 0x000000ff9100720c */ /* 0x000fe40003f45270 */
[----:B-1----:R-:W-:Y:S02]  /*6ca0*/  FMNMX.FTZ R23, R21, R160, !PT ;  /* 0x000000a015177209 */ /* 0x002fe40007810000 */
[----:B------:R-:W-:-:S03]  /*6cb0*/  ISETP.GT.AND P2, PT, R111, 0x39, !P2 ;  /* 0x000000396f00780c */ /* 0x000fc60005744270 */
[----:B------:R-:W1:Y:S01]  /*6cc0*/  SHFL.BFLY PT, R160, R23, 0x1, 0x1f ;  /* 0x0c201f0017a07f89 */ /* 0x000e6200000e0000 */
[----:B------:R-:W-:-:S04]  /*6cd0*/  ISETP.LT.OR P2, PT, R105, 0x3a, P2 ;  /* 0x0000003a6900780c */ /* 0x000fc80001741670 */
[----:B------:R-:W-:Y:S02]  /*6ce0*/  FSEL R138, R109, -INF , !P2 ;  /* 0xff8000006d8a7808 */ /* 0x000fe40005000000 */
[----:B------:R-:W-:-:S04]  /*6cf0*/  ISETP.NE.AND P2, PT, R147, RZ, PT ;  /* 0x000000ff9300720c */ /* 0x000fc80003f45270 */
[----:B------:R-:W-:-:S04]  /*6d00*/  ISETP.GT.AND P2, PT, R111, 0x40, !P2 ;  /* 0x000000406f00780c */ /* 0x000fc80005744270 */
[----:B------:R-:W-:-:S04]  /*6d10*/  ISETP.LT.OR P2, PT, R105, 0x41, P2 ;  /* 0x000000416900780c */ /* 0x000fc80001741670 */
[----:B------:R-:W-:Y:S02]  /*6d20*/  FSEL R140, R140, -INF , !P2 ;  /* 0xff8000008c8c7808 */ /* 0x000fe40005000000 */
[----:B------:R-:W-:Y:S02]  /*6d30*/  ISETP.NE.AND P2, PT, R149, RZ, PT ;  /* 0x000000ff9500720c */ /* 0x000fe40003f45270 */
[----:B-1----:R-:W-:Y:S02]  /*6d40*/  FMNMX.FTZ R160, R23, R160, !PT ;  /* 0x000000a017a07209 */ /* 0x002fe40007810000 */
[----:B------:R-:W-:-:S04]  /*6d50*/  ISETP.GT.AND P2, PT, R111, 0x41, !P2 ;  /* 0x000000416f00780c */ /* 0x000fc80005744270 */
[----:B------:R-:W-:-:S04]  /*6d60*/  ISETP.LT.OR P2, PT, R105, 0x42, P2 ;  /* 0x000000426900780c */ /* 0x000fc80001741670 */
[----:B------:R-:W-:Y:S02]  /*6d70*/  FSEL R142, R142, -INF , !P2 ;  /* 0xff8000008e8e7808 */ /* 0x000fe40005000000 */
[----:B------:R-:W-:-:S04]  /*6d80*/  ISETP.NE.AND P2, PT, R121, RZ, PT ;  /* 0x000000ff7900720c */ /* 0x000fc80003f45270 */
[----:B------:R-:W-:-:S04]  /*6d90*/  ISETP.GT.AND P2, PT, R111, 0x48, !P2 ;  /* 0x000000486f00780c */ /* 0x000fc80005744270 */
[----:B------:R-:W-:-:S04]  /*6da0*/  ISETP.LT.OR P2, PT, R105, 0x49, P2 ;  /* 0x000000496900780c */ /* 0x000fc80001741670 */
[----:B------:R-:W-:Y:S02]  /*6db0*/  FSEL R146, R146, -INF , !P2 ;  /* 0xff80000092927808 */ /* 0x000fe40005000000 */
[----:B------:R-:W-:-:S04]  /*6dc0*/  ISETP.GT.AND P2, PT, R111, 0x49, !P3 ;  /* 0x000000496f00780c */ /* 0x000fc80005f44270 */
[----:B------:R-:W-:-:S04]  /*6dd0*/  ISETP.LT.OR P2, PT, R105, 0x4a, P2 ;  /* 0x0000004a6900780c */ /* 0x000fc80001741670 */
[----:B------:R-:W-:Y:S02]  /*6de0*/  FSEL R148, R148, -INF , !P2 ;  /* 0xff80000094947808 */ /* 0x000fe40005000000 */
[----:B------:R-:W-:Y:S02]  /*6df0*/  ISETP.GT.AND P2, PT, R111, 0x50, !P6 ;  /* 0x000000506f00780c */ /* 0x000fe40007744270 */
[----:B------:R-:W-:Y:S02]  /*6e00*/  ISETP.NE.AND P6, PT, R119, RZ, PT ;  /* 0x000000ff7700720c */ /* 0x000fe40003fc5270 */
[----:B------:R-:W-:-:S04]  /*6e10*/  ISETP.LT.OR P2, PT, R105, 0x51, P2 ;  /* 0x000000516900780c */ /* 0x000fc80001741670 */
[----:B------:R-:W-:Y:S02]  /*6e20*/  FSEL R150, R150, -INF , !P2 ;  /* 0xff80000096967808 */ /* 0x000fe40005000000 */
[----:B------:R-:W-:Y:S02]  /*6e30*/  ISETP.GT.AND P2, PT, R111, RZ, !P6 ;  /* 0x000000ff6f00720c */ /* 0x000fe40007744270 */
[----:B------:R-:W-:Y:S02]  /*6e40*/  ISETP.NE.AND P6, PT, R129, RZ, PT ;  /* 0x000000ff8100720c */ /* 0x000fe40003fc5270 */
[----:B------:R-:W-:Y:S02]  /*6e50*/  ISETP.LT.OR P2, PT, R105, 0x1, P2 ;  /* 0x000000016900780c */ /* 0x000fe40001741670 */
[----:B------:R-:W-:Y:S02]  /*6e60*/  ISETP.GT.AND P3, PT, R111, 0x59, !P6 ;  /* 0x000000596f00780c */ /* 0x000fe40007764270 */
[----:B------:R-:W-:Y:S01]  /*6e70*/  FSEL R107, R0, -INF , !P2 ;  /* 0xff800000006b7808 */ /* 0x000fe20005000000 */
[C---:B0-----:R-:W-:Y:S01]  /*6e80*/  FMUL.FTZ R0, R160.reuse, R13 ;  /* 0x0000000da0007220 */ /* 0x041fe20000410000 */
[----:B------:R-:W-:-:S02]  /*6e90*/  FSETP.NEU.FTZ.AND P2, PT, R160, -INF , PT ;  /* 0xff800000a000780b */ /* 0x000fc40003f5d000 */
[----:B------:R-:W-:Y:S02]  /*6ea0*/  FMNMX.FTZ R21, R107, R10, !PT ;  /* 0x0000000a6b157209 */ /* 0x000fe40007810000 */
[----:B------:R-:W-:Y:S02]  /*6eb0*/  FSEL R113, R0, RZ, P2 ;  /* 0x000000ff00717208 */ /* 0x000fe40001000000 */
[----:B------:R-:W-:Y:S02]  /*6ec0*/  FMNMX.FTZ R23, R2, R21, !PT ;  /* 0x0000001502177209 */ /* 0x000fe40007810000 */
[----:B------:R-:W-:Y:S01]  /*6ed0*/  ISETP.LT.OR P3, PT, R105, 0x5a, P3 ;  /* 0x0000005a6900780c */ /* 0x000fe20001f61670 */
[--C-:B------:R-:W-:Y:S01]  /*6ee0*/  FFMA.FTZ R0, R174, R13, -R113.reuse ;  /* 0x0000000dae007223 */ /* 0x100fe20000010871 */
[----:B------:R-:W-:Y:S01]  /*6ef0*/  FMNMX.FTZ R23, R20, R23, !PT ;  /* 0x0000001714177209 */ /* 0x000fe20007810000 */
[-CC-:B------:R-:W-:Y:S01]  /*6f00*/  FFMA.FTZ R168, R168, R13.reuse, -R113.reuse ;  /* 0x0000000da8a87223 */ /* 0x180fe20000010871 */
[--C-:B------:R-:W-:Y:S01]  /*6f10*/  FFMA.FTZ R105, R94, R13, -R113.reuse ;  /* 0x0000000d5e697223 */ /* 0x100fe20000010871 */
[----:B------:R0:W-:Y:S01]  /*6f20*/  MUFU.EX2 R21, R0 ;  /* 0x0000000000157308 */ /* 0x0001e20000000800 */
[----:B------:R-:W-:Y:S01]  /*6f30*/  FMNMX.FTZ R23, R108, R23, !PT ;  /* 0x000000176c177209 */ /* 0x000fe20007810000 */
[-CC-:B------:R-:W-:Y:S01]  /*6f40*/  FFMA.FTZ R156, R156, R13.reuse, -R113.reuse ;  /* 0x0000000d9c9c7223 */ /* 0x180fe20000010871 */
[-CC-:B------:R-:W-:Y:S01]  /*6f50*/  FFMA.FTZ R158, R158, R13.reuse, -R113.reuse ;  /* 0x0000000d9e9e7223 */ /* 0x180fe20000010871 */
[--C-:B------:R-:W-:Y:S01]  /*6f60*/  FFMA.FTZ R172, R172, R13, -R113.reuse ;  /* 0x0000000dacac7223 */ /* 0x100fe20000010871 */
[----:B------:R-:W-:Y:S01]  /*6f70*/  FMNMX.FTZ R23, R22, R23, !PT ;  /* 0x0000001716177209 */ /* 0x000fe20007810000 */
[-CC-:B------:R-:W-:Y:S01]  /*6f80*/  FFMA.FTZ R170, R170, R13.reuse, -R113.reuse ;  /* 0x0000000daaaa7223 */ /* 0x180fe20000010871 */
[--C-:B------:R-:W-:Y:S01]  /*6f90*/  FFMA.FTZ R154, R154, R13, -R113.reuse ;  /* 0x0000000d9a9a7223 */ /* 0x100fe20000010871 */
[----:B------:R-:W-:Y:S01]  /*6fa0*/  MUFU.EX2 R156, R156 ;  /* 0x0000009c009c7308 */ /* 0x000fe20000000800 */
[----:B------:R-:W-:Y:S01]  /*6fb0*/  FMNMX.FTZ R23, R114, R23, !PT ;  /* 0x0000001772177209 */ /* 0x000fe20007810000 */
[-CC-:B0-----:R-:W-:Y:S01]  /*6fc0*/  FFMA.FTZ R0, R166, R13.reuse, -R113.reuse ;  /* 0x0000000da6007223 */ /* 0x181fe20000010871 */
[----:B------:R-:W-:Y:S01]  /*6fd0*/  FSEL R166, R89, -INF , !P5 ;  /* 0xff80000059a67808 */ /* 0x000fe20006800000 */
[--C-:B------:R-:W-:Y:S01]  /*6fe0*/  FFMA.FTZ R162, R162, R13, -R113.reuse ;  /* 0x0000000da2a27223 */ /* 0x100fe20000010871 */
[----:B------:R-:W-:Y:S01]  /*6ff0*/  FMNMX.FTZ R23, R88, R23, !PT ;  /* 0x0000001758177209 */ /* 0x000fe20007810000 */
[-CC-:B------:R-:W-:Y:S01]  /*7000*/  FFMA.FTZ R164, R164, R13.reuse, -R113.reuse ;  /* 0x0000000da4a47223 */ /* 0x180fe20000010871 */
[--C-:B------:R-:W-:Y:S01]  /*7010*/  FFMA.FTZ R89, R144, R13, -R113.reuse ;  /* 0x0000000d90597223 */ /* 0x100fe20000010871 */
        /* <DEDUP_REMOVED lines=14> */
[----:B------:R-:W-:-:S02]  /*7100*/  FFMA.FTZ R92, R92, R13, -R113 ;  /* 0x0000000d5c5c7223 */ /* 0x000fc40000010871 */
[----:B------:R-:W-:Y:S01]  /*7110*/  MUFU.EX2 R91, R170 ;  /* 0x000000aa005b7308 */ /* 0x000fe20000000800 */
[----:B------:R-:W-:-:S04]  /*7120*/  FMNMX.FTZ R93, R134, R93, !PT ;  /* 0x0000005d865d7209 */ /* 0x000fc80007810000 */
[----:B------:R-:W-:-:S03]  /*7130*/  FMNMX.FTZ R93, R124, R93, !PT ;  /* 0x0000005d7c5d7209 */ /* 0x000fc60007810000 */
[----:B------:R-:W-:Y:S01]  /*7140*/  MUFU.EX2 R154, R154 ;  /* 0x0000009a009a7308 */ /* 0x000fe20000000800 */
[----:B------:R-:W-:-:S04]  /*7150*/  FMNMX.FTZ R95, R126, R93, !PT ;  /* 0x0000005d7e5f7209 */ /* 0x000fc80007810000 */
[----:B------:R-:W-:-:S03]  /*7160*/  FMNMX.FTZ R95, R132, R95, !PT ;  /* 0x0000005f845f7209 */ /* 0x000fc60007810000 */
[----:B------:R0:W-:Y:S01]  /*7170*/  MUFU.EX2 R93, R168 ;  /* 0x000000a8005d7308 */ /* 0x0001e20000000800 */
[----:B------:R-:W-:-:S04]  /*7180*/  FMNMX.FTZ R95, R138, R95, !PT ;  /* 0x0000005f8a5f7209 */ /* 0x000fc80007810000 */
[----:B------:R-:W-:-:S03]  /*7190*/  FMNMX.FTZ R95, R140, R95, !PT ;  /* 0x0000005f8c5f7209 */ /* 0x000fc60007810000 */
[----:B------:R-:W-:Y:S01]  /*71a0*/  MUFU.EX2 R162, R162 ;  /* 0x000000a200a27308 */ /* 0x000fe20000000800 */
[----:B------:R-:W-:Y:S02]  /*71b0*/  FMNMX.FTZ R97, R142, R95, !PT ;  /* 0x0000005f8e617209 */ /* 0x000fe40007810000 */
[----:B0-----:R-:W-:Y:S02]  /*71c0*/  FSEL R168, R90, -INF , !P3 ;  /* 0xff8000005aa87808 */ /* 0x001fe40005800000 */
[----:B------:R-:W-:-:S03]  /*71d0*/  FMNMX.FTZ R97, R146, R97, !PT ;  /* 0x0000006192617209 */ /* 0x000fc60007810000 */
[----:B------:R0:W-:Y:S01]  /*71e0*/  MUFU.EX2 R95, R0 ;  /* 0x00000000005f7308 */ /* 0x0001e20000000800 */
[----:B------:R-:W-:-:S04]  /*71f0*/  FMNMX.FTZ R97, R148, R97, !PT ;  /* 0x0000006194617209 */ /* 0x000fc80007810000 */
[----:B------:R-:W-:-:S03]  /*7200*/  FMNMX.FTZ R97, R150, R97, !PT ;  /* 0x0000006196617209 */ /* 0x000fc60007810000 */
[----:B------:R-:W-:Y:S01]  /*7210*/  MUFU.EX2 R164, R164 ;  /* 0x000000a400a47308 */ /* 0x000fe20000000800 */
[----:B------:R-:W-:-:S04]  /*7220*/  FMNMX.FTZ R97, R152, R97, !PT ;  /* 0x0000006198617209 */ /* 0x000fc80007810000 */
[----:B------:R-:W-:-:S03]  /*7230*/  FMNMX.FTZ R97, R166, R97, !PT ;  /* 0x00000061a6617209 */ /* 0x000fc60007810000 */
[----:B------:R-:W-:Y:S01]  /*7240*/  MUFU.EX2 R89, R89 ;  /* 0x0000005900597308 */ /* 0x000fe20000000800 */
[----:B0-----:R-:W-:Y:S01]  /*7250*/  FMNMX.FTZ R0, R168, R97, !PT ;  /* 0x00000061a8007209 */ /* 0x001fe20007810000 */
[----:B------:R-:W-:-:S04]  /*7260*/  FFMA.FTZ R97, R116, R13, -R113 ;  /* 0x0000000d74617223 */ /* 0x000fc80000010871 */
[----:B------:R-:W0:Y:S02]  /*7270*/  SHFL.BFLY PT, R103, R0, 0x2, 0x1f ;  /* 0x0c401f0000677f89 */ /* 0x000e2400000e0000 */
[----:B------:R-:W-:Y:S08]  /*7280*/  MUFU.EX2 R136, R136 ;  /* 0x0000008800887308 */ /* 0x000ff00000000800 */
[----:B------:R-:W-:Y:S08]  /*7290*/  MUFU.EX2 R144, R144 ;  /* 0x0000009000907308 */ /* 0x000ff00000000800 */
[----:B------:R-:W-:Y:S01]  /*72a0*/  MUFU.EX2 R97, R97 ;  /* 0x0000006100617308 */ /* 0x000fe20000000800 */
[----:B0-----:R-:W-:Y:S01]  /*72b0*/  FMNMX.FTZ R90, R0, R103, !PT ;  /* 0x00000067005a7209 */ /* 0x001fe20007810000 */
[----:B------:R-:W-:Y:S01]  /*72c0*/  FFMA.FTZ R103, R100, R13, -R113 ;  /* 0x0000000d64677223 */ /* 0x000fe20000010871 */
[----:B------:R-:W-:-:S05]  /*72d0*/  FSEL R0, R160, RZ, P2 ;  /* 0x000000ffa0007208 */ /* 0x000fca0001000000 */
[----:B------:R-:W-:Y:S01]  /*72e0*/  MUFU.EX2 R99, R99 ;  /* 0x0000006300637308 */ /* 0x000fe20000000800 */
[----:B------:R-:W0:Y:S01]  /*72f0*/  SHFL.BFLY PT, R109, R90, 0x1, 0x1f ;  /* 0x0c201f005a6d7f89 */ /* 0x000e2200000e0000 */
[----:B------:R-:W-:Y:S01]  /*7300*/  FADD.FTZ R0, -R0, R11 ;  /* 0x0000000b00007221 */ /* 0x000fe20000010100 */
[----:B------:R-:W-:-:S03]  /*7310*/  FFMA.FTZ R11, R96, R13, -R113 ;  /* 0x0000000d600b7223 */ /* 0x000fc60000010871 */
[----:B------:R-:W-:Y:S02]  /*7320*/  FMUL.FTZ R0, R0, R13 ;  /* 0x0000000d00007220 */ /* 0x000fe40000410000 */
[----:B------:R-:W-:Y:S08]  /*7330*/  MUFU.EX2 R110, R110 ;  /* 0x0000006e006e7308 */ /* 0x000ff00000000800 */
[----:B------:R-:W1:Y:S08]  /*7340*/  MUFU.EX2 R0, R0 ;  /* 0x0000000000007308 */ /* 0x000e700000000800 */
[----:B------:R-:W-:Y:S01]  /*7350*/  MUFU.EX2 R101, R101 ;  /* 0x0000006500657308 */ /* 0x000fe20000000800 */
[----:B0-----:R-:W-:-:S04]  /*7360*/  FMNMX.FTZ R90, R90, R109, !PT ;  /* 0x0000006d5a5a7209 */ /* 0x001fc80007810000 */
[C---:B------:R-:W-:Y:S01]  /*7370*/  FSETP.NEU.FTZ.AND P2, PT, R90.reuse, -INF , PT ;  /* 0xff8000005a00780b */ /* 0x040fe20003f5d000 */
[----:B------:R-:W-:Y:S02]  /*7380*/  FMUL.FTZ R94, R90, R13 ;  /* 0x0000000d5a5e7220 */ /* 0x000fe40000410000 */
[----:B------:R-:W-:Y:S01]  /*7390*/  MUFU.EX2 R104, R104 ;  /* 0x0000006800687308 */ /* 0x000fe20000000800 */
[----:B-1----:R-:W-:Y:S02]  /*73a0*/  FFMA.FTZ R7, R0, R7, R21 ;  /* 0x0000000700077223 */ /* 0x002fe40000010015 */
[----:B------:R-:W-:Y:S02]  /*73b0*/  FSEL R109, R94, RZ, P2 ;  /* 0x000000ff5e6d7208 */ /* 0x000fe40001000000 */
[C---:B------:R-:W-:Y:S01]  /*73c0*/  FADD.FTZ R7, R156.reuse, R7 ;  /* 0x000000079c077221 */ /* 0x040fe20000010000 */
[----:B------:R-:W-:Y:S02]  /*73d0*/  F2FP.F16.F32.PACK_AB R156, R156, R21 ;  /* 0x000000159c9c723e */ /* 0x000fe400000000ff */
[-CC-:B------:R-:W-:Y:S01]  /*73e0*/  FFMA.FTZ R157, R107, R13.reuse, -R109.reuse ;  /* 0x0000000d6b9d7223 */ /* 0x180fe2000001086d */
[-CC-:B------:R-:W-:Y:S01]  /*73f0*/  FFMA.FTZ R2, R2, R13.reuse, -R109.reuse ;  /* 0x0000000d02027223 */ /* 0x180fe2000001086d */
[----:B------:R-:W-:Y:S01]  /*7400*/  FSEL R107, R90, RZ, P2 ;  /* 0x000000ff5a6b7208 */ /* 0x000fe20001000000 */
        /* <DEDUP_REMOVED lines=10> */
[----:B------:R-:W-:Y:S01]  /*74b0*/  MUFU.EX2 R157, R157 ;  /* 0x0000009d009d7308 */ /* 0x000fe20000000800 */
[----:B0-----:R-:W-:Y:S01]  /*74c0*/  FADD.FTZ R2, -R107, R10 ;  /* 0x0000000a6b027221 */ /* 0x001fe20000010100 */
[----:B------:R-:W-:Y:S01]  /*74d0*/  FADD.FTZ R10, R158, R7 ;  /* 0x000000079e0a7221 */ /* 0x000fe20000010000 */
[----:B------:R-:W-:Y:S01]  /*74e0*/  FFMA.FTZ R134, R134, R13, -R109 ;  /* 0x0000000d86867223 */ /* 0x000fe2000001086d */
[----:B------:R-:W-:-:S02]  /*74f0*/  IMAD.U32 R20, RZ, RZ, UR11 ;  /* 0x0000000bff147e24 */ /* 0x000fc4000f8e00ff */
[-C--:B------:R-:W-:Y:S01]  /*7500*/  FMUL.FTZ R2, R2, R13.reuse ;  /* 0x0000000d02027220 */ /* 0x080fe20000410000 */
[----:B------:R-:W-:Y:S01]  /*7510*/  FADD.FTZ R10, R23, R10 ;  /* 0x0000000a170a7221 */ /* 0x000fe20000010000 */
[-CC-:B------:R-:W-:Y:S01]  /*7520*/  FFMA.FTZ R124, R124, R13.reuse, -R109.reuse ;  /* 0x0000000d7c7c7223 */ /* 0x180fe2000001086d */
[----:B------:R-:W-:Y:S01]  /*7530*/  MUFU.EX2 R159, R159 ;  /* 0x0000009f009f7308 */ /* 0x000fe20000000800 */
[----:B------:R-:W-:Y:S02]  /*7540*/  @!P1 VIADD R20, R20, 0x2a860 ;  /* 0x0002a86014149836 */ /* 0x000fe40000000000 */
[----:B------:R-:W-:Y:S01]  /*7550*/  FADD.FTZ R7, R91, R10 ;  /* 0x0000000a5b077221 */ /* 0x000fe20000010000 */
[-CC-:B------:R-:W-:Y:S01]  /*7560*/  FFMA.FTZ R126, R126, R13.reuse, -R109.reuse ;  /* 0x0000000d7e7e7223 */ /* 0x180fe2000001086d */
[-CC-:B------:R-:W-:Y:S01]  /*7570*/  FFMA.FTZ R132, R132, R13.reuse, -R109.reuse ;  /* 0x0000000d84847223 */ /* 0x180fe2000001086d */
[-C--:B------:R-:W-:Y:S01]  /*7580*/  FFMA.FTZ R138, R138, R13.reuse, -R109 ;  /* 0x0000000d8a8a7223 */ /* 0x080fe2000001086d */
[----:B------:R-:W-:Y:S01]  /*7590*/  FADD.FTZ R10, R154, R7 ;  /* 0x000000079a0a7221 */ /* 0x000fe20000010000 */
[----:B------:R-:W-:Y:S01]  /*75a0*/  @!P1 PRMT R20, RZ, 0x654, R20 ;  /* 0x00000654ff149816 */ /* 0x000fe20000000014 */
[----:B------:R-:W0:Y:S01]  /*75b0*/  MUFU.EX2 R2, R2 ;  /* 0x0000000200027308 */ /* 0x000e220000000800 */
[-CC-:B------:R-:W-:Y:S01]  /*75c0*/  FFMA.FTZ R140, R140, R13.reuse, -R109.reuse ;  /* 0x0000000d8c8c7223 */ /* 0x180fe2000001086d */
[----:B------:R-:W-:Y:S01]  /*75d0*/  FADD.FTZ R7, R93, R10 ;  /* 0x0000000a5d077221 */ /* 0x000fe20000010000 */
[----:B------:R1:W-:Y:S01]  /*75e0*/  @!P1 SYNCS.ARRIVE.TRANS64.RED.A1T0 RZ, [R20+URZ], RZ ;  /* 0x000000ff14ff99a7 */ /* 0x0003e2000810043f */
[-CC-:B------:R-:W-:Y:S01]  /*75f0*/  FFMA.FTZ R142, R142, R13.reuse, -R109.reuse ;  /* 0x0000000d8e8e7223 */ /* 0x180fe2000001086d */
[-C--:B------:R-:W-:Y:S01]  /*7600*/  FFMA.FTZ R146, R146, R13.reuse, -R109 ;  /* 0x0000000d92927223 */ /* 0x080fe2000001086d */
[----:B------:R-:W-:Y:S01]  /*7610*/  FADD.FTZ R10, R162, R7 ;  /* 0x00000007a20a7221 */ /* 0x000fe20000010000 */
[-CC-:B------:R-:W-:Y:S01]  /*7620*/  FFMA.FTZ R148, R148, R13.reuse, -R109.reuse ;  /* 0x0000000d94947223 */ /* 0x180fe2000001086d */
[----:B------:R-:W2:Y:S01]  /*7630*/  MUFU.EX2 R108, R108 ;  /* 0x0000006c006c7308 */ /* 0x000ea20000000800 */
[----:B------:R-:W-:Y:S01]  /*7640*/  F2FP.F16.F32.PACK_AB R158, R23, R158 ;  /* 0x0000009e179e723e */ /* 0x000fe200000000ff */
[----:B------:R-:W-:Y:S01]  /*7650*/  FADD.FTZ R7, R95, R10 ;  /* 0x0000000a5f077221 */ /* 0x000fe20000010000 */
[----:B------:R-:W-:Y:S01]  /*7660*/  FFMA.FTZ R166, R166, R13, -R109 ;  /* 0x0000000da6a67223 */ /* 0x000fe2000001086d */
[C---:B------:R-:W-:Y:S01]  /*7670*/  ISETP.GT.AND P2, PT, R12.reuse, R15, PT ;  /* 0x0000000f0c00720c */ /* 0x040fe20003f44270 */
[----:B------:R-:W-:-:S02]  /*7680*/  VIADD R12, R12, 0xffffffff ;  /* 0xffffffff0c0c7836 */ /* 0x000fc40000000000 */
[----:B------:R-:W-:Y:S01]  /*7690*/  FADD.FTZ R10, R164, R7 ;  /* 0x00000007a40a7221 */ /* 0x000fe20000010000 */
[----:B------:R-:W3:Y:S01]  /*76a0*/  MUFU.EX2 R153, R22 ;  /* 0x0000001600997308 */ /* 0x000ee20000000800 */
[----:B0-----:R-:W-:Y:S02]  /*76b0*/  FFMA.FTZ R6, R2, R6, R157 ;  /* 0x0000000602067223 */ /* 0x001fe4000001009d */
[----:B------:R-:W-:Y:S01]  /*76c0*/  FADD.FTZ R7, R89, R10 ;  /* 0x0000000a59077221 */ /* 0x000fe20000010000 */
[C---:B------:R-:W-:Y:S01]  /*76d0*/  F2FP.F16.F32.PACK_AB R157, R94.reuse, R157 ;  /* 0x0000009d5e9d723e */ /* 0x040fe200000000ff */
[----:B------:R-:W-:Y:S02]  /*76e0*/  FADD.FTZ R6, R94, R6 ;  /* 0x000000065e067221 */ /* 0x000fe40000010000 */
[----:B------:R-:W-:Y:S01]  /*76f0*/  FADD.FTZ R7, R136, R7 ;  /* 0x0000000788077221 */ /* 0x000fe20000010000 */
[----:B------:R-:W0:Y:S01]  /*7700*/  MUFU.EX2 R114, R114 ;  /* 0x0000007200727308 */ /* 0x000e220000000800 */
[----:B------:R-:W-:-:S02]  /*7710*/  FADD.FTZ R6, R159, R6 ;  /* 0x000000069f067221 */ /* 0x000fc40000010000 */
[----:B------:R-:W-:Y:S01]  /*7720*/  FADD.FTZ R10, R144, R7 ;  /* 0x00000007900a7221 */ /* 0x000fe20000010000 */
[C---:B------:R-:W-:Y:S01]  /*7730*/  F2FP.F16.F32.PACK_AB R144, R97.reuse, R144 ;  /* 0x000000906190723e */ /* 0x040fe200000000ff */
[C---:B--2---:R-:W-:Y:S02]  /*7740*/  FADD.FTZ R6, R108.reuse, R6 ;  /* 0x000000066c067221 */ /* 0x044fe40000010000 */
[----:B-1----:R-:W-:Y:S01]  /*7750*/  FADD.FTZ R20, R97, R10 ;  /* 0x0000000a61147221 */ /* 0x002fe20000010000 */
[----:B------:R-:W-:Y:S01]  /*7760*/  F2FP.F16.F32.PACK_AB R159, R108, R159 ;  /* 0x0000009f6c9f723e */ /* 0x000fe200000000ff */
[----:B------:R-:W1:Y:S01]  /*7770*/  MUFU.EX2 R155, R88 ;  /* 0x00000058009b7308 */ /* 0x000e620000000800 */
[----:B---3--:R-:W-:Y:S01]  /*7780*/  FADD.FTZ R6, R153, R6 ;  /* 0x0000000699067221 */ /* 0x008fe20000010000 */
[----:B------:R-:W-:-:S04]  /*7790*/  FADD.FTZ R107, R99, R20 ;  /* 0x00000014636b7221 */ /* 0x000fc80000010000 */
[----:B------:R-:W-:Y:S02]  /*77a0*/  FADD.FTZ R20, R110, R107 ;  /* 0x0000006b6e147221 */ /* 0x000fe40000010000 */
[----:B------:R-:W2:Y:S01]  /*77b0*/  MUFU.EX2 R118, R118 ;  /* 0x0000007600767308 */ /* 0x000ea20000000800 */
[C---:B0-----:R-:W-:Y:S01]  /*77c0*/  FADD.FTZ R6, R114.reuse, R6 ;  /* 0x0000000672067221 */ /* 0x041fe20000010000 */
[----:B------:R-:W-:Y:S01]  /*77d0*/  FADD.FTZ R107, R101, R20 ;  /* 0x00000014656b7221 */ /* 0x000fe20000010000 */
[----:B------:R-:W-:-:S03]  /*77e0*/  F2FP.F16.F32.PACK_AB R153, R114, R153 ;  /* 0x000000997299723e */ /* 0x000fc600000000ff */
[----:B------:R-:W-:Y:S02]  /*77f0*/  FADD.FTZ R107, R104, R107 ;  /* 0x0000006b686b7221 */ /* 0x000fe40000010000 */
[----:B------:R-:W0:Y:S01]  /*7800*/  MUFU.EX2 R149, R122 ;  /* 0x0000007a00957308 */ /* 0x000e220000000800 */
[----:B-1----:R-:W-:-:S07]  /*7810*/  FADD.FTZ R6, R155, R6 ;  /* 0x000000069b067221 */ /* 0x002fce0000010000 */
[----:B------:R-:W1:Y:S01]  /*7820*/  MUFU.EX2 R128, R128 ;  /* 0x0000008000807308 */ /* 0x000e620000000800 */
[C---:B--2---:R-:W-:Y:S01]  /*7830*/  FADD.FTZ R6, R118.reuse, R6 ;  /* 0x0000000676067221 */ /* 0x044fe20000010000 */
[----:B------:R-:W-:-:S06]  /*7840*/  F2FP.F16.F32.PACK_AB R155, R118, R155 ;  /* 0x0000009b769b723e */ /* 0x000fcc00000000ff */
[----:B------:R-:W2:Y:S01]  /*7850*/  MUFU.EX2 R151, R130 ;  /* 0x0000008200977308 */ /* 0x000ea20000000800 */
[----:B0-----:R-:W-:Y:S01]  /*7860*/  FADD.FTZ R7, R149, R6 ;  /* 0x0000000695077221 */ /* 0x001fe20000010000 */
[----:B------:R-:W-:Y:S01]  /*7870*/  FFMA.FTZ R6, R150, R13, -R109 ;  /* 0x0000000d96067223 */ /* 0x000fe2000001086d */
[----:B------:R-:W-:-:S05]  /*7880*/  F2FP.F16.F32.PACK_AB R150, R136, R89 ;  /* 0x000000598896723e */ /* 0x000fca00000000ff */
[----:B------:R-:W0:Y:S01]  /*7890*/  MUFU.EX2 R134, R134 ;  /* 0x0000008600867308 */ /* 0x000e220000000800 */
[----:B-1----:R-:W-:Y:S01]  /*78a0*/  FADD.FTZ R10, R128, R7 ;  /* 0x00000007800a7221 */ /* 0x002fe20000010000 */
[-CC-:B------:R-:W-:Y:S01]  /*78b0*/  FFMA.FTZ R7, R152, R13.reuse, -R109.reuse ;  /* 0x0000000d98077223 */ /* 0x180fe2000001086d */
[----:B------:R-:W-:Y:S01]  /*78c0*/  FFMA.FTZ R109, R168, R13, -R109 ;  /* 0x0000000da86d7223 */ /* 0x000fe2000001086d */
[----:B------:R-:W-:Y:S02]  /*78d0*/  F2FP.F16.F32.PACK_AB R152, R154, R91 ;  /* 0x0000005b9a98723e */ /* 0x000fe400000000ff */
[----:B------:R-:W-:Y:S02]  /*78e0*/  F2FP.F16.F32.PACK_AB R154, R162, R93 ;  /* 0x0000005da29a723e */ /* 0x000fe400000000ff */
[----:B------:R-:W1:Y:S01]  /*78f0*/  MUFU.EX2 R145, R124 ;  /* 0x0000007c00917308 */ /* 0x000e620000000800 */
[----:B--2---:R-:W-:Y:S01]  /*7900*/  FADD.FTZ R10, R151, R10 ;  /* 0x0000000a970a7221 */ /* 0x004fe20000010000 */
[----:B------:R-:W-:-:S06]  /*7910*/  F2FP.F16.F32.PACK_AB R149, R128, R149 ;  /* 0x000000958095723e */ /* 0x000fcc00000000ff */
[----:B------:R-:W2:Y:S01]  /*7920*/  MUFU.EX2 R126, R126 ;  /* 0x0000007e007e7308 */ /* 0x000ea20000000800 */
[C---:B0-----:R-:W-:Y:S01]  /*7930*/  FADD.FTZ R10, R134.reuse, R10 ;  /* 0x0000000a860a7221 */ /* 0x041fe20000010000 */
[----:B------:R-:W-:-:S06]  /*7940*/  F2FP.F16.F32.PACK_AB R151, R134, R151 ;  /* 0x000000978697723e */ /* 0x000fcc00000000ff */
        /* <DEDUP_REMOVED lines=8> */
[----:B-1----:R-:W-:Y:S01]  /*79d0*/  FADD.FTZ R10, R22, R10 ;  /* 0x0000000a160a7221 */ /* 0x002fe20000010000 */
[----:B--2---:R-:W-:Y:S02]  /*79e0*/  F2FP.F16.F32.PACK_AB R140, R104, R101 ;  /* 0x00000065688c723e */ /* 0x004fe400000000ff */
[----:B------:R-:W-:-:S04]  /*79f0*/  F2FP.F16.F32.PACK_AB R147, R22, R147 ;  /* 0x000000931693723e */ /* 0x000fc800000000ff */
[----:B------:R-:W1:Y:S01]  /*7a00*/  MUFU.EX2 R102, R102 ;  /* 0x0000006600667308 */ /* 0x000e620000000800 */
[----:B---3--:R-:W-:-:S07]  /*7a10*/  FADD.FTZ R10, R141, R10 ;  /* 0x0000000a8d0a7221 */ /* 0x008fce0000010000 */
[----:B------:R2:W3:Y:S01]  /*7a20*/  MUFU.EX2 R143, R146 ;  /* 0x00000092008f7308 */ /* 0x0004e20000000800 */
[C---:B0-----:R-:W-:Y:S01]  /*7a30*/  FADD.FTZ R10, R88.reuse, R10 ;  /* 0x0000000a580a7221 */ /* 0x041fe20000010000 */
[----:B------:R-:W-:-:S06]  /*7a40*/  F2FP.F16.F32.PACK_AB R141, R88, R141 ;  /* 0x0000008d588d723e */ /* 0x000fcc00000000ff */
[----:B------:R-:W0:Y:S01]  /*7a50*/  MUFU.EX2 R103, R103 ;  /* 0x0000006700677308 */ /* 0x000e220000000800 */
[----:B-1----:R-:W-:Y:S01]  /*7a60*/  FADD.FTZ R20, R102, R107 ;  /* 0x0000006b66147221 */ /* 0x002fe20000010000 */
[----:B--2---:R-:W-:-:S06]  /*7a70*/  F2FP.F16.F32.PACK_AB R146, R110, R99 ;  /* 0x000000636e92723e */ /* 0x004fcc00000000ff */
[----:B------:R1:W2:Y:S01]  /*7a80*/  MUFU.EX2 R96, R148 ;  /* 0x0000009400607308 */ /* 0x0002a20000000800 */
[----:B---3--:R-:W-:-:S07]  /*7a90*/  FADD.FTZ R10, R143, R10 ;  /* 0x0000000a8f0a7221 */ /* 0x008fce0000010000 */
[----:B------:R-:W3:Y:S01]  /*7aa0*/  MUFU.EX2 R98, R98 ;  /* 0x0000006200627308 */ /* 0x000ee20000000800 */
[C---:B0-----:R-:W-:Y:S01]  /*7ab0*/  FADD.FTZ R21, R103.reuse, R20 ;  /* 0x0000001467157221 */ /* 0x041fe20000010000 */
[----:B-1----:R-:W-:Y:S02]  /*7ac0*/  F2FP.F16.F32.PACK_AB R148, R164, R95 ;  /* 0x0000005fa494723e */ /* 0x002fe400000000ff */
[----:B------:R-:W-:-:S04]  /*7ad0*/  F2FP.F16.F32.PACK_AB R142, R103, R102 ;  /* 0x00000066678e723e */ /* 0x000fc800000000ff */
[----:B------:R-:W0:Y:S01]  /*7ae0*/  MUFU.EX2 R137, R6 ;  /* 0x0000000600897308 */ /* 0x000e220000000800 */
[C---:B--2---:R-:W-:Y:S01]  /*7af0*/  FADD.FTZ R10, R96.reuse, R10 ;  /* 0x0000000a600a7221 */ /* 0x044fe20000010000 */
[----:B------:R-:W-:-:S06]  /*7b00*/  F2FP.F16.F32.PACK_AB R143, R96, R143 ;  /* 0x0000008f608f723e */ /* 0x000fcc00000000ff */
[----:B------:R-:W1:Y:S01]  /*7b10*/  MUFU.EX2 R105, R105 ;  /* 0x0000006900697308 */ /* 0x000e620000000800 */
[----:B---3--:R-:W-:-:S07]  /*7b20*/  FADD.FTZ R20, R98, R21 ;  /* 0x0000001562147221 */ /* 0x008fce0000010000 */
        /* <DEDUP_REMOVED lines=12> */
[----:B-1----:R-:W-:Y:S01]  /*7bf0*/  FADD.FTZ R10, R139, R10 ;  /* 0x0000000a8b0a7221 */ /* 0x002fe20000010000 */
[C---:B--2---:R-:W-:Y:S01]  /*7c00*/  FADD.FTZ R7, R11.reuse, R6 ;  /* 0x000000060b077221 */ /* 0x044fe20000010000 */
[----:B------:R-:W-:Y:S01]  /*7c10*/  F2FP.F16.F32.PACK_AB R138, R11, R92 ;  /* 0x0000005c0b8a723e */ /* 0x000fe200000000ff */
[----:B------:R-:W-:Y:S02]  /*7c20*/  IMAD.MOV.U32 R11, RZ, RZ, R160 ;  /* 0x000000ffff0b7224 */ /* 0x000fe400078e00a0 */
[C---:B0-----:R-:W-:Y:S01]  /*7c30*/  FADD.FTZ R6, R109.reuse, R10 ;  /* 0x0000000a6d067221 */ /* 0x041fe20000010000 */
[----:B------:R-:W-:Y:S01]  /*7c40*/  F2FP.F16.F32.PACK_AB R139, R109, R139 ;  /* 0x0000008b6d8b723e */ /* 0x000fe200000000ff */
[----:B------:R-:W-:Y:S01]  /*7c50*/  IMAD.MOV.U32 R10, RZ, RZ, R90 ;  /* 0x000000ffff0a7224 */ /* 0x000fe200078e005a */
[----:B------:R-:W-:Y:S06]  /*7c60*/  @P2 BRA `(.L_x_949) ;  /* 0xffffffcc00442947 */ /* 0x000fec000383ffff */
[----:B------:R-:W-:Y:S02]  /*7c70*/  IMAD.MOV.U32 R10, RZ, RZ, R90 ;  /* 0x000000ffff0a7224 */ /* 0x000fe400078e005a */
[----:B------:R-:W-:-:S07]  /*7c80*/  IMAD.MOV.U32 R11, RZ, RZ, R160 ;  /* 0x000000ffff0b7224 */ /* 0x000fce00078e00a0 */
.L_x_932:
[----:B------:R-:W0:Y:S01]  /*7c90*/  LDC R23, c[0x0][0x448] ;  /* 0x00011200ff177b82 */ /* 0x000e220000000800 */
[----:B------:R-:W-:-:S07]  /*7ca0*/  UIADD3 UR60, -UR60, 0x1, URZ ;  /* 0x000000013c3c7890 */ /* 0x000fce000fffe13f */
[----:B------:R-:W1:Y:S08]  /*7cb0*/  S2UR UR5, SR_CTAID.X ;  /* 0x00000000000579c3 */ /* 0x000e700000002500 */
[----:B------:R-:W2:Y:S01]  /*7cc0*/  LDC R14, c[0x0][0x9e4] ;  /* 0x00027900ff0e7b82 */ /* 0x000ea20000000800 */
[----:B0-----:R-:W-:-:S07]  /*7cd0*/  ISETP.NE.AND P2, PT, R23, 0x1, PT ;  /* 0x000000011700780c */ /* 0x001fce0003f45270 */
[----:B------:R-:W0:Y:S01]  /*7ce0*/  LDC R89, c[0x0][0x2f0] ;  /* 0x0000bc00ff597b82 */ /* 0x000e220000000800 */
[----:B-1----:R-:W-:-:S07]  /*7cf0*/  ULEA UR5, UR5, 0x7f, 0x7 ;  /* 0x0000007f05057891 */ /* 0x002fce000f8e383f */
[----:B------:R-:W1:Y:S01]  /*7d00*/  @P2 LDC R20, c[0x0][0x44c] ;  /* 0x00011300ff142b82 */ /* 0x000e620000000800 */
[----:B------:R-:W-:-:S07]  /*7d10*/  IMAD.U32 R15, RZ, RZ, UR5 ;  /* 0x00000005ff0f7e24 */ /* 0x000fce000f8e00ff */
[----:B------:R-:W3:Y:S01]  /*7d20*/  @P2 LDC R21, c[0x0][0x450] ;  /* 0x00011400ff152b82 */ /* 0x000ee20000000800 */
[----:B0-----:R-:W-:Y:S02]  /*7d30*/  IMAD R22, R16, R89, UR60 ;  /* 0x0000003c10167e24 */ /* 0x001fe4000f8e0259 */
[----:B-1----:R-:W-:Y:S01]  /*7d40*/  @P2 IMAD.HI.U32 R20, R20, UR5, RZ ;  /* 0x0000000514142c27 */ /* 0x002fe2000f8e00ff */
[----:B------:R-:W-:-:S04]  /*7d50*/  ULDC UR5, c[0x0][0x9dc] ;  /* 0x0002770000057ab9 */ /* 0x000fc80000000800 */
[----:B---3--:R-:W-:Y:S02]  /*7d60*/  @P2 SHF.R.U32.HI R15, RZ, R21, R20 ;  /* 0x00000015ff0f2219 */ /* 0x008fe40000011614 */
[----:B--2---:R-:W-:-:S03]  /*7d70*/  ISETP.GE.AND P2, PT, R14, 0x1, PT ;  /* 0x000000010e00780c */ /* 0x004fc60003f46270 */
[----:B------:R-:W-:-:S04]  /*7d80*/  IMAD.IADD R15, R22, 0x1, R15 ;  /* 0x00000001160f7824 */ /* 0x000fc800078e020f */
[----:B------:R-:W-:-:S06]  /*7d90*/  VIADD R20, R15, -UR5 ;  /* 0x800000050f147c36 */ /* 0x000fcc0008000000 */
[----:B------:R-:W-:Y:S05]  /*7da0*/  @!P2 BRA `(.L_x_950) ;  /* 0x00000000003ca947 */ /* 0x000fea0003800000 */
        /* <DEDUP_REMOVED lines=9> */
.L_x_951:
[----:B------:R-:W-:-:S13]  /*7e40*/  ISETP.NE.AND P2, PT, R14, 0x1, PT ;  /* 0x000000010e00780c */ /* 0x000fda0003f45270 */
[----:B------:R-:W0:Y:S02]  /*7e50*/  @P2 LDC.64 R88, c[0x0][0x9e8] ;  /* 0x00027a00ff582b82 */ /* 0x000e240000000a00 */
[----:B0-----:R-:W-:-:S05]  /*7e60*/  @P2 IMAD.HI.U32 R22, R15, R88, RZ ;  /* 0x000000580f162227 */ /* 0x001fca00078e00ff */
[----:B------:R-:W-:-:S07]  /*7e70*/  @P2 SHF.R.U32.HI R15, RZ, R89, R22 ;  /* 0x00000059ff0f2219 */ /* 0x000fce0000011616 */
.L_x_952:
[----:B------:R-:W-:-:S05]  /*7e80*/  IMAD R15, R15, R14, RZ ;  /* 0x0000000e0f0f7224 */ /* 0x000fca00078e02ff */
[----:B------:R-:W-:-:S07]  /*7e90*/  VIMNMX R20, R20, R15, !PT ;  /* 0x0000000f14147248 */ /* 0x000fce0007fe0100 */
.L_x_950:
[----:B------:R-:W-:-:S04]  /*7ea0*/  VIADD R20, R20, 0x5f ;  /* 0x0000005f14147836 */ /* 0x000fc80000000000 */
[----:B------:R-:W-:-:S05]  /*7eb0*/  IMAD.HI R20, R20, 0x2aaaaaab, RZ ;  /* 0x2aaaaaab14147827 */ /* 0x000fca00078e02ff */
[----:B------:R-:W-:-:S04]  /*7ec0*/  SHF.R.U32.HI R15, RZ, 0x1f, R20 ;  /* 0x0000001fff0f7819 */ /* 0x000fc80000011614 */
[----:B------:R-:W-:-:S04]  /*7ed0*/  LEA.HI.SX32 R20, R20, R15, 0x1c ;  /* 0x0000000f14147211 */ /* 0x000fc800078fe2ff */
[----:B------:R-:W-:-:S04]  /*7ee0*/  VIMNMX R15, R17, R20, !PT ;  /* 0x00000014110f7248 */ /* 0x000fc80007fe0100 */
[----:B------:R-:W-:-:S13]  /*7ef0*/  ISETP.GE.AND P2, PT, R12, R15, PT ;  /* 0x0000000f0c00720c */ /* 0x000fda0003f46270 */
[----:B------:R-:W-:Y:S05]  /*7f00*/  @!P2 BRA `(.L_x_953) ;  /* 0x00000020006ca947 */ /* 0x000fea0003800000 */
[----:B------:R-:W-:Y:S01]  /*7f10*/  IMAD.MOV.U32 R21, RZ, RZ, R10 ;  /* 0x000000ffff157224 */ /* 0x000fe200078e000a */
[----:B------:R-:W-:Y:S01]  /*7f20*/  UMOV UR7, UR4 ;  /* 0x0000000400077c82 */ /* 0x000fe20008000000 */
[----:B------:R-:W-:Y:S01]  /*7f30*/  IMAD.MOV.U32 R160, RZ, RZ, R11 ;  /* 0x000000ffffa07224 */ /* 0x000fe200078e000b */
[----:B------:R-:W-:Y:S01]  /*7f40*/  ULDC UR5, c[0x0][0x9d8] ;  /* 0x0002760000057ab9 */ /* 0x000fe20000000800 */
[----:B------:R-:W-:-:S07]  /*7f50*/  IMAD.MOV.U32 R20, RZ, RZ, R3 ;  /* 0x000000ffff147224 */ /* 0x000fce00078e0003 */
.L_x_962:
[----:B------:R-:W-:-:S04]  /*7f60*/  UIADD3 UR4, UR7, 0x1, URZ ;  /* 0x0000000107047890 */ /* 0x000fc8000fffe03f */
[----:B------:R-:W-:-:S04]  /*7f70*/  UISETP.NE.AND UP0, UPT, UR4, 0x2, UPT ;  /* 0x000000020400788c */ /* 0x000fc8000bf05270 */
[----:B------:R-:W-:Y:S02]  /*7f80*/  USEL UR6, URZ, 0x1, UP0 ;  /* 0x000000013f067887 */ /* 0x000fe40008000000 */
[----:B------:R-:W-:-:S04]  /*7f90*/  USEL UR4, UR4, URZ, UP0 ;  /* 0x0000003f04047287 */ /* 0x000fc80008000000 */
[----:B------:R-:W-:Y:S01]  /*7fa0*/  LOP3.LUT R3, R20, UR6, RZ, 0x3c, !PT ;  /* 0x0000000614037c12 */ /* 0x000fe2000f8e3cff */
[----:B------:R-:W-:Y:S07]  /*7fb0*/  @!P0 BRA `(.L_x_954) ;  /* 0x0000000000048947 */ /* 0x000fee0003800000 */
[----:B------:R-:W-:Y:S01]  /*7fc0*/  BPT.TRAP 0x1 ;  /* 0x000000040000795c */ /* 0x000fe20000300000 */
.L_x_954:
[----:B------:R-:W-:Y:S01]  /*7fd0*/  ULEA UR56, UR4, UR57, 0x3 ;  /* 0x0000003904387291 */ /* 0x000fe2000f8e183f */
[----:B------:R-:W-:-:S08]  /*7fe0*/  SHF.L.U32 R10, R3, 0x1f, RZ ;  /* 0x0000001f030a7819 */ /* 0x000fd000000006ff */
[----:B------:R0:W1:Y:S01]  /*7ff0*/  SYNCS.PHASECHK.TRANS64.TRYWAIT P2, [UR56+0x2a830], R10 ;  /* 0x02a8300aff0075a7 */ /* 0x0000620008040178 */
[----:B------:R-:W-:Y:S05]  /*8000*/  @!P0 BRA `(.L_x_955) ;  /* 0x0000000000048947 */ /* 0x000fea0003800000 */
[----:B------:R-:W-:Y:S01]  /*8010*/  BPT.TRAP 0x1 ;  /* 0x000000040000795c */ /* 0x000fe20000300000 */
.L_x_955:
[----:B-1----:R-:W-:Y:S05]  /*8020*/  @P2 BRA `(.L_x_956) ;  /* 0x0000000000082947 */ /* 0x002fea0003800000 */
[----:B------:R-:W1:Y:S02]  /*8030*/  SYNCS.PHASECHK.TRANS64.TRYWAIT P2, [UR56+0x2a830], R10 ;  /* 0x02a8300aff0075a7 */ /* 0x000e640008040178 */
[----:B-1----:R-:W-:Y:S05]  /*8040*/  @!P2 BRA `(.L_x_957) ;  /* 0x000000bc0074a947 */ /* 0x002fea0003800000 */
.L_x_956:
        /* <DEDUP_REMOVED lines=129> */
.L_x_958:
[----:B------:R-:W-:Y:S01]  /*8860*/  ULEA UR11, UR7, UR57, 0x3 ;  /* 0x00000039070b7291 */ /* 0x000fe2000f8e183f */
[----:B------:R-:W-:-:S08]  /*8870*/  SHF.L.U32 R0, R20, 0x1f, RZ ;  /* 0x0000001f14007819 */ /* 0x000fd000000006ff */
[----:B------:R2:W3:Y:S01]  /*8880*/  SYNCS.PHASECHK.TRANS64.TRYWAIT P2, [UR11+0x2a850], R0 ;  /* 0x02a85000ff0075a7 */ /* 0x0004e2000804014b */
[----:B------:R-:W-:Y:S05]  /*8890*/  @!P0 BRA `(.L_x_959) ;  /* 0x0000000000048947 */ /* 0x000fea0003800000 */
[----:B------:R-:W-:Y:S01]  /*88a0*/  BPT.TRAP 0x1 ;  /* 0x000000040000795c */ /* 0x000fe20000300000 */
.L_x_959:
[----:B---3--:R-:W-:Y:S05]  /*88b0*/  @P2 BRA `(.L_x_960) ;  /* 0x0000000000082947 */ /* 0x008fea0003800000 */
[----:B------:R-:W3:Y:S02]  /*88c0*/  SYNCS.PHASECHK.TRANS64.TRYWAIT P2, [UR11+0x2a850], R0 ;  /* 0x02a85000ff0075a7 */ /* 0x000ee4000804014b */
[----:B---3--:R-:W-:Y:S05]  /*88d0*/  @!P2 BRA `(.L_x_961) ;  /* 0x000000b40068a947 */ /* 0x008fea0003800000 */
.L_x_960:
[----:B------:R-:W-:Y:S01]  /*88e0*/  UIADD3 UR6, UR57, 0x400, URZ ;  /* 0x0000040039067890 */ /* 0x000fe2000fffe03f */
[----:B------:R-:W-:Y:S01]  /*88f0*/  WARPGROUP.ARRIVE ;  /* 0x00000000000079c5 */ /* 0x000fe20000000000 */
[----:B------:R-:W-:Y:S01]  /*8900*/  UMOV UR15, 0x40000040 ;  /* 0x40000040000f7882 */ /* 0x000fe20000000000 */
[----:B------:R-:W-:Y:S01]  /*8910*/  FMUL.FTZ R2, R88, UR5 ;  /* 0x0000000558027c20 */ /* 0x000fe20008410000 */
[----:B------:R-:W-:Y:S01]  /*8920*/  USHF.R.U32.HI UR6, URZ, 0x4, UR6 ;  /* 0x000000043f067899 */ /* 0x000fe20008011606 */
[----:B01----:R-:W-:Y:S01]  /*8930*/  FMUL.FTZ R10, R89, UR5 ;  /* 0x00000005590a7c20 */ /* 0x003fe20008410000 */
        /* <DEDUP_REMOVED lines=10> */
[----:B------:R-:W-:Y:S01]  /*89e0*/  UIMAD UR6, UR7, 0x600, UR6 ;  /* 0x00000600070678a4 */ /* 0x000fe2000f8e0206 */
[----:B------:R-:W1:Y:S01]  /*89f0*/  MUFU.TANH R10, R10 ;  /* 0x0000000a000a7308 */ /* 0x000e620000002400 */
[----:B------:R-:W-:Y:S01]  /*8a00*/  FMUL.FTZ R106, R108, UR5 ;  /* 0x000000056c6a7c20 */ /* 0x000fe20008410000 */
[----:B------:R-:W-:Y:S01]  /*8a10*/  UMOV UR7, 0x40000040 ;  /* 0x4000004000077882 */ /* 0x000fe20000000000 */
[----:B------:R-:W-:Y:S01]  /*8a20*/  UIADD3 UR10, UR6, 0x80, URZ ;  /* 0x00000080060a7890 */ /* 0x000fe2000fffe03f */
[----:B------:R-:W-:Y:S01]  /*8a30*/  FMUL.FTZ R108, R109, UR5 ;  /* 0x000000056d6c7c20 */ /* 0x000fe20008410000 */
[----:B------:R-:W-:Y:S01]  /*8a40*/  FMUL.FTZ R104, R110, UR5 ;  /* 0x000000056e687c20 */ /* 0x000fe20008410000 */
[----:B------:R-:W-:Y:S01]  /*8a50*/  FMUL.FTZ R110, R112, UR5 ;  /* 0x00000005706e7c20 */ /* 0x000fe20008410000 */
[----:B------:R-:W-:Y:S01]  /*8a60*/  FMUL.FTZ R112, R113, UR5 ;  /* 0x0000000571707c20 */ /* 0x000fe20008410000 */
[----:B------:R-:W-:Y:S01]  /*8a70*/  HGMMA.64x128x16.F32 R24, R156, gdesc[UR4].tnspB, R24, gsb0 ;  /* 0x41e000049c187df0 */ /* 0x000fe20008000818 */
[----:B------:R-:W3:Y:S01]  /*8a80*/  MUFU.TANH R162, R162 ;  /* 0x000000a200a27308 */ /* 0x000ee20000002400 */
[----:B------:R-:W-:Y:S01]  /*8a90*/  UMOV UR14, UR10 ;  /* 0x0000000a000e7c82 */ /* 0x000fe20008000000 */
[----:B------:R-:W-:Y:S01]  /*8aa0*/  UIADD3 UR10, UR6, 0x100, URZ ;  /* 0x00000100060a7890 */ /* 0x000fe2000fffe03f */
[----:B0-----:R-:W-:Y:S01]  /*8ab0*/  FMNMX.FTZ R11, R2, R160, !PT ;  /* 0x000000a0020b7209 */ /* 0x001fe20007810000 */
[----:B------:R-:W-:Y:S01]  /*8ac0*/  FMUL.FTZ R116, R116, UR5 ;  /* 0x0000000574747c20 */ /* 0x000fe20008410000 */
[----:B------:R-:W-:Y:S01]  /*8ad0*/  FMUL.FTZ R117, R117, UR5 ;  /* 0x0000000575757c20 */ /* 0x000fe20008410000 */
[----:B------:R-:W-:Y:S01]  /*8ae0*/  FMUL.FTZ R120, R120, UR5 ;  /* 0x0000000578787c20 */ /* 0x000fe20008410000 */
[----:B------:R-:W-:Y:S01]  /*8af0*/  FMUL.FTZ R124, R124, UR5 ;  /* 0x000000057c7c7c20 */ /* 0x000fe20008410000 */
[----:B------:R-:W0:Y:S01]  /*8b00*/  MUFU.TANH R164, R164 ;  /* 0x000000a400a47308 */ /* 0x000e220000002400 */
[----:B-1----:R-:W-:Y:S01]  /*8b10*/  FMNMX.FTZ R11, R10, R11, !PT ;  /* 0x0000000b0a0b7209 */ /* 0x002fe20007810000 */
[----:B------:R-:W-:Y:S01]  /*8b20*/  FMUL.FTZ R20, R90, UR5 ;  /* 0x000000055a147c20 */ /* 0x000fe20008410000 */
[----:B------:R-:W-:Y:S01]  /*8b30*/  FMUL.FTZ R174, R125, UR5 ;  /* 0x000000057dae7c20 */ /* 0x000fe20008410000 */
[----:B------:R-:W-:Y:S01]  /*8b40*/  FMUL.FTZ R22, R91, UR5 ;  /* 0x000000055b167c20 */ /* 0x000fe20008410000 */
[----:B------:R-:W-:Y:S01]  /*8b50*/  FMUL.FTZ R128, R128, UR5 ;  /* 0x0000000580807c20 */ /* 0x000fe20008410000 */
[----:B------:R-:W-:Y:S01]  /*8b60*/  FMUL.FTZ R88, R94, UR5 ;  /* 0x000000055e587c20 */ /* 0x000fe20008410000 */
[----:B------:R-:W-:Y:S01]  /*8b70*/  FMUL.FTZ R176, R129, UR5 ;  /* 0x0000000581b07c20 */ /* 0x000fe20008410000 */
[----:B------:R-:W-:Y:S01]  /*8b80*/  MUFU.TANH R166, R166 ;  /* 0x000000a600a67308 */ /* 0x000fe20000002400 */
[----:B---3--:R-:W-:Y:S01]  /*8b90*/  FMNMX.FTZ R11, R162, R11, !PT ;  /* 0x0000000ba20b7209 */ /* 0x008fe20007810000 */
[----:B------:R-:W-:Y:S01]  /*8ba0*/  FMUL.FTZ R90, R95, UR5 ;  /* 0x000000055f5a7c20 */ /* 0x000fe20008410000 */
[----:B------:R-:W-:Y:S01]  /*8bb0*/  FMUL.FTZ R132, R132, UR5 ;  /* 0x0000000584847c20 */ /* 0x000fe20008410000 */
[----:B------:R-:W-:Y:S01]  /*8bc0*/  FMUL.FTZ R92, R98, UR5 ;  /* 0x00000005625c7c20 */ /* 0x000fe20008410000 */
[----:B------:R-:W-:Y:S01]  /*8bd0*/  FMUL.FTZ R178, R133, UR5 ;  /* 0x0000000585b27c20 */ /* 0x000fe20008410000 */
[----:B------:R-:W-:Y:S01]  /*8be0*/  FMUL.FTZ R94, R99, UR5 ;  /* 0x00000005635e7c20 */ /* 0x000fe20008410000 */
[----:B------:R-:W-:Y:S01]  /*8bf0*/  FMUL.FTZ R98, R103, UR5 ;  /* 0x0000000567627c20 */ /* 0x000fe20008410000 */
[----:B------:R-:W-:Y:S01]  /*8c00*/  MUFU.TANH R168, R168 ;  /* 0x000000a800a87308 */ /* 0x000fe20000002400 */
[----:B0-----:R-:W-:Y:S01]  /*8c10*/  FMNMX.FTZ R11, R164, R11, !PT ;  /* 0x0000000ba40b7209 */ /* 0x001fe20007810000 */
        /* <DEDUP_REMOVED lines=9> */
[----:B------:R-:W0:Y:S01]  /*8cb0*/  LDC R13, c[0x0][0x988] ;  /* 0x00026200ff0d7b82 */ /* 0x000e220000000800 */
[----:B------:R-:W-:Y:S01]  /*8cc0*/  FMUL.FTZ R186, R131, UR5 ;  /* 0x0000000583ba7c20 */ /* 0x000fe20008410000 */
[----:B------:R-:W-:Y:S01]  /*8cd0*/  FMUL.FTZ R134, R134, UR5 ;  /* 0x0000000586867c20 */ /* 0x000fe20008410000 */
[----:B------:R-:W-:Y:S01]  /*8ce0*/  FMUL.FTZ R188, R135, UR5 ;  /* 0x0000000587bc7c20 */ /* 0x000fe20008410000 */
[----:B------:R-:W-:Y:S01]  /*8cf0*/  UMOV UR7, 0x40000040 ;  /* 0x4000004000077882 */ /* 0x000fe20000000000 */
[----:B------:R-:W-:Y:S01]  /*8d00*/  MUFU.TANH R172, R172 ;  /* 0x000000ac00ac7308 */ /* 0x000fe20000002400 */
[C---:B------:R-:W-:Y:S01]  /*8d10*/  ISETP.GT.AND P2, PT, R12.reuse, R15, PT ;  /* 0x0000000f0c00720c */ /* 0x040fe20003f44270 */
[----:B------:R-:W-:-:S06]  /*8d20*/  VIADD R12, R12, 0xffffffff ;  /* 0xffffffff0c0c7836 */ /* 0x000fcc0000000000 */
[----:B------:R-:W-:Y:S08]  /*8d30*/  MUFU.TANH R106, R106 ;  /* 0x0000006a006a7308 */ /* 0x000ff00000002400 */
[----:B------:R-:W-:Y:S08]  /*8d40*/  MUFU.TANH R108, R108 ;  /* 0x0000006c006c7308 */ /* 0x000ff00000002400 */
[----:B------:R-:W-:Y:S08]  /*8d50*/  MUFU.TANH R110, R110 ;  /* 0x0000006e006e7308 */ /* 0x000ff00000002400 */
[----:B------:R-:W-:Y:S08]  /*8d60*/  MUFU.TANH R112, R112 ;  /* 0x0000007000707308 */ /* 0x000ff00000002400 */
[----:B------:R-:W-:Y:S08]  /*8d70*/  MUFU.TANH R116, R116 ;  /* 0x0000007400747308 */ /* 0x000ff00000002400 */
[----:B------:R-:W-:Y:S08]  /*8d80*/  MUFU.TANH R120, R120 ;  /* 0x0000007800787308 */ /* 0x000ff00000002400 */
[----:B------:R-:W-:Y:S08]  /*8d90*/  MUFU.TANH R124, R124 ;  /* 0x0000007c007c7308 */ /* 0x000ff00000002400 */
[----:B------:R-:W1:Y:S08]  /*8da0*/  MUFU.TANH R20, R20 ;  /* 0x0000001400147308 */ /* 0x000e700000002400 */
[----:B------:R-:W-:Y:S08]  /*8db0*/  MUFU.TANH R174, R174 ;  /* 0x000000ae00ae7308 */ /* 0x000ff00000002400 */
[----:B------:R-:W3:Y:S01]  /*8dc0*/  MUFU.TANH R22, R22 ;  /* 0x0000001600167308 */ /* 0x000ee20000002400 */
[----:B-1----:R-:W-:-:S07]  /*8dd0*/  FMNMX.FTZ R91, R20, R21, !PT ;  /* 0x00000015145b7209 */ /* 0x002fce0007810000 */
[----:B------:R-:W-:Y:S08]  /*8de0*/  MUFU.TANH R128, R128 ;  /* 0x0000008000807308 */ /* 0x000ff00000002400 */
[----:B------:R-:W1:Y:S01]  /*8df0*/  MUFU.TANH R88, R88 ;  /* 0x0000005800587308 */ /* 0x000e620000002400 */
[----:B---3--:R-:W-:Y:S01]  /*8e00*/  FMNMX.FTZ R91, R22, R91, !PT ;  /* 0x0000005b165b7209 */ /* 0x008fe20007810000 */
        /* <DEDUP_REMOVED lines=8> */
[----:B------:R-:W-:Y:S01]  /*8e90*/  UMOV UR14, UR10 ;  /* 0x0000000a000e7c82 */ /* 0x000fe20008000000 */
[----:B------:R-:W-:Y:S01]  /*8ea0*/  UMOV UR15, 0x40000040 ;  /* 0x40000040000f7882 */ /* 0x000fe20000000000 */
[----:B------:R-:W-:Y:S01]  /*8eb0*/  UIADD3 UR10, UR6, 0x180, URZ ;  /* 0x00000180060a7890 */ /* 0x000fe2000fffe03f */
[----:B-1----:R-:W-:Y:S01]  /*8ec0*/  FMNMX.FTZ R91, R88, R91, !PT ;  /* 0x0000005b585b7209 */ /* 0x002fe20007810000 */
[----:B------:R-:W1:Y:S08]  /*8ed0*/  MUFU.TANH R156, R156 ;  /* 0x0000009c009c7308 */ /* 0x000e700000002400 */
[----:B------:R-:W3:Y:S08]  /*8ee0*/  MUFU.TANH R158, R158 ;  /* 0x0000009e009e7308 */ /* 0x000ef00000002400 */
[----:B------:R-:W4:Y:S01]  /*8ef0*/  MUFU.TANH R90, R90 ;  /* 0x0000005a005a7308 */ /* 0x000f220000002400 */
[----:B-1----:R-:W-:-:S07]  /*8f00*/  FMNMX.FTZ R11, R156, R11, !PT ;  /* 0x0000000b9c0b7209 */ /* 0x002fce0007810000 */
[----:B------:R-:W-:Y:S01]  /*8f10*/  MUFU.TANH R132, R132 ;  /* 0x0000008400847308 */ /* 0x000fe20000002400 */
[----:B---3--:R-:W-:-:S04]  /*8f20*/  FMNMX.FTZ R11, R158, R11, !PT ;  /* 0x0000000b9e0b7209 */ /* 0x008fc80007810000 */
[----:B------:R-:W-:-:S03]  /*8f30*/  FMNMX.FTZ R11, R166, R11, !PT ;  /* 0x0000000ba60b7209 */ /* 0x000fc60007810000 */
[----:B------:R-:W1:Y:S01]  /*8f40*/  MUFU.TANH R92, R92 ;  /* 0x0000005c005c7308 */ /* 0x000e620000002400 */
[----:B------:R-:W-:Y:S02]  /*8f50*/  FMNMX.FTZ R11, R168, R11, !PT ;  /* 0x0000000ba80b7209 */ /* 0x000fe40007810000 */
[----:B----4-:R-:W-:Y:S02]  /*8f60*/  FMNMX.FTZ R91, R90, R91, !PT ;  /* 0x0000005b5a5b7209 */ /* 0x010fe40007810000 */
[----:B------:R-:W-:-:S03]  /*8f70*/  FMNMX.FTZ R11, R170, R11, !PT ;  /* 0x0000000baa0b7209 */ /* 0x000fc60007810000 */
[----:B------:R-:W-:Y:S01]  /*8f80*/  MUFU.TANH R178, R178 ;  /* 0x000000b200b27308 */ /* 0x000fe20000002400 */
[----:B------:R-:W-:-:S04]  /*8f90*/  FMNMX.FTZ R11, R172, R11, !PT ;  /* 0x0000000bac0b7209 */ /* 0x000fc80007810000 */
[----:B------:R-:W-:-:S03]  /*8fa0*/  FMNMX.FTZ R11, R106, R11, !PT ;  /* 0x0000000b6a0b7209 */ /* 0x000fc60007810000 */
[----:B------:R-:W3:Y:S01]  /*8fb0*/  MUFU.TANH R94, R94 ;  /* 0x0000005e005e7308 */ /* 0x000ee20000002400 */
[----:B------:R-:W-:Y:S02]  /*8fc0*/  FMNMX.FTZ R11, R108, R11, !PT ;  /* 0x0000000b6c0b7209 */ /* 0x000fe40007810000 */
[----:B-1----:R-:W-:Y:S02]  /*8fd0*/  FMNMX.FTZ R93, R92, R91, !PT ;  /* 0x0000005b5c5d7209 */ /* 0x002fe40007810000 */
[----:B------:R-:W-:-:S03]  /*8fe0*/  FMNMX.FTZ R11, R110, R11, !PT ;  /* 0x0000000b6e0b7209 */ /* 0x000fc60007810000 */
[----:B------:R-:W1:Y:S01]  /*8ff0*/  MUFU.TANH R96, R96 ;  /* 0x0000006000607308 */ /* 0x000e620000002400 */
[----:B------:R-:W-:-:S04]  /*9000*/  FMNMX.FTZ R11, R112, R11, !PT ;  /* 0x0000000b700b7209 */ /* 0x000fc80007810000 */
[----:B------:R-:W-:-:S03]  /*9010*/  FMNMX.FTZ R11, R116, R11, !PT ;  /* 0x0000000b740b7209 */ /* 0x000fc60007810000 */
[----:B------:R-:W4:Y:S01]  /*9020*/  MUFU.TANH R98, R98 ;  /* 0x0000006200627308 */ /* 0x000f220000002400 */
[----:B---3--:R-:W-:-:S07]  /*9030*/  FMNMX.FTZ R93, R94, R93, !PT ;  /* 0x0000005d5e5d7209 */ /* 0x008fce0007810000 */
[----:B------:R-:W3:Y:S01]  /*9040*/  MUFU.TANH R100, R100 ;  /* 0x0000006400647308 */ /* 0x000ee20000002400 */
[----:B-1----:R-:W-:-:S07]  /*9050*/  FMNMX.FTZ R93, R96, R93, !PT ;  /* 0x0000005d605d7209 */ /* 0x002fce0007810000 */
[----:B------:R-:W1:Y:S01]  /*9060*/  MUFU.TANH R102, R102 ;  /* 0x0000006600667308 */ /* 0x000e620000002400 */
[----:B----4-:R-:W-:-:S07]  /*9070*/  FMNMX.FTZ R93, R98, R93, !PT ;  /* 0x0000005d625d7209 */ /* 0x010fce0007810000 */
        /* <DEDUP_REMOVED lines=10> */
[----:B------:R-:W-:Y:S01]  /*9120*/  MUFU.TANH R122, R122 ;  /* 0x0000007a007a7308 */ /* 0x000fe20000002400 */
[----:B----4-:R-:W-:-:S07]  /*9130*/  FMNMX.FTZ R97, R182, R97, !PT ;  /* 0x00000061b6617209 */ /* 0x010fce0007810000 */
[----:B------:R-:W-:Y:S01]  /*9140*/  MUFU.TANH R126, R126 ;  /* 0x0000007e007e7308 */ /* 0x000fe20000002400 */
[----:B------:R-:W-:Y:S02]  /*9150*/  WARPGROUP.DEPBAR.LE gsb0, 0x0 ;  /* 0x00008000000079c5 */ /* 0x000fe40000010000 */
[----:B------:R-:W-:Y:S01]  /*9160*/  WARPGROUP.ARRIVE ;  /* 0x00000000000079c5 */ /* 0x000fe20000000000 */
[----:B------:R-:W-:Y:S01]  /*9170*/  FMUL.FTZ R154, R121, UR5 ;  /* 0x00000005799a7c20 */ /* 0x000fe20008410000 */
[----:B---3--:R-:W-:-:S03]  /*9180*/  FMNMX.FTZ R97, R118, R97, !PT ;  /* 0x0000006176617209 */ /* 0x008fc60007810000 */
[----:B------:R-:W1:Y:S01]  /*9190*/  MUFU.TANH R152, R117 ;  /* 0x0000007500987308 */ /* 0x000e620000002400 */
[----:B------:R-:W-:Y:S01]  /*91a0*/  HGMMA.64x128x16.F32 R24, R148, gdesc[UR12].tnspB, R24, gsb0 ;  /* 0x41e0000c94187df0 */ /* 0x000fe20008000818 */
[----:B------:R-:W-:Y:S01]  /*91b0*/  UMOV UR14, UR10 ;  /* 0x0000000a000e7c82 */ /* 0x000fe20008000000 */
[----:B------:R-:W-:Y:S01]  /*91c0*/  UMOV UR15, 0x40000040 ;  /* 0x40000040000f7882 */ /* 0x000fe20000000000 */
[----:B------:R-:W-:Y:S02]  /*91d0*/  UIADD3 UR10, UR6, 0x200, URZ ;  /* 0x00000200060a7890 */ /* 0x000fe4000fffe03f */
[----:B------:R-:W-:Y:S02]  /*91e0*/  UIADD3 UR6, UR6, 0x280, URZ ;  /* 0x0000028006067890 */ /* 0x000fe4000fffe03f */
[----:B------:R-:W3:Y:S08]  /*91f0*/  MUFU.TANH R154, R154 ;  /* 0x0000009a009a7308 */ /* 0x000ef00000002400 */
[----:B------:R-:W-:Y:S01]  /*9200*/  MUFU.TANH R184, R184 ;  /* 0x000000b800b87308 */ /* 0x000fe20000002400 */
[----:B-1----:R-:W-:-:S04]  /*9210*/  FMNMX.FTZ R11, R152, R11, !PT ;  /* 0x0000000b980b7209 */ /* 0x002fc80007810000 */
[----:B------:R-:W-:-:S03]  /*9220*/  FMNMX.FTZ R11, R120, R11, !PT ;  /* 0x0000000b780b7209 */ /* 0x000fc60007810000 */
[----:B------:R-:W-:Y:S01]  /*9230*/  MUFU.TANH R130, R130 ;  /* 0x0000008200827308 */ /* 0x000fe20000002400 */
[----:B---3--:R-:W-:-:S04]  /*9240*/  FMNMX.FTZ R11, R154, R11, !PT ;  /* 0x0000000b9a0b7209 */ /* 0x008fc80007810000 */
        /* <DEDUP_REMOVED lines=8> */
[----:B------:R-:W-:-:S05]  /*92d0*/  FMNMX.FTZ R11, R178, R11, !PT ;  /* 0x0000000bb20b7209 */ /* 0x000fca0007810000 */
[----:B--2---:R-:W1:Y:S02]  /*92e0*/  SHFL.BFLY PT, R0, R11, 0x2, 0x1f ;  /* 0x0c401f000b007f89 */ /* 0x004e6400000e0000 */
[----:B-1----:R-:W-:-:S05]  /*92f0*/  FMNMX.FTZ R0, R11, R0, !PT ;  /* 0x000000000b007209 */ /* 0x002fca0007810000 */
[----:B------:R-:W1:Y:S02]  /*9300*/  SHFL.BFLY PT, R11, R0, 0x1, 0x1f ;  /* 0x0c201f00000b7f89 */ /* 0x000e6400000e0000 */
[----:B-1----:R-:W-:-:S05]  /*9310*/  FMNMX.FTZ R11, R0, R11, !PT ;  /* 0x0000000b000b7209 */ /* 0x002fca0007810000 */
[C---:B0-----:R-:W-:Y:S01]  /*9320*/  FMUL.FTZ R113, R11.reuse, R13 ;  /* 0x0000000d0b717220 */ /* 0x041fe20000410000 */
[----:B------:R-:W-:-:S03]  /*9330*/  FADD.FTZ R0, -R11, R160 ;  /* 0x000000a00b007221 */ /* 0x000fc60000010100 */
[-CC-:B------:R-:W-:Y:S01]  /*9340*/  FFMA.FTZ R89, R2, R13.reuse, -R113.reuse ;  /* 0x0000000d02597223 */ /* 0x180fe20000010871 */
[-CC-:B------:R-:W-:Y:S01]  /*9350*/  FFMA.FTZ R2, R162, R13.reuse, -R113.reuse ;  /* 0x0000000da2027223 */ /* 0x180fe20000010871 */
[-CC-:B------:R-:W-:Y:S01]  /*9360*/  FFMA.FTZ R160, R10, R13.reuse, -R113.reuse ;  /* 0x0000000d0aa07223 */ /* 0x180fe20000010871 */
[-CC-:B------:R-:W-:Y:S01]  /*9370*/  FFMA.FTZ R10, R106, R13.reuse, -R113.reuse ;  /* 0x0000000d6a0a7223 */ /* 0x180fe20000010871 */
[-C--:B------:R-:W-:Y:S01]  /*9380*/  FMUL.FTZ R0, R0, R13.reuse ;  /* 0x0000000d00007220 */ /* 0x080fe20000410000 */
[----:B------:R-:W-:Y:S01]  /*9390*/  MUFU.EX2 R91, R2 ;  /* 0x00000002005b7308 */ /* 0x000fe20000000800 */
[-CC-:B------:R-:W-:Y:S01]  /*93a0*/  FFMA.FTZ R106, R108, R13.reuse, -R113.reuse ;  /* 0x0000000d6c6a7223 */ /* 0x180fe20000010871 */
[-CC-:B------:R-:W-:Y:S01]  /*93b0*/  FFMA.FTZ R162, R164, R13.reuse, -R113.reuse ;  /* 0x0000000da4a27223 */ /* 0x180fe20000010871 */
[-CC-:B------:R-:W-:Y:S01]  /*93c0*/  FFMA.FTZ R108, R112, R13.reuse, -R113.reuse ;  /* 0x0000000d706c7223 */ /* 0x180fe20000010871 */
[-CC-:B------:R-:W-:Y:S01]  /*93d0*/  FFMA.FTZ R103, R116, R13.reuse, -R113.reuse ;  /* 0x0000000d74677223 */ /* 0x180fe20000010871 */
[-CC-:B------:R-:W-:Y:S01]  /*93e0*/  FFMA.FTZ R105, R120, R13.reuse, -R113.reuse ;  /* 0x0000000d78697223 */ /* 0x180fe20000010871 */
[-CC-:B------:R-:W-:Y:S01]  /*93f0*/  FFMA.FTZ R156, R156, R13.reuse, -R113.reuse ;  /* 0x0000000d9c9c7223 */ /* 0x180fe20000010871 */
[-CC-:B------:R-:W-:Y:S01]  /*9400*/  FFMA.FTZ R166, R166, R13.reuse, -R113.reuse ;  /* 0x0000000da6a67223 */ /* 0x180fe20000010871 */
[----:B------:R-:W-:Y:S01]  /*9410*/  MUFU.EX2 R0, R0 ;  /* 0x0000000000007308 */ /* 0x000fe20000000800 */
[-CC-:B------:R-:W-:Y:S01]  /*9420*/  FFMA.FTZ R170, R170, R13.reuse, -R113.reuse ;  /* 0x0000000daaaa7223 */ /* 0x180fe20000010871 */
[-CC-:B------:R-:W-:Y:S01]  /*9430*/  FFMA.FTZ R164, R172, R13.reuse, -R113.reuse ;  /* 0x0000000daca47223 */ /* 0x180fe20000010871 */
[-CC-:B------:R-:W-:Y:S01]  /*9440*/  FFMA.FTZ R112, R154, R13.reuse, -R113.reuse ;  /* 0x0000000d9a707223 */ /* 0x180fe20000010871 */
[-CC-:B------:R-:W-:Y:S01]  /*9450*/  FFMA.FTZ R116, R174, R13.reuse, -R113.reuse ;  /* 0x0000000dae747223 */ /* 0x180fe20000010871 */
[-CC-:B------:R-:W-:Y:S01]  /*9460*/  FFMA.FTZ R109, R128, R13.reuse, -R113.reuse ;  /* 0x0000000d806d7223 */ /* 0x180fe20000010871 */
[-CC-:B------:R-:W-:Y:S01]  /*9470*/  FFMA.FTZ R120, R176, R13.reuse, -R113.reuse ;  /* 0x0000000db0787223 */ /* 0x180fe20000010871 */
[----:B------:R-:W-:Y:S01]  /*9480*/  FFMA.FTZ R132, R132, R13, -R113 ;  /* 0x0000000d84847223 */ /* 0x000fe20000010871 */
[----:B------:R-:W0:Y:S01]  /*9490*/  MUFU.EX2 R89, R89 ;  /* 0x0000005900597308 */ /* 0x000e220000000800 */
[----:B------:R-:W-:-:S02]  /*94a0*/  WARPGROUP.DEPBAR.LE gsb0, 0x0 ;  /* 0x00008000000079c5 */ /* 0x000fc40000010000 */
[----:B------:R-:W-:Y:S01]  /*94b0*/  WARPGROUP.ARRIVE ;  /* 0x00000000000079c5 */ /* 0x000fe20000000000 */
[----:B------:R-:W-:Y:S01]  /*94c0*/  FMUL.FTZ R148, R119, UR5 ;  /* 0x0000000577947c20 */ /* 0x000fe20008410000 */
[----:B------:R-:W-:-:S03]  /*94d0*/  FMUL.FTZ R150, R123, UR5 ;  /* 0x000000057b967c20 */ /* 0x000fc60008410000 */
[----:B------:R-:W-:Y:S01]  /*94e0*/  MUFU.EX2 R160, R160 ;  /* 0x000000a000a07308 */ /* 0x000fe20000000800 */
[----:B------:R-:W-:Y:S01]  /*94f0*/  HGMMA.64x128x16.F32 R24, R144, gdesc[UR12].tnspB, R24, gsb0 ;  /* 0x41e0000c90187df0 */ /* 0x000fe20008000818 */
[----:B------:R-:W-:Y:S01]  /*9500*/  UMOV UR14, UR10 ;  /* 0x0000000a000e7c82 */ /* 0x000fe20008000000 */
[----:B------:R-:W-:Y:S01]  /*9510*/  UMOV UR15, 0x40000040 ;  /* 0x40000040000f7882 */ /* 0x000fe20000000000 */
[----:B0-----:R-:W-:-:S04]  /*9520*/  FFMA.FTZ R7, R0, R7, R89 ;  /* 0x0000000700077223 */ /* 0x001fc80000010059 */
[----:B------:R-:W0:Y:S08]  /*9530*/  MUFU.TANH R148, R148 ;  /* 0x0000009400947308 */ /* 0x000e300000002400 */
[----:B------:R-:W1:Y:S08]  /*9540*/  MUFU.TANH R150, R150 ;  /* 0x0000009600967308 */ /* 0x000e700000002400 */
[----:B------:R-:W-:Y:S01]  /*9550*/  MUFU.EX2 R162, R162 ;  /* 0x000000a200a27308 */ /* 0x000fe20000000800 */
[----:B0-----:R-:W-:-:S04]  /*9560*/  FMNMX.FTZ R97, R148, R97, !PT ;  /* 0x0000006194617209 */ /* 0x001fc80007810000 */
[----:B------:R-:W-:-:S03]  /*9570*/  FMNMX.FTZ R99, R122, R97, !PT ;  /* 0x000000617a637209 */ /* 0x000fc60007810000 */
[----:B------:R0:W-:Y:S01]  /*9580*/  MUFU.EX2 R93, R156 ;  /* 0x0000009c005d7308 */ /* 0x0001e20000000800 */
[----:B-1----:R-:W-:-:S04]  /*9590*/  FMNMX.FTZ R99, R150, R99, !PT ;  /* 0x0000006396637209 */ /* 0x002fc80007810000 */
[----:B------:R-:W-:-:S03]  /*95a0*/  FMNMX.FTZ R99, R126, R99, !PT ;  /* 0x000000637e637209 */ /* 0x000fc60007810000 */
[----:B------:R-:W-:Y:S01]  /*95b0*/  MUFU.EX2 R95, R166 ;  /* 0x000000a6005f7308 */ /* 0x000fe20000000800 */
[----:B------:R-:W-:Y:S02]  /*95c0*/  FMNMX.FTZ R99, R184, R99, !PT ;  /* 0x00000063b8637209 */ /* 0x000fe40007810000 */
[----:B0-----:R-:W-:Y:S02]  /*95d0*/  F2FP.F16.F32.PACK_AB R156, R160, R89 ;  /* 0x00000059a09c723e */ /* 0x001fe400000000ff */
[----:B------:R-:W-:-:S03]  /*95e0*/  FMNMX.FTZ R101, R130, R99, !PT ;  /* 0x0000006382657209 */ /* 0x000fc60007810000 */
[----:B------:R0:W-:Y:S01]  /*95f0*/  MUFU.EX2 R99, R10 ;  /* 0x0000000a00637308 */ /* 0x0001e20000000800 */
[----:B------:R-:W-:-:S04]  /*9600*/  FMNMX.FTZ R101, R186, R101, !PT ;  /* 0x00000065ba657209 */ /* 0x000fc80007810000 */
[----:B------:R-:W-:-:S03]  /*9610*/  FMNMX.FTZ R101, R134, R101, !PT ;  /* 0x0000006586657209 */ /* 0x000fc60007810000 */
[----:B------:R-:W-:Y:S01]  /*9620*/  MUFU.EX2 R97, R170 ;  /* 0x000000aa00617308 */ /* 0x000fe20000000800 */
[----:B------:R-:W-:Y:S01]  /*9630*/  FMNMX.FTZ R2, R188, R101, !PT ;  /* 0x00000065bc027209 */ /* 0x000fe20007810000 */
[-CC-:B------:R-:W-:Y:S01]  /*9640*/  FFMA.FTZ R101, R110, R13.reuse, -R113.reuse ;  /* 0x0000000d6e657223 */ /* 0x180fe20000010871 */
[----:B------:R-:W-:-:S03]  /*9650*/  FFMA.FTZ R110, R152, R13, -R113 ;  /* 0x0000000d986e7223 */ /* 0x000fc60000010871 */
[----:B------:R-:W0:Y:S02]  /*9660*/  SHFL.BFLY PT, R107, R2, 0x2, 0x1f ;  /* 0x0c401f00026b7f89 */ /* 0x000e2400000e0000 */
[----:B------:R-:W-:Y:S08]  /*9670*/  MUFU.EX2 R164, R164 ;  /* 0x000000a400a47308 */ /* 0x000ff00000000800 */
[----:B------:R-:W-:Y:S08]  /*9680*/  MUFU.EX2 R106, R106 ;  /* 0x0000006a006a7308 */ /* 0x000ff00000000800 */
[----:B------:R-:W-:Y:S01]  /*9690*/  MUFU.EX2 R101, R101 ;  /* 0x0000006500657308 */ /* 0x000fe20000000800 */
[----:B0-----:R-:W-:Y:S01]  /*96a0*/  FMNMX.FTZ R10, R2, R107, !PT ;  /* 0x0000006b020a7209 */ /* 0x001fe20007810000 */
[-CC-:B------:R-:W-:Y:S01]  /*96b0*/  FFMA.FTZ R107, R124, R13.reuse, -R113.reuse ;  /* 0x0000000d7c6b7223 */ /* 0x180fe20000010871 */
[----:B------:R-:W-:-:S05]  /*96c0*/  FFMA.FTZ R124, R178, R13, -R113 ;  /* 0x0000000db27c7223 */ /* 0x000fca0000010871 */
[----:B------:R-:W-:Y:S01]  /*96d0*/  MUFU.EX2 R108, R108 ;  /* 0x0000006c006c7308 */ /* 0x000fe20000000800 */
[----:B------:R-:W0:Y:S07]  /*96e0*/  SHFL.BFLY PT, R111, R10, 0x1, 0x1f ;  /* 0x0c201f000a6f7f89 */ /* 0x000e2e00000e0000 */
[----:B------:R-:W-:Y:S08]  /*96f0*/  MUFU.EX2 R103, R103 ;  /* 0x0000006700677308 */ /* 0x000ff00000000800 */
[----:B------:R-:W-:Y:S08]  /*9700*/  MUFU.EX2 R110, R110 ;  /* 0x0000006e006e7308 */ /* 0x000ff00000000800 */
[----:B------:R-:W-:Y:S01]  /*9710*/  MUFU.EX2 R105, R105 ;  /* 0x0000006900697308 */ /* 0x000fe20000000800 */
[----:B0-----:R-:W-:-:S05]  /*9720*/  FMNMX.FTZ R10, R10, R111, !PT ;  /* 0x0000006f0a0a7209 */ /* 0x001fca0007810000 */
[C---:B------:R-:W-:Y:S01]  /*9730*/  FADD.FTZ R2, -R10.reuse, R21 ;  /* 0x000000150a027221 */ /* 0x040fe20000010100 */
[-C--:B------:R-:W-:Y:S01]  /*9740*/  FMUL.FTZ R21, R10, R13.reuse ;  /* 0x0000000d0a157220 */ /* 0x080fe20000410000 */
[----:B------:R-:W-:Y:S02]  /*9750*/  MUFU.EX2 R112, R112 ;  /* 0x0000007000707308 */ /* 0x000fe40000000800 */
[-C--:B------:R-:W-:Y:S01]  /*9760*/  FMUL.FTZ R2, R2, R13.reuse ;  /* 0x0000000d02027220 */ /* 0x080fe20000410000 */
        /* <DEDUP_REMOVED lines=19> */
[----:B------:R-:W-:Y:S01]  /*98a0*/  FFMA.FTZ R150, R150, R13, -R21 ;  /* 0x0000000d96967223 */ /* 0x000fe20000010815 */
[----:B------:R-:W-:-:S02]  /*98b0*/  WARPGROUP.DEPBAR.LE gsb0, 0x0 ;  /* 0x00008000000079c5 */ /* 0x000fc40000010000 */
[----:B------:R-:W-:Y:S01]  /*98c0*/  WARPGROUP.ARRIVE ;  /* 0x00000000000079c5 */ /* 0x000fe20000000000 */
[-CC-:B------:R-:W-:Y:S01]  /*98d0*/  FFMA.FTZ R144, R158, R13.reuse, -R113.reuse ;  /* 0x0000000d9e907223 */ /* 0x180fe20000010871 */
[-C--:B------:R-:W-:Y:S01]  /*98e0*/  FFMA.FTZ R146, R168, R13.reuse, -R113 ;  /* 0x0000000da8927223 */ /* 0x080fe20000010871 */
[----:B------:R-:W-:Y:S01]  /*98f0*/  MUFU.EX2 R159, R88 ;  /* 0x00000058009f7308 */ /* 0x000fe20000000800 */
[----:B0-----:R-:W-:Y:S02]  /*9900*/  IMAD.U32 R20, RZ, RZ, UR56 ;  /* 0x00000038ff147e24 */ /* 0x001fe4000f8e00ff */
[-CC-:B------:R-:W-:Y:S01]  /*9910*/  FFMA.FTZ R126, R126, R13.reuse, -R21.reuse ;  /* 0x0000000d7e7e7223 */ /* 0x180fe20000010815 */
[----:B------:R-:W-:Y:S01]  /*9920*/  HGMMA.64x128x16.F32 R24, R140, gdesc[UR12].tnspB, R24, gsb0 ;  /* 0x41e0000c8c187df0 */ /* 0x000fe20008000818 */
[-C--:B------:R-:W-:Y:S01]  /*9930*/  FFMA.FTZ R184, R184, R13.reuse, -R21 ;  /* 0x0000000db8b87223 */ /* 0x080fe20000010815 */
[----:B------:R-:W-:Y:S02]  /*9940*/  @!P1 VIADD R20, R20, 0x2a840 ;  /* 0x0002a84014149836 */ /* 0x000fe40000000000 */
[----:B-1----:R-:W-:Y:S01]  /*9950*/  FFMA.FTZ R6, R2, R6, R157 ;  /* 0x0000000602067223 */ /* 0x002fe2000001009d */
[-CC-:B------:R-:W-:Y:S01]  /*9960*/  FFMA.FTZ R130, R130, R13.reuse, -R21.reuse ;  /* 0x0000000d82827223 */ /* 0x180fe20000010815 */
[----:B------:R0:W1:Y:S01]  /*9970*/  MUFU.EX2 R113, R22 ;  /* 0x0000001600717308 */ /* 0x0000620000000800 */
[-CC-:B------:R-:W-:Y:S01]  /*9980*/  FFMA.FTZ R186, R186, R13.reuse, -R21.reuse ;  /* 0x0000000dbaba7223 */ /* 0x180fe20000010815 */
[----:B------:R-:W-:Y:S01]  /*9990*/  @!P1 PRMT R20, RZ, 0x654, R20 ;  /* 0x00000654ff149816 */ /* 0x000fe20000000014 */
[-CC-:B------:R-:W-:Y:S01]  /*99a0*/  FFMA.FTZ R134, R134, R13.reuse, -R21.reuse ;  /* 0x0000000d86867223 */ /* 0x180fe20000010815 */
[----:B------:R-:W-:Y:S01]  /*99b0*/  FFMA.FTZ R21, R188, R13, -R21 ;  /* 0x0000000dbc157223 */ /* 0x000fe20000010815 */
[----:B------:R-:W-:-:S03]  /*99c0*/  F2FP.F16.F32.PACK_AB R158, R162, R91 ;  /* 0x0000005ba29e723e */ /* 0x000fc600000000ff */
[----:B------:R-:W2:Y:S01]  /*99d0*/  MUFU.EX2 R90, R90 ;  /* 0x0000005a005a7308 */ /* 0x000ea20000000800 */
[----:B0-----:R-:W-:-:S04]  /*99e0*/  IMAD.U32 R22, RZ, RZ, UR11 ;  /* 0x0000000bff167e24 */ /* 0x001fc8000f8e00ff */
[----:B------:R-:W-:-:S03]  /*99f0*/  @!P1 VIADD R22, R22, 0x2a860 ;  /* 0x0002a86016169836 */ /* 0x000fc60000000000 */
[----:B------:R-:W0:Y:S01]  /*9a00*/  MUFU.EX2 R153, R92 ;  /* 0x0000005c00997308 */ /* 0x000e220000000800 */
[C---:B-1----:R-:W-:Y:S01]  /*9a10*/  FADD.FTZ R6, R113.reuse, R6 ;  /* 0x0000000671067221 */ /* 0x042fe20000010000 */
[----:B------:R-:W-:Y:S02]  /*9a20*/  @!P1 PRMT R22, RZ, 0x654, R22 ;  /* 0x00000654ff169816 */ /* 0x000fe40000000016 */
[----:B------:R-:W-:Y:S01]  /*9a30*/  F2FP.F16.F32.PACK_AB R157, R113, R157 ;  /* 0x0000009d719d723e */ /* 0x000fe200000000ff */
[----:B------:R-:W-:-:S03]  /*9a40*/  FADD.FTZ R6, R159, R6 ;  /* 0x000000069f067221 */ /* 0x000fc60000010000 */
        /* <DEDUP_REMOVED lines=9> */
[----:B--2---:R-:W-:-:S07]  /*9ae0*/  F2FP.F16.F32.PACK_AB R152, R144, R93 ;  /* 0x0000005d9098723e */ /* 0x004fce00000000ff */
        /* <DEDUP_REMOVED lines=19> */
[----:B------:R1:W-:Y:S01]  /*9c20*/  MUFU.EX2 R88, R150 ;  /* 0x0000009600587308 */ /* 0x0003e20000000800 */
[C---:B--2---:R-:W-:Y:S01]  /*9c30*/  FADD.FTZ R6, R182.reuse, R6 ;  /* 0x00000006b6067221 */ /* 0x044fe20000010000 */
[----:B------:R-:W-:-:S06]  /*9c40*/  F2FP.F16.F32.PACK_AB R145, R182, R145 ;  /* 0x00000091b691723e */ /* 0x000fcc00000000ff */
[----:B------:R-:W-:Y:S01]  /*9c50*/  MUFU.EX2 R107, R107 ;  /* 0x0000006b006b7308 */ /* 0x000fe20000000800 */
[----:B0-----:R-:W-:Y:S01]  /*9c60*/  FADD.FTZ R6, R147, R6 ;  /* 0x0000000693067221 */ /* 0x001fe20000010000 */
[----:B-1----:R-:W-:-:S06]  /*9c70*/  F2FP.F16.F32.PACK_AB R150, R106, R99 ;  /* 0x000000636a96723e */ /* 0x002fcc00000000ff */
[----:B------:R-:W-:Y:S01]  /*9c80*/  MUFU.EX2 R184, R184 ;  /* 0x000000b800b87308 */ /* 0x000fe20000000800 */
[----:B------:R-:W-:Y:S02]  /*9c90*/  WARPGROUP.DEPBAR.LE gsb0, 0x0 ;  /* 0x00008000000079c5 */ /* 0x000fe40000010000 */
[----:B------:R-:W-:Y:S01]  /*9ca0*/  WARPGROUP.ARRIVE ;  /* 0x00000000000079c5 */ /* 0x000fe20000000000 */
[----:B------:R-:W-:-:S04]  /*9cb0*/  F2FP.F16.F32.PACK_AB R140, R112, R105 ;  /* 0x00000069708c723e */ /* 0x000fc800000000ff */
[----:B------:R-:W-:Y:S01]  /*9cc0*/  MUFU.EX2 R141, R122 ;  /* 0x0000007a008d7308 */ /* 0x000fe20000000800 */
[----:B------:R-:W-:Y:S01]  /*9cd0*/  HGMMA.64x128x16.F32 R24, R136, gdesc[UR4].tnspB, R24, gsb0 ;  /* 0x41e0000488187df0 */ /* 0x000fe20008000818 */
[----:B------:R-:W-:-:S06]  /*9ce0*/  UMOV UR7, UR4 ;  /* 0x0000000400077c82 */ /* 0x000fcc0008000000 */
[----:B------:R-:W-:Y:S08]  /*9cf0*/  MUFU.EX2 R143, R126 ;  /* 0x0000007e008f7308 */ /* 0x000ff00000000800 */
[----:B------:R-:W0:Y:S08]  /*9d00*/  MUFU.EX2 R116, R116 ;  /* 0x0000007400747308 */ /* 0x000e300000000800 */
[----:B------:R-:W-:Y:S08]  /*9d10*/  MUFU.EX2 R109, R109 ;  /* 0x0000006d006d7308 */ /* 0x000ff00000000800 */
[----:B------:R-:W-:Y:S01]  /*9d20*/  MUFU.EX2 R186, R186 ;  /* 0x000000ba00ba7308 */ /* 0x000fe20000000800 */
[----:B0-----:R-:W-:-:S07]  /*9d30*/  F2FP.F16.F32.PACK_AB R142, R116, R107 ;  /* 0x0000006b748e723e */ /* 0x001fce00000000ff */
[----:B------:R-:W0:Y:S08]  /*9d40*/  MUFU.EX2 R120, R120 ;  /* 0x0000007800787308 */ /* 0x000e300000000800 */
[----:B------:R-:W-:Y:S08]  /*9d50*/  MUFU.EX2 R111, R132 ;  /* 0x00000084006f7308 */ /* 0x000ff00000000800 */
[----:B------:R-:W-:Y:S08]  /*9d60*/  MUFU.EX2 R21, R21 ;  /* 0x0000001500157308 */ /* 0x000ff00000000800 */
[----:B------:R-:W1:Y:S01]  /*9d70*/  MUFU.EX2 R124, R124 ;  /* 0x0000007c007c7308 */ /* 0x000e620000000800 */
[----:B------:R-:W-:-:S02]  /*9d80*/  WARPGROUP.DEPBAR.LE gsb0, 0x0 ;  /* 0x00008000000079c5 */ /* 0x000fc40000010000 */
[----:B------:R2:W-:Y:S05]  /*9d90*/  @!P1 SYNCS.ARRIVE.TRANS64.RED.A1T0 RZ, [R20+URZ], RZ ;  /* 0x000000ff14ff99a7 */ /* 0x0005ea000810043f */
[----:B------:R-:W-:Y:S01]  /*9da0*/  MUFU.EX2 R137, R130 ;  /* 0x0000008200897308 */ /* 0x000fe20000000800 */
[----:B0-----:R-:W-:Y:S02]  /*9db0*/  F2FP.F16.F32.PACK_AB R136, R120, R109 ;  /* 0x0000006d7888723e */ /* 0x001fe400000000ff */
[----:B-1----:R-:W-:Y:S01]  /*9dc0*/  F2FP.F16.F32.PACK_AB R138, R124, R111 ;  /* 0x0000006f7c8a723e */ /* 0x002fe200000000ff */
[----:B--2---:R-:W-:Y:S01]  /*9dd0*/  FADD.FTZ R20, R160, R7 ;  /* 0x00000007a0147221 */ /* 0x004fe20000010000 */
[----:B------:R0:W-:Y:S03]  /*9de0*/  @!P1 SYNCS.ARRIVE.TRANS64.RED.A1T0 RZ, [R22+URZ], RZ ;  /* 0x000000ff16ff99a7 */ /* 0x0001e6000810043f */
[----:B------:R-:W-:Y:S01]  /*9df0*/  MUFU.EX2 R139, R134 ;  /* 0x00000086008b7308 */ /* 0x000fe20000000800 */
[----:B------:R-:W-:-:S02]  /*9e00*/  IMAD.MOV.U32 R160, RZ, RZ, R11 ;  /* 0x000000ffffa07224 */ /* 0x000fc400078e000b */
[----:B------:R-:W-:-:S04]  /*9e10*/  FADD.FTZ R7, R91, R20 ;  /* 0x000000145b077221 */ /* 0x000fc80000010000 */
[----:B------:R-:W-:Y:S01]  /*9e20*/  FADD.FTZ R20, R162, R7 ;  /* 0x00000007a2147221 */ /* 0x000fe20000010000 */
[----:B0-----:R0:W1:Y:S03]  /*9e30*/  MUFU.EX2 R22, R148 ;  /* 0x0000009400167308 */ /* 0x0010660000000800 */
[----:B------:R-:W-:-:S04]  /*9e40*/  FADD.FTZ R7, R93, R20 ;  /* 0x000000145d077221 */ /* 0x000fc80000010000 */
[----:B------:R-:W-:Y:S01]  /*9e50*/  FADD.FTZ R20, R144, R7 ;  /* 0x0000000790147221 */ /* 0x000fe20000010000 */
[----:B------:R-:W-:Y:S02]  /*9e60*/  F2FP.F16.F32.PACK_AB R144, R108, R101 ;  /* 0x000000656c90723e */ /* 0x000fe400000000ff */
[----:B0-----:R-:W-:Y:S01]  /*9e70*/  F2FP.F16.F32.PACK_AB R148, R164, R97 ;  /* 0x00000061a494723e */ /* 0x001fe200000000ff */
[----:B------:R-:W-:-:S04]  /*9e80*/  FADD.FTZ R7, R95, R20 ;  /* 0x000000145f077221 */ /* 0x000fc80000010000 */
[----:B------:R-:W-:Y:S01]  /*9e90*/  FADD.FTZ R20, R146, R7 ;  /* 0x0000000792147221 */ /* 0x000fe20000010000 */
[----:B------:R-:W-:Y:S01]  /*9ea0*/  F2FP.F16.F32.PACK_AB R146, R110, R103 ;  /* 0x000000676e92723e */ /* 0x000fe200000000ff */
[C---:B-1----:R-:W-:Y:S02]  /*9eb0*/  FADD.FTZ R6, R22.reuse, R6 ;  /* 0x0000000616067221 */ /* 0x042fe40000010000 */
[----:B------:R-:W-:Y:S01]  /*9ec0*/  FADD.FTZ R7, R97, R20 ;  /* 0x0000001461077221 */ /* 0x000fe20000010000 */
[----:B------:R-:W-:Y:S01]  /*9ed0*/  F2FP.F16.F32.PACK_AB R147, R22, R147 ;  /* 0x000000931693723e */ /* 0x000fe200000000ff */
[----:B------:R-:W-:Y:S02]  /*9ee0*/  FADD.FTZ R6, R141, R6 ;  /* 0x000000068d067221 */ /* 0x000fe40000010000 */
[----:B------:R-:W-:Y:S01]  /*9ef0*/  FADD.FTZ R20, R164, R7 ;  /* 0x00000007a4147221 */ /* 0x000fe20000010000 */
[C---:B------:R-:W-:Y:S01]  /*9f00*/  F2FP.F16.F32.PACK_AB R141, R88.reuse, R141 ;  /* 0x0000008d588d723e */ /* 0x040fe200000000ff */
[----:B------:R-:W-:-:S02]  /*9f10*/  FADD.FTZ R6, R88, R6 ;  /* 0x0000000658067221 */ /* 0x000fc40000010000 */
[----:B------:R-:W-:Y:S02]  /*9f20*/  FADD.FTZ R7, R99, R20 ;  /* 0x0000001463077221 */ /* 0x000fe40000010000 */
[----:B------:R-:W-:Y:S02]  /*9f30*/  FADD.FTZ R6, R143, R6 ;  /* 0x000000068f067221 */ /* 0x000fe40000010000 */
[----:B------:R-:W-:Y:S01]  /*9f40*/  FADD.FTZ R20, R106, R7 ;  /* 0x000000076a147221 */ /* 0x000fe20000010000 */
[C---:B------:R-:W-:Y:S01]  /*9f50*/  F2FP.F16.F32.PACK_AB R143, R184.reuse, R143 ;  /* 0x0000008fb88f723e */ /* 0x040fe200000000ff */
[----:B------:R-:W-:Y:S02]  /*9f60*/  FADD.FTZ R6, R184, R6 ;  /* 0x00000006b8067221 */ /* 0x000fe40000010000 */
[----:B------:R-:W-:Y:S02]  /*9f70*/  FADD.FTZ R7, R101, R20 ;  /* 0x0000001465077221 */ /* 0x000fe40000010000 */
[----:B------:R-:W-:-:S02]  /*9f80*/  FADD.FTZ R6, R137, R6 ;  /* 0x0000000689067221 */ /* 0x000fc40000010000 */
[----:B------:R-:W-:Y:S01]  /*9f90*/  FADD.FTZ R20, R108, R7 ;  /* 0x000000076c147221 */ /* 0x000fe20000010000 */
[C---:B------:R-:W-:Y:S01]  /*9fa0*/  F2FP.F16.F32.PACK_AB R137, R186.reuse, R137 ;  /* 0x00000089ba89723e */ /* 0x040fe200000000ff */
[----:B------:R-:W-:Y:S02]  /*9fb0*/  FADD.FTZ R6, R186, R6 ;  /* 0x00000006ba067221 */ /* 0x000fe40000010000 */
[----:B------:R-:W-:Y:S02]  /*9fc0*/  FADD.FTZ R7, R103, R20 ;  /* 0x0000001467077221 */ /* 0x000fe40000010000 */
[----:B------:R-:W-:Y:S02]  /*9fd0*/  FADD.FTZ R6, R139, R6 ;  /* 0x000000068b067221 */ /* 0x000fe40000010000 */
[----:B------:R-:W-:Y:S01]  /*9fe0*/  FADD.FTZ R20, R110, R7 ;  /* 0x000000076e147221 */ /* 0x000fe20000010000 */
[C---:B------:R-:W-:Y:S01]  /*9ff0*/  F2FP.F16.F32.PACK_AB R139, R21.reuse, R139 ;  /* 0x0000008b158b723e */ /* 0x040fe200000000ff */
[----:B------:R-:W-:-:S02]  /*a000*/  FADD.FTZ R6, R21, R6 ;  /* 0x0000000615067221 */ /* 0x000fc40000010000 */
[----:B------:R-:W-:Y:S01]  /*a010*/  FADD.FTZ R7, R105, R20 ;  /* 0x0000001469077221 */ /* 0x000fe20000010000 */
[----:B------:R-:W-:-:S03]  /*a020*/  IMAD.MOV.U32 R21, RZ, RZ, R10 ;  /* 0x000000ffff157224 */ /* 0x000fc600078e000a */
[----:B------:R-:W-:-:S04]  /*a030*/  FADD.FTZ R20, R112, R7 ;  /* 0x0000000770147221 */ /* 0x000fc80000010000 */
[----:B------:R-:W-:-:S04]  /*a040*/  FADD.FTZ R7, R107, R20 ;  /* 0x000000146b077221 */ /* 0x000fc80000010000 */
[----:B------:R-:W-:-:S04]  /*a050*/  FADD.FTZ R20, R116, R7 ;  /* 0x0000000774147221 */ /* 0x000fc80000010000 */
[----:B------:R-:W-:-:S04]  /*a060*/  FADD.FTZ R7, R109, R20 ;  /* 0x000000146d077221 */ /* 0x000fc80000010000 */
[----:B------:R-:W-:-:S04]  /*a070*/  FADD.FTZ R20, R120, R7 ;  /* 0x0000000778147221 */ /* 0x000fc80000010000 */
[----:B------:R-:W-:Y:S01]  /*a080*/  FADD.FTZ R7, R111, R20 ;  /* 0x000000146f077221 */ /* 0x000fe20000010000 */
[----:B------:R-:W-:-:S03]  /*a090*/  IMAD.MOV.U32 R20, RZ, RZ, R3 ;  /* 0x000000ffff147224 */ /* 0x000fc600078e0003 */
[----:B------:R-:W-:Y:S01]  /*a0a0*/  FADD.FTZ R7, R124, R7 ;  /* 0x000000077c077221 */ /* 0x000fe20000010000 */
[----:B------:R-:W-:Y:S06]  /*a0b0*/  @P2 BRA `(.L_x_962) ;  /* 0xffffffdc00a82947 */ /* 0x000fec000383ffff */
.L_x_953:
[----:B------:R-:W-:-:S13]  /*a0c0*/  ISETP.GE.AND P2, PT, R12, R17, PT ;  /* 0x000000110c00720c */ /* 0x000fda0003f46270 */
[----:B------:R-:W-:Y:S05]  /*a0d0*/  @!P2 BRA `(.L_x_963) ;  /* 0x0000003000e4a947 */ /* 0x000fea0003800000 */
[----:B------:R-:W-:Y:S01]  /*a0e0*/  IMAD.MOV.U32 R15, RZ, RZ, R10 ;  /* 0x000000ffff0f7224 */ /* 0x000fe200078e000a */
[----:B------:R-:W-:Y:S01]  /*a0f0*/  UMOV UR7, UR4 ;  /* 0x0000000400077c82 */ /* 0x000fe20008000000 */
[----:B------:R-:W-:Y:S01]  /*a100*/  IMAD.MOV.U32 R20, RZ, RZ, R11 ;  /* 0x000000ffff147224 */ /* 0x000fe200078e000b */
[----:B------:R-:W-:Y:S01]  /*a110*/  ULDC UR59, c[0x0][0x9e4] ;  /* 0x00027900003b7ab9 */ /* 0x000fe20000000800 */
[----:B------:R-:W-:Y:S01]  /*a120*/  IMAD.MOV.U32 R21, RZ, RZ, R3 ;  /* 0x000000ffff157224 */ /* 0x000fe200078e0003 */
[----:B------:R-:W-:Y:S01]  /*a130*/  ULDC UR60, c[0x0][0x288] ;  /* 0x0000a200003c7ab9 */ /* 0x000fe20000000800 */
[----:B------:R-:W-:-:S05]  /*a140*/  ULDC UR5, c[0x0][0x9d8] ;  /* 0x0002760000057ab9 */ /* 0x000fca0000000800 */
.L_x_980:
[----:B------:R-:W-:-:S04]  /*a150*/  UIADD3 UR4, UR7, 0x1, URZ ;  /* 0x0000000107047890 */ /* 0x000fc8000fffe03f */
[----:B------:R-:W-:-:S04]  /*a160*/  UISETP.NE.AND UP0, UPT, UR4, 0x2, UPT ;  /* 0x000000020400788c */ /* 0x000fc8000bf05270 */
[----:B------:R-:W-:Y:S02]  /*a170*/  USEL UR6, URZ, 0x1, UP0 ;  /* 0x000000013f067887 */ /* 0x000fe40008000000 */
[----:B------:R-:W-:-:S04]  /*a180*/  USEL UR4, UR4, URZ, UP0 ;  /* 0x0000003f04047287 */ /* 0x000fc80008000000 */
[----:B------:R-:W-:Y:S01]  /*a190*/  LOP3.LUT R3, R21, UR6, RZ, 0x3c, !PT ;  /* 0x0000000615037c12 */ /* 0x000fe2000f8e3cff */
[----:B------:R-:W-:Y:S07]  /*a1a0*/  @!P0 BRA `(.L_x_964) ;  /* 0x0000000000048947 */ /* 0x000fee0003800000 */
[----:B------:R-:W-:Y:S01]  /*a1b0*/  BPT.TRAP 0x1 ;  /* 0x000000040000795c */ /* 0x000fe20000300000 */
.L_x_964:
[----:B------:R-:W-:Y:S01]  /*a1c0*/  ULEA UR56, UR4, UR57, 0x3 ;  /* 0x0000003904387291 */ /* 0x000fe2000f8e183f */
[----:B------:R-:W-:-:S08]  /*a1d0*/  SHF.L.U32 R10, R3, 0x1f, RZ ;  /* 0x0000001f030a7819 */ /* 0x000fd000000006ff */
[----:B------:R0:W1:Y:S01]  /*a1e0*/  SYNCS.PHASECHK.TRANS64.TRYWAIT P2, [UR56+0x2a830], R10 ;  /* 0x02a8300aff0075a7 */ /* 0x0000620008040178 */
[----:B------:R-:W-:Y:S05]  /*a1f0*/  @!P0 BRA `(.L_x_965) ;  /* 0x0000000000048947 */ /* 0x000fea0003800000 */
[----:B------:R-:W-:Y:S01]  /*a200*/  BPT.TRAP 0x1 ;  /* 0x000000040000795c */ /* 0x000fe20000300000 */
.L_x_965:
[----:B-1----:R-:W-:Y:S05]  /*a210*/  @P2 BRA `(.L_x_966) ;  /* 0x0000000000082947 */ /* 0x002fea0003800000 */
[----:B------:R-:W1:Y:S02]  /*a220*/  SYNCS.PHASECHK.TRANS64.TRYWAIT P2, [UR56+0x2a830], R10 ;  /* 0x02a8300aff0075a7 */ /* 0x000e640008040178 */
[----:B-1----:R-:W-:Y:S05]  /*a230*/  @!P2 BRA `(.L_x_967) ;  /* 0x0000009c0028a947 */ /* 0x002fea0003800000 */
.L_x_966:
        /* <DEDUP_REMOVED lines=129> */
.L_x_968:
[----:B------:R-:W-:Y:S01]  /*aa50*/  ULEA UR11, UR7, UR57, 0x3 ;  /* 0x00000039070b7291 */ /* 0x000fe2000f8e183f */
[----:B------:R-:W-:-:S08]  /*aa60*/  SHF.L.U32 R0, R21, 0x1f, RZ ;  /* 0x0000001f15007819 */ /* 0x000fd000000006ff */
[----:B------:R2:W3:Y:S01]  /*aa70*/  SYNCS.PHASECHK.TRANS64.TRYWAIT P2, [UR11+0x2a850], R0 ;  /* 0x02a85000ff0075a7 */ /* 0x0004e2000804014b */
[----:B------:R-:W-:Y:S05]  /*aa80*/  @!P0 BRA `(.L_x_969) ;  /* 0x0000000000048947 */ /* 0x000fea0003800000 */
[----:B------:R-:W-:Y:S01]  /*aa90*/  BPT.TRAP 0x1 ;  /* 0x000000040000795c */ /* 0x000fe20000300000 */
.L_x_969:
[----:B---3--:R-:W-:Y:S05]  /*aaa0*/  @P2 BRA `(.L_x_970) ;  /* 0x0000000000082947 */ /* 0x008fea0003800000 */
[----:B------:R-:W3:Y:S02]  /*aab0*/  SYNCS.PHASECHK.TRANS64.TRYWAIT P2, [UR11+0x2a850], R0 ;  /* 0x02a85000ff0075a7 */ /* 0x000ee4000804014b */
[----:B---3--:R-:W-:Y:S05]  /*aac0*/  @!P2 BRA `(.L_x_971) ;  /* 0x00000094001ca947 */ /* 0x008fea0003800000 */
.L_x_970:
[----:B------:R-:W-:Y:S01]  /*aad0*/  UIADD3 UR6, UR57, 0x400, URZ ;  /* 0x0000040039067890 */ /* 0x000fe2000fffe03f */
[----:B------:R-:W-:Y:S01]  /*aae0*/  WARPGROUP.ARRIVE ;  /* 0x00000000000079c5 */ /* 0x000fe20000000000 */
[----:B------:R-:W-:Y:S01]  /*aaf0*/  UMOV UR15, 0x40000040 ;  /* 0x40000040000f7882 */ /* 0x000fe20000000000 */
[----:B------:R-:W-:Y:S01]  /*ab00*/  ISETP.NE.AND P2, PT, R23, 0x1, PT ;  /* 0x000000011700780c */ /* 0x000fe20003f45270 */
[----:B------:R-:W-:Y:S01]  /*ab10*/  USHF.R.U32.HI UR6, URZ, 0x4, UR6 ;  /* 0x000000043f067899 */ /* 0x000fe20008011606 */
[----:B-12---:R-:W-:Y:S01]  /*ab20*/  FMUL.FTZ R0, R90, UR5 ;  /* 0x000000055a007c20 */ /* 0x006fe20008410000 */
        /* <DEDUP_REMOVED lines=12> */
[----:B------:R-:W4:Y:S01]  /*abf0*/  MUFU.TANH R100, R109 ;  /* 0x0000006d00647308 */ /* 0x000f220000002400 */
[----:B------:R-:W-:Y:S01]  /*ac00*/  UMOV UR7, 0x40000040 ;  /* 0x4000004000077882 */ /* 0x000fe20000000000 */
[----:B------:R-:W-:Y:S01]  /*ac10*/  UIADD3 UR10, UR6, 0x80, URZ ;  /* 0x00000080060a7890 */ /* 0x000fe2000fffe03f */
[----:B-1----:R-:W-:-:S02]  /*ac20*/  IMAD.MOV.U32 R108, RZ, RZ, R8 ;  /* 0x000000ffff6c7224 */ /* 0x002fc400078e0008 */
[----:B------:R-:W-:Y:S01]  /*ac30*/  FMUL.FTZ R2, R91, UR5 ;  /* 0x000000055b027c20 */ /* 0x000fe20008410000 */
[----:B------:R-:W-:Y:S02]  /*ac40*/  IMAD R111, R12, -0x60, RZ ;  /* 0xffffffa00c6f7824 */ /* 0x000fe400078e02ff */
[----:B0-----:R-:W-:Y:S01]  /*ac50*/  FMUL.FTZ R10, R88, UR5 ;  /* 0x00000005580a7c20 */ /* 0x001fe20008410000 */
[----:B------:R-:W-:Y:S01]  /*ac60*/  HGMMA.64x128x16.F32 R24, R156, gdesc[UR4].tnspB, R24, gsb0 ;  /* 0x41e000049c187df0 */ /* 0x000fe20008000818 */
[----:B------:R-:W-:Y:S01]  /*ac70*/  UMOV UR7, 0x40000040 ;  /* 0x4000004000077882 */ /* 0x000fe20000000000 */
[----:B------:R-:W-:Y:S01]  /*ac80*/  UMOV UR14, UR10 ;  /* 0x0000000a000e7c82 */ /* 0x000fe20008000000 */
[----:B------:R-:W-:Y:S01]  /*ac90*/  UIADD3 UR10, UR6, 0x100, URZ ;  /* 0x00000100060a7890 */ /* 0x000fe2000fffe03f */
[----:B------:R-:W-:Y:S01]  /*aca0*/  FMUL.FTZ R11, R94, UR5 ;  /* 0x000000055e0b7c20 */ /* 0x000fe20008410000 */
[----:B------:R-:W-:Y:S01]  /*acb0*/  FMUL.FTZ R13, R95, UR5 ;  /* 0x000000055f0d7c20 */ /* 0x000fe20008410000 */
[----:B------:R-:W-:Y:S01]  /*acc0*/  FMUL.FTZ R160, R97, UR5 ;  /* 0x0000000561a07c20 */ /* 0x000fe20008410000 */
        /* <DEDUP_REMOVED lines=21> */
[----:B------:R-:W-:-:S02]  /*ae20*/  VIADD R94, R111, 0x1 ;  /* 0x000000016f5e7836 */ /* 0x000fc40000000000 */
[----:B------:R-:W-:Y:S01]  /*ae30*/  FMUL.FTZ R120, R120, UR5 ;  /* 0x0000000578787c20 */ /* 0x000fe20008410000 */
[----:B------:R-:W-:Y:S01]  /*ae40*/  FMUL.FTZ R124, R124, UR5 ;  /* 0x000000057c7c7c20 */ /* 0x000fe20008410000 */
[----:B------:R-:W-:Y:S01]  /*ae50*/  FMUL.FTZ R132, R132, UR5 ;  /* 0x0000000584847c20 */ /* 0x000fe20008410000 */
[----:B------:R-:W-:Y:S01]  /*ae60*/  FMUL.FTZ R134, R134, UR5 ;  /* 0x0000000586867c20 */ /* 0x000fe20008410000 */
[----:B------:R-:W-:Y:S01]  /*ae70*/  IMAD R94, R9, -0x2, R94 ;  /* 0xfffffffe095e7824 */ /* 0x000fe200078e025e */
[----:B------:R-:W0:Y:S01]  /*ae80*/  MUFU.TANH R10, R10 ;  /* 0x0000000a000a7308 */ /* 0x000e220000002400 */
[----:B------:R-:W-:-:S03]  /*ae90*/  ULDC UR18, c[0x0][0x9e0] ;  /* 0x0002780000127ab9 */ /* 0x000fc60000000800 */
[----:B------:R-:W-:-:S04]  /*aea0*/  IADD3 R96, R94, -UR60, R19 ;  /* 0x8000003c5e607c10 */ /* 0x000fc8000fffe013 */
[----:B------:R-:W0:Y:S01]  /*aeb0*/  MUFU.TANH R0, R0 ;  /* 0x0000000000007308 */ /* 0x000e220000002400 */
[C---:B------:R-:W-:Y:S02]  /*aec0*/  VIADD R114, R96.reuse, UR18 ;  /* 0x0000001260727c36 */ /* 0x040fe40008000000 */
[----:B------:R-:W-:-:S05]  /*aed0*/  VIADD R115, R96, UR61 ;  /* 0x0000003d60737c36 */ /* 0x000fca0008000000 */
        /* <DEDUP_REMOVED lines=16> */
[----:B------:R-:W-:Y:S01]  /*afe0*/  UMOV UR14, UR10 ;  /* 0x0000000a000e7c82 */ /* 0x000fe20008000000 */
[----:B------:R-:W-:Y:S01]  /*aff0*/  UMOV UR15, 0x40000040 ;  /* 0x40000040000f7882 */ /* 0x000fe20000000000 */
[----:B------:R-:W-:-:S04]  /*b000*/  UIADD3 UR10, UR6, 0x180, URZ ;  /* 0x00000180060a7890 */ /* 0x000fc8000fffe03f */
        /* <DEDUP_REMOVED lines=15> */
[----:B------:R0:W0:Y:S08]  /*b100*/  MUFU.TANH R110, R132 ;  /* 0x00000084006e7308 */ /* 0x0000300000002400 */
[----:B------:R-:W0:Y:S01]  /*b110*/  MUFU.TANH R133, R133 ;  /* 0x0000008500857308 */ /* 0x000e220000002400 */
[----:B------:R-:W-:-:S02]  /*b120*/  WARPGROUP.DEPBAR.LE gsb0, 0x0 ;  /* 0x00008000000079c5 */ /* 0x000fc40000010000 */
[----:B------:R-:W-:Y:S01]  /*b130*/  WARPGROUP.ARRIVE ;  /* 0x00000000000079c5 */ /* 0x000fe20000000000 */
[----:B------:R-:W-:Y:S01]  /*b140*/  FMUL.FTZ R152, R130, UR5 ;  /* 0x0000000582987c20 */ /* 0x000fe20008410000 */
[----:B------:R-:W-:-:S04]  /*b150*/  FMUL.FTZ R154, R131, UR5 ;  /* 0x00000005839a7c20 */ /* 0x000fc80008410000 */
[----:B------:R-:W-:Y:S01]  /*b160*/  HGMMA.64x128x16.F32 R24, R148, gdesc[UR12].tnspB, R24, gsb0 ;  /* 0x41e0000c94187df0 */ /* 0x000fe20008000818 */
[----:B------:R-:W-:Y:S01]  /*b170*/  UMOV UR14, UR10 ;  /* 0x0000000a000e7c82 */ /* 0x000fe20008000000 */
[----:B------:R-:W-:Y:S01]  /*b180*/  UMOV UR15, 0x40000040 ;  /* 0x40000040000f7882 */ /* 0x000fe20000000000 */
[----:B------:R-:W-:Y:S01]  /*b190*/  UIADD3 UR10, UR6, 0x200, URZ ;  /* 0x00000200060a7890 */ /* 0x000fe2000fffe03f */
[----:B------:R-:W0:Y:S01]  /*b1a0*/  MUFU.TANH R152, R152 ;  /* 0x0000009800987308 */ /* 0x000e220000002400 */
[----:B------:R-:W-:-:S07]  /*b1b0*/  UIADD3 UR6, UR6, 0x280, URZ ;  /* 0x0000028006067890 */ /* 0x000fce000fffe03f */
[----:B------:R-:W0:Y:S01]  /*b1c0*/  MUFU.TANH R154, R154 ;  /* 0x0000009a009a7308 */ /* 0x000e220000002400 */
[----:B------:R-:W-:Y:S02]  /*b1d0*/  WARPGROUP.DEPBAR.LE gsb0, 0x0 ;  /* 0x00008000000079c5 */ /* 0x000fe40000010000 */
[----:B------:R-:W-:Y:S01]  /*b1e0*/  WARPGROUP.ARRIVE ;  /* 0x00000000000079c5 */ /* 0x000fe20000000000 */
[----:B------:R-:W-:Y:S01]  /*b1f0*/  FMUL.FTZ R148, R126, UR5 ;  /* 0x000000057e947c20 */ /* 0x000fe20008410000 */
[----:B------:R-:W-:-:S04]  /*b200*/  FMUL.FTZ R150, R127, UR5 ;  /* 0x000000057f967c20 */ /* 0x000fc80008410000 */
[----:B------:R-:W-:Y:S01]  /*b210*/  HGMMA.64x128x16.F32 R24, R144, gdesc[UR12].tnspB, R24, gsb0 ;  /* 0x41e0000c90187df0 */ /* 0x000fe20008000818 */
[----:B------:R-:W-:Y:S01]  /*b220*/  UMOV UR14, UR10 ;  /* 0x0000000a000e7c82 */ /* 0x000fe20008000000 */
[----:B------:R-:W-:Y:S01]  /*b230*/  UMOV UR15, 0x40000040 ;  /* 0x40000040000f7882 */ /* 0x000fe20000000000 */
[----:B------:R-:W0:Y:S08]  /*b240*/  MUFU.TANH R148, R148 ;  /* 0x0000009400947308 */ /* 0x000e300000002400 */
[----:B------:R-:W0:Y:S01]  /*b250*/  MUFU.TANH R150, R150 ;  /* 0x0000009600967308 */ /* 0x000e220000002400 */
[----:B------:R-:W-:-:S02]  /*b260*/  WARPGROUP.DEPBAR.LE gsb0, 0x0 ;  /* 0x00008000000079c5 */ /* 0x000fc40000010000 */
[----:B------:R-:W-:Y:S01]  /*b270*/  WARPGROUP.ARRIVE ;  /* 0x00000000000079c5 */ /* 0x000fe20000000000 */
[----:B------:R-:W-:Y:S01]  /*b280*/  FMUL.FTZ R144, R89, UR5 ;  /* 0x0000000559907c20 */ /* 0x000fe20008410000 */
[----:B------:R-:W-:Y:S01]  /*b290*/  FMUL.FTZ R145, R93, UR5 ;  /* 0x000000055d917c20 */ /* 0x000fe20008410000 */
[----:B------:R-:W5:Y:S01]  /*b2a0*/  @P2 LDC R89, c[0x0][0x44c] ;  /* 0x00011300ff592b82 */ /* 0x000f620000000800 */
[----:B------:R-:W-:Y:S01]  /*b2b0*/  FMUL.FTZ R93, R106, UR5 ;  /* 0x000000056a5d7c20 */ /* 0x000fe20008410000 */
[----:B------:R-:W-:Y:S01]  /*b2c0*/  FMUL.FTZ R146, R123, UR5 ;  /* 0x000000057b927c20 */ /* 0x000fe20008410000 */
[----:B------:R-:W-:Y:S01]  /*b2d0*/  HGMMA.64x128x16.F32 R24, R140, gdesc[UR12].tnspB, R24, gsb0 ;  /* 0x41e0000c8c187df0 */ /* 0x000fe20008000818 */
[----:B------:R-:W0:Y:S08]  /*b2e0*/  MUFU.TANH R144, R144 ;  /* 0x0000009000907308 */ /* 0x000e300000002400 */
[----:B------:R-:W0:Y:S08]  /*b2f0*/  MUFU.TANH R145, R145 ;  /* 0x0000009100917308 */ /* 0x000e300000002400 */
[----:B------:R-:W0:Y:S01]  /*b300*/  MUFU.TANH R93, R93 ;  /* 0x0000005d005d7308 */ /* 0x000e220000002400 */
[----:B-----5:R-:W-:-:S07]  /*b310*/  @P2 IMAD.HI.U32 R89, R8, R89, RZ ;  /* 0x0000005908592227 */ /* 0x020fce00078e00ff */
[----:B------:R0:W0:Y:S01]  /*b320*/  MUFU.TANH R106, R120 ;  /* 0x00000078006a7308 */ /* 0x0000220000002400 */
[----:B---3--:R-:W-:Y:S01]  /*b330*/  @P2 SHF.R.U32.HI R108, RZ, R90, R89 ;  /* 0x0000005aff6c2219 */ /* 0x008fe20000011659 */
[----:B------:R-:W-:Y:S01]  /*b340*/  IMAD.U32 R89, RZ, RZ, UR56 ;  /* 0x00000038ff597e24 */ /* 0x000fe2000f8e00ff */
[----:B------:R-:W-:-:S03]  /*b350*/  ISETP.GE.AND P2, PT, R14, 0x1, PT ;  /* 0x000000010e00780c */ /* 0x000fc60003f46270 */
[----:B------:R-:W-:Y:S01]  /*b360*/  @!P1 VIADD R89, R89, 0x2a840 ;  /* 0x0002a84059599836 */ /* 0x000fe20000000000 */
[----:B------:R-:W3:Y:S01]  /*b370*/  SHFL.IDX PT, R109, R108, RZ, 0x1c1f ;  /* 0x001c1fff6c6d7589 */ /* 0x000ee200000e0000 */
[----:B------:R-:W0:Y:S03]  /*b380*/  MUFU.TANH R146, R146 ;  /* 0x0000009200927308 */ /* 0x000e260000002400 */
[----:B------:R-:W-:-:S05]  /*b390*/  @!P1 PRMT R90, RZ, 0x654, R89 ;  /* 0x00000654ff5a9816 */ /* 0x000fca0000000059 */
[----:B------:R0:W0:Y:S01]  /*b3a0*/  MUFU.TANH R89, R134 ;  /* 0x0000008600597308 */ /* 0x0000220000002400 */
[--C-:B---3--:R-:W-:Y:S02]  /*b3b0*/  IMAD.IADD R96, R114, 0x1, R109.reuse ;  /* 0x0000000172607824 */ /* 0x108fe400078e026d */
[----:B------:R-:W-:Y:S01]  /*b3c0*/  IMAD.IADD R107, R115, 0x1, R109 ;  /* 0x00000001736b7824 */ /* 0x000fe200078e026d */
[----:B------:R-:W-:Y:S02]  /*b3d0*/  WARPGROUP.DEPBAR.LE gsb0, 0x0 ;  /* 0x00008000000079c5 */ /* 0x000fe40000010000 */
[----:B------:R-:W-:Y:S01]  /*b3e0*/  WARPGROUP.ARRIVE ;  /* 0x00000000000079c5 */ /* 0x000fe20000000000 */
[----:B------:R-:W-:Y:S01]  /*b3f0*/  FMUL.FTZ R140, R119, UR5 ;  /* 0x00000005778c7c20 */ /* 0x000fe20008410000 */
[----:B------:R-:W-:Y:S01]  /*b400*/  FMUL.FTZ R142, R122, UR5 ;  /* 0x000000057a8e7c20 */ /* 0x000fe20008410000 */
[----:B------:R-:W-:-:S03]  /*b410*/  VIADD R122, R94, 0xffffffff ;  /* 0xffffffff5e7a7836 */ /* 0x000fc60000000000 */
[----:B------:R-:W-:Y:S01]  /*b420*/  HGMMA.64x128x16.F32 R24, R136, gdesc[UR4].tnspB, R24, gsb0 ;  /* 0x41e0000488187df0 */ /* 0x000fe20008000818 */
[----:B------:R-:W3:Y:S08]  /*b430*/  MUFU.TANH R140, R140 ;  /* 0x0000008c008c7308 */ /* 0x000ef00000002400 */
[----:B------:R-:W0:Y:S01]  /*b440*/  MUFU.TANH R142, R142 ;  /* 0x0000008e008e7308 */ /* 0x000e220000002400 */
[----:B------:R-:W-:-:S02]  /*b450*/  WARPGROUP.DEPBAR.LE gsb0, 0x0 ;  /* 0x00008000000079c5 */ /* 0x000fc40000010000 */
[----:B------:R5:W-:Y:S02]  /*b460*/  @!P1 SYNCS.ARRIVE.TRANS64.RED.A1T0 RZ, [R90+URZ], RZ ;  /* 0x000000ff5aff99a7 */ /* 0x000be4000810043f */
[----:B-----5:R-:W-:-:S06]  /*b470*/  FMUL.FTZ R90, R135, UR5 ;  /* 0x00000005875a7c20 */ /* 0x020fcc0008410000 */
[----:B------:R-:W0:Y:S01]  /*b480*/  MUFU.TANH R90, R90 ;  /* 0x0000005a005a7308 */ /* 0x000e220000002400 */
[----:B-1234-:R-:W-:Y:S05]  /*b490*/  @!P2 BRA `(.L_x_972) ;  /* 0x00000000005ca947 */ /* 0x01efea0003800000 */
[----:B------:R-:W-:Y:S01]  /*b4a0*/  ULDC UR6, c[0x0][0x2f0] ;  /* 0x0000bc0000067ab9 */ /* 0x000fe20000000800 */
[----:B------:R-:W-:Y:S01]  /*b4b0*/  BSSY B0, `(.L_x_973) ;  /* 0x0000012000007945 */ /* 0x000fe20003800000 */
[----:B------:R-:W-:-:S04]  /*b4c0*/  IMAD R94, R16, UR6, R109 ;  /* 0x00000006105e7c24 */ /* 0x000fc8000f8e026d */
        /* <DEDUP_REMOVED lines=11> */
.L_x_974:
[----:B------:R-:W-:-:S05]  /*b580*/  IMAD.U32 R118, RZ, RZ, UR59 ;  /* 0x0000003bff767e24 */ /* 0x000fca000f8e00ff */
[----:B------:R-:W-:-:S13]  /*b590*/  ISETP.NE.AND P2, PT, R118, 0x1, PT ;  /* 0x000000017600780c */ /* 0x000fda0003f45270 */
[----:B------:R-:W1:Y:S02]  /*b5a0*/  @P2 LDC.64 R126, c[0x0][0x9e8] ;  /* 0x00027a00ff7e2b82 */ /* 0x000e640000000a00 */
[----:B-1----:R-:W-:-:S05]  /*b5b0*/  @P2 IMAD.HI.U32 R94, R109, R126, RZ ;  /* 0x0000007e6d5e2227 */ /* 0x002fca00078e00ff */
[----:B------:R-:W-:-:S07]  /*b5c0*/  @P2 SHF.R.U32.HI R109, RZ, R127, R94 ;  /* 0x0000007fff6d2219 */ /* 0x000fce000001165e */
.L_x_975:
[----:B------:R-:W-:Y:S05]  /*b5d0*/  BSYNC B0 ;  /* 0x0000000000007941 */ /* 0x000fea0003800000 */
.L_x_973:
[----:B------:R-:W-:-:S05]  /*b5e0*/  IMAD R109, R109, R118, R122 ;  /* 0x000000766d6d7224 */ /* 0x000fca00078e027a */
[----:B------:R-:W-:Y:S02]  /*b5f0*/  VIADDMNMX R96, R109, R118, R96, PT ;  /* 0x000000766d607246 */ /* 0x000fe40003800160 */
[----:B------:R-:W-:-:S07]  /*b600*/  VIMNMX R107, R107, R109, !PT ;  /* 0x0000006d6b6b7248 */ /* 0x000fce0007fe0100 */
.L_x_972:
[C---:B------:R-:W-:Y:S01]  /*b610*/  ISETP.GE.AND P2, PT, R111.reuse, 0x2, PT ;  /* 0x000000026f00780c */ /* 0x040fe20003f46270 */
[----:B------:R-:W1:Y:S01]  /*b620*/  SHFL.IDX PT, R109, R108, 0x1, 0x1c1f ;  /* 0x003c1f006c6d7f89 */ /* 0x000e6200000e0000 */
        /* <DEDUP_REMOVED lines=90> */
[C---:B------:R-:W-:Y:S02]  /*bbd0*/  ISETP.LT.OR P4, PT, R96.reuse, 0x4a, P4 ;  /* 0x0000004a6000780c */ /* 0x040fe40002781670 */
[----:B------:R-:W-:Y:S02]  /*bbe0*/  ISETP.GE.AND P5, PT, R111, 0x51, PT ;  /* 0x000000516f00780c */ /* 0x000fe40003fa6270 */
        /* <DEDUP_REMOVED lines=17> */
[----:B------:R-:W-:Y:S01]  /*bd00*/  FSEL R176, R10, -INF , !P6 ;  /* 0xff8000000ab07808 */ /* 0x000fe20007000000 */
[----:B-1----:R-:W-:Y:S01]  /*bd10*/  IMAD.IADD R10, R114, 0x1, R109 ;  /* 0x00000001720a7824 */ /* 0x002fe200078e026d */
[----:B------:R-:W-:-:S04]  /*bd20*/  ISETP.GE.AND P6, PT, R111, 0x5a, PT ;  /* 0x0000005a6f00780c */ /* 0x000fc80003fc6270 */
[----:B------:R-:W-:Y:S02]  /*bd30*/  P2R R129, PR, RZ, 0x40 ;  /* 0x00000040ff817803 */ /* 0x000fe40000000000 */
[----:B------:R-:W-:Y:S01]  /*bd40*/  ISETP.GT.AND P6, PT, R107, 0x59, !P6 ;  /* 0x000000596b00780c */ /* 0x000fe200077c4270 */
[----:B------:R-:W-:-:S03]  /*bd50*/  IMAD.IADD R107, R115, 0x1, R109 ;  /* 0x00000001736b7824 */ /* 0x000fc600078e026d */
[----:B------:R-:W-:-:S04]  /*bd60*/  ISETP.LT.OR P6, PT, R96, 0x5a, P6 ;  /* 0x0000005a6000780c */ /* 0x000fc800037c1670 */
[----:B------:R-:W-:Y:S02]  /*bd70*/  FSEL R96, R133, -INF , !P6 ;  /* 0xff80000085607808 */ /* 0x000fe40007000000 */
[----:B------:R-:W-:-:S13]  /*bd80*/  ISETP.GE.AND P6, PT, R14, 0x1, PT ;  /* 0x000000010e00780c */ /* 0x000fda0003fc6270 */
[----:B------:R-:W-:Y:S05]  /*bd90*/  @!P6 BRA `(.L_x_976) ;  /* 0x00000000005ce947 */ /* 0x000fea0003800000 */
        /* <DEDUP_REMOVED lines=14> */
.L_x_978:
[----:B------:R-:W-:-:S05]  /*be80*/  IMAD.U32 R110, RZ, RZ, UR59 ;  /* 0x0000003bff6e7e24 */ /* 0x000fca000f8e00ff */
[----:B------:R-:W-:-:S13]  /*be90*/  ISETP.NE.AND P6, PT, R110, 0x1, PT ;  /* 0x000000016e00780c */ /* 0x000fda0003fc5270 */
[----:B------:R-:W0:Y:S02]  /*bea0*/  @P6 LDC.64 R108, c[0x0][0x9e8] ;  /* 0x00027a00ff6c6b82 */ /* 0x000e240000000a00 */
[----:B0-----:R-:W-:-:S05]  /*beb0*/  @P6 IMAD.HI.U32 R108, R111, R108, RZ ;  /* 0x0000006c6f6c6227 */ /* 0x001fca00078e00ff */
[----:B------:R-:W-:-:S07]  /*bec0*/  @P6 SHF.R.U32.HI R111, RZ, R109, R108 ;  /* 0x0000006dff6f6219 */ /* 0x000fce000001166c */
.L_x_979:
[----:B------:R-:W-:Y:S05]  /*bed0*/  BSYNC B0 ;  /* 0x0000000000007941 */ /* 0x000fea0003800000 */
.L_x_977:
[----:B------:R-:W-:-:S05]  /*bee0*/  IMAD R111, R111, R110, R122 ;  /* 0x0000006e6f6f7224 */ /* 0x000fca00078e027a */
[----:B------:R-:W-:Y:S02]  /*bef0*/  VIADDMNMX R10, R111, R110, R10, PT ;  /* 0x0000006e6f0a7246 */ /* 0x000fe4000380010a */
[----:B------:R-:W-:-:S07]  /*bf00*/  VIMNMX R107, R107, R111, !PT ;  /* 0x0000006f6b6b7248 */ /* 0x000fce0007fe0100 */
.L_x_976:
        /* <DEDUP_REMOVED lines=13> */
[----:B------:R-:W-:Y:S01]  /*bfe0*/  ISETP.NE.AND P2, PT, R123, RZ, PT ;  /* 0x000000ff7b00720c */ /* 0x000fe20003f45270 */
[----:B------:R-:W0:Y:S01]  /*bff0*/  LDC R13, c[0x0][0x988] ;  /* 0x00026200ff0d7b82 */ /* 0x000e220000000800 */
        /* <DEDUP_REMOVED lines=57> */
[----:B------:R-:W-:Y:S02]  /*c390*/  FSEL R126, R101, -INF , !P2 ;  /* 0xff800000657e7808 */ /* 0x000fe40005000000 */
        /* <DEDUP_REMOVED lines=54> */
[--C-:B------:R-:W-:Y:S01]  /*c700*/  FFMA.FTZ R168, R168, R13, -R113.reuse ;  /* 0x0000000da8a87223 */ /* 0x100fe20000010871 */
[----:B------:R-:W-:Y:S01]  /*c710*/  FSEL R111, R11, RZ, P2 ;  /* 0x000000ff0b6f7208 */ /* 0x000fe20001000000 */
        /* <DEDUP_REMOVED lines=42> */
[----:B0-----:R-:W-:Y:S01]  /*c9c0*/  FSEL R168, R90, -INF , !P3 ;  /* 0xff8000005aa87808 */ /* 0x001fe20005800000 */
[----:B------:R-:W-:Y:S01]  /*c9d0*/  FFMA.FTZ R90, R132, R13, -R113 ;  /* 0x0000000d845a7223 */ /* 0x000fe20000010871 */
        /* <DEDUP_REMOVED lines=15> */
[----:B------:R-:W-:-:S06]  /*cad0*/  FADD.FTZ R0, -R111, R20 ;  /* 0x000000146f007221 */ /* 0x000fcc0000010100 */
[----:B------:R-:W-:Y:S01]  /*cae0*/  MUFU.EX2 R101, R101 ;  /* 0x0000006500657308 */ /* 0x000fe20000000800 */
[-C--:B------:R-:W-:Y:S01]  /*caf0*/  FFMA.FTZ R105, R100, R13.reuse, -R113 ;  /* 0x0000000d64697223 */ /* 0x080fe20000010871 */
[----:B------:R-:W0:Y:S01]  /*cb00*/  SHFL.BFLY PT, R109, R10, 0x1, 0x1f ;  /* 0x0c201f000a6d7f89 */ /* 0x000e2200000e0000 */
[----:B------:R-:W-:-:S05]  /*cb10*/  FMUL.FTZ R0, R0, R13 ;  /* 0x0000000d00007220 */ /* 0x000fca0000410000 */
[----:B------:R-:W-:Y:S08]  /*cb20*/  MUFU.EX2 R112, R112 ;  /* 0x0000007000707308 */ /* 0x000ff00000000800 */
[----:B------:R-:W1:Y:S08]  /*cb30*/  MUFU.EX2 R0, R0 ;  /* 0x0000000000007308 */ /* 0x000e700000000800 */
[----:B------:R-:W-:Y:S01]  /*cb40*/  MUFU.EX2 R103, R103 ;  /* 0x0000006700677308 */ /* 0x000fe20000000800 */
[----:B0-----:R-:W-:Y:S01]  /*cb50*/  FMNMX.FTZ R10, R10, R109, !PT ;  /* 0x0000006d0a0a7209 */ /* 0x001fe20007810000 */
[----:B------:R-:W-:-:S03]  /*cb60*/  FFMA.FTZ R109, R96, R13, -R113 ;  /* 0x0000000d606d7223 */ /* 0x000fc60000010871 */
[C---:B------:R-:W-:Y:S01]  /*cb70*/  FSETP.NEU.FTZ.AND P2, PT, R10.reuse, -INF , PT ;  /* 0xff8000000a00780b */ /* 0x040fe20003f5d000 */
[----:B------:R-:W-:Y:S01]  /*cb80*/  FMUL.FTZ R20, R10, R13 ;  /* 0x0000000d0a147220 */ /* 0x000fe20000410000 */
[----:B-1----:R-:W-:Y:S01]  /*cb90*/  FFMA.FTZ R7, R0, R7, R21 ;  /* 0x0000000700077223 */ /* 0x002fe20000010015 */
[----:B------:R-:W-:Y:S03]  /*cba0*/  MUFU.EX2 R104, R104 ;  /* 0x0000006800687308 */ /* 0x000fe60000000800 */
[----:B------:R-:W-:Y:S01]  /*cbb0*/  FSEL R111, R20, RZ, P2 ;  /* 0x000000ff146f7208 */ /* 0x000fe20001000000 */
[C---:B------:R-:W-:Y:S01]  /*cbc0*/  FADD.FTZ R7, R156.reuse, R7 ;  /* 0x000000079c077221 */ /* 0x040fe20000010000 */
[----:B------:R-:W-:-:S03]  /*cbd0*/  F2FP.F16.F32.PACK_AB R156, R156, R21 ;  /* 0x000000159c9c723e */ /* 0x000fc600000000ff */
[-CC-:B------:R-:W-:Y:S01]  /*cbe0*/  FFMA.FTZ R2, R2, R13.reuse, -R111.reuse ;  /* 0x0000000d02027223 */ /* 0x180fe2000001086f */
[-CC-:B------:R-:W-:Y:S01]  /*cbf0*/  FFMA.FTZ R157, R174, R13.reuse, -R111.reuse ;  /* 0x0000000dae9d7223 */ /* 0x180fe2000001086f */
[-CC-:B------:R-:W-:Y:S01]  /*cc00*/  FFMA.FTZ R108, R108, R13.reuse, -R111.reuse ;  /* 0x0000000d6c6c7223 */ /* 0x180fe2000001086f */
[-C--:B------:R-:W-:Y:S01]  /*cc10*/  FFMA.FTZ R110, R110, R13.reuse, -R111 ;  /* 0x0000000d6e6e7223 */ /* 0x080fe2000001086f */
[----:B------:R0:W-:Y:S01]  /*cc20*/  MUFU.EX2 R94, R2 ;  /* 0x00000002005e7308 */ /* 0x0001e20000000800 */
[----:B------:R-:W-:Y:S01]  /*cc30*/  FADD.FTZ R20, R158, R7 ;  /* 0x000000079e147221 */ /* 0x000fe20000010000 */
[-CC-:B------:R-:W-:Y:S01]  /*cc40*/  FFMA.FTZ R114, R114, R13.reuse, -R111.reuse ;  /* 0x0000000d72727223 */ /* 0x180fe2000001086f */
[-CC-:B------:R-:W-:Y:S01]  /*cc50*/  FFMA.FTZ R22, R22, R13.reuse, -R111.reuse ;  /* 0x0000000d16167223 */ /* 0x180fe2000001086f */
[-CC-:B------:R-:W-:Y:S01]  /*cc60*/  FFMA.FTZ R88, R88, R13.reuse, -R111.reuse ;  /* 0x0000000d58587223 */ /* 0x180fe2000001086f */
[----:B------:R-:W-:Y:S01]  /*cc70*/  FADD.FTZ R20, R91, R20 ;  /* 0x000000145b147221 */ /* 0x000fe20000010000 */
[-CC-:B------:R-:W-:Y:S01]  /*cc80*/  FFMA.FTZ R122, R122, R13.reuse, -R111.reuse ;  /* 0x0000000d7a7a7223 */ /* 0x180fe2000001086f */
[-CC-:B------:R-:W-:Y:S01]  /*cc90*/  FFMA.FTZ R124, R124, R13.reuse, -R111.reuse ;  /* 0x0000000d7c7c7223 */ /* 0x180fe2000001086f */
[----:B------:R-:W-:Y:S01]  /*cca0*/  MUFU.EX2 R157, R157 ;  /* 0x0000009d009d7308 */ /* 0x000fe20000000800 */
[----:B0-----:R-:W-:Y:S01]  /*ccb0*/  FSEL R2, R10, RZ, P2 ;  /* 0x000000ff0a027208 */ /* 0x001fe20001000000 */
[----:B------:R-:W-:Y:S01]  /*ccc0*/  FADD.FTZ R7, R93, R20 ;  /* 0x000000145d077221 */ /* 0x000fe20000010000 */
[-CC-:B------:R-:W-:Y:S01]  /*ccd0*/  FFMA.FTZ R130, R130, R13.reuse, -R111.reuse ;  /* 0x0000000d82827223 */ /* 0x180fe2000001086f */
[-CC-:B------:R-:W-:Y:S01]  /*cce0*/  FFMA.FTZ R134, R134, R13.reuse, -R111.reuse ;  /* 0x0000000d86867223 */ /* 0x180fe2000001086f */
[----:B------:R-:W-:Y:S01]  /*ccf0*/  FFMA.FTZ R138, R138, R13, -R111 ;  /* 0x0000000d8a8a7223 */ /* 0x000fe2000001086f */
[----:B------:R-:W-:Y:S01]  /*cd00*/  FADD.FTZ R2, -R2, R15 ;  /* 0x0000000f02027221 */ /* 0x000fe20000010100 */
[----:B------:R-:W-:Y:S01]  /*cd10*/  FADD.FTZ R20, R160, R7 ;  /* 0x00000007a0147221 */ /* 0x000fe20000010000 */
[----:B------:R-:W-:Y:S01]  /*cd20*/  MUFU.EX2 R159, R108 ;  /* 0x0000006c009f7308 */ /* 0x000fe20000000800 */
[----:B------:R-:W-:-:S02]  /*cd30*/  IMAD.U32 R15, RZ, RZ, UR11 ;  /* 0x0000000bff0f7e24 */ /* 0x000fc4000f8e00ff */
[-C--:B------:R-:W-:Y:S01]  /*cd40*/  FMUL.FTZ R2, R2, R13.reuse ;  /* 0x0000000d02027220 */ /* 0x080fe20000410000 */
[----:B------:R-:W-:Y:S01]  /*cd50*/  FADD.FTZ R7, R95, R20 ;  /* 0x000000145f077221 */ /* 0x000fe20000010000 */
[-CC-:B------:R-:W-:Y:S01]  /*cd60*/  FFMA.FTZ R126, R126, R13.reuse, -R111.reuse ;  /* 0x0000000d7e7e7223 */ /* 0x180fe2000001086f */
[----:B------:R-:W-:Y:S02]  /*cd70*/  @!P1 VIADD R15, R15, 0x2a860 ;  /* 0x0002a8600f0f9836 */ /* 0x000fe40000000000 */
[-C--:B------:R-:W-:Y:S01]  /*cd80*/  FFMA.FTZ R128, R128, R13.reuse, -R111 ;  /* 0x0000000d80807223 */ /* 0x080fe2000001086f */
[----:B------:R-:W-:Y:S01]  /*cd90*/  FADD.FTZ R20, R162, R7 ;  /* 0x00000007a2147221 */ /* 0x000fe20000010000 */
[----:B------:R-:W0:Y:S01]  /*cda0*/  MUFU.EX2 R2, R2 ;  /* 0x0000000200027308 */ /* 0x000e220000000800 */
[-C--:B------:R-:W-:Y:S01]  /*cdb0*/  FFMA.FTZ R136, R136, R13.reuse, -R111 ;  /* 0x0000000d88887223 */ /* 0x080fe2000001086f */
[----:B------:R-:W-:Y:S01]  /*cdc0*/  @!P1 PRMT R15, RZ, 0x654, R15 ;  /* 0x00000654ff0f9816 */ /* 0x000fe2000000000f */
[----:B------:R-:W-:Y:S01]  /*cdd0*/  FADD.FTZ R7, R97, R20 ;  /* 0x0000001461077221 */ /* 0x000fe20000010000 */
[-CC-:B------:R-:W-:Y:S01]  /*cde0*/  FFMA.FTZ R140, R140, R13.reuse, -R111.reuse ;  /* 0x0000000d8c8c7223 */ /* 0x180fe2000001086f */
[-C--:B------:R-:W-:Y:S01]  /*cdf0*/  FFMA.FTZ R142, R142, R13.reuse, -R111 ;  /* 0x0000000d8e8e7223 */ /* 0x080fe2000001086f */
[----:B------:R1:W-:Y:S01]  /*ce00*/  @!P1 SYNCS.ARRIVE.TRANS64.RED.A1T0 RZ, [R15+URZ], RZ ;  /* 0x000000ff0fff99a7 */ /* 0x0003e2000810043f */
[----:B------:R-:W-:Y:S01]  /*ce10*/  FADD.FTZ R20, R164, R7 ;  /* 0x00000007a4147221 */ /* 0x000fe20000010000 */
[----:B------:R-:W2:Y:S01]  /*ce20*/  MUFU.EX2 R110, R110 ;  /* 0x0000006e006e7308 */ /* 0x000ea20000000800 */
[-CC-:B------:R-:W-:Y:S01]  /*ce30*/  FFMA.FTZ R146, R146, R13.reuse, -R111.reuse ;  /* 0x0000000d92927223 */ /* 0x180fe2000001086f */
[-CC-:B------:R-:W-:Y:S01]  /*ce40*/  FFMA.FTZ R148, R148, R13.reuse, -R111.reuse ;  /* 0x0000000d94947223 */ /* 0x180fe2000001086f */
[----:B------:R-:W-:Y:S01]  /*ce50*/  FADD.FTZ R7, R89, R20 ;  /* 0x0000001459077221 */ /* 0x000fe20000010000 */
[-CC-:B------:R-:W-:Y:S01]  /*ce60*/  FFMA.FTZ R150, R150, R13.reuse, -R111.reuse ;  /* 0x0000000d96967223 */ /* 0x180fe2000001086f */
[----:B------:R-:W-:Y:S01]  /*ce70*/  FFMA.FTZ R166, R166, R13, -R111 ;  /* 0x0000000da6a67223 */ /* 0x000fe2000001086f */
[----:B------:R-:W-:Y:S01]  /*ce80*/  ISETP.GT.AND P2, PT, R12, R17, PT ;  /* 0x000000110c00720c */ /* 0x000fe20003f44270 */
[----:B------:R-:W-:Y:S01]  /*ce90*/  FADD.FTZ R7, R90, R7 ;  /* 0x000000075a077221 */ /* 0x000fe20000010000 */
[----:B------:R-:W3:Y:S01]  /*cea0*/  MUFU.EX2 R153, R114 ;  /* 0x0000007200997308 */ /* 0x000ee20000000800 */
[----:B0-----:R-:W-:Y:S01]  /*ceb0*/  FFMA.FTZ R6, R2, R6, R157 ;  /* 0x0000000602067223 */ /* 0x001fe2000001009d */
[----:B------:R-:W-:Y:S01]  /*cec0*/  F2FP.F16.F32.PACK_AB R158, R91, R158 ;  /* 0x0000009e5b9e723e */ /* 0x000fe200000000ff */
[----:B------:R-:W-:Y:S01]  /*ced0*/  FADD.FTZ R20, R144, R7 ;  /* 0x0000000790147221 */ /* 0x000fe20000010000 */
[C---:B------:R-:W-:Y:S01]  /*cee0*/  F2FP.F16.F32.PACK_AB R144, R99.reuse, R144 ;  /* 0x000000906390723e */ /* 0x040fe200000000ff */
[C---:B------:R-:W-:Y:S01]  /*cef0*/  FADD.FTZ R6, R94.reuse, R6 ;  /* 0x000000065e067221 */ /* 0x040fe20000010000 */
[----:B------:R-:W-:Y:S01]  /*cf00*/  F2FP.F16.F32.PACK_AB R157, R94, R157 ;  /* 0x0000009d5e9d723e */ /* 0x000fe200000000ff */
[----:B------:R-:W-:Y:S01]  /*cf10*/  FADD.FTZ R20, R99, R20 ;  /* 0x0000001463147221 */ /* 0x000fe20000010000 */
[----:B------:R-:W0:Y:S01]  /*cf20*/  MUFU.EX2 R22, R22 ;  /* 0x0000001600167308 */ /* 0x000e220000000800 */
[----:B------:R-:W-:Y:S01]  /*cf30*/  FADD.FTZ R6, R159, R6 ;  /* 0x000000069f067221 */ /* 0x000fe20000010000 */
[----:B--2---:R-:W-:Y:S01]  /*cf40*/  F2FP.F16.F32.PACK_AB R159, R110, R159 ;  /* 0x0000009f6e9f723e */ /* 0x004fe200000000ff */
[----:B------:R-:W-:Y:S01]  /*cf50*/  FADD.FTZ R113, R101, R20 ;  /* 0x0000001465717221 */ /* 0x000fe20000010000 */
[----:B------:R-:W-:-:S02]  /*cf60*/  VIADD R12, R12, 0xffffffff ;  /* 0xffffffff0c0c7836 */ /* 0x000fc40000000000 */
[----:B------:R-:W-:Y:S01]  /*cf70*/  FADD.FTZ R6, R110, R6 ;  /* 0x000000066e067221 */ /* 0x000fe20000010000 */
[----:B------:R-:W-:Y:S01]  /*cf80*/  FADD.FTZ R20, R112, R113 ;  /* 0x0000007170147221 */ /* 0x000fe20000010000 */
[----:B------:R-:W2:Y:S02]  /*cf90*/  MUFU.EX2 R155, R88 ;  /* 0x00000058009b7308 */ /* 0x000ea40000000800 */
[----:B---3--:R-:W-:Y:S01]  /*cfa0*/  FADD.FTZ R6, R153, R6 ;  /* 0x0000000699067221 */ /* 0x008fe20000010000 */
[----:B------:R-:W-:-:S04]  /*cfb0*/  FADD.FTZ R113, R103, R20 ;  /* 0x0000001467717221 */ /* 0x000fc80000010000 */
[----:B------:R-:W-:Y:S01]  /*cfc0*/  FADD.FTZ R113, R104, R113 ;  /* 0x0000007168717221 */ /* 0x000fe20000010000 */
[----:B------:R-:W3:Y:S01]  /*cfd0*/  MUFU.EX2 R122, R122 ;  /* 0x0000007a007a7308 */ /* 0x000ee20000000800 */
[C---:B0-----:R-:W-:Y:S01]  /*cfe0*/  FADD.FTZ R6, R22.reuse, R6 ;  /* 0x0000000616067221 */ /* 0x041fe20000010000 */
[----:B------:R-:W-:-:S06]  /*cff0*/  F2FP.F16.F32.PACK_AB R153, R22, R153 ;  /* 0x000000991699723e */ /* 0x000fcc00000000ff */
[----:B------:R-:W0:Y:S01]  /*d000*/  MUFU.EX2 R149, R124 ;  /* 0x0000007c00957308 */ /* 0x000e220000000800 */
[----:B--2---:R-:W-:-:S07]  /*d010*/  FADD.FTZ R6, R155, R6 ;  /* 0x000000069b067221 */ /* 0x004fce0000010000 */
[----:B------:R-:W1:Y:S01]  /*d020*/  MUFU.EX2 R130, R130 ;  /* 0x0000008200827308 */ /* 0x000e620000000800 */
[C---:B---3--:R-:W-:Y:S01]  /*d030*/  FADD.FTZ R6, R122.reuse, R6 ;  /* 0x000000067a067221 */ /* 0x048fe20000010000 */
        /* <DEDUP_REMOVED lines=23> */
[----:B-1----:R-:W-:-:S06]  /*d1b0*/  F2FP.F16.F32.PACK_AB R140, R104, R103 ;  /* 0x00000067688c723e */ /* 0x002fcc00000000ff */
[----:B------:R0:W1:Y:S01]  /*d1c0*/  MUFU.EX2 R141, R146 ;  /* 0x00000092008d7308 */ /* 0x0000620000000800 */
[C---:B---3--:R-:W-:Y:S01]  /*d1d0*/  FADD.FTZ R15, R147.reuse, R15 ;  /* 0x0000000f930f7221 */ /* 0x048fe20000010000 */
[----:B------:R-:W-:-:S06]  /*d1e0*/  F2FP.F16.F32.PACK_AB R147, R147, R88 ;  /* 0x000000589393723e */ /* 0x000fcc00000000ff */
[----:B------:R-:W3:Y:S01]  /*d1f0*/  MUFU.EX2 R102, R102 ;  /* 0x0000006600667308 */ /* 0x000ee20000000800 */
[----:B--2---:R-:W-:Y:S01]  /*d200*/  FADD.FTZ R15, R96, R15 ;  /* 0x0000000f600f7221 */ /* 0x004fe20000010000 */
[----:B0-----:R-:W-:-:S06]  /*d210*/  F2FP.F16.F32.PACK_AB R146, R112, R101 ;  /* 0x000000657092723e */ /* 0x001fcc00000000ff */
[----:B------:R0:W2:Y:S01]  /*d220*/  MUFU.EX2 R100, R148 ;  /* 0x0000009400647308 */ /* 0x0000a20000000800 */
[C---:B-1----:R-:W-:Y:S01]  /*d230*/  FADD.FTZ R15, R141.reuse, R15 ;  /* 0x0000000f8d0f7221 */ /* 0x042fe20000010000 */
[----:B------:R-:W-:-:S06]  /*d240*/  F2FP.F16.F32.PACK_AB R141, R141, R96 ;  /* 0x000000608d8d723e */ /* 0x000fcc00000000ff */
[----:B------:R-:W1:Y:S01]  /*d250*/  MUFU.EX2 R105, R105 ;  /* 0x0000006900697308 */ /* 0x000e620000000800 */
[----:B---3--:R-:W-:Y:S01]  /*d260*/  FADD.FTZ R20, R102, R113 ;  /* 0x0000007166147221 */ /* 0x008fe20000010000 */
[----:B0-----:R-:W-:-:S06]  /*d270*/  F2FP.F16.F32.PACK_AB R148, R164, R97 ;  /* 0x00000061a494723e */ /* 0x001fcc00000000ff */
[----:B------:R0:W3:Y:S01]  /*d280*/  MUFU.EX2 R143, R150 ;  /* 0x00000096008f7308 */ /* 0x0000e20000000800 */
[----:B--2---:R-:W-:-:S07]  /*d290*/  FADD.FTZ R15, R100, R15 ;  /* 0x0000000f640f7221 */ /* 0x004fce0000010000 */
[----:B------:R-:W2:Y:S01]  /*d2a0*/  MUFU.EX2 R98, R98 ;  /* 0x0000006200627308 */ /* 0x000ea20000000800 */
[C---:B-1----:R-:W-:Y:S01]  /*d2b0*/  FADD.FTZ R21, R105.reuse, R20 ;  /* 0x0000001469157221 */ /* 0x042fe20000010000 */
[----:B0-----:R-:W-:Y:S02]  /*d2c0*/  F2FP.F16.F32.PACK_AB R150, R90, R89 ;  /* 0x000000595a96723e */ /* 0x001fe400000000ff */
[----:B------:R-:W-:-:S04]  /*d2d0*/  F2FP.F16.F32.PACK_AB R142, R105, R102 ;  /* 0x00000066698e723e */ /* 0x000fc800000000ff */
[----:B------:R-:W0:Y:S01]  /*d2e0*/  MUFU.EX2 R106, R6 ;  /* 0x00000006006a7308 */ /* 0x000e220000000800 */
[C---:B---3--:R-:W-:Y:S01]  /*d2f0*/  FADD.FTZ R15, R143.reuse, R15 ;  /* 0x0000000f8f0f7221 */ /* 0x048fe20000010000 */
        /* <DEDUP_REMOVED lines=13> */
[----:B0-----:R-:W-:Y:S01]  /*d3d0*/  FADD.FTZ R6, R92, R21 ;  /* 0x000000155c067221 */ /* 0x001fe20000010000 */
[----:B------:R-:W-:-:S06]  /*d3e0*/  IMAD.MOV.U32 R21, RZ, RZ, R3 ;  /* 0x000000ffff157224 */ /* 0x000fcc00078e0003 */
[----:B------:R-:W0:Y:S01]  /*d3f0*/  MUFU.EX2 R111, R111 ;  /* 0x0000006f006f7308 */ /* 0x000e220000000800 */
[----:B-1----:R-:W-:Y:S01]  /*d400*/  FADD.FTZ R15, R166, R15 ;  /* 0x0000000fa60f7221 */ /* 0x002fe20000010000 */
[C---:B--2---:R-:W-:Y:S01]  /*d410*/  FADD.FTZ R7, R109.reuse, R6 ;  /* 0x000000066d077221 */ /* 0x044fe20000010000 */
[----:B------:R-:W-:Y:S02]  /*d420*/  F2FP.F16.F32.PACK_AB R138, R109, R92 ;  /* 0x0000005c6d8a723e */ /* 0x000fe400000000ff */
[C---:B0-----:R-:W-:Y:S01]  /*d430*/  FADD.FTZ R6, R111.reuse, R15 ;  /* 0x0000000f6f067221 */ /* 0x041fe20000010000 */
[----:B------:R-:W-:Y:S01]  /*d440*/  F2FP.F16.F32.PACK_AB R139, R111, R166 ;  /* 0x000000a66f8b723e */ /* 0x000fe200000000ff */
[----:B------:R-:W-:Y:S01]  /*d450*/  IMAD.MOV.U32 R15, RZ, RZ, R10 ;  /* 0x000000ffff0f7224 */ /* 0x000fe200078e000a */
[----:B------:R-:W-:Y:S06]  /*d460*/  @P2 BRA `(.L_x_980) ;  /* 0xffffffcc00382947 */ /* 0x000fec000383ffff */
.L_x_963:
        /* <DEDUP_REMOVED lines=67> */
.L_x_981:
[----:B------:R-:W-:Y:S01]  /*d8a0*/  ULEA UR5, UR4, UR57, 0x3 ;  /* 0x0000003904057291 */ /* 0x000fe2000f8e183f */
[----:B------:R-:W-:-:S08]  /*d8b0*/  SHF.L.U32 R3, R3, 0x1f, RZ ;  /* 0x0000001f03037819 */ /* 0x000fd000000006ff */
[----:B------:R0:W1:Y:S01]  /*d8c0*/  SYNCS.PHASECHK.TRANS64.TRYWAIT P2, [UR5+0x2a850], R3 ;  /* 0x02a85003ff0075a7 */ /* 0x0000620008040145 */
[----:B------:R-:W-:Y:S05]  /*d8d0*/  @!P0 BRA `(.L_x_982) ;  /* 0x0000000000048947 */ /* 0x000fea0003800000 */
[----:B------:R-:W-:Y:S01]  /*d8e0*/  BPT.TRAP 0x1 ;  /* 0x000000040000795c */ /* 0x000fe20000300000 */
.L_x_982:
[----:B-1----:R-:W-:Y:S05]  /*d8f0*/  @P2 BRA `(.L_x_983) ;  /* 0x0000000000082947 */ /* 0x002fea0003800000 */
[----:B------:R-:W1:Y:S02]  /*d900*/  SYNCS.PHASECHK.TRANS64.TRYWAIT P0, [UR5+0x2a850], R3 ;  /* 0x02a85003ff0075a7 */ /* 0x000e640008000145 */
[----:B-1----:R-:W-:Y:S05]  /*d910*/  @!P0 BRA `(.L_x_984) ;  /* 0x0000006400a08947 */ /* 0x002fea0003800000 */
.L_x_983:
[----:B------:R-:W-:Y:S01]  /*d920*/  UIADD3 UR57, UR57, 0x400, URZ ;  /* 0x0000040039397890 */ /* 0x000fe2000fffe03f */
[----:B------:R-:W-:Y:S01]  /*d930*/  WARPGROUP.ARRIVE ;  /* 0x00000000000079c5 */ /* 0x000fe20000000000 */
[----:B------:R-:W-:Y:S01]  /*d940*/  UMOV UR7, 0x40000040 ;  /* 0x4000004000077882 */ /* 0x000fe20000000000 */
[----:B-1----:R-:W1:Y:S01]  /*d950*/  SHFL.BFLY PT, R0, R7, 0x2, 0x1f ;  /* 0x0c401f0007007f89 */ /* 0x002e6200000e0000 */
[----:B------:R-:W-:Y:S01]  /*d960*/  USHF.R.U32.HI UR57, URZ, 0x4, UR57 ;  /* 0x000000043f397899 */ /* 0x000fe20008011639 */
[----:B------:R-:W-:Y:S02]  /*d970*/  IMAD.U32 R8, RZ, RZ, UR5 ;  /* 0x00000005ff087e24 */ /* 0x000fe4000f8e00ff */
[----:B0-----:R-:W0:Y:S01]  /*d980*/  SHFL.BFLY PT, R3, R6, 0x2, 0x1f ;  /* 0x0c401f0006037f89 */ /* 0x001e2200000e0000 */
[----:B------:R-:W-:Y:S01]  /*d990*/  ULOP3.LUT UR57, UR57, 0x3fff, URZ, 0xc0, !UPT ;  /* 0x00003fff39397892 */ /* 0x000fe2000f8ec03f */
[----:B------:R-:W-:Y:S02]  /*d9a0*/  @!P1 VIADD R8, R8, 0x2a860 ;  /* 0x0002a86008089836 */ /* 0x000fe40000000000 */
[----:B------:R-:W-:Y:S01]  /*d9b0*/  IMAD.MOV.U32 R4, RZ, RZ, RZ ;  /* 0x000000ffff047224 */ /* 0x000fe200078e00ff */
[----:B------:R-:W-:-:S02]  /*d9c0*/  ULOP3.LUT UR57, UR57, 0x3000000, URZ, 0xfc, !UPT ;  /* 0x0300000039397892 */ /* 0x000fc4000f8efc3f */
[----:B------:R-:W-:Y:S02]  /*d9d0*/  @!P1 PRMT R8, RZ, 0x654, R8 ;  /* 0x00000654ff089816 */ /* 0x000fe40000000008 */
[----:B------:R-:W-:-:S07]  /*d9e0*/  UIMAD UR4, UR4, 0x600, UR57 ;  /* 0x00000600040478a4 */ /* 0x000fce000f8e0239 */
[----:B------:R-:W-:Y:S02]  /*d9f0*/  UMOV UR6, UR4 ;  /* 0x0000000400067c82 */ /* 0x000fe40008000000 */
[----:B------:R-:W-:Y:S01]  /*da00*/  HGMMA.64x128x16.F32 R24, R156, gdesc[UR4].tnspB, R24, gsb0 ;  /* 0x41e000049c187df0 */ /* 0x000fe20008000818 */
[----:B------:R-:W-:Y:S01]  /*da10*/  UIADD3 UR6, UR4, 0x80, URZ ;  /* 0x0000008004067890 */ /* 0x000fe2000fffe03f */
[----:B-1----:R-:W-:Y:S01]  /*da20*/  FADD.FTZ R0, R0, R7 ;  /* 0x0000000700007221 */ /* 0x002fe20000010000 */
[----:B------:R-:W-:Y:S01]  /*da30*/  UMOV UR7, 0x40000040 ;  /* 0x4000004000077882 */ /* 0x000fe20000000000 */
[----:B------:R-:W-:Y:S02]  /*da40*/  IMAD.MOV.U32 R7, RZ, RZ, RZ ;  /* 0x000000ffff077224 */ /* 0x000fe400078e00ff */
[----:B0-----:R-:W-:Y:S01]  /*da50*/  FADD.FTZ R2, R3, R6 ;  /* 0x0000000603027221 */ /* 0x001fe20000010000 */
[----:B------:R-:W-:Y:S01]  /*da60*/  IMAD.MOV.U32 R6, RZ, RZ, -0x800000 ;  /* 0xff800000ff067424 */ /* 0x000fe200078e00ff */
[----:B------:R-:W0:Y:S04]  /*da70*/  SHFL.BFLY PT, R3, R0, 0x1, 0x1f ;  /* 0x0c201f0000037f89 */ /* 0x000e2800000e0000 */
[----:B------:R-:W1:Y:S01]  /*da80*/  SHFL.BFLY PT, R5, R2, 0x1, 0x1f ;  /* 0x0c201f0002057f89 */ /* 0x000e6200000e0000 */
[----:B0-----:R-:W-:Y:S01]  /*da90*/  FADD.FTZ R9, R0, R3 ;  /* 0x0000000300097221 */ /* 0x001fe20000010000 */
[----:B------:R-:W-:-:S02]  /*daa0*/  IMAD.MOV.U32 R0, RZ, RZ, -0x800000 ;  /* 0xff800000ff007424 */ /* 0x000fc400078e00ff */
[----:B-1----:R-:W-:Y:S02]  /*dab0*/  FADD.FTZ R12, R2, R5 ;  /* 0x00000005020c7221 */ /* 0x002fe40000010000 */
[----:B------:R-:W-:-:S03]  /*dac0*/  FSETP.NE.FTZ.AND P0, PT, R9, RZ, PT ;  /* 0x000000ff0900720b */ /* 0x000fc60003f15000 */
        /* <DEDUP_REMOVED lines=102> */
.L_x_914:
[----:B------:R-:W-:Y:S05]  /*e130*/  @P0 BRA `(.L_x_985) ;  /* 0x0000001400440947 */ /* 0x000fea0003800000 */
[----:B------:R-:W0:Y:S01]  /*e140*/  S2R R7, SR_TID.X ;  /* 0x0000000000077919 */ /* 0x000e220000002100 */
[----:B------:R-:W1:Y:S01]  /*e150*/  LDC R21, c[0x0][0xbe8] ;  /* 0x0002fa00ff157b82 */ /* 0x000e620000000800 */
[----:B------:R-:W-:Y:S01]  /*e160*/  SHF.R.S32.HI R15, RZ, 0x1f, R18 ;  /* 0x0000001fff0f7819 */ /* 0x000fe20000011412 */
[----:B------:R-:W-:Y:S01]  /*e170*/  ULDC.64 UR4, c[0x0][0xbd0] ;  /* 0x0002f40000047ab9 */ /* 0x000fe20000000a00 */
[----:B------:R-:W2:Y:S01]  /*e180*/  S2R R20, SR_CTAID.X ;  /* 0x0000000000147919 */ /* 0x000ea20000002500 */
[----:B------:R-:W-:Y:S01]  /*e190*/  ULDC.64 UR6, c[0x0][0xb38] ;  /* 0x0002ce0000067ab9 */ /* 0x000fe20000000a00 */
[----:B------:R-:W-:Y:S01]  /*e1a0*/  ULDC.64 UR10, c[0x0][0x208] ;  /* 0x00008200000a7ab9 */ /* 0x000fe20000000a00 */
[----:B------:R-:W-:Y:S02]  /*e1b0*/  BSSY B0, `(.L_x_986) ;  /* 0x00000e3000007945 */ /* 0x000fe40003800000 */
        /* <DEDUP_REMOVED lines=9> */
[----:B------:R-:W0:Y:S01]  /*e250*/  LDC.64 R72, c[0x0][0xb40] ;  /* 0x0002d000ff487b82 */ /* 0x000e220000000a00 */
[----:B------:R-:W-:Y:S02]  /*e260*/  LEA.HI R8, R8, R7, RZ, 0x2 ;  /* 0x0000000708087211 */ /* 0x000fe400078f10ff */
[----:B------:R-:W-:Y:S02]  /*e270*/  LOP3.LUT R10, R9, 0xffffff80, RZ, 0xc0, !PT ;  /* 0xffffff80090a7812 */ /* 0x000fe400078ec0ff */
[----:B------:R-:W-:-:S03]  /*e280*/  LOP3.LUT R8, R8, 0xfffffffc, RZ, 0xc0, !PT ;  /* 0xfffffffc08087812 */ /* 0x000fc600078ec0ff */
[C---:B------:R-:W-:Y:S01]  /*e290*/  IMAD.IADD R74, R7.reuse, 0x1, -R10 ;  /* 0x00000001074a7824 */ /* 0x040fe200078e0a0a */
[----:B------:R-:W-:Y:S01]  /*e2a0*/  SHF.R.S32.HI R10, RZ, 0x7, R9 ;  /* 0x00000007ff0a7819 */ /* 0x000fe20000011409 */
[----:B------:R-:W-:Y:S01]  /*e2b0*/  IMAD.IADD R14, R7, 0x1, -R8 ;  /* 0x00000001070e7824 */ /* 0x000fe200078e0a08 */
[----:B------:R-:W5:Y:S02]  /*e2c0*/  @P0 LDC R17, c[0x0][0xbec] ;  /* 0x0002fb00ff110b82 */ /* 0x000f640000000800 */
[----:B------:R-:W-:Y:S02]  /*e2d0*/  SHF.R.S32.HI R11, RZ, 0x1f, R74 ;  /* 0x0000001fff0b7819 */ /* 0x000fe4000001144a */
[----:B------:R-:W-:Y:S02]  /*e2e0*/  LEA.HI R7, R9, R10, RZ, 0x1 ;  /* 0x0000000a09077211 */ /* 0x000fe400078f08ff */
[CC--:B------:R-:W-:Y:S02]  /*e2f0*/  LEA.HI R88, R11.reuse, R74.reuse, RZ, 0x2 ;  /* 0x0000004a0b587211 */ /* 0x0c0fe400078f10ff */
[----:B------:R-:W-:Y:S01]  /*e300*/  LEA.HI R11, R11, R74, RZ, 0x5 ;  /* 0x0000004a0b0b7211 */ /* 0x000fe200078f28ff */
[----:B------:R-:W5:Y:S01]  /*e310*/  @P0 LDC R89, c[0x0][0xbec] ;  /* 0x0002fb00ff590b82 */ /* 0x000f620000000800 */
[----:B------:R-:W-:-:S02]  /*e320*/  SHF.R.S32.HI R12, RZ, 0x2, R88 ;  /* 0x00000002ff0c7819 */ /* 0x000fc40000011458 */
[----:B------:R-:W-:Y:S02]  /*e330*/  SHF.R.S32.HI R13, RZ, 0x1f, R88 ;  /* 0x0000001fff0d7819 */ /* 0x000fe40000011458 */
[----:B------:R-:W-:Y:S02]  /*e340*/  LOP3.LUT R7, R7, 0x3fffffe, RZ, 0xc0, !PT ;  /* 0x03fffffe07077812 */ /* 0x000fe400078ec0ff */
[----:B------:R-:W-:Y:S01]  /*e350*/  LEA.HI R13, R13, R12, RZ, 0x3 ;  /* 0x0000000c0d0d7211 */ /* 0x000fe200078f18ff */
[----:B------:R-:W5:Y:S01]  /*e360*/  @P0 LDC R19, c[0x0][0xbf0] ;  /* 0x0002fc00ff130b82 */ /* 0x000f620000000800 */
[----:B------:R-:W-:Y:S01]  /*e370*/  LEA.HI R9, R14, R14, RZ, 0x1 ;  /* 0x0000000e0e097211 */ /* 0x000fe200078f08ff */
[----:B------:R-:W-:Y:S01]  /*e380*/  IMAD.IADD R7, R10, 0x1, -R7 ;  /* 0x000000010a077824 */ /* 0x000fe200078e0a07 */
[----:B------:R-:W-:Y:S02]  /*e390*/  LOP3.LUT R13, R13, 0xfffffff8, RZ, 0xc0, !PT ;  /* 0xfffffff80d0d7812 */ /* 0x000fe400078ec0ff */
[----:B------:R-:W-:-:S02]  /*e3a0*/  SHF.R.S32.HI R11, RZ, 0x5, R11 ;  /* 0x00000005ff0b7819 */ /* 0x000fc4000001140b */
[----:B------:R-:W-:Y:S01]  /*e3b0*/  LOP3.LUT R9, R9, 0x1ffffffe, RZ, 0xc0, !PT ;  /* 0x1ffffffe09097812 */ /* 0x000fe200078ec0ff */
[----:B------:R-:W-:Y:S01]  /*e3c0*/  IMAD.IADD R8, R12, 0x1, -R13 ;  /* 0x000000010c087824 */ /* 0x000fe200078e0a0d */
[----:B------:R-:W5:Y:S03]  /*e3d0*/  @P0 LDC R90, c[0x0][0xbf0] ;  /* 0x0002fc00ff5a0b82 */ /* 0x000f660000000800 */
[----:B------:R-:W-:Y:S02]  /*e3e0*/  IMAD R8, R11, 0x10, R8 ;  /* 0x000000100b087824 */ /* 0x000fe400078e0208 */
[----:B------:R-:W-:Y:S02]  /*e3f0*/  IMAD R11, R15, UR4, RZ ;  /* 0x000000040f0b7c24 */ /* 0x000fe4000f8e02ff */
[----:B------:R-:W-:Y:S02]  /*e400*/  IMAD.IADD R12, R14, 0x1, -R9 ;  /* 0x000000010e0c7824 */ /* 0x000fe400078e0a09 */
[----:B------:R-:W-:-:S02]  /*e410*/  IMAD R7, R7, 0x40, R8 ;  /* 0x0000004007077824 */ /* 0x000fc400078e0208 */
[----:B------:R-:W-:Y:S01]  /*e420*/  IMAD.WIDE.U32 R8, R18, UR4, RZ ;  /* 0x0000000412087c25 */ /* 0x000fe2000f8e00ff */
[----:B---3--:R-:W-:-:S03]  /*e430*/  USHF.R.S32.HI UR4, URZ, 0x1f, UR9 ;  /* 0x0000001f3f047899 */ /* 0x008fc60008011409 */
[C---:B------:R-:W-:Y:S02]  /*e440*/  IMAD R13, R18.reuse, UR5, R11 ;  /* 0x00000005120d7c24 */ /* 0x040fe4000f8e020b */
[----:B------:R-:W-:Y:S02]  /*e450*/  IMAD R15, R15, UR6, RZ ;  /* 0x000000060f0f7c24 */ /* 0x000fe4000f8e02ff */
[----:B------:R-:W-:Y:S02]  /*e460*/  IMAD.IADD R9, R9, 0x1, R13 ;  /* 0x0000000109097824 */ /* 0x000fe400078e020d */
[----:B------:R-:W-:-:S04]  /*e470*/  IMAD.WIDE.U32 R10, R18, UR6, RZ ;  /* 0x00000006120a7c25 */ /* 0x000fc8000f8e00ff */
[----:B------:R-:W-:Y:S01]  /*e480*/  IMAD R13, R18, UR7, R15 ;  /* 0x00000007120d7c24 */ /* 0x000fe2000f8e020f */
[----:B------:R-:W-:Y:S01]  /*e490*/  ULDC.64 UR6, c[0x0][0xb48] ;  /* 0x0002d20000067ab9 */ /* 0x000fe20000000a00 */
[----:B------:R-:W-:Y:S02]  /*e4a0*/  IMAD R12, R12, 0x8, R7 ;  /* 0x000000080c0c7824 */ /* 0x000fe400078e0207 */
[----:B------:R-:W-:Y:S02]  /*e4b0*/  IMAD.MOV R18, RZ, RZ, -R18 ;  /* 0x000000ffff127224 */ /* 0x000fe400078e0a12 */
[----:B----4-:R-:W-:Y:S02]  /*e4c0*/  IMAD R14, R22, UR4, RZ ;  /* 0x00000004160e7c24 */ /* 0x010fe4000f8e02ff */
[----:B--2---:R-:W-:Y:S02]  /*e4d0*/  IMAD R12, R20, 0x80, R12 ;  /* 0x00000080140c7824 */ /* 0x004fe400078e020c */
[----:B0-----:R-:W-:Y:S01]  /*e4e0*/  IMAD R16, R72, UR4, RZ ;  /* 0x0000000448107c24 */ /* 0x001fe2000f8e02ff */
[----:B------:R-:W-:Y:S01]  /*e4f0*/  ULDC.64 UR4, c[0x0][0xbe0] ;  /* 0x0002f80000047ab9 */ /* 0x000fe20000000a00 */
[----:B-1----:R-:W-:-:S02]  /*e500*/  IMAD R75, R75, R18, UR8 ;  /* 0x000000084b4b7e24 */ /* 0x002fc4000f8e0212 */
[----:B------:R-:W-:Y:S02]  /*e510*/  IMAD.IADD R11, R11, 0x1, R13 ;  /* 0x000000010b0b7824 */ /* 0x000fe400078e020d */
[----:B------:R-:W-:Y:S02]  /*e520*/  IMAD R15, R23, UR9, R14 ;  /* 0x00000009170f7c24 */ /* 0x000fe4000f8e020e */
[----:B------:R-:W-:-:S04]  /*e530*/  IMAD.WIDE.U32 R8, R22, UR9, R8 ;  /* 0x0000000916087c25 */ /* 0x000fc8000f8e0008 */
[----:B-----5:R-:W-:-:S04]  /*e540*/  @P0 IMAD.HI.U32 R14, R12, R17, RZ ;  /* 0x000000110c0e0227 */ /* 0x020fc800078e00ff */
[----:B------:R-:W-:Y:S01]  /*e550*/  IMAD R17, R73, UR9, R16 ;  /* 0x0000000949117c24 */ /* 0x000fe2000f8e0210 */
[----:B------:R-:W-:Y:S01]  /*e560*/  SHF.R.S32.HI R16, RZ, 0x1f, R75 ;  /* 0x0000001fff107819 */ /* 0x000fe2000001144b */
[----:B------:R-:W-:Y:S01]  /*e570*/  IMAD.WIDE.U32 R10, R72, UR9, R10 ;  /* 0x00000009480a7c25 */ /* 0x000fe2000f8e000a */
[----:B------:R-:W-:-:S03]  /*e580*/  ULDC.64 UR8, c[0x0][0xb28] ;  /* 0x0002ca0000087ab9 */ /* 0x000fc60000000a00 */
[----:B------:R-:W-:Y:S02]  /*e590*/  IMAD.IADD R9, R9, 0x1, R15 ;  /* 0x0000000109097824 */ /* 0x000fe400078e020f */
[----:B------:R-:W-:-:S04]  /*e5a0*/  @P0 IMAD.HI.U32 R89, R12, R89, RZ ;  /* 0x000000590c590227 */ /* 0x000fc800078e00ff */
[----:B------:R-:W-:Y:S02]  /*e5b0*/  IMAD.IADD R11, R11, 0x1, R17 ;  /* 0x000000010b0b7824 */ /* 0x000fe400078e0211 */
[----:B------:R-:W-:Y:S01]  /*e5c0*/  IMAD.MOV.U32 R13, RZ, RZ, R12 ;  /* 0x000000ffff0d7224 */ /* 0x000fe200078e000c */
[----:B------:R-:W-:Y:S01]  /*e5d0*/  @P0 SHF.R.U32.HI R13, RZ, R19, R14 ;  /* 0x00000013ff0d0219 */ /* 0x000fe2000001160e */
[----:B------:R-:W-:Y:S02]  /*e5e0*/  IMAD R17, R16, UR6, RZ ;  /* 0x0000000610117c24 */ /* 0x000fe4000f8e02ff */
[----:B------:R-:W-:-:S04]  /*e5f0*/  IMAD.WIDE.U32 R8, R75, UR4, R8 ;  /* 0x000000044b087c25 */ /* 0x000fc8000f8e0008 */
[----:B------:R-:W-:Y:S01]  /*e600*/  IMAD.MOV.U32 R15, RZ, RZ, R12 ;  /* 0x000000ffff0f7224 */ /* 0x000fe200078e000c */
[----:B------:R-:W-:Y:S01]  /*e610*/  @P0 SHF.R.U32.HI R15, RZ, R90, R89 ;  /* 0x0000005aff0f0219 */ /* 0x000fe20000011659 */
[----:B------:R-:W-:Y:S01]  /*e620*/  IMAD R14, R16, UR4, RZ ;  /* 0x00000004100e7c24 */ /* 0x000fe2000f8e02ff */
[----:B------:R-:W-:Y:S01]  /*e630*/  IADD3 R8, P0, R13, R8, RZ ;  /* 0x000000080d087210 */ /* 0x000fe20007f1e0ff */
[C---:B------:R-:W-:Y:S01]  /*e640*/  IMAD R19, R75.reuse, UR7, R17 ;  /* 0x000000074b137c24 */ /* 0x040fe2000f8e0211 */
[--C-:B------:R-:W-:Y:S01]  /*e650*/  SHF.R.S32.HI R17, RZ, 0x1f, R13.reuse ;  /* 0x0000001fff117819 */ /* 0x100fe2000001140d */
[----:B------:R-:W-:Y:S02]  /*e660*/  IMAD.MOV R13, RZ, RZ, -R13 ;  /* 0x000000ffff0d7224 */ /* 0x000fe400078e0a0d */
[----:B------:R-:W-:Y:S01]  /*e670*/  IMAD R16, R75, UR5, R14 ;  /* 0x000000054b107c24 */ /* 0x000fe2000f8e020e */
[--C-:B------:R-:W-:Y:S01]  /*e680*/  SHF.R.S32.HI R14, RZ, 0x1f, R15.reuse ;  /* 0x0000001fff0e7819 */ /* 0x100fe2000001140f */
[----:B------:R-:W-:Y:S01]  /*e690*/  IMAD.MOV R18, RZ, RZ, -R15 ;  /* 0x000000ffff127224 */ /* 0x000fe200078e0a0f */
[----:B------:R-:W-:Y:S01]  /*e6a0*/  ULDC.64 UR4, c[0x0][0xb30] ;  /* 0x0002cc0000047ab9 */ /* 0x000fe20000000a00 */
[----:B------:R-:W-:Y:S01]  /*e6b0*/  IMAD R13, R21, R13, R12 ;  /* 0x0000000d150d7224 */ /* 0x000fe200078e020c */
[----:B------:R-:W-:Y:S01]  /*e6c0*/  IADD3.X R9, R17, R9, R16, P0, !PT ;  /* 0x0000000911097210 */ /* 0x000fe200007fe410 */
[----:B------:R-:W-:Y:S01]  /*e6d0*/  IMAD.WIDE.U32 R10, R75, UR6, R10 ;  /* 0x000000064b0a7c25 */ /* 0x000fe2000f8e000a */
[----:B------:R-:W-:-:S03]  /*e6e0*/  ULDC.64 UR6, c[0x0][0xbc8] ;  /* 0x0002f20000067ab9 */ /* 0x000fc60000000a00 */
[----:B------:R-:W-:Y:S02]  /*e6f0*/  IMAD R14, R14, UR4, RZ ;  /* 0x000000040e0e7c24 */ /* 0x000fe4000f8e02ff */
[----:B------:R-:W-:Y:S01]  /*e700*/  IMAD R17, R21, R18, R12 ;  /* 0x0000001215117224 */ /* 0x000fe200078e020c */
[----:B------:R-:W-:Y:S01]  /*e710*/  SHF.R.S32.HI R12, RZ, 0x1f, R13 ;  /* 0x0000001fff0c7819 */ /* 0x000fe2000001140d */
[----:B------:R-:W-:Y:S02]  /*e720*/  IMAD.IADD R11, R11, 0x1, R19 ;  /* 0x000000010b0b7824 */ /* 0x000fe400078e0213 */
[C---:B------:R-:W-:Y:S01]  /*e730*/  IMAD R19, R15.reuse, UR5, R14 ;  /* 0x000000050f137c24 */ /* 0x040fe2000f8e020e */
[----:B------:R-:W-:Y:S01]  /*e740*/  SHF.R.S32.HI R14, RZ, 0x1f, R17 ;  /* 0x0000001fff0e7819 */ /* 0x000fe20000011411 */
[----:B------:R-:W-:Y:S01]  /*e750*/  IMAD.WIDE.U32 R10, R15, UR4, R10 ;  /* 0x000000040f0a7c25 */ /* 0x000fe2000f8e000a */
[----:B------:R-:W0:Y:S01]  /*e760*/  S2UR UR5, SR_CgaCtaId ;  /* 0x00000000000579c3 */ /* 0x000e220000008800 */
[----:B------:R-:W-:-:S02]  /*e770*/  UMOV UR4, 0x400 ;  /* 0x0000040000047882 */ /* 0x000fc40000000000 */
[----:B------:R-:W-:Y:S02]  /*e780*/  IMAD R12, R12, UR6, RZ ;  /* 0x000000060c0c7c24 */ /* 0x000fe4000f8e02ff */
[----:B------:R-:W-:Y:S02]  /*e790*/  IMAD.IADD R11, R11, 0x1, R19 ;  /* 0x000000010b0b7824 */ /* 0x000fe400078e0213 */
[----:B------:R-:W-:Y:S02]  /*e7a0*/  IMAD R14, R14, UR8, RZ ;  /* 0x000000080e0e7c24 */ /* 0x000fe4000f8e02ff */
        /* <DEDUP_REMOVED lines=10> */
[----:B------:R-:W-:Y:S01]  /*e850*/  IMAD.IADD R9, R11, 0x1, R19 ;  /* 0x000000010b097824 */ /* 0x000fe200078e0213 */
[----:B0-----:R-:W-:Y:S01]  /*e860*/  ULEA UR4, UR5, UR4, 0x18 ;  /* 0x0000000405047291 */ /* 0x001fe2000f8ec03f */
[----:B------:R-:W-:Y:S01]  /*e870*/  IMAD R7, R20, 0x80, R7 ;  /* 0x0000008014077824 */ /* 0x000fe200078e0207 */
[----:B------:R-:W-:Y:S01]  /*e880*/  LEA.HI.X R13, R8, UR7, R13, 0x2, P0 ;  /* 0x00000007080d7c11 */ /* 0x000fe200080f140d */
[----:B------:R-:W-:Y:S01]  /*e890*/  IMAD R20, R21, UR6, RZ ;  /* 0x0000000615147c24 */ /* 0x000fe2000f8e02ff */
[----:B------:R-:W-:Y:S01]  /*e8a0*/  LEA.HI.X R73, R10, UR9, R9, 0x2, P1 ;  /* 0x000000090a497c11 */ /* 0x000fe200088f1409 */
[----:B------:R-:W-:Y:S01]  /*e8b0*/  SHFL.IDX PT, R8, R12, RZ, 0x1c1f ;  /* 0x001c1fff0c087589 */ /* 0x000fe200000e0000 */
[----:B------:R-:W-:Y:S01]  /*e8c0*/  LOP3.LUT P0, RZ, R74, 0x3, RZ, 0xc0, !PT ;  /* 0x000000034aff7812 */ /* 0x000fe2000780c0ff */
[C---:B------:R-:W-:Y:S01]  /*e8d0*/  VIADD R21, R7.reuse, 0x8 ;  /* 0x0000000807157836 */ /* 0x040fe20000000000 */
[----:B------:R-:W-:Y:S01]  /*e8e0*/  UIADD3 UR4, UR4, 0x2a820, URZ ;  /* 0x0002a82004047890 */ /* 0x000fe2000fffe03f */
[----:B------:R-:W0:Y:S01]  /*e8f0*/  SHFL.IDX PT, R9, R13, RZ, 0x1c1f ;  /* 0x001c1fff0d097589 */ /* 0x000e2200000e0000 */
[----:B------:R-:W-:-:S02]  /*e900*/  ISETP.GE.OR P1, PT, R7, R20, P0 ;  /* 0x000000140700720c */ /* 0x000fc40000726670 */
[-C--:B------:R-:W-:Y:S01]  /*e910*/  ISETP.GE.OR P0, PT, R21, R20.reuse, P0 ;  /* 0x000000141500720c */ /* 0x080fe20000706670 */
[----:B------:R-:W-:Y:S01]  /*e920*/  SHFL.IDX PT, R10, R12, 0x1, 0x1c1f ;  /* 0x003c1f000c0a7f89 */ /* 0x000fe200000e0000 */
[----:B------:R-:W-:Y:S01]  /*e930*/  ISETP.GE.AND P2, PT, R7, R20, PT ;  /* 0x000000140700720c */ /* 0x000fe20003f46270 */
[----:B------:R-:W-:Y:S02]  /*e940*/  UPRMT UR4, URZ, 0x654, UR4 ;  /* 0x000006543f047896 */ /* 0x000fe40008000004 */
[----:B------:R1:W2:Y:S04]  /*e950*/  SHFL.IDX PT, R11, R13, 0x1, 0x1c1f ;  /* 0x003c1f000d0b7f89 */ /* 0x0002a800000e0000 */
[----:B------:R3:W4:Y:S03]  /*e960*/  SHFL.IDX PT, R18, R72, RZ, 0x1c1f ;  /* 0x001c1fff48127589 */ /* 0x00072600000e0000 */
[----:B------:R-:W-:Y:S01]  /*e970*/  SYNCS.ARRIVE.TRANS64.RED.A1T0 RZ, [UR4], RZ ;  /* 0x000000ffffff79a7 */ /* 0x000fe20008100404 */
[----:B-1----:R-:W-:Y:S01]  /*e980*/  LOP3.LUT R13, R88, 0x7ffffffc, RZ, 0xc0, !PT ;  /* 0x7ffffffc580d7812 */ /* 0x002fe200078ec0ff */
[----:B------:R3:W1:Y:S04]  /*e990*/  SHFL.IDX PT, R19, R73, RZ, 0x1c1f ;  /* 0x001c1fff49137589 */ /* 0x00066800000e0000 */
[----:B------:R-:W-:Y:S01]  /*e9a0*/  IMAD.IADD R13, R74, 0x1, -R13 ;  /* 0x000000014a0d7824 */ /* 0x000fe200078e0a0d */
[----:B0-----:R3:W-:Y:S03]  /*e9b0*/  @!P1 ST.E desc[UR10][R8.64], R6 ;  /* 0x0000000608009985 */ /* 0x0017e6000c10190a */
[----:B------:R-:W-:Y:S01]  /*e9c0*/  IMAD.SHL.U32 R23, R13, 0x2, RZ ;  /* 0x000000020d177824 */ /* 0x000fe200078e00ff */
[----:B--2---:R3:W-:Y:S01]  /*e9d0*/  @!P0 ST.E desc[UR10][R10.64], R0 ;  /* 0x000000000a008985 */ /* 0x0047e2000c10190a */
[----:B------:R-:W-:Y:S05]  /*e9e0*/  @P2 BRA `(.L_x_987) ;  /* 0x00000004007c2947 */ /* 0x000fea0003800000 */
[C---:B---3--:R-:W-:Y:S01]  /*e9f0*/  VIADD R0, R23.reuse, 0x8 ;  /* 0x0000000817007836 */ /* 0x048fe20000000000 */
[----:B------:R-:W-:Y:S01]  /*ea00*/  ULDC UR4, c[0x0][0xac8] ;  /* 0x0002b20000047ab9 */ /* 0x000fe20000000800 */
[C---:B------:R-:W-:Y:S01]  /*ea10*/  VIADD R10, R23.reuse, 0x10 ;  /* 0x00000010170a7836 */ /* 0x040fe20000000000 */
[C---:B------:R-:W-:Y:S01]  /*ea20*/  ISETP.GE.AND P2, PT, R23.reuse, UR4, PT ;  /* 0x0000000417007c0c */ /* 0x040fe2000bf46270 */
[C---:B------:R-:W-:Y:S01]  /*ea30*/  VIADD R11, R23.reuse, 0x18 ;  /* 0x00000018170b7836 */ /* 0x040fe20000000000 */
[----:B------:R-:W-:Y:S01]  /*ea40*/  ISETP.GE.AND P3, PT, R0, UR4, PT ;  /* 0x0000000400007c0c */ /* 0x000fe2000bf66270 */
[----:B------:R-:W-:Y:S01]  /*ea50*/  VIADD R12, R23, 0x28 ;  /* 0x00000028170c7836 */ /* 0x000fe20000000000 */
[----:B------:R-:W-:Y:S01]  /*ea60*/  ISETP.GE.AND P0, PT, R10, UR4, PT ;  /* 0x000000040a007c0c */ /* 0x000fe2000bf06270 */
[----:B------:R-:W-:Y:S01]  /*ea70*/  ULDC.64 UR6, c[0x0][0x208] ;  /* 0x0000820000067ab9 */ /* 0x000fe20000000a00 */
[----:B------:R-:W-:Y:S01]  /*ea80*/  ISETP.GE.AND P1, PT, R11, UR4, PT ;  /* 0x000000040b007c0c */ /* 0x000fe2000bf26270 */
[----:B------:R-:W-:-:S02]  /*ea90*/  VIADD R13, R23, 0x30 ;  /* 0x00000030170d7836 */ /* 0x000fc40000000000 */
[C---:B------:R-:W-:Y:S02]  /*eaa0*/  VIADD R14, R23.reuse, 0x38 ;  /* 0x00000038170e7836 */ /* 0x040fe40000000000 */
[----:B------:R-:W-:Y:S01]  /*eab0*/  VIADD R15, R23, 0x40 ;  /* 0x00000040170f7836 */ /* 0x000fe20000000000 */
[----:B------:R-:W-:Y:S01]  /*eac0*/  ISETP.GE.AND P4, PT, R13, UR4, PT ;  /* 0x000000040d007c0c */ /* 0x000fe2000bf86270 */
[C---:B-1--4-:R-:W-:Y:S01]  /*ead0*/  @!P2 IMAD.WIDE R6, R23.reuse, 0x4, R18 ;  /* 0x000000041706a825 */ /* 0x052fe200078e0212 */
[----:B------:R-:W-:Y:S02]  /*eae0*/  ISETP.GE.AND P5, PT, R14, UR4, PT ;  /* 0x000000040e007c0c */ /* 0x000fe4000bfa6270 */
[----:B------:R-:W-:Y:S01]  /*eaf0*/  @!P3 LEA.HI R0, R0, R0, RZ, 0x1 ;  /* 0x000000000000b211 */ /* 0x000fe200078f08ff */
[----:B------:R-:W-:Y:S01]  /*eb00*/  VIADD R16, R23, 0x50 ;  /* 0x0000005017107836 */ /* 0x000fe20000000000 */
[----:B------:R0:W-:Y:S01]  /*eb10*/  @!P2 ST.E.64 desc[UR6][R6.64], R24 ;  /* 0x000000180600a985 */ /* 0x0001e2000c101b06 */
[----:B------:R-:W-:Y:S01]  /*eb20*/  ISETP.GE.AND P6, PT, R15, UR4, PT ;  /* 0x000000040f007c0c */ /* 0x000fe2000bfc6270 */
[C---:B------:R-:W-:Y:S01]  /*eb30*/  VIADD R22, R23.reuse, 0x60 ;  /* 0x0000006017167836 */ /* 0x040fe20000000000 */
        /* <DEDUP_REMOVED lines=12> */
[----:B------:R-:W-:Y:S01]  /*ec00*/  @!P0 IMAD.WIDE R6, R7, 0x4, R18 ;  /* 0x0000000407068825 */ /* 0x000fe200078e0212 */
[----:B------:R-:W-:-:S04]  /*ec10*/  @!P2 LEA.HI R0, R0, R0, RZ, 0x1 ;  /* 0x000000000000a211 */ /* 0x000fc800078f08ff */
[----:B------:R0:W-:Y:S01]  /*ec20*/  @!P0 ST.E.64 desc[UR6][R6.64], R32 ;  /* 0x0000002006008985 */ /* 0x0001e2000c101b06 */
[----:B------:R-:W-:Y:S02]  /*ec30*/  @!P3 LEA.HI R12, R12, R12, RZ, 0x1 ;  /* 0x0000000c0c0cb211 */ /* 0x000fe400078f08ff */
[----:B-1----:R-:W-:Y:S02]  /*ec40*/  @!P1 LOP3.LUT R9, R11, 0xfffffffe, RZ, 0xc0, !PT ;  /* 0xfffffffe0b099812 */ /* 0x002fe400078ec0ff */
[----:B------:R-:W-:Y:S02]  /*ec50*/  @!P2 LOP3.LUT R11, R0, 0xfffffffe, RZ, 0xc0, !PT ;  /* 0xfffffffe000ba812 */ /* 0x000fe400078ec0ff */
[----:B------:R-:W-:Y:S01]  /*ec60*/  @!P3 LOP3.LUT R13, R12, 0xfffffffe, RZ, 0xc0, !PT ;  /* 0xfffffffe0c0db812 */ /* 0x000fe200078ec0ff */
[--C-:B------:R-:W-:Y:S01]  /*ec70*/  @!P1 IMAD.WIDE R8, R9, 0x4, R18.reuse ;  /* 0x0000000409089825 */ /* 0x100fe200078e0212 */
[----:B------:R-:W-:Y:S02]  /*ec80*/  @!P6 LEA.HI R0, R15, R15, RZ, 0x1 ;  /* 0x0000000f0f00e211 */ /* 0x000fe400078f08ff */
[----:B------:R-:W-:Y:S01]  /*ec90*/  @!P4 LOP3.LUT R15, R10, 0xfffffffe, RZ, 0xc0, !PT ;  /* 0xfffffffe0a0fc812 */ /* 0x000fe200078ec0ff */
[--C-:B------:R-:W-:Y:S01]  /*eca0*/  @!P2 IMAD.WIDE R10, R11, 0x4, R18.reuse ;  /* 0x000000040b0aa825 */ /* 0x100fe200078e0212 */
[----:B------:R-:W-:Y:S01]  /*ecb0*/  @!P6 LOP3.LUT R25, R0, 0xfffffffe, RZ, 0xc0, !PT ;  /* 0xfffffffe0019e812 */ /* 0x000fe200078ec0ff */
[----:B------:R1:W-:Y:S01]  /*ecc0*/  @!P1 ST.E.64 desc[UR6][R8.64], R36 ;  /* 0x0000002408009985 */ /* 0x0003e2000c101b06 */
[----:B------:R-:W-:Y:S01]  /*ecd0*/  ISETP.GE.AND P1, PT, R16, UR4, PT ;  /* 0x0000000410007c0c */ /* 0x000fe2000bf26270 */
[----:B0-----:R-:W-:-:S02]  /*ece0*/  @!P3 IMAD.WIDE R6, R13, 0x4, R18 ;  /* 0x000000040d06b825 */ /* 0x001fc400078e0212 */
[----:B------:R0:W-:Y:S02]  /*ecf0*/  @!P2 ST.E.64 desc[UR6][R10.64], R40 ;  /* 0x000000280a00a985 */ /* 0x0001e4000c101b06 */
[----:B------:R-:W-:Y:S02]  /*ed00*/  VIADD R0, R23, 0x48 ;  /* 0x0000004817007836 */ /* 0x000fe40000000000 */
[--C-:B------:R-:W-:Y:S01]  /*ed10*/  @!P5 IMAD.WIDE R12, R17, 0x4, R18.reuse ;  /* 0x00000004110cd825 */ /* 0x100fe200078e0212 */
[----:B------:R2:W-:Y:S01]  /*ed20*/  @!P3 ST.E.64 desc[UR6][R6.64], R44 ;  /* 0x0000002c0600b985 */ /* 0x0005e2000c101b06 */
[----:B------:R-:W-:Y:S02]  /*ed30*/  ISETP.GE.AND P3, PT, R22, UR4, PT ;  /* 0x0000000416007c0c */ /* 0x000fe4000bf66270 */
[----:B------:R-:W-:Y:S01]  /*ed40*/  VIADD R17, R23, 0x58 ;  /* 0x0000005817117836 */ /* 0x000fe20000000000 */
[----:B------:R-:W-:Y:S01]  /*ed50*/  ISETP.GE.AND P0, PT, R0, UR4, PT ;  /* 0x0000000400007c0c */ /* 0x000fe2000bf06270 */
[----:B-1----:R-:W-:Y:S01]  /*ed60*/  @!P4 IMAD.WIDE R8, R15, 0x4, R18 ;  /* 0x000000040f08c825 */ /* 0x002fe200078e0212 */
[----:B------:R-:W-:-:S02]  /*ed70*/  @!P1 LEA.HI R16, R16, R16, RZ, 0x1 ;  /* 0x0000001010109211 */ /* 0x000fc400078f08ff */
[----:B------:R-:W-:Y:S01]  /*ed80*/  ISETP.GE.AND P2, PT, R17, UR4, PT ;  /* 0x0000000411007c0c */ /* 0x000fe2000bf46270 */
[----:B------:R-:W-:Y:S01]  /*ed90*/  @!P6 IMAD.WIDE R14, R25, 0x4, R18 ;  /* 0x00000004190ee825 */ /* 0x000fe200078e0212 */
[----:B------:R1:W-:Y:S03]  /*eda0*/  @!P4 ST.E.64 desc[UR6][R8.64], R48 ;  /* 0x000000300800c985 */ /* 0x0003e6000c101b06 */
[C---:B0-----:R-:W-:Y:S01]  /*edb0*/  VIADD R10, R23.reuse, 0x68 ;  /* 0x00000068170a7836 */ /* 0x041fe20000000000 */
[----:B------:R0:W-:Y:S01]  /*edc0*/  @!P5 ST.E.64 desc[UR6][R12.64], R52 ;  /* 0x000000340c00d985 */ /* 0x0001e2000c101b06 */
[C---:B--2---:R-:W-:Y:S01]  /*edd0*/  VIADD R7, R23.reuse, 0x78 ;  /* 0x0000007817077836 */ /* 0x044fe20000000000 */
[----:B------:R-:W-:Y:S01]  /*ede0*/  @!P3 LEA.HI R22, R22, R22, RZ, 0x1 ;  /* 0x000000161616b211 */ /* 0x000fe200078f08ff */
[----:B------:R-:W-:Y:S01]  /*edf0*/  VIADD R11, R23, 0x70 ;  /* 0x00000070170b7836 */ /* 0x000fe20000000000 */
[----:B------:R2:W-:Y:S01]  /*ee00*/  @!P6 ST.E.64 desc[UR6][R14.64], R56 ;  /* 0x000000380e00e985 */ /* 0x0005e2000c101b06 */
[----:B------:R-:W-:-:S02]  /*ee10*/  ISETP.GE.AND P4, PT, R10, UR4, PT ;  /* 0x000000040a007c0c */ /* 0x000fc4000bf86270 */
[----:B------:R-:W-:Y:S02]  /*ee20*/  ISETP.GE.AND P6, PT, R7, UR4, PT ;  /* 0x0000000407007c0c */ /* 0x000fe4000bfc6270 */
[----:B------:R-:W-:Y:S02]  /*ee30*/  ISETP.GE.AND P5, PT, R11, UR4, PT ;  /* 0x000000040b007c0c */ /* 0x000fe4000bfa6270 */
[----:B------:R-:W-:Y:S02]  /*ee40*/  @!P0 LEA.HI R0, R0, R0, RZ, 0x1 ;  /* 0x0000000000008211 */ /* 0x000fe400078f08ff */
[----:B------:R-:W-:Y:S02]  /*ee50*/  @!P2 LEA.HI R17, R17, R17, RZ, 0x1 ;  /* 0x000000111111a211 */ /* 0x000fe400078f08ff */
[----:B-1----:R-:W-:Y:S02]  /*ee60*/  @!P1 LOP3.LUT R9, R16, 0xfffffffe, RZ, 0xc0, !PT ;  /* 0xfffffffe10099812 */ /* 0x002fe400078ec0ff */
[----:B0-----:R-:W-:-:S02]  /*ee70*/  @!P3 LOP3.LUT R13, R22, 0xfffffffe, RZ, 0xc0, !PT ;  /* 0xfffffffe160db812 */ /* 0x001fc400078ec0ff */
        /* <DEDUP_REMOVED lines=22> */
.L_x_987:
[----:B------:R-:W-:Y:S05]  /*efe0*/  BSYNC B0 ;  /* 0x0000000000007941 */ /* 0x000fea0003800000 */
.L_x_986:
[----:B------:R-:W-:Y:S01]  /*eff0*/  ISETP.GE.AND P0, PT, R21, R20, PT ;  /* 0x000000141500720c */ /* 0x000fe20003f06270 */
[----:B0-----:R2:W0:Y:S04]  /*f000*/  SHFL.IDX PT, R15, R73, 0x1, 0x1c1f ;  /* 0x003c1f00490f7f89 */ /* 0x00142800000e0000 */
[----:B------:R2:W0:Y:S08]  /*f010*/  SHFL.IDX PT, R14, R72, 0x1, 0x1c1f ;  /* 0x003c1f00480e7f89 */ /* 0x00043000000e0000 */
[----:B--2---:R-:W-:Y:S05]  /*f020*/  @P0 BRA `(.L_x_906) ;  /* 0x0000004c00140947 */ /* 0x004fea0003800000 */
[----:B------:R-:W-:Y:S01]  /*f030*/  ULDC UR4, c[0x0][0xac8] ;  /* 0x0002b20000047ab9 */ /* 0x000fe20000000800 */
[C---:B---3--:R-:W-:Y:S01]  /*f040*/  VIADD R0, R23.reuse, 0x8 ;  /* 0x0000000817007836 */ /* 0x048fe20000000000 */
[C---:B------:R-:W-:Y:S01]  /*f050*/  ISETP.GE.AND P0, PT, R23.reuse, UR4, PT ;  /* 0x0000000417007c0c */ /* 0x040fe2000bf06270 */
[C---:B------:R-:W-:Y:S01]  /*f060*/  VIADD R6, R23.reuse, 0x10 ;  /* 0x0000001017067836 */ /* 0x040fe20000000000 */
[----:B------:R-:W-:Y:S01]  /*f070*/  ULDC.64 UR6, c[0x0][0x208] ;  /* 0x0000820000067ab9 */ /* 0x000fe20000000a00 */
[C---:B------:R-:W-:Y:S01]  /*f080*/  VIADD R8, R23.reuse, 0x18 ;  /* 0x0000001817087836 */ /* 0x040fe20000000000 */
[----:B------:R-:W-:Y:S01]  /*f090*/  ISETP.GE.AND P5, PT, R0, UR4, PT ;  /* 0x0000000400007c0c */ /* 0x000fe2000bfa6270 */
[C---:B------:R-:W-:Y:S01]  /*f0a0*/  VIADD R11, R23.reuse, 0x28 ;  /* 0x00000028170b7836 */ /* 0x040fe20000000000 */
[----:B------:R-:W-:Y:S01]  /*f0b0*/  ISETP.GE.AND P6, PT, R6, UR4, PT ;  /* 0x0000000406007c0c */ /* 0x000fe2000bfc6270 */
[C---:B------:R-:W-:Y:S02]  /*f0c0*/  VIADD R10, R23.reuse, 0x20 ;  /* 0x00000020170a7836 */ /* 0x040fe40000000000 */
[----:B------:R-:W-:Y:S01]  /*f0d0*/  VIADD R13, R23, 0x38 ;  /* 0x00000038170d7836 */ /* 0x000fe20000000000 */
[----:B------:R-:W-:Y:S01]  /*f0e0*/  ISETP.GE.AND P3, PT, R11, UR4, PT ;  /* 0x000000040b007c0c */ /* 0x000fe2000bf66270 */
[C---:B------:R-:W-:Y:S01]  /*f0f0*/  VIADD R12, R23.reuse, 0x30 ;  /* 0x00000030170c7836 */ /* 0x040fe20000000000 */
[----:B------:R-:W-:Y:S01]  /*f100*/  ISETP.GE.AND P4, PT, R10, UR4, PT ;  /* 0x000000040a007c0c */ /* 0x000fe2000bf86270 */
[----:B0-----:R-:W-:Y:S01]  /*f110*/  @!P0 IMAD.WIDE R2, R23, 0x4, R14 ;  /* 0x0000000417028825 */ /* 0x001fe200078e020e */
[----:B------:R-:W-:-:S02]  /*f120*/  ISETP.GE.AND P1, PT, R13, UR4, PT ;  /* 0x000000040d007c0c */ /* 0x000fc4000bf26270 */
[----:B------:R-:W-:Y:S01]  /*f130*/  ISETP.GE.AND P2, PT, R12, UR4, PT ;  /* 0x000000040c007c0c */ /* 0x000fe2000bf46270 */
[C---:B----4-:R-:W-:Y:S01]  /*f140*/  VIADD R18, R23.reuse, 0x40 ;  /* 0x0000004017127836 */ /* 0x050fe20000000000 */
[----:B------:R0:W-:Y:S01]  /*f150*/  @!P0 ST.E.64 desc[UR6][R2.64], R26 ;  /* 0x0000001a02008985 */ /* 0x0001e2000c101b06 */
[----:B------:R-:W-:Y:S01]  /*f160*/  ISETP.GE.AND P0, PT, R8, UR4, PT ;  /* 0x0000000408007c0c */ /* 0x000fe2000bf06270 */
[C---:B------:R-:W-:Y:S01]  /*f170*/  VIADD R20, R23.reuse, 0x48 ;  /* 0x0000004817147836 */ /* 0x040fe20000000000 */
[----:B------:R-:W-:Y:S01]  /*f180*/  @!P5 LEA.HI R0, R0, R0, RZ, 0x1 ;  /* 0x000000000000d211 */ /* 0x000fe200078f08ff */
[----:B------:R-:W-:Y:S01]  /*f190*/  VIADD R21, R23, 0x70 ;  /* 0x0000007017157836 */ /* 0x000fe20000000000 */
        /* <DEDUP_REMOVED lines=9> */
[----:B------:R-:W-:Y:S01]  /*f230*/  @!P0 LOP3.LUT R9, R8, 0xfffffffe, RZ, 0xc0, !PT ;  /* 0xfffffffe08098812 */ /* 0x000fe200078ec0ff */
[----:B------:R0:W-:Y:S01]  /*f240*/  @!P5 ST.E.64 desc[UR6][R2.64], R30 ;  /* 0x0000001e0200d985 */ /* 0x0001e2000c101b06 */
[----:B------:R-:W-:-:S02]  /*f250*/  ISETP.GE.AND P5, PT, R18, UR4, PT ;  /* 0x0000000412007c0c */ /* 0x000fc4000bfa6270 */
[----:B------:R-:W-:Y:S01]  /*f260*/  @!P2 LEA.HI R12, R12, R12, RZ, 0x1 ;  /* 0x0000000c0c0ca211 */ /* 0x000fe200078f08ff */
[----:B------:R2:W-:Y:S01]  /*f270*/  @!P6 ST.E.64 desc[UR6][R6.64], R34 ;  /* 0x000000220600e985 */ /* 0x0005e2000c101b06 */
[----:B------:R-:W-:Y:S01]  /*f280*/  @!P3 LOP3.LUT R13, R0, 0xfffffffe, RZ, 0xc0, !PT ;  /* 0xfffffffe000db812 */ /* 0x000fe200078ec0ff */
[----:B------:R-:W-:Y:S01]  /*f290*/  VIADD R0, R23, 0x50 ;  /* 0x0000005017007836 */ /* 0x000fe20000000000 */
[----:B------:R-:W-:Y:S02]  /*f2a0*/  @!P4 LOP3.LUT R11, R10, 0xfffffffe, RZ, 0xc0, !PT ;  /* 0xfffffffe0a0bc812 */ /* 0x000fe400078ec0ff */
[----:B------:R-:W-:Y:S02]  /*f2b0*/  @!P2 LOP3.LUT R17, R12, 0xfffffffe, RZ, 0xc0, !PT ;  /* 0xfffffffe0c11a812 */ /* 0x000fe400078ec0ff */
[----:B------:R-:W-:Y:S02]  /*f2c0*/  ISETP.GE.AND P6, PT, R20, UR4, PT ;  /* 0x0000000414007c0c */ /* 0x000fe4000bfc6270 */
[----:B-1----:R-:W-:Y:S01]  /*f2d0*/  @!P1 LOP3.LUT R19, R16, 0xfffffffe, RZ, 0xc0, !PT ;  /* 0xfffffffe10139812 */ /* 0x002fe200078ec0ff */
[----:B0-----:R-:W-:Y:S01]  /*f2e0*/  @!P0 IMAD.WIDE R2, R9, 0x4, R14 ;  /* 0x0000000409028825 */ /* 0x001fe200078e020e */
[----:B------:R-:W-:-:S03]  /*f2f0*/  @!P5 LEA.HI R18, R18, R18, RZ, 0x1 ;  /* 0x000000121212d211 */ /* 0x000fc600078f08ff */
[--C-:B--2---:R-:W-:Y:S01]  /*f300*/  @!P4 IMAD.WIDE R6, R11, 0x4, R14.reuse ;  /* 0x000000040b06c825 */ /* 0x104fe200078e020e */
[----:B------:R0:W-:Y:S01]  /*f310*/  @!P0 ST.E.64 desc[UR6][R2.64], R38 ;  /* 0x0000002602008985 */ /* 0x0001e2000c101b06 */
[----:B------:R-:W-:Y:S02]  /*f320*/  ISETP.GE.AND P0, PT, R0, UR4, PT ;  /* 0x0000000400007c0c */ /* 0x000fe4000bf06270 */
[--C-:B------:R-:W-:Y:S01]  /*f330*/  @!P3 IMAD.WIDE R8, R13, 0x4, R14.reuse ;  /* 0x000000040d08b825 */ /* 0x100fe200078e020e */
[----:B------:R1:W-:Y:S01]  /*f340*/  @!P4 ST.E.64 desc[UR6][R6.64], R42 ;  /* 0x0000002a0600c985 */ /* 0x0003e2000c101b06 */
[----:B------:R-:W-:Y:S02]  /*f350*/  @!P6 LEA.HI R20, R20, R20, RZ, 0x1 ;  /* 0x000000141414e211 */ /* 0x000fe400078f08ff */
[----:B------:R-:W-:Y:S01]  /*f360*/  @!P2 IMAD.WIDE R10, R17, 0x4, R14 ;  /* 0x00000004110aa825 */ /* 0x000fe200078e020e */
[----:B------:R2:W-:Y:S01]  /*f370*/  @!P3 ST.E.64 desc[UR6][R8.64], R46 ;  /* 0x0000002e0800b985 */ /* 0x0005e2000c101b06 */
[----:B------:R-:W-:-:S02]  /*f380*/  ISETP.GE.AND P4, PT, R21, UR4, PT ;  /* 0x0000000415007c0c */ /* 0x000fc4000bf86270 */
[--C-:B------:R-:W-:Y:S01]  /*f390*/  @!P1 IMAD.WIDE R12, R19, 0x4, R14.reuse ;  /* 0x00000004130c9825 */ /* 0x100fe200078e020e */
[----:B------:R3:W-:Y:S01]  /*f3a0*/  @!P2 ST.E.64 desc[UR6][R10.64], R50 ;  /* 0x000000320a00a985 */ /* 0x0007e2000c101b06 */
[----:B0-----:R-:W-:Y:S02]  /*f3b0*/  @!P5 LOP3.LUT R3, R18, 0xfffffffe, RZ, 0xc0, !PT ;  /* 0xfffffffe1203d812 */ /* 0x001fe400078ec0ff */
[C---:B------:R-:W-:Y:S01]  /*f3c0*/  VIADD R16, R23.reuse, 0x58 ;  /* 0x0000005817107836 */ /* 0x040fe20000000000 */
[----:B------:R-:W-:Y:S01]  /*f3d0*/  @!P1 ST.E.64 desc[UR6][R12.64], R54 ;  /* 0x000000360c009985 */ /* 0x000fe2000c101b06 */
[C---:B------:R-:W-:Y:S01]  /*f3e0*/  VIADD R17, R23.reuse, 0x60 ;  /* 0x0000006017117836 */ /* 0x040fe20000000000 */
[----:B------:R-:W-:Y:S01]  /*f3f0*/  @!P0 LEA.HI R0, R0, R0, RZ, 0x1 ;  /* 0x0000000000008211 */ /* 0x000fe200078f08ff */
[----:B------:R-:W-:Y:S01]  /*f400*/  VIADD R19, R23, 0x68 ;  /* 0x0000006817137836 */ /* 0x000fe20000000000 */
[----:B------:R-:W-:Y:S01]  /*f410*/  ISETP.GE.AND P1, PT, R16, UR4, PT ;  /* 0x0000000410007c0c */ /* 0x000fe2000bf26270 */
[----:B------:R-:W-:Y:S01]  /*f420*/  @!P5 IMAD.WIDE R2, R3, 0x4, R14 ;  /* 0x000000040302d825 */ /* 0x000fe200078e020e */
[----:B------:R-:W-:-:S02]  /*f430*/  ISETP.GE.AND P2, PT, R17, UR4, PT ;  /* 0x0000000411007c0c */ /* 0x000fc4000bf46270 */
[----:B------:R-:W-:Y:S01]  /*f440*/  ISETP.GE.AND P3, PT, R19, UR4, PT ;  /* 0x0000000413007c0c */ /* 0x000fe2000bf66270 */
[----:B------:R-:W-:Y:S01]  /*f450*/  VIADD R23, R23, 0x78 ;  /* 0x0000007817177836 */ /* 0x000fe20000000000 */
[----:B-1----:R-:W-:Y:S01]  /*f460*/  @!P6 LOP3.LUT R7, R20, 0xfffffffe, RZ, 0xc0, !PT ;  /* 0xfffffffe1407e812 */ /* 0x002fe200078ec0ff */
[----:B------:R0:W-:Y:S01]  /*f470*/  @!P5 ST.E.64 desc[UR6][R2.64], R58 ;  /* 0x0000003a0200d985 */ /* 0x0001e2000c101b06 */
[----:B--2---:R-:W-:Y:S02]  /*f480*/  @!P0 LOP3.LUT R9, R0, 0xfffffffe, RZ, 0xc0, !PT ;  /* 0xfffffffe00098812 */ /* 0x004fe400078ec0ff */
[----:B------:R-:W-:Y:S01]  /*f490*/  @!P4 LEA.HI R21, R21, R21, RZ, 0x1 ;  /* 0x000000151515c211 */ /* 0x000fe200078f08ff */
[----:B------:R-:W-:Y:S02]  /*f4a0*/  @!P6 IMAD.WIDE R6, R7, 0x4, R14 ;  /* 0x000000040706e825 */ /* 0x000fe400078e020e */
[----:B------:R-:W-:Y:S02]  /*f4b0*/  @!P1 LEA.HI R16, R16, R16, RZ, 0x1 ;  /* 0x0000001010109211 */ /* 0x000fe400078f08ff */
[----:B------:R-:W-:Y:S01]  /*f4c0*/  @!P2 LEA.HI R17, R17, R17, RZ, 0x1 ;  /* 0x000000111111a211 */ /* 0x000fe200078f08ff */
[----:B------:R1:W-:Y:S01]  /*f4d0*/  @!P6 ST.E.64 desc[UR6][R6.64], R62 ;  /* 0x0000003e0600e985 */ /* 0x0003e2000c101b06 */
[----:B------:R-:W-:-:S02]  /*f4e0*/  @!P3 LEA.HI R19, R19, R19, RZ, 0x1 ;  /* 0x000000131313b211 */ /* 0x000fc400078f08ff */
[----:B---3--:R-:W-:Y:S01]  /*f4f0*/  @!P1 LOP3.LUT R11, R16, 0xfffffffe, RZ, 0xc0, !PT ;  /* 0xfffffffe100b9812 */ /* 0x008fe200078ec0ff */
[--C-:B0-----:R-:W-:Y:S01]  /*f500*/  @!P0 IMAD.WIDE R2, R9, 0x4, R14.reuse ;  /* 0x0000000409028825 */ /* 0x101fe200078e020e */
[----:B------:R-:W-:Y:S02]  /*f510*/  @!P2 LOP3.LUT R17, R17, 0xfffffffe, RZ, 0xc0, !PT ;  /* 0xfffffffe1111a812 */ /* 0x000fe400078ec0ff */
[----:B------:R-:W-:Y:S02]  /*f520*/  @!P3 LOP3.LUT R19, R19, 0xfffffffe, RZ, 0xc0, !PT ;  /* 0xfffffffe1313b812 */ /* 0x000fe400078ec0ff */
[----:B------:R2:W-:Y:S01]  /*f530*/  @!P0 ST.E.64 desc[UR6][R2.64], R66 ;  /* 0x0000004202008985 */ /* 0x0005e2000c101b06 */
[----:B------:R-:W-:Y:S01]  /*f540*/  ISETP.GE.AND P0, PT, R23, UR4, PT ;  /* 0x0000000417007c0c */ /* 0x000fe2000bf06270 */
[----:B------:R-:W-:Y:S01]  /*f550*/  @!P2 IMAD.WIDE R8, R17, 0x4, R14 ;  /* 0x000000041108a825 */ /* 0x000fe200078e020e */
[----:B------:R-:W-:-:S03]  /*f560*/  @!P4 LOP3.LUT R13, R21, 0xfffffffe, RZ, 0xc0, !PT ;  /* 0xfffffffe150dc812 */ /* 0x000fc600078ec0ff */
[----:B-1----:R-:W-:-:S04]  /*f570*/  @!P1 IMAD.WIDE R6, R11, 0x4, R14 ;  /* 0x000000040b069825 */ /* 0x002fc800078e020e */
[--C-:B------:R-:W-:Y:S01]  /*f580*/  @!P3 IMAD.WIDE R10, R19, 0x4, R14.reuse ;  /* 0x00000004130ab825 */ /* 0x100fe200078e020e */
[----:B------:R2:W-:Y:S03]  /*f590*/  @!P1 ST.E.64 desc[UR6][R6.64], R70 ;  /* 0x0000004606009985 */ /* 0x0005e6000c101b06 */
[----:B------:R-:W-:Y:S01]  /*f5a0*/  @!P4 IMAD.WIDE R12, R13, 0x4, R14 ;  /* 0x000000040d0cc825 */ /* 0x000fe200078e020e */
[----:B------:R2:W-:Y:S04]  /*f5b0*/  @!P2 ST.E.64 desc[UR6][R8.64], R4 ;  /* 0x000000040800a985 */ /* 0x0005e8000c101b06 */
[----:B------:R2:W-:Y:S04]  /*f5c0*/  @!P3 ST.E.64 desc[UR6][R10.64], R78 ;  /* 0x0000004e0a00b985 */ /* 0x0005e8000c101b06 */
[----:B------:R2:W-:Y:S01]  /*f5d0*/  @!P4 ST.E.64 desc[UR6][R12.64], R82 ;  /* 0x000000520c00c985 */ /* 0x0005e2000c101b06 */
[----:B------:R-:W-:Y:S05]  /*f5e0*/  @P0 BRA `(.L_x_906) ;  /* 0x0000004400a40947 */ /* 0x000fea0003800000 */
[----:B------:R-:W-:Y:S01]  /*f5f0*/  LEA.HI R23, R23, R23, RZ, 0x1 ;  /* 0x0000001717177211 */ /* 0x000fe200078f08ff */
[----:B------:R-:W-:-:S03]  /*f600*/  ULDC.64 UR4, c[0x0][0x208] ;  /* 0x0000820000047ab9 */ /* 0x000fc60000000a00 */
[----:B--2---:R-:W-:-:S05]  /*f610*/  LOP3.LUT R3, R23, 0xfffffffe, RZ, 0xc0, !PT ;  /* 0xfffffffe17037812 */ /* 0x004fca00078ec0ff */
[----:B------:R-:W-:-:S05]  /*f620*/  IMAD.WIDE R2, R3, 0x4, R14 ;  /* 0x0000000403027825 */ /* 0x000fca00078e020e */
[----:B------:R0:W-:Y:S01]  /*f630*/  ST.E.64 desc[UR4][R2.64], R86 ;  /* 0x0000005602007985 */ /* 0x0001e2000c101b04 */
[----:B------:R-:W-:Y:S05]  /*f640*/  BRA `(.L_x_906) ;  /* 0x00000044008c7947 */ /* 0x000fea0003800000 */
.L_x_985:
        /* <DEDUP_REMOVED lines=8> */
[----:B-1----:R-:W-:Y:S02]  /*f6d0*/  IMAD R3, R6, UR4, RZ ;  /* 0x0000000406037c24 */ /* 0x002fe4000f8e02ff */
[----:B------:R-:W-:-:S05]  /*f6e0*/  VIADD R0, R0, 0xffffff80 ;  /* 0xffffff8000007836 */ /* 0x000fca0000000000 */
[----:B------:R-:W-:-:S13]  /*f6f0*/  ISETP.GE.AND P0, PT, R0, R3, PT ;  /* 0x000000030000720c */ /* 0x000fda0003f06270 */
[----:B------:R-:W-:Y:S05]  /*f700*/  @P0 BRA `(.L_x_906) ;  /* 0x00000044005c0947 */ /* 0x000fea0003800000 */
[----:B------:R-:W-:Y:S01]  /*f710*/  ISETP.NE.AND P0, PT, R6, 0x1, PT ;  /* 0x000000010600780c */ /* 0x000fe20003f05270 */
[----:B------:R-:W0:Y:S01]  /*f720*/  S2UR UR4, SR_CTAID.Z ;  /* 0x00000000000479c3 */ /* 0x000e220000002700 */
[----:B------:R-:W-:Y:S01]  /*f730*/  SHF.R.S32.HI R5, RZ, 0x1f, R18 ;  /* 0x0000001fff057819 */ /* 0x000fe20000011412 */
[----:B------:R-:W-:Y:S01]  /*f740*/  ULDC.64 UR6, c[0x0][0xbd0] ;  /* 0x0002f40000067ab9 */ /* 0x000fe20000000a00 */
[----:B------:R-:W-:Y:S01]  /*f750*/  ULDC.64 UR10, c[0x0][0x208] ;  /* 0x00008200000a7ab9 */ /* 0x000fe20000000a00 */
[----:B------:R-:W-:-:S04]  /*f760*/  IMAD.WIDE.U32 R2, R18, UR6, RZ ;  /* 0x0000000612027c25 */ /* 0x000fc8000f8e00ff */
[----:B------:R-:W1:Y:S01]  /*f770*/  LDC.64 R12, c[0x0][0xbd8] ;  /* 0x0002f600ff0c7b82 */ /* 0x000e620000000a00 */
[----:B------:R-:W-:-:S04]  /*f780*/  IMAD R5, R5, UR6, RZ ;  /* 0x0000000605057c24 */ /* 0x000fc8000f8e02ff */
[----:B------:R-:W-:Y:S02]  /*f790*/  IMAD R5, R18, UR7, R5 ;  /* 0x0000000712057c24 */ /* 0x000fe4000f8e0205 */
[----:B------:R-:W-:Y:S01]  /*f7a0*/  IMAD.MOV R18, RZ, RZ, -R18 ;  /* 0x000000ffff127224 */ /* 0x000fe200078e0a12 */
[----:B------:R-:W2:Y:S01]  /*f7b0*/  @P0 LDC R9, c[0x0][0xbec] ;  /* 0x0002fb00ff090b82 */ /* 0x000ea20000000800 */
[----:B------:R-:W-:Y:S02]  /*f7c0*/  IMAD.IADD R3, R3, 0x1, R5 ;  /* 0x0000000103037824 */ /* 0x000fe400078e0205 */
[----:B------:R-:W-:-:S05]  /*f7d0*/  IMAD.MOV.U32 R5, RZ, RZ, R0 ;  /* 0x000000ffff057224 */ /* 0x000fca00078e0000 */
        /* <DEDUP_REMOVED lines=27> */
[----:B------:R-:W-:Y:S01]  /*f990*/  LEA R4, P0, R2, UR4, 0x2 ;  /* 0x0000000402047c11 */ /* 0x000fe2000f8010ff */
[----:B------:R-:W-:-:S05]  /*f9a0*/  IMAD.IADD R3, R3, 0x1, R5 ;  /* 0x0000000103037824 */ /* 0x000fca00078e0205 */
[----:B------:R-:W-:Y:S01]  /*f9b0*/  LEA.HI.X R5, R2, UR5, R3, 0x2, P0 ;  /* 0x0000000502057c11 */ /* 0x000fe200080f1403 */
[----:B------:R-:W-:-:S05]  /*f9c0*/  IMAD.MOV.U32 R3, RZ, RZ, -0x800000 ;  /* 0xff800000ff037424 */ /* 0x000fca00078e00ff */
[----:B------:R0:W-:Y:S01]  /*f9d0*/  STG.E desc[UR10][R4.64], R3 ;  /* 0x0000000304007986 */ /* 0x0001e2000c10190a */
[----:B------:R-:W-:Y:S05]  /*f9e0*/  BRA `(.L_x_906) ;  /* 0x0000004000a47947 */ /* 0x000fea0003800000 */
.L_x_904:
        /* <DEDUP_REMOVED lines=18> */
.L_x_988:
[----:B------:R-:W-:Y:S01]  /*fb10*/  ULDC UR7, c[0x0][0xc50] ;  /* 0x0003140000077ab9 */ /* 0x000fe20000000800 */
[----:B------:R-:W-:Y:S01]  /*fb20*/  UMOV UR36, UR6 ;  /* 0x0000000600247c82 */ /* 0x000fe20008000000 */
[----:B------:R-:W-:-:S11]  /*fb30*/  UISETP.NE.AND UP0, UPT, UR7, 0x1, UPT ;  /* 0x000000010700788c */ /* 0x000fd6000bf05270 */
[----:B------:R-:W-:Y:S01]  /*fb40*/  @UP0 ULDC UR4, c[0x0][0xc54] ;  /* 0x0003150000040ab9 */ /* 0x000fe20000000800 */
[----:B------:R-:W-:Y:S01]  /*fb50*/  @UP0 ULDC UR8, c[0x0][0xc58] ;  /* 0x0003160000080ab9 */ /* 0x000fe20000000800 */
[----:B------:R-:W-:-:S04]  /*fb60*/  UIMAD.WIDE.U32 UR4, UR6, UR4, URZ ;  /* 0x00000004060472a5 */ /* 0x000fc8000f8e003f */
[----:B------:R-:W-:-:S12]  /*fb70*/  @UP0 USHF.R.U32.HI UR36, URZ, UR8, UR5 ;  /* 0x000000083f240299 */ /* 0x000fd80008011605 */
.L_x_989:
[----:B------:R-:W-:Y:S01]  /*fb80*/  ISETP.GE.AND P0, PT, R19, RZ, PT ;  /* 0x000000ff1300720c */ /* 0x000fe20003f06270 */
[----:B------:R-:W-:Y:S01]  /*fb90*/  UIADD3 UR41, -UR36, URZ, URZ ;  /* 0x0000003f24297290 */ /* 0x000fe2000fffe13f */
[----:B------:R-:W-:Y:S02]  /*fba0*/  IMAD.MOV.U32 R9, RZ, RZ, 0x1 ;  /* 0x00000001ff097424 */ /* 0x000fe400078e00ff */
[----:B------:R-:W-:Y:S01]  /*fbb0*/  IMAD.MOV.U32 R0, RZ, RZ, RZ ;  /* 0x000000ffff007224 */ /* 0x000fe200078e00ff */
[----:B------:R-:W-:Y:S01]  /*fbc0*/  UIMAD UR41, UR7, UR41, UR6 ;  /* 0x00000029072972a4 */ /* 0x000fe2000f8e0206 */
[----:B------:R-:W-:-:S07]  /*fbd0*/  IMAD.MOV.U32 R3, RZ, RZ, 0x1 ;  /* 0x00000001ff037424 */ /* 0x000fce00078e00ff */
[----:B------:R-:W-:Y:S05]  /*fbe0*/  @!P0 BRA `(.L_x_990) ;  /* 0x0000003c00648947 */ /* 0x000fea0003800000 */
[----:B------:R-:W0:Y:S01]  /*fbf0*/  S2UR UR42, SR_CTAID.X ;  /* 0x00000000002a79c3 */ /* 0x000e220000002500 */
[----:B------:R-:W-:Y:S01]  /*fc00*/  ULDC UR6, c[0x0][0x448] ;  /* 0x0001120000067ab9 */ /* 0x000fe20000000800 */
[----:B------:R-:W-:Y:S01]  /*fc10*/  ULDC.64 UR4, c[0x0][0x418] ;  /* 0x0001060000047ab9 */ /* 0x000fe20000000a00 */
[----:B------:R-:W-:Y:S02]  /*fc20*/  UISETP.NE.AND UP1, UPT, UR6, 0x1, UPT ;  /* 0x000000010600788c */ /* 0x000fe4000bf25270 */
[----:B------:R-:W-:Y:S01]  /*fc30*/  UISETP.NE.U32.AND UP0, UPT, UR4, URZ, UPT ;  /* 0x0000003f0400728c */ /* 0x000fe2000bf05070 */
[----:B------:R-:W-:Y:S02]  /*fc40*/  ULDC UR11, c[0x0][0x288] ;  /* 0x0000a200000b7ab9 */ /* 0x000fe40000000800 */
[----:B------:R-:W-:Y:S01]  /*fc50*/  ULDC UR4, c[0x0][0x424] ;  /* 0x0001090000047ab9 */ /* 0x000fe20000000800 */
[----:B------:R-:W-:Y:S01]  /*fc60*/  UISETP.NE.AND.EX UP0, UPT, UR5, URZ, UPT, UP0 ;  /* 0x0000003f0500728c */ /* 0x000fe2000bf05300 */
[----:B------:R-:W-:Y:S01]  /*fc70*/  ULDC UR12, c[0x0][0x2f0] ;  /* 0x0000bc00000c7ab9 */ /* 0x000fe20000000800 */
[----:B------:R-:W-:-:S02]  /*fc80*/  UIADD3 UR6, -UR11, 0x1, URZ ;  /* 0x000000010b067890 */ /* 0x000fc4000fffe13f */
[----:B------:R-:W-:Y:S01]  /*fc90*/  USEL UR10, UR4, 0x1, UP0 ;  /* 0x00000001040a7887 */ /* 0x000fe20008000000 */
[----:B------:R-:W-:Y:S02]  /*fca0*/  @UP1 ULDC UR13, c[0x0][0x450] ;  /* 0x00011400000d1ab9 */ /* 0x000fe40000000800 */
[----:B------:R-:W-:Y:S01]  /*fcb0*/  @UP1 ULDC UR4, c[0x0][0x44c] ;  /* 0x0001130000041ab9 */ /* 0x000fe20000000800 */
[----:B------:R-:W-:Y:S02]  /*fcc0*/  UIMAD UR7, UR10, UR12, 0x5f ;  /* 0x0000005f0a0774a4 */ /* 0x000fe4000f8e020c */
[----:B------:R-:W-:Y:S02]  /*fcd0*/  UIMAD UR9, UR10, UR12, UR6 ;  /* 0x0000000c0a0972a4 */ /* 0x000fe4000f8e0206 */
[----:B------:R-:W-:Y:S02]  /*fce0*/  UIMAD.WIDE UR6, UR7, 0x2aaaaaab, URZ ;  /* 0x2aaaaaab070678a5 */ /* 0x000fe4000f8e023f */
[----:B0-----:R-:W-:-:S02]  /*fcf0*/  USHF.L.U32 UR42, UR42, 0x7, URZ ;  /* 0x000000072a2a7899 */ /* 0x001fc4000800063f */
[----:B------:R-:W-:Y:S02]  /*fd00*/  USHF.R.U32.HI UR40, URZ, 0x1f, UR7 ;  /* 0x0000001f3f287899 */ /* 0x000fe40008011607 */
[----:B------:R-:W-:Y:S02]  /*fd10*/  UIADD3 UR8, UR42, 0x7f, URZ ;  /* 0x0000007f2a087890 */ /* 0x000fe4000fffe03f */
[----:B------:R-:W-:Y:S02]  /*fd20*/  ULEA.HI.SX32 UR40, UR7, UR40, 0x1c ;  /* 0x0000002807287291 */ /* 0x000fe4000f8fe23f */
[----:B------:R-:W-:-:S04]  /*fd30*/  UIMAD.WIDE.U32 UR4, UR8, UR4, URZ ;  /* 0x00000004080472a5 */ /* 0x000fc8000f8e003f */
[----:B------:R-:W-:-:S03]  /*fd40*/  @UP1 USHF.R.U32.HI UR8, URZ, UR13, UR5 ;  /* 0x0000000d3f081299 */ /* 0x000fc60008011605 */
[----:B------:R-:W-:Y:S01]  /*fd50*/  ULDC.64 UR4, c[0x0][0x9e0] ;  /* 0x0002780000047ab9 */ /* 0x000fe20000000a00 */
[----:B------:R-:W-:Y:S02]  /*fd60*/  UIADD3 UR9, UR9, UR8, URZ ;  /* 0x0000000809097290 */ /* 0x000fe4000fffe03f */
[----:B------:R-:W-:Y:S02]  /*fd70*/  UISETP.GE.AND UP0, UPT, UR5, 0x1, UPT ;  /* 0x000000010500788c */ /* 0x000fe4000bf06270 */
[----:B------:R-:W-:-:S04]  /*fd80*/  UIADD3 UR4, UR9, UR4, URZ ;  /* 0x0000000409047290 */ /* 0x000fc8000fffe03f */
[----:B------:R-:W-:-:S13]  /*fd90*/  PLOP3.LUT P1, PT, PT, PT, UP0, 0x80, 0x0 ;  /* 0x000000000000781c */ /* 0x000fda0003f2f008 */
[----:B------:R-:W-:Y:S05]  /*fda0*/  @!P1 BRA `(.L_x_991) ;  /* 0x0000000000449947 */ /* 0x000fea0003800000 */
[----:B------:R-:W-:Y:S01]  /*fdb0*/  ISETP.LT.AND P0, PT, RZ, UR9, PT ;  /* 0x00000009ff007c0c */ /* 0x000fe2000bf01270 */
[----:B------:R-:W-:-:S12]  /*fdc0*/  UIADD3 UR8, UR9, -0x1, URZ ;  /* 0xffffffff09087890 */ /* 0x000fd8000fffe03f */
[----:B------:R-:W-:Y:S05]  /*fdd0*/  @P0 BRA `(.L_x_992) ;  /* 0x00000000001c0947 */ /* 0x000fea0003800000 */
[----:B------:R-:W-:Y:S02]  /*fde0*/  UISETP.NE.AND UP0, UPT, UR5, 0x1, UPT ;  /* 0x000000010500788c */ /* 0x000fe4000bf05270 */
[----:B------:R-:W-:-:S09]  /*fdf0*/  UIADD3 UR8, -UR9, URZ, URZ ;  /* 0x0000003f09087290 */ /* 0x000fd2000fffe13f */
[----:B------:R-:W-:Y:S02]  /*fe00*/  @UP0 ULDC.64 UR14, c[0x0][0x9e8] ;  /* 0x00027a00000e0ab9 */ /* 0x000fe40000000a00 */
[----:B------:R-:W-:-:S04]  /*fe10*/  UIMAD.WIDE.U32 UR6, UR8, UR14, URZ ;  /* 0x0000000e080672a5 */ /* 0x000fc8000f8e003f */
[----:B------:R-:W-:-:S04]  /*fe20*/  @UP0 USHF.R.U32.HI UR8, URZ, UR15, UR7 ;  /* 0x0000000f3f080299 */ /* 0x000fc80008011607 */
[----:B------:R-:W-:Y:S01]  /*fe30*/  ULOP3.LUT UR8, URZ, UR8, URZ, 0x33, !UPT ;  /* 0x000000083f087292 */ /* 0x000fe2000f8e333f */
[----:B------:R-:W-:Y:S11]  /*fe40*/  BRA `(.L_x_993) ;  /* 0x0000000000107947 */ /* 0x000ff60003800000 */
.L_x_992:
[----:B------:R-:W-:-:S11]  /*fe50*/  UISETP.NE.AND UP0, UPT, UR5, 0x1, UPT ;  /* 0x000000010500788c */ /* 0x000fd6000bf05270 */
[----:B------:R-:W-:Y:S02]  /*fe60*/  @UP0 ULDC.64 UR14, c[0x0][0x9e8] ;  /* 0x00027a00000e0ab9 */ /* 0x000fe40000000a00 */
[----:B------:R-:W-:-:S04]  /*fe70*/  UIMAD.WIDE.U32 UR6, UR8, UR14, URZ ;  /* 0x0000000e080672a5 */ /* 0x000fc8000f8e003f */
[----:B------:R-:W-:-:S12]  /*fe80*/  @UP0 USHF.R.U32.HI UR8, URZ, UR15, UR7 ;  /* 0x0000000f3f080299 */ /* 0x000fd80008011607 */
.L_x_993:
[----:B------:R-:W-:-:S04]  /*fe90*/  UIMAD UR8, UR8, UR5, UR5 ;  /* 0x00000005080872a4 */ /* 0x000fc8000f8e0205 */
[----:B------:R-:W-:-:S04]  /*fea0*/  UISETP.LT.AND UP0, UPT, UR4, UR8, UPT ;  /* 0x000000080400728c */ /* 0x000fc8000bf01270 */
[----:B------:R-:W-:-:S12]  /*feb0*/  USEL UR4, UR4, UR8, UP0 ;  /* 0x0000000804047287 */ /* 0x000fd80008000000 */
.L_x_991:
[----:B------:R-:W-:Y:S01]  /*fec0*/  UIADD3 UR6, UR4, 0x5f, URZ ;  /* 0x0000005f04067890 */ /* 0x000fe2000fffe03f */
[----:B------:R-:W-:Y:S01]  /*fed0*/  @UP1 ULDC UR8, c[0x0][0x44c] ;  /* 0x0001130000081ab9 */ /* 0x000fe20000000800 */
[----:B------:R-:W-:Y:S02]  /*fee0*/  @UP1 ULDC UR13, c[0x0][0x450] ;  /* 0x00011400000d1ab9 */ /* 0x000fe40000000800 */
[----:B------:R-:W-:Y:S02]  /*fef0*/  UIMAD.WIDE UR6, UR6, 0x2aaaaaab, URZ ;  /* 0x2aaaaaab060678a5 */ /* 0x000fe4000f8e023f */
[----:B------:R-:W-:Y:S02]  /*ff00*/  UIMAD.WIDE.U32 UR8, UR42, UR8, URZ ;  /* 0x000000082a0872a5 */ /* 0x000fe4000f8e003f */
[----:B------:R-:W-:Y:S01]  /*ff10*/  USHF.R.U32.HI UR39, URZ, 0x1f, UR7 ;  /* 0x0000001f3f277899 */ /* 0x000fe20008011607 */
[----:B------:R-:W-:Y:S01]  /*ff20*/  UMOV UR4, UR42 ;  /* 0x0000002a00047c82 */ /* 0x000fe20008000000 */
[----:B------:R-:W-:-:S02]  /*ff30*/  UIMAD UR10, UR10, UR12, -UR11 ;  /* 0x0000000c0a0a72a4 */ /* 0x000fc4000f8e0a0b */
[----:B------:R-:W-:Y:S02]  /*ff40*/  @UP1 USHF.R.U32.HI UR4, URZ, UR13, UR9 ;  /* 0x0000000d3f041299 */ /* 0x000fe40008011609 */
[----:B------:R-:W-:Y:S02]  /*ff50*/  ULEA.HI.SX32 UR39, UR7, UR39, 0x1c ;  /* 0x0000002707277291 */ /* 0x000fe4000f8fe23f */
[----:B------:R-:W-:Y:S02]  /*ff60*/  UIADD3 UR4, UR10, UR4, URZ ;  /* 0x000000040a047290 */ /* 0x000fe4000fffe03f */
[----:B------:R-:W-:Y:S01]  /*ff70*/  UISETP.LT.AND UP0, UPT, UR40, UR39, UPT ;  /* 0x000000272800728c */ /* 0x000fe2000bf01270 */
[----:B------:R-:W-:Y:S02]  /*ff80*/  ULDC UR8, c[0x0][0x9dc] ;  /* 0x0002770000087ab9 */ /* 0x000fe40000000800 */
[----:B------:R-:W-:Y:S02]  /*ff90*/  UIADD3 UR8, UR4, -UR8, URZ ;  /* 0x8000000804087290 */ /* 0x000fe4000fffe03f */
[----:B------:R-:W-:Y:S01]  /*ffa0*/  USEL UR9, UR40, UR39, UP0 ;  /* 0x0000002728097287 */ /* 0x000fe20008000000 */
[----:B------:R-:W-:Y:S11]  /*ffb0*/  @!P1 BRA `(.L_x_994) ;  /* 0x0000000000449947 */ /* 0x000ff60003800000 */
[----:B------:R-:W-:-:S06]  /*ffc0*/  UISETP.GT.AND UP0, UPT, UR4, -0x1, UPT ;  /* 0xffffffff0400788c */ /* 0x000fcc000bf04270 */
[----:B------:R-:W-:-:S13]  /*ffd0*/  PLOP3.LUT P0, PT, PT, PT, UP0, 0x80, 0x0 ;  /* 0x000000000000781c */ /* 0x000fda0003f0f008 */
[----:B------:R-:W-:Y:S05]  /*ffe0*/  @P0 BRA `(.L_x_995) ;  /* 0x00000000001c0947 */ /* 0x000fea0003800000 */
[----:B------:R-:W-:Y:S02]  /*fff0*/  UISETP.NE.AND UP0, UPT, UR5, 0x1, UPT ;  /* 0x000000010500788c */ /* 0x000fe4000bf05270 */
[----:B------:R-:W-:-:S09]  /*10000*/  ULOP3.LUT UR4, URZ, UR4, URZ, 0x33, !UPT ;  /* 0x000000043f047292 */ /* 0x000fd2000f8e333f */
[----:B------:R-:W-:Y:S02]  /*10010*/  @UP0 ULDC.64 UR10, c[0x0][0x9e8] ;  /* 0x00027a00000a0ab9 */ /* 0x000fe40000000a00 */
[----:B------:R-:W-:-:S04]  /*10020*/  UIMAD.WIDE.U32 UR6, UR4, UR10, URZ ;  /* 0x0000000a040672a5 */ /* 0x000fc8000f8e003f */
[----:B------:R-:W-:-:S04]  /*10030*/  @UP0 USHF.R.U32.HI UR4, URZ, UR11, UR7 ;  /* 0x0000000b3f040299 */ /* 0x000fc80008011607 */
[----:B------:R-:W-:Y:S01]  /*10040*/  ULOP3.LUT UR4, URZ, UR4, URZ, 0x33, !UPT ;  /* 0x000000043f047292 */ /* 0x000fe2000f8e333f */
[----:B------:R-:W-:Y:S11]  /*10050*/  BRA `(.L_x_996) ;  /* 0x0000000000107947 */ /* 0x000ff60003800000 */
.L_x_995:
[----:B------:R-:W-:-:S11]  /*10060*/  UISETP.NE.AND UP0, UPT, UR5, 0x1, UPT ;  /* 0x000000010500788c */ /* 0x000fd6000bf05270 */
[----:B------:R-:W-:Y:S02]  /*10070*/  @UP0 ULDC.64 UR10, c[0x0][0x9e8] ;  /* 0x00027a00000a0ab9 */ /* 0x000fe40000000a00 */
[----:B------:R-:W-:-:S04]  /*10080*/  UIMAD.WIDE.U32 UR6, UR4, UR10, URZ ;  /* 0x0000000a040672a5 */ /* 0x000fc8000f8e003f */
[----:B------:R-:W-:-:S12]  /*10090*/  @UP0 USHF.R.U32.HI UR4, URZ, UR11, UR7 ;  /* 0x0000000b3f040299 */ /* 0x000fd80008011607 */
.L_x_996:
[----:B------:R-:W-:-:S04]  /*100a0*/  UIMAD UR4, UR4, UR5, URZ ;  /* 0x00000005040472a4 */ /* 0x000fc8000f8e023f */
[----:B------:R-:W-:-:S04]  /*100b0*/  UISETP.LT.AND UP0, UPT, UR8, UR4, UPT ;  /* 0x000000040800728c */ /* 0x000fc8000bf01270 */
[----:B------:R-:W-:-:S12]  /*100c0*/  USEL UR8, UR8, UR4, !UP0 ;  /* 0x0000000408087287 */ /* 0x000fd8000c000000 */
.L_x_994:
[----:B------:R-:W-:-:S04]  /*100d0*/  UIMAD.WIDE UR4, UR8, 0x2aaaaaab, URZ ;  /* 0x2aaaaaab080478a5 */ /* 0x000fc8000f8e023f */
[----:B------:R-:W-:-:S04]  /*100e0*/  USHF.R.U32.HI UR4, URZ, 0x1f, UR5 ;  /* 0x0000001f3f047899 */ /* 0x000fc80008011605 */
[----:B------:R-:W-:Y:S02]  /*100f0*/  ULEA.HI.SX32 UR4, UR5, UR4, 0x1c ;  /* 0x0000000405047291 */ /* 0x000fe4000f8fe23f */
[----:B------:R-:W-:Y:S02]  /*10100*/  USHF.R.U32.HI UR5, URZ, 0x10, UR41 ;  /* 0x000000103f057899 */ /* 0x000fe40008011629 */
[----:B------:R-:W-:Y:S02]  /*10110*/  ULOP3.LUT UR41, UR41, 0xffff, URZ, 0xc0, !UPT ;  /* 0x0000ffff29297892 */ /* 0x000fe4000f8ec03f */
[----:B------:R-:W-:Y:S01]  /*10120*/  VIMNMX R7, RZ, UR4, !PT ;  /* 0x00000004ff077c48 */ /* 0x000fe2000ffe0100 */
[----:B------:R-:W-:-:S03]  /*10130*/  UISETP.NE.AND UP0, UPT, UR5, URZ, UPT ;  /* 0x0000003f0500728c */ /* 0x000fc6000bf05270 */
[----:B------:R-:W-:Y:S01]  /*10140*/  ISETP.LT.AND P0, PT, R7, UR9, PT ;  /* 0x0000000907007c0c */ /* 0x000fe2000bf01270 */
[----:B------:R0:W-:Y:S04]  /*10150*/  STL [R1+0x8], R7 ;  /* 0x0000080701007387 */ /* 0x0001e80000100800 */
[----:B------:R0:W-:Y:S03]  /*10160*/  STL [R1+0xc], RZ ;  /* 0x00000cff01007387 */ /* 0x0001e60000100800 */
[----:B------:R-:W-:-:S05]  /*10170*/  @!UP0 ULDC UR5, c[0x0][0x9f0] ;  /* 0x00027c0000058ab9 */ /* 0x000fca0000000800 */
[----:B0-----:R-:W-:Y:S05]  /*10180*/  @!P0 BRA `(.L_x_997) ;  /* 0x0000000000708947 */ /* 0x001fea0003800000 */
[----:B------:R-:W-:Y:S01]  /*10190*/  IMAD.U32 R6, RZ, RZ, UR5 ;  /* 0x00000005ff067e24 */ /* 0x000fe2000f8e00ff */
[----:B------:R-:W-:Y:S01]  /*101a0*/  UIADD3 UR4, UR5, -0x1, UR9 ;  /* 0xffffffff05047890 */ /* 0x000fe2000fffe009 */
[----:B------:R-:W-:-:S03]  /*101b0*/  IMAD.MOV.U32 R2, RZ, RZ, RZ ;  /* 0x000000ffff027224 */ /* 0x000fc600078e00ff */
[-C--:B------:R-:W-:Y:S02]  /*101c0*/  IABS R0, R6.reuse ;  /* 0x0000000600007213 */ /* 0x080fe40000000000 */
[----:B------:R-:W-:Y:S02]  /*101d0*/  IABS R6, R6 ;  /* 0x0000000600067213 */ /* 0x000fe40000000000 */
[----:B------:R-:W0:Y:S08]  /*101e0*/  I2F.RP R4, R0 ;  /* 0x0000000000047306 */ /* 0x000e300000209400 */
[----:B0-----:R-:W0:Y:S02]  /*101f0*/  MUFU.RCP R4, R4 ;  /* 0x0000000400047308 */ /* 0x001e240000001000 */
[----:B0-----:R-:W-:-:S06]  /*10200*/  VIADD R3, R4, 0xffffffe ;  /* 0x0ffffffe04037836 */ /* 0x001fcc0000000000 */
[----:B------:R-:W0:Y:S02]  /*10210*/  F2I.FTZ.U32.TRUNC.NTZ R3, R3 ;  /* 0x0000000300037305 */ /* 0x000e24000021f000 */
[----:B0-----:R-:W-:-:S04]  /*10220*/  IMAD.MOV R5, RZ, RZ, -R3 ;  /* 0x000000ffff057224 */ /* 0x001fc800078e0a03 */
[----:B------:R-:W-:-:S04]  /*10230*/  IMAD R5, R5, R0, RZ ;  /* 0x0000000005057224 */ /* 0x000fc800078e02ff */
[----:B------:R-:W-:Y:S01]  /*10240*/  IMAD.HI.U32 R5, R3, R5, R2 ;  /* 0x0000000503057227 */ /* 0x000fe200078e0002 */
[----:B------:R-:W-:-:S03]  /*10250*/  IADD3 R2, -R7, UR4, RZ ;  /* 0x0000000407027c10 */ /* 0x000fc6000fffe1ff */
[----:B------:R-:W-:Y:S01]  /*10260*/  IMAD.MOV R3, RZ, RZ, -R6 ;  /* 0x000000ffff037224 */ /* 0x000fe200078e0a06 */
[----:B------:R-:W-:Y:S02]  /*10270*/  IABS R4, R2 ;  /* 0x0000000200047213 */ /* 0x000fe40000000000 */
[----:B------:R-:W-:-:S03]  /*10280*/  LOP3.LUT R2, R2, UR5, RZ, 0x3c, !PT ;  /* 0x0000000502027c12 */ /* 0x000fc6000f8e3cff */
[----:B------:R-:W-:Y:S01]  /*10290*/  IMAD.HI.U32 R5, R5, R4, RZ ;  /* 0x0000000405057227 */ /* 0x000fe200078e00ff */
[----:B------:R-:W-:-:S03]  /*102a0*/  ISETP.GE.AND P2, PT, R2, RZ, PT ;  /* 0x000000ff0200720c */ /* 0x000fc60003f46270 */
[----:B------:R-:W-:-:S05]  /*102b0*/  IMAD R3, R5, R3, R4 ;  /* 0x0000000305037224 */ /* 0x000fca00078e0204 */
[----:B------:R-:W-:-:S13]  /*102c0*/  ISETP.GT.U32.AND P1, PT, R0, R3, PT ;  /* 0x000000030000720c */ /* 0x000fda0003f24070 */
[----:B------:R-:W-:Y:S02]  /*102d0*/  @!P1 IMAD.IADD R3, R3, 0x1, -R0 ;  /* 0x0000000103039824 */ /* 0x000fe400078e0a00 */
[----:B------:R-:W-:Y:S01]  /*102e0*/  @!P1 VIADD R5, R5, 0x1 ;  /* 0x0000000105059836 */ /* 0x000fe20000000000 */
[----:B------:R-:W-:Y:S02]  /*102f0*/  ISETP.NE.AND P1, PT, RZ, UR5, PT ;  /* 0x00000005ff007c0c */ /* 0x000fe4000bf25270 */
[----:B------:R-:W-:-:S13]  /*10300*/  ISETP.GE.U32.AND P0, PT, R3, R0, PT ;  /* 0x000000000300720c */ /* 0x000fda0003f06070 */
[----:B------:R-:W-:-:S04]  /*10310*/  @P0 VIADD R5, R5, 0x1 ;  /* 0x0000000105050836 */ /* 0x000fc80000000000 */
[----:B------:R-:W-:Y:S01]  /*10320*/  @!P2 IMAD.MOV R5, RZ, RZ, -R5 ;  /* 0x000000ffff05a224 */ /* 0x000fe200078e0a05 */
[----:B------:R-:W-:-:S05]  /*10330*/  @!P1 LOP3.LUT R5, RZ, UR5, RZ, 0x33, !PT ;  /* 0x00000005ff059c12 */ /* 0x000fca000f8e33ff */
[----:B------:R0:W-:Y:S02]  /*10340*/  STL [R1+0xc], R5 ;  /* 0x00000c0501007387 */ /* 0x0001e40000100800 */
.L_x_997:
[----:B------:R-:W2:Y:S01]  /*10350*/  LDL R2, [R1+0xc] ;  /* 0x00000c0001027983 */ /* 0x000ea20000100800 */
[----:B------:R-:W-:Y:S02]  /*10360*/  IMAD.MOV.U32 R9, RZ, RZ, 0x1 ;  /* 0x00000001ff097424 */ /* 0x000fe400078e00ff */
[----:B------:R-:W-:Y:S02]  /*10370*/  IMAD.MOV.U32 R3, RZ, RZ, 0x1 ;  /* 0x00000001ff037424 */ /* 0x000fe400078e00ff */
[----:B--2---:R-:W-:-:S05]  /*10380*/  IMAD R0, R2, UR41, R7 ;  /* 0x0000002902007c24 */ /* 0x004fca000f8e0207 */
[----:B------:R-:W-:Y:S01]  /*10390*/  VIADDMNMX R18, R0, R2, UR9, PT ;  /* 0x0000000900127e46 */ /* 0x000fe2000b800102 */
[----:B------:R1:W-:Y:S03]  /*103a0*/  STL [R1+0x4], R0 ;  /* 0x0000040001007387 */ /* 0x0003e60000100800 */
[----:B------:R-:W-:Y:S01]  /*103b0*/  ISETP.GT.AND P0, PT, R18, R0, PT ;  /* 0x000000001200720c */ /* 0x000fe20003f04270 */
[----:B------:R2:W-:Y:S01]  /*103c0*/  STL [R1+0x10], R18 ;  /* 0x0000101201007387 */ /* 0x0005e20000100800 */
[----:B-1----:R-:W-:-:S11]  /*103d0*/  IMAD.MOV.U32 R0, RZ, RZ, RZ ;  /* 0x000000ffff007224 */ /* 0x002fd600078e00ff */
[----:B--2---:R-:W-:Y:S05]  /*103e0*/  @!P0 BRA `(.L_x_990) ;  /* 0x0000003400648947 */ /* 0x004fea0003800000 */
[----:B------:R-:W1:Y:S01]  /*103f0*/  S2UR UR4, SR_CgaCtaId ;  /* 0x00000000000479c3 */ /* 0x000e620000008800 */
[----:B------:R-:W-:Y:S02]  /*10400*/  UMOV UR38, 0x400 ;  /* 0x0000040000267882 */ /* 0x000fe40000000000 */
[----:B-1----:R-:W-:-:S04]  /*10410*/  ULEA UR38, UR4, UR38, 0x18 ;  /* 0x0000002604267291 */ /* 0x002fc8000f8ec03f */
        /* <DEDUP_REMOVED lines=8> */
[----:B------:R-:W-:Y:S02]  /*104a0*/  IMAD.U32 R4, RZ, RZ, UR6 ;  /* 0x00000006ff047e24 */ /* 0x000fe4000f8e00ff */
[----:B------:R-:W1:Y:S01]  /*104b0*/  LDC.64 R2, c[0x4][R2] ;  /* 0x0100000002027b82 */ /* 0x000e620000000a00 */
[----:B0-----:R-:W-:Y:S02]  /*104c0*/  IMAD.U32 R5, RZ, RZ, UR7 ;  /* 0x00000007ff057e24 */ /* 0x001fe4000f8e00ff */
[----:B------:R-:W-:Y:S02]  /*104d0*/  IMAD.U32 R6, RZ, RZ, UR8 ;  /* 0x00000008ff067e24 */ /* 0x000fe4000f8e00ff */
[----:B------:R-:W-:-:S02]  /*104e0*/  IMAD.U32 R7, RZ, RZ, UR9 ;  /* 0x00000009ff077e24 */ /* 0x000fc4000f8e00ff */
[----:B------:R-:W-:Y:S02]  /*104f0*/  IMAD.U32 R10, RZ, RZ, UR4 ;  /* 0x00000004ff0a7e24 */ /* 0x000fe4000f8e00ff */
[----:B------:R-:W-:Y:S02]  /*10500*/  IMAD.U32 R11, RZ, RZ, UR5 ;  /* 0x00000005ff0b7e24 */ /* 0x000fe4000f8e00ff */
[----:B------:R-:W-:Y:S02]  /*10510*/  IMAD.MOV.U32 R8, RZ, RZ, 0x70 ;  /* 0x00000070ff087424 */ /* 0x000fe400078e00ff */
[----:B------:R-:W-:Y:S02]  /*10520*/  IMAD.MOV.U32 R12, RZ, RZ, 0x1 ;  /* 0x00000001ff0c7424 */ /* 0x000fe400078e00ff */
[----:B------:R-:W-:-:S07]  /*10530*/  IMAD.MOV.U32 R13, RZ, RZ, RZ ;  /* 0x000000ffff0d7224 */ /* 0x000fce00078e00ff */
[----:B------:R-:W-:-:S07]  /*10540*/  LEPC R20, `(.L_x_998) ;  /* 0x000000001014794e */ /* 0x000fce0000000000 */
[----:B-1----:R-:W-:Y:S05]  /*10550*/  CALL.ABS.NOINC R2 ;  /* 0x0000000002007343 */ /* 0x002fea0003c00000 */
.L_x_998:
        /* <DEDUP_REMOVED lines=8> */
[----:B------:R1:W2:Y:S01]  /*105e0*/  LDC.64 R2, c[0x4][R16] ;  /* 0x0100000010027b82 */ /* 0x0002a20000000a00 */
[----:B------:R-:W-:Y:S02]  /*105f0*/  IMAD.U32 R4, RZ, RZ, UR6 ;  /* 0x00000006ff047e24 */ /* 0x000fe4000f8e00ff */
[----:B0-----:R-:W-:Y:S02]  /*10600*/  IMAD.U32 R5, RZ, RZ, UR7 ;  /* 0x00000007ff057e24 */ /* 0x001fe4000f8e00ff */
[----:B------:R-:W-:Y:S02]  /*10610*/  IMAD.U32 R6, RZ, RZ, UR8 ;  /* 0x00000008ff067e24 */ /* 0x000fe4000f8e00ff */
[----:B------:R-:W-:-:S02]  /*10620*/  IMAD.U32 R7, RZ, RZ, UR9 ;  /* 0x00000009ff077e24 */ /* 0x000fc4000f8e00ff */
[----:B------:R-:W-:Y:S02]  /*10630*/  IMAD.U32 R10, RZ, RZ, UR4 ;  /* 0x00000004ff0a7e24 */ /* 0x000fe4000f8e00ff */
[----:B------:R-:W-:Y:S02]  /*10640*/  IMAD.U32 R11, RZ, RZ, UR5 ;  /* 0x00000005ff0b7e24 */ /* 0x000fe4000f8e00ff */
[----:B------:R-:W-:Y:S02]  /*10650*/  IMAD.MOV.U32 R8, RZ, RZ, 0x70 ;  /* 0x00000070ff087424 */ /* 0x000fe400078e00ff */
[----:B------:R-:W-:Y:S02]  /*10660*/  IMAD.MOV.U32 R12, RZ, RZ, 0x1 ;  /* 0x00000001ff0c7424 */ /* 0x000fe400078e00ff */
[----:B-1----:R-:W-:-:S07]  /*10670*/  IMAD.MOV.U32 R13, RZ, RZ, RZ ;  /* 0x000000ffff0d7224 */ /* 0x002fce00078e00ff */
[----:B------:R-:W-:-:S07]  /*10680*/  LEPC R20, `(.L_x_1000) ;  /* 0x000000001014794e */ /* 0x000fce0000000000 */
[----:B--2---:R-:W-:Y:S05]  /*10690*/  CALL.ABS.NOINC R2 ;  /* 0x0000000002007343 */ /* 0x004fea0003c00000 */
.L_x_1000:
[----:B------:R0:W1:Y:S01]  /*106a0*/  LDC.64 R2, c[0x4][R16] ;  /* 0x0100000010027b82 */ /* 0x0000620000000a00 */
[----:B------:R-:W-:Y:S01]  /*106b0*/  ULDC.64 UR6, c[0x4][0x118] ;  /* 0x0100460000067ab9 */ /* 0x000fe20000000a00 */
[----:B------:R-:W-:Y:S01]  /*106c0*/  ULDC.64 UR8, c[0x4][0x120] ;  /* 0x0100480000087ab9 */ /* 0x000fe20000000a00 */
[----:B------:R-:W-:Y:S01]  /*106d0*/  ULDC.64 UR4, c[0x4][0xb0] ;  /* 0x01002c0000047ab9 */ /* 0x000fe20000000a00 */
[----:B------:R-:W-:Y:S02]  /*106e0*/  IMAD.U32 R4, RZ, RZ, UR6 ;  /* 0x00000006ff047e24 */ /* 0x000fe4000f8e00ff */
[----:B------:R-:W-:Y:S02]  /*106f0*/  IMAD.U32 R5, RZ, RZ, UR7 ;  /* 0x00000007ff057e24 */ /* 0x000fe4000f8e00ff */
[----:B------:R-:W-:Y:S02]  /*10700*/  IMAD.U32 R6, RZ, RZ, UR8 ;  /* 0x00000008ff067e24 */ /* 0x000fe4000f8e00ff */
[----:B------:R-:W-:-:S02]  /*10710*/  IMAD.U32 R7, RZ, RZ, UR9 ;  /* 0x00000009ff077e24 */ /* 0x000fc4000f8e00ff */
[----:B------:R-:W-:Y:S02]  /*10720*/  IMAD.U32 R10, RZ, RZ, UR4 ;  /* 0x00000004ff0a7e24 */ /* 0x000fe4000f8e00ff */
[----:B------:R-:W-:Y:S02]  /*10730*/  IMAD.U32 R11, RZ, RZ, UR5 ;  /* 0x00000005ff0b7e24 */ /* 0x000fe4000f8e00ff */
[----:B------:R-:W-:Y:S02]  /*10740*/  IMAD.MOV.U32 R8, RZ, RZ, 0x70 ;  /* 0x00000070ff087424 */ /* 0x000fe400078e00ff */
[----:B------:R-:W-:Y:S02]  /*10750*/  IMAD.MOV.U32 R12, RZ, RZ, 0x1 ;  /* 0x00000001ff0c7424 */ /* 0x000fe400078e00ff */
[----:B0-----:R-:W-:-:S07]  /*10760*/  IMAD.MOV.U32 R13, RZ, RZ, RZ ;  /* 0x000000ffff0d7224 */ /* 0x001fce00078e00ff */
[----:B------:R-:W-:-:S07]  /*10770*/  LEPC R20, `(.L_x_999) ;  /* 0x000000001014794e */ /* 0x000fce0000000000 */
[----:B-1----:R-:W-:Y:S05]  /*10780*/  CALL.ABS.NOINC R2 ;  /* 0x0000000002007343 */ /* 0x002fea0003c00000 */
.L_x_999:
[----:B------:R-:W1:Y:S01]  /*10790*/  LDC.64 R2, c[0x0][0x9f8] ;  /* 0x00027e00ff027b82 */ /* 0x000e620000000a00 */
[----:B------:R-:W-:Y:S01]  /*107a0*/  ULDC.64 UR4, c[0x0][0x208] ;  /* 0x0000820000047ab9 */ /* 0x000fe20000000a00 */
[----:B-1----:R-:W-:-:S04]  /*107b0*/  ISETP.NE.U32.AND P0, PT, R2, RZ, PT ;  /* 0x000000ff0200720c */ /* 0x002fc80003f05070 */
[----:B------:R-:W-:-:S13]  /*107c0*/  ISETP.NE.AND.EX P0, PT, R3, RZ, PT, P0 ;  /* 0x000000ff0300720c */ /* 0x000fda0003f05300 */
[----:B------:R-:W1:Y:S02]  /*107d0*/  @P0 LDC.64 R2, c[0x0][0x9f8] ;  /* 0x00027e00ff020b82 */ /* 0x000e640000000a00 */
[----:B-1----:R-:W-:-:S05]  /*107e0*/  @P0 IMAD.WIDE R2, R19, 0x4, R2 ;  /* 0x0000000413020825 */ /* 0x002fca00078e0202 */
[----:B------:R1:W2:Y:S01]  /*107f0*/  @P0 LDG.E R19, desc[UR4][R2.64] ;  /* 0x0000000402130981 */ /* 0x0002a2000c1e1900 */
[----:B------:R-:W-:Y:S01]  /*10800*/  UMOV UR4, 0xffffffff ;  /* 0xffffffff00047882 */ /* 0x000fe20000000000 */
[----:B------:R-:W-:Y:S01]  /*10810*/  LOP3.LUT R17, R17, 0xfffffffe, RZ, 0xc0, !PT ;  /* 0xfffffffe11117812 */ /* 0x000fe200078ec0ff */
[----:B------:R-:W-:Y:S01]  /*10820*/  VIADD R18, R18, 0xffffffff ;  /* 0xffffffff12127836 */ /* 0x000fe20000000000 */
[----:B------:R-:W3:Y:S01]  /*10830*/  S2R R0, SR_TID.X ;  /* 0x0000000000007919 */ /* 0x000ee20000002100 */
[----:B-1----:R-:W1:Y:S02]  /*10840*/  LDC.64 R2, c[0x0][0x418] ;  /* 0x00010600ff027b82 */ /* 0x002e640000000a00 */
[----:B-1----:R-:W-:Y:S02]  /*10850*/  ISETP.NE.U32.AND P0, PT, R2, RZ, PT ;  /* 0x000000ff0200720c */ /* 0x002fe40003f05070 */
[----:B---3--:R-:W-:Y:S02]  /*10860*/  SHF.R.U32.HI R0, RZ, 0x5, R0 ;  /* 0x00000005ff007819 */ /* 0x008fe40000011600 */
[----:B------:R-:W-:-:S02]  /*10870*/  ISETP.NE.AND.EX P1, PT, R3, RZ, PT, P0 ;  /* 0x000000ff0300720c */ /* 0x000fc40003f25300 */
[----:B------:R-:W-:-:S11]  /*10880*/  LOP3.LUT R0, R0, 0x3, RZ, 0xc0, !PT ;  /* 0x0000000300007812 */ /* 0x000fd600078ec0ff */
[----:B------:R-:W-:Y:S02]  /*10890*/  @P1 LOP3.LUT R17, R17, 0x1, RZ, 0xfc, !PT ;  /* 0x0000000111111812 */ /* 0x000fe400078efcff */
[----:B--2---:R-:W-:Y:S02]  /*108a0*/  SHF.R.S32.HI R6, RZ, 0x1f, R19 ;  /* 0x0000001fff067819 */ /* 0x004fe40000011413 */
[----:B------:R-:W-:-:S03]  /*108b0*/  SEL R16, R19, RZ, !P1 ;  /* 0x000000ff13107207 */ /* 0x000fc60004800000 */
[----:B------:R1:W-:Y:S01]  /*108c0*/  STL [R1], R6 ;  /* 0x0000000601007387 */ /* 0x0003e20000100800 */
[----:B------:R-:W-:Y:S05]  /*108d0*/  BRA.DIV UR4, `(.L_x_1001) ;  /* 0x0000003604c87947 */ /* 0x000fea000b800000 */
[----:B------:R2:W3:Y:S02]  /*108e0*/  SHFL.IDX PT, R14, R0, RZ, 0x1f ;  /* 0x00001fff000e7589 */ /* 0x0004e400000e0000 */
.L_x_1081:
[----:B---3--:R-:W-:Y:S02]  /*108f0*/  ISETP.NE.AND P0, PT, R14, RZ, PT ;  /* 0x000000ff0e00720c */ /* 0x008fe40003f05270 */
[----:B------:R-:W-:Y:S02]  /*10900*/  PLOP3.LUT P2, PT, PT, PT, PT, 0x8, 0x0 ;  /* 0x000000000000781c */ /* 0x000fe40003f4e170 */
[----:B------:R-:W-:-:S11]  /*10910*/  LOP3.LUT R17, R17, 0xfffffffd, RZ, 0xc0, !PT ;  /* 0xfffffffd11117812 */ /* 0x000fd600078ec0ff */
[----:B------:R-:W-:Y:S01]  /*10920*/  @P2 LOP3.LUT R17, R17, 0x2, RZ, 0xfc, !PT ;  /* 0x0000000211112812 */ /* 0x000fe200078efcff */
[----:B------:R-:W-:Y:S06]  /*10930*/  @P0 BRA `(.L_x_1002) ;  /* 0x0000000400140947 */ /* 0x000fec0003800000 */
[----:B------:R-:W-:-:S03]  /*10940*/  UMOV UR4, 0xffffffff ;  /* 0xffffffff00047882 */ /* 0x000fc60000000000 */
[----:B------:R-:W-:Y:S05]  /*10950*/  BRA.DIV UR4, `(.L_x_1003) ;  /* 0x0000003604c87947 */ /* 0x000fea000b800000 */
[----:B------:R-:W-:-:S13]  /*10960*/  ELECT P6, URZ, PT ;  /* 0x00000000003f782f */ /* 0x000fda00038c0000 */
.L_x_1084:
[----:B------:R-:W-:Y:S05]  /*10970*/  @!P6 BRA `(.L_x_1002) ;  /* 0x000000040004e947 */ /* 0x000fea0003800000 */
[----:B------:R-:W-:Y:S01]  /*10980*/  IMAD.MOV.U32 R16, RZ, RZ, R19 ;  /* 0x000000ffff107224 */ /* 0x000fe200078e0013 */
[----:B------:R-:W-:Y:S06]  /*10990*/  @!P1 BRA `(.L_x_1004) ;  /* 0x0000000000489947 */ /* 0x000fec0003800000 */
[----:B------:R-:W3:Y:S01]  /*109a0*/  LDC R7, c[0x0][0x43c] ;  /* 0x00010f00ff077b82 */ /* 0x000ee20000000800 */
[----:B------:R-:W-:Y:S01]  /*109b0*/  ULDC.64 UR4, c[0x0][0x428] ;  /* 0x00010a0000047ab9 */ /* 0x000fe20000000a00 */
[----:B------:R-:W-:Y:S01]  /*109c0*/  ULDC.64 UR6, c[0x0][0x208] ;  /* 0x0000820000067ab9 */ /* 0x000fe20000000a00 */
[----:B---3--:R-:W-:-:S13]  /*109d0*/  ISETP.NE.AND P0, PT, R7, 0x1, PT ;  /* 0x000000010700780c */ /* 0x008fda0003f05270 */
[----:B0-----:R-:W2:Y:S02]  /*109e0*/  @P0 LDC.64 R4, c[0x0][0x440] ;  /* 0x00011000ff040b82 */ /* 0x001ea40000000a00 */
[----:B--2---:R-:W-:-:S04]  /*109f0*/  @P0 IMAD.HI.U32 R0, R18, R4, RZ ;  /* 0x0000000412000227 */ /* 0x004fc800078e00ff */
[----:B------:R-:W-:Y:S01]  /*10a00*/  IMAD.MOV.U32 R4, RZ, RZ, R18 ;  /* 0x000000ffff047224 */ /* 0x000fe200078e0012 */
[----:B------:R-:W-:-:S04]  /*10a10*/  @P0 SHF.R.U32.HI R4, RZ, R5, R0 ;  /* 0x00000005ff040219 */ /* 0x000fc80000011600 */
[--C-:B------:R-:W-:Y:S01]  /*10a20*/  SHF.R.S32.HI R5, RZ, 0x1f, R4.reuse ;  /* 0x0000001fff057819 */ /* 0x100fe20000011404 */
[----:B------:R-:W-:-:S04]  /*10a30*/  IMAD.MOV R0, RZ, RZ, -R4 ;  /* 0x000000ffff007224 */ /* 0x000fc800078e0a04 */
[----:B------:R-:W-:Y:S02]  /*10a40*/  IMAD R18, R7, R0, R18 ;  /* 0x0000000007127224 */ /* 0x000fe400078e0212 */
[----:B------:R-:W-:Y:S02]  /*10a50*/  IMAD R0, R6, UR4, RZ ;  /* 0x0000000406007c24 */ /* 0x000fe4000f8e02ff */
[----:B------:R-:W-:-:S04]  /*10a60*/  IMAD.WIDE.U32 R4, R19, UR4, R4 ;  /* 0x0000000413047c25 */ /* 0x000fc8000f8e0004 */
[----:B------:R-:W-:Y:S01]  /*10a70*/  IMAD R7, R19, UR5, R0 ;  /* 0x0000000513077c24 */ /* 0x000fe2000f8e0200 */
[----:B------:R-:W-:-:S03]  /*10a80*/  LEA R2, P0, R4, R2, 0x2 ;  /* 0x0000000204027211 */ /* 0x000fc600078010ff */
[----:B------:R-:W-:-:S05]  /*10a90*/  IMAD.IADD R0, R5, 0x1, R7 ;  /* 0x0000000105007824 */ /* 0x000fca00078e0207 */
[----:B------:R-:W-:-:S05]  /*10aa0*/  LEA.HI.X R3, R4, R3, R0, 0x2, P0 ;  /* 0x0000000304037211 */ /* 0x000fca00000f1400 */
[----:B------:R3:W5:Y:S02]  /*10ab0*/  LDG.E R16, desc[UR6][R2.64] ;  /* 0x0000000602107981 */ /* 0x000764000c1e1900 */
.L_x_1004:
[----:B--2---:R-:W-:Y:S01]  /*10ac0*/  IMAD.MOV.U32 R0, RZ, RZ, 0x1 ;  /* 0x00000001ff007424 */ /* 0x004fe200078e00ff */
[----:B-1----:R-:W3:Y:S04]  /*10ad0*/  S2R R6, SR_TID.X ;  /* 0x0000000000067919 */ /* 0x002ee80000002100 */
[----:B------:R-:W-:-:S04]  /*10ae0*/  SHF.L.U32 R0, R0, 0x1f, RZ ;  /* 0x0000001f00007819 */ /* 0x000fc800000006ff */
[----:B------:R-:W1:Y:S01]  /*10af0*/  SYNCS.PHASECHK.TRANS64.TRYWAIT P0, [UR38+0x2a840], R0 ;  /* 0x02a84000ff0075a7 */ /* 0x000e620008000166 */
[----:B---3--:R-:W-:-:S04]  /*10b00*/  LOP3.LUT R2, R6, 0x7f, RZ, 0xc0, !PT ;  /* 0x0000007f06027812 */ /* 0x008fc800078ec0ff */
[----:B------:R-:W-:Y:S01]  /*10b10*/  ISETP.NE.AND P1, PT, R2, RZ, PT ;  /* 0x000000ff0200720c */ /* 0x000fe20003f25270 */
[----:B-1----:R-:W-:-:S12]  /*10b20*/  @!P0 BRA `(.L_x_1005) ;  /* 0x0000003400748947 */ /* 0x002fd80003800000 */
.L_x_1085:
[----:B------:R-:W-:Y:S05]  /*10b30*/  @P1 BRA `(.L_x_1006) ;  /* 0x0000000000181947 */ /* 0x000fea0003800000 */
[----:B------:R-:W2:Y:S01]  /*10b40*/  S2R R2, SR_TID.X ;  /* 0x0000000000027919 */ /* 0x000ea20000002100 */
[----:B-1----:R-:W-:-:S04]  /*10b50*/  IMAD.MOV.U32 R0, RZ, RZ, 0x9000 ;  /* 0x00009000ff007424 */ /* 0x002fc800078e00ff */
[----:B------:R3:W-:Y:S01]  /*10b60*/  SYNCS.ARRIVE.TRANS64 RZ, [UR38+0x2a830], R0 ;  /* 0x02a83000ffff79a7 */ /* 0x0007e20008000026 */
[----:B--2---:R-:W-:-:S13]  /*10b70*/  LOP3.LUT P0, RZ, R2, 0x1f, RZ, 0xc0, !PT ;  /* 0x0000001f02ff7812 */ /* 0x004fda000780c0ff */
[----:B---3--:R-:W-:Y:S05]  /*10b80*/  @!P0 BRA `(.L_x_1006) ;  /* 0x0000000000048947 */ /* 0x008fea0003800000 */
[----:B------:R-:W-:Y:S01]  /*10b90*/  BPT.TRAP 0x1 ;  /* 0x000000040000795c */ /* 0x000fe20000300000 */
.L_x_1006:
[----:B------:R-:W-:Y:S01]  /*10ba0*/  R2UR UR11, R18 ;  /* 0x00000000120b72ca */ /* 0x000fe200000e0000 */
[----:B------:R-:W-:Y:S01]  /*10bb0*/  ULDC.64 UR4, c[0x0][0x198] ;  /* 0x0000660000047ab9 */ /* 0x000fe20000000a00 */
[----:B-----5:R-:W-:Y:S01]  /*10bc0*/  R2UR UR13, R16 ;  /* 0x00000000100d72ca */ /* 0x020fe200000e0000 */
[----:B------:R-:W-:Y:S01]  /*10bd0*/  UIADD3 UR4, UP0, UR4, 0x370, URZ ;  /* 0x0000037004047890 */ /* 0x000fe2000ff1e03f */
[----:B------:R-:W-:Y:S01]  /*10be0*/  PLOP3.LUT P0, PT, PT, PT, PT, 0x80, 0x0 ;  /* 0x000000000000781c */ /* 0x000fe20003f0f070 */
[----:B------:R-:W-:Y:S01]  /*10bf0*/  UIADD3 UR8, UR38, 0x18400, URZ ;  /* 0x0001840026087890 */ /* 0x000fe2000fffe03f */
[----:B------:R-:W-:Y:S01]  /*10c00*/  LOP3.LUT R17, R17, 0xfffffffd, RZ, 0xc0, !PT ;  /* 0xfffffffd11117812 */ /* 0x000fe200078ec0ff */
[----:B------:R-:W-:Y:S02]  /*10c10*/  UIADD3 UR9, UR38, 0x2a830, URZ ;  /* 0x0002a83026097890 */ /* 0x000fe4000fffe03f */
[----:B------:R-:W-:Y:S02]  /*10c20*/  UIADD3.X UR5, URZ, UR5, URZ, UP0, !UPT ;  /* 0x000000053f057290 */ /* 0x000fe400087fe43f */
[----:B------:R-:W-:-:S02]  /*10c30*/  UIADD3 UR24, UR38, 0x1b400, URZ ;  /* 0x0001b40026187890 */ /* 0x000fc4000fffe03f */
[----:B------:R-:W-:Y:S02]  /*10c40*/  UIMAD UR11, UR11, 0x60, URZ ;  /* 0x000000600b0b78a4 */ /* 0x000fe4000f8e023f */
        /* <DEDUP_REMOVED lines=13> */
[----:B------:R-:W-:Y:S01]  /*10d20*/  UMOV UR21, UR13 ;  /* 0x0000000d00157c82 */ /* 0x000fe20008000000 */
[----:B------:R3:W-:Y:S01]  /*10d30*/  UTMALDG.4D [UR8], [UR4], desc[UR6] ;  /* 0x00000608040075b4 */ /* 0x0007e20008019000 */
[----:B------:R-:W-:Y:S01]  /*10d40*/  UMOV UR19, UR11 ;  /* 0x0000000b00137c82 */ /* 0x000fe20008000000 */
[----:B------:R-:W-:Y:S01]  /*10d50*/  @P0 LOP3.LUT R17, R17, 0x2, RZ, 0xfc, !PT ;  /* 0x0000000211110812 */ /* 0x000fe200078efcff */
[----:B------:R3:W-:Y:S01]  /*10d60*/  UTMALDG.4D [UR24], [UR4], desc[UR6] ;  /* 0x00000618040075b4 */ /* 0x0007e20008019000 */
[----:B------:R3:W-:Y:S02]  /*10d70*/  UTMALDG.4D [UR16], [UR4], desc[UR6] ;  /* 0x00000610040075b4 */ /* 0x0007e40008019000 */
[----:B---3--:R-:W-:-:S03]  /*10d80*/  NOP ;  /* 0x0000000000007918 */ /* 0x008fc60000000000 */
.L_x_1002:
        /* <DEDUP_REMOVED lines=11> */
[----:B-1----:R-:W1:Y:S01]  /*10e40*/  LDC.64 R2, c[0x4][R2] ;  /* 0x0100000002027b82 */ /* 0x002e620000000a00 */
        /* <DEDUP_REMOVED lines=9> */
[----:B-12---:R-:W-:Y:S05]  /*10ee0*/  CALL.ABS.NOINC R2 ;  /* 0x0000000002007343 */ /* 0x006fea0003c00000 */
.L_x_1007:
[----:B------:R-:W0:Y:S01]  /*10ef0*/  S2R R4, SR_CTAID.Z ;  /* 0x0000000000047919 */ /* 0x000e220000002700 */
[----:B------:R-:W3:Y:S01]  /*10f00*/  LDC R8, c[0x0][0x448] ;  /* 0x00011200ff087b82 */ /* 0x000ee20000000800 */
[----:B------:R-:W-:Y:S01]  /*10f10*/  USHF.R.S32.HI UR4, URZ, 0x1f, UR36 ;  /* 0x0000001f3f047899 */ /* 0x000fe20008011424 */
[----:B------:R-:W4:Y:S01]  /*10f20*/  S2R R11, SR_TID.X ;  /* 0x00000000000b7919 */ /* 0x000f220000002100 */
[----:B------:R-:W-:Y:S02]  /*10f30*/  ULDC.64 UR8, c[0x0][0x2d8] ;  /* 0x0000b60000087ab9 */ /* 0x000fe40000000a00 */
[----:B------:R-:W-:-:S03]  /*10f40*/  UIMAD UR6, UR4, UR8, URZ ;  /* 0x00000008040672a4 */ /* 0x000fc6000f8e023f */
[----:B-1----:R-:W2:Y:S01]  /*10f50*/  LDC.64 R2, c[0x0][0x2e0] ;  /* 0x0000b800ff027b82 */ /* 0x002ea20000000a00 */
[----:B------:R-:W-:Y:S02]  /*10f60*/  UIMAD.WIDE.U32 UR4, UR36, UR8, URZ ;  /* 0x00000008240472a5 */ /* 0x000fe4000f8e003f */
[----:B------:R-:W-:-:S04]  /*10f70*/  UIMAD UR6, UR36, UR9, UR6 ;  /* 0x00000009240672a4 */ /* 0x000fc8000f8e0206 */
[----:B------:R-:W-:Y:S01]  /*10f80*/  UIADD3 UR5, UR5, UR6, URZ ;  /* 0x0000000605057290 */ /* 0x000fe2000fffe03f */
[----:B---3--:R-:W-:Y:S02]  /*10f90*/  ISETP.NE.AND P0, PT, R8, 0x1, PT ;  /* 0x000000010800780c */ /* 0x008fe40003f05270 */
[----:B0-----:R-:W-:Y:S02]  /*10fa0*/  SHF.R.S32.HI R5, RZ, 0x1f, R4 ;  /* 0x0000001fff057819 */ /* 0x001fe40000011404 */
[----:B----4-:R-:W-:-:S03]  /*10fb0*/  LOP3.LUT R9, R11, 0x7f, RZ, 0xc0, !PT ;  /* 0x0000007f0b097812 */ /* 0x010fc600078ec0ff */
[-C--:B--2---:R-:W-:Y:S02]  /*10fc0*/  IMAD R0, R5, R2.reuse, RZ ;  /* 0x0000000205007224 */ /* 0x084fe400078e02ff */
[----:B------:R-:W-:Y:S02]  /*10fd0*/  IMAD.SHL.U32 R7, R11, 0x10, RZ ;  /* 0x000000100b077824 */ /* 0x000fe400078e00ff */
[C---:B------:R-:W-:Y:S02]  /*10fe0*/  IMAD R5, R4.reuse, R3, R0 ;  /* 0x0000000304057224 */ /* 0x040fe400078e0200 */
[----:B------:R-:W-:Y:S01]  /*10ff0*/  IMAD.WIDE.U32 R2, R4, R2, UR4 ;  /* 0x0000000404027e25 */ /* 0x000fe2000f8e0002 */
[----:B------:R-:W0:Y:S01]  /*11000*/  @P0 LDC R0, c[0x0][0x450] ;  /* 0x00011400ff000b82 */ /* 0x000e220000000800 */
[----:B------:R-:W-:Y:S01]  /*11010*/  SHF.R.U32.HI R4, RZ, 0x3, R9 ;  /* 0x00000003ff047819 */ /* 0x000fe20000011609 */
[----:B------:R-:W-:Y:S01]  /*11020*/  ULDC.64 UR4, c[0x0][0x2d0] ;  /* 0x0000b40000047ab9 */ /* 0x000fe20000000a00 */
[----:B------:R-:W-:-:S02]  /*11030*/  IMAD.IADD R3, R3, 0x1, R5 ;  /* 0x0000000103037824 */ /* 0x000fc400078e0205 */
[----:B------:R-:W-:-:S03]  /*11040*/  LOP3.LUT R6, R4, 0x70, R7, 0xf8, !PT ;  /* 0x0000007004067812 */ /* 0x000fc600078ef807 */
[----:B------:R-:W1:Y:S02]  /*11050*/  @P0 LDC R5, c[0x0][0x44c] ;  /* 0x00011300ff050b82 */ /* 0x000e640000000800 */
[----:B------:R-:W-:-:S04]  /*11060*/  VIADD R6, R6, UR42 ;  /* 0x0000002a06067c36 */ /* 0x000fc80008000000 */
[----:B-1----:R-:W-:-:S04]  /*11070*/  @P0 IMAD.HI.U32 R7, R6, R5, RZ ;  /* 0x0000000506070227 */ /* 0x002fc800078e00ff */
[----:B------:R-:W-:Y:S01]  /*11080*/  IMAD.MOV.U32 R5, RZ, RZ, R6 ;  /* 0x000000ffff057224 */ /* 0x000fe200078e0006 */
[----:B0-----:R-:W-:-:S05]  /*11090*/  @P0 SHF.R.U32.HI R5, RZ, R0, R7 ;  /* 0x00000000ff050219 */ /* 0x001fca0000011607 */
[----:B------:R-:W-:Y:S02]  /*110a0*/  IMAD.MOV R7, RZ, RZ, -R5 ;  /* 0x000000ffff077224 */ /* 0x000fe400078e0a05 */
[----:B------:R-:W-:-:S04]  /*110b0*/  IMAD.WIDE.U32 R2, R5, UR4, R2 ;  /* 0x0000000405027c25 */ /* 0x000fc8000f8e0002 */
[----:B------:R-:W-:Y:S01]  /*110c0*/  IMAD R0, R8, R7, R6 ;  /* 0x0000000708007224 */ /* 0x000fe200078e0206 */
[----:B------:R-:W-:Y:S01]  /*110d0*/  SHF.R.S32.HI R6, RZ, 0x1f, R5 ;  /* 0x0000001fff067819 */ /* 0x000fe20000011405 */
[----:B------:R-:W-:-:S04]  /*110e0*/  IMAD.SHL.U32 R7, R9, 0x8, RZ ;  /* 0x0000000809077824 */ /* 0x000fc800078e00ff */
[----:B------:R-:W-:-:S04]  /*110f0*/  IMAD R6, R6, UR4, RZ ;  /* 0x0000000406067c24 */ /* 0x000fc8000f8e02ff */
[----:B------:R-:W-:Y:S01]  /*11100*/  IMAD R5, R5, UR5, R6 ;  /* 0x0000000505057c24 */ /* 0x000fe2000f8e0206 */
[----:B------:R-:W-:-:S03]  /*11110*/  ULDC.64 UR4, c[0x0][0x2c8] ;  /* 0x0000b20000047ab9 */ /* 0x000fc60000000a00 */
[----:B------:R-:W-:Y:S01]  /*11120*/  IMAD.IADD R3, R3, 0x1, R5 ;  /* 0x0000000103037824 */ /* 0x000fe200078e0205 */
[----:B------:R-:W-:Y:S01]  /*11130*/  SHF.R.S32.HI R5, RZ, 0x1f, R0 ;  /* 0x0000001fff057819 */ /* 0x000fe20000011400 */
[----:B------:R-:W-:-:S04]  /*11140*/  IMAD.WIDE.U32 R2, R0, UR4, R2 ;  /* 0x0000000400027c25 */ /* 0x000fc8000f8e0002 */
[----:B------:R-:W-:-:S04]  /*11150*/  IMAD R5, R5, UR4, RZ ;  /* 0x0000000405057c24 */ /* 0x000fc8000f8e02ff */
[----:B------:R-:W-:Y:S01]  /*11160*/  IMAD R5, R0, UR5, R5 ;  /* 0x0000000500057c24 */ /* 0x000fe2000f8e0205 */
[----:B------:R-:W-:Y:S02]  /*11170*/  ULDC.64 UR4, c[0x0][0x280] ;  /* 0x0000a00000047ab9 */ /* 0x000fe40000000a00 */
[----:B------:R-:W-:Y:S01]  /*11180*/  LEA R0, P0, R2, UR4, 0x1 ;  /* 0x0000000402007c11 */ /* 0x000fe2000f8008ff */
[----:B------:R-:W-:Y:S01]  /*11190*/  IMAD.IADD R3, R3, 0x1, R5 ;  /* 0x0000000103037824 */ /* 0x000fe200078e0205 */
[----:B------:R-:W-:-:S04]  /*111a0*/  ULDC UR4, c[0x0][0x2b8] ;  /* 0x0000ae0000047ab9 */ /* 0x000fc80000000800 */
        /* <DEDUP_REMOVED lines=14> */
[----:B------:R-:W-:Y:S01]  /*11290*/  SHFL.IDX PT, R2, R6, RZ, 0x181f ;  /* 0x00181fff06027589 */ /* 0x000fe200000e0000 */
[----:B------:R-:W-:Y:S01]  /*112a0*/  ULDC UR4, c[0x0][0x288] ;  /* 0x0000a20000047ab9 */ /* 0x000fe20000000800 */
[----:B------:R-:W-:Y:S01]  /*112b0*/  VIADD R4, R4, UR42 ;  /* 0x0000002a04047c36 */ /* 0x000fe20008000000 */
[----:B------:R-:W-:Y:S01]  /*112c0*/  ULDC.64 UR6, c[0x0][0x208] ;  /* 0x0000820000067ab9 */ /* 0x000fe20000000a00 */
[----:B------:R-:W0:Y:S01]  /*112d0*/  SHFL.IDX PT, R3, R0, RZ, 0x181f ;  /* 0x00181fff00037589 */ /* 0x000e2200000e0000 */
[----:B------:R-:W-:Y:S02]  /*112e0*/  IMAD R5, R8, UR4, RZ ;  /* 0x0000000408057c24 */ /* 0x000fe4000f8e02ff */
[C---:B------:R-:W-:Y:S01]  /*112f0*/  VIADD R8, R4.reuse, 0x10 ;  /* 0x0000001004087836 */ /* 0x040fe20000000000 */
[----:B------:R-:W-:Y:S02]  /*11300*/  SHFL.IDX PT, R14, R0, 0x1, 0x181f ;  /* 0x00381f00000e7f89 */ /* 0x000fe400000e0000 */
[----:B------:R-:W-:-:S13]  /*11310*/  ISETP.GE.AND P3, PT, R4, R5, PT ;  /* 0x000000050400720c */ /* 0x000fda0003f66270 */
        /* <DEDUP_REMOVED lines=8> */
[----:B------:R-:W-:-:S03]  /*113a0*/  ISETP.GE.AND P3, PT, R8, R5, PT ;  /* 0x000000050800720c */ /* 0x000fc60003f66270 */
[----:B------:R-:W1:Y:S01]  /*113b0*/  SHFL.IDX PT, R8, R6, 0x1, 0x181f ;  /* 0x00381f0006087f89 */ /* 0x000e6200000e0000 */
[----:B0-----:R-:W-:-:S09]  /*113c0*/  VIADD R2, R4, 0x20 ;  /* 0x0000002004027836 */ /* 0x001fd20000000000 */
[----:B------:R-:W-:Y:S01]  /*113d0*/  @!P3 LEA R20, R7, UR38, 0x1 ;  /* 0x000000260714bc11 */ /* 0x000fe2000f8e08ff */
[----:B-1----:R-:W-:Y:S02]  /*113e0*/  IMAD.MOV.U32 R9, RZ, RZ, R8 ;  /* 0x000000ffff097224 */ /* 0x002fe400078e0008 */
[----:B------:R-:W-:Y:S02]  /*113f0*/  IMAD.MOV.U32 R8, RZ, RZ, R14 ;  /* 0x000000ffff087224 */ /* 0x000fe400078e000e */
[----:B------:R-:W-:Y:S02]  /*11400*/  SHFL.IDX PT, R14, R0, 0x2, 0x181f ;  /* 0x00581f00000e7f89 */ /* 0x000fe400000e0000 */
        /* <DEDUP_REMOVED lines=49> */
[----:B------:R-:W1:Y:S04]  /*11720*/  SHFL.IDX PT, R2, R6, 0x6, 0x181f ;  /* 0x00d81f0006027f89 */ /* 0x000e6800000e0000 */
[----:B0-----:R0:W2:Y:S06]  /*11730*/  SHFL.IDX PT, R8, R6, 0x7, 0x181f ;  /* 0x00f81f0006087f89 */ /* 0x0010ac00000e0000 */
[----:B------:R-:W-:Y:S01]  /*11740*/  @!P3 LEA R21, R7, UR38, 0x1 ;  /* 0x000000260715bc11 */ /* 0x000fe2000f8e08ff */
[----:B-1----:R-:W-:-:S02]  /*11750*/  IMAD.MOV.U32 R3, RZ, RZ, R2 ;  /* 0x000000ffff037224 */ /* 0x002fc400078e0002 */
[----:B------:R-:W-:Y:S02]  /*11760*/  IMAD.MOV.U32 R2, RZ, RZ, R14 ;  /* 0x000000ffff027224 */ /* 0x000fe400078e000e */
[----:B------:R0:W1:Y:S02]  /*11770*/  SHFL.IDX PT, R14, R0, 0x7, 0x181f ;  /* 0x00f81f00000e7f89 */ /* 0x00006400000e0000 */
[----:B------:R-:W-:-:S05]  /*11780*/  @!P3 IMAD.WIDE.U32 R2, R10, 0x2, R2 ;  /* 0x000000020a02b825 */ /* 0x000fca00078e0002 */
[----:B------:R0:W-:Y:S04]  /*11790*/  @!P3 LDGSTS.E.BYPASS.LTC128B.128 [R21+0xf400], desc[UR6][R2.64], !P2 ;  /* 0x0f4000000215bfae */ /* 0x0001e8000d101d46 */
[----:B------:R0:W-:Y:S04]  /*117a0*/  @!P3 LDGSTS.E.BYPASS.LTC128B.128 [R21+0x13400], desc[UR6][R2.64+0x80], !P0 ;  /* 0x134000800215bfae */ /* 0x0001e8000c101d46 */
[----:B--2---:R0:W-:Y:S02]  /*117b0*/  @!P3 LDGSTS.E.BYPASS.LTC128B.128 [R21+0x17400], desc[UR6][R2.64+0x100], !P1 ;  /* 0x174001000215bfae */ /* 0x0041e4000c901d46 */
.L_x_1102:
[----:B------:R-:W-:Y:S01]  /*117c0*/  VIADD R4, R4, 0x70 ;  /* 0x0000007004047836 */ /* 0x000fe20000000000 */
[----:B------:R-:W-:Y:S01]  /*117d0*/  BSSY B0, `(.L_x_1009) ;  /* 0x000000e000007945 */ /* 0x000fe20003800000 */
[----:B01----:R-:W-:Y:S02]  /*117e0*/  IMAD.MOV.U32 R2, RZ, RZ, R14 ;  /* 0x000000ffff027224 */ /* 0x003fe400078e000e */
[----:B------:R-:W-:Y:S01]  /*117f0*/  IMAD.MOV.U32 R3, RZ, RZ, R8 ;  /* 0x000000ffff037224 */ /* 0x000fe200078e0008 */
[----:B------:R-:W-:-:S13]  /*11800*/  ISETP.GE.AND P3, PT, R4, R5, PT ;  /* 0x000000050400720c */ /* 0x000fda0003f66270 */
[----:B------:R-:W-:Y:S05]  /*11810*/  @P3 BRA `(.L_x_1010) ;  /* 0x0000000000243947 */ /* 0x000fea0003800000 */
[----:B------:R-:W-:Y:S01]  /*11820*/  IMAD.WIDE.U32 R10, R10, 0x2, R2 ;  /* 0x000000020a0a7825 */ /* 0x000fe200078e0002 */
[----:B------:R-:W-:Y:S01]  /*11830*/  LEA R7, R7, UR38, 0x1 ;  /* 0x0000002607077c11 */ /* 0x000fe2000f8e08ff */
[----:B------:R-:W-:-:S04]  /*11840*/  ULDC.64 UR4, c[0x0][0x208] ;  /* 0x0000820000047ab9 */ /* 0x000fc80000000a00 */
[----:B------:R-:W-:Y:S01]  /*11850*/  @!PT LDS RZ, [RZ] ;  /* 0x00000000fffff984 */ /* 0x000fe20000000800 */
[----:B------:R-:W-:Y:S01]  /*11860*/  @!PT LDS RZ, [RZ] ;  /* 0x00000000fffff984 */ /* 0x000fe20000000800 */
[----:B------:R-:W-:Y:S01]  /*11870*/  @!PT LDS RZ, [RZ] ;  /* 0x00000000fffff984 */ /* 0x000fe20000000800 */
[----:B------:R0:W-:Y:S04]  /*11880*/  LDGSTS.E.BYPASS.LTC128B.128 [R7+0xfc00], desc[UR4][R10.64], !P2 ;  /* 0x0fc000000a077fae */ /* 0x0001e8000d101d44 */
[----:B------:R0:W-:Y:S04]  /*11890*/  LDGSTS.E.BYPASS.LTC128B.128 [R7+0x13c00], desc[UR4][R10.64+0x80], !P0 ;  /* 0x13c000800a077fae */ /* 0x0001e8000c101d44 */
[----:B------:R0:W-:Y:S02]  /*118a0*/  LDGSTS.E.BYPASS.LTC128B.128 [R7+0x17c00], desc[UR4][R10.64+0x100], !P1 ;  /* 0x17c001000a077fae */ /* 0x0001e4000c901d44 */
.L_x_1010:
[----:B------:R-:W-:Y:S05]  /*118b0*/  BSYNC B0 ;  /* 0x0000000000007941 */ /* 0x000fea0003800000 */
.L_x_1009:
        /* <DEDUP_REMOVED lines=13> */
.L_x_1103:
[----:B------:R-:W-:Y:S02]  /*11990*/  IMAD.MOV.U32 R9, RZ, RZ, 0x1 ;  /* 0x00000001ff097424 */ /* 0x000fe400078e00ff */
[----:B-1----:R-:W-:Y:S01]  /*119a0*/  IMAD.MOV.U32 R0, RZ, RZ, RZ ;  /* 0x000000ffff007224 */ /* 0x002fe200078e00ff */
[----:B------:R-:W-:Y:S06]  /*119b0*/  @!P1 BRA `(.L_x_1012) ;  /* 0x0000001800f89947 */ /* 0x000fec0003800000 */
[----:B------:R-:W2:Y:S04]  /*119c0*/  LDL.LU R2, [R1+0xc] ;  /* 0x00000c0001027983 */ /* 0x000ea80000300800 */
[----:B------:R-:W3:Y:S04]  /*119d0*/  LDL.LU R4, [R1+0x8] ;  /* 0x0000080001047983 */ /* 0x000ee80000300800 */
[----:B------:R-:W4:Y:S01]  /*119e0*/  LDL.LU R3, [R1+0x4] ;  /* 0x0000040001037983 */ /* 0x000f220000300800 */
[----:B------:R-:W-:Y:S01]  /*119f0*/  UIADD3 UR4, UR41, 0x1, URZ ;  /* 0x0000000129047890 */ /* 0x000fe2000fffe03f */
[----:B------:R-:W-:-:S05]  /*11a00*/  IMAD.MOV.U32 R9, RZ, RZ, 0x1 ;  /* 0x00000001ff097424 */ /* 0x000fca00078e00ff */
[----:B--2---:R-:W-:Y:S01]  /*11a10*/  IMAD R2, R2, UR4, RZ ;  /* 0x0000000402027c24 */ /* 0x004fe2000f8e02ff */
[----:B------:R-:W-:-:S04]  /*11a20*/  ULOP3.LUT UR4, URZ, UR39, URZ, 0x33, !UPT ;  /* 0x000000273f047292 */ /* 0x000fc8000f8e333f */
[----:B------:R-:W-:Y:S02]  /*11a30*/  LOP3.LUT R2, RZ, R2, RZ, 0x33, !PT ;  /* 0x00000002ff027212 */ /* 0x000fe400078e33ff */
[----:B----4-:R-:W-:Y:S02]  /*11a40*/  LOP3.LUT R3, RZ, R3, RZ, 0x33, !PT ;  /* 0x00000003ff037212 */ /* 0x010fe400078e33ff */
[----:B---3--:R-:W-:Y:S01]  /*11a50*/  VIADDMNMX R2, R2, -R4, UR4, !PT ;  /* 0x0000000402027e46 */ /* 0x008fe2000f800904 */
[----:B------:R-:W-:Y:S01]  /*11a60*/  ULOP3.LUT UR4, URZ, UR40, URZ, 0x33, !UPT ;  /* 0x000000283f047292 */ /* 0x000fe2000f8e333f */
[----:B------:R-:W1:Y:S05]  /*11a70*/  S2R R4, SR_TID.X ;  /* 0x0000000000047919 */ /* 0x000e6a0000002100 */
[----:B------:R-:W-:-:S04]  /*11a80*/  VIMNMX R2, R2, UR4, !PT ;  /* 0x0000000402027c48 */ /* 0x000fc8000ffe0100 */
[----:B------:R-:W-:-:S05]  /*11a90*/  VIADDMNMX R3, R2, 0x2, R3, !PT ;  /* 0x0000000202037846 */ /* 0x000fca0007800103 */
[----:B------:R-:W-:-:S05]  /*11aa0*/  VIADD R5, R3, 0xfffffffe ;  /* 0xfffffffe03057836 */ /* 0x000fca0000000000 */
[-C--:B------:R-:W-:Y:S02]  /*11ab0*/  ISETP.NE.AND P0, PT, R5, R2.reuse, PT ;  /* 0x000000020500720c */ /* 0x080fe40003f05270 */
[----:B------:R-:W-:-:S05]  /*11ac0*/  LOP3.LUT R2, RZ, R2, RZ, 0x33, !PT ;  /* 0x00000002ff027212 */ /* 0x000fca00078e33ff */
[----:B------:R-:W-:-:S05]  /*11ad0*/  IMAD.IADD R2, R3, 0x1, R2 ;  /* 0x0000000103027824 */ /* 0x000fca00078e0202 */
[----:B0-----:R-:W-:Y:S02]  /*11ae0*/  LOP3.LUT R11, R2, 0x1, RZ, 0xc0, !PT ;  /* 0x00000001020b7812 */ /* 0x001fe400078ec0ff */
[----:B-1----:R-:W-:Y:S01]  /*11af0*/  LOP3.LUT R10, R4, 0x1f, RZ, 0xc0, !PT ;  /* 0x0000001f040a7812 */ /* 0x002fe200078ec0ff */
[----:B------:R-:W-:Y:S01]  /*11b00*/  IMAD.MOV.U32 R4, RZ, RZ, R16 ;  /* 0x000000ffff047224 */ /* 0x000fe200078e0010 */
[----:B------:R-:W-:Y:S06]  /*11b10*/  @!P0 BRA `(.L_x_1013) ;  /* 0x0000001000748947 */ /* 0x000fec0003800000 */
[----:B------:R-:W-:Y:S01]  /*11b20*/  BSSY B0, `(.L_x_1013) ;  /* 0x000011c000007945 */ /* 0x000fe20003800000 */
[----:B------:R-:W-:Y:S02]  /*11b30*/  IMAD.IADD R7, R2, 0x1, -R11 ;  /* 0x0000000102077824 */ /* 0x000fe400078e0a0b */
[----:B------:R-:W-:Y:S02]  /*11b40*/  IMAD.MOV.U32 R8, RZ, RZ, 0x1 ;  /* 0x00000001ff087424 */ /* 0x000fe400078e00ff */
[----:B------:R-:W-:-:S07]  /*11b50*/  IMAD.MOV.U32 R4, RZ, RZ, R16 ;  /* 0x000000ffff047224 */ /* 0x000fce00078e0010 */
.L_x_1046:
[----:B------:R-:W-:Y:S01]  /*11b60*/  LOP3.LUT P0, RZ, R17, 0x2, RZ, 0xc0, !PT ;  /* 0x0000000211ff7812 */ /* 0x000fe2000780c0ff */
[----:B------:R-:W-:Y:S01]  /*11b70*/  VIADD R7, R7, 0xfffffffe ;  /* 0xfffffffe07077836 */ /* 0x000fe20000000000 */
[----:B------:R-:W-:Y:S04]  /*11b80*/  BSSY B1, `(.L_x_1014) ;  /* 0x0000088000017945 */ /* 0x000fe80003800000 */
[----:B------:R-:W-:-:S07]  /*11b90*/  ISETP.NE.AND P1, PT, R7, RZ, PT ;  /* 0x000000ff0700720c */ /* 0x000fce0003f25270 */
[----:B------:R-:W-:Y:S06]  /*11ba0*/  @!P0 BRA `(.L_x_1015) ;  /* 0x0000000800148947 */ /* 0x000fec0003800000 */
[----:B------:R-:W-:Y:S01]  /*11bb0*/  LOP3.LUT P0, RZ, R17, 0x1, RZ, 0xc0, !PT ;  /* 0x0000000111ff7812 */ /* 0x000fe2000780c0ff */
[----:B------:R-:W-:-:S12]  /*11bc0*/  IMAD.MOV.U32 R9, RZ, RZ, R6 ;  /* 0x000000ffff097224 */ /* 0x000fd800078e0006 */
[----:B------:R-:W-:Y:S05]  /*11bd0*/  @!P0 BRA `(.L_x_1016) ;  /* 0x0000000000508947 */ /* 0x000fea0003800000 */
[----:B------:R-:W2:Y:S01]  /*11be0*/  LDL R12, [R1] ;  /* 0x00000000010c7983 */ /* 0x000ea20000100800 */
[----:B------:R-:W0:Y:S01]  /*11bf0*/  LDC R5, c[0x0][0x43c] ;  /* 0x00010f00ff057b82 */ /* 0x000e220000000800 */
[----:B------:R-:W-:Y:S01]  /*11c00*/  ULDC.64 UR4, c[0x0][0x428] ;  /* 0x00010a0000047ab9 */ /* 0x000fe20000000a00 */
[----:B------:R-:W-:Y:S01]  /*11c10*/  ULDC.64 UR6, c[0x0][0x208] ;  /* 0x0000820000067ab9 */ /* 0x000fe20000000a00 */
        /* <DEDUP_REMOVED lines=8> */
[----:B------:R-:W-:-:S04]  /*11ca0*/  IMAD.WIDE.U32 R2, R19, UR4, R2 ;  /* 0x0000000413027c25 */ /* 0x000fc8000f8e0002 */
[----:B--2---:R-:W-:-:S04]  /*11cb0*/  IMAD R4, R12, UR4, RZ ;  /* 0x000000040c047c24 */ /* 0x004fc8000f8e02ff */
[----:B------:R-:W-:Y:S01]  /*11cc0*/  IMAD R5, R19, UR5, R4 ;  /* 0x0000000513057c24 */ /* 0x000fe2000f8e0204 */
[----:B------:R-:W-:Y:S02]  /*11cd0*/  ULDC.64 UR4, c[0x0][0x418] ;  /* 0x0001060000047ab9 */ /* 0x000fe40000000a00 */
[----:B------:R-:W-:Y:S01]  /*11ce0*/  LEA R4, P0, R2, UR4, 0x2 ;  /* 0x0000000402047c11 */ /* 0x000fe2000f8010ff */
[----:B------:R-:W-:-:S05]  /*11cf0*/  IMAD.IADD R5, R5, 0x1, R3 ;  /* 0x0000000105057824 */ /* 0x000fca00078e0203 */
[----:B------:R-:W-:-:S05]  /*11d00*/  LEA.HI.X R5, R2, UR5, R5, 0x2, P0 ;  /* 0x0000000502057c11 */ /* 0x000fca00080f1405 */
[----:B------:R0:W5:Y:S02]  /*11d10*/  LDG.E R4, desc[UR6][R4.64] ;  /* 0x0000000604047981 */ /* 0x000164000c1e1900 */
.L_x_1016:
[----:B------:R-:W1:Y:S01]  /*11d20*/  S2R R2, SR_TID.X ;  /* 0x0000000000027919 */ /* 0x000e620000002100 */
[----:B------:R-:W-:Y:S01]  /*11d30*/  BSSY B2, `(.L_x_1017) ;  /* 0x0000006000027945 */ /* 0x000fe20003800000 */
[----:B-1----:R-:W-:Y:S02]  /*11d40*/  LOP3.LUT R3, R2, 0x7f, RZ, 0xc0, !PT ;  /* 0x0000007f02037812 */ /* 0x002fe400078ec0ff */
[----:B------:R-:W-:Y:S02]  /*11d50*/  SHF.L.U32 R2, R8, 0x1f, RZ ;  /* 0x0000001f08027819 */ /* 0x000fe400000006ff */
[----:B------:R-:W-:Y:S02]  /*11d60*/  ISETP.NE.AND P2, PT, R3, RZ, PT ;  /* 0x000000ff0300720c */ /* 0x000fe40003f45270 */
[----:B------:R-:W1:Y:S02]  /*11d70*/  SYNCS.PHASECHK.TRANS64.TRYWAIT P0, [UR38+0x2a848], R2 ;  /* 0x02a84802ff0075a7 */ /* 0x000e640008000166 */
[----:B-1----:R-:W-:Y:S09]  /*11d80*/  @!P0 BRA `(.L_x_1018) ;  /* 0x0000002c00d48947 */ /* 0x002ff20003800000 */
.L_x_1104:
[----:B------:R-:W-:Y:S05]  /*11d90*/  BSYNC B2 ;  /* 0x0000000000027941 */ /* 0x000fea0003800000 */
.L_x_1017:
[----:B------:R-:W-:Y:S04]  /*11da0*/  BSSY B2, `(.L_x_1019) ;  /* 0x0000007000027945 */ /* 0x000fe80003800000 */
[----:B------:R-:W-:Y:S05]  /*11db0*/  @P2 BRA `(.L_x_1020) ;  /* 0x0000000000142947 */ /* 0x000fea0003800000 */
[----:B------:R-:W-:Y:S01]  /*11dc0*/  ISETP.NE.AND P0, PT, R10, RZ, PT ;  /* 0x000000ff0a00720c */ /* 0x000fe20003f05270 */
[----:B-1----:R-:W-:-:S04]  /*11dd0*/  IMAD.MOV.U32 R3, RZ, RZ, 0x9000 ;  /* 0x00009000ff037424 */ /* 0x002fc800078e00ff */
[----:B------:R2:W-:Y:S08]  /*11de0*/  SYNCS.ARRIVE.TRANS64 RZ, [UR38+0x2a838], R3 ;  /* 0x02a83803ffff79a7 */ /* 0x0005f00008000026 */
[----:B--2---:R-:W-:Y:S05]  /*11df0*/  @!P0 BRA `(.L_x_1020) ;  /* 0x0000000000048947 */ /* 0x004fea0003800000 */
[----:B------:R-:W-:Y:S01]  /*11e00*/  BPT.TRAP 0x1 ;  /* 0x000000040000795c */ /* 0x000fe20000300000 */
.L_x_1020:
[----:B------:R-:W-:Y:S05]  /*11e10*/  BSYNC B2 ;  /* 0x0000000000027941 */ /* 0x000fea0003800000 */
.L_x_1019:
[----:B0-----:R-:W-:Y:S01]  /*11e20*/  IMAD.MOV.U32 R5, RZ, RZ, RZ ;  /* 0x000000ffff057224 */ /* 0x001fe200078e00ff */
[----:B------:R-:W-:Y:S01]  /*11e30*/  ULDC.64 UR4, c[0x0][0x198] ;  /* 0x0000660000047ab9 */ /* 0x000fe20000000a00 */
[----:B------:R-:W-:Y:S01]  /*11e40*/  PLOP3.LUT P0, PT, PT, PT, PT, 0x80, 0x0 ;  /* 0x000000000000781c */ /* 0x000fe20003f0f070 */
[----:B------:R-:W-:Y:S01]  /*11e50*/  UIADD3 UR4, UP0, UR4, 0x370, URZ ;  /* 0x0000037004047890 */ /* 0x000fe2000ff1e03f */
[----:B-1----:R-:W-:Y:S01]  /*11e60*/  IMAD R3, R9, 0x60, RZ ;  /* 0x0000006009037824 */ /* 0x002fe200078e02ff */
[----:B------:R-:W-:Y:S01]  /*11e70*/  R2UR UR34, R5 ;  /* 0x00000000052272ca */ /* 0x000fe200000e0000 */
[----:B------:R-:W-:Y:S02]  /*11e80*/  UIADD3 UR32, UR38, 0x21400, URZ ;  /* 0x0002140026207890 */ /* 0x000fe4000fffe03f */
[----:B------:R-:W-:Y:S02]  /*11e90*/  UIADD3 UR33, UR38, 0x2a838, URZ ;  /* 0x0002a83826217890 */ /* 0x000fe4000fffe03f */
[----:B------:R-:W-:Y:S01]  /*11ea0*/  UIADD3.X UR5, URZ, UR5, URZ, UP0, !UPT ;  /* 0x000000053f057290 */ /* 0x000fe200087fe43f */
[----:B------:R-:W-:Y:S01]  /*11eb0*/  UMOV UR6, 0x0 ;  /* 0x0000000000067882 */ /* 0x000fe20000000000 */
[----:B------:R-:W-:-:S10]  /*11ec0*/  UMOV UR7, 0x14f00000 ;  /* 0x14f0000000077882 */ /* 0x000fd40000000000 */
.L_x_1021:
[----:B------:R-:W-:-:S13]  /*11ed0*/  @P0 ELECT P3, URZ, PT ;  /* 0x00000000003f082f */ /* 0x000fda0003860000 */
[----:B-----5:R-:W-:Y:S02]  /*11ee0*/  @P3 R2UR UR37, R4 ;  /* 0x00000000042532ca */ /* 0x020fe400000e0000 */
[----:B------:R-:W-:Y:S02]  /*11ef0*/  @P3 R2UR UR35, R3 ;  /* 0x00000000032332ca */ /* 0x000fe400000e0000 */
[----:B------:R-:W-:Y:S02]  /*11f00*/  @P3 PLOP3.LUT P0, PT, P3, PT, PT, 0x8, 0x0 ;  /* 0x000000000000381c */ /* 0x000fe40001f0e170 */
[----:B------:R-:W-:-:S09]  /*11f10*/  PLOP3.LUT P3, PT, PT, PT, PT, 0x8, 0x0 ;  /* 0x000000000000781c */ /* 0x000fd20003f6e170 */
[----:B------:R0:W-:Y:S02]  /*11f20*/  UTMALDG.4D [UR32], [UR4], desc[UR6] ;  /* 0x00000620040075b4 */ /* 0x0001e40008019000 */
[----:B0-----:R-:W-:Y:S05]  /*11f30*/  @P0 BRA.U.ANY `(.L_x_1021) ;  /* 0xfffffffd00e40947 */ /* 0x001fea000393ffff */
[----:B------:R-:W-:Y:S01]  /*11f40*/  IMAD.MOV.U32 R12, RZ, RZ, 0x40 ;  /* 0x00000040ff0c7424 */ /* 0x000fe200078e00ff */
[----:B------:R-:W-:Y:S01]  /*11f50*/  PLOP3.LUT P0, PT, PT, PT, PT, 0x80, 0x0 ;  /* 0x000000000000781c */ /* 0x000fe20003f0f070 */
[----:B------:R-:W-:Y:S01]  /*11f60*/  UIADD3 UR8, UR38, 0x24400, URZ ;  /* 0x0002440026087890 */ /* 0x000fe2000fffe03f */
[----:B------:R-:W-:Y:S02]  /*11f70*/  UMOV UR6, 0x0 ;  /* 0x0000000000067882 */ /* 0x000fe40000000000 */
[----:B------:R-:W-:Y:S01]  /*11f80*/  R2UR UR10, R12 ;  /* 0x000000000c0a72ca */ /* 0x000fe200000e0000 */
[----:B------:R-:W-:-:S14]  /*11f90*/  UMOV UR7, 0x14f00000 ;  /* 0x14f0000000077882 */ /* 0x000fdc0000000000 */
.L_x_1022:
        /* <DEDUP_REMOVED lines=14> */
.L_x_1023:
        /* <DEDUP_REMOVED lines=12> */
.L_x_1105:
[----:B------:R-:W-:Y:S05]  /*12140*/  BSYNC B2 ;  /* 0x0000000000027941 */ /* 0x000fea0003800000 */
.L_x_1024:
[----:B------:R-:W-:Y:S01]  /*12150*/  BSSY B2, `(.L_x_1026) ;  /* 0x0000009000027945 */ /* 0x000fe20003800000 */
[----:B0-----:R-:W-:Y:S02]  /*12160*/  IMAD.MOV.U32 R2, RZ, RZ, 0x0 ;  /* 0x00000000ff027424 */ /* 0x001fe400078e00ff */
[----:B------:R-:W-:Y:S01]  /*12170*/  IMAD.MOV.U32 R3, RZ, RZ, 0x14f00000 ;  /* 0x14f00000ff037424 */ /* 0x000fe200078e00ff */
[----:B------:R-:W-:Y:S06]  /*12180*/  @P2 BRA `(.L_x_1027) ;  /* 0x0000000000142947 */ /* 0x000fec0003800000 */
[----:B------:R-:W-:Y:S01]  /*12190*/  ISETP.NE.AND P0, PT, R10, RZ, PT ;  /* 0x000000ff0a00720c */ /* 0x000fe20003f05270 */
[----:B------:R-:W-:-:S04]  /*121a0*/  IMAD.MOV.U32 R13, RZ, RZ, 0x6000 ;  /* 0x00006000ff0d7424 */ /* 0x000fc800078e00ff */
[----:B------:R0:W-:Y:S08]  /*121b0*/  SYNCS.ARRIVE.TRANS64 RZ, [UR38+0x2a850], R13 ;  /* 0x02a8500dffff79a7 */ /* 0x0001f00008000026 */
[----:B0-----:R-:W-:Y:S05]  /*121c0*/  @!P0 BRA `(.L_x_1027) ;  /* 0x0000000000048947 */ /* 0x001fea0003800000 */
[----:B------:R-:W-:Y:S01]  /*121d0*/  BPT.TRAP 0x1 ;  /* 0x000000040000795c */ /* 0x000fe20000300000 */
.L_x_1027:
[----:B------:R-:W-:Y:S05]  /*121e0*/  BSYNC B2 ;  /* 0x0000000000027941 */ /* 0x000fea0003800000 */
.L_x_1026:
[----:B------:R-:W-:Y:S01]  /*121f0*/  R2UR UR6, R2 ;  /* 0x00000000020672ca */ /* 0x000fe200000e0000 */
[----:B------:R-:W-:Y:S01]  /*12200*/  ULDC.64 UR4, c[0x0][0x198] ;  /* 0x0000660000047ab9 */ /* 0x000fe20000000a00 */
[----:B------:R-:W-:Y:S01]  /*12210*/  R2UR UR7, R3 ;  /* 0x00000000030772ca */ /* 0x000fe200000e0000 */
[----:B------:R-:W-:Y:S01]  /*12220*/  UIADD3 UR4, UP0, UR4, 0x470, URZ ;  /* 0x0000047004047890 */ /* 0x000fe2000ff1e03f */
[----:B------:R-:W-:Y:S01]  /*12230*/  R2UR UR10, R5 ;  /* 0x00000000050a72ca */ /* 0x000fe200000e0000 */
[----:B------:R-:W-:Y:S01]  /*12240*/  IMAD R5, R18, 0x60, RZ ;  /* 0x0000006012057824 */ /* 0x000fe200078e02ff */
[----:B------:R-:W-:Y:S01]  /*12250*/  PLOP3.LUT P0, PT, PT, PT, PT, 0x80, 0x0 ;  /* 0x000000000000781c */ /* 0x000fe20003f0f070 */
[----:B------:R-:W-:Y:S02]  /*12260*/  UIADD3 UR8, UR38, 0x400, URZ ;  /* 0x0000040026087890 */ /* 0x000fe4000fffe03f */
[----:B------:R-:W-:Y:S02]  /*12270*/  UIADD3 UR9, UR38, 0x2a850, URZ ;  /* 0x0002a85026097890 */ /* 0x000fe4000fffe03f */
[----:B------:R-:W-:-:S12]  /*12280*/  UIADD3.X UR5, URZ, UR5, URZ, UP0, !UPT ;  /* 0x000000053f057290 */ /* 0x000fd800087fe43f */
.L_x_1028:
        /* <DEDUP_REMOVED lines=13> */
.L_x_1029:
        /* <DEDUP_REMOVED lines=10> */
.L_x_1015:
[----:B------:R-:W-:Y:S05]  /*12400*/  BSYNC B1 ;  /* 0x0000000000017941 */ /* 0x000fea0003800000 */
.L_x_1014:
[----:B------:R-:W-:Y:S01]  /*12410*/  LOP3.LUT P0, RZ, R17, 0x2, RZ, 0xc0, !PT ;  /* 0x0000000211ff7812 */ /* 0x000fe2000780c0ff */
[----:B------:R-:W-:Y:S01]  /*12420*/  BSSY B1, `(.L_x_1030) ;  /* 0x0000088000017945 */ /* 0x000fe20003800000 */
[----:B------:R-:W-:-:S11]  /*12430*/  LOP3.LUT R9, R8, 0x1, RZ, 0x3c, !PT ;  /* 0x0000000108097812 */ /* 0x000fd600078e3cff */
[----:B------:R-:W-:Y:S05]  /*12440*/  @!P0 BRA `(.L_x_1031) ;  /* 0x0000000800148947 */ /* 0x000fea0003800000 */
[----:B------:R-:W-:Y:S01]  /*12450*/  LOP3.LUT P0, RZ, R17, 0x1, RZ, 0xc0, !PT ;  /* 0x0000000111ff7812 */ /* 0x000fe2000780c0ff */
[----:B------:R-:W-:-:S12]  /*12460*/  VIADD R12, R6, 0xffffffff ;  /* 0xffffffff060c7836 */ /* 0x000fd80000000000 */
        /* <DEDUP_REMOVED lines=9> */
[----:B------:R-:W-:-:S05]  /*12500*/  @P0 SHF.R.U32.HI R2, RZ, R3, R4 ;  /* 0x00000003ff020219 */ /* 0x000fca0000011604 */
[----:B------:R-:W-:-:S04]  /*12510*/  IMAD.MOV R3, RZ, RZ, -R2 ;  /* 0x000000ffff037224 */ /* 0x000fc800078e0a02 */
[----:B------:R-:W-:Y:S01]  /*12520*/  IMAD R12, R5, R3, R12 ;  /* 0x00000003050c7224 */ /* 0x000fe200078e020c */
[----:B------:R-:W-:-:S03]  /*12530*/  SHF.R.S32.HI R3, RZ, 0x1f, R2 ;  /* 0x0000001fff037819 */ /* 0x000fc60000011402 */
[----:B------:R-:W-:-:S04]  /*12540*/  IMAD.WIDE.U32 R2, R19, UR4, R2 ;  /* 0x0000000413027c25 */ /* 0x000fc8000f8e0002 */
[----:B--2---:R-:W-:-:S04]  /*12550*/  IMAD R4, R13, UR4, RZ ;  /* 0x000000040d047c24 */ /* 0x004fc8000f8e02ff */
[----:B------:R-:W-:Y:S01]  /*12560*/  IMAD R4, R19, UR5, R4 ;  /* 0x0000000513047c24 */ /* 0x000fe2000f8e0204 */
[----:B------:R-:W-:-:S03]  /*12570*/  ULDC.64 UR4, c[0x0][0x418] ;  /* 0x0001060000047ab9 */ /* 0x000fc60000000a00 */
[----:B------:R-:W-:Y:S01]  /*12580*/  IMAD.IADD R3, R4, 0x1, R3 ;  /* 0x0000000104037824 */ /* 0x000fe200078e0203 */
[----:B------:R-:W-:-:S04]  /*12590*/  LEA R4, P0, R2, UR4, 0x2 ;  /* 0x0000000402047c11 */ /* 0x000fc8000f8010ff */
[----:B------:R-:W-:-:S05]  /*125a0*/  LEA.HI.X R5, R2, UR5, R3, 0x2, P0 ;  /* 0x0000000502057c11 */ /* 0x000fca00080f1403 */
[----:B------:R0:W5:Y:S04]  /*125b0*/  LDG.E R4, desc[UR6][R4.64] ;  /* 0x0000000604047981 */ /* 0x000168000c1e1900 */
.L_x_1032:
[----:B------:R-:W1:Y:S01]  /*125c0*/  S2R R2, SR_TID.X ;  /* 0x0000000000027919 */ /* 0x000e620000002100 */
[----:B------:R-:W-:Y:S01]  /*125d0*/  BSSY B2, `(.L_x_1033) ;  /* 0x0000006000027945 */ /* 0x000fe20003800000 */
[----:B-1----:R-:W-:Y:S02]  /*125e0*/  LOP3.LUT R3, R2, 0x7f, RZ, 0xc0, !PT ;  /* 0x0000007f02037812 */ /* 0x002fe400078ec0ff */
[----:B------:R-:W-:Y:S02]  /*125f0*/  SHF.L.U32 R2, R9, 0x1f, RZ ;  /* 0x0000001f09027819 */ /* 0x000fe400000006ff */
[----:B------:R-:W-:Y:S02]  /*12600*/  ISETP.NE.AND P2, PT, R3, RZ, PT ;  /* 0x000000ff0300720c */ /* 0x000fe40003f45270 */
[----:B------:R-:W1:Y:S02]  /*12610*/  SYNCS.PHASECHK.TRANS64.TRYWAIT P0, [UR38+0x2a840], R2 ;  /* 0x02a84002ff0075a7 */ /* 0x000e640008000166 */
[----:B-1----:R-:W-:Y:S09]  /*12620*/  @!P0 BRA `(.L_x_1034) ;  /* 0x0000002400dc8947 */ /* 0x002ff20003800000 */
.L_x_1106:
[----:B------:R-:W-:Y:S05]  /*12630*/  BSYNC B2 ;  /* 0x0000000000027941 */ /* 0x000fea0003800000 */
.L_x_1033:
[----:B------:R-:W-:Y:S04]  /*12640*/  BSSY B2, `(.L_x_1035) ;  /* 0x0000007000027945 */ /* 0x000fe80003800000 */
[----:B------:R-:W-:Y:S05]  /*12650*/  @P2 BRA `(.L_x_1036) ;  /* 0x0000000000142947 */ /* 0x000fea0003800000 */
[----:B------:R-:W-:Y:S01]  /*12660*/  ISETP.NE.AND P0, PT, R10, RZ, PT ;  /* 0x000000ff0a00720c */ /* 0x000fe20003f05270 */
[----:B-1----:R-:W-:-:S04]  /*12670*/  IMAD.MOV.U32 R2, RZ, RZ, 0x9000 ;  /* 0x00009000ff027424 */ /* 0x002fc800078e00ff */
[----:B------:R2:W-:Y:S08]  /*12680*/  SYNCS.ARRIVE.TRANS64 RZ, [UR38+0x2a830], R2 ;  /* 0x02a83002ffff79a7 */ /* 0x0005f00008000026 */
[----:B--2---:R-:W-:Y:S05]  /*12690*/  @!P0 BRA `(.L_x_1036) ;  /* 0x0000000000048947 */ /* 0x004fea0003800000 */
[----:B------:R-:W-:Y:S01]  /*126a0*/  BPT.TRAP 0x1 ;  /* 0x000000040000795c */ /* 0x000fe20000300000 */
.L_x_1036:
[----:B------:R-:W-:Y:S05]  /*126b0*/  BSYNC B2 ;  /* 0x0000000000027941 */ /* 0x000fea0003800000 */
.L_x_1035:
        /* <DEDUP_REMOVED lines=11> */
.L_x_1037:
[----:B------:R-:W-:-:S13]  /*12770*/  @P0 ELECT P3, URZ, PT ;  /* 0x00000000003f082f */ /* 0x000fda0003860000 */
[----:B-----5:R-:W-:Y:S01]  /*12780*/  @P3 R2UR UR13, R4 ;  /* 0x00000000040d32ca */ /* 0x020fe200000e0000 */
[----:B------:R-:W-:Y:S01]  /*12790*/  UMOV UR12, UR36 ;  /* 0x00000024000c7c82 */ /* 0x000fe20008000000 */
        /* <DEDUP_REMOVED lines=11> */
.L_x_1038:
        /* <DEDUP_REMOVED lines=13> */
.L_x_1039:
        /* <DEDUP_REMOVED lines=12> */
.L_x_1107:
[----:B------:R-:W-:Y:S05]  /*129e0*/  BSYNC B2 ;  /* 0x0000000000027941 */ /* 0x000fea0003800000 */
.L_x_1040:
        /* <DEDUP_REMOVED lines=9> */
.L_x_1043:
[----:B------:R-:W-:Y:S05]  /*12a80*/  BSYNC B2 ;  /* 0x0000000000027941 */ /* 0x000fea0003800000 */
.L_x_1042:
        /* <DEDUP_REMOVED lines=10> */
.L_x_1044:
        /* <DEDUP_REMOVED lines=13> */
.L_x_1045:
        /* <DEDUP_REMOVED lines=10> */
.L_x_1031:
[----:B------:R-:W-:Y:S05]  /*12ca0*/  BSYNC B1 ;  /* 0x0000000000017941 */ /* 0x000fea0003800000 */
.L_x_1030:
[----:B------:R-:W-:Y:S02]  /*12cb0*/  VIADD R6, R6, 0xfffffffe ;  /* 0xfffffffe06067836 */ /* 0x000fe40000000000 */
[----:B------:R-:W-:Y:S01]  /*12cc0*/  IMAD.MOV.U32 R8, RZ, RZ, R9 ;  /* 0x000000ffff087224 */ /* 0x000fe200078e0009 */
[----:B------:R-:W-:Y:S06]  /*12cd0*/  @P1 BRA `(.L_x_1046) ;  /* 0xffffffec00a01947 */ /* 0x000fec000383ffff */
[----:B------:R-:W-:Y:S05]  /*12ce0*/  BSYNC B0 ;  /* 0x0000000000007941 */ /* 0x000fea0003800000 */
.L_x_1013:
[----:B------:R-:W-:Y:S01]  /*12cf0*/  ISETP.NE.AND P0, PT, R11, RZ, PT ;  /* 0x000000ff0b00720c */ /* 0x000fe20003f05270 */
[----:B------:R-:W-:-:S12]  /*12d00*/  BSSY B0, `(.L_x_1012) ;  /* 0x0000089000007945 */ /* 0x000fd80003800000 */
[----:B------:R-:W-:Y:S05]  /*12d10*/  @!P0 BRA `(.L_x_1047) ;  /* 0x00000008001c8947 */ /* 0x000fea0003800000 */
[----:B------:R-:W-:Y:S01]  /*12d20*/  LOP3.LUT P1, RZ, R17, 0x2, RZ, 0xc0, !PT ;  /* 0x0000000211ff7812 */ /* 0x000fe2000782c0ff */
[----:B------:R-:W-:-:S12]  /*12d30*/  IMAD.MOV.U32 R0, RZ, RZ, 0x1 ;  /* 0x00000001ff007424 */ /* 0x000fd800078e00ff */
[----:B------:R-:W-:Y:S05]  /*12d40*/  @!P1 BRA `(.L_x_1047) ;  /* 0x0000000800109947 */ /* 0x000fea0003800000 */
[----:B------:R-:W-:-:S13]  /*12d50*/  LOP3.LUT P1, RZ, R17, 0x1, RZ, 0xc0, !PT ;  /* 0x0000000111ff7812 */ /* 0x000fda000782c0ff */
[----:B------:R-:W-:Y:S05]  /*12d60*/  @!P1 BRA `(.L_x_1048) ;  /* 0x0000000000549947 */ /* 0x000fea0003800000 */
[----:B------:R-:W2:Y:S01]  /*12d70*/  LDL.LU R5, [R1] ;  /* 0x0000000001057983 */ /* 0x000ea20000300800 */
[----:B------:R-:W0:Y:S01]  /*12d80*/  LDC R8, c[0x0][0x43c] ;  /* 0x00010f00ff087b82 */ /* 0x000e220000000800 */
[----:B------:R-:W-:Y:S01]  /*12d90*/  IMAD.MOV.U32 R7, RZ, RZ, R6 ;  /* 0x000000ffff077224 */ /* 0x000fe200078e0006 */
[----:B------:R-:W-:Y:S01]  /*12da0*/  ULDC.64 UR4, c[0x0][0x428] ;  /* 0x00010a0000047ab9 */ /* 0x000fe20000000a00 */
[----:B------:R-:W-:Y:S01]  /*12db0*/  ULDC.64 UR6, c[0x0][0x208] ;  /* 0x0000820000067ab9 */ /* 0x000fe20000000a00 */
[----:B0-----:R-:W-:-:S13]  /*12dc0*/  ISETP.NE.AND P0, PT, R8, 0x1, PT ;  /* 0x000000010800780c */ /* 0x001fda0003f05270 */
[----:B------:R-:W0:Y:S02]  /*12dd0*/  @P0 LDC.64 R2, c[0x0][0x440] ;  /* 0x00011000ff020b82 */ /* 0x000e240000000a00 */
[----:B0-----:R-:W-:-:S05]  /*12de0*/  @P0 IMAD.HI.U32 R2, R6, R2, RZ ;  /* 0x0000000206020227 */ /* 0x001fca00078e00ff */
[----:B------:R-:W-:-:S04]  /*12df0*/  @P0 SHF.R.U32.HI R7, RZ, R3, R2 ;  /* 0x00000003ff070219 */ /* 0x000fc80000011602 */
[----:B------:R-:W-:Y:S01]  /*12e00*/  SHF.R.S32.HI R3, RZ, 0x1f, R7 ;  /* 0x0000001fff037819 */ /* 0x000fe20000011407 */
[----:B--2---:R-:W-:-:S04]  /*12e10*/  IMAD R2, R5, UR4, RZ ;  /* 0x0000000405027c24 */ /* 0x004fc8000f8e02ff */
[----:B------:R-:W-:Y:S02]  /*12e20*/  IMAD R5, R19, UR5, R2 ;  /* 0x0000000513057c24 */ /* 0x000fe4000f8e0202 */
[----:B------:R-:W-:-:S04]  /*12e30*/  IMAD.MOV.U32 R2, RZ, RZ, R7 ;  /* 0x000000ffff027224 */ /* 0x000fc800078e0007 */
[----:B------:R-:W-:Y:S01]  /*12e40*/  IMAD.WIDE.U32 R2, R19, UR4, R2 ;  /* 0x0000000413027c25 */ /* 0x000fe2000f8e0002 */
[----:B------:R-:W-:-:S03]  /*12e50*/  ULDC.64 UR4, c[0x0][0x418] ;  /* 0x0001060000047ab9 */ /* 0x000fc60000000a00 */
[----:B------:R-:W-:Y:S01]  /*12e60*/  IMAD.IADD R3, R5, 0x1, R3 ;  /* 0x0000000105037824 */ /* 0x000fe200078e0203 */
[----:B------:R-:W-:-:S04]  /*12e70*/  LEA R4, P0, R2, UR4, 0x2 ;  /* 0x0000000402047c11 */ /* 0x000fc8000f8010ff */
[----:B------:R-:W-:-:S05]  /*12e80*/  LEA.HI.X R5, R2, UR5, R3, 0x2, P0 ;  /* 0x0000000502057c11 */ /* 0x000fca00080f1403 */
[----:B------:R0:W5:Y:S01]  /*12e90*/  LDG.E R4, desc[UR6][R4.64] ;  /* 0x0000000604047981 */ /* 0x000162000c1e1900 */
[----:B------:R-:W-:-:S04]  /*12ea0*/  IMAD.MOV R3, RZ, RZ, -R7 ;  /* 0x000000ffff037224 */ /* 0x000fc800078e0a07 */
[----:B------:R-:W-:-:S07]  /*12eb0*/  IMAD R6, R8, R3, R6 ;  /* 0x0000000308067224 */ /* 0x000fce00078e0206 */
.L_x_1048:
[----:B------:R-:W1:Y:S01]  /*12ec0*/  S2R R2, SR_TID.X ;  /* 0x0000000000027919 */ /* 0x000e620000002100 */
[----:B------:R-:W-:Y:S01]  /*12ed0*/  BSSY B1, `(.L_x_1049) ;  /* 0x0000006000017945 */ /* 0x000fe20003800000 */
[----:B-1----:R-:W-:Y:S02]  /*12ee0*/  LOP3.LUT R3, R2, 0x7f, RZ, 0xc0, !PT ;  /* 0x0000007f02037812 */ /* 0x002fe400078ec0ff */
[----:B------:R-:W-:Y:S02]  /*12ef0*/  SHF.L.U32 R2, R9, 0x1f, RZ ;  /* 0x0000001f09027819 */ /* 0x000fe400000006ff */
[----:B------:R-:W-:Y:S02]  /*12f00*/  ISETP.NE.AND P1, PT, R3, RZ, PT ;  /* 0x000000ff0300720c */ /* 0x000fe40003f25270 */
[----:B------:R-:W1:Y:S02]  /*12f10*/  SYNCS.PHASECHK.TRANS64.TRYWAIT P0, [UR38+0x2a848], R2 ;  /* 0x02a84802ff0075a7 */ /* 0x000e640008000166 */
[----:B-1----:R-:W-:Y:S09]  /*12f20*/  @!P0 BRA `(.L_x_1050) ;  /* 0x0000001c00cc8947 */ /* 0x002ff20003800000 */
.L_x_1108:
[----:B------:R-:W-:Y:S05]  /*12f30*/  BSYNC B1 ;  /* 0x0000000000017941 */ /* 0x000fea0003800000 */
.L_x_1049:
[----:B------:R-:W-:Y:S04]  /*12f40*/  BSSY B1, `(.L_x_1051) ;  /* 0x0000007000017945 */ /* 0x000fe80003800000 */
[----:B------:R-:W-:Y:S05]  /*12f50*/  @P1 BRA `(.L_x_1052) ;  /* 0x0000000000141947 */ /* 0x000fea0003800000 */
[----:B------:R-:W-:Y:S01]  /*12f60*/  ISETP.NE.AND P0, PT, R10, RZ, PT ;  /* 0x000000ff0a00720c */ /* 0x000fe20003f05270 */
[----:B-1----:R-:W-:-:S04]  /*12f70*/  IMAD.MOV.U32 R3, RZ, RZ, 0x9000 ;  /* 0x00009000ff037424 */ /* 0x002fc800078e00ff */
[----:B------:R2:W-:Y:S08]  /*12f80*/  SYNCS.ARRIVE.TRANS64 RZ, [UR38+0x2a838], R3 ;  /* 0x02a83803ffff79a7 */ /* 0x0005f00008000026 */
[----:B--2---:R-:W-:Y:S05]  /*12f90*/  @!P0 BRA `(.L_x_1052) ;  /* 0x0000000000048947 */ /* 0x004fea0003800000 */
[----:B------:R-:W-:Y:S01]  /*12fa0*/  BPT.TRAP 0x1 ;  /* 0x000000040000795c */ /* 0x000fe20000300000 */
.L_x_1052:
[----:B------:R-:W-:Y:S05]  /*12fb0*/  BSYNC B1 ;  /* 0x0000000000017941 */ /* 0x000fea0003800000 */
.L_x_1051:
        /* <DEDUP_REMOVED lines=11> */
.L_x_1053:
        /* <DEDUP_REMOVED lines=14> */
.L_x_1054:
        /* <DEDUP_REMOVED lines=13> */
.L_x_1055:
        /* <DEDUP_REMOVED lines=8> */
[----:B------:R-:W0:Y:S01]  /*132a0*/  SYNCS.PHASECHK.TRANS64.TRYWAIT P0, [UR38+0x2a860], R2 ;  /* 0x02a86002ff0075a7 */ /* 0x000e220008000166 */
[----:B------:R-:W-:Y:S04]  /*132b0*/  BSSY B1, `(.L_x_1056) ;  /* 0x0000002000017945 */ /* 0x000fe80003800000 */
[----:B0-----:R-:W-:Y:S05]  /*132c0*/  @!P0 BRA `(.L_x_1057) ;  /* 0x0000001800fc8947 */ /* 0x001fea0003800000 */
.L_x_1109:
[----:B------:R-:W-:Y:S05]  /*132d0*/  BSYNC B1 ;  /* 0x0000000000017941 */ /* 0x000fea0003800000 */
.L_x_1056:
        /* <DEDUP_REMOVED lines=9> */
.L_x_1059:
[----:B------:R-:W-:Y:S05]  /*13370*/  BSYNC B1 ;  /* 0x0000000000017941 */ /* 0x000fea0003800000 */
.L_x_1058:
        /* <DEDUP_REMOVED lines=10> */
.L_x_1060:
        /* <DEDUP_REMOVED lines=13> */
.L_x_1061:
        /* <DEDUP_REMOVED lines=10> */
.L_x_1047:
[----:B------:R-:W-:Y:S05]  /*13590*/  BSYNC B0 ;  /* 0x0000000000007941 */ /* 0x000fea0003800000 */
.L_x_1012:
[----:B------:R-:W-:Y:S01]  /*135a0*/  LOP3.LUT P0, RZ, R17, 0x2, RZ, 0xc0, !PT ;  /* 0x0000000211ff7812 */ /* 0x000fe2000780c0ff */
[----:B------:R-:W-:-:S12]  /*135b0*/  BSSY B0, `(.L_x_1062) ;  /* 0x0000036000007945 */ /* 0x000fd80003800000 */
[----:B------:R-:W-:Y:S05]  /*135c0*/  @!P0 BRA `(.L_x_1063) ;  /* 0x0000000000d08947 */ /* 0x000fea0003800000 */
[----:B------:R-:W1:Y:S01]  /*135d0*/  S2R R2, SR_TID.X ;  /* 0x0000000000027919 */ /* 0x000e620000002100 */
[----:B------:R-:W-:Y:S01]  /*135e0*/  LEA R3, R0, UR38, 0x3 ;  /* 0x0000002600037c11 */ /* 0x000fe2000f8e18ff */
[----:B------:R-:W-:Y:S01]  /*135f0*/  BSSY B1, `(.L_x_1064) ;  /* 0x0000006000017945 */ /* 0x000fe20003800000 */
[----:B-1----:R-:W-:Y:S02]  /*13600*/  LOP3.LUT R4, R2, 0x7f, RZ, 0xc0, !PT ;  /* 0x0000007f02047812 */ /* 0x002fe400078ec0ff */
[----:B------:R-:W-:Y:S02]  /*13610*/  SHF.L.U32 R2, R9, 0x1f, RZ ;  /* 0x0000001f09027819 */ /* 0x000fe400000006ff */
[----:B------:R-:W-:Y:S02]  /*13620*/  ISETP.NE.AND P1, PT, R4, RZ, PT ;  /* 0x000000ff0400720c */ /* 0x000fe40003f25270 */
[----:B------:R-:W1:Y:S02]  /*13630*/  SYNCS.PHASECHK.TRANS64.TRYWAIT P0, [R3+URZ+0x2a860], R2 ;  /* 0x02a86002030075a7 */ /* 0x000e64000800017f */
[----:B-1----:R-:W-:Y:S09]  /*13640*/  @!P0 BRA `(.L_x_1065) ;  /* 0x0000001800348947 */ /* 0x002ff20003800000 */
.L_x_1110:
[----:B------:R-:W-:Y:S05]  /*13650*/  BSYNC B1 ;  /* 0x0000000000017941 */ /* 0x000fea0003800000 */
.L_x_1064:
        /* <DEDUP_REMOVED lines=8> */
.L_x_1067:
[----:B------:R-:W-:Y:S05]  /*136e0*/  BSYNC B1 ;  /* 0x0000000000017941 */ /* 0x000fea0003800000 */
.L_x_1066:
[----:B------:R-:W-:Y:S01]  /*136f0*/  R2UR UR4, R0 ;  /* 0x00000000000472ca */ /* 0x000fe200000e0000 */
[----:B------:R-:W-:Y:S01]  /*13700*/  ULDC.64 UR6, c[0x0][0x198] ;  /* 0x0000660000067ab9 */ /* 0x000fe20000000a00 */
[----:B------:R-:W-:Y:S01]  /*13710*/  R2UR UR9, R3 ;  /* 0x00000000030972ca */ /* 0x000fe200000e0000 */
[----:B------:R-:W-:Y:S01]  /*13720*/  UIADD3 UR6, UP0, UR6, 0x470, URZ ;  /* 0x0000047006067890 */ /* 0x000fe2000ff1e03f */
[----:B------:R-:W-:Y:S01]  /*13730*/  PLOP3.LUT P0, PT, PT, PT, PT, 0x80, 0x0 ;  /* 0x000000000000781c */ /* 0x000fe20003f0f070 */
[----:B------:R-:W-:Y:S01]  /*13740*/  IMAD R18, R18, 0x60, RZ ;  /* 0x0000006012127824 */ /* 0x000fe200078e02ff */
[----:B------:R-:W-:Y:S01]  /*13750*/  UMOV UR14, 0x0 ;  /* 0x00000000000e7882 */ /* 0x000fe20000000000 */
[----:B------:R-:W-:Y:S01]  /*13760*/  UIADD3.X UR7, URZ, UR7, URZ, UP0, !UPT ;  /* 0x000000073f077290 */ /* 0x000fe200087fe43f */
[----:B------:R-:W-:Y:S01]  /*13770*/  UMOV UR15, 0x14f00000 ;  /* 0x14f00000000f7882 */ /* 0x000fe20000000000 */
[----:B------:R-:W-:-:S04]  /*13780*/  UMOV UR10, URZ ;  /* 0x0000003f000a7c82 */ /* 0x000fc80008000000 */
[----:B------:R-:W-:Y:S02]  /*13790*/  UIMAD UR4, UR4, 0x6000, UR38 ;  /* 0x00006000040478a4 */ /* 0x000fe4000f8e0226 */
[----:B------:R-:W-:Y:S02]  /*137a0*/  UIADD3 UR9, UR9, 0x2a850, URZ ;  /* 0x0002a85009097890 */ /* 0x000fe4000fffe03f */
[----:B------:R-:W-:-:S12]  /*137b0*/  UIADD3 UR8, UR4, 0x400, URZ ;  /* 0x0000040004087890 */ /* 0x000fd8000fffe03f */
.L_x_1068:
        /* <DEDUP_REMOVED lines=13> */
.L_x_1069:
        /* <DEDUP_REMOVED lines=8> */
.L_x_1063:
[----:B------:R-:W-:Y:S05]  /*13910*/  BSYNC B0 ;  /* 0x0000000000007941 */ /* 0x000fea0003800000 */
.L_x_1062:
[----:B------:R-:W-:Y:S02]  /*13920*/  VIADD R0, R0, 0x1 ;  /* 0x0000000100007836 */ /* 0x000fe40000000000 */
[----:B-1----:R-:W-:-:S03]  /*13930*/  IMAD.MOV.U32 R3, RZ, RZ, RZ ;  /* 0x000000ffff037224 */ /* 0x002fc600078e00ff */
[----:B------:R-:W-:-:S04]  /*13940*/  ISETP.NE.AND P0, PT, R0, 0x2, PT ;  /* 0x000000020000780c */ /* 0x000fc80003f05270 */
[----:B------:R-:W-:Y:S02]  /*13950*/  SEL R2, RZ, 0x1, P0 ;  /* 0x00000001ff027807 */ /* 0x000fe40000000000 */
[----:B------:R-:W-:Y:S02]  /*13960*/  SEL R0, R0, RZ, P0 ;  /* 0x000000ff00007207 */ /* 0x000fe40000000000 */
[----:B------:R-:W-:-:S07]  /*13970*/  LOP3.LUT R9, R9, R2, RZ, 0x3c, !PT ;  /* 0x0000000209097212 */ /* 0x000fce00078e3cff */
.L_x_990:
[----:B0-----:R-:W0:Y:S01]  /*13980*/  S2R R5, SR_CgaCtaId ;  /* 0x0000000000057919 */ /* 0x001e220000008800 */
[----:B------:R-:W-:Y:S02]  /*13990*/  MOV R2, 0x400 ;  /* 0x0000040000027802 */ /* 0x000fe40000000f00 */
[----:B------:R-:W-:Y:S02]  /*139a0*/  SHF.L.U32 R3, R3, 0x1f, RZ ;  /* 0x0000001f03037819 */ /* 0x000fe400000006ff */
[----:B0-----:R-:W-:-:S04]  /*139b0*/  LEA R2, R5, R2, 0x18 ;  /* 0x0000000205027211 */ /* 0x001fc800078ec0ff */
[----:B------:R-:W0:Y:S02]  /*139c0*/  SYNCS.PHASECHK.TRANS64.TRYWAIT P0, [R2+URZ+0x2a820], R3 ;  /* 0x02a82003020075a7 */ /* 0x000e24000800017f */
[----:B0-----:R-:W-:Y:S05]  /*139d0*/  @!P0 BRA `(.L_x_1070) ;  /* 0x0000001400648947 */ /* 0x001fea0003800000 */
.L_x_1111:
[----:B------:R-:W-:-:S03]  /*139e0*/  UMOV UR4, 0xffffffff ;  /* 0xffffffff00047882 */ /* 0x000fc60000000000 */
[----:B------:R-:W-:Y:S05]  /*139f0*/  BRA.DIV UR4, `(.L_x_1071) ;  /* 0x0000001604707947 */ /* 0x000fea000b800000 */
[----:B0-----:R-:W0:Y:S02]  /*13a00*/  S2R R3, SR_TID.X ;  /* 0x0000000000037919 */ /* 0x001e240000002100 */
[----:B0-----:R-:W-:-:S04]  /*13a10*/  SHF.R.U32.HI R3, RZ, 0x5, R3 ;  /* 0x00000005ff037819 */ /* 0x001fc80000011603 */
[----:B------:R-:W-:-:S05]  /*13a20*/  LOP3.LUT R3, R3, 0x3, RZ, 0xc0, !PT ;  /* 0x0000000303037812 */ /* 0x000fca00078ec0ff */
[----:B------:R0:W1:Y:S02]  /*13a30*/  SHFL.IDX PT, R14, R3, RZ, 0x1f ;  /* 0x00001fff030e7589 */ /* 0x00006400000e0000 */
.L_x_1114:
[----:B-1----:R-:W-:-:S13]  /*13a40*/  ISETP.NE.AND P0, PT, R14, RZ, PT ;  /* 0x000000ff0e00720c */ /* 0x002fda0003f05270 */
[----:B------:R-:W-:Y:S05]  /*13a50*/  @P0 BRA `(.L_x_906) ;  /* 0x0000000000880947 */ /* 0x000fea0003800000 */
[----:B------:R-:W-:-:S03]  /*13a60*/  UMOV UR4, 0xffffffff ;  /* 0xffffffff00047882 */ /* 0x000fc60000000000 */
[----:B------:R-:W-:Y:S05]  /*13a70*/  BRA.DIV UR4, `(.L_x_1072) ;  /* 0x0000001604847947 */ /* 0x000fea000b800000 */
[----:B------:R-:W-:-:S13]  /*13a80*/  ELECT P6, URZ, PT ;  /* 0x00000000003f782f */ /* 0x000fda00038c0000 */
.L_x_1117:
[----:B------:R-:W-:Y:S05]  /*13a90*/  @!P6 BRA `(.L_x_906) ;  /* 0x000000000078e947 */ /* 0x000fea0003800000 */
[----:B0-----:R-:W2:Y:S02]  /*13aa0*/  LDL.LU R3, [R1+0x14] ;  /* 0x0000140001037983 */ /* 0x001ea40000300800 */
[----:B--2---:R-:W-:-:S04]  /*13ab0*/  LOP3.LUT R3, R3, 0x2, RZ, 0xfc, !PT ;  /* 0x0000000203037812 */ /* 0x004fc800078efcff */
[----:B------:R-:W-:-:S13]  /*13ac0*/  ISETP.NE.AND P2, PT, R3, 0x3, PT ;  /* 0x000000030300780c */ /* 0x000fda0003f45270 */
[----:B------:R-:W-:Y:S05]  /*13ad0*/  @!P2 BRA `(.L_x_1073) ;  /* 0x000000000004a947 */ /* 0x000fea0003800000 */
[----:B------:R-:W-:Y:S01]  /*13ae0*/  BPT.TRAP 0x1 ;  /* 0x000000040000795c */ /* 0x000fe20000300000 */
.L_x_1073:
[----:B------:R-:W-:Y:S01]  /*13af0*/  VIADD R7, R2, 0x2a840 ;  /* 0x0002a84002077836 */ /* 0x000fe20000000000 */
[----:B------:R-:W-:Y:S01]  /*13b00*/  SHF.L.U32 R5, R9, 0x1f, RZ ;  /* 0x0000001f09057819 */ /* 0x000fe200000006ff */
[C---:B------:R-:W-:Y:S02]  /*13b10*/  VIADD R3, R0.reuse, 0x1 ;  /* 0x0000000100037836 */ /* 0x040fe40000000000 */
[----:B------:R-:W-:-:S03]  /*13b20*/  IMAD R6, R0, 0x8, R7 ;  /* 0x0000000800067824 */ /* 0x000fc600078e0207 */
[C---:B------:R-:W-:Y:S01]  /*13b30*/  ISETP.NE.AND P1, PT, R3.reuse, 0x2, PT ;  /* 0x000000020300780c */ /* 0x040fe20003f25270 */
[----:B------:R-:W0:Y:S03]  /*13b40*/  SYNCS.PHASECHK.TRANS64.TRYWAIT P0, [R6+URZ], R5 ;  /* 0x00000005060075a7 */ /* 0x000e26000800017f */
[----:B------:R-:W-:Y:S02]  /*13b50*/  SEL R4, RZ, 0x1, P1 ;  /* 0x00000001ff047807 */ /* 0x000fe40000800000 */
[----:B------:R-:W-:Y:S02]  /*13b60*/  SEL R8, R3, RZ, P1 ;  /* 0x000000ff03087207 */ /* 0x000fe40000800000 */
[----:B------:R-:W-:-:S03]  /*13b70*/  LOP3.LUT R4, R9, R4, RZ, 0x3c, !PT ;  /* 0x0000000409047212 */ /* 0x000fc600078e3cff */
[----:B------:R-:W-:Y:S01]  /*13b80*/  IMAD R3, R8, 0x8, R7 ;  /* 0x0000000808037824 */ /* 0x000fe200078e0207 */
[----:B------:R-:W-:Y:S01]  /*13b90*/  SHF.L.U32 R4, R4, 0x1f, RZ ;  /* 0x0000001f04047819 */ /* 0x000fe200000006ff */
[----:B0-----:R-:W-:Y:S06]  /*13ba0*/  @!P0 BRA `(.L_x_1074) ;  /* 0x0000001400588947 */ /* 0x001fec0003800000 */
.L_x_1118:
[----:B------:R-:W1:Y:S02]  /*13bb0*/  SYNCS.PHASECHK.TRANS64.TRYWAIT P0, [R3+URZ], R4 ;  /* 0x00000004030075a7 */ /* 0x000e64000800017f */
[----:B-1----:R-:W-:Y:S05]  /*13bc0*/  @!P0 BRA `(.L_x_1075) ;  /* 0x0000001400648947 */ /* 0x002fea0003800000 */
.L_x_1119:
[----:B------:R-:W-:Y:S05]  /*13bd0*/  @!P2 BRA `(.L_x_1076) ;  /* 0x000000000004a947 */ /* 0x000fea0003800000 */
[----:B------:R-:W-:Y:S01]  /*13be0*/  BPT.TRAP 0x1 ;  /* 0x000000040000795c */ /* 0x000fe20000300000 */
.L_x_1076:
[----:B-1----:R-:W-:-:S04]  /*13bf0*/  VIADD R3, R2, 0x2a860 ;  /* 0x0002a86002037836 */ /* 0x002fc80000000000 */
[----:B------:R-:W-:-:S04]  /*13c00*/  IMAD R0, R0, 0x8, R3 ;  /* 0x0000000800007824 */ /* 0x000fc800078e0203 */
[----:B------:R-:W1:Y:S02]  /*13c10*/  SYNCS.PHASECHK.TRANS64.TRYWAIT P0, [R0+URZ], R5 ;  /* 0x00000005000075a7 */ /* 0x000e64000800017f */
[----:B-1----:R-:W-:Y:S05]  /*13c20*/  @!P0 BRA `(.L_x_1077) ;  /* 0x0000001400608947 */ /* 0x002fea0003800000 */
.L_x_1120:
[----:B------:R-:W-:-:S07]  /*13c30*/  IMAD R3, R8, 0x8, R3 ;  /* 0x0000000808037824 */ /* 0x000fce00078e0203 */
.L_x_1078:
[----:B--2---:R2:W3:Y:S02]  /*13c40*/  SYNCS.PHASECHK.TRANS64.TRYWAIT P0, [R3+URZ], R4 ;  /* 0x00000004030075a7 */ /* 0x0044e4000800017f */
[----:B---3--:R-:W-:Y:S05]  /*13c50*/  @!P0 NANOSLEEP.SYNCS 0x989680 ;  /* 0x009896800000895d */ /* 0x008fea0003900000 */
[----:B------:R-:W3:Y:S02]  /*13c60*/  @!P0 SYNCS.PHASECHK.TRANS64 P0, [R3+URZ], R4 ;  /* 0x00000004030085a7 */ /* 0x000ee4000800007f */
[----:B---3--:R-:W-:Y:S05]  /*13c70*/  @!P0 BRA `(.L_x_1078) ;  /* 0xfffffffc00f08947 */ /* 0x008fea000383ffff */
.L_x_906:
[----:B------:R-:W-:Y:S05]  /*13c80*/  BSYNC B6 ;  /* 0x0000000000067941 */ /* 0x000fea0003800000 */
.L_x_903:
[----:B------:R-:W-:Y:S05]  /*13c90*/  EXIT ;  /* 0x000000000000794d */ /* 0x000fea0003800000 */
.L_x_916:
[----:B0-----:R-:W-:-:S04]  /*13ca0*/  IMAD.U32 R3, RZ, RZ, UR57 ;  /* 0x00000039ff037e24 */ /* 0x001fc8000f8e00ff */
[----:B------:R0:W1:Y:S03]  /*13cb0*/  SYNCS.PHASECHK.TRANS64.TRYWAIT P1, [R3+URZ+0x2a800], R2 ;  /* 0x02a80002030075a7 */ /* 0x000066000802017f */
[----:B-1----:R-:W-:Y:S05]  /*13cc0*/  @!P1 NANOSLEEP.SYNCS 0x989680 ;  /* 0x009896800000995d */ /* 0x002fea0003900000 */
[----:B------:R-:W1:Y:S02]  /*13cd0*/  @!P1 SYNCS.PHASECHK.TRANS64 P1, [R3+URZ+0x2a800], R2 ;  /* 0x02a80002030095a7 */ /* 0x000e64000802007f */
[----:B-1----:R-:W-:Y:S05]  /*13ce0*/  @!P1 BRA `(.L_x_916) ;  /* 0xfffffffc00ec9947 */ /* 0x002fea000383ffff */
[----:B------:R-:W-:Y:S05]  /*13cf0*/  BRA `(.L_x_1079) ;  /* 0xfffffed8006c7947 */ /* 0x000fea000383ffff */
.L_x_920:
[----:B0-----:R-:W-:-:S04]  /*13d00*/  IMAD.U32 R3, RZ, RZ, UR57 ;  /* 0x00000039ff037e24 */ /* 0x001fc8000f8e00ff */
[----:B------:R0:W2:Y:S03]  /*13d10*/  SYNCS.PHASECHK.TRANS64.TRYWAIT P2, [R3+URZ+0x2a830], R2 ;  /* 0x02a83002030075a7 */ /* 0x0000a6000804017f */
[----:B--2---:R-:W-:Y:S05]  /*13d20*/  @!P2 NANOSLEEP.SYNCS 0x989680 ;  /* 0x009896800000a95d */ /* 0x004fea0003900000 */
[----:B------:R-:W2:Y:S02]  /*13d30*/  @!P2 SYNCS.PHASECHK.TRANS64 P2, [R3+URZ+0x2a830], R2 ;  /* 0x02a830020300a5a7 */ /* 0x000ea4000804007f */
[----:B--2---:R-:W-:Y:S05]  /*13d40*/  @!P2 BRA `(.L_x_920) ;  /* 0xfffffffc00eca947 */ /* 0x004fea000383ffff */
[----:B------:R-:W-:Y:S05]  /*13d50*/  BRA `(.L_x_919) ;  /* 0xfffffed800887947 */ /* 0x000fea000383ffff */
.L_x_936:
[----:B-1----:R-:W-:-:S04]  /*13d60*/  IMAD.U32 R22, RZ, RZ, UR59 ;  /* 0x0000003bff167e24 */ /* 0x002fc8000f8e00ff */
[----:B------:R1:W2:Y:S03]  /*13d70*/  SYNCS.PHASECHK.TRANS64.TRYWAIT P2, [R22+URZ+0x2a830], R13 ;  /* 0x02a8300d160075a7 */ /* 0x0002a6000804017f */
[----:B--2---:R-:W-:Y:S05]  /*13d80*/  @!P2 NANOSLEEP.SYNCS 0x989680 ;  /* 0x009896800000a95d */ /* 0x004fea0003900000 */
[----:B------:R-:W2:Y:S02]  /*13d90*/  @!P2 SYNCS.PHASECHK.TRANS64 P2, [R22+URZ+0x2a830], R13 ;  /* 0x02a8300d1600a5a7 */ /* 0x000ea4000804007f */
[----:B--2---:R-:W-:Y:S05]  /*13da0*/  @!P2 BRA `(.L_x_936) ;  /* 0xfffffffc00eca947 */ /* 0x004fea000383ffff */
[----:B------:R-:W-:Y:S05]  /*13db0*/  BRA `(.L_x_935) ;  /* 0xffffff0c002c7947 */ /* 0x000fea000383ffff */
.L_x_940:
[----:B01----:R-:W-:-:S04]  /*13dc0*/  IMAD.U32 R13, RZ, RZ, UR11 ;  /* 0x0000000bff0d7e24 */ /* 0x003fc8000f8e00ff */
[----:B------:R0:W1:Y:S03]  /*13dd0*/  SYNCS.PHASECHK.TRANS64.TRYWAIT P2, [R13+URZ+0x2a850], R0 ;  /* 0x02a850000d0075a7 */ /* 0x000066000804017f */
[----:B-1----:R-:W-:Y:S05]  /*13de0*/  @!P2 NANOSLEEP.SYNCS 0x989680 ;  /* 0x009896800000a95d */ /* 0x002fea0003900000 */
[----:B------:R-:W1:Y:S02]  /*13df0*/  @!P2 SYNCS.PHASECHK.TRANS64 P2, [R13+URZ+0x2a850], R0 ;  /* 0x02a850000d00a5a7 */ /* 0x000e64000804007f */
[----:B-1----:R-:W-:Y:S05]  /*13e00*/  @!P2 BRA `(.L_x_940) ;  /* 0xfffffffc00eca947 */ /* 0x002fea000383ffff */
[----:B------:R-:W-:Y:S05]  /*13e10*/  BRA `(.L_x_939) ;  /* 0xffffff1400387947 */ /* 0x000fea000383ffff */
.L_x_957:
[----:B-1----:R-:W-:-:S04]  /*13e20*/  IMAD.U32 R11, RZ, RZ, UR56 ;  /* 0x00000038ff0b7e24 */ /* 0x002fc8000f8e00ff */
[----:B------:R1:W2:Y:S03]  /*13e30*/  SYNCS.PHASECHK.TRANS64.TRYWAIT P2, [R11+URZ+0x2a830], R10 ;  /* 0x02a8300a0b0075a7 */ /* 0x0002a6000804017f */
[----:B--2---:R-:W-:Y:S05]  /*13e40*/  @!P2 NANOSLEEP.SYNCS 0x989680 ;  /* 0x009896800000a95d */ /* 0x004fea0003900000 */
[----:B------:R-:W2:Y:S02]  /*13e50*/  @!P2 SYNCS.PHASECHK.TRANS64 P2, [R11+URZ+0x2a830], R10 ;  /* 0x02a8300a0b00a5a7 */ /* 0x000ea4000804007f */
[----:B--2---:R-:W-:Y:S05]  /*13e60*/  @!P2 BRA `(.L_x_957) ;  /* 0xfffffffc00eca947 */ /* 0x004fea000383ffff */
[----:B------:R-:W-:Y:S05]  /*13e70*/  BRA `(.L_x_956) ;  /* 0xffffff4000747947 */ /* 0x000fea000383ffff */
.L_x_961:
[----:B-1----:R-:W-:-:S04]  /*13e80*/  IMAD.U32 R11, RZ, RZ, UR11 ;  /* 0x0000000bff0b7e24 */ /* 0x002fc8000f8e00ff */
[----:B------:R1:W3:Y:S03]  /*13e90*/  SYNCS.PHASECHK.TRANS64.TRYWAIT P2, [R11+URZ+0x2a850], R0 ;  /* 0x02a850000b0075a7 */ /* 0x0002e6000804017f */
[----:B---3--:R-:W-:Y:S05]  /*13ea0*/  @!P2 NANOSLEEP.SYNCS 0x989680 ;  /* 0x009896800000a95d */ /* 0x008fea0003900000 */
[----:B------:R-:W3:Y:S02]  /*13eb0*/  @!P2 SYNCS.PHASECHK.TRANS64 P2, [R11+URZ+0x2a850], R0 ;  /* 0x02a850000b00a5a7 */ /* 0x000ee4000804007f */
[----:B---3--:R-:W-:Y:S05]  /*13ec0*/  @!P2 BRA `(.L_x_961) ;  /* 0xfffffffc00eca947 */ /* 0x008fea000383ffff */
[----:B------:R-:W-:Y:S05]  /*13ed0*/  BRA `(.L_x_960) ;  /* 0xffffff4800807947 */ /* 0x000fea000383ffff */
.L_x_967:
[----:B-1----:R-:W-:-:S04]  /*13ee0*/  IMAD.U32 R11, RZ, RZ, UR56 ;  /* 0x00000038ff0b7e24 */ /* 0x002fc8000f8e00ff */
[----:B------:R1:W2:Y:S03]  /*13ef0*/  SYNCS.PHASECHK.TRANS64.TRYWAIT P2, [R11+URZ+0x2a830], R10 ;  /* 0x02a8300a0b0075a7 */ /* 0x0002a6000804017f */
[----:B--2---:R-:W-:Y:S05]  /*13f00*/  @!P2 NANOSLEEP.SYNCS 0x989680 ;  /* 0x009896800000a95d */ /* 0x004fea0003900000 */
[----:B------:R-:W2:Y:S02]  /*13f10*/  @!P2 SYNCS.PHASECHK.TRANS64 P2, [R11+URZ+0x2a830], R10 ;  /* 0x02a8300a0b00a5a7 */ /* 0x000ea4000804007f */
[----:B--2---:R-:W-:Y:S05]  /*13f20*/  @!P2 BRA `(.L_x_967) ;  /* 0xfffffffc00eca947 */ /* 0x004fea000383ffff */
[----:B------:R-:W-:Y:S05]  /*13f30*/  BRA `(.L_x_966) ;  /* 0xffffff6000c07947 */ /* 0x000fea000383ffff */
.L_x_971:
[----:B-1----:R-:W-:-:S04]  /*13f40*/  IMAD.U32 R11, RZ, RZ, UR11 ;  /* 0x0000000bff0b7e24 */ /* 0x002fc8000f8e00ff */
[----:B------:R1:W3:Y:S03]  /*13f50*/  SYNCS.PHASECHK.TRANS64.TRYWAIT P2, [R11+URZ+0x2a850], R0 ;  /* 0x02a850000b0075a7 */ /* 0x0002e6000804017f */
[----:B---3--:R-:W-:Y:S05]  /*13f60*/  @!P2 NANOSLEEP.SYNCS 0x989680 ;  /* 0x009896800000a95d */ /* 0x008fea0003900000 */
[----:B------:R-:W3:Y:S02]  /*13f70*/  @!P2 SYNCS.PHASECHK.TRANS64 P2, [R11+URZ+0x2a850], R0 ;  /* 0x02a850000b00a5a7 */ /* 0x000ee4000804007f */
[----:B---3--:R-:W-:Y:S05]  /*13f80*/  @!P2 BRA `(.L_x_971) ;  /* 0xfffffffc00eca947 */ /* 0x008fea000383ffff */
[----:B------:R-:W-:Y:S05]  /*13f90*/  BRA `(.L_x_970) ;  /* 0xffffff6800cc7947 */ /* 0x000fea000383ffff */
.L_x_984:
[----:B-1----:R-:W-:-:S04]  /*13fa0*/  IMAD.U32 R0, RZ, RZ, UR5 ;  /* 0x00000005ff007e24 */ /* 0x002fc8000f8e00ff */
[----:B------:R1:W2:Y:S03]  /*13fb0*/  SYNCS.PHASECHK.TRANS64.TRYWAIT P0, [R0+URZ+0x2a850], R3 ;  /* 0x02a85003000075a7 */ /* 0x0002a6000800017f */
[----:B--2---:R-:W-:Y:S05]  /*13fc0*/  @!P0 NANOSLEEP.SYNCS 0x989680 ;  /* 0x009896800000895d */ /* 0x004fea0003900000 */
[----:B------:R-:W2:Y:S02]  /*13fd0*/  @!P0 SYNCS.PHASECHK.TRANS64 P0, [R0+URZ+0x2a850], R3 ;  /* 0x02a85003000085a7 */ /* 0x000ea4000800007f */
[----:B--2---:R-:W-:Y:S05]  /*13fe0*/  @!P0 BRA `(.L_x_984) ;  /* 0xfffffffc00ec8947 */ /* 0x004fea000383ffff */
[----:B------:R-:W-:Y:S05]  /*13ff0*/  BRA `(.L_x_983) ;  /* 0xffffff9800487947 */ /* 0x000fea000383ffff */
.L_x_1001:
[----:B------:R-:W-:Y:S02]  /*14000*/  IMAD.MOV.U32 R13, RZ, RZ, R0 ;  /* 0x000000ffff0d7224 */ /* 0x000fe400078e0000 */
[----:B------:R-:W-:Y:S02]  /*14010*/  IMAD.MOV.U32 R12, RZ, RZ, RZ ;  /* 0x000000ffff0c7224 */ /* 0x000fe400078e00ff */
[----:B------:R-:W-:Y:S02]  /*14020*/  IMAD.MOV.U32 R11, RZ, RZ, 0x1f ;  /* 0x0000001fff0b7424 */ /* 0x000fe400078e00ff */
[----:B------:R-:W-:-:S07]  /*14030*/  IMAD.MOV.U32 R15, RZ, RZ, -0x1 ;  /* 0xffffffffff0f7424 */ /* 0x000fce00078e00ff */
[----:B01----:R-:W-:Y:S05]  /*14040*/  WARPSYNC.COLLECTIVE R15, `(.L_x_1080) ;  /* 0x000000000f087348 */ /* 0x003fea0003c00000 */
[----:B------:R2:W3:Y:S02]  /*14050*/  SHFL.IDX P6, R14, R13, R12, R11 ;  /* 0x0000000c0d0e7389 */ /* 0x0004e400000c000b */
[----:B0123--:R-:W-:Y:S01]  /*14060*/  ENDCOLLECTIVE ;  /* 0x000000000000791b */ /* 0x00ffe20003800000 */
.L_x_1080:
[----:B------:R-:W-:Y:S05]  /*14070*/  BRA `(.L_x_1081) ;  /* 0xffffffc8001c7947 */ /* 0x000fea000383ffff */
.L_x_1003:
[----:B------:R-:W-:Y:S01]  /*14080*/  BSSY B0, `(.L_x_1082) ;  /* 0x0000006000007945 */ /* 0x000fe20003800000 */
[----:B------:R-:W-:-:S07]  /*14090*/  IMAD.MOV.U32 R15, RZ, RZ, -0x1 ;  /* 0xffffffffff0f7424 */ /* 0x000fce00078e00ff */
[----:B012---:R-:W-:Y:S05]  /*140a0*/  WARPSYNC.COLLECTIVE R15, `(.L_x_1083) ;  /* 0x000000000f0c7348 */ /* 0x007fea0003c00000 */
[----:B------:R-:W-:Y:S02]  /*140b0*/  ELECT P6, UR62, PT ;  /* 0x00000000003e782f */ /* 0x000fe400038c0000 */
[----:B------:R-:W-:Y:S01]  /*140c0*/  MOV R14, UR62 ;  /* 0x0000003e000e7c02 */ /* 0x000fe20008000f00 */
[----:B012---:R-:W-:Y:S10]  /*140d0*/  ENDCOLLECTIVE ;  /* 0x000000000000791b */ /* 0x007ff40003800000 */
.L_x_1083:
[----:B------:R-:W-:Y:S05]  /*140e0*/  BSYNC B0 ;  /* 0x0000000000007941 */ /* 0x000fea0003800000 */
.L_x_1082:
[----:B------:R-:W-:Y:S05]  /*140f0*/  BRA `(.L_x_1084) ;  /* 0xffffffc8001c7947 */ /* 0x000fea000383ffff */
.L_x_1005:
[----:B-1----:R-:W-:-:S04]  /*14100*/  IMAD.U32 R3, RZ, RZ, UR38 ;  /* 0x00000026ff037e24 */ /* 0x002fc8000f8e00ff */
[----:B------:R1:W2:Y:S03]  /*14110*/  SYNCS.PHASECHK.TRANS64.TRYWAIT P0, [R3+URZ+0x2a840], R0 ;  /* 0x02a84000030075a7 */ /* 0x0002a6000800017f */
[----:B--2---:R-:W-:Y:S05]  /*14120*/  @!P0 NANOSLEEP.SYNCS 0x989680 ;  /* 0x009896800000895d */ /* 0x004fea0003900000 */
[----:B------:R-:W2:Y:S02]  /*14130*/  @!P0 SYNCS.PHASECHK.TRANS64 P0, [R3+URZ+0x2a840], R0 ;  /* 0x02a84000030085a7 */ /* 0x000ea4000800007f */
[----:B--2---:R-:W-:Y:S05]  /*14140*/  @!P0 BRA `(.L_x_1005) ;  /* 0xfffffffc00ec8947 */ /* 0x004fea000383ffff */
[----:B------:R-:W-:Y:S05]  /*14150*/  BRA `(.L_x_1085) ;  /* 0xffffffc800747947 */ /* 0x000fea000383ffff */
.L_x_1008:
[----:B------:R-:W-:Y:S02]  /*14160*/  IMAD.MOV.U32 R13, RZ, RZ, R6 ;  /* 0x000000ffff0d7224 */ /* 0x000fe400078e0006 */
[----:B------:R-:W-:Y:S02]  /*14170*/  IMAD.MOV.U32 R12, RZ, RZ, RZ ;  /* 0x000000ffff0c7224 */ /* 0x000fe400078e00ff */
[----:B------:R-:W-:Y:S02]  /*14180*/  IMAD.MOV.U32 R11, RZ, RZ, 0x181f ;  /* 0x0000181fff0b7424 */ /* 0x000fe400078e00ff */
[----:B------:R-:W-:Y:S02]  /*14190*/  IMAD.MOV.U32 R15, RZ, RZ, -0x1 ;  /* 0xffffffffff0f7424 */ /* 0x000fe400078e00ff */
[----:B------:R-:W-:-:S07]  /*141a0*/  VIADD R4, R4, UR42 ;  /* 0x0000002a04047c36 */ /* 0x000fce0008000000 */
[----:B------:R-:W-:Y:S05]  /*141b0*/  WARPSYNC.COLLECTIVE R15, `(.L_x_1086) ;  /* 0x000000000f087348 */ /* 0x000fea0003c00000 */
[----:B------:R0:W1:Y:S02]  /*141c0*/  SHFL.IDX P6, R14, R13, R12, R11 ;  /* 0x0000000c0d0e7389 */ /* 0x00006400000c000b */
[----:B01----:R-:W-:Y:S01]  /*141d0*/  ENDCOLLECTIVE ;  /* 0x000000000000791b */ /* 0x003fe20003800000 */
.L_x_1086:
[----:B------:R-:W-:Y:S02]  /*141e0*/  IMAD.MOV.U32 R13, RZ, RZ, R0 ;  /* 0x000000ffff0d7224 */ /* 0x000fe400078e0000 */
[----:B------:R-:W-:-:S07]  /*141f0*/  IMAD.MOV.U32 R2, RZ, RZ, R14 ;  /* 0x000000ffff027224 */ /* 0x000fce00078e000e */
[----:B------:R-:W-:Y:S05]  /*14200*/  WARPSYNC.COLLECTIVE R15, `(.L_x_1087) ;  /* 0x000000000f087348 */ /* 0x000fea0003c00000 */
[----:B------:R0:W1:Y:S02]  /*14210*/  SHFL.IDX P6, R14, R13, R12, R11 ;  /* 0x0000000c0d0e7389 */ /* 0x00006400000c000b */
[----:B01----:R-:W-:Y:S01]  /*14220*/  ENDCOLLECTIVE ;  /* 0x000000000000791b */ /* 0x003fe20003800000 */
.L_x_1087:
[----:B------:R-:W-:Y:S01]  /*14230*/  ULDC UR4, c[0x0][0x288] ;  /* 0x0000a20000047ab9 */ /* 0x000fe20000000800 */
[----:B------:R-:W-:Y:S01]  /*14240*/  ULDC.64 UR6, c[0x0][0x208] ;  /* 0x0000820000067ab9 */ /* 0x000fe20000000a00 */
[----:B------:R-:W-:Y:S02]  /*14250*/  IMAD R5, R8, UR4, RZ ;  /* 0x0000000408057c24 */ /* 0x000fe4000f8e02ff */
[----:B------:R-:W-:-:S03]  /*14260*/  VIADD R8, R4, 0x10 ;  /* 0x0000001004087836 */ /* 0x000fc60000000000 */
[----:B------:R-:W-:Y:S01]  /*14270*/  ISETP.GE.AND P3, PT, R4, R5, PT ;  /* 0x000000050400720c */ /* 0x000fe20003f66270 */
[----:B------:R-:W-:Y:S02]  /*14280*/  IMAD.MOV.U32 R13, RZ, RZ, R6 ;  /* 0x000000ffff0d7224 */ /* 0x000fe400078e0006 */
[----:B------:R-:W-:-:S10]  /*14290*/  IMAD.MOV.U32 R12, RZ, RZ, 0x1 ;  /* 0x00000001ff0c7424 */ /* 0x000fd400078e00ff */
[----:B------:R-:W-:Y:S01]  /*142a0*/  @!P3 LEA R21, R7, UR38, 0x1 ;  /* 0x000000260715bc11 */ /* 0x000fe2000f8e08ff */
[----:B------:R-:W-:-:S05]  /*142b0*/  IMAD.MOV.U32 R3, RZ, RZ, R14 ;  /* 0x000000ffff037224 */ /* 0x000fca00078e000e */
[----:B------:R-:W-:-:S04]  /*142c0*/  LOP3.LUT R3, R3, R2, RZ, 0x3c, !PT ;  /* 0x0000000203037212 */ /* 0x000fc800078e3cff */
[----:B------:R-:W-:-:S04]  /*142d0*/  LOP3.LUT R2, R3, R2, RZ, 0x3c, !PT ;  /* 0x0000000203027212 */ /* 0x000fc800078e3cff */
[----:B------:R-:W-:-:S03]  /*142e0*/  LOP3.LUT R3, R3, R2, RZ, 0x3c, !PT ;  /* 0x0000000203037212 */ /* 0x000fc600078e3cff */
[----:B------:R-:W-:-:S05]  /*142f0*/  @!P3 IMAD.WIDE.U32 R2, R10, 0x2, R2 ;  /* 0x000000020a02b825 */ /* 0x000fca00078e0002 */
[----:B------:R-:W-:Y:S01]  /*14300*/  @!PT LDS RZ, [RZ] ;  /* 0x00000000fffff984 */ /* 0x000fe20000000800 */
[----:B------:R-:W-:Y:S01]  /*14310*/  @!PT LDS RZ, [RZ] ;  /* 0x00000000fffff984 */ /* 0x000fe20000000800 */
[----:B------:R-:W-:Y:S01]  /*14320*/  @!PT LDS RZ, [RZ] ;  /* 0x00000000fffff984 */ /* 0x000fe20000000800 */
[----:B------:R0:W-:Y:S04]  /*14330*/  @!P3 LDGSTS.E.BYPASS.LTC128B.128 [R21+0xc400], desc[UR6][R2.64], !P2 ;  /* 0x0c4000000215bfae */ /* 0x0001e8000d101d46 */
[----:B------:R0:W-:Y:S04]  /*14340*/  @!P3 LDGSTS.E.BYPASS.LTC128B.128 [R21+0x10400], desc[UR6][R2.64+0x80], !P0 ;  /* 0x104000800215bfae */ /* 0x0001e8000c101d46 */
[----:B------:R0:W-:Y:S01]  /*14350*/  @!P3 LDGSTS.E.BYPASS.LTC128B.128 [R21+0x14400], desc[UR6][R2.64+0x100], !P1 ;  /* 0x144001000215bfae */ /* 0x0001e2000c901d46 */
[----:B------:R-:W-:-:S13]  /*14360*/  ISETP.GE.AND P3, PT, R8, R5, PT ;  /* 0x000000050800720c */ /* 0x000fda0003f66270 */
[----:B0-----:R-:W-:Y:S05]  /*14370*/  WARPSYNC.COLLECTIVE R15, `(.L_x_1088) ;  /* 0x000000000f087348 */ /* 0x001fea0003c00000 */
[----:B------:R1:W2:Y:S02]  /*14380*/  SHFL.IDX P6, R14, R13, R12, R11 ;  /* 0x0000000c0d0e7389 */ /* 0x0002a400000c000b */
[----:B012---:R-:W-:Y:S01]  /*14390*/  ENDCOLLECTIVE ;  /* 0x000000000000791b */ /* 0x007fe20003800000 */
.L_x_1088:
[----:B------:R-:W-:Y:S01]  /*143a0*/  VIADD R2, R4, 0x20 ;  /* 0x0000002004027836 */ /* 0x000fe20000000000 */
[----:B------:R-:W-:Y:S01]  /*143b0*/  @!P3 LEA R20, R7, UR38, 0x1 ;  /* 0x000000260714bc11 */ /* 0x000fe2000f8e08ff */
[----:B------:R-:W-:Y:S02]  /*143c0*/  IMAD.MOV.U32 R13, RZ, RZ, R0 ;  /* 0x000000ffff0d7224 */ /* 0x000fe400078e0000 */
[----:B------:R-:W-:-:S07]  /*143d0*/  IMAD.MOV.U32 R8, RZ, RZ, R14 ;  /* 0x000000ffff087224 */ /* 0x000fce00078e000e */
[----:B------:R-:W-:Y:S05]  /*143e0*/  WARPSYNC.COLLECTIVE R15, `(.L_x_1089) ;  /* 0x000000000f087348 */ /* 0x000fea0003c00000 */
[----:B------:R0:W1:Y:S02]  /*143f0*/  SHFL.IDX P6, R14, R13, R12, R11 ;  /* 0x0000000c0d0e7389 */ /* 0x00006400000c000b */
[----:B01----:R-:W-:Y:S01]  /*14400*/  ENDCOLLECTIVE ;  /* 0x000000000000791b */ /* 0x003fe20003800000 */
.L_x_1089:
[----:B------:R-:W-:Y:S01]  /*14410*/  ULDC.64 UR4, c[0x0][0x208] ;  /* 0x0000820000047ab9 */ /* 0x000fe20000000a00 */
[----:B------:R-:W-:Y:S02]  /*14420*/  IMAD.MOV.U32 R9, RZ, RZ, R8 ;  /* 0x000000ffff097224 */ /* 0x000fe400078e0008 */
[----:B------:R-:W-:Y:S02]  /*14430*/  IMAD.MOV.U32 R13, RZ, RZ, R6 ;  /* 0x000000ffff0d7224 */ /* 0x000fe400078e0006 */
[----:B------:R-:W-:Y:S02]  /*14440*/  IMAD.MOV.U32 R12, RZ, RZ, 0x2 ;  /* 0x00000002ff0c7424 */ /* 0x000fe400078e00ff */
[----:B------:R-:W-:-:S04]  /*14450*/  IMAD.MOV.U32 R8, RZ, RZ, R14 ;  /* 0x000000ffff087224 */ /* 0x000fc800078e000e */
        /* <DEDUP_REMOVED lines=11> */
.L_x_1090:
[----:B------:R-:W-:Y:S01]  /*14510*/  VIADD R8, R4, 0x30 ;  /* 0x0000003004087836 */ /* 0x000fe20000000000 */
[----:B------:R-:W-:Y:S01]  /*14520*/  @!P3 LEA R21, R7, UR38, 0x1 ;  /* 0x000000260715bc11 */ /* 0x000fe2000f8e08ff */
[----:B------:R-:W-:Y:S02]  /*14530*/  IMAD.MOV.U32 R13, RZ, RZ, R0 ;  /* 0x000000ffff0d7224 */ /* 0x000fe400078e0000 */
[----:B------:R-:W-:-:S07]  /*14540*/  IMAD.MOV.U32 R2, RZ, RZ, R14 ;  /* 0x000000ffff027224 */ /* 0x000fce00078e000e */
[----:B------:R-:W-:Y:S05]  /*14550*/  WARPSYNC.COLLECTIVE R15, `(.L_x_1091) ;  /* 0x000000000f087348 */ /* 0x000fea0003c00000 */
[----:B------:R0:W1:Y:S02]  /*14560*/  SHFL.IDX P6, R14, R13, R12, R11 ;  /* 0x0000000c0d0e7389 */ /* 0x00006400000c000b */
[----:B01----:R-:W-:Y:S01]  /*14570*/  ENDCOLLECTIVE ;  /* 0x000000000000791b */ /* 0x003fe20003800000 */
.L_x_1091:
        /* <DEDUP_REMOVED lines=16> */
.L_x_1092:
[----:B------:R-:W-:Y:S01]  /*14680*/  VIADD R2, R4, 0x40 ;  /* 0x0000004004027836 */ /* 0x000fe20000000000 */
[----:B------:R-:W-:Y:S01]  /*14690*/  @!P3 LEA R20, R7, UR38, 0x1 ;  /* 0x000000260714bc11 */ /* 0x000fe2000f8e08ff */
[----:B------:R-:W-:Y:S02]  /*146a0*/  IMAD.MOV.U32 R13, RZ, RZ, R0 ;  /* 0x000000ffff0d7224 */ /* 0x000fe400078e0000 */
[----:B------:R-:W-:-:S07]  /*146b0*/  IMAD.MOV.U32 R8, RZ, RZ, R14 ;  /* 0x000000ffff087224 */ /* 0x000fce00078e000e */
[----:B------:R-:W-:Y:S05]  /*146c0*/  WARPSYNC.COLLECTIVE R15, `(.L_x_1093) ;  /* 0x000000000f087348 */ /* 0x000fea0003c00000 */
[----:B------:R0:W1:Y:S02]  /*146d0*/  SHFL.IDX P6, R14, R13, R12, R11 ;  /* 0x0000000c0d0e7389 */ /* 0x00006400000c000b */
[----:B01----:R-:W-:Y:S01]  /*146e0*/  ENDCOLLECTIVE ;  /* 0x000000000000791b */ /* 0x003fe20003800000 */
.L_x_1093:
        /* <DEDUP_REMOVED lines=16> */
.L_x_1094:
[----:B------:R-:W-:Y:S01]  /*147f0*/  VIADD R8, R4, 0x50 ;  /* 0x0000005004087836 */ /* 0x000fe20000000000 */
[----:B------:R-:W-:Y:S01]  /*14800*/  @!P3 LEA R21, R7, UR38, 0x1 ;  /* 0x000000260715bc11 */ /* 0x000fe2000f8e08ff */
[----:B------:R-:W-:Y:S02]  /*14810*/  IMAD.MOV.U32 R13, RZ, RZ, R0 ;  /* 0x000000ffff0d7224 */ /* 0x000fe400078e0000 */
[----:B------:R-:W-:-:S07]  /*14820*/  IMAD.MOV.U32 R2, RZ, RZ, R14 ;  /* 0x000000ffff027224 */ /* 0x000fce00078e000e */
[----:B------:R-:W-:Y:S05]  /*14830*/  WARPSYNC.COLLECTIVE R15, `(.L_x_1095) ;  /* 0x000000000f087348 */ /* 0x000fea0003c00000 */
[----:B------:R0:W1:Y:S02]  /*14840*/  SHFL.IDX P6, R14, R13, R12, R11 ;  /* 0x0000000c0d0e7389 */ /* 0x00006400000c000b */
[----:B01----:R-:W-:Y:S01]  /*14850*/  ENDCOLLECTIVE ;  /* 0x000000000000791b */ /* 0x003fe20003800000 */
.L_x_1095:
        /* <DEDUP_REMOVED lines=16> */
.L_x_1096:
[----:B------:R-:W-:Y:S01]  /*14960*/  VIADD R2, R4, 0x60 ;  /* 0x0000006004027836 */ /* 0x000fe20000000000 */
[----:B------:R-:W-:Y:S01]  /*14970*/  @!P3 LEA R20, R7, UR38, 0x1 ;  /* 0x000000260714bc11 */ /* 0x000fe2000f8e08ff */
[----:B------:R-:W-:Y:S02]  /*14980*/  IMAD.MOV.U32 R13, RZ, RZ, R0 ;  /* 0x000000ffff0d7224 */ /* 0x000fe400078e0000 */
[----:B------:R-:W-:-:S07]  /*14990*/  IMAD.MOV.U32 R8, RZ, RZ, R14 ;  /* 0x000000ffff087224 */ /* 0x000fce00078e000e */
[----:B------:R-:W-:Y:S05]  /*149a0*/  WARPSYNC.COLLECTIVE R15, `(.L_x_1097) ;  /* 0x000000000f087348 */ /* 0x000fea0003c00000 */
[----:B------:R0:W1:Y:S02]  /*149b0*/  SHFL.IDX P6, R14, R13, R12, R11 ;  /* 0x0000000c0d0e7389 */ /* 0x00006400000c000b */
[----:B01----:R-:W-:Y:S01]  /*149c0*/  ENDCOLLECTIVE ;  /* 0x000000000000791b */ /* 0x003fe20003800000 */
.L_x_1097:
        /* <DEDUP_REMOVED lines=16> */
.L_x_1098:
[----:B------:R-:W-:Y:S01]  /*14ad0*/  @!P3 LEA R21, R7, UR38, 0x1 ;  /* 0x000000260715bc11 */ /* 0x000fe2000f8e08ff */
[----:B------:R-:W-:Y:S02]  /*14ae0*/  IMAD.MOV.U32 R13, RZ, RZ, R0 ;  /* 0x000000ffff0d7224 */ /* 0x000fe400078e0000 */
[----:B------:R-:W-:-:S07]  /*14af0*/  IMAD.MOV.U32 R2, RZ, RZ, R14 ;  /* 0x000000ffff027224 */ /* 0x000fce00078e000e */
[----:B------:R-:W-:Y:S05]  /*14b00*/  WARPSYNC.COLLECTIVE R15, `(.L_x_1099) ;  /* 0x000000000f087348 */ /* 0x000fea0003c00000 */
[----:B------:R0:W1:Y:S02]  /*14b10*/  SHFL.IDX P6, R14, R13, R12, R11 ;  /* 0x0000000c0d0e7389 */ /* 0x00006400000c000b */
[----:B01----:R-:W-:Y:S01]  /*14b20*/  ENDCOLLECTIVE ;  /* 0x000000000000791b */ /* 0x003fe20003800000 */
.L_x_1099:
        /* <DEDUP_REMOVED lines=11> */
[----:B------:R0:W-:Y:S02]  /*14be0*/  @!P3 LDGSTS.E.BYPASS.LTC128B.128 [R21+0x17400], desc[UR4][R2.64+0x100], !P1 ;  /* 0x174001000215bfae */ /* 0x0001e4000c901d44 */
[----:B0-----:R-:W-:Y:S05]  /*14bf0*/  WARPSYNC.COLLECTIVE R15, `(.L_x_1100) ;  /* 0x000000000f087348 */ /* 0x001fea0003c00000 */
[----:B------:R1:W2:Y:S02]  /*14c00*/  SHFL.IDX P6, R14, R13, R12, R11 ;  /* 0x0000000c0d0e7389 */ /* 0x0002a400000c000b */
[----:B012---:R-:W-:Y:S01]  /*14c10*/  ENDCOLLECTIVE ;  /* 0x000000000000791b */ /* 0x007fe20003800000 */
.L_x_1100:
[----:B------:R-:W-:Y:S02]  /*14c20*/  IMAD.MOV.U32 R13, RZ, RZ, R0 ;  /* 0x000000ffff0d7224 */ /* 0x000fe400078e0000 */
[----:B------:R-:W-:-:S07]  /*14c30*/  IMAD.MOV.U32 R8, RZ, RZ, R14 ;  /* 0x000000ffff087224 */ /* 0x000fce00078e000e */
[----:B------:R-:W-:Y:S05]  /*14c40*/  WARPSYNC.COLLECTIVE R15, `(.L_x_1101) ;  /* 0x000000000f087348 */ /* 0x000fea0003c00000 */
[----:B------:R0:W1:Y:S02]  /*14c50*/  SHFL.IDX P6, R14, R13, R12, R11 ;  /* 0x0000000c0d0e7389 */ /* 0x00006400000c000b */
[----:B01----:R-:W-:Y:S01]  /*14c60*/  ENDCOLLECTIVE ;  /* 0x000000000000791b */ /* 0x003fe20003800000 */
.L_x_1101:
[----:B------:R-:W-:Y:S05]  /*14c70*/  BRA `(.L_x_1102) ;  /* 0xffffffc800d07947 */ /* 0x000fea000383ffff */
.L_x_1011:
[----:B-1----:R-:W-:-:S04]  /*14c80*/  IMAD.U32 R3, RZ, RZ, UR38 ;  /* 0x00000026ff037e24 */ /* 0x002fc8000f8e00ff */
[----:B------:R1:W2:Y:S03]  /*14c90*/  SYNCS.PHASECHK.TRANS64.TRYWAIT P0, [R3+URZ+0x2a820], R0 ;  /* 0x02a82000030075a7 */ /* 0x0002a6000800017f */
[----:B--2---:R-:W-:Y:S05]  /*14ca0*/  @!P0 NANOSLEEP.SYNCS 0x989680 ;  /* 0x009896800000895d */ /* 0x004fea0003900000 */
[----:B------:R-:W2:Y:S02]  /*14cb0*/  @!P0 SYNCS.PHASECHK.TRANS64 P0, [R3+URZ+0x2a820], R0 ;  /* 0x02a82000030085a7 */ /* 0x000ea4000800007f */
[----:B--2---:R-:W-:Y:S05]  /*14cc0*/  @!P0 BRA `(.L_x_1011) ;  /* 0xfffffffc00ec8947 */ /* 0x004fea000383ffff */
[----:B------:R-:W-:Y:S05]  /*14cd0*/  BRA `(.L_x_1103) ;  /* 0xffffffcc002c7947 */ /* 0x000fea000383ffff */
.L_x_1018:
[----:B-1----:R-:W-:-:S04]  /*14ce0*/  IMAD.U32 R3, RZ, RZ, UR38 ;  /* 0x00000026ff037e24 */ /* 0x002fc8000f8e00ff */
[----:B------:R1:W2:Y:S03]  /*14cf0*/  SYNCS.PHASECHK.TRANS64.TRYWAIT P0, [R3+URZ+0x2a848], R2 ;  /* 0x02a84802030075a7 */ /* 0x0002a6000800017f */
[----:B--2---:R-:W-:Y:S05]  /*14d00*/  @!P0 NANOSLEEP.SYNCS 0x989680 ;  /* 0x009896800000895d */ /* 0x004fea0003900000 */
[----:B------:R-:W2:Y:S02]  /*14d10*/  @!P0 SYNCS.PHASECHK.TRANS64 P0, [R3+URZ+0x2a848], R2 ;  /* 0x02a84802030085a7 */ /* 0x000ea4000800007f */
[----:B--2---:R-:W-:Y:S05]  /*14d20*/  @!P0 BRA `(.L_x_1018) ;  /* 0xfffffffc00ec8947 */ /* 0x004fea000383ffff */
[----:B------:R-:W-:Y:S05]  /*14d30*/  BRA `(.L_x_1104) ;  /* 0xffffffd000147947 */ /* 0x000fea000383ffff */
.L_x_1025:
[----:B0-----:R-:W-:-:S04]  /*14d40*/  IMAD.U32 R3, RZ, RZ, UR38 ;  /* 0x00000026ff037e24 */ /* 0x001fc8000f8e00ff */
[----:B------:R0:W1:Y:S03]  /*14d50*/  SYNCS.PHASECHK.TRANS64.TRYWAIT P0, [R3+URZ+0x2a860], R2 ;  /* 0x02a86002030075a7 */ /* 0x000066000800017f */
[----:B-1----:R-:W-:Y:S05]  /*14d60*/  @!P0 NANOSLEEP.SYNCS 0x989680 ;  /* 0x009896800000895d */ /* 0x002fea0003900000 */
[----:B------:R-:W1:Y:S02]  /*14d70*/  @!P0 SYNCS.PHASECHK.TRANS64 P0, [R3+URZ+0x2a860], R2 ;  /* 0x02a86002030085a7 */ /* 0x000e64000800007f */
[----:B-1----:R-:W-:Y:S05]  /*14d80*/  @!P0 BRA `(.L_x_1025) ;  /* 0xfffffffc00ec8947 */ /* 0x002fea000383ffff */
[----:B------:R-:W-:Y:S05]  /*14d90*/  BRA `(.L_x_1105) ;  /* 0xffffffd000e87947 */ /* 0x000fea000383ffff */
.L_x_1034:
[----:B-1----:R-:W-:-:S04]  /*14da0*/  IMAD.U32 R3, RZ, RZ, UR38 ;  /* 0x00000026ff037e24 */ /* 0x002fc8000f8e00ff */
[----:B------:R1:W2:Y:S03]  /*14db0*/  SYNCS.PHASECHK.TRANS64.TRYWAIT P0, [R3+URZ+0x2a840], R2 ;  /* 0x02a84002030075a7 */ /* 0x0002a6000800017f */
[----:B--2---:R-:W-:Y:S05]  /*14dc0*/  @!P0 NANOSLEEP.SYNCS 0x989680 ;  /* 0x009896800000895d */ /* 0x004fea0003900000 */
[----:B------:R-:W2:Y:S02]  /*14dd0*/  @!P0 SYNCS.PHASECHK.TRANS64 P0, [R3+URZ+0x2a840], R2 ;  /* 0x02a84002030085a7 */ /* 0x000ea4000800007f */
[----:B--2---:R-:W-:Y:S05]  /*14de0*/  @!P0 BRA `(.L_x_1034) ;  /* 0xfffffffc00ec8947 */ /* 0x004fea000383ffff */
[----:B------:R-:W-:Y:S05]  /*14df0*/  BRA `(.L_x_1106) ;  /* 0xffffffd8000c7947 */ /* 0x000fea000383ffff */
.L_x_1041:
[----:B0-----:R-:W-:-:S04]  /*14e00*/  IMAD.U32 R3, RZ, RZ, UR38 ;  /* 0x00000026ff037e24 */ /* 0x001fc8000f8e00ff */
[----:B------:R0:W1:Y:S03]  /*14e10*/  SYNCS.PHASECHK.TRANS64.TRYWAIT P0, [R3+URZ+0x2a868], R2 ;  /* 0x02a86802030075a7 */ /* 0x000066000800017f */
[----:B-1----:R-:W-:Y:S05]  /*14e20*/  @!P0 NANOSLEEP.SYNCS 0x989680 ;  /* 0x009896800000895d */ /* 0x002fea0003900000 */
[----:B------:R-:W1:Y:S02]  /*14e30*/  @!P0 SYNCS.PHASECHK.TRANS64 P0, [R3+URZ+0x2a868], R2 ;  /* 0x02a86802030085a7 */ /* 0x000e64000800007f */
[----:B-1----:R-:W-:Y:S05]  /*14e40*/  @!P0 BRA `(.L_x_1041) ;  /* 0xfffffffc00ec8947 */ /* 0x002fea000383ffff */
[----:B------:R-:W-:Y:S05]  /*14e50*/  BRA `(.L_x_1107) ;  /* 0xffffffd800e07947 */ /* 0x000fea000383ffff */
.L_x_1050:
[----:B-1----:R-:W-:-:S04]  /*14e60*/  IMAD.U32 R3, RZ, RZ, UR38 ;  /* 0x00000026ff037e24 */ /* 0x002fc8000f8e00ff */
[----:B------:R1:W2:Y:S03]  /*14e70*/  SYNCS.PHASECHK.TRANS64.TRYWAIT P0, [R3+URZ+0x2a848], R2 ;  /* 0x02a84802030075a7 */ /* 0x0002a6000800017f */
[----:B--2---:R-:W-:Y:S05]  /*14e80*/  @!P0 NANOSLEEP.SYNCS 0x989680 ;  /* 0x009896800000895d */ /* 0x004fea0003900000 */
[----:B------:R-:W2:Y:S02]  /*14e90*/  @!P0 SYNCS.PHASECHK.TRANS64 P0, [R3+URZ+0x2a848], R2 ;  /* 0x02a84802030085a7 */ /* 0x000ea4000800007f */
[----:B--2---:R-:W-:Y:S05]  /*14ea0*/  @!P0 BRA `(.L_x_1050) ;  /* 0xfffffffc00ec8947 */ /* 0x004fea000383ffff */
[----:B------:R-:W-:Y:S05]  /*14eb0*/  BRA `(.L_x_1108) ;  /* 0xffffffe0001c7947 */ /* 0x000fea000383ffff */
.L_x_1057:
[----:B0-----:R-:W-:-:S04]  /*14ec0*/  IMAD.U32 R3, RZ, RZ, UR38 ;  /* 0x00000026ff037e24 */ /* 0x001fc8000f8e00ff */
[----:B------:R0:W1:Y:S03]  /*14ed0*/  SYNCS.PHASECHK.TRANS64.TRYWAIT P0, [R3+URZ+0x2a860], R2 ;  /* 0x02a86002030075a7 */ /* 0x000066000800017f */
[----:B-1----:R-:W-:Y:S05]  /*14ee0*/  @!P0 NANOSLEEP.SYNCS 0x989680 ;  /* 0x009896800000895d */ /* 0x002fea0003900000 */
[----:B------:R-:W1:Y:S02]  /*14ef0*/  @!P0 SYNCS.PHASECHK.TRANS64 P0, [R3+URZ+0x2a860], R2 ;  /* 0x02a86002030085a7 */ /* 0x000e64000800007f */
[----:B-1----:R-:W-:Y:S05]  /*14f00*/  @!P0 BRA `(.L_x_1057) ;  /* 0xfffffffc00ec8947 */ /* 0x002fea000383ffff */
[----:B------:R-:W-:Y:S05]  /*14f10*/  BRA `(.L_x_1109) ;  /* 0xffffffe000ec7947 */ /* 0x000fea000383ffff */
.L_x_1065:
[----:B-1----:R1:W2:Y:S02]  /*14f20*/  SYNCS.PHASECHK.TRANS64.TRYWAIT P0, [R3+URZ+0x2a860], R2 ;  /* 0x02a86002030075a7 */ /* 0x0022a4000800017f */
[----:B--2---:R-:W-:Y:S05]  /*14f30*/  @!P0 NANOSLEEP.SYNCS 0x989680 ;  /* 0x009896800000895d */ /* 0x004fea0003900000 */
[----:B------:R-:W2:Y:S02]  /*14f40*/  @!P0 SYNCS.PHASECHK.TRANS64 P0, [R3+URZ+0x2a860], R2 ;  /* 0x02a86002030085a7 */ /* 0x000ea4000800007f */
[----:B--2---:R-:W-:Y:S05]  /*14f50*/  @!P0 BRA `(.L_x_1065) ;  /* 0xfffffffc00f08947 */ /* 0x004fea000383ffff */
[----:B------:R-:W-:Y:S05]  /*14f60*/  BRA `(.L_x_1110) ;  /* 0xffffffe400b87947 */ /* 0x000fea000383ffff */
.L_x_1070:
[----:B0-----:R0:W1:Y:S02]  /*14f70*/  SYNCS.PHASECHK.TRANS64.TRYWAIT P0, [R2+URZ+0x2a820], R3 ;  /* 0x02a82003020075a7 */ /* 0x001064000800017f */
[----:B-1----:R-:W-:Y:S05]  /*14f80*/  @!P0 NANOSLEEP.SYNCS 0x989680 ;  /* 0x009896800000895d */ /* 0x002fea0003900000 */
[----:B------:R-:W1:Y:S02]  /*14f90*/  @!P0 SYNCS.PHASECHK.TRANS64 P0, [R2+URZ+0x2a820], R3 ;  /* 0x02a82003020085a7 */ /* 0x000e64000800007f */
[----:B-1----:R-:W-:Y:S05]  /*14fa0*/  @!P0 BRA `(.L_x_1070) ;  /* 0xfffffffc00f08947 */ /* 0x002fea000383ffff */
[----:B------:R-:W-:Y:S05]  /*14fb0*/  BRA `(.L_x_1111) ;  /* 0xffffffe800887947 */ /* 0x000fea000383ffff */
.L_x_1071:
        /* <DEDUP_REMOVED lines=11> */
.L_x_1113:
[----:B------:R-:W-:Y:S05]  /*15070*/  BSYNC B0 ;  /* 0x0000000000007941 */ /* 0x000fea0003800000 */
.L_x_1112:
[----:B------:R-:W-:Y:S05]  /*15080*/  BRA `(.L_x_1114) ;  /* 0xffffffe8006c7947 */ /* 0x000fea000383ffff */
.L_x_1072:
[----:B------:R-:W-:Y:S01]  /*15090*/  BSSY B0, `(.L_x_1115) ;  /* 0x0000006000007945 */ /* 0x000fe20003800000 */
[----:B------:R-:W-:-:S07]  /*150a0*/  IMAD.MOV.U32 R15, RZ, RZ, -0x1 ;  /* 0xffffffffff0f7424 */ /* 0x000fce00078e00ff */
[----:B0-----:R-:W-:Y:S05]  /*150b0*/  WARPSYNC.COLLECTIVE R15, `(.L_x_1116) ;  /* 0x000000000f0c7348 */ /* 0x001fea0003c00000 */
[----:B------:R-:W-:Y:S02]  /*150c0*/  ELECT P6, UR62, PT ;  /* 0x00000000003e782f */ /* 0x000fe400038c0000 */
[----:B------:R-:W-:Y:S01]  /*150d0*/  MOV R14, UR62 ;  /* 0x0000003e000e7c02 */ /* 0x000fe20008000f00 */
[----:B0-----:R-:W-:Y:S10]  /*150e0*/  ENDCOLLECTIVE ;  /* 0x000000000000791b */ /* 0x001ff40003800000 */
.L_x_1116:
[----:B------:R-:W-:Y:S05]  /*150f0*/  BSYNC B0 ;  /* 0x0000000000007941 */ /* 0x000fea0003800000 */
.L_x_1115:
[----:B------:R-:W-:Y:S05]  /*15100*/  BRA `(.L_x_1117) ;  /* 0xffffffe800607947 */ /* 0x000fea000383ffff */
.L_x_1074:
[----:B0-----:R0:W1:Y:S02]  /*15110*/  SYNCS.PHASECHK.TRANS64.TRYWAIT P0, [R6+URZ], R5 ;  /* 0x00000005060075a7 */ /* 0x001064000800017f */
[----:B-1----:R-:W-:Y:S05]  /*15120*/  @!P0 NANOSLEEP.SYNCS 0x989680 ;  /* 0x009896800000895d */ /* 0x002fea0003900000 */
[----:B------:R-:W1:Y:S02]  /*15130*/  @!P0 SYNCS.PHASECHK.TRANS64 P0, [R6+URZ], R5 ;  /* 0x00000005060085a7 */ /* 0x000e64000800007f */
[----:B-1----:R-:W-:Y:S05]  /*15140*/  @!P0 BRA `(.L_x_1074) ;  /* 0xfffffffc00f08947 */ /* 0x002fea000383ffff */
[----:B------:R-:W-:Y:S05]  /*15150*/  BRA `(.L_x_1118) ;  /* 0xffffffe800947947 */ /* 0x000fea000383ffff */
.L_x_1075:
[----:B-1----:R1:W2:Y:S02]  /*15160*/  SYNCS.PHASECHK.TRANS64.TRYWAIT P0, [R3+URZ], R4 ;  /* 0x00000004030075a7 */ /* 0x0022a4000800017f */
[----:B--2---:R-:W-:Y:S05]  /*15170*/  @!P0 NANOSLEEP.SYNCS 0x989680 ;  /* 0x009896800000895d */ /* 0x004fea0003900000 */
[----:B------:R-:W2:Y:S02]  /*15180*/  @!P0 SYNCS.PHASECHK.TRANS64 P0, [R3+URZ], R4 ;  /* 0x00000004030085a7 */ /* 0x000ea4000800007f */
[----:B--2---:R-:W-:Y:S05]  /*15190*/  @!P0 BRA `(.L_x_1075) ;  /* 0xfffffffc00f08947 */ /* 0x004fea000383ffff */
[----:B------:R-:W-:Y:S05]  /*151a0*/  BRA `(.L_x_1119) ;  /* 0xffffffe800887947 */ /* 0x000fea000383ffff */
.L_x_1077:
[----:B-1----:R1:W2:Y:S02]  /*151b0*/  SYNCS.PHASECHK.TRANS64.TRYWAIT P0, [R0+URZ], R5 ;  /* 0x00000005000075a7 */ /* 0x0022a4000800017f */
[----:B--2---:R-:W-:Y:S05]  /*151c0*/  @!P0 NANOSLEEP.SYNCS 0x989680 ;  /* 0x009896800000895d */ /* 0x004fea0003900000 */
[----:B------:R-:W2:Y:S02]  /*151d0*/  @!P0 SYNCS.PHASECHK.TRANS64 P0, [R0+URZ], R5 ;  /* 0x00000005000085a7 */ /* 0x000ea4000800007f */
[----:B--2---:R-:W-:Y:S05]  /*151e0*/  @!P0 BRA `(.L_x_1077) ;  /* 0xfffffffc00f08947 */ /* 0x004fea000383ffff */
[----:B------:R-:W-:Y:S05]  /*151f0*/  BRA `(.L_x_1120) ;  /* 0xffffffe8008c7947 */ /* 0x000fea000383ffff */
.L_x_1121:
        /* <DEDUP_REMOVED lines=16> */
.L_x_15161:


//--------------------- .text._ZN7cutlass13device_kernelIN5flash11enable_sm90INS1_16FlashAttnFwdSm90INS1_25CollectiveMainloopFwdSm90ILi2EN4cute5tupleIJNS5_1CILi1EEES8_S8_EEENS6_IJNS7_ILi128EEENS7_ILi96EEENS7_ILi192EEEEEELi128ENS_6half_tEfNS_4arch4Sm90ELb0ELb1ELb1ELb1ELb0ELb0ELb0ELb1ELb1ELb1ELb1ELb0EEENS1_21CollectiveEpilogueFwdINS6_IJSA_SA_SB_EEES9_SE_SG_Li256ELb1ELb1ELb1ELb0EEENS1_36VarlenDynamicPersistentTileSchedulerILi128ELi96ELi256ELi128ELb1ELb1ELb1ELb1ELb0ELb1EEEEEEEEEvNT_6ParamsE --------------------------
	.section	.text._ZN7cutlass13device_kernelIN5flash11enable_sm90INS1_16FlashAttnFwdSm90INS1_25CollectiveMainloopFwdSm90ILi2EN4cute5tupleIJNS5_1CILi1EEES8_S8_EEENS6_IJNS7_ILi128EEENS7_ILi96EEENS7_ILi192EEEEEELi128ENS_6half_tEfNS_4arch4Sm90ELb0ELb1ELb1ELb1ELb0ELb0ELb0ELb1ELb1ELb1ELb1ELb0EEENS1_21CollectiveEpilogueFwdINS6_IJSA_SA_SB_EEES9_SE_SG_Li256ELb1ELb1ELb1ELb0EEENS1_36VarlenDynamicPersistentTileSchedulerILi128ELi96ELi256ELi128ELb1ELb1ELb1ELb1ELb0ELb1EEEEEEEEEvNT_6ParamsE,"ax",@progbits
	.align	128
.text._ZN7cutlass13device_kernelIN5flash11enable_sm90INS1_16FlashAttnFwdSm90INS1_25CollectiveMainloopFwdSm90ILi2EN4cute5tupleIJNS5_1CILi1EEES8_S8_EEENS6_IJNS7_ILi128EEENS7_ILi96EEENS7_ILi192EEEEEELi128ENS_6half_tEfNS_4arch4Sm90ELb0ELb1ELb1ELb1ELb0ELb0ELb0ELb1ELb1ELb1ELb1ELb0EEENS1_21CollectiveEpilogueFwdINS6_IJSA_SA_SB_EEES9_SE_SG_Li256ELb1ELb1ELb1ELb0EEENS1_36VarlenDynamicPersistentTileSchedulerILi128ELi96ELi256ELi128ELb1ELb1ELb1ELb1ELb0ELb1EEEEEEEEEvNT_6ParamsE:
        .type           _ZN7cutlass13device_kernelIN5flash11enable_sm90INS1_16FlashAttnFwdSm90INS1_25CollectiveMainloopFwdSm90ILi2EN4cute5tupleIJNS5_1CILi1EEES8_S8_EEENS6_IJNS7_ILi128EEENS7_ILi96EEENS7_ILi192EEEEEELi128ENS_6half_tEfNS_4arch4Sm90ELb0ELb1ELb1ELb1ELb0ELb0ELb0ELb1ELb1ELb1ELb1ELb0EEENS1_21CollectiveEpilogueFwdINS6_IJSA_SA_SB_EEES9_SE_SG_Li256ELb1ELb1ELb1ELb0EEENS1_36VarlenDynamicPersistentTileSchedulerILi128ELi96ELi256ELi128ELb1ELb1ELb1ELb1ELb0ELb1EEEEEEEEEvNT_6ParamsE,@function
        .size           _ZN7cutlass13device_kernelIN5flash11enable_sm90INS1_16FlashAttnFwdSm90INS1_25CollectiveMainloopFwdSm90ILi2EN4cute5tupleIJNS5_1CILi1EEES8_S8_EEENS6_IJNS7_ILi128EEENS7_ILi96EEENS7_ILi192EEEEEELi128ENS_6half_tEfNS_4arch4Sm90ELb0ELb1ELb1ELb1ELb0ELb0ELb0ELb1ELb1ELb1ELb1ELb0EEENS1_21CollectiveEpilogueFwdINS6_IJSA_SA_SB_EEES9_SE_SG_Li256ELb1ELb1ELb1ELb0EEENS1_36VarlenDynamicPersistentTileSchedulerILi128ELi96ELi256ELi128ELb1ELb1ELb1ELb1ELb0ELb1EEEEEEEEEvNT_6ParamsE,(.L_x_15162 - _ZN7cutlass13device_kernelIN5flash11enable_sm90INS1_16FlashAttnFwdSm90INS1_25CollectiveMainloopFwdSm90ILi2EN4cute5tupleIJNS5_1CILi1EEES8_S8_EEENS6_IJNS7_ILi128EEENS7_ILi96EEENS7_ILi192EEEEEELi128ENS_6half_tEfNS_4arch4Sm90ELb0ELb1ELb1ELb1ELb0ELb0ELb0ELb1ELb1ELb1ELb1ELb0EEENS1_21CollectiveEpilogueFwdINS6_IJSA_SA_SB_EEES9_SE_SG_Li256ELb1ELb1ELb1ELb0EEENS1_36VarlenDynamicPersistentTileSchedulerILi128ELi96ELi256ELi128ELb1ELb1ELb1ELb1ELb0ELb1EEEEEEEEEvNT_6ParamsE)
        .other          _ZN7cutlass13device_kernelIN5flash11enable_sm90INS1_16FlashAttnFwdSm90INS1_25CollectiveMainloopFwdSm90ILi2EN4cute5tupleIJNS5_1CILi1EEES8_S8_EEENS6_IJNS7_ILi128EEENS7_ILi96EEENS7_ILi192EEEEEELi128ENS_6half_tEfNS_4arch4Sm90ELb0ELb1ELb1ELb1ELb0ELb0ELb0ELb1ELb1ELb1ELb1ELb0EEENS1_21CollectiveEpilogueFwdINS6_IJSA_SA_SB_EEES9_SE_SG_Li256ELb1ELb1ELb1ELb0EEENS1_36VarlenDynamicPersistentTileSchedulerILi128ELi96ELi256ELi128ELb1ELb1ELb1ELb1ELb0ELb1EEEEEEEEEvNT_6ParamsE,@"STO_CUDA_ENTRY STV_DEFAULT"
_ZN7cutlass13device_kernelIN5flash11enable_sm90INS1_16FlashAttnFwdSm90INS1_25CollectiveMainloopFwdSm90ILi2EN4cute5tupleIJNS5_1CILi1EEES8_S8_EEENS6_IJNS7_ILi128EEENS7_ILi96EEENS7_ILi192EEEEEELi128ENS_6half_tEfNS_4arch4Sm90ELb0ELb1ELb1ELb1ELb0ELb0ELb0ELb1ELb1ELb1ELb1ELb0EEENS1_21CollectiveEpilogueFwdINS6_IJSA_SA_SB_EEES9_SE_SG_Li256ELb1ELb1ELb1ELb0EEENS1_36VarlenDynamicPersistentTileSchedulerILi128ELi96ELi256ELi128ELb1ELb1ELb1ELb1ELb0ELb1EEEEEEEEEvNT_6ParamsE:
        /* <DEDUP_REMOVED lines=18> */
.L_x_1123:
[----:B------:R-:W-:Y:S05]  /*0120*/  BSYNC B0 ;  /* 0x0000000000007941 */ /* 0x000fea0003800000 */
.L_x_1122:
        /* <DEDUP_REMOVED lines=41> */
.L_x_1124:
        /* <DEDUP_REMOVED lines=22> */
.L_x_1125:
        /* <DEDUP_REMOVED lines=18> */
.L_x_1126:
        /* <DEDUP_REMOVED lines=22> */
.L_x_1127:
        /* <DEDUP_REMOVED lines=22> */
.L_x_1128:
[----:B0-----:R-:W-:Y:S01]  /*0900*/  UMOV UR4, 0x1 ;  /* 0x0000000100047882 */ /* 0x001fe20000000000 */
[----:B------:R-:W-:Y:S01]  /*0910*/  PLOP3.LUT P0, PT, PT, PT, UP0, 0x80, 0x0 ;  /* 0x000000000000781c */ /* 0x000fe20003f0f008 */
[----:B------:R-:W-:Y:S01]  /*0920*/  USEL UR4, UR4, 0x2, !UP0 ;  /* 0x0000000204047887 */ /* 0x000fe2000c000000 */
[----:B------:R-:W-:-:S05]  /*0930*/  NOP ;  /* 0x0000000000007918 */ /* 0x000fca0000000000 */
[----:B------:R-:W-:-:S05]  /*0940*/  IMAD.U32 R2, RZ, RZ, UR4 ;  /* 0x00000004ff027e24 */ /* 0x000fca000f8e00ff */
[----:B------:R0:W-:Y:S01]  /*0950*/  STL [R1+0x5c], R2 ;  /* 0x00005c0201007387 */ /* 0x0001e20000100800 */
[----:B-12-4-:R-:W-:Y:S06]  /*0960*/  BAR.SYNC.DEFER_BLOCKING 0x0 ;  /* 0x0000000000007b1d */ /* 0x016fec0000010000 */
[----:B------:R-:W-:Y:S05]  /*0970*/  @!P0 BRA `(.L_x_1129) ;  /* 0x00000114000c8947 */ /* 0x000fea0003800000 */
.L_x_1130:
        /* <DEDUP_REMOVED lines=14> */
[----:B------:R-:W2:Y:S01]  /*0a60*/  LDL R0, [R1+0x5c] ;  /* 0x00005c0001007983 */ /* 0x000ea20000100800 */
[----:B------:R-:W-:Y:S01]  /*0a70*/  VIADD R205, R6, 0xffffff80 ;  /* 0xffffff8006cd7836 */ /* 0x000fe20000000000 */
[----:B------:R-:W-:Y:S01]  /*0a80*/  R2UR UR5, R13 ;  /* 0x000000000d0572ca */ /* 0x000fe200000e0000 */
[----:B------:R-:W-:Y:S01]  /*0a90*/  UMOV UR36, URZ ;  /* 0x0000003f00247c82 */ /* 0x000fe20008000000 */
[----:B------:R-:W-:Y:S01]  /*0aa0*/  R2UR UR6, R14 ;  /* 0x000000000e0672ca */ /* 0x000fe200000e0000 */
[----:B------:R-:W-:Y:S01]  /*0ab0*/  UMOV UR37, URZ ;  /* 0x0000003f00257c82 */ /* 0x000fe20008000000 */
[----:B------:R-:W-:Y:S02]  /*0ac0*/  R2UR UR7, R15 ;  /* 0x000000000f0772ca */ /* 0x000fe400000e0000 */
[----:B--2---:R-:W-:Y:S02]  /*0ad0*/  R2UR UR4, R0 ;  /* 0x00000000000472ca */ /* 0x004fe400000e0000 */
[----:B------:R-:W-:-:S04]  /*0ae0*/  SHF.R.S32.HI R0, RZ, 0x1f, R205 ;  /* 0x0000001fff007819 */ /* 0x000fc800000114cd */
[CC--:B0-----:R-:W-:Y:S02]  /*0af0*/  LEA.HI R2, R0.reuse, R205.reuse, RZ, 0x7 ;  /* 0x000000cd00027211 */ /* 0x0c1fe400078f38ff */
[-C--:B------:R-:W-:Y:S02]  /*0b00*/  LEA.HI R3, R0, R205.reuse, RZ, 0x4 ;  /* 0x000000cd00037211 */ /* 0x080fe400078f20ff */
[----:B------:R-:W-:Y:S02]  /*0b10*/  LOP3.LUT R4, R2, 0xffffff80, RZ, 0xc0, !PT ;  /* 0xffffff8002047812 */ /* 0x000fe400078ec0ff */
[----:B------:R-:W-:Y:S01]  /*0b20*/  SHF.R.S32.HI R6, RZ, 0x4, R3 ;  /* 0x00000004ff067819 */ /* 0x000fe20000011403 */
[----:B------:R-:W-:Y:S01]  /*0b30*/  ULOP3.LUT UR8, UR4, 0x1, URZ, 0xfc, !UPT ;  /* 0x0000000104087892 */ /* 0x000fe2000f8efc3f */
[----:B------:R-:W-:Y:S01]  /*0b40*/  SHF.R.S32.HI R199, RZ, 0x7, R2 ;  /* 0x00000007ffc77819 */ /* 0x000fe20000011402 */
[----:B------:R-:W-:Y:S01]  /*0b50*/  IMAD.IADD R183, R205, 0x1, -R4 ;  /* 0x00000001cdb77824 */ /* 0x000fe200078e0a04 */
[----:B------:R-:W-:Y:S01]  /*0b60*/  LEA.HI R4, R0, R205, RZ, 0x5 ;  /* 0x000000cd00047211 */ /* 0x000fe200078f28ff */
[----:B------:R-:W-:Y:S01]  /*0b70*/  UMOV UR4, URZ ;  /* 0x0000003f00047c82 */ /* 0x000fe20008000000 */
[----:B------:R-:W-:Y:S01]  /*0b80*/  LEA.HI R2, R2, R199, RZ, 0x1 ;  /* 0x000000c702027211 */ /* 0x000fe200078f08ff */
[----:B------:R-:W-:Y:S01]  /*0b90*/  IMAD.U32 R202, RZ, RZ, UR8 ;  /* 0x00000008ffca7e24 */ /* 0x000fe2000f8e00ff */
[----:B------:R-:W-:Y:S01]  /*0ba0*/  SHF.R.S32.HI R8, RZ, 0x1f, R183 ;  /* 0x0000001fff087819 */ /* 0x000fe200000114b7 */
[----:B------:R-:W-:Y:S01]  /*0bb0*/  IMAD.SHL.U32 R5, R4, 0x20, RZ ;  /* 0x0000002004057824 */ /* 0x000fe200078e00ff */
[C---:B------:R-:W-:Y:S01]  /*0bc0*/  LOP3.LUT R4, R3.reuse, 0x3fffff0, RZ, 0xc0, !PT ;  /* 0x03fffff003047812 */ /* 0x040fe200078ec0ff */
[----:B------:R-:W-:Y:S01]  /*0bd0*/  IMAD.U32 R182, RZ, RZ, UR4 ;  /* 0x00000004ffb67e24 */ /* 0x000fe2000f8e00ff */
[----:B------:R-:W-:-:S02]  /*0be0*/  LEA.HI R3, R3, R6, RZ, 0x1 ;  /* 0x0000000603037211 */ /* 0x000fc400078f08ff */
[----:B------:R-:W-:Y:S01]  /*0bf0*/  LOP3.LUT R5, R5, 0xfffffc00, RZ, 0xc0, !PT ;  /* 0xfffffc0005057812 */ /* 0x000fe200078ec0ff */
[----:B------:R-:W-:Y:S01]  /*0c00*/  IMAD.IADD R4, R205, 0x1, -R4 ;  /* 0x00000001cd047824 */ /* 0x000fe200078e0a04 */
[----:B------:R-:W-:Y:S02]  /*0c10*/  LOP3.LUT R3, R3, 0x1ffffffe, RZ, 0xc0, !PT ;  /* 0x1ffffffe03037812 */ /* 0x000fe400078ec0ff */
[----:B------:R-:W-:Y:S01]  /*0c20*/  LEA.HI R7, R8, R183, RZ, 0x2 ;  /* 0x000000b708077211 */ /* 0x000fe200078f10ff */
[----:B------:R-:W-:Y:S01]  /*0c30*/  IMAD R4, R4, 0x40, R5 ;  /* 0x0000004004047824 */ /* 0x000fe200078e0205 */
[-C--:B------:R-:W-:Y:S01]  /*0c40*/  LEA.HI R5, R0, R205.reuse, RZ, 0x2 ;  /* 0x000000cd00057211 */ /* 0x080fe200078f10ff */
[----:B------:R-:W-:Y:S01]  /*0c50*/  IMAD.IADD R3, R6, 0x1, -R3 ;  /* 0x0000000106037824 */ /* 0x000fe200078e0a03 */
[----:B------:R-:W-:Y:S02]  /*0c60*/  LEA.HI R0, R0, R205, RZ, 0x3 ;  /* 0x000000cd00007211 */ /* 0x000fe400078f18ff */
[----:B------:R-:W-:Y:S01]  /*0c70*/  SHF.R.S32.HI R9, RZ, 0x2, R7 ;  /* 0x00000002ff097819 */ /* 0x000fe20000011407 */
[----:B------:R-:W-:Y:S01]  /*0c80*/  IMAD R201, R3, 0x8, R4 ;  /* 0x0000000803c97824 */ /* 0x000fe200078e0204 */
[----:B------:R-:W-:-:S02]  /*0c90*/  LOP3.LUT R4, R5, 0xfffffffc, RZ, 0xc0, !PT ;  /* 0xfffffffc05047812 */ /* 0x000fc400078ec0ff */
[----:B------:R-:W-:Y:S02]  /*0ca0*/  SHF.R.S32.HI R10, RZ, 0x1f, R7 ;  /* 0x0000001fff0a7819 */ /* 0x000fe40000011407 */
[----:B------:R-:W-:Y:S01]  /*0cb0*/  LEA.HI R8, R8, R183, RZ, 0x5 ;  /* 0x000000b708087211 */ /* 0x000fe200078f28ff */
[----:B------:R-:W-:Y:S01]  /*0cc0*/  IMAD.IADD R3, R205, 0x1, -R4 ;  /* 0x00000001cd037824 */ /* 0x000fe200078e0a04 */
[----:B------:R-:W-:Y:S02]  /*0cd0*/  LOP3.LUT R4, R2, 0x3fffffe, RZ, 0xc0, !PT ;  /* 0x03fffffe02047812 */ /* 0x000fe400078ec0ff */
[----:B------:R-:W-:Y:S02]  /*0ce0*/  LOP3.LUT R2, R0, 0xfffffff8, RZ, 0xc0, !PT ;  /* 0xfffffff800027812 */ /* 0x000fe400078ec0ff */
[----:B------:R-:W-:Y:S01]  /*0cf0*/  LEA.HI R10, R10, R9, RZ, 0x3 ;  /* 0x000000090a0a7211 */ /* 0x000fe200078f18ff */
[----:B------:R-:W-:Y:S01]  /*0d00*/  IMAD.IADD R4, R199, 0x1, -R4 ;  /* 0x00000001c7047824 */ /* 0x000fe200078e0a04 */
[----:B------:R-:W-:Y:S01]  /*0d10*/  SHF.R.S32.HI R8, RZ, 0x5, R8 ;  /* 0x00000005ff087819 */ /* 0x000fe20000011408 */
[----:B------:R-:W-:Y:S01]  /*0d20*/  IMAD.IADD R161, R205, 0x1, -R2 ;  /* 0x00000001cda17824 */ /* 0x000fe200078e0a02 */
[----:B------:R-:W-:-:S02]  /*0d30*/  LOP3.LUT R2, R7, 0x7ffffffc, RZ, 0xc0, !PT ;  /* 0x7ffffffc07027812 */ /* 0x000fc400078ec0ff */
[----:B------:R-:W-:Y:S01]  /*0d40*/  LOP3.LUT R10, R10, 0xfffffff8, RZ, 0xc0, !PT ;  /* 0xfffffff80a0a7812 */ /* 0x000fe200078ec0ff */
[----:B------:R-:W-:Y:S01]  /*0d50*/  IMAD.SHL.U32 R22, R161, 0x8, RZ ;  /* 0x00000008a1167824 */ /* 0x000fe200078e00ff */
[----:B------:R-:W-:Y:S01]  /*0d60*/  LEA.HI R5, R3, R3, RZ, 0x1 ;  /* 0x0000000303057211 */ /* 0x000fe200078f08ff */
[----:B------:R-:W-:Y:S01]  /*0d70*/  IMAD.IADD R2, R183, 0x1, -R2 ;  /* 0x00000001b7027824 */ /* 0x000fe200078e0a02 */
[----:B------:R-:W-:Y:S01]  /*0d80*/  SHF.R.S32.HI R180, RZ, 0x3, R0 ;  /* 0x00000003ffb47819 */ /* 0x000fe20000011400 */
[----:B------:R-:W-:Y:S01]  /*0d90*/  IMAD.IADD R9, R9, 0x1, -R10 ;  /* 0x0000000109097824 */ /* 0x000fe200078e0a0a */
[----:B------:R-:W-:Y:S01]  /*0da0*/  LOP3.LUT R6, R5, 0x1ffffffe, RZ, 0xc0, !PT ;  /* 0x1ffffffe05067812 */ /* 0x000fe200078ec0ff */
[----:B------:R-:W-:Y:S01]  /*0db0*/  IMAD.SHL.U32 R18, R2, 0x2, RZ ;  /* 0x0000000202127824 */ /* 0x000fe200078e00ff */
[----:B------:R-:W-:Y:S01]  /*0dc0*/  SHF.R.S32.HI R204, RZ, 0x1f, R22 ;  /* 0x0000001fffcc7819 */ /* 0x000fe20000011416 */
[----:B------:R-:W-:Y:S02]  /*0dd0*/  IMAD R9, R8, 0x10, R9 ;  /* 0x0000001008097824 */ /* 0x000fe400078e0209 */
[----:B------:R-:W-:-:S02]  /*0de0*/  VIADD R160, R22, 0x40 ;  /* 0x0000004016a07836 */ /* 0x000fc40000000000 */
[C---:B------:R-:W-:Y:S02]  /*0df0*/  VIADD R179, R18.reuse, 0x8 ;  /* 0x0000000812b37836 */ /* 0x040fe40000000000 */
[C---:B------:R-:W-:Y:S01]  /*0e00*/  VIADD R178, R18.reuse, 0x10 ;  /* 0x0000001012b27836 */ /* 0x040fe20000000000 */
[----:B------:R-:W-:Y:S01]  /*0e10*/  SHF.R.S32.HI R203, RZ, 0x1f, R160 ;  /* 0x0000001fffcb7819 */ /* 0x000fe200000114a0 */
        /* <DEDUP_REMOVED lines=24> */
[----:B------:R-:W-:Y:S01]  /*0fa0*/  VIADD R165, R18, 0x78 ;  /* 0x0000007812a57836 */ /* 0x000fe20000000000 */
[----:B------:R-:W-:Y:S01]  /*0fb0*/  SHF.R.S32.HI R186, RZ, 0x1f, R167 ;  /* 0x0000001fffba7819 */ /* 0x000fe200000114a7 */
[----:B------:R-:W-:Y:S01]  /*0fc0*/  IMAD.IADD R19, R3, 0x1, -R6 ;  /* 0x0000000103137824 */ /* 0x000fe200078e0a06 */
[----:B------:R-:W-:Y:S01]  /*0fd0*/  SHF.R.S32.HI R185, RZ, 0x1f, R166 ;  /* 0x0000001fffb97819 */ /* 0x000fe200000114a6 */
[----:B------:R-:W-:Y:S01]  /*0fe0*/  IMAD R200, R4, 0x40, R9 ;  /* 0x0000004004c87824 */ /* 0x000fe200078e0209 */
[----:B------:R-:W-:-:S03]  /*0ff0*/  SHF.R.S32.HI R184, RZ, 0x1f, R165 ;  /* 0x0000001fffb87819 */ /* 0x000fc600000114a5 */
[----:B------:R-:W-:-:S07]  /*1000*/  IMAD R19, R19, 0x8, R200 ;  /* 0x0000000813137824 */ /* 0x000fce00078e02c8 */
.L_x_1234:
[----:B01234-:R-:W0:Y:S01]  /*1010*/  LDC.64 R2, c[0x0][0xa28] ;  /* 0x00028a00ff027b82 */ /* 0x01fe220000000a00 */
[----:B------:R-:W-:Y:S01]  /*1020*/  IMAD.U32 R9, RZ, RZ, UR7 ;  /* 0x00000007ff097e24 */ /* 0x000fe2000f8e00ff */
[----:B------:R-:W-:Y:S01]  /*1030*/  ULDC.64 UR8, c[0x0][0x208] ;  /* 0x0000820000087ab9 */ /* 0x000fe20000000a00 */
[----:B------:R-:W-:-:S05]  /*1040*/  IMAD.MOV.U32 R7, RZ, RZ, RZ ;  /* 0x000000ffff077224 */ /* 0x000fca00078e00ff */
[----:B------:R-:W1:Y:S08]  /*1050*/  LDC.64 R4, c[0x0][0xa18] ;  /* 0x00028600ff047b82 */ /* 0x000e700000000a00 */
[----:B------:R-:W2:Y:S01]  /*1060*/  LDC R17, c[0x0][0x288] ;  /* 0x0000a200ff117b82 */ /* 0x000ea20000000800 */
[----:B------:R-:W-:Y:S01]  /*1070*/  ULOP3.LUT UR4, UR6, 0xff000000, URZ, 0xc0, !UPT ;  /* 0xff00000006047892 */ /* 0x000fe2000f8ec03f */
[----:B------:R-:W-:Y:S01]  /*1080*/  ULDC.64 UR10, c[0x0][0xa20] ;  /* 0x00028800000a7ab9 */ /* 0x000fe20000000a00 */
[----:B0-----:R-:W-:-:S05]  /*1090*/  ISETP.NE.U32.AND P0, PT, R2, RZ, PT ;  /* 0x000000ff0200720c */ /* 0x001fca0003f05070 */
[----:B------:R-:W0:Y:S01]  /*10a0*/  LDC R0, c[0x0][0x424] ;  /* 0x00010900ff007b82 */ /* 0x000e220000000800 */
[----:B------:R-:W-:Y:S02]  /*10b0*/  ISETP.NE.AND.EX P0, PT, R3, RZ, PT, P0 ;  /* 0x000000ff0300720c */ /* 0x000fe40003f05300 */
[----:B-1----:R-:W-:-:S05]  /*10c0*/  ISETP.NE.U32.AND P1, PT, R4, RZ, PT ;  /* 0x000000ff0400720c */ /* 0x002fca0003f25070 */
[----:B------:R-:W1:Y:S01]  /*10d0*/  LDC R11, c[0x0][0x2f0] ;  /* 0x0000bc00ff0b7b82 */ /* 0x000e620000000800 */
[----:B------:R-:W-:-:S07]  /*10e0*/  ISETP.NE.AND.EX P1, PT, R5, RZ, PT, P1 ;  /* 0x000000ff0500720c */ /* 0x000fce0003f25310 */
[----:B------:R-:W3:Y:S08]  /*10f0*/  @P0 LDC.64 R2, c[0x0][0xa28] ;  /* 0x00028a00ff020b82 */ /* 0x000ef00000000a00 */
[----:B------:R-:W4:Y:S01]  /*1100*/  @P1 LDC.64 R4, c[0x0][0xa18] ;  /* 0x00028600ff041b82 */ /* 0x000f220000000a00 */
[----:B---3--:R-:W-:Y:S01]  /*1110*/  @P0 IMAD.WIDE R2, R9, 0x4, R2 ;  /* 0x0000000409020825 */ /* 0x008fe200078e0202 */
[----:B------:R-:W-:-:S04]  /*1120*/  USHF.R.U32.HI UR4, URZ, 0x8, UR4 ;  /* 0x000000083f047899 */ /* 0x000fc80008011604 */
[----:B------:R3:W5:Y:S01]  /*1130*/  @P0 LDG.E R7, desc[UR8][R2.64] ;  /* 0x0000000802070981 */ /* 0x000762000c1e1900 */
[----:B----4-:R-:W-:Y:S02]  /*1140*/  @P1 IMAD.WIDE R4, R9, 0x4, R4 ;  /* 0x0000000409041825 */ /* 0x010fe400078e0204 */
[----:B------:R-:W4:Y:S03]  /*1150*/  LDC.64 R8, c[0x0][0x418] ;  /* 0x00010600ff087b82 */ /* 0x000f260000000a00 */
[----:B--2---:R3:W5:Y:S01]  /*1160*/  @P1 LDG.E R17, desc[UR8][R4.64] ;  /* 0x0000000804111981 */ /* 0x004762000c1e1900 */
[----:B------:R-:W-:Y:S01]  /*1170*/  ULOP3.LUT UR8, UR6, 0xff0000, URZ, 0xc0, !UPT ;  /* 0x00ff000006087892 */ /* 0x000fe2000f8ec03f */
[----:B------:R-:W-:-:S03]  /*1180*/  ISETP.NE.U32.AND P2, PT, RZ, UR10, PT ;  /* 0x0000000aff007c0c */ /* 0x000fc6000bf45070 */
[----:B------:R-:W-:Y:S01]  /*1190*/  ULEA.HI UR8, UR8, UR4, URZ, 0x10 ;  /* 0x0000000408087291 */ /* 0x000fe2000f8f803f */
[----:B------:R-:W-:Y:S01]  /*11a0*/  ISETP.NE.AND.EX P2, PT, RZ, UR11, PT, P2 ;  /* 0x0000000bff007c0c */ /* 0x000fe2000bf45320 */
[----:B------:R-:W-:-:S06]  /*11b0*/  ULOP3.LUT UR4, UR6, 0xffff, URZ, 0xc0, !UPT ;  /* 0x0000ffff06047892 */ /* 0x000fcc000f8ec03f */
[----:B------:R-:W-:Y:S01]  /*11c0*/  IMAD.U32 R164, RZ, RZ, UR4 ;  /* 0x00000004ffa47e24 */ /* 0x000fe2000f8e00ff */
[----:B----4-:R-:W-:-:S04]  /*11d0*/  ISETP.NE.U32.AND P0, PT, R8, RZ, PT ;  /* 0x000000ff0800720c */ /* 0x010fc80003f05070 */
[----:B------:R-:W-:-:S04]  /*11e0*/  ISETP.NE.AND.EX P0, PT, R9, RZ, PT, P0 ;  /* 0x000000ff0900720c */ /* 0x000fc80003f05300 */
[----:B0-----:R-:W-:Y:S01]  /*11f0*/  SEL R0, R0, 0x1, P0 ;  /* 0x0000000100007807 */ /* 0x001fe20000000000 */
[----:B-1-3--:R-:W-:Y:S08]  /*1200*/  @P1 BRA `(.L_x_1131) ;  /* 0x00000000002c1947 */ /* 0x00aff00003800000 */
[----:B------:R-:W-:Y:S02]  /*1210*/  ULDC.64 UR10, c[0x0][0xa00] ;  /* 0x00028000000a7ab9 */ /* 0x000fe40000000a00 */
[----:B------:R-:W-:-:S04]  /*1220*/  ISETP.NE.U32.AND P0, PT, RZ, UR10, PT ;  /* 0x0000000aff007c0c */ /* 0x000fc8000bf05070 */
[----:B------:R-:W-:-:S13]  /*1230*/  ISETP.NE.AND.EX P0, PT, RZ, UR11, PT, P0 ;  /* 0x0000000bff007c0c */ /* 0x000fda000bf05300 */
[----:B------:R-:W-:Y:S05]  /*1240*/  @!P0 BRA `(.L_x_1131) ;  /* 0x00000000001c8947 */ /* 0x000fea0003800000 */
[----:B------:R-:W0:Y:S01]  /*1250*/  LDC.64 R2, c[0x0][0xa00] ;  /* 0x00028000ff027b82 */ /* 0x000e220000000a00 */
[----:B------:R-:W-:Y:S01]  /*1260*/  IMAD.U32 R5, RZ, RZ, UR7 ;  /* 0x00000007ff057e24 */ /* 0x000fe2000f8e00ff */
[----:B------:R-:W-:-:S03]  /*1270*/  ULDC.64 UR10, c[0x0][0x208] ;  /* 0x00008200000a7ab9 */ /* 0x000fc60000000a00 */
[----:B0-----:R-:W-:-:S05]  /*1280*/  IMAD.WIDE R2, R5, 0x4, R2 ;  /* 0x0000000405027825 */ /* 0x001fca00078e0202 */
[----:B-----5:R-:W2:Y:S04]  /*1290*/  LDG.E R17, desc[UR10][R2.64] ;  /* 0x0000000a02117981 */ /* 0x020ea8000c1e1900 */
[----:B------:R-:W2:Y:S02]  /*12a0*/  LDG.E R4, desc[UR10][R2.64+0x4] ;  /* 0x0000040a02047981 */ /* 0x000ea4000c1e1900 */
[----:B--2---:R-:W-:-:S07]  /*12b0*/  IMAD.IADD R17, R4, 0x1, -R17 ;  /* 0x0000000104117824 */ /* 0x004fce00078e0a11 */
.L_x_1131:
[----:B------:R-:W-:Y:S02]  /*12c0*/  IMAD R16, R0, R11, RZ ;  /* 0x0000000b00107224 */ /* 0x000fe400078e02ff */
[----:B------:R-:W-:Y:S01]  /*12d0*/  IMAD.U32 R181, RZ, RZ, UR7 ;  /* 0x00000007ffb57e24 */ /* 0x000fe2000f8e00ff */
[----:B------:R-:W-:Y:S06]  /*12e0*/  @!P2 BRA `(.L_x_1132) ;  /* 0x00000000001ca947 */ /* 0x000fec0003800000 */
[----:B------:R-:W-:Y:S01]  /*12f0*/  ULDC.64 UR10, c[0x0][0xa20] ;  /* 0x00028800000a7ab9 */ /* 0x000fe20000000a00 */
[----:B------:R-:W-:Y:S01]  /*1300*/  ULDC.64 UR12, c[0x0][0x208] ;  /* 0x00008200000c7ab9 */ /* 0x000fe20000000a00 */
[----:B------:R-:W-:-:S06]  /*1310*/  UIMAD.WIDE UR6, UR7, 0x4, UR10 ;  /* 0x00000004070678a5 */ /* 0x000fcc000f8e020a */
[----:B------:R-:W-:Y:S02]  /*1320*/  IMAD.U32 R2, RZ, RZ, UR6 ;  /* 0x00000006ff027e24 */ /* 0x000fe4000f8e00ff */
[----:B------:R-:W-:-:S05]  /*1330*/  IMAD.U32 R3, RZ, RZ, UR7 ;  /* 0x00000007ff037e24 */ /* 0x000fca000f8e00ff */
[----:B------:R0:W5:Y:S01]  /*1340*/  LDG.E R16, desc[UR12][R2.64] ;  /* 0x0000000c02107981 */ /* 0x000162000c1e1900 */
[----:B------:R-:W-:Y:S05]  /*1350*/  BRA `(.L_x_1133) ;  /* 0x00000000002c7947 */ /* 0x000fea0003800000 */
.L_x_1132:
        /* <DEDUP_REMOVED lines=8> */
[----:B------:R-:W2:Y:S04]  /*13e0*/  LDG.E R16, desc[UR10][R2.64] ;  /* 0x0000000a02107981 */ /* 0x000ea8000c1e1900 */
[----:B------:R-:W2:Y:S02]  /*13f0*/  LDG.E R5, desc[UR10][R2.64+0x4] ;  /* 0x0000040a02057981 */ /* 0x000ea4000c1e1900 */
[----:B--2---:R-:W-:-:S07]  /*1400*/  IMAD.IADD R16, R5, 0x1, -R16 ;  /* 0x0000000105107824 */ /* 0x004fce00078e0a10 */
.L_x_1133:
[----:B------:R-:W-:Y:S01]  /*1410*/  ULDC UR4, c[0x0][0x448] ;  /* 0x0001120000047ab9 */ /* 0x000fe20000000800 */
[----:B-----5:R-:W-:Y:S01]  /*1420*/  IMAD.IADD R16, R16, 0x1, -R7 ;  /* 0x0000000110107824 */ /* 0x020fe200078e0a07 */
[----:B------:R-:W-:Y:S02]  /*1430*/  UISETP.NE.AND UP0, UPT, UR4, 0x1, UPT ;  /* 0x000000010400788c */ /* 0x000fe4000bf05270 */
[----:B------:R-:W-:Y:S02]  /*1440*/  USHF.L.U32 UR60, UR5, 0x7, URZ ;  /* 0x00000007053c7899 */ /* 0x000fe4000800063f */
[----:B------:R-:W-:Y:S01]  /*1450*/  IADD3 R0, R16, 0x1, -R17 ;  /* 0x0000000110007810 */ /* 0x000fe20007ffe811 */
[----:B------:R-:W-:Y:S01]  /*1460*/  ULDC.64 UR4, c[0x0][0x9e0] ;  /* 0x0002780000047ab9 */ /* 0x000fe20000000a00 */
[----:B------:R-:W-:Y:S02]  /*1470*/  UIADD3 UR9, UR60, 0x7f, URZ ;  /* 0x0000007f3c097890 */ /* 0x000fe4000fffe03f */
[----:B------:R-:W-:Y:S01]  /*1480*/  R2UR UR10, R0 ;  /* 0x00000000000a72ca */ /* 0x000fe200000e0000 */
[----:B------:R-:W-:-:S02]  /*1490*/  UISETP.GE.AND UP1, UPT, UR5, 0x1, UPT ;  /* 0x000000010500788c */ /* 0x000fc4000bf26270 */
[----:B------:R-:W-:Y:S01]  /*14a0*/  @UP0 ULDC UR6, c[0x0][0x44c] ;  /* 0x0001130000060ab9 */ /* 0x000fe20000000800 */
[----:B------:R-:W-:Y:S01]  /*14b0*/  @UP0 ULDC UR11, c[0x0][0x450] ;  /* 0x00011400000b0ab9 */ /* 0x000fe20000000800 */
[----:B------:R-:W-:Y:S02]  /*14c0*/  UIMAD.WIDE.U32 UR6, UR9, UR6, URZ ;  /* 0x00000006090672a5 */ /* 0x000fe4000f8e003f */
[----:B------:R-:W-:Y:S02]  /*14d0*/  PLOP3.LUT P1, PT, PT, PT, UP1, 0x80, 0x0 ;  /* 0x000000000000781c */ /* 0x000fe40003f2f018 */
[----:B------:R-:W-:-:S04]  /*14e0*/  @UP0 USHF.R.U32.HI UR9, URZ, UR11, UR7 ;  /* 0x0000000b3f090299 */ /* 0x000fc80008011607 */
[----:B------:R-:W-:-:S04]  /*14f0*/  UIADD3 UR9, UR10, UR9, URZ ;  /* 0x000000090a097290 */ /* 0x000fc8000fffe03f */
[----:B------:R-:W-:-:S06]  /*1500*/  UIADD3 UR4, UR9, UR4, URZ ;  /* 0x0000000409047290 */ /* 0x000fcc000fffe03f */
[----:B------:R-:W-:Y:S01]  /*1510*/  IMAD.U32 R0, RZ, RZ, UR4 ;  /* 0x00000004ff007e24 */ /* 0x000fe2000f8e00ff */
[----:B------:R-:W-:Y:S06]  /*1520*/  @!P1 BRA `(.L_x_1134) ;  /* 0x0000000000409947 */ /* 0x000fec0003800000 */
        /* <DEDUP_REMOVED lines=10> */
.L_x_1135:
[----:B------:R-:W-:-:S11]  /*15d0*/  UISETP.NE.AND UP1, UPT, UR5, 0x1, UPT ;  /* 0x000000010500788c */ /* 0x000fd6000bf25270 */
[----:B------:R-:W-:Y:S02]  /*15e0*/  @UP1 ULDC.64 UR10, c[0x0][0x9e8] ;  /* 0x00027a00000a1ab9 */ /* 0x000fe40000000a00 */
[----:B------:R-:W-:-:S04]  /*15f0*/  UIMAD.WIDE.U32 UR6, UR4, UR10, URZ ;  /* 0x0000000a040672a5 */ /* 0x000fc8000f8e003f */
[----:B------:R-:W-:-:S12]  /*1600*/  @UP1 USHF.R.U32.HI UR4, URZ, UR11, UR7 ;  /* 0x0000000b3f041299 */ /* 0x000fd80008011607 */
.L_x_1136:
[----:B------:R-:W-:-:S06]  /*1610*/  UIMAD UR4, UR4, UR5, UR5 ;  /* 0x00000005040472a4 */ /* 0x000fcc000f8e0205 */
[----:B------:R-:W-:-:S07]  /*1620*/  VIMNMX R0, R0, UR4, PT ;  /* 0x0000000400007c48 */ /* 0x000fce000bfe0100 */
.L_x_1134:
[----:B------:R-:W-:Y:S01]  /*1630*/  IMAD.IADD R82, R16, 0x1, -R17 ;  /* 0x0000000110527824 */ /* 0x000fe200078e0a11 */
[----:B------:R-:W-:Y:S01]  /*1640*/  @UP0 ULDC UR6, c[0x0][0x44c] ;  /* 0x0001130000060ab9 */ /* 0x000fe20000000800 */
[----:B0-----:R-:W-:Y:S01]  /*1650*/  VIADD R2, R0, 0x5f ;  /* 0x0000005f00027836 */ /* 0x001fe20000000000 */
[----:B------:R-:W-:Y:S01]  /*1660*/  UIMAD.WIDE.U32 UR6, UR60, UR6, URZ ;  /* 0x000000063c0672a5 */ /* 0x000fe2000f8e003f */
[----:B------:R-:W-:Y:S01]  /*1670*/  VIADD R0, R16, 0x5f ;  /* 0x0000005f10007836 */ /* 0x000fe20000000000 */
[----:B------:R-:W-:Y:S01]  /*1680*/  R2UR UR9, R82 ;  /* 0x00000000520972ca */ /* 0x000fe200000e0000 */
[----:B------:R-:W-:Y:S01]  /*1690*/  @UP0 ULDC UR10, c[0x0][0x450] ;  /* 0x00011400000a0ab9 */ /* 0x000fe20000000800 */
[----:B------:R-:W-:Y:S01]  /*16a0*/  IMAD.HI R2, R2, 0x2aaaaaab, RZ ;  /* 0x2aaaaaab02027827 */ /* 0x000fe200078e02ff */
[----:B------:R-:W-:Y:S01]  /*16b0*/  UMOV UR4, UR60 ;  /* 0x0000003c00047c82 */ /* 0x000fe20008000000 */
[----:B------:R-:W-:Y:S02]  /*16c0*/  @UP0 USHF.R.U32.HI UR4, URZ, UR10, UR7 ;  /* 0x0000000a3f040299 */ /* 0x000fe40008011607 */
[----:B------:R-:W-:Y:S01]  /*16d0*/  IMAD.HI R0, R0, 0x2aaaaaab, RZ ;  /* 0x2aaaaaab00007827 */ /* 0x000fe200078e02ff */
[----:B------:R-:W-:-:S04]  /*16e0*/  SHF.R.U32.HI R5, RZ, 0x1f, R2 ;  /* 0x0000001fff057819 */ /* 0x000fc80000011602 */
[----:B------:R-:W-:Y:S02]  /*16f0*/  SHF.R.U32.HI R3, RZ, 0x1f, R0 ;  /* 0x0000001fff037819 */ /* 0x000fe40000011600 */
[----:B------:R-:W-:Y:S01]  /*1700*/  UIADD3 UR4, UR9, UR4, URZ ;  /* 0x0000000409047290 */ /* 0x000fe2000fffe03f */
[----:B------:R-:W-:Y:S02]  /*1710*/  LEA.HI.SX32 R2, R2, R5, 0x1c ;  /* 0x0000000502027211 */ /* 0x000fe400078fe2ff */
[----:B------:R-:W-:Y:S01]  /*1720*/  ULDC UR9, c[0x0][0x9dc] ;  /* 0x0002770000097ab9 */ /* 0x000fe20000000800 */
[----:B------:R-:W-:Y:S01]  /*1730*/  LEA.HI.SX32 R3, R0, R3, 0x1c ;  /* 0x0000000300037211 */ /* 0x000fe200078fe2ff */
[----:B------:R-:W-:-:S03]  /*1740*/  UIADD3 UR9, UR4, -UR9, URZ ;  /* 0x8000000904097290 */ /* 0x000fc6000fffe03f */
[----:B------:R-:W-:Y:S01]  /*1750*/  VIMNMX R83, R3, R2, PT ;  /* 0x0000000203537248 */ /* 0x000fe20003fe0100 */
[----:B------:R-:W-:Y:S08]  /*1760*/  @!P1 BRA `(.L_x_1137) ;  /* 0x0000000000449947 */ /* 0x000ff00003800000 */
        /* <DEDUP_REMOVED lines=10> */
.L_x_1138:
[----:B------:R-:W-:-:S11]  /*1810*/  UISETP.NE.AND UP0, UPT, UR5, 0x1, UPT ;  /* 0x000000010500788c */ /* 0x000fd6000bf05270 */
[----:B------:R-:W-:Y:S02]  /*1820*/  @UP0 ULDC.64 UR10, c[0x0][0x9e8] ;  /* 0x00027a00000a0ab9 */ /* 0x000fe40000000a00 */
[----:B------:R-:W-:-:S04]  /*1830*/  UIMAD.WIDE.U32 UR6, UR4, UR10, URZ ;  /* 0x0000000a040672a5 */ /* 0x000fc8000f8e003f */
[----:B------:R-:W-:-:S12]  /*1840*/  @UP0 USHF.R.U32.HI UR4, URZ, UR11, UR7 ;  /* 0x0000000b3f040299 */ /* 0x000fd80008011607 */
.L_x_1139:
[----:B------:R-:W-:-:S04]  /*1850*/  UIMAD UR4, UR4, UR5, URZ ;  /* 0x00000005040472a4 */ /* 0x000fc8000f8e023f */
[----:B------:R-:W-:-:S04]  /*1860*/  UISETP.LT.AND UP0, UPT, UR9, UR4, UPT ;  /* 0x000000040900728c */ /* 0x000fc8000bf01270 */
[----:B------:R-:W-:-:S12]  /*1870*/  USEL UR9, UR9, UR4, !UP0 ;  /* 0x0000000409097287 */ /* 0x000fd8000c000000 */
.L_x_1137:
[----:B------:R-:W-:Y:S02]  /*1880*/  UIMAD.WIDE UR4, UR9, 0x2aaaaaab, URZ ;  /* 0x2aaaaaab090478a5 */ /* 0x000fe4000f8e023f */
[----:B------:R-:W-:Y:S02]  /*1890*/  ULOP3.LUT UR6, UR8, 0xff, URZ, 0xc0, !UPT ;  /* 0x000000ff08067892 */ /* 0x000fe4000f8ec03f */
[----:B------:R-:W-:-:S04]  /*18a0*/  USHF.R.U32.HI UR4, URZ, 0x1f, UR5 ;  /* 0x0000001f3f047899 */ /* 0x000fc80008011605 */
[----:B------:R-:W-:Y:S01]  /*18b0*/  ULEA.HI.SX32 UR4, UR5, UR4, 0x1c ;  /* 0x0000000405047291 */ /* 0x000fe2000f8fe23f */
[----:B------:R-:W-:Y:S01]  /*18c0*/  IMAD.U32 R163, RZ, RZ, UR6 ;  /* 0x00000006ffa37e24 */ /* 0x000fe2000f8e00ff */
[----:B------:R-:W-:Y:S02]  /*18d0*/  USHF.R.U32.HI UR5, URZ, 0x10, UR8 ;  /* 0x000000103f057899 */ /* 0x000fe40008011608 */
[----:B------:R-:W-:-:S04]  /*18e0*/  UISETP.LT.AND UP0, UPT, URZ, UR4, UPT ;  /* 0x000000043f00728c */ /* 0x000fc8000bf01270 */
[----:B------:R-:W-:Y:S01]  /*18f0*/  USEL UR9, URZ, UR4, !UP0 ;  /* 0x000000043f097287 */ /* 0x000fe2000c000000 */
[----:B------:R-:W-:Y:S02]  /*1900*/  IMAD.U32 R162, RZ, RZ, UR5 ;  /* 0x00000005ffa27e24 */ /* 0x000fe4000f8e00ff */
[----:B------:R-:W-:-:S03]  /*1910*/  UMOV UR4, URZ ;  /* 0x0000003f00047c82 */ /* 0x000fc60008000000 */
[----:B------:R-:W-:-:S13]  /*1920*/  ISETP.GT.AND P0, PT, R83, UR9, PT ;  /* 0x0000000953007c0c */ /* 0x000fda000bf04270 */
[----:B------:R-:W-:Y:S05]  /*1930*/  @!P0 BRA `(.L_x_1140) ;  /* 0x00000000009c8947 */ /* 0x000fea0003800000 */
[----:B------:R-:W-:Y:S01]  /*1940*/  R2UR UR5, R162 ;  /* 0x00000000a20572ca */ /* 0x000fe200000e0000 */
[----:B------:R-:W-:-:S12]  /*1950*/  ULDC UR4, c[0x0][0x9f0] ;  /* 0x00027c0000047ab9 */ /* 0x000fd80000000800 */
[----:B------:R-:W-:-:S04]  /*1960*/  UISETP.NE.AND UP0, UPT, UR5, URZ, UPT ;  /* 0x0000003f0500728c */ /* 0x000fc8000bf05270 */
[----:B------:R-:W-:-:S03]  /*1970*/  USEL UR10, UR5, UR4, UP0 ;  /* 0x00000004050a7287 */ /* 0x000fc60008000000 */
[----:B------:R-:W-:-:S03]  /*1980*/  UMOV UR4, URZ ;  /* 0x0000003f00047c82 */ /* 0x000fc60008000000 */
[----:B------:R-:W-:-:S05]  /*1990*/  IMAD.U32 R4, RZ, RZ, UR10 ;  /* 0x0000000aff047e24 */ /* 0x000fca000f8e00ff */
[----:B------:R-:W-:-:S04]  /*19a0*/  IABS R0, R4 ;  /* 0x0000000400007213 */ /* 0x000fc80000000000 */
[----:B------:R-:W-:Y:S02]  /*19b0*/  R2UR UR11, R0 ;  /* 0x00000000000b72ca */ /* 0x000fe400000e0000 */
[----:B------:R-:W-:Y:S02]  /*19c0*/  IADD3 R0, R4, -0x1, R83 ;  /* 0xffffffff04007810 */ /* 0x000fe40007ffe053 */
[----:B------:R-:W-:Y:S02]  /*19d0*/  IABS R4, R4 ;  /* 0x0000000400047213 */ /* 0x000fe40000000000 */
[----:B------:R-:W-:-:S03]  /*19e0*/  R2UR UR6, R0 ;  /* 0x00000000000672ca */ /* 0x000fc600000e0000 */
[----:B------:R-:W-:-:S04]  /*19f0*/  IMAD.MOV R4, RZ, RZ, -R4 ;  /* 0x000000ffff047224 */ /* 0x000fc800078e0a04 */
[----:B------:R-:W0:Y:S06]  /*1a00*/  I2F.RP R2, UR11 ;  /* 0x0000000b00027d06 */ /* 0x000e2c0008209400 */
[----:B------:R-:W-:-:S06]  /*1a10*/  UIADD3 UR6, -UR9, UR6, URZ ;  /* 0x0000000609067290 */ /* 0x000fcc000fffe13f */
[----:B------:R-:W-:Y:S01]  /*1a20*/  IMAD.U32 R0, RZ, RZ, UR6 ;  /* 0x00000006ff007e24 */ /* 0x000fe2000f8e00ff */
[----:B------:R-:W-:Y:S01]  /*1a30*/  ULOP3.LUT UR6, UR6, UR10, URZ, 0x3c, !UPT ;  /* 0x0000000a06067292 */ /* 0x000fe2000f8e3c3f */
[----:B0-----:R-:W0:Y:S03]  /*1a40*/  MUFU.RCP R2, R2 ;  /* 0x0000000200027308 */ /* 0x001e260000001000 */
[----:B------:R-:W-:-:S04]  /*1a50*/  IABS R0, R0 ;  /* 0x0000000000007213 */ /* 0x000fc80000000000 */
[----:B------:R-:W-:Y:S01]  /*1a60*/  R2UR UR8, R0 ;  /* 0x00000000000872ca */ /* 0x000fe200000e0000 */
[----:B------:R-:W-:Y:S02]  /*1a70*/  IMAD.MOV.U32 R0, RZ, RZ, R4 ;  /* 0x000000ffff007224 */ /* 0x000fe400078e0004 */
[----:B0-----:R-:W-:-:S06]  /*1a80*/  VIADD R3, R2, 0xffffffe ;  /* 0x0ffffffe02037836 */ /* 0x001fcc0000000000 */
[----:B------:R-:W0:Y:S02]  /*1a90*/  F2I.FTZ.U32.TRUNC.NTZ R3, R3 ;  /* 0x0000000300037305 */ /* 0x000e24000021f000 */
[----:B0-----:R-:W-:-:S13]  /*1aa0*/  R2UR UR5, R3 ;  /* 0x00000000030572ca */ /* 0x001fda00000e0000 */
[----:B------:R-:W-:-:S04]  /*1ab0*/  UIADD3 UR7, URZ, -UR5, URZ ;  /* 0x800000053f077290 */ /* 0x000fc8000fffe03f */
[----:B------:R-:W-:-:S04]  /*1ac0*/  UIMAD UR7, UR7, UR11, URZ ;  /* 0x0000000b070772a4 */ /* 0x000fc8000f8e023f */
[----:B------:R-:W-:-:S03]  /*1ad0*/  UIMAD.WIDE.U32 UR4, UR5, UR7, UR4 ;  /* 0x00000007050472a5 */ /* 0x000fc6000f8e0004 */
[----:B------:R-:W-:Y:S01]  /*1ae0*/  R2UR UR7, R0 ;  /* 0x00000000000772ca */ /* 0x000fe200000e0000 */
[----:B------:R-:W-:-:S12]  /*1af0*/  UIMAD.WIDE.U32 UR4, UR5, UR8, URZ ;  /* 0x00000008050472a5 */ /* 0x000fd8000f8e003f */
[----:B------:R-:W-:-:S04]  /*1b00*/  UIMAD UR4, UR5, UR7, UR8 ;  /* 0x00000007050472a4 */ /* 0x000fc8000f8e0208 */
[----:B------:R-:W-:-:S11]  /*1b10*/  UISETP.GT.U32.AND UP1, UPT, UR11, UR4, UPT ;  /* 0x000000040b00728c */ /* 0x000fd6000bf24070 */
[----:B------:R-:W-:Y:S02]  /*1b20*/  @!UP1 UIADD3 UR4, UR4, -UR11, URZ ;  /* 0x8000000b04049290 */ /* 0x000fe4000fffe03f */
[----:B------:R-:W-:Y:S02]  /*1b30*/  @!UP1 UIADD3 UR5, UR5, 0x1, URZ ;  /* 0x0000000105059890 */ /* 0x000fe4000fffe03f */
[----:B------:R-:W-:Y:S02]  /*1b40*/  UISETP.GE.U32.AND UP0, UPT, UR4, UR11, UPT ;  /* 0x0000000b0400728c */ /* 0x000fe4000bf06070 */
[----:B------:R-:W-:-:S09]  /*1b50*/  UISETP.GE.AND UP1, UPT, UR6, URZ, UPT ;  /* 0x0000003f0600728c */ /* 0x000fd2000bf26270 */
[----:B------:R-:W-:Y:S02]  /*1b60*/  @UP0 UIADD3 UR5, UR5, 0x1, URZ ;  /* 0x0000000105050890 */ /* 0x000fe4000fffe03f */
[----:B------:R-:W-:-:S05]  /*1b70*/  UISETP.NE.AND UP0, UPT, UR10, URZ, UPT ;  /* 0x0000003f0a00728c */ /* 0x000fca000bf05270 */
[----:B------:R-:W-:Y:S02]  /*1b80*/  UMOV UR4, UR5 ;  /* 0x0000000500047c82 */ /* 0x000fe40008000000 */
[----:B------:R-:W-:-:S04]  /*1b90*/  @!UP1 UIADD3 UR4, -UR4, URZ, URZ ;  /* 0x0000003f04049290 */ /* 0x000fc8000fffe13f */
[----:B------:R-:W-:-:S12]  /*1ba0*/  @!UP0 ULOP3.LUT UR4, URZ, UR10, URZ, 0x33, !UPT ;  /* 0x0000000a3f048292 */ /* 0x000fd8000f8e333f */
.L_x_1140:
[----:B------:R-:W-:Y:S01]  /*1bb0*/  R2UR UR5, R163 ;  /* 0x00000000a30572ca */ /* 0x000fe200000e0000 */
[----:B------:R-:W-:Y:S01]  /*1bc0*/  IMAD.U32 R2, RZ, RZ, UR4 ;  /* 0x00000004ff027e24 */ /* 0x000fe2000f8e00ff */
[----:B------:R-:W-:Y:S01]  /*1bd0*/  PLOP3.LUT P0, PT, PT, PT, PT, 0x80, 0x0 ;  /* 0x000000000000781c */ /* 0x000fe20003f0f070 */
[----:B------:R-:W-:Y:S01]  /*1be0*/  IMAD.MOV.U32 R0, RZ, RZ, RZ ;  /* 0x000000ffff007224 */ /* 0x000fe200078e00ff */
[----:B------:R-:W-:Y:S01]  /*1bf0*/  CS2R R86, SRZ ;  /* 0x0000000000567805 */ /* 0x000fe2000001ff00 */
[----:B------:R-:W-:Y:S01]  /*1c00*/  IMAD.MOV.U32 R92, RZ, RZ, RZ ;  /* 0x000000ffff5c7224 */ /* 0x000fe200078e00ff */
[----:B------:R-:W-:Y:S02]  /*1c10*/  CS2R R84, SRZ ;  /* 0x0000000000547805 */ /* 0x000fe4000001ff00 */
[----:B------:R-:W-:Y:S02]  /*1c20*/  CS2R R94, SRZ ;  /* 0x00000000005e7805 */ /* 0x000fe4000001ff00 */
[----:B------:R-:W-:-:S02]  /*1c30*/  CS2R R80, SRZ ;  /* 0x0000000000507805 */ /* 0x000fc4000001ff00 */
[----:B------:R-:W-:Y:S02]  /*1c40*/  CS2R R78, SRZ ;  /* 0x00000000004e7805 */ /* 0x000fe4000001ff00 */
[----:B------:R-:W-:Y:S02]  /*1c50*/  CS2R R76, SRZ ;  /* 0x00000000004c7805 */ /* 0x000fe4000001ff00 */
[----:B------:R-:W-:Y:S02]  /*1c60*/  CS2R R74, SRZ ;  /* 0x00000000004a7805 */ /* 0x000fe4000001ff00 */
[----:B------:R-:W-:Y:S01]  /*1c70*/  CS2R R72, SRZ ;  /* 0x0000000000487805 */ /* 0x000fe2000001ff00 */
[----:B------:R-:W-:Y:S01]  /*1c80*/  UIMAD UR5, UR5, UR4, UR9 ;  /* 0x00000004050572a4 */ /* 0x000fe2000f8e0209 */
[----:B------:R-:W-:Y:S02]  /*1c90*/  CS2R R70, SRZ ;  /* 0x0000000000467805 */ /* 0x000fe4000001ff00 */
[----:B------:R-:W-:-:S02]  /*1ca0*/  CS2R R68, SRZ ;  /* 0x0000000000447805 */ /* 0x000fc4000001ff00 */
[----:B------:R-:W-:Y:S02]  /*1cb0*/  CS2R R66, SRZ ;  /* 0x0000000000427805 */ /* 0x000fe4000001ff00 */
[----:B------:R-:W-:Y:S02]  /*1cc0*/  CS2R R64, SRZ ;  /* 0x0000000000407805 */ /* 0x000fe4000001ff00 */
[----:B------:R-:W-:Y:S02]  /*1cd0*/  CS2R R62, SRZ ;  /* 0x00000000003e7805 */ /* 0x000fe4000001ff00 */
[----:B------:R-:W-:Y:S01]  /*1ce0*/  VIADDMNMX R83, R2, UR5, R83, PT ;  /* 0x0000000502537c46 */ /* 0x000fe2000b800153 */
[----:B------:R-:W-:Y:S01]  /*1cf0*/  IMAD.U32 R23, RZ, RZ, UR5 ;  /* 0x00000005ff177e24 */ /* 0x000fe2000f8e00ff */
[----:B------:R-:W-:Y:S02]  /*1d00*/  CS2R R60, SRZ ;  /* 0x00000000003c7805 */ /* 0x000fe4000001ff00 */
[----:B------:R-:W-:-:S02]  /*1d10*/  CS2R R58, SRZ ;  /* 0x00000000003a7805 */ /* 0x000fc4000001ff00 */
[----:B------:R-:W-:Y:S02]  /*1d20*/  ISETP.GT.AND P1, PT, R83, UR5, PT ;  /* 0x0000000553007c0c */ /* 0x000fe4000bf24270 */
        /* <DEDUP_REMOVED lines=49> */
.L_x_1142:
[----:B------:R-:W-:Y:S02]  /*2040*/  R2UR UR6, R182 ;  /* 0x00000000b60672ca */ /* 0x000fe400000e0000 */
[----:B------:R-:W-:-:S11]  /*2050*/  R2UR UR5, R202 ;  /* 0x00000000ca0572ca */ /* 0x000fd600000e0000 */
[----:B------:R-:W-:Y:S02]  /*2060*/  ULEA.HI UR4, UR6, UR6, URZ, 0x1 ;  /* 0x0000000606047291 */ /* 0x000fe4000f8f083f */
[----:B------:R-:W-:Y:S02]  /*2070*/  IMAD.U32 R2, RZ, RZ, UR5 ;  /* 0x00000005ff027e24 */ /* 0x000fe4000f8e00ff */
[----:B------:R-:W-:-:S03]  /*2080*/  ULOP3.LUT UR4, UR4, 0xfffffffe, URZ, 0xc0, !UPT ;  /* 0xfffffffe04047892 */ /* 0x000fc6000f8ec03f */
[----:B------:R-:W-:Y:S01]  /*2090*/  ISETP.NE.AND P0, PT, R2, 0x3, PT ;  /* 0x000000030200780c */ /* 0x000fe20003f05270 */
[----:B------:R-:W-:-:S06]  /*20a0*/  UIADD3 UR4, UR6, -UR4, URZ ;  /* 0x8000000406047290 */ /* 0x000fcc000fffe03f */
[----:B------:R-:W-:-:S05]  /*20b0*/  IMAD.U32 R0, RZ, RZ, UR4 ;  /* 0x00000004ff007e24 */ /* 0x000fca000f8e00ff */
[----:B------:R-:W-:-:S04]  /*20c0*/  SHF.L.U32 R0, R0, 0x1f, RZ ;  /* 0x0000001f00007819 */ /* 0x000fc800000006ff */
[----:B------:R-:W0:Y:S02]  /*20d0*/  SYNCS.PHASECHK.TRANS64.TRYWAIT P1, [UR38+0x2a800], R0 ;  /* 0x02a80000ff0075a7 */ /* 0x000e240008020166 */
[----:B0-----:R-:W-:Y:S05]  /*20e0*/  @!P1 BRA `(.L_x_1143) ;  /* 0x0000017000a09947 */ /* 0x001fea0003800000 */
.L_x_1369:
[----:B------:R-:W-:Y:S05]  /*20f0*/  @!P0 BRA `(.L_x_1144) ;  /* 0x0000000000048947 */ /* 0x000fea0003800000 */
[----:B------:R-:W-:Y:S01]  /*2100*/  BPT.TRAP 0x1 ;  /* 0x000000040000795c */ /* 0x000fe20000300000 */
.L_x_1144:
[----:B------:R-:W-:Y:S02]  /*2110*/  IMAD.U32 R21, RZ, RZ, UR37 ;  /* 0x00000025ff157e24 */ /* 0x000fe4000f8e00ff */
[----:B0-----:R-:W-:-:S03]  /*2120*/  IMAD.U32 R0, RZ, RZ, UR36 ;  /* 0x00000024ff007e24 */ /* 0x001fc6000f8e00ff */
[----:B------:R-:W-:Y:S02]  /*2130*/  LEA R21, R21, UR38, 0x3 ;  /* 0x0000002615157c11 */ /* 0x000fe4000f8e18ff */
[----:B------:R-:W-:-:S04]  /*2140*/  SHF.L.U32 R0, R0, 0x1f, RZ ;  /* 0x0000001f00007819 */ /* 0x000fc800000006ff */
[----:B------:R0:W1:Y:S01]  /*2150*/  SYNCS.PHASECHK.TRANS64.TRYWAIT P2, [R21+URZ+0x2a830], R0 ;  /* 0x02a83000150075a7 */ /* 0x000062000804017f */
[----:B------:R-:W-:Y:S05]  /*2160*/  @!P0 BRA `(.L_x_1145) ;  /* 0x0000000000048947 */ /* 0x000fea0003800000 */
[----:B------:R-:W-:Y:S01]  /*2170*/  BPT.TRAP 0x1 ;  /* 0x000000040000795c */ /* 0x000fe20000300000 */
.L_x_1145:
[----:B------:R-:W2:Y:S02]  /*2180*/  S2R R2, SR_TID.X ;  /* 0x0000000000027919 */ /* 0x000ea40000002100 */
[----:B--2---:R-:W-:-:S04]  /*2190*/  LOP3.LUT R2, R2, 0x7f, RZ, 0xc0, !PT ;  /* 0x0000007f02027812 */ /* 0x004fc800078ec0ff */
[----:B------:R-:W-:Y:S01]  /*21a0*/  ISETP.NE.AND P1, PT, R2, RZ, PT ;  /* 0x000000ff0200720c */ /* 0x000fe20003f25270 */
[----:B-1----:R-:W-:-:S12]  /*21b0*/  @P2 BRA `(.L_x_1146) ;  /* 0x0000000000082947 */ /* 0x002fd80003800000 */
[----:B------:R-:W1:Y:S02]  /*21c0*/  SYNCS.PHASECHK.TRANS64.TRYWAIT P2, [R21+URZ+0x2a830], R0 ;  /* 0x02a83000150075a7 */ /* 0x000e64000804017f */
[----:B-1----:R-:W-:Y:S05]  /*21d0*/  @!P2 BRA `(.L_x_1147) ;  /* 0x00000170007ca947 */ /* 0x002fea0003800000 */
.L_x_1146:
[----:B------:R-:W-:Y:S05]  /*21e0*/  WARPSYNC.ALL ;  /* 0x0000000000007948 */ /* 0x000fea0003800000 */
[----:B------:R-:W-:Y:S01]  /*21f0*/  UIADD3 UR4, UR38, 0x18400, URZ ;  /* 0x0001840026047890 */ /* 0x000fe2000fffe03f */
[----:B------:R-:W-:Y:S01]  /*2200*/  WARPGROUP.ARRIVE ;  /* 0x00000000000079c5 */ /* 0x000fe20000000000 */
[----:B------:R-:W-:Y:S01]  /*2210*/  UMOV UR9, 0x40000040 ;  /* 0x4000004000097882 */ /* 0x000fe20000000000 */
[----:B------:R-:W-:Y:S01]  /*2220*/  UMOV UR11, 0x40000040 ;  /* 0x40000040000b7882 */ /* 0x000fe20000000000 */
[----:B------:R-:W-:Y:S01]  /*2230*/  USHF.R.U32.HI UR4, URZ, 0x4, UR4 ;  /* 0x000000043f047899 */ /* 0x000fe20008011604 */
[----:B------:R-:W-:Y:S01]  /*2240*/  IMAD.U32 R5, RZ, RZ, UR9 ;  /* 0x00000009ff057e24 */ /* 0x000fe2000f8e00ff */
[----:B------:R-:W-:Y:S01]  /*2250*/  UMOV UR57, 0x40000040 ;  /* 0x4000004000397882 */ /* 0x000fe20000000000 */
[----:B------:R-:W-:Y:S01]  /*2260*/  UMOV UR59, 0x40000040 ;  /* 0x40000040003b7882 */ /* 0x000fe20000000000 */
[----:B------:R-:W-:Y:S01]  /*2270*/  ULOP3.LUT UR4, UR4, 0x3fff, URZ, 0xc0, !UPT ;  /* 0x00003fff04047892 */ /* 0x000fe2000f8ec03f */
[----:B------:R-:W-:Y:S01]  /*2280*/  VIADD R12, R19, UR60 ;  /* 0x0000003c130c7c36 */ /* 0x000fe20008000000 */
[----:B------:R-:W-:Y:S01]  /*2290*/  UMOV UR53, 0x40000040 ;  /* 0x4000004000357882 */ /* 0x000fe20000000000 */
[----:B------:R-:W-:Y:S01]  /*22a0*/  UMOV UR55, 0x40000040 ;  /* 0x4000004000377882 */ /* 0x000fe20000000000 */
[----:B------:R-:W-:-:S02]  /*22b0*/  ULOP3.LUT UR61, UR4, 0x10000, URZ, 0xfc, !UPT ;  /* 0x00010000043d7892 */ /* 0x000fc4000f8efc3f */
[----:B------:R-:W-:Y:S02]  /*22c0*/  ULOP3.LUT UR4, UR39, 0x10000, URZ, 0xfc, !UPT ;  /* 0x0001000027047892 */ /* 0x000fe4000f8efc3f */
[----:B------:R-:W-:Y:S02]  /*22d0*/  UIMAD UR5, UR37, 0x900, UR61 ;  /* 0x00000900250578a4 */ /* 0x000fe4000f8e023d */
[----:B------:R-:W-:Y:S02]  /*22e0*/  UIADD3 UR56, UR4, 0x2, URZ ;  /* 0x0000000204387890 */ /* 0x000fe4000fffe03f */
[----:B------:R-:W-:Y:S01]  /*22f0*/  UIADD3 UR58, UR5, 0x2, URZ ;  /* 0x00000002053a7890 */ /* 0x000fe2000fffe03f */
[----:B------:R-:W-:Y:S02]  /*2300*/  UMOV UR8, UR4 ;  /* 0x0000000400087c82 */ /* 0x000fe40008000000 */
[----:B------:R-:W-:Y:S01]  /*2310*/  UMOV UR10, UR5 ;  /* 0x00000005000a7c82 */ /* 0x000fe20008000000 */
[----:B------:R-:W-:Y:S01]  /*2320*/  UIADD3 UR52, UR4, 0x4, URZ ;  /* 0x0000000404347890 */ /* 0x000fe2000fffe03f */
[----:B------:R-:W-:Y:S01]  /*2330*/  HGMMA.64x96x16.F32 R24, gdesc[UR8], RZ, !UPT, gsb0 ;  /* 0x01600000081879f0 */ /* 0x000fe2000c0008ff */
[----:B------:R-:W-:Y:S01]  /*2340*/  UIADD3 UR54, UR5, 0x4, URZ ;  /* 0x0000000405367890 */ /* 0x000fe2000fffe03f */
[----:B------:R-:W-:Y:S01]  /*2350*/  IMAD.U32 R4, RZ, RZ, UR8 ;  /* 0x00000008ff047e24 */ /* 0x000fe2000f8e00ff */
        /* <DEDUP_REMOVED lines=38> */
[----:B------:R-:W-:-:S06]  /*25c0*/  UISETP.NE.AND UP0, UPT, UR5, 0x1, UPT ;  /* 0x000000010500788c */ /* 0x000fcc000bf05270 */
[----:B------:R-:W-:Y:S02]  /*25d0*/  PLOP3.LUT P2, PT, PT, PT, UP0, 0x80, 0x0 ;  /* 0x000000000000781c */ /* 0x000fe40003f4f008 */
[----:B------:R-:W-:-:S03]  /*25e0*/  PLOP3.LUT P3, PT, PT, PT, UP0, 0x80, 0x0 ;  /* 0x000000000000781c */ /* 0x000fc60003f6f008 */
[----:B------:R-:W-:-:S08]  /*25f0*/  @UP0 ULDC UR5, c[0x0][0x44c] ;  /* 0x0001130000050ab9 */ /* 0x000fd00000000800 */
[----:B------:R-:W-:Y:S01]  /*2600*/  @P2 IMAD.HI.U32 R14, R12, UR5, RZ ;  /* 0x000000050c0e2c27 */ /* 0x000fe2000f8e00ff */
[----:B------:R-:W-:Y:S01]  /*2610*/  @UP0 ULDC UR5, c[0x0][0x450] ;  /* 0x0001140000050ab9 */ /* 0x000fe20000000800 */
[----:B------:R-:W-:Y:S02]  /*2620*/  WARPGROUP.DEPBAR.LE gsb0, 0x0 ;  /* 0x00008000000079c5 */ /* 0x000fe40000010000 */
[----:B------:R-:W-:-:S06]  /*2630*/  WARPGROUP.ARRIVE ;  /* 0x00000000000079c5 */ /* 0x000fcc0000000000 */
[----:B------:R-:W-:Y:S03]  /*2640*/  HGMMA.64x96x16.F32 R24, gdesc[UR56], R24, gsb0 ;  /* 0x01600000381879f0 */ /* 0x000fe60008000818 */
[----:B------:R-:W-:Y:S02]  /*2650*/  WARPGROUP.DEPBAR.LE gsb0, 0x0 ;  /* 0x00008000000079c5 */ /* 0x000fe40000010000 */
[----:B------:R-:W-:-:S06]  /*2660*/  WARPGROUP.ARRIVE ;  /* 0x00000000000079c5 */ /* 0x000fcc0000000000 */
[----:B------:R-:W-:Y:S01]  /*2670*/  HGMMA.64x96x16.F32 R24, gdesc[UR52], R24, gsb0 ;  /* 0x01600000341879f0 */ /* 0x000fe20008000818 */
[----:B------:R-:W-:Y:S02]  /*2680*/  ULDC UR54, c[0x0][0x9dc] ;  /* 0x0002770000367ab9 */ /* 0x000fe40000000800 */
[----:B------:R-:W-:Y:S01]  /*2690*/  ULOP3.LUT UR54, URZ, UR54, URZ, 0x33, !UPT ;  /* 0x000000363f367292 */ /* 0x000fe2000f8e333f */
[----:B------:R-:W-:Y:S02]  /*26a0*/  WARPGROUP.DEPBAR.LE gsb0, 0x0 ;  /* 0x00008000000079c5 */ /* 0x000fe40000010000 */
[----:B------:R-:W-:-:S06]  /*26b0*/  WARPGROUP.ARRIVE ;  /* 0x00000000000079c5 */ /* 0x000fcc0000000000 */
[----:B------:R-:W-:Y:S01]  /*26c0*/  HGMMA.64x96x16.F32 R24, gdesc[UR8], R24, gsb0 ;  /* 0x01600000081879f0 */ /* 0x000fe20008000818 */
[----:B------:R-:W-:Y:S02]  /*26d0*/  ULDC.64 UR10, c[0x0][0x9e0] ;  /* 0x00027800000a7ab9 */ /* 0x000fe40000000a00 */
[----:B------:R-:W-:-:S06]  /*26e0*/  UISETP.GE.AND UP1, UPT, UR11, 0x1, UPT ;  /* 0x000000010b00788c */ /* 0x000fcc000bf26270 */
[----:B------:R-:W-:Y:S01]  /*26f0*/  PLOP3.LUT P2, PT, PT, PT, UP1, 0x40, 0x0 ;  /* 0x000000000000781c */ /* 0x000fe20003f4e818 */
        /* <DEDUP_REMOVED lines=26> */
[----:B------:R-:W-:Y:S01]  /*28a0*/  FMUL.FTZ R51, R51, UR4 ;  /* 0x0000000433337c20 */ /* 0x000fe20008410000 */
[----:B------:R-:W-:Y:S01]  /*28b0*/  FMUL.FTZ R64, R64, UR4 ;  /* 0x0000000440407c20 */ /* 0x000fe20008410000 */
[----:B------:R-:W-:Y:S01]  /*28c0*/  IMAD.MOV.U32 R24, RZ, RZ, R12 ;  /* 0x000000ffff187224 */ /* 0x000fe200078e000c */
[----:B------:R-:W-:Y:S01]  /*28d0*/  @P3 SHF.R.U32.HI R24, RZ, UR5, R14 ;  /* 0x00000005ff183c19 */ /* 0x000fe2000801160e */
[----:B------:R-:W-:-:S02]  /*28e0*/  @!P1 VIADD R12, R21, 0x2a840 ;  /* 0x0002a840150c9836 */ /* 0x000fc40000000000 */
[----:B------:R-:W-:Y:S01]  /*28f0*/  FMUL.FTZ R11, R34, UR4 ;  /* 0x00000004220b7c20 */ /* 0x000fe20008410000 */
[----:B------:R-:W-:Y:S01]  /*2900*/  FMUL.FTZ R25, R25, UR4 ;  /* 0x0000000419197c20 */ /* 0x000fe20008410000 */
[----:B------:R-:W2:Y:S01]  /*2910*/  MUFU.TANH R34, R51 ;  /* 0x0000003300227308 */ /* 0x000ea20000002400 */
[----:B01----:R-:W-:Y:S01]  /*2920*/  FMUL.FTZ R0, R26, UR4 ;  /* 0x000000041a007c20 */ /* 0x003fe20008410000 */
[----:B------:R-:W-:Y:S01]  /*2930*/  FMUL.FTZ R33, R33, UR4 ;  /* 0x0000000421217c20 */ /* 0x000fe20008410000 */
[----:B------:R-:W-:Y:S01]  /*2940*/  FMUL.FTZ R2, R37, UR4 ;  /* 0x0000000425027c20 */ /* 0x000fe20008410000 */
[----:B------:R-:W-:Y:S01]  /*2950*/  @!P1 PRMT R12, RZ, 0x654, R12 ;  /* 0x00000654ff0c9816 */ /* 0x000fe2000000000c */
[----:B------:R-:W-:Y:S02]  /*2960*/  IMAD.MOV.U32 R26, RZ, RZ, -0x60 ;  /* 0xffffffa0ff1a7424 */ /* 0x000fe400078e00ff */
[----:B------:R-:W-:Y:S01]  /*2970*/  FMUL.FTZ R3, R27, UR4 ;  /* 0x000000041b037c20 */ /* 0x000fe20008410000 */
[----:B------:R-:W-:Y:S01]  /*2980*/  FMUL.FTZ R9, R30, UR4 ;  /* 0x000000041e097c20 */ /* 0x000fe20008410000 */
[----:B------:R0:W1:Y:S01]  /*2990*/  MUFU.TANH R51, R64 ;  /* 0x0000004000337308 */ /* 0x0000620000002400 */
[----:B------:R-:W-:Y:S01]  /*29a0*/  FMUL.FTZ R10, R31, UR4 ;  /* 0x000000041f0a7c20 */ /* 0x000fe20008410000 */
[----:B------:R-:W-:Y:S01]  /*29b0*/  FMUL.FTZ R13, R35, UR4 ;  /* 0x00000004230d7c20 */ /* 0x000fe20008410000 */
[----:B------:R3:W-:Y:S01]  /*29c0*/  @!P1 SYNCS.ARRIVE.TRANS64.RED.A1T0 RZ, [R12+URZ], RZ ;  /* 0x000000ff0cff99a7 */ /* 0x0007e2000810043f */
[----:B------:R-:W-:Y:S01]  /*29d0*/  FMUL.FTZ R28, R28, UR4 ;  /* 0x000000041c1c7c20 */ /* 0x000fe20008410000 */
[----:B------:R-:W-:Y:S01]  /*29e0*/  FMUL.FTZ R29, R29, UR4 ;  /* 0x000000041d1d7c20 */ /* 0x000fe20008410000 */
[----:B------:R-:W-:Y:S01]  /*29f0*/  FMUL.FTZ R32, R32, UR4 ;  /* 0x0000000420207c20 */ /* 0x000fe20008410000 */
[----:B------:R-:W-:Y:S01]  /*2a00*/  FMUL.FTZ R36, R36, UR4 ;  /* 0x0000000424247c20 */ /* 0x000fe20008410000 */
[----:B------:R4:W1:Y:S01]  /*2a10*/  MUFU.TANH R72, R25 ;  /* 0x0000001900487308 */ /* 0x0008620000002400 */
[----:B0-----:R-:W0:Y:S01]  /*2a20*/  SHFL.IDX PT, R64, R24, RZ, 0x1c1f ;  /* 0x001c1fff18407589 */ /* 0x001e2200000e0000 */
[----:B------:R-:W-:Y:S01]  /*2a30*/  FMUL.FTZ R15, R38, UR4 ;  /* 0x00000004260f7c20 */ /* 0x000fe20008410000 */
[----:B------:R-:W-:Y:S01]  /*2a40*/  FMUL.FTZ R39, R39, UR4 ;  /* 0x0000000427277c20 */ /* 0x000fe20008410000 */
[----:B------:R-:W-:Y:S01]  /*2a50*/  FMUL.FTZ R40, R40, UR4 ;  /* 0x0000000428287c20 */ /* 0x000fe20008410000 */
[----:B------:R-:W-:Y:S01]  /*2a60*/  FMUL.FTZ R41, R41, UR4 ;  /* 0x0000000429297c20 */ /* 0x000fe20008410000 */
[----:B------:R-:W-:Y:S01]  /*2a70*/  FMUL.FTZ R37, R42, UR4 ;  /* 0x000000042a257c20 */ /* 0x000fe20008410000 */
[----:B------:R-:W-:Y:S01]  /*2a80*/  FMUL.FTZ R35, R43, UR4 ;  /* 0x000000042b237c20 */ /* 0x000fe20008410000 */
[----:B------:R5:W0:Y:S01]  /*2a90*/  MUFU.TANH R27, R33 ;  /* 0x00000021001b7308 */ /* 0x000a220000002400 */
[----:B----4-:R-:W-:-:S02]  /*2aa0*/  IMAD R25, R83, R26, 0x61 ;  /* 0x0000006153197424 */ /* 0x010fc400078e021a */
[----:B------:R-:W-:Y:S01]  /*2ab0*/  FMUL.FTZ R44, R44, UR4 ;  /* 0x000000042c2c7c20 */ /* 0x000fe20008410000 */
[----:B------:R-:W-:Y:S01]  /*2ac0*/  FMUL.FTZ R45, R45, UR4 ;  /* 0x000000042d2d7c20 */ /* 0x000fe20008410000 */
[----:B------:R-:W-:Y:S01]  /*2ad0*/  FMUL.FTZ R31, R47, UR4 ;  /* 0x000000042f1f7c20 */ /* 0x000fe20008410000 */
[----:B------:R-:W-:Y:S01]  /*2ae0*/  FMUL.FTZ R48, R48, UR4 ;  /* 0x0000000430307c20 */ /* 0x000fe20008410000 */
[----:B------:R-:W-:Y:S01]  /*2af0*/  FMUL.FTZ R49, R49, UR4 ;  /* 0x0000000431317c20 */ /* 0x000fe20008410000 */
[----:B------:R-:W-:Y:S01]  /*2b00*/  FMUL.FTZ R50, R50, UR4 ;  /* 0x0000000432327c20 */ /* 0x000fe20008410000 */
[----:B------:R4:W0:Y:S01]  /*2b10*/  MUFU.TANH R30, R2 ;  /* 0x00000002001e7308 */ /* 0x0008220000002400 */
[----:B-----5:R-:W-:Y:S01]  /*2b20*/  FMUL.FTZ R33, R46, UR4 ;  /* 0x000000042e217c20 */ /* 0x020fe20008410000 */
        /* <DEDUP_REMOVED lines=8> */
[----:B----4-:R-:W-:Y:S01]  /*2bb0*/  FMUL.FTZ R2, R63, UR4 ;  /* 0x000000043f027c20 */ /* 0x010fe20008410000 */
[----:B------:R-:W-:Y:S01]  /*2bc0*/  FMUL.FTZ R65, R65, UR4 ;  /* 0x0000000441417c20 */ /* 0x000fe20008410000 */
[----:B------:R-:W-:Y:S01]  /*2bd0*/  FMUL.FTZ R8, R66, UR4 ;  /* 0x0000000442087c20 */ /* 0x000fe20008410000 */
[----:B------:R-:W-:Y:S01]  /*2be0*/  FMUL.FTZ R6, R67, UR4 ;  /* 0x0000000443067c20 */ /* 0x000fe20008410000 */
[----:B------:R-:W-:Y:S01]  /*2bf0*/  FMUL.FTZ R68, R68, UR4 ;  /* 0x0000000444447c20 */ /* 0x000fe20008410000 */
[----:B------:R-:W-:Y:S01]  /*2c00*/  FMUL.FTZ R14, R70, UR4 ;  /* 0x00000004460e7c20 */ /* 0x000fe20008410000 */
[----:B---3--:R-:W-:Y:S01]  /*2c10*/  FMUL.FTZ R12, R71, UR4 ;  /* 0x00000004470c7c20 */ /* 0x008fe20008410000 */
[----:B------:R-:W-:Y:S01]  /*2c20*/  FMUL.FTZ R59, R59, UR4 ;  /* 0x000000043b3b7c20 */ /* 0x000fe20008410000 */
[----:B------:R-:W-:Y:S01]  /*2c30*/  FMUL.FTZ R69, R69, UR4 ;  /* 0x0000000445457c20 */ /* 0x000fe20008410000 */
[----:B------:R-:W-:Y:S01]  /*2c40*/  IADD3 R26, R16, R25, -R18 ;  /* 0x00000019101a7210 */ /* 0x000fe20007ffe812 */
[----:B------:R-:W3:Y:S01]  /*2c50*/  MUFU.TANH R7, R7 ;  /* 0x0000000700077308 */ /* 0x000ee20000002400 */
[----:B------:R-:W-:Y:S01]  /*2c60*/  FMUL.FTZ R55, R55, UR4 ;  /* 0x0000000437377c20 */ /* 0x000fe20008410000 */
[----:B------:R-:W-:Y:S01]  /*2c70*/  FMUL.FTZ R61, R61, UR4 ;  /* 0x000000043d3d7c20 */ /* 0x000fe20008410000 */
[----:B------:R-:W-:-:S02]  /*2c80*/  IMAD R21, R83, -0x60, R16 ;  /* 0xffffffa053157824 */ /* 0x000fc400078e0210 */
[----:B------:R-:W-:Y:S02]  /*2c90*/  IMAD.IADD R26, R26, 0x1, -R17 ;  /* 0x000000011a1a7824 */ /* 0x000fe400078e0a11 */
[----:B------:R-:W-:Y:S01]  /*2ca0*/  VIADD R63, R25, 0xffffffff ;  /* 0xffffffff193f7836 */ /* 0x000fe20000000000 */
[----:B------:R-:W4:Y:S01]  /*2cb0*/  MUFU.TANH R0, R0 ;  /* 0x0000000000007308 */ /* 0x000f220000002400 */
[----:B------:R-:W-:Y:S01]  /*2cc0*/  VIADD R46, R26, UR10 ;  /* 0x0000000a1a2e7c36 */ /* 0x000fe20008000000 */
[----:B------:R-:W-:Y:S01]  /*2cd0*/  IADD3 R43, -R18, 0x60, R21 ;  /* 0x00000060122b7810 */ /* 0x000fe20007ffe115 */
[----:B------:R-:W-:-:S03]  /*2ce0*/  IMAD.IADD R62, R63, 0x1, -R18 ;  /* 0x000000013f3e7824 */ /* 0x000fc600078e0a12 */
[----:B0-----:R-:W-:Y:S02]  /*2cf0*/  VIADDMNMX R21, R64, R46, R43, PT ;  /* 0x0000002e40157246 */ /* 0x001fe4000380012b */
        /* <DEDUP_REMOVED lines=40> */
[----:B------:R5:W0:Y:S02]  /*2f80*/  MUFU.TANH R55, R61 ;  /* 0x0000003d00377308 */ /* 0x000a240000002400 */
[----:B-----5:R-:W-:-:S04]  /*2f90*/  VIADD R61, R26, UR54 ;  /* 0x000000361a3d7c36 */ /* 0x020fc80008000000 */
[----:B------:R-:W-:Y:S01]  /*2fa0*/  IMAD.IADD R25, R61, 0x1, R64 ;  /* 0x000000013d197824 */ /* 0x000fe200078e0240 */
[----:B-1234-:R-:W-:Y:S06]  /*2fb0*/  @P2 BRA `(.L_x_1148) ;  /* 0x0000000000542947 */ /* 0x01efec0003800000 */
[----:B------:R-:W-:Y:S01]  /*2fc0*/  IADD3 R26, -R17, R16, R64 ;  /* 0x00000010111a7210 */ /* 0x000fe20007ffe140 */
[----:B------:R-:W-:Y:S03]  /*2fd0*/  BSSY B0, `(.L_x_1149) ;  /* 0x0000010000007945 */ /* 0x000fe60003800000 */
[----:B------:R-:W-:-:S13]  /*2fe0*/  ISETP.GT.AND P2, PT, R26, -0x1, PT ;  /* 0xffffffff1a00780c */ /* 0x000fda0003f44270 */
[----:B------:R-:W-:Y:S05]  /*2ff0*/  @P2 BRA `(.L_x_1150) ;  /* 0x0000000000202947 */ /* 0x000fea0003800000 */
[----:B------:R-:W-:Y:S01]  /*3000*/  UISETP.NE.AND UP2, UPT, UR11, 0x1, UPT ;  /* 0x000000010b00788c */ /* 0x000fe2000bf45270 */
[----:B------:R-:W-:-:S05]  /*3010*/  LOP3.LUT R26, RZ, R26, RZ, 0x33, !PT ;  /* 0x0000001aff1a7212 */ /* 0x000fca00078e33ff */
[----:B------:R-:W-:-:S05]  /*3020*/  PLOP3.LUT P2, PT, PT, PT, UP2, 0x80, 0x0 ;  /* 0x000000000000781c */ /* 0x000fca0003f4f028 */
[----:B------:R-:W-:-:S08]  /*3030*/  @UP2 ULDC.64 UR4, c[0x0][0x9e8] ;  /* 0x00027a0000042ab9 */ /* 0x000fd00000000a00 */
[----:B------:R-:W-:-:S05]  /*3040*/  @P2 IMAD.HI.U32 R59, R26, UR4, RZ ;  /* 0x000000041a3b2c27 */ /* 0x000fca000f8e00ff */
[----:B------:R-:W-:-:S04]  /*3050*/  @P2 SHF.R.U32.HI R26, RZ, UR5, R59 ;  /* 0x00000005ff1a2c19 */ /* 0x000fc8000801163b */
[----:B------:R-:W-:Y:S01]  /*3060*/  LOP3.LUT R26, RZ, R26, RZ, 0x33, !PT ;  /* 0x0000001aff1a7212 */ /* 0x000fe200078e33ff */
[----:B------:R-:W-:Y:S06]  /*3070*/  BRA `(.L_x_1151) ;  /* 0x0000000000147947 */ /* 0x000fec0003800000 */
.L_x_1150:
[----:B------:R-:W-:-:S06]  /*3080*/  UISETP.NE.AND UP2, UPT, UR11, 0x1, UPT ;  /* 0x000000010b00788c */ /* 0x000fcc000bf45270 */
[----:B------:R-:W-:-:S05]  /*3090*/  PLOP3.LUT P2, PT, PT, PT, UP2, 0x80, 0x0 ;  /* 0x000000000000781c */ /* 0x000fca0003f4f028 */
[----:B------:R-:W-:-:S08]  /*30a0*/  @UP2 ULDC.64 UR4, c[0x0][0x9e8] ;  /* 0x00027a0000042ab9 */ /* 0x000fd00000000a00 */
[----:B------:R-:W-:-:S05]  /*30b0*/  @P2 IMAD.HI.U32 R59, R26, UR4, RZ ;  /* 0x000000041a3b2c27 */ /* 0x000fca000f8e00ff */
[----:B------:R-:W-:-:S07]  /*30c0*/  @P2 SHF.R.U32.HI R26, RZ, UR5, R59 ;  /* 0x00000005ff1a2c19 */ /* 0x000fce000801163b */
.L_x_1151:
[----:B------:R-:W-:Y:S05]  /*30d0*/  BSYNC B0 ;  /* 0x0000000000007941 */ /* 0x000fea0003800000 */
.L_x_1149:
[----:B------:R-:W-:-:S05]  /*30e0*/  IMAD R26, R26, UR11, R62 ;  /* 0x0000000b1a1a7c24 */ /* 0x000fca000f8e023e */
[----:B------:R-:W-:Y:S02]  /*30f0*/  VIMNMX R25, R25, R26, !PT ;  /* 0x0000001a19197248 */ /* 0x000fe40007fe0100 */
[----:B------:R-:W-:-:S07]  /*3100*/  VIADDMNMX R21, R26, UR11, R21, PT ;  /* 0x0000000b1a157c46 */ /* 0x000fce000b800115 */
.L_x_1148:
        /* <DEDUP_REMOVED lines=8> */
[C---:B------:R-:W-:Y:S02]  /*3190*/  ISETP.GT.AND P4, PT, R25.reuse, 0x9, !P6 ;  /* 0x000000091900780c */ /* 0x040fe40007784270 */
[----:B------:R-:W-:Y:S02]  /*31a0*/  ISETP.GT.AND P5, PT, R25, 0x8, !P3 ;  /* 0x000000081900780c */ /* 0x000fe40005fa4270 */
[----:B------:R-:W-:Y:S02]  /*31b0*/  ISETP.LT.OR P4, PT, R21, 0xa, P4 ;  /* 0x0000000a1500780c */ /* 0x000fe40002781670 */
[----:B------:R-:W-:Y:S02]  /*31c0*/  ISETP.GE.AND P6, PT, R63, 0x11, PT ;  /* 0x000000113f00780c */ /* 0x000fe40003fc6270 */
[----:B0-----:R-:W-:-:S02]  /*31d0*/  FSEL R93, R29, -INF , !P4 ;  /* 0xff8000001d5d7808 */ /* 0x001fc40006000000 */
[----:B------:R-:W-:Y:S02]  /*31e0*/  ISETP.LT.OR P5, PT, R21, 0x9, P5 ;  /* 0x000000091500780c */ /* 0x000fe40002fa1670 */
[----:B------:R-:W-:Y:S02]  /*31f0*/  ISETP.GT.AND P4, PT, R25, 0x10, !P6 ;  /* 0x000000101900780c */ /* 0x000fe40007784270 */
[----:B------:R-:W-:Y:S01]  /*3200*/  FSEL R91, R28, -INF , !P5 ;  /* 0xff8000001c5b7808 */ /* 0x000fe20006800000 */
[----:B-1----:R-:W-:Y:S01]  /*3210*/  IMAD.IADD R28, R61, 0x1, R24 ;  /* 0x000000013d1c7824 */ /* 0x002fe200078e0218 */
        /* <DEDUP_REMOVED lines=81> */
[----:B------:R-:W-:Y:S02]  /*3730*/  P2R R66, PR, RZ, 0x40 ;  /* 0x00000040ff427803 */ /* 0x000fe40000000000 */
[----:B------:R-:W-:Y:S02]  /*3740*/  FSEL R51, R51, -INF , !P4 ;  /* 0xff80000033337808 */ /* 0x000fe40006000000 */
[----:B------:R-:W-:Y:S02]  /*3750*/  ISETP.GE.AND P4, PT, R63, 0x52, PT ;  /* 0x000000523f00780c */ /* 0x000fe40003f86270 */
[----:B------:R-:W-:Y:S02]  /*3760*/  VIADDMNMX R26, R24, R46, R43, PT ;  /* 0x0000002e181a7246 */ /* 0x000fe4000380012b */
        /* <DEDUP_REMOVED lines=12> */
[----:B------:R-:W-:-:S04]  /*3830*/  ISETP.GE.AND P6, PT, R63, 0x5a, PT ;  /* 0x0000005a3f00780c */ /* 0x000fc80003fc6270 */
[----:B------:R-:W-:Y:S02]  /*3840*/  P2R R63, PR, RZ, 0x40 ;  /* 0x00000040ff3f7803 */ /* 0x000fe40000000000 */
[----:B------:R-:W-:-:S04]  /*3850*/  ISETP.GT.AND P6, PT, R25, 0x59, !P6 ;  /* 0x000000591900780c */ /* 0x000fc800077c4270 */
[----:B------:R-:W-:-:S04]  /*3860*/  ISETP.LT.OR P6, PT, R21, 0x5a, P6 ;  /* 0x0000005a1500780c */ /* 0x000fc800037c1670 */
[----:B------:R-:W-:Y:S02]  /*3870*/  FSEL R47, R47, -INF , !P6 ;  /* 0xff8000002f2f7808 */ /* 0x000fe40007000000 */
[----:B------:R-:W-:-:S13]  /*3880*/  PLOP3.LUT P6, PT, PT, PT, UP1, 0x40, 0x0 ;  /* 0x000000000000781c */ /* 0x000fda0003fce818 */
[----:B------:R-:W-:Y:S05]  /*3890*/  @P6 BRA `(.L_x_1152) ;  /* 0x00000000005c6947 */ /* 0x000fea0003800000 */
        /* <DEDUP_REMOVED lines=8> */
[----:B------:R-:W-:Y:S01]  /*3920*/  @P6 IMAD.HI.U32 R21, R7, UR4, RZ ;  /* 0x0000000407156c27 */ /* 0x000fe2000f8e00ff */
[----:B------:R-:W-:-:S13]  /*3930*/  PLOP3.LUT P6, PT, PT, PT, UP2, 0x80, 0x0 ;  /* 0x000000000000781c */ /* 0x000fda0003fcf028 */
[----:B------:R-:W-:-:S04]  /*3940*/  @P6 SHF.R.U32.HI R7, RZ, UR5, R21 ;  /* 0x00000005ff076c19 */ /* 0x000fc80008011615 */
[----:B------:R-:W-:Y:S01]  /*3950*/  LOP3.LUT R7, RZ, R7, RZ, 0x33, !PT ;  /* 0x00000007ff077212 */ /* 0x000fe200078e33ff */
[----:B------:R-:W-:Y:S06]  /*3960*/  BRA `(.L_x_1155) ;  /* 0x0000000000187947 */ /* 0x000fec0003800000 */
.L_x_1154:
[----:B------:R-:W-:-:S06]  /*3970*/  UISETP.NE.AND UP2, UPT, UR11, 0x1, UPT ;  /* 0x000000010b00788c */ /* 0x000fcc000bf45270 */
[----:B------:R-:W-:-:S05]  /*3980*/  PLOP3.LUT P6, PT, PT, PT, UP2, 0x80, 0x0 ;  /* 0x000000000000781c */ /* 0x000fca0003fcf028 */
[----:B------:R-:W-:-:S08]  /*3990*/  @UP2 ULDC.64 UR4, c[0x0][0x9e8] ;  /* 0x00027a0000042ab9 */ /* 0x000fd00000000a00 */
[----:B------:R-:W-:Y:S01]  /*39a0*/  @P6 IMAD.HI.U32 R21, R7, UR4, RZ ;  /* 0x0000000407156c27 */ /* 0x000fe2000f8e00ff */
[----:B------:R-:W-:-:S13]  /*39b0*/  PLOP3.LUT P6, PT, PT, PT, UP2, 0x80, 0x0 ;  /* 0x000000000000781c */ /* 0x000fda0003fcf028 */
[----:B------:R-:W-:-:S07]  /*39c0*/  @P6 SHF.R.U32.HI R7, RZ, UR5, R21 ;  /* 0x00000005ff076c19 */ /* 0x000fce0008011615 */
.L_x_1155:
[----:B------:R-:W-:Y:S05]  /*39d0*/  BSYNC B0 ;  /* 0x0000000000007941 */ /* 0x000fea0003800000 */
.L_x_1153:
[----:B------:R-:W-:-:S05]  /*39e0*/  IMAD R7, R7, UR11, R62 ;  /* 0x0000000b07077c24 */ /* 0x000fca000f8e023e */
[----:B------:R-:W-:Y:S02]  /*39f0*/  VIMNMX R28, R28, R7, !PT ;  /* 0x000000071c1c7248 */ /* 0x000fe40007fe0100 */
[----:B------:R-:W-:-:S07]  /*3a00*/  VIADDMNMX R26, R7, UR11, R26, PT ;  /* 0x0000000b071a7c46 */ /* 0x000fce000b80011a */
.L_x_1152:
[C---:B------:R-:W-:Y:S01]  /*3a10*/  ISETP.GT.AND P2, PT, R28.reuse, 0x1, !P2 ;  /* 0x000000011c00780c */ /* 0x040fe20005744270 */
[----:B------:R-:W-:Y:S01]  /*3a20*/  ULDC UR4, c[0x0][0x988] ;  /* 0x0002620000047ab9 */ /* 0x000fe20000000800 */
[----:B------:R-:W-:Y:S01]  /*3a30*/  ISETP.GT.AND P3, PT, R28, 0x8, !P3 ;  /* 0x000000081c00780c */ /* 0x000fe20005f64270 */
[----:B------:R-:W-:Y:S01]  /*3a40*/  @UP0 ULDC UR14, c[0x0][0x450] ;  /* 0x00011400000e0ab9 */ /* 0x000fe20000000800 */
[C---:B------:R-:W-:Y:S01]  /*3a50*/  ISETP.LT.OR P2, PT, R26.reuse, 0x2, P2 ;  /* 0x000000021a00780c */ /* 0x040fe20001741670 */
[----:B------:R-:W-:Y:S01]  /*3a60*/  UMOV UR6, UR60 ;  /* 0x0000003c00067c82 */ /* 0x000fe20008000000 */
        /* <DEDUP_REMOVED lines=10> */
[----:B------:R-:W-:Y:S02]  /*3b10*/  ISETP.NE.AND P6, PT, R36, RZ, PT ;  /* 0x000000ff2400720c */ /* 0x000fe40003fc5270 */
        /* <DEDUP_REMOVED lines=17> */
[----:B------:R-:W-:Y:S02]  /*3c30*/  ISETP.GT.AND P2, PT, R28, 0x19, !P6 ;  /* 0x000000191c00780c */ /* 0x000fe40007744270 */
[----:B------:R-:W-:Y:S02]  /*3c40*/  FMNMX.FTZ R10, R85, R10, !PT ;  /* 0x0000000a550a7209 */ /* 0x000fe40007810000 */
        /* <DEDUP_REMOVED lines=34> */
[----:B------:R-:W-:Y:S01]  /*3e70*/  ISETP.NE.AND P3, PT, R56, RZ, PT ;  /* 0x000000ff3800720c */ /* 0x000fe20003f65270 */
[----:B------:R-:W0:Y:S01]  /*3e80*/  SHFL.BFLY PT, R7, R24, 0x2, 0x1f ;  /* 0x0c401f0018077f89 */ /* 0x000e2200000e0000 */
[----:B------:R-:W-:Y:S02]  /*3e90*/  ISETP.LT.OR P2, PT, R26, 0x31, P2 ;  /* 0x000000311a00780c */ /* 0x000fe40001741670 */
[----:B------:R-:W-:Y:S02]  /*3ea0*/  ISETP.NE.AND P6, PT, R27, RZ, PT ;  /* 0x000000ff1b00720c */ /* 0x000fe40003fc5270 */
[----:B------:R-:W-:Y:S02]  /*3eb0*/  FSEL R21, R50, -INF , !P2 ;  /* 0xff80000032157808 */ /* 0x000fe40005000000 */
[----:B------:R-:W-:-:S02]  /*3ec0*/  ISETP.NE.AND P2, PT, R48, RZ, PT ;  /* 0x000000ff3000720c */ /* 0x000fc40003f45270 */
[C---:B------:R-:W-:Y:S02]  /*3ed0*/  ISETP.GT.AND P4, PT, R28.reuse, 0x51, !P4 ;  /* 0x000000511c00780c */ /* 0x040fe40006784270 */
[C---:B------:R-:W-:Y:S02]  /*3ee0*/  ISETP.GT.AND P2, PT, R28.reuse, 0x31, !P2 ;  /* 0x000000311c00780c */ /* 0x040fe40005744270 */
[----:B------:R-:W-:Y:S02]  /*3ef0*/  ISETP.GT.AND P5, PT, R28, 0x58, !P5 ;  /* 0x000000581c00780c */ /* 0x000fe40006fa4270 */
[C---:B------:R-:W-:Y:S02]  /*3f00*/  ISETP.LT.OR P2, PT, R26.reuse, 0x32, P2 ;  /* 0x000000321a00780c */ /* 0x040fe40001741670 */
[----:B------:R-:W-:Y:S02]  /*3f10*/  ISETP.LT.OR P4, PT, R26, 0x52, P4 ;  /* 0x000000521a00780c */ /* 0x000fe40002781670 */
[----:B------:R-:W-:-:S02]  /*3f20*/  FSEL R11, R34, -INF , !P2 ;  /* 0xff800000220b7808 */ /* 0x000fc40005000000 */
[----:B------:R-:W-:Y:S02]  /*3f30*/  ISETP.NE.AND P2, PT, R76, RZ, PT ;  /* 0x000000ff4c00720c */ /* 0x000fe40003f45270 */
[----:B------:R-:W-:Y:S02]  /*3f40*/  ISETP.LT.OR P5, PT, R26, 0x59, P5 ;  /* 0x000000591a00780c */ /* 0x000fe40002fa1670 */
[----:B------:R-:W-:Y:S02]  /*3f50*/  ISETP.GT.AND P2, PT, R28, 0x38, !P2 ;  /* 0x000000381c00780c */ /* 0x000fe40005744270 */
[----:B0-----:R-:W-:Y:S02]  /*3f60*/  FMNMX.FTZ R25, R24, R7, !PT ;  /* 0x0000000718197209 */ /* 0x001fe40007810000 */
[----:B------:R-:W-:Y:S02]  /*3f70*/  ISETP.LT.OR P2, PT, R26, 0x39, P2 ;  /* 0x000000391a00780c */ /* 0x000fe40001741670 */
[----:B------:R-:W-:Y:S01]  /*3f80*/  R2UR UR7, R82 ;  /* 0x00000000520772ca */ /* 0x000fe200000e0000 */
[----:B------:R-:W0:Y:S01]  /*3f90*/  SHFL.BFLY PT, R10, R25, 0x1, 0x1f ;  /* 0x0c201f00190a7f89 */ /* 0x000e2200000e0000 */
[----:B------:R-:W-:-:S02]  /*3fa0*/  FSEL R9, R54, -INF , !P2 ;  /* 0xff80000036097808 */ /* 0x000fc40005000000 */
[----:B------:R-:W-:-:S04]  /*3fb0*/  ISETP.NE.AND P2, PT, R52, RZ, PT ;  /* 0x000000ff3400720c */ /* 0x000fc80003f45270 */
[----:B------:R-:W-:-:S04]  /*3fc0*/  ISETP.GT.AND P2, PT, R28, 0x39, !P2 ;  /* 0x000000391c00780c */ /* 0x000fc80005744270 */
[----:B------:R-:W-:-:S04]  /*3fd0*/  ISETP.LT.OR P2, PT, R26, 0x3a, P2 ;  /* 0x0000003a1a00780c */ /* 0x000fc80001741670 */
[----:B------:R-:W-:Y:S02]  /*3fe0*/  FSEL R15, R38, -INF , !P2 ;  /* 0xff800000260f7808 */ /* 0x000fe40005000000 */
[----:B------:R-:W-:-:S04]  /*3ff0*/  ISETP.NE.AND P2, PT, R78, RZ, PT ;  /* 0x000000ff4e00720c */ /* 0x000fc80003f45270 */
[----:B------:R-:W-:Y:S02]  /*4000*/  ISETP.GT.AND P2, PT, R28, 0x40, !P2 ;  /* 0x000000401c00780c */ /* 0x000fe40005744270 */
[----:B0-----:R-:W-:Y:S01]  /*4010*/  FMNMX.FTZ R7, R25, R10, !PT ;  /* 0x0000000a19077209 */ /* 0x001fe20007810000 */
[----:B------:R-:W-:Y:S01]  /*4020*/  IMAD.U32 R10, RZ, RZ, UR4 ;  /* 0x00000004ff0a7e24 */ /* 0x000fe2000f8e00ff */
[----:B------:R-:W-:Y:S01]  /*4030*/  ISETP.LT.OR P2, PT, R26, 0x41, P2 ;  /* 0x000000411a00780c */ /* 0x000fe20001741670 */
[----:B------:R-:W-:Y:S02]  /*4040*/  @UP0 ULDC UR4, c[0x0][0x44c] ;  /* 0x0001130000040ab9 */ /* 0x000fe40000000800 */
[----:B------:R-:W-:Y:S01]  /*4050*/  FMUL.FTZ R27, R7, R10 ;  /* 0x0000000a071b7220 */ /* 0x000fe20000410000 */
[----:B------:R-:W-:Y:S01]  /*4060*/  FSEL R3, R58, -INF , !P2 ;  /* 0xff8000003a037808 */ /* 0x000fe20005000000 */
[----:B------:R-:W-:Y:S01]  /*4070*/  UIMAD.WIDE.U32 UR4, UR60, UR4, URZ ;  /* 0x000000043c0472a5 */ /* 0x000fe2000f8e003f */
[----:B------:R-:W-:-:S02]  /*4080*/  ISETP.GT.AND P2, PT, R28, 0x41, !P3 ;  /* 0x000000411c00780c */ /* 0x000fc40005f44270 */
[----:B------:R-:W-:Y:S01]  /*4090*/  ISETP.NE.AND P3, PT, R84, RZ, PT ;  /* 0x000000ff5400720c */ /* 0x000fe20003f65270 */
[----:B------:R-:W-:Y:S01]  /*40a0*/  @UP0 USHF.R.U32.HI UR6, URZ, UR14, UR5 ;  /* 0x0000000e3f060299 */ /* 0x000fe20008011605 */
[----:B------:R-:W-:Y:S02]  /*40b0*/  ISETP.LT.OR P2, PT, R26, 0x42, P2 ;  /* 0x000000421a00780c */ /* 0x000fe40001741670 */
[----:B------:R-:W-:Y:S01]  /*40c0*/  ISETP.GT.AND P3, PT, R28, 0x50, !P3 ;  /* 0x000000501c00780c */ /* 0x000fe20005f64270 */
[----:B------:R-:W-:Y:S01]  /*40d0*/  UIADD3 UR4, UR7, UR6, URZ ;  /* 0x0000000607047290 */ /* 0x000fe2000fffe03f */
[----:B------:R-:W-:Y:S02]  /*40e0*/  FSEL R13, R42, -INF , !P2 ;  /* 0xff8000002a0d7808 */ /* 0x000fe40005000000 */
[----:B------:R-:W-:Y:S01]  /*40f0*/  ISETP.GT.AND P2, PT, R28, RZ, !P6 ;  /* 0x000000ff1c00720c */ /* 0x000fe20007744270 */
[----:B------:R-:W-:Y:S01]  /*4100*/  UIADD3 UR10, UR4, UR10, URZ ;  /* 0x0000000a040a7290 */ /* 0x000fe2000fffe03f */
[----:B------:R-:W-:-:S02]  /*4110*/  ISETP.NE.AND P6, PT, R80, RZ, PT ;  /* 0x000000ff5000720c */ /* 0x000fc40003fc5270 */
[C---:B------:R-:W-:Y:S02]  /*4120*/  ISETP.LT.OR P2, PT, R26.reuse, 0x1, P2 ;  /* 0x000000011a00780c */ /* 0x040fe40001741670 */
[----:B------:R-:W-:Y:S02]  /*4130*/  ISETP.LT.OR P3, PT, R26, 0x51, P3 ;  /* 0x000000511a00780c */ /* 0x000fe40001f61670 */
[----:B------:R-:W-:Y:S02]  /*4140*/  FSEL R0, R0, -INF , !P2 ;  /* 0xff80000000007808 */ /* 0x000fe40005000000 */
[----:B------:R-:W-:-:S04]  /*4150*/  FSETP.NEU.FTZ.AND P2, PT, R7, -INF , PT ;  /* 0xff8000000700780b */ /* 0x000fc80003f5d000 */
[----:B------:R-:W-:Y:S02]  /*4160*/  FSEL R30, R27, RZ, P2 ;  /* 0x000000ff1b1e7208 */ /* 0x000fe40001000000 */
[----:B------:R-:W-:Y:S02]  /*4170*/  ISETP.GT.AND P2, PT, R28, 0x48, !P6 ;  /* 0x000000481c00780c */ /* 0x000fe40007744270 */
[----:B------:R-:W-:Y:S01]  /*4180*/  ISETP.NE.AND P6, PT, R63, RZ, PT ;  /* 0x000000ff3f00720c */ /* 0x000fe20003fc5270 */
[-CC-:B------:R-:W-:Y:S01]  /*4190*/  FFMA.FTZ R25, R89, R10.reuse, -R30.reuse ;  /* 0x0000000a59197223 */ /* 0x180fe2000001081e */
[----:B------:R-:W-:Y:S01]  /*41a0*/  ISETP.LT.OR P2, PT, R26, 0x49, P2 ;  /* 0x000000491a00780c */ /* 0x000fe20001741670 */
[-CC-:B------:R-:W-:Y:S01]  /*41b0*/  FFMA.FTZ R158, R91, R10.reuse, -R30.reuse ;  /* 0x0000000a5b9e7223 */ /* 0x180fe2000001081e */
[----:B------:R-:W-:Y:S01]  /*41c0*/  ISETP.GT.AND P6, PT, R28, 0x59, !P6 ;  /* 0x000000591c00780c */ /* 0x000fe200077c4270 */
[-CC-:B------:R-:W-:Y:S01]  /*41d0*/  FFMA.FTZ R27, R93, R10.reuse, -R30.reuse ;  /* 0x0000000a5d1b7223 */ /* 0x180fe2000001081e */
[----:B------:R-:W-:Y:S01]  /*41e0*/  FSEL R63, R20, -INF , !P2 ;  /* 0xff800000143f7808 */ /* 0x000fe20005000000 */
[-CC-:B------:R-:W-:Y:S01]  /*41f0*/  FFMA.FTZ R156, R29, R10.reuse, -R30.reuse ;  /* 0x0000000a1d9c7223 */ /* 0x180fe2000001081e */
[----:B------:R-:W-:Y:S01]  /*4200*/  FMNMX.FTZ R20, R0, R65, !PT ;  /* 0x0000004100147209 */ /* 0x000fe20007810000 */
[----:B------:R-:W-:Y:S01]  /*4210*/  MUFU.EX2 R25, R25 ;  /* 0x0000001900197308 */ /* 0x000fe20000000800 */
[----:B------:R-:W-:Y:S01]  /*4220*/  ISETP.NE.AND P2, PT, R60, RZ, PT ;  /* 0x000000ff3c00720c */ /* 0x000fe20003f45270 */
[--C-:B------:R-:W-:Y:S01]  /*4230*/  FFMA.FTZ R152, R95, R10, -R30.reuse ;  /* 0x0000000a5f987223 */ /* 0x100fe2000001081e */
[----:B------:R-:W-:Y:S01]  /*4240*/  FMNMX.FTZ R20, R61, R20, !PT ;  /* 0x000000143d147209 */ /* 0x000fe20007810000 */
[-CC-:B------:R-:W-:Y:S01]  /*4250*/  FFMA.FTZ R29, R97, R10.reuse, -R30.reuse ;  /* 0x0000000a611d7223 */ /* 0x180fe2000001081e */
[----:B------:R-:W-:Y:S01]  /*4260*/  ISETP.GT.AND P2, PT, R28, 0x49, !P2 ;  /* 0x000000491c00780c */ /* 0x000fe20005744270 */
[--C-:B------:R-:W-:Y:S01]  /*4270*/  FFMA.FTZ R45, R45, R10, -R30.reuse ;  /* 0x0000000a2d2d7223 */ /* 0x100fe2000001081e */
[----:B------:R-:W-:Y:S01]  /*4280*/  FMNMX.FTZ R20, R57, R20, !PT ;  /* 0x0000001439147209 */ /* 0x000fe20007810000 */
[----:B------:R-:W0:Y:S01]  /*4290*/  MUFU.EX2 R156, R156 ;  /* 0x0000009c009c7308 */ /* 0x000e220000000800 */
[----:B------:R-:W-:Y:S01]  /*42a0*/  ISETP.LT.OR P2, PT, R26, 0x4a, P2 ;  /* 0x0000004a1a00780c */ /* 0x000fe20001741670 */
[--C-:B------:R-:W-:Y:S01]  /*42b0*/  FFMA.FTZ R154, R99, R10, -R30.reuse ;  /* 0x0000000a639a7223 */ /* 0x100fe2000001081e */
[----:B------:R-:W-:Y:S01]  /*42c0*/  FMNMX.FTZ R20, R53, R20, !PT ;  /* 0x0000001435147209 */ /* 0x000fe20007810000 */
[-CC-:B------:R-:W-:Y:S01]  /*42d0*/  FFMA.FTZ R24, R101, R10.reuse, -R30.reuse ;  /* 0x0000000a65187223 */ /* 0x180fe2000001081e */
[----:B------:R-:W-:Y:S01]  /*42e0*/  FSEL R89, R2, -INF , !P2 ;  /* 0xff80000002597808 */ /* 0x000fe20005000000 */
[--C-:B------:R-:W-:Y:S01]  /*42f0*/  FFMA.FTZ R2, R87, R10, -R30.reuse ;  /* 0x0000000a57027223 */ /* 0x100fe2000001081e */
[----:B------:R-:W-:Y:S01]  /*4300*/  FMNMX.FTZ R20, R49, R20, !PT ;  /* 0x0000001431147209 */ /* 0x000fe20007810000 */
[----:B------:R-:W1:Y:S01]  /*4310*/  MUFU.EX2 R158, R158 ;  /* 0x0000009e009e7308 */ /* 0x000e620000000800 */
[----:B------:R-:W-:Y:S01]  /*4320*/  FSEL R87, R8, -INF , !P3 ;  /* 0xff80000008577808 */ /* 0x000fe20005800000 */
[--C-:B------:R-:W-:Y:S01]  /*4330*/  FFMA.FTZ R8, R79, R10, -R30.reuse ;  /* 0x0000000a4f087223 */ /* 0x100fe2000001081e */
[----:B------:R-:W-:Y:S01]  /*4340*/  FMNMX.FTZ R20, R43, R20, !PT ;  /* 0x000000142b147209 */ /* 0x000fe20007810000 */
[-CC-:B------:R-:W-:Y:S01]  /*4350*/  FFMA.FTZ R81, R81, R10.reuse, -R30.reuse ;  /* 0x0000000a51517223 */ /* 0x180fe2000001081e */
[----:B------:R-:W-:Y:S01]  /*4360*/  FSEL R91, R6, -INF , !P4 ;  /* 0xff800000065b7808 */ /* 0x000fe20006000000 */
[--C-:B------:R-:W-:Y:S01]  /*4370*/  FFMA.FTZ R6, R85, R10, -R30.reuse ;  /* 0x0000000a55067223 */ /* 0x100fe2000001081e */
[----:B------:R-:W-:Y:S01]  /*4380*/  FMNMX.FTZ R20, R39, R20, !PT ;  /* 0x0000001427147209 */ /* 0x000fe20007810000 */
[----:B------:R-:W-:Y:S01]  /*4390*/  MUFU.EX2 R150, R8 ;  /* 0x0000000800967308 */ /* 0x000fe20000000800 */
[----:B------:R-:W-:Y:S01]  /*43a0*/  ISETP.LT.OR P6, PT, R26, 0x5a, P6 ;  /* 0x0000005a1a00780c */ /* 0x000fe200037c1670 */
[--C-:B------:R-:W-:Y:S01]  /*43b0*/  FFMA.FTZ R77, R77, R10, -R30.reuse ;  /* 0x0000000a4d4d7223 */ /* 0x100fe2000001081e */
[----:B------:R-:W-:Y:S01]  /*43c0*/  FMNMX.FTZ R20, R37, R20, !PT ;  /* 0x0000001425147209 */ /* 0x000fe20007810000 */
[-CC-:B------:R-:W-:Y:S01]  /*43d0*/  FFMA.FTZ R75, R75, R10.reuse, -R30.reuse ;  /* 0x0000000a4b4b7223 */ /* 0x180fe2000001081e */
[----:B------:R-:W-:Y:S01]  /*43e0*/  FSEL R85, R14, -INF , !P5 ;  /* 0xff8000000e557808 */ /* 0x000fe20006800000 */
[--C-:B------:R-:W-:Y:S01]  /*43f0*/  FFMA.FTZ R73, R73, R10, -R30.reuse ;  /* 0x0000000a49497223 */ /* 0x100fe2000001081e */
[----:B------:R-:W-:Y:S01]  /*4400*/  FMNMX.FTZ R20, R35, R20, !PT ;  /* 0x0000001423147209 */ /* 0x000fe20007810000 */
[----:B------:R-:W2:Y:S01]  /*4410*/  MUFU.EX2 R27, R27 ;  /* 0x0000001b001b7308 */ /* 0x000ea20000000800 */
[----:B------:R-:W-:Y:S01]  /*4420*/  FSEL R93, R12, -INF , !P6 ;  /* 0xff8000000c5d7808 */ /* 0x000fe20007000000 */
[--C-:B------:R-:W-:Y:S01]  /*4430*/  FFMA.FTZ R71, R71, R10, -R30.reuse ;  /* 0x0000000a47477223 */ /* 0x100fe2000001081e */
[----:B------:R-:W-:Y:S01]  /*4440*/  FMNMX.FTZ R20, R33, R20, !PT ;  /* 0x0000001421147209 */ /* 0x000fe20007810000 */
[-CC-:B------:R-:W-:Y:S01]  /*4450*/  FFMA.FTZ R69, R69, R10.reuse, -R30.reuse ;  /* 0x0000000a45457223 */ /* 0x180fe2000001081e */
[-CC-:B------:R-:W-:Y:S01]  /*4460*/  FFMA.FTZ R67, R67, R10.reuse, -R30.reuse ;  /* 0x0000000a43437223 */ /* 0x180fe2000001081e */
[--C-:B------:R-:W-:Y:S01]  /*4470*/  FFMA.FTZ R59, R59, R10, -R30.reuse ;  /* 0x0000000a3b3b7223 */ /* 0x100fe2000001081e */
[----:B------:R-:W-:Y:S01]  /*4480*/  FMNMX.FTZ R20, R31, R20, !PT ;  /* 0x000000141f147209 */ /* 0x000fe20007810000 */
[----:B------:R-:W-:Y:S01]  /*4490*/  MUFU.EX2 R97, R6 ;  /* 0x0000000600617308 */ /* 0x000fe20000000800 */
[-CC-:B------:R-:W-:Y:S01]  /*44a0*/  FFMA.FTZ R55, R55, R10.reuse, -R30.reuse ;  /* 0x0000000a37377223 */ /* 0x180fe2000001081e */
[--C-:B------:R-:W-:Y:S01]  /*44b0*/  FFMA.FTZ R51, R51, R10, -R30.reuse ;  /* 0x0000000a33337223 */ /* 0x100fe2000001081e */
[----:B------:R-:W-:Y:S01]  /*44c0*/  FMNMX.FTZ R20, R21, R20, !PT ;  /* 0x0000001415147209 */ /* 0x000fe20007810000 */
[-CC-:B------:R-:W-:Y:S01]  /*44d0*/  FFMA.FTZ R41, R41, R10.reuse, -R30.reuse ;  /* 0x0000000a29297223 */ /* 0x180fe2000001081e */
[----:B------:R-:W-:-:S02]  /*44e0*/  FFMA.FTZ R30, R47, R10, -R30 ;  /* 0x0000000a2f1e7223 */ /* 0x000fc4000001081e */
[----:B------:R-:W-:Y:S01]  /*44f0*/  FMNMX.FTZ R20, R11, R20, !PT ;  /* 0x000000140b147209 */ /* 0x000fe20007810000 */
[----:B------:R-:W-:Y:S03]  /*4500*/  MUFU.EX2 R152, R152 ;  /* 0x0000009800987308 */ /* 0x000fe60000000800 */
[----:B------:R-:W-:-:S04]  /*4510*/  FMNMX.FTZ R20, R9, R20, !PT ;  /* 0x0000001409147209 */ /* 0x000fc80007810000 */
[----:B------:R-:W-:Y:S01]  /*4520*/  FMNMX.FTZ R20, R15, R20, !PT ;  /* 0x000000140f147209 */ /* 0x000fe20007810000 */
[----:B------:R-:W-:Y:S03]  /*4530*/  MUFU.EX2 R29, R29 ;  /* 0x0000001d001d7308 */ /* 0x000fe60000000800 */
[----:B------:R-:W-:-:S04]  /*4540*/  FMNMX.FTZ R20, R3, R20, !PT ;  /* 0x0000001403147209 */ /* 0x000fc80007810000 */
[----:B------:R-:W-:Y:S01]  /*4550*/  FMNMX.FTZ R20, R13, R20, !PT ;  /* 0x000000140d147209 */ /* 0x000fe20007810000 */
[----:B------:R0:W-:Y:S03]  /*4560*/  MUFU.EX2 R136, R45 ;  /* 0x0000002d00887308 */ /* 0x0001e60000000800 */
[----:B------:R-:W-:-:S04]  /*4570*/  FMNMX.FTZ R20, R63, R20, !PT ;  /* 0x000000143f147209 */ /* 0x000fc80007810000 */
[----:B------:R-:W-:Y:S01]  /*4580*/  FMNMX.FTZ R20, R89, R20, !PT ;  /* 0x0000001459147209 */ /* 0x000fe20007810000 */
[----:B------:R-:W-:Y:S01]  /*4590*/  MUFU.EX2 R154, R154 ;  /* 0x0000009a009a7308 */ /* 0x000fe20000000800 */
[----:B0-----:R-:W-:Y:S01]  /*45a0*/  FADD.FTZ R45, R156, R25 ;  /* 0x000000199c2d7221 */ /* 0x001fe20000010000 */
[----:B------:R-:W-:Y:S02]  /*45b0*/  F2FP.F16.F32.PACK_AB R156, R25, R156 ;  /* 0x0000009c199c723e */ /* 0x000fe400000000ff */
[----:B------:R-:W-:Y:S01]  /*45c0*/  FMNMX.FTZ R20, R87, R20, !PT ;  /* 0x0000001457147209 */ /* 0x000fe20007810000 */
[----:B-1----:R-:W-:Y:S01]  /*45d0*/  FADD.FTZ R28, R158, R45 ;  /* 0x0000002d9e1c7221 */ /* 0x002fe20000010000 */
[----:B--2---:R-:W-:Y:S02]  /*45e0*/  F2FP.F16.F32.PACK_AB R158, R27, R158 ;  /* 0x0000009e1b9e723e */ /* 0x004fe400000000ff */
[----:B------:R-:W-:Y:S01]  /*45f0*/  FMNMX.FTZ R20, R91, R20, !PT ;  /* 0x000000145b147209 */ /* 0x000fe20007810000 */
[----:B------:R-:W-:Y:S03]  /*4600*/  MUFU.EX2 R95, R24 ;  /* 0x00000018005f7308 */ /* 0x000fe60000000800 */
[----:B------:R-:W-:-:S04]  /*4610*/  FMNMX.FTZ R20, R85, R20, !PT ;  /* 0x0000001455147209 */ /* 0x000fc80007810000 */
[----:B------:R-:W-:Y:S01]  /*4620*/  FMNMX.FTZ R20, R93, R20, !PT ;  /* 0x000000145d147209 */ /* 0x000fe20007810000 */
[----:B------:R-:W0:Y:S04]  /*4630*/  MUFU.EX2 R2, R2 ;  /* 0x0000000200027308 */ /* 0x000e280000000800 */
[----:B------:R-:W1:Y:S04]  /*4640*/  SHFL.BFLY PT, R79, R20, 0x2, 0x1f ;  /* 0x0c401f00144f7f89 */ /* 0x000e6800000e0000 */
[----:B------:R-:W-:Y:S08]  /*4650*/  MUFU.EX2 R81, R81 ;  /* 0x0000005100517308 */ /* 0x000ff00000000800 */
[----:B------:R-:W-:Y:S01]  /*4660*/  MUFU.EX2 R77, R77 ;  /* 0x0000004d004d7308 */ /* 0x000fe20000000800 */
[----:B0-----:R-:W-:-:S07]  /*4670*/  F2FP.F16.F32.PACK_AB R148, R97, R2 ;  /* 0x000000026194723e */ /* 0x001fce00000000ff */
[----:B------:R-:W-:Y:S01]  /*4680*/  MUFU.EX2 R144, R75 ;  /* 0x0000004b00907308 */ /* 0x000fe20000000800 */
[----:B-1----:R-:W-:-:S07]  /*4690*/  FMNMX.FTZ R79, R20, R79, !PT ;  /* 0x0000004f144f7209 */ /* 0x002fce0007810000 */
        /* <DEDUP_REMOVED lines=9> */
[----:B------:R-:W-:Y:S02]  /*4730*/  FSEL R6, R6, RZ, P2 ;  /* 0x000000ff06067208 */ /* 0x000fe40001000000 */
[----:B------:R-:W-:-:S03]  /*4740*/  PLOP3.LUT P2, PT, PT, PT, UP1, 0x40, 0x0 ;  /* 0x000000000000781c */ /* 0x000fc60003f4e818 */
        /* <DEDUP_REMOVED lines=13> */
[----:B0-----:R-:W-:Y:S01]  /*4820*/  FADD.FTZ R39, R27, R28 ;  /* 0x0000001c1b277221 */ /* 0x001fe20000010000 */
[-CC-:B------:R-:W-:Y:S01]  /*4830*/  FFMA.FTZ R11, R11, R10.reuse, -R6.reuse ;  /* 0x0000000a0b0b7223 */ /* 0x180fe20000010806 */
[-CC-:B------:R-:W-:Y:S01]  /*4840*/  FFMA.FTZ R33, R33, R10.reuse, -R6.reuse ;  /* 0x0000000a21217223 */ /* 0x180fe20000010806 */
[-CC-:B------:R-:W-:Y:S01]  /*4850*/  FFMA.FTZ R15, R15, R10.reuse, -R6.reuse ;  /* 0x0000000a0f0f7223 */ /* 0x180fe20000010806 */
[----:B------:R-:W-:Y:S01]  /*4860*/  FADD.FTZ R28, R152, R39 ;  /* 0x00000027981c7221 */ /* 0x000fe20000010000 */
        /* <DEDUP_REMOVED lines=11> */
[----:B------:R-:W-:Y:S01]  /*4920*/  FFMA.FTZ R93, R93, R10, -R6 ;  /* 0x0000000a5d5d7223 */ /* 0x000fe20000010806 */
[----:B------:R-:W-:-:S06]  /*4930*/  F2FP.F16.F32.PACK_AB R152, R29, R152 ;  /* 0x000000981d98723e */ /* 0x000fcc00000000ff */
[----:B------:R-:W-:Y:S01]  /*4940*/  MUFU.EX2 R61, R61 ;  /* 0x0000003d003d7308 */ /* 0x000fe20000000800 */
[----:B-1----:R-:W-:Y:S01]  /*4950*/  FADD.FTZ R35, R29, R28 ;  /* 0x0000001c1d237221 */ /* 0x002fe20000010000 */
[----:B0-----:R-:W-:-:S03]  /*4960*/  F2FP.F16.F32.PACK_AB R157, R65, R0 ;  /* 0x00000000419d723e */ /* 0x001fc600000000ff */
[----:B------:R-:W-:Y:S01]  /*4970*/  FADD.FTZ R32, R154, R35 ;  /* 0x000000239a207221 */ /* 0x000fe20000010000 */
[C---:B------:R-:W-:Y:S02]  /*4980*/  F2FP.F16.F32.PACK_AB R154, R95.reuse, R154 ;  /* 0x0000009a5f9a723e */ /* 0x040fe400000000ff */
[----:B------:R-:W0:Y:S01]  /*4990*/  MUFU.EX2 R12, R57 ;  /* 0x00000039000c7308 */ /* 0x000e220000000800 */
[----:B------:R-:W-:Y:S01]  /*49a0*/  FADD.FTZ R35, R95, R32 ;  /* 0x000000205f237221 */ /* 0x000fe20000010000 */
[----:B------:R-:W-:-:S03]  /*49b0*/  FADD.FTZ R32, R0, R65 ;  /* 0x0000004100207221 */ /* 0x000fc60000010000 */
[----:B------:R-:W-:-:S03]  /*49c0*/  FADD.FTZ R34, R2, R35 ;  /* 0x0000002302227221 */ /* 0x000fc60000010000 */
[----:B------:R-:W-:Y:S01]  /*49d0*/  MUFU.EX2 R53, R53 ;  /* 0x0000003500357308 */ /* 0x000fe20000000800 */
[----:B------:R-:W-:-:S04]  /*49e0*/  FADD.FTZ R34, R97, R34 ;  /* 0x0000002261227221 */ /* 0x000fc80000010000 */
[----:B------:R-:W-:-:S03]  /*49f0*/  FADD.FTZ R35, R81, R34 ;  /* 0x0000002251237221 */ /* 0x000fc60000010000 */
[----:B------:R-:W1:Y:S01]  /*4a00*/  MUFU.EX2 R14, R49 ;  /* 0x00000031000e7308 */ /* 0x000e620000000800 */
[----:B------:R-:W-:Y:S01]  /*4a10*/  FADD.FTZ R36, R150, R35 ;  /* 0x0000002396247221 */ /* 0x000fe20000010000 */
[----:B0-----:R-:W-:Y:S02]  /*4a20*/  F2FP.F16.F32.PACK_AB R159, R12, R61 ;  /* 0x0000003d0c9f723e */ /* 0x001fe400000000ff */
[----:B------:R-:W-:-:S04]  /*4a30*/  F2FP.F16.F32.PACK_AB R150, R150, R81 ;  /* 0x000000519696723e */ /* 0x000fc800000000ff */
[----:B------:R-:W0:Y:S08]  /*4a40*/  MUFU.EX2 R43, R43 ;  /* 0x0000002b002b7308 */ /* 0x000e300000000800 */
[----:B------:R2:W-:Y:S01]  /*4a50*/  MUFU.EX2 R26, R31 ;  /* 0x0000001f001a7308 */ /* 0x0005e20000000800 */
[----:B-1----:R-:W-:-:S07]  /*4a60*/  F2FP.F16.F32.PACK_AB R153, R14, R53 ;  /* 0x000000350e99723e */ /* 0x002fce00000000ff */
[----:B------:R-:W1:Y:S01]  /*4a70*/  MUFU.EX2 R37, R37 ;  /* 0x0000002500257308 */ /* 0x000e620000000800 */
[----:B--2---:R-:W-:Y:S01]  /*4a80*/  FADD.FTZ R31, R61, R32 ;  /* 0x000000203d1f7221 */ /* 0x004fe20000010000 */
[----:B0-----:R-:W-:-:S03]  /*4a90*/  F2FP.F16.F32.PACK_AB R155, R20, R43 ;  /* 0x0000002b149b723e */ /* 0x001fc600000000ff */
[----:B------:R-:W-:Y:S01]  /*4aa0*/  FADD.FTZ R34, R12, R31 ;  /* 0x0000001f0c227221 */ /* 0x000fe20000010000 */
[----:B------:R-:W-:Y:S02]  /*4ab0*/  FADD.FTZ R31, R77, R36 ;  /* 0x000000244d1f7221 */ /* 0x000fe40000010000 */
[----:B------:R0:W-:Y:S02]  /*4ac0*/  MUFU.EX2 R28, R11 ;  /* 0x0000000b001c7308 */ /* 0x0001e40000000800 */
[C---:B------:R-:W-:Y:S01]  /*4ad0*/  FADD.FTZ R36, R144.reuse, R31 ;  /* 0x0000001f90247221 */ /* 0x040fe20000010000 */
[----:B------:R-:W-:-:S05]  /*4ae0*/  F2FP.F16.F32.PACK_AB R144, R144, R77 ;  /* 0x0000004d9090723e */ /* 0x000fca00000000ff */
[----:B------:R-:W2:Y:S01]  /*4af0*/  MUFU.EX2 R33, R33 ;  /* 0x0000002100217308 */ /* 0x000ea20000000800 */
[----:B0-----:R-:W-:Y:S01]  /*4b00*/  FADD.FTZ R11, R53, R34 ;  /* 0x00000022350b7221 */ /* 0x001fe20000010000 */
[----:B-1----:R-:W-:-:S03]  /*4b10*/  F2FP.F16.F32.PACK_AB R149, R24, R37 ;  /* 0x000000251895723e */ /* 0x002fc600000000ff */
[----:B------:R-:W-:-:S03]  /*4b20*/  FADD.FTZ R34, R14, R11 ;  /* 0x0000000b0e227221 */ /* 0x000fc60000010000 */
[----:B------:R0:W-:Y:S01]  /*4b30*/  MUFU.EX2 R32, R15 ;  /* 0x0000000f00207308 */ /* 0x0001e20000000800 */
[----:B------:R-:W-:-:S07]  /*4b40*/  FADD.FTZ R11, R43, R34 ;  /* 0x000000222b0b7221 */ /* 0x000fce0000010000 */
[----:B------:R-:W1:Y:S01]  /*4b50*/  MUFU.EX2 R21, R21 ;  /* 0x0000001500157308 */ /* 0x000e620000000800 */
[----:B0-----:R-:W-:Y:S01]  /*4b60*/  FADD.FTZ R15, R73, R36 ;  /* 0x00000024490f7221 */ /* 0x001fe20000010000 */
[----:B------:R-:W-:Y:S01]  /*4b70*/  FADD.FTZ R36, R20, R11 ;  /* 0x0000000b14247221 */ /* 0x000fe20000010000 */
[----:B--2---:R-:W-:Y:S02]  /*4b80*/  F2FP.F16.F32.PACK_AB R151, R26, R33 ;  /* 0x000000211a97723e */ /* 0x004fe400000000ff */
[C---:B------:R-:W-:Y:S01]  /*4b90*/  FADD.FTZ R38, R146.reuse, R15 ;  /* 0x0000000f92267221 */ /* 0x040fe20000010000 */
[----:B------:R-:W-:Y:S01]  /*4ba0*/  FADD.FTZ R11, R37, R36 ;  /* 0x00000024250b7221 */ /* 0x000fe20000010000 */
[----:B------:R-:W-:Y:S01]  /*4bb0*/  F2FP.F16.F32.PACK_AB R146, R146, R73 ;  /* 0x000000499292723e */ /* 0x000fe200000000ff */
[----:B------:R-:W-:Y:S01]  /*4bc0*/  MUFU.EX2 R142, R55 ;  /* 0x00000037008e7308 */ /* 0x000fe20000000800 */
[----:B------:R-:W-:Y:S01]  /*4bd0*/  FADD.FTZ R15, R69, R38 ;  /* 0x00000026450f7221 */ /* 0x000fe20000010000 */
[----:B------:R-:W-:-:S03]  /*4be0*/  FADD.FTZ R6, R24, R11 ;  /* 0x0000000b18067221 */ /* 0x000fc60000010000 */
[C---:B------:R-:W-:Y:S01]  /*4bf0*/  FADD.FTZ R36, R140.reuse, R15 ;  /* 0x0000000f8c247221 */ /* 0x040fe20000010000 */
[----:B------:R-:W-:Y:S01]  /*4c00*/  FADD.FTZ R11, R33, R6 ;  /* 0x00000006210b7221 */ /* 0x000fe20000010000 */
[----:B------:R-:W-:Y:S01]  /*4c10*/  F2FP.F16.F32.PACK_AB R140, R140, R69 ;  /* 0x000000458c8c723e */ /* 0x000fe200000000ff */
[----:B------:R-:W0:Y:S01]  /*4c20*/  MUFU.EX2 R9, R9 ;  /* 0x0000000900097308 */ /* 0x000e220000000800 */
[----:B-1----:R-:W-:Y:S01]  /*4c30*/  F2FP.F16.F32.PACK_AB R145, R28, R21 ;  /* 0x000000151c91723e */ /* 0x002fe200000000ff */
[----:B------:R-:W-:-:S04]  /*4c40*/  FADD.FTZ R6, R26, R11 ;  /* 0x0000000b1a067221 */ /* 0x000fc80000010000 */
[----:B------:R-:W-:Y:S02]  /*4c50*/  FADD.FTZ R11, R21, R6 ;  /* 0x00000006150b7221 */ /* 0x000fe40000010000 */
[----:B------:R-:W-:Y:S02]  /*4c60*/  MUFU.EX2 R51, R51 ;  /* 0x0000003300337308 */ /* 0x000fe40000000800 */
[----:B------:R-:W-:-:S06]  /*4c70*/  FADD.FTZ R6, R28, R11 ;  /* 0x0000000b1c067221 */ /* 0x000fcc0000010000 */
[----:B------:R-:W1:Y:S01]  /*4c80*/  MUFU.EX2 R3, R3 ;  /* 0x0000000300037308 */ /* 0x000e620000000800 */
[----:B0-----:R-:W-:Y:S01]  /*4c90*/  FADD.FTZ R11, R9, R6 ;  /* 0x00000006090b7221 */ /* 0x001fe20000010000 */
[C---:B------:R-:W-:Y:S01]  /*4ca0*/  F2FP.F16.F32.PACK_AB R147, R32.reuse, R9 ;  /* 0x000000092093723e */ /* 0x040fe200000000ff */
[----:B------:R-:W-:Y:S02]  /*4cb0*/  VIADD R9, R83, 0xfffffffe ;  /* 0xfffffffe53097836 */ /* 0x000fe40000000000 */
[----:B------:R-:W-:-:S03]  /*4cc0*/  FADD.FTZ R38, R32, R11 ;  /* 0x0000000b20267221 */ /* 0x000fc60000010000 */
[----:B------:R0:W2:Y:S08]  /*4cd0*/  MUFU.EX2 R34, R13 ;  /* 0x0000000d00227308 */ /* 0x0000b00000000800 */
[----:B------:R-:W3:Y:S01]  /*4ce0*/  MUFU.EX2 R41, R41 ;  /* 0x0000002900297308 */ /* 0x000ee20000000800 */
[----:B0-----:R-:W-:Y:S01]  /*4cf0*/  FADD.FTZ R13, R59, R36 ;  /* 0x000000243b0d7221 */ /* 0x001fe20000010000 */
[----:B-1----:R-:W-:-:S03]  /*4d00*/  FADD.FTZ R11, R3, R38 ;  /* 0x00000026030b7221 */ /* 0x002fc60000010000 */
[C---:B------:R-:W-:Y:S01]  /*4d10*/  FADD.FTZ R36, R142.reuse, R13 ;  /* 0x0000000d8e247221 */ /* 0x040fe20000010000 */
[----:B------:R-:W-:Y:S02]  /*4d20*/  F2FP.F16.F32.PACK_AB R142, R142, R59 ;  /* 0x0000003b8e8e723e */ /* 0x000fe400000000ff */
[----:B------:R-:W0:Y:S01]  /*4d30*/  MUFU.EX2 R63, R63 ;  /* 0x0000003f003f7308 */ /* 0x000e220000000800 */
[----:B------:R-:W-:Y:S01]  /*4d40*/  FADD.FTZ R13, R51, R36 ;  /* 0x00000024330d7221 */ /* 0x000fe20000010000 */
[C---:B--2---:R-:W-:Y:S01]  /*4d50*/  FADD.FTZ R0, R34.reuse, R11 ;  /* 0x0000000b22007221 */ /* 0x044fe20000010000 */
[----:B------:R-:W-:Y:S02]  /*4d60*/  F2FP.F16.F32.PACK_AB R141, R34, R3 ;  /* 0x00000003228d723e */ /* 0x000fe400000000ff */
[C---:B------:R-:W-:Y:S01]  /*4d70*/  FADD.FTZ R36, R136.reuse, R13 ;  /* 0x0000000d88247221 */ /* 0x040fe20000010000 */
[----:B------:R-:W-:Y:S02]  /*4d80*/  F2FP.F16.F32.PACK_AB R136, R136, R51 ;  /* 0x000000338888723e */ /* 0x000fe400000000ff */
[----:B------:R-:W1:Y:S01]  /*4d90*/  MUFU.EX2 R2, R89 ;  /* 0x0000005900027308 */ /* 0x000e620000000800 */
[----:B---3--:R-:W-:-:S07]  /*4da0*/  FADD.FTZ R13, R41, R36 ;  /* 0x00000024290d7221 */ /* 0x008fce0000010000 */
        /* <DEDUP_REMOVED lines=11> */
[----:B-1----:R-:W-:Y:S01]  /*4e60*/  FADD.FTZ R3, R85, R12 ;  /* 0x0000000c55037221 */ /* 0x002fe20000010000 */
[C---:B--2---:R-:W-:Y:S01]  /*4e70*/  FADD.FTZ R6, R30.reuse, R13 ;  /* 0x0000000d1e067221 */ /* 0x044fe20000010000 */
[----:B------:R-:W-:Y:S02]  /*4e80*/  F2FP.F16.F32.PACK_AB R138, R30, R41 ;  /* 0x000000291e8a723e */ /* 0x000fe400000000ff */
[C---:B0-----:R-:W-:Y:S01]  /*4e90*/  FADD.FTZ R3, R0.reuse, R3 ;  /* 0x0000000300037221 */ /* 0x041fe20000010000 */
[----:B------:R-:W-:Y:S01]  /*4ea0*/  F2FP.F16.F32.PACK_AB R139, R0, R85 ;  /* 0x00000055008b723e */ /* 0x000fe200000000ff */
[----:B------:R-:W-:Y:S06]  /*4eb0*/  @P2 BRA `(.L_x_1156) ;  /* 0x0000000000442947 */ /* 0x000fec0003800000 */
        /* <DEDUP_REMOVED lines=10> */
.L_x_1157:
[----:B------:R-:W-:-:S11]  /*4f60*/  UISETP.NE.AND UP2, UPT, UR11, 0x1, UPT ;  /* 0x000000010b00788c */ /* 0x000fd6000bf45270 */
[----:B------:R-:W-:Y:S02]  /*4f70*/  @UP2 ULDC.64 UR4, c[0x0][0x9e8] ;  /* 0x00027a0000042ab9 */ /* 0x000fe40000000a00 */
[----:B------:R-:W-:-:S04]  /*4f80*/  UIMAD.WIDE.U32 UR6, UR14, UR4, URZ ;  /* 0x000000040e0672a5 */ /* 0x000fc8000f8e003f */
[----:B------:R-:W-:-:S12]  /*4f90*/  @UP2 USHF.R.U32.HI UR14, URZ, UR5, UR7 ;  /* 0x000000053f0e2299 */ /* 0x000fd80008011607 */
.L_x_1158:
[----:B------:R-:W-:-:S04]  /*4fa0*/  UIMAD UR11, UR14, UR11, UR11 ;  /* 0x0000000b0e0b72a4 */ /* 0x000fc8000f8e020b */
[----:B------:R-:W-:-:S04]  /*4fb0*/  UISETP.LT.AND UP2, UPT, UR10, UR11, UPT ;  /* 0x0000000b0a00728c */ /* 0x000fc8000bf41270 */
[----:B------:R-:W-:-:S12]  /*4fc0*/  USEL UR10, UR10, UR11, UP2 ;  /* 0x0000000b0a0a7287 */ /* 0x000fd80009000000 */
.L_x_1156:
[----:B------:R-:W-:Y:S01]  /*4fd0*/  R2UR UR6, R23 ;  /* 0x00000000170672ca */ /* 0x000fe200000e0000 */
[----:B------:R-:W-:Y:S01]  /*4fe0*/  UIMAD.WIDE UR4, UR10, 0x2aaaaaab, URZ ;  /* 0x2aaaaaab0a0478a5 */ /* 0x000fe2000f8e023f */
[----:B------:R-:W-:Y:S01]  /*4ff0*/  IMAD.MOV.U32 R2, RZ, RZ, 0x3f800000 ;  /* 0x3f800000ff027424 */ /* 0x000fe200078e00ff */
[----:B------:R-:W-:Y:S01]  /*5000*/  CS2R R86, SRZ ;  /* 0x0000000000567805 */ /* 0x000fe2000001ff00 */
[----:B------:R-:W-:Y:S01]  /*5010*/  IMAD.MOV.U32 R0, RZ, RZ, 0x3f800000 ;  /* 0x3f800000ff007424 */ /* 0x000fe200078e00ff */
[----:B------:R-:W-:Y:S01]  /*5020*/  USHF.R.U32.HI UR4, URZ, 0x1f, UR5 ;  /* 0x0000001f3f047899 */ /* 0x000fe20008011605 */
[----:B------:R-:W-:Y:S02]  /*5030*/  CS2R R84, SRZ ;  /* 0x0000000000547805 */ /* 0x000fe4000001ff00 */
[----:B------:R-:W-:Y:S02]  /*5040*/  CS2R R82, SRZ ;  /* 0x0000000000527805 */ /* 0x000fe4000001ff00 */
[----:B------:R-:W-:Y:S01]  /*5050*/  CS2R R80, SRZ ;  /* 0x0000000000507805 */ /* 0x000fe2000001ff00 */
[----:B------:R-:W-:Y:S01]  /*5060*/  ULEA.HI.SX32 UR4, UR5, UR4, 0x1c ;  /* 0x0000000405047291 */ /* 0x000fe2000f8fe23f */
[----:B------:R-:W-:-:S02]  /*5070*/  CS2R R78, SRZ ;  /* 0x00000000004e7805 */ /* 0x000fc4000001ff00 */
[----:B------:R-:W-:Y:S02]  /*5080*/  CS2R R76, SRZ ;  /* 0x00000000004c7805 */ /* 0x000fe4000001ff00 */
[----:B------:R-:W-:Y:S01]  /*5090*/  CS2R R74, SRZ ;  /* 0x00000000004a7805 */ /* 0x000fe2000001ff00 */
[----:B------:R-:W-:Y:S01]  /*50a0*/  UISETP.LT.AND UP2, UPT, UR6, UR4, UPT ;  /* 0x000000040600728c */ /* 0x000fe2000bf41270 */
[----:B------:R-:W-:Y:S02]  /*50b0*/  CS2R R72, SRZ ;  /* 0x0000000000487805 */ /* 0x000fe4000001ff00 */
[----:B------:R-:W-:Y:S02]  /*50c0*/  CS2R R70, SRZ ;  /* 0x0000000000467805 */ /* 0x000fe4000001ff00 */
[----:B------:R-:W-:Y:S01]  /*50d0*/  CS2R R68, SRZ ;  /* 0x0000000000447805 */ /* 0x000fe2000001ff00 */
[----:B------:R-:W-:Y:S01]  /*50e0*/  USEL UR50, UR6, UR4, !UP2 ;  /* 0x0000000406327287 */ /* 0x000fe2000d000000 */
[----:B------:R-:W-:-:S02]  /*50f0*/  CS2R R66, SRZ ;  /* 0x0000000000427805 */ /* 0x000fc4000001ff00 */
[----:B------:R-:W-:Y:S02]  /*5100*/  CS2R R64, SRZ ;  /* 0x0000000000407805 */ /* 0x000fe4000001ff00 */
[----:B------:R-:W-:Y:S02]  /*5110*/  CS2R R62, SRZ ;  /* 0x00000000003e7805 */ /* 0x000fe4000001ff00 */
[----:B------:R-:W-:Y:S02]  /*5120*/  CS2R R60, SRZ ;  /* 0x00000000003c7805 */ /* 0x000fe4000001ff00 */
[----:B------:R-:W-:Y:S02]  /*5130*/  CS2R R58, SRZ ;  /* 0x00000000003a7805 */ /* 0x000fe4000001ff00 */
[----:B------:R-:W-:Y:S02]  /*5140*/  ISETP.GE.AND P2, PT, R9, UR50, PT ;  /* 0x0000003209007c0c */ /* 0x000fe4000bf46270 */
        /* <DEDUP_REMOVED lines=16> */
[----:B------:R-:W-:Y:S01]  /*5250*/  CS2R R24, SRZ ;  /* 0x0000000000187805 */ /* 0x000fe2000001ff00 */
[----:B------:R-:W-:Y:S06]  /*5260*/  @!P2 BRA `(.L_x_1159) ;  /* 0x0000003000eca947 */ /* 0x000fec0003800000 */
[----:B------:R-:W-:Y:S01]  /*5270*/  IMAD.MOV.U32 R2, RZ, RZ, 0x3f800000 ;  /* 0x3f800000ff027424 */ /* 0x000fe200078e00ff */
[----:B------:R-:W-:Y:S01]  /*5280*/  ULDC UR51, c[0x0][0x9e4] ;  /* 0x0002790000337ab9 */ /* 0x000fe20000000800 */
[----:B------:R-:W-:Y:S01]  /*5290*/  IMAD.MOV.U32 R87, RZ, RZ, RZ ;  /* 0x000000ffff577224 */ /* 0x000fe200078e00ff */
[----:B------:R-:W-:Y:S01]  /*52a0*/  ULDC UR4, c[0x0][0x9d8] ;  /* 0x0002760000047ab9 */ /* 0x000fe20000000800 */
[----:B------:R-:W-:-:S05]  /*52b0*/  ULDC UR55, c[0x0][0x9e0] ;  /* 0x0002780000377ab9 */ /* 0x000fca0000000800 */
.L_x_1176:
[----:B------:R-:W-:-:S04]  /*52c0*/  UIADD3 UR5, UR37, 0x1, URZ ;  /* 0x0000000125057890 */ /* 0x000fc8000fffe03f */
[----:B------:R-:W-:-:S04]  /*52d0*/  UISETP.NE.AND UP2, UPT, UR5, 0x2, UPT ;  /* 0x000000020500788c */ /* 0x000fc8000bf45270 */
[----:B------:R-:W-:Y:S02]  /*52e0*/  USEL UR39, URZ, 0x1, UP2 ;  /* 0x000000013f277887 */ /* 0x000fe40009000000 */
[----:B------:R-:W-:Y:S02]  /*52f0*/  USEL UR5, UR5, URZ, UP2 ;  /* 0x0000003f05057287 */ /* 0x000fe40009000000 */
[----:B------:R-:W-:Y:S01]  /*5300*/  ULOP3.LUT UR39, UR36, UR39, URZ, 0x3c, !UPT ;  /* 0x0000002724277292 */ /* 0x000fe2000f8e3c3f */
[----:B------:R-:W-:Y:S11]  /*5310*/  @!P0 BRA `(.L_x_1160) ;  /* 0x0000000000048947 */ /* 0x000ff60003800000 */
[----:B------:R-:W-:Y:S01]  /*5320*/  BPT.TRAP 0x1 ;  /* 0x000000040000795c */ /* 0x000fe20000300000 */
.L_x_1160:
[----:B------:R-:W-:Y:S01]  /*5330*/  ULEA UR7, UR5, UR38, 0x3 ;  /* 0x0000002605077291 */ /* 0x000fe2000f8e183f */
[----:B------:R-:W-:-:S05]  /*5340*/  IMAD.U32 R10, RZ, RZ, UR39 ;  /* 0x00000027ff0a7e24 */ /* 0x000fca000f8e00ff */
[----:B------:R-:W-:-:S04]  /*5350*/  SHF.L.U32 R10, R10, 0x1f, RZ ;  /* 0x0000001f0a0a7819 */ /* 0x000fc800000006ff */
[----:B------:R0:W1:Y:S01]  /*5360*/  SYNCS.PHASECHK.TRANS64.TRYWAIT P2, [UR7+0x2a830], R10 ;  /* 0x02a8300aff0075a7 */ /* 0x0000620008040147 */
[----:B------:R-:W-:Y:S05]  /*5370*/  @!P0 BRA `(.L_x_1161) ;  /* 0x0000000000048947 */ /* 0x000fea0003800000 */
[----:B------:R-:W-:Y:S01]  /*5380*/  BPT.TRAP 0x1 ;  /* 0x000000040000795c */ /* 0x000fe20000300000 */
.L_x_1161:
[----:B-1----:R-:W-:Y:S05]  /*5390*/  @P2 BRA `(.L_x_1162) ;  /* 0x0000000000082947 */ /* 0x002fea0003800000 */
[----:B------:R-:W1:Y:S02]  /*53a0*/  SYNCS.PHASECHK.TRANS64.TRYWAIT P2, [UR7+0x2a830], R10 ;  /* 0x02a8300aff0075a7 */ /* 0x000e640008040147 */
[----:B-1----:R-:W-:Y:S05]  /*53b0*/  @!P2 BRA `(.L_x_1163) ;  /* 0x000001400018a947 */ /* 0x002fea0003800000 */
.L_x_1162:
        /* <DEDUP_REMOVED lines=18> */
[----:B------:R-:W-:Y:S01]  /*54e0*/  UMOV UR44, UR56 ;  /* 0x00000038002c7c82 */ /* 0x000fe20008000000 */
[----:B------:R-:W-:Y:S01]  /*54f0*/  UMOV UR45, UR57 ;  /* 0x00000039002d7c82 */ /* 0x000fe20008000000 */
        /* <DEDUP_REMOVED lines=73> */
[----:B------:R-:W-:Y:S01]  /*5990*/  HGMMA.64x96x16.F32 R88, gdesc[UR44], R88, gsb0 ;  /* 0x016000002c5879f0 */ /* 0x000fe20008000858 */
[----:B------:R-:W-:Y:S01]  /*59a0*/  UIADD3 UR46, UR6, 0x4, URZ ;  /* 0x00000004062e7890 */ /* 0x000fe2000fffe03f */
[----:B------:R-:W-:Y:S01]  /*59b0*/  UMOV UR44, UR52 ;  /* 0x00000034002c7c82 */ /* 0x000fe20008000000 */
[----:B------:R-:W-:Y:S01]  /*59c0*/  UMOV UR45, UR53 ;  /* 0x00000035002d7c82 */ /* 0x000fe20008000000 */
[----:B------:R-:W-:Y:S01]  /*59d0*/  UMOV UR47, 0x40000040 ;  /* 0x40000040002f7882 */ /* 0x000fe20000000000 */
[----:B------:R-:W-:Y:S02]  /*59e0*/  WARPGROUP.DEPBAR.LE gsb0, 0x0 ;  /* 0x00008000000079c5 */ /* 0x000fe40000010000 */
        /* <DEDUP_REMOVED lines=36> */
.L_x_1164:
[----:B------:R-:W-:Y:S01]  /*5c30*/  ULEA UR6, UR37, UR38, 0x3 ;  /* 0x0000002625067291 */ /* 0x000fe2000f8e183f */
[----:B------:R-:W-:-:S05]  /*5c40*/  IMAD.U32 R0, RZ, RZ, UR36 ;  /* 0x00000024ff007e24 */ /* 0x000fca000f8e00ff */
[----:B------:R-:W-:-:S04]  /*5c50*/  SHF.L.U32 R0, R0, 0x1f, RZ ;  /* 0x0000001f00007819 */ /* 0x000fc800000006ff */
[----:B------:R2:W3:Y:S01]  /*5c60*/  SYNCS.PHASECHK.TRANS64.TRYWAIT P2, [UR6+0x2a850], R0 ;  /* 0x02a85000ff0075a7 */ /* 0x0004e20008040146 */
[----:B------:R-:W-:Y:S05]  /*5c70*/  @!P0 BRA `(.L_x_1165) ;  /* 0x0000000000048947 */ /* 0x000fea0003800000 */
[----:B------:R-:W-:Y:S01]  /*5c80*/  BPT.TRAP 0x1 ;  /* 0x000000040000795c */ /* 0x000fe20000300000 */
.L_x_1165:
[----:B---3--:R-:W-:Y:S05]  /*5c90*/  @P2 BRA `(.L_x_1166) ;  /* 0x0000000000082947 */ /* 0x008fea0003800000 */
[----:B------:R-:W3:Y:S02]  /*5ca0*/  SYNCS.PHASECHK.TRANS64.TRYWAIT P2, [UR6+0x2a850], R0 ;  /* 0x02a85000ff0075a7 */ /* 0x000ee40008040146 */
[----:B---3--:R-:W-:Y:S05]  /*5cb0*/  @!P2 BRA `(.L_x_1167) ;  /* 0x0000013400f0a947 */ /* 0x008fea0003800000 */
.L_x_1166:
[----:B------:R-:W-:Y:S01]  /*5cc0*/  UIADD3 UR10, UR38, 0x400, URZ ;  /* 0x00000400260a7890 */ /* 0x000fe2000fffe03f */
[----:B------:R-:W-:Y:S01]  /*5cd0*/  WARPGROUP.ARRIVE ;  /* 0x00000000000079c5 */ /* 0x000fe20000000000 */
[----:B------:R-:W-:Y:S01]  /*5ce0*/  UMOV UR11, 0x40000040 ;  /* 0x40000040000b7882 */ /* 0x000fe20000000000 */
[----:B------:R-:W-:Y:S01]  /*5cf0*/  PLOP3.LUT P2, PT, PT, PT, UP0, 0x80, 0x0 ;  /* 0x000000000000781c */ /* 0x000fe20003f4f008 */
[----:B------:R-:W-:Y:S01]  /*5d00*/  USHF.R.U32.HI UR10, URZ, 0x4, UR10 ;  /* 0x000000043f0a7899 */ /* 0x000fe2000801160a */
[----:B------:R-:W-:Y:S01]  /*5d10*/  PLOP3.LUT P3, PT, PT, PT, UP0, 0x80, 0x0 ;  /* 0x000000000000781c */ /* 0x000fe20003f6f008 */
[----:B------:R-:W-:Y:S01]  /*5d20*/  FMUL.FTZ R14, R95, UR4 ;  /* 0x000000045f0e7c20 */ /* 0x000fe20008410000 */
[----:B------:R-:W-:Y:S01]  /*5d30*/  FMUL.FTZ R95, R115, UR4 ;  /* 0x00000004735f7c20 */ /* 0x000fe20008410000 */
[----:B------:R-:W-:Y:S01]  /*5d40*/  ULOP3.LUT UR10, UR10, 0x3fff, URZ, 0xc0, !UPT ;  /* 0x00003fff0a0a7892 */ /* 0x000fe2000f8ec03f */
[----:B-12---:R-:W-:Y:S01]  /*5d50*/  FMUL.FTZ R0, R90, UR4 ;  /* 0x000000045a007c20 */ /* 0x006fe20008410000 */
[----:B------:R-:W-:Y:S01]  /*5d60*/  FMUL.FTZ R90, R106, UR4 ;  /* 0x000000046a5a7c20 */ /* 0x000fe20008410000 */
[----:B------:R-:W-:Y:S01]  /*5d70*/  FMUL.FTZ R12, R88, UR4 ;  /* 0x00000004580c7c20 */ /* 0x000fe20008410000 */
[----:B------:R-:W-:Y:S01]  /*5d80*/  ULOP3.LUT UR10, UR10, 0x3000000, URZ, 0xfc, !UPT ;  /* 0x030000000a0a7892 */ /* 0x000fe2000f8efc3f */
[----:B------:R-:W-:Y:S01]  /*5d90*/  FMUL.FTZ R2, R91, UR4 ;  /* 0x000000045b027c20 */ /* 0x000fe20008410000 */
[----:B------:R-:W-:Y:S01]  /*5da0*/  FMUL.FTZ R20, R99, UR4 ;  /* 0x0000000463147c20 */ /* 0x000fe20008410000 */
[----:B------:R-:W-:Y:S01]  /*5db0*/  FMUL.FTZ R21, R102, UR4 ;  /* 0x0000000466157c20 */ /* 0x000fe20008410000 */
[----:B------:R-:W-:Y:S01]  /*5dc0*/  UIMAD UR14, UR37, 0x600, UR10 ;  /* 0x00000600250e78a4 */ /* 0x000fe2000f8e020a */
[----:B------:R-:W-:Y:S01]  /*5dd0*/  FMUL.FTZ R106, R108, UR4 ;  /* 0x000000046c6a7c20 */ /* 0x000fe20008410000 */
        /* <DEDUP_REMOVED lines=20> */
[----:B------:R-:W1:Y:S08]  /*5f20*/  MUFU.TANH R12, R12 ;  /* 0x0000000c000c7308 */ /* 0x000e700000002400 */
[----:B------:R-:W2:Y:S08]  /*5f30*/  MUFU.TANH R0, R0 ;  /* 0x0000000000007308 */ /* 0x000eb00000002400 */
[----:B------:R-:W3:Y:S08]  /*5f40*/  MUFU.TANH R2, R2 ;  /* 0x0000000200027308 */ /* 0x000ef00000002400 */
[----:B------:R-:W4:Y:S08]  /*5f50*/  MUFU.TANH R13, R13 ;  /* 0x0000000d000d7308 */ /* 0x000f300000002400 */
        /* <DEDUP_REMOVED lines=27> */
[----:B------:R-:W-:-:S06]  /*6110*/  WARPGROUP.ARRIVE ;  /* 0x00000000000079c5 */ /* 0x000fcc0000000000 */
[----:B------:R-:W-:Y:S01]  /*6120*/  HGMMA.64x128x16.F32 R24, R148, gdesc[UR8].tnspB, R24, gsb0 ;  /* 0x41e0000894187df0 */ /* 0x000fe20008000818 */
[----:B------:R-:W-:Y:S01]  /*6130*/  UIADD3 UR10, UR14, 0x180, URZ ;  /* 0x000001800e0a7890 */ /* 0x000fe2000fffe03f */
[----:B------:R-:W-:Y:S01]  /*6140*/  UMOV UR11, 0x40000040 ;  /* 0x40000040000b7882 */ /* 0x000fe20000000000 */
[----:B------:R-:W-:Y:S02]  /*6150*/  WARPGROUP.DEPBAR.LE gsb0, 0x0 ;  /* 0x00008000000079c5 */ /* 0x000fe40000010000 */
[----:B------:R-:W-:Y:S01]  /*6160*/  WARPGROUP.ARRIVE ;  /* 0x00000000000079c5 */ /* 0x000fe20000000000 */
[----:B------:R-:W-:Y:S01]  /*6170*/  FMUL.FTZ R148, R97, UR4 ;  /* 0x0000000461947c20 */ /* 0x000fe20008410000 */
[----:B------:R-:W-:Y:S01]  /*6180*/  FMUL.FTZ R149, R100, UR4 ;  /* 0x0000000464957c20 */ /* 0x000fe20008410000 */
[----:B------:R-:W-:Y:S01]  /*6190*/  FMUL.FTZ R150, R101, UR4 ;  /* 0x0000000465967c20 */ /* 0x000fe20008410000 */
[----:B------:R-:W-:Y:S01]  /*61a0*/  FMUL.FTZ R100, R118, UR4 ;  /* 0x0000000476647c20 */ /* 0x000fe20008410000 */
[----:B------:R-:W-:-:S02]  /*61b0*/  FMUL.FTZ R101, R122, UR4 ;  /* 0x000000047a657c20 */ /* 0x000fc40008410000 */
[----:B------:R-:W-:Y:S01]  /*61c0*/  HGMMA.64x128x16.F32 R24, R144, gdesc[UR8].tnspB, R24, gsb0 ;  /* 0x41e0000890187df0 */ /* 0x000fe20008000818 */
[----:B------:R-:W-:Y:S01]  /*61d0*/  UIADD3 UR10, UR14, 0x200, URZ ;  /* 0x000002000e0a7890 */ /* 0x000fe2000fffe03f */
[----:B------:R-:W-:Y:S01]  /*61e0*/  FMUL.FTZ R97, R134, UR4 ;  /* 0x0000000486617c20 */ /* 0x000fe20008410000 */
[----:B------:R-:W-:Y:S01]  /*61f0*/  UMOV UR11, 0x40000040 ;  /* 0x40000040000b7882 */ /* 0x000fe20000000000 */
[----:B------:R-:W-:Y:S01]  /*6200*/  IMAD R151, R9, -0x60, RZ ;  /* 0xffffffa009977824 */ /* 0x000fe200078e02ff */
        /* <DEDUP_REMOVED lines=10> */
[----:B------:R-:W-:Y:S02]  /*62b0*/  VIADD R114, R19, UR60 ;  /* 0x0000003c13727c36 */ /* 0x000fe40008000000 */
[----:B------:R-:W-:Y:S01]  /*62c0*/  FMUL.FTZ R144, R89, UR4 ;  /* 0x0000000459907c20 */ /* 0x000fe20008410000 */
        /* <DEDUP_REMOVED lines=14> */
[----:B------:R-:W0:Y:S01]  /*63b0*/  MUFU.TANH R144, R144 ;  /* 0x0000009000907308 */ /* 0x000e220000002400 */
[----:B------:R-:W-:-:S07]  /*63c0*/  IMAD.IADD R116, R151, 0x1, -R18 ;  /* 0x0000000197747824 */ /* 0x000fce00078e0a12 */
        /* <DEDUP_REMOVED lines=12> */
[----:B------:R-:W1:Y:S01]  /*6490*/  MUFU.TANH R93, R93 ;  /* 0x0000005d005d7308 */ /* 0x000e620000002400 */
[----:B------:R-:W-:-:S02]  /*64a0*/  WARPGROUP.DEPBAR.LE gsb0, 0x0 ;  /* 0x00008000000079c5 */ /* 0x000fc40000010000 */
[----:B------:R-:W-:Y:S01]  /*64b0*/  WARPGROUP.ARRIVE ;  /* 0x00000000000079c5 */ /* 0x000fe20000000000 */
[----:B------:R-:W-:Y:S01]  /*64c0*/  FMUL.FTZ R140, R104, UR4 ;  /* 0x00000004688c7c20 */ /* 0x000fe20008410000 */
[----:B------:R-:W-:Y:S01]  /*64d0*/  FMUL.FTZ R104, R127, UR4 ;  /* 0x000000047f687c20 */ /* 0x000fe20008410000 */
[----:B------:R-:W-:-:S03]  /*64e0*/  FMUL.FTZ R127, R132, UR4 ;  /* 0x00000004847f7c20 */ /* 0x000fc60008410000 */
[----:B------:R-:W-:Y:S01]  /*64f0*/  HGMMA.64x128x16.F32 R24, R136, gdesc[UR8].tnspB, R24, gsb0 ;  /* 0x41e0000888187df0 */ /* 0x000fe20008000818 */
[----:B------:R-:W-:Y:S01]  /*6500*/  @UP0 ULDC UR10, c[0x0][0x44c] ;  /* 0x00011300000a0ab9 */ /* 0x000fe20000000800 */
[----:B------:R-:W1:Y:S01]  /*6510*/  MUFU.TANH R140, R140 ;  /* 0x0000008c008c7308 */ /* 0x000e620000002400 */
[----:B0-----:R-:W-:Y:S01]  /*6520*/  @P2 IMAD.HI.U32 R10, R114, UR10, RZ ;  /* 0x0000000a720a2c27 */ /* 0x001fe2000f8e00ff */
[----:B------:R-:W-:Y:S01]  /*6530*/  @UP0 ULDC UR10, c[0x0][0x450] ;  /* 0x00011400000a0ab9 */ /* 0x000fe20000000800 */
[----:B------:R-:W-:-:S03]  /*6540*/  PLOP3.LUT P2, PT, PT, PT, UP1, 0x40, 0x0 ;  /* 0x000000000000781c */ /* 0x000fc60003f4e818 */
[----:B------:R-:W-:Y:S01]  /*6550*/  @P3 SHF.R.U32.HI R114, RZ, UR10, R10 ;  /* 0x0000000aff723c19 */ /* 0x000fe2000801160a */
[----:B------:R-:W-:Y:S01]  /*6560*/  IMAD.U32 R10, RZ, RZ, UR7 ;  /* 0x00000007ff0a7e24 */ /* 0x000fe2000f8e00ff */
[----:B------:R-:W0:Y:S03]  /*6570*/  MUFU.TANH R104, R104 ;  /* 0x0000006800687308 */ /* 0x000e260000002400 */
[----:B------:R-:W5:Y:S01]  /*6580*/  SHFL.IDX PT, R115, R114, RZ, 0x1c1f ;  /* 0x001c1fff72737589 */ /* 0x000f6200000e0000 */
[----:B------:R-:W-:-:S04]  /*6590*/  @!P1 VIADD R10, R10, 0x2a840 ;  /* 0x0002a8400a0a9836 */ /* 0x000fc80000000000 */
[----:B------:R-:W0:Y:S01]  /*65a0*/  MUFU.TANH R127, R127 ;  /* 0x0000007f007f7308 */ /* 0x000e220000002400 */
[----:B------:R-:W-:Y:S01]  /*65b0*/  @!P1 PRMT R10, RZ, 0x654, R10 ;  /* 0x00000654ff0a9816 */ /* 0x000fe2000000000a */
[----:B------:R-:W-:-:S03]  /*65c0*/  WARPGROUP.DEPBAR.LE gsb0, 0x0 ;  /* 0x00008000000079c5 */ /* 0x000fc60000010000 */
[----:B------:R2:W-:Y:S02]  /*65d0*/  @!P1 SYNCS.ARRIVE.TRANS64.RED.A1T0 RZ, [R10+URZ], RZ ;  /* 0x000000ff0aff99a7 */ /* 0x0005e4000810043f */
[----:B--2---:R-:W-:-:S04]  /*65e0*/  IADD3 R10, -R18, 0x1, R151 ;  /* 0x00000001120a7810 */ /* 0x004fc80007ffe197 */
[----:B------:R-:W-:-:S05]  /*65f0*/  IADD3 R10, -R17, R10, R16 ;  /* 0x0000000a110a7210 */ /* 0x000fca0007ffe110 */
[C---:B------:R-:W-:Y:S02]  /*6600*/  VIADD R122, R10.reuse, UR55 ;  /* 0x000000370a7a7c36 */ /* 0x040fe40008000000 */
[----:B------:R-:W-:Y:S02]  /*6610*/  VIADD R124, R10, UR54 ;  /* 0x000000360a7c7c36 */ /* 0x000fe40008000000 */
[--C-:B-----5:R-:W-:Y:S02]  /*6620*/  IMAD.IADD R118, R122, 0x1, R115.reuse ;  /* 0x000000017a767824 */ /* 0x120fe400078e0273 */
[----:B------:R-:W-:Y:S01]  /*6630*/  IMAD.IADD R120, R124, 0x1, R115 ;  /* 0x000000017c787824 */ /* 0x000fe200078e0273 */
[----:B01-34-:R-:W-:Y:S06]  /*6640*/  @P2 BRA `(.L_x_1168) ;  /* 0x0000000000542947 */ /* 0x01bfec0003800000 */
[----:B------:R-:W-:Y:S01]  /*6650*/  IADD3 R115, -R17, R16, R115 ;  /* 0x0000001011737210 */ /* 0x000fe20007ffe173 */
[----:B------:R-:W-:Y:S03]  /*6660*/  BSSY B0, `(.L_x_1169) ;  /* 0x0000010000007945 */ /* 0x000fe60003800000 */
        /* <DEDUP_REMOVED lines=10> */
.L_x_1170:
[----:B------:R-:W-:-:S05]  /*6710*/  IMAD.U32 R117, RZ, RZ, UR51 ;  /* 0x00000033ff757e24 */ /* 0x000fca000f8e00ff */
[----:B------:R-:W-:-:S13]  /*6720*/  ISETP.NE.AND P2, PT, R117, 0x1, PT ;  /* 0x000000017500780c */ /* 0x000fda0003f45270 */
[----:B------:R-:W0:Y:S02]  /*6730*/  @P2 LDC.64 R10, c[0x0][0x9e8] ;  /* 0x00027a00ff0a2b82 */ /* 0x000e240000000a00 */
[----:B0-----:R-:W-:-:S05]  /*6740*/  @P2 IMAD.HI.U32 R10, R115, R10, RZ ;  /* 0x0000000a730a2227 */ /* 0x001fca00078e00ff */
[----:B------:R-:W-:-:S07]  /*6750*/  @P2 SHF.R.U32.HI R115, RZ, R11, R10 ;  /* 0x0000000bff732219 */ /* 0x000fce000001160a */
.L_x_1171:
[----:B------:R-:W-:Y:S05]  /*6760*/  BSYNC B0 ;  /* 0x0000000000007941 */ /* 0x000fea0003800000 */
.L_x_1169:
[----:B------:R-:W-:-:S05]  /*6770*/  IMAD R115, R115, R117, R116 ;  /* 0x0000007573737224 */ /* 0x000fca00078e0274 */
[----:B------:R-:W-:Y:S02]  /*6780*/  VIADDMNMX R118, R115, R117, R118, PT ;  /* 0x0000007573767246 */ /* 0x000fe40003800176 */
[----:B------:R-:W-:-:S07]  /*6790*/  VIMNMX R120, R120, R115, !PT ;  /* 0x0000007378787248 */ /* 0x000fce0007fe0100 */
.L_x_1168:
[C---:B------:R-:W-:Y:S02]  /*67a0*/  ISETP.GE.AND P2, PT, R151.reuse, 0x2, PT ;  /* 0x000000029700780c */ /* 0x040fe40003f46270 */
[C---:B------:R-:W-:Y:S02]  /*67b0*/  ISETP.GE.AND P6, PT, R151.reuse, 0xa, PT ;  /* 0x0000000a9700780c */ /* 0x040fe40003fc6270 */
        /* <DEDUP_REMOVED lines=9> */
[----:B------:R-:W-:-:S02]  /*6850*/  FSEL R137, R146, -INF , !P4 ;  /* 0xff80000092897808 */ /* 0x000fc40006000000 */
[----:B------:R-:W-:Y:S02]  /*6860*/  ISETP.LT.OR P5, PT, R118, 0x9, P5 ;  /* 0x000000097600780c */ /* 0x000fe40002fa1670 */
[----:B------:R-:W-:Y:S02]  /*6870*/  ISETP.GT.AND P4, PT, R120, 0x10, !P6 ;  /* 0x000000107800780c */ /* 0x000fe40007784270 */
[----:B------:R-:W-:Y:S02]  /*6880*/  FSEL R145, R145, -INF , !P5 ;  /* 0xff80000091917808 */ /* 0x000fe40006800000 */
        /* <DEDUP_REMOVED lines=21> */
[C---:B------:R-:W-:Y:S02]  /*69e0*/  ISETP.GE.AND P5, PT, R151.reuse, 0x22, PT ;  /* 0x000000229700780c */ /* 0x040fe40003fa6270 */
        /* <DEDUP_REMOVED lines=74> */
[----:B------:R-:W-:Y:S02]  /*6e90*/  ISETP.GE.AND P6, PT, R151, 0x5a, PT ;  /* 0x0000005a9700780c */ /* 0x000fe40003fc6270 */
[----:B------:R-:W0:Y:S02]  /*6ea0*/  SHFL.IDX PT, R151, R114, 0x1, 0x1c1f ;  /* 0x003c1f0072977f89 */ /* 0x000e2400000e0000 */
[----:B------:R-:W-:Y:S02]  /*6eb0*/  P2R R112, PR, RZ, 0x40 ;  /* 0x00000040ff707803 */ /* 0x000fe40000000000 */
[----:B------:R-:W-:-:S04]  /*6ec0*/  ISETP.GT.AND P6, PT, R120, 0x59, !P6 ;  /* 0x000000597800780c */ /* 0x000fc800077c4270 */
[----:B------:R-:W-:-:S04]  /*6ed0*/  ISETP.LT.OR P6, PT, R118, 0x5a, P6 ;  /* 0x0000005a7600780c */ /* 0x000fc800037c1670 */
[----:B------:R-:W-:Y:S02]  /*6ee0*/  FSEL R133, R133, -INF , !P6 ;  /* 0xff80000085857808 */ /* 0x000fe40007000000 */
[----:B------:R-:W-:Y:S01]  /*6ef0*/  PLOP3.LUT P6, PT, PT, PT, UP1, 0x40, 0x0 ;  /* 0x000000000000781c */ /* 0x000fe20003fce818 */
[--C-:B0-----:R-:W-:Y:S02]  /*6f00*/  IMAD.IADD R12, R122, 0x1, R151.reuse ;  /* 0x000000017a0c7824 */ /* 0x101fe400078e0297 */
[----:B------:R-:W-:-:S10]  /*6f10*/  IMAD.IADD R106, R124, 0x1, R151 ;  /* 0x000000017c6a7824 */ /* 0x000fd400078e0297 */
[----:B------:R-:W-:Y:S05]  /*6f20*/  @P6 BRA `(.L_x_1172) ;  /* 0x0000000000546947 */ /* 0x000fea0003800000 */
        /* <DEDUP_REMOVED lines=12> */
.L_x_1174:
[----:B------:R-:W-:-:S05]  /*6ff0*/  IMAD.U32 R114, RZ, RZ, UR51 ;  /* 0x00000033ff727e24 */ /* 0x000fca000f8e00ff */
[----:B------:R-:W-:-:S13]  /*7000*/  ISETP.NE.AND P6, PT, R114, 0x1, PT ;  /* 0x000000017200780c */ /* 0x000fda0003fc5270 */
[----:B------:R-:W0:Y:S02]  /*7010*/  @P6 LDC.64 R10, c[0x0][0x9e8] ;  /* 0x00027a00ff0a6b82 */ /* 0x000e240000000a00 */
[----:B0-----:R-:W-:-:S05]  /*7020*/  @P6 IMAD.HI.U32 R10, R151, R10, RZ ;  /* 0x0000000a970a6227 */ /* 0x001fca00078e00ff */
[----:B------:R-:W-:-:S07]  /*7030*/  @P6 SHF.R.U32.HI R151, RZ, R11, R10 ;  /* 0x0000000bff976219 */ /* 0x000fce000001160a */
.L_x_1175:
[----:B------:R-:W-:Y:S05]  /*7040*/  BSYNC B0 ;  /* 0x0000000000007941 */ /* 0x000fea0003800000 */
.L_x_1173:
[----:B------:R-:W-:-:S05]  /*7050*/  IMAD R151, R151, R114, R116 ;  /* 0x0000007297977224 */ /* 0x000fca00078e0274 */
[----:B------:R-:W-:Y:S02]  /*7060*/  VIADDMNMX R12, R151, R114, R12, PT ;  /* 0x00000072970c7246 */ /* 0x000fe4000380010c */
[----:B------:R-:W-:-:S07]  /*7070*/  VIMNMX R106, R106, R151, !PT ;  /* 0x000000976a6a7248 */ /* 0x000fce0007fe0100 */
.L_x_1172:
[C---:B------:R-:W-:Y:S01]  /*7080*/  ISETP.GT.AND P2, PT, R106.reuse, 0x1, !P2 ;  /* 0x000000016a00780c */ /* 0x040fe20005744270 */
[----:B------:R-:W0:Y:S01]  /*7090*/  LDC R10, c[0x0][0x988] ;  /* 0x00026200ff0a7b82 */ /* 0x000e220000000800 */
[----:B------:R-:W-:Y:S01]  /*70a0*/  ISETP.GT.AND P3, PT, R106, 0x8, !P3 ;  /* 0x000000086a00780c */ /* 0x000fe20005f64270 */
[----:B------:R-:W-:Y:S01]  /*70b0*/  UMOV UR36, UR39 ;  /* 0x0000002700247c82 */ /* 0x000fe20008000000 */
        /* <DEDUP_REMOVED lines=33> */
[----:B------:R-:W-:Y:S02]  /*72d0*/  ISETP.NE.AND P3, PT, R155, RZ, PT ;  /* 0x000000ff9b00720c */ /* 0x000fe40003f65270 */
        /* <DEDUP_REMOVED lines=41> */
[----:B------:R-:W-:Y:S02]  /*7570*/  ISETP.LT.OR P2, PT, R12, 0x32, P2 ;  /* 0x000000320c00780c */ /* 0x000fe40001741670 */
[----:B------:R-:W-:Y:S02]  /*7580*/  ISETP.GT.AND P5, PT, R106, 0x58, !P5 ;  /* 0x000000586a00780c */ /* 0x000fe40006fa4270 */
[----:B------:R-:W-:Y:S02]  /*7590*/  FSEL R95, R95, -INF , !P2 ;  /* 0xff8000005f5f7808 */ /* 0x000fe40005000000 */
[----:B------:R-:W-:-:S02]  /*75a0*/  ISETP.NE.AND P2, PT, R150, RZ, PT ;  /* 0x000000ff9600720c */ /* 0x000fc40003f45270 */
[----:B------:R-:W-:Y:S02]  /*75b0*/  ISETP.LT.OR P4, PT, R12, 0x52, P4 ;  /* 0x000000520c00780c */ /* 0x000fe40002781670 */
[----:B------:R-:W-:Y:S02]  /*75c0*/  ISETP.GT.AND P2, PT, R106, 0x38, !P2 ;  /* 0x000000386a00780c */ /* 0x000fe40005744270 */
[C---:B------:R-:W-:Y:S02]  /*75d0*/  ISETP.LT.OR P5, PT, R12.reuse, 0x59, P5 ;  /* 0x000000590c00780c */ /* 0x040fe40002fa1670 */
[----:B------:R-:W-:Y:S02]  /*75e0*/  ISETP.LT.OR P2, PT, R12, 0x39, P2 ;  /* 0x000000390c00780c */ /* 0x000fe40001741670 */
[----:B------:R-:W-:Y:S02]  /*75f0*/  FSEL R97, R97, -INF , !P5 ;  /* 0xff80000061617808 */ /* 0x000fe40006800000 */
        /* <DEDUP_REMOVED lines=16> */
[----:B------:R-:W-:Y:S02]  /*7700*/  ISETP.GT.AND P2, PT, R106, 0x48, !P3 ;  /* 0x000000486a00780c */ /* 0x000fe40005f44270 */
[----:B------:R-:W-:Y:S02]  /*7710*/  ISETP.NE.AND P3, PT, R110, RZ, PT ;  /* 0x000000ff6e00720c */ /* 0x000fe40003f65270 */
[----:B------:R-:W-:Y:S02]  /*7720*/  ISETP.LT.OR P2, PT, R12, 0x49, P2 ;  /* 0x000000490c00780c */ /* 0x000fe40001741670 */
[----:B------:R-:W-:Y:S02]  /*7730*/  ISETP.GT.AND P3, PT, R106, 0x50, !P3 ;  /* 0x000000506a00780c */ /* 0x000fe40005f64270 */
[----:B------:R-:W-:-:S02]  /*7740*/  FSEL R103, R103, -INF , !P2 ;  /* 0xff80000067677808 */ /* 0x000fc40005000000 */
[----:B------:R-:W-:Y:S02]  /*7750*/  ISETP.GT.AND P2, PT, R106, 0x49, !P6 ;  /* 0x000000496a00780c */ /* 0x000fe40007744270 */
[----:B------:R-:W-:Y:S02]  /*7760*/  ISETP.NE.AND P6, PT, R126, RZ, PT ;  /* 0x000000ff7e00720c */ /* 0x000fe40003fc5270 */
[C---:B------:R-:W-:Y:S02]  /*7770*/  ISETP.LT.OR P2, PT, R12.reuse, 0x4a, P2 ;  /* 0x0000004a0c00780c */ /* 0x040fe40001741670 */
[----:B------:R-:W-:Y:S02]  /*7780*/  ISETP.LT.OR P3, PT, R12, 0x51, P3 ;  /* 0x000000510c00780c */ /* 0x000fe40001f61670 */
[----:B------:R-:W-:Y:S02]  /*7790*/  FSEL R215, R104, -INF , !P2 ;  /* 0xff80000068d77808 */ /* 0x000fe40005000000 */
[----:B------:R-:W-:-:S02]  /*77a0*/  ISETP.GT.AND P2, PT, R106, RZ, !P6 ;  /* 0x000000ff6a00720c */ /* 0x000fc40007744270 */
[----:B------:R-:W-:Y:S02]  /*77b0*/  ISETP.NE.AND P6, PT, R112, RZ, PT ;  /* 0x000000ff7000720c */ /* 0x000fe40003fc5270 */
[----:B------:R-:W-:Y:S02]  /*77c0*/  ISETP.LT.OR P2, PT, R12, 0x1, P2 ;  /* 0x000000010c00780c */ /* 0x000fe40001741670 */
[----:B------:R-:W-:Y:S02]  /*77d0*/  ISETP.GT.AND P6, PT, R106, 0x59, !P6 ;  /* 0x000000596a00780c */ /* 0x000fe400077c4270 */
[----:B------:R-:W-:Y:S01]  /*77e0*/  FSEL R219, R0, -INF , !P2 ;  /* 0xff80000000db7808 */ /* 0x000fe20005000000 */
[C---:B0-----:R-:W-:Y:S01]  /*77f0*/  FMUL.FTZ R0, R11.reuse, R10 ;  /* 0x0000000a0b007220 */ /* 0x041fe20000410000 */
[----:B------:R-:W-:Y:S02]  /*7800*/  FSETP.NEU.FTZ.AND P2, PT, R11, -INF , PT ;  /* 0xff8000000b00780b */ /* 0x000fe40003f5d000 */
[----:B------:R-:W-:-:S02]  /*7810*/  FMNMX.FTZ R2, R219, R8, !PT ;  /* 0x00000008db027209 */ /* 0x000fc40007810000 */
[----:B------:R-:W-:Y:S02]  /*7820*/  FSEL R0, R0, RZ, P2 ;  /* 0x000000ff00007208 */ /* 0x000fe40001000000 */
[----:B------:R-:W-:Y:S02]  /*7830*/  FMNMX.FTZ R2, R213, R2, !PT ;  /* 0x00000002d5027209 */ /* 0x000fe40007810000 */
[----:B------:R-:W-:Y:S01]  /*7840*/  ISETP.LT.OR P6, PT, R12, 0x5a, P6 ;  /* 0x0000005a0c00780c */ /* 0x000fe200037c1670 */
[--C-:B------:R-:W-:Y:S01]  /*7850*/  FFMA.FTZ R148, R141, R10, -R0.reuse ;  /* 0x0000000a8d947223 */ /* 0x100fe20000010800 */
[----:B------:R-:W-:Y:S01]  /*7860*/  FMNMX.FTZ R2, R151, R2, !PT ;  /* 0x0000000297027209 */ /* 0x000fe20007810000 */
[-CC-:B------:R-:W-:Y:S01]  /*7870*/  FFMA.FTZ R150, R129, R10.reuse, -R0.reuse ;  /* 0x0000000a81967223 */ /* 0x180fe20000010800 */
[----:B------:R-:W-:Y:S01]  /*7880*/  FSEL R141, R93, -INF , !P3 ;  /* 0xff8000005d8d7808 */ /* 0x000fe20005800000 */
        /* <DEDUP_REMOVED lines=11> */
[----:B------:R-:W-:Y:S01]  /*7940*/  FSEL R12, R11, RZ, P2 ;  /* 0x000000ff0b0c7208 */ /* 0x000fe20001000000 */
[--C-:B------:R-:W-:Y:S01]  /*7950*/  FFMA.FTZ R140, R117, R10, -R0.reuse ;  /* 0x0000000a758c7223 */ /* 0x100fe20000010800 */
[----:B------:R-:W-:Y:S01]  /*7960*/  FMNMX.FTZ R2, R153, R2, !PT ;  /* 0x0000000299027209 */ /* 0x000fe20007810000 */
[-CC-:B------:R-:W-:Y:S01]  /*7970*/  FFMA.FTZ R217, R108, R10.reuse, -R0.reuse ;  /* 0x0000000a6cd97223 */ /* 0x180fe20000010800 */
[--C-:B------:R-:W-:Y:S01]  /*7980*/  FFMA.FTZ R158, R145, R10, -R0.reuse ;  /* 0x0000000a919e7223 */ /* 0x100fe20000010800 */
[----:B------:R-:W-:Y:S01]  /*7990*/  FADD.FTZ R119, -R12, R7 ;  /* 0x000000070c777221 */ /* 0x000fe20000010100 */
[----:B------:R-:W-:Y:S01]  /*79a0*/  FMNMX.FTZ R2, R207, R2, !PT ;  /* 0x00000002cf027209 */ /* 0x000fe20007810000 */
[-CC-:B------:R-:W-:Y:S01]  /*79b0*/  FFMA.FTZ R137, R137, R10.reuse, -R0.reuse ;  /* 0x0000000a89897223 */ /* 0x180fe20000010800 */
[-CC-:B------:R-:W-:Y:S01]  /*79c0*/  FFMA.FTZ R152, R147, R10.reuse, -R0.reuse ;  /* 0x0000000a93987223 */ /* 0x180fe20000010800 */
[--C-:B------:R-:W-:Y:S01]  /*79d0*/  FFMA.FTZ R139, R139, R10, -R0.reuse ;  /* 0x0000000a8b8b7223 */ /* 0x100fe20000010800 */
        /* <DEDUP_REMOVED lines=13> */
[-C--:B------:R-:W-:Y:S01]  /*7ab0*/  FFMA.FTZ R7, R133, R10.reuse, -R0 ;  /* 0x0000000a85077223 */ /* 0x080fe20000010800 */
[----:B------:R-:W-:Y:S01]  /*7ac0*/  FMUL.FTZ R0, R119, R10 ;  /* 0x0000000a77007220 */ /* 0x000fe20000410000 */
[----:B------:R-:W-:Y:S01]  /*7ad0*/  MUFU.EX2 R217, R217 ;  /* 0x000000d900d97308 */ /* 0x000fe20000000800 */
[----:B------:R-:W-:-:S04]  /*7ae0*/  FMNMX.FTZ R2, R21, R2, !PT ;  /* 0x0000000215027209 */ /* 0x000fc80007810000 */
[----:B------:R-:W-:-:S03]  /*7af0*/  FMNMX.FTZ R2, R95, R2, !PT ;  /* 0x000000025f027209 */ /* 0x000fc60007810000 */
[----:B------:R-:W0:Y:S01]  /*7b00*/  MUFU.EX2 R0, R0 ;  /* 0x0000000000007308 */ /* 0x000e220000000800 */
[----:B------:R-:W-:-:S04]  /*7b10*/  FMNMX.FTZ R2, R15, R2, !PT ;  /* 0x000000020f027209 */ /* 0x000fc80007810000 */
[----:B------:R-:W-:-:S03]  /*7b20*/  FMNMX.FTZ R2, R99, R2, !PT ;  /* 0x0000000263027209 */ /* 0x000fc60007810000 */
[----:B------:R-:W1:Y:S01]  /*7b30*/  MUFU.EX2 R156, R156 ;  /* 0x0000009c009c7308 */ /* 0x000e620000000800 */
[----:B------:R-:W-:-:S04]  /*7b40*/  FMNMX.FTZ R2, R101, R2, !PT ;  /* 0x0000000265027209 */ /* 0x000fc80007810000 */
[----:B------:R-:W-:-:S03]  /*7b50*/  FMNMX.FTZ R2, R13, R2, !PT ;  /* 0x000000020d027209 */ /* 0x000fc60007810000 */
[----:B------:R-:W2:Y:S01]  /*7b60*/  MUFU.EX2 R158, R158 ;  /* 0x0000009e009e7308 */ /* 0x000ea20000000800 */
[----:B------:R-:W-:Y:S01]  /*7b70*/  FMNMX.FTZ R2, R103, R2, !PT ;  /* 0x0000000267027209 */ /* 0x000fe20007810000 */
[----:B0-----:R-:W-:-:S03]  /*7b80*/  FFMA.FTZ R127, R0, R6, R217 ;  /* 0x00000006007f7223 */ /* 0x001fc600000100d9 */
[----:B------:R-:W-:-:S03]  /*7b90*/  FMNMX.FTZ R2, R215, R2, !PT ;  /* 0x00000002d7027209 */ /* 0x000fc60007810000 */
[----:B------:R-:W0:Y:S01]  /*7ba0*/  MUFU.EX2 R137, R137 ;  /* 0x0000008900897308 */ /* 0x000e220000000800 */
[----:B------:R-:W-:Y:S01]  /*7bb0*/  FMNMX.FTZ R2, R141, R2, !PT ;  /* 0x000000028d027209 */ /* 0x000fe20007810000 */
[C---:B-1----:R-:W-:Y:S01]  /*7bc0*/  FADD.FTZ R127, R156.reuse, R127 ;  /* 0x0000007f9c7f7221 */ /* 0x042fe20000010000 */
[----:B------:R-:W-:Y:S02]  /*7bd0*/  F2FP.F16.F32.PACK_AB R156, R156, R217 ;  /* 0x000000d99c9c723e */ /* 0x000fe400000000ff */
[----:B------:R-:W-:-:S03]  /*7be0*/  FMNMX.FTZ R2, R131, R2, !PT ;  /* 0x0000000283027209 */ /* 0x000fc60007810000 */
[----:B------:R-:W1:Y:S01]  /*7bf0*/  MUFU.EX2 R152, R152 ;  /* 0x0000009800987308 */ /* 0x000e620000000800 */
[----:B------:R-:W-:Y:S01]  /*7c00*/  FMNMX.FTZ R2, R97, R2, !PT ;  /* 0x0000000261027209 */ /* 0x000fe20007810000 */
[----:B--2---:R-:W-:-:S03]  /*7c10*/  FADD.FTZ R6, R158, R127 ;  /* 0x0000007f9e067221 */ /* 0x004fc60000010000 */
[----:B------:R-:W-:-:S03]  /*7c20*/  FMNMX.FTZ R2, R129, R2, !PT ;  /* 0x0000000281027209 */ /* 0x000fc60007810000 */
[----:B------:R-:W2:Y:S01]  /*7c30*/  MUFU.EX2 R139, R139 ;  /* 0x0000008b008b7308 */ /* 0x000ea20000000800 */
[----:B0-----:R-:W-:Y:S01]  /*7c40*/  F2FP.F16.F32.PACK_AB R158, R137, R158 ;  /* 0x0000009e899e723e */ /* 0x001fe200000000ff */
[----:B------:R-:W0:Y:S06]  /*7c50*/  SHFL.BFLY PT, R143, R2, 0x2, 0x1f ;  /* 0x0c401f00028f7f89 */ /* 0x000e2c00000e0000 */
[----:B------:R-:W3:Y:S08]  /*7c60*/  MUFU.EX2 R154, R154 ;  /* 0x0000009a009a7308 */ /* 0x000ef00000000800 */
[----:B------:R-:W-:Y:S08]  /*7c70*/  MUFU.EX2 R135, R135 ;  /* 0x0000008700877308 */ /* 0x000ff00000000800 */
[----:B------:R-:W-:Y:S01]  /*7c80*/  MUFU.EX2 R148, R148 ;  /* 0x0000009400947308 */ /* 0x000fe20000000800 */
[----:B0-----:R-:W-:-:S05]  /*7c90*/  FMNMX.FTZ R143, R2, R143, !PT ;  /* 0x0000008f028f7209 */ /* 0x001fca0007810000 */
[----:B------:R-:W0:Y:S02]  /*7ca0*/  SHFL.BFLY PT, R2, R143, 0x1, 0x1f ;  /* 0x0c201f008f027f89 */ /* 0x000e2400000e0000 */
[----:B------:R-:W-:Y:S08]  /*7cb0*/  MUFU.EX2 R93, R93 ;  /* 0x0000005d005d7308 */ /* 0x000ff00000000800 */
[----:B------:R-:W-:Y:S08]  /*7cc0*/  MUFU.EX2 R150, R150 ;  /* 0x0000009600967308 */ /* 0x000ff00000000800 */
[----:B------:R-:W-:Y:S01]  /*7cd0*/  MUFU.EX2 R107, R107 ;  /* 0x0000006b006b7308 */ /* 0x000fe20000000800 */
[----:B0-----:R-:W-:-:S07]  /*7ce0*/  FMNMX.FTZ R109, R143, R2, !PT ;  /* 0x000000028f6d7209 */ /* 0x001fce0007810000 */
[----:B------:R-:W-:Y:S01]  /*7cf0*/  MUFU.EX2 R144, R144 ;  /* 0x0000009000907308 */ /* 0x000fe20000000800 */
[C---:B------:R-:W-:Y:S01]  /*7d00*/  FSETP.NEU.FTZ.AND P2, PT, R109.reuse, -INF , PT ;  /* 0xff8000006d00780b */ /* 0x040fe20003f5d000 */
[----:B------:R-:W-:-:S06]  /*7d10*/  FMUL.FTZ R90, R109, R10 ;  /* 0x0000000a6d5a7220 */ /* 0x000fcc0000410000 */
[----:B------:R-:W-:Y:S01]  /*7d20*/  MUFU.EX2 R105, R105 ;  /* 0x0000006900697308 */ /* 0x000fe20000000800 */
[----:B------:R-:W-:-:S05]  /*7d30*/  FSEL R90, R90, RZ, P2 ;  /* 0x000000ff5a5a7208 */ /* 0x000fca0001000000 */
[-CC-:B------:R-:W-:Y:S01]  /*7d40*/  FFMA.FTZ R14, R151, R10.reuse, -R90.reuse ;  /* 0x0000000a970e7223 */ /* 0x180fe2000001085a */
[-CC-:B------:R-:W-:Y:S01]  /*7d50*/  FFMA.FTZ R151, R89, R10.reuse, -R90.reuse ;  /* 0x0000000a59977223 */ /* 0x180fe2000001085a */
[----:B------:R-:W-:Y:S01]  /*7d60*/  FSEL R89, R109, RZ, P2 ;  /* 0x000000ff6d597208 */ /* 0x000fe20001000000 */
[-CC-:B------:R-:W-:Y:S01]  /*7d70*/  FFMA.FTZ R119, R219, R10.reuse, -R90.reuse ;  /* 0x0000000adb777223 */ /* 0x180fe2000001085a */
[-CC-:B------:R-:W-:Y:S01]  /*7d80*/  FFMA.FTZ R12, R213, R10.reuse, -R90.reuse ;  /* 0x0000000ad50c7223 */ /* 0x180fe2000001085a */
[-C--:B------:R-:W-:Y:S01]  /*7d90*/  FFMA.FTZ R121, R211, R10.reuse, -R90 ;  /* 0x0000000ad3797223 */ /* 0x080fe2000001085a */
[----:B------:R-:W-:Y:S01]  /*7da0*/  MUFU.EX2 R14, R14 ;  /* 0x0000000e000e7308 */ /* 0x000fe20000000800 */
[----:B------:R-:W-:Y:S01]  /*7db0*/  FADD.FTZ R89, -R89, R8 ;  /* 0x0000000859597221 */ /* 0x000fe20000010100 */
[-CC-:B------:R-:W-:Y:S01]  /*7dc0*/  FFMA.FTZ R20, R157, R10.reuse, -R90.reuse ;  /* 0x0000000a9d147223 */ /* 0x180fe2000001085a */
[-C--:B------:R-:W-:Y:S01]  /*7dd0*/  FFMA.FTZ R145, R21, R10.reuse, -R90 ;  /* 0x0000000a15917223 */ /* 0x080fe2000001085a */
[----:B------:R-:W-:Y:S01]  /*7de0*/  FADD.FTZ R21, R137, R6 ;  /* 0x0000000689157221 */ /* 0x000fe20000010000 */
[-C--:B------:R-:W-:Y:S01]  /*7df0*/  FMUL.FTZ R89, R89, R10.reuse ;  /* 0x0000000a59597220 */ /* 0x080fe20000410000 */
        /* <DEDUP_REMOVED lines=10> */
[----:B------:R0:W1:Y:S01]  /*7ea0*/  MUFU.EX2 R2, R89 ;  /* 0x0000005900027308 */ /* 0x0000620000000800 */
[----:B---3--:R-:W-:Y:S01]  /*7eb0*/  FADD.FTZ R98, R154, R15 ;  /* 0x0000000f9a627221 */ /* 0x008fe20000010000 */
[-CC-:B------:R-:W-:Y:S01]  /*7ec0*/  FFMA.FTZ R94, R95, R10.reuse, -R90.reuse ;  /* 0x0000000a5f5e7223 */ /* 0x180fe2000001085a */
[-CC-:B------:R-:W-:Y:S01]  /*7ed0*/  FFMA.FTZ R13, R13, R10.reuse, -R90.reuse ;  /* 0x0000000a0d0d7223 */ /* 0x180fe2000001085a */
[-CC-:B------:R-:W-:Y:S01]  /*7ee0*/  FFMA.FTZ R96, R99, R10.reuse, -R90.reuse ;  /* 0x0000000a63607223 */ /* 0x180fe2000001085a */
[-CC-:B------:R-:W-:Y:S01]  /*7ef0*/  FFMA.FTZ R103, R103, R10.reuse, -R90.reuse ;  /* 0x0000000a67677223 */ /* 0x180fe2000001085a */
[-CC-:B------:R-:W-:Y:S01]  /*7f00*/  FFMA.FTZ R215, R215, R10.reuse, -R90.reuse ;  /* 0x0000000ad7d77223 */ /* 0x180fe2000001085a */
[----:B------:R-:W-:Y:S01]  /*7f10*/  FFMA.FTZ R141, R141, R10, -R90 ;  /* 0x0000000a8d8d7223 */ /* 0x000fe2000001085a */
[----:B------:R-:W2:Y:S01]  /*7f20*/  MUFU.EX2 R12, R12 ;  /* 0x0000000c000c7308 */ /* 0x000ea20000000800 */
[----:B0-----:R-:W-:-:S02]  /*7f30*/  IMAD.U32 R89, RZ, RZ, UR6 ;  /* 0x00000006ff597e24 */ /* 0x001fc4000f8e00ff */
[-CC-:B------:R-:W-:Y:S01]  /*7f40*/  FFMA.FTZ R131, R131, R10.reuse, -R90.reuse ;  /* 0x0000000a83837223 */ /* 0x180fe2000001085a */
[----:B------:R-:W-:Y:S01]  /*7f50*/  FFMA.FTZ R97, R97, R10, -R90 ;  /* 0x0000000a61617223 */ /* 0x000fe2000001085a */
[----:B------:R-:W-:Y:S01]  /*7f60*/  ISETP.GT.AND P2, PT, R9, UR50, PT ;  /* 0x0000003209007c0c */ /* 0x000fe2000bf44270 */
[----:B------:R-:W-:Y:S01]  /*7f70*/  @!P1 VIADD R89, R89, 0x2a860 ;  /* 0x0002a86059599836 */ /* 0x000fe20000000000 */
[----:B------:R-:W-:Y:S01]  /*7f80*/  F2FP.F16.F32.PACK_AB R152, R139, R152 ;  /* 0x000000988b98723e */ /* 0x000fe200000000ff */
[----:B------:R-:W-:Y:S01]  /*7f90*/  VIADD R9, R9, 0xffffffff ;  /* 0xffffffff09097836 */ /* 0x000fe20000000000 */
[----:B------:R-:W0:Y:S01]  /*7fa0*/  MUFU.EX2 R121, R121 ;  /* 0x0000007900797308 */ /* 0x000e220000000800 */
[----:B-1----:R-:W-:Y:S01]  /*7fb0*/  FFMA.FTZ R3, R2, R3, R119 ;  /* 0x0000000302037223 */ /* 0x002fe20000010077 */
[----:B------:R-:W-:Y:S02]  /*7fc0*/  @!P1 PRMT R89, RZ, 0x654, R89 ;  /* 0x00000654ff599816 */ /* 0x000fe40000000059 */
[----:B------:R-:W-:-:S02]  /*7fd0*/  F2FP.F16.F32.PACK_AB R154, R135, R154 ;  /* 0x0000009a879a723e */ /* 0x000fc400000000ff */
[----:B------:R1:W-:Y:S02]  /*7fe0*/  @!P1 SYNCS.ARRIVE.TRANS64.RED.A1T0 RZ, [R89+URZ], RZ ;  /* 0x000000ff59ff99a7 */ /* 0x0003e4000810043f */
[----:B------:R-:W3:Y:S01]  /*7ff0*/  MUFU.EX2 R20, R20 ;  /* 0x0000001400147308 */ /* 0x000ee20000000800 */
[C---:B--2---:R-:W-:Y:S01]  /*8000*/  FADD.FTZ R3, R12.reuse, R3 ;  /* 0x000000030c037221 */ /* 0x044fe20000010000 */
[----:B------:R-:W-:-:S03]  /*8010*/  F2FP.F16.F32.PACK_AB R157, R12, R119 ;  /* 0x000000770c9d723e */ /* 0x000fc600000000ff */
[----:B------:R-:W-:Y:S01]  /*8020*/  FADD.FTZ R6, R14, R3 ;  /* 0x000000030e067221 */ /* 0x000fe20000010000 */
[----:B------:R-:W-:Y:S02]  /*8030*/  FADD.FTZ R3, R135, R98 ;  /* 0x0000006287037221 */ /* 0x000fe40000010000 */
[----:B------:R-:W2:Y:S01]  /*8040*/  MUFU.EX2 R123, R123 ;  /* 0x0000007b007b7308 */ /* 0x000ea20000000800 */
[----:B0-----:R-:W-:Y:S01]  /*8050*/  FADD.FTZ R15, R121, R6 ;  /* 0x00000006790f7221 */ /* 0x001fe20000010000 */
[----:B------:R-:W-:Y:S01]  /*8060*/  FADD.FTZ R98, R148, R3 ;  /* 0x0000000394627221 */ /* 0x000fe20000010000 */
[-CC-:B------:R-:W-:Y:S01]  /*8070*/  FFMA.FTZ R3, R101, R10.reuse, -R90.reuse ;  /* 0x0000000a65037223 */ /* 0x180fe2000001085a */
[----:B------:R-:W-:Y:S01]  /*8080*/  FFMA.FTZ R90, R129, R10, -R90 ;  /* 0x0000000a815a7223 */ /* 0x000fe2000001085a */
[C---:B------:R-:W-:Y:S01]  /*8090*/  F2FP.F16.F32.PACK_AB R148, R93.reuse, R148 ;  /* 0x000000945d94723e */ /* 0x040fe200000000ff */
[----:B------:R-:W-:Y:S01]  /*80a0*/  FADD.FTZ R21, R93, R98 ;  /* 0x000000625d157221 */ /* 0x000fe20000010000 */
[----:B------:R-:W-:Y:S01]  /*80b0*/  F2FP.F16.F32.PACK_AB R159, R121, R14 ;  /* 0x0000000e799f723e */ /* 0x000fe200000000ff */
[----:B------:R-:W0:Y:S01]  /*80c0*/  MUFU.EX2 R88, R88 ;  /* 0x0000005800587308 */ /* 0x000e220000000800 */
[----:B---3--:R-:W-:Y:S01]  /*80d0*/  FADD.FTZ R6, R20, R15 ;  /* 0x0000000f14067221 */ /* 0x008fe20000010000 */
[----:B------:R-:W-:Y:S01]  /*80e0*/  FADD.FTZ R98, R150, R21 ;  /* 0x0000001596627221 */ /* 0x000fe20000010000 */
[----:B------:R-:W-:-:S05]  /*80f0*/  F2FP.F16.F32.PACK_AB R150, R107, R150 ;  /* 0x000000966b96723e */ /* 0x000fca00000000ff */
[----:B------:R-:W3:Y:S01]  /*8100*/  MUFU.EX2 R125, R125 ;  /* 0x0000007d007d7308 */ /* 0x000ee20000000800 */
[C---:B--2---:R-:W-:Y:S01]  /*8110*/  FADD.FTZ R15, R123.reuse, R6 ;  /* 0x000000067b0f7221 */ /* 0x044fe20000010000 */
[----:B------:R-:W-:-:S06]  /*8120*/  F2FP.F16.F32.PACK_AB R153, R123, R20 ;  /* 0x000000147b99723e */ /* 0x000fcc00000000ff */
[----:B------:R-:W2:Y:S01]  /*8130*/  MUFU.EX2 R149, R149 ;  /* 0x0000009500957308 */ /* 0x000ea20000000800 */
[----:B0-----:R-:W-:Y:S01]  /*8140*/  FADD.FTZ R6, R88, R15 ;  /* 0x0000000f58067221 */ /* 0x001fe20000010000 */
[----:B------:R-:W-:-:S04]  /*8150*/  FADD.FTZ R15, R107, R98 ;  /* 0x000000626b0f7221 */ /* 0x000fc80000010000 */
[----:B------:R-:W-:Y:S01]  /*8160*/  FADD.FTZ R98, R144, R15 ;  /* 0x0000000f90627221 */ /* 0x000fe20000010000 */
[----:B------:R-:W-:Y:S01]  /*8170*/  F2FP.F16.F32.PACK_AB R144, R105, R144 ;  /* 0x000000906990723e */ /* 0x000fe200000000ff */
[----:B------:R-:W0:Y:S01]  /*8180*/  MUFU.EX2 R92, R92 ;  /* 0x0000005c005c7308 */ /* 0x000e220000000800 */
[----:B---3--:R-:W-:Y:S01]  /*8190*/  FADD.FTZ R6, R125, R6 ;  /* 0x000000067d067221 */ /* 0x008fe20000010000 */
[----:B------:R-:W-:Y:S01]  /*81a0*/  FADD.FTZ R21, R105, R98 ;  /* 0x0000006269157221 */ /* 0x000fe20000010000 */
[----:B------:R-:W-:-:S05]  /*81b0*/  F2FP.F16.F32.PACK_AB R155, R125, R88 ;  /* 0x000000587d9b723e */ /* 0x000fca00000000ff */
[----:B------:R-:W3:Y:S01]  /*81c0*/  MUFU.EX2 R146, R146 ;  /* 0x0000009200927308 */ /* 0x000ee20000000800 */
[----:B--2---:R-:W-:-:S07]  /*81d0*/  FADD.FTZ R15, R149, R6 ;  /* 0x00000006950f7221 */ /* 0x004fce0000010000 */
[----:B------:R-:W-:Y:S01]  /*81e0*/  MUFU.EX2 R151, R151 ;  /* 0x0000009700977308 */ /* 0x000fe20000000800 */
[C---:B0-----:R-:W-:Y:S01]  /*81f0*/  FADD.FTZ R6, R92.reuse, R15 ;  /* 0x0000000f5c067221 */ /* 0x041fe20000010000 */
[----:B------:R-:W-:-:S06]  /*8200*/  F2FP.F16.F32.PACK_AB R149, R92, R149 ;  /* 0x000000955c95723e */ /* 0x000fcc00000000ff */
[----:B------:R-:W0:Y:S01]  /*8210*/  MUFU.EX2 R111, R111 ;  /* 0x0000006f006f7308 */ /* 0x000e220000000800 */
[----:B---3--:R-:W-:-:S07]  /*8220*/  FADD.FTZ R98, R146, R21 ;  /* 0x0000001592627221 */ /* 0x008fce0000010000 */
[----:B------:R-:W-:Y:S08]  /*8230*/  MUFU.EX2 R8, R91 ;  /* 0x0000005b00087308 */ /* 0x000ff00000000800 */
[----:B------:R-:W2:Y:S01]  /*8240*/  MUFU.EX2 R140, R140 ;  /* 0x0000008c008c7308 */ /* 0x000ea20000000800 */
[C---:B0-----:R-:W-:Y:S01]  /*8250*/  FADD.FTZ R15, R111.reuse, R98 ;  /* 0x000000626f0f7221 */ /* 0x041fe20000010000 */
[----:B------:R-:W-:-:S06]  /*8260*/  F2FP.F16.F32.PACK_AB R146, R111, R146 ;  /* 0x000000926f92723e */ /* 0x000fcc00000000ff */
[----:B------:R-:W-:Y:S08]  /*8270*/  MUFU.EX2 R145, R145 ;  /* 0x0000009100917308 */ /* 0x000ff00000000800 */
[----:B------:R-:W0:Y:S01]  /*8280*/  MUFU.EX2 R113, R113 ;  /* 0x0000007100717308 */ /* 0x000e220000000800 */
[----:B--2---:R-:W-:-:S07]  /*8290*/  FADD.FTZ R98, R140, R15 ;  /* 0x0000000f8c627221 */ /* 0x004fce0000010000 */
[----:B------:R-:W-:Y:S08]  /*82a0*/  MUFU.EX2 R94, R94 ;  /* 0x0000005e005e7308 */ /* 0x000ff00000000800 */
[----:B------:R-:W2:Y:S01]  /*82b0*/  MUFU.EX2 R142, R142 ;  /* 0x0000008e008e7308 */ /* 0x000ea20000000800 */
[C---:B0-----:R-:W-:Y:S01]  /*82c0*/  FADD.FTZ R15, R113.reuse, R98 ;  /* 0x00000062710f7221 */ /* 0x041fe20000010000 */
[----:B------:R-:W-:-:S06]  /*82d0*/  F2FP.F16.F32.PACK_AB R140, R113, R140 ;  /* 0x0000008c718c723e */ /* 0x000fcc00000000ff */
[----:B------:R-:W0:Y:S08]  /*82e0*/  MUFU.EX2 R147, R147 ;  /* 0x0000009300937308 */ /* 0x000e300000000800 */
[----:B-1----:R1:W-:Y:S01]  /*82f0*/  MUFU.EX2 R89, R13 ;  /* 0x0000000d00597308 */ /* 0x0023e20000000800 */
[----:B--2---:R-:W-:-:S07]  /*8300*/  FADD.FTZ R98, R142, R15 ;  /* 0x0000000f8e627221 */ /* 0x004fce0000010000 */
[----:B------:R-:W2:Y:S01]  /*8310*/  MUFU.EX2 R115, R115 ;  /* 0x0000007300737308 */ /* 0x000ea20000000800 */
[----:B-1----:R-:W-:Y:S01]  /*8320*/  FADD.FTZ R13, R151, R6 ;  /* 0x00000006970d7221 */ /* 0x002fe20000010000 */
[----:B------:R-:W-:-:S03]  /*8330*/  F2FP.F16.F32.PACK_AB R151, R8, R151 ;  /* 0x000000970897723e */ /* 0x000fc600000000ff */
[----:B------:R-:W-:Y:S01]  /*8340*/  FADD.FTZ R6, R8, R13 ;  /* 0x0000000d08067221 */ /* 0x000fe20000010000 */
[----:B------:R-:W-:Y:S02]  /*8350*/  IMAD.MOV.U32 R8, RZ, RZ, R109 ;  /* 0x000000ffff087224 */ /* 0x000fe400078e006d */
[----:B------:R-:W1:Y:S01]  /*8360*/  MUFU.EX2 R96, R96 ;  /* 0x0000006000607308 */ /* 0x000e620000000800 */
[----:B------:R-:W-:Y:S01]  /*8370*/  FADD.FTZ R13, R145, R6 ;  /* 0x00000006910d7221 */ /* 0x000fe20000010000 */
[----:B------:R-:W-:-:S03]  /*8380*/  F2FP.F16.F32.PACK_AB R145, R94, R145 ;  /* 0x000000915e91723e */ /* 0x000fc600000000ff */
[----:B------:R-:W-:-:S03]  /*8390*/  FADD.FTZ R6, R94, R13 ;  /* 0x0000000d5e067221 */ /* 0x000fc60000010000 */
[----:B------:R-:W3:Y:S01]  /*83a0*/  MUFU.EX2 R136, R136 ;  /* 0x0000008800887308 */ /* 0x000ee20000000800 */
[----:B0-----:R-:W-:Y:S01]  /*83b0*/  FADD.FTZ R13, R147, R6 ;  /* 0x00000006930d7221 */ /* 0x001fe20000010000 */
[C---:B--2---:R-:W-:Y:S01]  /*83c0*/  FADD.FTZ R15, R115.reuse, R98 ;  /* 0x00000062730f7221 */ /* 0x044fe20000010000 */
[----:B------:R-:W-:-:S05]  /*83d0*/  F2FP.F16.F32.PACK_AB R142, R115, R142 ;  /* 0x0000008e738e723e */ /* 0x000fca00000000ff */
[----:B------:R-:W0:Y:S01]  /*83e0*/  MUFU.EX2 R3, R3 ;  /* 0x0000000300037308 */ /* 0x000e220000000800 */
[C---:B-1----:R-:W-:Y:S01]  /*83f0*/  FADD.FTZ R6, R96.reuse, R13 ;  /* 0x0000000d60067221 */ /* 0x042fe20000010000 */
[----:B------:R-:W-:-:S06]  /*8400*/  F2FP.F16.F32.PACK_AB R147, R96, R147 ;  /* 0x000000936093723e */ /* 0x000fcc00000000ff */
[----:B------:R-:W1:Y:S01]  /*8410*/  MUFU.EX2 R117, R117 ;  /* 0x0000007500757308 */ /* 0x000e620000000800 */
[----:B---3--:R-:W-:-:S07]  /*8420*/  FADD.FTZ R98, R136, R15 ;  /* 0x0000000f88627221 */ /* 0x008fce0000010000 */
[----:B------:R-:W2:Y:S01]  /*8430*/  MUFU.EX2 R138, R138 ;  /* 0x0000008a008a7308 */ /* 0x000ea20000000800 */
[----:B0-----:R-:W-:-:S04]  /*8440*/  FADD.FTZ R6, R3, R6 ;  /* 0x0000000603067221 */ /* 0x001fc80000010000 */
[----:B------:R-:W-:-:S03]  /*8450*/  FADD.FTZ R6, R89, R6 ;  /* 0x0000000659067221 */ /* 0x000fc60000010000 */
[----:B------:R-:W0:Y:S01]  /*8460*/  MUFU.EX2 R103, R103 ;  /* 0x0000006700677308 */ /* 0x000e220000000800 */
[C---:B-1----:R-:W-:Y:S01]  /*8470*/  FADD.FTZ R13, R117.reuse, R98 ;  /* 0x00000062750d7221 */ /* 0x042fe20000010000 */
[----:B------:R-:W-:-:S06]  /*8480*/  F2FP.F16.F32.PACK_AB R136, R117, R136 ;  /* 0x000000887588723e */ /* 0x000fcc00000000ff */
[----:B------:R-:W1:Y:S01]  /*8490*/  MUFU.EX2 R100, R215 ;  /* 0x000000d700647308 */ /* 0x000e620000000800 */
[----:B--2---:R-:W-:-:S07]  /*84a0*/  FADD.FTZ R98, R138, R13 ;  /* 0x0000000d8a627221 */ /* 0x004fce0000010000 */
[----:B------:R2:W3:Y:S01]  /*84b0*/  MUFU.EX2 R102, R141 ;  /* 0x0000008d00667308 */ /* 0x0004e20000000800 */
[----:B0-----:R-:W-:-:S07]  /*84c0*/  FADD.FTZ R13, R103, R6 ;  /* 0x00000006670d7221 */ /* 0x001fce0000010000 */
[----:B------:R-:W0:Y:S01]  /*84d0*/  MUFU.EX2 R131, R131 ;  /* 0x0000008300837308 */ /* 0x000e220000000800 */
[C---:B-1----:R-:W-:Y:S01]  /*84e0*/  FADD.FTZ R13, R100.reuse, R13 ;  /* 0x0000000d640d7221 */ /* 0x042fe20000010000 */
[----:B--2---:R-:W-:Y:S02]  /*84f0*/  F2FP.F16.F32.PACK_AB R141, R89, R3 ;  /* 0x00000003598d723e */ /* 0x004fe400000000ff */
[----:B------:R-:W-:-:S04]  /*8500*/  F2FP.F16.F32.PACK_AB R143, R100, R103 ;  /* 0x00000067648f723e */ /* 0x000fc800000000ff */
[----:B------:R-:W1:Y:S01]  /*8510*/  MUFU.EX2 R104, R97 ;  /* 0x0000006100687308 */ /* 0x000e620000000800 */
[----:B---3--:R-:W-:-:S07]  /*8520*/  FADD.FTZ R13, R102, R13 ;  /* 0x0000000d660d7221 */ /* 0x008fce0000010000 */
[----:B------:R-:W2:Y:S01]  /*8530*/  MUFU.EX2 R7, R7 ;  /* 0x0000000700077308 */ /* 0x000ea20000000800 */
[C---:B0-----:R-:W-:Y:S01]  /*8540*/  FADD.FTZ R13, R131.reuse, R13 ;  /* 0x0000000d830d7221 */ /* 0x041fe20000010000 */
[----:B------:R-:W-:-:S06]  /*8550*/  F2FP.F16.F32.PACK_AB R137, R131, R102 ;  /* 0x000000668389723e */ /* 0x000fcc00000000ff */
[----:B------:R-:W0:Y:S01]  /*8560*/  MUFU.EX2 R90, R90 ;  /* 0x0000005a005a7308 */ /* 0x000e220000000800 */
[----:B-1----:R-:W-:Y:S01]  /*8570*/  FADD.FTZ R13, R104, R13 ;  /* 0x0000000d680d7221 */ /* 0x002fe20000010000 */
[C---:B--2---:R-:W-:Y:S01]  /*8580*/  FADD.FTZ R6, R7.reuse, R98 ;  /* 0x0000006207067221 */ /* 0x044fe20000010000 */
[----:B------:R-:W-:Y:S01]  /*8590*/  F2FP.F16.F32.PACK_AB R138, R7, R138 ;  /* 0x0000008a078a723e */ /* 0x000fe200000000ff */
[----:B------:R-:W-:Y:S02]  /*85a0*/  IMAD.MOV.U32 R7, RZ, RZ, R11 ;  /* 0x000000ffff077224 */ /* 0x000fe400078e000b */
[C---:B0-----:R-:W-:Y:S01]  /*85b0*/  FADD.FTZ R3, R90.reuse, R13 ;  /* 0x0000000d5a037221 */ /* 0x041fe20000010000 */
[----:B------:R-:W-:Y:S01]  /*85c0*/  F2FP.F16.F32.PACK_AB R139, R90, R104 ;  /* 0x000000685a8b723e */ /* 0x000fe200000000ff */
[----:B------:R-:W-:Y:S06]  /*85d0*/  @P2 BRA `(.L_x_1176) ;  /* 0xffffffcc00382947 */ /* 0x000fec000383ffff */
[----:B------:R-:W-:Y:S01]  /*85e0*/  IMAD.MOV.U32 R8, RZ, RZ, R109 ;  /* 0x000000ffff087224 */ /* 0x000fe200078e006d */
[----:B------:R-:W-:Y:S01]  /*85f0*/  UMOV UR37, UR5 ;  /* 0x0000000500257c82 */ /* 0x000fe20008000000 */
[----:B------:R-:W-:Y:S01]  /*8600*/  IMAD.MOV.U32 R7, RZ, RZ, R11 ;  /* 0x000000ffff077224 */ /* 0x000fe200078e000b */
[----:B------:R-:W-:-:S06]  /*8610*/  UMOV UR36, UR39 ;  /* 0x0000002700247c82 */ /* 0x000fcc0008000000 */
.L_x_1159:
[----:B------:R-:W-:Y:S01]  /*8620*/  ULDC UR4, c[0x0][0x448] ;  /* 0x0001120000047ab9 */ /* 0x000fe20000000800 */
[----:B------:R-:W-:Y:S01]  /*8630*/  IADD3 R11, R16, 0x1, -R17 ;  /* 0x00000001100b7810 */ /* 0x000fe20007ffe811 */
[----:B------:R-:W-:Y:S01]  /*8640*/  UISETP.NE.AND UP0, UPT, UR4, 0x1, UPT ;  /* 0x000000010400788c */ /* 0x000fe2000bf05270 */
[----:B------:R-:W-:Y:S02]  /*8650*/  ULDC UR10, c[0x0][0x9e4] ;  /* 0x00027900000a7ab9 */ /* 0x000fe40000000800 */
[----:B------:R-:W-:Y:S01]  /*8660*/  R2UR UR7, R11 ;  /* 0x000000000b0772ca */ /* 0x000fe200000e0000 */
[----:B------:R-:W-:Y:S02]  /*8670*/  UISETP.GE.AND UP1, UPT, UR10, 0x1, UPT ;  /* 0x000000010a00788c */ /* 0x000fe4000bf26270 */
[----:B------:R-:W-:Y:S01]  /*8680*/  UIADD3 UR6, UR60, 0x7f, URZ ;  /* 0x0000007f3c067890 */ /* 0x000fe2000fffe03f */
[----:B------:R-:W-:-:S03]  /*8690*/  ULDC UR14, c[0x0][0x9dc] ;  /* 0x00027700000e7ab9 */ /* 0x000fc60000000800 */
[----:B------:R-:W-:Y:S01]  /*86a0*/  PLOP3.LUT P2, PT, PT, PT, UP1, 0x40, 0x0 ;  /* 0x000000000000781c */ /* 0x000fe20003f4e818 */
[----:B------:R-:W-:Y:S01]  /*86b0*/  @UP0 ULDC UR4, c[0x0][0x44c] ;  /* 0x0001130000040ab9 */ /* 0x000fe20000000800 */
[----:B------:R-:W-:Y:S01]  /*86c0*/  @UP0 ULDC UR11, c[0x0][0x450] ;  /* 0x00011400000b0ab9 */ /* 0x000fe20000000800 */
[----:B------:R-:W-:-:S04]  /*86d0*/  UIMAD.WIDE.U32 UR4, UR6, UR4, URZ ;  /* 0x00000004060472a5 */ /* 0x000fc8000f8e003f */
[----:B------:R-:W-:-:S04]  /*86e0*/  @UP0 USHF.R.U32.HI UR6, URZ, UR11, UR5 ;  /* 0x0000000b3f060299 */ /* 0x000fc80008011605 */
[----:B------:R-:W-:-:S04]  /*86f0*/  UIADD3 UR6, UR7, UR6, URZ ;  /* 0x0000000607067290 */ /* 0x000fc8000fffe03f */
[----:B------:R-:W-:Y:S01]  /*8700*/  UIADD3 UR14, UR6, -UR14, URZ ;  /* 0x8000000e060e7290 */ /* 0x000fe2000fffe03f */
[----:B------:R-:W-:Y:S11]  /*8710*/  @P2 BRA `(.L_x_1177) ;  /* 0x0000000000482947 */ /* 0x000ff60003800000 */
[----:B------:R-:W-:Y:S02]  /*8720*/  UMOV UR11, UR6 ;  /* 0x00000006000b7c82 */ /* 0x000fe40008000000 */
        /* <DEDUP_REMOVED lines=10> */
.L_x_1178:
[----:B------:R-:W-:-:S11]  /*87d0*/  UISETP.NE.AND UP2, UPT, UR10, 0x1, UPT ;  /* 0x000000010a00788c */ /* 0x000fd6000bf45270 */
[----:B------:R-:W-:Y:S02]  /*87e0*/  @UP2 ULDC.64 UR4, c[0x0][0x9e8] ;  /* 0x00027a0000042ab9 */ /* 0x000fe40000000a00 */
[----:B------:R-:W-:-:S04]  /*87f0*/  UIMAD.WIDE.U32 UR6, UR11, UR4, URZ ;  /* 0x000000040b0672a5 */ /* 0x000fc8000f8e003f */
[----:B------:R-:W-:-:S12]  /*8800*/  @UP2 USHF.R.U32.HI UR11, URZ, UR5, UR7 ;  /* 0x000000053f0b2299 */ /* 0x000fd80008011607 */
.L_x_1179:
[----:B------:R-:W-:-:S04]  /*8810*/  UIMAD UR10, UR11, UR10, URZ ;  /* 0x0000000a0b0a72a4 */ /* 0x000fc8000f8e023f */
[----:B------:R-:W-:-:S04]  /*8820*/  UISETP.LT.AND UP2, UPT, UR14, UR10, UPT ;  /* 0x0000000a0e00728c */ /* 0x000fc8000bf41270 */
[----:B------:R-:W-:-:S12]  /*8830*/  USEL UR14, UR14, UR10, !UP2 ;  /* 0x0000000a0e0e7287 */ /* 0x000fd8000d000000 */
.L_x_1177:
[----:B------:R-:W-:Y:S01]  /*8840*/  UIADD3 UR4, UR14, 0x5f, URZ ;  /* 0x0000005f0e047890 */ /* 0x000fe2000fffe03f */
[----:B------:R-:W-:-:S03]  /*8850*/  R2UR UR6, R23 ;  /* 0x00000000170672ca */ /* 0x000fc600000e0000 */
[----:B------:R-:W-:-:S04]  /*8860*/  UIMAD.WIDE UR4, UR4, 0x2aaaaaab, URZ ;  /* 0x2aaaaaab040478a5 */ /* 0x000fc8000f8e023f */
[----:B------:R-:W-:-:S04]  /*8870*/  USHF.R.U32.HI UR4, URZ, 0x1f, UR5 ;  /* 0x0000001f3f047899 */ /* 0x000fc80008011605 */
[----:B------:R-:W-:-:S04]  /*8880*/  ULEA.HI.SX32 UR4, UR5, UR4, 0x1c ;  /* 0x0000000405047291 */ /* 0x000fc8000f8fe23f */
[----:B------:R-:W-:-:S04]  /*8890*/  UISETP.LT.AND UP2, UPT, UR6, UR4, UPT ;  /* 0x000000040600728c */ /* 0x000fc8000bf41270 */
[----:B------:R-:W-:-:S06]  /*88a0*/  USEL UR39, UR6, UR4, !UP2 ;  /* 0x0000000406277287 */ /* 0x000fcc000d000000 */
[----:B------:R-:W-:-:S13]  /*88b0*/  ISETP.GE.AND P2, PT, R9, UR39, PT ;  /* 0x0000002709007c0c */ /* 0x000fda000bf46270 */
[----:B------:R-:W-:Y:S05]  /*88c0*/  @!P2 BRA `(.L_x_1180) ;  /* 0x000000200084a947 */ /* 0x000fea0003800000 */
[----:B------:R-:W-:Y:S01]  /*88d0*/  IMAD.MOV.U32 R11, RZ, RZ, R8 ;  /* 0x000000ffff0b7224 */ /* 0x000fe200078e0008 */
[----:B------:R-:W-:Y:S01]  /*88e0*/  UMOV UR7, UR36 ;  /* 0x0000002400077c82 */ /* 0x000fe20008000000 */
[----:B------:R-:W-:Y:S01]  /*88f0*/  IMAD.MOV.U32 R12, RZ, RZ, R7 ;  /* 0x000000ffff0c7224 */ /* 0x000fe200078e0007 */
[----:B------:R-:W-:Y:S01]  /*8900*/  UMOV UR4, UR37 ;  /* 0x0000002500047c82 */ /* 0x000fe20008000000 */
[----:B------:R-:W-:-:S05]  /*8910*/  ULDC UR5, c[0x0][0x9d8] ;  /* 0x0002760000057ab9 */ /* 0x000fca0000000800 */
.L_x_1189:
[----:B------:R-:W-:-:S04]  /*8920*/  UIADD3 UR37, UR4, 0x1, URZ ;  /* 0x0000000104257890 */ /* 0x000fc8000fffe03f */
[----:B------:R-:W-:-:S04]  /*8930*/  UISETP.NE.AND UP2, UPT, UR37, 0x2, UPT ;  /* 0x000000022500788c */ /* 0x000fc8000bf45270 */
[----:B------:R-:W-:Y:S02]  /*8940*/  USEL UR36, URZ, 0x1, UP2 ;  /* 0x000000013f247887 */ /* 0x000fe40009000000 */
[----:B------:R-:W-:Y:S02]  /*8950*/  USEL UR37, UR37, URZ, UP2 ;  /* 0x0000003f25257287 */ /* 0x000fe40009000000 */
[----:B------:R-:W-:Y:S01]  /*8960*/  ULOP3.LUT UR36, UR7, UR36, URZ, 0x3c, !UPT ;  /* 0x0000002407247292 */ /* 0x000fe2000f8e3c3f */
[----:B------:R-:W-:Y:S11]  /*8970*/  @!P0 BRA `(.L_x_1181) ;  /* 0x0000000000048947 */ /* 0x000ff60003800000 */
[----:B------:R-:W-:Y:S01]  /*8980*/  BPT.TRAP 0x1 ;  /* 0x000000040000795c */ /* 0x000fe20000300000 */
.L_x_1181:
[----:B------:R-:W-:Y:S01]  /*8990*/  ULEA UR6, UR37, UR38, 0x3 ;  /* 0x0000002625067291 */ /* 0x000fe2000f8e183f */
[----:B------:R-:W-:-:S05]  /*89a0*/  IMAD.U32 R7, RZ, RZ, UR36 ;  /* 0x00000024ff077e24 */ /* 0x000fca000f8e00ff */
[----:B------:R-:W-:-:S04]  /*89b0*/  SHF.L.U32 R7, R7, 0x1f, RZ ;  /* 0x0000001f07077819 */ /* 0x000fc800000006ff */
[----:B------:R0:W1:Y:S01]  /*89c0*/  SYNCS.PHASECHK.TRANS64.TRYWAIT P2, [UR6+0x2a830], R7 ;  /* 0x02a83007ff0075a7 */ /* 0x0000620008040146 */
[----:B------:R-:W-:Y:S05]  /*89d0*/  @!P0 BRA `(.L_x_1182) ;  /* 0x0000000000048947 */ /* 0x000fea0003800000 */
[----:B------:R-:W-:Y:S01]  /*89e0*/  BPT.TRAP 0x1 ;  /* 0x000000040000795c */ /* 0x000fe20000300000 */
.L_x_1182:
[----:B-1----:R-:W-:Y:S05]  /*89f0*/  @P2 BRA `(.L_x_1183) ;  /* 0x0000000000082947 */ /* 0x002fea0003800000 */
[----:B------:R-:W1:Y:S02]  /*8a00*/  SYNCS.PHASECHK.TRANS64.TRYWAIT P2, [UR6+0x2a830], R7 ;  /* 0x02a83007ff0075a7 */ /* 0x000e640008040146 */
[----:B-1----:R-:W-:Y:S05]  /*8a10*/  @!P2 BRA `(.L_x_1184) ;  /* 0x0000010800b0a947 */ /* 0x002fea0003800000 */
.L_x_1183:
        /* <DEDUP_REMOVED lines=135> */
.L_x_1185:
[----:B------:R-:W-:Y:S01]  /*9290*/  ULEA UR10, UR4, UR38, 0x3 ;  /* 0x00000026040a7291 */ /* 0x000fe2000f8e183f */
[----:B------:R-:W-:-:S05]  /*92a0*/  IMAD.U32 R0, RZ, RZ, UR7 ;  /* 0x00000007ff007e24 */ /* 0x000fca000f8e00ff */
[----:B------:R-:W-:-:S04]  /*92b0*/  SHF.L.U32 R0, R0, 0x1f, RZ ;  /* 0x0000001f00007819 */ /* 0x000fc800000006ff */
[----:B------:R2:W3:Y:S01]  /*92c0*/  SYNCS.PHASECHK.TRANS64.TRYWAIT P2, [UR10+0x2a850], R0 ;  /* 0x02a85000ff0075a7 */ /* 0x0004e2000804014a */
[----:B------:R-:W-:Y:S05]  /*92d0*/  @!P0 BRA `(.L_x_1186) ;  /* 0x0000000000048947 */ /* 0x000fea0003800000 */
[----:B------:R-:W-:Y:S01]  /*92e0*/  BPT.TRAP 0x1 ;  /* 0x000000040000795c */ /* 0x000fe20000300000 */
.L_x_1186:
[----:B---3--:R-:W-:Y:S05]  /*92f0*/  @P2 BRA `(.L_x_1187) ;  /* 0x0000000000082947 */ /* 0x008fea0003800000 */
[----:B------:R-:W3:Y:S02]  /*9300*/  SYNCS.PHASECHK.TRANS64.TRYWAIT P2, [UR10+0x2a850], R0 ;  /* 0x02a85000ff0075a7 */ /* 0x000ee4000804014a */
[----:B---3--:R-:W-:Y:S05]  /*9310*/  @!P2 BRA `(.L_x_1188) ;  /* 0x000001000088a947 */ /* 0x008fea0003800000 */
.L_x_1187:
[----:B------:R-:W-:Y:S01]  /*9320*/  UIADD3 UR6, UR38, 0x400, URZ ;  /* 0x0000040026067890 */ /* 0x000fe2000fffe03f */
[----:B------:R-:W-:Y:S01]  /*9330*/  WARPGROUP.ARRIVE ;  /* 0x00000000000079c5 */ /* 0x000fe20000000000 */
[----:B------:R-:W-:Y:S01]  /*9340*/  UMOV UR7, 0x40000040 ;  /* 0x4000004000077882 */ /* 0x000fe20000000000 */
[----:B------:R-:W-:Y:S01]  /*9350*/  FMUL.FTZ R15, R88, UR5 ;  /* 0x00000005580f7c20 */ /* 0x000fe20008410000 */
[----:B------:R-:W-:Y:S01]  /*9360*/  USHF.R.U32.HI UR6, URZ, 0x4, UR6 ;  /* 0x000000043f067899 */ /* 0x000fe20008011606 */
[----:B------:R-:W-:Y:S01]  /*9370*/  FMUL.FTZ R21, R89, UR5 ;  /* 0x0000000559157c20 */ /* 0x000fe20008410000 */
        /* <DEDUP_REMOVED lines=11> */
[----:B------:R-:W3:Y:S01]  /*9430*/  MUFU.TANH R21, R21 ;  /* 0x0000001500157308 */ /* 0x000ee20000002400 */
        /* <DEDUP_REMOVED lines=9> */
[----:B------:R-:W4:Y:S01]  /*94d0*/  MUFU.TANH R207, R207 ;  /* 0x000000cf00cf7308 */ /* 0x000f220000002400 */
[----:B------:R-:W-:Y:S01]  /*94e0*/  UMOV UR7, 0x40000040 ;  /* 0x4000004000077882 */ /* 0x000fe20000000000 */
[----:B0-2---:R-:W-:Y:S01]  /*94f0*/  FMNMX.FTZ R0, R15, R12, !PT ;  /* 0x0000000c0f007209 */ /* 0x005fe20007810000 */
[----:B------:R-:W-:Y:S01]  /*9500*/  FMUL.FTZ R89, R91, UR5 ;  /* 0x000000055b597c20 */ /* 0x000fe20008410000 */
[----:B------:R-:W-:Y:S01]  /*9510*/  FMUL.FTZ R229, R124, UR5 ;  /* 0x000000057ce57c20 */ /* 0x000fe20008410000 */
[----:B------:R-:W-:Y:S01]  /*9520*/  FMUL.FTZ R91, R94, UR5 ;  /* 0x000000055e5b7c20 */ /* 0x000fe20008410000 */
[----:B------:R-:W-:Y:S01]  /*9530*/  FMUL.FTZ R237, R125, UR5 ;  /* 0x000000057ded7c20 */ /* 0x000fe20008410000 */
[----:B---3--:R-:W-:Y:S01]  /*9540*/  FMNMX.FTZ R0, R21, R0, !PT ;  /* 0x0000000015007209 */ /* 0x008fe20007810000 */
        /* <DEDUP_REMOVED lines=9> */
[----:B----4-:R-:W-:Y:S01]  /*95e0*/  FMNMX.FTZ R0, R207, R0, !PT ;  /* 0x00000000cf007209 */ /* 0x010fe20007810000 */
        /* <DEDUP_REMOVED lines=15> */
[----:B--2---:R-:W-:Y:S01]  /*96e0*/  FMNMX.FTZ R0, R209, R0, !PT ;  /* 0x00000000d1007209 */ /* 0x004fe20007810000 */
[----:B------:R-:W-:Y:S01]  /*96f0*/  FMUL.FTZ R131, R131, UR5 ;  /* 0x0000000583837c20 */ /* 0x000fe20008410000 */
[----:B------:R-:W0:Y:S01]  /*9700*/  LDC R10, c[0x0][0x988] ;  /* 0x00026200ff0a7b82 */ /* 0x000e220000000800 */
[----:B------:R-:W-:Y:S01]  /*9710*/  FMUL.FTZ R135, R135, UR5 ;  /* 0x0000000587877c20 */ /* 0x000fe20008410000 */
[C---:B------:R-:W-:Y:S01]  /*9720*/  ISETP.GT.AND P2, PT, R9.reuse, UR39, PT ;  /* 0x0000002709007c0c */ /* 0x040fe2000bf44270 */
[----:B------:R-:W-:-:S02]  /*9730*/  VIADD R9, R9, 0xffffffff ;  /* 0xffffffff09097836 */ /* 0x000fc40000000000 */
        /* <DEDUP_REMOVED lines=8> */
[----:B------:R-:W2:Y:S08]  /*97c0*/  MUFU.TANH R89, R89 ;  /* 0x0000005900597308 */ /* 0x000eb00000002400 */
[----:B------:R-:W-:Y:S01]  /*97d0*/  MUFU.TANH R229, R229 ;  /* 0x000000e500e57308 */ /* 0x000fe20000002400 */
[----:B-1----:R-:W-:-:S07]  /*97e0*/  FMNMX.FTZ R8, R13, R11, !PT ;  /* 0x0000000b0d087209 */ /* 0x002fce0007810000 */
[----:B------:R-:W1:Y:S01]  /*97f0*/  MUFU.TANH R91, R91 ;  /* 0x0000005b005b7308 */ /* 0x000e620000002400 */
[----:B--2---:R-:W-:-:S07]  /*9800*/  FMNMX.FTZ R8, R89, R8, !PT ;  /* 0x0000000859087209 */ /* 0x004fce0007810000 */
[----:B------:R-:W-:Y:S08]  /*9810*/  MUFU.TANH R237, R237 ;  /* 0x000000ed00ed7308 */ /* 0x000ff00000002400 */
[----:B------:R-:W2:Y:S01]  /*9820*/  MUFU.TANH R95, R95 ;  /* 0x0000005f005f7308 */ /* 0x000ea20000002400 */
[----:B-1----:R-:W-:Y:S01]  /*9830*/  FMNMX.FTZ R8, R91, R8, !PT ;  /* 0x000000085b087209 */ /* 0x002fe20007810000 */
[----:B------:R-:W-:-:S02]  /*9840*/  WARPGROUP.DEPBAR.LE gsb0, 0x0 ;  /* 0x00008000000079c5 */ /* 0x000fc40000010000 */
[----:B------:R-:W-:Y:S01]  /*9850*/  WARPGROUP.ARRIVE ;  /* 0x00000000000079c5 */ /* 0x000fe20000000000 */
[----:B------:R-:W-:Y:S01]  /*9860*/  FMUL.FTZ R157, R97, UR5 ;  /* 0x00000005619d7c20 */ /* 0x000fe20008410000 */
[----:B------:R-:W-:Y:S01]  /*9870*/  FMUL.FTZ R159, R101, UR5 ;  /* 0x00000005659f7c20 */ /* 0x000fe20008410000 */
[----:B------:R-:W-:Y:S01]  /*9880*/  FMUL.FTZ R97, R98, UR5 ;  /* 0x0000000562617c20 */ /* 0x000fe20008410000 */
[----:B------:R-:W-:Y:S01]  /*9890*/  MUFU.TANH R231, R231 ;  /* 0x000000e700e77308 */ /* 0x000fe20000002400 */
[----:B------:R-:W-:Y:S01]  /*98a0*/  FMUL.FTZ R101, R102, UR5 ;  /* 0x0000000566657c20 */ /* 0x000fe20008410000 */
[----:B------:R-:W-:Y:S01]  /*98b0*/  HGMMA.64x128x16.F32 R24, R152, gdesc[UR4].tnspB, R24, gsb0 ;  /* 0x41e0000498187df0 */ /* 0x000fe20008000818 */
[----:B------:R-:W-:Y:S01]  /*98c0*/  UIADD3 UR6, UR4, 0x100, URZ ;  /* 0x0000010004067890 */ /* 0x000fe2000fffe03f */
[----:B------:R-:W-:Y:S01]  /*98d0*/  UMOV UR7, 0x40000040 ;  /* 0x4000004000077882 */ /* 0x000fe20000000000 */
[----:B--2---:R-:W-:-:S03]  /*98e0*/  FMNMX.FTZ R8, R95, R8, !PT ;  /* 0x000000085f087209 */ /* 0x004fc60007810000 */
[----:B------:R-:W1:Y:S08]  /*98f0*/  MUFU.TANH R157, R157 ;  /* 0x0000009d009d7308 */ /* 0x000e700000002400 */
[----:B------:R-:W2:Y:S08]  /*9900*/  MUFU.TANH R159, R159 ;  /* 0x0000009f009f7308 */ /* 0x000eb00000002400 */
[----:B------:R-:W3:Y:S01]  /*9910*/  MUFU.TANH R97, R97 ;  /* 0x0000006100617308 */ /* 0x000ee20000002400 */
[----:B-1----:R-:W-:-:S04]  /*9920*/  FMNMX.FTZ R0, R157, R0, !PT ;  /* 0x000000009d007209 */ /* 0x002fc80007810000 */
[----:B------:R-:W-:-:S03]  /*9930*/  FMNMX.FTZ R0, R211, R0, !PT ;  /* 0x00000000d3007209 */ /* 0x000fc60007810000 */
[----:B------:R-:W-:Y:S01]  /*9940*/  MUFU.TANH R235, R235 ;  /* 0x000000eb00eb7308 */ /* 0x000fe20000002400 */
[----:B--2---:R-:W-:-:S04]  /*9950*/  FMNMX.FTZ R0, R159, R0, !PT ;  /* 0x000000009f007209 */ /* 0x004fc80007810000 */
[----:B------:R-:W-:-:S03]  /*9960*/  FMNMX.FTZ R0, R213, R0, !PT ;  /* 0x00000000d5007209 */ /* 0x000fc60007810000 */
[----:B------:R-:W1:Y:S01]  /*9970*/  MUFU.TANH R99, R99 ;  /* 0x0000006300637308 */ /* 0x000e620000002400 */
[----:B------:R-:W-:Y:S02]  /*9980*/  FMNMX.FTZ R0, R215, R0, !PT ;  /* 0x00000000d7007209 */ /* 0x000fe40007810000 */
[----:B---3--:R-:W-:Y:S02]  /*9990*/  FMNMX.FTZ R8, R97, R8, !PT ;  /* 0x0000000861087209 */ /* 0x008fe40007810000 */
[----:B------:R-:W-:-:S03]  /*99a0*/  FMNMX.FTZ R0, R217, R0, !PT ;  /* 0x00000000d9007209 */ /* 0x000fc60007810000 */
[----:B------:R-:W-:Y:S01]  /*99b0*/  MUFU.TANH R233, R233 ;  /* 0x000000e900e97308 */ /* 0x000fe20000002400 */
[----:B------:R-:W-:-:S04]  /*99c0*/  FMNMX.FTZ R0, R219, R0, !PT ;  /* 0x00000000db007209 */ /* 0x000fc80007810000 */
[----:B------:R-:W-:-:S03]  /*99d0*/  FMNMX.FTZ R0, R221, R0, !PT ;  /* 0x00000000dd007209 */ /* 0x000fc60007810000 */
[----:B------:R-:W2:Y:S01]  /*99e0*/  MUFU.TANH R101, R101 ;  /* 0x0000006500657308 */ /* 0x000ea20000002400 */
[----:B------:R-:W-:Y:S02]  /*99f0*/  FMNMX.FTZ R0, R223, R0, !PT ;  /* 0x00000000df007209 */ /* 0x000fe40007810000 */
[----:B-1----:R-:W-:Y:S02]  /*9a00*/  FMNMX.FTZ R8, R99, R8, !PT ;  /* 0x0000000863087209 */ /* 0x002fe40007810000 */
[----:B------:R-:W-:-:S03]  /*9a10*/  FMNMX.FTZ R0, R225, R0, !PT ;  /* 0x00000000e1007209 */ /* 0x000fc60007810000 */
[----:B------:R-:W-:Y:S01]  /*9a20*/  MUFU.TANH R129, R129 ;  /* 0x0000008100817308 */ /* 0x000fe20000002400 */
[----:B------:R-:W-:-:S07]  /*9a30*/  FMNMX.FTZ R0, R227, R0, !PT ;  /* 0x00000000e3007209 */ /* 0x000fce0007810000 */
[----:B------:R-:W1:Y:S01]  /*9a40*/  MUFU.TANH R103, R103 ;  /* 0x0000006700677308 */ /* 0x000e620000002400 */
[----:B--2---:R-:W-:-:S07]  /*9a50*/  FMNMX.FTZ R8, R101, R8, !PT ;  /* 0x0000000865087209 */ /* 0x004fce0007810000 */
[----:B------:R-:W2:Y:S08]  /*9a60*/  MUFU.TANH R105, R105 ;  /* 0x0000006900697308 */ /* 0x000eb00000002400 */
[----:B------:R-:W3:Y:S01]  /*9a70*/  MUFU.TANH R107, R107 ;  /* 0x0000006b006b7308 */ /* 0x000ee20000002400 */
[----:B-1----:R-:W-:-:S07]  /*9a80*/  FMNMX.FTZ R8, R103, R8, !PT ;  /* 0x0000000867087209 */ /* 0x002fce0007810000 */
[----:B------:R-:W1:Y:S01]  /*9a90*/  MUFU.TANH R109, R109 ;  /* 0x0000006d006d7308 */ /* 0x000e620000002400 */
[----:B--2---:R-:W-:-:S07]  /*9aa0*/  FMNMX.FTZ R8, R105, R8, !PT ;  /* 0x0000000869087209 */ /* 0x004fce0007810000 */
[----:B------:R-:W2:Y:S01]  /*9ab0*/  MUFU.TANH R111, R111 ;  /* 0x0000006f006f7308 */ /* 0x000ea20000002400 */
[----:B---3--:R-:W-:-:S07]  /*9ac0*/  FMNMX.FTZ R8, R107, R8, !PT ;  /* 0x000000086b087209 */ /* 0x008fce0007810000 */
[----:B------:R-:W3:Y:S01]  /*9ad0*/  MUFU.TANH R113, R113 ;  /* 0x0000007100717308 */ /* 0x000ee20000002400 */
[----:B-1----:R-:W-:-:S07]  /*9ae0*/  FMNMX.FTZ R8, R109, R8, !PT ;  /* 0x000000086d087209 */ /* 0x002fce0007810000 */
[----:B------:R-:W1:Y:S01]  /*9af0*/  MUFU.TANH R115, R115 ;  /* 0x0000007300737308 */ /* 0x000e620000002400 */
[----:B--2---:R-:W-:-:S07]  /*9b00*/  FMNMX.FTZ R8, R111, R8, !PT ;  /* 0x000000086f087209 */ /* 0x004fce0007810000 */
[----:B------:R-:W2:Y:S01]  /*9b10*/  MUFU.TANH R117, R117 ;  /* 0x0000007500757308 */ /* 0x000ea20000002400 */
[----:B---3--:R-:W-:-:S07]  /*9b20*/  FMNMX.FTZ R8, R113, R8, !PT ;  /* 0x0000000871087209 */ /* 0x008fce0007810000 */
[----:B------:R-:W3:Y:S01]  /*9b30*/  MUFU.TANH R119, R119 ;  /* 0x0000007700777308 */ /* 0x000ee20000002400 */
[----:B-1----:R-:W-:Y:S01]  /*9b40*/  FMNMX.FTZ R8, R115, R8, !PT ;  /* 0x0000000873087209 */ /* 0x002fe20007810000 */
[----:B------:R-:W-:Y:S02]  /*9b50*/  WARPGROUP.DEPBAR.LE gsb0, 0x0 ;  /* 0x00008000000079c5 */ /* 0x000fe40000010000 */
[----:B------:R-:W-:Y:S01]  /*9b60*/  WARPGROUP.ARRIVE ;  /* 0x00000000000079c5 */ /* 0x000fe20000000000 */
[----:B------:R-:W-:Y:S01]  /*9b70*/  FMUL.FTZ R153, R120, UR5 ;  /* 0x0000000578997c20 */ /* 0x000fe20008410000 */
[----:B------:R-:W-:Y:S01]  /*9b80*/  FMUL.FTZ R155, R121, UR5 ;  /* 0x00000005799b7c20 */ /* 0x000fe20008410000 */
[----:B------:R-:W-:Y:S01]  /*9b90*/  FMUL.FTZ R121, R122, UR5 ;  /* 0x000000057a797c20 */ /* 0x000fe20008410000 */
[----:B------:R-:W-:Y:S01]  /*9ba0*/  MUFU.TANH R123, R123 ;  /* 0x0000007b007b7308 */ /* 0x000fe20000002400 */
[----:B--2---:R-:W-:Y:S01]  /*9bb0*/  FMNMX.FTZ R8, R117, R8, !PT ;  /* 0x0000000875087209 */ /* 0x004fe20007810000 */
[----:B------:R-:W-:Y:S01]  /*9bc0*/  HGMMA.64x128x16.F32 R24, R148, gdesc[UR4].tnspB, R24, gsb0 ;  /* 0x41e0000494187df0 */ /* 0x000fe20008000818 */
[----:B------:R-:W-:Y:S01]  /*9bd0*/  UIADD3 UR6, UR4, 0x180, URZ ;  /* 0x0000018004067890 */ /* 0x000fe2000fffe03f */
[----:B------:R-:W-:Y:S01]  /*9be0*/  UMOV UR7, 0x40000040 ;  /* 0x4000004000077882 */ /* 0x000fe20000000000 */
[----:B---3--:R-:W-:-:S03]  /*9bf0*/  FMNMX.FTZ R8, R119, R8, !PT ;  /* 0x0000000877087209 */ /* 0x008fc60007810000 */
[----:B------:R-:W1:Y:S08]  /*9c00*/  MUFU.TANH R153, R153 ;  /* 0x0000009900997308 */ /* 0x000e700000002400 */
[----:B------:R-:W2:Y:S08]  /*9c10*/  MUFU.TANH R155, R155 ;  /* 0x0000009b009b7308 */ /* 0x000eb00000002400 */
[----:B------:R-:W3:Y:S01]  /*9c20*/  MUFU.TANH R121, R121 ;  /* 0x0000007900797308 */ /* 0x000ee20000002400 */
[----:B-1----:R-:W-:-:S07]  /*9c30*/  FMNMX.FTZ R0, R153, R0, !PT ;  /* 0x0000000099007209 */ /* 0x002fce0007810000 */
[----:B------:R-:W1:Y:S01]  /*9c40*/  MUFU.TANH R125, R125 ;  /* 0x0000007d007d7308 */ /* 0x000e620000002400 */
[----:B--2---:R-:W-:-:S04]  /*9c50*/  FMNMX.FTZ R0, R155, R0, !PT ;  /* 0x000000009b007209 */ /* 0x004fc80007810000 */
[----:B------:R-:W-:-:S03]  /*9c60*/  FMNMX.FTZ R0, R229, R0, !PT ;  /* 0x00000000e5007209 */ /* 0x000fc60007810000 */
[----:B------:R-:W2:Y:S01]  /*9c70*/  MUFU.TANH R127, R127 ;  /* 0x0000007f007f7308 */ /* 0x000ea20000002400 */
[----:B------:R-:W-:Y:S02]  /*9c80*/  FMNMX.FTZ R0, R237, R0, !PT ;  /* 0x00000000ed007209 */ /* 0x000fe40007810000 */
[----:B---3--:R-:W-:Y:S02]  /*9c90*/  FMNMX.FTZ R8, R121, R8, !PT ;  /* 0x0000000879087209 */ /* 0x008fe40007810000 */
[----:B------:R-:W-:Y:S02]  /*9ca0*/  FMNMX.FTZ R0, R231, R0, !PT ;  /* 0x00000000e7007209 */ /* 0x000fe40007810000 */
[----:B------:R-:W-:Y:S01]  /*9cb0*/  FMNMX.FTZ R8, R123, R8, !PT ;  /* 0x000000087b087209 */ /* 0x000fe20007810000 */
[----:B------:R-:W3:Y:S01]  /*9cc0*/  MUFU.TANH R133, R133 ;  /* 0x0000008500857308 */ /* 0x000ee20000002400 */
[----:B------:R-:W-:Y:S02]  /*9cd0*/  FMNMX.FTZ R0, R235, R0, !PT ;  /* 0x00000000eb007209 */ /* 0x000fe40007810000 */
[----:B-1----:R-:W-:-:S02]  /*9ce0*/  FMNMX.FTZ R8, R125, R8, !PT ;  /* 0x000000087d087209 */ /* 0x002fc40007810000 */
[----:B------:R-:W-:-:S03]  /*9cf0*/  FMNMX.FTZ R0, R233, R0, !PT ;  /* 0x00000000e9007209 */ /* 0x000fc60007810000 */
[----:B------:R-:W1:Y:S01]  /*9d00*/  MUFU.TANH R131, R131 ;  /* 0x0000008300837308 */ /* 0x000e620000002400 */
[----:B------:R-:W-:Y:S02]  /*9d10*/  FMNMX.FTZ R0, R129, R0, !PT ;  /* 0x0000000081007209 */ /* 0x000fe40007810000 */
[----:B--2---:R-:W-:-:S03]  /*9d20*/  FMNMX.FTZ R8, R127, R8, !PT ;  /* 0x000000087f087209 */ /* 0x004fc60007810000 */
[----:B------:R-:W2:Y:S02]  /*9d30*/  SHFL.BFLY PT, R7, R0, 0x2, 0x1f ;  /* 0x0c401f0000077f89 */ /* 0x000ea400000e0000 */
[----:B------:R-:W-:Y:S01]  /*9d40*/  MUFU.TANH R135, R135 ;  /* 0x0000008700877308 */ /* 0x000fe20000002400 */
[----:B---3--:R-:W-:-:S04]  /*9d50*/  FMNMX.FTZ R8, R133, R8, !PT ;  /* 0x0000000885087209 */ /* 0x008fc80007810000 */
[----:B-1----:R-:W-:Y:S02]  /*9d60*/  FMNMX.FTZ R8, R131, R8, !PT ;  /* 0x0000000883087209 */ /* 0x002fe40007810000 */
[----:B--2---:R-:W-:-:S05]  /*9d70*/  FMNMX.FTZ R7, R0, R7, !PT ;  /* 0x0000000700077209 */ /* 0x004fca0007810000 */
[----:B------:R-:W1:Y:S02]  /*9d80*/  SHFL.BFLY PT, R0, R7, 0x1, 0x1f ;  /* 0x0c201f0007007f89 */ /* 0x000e6400000e0000 */
[----:B-1----:R-:W-:-:S05]  /*9d90*/  FMNMX.FTZ R7, R7, R0, !PT ;  /* 0x0000000007077209 */ /* 0x002fca0007810000 */
[----:B0-----:R-:W-:-:S04]  /*9da0*/  FMUL.FTZ R2, R7, R10 ;  /* 0x0000000a07027220 */ /* 0x001fc80000410000 */
        /* <DEDUP_REMOVED lines=14> */
[----:B------:R-:W-:-:S04]  /*9e90*/  FFMA.FTZ R88, R233, R10, -R2 ;  /* 0x0000000ae9587223 */ /* 0x000fc80000010802 */
[----:B------:R-:W-:Y:S01]  /*9ea0*/  MUFU.EX2 R156, R156 ;  /* 0x0000009c009c7308 */ /* 0x000fe20000000800 */
[----:B------:R-:W-:Y:S02]  /*9eb0*/  WARPGROUP.DEPBAR.LE gsb0, 0x0 ;  /* 0x00008000000079c5 */ /* 0x000fe40000010000 */
[----:B------:R-:W-:Y:S01]  /*9ec0*/  WARPGROUP.ARRIVE ;  /* 0x00000000000079c5 */ /* 0x000fe20000000000 */
[----:B------:R-:W-:Y:S01]  /*9ed0*/  FMUL.FTZ R149, R134, UR5 ;  /* 0x0000000586957c20 */ /* 0x000fe20008410000 */
[----:B------:R-:W-:Y:S01]  /*9ee0*/  FADD.FTZ R151, -R7, R12 ;  /* 0x0000000c07977221 */ /* 0x000fe20000010100 */
[-CC-:B------:R-:W-:Y:S01]  /*9ef0*/  FFMA.FTZ R148, R213, R10.reuse, -R2.reuse ;  /* 0x0000000ad5947223 */ /* 0x180fe20000010802 */
[-CC-:B------:R-:W-:Y:S01]  /*9f00*/  FFMA.FTZ R150, R217, R10.reuse, -R2.reuse ;  /* 0x0000000ad9967223 */ /* 0x180fe20000010802 */
[-CC-:B------:R-:W-:Y:S01]  /*9f10*/  FFMA.FTZ R12, R153, R10.reuse, -R2.reuse ;  /* 0x0000000a990c7223 */ /* 0x180fe20000010802 */
[----:B------:R-:W-:Y:S01]  /*9f20*/  HGMMA.64x128x16.F32 R24, R144, gdesc[UR4].tnspB, R24, gsb0 ;  /* 0x41e0000490187df0 */ /* 0x000fe20008000818 */
[----:B------:R-:W-:Y:S01]  /*9f30*/  UIADD3 UR6, UR4, 0x200, URZ ;  /* 0x0000020004067890 */ /* 0x000fe2000fffe03f */
[----:B------:R-:W0:Y:S01]  /*9f40*/  MUFU.TANH R149, R149 ;  /* 0x0000009500957308 */ /* 0x000e220000002400 */
[----:B------:R-:W-:Y:S01]  /*9f50*/  UMOV UR7, 0x40000040 ;  /* 0x4000004000077882 */ /* 0x000fe20000000000 */
[-C--:B------:R-:W-:Y:S01]  /*9f60*/  FMUL.FTZ R151, R151, R10.reuse ;  /* 0x0000000a97977220 */ /* 0x080fe20000410000 */
[----:B------:R-:W-:-:S05]  /*9f70*/  FFMA.FTZ R213, R237, R10, -R2 ;  /* 0x0000000aedd57223 */ /* 0x000fca0000010802 */
[----:B------:R1:W-:Y:S08]  /*9f80*/  MUFU.EX2 R0, R151 ;  /* 0x0000009700007308 */ /* 0x0003f00000000800 */
[----:B------:R-:W-:Y:S01]  /*9f90*/  MUFU.EX2 R158, R158 ;  /* 0x0000009e009e7308 */ /* 0x000fe20000000800 */
[----:B0-----:R-:W-:Y:S01]  /*9fa0*/  FMNMX.FTZ R8, R149, R8, !PT ;  /* 0x0000000895087209 */ /* 0x001fe20007810000 */
[----:B-1----:R-:W-:-:S03]  /*9fb0*/  FFMA.FTZ R151, R219, R10, -R2 ;  /* 0x0000000adb977223 */ /* 0x002fc60000010802 */
[----:B------:R-:W-:-:S03]  /*9fc0*/  FMNMX.FTZ R8, R135, R8, !PT ;  /* 0x0000000887087209 */ /* 0x000fc60007810000 */
[----:B------:R-:W-:Y:S02]  /*9fd0*/  MUFU.EX2 R21, R21 ;  /* 0x0000001500157308 */ /* 0x000fe40000000800 */
[----:B------:R-:W0:Y:S06]  /*9fe0*/  SHFL.BFLY PT, R157, R8, 0x2, 0x1f ;  /* 0x0c401f00089d7f89 */ /* 0x000e2c00000e0000 */
[----:B------:R-:W-:Y:S08]  /*9ff0*/  MUFU.EX2 R152, R152 ;  /* 0x0000009800987308 */ /* 0x000ff00000000800 */
        /* <DEDUP_REMOVED lines=9> */
[C---:B------:R-:W-:Y:S01]  /*a090*/  FMUL.FTZ R90, R8.reuse, R10 ;  /* 0x0000000a085a7220 */ /* 0x040fe20000410000 */
[----:B------:R-:W-:-:S03]  /*a0a0*/  FADD.FTZ R129, -R8, R11 ;  /* 0x0000000b08817221 */ /* 0x000fc60000010100 */
[----:B------:R-:W-:-:S03]  /*a0b0*/  FFMA.FTZ R95, R95, R10, -R90 ;  /* 0x0000000a5f5f7223 */ /* 0x000fc6000001085a */
[----:B------:R-:W-:Y:S01]  /*a0c0*/  MUFU.EX2 R11, R94 ;  /* 0x0000005e000b7308 */ /* 0x000fe20000000800 */
[-CC-:B------:R-:W-:Y:S01]  /*a0d0*/  FFMA.FTZ R157, R13, R10.reuse, -R90.reuse ;  /* 0x0000000a0d9d7223 */ /* 0x180fe2000001085a */
[-C--:B------:R-:W-:Y:S01]  /*a0e0*/  FMUL.FTZ R129, R129, R10.reuse ;  /* 0x0000000a81817220 */ /* 0x080fe20000410000 */
        /* <DEDUP_REMOVED lines=12> */
[----:B------:R-:W-:Y:S01]  /*a1b0*/  FFMA.FTZ R119, R119, R10, -R90 ;  /* 0x0000000a77777223 */ /* 0x000fe2000001085a */
[----:B------:R-:W-:Y:S01]  /*a1c0*/  MUFU.EX2 R157, R157 ;  /* 0x0000009d009d7308 */ /* 0x000fe20000000800 */
[----:B0-----:R-:W-:-:S02]  /*a1d0*/  IMAD.U32 R95, RZ, RZ, UR37 ;  /* 0x00000025ff5f7e24 */ /* 0x001fc4000f8e00ff */
[-CC-:B------:R-:W-:Y:S01]  /*a1e0*/  FFMA.FTZ R121, R121, R10.reuse, -R90.reuse ;  /* 0x0000000a79797223 */ /* 0x180fe2000001085a */
[-CC-:B------:R-:W-:Y:S01]  /*a1f0*/  FFMA.FTZ R123, R123, R10.reuse, -R90.reuse ;  /* 0x0000000a7b7b7223 */ /* 0x180fe2000001085a */
[-CC-:B------:R-:W-:Y:S01]  /*a200*/  FFMA.FTZ R125, R125, R10.reuse, -R90.reuse ;  /* 0x0000000a7d7d7223 */ /* 0x180fe2000001085a */
[-CC-:B------:R-:W-:Y:S01]  /*a210*/  FFMA.FTZ R127, R127, R10.reuse, -R90.reuse ;  /* 0x0000000a7f7f7223 */ /* 0x180fe2000001085a */
[----:B------:R-:W-:Y:S01]  /*a220*/  @!P1 LEA R95, R95, UR38, 0x3 ;  /* 0x000000265f5f9c11 */ /* 0x000fe2000f8e18ff */
[-CC-:B------:R-:W-:Y:S01]  /*a230*/  FFMA.FTZ R133, R133, R10.reuse, -R90.reuse ;  /* 0x0000000a85857223 */ /* 0x180fe2000001085a */
[----:B------:R-:W-:Y:S01]  /*a240*/  MUFU.EX2 R92, R92 ;  /* 0x0000005c005c7308 */ /* 0x000fe20000000800 */
[----:B------:R-:W-:Y:S01]  /*a250*/  FFMA.FTZ R131, R131, R10, -R90 ;  /* 0x0000000a83837223 */ /* 0x000fe2000001085a */
[----:B------:R-:W-:Y:S02]  /*a260*/  IMAD.U32 R99, RZ, RZ, UR10 ;  /* 0x0000000aff637e24 */ /* 0x000fe4000f8e00ff */
[----:B------:R-:W-:-:S02]  /*a270*/  @!P1 VIADD R95, R95, 0x2a840 ;  /* 0x0002a8405f5f9836 */ /* 0x000fc40000000000 */
[----:B------:R-:W-:Y:S02]  /*a280*/  @!P1 VIADD R99, R99, 0x2a860 ;  /* 0x0002a86063639836 */ /* 0x000fe40000000000 */
[----:B------:R-:W-:Y:S01]  /*a290*/  MUFU.EX2 R153, R153 ;  /* 0x0000009900997308 */ /* 0x000fe20000000800 */
[----:B------:R-:W-:Y:S02]  /*a2a0*/  @!P1 PRMT R95, RZ, 0x654, R95 ;  /* 0x00000654ff5f9816 */ /* 0x000fe4000000005f */
[----:B------:R-:W-:-:S05]  /*a2b0*/  @!P1 PRMT R99, RZ, 0x654, R99 ;  /* 0x00000654ff639816 */ /* 0x000fca0000000063 */
[----:B------:R-:W-:Y:S08]  /*a2c0*/  MUFU.EX2 R96, R96 ;  /* 0x0000006000607308 */ /* 0x000ff00000000800 */
[----:B------:R-:W-:Y:S01]  /*a2d0*/  MUFU.EX2 R155, R155 ;  /* 0x0000009b009b7308 */ /* 0x000fe20000000800 */
[----:B------:R-:W-:Y:S02]  /*a2e0*/  WARPGROUP.DEPBAR.LE gsb0, 0x0 ;  /* 0x00008000000079c5 */ /* 0x000fe40000010000 */
[----:B------:R-:W-:Y:S01]  /*a2f0*/  WARPGROUP.ARRIVE ;  /* 0x00000000000079c5 */ /* 0x000fe20000000000 */
[-CC-:B------:R-:W-:Y:S01]  /*a300*/  FFMA.FTZ R147, R215, R10.reuse, -R2.reuse ;  /* 0x0000000ad7937223 */ /* 0x180fe20000010802 */
[-CC-:B------:R-:W-:Y:S01]  /*a310*/  FFMA.FTZ R145, R159, R10.reuse, -R2.reuse ;  /* 0x0000000a9f917223 */ /* 0x180fe20000010802 */
[-CC-:B------:R-:W-:Y:S01]  /*a320*/  FFMA.FTZ R144, R221, R10.reuse, -R2.reuse ;  /* 0x0000000add907223 */ /* 0x180fe20000010802 */
[-CC-:B------:R-:W-:Y:S01]  /*a330*/  FFMA.FTZ R146, R225, R10.reuse, -R2.reuse ;  /* 0x0000000ae1927223 */ /* 0x180fe20000010802 */
[-C--:B------:R-:W-:Y:S01]  /*a340*/  FFMA.FTZ R215, R235, R10.reuse, -R2 ;  /* 0x0000000aebd77223 */ /* 0x080fe20000010802 */
[----:B------:R-:W-:Y:S01]  /*a350*/  HGMMA.64x128x16.F32 R24, R140, gdesc[UR4].tnspB, R24, gsb0 ;  /* 0x41e000048c187df0 */ /* 0x000fe20008000818 */
[----:B------:R-:W-:Y:S01]  /*a360*/  UIADD3 UR6, UR4, 0x280, URZ ;  /* 0x0000028004067890 */ /* 0x000fe2000fffe03f */
[----:B------:R-:W0:Y:S01]  /*a370*/  MUFU.EX2 R2, R129 ;  /* 0x0000008100027308 */ /* 0x000e220000000800 */
[----:B------:R-:W-:Y:S01]  /*a380*/  UMOV UR7, 0x40000040 ;  /* 0x4000004000077882 */ /* 0x000fe20000000000 */
[-CC-:B------:R-:W-:Y:S01]  /*a390*/  FFMA.FTZ R159, R91, R10.reuse, -R90.reuse ;  /* 0x0000000a5b9f7223 */ /* 0x180fe2000001085a */
[----:B------:R-:W-:Y:S01]  /*a3a0*/  FFMA.FTZ R91, R113, R10, -R90 ;  /* 0x0000000a715b7223 */ /* 0x000fe2000001085a */
[----:B------:R-:W-:-:S04]  /*a3b0*/  UMOV UR4, UR37 ;  /* 0x0000002500047c82 */ /* 0x000fc80008000000 */
[----:B------:R-:W-:Y:S08]  /*a3c0*/  MUFU.EX2 R159, R159 ;  /* 0x0000009f009f7308 */ /* 0x000ff00000000800 */
[----:B------:R-:W-:Y:S01]  /*a3d0*/  MUFU.EX2 R145, R145 ;  /* 0x0000009100917308 */ /* 0x000fe20000000800 */
[----:B0-----:R-:W-:Y:S01]  /*a3e0*/  FFMA.FTZ R97, R2, R3, R157 ;  /* 0x0000000302617223 */ /* 0x001fe2000001009d */
[----:B------:R-:W-:-:S06]  /*a3f0*/  F2FP.F16.F32.PACK_AB R157, R92, R157 ;  /* 0x0000009d5c9d723e */ /* 0x000fcc00000000ff */
        /* <DEDUP_REMOVED lines=17> */
[----:B------:R-:W0:Y:S01]  /*a510*/  MUFU.EX2 R211, R211 ;  /* 0x000000d300d37308 */ /* 0x000e220000000800 */
[----:B------:R-:W-:Y:S01]  /*a520*/  HGMMA.64x128x16.F32 R24, R136, gdesc[UR4].tnspB, R24, gsb0 ;  /* 0x41e0000488187df0 */ /* 0x000fe20008000818 */
[----:B------:R-:W-:-:S06]  /*a530*/  UMOV UR7, UR36 ;  /* 0x0000002400077c82 */ /* 0x000fcc0008000000 */
[----:B------:R-:W1:Y:S08]  /*a540*/  MUFU.EX2 R123, R123 ;  /* 0x0000007b007b7308 */ /* 0x000e700000000800 */
[----:B------:R-:W-:Y:S01]  /*a550*/  MUFU.EX2 R14, R14 ;  /* 0x0000000e000e7308 */ /* 0x000fe20000000800 */
[----:B0-----:R-:W-:-:S07]  /*a560*/  F2FP.F16.F32.PACK_AB R140, R211, R12 ;  /* 0x0000000cd38c723e */ /* 0x001fce00000000ff */
[----:B------:R-:W-:Y:S01]  /*a570*/  MUFU.EX2 R125, R125 ;  /* 0x0000007d007d7308 */ /* 0x000fe20000000800 */
[----:B-1----:R-:W-:-:S07]  /*a580*/  F2FP.F16.F32.PACK_AB R141, R123, R121 ;  /* 0x000000797b8d723e */ /* 0x002fce00000000ff */
[----:B------:R-:W0:Y:S08]  /*a590*/  MUFU.EX2 R213, R213 ;  /* 0x000000d500d57308 */ /* 0x000e300000000800 */
[----:B------:R-:W1:Y:S08]  /*a5a0*/  MUFU.EX2 R127, R127 ;  /* 0x0000007f007f7308 */ /* 0x000e700000000800 */
[----:B------:R-:W-:Y:S01]  /*a5b0*/  MUFU.EX2 R20, R20 ;  /* 0x0000001400147308 */ /* 0x000fe20000000800 */
[----:B0-----:R-:W-:-:S07]  /*a5c0*/  F2FP.F16.F32.PACK_AB R142, R213, R14 ;  /* 0x0000000ed58e723e */ /* 0x001fce00000000ff */
[----:B------:R-:W-:Y:S01]  /*a5d0*/  MUFU.EX2 R133, R133 ;  /* 0x0000008500857308 */ /* 0x000fe20000000800 */
[----:B-1----:R-:W-:-:S07]  /*a5e0*/  F2FP.F16.F32.PACK_AB R143, R127, R125 ;  /* 0x0000007d7f8f723e */ /* 0x002fce00000000ff */
[----:B------:R-:W-:Y:S08]  /*a5f0*/  MUFU.EX2 R215, R215 ;  /* 0x000000d700d77308 */ /* 0x000ff00000000800 */
[----:B------:R-:W-:Y:S08]  /*a600*/  MUFU.EX2 R131, R131 ;  /* 0x0000008300837308 */ /* 0x000ff00000000800 */
[----:B------:R-:W0:Y:S01]  /*a610*/  MUFU.EX2 R88, R88 ;  /* 0x0000005800587308 */ /* 0x000e220000000800 */
[----:B------:R-:W-:-:S02]  /*a620*/  WARPGROUP.DEPBAR.LE gsb0, 0x0 ;  /* 0x00008000000079c5 */ /* 0x000fc40000010000 */
[----:B------:R1:W-:Y:S01]  /*a630*/  @!P1 SYNCS.ARRIVE.TRANS64.RED.A1T0 RZ, [R95+URZ], RZ ;  /* 0x000000ff5fff99a7 */ /* 0x0003e2000810043f */
[----:B0-----:R-:W-:Y:S02]  /*a640*/  F2FP.F16.F32.PACK_AB R138, R11, R88 ;  /* 0x000000580b8a723e */ /* 0x001fe400000000ff */
[----:B------:R-:W-:Y:S02]  /*a650*/  F2FP.F16.F32.PACK_AB R136, R215, R20 ;  /* 0x00000014d788723e */ /* 0x000fe400000000ff */
[----:B------:R-:W-:Y:S01]  /*a660*/  F2FP.F16.F32.PACK_AB R137, R131, R133 ;  /* 0x000000858389723e */ /* 0x000fe200000000ff */
[----:B-1----:R-:W-:Y:S01]  /*a670*/  FFMA.FTZ R95, R0, R6, R15 ;  /* 0x00000006005f7223 */ /* 0x002fe2000001000f */
[----:B------:R-:W-:Y:S01]  /*a680*/  FADD.FTZ R6, R92, R97 ;  /* 0x000000615c067221 */ /* 0x000fe20000010000 */
[----:B------:R0:W-:Y:S02]  /*a690*/  @!P1 SYNCS.ARRIVE.TRANS64.RED.A1T0 RZ, [R99+URZ], RZ ;  /* 0x000000ff63ff99a7 */ /* 0x0001e4000810043f */
[C---:B------:R-:W-:Y:S01]  /*a6a0*/  FADD.FTZ R95, R156.reuse, R95 ;  /* 0x0000005f9c5f7221 */ /* 0x040fe20000010000 */
[----:B------:R-:W-:-:S03]  /*a6b0*/  F2FP.F16.F32.PACK_AB R156, R156, R15 ;  /* 0x0000000f9c9c723e */ /* 0x000fc600000000ff */
[----:B------:R-:W-:Y:S01]  /*a6c0*/  FADD.FTZ R106, R158, R95 ;  /* 0x0000005f9e6a7221 */ /* 0x000fe20000010000 */
[----:B------:R-:W-:Y:S01]  /*a6d0*/  FADD.FTZ R95, R159, R6 ;  /* 0x000000069f5f7221 */ /* 0x000fe20000010000 */
[C---:B------:R-:W-:Y:S02]  /*a6e0*/  F2FP.F16.F32.PACK_AB R158, R21.reuse, R158 ;  /* 0x0000009e159e723e */ /* 0x040fe400000000ff */
[----:B------:R-:W-:Y:S01]  /*a6f0*/  FADD.FTZ R97, R21, R106 ;  /* 0x0000006a15617221 */ /* 0x000fe20000010000 */
[C---:B------:R-:W-:Y:S01]  /*a700*/  FADD.FTZ R6, R94.reuse, R95 ;  /* 0x0000005f5e067221 */ /* 0x040fe20000010000 */
[----:B------:R-:W-:Y:S02]  /*a710*/  F2FP.F16.F32.PACK_AB R159, R94, R159 ;  /* 0x0000009f5e9f723e */ /* 0x000fe400000000ff */
[----:B------:R-:W-:Y:S01]  /*a720*/  FADD.FTZ R106, R152, R97 ;  /* 0x00000061986a7221 */ /* 0x000fe20000010000 */
[----:B------:R-:W-:Y:S01]  /*a730*/  FADD.FTZ R95, R153, R6 ;  /* 0x00000006995f7221 */ /* 0x000fe20000010000 */
[----:B------:R-:W-:-:S02]  /*a740*/  F2FP.F16.F32.PACK_AB R152, R93, R152 ;  /* 0x000000985d98723e */ /* 0x000fc400000000ff */
[----:B------:R-:W-:Y:S01]  /*a750*/  FADD.FTZ R97, R93, R106 ;  /* 0x0000006a5d617221 */ /* 0x000fe20000010000 */
[C---:B------:R-:W-:Y:S01]  /*a760*/  FADD.FTZ R6, R96.reuse, R95 ;  /* 0x0000005f60067221 */ /* 0x040fe20000010000 */
[----:B------:R-:W-:Y:S02]  /*a770*/  F2FP.F16.F32.PACK_AB R153, R96, R153 ;  /* 0x000000996099723e */ /* 0x000fe400000000ff */
[----:B------:R-:W-:Y:S01]  /*a780*/  FADD.FTZ R106, R154, R97 ;  /* 0x000000619a6a7221 */ /* 0x000fe20000010000 */
[----:B------:R-:W-:Y:S01]  /*a790*/  FADD.FTZ R95, R155, R6 ;  /* 0x000000069b5f7221 */ /* 0x000fe20000010000 */
[-C--:B------:R-:W-:Y:S01]  /*a7a0*/  FFMA.FTZ R6, R149, R10.reuse, -R90 ;  /* 0x0000000a95067223 */ /* 0x080fe2000001085a */
[----:B------:R-:W-:Y:S01]  /*a7b0*/  F2FP.F16.F32.PACK_AB R149, R100, R13 ;  /* 0x0000000d6495723e */ /* 0x000fe200000000ff */
[----:B------:R-:W-:Y:S01]  /*a7c0*/  FADD.FTZ R97, R145, R106 ;  /* 0x0000006a91617221 */ /* 0x000fe20000010000 */
[----:B------:R-:W-:Y:S01]  /*a7d0*/  FADD.FTZ R106, R98, R95 ;  /* 0x0000005f626a7221 */ /* 0x000fe20000010000 */
[----:B------:R-:W-:Y:S01]  /*a7e0*/  FFMA.FTZ R90, R135, R10, -R90 ;  /* 0x0000000a875a7223 */ /* 0x000fe2000001085a */
[----:B------:R1:W2:Y:S01]  /*a7f0*/  MUFU.EX2 R139, R6 ;  /* 0x00000006008b7308 */ /* 0x0002a20000000800 */
[----:B------:R-:W-:Y:S01]  /*a800*/  FADD.FTZ R108, R148, R97 ;  /* 0x00000061946c7221 */ /* 0x000fe20000010000 */
[----:B------:R-:W-:Y:S01]  /*a810*/  FADD.FTZ R15, R13, R106 ;  /* 0x0000006a0d0f7221 */ /* 0x000fe20000010000 */
[----:B------:R-:W-:-:S02]  /*a820*/  F2FP.F16.F32.PACK_AB R148, R147, R148 ;  /* 0x000000949394723e */ /* 0x000fc400000000ff */
[----:B------:R-:W-:Y:S01]  /*a830*/  FADD.FTZ R21, R147, R108 ;  /* 0x0000006c93157221 */ /* 0x000fe20000010000 */
[----:B------:R-:W-:Y:S01]  /*a840*/  FADD.FTZ R106, R100, R15 ;  /* 0x0000000f646a7221 */ /* 0x000fe20000010000 */
[----:B------:R-:W-:Y:S01]  /*a850*/  F2FP.F16.F32.PACK_AB R147, R119, R3 ;  /* 0x000000037793723e */ /* 0x000fe200000000ff */
[----:B------:R-:W3:Y:S01]  /*a860*/  MUFU.EX2 R90, R90 ;  /* 0x0000005a005a7308 */ /* 0x000ee20000000800 */
[----:B------:R-:W-:Y:S01]  /*a870*/  FADD.FTZ R108, R150, R21 ;  /* 0x00000015966c7221 */ /* 0x000fe20000010000 */
[----:B------:R-:W-:Y:S01]  /*a880*/  FADD.FTZ R15, R89, R106 ;  /* 0x0000006a590f7221 */ /* 0x000fe20000010000 */
[----:B------:R-:W-:Y:S02]  /*a890*/  F2FP.F16.F32.PACK_AB R154, R145, R154 ;  /* 0x0000009a919a723e */ /* 0x000fe400000000ff */
[C---:B------:R-:W-:Y:S01]  /*a8a0*/  FADD.FTZ R21, R151.reuse, R108 ;  /* 0x0000006c97157221 */ /* 0x040fe20000010000 */
        /* <DEDUP_REMOVED lines=16> */
[----:B------:R-:W-:Y:S01]  /*a9b0*/  F2FP.F16.F32.PACK_AB R146, R209, R146 ;  /* 0x00000092d192723e */ /* 0x000fe200000000ff */
[----:B------:R-:W-:Y:S02]  /*a9c0*/  IMAD.MOV.U32 R12, RZ, RZ, R7 ;  /* 0x000000ffff0c7224 */ /* 0x000fe400078e0007 */
[----:B------:R-:W-:Y:S01]  /*a9d0*/  FADD.FTZ R13, R211, R94 ;  /* 0x0000005ed30d7221 */ /* 0x000fe20000010000 */
[----:B------:R-:W-:-:S03]  /*a9e0*/  FADD.FTZ R92, R123, R92 ;  /* 0x0000005c7b5c7221 */ /* 0x000fc60000010000 */
[----:B------:R-:W-:Y:S01]  /*a9f0*/  FADD.FTZ R94, R14, R13 ;  /* 0x0000000d0e5e7221 */ /* 0x000fe20000010000 */
[----:B------:R-:W-:-:S03]  /*aa00*/  FADD.FTZ R92, R125, R92 ;  /* 0x0000005c7d5c7221 */ /* 0x000fc60000010000 */
[----:B------:R-:W-:Y:S01]  /*aa10*/  FADD.FTZ R3, R213, R94 ;  /* 0x0000005ed5037221 */ /* 0x000fe20000010000 */
[----:B------:R-:W-:-:S03]  /*aa20*/  FADD.FTZ R92, R127, R92 ;  /* 0x0000005c7f5c7221 */ /* 0x000fc60000010000 */
[----:B-1----:R-:W-:Y:S01]  /*aa30*/  FADD.FTZ R6, R20, R3 ;  /* 0x0000000314067221 */ /* 0x002fe20000010000 */
[----:B------:R-:W-:-:S03]  /*aa40*/  FADD.FTZ R92, R133, R92 ;  /* 0x0000005c855c7221 */ /* 0x000fc60000010000 */
[----:B------:R-:W-:Y:S01]  /*aa50*/  FADD.FTZ R3, R215, R6 ;  /* 0x00000006d7037221 */ /* 0x000fe20000010000 */
[----:B------:R-:W-:-:S03]  /*aa60*/  FADD.FTZ R92, R131, R92 ;  /* 0x0000005c835c7221 */ /* 0x000fc60000010000 */
[----:B------:R-:W-:Y:S01]  /*aa70*/  FADD.FTZ R6, R88, R3 ;  /* 0x0000000358067221 */ /* 0x000fe20000010000 */
[----:B--2---:R-:W-:Y:S01]  /*aa80*/  FADD.FTZ R92, R139, R92 ;  /* 0x0000005c8b5c7221 */ /* 0x004fe20000010000 */
[C---:B---3--:R-:W-:Y:S02]  /*aa90*/  F2FP.F16.F32.PACK_AB R139, R90.reuse, R139 ;  /* 0x0000008b5a8b723e */ /* 0x048fe400000000ff */
[----:B------:R-:W-:Y:S01]  /*aaa0*/  FADD.FTZ R6, R11, R6 ;  /* 0x000000060b067221 */ /* 0x000fe20000010000 */
[----:B------:R-:W-:Y:S01]  /*aab0*/  FADD.FTZ R3, R90, R92 ;  /* 0x0000005c5a037221 */ /* 0x000fe20000010000 */
[----:B------:R-:W-:Y:S01]  /*aac0*/  IMAD.MOV.U32 R11, RZ, RZ, R8 ;  /* 0x000000ffff0b7224 */ /* 0x000fe200078e0008 */
[----:B0-----:R-:W-:Y:S06]  /*aad0*/  @P2 BRA `(.L_x_1189) ;  /* 0xffffffdc00902947 */ /* 0x001fec000383ffff */
.L_x_1180:
[----:B------:R-:W-:-:S13]  /*aae0*/  R2UR UR4, R23 ;  /* 0x00000000170472ca */ /* 0x000fda00000e0000 */
[----:B------:R-:W-:-:S13]  /*aaf0*/  ISETP.GE.AND P2, PT, R9, UR4, PT ;  /* 0x0000000409007c0c */ /* 0x000fda000bf46270 */
[----:B------:R-:W-:Y:S05]  /*ab00*/  @!P2 BRA `(.L_x_1190) ;  /* 0x0000003000eca947 */ /* 0x000fea0003800000 */
[----:B------:R-:W-:Y:S01]  /*ab10*/  IMAD.MOV.U32 R13, RZ, RZ, R8 ;  /* 0x000000ffff0d7224 */ /* 0x000fe200078e0008 */
[----:B------:R-:W-:Y:S01]  /*ab20*/  UMOV UR7, UR36 ;  /* 0x0000002400077c82 */ /* 0x000fe20008000000 */
[----:B------:R-:W-:Y:S01]  /*ab30*/  IMAD.MOV.U32 R12, RZ, RZ, R7 ;  /* 0x000000ffff0c7224 */ /* 0x000fe200078e0007 */
[----:B------:R-:W-:Y:S01]  /*ab40*/  UMOV UR4, UR37 ;  /* 0x0000002500047c82 */ /* 0x000fe20008000000 */
[----:B------:R-:W-:Y:S01]  /*ab50*/  ULDC UR39, c[0x0][0x9e4] ;  /* 0x0002790000277ab9 */ /* 0x000fe20000000800 */
[----:B------:R-:W-:Y:S01]  /*ab60*/  ULDC UR5, c[0x0][0x9d8] ;  /* 0x0002760000057ab9 */ /* 0x000fe20000000800 */
[----:B------:R-:W-:-:S05]  /*ab70*/  ULDC UR50, c[0x0][0x9e0] ;  /* 0x0002780000327ab9 */ /* 0x000fca0000000800 */
.L_x_1207:
[----:B------:R-:W-:-:S04]  /*ab80*/  UIADD3 UR37, UR4, 0x1, URZ ;  /* 0x0000000104257890 */ /* 0x000fc8000fffe03f */
[----:B------:R-:W-:-:S04]  /*ab90*/  UISETP.NE.AND UP2, UPT, UR37, 0x2, UPT ;  /* 0x000000022500788c */ /* 0x000fc8000bf45270 */
[----:B------:R-:W-:Y:S02]  /*aba0*/  USEL UR36, URZ, 0x1, UP2 ;  /* 0x000000013f247887 */ /* 0x000fe40009000000 */
[----:B------:R-:W-:Y:S02]  /*abb0*/  USEL UR37, UR37, URZ, UP2 ;  /* 0x0000003f25257287 */ /* 0x000fe40009000000 */
[----:B------:R-:W-:Y:S01]  /*abc0*/  ULOP3.LUT UR36, UR7, UR36, URZ, 0x3c, !UPT ;  /* 0x0000002407247292 */ /* 0x000fe2000f8e3c3f */
[----:B------:R-:W-:Y:S11]  /*abd0*/  @!P0 BRA `(.L_x_1191) ;  /* 0x0000000000048947 */ /* 0x000ff60003800000 */
[----:B------:R-:W-:Y:S01]  /*abe0*/  BPT.TRAP 0x1 ;  /* 0x000000040000795c */ /* 0x000fe20000300000 */
.L_x_1191:
[----:B------:R-:W-:Y:S01]  /*abf0*/  ULEA UR6, UR37, UR38, 0x3 ;  /* 0x0000002625067291 */ /* 0x000fe2000f8e183f */
[----:B------:R-:W-:-:S05]  /*ac00*/  IMAD.U32 R7, RZ, RZ, UR36 ;  /* 0x00000024ff077e24 */ /* 0x000fca000f8e00ff */
[----:B------:R-:W-:-:S04]  /*ac10*/  SHF.L.U32 R7, R7, 0x1f, RZ ;  /* 0x0000001f07077819 */ /* 0x000fc800000006ff */
[----:B------:R0:W1:Y:S01]  /*ac20*/  SYNCS.PHASECHK.TRANS64.TRYWAIT P2, [UR6+0x2a830], R7 ;  /* 0x02a83007ff0075a7 */ /* 0x0000620008040146 */
[----:B------:R-:W-:Y:S05]  /*ac30*/  @!P0 BRA `(.L_x_1192) ;  /* 0x0000000000048947 */ /* 0x000fea0003800000 */
[----:B------:R-:W-:Y:S01]  /*ac40*/  BPT.TRAP 0x1 ;  /* 0x000000040000795c */ /* 0x000fe20000300000 */
.L_x_1192:
[----:B-1----:R-:W-:Y:S05]  /*ac50*/  @P2 BRA `(.L_x_1193) ;  /* 0x0000000000082947 */ /* 0x002fea0003800000 */
[----:B------:R-:W1:Y:S02]  /*ac60*/  SYNCS.PHASECHK.TRANS64.TRYWAIT P2, [UR6+0x2a830], R7 ;  /* 0x02a83007ff0075a7 */ /* 0x000e640008040146 */
[----:B-1----:R-:W-:Y:S05]  /*ac70*/  @!P2 BRA `(.L_x_1194) ;  /* 0x000000e80048a947 */ /* 0x002fea0003800000 */
.L_x_1193:
        /* <DEDUP_REMOVED lines=135> */
.L_x_1195:
[----:B------:R-:W-:Y:S01]  /*b4f0*/  ULEA UR10, UR4, UR38, 0x3 ;  /* 0x00000026040a7291 */ /* 0x000fe2000f8e183f */
[----:B------:R-:W-:-:S05]  /*b500*/  IMAD.U32 R0, RZ, RZ, UR7 ;  /* 0x00000007ff007e24 */ /* 0x000fca000f8e00ff */
[----:B------:R-:W-:-:S04]  /*b510*/  SHF.L.U32 R0, R0, 0x1f, RZ ;  /* 0x0000001f00007819 */ /* 0x000fc800000006ff */
[----:B------:R2:W3:Y:S01]  /*b520*/  SYNCS.PHASECHK.TRANS64.TRYWAIT P2, [UR10+0x2a850], R0 ;  /* 0x02a85000ff0075a7 */ /* 0x0004e2000804014a */
[----:B------:R-:W-:Y:S05]  /*b530*/  @!P0 BRA `(.L_x_1196) ;  /* 0x0000000000048947 */ /* 0x000fea0003800000 */
[----:B------:R-:W-:Y:S01]  /*b540*/  BPT.TRAP 0x1 ;  /* 0x000000040000795c */ /* 0x000fe20000300000 */
.L_x_1196:
[----:B---3--:R-:W-:Y:S05]  /*b550*/  @P2 BRA `(.L_x_1197) ;  /* 0x0000000000082947 */ /* 0x008fea0003800000 */
[----:B------:R-:W3:Y:S02]  /*b560*/  SYNCS.PHASECHK.TRANS64.TRYWAIT P2, [UR10+0x2a850], R0 ;  /* 0x02a85000ff0075a7 */ /* 0x000ee4000804014a */
[----:B---3--:R-:W-:Y:S05]  /*b570*/  @!P2 BRA `(.L_x_1198) ;  /* 0x000000e00020a947 */ /* 0x008fea0003800000 */
.L_x_1197:
[----:B------:R-:W-:Y:S01]  /*b580*/  UIADD3 UR6, UR38, 0x400, URZ ;  /* 0x0000040026067890 */ /* 0x000fe2000fffe03f */
[----:B------:R-:W-:Y:S01]  /*b590*/  WARPGROUP.ARRIVE ;  /* 0x00000000000079c5 */ /* 0x000fe20000000000 */
[----:B------:R-:W-:Y:S01]  /*b5a0*/  UMOV UR7, 0x40000040 ;  /* 0x4000004000077882 */ /* 0x000fe20000000000 */
[----:B------:R-:W-:Y:S01]  /*b5b0*/  PLOP3.LUT P2, PT, PT, PT, UP0, 0x80, 0x0 ;  /* 0x000000000000781c */ /* 0x000fe20003f4f008 */
[----:B------:R-:W-:Y:S01]  /*b5c0*/  USHF.R.U32.HI UR6, URZ, 0x4, UR6 ;  /* 0x000000043f067899 */ /* 0x000fe20008011606 */
[----:B------:R-:W-:Y:S01]  /*b5d0*/  PLOP3.LUT P3, PT, PT, PT, UP0, 0x80, 0x0 ;  /* 0x000000000000781c */ /* 0x000fe20003f6f008 */
[----:B------:R-:W-:Y:S02]  /*b5e0*/  IMAD.U32 R11, RZ, RZ, UR37 ;  /* 0x00000025ff0b7e24 */ /* 0x000fe4000f8e00ff */
[----:B------:R-:W-:Y:S01]  /*b5f0*/  FMUL.FTZ R14, R95, UR5 ;  /* 0x000000055f0e7c20 */ /* 0x000fe20008410000 */
[----:B------:R-:W-:Y:S01]  /*b600*/  ULOP3.LUT UR6, UR6, 0x3fff, URZ, 0xc0, !UPT ;  /* 0x00003fff06067892 */ /* 0x000fe2000f8ec03f */
[----:B------:R-:W-:Y:S01]  /*b610*/  FMUL.FTZ R95, R115, UR5 ;  /* 0x00000005735f7c20 */ /* 0x000fe20008410000 */
[----:B0-2---:R-:W-:Y:S01]  /*b620*/  FMUL.FTZ R0, R90, UR5 ;  /* 0x000000055a007c20 */ /* 0x005fe20008410000 */
[----:B------:R-:W-:Y:S01]  /*b630*/  FMUL.FTZ R90, R106, UR5 ;  /* 0x000000056a5a7c20 */ /* 0x000fe20008410000 */
[----:B------:R-:W-:Y:S01]  /*b640*/  ULOP3.LUT UR6, UR6, 0x3000000, URZ, 0xfc, !UPT ;  /* 0x0300000006067892 */ /* 0x000fe2000f8efc3f */
[----:B-1----:R-:W-:Y:S01]  /*b650*/  FMUL.FTZ R7, R88, UR5 ;  /* 0x0000000558077c20 */ /* 0x002fe20008410000 */
        /* <DEDUP_REMOVED lines=25> */
[----:B------:R-:W0:Y:S08]  /*b7f0*/  MUFU.TANH R7, R7 ;  /* 0x0000000700077308 */ /* 0x000e300000002400 */
        /* <DEDUP_REMOVED lines=63> */
[----:B------:R-:W-:Y:S01]  /*bbf0*/  @UP0 ULDC UR4, c[0x0][0x44c] ;  /* 0x0001130000040ab9 */ /* 0x000fe20000000800 */
[----:B------:R-:W-:Y:S01]  /*bc00*/  FMUL.FTZ R109, R113, UR5 ;  /* 0x00000005716d7c20 */ /* 0x000fe20008410000 */
[----:B------:R-:W-:Y:S01]  /*bc10*/  @P2 IMAD.HI.U32 R10, R114, UR4, RZ ;  /* 0x00000004720a2c27 */ /* 0x000fe2000f8e00ff */
[----:B------:R-:W-:-:S03]  /*bc20*/  @UP0 ULDC UR4, c[0x0][0x450] ;  /* 0x0001140000040ab9 */ /* 0x000fc60000000800 */
[----:B------:R-:W-:Y:S01]  /*bc30*/  FMUL.FTZ R145, R92, UR5 ;  /* 0x000000055c917c20 */ /* 0x000fe20008410000 */
[----:B------:R-:W-:Y:S01]  /*bc40*/  FMUL.FTZ R113, R121, UR5 ;  /* 0x0000000579717c20 */ /* 0x000fe20008410000 */
[----:B------:R-:W-:Y:S01]  /*bc50*/  FMUL.FTZ R146, R93, UR5 ;  /* 0x000000055d927c20 */ /* 0x000fe20008410000 */
[----:B------:R-:W-:Y:S01]  /*bc60*/  @P3 SHF.R.U32.HI R114, RZ, UR4, R10 ;  /* 0x00000004ff723c19 */ /* 0x000fe2000801160a */
[----:B------:R-:W-:Y:S01]  /*bc70*/  FMUL.FTZ R92, R110, UR5 ;  /* 0x000000056e5c7c20 */ /* 0x000fe20008410000 */
[----:B------:R-:W-:Y:S01]  /*bc80*/  @!P1 LEA R10, R11, UR38, 0x3 ;  /* 0x000000260b0a9c11 */ /* 0x000fe2000f8e18ff */
[----:B------:R-:W-:Y:S01]  /*bc90*/  FMUL.FTZ R121, R125, UR5 ;  /* 0x000000057d797c20 */ /* 0x000fe20008410000 */
[----:B------:R-:W-:Y:S01]  /*bca0*/  FMUL.FTZ R110, R116, UR5 ;  /* 0x00000005746e7c20 */ /* 0x000fe20008410000 */
[----:B------:R-:W5:Y:S01]  /*bcb0*/  SHFL.IDX PT, R115, R114, RZ, 0x1c1f ;  /* 0x001c1fff72737589 */ /* 0x000f6200000e0000 */
[----:B------:R-:W-:Y:S01]  /*bcc0*/  FMUL.FTZ R125, R129, UR5 ;  /* 0x00000005817d7c20 */ /* 0x000fe20008410000 */
[----:B------:R-:W-:-:S02]  /*bcd0*/  @!P1 VIADD R10, R10, 0x2a840 ;  /* 0x0002a8400a0a9836 */ /* 0x000fc40000000000 */
[----:B------:R-:W-:Y:S01]  /*bce0*/  FMUL.FTZ R93, R130, UR5 ;  /* 0x00000005825d7c20 */ /* 0x000fe20008410000 */
[----:B------:R-:W-:Y:S01]  /*bcf0*/  PLOP3.LUT P2, PT, PT, PT, UP1, 0x40, 0x0 ;  /* 0x000000000000781c */ /* 0x000fe20003f4e818 */
[----:B------:R-:W0:Y:S01]  /*bd00*/  MUFU.TANH R144, R144 ;  /* 0x0000009000907308 */ /* 0x000e220000002400 */
[----:B------:R-:W-:Y:S01]  /*bd10*/  IMAD.IADD R116, R151, 0x1, -R18 ;  /* 0x0000000197747824 */ /* 0x000fe200078e0a12 */
[----:B------:R-:W-:-:S06]  /*bd20*/  @!P1 PRMT R10, RZ, 0x654, R10 ;  /* 0x00000654ff0a9816 */ /* 0x000fcc000000000a */
        /* <DEDUP_REMOVED lines=17> */
[----:B------:R-:W-:-:S03]  /*be40*/  FMUL.FTZ R127, R132, UR5 ;  /* 0x00000005847f7c20 */ /* 0x000fc60008410000 */
[----:B------:R-:W-:Y:S01]  /*be50*/  HGMMA.64x128x16.F32 R24, R136, gdesc[UR4].tnspB, R24, gsb0 ;  /* 0x41e0000488187df0 */ /* 0x000fe20008000818 */
[----:B------:R-:W0:Y:S08]  /*be60*/  MUFU.TANH R140, R140 ;  /* 0x0000008c008c7308 */ /* 0x000e300000002400 */
[----:B------:R-:W0:Y:S08]  /*be70*/  MUFU.TANH R104, R104 ;  /* 0x0000006800687308 */ /* 0x000e300000002400 */
[----:B------:R-:W0:Y:S01]  /*be80*/  MUFU.TANH R127, R127 ;  /* 0x0000007f007f7308 */ /* 0x000e220000002400 */
[----:B------:R-:W-:-:S02]  /*be90*/  WARPGROUP.DEPBAR.LE gsb0, 0x0 ;  /* 0x00008000000079c5 */ /* 0x000fc40000010000 */
[----:B------:R1:W-:Y:S02]  /*bea0*/  @!P1 SYNCS.ARRIVE.TRANS64.RED.A1T0 RZ, [R10+URZ], RZ ;  /* 0x000000ff0aff99a7 */ /* 0x0003e4000810043f */
[----:B-1----:R-:W-:-:S04]  /*beb0*/  IADD3 R10, -R18, 0x1, R151 ;  /* 0x00000001120a7810 */ /* 0x002fc80007ffe197 */
        /* <DEDUP_REMOVED lines=18> */
.L_x_1201:
[----:B------:R-:W-:-:S05]  /*bfe0*/  IMAD.U32 R117, RZ, RZ, UR39 ;  /* 0x00000027ff757e24 */ /* 0x000fca000f8e00ff */
[----:B------:R-:W-:-:S13]  /*bff0*/  ISETP.NE.AND P2, PT, R117, 0x1, PT ;  /* 0x000000017500780c */ /* 0x000fda0003f45270 */
[----:B------:R-:W0:Y:S02]  /*c000*/  @P2 LDC.64 R10, c[0x0][0x9e8] ;  /* 0x00027a00ff0a2b82 */ /* 0x000e240000000a00 */
[----:B0-----:R-:W-:-:S05]  /*c010*/  @P2 IMAD.HI.U32 R10, R115, R10, RZ ;  /* 0x0000000a730a2227 */ /* 0x001fca00078e00ff */
[----:B------:R-:W-:-:S07]  /*c020*/  @P2 SHF.R.U32.HI R115, RZ, R11, R10 ;  /* 0x0000000bff732219 */ /* 0x000fce000001160a */
.L_x_1202:
[----:B------:R-:W-:Y:S05]  /*c030*/  BSYNC B0 ;  /* 0x0000000000007941 */ /* 0x000fea0003800000 */
.L_x_1200:
[----:B------:R-:W-:-:S05]  /*c040*/  IMAD R115, R115, R117, R116 ;  /* 0x0000007573737224 */ /* 0x000fca00078e0274 */
[----:B------:R-:W-:Y:S02]  /*c050*/  VIADDMNMX R118, R115, R117, R118, PT ;  /* 0x0000007573767246 */ /* 0x000fe40003800176 */
[----:B------:R-:W-:-:S07]  /*c060*/  VIMNMX R120, R120, R115, !PT ;  /* 0x0000007378787248 */ /* 0x000fce0007fe0100 */
.L_x_1199:
        /* <DEDUP_REMOVED lines=133> */
.L_x_1205:
[----:B------:R-:W-:-:S05]  /*c8c0*/  IMAD.U32 R114, RZ, RZ, UR39 ;  /* 0x00000027ff727e24 */ /* 0x000fca000f8e00ff */
[----:B------:R-:W-:-:S13]  /*c8d0*/  ISETP.NE.AND P6, PT, R114, 0x1, PT ;  /* 0x000000017200780c */ /* 0x000fda0003fc5270 */
[----:B------:R-:W0:Y:S02]  /*c8e0*/  @P6 LDC.64 R10, c[0x0][0x9e8] ;  /* 0x00027a00ff0a6b82 */ /* 0x000e240000000a00 */
[----:B0-----:R-:W-:-:S05]  /*c8f0*/  @P6 IMAD.HI.U32 R10, R7, R10, RZ ;  /* 0x0000000a070a6227 */ /* 0x001fca00078e00ff */
[----:B------:R-:W-:-:S07]  /*c900*/  @P6 SHF.R.U32.HI R7, RZ, R11, R10 ;  /* 0x0000000bff076219 */ /* 0x000fce000001160a */
.L_x_1206:
[----:B------:R-:W-:Y:S05]  /*c910*/  BSYNC B0 ;  /* 0x0000000000007941 */ /* 0x000fea0003800000 */
.L_x_1204:
[----:B------:R-:W-:-:S05]  /*c920*/  IMAD R7, R7, R114, R116 ;  /* 0x0000007207077224 */ /* 0x000fca00078e0274 */
[----:B------:R-:W-:Y:S02]  /*c930*/  VIADDMNMX R106, R7, R114, R106, PT ;  /* 0x00000072076a7246 */ /* 0x000fe4000380016a */
[----:B------:R-:W-:-:S07]  /*c940*/  VIMNMX R108, R108, R7, !PT ;  /* 0x000000076c6c7248 */ /* 0x000fce0007fe0100 */
.L_x_1203:
[C---:B------:R-:W-:Y:S01]  /*c950*/  ISETP.GT.AND P2, PT, R108.reuse, 0x1, !P2 ;  /* 0x000000016c00780c */ /* 0x040fe20005744270 */
[----:B------:R-:W0:Y:S01]  /*c960*/  LDC R10, c[0x0][0x988] ;  /* 0x00026200ff0a7b82 */ /* 0x000e220000000800 */
[----:B------:R-:W-:Y:S01]  /*c970*/  ISETP.GT.AND P3, PT, R108, 0x8, !P3 ;  /* 0x000000086c00780c */ /* 0x000fe20005f64270 */
[----:B------:R-:W-:Y:S01]  /*c980*/  UMOV UR7, UR36 ;  /* 0x0000002400077c82 */ /* 0x000fe20008000000 */
        /* <DEDUP_REMOVED lines=86> */
[----:B------:R-:W-:Y:S02]  /*cef0*/  ISETP.GT.AND P2, PT, R108, 0x39, !P2 ;  /* 0x000000396c00780c */ /* 0x000fe40005744270 */
[----:B------:R-:W-:Y:S01]  /*cf00*/  R2UR UR4, R23 ;  /* 0x00000000170472ca */ /* 0x000fe200000e0000 */
        /* <DEDUP_REMOVED lines=52> */
[----:B------:R-:W-:Y:S01]  /*d250*/  FFMA.FTZ R111, R113, R10, -R0 ;  /* 0x0000000a716f7223 */ /* 0x000fe20000010800 */
        /* <DEDUP_REMOVED lines=30> */
[----:B------:R-:W-:-:S04]  /*d440*/  FMNMX.FTZ R8, R103, R8, !PT ;  /* 0x0000000867087209 */ /* 0x000fc80007810000 */
[----:B------:R-:W-:-:S03]  /*d450*/  FMNMX.FTZ R8, R215, R8, !PT ;  /* 0x00000008d7087209 */ /* 0x000fc60007810000 */
[----:B------:R-:W3:Y:S01]  /*d460*/  MUFU.EX2 R135, R135 ;  /* 0x0000008700877308 */ /* 0x000ee20000000800 */
[----:B------:R-:W-:-:S04]  /*d470*/  FMNMX.FTZ R8, R139, R8, !PT ;  /* 0x000000088b087209 */ /* 0x000fc80007810000 */
[----:B------:R-:W-:-:S03]  /*d480*/  FMNMX.FTZ R8, R131, R8, !PT ;  /* 0x0000000883087209 */ /* 0x000fc60007810000 */
[----:B------:R-:W4:Y:S01]  /*d490*/  MUFU.EX2 R152, R152 ;  /* 0x0000009800987308 */ /* 0x000f220000000800 */
[----:B------:R-:W-:-:S04]  /*d4a0*/  FMNMX.FTZ R8, R97, R8, !PT ;  /* 0x0000000861087209 */ /* 0x000fc80007810000 */
[----:B------:R-:W-:-:S03]  /*d4b0*/  FMNMX.FTZ R8, R129, R8, !PT ;  /* 0x0000000881087209 */ /* 0x000fc60007810000 */
[----:B------:R-:W5:Y:S02]  /*d4c0*/  MUFU.EX2 R137, R137 ;  /* 0x0000008900897308 */ /* 0x000f640000000800 */
[----:B------:R-:W0:Y:S06]  /*d4d0*/  SHFL.BFLY PT, R143, R8, 0x2, 0x1f ;  /* 0x0c401f00088f7f89 */ /* 0x000e2c00000e0000 */
[----:B------:R-:W5:Y:S08]  /*d4e0*/  MUFU.EX2 R154, R154 ;  /* 0x0000009a009a7308 */ /* 0x000f700000000800 */
        /* <DEDUP_REMOVED lines=14> */
[----:B------:R-:W-:Y:S01]  /*d5d0*/  FSEL R2, R8, RZ, P2 ;  /* 0x000000ff08027208 */ /* 0x000fe20001000000 */
[-CC-:B------:R-:W-:Y:S01]  /*d5e0*/  FFMA.FTZ R12, R213, R10.reuse, -R90.reuse ;  /* 0x0000000ad50c7223 */ /* 0x180fe2000001085a */
[-CC-:B------:R-:W-:Y:S01]  /*d5f0*/  FFMA.FTZ R14, R151, R10.reuse, -R90.reuse ;  /* 0x0000000a970e7223 */ /* 0x180fe2000001085a */
[--C-:B------:R-:W-:Y:S01]  /*d600*/  FFMA.FTZ R151, R89, R10, -R90.reuse ;  /* 0x0000000a59977223 */ /* 0x100fe2000001085a */
[----:B------:R-:W-:Y:S01]  /*d610*/  FFMA.FTZ R89, R0, R6, R217 ;  /* 0x0000000600597223 */ /* 0x000fe200000100d9 */
[----:B------:R-:W-:Y:S01]  /*d620*/  FADD.FTZ R13, -R2, R13 ;  /* 0x0000000d020d7221 */ /* 0x000fe20000010100 */
[----:B------:R-:W-:Y:S01]  /*d630*/  MUFU.EX2 R119, R119 ;  /* 0x0000007700777308 */ /* 0x000fe20000000800 */
[-CC-:B------:R-:W-:Y:S01]  /*d640*/  FFMA.FTZ R121, R211, R10.reuse, -R90.reuse ;  /* 0x0000000ad3797223 */ /* 0x180fe2000001085a */
[----:B-1----:R-:W-:Y:S01]  /*d650*/  FADD.FTZ R89, R156, R89 ;  /* 0x000000599c597221 */ /* 0x002fe20000010000 */
[-C--:B------:R-:W-:Y:S01]  /*d660*/  FMUL.FTZ R13, R13, R10.reuse ;  /* 0x0000000a0d0d7220 */ /* 0x080fe20000410000 */
[-CC-:B------:R-:W-:Y:S01]  /*d670*/  FFMA.FTZ R20, R157, R10.reuse, -R90.reuse ;  /* 0x0000000a9d147223 */ /* 0x180fe2000001085a */
[-CC-:B------:R-:W-:Y:S01]  /*d680*/  FFMA.FTZ R145, R21, R10.reuse, -R90.reuse ;  /* 0x0000000a15917223 */ /* 0x180fe2000001085a */
[----:B--2---:R-:W-:Y:S01]  /*d690*/  FADD.FTZ R6, R158, R89 ;  /* 0x000000599e067221 */ /* 0x004fe20000010000 */
[-CC-:B------:R-:W-:Y:S01]  /*d6a0*/  FFMA.FTZ R123, R209, R10.reuse, -R90.reuse ;  /* 0x0000000ad17b7223 */ /* 0x180fe2000001085a */
[----:B------:R5:W0:Y:S01]  /*d6b0*/  MUFU.EX2 R2, R13 ;  /* 0x0000000d00027308 */ /* 0x000a220000000800 */
[-C--:B------:R-:W-:Y:S01]  /*d6c0*/  FFMA.FTZ R88, R153, R10.reuse, -R90 ;  /* 0x0000000a99587223 */ /* 0x080fe2000001085a */
[----:B---3--:R-:W-:Y:S01]  /*d6d0*/  FADD.FTZ R21, R135, R6 ;  /* 0x0000000687157221 */ /* 0x008fe20000010000 */
[-CC-:B------:R-:W-:Y:S01]  /*d6e0*/  FFMA.FTZ R125, R207, R10.reuse, -R90.reuse ;  /* 0x0000000acf7d7223 */ /* 0x180fe2000001085a */
[-CC-:B------:R-:W-:Y:S01]  /*d6f0*/  FFMA.FTZ R149, R155, R10.reuse, -R90.reuse ;  /* 0x0000000a9b957223 */ /* 0x180fe2000001085a */
[-CC-:B------:R-:W-:Y:S01]  /*d700*/  FFMA.FTZ R92, R159, R10.reuse, -R90.reuse ;  /* 0x0000000a9f5c7223 */ /* 0x180fe2000001085a */
[----:B----4-:R-:W-:Y:S01]  /*d710*/  FADD.FTZ R6, R152, R21 ;  /* 0x0000001598067221 */ /* 0x010fe20000010000 */
[-CC-:B------:R-:W-:Y:S01]  /*d720*/  FFMA.FTZ R147, R15, R10.reuse, -R90.reuse ;  /* 0x0000000a0f937223 */ /* 0x180fe2000001085a */
[----:B------:R-:W1:Y:S01]  /*d730*/  MUFU.EX2 R12, R12 ;  /* 0x0000000c000c7308 */ /* 0x000e620000000800 */
[----:B------:R-:W-:Y:S01]  /*d740*/  FFMA.FTZ R94, R91, R10, -R90 ;  /* 0x0000000a5b5e7223 */ /* 0x000fe2000001085a */
[----:B-----5:R-:W-:Y:S01]  /*d750*/  FADD.FTZ R13, R137, R6 ;  /* 0x00000006890d7221 */ /* 0x020fe20000010000 */
[----:B------:R-:W-:-:S02]  /*d760*/  IMAD.U32 R21, RZ, RZ, UR10 ;  /* 0x0000000aff157e24 */ /* 0x000fc4000f8e00ff */
[-CC-:B------:R-:W-:Y:S01]  /*d770*/  FFMA.FTZ R96, R95, R10.reuse, -R90.reuse ;  /* 0x0000000a5f607223 */ /* 0x180fe2000001085a */
[-CC-:B------:R-:W-:Y:S01]  /*d780*/  FFMA.FTZ R11, R11, R10.reuse, -R90.reuse ;  /* 0x0000000a0b0b7223 */ /* 0x180fe2000001085a */
[----:B------:R-:W-:Y:S01]  /*d790*/  FADD.FTZ R100, R154, R13 ;  /* 0x0000000d9a647221 */ /* 0x000fe20000010000 */
[----:B------:R-:W-:Y:S01]  /*d7a0*/  @!P1 VIADD R21, R21, 0x2a860 ;  /* 0x0002a86015159836 */ /* 0x000fe20000000000 */
[----:B------:R-:W2:Y:S01]  /*d7b0*/  MUFU.EX2 R14, R14 ;  /* 0x0000000e000e7308 */ /* 0x000ea20000000800 */
[----:B0-----:R-:W-:Y:S01]  /*d7c0*/  FFMA.FTZ R3, R2, R3, R119 ;  /* 0x0000000302037223 */ /* 0x001fe20000010077 */
[-CC-:B------:R-:W-:Y:S01]  /*d7d0*/  FFMA.FTZ R98, R99, R10.reuse, -R90.reuse ;  /* 0x0000000a63627223 */ /* 0x180fe2000001085a */
[-CC-:B------:R-:W-:Y:S01]  /*d7e0*/  FFMA.FTZ R103, R103, R10.reuse, -R90.reuse ;  /* 0x0000000a67677223 */ /* 0x180fe2000001085a */
[----:B------:R-:W-:Y:S01]  /*d7f0*/  @!P1 PRMT R21, RZ, 0x654, R21 ;  /* 0x00000654ff159816 */ /* 0x000fe20000000015 */
[-CC-:B------:R-:W-:Y:S01]  /*d800*/  FFMA.FTZ R215, R215, R10.reuse, -R90.reuse ;  /* 0x0000000ad7d77223 */ /* 0x180fe2000001085a */
[-CC-:B------:R-:W-:Y:S01]  /*d810*/  FFMA.FTZ R139, R139, R10.reuse, -R90.reuse ;  /* 0x0000000a8b8b7223 */ /* 0x180fe2000001085a */
[-CC-:B------:R-:W-:Y:S01]  /*d820*/  FFMA.FTZ R131, R131, R10.reuse, -R90.reuse ;  /* 0x0000000a83837223 */ /* 0x180fe2000001085a */
[----:B------:R-:W0:Y:S01]  /*d830*/  MUFU.EX2 R121, R121 ;  /* 0x0000007900797308 */ /* 0x000e220000000800 */
[----:B-1----:R-:W-:Y:S01]  /*d840*/  FADD.FTZ R3, R12, R3 ;  /* 0x000000030c037221 */ /* 0x002fe20000010000 */
[----:B------:R1:W-:Y:S01]  /*d850*/  @!P1 SYNCS.ARRIVE.TRANS64.RED.A1T0 RZ, [R21+URZ], RZ ;  /* 0x000000ff15ff99a7 */ /* 0x0003e2000810043f */
[----:B------:R-:W-:Y:S01]  /*d860*/  FFMA.FTZ R97, R97, R10, -R90 ;  /* 0x0000000a61617223 */ /* 0x000fe2000001085a */
[----:B------:R-:W-:Y:S01]  /*d870*/  ISETP.GT.AND P2, PT, R9, UR4, PT ;  /* 0x0000000409007c0c */ /* 0x000fe2000bf44270 */
[----:B------:R-:W-:Y:S01]  /*d880*/  UMOV UR4, UR37 ;  /* 0x0000002500047c82 */ /* 0x000fe20008000000 */
[----:B------:R-:W-:Y:S01]  /*d890*/  F2FP.F16.F32.PACK_AB R154, R141, R154 ;  /* 0x0000009a8d9a723e */ /* 0x000fe200000000ff */
[----:B------:R-:W-:Y:S01]  /*d8a0*/  VIADD R9, R9, 0xffffffff ;  /* 0xffffffff09097836 */ /* 0x000fe20000000000 */
[----:B------:R-:W3:Y:S01]  /*d8b0*/  MUFU.EX2 R20, R20 ;  /* 0x0000001400147308 */ /* 0x000ee20000000800 */
[----:B--2---:R-:W-:Y:S01]  /*d8c0*/  FADD.FTZ R6, R14, R3 ;  /* 0x000000030e067221 */ /* 0x004fe20000010000 */
[----:B------:R-:W-:Y:S01]  /*d8d0*/  FADD.FTZ R3, R141, R100 ;  /* 0x000000648d037221 */ /* 0x000fe20000010000 */
[----:B------:R-:W-:-:S02]  /*d8e0*/  F2FP.F16.F32.PACK_AB R152, R137, R152 ;  /* 0x000000988998723e */ /* 0x000fc400000000ff */
[----:B------:R-:W-:Y:S01]  /*d8f0*/  F2FP.F16.F32.PACK_AB R157, R12, R119 ;  /* 0x000000770c9d723e */ /* 0x000fe200000000ff */
[----:B------:R-:W-:Y:S01]  /*d900*/  FADD.FTZ R100, R148, R3 ;  /* 0x0000000394647221 */ /* 0x000fe20000010000 */
[-C--:B------:R-:W-:Y:S01]  /*d910*/  FFMA.FTZ R3, R101, R10.reuse, -R90 ;  /* 0x0000000a65037223 */ /* 0x080fe2000001085a */
[----:B------:R-:W2:Y:S01]  /*d920*/  MUFU.EX2 R123, R123 ;  /* 0x0000007b007b7308 */ /* 0x000ea20000000800 */
[----:B0-----:R-:W-:Y:S01]  /*d930*/  FADD.FTZ R13, R121, R6 ;  /* 0x00000006790d7221 */ /* 0x001fe20000010000 */
[----:B------:R-:W-:Y:S01]  /*d940*/  FADD.FTZ R15, R93, R100 ;  /* 0x000000645d0f7221 */ /* 0x000fe20000010000 */
[----:B------:R-:W-:Y:S01]  /*d950*/  FFMA.FTZ R90, R129, R10, -R90 ;  /* 0x0000000a815a7223 */ /* 0x000fe2000001085a */
[----:B------:R-:W-:Y:S01]  /*d960*/  F2FP.F16.F32.PACK_AB R156, R156, R217 ;  /* 0x000000d99c9c723e */ /* 0x000fe200000000ff */
[----:B------:R-:W-:Y:S02]  /*d970*/  IMAD.MOV.U32 R12, RZ, RZ, R7 ;  /* 0x000000ffff0c7224 */ /* 0x000fe400078e0007 */
[----:B------:R-:W-:Y:S01]  /*d980*/  FADD.FTZ R100, R150, R15 ;  /* 0x0000000f96647221 */ /* 0x000fe20000010000 */
[----:B------:R-:W-:Y:S01]  /*d990*/  F2FP.F16.F32.PACK_AB R158, R135, R158 ;  /* 0x0000009e879e723e */ /* 0x000fe200000000ff */
[----:B------:R-:W0:Y:S01]  /*d9a0*/  MUFU.EX2 R88, R88 ;  /* 0x0000005800587308 */ /* 0x000e220000000800 */
[----:B---3--:R-:W-:Y:S01]  /*d9b0*/  FADD.FTZ R6, R20, R13 ;  /* 0x0000000d14067221 */ /* 0x008fe20000010000 */
[----:B------:R-:W-:-:S02]  /*d9c0*/  F2FP.F16.F32.PACK_AB R148, R93, R148 ;  /* 0x000000945d94723e */ /* 0x000fc400000000ff */
[----:B------:R-:W-:Y:S02]  /*d9d0*/  F2FP.F16.F32.PACK_AB R150, R107, R150 ;  /* 0x000000966b96723e */ /* 0x000fe400000000ff */
[----:B------:R-:W-:Y:S02]  /*d9e0*/  F2FP.F16.F32.PACK_AB R159, R121, R14 ;  /* 0x0000000e799f723e */ /* 0x000fe400000000ff */
        /* <DEDUP_REMOVED lines=36> */
[----:B------:R-:W-:-:S03]  /*dc30*/  FADD.FTZ R6, R94, R11 ;  /* 0x0000000b5e067221 */ /* 0x000fc60000010000 */
        /* <DEDUP_REMOVED lines=12> */
[----:B---3--:R-:W-:Y:S01]  /*dd00*/  FADD.FTZ R100, R136, R13 ;  /* 0x0000000d88647221 */ /* 0x008fe20000010000 */
[----:B------:R-:W-:-:S06]  /*dd10*/  IMAD.MOV.U32 R13, RZ, RZ, R8 ;  /* 0x000000ffff0d7224 */ /* 0x000fcc00078e0008 */
[----:B------:R-:W2:Y:S01]  /*dd20*/  MUFU.EX2 R138, R138 ;  /* 0x0000008a008a7308 */ /* 0x000ea20000000800 */
[----:B0-----:R-:W-:Y:S01]  /*dd30*/  FADD.FTZ R6, R3, R6 ;  /* 0x0000000603067221 */ /* 0x001fe20000010000 */
[----:B------:R-:W-:-:S03]  /*dd40*/  F2FP.F16.F32.PACK_AB R141, R21, R3 ;  /* 0x00000003158d723e */ /* 0x000fc600000000ff */
[----:B------:R-:W-:-:S03]  /*dd50*/  FADD.FTZ R6, R21, R6 ;  /* 0x0000000615067221 */ /* 0x000fc60000010000 */
        /* <DEDUP_REMOVED lines=22> */
.L_x_1190:
        /* <DEDUP_REMOVED lines=67> */
.L_x_1208:
[----:B------:R-:W-:Y:S01]  /*e2f0*/  ULEA UR5, UR37, UR38, 0x3 ;  /* 0x0000002625057291 */ /* 0x000fe2000f8e183f */
[----:B------:R-:W-:-:S05]  /*e300*/  IMAD.U32 R0, RZ, RZ, UR36 ;  /* 0x00000024ff007e24 */ /* 0x000fca000f8e00ff */
[----:B------:R-:W-:-:S04]  /*e310*/  SHF.L.U32 R0, R0, 0x1f, RZ ;  /* 0x0000001f00007819 */ /* 0x000fc800000006ff */
[----:B------:R0:W1:Y:S01]  /*e320*/  SYNCS.PHASECHK.TRANS64.TRYWAIT P2, [UR5+0x2a850], R0 ;  /* 0x02a85000ff0075a7 */ /* 0x0000620008040145 */
[----:B------:R-:W-:Y:S05]  /*e330*/  @!P0 BRA `(.L_x_1209) ;  /* 0x0000000000048947 */ /* 0x000fea0003800000 */
[----:B------:R-:W-:Y:S01]  /*e340*/  BPT.TRAP 0x1 ;  /* 0x000000040000795c */ /* 0x000fe20000300000 */
.L_x_1209:
[----:B-1----:R-:W-:Y:S05]  /*e350*/  @P2 BRA `(.L_x_1210) ;  /* 0x0000000000082947 */ /* 0x002fea0003800000 */
[----:B------:R-:W1:Y:S02]  /*e360*/  SYNCS.PHASECHK.TRANS64.TRYWAIT P0, [UR5+0x2a850], R0 ;  /* 0x02a85000ff0075a7 */ /* 0x000e640008000145 */
[----:B-1----:R-:W-:Y:S05]  /*e370*/  @!P0 BRA `(.L_x_1211) ;  /* 0x000000b000b88947 */ /* 0x002fea0003800000 */
.L_x_1210:
[----:B------:R-:W-:Y:S01]  /*e380*/  UIADD3 UR38, UR38, 0x400, URZ ;  /* 0x0000040026267890 */ /* 0x000fe2000fffe03f */
[----:B------:R-:W-:Y:S01]  /*e390*/  WARPGROUP.ARRIVE ;  /* 0x00000000000079c5 */ /* 0x000fe20000000000 */
[----:B------:R-:W-:Y:S01]  /*e3a0*/  UMOV UR7, 0x40000040 ;  /* 0x4000004000077882 */ /* 0x000fe20000000000 */
[----:B-1----:R-:W1:Y:S01]  /*e3b0*/  SHFL.BFLY PT, R5, R6, 0x2, 0x1f ;  /* 0x0c401f0006057f89 */ /* 0x002e6200000e0000 */
[----:B------:R-:W-:Y:S01]  /*e3c0*/  USHF.R.U32.HI UR38, URZ, 0x4, UR38 ;  /* 0x000000043f267899 */ /* 0x000fe20008011626 */
[----:B------:R-:W-:Y:S01]  /*e3d0*/  IMAD.MOV.U32 R4, RZ, RZ, RZ ;  /* 0x000000ffff047224 */ /* 0x000fe200078e00ff */
[----:B------:R-:W-:Y:S01]  /*e3e0*/  R2UR UR8, R182 ;  /* 0x00000000b60872ca */ /* 0x000fe200000e0000 */
[----:B0-----:R-:W0:Y:S01]  /*e3f0*/  SHFL.BFLY PT, R0, R3, 0x2, 0x1f ;  /* 0x0c401f0003007f89 */ /* 0x001e2200000e0000 */
[----:B------:R-:W-:Y:S01]  /*e400*/  ULOP3.LUT UR38, UR38, 0x3fff, URZ, 0xc0, !UPT ;  /* 0x00003fff26267892 */ /* 0x000fe2000f8ec03f */
[----:B------:R-:W-:-:S03]  /*e410*/  IMAD.MOV.U32 R92, RZ, RZ, -0x800000 ;  /* 0xff800000ff5c7424 */ /* 0x000fc600078e00ff */
[----:B------:R-:W-:-:S04]  /*e420*/  ULOP3.LUT UR4, UR38, 0x3000000, URZ, 0xfc, !UPT ;  /* 0x0300000026047892 */ /* 0x000fc8000f8efc3f */
[----:B------:R-:W-:Y:S02]  /*e430*/  UIMAD UR4, UR37, 0x600, UR4 ;  /* 0x00000600250478a4 */ /* 0x000fe4000f8e0204 */
[----:B------:R-:W-:Y:S02]  /*e440*/  UIADD3 UR37, UR37, 0x1, URZ ;  /* 0x0000000125257890 */ /* 0x000fe4000fffe03f */
[----:B------:R-:W-:Y:S02]  /*e450*/  UIADD3 UR8, UR8, 0x1, URZ ;  /* 0x0000000108087890 */ /* 0x000fe4000fffe03f */
[----:B------:R-:W-:Y:S01]  /*e460*/  UISETP.NE.AND UP0, UPT, UR37, 0x2, UPT ;  /* 0x000000022500788c */ /* 0x000fe2000bf05270 */
[----:B------:R-:W-:Y:S02]  /*e470*/  UMOV UR6, UR4 ;  /* 0x0000000400067c82 */ /* 0x000fe40008000000 */
[----:B------:R-:W-:Y:S01]  /*e480*/  HGMMA.64x128x16.F32 R24, R156, gdesc[UR4].tnspB, R24, gsb0 ;  /* 0x41e000049c187df0 */ /* 0x000fe20008000818 */
[----:B------:R-:W-:Y:S01]  /*e490*/  UIADD3 UR6, UR4, 0x80, URZ ;  /* 0x0000008004067890 */ /* 0x000fe2000fffe03f */
[----:B-1----:R-:W-:Y:S01]  /*e4a0*/  FADD.FTZ R5, R5, R6 ;  /* 0x0000000605057221 */ /* 0x002fe20000010000 */
[----:B------:R-:W-:Y:S01]  /*e4b0*/  UMOV UR7, 0x40000040 ;  /* 0x4000004000077882 */ /* 0x000fe20000000000 */
[----:B------:R-:W-:-:S02]  /*e4c0*/  IMAD.U32 R182, RZ, RZ, UR8 ;  /* 0x00000008ffb67e24 */ /* 0x000fc4000f8e00ff */
[----:B0-----:R-:W-:Y:S01]  /*e4d0*/  FADD.FTZ R2, R0, R3 ;  /* 0x0000000300027221 */ /* 0x001fe20000010000 */
[----:B------:R-:W-:Y:S01]  /*e4e0*/  USEL UR37, UR37, URZ, UP0 ;  /* 0x0000003f25257287 */ /* 0x000fe20008000000 */
[----:B------:R-:W0:Y:S04]  /*e4f0*/  SHFL.BFLY PT, R0, R5, 0x1, 0x1f ;  /* 0x0c201f0005007f89 */ /* 0x000e2800000e0000 */
[----:B------:R-:W1:Y:S01]  /*e500*/  SHFL.BFLY PT, R9, R2, 0x1, 0x1f ;  /* 0x0c201f0002097f89 */ /* 0x000e6200000e0000 */
[----:B0-----:R-:W-:Y:S01]  /*e510*/  FADD.FTZ R12, R5, R0 ;  /* 0x00000000050c7221 */ /* 0x001fe20000010000 */
[----:B------:R-:W-:Y:S02]  /*e520*/  IMAD.U32 R5, RZ, RZ, UR5 ;  /* 0x00000005ff057e24 */ /* 0x000fe4000f8e00ff */
[----:B------:R-:W-:-:S02]  /*e530*/  IMAD.MOV.U32 R0, RZ, RZ, -0x800000 ;  /* 0xff800000ff007424 */ /* 0x000fc400078e00ff */
[----:B-1----:R-:W-:Y:S01]  /*e540*/  FADD.FTZ R13, R2, R9 ;  /* 0x00000009020d7221 */ /* 0x002fe20000010000 */
[----:B------:R-:W-:Y:S01]  /*e550*/  FSETP.NE.FTZ.AND P0, PT, R12, RZ, PT ;  /* 0x000000ff0c00720b */ /* 0x000fe20003f15000 */
[----:B------:R-:W-:Y:S02]  /*e560*/  @!P1 VIADD R5, R5, 0x2a860 ;  /* 0x0002a86005059836 */ /* 0x000fe40000000000 */
[----:B------:R-:W-:Y:S01]  /*e570*/  IMAD.MOV.U32 R9, RZ, RZ, RZ ;  /* 0x000000ffff097224 */ /* 0x000fe200078e00ff */
        /* <DEDUP_REMOVED lines=34> */
[----:B------:R-:W-:-:S04]  /*e7a0*/  USEL UR4, URZ, 0x1, UP0 ;  /* 0x000000013f047887 */ /* 0x000fc80008000000 */
[----:B------:R-:W-:Y:S01]  /*e7b0*/  ULOP3.LUT UR36, UR36, UR4, URZ, 0x3c, !UPT ;  /* 0x0000000424247292 */ /* 0x000fe2000f8e3c3f */
        /* <DEDUP_REMOVED lines=69> */
.L_x_1141:
[----:B------:R-:W0:Y:S01]  /*ec10*/  S2R R5, SR_CgaCtaId ;  /* 0x0000000000057919 */ /* 0x000e220000008800 */
[----:B------:R-:W-:Y:S01]  /*ec20*/  MOV R16, 0x400 ;  /* 0x0000040000107802 */ /* 0x000fe20000000f00 */
[----:B------:R-:W-:Y:S01]  /*ec30*/  BSSY B0, `(.L_x_1212) ;  /* 0x0000312000007945 */ /* 0x000fe20003800000 */
[----:B------:R-:W-:Y:S02]  /*ec40*/  BAR.SYNC.DEFER_BLOCKING 0x5, 0x180 ;  /* 0x0146000000007b1d */ /* 0x000fe40000010000 */
[----:B0-----:R-:W-:-:S05]  /*ec50*/  LEA R16, R5, R16, 0x18 ;  /* 0x0000001005107211 */ /* 0x001fca00078ec0ff */
[----:B------:R-:W0:Y:S02]  /*ec60*/  LDS.128 R4, [R16+0x2a8d0] ;  /* 0x02a8d00010047984 */ /* 0x000e240000000c00 */
[----:B0-----:R-:W-:Y:S02]  /*ec70*/  R2UR UR5, R5 ;  /* 0x00000000050572ca */ /* 0x001fe400000e0000 */
[----:B------:R-:W-:Y:S02]  /*ec80*/  R2UR UR6, R6 ;  /* 0x00000000060672ca */ /* 0x000fe400000e0000 */
[----:B------:R-:W-:Y:S01]  /*ec90*/  R2UR UR7, R7 ;  /* 0x00000000070772ca */ /* 0x000fe200000e0000 */
[----:B------:R-:W-:Y:S06]  /*eca0*/  BAR.ARV 0x4, 0x180 ;  /* 0x0106000000007b1d */ /* 0x000fec0000002000 */
[----:B------:R-:W-:Y:S08]  /*ecb0*/  @P0 BRA `(.L_x_1213) ;  /* 0x0000002000ac0947 */ /* 0x000ff00003800000 */
[----:B------:R-:W0:Y:S01]  /*ecc0*/  S2R R5, SR_SWINHI ;  /* 0x0000000000057919 */ /* 0x000e220000002f00 */
[----:B------:R-:W-:Y:S01]  /*ecd0*/  R2UR UR12, R181 ;  /* 0x00000000b50c72ca */ /* 0x000fe200000e0000 */
[----:B------:R-:W-:Y:S01]  /*ece0*/  ULDC.64 UR10, c[0x0][0xc00] ;  /* 0x00030000000a7ab9 */ /* 0x000fe20000000a00 */
[----:B------:R-:W-:Y:S01]  /*ecf0*/  ULDC.64 UR8, c[0x0][0xc00] ;  /* 0x0003000000087ab9 */ /* 0x000fe20000000a00 */
[----:B------:R-:W-:Y:S01]  /*ed00*/  ULDC.64 UR16, c[0x0][0x208] ;  /* 0x0000820000107ab9 */ /* 0x000fe20000000a00 */
[----:B------:R-:W-:Y:S02]  /*ed10*/  R2UR UR14, R162 ;  /* 0x00000000a20e72ca */ /* 0x000fe400000e0000 */
[----:B------:R-:W-:Y:S02]  /*ed20*/  R2UR UR13, R163 ;  /* 0x00000000a30d72ca */ /* 0x000fe400000e0000 */
[----:B------:R-:W-:-:S05]  /*ed30*/  R2UR UR20, R164 ;  /* 0x00000000a41472ca */ /* 0x000fca00000e0000 */
[----:B------:R-:W-:Y:S01]  /*ed40*/  UIMAD.WIDE UR8, UR12, 0x4, UR8 ;  /* 0x000000040c0878a5 */ /* 0x000fe2000f8e0208 */
[----:B------:R-:W-:Y:S02]  /*ed50*/  MOV R82, R16 ;  /* 0x0000001000527202 */ /* 0x000fe40000000f00 */
[----:B0-----:R-:W-:-:S03]  /*ed60*/  MOV R83, R5 ;  /* 0x0000000500537202 */ /* 0x001fc60000000f00 */
[----:B------:R-:W-:-:S03]  /*ed70*/  IMAD.WIDE R4, R201, 0x2, R82 ;  /* 0x00000002c9047825 */ /* 0x000fc600078e0252 */
[C---:B------:R-:W-:Y:S02]  /*ed80*/  LOP3.LUT R7, R4.reuse, 0x380, RZ, 0xc0, !PT ;  /* 0x0000038004077812 */ /* 0x040fe400078ec0ff */
[C---:B------:R-:W-:Y:S02]  /*ed90*/  IADD3 R8, P5, R4.reuse, 0x40, RZ ;  /* 0x0000004004087810 */ /* 0x040fe40007fbe0ff */
[----:B------:R-:W-:Y:S02]  /*eda0*/  SHF.R.U64 R7, R7, 0x3, RZ ;  /* 0x0000000307077819 */ /* 0x000fe400000012ff */
[C---:B------:R-:W-:Y:S01]  /*edb0*/  IADD3 R17, P6, R4.reuse, 0x20, RZ ;  /* 0x0000002004117810 */ /* 0x040fe20007fde0ff */
[--C-:B------:R-:W-:Y:S01]  /*edc0*/  IMAD.X R27, RZ, RZ, R5.reuse, P5 ;  /* 0x000000ffff1b7224 */ /* 0x100fe200028e0605 */
[C---:B------:R-:W-:Y:S02]  /*edd0*/  IADD3 R23, P4, R4.reuse, 0x60, RZ ;  /* 0x0000006004177810 */ /* 0x040fe40007f9e0ff */
[C---:B------:R-:W-:Y:S01]  /*ede0*/  IADD3 R31, P3, R4.reuse, 0x4000, RZ ;  /* 0x00004000041f7810 */ /* 0x040fe20007f7e0ff */
[--C-:B------:R-:W-:Y:S01]  /*edf0*/  IMAD.X R29, RZ, RZ, R5.reuse, P6 ;  /* 0x000000ffff1d7224 */ /* 0x100fe200030e0605 */
[C---:B------:R-:W-:Y:S01]  /*ee00*/  IADD3 R93, P2, R4.reuse, 0x4020, RZ ;  /* 0x00004020045d7810 */ /* 0x040fe20007f5e0ff */
[--C-:B------:R-:W-:Y:S01]  /*ee10*/  IMAD.X R25, RZ, RZ, R5.reuse, P4 ;  /* 0x000000ffff197224 */ /* 0x100fe200020e0605 */
[C---:B------:R-:W-:Y:S01]  /*ee20*/  IADD3 R97, P1, R4.reuse, 0x4040, RZ ;  /* 0x0000404004617810 */ /* 0x040fe20007f3e0ff */
[--C-:B------:R-:W-:Y:S01]  /*ee30*/  IMAD.X R15, RZ, RZ, R5.reuse, P3 ;  /* 0x000000ffff0f7224 */ /* 0x100fe200018e0605 */
[----:B------:R-:W-:Y:S01]  /*ee40*/  BAR.SYNC.DEFER_BLOCKING 0x1, 0x100 ;  /* 0x0044000000007b1d */ /* 0x000fe20000010000 */
[----:B------:R-:W-:Y:S01]  /*ee50*/  IADD3 R30, P0, R4, 0x4060, RZ ;  /* 0x00004060041e7810 */ /* 0x000fe20007f1e0ff */
[--C-:B------:R-:W-:Y:S01]  /*ee60*/  IMAD.X R13, RZ, RZ, R5.reuse, P2 ;  /* 0x000000ffff0d7224 */ /* 0x100fe200010e0605 */
[----:B------:R-:W-:Y:S01]  /*ee70*/  LOP3.LUT R4, R7, R4, RZ, 0x3c, !PT ;  /* 0x0000000407047212 */ /* 0x000fe200078e3cff */
[--C-:B------:R-:W-:Y:S01]  /*ee80*/  IMAD.X R11, RZ, RZ, R5.reuse, P1 ;  /* 0x000000ffff0b7224 */ /* 0x100fe200008e0605 */
[----:B------:R-:W-:Y:S01]  /*ee90*/  LOP3.LUT R7, R8, 0x380, RZ, 0xc0, !PT ;  /* 0x0000038008077812 */ /* 0x000fe200078ec0ff */
[----:B------:R-:W-:Y:S01]  /*eea0*/  IMAD.X R9, RZ, RZ, R5, P0 ;  /* 0x000000ffff097224 */ /* 0x000fe200000e0605 */
[----:B------:R-:W-:-:S02]  /*eeb0*/  LOP3.LUT R10, R23, 0x380, RZ, 0xc0, !PT ;  /* 0x00000380170a7812 */ /* 0x000fc400078ec0ff */
[----:B------:R-:W-:Y:S02]  /*eec0*/  LOP3.LUT R6, R17, 0x380, RZ, 0xc0, !PT ;  /* 0x0000038011067812 */ /* 0x000fe400078ec0ff */
[----:B------:R-:W-:Y:S02]  /*eed0*/  SHF.R.U64 R7, R7, 0x3, RZ ;  /* 0x0000000307077819 */ /* 0x000fe400000012ff */
[----:B------:R-:W-:Y:S02]  /*eee0*/  SHF.R.U64 R10, R10, 0x3, RZ ;  /* 0x000000030a0a7819 */ /* 0x000fe400000012ff */
[----:B------:R-:W-:Y:S02]  /*eef0*/  LOP3.LUT R12, R31, 0x380, RZ, 0xc0, !PT ;  /* 0x000003801f0c7812 */ /* 0x000fe400078ec0ff */
[----:B------:R-:W-:Y:S02]  /*ef00*/  SHF.R.U64 R6, R6, 0x3, RZ ;  /* 0x0000000306067819 */ /* 0x000fe400000012ff */
[----:B------:R-:W-:-:S02]  /*ef10*/  LOP3.LUT R26, R7, R8, RZ, 0x3c, !PT ;  /* 0x00000008071a7212 */ /* 0x000fc400078e3cff */
[----:B------:R-:W-:Y:S02]  /*ef20*/  LOP3.LUT R8, R93, 0x380, RZ, 0xc0, !PT ;  /* 0x000003805d087812 */ /* 0x000fe400078ec0ff */
[----:B------:R-:W-:Y:S02]  /*ef30*/  LOP3.LUT R24, R10, R23, RZ, 0x3c, !PT ;  /* 0x000000170a187212 */ /* 0x000fe400078e3cff */
[----:B------:R-:W-:Y:S02]  /*ef40*/  SHF.R.U64 R12, R12, 0x3, RZ ;  /* 0x000000030c0c7819 */ /* 0x000fe400000012ff */
[----:B------:R-:W-:Y:S02]  /*ef50*/  LOP3.LUT R28, R6, R17, RZ, 0x3c, !PT ;  /* 0x00000011061c7212 */ /* 0x000fe400078e3cff */
[----:B------:R-:W-:Y:S02]  /*ef60*/  LOP3.LUT R10, R97, 0x380, RZ, 0xc0, !PT ;  /* 0x00000380610a7812 */ /* 0x000fe400078ec0ff */
[----:B------:R-:W-:-:S02]  /*ef70*/  LOP3.LUT R17, R30, 0x380, RZ, 0xc0, !PT ;  /* 0x000003801e117812 */ /* 0x000fc400078ec0ff */
[----:B------:R-:W-:Y:S02]  /*ef80*/  SHF.R.U64 R8, R8, 0x3, RZ ;  /* 0x0000000308087819 */ /* 0x000fe400000012ff */
[----:B------:R-:W-:Y:S02]  /*ef90*/  LOP3.LUT R14, R12, R31, RZ, 0x3c, !PT ;  /* 0x0000001f0c0e7212 */ /* 0x000fe400078e3cff */
[----:B------:R-:W-:Y:S02]  /*efa0*/  SHF.R.U64 R10, R10, 0x3, RZ ;  /* 0x000000030a0a7819 */ /* 0x000fe400000012ff */
[----:B------:R-:W-:Y:S02]  /*efb0*/  SHF.R.U64 R17, R17, 0x3, RZ ;  /* 0x0000000311117819 */ /* 0x000fe400000012ff */
[----:B------:R-:W-:Y:S02]  /*efc0*/  LOP3.LUT R12, R8, R93, RZ, 0x3c, !PT ;  /* 0x0000005d080c7212 */ /* 0x000fe400078e3cff */
[----:B------:R-:W-:-:S02]  /*efd0*/  MOV R23, R4 ;  /* 0x0000000400177202 */ /* 0x000fc40000000f00 */
[----:B------:R-:W-:Y:S02]  /*efe0*/  F2FP.F16.F32.PACK_AB R4, R3, R2 ;  /* 0x000000020304723e */ /* 0x000fe400000000ff */
[----:B------:R-:W-:Y:S02]  /*eff0*/  F2FP.F16.F32.PACK_AB R5, R89, R88 ;  /* 0x000000585905723e */ /* 0x000fe400000000ff */
[----:B------:R-:W-:Y:S02]  /*f000*/  F2FP.F16.F32.PACK_AB R6, R21, R20 ;  /* 0x000000141506723e */ /* 0x000fe400000000ff */
[----:B------:R-:W-:Y:S02]  /*f010*/  F2FP.F16.F32.PACK_AB R7, R91, R90 ;  /* 0x0000005a5b07723e */ /* 0x000fe400000000ff */
[----:B------:R-:W-:Y:S02]  /*f020*/  LOP3.LUT R10, R10, R97, RZ, 0x3c, !PT ;  /* 0x000000610a0a7212 */ /* 0x000fe400078e3cff */
[----:B------:R-:W-:Y:S01]  /*f030*/  LOP3.LUT R8, R17, R30, RZ, 0x3c, !PT ;  /* 0x0000001e11087212 */ /* 0x000fe200078e3cff */
[----:B------:R0:W-:Y:S01]  /*f040*/  STSM.16.M88.4 [R23], R4 ;  /* 0x0000000417007844 */ /* 0x0001e20000000200 */
[----:B------:R-:W-:-:S02]  /*f050*/  MOV R97, R14 ;  /* 0x0000000e00617202 */ /* 0x000fc40000000f00 */
[----:B------:R-:W-:Y:S02]  /*f060*/  MOV R96, R12 ;  /* 0x0000000c00607202 */ /* 0x000fe40000000f00 */
[----:B------:R-:W-:Y:S02]  /*f070*/  MOV R99, R28 ;  /* 0x0000001c00637202 */ /* 0x000fe40000000f00 */
[----:B------:R-:W-:Y:S02]  /*f080*/  MOV R98, R26 ;  /* 0x0000001a00627202 */ /* 0x000fe40000000f00 */
[----:B------:R-:W-:Y:S02]  /*f090*/  MOV R17, R24 ;  /* 0x0000001800117202 */ /* 0x000fe40000000f00 */
[----:B------:R-:W-:Y:S02]  /*f0a0*/  F2FP.F16.F32.PACK_AB R12, R33, R32 ;  /* 0x00000020210c723e */ /* 0x000fe400000000ff */
[----:B------:R-:W-:-:S02]  /*f0b0*/  F2FP.F16.F32.PACK_AB R13, R35, R34 ;  /* 0x00000022230d723e */ /* 0x000fc400000000ff */
[----:B------:R-:W-:Y:S02]  /*f0c0*/  F2FP.F16.F32.PACK_AB R14, R37, R36 ;  /* 0x00000024250e723e */ /* 0x000fe400000000ff */
[----:B------:R-:W-:Y:S02]  /*f0d0*/  F2FP.F16.F32.PACK_AB R15, R39, R38 ;  /* 0x00000026270f723e */ /* 0x000fe400000000ff */
[----:B------:R-:W-:Y:S02]  /*f0e0*/  F2FP.F16.F32.PACK_AB R24, R41, R40 ;  /* 0x000000282918723e */ /* 0x000fe400000000ff */
[----:B------:R-:W-:Y:S01]  /*f0f0*/  F2FP.F16.F32.PACK_AB R25, R43, R42 ;  /* 0x0000002a2b19723e */ /* 0x000fe200000000ff */
[----:B------:R-:W-:Y:S01]  /*f100*/  STSM.16.M88.4 [R99], R12 ;  /* 0x0000000c63007844 */ /* 0x000fe20000000200 */
[----:B------:R-:W-:Y:S02]  /*f110*/  F2FP.F16.F32.PACK_AB R26, R45, R44 ;  /* 0x0000002c2d1a723e */ /* 0x000fe400000000ff */
[----:B------:R-:W-:-:S02]  /*f120*/  F2FP.F16.F32.PACK_AB R27, R47, R46 ;  /* 0x0000002e2f1b723e */ /* 0x000fc400000000ff */
[----:B------:R-:W-:Y:S02]  /*f130*/  F2FP.F16.F32.PACK_AB R28, R49, R48 ;  /* 0x00000030311c723e */ /* 0x000fe400000000ff */
[----:B------:R-:W-:Y:S01]  /*f140*/  F2FP.F16.F32.PACK_AB R29, R51, R50 ;  /* 0x00000032331d723e */ /* 0x000fe200000000ff */
[----:B------:R-:W-:Y:S01]  /*f150*/  STSM.16.M88.4 [R98], R24 ;  /* 0x0000001862007844 */ /* 0x000fe20000000200 */
[----:B------:R-:W-:Y:S02]  /*f160*/  F2FP.F16.F32.PACK_AB R30, R53, R52 ;  /* 0x00000034351e723e */ /* 0x000fe400000000ff */
[----:B------:R-:W-:Y:S02]  /*f170*/  F2FP.F16.F32.PACK_AB R31, R55, R54 ;  /* 0x00000036371f723e */ /* 0x000fe400000000ff */
[----:B------:R-:W-:Y:S02]  /*f180*/  MOV R93, R10 ;  /* 0x0000000a005d7202 */ /* 0x000fe40000000f00 */
[----:B0-----:R-:W-:Y:S01]  /*f190*/  MOV R23, R8 ;  /* 0x0000000800177202 */ /* 0x001fe20000000f00 */
[----:B------:R0:W-:Y:S01]  /*f1a0*/  STSM.16.M88.4 [R17], R28 ;  /* 0x0000001c11007844 */ /* 0x0001e20000000200 */
[----:B------:R-:W-:-:S02]  /*f1b0*/  F2FP.F16.F32.PACK_AB R4, R57, R56 ;  /* 0x000000383904723e */ /* 0x000fc400000000ff */
[----:B------:R-:W-:Y:S02]  /*f1c0*/  F2FP.F16.F32.PACK_AB R5, R59, R58 ;  /* 0x0000003a3b05723e */ /* 0x000fe400000000ff */
[----:B------:R-:W-:Y:S02]  /*f1d0*/  F2FP.F16.F32.PACK_AB R6, R61, R60 ;  /* 0x0000003c3d06723e */ /* 0x000fe400000000ff */
[----:B------:R-:W-:Y:S02]  /*f1e0*/  F2FP.F16.F32.PACK_AB R7, R63, R62 ;  /* 0x0000003e3f07723e */ /* 0x000fe400000000ff */
[----:B------:R-:W-:Y:S02]  /*f1f0*/  F2FP.F16.F32.PACK_AB R8, R65, R64 ;  /* 0x000000404108723e */ /* 0x000fe400000000ff */
[----:B------:R-:W-:Y:S01]  /*f200*/  F2FP.F16.F32.PACK_AB R9, R67, R66 ;  /* 0x000000424309723e */ /* 0x000fe200000000ff */
[----:B------:R-:W-:Y:S01]  /*f210*/  STSM.16.M88.4 [R97], R4 ;  /* 0x0000000461007844 */ /* 0x000fe20000000200 */
[----:B------:R-:W-:-:S02]  /*f220*/  F2FP.F16.F32.PACK_AB R10, R69, R68 ;  /* 0x00000044450a723e */ /* 0x000fc400000000ff */
[----:B------:R-:W-:Y:S01]  /*f230*/  F2FP.F16.F32.PACK_AB R11, R71, R70 ;  /* 0x00000046470b723e */ /* 0x000fe200000000ff */
[----:B0-----:R-:W-:Y:S01]  /*f240*/  IMAD.U32 R28, RZ, RZ, UR8 ;  /* 0x00000008ff1c7e24 */ /* 0x001fe2000f8e00ff */
[----:B------:R-:W-:Y:S01]  /*f250*/  F2FP.F16.F32.PACK_AB R12, R73, R72 ;  /* 0x00000048490c723e */ /* 0x000fe200000000ff */
[----:B------:R-:W-:Y:S01]  /*f260*/  IMAD.U32 R29, RZ, RZ, UR9 ;  /* 0x00000009ff1d7e24 */ /* 0x000fe2000f8e00ff */
[----:B------:R-:W-:Y:S01]  /*f270*/  F2FP.F16.F32.PACK_AB R13, R75, R74 ;  /* 0x0000004a4b0d723e */ /* 0x000fe200000000ff */
[----:B------:R-:W-:Y:S01]  /*f280*/  STSM.16.M88.4 [R96], R8 ;  /* 0x0000000860007844 */ /* 0x000fe20000000200 */
[----:B------:R-:W-:Y:S01]  /*f290*/  F2FP.F16.F32.PACK_AB R14, R77, R76 ;  /* 0x0000004c4d0e723e */ /* 0x000fe200000000ff */
[----:B------:R-:W0:Y:S01]  /*f2a0*/  LDC.64 R30, c[0x0][0xc08] ;  /* 0x00030200ff1e7b82 */ /* 0x000e220000000a00 */
[----:B------:R-:W-:Y:S02]  /*f2b0*/  F2FP.F16.F32.PACK_AB R15, R79, R78 ;  /* 0x0000004e4f0f723e */ /* 0x000fe400000000ff */
[----:B------:R-:W-:-:S02]  /*f2c0*/  F2FP.F16.F32.PACK_AB R24, R81, R80 ;  /* 0x000000505118723e */ /* 0x000fc400000000ff */
[----:B------:R-:W-:Y:S01]  /*f2d0*/  F2FP.F16.F32.PACK_AB R25, R95, R94 ;  /* 0x0000005e5f19723e */ /* 0x000fe200000000ff */
[----:B------:R-:W-:Y:S01]  /*f2e0*/  STSM.16.M88.4 [R93], R12 ;  /* 0x0000000c5d007844 */ /* 0x000fe20000000200 */
[----:B------:R-:W-:Y:S02]  /*f2f0*/  F2FP.F16.F32.PACK_AB R26, R85, R84 ;  /* 0x00000054551a723e */ /* 0x000fe400000000ff */
[----:B------:R-:W-:Y:S02]  /*f300*/  F2FP.F16.F32.PACK_AB R27, R87, R86 ;  /* 0x00000056571b723e */ /* 0x000fe400000000ff */
[----:B------:R-:W-:-:S03]  /*f310*/  ISETP.NE.U32.AND P0, PT, RZ, UR10, PT ;  /* 0x0000000aff007c0c */ /* 0x000fc6000bf05070 */
[----:B------:R1:W-:Y:S01]  /*f320*/  STSM.16.M88.4 [R23], R24 ;  /* 0x0000001817007844 */ /* 0x0003e20000000200 */
[----:B------:R-:W-:Y:S01]  /*f330*/  BAR.SYNC.DEFER_BLOCKING 0x1, 0x100 ;  /* 0x0044000000007b1d */ /* 0x000fe20000010000 */
[----:B------:R-:W-:-:S07]  /*f340*/  ISETP.NE.AND.EX P0, PT, RZ, UR11, PT, P0 ;  /* 0x0000000bff007c0c */ /* 0x000fce000bf05300 */
[----:B-1----:R-:W1:Y:S06]  /*f350*/  LDC R23, c[0x0][0xbe8] ;  /* 0x0002fa00ff177b82 */ /* 0x002e6c0000000800 */
[----:B------:R-:W2:Y:S01]  /*f360*/  @P0 LDG.E R17, desc[UR16][R28.64] ;  /* 0x000000101c110981 */ /* 0x000ea2000c1e1900 */
[----:B0-----:R-:W-:Y:S02]  /*f370*/  ISETP.NE.U32.AND P1, PT, R30, RZ, PT ;  /* 0x000000ff1e00720c */ /* 0x001fe40003f25070 */
[----:B------:R-:W-:-:S11]  /*f380*/  R2UR UR4, R31 ;  /* 0x000000001f0472ca */ /* 0x000fd600000e0000 */
[----:B------:R-:W-:Y:S02]  /*f390*/  VOTEU.ANY UP0, P1 ;  /* 0x00000000003f7886 */ /* 0x000fe40000800100 */
[----:B------:R-:W-:Y:S01]  /*f3a0*/  UISETP.NE.AND.EX UP0, UPT, UR4, URZ, UPT, UP0 ;  /* 0x0000003f0400728c */ /* 0x000fe2000bf05300 */
[----:B-1----:R-:W-:Y:S02]  /*f3b0*/  ISETP.NE.AND P1, PT, R23, 0x1, PT ;  /* 0x000000011700780c */ /* 0x002fe40003f25270 */
[----:B------:R-:W-:Y:S02]  /*f3c0*/  ULDC UR4, c[0x0][0xa88] ;  /* 0x0002a20000047ab9 */ /* 0x000fe40000000800 */
[----:B------:R-:W-:Y:S01]  /*f3d0*/  IMAD.U32 R8, RZ, RZ, UR4 ;  /* 0x00000004ff087e24 */ /* 0x000fe2000f8e00ff */
[----:B------:R-:W-:Y:S01]  /*f3e0*/  PLOP3.LUT P4, PT, PT, PT, UP0, 0x80, 0x0 ;  /* 0x000000000000781c */ /* 0x000fe20003f8f008 */
[----:B------:R-:W-:-:S04]  /*f3f0*/  ULDC UR4, c[0x0][0xad4] ;  /* 0x0002b50000047ab9 */ /* 0x000fc80000000800 */
[----:B------:R-:W-:Y:S02]  /*f400*/  @UP0 ULDC.64 UR8, c[0x0][0xc08] ;  /* 0x0003020000080ab9 */ /* 0x000fe40000000a00 */
[----:B------:R-:W-:Y:S01]  /*f410*/  @UP0 UIMAD.WIDE UR8, UR12, 0x4, UR8 ;  /* 0x000000040c0808a5 */ /* 0x000fe2000f8e0208 */
[----:B------:R-:W0:Y:S01]  /*f420*/  @P1 LDC R6, c[0x0][0xbec] ;  /* 0x0002fb00ff061b82 */ /* 0x000e220000000800 */
[----:B------:R-:W-:-:S04]  /*f430*/  UISETP.NE.AND UP0, UPT, UR14, URZ, UPT ;  /* 0x0000003f0e00728c */ /* 0x000fc8000bf05270 */
[----:B------:R-:W-:Y:S01]  /*f440*/  USEL UR4, UR14, UR4, UP0 ;  /* 0x000000040e047287 */ /* 0x000fe20008000000 */
[----:B------:R-:W-:Y:S02]  /*f450*/  IMAD.U32 R4, RZ, RZ, UR8 ;  /* 0x00000008ff047e24 */ /* 0x000fe4000f8e00ff */
[----:B------:R-:W1:Y:S01]  /*f460*/  @P1 LDC R9, c[0x0][0xbf0] ;  /* 0x0002fc00ff091b82 */ /* 0x000e620000000800 */
[----:B------:R-:W-:Y:S01]  /*f470*/  UISETP.GT.AND UP1, UPT, UR4, 0x1, UPT ;  /* 0x000000010400788c */ /* 0x000fe2000bf24270 */
[----:B------:R-:W-:Y:S01]  /*f480*/  IMAD.U32 R5, RZ, RZ, UR9 ;  /* 0x00000009ff057e24 */ /* 0x000fe2000f8e00ff */
[----:B------:R-:W-:Y:S02]  /*f490*/  UMOV UR19, 0x9b8 ;  /* 0x000009b800137882 */ /* 0x000fe40000000000 */
[----:B------:R-:W-:Y:S02]  /*f4a0*/  USEL UR19, UR19, 0x978, UP1 ;  /* 0x0000097813137887 */ /* 0x000fe40008800000 */
[----:B------:R-:W-:Y:S01]  /*f4b0*/  UISETP.NE.U32.AND UP0, UPT, UR10, URZ, UPT ;  /* 0x0000003f0a00728c */ /* 0x000fe2000bf05070 */
[----:B------:R-:W-:Y:S01]  /*f4c0*/  VIADD R11, R19, UR60 ;  /* 0x0000003c130b7c36 */ /* 0x000fe20008000000 */
[----:B------:R-:W-:Y:S01]  /*f4d0*/  USHF.R.S32.HI UR10, URZ, 0x1f, UR12 ;  /* 0x0000001f3f0a7899 */ /* 0x000fe2000801140c */
[----:B------:R0:W5:Y:S01]  /*f4e0*/  @P4 LDG.E R8, desc[UR16][R4.64] ;  /* 0x0000001004084981 */ /* 0x000162000c1e1900 */
[----:B------:R-:W-:Y:S01]  /*f4f0*/  UISETP.NE.AND.EX UP0, UPT, UR11, URZ, UPT, UP0 ;  /* 0x0000003f0b00728c */ /* 0x000fe2000bf05300 */
[----:B------:R-:W-:Y:S01]  /*f500*/  IMAD.MOV.U32 R7, RZ, RZ, R11 ;  /* 0x000000ffff077224 */ /* 0x000fe200078e000b */
[----:B------:R-:W-:Y:S01]  /*f510*/  UMOV UR4, URZ ;  /* 0x0000003f00047c82 */ /* 0x000fe20008000000 */
[----:B------:R-:W-:-:S02]  /*f520*/  USEL UR9, UR13, URZ, UP1 ;  /* 0x0000003f0d097287 */ /* 0x000fc40008800000 */
[----:B------:R-:W-:Y:S02]  /*f530*/  USEL UR8, UR12, URZ, !UP0 ;  /* 0x0000003f0c087287 */ /* 0x000fe4000c000000 */
[----:B------:R-:W-:Y:S01]  /*f540*/  USEL UR18, UR10, URZ, !UP0 ;  /* 0x0000003f0a127287 */ /* 0x000fe2000c000000 */
[----:B------:R-:W-:Y:S02]  /*f550*/  ULDC.64 UR12, c[0x0][UR19+0x220] ;  /* 0x00008800130c7abb */ /* 0x000fe40008000a00 */
[----:B------:R-:W-:Y:S01]  /*f560*/  ULDC.64 UR10, c[0x0][UR19+0x218] ;  /* 0x00008600130a7abb */ /* 0x000fe20008000a00 */
[----:B0-----:R-:W-:Y:S01]  /*f570*/  @P1 IMAD.HI.U32 R4, R11, R6, RZ ;  /* 0x000000060b041227 */ /* 0x001fe200078e00ff */
[----:B------:R-:W-:Y:S01]  /*f580*/  ULDC.64 UR14, c[0x0][UR19+0x228] ;  /* 0x00008a00130e7abb */ /* 0x000fe20008000a00 */
[----:B------:R-:W-:Y:S02]  /*f590*/  UIMAD.WIDE.U32 UR16, UR10, UR20, URZ ;  /* 0x000000140a1072a5 */ /* 0x000fe4000f8e003f */
[----:B------:R-:W-:Y:S01]  /*f5a0*/  UIMAD UR13, UR13, UR8, URZ ;  /* 0x000000080d0d72a4 */ /* 0x000fe2000f8e023f */
[----:B-1----:R-:W-:Y:S01]  /*f5b0*/  @P1 SHF.R.U32.HI R7, RZ, R9, R4 ;  /* 0x00000009ff071219 */ /* 0x002fe20000011604 */
[----:B------:R-:W-:-:S02]  /*f5c0*/  UIMAD UR20, UR11, UR20, URZ ;  /* 0x000000140b1472a4 */ /* 0x000fc4000f8e023f */
[----:B------:R-:W-:Y:S02]  /*f5d0*/  UIMAD.WIDE.U32 UR10, UR12, UR8, URZ ;  /* 0x000000080c0a72a5 */ /* 0x000fe4000f8e003f */
[----:B------:R-:W-:Y:S01]  /*f5e0*/  UIMAD.WIDE.U32 UR22, UR14, UR9, URZ ;  /* 0x000000090e1672a5 */ /* 0x000fe2000f8e003f */
[----:B------:R-:W-:Y:S01]  /*f5f0*/  IMAD.MOV R6, RZ, RZ, -R7 ;  /* 0x000000ffff067224 */ /* 0x000fe200078e0a07 */
[----:B------:R-:W-:Y:S02]  /*f600*/  UIMAD UR9, UR15, UR9, URZ ;  /* 0x000000090f0972a4 */ /* 0x000fe4000f8e023f */
[----:B------:R-:W-:Y:S01]  /*f610*/  UIMAD UR13, UR12, UR18, UR13 ;  /* 0x000000120c0d72a4 */ /* 0x000fe2000f8e020d */
[----:B------:R-:W-:Y:S01]  /*f620*/  IMAD R9, R23, R6, R11 ;  /* 0x0000000617097224 */ /* 0x000fe200078e020b */
[----:B------:R-:W-:Y:S01]  /*f630*/  UIADD3 UR20, UR17, UR20, URZ ;  /* 0x0000001411147290 */ /* 0x000fe2000fffe03f */
[----:B------:R-:W-:Y:S02]  /*f640*/  IMAD.U32 R4, RZ, RZ, UR22 ;  /* 0x00000016ff047e24 */ /* 0x000fe4000f8e00ff */
[----:B------:R-:W-:Y:S01]  /*f650*/  IMAD.U32 R5, RZ, RZ, UR23 ;  /* 0x00000017ff057e24 */ /* 0x000fe2000f8e00ff */
[----:B------:R-:W-:-:S02]  /*f660*/  SHF.R.S32.HI R5, RZ, 0x1f, R7 ;  /* 0x0000001fff057819 */ /* 0x000fc40000011407 */
[----:B------:R-:W-:Y:S02]  /*f670*/  SHF.R.S32.HI R6, RZ, 0x1f, R9 ;  /* 0x0000001fff067819 */ /* 0x000fe40000011409 */
[----:B--2---:R-:W-:-:S13]  /*f680*/  @P0 R2UR UR4, R17 ;  /* 0x00000000110402ca */ /* 0x004fda00000e0000 */
[----:B------:R-:W-:Y:S02]  /*f690*/  UIADD3 UR16, UP0, UP2, UR10, UR16, UR4 ;  /* 0x000000100a107290 */ /* 0x000fe4000fa1e004 */
[----:B------:R-:W-:Y:S02]  /*f6a0*/  UIADD3 UR10, UR23, UR9, URZ ;  /* 0x00000009170a7290 */ /* 0x000fe4000fffe03f */
[----:B------:R-:W-:Y:S02]  /*f6b0*/  UIADD3 UR9, UR11, UR13, URZ ;  /* 0x0000000d0b097290 */ /* 0x000fe4000fffe03f */
[----:B------:R-:W-:Y:S01]  /*f6c0*/  USHF.R.S32.HI UR14, URZ, 0x1f, UR4 ;  /* 0x0000001f3f0e7899 */ /* 0x000fe20008011404 */
[----:B------:R-:W-:Y:S01]  /*f6d0*/  IADD3 R4, P2, P3, R7, UR16, R4 ;  /* 0x0000001007047c10 */ /* 0x000fe2000fb5e004 */
[----:B------:R-:W-:Y:S01]  /*f6e0*/  IMAD.U32 R10, RZ, RZ, UR10 ;  /* 0x0000000aff0a7e24 */ /* 0x000fe2000f8e00ff */
[----:B------:R-:W-:Y:S01]  /*f6f0*/  ULDC.64 UR10, c[0x0][UR19+0x210] ;  /* 0x00008400130a7abb */ /* 0x000fe20008000a00 */
[----:B------:R-:W-:Y:S01]  /*f700*/  UIADD3.X UR9, UR9, UR20, UR14, UP0, UP2 ;  /* 0x0000001409097290 */ /* 0x000fe200087e440e */
[----:B------:R-:W-:Y:S01]  /*f710*/  IMAD R7, R9, UR11, RZ ;  /* 0x0000000b09077c24 */ /* 0x000fe2000f8e02ff */
[----:B------:R-:W-:Y:S01]  /*f720*/  ULDC.64 UR12, c[0x0][0xba8] ;  /* 0x0002ea00000c7ab9 */ /* 0x000fe20000000a00 */
[----:B------:R-:W-:Y:S01]  /*f730*/  @!UP1 ULDC UR12, c[0x0][0xb50] ;  /* 0x0002d400000c9ab9 */ /* 0x000fe20000000800 */
[----:B------:R-:W-:Y:S01]  /*f740*/  @!UP1 ULDC UR13, c[0x0][0xb54] ;  /* 0x0002d500000d9ab9 */ /* 0x000fe20000000800 */
[----:B------:R-:W-:Y:S01]  /*f750*/  IMAD R7, R6, UR10, R7 ;  /* 0x0000000a06077c24 */ /* 0x000fe2000f8e0207 */
[----:B------:R-:W-:-:S03]  /*f760*/  IADD3.X R5, R5, UR9, R10, P2, P3 ;  /* 0x0000000905057c10 */ /* 0x000fc600097e640a */
[----:B------:R-:W-:-:S04]  /*f770*/  IMAD.WIDE.U32 R4, R9, UR10, R4 ;  /* 0x0000000a09047c25 */ /* 0x000fc8000f8e0004 */
[----:B------:R-:W-:Y:S01]  /*f780*/  IMAD.IADD R5, R5, 0x1, R7 ;  /* 0x0000000105057824 */ /* 0x000fe200078e0207 */
[----:B------:R-:W-:-:S04]  /*f790*/  LEA R9, P2, R4, UR12, 0x2 ;  /* 0x0000000c04097c11 */ /* 0x000fc8000f8410ff */
[----:B------:R-:W-:Y:S01]  /*f7a0*/  LEA.HI.X R10, R4, UR13, R5, 0x2, P2 ;  /* 0x0000000d040a7c11 */ /* 0x000fe200090f1405 */
[----:B------:R-:W-:Y:S08]  /*f7b0*/  @P4 BRA `(.L_x_1214) ;  /* 0x0000000000144947 */ /* 0x000ff00003800000 */
[----:B------:R-:W-:Y:S05]  /*f7c0*/  @!P0 BRA `(.L_x_1214) ;  /* 0x0000000000108947 */ /* 0x000fea0003800000 */
[----:B------:R-:W-:Y:S02]  /*f7d0*/  ULDC.64 UR10, c[0x0][0x208] ;  /* 0x00008200000a7ab9 */ /* 0x000fe40000000a00 */
[----:B------:R-:W2:Y:S04]  /*f7e0*/  LDG.E R5, desc[UR10][R28.64] ;  /* 0x0000000a1c057981 */ /* 0x000ea8000c1e1900 */
[----:B-----5:R-:W2:Y:S02]  /*f7f0*/  LDG.E R8, desc[UR10][R28.64+0x4] ;  /* 0x0000040a1c087981 */ /* 0x020ea4000c1e1900 */
[----:B--2---:R-:W-:-:S07]  /*f800*/  IMAD.IADD R8, R8, 0x1, -R5 ;  /* 0x0000000108087824 */ /* 0x004fce00078e0a05 */
.L_x_1214:
[----:B------:R-:W-:Y:S01]  /*f810*/  SHFL.IDX PT, R4, R9, RZ, 0x1c1f ;  /* 0x001c1fff09047589 */ /* 0x000fe200000e0000 */
[----:B------:R-:W-:Y:S01]  /*f820*/  VIADD R12, R200, UR60 ;  /* 0x0000003cc80c7c36 */ /* 0x000fe20008000000 */
[----:B------:R-:W-:Y:S01]  /*f830*/  LOP3.LUT P0, RZ, R183, 0x3, RZ, 0xc0, !PT ;  /* 0x00000003b7ff7812 */ /* 0x000fe2000780c0ff */
[----:B-----5:R-:W-:Y:S01]  /*f840*/  IMAD R17, R8, R23, RZ ;  /* 0x0000001708117224 */ /* 0x020fe200078e02ff */
[----:B------:R-:W0:Y:S01]  /*f850*/  SHFL.IDX PT, R5, R10, RZ, 0x1c1f ;  /* 0x001c1fff0a057589 */ /* 0x000e2200000e0000 */
[C---:B------:R-:W-:Y:S01]  /*f860*/  VIADD R24, R12.reuse, 0x8 ;  /* 0x000000080c187836 */ /* 0x040fe20000000000 */
[----:B------:R-:W-:Y:S02]  /*f870*/  ULDC.64 UR10, c[0x0][0x208] ;  /* 0x00008200000a7ab9 */ /* 0x000fe40000000a00 */
[----:B------:R-:W-:Y:S01]  /*f880*/  SHFL.IDX PT, R6, R9, 0x1, 0x1c1f ;  /* 0x003c1f0009067f89 */ /* 0x000fe200000e0000 */
[-C--:B------:R-:W-:Y:S02]  /*f890*/  ISETP.GE.OR P2, PT, R12, R17.reuse, P0 ;  /* 0x000000110c00720c */ /* 0x080fe40000746670 */
[----:B------:R-:W-:Y:S01]  /*f8a0*/  ISETP.GE.OR P0, PT, R24, R17, P0 ;  /* 0x000000111800720c */ /* 0x000fe20000706670 */
[----:B------:R-:W1:Y:S10]  /*f8b0*/  SHFL.IDX PT, R7, R10, 0x1, 0x1c1f ;  /* 0x003c1f000a077f89 */ /* 0x000e7400000e0000 */
[----:B0-----:R0:W-:Y:S04]  /*f8c0*/  @!P2 ST.E desc[UR10][R4.64], R92 ;  /* 0x0000005c0400a985 */ /* 0x0011e8000c10190a */
[----:B-1----:R0:W-:Y:S01]  /*f8d0*/  @!P0 ST.E desc[UR10][R6.64], R0 ;  /* 0x0000000006008985 */ /* 0x0021e2000c10190a */
[----:B------:R-:W-:-:S13]  /*f8e0*/  PLOP3.LUT P0, PT, PT, PT, UP1, 0x80, 0x0 ;  /* 0x000000000000781c */ /* 0x000fda0003f0f018 */
[----:B0-----:R-:W-:Y:S05]  /*f8f0*/  @P0 BRA `(.L_x_1215) ;  /* 0x0000000800a40947 */ /* 0x001fea0003800000 */
[----:B------:R-:W-:Y:S01]  /*f900*/  IMAD R3, R180, 0x40, R22 ;  /* 0x00000040b4037824 */ /* 0x000fe200078e0216 */
[----:B------:R-:W-:Y:S01]  /*f910*/  ULDC.64 UR12, c[0x0][0xaa0] ;  /* 0x0002a800000c7ab9 */ /* 0x000fe20000000a00 */
[----:B------:R-:W-:Y:S01]  /*f920*/  R2UR UR15, R164 ;  /* 0x00000000a40f72ca */ /* 0x000fe200000e0000 */
[----:B------:R-:W0:Y:S01]  /*f930*/  @P1 LDC R45, c[0x0][0xbf0] ;  /* 0x0002fc00ff2d1b82 */ /* 0x000e220000000800 */
[----:B------:R-:W-:Y:S01]  /*f940*/  IMAD.WIDE R82, R3, 0x2, R82 ;  /* 0x0000000203527825 */ /* 0x000fe200078e0252 */
[----:B------:R-:W-:Y:S02]  /*f950*/  ULDC.64 UR10, c[0x0][0x208] ;  /* 0x00008200000a7ab9 */ /* 0x000fe40000000a00 */
[C---:B------:R-:W-:Y:S02]  /*f960*/  IADD3 R9, P6, R82.reuse, 0x1000, RZ ;  /* 0x0000100052097810 */ /* 0x040fe40007fde0ff */
[----:B------:R-:W-:Y:S02]  /*f970*/  IADD3 R13, P5, R82, 0x2000, RZ ;  /* 0x00002000520d7810 */ /* 0x000fe40007fbe0ff */
[----:B------:R-:W-:-:S02]  /*f980*/  LOP3.LUT R8, R9, 0x380, RZ, 0xc0, !PT ;  /* 0x0000038009087812 */ /* 0x000fc400078ec0ff */
[----:B------:R-:W-:Y:S02]  /*f990*/  IADD3 R25, P4, R82, 0x3000, RZ ;  /* 0x0000300052197810 */ /* 0x000fe40007f9e0ff */
[----:B------:R-:W-:Y:S02]  /*f9a0*/  SHF.R.U64 R8, R8, 0x3, RZ ;  /* 0x0000000308087819 */ /* 0x000fe400000012ff */
[----:B------:R-:W-:Y:S02]  /*f9b0*/  IADD3 R29, P3, R82, 0x4000, RZ ;  /* 0x00004000521d7810 */ /* 0x000fe40007f7e0ff */
[----:B------:R-:W-:Y:S01]  /*f9c0*/  LOP3.LUT R8, R8, R9, RZ, 0x3c, !PT ;  /* 0x0000000908087212 */ /* 0x000fe200078e3cff */
[----:B------:R-:W-:Y:S01]  /*f9d0*/  IMAD.X R9, RZ, RZ, R83, P6 ;  /* 0x000000ffff097224 */ /* 0x000fe200030e0653 */
[C---:B------:R-:W-:Y:S02]  /*f9e0*/  IADD3 R3, P6, R82.reuse, 0x7000, RZ ;  /* 0x0000700052037810 */ /* 0x040fe40007fde0ff */
[----:B------:R-:W-:-:S02]  /*f9f0*/  IADD3 R33, P2, R82, 0x5000, RZ ;  /* 0x0000500052217810 */ /* 0x000fc40007f5e0ff */
[----:B------:R-:W-:Y:S01]  /*fa00*/  IADD3 R37, P0, R82, 0x6000, RZ ;  /* 0x0000600052257810 */ /* 0x000fe20007f1e0ff */
[----:B------:R-:W-:Y:S01]  /*fa10*/  IMAD.X R41, RZ, RZ, R83, P6 ;  /* 0x000000ffff297224 */ /* 0x000fe200030e0653 */
[----:B------:R-:W-:Y:S01]  /*fa20*/  LOP3.LUT R0, R3, 0x380, RZ, 0xc0, !PT ;  /* 0x0000038003007812 */ /* 0x000fe200078ec0ff */
[----:B------:R-:W-:Y:S01]  /*fa30*/  UIMAD UR9, UR14, UR12, URZ ;  /* 0x0000000c0e0972a4 */ /* 0x000fe2000f8e023f */
[----:B------:R-:W-:Y:S01]  /*fa40*/  LOP3.LUT R12, R13, 0x380, RZ, 0xc0, !PT ;  /* 0x000003800d0c7812 */ /* 0x000fe200078ec0ff */
[----:B------:R-:W5:Y:S01]  /*fa50*/  LD.E.128 R8, desc[UR10][R8.64] ;  /* 0x0000000a08087980 */ /* 0x000f62000c101d00 */
[----:B------:R-:W-:Y:S02]  /*fa60*/  LOP3.LUT R24, R25, 0x380, RZ, 0xc0, !PT ;  /* 0x0000038019187812 */ /* 0x000fe400078ec0ff */
[----:B------:R-:W-:Y:S02]  /*fa70*/  LOP3.LUT R28, R29, 0x380, RZ, 0xc0, !PT ;  /* 0x000003801d1c7812 */ /* 0x000fe400078ec0ff */
[----:B------:R-:W-:-:S02]  /*fa80*/  LOP3.LUT R32, R33, 0x380, RZ, 0xc0, !PT ;  /* 0x0000038021207812 */ /* 0x000fc400078ec0ff */
[----:B------:R-:W-:Y:S02]  /*fa90*/  LOP3.LUT R36, R37, 0x380, RZ, 0xc0, !PT ;  /* 0x0000038025247812 */ /* 0x000fe400078ec0ff */
[----:B------:R-:W-:Y:S02]  /*faa0*/  SHF.R.U64 R0, R0, 0x3, RZ ;  /* 0x0000000300007819 */ /* 0x000fe400000012ff */
[----:B------:R-:W-:Y:S02]  /*fab0*/  LOP3.LUT R5, R82, 0x380, RZ, 0xc0, !PT ;  /* 0x0000038052057812 */ /* 0x000fe400078ec0ff */
[----:B------:R-:W-:Y:S02]  /*fac0*/  SHF.R.U64 R12, R12, 0x3, RZ ;  /* 0x000000030c0c7819 */ /* 0x000fe400000012ff */
[----:B------:R-:W-:Y:S02]  /*fad0*/  SHF.R.U64 R24, R24, 0x3, RZ ;  /* 0x0000000318187819 */ /* 0x000fe400000012ff */
[----:B------:R-:W-:-:S02]  /*fae0*/  SHF.R.U64 R28, R28, 0x3, RZ ;  /* 0x000000031c1c7819 */ /* 0x000fc400000012ff */
[----:B------:R-:W-:Y:S02]  /*faf0*/  SHF.R.U64 R32, R32, 0x3, RZ ;  /* 0x0000000320207819 */ /* 0x000fe400000012ff */
[----:B------:R-:W-:Y:S02]  /*fb00*/  SHF.R.U64 R36, R36, 0x3, RZ ;  /* 0x0000000324247819 */ /* 0x000fe400000012ff */
[----:B------:R-:W-:Y:S02]  /*fb10*/  LOP3.LUT R40, R0, R3, RZ, 0x3c, !PT ;  /* 0x0000000300287212 */ /* 0x000fe400078e3cff */
[----:B------:R-:W-:Y:S01]  /*fb20*/  SHF.R.U64 R5, R5, 0x3, RZ ;  /* 0x0000000305057819 */ /* 0x000fe200000012ff */
[----:B------:R-:W1:Y:S01]  /*fb30*/  @P1 LDC R3, c[0x0][0xbec] ;  /* 0x0002fb00ff031b82 */ /* 0x000e620000000800 */
        /* <DEDUP_REMOVED lines=10> */
[----:B------:R-:W-:Y:S01]  /*fbe0*/  LOP3.LUT R82, R5, R82, RZ, 0x3c, !PT ;  /* 0x0000005205527212 */ /* 0x000fe200078e3cff */
[----:B------:R-:W5:Y:S01]  /*fbf0*/  LD.E.128 R12, desc[UR10][R12.64] ;  /* 0x0000000a0c0c7980 */ /* 0x000f62000c101d00 */
[----:B------:R-:W-:-:S03]  /*fc00*/  UIMAD UR9, UR4, UR13, UR9 ;  /* 0x0000000d040972a4 */ /* 0x000fc6000f8e0209 */
[----:B------:R2:W5:Y:S04]  /*fc10*/  LD.E.128 R4, desc[UR10][R82.64] ;  /* 0x0000000a52047980 */ /* 0x000568000c101d00 */
[----:B------:R-:W5:Y:S04]  /*fc20*/  LD.E.128 R24, desc[UR10][R24.64] ;  /* 0x0000000a18187980 */ /* 0x000f68000c101d00 */
[----:B------:R-:W5:Y:S04]  /*fc30*/  LD.E.128 R28, desc[UR10][R28.64] ;  /* 0x0000000a1c1c7980 */ /* 0x000f68000c101d00 */
[----:B------:R-:W5:Y:S04]  /*fc40*/  LD.E.128 R32, desc[UR10][R32.64] ;  /* 0x0000000a20207980 */ /* 0x000f68000c101d00 */
[----:B------:R-:W5:Y:S04]  /*fc50*/  LD.E.128 R36, desc[UR10][R36.64] ;  /* 0x0000000a24247980 */ /* 0x000f68000c101d00 */
[----:B------:R-:W5:Y:S01]  /*fc60*/  LD.E.128 R40, desc[UR10][R40.64] ;  /* 0x0000000a28287980 */ /* 0x000f62000c101d00 */
[----:B------:R-:W-:Y:S01]  /*fc70*/  UIMAD.WIDE.U32 UR10, UR4, UR12, URZ ;  /* 0x0000000c040a72a5 */ /* 0x000fe2000f8e003f */
[----:B------:R-:W-:-:S02]  /*fc80*/  IMAD R0, R161, 0x20, R180 ;  /* 0x00000020a1007824 */ /* 0x000fc400078e02b4 */
[----:B------:R-:W-:Y:S01]  /*fc90*/  ULDC.64 UR12, c[0x0][0xae8] ;  /* 0x0002ba00000c7ab9 */ /* 0x000fe20000000a00 */
[----:B------:R-:W-:Y:S01]  /*fca0*/  UIADD3 UR11, UR11, UR9, URZ ;  /* 0x000000090b0b7290 */ /* 0x000fe2000fffe03f */
[----:B------:R-:W-:Y:S01]  /*fcb0*/  VIADD R44, R0, UR60 ;  /* 0x0000003c002c7c36 */ /* 0x000fe20008000000 */
[----:B------:R-:W-:Y:S01]  /*fcc0*/  @!PT LDS RZ, [RZ] ;  /* 0x00000000fffff984 */ /* 0x000fe20000000800 */
[----:B------:R-:W-:Y:S01]  /*fcd0*/  @!PT LDS RZ, [RZ] ;  /* 0x00000000fffff984 */ /* 0x000fe20000000800 */
[----:B------:R-:W-:Y:S01]  /*fce0*/  @!PT LDS RZ, [RZ] ;  /* 0x00000000fffff984 */ /* 0x000fe20000000800 */
[----:B------:R-:W-:Y:S01]  /*fcf0*/  @!PT LDS RZ, [RZ] ;  /* 0x00000000fffff984 */ /* 0x000fe20000000800 */
[----:B------:R3:W-:Y:S06]  /*fd00*/  MEMBAR.ALL.CTA ;  /* 0x0000000000007992 */ /* 0x0007ec0000008000 */
[----:B---3--:R-:W3:Y:S01]  /*fd10*/  FENCE.VIEW.ASYNC.S ;  /* 0x00000000000073c6 */ /* 0x008ee20000000000 */
[----:B------:R-:W-:-:S02]  /*fd20*/  UIMAD.WIDE.U32 UR10, UR15, UR12, UR10 ;  /* 0x0000000c0f0a72a5 */ /* 0x000fc4000f8e000a */
[----:B------:R-:W-:Y:S02]  /*fd30*/  USHF.R.S32.HI UR4, URZ, 0x1f, UR8 ;  /* 0x0000001f3f047899 */ /* 0x000fe40008011408 */
[----:B------:R-:W-:Y:S01]  /*fd40*/  UIMAD UR11, UR15, UR13, UR11 ;  /* 0x0000000d0f0b72a4 */ /* 0x000fe2000f8e020b */
[----:B-1----:R-:W-:Y:S02]  /*fd50*/  @P1 IMAD.HI.U32 R0, R44, R3, RZ ;  /* 0x000000032c001227 */ /* 0x002fe400078e00ff */
[----:B------:R-:W-:Y:S02]  /*fd60*/  ULDC.64 UR12, c[0x0][0xaf0] ;  /* 0x0002bc00000c7ab9 */ /* 0x000fe40000000a00 */
[----:B------:R-:W-:Y:S01]  /*fd70*/  UIMAD UR4, UR4, UR12, URZ ;  /* 0x0000000c040472a4 */ /* 0x000fe2000f8e023f */
[----:B------:R-:W-:Y:S01]  /*fd80*/  IMAD.MOV.U32 R21, RZ, RZ, R44 ;  /* 0x000000ffff157224 */ /* 0x000fe200078e002c */
[----:B0-----:R-:W-:Y:S02]  /*fd90*/  @P1 SHF.R.U32.HI R21, RZ, R45, R0 ;  /* 0x0000002dff151219 */ /* 0x001fe40000011600 */
[----:B------:R-:W-:-:S02]  /*fda0*/  UIMAD UR4, UR8, UR13, UR4 ;  /* 0x0000000d080472a4 */ /* 0x000fc4000f8e0204 */
[----:B------:R-:W-:Y:S01]  /*fdb0*/  UIMAD.WIDE.U32 UR8, UR8, UR12, UR10 ;  /* 0x0000000c080872a5 */ /* 0x000fe2000f8e000a */
[--C-:B------:R-:W-:Y:S01]  /*fdc0*/  SHF.R.S32.HI R0, RZ, 0x1f, R21.reuse ;  /* 0x0000001fff007819 */ /* 0x100fe20000011415 */
[----:B------:R-:W-:Y:S01]  /*fdd0*/  IMAD.MOV R20, RZ, RZ, -R21 ;  /* 0x000000ffff147224 */ /* 0x000fe200078e0a15 */
[----:B------:R-:W-:Y:S01]  /*fde0*/  ULDC.64 UR10, c[0x0][0xae0] ;  /* 0x0002b800000a7ab9 */ /* 0x000fe20000000a00 */
[----:B------:R-:W-:Y:S02]  /*fdf0*/  UIADD3 UR4, UR9, UR4, URZ ;  /* 0x0000000409047290 */ /* 0x000fe4000fffe03f */
[----:B------:R-:W-:Y:S02]  /*fe00*/  IMAD R0, R0, UR10, RZ ;  /* 0x0000000a00007c24 */ /* 0x000fe4000f8e02ff */
[----:B------:R-:W-:Y:S02]  /*fe10*/  IMAD R23, R23, R20, R44 ;  /* 0x0000001417177224 */ /* 0x000fe400078e022c */
[----:B------:R-:W-:-:S02]  /*fe20*/  IMAD.U32 R3, RZ, RZ, UR9 ;  /* 0x00000009ff037e24 */ /* 0x000fc4000f8e00ff */
[----:B------:R-:W-:Y:S01]  /*fe30*/  IMAD.U32 R2, RZ, RZ, UR8 ;  /* 0x00000008ff027e24 */ /* 0x000fe2000f8e00ff */
[----:B------:R-:W-:Y:S01]  /*fe40*/  ULDC.64 UR8, c[0x0][0xad8] ;  /* 0x0002b60000087ab9 */ /* 0x000fe20000000a00 */
[----:B------:R-:W-:Y:S02]  /*fe50*/  IMAD.U32 R3, RZ, RZ, UR4 ;  /* 0x00000004ff037e24 */ /* 0x000fe4000f8e00ff */
[C---:B------:R-:W-:Y:S01]  /*fe60*/  IMAD R45, R21.reuse, UR11, R0 ;  /* 0x0000000b152d7c24 */ /* 0x040fe2000f8e0200 */
[----:B------:R-:W-:Y:S01]  /*fe70*/  SHF.R.S32.HI R0, RZ, 0x1f, R23 ;  /* 0x0000001fff007819 */ /* 0x000fe20000011417 */
[----:B------:R-:W-:-:S04]  /*fe80*/  IMAD.WIDE.U32 R2, R21, UR10, R2 ;  /* 0x0000000a15027c25 */ /* 0x000fc8000f8e0002 */
[----:B------:R-:W-:Y:S02]  /*fe90*/  IMAD.IADD R3, R3, 0x1, R45 ;  /* 0x0000000103037824 */ /* 0x000fe400078e022d */
[----:B------:R-:W-:Y:S02]  /*fea0*/  IMAD R20, R0, UR8, RZ ;  /* 0x0000000800147c24 */ /* 0x000fe4000f8e02ff */
[----:B------:R-:W-:Y:S02]  /*feb0*/  VIADD R46, R180, UR60 ;  /* 0x0000003cb42e7c36 */ /* 0x000fe40008000000 */
[C---:B------:R-:W-:Y:S02]  /*fec0*/  IMAD R21, R23.reuse, UR9, R20 ;  /* 0x0000000917157c24 */ /* 0x040fe4000f8e0214 */
[----:B------:R-:W-:Y:S01]  /*fed0*/  IMAD.WIDE.U32 R2, R23, UR8, R2 ;  /* 0x0000000817027c25 */ /* 0x000fe2000f8e0002 */
[----:B------:R-:W-:Y:S01]  /*fee0*/  ISETP.GE.AND P2, PT, R46, R17, PT ;  /* 0x000000112e00720c */ /* 0x000fe20003f46270 */
[----:B------:R-:W-:-:S02]  /*fef0*/  ULDC.64 UR8, c[0x0][0xa80] ;  /* 0x0002a00000087ab9 */ /* 0x000fc40000000a00 */
[----:B------:R-:W-:Y:S01]  /*ff00*/  IMAD.IADD R3, R3, 0x1, R21 ;  /* 0x0000000103037824 */ /* 0x000fe200078e0215 */
[----:B------:R-:W-:Y:S01]  /*ff10*/  LEA R23, P3, R2, UR8, 0x1 ;  /* 0x0000000802177c11 */ /* 0x000fe2000f8608ff */
[----:B------:R-:W-:Y:S02]  /*ff20*/  VIADD R16, R16, 0x2a820 ;  /* 0x0002a82010107836 */ /* 0x000fe40000000000 */
[----:B------:R-:W-:Y:S01]  /*ff30*/  VIADD R0, R46, 0x20 ;  /* 0x000000202e007836 */ /* 0x000fe20000000000 */
[----:B------:R-:W-:Y:S02]  /*ff40*/  LEA.HI.X R44, R2, UR9, R3, 0x1, P3 ;  /* 0x00000009022c7c11 */ /* 0x000fe400098f0c03 */
[----:B------:R-:W-:Y:S02]  /*ff50*/  PRMT R16, RZ, 0x654, R16 ;  /* 0x00000654ff107816 */ /* 0x000fe40000000010 */
[-C--:B------:R-:W-:Y:S01]  /*ff60*/  ISETP.GE.AND P0, PT, R0, R17.reuse, PT ;  /* 0x000000110000720c */ /* 0x080fe20003f06270 */
[----:B------:R-:W-:Y:S01]  /*ff70*/  VIADD R0, R46, 0x40 ;  /* 0x000000402e007836 */ /* 0x000fe20000000000 */
[----:B---3--:R2:W-:Y:S01]  /*ff80*/  SYNCS.ARRIVE.TRANS64.RED.A1T0 RZ, [R16+URZ], RZ ;  /* 0x000000ff10ff79a7 */ /* 0x0085e2000810043f */
[----:B------:R2:W0:Y:S01]  /*ff90*/  SHFL.IDX PT, R3, R23, RZ, 0x181f ;  /* 0x00181fff17037589 */ /* 0x00042200000e0000 */
[----:B------:R-:W-:Y:S03]  /*ffa0*/  BSSY B1, `(.L_x_1216) ;  /* 0x000000e000017945 */ /* 0x000fe60003800000 */
[----:B------:R2:W1:Y:S01]  /*ffb0*/  SHFL.IDX PT, R21, R44, RZ, 0x181f ;  /* 0x00181fff2c157589 */ /* 0x00046200000e0000 */
[----:B------:R-:W-:Y:S01]  /*ffc0*/  ISETP.GE.AND P1, PT, R0, R17, PT ;  /* 0x000000110000720c */ /* 0x000fe20003f26270 */
[----:B------:R-:W-:-:S12]  /*ffd0*/  @P2 BRA `(.L_x_1217) ;  /* 0x0000000000282947 */ /* 0x000fd80003800000 */
[----:B------:R-:W-:Y:S01]  /*ffe0*/  ULDC UR4, c[0x0][0xac8] ;  /* 0x0002b20000047ab9 */ /* 0x000fe20000000800 */
[----:B------:R-:W-:Y:S01]  /*fff0*/  ULDC.64 UR8, c[0x0][0x208] ;  /* 0x0000820000087ab9 */ /* 0x000fe20000000a00 */
[----:B------:R-:W-:Y:S02]  /*10000*/  ISETP.GE.AND P2, PT, R22, UR4, PT ;  /* 0x0000000416007c0c */ /* 0x000fe4000bf46270 */
[----:B------:R-:W-:-:S11]  /*10010*/  ISETP.GE.AND P3, PT, R160, UR4, PT ;  /* 0x00000004a0007c0c */ /* 0x000fd6000bf66270 */
[-C--:B0-----:R-:W-:Y:S02]  /*10020*/  @!P2 LEA R2, P4, R22, R3.reuse, 0x1 ;  /* 0x000000031602a211 */ /* 0x081fe400078808ff */
[----:B------:R-:W-:Y:S02]  /*10030*/  @!P3 LEA R20, P5, R160, R3, 0x1 ;  /* 0x00000003a014b211 */ /* 0x000fe400078a08ff */
[-C--:B-1----:R-:W-:Y:S02]  /*10040*/  @!P2 LEA.HI.X R3, R22, R21.reuse, R204, 0x1, P4 ;  /* 0x000000151603a211 */ /* 0x082fe400020f0ccc */
[----:B------:R-:W-:-:S03]  /*10050*/  @!P3 LEA.HI.X R21, R160, R21, R203, 0x1, P5 ;  /* 0x00000015a015b211 */ /* 0x000fc600028f0ccb */
[----:B-----5:R3:W-:Y:S04]  /*10060*/  @!P2 ST.E.128 desc[UR8][R2.64], R4 ;  /* 0x000000040200a985 */ /* 0x0207e8000c101d08 */
[----:B------:R3:W-:Y:S02]  /*10070*/  @!P3 ST.E.128 desc[UR8][R20.64], R28 ;  /* 0x0000001c1400b985 */ /* 0x0007e4000c101d08 */
.L_x_1217:
[----:B------:R-:W-:Y:S05]  /*10080*/  BSYNC B1 ;  /* 0x0000000000017941 */ /* 0x000fea0003800000 */
.L_x_1216:
[----:B---3-5:R3:W4:Y:S01]  /*10090*/  SHFL.IDX PT, R5, R44, 0x1, 0x181f ;  /* 0x00381f002c057f89 */ /* 0x02872200000e0000 */
[----:B------:R-:W-:Y:S03]  /*100a0*/  BSSY B1, `(.L_x_1218) ;  /* 0x000000d000017945 */ /* 0x000fe60003800000 */
[----:B0-----:R3:W0:Y:S01]  /*100b0*/  SHFL.IDX PT, R3, R23, 0x1, 0x181f ;  /* 0x00381f0017037f89 */ /* 0x00162200000e0000 */
[----:B------:R-:W-:Y:S05]  /*100c0*/  @P0 BRA `(.L_x_1219) ;  /* 0x0000000000280947 */ /* 0x000fea0003800000 */
[----:B------:R-:W-:Y:S01]  /*100d0*/  ULDC UR4, c[0x0][0xac8] ;  /* 0x0002b20000047ab9 */ /* 0x000fe20000000800 */
[----:B------:R-:W-:Y:S01]  /*100e0*/  ULDC.64 UR8, c[0x0][0x208] ;  /* 0x0000820000087ab9 */ /* 0x000fe20000000a00 */
        /* <DEDUP_REMOVED lines=8> */
.L_x_1219:
[----:B------:R-:W-:Y:S05]  /*10170*/  BSYNC B1 ;  /* 0x0000000000017941 */ /* 0x000fea0003800000 */
.L_x_1218:
[----:B0---4-:R0:W4:Y:S01]  /*10180*/  SHFL.IDX PT, R5, R44, 0x2, 0x181f ;  /* 0x00581f002c057f89 */ /* 0x01112200000e0000 */
[----:B------:R-:W-:Y:S03]  /*10190*/  BSSY B1, `(.L_x_1220) ;  /* 0x000000d000017945 */ /* 0x000fe60003800000 */
[----:B------:R0:W0:Y:S01]  /*101a0*/  SHFL.IDX PT, R3, R23, 0x2, 0x181f ;  /* 0x00581f0017037f89 */ /* 0x00002200000e0000 */
        /* <DEDUP_REMOVED lines=11> */
.L_x_1221:
[----:B------:R-:W-:Y:S05]  /*10260*/  BSYNC B1 ;  /* 0x0000000000017941 */ /* 0x000fea0003800000 */
.L_x_1220:
[----:B------:R-:W-:Y:S01]  /*10270*/  VIADD R0, R46, 0x60 ;  /* 0x000000602e007836 */ /* 0x000fe20000000000 */
[----:B0---4-:R0:W4:Y:S04]  /*10280*/  SHFL.IDX PT, R5, R44, 0x3, 0x181f ;  /* 0x00781f002c057f89 */ /* 0x01112800000e0000 */
[----:B------:R-:W-:Y:S01]  /*10290*/  ISETP.GE.AND P0, PT, R0, R17, PT ;  /* 0x000000110000720c */ /* 0x000fe20003f06270 */
[----:B--23--:R-:W2:-:S12]  /*102a0*/  SHFL.IDX PT, R23, R23, 0x3, 0x181f ;  /* 0x00781f0017177f89 */ /* 0x00ce9800000e0000 */
[----:B0-----:R-:W-:Y:S05]  /*102b0*/  @P0 BRA `(.L_x_1222) ;  /* 0x0000001800a40947 */ /* 0x001fea0003800000 */
[----:B------:R-:W-:Y:S01]  /*102c0*/  ULDC UR4, c[0x0][0xac8] ;  /* 0x0002b20000047ab9 */ /* 0x000fe20000000800 */
[----:B------:R-:W-:Y:S01]  /*102d0*/  ULDC.64 UR8, c[0x0][0x208] ;  /* 0x0000820000087ab9 */ /* 0x000fe20000000a00 */
[----:B------:R-:W-:-:S13]  /*102e0*/  ISETP.GE.AND P1, PT, R22, UR4, PT ;  /* 0x0000000416007c0c */ /* 0x000fda000bf26270 */
[----:B--2---:R-:W-:-:S04]  /*102f0*/  @!P1 LEA R2, P0, R22, R23, 0x1 ;  /* 0x0000001716029211 */ /* 0x004fc800078008ff */
[----:B----4-:R-:W-:Y:S02]  /*10300*/  @!P1 LEA.HI.X R3, R22, R5, R204, 0x1, P0 ;  /* 0x0000000516039211 */ /* 0x010fe400000f0ccc */
[----:B------:R-:W-:-:S03]  /*10310*/  ISETP.GE.AND P0, PT, R160, UR4, PT ;  /* 0x00000004a0007c0c */ /* 0x000fc6000bf06270 */
[----:B------:R0:W-:Y:S10]  /*10320*/  @!P1 ST.E.128 desc[UR8][R2.64], R24 ;  /* 0x0000001802009985 */ /* 0x0001f4000c101d08 */
[----:B------:R-:W-:Y:S05]  /*10330*/  @P0 BRA `(.L_x_1222) ;  /* 0x0000001800840947 */ /* 0x000fea0003800000 */
[----:B0-----:R-:W-:Y:S01]  /*10340*/  LEA R2, P0, R160, R23, 0x1 ;  /* 0x00000017a0027211 */ /* 0x001fe200078008ff */
[----:B------:R-:W-:-:S03]  /*10350*/  ULDC.64 UR8, c[0x0][0x208] ;  /* 0x0000820000087ab9 */ /* 0x000fc60000000a00 */
[----:B------:R-:W-:-:S05]  /*10360*/  LEA.HI.X R3, R160, R5, R203, 0x1, P0 ;  /* 0x00000005a0037211 */ /* 0x000fca00000f0ccb */
[----:B------:R0:W-:Y:S01]  /*10370*/  ST.E.128 desc[UR8][R2.64], R40 ;  /* 0x0000002802007985 */ /* 0x0001e2000c101d08 */
[----:B------:R-:W-:Y:S05]  /*10380*/  BRA `(.L_x_1222) ;  /* 0x0000001800707947 */ /* 0x000fea0003800000 */
.L_x_1215:
[----:B------:R-:W-:Y:S01]  /*10390*/  ULDC.64 UR12, c[0x0][0xb08] ;  /* 0x0002c200000c7ab9 */ /* 0x000fe20000000a00 */
[----:B------:R-:W-:Y:S01]  /*103a0*/  R2UR UR16, R164 ;  /* 0x00000000a41072ca */ /* 0x000fe200000e0000 */
[----:B------:R-:W-:Y:S01]  /*103b0*/  UIMAD UR9, UR14, UR12, URZ ;  /* 0x0000000c0e0972a4 */ /* 0x000fe2000f8e023f */
[----:B------:R-:W0:Y:S01]  /*103c0*/  @P1 LDC R0, c[0x0][0xbec] ;  /* 0x0002fb00ff001b82 */ /* 0x000e220000000800 */
[----:B------:R-:W-:Y:S01]  /*103d0*/  UIMAD.WIDE.U32 UR10, UR4, UR12, URZ ;  /* 0x0000000c040a72a5 */ /* 0x000fe2000f8e003f */
[----:B------:R-:W-:Y:S01]  /*103e0*/  R2UR UR15, R163 ;  /* 0x00000000a30f72ca */ /* 0x000fe200000e0000 */
[----:B------:R-:W-:Y:S01]  /*103f0*/  UIMAD UR9, UR4, UR13, UR9 ;  /* 0x0000000d040972a4 */ /* 0x000fe2000f8e0209 */
[----:B------:R-:W-:Y:S01]  /*10400*/  IMAD.MOV.U32 R7, RZ, RZ, R11 ;  /* 0x000000ffff077224 */ /* 0x000fe200078e000b */
[----:B------:R-:W-:Y:S01]  /*10410*/  USHF.R.S32.HI UR4, URZ, 0x1f, UR8 ;  /* 0x0000001f3f047899 */ /* 0x000fe20008011408 */
[----:B------:R-:W-:Y:S01]  /*10420*/  ISETP.GE.AND P0, PT, R12, R17, PT ;  /* 0x000000110c00720c */ /* 0x000fe20003f06270 */
[----:B------:R-:W-:Y:S01]  /*10430*/  UIADD3 UR11, UR11, UR9, URZ ;  /* 0x000000090b0b7290 */ /* 0x000fe2000fffe03f */
[----:B------:R-:W1:Y:S01]  /*10440*/  @P1 LDC R5, c[0x0][0xbf0] ;  /* 0x0002fc00ff051b82 */ /* 0x000e620000000800 */
[----:B------:R-:W-:Y:S01]  /*10450*/  ULDC.64 UR12, c[0x0][0xb38] ;  /* 0x0002ce00000c7ab9 */ /* 0x000fe20000000a00 */
[----:B------:R-:W-:Y:S01]  /*10460*/  VIADD R16, R16, 0x2a820 ;  /* 0x0002a82010107836 */ /* 0x000fe20000000000 */
[----:B------:R-:W-:Y:S01]  /*10470*/  UIMAD.WIDE.U32 UR10, UR16, UR12, UR10 ;  /* 0x0000000c100a72a5 */ /* 0x000fe2000f8e000a */
[----:B------:R-:W-:Y:S03]  /*10480*/  BSSY B1, `(.L_x_1223) ;  /* 0x0000066000017945 */ /* 0x000fe60003800000 */
[----:B------:R-:W-:Y:S01]  /*10490*/  UIMAD UR11, UR16, UR13, UR11 ;  /* 0x0000000d100b72a4 */ /* 0x000fe2000f8e020b */
[----:B------:R-:W-:-:S02]  /*104a0*/  PRMT R6, RZ, 0x654, R16 ;  /* 0x00000654ff067816 */ /* 0x000fc40000000010 */
[----:B------:R-:W-:Y:S02]  /*104b0*/  ULDC.64 UR12, c[0x0][0xb40] ;  /* 0x0002d000000c7ab9 */ /* 0x000fe40000000a00 */
[----:B------:R-:W-:Y:S01]  /*104c0*/  UIMAD UR4, UR4, UR12, URZ ;  /* 0x0000000c040472a4 */ /* 0x000fe2000f8e023f */
[----:B------:R2:W-:Y:S03]  /*104d0*/  SYNCS.ARRIVE.TRANS64.RED.A1T0 RZ, [R6+URZ], RZ ;  /* 0x000000ff06ff79a7 */ /* 0x0005e6000810043f */
[----:B------:R-:W-:Y:S01]  /*104e0*/  UIMAD UR4, UR8, UR13, UR4 ;  /* 0x0000000d080472a4 */ /* 0x000fe2000f8e0204 */
[----:B0-----:R-:W-:Y:S01]  /*104f0*/  @P1 IMAD.HI.U32 R0, R11, R0, RZ ;  /* 0x000000000b001227 */ /* 0x001fe200078e00ff */
[----:B------:R-:W-:-:S03]  /*10500*/  UIMAD.WIDE.U32 UR8, UR8, UR12, UR10 ;  /* 0x0000000c080872a5 */ /* 0x000fc6000f8e000a */
[----:B------:R-:W-:Y:S01]  /*10510*/  ULDC.64 UR10, c[0x0][0xb48] ;  /* 0x0002d200000a7ab9 */ /* 0x000fe20000000a00 */
[----:B------:R-:W-:Y:S01]  /*10520*/  UIADD3 UR9, UR9, UR4, URZ ;  /* 0x0000000409097290 */ /* 0x000fe2000fffe03f */
[----:B-1----:R-:W-:-:S03]  /*10530*/  @P1 SHF.R.U32.HI R7, RZ, R5, R0 ;  /* 0x00000005ff071219 */ /* 0x002fc60000011600 */
[----:B------:R-:W-:Y:S01]  /*10540*/  UIMAD.WIDE.U32 UR8, UR15, UR10, UR8 ;  /* 0x0000000a0f0872a5 */ /* 0x000fe2000f8e0008 */
[--C-:B------:R-:W-:Y:S01]  /*10550*/  SHF.R.S32.HI R0, RZ, 0x1f, R7.reuse ;  /* 0x0000001fff007819 */ /* 0x100fe20000011407 */
[----:B------:R-:W-:Y:S02]  /*10560*/  IMAD.MOV R4, RZ, RZ, -R7 ;  /* 0x000000ffff047224 */ /* 0x000fe400078e0a07 */
[----:B------:R-:W-:Y:S02]  /*10570*/  UIMAD UR4, UR15, UR11, UR9 ;  /* 0x0000000b0f0472a4 */ /* 0x000fe4000f8e0209 */
[----:B------:R-:W-:Y:S01]  /*10580*/  IMAD.U32 R5, RZ, RZ, UR9 ;  /* 0x00000009ff057e24 */ /* 0x000fe2000f8e00ff */
[----:B------:R-:W-:Y:S01]  /*10590*/  ULDC.64 UR10, c[0x0][0xb30] ;  /* 0x0002cc00000a7ab9 */ /* 0x000fe20000000a00 */
[----:B------:R-:W-:Y:S02]  /*105a0*/  IMAD R23, R23, R4, R11 ;  /* 0x0000000417177224 */ /* 0x000fe400078e020b */
[----:B------:R-:W-:-:S02]  /*105b0*/  IMAD R0, R0, UR10, RZ ;  /* 0x0000000a00007c24 */ /* 0x000fc4000f8e02ff */
[----:B------:R-:W-:Y:S01]  /*105c0*/  IMAD.U32 R4, RZ, RZ, UR8 ;  /* 0x00000008ff047e24 */ /* 0x000fe2000f8e00ff */
[----:B------:R-:W-:Y:S01]  /*105d0*/  ULDC.64 UR8, c[0x0][0xb28] ;  /* 0x0002ca0000087ab9 */ /* 0x000fe20000000a00 */
[----:B------:R-:W-:Y:S02]  /*105e0*/  IMAD.U32 R5, RZ, RZ, UR4 ;  /* 0x00000004ff057e24 */ /* 0x000fe4000f8e00ff */
        /* <DEDUP_REMOVED lines=11> */
[----:B--2---:R0:W1:Y:S04]  /*106a0*/  SHFL.IDX PT, R6, R0, RZ, 0x1c1f ;  /* 0x001c1fff00067589 */ /* 0x00406800000e0000 */
[----:B------:R0:W2:Y:S01]  /*106b0*/  SHFL.IDX PT, R7, R16, RZ, 0x1c1f ;  /* 0x001c1fff10077589 */ /* 0x0000a200000e0000 */
[----:B------:R-:W-:Y:S05]  /*106c0*/  @P0 BRA `(.L_x_1224) ;  /* 0x0000000400040947 */ /* 0x000fea0003800000 */
[----:B------:R-:W-:Y:S01]  /*106d0*/  ULDC UR4, c[0x0][0xac8] ;  /* 0x0002b20000047ab9 */ /* 0x000fe20000000800 */
[----:B------:R-:W-:Y:S01]  /*106e0*/  ULDC.64 UR8, c[0x0][0x208] ;  /* 0x0000820000087ab9 */ /* 0x000fe20000000a00 */
[----:B------:R-:W-:Y:S02]  /*106f0*/  ISETP.GE.AND P3, PT, R18, UR4, PT ;  /* 0x0000000412007c0c */ /* 0x000fe4000bf66270 */
[----:B------:R-:W-:Y:S02]  /*10700*/  ISETP.GE.AND P2, PT, R179, UR4, PT ;  /* 0x00000004b3007c0c */ /* 0x000fe4000bf46270 */
[----:B------:R-:W-:Y:S02]  /*10710*/  ISETP.GE.AND P1, PT, R178, UR4, PT ;  /* 0x00000004b2007c0c */ /* 0x000fe4000bf26270 */
[----:B------:R-:W-:Y:S02]  /*10720*/  ISETP.GE.AND P0, PT, R177, UR4, PT ;  /* 0x00000004b1007c0c */ /* 0x000fe4000bf06270 */
[----:B------:R-:W-:-:S05]  /*10730*/  ISETP.GE.AND P4, PT, R175, UR4, PT ;  /* 0x00000004af007c0c */ /* 0x000fca000bf86270 */
[----:B-12---:R-:W-:Y:S02]  /*10740*/  @!P3 IMAD.WIDE R4, R18, 0x4, R6 ;  /* 0x000000041204b825 */ /* 0x006fe400078e0206 */
        /* <DEDUP_REMOVED lines=12> */
[-C--:B-1----:R-:W-:Y:S01]  /*10810*/  @!P3 LEA R2, P6, R176, R6.reuse, 0x2 ;  /* 0x00000006b002b211 */ /* 0x082fe200078c10ff */
        /* <DEDUP_REMOVED lines=11> */
[----:B--2---:R-:W-:-:S03]  /*108d0*/  @!P2 LEA R8, P4, R173, R6, 0x2 ;  /* 0x00000006ad08a211 */ /* 0x004fc600078810ff */
[----:B------:R-:W-:Y:S01]  /*108e0*/  @!P5 ST.E.64 desc[UR8][R14.64], R48 ;  /* 0x000000300e00d985 */ /* 0x000fe2000c101b08 */
[CC--:B---3--:R-:W-:Y:S02]  /*108f0*/  @!P1 LEA R10, P5, R172.reuse, R6.reuse, 0x2 ;  /* 0x00000006ac0a9211 */ /* 0x0c8fe400078a10ff */
[-C--:B------:R-:W-:Y:S02]  /*10900*/  @!P2 LEA.HI.X R9, R173, R7.reuse, R192, 0x2, P4 ;  /* 0x00000007ad09a211 */ /* 0x080fe400020f14c0 */
[----:B-1----:R-:W-:Y:S02]  /*10910*/  @!P0 LEA R12, P6, R171, R6, 0x2 ;  /* 0x00000006ab0c8211 */ /* 0x002fe400078c10ff */
        /* <DEDUP_REMOVED lines=14> */
[CC--:B-1----:R-:W-:Y:S02]  /*10a00*/  @!P2 LEA R8, P3, R168.reuse, R6.reuse, 0x2 ;  /* 0x00000006a808a211 */ /* 0x0c2fe400078610ff */
[-C--:B------:R-:W-:Y:S02]  /*10a10*/  @!P4 LEA.HI.X R5, R169, R7.reuse, R188, 0x2, P6 ;  /* 0x00000007a905c211 */ /* 0x080fe400030f14bc */
[-C--:B--2---:R-:W-:Y:S02]  /*10a20*/  @!P1 LEA R10, P6, R167, R6.reuse, 0x2 ;  /* 0x00000006a70a9211 */ /* 0x084fe400078c10ff */
        /* <DEDUP_REMOVED lines=11> */
.L_x_1224:
[----:B------:R-:W-:Y:S05]  /*10ae0*/  BSYNC B1 ;  /* 0x0000000000017941 */ /* 0x000fea0003800000 */
.L_x_1223:
[----:B------:R-:W-:Y:S01]  /*10af0*/  ISETP.GE.AND P0, PT, R24, R17, PT ;  /* 0x000000111800720c */ /* 0x000fe20003f06270 */
[----:B----4-:R3:W4:Y:S04]  /*10b00*/  SHFL.IDX PT, R5, R16, 0x1, 0x1c1f ;  /* 0x003c1f0010057f89 */ /* 0x01072800000e0000 */
[----:B------:R3:W0:Y:S08]  /*10b10*/  SHFL.IDX PT, R4, R0, 0x1, 0x1c1f ;  /* 0x003c1f0000047f89 */ /* 0x00063000000e0000 */
[----:B---3--:R-:W-:Y:S05]  /*10b20*/  @P0 BRA `(.L_x_1222) ;  /* 0x0000001000880947 */ /* 0x008fea0003800000 */
[----:B------:R-:W-:Y:S01]  /*10b30*/  ULDC UR4, c[0x0][0xac8] ;  /* 0x0002b20000047ab9 */ /* 0x000fe20000000800 */
[----:B------:R-:W-:Y:S01]  /*10b40*/  ULDC.64 UR8, c[0x0][0x208] ;  /* 0x0000820000087ab9 */ /* 0x000fe20000000a00 */
[----:B------:R-:W-:Y:S02]  /*10b50*/  ISETP.GE.AND P1, PT, R179, UR4, PT ;  /* 0x00000004b3007c0c */ /* 0x000fe4000bf26270 */
[----:B------:R-:W-:Y:S02]  /*10b60*/  ISETP.GE.AND P0, PT, R178, UR4, PT ;  /* 0x00000004b2007c0c */ /* 0x000fe4000bf06270 */
[----:B------:R-:W-:Y:S02]  /*10b70*/  ISETP.GE.AND P2, PT, R18, UR4, PT ;  /* 0x0000000412007c0c */ /* 0x000fe4000bf46270 */
[----:B------:R-:W-:Y:S02]  /*10b80*/  ISETP.GE.AND P4, PT, R176, UR4, PT ;  /* 0x00000004b0007c0c */ /* 0x000fe4000bf86270 */
[----:B------:R-:W-:-:S05]  /*10b90*/  ISETP.GE.AND P3, PT, R177, UR4, PT ;  /* 0x00000004b1007c0c */ /* 0x000fca000bf66270 */
[CC--:B01----:R-:W-:Y:S02]  /*10ba0*/  @!P1 LEA R6, P5, R179.reuse, R4.reuse, 0x2 ;  /* 0x00000004b3069211 */ /* 0x0c3fe400078a10ff */
[-C--:B------:R-:W-:Y:S02]  /*10bb0*/  @!P0 LEA R8, P6, R178, R4.reuse, 0x2 ;  /* 0x00000004b2088211 */ /* 0x080fe400078c10ff */
[-C--:B--2-4-:R-:W-:Y:S01]  /*10bc0*/  @!P1 LEA.HI.X R7, R179, R5.reuse, R198, 0x2, P5 ;  /* 0x00000005b3079211 */ /* 0x094fe200028f14c6 */
        /* <DEDUP_REMOVED lines=23> */
[----:B------:R-:W-:Y:S02]  /*10d40*/  ISETP.GE.AND P4, PT, R170, UR4, PT ;  /* 0x00000004aa007c0c */ /* 0x000fe4000bf86270 */
[-C--:B------:R-:W-:Y:S01]  /*10d50*/  @!P1 LEA.HI.X R7, R173, R5.reuse, R192, 0x2, P5 ;  /* 0x00000005ad079211 */ /* 0x080fe200028f14c0 */
[----:B------:R-:W-:Y:S01]  /*10d60*/  @!P0 ST.E.64 desc[UR8][R2.64], R50 ;  /* 0x0000003202008985 */ /* 0x000fe2000c101b08 */
[----:B------:R-:W-:Y:S02]  /*10d70*/  @!P2 LEA.HI.X R9, R172, R5, R191, 0x2, P6 ;  /* 0x00000005ac09a211 */ /* 0x000fe400030f14bf */
[----:B------:R-:W-:Y:S01]  /*10d80*/  ISETP.GE.AND P0, PT, R167, UR4, PT ;  /* 0x00000004a7007c0c */ /* 0x000fe2000bf06270 */
[----:B------:R0:W-:Y:S01]  /*10d90*/  @!P1 ST.E.64 desc[UR8][R6.64], R54 ;  /* 0x0000003606009985 */ /* 0x0001e2000c101b08 */
[----:B------:R-:W-:Y:S02]  /*10da0*/  ISETP.GE.AND P1, PT, R168, UR4, PT ;  /* 0x00000004a8007c0c */ /* 0x000fe4000bf26270 */
[----:B--2---:R-:W-:Y:S01]  /*10db0*/  @!P3 LEA R10, P5, R171, R4, 0x2 ;  /* 0x00000004ab0ab211 */ /* 0x004fe200078a10ff */
[----:B------:R1:W-:Y:S01]  /*10dc0*/  @!P2 ST.E.64 desc[UR8][R8.64], R58 ;  /* 0x0000003a0800a985 */ /* 0x0003e2000c101b08 */
[----:B------:R-:W-:-:S02]  /*10dd0*/  ISETP.GE.AND P2, PT, R169, UR4, PT ;  /* 0x00000004a9007c0c */ /* 0x000fc4000bf46270 */
[CC--:B---3--:R-:W-:Y:S02]  /*10de0*/  @!P4 LEA R12, P6, R170.reuse, R4.reuse, 0x2 ;  /* 0x00000004aa0cc211 */ /* 0x0c8fe400078c10ff */
[-C--:B------:R-:W-:Y:S02]  /*10df0*/  @!P3 LEA.HI.X R11, R171, R5.reuse, R190, 0x2, P5 ;  /* 0x00000005ab0bb211 */ /* 0x080fe400028f14be */
[----:B------:R-:W-:Y:S02]  /*10e00*/  @!P4 LEA.HI.X R13, R170, R5, R189, 0x2, P6 ;  /* 0x00000005aa0dc211 */ /* 0x000fe400030f14bd */
[----:B------:R-:W-:Y:S01]  /*10e10*/  ISETP.GE.AND P5, PT, R166, UR4, PT ;  /* 0x00000004a6007c0c */ /* 0x000fe2000bfa6270 */
[----:B------:R2:W-:Y:S01]  /*10e20*/  @!P3 ST.E.64 desc[UR8][R10.64], R62 ;  /* 0x0000003e0a00b985 */ /* 0x0005e2000c101b08 */
[----:B0-----:R-:W-:-:S03]  /*10e30*/  @!P1 LEA R6, P6, R168, R4, 0x2 ;  /* 0x00000004a8069211 */ /* 0x001fc600078c10ff */
[-C--:B------:R-:W-:Y:S01]  /*10e40*/  @!P2 LEA R2, P3, R169, R4.reuse, 0x2 ;  /* 0x00000004a902a211 */ /* 0x080fe200078610ff */
[----:B------:R2:W-:Y:S01]  /*10e50*/  @!P4 ST.E.64 desc[UR8][R12.64], R66 ;  /* 0x000000420c00c985 */ /* 0x0005e2000c101b08 */
[-C--:B-1----:R-:W-:Y:S02]  /*10e60*/  @!P0 LEA R8, P4, R167, R4.reuse, 0x2 ;  /* 0x00000004a7088211 */ /* 0x082fe400078810ff */
[-C--:B------:R-:W-:Y:S02]  /*10e70*/  @!P2 LEA.HI.X R3, R169, R5.reuse, R188, 0x2, P3 ;  /* 0x00000005a903a211 */ /* 0x080fe400018f14bc */
[-C--:B------:R-:W-:Y:S02]  /*10e80*/  @!P1 LEA.HI.X R7, R168, R5.reuse, R187, 0x2, P6 ;  /* 0x00000005a8079211 */ /* 0x080fe400030f14bb */
[----:B------:R-:W-:Y:S01]  /*10e90*/  @!P0 LEA.HI.X R9, R167, R5, R186, 0x2, P4 ;  /* 0x00000005a7098211 */ /* 0x000fe200020f14ba */
[----:B------:R2:W-:Y:S01]  /*10ea0*/  @!P2 ST.E.64 desc[UR8][R2.64], R70 ;  /* 0x000000460200a985 */ /* 0x0005e2000c101b08 */
[----:B------:R-:W-:-:S03]  /*10eb0*/  @!P5 LEA R14, P3, R166, R4, 0x2 ;  /* 0x00000004a60ed211 */ /* 0x000fc600078610ff */
[----:B------:R2:W-:Y:S01]  /*10ec0*/  @!P1 ST.E.64 desc[UR8][R6.64], R74 ;  /* 0x0000004a06009985 */ /* 0x0005e2000c101b08 */
[----:B------:R-:W-:-:S03]  /*10ed0*/  @!P5 LEA.HI.X R15, R166, R5, R185, 0x2, P3 ;  /* 0x00000005a60fd211 */ /* 0x000fc600018f14b9 */
[----:B------:R2:W-:Y:S01]  /*10ee0*/  @!P0 ST.E.64 desc[UR8][R8.64], R78 ;  /* 0x0000004e08008985 */ /* 0x0005e2000c101b08 */
[----:B------:R-:W-:-:S03]  /*10ef0*/  ISETP.GE.AND P0, PT, R165, UR4, PT ;  /* 0x00000004a5007c0c */ /* 0x000fc6000bf06270 */
[----:B------:R2:W-:Y:S10]  /*10f00*/  @!P5 ST.E.64 desc[UR8][R14.64], R94 ;  /* 0x0000005e0e00d985 */ /* 0x0005f4000c101b08 */
[----:B------:R-:W-:Y:S05]  /*10f10*/  @P0 BRA `(.L_x_1222) ;  /* 0x0000000c008c0947 */ /* 0x000fea0003800000 */
[----:B--2---:R-:W-:Y:S01]  /*10f20*/  LEA R2, P0, R165, R4, 0x2 ;  /* 0x00000004a5027211 */ /* 0x004fe200078010ff */
[----:B------:R-:W-:-:S03]  /*10f30*/  ULDC.64 UR8, c[0x0][0x208] ;  /* 0x0000820000087ab9 */ /* 0x000fc60000000a00 */
[----:B------:R-:W-:-:S05]  /*10f40*/  LEA.HI.X R3, R165, R5, R184, 0x2, P0 ;  /* 0x00000005a5037211 */ /* 0x000fca00000f14b8 */
[----:B------:R0:W-:Y:S01]  /*10f50*/  ST.E.64 desc[UR8][R2.64], R86 ;  /* 0x0000005602007985 */ /* 0x0001e2000c101b08 */
[----:B------:R-:W-:Y:S05]  /*10f60*/  BRA `(.L_x_1222) ;  /* 0x0000000c00787947 */ /* 0x000fea0003800000 */
.L_x_1213:
[----:B------:R-:W0:Y:S01]  /*10f70*/  LDC.64 R2, c[0x0][0xc00] ;  /* 0x00030000ff027b82 */ /* 0x000e220000000a00 */
[----:B------:R-:W-:Y:S01]  /*10f80*/  R2UR UR11, R181 ;  /* 0x00000000b50b72ca */ /* 0x000fe200000e0000 */
[----:B------:R-:W-:Y:S01]  /*10f90*/  ULDC.64 UR8, c[0x0][0xc00] ;  /* 0x0003000000087ab9 */ /* 0x000fe20000000a00 */
[----:B------:R-:W-:Y:S01]  /*10fa0*/  R2UR UR10, R162 ;  /* 0x00000000a20a72ca */ /* 0x000fe200000e0000 */
[----:B------:R-:W-:Y:S01]  /*10fb0*/  IMAD.MOV.U32 R7, RZ, RZ, RZ ;  /* 0x000000ffff077224 */ /* 0x000fe200078e00ff */
[----:B------:R-:W-:-:S03]  /*10fc0*/  ULDC.64 UR12, c[0x0][0x208] ;  /* 0x00008200000c7ab9 */ /* 0x000fc60000000a00 */
[----:B------:R-:W1:Y:S06]  /*10fd0*/  LDC.64 R4, c[0x0][0xc08] ;  /* 0x00030200ff047b82 */ /* 0x000e6c0000000a00 */
[----:B------:R-:W-:Y:S01]  /*10fe0*/  UIMAD.WIDE UR8, UR11, 0x4, UR8 ;  /* 0x000000040b0878a5 */ /* 0x000fe2000f8e0208 */
[----:B0-----:R-:W-:-:S05]  /*10ff0*/  ISETP.NE.U32.AND P0, PT, R2, RZ, PT ;  /* 0x000000ff0200720c */ /* 0x001fca0003f05070 */
[----:B------:R-:W-:Y:S01]  /*11000*/  IMAD.U32 R2, RZ, RZ, UR8 ;  /* 0x00000008ff027e24 */ /* 0x000fe2000f8e00ff */
[----:B------:R-:W-:Y:S01]  /*11010*/  R2UR UR4, R3 ;  /* 0x00000000030472ca */ /* 0x000fe200000e0000 */
[----:B------:R-:W-:Y:S01]  /*11020*/  IMAD.U32 R3, RZ, RZ, UR9 ;  /* 0x00000009ff037e24 */ /* 0x000fe2000f8e00ff */
[----:B-1----:R-:W-:-:S05]  /*11030*/  ISETP.NE.U32.AND P1, PT, R4, RZ, PT ;  /* 0x000000ff0400720c */ /* 0x002fca0003f25070 */
[----:B------:R-:W-:-:S06]  /*11040*/  VOTEU.ANY UP0, P0 ;  /* 0x00000000003f7886 */ /* 0x000fcc0000000100 */
[----:B------:R-:W-:Y:S01]  /*11050*/  UISETP.NE.AND.EX UP0, UPT, UR4, URZ, UPT, UP0 ;  /* 0x0000003f0400728c */ /* 0x000fe2000bf05300 */
[----:B------:R-:W-:Y:S01]  /*11060*/  R2UR UR4, R5 ;  /* 0x00000000050472ca */ /* 0x000fe200000e0000 */
[----:B------:R-:W-:-:S04]  /*11070*/  VOTEU.ANY UP1, P1 ;  /* 0x00000000003f7886 */ /* 0x000fc80000820100 */
[----:B------:R-:W-:-:S08]  /*11080*/  PLOP3.LUT P0, PT, PT, PT, UP0, 0x80, 0x0 ;  /* 0x000000000000781c */ /* 0x000fd00003f0f008 */
[----:B------:R-:W-:-:S06]  /*11090*/  UISETP.NE.AND.EX UP1, UPT, UR4, URZ, UPT, UP1 ;  /* 0x0000003f0400728c */ /* 0x000fcc000bf25310 */
[----:B------:R-:W-:Y:S01]  /*110a0*/  PLOP3.LUT P1, PT, PT, PT, UP1, 0x80, 0x0 ;  /* 0x000000000000781c */ /* 0x000fe20003f2f018 */
[----:B------:R0:W5:Y:S01]  /*110b0*/  @P0 LDG.E R7, desc[UR12][R2.64] ;  /* 0x0000000c02070981 */ /* 0x000162000c1e1900 */
[----:B------:R-:W-:Y:S02]  /*110c0*/  ULDC UR4, c[0x0][0xa88] ;  /* 0x0002a20000047ab9 */ /* 0x000fe40000000800 */
[----:B------:R-:W-:Y:S01]  /*110d0*/  IMAD.U32 R0, RZ, RZ, UR4 ;  /* 0x00000004ff007e24 */ /* 0x000fe2000f8e00ff */
[----:B------:R-:W-:Y:S02]  /*110e0*/  @UP1 ULDC.64 UR8, c[0x0][0xc08] ;  /* 0x0003020000081ab9 */ /* 0x000fe40000000a00 */
[----:B------:R-:W-:Y:S02]  /*110f0*/  @UP1 UIMAD.WIDE UR8, UR11, 0x4, UR8 ;  /* 0x000000040b0818a5 */ /* 0x000fe4000f8e0208 */
[----:B------:R-:W-:-:S04]  /*11100*/  UISETP.NE.AND UP1, UPT, UR10, URZ, UPT ;  /* 0x0000003f0a00728c */ /* 0x000fc8000bf25270 */
[----:B------:R-:W-:Y:S02]  /*11110*/  IMAD.U32 R4, RZ, RZ, UR8 ;  /* 0x00000008ff047e24 */ /* 0x000fe4000f8e00ff */
[----:B------:R-:W-:-:S05]  /*11120*/  IMAD.U32 R5, RZ, RZ, UR9 ;  /* 0x00000009ff057e24 */ /* 0x000fca000f8e00ff */
[----:B------:R-:W-:Y:S01]  /*11130*/  @!UP1 ULDC UR10, c[0x0][0xad4] ;  /* 0x0002b500000a9ab9 */ /* 0x000fe20000000800 */
[----:B------:R0:W5:Y:S01]  /*11140*/  @P1 LDG.E R0, desc[UR12][R4.64] ;  /* 0x0000000c04001981 */ /* 0x000162000c1e1900 */
[----:B------:R-:W-:Y:S01]  /*11150*/  IMAD.U32 R162, RZ, RZ, UR10 ;  /* 0x0000000affa27e24 */ /* 0x000fe2000f8e00ff */
[----:B------:R-:W-:Y:S06]  /*11160*/  @P1 BRA `(.L_x_1225) ;  /* 0x0000000000141947 */ /* 0x000fec0003800000 */
[----:B------:R-:W-:Y:S05]  /*11170*/  @!P0 BRA `(.L_x_1225) ;  /* 0x0000000000108947 */ /* 0x000fea0003800000 */
[----:B------:R-:W-:Y:S02]  /*11180*/  ULDC.64 UR8, c[0x0][0x208] ;  /* 0x0000820000087ab9 */ /* 0x000fe40000000a00 */
[----:B0-----:R-:W2:Y:S04]  /*11190*/  LDG.E R5, desc[UR8][R2.64] ;  /* 0x0000000802057981 */ /* 0x001ea8000c1e1900 */
[----:B-----5:R-:W2:Y:S02]  /*111a0*/  LDG.E R0, desc[UR8][R2.64+0x4] ;  /* 0x0000040802007981 */ /* 0x020ea4000c1e1900 */
[----:B--2---:R-:W-:-:S07]  /*111b0*/  IMAD.IADD R0, R0, 0x1, -R5 ;  /* 0x0000000100007824 */ /* 0x004fce00078e0a05 */
.L_x_1225:
[----:B------:R-:W-:Y:S01]  /*111c0*/  R2UR UR4, R181 ;  /* 0x00000000b50472ca */ /* 0x000fe200000e0000 */
[----:B------:R-:W-:Y:S01]  /*111d0*/  BSSY B1, `(.L_x_1226) ;  /* 0x0000042000017945 */ /* 0x000fe20003800000 */
[----:B-----5:R-:W-:Y:S02]  /*111e0*/  R2UR UR20, R7 ;  /* 0x00000000071472ca */ /* 0x020fe400000e0000 */
[----:B------:R-:W-:-:S09]  /*111f0*/  ISETP.GT.AND P0, PT, R205, 0x7f, PT ;  /* 0x0000007fcd00780c */ /* 0x000fd20003f04270 */
[----:B------:R-:W-:Y:S02]  /*11200*/  USHF.R.S32.HI UR8, URZ, 0x1f, UR4 ;  /* 0x0000001f3f087899 */ /* 0x000fe40008011404 */
[----:B------:R-:W-:Y:S02]  /*11210*/  USEL UR4, UR4, URZ, !UP0 ;  /* 0x0000003f04047287 */ /* 0x000fe4000c000000 */
[----:B------:R-:W-:Y:S02]  /*11220*/  USEL UR8, UR8, URZ, !UP0 ;  /* 0x0000003f08087287 */ /* 0x000fe4000c000000 */
[----:B------:R-:W-:Y:S01]  /*11230*/  USHF.R.S32.HI UR20, URZ, 0x1f, UR20 ;  /* 0x0000001f3f147899 */ /* 0x000fe20008011414 */
[----:B------:R-:W-:Y:S11]  /*11240*/  @P0 BRA `(.L_x_1227) ;  /* 0x0000000000e80947 */ /* 0x000ff60003800000 */
[----:B------:R-:W1:Y:S01]  /*11250*/  S2R R6, SR_TID.X ;  /* 0x0000000000067919 */ /* 0x000e620000002100 */
[----:B------:R-:W2:Y:S01]  /*11260*/  LDC R9, c[0x0][0xbe8] ;  /* 0x0002fa00ff097b82 */ /* 0x000ea20000000800 */
[----:B0-----:R-:W-:Y:S02]  /*11270*/  IMAD.U32 R3, RZ, RZ, UR60 ;  /* 0x0000003cff037e24 */ /* 0x001fe4000f8e00ff */
[----:B--2---:R-:W-:-:S03]  /*11280*/  IMAD R2, R0, R9, RZ ;  /* 0x0000000900027224 */ /* 0x004fc600078e02ff */
[----:B-1----:R-:W-:-:S04]  /*11290*/  IADD3 R6, R3, -0x80, R6 ;  /* 0xffffff8003067810 */ /* 0x002fc80007ffe006 */
[----:B------:R-:W-:-:S13]  /*112a0*/  ISETP.GE.AND P0, PT, R6, R2, PT ;  /* 0x000000020600720c */ /* 0x000fda0003f06270 */
[----:B------:R-:W-:Y:S05]  /*112b0*/  @P0 BRA `(.L_x_1227) ;  /* 0x0000000000cc0947 */ /* 0x000fea0003800000 */
[----:B------:R-:W-:Y:S01]  /*112c0*/  ISETP.NE.AND P0, PT, R9, 0x1, PT ;  /* 0x000000010900780c */ /* 0x000fe20003f05270 */
[----:B------:R-:W-:Y:S01]  /*112d0*/  UMOV UR18, 0x9b8 ;  /* 0x000009b800127882 */ /* 0x000fe20000000000 */
[----:B------:R-:W-:Y:S01]  /*112e0*/  R2UR UR10, R162 ;  /* 0x00000000a20a72ca */ /* 0x000fe200000e0000 */
[----:B------:R-:W-:Y:S01]  /*112f0*/  IMAD.MOV.U32 R4, RZ, RZ, R6 ;  /* 0x000000ffff047224 */ /* 0x000fe200078e0006 */
[----:B------:R-:W-:Y:S01]  /*11300*/  R2UR UR19, R164 ;  /* 0x00000000a41372ca */ /* 0x000fe200000e0000 */
[----:B------:R-:W-:Y:S01]  /*11310*/  ULDC.64 UR22, c[0x0][0x208] ;  /* 0x0000820000167ab9 */ /* 0x000fe20000000a00 */
[----:B------:R-:W-:-:S07]  /*11320*/  R2UR UR9, R163 ;  /* 0x00000000a30972ca */ /* 0x000fce00000e0000 */
[----:B------:R-:W0:Y:S02]  /*11330*/  @P0 LDC R5, c[0x0][0xbec] ;  /* 0x0002fb00ff050b82 */ /* 0x000e240000000800 */
[----:B------:R-:W-:-:S04]  /*11340*/  UISETP.GT.AND UP0, UPT, UR10, 0x1, UPT ;  /* 0x000000010a00788c */ /* 0x000fc8000bf04270 */
[----:B------:R-:W-:Y:S02]  /*11350*/  USEL UR18, UR18, 0x978, UP0 ;  /* 0x0000097812127887 */ /* 0x000fe40008000000 */
[----:B------:R-:W1:Y:S01]  /*11360*/  @P0 LDC R8, c[0x0][0xbf0] ;  /* 0x0002fc00ff080b82 */ /* 0x000e620000000800 */
[----:B------:R-:W-:-:S09]  /*11370*/  USEL UR9, UR9, URZ, UP0 ;  /* 0x0000003f09097287 */ /* 0x000fd20008000000 */
[----:B------:R-:W-:Y:S01]  /*11380*/  ULDC.64 UR10, c[0x0][UR18+0x218] ;  /* 0x00008600120a7abb */ /* 0x000fe20008000a00 */
[----:B------:R-:W-:Y:S01]  /*11390*/  ULDC.64 UR12, c[0x0][UR18+0x220] ;  /* 0x00008800120c7abb */ /* 0x000fe20008000a00 */
[----:B------:R-:W-:Y:S02]  /*113a0*/  UIMAD.WIDE.U32 UR16, UR10, UR19, URZ ;  /* 0x000000130a1072a5 */ /* 0x000fe4000f8e003f */
[----:B------:R-:W-:Y:S01]  /*113b0*/  UIMAD UR19, UR11, UR19, URZ ;  /* 0x000000130b1372a4 */ /* 0x000fe2000f8e023f */
[----:B0-----:R-:W-:Y:S01]  /*113c0*/  @P0 IMAD.HI.U32 R5, R6, R5, RZ ;  /* 0x0000000506050227 */ /* 0x001fe200078e00ff */
[----:B------:R-:W-:Y:S02]  /*113d0*/  UIMAD UR13, UR13, UR4, URZ ;  /* 0x000000040d0d72a4 */ /* 0x000fe4000f8e023f */
[----:B------:R-:W-:Y:S01]  /*113e0*/  UIMAD.WIDE.U32 UR10, UR12, UR4, URZ ;  /* 0x000000040c0a72a5 */ /* 0x000fe2000f8e003f */
[----:B------:R-:W-:Y:S01]  /*113f0*/  IMAD.U32 R2, RZ, RZ, UR16 ;  /* 0x00000010ff027e24 */ /* 0x000fe2000f8e00ff */
[----:B------:R-:W-:-:S02]  /*11400*/  UIADD3 UR19, UR17, UR19, URZ ;  /* 0x0000001311137290 */ /* 0x000fc4000fffe03f */
[----:B------:R-:W-:Y:S01]  /*11410*/  IMAD.U32 R3, RZ, RZ, UR17 ;  /* 0x00000011ff037e24 */ /* 0x000fe2000f8e00ff */
[----:B------:R-:W-:Y:S01]  /*11420*/  UIMAD UR13, UR12, UR8, UR13 ;  /* 0x000000080c0d72a4 */ /* 0x000fe2000f8e020d */
[----:B-1----:R-:W-:Y:S01]  /*11430*/  @P0 SHF.R.U32.HI R4, RZ, R8, R5 ;  /* 0x00000008ff040219 */ /* 0x002fe20000011605 */
[----:B------:R-:W-:Y:S01]  /*11440*/  ULDC.64 UR14, c[0x0][UR18+0x228] ;  /* 0x00008a00120e7abb */ /* 0x000fe20008000a00 */
[----:B------:R-:W-:Y:S01]  /*11450*/  IADD3 R3, P0, P1, R2, UR10, R7 ;  /* 0x0000000a02037c10 */ /* 0x000fe2000f91e007 */
[----:B------:R-:W-:Y:S01]  /*11460*/  UIADD3 UR13, UR11, UR13, URZ ;  /* 0x0000000d0b0d7290 */ /* 0x000fe2000fffe03f */
[----:B------:R-:W-:Y:S01]  /*11470*/  IMAD.U32 R2, RZ, RZ, UR20 ;  /* 0x00000014ff027e24 */ /* 0x000fe2000f8e00ff */
[----:B------:R-:W-:Y:S01]  /*11480*/  UIMAD.WIDE.U32 UR16, UR14, UR9, URZ ;  /* 0x000000090e1072a5 */ /* 0x000fe2000f8e003f */
[----:B------:R-:W-:Y:S01]  /*11490*/  IMAD.MOV R5, RZ, RZ, -R4 ;  /* 0x000000ffff057224 */ /* 0x000fe200078e0a04 */
[----:B------:R-:W-:Y:S01]  /*114a0*/  UIMAD UR9, UR15, UR9, URZ ;  /* 0x000000090f0972a4 */ /* 0x000fe2000f8e023f */
[----:B------:R-:W-:Y:S01]  /*114b0*/  IMAD.U32 R11, RZ, RZ, UR19 ;  /* 0x00000013ff0b7e24 */ /* 0x000fe2000f8e00ff */
[----:B------:R-:W-:Y:S01]  /*114c0*/  ULDC.64 UR10, c[0x0][UR18+0x210] ;  /* 0x00008400120a7abb */ /* 0x000fe20008000a00 */
[----:B------:R-:W-:Y:S01]  /*114d0*/  IMAD R5, R9, R5, R6 ;  /* 0x0000000509057224 */ /* 0x000fe200078e0206 */
[----:B------:R-:W-:-:S02]  /*114e0*/  UIADD3 UR9, UR17, UR9, URZ ;  /* 0x0000000911097290 */ /* 0x000fc4000fffe03f */
[----:B------:R-:W-:Y:S01]  /*114f0*/  IADD3.X R6, R11, UR13, R2, P0, P1 ;  /* 0x0000000d0b067c10 */ /* 0x000fe200087e2402 */
[----:B------:R-:W-:Y:S01]  /*11500*/  IMAD R9, R5, UR11, RZ ;  /* 0x0000000b05097c24 */ /* 0x000fe2000f8e02ff */
[----:B------:R-:W-:Y:S01]  /*11510*/  IADD3 R2, P0, P1, R4, UR16, R3 ;  /* 0x0000001004027c10 */ /* 0x000fe2000f91e003 */
[----:B------:R-:W-:Y:S01]  /*11520*/  ULDC.64 UR12, c[0x0][0xba8] ;  /* 0x0002ea00000c7ab9 */ /* 0x000fe20000000a00 */
[----:B------:R-:W-:Y:S01]  /*11530*/  SHF.R.S32.HI R3, RZ, 0x1f, R4 ;  /* 0x0000001fff037819 */ /* 0x000fe20000011404 */
[----:B------:R-:W-:Y:S01]  /*11540*/  @!UP0 ULDC UR12, c[0x0][0xb50] ;  /* 0x0002d400000c8ab9 */ /* 0x000fe20000000800 */
[----:B------:R-:W-:Y:S01]  /*11550*/  SHF.R.S32.HI R4, RZ, 0x1f, R5 ;  /* 0x0000001fff047819 */ /* 0x000fe20000011405 */
[----:B------:R-:W-:Y:S01]  /*11560*/  @!UP0 ULDC UR13, c[0x0][0xb54] ;  /* 0x0002d500000d8ab9 */ /* 0x000fe20000000800 */
[----:B------:R-:W-:-:S03]  /*11570*/  IADD3.X R3, R3, UR9, R6, P0, P1 ;  /* 0x0000000903037c10 */ /* 0x000fc600087e2406 */
[----:B------:R-:W-:Y:S02]  /*11580*/  IMAD R9, R4, UR10, R9 ;  /* 0x0000000a04097c24 */ /* 0x000fe4000f8e0209 */
[----:B------:R-:W-:-:S04]  /*11590*/  IMAD.WIDE.U32 R2, R5, UR10, R2 ;  /* 0x0000000a05027c25 */ /* 0x000fc8000f8e0002 */
[----:B------:R-:W-:Y:S01]  /*115a0*/  IMAD.IADD R3, R3, 0x1, R9 ;  /* 0x0000000103037824 */ /* 0x000fe200078e0209 */
[----:B------:R-:W-:-:S04]  /*115b0*/  LEA R4, P0, R2, UR12, 0x2 ;  /* 0x0000000c02047c11 */ /* 0x000fc8000f8010ff */
[----:B------:R-:W-:Y:S01]  /*115c0*/  LEA.HI.X R5, R2, UR13, R3, 0x2, P0 ;  /* 0x0000000d02057c11 */ /* 0x000fe200080f1403 */
[----:B------:R-:W-:-:S05]  /*115d0*/  IMAD.MOV.U32 R3, RZ, RZ, -0x800000 ;  /* 0xff800000ff037424 */ /* 0x000fca00078e00ff */
[----:B------:R1:W-:Y:S03]  /*115e0*/  STG.E desc[UR22][R4.64], R3 ;  /* 0x0000000304007986 */ /* 0x0003e6000c101916 */
.L_x_1227:
[----:B------:R-:W-:Y:S05]  /*115f0*/  BSYNC B1 ;  /* 0x0000000000017941 */ /* 0x000fea0003800000 */
.L_x_1226:
[----:B------:R-:W-:-:S13]  /*11600*/  R2UR UR9, R162 ;  /* 0x00000000a20972ca */ /* 0x000fda00000e0000 */
[----:B------:R-:W-:-:S06]  /*11610*/  UISETP.GT.AND UP0, UPT, UR9, 0x1, UPT ;  /* 0x000000010900788c */ /* 0x000fcc000bf04270 */
[----:B------:R-:W-:-:S13]  /*11620*/  PLOP3.LUT P0, PT, PT, PT, UP0, 0x80, 0x0 ;  /* 0x000000000000781c */ /* 0x000fda0003f0f008 */
[----:B------:R-:W-:Y:S05]  /*11630*/  @P0 BRA `(.L_x_1222) ;  /* 0x0000000400c40947 */ /* 0x000fea0003800000 */
[----:B------:R-:W2:Y:S01]  /*11640*/  LDC R11, c[0x0][0xbe8] ;  /* 0x0002fa00ff0b7b82 */ /* 0x000ea20000000800 */
[C---:B------:R-:W-:Y:S01]  /*11650*/  R2UR UR10, R7.reuse ;  /* 0x00000000070a72ca */ /* 0x040fe200000e0000 */
[----:B------:R-:W-:Y:S01]  /*11660*/  ULDC.64 UR12, c[0x0][0xaa0] ;  /* 0x0002a800000c7ab9 */ /* 0x000fe20000000a00 */
[----:B------:R-:W-:Y:S01]  /*11670*/  R2UR UR14, R7 ;  /* 0x00000000070e72ca */ /* 0x000fe200000e0000 */
[----:B------:R-:W-:Y:S01]  /*11680*/  UIMAD UR9, UR20, UR12, URZ ;  /* 0x0000000c140972a4 */ /* 0x000fe2000f8e023f */
[----:B------:R-:W-:Y:S01]  /*11690*/  R2UR UR15, R164 ;  /* 0x00000000a40f72ca */ /* 0x000fe200000e0000 */
[----:B0-----:R-:W-:Y:S01]  /*116a0*/  IMAD R2, R161, 0x20, R180 ;  /* 0x00000020a1027824 */ /* 0x001fe200078e02b4 */
[----:B------:R-:W-:Y:S03]  /*116b0*/  BSSY B1, `(.L_x_1228) ;  /* 0x000003c000017945 */ /* 0x000fe60003800000 */
[----:B------:R-:W-:-:S04]  /*116c0*/  VIADD R6, R2, UR60 ;  /* 0x0000003c02067c36 */ /* 0x000fc80008000000 */
[----:B------:R-:W-:Y:S01]  /*116d0*/  UIMAD.WIDE.U32 UR10, UR10, UR12, URZ ;  /* 0x0000000c0a0a72a5 */ /* 0x000fe2000f8e003f */
[----:B-1----:R-:W-:Y:S01]  /*116e0*/  IMAD.MOV.U32 R5, RZ, RZ, R6 ;  /* 0x000000ffff057224 */ /* 0x002fe200078e0006 */
[----:B------:R-:W-:-:S03]  /*116f0*/  UIMAD UR9, UR14, UR13, UR9 ;  /* 0x0000000d0e0972a4 */ /* 0x000fc6000f8e0209 */
[----:B------:R-:W-:Y:S01]  /*11700*/  ULDC.64 UR12, c[0x0][0xae8] ;  /* 0x0002ba00000c7ab9 */ /* 0x000fe20000000a00 */
[----:B------:R-:W-:Y:S01]  /*11710*/  UIADD3 UR11, UR11, UR9, URZ ;  /* 0x000000090b0b7290 */ /* 0x000fe2000fffe03f */
[----:B--2---:R-:W-:-:S03]  /*11720*/  ISETP.NE.AND P0, PT, R11, 0x1, PT ;  /* 0x000000010b00780c */ /* 0x004fc60003f05270 */
[----:B------:R-:W-:-:S04]  /*11730*/  UIMAD.WIDE.U32 UR10, UR15, UR12, UR10 ;  /* 0x0000000c0f0a72a5 */ /* 0x000fc8000f8e000a */
[----:B------:R-:W-:-:S03]  /*11740*/  UIMAD UR9, UR15, UR13, UR11 ;  /* 0x0000000d0f0972a4 */ /* 0x000fc6000f8e020b */
[----:B------:R-:W-:Y:S02]  /*11750*/  ULDC.64 UR12, c[0x0][0xaf0] ;  /* 0x0002bc00000c7ab9 */ /* 0x000fe40000000a00 */
[----:B------:R-:W-:Y:S01]  /*11760*/  UIMAD UR8, UR8, UR12, URZ ;  /* 0x0000000c080872a4 */ /* 0x000fe2000f8e023f */
[----:B------:R-:W0:Y:S03]  /*11770*/  @P0 LDC R3, c[0x0][0xbec] ;  /* 0x0002fb00ff030b82 */ /* 0x000e260000000800 */
[----:B------:R-:W-:-:S03]  /*11780*/  UIMAD UR11, UR4, UR13, UR8 ;  /* 0x0000000d040b72a4 */ /* 0x000fc6000f8e0208 */
[----:B------:R-:W-:Y:S02]  /*11790*/  UMOV UR8, UR10 ;  /* 0x0000000a00087c82 */ /* 0x000fe40008000000 */
[----:B------:R-:W-:Y:S01]  /*117a0*/  UIMAD.WIDE.U32 UR8, UR4, UR12, UR8 ;  /* 0x0000000c040872a5 */ /* 0x000fe2000f8e0008 */
[----:B------:R-:W1:Y:S03]  /*117b0*/  @P0 LDC R7, c[0x0][0xbf0] ;  /* 0x0002fc00ff070b82 */ /* 0x000e660000000800 */
[----:B------:R-:W-:-:S03]  /*117c0*/  UIADD3 UR4, UR9, UR11, URZ ;  /* 0x0000000b09047290 */ /* 0x000fc6000fffe03f */
[----:B------:R-:W-:Y:S01]  /*117d0*/  ULDC.64 UR10, c[0x0][0xae0] ;  /* 0x0002b800000a7ab9 */ /* 0x000fe20000000a00 */
[----:B0-----:R-:W-:-:S04]  /*117e0*/  @P0 IMAD.HI.U32 R2, R6, R3, RZ ;  /* 0x0000000306020227 */ /* 0x001fc800078e00ff */
[----:B------:R-:W-:Y:S02]  /*117f0*/  IMAD.U32 R3, RZ, RZ, UR9 ;  /* 0x00000009ff037e24 */ /* 0x000fe4000f8e00ff */
[----:B------:R-:W-:Y:S01]  /*11800*/  IMAD.U32 R3, RZ, RZ, UR4 ;  /* 0x00000004ff037e24 */ /* 0x000fe2000f8e00ff */
[----:B-1----:R-:W-:-:S04]  /*11810*/  @P0 SHF.R.U32.HI R5, RZ, R7, R2 ;  /* 0x00000007ff050219 */ /* 0x002fc80000011602 */
[--C-:B------:R-:W-:Y:S01]  /*11820*/  SHF.R.S32.HI R2, RZ, 0x1f, R5.reuse ;  /* 0x0000001fff027819 */ /* 0x100fe20000011405 */
[----:B------:R-:W-:-:S04]  /*11830*/  IMAD.MOV R7, RZ, RZ, -R5 ;  /* 0x000000ffff077224 */ /* 0x000fc800078e0a05 */
[----:B------:R-:W-:Y:S02]  /*11840*/  IMAD R4, R2, UR10, RZ ;  /* 0x0000000a02047c24 */ /* 0x000fe4000f8e02ff */
[----:B------:R-:W-:Y:S02]  /*11850*/  IMAD R7, R11, R7, R6 ;  /* 0x000000070b077224 */ /* 0x000fe400078e0206 */
[----:B------:R-:W-:Y:S01]  /*11860*/  IMAD.U32 R2, RZ, RZ, UR8 ;  /* 0x00000008ff027e24 */ /* 0x000fe2000f8e00ff */
[----:B------:R-:W-:Y:S01]  /*11870*/  ULDC.64 UR8, c[0x0][0xad8] ;  /* 0x0002b60000087ab9 */ /* 0x000fe20000000a00 */
[C---:B------:R-:W-:Y:S01]  /*11880*/  IMAD R9, R5.reuse, UR11, R4 ;  /* 0x0000000b05097c24 */ /* 0x040fe2000f8e0204 */
[----:B------:R-:W-:Y:S01]  /*11890*/  SHF.R.S32.HI R4, RZ, 0x1f, R7 ;  /* 0x0000001fff047819 */ /* 0x000fe20000011407 */
[----:B------:R-:W-:-:S04]  /*118a0*/  IMAD.WIDE.U32 R2, R5, UR10, R2 ;  /* 0x0000000a05027c25 */ /* 0x000fc8000f8e0002 */
[----:B------:R-:W-:Y:S02]  /*118b0*/  IMAD.IADD R3, R3, 0x1, R9 ;  /* 0x0000000103037824 */ /* 0x000fe400078e0209 */
[----:B------:R-:W-:Y:S02]  /*118c0*/  IMAD R4, R4, UR8, RZ ;  /* 0x0000000804047c24 */ /* 0x000fe4000f8e02ff */
[----:B------:R-:W-:Y:S02]  /*118d0*/  VIADD R6, R180, UR60 ;  /* 0x0000003cb4067c36 */ /* 0x000fe40008000000 */
[----:B------:R-:W-:Y:S02]  /*118e0*/  IMAD R11, R0, R11, RZ ;  /* 0x0000000b000b7224 */ /* 0x000fe400078e02ff */
[C---:B------:R-:W-:Y:S02]  /*118f0*/  IMAD R5, R7.reuse, UR9, R4 ;  /* 0x0000000907057c24 */ /* 0x040fe4000f8e0204 */
[----:B------:R-:W-:Y:S01]  /*11900*/  IMAD.WIDE.U32 R2, R7, UR8, R2 ;  /* 0x0000000807027c25 */ /* 0x000fe2000f8e0002 */
[----:B------:R-:W-:Y:S01]  /*11910*/  ISETP.GE.AND P2, PT, R6, R11, PT ;  /* 0x0000000b0600720c */ /* 0x000fe20003f46270 */
[----:B------:R-:W-:-:S02]  /*11920*/  ULDC.64 UR8, c[0x0][0xa80] ;  /* 0x0002a00000087ab9 */ /* 0x000fc40000000a00 */
[----:B------:R-:W-:Y:S01]  /*11930*/  IMAD.IADD R3, R3, 0x1, R5 ;  /* 0x0000000103037824 */ /* 0x000fe200078e0205 */
[----:B------:R-:W-:Y:S01]  /*11940*/  LEA R4, P3, R2, UR8, 0x1 ;  /* 0x0000000802047c11 */ /* 0x000fe2000f8608ff */
[----:B------:R-:W-:-:S03]  /*11950*/  VIADD R0, R6, 0x20 ;  /* 0x0000002006007836 */ /* 0x000fc60000000000 */
[----:B------:R-:W-:Y:S01]  /*11960*/  LEA.HI.X R5, R2, UR9, R3, 0x1, P3 ;  /* 0x0000000902057c11 */ /* 0x000fe200098f0c03 */
[----:B------:R0:W1:Y:S01]  /*11970*/  SHFL.IDX PT, R7, R4, RZ, 0x181f ;  /* 0x00181fff04077589 */ /* 0x00006200000e0000 */
[-C--:B------:R-:W-:Y:S01]  /*11980*/  ISETP.GE.AND P1, PT, R0, R11.reuse, PT ;  /* 0x0000000b0000720c */ /* 0x080fe20003f26270 */
[----:B------:R-:W-:Y:S02]  /*11990*/  VIADD R0, R6, 0x40 ;  /* 0x0000004006007836 */ /* 0x000fe40000000000 */
[----:B------:R0:W2:Y:S03]  /*119a0*/  SHFL.IDX PT, R3, R5, RZ, 0x181f ;  /* 0x00181fff05037589 */ /* 0x0000a600000e0000 */
[----:B------:R-:W-:Y:S01]  /*119b0*/  ISETP.GE.AND P0, PT, R0, R11, PT ;  /* 0x0000000b0000720c */ /* 0x000fe20003f06270 */
[----:B------:R-:W-:-:S12]  /*119c0*/  @P2 BRA `(.L_x_1229) ;  /* 0x0000000000282947 */ /* 0x000fd80003800000 */
[----:B------:R-:W-:Y:S01]  /*119d0*/  ULDC UR4, c[0x0][0xac8] ;  /* 0x0002b20000047ab9 */ /* 0x000fe20000000800 */
[----:B------:R-:W-:Y:S01]  /*119e0*/  ULDC.64 UR8, c[0x0][0x208] ;  /* 0x0000820000087ab9 */ /* 0x000fe20000000a00 */
        /* <DEDUP_REMOVED lines=8> */
.L_x_1229:
[----:B------:R-:W-:Y:S05]  /*11a70*/  BSYNC B1 ;  /* 0x0000000000017941 */ /* 0x000fea0003800000 */
.L_x_1228:
[----:B--23--:R2:W3:Y:S01]  /*11a80*/  SHFL.IDX PT, R3, R5, 0x1, 0x181f ;  /* 0x00381f0005037f89 */ /* 0x00c4e200000e0000 */
[----:B------:R-:W-:Y:S03]  /*11a90*/  BSSY B1, `(.L_x_1230) ;  /* 0x000000d000017945 */ /* 0x000fe60003800000 */
[----:B-1----:R2:W1:Y:S01]  /*11aa0*/  SHFL.IDX PT, R7, R4, 0x1, 0x181f ;  /* 0x00381f0004077f89 */ /* 0x00246200000e0000 */
[----:B------:R-:W-:Y:S05]  /*11ab0*/  @P1 BRA `(.L_x_1231) ;  /* 0x0000000000281947 */ /* 0x000fea0003800000 */
[----:B------:R-:W-:Y:S01]  /*11ac0*/  ULDC UR4, c[0x0][0xac8] ;  /* 0x0002b20000047ab9 */ /* 0x000fe20000000800 */
[----:B------:R-:W-:Y:S01]  /*11ad0*/  ULDC.64 UR8, c[0x0][0x208] ;  /* 0x0000820000087ab9 */ /* 0x000fe20000000a00 */
        /* <DEDUP_REMOVED lines=8> */
.L_x_1231:
[----:B------:R-:W-:Y:S05]  /*11b60*/  BSYNC B1 ;  /* 0x0000000000017941 */ /* 0x000fea0003800000 */
.L_x_1230:
[----:B---34-:R3:W4:Y:S01]  /*11b70*/  SHFL.IDX PT, R3, R5, 0x2, 0x181f ;  /* 0x00581f0005037f89 */ /* 0x01872200000e0000 */
        /* <DEDUP_REMOVED lines=13> */
.L_x_1233:
[----:B------:R-:W-:Y:S05]  /*11c50*/  BSYNC B1 ;  /* 0x0000000000017941 */ /* 0x000fea0003800000 */
.L_x_1232:
[----:B------:R-:W-:Y:S01]  /*11c60*/  VIADD R0, R6, 0x60 ;  /* 0x0000006006007836 */ /* 0x000fe20000000000 */
[----:B0-23--:R-:W2:Y:S04]  /*11c70*/  SHFL.IDX PT, R5, R5, 0x3, 0x181f ;  /* 0x00781f0005057f89 */ /* 0x00dea800000e0000 */
[----:B------:R-:W-:Y:S01]  /*11c80*/  ISETP.GE.AND P0, PT, R0, R11, PT ;  /* 0x0000000b0000720c */ /* 0x000fe20003f06270 */
[----:B-1--4-:R3:W4:-:S12]  /*11c90*/  SHFL.IDX PT, R3, R4, 0x3, 0x181f ;  /* 0x00781f0004037f89 */ /* 0x01271800000e0000 */
[----:B---3--:R-:W-:Y:S05]  /*11ca0*/  @P0 BRA `(.L_x_1222) ;  /* 0x0000000000280947 */ /* 0x008fea0003800000 */
[----:B------:R-:W-:Y:S01]  /*11cb0*/  ULDC UR4, c[0x0][0xac8] ;  /* 0x0002b20000047ab9 */ /* 0x000fe20000000800 */
[----:B------:R-:W-:Y:S01]  /*11cc0*/  ULDC.64 UR8, c[0x0][0x208] ;  /* 0x0000820000087ab9 */ /* 0x000fe20000000a00 */
[----:B------:R-:W-:Y:S02]  /*11cd0*/  ISETP.GE.AND P2, PT, R22, UR4, PT ;  /* 0x0000000416007c0c */ /* 0x000fe4000bf46270 */
[----:B------:R-:W-:-:S11]  /*11ce0*/  ISETP.GE.AND P3, PT, R160, UR4, PT ;  /* 0x00000004a0007c0c */ /* 0x000fd6000bf66270 */
[-C--:B----4-:R-:W-:Y:S02]  /*11cf0*/  @!P2 LEA R6, P0, R22, R3.reuse, 0x1 ;  /* 0x000000031606a211 */ /* 0x090fe400078008ff */
[----:B------:R-:W-:Y:S02]  /*11d00*/  @!P3 LEA R2, P1, R160, R3, 0x1 ;  /* 0x00000003a002b211 */ /* 0x000fe400078208ff */
[-C--:B--2---:R-:W-:Y:S02]  /*11d10*/  @!P2 LEA.HI.X R7, R22, R5.reuse, R204, 0x1, P0 ;  /* 0x000000051607a211 */ /* 0x084fe400000f0ccc */
[----:B------:R-:W-:-:S03]  /*11d20*/  @!P3 LEA.HI.X R3, R160, R5, R203, 0x1, P1 ;  /* 0x00000005a003b211 */ /* 0x000fc600008f0ccb */
[----:B------:R3:W-:Y:S04]  /*11d30*/  @!P2 ST.E.128 desc[UR8][R6.64], RZ ;  /* 0x000000ff0600a985 */ /* 0x0007e8000c101d08 */
[----:B------:R3:W-:Y:S02]  /*11d40*/  @!P3 ST.E.128 desc[UR8][R2.64], RZ ;  /* 0x000000ff0200b985 */ /* 0x0007e4000c101d08 */
.L_x_1222:
[----:B------:R-:W-:Y:S05]  /*11d50*/  BSYNC B0 ;  /* 0x0000000000007941 */ /* 0x000fea0003800000 */
.L_x_1212:
[----:B------:R-:W-:Y:S02]  /*11d60*/  ULDC UR4, c[0x0][0xc3c] ;  /* 0x00030f0000047ab9 */ /* 0x000fe40000000800 */
[----:B------:R-:W-:-:S06]  /*11d70*/  UISETP.GE.AND UP0, UPT, UR7, UR4, UPT ;  /* 0x000000040700728c */ /* 0x000fcc000bf06270 */
[----:B------:R-:W-:-:S13]  /*11d80*/  PLOP3.LUT P0, PT, PT, PT, UP0, 0x80, 0x0 ;  /* 0x000000000000781c */ /* 0x000fda0003f0f008 */
[----:B------:R-:W-:Y:S05]  /*11d90*/  @!P0 BRA `(.L_x_1234) ;  /* 0xfffffef0009c8947 */ /* 0x000fea000383ffff */
[----:B------:R-:W-:Y:S05]  /*11da0*/  EXIT ;  /* 0x000000000000794d */ /* 0x000fea0003800000 */
.L_x_1129:
        /* <DEDUP_REMOVED lines=20> */
.L_x_1235:
[----:B------:R-:W-:Y:S01]  /*11ef0*/  LOP3.LUT R0, R6, 0x1f, RZ, 0xc0, !PT ;  /* 0x0000001f06007812 */ /* 0x000fe200078ec0ff */
[----:B------:R-:W-:Y:S01]  /*11f00*/  ULDC UR4, c[0x0][0xc3c] ;  /* 0x00030f0000047ab9 */ /* 0x000fe20000000800 */
[----:B------:R-:W-:Y:S01]  /*11f10*/  ULDC.64 UR6, c[0x0][0x208] ;  /* 0x0000820000067ab9 */ /* 0x000fe20000000a00 */
[----:B------:R-:W-:Y:S01]  /*11f20*/  IMAD.MOV.U32 R8, RZ, RZ, RZ ;  /* 0x000000ffff087224 */ /* 0x000fe200078e00ff */
[----:B------:R-:W-:Y:S01]  /*11f30*/  ISETP.NE.AND P0, PT, R0, 0x1f, PT ;  /* 0x0000001f0000780c */ /* 0x000fe20003f05270 */
[----:B------:R-:W-:-:S03]  /*11f40*/  ULDC UR5, c[0x0][0xc38] ;  /* 0x00030e0000057ab9 */ /* 0x000fc60000000800 */
[----:B------:R-:W-:-:S13]  /*11f50*/  ISETP.GE.OR P1, PT, R0, UR4, !P0 ;  /* 0x0000000400007c0c */ /* 0x000fda000c726670 */
[----:B0-----:R-:W0:Y:S08]  /*11f60*/  @!P1 LDC.64 R2, c[0x0][0xc80] ;  /* 0x00032000ff029b82 */ /* 0x001e300000000a00 */
[----:B------:R-:W1:Y:S01]  /*11f70*/  @!P1 LDC.64 R4, c[0x0][0xc78] ;  /* 0x00031e00ff049b82 */ /* 0x000e620000000a00 */
[----:B0-----:R-:W-:-:S05]  /*11f80*/  @!P1 IMAD.WIDE.U32 R2, R0, 0x4, R2 ;  /* 0x0000000400029825 */ /* 0x001fca00078e0002 */
[----:B------:R1:W2:Y:S02]  /*11f90*/  @!P1 LDG.E R7, desc[UR6][R2.64] ;  /* 0x0000000602079981 */ /* 0x0002a4000c1e1900 */
[----:B-1----:R-:W-:-:S05]  /*11fa0*/  @!P1 IMAD.WIDE.U32 R2, R0, 0x4, R4 ;  /* 0x0000000400029825 */ /* 0x002fca00078e0004 */
[----:B------:R-:W2:Y:S01]  /*11fb0*/  @!P1 LDG.E R8, desc[UR6][R2.64] ;  /* 0x0000000602089981 */ /* 0x000ea2000c1e1900 */
[C---:B------:R-:W-:Y:S01]  /*11fc0*/  ISETP.NE.AND P1, PT, R0.reuse, RZ, PT ;  /* 0x000000ff0000720c */ /* 0x040fe20003f25270 */
[----:B------:R-:W0:Y:S01]  /*11fd0*/  S2UR UR6, SR_CTAID.X ;  /* 0x00000000000679c3 */ /* 0x000e220000002500 */
[C---:B------:R-:W-:Y:S01]  /*11fe0*/  ISETP.GE.U32.AND P2, PT, R0.reuse, 0x2, PT ;  /* 0x000000020000780c */ /* 0x040fe20003f46070 */
[----:B------:R-:W-:Y:S01]  /*11ff0*/  UMOV UR4, URZ ;  /* 0x0000003f00047c82 */ /* 0x000fe20008000000 */
[C---:B------:R-:W-:Y:S02]  /*12000*/  ISETP.GE.U32.AND P3, PT, R0.reuse, 0x4, PT ;  /* 0x000000040000780c */ /* 0x040fe40003f66070 */
[C---:B------:R-:W-:Y:S02]  /*12010*/  ISETP.GE.U32.AND P4, PT, R0.reuse, 0x8, PT ;  /* 0x000000080000780c */ /* 0x040fe40003f86070 */
[----:B------:R-:W-:Y:S01]  /*12020*/  ISETP.GE.U32.AND P5, PT, R0, 0x10, PT ;  /* 0x000000100000780c */ /* 0x000fe20003fa6070 */
[----:B--2---:R-:W-:-:S05]  /*12030*/  IMAD R4, R7, R8, RZ ;  /* 0x0000000807047224 */ /* 0x004fca00078e02ff */
        /* <DEDUP_REMOVED lines=15> */
[----:B------:R-:W1:Y:S02]  /*12130*/  SHFL.IDX PT, R3, R5, 0x1f, 0x1f ;  /* 0x03e01f0005037f89 */ /* 0x000e6400000e0000 */
[----:B-1----:R-:W-:-:S04]  /*12140*/  IMAD R9, R3, UR5, RZ ;  /* 0x0000000503097c24 */ /* 0x002fc8000f8e02ff */
[----:B------:R-:W-:Y:S01]  /*12150*/  IMAD.MOV.U32 R4, RZ, RZ, R9 ;  /* 0x000000ffff047224 */ /* 0x000fe200078e0009 */
[----:B0-----:R-:W-:-:S13]  /*12160*/  ISETP.GT.AND P6, PT, R9, UR6, PT ;  /* 0x0000000609007c0c */ /* 0x001fda000bfc4270 */
[----:B------:R-:W-:Y:S05]  /*12170*/  @P6 BRA `(.L_x_1237) ;  /* 0x0000000000ac6947 */ /* 0x000fea0003800000 */
[----:B------:R-:W-:Y:S01]  /*12180*/  IMAD.MOV.U32 R9, RZ, RZ, R4 ;  /* 0x000000ffff097224 */ /* 0x000fe200078e0004 */
[----:B------:R-:W-:Y:S01]  /*12190*/  UMOV UR4, URZ ;  /* 0x0000003f00047c82 */ /* 0x000fe20008000000 */
[----:B------:R-:W-:-:S05]  /*121a0*/  ULDC UR5, c[0x0][0xc38] ;  /* 0x00030e0000057ab9 */ /* 0x000fca0000000800 */
.L_x_1239:
        /* <DEDUP_REMOVED lines=8> */
[----:B------:R-:W-:Y:S01]  /*12230*/  ULDC.64 UR8, c[0x0][0x208] ;  /* 0x0000820000087ab9 */ /* 0x000fe20000000a00 */
[----:B------:R-:W-:-:S03]  /*12240*/  IMAD.MOV.U32 R7, RZ, RZ, RZ ;  /* 0x000000ffff077224 */ /* 0x000fc600078e00ff */
        /* <DEDUP_REMOVED lines=29> */
[----:B------:R-:W-:-:S07]  /*12420*/  IMAD.MOV.U32 R5, RZ, RZ, R2 ;  /* 0x000000ffff057224 */ /* 0x000fce00078e0002 */
.L_x_1237:
[----:B------:R-:W-:Y:S02]  /*12430*/  IMAD.IADD R10, R9, 0x1, -R4 ;  /* 0x00000001090a7824 */ /* 0x000fe400078e0a04 */
[----:B------:R-:W-:Y:S02]  /*12440*/  IMAD.MOV.U32 R3, RZ, RZ, RZ ;  /* 0x000000ffff037224 */ /* 0x000fe400078e00ff */
[----:B------:R-:W-:-:S05]  /*12450*/  IMAD R2, R5, UR5, R10 ;  /* 0x0000000505027c24 */ /* 0x000fca000f8e020a */
[----:B------:R-:W-:-:S13]  /*12460*/  ISETP.GT.AND P0, PT, R2, UR6, PT ;  /* 0x0000000602007c0c */ /* 0x000fda000bf04270 */
[----:B------:R-:W-:-:S04]  /*12470*/  VOTE.ANY R2, PT, !P0 ;  /* 0x0000000000027806 */ /* 0x000fc800040e0100 */
[----:B------:R-:W0:Y:S01]  /*12480*/  POPC R9, R2 ;  /* 0x0000000200097309 */ /* 0x000e220000000000 */
[----:B------:R-:W-:Y:S01]  /*12490*/  ISETP.NE.AND P0, PT, R2, RZ, PT ;  /* 0x000000ff0200720c */ /* 0x000fe20003f05270 */
[----:B0-----:R0:W1:Y:S04]  /*124a0*/  SHFL.IDX PT, R8, R8, R9, 0x1f ;  /* 0x00001f0908087589 */ /* 0x00106800000e0000 */
[----:B------:R0:W2:Y:S08]  /*124b0*/  SHFL.IDX PT, R4, R7, R9, 0x1f ;  /* 0x00001f0907047589 */ /* 0x0000b000000e0000 */
[----:B------:R-:W-:Y:S05]  /*124c0*/  @!P0 BRA `(.L_x_1240) ;  /* 0x0000000000088947 */ /* 0x000fea0003800000 */
[----:B------:R-:W-:-:S05]  /*124d0*/  VIADD R2, R9, 0xffffffff ;  /* 0xffffffff09027836 */ /* 0x000fca0000000000 */
[----:B------:R3:W4:Y:S02]  /*124e0*/  SHFL.IDX PT, R3, R5, R2, 0x1f ;  /* 0x00001f0205037589 */ /* 0x00072400000e0000 */
.L_x_1240:
[----:B----4-:R-:W-:Y:S01]  /*124f0*/  IMAD R3, R3, UR5, R10 ;  /* 0x0000000503037c24 */ /* 0x010fe2000f8e020a */
[----:B-1----:R-:W-:Y:S01]  /*12500*/  ISETP.NE.AND P0, PT, R8, 0x1, PT ;  /* 0x000000010800780c */ /* 0x002fe20003f05270 */
[----:B------:R-:W-:-:S03]  /*12510*/  VIADD R14, R9, UR4 ;  /* 0x00000004090e7c36 */ /* 0x000fc60008000000 */
[----:B------:R1:W-:Y:S01]  /*12520*/  STL [R1], R3 ;  /* 0x0000000301007387 */ /* 0x0003e20000100800 */
[----:B---3--:R-:W-:-:S03]  /*12530*/  IADD3 R5, -R3, UR6, RZ ;  /* 0x0000000603057c10 */ /* 0x008fc6000fffe1ff */
[----:B------:R1:W-:Y:S05]  /*12540*/  STL [R1+0xc], R14 ;  /* 0x00000c0e01007387 */ /* 0x0003ea0000100800 */
[----:B------:R-:W-:Y:S05]  /*12550*/  @!P0 BRA `(.L_x_1241) ;  /* 0x0000000000e08947 */ /* 0x000fea0003800000 */
[----:B0-2---:R-:W-:Y:S02]  /*12560*/  IABS R7, R4 ;  /* 0x0000000400077213 */ /* 0x005fe40000000000 */
[----:B------:R-:W-:Y:S02]  /*12570*/  IABS R9, R8 ;  /* 0x0000000800097213 */ /* 0x000fe40000000000 */
[----:B------:R-:W0:Y:S01]  /*12580*/  I2F.RP R10, R7 ;  /* 0x00000007000a7306 */ /* 0x000e220000209400 */
[----:B------:R-:W-:-:S07]  /*12590*/  IABS R12, R5 ;  /* 0x00000005000c7213 */ /* 0x000fce0000000000 */
[----:B------:R-:W-:Y:S08]  /*125a0*/  I2F.RP R13, R9 ;  /* 0x00000009000d7306 */ /* 0x000ff00000209400 */
[----:B0-----:R-:W1:Y:S02]  /*125b0*/  MUFU.RCP R10, R10 ;  /* 0x0000000a000a7308 */ /* 0x001e640000001000 */
[----:B-1----:R-:W-:-:S06]  /*125c0*/  VIADD R3, R10, 0xffffffe ;  /* 0x0ffffffe0a037836 */ /* 0x002fcc0000000000 */
[----:B------:R-:W0:Y:S02]  /*125d0*/  F2I.FTZ.U32.TRUNC.NTZ R3, R3 ;  /* 0x0000000300037305 */ /* 0x000e24000021f000 */
[----:B0-----:R-:W-:-:S04]  /*125e0*/  IMAD.MOV R2, RZ, RZ, -R3 ;  /* 0x000000ffff027224 */ /* 0x001fc800078e0a03 */
[----:B------:R-:W-:Y:S02]  /*125f0*/  IMAD R11, R2, R7, RZ ;  /* 0x00000007020b7224 */ /* 0x000fe400078e02ff */
[----:B------:R-:W-:-:S04]  /*12600*/  IMAD.MOV.U32 R2, RZ, RZ, RZ ;  /* 0x000000ffff027224 */ /* 0x000fc800078e00ff */
[----:B------:R-:W-:Y:S01]  /*12610*/  IMAD.HI.U32 R11, R3, R11, R2 ;  /* 0x0000000b030b7227 */ /* 0x000fe200078e0002 */
[----:B------:R-:W-:Y:S01]  /*12620*/  IABS R3, R4 ;  /* 0x0000000400037213 */ /* 0x000fe20000000000 */
[----:B------:R-:W0:Y:S04]  /*12630*/  MUFU.RCP R2, R13 ;  /* 0x0000000d00027308 */ /* 0x000e280000001000 */
[----:B------:R-:W-:Y:S02]  /*12640*/  IMAD.MOV R3, RZ, RZ, -R3 ;  /* 0x000000ffff037224 */ /* 0x000fe400078e0a03 */
[----:B------:R-:W-:-:S04]  /*12650*/  IMAD.HI.U32 R10, R11, R12, RZ ;  /* 0x0000000c0b0a7227 */ /* 0x000fc800078e00ff */
[----:B------:R-:W-:-:S05]  /*12660*/  IMAD R12, R10, R3, R12 ;  /* 0x000000030a0c7224 */ /* 0x000fca00078e020c */
[----:B------:R-:W-:Y:S01]  /*12670*/  ISETP.GT.U32.AND P1, PT, R7, R12, PT ;  /* 0x0000000c0700720c */ /* 0x000fe20003f24070 */
[----:B0-----:R-:W-:-:S06]  /*12680*/  VIADD R3, R2, 0xffffffe ;  /* 0x0ffffffe02037836 */ /* 0x001fcc0000000000 */
[----:B------:R-:W0:Y:S06]  /*12690*/  F2I.FTZ.U32.TRUNC.NTZ R3, R3 ;  /* 0x0000000300037305 */ /* 0x000e2c000021f000 */
[----:B------:R-:W-:Y:S02]  /*126a0*/  @!P1 IMAD.IADD R12, R12, 0x1, -R7 ;  /* 0x000000010c0c9824 */ /* 0x000fe400078e0a07 */
[----:B------:R-:W-:Y:S01]  /*126b0*/  @!P1 VIADD R10, R10, 0x1 ;  /* 0x000000010a0a9836 */ /* 0x000fe20000000000 */
[----:B------:R-:W-:Y:S02]  /*126c0*/  ISETP.NE.AND P1, PT, R4, RZ, PT ;  /* 0x000000ff0400720c */ /* 0x000fe40003f25270 */
[----:B------:R-:W-:Y:S01]  /*126d0*/  ISETP.GE.U32.AND P0, PT, R12, R7, PT ;  /* 0x000000070c00720c */ /* 0x000fe20003f06070 */
[----:B0-----:R-:W-:-:S04]  /*126e0*/  IMAD.MOV R2, RZ, RZ, -R3 ;  /* 0x000000ffff027224 */ /* 0x001fc800078e0a03 */
[----:B------:R-:W-:Y:S02]  /*126f0*/  IMAD R7, R2, R9, RZ ;  /* 0x0000000902077224 */ /* 0x000fe400078e02ff */
[----:B------:R-:W-:-:S06]  /*12700*/  IMAD.MOV.U32 R2, RZ, RZ, RZ ;  /* 0x000000ffff027224 */ /* 0x000fcc00078e00ff */
[----:B------:R-:W-:Y:S02]  /*12710*/  @P0 VIADD R10, R10, 0x1 ;  /* 0x000000010a0a0836 */ /* 0x000fe40000000000 */
[----:B------:R-:W-:Y:S01]  /*12720*/  IMAD.HI.U32 R7, R3, R7, R2 ;  /* 0x0000000703077227 */ /* 0x000fe200078e0002 */
[----:B------:R-:W-:Y:S02]  /*12730*/  LOP3.LUT R2, R5, R4, RZ, 0x3c, !PT ;  /* 0x0000000405027212 */ /* 0x000fe400078e3cff */
[----:B------:R-:W-:Y:S02]  /*12740*/  IABS R3, R8 ;  /* 0x0000000800037213 */ /* 0x000fe40000000000 */
[----:B------:R-:W-:-:S03]  /*12750*/  ISETP.GE.AND P2, PT, R2, RZ, PT ;  /* 0x000000ff0200720c */ /* 0x000fc60003f46270 */
[----:B------:R-:W-:-:S10]  /*12760*/  IMAD.MOV R3, RZ, RZ, -R3 ;  /* 0x000000ffff037224 */ /* 0x000fd400078e0a03 */
[----:B------:R-:W-:Y:S01]  /*12770*/  @!P2 IMAD.MOV R10, RZ, RZ, -R10 ;  /* 0x000000ffff0aa224 */ /* 0x000fe200078e0a0a */
[----:B------:R-:W-:-:S04]  /*12780*/  @!P1 LOP3.LUT R10, RZ, R4, RZ, 0x33, !PT ;  /* 0x00000004ff0a9212 */ /* 0x000fc800078e33ff */
        /* <DEDUP_REMOVED lines=8> */
[----:B------:R-:W-:-:S04]  /*12810*/  LOP3.LUT R2, R10, R8, RZ, 0x3c, !PT ;  /* 0x000000080a027212 */ /* 0x000fc800078e3cff */
[----:B------:R-:W-:Y:S01]  /*12820*/  ISETP.GE.AND P2, PT, R2, RZ, PT ;  /* 0x000000ff0200720c */ /* 0x000fe20003f46270 */
[----:B------:R-:W-:-:S04]  /*12830*/  IMAD.MOV R2, RZ, RZ, -R10 ;  /* 0x000000ffff027224 */ /* 0x000fc800078e0a0a */
[----:B------:R-:W-:Y:S02]  /*12840*/  IMAD R2, R4, R2, R5 ;  /* 0x0000000204027224 */ /* 0x000fe400078e0205 */
        /* <DEDUP_REMOVED lines=8> */
[----:B------:R-:W-:Y:S05]  /*128d0*/  BRA `(.L_x_1242) ;  /* 0x0000000000f87947 */ /* 0x000fea0003800000 */
.L_x_1241:
[----:B-1----:R-:W1:Y:S01]  /*128e0*/  LDC.64 R2, c[0x0][0xc90] ;  /* 0x00032400ff027b82 */ /* 0x002e620000000a00 */
[----:B------:R-:W-:Y:S01]  /*128f0*/  ULDC.64 UR6, c[0x0][0x208] ;  /* 0x0000820000067ab9 */ /* 0x000fe20000000a00 */
[----:B-1----:R-:W-:-:S05]  /*12900*/  IMAD.WIDE R2, R14, 0x4, R2 ;  /* 0x000000040e027825 */ /* 0x002fca00078e0202 */
[----:B0-----:R0:W2:Y:S02]  /*12910*/  LDG.E R7, desc[UR6][R2.64] ;  /* 0x0000000602077981 */ /* 0x0010a4000c1e1900 */
[----:B0-----:R-:W-:Y:S02]  /*12920*/  IMAD.MOV.U32 R2, RZ, RZ, RZ ;  /* 0x000000ffff027224 */ /* 0x001fe400078e00ff */
[----:B--2---:R-:W-:-:S05]  /*12930*/  IMAD R8, R4, R7, RZ ;  /* 0x0000000704087224 */ /* 0x004fca00078e02ff */
[----:B------:R-:W-:-:S04]  /*12940*/  IABS R9, R8 ;  /* 0x0000000800097213 */ /* 0x000fc80000000000 */
[----:B------:R-:W0:Y:S08]  /*12950*/  I2F.RP R10, R9 ;  /* 0x00000009000a7306 */ /* 0x000e300000209400 */
[----:B0-----:R-:W0:Y:S02]  /*12960*/  MUFU.RCP R10, R10 ;  /* 0x0000000a000a7308 */ /* 0x001e240000001000 */
[----:B0-----:R-:W-:-:S06]  /*12970*/  VIADD R11, R10, 0xffffffe ;  /* 0x0ffffffe0a0b7836 */ /* 0x001fcc0000000000 */
[----:B------:R-:W0:Y:S02]  /*12980*/  F2I.FTZ.U32.TRUNC.NTZ R3, R11 ;  /* 0x0000000b00037305 */ /* 0x000e24000021f000 */
[----:B0-----:R-:W-:-:S04]  /*12990*/  IMAD.MOV R12, RZ, RZ, -R3 ;  /* 0x000000ffff0c7224 */ /* 0x001fc800078e0a03 */
[----:B------:R-:W-:-:S04]  /*129a0*/  IMAD R13, R12, R9, RZ ;  /* 0x000000090c0d7224 */ /* 0x000fc800078e02ff */
[----:B------:R-:W-:Y:S01]  /*129b0*/  IMAD.HI.U32 R2, R3, R13, R2 ;  /* 0x0000000d03027227 */ /* 0x000fe200078e0002 */
[----:B------:R-:W-:Y:S02]  /*129c0*/  IABS R13, R5 ;  /* 0x00000005000d7213 */ /* 0x000fe40000000000 */
[----:B------:R-:W-:-:S03]  /*129d0*/  IABS R3, R8 ;  /* 0x0000000800037213 */ /* 0x000fc60000000000 */
[----:B------:R-:W-:-:S04]  /*129e0*/  IMAD.HI.U32 R2, R2, R13, RZ ;  /* 0x0000000d02027227 */ /* 0x000fc800078e00ff */
[----:B------:R-:W-:-:S04]  /*129f0*/  IMAD.MOV R3, RZ, RZ, -R3 ;  /* 0x000000ffff037224 */ /* 0x000fc800078e0a03 */
[----:B------:R-:W-:Y:S01]  /*12a00*/  IMAD R10, R2, R3, R13 ;  /* 0x00000003020a7224 */ /* 0x000fe200078e020d */
[----:B------:R-:W-:-:S04]  /*12a10*/  LOP3.LUT R3, R5, R8, RZ, 0x3c, !PT ;  /* 0x0000000805037212 */ /* 0x000fc800078e3cff */
[----:B------:R-:W-:Y:S02]  /*12a20*/  ISETP.GT.U32.AND P1, PT, R9, R10, PT ;  /* 0x0000000a0900720c */ /* 0x000fe40003f24070 */
[----:B------:R-:W-:-:S11]  /*12a30*/  ISETP.GE.AND P2, PT, R3, RZ, PT ;  /* 0x000000ff0300720c */ /* 0x000fd60003f46270 */
[----:B------:R-:W-:Y:S02]  /*12a40*/  @!P1 IMAD.IADD R10, R10, 0x1, -R9 ;  /* 0x000000010a0a9824 */ /* 0x000fe400078e0a09 */
[----:B------:R-:W-:Y:S01]  /*12a50*/  @!P1 VIADD R2, R2, 0x1 ;  /* 0x0000000102029836 */ /* 0x000fe20000000000 */
[----:B------:R-:W-:Y:S02]  /*12a60*/  ISETP.NE.AND P1, PT, R8, RZ, PT ;  /* 0x000000ff0800720c */ /* 0x000fe40003f25270 */
[----:B------:R-:W-:-:S13]  /*12a70*/  ISETP.GE.U32.AND P0, PT, R10, R9, PT ;  /* 0x000000090a00720c */ /* 0x000fda0003f06070 */
[----:B------:R-:W-:-:S04]  /*12a80*/  @P0 VIADD R2, R2, 0x1 ;  /* 0x0000000102020836 */ /* 0x000fc80000000000 */
[----:B------:R-:W-:Y:S01]  /*12a90*/  @!P2 IMAD.MOV R2, RZ, RZ, -R2 ;  /* 0x000000ffff02a224 */ /* 0x000fe200078e0a02 */
[----:B------:R-:W-:-:S05]  /*12aa0*/  @!P1 LOP3.LUT R2, RZ, R8, RZ, 0x33, !PT ;  /* 0x00000008ff029212 */ /* 0x000fca00078e33ff */
[----:B------:R-:W-:Y:S02]  /*12ab0*/  IMAD R9, R7, R2, RZ ;  /* 0x0000000207097224 */ /* 0x000fe400078e02ff */
[----:B------:R-:W-:Y:S02]  /*12ac0*/  IMAD.MOV R2, RZ, RZ, -R2 ;  /* 0x000000ffff027224 */ /* 0x000fe400078e0a02 */
[----:B------:R-:W-:Y:S02]  /*12ad0*/  IMAD.MOV R10, RZ, RZ, -R9 ;  /* 0x000000ffff0a7224 */ /* 0x000fe400078e0a09 */
[----:B------:R-:W-:Y:S02]  /*12ae0*/  IMAD R8, R8, R2, R5 ;  /* 0x0000000208087224 */ /* 0x000fe400078e0205 */
[----:B------:R-:W-:Y:S01]  /*12af0*/  IMAD.MOV.U32 R2, RZ, RZ, RZ ;  /* 0x000000ffff027224 */ /* 0x000fe200078e00ff */
[----:B------:R-:W-:Y:S02]  /*12b00*/  VIADDMNMX R7, R10, UR5, R7, PT ;  /* 0x000000050a077c46 */ /* 0x000fe4000b800107 */
[----:B------:R-:W-:-:S02]  /*12b10*/  IADD3 R9, R9, 0x1000000, R8 ;  /* 0x0100000009097810 */ /* 0x000fc40007ffe008 */
[----:B------:R-:W-:-:S04]  /*12b20*/  IABS R10, R7 ;  /* 0x00000007000a7213 */ /* 0x000fc80000000000 */
[----:B------:R-:W0:Y:S08]  /*12b30*/  I2F.RP R11, R10 ;  /* 0x0000000a000b7306 */ /* 0x000e300000209400 */
[----:B0-----:R-:W0:Y:S02]  /*12b40*/  MUFU.RCP R11, R11 ;  /* 0x0000000b000b7308 */ /* 0x001e240000001000 */
[----:B0-----:R-:W-:Y:S01]  /*12b50*/  VIADD R3, R11, 0xffffffe ;  /* 0x0ffffffe0b037836 */ /* 0x001fe20000000000 */
[----:B------:R-:W-:-:S05]  /*12b60*/  IABS R11, R7 ;  /* 0x00000007000b7213 */ /* 0x000fca0000000000 */
[----:B------:R-:W0:Y:S02]  /*12b70*/  F2I.FTZ.U32.TRUNC.NTZ R3, R3 ;  /* 0x0000000300037305 */ /* 0x000e24000021f000 */
[----:B0-----:R-:W-:-:S04]  /*12b80*/  IMAD.MOV R5, RZ, RZ, -R3 ;  /* 0x000000ffff057224 */ /* 0x001fc800078e0a03 */
[----:B------:R-:W-:-:S04]  /*12b90*/  IMAD R5, R5, R10, RZ ;  /* 0x0000000a05057224 */ /* 0x000fc800078e02ff */
[----:B------:R-:W-:Y:S01]  /*12ba0*/  IMAD.HI.U32 R2, R3, R5, R2 ;  /* 0x0000000503027227 */ /* 0x000fe200078e0002 */
[----:B------:R-:W-:-:S03]  /*12bb0*/  IABS R5, R8 ;  /* 0x0000000800057213 */ /* 0x000fc60000000000 */
[----:B------:R-:W-:Y:S02]  /*12bc0*/  IMAD.MOV R3, RZ, RZ, -R11 ;  /* 0x000000ffff037224 */ /* 0x000fe400078e0a0b */
        /* <DEDUP_REMOVED lines=8> */
[----:B------:R-:W-:-:S07]  /*12c50*/  ISETP.GE.AND P2, PT, R3, RZ, PT ;  /* 0x000000ff0300720c */ /* 0x000fce0003f46270 */
[----:B------:R-:W-:-:S06]  /*12c60*/  @P0 VIADD R2, R2, 0x1 ;  /* 0x0000000102020836 */ /* 0x000fcc0000000000 */
[----:B------:R-:W-:Y:S01]  /*12c70*/  @!P2 IMAD.MOV R2, RZ, RZ, -R2 ;  /* 0x000000ffff02a224 */ /* 0x000fe200078e0a02 */
[----:B------:R-:W-:Y:S01]  /*12c80*/  @!P1 LOP3.LUT R2, RZ, R7, RZ, 0x33, !PT ;  /* 0x00000007ff029212 */ /* 0x000fe200078e33ff */
[----:B------:R-:W-:-:S04]  /*12c90*/  IMAD.MOV R7, RZ, RZ, -R7 ;  /* 0x000000ffff077224 */ /* 0x000fc800078e0a07 */
[----:B------:R-:W-:-:S05]  /*12ca0*/  IMAD R3, R2, R7, R9 ;  /* 0x0000000702037224 */ /* 0x000fca00078e0209 */
[----:B------:R1:W-:Y:S02]  /*12cb0*/  STL [R1+0x8], R3 ;  /* 0x0000080301007387 */ /* 0x0003e40000100800 */
.L_x_1242:
[----:B01----:R-:W-:-:S05]  /*12cc0*/  LOP3.LUT R3, RZ, R2, RZ, 0x33, !PT ;  /* 0x00000002ff037212 */ /* 0x003fca00078e33ff */
[----:B------:R-:W-:-:S05]  /*12cd0*/  IMAD.IADD R2, R4, 0x1, R3 ;  /* 0x0000000104027824 */ /* 0x000fca00078e0203 */
[----:B------:R1:W-:Y:S01]  /*12ce0*/  STL [R1+0x4], R2 ;  /* 0x0000040201007387 */ /* 0x0003e20000100800 */
[----:B------:R-:W-:Y:S05]  /*12cf0*/  BRA `(.L_x_1243) ;  /* 0x0000000000107947 */ /* 0x000fea0003800000 */
.L_x_1238:
[----:B------:R-:W-:Y:S01]  /*12d00*/  IMAD.U32 R2, RZ, RZ, UR6 ;  /* 0x00000006ff027e24 */ /* 0x000fe2000f8e00ff */
[----:B------:R0:W-:Y:S04]  /*12d10*/  STL [R1+0x4], RZ ;  /* 0x000004ff01007387 */ /* 0x0001e80000100800 */
[----:B------:R0:W-:Y:S04]  /*12d20*/  STL [R1+0x8], RZ ;  /* 0x000008ff01007387 */ /* 0x0001e80000100800 */
[----:B------:R0:W-:Y:S02]  /*12d30*/  STL [R1], R2 ;  /* 0x0000000201007387 */ /* 0x0001e40000100800 */
.L_x_1243:
[----:B------:R-:W2:Y:S04]  /*12d40*/  LDL R8, [R1] ;  /* 0x0000000001087983 */ /* 0x000ea80000100800 */
[----:B------:R-:W2:Y:S04]  /*12d50*/  LDL R9, [R1+0x4] ;  /* 0x0000040001097983 */ /* 0x000ea80000100800 */
[----:B------:R-:W2:Y:S04]  /*12d60*/  LDL R10, [R1+0x8] ;  /* 0x00000800010a7983 */ /* 0x000ea80000100800 */
[----:B------:R-:W2:Y:S01]  /*12d70*/  LDL R11, [R1+0xc] ;  /* 0x00000c00010b7983 */ /* 0x000ea20000100800 */
[----:B------:R-:W-:-:S13]  /*12d80*/  ISETP.NE.AND P0, PT, R0, RZ, PT ;  /* 0x000000ff0000720c */ /* 0x000fda0003f05270 */
[----:B------:R-:W3:Y:S01]  /*12d90*/  @!P0 S2R R3, SR_CgaCtaId ;  /* 0x0000000000038919 */ /* 0x000ee20000008800 */
[----:B------:R-:W-:-:S04]  /*12da0*/  @!P0 MOV R0, 0x400 ;  /* 0x0000040000008802 */ /* 0x000fc80000000f00 */
[----:B---3--:R-:W-:-:S05]  /*12db0*/  @!P0 LEA R0, R3, R0, 0x18 ;  /* 0x0000000003008211 */ /* 0x008fca00078ec0ff */
[----:B--2---:R2:W-:Y:S01]  /*12dc0*/  @!P0 STS.128 [R0+0x2a8d0], R8 ;  /* 0x02a8d00800008388 */ /* 0x0045e20000000c00 */
[----:B------:R-:W-:Y:S06]  /*12dd0*/  BAR.ARV 0x5, 0x180 ;  /* 0x0146000000007b1d */ /* 0x000fec0000002000 */
.L_x_1236:
[----:B--2---:R-:W2:Y:S01]  /*12de0*/  LDL R0, [R1+0xc] ;  /* 0x00000c0001007983 */ /* 0x004ea20000100800 */
[----:B------:R-:W-:Y:S01]  /*12df0*/  ULDC UR4, c[0x0][0xc3c] ;  /* 0x00030f0000047ab9 */ /* 0x000fe20000000800 */
[----:B------:R-:W-:Y:S01]  /*12e00*/  IMAD.MOV.U32 R19, RZ, RZ, RZ ;  /* 0x000000ffff137224 */ /* 0x000fe200078e00ff */
[----:B--2---:R-:W-:Y:S01]  /*12e10*/  ISETP.GE.AND P0, PT, R0, UR4, PT ;  /* 0x0000000400007c0c */ /* 0x004fe2000bf06270 */
[----:B------:R-:W-:-:S05]  /*12e20*/  IMAD.MOV.U32 R0, RZ, RZ, 0x1 ;  /* 0x00000001ff007424 */ /* 0x000fca00078e00ff */
[----:B------:R2:W-:Y:S04]  /*12e30*/  STL [R1+0x10], R0 ;  /* 0x0000100001007387 */ /* 0x0005e80000100800 */
[----:B------:R2:W-:Y:S03]  /*12e40*/  STL [R1+0x50], RZ ;  /* 0x000050ff01007387 */ /* 0x0005e60000100800 */
[----:B------:R-:W-:Y:S05]  /*12e50*/  @P0 BRA `(.L_x_1244) ;  /* 0x0000006000500947 */ /* 0x000fea0003800000 */
[----:B------:R-:W4:Y:S01]  /*12e60*/  S2UR UR5, SR_CgaCtaId ;  /* 0x00000000000579c3 */ /* 0x000f220000008800 */
[C---:B--2---:R-:W-:Y:S01]  /*12e70*/  IMAD.SHL.U32 R0, R6.reuse, 0x8, RZ ;  /* 0x0000000806007824 */ /* 0x044fe200078e00ff */
[----:B------:R-:W-:Y:S01]  /*12e80*/  LOP3.LUT R4, R6, 0x7f, RZ, 0xc0, !PT ;  /* 0x0000007f06047812 */ /* 0x000fe200078ec0ff */
[----:B------:R-:W-:Y:S01]  /*12e90*/  UMOV UR4, 0x400 ;  /* 0x0000040000047882 */ /* 0x000fe20000000000 */
[----:B------:R-:W-:Y:S01]  /*12ea0*/  BSSY B8, `(.L_x_1244) ;  /* 0x000060f000087945 */ /* 0x000fe20003800000 */
[----:B------:R-:W-:Y:S01]  /*12eb0*/  IMAD.MOV.U32 R19, RZ, RZ, RZ ;  /* 0x000000ffff137224 */ /* 0x000fe200078e00ff */
[----:B------:R-:W-:Y:S01]  /*12ec0*/  LOP3.LUT R3, R0, 0x1f8, RZ, 0xc0, !PT ;  /* 0x000001f800037812 */ /* 0x000fe200078ec0ff */
[----:B01----:R-:W-:Y:S01]  /*12ed0*/  IMAD.SHL.U32 R2, R4, 0x8, RZ ;  /* 0x0000000804027824 */ /* 0x003fe200078e00ff */
[----:B------:R-:W-:Y:S01]  /*12ee0*/  LOP3.LUT R0, R0, 0x38, RZ, 0xc0, !PT ;  /* 0x0000003800007812 */ /* 0x000fe200078ec0ff */
[----:B------:R-:W-:Y:S01]  /*12ef0*/  ULDC UR38, c[0x0][0xc] ;  /* 0x0000030000267ab9 */ /* 0x000fe20000000800 */
[----:B------:R-:W-:Y:S01]  /*12f00*/  LOP3.LUT R3, R3, 0x38, R6, 0x78, !PT ;  /* 0x0000003803037812 */ /* 0x000fe200078e7806 */
[----:B------:R-:W-:Y:S01]  /*12f10*/  IMAD.SHL.U32 R6, R6, 0x10, RZ ;  /* 0x0000001006067824 */ /* 0x000fe200078e00ff */
[----:B------:R-:W-:-:S02]  /*12f20*/  ULDC.64 UR36, c[0x0][0x198] ;  /* 0x0000660000247ab9 */ /* 0x000fc40000000a00 */
[----:B------:R-:W-:Y:S02]  /*12f30*/  LOP3.LUT R3, R3, 0x200, R2, 0xf8, !PT ;  /* 0x0000020003037812 */ /* 0x000fe400078ef802 */
[----:B------:R-:W-:-:S04]  /*12f40*/  SHF.R.U32.HI R2, RZ, 0x3, R4 ;  /* 0x00000003ff027819 */ /* 0x000fc80000011604 */
[----:B------:R-:W-:Y:S01]  /*12f50*/  LOP3.LUT R4, R2, 0x70, R6, 0xf8, !PT ;  /* 0x0000007002047812 */ /* 0x000fe200078ef806 */
[----:B------:R-:W-:Y:S01]  /*12f60*/  IMAD.MOV.U32 R2, RZ, RZ, 0x1 ;  /* 0x00000001ff027424 */ /* 0x000fe200078e00ff */
[----:B----4-:R-:W-:-:S06]  /*12f70*/  ULEA UR4, UR5, UR4, 0x18 ;  /* 0x0000000405047291 */ /* 0x010fcc000f8ec03f */
[----:B------:R-:W-:-:S04]  /*12f80*/  IMAD.U32 R18, RZ, RZ, UR4 ;  /* 0x00000004ff127e24 */ /* 0x000fc8000f8e00ff */
[----:B------:R-:W-:-:S05]  /*12f90*/  IMAD R3, R3, 0x2, R18 ;  /* 0x0000000203037824 */ /* 0x000fca00078e0212 */
[----:B------:R-:W-:Y:S04]  /*12fa0*/  STL [R1+0x20], R3 ;  /* 0x0000200301007387 */ /* 0x000fe80000100800 */
[----:B------:R-:W-:Y:S04]  /*12fb0*/  STL [R1+0x50], RZ ;  /* 0x000050ff01007387 */ /* 0x000fe80000100800 */
[----:B------:R0:W-:Y:S02]  /*12fc0*/  STL [R1+0x10], R2 ;  /* 0x0000100201007387 */ /* 0x0001e40000100800 */
[----:B0-----:R-:W-:-:S02]  /*12fd0*/  LOP3.LUT R2, R0, 0x40, RZ, 0xfc, !PT ;  /* 0x0000004000027812 */ /* 0x001fc400078efcff */
[----:B------:R-:W-:-:S07]  /*12fe0*/  LOP3.LUT R0, R0, 0x80, RZ, 0xfc, !PT ;  /* 0x0000008000007812 */ /* 0x000fce00078efcff */
.L_x_1356:
[----:B---3--:R-:W2:Y:S01]  /*12ff0*/  LDL R9, [R1+0xc] ;  /* 0x00000c0001097983 */ /* 0x008ea20000100800 */
[----:B------:R-:W-:Y:S05]  /*13000*/  YIELD ;  /* 0x0000000000007946 */ /* 0x000fea0003800000 */
[----:B------:R-:W-:Y:S01]  /*13010*/  ULDC.64 UR4, c[0x0][0xa28] ;  /* 0x00028a0000047ab9 */ /* 0x000fe20000000a00 */
[----:B------:R-:W-:Y:S01]  /*13020*/  IMAD.MOV.U32 R0, RZ, RZ, RZ ;  /* 0x000000ffff007224 */ /* 0x000fe200078e00ff */
[----:B------:R-:W-:Y:S01]  /*13030*/  ISETP.NE.U32.AND P0, PT, RZ, UR4, PT ;  /* 0x00000004ff007c0c */ /* 0x000fe2000bf05070 */
[----:B01----:R-:W0:Y:S01]  /*13040*/  LDC.64 R4, c[0x0][0xa00] ;  /* 0x00028000ff047b82 */ /* 0x003e220000000a00 */
[----:B------:R-:W-:Y:S01]  /*13050*/  ULDC.64 UR8, c[0x0][0x208] ;  /* 0x0000820000087ab9 */ /* 0x000fe20000000a00 */
[----:B------:R-:W-:Y:S01]  /*13060*/  IMAD.MOV.U32 R10, RZ, RZ, RZ ;  /* 0x000000ffff0a7224 */ /* 0x000fe200078e00ff */
[----:B------:R-:W-:Y:S01]  /*13070*/  ISETP.NE.AND.EX P0, PT, RZ, UR5, PT, P0 ;  /* 0x00000005ff007c0c */ /* 0x000fe2000bf05300 */
[----:B------:R-:W-:Y:S01]  /*13080*/  ULDC.64 UR4, c[0x0][0xa18] ;  /* 0x0002860000047ab9 */ /* 0x000fe20000000a00 */
[----:B------:R-:W-:-:S11]  /*13090*/  ULDC.64 UR6, c[0x0][0xa08] ;  /* 0x0002820000067ab9 */ /* 0x000fd60000000a00 */
[----:B------:R-:W2:Y:S02]  /*130a0*/  @P0 LDC.64 R2, c[0x0][0xa28] ;  /* 0x00028a00ff020b82 */ /* 0x000ea40000000a00 */
[----:B--2---:R-:W-:-:S05]  /*130b0*/  @P0 IMAD.WIDE R2, R9, 0x4, R2 ;  /* 0x0000000409020825 */ /* 0x004fca00078e0202 */
[----:B------:R1:W5:Y:S01]  /*130c0*/  @P0 LDG.E R0, desc[UR8][R2.64] ;  /* 0x0000000802000981 */ /* 0x000362000c1e1900 */
[----:B------:R-:W-:Y:S01]  /*130d0*/  ISETP.NE.U32.AND P0, PT, RZ, UR4, PT ;  /* 0x00000004ff007c0c */ /* 0x000fe2000bf05070 */
[----:B0-----:R-:W-:Y:S01]  /*130e0*/  IMAD.WIDE R4, R9, 0x4, R4 ;  /* 0x0000000409047825 */ /* 0x001fe200078e0204 */
[----:B------:R-:W-:Y:S02]  /*130f0*/  ISETP.NE.U32.AND P1, PT, RZ, UR6, PT ;  /* 0x00000006ff007c0c */ /* 0x000fe4000bf25070 */
[----:B------:R-:W-:Y:S01]  /*13100*/  ISETP.NE.AND.EX P2, PT, RZ, UR5, PT, P0 ;  /* 0x00000005ff007c0c */ /* 0x000fe2000bf45300 */
[----:B------:R-:W-:Y:S01]  /*13110*/  ULDC.64 UR4, c[0x0][0xa00] ;  /* 0x0002800000047ab9 */ /* 0x000fe20000000a00 */
[----:B------:R-:W-:Y:S01]  /*13120*/  ISETP.NE.AND.EX P1, PT, RZ, UR7, PT, P1 ;  /* 0x00000007ff007c0c */ /* 0x000fe2000bf25310 */
[----:B------:R-:W-:Y:S01]  /*13130*/  IMAD.MOV.U32 R8, RZ, RZ, RZ ;  /* 0x000000ffff087224 */ /* 0x000fe200078e00ff */
[----:B------:R-:W-:Y:S01]  /*13140*/  ISETP.NE.U32.AND P0, PT, RZ, UR4, PT ;  /* 0x00000004ff007c0c */ /* 0x000fe2000bf05070 */
[----:B-1----:R-:W0:Y:S03]  /*13150*/  LDC.64 R2, c[0x0][0xa08] ;  /* 0x00028200ff027b82 */ /* 0x002e260000000a00 */
[----:B------:R-:W-:-:S05]  /*13160*/  ISETP.NE.AND.EX P0, PT, RZ, UR5, PT, P0 ;  /* 0x00000005ff007c0c */ /* 0x000fca000bf05300 */
[----:B------:R-:W1:Y:S08]  /*13170*/  @P2 LDC.64 R6, c[0x0][0xa18] ;  /* 0x00028600ff062b82 */ /* 0x000e700000000a00 */
[----:B------:R-:W2:Y:S01]  /*13180*/  @P0 LDG.E R10, desc[UR8][R4.64] ;  /* 0x00000008040a0981 */ /* 0x000ea2000c1e1900 */
[----:B------:R-:W-:Y:S01]  /*13190*/  ULDC UR4, c[0x0][0x288] ;  /* 0x0000a20000047ab9 */ /* 0x000fe20000000800 */
[----:B0-----:R-:W-:-:S05]  /*131a0*/  IMAD.WIDE R2, R9, 0x4, R2 ;  /* 0x0000000409027825 */ /* 0x001fca00078e0202 */
[----:B------:R-:W5:Y:S01]  /*131b0*/  @P1 LDG.E R8, desc[UR8][R2.64] ;  /* 0x0000000802081981 */ /* 0x000f62000c1e1900 */
[----:B-1----:R-:W-:-:S03]  /*131c0*/  @P2 IMAD.WIDE R6, R9, 0x4, R6 ;  /* 0x0000000409062825 */ /* 0x002fc600078e0206 */
        /* <DEDUP_REMOVED lines=14> */
[----:B------:R-:W-:Y:S02]  /*132b0*/  ULDC.64 UR4, c[0x0][0x208] ;  /* 0x0000820000047ab9 */ /* 0x000fe40000000a00 */
[----:B------:R-:W0:Y:S04]  /*132c0*/  LDG.E R7, desc[UR4][R4.64] ;  /* 0x0000000404077981 */ /* 0x000e28000c1e1900 */
[----:B------:R-:W0:Y:S02]  /*132d0*/  LDG.E R4, desc[UR4][R4.64+0x4] ;  /* 0x0000040404047981 */ /* 0x000e24000c1e1900 */
[----:B0-----:R-:W-:-:S05]  /*132e0*/  IMAD.IADD R10, R4, 0x1, -R7 ;  /* 0x00000001040a7824 */ /* 0x001fca00078e0a07 */
[----:B------:R1:W-:Y:S02]  /*132f0*/  STL [R1+0x2c], R10 ;  /* 0x00002c0a01007387 */ /* 0x0003e40000100800 */
.L_x_1245:
[----:B------:R-:W2:Y:S01]  /*13300*/  LDL.LU R5, [R1+0x8] ;  /* 0x0000080001057983 */ /* 0x000ea20000300800 */
[----:B------:R-:W-:Y:S02]  /*13310*/  ULDC.64 UR4, c[0x0][0xa20] ;  /* 0x0002880000047ab9 */ /* 0x000fe40000000a00 */
[----:B------:R-:W-:-:S04]  /*13320*/  ISETP.NE.U32.AND P0, PT, RZ, UR4, PT ;  /* 0x00000004ff007c0c */ /* 0x000fc8000bf05070 */
[----:B------:R-:W-:Y:S02]  /*13330*/  ISETP.NE.AND.EX P0, PT, RZ, UR5, PT, P0 ;  /* 0x00000005ff007c0c */ /* 0x000fe4000bf05300 */
[C---:B--2---:R-:W-:Y:S02]  /*13340*/  LOP3.LUT R7, R5.reuse, 0xff000000, RZ, 0xc0, !PT ;  /* 0xff00000005077812 */ /* 0x044fe400078ec0ff */
[C---:B------:R-:W-:Y:S02]  /*13350*/  LOP3.LUT R4, R5.reuse, 0xff0000, RZ, 0xc0, !PT ;  /* 0x00ff000005047812 */ /* 0x040fe400078ec0ff */
[----:B------:R-:W-:Y:S02]  /*13360*/  SHF.R.U32.HI R7, RZ, 0x8, R7 ;  /* 0x00000008ff077819 */ /* 0x000fe40000011607 */
[----:B------:R-:W-:Y:S02]  /*13370*/  LOP3.LUT R16, R5, 0xffff, RZ, 0xc0, !PT ;  /* 0x0000ffff05107812 */ /* 0x000fe400078ec0ff */
[----:B------:R-:W-:Y:S01]  /*13380*/  LEA.HI R7, R4, R7, RZ, 0x10 ;  /* 0x0000000704077211 */ /* 0x000fe200078f80ff */
[----:B-----5:R-:W-:-:S05]  /*13390*/  IMAD.IADD R4, R8, 0x1, R0 ;  /* 0x0000000108047824 */ /* 0x020fca00078e0200 */
[----:B------:R2:W-:Y:S01]  /*133a0*/  STL [R1+0x14], R4 ;  /* 0x0000140401007387 */ /* 0x0005e20000100800 */
[----:B------:R-:W-:Y:S05]  /*133b0*/  @!P0 BRA `(.L_x_1246) ;  /* 0x0000000000148947 */ /* 0x000fea0003800000 */
[----:B------:R-:W3:Y:S01]  /*133c0*/  LDC.64 R2, c[0x0][0xa20] ;  /* 0x00028800ff027b82 */ /* 0x000ee20000000a00 */
[----:B------:R-:W-:Y:S01]  /*133d0*/  ULDC.64 UR4, c[0x0][0x208] ;  /* 0x0000820000047ab9 */ /* 0x000fe20000000a00 */
[----:B---3--:R-:W-:-:S05]  /*133e0*/  IMAD.WIDE R2, R9, 0x4, R2 ;  /* 0x0000000409027825 */ /* 0x008fca00078e0202 */
[----:B------:R3:W5:Y:S01]  /*133f0*/  LDG.E R6, desc[UR4][R2.64] ;  /* 0x0000000402067981 */ /* 0x000762000c1e1900 */
[----:B------:R-:W-:Y:S05]  /*13400*/  BRA `(.L_x_1247) ;  /* 0x0000000000147947 */ /* 0x000fea0003800000 */
.L_x_1246:
[----:B------:R-:W-:Y:S05]  /*13410*/  @!P1 BRA `(.L_x_1247) ;  /* 0x0000000000109947 */ /* 0x000fea0003800000 */
[----:B------:R-:W-:Y:S02]  /*13420*/  ULDC.64 UR4, c[0x0][0x208] ;  /* 0x0000820000047ab9 */ /* 0x000fe40000000a00 */
[----:B------:R-:W3:Y:S04]  /*13430*/  LDG.E R6, desc[UR4][R2.64] ;  /* 0x0000000402067981 */ /* 0x000ee8000c1e1900 */
[----:B------:R-:W3:Y:S02]  /*13440*/  LDG.E R2, desc[UR4][R2.64+0x4] ;  /* 0x0000040402027981 */ /* 0x000ee4000c1e1900 */
[----:B---3--:R-:W-:-:S07]  /*13450*/  IMAD.IADD R6, R2, 0x1, -R6 ;  /* 0x0000000102067824 */ /* 0x008fce00078e0a06 */
.L_x_1247:
[----:B--2---:R-:W2:Y:S01]  /*13460*/  LDL.LU R4, [R1+0x4] ;  /* 0x0000040001047983 */ /* 0x004ea20000300800 */
[----:B---3--:R-:W3:Y:S01]  /*13470*/  LDC R2, c[0x0][0x448] ;  /* 0x00011200ff027b82 */ /* 0x008ee20000000800 */
[----:B-----5:R-:W-:Y:S01]  /*13480*/  IMAD.IADD R0, R6, 0x1, -R0 ;  /* 0x0000000106007824 */ /* 0x020fe200078e0a00 */
[----:B---3--:R-:W-:-:S13]  /*13490*/  ISETP.NE.AND P1, PT, R2, 0x1, PT ;  /* 0x000000010200780c */ /* 0x008fda0003f25270 */
[----:B------:R-:W3:Y:S08]  /*134a0*/  @P1 LDC R3, c[0x0][0x44c] ;  /* 0x00011300ff031b82 */ /* 0x000ef00000000800 */
[----:B------:R-:W4:Y:S01]  /*134b0*/  @P1 LDC R2, c[0x0][0x450] ;  /* 0x00011400ff021b82 */ /* 0x000f220000000800 */
[----:B--2---:R-:W-:-:S04]  /*134c0*/  IMAD.SHL.U32 R11, R4, 0x80, RZ ;  /* 0x00000080040b7824 */ /* 0x004fc800078e00ff */
[----:B------:R-:W-:Y:S01]  /*134d0*/  VIADD R4, R11, 0x7f ;  /* 0x0000007f0b047836 */ /* 0x000fe20000000000 */
[----:B------:R2:W-:Y:S03]  /*134e0*/  STL [R1+0x28], R11 ;  /* 0x0000280b01007387 */ /* 0x0005e60000100800 */
[----:B---3--:R-:W-:-:S04]  /*134f0*/  @P1 IMAD.HI.U32 R3, R4, R3, RZ ;  /* 0x0000000304031227 */ /* 0x008fc800078e00ff */
[----:B------:R-:W-:Y:S01]  /*13500*/  IMAD.MOV.U32 R6, RZ, RZ, R4 ;  /* 0x000000ffff067224 */ /* 0x000fe200078e0004 */
[----:B----4-:R-:W-:Y:S01]  /*13510*/  @P1 SHF.R.U32.HI R6, RZ, R2, R3 ;  /* 0x00000002ff061219 */ /* 0x010fe20000011603 */
[----:B------:R-:W-:-:S04]  /*13520*/  VIADD R2, R0, 0x5f ;  /* 0x0000005f00027836 */ /* 0x000fc80000000000 */
[----:B------:R-:W-:-:S05]  /*13530*/  IMAD.HI R2, R2, 0x2aaaaaab, RZ ;  /* 0x2aaaaaab02027827 */ /* 0x000fca00078e02ff */
[----:B------:R-:W-:-:S04]  /*13540*/  SHF.R.U32.HI R3, RZ, 0x1f, R2 ;  /* 0x0000001fff037819 */ /* 0x000fc80000011602 */
[----:B------:R-:W-:Y:S02]  /*13550*/  LEA.HI.SX32 R9, R2, R3, 0x1c ;  /* 0x0000000302097211 */ /* 0x000fe400078fe2ff */
[----:B------:R-:W-:-:S03]  /*13560*/  IADD3 R2, R0, 0x1, -R10 ;  /* 0x0000000100027810 */ /* 0x000fc60007ffe80a */
[----:B------:R2:W-:Y:S02]  /*13570*/  STL [R1+0x58], R9 ;  /* 0x0000580901007387 */ /* 0x0005e40000100800 */
[----:B------:R-:W-:Y:S02]  /*13580*/  IMAD.IADD R6, R2, 0x1, R6 ;  /* 0x0000000102067824 */ /* 0x000fe400078e0206 */
[----:B------:R-:W3:Y:S02]  /*13590*/  LDC.64 R2, c[0x0][0x9e0] ;  /* 0x00027800ff027b82 */ /* 0x000ee40000000a00 */
[----:B---3--:R-:W-:Y:S01]  /*135a0*/  ISETP.GE.AND P2, PT, R3, 0x1, PT ;  /* 0x000000010300780c */ /* 0x008fe20003f46270 */
[----:B------:R-:W-:-:S12]  /*135b0*/  IMAD.IADD R2, R6, 0x1, R2 ;  /* 0x0000000106027824 */ /* 0x000fd800078e0202 */
[----:B--2---:R-:W-:Y:S05]  /*135c0*/  @!P2 BRA `(.L_x_1248) ;  /* 0x000000000048a947 */ /* 0x004fea0003800000 */
[C---:B------:R-:W-:Y:S01]  /*135d0*/  ISETP.GT.AND P0, PT, R6.reuse, RZ, PT ;  /* 0x000000ff0600720c */ /* 0x040fe20003f04270 */
[----:B------:R-:W-:Y:S01]  /*135e0*/  BSSY B0, `(.L_x_1249) ;  /* 0x000000e000007945 */ /* 0x000fe20003800000 */
[----:B------:R-:W-:-:S11]  /*135f0*/  VIADD R8, R6, 0xffffffff ;  /* 0xffffffff06087836 */ /* 0x000fd60000000000 */
[----:B------:R-:W-:Y:S05]  /*13600*/  @P0 BRA `(.L_x_1250) ;  /* 0x00000000001c0947 */ /* 0x000fea0003800000 */
[----:B------:R-:W-:Y:S01]  /*13610*/  ISETP.NE.AND P0, PT, R3, 0x1, PT ;  /* 0x000000010300780c */ /* 0x000fe20003f05270 */
[----:B------:R-:W-:-:S12]  /*13620*/  IMAD.MOV R6, RZ, RZ, -R6 ;  /* 0x000000ffff067224 */ /* 0x000fd800078e0a06 */
[----:B------:R-:W2:Y:S02]  /*13630*/  @P0 LDC.64 R4, c[0x0][0x9e8] ;  /* 0x00027a00ff040b82 */ /* 0x000ea40000000a00 */
[----:B--2---:R-:W-:-:S05]  /*13640*/  @P0 IMAD.HI.U32 R4, R6, R4, RZ ;  /* 0x0000000406040227 */ /* 0x004fca00078e00ff */
[----:B------:R-:W-:-:S04]  /*13650*/  @P0 SHF.R.U32.HI R6, RZ, R5, R4 ;  /* 0x00000005ff060219 */ /* 0x000fc80000011604 */
[----:B------:R-:W-:Y:S01]  /*13660*/  LOP3.LUT R8, RZ, R6, RZ, 0x33, !PT ;  /* 0x00000006ff087212 */ /* 0x000fe200078e33ff */
[----:B------:R-:W-:Y:S06]  /*13670*/  BRA `(.L_x_1251) ;  /* 0x0000000000107947 */ /* 0x000fec0003800000 */
.L_x_1250:
[----:B------:R-:W-:-:S13]  /*13680*/  ISETP.NE.AND P0, PT, R3, 0x1, PT ;  /* 0x000000010300780c */ /* 0x000fda0003f05270 */
[----:B------:R-:W2:Y:S02]  /*13690*/  @P0 LDC.64 R4, c[0x0][0x9e8] ;  /* 0x00027a00ff040b82 */ /* 0x000ea40000000a00 */
[----:B--2---:R-:W-:-:S05]  /*136a0*/  @P0 IMAD.HI.U32 R4, R8, R4, RZ ;  /* 0x0000000408040227 */ /* 0x004fca00078e00ff */
[----:B------:R-:W-:-:S07]  /*136b0*/  @P0 SHF.R.U32.HI R8, RZ, R5, R4 ;  /* 0x00000005ff080219 */ /* 0x000fce0000011604 */
.L_x_1251:
[----:B------:R-:W-:Y:S05]  /*136c0*/  BSYNC B0 ;  /* 0x0000000000007941 */ /* 0x000fea0003800000 */
.L_x_1249:
[----:B------:R-:W-:-:S05]  /*136d0*/  IMAD R8, R8, R3, R3 ;  /* 0x0000000308087224 */ /* 0x000fca00078e0203 */
[----:B------:R-:W-:-:S07]  /*136e0*/  VIMNMX R2, R2, R8, PT ;  /* 0x0000000802027248 */ /* 0x000fce0003fe0100 */
.L_x_1248:
[----:B------:R-:W2:Y:S01]  /*136f0*/  @P1 LDC R4, c[0x0][0x44c] ;  /* 0x00011300ff041b82 */ /* 0x000ea20000000800 */
[----:B------:R-:W-:Y:S01]  /*13700*/  VIADD R2, R2, 0x5f ;  /* 0x0000005f02027836 */ /* 0x000fe20000000000 */
[----:B------:R-:W-:Y:S01]  /*13710*/  ULDC UR4, c[0x0][0x9dc] ;  /* 0x0002770000047ab9 */ /* 0x000fe20000000800 */
[----:B------:R-:W-:Y:S02]  /*13720*/  IMAD.MOV.U32 R5, RZ, RZ, R11 ;  /* 0x000000ffff057224 */ /* 0x000fe400078e000b */
[----:B------:R-:W-:-:S03]  /*13730*/  IMAD.HI R2, R2, 0x2aaaaaab, RZ ;  /* 0x2aaaaaab02027827 */ /* 0x000fc600078e02ff */
[----:B------:R-:W3:Y:S01]  /*13740*/  @P1 LDC R6, c[0x0][0x450] ;  /* 0x00011400ff061b82 */ /* 0x000ee20000000800 */
[----:B--2---:R-:W-:-:S05]  /*13750*/  @P1 IMAD.HI.U32 R4, R11, R4, RZ ;  /* 0x000000040b041227 */ /* 0x004fca00078e00ff */
[----:B---3--:R-:W-:-:S04]  /*13760*/  @P1 SHF.R.U32.HI R5, RZ, R6, R4 ;  /* 0x00000006ff051219 */ /* 0x008fc80000011604 */
[----:B------:R-:W-:Y:S02]  /*13770*/  IADD3 R6, R5, R0, -R10 ;  /* 0x0000000005067210 */ /* 0x000fe40007ffe80a */
[----:B------:R-:W-:-:S04]  /*13780*/  SHF.R.U32.HI R0, RZ, 0x1f, R2 ;  /* 0x0000001fff007819 */ /* 0x000fc80000011602 */
[----:B------:R-:W-:Y:S01]  /*13790*/  LEA.HI.SX32 R4, R2, R0, 0x1c ;  /* 0x0000000002047211 */ /* 0x000fe200078fe2ff */
[----:B------:R-:W-:-:S03]  /*137a0*/  VIADD R2, R6, -UR4 ;  /* 0x8000000406027c36 */ /* 0x000fc60008000000 */
[----:B------:R-:W-:Y:S01]  /*137b0*/  VIMNMX R0, R9, R4, PT ;  /* 0x0000000409007248 */ /* 0x000fe20003fe0100 */
[----:B------:R2:W-:Y:S01]  /*137c0*/  STL [R1+0x54], R4 ;  /* 0x0000540401007387 */ /* 0x0005e20000100800 */
[----:B------:R-:W-:Y:S05]  /*137d0*/  @!P2 BRA `(.L_x_1252) ;  /* 0x000000000044a947 */ /* 0x000fea0003800000 */
[----:B------:R-:W-:Y:S01]  /*137e0*/  ISETP.GT.AND P0, PT, R6, -0x1, PT ;  /* 0xffffffff0600780c */ /* 0x000fe20003f04270 */
[----:B------:R-:W-:-:S12]  /*137f0*/  BSSY B0, `(.L_x_1253) ;  /* 0x000000d000007945 */ /* 0x000fd80003800000 */
[----:B------:R-:W-:Y:S05]  /*13800*/  @P0 BRA `(.L_x_1254) ;  /* 0x00000000001c0947 */ /* 0x000fea0003800000 */
[----:B------:R-:W-:Y:S02]  /*13810*/  ISETP.NE.AND P0, PT, R3, 0x1, PT ;  /* 0x000000010300780c */ /* 0x000fe40003f05270 */
[----:B------:R-:W-:-:S11]  /*13820*/  LOP3.LUT R6, RZ, R6, RZ, 0x33, !PT ;  /* 0x00000006ff067212 */ /* 0x000fd600078e33ff */
[----:B--2---:R-:W2:Y:S02]  /*13830*/  @P0 LDC.64 R4, c[0x0][0x9e8] ;  /* 0x00027a00ff040b82 */ /* 0x004ea40000000a00 */
[----:B--2---:R-:W-:-:S05]  /*13840*/  @P0 IMAD.HI.U32 R4, R6, R4, RZ ;  /* 0x0000000406040227 */ /* 0x004fca00078e00ff */
[----:B------:R-:W-:-:S04]  /*13850*/  @P0 SHF.R.U32.HI R6, RZ, R5, R4 ;  /* 0x00000005ff060219 */ /* 0x000fc80000011604 */
[----:B------:R-:W-:Y:S01]  /*13860*/  LOP3.LUT R6, RZ, R6, RZ, 0x33, !PT ;  /* 0x00000006ff067212 */ /* 0x000fe200078e33ff */
[----:B------:R-:W-:Y:S06]  /*13870*/  BRA `(.L_x_1255) ;  /* 0x0000000000107947 */ /* 0x000fec0003800000 */
.L_x_1254:
[----:B------:R-:W-:-:S13]  /*13880*/  ISETP.NE.AND P0, PT, R3, 0x1, PT ;  /* 0x000000010300780c */ /* 0x000fda0003f05270 */
[----:B--2---:R-:W2:Y:S02]  /*13890*/  @P0 LDC.64 R4, c[0x0][0x9e8] ;  /* 0x00027a00ff040b82 */ /* 0x004ea40000000a00 */
[----:B--2---:R-:W-:-:S05]  /*138a0*/  @P0 IMAD.HI.U32 R4, R6, R4, RZ ;  /* 0x0000000406040227 */ /* 0x004fca00078e00ff */
[----:B------:R-:W-:-:S07]  /*138b0*/  @P0 SHF.R.U32.HI R6, RZ, R5, R4 ;  /* 0x00000005ff060219 */ /* 0x000fce0000011604 */
.L_x_1255:
[----:B------:R-:W-:Y:S05]  /*138c0*/  BSYNC B0 ;  /* 0x0000000000007941 */ /* 0x000fea0003800000 */
.L_x_1253:
[----:B------:R-:W-:-:S05]  /*138d0*/  IMAD R3, R6, R3, RZ ;  /* 0x0000000306037224 */ /* 0x000fca00078e02ff */
[----:B------:R-:W-:-:S07]  /*138e0*/  VIMNMX R2, R2, R3, !PT ;  /* 0x0000000302027248 */ /* 0x000fce0007fe0100 */
.L_x_1252:
[----:B------:R-:W-:Y:S01]  /*138f0*/  IMAD.HI R2, R2, 0x2aaaaaab, RZ ;  /* 0x2aaaaaab02027827 */ /* 0x000fe200078e02ff */
[----:B--2---:R-:W-:Y:S01]  /*13900*/  SHF.R.U32.HI R4, RZ, 0x10, R7 ;  /* 0x00000010ff047819 */ /* 0x004fe20000011607 */
[----:B------:R-:W-:Y:S01]  /*13910*/  BSSY B0, `(.L_x_1256) ;  /* 0x000002a000007945 */ /* 0x000fe20003800000 */
[----:B------:R-:W-:Y:S01]  /*13920*/  LOP3.LUT R8, R7, 0xff, RZ, 0xc0, !PT ;  /* 0x000000ff07087812 */ /* 0x000fe200078ec0ff */
[----:B------:R-:W-:Y:S01]  /*13930*/  IMAD.MOV.U32 R5, RZ, RZ, RZ ;  /* 0x000000ffff057224 */ /* 0x000fe200078e00ff */
[----:B------:R-:W-:Y:S02]  /*13940*/  SHF.R.U32.HI R3, RZ, 0x1f, R2 ;  /* 0x0000001fff037819 */ /* 0x000fe40000011602 */
[----:B------:R-:W-:Y:S01]  /*13950*/  ISETP.NE.AND P0, PT, R4, RZ, PT ;  /* 0x000000ff0400720c */ /* 0x000fe20003f05270 */
[----:B01----:R-:W-:Y:S01]  /*13960*/  IMAD.MOV.U32 R10, RZ, RZ, R5 ;  /* 0x000000ffff0a7224 */ /* 0x003fe200078e0005 */
[----:B------:R-:W-:-:S04]  /*13970*/  LEA.HI.SX32 R3, R2, R3, 0x1c ;  /* 0x0000000302037211 */ /* 0x000fc800078fe2ff */
[----:B------:R-:W-:-:S04]  /*13980*/  VIMNMX R9, RZ, R3, !PT ;  /* 0x00000003ff097248 */ /* 0x000fc80007fe0100 */
[----:B------:R-:W-:Y:S01]  /*13990*/  ISETP.GT.AND P1, PT, R0, R9, PT ;  /* 0x000000090000720c */ /* 0x000fe20003f24270 */
[----:B------:R0:W-:Y:S02]  /*139a0*/  STL [R1+0x34], R9 ;  /* 0x0000340901007387 */ /* 0x0001e40000100800 */
[----:B------:R-:W1:Y:S02]  /*139b0*/  @!P0 LDC R4, c[0x0][0x9f0] ;  /* 0x00027c00ff048b82 */ /* 0x000e640000000800 */
[----:B------:R0:W-:Y:S04]  /*139c0*/  STL [R1+0x38], R5 ;  /* 0x0000380501007387 */ /* 0x0001e80000100800 */
[----:B------:R0:W-:Y:S04]  /*139d0*/  STL [R1+0x40], R8 ;  /* 0x0000400801007387 */ /* 0x0001e80000100800 */
[----:B------:R-:W-:Y:S05]  /*139e0*/  @!P1 BRA `(.L_x_1257) ;  /* 0x0000000000709947 */ /* 0x000fea0003800000 */
[-C--:B01----:R-:W-:Y:S02]  /*139f0*/  IABS R5, R4.reuse ;  /* 0x0000000400057213 */ /* 0x083fe40000000000 */
[----:B------:R-:W-:Y:S02]  /*13a00*/  IABS R7, R4 ;  /* 0x0000000400077213 */ /* 0x000fe40000000000 */
[----:B------:R-:W0:Y:S03]  /*13a10*/  I2F.RP R2, R5 ;  /* 0x0000000500027306 */ /* 0x000e260000209400 */
[----:B------:R-:W-:-:S05]  /*13a20*/  IMAD.MOV R7, RZ, RZ, -R7 ;  /* 0x000000ffff077224 */ /* 0x000fca00078e0a07 */
[----:B0-----:R-:W0:Y:S02]  /*13a30*/  MUFU.RCP R2, R2 ;  /* 0x0000000200027308 */ /* 0x001e240000001000 */
[----:B0-----:R-:W-:-:S06]  /*13a40*/  VIADD R2, R2, 0xffffffe ;  /* 0x0ffffffe02027836 */ /* 0x001fcc0000000000 */
[----:B------:R-:W0:Y:S02]  /*13a50*/  F2I.FTZ.U32.TRUNC.NTZ R3, R2 ;  /* 0x0000000200037305 */ /* 0x000e24000021f000 */
[----:B0-----:R-:W-:-:S04]  /*13a60*/  IMAD.MOV R2, RZ, RZ, -R3 ;  /* 0x000000ffff027224 */ /* 0x001fc800078e0a03 */
[----:B------:R-:W-:Y:S02]  /*13a70*/  IMAD R6, R2, R5, RZ ;  /* 0x0000000502067224 */ /* 0x000fe400078e02ff */
[----:B------:R-:W-:-:S04]  /*13a80*/  IMAD.MOV.U32 R2, RZ, RZ, RZ ;  /* 0x000000ffff027224 */ /* 0x000fc800078e00ff */
[----:B------:R-:W-:Y:S01]  /*13a90*/  IMAD.HI.U32 R6, R3, R6, R2 ;  /* 0x0000000603067227 */ /* 0x000fe200078e0002 */
[----:B------:R-:W-:-:S05]  /*13aa0*/  IADD3 R3, R4, -0x1, R0 ;  /* 0xffffffff04037810 */ /* 0x000fca0007ffe000 */
[----:B------:R-:W-:-:S05]  /*13ab0*/  IMAD.IADD R3, R3, 0x1, -R9 ;  /* 0x0000000103037824 */ /* 0x000fca00078e0a09 */
[----:B------:R-:W-:Y:S02]  /*13ac0*/  IABS R2, R3 ;  /* 0x0000000300027213 */ /* 0x000fe40000000000 */
[----:B------:R-:W-:-:S03]  /*13ad0*/  LOP3.LUT R3, R3, R4, RZ, 0x3c, !PT ;  /* 0x0000000403037212 */ /* 0x000fc600078e3cff */
        /* <DEDUP_REMOVED lines=13> */
.L_x_1257:
[----:B------:R-:W-:Y:S05]  /*13bb0*/  BSYNC B0 ;  /* 0x0000000000007941 */ /* 0x000fea0003800000 */
.L_x_1256:
[----:B------:R-:W-:Y:S01]  /*13bc0*/  IMAD.MOV.U32 R3, RZ, RZ, R10 ;  /* 0x000000ffff037224 */ /* 0x000fe200078e000a */
[----:B------:R-:W-:Y:S03]  /*13bd0*/  BSSY B7, `(.L_x_1258) ;  /* 0x000041a000077945 */ /* 0x000fe60003800000 */
[----:B------:R-:W-:-:S05]  /*13be0*/  IMAD R2, R8, R3, R9 ;  /* 0x0000000308027224 */ /* 0x000fca00078e0209 */
[----:B------:R-:W-:Y:S01]  /*13bf0*/  VIADDMNMX R0, R2, R3, R0, PT ;  /* 0x0000000302007246 */ /* 0x000fe20003800100 */
[----:B------:R3:W-:Y:S03]  /*13c00*/  STL [R1+0x24], R2 ;  /* 0x0000240201007387 */ /* 0x0007e60000100800 */
[----:B------:R-:W-:Y:S01]  /*13c10*/  ISETP.GT.AND P0, PT, R0, R2, PT ;  /* 0x000000020000720c */ /* 0x000fe20003f04270 */
[----:B------:R3:W-:-:S12]  /*13c20*/  STL [R1+0x3c], R0 ;  /* 0x00003c0001007387 */ /* 0x0007d80000100800 */
[----:B---3--:R-:W-:Y:S05]  /*13c30*/  @P0 BRA `(.L_x_1259) ;  /* 0x00000000004c0947 */ /* 0x008fea0003800000 */
[----:B------:R-:W3:Y:S02]  /*13c40*/  S2R R2, SR_TID.X ;  /* 0x0000000000027919 */ /* 0x000ee40000002100 */
[----:B---3--:R-:W-:-:S04]  /*13c50*/  LOP3.LUT R2, R2, 0x7f, RZ, 0xc0, !PT ;  /* 0x0000007f02027812 */ /* 0x008fc800078ec0ff */
[----:B------:R-:W-:-:S13]  /*13c60*/  ISETP.NE.AND P0, PT, R2, RZ, PT ;  /* 0x000000ff0200720c */ /* 0x000fda0003f05270 */
[----:B------:R-:W-:Y:S05]  /*13c70*/  @P0 BRA `(.L_x_1260) ;  /* 0x00000040003c0947 */ /* 0x000fea0003800000 */
[----:B0-----:R-:W0:Y:S01]  /*13c80*/  S2R R5, SR_LANEID ;  /* 0x0000000000057919 */ /* 0x001e220000000000 */
[----:B------:R-:W-:Y:S01]  /*13c90*/  VOTEU.ANY UR4, UPT, PT ;  /* 0x0000000000047886 */ /* 0x000fe200038e0100 */
[----:B------:R-:W3:Y:S01]  /*13ca0*/  LDC.64 R2, c[0x0][0xc60] ;  /* 0x00031800ff027b82 */ /* 0x000ee20000000a00 */
[----:B------:R-:W0:Y:S01]  /*13cb0*/  FLO.U32 R0, UR4 ;  /* 0x0000000400007d00 */ /* 0x000e2200080e0000 */
[----:B------:R-:W-:Y:S01]  /*13cc0*/  ULDC.64 UR6, c[0x0][0x208] ;  /* 0x0000820000067ab9 */ /* 0x000fe20000000a00 */
[----:B0-----:R-:W-:-:S06]  /*13cd0*/  ISETP.EQ.U32.AND P0, PT, R0, R5, PT ;  /* 0x000000050000720c */ /* 0x001fcc0003f02070 */
[----:B------:R-:W3:Y:S07]  /*13ce0*/  POPC R5, UR4 ;  /* 0x0000000400057d09 */ /* 0x000eee0008000000 */
[----:B---3--:R-:W3:Y:S01]  /*13cf0*/  @P0 ATOMG.E.ADD.STRONG.GPU PT, R3, desc[UR6][R2.64], R5 ;  /* 0x00000005020309a8 */ /* 0x008ee200081ee1c6 */
[----:B-1----:R-:W0:Y:S02]  /*13d00*/  S2R R4, SR_LTMASK ;  /* 0x0000000000047919 */ /* 0x002e240000003900 */
[----:B0-----:R-:W-:-:S04]  /*13d10*/  LOP3.LUT R4, R4, UR4, RZ, 0xc0, !PT ;  /* 0x0000000404047c12 */ /* 0x001fc8000f8ec0ff */
[----:B------:R-:W0:Y:S01]  /*13d20*/  POPC R7, R4 ;  /* 0x0000000400077309 */ /* 0x000e220000000000 */
[----:B---3--:R-:W0:Y:S02]  /*13d30*/  SHFL.IDX PT, R0, R3, R0, 0x1f ;  /* 0x00001f0003007589 */ /* 0x008e2400000e0000 */
[----:B0-----:R-:W-:-:S05]  /*13d40*/  IADD3 R0, R0, UR38, R7 ;  /* 0x0000002600007c10 */ /* 0x001fca000fffe007 */
[----:B------:R3:W-:Y:S01]  /*13d50*/  STL [R1], R0 ;  /* 0x0000000001007387 */ /* 0x0007e20000100800 */
[----:B------:R-:W-:Y:S05]  /*13d60*/  BRA `(.L_x_1260) ;  /* 0x0000004000007947 */ /* 0x000fea0003800000 */
.L_x_1259:
        /* <DEDUP_REMOVED lines=8> */
[----:B-1----:R-:W-:Y:S02]  /*13df0*/  IMAD.U32 R4, RZ, RZ, UR6 ;  /* 0x00000006ff047e24 */ /* 0x002fe4000f8e00ff */
[----:B------:R-:W1:Y:S01]  /*13e00*/  LDC.64 R2, c[0x4][R2] ;  /* 0x0100000002027b82 */ /* 0x000e620000000a00 */
[----:B0-----:R-:W-:Y:S02]  /*13e10*/  IMAD.U32 R5, RZ, RZ, UR7 ;  /* 0x00000007ff057e24 */ /* 0x001fe4000f8e00ff */
[----:B------:R-:W-:Y:S02]  /*13e20*/  IMAD.U32 R6, RZ, RZ, UR8 ;  /* 0x00000008ff067e24 */ /* 0x000fe4000f8e00ff */
[----:B------:R-:W-:-:S02]  /*13e30*/  IMAD.U32 R7, RZ, RZ, UR9 ;  /* 0x00000009ff077e24 */ /* 0x000fc4000f8e00ff */
[----:B--2---:R-:W-:Y:S02]  /*13e40*/  IMAD.U32 R10, RZ, RZ, UR4 ;  /* 0x00000004ff0a7e24 */ /* 0x004fe4000f8e00ff */
[----:B------:R-:W-:Y:S02]  /*13e50*/  IMAD.U32 R11, RZ, RZ, UR5 ;  /* 0x00000005ff0b7e24 */ /* 0x000fe4000f8e00ff */
[----:B------:R-:W-:Y:S02]  /*13e60*/  IMAD.MOV.U32 R8, RZ, RZ, 0x70 ;  /* 0x00000070ff087424 */ /* 0x000fe400078e00ff */
[----:B------:R-:W-:Y:S02]  /*13e70*/  IMAD.MOV.U32 R12, RZ, RZ, 0x1 ;  /* 0x00000001ff0c7424 */ /* 0x000fe400078e00ff */
[----:B------:R-:W-:-:S07]  /*13e80*/  IMAD.MOV.U32 R13, RZ, RZ, RZ ;  /* 0x000000ffff0d7224 */ /* 0x000fce00078e00ff */
[----:B------:R-:W-:-:S07]  /*13e90*/  LEPC R20, `(.L_x_1262) ;  /* 0x000000001014794e */ /* 0x000fce0000000000 */
[----:B-1----:R-:W-:Y:S05]  /*13ea0*/  CALL.ABS.NOINC R2 ;  /* 0x0000000002007343 */ /* 0x002fea0003c00000 */
.L_x_1262:
[----:B------:R-:W-:Y:S05]  /*13eb0*/  BSYNC B6 ;  /* 0x0000000000067941 */ /* 0x000fea0003800000 */
.L_x_1261:
        /* <DEDUP_REMOVED lines=9> */
[----:B-1----:R-:W-:Y:S02]  /*13f50*/  IMAD.U32 R4, RZ, RZ, UR6 ;  /* 0x00000006ff047e24 */ /* 0x002fe4000f8e00ff */
[----:B0-----:R-:W-:Y:S02]  /*13f60*/  IMAD.U32 R5, RZ, RZ, UR7 ;  /* 0x00000007ff057e24 */ /* 0x001fe4000f8e00ff */
[----:B------:R-:W-:Y:S02]  /*13f70*/  IMAD.U32 R6, RZ, RZ, UR8 ;  /* 0x00000008ff067e24 */ /* 0x000fe4000f8e00ff */
[----:B------:R-:W-:-:S02]  /*13f80*/  IMAD.U32 R7, RZ, RZ, UR9 ;  /* 0x00000009ff077e24 */ /* 0x000fc4000f8e00ff */
[----:B--2---:R-:W-:Y:S02]  /*13f90*/  IMAD.U32 R10, RZ, RZ, UR4 ;  /* 0x00000004ff0a7e24 */ /* 0x004fe4000f8e00ff */
[----:B------:R-:W-:Y:S02]  /*13fa0*/  IMAD.U32 R11, RZ, RZ, UR5 ;  /* 0x00000005ff0b7e24 */ /* 0x000fe4000f8e00ff */
[----:B------:R-:W-:Y:S02]  /*13fb0*/  IMAD.MOV.U32 R8, RZ, RZ, 0x70 ;  /* 0x00000070ff087424 */ /* 0x000fe400078e00ff */
[----:B------:R-:W-:Y:S02]  /*13fc0*/  IMAD.MOV.U32 R12, RZ, RZ, 0x1 ;  /* 0x00000001ff0c7424 */ /* 0x000fe400078e00ff */
[----:B---3--:R-:W-:-:S07]  /*13fd0*/  IMAD.MOV.U32 R13, RZ, RZ, RZ ;  /* 0x000000ffff0d7224 */ /* 0x008fce00078e00ff */
[----:B------:R-:W-:-:S07]  /*13fe0*/  LEPC R20, `(.L_x_1265) ;  /* 0x000000001014794e */ /* 0x000fce0000000000 */
[----:B----4-:R-:W-:Y:S05]  /*13ff0*/  CALL.ABS.NOINC R2 ;  /* 0x0000000002007343 */ /* 0x010fea0003c00000 */
.L_x_1265:
        /* <DEDUP_REMOVED lines=15> */
.L_x_1264:
[----:B------:R-:W-:Y:S05]  /*140f0*/  BSYNC B6 ;  /* 0x0000000000067941 */ /* 0x000fea0003800000 */
.L_x_1263:
[----:B------:R-:W3:Y:S01]  /*14100*/  LDL R0, [R1+0xc] ;  /* 0x00000c0001007983 */ /* 0x000ee20000100800 */
[----:B------:R-:W-:Y:S02]  /*14110*/  ULDC.64 UR4, c[0x0][0x9f8] ;  /* 0x00027e0000047ab9 */ /* 0x000fe40000000a00 */
[----:B------:R-:W-:Y:S01]  /*14120*/  ISETP.NE.U32.AND P0, PT, RZ, UR4, PT ;  /* 0x00000004ff007c0c */ /* 0x000fe2000bf05070 */
[----:B------:R-:W4:Y:S01]  /*14130*/  LDL R17, [R1+0x3c] ;  /* 0x00003c0001117983 */ /* 0x000f220000100800 */
[----:B------:R-:W-:Y:S02]  /*14140*/  ULDC.64 UR6, c[0x0][0x208] ;  /* 0x0000820000067ab9 */ /* 0x000fe40000000a00 */
[----:B------:R-:W-:Y:S01]  /*14150*/  ISETP.NE.AND.EX P0, PT, RZ, UR5, PT, P0 ;  /* 0x00000005ff007c0c */ /* 0x000fe2000bf05300 */
[----:B------:R-:W-:-:S12]  /*14160*/  ULDC.64 UR4, c[0x0][0xa08] ;  /* 0x0002820000047ab9 */ /* 0x000fd80000000a00 */
[----:B------:R-:W5:Y:S01]  /*14170*/  @P0 LDC.64 R2, c[0x0][0x9f8] ;  /* 0x00027e00ff020b82 */ /* 0x000f620000000a00 */
[----:B---3--:R-:W-:Y:S02]  /*14180*/  IMAD.MOV.U32 R7, RZ, RZ, R0 ;  /* 0x000000ffff077224 */ /* 0x008fe400078e0000 */
[----:B-----5:R-:W-:-:S05]  /*14190*/  @P0 IMAD.WIDE R2, R0, 0x4, R2 ;  /* 0x0000000400020825 */ /* 0x020fca00078e0202 */
[----:B------:R3:W0:Y:S01]  /*141a0*/  @P0 LDG.E R7, desc[UR6][R2.64] ;  /* 0x0000000602070981 */ /* 0x000622000c1e1900 */
[----:B----4-:R-:W-:Y:S01]  /*141b0*/  VIADD R0, R17, 0xffffffff ;  /* 0xffffffff11007836 */ /* 0x010fe20000000000 */
[----:B---3--:R-:W3:Y:S02]  /*141c0*/  LDC.64 R2, c[0x0][0x418] ;  /* 0x00010600ff027b82 */ /* 0x008ee40000000a00 */
[----:B---3--:R-:W-:Y:S01]  /*141d0*/  LOP3.LUT P0, RZ, R2, UR4, RZ, 0xfc, !PT ;  /* 0x0000000402ff7c12 */ /* 0x008fe2000f80fcff */
[----:B------:R-:W-:-:S03]  /*141e0*/  UMOV UR4, 0xffffffff ;  /* 0xffffffff00047882 */ /* 0x000fc60000000000 */
[----:B------:R-:W-:Y:S02]  /*141f0*/  LOP3.LUT P0, RZ, R3, UR5, RZ, 0xfc, P0 ;  /* 0x0000000503ff7c12 */ /* 0x000fe4000800fcff */
[----:B0-----:R-:W-:Y:S01]  /*14200*/  SHF.R.S32.HI R8, RZ, 0x1f, R7 ;  /* 0x0000001fff087819 */ /* 0x001fe20000011407 */
[----:B------:R0:W-:Y:S01]  /*14210*/  STL [R1+0x8], R7 ;  /* 0x0000080701007387 */ /* 0x0001e20000100800 */
[----:B------:R-:W-:-:S03]  /*14220*/  SEL R17, R7, RZ, !P0 ;  /* 0x000000ff07117207 */ /* 0x000fc60004000000 */
[----:B------:R0:W-:Y:S01]  /*14230*/  STL [R1+0x1c], R8 ;  /* 0x00001c0801007387 */ /* 0x0001e20000100800 */
[----:B------:R-:W-:Y:S05]  /*14240*/  BRA.DIV UR4, `(.L_x_1266) ;  /* 0x00000056041c7947 */ /* 0x000fea000b800000 */
[----:B-1----:R-:W1:Y:S02]  /*14250*/  S2R R4, SR_TID.X ;  /* 0x0000000000047919 */ /* 0x002e640000002100 */
[----:B-1----:R-:W-:-:S04]  /*14260*/  SHF.R.U32.HI R4, RZ, 0x5, R4 ;  /* 0x00000005ff047819 */ /* 0x002fc80000011604 */
[----:B------:R-:W-:-:S05]  /*14270*/  LOP3.LUT R4, R4, 0x3, RZ, 0xc0, !PT ;  /* 0x0000000304047812 */ /* 0x000fca00078ec0ff */
[----:B------:R1:W3:Y:S02]  /*14280*/  SHFL.IDX PT, R14, R4, RZ, 0x1f ;  /* 0x00001fff040e7589 */ /* 0x0002e400000e0000 */
.L_x_1372:
[----:B-1----:R-:W4:Y:S01]  /*14290*/  LDL.LU R4, [R1+0x18] ;  /* 0x0000180001047983 */ /* 0x002f220000300800 */
[----:B------:R-:W-:Y:S02]  /*142a0*/  PLOP3.LUT P1, PT, PT, PT, PT, 0x8, 0x0 ;  /* 0x000000000000781c */ /* 0x000fe40003f2e170 */
[----:B---3--:R-:W-:Y:S01]  /*142b0*/  ISETP.NE.AND P0, PT, R14, RZ, PT ;  /* 0x000000ff0e00720c */ /* 0x008fe20003f05270 */
[----:B------:R1:W-:Y:S01]  /*142c0*/  STL [R1+0x4], R0 ;  /* 0x0000040001007387 */ /* 0x0003e20000100800 */
[----:B----4-:R-:W-:-:S09]  /*142d0*/  LOP3.LUT R4, R4, 0xfffffffe, RZ, 0xc0, !PT ;  /* 0xfffffffe04047812 */ /* 0x010fd200078ec0ff */
[----:B------:R-:W-:-:S05]  /*142e0*/  @P1 LOP3.LUT R4, R4, 0x1, RZ, 0xfc, !PT ;  /* 0x0000000104041812 */ /* 0x000fca00078efcff */
[----:B------:R1:W-:Y:S01]  /*142f0*/  STL [R1+0x18], R4 ;  /* 0x0000180401007387 */ /* 0x0003e20000100800 */
[----:B------:R-:W-:Y:S05]  /*14300*/  @P0 BRA `(.L_x_1267) ;  /* 0x00000004003c0947 */ /* 0x000fea0003800000 */
[----:B------:R-:W-:-:S03]  /*14310*/  UMOV UR4, 0xffffffff ;  /* 0xffffffff00047882 */ /* 0x000fc60000000000 */
[----:B------:R-:W-:Y:S05]  /*14320*/  BRA.DIV UR4, `(.L_x_1268) ;  /* 0x0000005604187947 */ /* 0x000fea000b800000 */
[----:B------:R-:W-:-:S13]  /*14330*/  ELECT P6, URZ, PT ;  /* 0x00000000003f782f */ /* 0x000fda00038c0000 */
.L_x_1375:
[----:B------:R-:W-:Y:S05]  /*14340*/  @!P6 BRA `(.L_x_1267) ;  /* 0x00000004002ce947 */ /* 0x000fea0003800000 */
[----:B------:R-:W-:-:S04]  /*14350*/  ISETP.NE.U32.AND P0, PT, R2, RZ, PT ;  /* 0x000000ff0200720c */ /* 0x000fc80003f05070 */
[----:B------:R-:W-:-:S13]  /*14360*/  ISETP.NE.AND.EX P0, PT, R3, RZ, PT, P0 ;  /* 0x000000ff0300720c */ /* 0x000fda0003f05300 */
[----:B------:R-:W-:Y:S05]  /*14370*/  @!P0 BRA `(.L_x_1269) ;  /* 0x0000000000548947 */ /* 0x000fea0003800000 */
[----:B------:R-:W3:Y:S01]  /*14380*/  LDC R6, c[0x0][0x43c] ;  /* 0x00010f00ff067b82 */ /* 0x000ee20000000800 */
[----:B------:R-:W-:Y:S01]  /*14390*/  IMAD.MOV.U32 R9, RZ, RZ, R0 ;  /* 0x000000ffff097224 */ /* 0x000fe200078e0000 */
[----:B------:R-:W-:Y:S01]  /*143a0*/  ULDC.64 UR4, c[0x0][0x428] ;  /* 0x00010a0000047ab9 */ /* 0x000fe20000000a00 */
[----:B------:R-:W-:Y:S02]  /*143b0*/  ULDC.64 UR6, c[0x0][0x208] ;  /* 0x0000820000067ab9 */ /* 0x000fe40000000a00 */
[----:B-1----:R-:W-:Y:S01]  /*143c0*/  IMAD.MOV.U32 R0, RZ, RZ, R9 ;  /* 0x000000ffff007224 */ /* 0x002fe200078e0009 */
[----:B---3--:R-:W-:-:S13]  /*143d0*/  ISETP.NE.AND P0, PT, R6, 0x1, PT ;  /* 0x000000010600780c */ /* 0x008fda0003f05270 */
[----:B------:R-:W1:Y:S02]  /*143e0*/  @P0 LDC.64 R4, c[0x0][0x440] ;  /* 0x00011000ff040b82 */ /* 0x000e640000000a00 */
[----:B-1----:R-:W-:-:S05]  /*143f0*/  @P0 IMAD.HI.U32 R4, R9, R4, RZ ;  /* 0x0000000409040227 */ /* 0x002fca00078e00ff */
        /* <DEDUP_REMOVED lines=13> */
.L_x_1269:
[----:B---3--:R-:W3:Y:S01]  /*144d0*/  LDL R2, [R1+0x10] ;  /* 0x0000100001027983 */ /* 0x008ee20000100800 */
[----:B-1----:R-:W-:Y:S01]  /*144e0*/  IMAD R0, R19, 0x8, R18 ;  /* 0x0000000813007824 */ /* 0x002fe200078e0212 */
[----:B---3--:R-:W-:-:S04]  /*144f0*/  SHF.L.U32 R2, R2, 0x1f, RZ ;  /* 0x0000001f02027819 */ /* 0x008fc800000006ff */
[----:B------:R-:W1:Y:S02]  /*14500*/  SYNCS.PHASECHK.TRANS64.TRYWAIT P0, [R0+URZ+0x2a840], R2 ;  /* 0x02a84002000075a7 */ /* 0x000e64000800017f */
[----:B-1----:R-:W-:Y:S05]  /*14510*/  @!P0 BRA `(.L_x_1270) ;  /* 0x0000005000bc8947 */ /* 0x002fea0003800000 */
.L_x_1376:
[----:B------:R-:W3:Y:S02]  /*14520*/  S2R R3, SR_TID.X ;  /* 0x0000000000037919 */ /* 0x000ee40000002100 */
[----:B---3--:R-:W-:-:S04]  /*14530*/  LOP3.LUT R3, R3, 0x7f, RZ, 0xc0, !PT ;  /* 0x0000007f03037812 */ /* 0x008fc800078ec0ff */
[----:B------:R-:W-:-:S13]  /*14540*/  ISETP.NE.AND P0, PT, R3, RZ, PT ;  /* 0x000000ff0300720c */ /* 0x000fda0003f05270 */
[----:B------:R-:W-:Y:S05]  /*14550*/  @P0 BRA `(.L_x_1271) ;  /* 0x00000000001c0947 */ /* 0x000fea0003800000 */
[----:B------:R-:W3:Y:S01]  /*14560*/  S2R R3, SR_TID.X ;  /* 0x0000000000037919 */ /* 0x000ee20000002100 */
[----:B-1----:R-:W-:-:S04]  /*14570*/  IMAD.MOV.U32 R2, RZ, RZ, 0x9000 ;  /* 0x00009000ff027424 */ /* 0x002fc800078e00ff */
[----:B------:R4:W-:Y:S01]  /*14580*/  SYNCS.ARRIVE.TRANS64 RZ, [R0+URZ+0x2a830], R2 ;  /* 0x02a8300200ff79a7 */ /* 0x0009e2000800003f */
[----:B---3--:R-:W-:-:S04]  /*14590*/  LOP3.LUT R3, R3, 0x1f, RZ, 0xc0, !PT ;  /* 0x0000001f03037812 */ /* 0x008fc800078ec0ff */
[----:B------:R-:W-:-:S13]  /*145a0*/  ISETP.NE.AND P0, PT, R3, RZ, PT ;  /* 0x000000ff0300720c */ /* 0x000fda0003f05270 */
[----:B----4-:R-:W-:Y:S05]  /*145b0*/  @!P0 BRA `(.L_x_1271) ;  /* 0x0000000000048947 */ /* 0x010fea0003800000 */
[----:B------:R-:W-:Y:S01]  /*145c0*/  BPT.TRAP 0x1 ;  /* 0x000000040000795c */ /* 0x000fe20000300000 */
.L_x_1271:
[----:B------:R-:W3:Y:S04]  /*145d0*/  LDL R4, [R1+0x4] ;  /* 0x0000040001047983 */ /* 0x000ee80000100800 */
[----:B------:R-:W4:Y:S04]  /*145e0*/  LDL R3, [R1+0x14] ;  /* 0x0000140001037983 */ /* 0x000f280000100800 */
[----:B-1----:R-:W2:Y:S01]  /*145f0*/  LDL.LU R2, [R1+0x18] ;  /* 0x0000180001027983 */ /* 0x002ea20000300800 */
        /* <DEDUP_REMOVED lines=11> */
[----:B------:R-:W-:-:S07]  /*146b0*/  UIADD3 UR9, UR9, 0x2a830, URZ ;  /* 0x0002a83009097890 */ /* 0x000fce000fffe03f */
[----:B------:R-:W-:Y:S02]  /*146c0*/  UIADD3 UR14, UR8, 0x18400, URZ ;  /* 0x00018400080e7890 */ /* 0x000fe4000fffe03f */
[----:B------:R-:W-:Y:S02]  /*146d0*/  UIADD3 UR15, UR8, 0x1b400, URZ ;  /* 0x0001b400080f7890 */ /* 0x000fe4000fffe03f */
[----:B------:R-:W-:-:S03]  /*146e0*/  UIADD3 UR17, UR8, 0x1e400, URZ ;  /* 0x0001e40008117890 */ /* 0x000fc6000fffe03f */
[----:B------:R-:W-:Y:S01]  /*146f0*/  UMOV UR8, UR14 ;  /* 0x0000000e00087c82 */ /* 0x000fe20008000000 */
[----:B------:R-:W-:Y:S01]  /*14700*/  UMOV UR14, 0x80 ;  /* 0x00000080000e7882 */ /* 0x000fe20000000000 */
[----:B---3--:R-:W-:Y:S02]  /*14710*/  R2UR UR11, R4 ;  /* 0x00000000040b72ca */ /* 0x008fe400000e0000 */
[----:B----4-:R-:W-:Y:S02]  /*14720*/  R2UR UR5, R3 ;  /* 0x00000000030572ca */ /* 0x010fe400000e0000 */
[----:B--2---:R-:W-:-:S04]  /*14730*/  LOP3.LUT R2, R2, 0xfffffffe, RZ, 0xc0, !PT ;  /* 0xfffffffe02027812 */ /* 0x004fc800078ec0ff */
[----:B------:R-:W-:-:S07]  /*14740*/  @P0 LOP3.LUT R2, R2, 0x1, RZ, 0xfc, !PT ;  /* 0x0000000102020812 */ /* 0x000fce00078efcff */
[----:B------:R-:W-:Y:S01]  /*14750*/  UIMAD UR11, UR11, 0x60, UR5 ;  /* 0x000000600b0b78a4 */ /* 0x000fe2000f8e0205 */
[----:B------:R3:W-:Y:S01]  /*14760*/  STL [R1+0x18], R2 ;  /* 0x0000180201007387 */ /* 0x0007e20000100800 */
[----:B------:R-:W-:-:S09]  /*14770*/  UIADD3.X UR5, URZ, UR37, URZ, UP0, !UPT ;  /* 0x000000253f057290 */ /* 0x000fd200087fe43f */
[----:B------:R1:W-:Y:S02]  /*14780*/  UTMALDG.4D [UR8], [UR4], desc[UR6] ;  /* 0x00000608040075b4 */ /* 0x0003e40008019000 */
[----:B-1----:R-:W-:Y:S01]  /*14790*/  UMOV UR8, UR15 ;  /* 0x0000000f00087c82 */ /* 0x002fe20008000000 */
[----:B------:R-:W-:Y:S02]  /*147a0*/  UMOV UR10, UR16 ;  /* 0x00000010000a7c82 */ /* 0x000fe40008000000 */
[----:B------:R1:W-:Y:S02]  /*147b0*/  UTMALDG.4D [UR8], [UR4], desc[UR6] ;  /* 0x00000608040075b4 */ /* 0x0003e40008019000 */
[----:B-1----:R-:W-:Y:S01]  /*147c0*/  UMOV UR8, UR17 ;  /* 0x0000001100087c82 */ /* 0x002fe20008000000 */
[----:B------:R-:W-:Y:S02]  /*147d0*/  UMOV UR10, UR14 ;  /* 0x0000000e000a7c82 */ /* 0x000fe40008000000 */
[----:B------:R3:W-:Y:S02]  /*147e0*/  UTMALDG.4D [UR8], [UR4], desc[UR6] ;  /* 0x00000608040075b4 */ /* 0x0007e40008019000 */
[----:B---3--:R-:W-:Y:S01]  /*147f0*/  NOP ;  /* 0x0000000000007918 */ /* 0x008fe20000000000 */
.L_x_1267:
[----:B------:R-:W1:Y:S01]  /*14800*/  LDL.LU R3, [R1+0x30] ;  /* 0x0000300001037983 */ /* 0x000e620000300800 */
[----:B------:R-:W-:Y:S05]  /*14810*/  WARPSYNC.ALL ;  /* 0x0000000000007948 */ /* 0x000fea0003800000 */
[----:B------:R-:W-:Y:S01]  /*14820*/  ULDC.64 UR4, c[0x0][0x298] ;  /* 0x0000a60000047ab9 */ /* 0x000fe20000000a00 */
[----:B------:R-:W-:Y:S01]  /*14830*/  BSSY B6, `(.L_x_1272) ;  /* 0x000001c000067945 */ /* 0x000fe20003800000 */
[----:B------:R-:W-:Y:S01]  /*14840*/  BAR.SYNC.DEFER_BLOCKING 0x8, 0x180 ;  /* 0x0206000000007b1d */ /* 0x000fe20000010000 */
[----:B-1----:R-:W-:Y:S01]  /*14850*/  SHF.R.S32.HI R0, RZ, 0x1f, R3 ;  /* 0x0000001fff007819 */ /* 0x002fe20000011403 */
[----:B------:R-:W-:-:S04]  /*14860*/  IMAD.WIDE.U32 R4, R3, UR4, RZ ;  /* 0x0000000403047c25 */ /* 0x000fc8000f8e00ff */
[----:B------:R-:W-:Y:S01]  /*14870*/  IMAD R2, R0, UR4, RZ ;  /* 0x0000000400027c24 */ /* 0x000fe2000f8e02ff */
[----:B------:R1:W-:Y:S01]  /*14880*/  STL.64 [R1+0x48], R4 ;  /* 0x0000480401007387 */ /* 0x0003e20000100a00 */
[----:B------:R-:W-:Y:S02]  /*14890*/  VIADD R0, R18, 0xc400 ;  /* 0x0000c40012007836 */ /* 0x000fe40000000000 */
[----:B------:R-:W-:-:S03]  /*148a0*/  IMAD R2, R3, UR5, R2 ;  /* 0x0000000503027c24 */ /* 0x000fc6000f8e0202 */
[----:B------:R-:W-:Y:S01]  /*148b0*/  LOP3.LUT P0, RZ, R0, 0x3ff, RZ, 0xc0, !PT ;  /* 0x000003ff00ff7812 */ /* 0x000fe2000780c0ff */
[----:B------:R-:W-:-:S05]  /*148c0*/  IMAD.IADD R0, R5, 0x1, R2 ;  /* 0x0000000105007824 */ /* 0x000fca00078e0202 */
[----:B------:R1:W-:Y:S07]  /*148d0*/  STL [R1+0x30], R0 ;  /* 0x0000300001007387 */ /* 0x0003ee0000100800 */
[----:B------:R-:W-:Y:S05]  /*148e0*/  @!P0 BRA `(.L_x_1273) ;  /* 0x0000000000408947 */ /* 0x000fea0003800000 */
[----:B------:R-:W-:Y:S01]  /*148f0*/  MOV R2, 0x0 ;  /* 0x0000000000027802 */ /* 0x000fe20000000f00 */
[----:B------:R-:W-:Y:S01]  /*14900*/  ULDC.64 UR6, c[0x4][0x118] ;  /* 0x0100460000067ab9 */ /* 0x000fe20000000a00 */
[----:B------:R-:W-:Y:S01]  /*14910*/  ULDC.64 UR8, c[0x4][0x120] ;  /* 0x0100480000087ab9 */ /* 0x000fe20000000a00 */
[----:B------:R-:W-:Y:S01]  /*14920*/  ULDC.64 UR4, c[0x4][0x88] ;  /* 0x0100220000047ab9 */ /* 0x000fe20000000a00 */
[----:B-1----:R-:W-:Y:S02]  /*14930*/  IMAD.U32 R4, RZ, RZ, UR6 ;  /* 0x00000006ff047e24 */ /* 0x002fe4000f8e00ff */
[----:B------:R-:W1:Y:S01]  /*14940*/  LDC.64 R2, c[0x4][R2] ;  /* 0x0100000002027b82 */ /* 0x000e620000000a00 */
[----:B------:R-:W-:Y:S02]  /*14950*/  IMAD.U32 R5, RZ, RZ, UR7 ;  /* 0x00000007ff057e24 */ /* 0x000fe4000f8e00ff */
[----:B------:R-:W-:Y:S02]  /*14960*/  IMAD.U32 R6, RZ, RZ, UR8 ;  /* 0x00000008ff067e24 */ /* 0x000fe4000f8e00ff */
[----:B0-----:R-:W-:-:S02]  /*14970*/  IMAD.U32 R7, RZ, RZ, UR9 ;  /* 0x00000009ff077e24 */ /* 0x001fc4000f8e00ff */
[----:B--2---:R-:W-:Y:S02]  /*14980*/  IMAD.U32 R10, RZ, RZ, UR4 ;  /* 0x00000004ff0a7e24 */ /* 0x004fe4000f8e00ff */
[----:B------:R-:W-:Y:S02]  /*14990*/  IMAD.U32 R11, RZ, RZ, UR5 ;  /* 0x00000005ff0b7e24 */ /* 0x000fe4000f8e00ff */
[----:B------:R-:W-:Y:S02]  /*149a0*/  IMAD.MOV.U32 R8, RZ, RZ, 0x70 ;  /* 0x00000070ff087424 */ /* 0x000fe400078e00ff */
[----:B------:R-:W-:Y:S02]  /*149b0*/  IMAD.MOV.U32 R12, RZ, RZ, 0x1 ;  /* 0x00000001ff0c7424 */ /* 0x000fe400078e00ff */
[----:B------:R-:W-:-:S07]  /*149c0*/  IMAD.MOV.U32 R13, RZ, RZ, RZ ;  /* 0x000000ffff0d7224 */ /* 0x000fce00078e00ff */
[----:B------:R-:W-:-:S07]  /*149d0*/  LEPC R20, `(.L_x_1273) ;  /* 0x000000001014794e */ /* 0x000fce0000000000 */
[----:B-1----:R-:W-:Y:S05]  /*149e0*/  CALL.ABS.NOINC R2 ;  /* 0x0000000002007343 */ /* 0x002fea0003c00000 */
.L_x_1273:
[----:B------:R-:W-:Y:S05]  /*149f0*/  BSYNC B6 ;  /* 0x0000000000067941 */ /* 0x000fea0003800000 */
.L_x_1272:
[----:B-1----:R-:W3:Y:S01]  /*14a00*/  LDL.LU R0, [R1+0x30] ;  /* 0x0000300001007983 */ /* 0x002ee20000300800 */
[----:B------:R-:W-:Y:S01]  /*14a10*/  ULDC.64 UR6, c[0x0][0xa00] ;  /* 0x0002800000067ab9 */ /* 0x000fe20000000a00 */
[----:B0-----:R-:W0:Y:S01]  /*14a20*/  LDC R7, c[0x0][0x448] ;  /* 0x00011200ff077b82 */ /* 0x001e220000000800 */
[----:B------:R-:W-:Y:S01]  /*14a30*/  ULDC.64 UR4, c[0x0][0x2d8] ;  /* 0x0000b60000047ab9 */ /* 0x000fe20000000a00 */
[----:B------:R-:W3:Y:S04]  /*14a40*/  LDL.LU.64 R2, [R1+0x48] ;  /* 0x0000480001027983 */ /* 0x000ee80000300a00 */
[----:B------:R-:W4:Y:S04]  /*14a50*/  LDL R5, [R1+0xc] ;  /* 0x00000c0001057983 */ /* 0x000f280000100800 */
[----:B------:R-:W4:Y:S01]  /*14a60*/  LDL R9, [R1+0x28] ;  /* 0x0000280001097983 */ /* 0x000f220000100800 */
[----:B------:R-:W-:-:S04]  /*14a70*/  ISETP.NE.U32.AND P0, PT, RZ, UR6, PT ;  /* 0x00000006ff007c0c */ /* 0x000fc8000bf05070 */
[----:B------:R-:W-:Y:S01]  /*14a80*/  ISETP.NE.AND.EX P0, PT, RZ, UR7, PT, P0 ;  /* 0x00000007ff007c0c */ /* 0x000fe2000bf05300 */
[----:B------:R-:W1:Y:S01]  /*14a90*/  S2R R8, SR_TID.X ;  /* 0x0000000000087919 */ /* 0x000e620000002100 */
[----:B------:R-:W-:Y:S01]  /*14aa0*/  ULDC.64 UR6, c[0x0][0x280] ;  /* 0x0000a00000067ab9 */ /* 0x000fe20000000a00 */
[----:B--2---:R-:W2:Y:S01]  /*14ab0*/  S2R R10, SR_TID.X ;  /* 0x00000000000a7919 */ /* 0x004ea20000002100 */
[----:B-1----:R-:W-:Y:S02]  /*14ac0*/  IMAD.SHL.U32 R8, R8, 0x10, RZ ;  /* 0x0000001008087824 */ /* 0x002fe400078e00ff */
[----:B--2---:R-:W-:-:S05]  /*14ad0*/  IMAD.SHL.U32 R10, R10, 0x8, RZ ;  /* 0x000000080a0a7824 */ /* 0x004fca00078e00ff */
[----:B------:R-:W-:-:S04]  /*14ae0*/  LOP3.LUT R10, R10, 0x38, RZ, 0xc0, !PT ;  /* 0x000000380a0a7812 */ /* 0x000fc800078ec0ff */
[C---:B------:R-:W-:Y:S02]  /*14af0*/  LOP3.LUT R11, R10.reuse, 0x40, RZ, 0xfc, !PT ;  /* 0x000000400a0b7812 */ /* 0x040fe400078efcff */
[----:B------:R-:W-:Y:S01]  /*14b00*/  LOP3.LUT R10, R10, 0x80, RZ, 0xfc, !PT ;  /* 0x000000800a0a7812 */ /* 0x000fe200078efcff */
[----:B---3--:R-:W-:Y:S01]  /*14b10*/  IMAD.MOV.U32 R3, RZ, RZ, R0 ;  /* 0x000000ffff037224 */ /* 0x008fe200078e0000 */
[----:B----4-:R-:W-:-:S04]  /*14b20*/  SHF.R.S32.HI R0, RZ, 0x1f, R5 ;  /* 0x0000001fff007819 */ /* 0x010fc80000011405 */
[----:B------:R-:W-:Y:S02]  /*14b30*/  SEL R4, R0, RZ, !P0 ;  /* 0x000000ff00047207 */ /* 0x000fe40004000000 */
[----:B------:R-:W-:Y:S02]  /*14b40*/  SEL R0, R5, RZ, !P0 ;  /* 0x000000ff05007207 */ /* 0x000fe40004000000 */
[----:B------:R-:W1:Y:S01]  /*14b50*/  S2R R5, SR_TID.X ;  /* 0x0000000000057919 */ /* 0x000e620000002100 */
[----:B0-----:R-:W-:Y:S01]  /*14b60*/  ISETP.NE.AND P0, PT, R7, 0x1, PT ;  /* 0x000000010700780c */ /* 0x001fe20003f05270 */
[----:B------:R-:W-:-:S04]  /*14b70*/  IMAD.WIDE.U32 R2, R16, UR4, R2 ;  /* 0x0000000410027c25 */ /* 0x000fc8000f8e0002 */
[----:B------:R-:W-:Y:S01]  /*14b80*/  IMAD R3, R16, UR5, R3 ;  /* 0x0000000510037c24 */ /* 0x000fe2000f8e0203 */
[----:B------:R-:W-:-:S07]  /*14b90*/  ULDC.64 UR4, c[0x0][0x2e0] ;  /* 0x0000b80000047ab9 */ /* 0x000fce0000000a00 */
[----:B------:R-:W0:Y:S01]  /*14ba0*/  @P0 LDC R6, c[0x0][0x450] ;  /* 0x00011400ff060b82 */ /* 0x000e220000000800 */
[----:B-1----:R-:W-:-:S04]  /*14bb0*/  LOP3.LUT R5, R5, 0x7f, RZ, 0xc0, !PT ;  /* 0x0000007f05057812 */ /* 0x002fc800078ec0ff */
[----:B------:R-:W-:-:S04]  /*14bc0*/  SHF.R.U32.HI R5, RZ, 0x3, R5 ;  /* 0x00000003ff057819 */ /* 0x000fc80000011605 */
[----:B------:R-:W-:Y:S02]  /*14bd0*/  LOP3.LUT R8, R5, 0x70, R8, 0xf8, !PT ;  /* 0x0000007005087812 */ /* 0x000fe400078ef808 */
[----:B------:R-:W1:Y:S01]  /*14be0*/  @P0 LDC R5, c[0x0][0x44c] ;  /* 0x00011300ff050b82 */ /* 0x000e620000000800 */
[----:B------:R-:W-:Y:S02]  /*14bf0*/  IMAD R4, R4, UR4, RZ ;  /* 0x0000000404047c24 */ /* 0x000fe4000f8e02ff */
[----:B------:R-:W-:-:S04]  /*14c00*/  IMAD.WIDE.U32 R2, R0, UR4, R2 ;  /* 0x0000000400027c25 */ /* 0x000fc8000f8e0002 */
[----:B------:R-:W-:Y:S01]  /*14c10*/  IMAD R0, R0, UR5, R4 ;  /* 0x0000000500007c24 */ /* 0x000fe2000f8e0204 */
[----:B------:R-:W-:Y:S01]  /*14c20*/  ULDC.64 UR4, c[0x0][0x2d0] ;  /* 0x0000b40000047ab9 */ /* 0x000fe20000000a00 */
[----:B------:R-:W-:Y:S02]  /*14c30*/  IMAD.IADD R4, R8, 0x1, R9 ;  /* 0x0000000108047824 */ /* 0x000fe400078e0209 */
[----:B------:R-:W-:Y:S02]  /*14c40*/  IMAD.IADD R3, R3, 0x1, R0 ;  /* 0x0000000103037824 */ /* 0x000fe400078e0200 */
[----:B------:R-:W-:Y:S02]  /*14c50*/  IMAD.MOV.U32 R0, RZ, RZ, R4 ;  /* 0x000000ffff007224 */ /* 0x000fe400078e0004 */
[----:B-1----:R-:W-:-:S05]  /*14c60*/  @P0 IMAD.HI.U32 R5, R4, R5, RZ ;  /* 0x0000000504050227 */ /* 0x002fca00078e00ff */
[----:B0-----:R-:W-:-:S05]  /*14c70*/  @P0 SHF.R.U32.HI R0, RZ, R6, R5 ;  /* 0x00000006ff000219 */ /* 0x001fca0000011605 */
        /* <DEDUP_REMOVED lines=14> */
[----:B------:R-:W1:Y:S01]  /*14d60*/  S2R R8, SR_TID.X ;  /* 0x0000000000087919 */ /* 0x000e620000002100 */
[----:B------:R-:W-:Y:S01]  /*14d70*/  IMAD R0, R4, UR5, R0 ;  /* 0x0000000504007c24 */ /* 0x000fe2000f8e0200 */
[----:B------:R-:W-:-:S03]  /*14d80*/  LEA R4, P3, R2, UR6, 0x1 ;  /* 0x0000000602047c11 */ /* 0x000fc6000f8608ff */
[----:B------:R-:W-:Y:S01]  /*14d90*/  IMAD.IADD R0, R3, 0x1, R0 ;  /* 0x0000000103007824 */ /* 0x000fe200078e0200 */
[----:B------:R-:W-:-:S04]  /*14da0*/  ISETP.GE.AND P1, PT, R11, UR4, PT ;  /* 0x000000040b007c0c */ /* 0x000fc8000bf26270 */
[----:B------:R-:W-:Y:S01]  /*14db0*/  LEA.HI.X R3, R2, UR7, R0, 0x1, P3 ;  /* 0x0000000702037c11 */ /* 0x000fe200098f0c00 */
[----:B-1----:R-:W-:-:S05]  /*14dc0*/  IMAD.SHL.U32 R8, R8, 0x8, RZ ;  /* 0x0000000808087824 */ /* 0x002fca00078e00ff */
[----:B------:R-:W-:-:S04]  /*14dd0*/  LOP3.LUT R8, R8, 0x38, RZ, 0xc0, !PT ;  /* 0x0000003808087812 */ /* 0x000fc800078ec0ff */
[----:B------:R-:W-:Y:S01]  /*14de0*/  ISETP.GE.AND P2, PT, R8, UR4, PT ;  /* 0x0000000408007c0c */ /* 0x000fe2000bf46270 */
[----:B------:R-:W-:-:S03]  /*14df0*/  UMOV UR4, 0xffffffff ;  /* 0xffffffff00047882 */ /* 0x000fc60000000000 */
[----:B0-----:R-:W-:Y:S09]  /*14e00*/  BRA.DIV UR4, `(.L_x_1274) ;  /* 0x0000004a04947947 */ /* 0x001ff2000b800000 */
[----:B------:R-:W0:Y:S01]  /*14e10*/  S2R R6, SR_TID.X ;  /* 0x0000000000067919 */ /* 0x000e220000002100 */
[----:B------:R-:W2:Y:S01]  /*14e20*/  LDL.LU R9, [R1+0x28] ;  /* 0x0000280001097983 */ /* 0x000ea20000300800 */
[----:B0-----:R-:W-:-:S04]  /*14e30*/  LOP3.LUT R6, R6, 0x7f, RZ, 0xc0, !PT ;  /* 0x0000007f06067812 */ /* 0x001fc800078ec0ff */
[----:B------:R-:W-:Y:S02]  /*14e40*/  SHF.R.U32.HI R8, RZ, 0x3, R6 ;  /* 0x00000003ff087819 */ /* 0x000fe40000011606 */
[----:B------:R-:W3:Y:S01]  /*14e50*/  LDL.LU R6, [R1+0x2c] ;  /* 0x00002c0001067983 */ /* 0x000ee20000300800 */
[----:B------:R-:W0:Y:S01]  /*14e60*/  S2R R11, SR_TID.X ;  /* 0x00000000000b7919 */ /* 0x000e220000002100 */
[----:B------:R-:W-:Y:S01]  /*14e70*/  ULDC.64 UR4, c[0x0][0x208] ;  /* 0x0000820000047ab9 */ /* 0x000fe20000000a00 */
[----:B0-----:R-:W-:-:S05]  /*14e80*/  IMAD.SHL.U32 R11, R11, 0x8, RZ ;  /* 0x000000080b0b7824 */ /* 0x001fca00078e00ff */
[----:B------:R-:W-:Y:S01]  /*14e90*/  LOP3.LUT R11, R11, 0x38, RZ, 0xc0, !PT ;  /* 0x000000380b0b7812 */ /* 0x000fe200078ec0ff */
[----:B--2---:R-:W-:-:S04]  /*14ea0*/  IMAD.IADD R0, R8, 0x1, R9 ;  /* 0x0000000108007824 */ /* 0x004fc800078e0209 */
[----:B------:R-:W-:Y:S01]  /*14eb0*/  VIADD R5, R0, 0x10 ;  /* 0x0000001000057836 */ /* 0x000fe20000000000 */
[----:B------:R-:W-:Y:S01]  /*14ec0*/  SHFL.IDX PT, R9, R3, 0x1, 0x181f ;  /* 0x00381f0003097f89 */ /* 0x000fe200000e0000 */
[----:B---3--:R-:W-:-:S03]  /*14ed0*/  IMAD R2, R6, R7, RZ ;  /* 0x0000000706027224 */ /* 0x008fc600078e02ff */
[----:B------:R-:W0:Y:S04]  /*14ee0*/  SHFL.IDX PT, R7, R4, RZ, 0x181f ;  /* 0x00181fff04077589 */ /* 0x000e2800000e0000 */
[----:B------:R-:W1:Y:S01]  /*14ef0*/  SHFL.IDX PT, R6, R3, RZ, 0x181f ;  /* 0x00181fff03067589 */ /* 0x000e6200000e0000 */
[-C--:B------:R-:W-:Y:S02]  /*14f00*/  ISETP.GE.AND P4, PT, R0, R2.reuse, PT ;  /* 0x000000020000720c */ /* 0x080fe40003f86270 */
[----:B------:R-:W-:Y:S02]  /*14f10*/  ISETP.GE.AND P3, PT, R5, R2, PT ;  /* 0x000000020500720c */ /* 0x000fe40003f66270 */
[----:B------:R-:W2:Y:S09]  /*14f20*/  SHFL.IDX PT, R5, R4, 0x1, 0x181f ;  /* 0x00381f0004057f89 */ /* 0x000eb200000e0000 */
[----:B0-----:R-:W-:-:S05]  /*14f30*/  @!P4 LEA R7, P5, R11, R7, 0x1 ;  /* 0x000000070b07c211 */ /* 0x001fca00078a08ff */
[----:B-1----:R-:W-:-:S05]  /*14f40*/  @!P4 IMAD.X R6, RZ, RZ, R6, P5 ;  /* 0x000000ffff06c224 */ /* 0x002fca00028e0606 */
[----:B------:R-:W-:-:S04]  /*14f50*/  @!P4 LOP3.LUT R7, R7, R6, RZ, 0x3c, !PT ;  /* 0x000000060707c212 */ /* 0x000fc800078e3cff */
[----:B------:R-:W-:Y:S02]  /*14f60*/  @!P4 LOP3.LUT R6, R7, R6, RZ, 0x3c, !PT ;  /* 0x000000060706c212 */ /* 0x000fe400078e3cff */
[----:B--2---:R-:W-:Y:S02]  /*14f70*/  @!P3 LEA R8, P5, R11, R5, 0x1 ;  /* 0x000000050b08b211 */ /* 0x004fe400078a08ff */
        /* <DEDUP_REMOVED lines=62> */
[----:B------:R0:W1:Y:S04]  /*15360*/  SHFL.IDX PT, R5, R3, 0x7, 0x181f ;  /* 0x00f81f0003057f89 */ /* 0x00006800000e0000 */
[----:B------:R0:W-:Y:S04]  /*15370*/  @!P4 LDGSTS.E.BYPASS.LTC128B.128 [R10+0xf400], desc[UR4][R6.64], !P2 ;  /* 0x0f400000060acfae */ /* 0x0001e8000d101d44 */
[----:B------:R0:W-:Y:S04]  /*15380*/  @!P4 LDGSTS.E.BYPASS.LTC128B.128 [R10+0x13400], desc[UR4][R6.64+0x80], !P1 ;  /* 0x13400080060acfae */ /* 0x0001e8000c901d44 */
[----:B------:R0:W-:Y:S04]  /*15390*/  @!P4 LDGSTS.E.BYPASS.LTC128B.128 [R10+0x17400], desc[UR4][R6.64+0x100], !P0 ;  /* 0x17400100060acfae */ /* 0x0001e8000c101d44 */
[----:B------:R0:W2:Y:S02]  /*153a0*/  SHFL.IDX PT, R3, R4, 0x7, 0x181f ;  /* 0x00f81f0004037f89 */ /* 0x0000a400000e0000 */
.L_x_1393:
[----:B------:R-:W-:Y:S01]  /*153b0*/  VIADD R0, R0, 0x70 ;  /* 0x0000007000007836 */ /* 0x000fe20000000000 */
[----:B------:R-:W-:Y:S04]  /*153c0*/  BSSY B0, `(.L_x_1275) ;  /* 0x000000f000007945 */ /* 0x000fe80003800000 */
[----:B------:R-:W-:-:S13]  /*153d0*/  ISETP.GE.AND P3, PT, R0, R2, PT ;  /* 0x000000020000720c */ /* 0x000fda0003f66270 */
[----:B------:R-:W-:Y:S05]  /*153e0*/  @P3 BRA `(.L_x_1276) ;  /* 0x0000000000303947 */ /* 0x000fea0003800000 */
[----:B0-----:R-:W0:Y:S01]  /*153f0*/  S2R R4, SR_TID.X ;  /* 0x0000000000047919 */ /* 0x001e220000002100 */
[----:B------:R-:W-:Y:S01]  /*15400*/  ULDC.64 UR4, c[0x0][0x208] ;  /* 0x0000820000047ab9 */ /* 0x000fe20000000a00 */
[----:B0-----:R-:W-:-:S05]  /*15410*/  IMAD.SHL.U32 R4, R4, 0x8, RZ ;  /* 0x0000000804047824 */ /* 0x001fca00078e00ff */
[----:B------:R-:W-:-:S04]  /*15420*/  LOP3.LUT R4, R4, 0x38, RZ, 0xc0, !PT ;  /* 0x0000003804047812 */ /* 0x000fc800078ec0ff */
[----:B--2---:R-:W-:-:S05]  /*15430*/  LEA R2, P3, R4, R3, 0x1 ;  /* 0x0000000304027211 */ /* 0x004fca00078608ff */
[----:B-1----:R-:W-:-:S05]  /*15440*/  IMAD.X R3, RZ, RZ, R5, P3 ;  /* 0x000000ffff037224 */ /* 0x002fca00018e0605 */
[----:B------:R-:W-:Y:S01]  /*15450*/  @!PT LDS RZ, [RZ] ;  /* 0x00000000fffff984 */ /* 0x000fe20000000800 */
[----:B------:R-:W-:Y:S01]  /*15460*/  @!PT LDS RZ, [RZ] ;  /* 0x00000000fffff984 */ /* 0x000fe20000000800 */
[----:B------:R-:W-:Y:S01]  /*15470*/  @!PT LDS RZ, [RZ] ;  /* 0x00000000fffff984 */ /* 0x000fe20000000800 */
[----:B------:R3:W-:Y:S04]  /*15480*/  LDGSTS.E.BYPASS.LTC128B.128 [R10+0xfc00], desc[UR4][R2.64], !P2 ;  /* 0x0fc00000020a7fae */ /* 0x0007e8000d101d44 */
[----:B------:R3:W-:Y:S04]  /*15490*/  LDGSTS.E.BYPASS.LTC128B.128 [R10+0x13c00], desc[UR4][R2.64+0x80], !P1 ;  /* 0x13c00080020a7fae */ /* 0x0007e8000c901d44 */
[----:B------:R3:W-:Y:S02]  /*154a0*/  LDGSTS.E.BYPASS.LTC128B.128 [R10+0x17c00], desc[UR4][R2.64+0x100], !P0 ;  /* 0x17c00100020a7fae */ /* 0x0007e4000c101d44 */
.L_x_1276:
[----:B------:R-:W-:Y:S05]  /*154b0*/  BSYNC B0 ;  /* 0x0000000000007941 */ /* 0x000fea0003800000 */
.L_x_1275:
[----:B------:R-:W-:Y:S01]  /*154c0*/  NOP ;  /* 0x0000000000007918 */ /* 0x000fe20000000000 */
[----:B------:R-:W-:Y:S01]  /*154d0*/  PLOP3.LUT P0, PT, PT, PT, PT, 0x80, 0x0 ;  /* 0x000000000000781c */ /* 0x000fe20003f0f070 */
[----:B0-----:R-:W-:-:S12]  /*154e0*/  VIADD R6, R18, 0x2a800 ;  /* 0x0002a80012067836 */ /* 0x001fd80000000000 */
.L_x_1277:
[----:B------:R-:W-:Y:S02]  /*154f0*/  PLOP3.LUT P1, PT, P1, P0, PT, 0xa2, 0x0 ;  /* 0x000000000000781c */ /* 0x000fe40000f21472 */
[----:B------:R-:W-:-:S08]  /*15500*/  @P0 R2UR P1, UR4, R18 ;  /* 0x00000000120402ca */ /* 0x000fd00000020000 */
[----:B------:R-:W-:-:S05]  /*15510*/  @P0 PLOP3.LUT P0, PT, P1, PT, PT, 0x80, 0x0 ;  /* 0x000000000000081c */ /* 0x000fca0000f0f070 */
[----:B------:R-:W-:Y:S01]  /*15520*/  @!P1 SYNCS.ARRIVE.TRANS64.RED.A0T1 RZ, [UR4+0x2a800], RZ ;  /* 0x02a800ffffff99a7 */ /* 0x000fe20008200404 */
[----:B------:R-:W-:Y:S07]  /*15530*/  @!P1 ARRIVES.LDGSTSBAR.64.TRANSCNT [UR4+0x2a800] ;  /* 0x02a80000ff0099b0 */ /* 0x000fee0008000a84 */
[----:B------:R-:W-:Y:S05]  /*15540*/  @P0 BRA.U.ANY `(.L_x_1277) ;  /* 0xfffffffd00e80947 */ /* 0x000fea000393ffff */
[----:B---3--:R-:W3:Y:S02]  /*15550*/  LDL.LU R2, [R1+0x50] ;  /* 0x0000500001027983 */ /* 0x008ee40000300800 */
[----:B---3--:R-:W-:-:S05]  /*15560*/  VIADD R2, R2, 0x1 ;  /* 0x0000000102027836 */ /* 0x008fca0000000000 */
[----:B------:R0:W-:Y:S01]  /*15570*/  STL [R1+0x50], R2 ;  /* 0x0000500201007387 */ /* 0x0001e20000100800 */
[----:B------:R-:W-:-:S04]  /*15580*/  LEA.HI R0, R2, R2, RZ, 0x1 ;  /* 0x0000000202007211 */ /* 0x000fc800078f08ff */
[----:B------:R-:W-:-:S05]  /*15590*/  LOP3.LUT R0, R0, 0xfffffffe, RZ, 0xc0, !PT ;  /* 0xfffffffe00007812 */ /* 0x000fca00078ec0ff */
[----:B------:R-:W-:-:S05]  /*155a0*/  IMAD.IADD R0, R2, 0x1, -R0 ;  /* 0x0000000102007824 */ /* 0x000fca00078e0a00 */
[----:B------:R-:W-:Y:S01]  /*155b0*/  SHF.L.U32 R0, R0, 0x1f, RZ ;  /* 0x0000001f00007819 */ /* 0x000fe200000006ff */
[----:B------:R-:W-:Y:S01]  /*155c0*/  NOP ;  /* 0x0000000000007918 */ /* 0x000fe20000000000 */
[----:B------:R0:W-:Y:S01]  /*155d0*/  SYNCS.ARRIVE.TRANS64.A1T0 RZ, [R18+URZ+0x2a800], RZ ;  /* 0x02a800ff12ff79a7 */ /* 0x0001e2000810003f */
[----:B------:R-:W-:Y:S01]  /*155e0*/  BSSY B0, `(.L_x_1278) ;  /* 0x0000003000007945 */ /* 0x000fe20003800000 */
[----:B------:R-:W3:Y:S03]  /*155f0*/  SYNCS.PHASECHK.TRANS64.TRYWAIT P0, [R18+URZ+0x2a820], R0 ;  /* 0x02a82000120075a7 */ /* 0x000ee6000800017f */
[----:B0--3--:R-:W-:Y:S05]  /*15600*/  @!P0 BRA `(.L_x_1279) ;  /* 0x0000004c00908947 */ /* 0x009fea0003800000 */
.L_x_1394:
[----:B------:R-:W-:Y:S05]  /*15610*/  BSYNC B0 ;  /* 0x0000000000007941 */ /* 0x000fea0003800000 */
.L_x_1278:
[----:B------:R-:W0:Y:S04]  /*15620*/  LDL R2, [R1+0x3c] ;  /* 0x00003c0001027983 */ /* 0x000e280000100800 */
[----:B------:R-:W3:Y:S01]  /*15630*/  LDL R4, [R1+0x24] ;  /* 0x0000240001047983 */ /* 0x000ee20000100800 */
[----:B------:R-:W-:Y:S01]  /*15640*/  BSSY B0, `(.L_x_1280) ;  /* 0x000021b000007945 */ /* 0x000fe20003800000 */
[----:B0-----:R-:W-:-:S05]  /*15650*/  VIADD R0, R2, 0xfffffffe ;  /* 0xfffffffe02007836 */ /* 0x001fca0000000000 */
[----:B---3--:R-:W-:-:S13]  /*15660*/  ISETP.GE.AND P0, PT, R0, R4, PT ;  /* 0x000000040000720c */ /* 0x008fda0003f06270 */
[----:B------:R-:W-:Y:S05]  /*15670*/  @!P0 BRA `(.L_x_1281) ;  /* 0x00000020005c8947 */ /* 0x000fea0003800000 */
[----:B------:R-:W3:Y:S04]  /*15680*/  LDL.LU R2, [R1+0x40] ;  /* 0x0000400001027983 */ /* 0x000ee80000300800 */
[----:B------:R-:W4:Y:S04]  /*15690*/  LDL.LU R8, [R1+0x38] ;  /* 0x0000380001087983 */ /* 0x000f280000300800 */
[----:B--2---:R-:W2:Y:S04]  /*156a0*/  LDL.LU R3, [R1+0x54] ;  /* 0x0000540001037983 */ /* 0x004ea80000300800 */
[----:B------:R-:W5:Y:S04]  /*156b0*/  LDL.LU R7, [R1+0x34] ;  /* 0x0000340001077983 */ /* 0x000f680000300800 */
[----:B-1----:R-:W5:Y:S01]  /*156c0*/  LDL.LU R5, [R1+0x58] ;  /* 0x0000580001057983 */ /* 0x002f620000300800 */
[----:B------:R-:W-:Y:S01]  /*156d0*/  LOP3.LUT R11, RZ, R4, RZ, 0x33, !PT ;  /* 0x00000004ff0b7212 */ /* 0x000fe200078e33ff */
[----:B------:R-:W-:Y:S01]  /*156e0*/  BSSY B2, `(.L_x_1282) ;  /* 0x00000ba000027945 */ /* 0x000fe20003800000 */
[----:B---3--:R-:W-:-:S04]  /*156f0*/  VIADD R2, R2, 0x1 ;  /* 0x0000000102027836 */ /* 0x008fc80000000000 */
[----:B----4-:R-:W-:Y:S01]  /*15700*/  IMAD R2, R2, R8, RZ ;  /* 0x0000000802027224 */ /* 0x010fe200078e02ff */
[----:B--2---:R-:W-:-:S04]  /*15710*/  LOP3.LUT R3, RZ, R3, RZ, 0x33, !PT ;  /* 0x00000003ff037212 */ /* 0x004fc800078e33ff */
[----:B------:R-:W-:-:S04]  /*15720*/  LOP3.LUT R2, RZ, R2, RZ, 0x33, !PT ;  /* 0x00000002ff027212 */ /* 0x000fc800078e33ff */
[----:B-----5:R-:W-:Y:S02]  /*15730*/  VIADDMNMX R2, R2, -R7, R3, !PT ;  /* 0x8000000702027246 */ /* 0x020fe40007800103 */
[----:B------:R-:W-:-:S04]  /*15740*/  LOP3.LUT R8, RZ, R5, RZ, 0x33, !PT ;  /* 0x00000005ff087212 */ /* 0x000fc800078e33ff */
[----:B------:R-:W-:-:S04]  /*15750*/  VIMNMX R8, R2, R8, !PT ;  /* 0x0000000802087248 */ /* 0x000fc80007fe0100 */
[----:B------:R-:W-:Y:S02]  /*15760*/  VIADDMNMX R11, R8, 0x2, R11, !PT ;  /* 0x00000002080b7846 */ /* 0x000fe4000780010b */
[----:B------:R-:W-:-:S05]  /*15770*/  LOP3.LUT R2, RZ, R8, RZ, 0x33, !PT ;  /* 0x00000008ff027212 */ /* 0x000fca00078e33ff */
        /* <DEDUP_REMOVED lines=37> */
[----:B------:R-:W-:-:S06]  /*159d0*/  LEA.HI.X R5, R2, UR5, R3, 0x2, P0 ;  /* 0x0000000502057c11 */ /* 0x000fcc00080f1403 */
[----:B------:R0:W5:Y:S03]  /*159e0*/  LDG.E R5, desc[UR8][R4.64] ;  /* 0x0000000804057981 */ /* 0x000166000c1e1900 */
.L_x_1286:
[----:B------:R-:W-:Y:S01]  /*159f0*/  IMAD R3, R9, 0x8, R18 ;  /* 0x0000000809037824 */ /* 0x000fe200078e0212 */
[----:B------:R-:W-:Y:S01]  /*15a00*/  SHF.L.U32 R2, R10, 0x1f, RZ ;  /* 0x0000001f0a027819 */ /* 0x000fe200000006ff */
[----:B------:R-:W-:Y:S03]  /*15a10*/  BSSY B3, `(.L_x_1287) ;  /* 0x0000003000037945 */ /* 0x000fe60003800000 */
[----:B------:R-:W1:Y:S02]  /*15a20*/  SYNCS.PHASECHK.TRANS64.TRYWAIT P0, [R3+URZ+0x2a840], R2 ;  /* 0x02a84002030075a7 */ /* 0x000e64000800017f */
[----:B-1----:R-:W-:Y:S05]  /*15a30*/  @!P0 BRA `(.L_x_1288) ;  /* 0x0000004800988947 */ /* 0x002fea0003800000 */
.L_x_1395:
[----:B------:R-:W-:Y:S05]  /*15a40*/  BSYNC B3 ;  /* 0x0000000000037941 */ /* 0x000fea0003800000 */
.L_x_1287:
        /* <DEDUP_REMOVED lines=12> */
.L_x_1290:
[----:B------:R-:W-:Y:S05]  /*15b10*/  BSYNC B3 ;  /* 0x0000000000037941 */ /* 0x000fea0003800000 */
.L_x_1289:
        /* <DEDUP_REMOVED lines=12> */
.L_x_1291:
        /* <DEDUP_REMOVED lines=16> */
.L_x_1292:
        /* <DEDUP_REMOVED lines=15> */
.L_x_1293:
        /* <DEDUP_REMOVED lines=16> */
.L_x_1396:
[----:B------:R-:W-:Y:S05]  /*15ed0*/  BSYNC B3 ;  /* 0x0000000000037941 */ /* 0x000fea0003800000 */
.L_x_1294:
[----:B------:R-:W-:Y:S01]  /*15ee0*/  BSSY B3, `(.L_x_1296) ;  /* 0x000000c000037945 */ /* 0x000fe20003800000 */
[----:B------:R-:W-:Y:S02]  /*15ef0*/  IMAD.MOV.U32 R12, RZ, RZ, 0x0 ;  /* 0x00000000ff0c7424 */ /* 0x000fe400078e00ff */
[----:B------:R-:W-:Y:S01]  /*15f00*/  IMAD.MOV.U32 R13, RZ, RZ, 0x14f00000 ;  /* 0x14f00000ff0d7424 */ /* 0x000fe200078e00ff */
[----:B------:R-:W-:Y:S06]  /*15f10*/  @P1 BRA `(.L_x_1297) ;  /* 0x0000000000201947 */ /* 0x000fec0003800000 */
[----:B------:R-:W1:Y:S01]  /*15f20*/  S2R R4, SR_TID.X ;  /* 0x0000000000047919 */ /* 0x000e620000002100 */
[----:B0-----:R-:W-:Y:S02]  /*15f30*/  IMAD R2, R19, 0x8, R18 ;  /* 0x0000000813027824 */ /* 0x001fe400078e0212 */
[----:B------:R-:W-:-:S04]  /*15f40*/  IMAD.MOV.U32 R3, RZ, RZ, 0x6000 ;  /* 0x00006000ff037424 */ /* 0x000fc800078e00ff */
[----:B------:R2:W-:Y:S01]  /*15f50*/  SYNCS.ARRIVE.TRANS64 RZ, [R2+URZ+0x2a850], R3 ;  /* 0x02a8500302ff79a7 */ /* 0x0005e2000800003f */
[----:B-1----:R-:W-:-:S04]  /*15f60*/  LOP3.LUT R4, R4, 0x1f, RZ, 0xc0, !PT ;  /* 0x0000001f04047812 */ /* 0x002fc800078ec0ff */
[----:B------:R-:W-:-:S13]  /*15f70*/  ISETP.NE.AND P0, PT, R4, RZ, PT ;  /* 0x000000ff0400720c */ /* 0x000fda0003f05270 */
[----:B--2---:R-:W-:Y:S05]  /*15f80*/  @!P0 BRA `(.L_x_1297) ;  /* 0x0000000000048947 */ /* 0x004fea0003800000 */
[----:B------:R-:W-:Y:S01]  /*15f90*/  BPT.TRAP 0x1 ;  /* 0x000000040000795c */ /* 0x000fe20000300000 */
.L_x_1297:
[----:B------:R-:W-:Y:S05]  /*15fa0*/  BSYNC B3 ;  /* 0x0000000000037941 */ /* 0x000fea0003800000 */
.L_x_1296:
[----:B------:R-:W2:Y:S04]  /*15fb0*/  LDL R4, [R1+0x14] ;  /* 0x0000140001047983 */ /* 0x000ea80000100800 */
[----:B0-----:R-:W2:Y:S01]  /*15fc0*/  LDL.LU R2, [R1+0x4] ;  /* 0x0000040001027983 */ /* 0x001ea20000300800 */
        /* <DEDUP_REMOVED lines=11> */
.L_x_1298:
        /* <DEDUP_REMOVED lines=15> */
.L_x_1299:
        /* <DEDUP_REMOVED lines=12> */
.L_x_1285:
[----:B------:R-:W-:Y:S05]  /*16230*/  BSYNC B1 ;  /* 0x0000000000017941 */ /* 0x000fea0003800000 */
.L_x_1284:
[----:B0-----:R-:W2:Y:S01]  /*16240*/  LDL.LU R0, [R1+0x3c] ;  /* 0x00003c0001007983 */ /* 0x001ea20000300800 */
[----:B------:R-:W-:-:S03]  /*16250*/  IMAD.MOV.U32 R19, RZ, RZ, R9 ;  /* 0x000000ffff137224 */ /* 0x000fc600078e0009 */
[----:B------:R0:W-:Y:S02]  /*16260*/  STL [R1+0x10], R10 ;  /* 0x0000100a01007387 */ /* 0x0001e40000100800 */
[----:B0-2---:R-:W-:-:S07]  /*16270*/  VIADD R0, R0, 0xfffffffd ;  /* 0xfffffffd00007836 */ /* 0x005fce0000000000 */
.L_x_1283:
[----:B------:R-:W-:Y:S05]  /*16280*/  BSYNC B2 ;  /* 0x0000000000027941 */ /* 0x000fea0003800000 */
.L_x_1282:
[----:B------:R-:W-:-:S05]  /*16290*/  VIADD R11, R11, 0xfffffffe ;  /* 0xfffffffe0b0b7836 */ /* 0x000fca0000000000 */
[----:B------:R-:W-:-:S13]  /*162a0*/  ISETP.NE.AND P0, PT, R11, R8, PT ;  /* 0x000000080b00720c */ /* 0x000fda0003f05270 */
[----:B------:R-:W-:Y:S05]  /*162b0*/  @!P0 BRA `(.L_x_1281) ;  /* 0x00000014004c8947 */ /* 0x000fea0003800000 */
[----:B------:R-:W-:-:S07]  /*162c0*/  IMAD.MOV.U32 R9, RZ, RZ, R17 ;  /* 0x000000ffff097224 */ /* 0x000fce00078e0011 */
.L_x_1332:
        /* <DEDUP_REMOVED lines=36> */
.L_x_1302:
[----:B------:R-:W-:Y:S01]  /*16510*/  IMAD R3, R4, 0x8, R18 ;  /* 0x0000000804037824 */ /* 0x000fe200078e0212 */
[----:B------:R-:W-:Y:S01]  /*16520*/  SHF.L.U32 R2, R5, 0x1f, RZ ;  /* 0x0000001f05027819 */ /* 0x000fe200000006ff */
[----:B------:R-:W-:Y:S03]  /*16530*/  BSSY B2, `(.L_x_1303) ;  /* 0x0000003000027945 */ /* 0x000fe60003800000 */
[----:B------:R-:W1:Y:S02]  /*16540*/  SYNCS.PHASECHK.TRANS64.TRYWAIT P0, [R3+URZ+0x2a840], R2 ;  /* 0x02a84002030075a7 */ /* 0x000e64000800017f */
[----:B-1----:R-:W-:Y:S05]  /*16550*/  @!P0 BRA `(.L_x_1304) ;  /* 0x0000003c00f88947 */ /* 0x002fea0003800000 */
.L_x_1397:
[----:B------:R-:W-:Y:S05]  /*16560*/  BSYNC B2 ;  /* 0x0000000000027941 */ /* 0x000fea0003800000 */
.L_x_1303:
        /* <DEDUP_REMOVED lines=12> */
.L_x_1306:
[----:B------:R-:W-:Y:S05]  /*16630*/  BSYNC B2 ;  /* 0x0000000000027941 */ /* 0x000fea0003800000 */
.L_x_1305:
        /* <DEDUP_REMOVED lines=12> */
.L_x_1307:
        /* <DEDUP_REMOVED lines=16> */
.L_x_1308:
        /* <DEDUP_REMOVED lines=15> */
.L_x_1309:
        /* <DEDUP_REMOVED lines=16> */
.L_x_1398:
[----:B------:R-:W-:Y:S05]  /*169f0*/  BSYNC B2 ;  /* 0x0000000000027941 */ /* 0x000fea0003800000 */
.L_x_1310:
        /* <DEDUP_REMOVED lines=11> */
.L_x_1313:
[----:B------:R-:W-:Y:S05]  /*16ab0*/  BSYNC B2 ;  /* 0x0000000000027941 */ /* 0x000fea0003800000 */
.L_x_1312:
        /* <DEDUP_REMOVED lines=12> */
.L_x_1314:
        /* <DEDUP_REMOVED lines=15> */
.L_x_1315:
        /* <DEDUP_REMOVED lines=12> */
.L_x_1301:
[----:B------:R-:W-:Y:S05]  /*16d30*/  BSYNC B1 ;  /* 0x0000000000017941 */ /* 0x000fea0003800000 */
.L_x_1300:
[----:B------:R-:W2:Y:S01]  /*16d40*/  LDL R2, [R1+0x18] ;  /* 0x0000180001027983 */ /* 0x000ea20000100800 */
[----:B------:R-:W-:Y:S01]  /*16d50*/  VIADD R19, R4, 0x1 ;  /* 0x0000000104137836 */ /* 0x000fe20000000000 */
[----:B------:R-:W-:Y:S01]  /*16d60*/  BSSY B1, `(.L_x_1316) ;  /* 0x00000a4000017945 */ /* 0x000fe20003800000 */
[----:B0-----:R-:W-:-:S03]  /*16d70*/  VIADD R7, R0, 0xffffffff ;  /* 0xffffffff00077836 */ /* 0x001fc60000000000 */
        /* <DEDUP_REMOVED lines=16> */
[----:B------:R-:W-:Y:S01]  /*16e80*/  ULDC.64 UR8, c[0x0][0x208] ;  /* 0x0000820000087ab9 */ /* 0x000fe20000000a00 */
        /* <DEDUP_REMOVED lines=15> */
.L_x_1318:
[----:B------:R-:W-:Y:S01]  /*16f80*/  IMAD R2, R19, 0x8, R18 ;  /* 0x0000000813027824 */ /* 0x000fe200078e0212 */
[----:B------:R-:W-:Y:S01]  /*16f90*/  SHF.L.U32 R3, R12, 0x1f, RZ ;  /* 0x0000001f0c037819 */ /* 0x000fe200000006ff */
[----:B------:R-:W-:Y:S03]  /*16fa0*/  BSSY B2, `(.L_x_1319) ;  /* 0x0000003000027945 */ /* 0x000fe60003800000 */
[----:B------:R-:W2:Y:S02]  /*16fb0*/  SYNCS.PHASECHK.TRANS64.TRYWAIT P0, [R2+URZ+0x2a840], R3 ;  /* 0x02a84003020075a7 */ /* 0x000ea4000800017f */
[----:B--2---:R-:W-:Y:S05]  /*16fc0*/  @!P0 BRA `(.L_x_1320) ;  /* 0x0000003400848947 */ /* 0x004fea0003800000 */
.L_x_1399:
[----:B------:R-:W-:Y:S05]  /*16fd0*/  BSYNC B2 ;  /* 0x0000000000027941 */ /* 0x000fea0003800000 */
.L_x_1319:
        /* <DEDUP_REMOVED lines=12> */
.L_x_1322:
[----:B------:R-:W-:Y:S05]  /*170a0*/  BSYNC B2 ;  /* 0x0000000000027941 */ /* 0x000fea0003800000 */
.L_x_1321:
        /* <DEDUP_REMOVED lines=13> */
.L_x_1323:
        /* <DEDUP_REMOVED lines=16> */
.L_x_1324:
        /* <DEDUP_REMOVED lines=15> */
.L_x_1325:
        /* <DEDUP_REMOVED lines=15> */
.L_x_1400:
[----:B------:R-:W-:Y:S05]  /*17460*/  BSYNC B2 ;  /* 0x0000000000027941 */ /* 0x000fea0003800000 */
.L_x_1326:
[----:B------:R-:W-:Y:S01]  /*17470*/  BSSY B2, `(.L_x_1328) ;  /* 0x000000b000027945 */ /* 0x000fe20003800000 */
[----:B------:R-:W-:Y:S02]  /*17480*/  IMAD.MOV.U32 R10, RZ, RZ, 0x0 ;  /* 0x00000000ff0a7424 */ /* 0x000fe400078e00ff */
[----:B------:R-:W-:Y:S01]  /*17490*/  IMAD.MOV.U32 R11, RZ, RZ, 0x14f00000 ;  /* 0x14f00000ff0b7424 */ /* 0x000fe200078e00ff */
[----:B------:R-:W-:Y:S06]  /*174a0*/  @P1 BRA `(.L_x_1329) ;  /* 0x00000000001c1947 */ /* 0x000fec0003800000 */
[----:B------:R-:W1:Y:S01]  /*174b0*/  S2R R14, SR_TID.X ;  /* 0x00000000000e7919 */ /* 0x000e620000002100 */
[----:B------:R-:W-:-:S04]  /*174c0*/  IMAD.MOV.U32 R3, RZ, RZ, 0x6000 ;  /* 0x00006000ff037424 */ /* 0x000fc800078e00ff */
[----:B------:R2:W-:Y:S01]  /*174d0*/  SYNCS.ARRIVE.TRANS64 RZ, [R2+URZ+0x50], R3 ;  /* 0x0000500302ff79a7 */ /* 0x0005e2000800003f */
[----:B-1----:R-:W-:-:S04]  /*174e0*/  LOP3.LUT R14, R14, 0x1f, RZ, 0xc0, !PT ;  /* 0x0000001f0e0e7812 */ /* 0x002fc800078ec0ff */
[----:B------:R-:W-:-:S13]  /*174f0*/  ISETP.NE.AND P0, PT, R14, RZ, PT ;  /* 0x000000ff0e00720c */ /* 0x000fda0003f05270 */
[----:B--2---:R-:W-:Y:S05]  /*17500*/  @!P0 BRA `(.L_x_1329) ;  /* 0x0000000000048947 */ /* 0x004fea0003800000 */
[----:B------:R-:W-:Y:S01]  /*17510*/  BPT.TRAP 0x1 ;  /* 0x000000040000795c */ /* 0x000fe20000300000 */
.L_x_1329:
[----:B------:R-:W-:Y:S05]  /*17520*/  BSYNC B2 ;  /* 0x0000000000027941 */ /* 0x000fea0003800000 */
.L_x_1328:
[----:B0-----:R-:W2:Y:S04]  /*17530*/  LDL R5, [R1+0x14] ;  /* 0x0000140001057983 */ /* 0x001ea80000100800 */
[----:B------:R-:W2:Y:S01]  /*17540*/  LDL.LU R3, [R1+0x4] ;  /* 0x0000040001037983 */ /* 0x000ea20000300800 */
        /* <DEDUP_REMOVED lines=10> */
.L_x_1330:
        /* <DEDUP_REMOVED lines=15> */
.L_x_1331:
        /* <DEDUP_REMOVED lines=12> */
.L_x_1317:
[----:B------:R-:W-:Y:S05]  /*177a0*/  BSYNC B1 ;  /* 0x0000000000017941 */ /* 0x000fea0003800000 */
.L_x_1316:
[----:B------:R-:W2:Y:S01]  /*177b0*/  LDL R2, [R1+0x24] ;  /* 0x0000240001027983 */ /* 0x000ea20000100800 */
[----:B------:R-:W-:Y:S01]  /*177c0*/  VIADD R0, R0, 0xfffffffe ;  /* 0xfffffffe00007836 */ /* 0x000fe20000000000 */
[----:B--2---:R-:W-:-:S13]  /*177d0*/  ISETP.GT.AND P0, PT, R7, R2, PT ;  /* 0x000000020700720c */ /* 0x004fda0003f04270 */
[----:B------:R-:W-:Y:S05]  /*177e0*/  @P0 BRA `(.L_x_1332) ;  /* 0xffffffe800b80947 */ /* 0x000fea000383ffff */
.L_x_1281:
[----:B------:R-:W-:Y:S05]  /*177f0*/  BSYNC B0 ;  /* 0x0000000000007941 */ /* 0x000fea0003800000 */
.L_x_1280:
[----:B--2---:R-:W2:Y:S01]  /*17800*/  S2R R3, SR_TID.X ;  /* 0x0000000000037919 */ /* 0x004ea20000002100 */
[----:B------:R-:W-:Y:S01]  /*17810*/  BSSY B0, `(.L_x_1333) ;  /* 0x0000012000007945 */ /* 0x000fe20003800000 */
[----:B--2---:R-:W-:-:S04]  /*17820*/  LOP3.LUT R3, R3, 0x7f, RZ, 0xc0, !PT ;  /* 0x0000007f03037812 */ /* 0x004fc800078ec0ff */
[----:B------:R-:W-:-:S13]  /*17830*/  ISETP.NE.AND P0, PT, R3, RZ, PT ;  /* 0x000000ff0300720c */ /* 0x000fda0003f05270 */
[----:B------:R-:W-:Y:S05]  /*17840*/  @P0 BRA `(.L_x_1334) ;  /* 0x0000000000380947 */ /* 0x000fea0003800000 */
[----:B------:R-:W2:Y:S01]  /*17850*/  S2R R2, SR_LANEID ;  /* 0x0000000000027919 */ /* 0x000ea20000000000 */
[----:B------:R-:W-:Y:S01]  /*17860*/  VOTEU.ANY UR4, UPT, PT ;  /* 0x0000000000047886 */ /* 0x000fe200038e0100 */
[----:B-1----:R-:W1:Y:S01]  /*17870*/  LDC.64 R4, c[0x0][0xc60] ;  /* 0x00031800ff047b82 */ /* 0x002e620000000a00 */
[----:B------:R-:W2:Y:S01]  /*17880*/  FLO.U32 R0, UR4 ;  /* 0x0000000400007d00 */ /* 0x000ea200080e0000 */
[----:B------:R-:W-:Y:S01]  /*17890*/  ULDC.64 UR6, c[0x0][0x208] ;  /* 0x0000820000067ab9 */ /* 0x000fe20000000a00 */
[----:B--2---:R-:W-:-:S06]  /*178a0*/  ISETP.EQ.U32.AND P0, PT, R0, R2, PT ;  /* 0x000000020000720c */ /* 0x004fcc0003f02070 */
[----:B------:R-:W1:Y:S07]  /*178b0*/  POPC R2, UR4 ;  /* 0x0000000400027d09 */ /* 0x000e6e0008000000 */
[----:B-1----:R-:W2:Y:S04]  /*178c0*/  @P0 ATOMG.E.ADD.STRONG.GPU PT, R2, desc[UR6][R4.64], R2 ;  /* 0x00000002040209a8 */ /* 0x002ea800081ee1c6 */
[----:B--2---:R1:W2:Y:S02]  /*178d0*/  SHFL.IDX PT, R2, R2, R0, 0x1f ;  /* 0x00001f0002027589 */ /* 0x0042a400000e0000 */
[----:B-1----:R-:W1:Y:S02]  /*178e0*/  S2R R0, SR_LTMASK ;  /* 0x0000000000007919 */ /* 0x002e640000003900 */
[----:B-1----:R-:W-:-:S06]  /*178f0*/  LOP3.LUT R0, R0, UR4, RZ, 0xc0, !PT ;  /* 0x0000000400007c12 */ /* 0x002fcc000f8ec0ff */
[----:B------:R-:W2:Y:S02]  /*17900*/  POPC R0, R0 ;  /* 0x0000000000007309 */ /* 0x000ea40000000000 */
[----:B--2---:R-:W-:-:S05]  /*17910*/  IADD3 R0, R2, UR38, R0 ;  /* 0x0000002602007c10 */ /* 0x004fca000fffe000 */
[----:B------:R2:W-:Y:S02]  /*17920*/  STL [R1], R0 ;  /* 0x0000000001007387 */ /* 0x0005e40000100800 */
.L_x_1334:
[----:B------:R-:W-:Y:S05]  /*17930*/  BSYNC B0 ;  /* 0x0000000000007941 */ /* 0x000fea0003800000 */
.L_x_1333:
[----:B--2---:R-:W2:Y:S01]  /*17940*/  LDL R0, [R1+0x18] ;  /* 0x0000180001007983 */ /* 0x004ea20000100800 */
[----:B------:R-:W-:Y:S01]  /*17950*/  BSSY B0, `(.L_x_1335) ;  /* 0x000003a000007945 */ /* 0x000fe20003800000 */
[----:B--2---:R-:W-:-:S13]  /*17960*/  LOP3.LUT P0, RZ, R0, 0x1, RZ, 0xc0, !PT ;  /* 0x0000000100ff7812 */ /* 0x004fda000780c0ff */
[----:B------:R-:W-:Y:S05]  /*17970*/  @!P0 BRA `(.L_x_1336) ;  /* 0x0000000000dc8947 */ /* 0x000fea0003800000 */
[----:B------:R-:W2:Y:S01]  /*17980*/  LDL R2, [R1+0x10] ;  /* 0x0000100001027983 */ /* 0x000ea20000100800 */
[----:B------:R-:W-:Y:S01]  /*17990*/  IMAD R0, R19, 0x8, R18 ;  /* 0x0000000813007824 */ /* 0x000fe200078e0212 */
[----:B------:R-:W-:Y:S01]  /*179a0*/  BSSY B1, `(.L_x_1337) ;  /* 0x0000005000017945 */ /* 0x000fe20003800000 */
[----:B------:R-:W-:Y:S02]  /*179b0*/  ISETP.NE.AND P1, PT, R3, RZ, PT ;  /* 0x000000ff0300720c */ /* 0x000fe40003f25270 */
[----:B--2---:R-:W-:-:S04]  /*179c0*/  SHF.L.U32 R2, R2, 0x1f, RZ ;  /* 0x0000001f02027819 */ /* 0x004fc800000006ff */
[----:B------:R-:W2:Y:S02]  /*179d0*/  SYNCS.PHASECHK.TRANS64.TRYWAIT P0, [R0+URZ+0x2a860], R2 ;  /* 0x02a86002000075a7 */ /* 0x000ea4000800017f */
[----:B--2---:R-:W-:Y:S05]  /*179e0*/  @!P0 BRA `(.L_x_1338) ;  /* 0x0000002c00248947 */ /* 0x004fea0003800000 */
.L_x_1401:
[----:B------:R-:W-:Y:S05]  /*179f0*/  BSYNC B1 ;  /* 0x0000000000017941 */ /* 0x000fea0003800000 */
.L_x_1337:
[----:B------:R-:W-:Y:S04]  /*17a00*/  BSSY B1, `(.L_x_1339) ;  /* 0x0000009000017945 */ /* 0x000fe80003800000 */
        /* <DEDUP_REMOVED lines=8> */
.L_x_1340:
[----:B------:R-:W-:Y:S05]  /*17a90*/  BSYNC B1 ;  /* 0x0000000000017941 */ /* 0x000fea0003800000 */
.L_x_1339:
[----:B------:R-:W3:Y:S04]  /*17aa0*/  LDL.LU R3, [R1+0x14] ;  /* 0x0000140001037983 */ /* 0x000ee80000300800 */
[----:B--2---:R-:W3:Y:S01]  /*17ab0*/  LDL.LU R2, [R1+0x4] ;  /* 0x0000040001027983 */ /* 0x004ee20000300800 */
[----:B------:R-:W-:Y:S01]  /*17ac0*/  UIADD3 UR4, UP0, UR36, 0x470, URZ ;  /* 0x0000047024047890 */ /* 0x000fe2000ff1e03f */
[----:B------:R-:W-:Y:S01]  /*17ad0*/  PLOP3.LUT P0, PT, PT, PT, PT, 0x80, 0x0 ;  /* 0x000000000000781c */ /* 0x000fe20003f0f070 */
[----:B------:R-:W-:Y:S01]  /*17ae0*/  VIADD R0, R0, 0x2a850 ;  /* 0x0002a85000007836 */ /* 0x000fe20000000000 */
[----:B------:R-:W-:Y:S01]  /*17af0*/  UMOV UR6, 0x0 ;  /* 0x0000000000067882 */ /* 0x000fe20000000000 */
[----:B------:R-:W-:Y:S01]  /*17b00*/  UIADD3.X UR5, URZ, UR37, URZ, UP0, !UPT ;  /* 0x000000253f057290 */ /* 0x000fe200087fe43f */
[----:B------:R-:W-:Y:S01]  /*17b10*/  UMOV UR7, 0x14f00000 ;  /* 0x14f0000000077882 */ /* 0x000fe20000000000 */
[----:B------:R-:W-:Y:S01]  /*17b20*/  UMOV UR10, URZ ;  /* 0x0000003f000a7c82 */ /* 0x000fe20008000000 */
[----:B---3--:R-:W-:-:S02]  /*17b30*/  IMAD R3, R2, 0x60, R3 ;  /* 0x0000006002037824 */ /* 0x008fc400078e0203 */
[----:B------:R-:W-:-:S04]  /*17b40*/  IMAD R2, R19, 0x6000, R18 ;  /* 0x0000600013027824 */ /* 0x000fc800078e0212 */
[----:B------:R-:W-:-:S07]  /*17b50*/  VIADD R4, R2, 0x400 ;  /* 0x0000040002047836 */ /* 0x000fce0000000000 */
.L_x_1341:
        /* <DEDUP_REMOVED lines=9> */
[----:B--2---:R-:W-:Y:S05]  /*17bf0*/  @P0 BRA.U.ANY `(.L_x_1341) ;  /* 0xfffffffd00d80947 */ /* 0x004fea000393ffff */
[----:B------:R-:W-:Y:S01]  /*17c00*/  PLOP3.LUT P0, PT, PT, PT, PT, 0x80, 0x0 ;  /* 0x000000000000781c */ /* 0x000fe20003f0f070 */
[----:B------:R-:W-:Y:S01]  /*17c10*/  VIADD R2, R2, 0x3400 ;  /* 0x0000340002027836 */ /* 0x000fe20000000000 */
[----:B------:R-:W-:Y:S01]  /*17c20*/  UMOV UR6, 0x0 ;  /* 0x0000000000067882 */ /* 0x000fe20000000000 */
[----:B------:R-:W-:Y:S01]  /*17c30*/  UMOV UR7, 0x14f00000 ;  /* 0x14f0000000077882 */ /* 0x000fe20000000000 */
[----:B------:R-:W-:-:S09]  /*17c40*/  UMOV UR10, 0x40 ;  /* 0x00000040000a7882 */ /* 0x000fd20000000000 */
.L_x_1342:
        /* <DEDUP_REMOVED lines=10> */
.L_x_1336:
[----:B------:R-:W-:Y:S05]  /*17cf0*/  BSYNC B0 ;  /* 0x0000000000007941 */ /* 0x000fea0003800000 */
.L_x_1335:
[----:B------:R-:W2:Y:S01]  /*17d00*/  LDL.LU R4, [R1+0x10] ;  /* 0x0000100001047983 */ /* 0x000ea20000300800 */
[----:B------:R-:W-:-:S05]  /*17d10*/  VIADD R19, R19, 0x1 ;  /* 0x0000000113137836 */ /* 0x000fca0000000000 */
[----:B------:R-:W-:-:S04]  /*17d20*/  ISETP.NE.AND P0, PT, R19, 0x2, PT ;  /* 0x000000021300780c */ /* 0x000fc80003f05270 */
[----:B------:R-:W-:Y:S02]  /*17d30*/  SEL R0, RZ, 0x1, P0 ;  /* 0x00000001ff007807 */ /* 0x000fe40000000000 */
[----:B------:R-:W-:Y:S02]  /*17d40*/  SEL R19, R19, RZ, P0 ;  /* 0x000000ff13137207 */ /* 0x000fe40000000000 */
[----:B--2---:R-:W-:-:S05]  /*17d50*/  LOP3.LUT R4, R4, R0, RZ, 0x3c, !PT ;  /* 0x0000000004047212 */ /* 0x004fca00078e3cff */
[----:B------:R2:W-:Y:S02]  /*17d60*/  STL [R1+0x10], R4 ;  /* 0x0000100401007387 */ /* 0x0005e40000100800 */
.L_x_1260:
[----:B------:R-:W-:Y:S05]  /*17d70*/  BSYNC B7 ;  /* 0x0000000000077941 */ /* 0x000fea0003800000 */
.L_x_1258:
[----:B---3--:R-:W3:Y:S02]  /*17d80*/  LDL R0, [R1+0x18] ;  /* 0x0000180001007983 */ /* 0x008ee40000100800 */
[----:B---3--:R-:W-:-:S13]  /*17d90*/  LOP3.LUT P0, RZ, R0, 0x2, RZ, 0xc0, !PT ;  /* 0x0000000200ff7812 */ /* 0x008fda000780c0ff */
[----:B------:R-:W-:Y:S05]  /*17da0*/  @!P0 BRA `(.L_x_1343) ;  /* 0x00000000002c8947 */ /* 0x000fea0003800000 */
[----:B------:R-:W-:Y:S05]  /*17db0*/  WARPSYNC.ALL ;  /* 0x0000000000007948 */ /* 0x000fea0003800000 */
[----:B------:R-:W3:Y:S08]  /*17dc0*/  S2UR UR5, SR_CgaCtaId ;  /* 0x00000000000579c3 */ /* 0x000ef00000008800 */
[----:B------:R-:W-:Y:S06]  /*17dd0*/  BAR.SYNC.DEFER_BLOCKING 0x5, 0x180 ;  /* 0x0146000000007b1d */ /* 0x000fec0000010000 */
[----:B------:R-:W-:-:S02]  /*17de0*/  UMOV UR4, 0x400 ;  /* 0x0000040000047882 */ /* 0x000fc40000000000 */
[----:B---3--:R-:W-:-:S06]  /*17df0*/  ULEA UR4, UR5, UR4, 0x18 ;  /* 0x0000000405047291 */ /* 0x008fcc000f8ec03f */
[----:B------:R-:W-:-:S05]  /*17e00*/  IMAD.U32 R18, RZ, RZ, UR4 ;  /* 0x00000004ff127e24 */ /* 0x000fca000f8e00ff */
[----:B012---:R-:W0:Y:S04]  /*17e10*/  LDS.128 R4, [R18+0x2a8d0] ;  /* 0x02a8d00012047984 */ /* 0x007e280000000c00 */
[----:B0-----:R0:W-:Y:S04]  /*17e20*/  STL.64 [R1], R4 ;  /* 0x0000000401007387 */ /* 0x0011e80000100a00 */
[----:B------:R0:W-:Y:S01]  /*17e30*/  STL.64 [R1+0x8], R6 ;  /* 0x0000080601007387 */ /* 0x0001e20000100a00 */
[----:B------:R-:W-:Y:S06]  /*17e40*/  BAR.ARV 0x4, 0x180 ;  /* 0x0106000000007b1d */ /* 0x000fec0000002000 */
[----:B------:R-:W-:Y:S05]  /*17e50*/  BRA `(.L_x_1344) ;  /* 0x00000010003c7947 */ /* 0x000fea0003800000 */
.L_x_1343:
[----:B------:R-:W3:Y:S01]  /*17e60*/  S2R R16, SR_TID.X ;  /* 0x0000000000107919 */ /* 0x000ee20000002100 */
[----:B------:R-:W-:Y:S01]  /*17e70*/  UMOV UR4, 0xffffffff ;  /* 0xffffffff00047882 */ /* 0x000fe20000000000 */
[----:B---3--:R-:W-:-:S04]  /*17e80*/  LOP3.LUT R16, R16, 0x1f, RZ, 0xc0, !PT ;  /* 0x0000001f10107812 */ /* 0x008fc800078ec0ff */
[----:B------:R-:W-:Y:S01]  /*17e90*/  ISETP.NE.AND P0, PT, R16, 0x1f, PT ;  /* 0x0000001f1000780c */ /* 0x000fe20003f05270 */
[----:B------:R-:W-:-:S12]  /*17ea0*/  BRA.DIV UR4, `(.L_x_1345) ;  /* 0x0000002a04087947 */ /* 0x000fd8000b800000 */
[----:B------:R-:W0:Y:S01]  /*17eb0*/  LDL.LU R3, [R1] ;  /* 0x0000000001037983 */ /* 0x000e220000300800 */
[----:B------:R-:W-:-:S03]  /*17ec0*/  ULDC UR4, c[0x0][0xc3c] ;  /* 0x00030f0000047ab9 */ /* 0x000fc60000000800 */
[----:B-12---:R-:W2:Y:S01]  /*17ed0*/  LDL R4, [R1+0xc] ;  /* 0x00000c0001047983 */ /* 0x006ea20000100800 */
[----:B------:R-:W-:Y:S01]  /*17ee0*/  ULDC.64 UR6, c[0x0][0x208] ;  /* 0x0000820000067ab9 */ /* 0x000fe20000000a00 */
[----:B0-----:R-:W-:Y:S02]  /*17ef0*/  IMAD.MOV.U32 R8, RZ, RZ, R3 ;  /* 0x000000ffff087224 */ /* 0x001fe400078e0003 */
[----:B--2---:R-:W-:-:S05]  /*17f00*/  IMAD.IADD R0, R4, 0x1, R16 ;  /* 0x0000000104007824 */ /* 0x004fca00078e0210 */
        /* <DEDUP_REMOVED lines=9> */
[C---:B------:R-:W-:Y:S01]  /*17fa0*/  ISETP.GE.U32.AND P3, PT, R16.reuse, 0x4, PT ;  /* 0x000000041000780c */ /* 0x040fe20003f66070 */
[----:B------:R-:W-:Y:S01]  /*17fb0*/  SHFL.IDX PT, R0, R8, RZ, 0x1f ;  /* 0x00001fff08007589 */ /* 0x000fe200000e0000 */
[C---:B------:R-:W-:Y:S02]  /*17fc0*/  ISETP.GE.U32.AND P4, PT, R16.reuse, 0x8, PT ;  /* 0x000000081000780c */ /* 0x040fe40003f86070 */
[----:B------:R-:W-:Y:S01]  /*17fd0*/  ISETP.GE.U32.AND P5, PT, R16, 0x10, PT ;  /* 0x000000101000780c */ /* 0x000fe20003fa6070 */
[----:B--2---:R-:W-:Y:S01]  /*17fe0*/  @!P1 IMAD.MOV.U32 R5, RZ, RZ, R6 ;  /* 0x000000ffff059224 */ /* 0x004fe200078e0006 */
[----:B------:R-:W-:-:S02]  /*17ff0*/  CS2R R6, SRZ ;  /* 0x0000000000067805 */ /* 0x000fc4000001ff00 */
[----:B---3--:R-:W-:Y:S01]  /*18000*/  @!P1 IMAD.MOV.U32 R7, RZ, RZ, R2 ;  /* 0x000000ffff079224 */ /* 0x008fe200078e0002 */
[----:B------:R-:W-:-:S03]  /*18010*/  ISETP.NE.AND P1, PT, R16, RZ, PT ;  /* 0x000000ff1000720c */ /* 0x000fc60003f25270 */
[----:B------:R-:W-:-:S05]  /*18020*/  IMAD R2, R7, R5, RZ ;  /* 0x0000000507027224 */ /* 0x000fca00078e02ff */
[----:B------:R-:W0:Y:S02]  /*18030*/  SHFL.UP PT, R3, R2, 0x1, RZ ;  /* 0x0420000002037989 */ /* 0x000e2400000e00ff */
[----:B0-----:R-:W-:-:S05]  /*18040*/  SEL R9, R3, RZ, P1 ;  /* 0x000000ff03097207 */ /* 0x001fca0000800000 */
[----:B------:R-:W-:Y:S02]  /*18050*/  IMAD.IADD R2, R2, 0x1, R9 ;  /* 0x0000000102027824 */ /* 0x000fe400078e0209 */
[----:B------:R-:W-:Y:S04]  /*18060*/  SHFL.IDX PT, R9, R8, 0x1, 0x1f ;  /* 0x00201f0008097f89 */ /* 0x000fe800000e0000 */
        /* <DEDUP_REMOVED lines=12> */
[----:B------:R0:W1:Y:S02]  /*18130*/  SHFL.IDX PT, R10, R2, 0x1f, 0x1f ;  /* 0x03e01f00020a7f89 */ /* 0x00006400000e0000 */
.L_x_1411:
[----:B------:R-:W-:Y:S02]  /*18140*/  ULDC UR4, c[0x0][0xc38] ;  /* 0x00030e0000047ab9 */ /* 0x000fe40000000800 */
[----:B------:R-:W-:-:S04]  /*18150*/  IMAD.U32 R8, RZ, RZ, UR4 ;  /* 0x00000004ff087e24 */ /* 0x000fc8000f8e00ff */
[----:B-1----:R-:W-:-:S04]  /*18160*/  IMAD R10, R10, R8, RZ ;  /* 0x000000080a0a7224 */ /* 0x002fc800078e02ff */
[----:B------:R-:W-:-:S05]  /*18170*/  IMAD.IADD R4, R9, 0x1, R10 ;  /* 0x0000000109047824 */ /* 0x000fca00078e020a */
[----:B------:R-:W-:-:S13]  /*18180*/  ISETP.GT.AND P6, PT, R4, R0, PT ;  /* 0x000000000400720c */ /* 0x000fda0003fc4270 */
[----:B------:R-:W-:Y:S05]  /*18190*/  @P6 BRA `(.L_x_1346) ;  /* 0x0000000000b06947 */ /* 0x000fea0003800000 */
.L_x_1349:
[----:B------:R-:W2:Y:S01]  /*181a0*/  LDL.LU R3, [R1+0xc] ;  /* 0x00000c0001037983 */ /* 0x000ea20000300800 */
[----:B0-----:R-:W0:Y:S01]  /*181b0*/  LDC R2, c[0x0][0xc3c] ;  /* 0x00030f00ff027b82 */ /* 0x001e220000000800 */
[----:B--2---:R-:W-:-:S05]  /*181c0*/  VIADD R3, R3, 0x1f ;  /* 0x0000001f03037836 */ /* 0x004fca0000000000 */
[----:B0-----:R-:W-:-:S13]  /*181d0*/  ISETP.GE.AND P6, PT, R3, R2, PT ;  /* 0x000000020300720c */ /* 0x001fda0003fc6270 */
[----:B------:R-:W-:Y:S05]  /*181e0*/  @P6 BRA `(.L_x_1347) ;  /* 0x0000000800f06947 */ /* 0x000fea0003800000 */
[----:B------:R-:W0:Y:S01]  /*181f0*/  S2R R5, SR_TID.X ;  /* 0x0000000000057919 */ /* 0x000e220000002100 */
[----:B------:R-:W-:Y:S01]  /*18200*/  ULDC.64 UR4, c[0x0][0x208] ;  /* 0x0000820000047ab9 */ /* 0x000fe20000000a00 */
[----:B------:R1:W-:Y:S01]  /*18210*/  STL [R1+0xc], R3 ;  /* 0x00000c0301007387 */ /* 0x0003e20000100800 */
[----:B0-----:R-:W-:-:S05]  /*18220*/  LOP3.LUT R5, R5, 0x1f, RZ, 0xc0, !PT ;  /* 0x0000001f05057812 */ /* 0x001fca00078ec0ff */
[----:B------:R-:W-:Y:S02]  /*18230*/  IMAD.IADD R7, R3, 0x1, R5 ;  /* 0x0000000103077824 */ /* 0x000fe400078e0205 */
[----:B------:R-:W-:-:S03]  /*18240*/  IMAD.MOV.U32 R5, RZ, RZ, RZ ;  /* 0x000000ffff057224 */ /* 0x000fc600078e00ff */
[----:B------:R-:W-:-:S13]  /*18250*/  ISETP.GE.OR P6, PT, R7, R2, !P0 ;  /* 0x000000020700720c */ /* 0x000fda00047c6670 */
[----:B-1----:R-:W0:Y:S02]  /*18260*/  @!P6 LDC.64 R2, c[0x0][0xc80] ;  /* 0x00032000ff02eb82 */ /* 0x002e240000000a00 */
[----:B0-----:R-:W-:-:S05]  /*18270*/  @!P6 IMAD.WIDE R2, R7, 0x4, R2 ;  /* 0x000000040702e825 */ /* 0x001fca00078e0202 */
[----:B------:R0:W2:Y:S02]  /*18280*/  @!P6 LDG.E R5, desc[UR4][R2.64] ;  /* 0x000000040205e981 */ /* 0x0000a4000c1e1900 */
[----:B0-----:R-:W0:Y:S02]  /*18290*/  @!P6 LDC.64 R2, c[0x0][0xc78] ;  /* 0x00031e00ff02eb82 */ /* 0x001e240000000a00 */
[----:B0-----:R-:W-:-:S04]  /*182a0*/  @!P6 IMAD.WIDE R2, R7, 0x4, R2 ;  /* 0x000000040702e825 */ /* 0x001fc800078e0202 */
[----:B------:R-:W-:-:S06]  /*182b0*/  IMAD.MOV.U32 R7, RZ, RZ, RZ ;  /* 0x000000ffff077224 */ /* 0x000fcc00078e00ff */
[----:B------:R-:W2:Y:S01]  /*182c0*/  @!P6 LDG.E R7, desc[UR4][R2.64] ;  /* 0x000000040207e981 */ /* 0x000ea2000c1e1900 */
[----:B------:R-:W-:Y:S01]  /*182d0*/  UMOV UR4, 0xffffffff ;  /* 0xffffffff00047882 */ /* 0x000fe20000000000 */
[----:B--2---:R-:W-:Y:S02]  /*182e0*/  IMAD R2, R7, R5, RZ ;  /* 0x0000000507027224 */ /* 0x004fe400078e02ff */
[----:B------:R-:W-:Y:S05]  /*182f0*/  BRA.DIV UR4, `(.L_x_1348) ;  /* 0x0000002a04547947 */ /* 0x000fea000b800000 */
        /* <DEDUP_REMOVED lines=16> */
.L_x_1419:
[----:B------:R-:W-:Y:S02]  /*18400*/  ULDC UR4, c[0x0][0xc38] ;  /* 0x00030e0000047ab9 */ /* 0x000fe40000000800 */
[----:B------:R-:W-:-:S04]  /*18410*/  IMAD.U32 R8, RZ, RZ, UR4 ;  /* 0x00000004ff087e24 */ /* 0x000fc8000f8e00ff */
[----:B-1----:R-:W-:-:S04]  /*18420*/  IMAD R10, R10, R8, RZ ;  /* 0x000000080a0a7224 */ /* 0x002fc800078e02ff */
[----:B------:R-:W-:-:S05]  /*18430*/  IMAD.IADD R4, R10, 0x1, R4 ;  /* 0x000000010a047824 */ /* 0x000fca00078e0204 */
[----:B------:R-:W-:-:S13]  /*18440*/  ISETP.GT.AND P6, PT, R4, R0, PT ;  /* 0x000000000400720c */ /* 0x000fda0003fc4270 */
[----:B------:R-:W-:Y:S05]  /*18450*/  @!P6 BRA `(.L_x_1349) ;  /* 0xfffffffc0050e947 */ /* 0x000fea000383ffff */
.L_x_1346:
[----:B------:R-:W-:Y:S01]  /*18460*/  IMAD.IADD R10, R4, 0x1, -R10 ;  /* 0x00000001040a7824 */ /* 0x000fe200078e0a0a */
[----:B------:R-:W-:-:S03]  /*18470*/  UMOV UR4, 0xffffffff ;  /* 0xffffffff00047882 */ /* 0x000fc60000000000 */
[----:B------:R-:W-:-:S05]  /*18480*/  IMAD R3, R2, R8, R10 ;  /* 0x0000000802037224 */ /* 0x000fca00078e020a */
[----:B------:R-:W-:Y:S01]  /*18490*/  ISETP.GT.AND P6, PT, R3, R0, PT ;  /* 0x000000000300720c */ /* 0x000fe20003fc4270 */
[----:B------:R-:W-:-:S12]  /*184a0*/  BRA.DIV UR4, `(.L_x_1350) ;  /* 0x0000002a04c07947 */ /* 0x000fd8000b800000 */
[----:B------:R-:W2:Y:S01]  /*184b0*/  LDL.LU R11, [R1+0xc] ;  /* 0x00000c00010b7983 */ /* 0x000ea20000300800 */
[----:B------:R-:W-:-:S04]  /*184c0*/  VOTE.ANY R3, PT, !P6 ;  /* 0x0000000000037806 */ /* 0x000fc800070e0100 */
[----:B------:R-:W1:Y:S02]  /*184d0*/  POPC R9, R3 ;  /* 0x0000000300097309 */ /* 0x000e640000000000 */
[----:B-1----:R2:W1:Y:S04]  /*184e0*/  SHFL.IDX PT, R4, R5, R9, 0x1f ;  /* 0x00001f0905047589 */ /* 0x00246800000e0000 */
[----:B------:R3:W4:Y:S01]  /*184f0*/  SHFL.IDX PT, R7, R7, R9, 0x1f ;  /* 0x00001f0907077589 */ /* 0x00072200000e0000 */
[----:B--2---:R-:W-:-:S05]  /*18500*/  IMAD.IADD R5, R9, 0x1, R11 ;  /* 0x0000000109057824 */ /* 0x004fca00078e020b */
[----:B-1--4-:R3:W-:Y:S02]  /*18510*/  STL [R1+0xc], R5 ;  /* 0x00000c0501007387 */ /* 0x0127e40000100800 */
.L_x_1424:
[----:B------:R-:W-:-:S13]  /*18520*/  ISETP.NE.AND P0, PT, R3, RZ, PT ;  /* 0x000000ff0300720c */ /* 0x000fda0003f05270 */
[----:B------:R-:W-:Y:S05]  /*18530*/  @!P0 BRA `(.L_x_1351) ;  /* 0x0000000000148947 */ /* 0x000fea0003800000 */
[----:B------:R-:W-:Y:S01]  /*18540*/  UMOV UR4, 0xffffffff ;  /* 0xffffffff00047882 */ /* 0x000fe20000000000 */
[----:B---3--:R-:W-:Y:S02]  /*18550*/  VIADD R9, R9, 0xffffffff ;  /* 0xffffffff09097836 */ /* 0x008fe40000000000 */
[----:B------:R-:W-:Y:S05]  /*18560*/  BRA.DIV UR4, `(.L_x_1352) ;  /* 0x0000002a04f87947 */ /* 0x000fea000b800000 */
[----:B0-----:R0:W1:Y:S02]  /*18570*/  SHFL.IDX PT, R2, R2, R9, 0x1f ;  /* 0x00001f0902027589 */ /* 0x00106400000e0000 */
.L_x_1427:
[----:B-1----:R-:W-:-:S07]  /*18580*/  IMAD.MOV.U32 R6, RZ, RZ, R2 ;  /* 0x000000ffff067224 */ /* 0x002fce00078e0002 */
.L_x_1351:
[----:B0-----:R-:W-:Y:S01]  /*18590*/  IMAD R2, R6, R8, R10 ;  /* 0x0000000806027224 */ /* 0x001fe200078e020a */
[----:B------:R-:W-:-:S03]  /*185a0*/  ISETP.NE.AND P0, PT, R7, 0x1, PT ;  /* 0x000000010700780c */ /* 0x000fc60003f05270 */
[----:B------:R-:W-:Y:S01]  /*185b0*/  IMAD.IADD R0, R0, 0x1, -R2 ;  /* 0x0000000100007824 */ /* 0x000fe200078e0a02 */
[----:B------:R0:W-:Y:S09]  /*185c0*/  STL [R1], R2 ;  /* 0x0000000201007387 */ /* 0x0001f20000100800 */
[----:B------:R-:W-:Y:S05]  /*185d0*/  @!P0 BRA `(.L_x_1353) ;  /* 0x0000000000e48947 */ /* 0x000fea0003800000 */
[----:B---3--:R-:W-:-:S04]  /*185e0*/  IABS R5, R4 ;  /* 0x0000000400057213 */ /* 0x008fc80000000000 */
[----:B0-----:R-:W0:Y:S08]  /*185f0*/  I2F.RP R2, R5 ;  /* 0x0000000500027306 */ /* 0x001e300000209400 */
[----:B0-----:R-:W0:Y:S02]  /*18600*/  MUFU.RCP R2, R2 ;  /* 0x0000000200027308 */ /* 0x001e240000001000 */
[----:B0-----:R-:W-:-:S06]  /*18610*/  VIADD R2, R2, 0xffffffe ;  /* 0x0ffffffe02027836 */ /* 0x001fcc0000000000 */
[----:B------:R-:W0:Y:S02]  /*18620*/  F2I.FTZ.U32.TRUNC.NTZ R3, R2 ;  /* 0x0000000200037305 */ /* 0x000e24000021f000 */
[----:B0-----:R-:W-:-:S04]  /*18630*/  IMAD.MOV R2, RZ, RZ, -R3 ;  /* 0x000000ffff027224 */ /* 0x001fc800078e0a03 */
[----:B------:R-:W-:Y:S02]  /*18640*/  IMAD R8, R2, R5, RZ ;  /* 0x0000000502087224 */ /* 0x000fe400078e02ff */
[----:B------:R-:W-:-:S04]  /*18650*/  IMAD.MOV.U32 R2, RZ, RZ, RZ ;  /* 0x000000ffff027224 */ /* 0x000fc800078e00ff */
[----:B------:R-:W-:Y:S01]  /*18660*/  IMAD.HI.U32 R8, R3, R8, R2 ;  /* 0x0000000803087227 */ /* 0x000fe200078e0002 */
[----:B------:R-:W-:Y:S02]  /*18670*/  IABS R2, R0 ;  /* 0x0000000000027213 */ /* 0x000fe40000000000 */
[----:B------:R-:W-:-:S03]  /*18680*/  IABS R3, R4 ;  /* 0x0000000400037213 */ /* 0x000fc60000000000 */
[----:B------:R-:W-:-:S04]  /*18690*/  IMAD.HI.U32 R8, R8, R2, RZ ;  /* 0x0000000208087227 */ /* 0x000fc800078e00ff */
[----:B------:R-:W-:-:S04]  /*186a0*/  IMAD.MOV R3, RZ, RZ, -R3 ;  /* 0x000000ffff037224 */ /* 0x000fc800078e0a03 */
[----:B------:R-:W-:-:S05]  /*186b0*/  IMAD R2, R8, R3, R2 ;  /* 0x0000000308027224 */ /* 0x000fca00078e0202 */
[----:B------:R-:W-:-:S13]  /*186c0*/  ISETP.GT.U32.AND P1, PT, R5, R2, PT ;  /* 0x000000020500720c */ /* 0x000fda0003f24070 */
[----:B------:R-:W-:Y:S02]  /*186d0*/  @!P1 IMAD.IADD R2, R2, 0x1, -R5 ;  /* 0x0000000102029824 */ /* 0x000fe400078e0a05 */
[----:B------:R-:W-:Y:S01]  /*186e0*/  @!P1 VIADD R8, R8, 0x1 ;  /* 0x0000000108089836 */ /* 0x000fe20000000000 */
[----:B------:R-:W-:Y:S02]  /*186f0*/  ISETP.NE.AND P1, PT, R4, RZ, PT ;  /* 0x000000ff0400720c */ /* 0x000fe40003f25270 */
[----:B------:R-:W-:Y:S02]  /*18700*/  ISETP.GE.U32.AND P0, PT, R2, R5, PT ;  /* 0x000000050200720c */ /* 0x000fe40003f06070 */
[----:B------:R-:W-:-:S04]  /*18710*/  IABS R5, R7 ;  /* 0x0000000700057213 */ /* 0x000fc80000000000 */
[----:B------:R-:W0:Y:S07]  /*18720*/  I2F.RP R2, R5 ;  /* 0x0000000500027306 */ /* 0x000e2e0000209400 */
[----:B------:R-:W-:Y:S01]  /*18730*/  @P0 VIADD R8, R8, 0x1 ;  /* 0x0000000108080836 */ /* 0x000fe20000000000 */
[----:B0-----:R-:W0:Y:S02]  /*18740*/  MUFU.RCP R2, R2 ;  /* 0x0000000200027308 */ /* 0x001e240000001000 */
[----:B0-----:R-:W-:-:S06]  /*18750*/  VIADD R2, R2, 0xffffffe ;  /* 0x0ffffffe02027836 */ /* 0x001fcc0000000000 */
[----:B------:R-:W0:Y:S02]  /*18760*/  F2I.FTZ.U32.TRUNC.NTZ R3, R2 ;  /* 0x0000000200037305 */ /* 0x000e24000021f000 */
[----:B0-----:R-:W-:-:S04]  /*18770*/  IMAD.MOV R2, RZ, RZ, -R3 ;  /* 0x000000ffff027224 */ /* 0x001fc800078e0a03 */
[----:B------:R-:W-:Y:S02]  /*18780*/  IMAD R6, R2, R5, RZ ;  /* 0x0000000502067224 */ /* 0x000fe400078e02ff */
[----:B------:R-:W-:-:S04]  /*18790*/  IMAD.MOV.U32 R2, RZ, RZ, RZ ;  /* 0x000000ffff027224 */ /* 0x000fc800078e00ff */
[----:B------:R-:W-:Y:S01]  /*187a0*/  IMAD.HI.U32 R6, R3, R6, R2 ;  /* 0x0000000603067227 */ /* 0x000fe200078e0002 */
[----:B------:R-:W-:-:S03]  /*187b0*/  LOP3.LUT R2, R0, R4, RZ, 0x3c, !PT ;  /* 0x0000000400027212 */ /* 0x000fc600078e3cff */
[----:B------:R-:W-:Y:S01]  /*187c0*/  IMAD.MOV.U32 R3, RZ, RZ, R8 ;  /* 0x000000ffff037224 */ /* 0x000fe200078e0008 */
[----:B------:R-:W-:Y:S02]  /*187d0*/  ISETP.GE.AND P2, PT, R2, RZ, PT ;  /* 0x000000ff0200720c */ /* 0x000fe40003f46270 */
[----:B------:R-:W-:-:S05]  /*187e0*/  IABS R8, R7 ;  /* 0x0000000700087213 */ /* 0x000fca0000000000 */
[----:B------:R-:W-:-:S06]  /*187f0*/  IMAD.MOV R8, RZ, RZ, -R8 ;  /* 0x000000ffff087224 */ /* 0x000fcc00078e0a08 */
        /* <DEDUP_REMOVED lines=9> */
[----:B------:R-:W-:Y:S01]  /*18890*/  ISETP.GE.U32.AND P0, PT, R2, R5, PT ;  /* 0x000000050200720c */ /* 0x000fe20003f06070 */
[----:B------:R-:W-:-:S04]  /*188a0*/  IMAD.MOV R2, RZ, RZ, -R3 ;  /* 0x000000ffff027224 */ /* 0x000fc800078e0a03 */
[----:B------:R-:W-:Y:S01]  /*188b0*/  IMAD R0, R4, R2, R0 ;  /* 0x0000000204007224 */ /* 0x000fe200078e0200 */
[----:B------:R-:W-:-:S04]  /*188c0*/  LOP3.LUT R2, R3, R7, RZ, 0x3c, !PT ;  /* 0x0000000703027212 */ /* 0x000fc800078e3cff */
[----:B------:R-:W-:-:S03]  /*188d0*/  ISETP.GE.AND P2, PT, R2, RZ, PT ;  /* 0x000000ff0200720c */ /* 0x000fc60003f46270 */
[----:B------:R-:W-:-:S10]  /*188e0*/  @P0 VIADD R6, R6, 0x1 ;  /* 0x0000000106060836 */ /* 0x000fd40000000000 */
[----:B------:R-:W-:Y:S01]  /*188f0*/  @!P2 IMAD.MOV R6, RZ, RZ, -R6 ;  /* 0x000000ffff06a224 */ /* 0x000fe200078e0a06 */
[----:B------:R-:W-:-:S05]  /*18900*/  @!P1 LOP3.LUT R6, RZ, R7, RZ, 0x33, !PT ;  /* 0x00000007ff069212 */ /* 0x000fca00078e33ff */
[----:B------:R-:W-:-:S04]  /*18910*/  IMAD.MOV R2, RZ, RZ, -R6 ;  /* 0x000000ffff027224 */ /* 0x000fc800078e0a06 */
[C---:B------:R-:W-:Y:S02]  /*18920*/  IMAD R2, R7.reuse, R2, R3 ;  /* 0x0000000207027224 */ /* 0x040fe400078e0203 */
[----:B------:R-:W-:-:S04]  /*18930*/  IMAD R7, R7, 0x1000000, R6 ;  /* 0x0100000007077824 */ /* 0x000fc800078e0206 */
[----:B------:R-:W-:-:S05]  /*18940*/  IMAD R2, R2, 0x10000, R7 ;  /* 0x0001000002027824 */ /* 0x000fca00078e0207 */
[----:B------:R0:W-:Y:S01]  /*18950*/  STL [R1+0x8], R2 ;  /* 0x0000080201007387 */ /* 0x0001e20000100800 */
[----:B------:R-:W-:Y:S05]  /*18960*/  BRA `(.L_x_1354) ;  /* 0x0000000400007947 */ /* 0x000fea0003800000 */
.L_x_1353:
[----:B---3--:R-:W2:Y:S01]  /*18970*/  LDL R5, [R1+0xc] ;  /* 0x00000c0001057983 */ /* 0x008ea20000100800 */
[----:B0-----:R-:W2:Y:S01]  /*18980*/  LDC.64 R2, c[0x0][0xc90] ;  /* 0x00032400ff027b82 */ /* 0x001ea20000000a00 */
[----:B------:R-:W-:Y:S01]  /*18990*/  ULDC.64 UR4, c[0x0][0x208] ;  /* 0x0000820000047ab9 */ /* 0x000fe20000000a00 */
[----:B--2---:R-:W-:-:S05]  /*189a0*/  IMAD.WIDE R2, R5, 0x4, R2 ;  /* 0x0000000405027825 */ /* 0x004fca00078e0202 */
[----:B------:R-:W2:Y:S02]  /*189b0*/  LDG.E R6, desc[UR4][R2.64] ;  /* 0x0000000402067981 */ /* 0x000ea4000c1e1900 */
[----:B--2---:R-:W-:-:S05]  /*189c0*/  IMAD R5, R4, R6, RZ ;  /* 0x0000000604057224 */ /* 0x004fca00078e02ff */
[----:B------:R-:W-:-:S04]  /*189d0*/  IABS R7, R5 ;  /* 0x0000000500077213 */ /* 0x000fc80000000000 */
[----:B------:R-:W0:Y:S08]  /*189e0*/  I2F.RP R2, R7 ;  /* 0x0000000700027306 */ /* 0x000e300000209400 */
        /* <DEDUP_REMOVED lines=22> */
[----:B------:R-:W-:Y:S02]  /*18b50*/  IMAD R7, R6, R2, RZ ;  /* 0x0000000206077224 */ /* 0x000fe400078e02ff */
[----:B------:R-:W-:Y:S02]  /*18b60*/  IMAD.MOV R2, RZ, RZ, -R2 ;  /* 0x000000ffff027224 */ /* 0x000fe400078e0a02 */
[----:B------:R-:W-:Y:S02]  /*18b70*/  IMAD.MOV R3, RZ, RZ, -R7 ;  /* 0x000000ffff037224 */ /* 0x000fe400078e0a07 */
[----:B------:R-:W-:-:S03]  /*18b80*/  IMAD R0, R5, R2, R0 ;  /* 0x0000000205007224 */ /* 0x000fc600078e0200 */
[----:B------:R-:W-:Y:S02]  /*18b90*/  VIADDMNMX R6, R3, R8, R6, PT ;  /* 0x0000000803067246 */ /* 0x000fe40003800106 */
[----:B------:R-:W-:Y:S02]  /*18ba0*/  IADD3 R7, R7, 0x1000000, R0 ;  /* 0x0100000007077810 */ /* 0x000fe40007ffe000 */
        /* <DEDUP_REMOVED lines=25> */
[----:B------:R-:W-:Y:S02]  /*18d40*/  IMAD R3, R2, R6, R7 ;  /* 0x0000000602037224 */ /* 0x000fe400078e0207 */
[----:B------:R-:W-:-:S03]  /*18d50*/  IMAD.MOV.U32 R0, RZ, RZ, R2 ;  /* 0x000000ffff007224 */ /* 0x000fc600078e0002 */
[----:B------:R1:W-:Y:S04]  /*18d60*/  STL [R1+0x8], R3 ;  /* 0x0000080301007387 */ /* 0x0003e80000100800 */
.L_x_1354:
[----:B-1----:R-:W-:-:S05]  /*18d70*/  LOP3.LUT R3, RZ, R0, RZ, 0x33, !PT ;  /* 0x00000000ff037212 */ /* 0x002fca00078e33ff */
[----:B------:R-:W-:-:S05]  /*18d80*/  IMAD.IADD R0, R4, 0x1, R3 ;  /* 0x0000000104007824 */ /* 0x000fca00078e0203 */
[----:B------:R2:W-:Y:S01]  /*18d90*/  STL [R1+0x4], R0 ;  /* 0x0000040001007387 */ /* 0x0005e20000100800 */
[----:B------:R-:W-:Y:S05]  /*18da0*/  BRA `(.L_x_1355) ;  /* 0x0000000000287947 */ /* 0x000fea0003800000 */
.L_x_1347:
[----:B------:R-:W-:Y:S01]  /*18db0*/  UMOV UR4, URZ ;  /* 0x0000003f00047c82 */ /* 0x000fe20008000000 */
[----:B------:R-:W-:Y:S01]  /*18dc0*/  ULDC UR6, c[0x0][0xc3c] ;  /* 0x00030f0000067ab9 */ /* 0x000fe20000000800 */
[----:B------:R-:W-:Y:S01]  /*18dd0*/  UMOV UR5, URZ ;  /* 0x0000003f00057c82 */ /* 0x000fe20008000000 */
[----:B------:R0:W-:Y:S01]  /*18de0*/  STL [R1], R0 ;  /* 0x0000000001007387 */ /* 0x0001e20000100800 */
[----:B------:R-:W-:Y:S02]  /*18df0*/  IMAD.U32 R3, RZ, RZ, UR4 ;  /* 0x00000004ff037e24 */ /* 0x000fe4000f8e00ff */
[----:B------:R-:W-:-:S03]  /*18e00*/  IMAD.U32 R2, RZ, RZ, UR5 ;  /* 0x00000005ff027e24 */ /* 0x000fc6000f8e00ff */
[----:B------:R1:W-:Y:S01]  /*18e10*/  STL [R1+0x4], R3 ;  /* 0x0000040301007387 */ /* 0x0003e20000100800 */
[----:B0-----:R-:W-:-:S05]  /*18e20*/  IMAD.U32 R0, RZ, RZ, UR6 ;  /* 0x00000006ff007e24 */ /* 0x001fca000f8e00ff */
[----:B------:R1:W-:Y:S04]  /*18e30*/  STL [R1+0xc], R0 ;  /* 0x00000c0001007387 */ /* 0x0003e80000100800 */
[----:B------:R1:W-:Y:S02]  /*18e40*/  STL [R1+0x8], R2 ;  /* 0x0000080201007387 */ /* 0x0003e40000100800 */
.L_x_1355:
[----:B-1----:R-:W3:Y:S04]  /*18e50*/  LDL R3, [R1+0x8] ;  /* 0x0000080001037983 */ /* 0x002ee80000100800 */
[----:B0-----:R-:W4:Y:S04]  /*18e60*/  LDL R2, [R1+0xc] ;  /* 0x00000c0001027983 */ /* 0x001f280000100800 */
[----:B------:R-:W5:Y:S04]  /*18e70*/  LDL R5, [R1+0x4] ;  /* 0x0000040001057983 */ /* 0x000f680000100800 */
[----:B------:R-:W5:Y:S01]  /*18e80*/  LDL R4, [R1] ;  /* 0x0000000001047983 */ /* 0x000f620000100800 */
[----:B--2---:R-:W0:Y:S01]  /*18e90*/  S2R R0, SR_TID.X ;  /* 0x0000000000007919 */ /* 0x004e220000002100 */
[----:B------:R-:W-:Y:S05]  /*18ea0*/  WARPSYNC.ALL ;  /* 0x0000000000007948 */ /* 0x000fea0003800000 */
[----:B0-----:R-:W-:Y:S01]  /*18eb0*/  LOP3.LUT R0, R0, 0x1f, RZ, 0xc0, !PT ;  /* 0x0000001f00007812 */ /* 0x001fe200078ec0ff */
[----:B------:R-:W-:Y:S03]  /*18ec0*/  BAR.SYNC.DEFER_BLOCKING 0x4, 0x180 ;  /* 0x0106000000007b1d */ /* 0x000fe60000010000 */
[----:B------:R-:W-:-:S13]  /*18ed0*/  ISETP.NE.AND P0, PT, R0, RZ, PT ;  /* 0x000000ff0000720c */ /* 0x000fda0003f05270 */
[----:B------:R-:W-:Y:S01]  /*18ee0*/  @!P0 MOV R0, 0x400 ;  /* 0x0000040000008802 */ /* 0x000fe20000000f00 */
[----:B---3--:R-:W-:Y:S02]  /*18ef0*/  IMAD.MOV.U32 R6, RZ, RZ, R3 ;  /* 0x000000ffff067224 */ /* 0x008fe400078e0003 */
[----:B------:R-:W0:Y:S01]  /*18f00*/  @!P0 S2R R3, SR_CgaCtaId ;  /* 0x0000000000038919 */ /* 0x000e220000008800 */
[----:B----4-:R-:W-:Y:S01]  /*18f10*/  IMAD.MOV.U32 R7, RZ, RZ, R2 ;  /* 0x000000ffff077224 */ /* 0x010fe200078e0002 */
[----:B0-----:R-:W-:-:S05]  /*18f20*/  @!P0 LEA R18, R3, R0, 0x18 ;  /* 0x0000000003128211 */ /* 0x001fca00078ec0ff */
[----:B-----5:R1:W-:Y:S01]  /*18f30*/  @!P0 STS.128 [R18+0x2a8d0], R4 ;  /* 0x02a8d00412008388 */ /* 0x0203e20000000c00 */
[----:B------:R-:W-:Y:S06]  /*18f40*/  BAR.ARV 0x5, 0x180 ;  /* 0x0146000000007b1d */ /* 0x000fec0000002000 */
.L_x_1344:
[----:B------:R-:W2:Y:S01]  /*18f50*/  LDL R0, [R1+0xc] ;  /* 0x00000c0001007983 */ /* 0x000ea20000100800 */
[----:B------:R-:W-:Y:S02]  /*18f60*/  ULDC UR4, c[0x0][0xc3c] ;  /* 0x00030f0000047ab9 */ /* 0x000fe40000000800 */
[----:B--2---:R-:W-:-:S13]  /*18f70*/  ISETP.GE.AND P0, PT, R0, UR4, PT ;  /* 0x0000000400007c0c */ /* 0x004fda000bf06270 */
[----:B------:R-:W-:Y:S05]  /*18f80*/  @!P0 BRA `(.L_x_1356) ;  /* 0xffffffa000188947 */ /* 0x000fea000383ffff */
[----:B------:R-:W-:Y:S05]  /*18f90*/  BSYNC B8 ;  /* 0x0000000000087941 */ /* 0x000fea0003800000 */
.L_x_1244:
[----:B--2---:R-:W2:Y:S01]  /*18fa0*/  LDL.LU R0, [R1+0x50] ;  /* 0x0000500001007983 */ /* 0x004ea20000300800 */
[----:B------:R-:W-:Y:S01]  /*18fb0*/  BSSY B0, `(.L_x_1357) ;  /* 0x000000b000007945 */ /* 0x000fe20003800000 */
[----:B01----:R-:W0:Y:S01]  /*18fc0*/  S2R R5, SR_CgaCtaId ;  /* 0x0000000000057919 */ /* 0x003e220000008800 */
[----:B--2---:R-:W-:-:S05]  /*18fd0*/  VIADD R0, R0, 0x1 ;  /* 0x0000000100007836 */ /* 0x004fca0000000000 */
        /* <DEDUP_REMOVED lines=8> */
.L_x_1428:
[----:B------:R-:W-:Y:S05]  /*19060*/  BSYNC B0 ;  /* 0x0000000000007941 */ /* 0x000fea0003800000 */
.L_x_1357:
[----:B------:R-:W-:-:S03]  /*19070*/  UMOV UR4, 0xffffffff ;  /* 0xffffffff00047882 */ /* 0x000fc60000000000 */
[----:B------:R-:W-:Y:S05]  /*19080*/  BRA.DIV UR4, `(.L_x_1359) ;  /* 0x0000002204707947 */ /* 0x000fea000b800000 */
[----:B------:R-:W1:Y:S02]  /*19090*/  S2R R2, SR_TID.X ;  /* 0x0000000000027919 */ /* 0x000e640000002100 */
[----:B-1----:R-:W-:-:S04]  /*190a0*/  SHF.R.U32.HI R2, RZ, 0x5, R2 ;  /* 0x00000005ff027819 */ /* 0x002fc80000011602 */
[----:B------:R-:W-:-:S05]  /*190b0*/  LOP3.LUT R2, R2, 0x3, RZ, 0xc0, !PT ;  /* 0x0000000302027812 */ /* 0x000fca00078ec0ff */
[----:B------:R1:W2:Y:S02]  /*190c0*/  SHFL.IDX PT, R14, R2, RZ, 0x1f ;  /* 0x00001fff020e7589 */ /* 0x0002a400000e0000 */
.L_x_1431:
[----:B--2---:R-:W-:Y:S01]  /*190d0*/  ISETP.NE.AND P0, PT, R14, RZ, PT ;  /* 0x000000ff0e00720c */ /* 0x004fe20003f05270 */
[----:B------:R-:W-:-:S12]  /*190e0*/  BSSY B0, `(.L_x_1360) ;  /* 0x0000027000007945 */ /* 0x000fd80003800000 */
[----:B------:R-:W-:Y:S05]  /*190f0*/  @P0 BRA `(.L_x_1361) ;  /* 0x0000000000940947 */ /* 0x000fea0003800000 */
[----:B------:R-:W-:-:S03]  /*19100*/  UMOV UR4, 0xffffffff ;  /* 0xffffffff00047882 */ /* 0x000fc60000000000 */
[----:B------:R-:W-:Y:S05]  /*19110*/  BRA.DIV UR4, `(.L_x_1362) ;  /* 0x0000002204807947 */ /* 0x000fea000b800000 */
[----:B------:R-:W-:-:S13]  /*19120*/  ELECT P6, URZ, PT ;  /* 0x00000000003f782f */ /* 0x000fda00038c0000 */
.L_x_1434:
        /* <DEDUP_REMOVED lines=8> */
.L_x_1363:
        /* <DEDUP_REMOVED lines=13> */
.L_x_1435:
[----:B------:R-:W1:Y:S02]  /*19280*/  SYNCS.PHASECHK.TRANS64.TRYWAIT P0, [R7+URZ], R2 ;  /* 0x00000002070075a7 */ /* 0x000e64000800017f */
[----:B-1----:R-:W-:Y:S05]  /*19290*/  @!P0 BRA `(.L_x_1365) ;  /* 0x0000002000548947 */ /* 0x002fea0003800000 */
.L_x_1436:
[----:B------:R-:W-:Y:S05]  /*192a0*/  @!P2 BRA `(.L_x_1366) ;  /* 0x000000000004a947 */ /* 0x000fea0003800000 */
[----:B------:R-:W-:Y:S01]  /*192b0*/  BPT.TRAP 0x1 ;  /* 0x000000040000795c */ /* 0x000fe20000300000 */
.L_x_1366:
[----:B------:R-:W-:-:S04]  /*192c0*/  VIADD R0, R0, 0x2a860 ;  /* 0x0002a86000007836 */ /* 0x000fc80000000000 */
[----:B------:R-:W-:-:S04]  /*192d0*/  IMAD R4, R19, 0x8, R0 ;  /* 0x0000000813047824 */ /* 0x000fc800078e0200 */
[----:B------:R-:W2:Y:S02]  /*192e0*/  SYNCS.PHASECHK.TRANS64.TRYWAIT P0, [R4+URZ], R5 ;  /* 0x00000005040075a7 */ /* 0x000ea4000800017f */
[----:B--2---:R-:W-:Y:S05]  /*192f0*/  @!P0 BRA `(.L_x_1367) ;  /* 0x0000002000508947 */ /* 0x004fea0003800000 */
.L_x_1437:
[----:B------:R-:W-:-:S07]  /*19300*/  IMAD R3, R3, 0x8, R0 ;  /* 0x0000000803037824 */ /* 0x000fce00078e0200 */
.L_x_1368:
[----:B----4-:R4:W0:Y:S02]  /*19310*/  SYNCS.PHASECHK.TRANS64.TRYWAIT P0, [R3+URZ], R2 ;  /* 0x00000002030075a7 */ /* 0x010824000800017f */
[----:B0-----:R-:W-:Y:S05]  /*19320*/  @!P0 NANOSLEEP.SYNCS 0x989680 ;  /* 0x009896800000895d */ /* 0x001fea0003900000 */
[----:B------:R-:W0:Y:S02]  /*19330*/  @!P0 SYNCS.PHASECHK.TRANS64 P0, [R3+URZ], R2 ;  /* 0x00000002030085a7 */ /* 0x000e24000800007f */
[----:B0-----:R-:W-:Y:S05]  /*19340*/  @!P0 BRA `(.L_x_1368) ;  /* 0xfffffffc00f08947 */ /* 0x001fea000383ffff */
.L_x_1361:
[----:B------:R-:W-:Y:S05]  /*19350*/  BSYNC B0 ;  /* 0x0000000000007941 */ /* 0x000fea0003800000 */
.L_x_1360:
[----:B------:R-:W-:Y:S05]  /*19360*/  EXIT ;  /* 0x000000000000794d */ /* 0x000fea0003800000 */
.L_x_1143:
[----:B0-----:R-:W-:-:S04]  /*19370*/  IMAD.U32 R3, RZ, RZ, UR38 ;  /* 0x00000026ff037e24 */ /* 0x001fc8000f8e00ff */
[----:B------:R0:W1:Y:S03]  /*19380*/  SYNCS.PHASECHK.TRANS64.TRYWAIT P1, [R3+URZ+0x2a800], R0 ;  /* 0x02a80000030075a7 */ /* 0x000066000802017f */
[----:B-1----:R-:W-:Y:S05]  /*19390*/  @!P1 NANOSLEEP.SYNCS 0x989680 ;  /* 0x009896800000995d */ /* 0x002fea0003900000 */
[----:B------:R-:W1:Y:S02]  /*193a0*/  @!P1 SYNCS.PHASECHK.TRANS64 P1, [R3+URZ+0x2a800], R0 ;  /* 0x02a80000030095a7 */ /* 0x000e64000802007f */
[----:B-1----:R-:W-:Y:S05]  /*193b0*/  @!P1 BRA `(.L_x_1143) ;  /* 0xfffffffc00ec9947 */ /* 0x002fea000383ffff */
[----:B------:R-:W-:Y:S05]  /*193c0*/  BRA `(.L_x_1369) ;  /* 0xfffffe8c00487947 */ /* 0x000fea000383ffff */
.L_x_1147:
[----:B-1----:R1:W2:Y:S02]  /*193d0*/  SYNCS.PHASECHK.TRANS64.TRYWAIT P2, [R21+URZ+0x2a830], R0 ;  /* 0x02a83000150075a7 */ /* 0x0022a4000804017f */
[----:B--2---:R-:W-:Y:S05]  /*193e0*/  @!P2 NANOSLEEP.SYNCS 0x989680 ;  /* 0x009896800000a95d */ /* 0x004fea0003900000 */
[----:B------:R-:W2:Y:S02]  /*193f0*/  @!P2 SYNCS.PHASECHK.TRANS64 P2, [R21+URZ+0x2a830], R0 ;  /* 0x02a830001500a5a7 */ /* 0x000ea4000804007f */
[----:B--2---:R-:W-:Y:S05]  /*19400*/  @!P2 BRA `(.L_x_1147) ;  /* 0xfffffffc00f0a947 */ /* 0x004fea000383ffff */
[----:B------:R-:W-:Y:S05]  /*19410*/  BRA `(.L_x_1146) ;  /* 0xfffffe8c00707947 */ /* 0x000fea000383ffff */
.L_x_1163:
[----:B-1----:R-:W-:-:S04]  /*19420*/  IMAD.U32 R11, RZ, RZ, UR7 ;  /* 0x00000007ff0b7e24 */ /* 0x002fc8000f8e00ff */
[----:B------:R1:W2:Y:S03]  /*19430*/  SYNCS.PHASECHK.TRANS64.TRYWAIT P2, [R11+URZ+0x2a830], R10 ;  /* 0x02a8300a0b0075a7 */ /* 0x0002a6000804017f */
[----:B--2---:R-:W-:Y:S05]  /*19440*/  @!P2 NANOSLEEP.SYNCS 0x989680 ;  /* 0x009896800000a95d */ /* 0x004fea0003900000 */
[----:B------:R-:W2:Y:S02]  /*19450*/  @!P2 SYNCS.PHASECHK.TRANS64 P2, [R11+URZ+0x2a830], R10 ;  /* 0x02a8300a0b00a5a7 */ /* 0x000ea4000804007f */
[----:B--2---:R-:W-:Y:S05]  /*19460*/  @!P2 BRA `(.L_x_1163) ;  /* 0xfffffffc00eca947 */ /* 0x004fea000383ffff */
[----:B------:R-:W-:Y:S05]  /*19470*/  BRA `(.L_x_1162) ;  /* 0xfffffebc00d07947 */ /* 0x000fea000383ffff */
.L_x_1167:
[----:B-1----:R-:W-:-:S04]  /*19480*/  IMAD.U32 R11, RZ, RZ, UR6 ;  /* 0x00000006ff0b7e24 */ /* 0x002fc8000f8e00ff */
[----:B------:R1:W3:Y:S03]  /*19490*/  SYNCS.PHASECHK.TRANS64.TRYWAIT P2, [R11+URZ+0x2a850], R0 ;  /* 0x02a850000b0075a7 */ /* 0x0002e6000804017f */
[----:B---3--:R-:W-:Y:S05]  /*194a0*/  @!P2 NANOSLEEP.SYNCS 0x989680 ;  /* 0x009896800000a95d */ /* 0x008fea0003900000 */
[----:B------:R-:W3:Y:S02]  /*194b0*/  @!P2 SYNCS.PHASECHK.TRANS64 P2, [R11+URZ+0x2a850], R0 ;  /* 0x02a850000b00a5a7 */ /* 0x000ee4000804007f */
[----:B---3--:R-:W-:Y:S05]  /*194c0*/  @!P2 BRA `(.L_x_1167) ;  /* 0xfffffffc00eca947 */ /* 0x008fea000383ffff */
[----:B------:R-:W-:Y:S05]  /*194d0*/  BRA `(.L_x_1166) ;  /* 0xfffffec400f87947 */ /* 0x000fea000383ffff */
.L_x_1184:
[----:B-1----:R-:W-:-:S04]  /*194e0*/  IMAD.U32 R8, RZ, RZ, UR6 ;  /* 0x00000006ff087e24 */ /* 0x002fc8000f8e00ff */
[----:B------:R1:W2:Y:S03]  /*194f0*/  SYNCS.PHASECHK.TRANS64.TRYWAIT P2, [R8+URZ+0x2a830], R7 ;  /* 0x02a83007080075a7 */ /* 0x0002a6000804017f */
[----:B--2---:R-:W-:Y:S05]  /*19500*/  @!P2 NANOSLEEP.SYNCS 0x989680 ;  /* 0x009896800000a95d */ /* 0x004fea0003900000 */
[----:B------:R-:W2:Y:S02]  /*19510*/  @!P2 SYNCS.PHASECHK.TRANS64 P2, [R8+URZ+0x2a830], R7 ;  /* 0x02a830070800a5a7 */ /* 0x000ea4000804007f */
[----:B--2---:R-:W-:Y:S05]  /*19520*/  @!P2 BRA `(.L_x_1184) ;  /* 0xfffffffc00eca947 */ /* 0x004fea000383ffff */
[----:B------:R-:W-:Y:S05]  /*19530*/  BRA `(.L_x_1183) ;  /* 0xfffffef400387947 */ /* 0x000fea000383ffff */
.L_x_1188:
[----:B01----:R-:W-:-:S04]  /*19540*/  IMAD.U32 R7, RZ, RZ, UR10 ;  /* 0x0000000aff077e24 */ /* 0x003fc8000f8e00ff */
[----:B------:R0:W1:Y:S03]  /*19550*/  SYNCS.PHASECHK.TRANS64.TRYWAIT P2, [R7+URZ+0x2a850], R0 ;  /* 0x02a85000070075a7 */ /* 0x000066000804017f */
[----:B-1----:R-:W-:Y:S05]  /*19560*/  @!P2 NANOSLEEP.SYNCS 0x989680 ;  /* 0x009896800000a95d */ /* 0x002fea0003900000 */
[----:B------:R-:W1:Y:S02]  /*19570*/  @!P2 SYNCS.PHASECHK.TRANS64 P2, [R7+URZ+0x2a850], R0 ;  /* 0x02a850000700a5a7 */ /* 0x000e64000804007f */
[----:B-1----:R-:W-:Y:S05]  /*19580*/  @!P2 BRA `(.L_x_1188) ;  /* 0xfffffffc00eca947 */ /* 0x002fea000383ffff */
[----:B------:R-:W-:Y:S05]  /*19590*/  BRA `(.L_x_1187) ;  /* 0xfffffefc00607947 */ /* 0x000fea000383ffff */
.L_x_1194:
[----:B-1----:R-:W-:-:S04]  /*195a0*/  IMAD.U32 R8, RZ, RZ, UR6 ;  /* 0x00000006ff087e24 */ /* 0x002fc8000f8e00ff */
[----:B------:R1:W2:Y:S03]  /*195b0*/  SYNCS.PHASECHK.TRANS64.TRYWAIT P2, [R8+URZ+0x2a830], R7 ;  /* 0x02a83007080075a7 */ /* 0x0002a6000804017f */
[----:B--2---:R-:W-:Y:S05]  /*195c0*/  @!P2 NANOSLEEP.SYNCS 0x989680 ;  /* 0x009896800000a95d */ /* 0x004fea0003900000 */
[----:B------:R-:W2:Y:S02]  /*195d0*/  @!P2 SYNCS.PHASECHK.TRANS64 P2, [R8+URZ+0x2a830], R7 ;  /* 0x02a830070800a5a7 */ /* 0x000ea4000804007f */
[----:B--2---:R-:W-:Y:S05]  /*195e0*/  @!P2 BRA `(.L_x_1194) ;  /* 0xfffffffc00eca947 */ /* 0x004fea000383ffff */
[----:B------:R-:W-:Y:S05]  /*195f0*/  BRA `(.L_x_1193) ;  /* 0xffffff1400a07947 */ /* 0x000fea000383ffff */
.L_x_1198:
[----:B01----:R-:W-:-:S04]  /*19600*/  IMAD.U32 R7, RZ, RZ, UR10 ;  /* 0x0000000aff077e24 */ /* 0x003fc8000f8e00ff */
[----:B------:R0:W1:Y:S03]  /*19610*/  SYNCS.PHASECHK.TRANS64.TRYWAIT P2, [R7+URZ+0x2a850], R0 ;  /* 0x02a85000070075a7 */ /* 0x000066000804017f */
[----:B-1----:R-:W-:Y:S05]  /*19620*/  @!P2 NANOSLEEP.SYNCS 0x989680 ;  /* 0x009896800000a95d */ /* 0x002fea0003900000 */
[----:B------:R-:W1:Y:S02]  /*19630*/  @!P2 SYNCS.PHASECHK.TRANS64 P2, [R7+URZ+0x2a850], R0 ;  /* 0x02a850000700a5a7 */ /* 0x000e64000804007f */
[----:B-1----:R-:W-:Y:S05]  /*19640*/  @!P2 BRA `(.L_x_1198) ;  /* 0xfffffffc00eca947 */ /* 0x002fea000383ffff */
[----:B------:R-:W-:Y:S05]  /*19650*/  BRA `(.L_x_1197) ;  /* 0xffffff1c00c87947 */ /* 0x000fea000383ffff */
.L_x_1211:
[----:B-1----:R-:W-:-:S04]  /*19660*/  IMAD.U32 R5, RZ, RZ, UR5 ;  /* 0x00000005ff057e24 */ /* 0x002fc8000f8e00ff */
[----:B------:R1:W2:Y:S03]  /*19670*/  SYNCS.PHASECHK.TRANS64.TRYWAIT P0, [R5+URZ+0x2a850], R0 ;  /* 0x02a85000050075a7 */ /* 0x0002a6000800017f */
[----:B--2---:R-:W-:Y:S05]  /*19680*/  @!P0 NANOSLEEP.SYNCS 0x989680 ;  /* 0x009896800000895d */ /* 0x004fea0003900000 */
[----:B------:R-:W2:Y:S02]  /*19690*/  @!P0 SYNCS.PHASECHK.TRANS64 P0, [R5+URZ+0x2a850], R0 ;  /* 0x02a85000050085a7 */ /* 0x000ea4000800007f */
[----:B--2---:R-:W-:Y:S05]  /*196a0*/  @!P0 BRA `(.L_x_1211) ;  /* 0xfffffffc00ec8947 */ /* 0x004fea000383ffff */
[----:B------:R-:W-:Y:S05]  /*196b0*/  BRA `(.L_x_1210) ;  /* 0xffffff4c00307947 */ /* 0x000fea000383ffff */
.L_x_1266:
[----:B-1----:R-:W1:Y:S01]  /*196c0*/  S2R R4, SR_TID.X ;  /* 0x0000000000047919 */ /* 0x002e620000002100 */
[----:B------:R-:W-:Y:S01]  /*196d0*/  BSSY B0, `(.L_x_1370) ;  /* 0x000000a000007945 */ /* 0x000fe20003800000 */
[----:B------:R-:W-:Y:S02]  /*196e0*/  IMAD.MOV.U32 R12, RZ, RZ, RZ ;  /* 0x000000ffff0c7224 */ /* 0x000fe400078e00ff */
[----:B------:R-:W-:Y:S02]  /*196f0*/  IMAD.MOV.U32 R11, RZ, RZ, 0x1f ;  /* 0x0000001fff0b7424 */ /* 0x000fe400078e00ff */
[----:B------:R-:W-:Y:S01]  /*19700*/  IMAD.MOV.U32 R15, RZ, RZ, -0x1 ;  /* 0xffffffffff0f7424 */ /* 0x000fe200078e00ff */
[----:B-1----:R-:W-:-:S04]  /*19710*/  SHF.R.U32.HI R4, RZ, 0x5, R4 ;  /* 0x00000005ff047819 */ /* 0x002fc80000011604 */
[----:B------:R-:W-:-:S05]  /*19720*/  LOP3.LUT R4, R4, 0x3, RZ, 0xc0, !PT ;  /* 0x0000000304047812 */ /* 0x000fca00078ec0ff */
[----:B------:R-:W-:-:S07]  /*19730*/  IMAD.MOV.U32 R13, RZ, RZ, R4 ;  /* 0x000000ffff0d7224 */ /* 0x000fce00078e0004 */
[----:B0-2---:R-:W-:Y:S05]  /*19740*/  WARPSYNC.COLLECTIVE R15, `(.L_x_1371) ;  /* 0x000000000f087348 */ /* 0x005fea0003c00000 */
[----:B------:R1:W3:Y:S02]  /*19750*/  SHFL.IDX P6, R14, R13, R12, R11 ;  /* 0x0000000c0d0e7389 */ /* 0x0002e400000c000b */
[----:B0123--:R-:W-:Y:S01]  /*19760*/  ENDCOLLECTIVE ;  /* 0x000000000000791b */ /* 0x00ffe20003800000 */
.L_x_1371:
[----:B------:R-:W-:Y:S05]  /*19770*/  BSYNC B0 ;  /* 0x0000000000007941 */ /* 0x000fea0003800000 */
.L_x_1370:
[----:B------:R-:W-:Y:S05]  /*19780*/  BRA `(.L_x_1372) ;  /* 0xffffffa800c07947 */ /* 0x000fea000383ffff */
.L_x_1268:
[----:B------:R-:W-:Y:S01]  /*19790*/  BSSY B0, `(.L_x_1373) ;  /* 0x0000006000007945 */ /* 0x000fe20003800000 */
[----:B------:R-:W-:-:S07]  /*197a0*/  IMAD.MOV.U32 R15, RZ, RZ, -0x1 ;  /* 0xffffffffff0f7424 */ /* 0x000fce00078e00ff */
[----:B012---:R-:W-:Y:S05]  /*197b0*/  WARPSYNC.COLLECTIVE R15, `(.L_x_1374) ;  /* 0x000000000f0c7348 */ /* 0x007fea0003c00000 */
[----:B------:R-:W-:Y:S02]  /*197c0*/  ELECT P6, UR62, PT ;  /* 0x00000000003e782f */ /* 0x000fe400038c0000 */
[----:B------:R-:W-:Y:S01]  /*197d0*/  MOV R14, UR62 ;  /* 0x0000003e000e7c02 */ /* 0x000fe20008000f00 */
[----:B012---:R-:W-:Y:S10]  /*197e0*/  ENDCOLLECTIVE ;  /* 0x000000000000791b */ /* 0x007ff40003800000 */
.L_x_1374:
[----:B------:R-:W-:Y:S05]  /*197f0*/  BSYNC B0 ;  /* 0x0000000000007941 */ /* 0x000fea0003800000 */
.L_x_1373:
[----:B------:R-:W-:Y:S05]  /*19800*/  BRA `(.L_x_1375) ;  /* 0xffffffa800cc7947 */ /* 0x000fea000383ffff */
.L_x_1270:
[----:B-1----:R1:W3:Y:S02]  /*19810*/  SYNCS.PHASECHK.TRANS64.TRYWAIT P0, [R0+URZ+0x2a840], R2 ;  /* 0x02a84002000075a7 */ /* 0x0022e4000800017f */
[----:B---3--:R-:W-:Y:S05]  /*19820*/  @!P0 NANOSLEEP.SYNCS 0x989680 ;  /* 0x009896800000895d */ /* 0x008fea0003900000 */
[----:B------:R-:W3:Y:S02]  /*19830*/  @!P0 SYNCS.PHASECHK.TRANS64 P0, [R0+URZ+0x2a840], R2 ;  /* 0x02a84002000085a7 */ /* 0x000ee4000800007f */
[----:B---3--:R-:W-:Y:S05]  /*19840*/  @!P0 BRA `(.L_x_1270) ;  /* 0xfffffffc00f08947 */ /* 0x008fea000383ffff */
[----:B------:R-:W-:Y:S05]  /*19850*/  BRA `(.L_x_1376) ;  /* 0xffffffac00307947 */ /* 0x000fea000383ffff */
.L_x_1274:
[----:B------:R-:W2:Y:S01]  /*19860*/  LDL.LU R11, [R1+0x2c] ;  /* 0x00002c00010b7983 */ /* 0x000ea20000300800 */
[----:B------:R-:W-:Y:S02]  /*19870*/  IMAD.MOV.U32 R13, RZ, RZ, R3 ;  /* 0x000000ffff0d7224 */ /* 0x000fe400078e0003 */
[----:B------:R-:W-:Y:S01]  /*19880*/  IMAD.MOV.U32 R12, RZ, RZ, RZ ;  /* 0x000000ffff0c7224 */ /* 0x000fe200078e00ff */
[----:B------:R-:W0:Y:S01]  /*19890*/  S2R R5, SR_TID.X ;  /* 0x0000000000057919 */ /* 0x000e220000002100 */
[----:B------:R-:W-:Y:S01]  /*198a0*/  IMAD.MOV.U32 R15, RZ, RZ, -0x1 ;  /* 0xffffffffff0f7424 */ /* 0x000fe200078e00ff */
[----:B0-----:R-:W-:-:S04]  /*198b0*/  LOP3.LUT R5, R5, 0x7f, RZ, 0xc0, !PT ;  /* 0x0000007f05057812 */ /* 0x001fc800078ec0ff */
[----:B------:R-:W-:-:S05]  /*198c0*/  SHF.R.U32.HI R5, RZ, 0x3, R5 ;  /* 0x00000003ff057819 */ /* 0x000fca0000011605 */
[----:B------:R-:W-:-:S04]  /*198d0*/  IMAD.IADD R0, R5, 0x1, R9 ;  /* 0x0000000105007824 */ /* 0x000fc800078e0209 */
[----:B------:R-:W-:Y:S02]  /*198e0*/  VIADD R5, R0, 0x10 ;  /* 0x0000001000057836 */ /* 0x000fe40000000000 */
[----:B--2---:R-:W-:Y:S02]  /*198f0*/  IMAD R2, R11, R7, RZ ;  /* 0x000000070b027224 */ /* 0x004fe400078e02ff */
[----:B------:R-:W-:-:S03]  /*19900*/  IMAD.MOV.U32 R11, RZ, RZ, 0x181f ;  /* 0x0000181fff0b7424 */ /* 0x000fc600078e00ff */
[----:B------:R-:W-:-:S13]  /*19910*/  ISETP.GE.AND P3, PT, R0, R2, PT ;  /* 0x000000020000720c */ /* 0x000fda0003f66270 */
[----:B-----5:R-:W-:Y:S05]  /*19920*/  WARPSYNC.COLLECTIVE R15, `(.L_x_1377) ;  /* 0x000000000f087348 */ /* 0x020fea0003c00000 */
[----:B------:R0:W1:Y:S02]  /*19930*/  SHFL.IDX P6, R14, R13, R12, R11 ;  /* 0x0000000c0d0e7389 */ /* 0x00006400000c000b */
[----:B01---5:R-:W-:Y:S01]  /*19940*/  ENDCOLLECTIVE ;  /* 0x000000000000791b */ /* 0x023fe20003800000 */
.L_x_1377:
[----:B------:R-:W-:Y:S02]  /*19950*/  IMAD.MOV.U32 R13, RZ, RZ, R4 ;  /* 0x000000ffff0d7224 */ /* 0x000fe400078e0004 */
[----:B------:R-:W-:-:S07]  /*19960*/  IMAD.MOV.U32 R6, RZ, RZ, R14 ;  /* 0x000000ffff067224 */ /* 0x000fce00078e000e */
[----:B------:R-:W-:Y:S05]  /*19970*/  WARPSYNC.COLLECTIVE R15, `(.L_x_1378) ;  /* 0x000000000f087348 */ /* 0x000fea0003c00000 */
[----:B------:R0:W1:Y:S02]  /*19980*/  SHFL.IDX P6, R14, R13, R12, R11 ;  /* 0x0000000c0d0e7389 */ /* 0x00006400000c000b */
[----:B01----:R-:W-:Y:S01]  /*19990*/  ENDCOLLECTIVE ;  /* 0x000000000000791b */ /* 0x003fe20003800000 */
.L_x_1378:
[----:B------:R-:W-:Y:S01]  /*199a0*/  ULDC.64 UR4, c[0x0][0x208] ;  /* 0x0000820000047ab9 */ /* 0x000fe20000000a00 */
[----:B------:R-:W-:Y:S02]  /*199b0*/  IMAD.MOV.U32 R13, RZ, RZ, R3 ;  /* 0x000000ffff0d7224 */ /* 0x000fe400078e0003 */
[----:B------:R-:W-:Y:S02]  /*199c0*/  IMAD.MOV.U32 R12, RZ, RZ, 0x1 ;  /* 0x00000001ff0c7424 */ /* 0x000fe400078e00ff */
[----:B------:R-:W-:-:S05]  /*199d0*/  IMAD.MOV.U32 R7, RZ, RZ, R14 ;  /* 0x000000ffff077224 */ /* 0x000fca00078e000e */
[----:B------:R-:W-:-:S05]  /*199e0*/  @!P3 LEA R7, P5, R8, R7, 0x1 ;  /* 0x000000070807b211 */ /* 0x000fca00078a08ff */
        /* <DEDUP_REMOVED lines=14> */
.L_x_1379:
[----:B------:R-:W-:Y:S02]  /*19ad0*/  IMAD.MOV.U32 R13, RZ, RZ, R4 ;  /* 0x000000ffff0d7224 */ /* 0x000fe400078e0004 */
[----:B------:R-:W-:-:S07]  /*19ae0*/  IMAD.MOV.U32 R9, RZ, RZ, R14 ;  /* 0x000000ffff097224 */ /* 0x000fce00078e000e */
[----:B------:R-:W-:Y:S05]  /*19af0*/  WARPSYNC.COLLECTIVE R15, `(.L_x_1380) ;  /* 0x000000000f087348 */ /* 0x000fea0003c00000 */
[----:B------:R0:W1:Y:S02]  /*19b00*/  SHFL.IDX P6, R14, R13, R12, R11 ;  /* 0x0000000c0d0e7389 */ /* 0x00006400000c000b */
[----:B01----:R-:W-:Y:S01]  /*19b10*/  ENDCOLLECTIVE ;  /* 0x000000000000791b */ /* 0x003fe20003800000 */
.L_x_1380:
[----:B------:R-:W-:Y:S01]  /*19b20*/  ULDC.64 UR4, c[0x0][0x208] ;  /* 0x0000820000047ab9 */ /* 0x000fe20000000a00 */
[----:B------:R-:W-:Y:S02]  /*19b30*/  IMAD.MOV.U32 R13, RZ, RZ, R3 ;  /* 0x000000ffff0d7224 */ /* 0x000fe400078e0003 */
[----:B------:R-:W-:Y:S02]  /*19b40*/  IMAD.MOV.U32 R12, RZ, RZ, 0x2 ;  /* 0x00000002ff0c7424 */ /* 0x000fe400078e00ff */
[----:B------:R-:W-:-:S05]  /*19b50*/  IMAD.MOV.U32 R5, RZ, RZ, R14 ;  /* 0x000000ffff057224 */ /* 0x000fca00078e000e */
[----:B------:R-:W-:-:S05]  /*19b60*/  @!P3 LEA R8, P5, R8, R5, 0x1 ;  /* 0x000000050808b211 */ /* 0x000fca00078a08ff */
[----:B------:R-:W-:Y:S02]  /*19b70*/  @!P3 IMAD.X R5, RZ, RZ, R9, P5 ;  /* 0x000000ffff05b224 */ /* 0x000fe400028e0609 */
[----:B------:R-:W-:Y:S01]  /*19b80*/  @!P3 IMAD.MOV.U32 R6, RZ, RZ, R8 ;  /* 0x000000ffff06b224 */ /* 0x000fe200078e0008 */
[----:B------:R-:W0:Y:S01]  /*19b90*/  S2R R9, SR_TID.X ;  /* 0x0000000000097919 */ /* 0x000e220000002100 */
[----:B------:R-:W-:Y:S02]  /*19ba0*/  @!P3 IMAD.MOV.U32 R7, RZ, RZ, R5 ;  /* 0x000000ffff07b224 */ /* 0x000fe400078e0005 */
[----:B------:R-:W-:-:S03]  /*19bb0*/  VIADD R5, R0, 0x20 ;  /* 0x0000002000057836 */ /* 0x000fc60000000000 */
[----:B------:R-:W-:Y:S01]  /*19bc0*/  @!PT LDS RZ, [RZ] ;  /* 0x00000000fffff984 */ /* 0x000fe20000000800 */
[----:B------:R-:W-:Y:S01]  /*19bd0*/  @!PT LDS RZ, [RZ] ;  /* 0x00000000fffff984 */ /* 0x000fe20000000800 */
[----:B------:R-:W-:Y:S01]  /*19be0*/  @!PT LDS RZ, [RZ] ;  /* 0x00000000fffff984 */ /* 0x000fe20000000800 */
[----:B------:R1:W-:Y:S04]  /*19bf0*/  @!P3 LDGSTS.E.BYPASS.LTC128B.128 [R10+0xcc00], desc[UR4][R6.64], !P2 ;  /* 0x0cc00000060abfae */ /* 0x0003e8000d101d44 */
[----:B------:R1:W-:Y:S04]  /*19c00*/  @!P3 LDGSTS.E.BYPASS.LTC128B.128 [R10+0x10c00], desc[UR4][R6.64+0x80], !P1 ;  /* 0x10c00080060abfae */ /* 0x0003e8000c901d44 */
[----:B------:R1:W-:Y:S01]  /*19c10*/  @!P3 LDGSTS.E.BYPASS.LTC128B.128 [R10+0x14c00], desc[UR4][R6.64+0x100], !P0 ;  /* 0x14c00100060abfae */ /* 0x0003e2000c101d44 */
[----:B------:R-:W-:-:S13]  /*19c20*/  ISETP.GE.AND P3, PT, R5, R2, PT ;  /* 0x000000020500720c */ /* 0x000fda0003f66270 */
[----:B01----:R-:W-:Y:S05]  /*19c30*/  WARPSYNC.COLLECTIVE R15, `(.L_x_1381) ;  /* 0x000000000f087348 */ /* 0x003fea0003c00000 */
[----:B------:R2:W3:Y:S02]  /*19c40*/  SHFL.IDX P6, R14, R13, R12, R11 ;  /* 0x0000000c0d0e7389 */ /* 0x0004e400000c000b */
[----:B0123--:R-:W-:Y:S01]  /*19c50*/  ENDCOLLECTIVE ;  /* 0x000000000000791b */ /* 0x00ffe20003800000 */
.L_x_1381:
[----:B------:R-:W-:Y:S02]  /*19c60*/  IMAD.MOV.U32 R13, RZ, RZ, R4 ;  /* 0x000000ffff0d7224 */ /* 0x000fe400078e0004 */
[----:B------:R-:W-:-:S05]  /*19c70*/  IMAD.SHL.U32 R9, R9, 0x8, RZ ;  /* 0x0000000809097824 */ /* 0x000fca00078e00ff */
[----:B------:R-:W-:Y:S01]  /*19c80*/  LOP3.LUT R9, R9, 0x38, RZ, 0xc0, !PT ;  /* 0x0000003809097812 */ /* 0x000fe200078ec0ff */
[----:B------:R-:W-:-:S07]  /*19c90*/  IMAD.MOV.U32 R8, RZ, RZ, R14 ;  /* 0x000000ffff087224 */ /* 0x000fce00078e000e */
[----:B------:R-:W-:Y:S05]  /*19ca0*/  WARPSYNC.COLLECTIVE R15, `(.L_x_1382) ;  /* 0x000000000f087348 */ /* 0x000fea0003c00000 */
[----:B------:R0:W1:Y:S02]  /*19cb0*/  SHFL.IDX P6, R14, R13, R12, R11 ;  /* 0x0000000c0d0e7389 */ /* 0x00006400000c000b */
[----:B01----:R-:W-:Y:S01]  /*19cc0*/  ENDCOLLECTIVE ;  /* 0x000000000000791b */ /* 0x003fe20003800000 */
.L_x_1382:
[----:B------:R-:W-:Y:S01]  /*19cd0*/  ULDC.64 UR4, c[0x0][0x208] ;  /* 0x0000820000047ab9 */ /* 0x000fe20000000a00 */
[----:B------:R-:W-:Y:S02]  /*19ce0*/  IMAD.MOV.U32 R13, RZ, RZ, R3 ;  /* 0x000000ffff0d7224 */ /* 0x000fe400078e0003 */
[----:B------:R-:W-:Y:S02]  /*19cf0*/  IMAD.MOV.U32 R12, RZ, RZ, 0x3 ;  /* 0x00000003ff0c7424 */ /* 0x000fe400078e00ff */
[----:B------:R-:W-:-:S05]  /*19d00*/  IMAD.MOV.U32 R5, RZ, RZ, R14 ;  /* 0x000000ffff057224 */ /* 0x000fca00078e000e */
[----:B------:R-:W-:-:S05]  /*19d10*/  @!P3 LEA R5, P4, R9, R5, 0x1 ;  /* 0x000000050905b211 */ /* 0x000fca00078808ff */
[----:B------:R-:W-:-:S04]  /*19d20*/  @!P3 IMAD.X R6, RZ, RZ, R8, P4 ;  /* 0x000000ffff06b224 */ /* 0x000fc800020e0608 */
[----:B------:R-:W-:Y:S02]  /*19d30*/  @!P3 IMAD.MOV.U32 R7, RZ, RZ, R6 ;  /* 0x000000ffff07b224 */ /* 0x000fe400078e0006 */
        /* <DEDUP_REMOVED lines=12> */
.L_x_1383:
[----:B------:R-:W-:Y:S02]  /*19e00*/  IMAD.MOV.U32 R13, RZ, RZ, R4 ;  /* 0x000000ffff0d7224 */ /* 0x000fe400078e0004 */
[----:B------:R-:W-:-:S07]  /*19e10*/  IMAD.MOV.U32 R6, RZ, RZ, R14 ;  /* 0x000000ffff067224 */ /* 0x000fce00078e000e */
[----:B------:R-:W-:Y:S05]  /*19e20*/  WARPSYNC.COLLECTIVE R15, `(.L_x_1384) ;  /* 0x000000000f087348 */ /* 0x000fea0003c00000 */
[----:B------:R0:W1:Y:S02]  /*19e30*/  SHFL.IDX P6, R14, R13, R12, R11 ;  /* 0x0000000c0d0e7389 */ /* 0x00006400000c000b */
[----:B01----:R-:W-:Y:S01]  /*19e40*/  ENDCOLLECTIVE ;  /* 0x000000000000791b */ /* 0x003fe20003800000 */
.L_x_1384:
        /* <DEDUP_REMOVED lines=19> */
.L_x_1385:
[----:B------:R-:W-:Y:S02]  /*19f80*/  IMAD.MOV.U32 R13, RZ, RZ, R4 ;  /* 0x000000ffff0d7224 */ /* 0x000fe400078e0004 */
[----:B------:R-:W-:-:S07]  /*19f90*/  IMAD.MOV.U32 R6, RZ, RZ, R14 ;  /* 0x000000ffff067224 */ /* 0x000fce00078e000e */
[----:B------:R-:W-:Y:S05]  /*19fa0*/  WARPSYNC.COLLECTIVE R15, `(.L_x_1386) ;  /* 0x000000000f087348 */ /* 0x000fea0003c00000 */
[----:B------:R0:W1:Y:S02]  /*19fb0*/  SHFL.IDX P6, R14, R13, R12, R11 ;  /* 0x0000000c0d0e7389 */ /* 0x00006400000c000b */
[----:B01----:R-:W-:Y:S01]  /*19fc0*/  ENDCOLLECTIVE ;  /* 0x000000000000791b */ /* 0x003fe20003800000 */
.L_x_1386:
        /* <DEDUP_REMOVED lines=19> */
.L_x_1387:
[----:B------:R-:W-:Y:S02]  /*1a100*/  IMAD.MOV.U32 R13, RZ, RZ, R4 ;  /* 0x000000ffff0d7224 */ /* 0x000fe400078e0004 */
[----:B------:R-:W-:-:S07]  /*1a110*/  IMAD.MOV.U32 R6, RZ, RZ, R14 ;  /* 0x000000ffff067224 */ /* 0x000fce00078e000e */
[----:B------:R-:W-:Y:S05]  /*1a120*/  WARPSYNC.COLLECTIVE R15, `(.L_x_1388) ;  /* 0x000000000f087348 */ /* 0x000fea0003c00000 */
[----:B------:R0:W1:Y:S02]  /*1a130*/  SHFL.IDX P6, R14, R13, R12, R11 ;  /* 0x0000000c0d0e7389 */ /* 0x00006400000c000b */
[----:B01----:R-:W-:Y:S01]  /*1a140*/  ENDCOLLECTIVE ;  /* 0x000000000000791b */ /* 0x003fe20003800000 */
.L_x_1388:
[----:B------:R-:W-:Y:S01]  /*1a150*/  ULDC.64 UR4, c[0x0][0x208] ;  /* 0x0000820000047ab9 */ /* 0x000fe20000000a00 */
[----:B------:R-:W-:Y:S02]  /*1a160*/  IMAD.MOV.U32 R13, RZ, RZ, R3 ;  /* 0x000000ffff0d7224 */ /* 0x000fe400078e0003 */
[----:B------:R-:W-:Y:S02]  /*1a170*/  IMAD.MOV.U32 R12, RZ, RZ, 0x6 ;  /* 0x00000006ff0c7424 */ /* 0x000fe400078e00ff */
[----:B------:R-:W-:-:S05]  /*1a180*/  IMAD.MOV.U32 R5, RZ, RZ, R14 ;  /* 0x000000ffff057224 */ /* 0x000fca00078e000e */
[----:B------:R-:W-:-:S05]  /*1a190*/  @!P3 LEA R5, P4, R9, R5, 0x1 ;  /* 0x000000050905b211 */ /* 0x000fca00078808ff */
[----:B------:R-:W-:-:S04]  /*1a1a0*/  @!P3 IMAD.X R6, RZ, RZ, R6, P4 ;  /* 0x000000ffff06b224 */ /* 0x000fc800020e0606 */
[----:B------:R-:W-:Y:S02]  /*1a1b0*/  @!P3 IMAD.MOV.U32 R7, RZ, RZ, R6 ;  /* 0x000000ffff07b224 */ /* 0x000fe400078e0006 */
[----:B------:R-:W-:-:S05]  /*1a1c0*/  @!P3 IMAD.MOV.U32 R6, RZ, RZ, R5 ;  /* 0x000000ffff06b224 */ /* 0x000fca00078e0005 */
        /* <DEDUP_REMOVED lines=9> */
.L_x_1389:
[----:B------:R-:W-:-:S05]  /*1a260*/  VIADD R7, R0, 0x60 ;  /* 0x0000006000077836 */ /* 0x000fca0000000000 */
[----:B------:R-:W-:Y:S01]  /*1a270*/  ISETP.GE.AND P4, PT, R7, R2, PT ;  /* 0x000000020700720c */ /* 0x000fe20003f86270 */
[----:B------:R-:W-:Y:S02]  /*1a280*/  IMAD.MOV.U32 R13, RZ, RZ, R4 ;  /* 0x000000ffff0d7224 */ /* 0x000fe400078e0004 */
[----:B------:R-:W-:-:S10]  /*1a290*/  IMAD.MOV.U32 R6, RZ, RZ, R14 ;  /* 0x000000ffff067224 */ /* 0x000fd400078e000e */
[----:B------:R-:W-:Y:S05]  /*1a2a0*/  WARPSYNC.COLLECTIVE R15, `(.L_x_1390) ;  /* 0x000000000f087348 */ /* 0x000fea0003c00000 */
[----:B------:R0:W1:Y:S02]  /*1a2b0*/  SHFL.IDX P6, R14, R13, R12, R11 ;  /* 0x0000000c0d0e7389 */ /* 0x00006400000c000b */
[----:B01----:R-:W-:Y:S01]  /*1a2c0*/  ENDCOLLECTIVE ;  /* 0x000000000000791b */ /* 0x003fe20003800000 */
.L_x_1390:
        /* <DEDUP_REMOVED lines=17> */
.L_x_1391:
[----:B------:R-:W-:Y:S02]  /*1a3e0*/  IMAD.MOV.U32 R13, RZ, RZ, R4 ;  /* 0x000000ffff0d7224 */ /* 0x000fe400078e0004 */
[----:B------:R-:W-:-:S07]  /*1a3f0*/  IMAD.MOV.U32 R5, RZ, RZ, R14 ;  /* 0x000000ffff057224 */ /* 0x000fce00078e000e */
[----:B------:R-:W-:Y:S05]  /*1a400*/  WARPSYNC.COLLECTIVE R15, `(.L_x_1392) ;  /* 0x000000000f087348 */ /* 0x000fea0003c00000 */
[----:B------:R0:W1:Y:S02]  /*1a410*/  SHFL.IDX P6, R14, R13, R12, R11 ;  /* 0x0000000c0d0e7389 */ /* 0x00006400000c000b */
[----:B01----:R-:W-:Y:S01]  /*1a420*/  ENDCOLLECTIVE ;  /* 0x000000000000791b */ /* 0x003fe20003800000 */
.L_x_1392:
[----:B------:R-:W-:Y:S01]  /*1a430*/  IMAD.MOV.U32 R3, RZ, RZ, R14 ;  /* 0x000000ffff037224 */ /* 0x000fe200078e000e */
[----:B------:R-:W-:Y:S06]  /*1a440*/  BRA `(.L_x_1393) ;  /* 0xffffffac00d87947 */ /* 0x000fec000383ffff */
.L_x_1279:
[----:B0-----:R0:W3:Y:S02]  /*1a450*/  SYNCS.PHASECHK.TRANS64.TRYWAIT P0, [R18+URZ+0x2a820], R0 ;  /* 0x02a82000120075a7 */ /* 0x0010e4000800017f */
[----:B---3--:R-:W-:Y:S05]  /*1a460*/  @!P0 NANOSLEEP.SYNCS 0x989680 ;  /* 0x009896800000895d */ /* 0x008fea0003900000 */
[----:B------:R-:W3:Y:S02]  /*1a470*/  @!P0 SYNCS.PHASECHK.TRANS64 P0, [R18+URZ+0x2a820], R0 ;  /* 0x02a82000120085a7 */ /* 0x000ee4000800007f */
[----:B---3--:R-:W-:Y:S05]  /*1a480*/  @!P0 BRA `(.L_x_1279) ;  /* 0xfffffffc00f08947 */ /* 0x008fea000383ffff */
[----:B------:R-:W-:Y:S05]  /*1a490*/  BRA `(.L_x_1394) ;  /* 0xffffffb0005c7947 */ /* 0x000fea000383ffff */
.L_x_1288:
[----:B-1----:R1:W2:Y:S02]  /*1a4a0*/  SYNCS.PHASECHK.TRANS64.TRYWAIT P0, [R3+URZ+0x2a840], R2 ;  /* 0x02a84002030075a7 */ /* 0x0022a4000800017f */
[----:B--2---:R-:W-:Y:S05]  /*1a4b0*/  @!P0 NANOSLEEP.SYNCS 0x989680 ;  /* 0x009896800000895d */ /* 0x004fea0003900000 */
[----:B------:R-:W2:Y:S02]  /*1a4c0*/  @!P0 SYNCS.PHASECHK.TRANS64 P0, [R3+URZ+0x2a840], R2 ;  /* 0x02a84002030085a7 */ /* 0x000ea4000800007f */
[----:B--2---:R-:W-:Y:S05]  /*1a4d0*/  @!P0 BRA `(.L_x_1288) ;  /* 0xfffffffc00f08947 */ /* 0x004fea000383ffff */
[----:B------:R-:W-:Y:S05]  /*1a4e0*/  BRA `(.L_x_1395) ;  /* 0xffffffb400547947 */ /* 0x000fea000383ffff */
.L_x_1295:
[----:B0-----:R0:W1:Y:S02]  /*1a4f0*/  SYNCS.PHASECHK.TRANS64.TRYWAIT P0, [R3+URZ+0x60], R2 ;  /* 0x00006002030075a7 */ /* 0x001064000800017f */
[----:B-1----:R-:W-:Y:S05]  /*1a500*/  @!P0 NANOSLEEP.SYNCS 0x989680 ;  /* 0x009896800000895d */ /* 0x002fea0003900000 */
[----:B------:R-:W1:Y:S02]  /*1a510*/  @!P0 SYNCS.PHASECHK.TRANS64 P0, [R3+URZ+0x60], R2 ;  /* 0x00006002030085a7 */ /* 0x000e64000800007f */
[----:B-1----:R-:W-:Y:S05]  /*1a520*/  @!P0 BRA `(.L_x_1295) ;  /* 0xfffffffc00f08947 */ /* 0x002fea000383ffff */
[----:B------:R-:W-:Y:S05]  /*1a530*/  BRA `(.L_x_1396) ;  /* 0xffffffb800647947 */ /* 0x000fea000383ffff */
.L_x_1304:
[----:B-1----:R1:W2:Y:S02]  /*1a540*/  SYNCS.PHASECHK.TRANS64.TRYWAIT P0, [R3+URZ+0x2a840], R2 ;  /* 0x02a84002030075a7 */ /* 0x0022a4000800017f */
[----:B--2---:R-:W-:Y:S05]  /*1a550*/  @!P0 NANOSLEEP.SYNCS 0x989680 ;  /* 0x009896800000895d */ /* 0x004fea0003900000 */
[----:B------:R-:W2:Y:S02]  /*1a560*/  @!P0 SYNCS.PHASECHK.TRANS64 P0, [R3+URZ+0x2a840], R2 ;  /* 0x02a84002030085a7 */ /* 0x000ea4000800007f */
[----:B--2---:R-:W-:Y:S05]  /*1a570*/  @!P0 BRA `(.L_x_1304) ;  /* 0xfffffffc00f08947 */ /* 0x004fea000383ffff */
[----:B------:R-:W-:Y:S05]  /*1a580*/  BRA `(.L_x_1397) ;  /* 0xffffffbc00f47947 */ /* 0x000fea000383ffff */
.L_x_1311:
[----:B0-----:R0:W1:Y:S02]  /*1a590*/  SYNCS.PHASECHK.TRANS64.TRYWAIT P0, [R2+URZ+0x60], R3 ;  /* 0x00006003020075a7 */ /* 0x001064000800017f */
[----:B-1----:R-:W-:Y:S05]  /*1a5a0*/  @!P0 NANOSLEEP.SYNCS 0x989680 ;  /* 0x009896800000895d */ /* 0x002fea0003900000 */
[----:B------:R-:W1:Y:S02]  /*1a5b0*/  @!P0 SYNCS.PHASECHK.TRANS64 P0, [R2+URZ+0x60], R3 ;  /* 0x00006003020085a7 */ /* 0x000e64000800007f */
[----:B-1----:R-:W-:Y:S05]  /*1a5c0*/  @!P0 BRA `(.L_x_1311) ;  /* 0xfffffffc00f08947 */ /* 0x002fea000383ffff */
[----:B------:R-:W-:Y:S05]  /*1a5d0*/  BRA `(.L_x_1398) ;  /* 0xffffffc400047947 */ /* 0x000fea000383ffff */
.L_x_1320:
[----:B--2---:R2:W3:Y:S02]  /*1a5e0*/  SYNCS.PHASECHK.TRANS64.TRYWAIT P0, [R2+URZ+0x2a840], R3 ;  /* 0x02a84003020075a7 */ /* 0x0044e4000800017f */
[----:B---3--:R-:W-:Y:S05]  /*1a5f0*/  @!P0 NANOSLEEP.SYNCS 0x989680 ;  /* 0x009896800000895d */ /* 0x008fea0003900000 */
[----:B------:R-:W3:Y:S02]  /*1a600*/  @!P0 SYNCS.PHASECHK.TRANS64 P0, [R2+URZ+0x2a840], R3 ;  /* 0x02a84003020085a7 */ /* 0x000ee4000800007f */
[----:B---3--:R-:W-:Y:S05]  /*1a610*/  @!P0 BRA `(.L_x_1320) ;  /* 0xfffffffc00f08947 */ /* 0x008fea000383ffff */
[----:B------:R-:W-:Y:S05]  /*1a620*/  BRA `(.L_x_1399) ;  /* 0xffffffc800687947 */ /* 0x000fea000383ffff */
.L_x_1327:
[----:B0-----:R0:W1:Y:S02]  /*1a630*/  SYNCS.PHASECHK.TRANS64.TRYWAIT P0, [R2+URZ+0x60], R5 ;  /* 0x00006005020075a7 */ /* 0x001064000800017f */
[----:B-1----:R-:W-:Y:S05]  /*1a640*/  @!P0 NANOSLEEP.SYNCS 0x989680 ;  /* 0x009896800000895d */ /* 0x002fea0003900000 */
[----:B------:R-:W1:Y:S02]  /*1a650*/  @!P0 SYNCS.PHASECHK.TRANS64 P0, [R2+URZ+0x60], R5 ;  /* 0x00006005020085a7 */ /* 0x000e64000800007f */
[----:B-1----:R-:W-:Y:S05]  /*1a660*/  @!P0 BRA `(.L_x_1327) ;  /* 0xfffffffc00f08947 */ /* 0x002fea000383ffff */
[----:B------:R-:W-:Y:S05]  /*1a670*/  BRA `(.L_x_1400) ;  /* 0xffffffcc00787947 */ /* 0x000fea000383ffff */
.L_x_1338:
[----:B--2---:R2:W3:Y:S02]  /*1a680*/  SYNCS.PHASECHK.TRANS64.TRYWAIT P0, [R0+URZ+0x2a860], R2 ;  /* 0x02a86002000075a7 */ /* 0x0044e4000800017f */
[----:B---3--:R-:W-:Y:S05]  /*1a690*/  @!P0 NANOSLEEP.SYNCS 0x989680 ;  /* 0x009896800000895d */ /* 0x008fea0003900000 */
[----:B------:R-:W3:Y:S02]  /*1a6a0*/  @!P0 SYNCS.PHASECHK.TRANS64 P0, [R0+URZ+0x2a860], R2 ;  /* 0x02a86002000085a7 */ /* 0x000ee4000800007f */
[----:B---3--:R-:W-:Y:S05]  /*1a6b0*/  @!P0 BRA `(.L_x_1338) ;  /* 0xfffffffc00f08947 */ /* 0x008fea000383ffff */
[----:B------:R-:W-:Y:S05]  /*1a6c0*/  BRA `(.L_x_1401) ;  /* 0xffffffd000c87947 */ /* 0x000fea000383ffff */
.L_x_1345:
[----:B------:R-:W3:Y:S01]  /*1a6d0*/  LDL R3, [R1] ;  /* 0x0000000001037983 */ /* 0x000ee20000100800 */
[----:B------:R-:W-:Y:S01]  /*1a6e0*/  BSSY B0, `(.L_x_1402) ;  /* 0x0000008000007945 */ /* 0x000fe20003800000 */
[----:B0-----:R-:W-:Y:S02]  /*1a6f0*/  IMAD.MOV.U32 R12, RZ, RZ, RZ ;  /* 0x000000ffff0c7224 */ /* 0x001fe400078e00ff */
[----:B------:R-:W-:Y:S02]  /*1a700*/  IMAD.MOV.U32 R11, RZ, RZ, 0x1f ;  /* 0x0000001fff0b7424 */ /* 0x000fe400078e00ff */
[----:B------:R-:W-:Y:S02]  /*1a710*/  IMAD.MOV.U32 R15, RZ, RZ, -0x1 ;  /* 0xffffffffff0f7424 */ /* 0x000fe400078e00ff */
[----:B---3--:R-:W-:-:S07]  /*1a720*/  IMAD.MOV.U32 R13, RZ, RZ, R3 ;  /* 0x000000ffff0d7224 */ /* 0x008fce00078e0003 */
[----:B-12---:R-:W-:Y:S05]  /*1a730*/  WARPSYNC.COLLECTIVE R15, `(.L_x_1403) ;  /* 0x000000000f087348 */ /* 0x006fea0003c00000 */
[----:B------:R0:W3:Y:S02]  /*1a740*/  SHFL.IDX P6, R14, R13, R12, R11 ;  /* 0x0000000c0d0e7389 */ /* 0x0000e400000c000b */
[----:B0123--:R-:W-:Y:S01]  /*1a750*/  ENDCOLLECTIVE ;  /* 0x000000000000791b */ /* 0x00ffe20003800000 */
.L_x_1403:
[----:B------:R-:W-:Y:S05]  /*1a760*/  BSYNC B0 ;  /* 0x0000000000007941 */ /* 0x000fea0003800000 */
.L_x_1402:
[----:B------:R0:W5:Y:S01]  /*1a770*/  LDL R2, [R1+0xc] ;  /* 0x00000c0001027983 */ /* 0x0001620000100800 */
[----:B------:R-:W-:Y:S02]  /*1a780*/  IMAD.MOV.U32 R13, RZ, RZ, R3 ;  /* 0x000000ffff0d7224 */ /* 0x000fe400078e0003 */
[----:B------:R-:W-:Y:S02]  /*1a790*/  IMAD.MOV.U32 R12, RZ, RZ, 0x1 ;  /* 0x00000001ff0c7424 */ /* 0x000fe400078e00ff */
[----:B------:R-:W-:Y:S02]  /*1a7a0*/  IMAD.MOV.U32 R11, RZ, RZ, 0x1f ;  /* 0x0000001fff0b7424 */ /* 0x000fe400078e00ff */
[----:B------:R-:W-:Y:S02]  /*1a7b0*/  IMAD.MOV.U32 R15, RZ, RZ, -0x1 ;  /* 0xffffffffff0f7424 */ /* 0x000fe400078e00ff */
[----:B0-----:R-:W-:-:S07]  /*1a7c0*/  IMAD.MOV.U32 R0, RZ, RZ, R14 ;  /* 0x000000ffff007224 */ /* 0x001fce00078e000e */
[----:B-----5:R-:W-:Y:S05]  /*1a7d0*/  WARPSYNC.COLLECTIVE R15, `(.L_x_1404) ;  /* 0x000000000f087348 */ /* 0x020fea0003c00000 */
[----:B------:R0:W1:Y:S02]  /*1a7e0*/  SHFL.IDX P6, R14, R13, R12, R11 ;  /* 0x0000000c0d0e7389 */ /* 0x00006400000c000b */
[----:B01---5:R-:W-:Y:S01]  /*1a7f0*/  ENDCOLLECTIVE ;  /* 0x000000000000791b */ /* 0x023fe20003800000 */
.L_x_1404:
[----:B------:R-:W-:Y:S01]  /*1a800*/  ULDC UR4, c[0x0][0xc3c] ;  /* 0x00030f0000047ab9 */ /* 0x000fe20000000800 */
[----:B------:R-:W-:Y:S01]  /*1a810*/  ULDC.64 UR6, c[0x0][0x208] ;  /* 0x0000820000067ab9 */ /* 0x000fe20000000a00 */
        /* <DEDUP_REMOVED lines=14> */
[----:B------:R-:W-:Y:S01]  /*1a900*/  ISETP.GE.U32.AND P5, PT, R16, 0x10, PT ;  /* 0x000000101000780c */ /* 0x000fe20003fa6070 */
[----:B--2---:R-:W-:Y:S01]  /*1a910*/  @!P1 IMAD.MOV.U32 R5, RZ, RZ, R6 ;  /* 0x000000ffff059224 */ /* 0x004fe200078e0006 */
[----:B------:R-:W-:-:S02]  /*1a920*/  CS2R R6, SRZ ;  /* 0x0000000000067805 */ /* 0x000fc4000001ff00 */
[----:B---3--:R-:W-:Y:S01]  /*1a930*/  @!P1 IMAD.MOV.U32 R7, RZ, RZ, R2 ;  /* 0x000000ffff079224 */ /* 0x008fe200078e0002 */
[----:B------:R-:W-:-:S03]  /*1a940*/  ISETP.NE.AND P1, PT, R16, RZ, PT ;  /* 0x000000ff1000720c */ /* 0x000fc60003f25270 */
[----:B------:R-:W-:-:S04]  /*1a950*/  IMAD R2, R7, R5, RZ ;  /* 0x0000000507027224 */ /* 0x000fc800078e02ff */
[----:B------:R-:W-:-:S07]  /*1a960*/  IMAD.MOV.U32 R13, RZ, RZ, R2 ;  /* 0x000000ffff0d7224 */ /* 0x000fce00078e0002 */
[----:B------:R-:W-:Y:S05]  /*1a970*/  WARPSYNC.COLLECTIVE R15, `(.L_x_1405) ;  /* 0x000000000f087348 */ /* 0x000fea0003c00000 */
[----:B------:R0:W1:Y:S02]  /*1a980*/  SHFL.UP P6, R14, R13, R12, R11 ;  /* 0x0400000c0d0e7389 */ /* 0x00006400000c000b */
[----:B01----:R-:W-:Y:S01]  /*1a990*/  ENDCOLLECTIVE ;  /* 0x000000000000791b */ /* 0x003fe20003800000 */
.L_x_1405:
        /* <DEDUP_REMOVED lines=8> */
.L_x_1406:
        /* <DEDUP_REMOVED lines=8> */
.L_x_1407:
        /* <DEDUP_REMOVED lines=8> */
.L_x_1408:
        /* <DEDUP_REMOVED lines=8> */
.L_x_1409:
        /* <DEDUP_REMOVED lines=9> */
.L_x_1410:
[----:B------:R-:W-:Y:S01]  /*1ac30*/  IMAD.MOV.U32 R10, RZ, RZ, R14 ;  /* 0x000000ffff0a7224 */ /* 0x000fe200078e000e */
[----:B------:R-:W-:Y:S06]  /*1ac40*/  BRA `(.L_x_1411) ;  /* 0xffffffd4003c7947 */ /* 0x000fec000383ffff */
.L_x_1348:
[----:B------:R-:W-:Y:S01]  /*1ac50*/  BSSY B0, `(.L_x_1412) ;  /* 0x0000008000007945 */ /* 0x000fe20003800000 */
[----:B------:R-:W-:Y:S02]  /*1ac60*/  IMAD.MOV.U32 R13, RZ, RZ, R2 ;  /* 0x000000ffff0d7224 */ /* 0x000fe400078e0002 */
[----:B------:R-:W-:Y:S02]  /*1ac70*/  IMAD.MOV.U32 R12, RZ, RZ, 0x1 ;  /* 0x00000001ff0c7424 */ /* 0x000fe400078e00ff */
[----:B------:R-:W-:Y:S02]  /*1ac80*/  IMAD.MOV.U32 R11, RZ, RZ, RZ ;  /* 0x000000ffff0b7224 */ /* 0x000fe400078e00ff */
[----:B------:R-:W-:-:S07]  /*1ac90*/  IMAD.MOV.U32 R15, RZ, RZ, -0x1 ;  /* 0xffffffffff0f7424 */ /* 0x000fce00078e00ff */
[----:B------:R-:W-:Y:S05]  /*1aca0*/  WARPSYNC.COLLECTIVE R15, `(.L_x_1413) ;  /* 0x000000000f087348 */ /* 0x000fea0003c00000 */
[----:B------:R0:W1:Y:S02]  /*1acb0*/  SHFL.UP P6, R14, R13, R12, R11 ;  /* 0x0400000c0d0e7389 */ /* 0x00006400000c000b */
[----:B01----:R-:W-:Y:S01]  /*1acc0*/  ENDCOLLECTIVE ;  /* 0x000000000000791b */ /* 0x003fe20003800000 */
.L_x_1413:
[----:B------:R-:W-:Y:S05]  /*1acd0*/  BSYNC B0 ;  /* 0x0000000000007941 */ /* 0x000fea0003800000 */
.L_x_1412:
        /* <DEDUP_REMOVED lines=10> */
.L_x_1414:
        /* <DEDUP_REMOVED lines=8> */
.L_x_1415:
        /* <DEDUP_REMOVED lines=8> */
.L_x_1416:
        /* <DEDUP_REMOVED lines=8> */
.L_x_1417:
        /* <DEDUP_REMOVED lines=9> */
.L_x_1418:
[----:B------:R-:W-:Y:S01]  /*1af90*/  IMAD.MOV.U32 R10, RZ, RZ, R14 ;  /* 0x000000ffff0a7224 */ /* 0x000fe200078e000e */
[----:B------:R-:W-:Y:S06]  /*1afa0*/  BRA `(.L_x_1419) ;  /* 0xffffffd400147947 */ /* 0x000fec000383ffff */
.L_x_1350:
[----:B------:R-:W-:Y:S01]  /*1afb0*/  BSSY B0, `(.L_x_1420) ;  /* 0x0000006000007945 */ /* 0x000fe20003800000 */
[----:B------:R-:W-:Y:S01]  /*1afc0*/  PLOP3.LUT P6, PT, P6, PT, PT, 0x8, 0x0 ;  /* 0x000000000000781c */ /* 0x000fe200037ce170 */
[----:B------:R-:W-:-:S12]  /*1afd0*/  IMAD.MOV.U32 R15, RZ, RZ, -0x1 ;  /* 0xffffffffff0f7424 */ /* 0x000fd800078e00ff */
[----:B0-----:R-:W-:Y:S05]  /*1afe0*/  WARPSYNC.COLLECTIVE R15, `(.L_x_1421) ;  /* 0x000000000f087348 */ /* 0x001fea0003c00000 */
[----:B------:R-:W-:Y:S01]  /*1aff0*/  VOTE.ANY R14, PT, P6 ;  /* 0x00000000000e7806 */ /* 0x000fe200030e0100 */
[----:B0-----:R-:W-:Y:S06]  /*1b000*/  ENDCOLLECTIVE ;  /* 0x000000000000791b */ /* 0x001fec0003800000 */
.L_x_1421:
[----:B------:R-:W-:Y:S05]  /*1b010*/  BSYNC B0 ;  /* 0x0000000000007941 */ /* 0x000fea0003800000 */
.L_x_1420:
[----:B------:R0:W5:Y:S01]  /*1b020*/  LDL.LU R16, [R1+0xc] ;  /* 0x00000c0001107983 */ /* 0x0001620000300800 */
[----:B------:R-:W-:Y:S02]  /*1b030*/  IMAD.MOV.U32 R3, RZ, RZ, R14 ;  /* 0x000000ffff037224 */ /* 0x000fe400078e000e */
[----:B------:R-:W-:Y:S02]  /*1b040*/  IMAD.MOV.U32 R13, RZ, RZ, R5 ;  /* 0x000000ffff0d7224 */ /* 0x000fe400078e0005 */
[----:B------:R-:W1:Y:S01]  /*1b050*/  POPC R9, R3 ;  /* 0x0000000300097309 */ /* 0x000e620000000000 */
[----:B------:R-:W-:Y:S02]  /*1b060*/  IMAD.MOV.U32 R11, RZ, RZ, 0x1f ;  /* 0x0000001fff0b7424 */ /* 0x000fe400078e00ff */
[----:B------:R-:W-:Y:S02]  /*1b070*/  IMAD.MOV.U32 R15, RZ, RZ, -0x1 ;  /* 0xffffffffff0f7424 */ /* 0x000fe400078e00ff */
[----:B01----:R-:W-:-:S07]  /*1b080*/  IMAD.MOV.U32 R12, RZ, RZ, R9 ;  /* 0x000000ffff0c7224 */ /* 0x003fce00078e0009 */
[----:B-----5:R-:W-:Y:S05]  /*1b090*/  WARPSYNC.COLLECTIVE R15, `(.L_x_1422) ;  /* 0x000000000f087348 */ /* 0x020fea0003c00000 */
[----:B------:R0:W1:Y:S02]  /*1b0a0*/  SHFL.IDX P6, R14, R13, R12, R11 ;  /* 0x0000000c0d0e7389 */ /* 0x00006400000c000b */
[----:B01---5:R-:W-:Y:S01]  /*1b0b0*/  ENDCOLLECTIVE ;  /* 0x000000000000791b */ /* 0x023fe20003800000 */
.L_x_1422:
[----:B------:R-:W-:Y:S02]  /*1b0c0*/  IMAD.MOV.U32 R13, RZ, RZ, R7 ;  /* 0x000000ffff0d7224 */ /* 0x000fe400078e0007 */
[----:B------:R-:W-:-:S07]  /*1b0d0*/  IMAD.MOV.U32 R4, RZ, RZ, R14 ;  /* 0x000000ffff047224 */ /* 0x000fce00078e000e */
[----:B------:R-:W-:Y:S05]  /*1b0e0*/  WARPSYNC.COLLECTIVE R15, `(.L_x_1423) ;  /* 0x000000000f087348 */ /* 0x000fea0003c00000 */
[----:B------:R0:W1:Y:S02]  /*1b0f0*/  SHFL.IDX P6, R14, R13, R12, R11 ;  /* 0x0000000c0d0e7389 */ /* 0x00006400000c000b */
[----:B01----:R-:W-:Y:S01]  /*1b100*/  ENDCOLLECTIVE ;  /* 0x000000000000791b */ /* 0x003fe20003800000 */
.L_x_1423:
[----:B------:R-:W-:Y:S02]  /*1b110*/  IMAD.MOV.U32 R7, RZ, RZ, R14 ;  /* 0x000000ffff077224 */ /* 0x000fe400078e000e */
[----:B------:R-:W-:-:S05]  /*1b120*/  IMAD.IADD R5, R9, 0x1, R16 ;  /* 0x0000000109057824 */ /* 0x000fca00078e0210 */
[----:B------:R0:W-:Y:S01]  /*1b130*/  STL [R1+0xc], R5 ;  /* 0x00000c0501007387 */ /* 0x0001e20000100800 */
[----:B------:R-:W-:Y:S05]  /*1b140*/  BRA `(.L_x_1424) ;  /* 0xffffffd000f47947 */ /* 0x000fea000383ffff */
.L_x_1352:
[----:B------:R-:W-:Y:S01]  /*1b150*/  BSSY B0, `(.L_x_1425) ;  /* 0x0000008000007945 */ /* 0x000fe20003800000 */
[----:B------:R-:W-:Y:S02]  /*1b160*/  IMAD.MOV.U32 R13, RZ, RZ, R2 ;  /* 0x000000ffff0d7224 */ /* 0x000fe400078e0002 */
[----:B------:R-:W-:Y:S02]  /*1b170*/  IMAD.MOV.U32 R12, RZ, RZ, R9 ;  /* 0x000000ffff0c7224 */ /* 0x000fe400078e0009 */
[----:B------:R-:W-:Y:S02]  /*1b180*/  IMAD.MOV.U32 R11, RZ, RZ, 0x1f ;  /* 0x0000001fff0b7424 */ /* 0x000fe400078e00ff */
[----:B------:R-:W-:-:S07]  /*1b190*/  IMAD.MOV.U32 R15, RZ, RZ, -0x1 ;  /* 0xffffffffff0f7424 */ /* 0x000fce00078e00ff */
[----:B0-----:R-:W-:Y:S05]  /*1b1a0*/  WARPSYNC.COLLECTIVE R15, `(.L_x_1426) ;  /* 0x000000000f087348 */ /* 0x001fea0003c00000 */
[----:B------:R1:W2:Y:S02]  /*1b1b0*/  SHFL.IDX P6, R14, R13, R12, R11 ;  /* 0x0000000c0d0e7389 */ /* 0x0002a400000c000b */
[----:B012---:R-:W-:Y:S01]  /*1b1c0*/  ENDCOLLECTIVE ;  /* 0x000000000000791b */ /* 0x007fe20003800000 */
.L_x_1426:
[----:B------:R-:W-:Y:S05]  /*1b1d0*/  BSYNC B0 ;  /* 0x0000000000007941 */ /* 0x000fea0003800000 */
.L_x_1425:
[----:B------:R-:W-:Y:S01]  /*1b1e0*/  IMAD.MOV.U32 R2, RZ, RZ, R14 ;  /* 0x000000ffff027224 */ /* 0x000fe200078e000e */
[----:B------:R-:W-:Y:S06]  /*1b1f0*/  BRA `(.L_x_1427) ;  /* 0xffffffd000e07947 */ /* 0x000fec000383ffff */
.L_x_1358:
[----:B0-----:R0:W1:Y:S02]  /*1b200*/  SYNCS.PHASECHK.TRANS64.TRYWAIT P0, [R0+URZ+0x2a820], R3 ;  /* 0x02a82003000075a7 */ /* 0x001064000800017f */
[----:B-1----:R-:W-:Y:S05]  /*1b210*/  @!P0 NANOSLEEP.SYNCS 0x989680 ;  /* 0x009896800000895d */ /* 0x002fea0003900000 */
[----:B------:R-:W1:Y:S02]  /*1b220*/  @!P0 SYNCS.PHASECHK.TRANS64 P0, [R0+URZ+0x2a820], R3 ;  /* 0x02a82003000085a7 */ /* 0x000e64000800007f */
[----:B-1----:R-:W-:Y:S05]  /*1b230*/  @!P0 BRA `(.L_x_1358) ;  /* 0xfffffffc00f08947 */ /* 0x002fea000383ffff */
[----:B------:R-:W-:Y:S05]  /*1b240*/  BRA `(.L_x_1428) ;  /* 0xffffffdc00847947 */ /* 0x000fea000383ffff */
.L_x_1359:
[----:B------:R-:W1:Y:S01]  /*1b250*/  S2R R2, SR_TID.X ;  /* 0x0000000000027919 */ /* 0x000e620000002100 */
[----:B------:R-:W-:Y:S01]  /*1b260*/  BSSY B0, `(.L_x_1429) ;  /* 0x000000a000007945 */ /* 0x000fe20003800000 */
[----:B------:R-:W-:Y:S02]  /*1b270*/  IMAD.MOV.U32 R12, RZ, RZ, RZ ;  /* 0x000000ffff0c7224 */ /* 0x000fe400078e00ff */
[----:B---3--:R-:W-:Y:S02]  /*1b280*/  IMAD.MOV.U32 R11, RZ, RZ, 0x1f ;  /* 0x0000001fff0b7424 */ /* 0x008fe400078e00ff */
[----:B------:R-:W-:Y:S01]  /*1b290*/  IMAD.MOV.U32 R15, RZ, RZ, -0x1 ;  /* 0xffffffffff0f7424 */ /* 0x000fe200078e00ff */
[----:B-1----:R-:W-:-:S04]  /*1b2a0*/  SHF.R.U32.HI R2, RZ, 0x5, R2 ;  /* 0x00000005ff027819 */ /* 0x002fc80000011602 */
[----:B------:R-:W-:-:S05]  /*1b2b0*/  LOP3.LUT R2, R2, 0x3, RZ, 0xc0, !PT ;  /* 0x0000000302027812 */ /* 0x000fca00078ec0ff */
[----:B------:R-:W-:-:S07]  /*1b2c0*/  IMAD.MOV.U32 R13, RZ, RZ, R2 ;  /* 0x000000ffff0d7224 */ /* 0x000fce00078e0002 */
[----:B0-----:R-:W-:Y:S05]  /*1b2d0*/  WARPSYNC.COLLECTIVE R15, `(.L_x_1430) ;  /* 0x000000000f087348 */ /* 0x001fea0003c00000 */
[----:B------:R1:W2:Y:S02]  /*1b2e0*/  SHFL.IDX P6, R14, R13, R12, R11 ;  /* 0x0000000c0d0e7389 */ /* 0x0002a400000c000b */
[----:B012---:R-:W-:Y:S01]  /*1b2f0*/  ENDCOLLECTIVE ;  /* 0x000000000000791b */ /* 0x007fe20003800000 */
.L_x_1430:
[----:B------:R-:W-:Y:S05]  /*1b300*/  BSYNC B0 ;  /* 0x0000000000007941 */ /* 0x000fea0003800000 */
.L_x_1429:
[----:B------:R-:W-:Y:S05]  /*1b310*/  BRA `(.L_x_1431) ;  /* 0xffffffdc006c7947 */ /* 0x000fea000383ffff */
.L_x_1362:
[----:B------:R-:W-:Y:S01]  /*1b320*/  BSSY B1, `(.L_x_1432) ;  /* 0x0000006000017945 */ /* 0x000fe20003800000 */
[----:B------:R-:W-:-:S07]  /*1b330*/  IMAD.MOV.U32 R15, RZ, RZ, -0x1 ;  /* 0xffffffffff0f7424 */ /* 0x000fce00078e00ff */
[----:B01-3--:R-:W-:Y:S05]  /*1b340*/  WARPSYNC.COLLECTIVE R15, `(.L_x_1433) ;  /* 0x000000000f0c7348 */ /* 0x00bfea0003c00000 */
[----:B------:R-:W-:Y:S02]  /*1b350*/  ELECT P6, UR62, PT ;  /* 0x00000000003e782f */ /* 0x000fe400038c0000 */
[----:B------:R-:W-:Y:S01]  /*1b360*/  MOV R14, UR62 ;  /* 0x0000003e000e7c02 */ /* 0x000fe20008000f00 */
[----:B01-3--:R-:W-:Y:S10]  /*1b370*/  ENDCOLLECTIVE ;  /* 0x000000000000791b */ /* 0x00bff40003800000 */
.L_x_1433:
[----:B------:R-:W-:Y:S05]  /*1b380*/  BSYNC B1 ;  /* 0x0000000000017941 */ /* 0x000fea0003800000 */
.L_x_1432:
[----:B------:R-:W-:Y:S05]  /*1b390*/  BRA `(.L_x_1434) ;  /* 0xffffffdc00647947 */ /* 0x000fea000383ffff */
.L_x_1364:
[----:B0-----:R0:W1:Y:S02]  /*1b3a0*/  SYNCS.PHASECHK.TRANS64.TRYWAIT P0, [R6+URZ], R5 ;  /* 0x00000005060075a7 */ /* 0x001064000800017f */
[----:B-1----:R-:W-:Y:S05]  /*1b3b0*/  @!P0 NANOSLEEP.SYNCS 0x989680 ;  /* 0x009896800000895d */ /* 0x002fea0003900000 */
[----:B------:R-:W1:Y:S02]  /*1b3c0*/  @!P0 SYNCS.PHASECHK.TRANS64 P0, [R6+URZ], R5 ;  /* 0x00000005060085a7 */ /* 0x000e64000800007f */
[----:B-1----:R-:W-:Y:S05]  /*1b3d0*/  @!P0 BRA `(.L_x_1364) ;  /* 0xfffffffc00f08947 */ /* 0x002fea000383ffff */
[----:B------:R-:W-:Y:S05]  /*1b3e0*/  BRA `(.L_x_1435) ;  /* 0xffffffdc00a47947 */ /* 0x000fea000383ffff */
.L_x_1365:
[----:B-1----:R1:W2:Y:S02]  /*1b3f0*/  SYNCS.PHASECHK.TRANS64.TRYWAIT P0, [R7+URZ], R2 ;  /* 0x00000002070075a7 */ /* 0x0022a4000800017f */
[----:B--2---:R-:W-:Y:S05]  /*1b400*/  @!P0 NANOSLEEP.SYNCS 0x989680 ;  /* 0x009896800000895d */ /* 0x004fea0003900000 */
[----:B------:R-:W2:Y:S02]  /*1b410*/  @!P0 SYNCS.PHASECHK.TRANS64 P0, [R7+URZ], R2 ;  /* 0x00000002070085a7 */ /* 0x000ea4000800007f */
[----:B--2---:R-:W-:Y:S05]  /*1b420*/  @!P0 BRA `(.L_x_1365) ;  /* 0xfffffffc00f08947 */ /* 0x004fea000383ffff */
[----:B------:R-:W-:Y:S05]  /*1b430*/  BRA `(.L_x_1436) ;  /* 0xffffffdc00987947 */ /* 0x000fea000383ffff */
.L_x_1367:
[----:B--2---:R2:W4:Y:S02]  /*1b440*/  SYNCS.PHASECHK.TRANS64.TRYWAIT P0, [R4+URZ], R5 ;  /* 0x00000005040075a7 */ /* 0x004524000800017f */
[----:B----4-:R-:W-:Y:S05]  /*1b450*/  @!P0 NANOSLEEP.SYNCS 0x989680 ;  /* 0x009896800000895d */ /* 0x010fea0003900000 */
[----:B------:R-:W4:Y:S02]  /*1b460*/  @!P0 SYNCS.PHASECHK.TRANS64 P0, [R4+URZ], R5 ;  /* 0x00000005040085a7 */ /* 0x000f24000800007f */
[----:B----4-:R-:W-:Y:S05]  /*1b470*/  @!P0 BRA `(.L_x_1367) ;  /* 0xfffffffc00f08947 */ /* 0x010fea000383ffff */
[----:B------:R-:W-:Y:S05]  /*1b480*/  BRA `(.L_x_1437) ;  /* 0xffffffdc009c7947 */ /* 0x000fea000383ffff */
.L_x_1438:
        /* <DEDUP_REMOVED lines=15> */
.L_x_15162:


//--------------------- .text._ZN7cutlass13device_kernelIN5flash11enable_sm90INS1_16FlashAttnFwdSm90INS1_25CollectiveMainloopFwdSm90ILi2EN4cute5tupleIJNS5_1CILi1EEES8_S8_EEENS6_IJNS7_ILi128EEENS7_ILi96EEENS7_ILi192EEEEEELi128ENS_6half_tEfNS_4arch4Sm90ELb0ELb1ELb1ELb1ELb0ELb1ELb0ELb1ELb1ELb1ELb1ELb0EEENS1_21CollectiveEpilogueFwdINS6_IJSA_SA_SB_EEES9_SE_SG_Li256ELb1ELb1ELb1ELb0EEENS1_36VarlenDynamicPersistentTileSchedulerILi128ELi96ELi256ELi128ELb1ELb1ELb1ELb1ELb0ELb1EEEEEEEEEvNT_6ParamsE --------------------------
	.section	.text._ZN7cutlass13device_kernelIN5flash11enable_sm90INS1_16FlashAttnFwdSm90INS1_25CollectiveMainloopFwdSm90ILi2EN4cute5tupleIJNS5_1CILi1EEES8_S8_EEENS6_IJNS7_ILi128EEENS7_ILi96EEENS7_ILi192EEEEEELi128ENS_6half_tEfNS_4arch4Sm90ELb0ELb1ELb1ELb1ELb0ELb1ELb0ELb1ELb1ELb1ELb1ELb0EEENS1_21CollectiveEpilogueFwdINS6_IJSA_SA_SB_EEES9_SE_SG_Li256ELb1ELb1ELb1ELb0EEENS1_36VarlenDynamicPersistentTileSchedulerILi128ELi96ELi256ELi128ELb1ELb1ELb1ELb1ELb0ELb1EEEEEEEEEvNT_6ParamsE,"ax",@progbits
	.align	128
.text._ZN7cutlass13device_kernelIN5flash11enable_sm90INS1_16FlashAttnFwdSm90INS1_25CollectiveMainloopFwdSm90ILi2EN4cute5tupleIJNS5_1CILi1EEES8_S8_EEENS6_IJNS7_ILi128EEENS7_ILi96EEENS7_ILi192EEEEEELi128ENS_6half_tEfNS_4arch4Sm90ELb0ELb1ELb1ELb1ELb0ELb1ELb0ELb1ELb1ELb1ELb1ELb0EEENS1_21CollectiveEpilogueFwdINS6_IJSA_SA_SB_EEES9_SE_SG_Li256ELb1ELb1ELb1ELb0EEENS1_36VarlenDynamicPersistentTileSchedulerILi128ELi96ELi256ELi128ELb1ELb1ELb1ELb1ELb0ELb1EEEEEEEEEvNT_6ParamsE:
        .type           _ZN7cutlass13device_kernelIN5flash11enable_sm90INS1_16FlashAttnFwdSm90INS1_25CollectiveMainloopFwdSm90ILi2EN4cute5tupleIJNS5_1CILi1EEES8_S8_EEENS6_IJNS7_ILi128EEENS7_ILi96EEENS7_ILi192EEEEEELi128ENS_6half_tEfNS_4arch4Sm90ELb0ELb1ELb1ELb1ELb0ELb1ELb0ELb1ELb1ELb1ELb1ELb0EEENS1_21CollectiveEpilogueFwdINS6_IJSA_SA_SB_EEES9_SE_SG_Li256ELb1ELb1ELb1ELb0EEENS1_36VarlenDynamicPersistentTileSchedulerILi128ELi96ELi256ELi128ELb1ELb1ELb1ELb1ELb0ELb1EEEEEEEEEvNT_6ParamsE,@function
        .size           _ZN7cutlass13device_kernelIN5flash11enable_sm90INS1_16FlashAttnFwdSm90INS1_25CollectiveMainloopFwdSm90ILi2EN4cute5tupleIJNS5_1CILi1EEES8_S8_EEENS6_IJNS7_ILi128EEENS7_ILi96EEENS7_ILi192EEEEEELi128ENS_6half_tEfNS_4arch4Sm90ELb0ELb1ELb1ELb1ELb0ELb1ELb0ELb1ELb1ELb1ELb1ELb0EEENS1_21CollectiveEpilogueFwdINS6_IJSA_SA_SB_EEES9_SE_SG_Li256ELb1ELb1ELb1ELb0EEENS1_36VarlenDynamicPersistentTileSchedulerILi128ELi96ELi256ELi128ELb1ELb1ELb1ELb1ELb0ELb1EEEEEEEEEvNT_6ParamsE,(.L_x_15163 - _ZN7cutlass13device_kernelIN5flash11enable_sm90INS1_16FlashAttnFwdSm90INS1_25CollectiveMainloopFwdSm90ILi2EN4cute5tupleIJNS5_1CILi1EEES8_S8_EEENS6_IJNS7_ILi128EEENS7_ILi96EEENS7_ILi192EEEEEELi128ENS_6half_tEfNS_4arch4Sm90ELb0ELb1ELb1ELb1ELb0ELb1ELb0ELb1ELb1ELb1ELb1ELb0EEENS1_21CollectiveEpilogueFwdINS6_IJSA_SA_SB_EEES9_SE_SG_Li256ELb1ELb1ELb1ELb0EEENS1_36VarlenDynamicPersistentTileSchedulerILi128ELi96ELi256ELi128ELb1ELb1ELb1ELb1ELb0ELb1EEEEEEEEEvNT_6ParamsE)
        .other          _ZN7cutlass13device_kernelIN5flash11enable_sm90INS1_16FlashAttnFwdSm90INS1_25CollectiveMainloopFwdSm90ILi2EN4cute5tupleIJNS5_1CILi1EEES8_S8_EEENS6_IJNS7_ILi128EEENS7_ILi96EEENS7_ILi192EEEEEELi128ENS_6half_tEfNS_4arch4Sm90ELb0ELb1ELb1ELb1ELb0ELb1ELb0ELb1ELb1ELb1ELb1ELb0EEENS1_21CollectiveEpilogueFwdINS6_IJSA_SA_SB_EEES9_SE_SG_Li256ELb1ELb1ELb1ELb0EEENS1_36VarlenDynamicPersistentTileSchedulerILi128ELi96ELi256ELi128ELb1ELb1ELb1ELb1ELb0ELb1EEEEEEEEEvNT_6ParamsE,@"STO_CUDA_ENTRY STV_DEFAULT"
_ZN7cutlass13device_kernelIN5flash11enable_sm90INS1_16FlashAttnFwdSm90INS1_25CollectiveMainloopFwdSm90ILi2EN4cute5tupleIJNS5_1CILi1EEES8_S8_EEENS6_IJNS7_ILi128EEENS7_ILi96EEENS7_ILi192EEEEEELi128ENS_6half_tEfNS_4arch4Sm90ELb0ELb1ELb1ELb1ELb0ELb1ELb0ELb1ELb1ELb1ELb1ELb0EEENS1_21CollectiveEpilogueFwdINS6_IJSA_SA_SB_EEES9_SE_SG_Li256ELb1ELb1ELb1ELb0EEENS1_36VarlenDynamicPersistentTileSchedulerILi128ELi96ELi256ELi128ELb1ELb1ELb1ELb1ELb0ELb1EEEEEEEEEvNT_6ParamsE:
        /* <DEDUP_REMOVED lines=24> */
.L_x_1440:
[----:B------:R-:W-:Y:S05]  /*0180*/  BSYNC B0 ;  /* 0x0000000000007941 */ /* 0x000fea0003800000 */
.L_x_1439:
        /* <DEDUP_REMOVED lines=41> */
.L_x_1441:
        /* <DEDUP_REMOVED lines=22> */
.L_x_1442:
        /* <DEDUP_REMOVED lines=18> */
.L_x_1443:
        /* <DEDUP_REMOVED lines=22> */
.L_x_1444:
        /* <DEDUP_REMOVED lines=22> */
.L_x_1445:
        /* <DEDUP_REMOVED lines=10> */
.L_x_1448:
        /* <DEDUP_REMOVED lines=16> */
[----:B------:R-:W-:Y:S01]  /*0b00*/  VIADD R6, R6, 0xffffff80 ;  /* 0xffffff8006067836 */ /* 0x000fe20000000000 */
[----:B------:R-:W-:Y:S01]  /*0b10*/  R2UR UR4, R2 ;  /* 0x00000000020472ca */ /* 0x000fe200000e0000 */
[----:B------:R-:W-:Y:S01]  /*0b20*/  IMAD.MOV.U32 R188, RZ, RZ, RZ ;  /* 0x000000ffffbc7224 */ /* 0x000fe200078e00ff */
[----:B------:R-:W-:Y:S01]  /*0b30*/  CS2R R22, SRZ ;  /* 0x0000000000167805 */ /* 0x000fe2000001ff00 */
[----:B------:R-:W-:Y:S01]  /*0b40*/  IMAD.MOV.U32 R16, RZ, RZ, RZ ;  /* 0x000000ffff107224 */ /* 0x000fe200078e00ff */
[----:B------:R-:W-:Y:S01]  /*0b50*/  SHF.R.S32.HI R3, RZ, 0x1f, R6 ;  /* 0x0000001fff037819 */ /* 0x000fe20000011406 */
[----:B------:R-:W-:-:S03]  /*0b60*/  IMAD.MOV.U32 R167, RZ, RZ, RZ ;  /* 0x000000ffffa77224 */ /* 0x000fc600078e00ff */
[CC--:B------:R-:W-:Y:S02]  /*0b70*/  LEA.HI R4, R3.reuse, R6.reuse, RZ, 0x4 ;  /* 0x0000000603047211 */ /* 0x0c0fe400078f20ff */
[----:B------:R-:W-:-:S03]  /*0b80*/  LEA.HI R209, R3, R6, RZ, 0x3 ;  /* 0x0000000603d17211 */ /* 0x000fc600078f18ff */
[----:B------:R-:W-:Y:S01]  /*0b90*/  UIADD3 UR4, UR4, 0xc400, URZ ;  /* 0x0000c40004047890 */ /* 0x000fe2000fffe03f */
[----:B------:R-:W-:Y:S02]  /*0ba0*/  LOP3.LUT R185, R209, 0xfffffff8, RZ, 0xc0, !PT ;  /* 0xfffffff8d1b97812 */ /* 0x000fe400078ec0ff */
[----:B------:R-:W-:-:S03]  /*0bb0*/  SHF.R.S32.HI R209, RZ, 0x3, R209 ;  /* 0x00000003ffd17819 */ /* 0x000fc600000114d1 */
[----:B------:R-:W-:-:S04]  /*0bc0*/  IMAD.IADD R185, R6, 0x1, -R185 ;  /* 0x0000000106b97824 */ /* 0x000fc800078e0ab9 */
[----:B------:R-:W-:-:S04]  /*0bd0*/  IMAD.SHL.U32 R182, R185, 0x8, RZ ;  /* 0x00000008b9b67824 */ /* 0x000fc800078e00ff */
[----:B------:R-:W-:Y:S01]  /*0be0*/  VIADD R184, R182, 0x40 ;  /* 0x00000040b6b87836 */ /* 0x000fe20000000000 */
[----:B--2---:R-:W-:Y:S02]  /*0bf0*/  R2UR UR5, R0 ;  /* 0x00000000000572ca */ /* 0x004fe400000e0000 */
[----:B------:R-:W-:-:S04]  /*0c00*/  LEA.HI R0, R3, R6, RZ, 0x7 ;  /* 0x0000000603007211 */ /* 0x000fc800078f38ff */
[----:B------:R-:W-:Y:S02]  /*0c10*/  LOP3.LUT R5, R0, 0xffffff80, RZ, 0xc0, !PT ;  /* 0xffffff8000057812 */ /* 0x000fe400078ec0ff */
[----:B------:R-:W-:-:S03]  /*0c20*/  SHF.R.S32.HI R13, RZ, 0x7, R0 ;  /* 0x00000007ff0d7819 */ /* 0x000fc60000011400 */
[----:B------:R-:W-:Y:S01]  /*0c30*/  IMAD.IADD R230, R6, 0x1, -R5 ;  /* 0x0000000106e67824 */ /* 0x000fe200078e0a05 */
[----:B------:R-:W-:Y:S01]  /*0c40*/  SHF.R.S32.HI R5, RZ, 0x4, R4 ;  /* 0x00000004ff057819 */ /* 0x000fe20000011404 */
[----:B------:R0:W-:Y:S01]  /*0c50*/  STL [R1+0x80], R13 ;  /* 0x0000800d01007387 */ /* 0x0001e20000100800 */
[----:B------:R-:W-:Y:S01]  /*0c60*/  LEA.HI R0, R0, R13, RZ, 0x1 ;  /* 0x0000000d00007211 */ /* 0x000fe200078f08ff */
[----:B------:R-:W-:Y:S01]  /*0c70*/  ULOP3.LUT UR5, UR5, 0x1, URZ, 0xfc, !UPT ;  /* 0x0000000105057892 */ /* 0x000fe2000f8efc3f */
[----:B------:R-:W-:Y:S02]  /*0c80*/  SHF.R.S32.HI R9, RZ, 0x1f, R230 ;  /* 0x0000001fff097819 */ /* 0x000fe400000114e6 */
[----:B------:R-:W-:Y:S02]  /*0c90*/  LEA.HI R7, R4, R5, RZ, 0x1 ;  /* 0x0000000504077211 */ /* 0x000fe400078f08ff */
[CC--:B------:R-:W-:Y:S02]  /*0ca0*/  LEA.HI R10, R9.reuse, R230.reuse, RZ, 0x2 ;  /* 0x000000e6090a7211 */ /* 0x0c0fe400078f10ff */
[----:B------:R-:W-:-:S02]  /*0cb0*/  LEA.HI R9, R9, R230, RZ, 0x5 ;  /* 0x000000e609097211 */ /* 0x000fc400078f28ff */
[--C-:B------:R-:W-:Y:S02]  /*0cc0*/  SHF.R.S32.HI R11, RZ, 0x2, R10.reuse ;  /* 0x00000002ff0b7819 */ /* 0x100fe4000001140a */
[----:B------:R-:W-:Y:S02]  /*0cd0*/  SHF.R.S32.HI R8, RZ, 0x1f, R10 ;  /* 0x0000001fff087819 */ /* 0x000fe4000001140a */
[----:B------:R-:W-:Y:S02]  /*0ce0*/  SHF.R.S32.HI R9, RZ, 0x5, R9 ;  /* 0x00000005ff097819 */ /* 0x000fe40000011409 */
[----:B------:R-:W-:Y:S02]  /*0cf0*/  LEA.HI R8, R8, R11, RZ, 0x3 ;  /* 0x0000000b08087211 */ /* 0x000fe400078f18ff */
[----:B------:R-:W-:Y:S02]  /*0d00*/  LOP3.LUT R0, R0, 0x3fffffe, RZ, 0xc0, !PT ;  /* 0x03fffffe00007812 */ /* 0x000fe400078ec0ff */
[----:B------:R-:W-:-:S02]  /*0d10*/  LOP3.LUT R12, R8, 0xfffffff8, RZ, 0xc0, !PT ;  /* 0xfffffff8080c7812 */ /* 0x000fc400078ec0ff */
[----:B------:R-:W-:Y:S01]  /*0d20*/  LOP3.LUT R8, R7, 0x1ffffffe, RZ, 0xc0, !PT ;  /* 0x1ffffffe07087812 */ /* 0x000fe200078ec0ff */
[----:B------:R-:W-:Y:S01]  /*0d30*/  IMAD.IADD R0, R13, 0x1, -R0 ;  /* 0x000000010d007824 */ /* 0x000fe200078e0a00 */
[----:B------:R-:W-:Y:S01]  /*0d40*/  LEA.HI R7, R3, R6, RZ, 0x2 ;  /* 0x0000000603077211 */ /* 0x000fe200078f10ff */
[----:B------:R-:W-:Y:S01]  /*0d50*/  IMAD.IADD R12, R11, 0x1, -R12 ;  /* 0x000000010b0c7824 */ /* 0x000fe200078e0a0c */
[----:B------:R-:W-:Y:S02]  /*0d60*/  IADD3 R8, R5, -R8, RZ ;  /* 0x8000000805087210 */ /* 0x000fe40007ffe0ff */
[----:B------:R-:W-:Y:S01]  /*0d70*/  LOP3.LUT R191, R7, 0xfffffffc, RZ, 0xc0, !PT ;  /* 0xfffffffc07bf7812 */ /* 0x000fe200078ec0ff */
[----:B------:R-:W-:Y:S01]  /*0d80*/  IMAD R9, R9, 0x10, R12 ;  /* 0x0000001009097824 */ /* 0x000fe200078e020c */
[--C-:B------:R-:W-:Y:S02]  /*0d90*/  SHF.R.S32.HI R162, RZ, 0x2, R7.reuse ;  /* 0x00000002ffa27819 */ /* 0x100fe40000011407 */
[----:B------:R-:W-:Y:S01]  /*0da0*/  SHF.R.S32.HI R7, RZ, 0x1f, R7 ;  /* 0x0000001fff077819 */ /* 0x000fe20000011407 */
[----:B------:R-:W-:Y:S01]  /*0db0*/  IMAD.IADD R191, R6, 0x1, -R191 ;  /* 0x0000000106bf7824 */ /* 0x000fe200078e0abf */
[----:B------:R-:W-:Y:S01]  /*0dc0*/  LEA.HI R5, R3, R6, RZ, 0x5 ;  /* 0x0000000603057211 */ /* 0x000fe200078f28ff */
[----:B------:R-:W-:Y:S01]  /*0dd0*/  VIADD R189, R162, 0x40 ;  /* 0x00000040a2bd7836 */ /* 0x000fe20000000000 */
[----:B------:R-:W-:Y:S01]  /*0de0*/  LEA.HI R7, R7, R162, RZ, 0x3 ;  /* 0x000000a207077211 */ /* 0x000fe200078f18ff */
[----:B------:R-:W-:Y:S01]  /*0df0*/  IMAD.SHL.U32 R160, R191, 0x4, RZ ;  /* 0x00000004bfa07824 */ /* 0x000fe200078e00ff */
[----:B------:R-:W-:Y:S01]  /*0e00*/  LOP3.LUT R3, R4, 0x3fffff0, RZ, 0xc0, !PT ;  /* 0x03fffff004037812 */ /* 0x000fe200078ec0ff */
[----:B------:R-:W-:Y:S01]  /*0e10*/  IMAD R12, R0, 0x40, R9 ;  /* 0x00000040000c7824 */ /* 0x000fe200078e0209 */
[----:B------:R-:W-:Y:S01]  /*0e20*/  SHF.R.S32.HI R0, RZ, 0x1f, R189 ;  /* 0x0000001fff007819 */ /* 0x000fe200000114bd */
[C---:B------:R-:W-:Y:S01]  /*0e30*/  VIADD R168, R160.reuse, 0x40 ;  /* 0x00000040a0a87836 */ /* 0x040fe20000000000 */
[----:B------:R-:W-:Y:S01]  /*0e40*/  IADD3 R169, R160, 0x20, RZ ;  /* 0x00000020a0a97810 */ /* 0x000fe20007ffe0ff */
[----:B------:R-:W-:Y:S01]  /*0e50*/  IMAD.IADD R3, R6, 0x1, -R3 ;  /* 0x0000000106037824 */ /* 0x000fe200078e0a03 */
[----:B------:R-:W-:Y:S01]  /*0e60*/  LOP3.LUT R7, R7, 0xfffffff8, RZ, 0xc0, !PT ;  /* 0xfffffff807077812 */ /* 0x000fe200078ec0ff */
[C---:B------:R-:W-:Y:S01]  /*0e70*/  IMAD.IADD R166, R160.reuse, 0x1, R168 ;  /* 0x00000001a0a67824 */ /* 0x040fe200078e02a8 */
[----:B------:R-:W-:Y:S01]  /*0e80*/  SHF.R.S32.HI R4, RZ, 0x5, R5 ;  /* 0x00000005ff047819 */ /* 0x000fe20000011405 */
[----:B------:R-:W-:Y:S01]  /*0e90*/  IMAD.IADD R165, R160, 0x1, R169 ;  /* 0x00000001a0a57824 */ /* 0x000fe200078e02a9 */
[----:B------:R-:W-:Y:S01]  /*0ea0*/  LEA.HI R0, R0, R189, RZ, 0x3 ;  /* 0x000000bd00007211 */ /* 0x000fe200078f18ff */
[----:B------:R-:W-:Y:S01]  /*0eb0*/  IMAD.IADD R229, R162, 0x1, -R7 ;  /* 0x00000001a2e57824 */ /* 0x000fe200078e0a07 */
[----:B------:R-:W-:Y:S01]  /*0ec0*/  STL [R1+0x84], R12 ;  /* 0x0000840c01007387 */ /* 0x000fe20000100800 */
[----:B------:R-:W-:Y:S01]  /*0ed0*/  IMAD R3, R4, 0x10, R3 ;  /* 0x0000001004037824 */ /* 0x000fe200078e0203 */
[----:B------:R-:W-:Y:S01]  /*0ee0*/  SHF.L.U32 R18, R191, 0x3, RZ ;  /* 0x00000003bf127819 */ /* 0x000fe200000006ff */
[----:B------:R-:W-:Y:S01]  /*0ef0*/  IMAD.SHL.U32 R0, R0, 0x40, RZ ;  /* 0x0000004000007824 */ /* 0x000fe200078e00ff */
[----:B------:R-:W-:Y:S01]  /*0f00*/  SHF.R.S32.HI R227, RZ, 0x1f, R169 ;  /* 0x0000001fffe37819 */ /* 0x000fe200000114a9 */
[----:B------:R-:W-:Y:S01]  /*0f10*/  IMAD.SHL.U32 R177, R4, 0x200, RZ ;  /* 0x0000020004b17824 */ /* 0x000fe200078e00ff */
[----:B------:R-:W-:Y:S01]  /*0f20*/  SHF.R.S32.HI R4, RZ, 0x1f, R165 ;  /* 0x0000001fff047819 */ /* 0x000fe200000114a5 */
[----:B------:R-:W-:Y:S01]  /*0f30*/  IMAD.SHL.U32 R173, R189, 0x40, RZ ;  /* 0x00000040bdad7824 */ /* 0x000fe200078e00ff */
[----:B------:R-:W-:Y:S01]  /*0f40*/  LEA R11, R3, R8, 0x3 ;  /* 0x00000008030b7211 */ /* 0x000fe200078e18ff */
[----:B------:R-:W-:Y:S01]  /*0f50*/  IMAD.SHL.U32 R175, R229, 0x40, RZ ;  /* 0x00000040e5af7824 */ /* 0x000fe200078e00ff */
[----:B------:R-:W-:Y:S01]  /*0f60*/  LOP3.LUT R179, R0, 0xfffffe00, RZ, 0xc0, !PT ;  /* 0xfffffe0000b37812 */ /* 0x000fe200078ec0ff */
[C---:B------:R-:W-:Y:S01]  /*0f70*/  VIADD R171, R160.reuse, 0x10 ;  /* 0x00000010a0ab7836 */ /* 0x040fe20000000000 */
[----:B------:R-:W-:Y:S01]  /*0f80*/  SHF.R.S32.HI R3, RZ, 0x1f, R166 ;  /* 0x0000001fff037819 */ /* 0x000fe200000114a6 */
[----:B------:R-:W-:Y:S01]  /*0f90*/  VIADD R170, R160, 0x30 ;  /* 0x00000030a0aa7836 */ /* 0x000fe20000000000 */
[----:B------:R-:W-:Y:S01]  /*0fa0*/  LEA.HI R0, R4, R165, RZ, 0x6 ;  /* 0x000000a504007211 */ /* 0x000fe200078f30ff */
[----:B------:R-:W-:Y:S01]  /*0fb0*/  VIADD R172, R160, 0x50 ;  /* 0x00000050a0ac7836 */ /* 0x000fe20000000000 */
[----:B------:R-:W-:-:S02]  /*0fc0*/  LOP3.LUT R173, R173, 0x1c0, RZ, 0xc0, !PT ;  /* 0x000001c0adad7812 */ /* 0x000fc400078ec0ff */
[----:B------:R-:W-:Y:S01]  /*0fd0*/  LOP3.LUT R175, R175, 0x1c0, RZ, 0xc0, !PT ;  /* 0x000001c0afaf7812 */ /* 0x000fe200078ec0ff */
[----:B------:R-:W-:Y:S01]  /*0fe0*/  IMAD.SHL.U32 R0, R0, 0x80, RZ ;  /* 0x0000008000007824 */ /* 0x000fe200078e00ff */
[----:B------:R-:W-:Y:S02]  /*0ff0*/  LEA.HI R222, R4, R165, RZ, 0x3 ;  /* 0x000000a504de7211 */ /* 0x000fe400078f18ff */
[CC--:B------:R-:W-:Y:S02]  /*1000*/  LEA.HI R5, R3.reuse, R166.reuse, RZ, 0x6 ;  /* 0x000000a603057211 */ /* 0x0c0fe400078f30ff */
[----:B------:R-:W-:Y:S02]  /*1010*/  LEA.HI R4, R3, R166, RZ, 0x3 ;  /* 0x000000a603047211 */ /* 0x000fe400078f18ff */
[----:B0-----:R-:W-:Y:S02]  /*1020*/  SHF.R.U32.HI R13, RZ, 0x3, R173 ;  /* 0x00000003ff0d7819 */ /* 0x001fe400000116ad */
[----:B------:R-:W-:-:S02]  /*1030*/  SHF.R.U32.HI R176, RZ, 0x3, R175 ;  /* 0x00000003ffb07819 */ /* 0x000fc400000116af */
[--C-:B------:R-:W-:Y:S02]  /*1040*/  LOP3.LUT R3, R175, 0x38, R222.reuse, 0xf8, !PT ;  /* 0x00000038af037812 */ /* 0x100fe400078ef8de */
[----:B------:R-:W-:Y:S02]  /*1050*/  LOP3.LUT R7, R173, 0x38, R222, 0xf8, !PT ;  /* 0x00000038ad077812 */ /* 0x000fe400078ef8de */
[----:B------:R-:W-:Y:S02]  /*1060*/  SHF.L.U32 R6, R5, 0x7, RZ ;  /* 0x0000000705067819 */ /* 0x000fe400000006ff */
[----:B------:R-:W-:Y:S02]  /*1070*/  LOP3.LUT R5, R175, 0x38, R4, 0xf8, !PT ;  /* 0x00000038af057812 */ /* 0x000fe400078ef804 */
[----:B------:R-:W-:Y:S02]  /*1080*/  LOP3.LUT R0, R0, 0xffffe000, RZ, 0xc0, !PT ;  /* 0xffffe00000007812 */ /* 0x000fe400078ec0ff */
[----:B------:R-:W-:-:S02]  /*1090*/  LOP3.LUT R3, R3, R176, RZ, 0x3c, !PT ;  /* 0x000000b003037212 */ /* 0x000fc400078e3cff */
[----:B------:R-:W-:Y:S02]  /*10a0*/  LOP3.LUT R8, R7, R13, RZ, 0x3c, !PT ;  /* 0x0000000d07087212 */ /* 0x000fe400078e3cff */
[----:B------:R-:W-:Y:S02]  /*10b0*/  LOP3.LUT R7, R5, R176, RZ, 0x3c, !PT ;  /* 0x000000b005077212 */ /* 0x000fe400078e3cff */
[-C--:B------:R-:W-:Y:S01]  /*10c0*/  IADD3 R5, R3, R0.reuse, R177 ;  /* 0x0000000003057210 */ /* 0x080fe20007ffe0b1 */
[----:B------:R-:W-:Y:S01]  /*10d0*/  IMAD.U32 R3, RZ, RZ, UR4 ;  /* 0x00000004ff037e24 */ /* 0x000fe2000f8e00ff */
[----:B------:R-:W-:Y:S01]  /*10e0*/  IADD3 R8, R8, R0, R179 ;  /* 0x0000000008087210 */ /* 0x000fe20007ffe0b3 */
[----:B------:R-:W-:Y:S01]  /*10f0*/  IMAD.U32 R0, RZ, RZ, UR5 ;  /* 0x00000005ff007e24 */ /* 0x000fe2000f8e00ff */
[----:B------:R-:W-:Y:S02]  /*1100*/  LOP3.LUT R9, R173, 0x38, R4, 0xf8, !PT ;  /* 0x00000038ad097812 */ /* 0x000fe400078ef804 */
[----:B------:R-:W-:-:S02]  /*1110*/  LOP3.LUT R6, R6, 0xffffe000, RZ, 0xc0, !PT ;  /* 0xffffe00006067812 */ /* 0x000fc400078ec0ff */
[----:B------:R0:W-:Y:S01]  /*1120*/  STL [R1+0x3c], R0 ;  /* 0x00003c0001007387 */ /* 0x0001e20000100800 */
[----:B------:R-:W-:Y:S02]  /*1130*/  LOP3.LUT R9, R9, R13, RZ, 0x3c, !PT ;  /* 0x0000000d09097212 */ /* 0x000fe400078e3cff */
[-C--:B------:R-:W-:Y:S01]  /*1140*/  IADD3 R7, R7, R6.reuse, R177 ;  /* 0x0000000607077210 */ /* 0x080fe20007ffe0b1 */
[----:B------:R1:W-:Y:S01]  /*1150*/  STL [R1+0x7c], R3 ;  /* 0x00007c0301007387 */ /* 0x0003e20000100800 */
[----:B------:R-:W-:Y:S02]  /*1160*/  IADD3 R9, R9, R6, R179 ;  /* 0x0000000609097210 */ /* 0x000fe40007ffe0b3 */
[----:B------:R-:W-:Y:S02]  /*1170*/  LOP3.LUT R6, R173, 0x38, R18, 0xf8, !PT ;  /* 0x00000038ad067812 */ /* 0x000fe400078ef812 */
[----:B------:R-:W-:Y:S02]  /*1180*/  SHF.R.S32.HI R223, RZ, 0x3, R4 ;  /* 0x00000003ffdf7819 */ /* 0x000fe40000011404 */
[----:B------:R-:W-:-:S02]  /*1190*/  LOP3.LUT R6, R179, R6, R13, 0xf6, !PT ;  /* 0x00000006b3067212 */ /* 0x000fc400078ef60d */
[----:B0-----:R-:W-:Y:S02]  /*11a0*/  LEA.HI R0, R191, R191, RZ, 0x1 ;  /* 0x000000bfbf007211 */ /* 0x001fe400078f08ff */
[----:B-1----:R-:W-:Y:S02]  /*11b0*/  SHF.R.S32.HI R3, RZ, 0x1f, R182 ;  /* 0x0000001fff037819 */ /* 0x002fe400000114b6 */
[----:B------:R-:W-:Y:S02]  /*11c0*/  LOP3.LUT R3, R10, 0x7ffffffc, RZ, 0xc0, !PT ;  /* 0x7ffffffc0a037812 */ /* 0x000fe400078ec0ff */
[----:B------:R-:W-:Y:S02]  /*11d0*/  SHF.R.S32.HI R10, RZ, 0x1f, R184 ;  /* 0x0000001fff0a7819 */ /* 0x000fe400000114b8 */
[----:B------:R-:W-:Y:S01]  /*11e0*/  SHF.L.U32 R10, R11, 0x3, RZ ;  /* 0x000000030b0a7819 */ /* 0x000fe200000006ff */
[----:B------:R-:W-:Y:S01]  /*11f0*/  IMAD.IADD R3, R230, 0x1, -R3 ;  /* 0x00000001e6037824 */ /* 0x000fe200078e0a03 */
[----:B------:R-:W-:-:S02]  /*1200*/  LOP3.LUT R0, R0, 0x1ffffffe, RZ, 0xc0, !PT ;  /* 0x1ffffffe00007812 */ /* 0x000fc400078ec0ff */
[----:B------:R-:W-:Y:S01]  /*1210*/  SHF.R.S32.HI R228, RZ, 0x1f, R171 ;  /* 0x0000001fffe47819 */ /* 0x000fe200000114ab */
[----:B------:R-:W-:Y:S01]  /*1220*/  IMAD.SHL.U32 R174, R3, 0x2, RZ ;  /* 0x0000000203ae7824 */ /* 0x000fe200078e00ff */
[----:B------:R-:W-:Y:S01]  /*1230*/  LEA R3, R6, UR4, 0x1 ;  /* 0x0000000406037c11 */ /* 0x000fe2000f8e08ff */
[----:B------:R-:W-:Y:S01]  /*1240*/  STL [R1+0x88], R10 ;  /* 0x0000880a01007387 */ /* 0x000fe20000100800 */
[----:B------:R-:W-:Y:S01]  /*1250*/  IMAD.IADD R0, R191, 0x1, -R0 ;  /* 0x00000001bf007824 */ /* 0x000fe200078e0a00 */
[----:B------:R-:W-:Y:S01]  /*1260*/  SHF.R.S32.HI R226, RZ, 0x1f, R170 ;  /* 0x0000001fffe27819 */ /* 0x000fe200000114aa */
[C---:B------:R-:W-:Y:S01]  /*1270*/  VIADD R204, R174.reuse, 0x18 ;  /* 0x00000018aecc7836 */ /* 0x040fe20000000000 */
[C---:B------:R-:W-:Y:S01]  /*1280*/  IADD3 R201, R174.reuse, 0x30, RZ ;  /* 0x00000030aec97810 */ /* 0x040fe20007ffe0ff */
[C---:B------:R-:W-:Y:S01]  /*1290*/  VIADD R198, R174.reuse, 0x48 ;  /* 0x00000048aec67836 */ /* 0x040fe20000000000 */
[----:B------:R0:W-:Y:S01]  /*12a0*/  STL [R1+0x74], R3 ;  /* 0x0000740301007387 */ /* 0x0001e20000100800 */
[C---:B------:R-:W-:Y:S01]  /*12b0*/  VIADD R206, R174.reuse, 0x10 ;  /* 0x00000010aece7836 */ /* 0x040fe20000000000 */
[C---:B------:R-:W-:Y:S01]  /*12c0*/  IADD3 R194, R174.reuse, 0x68, RZ ;  /* 0x00000068aec27810 */ /* 0x040fe20007ffe0ff */
[C---:B------:R-:W-:Y:S01]  /*12d0*/  VIADD R202, R174.reuse, 0x28 ;  /* 0x00000028aeca7836 */ /* 0x040fe20000000000 */
[----:B------:R-:W-:Y:S01]  /*12e0*/  SHF.R.S32.HI R225, RZ, 0x1f, R168 ;  /* 0x0000001fffe17819 */ /* 0x000fe200000114a8 */
[C---:B------:R-:W-:Y:S01]  /*12f0*/  VIADD R199, R174.reuse, 0x40 ;  /* 0x00000040aec77836 */ /* 0x040fe20000000000 */
[----:B------:R-:W-:Y:S01]  /*1300*/  SHF.R.S32.HI R4, RZ, 0x1f, R206 ;  /* 0x0000001fff047819 */ /* 0x000fe200000114ce */
[C---:B------:R-:W-:Y:S01]  /*1310*/  VIADD R208, R174.reuse, 0x8 ;  /* 0x00000008aed07836 */ /* 0x040fe20000000000 */
[----:B------:R-:W-:Y:S01]  /*1320*/  SHF.R.S32.HI R4, RZ, 0x1f, R202 ;  /* 0x0000001fff047819 */ /* 0x000fe200000114ca */
[C---:B------:R-:W-:Y:S01]  /*1330*/  VIADD R203, R174.reuse, 0x20 ;  /* 0x00000020aecb7836 */ /* 0x040fe20000000000 */
[----:B0-----:R-:W-:Y:S01]  /*1340*/  SHF.R.S32.HI R3, RZ, 0x1f, R204 ;  /* 0x0000001fff037819 */ /* 0x001fe200000114cc */
[C---:B------:R-:W-:Y:S01]  /*1350*/  VIADD R200, R174.reuse, 0x38 ;  /* 0x00000038aec87836 */ /* 0x040fe20000000000 */
[----:B------:R-:W-:Y:S01]  /*1360*/  SHF.R.S32.HI R3, RZ, 0x1f, R201 ;  /* 0x0000001fff037819 */ /* 0x000fe200000114c9 */
[C---:B------:R-:W-:Y:S01]  /*1370*/  VIADD R197, R174.reuse, 0x50 ;  /* 0x00000050aec57836 */ /* 0x040fe20000000000 */
[----:B------:R-:W-:Y:S01]  /*1380*/  SHF.R.S32.HI R3, RZ, 0x1f, R198 ;  /* 0x0000001fff037819 */ /* 0x000fe200000114c6 */
[C---:B------:R-:W-:Y:S01]  /*1390*/  VIADD R196, R174.reuse, 0x58 ;  /* 0x00000058aec47836 */ /* 0x040fe20000000000 */
[----:B------:R-:W-:Y:S01]  /*13a0*/  LEA R3, R5, UR4, 0x1 ;  /* 0x0000000405037c11 */ /* 0x000fe2000f8e08ff */
[C---:B------:R-:W-:Y:S01]  /*13b0*/  VIADD R195, R174.reuse, 0x60 ;  /* 0x00000060aec37836 */ /* 0x040fe20000000000 */
[----:B------:R-:W-:Y:S01]  /*13c0*/  SHF.R.S32.HI R4, RZ, 0x1f, R199 ;  /* 0x0000001fff047819 */ /* 0x000fe200000114c7 */
[----:B------:R-:W-:Y:S01]  /*13d0*/  VIADD R193, R174, 0x70 ;  /* 0x00000070aec17836 */ /* 0x000fe20000000000 */
[----:B------:R-:W-:Y:S01]  /*13e0*/  LEA R5, R8, UR4, 0x1 ;  /* 0x0000000408057c11 */ /* 0x000fe2000f8e08ff */
[----:B------:R0:W-:Y:S01]  /*13f0*/  STL [R1+0x78], R3 ;  /* 0x0000780301007387 */ /* 0x0001e20000100800 */
[----:B------:R-:W-:Y:S01]  /*1400*/  LEA R4, R7, UR4, 0x1 ;  /* 0x0000000407047c11 */ /* 0x000fe2000f8e08ff */
[----:B------:R-:W-:Y:S01]  /*1410*/  VIADD R192, R174, 0x78 ;  /* 0x00000078aec07836 */ /* 0x000fe20000000000 */
[----:B------:R-:W-:Y:S01]  /*1420*/  SHF.R.S32.HI R6, RZ, 0x1f, R208 ;  /* 0x0000001fff067819 */ /* 0x000fe200000114d0 */
[----:B------:R1:W-:Y:S01]  /*1430*/  STL [R1+0x6c], R5 ;  /* 0x00006c0501007387 */ /* 0x0003e20000100800 */
[----:B------:R-:W-:Y:S01]  /*1440*/  SHF.R.S32.HI R6, RZ, 0x1f, R203 ;  /* 0x0000001fff067819 */ /* 0x000fe200000114cb */
[----:B------:R-:W-:Y:S01]  /*1450*/  IMAD R181, R0, 0x8, R12 ;  /* 0x0000000800b57824 */ /* 0x000fe200078e020c */
[----:B------:R-:W-:Y:S01]  /*1460*/  SHF.R.S32.HI R224, RZ, 0x1f, R172 ;  /* 0x0000001fffe07819 */ /* 0x000fe200000114ac */
[----:B------:R1:W-:Y:S01]  /*1470*/  STL [R1+0x70], R4 ;  /* 0x0000700401007387 */ /* 0x0003e20000100800 */
[----:B------:R-:W-:-:S02]  /*1480*/  SHF.R.S32.HI R222, RZ, 0x3, R222 ;  /* 0x00000003ffde7819 */ /* 0x000fc400000114de */
[----:B0-----:R-:W-:Y:S02]  /*1490*/  LEA R3, R9, UR4, 0x1 ;  /* 0x0000000409037c11 */ /* 0x001fe4000f8e08ff */
[----:B------:R-:W-:Y:S02]  /*14a0*/  SHF.R.S32.HI R6, RZ, 0x1f, R200 ;  /* 0x0000001fff067819 */ /* 0x000fe400000114c8 */
[----:B------:R-:W-:Y:S01]  /*14b0*/  SHF.R.S32.HI R237, RZ, 0x1f, R197 ;  /* 0x0000001fffed7819 */ /* 0x000fe200000114c5 */
[----:B------:R1:W-:Y:S01]  /*14c0*/  STL [R1+0x68], R3 ;  /* 0x0000680301007387 */ /* 0x0003e20000100800 */
[----:B------:R-:W-:Y:S02]  /*14d0*/  SHF.R.S32.HI R236, RZ, 0x1f, R196 ;  /* 0x0000001fffec7819 */ /* 0x000fe400000114c4 */
[----:B------:R-:W-:Y:S02]  /*14e0*/  SHF.R.S32.HI R235, RZ, 0x1f, R195 ;  /* 0x0000001fffeb7819 */ /* 0x000fe400000114c3 */
[----:B------:R-:W-:-:S02]  /*14f0*/  SHF.R.S32.HI R234, RZ, 0x1f, R194 ;  /* 0x0000001fffea7819 */ /* 0x000fc400000114c2 */
[----:B------:R-:W-:Y:S02]  /*1500*/  SHF.R.S32.HI R233, RZ, 0x1f, R193 ;  /* 0x0000001fffe97819 */ /* 0x000fe400000114c1 */
[----:B------:R-:W-:-:S07]  /*1510*/  SHF.R.S32.HI R231, RZ, 0x1f, R192 ;  /* 0x0000001fffe77819 */ /* 0x000fce00000114c0 */
.L_x_1742:
[----:B------:R-:W-:Y:S01]  /*1520*/  ULDC.64 UR4, c[0x0][0xa28] ;  /* 0x00028a0000047ab9 */ /* 0x000fe20000000a00 */
[----:B0123--:R-:W0:Y:S01]  /*1530*/  LDC.64 R6, c[0x0][0xa08] ;  /* 0x00028200ff067b82 */ /* 0x00fe220000000a00 */
[----:B------:R-:W-:Y:S01]  /*1540*/  ISETP.NE.U32.AND P0, PT, RZ, UR4, PT ;  /* 0x00000004ff007c0c */ /* 0x000fe2000bf05070 */
[----:B------:R-:W-:Y:S01]  /*1550*/  IMAD.MOV.U32 R12, RZ, RZ, RZ ;  /* 0x000000ffff0c7224 */ /* 0x000fe200078e00ff */
[----:B------:R-:W-:Y:S01]  /*1560*/  ULDC.64 UR6, c[0x0][0xa20] ;  /* 0x0002880000067ab9 */ /* 0x000fe20000000a00 */
[----:B------:R-:W-:Y:S01]  /*1570*/  IMAD.MOV.U32 R26, RZ, RZ, RZ ;  /* 0x000000ffff1a7224 */ /* 0x000fe200078e00ff */
[----:B------:R-:W-:Y:S01]  /*1580*/  ISETP.NE.AND.EX P0, PT, RZ, UR5, PT, P0 ;  /* 0x00000005ff007c0c */ /* 0x000fe2000bf05300 */
[----:B------:R-:W-:Y:S02]  /*1590*/  ULDC.64 UR4, c[0x0][0xa18] ;  /* 0x0002860000047ab9 */ /* 0x000fe40000000a00 */
[----:B------:R-:W-:-:S04]  /*15a0*/  ISETP.NE.U32.AND P1, PT, RZ, UR4, PT ;  /* 0x00000004ff007c0c */ /* 0x000fc8000bf25070 */
[----:B------:R-:W-:Y:S01]  /*15b0*/  ISETP.NE.AND.EX P1, PT, RZ, UR5, PT, P1 ;  /* 0x00000005ff007c0c */ /* 0x000fe2000bf25310 */
[----:B------:R-:W-:Y:S02]  /*15c0*/  ULDC.64 UR4, c[0x0][0xa08] ;  /* 0x0002820000047ab9 */ /* 0x000fe40000000a00 */
[----:B------:R-:W-:-:S03]  /*15d0*/  ISETP.NE.U32.AND P3, PT, RZ, UR4, PT ;  /* 0x00000004ff007c0c */ /* 0x000fc6000bf65070 */
[----:B-1--4-:R-:W1:Y:S01]  /*15e0*/  @P0 LDC.64 R4, c[0x0][0xa28] ;  /* 0x00028a00ff040b82 */ /* 0x012e620000000a00 */
[----:B------:R-:W-:Y:S01]  /*15f0*/  ISETP.NE.AND.EX P3, PT, RZ, UR5, PT, P3 ;  /* 0x00000005ff007c0c */ /* 0x000fe2000bf65330 */
[----:B0-----:R-:W-:-:S06]  /*1600*/  IMAD.WIDE R10, R31, 0x4, R6 ;  /* 0x000000041f0a7825 */ /* 0x001fcc00078e0206 */
[----:B------:R-:W0:Y:S01]  /*1610*/  @P1 LDC.64 R8, c[0x0][0xa18] ;  /* 0x00028600ff081b82 */ /* 0x000e220000000a00 */
[----:B------:R-:W-:Y:S02]  /*1620*/  ULDC UR4, c[0x0][0x288] ;  /* 0x0000a20000047ab9 */ /* 0x000fe40000000800 */
[----:B------:R-:W-:Y:S01]  /*1630*/  IMAD.U32 R163, RZ, RZ, UR4 ;  /* 0x00000004ffa37e24 */ /* 0x000fe2000f8e00ff */
[----:B------:R-:W-:Y:S02]  /*1640*/  ULDC.64 UR4, c[0x0][0x418] ;  /* 0x0001060000047ab9 */ /* 0x000fe40000000a00 */
[----:B------:R2:W5:Y:S01]  /*1650*/  @P3 LDG.E R26, desc[UR46][R10.64] ;  /* 0x0000002e0a1a3981 */ /* 0x000562000c1e1900 */
[----:B-1----:R-:W-:-:S05]  /*1660*/  @P0 IMAD.WIDE R4, R31, 0x4, R4 ;  /* 0x000000041f040825 */ /* 0x002fca00078e0204 */
[----:B------:R2:W5:Y:S01]  /*1670*/  @P0 LDG.E R12, desc[UR46][R4.64] ;  /* 0x0000002e040c0981 */ /* 0x000562000c1e1900 */
[----:B0-----:R-:W-:-:S05]  /*1680*/  @P1 IMAD.WIDE R6, R31, 0x4, R8 ;  /* 0x000000041f061825 */ /* 0x001fca00078e0208 */
[----:B------:R2:W5:Y:S01]  /*1690*/  @P1 LDG.E R163, desc[UR46][R6.64] ;  /* 0x0000002e06a31981 */ /* 0x000562000c1e1900 */
[----:B------:R-:W-:Y:S01]  /*16a0*/  UISETP.NE.U32.AND UP0, UPT, UR4, URZ, UPT ;  /* 0x0000003f0400728c */ /* 0x000fe2000bf05070 */
[----:B------:R-:W-:Y:S01]  /*16b0*/  ISETP.NE.U32.AND P2, PT, RZ, UR6, PT ;  /* 0x00000006ff007c0c */ /* 0x000fe2000bf45070 */
[----:B------:R-:W-:Y:S01]  /*16c0*/  ULDC UR6, c[0x0][0x2f0] ;  /* 0x0000bc0000067ab9 */ /* 0x000fe20000000800 */
[----:B------:R-:W-:Y:S01]  /*16d0*/  ULDC UR4, c[0x0][0x424] ;  /* 0x0001090000047ab9 */ /* 0x000fe20000000800 */
[----:B------:R-:W-:Y:S01]  /*16e0*/  UISETP.NE.AND.EX UP0, UPT, UR5, URZ, UPT, UP0 ;  /* 0x0000003f0500728c */ /* 0x000fe2000bf05300 */
[----:B------:R-:W-:-:S03]  /*16f0*/  LOP3.LUT R3, R30, 0xff000000, RZ, 0xc0, !PT ;  /* 0xff0000001e037812 */ /* 0x000fc600078ec0ff */
[----:B------:R-:W-:Y:S01]  /*1700*/  USEL UR4, UR4, 0x1, UP0 ;  /* 0x0000000104047887 */ /* 0x000fe20008000000 */
[----:B------:R-:W-:Y:S01]  /*1710*/  ISETP.NE.AND.EX P2, PT, RZ, UR7, PT, P2 ;  /* 0x00000007ff007c0c */ /* 0x000fe2000bf45320 */
[----:B------:R-:W-:Y:S01]  /*1720*/  ULDC UR7, c[0x0][0x348] ;  /* 0x0000d20000077ab9 */ /* 0x000fe20000000800 */
[C---:B------:R-:W-:Y:S01]  /*1730*/  LOP3.LUT R0, R30.reuse, 0xff0000, RZ, 0xc0, !PT ;  /* 0x00ff00001e007812 */ /* 0x040fe200078ec0ff */
[----:B------:R-:W-:Y:S01]  /*1740*/  UIMAD UR6, UR4, UR6, URZ ;  /* 0x00000006040672a4 */ /* 0x000fe2000f8e023f */
[----:B------:R-:W-:Y:S02]  /*1750*/  SHF.R.U32.HI R3, RZ, 0x8, R3 ;  /* 0x00000008ff037819 */ /* 0x000fe40000011603 */
[----:B------:R-:W-:Y:S02]  /*1760*/  LOP3.LUT R183, R30, 0xffff, RZ, 0xc0, !PT ;  /* 0x0000ffff1eb77812 */ /* 0x000fe400078ec0ff */
[----:B------:R-:W-:Y:S02]  /*1770*/  LEA.HI R186, R0, R3, RZ, 0x10 ;  /* 0x0000000300ba7211 */ /* 0x000fe400078f80ff */
[----:B------:R-:W-:Y:S01]  /*1780*/  MOV R187, R31 ;  /* 0x0000001f00bb7202 */ /* 0x000fe20000000f00 */
[----:B--2---:R-:W-:Y:S06]  /*1790*/  @P1 BRA `(.L_x_1450) ;  /* 0x0000000000241947 */ /* 0x004fec0003800000 */
        /* <DEDUP_REMOVED lines=9> */
.L_x_1450:
[----:B------:R-:W-:Y:S02]  /*1830*/  IMAD.U32 R25, RZ, RZ, UR7 ;  /* 0x00000007ff197e24 */ /* 0x000fe4000f8e00ff */
[----:B------:R-:W-:Y:S01]  /*1840*/  IMAD.U32 R27, RZ, RZ, UR6 ;  /* 0x00000006ff1b7e24 */ /* 0x000fe2000f8e00ff */
[----:B------:R-:W-:Y:S06]  /*1850*/  @!P2 BRA `(.L_x_1451) ;  /* 0x000000000010a947 */ /* 0x000fec0003800000 */
[----:B------:R-:W0:Y:S02]  /*1860*/  LDC.64 R4, c[0x0][0xa20] ;  /* 0x00028800ff047b82 */ /* 0x000e240000000a00 */
[----:B0-----:R-:W-:-:S05]  /*1870*/  IMAD.WIDE R4, R31, 0x4, R4 ;  /* 0x000000041f047825 */ /* 0x001fca00078e0204 */
[----:B------:R0:W5:Y:S01]  /*1880*/  LDG.E R27, desc[UR46][R4.64] ;  /* 0x0000002e041b7981 */ /* 0x000162000c1e1900 */
[----:B------:R-:W-:Y:S05]  /*1890*/  BRA `(.L_x_1452) ;  /* 0x0000000000107947 */ /* 0x000fea0003800000 */
.L_x_1451:
[----:B------:R-:W-:Y:S05]  /*18a0*/  @!P3 BRA `(.L_x_1452) ;  /* 0x00000000000cb947 */ /* 0x000fea0003800000 */
[----:B------:R-:W2:Y:S04]  /*18b0*/  LDG.E R0, desc[UR46][R10.64] ;  /* 0x0000002e0a007981 */ /* 0x000ea8000c1e1900 */
[----:B------:R-:W2:Y:S02]  /*18c0*/  LDG.E R27, desc[UR46][R10.64+0x4] ;  /* 0x0000042e0a1b7981 */ /* 0x000ea4000c1e1900 */
[----:B--2---:R-:W-:-:S07]  /*18d0*/  IMAD.IADD R27, R27, 0x1, -R0 ;  /* 0x000000011b1b7824 */ /* 0x004fce00078e0a00 */
.L_x_1452:
[----:B------:R-:W-:Y:S01]  /*18e0*/  ULDC.64 UR4, c[0x0][0xa10] ;  /* 0x0002840000047ab9 */ /* 0x000fe20000000a00 */
[----:B0-----:R-:W0:Y:S01]  /*18f0*/  LDC R4, c[0x0][0x448] ;  /* 0x00011200ff047b82 */ /* 0x001e220000000800 */
[----:B------:R-:W-:-:S04]  /*1900*/  ISETP.NE.U32.AND P0, PT, RZ, UR4, PT ;  /* 0x00000004ff007c0c */ /* 0x000fc8000bf05070 */
[----:B------:R-:W-:Y:S01]  /*1910*/  ISETP.NE.AND.EX P0, PT, RZ, UR5, PT, P0 ;  /* 0x00000005ff007c0c */ /* 0x000fe2000bf05300 */
[----:B------:R-:W-:Y:S02]  /*1920*/  ULDC.64 UR4, c[0x0][0xa30] ;  /* 0x00028c0000047ab9 */ /* 0x000fe40000000a00 */
[----:B------:R-:W-:-:S04]  /*1930*/  ISETP.NE.U32.AND P1, PT, RZ, UR4, PT ;  /* 0x00000004ff007c0c */ /* 0x000fc8000bf25070 */
[----:B------:R-:W-:-:S06]  /*1940*/  ISETP.NE.AND.EX P1, PT, RZ, UR5, PT, P1 ;  /* 0x00000005ff007c0c */ /* 0x000fcc000bf25310 */
[----:B------:R-:W1:Y:S08]  /*1950*/  @P0 LDC.64 R6, c[0x0][0xa10] ;  /* 0x00028400ff060b82 */ /* 0x000e700000000a00 */
[----:B------:R-:W2:Y:S01]  /*1960*/  @P1 LDC.64 R8, c[0x0][0xa30] ;  /* 0x00028c00ff081b82 */ /* 0x000ea20000000a00 */
[----:B-1----:R-:W-:-:S05]  /*1970*/  @P0 IMAD.WIDE R6, R31, 0x4, R6 ;  /* 0x000000041f060825 */ /* 0x002fca00078e0206 */
[----:B------:R-:W3:Y:S04]  /*1980*/  @P0 LDG.E R0, desc[UR46][R6.64] ;  /* 0x0000002e06000981 */ /* 0x000ee8000c1e1900 */
[----:B------:R-:W3:Y:S01]  /*1990*/  @P0 LDG.E R3, desc[UR46][R6.64+0x4] ;  /* 0x0000042e06030981 */ /* 0x000ee2000c1e1900 */
[----:B-----5:R-:W-:Y:S02]  /*19a0*/  IMAD.MOV.U32 R145, RZ, RZ, R27 ;  /* 0x000000ffff917224 */ /* 0x020fe400078e001b */
[----:B--2---:R-:W-:-:S05]  /*19b0*/  @P1 IMAD.WIDE R8, R31, 0x4, R8 ;  /* 0x000000041f081825 */ /* 0x004fca00078e0208 */
[----:B------:R1:W5:Y:S01]  /*19c0*/  @P1 LDG.E R145, desc[UR46][R8.64] ;  /* 0x0000002e08911981 */ /* 0x000362000c1e1900 */
[----:B0-----:R-:W-:Y:S01]  /*19d0*/  ISETP.NE.AND P1, PT, R4, 0x1, PT ;  /* 0x000000010400780c */ /* 0x001fe20003f25270 */
[----:B------:R-:W-:Y:S01]  /*19e0*/  IMAD.IADD R12, R27, 0x1, -R12 ;  /* 0x000000011b0c7824 */ /* 0x000fe200078e0a0c */
[----:B------:R-:W0:Y:S01]  /*19f0*/  LDC.64 R4, c[0x0][0x9e0] ;  /* 0x00027800ff047b82 */ /* 0x000e220000000a00 */
[----:B------:R-:W-:-:S10]  /*1a00*/  SHF.L.U32 R178, R29, 0x7, RZ ;  /* 0x000000071db27819 */ /* 0x000fd400000006ff */
[----:B------:R-:W2:Y:S08]  /*1a10*/  @P1 LDC R10, c[0x0][0x44c] ;  /* 0x00011300ff0a1b82 */ /* 0x000eb00000000800 */
[----:B------:R-:W4:Y:S01]  /*1a20*/  @P1 LDC R11, c[0x0][0x450] ;  /* 0x00011400ff0b1b82 */ /* 0x000f220000000800 */
[----:B0-----:R-:W-:Y:S01]  /*1a30*/  ISETP.GE.AND P2, PT, R5, 0x1, PT ;  /* 0x000000010500780c */ /* 0x001fe20003f46270 */
[----:B---3--:R-:W-:-:S02]  /*1a40*/  @P0 IMAD.IADD R25, R3, 0x1, -R0 ;  /* 0x0000000103190824 */ /* 0x008fc400078e0a00 */
[----:B------:R-:W-:Y:S02]  /*1a50*/  VIADD R3, R178, 0x7f ;  /* 0x0000007fb2037836 */ /* 0x000fe40000000000 */
[----:B------:R-:W-:Y:S02]  /*1a60*/  IMAD.IADD R164, R12, 0x1, R25 ;  /* 0x000000010ca47824 */ /* 0x000fe400078e0219 */
[----:B--2---:R-:W-:-:S04]  /*1a70*/  @P1 IMAD.HI.U32 R6, R3, R10, RZ ;  /* 0x0000000a03061227 */ /* 0x004fc800078e00ff */
[C---:B------:R-:W-:Y:S01]  /*1a80*/  VIADD R0, R164.reuse, 0x5f ;  /* 0x0000005fa4007836 */ /* 0x040fe20000000000 */
[----:B----4-:R-:W-:Y:S02]  /*1a90*/  @P1 SHF.R.U32.HI R3, RZ, R11, R6 ;  /* 0x0000000bff031219 */ /* 0x010fe40000011606 */
[----:B------:R-:W-:Y:S01]  /*1aa0*/  IADD3 R6, R164, 0x1, -R163 ;  /* 0x00000001a4067810 */ /* 0x000fe20007ffe8a3 */
[----:B------:R-:W-:-:S04]  /*1ab0*/  IMAD.HI R0, R0, 0x2aaaaaab, RZ ;  /* 0x2aaaaaab00007827 */ /* 0x000fc800078e02ff */
[----:B------:R-:W-:Y:S01]  /*1ac0*/  IMAD.IADD R3, R6, 0x1, R3 ;  /* 0x0000000106037824 */ /* 0x000fe200078e0203 */
[----:B------:R-:W-:-:S03]  /*1ad0*/  SHF.R.U32.HI R149, RZ, 0x1f, R0 ;  /* 0x0000001fff957819 */ /* 0x000fc60000011600 */
[----:B------:R-:W-:Y:S01]  /*1ae0*/  IMAD.IADD R4, R3, 0x1, R4 ;  /* 0x0000000103047824 */ /* 0x000fe200078e0204 */
[----:B------:R-:W-:Y:S01]  /*1af0*/  LEA.HI.SX32 R149, R0, R149, 0x1c ;  /* 0x0000009500957211 */ /* 0x000fe200078fe2ff */
[----:B-1----:R-:W-:Y:S06]  /*1b00*/  @!P2 BRA `(.L_x_1453) ;  /* 0x000000000048a947 */ /* 0x002fec0003800000 */
[C---:B------:R-:W-:Y:S01]  /*1b10*/  ISETP.GT.AND P0, PT, R3.reuse, RZ, PT ;  /* 0x000000ff0300720c */ /* 0x040fe20003f04270 */
[----:B------:R-:W-:Y:S01]  /*1b20*/  BSSY B0, `(.L_x_1454) ;  /* 0x000000e000007945 */ /* 0x000fe20003800000 */
[----:B------:R-:W-:-:S11]  /*1b30*/  IADD3 R0, R3, -0x1, RZ ;  /* 0xffffffff03007810 */ /* 0x000fd60007ffe0ff */
        /* <DEDUP_REMOVED lines=8> */
.L_x_1455:
[----:B------:R-:W-:-:S13]  /*1bc0*/  ISETP.NE.AND P0, PT, R5, 0x1, PT ;  /* 0x000000010500780c */ /* 0x000fda0003f05270 */
[----:B------:R-:W0:Y:S02]  /*1bd0*/  @P0 LDC.64 R6, c[0x0][0x9e8] ;  /* 0x00027a00ff060b82 */ /* 0x000e240000000a00 */
[----:B0-----:R-:W-:-:S05]  /*1be0*/  @P0 IMAD.HI.U32 R6, R0, R6, RZ ;  /* 0x0000000600060227 */ /* 0x001fca00078e00ff */
[----:B------:R-:W-:-:S07]  /*1bf0*/  @P0 SHF.R.U32.HI R0, RZ, R7, R6 ;  /* 0x00000007ff000219 */ /* 0x000fce0000011606 */
.L_x_1456:
[----:B------:R-:W-:Y:S05]  /*1c00*/  BSYNC B0 ;  /* 0x0000000000007941 */ /* 0x000fea0003800000 */
.L_x_1454:
[----:B------:R-:W-:-:S05]  /*1c10*/  IMAD R3, R0, R5, R5 ;  /* 0x0000000500037224 */ /* 0x000fca00078e0205 */
[----:B------:R-:W-:-:S07]  /*1c20*/  VIMNMX R4, R4, R3, PT ;  /* 0x0000000304047248 */ /* 0x000fce0003fe0100 */
.L_x_1453:
[----:B------:R-:W0:Y:S01]  /*1c30*/  @P1 LDC R3, c[0x0][0x44c] ;  /* 0x00011300ff031b82 */ /* 0x000e220000000800 */
[----:B------:R-:W-:Y:S01]  /*1c40*/  VIADD R4, R4, 0x5f ;  /* 0x0000005f04047836 */ /* 0x000fe20000000000 */
[----:B------:R-:W-:Y:S01]  /*1c50*/  ULDC UR4, c[0x0][0x9dc] ;  /* 0x0002770000047ab9 */ /* 0x000fe20000000800 */
[----:B------:R-:W-:Y:S02]  /*1c60*/  IMAD.MOV.U32 R7, RZ, RZ, R178 ;  /* 0x000000ffff077224 */ /* 0x000fe400078e00b2 */
[----:B------:R-:W-:-:S03]  /*1c70*/  IMAD.HI R4, R4, 0x2aaaaaab, RZ ;  /* 0x2aaaaaab04047827 */ /* 0x000fc600078e02ff */
[----:B------:R-:W1:Y:S01]  /*1c80*/  @P1 LDC R9, c[0x0][0x450] ;  /* 0x00011400ff091b82 */ /* 0x000e620000000800 */
[----:B------:R-:W-:Y:S02]  /*1c90*/  IMAD.IADD R150, R164, 0x1, -R163 ;  /* 0x00000001a4967824 */ /* 0x000fe400078e0aa3 */
        /* <DEDUP_REMOVED lines=8> */
[----:B------:R-:W-:Y:S01]  /*1d20*/  ISETP.GT.AND P0, PT, R0, -0x1, PT ;  /* 0xffffffff0000780c */ /* 0x000fe20003f04270 */
[----:B------:R-:W-:-:S12]  /*1d30*/  BSSY B0, `(.L_x_1458) ;  /* 0x000000d000007945 */ /* 0x000fd80003800000 */
        /* <DEDUP_REMOVED lines=8> */
.L_x_1459:
[----:B------:R-:W-:-:S13]  /*1dc0*/  ISETP.NE.AND P0, PT, R5, 0x1, PT ;  /* 0x000000010500780c */ /* 0x000fda0003f05270 */
[----:B------:R-:W0:Y:S02]  /*1dd0*/  @P0 LDC.64 R6, c[0x0][0x9e8] ;  /* 0x00027a00ff060b82 */ /* 0x000e240000000a00 */
[----:B0-----:R-:W-:-:S05]  /*1de0*/  @P0 IMAD.HI.U32 R4, R0, R6, RZ ;  /* 0x0000000600040227 */ /* 0x001fca00078e00ff */
[----:B------:R-:W-:-:S07]  /*1df0*/  @P0 SHF.R.U32.HI R0, RZ, R7, R4 ;  /* 0x00000007ff000219 */ /* 0x000fce0000011604 */
.L_x_1460:
[----:B------:R-:W-:Y:S05]  /*1e00*/  BSYNC B0 ;  /* 0x0000000000007941 */ /* 0x000fea0003800000 */
.L_x_1458:
[----:B------:R-:W-:-:S05]  /*1e10*/  IMAD R0, R0, R5, RZ ;  /* 0x0000000500007224 */ /* 0x000fca00078e02ff */
[----:B------:R-:W-:-:S07]  /*1e20*/  VIMNMX R3, R3, R0, !PT ;  /* 0x0000000003037248 */ /* 0x000fce0007fe0100 */
.L_x_1457:
[----:B------:R-:W-:Y:S01]  /*1e30*/  IMAD.HI R3, R3, 0x2aaaaaab, RZ ;  /* 0x2aaaaaab03037827 */ /* 0x000fe200078e02ff */
[----:B------:R-:W-:Y:S01]  /*1e40*/  BSSY B0, `(.L_x_1461) ;  /* 0x0000028000007945 */ /* 0x000fe20003800000 */
[----:B------:R-:W-:Y:S02]  /*1e50*/  LOP3.LUT R190, R186, 0xff, RZ, 0xc0, !PT ;  /* 0x000000ffbabe7812 */ /* 0x000fe400078ec0ff */
[----:B------:R-:W-:Y:S02]  /*1e60*/  SHF.R.U32.HI R186, RZ, 0x10, R186 ;  /* 0x00000010ffba7819 */ /* 0x000fe400000116ba */
[----:B------:R-:W-:-:S04]  /*1e70*/  SHF.R.U32.HI R0, RZ, 0x1f, R3 ;  /* 0x0000001fff007819 */ /* 0x000fc80000011603 */
[----:B------:R-:W-:Y:S02]  /*1e80*/  LEA.HI.SX32 R0, R3, R0, 0x1c ;  /* 0x0000000003007211 */ /* 0x000fe400078fe2ff */
[----:B------:R-:W-:Y:S02]  /*1e90*/  MOV R3, RZ ;  /* 0x000000ff00037202 */ /* 0x000fe40000000f00 */
[----:B------:R-:W-:-:S04]  /*1ea0*/  VIMNMX R9, RZ, R0, !PT ;  /* 0x00000000ff097248 */ /* 0x000fc80007fe0100 */
[----:B------:R-:W-:-:S13]  /*1eb0*/  ISETP.GT.AND P0, PT, R8, R9, PT ;  /* 0x000000090800720c */ /* 0x000fda0003f04270 */
[----:B------:R-:W-:Y:S05]  /*1ec0*/  @!P0 BRA `(.L_x_1462) ;  /* 0x00000000007c8947 */ /* 0x000fea0003800000 */
[----:B------:R-:W-:Y:S01]  /*1ed0*/  ISETP.NE.AND P0, PT, R186, RZ, PT ;  /* 0x000000ffba00720c */ /* 0x000fe20003f05270 */
[----:B------:R-:W-:-:S03]  /*1ee0*/  ULDC UR4, c[0x0][0x9f0] ;  /* 0x00027c0000047ab9 */ /* 0x000fc60000000800 */
[----:B------:R-:W-:-:S04]  /*1ef0*/  SEL R11, R186, UR4, P0 ;  /* 0x00000004ba0b7c07 */ /* 0x000fc80008000000 */
[-C--:B------:R-:W-:Y:S02]  /*1f00*/  IABS R6, R11.reuse ;  /* 0x0000000b00067213 */ /* 0x080fe40000000000 */
[----:B------:R-:W-:Y:S02]  /*1f10*/  IADD3 R0, R11, -0x1, R8 ;  /* 0xffffffff0b007810 */ /* 0x000fe40007ffe008 */
[----:B------:R-:W0:Y:S01]  /*1f20*/  I2F.RP R3, R6 ;  /* 0x0000000600037306 */ /* 0x000e220000209400 */
[----:B------:R-:W-:Y:S02]  /*1f30*/  IABS R13, R11 ;  /* 0x0000000b000d7213 */ /* 0x000fe40000000000 */
[----:B------:R-:W-:-:S05]  /*1f40*/  IMAD.IADD R0, R0, 0x1, -R9 ;  /* 0x0000000100007824 */ /* 0x000fca00078e0a09 */
[----:B------:R-:W-:Y:S02]  /*1f50*/  IABS R10, R0 ;  /* 0x00000000000a7213 */ /* 0x000fe40000000000 */
[----:B------:R-:W-:-:S04]  /*1f60*/  LOP3.LUT R0, R0, R11, RZ, 0x3c, !PT ;  /* 0x0000000b00007212 */ /* 0x000fc800078e3cff */
[----:B------:R-:W-:Y:S01]  /*1f70*/  ISETP.GE.AND P2, PT, R0, RZ, PT ;  /* 0x000000ff0000720c */ /* 0x000fe20003f46270 */
[----:B0-----:R-:W0:Y:S02]  /*1f80*/  MUFU.RCP R3, R3 ;  /* 0x0000000300037308 */ /* 0x001e240000001000 */
[----:B0-----:R-:W-:Y:S02]  /*1f90*/  VIADD R4, R3, 0xffffffe ;  /* 0x0ffffffe03047836 */ /* 0x001fe40000000000 */
[----:B------:R-:W-:-:S04]  /*1fa0*/  IMAD.MOV R3, RZ, RZ, -R13 ;  /* 0x000000ffff037224 */ /* 0x000fc800078e0a0d */
[----:B------:R0:W1:Y:S02]  /*1fb0*/  F2I.FTZ.U32.TRUNC.NTZ R5, R4 ;  /* 0x0000000400057305 */ /* 0x000064000021f000 */
[----:B0-----:R-:W-:Y:S02]  /*1fc0*/  IMAD.MOV.U32 R4, RZ, RZ, RZ ;  /* 0x000000ffff047224 */ /* 0x001fe400078e00ff */
[----:B-1----:R-:W-:-:S04]  /*1fd0*/  IMAD.MOV R7, RZ, RZ, -R5 ;  /* 0x000000ffff077224 */ /* 0x002fc800078e0a05 */
[----:B------:R-:W-:-:S04]  /*1fe0*/  IMAD R7, R7, R6, RZ ;  /* 0x0000000607077224 */ /* 0x000fc800078e02ff */
[----:B------:R-:W-:-:S04]  /*1ff0*/  IMAD.HI.U32 R5, R5, R7, R4 ;  /* 0x0000000705057227 */ /* 0x000fc800078e0004 */
[----:B------:R-:W-:-:S04]  /*2000*/  IMAD.MOV.U32 R4, RZ, RZ, R10 ;  /* 0x000000ffff047224 */ /* 0x000fc800078e000a */
        /* <DEDUP_REMOVED lines=8> */
[----:B------:R-:W-:-:S04]  /*2090*/  IMAD.MOV.U32 R3, RZ, RZ, R5 ;  /* 0x000000ffff037224 */ /* 0x000fc800078e0005 */
[----:B------:R-:W-:Y:S01]  /*20a0*/  @!P2 IMAD.MOV R3, RZ, RZ, -R3 ;  /* 0x000000ffff03a224 */ /* 0x000fe200078e0a03 */
[----:B------:R-:W-:-:S07]  /*20b0*/  @!P1 LOP3.LUT R3, RZ, R11, RZ, 0x33, !PT ;  /* 0x0000000bff039212 */ /* 0x000fce00078e33ff */
.L_x_1462:
[----:B------:R-:W-:Y:S05]  /*20c0*/  BSYNC B0 ;  /* 0x0000000000007941 */ /* 0x000fea0003800000 */
.L_x_1461:
[----:B------:R-:W-:Y:S01]  /*20d0*/  IMAD R0, R190, R3, R9 ;  /* 0x00000003be007224 */ /* 0x000fe200078e0209 */
[----:B------:R-:W-:-:S04]  /*20e0*/  PLOP3.LUT P2, PT, PT, PT, PT, 0x80, 0x0 ;  /* 0x000000000000781c */ /* 0x000fc80003f4f070 */
[C---:B------:R-:W-:Y:S01]  /*20f0*/  VIADDMNMX R3, R0.reuse, R3, R8, PT ;  /* 0x0000000300037246 */ /* 0x040fe20003800108 */
[----:B------:R-:W-:-:S04]  /*2100*/  IMAD R0, R0, 0x60, -R12 ;  /* 0x0000006000007824 */ /* 0x000fc800078e0a0c */
[----:B------:R-:W-:Y:S01]  /*2110*/  IMAD R4, R3, 0x60, -R12 ;  /* 0x0000006003047824 */ /* 0x000fe200078e0a0c */
[----:B------:R-:W-:-:S04]  /*2120*/  VIMNMX R0, RZ, R0, !PT ;  /* 0x00000000ff007248 */ /* 0x000fc80007fe0100 */
[----:B------:R-:W-:Y:S01]  /*2130*/  VIMNMX R3, R4, R25, PT ;  /* 0x0000001904037248 */ /* 0x000fe20003fe0100 */
[----:B------:R-:W-:-:S03]  /*2140*/  IMAD.WIDE.U32 R128, R0, -0x55555555, RZ ;  /* 0xaaaaaaab00807825 */ /* 0x000fc600078e00ff */
[----:B------:R-:W-:Y:S02]  /*2150*/  ISETP.GT.AND P0, PT, R3, R0, PT ;  /* 0x000000000300720c */ /* 0x000fe40003f04270 */
[----:B------:R-:W-:-:S05]  /*2160*/  SHF.R.U32.HI R128, RZ, 0x6, R129 ;  /* 0x00000006ff807819 */ /* 0x000fca0000011681 */
[----:B------:R-:W-:-:S06]  /*2170*/  IMAD.MOV.U32 R24, RZ, RZ, R128 ;  /* 0x000000ffff187224 */ /* 0x000fcc00078e0080 */
[----:B------:R-:W-:-:S04]  /*2180*/  @P0 VIADD R0, R3, 0x5f ;  /* 0x0000005f03000836 */ /* 0x000fc80000000000 */
[----:B------:R-:W-:-:S05]  /*2190*/  @P0 IMAD.HI R0, R0, 0x2aaaaaab, RZ ;  /* 0x2aaaaaab00000827 */ /* 0x000fca00078e02ff */
[----:B------:R-:W-:-:S04]  /*21a0*/  @P0 SHF.R.U32.HI R3, RZ, 0x1f, R0 ;  /* 0x0000001fff030819 */ /* 0x000fc80000011600 */
[----:B------:R-:W-:-:S04]  /*21b0*/  @P0 LEA.HI.SX32 R24, R0, R3, 0x1c ;  /* 0x0000000300180211 */ /* 0x000fc800078fe2ff */
        /* <DEDUP_REMOVED lines=10> */
[----:B------:R-:W-:Y:S01]  /*2260*/  MOV R8, 0x70 ;  /* 0x0000007000087802 */ /* 0x000fe20000000f00 */
[----:B------:R-:W-:Y:S01]  /*2270*/  IMAD.U32 R5, RZ, RZ, UR5 ;  /* 0x00000005ff057e24 */ /* 0x000fe2000f8e00ff */
[----:B------:R-:W0:Y:S01]  /*2280*/  LDC.64 R14, c[0x4][R14] ;  /* 0x010000000e0e7b82 */ /* 0x000e220000000a00 */
[----:B------:R-:W-:Y:S01]  /*2290*/  ULDC.64 UR4, c[0x4][0x120] ;  /* 0x0100480000047ab9 */ /* 0x000fe20000000a00 */
[----:B------:R-:W-:Y:S02]  /*22a0*/  IMAD.U32 R10, RZ, RZ, UR6 ;  /* 0x00000006ff0a7e24 */ /* 0x000fe4000f8e00ff */
[----:B------:R-:W-:-:S02]  /*22b0*/  IMAD.U32 R6, RZ, RZ, UR4 ;  /* 0x00000004ff067e24 */ /* 0x000fc4000f8e00ff */
[----:B------:R-:W-:Y:S02]  /*22c0*/  IMAD.U32 R7, RZ, RZ, UR5 ;  /* 0x00000005ff077e24 */ /* 0x000fe4000f8e00ff */
[----:B------:R-:W-:Y:S02]  /*22d0*/  IMAD.U32 R11, RZ, RZ, UR7 ;  /* 0x00000007ff0b7e24 */ /* 0x000fe4000f8e00ff */
[----:B------:R-:W-:Y:S02]  /*22e0*/  IMAD.MOV.U32 R12, RZ, RZ, 0x1 ;  /* 0x00000001ff0c7424 */ /* 0x000fe400078e00ff */
[----:B------:R-:W-:-:S07]  /*22f0*/  IMAD.MOV.U32 R13, RZ, RZ, RZ ;  /* 0x000000ffff0d7224 */ /* 0x000fce00078e00ff */
[----:B------:R-:W-:-:S07]  /*2300*/  LEPC R20, `(.L_x_1465) ;  /* 0x000000001014794e */ /* 0x000fce0000000000 */
[----:B0----5:R-:W-:Y:S05]  /*2310*/  CALL.ABS.NOINC R14 ;  /* 0x000000000e007343 */ /* 0x021fea0003c00000 */
.L_x_1465:
[----:B------:R-:W-:Y:S05]  /*2320*/  BSYNC B6 ;  /* 0x0000000000067941 */ /* 0x000fea0003800000 */
.L_x_1464:
[----:B------:R-:W-:Y:S01]  /*2330*/  VIADD R118, R2, 0x400 ;  /* 0x0000040002767836 */ /* 0x000fe20000000000 */
[----:B------:R-:W-:Y:S04]  /*2340*/  BSSY B6, `(.L_x_1466) ;  /* 0x0000013000067945 */ /* 0x000fe80003800000 */
[----:B------:R-:W-:-:S13]  /*2350*/  LOP3.LUT P0, RZ, R118, 0x3ff, RZ, 0xc0, !PT ;  /* 0x000003ff76ff7812 */ /* 0x000fda000780c0ff */
[----:B------:R-:W-:Y:S05]  /*2360*/  @!P0 BRA `(.L_x_1467) ;  /* 0x0000000000408947 */ /* 0x000fea0003800000 */
[----:B------:R-:W-:Y:S01]  /*2370*/  MOV R14, 0x0 ;  /* 0x00000000000e7802 */ /* 0x000fe20000000f00 */
[----:B------:R-:W-:Y:S01]  /*2380*/  ULDC.64 UR4, c[0x4][0x118] ;  /* 0x0100460000047ab9 */ /* 0x000fe20000000a00 */
[----:B------:R-:W-:Y:S01]  /*2390*/  ULDC.64 UR6, c[0x4][0xb0] ;  /* 0x01002c0000067ab9 */ /* 0x000fe20000000a00 */
[----:B------:R-:W-:Y:S02]  /*23a0*/  IMAD.U32 R4, RZ, RZ, UR4 ;  /* 0x00000004ff047e24 */ /* 0x000fe4000f8e00ff */
[----:B------:R-:W-:Y:S01]  /*23b0*/  IMAD.U32 R5, RZ, RZ, UR5 ;  /* 0x00000005ff057e24 */ /* 0x000fe2000f8e00ff */
[----:B------:R-:W0:Y:S01]  /*23c0*/  LDC.64 R14, c[0x4][R14] ;  /* 0x010000000e0e7b82 */ /* 0x000e220000000a00 */
[----:B------:R-:W-:Y:S01]  /*23d0*/  ULDC.64 UR4, c[0x4][0x120] ;  /* 0x0100480000047ab9 */ /* 0x000fe20000000a00 */
[----:B------:R-:W-:Y:S01]  /*23e0*/  IMAD.U32 R10, RZ, RZ, UR6 ;  /* 0x00000006ff0a7e24 */ /* 0x000fe2000f8e00ff */
[----:B------:R-:W-:Y:S01]  /*23f0*/  MOV R7, UR5 ;  /* 0x0000000500077c02 */ /* 0x000fe20008000f00 */
[----:B------:R-:W-:-:S02]  /*2400*/  IMAD.U32 R6, RZ, RZ, UR4 ;  /* 0x00000004ff067e24 */ /* 0x000fc4000f8e00ff */
[----:B------:R-:W-:Y:S02]  /*2410*/  IMAD.U32 R11, RZ, RZ, UR7 ;  /* 0x00000007ff0b7e24 */ /* 0x000fe4000f8e00ff */
[----:B------:R-:W-:Y:S02]  /*2420*/  IMAD.MOV.U32 R8, RZ, RZ, 0x70 ;  /* 0x00000070ff087424 */ /* 0x000fe400078e00ff */
[----:B------:R-:W-:Y:S02]  /*2430*/  IMAD.MOV.U32 R12, RZ, RZ, 0x1 ;  /* 0x00000001ff0c7424 */ /* 0x000fe400078e00ff */
[----:B------:R-:W-:-:S07]  /*2440*/  IMAD.MOV.U32 R13, RZ, RZ, RZ ;  /* 0x000000ffff0d7224 */ /* 0x000fce00078e00ff */
[----:B------:R-:W-:-:S07]  /*2450*/  LEPC R20, `(.L_x_1467) ;  /* 0x000000001014794e */ /* 0x000fce0000000000 */
[----:B0----5:R-:W-:Y:S05]  /*2460*/  CALL.ABS.NOINC R14 ;  /* 0x000000000e007343 */ /* 0x021fea0003c00000 */
.L_x_1467:
[----:B------:R-:W-:Y:S05]  /*2470*/  BSYNC B6 ;  /* 0x0000000000067941 */ /* 0x000fea0003800000 */
.L_x_1466:
[----:B------:R-:W-:Y:S01]  /*2480*/  ULDC.64 UR4, c[0x0][0x9f8] ;  /* 0x00027e0000047ab9 */ /* 0x000fe20000000a00 */
[----:B------:R-:W0:Y:S01]  /*2490*/  LDC.64 R90, c[0x0][0x300] ;  /* 0x0000c000ff5a7b82 */ /* 0x000e220000000a00 */
[----:B------:R-:W-:Y:S01]  /*24a0*/  ISETP.NE.U32.AND P0, PT, RZ, UR4, PT ;  /* 0x00000004ff007c0c */ /* 0x000fe2000bf05070 */
[----:B------:R-:W-:-:S03]  /*24b0*/  ULDC UR6, c[0x0][0x2f4] ;  /* 0x0000bd0000067ab9 */ /* 0x000fc60000000800 */
[----:B------:R-:W-:Y:S01]  /*24c0*/  ISETP.NE.AND.EX P0, PT, RZ, UR5, PT, P0 ;  /* 0x00000005ff007c0c */ /* 0x000fe2000bf05300 */
[----:B------:R-:W-:Y:S01]  /*24d0*/  IMAD.IADD R121, R26, 0x1, R27 ;  /* 0x000000011a797824 */ /* 0x000fe200078e021b */
[----:B------:R-:W-:Y:S01]  /*24e0*/  ISETP.GE.AND P1, PT, R165, UR6, PT ;  /* 0x00000006a5007c0c */ /* 0x000fe2000bf26270 */
[C---:B------:R-:W-:Y:S01]  /*24f0*/  VIADD R104, R18.reuse, 0x60 ;  /* 0x0000006012687836 */ /* 0x040fe20000000000 */
[----:B------:R-:W-:Y:S01]  /*2500*/  SHF.R.S32.HI R19, RZ, 0x1f, R18 ;  /* 0x0000001fff137819 */ /* 0x000fe20000011412 */
[----:B------:R-:W-:Y:S01]  /*2510*/  ULDC.64 UR4, c[0x0][0x330] ;  /* 0x0000cc0000047ab9 */ /* 0x000fe20000000a00 */
[C---:B------:R-:W-:Y:S01]  /*2520*/  IADD3 R3, R18.reuse, 0x80, RZ ;  /* 0x0000008012037810 */ /* 0x040fe20007ffe0ff */
[----:B------:R-:W-:Y:S01]  /*2530*/  VIADD R8, R18, 0xa0 ;  /* 0x000000a012087836 */ /* 0x000fe20000000000 */
[----:B------:R-:W1:Y:S08]  /*2540*/  LDC.64 R96, c[0x0][0x3f8] ;  /* 0x0000fe00ff607b82 */ /* 0x000e700000000a00 */
[----:B------:R-:W2:Y:S01]  /*2550*/  @P0 LDC.64 R4, c[0x0][0x9f8] ;  /* 0x00027e00ff040b82 */ /* 0x000ea20000000a00 */
[----:B------:R-:W-:-:S07]  /*2560*/  SHF.R.S32.HI R147, RZ, 0x1f, R162 ;  /* 0x0000001fff937819 */ /* 0x000fce00000114a2 */
[----:B------:R-:W3:Y:S08]  /*2570*/  LDC R123, c[0x0][0x3f4] ;  /* 0x0000fd00ff7b7b82 */ /* 0x000ef00000000800 */
[----:B------:R-:W4:Y:S01]  /*2580*/  LDC.64 R102, c[0x0][0x408] ;  /* 0x00010200ff667b82 */ /* 0x000f220000000a00 */
[----:B--2---:R-:W-:-:S05]  /*2590*/  @P0 IMAD.WIDE R4, R31, 0x4, R4 ;  /* 0x000000041f040825 */ /* 0x004fca00078e0204 */
[----:B------:R2:W3:Y:S01]  /*25a0*/  @P0 LDG.E R31, desc[UR46][R4.64] ;  /* 0x0000002e041f0981 */ /* 0x0004e2000c1e1900 */
[----:B------:R-:W-:Y:S01]  /*25b0*/  SEL R6, RZ, 0xffffffff, P1 ;  /* 0xffffffffff067807 */ /* 0x000fe20000800000 */
[C---:B------:R-:W-:Y:S01]  /*25c0*/  IMAD.WIDE.U32 R88, R183.reuse, UR4, R18 ;  /* 0x00000004b7587c25 */ /* 0x040fe2000f8e0012 */
[----:B------:R-:W-:Y:S01]  /*25d0*/  ISETP.GE.AND P0, PT, R18, UR6, PT ;  /* 0x0000000612007c0c */ /* 0x000fe2000bf06270 */
[----:B------:R-:W3:Y:S01]  /*25e0*/  S2R R221, SR_TID.X ;  /* 0x0000000000dd7919 */ /* 0x000ee20000002100 */
[----:B------:R-:W-:Y:S01]  /*25f0*/  SHF.R.S32.HI R0, RZ, 0x1f, R121 ;  /* 0x0000001fff007819 */ /* 0x000fe20000011479 */
[----:B------:R-:W-:Y:S01]  /*2600*/  IMAD R89, R183, UR5, R89 ;  /* 0x00000005b7597c24 */ /* 0x000fe2000f8e0259 */
[----:B------:R-:W-:Y:S01]  /*2610*/  ISETP.GE.AND P1, PT, R104, UR6, PT ;  /* 0x0000000668007c0c */ /* 0x000fe2000bf26270 */
[----:B------:R-:W-:Y:S01]  /*2620*/  ULDC.64 UR4, c[0x0][0xa08] ;  /* 0x0002820000047ab9 */ /* 0x000fe20000000a00 */
[----:B------:R-:W-:Y:S01]  /*2630*/  ISETP.GE.AND P3, PT, R3, UR6, PT ;  /* 0x0000000603007c0c */ /* 0x000fe2000bf66270 */
[----:B--2---:R-:W-:Y:S01]  /*2640*/  IMAD.SHL.U32 R5, R6, 0x2, RZ ;  /* 0x0000000206057824 */ /* 0x004fe200078e00ff */
[----:B------:R-:W-:Y:S01]  /*2650*/  SEL R4, RZ, 0x1, P0 ;  /* 0x00000001ff047807 */ /* 0x000fe20000000000 */
[----:B0-----:R-:W-:Y:S01]  /*2660*/  IMAD R6, R0, R90, RZ ;  /* 0x0000005a00067224 */ /* 0x001fe200078e02ff */
[----:B------:R-:W-:Y:S01]  /*2670*/  ISETP.GE.AND P0, PT, R166, UR6, PT ;  /* 0x00000006a6007c0c */ /* 0x000fe2000bf06270 */
[----:B-1----:R-:W-:Y:S01]  /*2680*/  IMAD.WIDE.U32 R94, R162, R96, R18 ;  /* 0x00000060a25e7225 */ /* 0x002fe200078e0012 */
[----:B------:R-:W-:-:S02]  /*2690*/  LOP3.LUT R3, R5, 0x2, R4, 0xe2, !PT ;  /* 0x0000000205037812 */ /* 0x000fc400078ee204 */
[----:B------:R-:W-:Y:S01]  /*26a0*/  SEL R7, RZ, 0x8, P1 ;  /* 0x00000008ff077807 */ /* 0x000fe20000800000 */
[C---:B------:R-:W-:Y:S01]  /*26b0*/  IMAD.WIDE.U32 R4, R121.reuse, R90, RZ ;  /* 0x0000005a79047225 */ /* 0x040fe200078e00ff */
[----:B------:R-:W-:Y:S01]  /*26c0*/  ISETP.GE.AND P2, PT, R8, UR6, PT ;  /* 0x0000000608007c0c */ /* 0x000fe2000bf46270 */
[----:B------:R-:W-:Y:S01]  /*26d0*/  ULDC.64 UR6, c[0x0][0x308] ;  /* 0x0000c20000067ab9 */ /* 0x000fe20000000a00 */
[----:B------:R-:W-:Y:S01]  /*26e0*/  SHF.R.S32.HI R161, RZ, 0x1f, R160 ;  /* 0x0000001fffa17819 */ /* 0x000fe200000114a0 */
[----:B------:R-:W-:Y:S01]  /*26f0*/  IMAD R9, R121, R91, R6 ;  /* 0x0000005b79097224 */ /* 0x000fe200078e0206 */
[----:B------:R-:W-:Y:S01]  /*2700*/  SEL R6, RZ, 0x4, P0 ;  /* 0x00000004ff067807 */ /* 0x000fe20000000000 */
[C---:B----4-:R-:W-:Y:S01]  /*2710*/  IMAD.WIDE.U32 R100, R162.reuse, R102, R18 ;  /* 0x00000066a2647225 */ /* 0x050fe200078e0012 */
[----:B------:R-:W-:Y:S02]  /*2720*/  ISETP.NE.U32.AND P0, PT, RZ, UR4, PT ;  /* 0x00000004ff007c0c */ /* 0x000fe4000bf05070 */
[----:B------:R-:W-:Y:S01]  /*2730*/  LOP3.LUT R3, R7, R3, R6, 0xfe, !PT ;  /* 0x0000000307037212 */ /* 0x000fe200078efe06 */
[----:B------:R-:W-:Y:S01]  /*2740*/  IMAD.IADD R5, R5, 0x1, R9 ;  /* 0x0000000105057824 */ /* 0x000fe200078e0209 */
[----:B------:R-:W-:Y:S01]  /*2750*/  SEL R6, RZ, 0x10, P3 ;  /* 0x00000010ff067807 */ /* 0x000fe20001800000 */
[----:B------:R-:W-:Y:S01]  /*2760*/  IMAD.WIDE.U32 R92, R162, R96, R160 ;  /* 0x00000060a25c7225 */ /* 0x000fe200078e00a0 */
[----:B------:R-:W-:Y:S01]  /*2770*/  ISETP.NE.AND.EX P0, PT, RZ, UR5, PT, P0 ;  /* 0x00000005ff007c0c */ /* 0x000fe2000bf05300 */
[----:B------:R-:W-:Y:S01]  /*2780*/  ULDC.64 UR4, c[0x0][0x310] ;  /* 0x0000c40000047ab9 */ /* 0x000fe20000000a00 */
[----:B------:R-:W-:Y:S01]  /*2790*/  LOP3.LUT R11, R3, R6, RZ, 0xfc, !PT ;  /* 0x00000006030b7212 */ /* 0x000fe200078efcff */
[----:B------:R-:W-:Y:S01]  /*27a0*/  IMAD.WIDE.U32 R4, R183, UR6, R4 ;  /* 0x00000006b7047c25 */ /* 0x000fe2000f8e0004 */
[----:B---3--:R-:W-:-:S02]  /*27b0*/  ISETP.GE.AND P1, PT, R165, R123, PT ;  /* 0x0000007ba500720c */ /* 0x008fc40003f26270 */
[----:B------:R-:W-:Y:S01]  /*27c0*/  ISETP.GE.AND P4, PT, R166, R123, PT ;  /* 0x0000007ba600720c */ /* 0x000fe20003f86270 */
[----:B------:R-:W-:Y:S01]  /*27d0*/  IMAD R5, R183, UR7, R5 ;  /* 0x00000007b7057c24 */ /* 0x000fe2000f8e0205 */
[----:B------:R-:W-:Y:S01]  /*27e0*/  SHF.R.U32.HI R20, RZ, 0x3, R173 ;  /* 0x00000003ff147819 */ /* 0x000fe200000116ad */
[----:B------:R-:W-:Y:S01]  /*27f0*/  IMAD R6, R147, R96, RZ ;  /* 0x0000006093067224 */ /* 0x000fe200078e02ff */
[----:B------:R-:W-:Y:S01]  /*2800*/  LOP3.LUT R17, R17, 0xfffffffe, RZ, 0xc0, !PT ;  /* 0xfffffffe11117812 */ /* 0x000fe200078ec0ff */
[----:B------:R-:W-:Y:S01]  /*2810*/  IMAD.WIDE.U32 R98, R162, R102, R160 ;  /* 0x00000066a2627225 */ /* 0x000fe200078e00a0 */
[----:B------:R-:W-:Y:S02]  /*2820*/  LOP3.LUT P3, RZ, R229, 0x4, RZ, 0xc0, !PT ;  /* 0x00000004e5ff7812 */ /* 0x000fe4000786c0ff */
[----:B------:R-:W-:Y:S01]  /*2830*/  SHF.L.U64.HI R106, R102, 0x6, R103 ;  /* 0x00000006666a7819 */ /* 0x000fe20000010267 */
[----:B------:R-:W-:Y:S01]  /*2840*/  IMAD R9, R162, R97, R6 ;  /* 0x00000061a2097224 */ /* 0x000fe200078e0206 */
[----:B------:R-:W-:Y:S01]  /*2850*/  SHF.L.U32 R107, R102, 0x6, RZ ;  /* 0x00000006666b7819 */ /* 0x000fe200000006ff */
[----:B------:R-:W-:Y:S01]  /*2860*/  IMAD.MOV.U32 R129, RZ, RZ, 0x20 ;  /* 0x00000020ff817424 */ /* 0x000fe200078e00ff */
[C---:B------:R-:W-:Y:S01]  /*2870*/  SHF.L.U64.HI R135, R90.reuse, 0x6, R91 ;  /* 0x000000065a877819 */ /* 0x040fe2000001025b */
[----:B------:R-:W-:Y:S01]  /*2880*/  IMAD.IADD R93, R93, 0x1, R9 ;  /* 0x000000015d5d7824 */ /* 0x000fe200078e0209 */
[----:B------:R-:W-:Y:S01]  /*2890*/  IADD3 R95, R9, R95, RZ ;  /* 0x0000005f095f7210 */ /* 0x000fe20007ffe0ff */
[----:B------:R-:W-:Y:S01]  /*28a0*/  IMAD.SHL.U32 R136, R90, 0x40, RZ ;  /* 0x000000405a887824 */ /* 0x000fe200078e00ff */
[----:B------:R-:W-:Y:S01]  /*28b0*/  @P4 LOP3.LUT R17, R17, 0x1, RZ, 0xfc, !PT ;  /* 0x0000000111114812 */ /* 0x000fe200078efcff */
[----:B------:R-:W-:Y:S01]  /*28c0*/  IMAD R133, R97, 0x60, RZ ;  /* 0x0000006061857824 */ /* 0x000fe200078e02ff */
[C---:B------:R-:W-:Y:S01]  /*28d0*/  SHF.L.U64.HI R108, R96.reuse, 0x6, R97 ;  /* 0x00000006606c7819 */ /* 0x040fe20000010261 */
[----:B------:R-:W-:Y:S01]  /*28e0*/  IMAD.SHL.U32 R109, R96, 0x40, RZ ;  /* 0x00000040606d7824 */ /* 0x000fe200078e00ff */
[----:B------:R-:W-:Y:S01]  /*28f0*/  SEL R129, R129, 0xffffffe0, !P3 ;  /* 0xffffffe081817807 */ /* 0x000fe20005800000 */
[----:B-----5:R-:W-:Y:S01]  /*2900*/  IMAD.WIDE.U32 R92, R145, R96, R92 ;  /* 0x00000060915c7225 */ /* 0x020fe200078e005c */
[----:B------:R-:W-:-:S02]  /*2910*/  SHF.R.S32.HI R148, RZ, 0x1f, R189 ;  /* 0x0000001fff947819 */ /* 0x000fc400000114bd */
[----:B------:R-:W-:Y:S01]  /*2920*/  LEA.HI R221, R221, 0x8, RZ, 0x19 ;  /* 0x00000008dddd7811 */ /* 0x000fe200078fc8ff */
[----:B------:R-:W-:Y:S01]  /*2930*/  IMAD.WIDE.U32 R94, R145, R96, R94 ;  /* 0x00000060915e7225 */ /* 0x000fe200078e005e */
[----:B------:R-:W-:Y:S02]  /*2940*/  SHF.R.S32.HI R7, RZ, 0x1f, R31 ;  /* 0x0000001fff077819 */ /* 0x000fe4000001141f */
[----:B------:R-:W-:Y:S02]  /*2950*/  SEL R3, R31, RZ, !P0 ;  /* 0x000000ff1f037207 */ /* 0x000fe40004000000 */
[----:B------:R-:W-:-:S03]  /*2960*/  SEL R7, R7, RZ, !P0 ;  /* 0x000000ff07077207 */ /* 0x000fc60004000000 */
[----:B------:R-:W-:-:S04]  /*2970*/  IMAD.WIDE.U32 R86, R3, UR4, R4 ;  /* 0x0000000403567c25 */ /* 0x000fc8000f8e0004 */
[-C--:B------:R-:W-:Y:S02]  /*2980*/  IMAD R4, R147, R90.reuse, RZ ;  /* 0x0000005a93047224 */ /* 0x080fe400078e02ff */
[----:B------:R-:W-:Y:S02]  /*2990*/  IMAD R8, R7, UR4, RZ ;  /* 0x0000000407087c24 */ /* 0x000fe4000f8e02ff */
[C---:B------:R-:W-:Y:S02]  /*29a0*/  IMAD R27, R162.reuse, R91, R4 ;  /* 0x0000005ba21b7224 */ /* 0x040fe400078e0204 */
[----:B------:R-:W-:Y:S01]  /*29b0*/  IMAD R85, R3, UR5, R8 ;  /* 0x0000000503557c24 */ /* 0x000fe2000f8e0208 */
[----:B------:R-:W-:Y:S01]  /*29c0*/  ULDC.64 UR4, c[0x0][0x338] ;  /* 0x0000ce0000047ab9 */ /* 0x000fe20000000a00 */
[----:B------:R-:W-:-:S04]  /*29d0*/  IMAD.WIDE.U32 R4, R162, R90, R18 ;  /* 0x0000005aa2047225 */ /* 0x000fc800078e0012 */
[----:B------:R-:W-:Y:S01]  /*29e0*/  IMAD.IADD R85, R87, 0x1, R85 ;  /* 0x0000000157557824 */ /* 0x000fe200078e0255 */
[----:B------:R-:W-:Y:S01]  /*29f0*/  IADD3 R84, P0, R86, R4, RZ ;  /* 0x0000000456547210 */ /* 0x000fe20007f1e0ff */
[----:B------:R-:W-:Y:S02]  /*2a00*/  IMAD R4, R147, R102, RZ ;  /* 0x0000006693047224 */ /* 0x000fe400078e02ff */
[----:B------:R-:W-:Y:S01]  /*2a10*/  IMAD R6, R7, UR4, RZ ;  /* 0x0000000407067c24 */ /* 0x000fe2000f8e02ff */
[----:B------:R-:W-:Y:S01]  /*2a20*/  IADD3.X R27, R85, R5, R27, P0, !PT ;  /* 0x00000005551b7210 */ /* 0x000fe200007fe41b */
[----:B------:R-:W-:Y:S01]  /*2a30*/  IMAD R9, R162, R103, R4 ;  /* 0x00000067a2097224 */ /* 0x000fe200078e0204 */
[----:B------:R-:W-:Y:S01]  /*2a40*/  ISETP.GE.AND P0, PT, R18, R123, PT ;  /* 0x0000007b1200720c */ /* 0x000fe20003f06270 */
[----:B------:R-:W-:Y:S01]  /*2a50*/  IMAD.WIDE.U32 R88, R3, UR4, R88 ;  /* 0x0000000403587c25 */ /* 0x000fe2000f8e0058 */
[C---:B------:R-:W-:Y:S02]  /*2a60*/  SEL R4, R123.reuse, RZ, P1 ;  /* 0x000000ff7b047207 */ /* 0x040fe40000800000 */
[----:B------:R-:W-:Y:S01]  /*2a70*/  SEL R5, R123, RZ, P0 ;  /* 0x000000ff7b057207 */ /* 0x000fe20000000000 */
[----:B------:R-:W-:Y:S01]  /*2a80*/  IMAD R3, R3, UR5, R6 ;  /* 0x0000000503037c24 */ /* 0x000fe2000f8e0206 */
[----:B------:R-:W-:Y:S01]  /*2a90*/  SEL R7, R123, RZ, P4 ;  /* 0x000000ff7b077207 */ /* 0x000fe20002000000 */
[----:B------:R-:W-:Y:S01]  /*2aa0*/  IMAD.IADD R6, R165, 0x1, R4 ;  /* 0x00000001a5067824 */ /* 0x000fe200078e0204 */
[----:B------:R-:W-:Y:S01]  /*2ab0*/  IADD3 R120, P4, R162, R121, RZ ;  /* 0x00000079a2787210 */ /* 0x000fe20007f9e0ff */
[----:B------:R-:W-:-:S02]  /*2ac0*/  IMAD.IADD R5, R18, 0x1, R5 ;  /* 0x0000000112057824 */ /* 0x000fc400078e0205 */
[----:B------:R-:W-:Y:S01]  /*2ad0*/  IMAD.IADD R12, R166, 0x1, R7 ;  /* 0x00000001a60c7824 */ /* 0x000fe200078e0207 */
[----:B------:R-:W-:Y:S01]  /*2ae0*/  SHF.R.S32.HI R7, RZ, 0x1f, R6 ;  /* 0x0000001fff077819 */ /* 0x000fe20000011406 */
[----:B------:R-:W-:Y:S01]  /*2af0*/  IMAD.IADD R99, R99, 0x1, R9 ;  /* 0x0000000163637824 */ /* 0x000fe200078e0209 */
[----:B------:R-:W-:Y:S01]  /*2b00*/  SHF.R.S32.HI R4, RZ, 0x1f, R5 ;  /* 0x0000001fff047819 */ /* 0x000fe20000011405 */
[----:B------:R-:W-:Y:S01]  /*2b10*/  IMAD.IADD R101, R9, 0x1, R101 ;  /* 0x0000000109657824 */ /* 0x000fe200078e0265 */
[----:B------:R-:W-:Y:S01]  /*2b20*/  SHF.R.S32.HI R13, RZ, 0x1f, R12 ;  /* 0x0000001fff0d7819 */ /* 0x000fe2000001140c */
[----:B------:R-:W-:Y:S01]  /*2b30*/  IMAD.X R121, R0, 0x1, R147, P4 ;  /* 0x0000000100797824 */ /* 0x000fe200020e0693 */
[CC--:B------:R-:W-:Y:S01]  /*2b40*/  LEA.HI R14, R4.reuse, R5.reuse, RZ, 0x3 ;  /* 0x00000005040e7211 */ /* 0x0c0fe200078f18ff */
[----:B------:R-:W-:Y:S01]  /*2b50*/  IMAD.WIDE.U32 R98, R145, R102, R98 ;  /* 0x0000006691627225 */ /* 0x000fe200078e0062 */
[----:B------:R-:W-:Y:S02]  /*2b60*/  LEA.HI R4, R4, R5, RZ, 0x6 ;  /* 0x0000000504047211 */ /* 0x000fe400078f30ff */
[----:B------:R-:W-:Y:S01]  /*2b70*/  LEA.HI R5, R7, R6, RZ, 0x6 ;  /* 0x0000000607057211 */ /* 0x000fe200078f30ff */
[----:B------:R-:W-:Y:S01]  /*2b80*/  IMAD.WIDE.U32 R100, R145, R102, R100 ;  /* 0x0000006691647225 */ /* 0x000fe200078e0064 */
[----:B------:R-:W-:-:S02]  /*2b90*/  SHF.R.S32.HI R4, RZ, 0x6, R4 ;  /* 0x00000006ff047819 */ /* 0x000fc40000011404 */
[----:B------:R-:W-:Y:S01]  /*2ba0*/  SHF.R.S32.HI R8, RZ, 0x6, R5 ;  /* 0x00000006ff087819 */ /* 0x000fe20000011405 */
[----:B------:R-:W-:Y:S01]  /*2bb0*/  IMAD.SHL.U32 R123, R123, 0x2, RZ ;  /* 0x000000027b7b7824 */ /* 0x000fe200078e00ff */
[----:B------:R-:W-:Y:S01]  /*2bc0*/  LOP3.LUT R5, R175, 0x38, R14, 0xf8, !PT ;  /* 0x00000038af057812 */ /* 0x000fe200078ef80e */
[C---:B------:R-:W-:Y:S01]  /*2bd0*/  IMAD R143, R4.reuse, 0x1800, R177 ;  /* 0x00001800048f7824 */ /* 0x040fe200078e02b1 */
[----:B------:R-:W-:Y:S01]  /*2be0*/  LEA.HI R6, R7, R6, RZ, 0x3 ;  /* 0x0000000607067211 */ /* 0x000fe200078f18ff */
[----:B------:R-:W-:Y:S01]  /*2bf0*/  IMAD R141, R4, 0x1800, R179 ;  /* 0x00001800048d7824 */ /* 0x000fe200078e02b3 */
[----:B------:R-:W-:Y:S01]  /*2c00*/  LOP3.LUT R4, R5, R176, RZ, 0x3c, !PT ;  /* 0x000000b005047212 */ /* 0x000fe200078e3cff */
[C---:B------:R-:W-:Y:S01]  /*2c10*/  IMAD R142, R8.reuse, 0x1800, R177 ;  /* 0x00001800088e7824 */ /* 0x040fe200078e02b1 */
[CC--:B------:R-:W-:Y:S01]  /*2c20*/  LEA.HI R28, R13.reuse, R12.reuse, RZ, 0x3 ;  /* 0x0000000c0d1c7211 */ /* 0x0c0fe200078f18ff */
[----:B------:R-:W-:Y:S01]  /*2c30*/  IMAD R139, R8, 0x1800, R179 ;  /* 0x00001800088b7824 */ /* 0x000fe200078e02b3 */
[----:B------:R-:W-:Y:S01]  /*2c40*/  LEA.HI R12, R13, R12, RZ, 0x6 ;  /* 0x0000000c0d0c7211 */ /* 0x000fe200078f30ff */
[----:B------:R-:W-:Y:S01]  /*2c50*/  IMAD.IADD R143, R143, 0x1, R4 ;  /* 0x000000018f8f7824 */ /* 0x000fe200078e0204 */
[----:B------:R-:W-:-:S02]  /*2c60*/  LOP3.LUT R9, R173, 0x38, R14, 0xf8, !PT ;  /* 0x00000038ad097812 */ /* 0x000fc400078ef80e */
[--C-:B------:R-:W-:Y:S02]  /*2c70*/  LOP3.LUT R7, R175, 0x38, R6.reuse, 0xf8, !PT ;  /* 0x00000038af077812 */ /* 0x100fe400078ef806 */
[----:B------:R-:W-:Y:S02]  /*2c80*/  LOP3.LUT R4, R173, 0x38, R6, 0xf8, !PT ;  /* 0x00000038ad047812 */ /* 0x000fe400078ef806 */
[----:B------:R-:W-:Y:S02]  /*2c90*/  SHF.R.S32.HI R12, RZ, 0x6, R12 ;  /* 0x00000006ff0c7819 */ /* 0x000fe4000001140c */
[----:B------:R-:W-:Y:S02]  /*2ca0*/  LOP3.LUT R5, R175, 0x38, R28, 0xf8, !PT ;  /* 0x00000038af057812 */ /* 0x000fe400078ef81c */
[----:B------:R-:W-:Y:S01]  /*2cb0*/  LOP3.LUT R10, R9, R20, RZ, 0x3c, !PT ;  /* 0x00000014090a7212 */ /* 0x000fe200078e3cff */
[C---:B------:R-:W-:Y:S01]  /*2cc0*/  IMAD R140, R12.reuse, 0x1800, R177 ;  /* 0x000018000c8c7824 */ /* 0x040fe200078e02b1 */
[----:B------:R-:W-:Y:S01]  /*2cd0*/  LOP3.LUT R7, R7, R176, RZ, 0x3c, !PT ;  /* 0x000000b007077212 */ /* 0x000fe200078e3cff */
[----:B------:R-:W-:Y:S01]  /*2ce0*/  IMAD R138, R12, 0x1800, R179 ;  /* 0x000018000c8a7824 */ /* 0x000fe200078e02b3 */
[----:B------:R-:W-:-:S02]  /*2cf0*/  LOP3.LUT R4, R4, R20, RZ, 0x3c, !PT ;  /* 0x0000001404047212 */ /* 0x000fc400078e3cff */
[----:B------:R-:W-:Y:S01]  /*2d00*/  SHF.R.S32.HI R9, RZ, 0x1f, R145 ;  /* 0x0000001fff097819 */ /* 0x000fe20000011491 */
[----:B------:R-:W-:Y:S01]  /*2d10*/  IMAD.IADD R142, R142, 0x1, R7 ;  /* 0x000000018e8e7824 */ /* 0x000fe200078e0207 */
[----:B------:R-:W-:Y:S01]  /*2d20*/  LOP3.LUT R5, R5, R176, RZ, 0x3c, !PT ;  /* 0x000000b005057212 */ /* 0x000fe200078e3cff */
[----:B------:R-:W-:Y:S01]  /*2d30*/  IMAD.IADD R139, R139, 0x1, R4 ;  /* 0x000000018b8b7824 */ /* 0x000fe200078e0204 */
[----:B------:R-:W-:Y:S01]  /*2d40*/  LOP3.LUT R7, R173, 0x38, R28, 0xf8, !PT ;  /* 0x00000038ad077812 */ /* 0x000fe200078ef81c */
[----:B------:R-:W-:Y:S01]  /*2d50*/  IMAD R4, R9, R96, RZ ;  /* 0x0000006009047224 */ /* 0x000fe200078e02ff */
[----:B------:R-:W-:Y:S01]  /*2d60*/  SEL R0, RZ, 0x20, P2 ;  /* 0x00000020ff007807 */ /* 0x000fe20001000000 */
[----:B------:R-:W-:Y:S01]  /*2d70*/  IMAD.IADD R140, R140, 0x1, R5 ;  /* 0x000000018c8c7824 */ /* 0x000fe200078e0205 */
[----:B------:R-:W-:Y:S01]  /*2d80*/  LOP3.LUT R5, R175, 0x18, R18, 0xf8, !PT ;  /* 0x00000018af057812 */ /* 0x000fe200078ef812 */
[----:B------:R-:W-:Y:S01]  /*2d90*/  IMAD R21, R145, R97, R4 ;  /* 0x0000006191157224 */ /* 0x000fe200078e0204 */
[----:B------:R-:W-:Y:S01]  /*2da0*/  LOP3.LUT R7, R7, R20, RZ, 0x3c, !PT ;  /* 0x0000001407077212 */ /* 0x000fe200078e3cff */
[----:B------:R-:W-:Y:S01]  /*2db0*/  IMAD R4, R9, R102, RZ ;  /* 0x0000006609047224 */ /* 0x000fe200078e02ff */
[----:B------:R-:W-:Y:S01]  /*2dc0*/  LOP3.LUT R26, R5, R176, RZ, 0x3c, !PT ;  /* 0x000000b0051a7212 */ /* 0x000fe200078e3cff */
[----:B------:R-:W-:Y:S01]  /*2dd0*/  IMAD R9, R103, 0x60, RZ ;  /* 0x0000006067097824 */ /* 0x000fe200078e02ff */
[----:B------:R-:W-:Y:S01]  /*2de0*/  SHF.R.S32.HI R117, RZ, 0x3, R14 ;  /* 0x00000003ff757819 */ /* 0x000fe2000001140e */
[----:B------:R-:W-:Y:S01]  /*2df0*/  IMAD.IADD R138, R138, 0x1, R7 ;  /* 0x000000018a8a7824 */ /* 0x000fe200078e0207 */
[----:B------:R-:W-:Y:S01]  /*2e00*/  LOP3.LUT R14, R14, 0xfffffff8, RZ, 0xc0, !PT ;  /* 0xfffffff80e0e7812 */ /* 0x000fe200078ec0ff */
[----:B------:R-:W-:Y:S01]  /*2e10*/  IMAD R15, R145, R103, R4 ;  /* 0x00000067910f7224 */ /* 0x000fe200078e0204 */
[----:B------:R-:W-:Y:S01]  /*2e20*/  LOP3.LUT R13, R6, 0xfffffff8, RZ, 0xc0, !PT ;  /* 0xfffffff8060d7812 */ /* 0x000fe200078ec0ff */
[----:B------:R-:W-:Y:S01]  /*2e30*/  IMAD R7, R91, 0x60, RZ ;  /* 0x000000605b077824 */ /* 0x000fe200078e02ff */
[----:B------:R-:W-:Y:S01]  /*2e40*/  LOP3.LUT R12, R28, 0xfffffff8, RZ, 0xc0, !PT ;  /* 0xfffffff81c0c7812 */ /* 0x000fe200078ec0ff */
[----:B------:R-:W-:Y:S01]  /*2e50*/  IMAD.WIDE.U32 R102, R102, 0x60, RZ ;  /* 0x0000006066667825 */ /* 0x000fe200078e00ff */
[----:B------:R-:W-:-:S02]  /*2e60*/  LOP3.LUT R0, R11, R0, RZ, 0xfc, !PT ;  /* 0x000000000b007212 */ /* 0x000fc400078efcff */
[----:B------:R-:W-:Y:S01]  /*2e70*/  IADD3 R141, R141, R10, RZ ;  /* 0x0000000a8d8d7210 */ /* 0x000fe20007ffe0ff */
[----:B------:R-:W-:Y:S01]  /*2e80*/  IMAD.WIDE.U32 R90, R90, 0x60, RZ ;  /* 0x000000605a5a7825 */ /* 0x000fe200078e00ff */
[----:B------:R-:W-:Y:S02]  /*2e90*/  IADD3 R134, R103, R9, RZ ;  /* 0x0000000967867210 */ /* 0x000fe40007ffe0ff */
[----:B------:R-:W-:Y:S01]  /*2ea0*/  SHF.R.S32.HI R116, RZ, 0x3, R6 ;  /* 0x00000003ff747819 */ /* 0x000fe20000011406 */
[----:B------:R-:W-:Y:S01]  /*2eb0*/  IMAD.WIDE.U32 R96, R96, 0x60, RZ ;  /* 0x0000006060607825 */ /* 0x000fe200078e00ff */
[----:B------:R-:W-:Y:S02]  /*2ec0*/  SHF.R.S32.HI R113, RZ, 0x3, R28 ;  /* 0x00000003ff717819 */ /* 0x000fe4000001141c */
[----:B------:R-:W-:Y:S01]  /*2ed0*/  LOP3.LUT R11, R11, 0x1, RZ, 0xc0, !PT ;  /* 0x000000010b0b7812 */ /* 0x000fe200078ec0ff */
[----:B------:R-:W-:Y:S01]  /*2ee0*/  IMAD.IADD R26, R177, 0x1, R26 ;  /* 0x00000001b11a7824 */ /* 0x000fe200078e021a */
[----:B------:R-:W-:Y:S01]  /*2ef0*/  SHF.R.S32.HI R112, RZ, 0x1f, R14 ;  /* 0x0000001fff707819 */ /* 0x000fe2000001140e */
[----:B------:R-:W-:Y:S01]  /*2f00*/  IMAD.IADD R132, R91, 0x1, R7 ;  /* 0x000000015b847824 */ /* 0x000fe200078e0207 */
[----:B------:R-:W-:Y:S01]  /*2f10*/  SHF.R.S32.HI R111, RZ, 0x1f, R13 ;  /* 0x0000001fff6f7819 */ /* 0x000fe2000001140d */
[----:B------:R-:W-:Y:S01]  /*2f20*/  IMAD.IADD R105, R93, 0x1, R21 ;  /* 0x000000015d697824 */ /* 0x000fe200078e0215 */
[----:B------:R-:W-:Y:S01]  /*2f30*/  SHF.R.S32.HI R110, RZ, 0x1f, R12 ;  /* 0x0000001fff6e7819 */ /* 0x000fe2000001140c */
[----:B------:R-:W-:Y:S01]  /*2f40*/  IMAD.IADD R20, R99, 0x1, R15 ;  /* 0x0000000163147824 */ /* 0x000fe200078e020f */
[C---:B------:R-:W-:Y:S01]  /*2f50*/  LOP3.LUT R10, R0.reuse, 0x2, RZ, 0xc0, !PT ;  /* 0x00000002000a7812 */ /* 0x040fe200078ec0ff */
[----:B------:R-:W-:Y:S01]  /*2f60*/  IMAD.IADD R133, R97, 0x1, R133 ;  /* 0x0000000161857824 */ /* 0x000fe200078e0285 */
[C---:B------:R-:W-:Y:S01]  /*2f70*/  LOP3.LUT R9, R0.reuse, 0x4, RZ, 0xc0, !PT ;  /* 0x0000000400097812 */ /* 0x040fe200078ec0ff */
[----:B------:R-:W-:Y:S01]  /*2f80*/  IMAD.IADD R137, R129, 0x1, R26 ;  /* 0x0000000181897824 */ /* 0x000fe200078e021a */
[C---:B------:R-:W-:Y:S01]  /*2f90*/  LOP3.LUT R8, R0.reuse, 0x8, RZ, 0xc0, !PT ;  /* 0x0000000800087812 */ /* 0x040fe200078ec0ff */
[----:B------:R-:W-:Y:S01]  /*2fa0*/  IMAD.IADD R21, R21, 0x1, R95 ;  /* 0x0000000115157824 */ /* 0x000fe200078e025f */
[C---:B------:R-:W-:Y:S01]  /*2fb0*/  LOP3.LUT R7, R0.reuse, 0x10, RZ, 0xc0, !PT ;  /* 0x0000001000077812 */ /* 0x040fe200078ec0ff */
[----:B------:R-:W-:Y:S01]  /*2fc0*/  IMAD.IADD R15, R15, 0x1, R101 ;  /* 0x000000010f0f7824 */ /* 0x000fe200078e0265 */
[----:B------:R-:W-:Y:S01]  /*2fd0*/  LOP3.LUT R6, R0, 0x20, RZ, 0xc0, !PT ;  /* 0x0000002000067812 */ /* 0x000fe200078ec0ff */
[----:B------:R-:W-:-:S07]  /*2fe0*/  IMAD.IADD R5, R89, 0x1, R3 ;  /* 0x0000000159057824 */ /* 0x000fce00078e0203 */
.L_x_1567:
[----:B0-----:R-:W0:Y:S01]  /*2ff0*/  LDC.64 R114, c[0x0][0x2e8] ;  /* 0x0000ba00ff727b82 */ /* 0x001e220000000a00 */
[----:B--2---:R-:W-:Y:S01]  /*3000*/  IADD3 R31, R24, -0x1, RZ ;  /* 0xffffffff181f7810 */ /* 0x004fe20007ffe0ff */
[----:B------:R-:W-:Y:S01]  /*3010*/  IMAD R38, R16, 0x4800, R137 ;  /* 0x0000480010267824 */ /* 0x000fe200078e0289 */
[----:B------:R-:W-:Y:S05]  /*3020*/  YIELD ;  /* 0x0000000000007946 */ /* 0x000fea0003800000 */
[----:B-1----:R-:W1:Y:S01]  /*3030*/  LDC R122, c[0x0][0x3f4] ;  /* 0x0000fd00ff7a7b82 */ /* 0x002e620000000800 */
[----:B------:R-:W-:Y:S01]  /*3040*/  SHF.R.S32.HI R28, RZ, 0x1f, R31 ;  /* 0x0000001fff1c7819 */ /* 0x000fe2000001141f */
[-C--:B------:R-:W-:Y:S01]  /*3050*/  IMAD R3, R132, R31.reuse, RZ ;  /* 0x0000001f84037224 */ /* 0x080fe200078e02ff */
[----:B------:R-:W-:Y:S01]  /*3060*/  LOP3.LUT R17, R17, 0xfffffffd, RZ, 0xc0, !PT ;  /* 0xfffffffd11117812 */ /* 0x000fe200078ec0ff */
[----:B------:R-:W-:Y:S01]  /*3070*/  IMAD.WIDE.U32 R124, R90, R31, RZ ;  /* 0x0000001f5a7c7225 */ /* 0x000fe200078e00ff */
[----:B------:R-:W-:Y:S03]  /*3080*/  BSSY B0, `(.L_x_1468) ;  /* 0x000076c000007945 */ /* 0x000fe60003800000 */
[----:B------:R-:W-:Y:S01]  /*3090*/  IMAD R3, R28, R90, R3 ;  /* 0x0000005a1c037224 */ /* 0x000fe200078e0203 */
[-C--:B------:R-:W-:Y:S01]  /*30a0*/  IADD3 R4, P5, R84, R124.reuse, RZ ;  /* 0x0000007c54047210 */ /* 0x080fe20007fbe0ff */
[----:B------:R-:W-:Y:S01]  /*30b0*/  IMAD R38, R38, 0x2, R119 ;  /* 0x0000000226267824 */ /* 0x000fe200078e0277 */
[----:B------:R-:W-:Y:S01]  /*30c0*/  IADD3 R0, P3, P4, R84, R124, R136 ;  /* 0x0000007c54007210 */ /* 0x000fe20007c7e088 */
[----:B------:R-:W-:-:S04]  /*30d0*/  IMAD.IADD R80, R125, 0x1, R3 ;  /* 0x000000017d507824 */ /* 0x000fc800078e0203 */
[----:B------:R-:W-:Y:S01]  /*30e0*/  IMAD.X R24, R80, 0x1, R27, P5 ;  /* 0x0000000150187824 */ /* 0x000fe200028e061b */
[C---:B0-----:R-:W-:Y:S02]  /*30f0*/  LEA R40, P2, R4.reuse, R114, 0x1 ;  /* 0x0000007204287211 */ /* 0x041fe400078408ff */
[----:B------:R-:W-:Y:S02]  /*3100*/  IADD3.X R3, R27, R80, R135, P3, P4 ;  /* 0x000000501b037210 */ /* 0x000fe40001fe8487 */
[----:B------:R-:W-:Y:S01]  /*3110*/  LEA.HI.X R41, R4, R115, R24, 0x1, P2 ;  /* 0x0000007304297211 */ /* 0x000fe200010f0c18 */
[----:B------:R-:W-:Y:S01]  /*3120*/  IMAD.MOV.U32 R24, RZ, RZ, R31 ;  /* 0x000000ffff187224 */ /* 0x000fe200078e001f */
[----:B------:R-:W-:Y:S02]  /*3130*/  ISETP.GT.AND P3, PT, R31, R128, PT ;  /* 0x000000801f00720c */ /* 0x000fe40003f64270 */
[----:B-1----:R-:W-:Y:S02]  /*3140*/  ISETP.GE.AND P2, PT, R122, 0x1, PT ;  /* 0x000000017a00780c */ /* 0x002fe40003f46270 */
[----:B------:R-:W-:-:S04]  /*3150*/  LEA R36, P5, R0, R114, 0x1 ;  /* 0x0000007200247211 */ /* 0x000fc800078a08ff */
[----:B------:R-:W-:Y:S01]  /*3160*/  LEA.HI.X R37, R0, R115, R3, 0x1, P5 ;  /* 0x0000007300257211 */ /* 0x000fe200028f0c03 */
[----:B------:R-:W-:-:S04]  /*3170*/  IMAD R0, R16, 0x4800, R26 ;  /* 0x0000480010007824 */ /* 0x000fc800078e021a */
[----:B------:R-:W-:Y:S01]  /*3180*/  @P3 LOP3.LUT R17, R17, 0x2, RZ, 0xfc, !PT ;  /* 0x0000000211113812 */ /* 0x000fe200078efcff */
[----:B------:R-:W-:Y:S01]  /*3190*/  IMAD R39, R0, 0x2, R119 ;  /* 0x0000000200277824 */ /* 0x000fe200078e0277 */
[----:B------:R-:W-:Y:S06]  /*31a0*/  @!P2 BRA `(.L_x_1469) ;  /* 0x000000700084a947 */ /* 0x000fec0003800000 */
[----:B------:R-:W-:Y:S01]  /*31b0*/  ULDC.U8 UR4, c[0x0][0x410] ;  /* 0x0001040000047ab9 */ /* 0x000fe20000000000 */
[-C--:B------:R-:W-:Y:S01]  /*31c0*/  IMAD R3, R133, R31.reuse, RZ ;  /* 0x0000001f85037224 */ /* 0x080fe200078e02ff */
[----:B------:R-:W-:Y:S01]  /*31d0*/  ISETP.NE.AND P2, PT, RZ, UR4, PT ;  /* 0x00000004ff007c0c */ /* 0x000fe2000bf45270 */
[-C--:B------:R-:W-:Y:S02]  /*31e0*/  IMAD R29, R134, R31.reuse, RZ ;  /* 0x0000001f861d7224 */ /* 0x080fe400078e02ff */
[C---:B------:R-:W-:Y:S02]  /*31f0*/  IMAD R3, R28.reuse, R96, R3 ;  /* 0x000000601c037224 */ /* 0x040fe400078e0203 */
[----:B------:R-:W-:Y:S02]  /*3200*/  IMAD R29, R28, R102, R29 ;  /* 0x000000661c1d7224 */ /* 0x000fe400078e021d */
[----:B------:R-:W-:Y:S02]  /*3210*/  IMAD R4, R24, -0x60, R25 ;  /* 0xffffffa018047824 */ /* 0x000fe400078e0219 */
[----:B------:R-:W-:-:S03]  /*3220*/  IMAD.WIDE.U32 R78, R96, R31, RZ ;  /* 0x0000001f604e7225 */ /* 0x000fc600078e00ff */
[----:B------:R-:W-:Y:S01]  /*3230*/  VIMNMX R4, R4, 0x60, PT ;  /* 0x0000006004047848 */ /* 0x000fe20003fe0100 */
[----:B------:R-:W-:-:S04]  /*3240*/  IMAD.WIDE.U32 R76, R102, R31, RZ ;  /* 0x0000001f664c7225 */ /* 0x000fc800078e00ff */
[----:B------:R-:W-:Y:S01]  /*3250*/  IMAD.IADD R0, R79, 0x1, R3 ;  /* 0x000000014f007824 */ /* 0x000fe200078e0203 */
[----:B------:R-:W-:Y:S01]  /*3260*/  IADD3 R3, R77, R29, RZ ;  /* 0x0000001d4d037210 */ /* 0x000fe20007ffe0ff */
        /* <DEDUP_REMOVED lines=19> */
[----:B------:R-:W-:Y:S01]  /*33a0*/  IADD3 R31, P2, R98, R76, RZ ;  /* 0x0000004c621f7210 */ /* 0x000fe20007f5e0ff */
[----:B------:R-:W-:Y:S01]  /*33b0*/  ULDC.64 UR6, c[0x0][0x400] ;  /* 0x0001000000067ab9 */ /* 0x000fe20000000a00 */
[----:B------:R-:W-:Y:S01]  /*33c0*/  CS2R R124, SRZ ;  /* 0x00000000007c7805 */ /* 0x000fe2000001ff00 */
[----:B------:R-:W-:Y:S01]  /*33d0*/  IMAD.X R30, R0, 0x1, R105, P4 ;  /* 0x00000001001e7824 */ /* 0x000fe200020e0669 */
[----:B------:R-:W-:Y:S01]  /*33e0*/  LEA R28, P4, R29, UR4, 0x1 ;  /* 0x000000041d1c7c11 */ /* 0x000fe2000f8808ff */
[----:B------:R-:W-:Y:S01]  /*33f0*/  IMAD.X R34, R3, 0x1, R20, P2 ;  /* 0x0000000103227824 */ /* 0x000fe200010e0614 */
[----:B------:R-:W-:Y:S02]  /*3400*/  ISETP.GE.AND P2, PT, R160, R122, PT ;  /* 0x0000007aa000720c */ /* 0x000fe40003f46270 */
[----:B------:R-:W-:-:S02]  /*3410*/  CS2R R82, SRZ ;  /* 0x0000000000527805 */ /* 0x000fc4000001ff00 */
[----:B------:R-:W-:Y:S02]  /*3420*/  LEA.HI.X R29, R29, UR5, R30, 0x1, P4 ;  /* 0x000000051d1d7c11 */ /* 0x000fe4000a0f0c1e */
[----:B------:R-:W-:Y:S02]  /*3430*/  CS2R R126, SRZ ;  /* 0x00000000007e7805 */ /* 0x000fe4000001ff00 */
[C---:B------:R-:W-:Y:S02]  /*3440*/  LEA R30, P4, R31.reuse, UR6, 0x1 ;  /* 0x000000061f1e7c11 */ /* 0x040fe4000f8808ff */
[----:B------:R-:W-:Y:S02]  /*3450*/  CS2R R114, SRZ ;  /* 0x0000000000727805 */ /* 0x000fe4000001ff00 */
[----:B------:R-:W-:Y:S02]  /*3460*/  LEA.HI.X R31, R31, UR7, R34, 0x1, P4 ;  /* 0x000000071f1f7c11 */ /* 0x000fe4000a0f0c22 */
[-C--:B------:R-:W-:Y:S01]  /*3470*/  ISETP.GE.AND P4, PT, R171, R122.reuse, PT ;  /* 0x0000007aab00720c */ /* 0x080fe20003f86270 */
[----:B------:R0:W5:Y:S04]  /*3480*/  @!P2 LDG.E.64 R124, desc[UR46][R28.64] ;  /* 0x0000002e1c7ca981 */ /* 0x000168000c1e1b00 */
[----:B------:R0:W5:Y:S01]  /*3490*/  @!P2 LDG.E.64 R126, desc[UR46][R30.64] ;  /* 0x0000002e1e7ea981 */ /* 0x000162000c1e1b00 */
[----:B------:R-:W-:-:S07]  /*34a0*/  ISETP.GE.AND P2, PT, R169, R122, PT ;  /* 0x0000007aa900720c */ /* 0x000fce0003f46270 */
[----:B------:R0:W5:Y:S04]  /*34b0*/  @!P4 LDG.E.64 R82, desc[UR46][R28.64+0x20] ;  /* 0x0000202e1c52c981 */ /* 0x000168000c1e1b00 */
[----:B------:R0:W5:Y:S01]  /*34c0*/  @!P4 LDG.E.64 R114, desc[UR46][R30.64+0x20] ;  /* 0x0000202e1e72c981 */ /* 0x000162000c1e1b00 */
[----:B------:R-:W-:Y:S02]  /*34d0*/  ISETP.GE.AND P4, PT, R170, R122, PT ;  /* 0x0000007aaa00720c */ /* 0x000fe40003f86270 */
[----:B------:R-:W-:Y:S02]  /*34e0*/  CS2R R74, SRZ ;  /* 0x00000000004a7805 */ /* 0x000fe4000001ff00 */
[----:B------:R-:W-:Y:S02]  /*34f0*/  CS2R R80, SRZ ;  /* 0x0000000000507805 */ /* 0x000fe4000001ff00 */
[----:B------:R-:W-:-:S02]  /*3500*/  CS2R R70, SRZ ;  /* 0x0000000000467805 */ /* 0x000fc4000001ff00 */
[----:B------:R-:W-:Y:S01]  /*3510*/  CS2R R72, SRZ ;  /* 0x0000000000487805 */ /* 0x000fe2000001ff00 */
[----:B------:R0:W5:Y:S04]  /*3520*/  @!P2 LDG.E.64 R74, desc[UR46][R28.64+0x40] ;  /* 0x0000402e1c4aa981 */ /* 0x000168000c1e1b00 */
[----:B------:R0:W5:Y:S01]  /*3530*/  @!P2 LDG.E.64 R80, desc[UR46][R30.64+0x40] ;  /* 0x0000402e1e50a981 */ /* 0x000162000c1e1b00 */
[----:B------:R-:W-:-:S03]  /*3540*/  ISETP.GE.AND P2, PT, R168, R122, PT ;  /* 0x0000007aa800720c */ /* 0x000fc60003f46270 */
        /* <DEDUP_REMOVED lines=8> */
[----:B------:R0:W5:Y:S04]  /*35d0*/  @!P2 LDG.E.64 R68, desc[UR46][R30.64+0x80] ;  /* 0x0000802e1e44a981 */ /* 0x000168000c1e1b00 */
[----:B------:R0:W5:Y:S04]  /*35e0*/  @!P4 LDG.E.64 R62, desc[UR46][R28.64+0xa0] ;  /* 0x0000a02e1c3ec981 */ /* 0x000168000c1e1b00 */
[----:B------:R0:W5:Y:S02]  /*35f0*/  @!P4 LDG.E.64 R64, desc[UR46][R30.64+0xa0] ;  /* 0x0000a02e1e40c981 */ /* 0x000164000c1e1b00 */
.L_x_1472:
[----:B------:R-:W-:Y:S05]  /*3600*/  BSYNC B1 ;  /* 0x0000000000017941 */ /* 0x000fea0003800000 */
.L_x_1471:
        /* <DEDUP_REMOVED lines=16> */
[----:B------:R-:W-:Y:S01]  /*3710*/  ULDC.64 UR6, c[0x0][0x400] ;  /* 0x0001000000067ab9 */ /* 0x000fe20000000a00 */
[----:B------:R-:W-:Y:S02]  /*3720*/  CS2R R58, SRZ ;  /* 0x00000000003a7805 */ /* 0x000fe4000001ff00 */
[----:B0-----:R-:W-:Y:S02]  /*3730*/  IADD3.X R29, R105, R0, R108, P2, P5 ;  /* 0x00000000691d7210 */ /* 0x001fe400017ea46c */
[----:B------:R-:W-:Y:S02]  /*3740*/  CS2R R60, SRZ ;  /* 0x00000000003c7805 */ /* 0x000fe4000001ff00 */
[----:B------:R-:W-:-:S04]  /*3750*/  IADD3 R76, P2, P5, R98, R76, R107 ;  /* 0x0000004c624c7210 */ /* 0x000fc80007d5e06b */
[----:B------:R-:W-:Y:S02]  /*3760*/  IADD3.X R3, R20, R3, R106, P2, P5 ;  /* 0x0000000314037210 */ /* 0x000fe400017ea46a */
[----:B------:R-:W-:-:S04]  /*3770*/  LEA R28, P2, R78, UR4, 0x1 ;  /* 0x000000044e1c7c11 */ /* 0x000fc8000f8408ff */
[----:B------:R-:W-:Y:S02]  /*3780*/  LEA.HI.X R29, R78, UR5, R29, 0x1, P2 ;  /* 0x000000054e1d7c11 */ /* 0x000fe400090f0c1d */
        /* <DEDUP_REMOVED lines=30> */
.L_x_1474:
[----:B------:R-:W-:Y:S05]  /*3970*/  BSYNC B1 ;  /* 0x0000000000017941 */ /* 0x000fea0003800000 */
.L_x_1473:
[----:B------:R-:W2:Y:S01]  /*3980*/  LDL R0, [R1+0x3c] ;  /* 0x00003c0001007983 */ /* 0x000ea20000100800 */
[----:B-----5:R-:W-:Y:S02]  /*3990*/  IMAD.MOV.U32 R3, RZ, RZ, R62 ;  /* 0x000000ffff037224 */ /* 0x020fe400078e003e */
[----:B01----:R-:W-:Y:S02]  /*39a0*/  IMAD.MOV.U32 R29, RZ, RZ, R66 ;  /* 0x000000ffff1d7224 */ /* 0x003fe400078e0042 */
[----:B------:R-:W-:Y:S01]  /*39b0*/  IMAD.MOV.U32 R28, RZ, RZ, R67 ;  /* 0x000000ffff1c7224 */ /* 0x000fe200078e0043 */
[----:B------:R-:W-:Y:S02]  /*39c0*/  PRMT R156, R156, 0x5410, R3 ;  /* 0x000054109c9c7816 */ /* 0x000fe40000000003 */
[----:B------:R-:W-:Y:S02]  /*39d0*/  MOV R3, R70 ;  /* 0x0000004600037202 */ /* 0x000fe40000000f00 */
[----:B------:R-:W-:Y:S01]  /*39e0*/  PRMT R159, R28, 0x5410, R29 ;  /* 0x000054101c9f7816 */ /* 0x000fe2000000001d */
[----:B------:R-:W-:Y:S01]  /*39f0*/  IMAD.MOV.U32 R28, RZ, RZ, R82 ;  /* 0x000000ffff1c7224 */ /* 0x000fe200078e0052 */
[----:B------:R-:W-:Y:S01]  /*3a00*/  PRMT R210, R3, 0x7610, R210 ;  /* 0x0000761003d27816 */ /* 0x000fe200000000d2 */
[----:B------:R-:W-:-:S02]  /*3a10*/  IMAD.MOV.U32 R3, RZ, RZ, R75 ;  /* 0x000000ffff037224 */ /* 0x000fc400078e004b */
[----:B------:R-:W-:-:S05]  /*3a20*/  IMAD.MOV.U32 R29, RZ, RZ, R83 ;  /* 0x000000ffff1d7224 */ /* 0x000fca00078e0053 */
[----:B------:R-:W-:Y:S02]  /*3a30*/  PRMT R212, R28, 0x5410, R29 ;  /* 0x000054101cd47816 */ /* 0x000fe4000000001d */
[----:B--2---:R-:W-:Y:S01]  /*3a40*/  R2UR UR4, R0 ;  /* 0x00000000000472ca */ /* 0x004fe200000e0000 */
[----:B------:R-:W-:-:S05]  /*3a50*/  IMAD.MOV.U32 R0, RZ, RZ, R63 ;  /* 0x000000ffff007224 */ /* 0x000fca00078e003f */
[----:B------:R-:W-:Y:S01]  /*3a60*/  PRMT R157, R0, 0x7610, R157 ;  /* 0x00007610009d7816 */ /* 0x000fe2000000009d */
[----:B------:R-:W-:-:S05]  /*3a70*/  IMAD.MOV.U32 R0, RZ, RZ, R71 ;  /* 0x000000ffff007224 */ /* 0x000fca00078e0047 */
[----:B------:R-:W-:Y:S01]  /*3a80*/  PRMT R207, R0, 0x7610, R207 ;  /* 0x0000761000cf7816 */ /* 0x000fe200000000cf */
[----:B------:R-:W-:Y:S01]  /*3a90*/  IMAD.MOV.U32 R0, RZ, RZ, R74 ;  /* 0x000000ffff007224 */ /* 0x000fe200078e004a */
[----:B------:R-:W-:-:S04]  /*3aa0*/  UISETP.NE.AND UP0, UPT, UR4, 0x3, UPT ;  /* 0x000000030400788c */ /* 0x000fc8000bf05270 */
[----:B------:R-:W-:Y:S01]  /*3ab0*/  PRMT R211, R0, 0x5410, R3 ;  /* 0x0000541000d37816 */ /* 0x000fe20000000003 */
[----:B------:R-:W-:Y:S01]  /*3ac0*/  IMAD.MOV.U32 R0, RZ, RZ, R124 ;  /* 0x000000ffff007224 */ /* 0x000fe200078e007c */
[----:B------:R-:W-:Y:S02]  /*3ad0*/  MOV R3, R125 ;  /* 0x0000007d00037202 */ /* 0x000fe40000000f00 */
[----:B------:R-:W-:Y:S02]  /*3ae0*/  PLOP3.LUT P2, PT, PT, PT, UP0, 0x80, 0x0 ;  /* 0x000000000000781c */ /* 0x000fe40003f4f008 */
[----:B------:R-:W-:Y:S01]  /*3af0*/  PRMT R152, R0, 0x5410, R3 ;  /* 0x0000541000987816 */ /* 0x000fe20000000003 */
[----:B------:R-:W-:Y:S02]  /*3b00*/  IMAD.MOV.U32 R3, RZ, RZ, R64 ;  /* 0x000000ffff037224 */ /* 0x000fe400078e0040 */
[----:B------:R-:W-:-:S03]  /*3b10*/  IMAD.MOV.U32 R0, RZ, RZ, R65 ;  /* 0x000000ffff007224 */ /* 0x000fc600078e0041 */
[----:B------:R-:W-:Y:S01]  /*3b20*/  PRMT R157, R157, 0x5410, R3 ;  /* 0x000054109d9d7816 */ /* 0x000fe20000000003 */
[----:B------:R-:W-:Y:S01]  /*3b30*/  IMAD.MOV.U32 R3, RZ, RZ, R68 ;  /* 0x000000ffff037224 */ /* 0x000fe200078e0044 */
[----:B------:R-:W-:Y:S01]  /*3b40*/  PRMT R158, R0, 0x7610, R158 ;  /* 0x00007610009e7816 */ /* 0x000fe2000000009e */
[----:B------:R-:W-:-:S05]  /*3b50*/  IMAD.MOV.U32 R0, RZ, RZ, R69 ;  /* 0x000000ffff007224 */ /* 0x000fca00078e0045 */
[----:B------:R-:W-:Y:S01]  /*3b60*/  PRMT R180, R0, 0x5410, R3 ;  /* 0x0000541000b47816 */ /* 0x000fe20000000003 */
[----:B------:R-:W-:Y:S02]  /*3b70*/  IMAD.MOV.U32 R3, RZ, RZ, R73 ;  /* 0x000000ffff037224 */ /* 0x000fe400078e0049 */
[----:B------:R-:W-:-:S03]  /*3b80*/  IMAD.MOV.U32 R0, RZ, RZ, R72 ;  /* 0x000000ffff007224 */ /* 0x000fc600078e0048 */
        /* <DEDUP_REMOVED lines=8> */
[----:B------:R-:W-:Y:S02]  /*3c10*/  IMAD.MOV.U32 R0, RZ, RZ, R126 ;  /* 0x000000ffff007224 */ /* 0x000fe400078e007e */
[----:B------:R-:W-:-:S05]  /*3c20*/  IMAD.MOV.U32 R3, RZ, RZ, R127 ;  /* 0x000000ffff037224 */ /* 0x000fca00078e007f */
[----:B------:R-:W-:Y:S01]  /*3c30*/  PRMT R215, R0, 0x5410, R3 ;  /* 0x0000541000d77816 */ /* 0x000fe20000000003 */
[----:B------:R-:W-:Y:S01]  /*3c40*/  IMAD.MOV.U32 R3, RZ, RZ, R32 ;  /* 0x000000ffff037224 */ /* 0x000fe200078e0020 */
        /* <DEDUP_REMOVED lines=28> */
[----:B------:R-:W-:-:S04]  /*3e10*/  PRMT R144, R3, 0x7610, R144 ;  /* 0x0000761003907816 */ /* 0x000fc80000000090 */
[----:B------:R-:W-:Y:S01]  /*3e20*/  PRMT R154, R0, 0x7610, R154 ;  /* 0x00007610009a7816 */ /* 0x000fe2000000009a */
[----:B------:R-:W-:-:S05]  /*3e30*/  IMAD.MOV.U32 R0, RZ, RZ, R53 ;  /* 0x000000ffff007224 */ /* 0x000fca00078e0035 */
        /* <DEDUP_REMOVED lines=9> */
[----:B------:R-:W-:Y:S06]  /*3ed0*/  @!P2 BRA `(.L_x_1475) ;  /* 0x000000000004a947 */ /* 0x000fec0003800000 */
[----:B------:R-:W-:Y:S01]  /*3ee0*/  BPT.TRAP 0x1 ;  /* 0x000000040000795c */ /* 0x000fe20000300000 */
.L_x_1475:
[----:B------:R-:W-:Y:S01]  /*3ef0*/  IMAD R3, R16, 0x8, R2 ;  /* 0x0000000810037824 */ /* 0x000fe200078e0202 */
[----:B------:R-:W-:Y:S01]  /*3f00*/  SHF.L.U32 R0, R167, 0x1f, RZ ;  /* 0x0000001fa7007819 */ /* 0x000fe200000006ff */
[----:B------:R-:W-:Y:S03]  /*3f10*/  BSSY B1, `(.L_x_1476) ;  /* 0x0000003000017945 */ /* 0x000fe60003800000 */
[----:B------:R-:W0:Y:S02]  /*3f20*/  SYNCS.PHASECHK.TRANS64.TRYWAIT P5, [R3+URZ+0x2a890], R0 ;  /* 0x02a89000030075a7 */ /* 0x000e2400080a017f */
[----:B0-----:R-:W-:Y:S05]  /*3f30*/  @!P5 BRA `(.L_x_1477) ;  /* 0x0000027c00d4d947 */ /* 0x001fea0003800000 */
.L_x_1927:
[----:B------:R-:W-:Y:S05]  /*3f40*/  BSYNC B1 ;  /* 0x0000000000017941 */ /* 0x000fea0003800000 */
.L_x_1476:
        /* <DEDUP_REMOVED lines=17> */
[----:B------:R-:W-:-:S03]  /*4060*/  HADD2.F32 R126, -RZ, R126.H0_H0 ;  /* 0x2000007eff7e7230 */ /* 0x000fc60000004100 */
[-C--:B------:R-:W-:Y:S01]  /*4070*/  FMUL.FTZ R29, R127, R125.reuse ;  /* 0x0000007d7f1d7220 */ /* 0x080fe20000410000 */
[----:B------:R-:W-:-:S03]  /*4080*/  FMUL.FTZ R125, R151, R125 ;  /* 0x0000007d977d7220 */ /* 0x000fc60000410000 */
[-C--:B------:R-:W-:Y:S01]  /*4090*/  FFMA.FTZ R29, R151, R130.reuse, -R29 ;  /* 0x00000082971d7223 */ /* 0x080fe2000001081d */
[----:B------:R-:W-:Y:S01]  /*40a0*/  FFMA.FTZ R125, R127, R130, R125 ;  /* 0x000000827f7d7223 */ /* 0x000fe2000001007d */
[----:B------:R-:W-:Y:S02]  /*40b0*/  IMAD.MOV.U32 R127, RZ, RZ, R31 ;  /* 0x000000ffff7f7224 */ /* 0x000fe400078e001f */
[----:B------:R-:W-:Y:S02]  /*40c0*/  HADD2.F32 R130, -RZ, R124.H0_H0 ;  /* 0x2000007cff827230 */ /* 0x000fe40000004100 */
[----:B------:R-:W-:Y:S01]  /*40d0*/  IMAD.MOV.U32 R151, RZ, RZ, R28 ;  /* 0x000000ffff977224 */ /* 0x000fe200078e001c */
[----:B------:R-:W-:Y:S01]  /*40e0*/  F2FP.F16.F32.PACK_AB R29, R125, R29 ;  /* 0x0000001d7d1d723e */ /* 0x000fe200000000ff */
[--C-:B------:R-:W-:Y:S02]  /*40f0*/  HADD2.F32 R31, -RZ, R127.reuse.H1_H1 ;  /* 0x3000007fff1f7230 */ /* 0x100fe40000004100 */
[----:B------:R-:W-:-:S02]  /*4100*/  HADD2.F32 R127, -RZ, R127.H0_H0 ;  /* 0x2000007fff7f7230 */ /* 0x000fc40000004100 */
[--C-:B------:R-:W-:Y:S02]  /*4110*/  HADD2.F32 R28, -RZ, R151.reuse.H1_H1 ;  /* 0x30000097ff1c7230 */ /* 0x100fe40000004100 */
[-C--:B------:R-:W-:Y:S01]  /*4120*/  FMUL.FTZ R124, R31, R126.reuse ;  /* 0x0000007e1f7c7220 */ /* 0x080fe20000410000 */
[----:B------:R-:W-:Y:S02]  /*4130*/  HADD2.F32 R151, -RZ, R151.H0_H0 ;  /* 0x20000097ff977230 */ /* 0x000fe40000004100 */
[C---:B------:R-:W-:Y:S01]  /*4140*/  FMUL.FTZ R126, R127.reuse, R126 ;  /* 0x0000007e7f7e7220 */ /* 0x040fe20000410000 */
[----:B------:R-:W-:-:S03]  /*4150*/  FFMA.FTZ R124, R127, R130, -R124 ;  /* 0x000000827f7c7223 */ /* 0x000fc6000001087c */
        /* <DEDUP_REMOVED lines=18> */
.L_x_1483:
[----:B------:R-:W-:Y:S05]  /*4280*/  BSYNC B3 ;  /* 0x0000000000037941 */ /* 0x000fea0003800000 */
.L_x_1482:
[----:B--2---:R1:W-:Y:S02]  /*4290*/  STG.E.128 desc[UR46][R40.64], R28 ;  /* 0x0000001c28007986 */ /* 0x0043e4000c101d2e */
.L_x_1481:
[----:B------:R-:W-:Y:S05]  /*42a0*/  BSYNC B2 ;  /* 0x0000000000027941 */ /* 0x000fea0003800000 */
.L_x_1480:
[----:B------:R-:W-:Y:S01]  /*42b0*/  ISETP.NE.AND P3, PT, R10, RZ, PT ;  /* 0x000000ff0a00720c */ /* 0x000fe20003f65270 */
[----:B------:R-:W-:-:S12]  /*42c0*/  BSSY B2, `(.L_x_1484) ;  /* 0x0000033000027945 */ /* 0x000fd80003800000 */
[----:B------:R-:W-:Y:S05]  /*42d0*/  @!P3 BRA `(.L_x_1485) ;  /* 0x0000000000c4b947 */ /* 0x000fea0003800000 */
[----:B-1----:R1:W2:Y:S01]  /*42e0*/  LDS.128 R28, [R38] ;  /* 0x00000000261c7984 */ /* 0x0022a20000000c00 */
        /* <DEDUP_REMOVED lines=15> */
[----:B------:R-:W-:Y:S01]  /*43e0*/  FFMA.FTZ R83, R125, R124, -R83 ;  /* 0x0000007c7d537223 */ /* 0x000fe20000010853 */
[----:B------:R-:W-:Y:S01]  /*43f0*/  MOV R125, R28 ;  /* 0x0000001c007d7202 */ /* 0x000fe20000000f00 */
[----:B------:R-:W-:Y:S01]  /*4400*/  FFMA.FTZ R29, R115, R124, R29 ;  /* 0x0000007c731d7223 */ /* 0x000fe2000001001d */
[----:B------:R-:W-:Y:S02]  /*4410*/  IMAD.MOV.U32 R115, RZ, RZ, R31 ;  /* 0x000000ffff737224 */ /* 0x000fe400078e001f */
        /* <DEDUP_REMOVED lines=27> */
.L_x_1487:
[----:B------:R-:W-:Y:S05]  /*45d0*/  BSYNC B3 ;  /* 0x0000000000037941 */ /* 0x000fea0003800000 */
.L_x_1486:
[----:B--2---:R2:W-:Y:S02]  /*45e0*/  STG.E.128 desc[UR46][R40.64+0x40], R28 ;  /* 0x0000401c28007986 */ /* 0x0045e4000c101d2e */
.L_x_1485:
[----:B------:R-:W-:Y:S05]  /*45f0*/  BSYNC B2 ;  /* 0x0000000000027941 */ /* 0x000fea0003800000 */
.L_x_1484:
        /* <DEDUP_REMOVED lines=22> */
[----:B------:R-:W-:Y:S02]  /*4760*/  IMAD.MOV.U32 R81, RZ, RZ, R31 ;  /* 0x000000ffff517224 */ /* 0x000fe400078e001f */
[----:B------:R-:W-:Y:S02]  /*4770*/  HADD2.F32 R82, -RZ, R74.H0_H0 ;  /* 0x2000004aff527230 */ /* 0x000fe40000004100 */
[----:B------:R-:W-:Y:S01]  /*4780*/  HADD2.F32 R28, -RZ, R83.H1_H1 ;  /* 0x30000053ff1c7230 */ /* 0x000fe20000004100 */
[----:B------:R-:W-:Y:S01]  /*4790*/  F2FP.F16.F32.PACK_AB R29, R29, R75 ;  /* 0x0000004b1d1d723e */ /* 0x000fe200000000ff */
[----:B------:R-:W-:-:S02]  /*47a0*/  HADD2.F32 R31, -RZ, R81.H1_H1 ;  /* 0x30000051ff1f7230 */ /* 0x000fc40000004100 */
[----:B------:R-:W-:Y:S02]  /*47b0*/  HADD2.F32 R81, -RZ, R81.H0_H0 ;  /* 0x20000051ff517230 */ /* 0x000fe40000004100 */
        /* <DEDUP_REMOVED lines=22> */
.L_x_1491:
[----:B------:R-:W-:Y:S05]  /*4920*/  BSYNC B3 ;  /* 0x0000000000037941 */ /* 0x000fea0003800000 */
.L_x_1490:
[----:B--2---:R3:W-:Y:S02]  /*4930*/  STG.E.128 desc[UR46][R40.64+0x80], R28 ;  /* 0x0000801c28007986 */ /* 0x0047e4000c101d2e */
.L_x_1489:
[----:B------:R-:W-:Y:S05]  /*4940*/  BSYNC B2 ;  /* 0x0000000000027941 */ /* 0x000fea0003800000 */
.L_x_1488:
[----:B------:R-:W-:Y:S01]  /*4950*/  ISETP.NE.AND P3, PT, R8, RZ, PT ;  /* 0x000000ff0800720c */ /* 0x000fe20003f65270 */
[----:B------:R-:W-:-:S12]  /*4960*/  BSSY B2, `(.L_x_1492) ;  /* 0x0000038000027945 */ /* 0x000fd80003800000 */
[----:B------:R-:W-:Y:S05]  /*4970*/  @!P3 BRA `(.L_x_1493) ;  /* 0x0000000000d8b947 */ /* 0x000fea0003800000 */
[----:B-123--:R1:W2:Y:S01]  /*4980*/  LDS.128 R28, [R38+0x3000] ;  /* 0x00300000261c7984 */ /* 0x00e2a20000000c00 */
[----:B------:R-:W-:Y:S01]  /*4990*/  ISETP.GE.AND P3, PT, R170, R122, PT ;  /* 0x0000007aaa00720c */ /* 0x000fe20003f66270 */
[----:B------:R-:W-:-:S12]  /*49a0*/  BSSY B3, `(.L_x_1494) ;  /* 0x0000032000037945 */ /* 0x000fd80003800000 */
[----:B-1----:R-:W-:Y:S05]  /*49b0*/  @P3 BRA `(.L_x_1495) ;  /* 0x0000000000c03947 */ /* 0x002fea0003800000 */
[----:B------:R-:W-:Y:S01]  /*49c0*/  SHF.R.U64 R75, R72, 0x10, R73 ;  /* 0x00000010484b7819 */ /* 0x000fe20000001249 */
[----:B--2---:R-:W-:Y:S01]  /*49d0*/  IMAD.MOV.U32 R72, RZ, RZ, R29 ;  /* 0x000000ffff487224 */ /* 0x004fe200078e001d */
[----:B------:R-:W-:Y:S01]  /*49e0*/  SHF.R.U64 R70, R70, 0x10, R71 ;  /* 0x0000001046467819 */ /* 0x000fe20000001247 */
[----:B------:R-:W-:Y:S02]  /*49f0*/  HADD2.F32 R80, -RZ, R207.H1_H1 ;  /* 0x300000cfff507230 */ /* 0x000fe40000004100 */
[----:B------:R-:W-:Y:S02]  /*4a00*/  HADD2.F32 R75, -RZ, R75.H0_H0 ;  /* 0x2000004bff4b7230 */ /* 0x000fe40000004100 */
[--C-:B------:R-:W-:Y:S02]  /*4a10*/  HADD2.F32 R29, -RZ, R72.reuse.H1_H1 ;  /* 0x30000048ff1d7230 */ /* 0x100fe40000004100 */
[----:B------:R-:W-:Y:S02]  /*4a20*/  HADD2.F32 R72, -RZ, R72.H0_H0 ;  /* 0x20000048ff487230 */ /* 0x000fe40000004100 */
[----:B------:R-:W-:-:S02]  /*4a30*/  HADD2.F32 R70, -RZ, R70.H0_H0 ;  /* 0x20000046ff467230 */ /* 0x000fc40000004100 */
[-C--:B------:R-:W-:Y:S01]  /*4a40*/  FMUL.FTZ R74, R29, R75.reuse ;  /* 0x0000004b1d4a7220 */ /* 0x080fe20000410000 */
[----:B------:R-:W-:-:S03]  /*4a50*/  FMUL.FTZ R75, R72, R75 ;  /* 0x0000004b484b7220 */ /* 0x000fc60000410000 */
[-C--:B------:R-:W-:Y:S01]  /*4a60*/  FFMA.FTZ R74, R72, R70.reuse, -R74 ;  /* 0x00000046484a7223 */ /* 0x080fe2000001084a */
[----:B------:R-:W-:Y:S01]  /*4a70*/  SHF.R.U32.HI R72, RZ, 0x10, R73 ;  /* 0x00000010ff487819 */ /* 0x000fe20000011649 */
[----:B------:R-:W-:Y:S01]  /*4a80*/  FFMA.FTZ R75, R29, R70, R75 ;  /* 0x000000461d4b7223 */ /* 0x000fe2000001004b */
[----:B------:R-:W-:Y:S01]  /*4a90*/  SHF.R.U32.HI R70, RZ, 0x10, R71 ;  /* 0x00000010ff467819 */ /* 0x000fe20000011647 */
[----:B------:R-:W-:Y:S02]  /*4aa0*/  IMAD.MOV.U32 R71, RZ, RZ, R28 ;  /* 0x000000ffff477224 */ /* 0x000fe400078e001c */
[----:B------:R-:W-:Y:S01]  /*4ab0*/  IMAD.MOV.U32 R28, RZ, RZ, R31 ;  /* 0x000000ffff1c7224 */ /* 0x000fe200078e001f */
[----:B------:R-:W-:Y:S01]  /*4ac0*/  F2FP.F16.F32.PACK_AB R74, R75, R74 ;  /* 0x0000004a4b4a723e */ /* 0x000fe200000000ff */
[----:B------:R-:W-:Y:S02]  /*4ad0*/  HADD2.F32 R31, -RZ, R72.H0_H0 ;  /* 0x20000048ff1f7230 */ /* 0x000fe40000004100 */
[----:B------:R-:W-:-:S02]  /*4ae0*/  HADD2.F32 R70, -RZ, R70.H0_H0 ;  /* 0x20000046ff467230 */ /* 0x000fc40000004100 */
[--C-:B------:R-:W-:Y:S02]  /*4af0*/  HADD2.F32 R29, -RZ, R28.reuse.H1_H1 ;  /* 0x3000001cff1d7230 */ /* 0x100fe40000004100 */
[----:B------:R-:W-:-:S03]  /*4b00*/  HADD2.F32 R28, -RZ, R28.H0_H0 ;  /* 0x2000001cff1c7230 */ /* 0x000fc60000004100 */
[CC--:B------:R-:W-:Y:S02]  /*4b10*/  FMUL.FTZ R72, R29.reuse, R31.reuse ;  /* 0x0000001f1d487220 */ /* 0x0c0fe40000410000 */
[C---:B------:R-:W-:Y:S02]  /*4b20*/  FMUL.FTZ R31, R28.reuse, R31 ;  /* 0x0000001f1c1f7220 */ /* 0x040fe40000410000 */
[-C--:B------:R-:W-:Y:S01]  /*4b30*/  FFMA.FTZ R28, R28, R70.reuse, -R72 ;  /* 0x000000461c1c7223 */ /* 0x080fe20000010848 */
[----:B------:R-:W-:Y:S02]  /*4b40*/  HADD2.F32 R72, -RZ, R210.H1_H1 ;  /* 0x300000d2ff487230 */ /* 0x000fe40000004100 */
[----:B------:R-:W-:Y:S01]  /*4b50*/  FFMA.FTZ R29, R29, R70, R31 ;  /* 0x000000461d1d7223 */ /* 0x000fe2000001001f */
[----:B------:R-:W-:Y:S01]  /*4b60*/  MOV R70, R30 ;  /* 0x0000001e00467202 */ /* 0x000fe20000000f00 */
[--C-:B------:R-:W-:Y:S02]  /*4b70*/  HADD2.F32 R30, -RZ, R71.reuse.H1_H1 ;  /* 0x30000047ff1e7230 */ /* 0x100fe40000004100 */
[----:B------:R-:W-:-:S02]  /*4b80*/  HADD2.F32 R31, -RZ, R71.H0_H0 ;  /* 0x20000047ff1f7230 */ /* 0x000fc40000004100 */
[----:B------:R-:W-:Y:S02]  /*4b90*/  HADD2.F32 R71, -RZ, R210.H0_H0 ;  /* 0x200000d2ff477230 */ /* 0x000fe40000004100 */
[-C--:B------:R-:W-:Y:S01]  /*4ba0*/  FMUL.FTZ R73, R30, R72.reuse ;  /* 0x000000481e497220 */ /* 0x080fe20000410000 */
[----:B------:R-:W-:-:S03]  /*4bb0*/  FMUL.FTZ R72, R31, R72 ;  /* 0x000000481f487220 */ /* 0x000fc60000410000 */
[-C--:B------:R-:W-:Y:S01]  /*4bc0*/  FFMA.FTZ R31, R31, R71.reuse, -R73 ;  /* 0x000000471f1f7223 */ /* 0x080fe20000010849 */
[----:B------:R-:W-:Y:S01]  /*4bd0*/  FFMA.FTZ R30, R30, R71, R72 ;  /* 0x000000471e1e7223 */ /* 0x000fe20000010048 */
[--C-:B------:R-:W-:Y:S02]  /*4be0*/  HADD2.F32 R72, -RZ, R70.reuse.H0_H0 ;  /* 0x20000046ff487230 */ /* 0x100fe40000004100 */
[----:B------:R-:W-:Y:S02]  /*4bf0*/  HADD2.F32 R70, -RZ, R70.H1_H1 ;  /* 0x30000046ff467230 */ /* 0x000fe40000004100 */
[----:B------:R-:W-:Y:S01]  /*4c00*/  HADD2.F32 R71, -RZ, R207.H0_H0 ;  /* 0x200000cfff477230 */ /* 0x000fe20000004100 */
[----:B------:R-:W-:Y:S02]  /*4c10*/  F2FP.F16.F32.PACK_AB R30, R30, R31 ;  /* 0x0000001f1e1e723e */ /* 0x000fe400000000ff */
[-C--:B------:R-:W-:Y:S01]  /*4c20*/  FMUL.FTZ R73, R70, R80.reuse ;  /* 0x0000005046497220 */ /* 0x080fe20000410000 */
[----:B------:R-:W-:-:S03]  /*4c30*/  FMUL.FTZ R80, R72, R80 ;  /* 0x0000005048507220 */ /* 0x000fc60000410000 */
[-C--:B------:R-:W-:Y:S01]  /*4c40*/  FFMA.FTZ R73, R72, R71.reuse, -R73 ;  /* 0x0000004748497223 */ /* 0x080fe20000010849 */
[----:B------:R-:W-:Y:S01]  /*4c50*/  FFMA.FTZ R80, R70, R71, R80 ;  /* 0x0000004746507223 */ /* 0x000fe20000010050 */
[----:B------:R-:W-:Y:S01]  /*4c60*/  F2FP.F16.F32.PACK_AB R70, R29, R28 ;  /* 0x0000001c1d46723e */ /* 0x000fe200000000ff */
[----:B------:R-:W-:Y:S02]  /*4c70*/  IMAD.MOV.U32 R28, RZ, RZ, R30 ;  /* 0x000000ffff1c7224 */ /* 0x000fe400078e001e */
[----:B------:R-:W-:Y:S01]  /*4c80*/  IMAD.MOV.U32 R29, RZ, RZ, R74 ;  /* 0x000000ffff1d7224 */ /* 0x000fe200078e004a */
[----:B------:R-:W-:Y:S01]  /*4c90*/  F2FP.F16.F32.PACK_AB R73, R80, R73 ;  /* 0x000000495049723e */ /* 0x000fe200000000ff */
[----:B------:R-:W-:-:S04]  /*4ca0*/  IMAD.MOV.U32 R31, RZ, RZ, R70 ;  /* 0x000000ffff1f7224 */ /* 0x000fc800078e0046 */
[----:B------:R-:W-:-:S07]  /*4cb0*/  IMAD.MOV.U32 R30, RZ, RZ, R73 ;  /* 0x000000ffff1e7224 */ /* 0x000fce00078e0049 */
.L_x_1495:
[----:B------:R-:W-:Y:S05]  /*4cc0*/  BSYNC B3 ;  /* 0x0000000000037941 */ /* 0x000fea0003800000 */
.L_x_1494:
[----:B--2---:R4:W-:Y:S02]  /*4cd0*/  STG.E.128 desc[UR46][R40.64+0xc0], R28 ;  /* 0x0000c01c28007986 */ /* 0x0049e4000c101d2e */
.L_x_1493:
[----:B------:R-:W-:Y:S05]  /*4ce0*/  BSYNC B2 ;  /* 0x0000000000027941 */ /* 0x000fea0003800000 */
.L_x_1492:
        /* <DEDUP_REMOVED lines=52> */
.L_x_1499:
[----:B------:R-:W-:Y:S05]  /*5030*/  BSYNC B3 ;  /* 0x0000000000037941 */ /* 0x000fea0003800000 */
.L_x_1498:
[----:B--2---:R1:W-:Y:S02]  /*5040*/  STG.E.128 desc[UR46][R40.64+0x100], R28 ;  /* 0x0001001c28007986 */ /* 0x0043e4000c101d2e */
.L_x_1497:
[----:B------:R-:W-:Y:S05]  /*5050*/  BSYNC B2 ;  /* 0x0000000000027941 */ /* 0x000fea0003800000 */
.L_x_1496:
        /* <DEDUP_REMOVED lines=14> */
[CC--:B------:R-:W-:Y:S01]  /*5140*/  FMUL.FTZ R66, R29.reuse, R67.reuse ;  /* 0x000000431d427220 */ /* 0x0c0fe20000410000 */
[----:B------:R-:W-:Y:S02]  /*5150*/  HADD2.F32 R30, -RZ, R30.H0_H0 ;  /* 0x2000001eff1e7230 */ /* 0x000fe40000004100 */
[C---:B------:R-:W-:Y:S01]  /*5160*/  FMUL.FTZ R67, R64.reuse, R67 ;  /* 0x0000004340437220 */ /* 0x040fe20000410000 */
[-C--:B------:R-:W-:Y:S01]  /*5170*/  FFMA.FTZ R66, R64, R62.reuse, -R66 ;  /* 0x0000003e40427223 */ /* 0x080fe20000010842 */
[----:B------:R-:W-:Y:S02]  /*5180*/  SHF.R.U32.HI R64, RZ, 0x10, R65 ;  /* 0x00000010ff407819 */ /* 0x000fe40000011641 */
[----:B------:R-:W-:Y:S01]  /*5190*/  FFMA.FTZ R67, R29, R62, R67 ;  /* 0x0000003e1d437223 */ /* 0x000fe20000010043 */
[----:B------:R-:W-:Y:S01]  /*51a0*/  IMAD.MOV.U32 R29, RZ, RZ, R31 ;  /* 0x000000ffff1d7224 */ /* 0x000fe200078e001f */
[----:B------:R-:W-:Y:S01]  /*51b0*/  SHF.R.U32.HI R62, RZ, 0x10, R63 ;  /* 0x00000010ff3e7819 */ /* 0x000fe2000001163f */
[----:B------:R-:W-:-:S02]  /*51c0*/  HADD2.F32 R65, -RZ, R157.H1_H1 ;  /* 0x3000009dff417230 */ /* 0x000fc40000004100 */
[----:B------:R-:W-:Y:S01]  /*51d0*/  HADD2.F32 R64, -RZ, R64.H0_H0 ;  /* 0x20000040ff407230 */ /* 0x000fe20000004100 */
[----:B------:R-:W-:Y:S01]  /*51e0*/  F2FP.F16.F32.PACK_AB R66, R67, R66 ;  /* 0x000000424342723e */ /* 0x000fe200000000ff */
[--C-:B------:R-:W-:Y:S02]  /*51f0*/  HADD2.F32 R31, -RZ, R29.reuse.H1_H1 ;  /* 0x3000001dff1f7230 */ /* 0x100fe40000004100 */
[----:B------:R-:W-:Y:S02]  /*5200*/  HADD2.F32 R29, -RZ, R29.H0_H0 ;  /* 0x2000001dff1d7230 */ /* 0x000fe40000004100 */
[----:B------:R-:W-:Y:S02]  /*5210*/  HADD2.F32 R62, -RZ, R62.H0_H0 ;  /* 0x2000003eff3e7230 */ /* 0x000fe40000004100 */
[-C--:B------:R-:W-:Y:S01]  /*5220*/  FMUL.FTZ R63, R31, R64.reuse ;  /* 0x000000401f3f7220 */ /* 0x080fe20000410000 */
[----:B------:R-:W-:Y:S02]  /*5230*/  HADD2.F32 R157, -RZ, R157.H0_H0 ;  /* 0x2000009dff9d7230 */ /* 0x000fe40000004100 */
[C---:B------:R-:W-:Y:S01]  /*5240*/  FMUL.FTZ R64, R29.reuse, R64 ;  /* 0x000000401d407220 */ /* 0x040fe20000410000 */
[----:B------:R-:W-:Y:S01]  /*5250*/  FFMA.FTZ R63, R29, R62, -R63 ;  /* 0x0000003e1d3f7223 */ /* 0x000fe2000001083f */
[----:B------:R-:W-:-:S02]  /*5260*/  HADD2.F32 R29, -RZ, R28.H1_H1 ;  /* 0x3000001cff1d7230 */ /* 0x000fc40000004100 */
[----:B------:R-:W-:Y:S01]  /*5270*/  FFMA.FTZ R64, R31, R62, R64 ;  /* 0x0000003e1f407223 */ /* 0x000fe20000010040 */
[----:B------:R-:W-:Y:S02]  /*5280*/  HADD2.F32 R31, -RZ, R156.H1_H1 ;  /* 0x3000009cff1f7230 */ /* 0x000fe40000004100 */
[----:B------:R-:W-:Y:S02]  /*5290*/  HADD2.F32 R28, -RZ, R28.H0_H0 ;  /* 0x2000001cff1c7230 */ /* 0x000fe40000004100 */
[----:B------:R-:W-:Y:S01]  /*52a0*/  FMUL.FTZ R68, R29, R65 ;  /* 0x000000411d447220 */ /* 0x000fe20000410000 */
[----:B------:R-:W-:Y:S01]  /*52b0*/  HADD2.F32 R62, -RZ, R158.H0_H0 ;  /* 0x2000009eff3e7230 */ /* 0x000fe20000004100 */
[----:B------:R-:W-:Y:S01]  /*52c0*/  F2FP.F16.F32.PACK_AB R63, R64, R63 ;  /* 0x0000003f403f723e */ /* 0x000fe200000000ff */
[C---:B------:R-:W-:Y:S01]  /*52d0*/  FMUL.FTZ R65, R28.reuse, R65 ;  /* 0x000000411c417220 */ /* 0x040fe20000410000 */
[-C--:B------:R-:W-:Y:S02]  /*52e0*/  FFMA.FTZ R68, R28, R31.reuse, -R68 ;  /* 0x0000001f1c447223 */ /* 0x080fe40000010844 */
[-C--:B------:R-:W-:Y:S01]  /*52f0*/  FMUL.FTZ R28, R69, R62.reuse ;  /* 0x0000003e451c7220 */ /* 0x080fe20000410000 */
[----:B------:R-:W-:Y:S01]  /*5300*/  FMUL.FTZ R62, R30, R62 ;  /* 0x0000003e1e3e7220 */ /* 0x000fe20000410000 */
[----:B------:R-:W-:Y:S01]  /*5310*/  FFMA.FTZ R65, R29, R31, R65 ;  /* 0x0000001f1d417223 */ /* 0x000fe20000010041 */
[----:B------:R-:W-:-:S02]  /*5320*/  IMAD.MOV.U32 R29, RZ, RZ, R66 ;  /* 0x000000ffff1d7224 */ /* 0x000fc400078e0042 */
[-C--:B------:R-:W-:Y:S01]  /*5330*/  FFMA.FTZ R28, R30, R157.reuse, -R28 ;  /* 0x0000009d1e1c7223 */ /* 0x080fe2000001081c */
[----:B------:R-:W-:Y:S01]  /*5340*/  FFMA.FTZ R62, R69, R157, R62 ;  /* 0x0000009d453e7223 */ /* 0x000fe2000001003e */
[----:B------:R-:W-:Y:S01]  /*5350*/  IMAD.MOV.U32 R31, RZ, RZ, R63 ;  /* 0x000000ffff1f7224 */ /* 0x000fe200078e003f */
[----:B------:R-:W-:-:S03]  /*5360*/  F2FP.F16.F32.PACK_AB R65, R65, R68 ;  /* 0x000000444141723e */ /* 0x000fc600000000ff */
[----:B------:R-:W-:Y:S02]  /*5370*/  F2FP.F16.F32.PACK_AB R62, R62, R28 ;  /* 0x0000001c3e3e723e */ /* 0x000fe400000000ff */
[----:B------:R-:W-:Y:S02]  /*5380*/  IMAD.MOV.U32 R28, RZ, RZ, R65 ;  /* 0x000000ffff1c7224 */ /* 0x000fe400078e0041 */
[----:B------:R-:W-:-:S07]  /*5390*/  MOV R30, R62 ;  /* 0x0000003e001e7202 */ /* 0x000fce0000000f00 */
.L_x_1501:
[----:B------:R-:W-:Y:S05]  /*53a0*/  BSYNC B2 ;  /* 0x0000000000027941 */ /* 0x000fea0003800000 */
.L_x_1500:
[----:B--2---:R1:W-:Y:S02]  /*53b0*/  STG.E.128 desc[UR46][R40.64+0x140], R28 ;  /* 0x0001401c28007986 */ /* 0x0043e4000c101d2e */
.L_x_1479:
[----:B------:R-:W-:Y:S05]  /*53c0*/  BSYNC B1 ;  /* 0x0000000000017941 */ /* 0x000fea0003800000 */
.L_x_1478:
        /* <DEDUP_REMOVED lines=48> */
[----:B------:R-:W-:Y:S01]  /*56d0*/  F2FP.F16.F32.PACK_AB R30, R205, R31 ;  /* 0x0000001fcd1e723e */ /* 0x000fe200000000ff */
[----:B------:R-:W-:-:S07]  /*56e0*/  IMAD.MOV.U32 R31, RZ, RZ, R41 ;  /* 0x000000ffff1f7224 */ /* 0x000fce00078e0029 */
.L_x_1506:
[----:B------:R-:W-:Y:S05]  /*56f0*/  BSYNC B2 ;  /* 0x0000000000027941 */ /* 0x000fea0003800000 */
.L_x_1505:
[----:B--2---:R1:W-:Y:S02]  /*5700*/  STG.E.128 desc[UR46][R36.64], R28 ;  /* 0x0000001c24007986 */ /* 0x0043e4000c101d2e */
.L_x_1504:
[----:B------:R-:W-:Y:S05]  /*5710*/  BSYNC B1 ;  /* 0x0000000000017941 */ /* 0x000fea0003800000 */
.L_x_1503:
        /* <DEDUP_REMOVED lines=24> */
[----:B------:R-:W-:-:S02]  /*58a0*/  HADD2.F32 R158, -RZ, R158.H1_H1 ;  /* 0x3000009eff9e7230 */ /* 0x000fc40000004100 */
[----:B------:R-:W-:Y:S01]  /*58b0*/  FFMA.FTZ R59, R55, R40, R59 ;  /* 0x00000028373b7223 */ /* 0x000fe2000001003b */
[-C--:B------:R-:W-:Y:S01]  /*58c0*/  FFMA.FTZ R41, R31, R58.reuse, -R41 ;  /* 0x0000003a1f297223 */ /* 0x080fe20000010829 */
[----:B------:R-:W-:Y:S01]  /*58d0*/  FFMA.FTZ R56, R57, R58, R56 ;  /* 0x0000003a39387223 */ /* 0x000fe20000010038 */
[----:B------:R-:W-:Y:S02]  /*58e0*/  HADD2.F32 R31, -RZ, R28.H1_H1 ;  /* 0x3000001cff1f7230 */ /* 0x000fe40000004100 */
[----:B------:R-:W-:Y:S01]  /*58f0*/  FFMA.FTZ R54, R29, R40, -R54 ;  /* 0x000000281d367223 */ /* 0x000fe20000010836 */
[----:B------:R-:W-:Y:S02]  /*5900*/  HADD2.F32 R55, -RZ, R30.H1_H1 ;  /* 0x3000001eff377230 */ /* 0x000fe40000004100 */
[----:B------:R-:W-:Y:S02]  /*5910*/  HADD2.F32 R28, -RZ, R28.H0_H0 ;  /* 0x2000001cff1c7230 */ /* 0x000fe40000004100 */
[----:B------:R-:W-:Y:S01]  /*5920*/  FMUL.FTZ R61, R31, R156 ;  /* 0x0000009c1f3d7220 */ /* 0x000fe20000410000 */
[----:B------:R-:W-:-:S02]  /*5930*/  HADD2.F32 R57, -RZ, R30.H0_H0 ;  /* 0x2000001eff397230 */ /* 0x000fc40000004100 */
[----:B------:R-:W-:Y:S01]  /*5940*/  FMUL.FTZ R40, R55, R158 ;  /* 0x0000009e37287220 */ /* 0x000fe20000410000 */
[--C-:B------:R-:W-:Y:S02]  /*5950*/  HADD2.F32 R29, -RZ, R153.reuse.H0_H0 ;  /* 0x20000099ff1d7230 */ /* 0x100fe40000004100 */
[C---:B------:R-:W-:Y:S01]  /*5960*/  FMUL.FTZ R156, R28.reuse, R156 ;  /* 0x0000009c1c9c7220 */ /* 0x040fe20000410000 */
[----:B------:R-:W-:Y:S02]  /*5970*/  HADD2.F32 R30, -RZ, R153.H1_H1 ;  /* 0x30000099ff1e7230 */ /* 0x000fe40000004100 */
        /* <DEDUP_REMOVED lines=9> */
.L_x_1510:
[----:B------:R-:W-:Y:S05]  /*5a10*/  BSYNC B2 ;  /* 0x0000000000027941 */ /* 0x000fea0003800000 */
.L_x_1509:
[----:B--2---:R1:W-:Y:S02]  /*5a20*/  STG.E.128 desc[UR46][R36.64+0x40], R28 ;  /* 0x0000401c24007986 */ /* 0x0043e4000c101d2e */
.L_x_1508:
[----:B------:R-:W-:Y:S05]  /*5a30*/  BSYNC B1 ;  /* 0x0000000000017941 */ /* 0x000fea0003800000 */
.L_x_1507:
        /* <DEDUP_REMOVED lines=16> */
[----:B------:R-:W-:Y:S01]  /*5b40*/  FMUL.FTZ R56, R31, R52 ;  /* 0x000000341f387220 */ /* 0x000fe20000410000 */
[----:B------:R-:W-:-:S02]  /*5b50*/  HADD2.F32 R51, -RZ, R41.H1_H1 ;  /* 0x30000029ff337230 */ /* 0x000fc40000004100 */
[----:B------:R-:W-:Y:S01]  /*5b60*/  FMUL.FTZ R52, R29, R52 ;  /* 0x000000341d347220 */ /* 0x000fe20000410000 */
[----:B------:R-:W-:Y:S02]  /*5b70*/  HADD2.F32 R41, -RZ, R41.H0_H0 ;  /* 0x20000029ff297230 */ /* 0x000fe40000004100 */
[----:B------:R-:W-:Y:S02]  /*5b80*/  HADD2.F32 R40, -RZ, R40.H0_H0 ;  /* 0x20000028ff287230 */ /* 0x000fe40000004100 */
[-C--:B------:R-:W-:Y:S01]  /*5b90*/  FMUL.FTZ R58, R51, R54.reuse ;  /* 0x00000036333a7220 */ /* 0x080fe20000410000 */
[----:B------:R-:W-:Y:S02]  /*5ba0*/  HADD2.F32 R50, -RZ, R50.H0_H0 ;  /* 0x20000032ff327230 */ /* 0x000fe40000004100 */
[----:B------:R-:W-:Y:S01]  /*5bb0*/  FMUL.FTZ R54, R41, R54 ;  /* 0x0000003629367220 */ /* 0x000fe20000410000 */
[----:B------:R-:W-:Y:S02]  /*5bc0*/  HADD2.F32 R53, -RZ, R146.H0_H0 ;  /* 0x20000092ff357230 */ /* 0x000fe40000004100 */
[-C--:B------:R-:W-:Y:S01]  /*5bd0*/  FFMA.FTZ R29, R29, R40.reuse, -R56 ;  /* 0x000000281d1d7223 */ /* 0x080fe20000010838 */
[----:B------:R-:W-:Y:S01]  /*5be0*/  FFMA.FTZ R40, R31, R40, R52 ;  /* 0x000000281f287223 */ /* 0x000fe20000010034 */
[-C--:B------:R-:W-:Y:S01]  /*5bf0*/  FFMA.FTZ R31, R41, R50.reuse, -R58 ;  /* 0x00000032291f7223 */ /* 0x080fe2000001083a */
[----:B------:R-:W-:Y:S01]  /*5c00*/  FFMA.FTZ R50, R51, R50, R54 ;  /* 0x0000003233327223 */ /* 0x000fe20000010036 */
[----:B------:R-:W-:-:S02]  /*5c10*/  HADD2.F32 R54, -RZ, R154.H0_H0 ;  /* 0x2000009aff367230 */ /* 0x000fc40000004100 */
[----:B------:R-:W-:Y:S01]  /*5c20*/  HADD2.F32 R154, -RZ, R154.H1_H1 ;  /* 0x3000009aff9a7230 */ /* 0x000fe20000004100 */
[----:B------:R-:W-:Y:S01]  /*5c30*/  F2FP.F16.F32.PACK_AB R29, R40, R29 ;  /* 0x0000001d281d723e */ /* 0x000fe200000000ff */
[----:B------:R-:W-:Y:S01]  /*5c40*/  HADD2.F32 R41, -RZ, R28.H1_H1 ;  /* 0x3000001cff297230 */ /* 0x000fe20000004100 */
[----:B------:R-:W-:Y:S01]  /*5c50*/  F2FP.F16.F32.PACK_AB R31, R50, R31 ;  /* 0x0000001f321f723e */ /* 0x000fe200000000ff */
[----:B------:R-:W-:Y:S02]  /*5c60*/  HADD2.F32 R51, -RZ, R30.H1_H1 ;  /* 0x3000001eff337230 */ /* 0x000fe40000004100 */
[----:B------:R-:W-:Y:S02]  /*5c70*/  HADD2.F32 R28, -RZ, R28.H0_H0 ;  /* 0x2000001cff1c7230 */ /* 0x000fe40000004100 */
[----:B------:R-:W-:Y:S01]  /*5c80*/  FMUL.FTZ R55, R41, R54 ;  /* 0x0000003629377220 */ /* 0x000fe20000410000 */
[----:B------:R-:W-:Y:S02]  /*5c90*/  HADD2.F32 R30, -RZ, R30.H0_H0 ;  /* 0x2000001eff1e7230 */ /* 0x000fe40000004100 */
[----:B------:R-:W-:Y:S01]  /*5ca0*/  FMUL.FTZ R57, R51, R154 ;  /* 0x0000009a33397220 */ /* 0x000fe20000410000 */
[----:B------:R-:W-:-:S02]  /*5cb0*/  HADD2.F32 R52, -RZ, R144.H1_H1 ;  /* 0x30000090ff347230 */ /* 0x000fc40000004100 */
[----:B------:R-:W-:Y:S01]  /*5cc0*/  FMUL.FTZ R54, R28, R54 ;  /* 0x000000361c367220 */ /* 0x000fe20000410000 */
[C---:B------:R-:W-:Y:S01]  /*5cd0*/  FMUL.FTZ R154, R30.reuse, R154 ;  /* 0x0000009a1e9a7220 */ /* 0x040fe20000410000 */
[-C--:B------:R-:W-:Y:S01]  /*5ce0*/  FFMA.FTZ R57, R30, R53.reuse, -R57 ;  /* 0x000000351e397223 */ /* 0x080fe20000010839 */
[-C--:B------:R-:W-:Y:S01]  /*5cf0*/  FFMA.FTZ R55, R28, R52.reuse, -R55 ;  /* 0x000000341c377223 */ /* 0x080fe20000010837 */
[----:B------:R-:W-:Y:S01]  /*5d00*/  FFMA.FTZ R54, R41, R52, R54 ;  /* 0x0000003429367223 */ /* 0x000fe20000010036 */
[----:B------:R-:W-:-:S04]  /*5d10*/  FFMA.FTZ R154, R51, R53, R154 ;  /* 0x00000035339a7223 */ /* 0x000fc8000001009a */
[----:B------:R-:W-:Y:S02]  /*5d20*/  F2FP.F16.F32.PACK_AB R28, R54, R55 ;  /* 0x00000037361c723e */ /* 0x000fe400000000ff */
[----:B------:R-:W-:-:S07]  /*5d30*/  F2FP.F16.F32.PACK_AB R30, R154, R57 ;  /* 0x000000399a1e723e */ /* 0x000fce00000000ff */
.L_x_1514:
[----:B------:R-:W-:Y:S05]  /*5d40*/  BSYNC B2 ;  /* 0x0000000000027941 */ /* 0x000fea0003800000 */
.L_x_1513:
[----:B--2---:R1:W-:Y:S02]  /*5d50*/  STG.E.128 desc[UR46][R36.64+0x80], R28 ;  /* 0x0000801c24007986 */ /* 0x0043e4000c101d2e */
.L_x_1512:
[----:B------:R-:W-:Y:S05]  /*5d60*/  BSYNC B1 ;  /* 0x0000000000017941 */ /* 0x000fea0003800000 */
.L_x_1511:
        /* <DEDUP_REMOVED lines=10> */
[----:B------:R-:W-:Y:S01]  /*5e10*/  IMAD.MOV.U32 R40, RZ, RZ, R28 ;  /* 0x000000ffff287224 */ /* 0x000fe200078e001c */
[--C-:B------:R-:W-:Y:S01]  /*5e20*/  SHF.R.U64 R47, R48, 0x10, R49.reuse ;  /* 0x00000010302f7819 */ /* 0x100fe20000001231 */
[--C-:B------:R-:W-:Y:S01]  /*5e30*/  HADD2.F32 R31, -RZ, R29.reuse.H1_H1 ;  /* 0x3000001dff1f7230 */ /* 0x100fe20000004100 */
        /* <DEDUP_REMOVED lines=9> */
[-C--:B------:R-:W-:Y:S01]  /*5ed0*/  FMUL.FTZ R54, R29, R50.reuse ;  /* 0x000000321d367220 */ /* 0x080fe20000410000 */
[----:B------:R-:W-:Y:S02]  /*5ee0*/  HADD2.F32 R48, -RZ, R51.H0_H0 ;  /* 0x20000033ff307230 */ /* 0x000fe40000004100 */
[----:B------:R-:W-:Y:S01]  /*5ef0*/  FMUL.FTZ R50, R41, R50 ;  /* 0x0000003229327220 */ /* 0x000fe20000410000 */
[----:B------:R-:W-:-:S02]  /*5f00*/  HADD2.F32 R144, -RZ, R144.H0_H0 ;  /* 0x20000090ff907230 */ /* 0x000fc40000004100 */
[-C--:B------:R-:W-:Y:S01]  /*5f10*/  FFMA.FTZ R28, R28, R46.reuse, -R49 ;  /* 0x0000002e1c1c7223 */ /* 0x080fe20000010831 */
[----:B------:R-:W-:Y:S01]  /*5f20*/  FFMA.FTZ R49, R31, R46, R52 ;  /* 0x0000002e1f317223 */ /* 0x000fe20000010034 */
[-C--:B------:R-:W-:Y:S01]  /*5f30*/  FFMA.FTZ R53, R29, R48.reuse, R50 ;  /* 0x000000301d357223 */ /* 0x080fe20000010032 */
[----:B------:R-:W-:Y:S02]  /*5f40*/  HADD2.F32 R146, -RZ, R146.H1_H1 ;  /* 0x30000092ff927230 */ /* 0x000fe40000004100 */
[----:B------:R-:W-:Y:S01]  /*5f50*/  FFMA.FTZ R54, R41, R48, -R54 ;  /* 0x0000003029367223 */ /* 0x000fe20000010836 */
[----:B------:R-:W-:Y:S02]  /*5f60*/  HADD2.F32 R29, -RZ, R40.H1_H1 ;  /* 0x30000028ff1d7230 */ /* 0x000fe40000004100 */
[----:B------:R-:W-:Y:S02]  /*5f70*/  HADD2.F32 R31, -RZ, R30.H1_H1 ;  /* 0x3000001eff1f7230 */ /* 0x000fe40000004100 */
[----:B------:R-:W-:-:S02]  /*5f80*/  HADD2.F32 R40, -RZ, R40.H0_H0 ;  /* 0x20000028ff287230 */ /* 0x000fc40000004100 */
[----:B------:R-:W-:Y:S01]  /*5f90*/  FMUL.FTZ R47, R29, R144 ;  /* 0x000000901d2f7220 */ /* 0x000fe20000410000 */
[----:B------:R-:W-:Y:S02]  /*5fa0*/  HADD2.F32 R30, -RZ, R30.H0_H0 ;  /* 0x2000001eff1e7230 */ /* 0x000fe40000004100 */
[----:B------:R-:W-:Y:S01]  /*5fb0*/  FMUL.FTZ R51, R31, R146 ;  /* 0x000000921f337220 */ /* 0x000fe20000410000 */
[--C-:B------:R-:W-:Y:S02]  /*5fc0*/  HADD2.F32 R41, -RZ, R131.reuse.H0_H0 ;  /* 0x20000083ff297230 */ /* 0x100fe40000004100 */
[----:B------:R-:W-:Y:S01]  /*5fd0*/  FMUL.FTZ R144, R40, R144 ;  /* 0x0000009028907220 */ /* 0x000fe20000410000 */
        /* <DEDUP_REMOVED lines=10> */
.L_x_1518:
[----:B------:R-:W-:Y:S05]  /*6080*/  BSYNC B2 ;  /* 0x0000000000027941 */ /* 0x000fea0003800000 */
.L_x_1517:
[----:B--2---:R1:W-:Y:S02]  /*6090*/  STG.E.128 desc[UR46][R36.64+0xc0], R28 ;  /* 0x0000c01c24007986 */ /* 0x0043e4000c101d2e */
.L_x_1516:
[----:B------:R-:W-:Y:S05]  /*60a0*/  BSYNC B1 ;  /* 0x0000000000017941 */ /* 0x000fea0003800000 */
.L_x_1515:
        /* <DEDUP_REMOVED lines=8> */
[--C-:B--2---:R-:W-:Y:S01]  /*6130*/  HADD2.F32 R40, -RZ, R31.reuse.H1_H1 ;  /* 0x3000001fff287230 */ /* 0x104fe20000004100 */
[----:B------:R-:W-:Y:S01]  /*6140*/  SHF.R.U32.HI R42, RZ, 0x10, R43 ;  /* 0x00000010ff2a7819 */ /* 0x000fe2000001162b */
[----:B------:R-:W-:Y:S01]  /*6150*/  HADD2.F32 R31, -RZ, R31.H0_H0 ;  /* 0x2000001fff1f7230 */ /* 0x000fe20000004100 */
[--C-:B------:R-:W-:Y:S01]  /*6160*/  SHF.R.U64 R43, R44, 0x10, R45.reuse ;  /* 0x000000102c2b7819 */ /* 0x100fe2000000122d */
[----:B------:R-:W-:Y:S01]  /*6170*/  HADD2.F32 R41, -RZ, R41.H0_H0 ;  /* 0x20000029ff297230 */ /* 0x000fe20000004100 */
[----:B------:R-:W-:Y:S01]  /*6180*/  SHF.R.U32.HI R44, RZ, 0x10, R45 ;  /* 0x00000010ff2c7819 */ /* 0x000fe2000001162d */
[----:B------:R-:W-:Y:S01]  /*6190*/  HADD2.F32 R42, -RZ, R42.H0_H0 ;  /* 0x2000002aff2a7230 */ /* 0x000fe20000004100 */
[----:B------:R-:W-:Y:S01]  /*61a0*/  MOV R39, R30 ;  /* 0x0000001e00277202 */ /* 0x000fe20000000f00 */
[----:B------:R-:W-:Y:S02]  /*61b0*/  HADD2.F32 R43, -RZ, R43.H0_H0 ;  /* 0x2000002bff2b7230 */ /* 0x000fe40000004100 */
[----:B------:R-:W-:-:S02]  /*61c0*/  HADD2.F32 R44, -RZ, R44.H0_H0 ;  /* 0x2000002cff2c7230 */ /* 0x000fc40000004100 */
[--C-:B------:R-:W-:Y:S02]  /*61d0*/  HADD2.F32 R30, -RZ, R29.reuse.H1_H1 ;  /* 0x3000001dff1e7230 */ /* 0x100fe40000004100 */
[----:B------:R-:W-:Y:S02]  /*61e0*/  HADD2.F32 R29, -RZ, R29.H0_H0 ;  /* 0x2000001dff1d7230 */ /* 0x000fe40000004100 */
[-C--:B------:R-:W-:Y:S01]  /*61f0*/  FMUL.FTZ R45, R31, R44.reuse ;  /* 0x0000002c1f2d7220 */ /* 0x080fe20000410000 */
[----:B------:R-:W-:Y:S01]  /*6200*/  FMUL.FTZ R48, R40, R44 ;  /* 0x0000002c28307220 */ /* 0x000fe20000410000 */
[-C--:B------:R-:W-:Y:S01]  /*6210*/  FMUL.FTZ R46, R30, R43.reuse ;  /* 0x0000002b1e2e7220 */ /* 0x080fe20000410000 */
[C---:B------:R-:W-:Y:S01]  /*6220*/  FMUL.FTZ R43, R29.reuse, R43 ;  /* 0x0000002b1d2b7220 */ /* 0x040fe20000410000 */
[----:B------:R-:W-:Y:S02]  /*6230*/  FFMA.FTZ R45, R40, R42, R45 ;  /* 0x0000002a282d7223 */ /* 0x000fe4000001002d */
[----:B------:R-:W-:Y:S01]  /*6240*/  FFMA.FTZ R46, R29, R41, -R46 ;  /* 0x000000291d2e7223 */ /* 0x000fe2000001082e */
[----:B------:R-:W-:-:S02]  /*6250*/  HADD2.F32 R40, -RZ, R79.H0_H0 ;  /* 0x2000004fff287230 */ /* 0x000fc40000004100 */
[----:B------:R-:W-:Y:S01]  /*6260*/  FFMA.FTZ R43, R30, R41, R43 ;  /* 0x000000291e2b7223 */ /* 0x000fe2000001002b */
[----:B------:R-:W-:Y:S02]  /*6270*/  HADD2.F32 R79, -RZ, R79.H1_H1 ;  /* 0x3000004fff4f7230 */ /* 0x000fe40000004100 */
[----:B------:R-:W-:Y:S01]  /*6280*/  FFMA.FTZ R48, R31, R42, -R48 ;  /* 0x0000002a1f307223 */ /* 0x000fe20000010830 */
[--C-:B------:R-:W-:Y:S02]  /*6290*/  HADD2.F32 R29, -RZ, R28.reuse.H1_H1 ;  /* 0x3000001cff1d7230 */ /* 0x100fe40000004100 */
[--C-:B------:R-:W-:Y:S02]  /*62a0*/  HADD2.F32 R30, -RZ, R39.reuse.H1_H1 ;  /* 0x30000027ff1e7230 */ /* 0x100fe40000004100 */
[----:B------:R-:W-:Y:S02]  /*62b0*/  HADD2.F32 R28, -RZ, R28.H0_H0 ;  /* 0x2000001cff1c7230 */ /* 0x000fe40000004100 */
[----:B------:R-:W-:Y:S01]  /*62c0*/  FMUL.FTZ R41, R29, R40 ;  /* 0x000000281d297220 */ /* 0x000fe20000410000 */
[----:B------:R-:W-:-:S02]  /*62d0*/  HADD2.F32 R39, -RZ, R39.H0_H0 ;  /* 0x20000027ff277230 */ /* 0x000fc40000004100 */
[-C--:B------:R-:W-:Y:S01]  /*62e0*/  FMUL.FTZ R42, R30, R79.reuse ;  /* 0x0000004f1e2a7220 */ /* 0x080fe20000410000 */
        /* <DEDUP_REMOVED lines=12> */
.L_x_1522:
[----:B------:R-:W-:Y:S05]  /*63b0*/  BSYNC B2 ;  /* 0x0000000000027941 */ /* 0x000fea0003800000 */
.L_x_1521:
[----:B--2---:R1:W-:Y:S02]  /*63c0*/  STG.E.128 desc[UR46][R36.64+0x100], R28 ;  /* 0x0001001c24007986 */ /* 0x0043e4000c101d2e */
.L_x_1520:
[----:B------:R-:W-:Y:S05]  /*63d0*/  BSYNC B1 ;  /* 0x0000000000017941 */ /* 0x000fea0003800000 */
.L_x_1519:
[----:B------:R-:W-:-:S13]  /*63e0*/  ISETP.NE.AND P3, PT, R6, RZ, PT ;  /* 0x000000ff0600720c */ /* 0x000fda0003f65270 */
        /* <DEDUP_REMOVED lines=16> */
[CC--:B------:R-:W-:Y:S01]  /*64f0*/  FMUL.FTZ R42, R30.reuse, R35.reuse ;  /* 0x000000231e2a7220 */ /* 0x0c0fe20000410000 */
[C---:B------:R-:W-:Y:S01]  /*6500*/  FMUL.FTZ R35, R29.reuse, R35 ;  /* 0x000000231d237220 */ /* 0x040fe20000410000 */
[----:B------:R-:W-:Y:S02]  /*6510*/  HADD2.F32 R31, -RZ, R31.H0_H0 ;  /* 0x2000001fff1f7230 */ /* 0x000fe40000004100 */
[-C--:B------:R-:W-:Y:S01]  /*6520*/  FFMA.FTZ R42, R29, R34.reuse, -R42 ;  /* 0x000000221d2a7223 */ /* 0x080fe2000001082a */
[----:B------:R-:W-:Y:S01]  /*6530*/  FFMA.FTZ R39, R30, R34, R35 ;  /* 0x000000221e277223 */ /* 0x000fe20000010023 */
[----:B------:R-:W-:Y:S02]  /*6540*/  HADD2.F32 R38, -RZ, R38.H0_H0 ;  /* 0x20000026ff267230 */ /* 0x000fe40000004100 */
[----:B------:R-:W-:Y:S01]  /*6550*/  FMUL.FTZ R44, R33, R40 ;  /* 0x00000028212c7220 */ /* 0x000fe20000410000 */
[----:B------:R-:W-:-:S02]  /*6560*/  HADD2.F32 R34, -RZ, R77.H0_H0 ;  /* 0x2000004dff227230 */ /* 0x000fc40000004100 */
[C---:B------:R-:W-:Y:S01]  /*6570*/  FMUL.FTZ R40, R31.reuse, R40 ;  /* 0x000000281f287220 */ /* 0x040fe20000410000 */
[----:B------:R-:W-:Y:S02]  /*6580*/  HADD2.F32 R77, -RZ, R77.H1_H1 ;  /* 0x3000004dff4d7230 */ /* 0x000fe40000004100 */
[-C--:B------:R-:W-:Y:S01]  /*6590*/  FFMA.FTZ R44, R31, R38.reuse, -R44 ;  /* 0x000000261f2c7223 */ /* 0x080fe2000001082c */
[----:B------:R-:W-:Y:S02]  /*65a0*/  HADD2.F32 R29, -RZ, R28.H1_H1 ;  /* 0x3000001cff1d7230 */ /* 0x000fe40000004100 */
[----:B------:R-:W-:Y:S01]  /*65b0*/  FFMA.FTZ R43, R33, R38, R40 ;  /* 0x00000026212b7223 */ /* 0x000fe20000010028 */
[----:B------:R-:W-:Y:S02]  /*65c0*/  HADD2.F32 R30, -RZ, R32.H1_H1 ;  /* 0x30000020ff1e7230 */ /* 0x000fe40000004100 */
[----:B------:R-:W-:Y:S02]  /*65d0*/  HADD2.F32 R28, -RZ, R28.H0_H0 ;  /* 0x2000001cff1c7230 */ /* 0x000fe40000004100 */
[----:B------:R-:W-:Y:S01]  /*65e0*/  FMUL.FTZ R35, R29, R34 ;  /* 0x000000221d237220 */ /* 0x000fe20000410000 */
[----:B------:R-:W-:-:S02]  /*65f0*/  HADD2.F32 R32, -RZ, R32.H0_H0 ;  /* 0x20000020ff207230 */ /* 0x000fc40000004100 */
[-C--:B------:R-:W-:Y:S01]  /*6600*/  FMUL.FTZ R41, R30, R77.reuse ;  /* 0x0000004d1e297220 */ /* 0x080fe20000410000 */
        /* <DEDUP_REMOVED lines=12> */
.L_x_1524:
[----:B------:R-:W-:Y:S05]  /*66d0*/  BSYNC B1 ;  /* 0x0000000000017941 */ /* 0x000fea0003800000 */
.L_x_1523:
[----:B--2---:R1:W-:Y:S01]  /*66e0*/  STG.E.128 desc[UR46][R36.64+0x140], R28 ;  /* 0x0001401c24007986 */ /* 0x0043e2000c101d2e */
[----:B------:R-:W-:Y:S05]  /*66f0*/  BRA `(.L_x_1502) ;  /* 0x0000004000107947 */ /* 0x000fea0003800000 */
.L_x_1470:
        /* <DEDUP_REMOVED lines=18> */
[----:B------:R-:W-:Y:S02]  /*6820*/  IADD3 R28, P3, R100, R76, RZ ;  /* 0x0000004c641c7210 */ /* 0x000fe40007f7e0ff */
[----:B------:R-:W-:Y:S02]  /*6830*/  CS2R R38, SRZ ;  /* 0x0000000000267805 */ /* 0x000fe4000001ff00 */
[----:B------:R-:W-:Y:S01]  /*6840*/  CS2R R36, SRZ ;  /* 0x0000000000247805 */ /* 0x000fe2000001ff00 */
[----:B------:R-:W-:Y:S01]  /*6850*/  IMAD.X R30, R0, 0x1, R21, P2 ;  /* 0x00000001001e7824 */ /* 0x000fe200010e0615 */
[----:B------:R-:W-:Y:S02]  /*6860*/  LEA R52, P2, R29, UR4, 0x1 ;  /* 0x000000041d347c11 */ /* 0x000fe4000f8408ff */
[----:B------:R-:W-:-:S02]  /*6870*/  CS2R R50, SRZ ;  /* 0x0000000000327805 */ /* 0x000fc4000001ff00 */
[----:B------:R-:W-:Y:S02]  /*6880*/  CS2R R48, SRZ ;  /* 0x0000000000307805 */ /* 0x000fe4000001ff00 */
[----:B------:R-:W-:Y:S01]  /*6890*/  LEA.HI.X R53, R29, UR5, R30, 0x1, P2 ;  /* 0x000000051d357c11 */ /* 0x000fe200090f0c1e */
[----:B------:R-:W-:Y:S01]  /*68a0*/  ULDC.64 UR4, c[0x0][0x400] ;  /* 0x0001000000047ab9 */ /* 0x000fe20000000a00 */
[----:B------:R-:W-:Y:S01]  /*68b0*/  ISETP.GE.AND P2, PT, R18, R122, PT ;  /* 0x0000007a1200720c */ /* 0x000fe20003f46270 */
[----:B------:R-:W-:Y:S01]  /*68c0*/  IMAD.X R29, R3, 0x1, R15, P3 ;  /* 0x00000001031d7824 */ /* 0x000fe200018e060f */
[----:B------:R-:W-:-:S04]  /*68d0*/  LEA R56, P3, R28, UR4, 0x1 ;  /* 0x000000041c387c11 */ /* 0x000fc8000f8608ff */
[----:B------:R-:W-:Y:S02]  /*68e0*/  LEA.HI.X R57, R28, UR5, R29, 0x1, P3 ;  /* 0x000000051c397c11 */ /* 0x000fe400098f0c1d */
[----:B------:R-:W-:-:S05]  /*68f0*/  ISETP.GE.AND P3, PT, R165, R122, PT ;  /* 0x0000007aa500720c */ /* 0x000fca0003f66270 */
[----:B------:R0:W5:Y:S04]  /*6900*/  @!P2 LDG.E.128 R36, desc[UR46][R52.64] ;  /* 0x0000002e3424a981 */ /* 0x000168000c1e1d00 */
[----:B------:R0:W5:Y:S01]  /*6910*/  @!P2 LDG.E.128 R48, desc[UR46][R56.64] ;  /* 0x0000002e3830a981 */ /* 0x000162000c1e1d00 */
[----:B------:R-:W-:Y:S02]  /*6920*/  ISETP.GE.AND P2, PT, R166, R122, PT ;  /* 0x0000007aa600720c */ /* 0x000fe40003f46270 */
        /* <DEDUP_REMOVED lines=8> */
[----:B------:R0:W5:Y:S04]  /*69b0*/  @!P3 LDG.E.128 R32, desc[UR46][R52.64+0x40] ;  /* 0x0000402e3420b981 */ /* 0x000168000c1e1d00 */
[----:B------:R0:W5:Y:S04]  /*69c0*/  @!P2 LDG.E.128 R28, desc[UR46][R52.64+0x80] ;  /* 0x0000802e341ca981 */ /* 0x000168000c1e1d00 */
[----:B------:R0:W5:Y:S04]  /*69d0*/  @!P3 LDG.E.128 R44, desc[UR46][R56.64+0x40] ;  /* 0x0000402e382cb981 */ /* 0x000168000c1e1d00 */
[----:B------:R0:W5:Y:S02]  /*69e0*/  @!P2 LDG.E.128 R40, desc[UR46][R56.64+0x80] ;  /* 0x0000802e3828a981 */ /* 0x000164000c1e1d00 */
.L_x_1526:
[----:B------:R-:W-:Y:S05]  /*69f0*/  BSYNC B1 ;  /* 0x0000000000017941 */ /* 0x000fea0003800000 */
.L_x_1525:
        /* <DEDUP_REMOVED lines=18> */
[----:B------:R-:W-:Y:S02]  /*6b20*/  IADD3.X R53, R21, R0, R108, P2, P5 ;  /* 0x0000000015357210 */ /* 0x000fe400017ea46c */
[----:B------:R-:W-:Y:S02]  /*6b30*/  CS2R R60, SRZ ;  /* 0x00000000003c7805 */ /* 0x000fe4000001ff00 */
[----:B------:R-:W-:Y:S02]  /*6b40*/  IADD3 R0, P2, P5, R100, R76, R107 ;  /* 0x0000004c64007210 */ /* 0x000fe40007d5e06b */
[----:B------:R-:W-:-:S02]  /*6b50*/  CS2R R74, SRZ ;  /* 0x00000000004a7805 */ /* 0x000fc4000001ff00 */
[----:B------:R-:W-:Y:S02]  /*6b60*/  CS2R R72, SRZ ;  /* 0x0000000000487805 */ /* 0x000fe4000001ff00 */
[----:B------:R-:W-:Y:S02]  /*6b70*/  IADD3.X R3, R15, R3, R106, P2, P5 ;  /* 0x000000030f037210 */ /* 0x000fe400017ea46a */
[----:B------:R-:W-:-:S04]  /*6b80*/  LEA R76, P2, R78, UR4, 0x1 ;  /* 0x000000044e4c7c11 */ /* 0x000fc8000f8408ff */
[----:B------:R-:W-:Y:S02]  /*6b90*/  LEA.HI.X R77, R78, UR5, R53, 0x1, P2 ;  /* 0x000000054e4d7c11 */ /* 0x000fe400090f0c35 */
        /* <DEDUP_REMOVED lines=19> */
.L_x_1528:
[----:B------:R-:W-:Y:S05]  /*6cd0*/  BSYNC B1 ;  /* 0x0000000000017941 */ /* 0x000fea0003800000 */
.L_x_1527:
[----:B------:R-:W2:Y:S01]  /*6ce0*/  LDL R0, [R1+0x3c] ;  /* 0x00003c0001007983 */ /* 0x000ea20000100800 */
[----:B-----5:R-:W-:Y:S01]  /*6cf0*/  IMAD.MOV.U32 R3, RZ, RZ, R30 ;  /* 0x000000ffff037224 */ /* 0x020fe200078e001e */
[----:B0-----:R-:W-:Y:S01]  /*6d00*/  MOV R76, R29 ;  /* 0x0000001d004c7202 */ /* 0x001fe20000000f00 */
[----:B------:R-:W-:-:S05]  /*6d10*/  IMAD.MOV.U32 R77, RZ, RZ, R28 ;  /* 0x000000ffff4d7224 */ /* 0x000fca00078e001c */
[----:B------:R-:W-:Y:S01]  /*6d20*/  PRMT R218, R77, 0x5410, R76 ;  /* 0x000054104dda7816 */ /* 0x000fe2000000004c */
[----:B------:R-:W-:Y:S02]  /*6d30*/  IMAD.MOV.U32 R77, RZ, RZ, R32 ;  /* 0x000000ffff4d7224 */ /* 0x000fe400078e0020 */
[----:B------:R-:W-:Y:S01]  /*6d40*/  IMAD.MOV.U32 R76, RZ, RZ, R39 ;  /* 0x000000ffff4c7224 */ /* 0x000fe200078e0027 */
[----:B--2---:R-:W-:Y:S01]  /*6d50*/  R2UR UR4, R0 ;  /* 0x00000000000472ca */ /* 0x004fe200000e0000 */
[----:B------:R-:W-:-:S05]  /*6d60*/  IMAD.MOV.U32 R0, RZ, RZ, R31 ;  /* 0x000000ffff007224 */ /* 0x000fca00078e001f */
[----:B------:R-:W-:Y:S01]  /*6d70*/  PRMT R217, R3, 0x5410, R0 ;  /* 0x0000541003d97816 */ /* 0x000fe20000000000 */
[----:B------:R-:W-:Y:S02]  /*6d80*/  IMAD.MOV.U32 R0, RZ, RZ, R35 ;  /* 0x000000ffff007224 */ /* 0x000fe400078e0023 */
[----:B------:R-:W-:-:S03]  /*6d90*/  IMAD.MOV.U32 R3, RZ, RZ, R34 ;  /* 0x000000ffff037224 */ /* 0x000fc600078e0022 */
[----:B------:R0:W-:Y:S01]  /*6da0*/  STL.S16 [R1+0x64], R0 ;  /* 0x0000640001007387 */ /* 0x0001e20000100600 */
[----:B------:R-:W-:Y:S01]  /*6db0*/  UISETP.NE.AND UP0, UPT, UR4, 0x3, UPT ;  /* 0x000000030400788c */ /* 0x000fe2000bf05270 */
[----:B------:R-:W-:Y:S01]  /*6dc0*/  PRMT R232, R3, 0x7610, R232 ;  /* 0x0000761003e87816 */ /* 0x000fe200000000e8 */
[----:B------:R-:W-:Y:S01]  /*6dd0*/  IMAD.MOV.U32 R3, RZ, RZ, R38 ;  /* 0x000000ffff037224 */ /* 0x000fe200078e0026 */
[----:B------:R-:W-:Y:S03]  /*6de0*/  STL.S16 [R1+0x48], R77 ;  /* 0x0000484d01007387 */ /* 0x000fe60000100600 */
[----:B------:R-:W-:Y:S01]  /*6df0*/  PLOP3.LUT P2, PT, PT, PT, UP0, 0x80, 0x0 ;  /* 0x000000000000781c */ /* 0x000fe20003f4f008 */
[----:B0-----:R-:W-:-:S05]  /*6e00*/  IMAD.MOV.U32 R0, RZ, RZ, R33 ;  /* 0x000000ffff007224 */ /* 0x001fca00078e0021 */
[----:B------:R0:W-:Y:S04]  /*6e10*/  STL.S16 [R1+0x8c], R0 ;  /* 0x00008c0001007387 */ /* 0x0001e80000100600 */
[----:B------:R1:W-:Y:S04]  /*6e20*/  STL.S16 [R1+0x8e], R3 ;  /* 0x00008e0301007387 */ /* 0x0003e80000100600 */
[----:B------:R-:W-:Y:S01]  /*6e30*/  STL.S16 [R1+0x94], R76 ;  /* 0x0000944c01007387 */ /* 0x000fe20000100600 */
[----:B0-----:R-:W-:Y:S01]  /*6e40*/  MOV R0, R36 ;  /* 0x0000002400007202 */ /* 0x001fe20000000f00 */
[----:B-1----:R-:W-:-:S04]  /*6e50*/  IMAD.MOV.U32 R3, RZ, RZ, R37 ;  /* 0x000000ffff037224 */ /* 0x002fc800078e0025 */
[----:B------:R0:W-:Y:S01]  /*6e60*/  STL.S16 [R1+0x96], R0 ;  /* 0x0000960001007387 */ /* 0x0001e20000100600 */
[----:B------:R-:W-:Y:S01]  /*6e70*/  PRMT R210, R3, 0x7610, R210 ;  /* 0x0000761003d27816 */ /* 0x000fe200000000d2 */
[----:B------:R-:W-:Y:S02]  /*6e80*/  IMAD.MOV.U32 R3, RZ, RZ, R42 ;  /* 0x000000ffff037224 */ /* 0x000fe400078e002a */
[----:B0-----:R-:W-:-:S05]  /*6e90*/  IMAD.MOV.U32 R0, RZ, RZ, R43 ;  /* 0x000000ffff007224 */ /* 0x001fca00078e002b */
[----:B------:R-:W-:Y:S01]  /*6ea0*/  PRMT R219, R3, 0x5410, R0 ;  /* 0x0000541003db7816 */ /* 0x000fe20000000000 */
[----:B------:R-:W-:Y:S02]  /*6eb0*/  IMAD.MOV.U32 R3, RZ, RZ, R40 ;  /* 0x000000ffff037224 */ /* 0x000fe400078e0028 */
[----:B------:R-:W-:-:S05]  /*6ec0*/  IMAD.MOV.U32 R0, RZ, RZ, R41 ;  /* 0x000000ffff007224 */ /* 0x000fca00078e0029 */
[----:B------:R-:W-:Y:S01]  /*6ed0*/  PRMT R220, R3, 0x5410, R0 ;  /* 0x0000541003dc7816 */ /* 0x000fe20000000000 */
[----:B------:R-:W-:Y:S01]  /*6ee0*/  IMAD.MOV.U32 R3, RZ, RZ, R46 ;  /* 0x000000ffff037224 */ /* 0x000fe200078e002e */
[----:B------:R-:W-:-:S04]  /*6ef0*/  MOV R0, R47 ;  /* 0x0000002f00007202 */ /* 0x000fc80000000f00 */
[----:B------:R-:W-:Y:S01]  /*6f00*/  PRMT R232, R232, 0x5410, R3 ;  /* 0x00005410e8e87816 */ /* 0x000fe20000000003 */
[----:B------:R0:W-:Y:S01]  /*6f10*/  STL.S16 [R1+0x66], R0 ;  /* 0x0000660001007387 */ /* 0x0001e20000100600 */
[----:B------:R-:W-:-:S05]  /*6f20*/  IMAD.MOV.U32 R3, RZ, RZ, R44 ;  /* 0x000000ffff037224 */ /* 0x000fca00078e002c */
[----:B------:R1:W-:Y:S01]  /*6f30*/  STL.S16 [R1+0x4a], R3 ;  /* 0x00004a0301007387 */ /* 0x0003e20000100600 */
[----:B0-----:R-:W-:-:S05]  /*6f40*/  IMAD.MOV.U32 R0, RZ, RZ, R45 ;  /* 0x000000ffff007224 */ /* 0x001fca00078e002d */
[----:B------:R0:W-:Y:S01]  /*6f50*/  STL.S16 [R1+0x98], R0 ;  /* 0x0000980001007387 */ /* 0x0001e20000100600 */
[----:B-1----:R-:W-:Y:S02]  /*6f60*/  IMAD.MOV.U32 R3, RZ, RZ, R51 ;  /* 0x000000ffff037224 */ /* 0x002fe400078e0033 */
[----:B0-----:R-:W-:-:S05]  /*6f70*/  IMAD.MOV.U32 R0, RZ, RZ, R50 ;  /* 0x000000ffff007224 */ /* 0x001fca00078e0032 */
[----:B------:R0:W-:Y:S04]  /*6f80*/  STL.S16 [R1+0x9a], R0 ;  /* 0x00009a0001007387 */ /* 0x0001e80000100600 */
[----:B------:R1:W-:Y:S01]  /*6f90*/  STL.S16 [R1+0x9c], R3 ;  /* 0x00009c0301007387 */ /* 0x0003e20000100600 */
[----:B0-----:R-:W-:Y:S02]  /*6fa0*/  IMAD.MOV.U32 R0, RZ, RZ, R48 ;  /* 0x000000ffff007224 */ /* 0x001fe400078e0030 */
[----:B-1----:R-:W-:-:S03]  /*6fb0*/  IMAD.MOV.U32 R3, RZ, RZ, R49 ;  /* 0x000000ffff037224 */ /* 0x002fc600078e0031 */
[----:B------:R0:W-:Y:S02]  /*6fc0*/  STL.S16 [R1+0x9e], R0 ;  /* 0x00009e0001007387 */ /* 0x0001e40000100600 */
[----:B------:R-:W-:Y:S02]  /*6fd0*/  PRMT R180, R3, 0x7610, R180 ;  /* 0x0000761003b47816 */ /* 0x000fe400000000b4 */
[----:B------:R-:W-:Y:S01]  /*6fe0*/  MOV R3, R54 ;  /* 0x0000003600037202 */ /* 0x000fe20000000f00 */
[----:B0-----:R-:W-:-:S03]  /*6ff0*/  IMAD.MOV.U32 R0, RZ, RZ, R55 ;  /* 0x000000ffff007224 */ /* 0x001fc600078e0037 */
[----:B------:R-:W-:Y:S01]  /*7000*/  PRMT R152, R3, 0x7610, R152 ;  /* 0x0000761003987816 */ /* 0x000fe20000000098 */
[----:B------:R-:W-:Y:S01]  /*7010*/  IMAD.MOV.U32 R3, RZ, RZ, R52 ;  /* 0x000000ffff037224 */ /* 0x000fe200078e0034 */
[----:B------:R-:W-:Y:S01]  /*7020*/  PRMT R151, R151, 0x5410, R0 ;  /* 0x0000541097977816 */ /* 0x000fe20000000000 */
[----:B------:R-:W-:-:S03]  /*7030*/  IMAD.MOV.U32 R0, RZ, RZ, R53 ;  /* 0x000000ffff007224 */ /* 0x000fc600078e0035 */
        /* <DEDUP_REMOVED lines=37> */
.L_x_1529:
[----:B------:R-:W-:Y:S01]  /*7290*/  IMAD R3, R16, 0x8, R2 ;  /* 0x0000000810037824 */ /* 0x000fe200078e0202 */
[----:B------:R-:W-:Y:S01]  /*72a0*/  SHF.L.U32 R0, R167, 0x1f, RZ ;  /* 0x0000001fa7007819 */ /* 0x000fe200000006ff */
[----:B------:R-:W0:Y:S01]  /*72b0*/  LDC R144, c[0x0][0x2f4] ;  /* 0x0000bd00ff907b82 */ /* 0x000e220000000800 */
[----:B------:R-:W-:Y:S01]  /*72c0*/  BSSY B1, `(.L_x_1530) ;  /* 0x0000004000017945 */ /* 0x000fe20003800000 */
[----:B------:R-:W-:Y:S01]  /*72d0*/  IMAD.MOV.U32 R125, RZ, RZ, R80 ;  /* 0x000000ffff7d7224 */ /* 0x000fe200078e0050 */
[----:B------:R-:W1:Y:S02]  /*72e0*/  SYNCS.PHASECHK.TRANS64.TRYWAIT P5, [R3+URZ+0x2a890], R0 ;  /* 0x02a89000030075a7 */ /* 0x000e6400080a017f */
[----:B-1----:R-:W-:Y:S05]  /*72f0*/  @!P5 BRA `(.L_x_1531) ;  /* 0x0000024800f8d947 */ /* 0x002fea0003800000 */
.L_x_1928:
[----:B------:R-:W-:Y:S05]  /*7300*/  BSYNC B1 ;  /* 0x0000000000017941 */ /* 0x000fea0003800000 */
.L_x_1530:
        /* <DEDUP_REMOVED lines=8> */
[----:B------:R-:W-:-:S04]  /*7390*/  IMAD R155, R162, R127, R155 ;  /* 0x0000007fa29b7224 */ /* 0x000fc800078e029b */
[----:B------:R-:W-:Y:S02]  /*73a0*/  IMAD.IADD R155, R155, 0x1, R131 ;  /* 0x000000019b9b7824 */ /* 0x000fe400078e0283 */
[----:B------:R-:W-:Y:S05]  /*73b0*/  @!P4 BRA `(.L_x_1535) ;  /* 0x000000080008c947 */ /* 0x000fea0003800000 */
[----:B------:R-:W-:Y:S01]  /*73c0*/  SEL R76, R123, R146, !P0 ;  /* 0x000000927b4c7207 */ /* 0x000fe20004000000 */
[----:B------:R-:W-:Y:S01]  /*73d0*/  BSSY B3, `(.L_x_1536) ;  /* 0x0000074000037945 */ /* 0x000fe20003800000 */
[----:B------:R-:W-:Y:S02]  /*73e0*/  ISETP.GE.AND P4, PT, R18, R122, PT ;  /* 0x0000007a1200720c */ /* 0x000fe40003f86270 */
[----:B------:R-:W-:-:S04]  /*73f0*/  SHF.R.S32.HI R77, RZ, 0x1f, R76 ;  /* 0x0000001fff4d7819 */ /* 0x000fc8000001144c */
[----:B------:R-:W-:-:S04]  /*7400*/  LEA.HI R77, R77, R76, RZ, 0x4 ;  /* 0x0000004c4d4d7211 */ /* 0x000fc800078f20ff */
[----:B------:R-:W-:-:S04]  /*7410*/  LEA.HI.SX32 R159, R77, R117, 0x1c ;  /* 0x000000754d9f7211 */ /* 0x000fc800078fe2ff */
[----:B------:R-:W-:-:S04]  /*7420*/  SHF.R.S32.HI R77, RZ, 0x1f, R159 ;  /* 0x0000001fff4d7819 */ /* 0x000fc8000001149f */
[----:B------:R-:W-:Y:S02]  /*7430*/  LEA.HI R77, R77, R159, RZ, 0x3 ;  /* 0x0000009f4d4d7211 */ /* 0x000fe400078f18ff */
[----:B------:R-:W-:Y:S02]  /*7440*/  SHF.L.U32 R159, R159, 0x3, RZ ;  /* 0x000000039f9f7819 */ /* 0x000fe400000006ff */
[----:B------:R-:W-:Y:S02]  /*7450*/  SHF.R.S32.HI R77, RZ, 0x3, R77 ;  /* 0x00000003ff4d7819 */ /* 0x000fe4000001144d */
[----:B------:R-:W-:-:S03]  /*7460*/  LOP3.LUT R76, R175, 0x38, R159, 0xf8, !PT ;  /* 0x00000038af4c7812 */ /* 0x000fc600078ef89f */
[----:B------:R-:W-:Y:S01]  /*7470*/  IMAD R77, R77, 0x1800, R177 ;  /* 0x000018004d4d7824 */ /* 0x000fe200078e02b1 */
[----:B------:R-:W-:-:S05]  /*7480*/  LOP3.LUT R76, R76, R176, RZ, 0x3c, !PT ;  /* 0x000000b04c4c7212 */ /* 0x000fca00078e3cff */
[----:B------:R-:W-:-:S04]  /*7490*/  IMAD.IADD R76, R77, 0x1, R76 ;  /* 0x000000014d4c7824 */ /* 0x000fc800078e024c */
[C---:B------:R-:W-:Y:S02]  /*74a0*/  IMAD R80, R16.reuse, 0x4800, R76 ;  /* 0x0000480010507824 */ /* 0x040fe400078e024c */
[----:B------:R-:W-:Y:S02]  /*74b0*/  IMAD R76, R16, 0x4800, R143 ;  /* 0x00004800104c7824 */ /* 0x000fe400078e028f */
[--C-:B------:R-:W-:Y:S02]  /*74c0*/  IMAD R80, R80, 0x2, R2.reuse ;  /* 0x0000000250507824 */ /* 0x100fe400078e0202 */
[----:B------:R-:W-:-:S04]  /*74d0*/  IMAD R76, R76, 0x2, R2 ;  /* 0x000000024c4c7824 */ /* 0x000fc800078e0202 */
[----:B------:R-:W0:Y:S04]  /*74e0*/  LDS.128 R80, [R80+0x18400] ;  /* 0x0184000050507984 */ /* 0x000e280000000c00 */
[----:B------:R-:W2:Y:S01]  /*74f0*/  LDS.128 R76, [R76+0x18400] ;  /* 0x018400004c4c7984 */ /* 0x000ea20000000c00 */
[----:B------:R-:W-:Y:S05]  /*7500*/  @P4 BRA `(.L_x_1537) ;  /* 0x0000000400804947 */ /* 0x000fea0003800000 */
[----:B0-----:R-:W-:Y:S02]  /*7510*/  IMAD.MOV.U32 R207, RZ, RZ, R81 ;  /* 0x000000ffffcf7224 */ /* 0x001fe400078e0051 */
[----:B--2---:R-:W-:Y:S02]  /*7520*/  IMAD.MOV.U32 R205, RZ, RZ, R77 ;  /* 0x000000ffffcd7224 */ /* 0x004fe400078e004d */
[----:B------:R-:W-:Y:S02]  /*7530*/  HADD2.F32 R180, -RZ, R180.H0_H0 ;  /* 0x200000b4ffb47230 */ /* 0x000fe40000004100 */
[----:B------:R-:W-:Y:S02]  /*7540*/  HADD2.F32 R77, -RZ, R207.H0_H0 ;  /* 0x200000cfff4d7230 */ /* 0x000fe40000004100 */
[----:B------:R-:W-:Y:S02]  /*7550*/  HADD2.F32 R211, -RZ, R205.H0_H0 ;  /* 0x200000cdffd37230 */ /* 0x000fe40000004100 */
[----:B------:R-:W-:-:S02]  /*7560*/  HADD2.F32 R210, -RZ, R210.H0_H0 ;  /* 0x200000d2ffd27230 */ /* 0x000fc40000004100 */
[-C--:B------:R-:W-:Y:S01]  /*7570*/  FMUL.FTZ R81, R77, R180.reuse ;  /* 0x000000b44d517220 */ /* 0x080fe20000410000 */
[----:B------:R-:W-:-:S03]  /*7580*/  FMUL.FTZ R180, R211, R180 ;  /* 0x000000b4d3b47220 */ /* 0x000fc60000410000 */
[-C--:B------:R-:W-:Y:S01]  /*7590*/  FFMA.FTZ R81, R211, R210.reuse, -R81 ;  /* 0x000000d2d3517223 */ /* 0x080fe20000010851 */
[----:B------:R-:W-:Y:S01]  /*75a0*/  FFMA.FTZ R77, R77, R210, R180 ;  /* 0x000000d24d4d7223 */ /* 0x000fe200000100b4 */
[--C-:B------:R-:W-:Y:S01]  /*75b0*/  SHF.R.U64 R180, R48, 0x10, R49.reuse ;  /* 0x0000001030b47819 */ /* 0x100fe20000001231 */
[----:B------:R-:W-:Y:S01]  /*75c0*/  HADD2.F32 R48, -RZ, R207.H1_H1 ;  /* 0x300000cfff307230 */ /* 0x000fe20000004100 */
[----:B------:R-:W2:Y:S01]  /*75d0*/  LDL.S16 R211, [R1+0x94] ;  /* 0x0000940001d37983 */ /* 0x000ea20000100600 */
[----:B------:R-:W-:Y:S02]  /*75e0*/  SHF.R.U32.HI R210, RZ, 0x10, R49 ;  /* 0x00000010ffd27819 */ /* 0x000fe40000011631 */
[--C-:B------:R-:W-:Y:S01]  /*75f0*/  SHF.R.U64 R36, R36, 0x10, R37.reuse ;  /* 0x0000001024247819 */ /* 0x100fe20000001225 */
[----:B------:R-:W3:Y:S01]  /*7600*/  LDL.S16 R207, [R1+0x9c] ;  /* 0x00009c0001cf7983 */ /* 0x000ee20000100600 */
[----:B------:R-:W-:Y:S01]  /*7610*/  SHF.R.U32.HI R37, RZ, 0x10, R37 ;  /* 0x00000010ff257819 */ /* 0x000fe20000011625 */
[----:B------:R-:W-:-:S02]  /*7620*/  HADD2.F32 R210, -RZ, R210.H0_H0 ;  /* 0x200000d2ffd27230 */ /* 0x000fc40000004100 */
[----:B------:R-:W-:Y:S02]  /*7630*/  HADD2.F32 R49, -RZ, R205.H1_H1 ;  /* 0x300000cdff317230 */ /* 0x000fe40000004100 */
[----:B------:R-:W-:Y:S02]  /*7640*/  HADD2.F32 R37, -RZ, R37.H0_H0 ;  /* 0x20000025ff257230 */ /* 0x000fe40000004100 */
[-C--:B------:R-:W-:Y:S01]  /*7650*/  FMUL.FTZ R205, R48, R210.reuse ;  /* 0x000000d230cd7220 */ /* 0x080fe20000410000 */
[----:B------:R-:W-:-:S03]  /*7660*/  FMUL.FTZ R210, R49, R210 ;  /* 0x000000d231d27220 */ /* 0x000fc60000410000 */
[-C--:B------:R-:W-:Y:S01]  /*7670*/  FFMA.FTZ R49, R49, R37.reuse, -R205 ;  /* 0x0000002531317223 */ /* 0x080fe200000108cd */
[----:B------:R-:W-:Y:S01]  /*7680*/  FFMA.FTZ R37, R48, R37, R210 ;  /* 0x0000002530257223 */ /* 0x000fe200000100d2 */
[----:B------:R-:W-:Y:S02]  /*7690*/  IMAD.MOV.U32 R48, RZ, RZ, R79 ;  /* 0x000000ffff307224 */ /* 0x000fe400078e004f */
[----:B------:R-:W-:Y:S02]  /*76a0*/  HADD2.F32 R79, -RZ, R83.H0_H0 ;  /* 0x20000053ff4f7230 */ /* 0x000fe40000004100 */
[----:B--2---:R-:W-:Y:S02]  /*76b0*/  HADD2.F32 R205, -RZ, R211.H0_H0 ;  /* 0x200000d3ffcd7230 */ /* 0x004fe40000004100 */
[----:B---3--:R-:W-:Y:S02]  /*76c0*/  HADD2.F32 R210, -RZ, R207.H0_H0 ;  /* 0x200000cfffd27230 */ /* 0x008fe40000004100 */
[----:B------:R-:W-:-:S03]  /*76d0*/  HADD2.F32 R207, -RZ, R48.H0_H0 ;  /* 0x20000030ffcf7230 */ /* 0x000fc60000004100 */
[----:B------:R-:W-:-:S04]  /*76e0*/  FMUL.FTZ R211, R79, R210 ;  /* 0x000000d24fd37220 */ /* 0x000fc80000410000 */
[CC--:B------:R-:W-:Y:S01]  /*76f0*/  FFMA.FTZ R211, R207.reuse, R205.reuse, -R211 ;  /* 0x000000cdcfd37223 */ /* 0x0c0fe200000108d3 */
[----:B------:R-:W-:Y:S02]  /*7700*/  FMUL.FTZ R207, R207, R210 ;  /* 0x000000d2cfcf7220 */ /* 0x000fe40000410000 */
[----:B------:R-:W2:Y:S02]  /*7710*/  LDL.LU.S16 R210, [R1+0x9e] ;  /* 0x00009e0001d27983 */ /* 0x000ea40000300600 */
[----:B------:R-:W-:Y:S02]  /*7720*/  FFMA.FTZ R207, R79, R205, R207 ;  /* 0x000000cd4fcf7223 */ /* 0x000fe400000100cf */
[----:B------:R-:W3:Y:S01]  /*7730*/  LDL.LU.S16 R205, [R1+0x96] ;  /* 0x0000960001cd7983 */ /* 0x000ee20000300600 */
[--C-:B------:R-:W-:Y:S02]  /*7740*/  SHF.R.U64 R38, R38, 0x10, R39.reuse ;  /* 0x0000001026267819 */ /* 0x100fe40000001227 */
[----:B------:R-:W-:-:S02]  /*7750*/  SHF.R.U32.HI R79, RZ, 0x10, R39 ;  /* 0x00000010ff4f7819 */ /* 0x000fc40000011627 */
[--C-:B------:R-:W-:Y:S02]  /*7760*/  SHF.R.U64 R39, R50, 0x10, R51.reuse ;  /* 0x0000001032277819 */ /* 0x100fe40000001233 */
[----:B------:R-:W-:Y:S01]  /*7770*/  SHF.R.U32.HI R51, RZ, 0x10, R51 ;  /* 0x00000010ff337819 */ /* 0x000fe20000011633 */
[----:B------:R-:W-:-:S04]  /*7780*/  HADD2.F32 R50, -RZ, R83.H1_H1 ;  /* 0x30000053ff327230 */ /* 0x000fc80000004100 */
[----:B------:R-:W-:Y:S02]  /*7790*/  HADD2.F32 R51, -RZ, R51.H0_H0 ;  /* 0x20000033ff337230 */ /* 0x000fe40000004100 */
[----:B------:R-:W-:Y:S02]  /*77a0*/  HADD2.F32 R48, -RZ, R48.H1_H1 ;  /* 0x30000030ff307230 */ /* 0x000fe40000004100 */
[----:B------:R-:W-:Y:S02]  /*77b0*/  HADD2.F32 R83, -RZ, R79.H0_H0 ;  /* 0x2000004fff537230 */ /* 0x000fe40000004100 */
[----:B------:R-:W-:-:S04]  /*77c0*/  FMUL.FTZ R79, R50, R51 ;  /* 0x00000033324f7220 */ /* 0x000fc80000410000 */
[C---:B------:R-:W-:Y:S01]  /*77d0*/  FFMA.FTZ R79, R48.reuse, R83, -R79 ;  /* 0x00000053304f7223 */ /* 0x040fe2000001084f */
[----:B------:R-:W-:-:S04]  /*77e0*/  FMUL.FTZ R48, R48, R51 ;  /* 0x0000003330307220 */ /* 0x000fc80000410000 */
[----:B------:R-:W-:Y:S01]  /*77f0*/  FFMA.FTZ R48, R50, R83, R48 ;  /* 0x0000005332307223 */ /* 0x000fe20000010030 */
[----:B------:R-:W-:Y:S02]  /*7800*/  HADD2.F32 R50, -RZ, R80.H0_H0 ;  /* 0x20000050ff327230 */ /* 0x000fe40000004100 */
[----:B------:R-:W-:Y:S02]  /*7810*/  HADD2.F32 R83, -RZ, R76.H0_H0 ;  /* 0x2000004cff537230 */ /* 0x000fe40000004100 */
[----:B--2---:R-:W-:Y:S02]  /*7820*/  HADD2.F32 R210, -RZ, R210.H0_H0 ;  /* 0x200000d2ffd27230 */ /* 0x004fe40000004100 */
[----:B---3--:R-:W-:-:S03]  /*7830*/  HADD2.F32 R51, -RZ, R205.H0_H0 ;  /* 0x200000cdff337230 */ /* 0x008fc60000004100 */
[-C--:B------:R-:W-:Y:S01]  /*7840*/  FMUL.FTZ R205, R50, R210.reuse ;  /* 0x000000d232cd7220 */ /* 0x080fe20000410000 */
[----:B------:R-:W-:-:S04]  /*7850*/  FMUL.FTZ R210, R83, R210 ;  /* 0x000000d253d27220 */ /* 0x000fc80000410000 */
[-C--:B------:R-:W-:Y:S01]  /*7860*/  FFMA.FTZ R210, R50, R51.reuse, R210 ;  /* 0x0000003332d27223 */ /* 0x080fe200000100d2 */
[----:B------:R-:W-:Y:S02]  /*7870*/  HADD2.F32 R50, -RZ, R80.H1_H1 ;  /* 0x30000050ff327230 */ /* 0x000fe40000004100 */
[----:B------:R-:W2:Y:S01]  /*7880*/  LDL.S16 R80, [R1+0x9a] ;  /* 0x00009a0001507983 */ /* 0x000ea20000100600 */
[----:B------:R-:W-:-:S03]  /*7890*/  FFMA.FTZ R205, R83, R51, -R205 ;  /* 0x0000003353cd7223 */ /* 0x000fc600000108cd */
[----:B------:R-:W3:Y:S01]  /*78a0*/  LDL.S16 R83, [R1+0x8e] ;  /* 0x00008e0001537983 */ /* 0x000ee20000100600 */
[----:B------:R-:W-:Y:S02]  /*78b0*/  HADD2.F32 R180, -RZ, R180.H0_H0 ;  /* 0x200000b4ffb47230 */ /* 0x000fe40000004100 */
[----:B------:R-:W-:Y:S02]  /*78c0*/  HADD2.F32 R76, -RZ, R76.H1_H1 ;  /* 0x3000004cff4c7230 */ /* 0x000fe40000004100 */
[----:B------:R-:W-:Y:S02]  /*78d0*/  HADD2.F32 R51, -RZ, R36.H0_H0 ;  /* 0x20000024ff337230 */ /* 0x000fe40000004100 */
[-C--:B------:R-:W-:Y:S01]  /*78e0*/  FMUL.FTZ R36, R50, R180.reuse ;  /* 0x000000b432247220 */ /* 0x080fe20000410000 */
[----:B------:R-:W-:-:S03]  /*78f0*/  FMUL.FTZ R180, R76, R180 ;  /* 0x000000b44cb47220 */ /* 0x000fc60000410000 */
[-C--:B------:R-:W-:Y:S01]  /*7900*/  FFMA.FTZ R36, R76, R51.reuse, -R36 ;  /* 0x000000334c247223 */ /* 0x080fe20000010824 */
[----:B------:R-:W-:Y:S01]  /*7910*/  FFMA.FTZ R50, R50, R51, R180 ;  /* 0x0000003332327223 */ /* 0x000fe200000100b4 */
[--C-:B------:R-:W-:Y:S02]  /*7920*/  HADD2.F32 R51, -RZ, R82.reuse.H0_H0 ;  /* 0x20000052ff337230 */ /* 0x100fe40000004100 */
[----:B------:R-:W-:Y:S02]  /*7930*/  HADD2.F32 R39, -RZ, R39.H0_H0 ;  /* 0x20000027ff277230 */ /* 0x000fe40000004100 */
[----:B------:R-:W-:Y:S02]  /*7940*/  HADD2.F32 R82, -RZ, R82.H1_H1 ;  /* 0x30000052ff527230 */ /* 0x000fe40000004100 */
[----:B------:R-:W-:Y:S01]  /*7950*/  HADD2.F32 R38, -RZ, R38.H0_H0 ;  /* 0x20000026ff267230 */ /* 0x000fe20000004100 */
[----:B------:R-:W-:Y:S02]  /*7960*/  F2FP.F16.F32.PACK_AB R49, R49, R81 ;  /* 0x000000513131723e */ /* 0x000fe400000000ff */
[----:B------:R-:W-:-:S02]  /*7970*/  F2FP.F16.F32.PACK_AB R37, R37, R77 ;  /* 0x0000004d2525723e */ /* 0x000fc400000000ff */
[----:B------:R-:W-:Y:S02]  /*7980*/  F2FP.F16.F32.PACK_AB R48, R48, R207 ;  /* 0x000000cf3030723e */ /* 0x000fe400000000ff */
[----:B------:R-:W-:Y:S02]  /*7990*/  F2FP.F16.F32.PACK_AB R50, R50, R210 ;  /* 0x000000d23232723e */ /* 0x000fe400000000ff */
[----:B------:R-:W-:Y:S01]  /*79a0*/  F2FP.F16.F32.PACK_AB R36, R36, R205 ;  /* 0x000000cd2424723e */ /* 0x000fe200000000ff */
[----:B------:R-:W-:Y:S01]  /*79b0*/  IMAD.MOV.U32 R77, RZ, RZ, R49 ;  /* 0x000000ffff4d7224 */ /* 0x000fe200078e0031 */
[----:B------:R-:W-:Y:S01]  /*79c0*/  F2FP.F16.F32.PACK_AB R79, R79, R211 ;  /* 0x000000d34f4f723e */ /* 0x000fe200000000ff */
[----:B------:R-:W-:Y:S02]  /*79d0*/  IMAD.MOV.U32 R81, RZ, RZ, R37 ;  /* 0x000000ffff517224 */ /* 0x000fe400078e0025 */
[----:B--2---:R-:W-:Y:S02]  /*79e0*/  HADD2.F32 R180, -RZ, R80.H0_H0 ;  /* 0x20000050ffb47230 */ /* 0x004fe40000004100 */
[----:B------:R-:W-:-:S02]  /*79f0*/  HADD2.F32 R80, -RZ, R78.H0_H0 ;  /* 0x2000004eff507230 */ /* 0x000fc40000004100 */
[----:B---3--:R-:W-:Y:S02]  /*7a00*/  HADD2.F32 R76, -RZ, R83.H0_H0 ;  /* 0x20000053ff4c7230 */ /* 0x008fe40000004100 */
[-C--:B------:R-:W-:Y:S01]  /*7a10*/  FMUL.FTZ R83, R51, R180.reuse ;  /* 0x000000b433537220 */ /* 0x080fe20000410000 */
[----:B------:R-:W-:Y:S02]  /*7a20*/  HADD2.F32 R78, -RZ, R78.H1_H1 ;  /* 0x3000004eff4e7230 */ /* 0x000fe40000004100 */
[----:B------:R-:W-:-:S04]  /*7a30*/  FMUL.FTZ R180, R80, R180 ;  /* 0x000000b450b47220 */ /* 0x000fc80000410000 */
[-C--:B------:R-:W-:Y:S01]  /*7a40*/  FFMA.FTZ R180, R51, R76.reuse, R180 ;  /* 0x0000004c33b47223 */ /* 0x080fe200000100b4 */
[-C--:B------:R-:W-:Y:S01]  /*7a50*/  FMUL.FTZ R51, R82, R39.reuse ;  /* 0x0000002752337220 */ /* 0x080fe20000410000 */
[----:B------:R-:W-:Y:S01]  /*7a60*/  FMUL.FTZ R39, R78, R39 ;  /* 0x000000274e277220 */ /* 0x000fe20000410000 */
[----:B------:R-:W-:Y:S02]  /*7a70*/  FFMA.FTZ R83, R80, R76, -R83 ;  /* 0x0000004c50537223 */ /* 0x000fe40000010853 */
[-C--:B------:R-:W-:Y:S01]  /*7a80*/  FFMA.FTZ R51, R78, R38.reuse, -R51 ;  /* 0x000000264e337223 */ /* 0x080fe20000010833 */
[----:B------:R-:W-:-:S04]  /*7a90*/  FFMA.FTZ R39, R82, R38, R39 ;  /* 0x0000002652277223 */ /* 0x000fc80000010027 */
[----:B------:R-:W-:Y:S02]  /*7aa0*/  F2FP.F16.F32.PACK_AB R51, R51, R83 ;  /* 0x000000533333723e */ /* 0x000fe400000000ff */
[----:B------:R-:W-:Y:S01]  /*7ab0*/  F2FP.F16.F32.PACK_AB R39, R39, R180 ;  /* 0x000000b42727723e */ /* 0x000fe200000000ff */
[----:B------:R-:W-:Y:S01]  /*7ac0*/  IMAD.MOV.U32 R80, RZ, RZ, R50 ;  /* 0x000000ffff507224 */ /* 0x000fe200078e0032 */
[----:B------:R-:W-:Y:S01]  /*7ad0*/  MOV R76, R36 ;  /* 0x00000024004c7202 */ /* 0x000fe20000000f00 */
[----:B------:R-:W-:Y:S02]  /*7ae0*/  IMAD.MOV.U32 R78, RZ, RZ, R51 ;  /* 0x000000ffff4e7224 */ /* 0x000fe400078e0033 */
[----:B------:R-:W-:Y:S02]  /*7af0*/  IMAD.MOV.U32 R82, RZ, RZ, R39 ;  /* 0x000000ffff527224 */ /* 0x000fe400078e0027 */
[----:B------:R-:W-:-:S07]  /*7b00*/  IMAD.MOV.U32 R83, RZ, RZ, R48 ;  /* 0x000000ffff537224 */ /* 0x000fce00078e0030 */
.L_x_1537:
[----:B------:R-:W-:Y:S05]  /*7b10*/  BSYNC B3 ;  /* 0x0000000000037941 */ /* 0x000fea0003800000 */
.L_x_1536:
        /* <DEDUP_REMOVED lines=12> */
.L_x_1535:
[----:B------:R-:W-:Y:S05]  /*7be0*/  BSYNC B2 ;  /* 0x0000000000027941 */ /* 0x000fea0003800000 */
.L_x_1534:
        /* <DEDUP_REMOVED lines=24> */
[----:B------:R-:W3:Y:S04]  /*7d70*/  LDL.LU.S16 R77, [R1+0x98] ;  /* 0x00009800014d7983 */ /* 0x000ee80000300600 */
[----:B------:R-:W4:Y:S04]  /*7d80*/  LDL.LU.S16 R80, [R1+0x8c] ;  /* 0x00008c0001507983 */ /* 0x000f280000300600 */
[----:B------:R-:W5:Y:S04]  /*7d90*/  LDL.S16 R180, [R1+0x66] ;  /* 0x0000660001b47983 */ /* 0x000f680000100600 */
[----:B------:R-:W5:Y:S01]  /*7da0*/  LDL.LU.S16 R159, [R1+0x64] ;  /* 0x00006400019f7983 */ /* 0x000f620000300600 */
[----:B0-----:R-:W-:-:S03]  /*7db0*/  IMAD.MOV.U32 R78, RZ, RZ, R49 ;  /* 0x000000ffff4e7224 */ /* 0x001fc600078e0031 */
[----:B------:R-:W5:Y:S04]  /*7dc0*/  LDL.S16 R83, [R1+0x4a] ;  /* 0x00004a0001537983 */ /* 0x000f680000100600 */
[----:B------:R-:W5:Y:S01]  /*7dd0*/  LDL.LU.S16 R82, [R1+0x48] ;  /* 0x0000480001527983 */ /* 0x000f620000300600 */
[--C-:B------:R-:W-:Y:S02]  /*7de0*/  SHF.R.U64 R32, R32, 0x10, R33.reuse ;  /* 0x0000001020207819 */ /* 0x100fe40000001221 */
[----:B------:R-:W-:-:S05]  /*7df0*/  SHF.R.U32.HI R33, RZ, 0x10, R33 ;  /* 0x00000010ff217819 */ /* 0x000fca0000011621 */
[----:B------:R-:W-:Y:S01]  /*7e00*/  HADD2.F32 R33, -RZ, R33.H0_H0 ;  /* 0x20000021ff217230 */ /* 0x000fe20000004100 */
[----:B------:R-:W-:-:S05]  /*7e10*/  SHF.R.U64 R34, R34, 0x10, R35 ;  /* 0x0000001022227819 */ /* 0x000fca0000001223 */
[----:B------:R-:W-:Y:S02]  /*7e20*/  HADD2.F32 R34, -RZ, R34.H0_H0 ;  /* 0x20000022ff227230 */ /* 0x000fe40000004100 */
[----:B---3--:R-:W-:Y:S02]  /*7e30*/  HADD2.F32 R79, -RZ, R77.H0_H0 ;  /* 0x2000004dff4f7230 */ /* 0x008fe40000004100 */
[----:B--2---:R-:W-:Y:S02]  /*7e40*/  IMAD.MOV.U32 R77, RZ, RZ, R37 ;  /* 0x000000ffff4d7224 */ /* 0x004fe400078e0025 */
[----:B------:R-:W-:Y:S02]  /*7e50*/  HADD2.F32 R37, -RZ, R78.H0_H0 ;  /* 0x2000004eff257230 */ /* 0x000fe40000004100 */
[----:B----4-:R-:W-:Y:S02]  /*7e60*/  HADD2.F32 R80, -RZ, R80.H0_H0 ;  /* 0x20000050ff507230 */ /* 0x010fe40000004100 */
[----:B------:R-:W-:-:S02]  /*7e70*/  HADD2.F32 R81, -RZ, R77.H0_H0 ;  /* 0x2000004dff517230 */ /* 0x000fc40000004100 */
[----:B------:R-:W-:-:S03]  /*7e80*/  FMUL.FTZ R49, R37, R79 ;  /* 0x0000004f25317220 */ /* 0x000fc60000410000 */
[----:B------:R-:W-:-:S04]  /*7e90*/  FMUL.FTZ R79, R81, R79 ;  /* 0x0000004f514f7220 */ /* 0x000fc80000410000 */
[----:B------:R-:W-:Y:S01]  /*7ea0*/  FFMA.FTZ R37, R37, R80, R79 ;  /* 0x0000005025257223 */ /* 0x000fe2000001004f */
[--C-:B------:R-:W-:Y:S01]  /*7eb0*/  SHF.R.U32.HI R79, RZ, 0x10, R45.reuse ;  /* 0x00000010ff4f7819 */ /* 0x100fe2000001162d */
[----:B------:R-:W-:Y:S01]  /*7ec0*/  HADD2.F32 R78, -RZ, R78.H1_H1 ;  /* 0x3000004eff4e7230 */ /* 0x000fe20000004100 */
[----:B------:R-:W-:-:S03]  /*7ed0*/  SHF.R.U64 R45, R44, 0x10, R45 ;  /* 0x000000102c2d7819 */ /* 0x000fc6000000122d */
[----:B------:R-:W-:Y:S02]  /*7ee0*/  HADD2.F32 R79, -RZ, R79.H0_H0 ;  /* 0x2000004fff4f7230 */ /* 0x000fe40000004100 */
[----:B------:R-:W-:-:S03]  /*7ef0*/  HADD2.F32 R44, -RZ, R77.H1_H1 ;  /* 0x3000004dff2c7230 */ /* 0x000fc60000004100 */
[-C--:B------:R-:W-:Y:S01]  /*7f00*/  FMUL.FTZ R77, R78, R79.reuse ;  /* 0x0000004f4e4d7220 */ /* 0x080fe20000410000 */
[----:B------:R-:W-:Y:S01]  /*7f10*/  FFMA.FTZ R49, R81, R80, -R49 ;  /* 0x0000005051317223 */ /* 0x000fe20000010831 */
[C---:B------:R-:W-:Y:S01]  /*7f20*/  FMUL.FTZ R79, R44.reuse, R79 ;  /* 0x0000004f2c4f7220 */ /* 0x040fe20000410000 */
[----:B-----5:R-:W-:Y:S02]  /*7f30*/  HADD2.F32 R80, -RZ, R180.H0_H0 ;  /* 0x200000b4ff507230 */ /* 0x020fe40000004100 */
[-C--:B------:R-:W-:Y:S01]  /*7f40*/  FFMA.FTZ R44, R44, R33.reuse, -R77 ;  /* 0x000000212c2c7223 */ /* 0x080fe2000001084d */
[----:B------:R-:W-:Y:S02]  /*7f50*/  HADD2.F32 R77, -RZ, R51.H0_H0 ;  /* 0x20000033ff4d7230 */ /* 0x000fe40000004100 */
[----:B------:R-:W-:Y:S01]  /*7f60*/  FFMA.FTZ R33, R78, R33, R79 ;  /* 0x000000214e217223 */ /* 0x000fe2000001004f */
[----:B------:R-:W-:Y:S02]  /*7f70*/  HADD2.F32 R78, -RZ, R159.H0_H0 ;  /* 0x2000009fff4e7230 */ /* 0x000fe40000004100 */
[----:B------:R-:W-:-:S02]  /*7f80*/  HADD2.F32 R79, -RZ, R39.H0_H0 ;  /* 0x20000027ff4f7230 */ /* 0x000fc40000004100 */
[----:B------:R-:W-:-:S04]  /*7f90*/  FMUL.FTZ R81, R77, R80 ;  /* 0x000000504d517220 */ /* 0x000fc80000410000 */
[C---:B------:R-:W-:Y:S01]  /*7fa0*/  FFMA.FTZ R81, R79.reuse, R78, -R81 ;  /* 0x0000004e4f517223 */ /* 0x040fe20000010851 */
[----:B------:R-:W-:-:S04]  /*7fb0*/  FMUL.FTZ R79, R79, R80 ;  /* 0x000000504f4f7220 */ /* 0x000fc80000410000 */
[----:B------:R-:W-:Y:S01]  /*7fc0*/  FFMA.FTZ R79, R77, R78, R79 ;  /* 0x0000004e4d4f7223 */ /* 0x000fe2000001004f */
[----:B------:R-:W-:Y:S02]  /*7fd0*/  SHF.R.U32.HI R77, RZ, 0x10, R35 ;  /* 0x00000010ff4d7819 */ /* 0x000fe40000011623 */
        /* <DEDUP_REMOVED lines=8> */
[----:B------:R-:W-:Y:S01]  /*8060*/  FMUL.FTZ R39, R39, R47 ;  /* 0x0000002f27277220 */ /* 0x000fe20000410000 */
[----:B------:R-:W-:-:S03]  /*8070*/  HADD2.F32 R80, -RZ, R83.H0_H0 ;  /* 0x20000053ff507230 */ /* 0x000fc60000004100 */
[----:B------:R-:W-:Y:S01]  /*8080*/  FFMA.FTZ R39, R46, R77, R39 ;  /* 0x0000004d2e277223 */ /* 0x000fe20000010027 */
[----:B------:R-:W-:Y:S02]  /*8090*/  HADD2.F32 R46, -RZ, R48.H0_H0 ;  /* 0x20000030ff2e7230 */ /* 0x000fe40000004100 */
[----:B------:R-:W-:Y:S02]  /*80a0*/  HADD2.F32 R77, -RZ, R36.H0_H0 ;  /* 0x20000024ff4d7230 */ /* 0x000fe40000004100 */
[----:B------:R-:W-:Y:S02]  /*80b0*/  HADD2.F32 R47, -RZ, R82.H0_H0 ;  /* 0x20000052ff2f7230 */ /* 0x000fe40000004100 */
[-C--:B------:R-:W-:Y:S01]  /*80c0*/  FMUL.FTZ R78, R46, R80.reuse ;  /* 0x000000502e4e7220 */ /* 0x080fe20000410000 */
[----:B------:R-:W-:Y:S01]  /*80d0*/  FMUL.FTZ R80, R77, R80 ;  /* 0x000000504d507220 */ /* 0x000fe20000410000 */
[----:B------:R-:W-:Y:S02]  /*80e0*/  HADD2.F32 R45, -RZ, R45.H0_H0 ;  /* 0x2000002dff2d7230 */ /* 0x000fe40000004100 */
[----:B------:R-:W-:-:S02]  /*80f0*/  HADD2.F32 R48, -RZ, R48.H1_H1 ;  /* 0x30000030ff307230 */ /* 0x000fc40000004100 */
[----:B------:R-:W-:Y:S01]  /*8100*/  FFMA.FTZ R80, R46, R47, R80 ;  /* 0x0000002f2e507223 */ /* 0x000fe20000010050 */
[----:B------:R-:W-:Y:S02]  /*8110*/  HADD2.F32 R46, -RZ, R36.H1_H1 ;  /* 0x30000024ff2e7230 */ /* 0x000fe40000004100 */
[----:B------:R-:W-:Y:S02]  /*8120*/  HADD2.F32 R36, -RZ, R32.H0_H0 ;  /* 0x20000020ff247230 */ /* 0x000fe40000004100 */
[-C--:B------:R-:W-:Y:S01]  /*8130*/  FMUL.FTZ R32, R48, R45.reuse ;  /* 0x0000002d30207220 */ /* 0x080fe20000410000 */
[C---:B------:R-:W-:Y:S01]  /*8140*/  FMUL.FTZ R45, R46.reuse, R45 ;  /* 0x0000002d2e2d7220 */ /* 0x040fe20000410000 */
[----:B------:R-:W-:Y:S02]  /*8150*/  FFMA.FTZ R78, R77, R47, -R78 ;  /* 0x0000002f4d4e7223 */ /* 0x000fe4000001084e */
[----:B------:R-:W-:Y:S01]  /*8160*/  FFMA.FTZ R32, R46, R36, -R32 ;  /* 0x000000242e207223 */ /* 0x000fe20000010820 */
[----:B------:R-:W-:-:S02]  /*8170*/  HADD2.F32 R77, -RZ, R232.H1_H1 ;  /* 0x300000e8ff4d7230 */ /* 0x000fc40000004100 */
[----:B------:R-:W-:Y:S01]  /*8180*/  FFMA.FTZ R36, R48, R36, R45 ;  /* 0x0000002430247223 */ /* 0x000fe2000001002d */
[----:B------:R-:W-:Y:S02]  /*8190*/  HADD2.F32 R45, -RZ, R50.H0_H0 ;  /* 0x20000032ff2d7230 */ /* 0x000fe40000004100 */
[----:B------:R-:W-:Y:S02]  /*81a0*/  HADD2.F32 R47, -RZ, R38.H0_H0 ;  /* 0x20000026ff2f7230 */ /* 0x000fe40000004100 */
[----:B------:R-:W-:Y:S02]  /*81b0*/  HADD2.F32 R46, -RZ, R232.H0_H0 ;  /* 0x200000e8ff2e7230 */ /* 0x000fe40000004100 */
[-C--:B------:R-:W-:Y:S01]  /*81c0*/  FMUL.FTZ R48, R45, R77.reuse ;  /* 0x0000004d2d307220 */ /* 0x080fe20000410000 */
[----:B------:R-:W-:Y:S02]  /*81d0*/  HADD2.F32 R35, -RZ, R35.H0_H0 ;  /* 0x20000023ff237230 */ /* 0x000fe40000004100 */
[----:B------:R-:W-:Y:S01]  /*81e0*/  FMUL.FTZ R77, R47, R77 ;  /* 0x0000004d2f4d7220 */ /* 0x000fe20000410000 */
[----:B------:R-:W-:-:S02]  /*81f0*/  HADD2.F32 R50, -RZ, R50.H1_H1 ;  /* 0x30000032ff327230 */ /* 0x000fc40000004100 */
[----:B------:R-:W-:Y:S02]  /*8200*/  HADD2.F32 R38, -RZ, R38.H1_H1 ;  /* 0x30000026ff267230 */ /* 0x000fe40000004100 */
[-C--:B------:R-:W-:Y:S01]  /*8210*/  FFMA.FTZ R77, R45, R46.reuse, R77 ;  /* 0x0000002e2d4d7223 */ /* 0x080fe2000001004d */
[-C--:B------:R-:W-:Y:S02]  /*8220*/  FMUL.FTZ R45, R50, R35.reuse ;  /* 0x00000023322d7220 */ /* 0x080fe40000410000 */
[C---:B------:R-:W-:Y:S01]  /*8230*/  FMUL.FTZ R35, R38.reuse, R35 ;  /* 0x0000002326237220 */ /* 0x040fe20000410000 */
[----:B------:R-:W-:Y:S01]  /*8240*/  FFMA.FTZ R48, R47, R46, -R48 ;  /* 0x0000002e2f307223 */ /* 0x000fe20000010830 */
[-C--:B------:R-:W-:Y:S02]  /*8250*/  FFMA.FTZ R45, R38, R34.reuse, -R45 ;  /* 0x00000022262d7223 */ /* 0x080fe4000001082d */
[----:B------:R-:W-:Y:S01]  /*8260*/  FFMA.FTZ R35, R50, R34, R35 ;  /* 0x0000002232237223 */ /* 0x000fe20000010023 */
[----:B------:R-:W-:-:S02]  /*8270*/  F2FP.F16.F32.PACK_AB R51, R51, R81 ;  /* 0x000000513333723e */ /* 0x000fc400000000ff */
[----:B------:R-:W-:Y:S02]  /*8280*/  F2FP.F16.F32.PACK_AB R33, R33, R37 ;  /* 0x000000252121723e */ /* 0x000fe400000000ff */
[----:B------:R-:W-:Y:S02]  /*8290*/  F2FP.F16.F32.PACK_AB R79, R39, R79 ;  /* 0x0000004f274f723e */ /* 0x000fe400000000ff */
[----:B------:R-:W-:Y:S02]  /*82a0*/  F2FP.F16.F32.PACK_AB R32, R32, R78 ;  /* 0x0000004e2020723e */ /* 0x000fe400000000ff */
[----:B------:R-:W-:Y:S02]  /*82b0*/  F2FP.F16.F32.PACK_AB R80, R36, R80 ;  /* 0x000000502450723e */ /* 0x000fe400000000ff */
[----:B------:R-:W-:Y:S02]  /*82c0*/  F2FP.F16.F32.PACK_AB R45, R45, R48 ;  /* 0x000000302d2d723e */ /* 0x000fe400000000ff */
[----:B------:R-:W-:-:S02]  /*82d0*/  F2FP.F16.F32.PACK_AB R35, R35, R77 ;  /* 0x0000004d2323723e */ /* 0x000fc400000000ff */
[----:B------:R-:W-:Y:S01]  /*82e0*/  F2FP.F16.F32.PACK_AB R44, R44, R49 ;  /* 0x000000312c2c723e */ /* 0x000fe200000000ff */
[----:B------:R-:W-:Y:S02]  /*82f0*/  IMAD.MOV.U32 R39, RZ, RZ, R51 ;  /* 0x000000ffff277224 */ /* 0x000fe400078e0033 */
[----:B------:R-:W-:Y:S01]  /*8300*/  IMAD.MOV.U32 R36, RZ, RZ, R32 ;  /* 0x000000ffff247224 */ /* 0x000fe200078e0020 */
[----:B------:R-:W-:Y:S01]  /*8310*/  MOV R37, R44 ;  /* 0x0000002c00257202 */ /* 0x000fe20000000f00 */
[----:B------:R-:W-:Y:S02]  /*8320*/  IMAD.MOV.U32 R48, RZ, RZ, R80 ;  /* 0x000000ffff307224 */ /* 0x000fe400078e0050 */
[----:B------:R-:W-:Y:S02]  /*8330*/  IMAD.MOV.U32 R49, RZ, RZ, R33 ;  /* 0x000000ffff317224 */ /* 0x000fe400078e0021 */
[----:B------:R-:W-:Y:S02]  /*8340*/  IMAD.MOV.U32 R38, RZ, RZ, R45 ;  /* 0x000000ffff267224 */ /* 0x000fe400078e002d */
[----:B------:R-:W-:-:S02]  /*8350*/  IMAD.MOV.U32 R50, RZ, RZ, R35 ;  /* 0x000000ffff327224 */ /* 0x000fc400078e0023 */
[----:B------:R-:W-:-:S07]  /*8360*/  IMAD.MOV.U32 R51, RZ, RZ, R79 ;  /* 0x000000ffff337224 */ /* 0x000fce00078e004f */
.L_x_1541:
[----:B------:R-:W-:Y:S05]  /*8370*/  BSYNC B3 ;  /* 0x0000000000037941 */ /* 0x000fea0003800000 */
.L_x_1540:
        /* <DEDUP_REMOVED lines=12> */
.L_x_1539:
[----:B------:R-:W-:Y:S05]  /*8440*/  BSYNC B2 ;  /* 0x0000000000027941 */ /* 0x000fea0003800000 */
.L_x_1538:
[----:B------:R-:W-:-:S13]  /*8450*/  ISETP.NE.AND P4, PT, R9, RZ, PT ;  /* 0x000000ff0900720c */ /* 0x000fda0003f85270 */
[----:B------:R-:W-:Y:S05]  /*8460*/  @!P4 BRA `(.L_x_1533) ;  /* 0x0000000400e8c947 */ /* 0x000fea0003800000 */
[----:B------:R-:W-:Y:S01]  /*8470*/  LOP3.LUT P5, RZ, R17, 0x1, RZ, 0xc0, !PT ;  /* 0x0000000111ff7812 */ /* 0x000fe200078ac0ff */
[----:B------:R-:W-:Y:S03]  /*8480*/  BSSY B2, `(.L_x_1542) ;  /* 0x0000076000027945 */ /* 0x000fe60003800000 */
[----:B---3--:R-:W-:-:S04]  /*8490*/  SEL R32, R123, R146, !P5 ;  /* 0x000000927b207207 */ /* 0x008fc80006800000 */
[----:B------:R-:W-:-:S04]  /*84a0*/  SHF.R.S32.HI R33, RZ, 0x1f, R32 ;  /* 0x0000001fff217819 */ /* 0x000fc80000011420 */
[----:B------:R-:W-:-:S04]  /*84b0*/  LEA.HI R32, R33, R32, RZ, 0x4 ;  /* 0x0000002021207211 */ /* 0x000fc800078f20ff */
[----:B------:R-:W-:-:S04]  /*84c0*/  LEA.HI.SX32 R32, R32, R113, 0x1c ;  /* 0x0000007120207211 */ /* 0x000fc800078fe2ff */
[----:B------:R-:W-:-:S04]  /*84d0*/  SHF.L.U32 R33, R32, 0x3, RZ ;  /* 0x0000000320217819 */ /* 0x000fc800000006ff */
[----:B------:R-:W-:-:S13]  /*84e0*/  ISETP.GE.AND P4, PT, R33, R144, PT ;  /* 0x000000902100720c */ /* 0x000fda0003f86270 */
[--C-:B------:R-:W-:Y:S02]  /*84f0*/  @!P4 SHF.R.S32.HI R35, RZ, 0x1f, R33.reuse ;  /* 0x0000001fff23c819 */ /* 0x100fe40000011421 */
[CCC-:B------:R-:W-:Y:S02]  /*8500*/  @!P4 IADD3 R34, P5, P6, R86.reuse, R130.reuse, R33.reuse ;  /* 0x000000825622c210 */ /* 0x1c0fe40007ebe021 */
[----:B------:R-:W-:Y:S02]  /*8510*/  LOP3.LUT R33, R175, 0x38, R33, 0xf8, !PT ;  /* 0x00000038af217812 */ /* 0x000fe400078ef821 */
[----:B------:R-:W-:Y:S02]  /*8520*/  @!P4 IADD3.X R35, R85, R155, R35, P5, P6 ;  /* 0x0000009b5523c210 */ /* 0x000fe40002fec423 */
[----:B------:R-:W-:Y:S02]  /*8530*/  IADD3 R130, P5, P6, R86, R130, R12 ;  /* 0x0000008256827210 */ /* 0x000fe40007ebe00c */
[----:B------:R-:W-:-:S02]  /*8540*/  LOP3.LUT R33, R33, R176, RZ, 0x3c, !PT ;  /* 0x000000b021217212 */ /* 0x000fc400078e3cff */
[----:B------:R-:W-:Y:S02]  /*8550*/  IADD3.X R155, R85, R155, R110, P5, P6 ;  /* 0x0000009b559b7210 */ /* 0x000fe40002fec46e */
[----:B------:R-:W-:-:S04]  /*8560*/  LEA R44, P5, R130, R114, 0x1 ;  /* 0x00000072822c7211 */ /* 0x000fc800078a08ff */
[----:B------:R-:W-:Y:S02]  /*8570*/  LEA.HI.X R45, R130, R115, R155, 0x1, P5 ;  /* 0x00000073822d7211 */ /* 0x000fe400028f0c9b */
[----:B------:R-:W-:-:S04]  /*8580*/  @!P4 LEA R46, P5, R34, R114, 0x1 ;  /* 0x00000072222ec211 */ /* 0x000fc800078a08ff */
[----:B------:R-:W-:Y:S02]  /*8590*/  @!P4 LEA.HI.X R47, R34, R115, R35, 0x1, P5 ;  /* 0x00000073222fc211 */ /* 0x000fe400028f0c23 */
[----:B------:R-:W-:Y:S02]  /*85a0*/  SHF.R.S32.HI R34, RZ, 0x1f, R32 ;  /* 0x0000001fff227819 */ /* 0x000fe40000011420 */
[----:B------:R-:W-:Y:S02]  /*85b0*/  ISETP.GE.AND P5, PT, R166, R122, PT ;  /* 0x0000007aa600720c */ /* 0x000fe40003fa6270 */
[----:B------:R-:W-:-:S04]  /*85c0*/  LEA.HI R32, R34, R32, RZ, 0x3 ;  /* 0x0000002022207211 */ /* 0x000fc800078f18ff */
[----:B------:R-:W-:-:S05]  /*85d0*/  SHF.R.S32.HI R32, RZ, 0x3, R32 ;  /* 0x00000003ff207819 */ /* 0x000fca0000011420 */
[----:B------:R-:W-:-:S04]  /*85e0*/  IMAD R32, R32, 0x1800, R177 ;  /* 0x0000180020207824 */ /* 0x000fc800078e02b1 */
[----:B------:R-:W-:-:S04]  /*85f0*/  IMAD.IADD R32, R32, 0x1, R33 ;  /* 0x0000000120207824 */ /* 0x000fc800078e0221 */
        /* <DEDUP_REMOVED lines=33> */
[----:B------:R-:W-:Y:S02]  /*8810*/  IMAD.MOV.U32 R37, RZ, RZ, R39 ;  /* 0x000000ffff257224 */ /* 0x000fe400078e0027 */
[----:B------:R-:W-:Y:S01]  /*8820*/  HADD2.F32 R39, -RZ, R219.H1_H1 ;  /* 0x300000dbff277230 */ /* 0x000fe20000004100 */
[----:B------:R-:W-:Y:S01]  /*8830*/  F2FP.F16.F32.PACK_AB R33, R33, R76 ;  /* 0x0000004c2121723e */ /* 0x000fe200000000ff */
[----:B------:R-:W-:Y:S01]  /*8840*/  HADD2.F32 R49, -RZ, R217.H1_H1 ;  /* 0x300000d9ff317230 */ /* 0x000fe20000004100 */
[----:B------:R-:W-:Y:S01]  /*8850*/  F2FP.F16.F32.PACK_AB R29, R29, R48 ;  /* 0x000000301d1d723e */ /* 0x000fe200000000ff */
[----:B------:R-:W-:-:S02]  /*8860*/  HADD2.F32 R41, -RZ, R37.H0_H0 ;  /* 0x20000025ff297230 */ /* 0x000fc40000004100 */
[----:B------:R-:W-:Y:S02]  /*8870*/  HADD2.F32 R37, -RZ, R37.H1_H1 ;  /* 0x30000025ff257230 */ /* 0x000fe40000004100 */
[----:B------:R-:W-:Y:S02]  /*8880*/  HADD2.F32 R28, -RZ, R28.H0_H0 ;  /* 0x2000001cff1c7230 */ /* 0x000fe40000004100 */
[CC--:B------:R-:W-:Y:S01]  /*8890*/  FMUL.FTZ R51, R41.reuse, R39.reuse ;  /* 0x0000002729337220 */ /* 0x0c0fe20000410000 */
[----:B------:R-:W-:Y:S01]  /*88a0*/  FMUL.FTZ R39, R50, R39 ;  /* 0x0000002732277220 */ /* 0x000fe20000410000 */
[----:B------:R-:W-:Y:S02]  /*88b0*/  HADD2.F32 R219, -RZ, R219.H0_H0 ;  /* 0x200000dbffdb7230 */ /* 0x000fe40000004100 */
[----:B------:R-:W-:Y:S02]  /*88c0*/  HADD2.F32 R217, -RZ, R217.H0_H0 ;  /* 0x200000d9ffd97230 */ /* 0x000fe40000004100 */
[-C--:B------:R-:W-:Y:S01]  /*88d0*/  FFMA.FTZ R39, R41, R49.reuse, R39 ;  /* 0x0000003129277223 */ /* 0x080fe20000010027 */
[----:B------:R-:W-:Y:S01]  /*88e0*/  SHF.R.U32.HI R41, RZ, 0x10, R31 ;  /* 0x00000010ff297819 */ /* 0x000fe2000001161f */
[----:B------:R-:W-:Y:S01]  /*88f0*/  HADD2.F32 R30, -RZ, R30.H0_H0 ;  /* 0x2000001eff1e7230 */ /* 0x000fe20000004100 */
[----:B------:R-:W-:Y:S01]  /*8900*/  SHF.R.U64 R31, R42, 0x10, R43 ;  /* 0x000000102a1f7819 */ /* 0x000fe2000000122b */
        /* <DEDUP_REMOVED lines=43> */
[----:B------:R-:W-:Y:S02]  /*8bc0*/  IMAD.MOV.U32 R34, RZ, RZ, R28 ;  /* 0x000000ffff227224 */ /* 0x000fe400078e001c */
[----:B------:R-:W-:-:S07]  /*8bd0*/  IMAD.MOV.U32 R38, RZ, RZ, R31 ;  /* 0x000000ffff267224 */ /* 0x000fce00078e001f */
.L_x_1543:
[----:B------:R-:W-:Y:S05]  /*8be0*/  BSYNC B2 ;  /* 0x0000000000027941 */ /* 0x000fea0003800000 */
.L_x_1542:
[----:B--2---:R4:W-:Y:S04]  /*8bf0*/  STG.E.128 desc[UR46][R44.64], R32 ;  /* 0x000000202c007986 */ /* 0x0049e8000c101d2e */
[----:B0-----:R4:W-:Y:S02]  /*8c00*/  @!P4 STG.E.128 desc[UR46][R46.64], R36 ;  /* 0x000000242e00c986 */ /* 0x0019e4000c101d2e */
.L_x_1533:
[----:B------:R-:W-:Y:S05]  /*8c10*/  BSYNC B1 ;  /* 0x0000000000017941 */ /* 0x000fea0003800000 */
.L_x_1532:
[-C--:B--2---:R-:W-:Y:S02]  /*8c20*/  IMAD R28, R148, R126.reuse, RZ ;  /* 0x0000007e941c7224 */ /* 0x084fe400078e02ff */
        /* <DEDUP_REMOVED lines=9> */
[----:B------:R-:W-:Y:S02]  /*8cc0*/  IADD3 R31, P3, P4, R86, R124, R14 ;  /* 0x0000007c561f7210 */ /* 0x000fe40007c7e00e */
[----:B------:R-:W-:Y:S02]  /*8cd0*/  SHF.R.S32.HI R29, RZ, 0x1f, R28 ;  /* 0x0000001fff1d7819 */ /* 0x000fe4000001141c */
[----:B---34-:R-:W-:Y:S02]  /*8ce0*/  IADD3.X R33, R85, R40, R112, P3, P4 ;  /* 0x0000002855217210 */ /* 0x018fe40001fe8470 */
[----:B------:R-:W-:Y:S02]  /*8cf0*/  LEA.HI R29, R29, R28, RZ, 0x4 ;  /* 0x0000001c1d1d7211 */ /* 0x000fe400078f20ff */
[----:B------:R-:W-:-:S02]  /*8d00*/  SHF.R.U32.HI R35, RZ, 0x3, R173 ;  /* 0x00000003ff237819 */ /* 0x000fc400000116ad */
[----:B------:R-:W-:-:S04]  /*8d10*/  LEA.HI.SX32 R30, R29, R117, 0x1c ;  /* 0x000000751d1e7211 */ /* 0x000fc800078fe2ff */
[----:B------:R-:W-:Y:S01]  /*8d20*/  SHF.R.S32.HI R34, RZ, 0x1f, R30 ;  /* 0x0000001fff227819 */ /* 0x000fe2000001141e */
[----:B------:R-:W-:-:S03]  /*8d30*/  IMAD.SHL.U32 R32, R30, 0x8, RZ ;  /* 0x000000081e207824 */ /* 0x000fc600078e00ff */
[----:B------:R-:W-:Y:S02]  /*8d40*/  LEA.HI R30, R34, R30, RZ, 0x3 ;  /* 0x0000001e221e7211 */ /* 0x000fe400078f18ff */
[----:B------:R-:W-:Y:S02]  /*8d50*/  ISETP.GE.AND P3, PT, R32, R144, PT ;  /* 0x000000902000720c */ /* 0x000fe40003f66270 */
[----:B------:R-:W-:-:S05]  /*8d60*/  SHF.R.S32.HI R30, RZ, 0x3, R30 ;  /* 0x00000003ff1e7819 */ /* 0x000fca000001141e */
[----:B------:R-:W-:-:S06]  /*8d70*/  IMAD R30, R30, 0x1800, R179 ;  /* 0x000018001e1e7824 */ /* 0x000fcc00078e02b3 */
[--C-:B------:R-:W-:Y:S02]  /*8d80*/  @!P3 SHF.R.S32.HI R28, RZ, 0x1f, R32.reuse ;  /* 0x0000001fff1cb819 */ /* 0x100fe40000011420 */
[--C-:B------:R-:W-:Y:S02]  /*8d90*/  @!P3 IADD3 R29, P4, P5, R86, R124, R32.reuse ;  /* 0x0000007c561db210 */ /* 0x100fe40007d9e020 */
[----:B------:R-:W-:Y:S02]  /*8da0*/  LOP3.LUT R32, R173, 0x38, R32, 0xf8, !PT ;  /* 0x00000038ad207812 */ /* 0x000fe400078ef820 */
[----:B------:R-:W-:Y:S02]  /*8db0*/  @!P3 IADD3.X R28, R85, R40, R28, P4, P5 ;  /* 0x00000028551cb210 */ /* 0x000fe400027ea41c */
[----:B------:R-:W-:Y:S02]  /*8dc0*/  LOP3.LUT R32, R32, R35, RZ, 0x3c, !PT ;  /* 0x0000002320207212 */ /* 0x000fe400078e3cff */
[----:B------:R-:W-:-:S03]  /*8dd0*/  LEA R36, P4, R31, R114, 0x1 ;  /* 0x000000721f247211 */ /* 0x000fc600078808ff */
[----:B------:R-:W-:Y:S01]  /*8de0*/  IMAD.IADD R32, R30, 0x1, R32 ;  /* 0x000000011e207824 */ /* 0x000fe200078e0220 */
[----:B------:R-:W-:Y:S01]  /*8df0*/  LEA.HI.X R37, R31, R115, R33, 0x1, P4 ;  /* 0x000000731f257211 */ /* 0x000fe200020f0c21 */
[C---:B------:R-:W-:Y:S01]  /*8e00*/  IMAD R30, R16.reuse, 0x4800, R141 ;  /* 0x00004800101e7824 */ /* 0x040fe200078e028d */
[----:B------:R-:W-:Y:S01]  /*8e10*/  @!P3 LEA R38, P4, R29, R114, 0x1 ;  /* 0x000000721d26b211 */ /* 0x000fe200078808ff */
[----:B------:R-:W-:-:S03]  /*8e20*/  IMAD R32, R16, 0x4800, R32 ;  /* 0x0000480010207824 */ /* 0x000fc600078e0220 */
[----:B------:R-:W-:Y:S01]  /*8e30*/  LEA R30, R30, R2, 0x1 ;  /* 0x000000021e1e7211 */ /* 0x000fe200078e08ff */
[----:B------:R-:W-:Y:S01]  /*8e40*/  IMAD R32, R32, 0x2, R2 ;  /* 0x0000000220207824 */ /* 0x000fe200078e0202 */
[----:B------:R-:W-:Y:S02]  /*8e50*/  @!P3 LEA.HI.X R39, R29, R115, R28, 0x1, P4 ;  /* 0x000000731d27b211 */ /* 0x000fe400020f0c1c */
[----:B------:R-:W-:Y:S02]  /*8e60*/  ISETP.GE.AND P4, PT, R18, R122, PT ;  /* 0x0000007a1200720c */ /* 0x000fe40003f86270 */
[----:B------:R-:W0:Y:S04]  /*8e70*/  LDS.128 R28, [R30+0x18400] ;  /* 0x018400001e1c7984 */ /* 0x000e280000000c00 */
[----:B------:R-:W2:Y:S07]  /*8e80*/  LDS.128 R32, [R32+0x18400] ;  /* 0x0184000020207984 */ /* 0x000eae0000000c00 */
        /* <DEDUP_REMOVED lines=49> */
[----:B------:R-:W-:Y:S02]  /*91a0*/  IMAD.MOV.U32 R29, RZ, RZ, R33 ;  /* 0x000000ffff1d7224 */ /* 0x000fe400078e0021 */
        /* <DEDUP_REMOVED lines=32> */
[----:B------:R-:W-:Y:S01]  /*93b0*/  F2FP.F16.F32.PACK_AB R35, R28, R35 ;  /* 0x000000231c23723e */ /* 0x000fe200000000ff */
[----:B------:R-:W-:Y:S01]  /*93c0*/  IMAD.MOV.U32 R28, RZ, RZ, R31 ;  /* 0x000000ffff1c7224 */ /* 0x000fe200078e001f */
[----:B------:R-:W-:Y:S02]  /*93d0*/  F2FP.F16.F32.PACK_AB R74, R74, R215 ;  /* 0x000000d74a4a723e */ /* 0x000fe400000000ff */
[----:B------:R-:W-:Y:S01]  /*93e0*/  MOV R31, R46 ;  /* 0x0000002e001f7202 */ /* 0x000fe20000000f00 */
[----:B------:R-:W-:Y:S02]  /*93f0*/  IMAD.MOV.U32 R30, RZ, RZ, R35 ;  /* 0x000000ffff1e7224 */ /* 0x000fe400078e0023 */
[----:B------:R-:W-:Y:S02]  /*9400*/  IMAD.MOV.U32 R34, RZ, RZ, R74 ;  /* 0x000000ffff227224 */ /* 0x000fe400078e004a */
[----:B------:R-:W-:-:S07]  /*9410*/  IMAD.MOV.U32 R35, RZ, RZ, R43 ;  /* 0x000000ffff237224 */ /* 0x000fce00078e002b */
.L_x_1547:
[----:B------:R-:W-:Y:S05]  /*9420*/  BSYNC B2 ;  /* 0x0000000000027941 */ /* 0x000fea0003800000 */
.L_x_1546:
[----:B0-----:R0:W-:Y:S04]  /*9430*/  STG.E.128 desc[UR46][R36.64], R28 ;  /* 0x0000001c24007986 */ /* 0x0011e8000c101d2e */
[----:B--2---:R0:W-:Y:S02]  /*9440*/  @!P3 STG.E.128 desc[UR46][R38.64], R32 ;  /* 0x000000202600b986 */ /* 0x0041e4000c101d2e */
.L_x_1545:
[----:B------:R-:W-:Y:S05]  /*9450*/  BSYNC B1 ;  /* 0x0000000000017941 */ /* 0x000fea0003800000 */
.L_x_1544:
[----:B------:R-:W-:Y:S01]  /*9460*/  ISETP.NE.AND P3, PT, R10, RZ, PT ;  /* 0x000000ff0a00720c */ /* 0x000fe20003f65270 */
[----:B------:R-:W-:-:S12]  /*9470*/  BSSY B1, `(.L_x_1548) ;  /* 0x0000079000017945 */ /* 0x000fd80003800000 */
[----:B------:R-:W-:Y:S05]  /*9480*/  @!P3 BRA `(.L_x_1549) ;  /* 0x0000000400dcb947 */ /* 0x000fea0003800000 */
[----:B0-----:R-:W-:Y:S01]  /*9490*/  SEL R28, R123, R146, !P1 ;  /* 0x000000927b1c7207 */ /* 0x001fe20004800000 */
[----:B------:R-:W-:Y:S01]  /*94a0*/  BSSY B2, `(.L_x_1550) ;  /* 0x0000073000027945 */ /* 0x000fe20003800000 */
[----:B------:R-:W-:Y:S02]  /*94b0*/  IADD3 R30, P3, P4, R86, R124, R13 ;  /* 0x0000007c561e7210 */ /* 0x000fe40007c7e00d */
[----:B------:R-:W-:Y:S02]  /*94c0*/  SHF.R.S32.HI R29, RZ, 0x1f, R28 ;  /* 0x0000001fff1d7819 */ /* 0x000fe4000001141c */
[----:B------:R-:W-:Y:S02]  /*94d0*/  IADD3.X R31, R85, R40, R111, P3, P4 ;  /* 0x00000028551f7210 */ /* 0x000fe40001fe846f */
[----:B------:R-:W-:Y:S02]  /*94e0*/  LEA.HI R29, R29, R28, RZ, 0x4 ;  /* 0x0000001c1d1d7211 */ /* 0x000fe400078f20ff */
[----:B---34-:R-:W-:-:S02]  /*94f0*/  SHF.R.U32.HI R36, RZ, 0x3, R173 ;  /* 0x00000003ff247819 */ /* 0x018fc400000116ad */
[----:B------:R-:W-:-:S04]  /*9500*/  LEA.HI.SX32 R32, R29, R116, 0x1c ;  /* 0x000000741d207211 */ /* 0x000fc800078fe2ff */
[----:B------:R-:W-:Y:S01]  /*9510*/  SHF.R.S32.HI R35, RZ, 0x1f, R32 ;  /* 0x0000001fff237819 */ /* 0x000fe20000011420 */
[----:B------:R-:W-:-:S03]  /*9520*/  IMAD.SHL.U32 R33, R32, 0x8, RZ ;  /* 0x0000000820217824 */ /* 0x000fc600078e00ff */
[----:B------:R-:W-:Y:S02]  /*9530*/  LEA.HI R35, R35, R32, RZ, 0x3 ;  /* 0x0000002023237211 */ /* 0x000fe400078f18ff */
[----:B------:R-:W-:Y:S02]  /*9540*/  ISETP.GE.AND P3, PT, R33, R144, PT ;  /* 0x000000902100720c */ /* 0x000fe40003f66270 */
[----:B------:R-:W-:Y:S02]  /*9550*/  SHF.R.S32.HI R34, RZ, 0x3, R35 ;  /* 0x00000003ff227819 */ /* 0x000fe40000011423 */
[----:B------:R-:W-:-:S04]  /*9560*/  LOP3.LUT R32, R173, 0x38, R33, 0xf8, !PT ;  /* 0x00000038ad207812 */ /* 0x000fc800078ef821 */
[----:B------:R-:W-:-:S05]  /*9570*/  LOP3.LUT R32, R32, R36, RZ, 0x3c, !PT ;  /* 0x0000002420207212 */ /* 0x000fca00078e3cff */
[--C-:B------:R-:W-:Y:S02]  /*9580*/  @!P3 SHF.R.S32.HI R28, RZ, 0x1f, R33.reuse ;  /* 0x0000001fff1cb819 */ /* 0x100fe40000011421 */
[----:B------:R-:W-:Y:S01]  /*9590*/  @!P3 IADD3 R29, P4, P5, R86, R124, R33 ;  /* 0x0000007c561db210 */ /* 0x000fe20007d9e021 */
[----:B------:R-:W-:-:S03]  /*95a0*/  IMAD R33, R34, 0x1800, R179 ;  /* 0x0000180022217824 */ /* 0x000fc600078e02b3 */
[----:B------:R-:W-:Y:S01]  /*95b0*/  @!P3 IADD3.X R28, R85, R40, R28, P4, P5 ;  /* 0x00000028551cb210 */ /* 0x000fe200027ea41c */
[----:B------:R-:W-:Y:S01]  /*95c0*/  IMAD.IADD R35, R33, 0x1, R32 ;  /* 0x0000000121237824 */ /* 0x000fe200078e0220 */
[-C--:B------:R-:W-:Y:S01]  /*95d0*/  LEA R36, P4, R30, R114.reuse, 0x1 ;  /* 0x000000721e247211 */ /* 0x080fe200078808ff */
[C---:B------:R-:W-:Y:S02]  /*95e0*/  IMAD R33, R16.reuse, 0x4800, R139 ;  /* 0x0000480010217824 */ /* 0x040fe400078e028b */
[----:B------:R-:W-:Y:S01]  /*95f0*/  IMAD R35, R16, 0x4800, R35 ;  /* 0x0000480010237824 */ /* 0x000fe200078e0223 */
[----:B------:R-:W-:Y:S01]  /*9600*/  LEA.HI.X R37, R30, R115, R31, 0x1, P4 ;  /* 0x000000731e257211 */ /* 0x000fe200020f0c1f */
[--C-:B------:R-:W-:Y:S01]  /*9610*/  IMAD R30, R33, 0x2, R2.reuse ;  /* 0x00000002211e7824 */ /* 0x100fe200078e0202 */
[----:B------:R-:W-:Y:S01]  /*9620*/  @!P3 LEA R38, P4, R29, R114, 0x1 ;  /* 0x000000721d26b211 */ /* 0x000fe200078808ff */
[----:B------:R-:W-:-:S03]  /*9630*/  IMAD R35, R35, 0x2, R2 ;  /* 0x0000000223237824 */ /* 0x000fc600078e0202 */
[----:B------:R-:W-:Y:S02]  /*9640*/  @!P3 LEA.HI.X R39, R29, R115, R28, 0x1, P4 ;  /* 0x000000731d27b211 */ /* 0x000fe400020f0c1c */
[----:B------:R-:W0:Y:S01]  /*9650*/  LDS.128 R28, [R30+0x18400] ;  /* 0x018400001e1c7984 */ /* 0x000e220000000c00 */
[----:B------:R-:W-:-:S03]  /*9660*/  ISETP.GE.AND P4, PT, R165, R122, PT ;  /* 0x0000007aa500720c */ /* 0x000fc60003f86270 */
[----:B------:R-:W2:Y:S10]  /*9670*/  LDS.128 R32, [R35+0x18400] ;  /* 0x0184000023207984 */ /* 0x000eb40000000c00 */
        /* <DEDUP_REMOVED lines=10> */
[----:B------:R-:W-:Y:S02]  /*9720*/  HADD2.F32 R45, -RZ, R156.H0_H0 ;  /* 0x2000009cff2d7230 */ /* 0x000fe40000004100 */
        /* <DEDUP_REMOVED lines=16> */
[----:B------:R-:W-:Y:S02]  /*9830*/  HADD2.F32 R35, -RZ, R31.H0_H0 ;  /* 0x2000001fff237230 */ /* 0x000fe40000004100 */
[----:B------:R-:W-:Y:S01]  /*9840*/  FFMA.FTZ R68, R48, R56, R68 ;  /* 0x0000003830447223 */ /* 0x000fe20000010044 */
[----:B------:R-:W-:Y:S02]  /*9850*/  HADD2.F32 R70, -RZ, R70.H0_H0 ;  /* 0x20000046ff467230 */ /* 0x000fe40000004100 */
[----:B------:R-:W-:Y:S01]  /*9860*/  FMUL.FTZ R48, R45, R33 ;  /* 0x000000212d307220 */ /* 0x000fe20000410000 */
[----:B------:R-:W-:-:S02]  /*9870*/  HADD2.F32 R29, -RZ, R157.H0_H0 ;  /* 0x2000009dff1d7230 */ /* 0x000fc40000004100 */
[----:B------:R-:W-:Y:S01]  /*9880*/  FMUL.FTZ R51, R35, R33 ;  /* 0x0000002123337220 */ /* 0x000fe20000410000 */
[----:B------:R-:W-:Y:S02]  /*9890*/  HADD2.F32 R31, -RZ, R31.H1_H1 ;  /* 0x3000001fff1f7230 */ /* 0x000fe40000004100 */
[-C--:B------:R-:W-:Y:S01]  /*98a0*/  FMUL.FTZ R33, R47, R70.reuse ;  /* 0x000000462f217220 */ /* 0x080fe20000410000 */
[----:B------:R-:W-:Y:S02]  /*98b0*/  HADD2.F32 R58, -RZ, R58.H0_H0 ;  /* 0x2000003aff3a7230 */ /* 0x000fe40000004100 */
[-C--:B------:R-:W-:Y:S01]  /*98c0*/  FFMA.FTZ R48, R35, R29.reuse, -R48 ;  /* 0x0000001d23307223 */ /* 0x080fe20000010830 */
[----:B------:R-:W-:Y:S01]  /*98d0*/  FFMA.FTZ R51, R45, R29, R51 ;  /* 0x0000001d2d337223 */ /* 0x000fe20000010033 */
[C---:B------:R-:W-:Y:S01]  /*98e0*/  FMUL.FTZ R70, R31.reuse, R70 ;  /* 0x000000461f467220 */ /* 0x040fe20000410000 */
[----:B------:R-:W-:Y:S02]  /*98f0*/  HADD2.F32 R212, -RZ, R212.H0_H0 ;  /* 0x200000d4ffd47230 */ /* 0x000fe40000004100 */
[----:B------:R-:W-:Y:S01]  /*9900*/  FFMA.FTZ R33, R31, R58, -R33 ;  /* 0x0000003a1f217223 */ /* 0x000fe20000010821 */
[----:B------:R-:W-:-:S02]  /*9910*/  HADD2.F32 R42, -RZ, R42.H0_H0 ;  /* 0x2000002aff2a7230 */ /* 0x000fc40000004100 */
[----:B------:R-:W-:Y:S01]  /*9920*/  FFMA.FTZ R70, R47, R58, R70 ;  /* 0x0000003a2f467223 */ /* 0x000fe20000010046 */
[--C-:B------:R-:W-:Y:S01]  /*9930*/  HADD2.F32 R31, -RZ, R32.reuse.H0_H0 ;  /* 0x20000020ff1f7230 */ /* 0x100fe20000004100 */
[----:B------:R-:W-:Y:S01]  /*9940*/  F2FP.F16.F32.PACK_AB R46, R46, R49 ;  /* 0x000000312e2e723e */ /* 0x000fe200000000ff */
[----:B------:R-:W-:Y:S01]  /*9950*/  HADD2.F32 R35, -RZ, R32.H1_H1 ;  /* 0x30000020ff237230 */ /* 0x000fe20000004100 */
[----:B------:R-:W-:Y:S01]  /*9960*/  F2FP.F16.F32.PACK_AB R48, R33, R48 ;  /* 0x000000302130723e */ /* 0x000fe200000000ff */
[--C-:B------:R-:W-:Y:S01]  /*9970*/  HADD2.F32 R29, -RZ, R28.reuse.H0_H0 ;  /* 0x2000001cff1d7230 */ /* 0x100fe20000004100 */
[----:B------:R-:W-:Y:S01]  /*9980*/  F2FP.F16.F32.PACK_AB R51, R70, R51 ;  /* 0x000000334633723e */ /* 0x000fe200000000ff */
[----:B------:R-:W-:Y:S02]  /*9990*/  HADD2.F32 R45, -RZ, R28.H1_H1 ;  /* 0x3000001cff2d7230 */ /* 0x000fe40000004100 */
[----:B------:R-:W-:Y:S01]  /*99a0*/  FMUL.FTZ R28, R31, R212 ;  /* 0x000000d41f1c7220 */ /* 0x000fe20000410000 */
[----:B------:R-:W-:-:S02]  /*99b0*/  HADD2.F32 R156, -RZ, R156.H1_H1 ;  /* 0x3000009cff9c7230 */ /* 0x000fc40000004100 */
[----:B------:R-:W-:Y:S01]  /*99c0*/  FMUL.FTZ R56, R35, R42 ;  /* 0x0000002a23387220 */ /* 0x000fe20000410000 */
[----:B------:R-:W-:Y:S02]  /*99d0*/  HADD2.F32 R32, -RZ, R41.H0_H0 ;  /* 0x20000029ff207230 */ /* 0x000fe40000004100 */
[----:B------:R-:W-:Y:S01]  /*99e0*/  FMUL.FTZ R212, R29, R212 ;  /* 0x000000d41dd47220 */ /* 0x000fe20000410000 */
[----:B------:R-:W-:Y:S01]  /*99f0*/  FMUL.FTZ R42, R45, R42 ;  /* 0x0000002a2d2a7220 */ /* 0x000fe20000410000 */
[-C--:B------:R-:W-:Y:S01]  /*9a00*/  FFMA.FTZ R28, R29, R156.reuse, -R28 ;  /* 0x0000009c1d1c7223 */ /* 0x080fe2000001081c */
[----:B------:R-:W-:Y:S02]  /*9a10*/  HADD2.F32 R29, -RZ, R44.H0_H0 ;  /* 0x2000002cff1d7230 */ /* 0x000fe40000004100 */
        /* <DEDUP_REMOVED lines=9> */
[----:B------:R-:W-:-:S02]  /*9ab0*/  HADD2.F32 R34, -RZ, R34.H1_H1 ;  /* 0x30000022ff227230 */ /* 0x000fc40000004100 */
[-C--:B------:R-:W-:Y:S01]  /*9ac0*/  FMUL.FTZ R41, R32, R31.reuse ;  /* 0x0000001f20297220 */ /* 0x080fe20000410000 */
[----:B------:R-:W-:Y:S02]  /*9ad0*/  HADD2.F32 R30, -RZ, R30.H1_H1 ;  /* 0x3000001eff1e7230 */ /* 0x000fe40000004100 */
[----:B------:R-:W-:Y:S01]  /*9ae0*/  FMUL.FTZ R47, R42, R31 ;  /* 0x0000001f2a2f7220 */ /* 0x000fe20000410000 */
[----:B------:R-:W-:Y:S02]  /*9af0*/  HADD2.F32 R157, -RZ, R157.H1_H1 ;  /* 0x3000009dff9d7230 */ /* 0x000fe40000004100 */
[-C--:B------:R-:W-:Y:S01]  /*9b00*/  FMUL.FTZ R31, R34, R29.reuse ;  /* 0x0000001d221f7220 */ /* 0x080fe20000410000 */
[----:B------:R-:W-:Y:S02]  /*9b10*/  HADD2.F32 R43, -RZ, R43.H0_H0 ;  /* 0x2000002bff2b7230 */ /* 0x000fe40000004100 */
[----:B------:R-:W-:Y:S01]  /*9b20*/  FMUL.FTZ R29, R30, R29 ;  /* 0x0000001d1e1d7220 */ /* 0x000fe20000410000 */
[----:B------:R-:W-:-:S02]  /*9b30*/  IMAD.MOV.U32 R35, RZ, RZ, R51 ;  /* 0x000000ffff237224 */ /* 0x000fc400078e0033 */
[-C--:B------:R-:W-:Y:S01]  /*9b40*/  FFMA.FTZ R42, R42, R157.reuse, -R41 ;  /* 0x0000009d2a2a7223 */ /* 0x080fe20000010829 */
[----:B------:R-:W-:Y:S01]  /*9b50*/  FFMA.FTZ R32, R32, R157, R47 ;  /* 0x0000009d20207223 */ /* 0x000fe2000001002f */
[-C--:B------:R-:W-:Y:S01]  /*9b60*/  FFMA.FTZ R31, R30, R43.reuse, -R31 ;  /* 0x0000002b1e1f7223 */ /* 0x080fe2000001081f */
[----:B------:R-:W-:-:S04]  /*9b70*/  FFMA.FTZ R29, R34, R43, R29 ;  /* 0x0000002b221d7223 */ /* 0x000fc8000001001d */
[----:B------:R-:W-:Y:S01]  /*9b80*/  F2FP.F16.F32.PACK_AB R30, R31, R42 ;  /* 0x0000002a1f1e723e */ /* 0x000fe200000000ff */
[----:B------:R-:W-:Y:S01]  /*9b90*/  IMAD.MOV.U32 R31, RZ, RZ, R48 ;  /* 0x000000ffff1f7224 */ /* 0x000fe200078e0030 */
[----:B------:R-:W-:Y:S01]  /*9ba0*/  F2FP.F16.F32.PACK_AB R34, R29, R32 ;  /* 0x000000201d22723e */ /* 0x000fe200000000ff */
[----:B------:R-:W-:Y:S01]  /*9bb0*/  IMAD.MOV.U32 R32, RZ, RZ, R212 ;  /* 0x000000ffff207224 */ /* 0x000fe200078e00d4 */
[----:B------:R-:W-:-:S07]  /*9bc0*/  MOV R29, R46 ;  /* 0x0000002e001d7202 */ /* 0x000fce0000000f00 */
.L_x_1551:
[----:B------:R-:W-:Y:S05]  /*9bd0*/  BSYNC B2 ;  /* 0x0000000000027941 */ /* 0x000fea0003800000 */
.L_x_1550:
[----:B0-----:R0:W-:Y:S04]  /*9be0*/  STG.E.128 desc[UR46][R36.64], R28 ;  /* 0x0000001c24007986 */ /* 0x0011e8000c101d2e */
[----:B--2---:R0:W-:Y:S02]  /*9bf0*/  @!P3 STG.E.128 desc[UR46][R38.64], R32 ;  /* 0x000000202600b986 */ /* 0x0041e4000c101d2e */
.L_x_1549:
[----:B------:R-:W-:Y:S05]  /*9c00*/  BSYNC B1 ;  /* 0x0000000000017941 */ /* 0x000fea0003800000 */
.L_x_1548:
[----:B------:R-:W-:-:S13]  /*9c10*/  ISETP.NE.AND P3, PT, R9, RZ, PT ;  /* 0x000000ff0900720c */ /* 0x000fda0003f65270 */
[----:B------:R-:W-:Y:S05]  /*9c20*/  @!P3 BRA `(.L_x_1502) ;  /* 0x0000000800c4b947 */ /* 0x000fea0003800000 */
[----:B------:R-:W-:Y:S01]  /*9c30*/  LOP3.LUT P4, RZ, R17, 0x1, RZ, 0xc0, !PT ;  /* 0x0000000111ff7812 */ /* 0x000fe2000788c0ff */
[----:B------:R-:W-:Y:S01]  /*9c40*/  BSSY B1, `(.L_x_1552) ;  /* 0x000006d000017945 */ /* 0x000fe20003800000 */
[----:B0-----:R-:W-:Y:S02]  /*9c50*/  SHF.R.U32.HI R31, RZ, 0x3, R173 ;  /* 0x00000003ff1f7819 */ /* 0x001fe400000116ad */
[----:B------:R-:W-:Y:S02]  /*9c60*/  SEL R146, R123, R146, !P4 ;  /* 0x000000927b927207 */ /* 0x000fe40006000000 */
[----:B---34-:R-:W-:Y:S02]  /*9c70*/  IADD3 R37, P3, P4, R86, R124, R12 ;  /* 0x0000007c56257210 */ /* 0x018fe40007c7e00c */
[----:B------:R-:W-:Y:S02]  /*9c80*/  SHF.R.S32.HI R29, RZ, 0x1f, R146 ;  /* 0x0000001fff1d7819 */ /* 0x000fe40000011492 */
[----:B------:R-:W-:-:S02]  /*9c90*/  IADD3.X R38, R85, R40, R110, P3, P4 ;  /* 0x0000002855267210 */ /* 0x000fc40001fe846e */
[----:B------:R-:W-:Y:S02]  /*9ca0*/  LEA.HI R146, R29, R146, RZ, 0x4 ;  /* 0x000000921d927211 */ /* 0x000fe400078f20ff */
[----:B------:R-:W-:Y:S02]  /*9cb0*/  ISETP.GE.AND P4, PT, R166, R122, PT ;  /* 0x0000007aa600720c */ /* 0x000fe40003f86270 */
[----:B------:R-:W-:Y:S02]  /*9cc0*/  LEA.HI.SX32 R146, R146, R113, 0x1c ;  /* 0x0000007192927211 */ /* 0x000fe400078fe2ff */
[C---:B------:R-:W-:Y:S02]  /*9cd0*/  LEA R36, P3, R37.reuse, R114, 0x1 ;  /* 0x0000007225247211 */ /* 0x040fe400078608ff */
[----:B------:R-:W-:Y:S01]  /*9ce0*/  SHF.R.S32.HI R29, RZ, 0x1f, R146 ;  /* 0x0000001fff1d7819 */ /* 0x000fe20000011492 */
[----:B------:R-:W-:Y:S01]  /*9cf0*/  IMAD.SHL.U32 R39, R146, 0x8, RZ ;  /* 0x0000000892277824 */ /* 0x000fe200078e00ff */
[----:B------:R-:W-:-:S02]  /*9d00*/  LEA.HI.X R37, R37, R115, R38, 0x1, P3 ;  /* 0x0000007325257211 */ /* 0x000fc400018f0c26 */
[----:B------:R-:W-:Y:S02]  /*9d10*/  LEA.HI R29, R29, R146, RZ, 0x3 ;  /* 0x000000921d1d7211 */ /* 0x000fe400078f18ff */
[----:B------:R-:W-:Y:S02]  /*9d20*/  LOP3.LUT R28, R173, 0x38, R39, 0xf8, !PT ;  /* 0x00000038ad1c7812 */ /* 0x000fe400078ef827 */
[----:B------:R-:W-:Y:S02]  /*9d30*/  SHF.R.S32.HI R30, RZ, 0x3, R29 ;  /* 0x00000003ff1e7819 */ /* 0x000fe4000001141d */
[----:B------:R-:W-:-:S03]  /*9d40*/  LOP3.LUT R28, R28, R31, RZ, 0x3c, !PT ;  /* 0x0000001f1c1c7212 */ /* 0x000fc600078e3cff */
[----:B------:R-:W-:-:S04]  /*9d50*/  IMAD R29, R30, 0x1800, R179 ;  /* 0x000018001e1d7824 */ /* 0x000fc800078e02b3 */
[----:B------:R-:W-:Y:S02]  /*9d60*/  IMAD.IADD R31, R29, 0x1, R28 ;  /* 0x000000011d1f7824 */ /* 0x000fe400078e021c */
[C---:B------:R-:W-:Y:S02]  /*9d70*/  IMAD R29, R16.reuse, 0x4800, R138 ;  /* 0x00004800101d7824 */ /* 0x040fe400078e028a */
[----:B------:R-:W-:Y:S02]  /*9d80*/  IMAD R31, R16, 0x4800, R31 ;  /* 0x00004800101f7824 */ /* 0x000fe400078e021f */
[----:B------:R-:W-:-:S03]  /*9d90*/  IMAD R29, R29, 0x2, R2 ;  /* 0x000000021d1d7824 */ /* 0x000fc600078e0202 */
[----:B------:R-:W-:-:S03]  /*9da0*/  LEA R32, R31, R2, 0x1 ;  /* 0x000000021f207211 */ /* 0x000fc600078e08ff */
[----:B------:R-:W0:Y:S04]  /*9db0*/  LDS.128 R28, [R29+0x18400] ;  /* 0x018400001d1c7984 */ /* 0x000e280000000c00 */
[----:B------:R-:W2:Y:S01]  /*9dc0*/  LDS.128 R32, [R32+0x18400] ;  /* 0x0184000020207984 */ /* 0x000ea20000000c00 */
[----:B------:R-:W-:Y:S05]  /*9dd0*/  @P4 BRA `(.L_x_1553) ;  /* 0x00000004004c4947 */ /* 0x000fea0003800000 */
[----:B------:R-:W-:Y:S01]  /*9de0*/  SHF.R.U32.HI R49, RZ, 0x10, R65 ;  /* 0x00000010ff317819 */ /* 0x000fe20000011641 */
[----:B--2---:R-:W-:Y:S01]  /*9df0*/  IMAD.MOV.U32 R44, RZ, RZ, R33 ;  /* 0x000000ffff2c7224 */ /* 0x004fe200078e0021 */
[----:B------:R-:W-:Y:S01]  /*9e00*/  SHF.R.U64 R38, R52, 0x10, R53 ;  /* 0x0000001034267819 */ /* 0x000fe20000001235 */
[----:B0-----:R-:W-:Y:S01]  /*9e10*/  IMAD.MOV.U32 R33, RZ, RZ, R31 ;  /* 0x000000ffff217224 */ /* 0x001fe200078e001f */
[----:B------:R-:W-:Y:S01]  /*9e20*/  SHF.R.U32.HI R52, RZ, 0x10, R53 ;  /* 0x00000010ff347819 */ /* 0x000fe20000011635 */
[----:B------:R-:W-:Y:S01]  /*9e30*/  HADD2.F32 R50, -RZ, R154.H1_H1 ;  /* 0x3000009aff327230 */ /* 0x000fe20000004100 */
[--C-:B------:R-:W-:Y:S01]  /*9e40*/  SHF.R.U64 R43, R66, 0x10, R67.reuse ;  /* 0x00000010422b7819 */ /* 0x100fe20000001243 */
[--C-:B------:R-:W-:Y:S01]  /*9e50*/  HADD2.F32 R45, -RZ, R44.reuse.H0_H0 ;  /* 0x2000002cff2d7230 */ /* 0x100fe20000004100 */
[----:B------:R-:W-:Y:S01]  /*9e60*/  SHF.R.U32.HI R66, RZ, 0x10, R67 ;  /* 0x00000010ff427819 */ /* 0x000fe20000011643 */
[----:B------:R-:W-:Y:S01]  /*9e70*/  HADD2.F32 R46, -RZ, R44.H1_H1 ;  /* 0x3000002cff2e7230 */ /* 0x000fe20000004100 */
[--C-:B------:R-:W-:Y:S01]  /*9e80*/  SHF.R.U64 R42, R54, 0x10, R55.reuse ;  /* 0x00000010362a7819 */ /* 0x100fe20000001237 */
[----:B------:R-:W-:Y:S01]  /*9e90*/  HADD2.F32 R49, -RZ, R49.H0_H0 ;  /* 0x20000031ff317230 */ /* 0x000fe20000004100 */
[----:B------:R-:W-:Y:S01]  /*9ea0*/  SHF.R.U32.HI R54, RZ, 0x10, R55 ;  /* 0x00000010ff367819 */ /* 0x000fe20000011637 */
[--C-:B------:R-:W-:Y:S01]  /*9eb0*/  HADD2.F32 R31, -RZ, R29.reuse.H0_H0 ;  /* 0x2000001dff1f7230 */ /* 0x100fe20000004100 */
[----:B------:R-:W-:Y:S01]  /*9ec0*/  SHF.R.U64 R41, R64, 0x10, R65 ;  /* 0x0000001040297819 */ /* 0x000fe20000001241 */
[----:B------:R-:W-:-:S02]  /*9ed0*/  HADD2.F32 R44, -RZ, R29.H1_H1 ;  /* 0x3000001dff2c7230 */ /* 0x000fc40000004100 */
[-C--:B------:R-:W-:Y:S01]  /*9ee0*/  FMUL.FTZ R51, R46, R49.reuse ;  /* 0x000000312e337220 */ /* 0x080fe20000410000 */
[----:B------:R-:W-:Y:S02]  /*9ef0*/  HADD2.F32 R48, -RZ, R152.H1_H1 ;  /* 0x30000098ff307230 */ /* 0x000fe40000004100 */
[----:B------:R-:W-:Y:S02]  /*9f00*/  HADD2.F32 R47, -RZ, R52.H0_H0 ;  /* 0x20000034ff2f7230 */ /* 0x000fe40000004100 */
[-C--:B------:R-:W-:Y:S01]  /*9f10*/  FMUL.FTZ R52, R45, R50.reuse ;  /* 0x000000322d347220 */ /* 0x080fe20000410000 */
[C---:B------:R-:W-:Y:S01]  /*9f20*/  FMUL.FTZ R50, R31.reuse, R50 ;  /* 0x000000321f327220 */ /* 0x040fe20000410000 */
[----:B------:R-:W-:Y:S01]  /*9f30*/  FMUL.FTZ R49, R44, R49 ;  /* 0x000000312c317220 */ /* 0x000fe20000410000 */
[----:B------:R-:W-:Y:S02]  /*9f40*/  HADD2.F32 R56, -RZ, R153.H1_H1 ;  /* 0x30000099ff387230 */ /* 0x000fe40000004100 */
[-C--:B------:R-:W-:Y:S01]  /*9f50*/  FFMA.FTZ R29, R31, R48.reuse, -R52 ;  /* 0x000000301f1d7223 */ /* 0x080fe20000010834 */
[----:B------:R-:W-:Y:S01]  /*9f60*/  FFMA.FTZ R31, R45, R48, R50 ;  /* 0x000000302d1f7223 */ /* 0x000fe20000010032 */
[----:B------:R-:W-:Y:S01]  /*9f70*/  FFMA.FTZ R46, R46, R47, R49 ;  /* 0x0000002f2e2e7223 */ /* 0x000fe20000010031 */
[----:B------:R-:W-:-:S02]  /*9f80*/  HADD2.F32 R45, -RZ, R35.H0_H0 ;  /* 0x20000023ff2d7230 */ /* 0x000fc40000004100 */
[----:B------:R-:W-:Y:S01]  /*9f90*/  FFMA.FTZ R44, R44, R47, -R51 ;  /* 0x0000002f2c2c7223 */ /* 0x000fe20000010833 */
[----:B------:R-:W-:Y:S02]  /*9fa0*/  HADD2.F32 R50, -RZ, R35.H1_H1 ;  /* 0x30000023ff327230 */ /* 0x000fe40000004100 */
[----:B------:R-:W-:Y:S02]  /*9fb0*/  HADD2.F32 R49, -RZ, R66.H0_H0 ;  /* 0x20000042ff317230 */ /* 0x000fe40000004100 */
[--C-:B------:R-:W-:Y:S01]  /*9fc0*/  HADD2.F32 R48, -RZ, R33.reuse.H1_H1 ;  /* 0x30000021ff307230 */ /* 0x100fe20000004100 */
[----:B------:R-:W-:Y:S01]  /*9fd0*/  F2FP.F16.F32.PACK_AB R29, R44, R29 ;  /* 0x0000001d2c1d723e */ /* 0x000fe200000000ff */
[----:B------:R-:W-:Y:S02]  /*9fe0*/  HADD2.F32 R35, -RZ, R33.H0_H0 ;  /* 0x20000021ff237230 */ /* 0x000fe40000004100 */
[----:B------:R-:W-:Y:S01]  /*9ff0*/  FMUL.FTZ R51, R50, R49 ;  /* 0x0000003132337220 */ /* 0x000fe20000410000 */
[----:B------:R-:W-:-:S02]  /*a000*/  HADD2.F32 R52, -RZ, R151.H1_H1 ;  /* 0x30000097ff347230 */ /* 0x000fc40000004100 */
[C---:B------:R-:W-:Y:S01]  /*a010*/  FMUL.FTZ R49, R48.reuse, R49 ;  /* 0x0000003130317220 */ /* 0x040fe20000410000 */
[----:B------:R-:W-:Y:S02]  /*a020*/  HADD2.F32 R47, -RZ, R54.H0_H0 ;  /* 0x20000036ff2f7230 */ /* 0x000fe40000004100 */
[-C--:B------:R-:W-:Y:S01]  /*a030*/  FMUL.FTZ R54, R45, R56.reuse ;  /* 0x000000382d367220 */ /* 0x080fe20000410000 */
[C---:B------:R-:W-:Y:S01]  /*a040*/  FMUL.FTZ R56, R35.reuse, R56 ;  /* 0x0000003823387220 */ /* 0x040fe20000410000 */
[----:B------:R-:W-:Y:S02]  /*a050*/  HADD2.F32 R154, -RZ, R154.H0_H0 ;  /* 0x2000009aff9a7230 */ /* 0x000fe40000004100 */
[----:B------:R-:W-:Y:S01]  /*a060*/  FFMA.FTZ R33, R35, R52, -R54 ;  /* 0x0000003423217223 */ /* 0x000fe20000010836 */
[-C--:B------:R-:W-:Y:S01]  /*a070*/  FFMA.FTZ R48, R48, R47.reuse, -R51 ;  /* 0x0000002f30307223 */ /* 0x080fe20000010833 */
[----:B------:R-:W-:Y:S01]  /*a080*/  FFMA.FTZ R50, R50, R47, R49 ;  /* 0x0000002f32327223 */ /* 0x000fe20000010031 */
[----:B------:R-:W-:-:S02]  /*a090*/  HADD2.F32 R54, -RZ, R41.H0_H0 ;  /* 0x20000029ff367230 */ /* 0x000fc40000004100 */
[----:B------:R-:W-:Y:S01]  /*a0a0*/  FFMA.FTZ R35, R45, R52, R56 ;  /* 0x000000342d237223 */ /* 0x000fe20000010038 */
[----:B------:R-:W-:Y:S01]  /*a0b0*/  HADD2.F32 R47, -RZ, R32.H0_H0 ;  /* 0x20000020ff2f7230 */ /* 0x000fe20000004100 */
[----:B------:R-:W-:Y:S01]  /*a0c0*/  F2FP.F16.F32.PACK_AB R48, R48, R33 ;  /* 0x000000213030723e */ /* 0x000fe200000000ff */
[----:B------:R-:W-:Y:S01]  /*a0d0*/  HADD2.F32 R41, -RZ, R28.H0_H0 ;  /* 0x2000001cff297230 */ /* 0x000fe20000004100 */
[----:B------:R-:W-:Y:S01]  /*a0e0*/  F2FP.F16.F32.PACK_AB R33, R46, R31 ;  /* 0x0000001f2e21723e */ /* 0x000fe200000000ff */
[----:B------:R-:W-:Y:S01]  /*a0f0*/  HADD2.F32 R49, -RZ, R32.H1_H1 ;  /* 0x30000020ff317230 */ /* 0x000fe20000004100 */
[----:B------:R-:W-:Y:S01]  /*a100*/  F2FP.F16.F32.PACK_AB R35, R50, R35 ;  /* 0x000000233223723e */ /* 0x000fe200000000ff */
[----:B------:R-:W-:Y:S02]  /*a110*/  HADD2.F32 R45, -RZ, R28.H1_H1 ;  /* 0x3000001cff2d7230 */ /* 0x000fe40000004100 */
[----:B------:R-:W-:Y:S01]  /*a120*/  FMUL.FTZ R28, R47, R154 ;  /* 0x0000009a2f1c7220 */ /* 0x000fe20000410000 */
[----:B------:R-:W-:-:S02]  /*a130*/  HADD2.F32 R52, -RZ, R151.H0_H0 ;  /* 0x20000097ff347230 */ /* 0x000fc40000004100 */
[----:B------:R-:W-:Y:S01]  /*a140*/  FMUL.FTZ R32, R41, R154 ;  /* 0x0000009a29207220 */ /* 0x000fe20000410000 */
[----:B------:R-:W-:Y:S02]  /*a150*/  HADD2.F32 R38, -RZ, R38.H0_H0 ;  /* 0x20000026ff267230 */ /* 0x000fe40000004100 */
[-C--:B------:R-:W-:Y:S01]  /*a160*/  FMUL.FTZ R56, R49, R54.reuse ;  /* 0x0000003631387220 */ /* 0x080fe20000410000 */
[----:B------:R-:W-:Y:S01]  /*a170*/  FMUL.FTZ R54, R45, R54 ;  /* 0x000000362d367220 */ /* 0x000fe20000410000 */
[-C--:B------:R-:W-:Y:S01]  /*a180*/  FFMA.FTZ R28, R41, R52.reuse, -R28 ;  /* 0x00000034291c7223 */ /* 0x080fe2000001081c */
[----:B------:R-:W-:Y:S01]  /*a190*/  FFMA.FTZ R32, R47, R52, R32 ;  /* 0x000000342f207223 */ /* 0x000fe20000010020 */
[-C--:B------:R-:W-:Y:S01]  /*a1a0*/  FFMA.FTZ R47, R45, R38.reuse, -R56 ;  /* 0x000000262d2f7223 */ /* 0x080fe20000010838 */
[----:B------:R-:W-:Y:S01]  /*a1b0*/  FFMA.FTZ R49, R49, R38, R54 ;  /* 0x0000002631317223 */ /* 0x000fe20000010036 */
[----:B------:R-:W-:Y:S02]  /*a1c0*/  HADD2.F32 R41, -RZ, R34.H0_H0 ;  /* 0x20000022ff297230 */ /* 0x000fe40000004100 */
[----:B------:R-:W-:Y:S01]  /*a1d0*/  HADD2.F32 R45, -RZ, R43.H0_H0 ;  /* 0x2000002bff2d7230 */ /* 0x000fe20000004100 */
[----:B------:R-:W-:Y:S01]  /*a1e0*/  F2FP.F16.F32.PACK_AB R28, R47, R28 ;  /* 0x0000001c2f1c723e */ /* 0x000fe200000000ff */
[----:B------:R-:W-:Y:S01]  /*a1f0*/  HADD2.F32 R38, -RZ, R30.H0_H0 ;  /* 0x2000001eff267230 */ /* 0x000fe20000004100 */
[----:B------:R-:W-:Y:S01]  /*a200*/  F2FP.F16.F32.PACK_AB R32, R49, R32 ;  /* 0x000000203120723e */ /* 0x000fe200000000ff */
[----:B------:R-:W-:-:S02]  /*a210*/  HADD2.F32 R34, -RZ, R34.H1_H1 ;  /* 0x30000022ff227230 */ /* 0x000fc40000004100 */
[----:B------:R-:W-:Y:S02]  /*a220*/  HADD2.F32 R153, -RZ, R153.H0_H0 ;  /* 0x20000099ff997230 */ /* 0x000fe40000004100 */
[----:B------:R-:W-:Y:S02]  /*a230*/  HADD2.F32 R30, -RZ, R30.H1_H1 ;  /* 0x3000001eff1e7230 */ /* 0x000fe40000004100 */
[----:B------:R-:W-:Y:S01]  /*a240*/  FMUL.FTZ R53, R34, R45 ;  /* 0x0000002d22357220 */ /* 0x000fe20000410000 */
[----:B------:R-:W-:Y:S02]  /*a250*/  HADD2.F32 R152, -RZ, R152.H0_H0 ;  /* 0x20000098ff987230 */ /* 0x000fe40000004100 */
[-C--:B------:R-:W-:Y:S01]  /*a260*/  FMUL.FTZ R51, R41, R153.reuse ;  /* 0x0000009929337220 */ /* 0x080fe20000410000 */
[----:B------:R-:W-:Y:S02]  /*a270*/  HADD2.F32 R43, -RZ, R42.H0_H0 ;  /* 0x2000002aff2b7230 */ /* 0x000fe40000004100 */
[----:B------:R-:W-:Y:S01]  /*a280*/  FMUL.FTZ R42, R38, R153 ;  /* 0x00000099262a7220 */ /* 0x000fe20000410000 */
[----:B------:R-:W-:Y:S01]  /*a290*/  FMUL.FTZ R45, R30, R45 ;  /* 0x0000002d1e2d7220 */ /* 0x000fe20000410000 */
[----:B------:R-:W-:Y:S01]  /*a2a0*/  FFMA.FTZ R51, R38, R152, -R51 ;  /* 0x0000009826337223 */ /* 0x000fe20000010833 */
[----:B------:R-:W-:-:S02]  /*a2b0*/  IMAD.MOV.U32 R31, RZ, RZ, R48 ;  /* 0x000000ffff1f7224 */ /* 0x000fc400078e0030 */
[----:B------:R-:W-:Y:S01]  /*a2c0*/  FFMA.FTZ R42, R41, R152, R42 ;  /* 0x00000098292a7223 */ /* 0x000fe2000001002a */
[-C--:B------:R-:W-:Y:S01]  /*a2d0*/  FFMA.FTZ R30, R30, R43.reuse, -R53 ;  /* 0x0000002b1e1e7223 */ /* 0x080fe20000010835 */
[----:B------:R-:W-:-:S04]  /*a2e0*/  FFMA.FTZ R45, R34, R43, R45 ;  /* 0x0000002b222d7223 */ /* 0x000fc8000001002d */
[----:B------:R-:W-:Y:S02]  /*a2f0*/  F2FP.F16.F32.PACK_AB R30, R30, R51 ;  /* 0x000000331e1e723e */ /* 0x000fe400000000ff */
[----:B------:R-:W-:-:S07]  /*a300*/  F2FP.F16.F32.PACK_AB R34, R45, R42 ;  /* 0x0000002a2d22723e */ /* 0x000fce00000000ff */
.L_x_1553:
[----:B------:R-:W-:Y:S05]  /*a310*/  BSYNC B1 ;  /* 0x0000000000017941 */ /* 0x000fea0003800000 */
.L_x_1552:
[----:B0-----:R0:W-:Y:S01]  /*a320*/  STG.E.128 desc[UR46][R36.64], R28 ;  /* 0x0000001c24007986 */ /* 0x0011e2000c101d2e */
[----:B------:R-:W-:-:S13]  /*a330*/  ISETP.GE.AND P3, PT, R39, R144, PT ;  /* 0x000000902700720c */ /* 0x000fda0003f66270 */
[----:B------:R-:W-:Y:S05]  /*a340*/  @P3 BRA `(.L_x_1502) ;  /* 0x0000000000fc3947 */ /* 0x000fea0003800000 */
[--C-:B------:R-:W-:Y:S02]  /*a350*/  IADD3 R124, P3, P4, R86, R124, R39.reuse ;  /* 0x0000007c567c7210 */ /* 0x100fe40007c7e027 */
[----:B------:R-:W-:-:S04]  /*a360*/  SHF.R.S32.HI R39, RZ, 0x1f, R39 ;  /* 0x0000001fff277819 */ /* 0x000fc80000011427 */
[----:B------:R-:W-:Y:S02]  /*a370*/  IADD3.X R40, R85, R40, R39, P3, P4 ;  /* 0x0000002855287210 */ /* 0x000fe40001fe8427 */
[----:B------:R-:W-:-:S04]  /*a380*/  LEA R114, P3, R124, R114, 0x1 ;  /* 0x000000727c727211 */ /* 0x000fc800078608ff */
[----:B------:R-:W-:-:S05]  /*a390*/  LEA.HI.X R115, R124, R115, R40, 0x1, P3 ;  /* 0x000000737c737211 */ /* 0x000fca00018f0c28 */
[----:B--2---:R2:W-:Y:S01]  /*a3a0*/  STG.E.128 desc[UR46][R114.64], R32 ;  /* 0x0000002072007986 */ /* 0x0045e2000c101d2e */
[----:B------:R-:W-:Y:S05]  /*a3b0*/  BRA `(.L_x_1502) ;  /* 0x0000000000e07947 */ /* 0x000fea0003800000 */
.L_x_1469:
[----:B------:R-:W2:Y:S02]  /*a3c0*/  LDL R28, [R1+0x3c] ;  /* 0x00003c00011c7983 */ /* 0x000ea40000100800 */
[----:B--2---:R-:W-:-:S13]  /*a3d0*/  R2UR UR4, R28 ;  /* 0x000000001c0472ca */ /* 0x004fda00000e0000 */
[----:B------:R-:W-:-:S06]  /*a3e0*/  UISETP.NE.AND UP0, UPT, UR4, 0x3, UPT ;  /* 0x000000030400788c */ /* 0x000fcc000bf05270 */
[----:B------:R-:W-:-:S13]  /*a3f0*/  PLOP3.LUT P2, PT, PT, PT, UP0, 0x80, 0x0 ;  /* 0x000000000000781c */ /* 0x000fda0003f4f008 */
[----:B------:R-:W-:Y:S05]  /*a400*/  @!P2 BRA `(.L_x_1554) ;  /* 0x000000000004a947 */ /* 0x000fea0003800000 */
[----:B------:R-:W-:Y:S01]  /*a410*/  BPT.TRAP 0x1 ;  /* 0x000000040000795c */ /* 0x000fe20000300000 */
.L_x_1554:
[----:B------:R-:W-:Y:S01]  /*a420*/  IMAD R3, R16, 0x8, R2 ;  /* 0x0000000810037824 */ /* 0x000fe200078e0202 */
[----:B------:R-:W-:Y:S01]  /*a430*/  SHF.L.U32 R0, R167, 0x1f, RZ ;  /* 0x0000001fa7007819 */ /* 0x000fe200000006ff */
[----:B------:R-:W-:Y:S01]  /*a440*/  IMAD R4, R24, -0x60, R25 ;  /* 0xffffffa018047824 */ /* 0x000fe200078e0219 */
[----:B------:R-:W-:Y:S02]  /*a450*/  BSSY B1, `(.L_x_1555) ;  /* 0x0000005000017945 */ /* 0x000fe40003800000 */
[----:B------:R-:W0:Y:S02]  /*a460*/  SYNCS.PHASECHK.TRANS64.TRYWAIT P4, [R3+URZ+0x2a890], R0 ;  /* 0x02a89000030075a7 */ /* 0x000e24000808017f */
[----:B------:R-:W-:-:S04]  /*a470*/  VIMNMX R4, R4, 0x60, PT ;  /* 0x0000006004047848 */ /* 0x000fc80003fe0100 */
[----:B------:R-:W-:Y:S01]  /*a480*/  ISETP.GE.AND P3, PT, R162, R4, PT ;  /* 0x00000004a200720c */ /* 0x000fe20003f66270 */
[----:B0-----:R-:W-:-:S12]  /*a490*/  @!P4 BRA `(.L_x_1556) ;  /* 0x0000021800a4c947 */ /* 0x001fd80003800000 */
.L_x_1929:
[----:B------:R-:W-:Y:S05]  /*a4a0*/  BSYNC B1 ;  /* 0x0000000000017941 */ /* 0x000fea0003800000 */
.L_x_1555:
[----:B------:R-:W-:Y:S04]  /*a4b0*/  BSSY B1, `(.L_x_1557) ;  /* 0x0000014000017945 */ /* 0x000fe80003800000 */
[----:B------:R-:W-:Y:S05]  /*a4c0*/  @P3 BRA `(.L_x_1558) ;  /* 0x0000000000483947 */ /* 0x000fea0003800000 */
[----:B------:R-:W-:Y:S02]  /*a4d0*/  ISETP.NE.AND P4, PT, R11, RZ, PT ;  /* 0x000000ff0b00720c */ /* 0x000fe40003f85270 */
[----:B------:R-:W-:-:S11]  /*a4e0*/  ISETP.NE.AND P3, PT, R10, RZ, PT ;  /* 0x000000ff0a00720c */ /* 0x000fd60003f65270 */
[----:B------:R-:W1:Y:S04]  /*a4f0*/  @P4 LDS.128 R28, [R39] ;  /* 0x00000000271c4984 */ /* 0x000e680000000c00 */
[----:B------:R-:W2:Y:S04]  /*a500*/  @P3 LDS.128 R32, [R38] ;  /* 0x0000000026203984 */ /* 0x000ea80000000c00 */
[----:B-1----:R-:W-:Y:S01]  /*a510*/  @P4 STG.E.128 desc[UR46][R40.64], R28 ;  /* 0x0000001c28004986 */ /* 0x002fe2000c101d2e */
[----:B------:R-:W-:-:S03]  /*a520*/  ISETP.NE.AND P4, PT, R9, RZ, PT ;  /* 0x000000ff0900720c */ /* 0x000fc60003f85270 */
[----:B--2---:R-:W-:Y:S01]  /*a530*/  @P3 STG.E.128 desc[UR46][R40.64+0x40], R32 ;  /* 0x0000402028003986 */ /* 0x004fe2000c101d2e */
[----:B------:R-:W-:-:S09]  /*a540*/  ISETP.NE.AND P3, PT, R8, RZ, PT ;  /* 0x000000ff0800720c */ /* 0x000fd20003f65270 */
[----:B------:R-:W1:Y:S04]  /*a550*/  @P4 LDS.128 R28, [R39+0x3000] ;  /* 0x00300000271c4984 */ /* 0x000e680000000c00 */
[----:B------:R-:W2:Y:S04]  /*a560*/  @P3 LDS.128 R32, [R38+0x3000] ;  /* 0x0030000026203984 */ /* 0x000ea80000000c00 */
[----:B-1----:R-:W-:Y:S01]  /*a570*/  @P4 STG.E.128 desc[UR46][R40.64+0x80], R28 ;  /* 0x0000801c28004986 */ /* 0x002fe2000c101d2e */
[----:B------:R-:W-:-:S03]  /*a580*/  ISETP.NE.AND P4, PT, R6, RZ, PT ;  /* 0x000000ff0600720c */ /* 0x000fc60003f85270 */
[----:B--2---:R-:W-:Y:S01]  /*a590*/  @P3 STG.E.128 desc[UR46][R40.64+0xc0], R32 ;  /* 0x0000c02028003986 */ /* 0x004fe2000c101d2e */
[----:B------:R-:W-:-:S09]  /*a5a0*/  ISETP.NE.AND P3, PT, R7, RZ, PT ;  /* 0x000000ff0700720c */ /* 0x000fd20003f65270 */
[----:B------:R-:W1:Y:S04]  /*a5b0*/  @P4 LDS.128 R32, [R38+0x6000] ;  /* 0x0060000026204984 */ /* 0x000e680000000c00 */
[----:B------:R-:W2:Y:S04]  /*a5c0*/  @P3 LDS.128 R28, [R39+0x6000] ;  /* 0x00600000271c3984 */ /* 0x000ea80000000c00 */
[----:B-1----:R1:W-:Y:S04]  /*a5d0*/  @P4 STG.E.128 desc[UR46][R40.64+0x140], R32 ;  /* 0x0001402028004986 */ /* 0x0023e8000c101d2e */
[----:B--2---:R1:W-:Y:S02]  /*a5e0*/  @P3 STG.E.128 desc[UR46][R40.64+0x100], R28 ;  /* 0x0001001c28003986 */ /* 0x0043e4000c101d2e */
.L_x_1558:
[----:B------:R-:W-:Y:S05]  /*a5f0*/  BSYNC B1 ;  /* 0x0000000000017941 */ /* 0x000fea0003800000 */
.L_x_1557:
[----:B------:R-:W-:-:S13]  /*a600*/  ISETP.GE.AND P3, PT, R189, R4, PT ;  /* 0x00000004bd00720c */ /* 0x000fda0003f66270 */
[----:B------:R-:W-:Y:S05]  /*a610*/  @P3 BRA `(.L_x_1502) ;  /* 0x0000000000483947 */ /* 0x000fea0003800000 */
[----:B------:R-:W-:Y:S02]  /*a620*/  ISETP.NE.AND P4, PT, R11, RZ, PT ;  /* 0x000000ff0b00720c */ /* 0x000fe40003f85270 */
[----:B------:R-:W-:-:S11]  /*a630*/  ISETP.NE.AND P3, PT, R9, RZ, PT ;  /* 0x000000ff0900720c */ /* 0x000fd60003f65270 */
[----:B-1----:R-:W1:Y:S04]  /*a640*/  @P4 LDS.128 R28, [R39+0x2000] ;  /* 0x00200000271c4984 */ /* 0x002e680000000c00 */
[----:B------:R-:W2:Y:S04]  /*a650*/  @P3 LDS.128 R32, [R39+0x5000] ;  /* 0x0050000027203984 */ /* 0x000ea80000000c00 */
        /* <DEDUP_REMOVED lines=14> */
.L_x_1502:
[----:B------:R-:W-:Y:S05]  /*a740*/  BSYNC B0 ;  /* 0x0000000000007941 */ /* 0x000fea0003800000 */
.L_x_1468:
        /* <DEDUP_REMOVED lines=12> */
[----:B------:R-:W-:-:S05]  /*a810*/  @!P3 VIADD R28, R3, 0x2a8a0 ;  /* 0x0002a8a0031cb836 */ /* 0x000fca0000000000 */
[----:B------:R-:W-:-:S04]  /*a820*/  @!P3 PRMT R28, RZ, 0x654, R28 ;  /* 0x00000654ff1cb816 */ /* 0x000fc8000000001c */
[----:B------:R0:W-:Y:S01]  /*a830*/  @!P3 SYNCS.ARRIVE.TRANS64.RED.A1T0 RZ, [R28+URZ], RZ ;  /* 0x000000ff1cffb9a7 */ /* 0x0001e2000810043f */
[----:B------:R-:W-:Y:S05]  /*a840*/  @!P2 BRA `(.L_x_1560) ;  /* 0x000000000004a947 */ /* 0x000fea0003800000 */
[----:B------:R-:W-:Y:S01]  /*a850*/  BPT.TRAP 0x1 ;  /* 0x000000040000795c */ /* 0x000fe20000300000 */
.L_x_1560:
[----:B------:R-:W-:Y:S05]  /*a860*/  BSYNC B0 ;  /* 0x0000000000007941 */ /* 0x000fea0003800000 */
.L_x_1559:
[----:B------:R-:W1:Y:S01]  /*a870*/  SYNCS.PHASECHK.TRANS64.TRYWAIT P4, [R3+URZ+0x2a8b0], R0 ;  /* 0x02a8b000030075a7 */ /* 0x000e62000808017f */
[----:B0-----:R-:W-:Y:S01]  /*a880*/  IMAD R28, R16, 0x3000, R26 ;  /* 0x00003000101c7824 */ /* 0x001fe200078e021a */
[----:B------:R-:W-:Y:S01]  /*a890*/  ULDC.64 UR44, c[0x0][0x328] ;  /* 0x0000ca00002c7ab9 */ /* 0x000fe20000000a00 */
[----:B------:R-:W-:Y:S01]  /*a8a0*/  ULDC.64 UR60, c[0x0][0x318] ;  /* 0x0000c600003c7ab9 */ /* 0x000fe20000000a00 */
[----:B------:R-:W-:Y:S01]  /*a8b0*/  BSSY B0, `(.L_x_1561) ;  /* 0x0000004000007945 */ /* 0x000fe20003800000 */
[----:B------:R-:W-:Y:S01]  /*a8c0*/  ISETP.GE.AND P2, PT, R162, R4, PT ;  /* 0x00000004a200720c */ /* 0x000fe20003f46270 */
[----:B------:R-:W-:Y:S02]  /*a8d0*/  IMAD.IADD R29, R129, 0x1, R28 ;  /* 0x00000001811d7824 */ /* 0x000fe400078e021c */
[----:B-1----:R-:W-:Y:S10]  /*a8e0*/  @!P4 BRA `(.L_x_1562) ;  /* 0x0000021400a4c947 */ /* 0x002ff40003800000 */
.L_x_1930:
[----:B------:R-:W-:Y:S05]  /*a8f0*/  BSYNC B0 ;  /* 0x0000000000007941 */ /* 0x000fea0003800000 */
.L_x_1561:
[----:B------:R-:W-:Y:S01]  /*a900*/  BSSY B0, `(.L_x_1563) ;  /* 0x000001a000007945 */ /* 0x000fe20003800000 */
[----:B0-----:R-:W-:Y:S01]  /*a910*/  LEA R0, R28, R118, 0x1 ;  /* 0x000000761c007211 */ /* 0x001fe200078e08ff */
[----:B------:R-:W-:-:S04]  /*a920*/  IMAD.WIDE R36, R24, 0x60, R120 ;  /* 0x0000006018247825 */ /* 0x000fc800078e0278 */
[----:B------:R-:W-:Y:S01]  /*a930*/  IMAD R40, R29, 0x2, R118 ;  /* 0x000000021d287824 */ /* 0x000fe200078e0276 */
[----:B------:R-:W-:Y:S06]  /*a940*/  @P2 BRA `(.L_x_1564) ;  /* 0x0000000000542947 */ /* 0x000fec0003800000 */
[----:B------:R-:W-:Y:S01]  /*a950*/  IMAD R31, R37, UR44, RZ ;  /* 0x0000002c251f7c24 */ /* 0x000fe2000f8e02ff */
[----:B------:R-:W-:Y:S01]  /*a960*/  ULDC UR4, c[0x0][0x320] ;  /* 0x0000c80000047ab9 */ /* 0x000fe20000000800 */
[----:B------:R-:W-:Y:S01]  /*a970*/  IMAD.MOV.U32 R28, RZ, RZ, R88 ;  /* 0x000000ffff1c7224 */ /* 0x000fe200078e0058 */
[----:B------:R-:W-:Y:S01]  /*a980*/  ISETP.GE.AND P4, PT, R18, UR4, PT ;  /* 0x0000000412007c0c */ /* 0x000fe2000bf86270 */
[----:B------:R-:W-:Y:S02]  /*a990*/  IMAD.MOV.U32 R29, RZ, RZ, R5 ;  /* 0x000000ffff1d7224 */ /* 0x000fe400078e0005 */
[C---:B------:R-:W-:Y:S02]  /*a9a0*/  IMAD R31, R36.reuse, UR45, R31 ;  /* 0x0000002d241f7c24 */ /* 0x040fe4000f8e021f */
[----:B------:R-:W-:-:S04]  /*a9b0*/  IMAD.WIDE.U32 R28, R36, UR44, R28 ;  /* 0x0000002c241c7c25 */ /* 0x000fc8000f8e001c */
[----:B------:R-:W-:Y:S01]  /*a9c0*/  IMAD.IADD R29, R29, 0x1, R31 ;  /* 0x000000011d1d7824 */ /* 0x000fe200078e021f */
[----:B------:R-:W-:-:S04]  /*a9d0*/  LEA R38, P2, R28, UR60, 0x1 ;  /* 0x0000003c1c267c11 */ /* 0x000fc8000f8408ff */
[----:B------:R-:W-:Y:S02]  /*a9e0*/  LEA.HI.X R39, R28, UR61, R29, 0x1, P2 ;  /* 0x0000003d1c277c11 */ /* 0x000fe400090f0c1d */
[----:B------:R-:W-:Y:S01]  /*a9f0*/  ISETP.GE.AND P2, PT, R165, UR4, PT ;  /* 0x00000004a5007c0c */ /* 0x000fe2000bf46270 */
[----:B------:R-:W0:-:S12]  /*aa00*/  @!P4 LDS.128 R28, [R0] ;  /* 0x00000000001cc984 */ /* 0x000e180000000c00 */
[----:B------:R-:W1:Y:S04]  /*aa10*/  @!P2 LDS.128 R32, [R40] ;  /* 0x000000002820a984 */ /* 0x000e680000000c00 */
[----:B0-----:R-:W-:Y:S01]  /*aa20*/  @!P4 STG.E.128 desc[UR46][R38.64], R28 ;  /* 0x0000001c2600c986 */ /* 0x001fe2000c101d2e */
[----:B------:R-:W-:-:S03]  /*aa30*/  ISETP.GE.AND P4, PT, R166, UR4, PT ;  /* 0x00000004a6007c0c */ /* 0x000fc6000bf86270 */
[----:B-1----:R-:W-:Y:S01]  /*aa40*/  @!P2 STG.E.128 desc[UR46][R38.64+0x40], R32 ;  /* 0x000040202600a986 */ /* 0x002fe2000c101d2e */
[----:B------:R-:W-:-:S09]  /*aa50*/  ISETP.GE.AND P2, PT, R104, UR4, PT ;  /* 0x0000000468007c0c */ /* 0x000fd2000bf46270 */
[----:B------:R-:W0:Y:S04]  /*aa60*/  @!P4 LDS.128 R28, [R0+0x3000] ;  /* 0x00300000001cc984 */ /* 0x000e280000000c00 */
[----:B------:R-:W1:Y:S04]  /*aa70*/  @!P2 LDS.128 R32, [R40+0x3000] ;  /* 0x003000002820a984 */ /* 0x000e680000000c00 */
[----:B0-----:R0:W-:Y:S04]  /*aa80*/  @!P4 STG.E.128 desc[UR46][R38.64+0x80], R28 ;  /* 0x0000801c2600c986 */ /* 0x0011e8000c101d2e */
[----:B-1----:R0:W-:Y:S02]  /*aa90*/  @!P2 STG.E.128 desc[UR46][R38.64+0xc0], R32 ;  /* 0x0000c0202600a986 */ /* 0x0021e4000c101d2e */
.L_x_1564:
[----:B------:R-:W-:Y:S05]  /*aaa0*/  BSYNC B0 ;  /* 0x0000000000007941 */ /* 0x000fea0003800000 */
.L_x_1563:
[----:B------:R-:W-:Y:S01]  /*aab0*/  ISETP.GE.AND P2, PT, R189, R4, PT ;  /* 0x00000004bd00720c */ /* 0x000fe20003f46270 */
[----:B------:R-:W-:-:S12]  /*aac0*/  BSSY B0, `(.L_x_1565) ;  /* 0x0000018000007945 */ /* 0x000fd80003800000 */
[----:B------:R-:W-:Y:S05]  /*aad0*/  @P2 BRA `(.L_x_1566) ;  /* 0x0000000000582947 */ /* 0x000fea0003800000 */
[----:B0-----:R-:W-:Y:S01]  /*aae0*/  IADD3 R31, P2, R36, 0x40, RZ ;  /* 0x00000040241f7810 */ /* 0x001fe20007f5e0ff */
[----:B------:R-:W-:Y:S01]  /*aaf0*/  IMAD.MOV.U32 R4, RZ, RZ, R88 ;  /* 0x000000ffff047224 */ /* 0x000fe200078e0058 */
[----:B------:R-:W-:Y:S02]  /*ab00*/  ULDC UR4, c[0x0][0x320] ;  /* 0x0000c80000047ab9 */ /* 0x000fe40000000800 */
[----:B------:R-:W-:Y:S01]  /*ab10*/  ISETP.GE.AND P4, PT, R18, UR4, PT ;  /* 0x0000000412007c0c */ /* 0x000fe2000bf86270 */
[----:B------:R-:W-:Y:S02]  /*ab20*/  IMAD.X R36, RZ, RZ, R37, P2 ;  /* 0x000000ffff247224 */ /* 0x000fe400010e0625 */
[----:B------:R-:W-:-:S04]  /*ab30*/  IMAD.WIDE.U32 R28, R31, UR44, R4 ;  /* 0x0000002c1f1c7c25 */ /* 0x000fc8000f8e0004 */
[----:B------:R-:W-:-:S04]  /*ab40*/  IMAD R36, R36, UR44, RZ ;  /* 0x0000002c24247c24 */ /* 0x000fc8000f8e02ff */
[----:B------:R-:W-:Y:S01]  /*ab50*/  IMAD R31, R31, UR45, R36 ;  /* 0x0000002d1f1f7c24 */ /* 0x000fe2000f8e0224 */
[----:B------:R-:W-:-:S04]  /*ab60*/  LEA R36, P2, R28, UR60, 0x1 ;  /* 0x0000003c1c247c11 */ /* 0x000fc8000f8408ff */
[----:B------:R-:W-:-:S04]  /*ab70*/  IADD3 R29, R29, R31, RZ ;  /* 0x0000001f1d1d7210 */ /* 0x000fc80007ffe0ff */
[----:B------:R-:W-:Y:S02]  /*ab80*/  LEA.HI.X R37, R28, UR61, R29, 0x1, P2 ;  /* 0x0000003d1c257c11 */ /* 0x000fe400090f0c1d */
[----:B------:R-:W-:Y:S01]  /*ab90*/  ISETP.GE.AND P2, PT, R166, UR4, PT ;  /* 0x00000004a6007c0c */ /* 0x000fe2000bf46270 */
[----:B------:R-:W0:-:S12]  /*aba0*/  @!P4 LDS.128 R28, [R0+0x2000] ;  /* 0x00200000001cc984 */ /* 0x000e180000000c00 */
[----:B------:R-:W1:Y:S04]  /*abb0*/  @!P2 LDS.128 R32, [R0+0x5000] ;  /* 0x005000000020a984 */ /* 0x000e680000000c00 */
        /* <DEDUP_REMOVED lines=8> */
.L_x_1566:
[----:B------:R-:W-:Y:S05]  /*ac40*/  BSYNC B0 ;  /* 0x0000000000007941 */ /* 0x000fea0003800000 */
.L_x_1565:
[----:B------:R-:W-:Y:S01]  /*ac50*/  @!PT LDS RZ, [RZ] ;  /* 0x00000000fffff984 */ /* 0x000fe20000000800 */
[----:B------:R-:W-:Y:S01]  /*ac60*/  @!PT LDS RZ, [RZ] ;  /* 0x00000000fffff984 */ /* 0x000fe20000000800 */
[----:B------:R-:W-:Y:S01]  /*ac70*/  @!PT LDS RZ, [RZ] ;  /* 0x00000000fffff984 */ /* 0x000fe20000000800 */
[----:B------:R-:W-:Y:S01]  /*ac80*/  @!PT LDS RZ, [RZ] ;  /* 0x00000000fffff984 */ /* 0x000fe20000000800 */
[----:B------:R1:W-:Y:S06]  /*ac90*/  MEMBAR.ALL.CTA ;  /* 0x0000000000007992 */ /* 0x0003ec0000008000 */
[----:B-1----:R-:W1:Y:S01]  /*aca0*/  FENCE.VIEW.ASYNC.S ;  /* 0x00000000000073c6 */ /* 0x002e620000000000 */
[----:B------:R-:W-:Y:S01]  /*acb0*/  @!P3 VIADD R3, R3, 0x2a8c0 ;  /* 0x0002a8c00303b836 */ /* 0x000fe20000000000 */
[----:B-1----:R1:W-:Y:S01]  /*acc0*/  BAR.SYNC.DEFER_BLOCKING R221, 0x80 ;  /* 0x000200dd0000751d */ /* 0x0023e20000010000 */
[----:B------:R-:W-:Y:S01]  /*acd0*/  LOP3.LUT P4, RZ, R17, 0x2, RZ, 0xc0, !PT ;  /* 0x0000000211ff7812 */ /* 0x000fe2000788c0ff */
[----:B------:R-:W-:-:S02]  /*ace0*/  VIADD R16, R16, 0x1 ;  /* 0x0000000110107836 */ /* 0x000fc40000000000 */
[----:B------:R-:W-:Y:S02]  /*acf0*/  @!P3 PRMT R3, RZ, 0x654, R3 ;  /* 0x00000654ff03b816 */ /* 0x000fe40000000003 */
[----:B------:R-:W-:Y:S02]  /*ad00*/  PLOP3.LUT P2, PT, PT, PT, PT, 0x8, 0x0 ;  /* 0x000000000000781c */ /* 0x000fe40003f4e170 */
[----:B------:R1:W-:Y:S01]  /*ad10*/  @!P3 SYNCS.ARRIVE.TRANS64.RED.A1T0 RZ, [R3+URZ], RZ ;  /* 0x000000ff03ffb9a7 */ /* 0x0003e2000810043f */
[----:B------:R-:W-:-:S04]  /*ad20*/  ISETP.NE.AND P3, PT, R16, 0x2, PT ;  /* 0x000000021000780c */ /* 0x000fc80003f65270 */
[----:B------:R-:W-:Y:S02]  /*ad30*/  SEL R0, RZ, 0x1, P3 ;  /* 0x00000001ff007807 */ /* 0x000fe40001800000 */
[----:B------:R-:W-:Y:S02]  /*ad40*/  SEL R16, R16, RZ, P3 ;  /* 0x000000ff10107207 */ /* 0x000fe40001800000 */
[----:B------:R-:W-:Y:S01]  /*ad50*/  LOP3.LUT R167, R167, R0, RZ, 0x3c, !PT ;  /* 0x00000000a7a77212 */ /* 0x000fe200078e3cff */
[----:B------:R-:W-:Y:S06]  /*ad60*/  @P4 BRA `(.L_x_1567) ;  /* 0xffffff8000a04947 */ /* 0x000fec000383ffff */
.L_x_1463:
[----:B------:R-:W3:Y:S01]  /*ad70*/  LDC R0, c[0x0][0x448] ;  /* 0x00011200ff007b82 */ /* 0x000ee20000000800 */
[----:B------:R-:W-:Y:S01]  /*ad80*/  IADD3 R7, R164, 0x1, -R163 ;  /* 0x00000001a4077810 */ /* 0x000fe20007ffe8a3 */
[----:B------:R-:W-:Y:S06]  /*ad90*/  BSSY B0, `(.L_x_1568) ;  /* 0x000000d000007945 */ /* 0x000fec0003800000 */
[----:B------:R-:W4:Y:S01]  /*ada0*/  LDC.64 R4, c[0x0][0x9e0] ;  /* 0x00027800ff047b82 */ /* 0x000f220000000a00 */
[----:B---3--:R-:W-:Y:S01]  /*adb0*/  ISETP.NE.AND P1, PT, R0, 0x1, PT ;  /* 0x000000010000780c */ /* 0x008fe20003f25270 */
[----:B------:R-:W-:Y:S01]  /*adc0*/  VIADD R0, R178, 0x7f ;  /* 0x0000007fb2007836 */ /* 0x000fe20000000000 */
[----:B----4-:R-:W-:-:S11]  /*add0*/  ISETP.GE.AND P3, PT, R5, 0x1, PT ;  /* 0x000000010500780c */ /* 0x010fd60003f66270 */
[----:B-1----:R-:W1:Y:S08]  /*ade0*/  @P1 LDC R3, c[0x0][0x44c] ;  /* 0x00011300ff031b82 */ /* 0x002e700000000800 */
[----:B------:R-:W3:Y:S01]  /*adf0*/  @P1 LDC R6, c[0x0][0x450] ;  /* 0x00011400ff061b82 */ /* 0x000ee20000000800 */
[----:B-1----:R-:W-:-:S05]  /*ae00*/  @P1 IMAD.HI.U32 R3, R0, R3, RZ ;  /* 0x0000000300031227 */ /* 0x002fca00078e00ff */
[----:B---3--:R-:W-:-:S05]  /*ae10*/  @P1 SHF.R.U32.HI R0, RZ, R6, R3 ;  /* 0x00000006ff001219 */ /* 0x008fca0000011603 */
[----:B------:R-:W-:Y:S01]  /*ae20*/  IMAD.IADD R3, R7, 0x1, R0 ;  /* 0x0000000107037824 */ /* 0x000fe200078e0200 */
[----:B------:R-:W-:Y:S06]  /*ae30*/  @P2 BRA `(.L_x_1569) ;  /* 0x0000000000082947 */ /* 0x000fec0003800000 */
[----:B------:R-:W1:Y:S02]  /*ae40*/  FENCE.VIEW.ASYNC.G ;  /* 0x00000000000073c6 */ /* 0x000e640000000100 */
[----:B-1----:R-:W-:Y:S06]  /*ae50*/  BAR.ARV 0xc, 0x180 ;  /* 0x0306000000007b1d */ /* 0x002fec0000002000 */
.L_x_1569:
[----:B------:R-:W-:Y:S05]  /*ae60*/  BSYNC B0 ;  /* 0x0000000000007941 */ /* 0x000fea0003800000 */
.L_x_1568:
[----:B------:R-:W-:Y:S01]  /*ae70*/  IMAD.IADD R4, R3, 0x1, R4 ;  /* 0x0000000103047824 */ /* 0x000fe200078e0204 */
[----:B------:R-:W-:Y:S06]  /*ae80*/  @!P3 BRA `(.L_x_1570) ;  /* 0x000000000048b947 */ /* 0x000fec0003800000 */
[C---:B------:R-:W-:Y:S01]  /*ae90*/  ISETP.GT.AND P0, PT, R3.reuse, RZ, PT ;  /* 0x000000ff0300720c */ /* 0x040fe20003f04270 */
[----:B------:R-:W-:Y:S01]  /*aea0*/  BSSY B0, `(.L_x_1571) ;  /* 0x000000e000007945 */ /* 0x000fe20003800000 */
[----:B------:R-:W-:-:S11]  /*aeb0*/  VIADD R0, R3, 0xffffffff ;  /* 0xffffffff03007836 */ /* 0x000fd60000000000 */
[----:B------:R-:W-:Y:S05]  /*aec0*/  @P0 BRA `(.L_x_1572) ;  /* 0x00000000001c0947 */ /* 0x000fea0003800000 */
[----:B------:R-:W-:Y:S02]  /*aed0*/  ISETP.NE.AND P0, PT, R5, 0x1, PT ;  /* 0x000000010500780c */ /* 0x000fe40003f05270 */
[----:B------:R-:W-:-:S11]  /*aee0*/  IADD3 R3, -R3, RZ, RZ ;  /* 0x000000ff03037210 */ /* 0x000fd60007ffe1ff */
[----:B------:R-:W1:Y:S02]  /*aef0*/  @P0 LDC.64 R6, c[0x0][0x9e8] ;  /* 0x00027a00ff060b82 */ /* 0x000e640000000a00 */
[----:B-1----:R-:W-:-:S05]  /*af00*/  @P0 IMAD.HI.U32 R0, R3, R6, RZ ;  /* 0x0000000603000227 */ /* 0x002fca00078e00ff */
[----:B------:R-:W-:-:S04]  /*af10*/  @P0 SHF.R.U32.HI R3, RZ, R7, R0 ;  /* 0x00000007ff030219 */ /* 0x000fc80000011600 */
[----:B------:R-:W-:Y:S01]  /*af20*/  LOP3.LUT R0, RZ, R3, RZ, 0x33, !PT ;  /* 0x00000003ff007212 */ /* 0x000fe200078e33ff */
[----:B------:R-:W-:Y:S06]  /*af30*/  BRA `(.L_x_1573) ;  /* 0x0000000000107947 */ /* 0x000fec0003800000 */
.L_x_1572:
[----:B------:R-:W-:-:S13]  /*af40*/  ISETP.NE.AND P0, PT, R5, 0x1, PT ;  /* 0x000000010500780c */ /* 0x000fda0003f05270 */
[----:B------:R-:W1:Y:S02]  /*af50*/  @P0 LDC.64 R6, c[0x0][0x9e8] ;  /* 0x00027a00ff060b82 */ /* 0x000e640000000a00 */
[----:B-1----:R-:W-:-:S05]  /*af60*/  @P0 IMAD.HI.U32 R6, R0, R6, RZ ;  /* 0x0000000600060227 */ /* 0x002fca00078e00ff */
[----:B------:R-:W-:-:S07]  /*af70*/  @P0 SHF.R.U32.HI R0, RZ, R7, R6 ;  /* 0x00000007ff000219 */ /* 0x000fce0000011606 */
.L_x_1573:
[----:B------:R-:W-:Y:S05]  /*af80*/  BSYNC B0 ;  /* 0x0000000000007941 */ /* 0x000fea0003800000 */
.L_x_1571:
[----:B------:R-:W-:-:S05]  /*af90*/  IMAD R3, R0, R5, R5 ;  /* 0x0000000500037224 */ /* 0x000fca00078e0205 */
[----:B------:R-:W-:-:S07]  /*afa0*/  VIMNMX R4, R4, R3, PT ;  /* 0x0000000304047248 */ /* 0x000fce0003fe0100 */
.L_x_1570:
[----:B------:R-:W1:Y:S01]  /*afb0*/  @P1 LDC R3, c[0x0][0x44c] ;  /* 0x00011300ff031b82 */ /* 0x000e620000000800 */
[----:B------:R-:W-:Y:S01]  /*afc0*/  VIADD R4, R4, 0x5f ;  /* 0x0000005f04047836 */ /* 0x000fe20000000000 */
[----:B------:R-:W-:Y:S01]  /*afd0*/  ULDC UR4, c[0x0][0x9dc] ;  /* 0x0002770000047ab9 */ /* 0x000fe20000000800 */
[----:B------:R-:W-:Y:S02]  /*afe0*/  IMAD.MOV.U32 R7, RZ, RZ, R178 ;  /* 0x000000ffff077224 */ /* 0x000fe400078e00b2 */
[----:B------:R-:W-:-:S03]  /*aff0*/  IMAD.HI R4, R4, 0x2aaaaaab, RZ ;  /* 0x2aaaaaab04047827 */ /* 0x000fc600078e02ff */
[----:B------:R-:W3:Y:S01]  /*b000*/  @P1 LDC R9, c[0x0][0x450] ;  /* 0x00011400ff091b82 */ /* 0x000ee20000000800 */
[----:B-1----:R-:W-:Y:S01]  /*b010*/  @P1 IMAD.HI.U32 R0, R178, R3, RZ ;  /* 0x00000003b2001227 */ /* 0x002fe200078e00ff */
[----:B------:R-:W-:-:S04]  /*b020*/  SHF.R.U32.HI R3, RZ, 0x1f, R4 ;  /* 0x0000001fff037819 */ /* 0x000fc80000011604 */
[----:B------:R-:W-:Y:S02]  /*b030*/  LEA.HI.SX32 R4, R4, R3, 0x1c ;  /* 0x0000000304047211 */ /* 0x000fe400078fe2ff */
[----:B---3--:R-:W-:Y:S02]  /*b040*/  @P1 SHF.R.U32.HI R7, RZ, R9, R0 ;  /* 0x00000009ff071219 */ /* 0x008fe40000011600 */
        /* <DEDUP_REMOVED lines=14> */
.L_x_1576:
[----:B------:R-:W-:-:S13]  /*b130*/  ISETP.NE.AND P0, PT, R5, 0x1, PT ;  /* 0x000000010500780c */ /* 0x000fda0003f05270 */
[----:B------:R-:W1:Y:S02]  /*b140*/  @P0 LDC.64 R6, c[0x0][0x9e8] ;  /* 0x00027a00ff060b82 */ /* 0x000e640000000a00 */
[----:B-1----:R-:W-:-:S05]  /*b150*/  @P0 IMAD.HI.U32 R4, R0, R6, RZ ;  /* 0x0000000600040227 */ /* 0x002fca00078e00ff */
[----:B------:R-:W-:-:S07]  /*b160*/  @P0 SHF.R.U32.HI R0, RZ, R7, R4 ;  /* 0x00000007ff000219 */ /* 0x000fce0000011604 */
.L_x_1577:
[----:B------:R-:W-:Y:S05]  /*b170*/  BSYNC B0 ;  /* 0x0000000000007941 */ /* 0x000fea0003800000 */
.L_x_1575:
[----:B------:R-:W-:-:S05]  /*b180*/  IMAD R0, R0, R5, RZ ;  /* 0x0000000500007224 */ /* 0x000fca00078e02ff */
[----:B------:R-:W-:-:S07]  /*b190*/  VIMNMX R3, R3, R0, !PT ;  /* 0x0000000003037248 */ /* 0x000fce0007fe0100 */
.L_x_1574:
[----:B------:R-:W-:Y:S01]  /*b1a0*/  IMAD.HI R3, R3, 0x2aaaaaab, RZ ;  /* 0x2aaaaaab03037827 */ /* 0x000fe200078e02ff */
[----:B------:R-:W-:Y:S03]  /*b1b0*/  BSSY B0, `(.L_x_1578) ;  /* 0x0000025000007945 */ /* 0x000fe60003800000 */
[----:B------:R-:W-:Y:S01]  /*b1c0*/  IMAD.MOV.U32 R5, RZ, RZ, RZ ;  /* 0x000000ffff057224 */ /* 0x000fe200078e00ff */
[----:B------:R-:W-:-:S04]  /*b1d0*/  SHF.R.U32.HI R0, RZ, 0x1f, R3 ;  /* 0x0000001fff007819 */ /* 0x000fc80000011603 */
[----:B------:R-:W-:-:S04]  /*b1e0*/  LEA.HI.SX32 R0, R3, R0, 0x1c ;  /* 0x0000000003007211 */ /* 0x000fc800078fe2ff */
        /* <DEDUP_REMOVED lines=8> */
[----:B------:R-:W1:Y:S01]  /*b270*/  I2F.RP R3, R6 ;  /* 0x0000000600037306 */ /* 0x000e620000209400 */
[----:B------:R-:W-:Y:S02]  /*b280*/  IABS R10, R11 ;  /* 0x0000000b000a7213 */ /* 0x000fe40000000000 */
[----:B------:R-:W-:-:S05]  /*b290*/  IMAD.IADD R0, R0, 0x1, -R9 ;  /* 0x0000000100007824 */ /* 0x000fca00078e0a09 */
[----:B------:R-:W-:Y:S02]  /*b2a0*/  IABS R8, R0 ;  /* 0x0000000000087213 */ /* 0x000fe40000000000 */
[----:B------:R-:W-:-:S04]  /*b2b0*/  LOP3.LUT R0, R0, R11, RZ, 0x3c, !PT ;  /* 0x0000000b00007212 */ /* 0x000fc800078e3cff */
[----:B------:R-:W-:Y:S01]  /*b2c0*/  ISETP.GE.AND P2, PT, R0, RZ, PT ;  /* 0x000000ff0000720c */ /* 0x000fe20003f46270 */
[----:B-1----:R-:W1:Y:S02]  /*b2d0*/  MUFU.RCP R3, R3 ;  /* 0x0000000300037308 */ /* 0x002e640000001000 */
[----:B-1----:R-:W-:Y:S02]  /*b2e0*/  VIADD R4, R3, 0xffffffe ;  /* 0x0ffffffe03047836 */ /* 0x002fe40000000000 */
[----:B------:R-:W-:-:S04]  /*b2f0*/  IMAD.MOV R3, RZ, RZ, -R10 ;  /* 0x000000ffff037224 */ /* 0x000fc800078e0a0a */
[----:B------:R1:W3:Y:S02]  /*b300*/  F2I.FTZ.U32.TRUNC.NTZ R5, R4 ;  /* 0x0000000400057305 */ /* 0x0002e4000021f000 */
[----:B-1----:R-:W-:Y:S01]  /*b310*/  IMAD.MOV.U32 R4, RZ, RZ, RZ ;  /* 0x000000ffff047224 */ /* 0x002fe200078e00ff */
[----:B---3--:R-:W-:-:S05]  /*b320*/  IADD3 R7, RZ, -R5, RZ ;  /* 0x80000005ff077210 */ /* 0x008fca0007ffe0ff */
        /* <DEDUP_REMOVED lines=11> */
[----:B------:R-:W-:Y:S01]  /*b3e0*/  @!P2 IMAD.MOV R5, RZ, RZ, -R5 ;  /* 0x000000ffff05a224 */ /* 0x000fe200078e0a05 */
[----:B------:R-:W-:-:S07]  /*b3f0*/  @!P1 LOP3.LUT R5, RZ, R11, RZ, 0x33, !PT ;  /* 0x0000000bff059212 */ /* 0x000fce00078e33ff */
.L_x_1579:
[----:B------:R-:W-:Y:S05]  /*b400*/  BSYNC B0 ;  /* 0x0000000000007941 */ /* 0x000fea0003800000 */
.L_x_1578:
[-C--:B------:R-:W-:Y:S01]  /*b410*/  IMAD R180, R190, R5.reuse, R9 ;  /* 0x00000005beb47224 */ /* 0x080fe200078e0209 */
[----:B------:R-:W-:Y:S01]  /*b420*/  PLOP3.LUT P0, PT, PT, PT, PT, 0x80, 0x0 ;  /* 0x000000000000781c */ /* 0x000fe20003f0f070 */
[----:B------:R-:W-:Y:S01]  /*b430*/  IMAD.MOV.U32 R3, RZ, RZ, RZ ;  /* 0x000000ffff037224 */ /* 0x000fe200078e00ff */
        /* <DEDUP_REMOVED lines=27> */
[----:B0-----:R-:W-:Y:S02]  /*b5f0*/  CS2R R38, SRZ ;  /* 0x0000000000267805 */ /* 0x001fe4000001ff00 */
[----:B--2---:R-:W-:Y:S02]  /*b600*/  CS2R R36, SRZ ;  /* 0x0000000000247805 */ /* 0x004fe4000001ff00 */
[----:B------:R-:W-:-:S02]  /*b610*/  CS2R R98, SRZ ;  /* 0x0000000000627805 */ /* 0x000fc4000001ff00 */
[----:B------:R-:W-:Y:S02]  /*b620*/  CS2R R90, SRZ ;  /* 0x00000000005a7805 */ /* 0x000fe4000001ff00 */
[----:B------:R-:W-:Y:S02]  /*b630*/  CS2R R96, SRZ ;  /* 0x0000000000607805 */ /* 0x000fe4000001ff00 */
[----:B------:R-:W-:Y:S02]  /*b640*/  CS2R R88, SRZ ;  /* 0x0000000000587805 */ /* 0x000fe4000001ff00 */
[----:B------:R-:W-:Y:S02]  /*b650*/  CS2R R94, SRZ ;  /* 0x00000000005e7805 */ /* 0x000fe4000001ff00 */
[----:B------:R-:W-:Y:S01]  /*b660*/  CS2R R20, SRZ ;  /* 0x0000000000147805 */ /* 0x000fe2000001ff00 */
[----:B------:R-:W-:Y:S06]  /*b670*/  @!P1 BRA `(.L_x_1580) ;  /* 0x0000014800709947 */ /* 0x000fec0003800000 */
[----:B------:R-:W2:Y:S04]  /*b680*/  LDL R4, [R1+0x80] ;  /* 0x0000800001047983 */ /* 0x000ea80000100800 */
[----:B------:R-:W3:Y:S04]  /*b690*/  LDL R6, [R1+0x7c] ;  /* 0x00007c0001067983 */ /* 0x000ee80000100800 */
[----:B--2---:R-:W0:Y:S01]  /*b6a0*/  SHFL.IDX PT, R0, R4, RZ, 0x1f ;  /* 0x00001fff04007589 */ /* 0x004e2200000e0000 */
[----:B---3--:R-:W-:-:S13]  /*b6b0*/  R2UR UR4, R6 ;  /* 0x00000000060472ca */ /* 0x008fda00000e0000 */
[----:B------:R-:W-:Y:S01]  /*b6c0*/  ULOP3.LUT UP0, URZ, UR4, 0x1bf, URZ, 0xc0, !UPT ;  /* 0x000001bf043f7892 */ /* 0x000fe2000f80c03f */
[----:B0-----:R-:W-:-:S04]  /*b6d0*/  LEA.HI R3, R0, R0, RZ, 0x1 ;  /* 0x0000000000037211 */ /* 0x001fc800078f08ff */
[----:B------:R-:W-:Y:S02]  /*b6e0*/  LOP3.LUT R3, R3, 0x1e, RZ, 0xc0, !PT ;  /* 0x0000001e03037812 */ /* 0x000fe400078ec0ff */
[----:B------:R-:W-:-:S03]  /*b6f0*/  PLOP3.LUT P0, PT, PT, PT, UP0, 0x80, 0x0 ;  /* 0x000000000000781c */ /* 0x000fc60003f0f008 */
[----:B------:R-:W-:-:S05]  /*b700*/  IMAD.IADD R3, R0, 0x1, -R3 ;  /* 0x0000000100037824 */ /* 0x000fca00078e0a03 */
[----:B------:R-:W-:-:S04]  /*b710*/  LEA R3, R3, UR4, 0xd ;  /* 0x0000000403037c11 */ /* 0x000fc8000f8e68ff */
[----:B------:R-:W-:-:S04]  /*b720*/  SHF.R.U32.HI R3, RZ, 0x4, R3 ;  /* 0x00000004ff037819 */ /* 0x000fc80000011603 */
[----:B------:R-:W-:Y:S01]  /*b730*/  LOP3.LUT R68, R3, 0x3fff, RZ, 0xc0, !PT ;  /* 0x00003fff03447812 */ /* 0x000fe200078ec0ff */
[----:B------:R-:W-:Y:S06]  /*b740*/  @!P0 BRA `(.L_x_1581) ;  /* 0x0000000000408947 */ /* 0x000fec0003800000 */
        /* <DEDUP_REMOVED lines=8> */
[----:B------:R-:W-:Y:S01]  /*b7d0*/  MOV R6, UR4 ;  /* 0x0000000400067c02 */ /* 0x000fe20008000f00 */
[----:B------:R-:W-:Y:S02]  /*b7e0*/  IMAD.U32 R7, RZ, RZ, UR5 ;  /* 0x00000005ff077e24 */ /* 0x000fe4000f8e00ff */
[----:B------:R-:W-:-:S02]  /*b7f0*/  IMAD.U32 R11, RZ, RZ, UR7 ;  /* 0x00000007ff0b7e24 */ /* 0x000fc4000f8e00ff */
[----:B------:R-:W-:Y:S02]  /*b800*/  IMAD.MOV.U32 R8, RZ, RZ, 0x70 ;  /* 0x00000070ff087424 */ /* 0x000fe400078e00ff */
[----:B------:R-:W-:Y:S02]  /*b810*/  IMAD.MOV.U32 R12, RZ, RZ, 0x1 ;  /* 0x00000001ff0c7424 */ /* 0x000fe400078e00ff */
[----:B0-----:R-:W-:-:S07]  /*b820*/  IMAD.MOV.U32 R13, RZ, RZ, RZ ;  /* 0x000000ffff0d7224 */ /* 0x001fce00078e00ff */
[----:B------:R-:W-:-:S07]  /*b830*/  LEPC R20, `(.L_x_1581) ;  /* 0x000000001014794e */ /* 0x000fce0000000000 */
[----:B-1---5:R-:W-:Y:S05]  /*b840*/  CALL.ABS.NOINC R14 ;  /* 0x000000000e007343 */ /* 0x022fea0003c00000 */
.L_x_1581:
[----:B------:R-:W-:Y:S02]  /*b850*/  ULDC UR4, c[0x0][0x3f4] ;  /* 0x0000fd0000047ab9 */ /* 0x000fe40000000800 */
[----:B------:R-:W-:-:S13]  /*b860*/  ISETP.LT.AND P0, PT, RZ, UR4, PT ;  /* 0x00000004ff007c0c */ /* 0x000fda000bf01270 */
[----:B------:R-:W-:Y:S05]  /*b870*/  @P0 BRA `(.L_x_1582) ;  /* 0x00000000003c0947 */ /* 0x000fea0003800000 */
[----:B------:R-:W-:-:S04]  /*b880*/  LEA.HI R0, R188, R188, RZ, 0x1 ;  /* 0x000000bcbc007211 */ /* 0x000fc800078f08ff */
[----:B------:R-:W-:-:S04]  /*b890*/  LOP3.LUT R3, R0, 0xfffffffe, RZ, 0xc0, !PT ;  /* 0xfffffffe00037812 */ /* 0x000fc800078ec0ff */
[----:B------:R-:W-:-:S04]  /*b8a0*/  IADD3 R3, R188, -R3, RZ ;  /* 0x80000003bc037210 */ /* 0x000fc80007ffe0ff */
[----:B------:R-:W-:-:S04]  /*b8b0*/  SHF.L.U32 R3, R3, 0x1f, RZ ;  /* 0x0000001f03037819 */ /* 0x000fc800000006ff */
[----:B------:R0:W1:Y:S03]  /*b8c0*/  SYNCS.PHASECHK.TRANS64.TRYWAIT P0, [R2+URZ+0x2a800], R3 ;  /* 0x02a80003020075a7 */ /* 0x000066000800017f */
[----:B-1----:R-:W-:Y:S05]  /*b8d0*/  @!P0 NANOSLEEP.SYNCS 0x989680 ;  /* 0x009896800000895d */ /* 0x002fea0003900000 */
[----:B------:R-:W1:Y:S01]  /*b8e0*/  @!P0 SYNCS.PHASECHK.TRANS64 P0, [R2+URZ+0x2a800], R3 ;  /* 0x02a80003020085a7 */ /* 0x000e62000800007f */
[----:B------:R-:W-:Y:S04]  /*b8f0*/  BSSY B0, `(.L_x_1583) ;  /* 0x0000006000007945 */ /* 0x000fe80003800000 */
[----:B-1----:R-:W-:Y:S05]  /*b900*/  @P0 BRA `(.L_x_1584) ;  /* 0x0000000000100947 */ /* 0x002fea0003800000 */
.L_x_1585:
[----:B-1----:R1:W2:Y:S02]  /*b910*/  SYNCS.PHASECHK.TRANS64.TRYWAIT P0, [R2+URZ+0x2a800], R3 ;  /* 0x02a80003020075a7 */ /* 0x0022a4000800017f */
[----:B--2---:R-:W-:Y:S05]  /*b920*/  @!P0 NANOSLEEP.SYNCS 0x989680 ;  /* 0x009896800000895d */ /* 0x004fea0003900000 */
[----:B------:R-:W2:Y:S02]  /*b930*/  @!P0 SYNCS.PHASECHK.TRANS64 P0, [R2+URZ+0x2a800], R3 ;  /* 0x02a80003020085a7 */ /* 0x000ea4000800007f */
[----:B--2---:R-:W-:Y:S05]  /*b940*/  @!P0 BRA `(.L_x_1585) ;  /* 0xfffffffc00f08947 */ /* 0x004fea000383ffff */
.L_x_1584:
[----:B------:R-:W-:Y:S05]  /*b950*/  BSYNC B0 ;  /* 0x0000000000007941 */ /* 0x000fea0003800000 */
.L_x_1583:
[----:B------:R-:W-:Y:S05]  /*b960*/  BRA `(.L_x_1586) ;  /* 0x0000006c00087947 */ /* 0x000fea0003800000 */
.L_x_1582:
[----:B------:R-:W2:Y:S01]  /*b970*/  LDL R0, [R1+0x7c] ;  /* 0x00007c0001007983 */ /* 0x000ea20000100800 */
[----:B------:R-:W-:Y:S02]  /*b980*/  ULDC.64 UR6, c[0x0][0x408] ;  /* 0x0001020000067ab9 */ /* 0x000fe40000000a00 */
[----:B-----5:R-:W-:Y:S01]  /*b990*/  IMAD.WIDE.U32 R26, R145, UR6, RZ ;  /* 0x00000006911a7c25 */ /* 0x020fe2000f8e00ff */
[----:B--2---:R-:W-:Y:S02]  /*b9a0*/  R2UR UR4, R0 ;  /* 0x00000000000472ca */ /* 0x004fe400000e0000 */
[----:B------:R-:W-:-:S11]  /*b9b0*/  SHF.R.S32.HI R0, RZ, 0x1f, R145 ;  /* 0x0000001fff007819 */ /* 0x000fd60000011491 */
[----:B------:R-:W-:-:S03]  /*b9c0*/  ULOP3.LUT UP0, URZ, UR4, 0x3ff, URZ, 0xc0, !UPT ;  /* 0x000003ff043f7892 */ /* 0x000fc6000f80c03f */
[----:B------:R-:W-:Y:S02]  /*b9d0*/  ULDC.64 UR4, c[0x0][0x3f8] ;  /* 0x0000fe0000047ab9 */ /* 0x000fe40000000a00 */
[C---:B------:R-:W-:Y:S01]  /*b9e0*/  IMAD R4, R0.reuse, UR4, RZ ;  /* 0x0000000400047c24 */ /* 0x040fe2000f8e02ff */
[----:B------:R-:W-:Y:S01]  /*b9f0*/  PLOP3.LUT P0, PT, PT, PT, UP0, 0x80, 0x0 ;  /* 0x000000000000781c */ /* 0x000fe20003f0f008 */
[----:B------:R-:W-:Y:S02]  /*ba00*/  IMAD R0, R0, UR6, RZ ;  /* 0x0000000600007c24 */ /* 0x000fe4000f8e02ff */
[----:B------:R-:W-:-:S04]  /*ba10*/  IMAD.WIDE.U32 R24, R145, UR4, RZ ;  /* 0x0000000491187c25 */ /* 0x000fc8000f8e00ff */
[C---:B------:R-:W-:Y:S02]  /*ba20*/  IMAD R29, R145.reuse, UR5, R4 ;  /* 0x00000005911d7c24 */ /* 0x040fe4000f8e0204 */
[----:B------:R-:W-:Y:S02]  /*ba30*/  IMAD R31, R145, UR7, R0 ;  /* 0x00000007911f7c24 */ /* 0x000fe4000f8e0200 */
[----:B------:R-:W-:Y:S02]  /*ba40*/  IMAD.IADD R29, R29, 0x1, R25 ;  /* 0x000000011d1d7824 */ /* 0x000fe400078e0219 */
[----:B------:R-:W-:Y:S01]  /*ba50*/  IMAD.IADD R31, R31, 0x1, R27 ;  /* 0x000000011f1f7824 */ /* 0x000fe200078e021b */
[----:B------:R-:W-:Y:S06]  /*ba60*/  @!P0 BRA `(.L_x_1587) ;  /* 0x0000000000408947 */ /* 0x000fec0003800000 */
[----:B------:R-:W-:Y:S01]  /*ba70*/  MOV R14, 0x0 ;  /* 0x00000000000e7802 */ /* 0x000fe20000000f00 */
[----:B------:R-:W-:Y:S01]  /*ba80*/  ULDC.64 UR4, c[0x4][0x118] ;  /* 0x0100460000047ab9 */ /* 0x000fe20000000a00 */
[----:B------:R-:W-:Y:S01]  /*ba90*/  ULDC.64 UR6, c[0x4][0x88] ;  /* 0x0100220000067ab9 */ /* 0x000fe20000000a00 */
[----:B------:R-:W-:Y:S01]  /*baa0*/  IMAD.U32 R4, RZ, RZ, UR4 ;  /* 0x00000004ff047e24 */ /* 0x000fe2000f8e00ff */
[----:B------:R-:W-:Y:S01]  /*bab0*/  MOV R10, UR6 ;  /* 0x00000006000a7c02 */ /* 0x000fe20008000f00 */
[----:B------:R-:W-:Y:S01]  /*bac0*/  IMAD.U32 R5, RZ, RZ, UR5 ;  /* 0x00000005ff057e24 */ /* 0x000fe2000f8e00ff */
[----:B------:R-:W0:Y:S01]  /*bad0*/  LDC.64 R14, c[0x4][R14] ;  /* 0x010000000e0e7b82 */ /* 0x000e220000000a00 */
[----:B------:R-:W-:Y:S01]  /*bae0*/  ULDC.64 UR4, c[0x4][0x120] ;  /* 0x0100480000047ab9 */ /* 0x000fe20000000a00 */
        /* <DEDUP_REMOVED lines=8> */
.L_x_1587:
[----:B------:R-:W-:Y:S01]  /*bb70*/  ULDC.U8 UR4, c[0x0][0x410] ;  /* 0x0001040000047ab9 */ /* 0x000fe20000000000 */
[----:B------:R-:W-:Y:S01]  /*bb80*/  BSSY B0, `(.L_x_1588) ;  /* 0x0000698000007945 */ /* 0x000fe20003800000 */
[----:B------:R-:W-:Y:S01]  /*bb90*/  ISETP.NE.AND P0, PT, RZ, UR4, PT ;  /* 0x00000004ff007c0c */ /* 0x000fe2000bf05270 */
[----:B------:R-:W-:-:S12]  /*bba0*/  IMAD.IADD R64, R162, 0x1, R178 ;  /* 0x00000001a2407824 */ /* 0x000fd800078e02b2 */
[----:B------:R-:W-:Y:S05]  /*bbb0*/  @!P0 BRA `(.L_x_1589) ;  /* 0x0000003400688947 */ /* 0x000fea0003800000 */
[----:B------:R-:W0:Y:S01]  /*bbc0*/  LDC R10, c[0x0][0x448] ;  /* 0x00011200ff0a7b82 */ /* 0x000e220000000800 */
[----:B------:R-:W-:Y:S01]  /*bbd0*/  IMAD R3, R191, 0x40, R64 ;  /* 0x00000040bf037824 */ /* 0x000fe200078e0240 */
[----:B------:R-:W-:Y:S01]  /*bbe0*/  ULDC.64 UR4, c[0x0][0x3f8] ;  /* 0x0000fe0000047ab9 */ /* 0x000fe20000000a00 */
[----:B------:R-:W-:Y:S01]  /*bbf0*/  ULDC.64 UR6, c[0x0][0x408] ;  /* 0x0001020000067ab9 */ /* 0x000fe20000000a00 */
[----:B------:R-:W-:Y:S01]  /*bc00*/  MOV R4, R24 ;  /* 0x0000001800047202 */ /* 0x000fe20000000f00 */
[----:B------:R-:W-:Y:S02]  /*bc10*/  IMAD.MOV.U32 R6, RZ, RZ, R26 ;  /* 0x000000ffff067224 */ /* 0x000fe400078e001a */
[----:B------:R-:W-:Y:S01]  /*bc20*/  IMAD.MOV.U32 R7, RZ, RZ, R31 ;  /* 0x000000ffff077224 */ /* 0x000fe200078e001f */
[----:B0-----:R-:W-:-:S13]  /*bc30*/  ISETP.NE.AND P0, PT, R10, 0x1, PT ;  /* 0x000000010a00780c */ /* 0x001fda0003f05270 */
[----:B------:R-:W0:Y:S08]  /*bc40*/  @P0 LDC R0, c[0x0][0x44c] ;  /* 0x00011300ff000b82 */ /* 0x000e300000000800 */
[----:B------:R-:W1:Y:S01]  /*bc50*/  @P0 LDC R5, c[0x0][0x450] ;  /* 0x00011400ff050b82 */ /* 0x000e620000000800 */
[----:B0-----:R-:W-:-:S05]  /*bc60*/  @P0 IMAD.HI.U32 R0, R3, R0, RZ ;  /* 0x0000000003000227 */ /* 0x001fca00078e00ff */
[----:B-1----:R-:W-:Y:S01]  /*bc70*/  @P0 SHF.R.U32.HI R3, RZ, R5, R0 ;  /* 0x00000005ff030219 */ /* 0x002fe20000011600 */
[----:B------:R-:W-:-:S03]  /*bc80*/  IMAD.MOV.U32 R5, RZ, RZ, R29 ;  /* 0x000000ffff057224 */ /* 0x000fc600078e001d */
[----:B------:R-:W-:Y:S01]  /*bc90*/  SHF.R.S32.HI R0, RZ, 0x1f, R3 ;  /* 0x0000001fff007819 */ /* 0x000fe20000011403 */
[----:B------:R-:W-:-:S04]  /*bca0*/  IMAD.WIDE.U32 R4, R3, UR4, R4 ;  /* 0x0000000403047c25 */ /* 0x000fc8000f8e0004 */
[C---:B------:R-:W-:Y:S02]  /*bcb0*/  IMAD R8, R0.reuse, UR4, RZ ;  /* 0x0000000400087c24 */ /* 0x040fe4000f8e02ff */
[----:B------:R-:W-:Y:S02]  /*bcc0*/  IMAD R0, R0, UR6, RZ ;  /* 0x0000000600007c24 */ /* 0x000fe4000f8e02ff */
[C---:B------:R-:W-:Y:S01]  /*bcd0*/  IMAD R9, R3.reuse, UR5, R8 ;  /* 0x0000000503097c24 */ /* 0x040fe2000f8e0208 */
[----:B------:R-:W-:Y:S01]  /*bce0*/  ULDC.64 UR4, c[0x0][0x3e8] ;  /* 0x0000fa0000047ab9 */ /* 0x000fe20000000a00 */
[C---:B------:R-:W-:Y:S01]  /*bcf0*/  IMAD.WIDE.U32 R6, R3.reuse, UR6, R6 ;  /* 0x0000000603067c25 */ /* 0x040fe2000f8e0006 */
[----:B------:R-:W-:Y:S01]  /*bd00*/  LEA R32, P0, R4, UR4, 0x1 ;  /* 0x0000000404207c11 */ /* 0x000fe2000f8008ff */
[----:B------:R-:W-:Y:S02]  /*bd10*/  UMOV UR4, 0xffffffff ;  /* 0xffffffff00047882 */ /* 0x000fe40000000000 */
[----:B------:R-:W-:Y:S01]  /*bd20*/  IMAD R63, R3, UR7, R0 ;  /* 0x00000007033f7c24 */ /* 0x000fe2000f8e0200 */
[----:B------:R-:W-:Y:S01]  /*bd30*/  ULDC.64 UR6, c[0x0][0x400] ;  /* 0x0001000000067ab9 */ /* 0x000fe20000000a00 */
[----:B------:R-:W-:Y:S01]  /*bd40*/  IMAD.IADD R5, R5, 0x1, R9 ;  /* 0x0000000105057824 */ /* 0x000fe200078e0209 */
[----:B------:R-:W-:Y:S01]  /*bd50*/  LEA R3, P1, R6, UR6, 0x1 ;  /* 0x0000000606037c11 */ /* 0x000fe2000f8208ff */
[----:B------:R-:W-:-:S03]  /*bd60*/  IMAD.IADD R63, R7, 0x1, R63 ;  /* 0x00000001073f7824 */ /* 0x000fc600078e023f */
[----:B------:R-:W-:Y:S02]  /*bd70*/  LEA.HI.X R0, R4, UR5, R5, 0x1, P0 ;  /* 0x0000000504007c11 */ /* 0x000fe400080f0c05 */
[----:B------:R-:W-:Y:S01]  /*bd80*/  LEA.HI.X R63, R6, UR7, R63, 0x1, P1 ;  /* 0x00000007063f7c11 */ /* 0x000fe200088f0c3f */
[----:B------:R-:W-:Y:S06]  /*bd90*/  BRA.DIV UR4, `(.L_x_1590) ;  /* 0x00000202048c7947 */ /* 0x000fec000b800000 */
[----:B------:R0:W1:Y:S04]  /*bda0*/  SHFL.IDX PT, R7, R0, RZ, 0x1c1f ;  /* 0x001c1fff00077589 */ /* 0x00006800000e0000 */
[----:B------:R0:W2:Y:S04]  /*bdb0*/  SHFL.IDX PT, R6, R32, RZ, 0x1c1f ;  /* 0x001c1fff20067589 */ /* 0x0000a800000e0000 */
[----:B------:R0:W3:Y:S04]  /*bdc0*/  SHFL.IDX PT, R9, R63, RZ, 0x1c1f ;  /* 0x001c1fff3f097589 */ /* 0x0000e800000e0000 */
[----:B------:R0:W4:Y:S02]  /*bdd0*/  SHFL.IDX PT, R8, R3, RZ, 0x1c1f ;  /* 0x001c1fff03087589 */ /* 0x00012400000e0000 */
.L_x_1936:
[----:B------:R-:W-:Y:S01]  /*bde0*/  IMAD R67, R163, R10, RZ ;  /* 0x0000000aa3437224 */ /* 0x000fe200078e02ff */
[----:B------:R-:W-:Y:S01]  /*bdf0*/  BSSY B1, `(.L_x_1591) ;  /* 0x0000050000017945 */ /* 0x000fe20003800000 */
[----:B------:R-:W-:Y:S02]  /*be00*/  CS2R R58, SRZ ;  /* 0x00000000003a7805 */ /* 0x000fe4000001ff00 */
[----:B------:R-:W-:Y:S02]  /*be10*/  CS2R R54, SRZ ;  /* 0x0000000000367805 */ /* 0x000fe4000001ff00 */
[----:B------:R-:W-:Y:S02]  /*be20*/  CS2R R50, SRZ ;  /* 0x0000000000327805 */ /* 0x000fe4000001ff00 */
[----:B------:R-:W-:Y:S02]  /*be30*/  ISETP.GE.AND P0, PT, R64, R67, PT ;  /* 0x000000434000720c */ /* 0x000fe40003f06270 */
        /* <DEDUP_REMOVED lines=10> */
[----:B------:R-:W-:Y:S01]  /*bee0*/  ULDC UR4, c[0x0][0x3f4] ;  /* 0x0000fd0000047ab9 */ /* 0x000fe20000000800 */
[----:B------:R-:W-:Y:S02]  /*bef0*/  CS2R R60, SRZ ;  /* 0x00000000003c7805 */ /* 0x000fe4000001ff00 */
[----:B------:R-:W-:Y:S02]  /*bf00*/  ISETP.GE.AND P3, PT, R171, UR4, PT ;  /* 0x00000004ab007c0c */ /* 0x000fe4000bf66270 */
[----:B------:R-:W-:Y:S02]  /*bf10*/  CS2R R58, SRZ ;  /* 0x00000000003a7805 */ /* 0x000fe4000001ff00 */
[----:B------:R-:W-:Y:S02]  /*bf20*/  ISETP.GE.AND P2, PT, R169, UR4, PT ;  /* 0x00000004a9007c0c */ /* 0x000fe4000bf46270 */
[----:B------:R-:W-:Y:S02]  /*bf30*/  ISETP.GE.AND P1, PT, R170, UR4, PT ;  /* 0x00000004aa007c0c */ /* 0x000fe4000bf26270 */
[----:B------:R-:W-:-:S02]  /*bf40*/  ISETP.GE.AND P0, PT, R168, UR4, PT ;  /* 0x00000004a8007c0c */ /* 0x000fc4000bf06270 */
[----:B------:R-:W-:-:S03]  /*bf50*/  ISETP.GE.AND P4, PT, R160, UR4, PT ;  /* 0x00000004a0007c0c */ /* 0x000fc6000bf86270 */
[C---:B------:R-:W-:Y:S01]  /*bf60*/  @!P3 IMAD.SHL.U32 R27, R171.reuse, 0x2, RZ ;  /* 0x00000002ab1bb824 */ /* 0x040fe200078e00ff */
[----:B------:R-:W-:-:S03]  /*bf70*/  @!P3 SHF.L.U64.HI R4, R171, 0x1, R228 ;  /* 0x00000001ab04b819 */ /* 0x000fc600000102e4 */
[C---:B------:R-:W-:Y:S02]  /*bf80*/  @!P2 SHF.L.U32 R21, R169.reuse, 0x1, RZ ;  /* 0x00000001a915a819 */ /* 0x040fe400000006ff */
[----:B------:R-:W-:Y:S01]  /*bf90*/  @!P1 IMAD.SHL.U32 R13, R170, 0x2, RZ ;  /* 0x00000002aa0d9824 */ /* 0x000fe200078e00ff */
[-C--:B--2---:R-:W-:Y:S02]  /*bfa0*/  @!P3 IADD3 R28, P6, R6, R27.reuse, RZ ;  /* 0x0000001b061cb210 */ /* 0x084fe40007fde0ff */
[----:B------:R-:W-:Y:S01]  /*bfb0*/  @!P2 SHF.L.U64.HI R10, R169, 0x1, R227 ;  /* 0x00000001a90aa819 */ /* 0x000fe200000102e3 */
[----:B---3--:R-:W-:Y:S01]  /*bfc0*/  @!P4 IMAD.MOV.U32 R5, RZ, RZ, R9 ;  /* 0x000000ffff05c224 */ /* 0x008fe200078e0009 */
[----:B----4-:R-:W-:Y:S01]  /*bfd0*/  @!P3 IADD3 R26, P5, R8, R27, RZ ;  /* 0x0000001b081ab210 */ /* 0x010fe20007fbe0ff */
[----:B-1----:R-:W-:Y:S01]  /*bfe0*/  @!P3 IMAD.X R29, R7, 0x1, R4, P6 ;  /* 0x00000001071db824 */ /* 0x002fe200030e0604 */
[----:B------:R-:W-:Y:S01]  /*bff0*/  @!P2 IADD3 R24, P6, R6, R21, RZ ;  /* 0x000000150618a210 */ /* 0x000fe20007fde0ff */
[----:B------:R-:W-:Y:S01]  /*c000*/  @!P4 IMAD.WIDE R34, R160, 0x2, R6 ;  /* 0x00000002a022c825 */ /* 0x000fe200078e0206 */
[----:B------:R-:W-:-:S02]  /*c010*/  @!P0 SHF.L.U32 R33, R168, 0x1, RZ ;  /* 0x00000001a8218819 */ /* 0x000fc400000006ff */
[----:B------:R-:W-:Y:S01]  /*c020*/  @!P0 SHF.L.U64.HI R38, R168, 0x1, R225 ;  /* 0x00000001a8268819 */ /* 0x000fe200000102e1 */
[----:B------:R-:W-:Y:S01]  /*c030*/  @!P3 IMAD.X R27, R9, 0x1, R4, P5 ;  /* 0x00000001091bb824 */ /* 0x000fe200028e0604 */
[----:B------:R-:W-:Y:S01]  /*c040*/  @!P2 IADD3 R20, P5, R8, R21, RZ ;  /* 0x000000150814a210 */ /* 0x000fe20007fbe0ff */
[----:B------:R-:W-:Y:S01]  /*c050*/  @!P2 IMAD.X R25, R7, 0x1, R10, P6 ;  /* 0x000000010719a824 */ /* 0x000fe200030e060a */
[----:B------:R-:W-:Y:S01]  /*c060*/  @!P1 SHF.L.U64.HI R4, R170, 0x1, R226 ;  /* 0x00000001aa049819 */ /* 0x000fe200000102e2 */
[----:B------:R1:W5:Y:S01]  /*c070*/  @!P4 LD.E.64 R60, desc[UR46][R34.64] ;  /* 0x0000002e223cc980 */ /* 0x000362000c101b00 */
[----:B------:R-:W-:Y:S01]  /*c080*/  @!P1 IADD3 R14, P6, R6, R13, RZ ;  /* 0x0000000d060e9210 */ /* 0x000fe20007fde0ff */
[----:B------:R-:W-:Y:S01]  /*c090*/  @!P2 IMAD.X R21, R9, 0x1, R10, P5 ;  /* 0x000000010915a824 */ /* 0x000fe200028e060a */
[----:B------:R-:W-:-:S03]  /*c0a0*/  ISETP.GE.AND P5, PT, R172, UR4, PT ;  /* 0x00000004ac007c0c */ /* 0x000fc6000bfa6270 */
[----:B------:R-:W-:Y:S01]  /*c0b0*/  @!P1 IMAD.X R15, R7, 0x1, R4, P6 ;  /* 0x00000001070f9824 */ /* 0x000fe200030e0604 */
[----:B------:R-:W-:-:S05]  /*c0c0*/  @!P1 IADD3 R12, P6, R8, R13, RZ ;  /* 0x0000000d080c9210 */ /* 0x000fca0007fde0ff */
[----:B------:R-:W-:Y:S01]  /*c0d0*/  @!P1 IMAD.X R13, R9, 0x1, R4, P6 ;  /* 0x00000001090d9824 */ /* 0x000fe200030e0604 */
[----:B------:R-:W-:Y:S01]  /*c0e0*/  @!P0 IADD3 R10, P6, R6, R33, RZ ;  /* 0x00000021060a8210 */ /* 0x000fe20007fde0ff */
[----:B------:R-:W-:-:S04]  /*c0f0*/  @!P4 IMAD.MOV.U32 R4, RZ, RZ, R8 ;  /* 0x000000ffff04c224 */ /* 0x000fc800078e0008 */
[----:B------:R-:W-:-:S04]  /*c100*/  @!P4 IMAD.WIDE R30, R160, 0x2, R4 ;  /* 0x00000002a01ec825 */ /* 0x000fc800078e0204 */
[----:B------:R-:W-:Y:S01]  /*c110*/  @!P0 IMAD.X R11, R7, 0x1, R38, P6 ;  /* 0x00000001070b8824 */ /* 0x000fe200030e0626 */
[----:B------:R-:W-:Y:S01]  /*c120*/  @!P0 IADD3 R4, P6, R8, R33, RZ ;  /* 0x0000002108048210 */ /* 0x000fe20007fde0ff */
[C---:B------:R-:W-:Y:S01]  /*c130*/  @!P5 IMAD.SHL.U32 R33, R172.reuse, 0x2, RZ ;  /* 0x00000002ac21d824 */ /* 0x040fe200078e00ff */
[----:B------:R1:W5:Y:S01]  /*c140*/  @!P4 LD.E.64 R58, desc[UR46][R30.64] ;  /* 0x0000002e1e3ac980 */ /* 0x000362000c101b00 */
[----:B------:R-:W-:Y:S02]  /*c150*/  @!P5 SHF.L.U64.HI R36, R172, 0x1, R224 ;  /* 0x00000001ac24d819 */ /* 0x000fe400000102e0 */
[----:B------:R-:W-:Y:S01]  /*c160*/  @!P0 IMAD.X R5, R9, 0x1, R38, P6 ;  /* 0x0000000109058824 */ /* 0x000fe200030e0626 */
[-C--:B------:R-:W-:Y:S02]  /*c170*/  @!P5 IADD3 R8, P6, R8, R33.reuse, RZ ;  /* 0x000000210808d210 */ /* 0x080fe40007fde0ff */
[----:B------:R-:W-:Y:S02]  /*c180*/  @!P5 IADD3 R6, P4, R6, R33, RZ ;  /* 0x000000210606d210 */ /* 0x000fe40007f9e0ff */
[----:B------:R-:W-:-:S02]  /*c190*/  CS2R R56, SRZ ;  /* 0x0000000000387805 */ /* 0x000fc4000001ff00 */
[----:B------:R-:W-:Y:S01]  /*c1a0*/  CS2R R54, SRZ ;  /* 0x0000000000367805 */ /* 0x000fe2000001ff00 */
[----:B------:R-:W-:Y:S01]  /*c1b0*/  @!P5 IMAD.X R9, R9, 0x1, R36, P6 ;  /* 0x000000010909d824 */ /* 0x000fe200030e0624 */
[----:B------:R-:W-:Y:S02]  /*c1c0*/  @!P5 IADD3.X R7, R7, R36, RZ, P4, !PT ;  /* 0x000000240707d210 */ /* 0x000fe400027fe4ff */
        /* <DEDUP_REMOVED lines=8> */
[----:B------:R1:W5:Y:S04]  /*c250*/  @!P3 LD.E.64 R56, desc[UR46][R28.64] ;  /* 0x0000002e1c38b980 */ /* 0x000368000c101b00 */
        /* <DEDUP_REMOVED lines=8> */
[----:B------:R1:W5:Y:S02]  /*c2e0*/  @!P5 LD.E.64 R38, desc[UR46][R8.64] ;  /* 0x0000002e0826d980 */ /* 0x000364000c101b00 */
.L_x_1592:
[----:B------:R-:W-:Y:S05]  /*c2f0*/  BSYNC B1 ;  /* 0x0000000000017941 */ /* 0x000fea0003800000 */
.L_x_1591:
[----:B-1---5:R-:W-:Y:S01]  /*c300*/  IMAD.MOV.U32 R4, RZ, RZ, R58 ;  /* 0x000000ffff047224 */ /* 0x022fe200078e003a */
[----:B------:R-:W-:Y:S01]  /*c310*/  UMOV UR4, 0xffffffff ;  /* 0xffffffff00047882 */ /* 0x000fe20000000000 */
[----:B--2---:R-:W-:Y:S01]  /*c320*/  IMAD.MOV.U32 R6, RZ, RZ, R54 ;  /* 0x000000ffff067224 */ /* 0x004fe200078e0036 */
[----:B------:R-:W-:Y:S01]  /*c330*/  CS2R R30, SRZ ;  /* 0x00000000001e7805 */ /* 0x000fe2000001ff00 */
[----:B------:R-:W-:Y:S01]  /*c340*/  IMAD.MOV.U32 R7, RZ, RZ, R55 ;  /* 0x000000ffff077224 */ /* 0x000fe200078e0037 */
[----:B------:R-:W-:Y:S01]  /*c350*/  PRMT R88, R4, 0x7610, R88 ;  /* 0x0000761004587816 */ /* 0x000fe20000000058 */
[----:B------:R-:W-:Y:S02]  /*c360*/  IMAD.MOV.U32 R5, RZ, RZ, R59 ;  /* 0x000000ffff057224 */ /* 0x000fe400078e003b */
[----:B------:R-:W-:Y:S01]  /*c370*/  IMAD.MOV.U32 R4, RZ, RZ, R50 ;  /* 0x000000ffff047224 */ /* 0x000fe200078e0032 */
[----:B------:R-:W-:Y:S01]  /*c380*/  PRMT R83, R6, 0x5410, R7 ;  /* 0x0000541006537816 */ /* 0x000fe20000000007 */
[----:B------:R-:W-:Y:S01]  /*c390*/  IMAD.MOV.U32 R6, RZ, RZ, R46 ;  /* 0x000000ffff067224 */ /* 0x000fe200078e002e */
[----:B------:R-:W-:Y:S01]  /*c3a0*/  PRMT R87, R87, 0x5410, R5 ;  /* 0x0000541057577816 */ /* 0x000fe20000000005 */
[----:B------:R-:W-:Y:S01]  /*c3b0*/  IMAD.MOV.U32 R7, RZ, RZ, R47 ;  /* 0x000000ffff077224 */ /* 0x000fe200078e002f */
[----:B------:R-:W-:-:S04]  /*c3c0*/  MOV R5, R51 ;  /* 0x0000003300057202 */ /* 0x000fc80000000f00 */
[----:B------:R-:W-:Y:S01]  /*c3d0*/  PRMT R79, R4, 0x5410, R5 ;  /* 0x00005410044f7816 */ /* 0x000fe20000000005 */
[----:B------:R-:W-:Y:S01]  /*c3e0*/  IMAD.MOV.U32 R4, RZ, RZ, R42 ;  /* 0x000000ffff047224 */ /* 0x000fe200078e002a */
[----:B------:R-:W-:Y:S01]  /*c3f0*/  PRMT R75, R6, 0x5410, R7 ;  /* 0x00005410064b7816 */ /* 0x000fe20000000007 */
[----:B------:R-:W-:Y:S02]  /*c400*/  IMAD.MOV.U32 R5, RZ, RZ, R43 ;  /* 0x000000ffff057224 */ /* 0x000fe400078e002b */
[----:B------:R-:W-:Y:S02]  /*c410*/  IMAD.MOV.U32 R6, RZ, RZ, R38 ;  /* 0x000000ffff067224 */ /* 0x000fe400078e0026 */
        /* <DEDUP_REMOVED lines=8> */
[----:B------:R-:W-:Y:S01]  /*c4a0*/  PRMT R87, R5, 0x7610, R87 ;  /* 0x0000761005577816 */ /* 0x000fe20000000057 */
        /* <DEDUP_REMOVED lines=8> */
[----:B------:R-:W-:Y:S02]  /*c530*/  IMAD.MOV.U32 R5, RZ, RZ, R45 ;  /* 0x000000ffff057224 */ /* 0x000fe400078e002d */
[----:B------:R-:W-:Y:S02]  /*c540*/  IMAD.MOV.U32 R6, RZ, RZ, R36 ;  /* 0x000000ffff067224 */ /* 0x000fe400078e0024 */
[----:B------:R-:W-:Y:S01]  /*c550*/  IMAD.MOV.U32 R7, RZ, RZ, R37 ;  /* 0x000000ffff077224 */ /* 0x000fe200078e0025 */
[----:B------:R-:W-:-:S04]  /*c560*/  PRMT R70, R5, 0x5410, R4 ;  /* 0x0000541005467816 */ /* 0x000fc80000000004 */
[----:B------:R-:W-:Y:S01]  /*c570*/  PRMT R66, R7, 0x5410, R6 ;  /* 0x0000541007427816 */ /* 0x000fe20000000006 */
[----:B------:R-:W-:Y:S06]  /*c580*/  BRA.DIV UR4, `(.L_x_1593) ;  /* 0x000001fe04047947 */ /* 0x000fec000b800000 */
[----:B0-----:R-:W0:Y:S04]  /*c590*/  SHFL.IDX PT, R0, R0, 0x1, 0x1c1f ;  /* 0x003c1f0000007f89 */ /* 0x001e2800000e0000 */
[----:B------:R1:W2:Y:S04]  /*c5a0*/  SHFL.IDX PT, R65, R32, 0x1, 0x1c1f ;  /* 0x003c1f0020417f89 */ /* 0x0002a800000e0000 */
[----:B------:R-:W0:Y:S04]  /*c5b0*/  SHFL.IDX PT, R63, R63, 0x1, 0x1c1f ;  /* 0x003c1f003f3f7f89 */ /* 0x000e2800000e0000 */
[----:B------:R1:W0:Y:S02]  /*c5c0*/  SHFL.IDX PT, R62, R3, 0x1, 0x1c1f ;  /* 0x003c1f00033e7f89 */ /* 0x00022400000e0000 */
.L_x_1942:
[----:B------:R-:W-:Y:S01]  /*c5d0*/  VIADD R64, R64, 0x40 ;  /* 0x0000004040407836 */ /* 0x000fe20000000000 */
[----:B-1----:R-:W-:Y:S01]  /*c5e0*/  LOP3.LUT R3, R175, 0x18, R18, 0xf8, !PT ;  /* 0x00000018af037812 */ /* 0x002fe200078ef812 */
[----:B------:R-:W-:Y:S01]  /*c5f0*/  BSSY B1, `(.L_x_1594) ;  /* 0x0000055000017945 */ /* 0x000fe20003800000 */
[----:B------:R-:W-:Y:S02]  /*c600*/  LOP3.LUT P0, RZ, R229, 0x4, RZ, 0xc0, !PT ;  /* 0x00000004e5ff7812 */ /* 0x000fe4000780c0ff */
[----:B------:R-:W-:Y:S02]  /*c610*/  CS2R R32, SRZ ;  /* 0x0000000000207805 */ /* 0x000fe4000001ff00 */
[----:B------:R-:W-:Y:S02]  /*c620*/  ISETP.GE.AND P1, PT, R64, R67, PT ;  /* 0x000000434000720c */ /* 0x000fe40003f26270 */
[----:B------:R-:W-:Y:S02]  /*c630*/  CS2R R26, SRZ ;  /* 0x00000000001a7805 */ /* 0x000fe4000001ff00 */
[----:B------:R-:W-:-:S02]  /*c640*/  LOP3.LUT R4, R3, R176, RZ, 0x3c, !PT ;  /* 0x000000b003047212 */ /* 0x000fc400078e3cff */
[----:B------:R-:W-:Y:S02]  /*c650*/  CS2R R20, SRZ ;  /* 0x0000000000147805 */ /* 0x000fe4000001ff00 */
[----:B------:R-:W-:Y:S02]  /*c660*/  CS2R R12, SRZ ;  /* 0x00000000000c7805 */ /* 0x000fe4000001ff00 */
[----:B---34-:R-:W-:Y:S02]  /*c670*/  CS2R R8, SRZ ;  /* 0x0000000000087805 */ /* 0x018fe4000001ff00 */
[----:B------:R-:W-:Y:S01]  /*c680*/  CS2R R40, SRZ ;  /* 0x0000000000287805 */ /* 0x000fe2000001ff00 */
[----:B------:R-:W-:Y:S01]  /*c690*/  IMAD.IADD R3, R177, 0x1, R4 ;  /* 0x00000001b1037824 */ /* 0x000fe200078e0204 */
[----:B------:R-:W-:Y:S02]  /*c6a0*/  CS2R R34, SRZ ;  /* 0x0000000000227805 */ /* 0x000fe4000001ff00 */
[----:B------:R-:W-:-:S02]  /*c6b0*/  CS2R R28, SRZ ;  /* 0x00000000001c7805 */ /* 0x000fc4000001ff00 */
[----:B------:R-:W-:Y:S02]  /*c6c0*/  CS2R R24, SRZ ;  /* 0x0000000000187805 */ /* 0x000fe4000001ff00 */
[----:B------:R-:W-:Y:S02]  /*c6d0*/  CS2R R14, SRZ ;  /* 0x00000000000e7805 */ /* 0x000fe4000001ff00 */
[----:B------:R-:W-:Y:S02]  /*c6e0*/  LEA R3, R3, R2, 0x1 ;  /* 0x0000000203037211 */ /* 0x000fe400078e08ff */
        /* <DEDUP_REMOVED lines=8> */
[----:B------:R-:W-:-:S05]  /*c770*/  ISETP.GE.AND P1, PT, R168, UR4, PT ;  /* 0x00000004a8007c0c */ /* 0x000fca000bf26270 */
[C---:B------:R-:W-:Y:S01]  /*c780*/  @!P4 IMAD.SHL.U32 R24, R171.reuse, 0x2, RZ ;  /* 0x00000002ab18c824 */ /* 0x040fe200078e00ff */
[----:B------:R-:W-:-:S03]  /*c790*/  @!P4 SHF.L.U64.HI R4, R171, 0x1, R228 ;  /* 0x00000001ab04c819 */ /* 0x000fc600000102e4 */
[C---:B------:R-:W-:Y:S01]  /*c7a0*/  @!P3 IMAD.SHL.U32 R14, R169.reuse, 0x2, RZ ;  /* 0x00000002a90eb824 */ /* 0x040fe200078e00ff */
[----:B------:R-:W-:Y:S01]  /*c7b0*/  @!P3 SHF.L.U64.HI R5, R169, 0x1, R227 ;  /* 0x00000001a905b819 */ /* 0x000fe200000102e3 */
[----:B------:R-:W-:Y:S01]  /*c7c0*/  @!P2 IMAD.SHL.U32 R10, R170, 0x2, RZ ;  /* 0x00000002aa0aa824 */ /* 0x000fe200078e00ff */
[CC--:B--2---:R-:W-:Y:S02]  /*c7d0*/  @!P4 IADD3 R26, P5, R65.reuse, R24.reuse, RZ ;  /* 0x00000018411ac210 */ /* 0x0c4fe40007fbe0ff */
[----:B0-----:R-:W-:Y:S02]  /*c7e0*/  @!P4 IADD3 R24, P6, R62, R24, RZ ;  /* 0x000000183e18c210 */ /* 0x001fe40007fde0ff */
[----:B------:R-:W-:Y:S01]  /*c7f0*/  @!P2 SHF.L.U64.HI R6, R170, 0x1, R226 ;  /* 0x00000001aa06a819 */ /* 0x000fe200000102e2 */
[--C-:B------:R-:W-:Y:S01]  /*c800*/  @!P4 IMAD.X R27, R0, 0x1, R4.reuse, P5 ;  /* 0x00000001001bc824 */ /* 0x100fe200028e0604 */
[-C--:B------:R-:W-:Y:S01]  /*c810*/  @!P3 IADD3 R20, P5, R65, R14.reuse, RZ ;  /* 0x0000000e4114b210 */ /* 0x080fe20007fbe0ff */
[----:B------:R-:W-:Y:S01]  /*c820*/  @!P4 IMAD.X R25, R63, 0x1, R4, P6 ;  /* 0x000000013f19c824 */ /* 0x000fe200030e0604 */
[----:B------:R-:W-:-:S02]  /*c830*/  @!P3 IADD3 R14, P6, R62, R14, RZ ;  /* 0x0000000e3e0eb210 */ /* 0x000fc40007fde0ff */
[----:B------:R-:W-:Y:S01]  /*c840*/  @!P1 SHF.L.U32 R4, R168, 0x1, RZ ;  /* 0x00000001a8049819 */ /* 0x000fe200000006ff */
[--C-:B------:R-:W-:Y:S01]  /*c850*/  @!P3 IMAD.X R21, R0, 0x1, R5.reuse, P5 ;  /* 0x000000010015b824 */ /* 0x100fe200028e0605 */
[-C--:B------:R-:W-:Y:S01]  /*c860*/  @!P2 IADD3 R12, P5, R65, R10.reuse, RZ ;  /* 0x0000000a410ca210 */ /* 0x080fe20007fbe0ff */
[----:B------:R-:W-:Y:S01]  /*c870*/  @!P3 IMAD.X R15, R63, 0x1, R5, P6 ;  /* 0x000000013f0fb824 */ /* 0x000fe200030e0605 */
[----:B------:R-:W-:Y:S02]  /*c880*/  @!P1 SHF.L.U64.HI R7, R168, 0x1, R225 ;  /* 0x00000001a8079819 */ /* 0x000fe400000102e1 */
[----:B------:R-:W-:Y:S01]  /*c890*/  @!P2 IADD3 R10, P6, R62, R10, RZ ;  /* 0x0000000a3e0aa210 */ /* 0x000fe20007fde0ff */
[----:B------:R-:W-:Y:S01]  /*c8a0*/  @!P2 IMAD.X R13, R0, 0x1, R6, P5 ;  /* 0x00000001000da824 */ /* 0x000fe200028e0606 */
[----:B------:R-:W-:-:S03]  /*c8b0*/  @!P1 IADD3 R8, P5, R65, R4, RZ ;  /* 0x0000000441089210 */ /* 0x000fc60007fbe0ff */
[----:B------:R-:W-:Y:S01]  /*c8c0*/  @!P2 IMAD.X R11, R63, 0x1, R6, P6 ;  /* 0x000000013f0ba824 */ /* 0x000fe200030e0606 */
[----:B------:R-:W-:Y:S01]  /*c8d0*/  ISETP.GE.AND P6, PT, R160, UR4, PT ;  /* 0x00000004a0007c0c */ /* 0x000fe2000bfc6270 */
[----:B------:R-:W-:Y:S01]  /*c8e0*/  @!P1 IMAD.X R9, R0, 0x1, R7, P5 ;  /* 0x0000000100099824 */ /* 0x000fe200028e0607 */
[----:B------:R-:W-:-:S05]  /*c8f0*/  @!P1 IADD3 R4, P5, R62, R4, RZ ;  /* 0x000000043e049210 */ /* 0x000fca0007fbe0ff */
[----:B------:R-:W-:Y:S01]  /*c900*/  @!P1 IMAD.X R5, R63, 0x1, R7, P5 ;  /* 0x000000013f059824 */ /* 0x000fe200028e0607 */
[----:B------:R-:W-:-:S05]  /*c910*/  ISETP.GE.AND P5, PT, R172, UR4, PT ;  /* 0x00000004ac007c0c */ /* 0x000fca000bfa6270 */
[----:B------:R-:W-:Y:S01]  /*c920*/  @!P6 MOV R29, R0 ;  /* 0x00000000001de202 */ /* 0x000fe20000000f00 */
[----:B------:R-:W-:Y:S02]  /*c930*/  @!P6 IMAD.MOV.U32 R28, RZ, RZ, R65 ;  /* 0x000000ffff1ce224 */ /* 0x000fe400078e0041 */
[----:B------:R-:W-:Y:S02]  /*c940*/  @!P6 IMAD.MOV.U32 R6, RZ, RZ, R62 ;  /* 0x000000ffff06e224 */ /* 0x000fe400078e003e */
[----:B------:R-:W-:Y:S02]  /*c950*/  @!P6 IMAD.MOV.U32 R7, RZ, RZ, R63 ;  /* 0x000000ffff07e224 */ /* 0x000fe400078e003f */
[----:B------:R-:W-:-:S04]  /*c960*/  @!P6 IMAD.WIDE R28, R160, 0x2, R28 ;  /* 0x00000002a01ce825 */ /* 0x000fc800078e021c */
[----:B------:R-:W-:Y:S01]  /*c970*/  @!P6 IMAD.WIDE R6, R160, 0x2, R6 ;  /* 0x00000002a006e825 */ /* 0x000fe200078e0206 */
[----:B------:R0:W5:Y:S03]  /*c980*/  @!P6 LD.E.64 R40, desc[UR46][R28.64] ;  /* 0x0000002e1c28e980 */ /* 0x000166000c101b00 */
[C---:B------:R-:W-:Y:S01]  /*c990*/  @!P5 IMAD.SHL.U32 R33, R172.reuse, 0x2, RZ ;  /* 0x00000002ac21d824 */ /* 0x040fe200078e00ff */
[----:B------:R1:W5:Y:S01]  /*c9a0*/  @!P6 LD.E.64 R30, desc[UR46][R6.64] ;  /* 0x0000002e061ee980 */ /* 0x000362000c101b00 */
[----:B------:R-:W-:Y:S02]  /*c9b0*/  @!P5 SHF.L.U64.HI R32, R172, 0x1, R224 ;  /* 0x00000001ac20d819 */ /* 0x000fe400000102e0 */
[----:B------:R-:W-:Y:S02]  /*c9c0*/  CS2R R34, SRZ ;  /* 0x0000000000227805 */ /* 0x000fe4000001ff00 */
[----:B0-----:R-:W-:-:S04]  /*c9d0*/  CS2R R28, SRZ ;  /* 0x00000000001c7805 */ /* 0x001fc8000001ff00 */
[----:B------:R0:W5:Y:S01]  /*c9e0*/  @!P4 LD.E.64 R34, desc[UR46][R26.64] ;  /* 0x0000002e1a22c980 */ /* 0x000162000c101b00 */
[----:B-1----:R-:W-:-:S03]  /*c9f0*/  @!P5 IADD3 R6, P6, R65, R33, RZ ;  /* 0x000000214106d210 */ /* 0x002fc60007fde0ff */
[----:B------:R1:W5:Y:S02]  /*ca00*/  @!P3 LD.E.64 R28, desc[UR46][R20.64] ;  /* 0x0000002e141cb980 */ /* 0x000364000c101b00 */
[----:B------:R-:W-:Y:S01]  /*ca10*/  @!P5 IMAD.X R7, R0, 0x1, R32, P6 ;  /* 0x000000010007d824 */ /* 0x000fe200030e0620 */
[----:B------:R-:W-:Y:S02]  /*ca20*/  @!P5 IADD3 R62, P6, R62, R33, RZ ;  /* 0x000000213e3ed210 */ /* 0x000fe40007fde0ff */
[----:B0-----:R-:W-:-:S03]  /*ca30*/  CS2R R26, SRZ ;  /* 0x00000000001a7805 */ /* 0x001fc6000001ff00 */
[----:B------:R-:W-:Y:S01]  /*ca40*/  @!P5 IMAD.X R63, R63, 0x1, R32, P6 ;  /* 0x000000013f3fd824 */ /* 0x000fe200030e0620 */
[----:B------:R-:W-:Y:S02]  /*ca50*/  CS2R R32, SRZ ;  /* 0x0000000000207805 */ /* 0x000fe4000001ff00 */
[----:B-1----:R-:W-:Y:S01]  /*ca60*/  CS2R R20, SRZ ;  /* 0x0000000000147805 */ /* 0x002fe2000001ff00 */
[----:B------:R0:W5:Y:S04]  /*ca70*/  @!P3 LD.E.64 R26, desc[UR46][R14.64] ;  /* 0x0000002e0e1ab980 */ /* 0x000168000c101b00 */
[----:B------:R1:W5:Y:S04]  /*ca80*/  @!P4 LD.E.64 R32, desc[UR46][R24.64] ;  /* 0x0000002e1820c980 */ /* 0x000368000c101b00 */
[----:B------:R2:W5:Y:S01]  /*ca90*/  @!P2 LD.E.64 R20, desc[UR46][R10.64] ;  /* 0x0000002e0a14a980 */ /* 0x000562000c101b00 */
[----:B0-----:R-:W-:-:S02]  /*caa0*/  CS2R R14, SRZ ;  /* 0x00000000000e7805 */ /* 0x001fc4000001ff00 */
[----:B-1----:R-:W-:-:S04]  /*cab0*/  CS2R R24, SRZ ;  /* 0x0000000000187805 */ /* 0x002fc8000001ff00 */
[----:B------:R0:W5:Y:S01]  /*cac0*/  @!P1 LD.E.64 R14, desc[UR46][R8.64] ;  /* 0x0000002e080e9980 */ /* 0x000162000c101b00 */
[----:B--2---:R-:W-:-:S03]  /*cad0*/  CS2R R10, SRZ ;  /* 0x00000000000a7805 */ /* 0x004fc6000001ff00 */
[----:B------:R1:W5:Y:S04]  /*cae0*/  @!P2 LD.E.64 R24, desc[UR46][R12.64] ;  /* 0x0000002e0c18a980 */ /* 0x000368000c101b00 */
[----:B------:R3:W5:Y:S01]  /*caf0*/  @!P5 LD.E.64 R10, desc[UR46][R6.64] ;  /* 0x0000002e060ad980 */ /* 0x000762000c101b00 */
[----:B0-----:R-:W-:Y:S02]  /*cb00*/  CS2R R8, SRZ ;  /* 0x0000000000087805 */ /* 0x001fe4000001ff00 */
[----:B-1----:R-:W-:-:S04]  /*cb10*/  CS2R R12, SRZ ;  /* 0x00000000000c7805 */ /* 0x002fc8000001ff00 */
[----:B------:R3:W5:Y:S04]  /*cb20*/  @!P5 LD.E.64 R8, desc[UR46][R62.64] ;  /* 0x0000002e3e08d980 */ /* 0x000768000c101b00 */
[----:B------:R3:W5:Y:S02]  /*cb30*/  @!P1 LD.E.64 R12, desc[UR46][R4.64] ;  /* 0x0000002e040c9980 */ /* 0x000764000c101b00 */
.L_x_1595:
[----:B------:R-:W-:Y:S05]  /*cb40*/  BSYNC B1 ;  /* 0x0000000000017941 */ /* 0x000fea0003800000 */
.L_x_1594:
[----:B---3-5:R-:W-:Y:S01]  /*cb50*/  IMAD.MOV.U32 R5, RZ, RZ, R30 ;  /* 0x000000ffff057224 */ /* 0x028fe200078e001e */
[----:B------:R-:W-:Y:S01]  /*cb60*/  LEA.HI R4, R188, R188, RZ, 0x1 ;  /* 0x000000bcbc047211 */ /* 0x000fe200078f08ff */
[C---:B------:R-:W-:Y:S01]  /*cb70*/  VIADD R6, R3.reuse, 0xc400 ;  /* 0x0000c40003067836 */ /* 0x040fe20000000000 */
[----:B0-----:R-:W-:Y:S01]  /*cb80*/  IADD3 R0, R3, 0xc440, RZ ;  /* 0x0000c44003007810 */ /* 0x001fe20007ffe0ff */
[----:B------:R-:W-:Y:S01]  /*cb90*/  IMAD.MOV.U32 R7, RZ, RZ, R32 ;  /* 0x000000ffff077224 */ /* 0x000fe200078e0020 */
[----:B------:R-:W-:Y:S01]  /*cba0*/  PRMT R85, R5, 0x7610, R85 ;  /* 0x0000761005557816 */ /* 0x000fe20000000055 */
[----:B------:R-:W-:Y:S01]  /*cbb0*/  @P0 VIADD R0, R6, 0xffffffc0 ;  /* 0xffffffc006000836 */ /* 0x000fe20000000000 */
[----:B------:R-:W-:Y:S01]  /*cbc0*/  LOP3.LUT R5, R4, 0xfffffffe, RZ, 0xc0, !PT ;  /* 0xfffffffe04057812 */ /* 0x000fe200078ec0ff */
[----:B------:R-:W-:Y:S01]  /*cbd0*/  IMAD.MOV.U32 R6, RZ, RZ, R31 ;  /* 0x000000ffff067224 */ /* 0x000fe200078e001f */
[----:B------:R-:W-:Y:S01]  /*cbe0*/  MOV R4, R26 ;  /* 0x0000001a00047202 */ /* 0x000fe20000000f00 */
[----:B------:R-:W-:Y:S01]  /*cbf0*/  IMAD.MOV.U32 R62, RZ, RZ, R33 ;  /* 0x000000ffff3e7224 */ /* 0x000fe200078e0021 */
[----:B------:R-:W-:Y:S01]  /*cc00*/  VIADDMNMX R67, R67, -R178, 0x80, PT ;  /* 0x0000008043437446 */ /* 0x000fe200038009b2 */
[----:B------:R-:W-:Y:S01]  /*cc10*/  IMAD.IADD R5, R188, 0x1, -R5 ;  /* 0x00000001bc057824 */ /* 0x000fe200078e0a05 */
[----:B------:R-:W-:Y:S01]  /*cc20*/  PRMT R85, R85, 0x5410, R6 ;  /* 0x0000541055557816 */ /* 0x000fe20000000006 */
[----:B------:R-:W-:Y:S01]  /*cc30*/  IMAD.MOV.U32 R6, RZ, RZ, R27 ;  /* 0x000000ffff067224 */ /* 0x000fe200078e001b */
[----:B------:R-:W-:Y:S01]  /*cc40*/  PRMT R81, R7, 0x5410, R62 ;  /* 0x0000541007517816 */ /* 0x000fe2000000003e */
[----:B------:R-:W-:Y:S01]  /*cc50*/  IMAD.MOV.U32 R7, RZ, RZ, R20 ;  /* 0x000000ffff077224 */ /* 0x000fe200078e0014 */
[----:B------:R-:W-:Y:S01]  /*cc60*/  SHF.L.U32 R5, R5, 0x1f, RZ ;  /* 0x0000001f05057819 */ /* 0x000fe200000006ff */
[----:B------:R-:W-:Y:S01]  /*cc70*/  IMAD.MOV.U32 R62, RZ, RZ, R8 ;  /* 0x000000ffff3e7224 */ /* 0x000fe200078e0008 */
[----:B------:R-:W-:Y:S01]  /*cc80*/  PRMT R77, R4, 0x5410, R6 ;  /* 0x00005410044d7816 */ /* 0x000fe20000000006 */
[----:B------:R-:W-:Y:S01]  /*cc90*/  IMAD.MOV.U32 R6, RZ, RZ, R12 ;  /* 0x000000ffff067224 */ /* 0x000fe200078e000c */
[----:B------:R-:W0:Y:S01]  /*cca0*/  SYNCS.PHASECHK.TRANS64.TRYWAIT P0, [R2+URZ+0x2a800], R5 ;  /* 0x02a80005020075a7 */ /* 0x000e22000800017f */
[----:B------:R-:W-:Y:S01]  /*ccb0*/  PRMT R73, R73, 0x5410, R7 ;  /* 0x0000541049497816 */ /* 0x000fe20000000007 */
[----:B------:R-:W-:Y:S01]  /*ccc0*/  IMAD.MOV.U32 R7, RZ, RZ, R13 ;  /* 0x000000ffff077224 */ /* 0x000fe200078e000d */
[----:B------:R-:W-:Y:S01]  /*ccd0*/  PRMT R62, R62, 0x5410, R62 ;  /* 0x000054103e3e7816 */ /* 0x000fe2000000003e */
[----:B------:R-:W-:Y:S01]  /*cce0*/  IMAD.MOV.U32 R4, RZ, RZ, R21 ;  /* 0x000000ffff047224 */ /* 0x000fe200078e0015 */
[----:B------:R-:W-:Y:S01]  /*ccf0*/  BSSY B1, `(.L_x_1596) ;  /* 0x0000019000017945 */ /* 0x000fe20003800000 */
[----:B------:R-:W-:Y:S01]  /*cd00*/  IMAD.MOV.U32 R63, RZ, RZ, R34 ;  /* 0x000000ffff3f7224 */ /* 0x000fe200078e0022 */
        /* <DEDUP_REMOVED lines=10> */
[----:B------:R-:W-:Y:S01]  /*cdb0*/  IMAD.MOV.U32 R7, RZ, RZ, R29 ;  /* 0x000000ffff077224 */ /* 0x000fe200078e001d */
[----:B------:R-:W-:Y:S01]  /*cdc0*/  ISETP.GE.AND P1, PT, R162, R67, PT ;  /* 0x00000043a200720c */ /* 0x000fe20003f26270 */
[----:B------:R-:W-:-:S03]  /*cdd0*/  IMAD.MOV.U32 R4, RZ, RZ, R35 ;  /* 0x000000ffff047224 */ /* 0x000fc600078e0023 */
[----:B------:R-:W-:Y:S01]  /*cde0*/  PRMT R78, R6, 0x5410, R7 ;  /* 0x00005410064e7816 */ /* 0x000fe20000000007 */
[----:B------:R-:W-:Y:S01]  /*cdf0*/  IMAD.MOV.U32 R6, RZ, RZ, R25 ;  /* 0x000000ffff067224 */ /* 0x000fe200078e0019 */
[----:B------:R-:W-:Y:S01]  /*ce00*/  PRMT R82, R82, 0x5410, R4 ;  /* 0x0000541052527816 */ /* 0x000fe20000000004 */
[----:B------:R-:W-:Y:S01]  /*ce10*/  IMAD.MOV.U32 R7, RZ, RZ, R14 ;  /* 0x000000ffff077224 */ /* 0x000fe200078e000e */
[----:B------:R-:W-:-:S04]  /*ce20*/  MOV R4, R24 ;  /* 0x0000001800047202 */ /* 0x000fc80000000f00 */
[----:B------:R-:W-:Y:S01]  /*ce30*/  PRMT R74, R4, 0x5410, R6 ;  /* 0x00005410044a7816 */ /* 0x000fe20000000006 */
[----:B------:R-:W-:Y:S01]  /*ce40*/  IMAD.MOV.U32 R4, RZ, RZ, R10 ;  /* 0x000000ffff047224 */ /* 0x000fe200078e000a */
[----:B--2---:R-:W-:Y:S01]  /*ce50*/  PRMT R65, R7, 0x5410, R63 ;  /* 0x0000541007417816 */ /* 0x004fe2000000003f */
[----:B------:R-:W-:Y:S01]  /*ce60*/  IMAD.MOV.U32 R6, RZ, RZ, R11 ;  /* 0x000000ffff067224 */ /* 0x000fe200078e000b */
[----:B0-----:R-:W-:Y:S06]  /*ce70*/  @!P0 BRA `(.L_x_1597) ;  /* 0x000001f4003c8947 */ /* 0x001fec0003800000 */
.L_x_1943:
[----:B------:R-:W-:Y:S05]  /*ce80*/  BSYNC B1 ;  /* 0x0000000000017941 */ /* 0x000fea0003800000 */
.L_x_1596:
        /* <DEDUP_REMOVED lines=13> */
[----:B------:R-:W-:Y:S01]  /*cf60*/  SHF.R.U32.HI R91, RZ, 0x10, R61 ;  /* 0x00000010ff5b7819 */ /* 0x000fe2000001163d */
[--C-:B------:R-:W-:Y:S01]  /*cf70*/  HADD2.F32 R90, -RZ, R88.reuse.H1_H1 ;  /* 0x30000058ff5a7230 */ /* 0x100fe20000004100 */
[----:B------:R-:W-:Y:S01]  /*cf80*/  SHF.R.U32.HI R93, RZ, 0x10, R59 ;  /* 0x00000010ff5d7819 */ /* 0x000fe2000001163b */
[----:B------:R-:W-:Y:S01]  /*cf90*/  HADD2.F32 R92, -RZ, R88.H0_H0 ;  /* 0x20000058ff5c7230 */ /* 0x000fe20000004100 */
[----:B------:R-:W-:Y:S01]  /*cfa0*/  SHF.R.U64 R60, R60, 0x10, R61 ;  /* 0x000000103c3c7819 */ /* 0x000fe2000000123d */
[----:B------:R-:W-:Y:S01]  /*cfb0*/  HADD2.F32 R91, -RZ, R91.H0_H0 ;  /* 0x2000005bff5b7230 */ /* 0x000fe20000004100 */
[----:B------:R-:W-:Y:S01]  /*cfc0*/  SHF.R.U64 R58, R58, 0x10, R59 ;  /* 0x000000103a3a7819 */ /* 0x000fe2000000123b */
[----:B------:R-:W-:Y:S02]  /*cfd0*/  HADD2.F32 R93, -RZ, R93.H0_H0 ;  /* 0x2000005dff5d7230 */ /* 0x000fe40000004100 */
[----:B------:R-:W-:-:S02]  /*cfe0*/  HADD2.F32 R60, -RZ, R60.H0_H0 ;  /* 0x2000003cff3c7230 */ /* 0x000fc40000004100 */
[----:B------:R-:W-:Y:S02]  /*cff0*/  HADD2.F32 R58, -RZ, R58.H0_H0 ;  /* 0x2000003aff3a7230 */ /* 0x000fe40000004100 */
[--C-:B0-----:R-:W-:Y:S02]  /*d000*/  HADD2.F32 R89, -RZ, R7.reuse.H1_H1 ;  /* 0x30000007ff597230 */ /* 0x101fe40000004100 */
[----:B------:R-:W-:Y:S02]  /*d010*/  HADD2.F32 R88, -RZ, R7.H0_H0 ;  /* 0x20000007ff587230 */ /* 0x000fe40000004100 */
[--C-:B------:R-:W-:Y:S02]  /*d020*/  HADD2.F32 R61, -RZ, R4.reuse.H1_H1 ;  /* 0x30000004ff3d7230 */ /* 0x100fe40000004100 */
[C---:B------:R-:W-:Y:S01]  /*d030*/  FMUL.FTZ R95, R89.reuse, R93 ;  /* 0x0000005d595f7220 */ /* 0x040fe20000410000 */
[----:B------:R-:W-:Y:S01]  /*d040*/  FMUL.FTZ R96, R89, R91 ;  /* 0x0000005b59607220 */ /* 0x000fe20000410000 */
[----:B------:R-:W-:-:S02]  /*d050*/  HADD2.F32 R59, -RZ, R4.H0_H0 ;  /* 0x20000004ff3b7230 */ /* 0x000fc40000004100 */
[C---:B------:R-:W-:Y:S01]  /*d060*/  FFMA.FTZ R95, R88.reuse, R91, -R95 ;  /* 0x0000005b585f7223 */ /* 0x040fe2000001085f */
[----:B------:R-:W-:Y:S01]  /*d070*/  FFMA.FTZ R96, R88, R93, R96 ;  /* 0x0000005d58607223 */ /* 0x000fe20000010060 */
[C---:B------:R-:W-:Y:S01]  /*d080*/  FMUL.FTZ R94, R61.reuse, R92 ;  /* 0x0000005c3d5e7220 */ /* 0x040fe20000410000 */
[-C--:B------:R-:W-:Y:S01]  /*d090*/  FMUL.FTZ R88, R61, R90.reuse ;  /* 0x0000005a3d587220 */ /* 0x080fe20000410000 */
[--C-:B------:R-:W-:Y:S02]  /*d0a0*/  HADD2.F32 R7, -RZ, R6.reuse.H0_H0 ;  /* 0x20000006ff077230 */ /* 0x100fe40000004100 */
[----:B------:R-:W-:Y:S02]  /*d0b0*/  HADD2.F32 R4, -RZ, R5.H0_H0 ;  /* 0x20000005ff047230 */ /* 0x000fe40000004100 */
[C---:B------:R-:W-:Y:S01]  /*d0c0*/  FFMA.FTZ R94, R59.reuse, R90, -R94 ;  /* 0x0000005a3b5e7223 */ /* 0x040fe2000001085e */
[----:B------:R-:W-:Y:S02]  /*d0d0*/  HADD2.F32 R61, -RZ, R87.H1_H1 ;  /* 0x30000057ff3d7230 */ /* 0x000fe40000004100 */
[----:B------:R-:W-:Y:S01]  /*d0e0*/  FFMA.FTZ R59, R59, R92, R88 ;  /* 0x0000005c3b3b7223 */ /* 0x000fe20000010058 */
[----:B------:R-:W-:-:S02]  /*d0f0*/  HADD2.F32 R6, -RZ, R6.H1_H1 ;  /* 0x30000006ff067230 */ /* 0x000fc40000004100 */
[----:B------:R-:W-:Y:S02]  /*d100*/  HADD2.F32 R5, -RZ, R5.H1_H1 ;  /* 0x30000005ff057230 */ /* 0x000fe40000004100 */
[----:B------:R-:W-:Y:S02]  /*d110*/  HADD2.F32 R87, -RZ, R87.H0_H0 ;  /* 0x20000057ff577230 */ /* 0x000fe40000004100 */
[C---:B------:R-:W-:Y:S01]  /*d120*/  FMUL.FTZ R88, R6.reuse, R61 ;  /* 0x0000003d06587220 */ /* 0x040fe20000410000 */
[C---:B------:R-:W-:Y:S01]  /*d130*/  FMUL.FTZ R89, R5.reuse, R58 ;  /* 0x0000003a05597220 */ /* 0x040fe20000410000 */
[-C--:B------:R-:W-:Y:S01]  /*d140*/  FMUL.FTZ R91, R5, R60.reuse ;  /* 0x0000003c055b7220 */ /* 0x080fe20000410000 */
[-C--:B------:R-:W-:Y:S01]  /*d150*/  FMUL.FTZ R90, R6, R87.reuse ;  /* 0x00000057065a7220 */ /* 0x080fe20000410000 */
[C---:B------:R-:W-:Y:S01]  /*d160*/  FFMA.FTZ R6, R7.reuse, R87, -R88 ;  /* 0x0000005707067223 */ /* 0x040fe20000010858 */
[C---:B------:R-:W-:Y:S01]  /*d170*/  FFMA.FTZ R5, R4.reuse, R60, -R89 ;  /* 0x0000003c04057223 */ /* 0x040fe20000010859 */
[----:B------:R-:W-:Y:S01]  /*d180*/  FFMA.FTZ R58, R4, R58, R91 ;  /* 0x0000003a043a7223 */ /* 0x000fe2000001005b */
[----:B------:R-:W-:Y:S01]  /*d190*/  FFMA.FTZ R61, R7, R61, R90 ;  /* 0x0000003d073d7223 */ /* 0x000fe2000001005a */
[----:B------:R-:W-:-:S02]  /*d1a0*/  F2FP.F16.F32.PACK_AB R7, R96, R95 ;  /* 0x0000005f6007723e */ /* 0x000fc400000000ff */
[----:B------:R-:W-:Y:S02]  /*d1b0*/  F2FP.F16.F32.PACK_AB R4, R59, R94 ;  /* 0x0000005e3b04723e */ /* 0x000fe400000000ff */
[----:B------:R-:W-:Y:S02]  /*d1c0*/  F2FP.F16.F32.PACK_AB R6, R61, R6 ;  /* 0x000000063d06723e */ /* 0x000fe400000000ff */
[----:B------:R-:W-:-:S05]  /*d1d0*/  F2FP.F16.F32.PACK_AB R5, R58, R5 ;  /* 0x000000053a05723e */ /* 0x000fca00000000ff */
[----:B------:R0:W-:Y:S02]  /*d1e0*/  STS.128 [R3+0xc400], R4 ;  /* 0x00c4000403007388 */ /* 0x0001e40000000c00 */
.L_x_1601:
[----:B------:R-:W-:Y:S05]  /*d1f0*/  BSYNC B2 ;  /* 0x0000000000027941 */ /* 0x000fea0003800000 */
.L_x_1600:
[----:B------:R-:W-:Y:S04]  /*d200*/  BSSY B2, `(.L_x_1602) ;  /* 0x000002c000027945 */ /* 0x000fe80003800000 */
[----:B------:R-:W-:Y:S05]  /*d210*/  @P1 BRA `(.L_x_1603) ;  /* 0x0000000000a81947 */ /* 0x000fea0003800000 */
[----:B0-----:R-:W0:Y:S01]  /*d220*/  LDS.128 R4, [R0] ;  /* 0x0000000000047984 */ /* 0x001e220000000c00 */
[----:B------:R-:W-:Y:S01]  /*d230*/  SHF.R.U32.HI R59, RZ, 0x10, R57 ;  /* 0x00000010ff3b7819 */ /* 0x000fe20000011639 */
[----:B------:R-:W-:Y:S01]  /*d240*/  HADD2.F32 R58, -RZ, R84.H0_H0 ;  /* 0x20000054ff3a7230 */ /* 0x000fe20000004100 */
[----:B------:R-:W-:Y:S01]  /*d250*/  SHF.R.U32.HI R61, RZ, 0x10, R55 ;  /* 0x00000010ff3d7819 */ /* 0x000fe20000011637 */
[----:B------:R-:W-:Y:S01]  /*d260*/  HADD2.F32 R60, -RZ, R83.H0_H0 ;  /* 0x20000053ff3c7230 */ /* 0x000fe20000004100 */
[----:B------:R-:W-:Y:S01]  /*d270*/  SHF.R.U64 R91, R56, 0x10, R57 ;  /* 0x00000010385b7819 */ /* 0x000fe20000001239 */
[----:B------:R-:W-:Y:S01]  /*d280*/  HADD2.F32 R59, -RZ, R59.H0_H0 ;  /* 0x2000003bff3b7230 */ /* 0x000fe20000004100 */
[----:B------:R-:W-:Y:S01]  /*d290*/  SHF.R.U64 R89, R54, 0x10, R55 ;  /* 0x0000001036597819 */ /* 0x000fe20000001237 */
[----:B------:R-:W-:Y:S02]  /*d2a0*/  HADD2.F32 R61, -RZ, R61.H0_H0 ;  /* 0x2000003dff3d7230 */ /* 0x000fe40000004100 */
[----:B------:R-:W-:-:S02]  /*d2b0*/  HADD2.F32 R83, -RZ, R83.H1_H1 ;  /* 0x30000053ff537230 */ /* 0x000fc40000004100 */
[----:B------:R-:W-:Y:S02]  /*d2c0*/  HADD2.F32 R84, -RZ, R84.H1_H1 ;  /* 0x30000054ff547230 */ /* 0x000fe40000004100 */
[--C-:B0-----:R-:W-:Y:S02]  /*d2d0*/  HADD2.F32 R57, -RZ, R7.reuse.H1_H1 ;  /* 0x30000007ff397230 */ /* 0x101fe40000004100 */
[----:B------:R-:W-:Y:S02]  /*d2e0*/  HADD2.F32 R56, -RZ, R7.H0_H0 ;  /* 0x20000007ff387230 */ /* 0x000fe40000004100 */
[--C-:B------:R-:W-:Y:S02]  /*d2f0*/  HADD2.F32 R7, -RZ, R4.reuse.H0_H0 ;  /* 0x20000004ff077230 */ /* 0x100fe40000004100 */
[C---:B------:R-:W-:Y:S01]  /*d300*/  FMUL.FTZ R90, R57.reuse, R59 ;  /* 0x0000003b395a7220 */ /* 0x040fe20000410000 */
[----:B------:R-:W-:Y:S02]  /*d310*/  HADD2.F32 R4, -RZ, R4.H1_H1 ;  /* 0x30000004ff047230 */ /* 0x000fe40000004100 */
[----:B------:R-:W-:Y:S01]  /*d320*/  FMUL.FTZ R87, R57, R61 ;  /* 0x0000003d39577220 */ /* 0x000fe20000410000 */
[----:B------:R-:W-:-:S02]  /*d330*/  HADD2.F32 R54, -RZ, R6.H0_H0 ;  /* 0x20000006ff367230 */ /* 0x000fc40000004100 */
[----:B------:R-:W-:Y:S01]  /*d340*/  FFMA.FTZ R92, R56, R61, R90 ;  /* 0x0000003d385c7223 */ /* 0x000fe2000001005a */
[----:B------:R-:W-:Y:S02]  /*d350*/  HADD2.F32 R55, -RZ, R6.H1_H1 ;  /* 0x30000006ff377230 */ /* 0x000fe40000004100 */
[----:B------:R-:W-:Y:S01]  /*d360*/  FMUL.FTZ R88, R4, R60 ;  /* 0x0000003c04587220 */ /* 0x000fe20000410000 */
[--C-:B------:R-:W-:Y:S02]  /*d370*/  HADD2.F32 R6, -RZ, R5.reuse.H0_H0 ;  /* 0x20000005ff067230 */ /* 0x100fe40000004100 */
[----:B------:R-:W-:Y:S01]  /*d380*/  FFMA.FTZ R87, R56, R59, -R87 ;  /* 0x0000003b38577223 */ /* 0x000fe20000010857 */
[-C--:B------:R-:W-:Y:S01]  /*d390*/  FMUL.FTZ R90, R4, R58.reuse ;  /* 0x0000003a045a7220 */ /* 0x080fe20000410000 */
[----:B------:R-:W-:Y:S02]  /*d3a0*/  HADD2.F32 R5, -RZ, R5.H1_H1 ;  /* 0x30000005ff057230 */ /* 0x000fe40000004100 */
[----:B------:R-:W-:Y:S01]  /*d3b0*/  FFMA.FTZ R88, R7, R58, -R88 ;  /* 0x0000003a07587223 */ /* 0x000fe20000010858 */
[----:B------:R-:W-:-:S02]  /*d3c0*/  HADD2.F32 R56, -RZ, R89.H0_H0 ;  /* 0x20000059ff387230 */ /* 0x000fc40000004100 */
[----:B------:R-:W-:Y:S01]  /*d3d0*/  FFMA.FTZ R57, R7, R60, R90 ;  /* 0x0000003c07397223 */ /* 0x000fe2000001005a */
[----:B------:R-:W-:Y:S02]  /*d3e0*/  HADD2.F32 R4, -RZ, R91.H0_H0 ;  /* 0x2000005bff047230 */ /* 0x000fe40000004100 */
[CC--:B------:R-:W-:Y:S01]  /*d3f0*/  FMUL.FTZ R59, R55.reuse, R83.reuse ;  /* 0x00000053373b7220 */ /* 0x0c0fe20000410000 */
[----:B------:R-:W-:Y:S01]  /*d400*/  FMUL.FTZ R58, R55, R84 ;  /* 0x00000054373a7220 */ /* 0x000fe20000410000 */
[C---:B------:R-:W-:Y:S01]  /*d410*/  FMUL.FTZ R7, R5.reuse, R56 ;  /* 0x0000003805077220 */ /* 0x040fe20000410000 */
[----:B------:R-:W-:Y:S01]  /*d420*/  FMUL.FTZ R55, R5, R4 ;  /* 0x0000000405377220 */ /* 0x000fe20000410000 */
[C---:B------:R-:W-:Y:S01]  /*d430*/  FFMA.FTZ R59, R54.reuse, R84, -R59 ;  /* 0x00000054363b7223 */ /* 0x040fe2000001083b */
[----:B------:R-:W-:Y:S01]  /*d440*/  FFMA.FTZ R58, R54, R83, R58 ;  /* 0x00000053363a7223 */ /* 0x000fe2000001003a */
[C---:B------:R-:W-:Y:S01]  /*d450*/  FFMA.FTZ R5, R6.reuse, R4, -R7 ;  /* 0x0000000406057223 */ /* 0x040fe20000010807 */
[----:B------:R-:W-:Y:S01]  /*d460*/  FFMA.FTZ R56, R6, R56, R55 ;  /* 0x0000003806387223 */ /* 0x000fe20000010037 */
[----:B------:R-:W-:-:S02]  /*d470*/  F2FP.F16.F32.PACK_AB R7, R92, R87 ;  /* 0x000000575c07723e */ /* 0x000fc400000000ff */
[----:B------:R-:W-:Y:S02]  /*d480*/  F2FP.F16.F32.PACK_AB R6, R58, R59 ;  /* 0x0000003b3a06723e */ /* 0x000fe400000000ff */
[----:B------:R-:W-:Y:S02]  /*d490*/  F2FP.F16.F32.PACK_AB R4, R57, R88 ;  /* 0x000000583904723e */ /* 0x000fe400000000ff */
[----:B------:R-:W-:-:S05]  /*d4a0*/  F2FP.F16.F32.PACK_AB R5, R56, R5 ;  /* 0x000000053805723e */ /* 0x000fca00000000ff */
[----:B------:R1:W-:Y:S02]  /*d4b0*/  STS.128 [R0], R4 ;  /* 0x0000000400007388 */ /* 0x0003e40000000c00 */
.L_x_1603:
[----:B------:R-:W-:Y:S05]  /*d4c0*/  BSYNC B2 ;  /* 0x0000000000027941 */ /* 0x000fea0003800000 */
.L_x_1602:
[----:B------:R-:W-:Y:S04]  /*d4d0*/  BSSY B2, `(.L_x_1604) ;  /* 0x000002c000027945 */ /* 0x000fe80003800000 */
[----:B------:R-:W-:Y:S05]  /*d4e0*/  @P2 BRA `(.L_x_1605) ;  /* 0x0000000000a82947 */ /* 0x000fea0003800000 */
[----:B01----:R-:W0:Y:S01]  /*d4f0*/  LDS.128 R4, [R3+0x10400] ;  /* 0x0104000003047984 */ /* 0x003e220000000c00 */
        /* <DEDUP_REMOVED lines=40> */
[----:B------:R2:W-:Y:S02]  /*d780*/  STS.128 [R3+0x10400], R4 ;  /* 0x0104000403007388 */ /* 0x0005e40000000c00 */
.L_x_1605:
[----:B------:R-:W-:Y:S05]  /*d790*/  BSYNC B2 ;  /* 0x0000000000027941 */ /* 0x000fea0003800000 */
.L_x_1604:
[----:B------:R-:W-:Y:S04]  /*d7a0*/  BSSY B2, `(.L_x_1606) ;  /* 0x000002c000027945 */ /* 0x000fe80003800000 */
[----:B------:R-:W-:Y:S05]  /*d7b0*/  @P3 BRA `(.L_x_1607) ;  /* 0x0000000000a83947 */ /* 0x000fea0003800000 */
[----:B012---:R-:W0:Y:S01]  /*d7c0*/  LDS.128 R4, [R0+0x4000] ;  /* 0x0040000000047984 */ /* 0x007e220000000c00 */
        /* <DEDUP_REMOVED lines=41> */
.L_x_1607:
[----:B------:R-:W-:Y:S05]  /*da60*/  BSYNC B2 ;  /* 0x0000000000027941 */ /* 0x000fea0003800000 */
.L_x_1606:
[----:B------:R-:W-:Y:S04]  /*da70*/  BSSY B2, `(.L_x_1608) ;  /* 0x000002c000027945 */ /* 0x000fe80003800000 */
[----:B------:R-:W-:Y:S05]  /*da80*/  @P4 BRA `(.L_x_1609) ;  /* 0x0000000000a84947 */ /* 0x000fea0003800000 */
[----:B0123--:R-:W0:Y:S01]  /*da90*/  LDS.128 R4, [R3+0x14400] ;  /* 0x0144000003047984 */ /* 0x00fe220000000c00 */
[----:B------:R-:W-:Y:S01]  /*daa0*/  SHF.R.U32.HI R47, RZ, 0x10, R45 ;  /* 0x00000010ff2f7819 */ /* 0x000fe2000001162d */
[----:B------:R-:W-:Y:S01]  /*dab0*/  HADD2.F32 R46, -RZ, R70.H1_H1 ;  /* 0x30000046ff2e7230 */ /* 0x000fe20000004100 */
[----:B------:R-:W-:Y:S01]  /*dac0*/  SHF.R.U32.HI R49, RZ, 0x10, R43 ;  /* 0x00000010ff317819 */ /* 0x000fe2000001162b */
[----:B------:R-:W-:Y:S01]  /*dad0*/  HADD2.F32 R48, -RZ, R71.H1_H1 ;  /* 0x30000047ff307230 */ /* 0x000fe20000004100 */
        /* <DEDUP_REMOVED lines=37> */
.L_x_1609:
[----:B------:R-:W-:Y:S05]  /*dd30*/  BSYNC B2 ;  /* 0x0000000000027941 */ /* 0x000fea0003800000 */
.L_x_1608:
[----:B------:R-:W-:Y:S05]  /*dd40*/  @P5 BRA `(.L_x_1599) ;  /* 0x0000000000a85947 */ /* 0x000fea0003800000 */
[----:B01234-:R-:W0:Y:S01]  /*dd50*/  LDS.128 R4, [R0+0x8000] ;  /* 0x0080000000047984 */ /* 0x01fe220000000c00 */
[----:B------:R-:W-:Y:S01]  /*dd60*/  SHF.R.U32.HI R43, RZ, 0x10, R37 ;  /* 0x00000010ff2b7819 */ /* 0x000fe20000011625 */
[----:B------:R-:W-:Y:S01]  /*dd70*/  HADD2.F32 R42, -RZ, R66.H1_H1 ;  /* 0x30000042ff2a7230 */ /* 0x000fe20000004100 */
[--C-:B------:R-:W-:Y:S01]  /*dd80*/  SHF.R.U32.HI R45, RZ, 0x10, R39.reuse ;  /* 0x00000010ff2d7819 */ /* 0x100fe20000011627 */
        /* <DEDUP_REMOVED lines=38> */
.L_x_1599:
[----:B------:R-:W-:Y:S05]  /*dff0*/  BSYNC B1 ;  /* 0x0000000000017941 */ /* 0x000fea0003800000 */
.L_x_1598:
        /* <DEDUP_REMOVED lines=12> */
[--C-:B------:R-:W-:Y:S01]  /*e0c0*/  SHF.R.U64 R47, R40, 0x10, R41.reuse ;  /* 0x00000010282f7819 */ /* 0x100fe20000001229 */
[----:B------:R-:W-:Y:S01]  /*e0d0*/  HADD2.F32 R38, -RZ, R86.H0_H0 ;  /* 0x20000056ff267230 */ /* 0x000fe20000004100 */
[----:B------:R-:W-:Y:S01]  /*e0e0*/  SHF.R.U32.HI R39, RZ, 0x10, R41 ;  /* 0x00000010ff277819 */ /* 0x000fe20000011629 */
[--C-:B------:R-:W-:Y:S01]  /*e0f0*/  HADD2.F32 R40, -RZ, R85.reuse.H0_H0 ;  /* 0x20000055ff287230 */ /* 0x100fe20000004100 */
[--C-:B------:R-:W-:Y:S01]  /*e100*/  SHF.R.U32.HI R41, RZ, 0x10, R31.reuse ;  /* 0x00000010ff297819 */ /* 0x100fe2000001161f */
[----:B------:R-:W-:Y:S01]  /*e110*/  HADD2.F32 R85, -RZ, R85.H1_H1 ;  /* 0x30000055ff557230 */ /* 0x000fe20000004100 */
[----:B------:R-:W-:Y:S01]  /*e120*/  SHF.R.U64 R45, R30, 0x10, R31 ;  /* 0x000000101e2d7819 */ /* 0x000fe2000000121f */
[----:B------:R-:W-:Y:S02]  /*e130*/  HADD2.F32 R39, -RZ, R39.H0_H0 ;  /* 0x20000027ff277230 */ /* 0x000fe40000004100 */
[----:B------:R-:W-:-:S02]  /*e140*/  HADD2.F32 R41, -RZ, R41.H0_H0 ;  /* 0x20000029ff297230 */ /* 0x000fc40000004100 */
        /* <DEDUP_REMOVED lines=32> */
.L_x_1612:
[----:B------:R-:W-:Y:S05]  /*e350*/  BSYNC B1 ;  /* 0x0000000000017941 */ /* 0x000fea0003800000 */
.L_x_1611:
[----:B------:R-:W-:Y:S04]  /*e360*/  BSSY B1, `(.L_x_1613) ;  /* 0x000002c000017945 */ /* 0x000fe80003800000 */
[----:B------:R-:W-:Y:S05]  /*e370*/  @P1 BRA `(.L_x_1614) ;  /* 0x0000000000a81947 */ /* 0x000fea0003800000 */
[----:B0-----:R-:W0:Y:S01]  /*e380*/  LDS.128 R4, [R0+0x2000] ;  /* 0x0020000000047984 */ /* 0x001e220000000c00 */
        /* <DEDUP_REMOVED lines=41> */
.L_x_1614:
[----:B------:R-:W-:Y:S05]  /*e620*/  BSYNC B1 ;  /* 0x0000000000017941 */ /* 0x000fea0003800000 */
.L_x_1613:
        /* <DEDUP_REMOVED lines=44> */
.L_x_1616:
[----:B------:R-:W-:Y:S05]  /*e8f0*/  BSYNC B1 ;  /* 0x0000000000017941 */ /* 0x000fea0003800000 */
.L_x_1615:
[----:B------:R-:W-:Y:S04]  /*e900*/  BSSY B1, `(.L_x_1617) ;  /* 0x000002c000017945 */ /* 0x000fe80003800000 */
[----:B------:R-:W-:Y:S05]  /*e910*/  @P3 BRA `(.L_x_1618) ;  /* 0x0000000000a83947 */ /* 0x000fea0003800000 */
[----:B012---:R-:W0:Y:S01]  /*e920*/  LDS.128 R4, [R0+0x6000] ;  /* 0x0060000000047984 */ /* 0x007e220000000c00 */
[----:B------:R-:W-:Y:S01]  /*e930*/  SHF.R.U32.HI R27, RZ, 0x10, R25 ;  /* 0x00000010ff1b7819 */ /* 0x000fe20000011619 */
[----:B------:R-:W-:Y:S01]  /*e940*/  HADD2.F32 R26, -RZ, R74.H0_H0 ;  /* 0x2000004aff1a7230 */ /* 0x000fe20000004100 */
[----:B------:R-:W-:Y:S01]  /*e950*/  SHF.R.U32.HI R29, RZ, 0x10, R21 ;  /* 0x00000010ff1d7819 */ /* 0x000fe20000011615 */
[----:B------:R-:W-:Y:S01]  /*e960*/  HADD2.F32 R28, -RZ, R73.H1_H1 ;  /* 0x30000049ff1c7230 */ /* 0x000fe20000004100 */
[----:B------:R-:W-:Y:S01]  /*e970*/  SHF.R.U64 R35, R24, 0x10, R25 ;  /* 0x0000001018237819 */ /* 0x000fe20000001219 */
[----:B------:R-:W-:Y:S01]  /*e980*/  HADD2.F32 R27, -RZ, R27.H0_H0 ;  /* 0x2000001bff1b7230 */ /* 0x000fe20000004100 */
        /* <DEDUP_REMOVED lines=35> */
.L_x_1618:
[----:B------:R-:W-:Y:S05]  /*ebc0*/  BSYNC B1 ;  /* 0x0000000000017941 */ /* 0x000fea0003800000 */
.L_x_1617:
[----:B------:R-:W-:Y:S04]  /*ebd0*/  BSSY B1, `(.L_x_1619) ;  /* 0x000002c000017945 */ /* 0x000fe80003800000 */
[----:B------:R-:W-:Y:S05]  /*ebe0*/  @P4 BRA `(.L_x_1620) ;  /* 0x0000000000a84947 */ /* 0x000fea0003800000 */
[----:B0123--:R-:W0:Y:S01]  /*ebf0*/  LDS.128 R4, [R3+0x16400] ;  /* 0x0164000003047984 */ /* 0x00fe220000000c00 */
[----:B------:R-:W-:Y:S01]  /*ec00*/  SHF.R.U32.HI R21, RZ, 0x10, R15 ;  /* 0x00000010ff157819 */ /* 0x000fe2000001160f */
[----:B------:R-:W-:Y:S01]  /*ec10*/  HADD2.F32 R20, -RZ, R65.H0_H0 ;  /* 0x20000041ff147230 */ /* 0x000fe20000004100 */
[----:B------:R-:W-:Y:S01]  /*ec20*/  SHF.R.U32.HI R25, RZ, 0x10, R13 ;  /* 0x00000010ff197819 */ /* 0x000fe2000001160d */
[--C-:B------:R-:W-:Y:S01]  /*ec30*/  HADD2.F32 R24, -RZ, R64.reuse.H1_H1 ;  /* 0x30000040ff187230 */ /* 0x100fe20000004100 */
        /* <DEDUP_REMOVED lines=24> */
[C---:B------:R-:W-:Y:S01]  /*edc0*/  FMUL.FTZ R21, R13.reuse, R64 ;  /* 0x000000400d157220 */ /* 0x040fe20000410000 */
[-C--:B------:R-:W-:Y:S01]  /*edd0*/  FMUL.FTZ R25, R13, R65.reuse ;  /* 0x000000410d197220 */ /* 0x080fe20000410000 */
        /* <DEDUP_REMOVED lines=11> */
.L_x_1620:
[----:B------:R-:W-:Y:S05]  /*ee90*/  BSYNC B1 ;  /* 0x0000000000017941 */ /* 0x000fea0003800000 */
.L_x_1619:
[----:B------:R-:W-:Y:S05]  /*eea0*/  @P5 BRA `(.L_x_1610) ;  /* 0x0000003400945947 */ /* 0x000fea0003800000 */
[----:B01234-:R-:W0:Y:S01]  /*eeb0*/  LDS.128 R4, [R0+0xa000] ;  /* 0x00a0000000047984 */ /* 0x01fe220000000c00 */
[----:B------:R-:W-:Y:S01]  /*eec0*/  SHF.R.U32.HI R14, RZ, 0x10, R9 ;  /* 0x00000010ff0e7819 */ /* 0x000fe20000011609 */
[--C-:B------:R-:W-:Y:S01]  /*eed0*/  HADD2.F32 R13, -RZ, R62.reuse.H1_H1 ;  /* 0x3000003eff0d7230 */ /* 0x100fe20000004100 */
[--C-:B------:R-:W-:Y:S01]  /*eee0*/  SHF.R.U32.HI R12, RZ, 0x10, R11.reuse ;  /* 0x00000010ff0c7819 */ /* 0x100fe2000001160b */
[----:B------:R-:W-:Y:S01]  /*eef0*/  HADD2.F32 R62, -RZ, R62.H0_H0 ;  /* 0x2000003eff3e7230 */ /* 0x000fe20000004100 */
[----:B------:R-:W-:Y:S01]  /*ef00*/  SHF.R.U64 R24, R10, 0x10, R11 ;  /* 0x000000100a187819 */ /* 0x000fe2000000120b */
[----:B------:R-:W-:Y:S01]  /*ef10*/  HADD2.F32 R14, -RZ, R14.H0_H0 ;  /* 0x2000000eff0e7230 */ /* 0x000fe20000004100 */
[----:B------:R-:W-:Y:S01]  /*ef20*/  SHF.R.U64 R21, R8, 0x10, R9 ;  /* 0x0000001008157819 */ /* 0x000fe20000001209 */
[----:B------:R-:W-:Y:S02]  /*ef30*/  HADD2.F32 R12, -RZ, R12.H0_H0 ;  /* 0x2000000cff0c7230 */ /* 0x000fe40000004100 */
[----:B------:R-:W-:-:S02]  /*ef40*/  HADD2.F32 R11, -RZ, R63.H0_H0 ;  /* 0x2000003fff0b7230 */ /* 0x000fc40000004100 */
[----:B------:R-:W-:Y:S02]  /*ef50*/  HADD2.F32 R63, -RZ, R63.H1_H1 ;  /* 0x3000003fff3f7230 */ /* 0x000fe40000004100 */
[--C-:B0-----:R-:W-:Y:S02]  /*ef60*/  HADD2.F32 R10, -RZ, R7.reuse.H1_H1 ;  /* 0x30000007ff0a7230 */ /* 0x101fe40000004100 */
[--C-:B------:R-:W-:Y:S02]  /*ef70*/  HADD2.F32 R3, -RZ, R4.reuse.H0_H0 ;  /* 0x20000004ff037230 */ /* 0x100fe40000004100 */
[----:B------:R-:W-:Y:S02]  /*ef80*/  HADD2.F32 R9, -RZ, R7.H0_H0 ;  /* 0x20000007ff097230 */ /* 0x000fe40000004100 */
[C---:B------:R-:W-:Y:S01]  /*ef90*/  FMUL.FTZ R20, R10.reuse, R14 ;  /* 0x0000000e0a147220 */ /* 0x040fe20000410000 */
[----:B------:R-:W-:Y:S02]  /*efa0*/  HADD2.F32 R4, -RZ, R4.H1_H1 ;  /* 0x30000004ff047230 */ /* 0x000fe40000004100 */
[----:B------:R-:W-:Y:S01]  /*efb0*/  FMUL.FTZ R15, R10, R12 ;  /* 0x0000000c0a0f7220 */ /* 0x000fe20000410000 */
[----:B------:R-:W-:-:S02]  /*efc0*/  HADD2.F32 R7, -RZ, R6.H0_H0 ;  /* 0x20000006ff077230 */ /* 0x000fc40000004100 */
[C---:B------:R-:W-:Y:S01]  /*efd0*/  FFMA.FTZ R20, R9.reuse, R12, -R20 ;  /* 0x0000000c09147223 */ /* 0x040fe20000010814 */
[----:B------:R-:W-:Y:S02]  /*efe0*/  HADD2.F32 R8, -RZ, R6.H1_H1 ;  /* 0x30000006ff087230 */ /* 0x000fe40000004100 */
[C---:B------:R-:W-:Y:S01]  /*eff0*/  FMUL.FTZ R10, R4.reuse, R13 ;  /* 0x0000000d040a7220 */ /* 0x040fe20000410000 */
[--C-:B------:R-:W-:Y:S02]  /*f000*/  HADD2.F32 R6, -RZ, R5.reuse.H0_H0 ;  /* 0x20000005ff067230 */ /* 0x100fe40000004100 */
[----:B------:R-:W-:Y:S01]  /*f010*/  FFMA.FTZ R15, R9, R14, R15 ;  /* 0x0000000e090f7223 */ /* 0x000fe2000001000f */
[-C--:B------:R-:W-:Y:S01]  /*f020*/  FMUL.FTZ R12, R4, R11.reuse ;  /* 0x0000000b040c7220 */ /* 0x080fe20000410000 */
[----:B------:R-:W-:Y:S02]  /*f030*/  HADD2.F32 R5, -RZ, R5.H1_H1 ;  /* 0x30000005ff057230 */ /* 0x000fe40000004100 */
[----:B------:R-:W-:Y:S01]  /*f040*/  FFMA.FTZ R10, R3, R11, -R10 ;  /* 0x0000000b030a7223 */ /* 0x000fe2000001080a */
[----:B------:R-:W-:-:S02]  /*f050*/  HADD2.F32 R9, -RZ, R21.H0_H0 ;  /* 0x20000015ff097230 */ /* 0x000fc40000004100 */
[----:B------:R-:W-:Y:S01]  /*f060*/  FFMA.FTZ R3, R3, R13, R12 ;  /* 0x0000000d03037223 */ /* 0x000fe2000001000c */
[----:B------:R-:W-:Y:S02]  /*f070*/  HADD2.F32 R4, -RZ, R24.H0_H0 ;  /* 0x20000018ff047230 */ /* 0x000fe40000004100 */
[C---:B------:R-:W-:Y:S01]  /*f080*/  FMUL.FTZ R12, R8.reuse, R62 ;  /* 0x0000003e080c7220 */ /* 0x040fe20000410000 */
        /* <DEDUP_REMOVED lines=11> */
[----:B------:R0:W-:Y:S01]  /*f140*/  STS.128 [R0+0xa000], R4 ;  /* 0x00a0000400007388 */ /* 0x0001e20000000c00 */
[----:B------:R-:W-:Y:S05]  /*f150*/  BRA `(.L_x_1610) ;  /* 0x0000003000e87947 */ /* 0x000fea0003800000 */
.L_x_1589:
        /* <DEDUP_REMOVED lines=19> */
[----:B------:R-:W-:-:S04]  /*f290*/  IMAD.WIDE.U32 R6, R3, UR6, R6 ;  /* 0x0000000603067c25 */ /* 0x000fc8000f8e0006 */
[----:B------:R-:W-:Y:S01]  /*f2a0*/  IMAD R67, R3, UR7, R0 ;  /* 0x0000000703437c24 */ /* 0x000fe2000f8e0200 */
[----:B------:R-:W-:Y:S01]  /*f2b0*/  ULDC.64 UR6, c[0x0][0x400] ;  /* 0x0001000000067ab9 */ /* 0x000fe20000000a00 */
[----:B------:R-:W-:Y:S01]  /*f2c0*/  IMAD.IADD R61, R5, 0x1, R61 ;  /* 0x00000001053d7824 */ /* 0x000fe200078e023d */
[----:B------:R-:W-:Y:S01]  /*f2d0*/  LEA R3, P0, R4, UR4, 0x1 ;  /* 0x0000000404037c11 */ /* 0x000fe2000f8008ff */
[----:B------:R-:W-:Y:S01]  /*f2e0*/  IMAD.IADD R67, R7, 0x1, R67 ;  /* 0x0000000107437824 */ /* 0x000fe200078e0243 */
[----:B------:R-:W-:Y:S01]  /*f2f0*/  LEA R0, P1, R6, UR6, 0x1 ;  /* 0x0000000606007c11 */ /* 0x000fe2000f8208ff */
[----:B------:R-:W-:Y:S01]  /*f300*/  UMOV UR4, 0xffffffff ;  /* 0xffffffff00047882 */ /* 0x000fe20000000000 */
[----:B------:R-:W-:Y:S02]  /*f310*/  LEA.HI.X R61, R4, UR5, R61, 0x1, P0 ;  /* 0x00000005043d7c11 */ /* 0x000fe400080f0c3d */
[----:B------:R-:W-:Y:S01]  /*f320*/  LEA.HI.X R67, R6, UR7, R67, 0x1, P1 ;  /* 0x0000000706437c11 */ /* 0x000fe200088f0c43 */
[----:B------:R-:W-:Y:S08]  /*f330*/  BRA.DIV UR4, `(.L_x_1621) ;  /* 0x000001d204207947 */ /* 0x000ff0000b800000 */
[----:B------:R0:W1:Y:S04]  /*f340*/  SHFL.IDX PT, R7, R61, RZ, 0x1c1f ;  /* 0x001c1fff3d077589 */ /* 0x00006800000e0000 */
[----:B------:R0:W2:Y:S04]  /*f350*/  SHFL.IDX PT, R6, R3, RZ, 0x1c1f ;  /* 0x001c1fff03067589 */ /* 0x0000a800000e0000 */
[----:B------:R0:W3:Y:S04]  /*f360*/  SHFL.IDX PT, R4, R67, RZ, 0x1c1f ;  /* 0x001c1fff43047589 */ /* 0x0000e800000e0000 */
[----:B------:R0:W4:Y:S02]  /*f370*/  SHFL.IDX PT, R14, R0, RZ, 0x1c1f ;  /* 0x001c1fff000e7589 */ /* 0x00012400000e0000 */
.L_x_1949:
[----:B------:R-:W-:Y:S01]  /*f380*/  IMAD R69, R163, R10, RZ ;  /* 0x0000000aa3457224 */ /* 0x000fe200078e02ff */
[----:B------:R-:W-:Y:S01]  /*f390*/  BSSY B1, `(.L_x_1622) ;  /* 0x000002f000017945 */ /* 0x000fe20003800000 */
[----:B----4-:R-:W-:Y:S01]  /*f3a0*/  IMAD.MOV.U32 R12, RZ, RZ, R14 ;  /* 0x000000ffff0c7224 */ /* 0x010fe200078e000e */
[----:B---3--:R-:W-:Y:S02]  /*f3b0*/  MOV R13, R4 ;  /* 0x00000004000d7202 */ /* 0x008fe40000000f00 */
[----:B------:R-:W-:Y:S02]  /*f3c0*/  CS2R R44, SRZ ;  /* 0x00000000002c7805 */ /* 0x000fe4000001ff00 */
[----:B------:R-:W-:Y:S02]  /*f3d0*/  ISETP.GE.AND P0, PT, R64, R69, PT ;  /* 0x000000454000720c */ /* 0x000fe40003f06270 */
        /* <DEDUP_REMOVED lines=18> */
[----:B------:R-:W-:-:S02]  /*f500*/  CS2R R44, SRZ ;  /* 0x00000000002c7805 */ /* 0x000fc4000001ff00 */
[----:B------:R-:W-:-:S03]  /*f510*/  CS2R R46, SRZ ;  /* 0x00000000002e7805 */ /* 0x000fc6000001ff00 */
[----:B-12---:R-:W-:-:S04]  /*f520*/  @!P0 IMAD.WIDE R8, R18, 0x2, R6 ;  /* 0x0000000212088825 */ /* 0x006fc800078e0206 */
[----:B------:R-:W-:Y:S01]  /*f530*/  @!P1 IMAD.SHL.U32 R11, R222, 0x8, RZ ;  /* 0x00000008de0b9824 */ /* 0x000fe200078e00ff */
[----:B------:R1:W5:Y:S01]  /*f540*/  @!P0 LD.E.128 R32, desc[UR46][R8.64] ;  /* 0x0000002e08208980 */ /* 0x000362000c101d00 */
[----:B------:R-:W-:Y:S01]  /*f550*/  @!P2 IMAD.SHL.U32 R15, R223, 0x8, RZ ;  /* 0x00000008df0fa824 */ /* 0x000fe200078e00ff */
[----:B------:R-:W-:Y:S01]  /*f560*/  CS2R R28, SRZ ;  /* 0x00000000001c7805 */ /* 0x000fe2000001ff00 */
[----:B------:R-:W-:Y:S01]  /*f570*/  @!P1 IMAD.WIDE R4, R11, 0x2, R6 ;  /* 0x000000020b049825 */ /* 0x000fe200078e0206 */
[----:B------:R-:W-:Y:S02]  /*f580*/  CS2R R30, SRZ ;  /* 0x00000000001e7805 */ /* 0x000fe4000001ff00 */
[----:B------:R-:W-:Y:S02]  /*f590*/  CS2R R40, SRZ ;  /* 0x0000000000287805 */ /* 0x000fe4000001ff00 */
[----:B------:R-:W-:Y:S02]  /*f5a0*/  CS2R R42, SRZ ;  /* 0x00000000002a7805 */ /* 0x000fe4000001ff00 */
[----:B------:R-:W-:-:S02]  /*f5b0*/  CS2R R24, SRZ ;  /* 0x0000000000187805 */ /* 0x000fc4000001ff00 */
[----:B------:R-:W-:Y:S02]  /*f5c0*/  CS2R R26, SRZ ;  /* 0x00000000001a7805 */ /* 0x000fe4000001ff00 */
[----:B------:R-:W-:Y:S01]  /*f5d0*/  CS2R R36, SRZ ;  /* 0x0000000000247805 */ /* 0x000fe2000001ff00 */
[--C-:B-1----:R-:W-:Y:S01]  /*f5e0*/  @!P1 IMAD.WIDE R8, R11, 0x2, R12.reuse ;  /* 0x000000020b089825 */ /* 0x102fe200078e020c */
[----:B------:R-:W-:Y:S01]  /*f5f0*/  CS2R R38, SRZ ;  /* 0x0000000000267805 */ /* 0x000fe2000001ff00 */
[----:B------:R3:W5:Y:S02]  /*f600*/  @!P1 LD.E.128 R28, desc[UR46][R4.64] ;  /* 0x0000002e041c9980 */ /* 0x000764000c101d00 */
[C---:B------:R-:W-:Y:S02]  /*f610*/  @!P2 IMAD.WIDE R10, R15.reuse, 0x2, R12 ;  /* 0x000000020f0aa825 */ /* 0x040fe400078e020c */
[----:B------:R3:W5:Y:S02]  /*f620*/  @!P1 LD.E.128 R40, desc[UR46][R8.64] ;  /* 0x0000002e08289980 */ /* 0x000764000c101d00 */
[----:B------:R-:W-:-:S02]  /*f630*/  @!P2 IMAD.WIDE R6, R15, 0x2, R6 ;  /* 0x000000020f06a825 */ /* 0x000fc400078e0206 */
[----:B------:R3:W5:Y:S02]  /*f640*/  @!P2 LD.E.128 R36, desc[UR46][R10.64] ;  /* 0x0000002e0a24a980 */ /* 0x000764000c101d00 */
[----:B------:R-:W-:Y:S02]  /*f650*/  @!P0 IMAD.WIDE R12, R18, 0x2, R12 ;  /* 0x00000002120c8825 */ /* 0x000fe400078e020c */
[----:B------:R3:W5:Y:S04]  /*f660*/  @!P2 LD.E.128 R24, desc[UR46][R6.64] ;  /* 0x0000002e0618a980 */ /* 0x000768000c101d00 */
[----:B------:R3:W5:Y:S02]  /*f670*/  @!P0 LD.E.128 R44, desc[UR46][R12.64] ;  /* 0x0000002e0c2c8980 */ /* 0x000764000c101d00 */
.L_x_1623:
[----:B------:R-:W-:Y:S05]  /*f680*/  BSYNC B1 ;  /* 0x0000000000017941 */ /* 0x000fea0003800000 */
.L_x_1622:
[----:B---3-5:R-:W-:Y:S01]  /*f690*/  IMAD.MOV.U32 R5, RZ, RZ, R45 ;  /* 0x000000ffff057224 */ /* 0x028fe200078e002d */
[----:B------:R-:W-:Y:S01]  /*f6a0*/  UMOV UR4, 0xffffffff ;  /* 0xffffffff00047882 */ /* 0x000fe20000000000 */
[----:B------:R-:W-:Y:S02]  /*f6b0*/  IMAD.MOV.U32 R4, RZ, RZ, R44 ;  /* 0x000000ffff047224 */ /* 0x000fe400078e002c */
[----:B--2---:R-:W-:Y:S01]  /*f6c0*/  IMAD.MOV.U32 R6, RZ, RZ, R46 ;  /* 0x000000ffff067224 */ /* 0x004fe200078e002e */
[----:B------:R-:W-:Y:S01]  /*f6d0*/  PRMT R101, R5, 0x7610, R101 ;  /* 0x0000761005657816 */ /* 0x000fe20000000065 */
[----:B-1----:R-:W-:Y:S01]  /*f6e0*/  IMAD.MOV.U32 R7, RZ, RZ, R47 ;  /* 0x000000ffff077224 */ /* 0x002fe200078e002f */
[----:B------:R-:W-:Y:S01]  /*f6f0*/  PRMT R96, R96, 0x5410, R4 ;  /* 0x0000541060607816 */ /* 0x000fe20000000004 */
        /* <DEDUP_REMOVED lines=9> */
[----:B------:R-:W-:Y:S01]  /*f790*/  IMAD.MOV.U32 R5, RZ, RZ, R37 ;  /* 0x000000ffff057224 */ /* 0x000fe200078e0025 */
[----:B------:R-:W-:Y:S01]  /*f7a0*/  MOV R7, R39 ;  /* 0x0000002700077202 */ /* 0x000fe20000000f00 */
[----:B------:R-:W-:-:S03]  /*f7b0*/  IMAD.MOV.U32 R6, RZ, RZ, R38 ;  /* 0x000000ffff067224 */ /* 0x000fc600078e0026 */
[----:B------:R-:W-:Y:S01]  /*f7c0*/  PRMT R76, R4, 0x5410, R5 ;  /* 0x00005410044c7816 */ /* 0x000fe20000000005 */
        /* <DEDUP_REMOVED lines=19> */
[----:B------:R-:W-:Y:S02]  /*f900*/  PRMT R78, R4, 0x5410, R5 ;  /* 0x00005410044e7816 */ /* 0x000fe40000000005 */
[----:B------:R-:W-:-:S02]  /*f910*/  CS2R R4, SRZ ;  /* 0x0000000000047805 */ /* 0x000fc4000001ff00 */
[----:B------:R-:W-:Y:S01]  /*f920*/  PRMT R79, R6, 0x5410, R7 ;  /* 0x00005410064f7816 */ /* 0x000fe20000000007 */
[----:B------:R-:W-:Y:S06]  /*f930*/  BRA.DIV UR4, `(.L_x_1624) ;  /* 0x000001ce04107947 */ /* 0x000fec000b800000 */
[----:B0-----:R-:W0:Y:S04]  /*f940*/  SHFL.IDX PT, R61, R61, 0x1, 0x1c1f ;  /* 0x003c1f003d3d7f89 */ /* 0x001e2800000e0000 */
[----:B------:R1:W2:Y:S04]  /*f950*/  SHFL.IDX PT, R60, R3, 0x1, 0x1c1f ;  /* 0x003c1f00033c7f89 */ /* 0x0002a800000e0000 */
[----:B------:R-:W3:Y:S04]  /*f960*/  SHFL.IDX PT, R67, R67, 0x1, 0x1c1f ;  /* 0x003c1f0043437f89 */ /* 0x000ee800000e0000 */
[----:B------:R1:W4:Y:S02]  /*f970*/  SHFL.IDX PT, R66, R0, 0x1, 0x1c1f ;  /* 0x003c1f0000427f89 */ /* 0x00032400000e0000 */
.L_x_1955:
[----:B------:R-:W-:Y:S01]  /*f980*/  VIADD R64, R64, 0x40 ;  /* 0x0000004040407836 */ /* 0x000fe20000000000 */
        /* <DEDUP_REMOVED lines=22> */
[----:B------:R-:W-:-:S04]  /*faf0*/  @!P1 SHF.L.U32 R63, R222, 0x3, RZ ;  /* 0x00000003de3f9819 */ /* 0x000fc800000006ff */
[----:B0-2---:R-:W-:-:S04]  /*fb00*/  @!P0 IMAD.WIDE R4, R18, 0x2, R60 ;  /* 0x0000000212048825 */ /* 0x005fc800078e023c */
[----:B------:R-:W-:Y:S01]  /*fb10*/  @!P2 IMAD.SHL.U32 R65, R223, 0x8, RZ ;  /* 0x00000008df41a824 */ /* 0x000fe200078e00ff */
[----:B------:R0:W5:Y:S01]  /*fb20*/  @!P0 LD.E.128 R48, desc[UR46][R4.64] ;  /* 0x0000002e04308980 */ /* 0x000162000c101d00 */
[--C-:B------:R-:W-:Y:S01]  /*fb30*/  @!P1 IMAD.WIDE R20, R63, 0x2, R60.reuse ;  /* 0x000000023f149825 */ /* 0x100fe200078e023c */
[----:B------:R-:W-:Y:S02]  /*fb40*/  CS2R R54, SRZ ;  /* 0x0000000000367805 */ /* 0x000fe4000001ff00 */
[----:B------:R-:W-:Y:S02]  /*fb50*/  CS2R R8, SRZ ;  /* 0x0000000000087805 */ /* 0x000fe4000001ff00 */
[----:B------:R-:W-:Y:S01]  /*fb60*/  CS2R R10, SRZ ;  /* 0x00000000000a7805 */ /* 0x000fe2000001ff00 */
[----:B------:R-:W-:Y:S01]  /*fb70*/  @!P2 IMAD.WIDE R60, R65, 0x2, R60 ;  /* 0x00000002413ca825 */ /* 0x000fe200078e023c */
[----:B------:R-:W-:Y:S02]  /*fb80*/  CS2R R56, SRZ ;  /* 0x0000000000387805 */ /* 0x000fe4000001ff00 */
[----:B------:R-:W-:-:S02]  /*fb90*/  CS2R R58, SRZ ;  /* 0x00000000003a7805 */ /* 0x000fc4000001ff00 */
[----:B------:R-:W-:Y:S01]  /*fba0*/  CS2R R12, SRZ ;  /* 0x00000000000c7805 */ /* 0x000fe2000001ff00 */
[--C-:B---34-:R-:W-:Y:S01]  /*fbb0*/  @!P1 IMAD.WIDE R62, R63, 0x2, R66.reuse ;  /* 0x000000023f3e9825 */ /* 0x118fe200078e0242 */
[----:B0-----:R-:W-:Y:S02]  /*fbc0*/  CS2R R4, SRZ ;  /* 0x0000000000047805 */ /* 0x001fe4000001ff00 */
[----:B------:R-:W-:Y:S01]  /*fbd0*/  CS2R R14, SRZ ;  /* 0x00000000000e7805 */ /* 0x000fe2000001ff00 */
[----:B------:R0:W5:Y:S01]  /*fbe0*/  @!P1 LD.E.128 R52, desc[UR46][R20.64] ;  /* 0x0000002e14349980 */ /* 0x000162000c101d00 */
[----:B------:R-:W-:-:S03]  /*fbf0*/  @!P2 IMAD.WIDE R64, R65, 0x2, R66 ;  /* 0x000000024140a825 */ /* 0x000fc600078e0242 */
[----:B------:R0:W5:Y:S01]  /*fc00*/  @!P1 LD.E.128 R8, desc[UR46][R62.64] ;  /* 0x0000002e3e089980 */ /* 0x000162000c101d00 */
[----:B------:R-:W-:-:S03]  /*fc10*/  @!P0 IMAD.WIDE R66, R18, 0x2, R66 ;  /* 0x0000000212428825 */ /* 0x000fc600078e0242 */
[----:B------:R0:W5:Y:S04]  /*fc20*/  @!P2 LD.E.128 R56, desc[UR46][R60.64] ;  /* 0x0000002e3c38a980 */ /* 0x000168000c101d00 */
[----:B------:R0:W5:Y:S04]  /*fc30*/  @!P0 LD.E.128 R4, desc[UR46][R66.64] ;  /* 0x0000002e42048980 */ /* 0x000168000c101d00 */
[----:B------:R0:W5:Y:S02]  /*fc40*/  @!P2 LD.E.128 R12, desc[UR46][R64.64] ;  /* 0x0000002e400ca980 */ /* 0x000164000c101d00 */
.L_x_1626:
[----:B------:R-:W-:Y:S05]  /*fc50*/  BSYNC B1 ;  /* 0x0000000000017941 */ /* 0x000fea0003800000 */
.L_x_1625:
[----:B-1---5:R-:W-:Y:S01]  /*fc60*/  IMAD.MOV.U32 R3, RZ, RZ, R4 ;  /* 0x000000ffff037224 */ /* 0x022fe200078e0004 */
[----:B------:R-:W-:Y:S01]  /*fc70*/  LEA.HI R0, R188, R188, RZ, 0x1 ;  /* 0x000000bcbc007211 */ /* 0x000fe200078f08ff */
[----:B0-----:R-:W-:Y:S01]  /*fc80*/  IMAD.MOV.U32 R20, RZ, RZ, R5 ;  /* 0x000000ffff147224 */ /* 0x001fe200078e0005 */
[----:B------:R-:W-:Y:S01]  /*fc90*/  BSSY B1, `(.L_x_1627) ;  /* 0x000002c000017945 */ /* 0x000fe20003800000 */
[----:B------:R-:W-:Y:S02]  /*fca0*/  IMAD.MOV.U32 R21, RZ, RZ, R6 ;  /* 0x000000ffff157224 */ /* 0x000fe400078e0006 */
[----:B--2---:R-:W-:Y:S01]  /*fcb0*/  IMAD.MOV.U32 R60, RZ, RZ, R7 ;  /* 0x000000ffff3c7224 */ /* 0x004fe200078e0007 */
[----:B------:R-:W-:Y:S01]  /*fcc0*/  PRMT R82, R3, 0x5410, R20 ;  /* 0x0000541003527816 */ /* 0x000fe20000000014 */
[----:B------:R-:W-:Y:S01]  /*fcd0*/  IMAD.MOV.U32 R20, RZ, RZ, R9 ;  /* 0x000000ffff147224 */ /* 0x000fe200078e0009 */
[----:B------:R-:W-:Y:S01]  /*fce0*/  LOP3.LUT R3, R0, 0xfffffffe, RZ, 0xc0, !PT ;  /* 0xfffffffe00037812 */ /* 0x000fe200078ec0ff */
[----:B------:R-:W-:Y:S01]  /*fcf0*/  IMAD.MOV.U32 R62, RZ, RZ, R50 ;  /* 0x000000ffff3e7224 */ /* 0x000fe200078e0032 */
[----:B------:R-:W-:Y:S01]  /*fd00*/  PRMT R83, R21, 0x5410, R60 ;  /* 0x0000541015537816 */ /* 0x000fe2000000003c */
[----:B------:R-:W-:Y:S01]  /*fd10*/  IMAD.MOV.U32 R21, RZ, RZ, R10 ;  /* 0x000000ffff157224 */ /* 0x000fe200078e000a */
[----:B------:R-:W-:Y:S01]  /*fd20*/  MOV R0, R8 ;  /* 0x0000000800007202 */ /* 0x000fe20000000f00 */
        /* <DEDUP_REMOVED lines=22> */
[----:B------:R-:W-:Y:S02]  /*fe90*/  VIADDMNMX R0, R69, -R178, 0x80, PT ;  /* 0x0000008045007446 */ /* 0x000fe400038009b2 */
[----:B------:R-:W-:Y:S01]  /*fea0*/  PRMT R74, R60, 0x5410, R62 ;  /* 0x000054103c4a7816 */ /* 0x000fe2000000003e */
[----:B------:R-:W-:Y:S01]  /*feb0*/  IMAD.MOV.U32 R60, RZ, RZ, R55 ;  /* 0x000000ffff3c7224 */ /* 0x000fe200078e0037 */
[----:B------:R-:W-:Y:S01]  /*fec0*/  PRMT R85, R85, 0x5410, R21 ;  /* 0x0000541055557816 */ /* 0x000fe20000000015 */
[----:B------:R-:W-:Y:S01]  /*fed0*/  IMAD.MOV.U32 R62, RZ, RZ, R56 ;  /* 0x000000ffff3e7224 */ /* 0x000fe200078e0038 */
[----:B------:R-:W-:-:S02]  /*fee0*/  MOV R21, R54 ;  /* 0x0000003600157202 */ /* 0x000fc40000000f00 */
[----:B------:R-:W-:Y:S02]  /*fef0*/  ISETP.GE.AND P1, PT, R162, R0, PT ;  /* 0x00000000a200720c */ /* 0x000fe40003f26270 */
[----:B------:R-:W-:Y:S01]  /*ff00*/  PRMT R75, R21, 0x5410, R60 ;  /* 0x00005410154b7816 */ /* 0x000fe2000000003c */
[----:B------:R-:W-:Y:S01]  /*ff10*/  IMAD.MOV.U32 R60, RZ, RZ, R58 ;  /* 0x000000ffff3c7224 */ /* 0x000fe200078e003a */
[----:B------:R-:W-:Y:S01]  /*ff20*/  PRMT R21, R62, 0x5410, R63 ;  /* 0x000054103e157816 */ /* 0x000fe2000000003f */
[----:B------:R-:W-:Y:S01]  /*ff30*/  IMAD.MOV.U32 R62, RZ, RZ, R59 ;  /* 0x000000ffff3e7224 */ /* 0x000fe200078e003b */
[----:B0-----:R-:W-:Y:S07]  /*ff40*/  @!P0 BRA `(.L_x_1628) ;  /* 0x000001c800008947 */ /* 0x001fee0003800000 */
.L_x_1956:
[----:B------:R-:W-:Y:S05]  /*ff50*/  BSYNC B1 ;  /* 0x0000000000017941 */ /* 0x000fea0003800000 */
.L_x_1627:
[----:B------:R-:W-:Y:S01]  /*ff60*/  BSSY B1, `(.L_x_1629) ;  /* 0x000012e000017945 */ /* 0x000fe20003800000 */
[----:B------:R-:W-:-:S03]  /*ff70*/  PRMT R69, R60, 0x5410, R62 ;  /* 0x000054103c457816 */ /* 0x000fc6000000003e */
[----:B------:R-:W-:Y:S05]  /*ff80*/  @P1 BRA `(.L_x_1630) ;  /* 0x0000001000ac1947 */ /* 0x000fea0003800000 */
[----:B------:R-:W1:Y:S01]  /*ff90*/  LDC R70, c[0x0][0x3f4] ;  /* 0x0000fd00ff467b82 */ /* 0x000e620000000800 */
[----:B------:R-:W-:Y:S01]  /*ffa0*/  BSSY B2, `(.L_x_1631) ;  /* 0x0000067000027945 */ /* 0x000fe20003800000 */
[-C--:B-1----:R-:W-:Y:S02]  /*ffb0*/  ISETP.GE.AND P0, PT, R18, R70.reuse, PT ;  /* 0x000000461200720c */ /* 0x082fe40003f06270 */
[-C--:B------:R-:W-:Y:S02]  /*ffc0*/  ISETP.GE.AND P1, PT, R165, R70.reuse, PT ;  /* 0x00000046a500720c */ /* 0x080fe40003f26270 */
[----:B------:R-:W-:-:S09]  /*ffd0*/  ISETP.GE.AND P2, PT, R166, R70, PT ;  /* 0x00000046a600720c */ /* 0x000fd20003f46270 */
[----:B------:R-:W-:Y:S05]  /*ffe0*/  @P0 BRA `(.L_x_1632) ;  /* 0x0000000400880947 */ /* 0x000fea0003800000 */
[----:B------:R-:W-:Y:S01]  /*fff0*/  LEA.HI R62, R70, R191, RZ, 0x1d ;  /* 0x000000bf463e7211 */ /* 0x000fe200078fe8ff */
[----:B------:R-:W-:Y:S01]  /*10000*/  HADD2.F32 R101, -RZ, R101.H0_H0 ;  /* 0x20000065ff657230 */ /* 0x000fe20000004100 */
[----:B0-----:R-:W-:Y:S01]  /*10010*/  LOP3.LUT R61, R175, 0x38, R18, 0xf8, !PT ;  /* 0x00000038af3d7812 */ /* 0x001fe200078ef812 */
[----:B------:R-:W-:Y:S01]  /*10020*/  HADD2.F32 R103, -RZ, R97.H0_H0 ;  /* 0x20000061ff677230 */ /* 0x000fe20000004100 */
[----:B------:R-:W-:Y:S01]  /*10030*/  SHF.R.S32.HI R63, RZ, 0x1f, R62 ;  /* 0x0000001fff3f7819 */ /* 0x000fe2000001143e */
[----:B------:R-:W-:Y:S01]  /*10040*/  IMAD.SHL.U32 R64, R62, 0x8, RZ ;  /* 0x000000083e407824 */ /* 0x000fe200078e00ff */
[----:B------:R-:W-:Y:S02]  /*10050*/  LOP3.LUT R60, R61, R176, RZ, 0x3c, !PT ;  /* 0x000000b03d3c7212 */ /* 0x000fe400078e3cff */
[----:B------:R-:W-:Y:S02]  /*10060*/  LEA.HI R62, R63, R62, RZ, 0x3 ;  /* 0x0000003e3f3e7211 */ /* 0x000fe400078f18ff */
[----:B------:R-:W-:-:S02]  /*10070*/  LOP3.LUT R63, R175, 0x38, R64, 0xf8, !PT ;  /* 0x00000038af3f7812 */ /* 0x000fc400078ef840 */
[----:B------:R-:W-:Y:S01]  /*10080*/  IADD3 R61, R177, R60, RZ ;  /* 0x0000003cb13d7210 */ /* 0x000fe20007ffe0ff */
[----:B------:R-:W-:Y:S01]  /*10090*/  IMAD.SHL.U32 R62, R62, 0x400, RZ ;  /* 0x000004003e3e7824 */ /* 0x000fe200078e00ff */
[----:B------:R-:W-:Y:S02]  /*100a0*/  LOP3.LUT R65, R63, R176, RZ, 0x3c, !PT ;  /* 0x000000b03f417212 */ /* 0x000fe400078e3cff */
[----:B------:R-:W-:Y:S01]  /*100b0*/  SHF.R.U32.HI R91, RZ, 0x10, R45 ;  /* 0x00000010ff5b7819 */ /* 0x000fe2000001162d */
[--C-:B------:R-:W-:Y:S01]  /*100c0*/  IMAD R80, R61, 0x2, R2.reuse ;  /* 0x000000023d507824 */ /* 0x100fe200078e0202 */
[----:B------:R-:W-:Y:S02]  /*100d0*/  LOP3.LUT R64, R62, 0x7fffe000, RZ, 0xc0, !PT ;  /* 0x7fffe0003e407812 */ /* 0x000fe400078ec0ff */
[----:B------:R-:W-:Y:S01]  /*100e0*/  SHF.R.U32.HI R90, RZ, 0x10, R33 ;  /* 0x00000010ff5a7819 */ /* 0x000fe20000011621 */
[----:B------:R-:W-:Y:S01]  /*100f0*/  HADD2.F32 R100, -RZ, R91.H0_H0 ;  /* 0x2000005bff647230 */ /* 0x000fe20000004100 */
[----:B------:R-:W-:Y:S01]  /*10100*/  IADD3 R65, R65, R64, R177 ;  /* 0x0000004041417210 */ /* 0x000fe20007ffe0b1 */
[----:B------:R-:W0:Y:S01]  /*10110*/  LDS.128 R60, [R80+0xc400] ;  /* 0x00c40000503c7984 */ /* 0x000e220000000c00 */
[----:B------:R-:W-:Y:S01]  /*10120*/  SHF.R.U64 R32, R32, 0x10, R33 ;  /* 0x0000001020207819 */ /* 0x000fe20000001221 */
[----:B------:R-:W-:Y:S01]  /*10130*/  HADD2.F32 R90, -RZ, R90.H0_H0 ;  /* 0x2000005aff5a7230 */ /* 0x000fe20000004100 */
[----:B------:R-:W-:Y:S01]  /*10140*/  SHF.R.U64 R33, R44, 0x10, R45 ;  /* 0x000000102c217819 */ /* 0x000fe2000000122d */
[----:B------:R-:W-:Y:S01]  /*10150*/  IMAD R81, R65, 0x2, R2 ;  /* 0x0000000241517824 */ /* 0x000fe200078e0202 */
[----:B------:R-:W-:-:S02]  /*10160*/  SHF.R.U64 R34, R34, 0x10, R35 ;  /* 0x0000001022227819 */ /* 0x000fc40000001223 */
[----:B------:R-:W-:Y:S02]  /*10170*/  SHF.R.U32.HI R44, RZ, 0x10, R35 ;  /* 0x00000010ff2c7819 */ /* 0x000fe40000011623 */
[----:B---34-:R-:W1:Y:S01]  /*10180*/  LDS.128 R64, [R81+0xc400] ;  /* 0x00c4000051407984 */ /* 0x018e620000000c00 */
[--C-:B------:R-:W-:Y:S02]  /*10190*/  SHF.R.U64 R35, R46, 0x10, R47.reuse ;  /* 0x000000102e237819 */ /* 0x100fe4000000122f */
[----:B------:R-:W-:Y:S01]  /*101a0*/  SHF.R.U32.HI R46, RZ, 0x10, R47 ;  /* 0x00000010ff2e7819 */ /* 0x000fe2000001162f */
[----:B------:R-:W-:Y:S02]  /*101b0*/  HADD2.F32 R44, -RZ, R44.H0_H0 ;  /* 0x2000002cff2c7230 */ /* 0x000fe40000004100 */
[--C-:B0-----:R-:W-:Y:S02]  /*101c0*/  HADD2.F32 R94, -RZ, R61.reuse.H0_H0 ;  /* 0x2000003dff5e7230 */ /* 0x101fe40000004100 */
[----:B------:R-:W-:-:S02]  /*101d0*/  HADD2.F32 R92, -RZ, R61.H1_H1 ;  /* 0x3000003dff5c7230 */ /* 0x000fc40000004100 */
[----:B------:R-:W-:Y:S02]  /*101e0*/  HADD2.F32 R61, -RZ, R60.H0_H0 ;  /* 0x2000003cff3d7230 */ /* 0x000fe40000004100 */
[----:B------:R-:W-:Y:S02]  /*101f0*/  HADD2.F32 R45, -RZ, R62.H0_H0 ;  /* 0x2000003eff2d7230 */ /* 0x000fe40000004100 */
[----:B------:R-:W-:Y:S02]  /*10200*/  HADD2.F32 R47, -RZ, R63.H0_H0 ;  /* 0x2000003fff2f7230 */ /* 0x000fe40000004100 */
[--C-:B-1----:R-:W-:Y:S02]  /*10210*/  HADD2.F32 R102, -RZ, R65.reuse.H0_H0 ;  /* 0x20000041ff667230 */ /* 0x102fe40000004100 */
[----:B------:R-:W-:Y:S02]  /*10220*/  HADD2.F32 R99, -RZ, R65.H1_H1 ;  /* 0x30000041ff637230 */ /* 0x000fe40000004100 */
[----:B------:R-:W-:-:S02]  /*10230*/  HADD2.F32 R98, -RZ, R64.H0_H0 ;  /* 0x20000040ff627230 */ /* 0x000fc40000004100 */
[C---:B------:R-:W-:Y:S01]  /*10240*/  FMUL.FTZ R105, R102.reuse, R101 ;  /* 0x0000006566697220 */ /* 0x040fe20000410000 */
[-C--:B------:R-:W-:Y:S01]  /*10250*/  FMUL.FTZ R107, R102, R103.reuse ;  /* 0x00000067666b7220 */ /* 0x080fe20000410000 */
[--C-:B------:R-:W-:Y:S02]  /*10260*/  HADD2.F32 R102, -RZ, R96.reuse.H1_H1 ;  /* 0x30000060ff667230 */ /* 0x100fe40000004100 */
[C---:B------:R-:W-:Y:S01]  /*10270*/  FFMA.FTZ R91, R94.reuse, R103, -R105 ;  /* 0x000000675e5b7223 */ /* 0x040fe20000010869 */
[----:B------:R-:W-:Y:S01]  /*10280*/  FFMA.FTZ R94, R94, R101, R107 ;  /* 0x000000655e5e7223 */ /* 0x000fe2000001006b */
[C---:B------:R-:W-:Y:S01]  /*10290*/  FMUL.FTZ R103, R99.reuse, R100 ;  /* 0x0000006463677220 */ /* 0x040fe20000410000 */
[----:B------:R-:W-:Y:S02]  /*102a0*/  HADD2.F32 R101, -RZ, R96.H0_H0 ;  /* 0x20000060ff657230 */ /* 0x000fe40000004100 */
[----:B------:R-:W-:Y:S01]  /*102b0*/  FMUL.FTZ R99, R99, R90 ;  /* 0x0000005a63637220 */ /* 0x000fe20000410000 */
[----:B------:R-:W-:Y:S01]  /*102c0*/  FMUL.FTZ R104, R98, R102 ;  /* 0x0000006662687220 */ /* 0x000fe20000410000 */
[----:B------:R-:W-:Y:S01]  /*102d0*/  FFMA.FTZ R90, R92, R90, -R103 ;  /* 0x0000005a5c5a7223 */ /* 0x000fe20000010867 */
[----:B------:R-:W-:-:S02]  /*102e0*/  HADD2.F32 R65, -RZ, R66.H0_H0 ;  /* 0x20000042ff417230 */ /* 0x000fc40000004100 */
[-C--:B------:R-:W-:Y:S01]  /*102f0*/  FMUL.FTZ R103, R98, R101.reuse ;  /* 0x0000006562677220 */ /* 0x080fe20000410000 */
[--C-:B------:R-:W-:Y:S02]  /*10300*/  HADD2.F32 R96, -RZ, R95.reuse.H1_H1 ;  /* 0x3000005fff607230 */ /* 0x100fe40000004100 */
[----:B------:R-:W-:Y:S01]  /*10310*/  FFMA.FTZ R99, R92, R100, R99 ;  /* 0x000000645c637223 */ /* 0x000fe20000010063 */
[C---:B------:R-:W-:Y:S01]  /*10320*/  FFMA.FTZ R92, R61.reuse, R101, -R104 ;  /* 0x000000653d5c7223 */ /* 0x040fe20000010868 */
[----:B------:R-:W-:Y:S02]  /*10330*/  HADD2.F32 R98, -RZ, R95.H0_H0 ;  /* 0x2000005fff627230 */ /* 0x000fe40000004100 */
[----:B------:R-:W-:Y:S01]  /*10340*/  FFMA.FTZ R61, R61, R102, R103 ;  /* 0x000000663d3d7223 */ /* 0x000fe20000010067 */
[----:B------:R-:W-:Y:S02]  /*10350*/  HADD2.F32 R97, -RZ, R67.H0_H0 ;  /* 0x20000043ff617230 */ /* 0x000fe40000004100 */
[----:B------:R-:W-:Y:S01]  /*10360*/  FMUL.FTZ R104, R65, R96 ;  /* 0x0000006041687220 */ /* 0x000fe20000410000 */
[----:B------:R-:W-:-:S02]  /*10370*/  HADD2.F32 R102, -RZ, R93.H0_H0 ;  /* 0x2000005dff667230 */ /* 0x000fc40000004100 */
[-C--:B------:R-:W-:Y:S01]  /*10380*/  FMUL.FTZ R106, R65, R98.reuse ;  /* 0x00000062416a7220 */ /* 0x080fe20000410000 */
[----:B------:R-:W-:Y:S02]  /*10390*/  HADD2.F32 R100, -RZ, R93.H1_H1 ;  /* 0x3000005dff647230 */ /* 0x000fe40000004100 */
[----:B------:R-:W-:Y:S01]  /*103a0*/  FFMA.FTZ R65, R45, R98, -R104 ;  /* 0x000000622d417223 */ /* 0x000fe20000010868 */
[----:B------:R-:W-:Y:S02]  /*103b0*/  HADD2.F32 R67, -RZ, R67.H1_H1 ;  /* 0x30000043ff437230 */ /* 0x000fe40000004100 */
[C---:B------:R-:W-:Y:S01]  /*103c0*/  FMUL.FTZ R104, R97.reuse, R102 ;  /* 0x0000006661687220 */ /* 0x040fe20000410000 */
[----:B------:R-:W-:Y:S02]  /*103d0*/  HADD2.F32 R98, -RZ, R46.H0_H0 ;  /* 0x2000002eff627230 */ /* 0x000fe40000004100 */
[----:B------:R-:W-:Y:S01]  /*103e0*/  FMUL.FTZ R97, R97, R100 ;  /* 0x0000006461617220 */ /* 0x000fe20000410000 */
[----:B------:R-:W-:-:S02]  /*103f0*/  HADD2.F32 R63, -RZ, R63.H1_H1 ;  /* 0x3000003fff3f7230 */ /* 0x000fc40000004100 */
[----:B------:R-:W-:Y:S01]  /*10400*/  FFMA.FTZ R46, R45, R96, R106 ;  /* 0x000000602d2e7223 */ /* 0x000fe2000001006a */
[C---:B------:R-:W-:Y:S01]  /*10410*/  FFMA.FTZ R104, R47.reuse, R100, -R104 ;  /* 0x000000642f687223 */ /* 0x040fe20000010868 */
[----:B------:R-:W-:Y:S01]  /*10420*/  FFMA.FTZ R97, R47, R102, R97 ;  /* 0x000000662f617223 */ /* 0x000fe20000010061 */
[----:B------:R-:W-:Y:S02]  /*10430*/  HADD2.F32 R64, -RZ, R64.H1_H1 ;  /* 0x30000040ff407230 */ /* 0x000fe40000004100 */
[C---:B------:R-:W-:Y:S01]  /*10440*/  FMUL.FTZ R96, R67.reuse, R98 ;  /* 0x0000006243607220 */ /* 0x040fe20000410000 */
[----:B------:R-:W-:Y:S02]  /*10450*/  HADD2.F32 R66, -RZ, R66.H1_H1 ;  /* 0x30000042ff427230 */ /* 0x000fe40000004100 */
[-C--:B------:R-:W-:Y:S01]  /*10460*/  FMUL.FTZ R100, R67, R44.reuse ;  /* 0x0000002c43647220 */ /* 0x080fe20000410000 */
[----:B------:R-:W-:Y:S02]  /*10470*/  HADD2.F32 R45, -RZ, R33.H0_H0 ;  /* 0x20000021ff2d7230 */ /* 0x000fe40000004100 */
[----:B------:R-:W-:Y:S01]  /*10480*/  FFMA.FTZ R93, R63, R44, -R96 ;  /* 0x0000002c3f5d7223 */ /* 0x000fe20000010860 */
[----:B------:R-:W-:-:S02]  /*10490*/  HADD2.F32 R47, -RZ, R35.H0_H0 ;  /* 0x20000023ff2f7230 */ /* 0x000fc40000004100 */
[----:B------:R-:W-:Y:S01]  /*104a0*/  FFMA.FTZ R100, R63, R98, R100 ;  /* 0x000000623f647223 */ /* 0x000fe20000010064 */
[----:B------:R-:W-:Y:S02]  /*104b0*/  HADD2.F32 R33, -RZ, R32.H0_H0 ;  /* 0x20000020ff217230 */ /* 0x000fe40000004100 */
[----:B------:R-:W-:Y:S01]  /*104c0*/  FMUL.FTZ R63, R64, R45 ;  /* 0x0000002d403f7220 */ /* 0x000fe20000410000 */
[----:B------:R-:W-:Y:S02]  /*104d0*/  HADD2.F32 R35, -RZ, R34.H0_H0 ;  /* 0x20000022ff237230 */ /* 0x000fe40000004100 */
[----:B------:R-:W-:Y:S01]  /*104e0*/  FMUL.FTZ R67, R66, R47 ;  /* 0x0000002f42437220 */ /* 0x000fe20000410000 */
[----:B------:R-:W-:Y:S02]  /*104f0*/  HADD2.F32 R60, -RZ, R60.H1_H1 ;  /* 0x3000003cff3c7230 */ /* 0x000fe40000004100 */
[----:B------:R-:W-:Y:S01]  /*10500*/  FMUL.FTZ R64, R64, R33 ;  /* 0x0000002140407220 */ /* 0x000fe20000410000 */
[----:B------:R-:W-:-:S02]  /*10510*/  HADD2.F32 R62, -RZ, R62.H1_H1 ;  /* 0x3000003eff3e7230 */ /* 0x000fc40000004100 */
[----:B------:R-:W-:Y:S01]  /*10520*/  FMUL.FTZ R66, R66, R35 ;  /* 0x0000002342427220 */ /* 0x000fe20000410000 */
[C---:B------:R-:W-:Y:S01]  /*10530*/  FFMA.FTZ R63, R60.reuse, R33, -R63 ;  /* 0x000000213c3f7223 */ /* 0x040fe2000001083f */
[----:B------:R-:W-:Y:S01]  /*10540*/  FFMA.FTZ R44, R60, R45, R64 ;  /* 0x0000002d3c2c7223 */ /* 0x000fe20000010040 */
[C---:B------:R-:W-:Y:S01]  /*10550*/  FFMA.FTZ R34, R62.reuse, R35, -R67 ;  /* 0x000000233e227223 */ /* 0x040fe20000010843 */
[----:B------:R-:W-:Y:S01]  /*10560*/  FFMA.FTZ R67, R62, R47, R66 ;  /* 0x0000002f3e437223 */ /* 0x000fe20000010042 */
[----:B------:R-:W-:Y:S02]  /*10570*/  F2FP.F16.F32.PACK_AB R35, R93, R104 ;  /* 0x000000685d23723e */ /* 0x000fe400000000ff */
[----:B------:R-:W-:Y:S02]  /*10580*/  F2FP.F16.F32.PACK_AB R33, R90, R91 ;  /* 0x0000005b5a21723e */ /* 0x000fe400000000ff */
[----:B------:R-:W-:Y:S02]  /*10590*/  F2FP.F16.F32.PACK_AB R32, R63, R92 ;  /* 0x0000005c3f20723e */ /* 0x000fe400000000ff */
[----:B------:R-:W-:-:S02]  /*105a0*/  F2FP.F16.F32.PACK_AB R34, R34, R65 ;  /* 0x000000412222723e */ /* 0x000fc400000000ff */
[----:B------:R-:W-:Y:S02]  /*105b0*/  F2FP.F16.F32.PACK_AB R47, R100, R97 ;  /* 0x00000061642f723e */ /* 0x000fe400000000ff */
[----:B------:R-:W-:Y:S01]  /*105c0*/  F2FP.F16.F32.PACK_AB R45, R99, R94 ;  /* 0x0000005e632d723e */ /* 0x000fe200000000ff */
[----:B------:R1:W-:Y:S01]  /*105d0*/  STS.128 [R80+0xc400], R32 ;  /* 0x00c4002050007388 */ /* 0x0003e20000000c00 */
[----:B------:R-:W-:Y:S02]  /*105e0*/  F2FP.F16.F32.PACK_AB R44, R44, R61 ;  /* 0x0000003d2c2c723e */ /* 0x000fe400000000ff */
[----:B------:R-:W-:-:S05]  /*105f0*/  F2FP.F16.F32.PACK_AB R46, R67, R46 ;  /* 0x0000002e432e723e */ /* 0x000fca00000000ff */
[----:B------:R1:W-:Y:S02]  /*10600*/  STS.128 [R81+0xc400], R44 ;  /* 0x00c4002c51007388 */ /* 0x0003e40000000c00 */
.L_x_1632:
[----:B------:R-:W-:Y:S05]  /*10610*/  BSYNC B2 ;  /* 0x0000000000027941 */ /* 0x000fea0003800000 */
.L_x_1631:
[----:B------:R-:W-:Y:S04]  /*10620*/  BSSY B2, `(.L_x_1633) ;  /* 0x0000061000027945 */ /* 0x000fe80003800000 */
[----:B------:R-:W-:Y:S05]  /*10630*/  @P1 BRA `(.L_x_1634) ;  /* 0x00000004007c1947 */ /* 0x000fea0003800000 */
[----:B------:R-:W2:Y:S01]  /*10640*/  LDL R95, [R1+0x78] ;  /* 0x00007800015f7983 */ /* 0x000ea20000100800 */
[----:B-1----:R-:W-:Y:S01]  /*10650*/  LEA.HI R32, R70, R222, RZ, 0x1d ;  /* 0x000000de46207211 */ /* 0x002fe200078fe8ff */
[----:B------:R-:W-:Y:S01]  /*10660*/  HADD2.F32 R80, -RZ, R88.H1_H1 ;  /* 0x30000058ff507230 */ /* 0x000fe20000004100 */
[--C-:B------:R-:W-:Y:S01]  /*10670*/  SHF.R.U64 R28, R28, 0x10, R29.reuse ;  /* 0x000000101c1c7819 */ /* 0x100fe2000000121d */
[--C-:B------:R-:W-:Y:S01]  /*10680*/  HADD2.F32 R90, -RZ, R86.reuse.H1_H1 ;  /* 0x30000056ff5a7230 */ /* 0x100fe20000004100 */
[----:B------:R-:W-:Y:S01]  /*10690*/  SHF.R.S32.HI R33, RZ, 0x1f, R32 ;  /* 0x0000001fff217819 */ /* 0x000fe20000011420 */
[----:B------:R-:W-:Y:S01]  /*106a0*/  IMAD.SHL.U32 R34, R32, 0x8, RZ ;  /* 0x0000000820227824 */ /* 0x000fe200078e00ff */
[----:B------:R-:W-:Y:S01]  /*106b0*/  SHF.R.U32.HI R81, RZ, 0x10, R29 ;  /* 0x00000010ff517819 */ /* 0x000fe2000001161d */
[----:B------:R-:W-:Y:S01]  /*106c0*/  HADD2.F32 R86, -RZ, R86.H0_H0 ;  /* 0x20000056ff567230 */ /* 0x000fe20000004100 */
[----:B------:R-:W-:Y:S01]  /*106d0*/  LEA.HI R32, R33, R32, RZ, 0x3 ;  /* 0x0000002021207211 */ /* 0x000fe200078f18ff */
[----:B------:R-:W-:Y:S01]  /*106e0*/  HADD2.F32 R88, -RZ, R88.H0_H0 ;  /* 0x20000058ff587230 */ /* 0x000fe20000004100 */
[----:B------:R-:W-:Y:S01]  /*106f0*/  LOP3.LUT R33, R175, 0x38, R34, 0xf8, !PT ;  /* 0x00000038af217812 */ /* 0x000fe200078ef822 */
[----:B------:R-:W-:Y:S01]  /*10700*/  HADD2.F32 R81, -RZ, R81.H0_H0 ;  /* 0x20000051ff517230 */ /* 0x000fe20000004100 */
[----:B------:R-:W-:Y:S01]  /*10710*/  SHF.R.U64 R29, R40, 0x10, R41 ;  /* 0x00000010281d7819 */ /* 0x000fe20000001229 */
[----:B------:R-:W-:Y:S01]  /*10720*/  IMAD.SHL.U32 R32, R32, 0x400, RZ ;  /* 0x0000040020207824 */ /* 0x000fe200078e00ff */
[----:B------:R-:W-:-:S02]  /*10730*/  LOP3.LUT R45, R33, R176, RZ, 0x3c, !PT ;  /* 0x000000b0212d7212 */ /* 0x000fc400078e3cff */
[----:B------:R-:W-:Y:S02]  /*10740*/  SHF.R.U32.HI R91, RZ, 0x10, R41 ;  /* 0x00000010ff5b7819 */ /* 0x000fe40000011629 */
[----:B------:R-:W-:Y:S02]  /*10750*/  LOP3.LUT R44, R32, 0x7fffe000, RZ, 0xc0, !PT ;  /* 0x7fffe000202c7812 */ /* 0x000fe400078ec0ff */
[----:B------:R-:W-:Y:S01]  /*10760*/  SHF.R.U64 R30, R30, 0x10, R31 ;  /* 0x000000101e1e7819 */ /* 0x000fe2000000121f */
[----:B------:R-:W-:Y:S01]  /*10770*/  HADD2.F32 R91, -RZ, R91.H0_H0 ;  /* 0x2000005bff5b7230 */ /* 0x000fe20000004100 */
[----:B------:R-:W-:Y:S02]  /*10780*/  IADD3 R45, R45, R44, R177 ;  /* 0x0000002c2d2d7210 */ /* 0x000fe40007ffe0b1 */
[----:B------:R-:W-:Y:S02]  /*10790*/  SHF.R.U32.HI R40, RZ, 0x10, R31 ;  /* 0x00000010ff287819 */ /* 0x000fe4000001161f */
[--C-:B------:R-:W-:Y:S01]  /*107a0*/  SHF.R.U64 R31, R42, 0x10, R43.reuse ;  /* 0x000000102a1f7819 */ /* 0x100fe2000000122b */
[----:B------:R-:W-:Y:S01]  /*107b0*/  IMAD R60, R45, 0x2, R2 ;  /* 0x000000022d3c7824 */ /* 0x000fe200078e0202 */
[----:B------:R-:W-:Y:S01]  /*107c0*/  SHF.R.U32.HI R42, RZ, 0x10, R43 ;  /* 0x00000010ff2a7819 */ /* 0x000fe2000001162b */
[----:B------:R-:W-:-:S03]  /*107d0*/  HADD2.F32 R40, -RZ, R40.H0_H0 ;  /* 0x20000028ff287230 */ /* 0x000fc60000004100 */
[----:B------:R-:W1:Y:S01]  /*107e0*/  LDS.128 R44, [R60+0xc400] ;  /* 0x00c400003c2c7984 */ /* 0x000e620000000c00 */
[----:B------:R-:W-:Y:S02]  /*107f0*/  HADD2.F32 R42, -RZ, R42.H0_H0 ;  /* 0x2000002aff2a7230 */ /* 0x000fe40000004100 */
[--C-:B-1----:R-:W-:Y:S02]  /*10800*/  HADD2.F32 R43, -RZ, R45.reuse.H0_H0 ;  /* 0x2000002dff2b7230 */ /* 0x102fe40000004100 */
[----:B------:R-:W-:Y:S02]  /*10810*/  HADD2.F32 R62, -RZ, R45.H1_H1 ;  /* 0x3000002dff3e7230 */ /* 0x000fe40000004100 */
[----:B----4-:R-:W-:Y:S02]  /*10820*/  HADD2.F32 R66, -RZ, R44.H0_H0 ;  /* 0x2000002cff427230 */ /* 0x010fe40000004100 */
[C---:B------:R-:W-:Y:S01]  /*10830*/  FMUL.FTZ R92, R43.reuse, R90 ;  /* 0x0000005a2b5c7220 */ /* 0x040fe20000410000 */
[----:B------:R-:W-:Y:S01]  /*10840*/  FMUL.FTZ R94, R43, R80 ;  /* 0x000000502b5e7220 */ /* 0x000fe20000410000 */
[----:B------:R-:W-:Y:S01]  /*10850*/  FMUL.FTZ R93, R62, R91 ;  /* 0x0000005b3e5d7220 */ /* 0x000fe20000410000 */
[----:B---3--:R-:W-:-:S02]  /*10860*/  HADD2.F32 R67, -RZ, R46.H0_H0 ;  /* 0x2000002eff437230 */ /* 0x008fc40000004100 */
[--C-:B------:R-:W-:Y:S02]  /*10870*/  HADD2.F32 R65, -RZ, R47.reuse.H0_H0 ;  /* 0x2000002fff417230 */ /* 0x100fe40000004100 */
[----:B------:R-:W-:Y:S02]  /*10880*/  HADD2.F32 R47, -RZ, R47.H1_H1 ;  /* 0x3000002fff2f7230 */ /* 0x000fe40000004100 */
[----:B------:R-:W-:Y:S02]  /*10890*/  HADD2.F32 R44, -RZ, R44.H1_H1 ;  /* 0x3000002cff2c7230 */ /* 0x000fe40000004100 */
[----:B------:R-:W-:Y:S01]  /*108a0*/  HADD2.F32 R46, -RZ, R46.H1_H1 ;  /* 0x3000002eff2e7230 */ /* 0x000fe20000004100 */
[----:B--2---:R-:W0:Y:S02]  /*108b0*/  LDS.128 R32, [R95] ;  /* 0x000000005f207984 */ /* 0x004e240000000c00 */
[--C-:B0-----:R-:W-:Y:S02]  /*108c0*/  HADD2.F32 R61, -RZ, R33.reuse.H0_H0 ;  /* 0x20000021ff3d7230 */ /* 0x101fe40000004100 */
[----:B------:R-:W-:-:S02]  /*108d0*/  HADD2.F32 R64, -RZ, R33.H1_H1 ;  /* 0x30000021ff407230 */ /* 0x000fc40000004100 */
[----:B------:R-:W-:Y:S02]  /*108e0*/  HADD2.F32 R63, -RZ, R32.H0_H0 ;  /* 0x20000020ff3f7230 */ /* 0x000fe40000004100 */
[C---:B------:R-:W-:Y:S01]  /*108f0*/  FFMA.FTZ R43, R61.reuse, R80, -R92 ;  /* 0x000000503d2b7223 */ /* 0x040fe2000001085c */
[----:B------:R-:W-:Y:S01]  /*10900*/  FFMA.FTZ R45, R61, R90, R94 ;  /* 0x0000005a3d2d7223 */ /* 0x000fe2000001005e */
[-C--:B------:R-:W-:Y:S01]  /*10910*/  FMUL.FTZ R61, R62, R81.reuse ;  /* 0x000000513e3d7220 */ /* 0x080fe20000410000 */
[----:B------:R-:W-:Y:S01]  /*10920*/  FFMA.FTZ R62, R64, R81, -R93 ;  /* 0x00000051403e7223 */ /* 0x000fe2000001085d */
[C---:B------:R-:W-:Y:S01]  /*10930*/  FMUL.FTZ R80, R66.reuse, R86 ;  /* 0x0000005642507220 */ /* 0x040fe20000410000 */
[----:B------:R-:W-:Y:S02]  /*10940*/  HADD2.F32 R90, -RZ, R87.H0_H0 ;  /* 0x20000057ff5a7230 */ /* 0x000fe40000004100 */
[-C--:B------:R-:W-:Y:S01]  /*10950*/  FMUL.FTZ R81, R66, R88.reuse ;  /* 0x0000005842517220 */ /* 0x080fe20000410000 */
[----:B------:R-:W-:Y:S01]  /*10960*/  FFMA.FTZ R64, R64, R91, R61 ;  /* 0x0000005b40407223 */ /* 0x000fe2000001003d */
[----:B------:R-:W-:Y:S01]  /*10970*/  FFMA.FTZ R61, R63, R88, -R80 ;  /* 0x000000583f3d7223 */ /* 0x000fe20000010850 */
[----:B------:R-:W-:-:S02]  /*10980*/  HADD2.F32 R33, -RZ, R34.H0_H0 ;  /* 0x20000022ff217230 */ /* 0x000fc40000004100 */
[----:B------:R-:W-:Y:S01]  /*10990*/  FFMA.FTZ R63, R63, R86, R81 ;  /* 0x000000563f3f7223 */ /* 0x000fe20000010051 */
[----:B------:R-:W-:Y:S02]  /*109a0*/  HADD2.F32 R66, -RZ, R89.H0_H0 ;  /* 0x20000059ff427230 */ /* 0x000fe40000004100 */
[C---:B------:R-:W-:Y:S01]  /*109b0*/  FMUL.FTZ R88, R67.reuse, R90 ;  /* 0x0000005a43587220 */ /* 0x040fe20000410000 */
[----:B------:R-:W-:Y:S02]  /*109c0*/  HADD2.F32 R86, -RZ, R87.H1_H1 ;  /* 0x30000057ff567230 */ /* 0x000fe40000004100 */
[----:B------:R-:W-:Y:S02]  /*109d0*/  HADD2.F32 R80, -RZ, R89.H1_H1 ;  /* 0x30000059ff507230 */ /* 0x000fe40000004100 */
[-C--:B------:R-:W-:Y:S01]  /*109e0*/  FMUL.FTZ R92, R67, R66.reuse ;  /* 0x00000042435c7220 */ /* 0x080fe20000410000 */
[----:B------:R-:W-:Y:S01]  /*109f0*/  FFMA.FTZ R88, R33, R66, -R88 ;  /* 0x0000004221587223 */ /* 0x000fe20000010858 */
[----:B------:R-:W-:-:S02]  /*10a00*/  HADD2.F32 R41, -RZ, R35.H0_H0 ;  /* 0x20000023ff297230 */ /* 0x000fc40000004100 */
[C---:B------:R-:W-:Y:S01]  /*10a10*/  FMUL.FTZ R66, R65.reuse, R86 ;  /* 0x0000005641427220 */ /* 0x040fe20000410000 */
[----:B------:R-:W-:Y:S01]  /*10a20*/  FMUL.FTZ R65, R65, R80 ;  /* 0x0000005041417220 */ /* 0x000fe20000410000 */
[----:B------:R-:W-:Y:S02]  /*10a30*/  HADD2.F32 R35, -RZ, R35.H1_H1 ;  /* 0x30000023ff237230 */ /* 0x000fe40000004100 */
[----:B------:R-:W-:Y:S01]  /*10a40*/  FFMA.FTZ R92, R33, R90, R92 ;  /* 0x0000005a215c7223 */ /* 0x000fe2000001005c */
[C---:B------:R-:W-:Y:S01]  /*10a50*/  FFMA.FTZ R66, R41.reuse, R80, -R66 ;  /* 0x0000005029427223 */ /* 0x040fe20000010842 */
[----:B------:R-:W-:Y:S01]  /*10a60*/  FFMA.FTZ R65, R41, R86, R65 ;  /* 0x0000005629417223 */ /* 0x000fe20000010041 */
[C---:B------:R-:W-:Y:S01]  /*10a70*/  FMUL.FTZ R90, R47.reuse, R42 ;  /* 0x0000002a2f5a7220 */ /* 0x040fe20000410000 */
[----:B------:R-:W-:Y:S01]  /*10a80*/  FMUL.FTZ R80, R47, R40 ;  /* 0x000000282f507220 */ /* 0x000fe20000410000 */
[----:B------:R-:W-:Y:S02]  /*10a90*/  HADD2.F32 R33, -RZ, R29.H0_H0 ;  /* 0x2000001dff217230 */ /* 0x000fe40000004100 */
[----:B------:R-:W-:-:S02]  /*10aa0*/  HADD2.F32 R41, -RZ, R31.H0_H0 ;  /* 0x2000001fff297230 */ /* 0x000fc40000004100 */
[C---:B------:R-:W-:Y:S01]  /*10ab0*/  FFMA.FTZ R67, R35.reuse, R40, -R90 ;  /* 0x0000002823437223 */ /* 0x040fe2000001085a */
[----:B------:R-:W-:Y:S02]  /*10ac0*/  HADD2.F32 R29, -RZ, R28.H0_H0 ;  /* 0x2000001cff1d7230 */ /* 0x000fe40000004100 */
[----:B------:R-:W-:Y:S01]  /*10ad0*/  FFMA.FTZ R80, R35, R42, R80 ;  /* 0x0000002a23507223 */ /* 0x000fe20000010050 */
[----:B------:R-:W-:Y:S02]  /*10ae0*/  HADD2.F32 R31, -RZ, R30.H0_H0 ;  /* 0x2000001eff1f7230 */ /* 0x000fe40000004100 */
[----:B------:R-:W-:Y:S01]  /*10af0*/  FMUL.FTZ R35, R44, R33 ;  /* 0x000000212c237220 */ /* 0x000fe20000410000 */
[----:B------:R-:W-:Y:S02]  /*10b00*/  HADD2.F32 R32, -RZ, R32.H1_H1 ;  /* 0x30000020ff207230 */ /* 0x000fe40000004100 */
[----:B------:R-:W-:Y:S01]  /*10b10*/  FMUL.FTZ R47, R46, R41 ;  /* 0x000000292e2f7220 */ /* 0x000fe20000410000 */
[----:B------:R-:W-:-:S02]  /*10b20*/  HADD2.F32 R34, -RZ, R34.H1_H1 ;  /* 0x30000022ff227230 */ /* 0x000fc40000004100 */
[----:B------:R-:W-:Y:S01]  /*10b30*/  FMUL.FTZ R44, R44, R29 ;  /* 0x0000001d2c2c7220 */ /* 0x000fe20000410000 */
[----:B------:R-:W-:Y:S01]  /*10b40*/  FMUL.FTZ R46, R46, R31 ;  /* 0x0000001f2e2e7220 */ /* 0x000fe20000410000 */
[----:B------:R-:W-:Y:S01]  /*10b50*/  FFMA.FTZ R28, R32, R29, -R35 ;  /* 0x0000001d201c7223 */ /* 0x000fe20000010823 */
[----:B------:R-:W-:Y:S01]  /*10b60*/  F2FP.F16.F32.PACK_AB R29, R62, R43 ;  /* 0x0000002b3e1d723e */ /* 0x000fe200000000ff */
[----:B------:R-:W-:Y:S01]  /*10b70*/  FFMA.FTZ R47, R34, R31, -R47 ;  /* 0x0000001f222f7223 */ /* 0x000fe2000001082f */
[----:B------:R-:W-:Y:S01]  /*10b80*/  FFMA.FTZ R32, R32, R33, R44 ;  /* 0x0000002120207223 */ /* 0x000fe2000001002c */
[----:B------:R-:W-:Y:S01]  /*10b90*/  FFMA.FTZ R41, R34, R41, R46 ;  /* 0x0000002922297223 */ /* 0x000fe2000001002e */
[----:B------:R-:W-:Y:S02]  /*10ba0*/  F2FP.F16.F32.PACK_AB R31, R67, R66 ;  /* 0x00000042431f723e */ /* 0x000fe400000000ff */
[----:B------:R-:W-:Y:S02]  /*10bb0*/  F2FP.F16.F32.PACK_AB R28, R28, R61 ;  /* 0x0000003d1c1c723e */ /* 0x000fe400000000ff */
[----:B------:R-:W-:-:S02]  /*10bc0*/  F2FP.F16.F32.PACK_AB R30, R47, R88 ;  /* 0x000000582f1e723e */ /* 0x000fc400000000ff */
[----:B------:R-:W-:Y:S02]  /*10bd0*/  F2FP.F16.F32.PACK_AB R35, R80, R65 ;  /* 0x000000415023723e */ /* 0x000fe400000000ff */
[----:B------:R-:W-:Y:S01]  /*10be0*/  F2FP.F16.F32.PACK_AB R33, R64, R45 ;  /* 0x0000002d4021723e */ /* 0x000fe200000000ff */
[----:B------:R2:W-:Y:S01]  /*10bf0*/  STS.128 [R95], R28 ;  /* 0x0000001c5f007388 */ /* 0x0005e20000000c00 */
[----:B------:R-:W-:Y:S02]  /*10c00*/  F2FP.F16.F32.PACK_AB R32, R32, R63 ;  /* 0x0000003f2020723e */ /* 0x000fe400000000ff */
[----:B------:R-:W-:-:S05]  /*10c10*/  F2FP.F16.F32.PACK_AB R34, R41, R92 ;  /* 0x0000005c2922723e */ /* 0x000fca00000000ff */
[----:B------:R2:W-:Y:S02]  /*10c20*/  STS.128 [R60+0xc400], R32 ;  /* 0x00c400203c007388 */ /* 0x0005e40000000c00 */
.L_x_1634:
[----:B------:R-:W-:Y:S05]  /*10c30*/  BSYNC B2 ;  /* 0x0000000000027941 */ /* 0x000fea0003800000 */
.L_x_1633:
[----:B------:R-:W-:Y:S05]  /*10c40*/  @P2 BRA `(.L_x_1630) ;  /* 0x00000004007c2947 */ /* 0x000fea0003800000 */
[----:B------:R-:W5:Y:S01]  /*10c50*/  LDL R65, [R1+0x70] ;  /* 0x0000700001417983 */ /* 0x000f620000100800 */
[----:B------:R-:W-:Y:S01]  /*10c60*/  LEA.HI R70, R70, R223, RZ, 0x1d ;  /* 0x000000df46467211 */ /* 0x000fe200078fe8ff */
[----:B-1----:R-:W-:Y:S01]  /*10c70*/  HADD2.F32 R46, -RZ, R78.H1_H1 ;  /* 0x3000004eff2e7230 */ /* 0x002fe20000004100 */
[----:B------:R-:W-:Y:S01]  /*10c80*/  SHF.R.U32.HI R63, RZ, 0x10, R25 ;  /* 0x00000010ff3f7819 */ /* 0x000fe20000011619 */
[--C-:B--2---:R-:W-:Y:S01]  /*10c90*/  HADD2.F32 R60, -RZ, R76.reuse.H1_H1 ;  /* 0x3000004cff3c7230 */ /* 0x104fe20000004100 */
[----:B------:R-:W-:Y:S01]  /*10ca0*/  SHF.R.S32.HI R29, RZ, 0x1f, R70 ;  /* 0x0000001fff1d7819 */ /* 0x000fe20000011446 */
[----:B------:R-:W-:Y:S01]  /*10cb0*/  HADD2.F32 R76, -RZ, R76.H0_H0 ;  /* 0x2000004cff4c7230 */ /* 0x000fe20000004100 */
[----:B------:R-:W-:Y:S01]  /*10cc0*/  SHF.L.U32 R28, R70, 0x3, RZ ;  /* 0x00000003461c7819 */ /* 0x000fe200000006ff */
[----:B------:R-:W-:Y:S01]  /*10cd0*/  HADD2.F32 R78, -RZ, R78.H0_H0 ;  /* 0x2000004eff4e7230 */ /* 0x000fe20000004100 */
[----:B------:R-:W-:Y:S02]  /*10ce0*/  LEA.HI R70, R29, R70, RZ, 0x3 ;  /* 0x000000461d467211 */ /* 0x000fe400078f18ff */
[----:B------:R-:W-:-:S02]  /*10cf0*/  LOP3.LUT R29, R175, 0x38, R28, 0xf8, !PT ;  /* 0x00000038af1d7812 */ /* 0x000fc400078ef81c */
[--C-:B------:R-:W-:Y:S01]  /*10d00*/  SHF.R.U32.HI R45, RZ, 0x10, R37.reuse ;  /* 0x00000010ff2d7819 */ /* 0x100fe20000011625 */
[----:B------:R-:W-:Y:S01]  /*10d10*/  IMAD.SHL.U32 R70, R70, 0x400, RZ ;  /* 0x0000040046467824 */ /* 0x000fe200078e00ff */
[----:B------:R-:W-:Y:S02]  /*10d20*/  LOP3.LUT R32, R29, R176, RZ, 0x3c, !PT ;  /* 0x000000b01d207212 */ /* 0x000fe400078e3cff */
[----:B------:R-:W-:Y:S01]  /*10d30*/  SHF.R.U64 R36, R36, 0x10, R37 ;  /* 0x0000001024247819 */ /* 0x000fe20000001225 */
[----:B------:R-:W-:Y:S01]  /*10d40*/  HADD2.F32 R45, -RZ, R45.H0_H0 ;  /* 0x2000002dff2d7230 */ /* 0x000fe20000004100 */
[----:B------:R-:W-:Y:S02]  /*10d50*/  LOP3.LUT R70, R70, 0x7fffe000, RZ, 0xc0, !PT ;  /* 0x7fffe00046467812 */ /* 0x000fe400078ec0ff */
[----:B------:R-:W-:Y:S02]  /*10d60*/  SHF.R.U64 R24, R24, 0x10, R25 ;  /* 0x0000001018187819 */ /* 0x000fe40000001219 */
[----:B------:R-:W-:-:S02]  /*10d70*/  IADD3 R33, R32, R70, R177 ;  /* 0x0000004620217210 */ /* 0x000fc40007ffe0b1 */
[--C-:B------:R-:W-:Y:S02]  /*10d80*/  SHF.R.U64 R25, R26, 0x10, R27.reuse ;  /* 0x000000101a197819 */ /* 0x100fe4000000121b */
[----:B0-----:R-:W-:Y:S01]  /*10d90*/  SHF.R.U32.HI R61, RZ, 0x10, R27 ;  /* 0x00000010ff3d7819 */ /* 0x001fe2000001161b */
[----:B------:R-:W-:Y:S01]  /*10da0*/  IMAD R40, R33, 0x2, R2 ;  /* 0x0000000221287824 */ /* 0x000fe200078e0202 */
[--C-:B------:R-:W-:Y:S01]  /*10db0*/  SHF.R.U32.HI R47, RZ, 0x10, R39.reuse ;  /* 0x00000010ff2f7819 */ /* 0x100fe20000011627 */
[----:B------:R-:W-:Y:S01]  /*10dc0*/  HADD2.F32 R25, -RZ, R25.H0_H0 ;  /* 0x20000019ff197230 */ /* 0x000fe20000004100 */
[----:B------:R-:W-:Y:S02]  /*10dd0*/  SHF.R.U64 R26, R38, 0x10, R39 ;  /* 0x00000010261a7819 */ /* 0x000fe40000001227 */
[----:B------:R-:W0:Y:S02]  /*10de0*/  LDS.128 R32, [R40+0xc400] ;  /* 0x00c4000028207984 */ /* 0x000e240000000c00 */
[----:B0-----:R-:W-:-:S02]  /*10df0*/  HADD2.F32 R41, -RZ, R33.H0_H0 ;  /* 0x20000021ff297230 */ /* 0x001fc40000004100 */
[----:B------:R-:W-:Y:S02]  /*10e00*/  HADD2.F32 R42, -RZ, R33.H1_H1 ;  /* 0x30000021ff2a7230 */ /* 0x000fe40000004100 */
[----:B------:R-:W-:Y:S02]  /*10e10*/  HADD2.F32 R33, -RZ, R32.H0_H0 ;  /* 0x20000020ff217230 */ /* 0x000fe40000004100 */
[C---:B------:R-:W-:Y:S01]  /*10e20*/  FMUL.FTZ R62, R41.reuse, R60 ;  /* 0x0000003c293e7220 */ /* 0x040fe20000410000 */
[----:B------:R-:W-:Y:S01]  /*10e30*/  FMUL.FTZ R64, R41, R46 ;  /* 0x0000002e29407220 */ /* 0x000fe20000410000 */
[----:B------:R-:W-:Y:S02]  /*10e40*/  HADD2.F32 R41, -RZ, R63.H0_H0 ;  /* 0x2000003fff297230 */ /* 0x000fe40000004100 */
[----:B------:R-:W-:Y:S02]  /*10e50*/  HADD2.F32 R43, -RZ, R34.H0_H0 ;  /* 0x20000022ff2b7230 */ /* 0x000fe40000004100 */
[----:B------:R-:W-:-:S02]  /*10e60*/  HADD2.F32 R44, -RZ, R35.H0_H0 ;  /* 0x20000023ff2c7230 */ /* 0x000fc40000004100 */
[----:B------:R-:W-:Y:S02]  /*10e70*/  HADD2.F32 R35, -RZ, R35.H1_H1 ;  /* 0x30000023ff237230 */ /* 0x000fe40000004100 */
[----:B------:R-:W-:Y:S02]  /*10e80*/  HADD2.F32 R32, -RZ, R32.H1_H1 ;  /* 0x30000020ff207230 */ /* 0x000fe40000004100 */
[----:B------:R-:W-:Y:S01]  /*10e90*/  HADD2.F32 R34, -RZ, R34.H1_H1 ;  /* 0x30000022ff227230 */ /* 0x000fe20000004100 */
[----:B-----5:R-:W0:Y:S02]  /*10ea0*/  LDS.128 R28, [R65] ;  /* 0x00000000411c7984 */ /* 0x020e240000000c00 */
[--C-:B0-----:R-:W-:Y:S02]  /*10eb0*/  HADD2.F32 R37, -RZ, R29.reuse.H0_H0 ;  /* 0x2000001dff257230 */ /* 0x101fe40000004100 */
[----:B------:R-:W-:Y:S02]  /*10ec0*/  HADD2.F32 R29, -RZ, R29.H1_H1 ;  /* 0x3000001dff1d7230 */ /* 0x000fe40000004100 */
[----:B------:R-:W-:-:S02]  /*10ed0*/  HADD2.F32 R27, -RZ, R28.H0_H0 ;  /* 0x2000001cff1b7230 */ /* 0x000fc40000004100 */
[C---:B------:R-:W-:Y:S01]  /*10ee0*/  FFMA.FTZ R62, R37.reuse, R46, -R62 ;  /* 0x0000002e253e7223 */ /* 0x040fe2000001083e */
[----:B------:R-:W-:Y:S01]  /*10ef0*/  FFMA.FTZ R64, R37, R60, R64 ;  /* 0x0000003c25407223 */ /* 0x000fe20000010040 */
[C---:B------:R-:W-:Y:S01]  /*10f00*/  FMUL.FTZ R46, R42.reuse, R45 ;  /* 0x0000002d2a2e7220 */ /* 0x040fe20000410000 */
[-C--:B------:R-:W-:Y:S01]  /*10f10*/  FMUL.FTZ R60, R42, R41.reuse ;  /* 0x000000292a3c7220 */ /* 0x080fe20000410000 */
[----:B------:R-:W-:Y:S01]  /*10f20*/  FMUL.FTZ R42, R33, R76 ;  /* 0x0000004c212a7220 */ /* 0x000fe20000410000 */
[----:B------:R-:W-:Y:S02]  /*10f30*/  HADD2.F32 R37, -RZ, R77.H0_H0 ;  /* 0x2000004dff257230 */ /* 0x000fe40000004100 */
[----:B------:R-:W-:Y:S01]  /*10f40*/  FFMA.FTZ R41, R29, R41, -R46 ;  /* 0x000000291d297223 */ /* 0x000fe2000001082e */
[----:B------:R-:W-:Y:S01]  /*10f50*/  FMUL.FTZ R33, R33, R78 ;  /* 0x0000004e21217220 */ /* 0x000fe20000410000 */
[----:B------:R-:W-:Y:S01]  /*10f60*/  FFMA.FTZ R45, R29, R45, R60 ;  /* 0x0000002d1d2d7223 */ /* 0x000fe2000001003c */
[----:B------:R-:W-:-:S02]  /*10f70*/  HADD2.F32 R29, -RZ, R79.H0_H0 ;  /* 0x2000004fff1d7230 */ /* 0x000fc40000004100 */
[C---:B------:R-:W-:Y:S01]  /*10f80*/  FFMA.FTZ R78, R27.reuse, R78, -R42 ;  /* 0x0000004e1b4e7223 */ /* 0x040fe2000001082a */
[----:B------:R-:W-:Y:S02]  /*10f90*/  HADD2.F32 R38, -RZ, R30.H0_H0 ;  /* 0x2000001eff267230 */ /* 0x000fe40000004100 */
[----:B------:R-:W-:Y:S01]  /*10fa0*/  FFMA.FTZ R76, R27, R76, R33 ;  /* 0x0000004c1b4c7223 */ /* 0x000fe20000010021 */
[C---:B------:R-:W-:Y:S01]  /*10fb0*/  FMUL.FTZ R27, R43.reuse, R37 ;  /* 0x000000252b1b7220 */ /* 0x040fe20000410000 */
[----:B------:R-:W-:Y:S02]  /*10fc0*/  HADD2.F32 R77, -RZ, R77.H1_H1 ;  /* 0x3000004dff4d7230 */ /* 0x000fe40000004100 */
[-C--:B------:R-:W-:Y:S01]  /*10fd0*/  FMUL.FTZ R33, R43, R29.reuse ;  /* 0x0000001d2b217220 */ /* 0x080fe20000410000 */
[----:B------:R-:W-:Y:S02]  /*10fe0*/  HADD2.F32 R79, -RZ, R79.H1_H1 ;  /* 0x3000004fff4f7230 */ /* 0x000fe40000004100 */
[----:B------:R-:W-:Y:S01]  /*10ff0*/  FFMA.FTZ R43, R38, R29, -R27 ;  /* 0x0000001d262b7223 */ /* 0x000fe2000001081b */
[----:B------:R-:W-:-:S02]  /*11000*/  HADD2.F32 R46, -RZ, R47.H0_H0 ;  /* 0x2000002fff2e7230 */ /* 0x000fc40000004100 */
[----:B------:R-:W-:Y:S01]  /*11010*/  FMUL.FTZ R60, R44, R77 ;  /* 0x0000004d2c3c7220 */ /* 0x000fe20000410000 */
[----:B------:R-:W-:Y:S02]  /*11020*/  HADD2.F32 R42, -RZ, R61.H0_H0 ;  /* 0x2000003dff2a7230 */ /* 0x000fe40000004100 */
[----:B------:R-:W-:Y:S01]  /*11030*/  FFMA.FTZ R38, R38, R37, R33 ;  /* 0x0000002526267223 */ /* 0x000fe20000010021 */
[--C-:B------:R-:W-:Y:S02]  /*11040*/  HADD2.F32 R39, -RZ, R31.reuse.H0_H0 ;  /* 0x2000001fff277230 */ /* 0x100fe40000004100 */
[----:B------:R-:W-:Y:S01]  /*11050*/  FMUL.FTZ R44, R44, R79 ;  /* 0x0000004f2c2c7220 */ /* 0x000fe20000410000 */
[----:B------:R-:W-:Y:S02]  /*11060*/  HADD2.F32 R31, -RZ, R31.H1_H1 ;  /* 0x3000001fff1f7230 */ /* 0x000fe40000004100 */
[C---:B----4-:R-:W-:Y:S01]  /*11070*/  FMUL.FTZ R66, R35.reuse, R46 ;  /* 0x0000002e23427220 */ /* 0x050fe20000410000 */
[----:B------:R-:W-:Y:S01]  /*11080*/  FMUL.FTZ R70, R35, R42 ;  /* 0x0000002a23467220 */ /* 0x000fe20000410000 */
[----:B------:R-:W-:-:S02]  /*11090*/  HADD2.F32 R29, -RZ, R36.H0_H0 ;  /* 0x20000024ff1d7230 */ /* 0x000fc40000004100 */
[C---:B------:R-:W-:Y:S01]  /*110a0*/  FFMA.FTZ R60, R39.reuse, R79, -R60 ;  /* 0x0000004f273c7223 */ /* 0x040fe2000001083c */
[----:B------:R-:W-:Y:S02]  /*110b0*/  HADD2.F32 R33, -RZ, R26.H0_H0 ;  /* 0x2000001aff217230 */ /* 0x000fe40000004100 */
[----:B------:R-:W-:Y:S01]  /*110c0*/  FFMA.FTZ R44, R39, R77, R44 ;  /* 0x0000004d272c7223 */ /* 0x000fe2000001002c */
[----:B------:R-:W-:Y:S02]  /*110d0*/  HADD2.F32 R27, -RZ, R24.H0_H0 ;  /* 0x20000018ff1b7230 */ /* 0x000fe40000004100 */
[C---:B------:R-:W-:Y:S01]  /*110e0*/  FFMA.FTZ R47, R31.reuse, R42, -R66 ;  /* 0x0000002a1f2f7223 */ /* 0x040fe20000010842 */
[----:B------:R-:W-:Y:S02]  /*110f0*/  HADD2.F32 R28, -RZ, R28.H1_H1 ;  /* 0x3000001cff1c7230 */ /* 0x000fe40000004100 */
[----:B------:R-:W-:Y:S01]  /*11100*/  FFMA.FTZ R61, R31, R46, R70 ;  /* 0x0000002e1f3d7223 */ /* 0x000fe20000010046 */
[----:B------:R-:W-:-:S02]  /*11110*/  HADD2.F32 R30, -RZ, R30.H1_H1 ;  /* 0x3000001eff1e7230 */ /* 0x000fc40000004100 */
[----:B------:R-:W-:Y:S01]  /*11120*/  FMUL.FTZ R31, R32, R29 ;  /* 0x0000001d201f7220 */ /* 0x000fe20000410000 */
[----:B------:R-:W-:Y:S01]  /*11130*/  FMUL.FTZ R39, R34, R33 ;  /* 0x0000002122277220 */ /* 0x000fe20000410000 */
[----:B------:R-:W-:Y:S01]  /*11140*/  FMUL.FTZ R32, R32, R27 ;  /* 0x0000001b20207220 */ /* 0x000fe20000410000 */
[----:B------:R-:W-:Y:S01]  /*11150*/  FMUL.FTZ R34, R34, R25 ;  /* 0x0000001922227220 */ /* 0x000fe20000410000 */
[----:B------:R-:W-:Y:S01]  /*11160*/  FFMA.FTZ R35, R28, R27, -R31 ;  /* 0x0000001b1c237223 */ /* 0x000fe2000001081f */
[----:B------:R-:W-:Y:S01]  /*11170*/  FFMA.FTZ R26, R30, R25, -R39 ;  /* 0x000000191e1a7223 */ /* 0x000fe20000010827 */
[----:B------:R-:W-:Y:S01]  /*11180*/  FFMA.FTZ R37, R28, R29, R32 ;  /* 0x0000001d1c257223 */ /* 0x000fe20000010020 */
[----:B------:R-:W-:Y:S01]  /*11190*/  FFMA.FTZ R33, R30, R33, R34 ;  /* 0x000000211e217223 */ /* 0x000fe20000010022 */
[----:B------:R-:W-:Y:S02]  /*111a0*/  F2FP.F16.F32.PACK_AB R27, R47, R60 ;  /* 0x0000003c2f1b723e */ /* 0x000fe400000000ff */
        /* <DEDUP_REMOVED lines=9> */
.L_x_1630:
[----:B------:R-:W-:Y:S05]  /*11240*/  BSYNC B1 ;  /* 0x0000000000017941 */ /* 0x000fea0003800000 */
.L_x_1629:
[----:B------:R-:W-:-:S13]  /*11250*/  ISETP.GE.AND P0, PT, R189, R0, PT ;  /* 0x00000000bd00720c */ /* 0x000fda0003f06270 */
[----:B------:R-:W-:Y:S05]  /*11260*/  @P0 BRA `(.L_x_1610) ;  /* 0x0000001000a40947 */ /* 0x000fea0003800000 */
[----:B------:R-:W5:Y:S01]  /*11270*/  LDC R0, c[0x0][0x3f4] ;  /* 0x0000fd00ff007b82 */ /* 0x000f620000000800 */
[----:B------:R-:W-:Y:S01]  /*11280*/  BSSY B1, `(.L_x_1635) ;  /* 0x0000065000017945 */ /* 0x000fe20003800000 */
[----:B0-----:R-:W-:Y:S02]  /*11290*/  SHF.R.U32.HI R61, RZ, 0x3, R173 ;  /* 0x00000003ff3d7819 */ /* 0x001fe400000116ad */
[-C--:B-----5:R-:W-:Y:S02]  /*112a0*/  ISETP.GE.AND P0, PT, R18, R0.reuse, PT ;  /* 0x000000001200720c */ /* 0x0a0fe40003f06270 */
[-C--:B------:R-:W-:Y:S02]  /*112b0*/  ISETP.GE.AND P1, PT, R165, R0.reuse, PT ;  /* 0x00000000a500720c */ /* 0x080fe40003f26270 */
[----:B------:R-:W-:-:S09]  /*112c0*/  ISETP.GE.AND P2, PT, R166, R0, PT ;  /* 0x00000000a600720c */ /* 0x000fd20003f46270 */
[----:B------:R-:W-:Y:S05]  /*112d0*/  @P0 BRA `(.L_x_1636) ;  /* 0x00000004007c0947 */ /* 0x000fea0003800000 */
[----:B------:R-:W5:Y:S01]  /*112e0*/  LDL R62, [R1+0x74] ;  /* 0x00007400013e7983 */ /* 0x000f620000100800 */
[----:B------:R-:W-:Y:S01]  /*112f0*/  LEA.HI R24, R0, R191, RZ, 0x1d ;  /* 0x000000bf00187211 */ /* 0x000fe200078fe8ff */
[----:B------:R-:W-:Y:S01]  /*11300*/  HADD2.F32 R38, -RZ, R84.H1_H1 ;  /* 0x30000054ff267230 */ /* 0x000fe20000004100 */
[----:B------:R-:W-:Y:S01]  /*11310*/  SHF.R.U32.HI R37, RZ, 0x10, R5 ;  /* 0x00000010ff257819 */ /* 0x000fe20000011605 */
[--C-:B------:R-:W-:Y:S01]  /*11320*/  HADD2.F32 R40, -RZ, R82.reuse.H1_H1 ;  /* 0x30000052ff287230 */ /* 0x100fe20000004100 */
[----:B------:R-:W-:Y:S01]  /*11330*/  SHF.R.S32.HI R25, RZ, 0x1f, R24 ;  /* 0x0000001fff197819 */ /* 0x000fe20000011418 */
[----:B------:R-:W-:Y:S01]  /*11340*/  IMAD.SHL.U32 R26, R24, 0x8, RZ ;  /* 0x00000008181a7824 */ /* 0x000fe200078e00ff */
[----:B--2---:R-:W-:Y:S01]  /*11350*/  SHF.R.U64 R60, R48, 0x10, R49 ;  /* 0x00000010303c7819 */ /* 0x004fe20000001231 */
[----:B------:R-:W-:Y:S01]  /*11360*/  HADD2.F32 R37, -RZ, R37.H0_H0 ;  /* 0x20000025ff257230 */ /* 0x000fe20000004100 */
[----:B------:R-:W-:Y:S01]  /*11370*/  LEA.HI R25, R25, R24, RZ, 0x3 ;  /* 0x0000001819197211 */ /* 0x000fe200078f18ff */
[----:B------:R-:W-:Y:S01]  /*11380*/  HADD2.F32 R82, -RZ, R82.H0_H0 ;  /* 0x20000052ff527230 */ /* 0x000fe20000004100 */
[----:B------:R-:W-:Y:S01]  /*11390*/  LOP3.LUT R24, R173, 0x38, R26, 0xf8, !PT ;  /* 0x00000038ad187812 */ /* 0x000fe200078ef81a */
[----:B------:R-:W-:Y:S01]  /*113a0*/  HADD2.F32 R84, -RZ, R84.H0_H0 ;  /* 0x20000054ff547230 */ /* 0x000fe20000004100 */
[----:B-1----:R-:W-:Y:S01]  /*113b0*/  SHF.R.U64 R47, R4, 0x10, R5 ;  /* 0x00000010042f7819 */ /* 0x002fe20000001205 */
[----:B------:R-:W-:Y:S01]  /*113c0*/  IMAD.SHL.U32 R25, R25, 0x400, RZ ;  /* 0x0000040019197824 */ /* 0x000fe200078e00ff */
[----:B------:R-:W-:-:S02]  /*113d0*/  LOP3.LUT R28, R24, R61, RZ, 0x3c, !PT ;  /* 0x0000003d181c7212 */ /* 0x000fc400078e3cff */
[----:B------:R-:W-:Y:S02]  /*113e0*/  SHF.R.U32.HI R49, RZ, 0x10, R49 ;  /* 0x00000010ff317819 */ /* 0x000fe40000011631 */
[----:B------:R-:W-:Y:S02]  /*113f0*/  LOP3.LUT R29, R25, 0x7fffe000, RZ, 0xc0, !PT ;  /* 0x7fffe000191d7812 */ /* 0x000fe400078ec0ff */
[----:B------:R-:W-:Y:S02]  /*11400*/  SHF.R.U64 R48, R50, 0x10, R51 ;  /* 0x0000001032307819 */ /* 0x000fe40000001233 */
[----:B------:R-:W-:Y:S02]  /*11410*/  IADD3 R29, R28, R29, R179 ;  /* 0x0000001d1c1d7210 */ /* 0x000fe40007ffe0b3 */
[----:B------:R-:W-:Y:S02]  /*11420*/  SHF.R.U32.HI R50, RZ, 0x10, R51 ;  /* 0x00000010ff327819 */ /* 0x000fe40000011633 */
[--C-:B------:R-:W-:Y:S01]  /*11430*/  SHF.R.U32.HI R41, RZ, 0x10, R7.reuse ;  /* 0x00000010ff297819 */ /* 0x100fe20000011607 */
[----:B------:R-:W-:Y:S01]  /*11440*/  IMAD R32, R29, 0x2, R2 ;  /* 0x000000021d207824 */ /* 0x000fe200078e0202 */
[----:B------:R-:W-:-:S04]  /*11450*/  SHF.R.U64 R45, R6, 0x10, R7 ;  /* 0x00000010062d7819 */ /* 0x000fc80000001207 */
[----:B------:R-:W0:Y:S02]  /*11460*/  LDS.128 R28, [R32+0xc400] ;  /* 0x00c40000201c7984 */ /* 0x000e240000000c00 */
[--C-:B0-----:R-:W-:Y:S02]  /*11470*/  HADD2.F32 R33, -RZ, R29.reuse.H0_H0 ;  /* 0x2000001dff217230 */ /* 0x101fe40000004100 */
[----:B------:R-:W-:Y:S02]  /*11480*/  HADD2.F32 R34, -RZ, R29.H1_H1 ;  /* 0x3000001dff227230 */ /* 0x000fe40000004100 */
[----:B------:R-:W-:Y:S02]  /*11490*/  HADD2.F32 R29, -RZ, R28.H0_H0 ;  /* 0x2000001cff1d7230 */ /* 0x000fe40000004100 */
[C---:B------:R-:W-:Y:S01]  /*114a0*/  FMUL.FTZ R42, R33.reuse, R40 ;  /* 0x00000028212a7220 */ /* 0x040fe20000410000 */
[----:B------:R-:W-:Y:S01]  /*114b0*/  FMUL.FTZ R44, R33, R38 ;  /* 0x00000026212c7220 */ /* 0x000fe20000410000 */
[----:B------:R-:W-:-:S02]  /*114c0*/  HADD2.F32 R33, -RZ, R49.H0_H0 ;  /* 0x20000031ff217230 */ /* 0x000fc40000004100 */
[----:B------:R-:W-:Y:S02]  /*114d0*/  HADD2.F32 R35, -RZ, R30.H0_H0 ;  /* 0x2000001eff237230 */ /* 0x000fe40000004100 */
[--C-:B------:R-:W-:Y:S02]  /*114e0*/  HADD2.F32 R36, -RZ, R31.reuse.H0_H0 ;  /* 0x2000001fff247230 */ /* 0x100fe40000004100 */
[----:B------:R-:W-:Y:S02]  /*114f0*/  HADD2.F32 R31, -RZ, R31.H1_H1 ;  /* 0x3000001fff1f7230 */ /* 0x000fe40000004100 */
[----:B------:R-:W-:Y:S02]  /*11500*/  HADD2.F32 R28, -RZ, R28.H1_H1 ;  /* 0x3000001cff1c7230 */ /* 0x000fe40000004100 */
[----:B------:R-:W-:Y:S01]  /*11510*/  HADD2.F32 R30, -RZ, R30.H1_H1 ;  /* 0x3000001eff1e7230 */ /* 0x000fe20000004100 */
[----:B-----5:R-:W0:Y:S02]  /*11520*/  LDS.128 R24, [R62] ;  /* 0x000000003e187984 */ /* 0x020e240000000c00 */
[----:B0-----:R-:W-:-:S02]  /*11530*/  HADD2.F32 R5, -RZ, R25.H0_H0 ;  /* 0x20000019ff057230 */ /* 0x001fc40000004100 */
[----:B------:R-:W-:Y:S02]  /*11540*/  HADD2.F32 R25, -RZ, R25.H1_H1 ;  /* 0x30000019ff197230 */ /* 0x000fe40000004100 */
[----:B------:R-:W-:Y:S02]  /*11550*/  HADD2.F32 R4, -RZ, R24.H0_H0 ;  /* 0x20000018ff047230 */ /* 0x000fe40000004100 */
[C---:B------:R-:W-:Y:S01]  /*11560*/  FFMA.FTZ R42, R5.reuse, R38, -R42 ;  /* 0x00000026052a7223 */ /* 0x040fe2000001082a */
[----:B------:R-:W-:Y:S01]  /*11570*/  FFMA.FTZ R44, R5, R40, R44 ;  /* 0x00000028052c7223 */ /* 0x000fe2000001002c */
[C---:B------:R-:W-:Y:S01]  /*11580*/  FMUL.FTZ R38, R34.reuse, R37 ;  /* 0x0000002522267220 */ /* 0x040fe20000410000 */
[C---:B------:R-:W-:Y:S01]  /*11590*/  FMUL.FTZ R5, R29.reuse, R82 ;  /* 0x000000521d057220 */ /* 0x040fe20000410000 */
[-C--:B------:R-:W-:Y:S01]  /*115a0*/  FMUL.FTZ R29, R29, R84.reuse ;  /* 0x000000541d1d7220 */ /* 0x080fe20000410000 */
[-C--:B------:R-:W-:Y:S01]  /*115b0*/  FMUL.FTZ R34, R34, R33.reuse ;  /* 0x0000002122227220 */ /* 0x080fe20000410000 */
[----:B------:R-:W-:Y:S01]  /*115c0*/  FFMA.FTZ R39, R25, R33, -R38 ;  /* 0x0000002119277223 */ /* 0x000fe20000010826 */
[----:B------:R-:W-:Y:S01]  /*115d0*/  FFMA.FTZ R84, R4, R84, -R5 ;  /* 0x0000005404547223 */ /* 0x000fe20000010805 */
[----:B------:R-:W-:-:S02]  /*115e0*/  HADD2.F32 R33, -RZ, R83.H0_H0 ;  /* 0x20000053ff217230 */ /* 0x000fc40000004100 */
[----:B------:R-:W-:Y:S01]  /*115f0*/  FFMA.FTZ R37, R25, R37, R34 ;  /* 0x0000002519257223 */ /* 0x000fe20000010022 */
[--C-:B------:R-:W-:Y:S02]  /*11600*/  HADD2.F32 R5, -RZ, R85.reuse.H0_H0 ;  /* 0x20000055ff057230 */ /* 0x100fe40000004100 */
[----:B------:R-:W-:Y:S01]  /*11610*/  FFMA.FTZ R82, R4, R82, R29 ;  /* 0x0000005204527223 */ /* 0x000fe2000001001d */
[----:B------:R-:W-:Y:S02]  /*11620*/  HADD2.F32 R85, -RZ, R85.H1_H1 ;  /* 0x30000055ff557230 */ /* 0x000fe40000004100 */
[C---:B------:R-:W-:Y:S01]  /*11630*/  FMUL.FTZ R25, R35.reuse, R33 ;  /* 0x0000002123197220 */ /* 0x040fe20000410000 */
[----:B------:R-:W-:Y:S02]  /*11640*/  HADD2.F32 R83, -RZ, R83.H1_H1 ;  /* 0x30000053ff537230 */ /* 0x000fe40000004100 */
[----:B------:R-:W-:Y:S01]  /*11650*/  FMUL.FTZ R29, R35, R5 ;  /* 0x00000005231d7220 */ /* 0x000fe20000410000 */
[----:B------:R-:W-:-:S02]  /*11660*/  HADD2.F32 R6, -RZ, R26.H0_H0 ;  /* 0x2000001aff067230 */ /* 0x000fc40000004100 */
[C---:B------:R-:W-:Y:S01]  /*11670*/  FMUL.FTZ R40, R36.reuse, R85 ;  /* 0x0000005524287220 */ /* 0x040fe20000410000 */
[----:B------:R-:W-:Y:S02]  /*11680*/  HADD2.F32 R7, -RZ, R27.H0_H0 ;  /* 0x2000001bff077230 */ /* 0x000fe40000004100 */
[----:B------:R-:W-:Y:S01]  /*11690*/  FMUL.FTZ R38, R36, R83 ;  /* 0x0000005324267220 */ /* 0x000fe20000410000 */
[----:B------:R-:W-:Y:S02]  /*116a0*/  HADD2.F32 R34, -RZ, R41.H0_H0 ;  /* 0x20000029ff227230 */ /* 0x000fe40000004100 */
[C---:B------:R-:W-:Y:S01]  /*116b0*/  FFMA.FTZ R35, R6.reuse, R5, -R25 ;  /* 0x0000000506237223 */ /* 0x040fe20000010819 */
[----:B------:R-:W-:Y:S02]  /*116c0*/  HADD2.F32 R4, -RZ, R50.H0_H0 ;  /* 0x20000032ff047230 */ /* 0x000fe40000004100 */
[----:B------:R-:W-:Y:S01]  /*116d0*/  FFMA.FTZ R36, R6, R33, R29 ;  /* 0x0000002106247223 */ /* 0x000fe2000001001d */
[----:B------:R-:W-:-:S02]  /*116e0*/  HADD2.F32 R27, -RZ, R27.H1_H1 ;  /* 0x3000001bff1b7230 */ /* 0x000fc40000004100 */
[----:B------:R-:W-:Y:S01]  /*116f0*/  FMUL.FTZ R6, R31, R34 ;  /* 0x000000221f067220 */ /* 0x000fe20000410000 */
[C---:B------:R-:W-:Y:S01]  /*11700*/  FFMA.FTZ R38, R7.reuse, R85, -R38 ;  /* 0x0000005507267223 */ /* 0x040fe20000010826 */
[----:B------:R-:W-:Y:S01]  /*11710*/  FFMA.FTZ R40, R7, R83, R40 ;  /* 0x0000005307287223 */ /* 0x000fe20000010028 */
[-C--:B------:R-:W-:Y:S01]  /*11720*/  FMUL.FTZ R46, R31, R4.reuse ;  /* 0x000000041f2e7220 */ /* 0x080fe20000410000 */
[----:B------:R-:W-:Y:S02]  /*11730*/  HADD2.F32 R25, -RZ, R47.H0_H0 ;  /* 0x2000002fff197230 */ /* 0x000fe40000004100 */
[C---:B------:R-:W-:Y:S01]  /*11740*/  FFMA.FTZ R43, R27.reuse, R4, -R6 ;  /* 0x000000041b2b7223 */ /* 0x040fe20000010806 */
[----:B------:R-:W-:Y:S02]  /*11750*/  HADD2.F32 R29, -RZ, R45.H0_H0 ;  /* 0x2000002dff1d7230 */ /* 0x000fe40000004100 */
[----:B------:R-:W-:Y:S01]  /*11760*/  FFMA.FTZ R45, R27, R34, R46 ;  /* 0x000000221b2d7223 */ /* 0x000fe2000001002e */
[----:B------:R-:W-:-:S02]  /*11770*/  HADD2.F32 R5, -RZ, R60.H0_H0 ;  /* 0x2000003cff057230 */ /* 0x000fc40000004100 */
[----:B------:R-:W-:Y:S01]  /*11780*/  FMUL.FTZ R27, R28, R25 ;  /* 0x000000191c1b7220 */ /* 0x000fe20000410000 */
[----:B------:R-:W-:Y:S02]  /*11790*/  HADD2.F32 R7, -RZ, R48.H0_H0 ;  /* 0x20000030ff077230 */ /* 0x000fe40000004100 */
[----:B------:R-:W-:Y:S01]  /*117a0*/  FMUL.FTZ R41, R30, R29 ;  /* 0x0000001d1e297220 */ /* 0x000fe20000410000 */
[----:B------:R-:W-:Y:S02]  /*117b0*/  HADD2.F32 R24, -RZ, R24.H1_H1 ;  /* 0x30000018ff187230 */ /* 0x000fe40000004100 */
[----:B------:R-:W-:Y:S01]  /*117c0*/  FMUL.FTZ R28, R28, R5 ;  /* 0x000000051c1c7220 */ /* 0x000fe20000410000 */
[----:B------:R-:W-:Y:S02]  /*117d0*/  HADD2.F32 R26, -RZ, R26.H1_H1 ;  /* 0x3000001aff1a7230 */ /* 0x000fe40000004100 */
        /* <DEDUP_REMOVED lines=15> */
.L_x_1636:
[----:B------:R-:W-:Y:S05]  /*118d0*/  BSYNC B1 ;  /* 0x0000000000017941 */ /* 0x000fea0003800000 */
.L_x_1635:
[----:B------:R-:W-:Y:S04]  /*118e0*/  BSSY B1, `(.L_x_1637) ;  /* 0x0000061000017945 */ /* 0x000fe80003800000 */
[----:B------:R-:W-:Y:S05]  /*118f0*/  @P1 BRA `(.L_x_1638) ;  /* 0x00000004007c1947 */ /* 0x000fea0003800000 */
[----:B-1----:R-:W5:Y:S01]  /*11900*/  LDL R47, [R1+0x6c] ;  /* 0x00006c00012f7983 */ /* 0x002f620000100800 */
[----:B0-----:R-:W-:Y:S01]  /*11910*/  LEA.HI R4, R0, R222, RZ, 0x1d ;  /* 0x000000de00047211 */ /* 0x001fe200078fe8ff */
[----:B--2---:R-:W-:Y:S01]  /*11920*/  HADD2.F32 R33, -RZ, R74.H1_H1 ;  /* 0x3000004aff217230 */ /* 0x004fe20000004100 */
[----:B------:R-:W-:Y:S01]  /*11930*/  SHF.R.U32.HI R36, RZ, 0x10, R9 ;  /* 0x00000010ff247819 */ /* 0x000fe20000011609 */
[--C-:B------:R-:W-:Y:S01]  /*11940*/  HADD2.F32 R35, -RZ, R71.reuse.H1_H1 ;  /* 0x30000047ff237230 */ /* 0x100fe20000004100 */
[----:B------:R-:W-:Y:S01]  /*11950*/  SHF.R.S32.HI R5, RZ, 0x1f, R4 ;  /* 0x0000001fff057819 */ /* 0x000fe20000011404 */
[----:B------:R-:W-:Y:S01]  /*11960*/  IMAD.SHL.U32 R6, R4, 0x8, RZ ;  /* 0x0000000804067824 */ /* 0x000fe200078e00ff */
[----:B------:R-:W-:Y:S01]  /*11970*/  SHF.R.U64 R46, R52, 0x10, R53 ;  /* 0x00000010342e7819 */ /* 0x000fe20000001235 */
[----:B------:R-:W-:Y:S01]  /*11980*/  HADD2.F32 R36, -RZ, R36.H0_H0 ;  /* 0x20000024ff247230 */ /* 0x000fe20000004100 */
[----:B------:R-:W-:Y:S01]  /*11990*/  LEA.HI R5, R5, R4, RZ, 0x3 ;  /* 0x0000000405057211 */ /* 0x000fe200078f18ff */
[----:B------:R-:W-:Y:S01]  /*119a0*/  HADD2.F32 R34, -RZ, R71.H0_H0 ;  /* 0x20000047ff227230 */ /* 0x000fe20000004100 */
[----:B------:R-:W-:Y:S01]  /*119b0*/  LOP3.LUT R4, R173, 0x38, R6, 0xf8, !PT ;  /* 0x00000038ad047812 */ /* 0x000fe200078ef806 */
[----:B------:R-:W-:Y:S01]  /*119c0*/  HADD2.F32 R74, -RZ, R74.H0_H0 ;  /* 0x2000004aff4a7230 */ /* 0x000fe20000004100 */
[----:B------:R-:W-:-:S02]  /*119d0*/  SHF.L.U32 R5, R5, 0xa, RZ ;  /* 0x0000000a05057819 */ /* 0x000fc400000006ff */
[----:B------:R-:W-:Y:S02]  /*119e0*/  LOP3.LUT R24, R4, R61, RZ, 0x3c, !PT ;  /* 0x0000003d04187212 */ /* 0x000fe400078e3cff */
[----:B------:R-:W-:Y:S02]  /*119f0*/  LOP3.LUT R25, R5, 0x7fffe000, RZ, 0xc0, !PT ;  /* 0x7fffe00005197812 */ /* 0x000fe400078ec0ff */
[----:B------:R-:W-:Y:S02]  /*11a00*/  SHF.R.U32.HI R52, RZ, 0x10, R53 ;  /* 0x00000010ff347819 */ /* 0x000fe40000011635 */
[----:B------:R-:W-:Y:S02]  /*11a10*/  IADD3 R25, R24, R25, R179 ;  /* 0x0000001918197210 */ /* 0x000fe40007ffe0b3 */
[----:B------:R-:W-:Y:S02]  /*11a20*/  SHF.R.U64 R43, R8, 0x10, R9 ;  /* 0x00000010082b7819 */ /* 0x000fe40000001209 */
[--C-:B------:R-:W-:Y:S01]  /*11a30*/  SHF.R.U64 R41, R10, 0x10, R11.reuse ;  /* 0x000000100a297819 */ /* 0x100fe2000000120b */
[----:B------:R-:W-:Y:S01]  /*11a40*/  IMAD R28, R25, 0x2, R2 ;  /* 0x00000002191c7824 */ /* 0x000fe200078e0202 */
[----:B------:R-:W-:-:S02]  /*11a50*/  SHF.R.U32.HI R40, RZ, 0x10, R11 ;  /* 0x00000010ff287819 */ /* 0x000fc4000001160b */
[--C-:B------:R-:W-:Y:S02]  /*11a60*/  SHF.R.U64 R45, R54, 0x10, R55.reuse ;  /* 0x00000010362d7819 */ /* 0x100fe40000001237 */
[----:B------:R-:W0:Y:S01]  /*11a70*/  LDS.128 R24, [R28+0xc400] ;  /* 0x00c400001c187984 */ /* 0x000e220000000c00 */
[----:B------:R-:W-:Y:S01]  /*11a80*/  SHF.R.U32.HI R54, RZ, 0x10, R55 ;  /* 0x00000010ff367819 */ /* 0x000fe20000011637 */
[--C-:B0-----:R-:W-:Y:S02]  /*11a90*/  HADD2.F32 R29, -RZ, R25.reuse.H0_H0 ;  /* 0x20000019ff1d7230 */ /* 0x101fe40000004100 */
[----:B------:R-:W-:Y:S02]  /*11aa0*/  HADD2.F32 R30, -RZ, R25.H1_H1 ;  /* 0x30000019ff1e7230 */ /* 0x000fe40000004100 */
[----:B------:R-:W-:Y:S02]  /*11ab0*/  HADD2.F32 R25, -RZ, R24.H0_H0 ;  /* 0x20000018ff197230 */ /* 0x000fe40000004100 */
[C---:B------:R-:W-:Y:S01]  /*11ac0*/  FMUL.FTZ R37, R29.reuse, R35 ;  /* 0x000000231d257220 */ /* 0x040fe20000410000 */
[----:B------:R-:W-:Y:S01]  /*11ad0*/  FMUL.FTZ R39, R29, R33 ;  /* 0x000000211d277220 */ /* 0x000fe20000410000 */
[----:B------:R-:W-:-:S02]  /*11ae0*/  HADD2.F32 R29, -RZ, R52.H0_H0 ;  /* 0x20000034ff1d7230 */ /* 0x000fc40000004100 */
[C---:B------:R-:W-:Y:S01]  /*11af0*/  FMUL.FTZ R38, R30.reuse, R36 ;  /* 0x000000241e267220 */ /* 0x040fe20000410000 */
[----:B------:R-:W-:Y:S02]  /*11b00*/  HADD2.F32 R31, -RZ, R26.H0_H0 ;  /* 0x2000001aff1f7230 */ /* 0x000fe40000004100 */
[--C-:B------:R-:W-:Y:S02]  /*11b10*/  HADD2.F32 R32, -RZ, R27.reuse.H0_H0 ;  /* 0x2000001bff207230 */ /* 0x100fe40000004100 */
[----:B------:R-:W-:Y:S01]  /*11b20*/  FMUL.FTZ R30, R30, R29 ;  /* 0x0000001d1e1e7220 */ /* 0x000fe20000410000 */
        /* <DEDUP_REMOVED lines=9> */
[----:B------:R-:W-:Y:S01]  /*11bc0*/  FMUL.FTZ R8, R25, R34 ;  /* 0x0000002219087220 */ /* 0x000fe20000410000 */
[----:B------:R-:W-:Y:S01]  /*11bd0*/  FFMA.FTZ R38, R9, R29, -R38 ;  /* 0x0000001d09267223 */ /* 0x000fe20000010826 */
[----:B------:R-:W-:Y:S02]  /*11be0*/  HADD2.F32 R29, -RZ, R73.H0_H0 ;  /* 0x20000049ff1d7230 */ /* 0x000fe40000004100 */
[-C--:B------:R-:W-:Y:S01]  /*11bf0*/  FMUL.FTZ R25, R25, R74.reuse ;  /* 0x0000004a19197220 */ /* 0x080fe20000410000 */
[----:B------:R-:W-:Y:S01]  /*11c00*/  FFMA.FTZ R74, R5, R74, -R8 ;  /* 0x0000004a054a7223 */ /* 0x000fe20000010808 */
[----:B------:R-:W-:-:S02]  /*11c10*/  HADD2.F32 R8, -RZ, R75.H0_H0 ;  /* 0x2000004bff087230 */ /* 0x000fc40000004100 */
[----:B------:R-:W-:Y:S01]  /*11c20*/  FFMA.FTZ R36, R9, R36, R30 ;  /* 0x0000002409247223 */ /* 0x000fe2000001001e */
[----:B------:R-:W-:Y:S02]  /*11c30*/  HADD2.F32 R10, -RZ, R6.H0_H0 ;  /* 0x20000006ff0a7230 */ /* 0x000fe40000004100 */
[----:B------:R-:W-:Y:S01]  /*11c40*/  FFMA.FTZ R34, R5, R34, R25 ;  /* 0x0000002205227223 */ /* 0x000fe20000010019 */
[----:B------:R-:W-:Y:S02]  /*11c50*/  HADD2.F32 R73, -RZ, R73.H1_H1 ;  /* 0x30000049ff497230 */ /* 0x000fe40000004100 */
[C---:B------:R-:W-:Y:S01]  /*11c60*/  FMUL.FTZ R5, R31.reuse, R29 ;  /* 0x0000001d1f057220 */ /* 0x040fe20000410000 */
[----:B------:R-:W-:Y:S02]  /*11c70*/  HADD2.F32 R75, -RZ, R75.H1_H1 ;  /* 0x3000004bff4b7230 */ /* 0x000fe40000004100 */
[----:B------:R-:W-:Y:S01]  /*11c80*/  FMUL.FTZ R9, R31, R8 ;  /* 0x000000081f097220 */ /* 0x000fe20000410000 */
[----:B------:R-:W-:-:S02]  /*11c90*/  HADD2.F32 R30, -RZ, R40.H0_H0 ;  /* 0x20000028ff1e7230 */ /* 0x000fc40000004100 */
[----:B------:R-:W-:Y:S01]  /*11ca0*/  FFMA.FTZ R31, R10, R8, -R5 ;  /* 0x000000080a1f7223 */ /* 0x000fe20000010805 */
[--C-:B------:R-:W-:Y:S02]  /*11cb0*/  HADD2.F32 R11, -RZ, R7.reuse.H0_H0 ;  /* 0x20000007ff0b7230 */ /* 0x100fe40000004100 */
[C---:B------:R-:W-:Y:S01]  /*11cc0*/  FMUL.FTZ R40, R32.reuse, R73 ;  /* 0x0000004920287220 */ /* 0x040fe20000410000 */
[----:B------:R-:W-:Y:S02]  /*11cd0*/  HADD2.F32 R8, -RZ, R54.H0_H0 ;  /* 0x20000036ff087230 */ /* 0x000fe40000004100 */
[-C--:B------:R-:W-:Y:S01]  /*11ce0*/  FMUL.FTZ R32, R32, R75.reuse ;  /* 0x0000004b20207220 */ /* 0x080fe20000410000 */
[----:B------:R-:W-:Y:S02]  /*11cf0*/  HADD2.F32 R7, -RZ, R7.H1_H1 ;  /* 0x30000007ff077230 */ /* 0x000fe40000004100 */
[----:B------:R-:W-:Y:S01]  /*11d00*/  FFMA.FTZ R40, R11, R75, -R40 ;  /* 0x0000004b0b287223 */ /* 0x000fe20000010828 */
[----:B------:R-:W-:Y:S01]  /*11d10*/  FMUL.FTZ R42, R27, R30 ;  /* 0x0000001e1b2a7220 */ /* 0x000fe20000410000 */
[----:B------:R-:W-:Y:S01]  /*11d20*/  FFMA.FTZ R32, R11, R73, R32 ;  /* 0x000000490b207223 */ /* 0x000fe20000010020 */
[----:B------:R-:W-:Y:S01]  /*11d30*/  FMUL.FTZ R44, R27, R8 ;  /* 0x000000081b2c7220 */ /* 0x000fe20000410000 */
[----:B------:R-:W-:-:S02]  /*11d40*/  HADD2.F32 R11, -RZ, R43.H0_H0 ;  /* 0x2000002bff0b7230 */ /* 0x000fc40000004100 */
[----:B------:R-:W-:Y:S01]  /*11d50*/  FFMA.FTZ R10, R10, R29, R9 ;  /* 0x0000001d0a0a7223 */ /* 0x000fe20000010009 */
[----:B------:R-:W-:Y:S02]  /*11d60*/  HADD2.F32 R5, -RZ, R46.H0_H0 ;  /* 0x2000002eff057230 */ /* 0x000fe40000004100 */
[C---:B------:R-:W-:Y:S01]  /*11d70*/  FFMA.FTZ R35, R7.reuse, R8, -R42 ;  /* 0x0000000807237223 */ /* 0x040fe2000001082a */
[----:B------:R-:W-:Y:S02]  /*11d80*/  HADD2.F32 R25, -RZ, R41.H0_H0 ;  /* 0x20000029ff197230 */ /* 0x000fe40000004100 */
[----:B------:R-:W-:Y:S01]  /*11d90*/  FFMA.FTZ R41, R7, R30, R44 ;  /* 0x0000001e07297223 */ /* 0x000fe2000001002c */
[----:B------:R-:W-:Y:S02]  /*11da0*/  HADD2.F32 R9, -RZ, R45.H0_H0 ;  /* 0x2000002dff097230 */ /* 0x000fe40000004100 */
[----:B------:R-:W-:Y:S01]  /*11db0*/  FMUL.FTZ R7, R24, R11 ;  /* 0x0000000b18077220 */ /* 0x000fe20000410000 */
[----:B------:R-:W-:-:S02]  /*11dc0*/  HADD2.F32 R4, -RZ, R4.H1_H1 ;  /* 0x30000004ff047230 */ /* 0x000fc40000004100 */
[----:B------:R-:W-:Y:S01]  /*11dd0*/  FMUL.FTZ R24, R24, R5 ;  /* 0x0000000518187220 */ /* 0x000fe20000410000 */
[----:B------:R-:W-:Y:S02]  /*11de0*/  HADD2.F32 R6, -RZ, R6.H1_H1 ;  /* 0x30000006ff067230 */ /* 0x000fe40000004100 */
[C---:B------:R-:W-:Y:S01]  /*11df0*/  FMUL.FTZ R33, R26.reuse, R25 ;  /* 0x000000191a217220 */ /* 0x040fe20000410000 */
[----:B------:R-:W-:Y:S01]  /*11e00*/  FMUL.FTZ R26, R26, R9 ;  /* 0x000000091a1a7220 */ /* 0x000fe20000410000 */
[C---:B------:R-:W-:Y:S01]  /*11e10*/  FFMA.FTZ R29, R4.reuse, R11, R24 ;  /* 0x0000000b041d7223 */ /* 0x040fe20000010018 */
[----:B------:R-:W-:Y:S01]  /*11e20*/  FFMA.FTZ R27, R4, R5, -R7 ;  /* 0x00000005041b7223 */ /* 0x000fe20000010807 */
[C---:B------:R-:W-:Y:S01]  /*11e30*/  FFMA.FTZ R24, R6.reuse, R9, -R33 ;  /* 0x0000000906187223 */ /* 0x040fe20000010821 */
        /* <DEDUP_REMOVED lines=11> */
.L_x_1638:
[----:B------:R-:W-:Y:S05]  /*11ef0*/  BSYNC B1 ;  /* 0x0000000000017941 */ /* 0x000fea0003800000 */
.L_x_1637:
[----:B------:R-:W-:Y:S05]  /*11f00*/  @P2 BRA `(.L_x_1610) ;  /* 0x00000004007c2947 */ /* 0x000fea0003800000 */
[----:B------:R-:W5:Y:S01]  /*11f10*/  LDL R41, [R1+0x68] ;  /* 0x0000680001297983 */ /* 0x000f620000100800 */
[----:B------:R-:W-:Y:S01]  /*11f20*/  LEA.HI R0, R0, R223, RZ, 0x1d ;  /* 0x000000df00007211 */ /* 0x000fe200078fe8ff */
[----:B--2---:R-:W-:Y:S01]  /*11f30*/  HADD2.F32 R29, -RZ, R21.H1_H1 ;  /* 0x30000015ff1d7230 */ /* 0x004fe20000004100 */
[----:B0-----:R-:W-:Y:S01]  /*11f40*/  SHF.R.U32.HI R28, RZ, 0x10, R13 ;  /* 0x00000010ff1c7819 */ /* 0x001fe2000001160d */
[----:B------:R-:W-:Y:S01]  /*11f50*/  HADD2.F32 R31, -RZ, R20.H0_H0 ;  /* 0x20000014ff1f7230 */ /* 0x000fe20000004100 */
[----:B------:R-:W-:Y:S01]  /*11f60*/  SHF.R.S32.HI R5, RZ, 0x1f, R0 ;  /* 0x0000001fff057819 */ /* 0x000fe20000011400 */
[----:B------:R-:W-:Y:S01]  /*11f70*/  IMAD.SHL.U32 R4, R0, 0x8, RZ ;  /* 0x0000000800047824 */ /* 0x000fe200078e00ff */
[----:B------:R-:W-:Y:S01]  /*11f80*/  SHF.R.U64 R40, R56, 0x10, R57 ;  /* 0x0000001038287819 */ /* 0x000fe20000001239 */
[----:B------:R-:W-:Y:S01]  /*11f90*/  HADD2.F32 R28, -RZ, R28.H0_H0 ;  /* 0x2000001cff1c7230 */ /* 0x000fe20000004100 */
[----:B------:R-:W-:Y:S01]  /*11fa0*/  LEA.HI R5, R5, R0, RZ, 0x3 ;  /* 0x0000000005057211 */ /* 0x000fe200078f18ff */
[----:B------:R-:W-:Y:S01]  /*11fb0*/  HADD2.F32 R20, -RZ, R20.H1_H1 ;  /* 0x30000014ff147230 */ /* 0x000fe20000004100 */
[----:B------:R-:W-:-:S02]  /*11fc0*/  LOP3.LUT R0, R173, 0x38, R4, 0xf8, !PT ;  /* 0x00000038ad007812 */ /* 0x000fc400078ef804 */
[----:B------:R-:W-:Y:S01]  /*11fd0*/  SHF.R.U32.HI R56, RZ, 0x10, R57 ;  /* 0x00000010ff387819 */ /* 0x000fe20000011639 */
[----:B------:R-:W-:Y:S01]  /*11fe0*/  IMAD.SHL.U32 R5, R5, 0x400, RZ ;  /* 0x0000040005057824 */ /* 0x000fe200078e00ff */
[----:B------:R-:W-:Y:S02]  /*11ff0*/  LOP3.LUT R0, R0, R61, RZ, 0x3c, !PT ;  /* 0x0000003d00007212 */ /* 0x000fe400078e3cff */
[----:B------:R-:W-:Y:S02]  /*12000*/  SHF.R.U64 R38, R12, 0x10, R13 ;  /* 0x000000100c267819 */ /* 0x000fe4000000120d */
[----:B------:R-:W-:Y:S02]  /*12010*/  LOP3.LUT R9, R5, 0x7fffe000, RZ, 0xc0, !PT ;  /* 0x7fffe00005097812 */ /* 0x000fe400078ec0ff */
[----:B------:R-:W-:Y:S02]  /*12020*/  SHF.R.U64 R39, R58, 0x10, R59 ;  /* 0x000000103a277819 */ /* 0x000fe4000000123b */
[----:B------:R-:W-:-:S02]  /*12030*/  IADD3 R9, R0, R9, R179 ;  /* 0x0000000900097210 */ /* 0x000fc40007ffe0b3 */
[----:B-1----:R-:W-:Y:S02]  /*12040*/  SHF.R.U32.HI R34, RZ, 0x10, R15 ;  /* 0x00000010ff227819 */ /* 0x002fe4000001160f */
[----:B------:R-:W-:Y:S01]  /*12050*/  SHF.R.U32.HI R58, RZ, 0x10, R59 ;  /* 0x00000010ff3a7819 */ /* 0x000fe2000001163b */
        /* <DEDUP_REMOVED lines=22> */
[----:B------:R-:W-:Y:S02]  /*121c0*/  HADD2.F32 R12, -RZ, R21.H0_H0 ;  /* 0x20000015ff0c7230 */ /* 0x000fe40000004100 */
[----:B------:R-:W-:Y:S01]  /*121d0*/  FFMA.FTZ R30, R13, R24, -R30 ;  /* 0x000000180d1e7223 */ /* 0x000fe2000001081e */
[----:B------:R-:W-:Y:S01]  /*121e0*/  FMUL.FTZ R24, R9, R20 ;  /* 0x0000001409187220 */ /* 0x000fe20000410000 */
[----:B------:R-:W-:-:S02]  /*121f0*/  HADD2.F32 R21, -RZ, R3.H1_H1 ;  /* 0x30000003ff157230 */ /* 0x000fc40000004100 */
[----:B------:R-:W-:Y:S01]  /*12200*/  FFMA.FTZ R32, R13, R28, R32 ;  /* 0x0000001c0d207223 */ /* 0x000fe20000010020 */
[-C--:B------:R-:W-:Y:S01]  /*12210*/  FMUL.FTZ R25, R9, R12.reuse ;  /* 0x0000000c09197220 */ /* 0x080fe20000410000 */
[----:B------:R-:W-:Y:S02]  /*12220*/  HADD2.F32 R9, -RZ, R69.H0_H0 ;  /* 0x20000045ff097230 */ /* 0x000fe40000004100 */
[C---:B------:R-:W-:Y:S01]  /*12230*/  FFMA.FTZ R13, R5.reuse, R12, -R24 ;  /* 0x0000000c050d7223 */ /* 0x040fe20000010818 */
[----:B------:R-:W-:Y:S02]  /*12240*/  HADD2.F32 R24, -RZ, R3.H0_H0 ;  /* 0x20000003ff187230 */ /* 0x000fe40000004100 */
[----:B------:R-:W-:Y:S01]  /*12250*/  FFMA.FTZ R25, R5, R20, R25 ;  /* 0x0000001405197223 */ /* 0x000fe20000010019 */
[C---:B------:R-:W-:Y:S01]  /*12260*/  FMUL.FTZ R5, R26.reuse, R21 ;  /* 0x000000151a057220 */ /* 0x040fe20000410000 */
[----:B------:R-:W-:Y:S01]  /*12270*/  FMUL.FTZ R3, R26, R9 ;  /* 0x000000091a037220 */ /* 0x000fe20000410000 */
[----:B------:R-:W-:-:S02]  /*12280*/  HADD2.F32 R15, -RZ, R7.H0_H0 ;  /* 0x20000007ff0f7230 */ /* 0x000fc40000004100 */
[----:B------:R-:W-:Y:S02]  /*12290*/  HADD2.F32 R12, -RZ, R69.H1_H1 ;  /* 0x30000045ff0c7230 */ /* 0x000fe40000004100 */
[----:B------:R-:W-:Y:S02]  /*122a0*/  HADD2.F32 R26, -RZ, R34.H0_H0 ;  /* 0x20000022ff1a7230 */ /* 0x000fe40000004100 */
[C---:B------:R-:W-:Y:S01]  /*122b0*/  FMUL.FTZ R34, R27.reuse, R24 ;  /* 0x000000181b227220 */ /* 0x040fe20000410000 */
[----:B------:R-:W-:Y:S02]  /*122c0*/  HADD2.F32 R14, -RZ, R6.H0_H0 ;  /* 0x20000006ff0e7230 */ /* 0x000fe40000004100 */
[-C--:B------:R-:W-:Y:S01]  /*122d0*/  FMUL.FTZ R27, R27, R12.reuse ;  /* 0x0000000c1b1b7220 */ /* 0x080fe20000410000 */
[----:B------:R-:W-:Y:S02]  /*122e0*/  HADD2.F32 R20, -RZ, R58.H0_H0 ;  /* 0x2000003aff147230 */ /* 0x000fe40000004100 */
[----:B------:R-:W-:Y:S01]  /*122f0*/  FFMA.FTZ R34, R15, R12, -R34 ;  /* 0x0000000c0f227223 */ /* 0x000fe20000010822 */
[----:B------:R-:W-:-:S02]  /*12300*/  HADD2.F32 R7, -RZ, R7.H1_H1 ;  /* 0x30000007ff077230 */ /* 0x000fc40000004100 */
[C---:B------:R-:W-:Y:S01]  /*12310*/  FFMA.FTZ R28, R14.reuse, R9, -R5 ;  /* 0x000000090e1c7223 */ /* 0x040fe20000010805 */
[C---:B------:R-:W-:Y:S01]  /*12320*/  FMUL.FTZ R36, R11.reuse, R26 ;  /* 0x0000001a0b247220 */ /* 0x040fe20000410000 */
[----:B------:R-:W-:Y:S01]  /*12330*/  FMUL.FTZ R12, R11, R20 ;  /* 0x000000140b0c7220 */ /* 0x000fe20000410000 */
[----:B------:R-:W-:Y:S01]  /*12340*/  FFMA.FTZ R14, R14, R21, R3 ;  /* 0x000000150e0e7223 */ /* 0x000fe20000010003 */
[----:B------:R-:W-:Y:S02]  /*12350*/  HADD2.F32 R9, -RZ, R38.H0_H0 ;  /* 0x20000026ff097230 */ /* 0x000fe40000004100 */
[----:B------:R-:W-:Y:S01]  /*12360*/  FFMA.FTZ R27, R15, R24, R27 ;  /* 0x000000180f1b7223 */ /* 0x000fe2000001001b */
[----:B------:R-:W-:Y:S02]  /*12370*/  HADD2.F32 R11, -RZ, R37.H0_H0 ;  /* 0x20000025ff0b7230 */ /* 0x000fe40000004100 */
[----:B------:R-:W-:Y:S01]  /*12380*/  FFMA.FTZ R21, R7, R20, -R36 ;  /* 0x0000001407157223 */ /* 0x000fe20000010824 */
[----:B------:R-:W-:-:S02]  /*12390*/  HADD2.F32 R3, -RZ, R40.H0_H0 ;  /* 0x20000028ff037230 */ /* 0x000fc40000004100 */
[----:B------:R-:W-:Y:S01]  /*123a0*/  FFMA.FTZ R26, R7, R26, R12 ;  /* 0x0000001a071a7223 */ /* 0x000fe2000001000c */
[----:B------:R-:W-:Y:S02]  /*123b0*/  HADD2.F32 R5, -RZ, R39.H0_H0 ;  /* 0x20000027ff057230 */ /* 0x000fe40000004100 */
[----:B------:R-:W-:Y:S01]  /*123c0*/  FMUL.FTZ R7, R8, R9 ;  /* 0x0000000908077220 */ /* 0x000fe20000410000 */
[----:B------:R-:W-:Y:S02]  /*123d0*/  HADD2.F32 R4, -RZ, R4.H1_H1 ;  /* 0x30000004ff047230 */ /* 0x000fe40000004100 */
        /* <DEDUP_REMOVED lines=18> */
.L_x_1610:
[----:B------:R-:W-:Y:S05]  /*12500*/  BSYNC B0 ;  /* 0x0000000000007941 */ /* 0x000fea0003800000 */
.L_x_1588:
        /* <DEDUP_REMOVED lines=8> */
.L_x_1586:
[----:B01-3--:R-:W3:Y:S02]  /*12590*/  LDL R0, [R1+0x3c] ;  /* 0x00003c0001007983 */ /* 0x00bee40000100800 */
[----:B---3--:R-:W-:-:S13]  /*125a0*/  R2UR UR4, R0 ;  /* 0x00000000000472ca */ /* 0x008fda00000e0000 */
[----:B------:R-:W-:-:S05]  /*125b0*/  IMAD.U32 R0, RZ, RZ, UR4 ;  /* 0x00000004ff007e24 */ /* 0x000fca000f8e00ff */
[----:B------:R-:W-:-:S13]  /*125c0*/  ISETP.NE.AND P0, PT, R0, 0x3, PT ;  /* 0x000000030000780c */ /* 0x000fda0003f05270 */
[----:B------:R-:W-:Y:S05]  /*125d0*/  @!P0 BRA `(.L_x_1639) ;  /* 0x0000000000048947 */ /* 0x000fea0003800000 */
[----:B------:R-:W-:Y:S01]  /*125e0*/  BPT.TRAP 0x1 ;  /* 0x000000040000795c */ /* 0x000fe20000300000 */
.L_x_1639:
[----:B------:R-:W-:Y:S01]  /*125f0*/  IMAD R14, R22, 0x8, R2 ;  /* 0x00000008160e7824 */ /* 0x000fe200078e0202 */
[----:B--2-4-:R-:W-:-:S04]  /*12600*/  SHF.L.U32 R3, R23, 0x1f, RZ ;  /* 0x0000001f17037819 */ /* 0x014fc800000006ff */
[----:B------:R0:W1:Y:S01]  /*12610*/  SYNCS.PHASECHK.TRANS64.TRYWAIT P2, [R14+URZ+0x2a830], R3 ;  /* 0x02a830030e0075a7 */ /* 0x000062000804017f */
[----:B------:R-:W-:Y:S05]  /*12620*/  @!P0 BRA `(.L_x_1640) ;  /* 0x0000000000048947 */ /* 0x000fea0003800000 */
[----:B------:R-:W-:Y:S01]  /*12630*/  BPT.TRAP 0x1 ;  /* 0x000000040000795c */ /* 0x000fe20000300000 */
.L_x_1640:
[----:B------:R-:W2:Y:S02]  /*12640*/  S2R R0, SR_TID.X ;  /* 0x0000000000007919 */ /* 0x000ea40000002100 */
[----:B--2---:R-:W-:-:S04]  /*12650*/  LOP3.LUT R0, R0, 0x7f, RZ, 0xc0, !PT ;  /* 0x0000007f00007812 */ /* 0x004fc800078ec0ff */
[----:B------:R-:W-:Y:S01]  /*12660*/  ISETP.NE.AND P1, PT, R0, RZ, PT ;  /* 0x000000ff0000720c */ /* 0x000fe20003f25270 */
[----:B-1----:R-:W-:-:S12]  /*12670*/  @P2 BRA `(.L_x_1641) ;  /* 0x0000000000082947 */ /* 0x002fd80003800000 */
[----:B------:R-:W1:Y:S02]  /*12680*/  SYNCS.PHASECHK.TRANS64.TRYWAIT P2, [R14+URZ+0x2a830], R3 ;  /* 0x02a830030e0075a7 */ /* 0x000e64000804017f */
[----:B-1----:R-:W-:Y:S05]  /*12690*/  @!P2 BRA `(.L_x_1642) ;  /* 0x000001a00040a947 */ /* 0x002fea0003800000 */
.L_x_1641:
[----:B------:R-:W-:Y:S05]  /*126a0*/  WARPSYNC.ALL ;  /* 0x0000000000007948 */ /* 0x000fea0003800000 */
[----:B------:R-:W-:Y:S01]  /*126b0*/  IADD3 R0, R2, 0x18400, RZ ;  /* 0x0001840002007810 */ /* 0x000fe20007ffe0ff */
[----:B------:R-:W-:Y:S01]  /*126c0*/  IMAD.MOV.U32 R5, RZ, RZ, 0x40000040 ;  /* 0x40000040ff057424 */ /* 0x000fe200078e00ff */
[----:B------:R-:W-:Y:S01]  /*126d0*/  R2UR UR52, R68 ;  /* 0x00000000443472ca */ /* 0x000fe200000e0000 */
[----:B------:R-:W-:Y:S01]  /*126e0*/  UMOV UR53, 0x40000040 ;  /* 0x4000004000357882 */ /* 0x000fe20000000000 */
[----:B------:R-:W-:Y:S01]  /*126f0*/  SHF.R.U32.HI R0, RZ, 0x4, R0 ;  /* 0x00000004ff007819 */ /* 0x000fe20000011600 */
[----:B------:R-:W-:Y:S01]  /*12700*/  WARPGROUP.ARRIVE ;  /* 0x00000000000079c5 */ /* 0x000fe20000000000 */
[----:B------:R-:W-:Y:S01]  /*12710*/  R2UR UR55, R5 ;  /* 0x00000000053772ca */ /* 0x000fe200000e0000 */
[----:B------:R-:W-:Y:S01]  /*12720*/  IMAD.MOV.U32 R9, RZ, RZ, 0x40000040 ;  /* 0x40000040ff097424 */ /* 0x000fe200078e00ff */
[----:B------:R-:W-:Y:S01]  /*12730*/  LOP3.LUT R0, R0, 0x3fff, RZ, 0xc0, !PT ;  /* 0x00003fff00007812 */ /* 0x000fe200078ec0ff */
[----:B------:R-:W-:Y:S01]  /*12740*/  UMOV UR49, 0x40000040 ;  /* 0x4000004000317882 */ /* 0x000fe20000000000 */
[----:B------:R-:W-:Y:S01]  /*12750*/  UMOV UR9, 0x40000040 ;  /* 0x4000004000097882 */ /* 0x000fe20000000000 */
[----:B------:R-:W-:Y:S01]  /*12760*/  UMOV UR57, 0x40000040 ;  /* 0x4000004000397882 */ /* 0x000fe20000000000 */
[----:B------:R-:W-:Y:S01]  /*12770*/  LOP3.LUT R6, R0, 0x10000, RZ, 0xfc, !PT ;  /* 0x0001000000067812 */ /* 0x000fe200078efcff */
[----:B------:R-:W-:Y:S01]  /*12780*/  UMOV UR41, 0x40000040 ;  /* 0x4000004000297882 */ /* 0x000fe20000000000 */
[----:B------:R-:W-:Y:S01]  /*12790*/  R2UR UR51, R9 ;  /* 0x00000000093372ca */ /* 0x000fe200000e0000 */
[----:B------:R-:W-:Y:S01]  /*127a0*/  ULOP3.LUT UR52, UR52, 0x10000, URZ, 0xfc, !UPT ;  /* 0x0001000034347892 */ /* 0x000fe2000f8efc3f */
[----:B------:R-:W-:Y:S01]  /*127b0*/  IMAD.MOV.U32 R9, RZ, RZ, 0x40000040 ;  /* 0x40000040ff097424 */ /* 0x000fe200078e00ff */
[----:B------:R-:W-:Y:S01]  /*127c0*/  MOV R11, UR9 ;  /* 0x00000009000b7c02 */ /* 0x000fe20008000f00 */
[----:B------:R-:W-:Y:S01]  /*127d0*/  IMAD R4, R22, 0x900, R6 ;  /* 0x0000090016047824 */ /* 0x000fe200078e0206 */
[----:B------:R-:W-:Y:S01]  /*127e0*/  UIADD3 UR48, UR52, 0x2, URZ ;  /* 0x0000000234307890 */ /* 0x000fe2000fffe03f */
[----:B------:R-:W-:Y:S01]  /*127f0*/  IMAD.MOV.U32 R5, RZ, RZ, 0x40000040 ;  /* 0x40000040ff057424 */ /* 0x000fe200078e00ff */
[----:B------:R-:W-:Y:S01]  /*12800*/  R2UR UR11, R9 ;  /* 0x00000000090b72ca */ /* 0x000fe200000e0000 */
[C---:B------:R-:W-:Y:S01]  /*12810*/  VIADD R8, R4.reuse, 0x2 ;  /* 0x0000000204087836 */ /* 0x040fe20000000000 */
[----:B------:R-:W-:Y:S01]  /*12820*/  R2UR UR54, R4 ;  /* 0x00000000043672ca */ /* 0x000fe200000e0000 */
[----:B------:R-:W-:Y:S01]  /*12830*/  UIADD3 UR4, UR52, 0x4, URZ ;  /* 0x0000000434047890 */ /* 0x000fe2000fffe03f */
[----:B------:R-:W-:Y:S01]  /*12840*/  IMAD.MOV.U32 R9, RZ, RZ, 0x40000040 ;  /* 0x40000040ff097424 */ /* 0x000fe200078e00ff */
[----:B------:R-:W-:Y:S01]  /*12850*/  UIADD3 UR56, UR52, 0x802, URZ ;  /* 0x0000080234387890 */ /* 0x000fe2000fffe03f */
[----:B------:R-:W-:Y:S01]  /*12860*/  R2UR UR50, R8 ;  /* 0x00000000083272ca */ /* 0x000fe200000e0000 */
[----:B------:R-:W-:Y:S01]  /*12870*/  VIADD R8, R4, 0x4 ;  /* 0x0000000404087836 */ /* 0x000fe20000000000 */
[----:B------:R-:W-:Y:S01]  /*12880*/  UIADD3 UR40, UR52, 0x804, URZ ;  /* 0x0000080434287890 */ /* 0x000fe2000fffe03f */
[----:B------:R-:W-:Y:S01]  /*12890*/  R2UR UR39, R5 ;  /* 0x00000000052772ca */ /* 0x000fe200000e0000 */
[----:B------:R-:W-:Y:S01]  /*128a0*/  UMOV UR8, UR4 ;  /* 0x0000000400087c82 */ /* 0x000fe20008000000 */
[----:B------:R-:W-:Y:S01]  /*128b0*/  UIADD3 UR4, UR52, 0x6, URZ ;  /* 0x0000000634047890 */ /* 0x000fe2000fffe03f */
[----:B------:R-:W-:Y:S01]  /*128c0*/  R2UR UR10, R8 ;  /* 0x00000000080a72ca */ /* 0x000fe200000e0000 */
[----:B------:R-:W-:Y:S01]  /*128d0*/  VIADD R8, R4, 0x6 ;  /* 0x0000000604087836 */ /* 0x000fe20000000000 */
[----:B------:R-:W-:-:S02]  /*128e0*/  UIADD3 UR36, UR52, 0x806, URZ ;  /* 0x0000080634247890 */ /* 0x000fc4000fffe03f */
[----:B------:R-:W-:Y:S01]  /*128f0*/  HGMMA.64x96x16.F32 R24, gdesc[UR52], RZ, !UPT, gsb0 ;  /* 0x01600000341879f0 */ /* 0x000fe2000c0008ff */
[----:B------:R-:W-:Y:S01]  /*12900*/  IMAD.U32 R10, RZ, RZ, UR8 ;  /* 0x00000008ff0a7e24 */ /* 0x000fe2000f8e00ff */
[----:B------:R-:W-:Y:S01]  /*12910*/  UMOV UR37, 0x40000040 ;  /* 0x4000004000257882 */ /* 0x000fe20000000000 */
[----:B------:R-:W2:Y:S01]  /*12920*/  LDC R207, c[0x0][0x448] ;  /* 0x00011200ffcf7b82 */ /* 0x000ea20000000800 */
[----:B01----:R-:W-:Y:S01]  /*12930*/  @!P1 VIADD R14, R14, 0x2a840 ;  /* 0x0002a8400e0e9836 */ /* 0x003fe20000000000 */
[----:B------:R-:W-:Y:S01]  /*12940*/  LOP3.LUT R17, R17, 0xffdfffff, RZ, 0xc0, !PT ;  /* 0xffdfffff11117812 */ /* 0x000fe200078ec0ff */
[----:B------:R0:W-:Y:S01]  /*12950*/  STL.64 [R1+0x30], R10 ;  /* 0x0000300a01007387 */ /* 0x0001e20000100a00 */
[----:B--2---:R-:W-:-:S13]  /*12960*/  ISETP.NE.AND P2, PT, R207, 0x1, PT ;  /* 0x00000001cf00780c */ /* 0x004fda0003f45270 */
[----:B------:R-:W1:Y:S01]  /*12970*/  @P2 LDC R5, c[0x0][0x44c] ;  /* 0x00011300ff052b82 */ /* 0x000e620000000800 */
[----:B------:R-:W-:-:S04]  /*12980*/  @P2 LOP3.LUT R17, R17, 0x200000, RZ, 0xfc, !PT ;  /* 0x0020000011112812 */ /* 0x000fc800078efcff */
[----:B------:R-:W-:-:S03]  /*12990*/  LOP3.LUT R17, R17, 0xffefffff, RZ, 0xc0, !PT ;  /* 0xffefffff11117812 */ /* 0x000fc600078ec0ff */
[----:B------:R-:W2:Y:S01]  /*129a0*/  @P2 LDC R13, c[0x0][0x450] ;  /* 0x00011400ff0d2b82 */ /* 0x000ea20000000800 */
[----:B------:R-:W-:Y:S02]  /*129b0*/  WARPGROUP.DEPBAR.LE gsb0, 0x0 ;  /* 0x00008000000079c5 */ /* 0x000fe40000010000 */
[----:B------:R-:W-:-:S06]  /*129c0*/  WARPGROUP.ARRIVE ;  /* 0x00000000000079c5 */ /* 0x000fcc0000000000 */
[----:B------:R-:W-:Y:S03]  /*129d0*/  HGMMA.64x96x16.F32 R24, gdesc[UR48], R24, gsb0 ;  /* 0x01600000301879f0 */ /* 0x000fe60008000818 */
[----:B------:R-:W-:Y:S02]  /*129e0*/  WARPGROUP.DEPBAR.LE gsb0, 0x0 ;  /* 0x00008000000079c5 */ /* 0x000fe40000010000 */
[----:B------:R-:W-:-:S06]  /*129f0*/  WARPGROUP.ARRIVE ;  /* 0x00000000000079c5 */ /* 0x000fcc0000000000 */
[----:B------:R-:W-:Y:S01]  /*12a00*/  HGMMA.64x96x16.F32 R24, gdesc[UR8], R24, gsb0 ;  /* 0x01600000081879f0 */ /* 0x000fe20008000818 */
[----:B------:R-:W-:Y:S01]  /*12a10*/  R2UR UR10, R8 ;  /* 0x00000000080a72ca */ /* 0x000fe200000e0000 */
[----:B------:R-:W-:Y:S01]  /*12a20*/  UMOV UR8, UR4 ;  /* 0x0000000400087c82 */ /* 0x000fe20008000000 */
[----:B------:R-:W-:Y:S01]  /*12a30*/  R2UR UR11, R9 ;  /* 0x00000000090b72ca */ /* 0x000fe200000e0000 */
[----:B------:R-:W-:Y:S01]  /*12a40*/  UMOV UR9, 0x40000040 ;  /* 0x4000004000097882 */ /* 0x000fe20000000000 */
[----:B------:R-:W-:Y:S01]  /*12a50*/  VIADD R8, R4, 0x300 ;  /* 0x0000030004087836 */ /* 0x000fe20000000000 */
[----:B------:R-:W-:Y:S01]  /*12a60*/  UIADD3 UR4, UR52, 0x400, URZ ;  /* 0x0000040034047890 */ /* 0x000fe2000fffe03f */
[----:B------:R-:W-:Y:S02]  /*12a70*/  IMAD.MOV.U32 R9, RZ, RZ, 0x40000040 ;  /* 0x40000040ff097424 */ /* 0x000fe400078e00ff */
[----:B0-----:R-:W-:Y:S02]  /*12a80*/  IMAD.U32 R10, RZ, RZ, UR8 ;  /* 0x00000008ff0a7e24 */ /* 0x001fe4000f8e00ff */
[----:B------:R-:W-:-:S05]  /*12a90*/  IMAD.U32 R11, RZ, RZ, UR9 ;  /* 0x00000009ff0b7e24 */ /* 0x000fca000f8e00ff */
[----:B------:R0:W-:Y:S01]  /*12aa0*/  STL.64 [R1+0x28], R10 ;  /* 0x0000280a01007387 */ /* 0x0001e20000100a00 */
        /* <DEDUP_REMOVED lines=21> */
[----:B------:R-:W-:Y:S01]  /*12c00*/  MOV R9, 0x40000040 ;  /* 0x4000004000097802 */ /* 0x000fe20000000f00 */
[----:B------:R-:W-:Y:S01]  /*12c10*/  UIADD3 UR4, UR52, 0x404, URZ ;  /* 0x0000040434047890 */ /* 0x000fe2000fffe03f */
        /* <DEDUP_REMOVED lines=37> */
[----:B------:R-:W-:Y:S01]  /*12e70*/  ULDC UR4, c[0x0][0x9d8] ;  /* 0x0002760000047ab9 */ /* 0x000fe20000000800 */
[----:B------:R-:W-:Y:S02]  /*12e80*/  IMAD.MOV.U32 R9, RZ, RZ, 0x40000040 ;  /* 0x40000040ff097424 */ /* 0x000fe400078e00ff */
[----:B0-----:R-:W-:Y:S01]  /*12e90*/  IMAD.U32 R10, RZ, RZ, UR8 ;  /* 0x00000008ff0a7e24 */ /* 0x001fe2000f8e00ff */
[----:B------:R-:W-:Y:S01]  /*12ea0*/  R2UR UR58, R8 ;  /* 0x00000000083a72ca */ /* 0x000fe200000e0000 */
[C---:B------:R-:W-:Y:S01]  /*12eb0*/  VIADD R8, R4.reuse, 0x604 ;  /* 0x0000060404087836 */ /* 0x040fe20000000000 */
[----:B------:R-:W-:Y:S01]  /*12ec0*/  R2UR UR59, R9 ;  /* 0x00000000093b72ca */ /* 0x000fe200000e0000 */
[----:B------:R-:W-:Y:S01]  /*12ed0*/  VIADD R4, R4, 0x606 ;  /* 0x0000060604047836 */ /* 0x000fe20000000000 */
[----:B------:R-:W-:Y:S01]  /*12ee0*/  MOV R9, 0x40000040 ;  /* 0x4000004000097802 */ /* 0x000fe20000000f00 */
[----:B------:R-:W-:Y:S01]  /*12ef0*/  IMAD.U32 R11, RZ, RZ, UR9 ;  /* 0x00000009ff0b7e24 */ /* 0x000fe2000f8e00ff */
[----:B------:R-:W-:-:S02]  /*12f00*/  R2UR UR42, R8 ;  /* 0x00000000082a72ca */ /* 0x000fc400000e0000 */
[----:B------:R-:W-:Y:S02]  /*12f10*/  R2UR UR43, R9 ;  /* 0x00000000092b72ca */ /* 0x000fe400000e0000 */
[----:B------:R-:W-:Y:S01]  /*12f20*/  R2UR UR38, R4 ;  /* 0x00000000042672ca */ /* 0x000fe200000e0000 */
[----:B------:R0:W-:Y:S01]  /*12f30*/  STL.64 [R1], R10 ;  /* 0x0000000a01007387 */ /* 0x0001e20000100a00 */
        /* <DEDUP_REMOVED lines=15> */
[----:B------:R-:W-:Y:S02]  /*13030*/  IMAD.IADD R58, R181, 0x1, R178 ;  /* 0x00000001b53a7824 */ /* 0x000fe400078e02b2 */
[----:B------:R-:W-:Y:S01]  /*13040*/  FMUL.FTZ R7, R31, UR4 ;  /* 0x000000041f077c20 */ /* 0x000fe20008410000 */
[----:B------:R-:W-:Y:S01]  /*13050*/  FMUL.FTZ R31, R51, UR4 ;  /* 0x00000004331f7c20 */ /* 0x000fe20008410000 */
[----:B------:R-:W-:Y:S01]  /*13060*/  FMUL.FTZ R3, R27, UR4 ;  /* 0x000000041b037c20 */ /* 0x000fe20008410000 */
[----:B-1----:R-:W-:-:S04]  /*13070*/  @P2 IMAD.HI.U32 R4, R58, R5, RZ ;  /* 0x000000053a042227 */ /* 0x002fc800078e00ff */
[----:B------:R-:W-:Y:S01]  /*13080*/  FMUL.FTZ R27, R47, UR4 ;  /* 0x000000042f1b7c20 */ /* 0x000fe20008410000 */
[----:B------:R-:W-:Y:S01]  /*13090*/  FMUL.FTZ R47, R48, UR4 ;  /* 0x00000004302f7c20 */ /* 0x000fe20008410000 */
[----:B------:R-:W-:Y:S01]  /*130a0*/  FMUL.FTZ R8, R30, UR4 ;  /* 0x000000041e087c20 */ /* 0x000fe20008410000 */
[----:B------:R-:W-:Y:S01]  /*130b0*/  IMAD.MOV.U32 R51, RZ, RZ, -0x60 ;  /* 0xffffffa0ff337424 */ /* 0x000fe200078e00ff */
[----:B--2---:R-:W-:Y:S01]  /*130c0*/  @P2 SHF.R.U32.HI R58, RZ, R13, R4 ;  /* 0x0000000dff3a2219 */ /* 0x004fe20000011604 */
[----:B------:R-:W-:Y:S01]  /*130d0*/  FMUL.FTZ R48, R49, UR4 ;  /* 0x0000000431307c20 */ /* 0x000fe20008410000 */
[----:B------:R-:W1:Y:S01]  /*130e0*/  LDC.64 R12, c[0x0][0x9e0] ;  /* 0x00027800ff0c7b82 */ /* 0x000e620000000a00 */
[----:B0-----:R-:W-:Y:S01]  /*130f0*/  FMUL.FTZ R11, R24, UR4 ;  /* 0x00000004180b7c20 */ /* 0x001fe20008410000 */
[----:B------:R-:W-:Y:S01]  /*13100*/  FMUL.FTZ R0, R26, UR4 ;  /* 0x000000041a007c20 */ /* 0x000fe20008410000 */
[----:B------:R-:W-:Y:S01]  /*13110*/  FMUL.FTZ R9, R34, UR4 ;  /* 0x0000000422097c20 */ /* 0x000fe20008410000 */
[----:B------:R-:W-:Y:S01]  /*13120*/  FMUL.FTZ R10, R35, UR4 ;  /* 0x00000004230a7c20 */ /* 0x000fe20008410000 */
[----:B------:R-:W-:Y:S01]  /*13130*/  FMUL.FTZ R30, R50, UR4 ;  /* 0x00000004321e7c20 */ /* 0x000fe20008410000 */
[----:B------:R-:W-:Y:S01]  /*13140*/  FMUL.FTZ R49, R52, UR4 ;  /* 0x0000000434317c20 */ /* 0x000fe20008410000 */
[----:B------:R-:W-:Y:S01]  /*13150*/  @!P1 PRMT R4, RZ, 0x654, R14 ;  /* 0x00000654ff049816 */ /* 0x000fe2000000000e */
        /* <DEDUP_REMOVED lines=34> */
[----:B------:R-:W-:Y:S01]  /*13380*/  ULDC UR4, c[0x0][0x9dc] ;  /* 0x0002770000047ab9 */ /* 0x000fe20000000800 */
[----:B------:R0:W-:Y:S01]  /*13390*/  @!P1 SYNCS.ARRIVE.TRANS64.RED.A1T0 RZ, [R4+URZ], RZ ;  /* 0x000000ff04ff99a7 */ /* 0x0001e2000810043f */
[----:B------:R-:W-:Y:S01]  /*133a0*/  ULOP3.LUT UR5, URZ, UR4, URZ, 0x33, !UPT ;  /* 0x000000043f057292 */ /* 0x000fe2000f8e333f */
[----:B------:R-:W2:Y:S01]  /*133b0*/  SHFL.IDX PT, R61, R58, RZ, 0x1c1f ;  /* 0x001c1fff3a3d7589 */ /* 0x000ea200000e0000 */
[----:B-1----:R-:W-:Y:S01]  /*133c0*/  ISETP.GE.AND P2, PT, R13, 0x1, PT ;  /* 0x000000010d00780c */ /* 0x002fe20003f46270 */
[----:B------:R-:W1:Y:S01]  /*133d0*/  MUFU.TANH R11, R11 ;  /* 0x0000000b000b7308 */ /* 0x000e620000002400 */
[----:B------:R-:W-:-:S02]  /*133e0*/  IMAD R5, R72, -0x60, R164 ;  /* 0xffffffa048057824 */ /* 0x000fc400078e02a4 */
[----:B------:R-:W-:Y:S01]  /*133f0*/  VIADD R81, R51, 0xffffffff ;  /* 0xffffffff33517836 */ /* 0x000fe20000000000 */
[--C-:B0-----:R-:W-:Y:S02]  /*13400*/  IADD3 R4, R164, R51, -R174.reuse ;  /* 0x00000033a4047210 */ /* 0x101fe40007ffe8ae */
[----:B------:R-:W-:Y:S01]  /*13410*/  IADD3 R66, -R174, 0x60, R5 ;  /* 0x00000060ae427810 */ /* 0x000fe20007ffe105 */
[----:B------:R-:W-:Y:S01]  /*13420*/  IMAD.IADD R76, R81, 0x1, -R174 ;  /* 0x00000001514c7824 */ /* 0x000fe200078e0aae */
[----:B------:R-:W0:Y:S01]  /*13430*/  MUFU.TANH R25, R25 ;  /* 0x0000001900197308 */ /* 0x000e220000002400 */
[----:B------:R-:W-:Y:S01]  /*13440*/  IMAD.IADD R59, R4, 0x1, -R163 ;  /* 0x00000001043b7824 */ /* 0x000fe200078e0aa3 */
[----:B------:R-:W-:Y:S02]  /*13450*/  MOV R4, UR5 ;  /* 0x0000000500047c02 */ /* 0x000fe40008000f00 */
[----:B------:R-:W-:Y:S01]  /*13460*/  @P2 LOP3.LUT R17, R17, 0x100000, RZ, 0xfc, !PT ;  /* 0x0010000011112812 */ /* 0x000fe200078efcff */
[----:B------:R-:W-:-:S02]  /*13470*/  IMAD.IADD R79, R59, 0x1, R12 ;  /* 0x000000013b4f7824 */ /* 0x000fc400078e020c */
[----:B------:R3:W-:Y:S01]  /*13480*/  STL [R1+0x38], R4 ;  /* 0x0000380401007387 */ /* 0x0007e20000100800 */
[----:B------:R-:W4:Y:S02]  /*13490*/  MUFU.TANH R0, R0 ;  /* 0x0000000000007308 */ /* 0x000f240000002400 */
[----:B--2---:R-:W-:-:S06]  /*134a0*/  VIADDMNMX R60, R61, R79, R66, PT ;  /* 0x0000004f3d3c7246 */ /* 0x004fcc0003800142 */
[----:B------:R-:W2:Y:S08]  /*134b0*/  MUFU.TANH R3, R3 ;  /* 0x0000000300037308 */ /* 0x000eb00000002400 */
        /* <DEDUP_REMOVED lines=44> */
[----:B-1----:R-:W-:-:S04]  /*13780*/  VIADD R70, R59, UR5 ;  /* 0x000000053b467c36 */ /* 0x002fc80008000000 */
[----:B------:R-:W-:Y:S01]  /*13790*/  IMAD.IADD R62, R70, 0x1, R61 ;  /* 0x00000001463e7824 */ /* 0x000fe200078e023d */
[----:B--234-:R-:W-:Y:S06]  /*137a0*/  @!P2 BRA `(.L_x_1643) ;  /* 0x00000000004ca947 */ /* 0x01cfec0003800000 */
[----:B------:R-:W-:Y:S01]  /*137b0*/  IADD3 R51, -R163, R164, R61 ;  /* 0x000000a4a3337210 */ /* 0x000fe20007ffe13d */
        /* <DEDUP_REMOVED lines=10> */
.L_x_1645:
[----:B------:R-:W-:-:S13]  /*13860*/  ISETP.NE.AND P2, PT, R13, 0x1, PT ;  /* 0x000000010d00780c */ /* 0x000fda0003f45270 */
[----:B------:R-:W1:Y:S02]  /*13870*/  @P2 LDC.64 R4, c[0x0][0x9e8] ;  /* 0x00027a00ff042b82 */ /* 0x000e640000000a00 */
[----:B-1----:R-:W-:-:S05]  /*13880*/  @P2 IMAD.HI.U32 R4, R51, R4, RZ ;  /* 0x0000000433042227 */ /* 0x002fca00078e00ff */
[----:B------:R-:W-:-:S07]  /*13890*/  @P2 SHF.R.U32.HI R51, RZ, R5, R4 ;  /* 0x00000005ff332219 */ /* 0x000fce0000011604 */
.L_x_1646:
[----:B------:R-:W-:Y:S05]  /*138a0*/  BSYNC B0 ;  /* 0x0000000000007941 */ /* 0x000fea0003800000 */
.L_x_1644:
[----:B------:R-:W-:-:S05]  /*138b0*/  IMAD R51, R51, R13, R76 ;  /* 0x0000000d33337224 */ /* 0x000fca00078e024c */
[----:B------:R-:W-:Y:S02]  /*138c0*/  VIMNMX R62, R62, R51, !PT ;  /* 0x000000333e3e7248 */ /* 0x000fe40007fe0100 */
[----:B------:R-:W-:-:S07]  /*138d0*/  VIADDMNMX R60, R51, R13, R60, PT ;  /* 0x0000000d333c7246 */ /* 0x000fce000380013c */
.L_x_1643:
[C---:B------:R-:W-:Y:S01]  /*138e0*/  ISETP.GE.AND P2, PT, R81.reuse, 0x2, PT ;  /* 0x000000025100780c */ /* 0x040fe20003f46270 */
[----:B------:R-:W1:Y:S01]  /*138f0*/  SHFL.IDX PT, R5, R58, 0x1, 0x1c1f ;  /* 0x003c1f003a057f89 */ /* 0x000e6200000e0000 */
[C---:B------:R-:W-:Y:S02]  /*13900*/  ISETP.GE.AND P6, PT, R81.reuse, 0x9, PT ;  /* 0x000000095100780c */ /* 0x040fe40003fc6270 */
[----:B------:R-:W-:Y:S02]  /*13910*/  ISETP.GT.AND P3, PT, R62, 0x1, !P2 ;  /* 0x000000013e00780c */ /* 0x000fe40005764270 */
[----:B------:R-:W-:Y:S02]  /*13920*/  ISETP.GE.AND P4, PT, R81, 0xa, PT ;  /* 0x0000000a5100780c */ /* 0x000fe40003f86270 */
[----:B------:R-:W-:Y:S02]  /*13930*/  ISETP.LT.OR P3, PT, R60, 0x2, P3 ;  /* 0x000000023c00780c */ /* 0x000fe40001f61670 */
[----:B------:R-:W-:-:S02]  /*13940*/  P2R R78, PR, RZ, 0x10 ;  /* 0x00000010ff4e7803 */ /* 0x000fc40000000000 */
        /* <DEDUP_REMOVED lines=13> */
[----:B------:R-:W-:Y:S01]  /*13a20*/  FSEL R75, R32, -INF , !P3 ;  /* 0xff800000204b7808 */ /* 0x000fe20005800000 */
[----:B-1----:R-:W-:Y:S01]  /*13a30*/  IMAD.IADD R32, R70, 0x1, R5 ;  /* 0x0000000146207824 */ /* 0x002fe200078e0205 */
        /* <DEDUP_REMOVED lines=33> */
[----:B------:R-:W-:Y:S02]  /*13c50*/  VIADDMNMX R28, R5, R79, R66, PT ;  /* 0x0000004f051c7246 */ /* 0x000fe40003800142 */
        /* <DEDUP_REMOVED lines=63> */
[----:B------:R-:W-:-:S13]  /*14050*/  ISETP.GE.AND P5, PT, R13, 0x1, PT ;  /* 0x000000010d00780c */ /* 0x000fda0003fa6270 */
[----:B------:R-:W-:Y:S05]  /*14060*/  @!P5 BRA `(.L_x_1647) ;  /* 0x00000000004cd947 */ /* 0x000fea0003800000 */
[----:B------:R-:W-:Y:S01]  /*14070*/  IADD3 R36, -R163, R164, R5 ;  /* 0x000000a4a3247210 */ /* 0x000fe20007ffe105 */
        /* <DEDUP_REMOVED lines=10> */
.L_x_1649:
[----:B------:R-:W-:-:S13]  /*14120*/  ISETP.NE.AND P5, PT, R13, 0x1, PT ;  /* 0x000000010d00780c */ /* 0x000fda0003fa5270 */
[----:B------:R-:W0:Y:S02]  /*14130*/  @P5 LDC.64 R4, c[0x0][0x9e8] ;  /* 0x00027a00ff045b82 */ /* 0x000e240000000a00 */
[----:B0-----:R-:W-:-:S05]  /*14140*/  @P5 IMAD.HI.U32 R4, R36, R4, RZ ;  /* 0x0000000424045227 */ /* 0x001fca00078e00ff */
[----:B------:R-:W-:-:S07]  /*14150*/  @P5 SHF.R.U32.HI R36, RZ, R5, R4 ;  /* 0x00000005ff245219 */ /* 0x000fce0000011604 */
.L_x_1650:
[----:B------:R-:W-:Y:S05]  /*14160*/  BSYNC B0 ;  /* 0x0000000000007941 */ /* 0x000fea0003800000 */
.L_x_1648:
[----:B------:R-:W-:-:S05]  /*14170*/  IMAD R5, R36, R13, R76 ;  /* 0x0000000d24057224 */ /* 0x000fca00078e024c */
[----:B------:R-:W-:Y:S02]  /*14180*/  VIMNMX R32, R32, R5, !PT ;  /* 0x0000000520207248 */ /* 0x000fe40007fe0100 */
[----:B------:R-:W-:-:S07]  /*14190*/  VIADDMNMX R28, R5, R13, R28, PT ;  /* 0x0000000d051c7246 */ /* 0x000fce000380011c */
.L_x_1647:
[----:B------:R-:W-:Y:S01]  /*141a0*/  ISETP.GT.AND P2, PT, R32, 0x1, !P2 ;  /* 0x000000012000780c */ /* 0x000fe20005744270 */
[----:B------:R-:W-:Y:S01]  /*141b0*/  ULDC UR4, c[0x0][0x988] ;  /* 0x0002620000047ab9 */ /* 0x000fe20000000800 */
[----:B------:R-:W-:Y:S02]  /*141c0*/  FMNMX.FTZ R4, R101, R99, !PT ;  /* 0x0000006365047209 */ /* 0x000fe40007810000 */
[----:B------:R-:W-:Y:S02]  /*141d0*/  ISETP.LT.OR P2, PT, R28, 0x2, P2 ;  /* 0x000000021c00780c */ /* 0x000fe40001741670 */
[----:B------:R-:W-:Y:S02]  /*141e0*/  FMNMX.FTZ R4, R77, R4, !PT ;  /* 0x000000044d047209 */ /* 0x000fe40007810000 */
[----:B------:R-:W-:Y:S02]  /*141f0*/  FSEL R95, R3, -INF , !P2 ;  /* 0xff800000035f7808 */ /* 0x000fe40005000000 */
[----:B------:R-:W-:-:S02]  /*14200*/  ISETP.NE.AND P2, PT, R78, RZ, PT ;  /* 0x000000ff4e00720c */ /* 0x000fc40003f45270 */
[C---:B------:R-:W-:Y:S02]  /*14210*/  ISETP.GT.AND P6, PT, R32.reuse, 0x8, !P6 ;  /* 0x000000082000780c */ /* 0x040fe400077c4270 */
[----:B------:R-:W-:Y:S02]  /*14220*/  ISETP.GT.AND P2, PT, R32, 0x9, !P2 ;  /* 0x000000092000780c */ /* 0x000fe40005744270 */
[----:B------:R-:W-:Y:S02]  /*14230*/  FMNMX.FTZ R4, R67, R4, !PT ;  /* 0x0000000443047209 */ /* 0x000fe40007810000 */
[C---:B------:R-:W-:Y:S02]  /*14240*/  ISETP.LT.OR P2, PT, R28.reuse, 0xa, P2 ;  /* 0x0000000a1c00780c */ /* 0x040fe40001741670 */
[----:B------:R-:W-:Y:S02]  /*14250*/  ISETP.LT.OR P6, PT, R28, 0x9, P6 ;  /* 0x000000091c00780c */ /* 0x000fe400037c1670 */
[----:B------:R-:W-:-:S02]  /*14260*/  FSEL R93, R7, -INF , !P2 ;  /* 0xff800000075d7808 */ /* 0x000fc40005000000 */
[----:B------:R-:W-:Y:S02]  /*14270*/  ISETP.NE.AND P2, PT, R80, RZ, PT ;  /* 0x000000ff5000720c */ /* 0x000fe40003f45270 */
[----:B------:R-:W-:Y:S02]  /*14280*/  FMNMX.FTZ R4, R75, R4, !PT ;  /* 0x000000044b047209 */ /* 0x000fe40007810000 */
[----:B------:R-:W-:Y:S02]  /*14290*/  ISETP.GT.AND P2, PT, R32, 0x10, !P2 ;  /* 0x000000102000780c */ /* 0x000fe40005744270 */
[----:B------:R-:W-:Y:S02]  /*142a0*/  FSEL R3, R8, -INF , !P6 ;  /* 0xff80000008037808 */ /* 0x000fe40007000000 */
[----:B------:R-:W-:Y:S02]  /*142b0*/  ISETP.LT.OR P2, PT, R28, 0x11, P2 ;  /* 0x000000111c00780c */ /* 0x000fe40001741670 */
[----:B------:R-:W-:-:S02]  /*142c0*/  ISETP.NE.AND P6, PT, R84, RZ, PT ;  /* 0x000000ff5400720c */ /* 0x000fc40003fc5270 */
[----:B------:R-:W-:Y:S02]  /*142d0*/  FSEL R9, R9, -INF , !P2 ;  /* 0xff80000009097808 */ /* 0x000fe40005000000 */
[----:B------:R-:W-:Y:S02]  /*142e0*/  ISETP.NE.AND P2, PT, R82, RZ, PT ;  /* 0x000000ff5200720c */ /* 0x000fe40003f45270 */
[----:B------:R-:W-:Y:S02]  /*142f0*/  FMNMX.FTZ R4, R69, R4, !PT ;  /* 0x0000000445047209 */ /* 0x000fe40007810000 */
[----:B------:R-:W-:Y:S02]  /*14300*/  ISETP.GT.AND P2, PT, R32, 0x11, !P2 ;  /* 0x000000112000780c */ /* 0x000fe40005744270 */
[----:B------:R-:W-:Y:S02]  /*14310*/  FMNMX.FTZ R4, R71, R4, !PT ;  /* 0x0000000447047209 */ /* 0x000fe40007810000 */
[----:B------:R-:W-:-:S02]  /*14320*/  ISETP.LT.OR P2, PT, R28, 0x12, P2 ;  /* 0x000000121c00780c */ /* 0x000fc40001741670 */
[----:B------:R-:W-:Y:S02]  /*14330*/  ISETP.NE.AND P5, PT, R85, RZ, PT ;  /* 0x000000ff5500720c */ /* 0x000fe40003fa5270 */
        /* <DEDUP_REMOVED lines=44> */
[----:B------:R-:W-:Y:S01]  /*14600*/  ISETP.GT.AND P4, PT, R32, RZ, !P4 ;  /* 0x000000ff2000720c */ /* 0x000fe20006784270 */
[----:B------:R-:W0:Y:S01]  /*14610*/  SHFL.BFLY PT, R5, R4, 0x2, 0x1f ;  /* 0x0c401f0004057f89 */ /* 0x000e2200000e0000 */
[----:B------:R-:W-:Y:S02]  /*14620*/  FSEL R27, R30, -INF , !P2 ;  /* 0xff8000001e1b7808 */ /* 0x000fe40005000000 */
[----:B------:R-:W-:-:S02]  /*14630*/  ISETP.NE.AND P2, PT, R92, RZ, PT ;  /* 0x000000ff5c00720c */ /* 0x000fc40003f45270 */
[----:B------:R-:W-:Y:S02]  /*14640*/  ISETP.LT.OR P4, PT, R28, 0x1, P4 ;  /* 0x000000011c00780c */ /* 0x000fe40002781670 */
[----:B------:R-:W-:Y:S02]  /*14650*/  ISETP.GT.AND P2, PT, R32, 0x31, !P2 ;  /* 0x000000312000780c */ /* 0x000fe40005744270 */
[----:B------:R-:W-:Y:S02]  /*14660*/  FSEL R0, R0, -INF , !P4 ;  /* 0xff80000000007808 */ /* 0x000fe40006000000 */
[----:B------:R-:W-:Y:S02]  /*14670*/  ISETP.LT.OR P2, PT, R28, 0x32, P2 ;  /* 0x000000321c00780c */ /* 0x000fe40001741670 */
[----:B------:R-:W-:Y:S02]  /*14680*/  ISETP.NE.AND P5, PT, R97, RZ, PT ;  /* 0x000000ff6100720c */ /* 0x000fe40003fa5270 */
[----:B------:R-:W-:-:S02]  /*14690*/  FSEL R31, R31, -INF , !P2 ;  /* 0xff8000001f1f7808 */ /* 0x000fc40005000000 */
[----:B------:R-:W-:Y:S02]  /*146a0*/  ISETP.NE.AND P2, PT, R94, RZ, PT ;  /* 0x000000ff5e00720c */ /* 0x000fe40003f45270 */
[----:B------:R-:W-:Y:S02]  /*146b0*/  MOV R10, UR4 ;  /* 0x00000004000a7c02 */ /* 0x000fe40008000f00 */
[C---:B------:R-:W-:Y:S02]  /*146c0*/  ISETP.GT.AND P2, PT, R32.reuse, 0x38, !P2 ;  /* 0x000000382000780c */ /* 0x040fe40005744270 */
[----:B------:R-:W-:Y:S02]  /*146d0*/  ISETP.GT.AND P3, PT, R32, 0x58, !P3 ;  /* 0x000000582000780c */ /* 0x000fe40005f64270 */
[----:B------:R-:W-:Y:S02]  /*146e0*/  ISETP.LT.OR P2, PT, R28, 0x39, P2 ;  /* 0x000000391c00780c */ /* 0x000fe40001741670 */
[----:B0-----:R-:W-:-:S02]  /*146f0*/  FMNMX.FTZ R20, R4, R5, !PT ;  /* 0x0000000504147209 */ /* 0x001fc40007810000 */
[----:B------:R-:W-:Y:S02]  /*14700*/  FSEL R79, R34, -INF , !P2 ;  /* 0xff800000224f7808 */ /* 0x000fe40005000000 */
[----:B------:R-:W-:Y:S01]  /*14710*/  ISETP.NE.AND P2, PT, R96, RZ, PT ;  /* 0x000000ff6000720c */ /* 0x000fe20003f45270 */
[----:B------:R-:W0:Y:S01]  /*14720*/  SHFL.BFLY PT, R5, R20, 0x1, 0x1f ;  /* 0x0c201f0014057f89 */ /* 0x000e2200000e0000 */
        /* <DEDUP_REMOVED lines=21> */
[----:B------:R-:W-:-:S02]  /*14880*/  FMNMX.FTZ R4, R7, R4, !PT ;  /* 0x0000000407047209 */ /* 0x000fc40007810000 */
[----:B------:R-:W-:Y:S02]  /*14890*/  ISETP.LT.OR P2, PT, R28, 0x49, P2 ;  /* 0x000000491c00780c */ /* 0x000fe40001741670 */
[----:B------:R-:W-:Y:S02]  /*148a0*/  FMNMX.FTZ R4, R85, R4, !PT ;  /* 0x0000000455047209 */ /* 0x000fe40007810000 */
[----:B------:R-:W-:Y:S02]  /*148b0*/  FSEL R97, R42, -INF , !P2 ;  /* 0xff8000002a617808 */ /* 0x000fe40005000000 */
[----:B------:R-:W-:Y:S02]  /*148c0*/  FMNMX.FTZ R4, R27, R4, !PT ;  /* 0x000000041b047209 */ /* 0x000fe40007810000 */
[----:B------:R-:W-:Y:S02]  /*148d0*/  ISETP.GT.AND P2, PT, R32, 0x49, !P5 ;  /* 0x000000492000780c */ /* 0x000fe40006f44270 */
[----:B0-----:R-:W-:-:S02]  /*148e0*/  FMNMX.FTZ R5, R20, R5, !PT ;  /* 0x0000000514057209 */ /* 0x001fc40007810000 */
[----:B------:R-:W-:Y:S02]  /*148f0*/  FMNMX.FTZ R4, R31, R4, !PT ;  /* 0x000000041f047209 */ /* 0x000fe40007810000 */
[----:B------:R-:W-:Y:S01]  /*14900*/  ISETP.LT.OR P2, PT, R28, 0x4a, P2 ;  /* 0x0000004a1c00780c */ /* 0x000fe20001741670 */
[----:B------:R-:W-:Y:S01]  /*14910*/  FMUL.FTZ R8, R5, R10 ;  /* 0x0000000a05087220 */ /* 0x000fe20000410000 */
[----:B------:R-:W-:Y:S02]  /*14920*/  FMNMX.FTZ R4, R79, R4, !PT ;  /* 0x000000044f047209 */ /* 0x000fe40007810000 */
[----:B------:R-:W-:Y:S02]  /*14930*/  FSEL R43, R43, -INF , !P2 ;  /* 0xff8000002b2b7808 */ /* 0x000fe40005000000 */
[----:B------:R-:W-:Y:S02]  /*14940*/  FSETP.NEU.FTZ.AND P2, PT, R5, -INF , PT ;  /* 0xff8000000500780b */ /* 0x000fe40003f5d000 */
[----:B------:R-:W-:-:S02]  /*14950*/  ISETP.NE.AND P5, PT, R98, RZ, PT ;  /* 0x000000ff6200720c */ /* 0x000fc40003fa5270 */
[----:B------:R-:W-:Y:S02]  /*14960*/  FMNMX.FTZ R4, R35, R4, !PT ;  /* 0x0000000423047209 */ /* 0x000fe40007810000 */
[----:B------:R-:W-:Y:S02]  /*14970*/  FSEL R8, R8, RZ, P2 ;  /* 0x000000ff08087208 */ /* 0x000fe40001000000 */
[----:B------:R-:W-:Y:S02]  /*14980*/  ISETP.GT.AND P2, PT, R32, 0x50, !P5 ;  /* 0x000000502000780c */ /* 0x000fe40006f44270 */
[----:B------:R-:W-:Y:S01]  /*14990*/  FMNMX.FTZ R4, R81, R4, !PT ;  /* 0x0000000451047209 */ /* 0x000fe20007810000 */
[-CC-:B------:R-:W-:Y:S01]  /*149a0*/  FFMA.FTZ R154, R71, R10.reuse, -R8.reuse ;  /* 0x0000000a479a7223 */ /* 0x180fe20000010808 */
[----:B------:R-:W-:Y:S01]  /*149b0*/  ISETP.LT.OR P2, PT, R28, 0x51, P2 ;  /* 0x000000511c00780c */ /* 0x000fe20001741670 */
[-CC-:B------:R-:W-:Y:S01]  /*149c0*/  FFMA.FTZ R148, R73, R10.reuse, -R8.reuse ;  /* 0x0000000a49947223 */ /* 0x180fe20000010808 */
[----:B------:R-:W-:Y:S01]  /*149d0*/  ISETP.NE.AND P6, PT, R44, RZ, PT ;  /* 0x000000ff2c00720c */ /* 0x000fe20003fc5270 */
[--C-:B------:R-:W-:Y:S01]  /*149e0*/  FFMA.FTZ R156, R101, R10, -R8.reuse ;  /* 0x0000000a659c7223 */ /* 0x100fe20000010808 */
[----:B------:R-:W-:Y:S01]  /*149f0*/  FMNMX.FTZ R4, R83, R4, !PT ;  /* 0x0000000453047209 */ /* 0x000fe20007810000 */
[-CC-:B------:R-:W-:Y:S01]  /*14a00*/  FFMA.FTZ R99, R99, R10.reuse, -R8.reuse ;  /* 0x0000000a63637223 */ /* 0x180fe20000010808 */
[----:B------:R-:W-:Y:S01]  /*14a10*/  FSEL R45, R45, -INF , !P2 ;  /* 0xff8000002d2d7808 */ /* 0x000fe20005000000 */
[--C-:B------:R-:W-:Y:S01]  /*14a20*/  FFMA.FTZ R158, R77, R10, -R8.reuse ;  /* 0x0000000a4d9e7223 */ /* 0x100fe20000010808 */
[----:B------:R-:W-:Y:S01]  /*14a30*/  ISETP.GT.AND P2, PT, R32, 0x51, !P6 ;  /* 0x000000512000780c */ /* 0x000fe20007744270 */
[----:B------:R-:W-:Y:S01]  /*14a40*/  MUFU.EX2 R156, R156 ;  /* 0x0000009c009c7308 */ /* 0x000fe20000000800 */
[----:B------:R-:W-:Y:S01]  /*14a50*/  FMNMX.FTZ R4, R97, R4, !PT ;  /* 0x0000000461047209 */ /* 0x000fe20007810000 */
[-CC-:B------:R-:W-:Y:S01]  /*14a60*/  FFMA.FTZ R67, R67, R10.reuse, -R8.reuse ;  /* 0x0000000a43437223 */ /* 0x180fe20000010808 */
[----:B------:R-:W-:Y:S01]  /*14a70*/  ISETP.NE.AND P5, PT, R48, RZ, PT ;  /* 0x000000ff3000720c */ /* 0x000fe20003fa5270 */
[-CC-:B------:R-:W-:Y:S01]  /*14a80*/  FFMA.FTZ R152, R75, R10.reuse, -R8.reuse ;  /* 0x0000000a4b987223 */ /* 0x180fe20000010808 */
[----:B------:R-:W-:Y:S01]  /*14a90*/  ISETP.LT.OR P2, PT, R28, 0x52, P2 ;  /* 0x000000521c00780c */ /* 0x000fe20001741670 */
[--C-:B------:R-:W-:Y:S01]  /*14aa0*/  FFMA.FTZ R144, R47, R10, -R8.reuse ;  /* 0x0000000a2f907223 */ /* 0x100fe20000010808 */
[----:B------:R-:W-:Y:S01]  /*14ab0*/  FMNMX.FTZ R4, R43, R4, !PT ;  /* 0x000000042b047209 */ /* 0x000fe20007810000 */
[----:B------:R-:W0:Y:S01]  /*14ac0*/  MUFU.EX2 R99, R99 ;  /* 0x0000006300637308 */ /* 0x000e220000000800 */
[----:B------:R-:W-:Y:S01]  /*14ad0*/  ISETP.GT.AND P4, PT, R32, 0x59, !P5 ;  /* 0x000000592000780c */ /* 0x000fe20006f84270 */
[-CC-:B------:R-:W-:Y:S01]  /*14ae0*/  FFMA.FTZ R146, R33, R10.reuse, -R8.reuse ;  /* 0x0000000a21927223 */ /* 0x180fe20000010808 */
[C---:B------:R-:W-:Y:S01]  /*14af0*/  ISETP.LT.OR P3, PT, R28.reuse, 0x59, P3 ;  /* 0x000000591c00780c */ /* 0x040fe20001f61670 */
[-CC-:B------:R-:W-:Y:S01]  /*14b00*/  FFMA.FTZ R140, R41, R10.reuse, -R8.reuse ;  /* 0x0000000a298c7223 */ /* 0x180fe20000010808 */
[----:B------:R-:W-:Y:S01]  /*14b10*/  FSEL R39, R39, -INF , !P2 ;  /* 0xff80000027277808 */ /* 0x000fe20005000000 */
[--C-:B------:R-:W-:Y:S01]  /*14b20*/  FFMA.FTZ R142, R49, R10, -R8.reuse ;  /* 0x0000000a318e7223 */ /* 0x100fe20000010808 */
[----:B------:R-:W-:Y:S01]  /*14b30*/  FMNMX.FTZ R4, R45, R4, !PT ;  /* 0x000000042d047209 */ /* 0x000fe20007810000 */
[----:B------:R-:W1:Y:S01]  /*14b40*/  MUFU.EX2 R158, R158 ;  /* 0x0000009e009e7308 */ /* 0x000e620000000800 */
[----:B------:R-:W-:Y:S01]  /*14b50*/  ISETP.LT.OR P4, PT, R28, 0x5a, P4 ;  /* 0x0000005a1c00780c */ /* 0x000fe20002781670 */
[-CC-:B------:R-:W-:Y:S01]  /*14b60*/  FFMA.FTZ R136, R37, R10.reuse, -R8.reuse ;  /* 0x0000000a25887223 */ /* 0x180fe20000010808 */
[----:B------:R-:W-:Y:S01]  /*14b70*/  FSEL R71, R14, -INF , !P3 ;  /* 0xff8000000e477808 */ /* 0x000fe20005800000 */
[--C-:B------:R-:W-:Y:S01]  /*14b80*/  FFMA.FTZ R14, R29, R10, -R8.reuse ;  /* 0x0000000a1d0e7223 */ /* 0x100fe20000010808 */
[----:B------:R-:W-:Y:S01]  /*14b90*/  FMNMX.FTZ R4, R39, R4, !PT ;  /* 0x0000000427047209 */ /* 0x000fe20007810000 */
[--C-:B------:R-:W-:Y:S01]  /*14ba0*/  FFMA.FTZ R29, R51, R10, -R8.reuse ;  /* 0x0000000a331d7223 */ /* 0x100fe20000010808 */
[----:B------:R-:W-:Y:S01]  /*14bb0*/  FSEL R73, R46, -INF , !P4 ;  /* 0xff8000002e497808 */ /* 0x000fe20006000000 */
[----:B------:R-:W2:Y:S01]  /*14bc0*/  MUFU.EX2 R67, R67 ;  /* 0x0000004300437308 */ /* 0x000ea20000000800 */
[----:B------:R-:W-:Y:S01]  /*14bd0*/  FMNMX.FTZ R4, R71, R4, !PT ;  /* 0x0000000447047209 */ /* 0x000fe20007810000 */
[-CC-:B------:R-:W-:Y:S01]  /*14be0*/  FFMA.FTZ R69, R69, R10.reuse, -R8.reuse ;  /* 0x0000000a45457223 */ /* 0x180fe20000010808 */
[-CC-:B------:R-:W-:Y:S01]  /*14bf0*/  FFMA.FTZ R65, R65, R10.reuse, -R8.reuse ;  /* 0x0000000a41417223 */ /* 0x180fe20000010808 */
[--C-:B------:R-:W-:Y:S01]  /*14c00*/  FFMA.FTZ R63, R63, R10, -R8.reuse ;  /* 0x0000000a3f3f7223 */ /* 0x100fe20000010808 */
[----:B------:R-:W-:Y:S01]  /*14c10*/  FMNMX.FTZ R4, R73, R4, !PT ;  /* 0x0000000449047209 */ /* 0x000fe20007810000 */
[-CC-:B------:R-:W-:Y:S01]  /*14c20*/  FFMA.FTZ R47, R61, R10.reuse, -R8.reuse ;  /* 0x0000000a3d2f7223 */ /* 0x180fe20000010808 */
[-CC-:B------:R-:W-:Y:S01]  /*14c30*/  FFMA.FTZ R33, R59, R10.reuse, -R8.reuse ;  /* 0x0000000a3b217223 */ /* 0x180fe20000010808 */
[-CC-:B------:R-:W-:Y:S01]  /*14c40*/  FFMA.FTZ R41, R57, R10.reuse, -R8.reuse ;  /* 0x0000000a39297223 */ /* 0x180fe20000010808 */
[-CC-:B------:R-:W-:Y:S01]  /*14c50*/  FFMA.FTZ R49, R55, R10.reuse, -R8.reuse ;  /* 0x0000000a37317223 */ /* 0x180fe20000010808 */
[----:B------:R-:W3:Y:S01]  /*14c60*/  SHFL.BFLY PT, R51, R4, 0x2, 0x1f ;  /* 0x0c401f0004337f89 */ /* 0x000ee200000e0000 */
[-CC-:B------:R-:W-:Y:S01]  /*14c70*/  FFMA.FTZ R37, R53, R10.reuse, -R8.reuse ;  /* 0x0000000a35257223 */ /* 0x180fe20000010808 */
[-CC-:B------:R-:W-:Y:S01]  /*14c80*/  FFMA.FTZ R138, R25, R10.reuse, -R8.reuse ;  /* 0x0000000a198a7223 */ /* 0x180fe20000010808 */
[----:B------:R-:W-:Y:S01]  /*14c90*/  FFMA.FTZ R11, R11, R10, -R8 ;  /* 0x0000000a0b0b7223 */ /* 0x000fe20000010808 */
[----:B------:R-:W4:Y:S01]  /*14ca0*/  MUFU.EX2 R152, R152 ;  /* 0x0000009800987308 */ /* 0x000f220000000800 */
[----:B------:R-:W-:-:S07]  /*14cb0*/  ISETP.NE.AND P5, PT, R207, 0x1, PT ;  /* 0x00000001cf00780c */ /* 0x000fce0003fa5270 */
[----:B------:R-:W4:Y:S06]  /*14cc0*/  MUFU.EX2 R69, R69 ;  /* 0x0000004500457308 */ /* 0x000f2c0000000800 */
[----:B------:R-:W4:Y:S02]  /*14cd0*/  @P5 LDC R42, c[0x0][0x450] ;  /* 0x00011400ff2a5b82 */ /* 0x000f240000000800 */
[----:B------:R-:W4:Y:S01]  /*14ce0*/  MUFU.EX2 R154, R154 ;  /* 0x0000009a009a7308 */ /* 0x000f220000000800 */
[----:B---3--:R-:W-:-:S07]  /*14cf0*/  FMNMX.FTZ R51, R4, R51, !PT ;  /* 0x0000003304337209 */ /* 0x008fce0007810000 */
[----:B------:R-:W3:Y:S01]  /*14d00*/  MUFU.EX2 R65, R65 ;  /* 0x0000004100417308 */ /* 0x000ee20000000800 */
        /* <DEDUP_REMOVED lines=13> */
[-CC-:B------:R-:W-:Y:S01]  /*14de0*/  FFMA.FTZ R153, R9, R10.reuse, -R34.reuse ;  /* 0x0000000a09997223 */ /* 0x180fe20000010822 */
[----:B------:R-:W-:Y:S01]  /*14df0*/  FADD.FTZ R3, R156, R99 ;  /* 0x000000639c037221 */ /* 0x000fe20000010000 */
[----:B------:R-:W-:Y:S01]  /*14e00*/  MUFU.EX2 R157, R157 ;  /* 0x0000009d009d7308 */ /* 0x000fe20000000800 */
[-CC-:B------:R-:W-:Y:S01]  /*14e10*/  FFMA.FTZ R20, R91, R10.reuse, -R34.reuse ;  /* 0x0000000a5b147223 */ /* 0x180fe20000010822 */
[-CC-:B------:R-:W-:Y:S01]  /*14e20*/  FFMA.FTZ R155, R15, R10.reuse, -R34.reuse ;  /* 0x0000000a0f9b7223 */ /* 0x180fe20000010822 */
[----:B-1----:R-:W-:Y:S01]  /*14e30*/  FADD.FTZ R32, R158, R3 ;  /* 0x000000039e207221 */ /* 0x002fe20000010000 */
[-CC-:B------:R-:W-:Y:S01]  /*14e40*/  FFMA.FTZ R24, R89, R10.reuse, -R34.reuse ;  /* 0x0000000a59187223 */ /* 0x180fe20000010822 */
[-CC-:B------:R-:W-:Y:S01]  /*14e50*/  FFMA.FTZ R149, R21, R10.reuse, -R34.reuse ;  /* 0x0000000a15957223 */ /* 0x180fe20000010822 */
[-C--:B------:R-:W-:Y:S01]  /*14e60*/  FFMA.FTZ R151, R7, R10.reuse, -R34 ;  /* 0x0000000a07977223 */ /* 0x080fe20000010822 */
[----:B--2---:R-:W-:Y:S01]  /*14e70*/  FADD.FTZ R3, R67, R32 ;  /* 0x0000002043037221 */ /* 0x004fe20000010000 */
[----:B------:R-:W0:Y:S01]  /*14e80*/  MUFU.EX2 R0, R0 ;  /* 0x0000000000007308 */ /* 0x000e220000000800 */
[-CC-:B------:R-:W-:Y:S01]  /*14e90*/  FFMA.FTZ R26, R87, R10.reuse, -R34.reuse ;  /* 0x0000000a571a7223 */ /* 0x180fe20000010822 */
[-CC-:B------:R-:W-:Y:S01]  /*14ea0*/  FFMA.FTZ R28, R85, R10.reuse, -R34.reuse ;  /* 0x0000000a551c7223 */ /* 0x180fe20000010822 */
[----:B----4-:R-:W-:Y:S01]  /*14eb0*/  FADD.FTZ R32, R152, R3 ;  /* 0x0000000398207221 */ /* 0x010fe20000010000 */
[-CC-:B-----5:R-:W-:Y:S01]  /*14ec0*/  FFMA.FTZ R145, R27, R10.reuse, -R34.reuse ;  /* 0x0000000a1b917223 */ /* 0x1a0fe20000010822 */
[-C--:B------:R-:W-:Y:S01]  /*14ed0*/  FFMA.FTZ R30, R31, R10.reuse, -R34 ;  /* 0x0000000a1f1e7223 */ /* 0x080fe20000010822 */
[----:B------:R-:W1:Y:S01]  /*14ee0*/  @P5 LDC R15, c[0x0][0x44c] ;  /* 0x00011300ff0f5b82 */ /* 0x000e620000000800 */
[----:B------:R-:W-:Y:S01]  /*14ef0*/  FADD.FTZ R7, R69, R32 ;  /* 0x0000002045077221 */ /* 0x000fe20000010000 */
[----:B------:R-:W2:Y:S01]  /*14f00*/  MUFU.EX2 R159, R159 ;  /* 0x0000009f009f7308 */ /* 0x000ea20000000800 */
[-CC-:B------:R-:W-:Y:S01]  /*14f10*/  FFMA.FTZ R147, R79, R10.reuse, -R34.reuse ;  /* 0x0000000a4f937223 */ /* 0x180fe20000010822 */
[-CC-:B------:R-:W-:Y:S01]  /*14f20*/  FFMA.FTZ R32, R35, R10.reuse, -R34.reuse ;  /* 0x0000000a23207223 */ /* 0x180fe20000010822 */
[----:B------:R-:W-:Y:S01]  /*14f30*/  FADD.FTZ R38, R154, R7 ;  /* 0x000000079a267221 */ /* 0x000fe20000010000 */
[-CC-:B------:R-:W-:Y:S01]  /*14f40*/  FFMA.FTZ R141, R81, R10.reuse, -R34.reuse ;  /* 0x0000000a518d7223 */ /* 0x180fe20000010822 */
[-CC-:B------:R-:W-:Y:S01]  /*14f50*/  FFMA.FTZ R83, R83, R10.reuse, -R34.reuse ;  /* 0x0000000a53537223 */ /* 0x180fe20000010822 */
[-C--:B------:R-:W-:Y:S01]  /*14f60*/  FFMA.FTZ R97, R97, R10.reuse, -R34 ;  /* 0x0000000a61617223 */ /* 0x080fe20000010822 */
[----:B---3--:R-:W-:Y:S01]  /*14f70*/  FADD.FTZ R7, R65, R38 ;  /* 0x0000002641077221 */ /* 0x008fe20000010000 */
[----:B------:R-:W3:Y:S01]  /*14f80*/  MUFU.EX2 R8, R8 ;  /* 0x0000000800087308 */ /* 0x000ee20000000800 */
[----:B0-----:R-:W-:Y:S01]  /*14f90*/  FADD.FTZ R36, R157, R0 ;  /* 0x000000009d247221 */ /* 0x001fe20000010000 */
[-CC-:B------:R-:W-:Y:S01]  /*14fa0*/  FFMA.FTZ R43, R43, R10.reuse, -R34.reuse ;  /* 0x0000000a2b2b7223 */ /* 0x180fe20000010822 */
[----:B------:R-:W-:Y:S01]  /*14fb0*/  FADD.FTZ R38, R148, R7 ;  /* 0x0000000794267221 */ /* 0x000fe20000010000 */
[-CC-:B------:R-:W-:Y:S01]  /*14fc0*/  FFMA.FTZ R45, R45, R10.reuse, -R34.reuse ;  /* 0x0000000a2d2d7223 */ /* 0x180fe20000010822 */
[-CC-:B------:R-:W-:Y:S01]  /*14fd0*/  FFMA.FTZ R39, R39, R10.reuse, -R34.reuse ;  /* 0x0000000a27277223 */ /* 0x180fe20000010822 */
[-C--:B------:R-:W-:Y:S01]  /*14fe0*/  FFMA.FTZ R71, R71, R10.reuse, -R34 ;  /* 0x0000000a47477223 */ /* 0x080fe20000010822 */
[----:B------:R-:W-:Y:S01]  /*14ff0*/  FADD.FTZ R7, R63, R38 ;  /* 0x000000263f077221 */ /* 0x000fe20000010000 */
[----:B------:R-:W0:Y:S01]  /*15000*/  MUFU.EX2 R153, R153 ;  /* 0x0000009900997308 */ /* 0x000e220000000800 */
[----:B--2---:R-:W-:Y:S01]  /*15010*/  FADD.FTZ R3, R159, R36 ;  /* 0x000000249f037221 */ /* 0x004fe20000010000 */
[----:B------:R-:W-:Y:S01]  /*15020*/  FFMA.FTZ R73, R73, R10, -R34 ;  /* 0x0000000a49497223 */ /* 0x000fe20000010822 */
[----:B------:R-:W-:Y:S01]  /*15030*/  FADD.FTZ R40, R14, R7 ;  /* 0x000000070e287221 */ /* 0x000fe20000010000 */
[----:B------:R-:W-:Y:S01]  /*15040*/  IMAD.MOV.U32 R9, RZ, RZ, R178 ;  /* 0x000000ffff097224 */ /* 0x000fe200078e00b2 */
[----:B------:R-:W-:Y:S01]  /*15050*/  F2FP.F16.F32.PACK_AB R157, R0, R157 ;  /* 0x0000009d009d723e */ /* 0x000fe200000000ff */
[----:B-1----:R-:W-:-:S04]  /*15060*/  @P5 IMAD.HI.U32 R15, R178, R15, RZ ;  /* 0x0000000fb20f5227 */ /* 0x002fc800078e00ff */
[----:B------:R-:W-:Y:S01]  /*15070*/  FADD.FTZ R7, R29, R40 ;  /* 0x000000281d077221 */ /* 0x000fe20000010000 */
[----:B------:R-:W1:Y:S01]  /*15080*/  MUFU.EX2 R20, R20 ;  /* 0x0000001400147308 */ /* 0x000e620000000800 */
[C---:B---3--:R-:W-:Y:S01]  /*15090*/  FADD.FTZ R36, R8.reuse, R3 ;  /* 0x0000000308247221 */ /* 0x048fe20000010000 */
[----:B------:R-:W-:Y:S01]  /*150a0*/  F2FP.F16.F32.PACK_AB R159, R8, R159 ;  /* 0x0000009f089f723e */ /* 0x000fe200000000ff */
[----:B------:R-:W-:Y:S01]  /*150b0*/  VIADD R8, R72, 0xfffffffe ;  /* 0xfffffffe48087836 */ /* 0x000fe20000000000 */
[----:B------:R-:W-:Y:S02]  /*150c0*/  @P5 SHF.R.U32.HI R9, RZ, R42, R15 ;  /* 0x0000002aff095219 */ /* 0x000fe4000001160f */
[----:B------:R-:W-:Y:S02]  /*150d0*/  ISETP.GE.AND P5, PT, R13, 0x1, PT ;  /* 0x000000010d00780c */ /* 0x000fe40003fa6270 */
[----:B------:R-:W2:Y:S01]  /*150e0*/  MUFU.EX2 R155, R155 ;  /* 0x0000009b009b7308 */ /* 0x000ea20000000800 */
[----:B0-----:R-:W-:Y:S01]  /*150f0*/  FADD.FTZ R3, R153, R36 ;  /* 0x0000002499037221 */ /* 0x001fe20000010000 */
[----:B------:R-:W-:Y:S01]  /*15100*/  IMAD.IADD R9, R150, 0x1, R9 ;  /* 0x0000000196097824 */ /* 0x000fe200078e0209 */
[----:B------:R-:W-:-:S02]  /*15110*/  F2FP.F16.F32.PACK_AB R150, R29, R14 ;  /* 0x0000000e1d96723e */ /* 0x000fc400000000ff */
[----:B------:R-:W-:Y:S01]  /*15120*/  F2FP.F16.F32.PACK_AB R156, R99, R156 ;  /* 0x0000009c639c723e */ /* 0x000fe200000000ff */
[----:B------:R-:W-:Y:S01]  /*15130*/  IMAD.IADD R12, R9, 0x1, R12 ;  /* 0x00000001090c7824 */ /* 0x000fe200078e020c */
[----:B------:R-:W-:Y:S01]  /*15140*/  F2FP.F16.F32.PACK_AB R158, R67, R158 ;  /* 0x0000009e439e723e */ /* 0x000fe200000000ff */
[----:B------:R-:W0:Y:S01]  /*15150*/  MUFU.EX2 R24, R24 ;  /* 0x0000001800187308 */ /* 0x000e220000000800 */
[C---:B-1----:R-:W-:Y:S01]  /*15160*/  FADD.FTZ R36, R20.reuse, R3 ;  /* 0x0000000314247221 */ /* 0x042fe20000010000 */
[----:B------:R-:W-:Y:S02]  /*15170*/  F2FP.F16.F32.PACK_AB R152, R69, R152 ;  /* 0x000000984598723e */ /* 0x000fe400000000ff */
        /* <DEDUP_REMOVED lines=19> */
[----:B------:R-:W-:-:S06]  /*152b0*/  F2FP.F16.F32.PACK_AB R144, R47, R144 ;  /* 0x000000902f90723e */ /* 0x000fcc00000000ff */
        /* <DEDUP_REMOVED lines=9> */
[----:B------:R-:W-:-:S06]  /*15350*/  F2FP.F16.F32.PACK_AB R146, R33, R146 ;  /* 0x000000922192723e */ /* 0x000fcc00000000ff */
        /* <DEDUP_REMOVED lines=41> */
[----:B--2---:R-:W-:Y:S01]  /*155f0*/  FADD.FTZ R7, R71, R0 ;  /* 0x0000000047077221 */ /* 0x004fe20000010000 */
[C---:B0-----:R-:W-:Y:S01]  /*15600*/  FADD.FTZ R3, R11.reuse, R42 ;  /* 0x0000002a0b037221 */ /* 0x041fe20000010000 */
[----:B------:R-:W-:Y:S02]  /*15610*/  F2FP.F16.F32.PACK_AB R138, R11, R138 ;  /* 0x0000008a0b8a723e */ /* 0x000fe400000000ff */
[C---:B-1----:R-:W-:Y:S01]  /*15620*/  FADD.FTZ R0, R14.reuse, R7 ;  /* 0x000000070e007221 */ /* 0x042fe20000010000 */
[----:B------:R-:W-:Y:S01]  /*15630*/  F2FP.F16.F32.PACK_AB R139, R14, R71 ;  /* 0x000000470e8b723e */ /* 0x000fe200000000ff */
[----:B------:R-:W-:Y:S06]  /*15640*/  @!P5 BRA `(.L_x_1651) ;  /* 0x000000000048d947 */ /* 0x000fec0003800000 */
[C---:B------:R-:W-:Y:S01]  /*15650*/  ISETP.GT.AND P2, PT, R9.reuse, RZ, PT ;  /* 0x000000ff0900720c */ /* 0x040fe20003f44270 */
[----:B------:R-:W-:Y:S01]  /*15660*/  BSSY B0, `(.L_x_1652) ;  /* 0x000000e000007945 */ /* 0x000fe20003800000 */
[----:B------:R-:W-:-:S11]  /*15670*/  VIADD R7, R9, 0xffffffff ;  /* 0xffffffff09077836 */ /* 0x000fd60000000000 */
        /* <DEDUP_REMOVED lines=8> */
.L_x_1653:
[----:B------:R-:W-:-:S13]  /*15700*/  ISETP.NE.AND P2, PT, R13, 0x1, PT ;  /* 0x000000010d00780c */ /* 0x000fda0003f45270 */
[----:B------:R-:W0:Y:S02]  /*15710*/  @P2 LDC.64 R14, c[0x0][0x9e8] ;  /* 0x00027a00ff0e2b82 */ /* 0x000e240000000a00 */
[----:B0-----:R-:W-:-:S05]  /*15720*/  @P2 IMAD.HI.U32 R14, R7, R14, RZ ;  /* 0x0000000e070e2227 */ /* 0x001fca00078e00ff */
[----:B------:R-:W-:-:S07]  /*15730*/  @P2 SHF.R.U32.HI R7, RZ, R15, R14 ;  /* 0x0000000fff072219 */ /* 0x000fce000001160e */
.L_x_1654:
[----:B------:R-:W-:Y:S05]  /*15740*/  BSYNC B0 ;  /* 0x0000000000007941 */ /* 0x000fea0003800000 */
.L_x_1652:
[----:B------:R-:W-:-:S05]  /*15750*/  IMAD R7, R7, R13, R13 ;  /* 0x0000000d07077224 */ /* 0x000fca00078e020d */
[----:B------:R-:W-:-:S07]  /*15760*/  VIMNMX R12, R12, R7, PT ;  /* 0x000000070c0c7248 */ /* 0x000fce0003fe0100 */
.L_x_1651:
[----:B------:R-:W-:Y:S01]  /*15770*/  IMAD.HI R12, R12, 0x2aaaaaab, RZ ;  /* 0x2aaaaaab0c0c7827 */ /* 0x000fe200078e02ff */
[----:B------:R-:W-:Y:S01]  /*15780*/  ULDC UR58, c[0x0][0x9d8] ;  /* 0x00027600003a7ab9 */ /* 0x000fe20000000800 */
[----:B------:R-:W-:Y:S01]  /*15790*/  ULDC UR59, c[0x0][0x9d8] ;  /* 0x00027600003b7ab9 */ /* 0x000fe20000000800 */
[----:B------:R-:W-:Y:S01]  /*157a0*/  BSSY B0, `(.L_x_1655) ;  /* 0x00003aa000007945 */ /* 0x000fe20003800000 */
[----:B------:R-:W-:Y:S01]  /*157b0*/  IMAD.MOV.U32 R88, RZ, RZ, 0x3f800000 ;  /* 0x3f800000ff587424 */ /* 0x000fe200078e00ff */
[----:B------:R-:W-:Y:S02]  /*157c0*/  SHF.R.U32.HI R7, RZ, 0x1f, R12 ;  /* 0x0000001fff077819 */ /* 0x000fe4000001160c */
[----:B------:R-:W-:Y:S02]  /*157d0*/  CS2R R86, SRZ ;  /* 0x0000000000567805 */ /* 0x000fe4000001ff00 */
[----:B------:R-:W-:Y:S02]  /*157e0*/  CS2R R84, SRZ ;  /* 0x0000000000547805 */ /* 0x000fe4000001ff00 */
[----:B------:R-:W-:-:S02]  /*157f0*/  CS2R R82, SRZ ;  /* 0x0000000000527805 */ /* 0x000fc4000001ff00 */
[----:B------:R-:W-:Y:S02]  /*15800*/  LEA.HI.SX32 R9, R12, R7, 0x1c ;  /* 0x000000070c097211 */ /* 0x000fe400078fe2ff */
[----:B------:R-:W-:Y:S02]  /*15810*/  CS2R R80, SRZ ;  /* 0x0000000000507805 */ /* 0x000fe4000001ff00 */
[----:B------:R-:W-:Y:S02]  /*15820*/  MOV R7, 0x3f800000 ;  /* 0x3f80000000077802 */ /* 0x000fe40000000f00 */
[----:B------:R-:W-:Y:S02]  /*15830*/  CS2R R78, SRZ ;  /* 0x00000000004e7805 */ /* 0x000fe4000001ff00 */
[----:B------:R-:W-:Y:S02]  /*15840*/  VIMNMX R9, R180, R9, !PT ;  /* 0x00000009b4097248 */ /* 0x000fe40007fe0100 */
[----:B------:R-:W-:-:S02]  /*15850*/  CS2R R76, SRZ ;  /* 0x00000000004c7805 */ /* 0x000fc4000001ff00 */
[----:B------:R-:W-:Y:S02]  /*15860*/  CS2R R74, SRZ ;  /* 0x00000000004a7805 */ /* 0x000fe4000001ff00 */
[----:B------:R-:W-:Y:S02]  /*15870*/  CS2R R72, SRZ ;  /* 0x0000000000487805 */ /* 0x000fe4000001ff00 */
        /* <DEDUP_REMOVED lines=25> */
[----:B------:R-:W-:Y:S06]  /*15a10*/  @!P2 BRA `(.L_x_1656) ;  /* 0x000000380008a947 */ /* 0x000fec0003800000 */
[----:B------:R-:W-:Y:S01]  /*15a20*/  BSSY B1, `(.L_x_1657) ;  /* 0x000037d000017945 */ /* 0x000fe20003800000 */
[----:B------:R-:W-:Y:S02]  /*15a30*/  IMAD.MOV.U32 R7, RZ, RZ, 0x3f800000 ;  /* 0x3f800000ff077424 */ /* 0x000fe400078e00ff */
[----:B------:R-:W-:-:S07]  /*15a40*/  IMAD.MOV.U32 R87, RZ, RZ, RZ ;  /* 0x000000ffff577224 */ /* 0x000fce00078e00ff */
.L_x_1676:
[----:B------:R-:W-:-:S05]  /*15a50*/  VIADD R14, R22, 0x1 ;  /* 0x00000001160e7836 */ /* 0x000fca0000000000 */
[----:B------:R-:W-:-:S04]  /*15a60*/  ISETP.NE.AND P2, PT, R14, 0x2, PT ;  /* 0x000000020e00780c */ /* 0x000fc80003f45270 */
[----:B------:R-:W-:Y:S02]  /*15a70*/  SEL R10, RZ, 0x1, P2 ;  /* 0x00000001ff0a7807 */ /* 0x000fe40001000000 */
[----:B------:R-:W-:Y:S02]  /*15a80*/  SEL R14, R14, RZ, P2 ;  /* 0x000000ff0e0e7207 */ /* 0x000fe40001000000 */
[----:B------:R-:W-:Y:S01]  /*15a90*/  LOP3.LUT R15, R23, R10, RZ, 0x3c, !PT ;  /* 0x0000000a170f7212 */ /* 0x000fe200078e3cff */
[----:B------:R-:W-:Y:S06]  /*15aa0*/  @!P0 BRA `(.L_x_1658) ;  /* 0x0000000000048947 */ /* 0x000fec0003800000 */
[----:B------:R-:W-:Y:S01]  /*15ab0*/  BPT.TRAP 0x1 ;  /* 0x000000040000795c */ /* 0x000fe20000300000 */
.L_x_1658:
[----:B------:R-:W-:Y:S01]  /*15ac0*/  IMAD R205, R14, 0x8, R2 ;  /* 0x000000080ecd7824 */ /* 0x000fe200078e0202 */
[----:B------:R-:W-:-:S04]  /*15ad0*/  SHF.L.U32 R10, R15, 0x1f, RZ ;  /* 0x0000001f0f0a7819 */ /* 0x000fc800000006ff */
[----:B------:R0:W1:Y:S01]  /*15ae0*/  SYNCS.PHASECHK.TRANS64.TRYWAIT P2, [R205+URZ+0x2a830], R10 ;  /* 0x02a8300acd0075a7 */ /* 0x000062000804017f */
[----:B------:R-:W-:Y:S05]  /*15af0*/  @!P0 BRA `(.L_x_1659) ;  /* 0x0000000000048947 */ /* 0x000fea0003800000 */
[----:B------:R-:W-:Y:S01]  /*15b00*/  BPT.TRAP 0x1 ;  /* 0x000000040000795c */ /* 0x000fe20000300000 */
.L_x_1659:
[----:B------:R-:W-:Y:S01]  /*15b10*/  IMAD R92, R14, 0x900, R6 ;  /* 0x000009000e5c7824 */ /* 0x000fe200078e0206 */
[----:B------:R-:W-:Y:S03]  /*15b20*/  BSSY B2, `(.L_x_1660) ;  /* 0x0000006000027945 */ /* 0x000fe60003800000 */
[C---:B------:R-:W-:Y:S01]  /*15b30*/  VIADD R12, R92.reuse, 0x2 ;  /* 0x000000025c0c7836 */ /* 0x040fe20000000000 */
[----:B------:R-:W-:Y:S01]  /*15b40*/  IADD3 R20, R92, 0x4, RZ ;  /* 0x000000045c147810 */ /* 0x000fe20007ffe0ff */
[----:B-1----:R-:W-:Y:S06]  /*15b50*/  @P2 BRA `(.L_x_1661) ;  /* 0x0000000000082947 */ /* 0x002fec0003800000 */
[----:B------:R-:W1:Y:S02]  /*15b60*/  SYNCS.PHASECHK.TRANS64.TRYWAIT P2, [R205+URZ+0x2a830], R10 ;  /* 0x02a8300acd0075a7 */ /* 0x000e64000804017f */
[----:B-1----:R-:W-:Y:S05]  /*15b70*/  @!P2 BRA `(.L_x_1662) ;  /* 0x0000016c001ca947 */ /* 0x002fea0003800000 */
.L_x_1661:
[----:B------:R-:W-:Y:S05]  /*15b80*/  BSYNC B2 ;  /* 0x0000000000027941 */ /* 0x000fea0003800000 */
.L_x_1660:
[----:B01----:R-:W-:Y:S01]  /*15b90*/  IMAD.MOV.U32 R10, RZ, RZ, R92 ;  /* 0x000000ffff0a7224 */ /* 0x003fe200078e005c */
[----:B------:R-:W2:Y:S04]  /*15ba0*/  LDL.64 R220, [R1+0x28] ;  /* 0x0000280001dc7983 */ /* 0x000ea80000100a00 */
[----:B------:R-:W-:Y:S01]  /*15bb0*/  R2UR UR54, R10 ;  /* 0x000000000a3672ca */ /* 0x000fe200000e0000 */
[----:B------:R-:W-:Y:S01]  /*15bc0*/  VIADD R10, R92, 0x300 ;  /* 0x000003005c0a7836 */ /* 0x000fe20000000000 */
[----:B------:R-:W3:Y:S01]  /*15bd0*/  LDL.64 R218, [R1+0x20] ;  /* 0x0000200001da7983 */ /* 0x000ee20000100a00 */
[----:B------:R-:W-:-:S03]  /*15be0*/  IMAD.MOV.U32 R11, RZ, RZ, 0x40000040 ;  /* 0x40000040ff0b7424 */ /* 0x000fc600078e00ff */
[----:B------:R-:W-:Y:S01]  /*15bf0*/  R2UR UR26, R10 ;  /* 0x000000000a1a72ca */ /* 0x000fe200000e0000 */
[----:B------:R-:W-:Y:S01]  /*15c00*/  VIADD R10, R92, 0x304 ;  /* 0x000003045c0a7836 */ /* 0x000fe20000000000 */
[C---:B------:R-:W-:Y:S01]  /*15c10*/  R2UR UR55, R11.reuse ;  /* 0x000000000b3772ca */ /* 0x040fe200000e0000 */
[----:B------:R-:W4:Y:S01]  /*15c20*/  LDL.64 R216, [R1+0x18] ;  /* 0x0000180001d87983 */ /* 0x000f220000100a00 */
[C---:B------:R-:W-:Y:S02]  /*15c30*/  R2UR UR27, R11.reuse ;  /* 0x000000000b1b72ca */ /* 0x040fe400000e0000 */
[----:B------:R-:W-:Y:S01]  /*15c40*/  R2UR UR18, R10 ;  /* 0x000000000a1272ca */ /* 0x000fe200000e0000 */
[----:B------:R-:W5:Y:S01]  /*15c50*/  LDL.64 R214, [R1+0x10] ;  /* 0x0000100001d67983 */ /* 0x000f620000100a00 */
[----:B------:R-:W-:-:S03]  /*15c60*/  R2UR UR19, R11 ;  /* 0x000000000b1372ca */ /* 0x000fc600000e0000 */
[----:B------:R-:W2:Y:S01]  /*15c70*/  LDL.64 R10, [R1+0x30] ;  /* 0x00003000010a7983 */ /* 0x000ea20000100a00 */
[----:B------:R-:W-:Y:S01]  /*15c80*/  R2UR UR50, R12 ;  /* 0x000000000c3272ca */ /* 0x000fe200000e0000 */
[----:B------:R-:W-:Y:S01]  /*15c90*/  VIADD R12, R92, 0x6 ;  /* 0x000000065c0c7836 */ /* 0x000fe20000000000 */
[----:B------:R-:W-:Y:S01]  /*15ca0*/  R2UR UR34, R20 ;  /* 0x00000000142272ca */ /* 0x000fe200000e0000 */
[----:B------:R-:W5:Y:S01]  /*15cb0*/  LDL.64 R212, [R1+0x8] ;  /* 0x0000080001d47983 */ /* 0x000f620000100a00 */
[----:B------:R-:W-:Y:S01]  /*15cc0*/  IADD3 R20, R92, 0x302, RZ ;  /* 0x000003025c147810 */ /* 0x000fe20007ffe0ff */
[-C--:B------:R-:W-:Y:S01]  /*15cd0*/  FMUL.FTZ R24, R24, R88.reuse ;  /* 0x0000005818187220 */ /* 0x080fe20000410000 */
[----:B------:R-:W-:Y:S01]  /*15ce0*/  R2UR UR30, R12 ;  /* 0x000000000c1e72ca */ /* 0x000fe200000e0000 */
[-C--:B------:R-:W-:Y:S01]  /*15cf0*/  FMUL.FTZ R25, R25, R88.reuse ;  /* 0x0000005819197220 */ /* 0x080fe20000410000 */
[----:B------:R-:W-:Y:S01]  /*15d00*/  R2UR UR22, R20 ;  /* 0x00000000141672ca */ /* 0x000fe200000e0000 */
        /* <DEDUP_REMOVED lines=30> */
[C---:B------:R-:W-:Y:S01]  /*15ef0*/  VIADD R12, R92.reuse, 0x306 ;  /* 0x000003065c0c7836 */ /* 0x040fe20000000000 */
[----:B------:R-:W-:Y:S01]  /*15f00*/  MOV R89, 0x40000040 ;  /* 0x4000004000597802 */ /* 0x000fe20000000f00 */
[C---:B------:R-:W-:Y:S01]  /*15f10*/  VIADD R20, R92.reuse, 0x600 ;  /* 0x000006005c147836 */ /* 0x040fe20000000000 */
[----:B------:R-:W5:Y:S01]  /*15f20*/  LDL.64 R210, [R1] ;  /* 0x0000000001d27983 */ /* 0x000f620000100a00 */
[----:B------:R-:W-:-:S02]  /*15f30*/  VIADD R88, R92, 0x602 ;  /* 0x000006025c587836 */ /* 0x000fc40000000000 */
[-C--:B------:R-:W-:Y:S01]  /*15f40*/  FMUL.FTZ R26, R26, R7.reuse ;  /* 0x000000071a1a7220 */ /* 0x080fe20000410000 */
[C---:B------:R-:W-:Y:S02]  /*15f50*/  VIADD R90, R92.reuse, 0x604 ;  /* 0x000006045c5a7836 */ /* 0x040fe40000000000 */
[-C--:B------:R-:W-:Y:S01]  /*15f60*/  FMUL.FTZ R27, R27, R7.reuse ;  /* 0x000000071b1b7220 */ /* 0x080fe20000410000 */
[----:B------:R-:W-:Y:S02]  /*15f70*/  VIADD R92, R92, 0x606 ;  /* 0x000006065c5c7836 */ /* 0x000fe40000000000 */
[-C--:B------:R-:W-:Y:S01]  /*15f80*/  FMUL.FTZ R30, R30, R7.reuse ;  /* 0x000000071e1e7220 */ /* 0x080fe20000410000 */
[----:B------:R-:W-:Y:S02]  /*15f90*/  IMAD.MOV.U32 R91, RZ, RZ, 0x40000040 ;  /* 0x40000040ff5b7424 */ /* 0x000fe400078e00ff */
[-C--:B------:R-:W-:Y:S01]  /*15fa0*/  FMUL.FTZ R31, R31, R7.reuse ;  /* 0x000000071f1f7220 */ /* 0x080fe20000410000 */
[----:B------:R-:W-:Y:S01]  /*15fb0*/  IMAD.MOV.U32 R93, RZ, RZ, 0x40000040 ;  /* 0x40000040ff5d7424 */ /* 0x000fe200078e00ff */
[----:B------:R-:W-:Y:S01]  /*15fc0*/  R2UR UR6, R88 ;  /* 0x00000000580672ca */ /* 0x000fe200000e0000 */
[----:B------:R-:W-:Y:S01]  /*15fd0*/  IMAD.MOV.U32 R13, RZ, RZ, 0x40000040 ;  /* 0x40000040ff0d7424 */ /* 0x000fe200078e00ff */
[----:B------:R-:W-:Y:S01]  /*15fe0*/  R2UR UR7, R89 ;  /* 0x00000000590772ca */ /* 0x000fe200000e0000 */
[----:B------:R-:W-:Y:S01]  /*15ff0*/  IMAD.MOV.U32 R21, RZ, RZ, 0x40000040 ;  /* 0x40000040ff157424 */ /* 0x000fe200078e00ff */
[----:B------:R-:W-:Y:S01]  /*16000*/  R2UR UR42, R90 ;  /* 0x000000005a2a72ca */ /* 0x000fe200000e0000 */
[-C--:B------:R-:W-:Y:S01]  /*16010*/  FMUL.FTZ R34, R34, R7.reuse ;  /* 0x0000000722227220 */ /* 0x080fe20000410000 */
[----:B------:R-:W-:Y:S01]  /*16020*/  R2UR UR43, R91 ;  /* 0x000000005b2b72ca */ /* 0x000fe200000e0000 */
[-C--:B------:R-:W-:Y:S01]  /*16030*/  FMUL.FTZ R35, R35, R7.reuse ;  /* 0x0000000723237220 */ /* 0x080fe20000410000 */
[----:B------:R-:W-:Y:S01]  /*16040*/  R2UR UR38, R92 ;  /* 0x000000005c2672ca */ /* 0x000fe200000e0000 */
[-C--:B------:R-:W-:Y:S01]  /*16050*/  FMUL.FTZ R38, R38, R7.reuse ;  /* 0x0000000726267220 */ /* 0x080fe20000410000 */
[----:B------:R-:W-:Y:S01]  /*16060*/  R2UR UR39, R93 ;  /* 0x000000005d2772ca */ /* 0x000fe200000e0000 */
[-C--:B------:R-:W-:Y:S01]  /*16070*/  FMUL.FTZ R39, R39, R7.reuse ;  /* 0x0000000727277220 */ /* 0x080fe20000410000 */
[----:B------:R-:W-:Y:S01]  /*16080*/  WARPGROUP.ARRIVE ;  /* 0x00000000000079c5 */ /* 0x000fe20000000000 */
[----:B------:R-:W-:Y:S01]  /*16090*/  R2UR UR51, R13 ;  /* 0x000000000d3372ca */ /* 0x000fe200000e0000 */
[-C--:B------:R-:W-:Y:S01]  /*160a0*/  FMUL.FTZ R42, R42, R7.reuse ;  /* 0x000000072a2a7220 */ /* 0x080fe20000410000 */
[----:B------:R-:W-:Y:S01]  /*160b0*/  R2UR UR35, R21 ;  /* 0x00000000152372ca */ /* 0x000fe200000e0000 */
[-C--:B------:R-:W-:Y:S01]  /*160c0*/  FMUL.FTZ R43, R43, R7.reuse ;  /* 0x000000072b2b7220 */ /* 0x080fe20000410000 */
[----:B------:R-:W-:Y:S01]  /*160d0*/  R2UR UR31, R13 ;  /* 0x000000000d1f72ca */ /* 0x000fe200000e0000 */
[----:B------:R-:W-:Y:S01]  /*160e0*/  HGMMA.64x96x16.F32 R88, gdesc[UR52], RZ, !UPT, gsb0 ;  /* 0x01600000345879f0 */ /* 0x000fe2000c0008ff */
        /* <DEDUP_REMOVED lines=27> */
[----:B------:R-:W-:Y:S01]  /*162a0*/  WARPGROUP.ARRIVE ;  /* 0x00000000000079c5 */ /* 0x000fe20000000000 */
[----:B--2---:R-:W-:Y:S02]  /*162b0*/  R2UR UR32, R10 ;  /* 0x000000000a2072ca */ /* 0x004fe400000e0000 */
[----:B------:R-:W-:-:S13]  /*162c0*/  R2UR UR33, R11 ;  /* 0x000000000b2172ca */ /* 0x000fda00000e0000 */
[----:B------:R-:W-:Y:S01]  /*162d0*/  HGMMA.64x96x16.F32 R88, gdesc[UR32], R88, gsb0 ;  /* 0x01600000205879f0 */ /* 0x000fe20008000858 */
[----:B------:R-:W-:Y:S02]  /*162e0*/  R2UR UR28, R220 ;  /* 0x00000000dc1c72ca */ /* 0x000fe400000e0000 */
[----:B------:R-:W-:Y:S02]  /*162f0*/  R2UR UR29, R221 ;  /* 0x00000000dd1d72ca */ /* 0x000fe400000e0000 */
[----:B---3--:R-:W-:Y:S02]  /*16300*/  R2UR UR24, R218 ;  /* 0x00000000da1872ca */ /* 0x008fe400000e0000 */
[----:B------:R-:W-:Y:S01]  /*16310*/  R2UR UR25, R219 ;  /* 0x00000000db1972ca */ /* 0x000fe200000e0000 */
[----:B------:R-:W-:Y:S02]  /*16320*/  WARPGROUP.DEPBAR.LE gsb0, 0x0 ;  /* 0x00008000000079c5 */ /* 0x000fe40000010000 */
[----:B------:R-:W-:-:S06]  /*16330*/  WARPGROUP.ARRIVE ;  /* 0x00000000000079c5 */ /* 0x000fcc0000000000 */
[----:B------:R-:W-:Y:S01]  /*16340*/  HGMMA.64x96x16.F32 R88, gdesc[UR28], R88, gsb0 ;  /* 0x016000001c5879f0 */ /* 0x000fe20008000858 */
[----:B----4-:R-:W-:Y:S02]  /*16350*/  R2UR UR20, R216 ;  /* 0x00000000d81472ca */ /* 0x010fe400000e0000 */
[----:B------:R-:W-:Y:S01]  /*16360*/  R2UR UR21, R217 ;  /* 0x00000000d91572ca */ /* 0x000fe200000e0000 */
[----:B------:R-:W-:Y:S02]  /*16370*/  WARPGROUP.DEPBAR.LE gsb0, 0x0 ;  /* 0x00008000000079c5 */ /* 0x000fe40000010000 */
[----:B------:R-:W-:-:S06]  /*16380*/  WARPGROUP.ARRIVE ;  /* 0x00000000000079c5 */ /* 0x000fcc0000000000 */
[----:B------:R-:W-:Y:S01]  /*16390*/  HGMMA.64x96x16.F32 R88, gdesc[UR24], R88, gsb0 ;  /* 0x01600000185879f0 */ /* 0x000fe20008000858 */
[----:B-----5:R-:W-:Y:S02]  /*163a0*/  R2UR UR16, R214 ;  /* 0x00000000d61072ca */ /* 0x020fe400000e0000 */
[----:B------:R-:W-:Y:S01]  /*163b0*/  R2UR UR17, R215 ;  /* 0x00000000d71172ca */ /* 0x000fe200000e0000 */
[----:B------:R-:W-:Y:S02]  /*163c0*/  WARPGROUP.DEPBAR.LE gsb0, 0x0 ;  /* 0x00008000000079c5 */ /* 0x000fe40000010000 */
[----:B------:R-:W-:-:S06]  /*163d0*/  WARPGROUP.ARRIVE ;  /* 0x00000000000079c5 */ /* 0x000fcc0000000000 */
[----:B------:R-:W-:Y:S01]  /*163e0*/  HGMMA.64x96x16.F32 R88, gdesc[UR20], R88, gsb0 ;  /* 0x01600000145879f0 */ /* 0x000fe20008000858 */
[----:B------:R-:W-:Y:S02]  /*163f0*/  R2UR UR14, R12 ;  /* 0x000000000c0e72ca */ /* 0x000fe400000e0000 */
[----:B------:R-:W-:Y:S02]  /*16400*/  R2UR UR15, R13 ;  /* 0x000000000d0f72ca */ /* 0x000fe400000e0000 */
[----:B------:R-:W-:Y:S02]  /*16410*/  R2UR UR12, R212 ;  /* 0x00000000d40c72ca */ /* 0x000fe400000e0000 */
        /* <DEDUP_REMOVED lines=10> */
[----:B------:R-:W-:Y:S03]  /*164c0*/  HGMMA.64x96x16.F32 R88, gdesc[UR12], R88, gsb0 ;  /* 0x016000000c5879f0 */ /* 0x000fe60008000858 */
[----:B------:R-:W-:Y:S02]  /*164d0*/  WARPGROUP.DEPBAR.LE gsb0, 0x0 ;  /* 0x00008000000079c5 */ /* 0x000fe40000010000 */
[----:B------:R-:W-:-:S06]  /*164e0*/  WARPGROUP.ARRIVE ;  /* 0x00000000000079c5 */ /* 0x000fcc0000000000 */
[----:B------:R-:W-:Y:S01]  /*164f0*/  HGMMA.64x96x16.F32 R88, gdesc[UR8], R88, gsb0 ;  /* 0x01600000085879f0 */ /* 0x000fe20008000858 */
[----:B------:R-:W-:Y:S01]  /*16500*/  UMOV UR4, UR56 ;  /* 0x0000003800047c82 */ /* 0x000fe20008000000 */
[----:B------:R-:W-:Y:S01]  /*16510*/  UMOV UR5, UR57 ;  /* 0x0000003900057c82 */ /* 0x000fe20008000000 */
        /* <DEDUP_REMOVED lines=12> */
.L_x_1663:
[----:B------:R-:W-:Y:S01]  /*165e0*/  SHF.L.U32 R7, R23, 0x1f, RZ ;  /* 0x0000001f17077819 */ /* 0x000fe200000006ff */
[----:B------:R-:W-:-:S04]  /*165f0*/  IMAD R20, R22, 0x8, R2 ;  /* 0x0000000816147824 */ /* 0x000fc800078e0202 */
[----:B------:R0:W1:Y:S01]  /*16600*/  SYNCS.PHASECHK.TRANS64.TRYWAIT P2, [R20+URZ+0x2a850], R7 ;  /* 0x02a85007140075a7 */ /* 0x000062000804017f */
[----:B------:R-:W-:Y:S05]  /*16610*/  @!P0 BRA `(.L_x_1664) ;  /* 0x0000000000048947 */ /* 0x000fea0003800000 */
[----:B------:R-:W-:Y:S01]  /*16620*/  BPT.TRAP 0x1 ;  /* 0x000000040000795c */ /* 0x000fe20000300000 */
.L_x_1664:
[----:B------:R-:W-:Y:S04]  /*16630*/  BSSY B2, `(.L_x_1665) ;  /* 0x0000004000027945 */ /* 0x000fe80003800000 */
[----:B-1----:R-:W-:Y:S05]  /*16640*/  @P2 BRA `(.L_x_1666) ;  /* 0x0000000000082947 */ /* 0x002fea0003800000 */
[----:B------:R-:W1:Y:S02]  /*16650*/  SYNCS.PHASECHK.TRANS64.TRYWAIT P2, [R20+URZ+0x2a850], R7 ;  /* 0x02a85007140075a7 */ /* 0x000e64000804017f */
[----:B-1----:R-:W-:Y:S05]  /*16660*/  @!P2 BRA `(.L_x_1667) ;  /* 0x000001600074a947 */ /* 0x002fea0003800000 */
.L_x_1666:
[----:B------:R-:W-:Y:S05]  /*16670*/  BSYNC B2 ;  /* 0x0000000000027941 */ /* 0x000fea0003800000 */
.L_x_1665:
[----:B------:R-:W2:Y:S01]  /*16680*/  LDL R10, [R1+0x38] ;  /* 0x00003800010a7983 */ /* 0x000ea20000100800 */
[----:B01----:R-:W-:Y:S01]  /*16690*/  VIADD R7, R2, 0x400 ;  /* 0x0000040002077836 */ /* 0x003fe20000000000 */
[----:B------:R-:W-:Y:S01]  /*166a0*/  WARPGROUP.ARRIVE ;  /* 0x00000000000079c5 */ /* 0x000fe20000000000 */
[----:B------:R-:W-:Y:S01]  /*166b0*/  IMAD.MOV.U32 R11, RZ, RZ, 0x40000040 ;  /* 0x40000040ff0b7424 */ /* 0x000fe200078e00ff */
[----:B------:R-:W-:Y:S01]  /*166c0*/  MOV R13, 0x40000040 ;  /* 0x40000040000d7802 */ /* 0x000fe20000000f00 */
[----:B------:R-:W-:Y:S01]  /*166d0*/  ULDC UR5, c[0x0][0x9d8] ;  /* 0x0002760000057ab9 */ /* 0x000fe20000000800 */
[----:B------:R-:W-:Y:S01]  /*166e0*/  SHF.R.U32.HI R7, RZ, 0x4, R7 ;  /* 0x00000004ff077819 */ /* 0x000fe20000011607 */
[----:B------:R-:W-:Y:S01]  /*166f0*/  FMUL.FTZ R23, R89, UR5 ;  /* 0x0000000559177c20 */ /* 0x000fe20008410000 */
[----:B------:R-:W-:Y:S01]  /*16700*/  R2UR UR7, R11 ;  /* 0x000000000b0772ca */ /* 0x000fe200000e0000 */
[----:B------:R-:W-:Y:S01]  /*16710*/  IMAD.MOV.U32 R11, RZ, RZ, 0x40000040 ;  /* 0x40000040ff0b7424 */ /* 0x000fe200078e00ff */
[----:B------:R-:W-:Y:S01]  /*16720*/  LOP3.LUT R7, R7, 0x3fff, RZ, 0xc0, !PT ;  /* 0x00003fff07077812 */ /* 0x000fe200078ec0ff */
[----:B------:R-:W-:Y:S01]  /*16730*/  FMUL.FTZ R21, R91, UR5 ;  /* 0x000000055b157c20 */ /* 0x000fe20008410000 */
[----:B------:R-:W-:Y:S01]  /*16740*/  ISETP.NE.AND P3, PT, R207, 0x1, PT ;  /* 0x00000001cf00780c */ /* 0x000fe20003f65270 */
[----:B------:R-:W-:Y:S01]  /*16750*/  FMUL.FTZ R91, R93, UR5 ;  /* 0x000000055d5b7c20 */ /* 0x000fe20008410000 */
[----:B------:R-:W-:Y:S01]  /*16760*/  LOP3.LUT R7, R7, 0x3000000, RZ, 0xfc, !PT ;  /* 0x0300000007077812 */ /* 0x000fe200078efcff */
        /* <DEDUP_REMOVED lines=16> */
[----:B------:R-:W-:-:S02]  /*16870*/  IMAD R132, R8, -0x60, RZ ;  /* 0xffffffa008847824 */ /* 0x000fc400078e02ff */
[----:B------:R-:W-:Y:S01]  /*16880*/  FMUL.FTZ R131, R133, UR5 ;  /* 0x0000000585837c20 */ /* 0x000fe20008410000 */
[----:B------:R-:W-:Y:S01]  /*16890*/  LOP3.LUT P2, RZ, R17, 0x100000, RZ, 0xc0, !PT ;  /* 0x0010000011ff7812 */ /* 0x000fe2000784c0ff */
[----:B------:R-:W0:Y:S01]  /*168a0*/  MUFU.TANH R23, R23 ;  /* 0x0000001700177308 */ /* 0x000e220000002400 */
[----:B------:R-:W-:-:S05]  /*168b0*/  @!P1 VIADD R205, R205, 0x2a840 ;  /* 0x0002a840cdcd9836 */ /* 0x000fca0000000000 */
[----:B------:R-:W-:Y:S02]  /*168c0*/  @!P1 PRMT R205, RZ, 0x654, R205 ;  /* 0x00000654ffcd9816 */ /* 0x000fe400000000cd */
[----:B------:R-:W1:Y:S08]  /*168d0*/  MUFU.TANH R21, R21 ;  /* 0x0000001500157308 */ /* 0x000e700000002400 */
        /* <DEDUP_REMOVED lines=18> */
[----:B--2---:R-:W-:Y:S01]  /*16a00*/  R2UR UR4, R10 ;  /* 0x000000000a0472ca */ /* 0x004fe200000e0000 */
[----:B------:R-:W-:-:S02]  /*16a10*/  IMAD R10, R22, 0x600, R7 ;  /* 0x00000600160a7824 */ /* 0x000fc400078e0207 */
[----:B------:R-:W-:Y:S01]  /*16a20*/  FMUL.FTZ R22, R88, UR5 ;  /* 0x0000000558167c20 */ /* 0x000fe20008410000 */
[----:B------:R-:W-:Y:S01]  /*16a30*/  FMUL.FTZ R88, R94, UR5 ;  /* 0x000000055e587c20 */ /* 0x000fe20008410000 */
[----:B------:R-:W-:Y:S01]  /*16a40*/  FMUL.FTZ R7, R90, UR5 ;  /* 0x000000055a077c20 */ /* 0x000fe20008410000 */
[C---:B------:R-:W-:Y:S01]  /*16a50*/  VIADD R12, R10.reuse, 0x80 ;  /* 0x000000800a0c7836 */ /* 0x040fe20000000000 */
[----:B------:R-:W-:Y:S01]  /*16a60*/  R2UR UR6, R10 ;  /* 0x000000000a0672ca */ /* 0x000fe200000e0000 */
        /* <DEDUP_REMOVED lines=12> */
[----:B------:R-:W-:Y:S01]  /*16b30*/  HGMMA.64x128x16.F32 R24, R156, gdesc[UR4].tnspB, R24, gsb0 ;  /* 0x41e000049c187df0 */ /* 0x000fe20008000818 */
[----:B------:R-:W-:Y:S01]  /*16b40*/  R2UR UR6, R12 ;  /* 0x000000000c0672ca */ /* 0x000fe200000e0000 */
[----:B------:R-:W-:Y:S01]  /*16b50*/  VIADD R12, R10, 0x100 ;  /* 0x000001000a0c7836 */ /* 0x000fe20000000000 */
[----:B------:R-:W-:Y:S01]  /*16b60*/  R2UR UR7, R13 ;  /* 0x000000000d0772ca */ /* 0x000fe200000e0000 */
[----:B------:R-:W-:-:S02]  /*16b70*/  IMAD.MOV.U32 R13, RZ, RZ, 0x40000040 ;  /* 0x40000040ff0d7424 */ /* 0x000fc400078e00ff */
[----:B------:R-:W-:Y:S01]  /*16b80*/  FMUL.FTZ R119, R127, UR5 ;  /* 0x000000057f777c20 */ /* 0x000fe20008410000 */
[----:B------:R-:W-:Y:S01]  /*16b90*/  FMUL.FTZ R124, R128, UR5 ;  /* 0x00000005807c7c20 */ /* 0x000fe20008410000 */
[----:B------:R-:W-:Y:S01]  /*16ba0*/  FMUL.FTZ R127, R135, UR5 ;  /* 0x00000005877f7c20 */ /* 0x000fe20008410000 */
[----:B------:R-:W2:Y:S01]  /*16bb0*/  MUFU.TANH R22, R22 ;  /* 0x0000001600167308 */ /* 0x000ea20000002400 */
        /* <DEDUP_REMOVED lines=29> */
[C---:B------:R-:W-:Y:S01]  /*16d90*/  VIADD R12, R10.reuse, 0x200 ;  /* 0x000002000a0c7836 */ /* 0x040fe20000000000 */
[----:B------:R-:W-:Y:S01]  /*16da0*/  R2UR UR7, R13 ;  /* 0x000000000d0772ca */ /* 0x000fe200000e0000 */
[----:B------:R-:W-:Y:S01]  /*16db0*/  IMAD.MOV.U32 R13, RZ, RZ, 0x40000040 ;  /* 0x40000040ff0d7424 */ /* 0x000fe200078e00ff */
[----:B------:R-:W-:Y:S01]  /*16dc0*/  IADD3 R10, R10, 0x280, RZ ;  /* 0x000002800a0a7810 */ /* 0x000fe20007ffe0ff */
[----:B------:R-:W-:Y:S02]  /*16dd0*/  WARPGROUP.DEPBAR.LE gsb0, 0x0 ;  /* 0x00008000000079c5 */ /* 0x000fe40000010000 */
[----:B------:R-:W-:-:S08]  /*16de0*/  WARPGROUP.ARRIVE ;  /* 0x00000000000079c5 */ /* 0x000fd00000000000 */
[----:B------:R-:W-:Y:S01]  /*16df0*/  HGMMA.64x128x16.F32 R24, R144, gdesc[UR4].tnspB, R24, gsb0 ;  /* 0x41e0000490187df0 */ /* 0x000fe20008000818 */
[----:B------:R-:W-:Y:S01]  /*16e00*/  R2UR UR6, R12 ;  /* 0x000000000c0672ca */ /* 0x000fe200000e0000 */
[----:B------:R-:W-:Y:S01]  /*16e10*/  FMUL.FTZ R12, R102, UR5 ;  /* 0x00000005660c7c20 */ /* 0x000fe20008410000 */
[----:B------:R-:W-:Y:S01]  /*16e20*/  R2UR UR7, R13 ;  /* 0x000000000d0772ca */ /* 0x000fe200000e0000 */
[----:B------:R-:W-:Y:S01]  /*16e30*/  FMUL.FTZ R13, R103, UR5 ;  /* 0x00000005670d7c20 */ /* 0x000fe20008410000 */
[----:B------:R-:W-:Y:S01]  /*16e40*/  FMUL.FTZ R103, R111, UR5 ;  /* 0x000000056f677c20 */ /* 0x000fe20008410000 */
[----:B------:R-:W-:Y:S01]  /*16e50*/  FMUL.FTZ R111, R116, UR5 ;  /* 0x00000005746f7c20 */ /* 0x000fe20008410000 */
[----:B------:R-:W-:Y:S01]  /*16e60*/  FMUL.FTZ R116, R122, UR5 ;  /* 0x000000057a747c20 */ /* 0x000fe20008410000 */
[----:B------:R-:W-:Y:S01]  /*16e70*/  FMUL.FTZ R122, R130, UR5 ;  /* 0x00000005827a7c20 */ /* 0x000fe20008410000 */
[----:B------:R-:W-:Y:S02]  /*16e80*/  IMAD.IADD R130, R181, 0x1, R178 ;  /* 0x00000001b5827824 */ /* 0x000fe400078e02b2 */
[----:B------:R-:W-:Y:S01]  /*16e90*/  FMUL.FTZ R102, R110, UR5 ;  /* 0x000000056e667c20 */ /* 0x000fe20008410000 */
[----:B------:R-:W-:Y:S01]  /*16ea0*/  FMUL.FTZ R110, R118, UR5 ;  /* 0x00000005766e7c20 */ /* 0x000fe20008410000 */
[----:B------:R-:W-:Y:S01]  /*16eb0*/  FMUL.FTZ R118, R126, UR5 ;  /* 0x000000057e767c20 */ /* 0x000fe20008410000 */
[----:B------:R-:W-:Y:S01]  /*16ec0*/  FMUL.FTZ R126, R134, UR5 ;  /* 0x00000005867e7c20 */ /* 0x000fe20008410000 */
[----:B------:R-:W0:Y:S01]  /*16ed0*/  MUFU.TANH R12, R12 ;  /* 0x0000000c000c7308 */ /* 0x000e220000002400 */
[----:B------:R-:W-:-:S07]  /*16ee0*/  ULDC UR5, c[0x0][0x9e0] ;  /* 0x0002780000057ab9 */ /* 0x000fce0000000800 */
        /* <DEDUP_REMOVED lines=12> */
[----:B------:R-:W-:Y:S02]  /*16fb0*/  R2UR UR6, R10 ;  /* 0x000000000a0672ca */ /* 0x000fe400000e0000 */
[----:B------:R-:W-:Y:S01]  /*16fc0*/  R2UR UR7, R11 ;  /* 0x000000000b0772ca */ /* 0x000fe200000e0000 */
[----:B------:R-:W5:Y:S08]  /*16fd0*/  @P3 LDC R10, c[0x0][0x450] ;  /* 0x00011400ff0a3b82 */ /* 0x000f700000000800 */
[----:B------:R-:W1:Y:S02]  /*16fe0*/  @P3 LDC R11, c[0x0][0x44c] ;  /* 0x00011300ff0b3b82 */ /* 0x000e640000000800 */
[----:B-1----:R-:W-:-:S05]  /*16ff0*/  @P3 IMAD.HI.U32 R11, R130, R11, RZ ;  /* 0x0000000b820b3227 */ /* 0x002fca00078e00ff */
[----:B-----5:R-:W-:Y:S02]  /*17000*/  @P3 SHF.R.U32.HI R130, RZ, R10, R11 ;  /* 0x0000000aff823219 */ /* 0x020fe4000001160b */
[----:B------:R-:W-:-:S04]  /*17010*/  IADD3 R10, -R174, 0x1, R132 ;  /* 0x00000001ae0a7810 */ /* 0x000fc80007ffe184 */
[----:B------:R-:W-:-:S05]  /*17020*/  IADD3 R10, -R163, R10, R164 ;  /* 0x0000000aa30a7210 */ /* 0x000fca0007ffe1a4 */
[----:B------:R-:W-:Y:S01]  /*17030*/  VIADD R135, R10, UR4 ;  /* 0x000000040a877c36 */ /* 0x000fe20008000000 */
[----:B------:R-:W-:Y:S02]  /*17040*/  WARPGROUP.DEPBAR.LE gsb0, 0x0 ;  /* 0x00008000000079c5 */ /* 0x000fe40000010000 */
[----:B------:R-:W-:-:S06]  /*17050*/  WARPGROUP.ARRIVE ;  /* 0x00000000000079c5 */ /* 0x000fcc0000000000 */
[----:B------:R-:W-:Y:S03]  /*17060*/  HGMMA.64x128x16.F32 R24, R136, gdesc[UR4].tnspB, R24, gsb0 ;  /* 0x41e0000488187df0 */ /* 0x000fe60008000818 */
[----:B------:R-:W-:Y:S02]  /*17070*/  WARPGROUP.DEPBAR.LE gsb0, 0x0 ;  /* 0x00008000000079c5 */ /* 0x000fe40000010000 */
[----:B------:R-:W1:Y:S01]  /*17080*/  SHFL.IDX PT, R137, R130, RZ, 0x1c1f ;  /* 0x001c1fff82897589 */ /* 0x000e6200000e0000 */
[----:B------:R-:W-:Y:S01]  /*17090*/  VIADD R136, R10, UR5 ;  /* 0x000000050a887c36 */ /* 0x000fe20008000000 */
[----:B------:R0:W-:Y:S04]  /*170a0*/  @!P1 SYNCS.ARRIVE.TRANS64.RED.A1T0 RZ, [R205+URZ], RZ ;  /* 0x000000ffcdff99a7 */ /* 0x0001e8000810043f */
[----:B-1----:R-:W-:Y:S01]  /*170b0*/  IADD3 R134, R136, R137, RZ ;  /* 0x0000008988867210 */ /* 0x002fe20007ffe0ff */
[----:B------:R-:W-:Y:S01]  /*170c0*/  IMAD.IADD R133, R135, 0x1, R137 ;  /* 0x0000000187857824 */ /* 0x000fe200078e0289 */
[----:B0-234-:R-:W-:Y:S06]  /*170d0*/  @!P2 BRA `(.L_x_1668) ;  /* 0x00000000005ca947 */ /* 0x01dfec0003800000 */
[----:B------:R-:W-:Y:S01]  /*170e0*/  IADD3 R137, -R163, R164, R137 ;  /* 0x000000a4a3897210 */ /* 0x000fe20007ffe189 */
[----:B------:R-:W-:Y:S03]  /*170f0*/  BSSY B2, `(.L_x_1669) ;  /* 0x0000012000027945 */ /* 0x000fe60003800000 */
[----:B------:R-:W-:-:S13]  /*17100*/  ISETP.GT.AND P2, PT, R137, -0x1, PT ;  /* 0xffffffff8900780c */ /* 0x000fda0003f44270 */
[----:B------:R-:W-:Y:S05]  /*17110*/  @P2 BRA `(.L_x_1670) ;  /* 0x0000000000242947 */ /* 0x000fea0003800000 */
[----:B------:R-:W-:Y:S01]  /*17120*/  ULDC UR4, c[0x0][0x9e4] ;  /* 0x0002790000047ab9 */ /* 0x000fe20000000800 */
[----:B------:R-:W-:Y:S01]  /*17130*/  LOP3.LUT R137, RZ, R137, RZ, 0x33, !PT ;  /* 0x00000089ff897212 */ /* 0x000fe200078e33ff */
[----:B------:R-:W-:-:S05]  /*17140*/  IMAD.U32 R138, RZ, RZ, UR4 ;  /* 0x00000004ff8a7e24 */ /* 0x000fca000f8e00ff */
[----:B------:R-:W-:-:S13]  /*17150*/  ISETP.NE.AND P2, PT, R138, 0x1, PT ;  /* 0x000000018a00780c */ /* 0x000fda0003f45270 */
[----:B------:R-:W0:Y:S02]  /*17160*/  @P2 LDC.64 R10, c[0x0][0x9e8] ;  /* 0x00027a00ff0a2b82 */ /* 0x000e240000000a00 */
[----:B0-----:R-:W-:-:S05]  /*17170*/  @P2 IMAD.HI.U32 R10, R137, R10, RZ ;  /* 0x0000000a890a2227 */ /* 0x001fca00078e00ff */
[----:B------:R-:W-:-:S04]  /*17180*/  @P2 SHF.R.U32.HI R137, RZ, R11, R10 ;  /* 0x0000000bff892219 */ /* 0x000fc8000001160a */
[----:B------:R-:W-:Y:S01]  /*17190*/  LOP3.LUT R137, RZ, R137, RZ, 0x33, !PT ;  /* 0x00000089ff897212 */ /* 0x000fe200078e33ff */
[----:B------:R-:W-:Y:S06]  /*171a0*/  BRA `(.L_x_1671) ;  /* 0x0000000000187947 */ /* 0x000fec0003800000 */
.L_x_1670:
[----:B------:R-:W-:Y:S02]  /*171b0*/  ULDC UR4, c[0x0][0x9e4] ;  /* 0x0002790000047ab9 */ /* 0x000fe40000000800 */
[----:B------:R-:W-:-:S05]  /*171c0*/  IMAD.U32 R138, RZ, RZ, UR4 ;  /* 0x00000004ff8a7e24 */ /* 0x000fca000f8e00ff */
[----:B------:R-:W-:-:S13]  /*171d0*/  ISETP.NE.AND P2, PT, R138, 0x1, PT ;  /* 0x000000018a00780c */ /* 0x000fda0003f45270 */
[----:B------:R-:W0:Y:S02]  /*171e0*/  @P2 LDC.64 R10, c[0x0][0x9e8] ;  /* 0x00027a00ff0a2b82 */ /* 0x000e240000000a00 */
[----:B0-----:R-:W-:-:S05]  /*171f0*/  @P2 IMAD.HI.U32 R10, R137, R10, RZ ;  /* 0x0000000a890a2227 */ /* 0x001fca00078e00ff */
[----:B------:R-:W-:-:S07]  /*17200*/  @P2 SHF.R.U32.HI R137, RZ, R11, R10 ;  /* 0x0000000bff892219 */ /* 0x000fce000001160a */
.L_x_1671:
[----:B------:R-:W-:Y:S05]  /*17210*/  BSYNC B2 ;  /* 0x0000000000027941 */ /* 0x000fea0003800000 */
.L_x_1669:
[----:B------:R-:W-:-:S05]  /*17220*/  IMAD R137, R137, R138, R128 ;  /* 0x0000008a89897224 */ /* 0x000fca00078e0280 */
[----:B------:R-:W-:Y:S02]  /*17230*/  VIADDMNMX R134, R137, R138, R134, PT ;  /* 0x0000008a89867246 */ /* 0x000fe40003800186 */
[----:B------:R-:W-:-:S07]  /*17240*/  VIMNMX R133, R133, R137, !PT ;  /* 0x0000008985857248 */ /* 0x000fce0007fe0100 */
.L_x_1668:
[C---:B------:R-:W-:Y:S01]  /*17250*/  ISETP.GE.AND P2, PT, R132.reuse, 0x2, PT ;  /* 0x000000028400780c */ /* 0x040fe20003f46270 */
[----:B------:R-:W0:Y:S01]  /*17260*/  SHFL.IDX PT, R130, R130, 0x1, 0x1c1f ;  /* 0x003c1f0082827f89 */ /* 0x000e2200000e0000 */
[----:B------:R-:W-:Y:S02]  /*17270*/  ISETP.GE.AND P5, PT, R132, 0xa, PT ;  /* 0x0000000a8400780c */ /* 0x000fe40003fa6270 */
[----:B------:R-:W-:Y:S02]  /*17280*/  ISETP.GT.AND P3, PT, R133, 0x1, !P2 ;  /* 0x000000018500780c */ /* 0x000fe40005764270 */
[----:B------:R-:W-:Y:S02]  /*17290*/  LOP3.LUT R17, R17, 0xfffffffb, RZ, 0xc0, !PT ;  /* 0xfffffffb11117812 */ /* 0x000fe400078ec0ff */
[----:B------:R-:W-:Y:S02]  /*172a0*/  ISETP.LT.OR P4, PT, R134, 0x2, P3 ;  /* 0x000000028600780c */ /* 0x000fe40001f81670 */
[----:B------:R-:W-:-:S02]  /*172b0*/  ISETP.GE.AND P3, PT, R132, 0x9, PT ;  /* 0x000000098400780c */ /* 0x000fc40003f66270 */
[----:B------:R-:W-:Y:S02]  /*172c0*/  FSEL R23, R23, -INF , !P4 ;  /* 0xff80000017177808 */ /* 0x000fe40006000000 */
[----:B------:R-:W-:Y:S02]  /*172d0*/  ISETP.GT.AND P4, PT, R133, 0x8, !P3 ;  /* 0x000000088500780c */ /* 0x000fe40005f84270 */
[----:B------:R-:W-:Y:S02]  /*172e0*/  @P5 LOP3.LUT R17, R17, 0x4, RZ, 0xfc, !PT ;  /* 0x0000000411115812 */ /* 0x000fe400078efcff */
[----:B------:R-:W-:Y:S02]  /*172f0*/  ISETP.LT.OR P4, PT, R134, 0x9, P4 ;  /* 0x000000098600780c */ /* 0x000fe40002781670 */
[----:B------:R-:W-:Y:S02]  /*17300*/  LOP3.LUT R17, R17, 0xfffffff7, RZ, 0xc0, !PT ;  /* 0xfffffff711117812 */ /* 0x000fe400078ec0ff */
[----:B------:R-:W-:-:S02]  /*17310*/  FSEL R90, R90, -INF , !P4 ;  /* 0xff8000005a5a7808 */ /* 0x000fc40006000000 */
[----:B------:R-:W-:Y:S01]  /*17320*/  ISETP.GT.AND P4, PT, R133, 0x9, !P5 ;  /* 0x000000098500780c */ /* 0x000fe20006f84270 */
[--C-:B0-----:R-:W-:Y:S01]  /*17330*/  IMAD.IADD R136, R136, 0x1, R130.reuse ;  /* 0x0000000188887824 */ /* 0x101fe200078e0282 */
[----:B------:R-:W-:Y:S01]  /*17340*/  ISETP.GE.AND P5, PT, R132, 0x11, PT ;  /* 0x000000118400780c */ /* 0x000fe20003fa6270 */
[----:B------:R-:W-:Y:S01]  /*17350*/  IMAD.IADD R135, R135, 0x1, R130 ;  /* 0x0000000187877824 */ /* 0x000fe200078e0282 */
[----:B------:R-:W-:-:S04]  /*17360*/  ISETP.LT.OR P4, PT, R134, 0xa, P4 ;  /* 0x0000000a8600780c */ /* 0x000fc80002781670 */
[----:B------:R-:W-:Y:S02]  /*17370*/  FSEL R91, R91, -INF , !P4 ;  /* 0xff8000005b5b7808 */ /* 0x000fe40006000000 */
[----:B------:R-:W-:-:S04]  /*17380*/  ISETP.GT.AND P4, PT, R133, 0x10, !P5 ;  /* 0x000000108500780c */ /* 0x000fc80006f84270 */
[----:B------:R-:W-:Y:S02]  /*17390*/  ISETP.LT.OR P4, PT, R134, 0x11, P4 ;  /* 0x000000118600780c */ /* 0x000fe40002781670 */
[----:B------:R-:W-:Y:S02]  /*173a0*/  @P5 LOP3.LUT R17, R17, 0x8, RZ, 0xfc, !PT ;  /* 0x0000000811115812 */ /* 0x000fe400078efcff */
[----:B------:R-:W-:Y:S02]  /*173b0*/  ISETP.GE.AND P5, PT, R132, 0x12, PT ;  /* 0x000000128400780c */ /* 0x000fe40003fa6270 */
[----:B------:R-:W-:Y:S02]  /*173c0*/  LOP3.LUT R17, R17, 0xfff7ffff, RZ, 0xc0, !PT ;  /* 0xfff7ffff11117812 */ /* 0x000fe400078ec0ff */
[----:B------:R-:W-:Y:S02]  /*173d0*/  FSEL R94, R94, -INF , !P4 ;  /* 0xff8000005e5e7808 */ /* 0x000fe40006000000 */
[----:B------:R-:W-:-:S04]  /*173e0*/  ISETP.GT.AND P4, PT, R133, 0x11, !P5 ;  /* 0x000000118500780c */ /* 0x000fc80006f84270 */
[----:B------:R-:W-:-:S03]  /*173f0*/  ISETP.LT.OR P4, PT, R134, 0x12, P4 ;  /* 0x000000128600780c */ /* 0x000fc60002781670 */
        /* <DEDUP_REMOVED lines=80> */
[----:B------:R-:W-:Y:S02]  /*17900*/  FSEL R120, R120, -INF , !P4 ;  /* 0xff80000078787808 */ /* 0x000fe40006000000 */
[----:B------:R-:W-:Y:S02]  /*17910*/  LOP3.LUT R17, R17, 0xffffffdf, RZ, 0xc0, !PT ;  /* 0xffffffdf11117812 */ /* 0x000fe400078ec0ff */
[----:B------:R-:W-:-:S04]  /*17920*/  ISETP.GT.AND P4, PT, R133, 0x49, !P5 ;  /* 0x000000498500780c */ /* 0x000fc80006f84270 */
[----:B------:R-:W-:-:S03]  /*17930*/  ISETP.LT.OR P4, PT, R134, 0x4a, P4 ;  /* 0x0000004a8600780c */ /* 0x000fc60002781670 */
[----:B------:R-:W-:Y:S02]  /*17940*/  @P5 LOP3.LUT R17, R17, 0x20, RZ, 0xfc, !PT ;  /* 0x0000002011115812 */ /* 0x000fe400078efcff */
[----:B------:R-:W-:Y:S02]  /*17950*/  ISETP.GE.AND P5, PT, R132, 0x51, PT ;  /* 0x000000518400780c */ /* 0x000fe40003fa6270 */
[----:B------:R-:W-:Y:S02]  /*17960*/  FSEL R121, R121, -INF , !P4 ;  /* 0xff80000079797808 */ /* 0x000fe40006000000 */
[----:B------:R-:W-:Y:S02]  /*17970*/  ISETP.GT.AND P4, PT, R133, 0x50, !P5 ;  /* 0x000000508500780c */ /* 0x000fe40006f84270 */
[----:B------:R-:W-:Y:S02]  /*17980*/  LOP3.LUT R17, R17, 0xffffffef, RZ, 0xc0, !PT ;  /* 0xffffffef11117812 */ /* 0x000fe400078ec0ff */
[----:B------:R-:W-:-:S04]  /*17990*/  ISETP.LT.OR P4, PT, R134, 0x51, P4 ;  /* 0x000000518600780c */ /* 0x000fc80002781670 */
[----:B------:R-:W-:Y:S02]  /*179a0*/  FSEL R124, R124, -INF , !P4 ;  /* 0xff8000007c7c7808 */ /* 0x000fe40006000000 */
[----:B------:R-:W-:Y:S02]  /*179b0*/  ISETP.GE.AND P4, PT, R132, 0x52, PT ;  /* 0x000000528400780c */ /* 0x000fe40003f86270 */
[----:B------:R-:W-:Y:S02]  /*179c0*/  @P5 LOP3.LUT R17, R17, 0x10, RZ, 0xfc, !PT ;  /* 0x0000001011115812 */ /* 0x000fe400078efcff */
[----:B------:R-:W-:Y:S02]  /*179d0*/  ISETP.GT.AND P5, PT, R133, 0x51, !P4 ;  /* 0x000000518500780c */ /* 0x000fe400067a4270 */
[----:B------:R-:W-:Y:S02]  /*179e0*/  LOP3.LUT R17, R17, 0xfffffffd, RZ, 0xc0, !PT ;  /* 0xfffffffd11117812 */ /* 0x000fe400078ec0ff */
[----:B------:R-:W-:-:S04]  /*179f0*/  ISETP.LT.OR P5, PT, R134, 0x52, P5 ;  /* 0x000000528600780c */ /* 0x000fc80002fa1670 */
[----:B------:R-:W-:Y:S02]  /*17a00*/  FSEL R125, R125, -INF , !P5 ;  /* 0xff8000007d7d7808 */ /* 0x000fe40006800000 */
[----:B------:R-:W-:-:S04]  /*17a10*/  ISETP.GE.AND P5, PT, R132, 0x59, PT ;  /* 0x000000598400780c */ /* 0x000fc80003fa6270 */
[----:B------:R-:W-:-:S04]  /*17a20*/  ISETP.GT.AND P6, PT, R133, 0x58, !P5 ;  /* 0x000000588500780c */ /* 0x000fc80006fc4270 */
[----:B------:R-:W-:-:S04]  /*17a30*/  ISETP.LT.OR P6, PT, R134, 0x59, P6 ;  /* 0x000000598600780c */ /* 0x000fc800037c1670 */
[----:B------:R-:W-:Y:S02]  /*17a40*/  FSEL R129, R129, -INF , !P6 ;  /* 0xff80000081817808 */ /* 0x000fe40007000000 */
[----:B------:R-:W-:-:S13]  /*17a50*/  ISETP.GE.AND P6, PT, R132, 0x1, PT ;  /* 0x000000018400780c */ /* 0x000fda0003fc6270 */
[----:B------:R-:W-:Y:S02]  /*17a60*/  @P6 LOP3.LUT R17, R17, 0x2, RZ, 0xfc, !PT ;  /* 0x0000000211116812 */ /* 0x000fe400078efcff */
[----:B------:R-:W-:Y:S02]  /*17a70*/  ISETP.GT.AND P6, PT, R133, RZ, !P6 ;  /* 0x000000ff8500720c */ /* 0x000fe400077c4270 */
[----:B------:R-:W-:Y:S02]  /*17a80*/  LOP3.LUT R17, R17, 0xfffffffe, RZ, 0xc0, !PT ;  /* 0xfffffffe11117812 */ /* 0x000fe400078ec0ff */
[----:B------:R-:W-:-:S04]  /*17a90*/  ISETP.LT.OR P6, PT, R134, 0x1, P6 ;  /* 0x000000018600780c */ /* 0x000fc800037c1670 */
[----:B------:R-:W-:Y:S02]  /*17aa0*/  FSEL R22, R22, -INF , !P6 ;  /* 0xff80000016167808 */ /* 0x000fe40007000000 */
[----:B------:R-:W-:-:S13]  /*17ab0*/  ISETP.GE.AND P6, PT, R132, 0x5a, PT ;  /* 0x0000005a8400780c */ /* 0x000fda0003fc6270 */
[----:B------:R-:W-:Y:S02]  /*17ac0*/  @P6 LOP3.LUT R17, R17, 0x1, RZ, 0xfc, !PT ;  /* 0x0000000111116812 */ /* 0x000fe400078efcff */
[----:B------:R-:W-:-:S04]  /*17ad0*/  ISETP.GT.AND P6, PT, R133, 0x59, !P6 ;  /* 0x000000598500780c */ /* 0x000fc800077c4270 */
[----:B------:R-:W-:-:S04]  /*17ae0*/  ISETP.LT.OR P6, PT, R134, 0x5a, P6 ;  /* 0x0000005a8600780c */ /* 0x000fc800037c1670 */
[----:B------:R-:W-:Y:S02]  /*17af0*/  FSEL R131, R131, -INF , !P6 ;  /* 0xff80000083837808 */ /* 0x000fe40007000000 */
[----:B------:R-:W-:-:S13]  /*17b00*/  LOP3.LUT P6, RZ, R17, 0x100000, RZ, 0xc0, !PT ;  /* 0x0010000011ff7812 */ /* 0x000fda00078cc0ff */
[----:B------:R-:W-:Y:S05]  /*17b10*/  @!P6 BRA `(.L_x_1672) ;  /* 0x00000000005ce947 */ /* 0x000fea0003800000 */
        /* <DEDUP_REMOVED lines=13> */
.L_x_1674:
[----:B------:R-:W-:Y:S02]  /*17bf0*/  ULDC UR4, c[0x0][0x9e4] ;  /* 0x0002790000047ab9 */ /* 0x000fe40000000800 */
[----:B------:R-:W-:-:S04]  /*17c00*/  MOV R132, UR4 ;  /* 0x0000000400847c02 */ /* 0x000fc80008000f00 */
[----:B------:R-:W-:-:S13]  /*17c10*/  ISETP.NE.AND P6, PT, R132, 0x1, PT ;  /* 0x000000018400780c */ /* 0x000fda0003fc5270 */
[----:B------:R-:W0:Y:S02]  /*17c20*/  @P6 LDC.64 R10, c[0x0][0x9e8] ;  /* 0x00027a00ff0a6b82 */ /* 0x000e240000000a00 */
[----:B0-----:R-:W-:-:S05]  /*17c30*/  @P6 IMAD.HI.U32 R10, R130, R10, RZ ;  /* 0x0000000a820a6227 */ /* 0x001fca00078e00ff */
[----:B------:R-:W-:-:S07]  /*17c40*/  @P6 SHF.R.U32.HI R130, RZ, R11, R10 ;  /* 0x0000000bff826219 */ /* 0x000fce000001160a */
.L_x_1675:
[----:B------:R-:W-:Y:S05]  /*17c50*/  BSYNC B2 ;  /* 0x0000000000027941 */ /* 0x000fea0003800000 */
.L_x_1673:
[----:B------:R-:W-:-:S05]  /*17c60*/  IMAD R11, R130, R132, R128 ;  /* 0x00000084820b7224 */ /* 0x000fca00078e0280 */
[----:B------:R-:W-:Y:S02]  /*17c70*/  VIADDMNMX R136, R11, R132, R136, PT ;  /* 0x000000840b887246 */ /* 0x000fe40003800188 */
[----:B------:R-:W-:-:S07]  /*17c80*/  VIMNMX R135, R135, R11, !PT ;  /* 0x0000000b87877248 */ /* 0x000fce0007fe0100 */
.L_x_1672:
[C---:B------:R-:W-:Y:S01]  /*17c90*/  ISETP.GT.AND P2, PT, R135.reuse, 0x1, !P2 ;  /* 0x000000018700780c */ /* 0x040fe20005744270 */
[----:B------:R-:W-:Y:S01]  /*17ca0*/  ULDC UR4, c[0x0][0x988] ;  /* 0x0002620000047ab9 */ /* 0x000fe20000000800 */
[----:B------:R-:W-:Y:S01]  /*17cb0*/  ISETP.GT.AND P3, PT, R135, 0x8, !P3 ;  /* 0x000000088700780c */ /* 0x000fe20005f64270 */
[----:B------:R-:W-:Y:S01]  /*17cc0*/  @!P1 VIADD R20, R20, 0x2a860 ;  /* 0x0002a86014149836 */ /* 0x000fe20000000000 */
[C---:B------:R-:W-:Y:S02]  /*17cd0*/  ISETP.LT.OR P2, PT, R136.reuse, 0x2, P2 ;  /* 0x000000028800780c */ /* 0x040fe40001741670 */
[----:B------:R-:W-:Y:S02]  /*17ce0*/  ISETP.LT.OR P3, PT, R136, 0x9, P3 ;  /* 0x000000098800780c */ /* 0x000fe40001f61670 */
[----:B------:R-:W-:Y:S02]  /*17cf0*/  FSEL R21, R21, -INF , !P2 ;  /* 0xff80000015157808 */ /* 0x000fe40005000000 */
[----:B------:R-:W-:-:S02]  /*17d00*/  LOP3.LUT P2, RZ, R17, 0x4, RZ, 0xc0, !PT ;  /* 0x0000000411ff7812 */ /* 0x000fc4000784c0ff */
[----:B------:R-:W-:Y:S02]  /*17d10*/  FSEL R128, R88, -INF , !P3 ;  /* 0xff80000058807808 */ /* 0x000fe40005800000 */
[----:B------:R-:W-:Y:S02]  /*17d20*/  ISETP.GT.AND P2, PT, R135, 0x9, !P2 ;  /* 0x000000098700780c */ /* 0x000fe40005744270 */
[C---:B------:R-:W-:Y:S02]  /*17d30*/  LOP3.LUT P3, RZ, R17.reuse, 0x10000, RZ, 0xc0, !PT ;  /* 0x0001000011ff7812 */ /* 0x040fe4000786c0ff */
[----:B------:R-:W-:Y:S02]  /*17d40*/  ISETP.LT.OR P2, PT, R136, 0xa, P2 ;  /* 0x0000000a8800780c */ /* 0x000fe40001741670 */
[----:B------:R-:W-:Y:S02]  /*17d50*/  LOP3.LUT P6, RZ, R17, 0x8000, RZ, 0xc0, !PT ;  /* 0x0000800011ff7812 */ /* 0x000fe400078cc0ff */
[----:B------:R-:W-:-:S02]  /*17d60*/  FSEL R89, R89, -INF , !P2 ;  /* 0xff80000059597808 */ /* 0x000fc40005000000 */
[----:B------:R-:W-:Y:S02]  /*17d70*/  LOP3.LUT P2, RZ, R17, 0x8, RZ, 0xc0, !PT ;  /* 0x0000000811ff7812 */ /* 0x000fe4000784c0ff */
[----:B------:R-:W-:Y:S02]  /*17d80*/  FMNMX.FTZ R10, R22, R5, !PT ;  /* 0x00000005160a7209 */ /* 0x000fe40007810000 */
[----:B------:R-:W-:Y:S02]  /*17d90*/  ISETP.GT.AND P2, PT, R135, 0x10, !P2 ;  /* 0x000000108700780c */ /* 0x000fe40005744270 */
[----:B------:R-:W-:Y:S02]  /*17da0*/  FMNMX.FTZ R11, R23, R10, !PT ;  /* 0x0000000a170b7209 */ /* 0x000fe40007810000 */
[----:B------:R-:W-:Y:S02]  /*17db0*/  ISETP.LT.OR P2, PT, R136, 0x11, P2 ;  /* 0x000000118800780c */ /* 0x000fe40001741670 */
[----:B------:R-:W-:-:S02]  /*17dc0*/  FMNMX.FTZ R10, R90, R11, !PT ;  /* 0x0000000b5a0a7209 */ /* 0x000fc40007810000 */
[----:B------:R-:W-:Y:S02]  /*17dd0*/  FSEL R92, R92, -INF , !P2 ;  /* 0xff8000005c5c7808 */ /* 0x000fe40005000000 */
[----:B------:R-:W-:Y:S02]  /*17de0*/  LOP3.LUT P2, RZ, R17, 0x80000, RZ, 0xc0, !PT ;  /* 0x0008000011ff7812 */ /* 0x000fe4000784c0ff */
[----:B------:R-:W-:Y:S02]  /*17df0*/  FMNMX.FTZ R11, R91, R10, !PT ;  /* 0x0000000a5b0b7209 */ /* 0x000fe40007810000 */
[----:B------:R-:W-:Y:S02]  /*17e00*/  ISETP.GT.AND P2, PT, R135, 0x11, !P2 ;  /* 0x000000118700780c */ /* 0x000fe40005744270 */
[----:B------:R-:W-:Y:S02]  /*17e10*/  FMNMX.FTZ R10, R94, R11, !PT ;  /* 0x0000000b5e0a7209 */ /* 0x000fe40007810000 */
[----:B------:R-:W-:-:S02]  /*17e20*/  ISETP.LT.OR P2, PT, R136, 0x12, P2 ;  /* 0x000000128800780c */ /* 0x000fc40001741670 */
[----:B------:R-:W-:Y:S02]  /*17e30*/  FMNMX.FTZ R11, R95, R10, !PT ;  /* 0x0000000a5f0b7209 */ /* 0x000fe40007810000 */
[----:B------:R-:W-:Y:S02]  /*17e40*/  FSEL R93, R93, -INF , !P2 ;  /* 0xff8000005d5d7808 */ /* 0x000fe40005000000 */
[----:B------:R-:W-:Y:S02]  /*17e50*/  LOP3.LUT P2, RZ, R17, 0x40000, RZ, 0xc0, !PT ;  /* 0x0004000011ff7812 */ /* 0x000fe4000784c0ff */
[----:B------:R-:W-:Y:S02]  /*17e60*/  FMNMX.FTZ R10, R96, R11, !PT ;  /* 0x0000000b600a7209 */ /* 0x000fe40007810000 */
[----:B------:R-:W-:Y:S02]  /*17e70*/  ISETP.GT.AND P2, PT, R135, 0x18, !P2 ;  /* 0x000000188700780c */ /* 0x000fe40005744270 */
[----:B------:R-:W-:-:S02]  /*17e80*/  FMNMX.FTZ R11, R97, R10, !PT ;  /* 0x0000000a610b7209 */ /* 0x000fc40007810000 */
[----:B------:R-:W-:Y:S02]  /*17e90*/  ISETP.LT.OR P2, PT, R136, 0x19, P2 ;  /* 0x000000198800780c */ /* 0x000fe40001741670 */
[----:B------:R-:W-:Y:S02]  /*17ea0*/  FMNMX.FTZ R10, R100, R11, !PT ;  /* 0x0000000b640a7209 */ /* 0x000fe40007810000 */
[----:B------:R-:W-:Y:S02]  /*17eb0*/  FSEL R12, R12, -INF , !P2 ;  /* 0xff8000000c0c7808 */ /* 0x000fe40005000000 */
[----:B------:R-:W-:Y:S02]  /*17ec0*/  LOP3.LUT P2, RZ, R17, 0x20000, RZ, 0xc0, !PT ;  /* 0x0002000011ff7812 */ /* 0x000fe4000784c0ff */
        /* <DEDUP_REMOVED lines=30> */
[----:B------:R-:W-:Y:S02]  /*180b0*/  LOP3.LUT P2, RZ, R17, 0x1000, RZ, 0xc0, !PT ;  /* 0x0000100011ff7812 */ /* 0x000fe4000784c0ff */
[----:B------:R-:W-:-:S02]  /*180c0*/  FMNMX.FTZ R10, R129, R10, !PT ;  /* 0x0000000a810a7209 */ /* 0x000fc40007810000 */
[----:B------:R-:W-:Y:S02]  /*180d0*/  ISETP.GT.AND P2, PT, R135, 0x30, !P2 ;  /* 0x000000308700780c */ /* 0x000fe40005744270 */
[----:B------:R-:W-:Y:S01]  /*180e0*/  FMNMX.FTZ R88, R131, R10, !PT ;  /* 0x0000000a83587209 */ /* 0x000fe20007810000 */
[----:B------:R-:W-:Y:S01]  /*180f0*/  IMAD.U32 R10, RZ, RZ, UR4 ;  /* 0x00000004ff0a7e24 */ /* 0x000fe2000f8e00ff */
[----:B------:R-:W-:Y:S02]  /*18100*/  ISETP.LT.OR P2, PT, R136, 0x31, P2 ;  /* 0x000000318800780c */ /* 0x000fe40001741670 */
[C---:B------:R-:W-:Y:S01]  /*18110*/  LOP3.LUT P3, RZ, R17.reuse, 0x20, RZ, 0xc0, !PT ;  /* 0x0000002011ff7812 */ /* 0x040fe2000786c0ff */
[----:B------:R-:W0:Y:S01]  /*18120*/  SHFL.BFLY PT, R11, R88, 0x2, 0x1f ;  /* 0x0c401f00580b7f89 */ /* 0x000e2200000e0000 */
[----:B------:R-:W-:Y:S02]  /*18130*/  FSEL R106, R106, -INF , !P2 ;  /* 0xff8000006a6a7808 */ /* 0x000fe40005000000 */
[----:B------:R-:W-:-:S02]  /*18140*/  LOP3.LUT P2, RZ, R17, 0x800, RZ, 0xc0, !PT ;  /* 0x0000080011ff7812 */ /* 0x000fc4000784c0ff */
[----:B------:R-:W-:Y:S02]  /*18150*/  LOP3.LUT P6, RZ, R17, 0x10, RZ, 0xc0, !PT ;  /* 0x0000001011ff7812 */ /* 0x000fe400078cc0ff */
[C---:B------:R-:W-:Y:S02]  /*18160*/  ISETP.GT.AND P2, PT, R135.reuse, 0x31, !P2 ;  /* 0x000000318700780c */ /* 0x040fe40005744270 */
[----:B------:R-:W-:Y:S02]  /*18170*/  ISETP.GT.AND P4, PT, R135, 0x51, !P4 ;  /* 0x000000518700780c */ /* 0x000fe40006784270 */
[C---:B------:R-:W-:Y:S02]  /*18180*/  ISETP.LT.OR P2, PT, R136.reuse, 0x32, P2 ;  /* 0x000000328800780c */ /* 0x040fe40001741670 */
[----:B------:R-:W-:Y:S02]  /*18190*/  ISETP.LT.OR P4, PT, R136, 0x52, P4 ;  /* 0x000000528800780c */ /* 0x000fe40002781670 */
[----:B------:R-:W-:-:S02]  /*181a0*/  FSEL R107, R107, -INF , !P2 ;  /* 0xff8000006b6b7808 */ /* 0x000fc40005000000 */
[----:B------:R-:W-:Y:S02]  /*181b0*/  LOP3.LUT P2, RZ, R17, 0x400, RZ, 0xc0, !PT ;  /* 0x0000040011ff7812 */ /* 0x000fe4000784c0ff */
[C---:B------:R-:W-:Y:S02]  /*181c0*/  ISETP.GT.AND P5, PT, R135.reuse, 0x58, !P5 ;  /* 0x000000588700780c */ /* 0x040fe40006fa4270 */
[----:B------:R-:W-:Y:S02]  /*181d0*/  ISETP.GT.AND P2, PT, R135, 0x38, !P2 ;  /* 0x000000388700780c */ /* 0x000fe40005744270 */
[----:B------:R-:W-:Y:S02]  /*181e0*/  FSEL R123, R123, -INF , !P4 ;  /* 0xff8000007b7b7808 */ /* 0x000fe40006000000 */
[----:B------:R-:W-:Y:S02]  /*181f0*/  ISETP.LT.OR P2, PT, R136, 0x39, P2 ;  /* 0x000000398800780c */ /* 0x000fe40001741670 */
[----:B0-----:R-:W-:-:S02]  /*18200*/  FMNMX.FTZ R130, R88, R11, !PT ;  /* 0x0000000b58827209 */ /* 0x001fc40007810000 */
[----:B------:R-:W-:Y:S02]  /*18210*/  FSEL R110, R110, -INF , !P2 ;  /* 0xff8000006e6e7808 */ /* 0x000fe40005000000 */
[----:B------:R-:W-:Y:S01]  /*18220*/  LOP3.LUT P2, RZ, R17, 0x200, RZ, 0xc0, !PT ;  /* 0x0000020011ff7812 */ /* 0x000fe2000784c0ff */
[----:B------:R-:W0:Y:S01]  /*18230*/  SHFL.BFLY PT, R11, R130, 0x1, 0x1f ;  /* 0x0c201f00820b7f89 */ /* 0x000e2200000e0000 */
[----:B------:R-:W-:Y:S02]  /*18240*/  ISETP.LT.OR P5, PT, R136, 0x59, P5 ;  /* 0x000000598800780c */ /* 0x000fe40002fa1670 */
[----:B------:R-:W-:Y:S02]  /*18250*/  ISETP.GT.AND P2, PT, R135, 0x39, !P2 ;  /* 0x000000398700780c */ /* 0x000fe40005744270 */
[----:B------:R-:W-:Y:S02]  /*18260*/  FSEL R126, R126, -INF , !P5 ;  /* 0xff8000007e7e7808 */ /* 0x000fe40006800000 */
[----:B------:R-:W-:-:S04]  /*18270*/  ISETP.LT.OR P2, PT, R136, 0x3a, P2 ;  /* 0x0000003a8800780c */ /* 0x000fc80001741670 */
[----:B------:R-:W-:Y:S02]  /*18280*/  FSEL R112, R112, -INF , !P2 ;  /* 0xff80000070707808 */ /* 0x000fe40005000000 */
[----:B------:R-:W-:-:S04]  /*18290*/  LOP3.LUT P2, RZ, R17, 0x100, RZ, 0xc0, !PT ;  /* 0x0000010011ff7812 */ /* 0x000fc8000784c0ff */
[----:B------:R-:W-:-:S04]  /*182a0*/  ISETP.GT.AND P2, PT, R135, 0x40, !P2 ;  /* 0x000000408700780c */ /* 0x000fc80005744270 */
[----:B------:R-:W-:Y:S02]  /*182b0*/  ISETP.LT.OR P2, PT, R136, 0x41, P2 ;  /* 0x000000418800780c */ /* 0x000fe40001741670 */
[----:B0-----:R-:W-:Y:S02]  /*182c0*/  FMNMX.FTZ R11, R130, R11, !PT ;  /* 0x0000000b820b7209 */ /* 0x001fe40007810000 */
[----:B------:R-:W-:Y:S02]  /*182d0*/  FSEL R116, R116, -INF , !P2 ;  /* 0xff80000074747808 */ /* 0x000fe40005000000 */
[----:B------:R-:W-:Y:S01]  /*182e0*/  LOP3.LUT P2, RZ, R17, 0x80, RZ, 0xc0, !PT ;  /* 0x0000008011ff7812 */ /* 0x000fe2000784c0ff */
[----:B------:R-:W-:-:S03]  /*182f0*/  FMUL.FTZ R133, R11, R10 ;  /* 0x0000000a0b857220 */ /* 0x000fc60000410000 */
[----:B------:R-:W-:-:S04]  /*18300*/  ISETP.GT.AND P2, PT, R135, 0x41, !P2 ;  /* 0x000000418700780c */ /* 0x000fc80005744270 */
[----:B------:R-:W-:-:S04]  /*18310*/  ISETP.LT.OR P2, PT, R136, 0x42, P2 ;  /* 0x000000428800780c */ /* 0x000fc80001741670 */
[----:B------:R-:W-:Y:S02]  /*18320*/  FSEL R117, R117, -INF , !P2 ;  /* 0xff80000075757808 */ /* 0x000fe40005000000 */
[----:B------:R-:W-:-:S04]  /*18330*/  LOP3.LUT P2, RZ, R17, 0x40, RZ, 0xc0, !PT ;  /* 0x0000004011ff7812 */ /* 0x000fc8000784c0ff */
[----:B------:R-:W-:-:S04]  /*18340*/  ISETP.GT.AND P2, PT, R135, 0x48, !P2 ;  /* 0x000000488700780c */ /* 0x000fc80005744270 */
[----:B------:R-:W-:-:S04]  /*18350*/  ISETP.LT.OR P2, PT, R136, 0x49, P2 ;  /* 0x000000498800780c */ /* 0x000fc80001741670 */
[----:B------:R-:W-:Y:S02]  /*18360*/  FSEL R118, R118, -INF , !P2 ;  /* 0xff80000076767808 */ /* 0x000fe40005000000 */
[----:B------:R-:W-:-:S04]  /*18370*/  ISETP.GT.AND P2, PT, R135, 0x49, !P3 ;  /* 0x000000498700780c */ /* 0x000fc80005f44270 */
[----:B------:R-:W-:-:S04]  /*18380*/  ISETP.LT.OR P2, PT, R136, 0x4a, P2 ;  /* 0x0000004a8800780c */ /* 0x000fc80001741670 */
[----:B------:R-:W-:Y:S02]  /*18390*/  FSEL R119, R119, -INF , !P2 ;  /* 0xff80000077777808 */ /* 0x000fe40005000000 */
[----:B------:R-:W-:Y:S02]  /*183a0*/  ISETP.GT.AND P2, PT, R135, 0x50, !P6 ;  /* 0x000000508700780c */ /* 0x000fe40007744270 */
[----:B------:R-:W-:Y:S02]  /*183b0*/  LOP3.LUT P6, RZ, R17, 0x2, RZ, 0xc0, !PT ;  /* 0x0000000211ff7812 */ /* 0x000fe400078cc0ff */
[----:B------:R-:W-:-:S04]  /*183c0*/  ISETP.LT.OR P2, PT, R136, 0x51, P2 ;  /* 0x000000518800780c */ /* 0x000fc80001741670 */
[----:B------:R-:W-:Y:S02]  /*183d0*/  FSEL R122, R122, -INF , !P2 ;  /* 0xff8000007a7a7808 */ /* 0x000fe40005000000 */
[----:B------:R-:W-:Y:S02]  /*183e0*/  ISETP.GT.AND P2, PT, R135, RZ, !P6 ;  /* 0x000000ff8700720c */ /* 0x000fe40007744270 */
[----:B------:R-:W-:Y:S02]  /*183f0*/  LOP3.LUT P6, RZ, R17, 0x1, RZ, 0xc0, !PT ;  /* 0x0000000111ff7812 */ /* 0x000fe400078cc0ff */
[----:B------:R-:W-:Y:S02]  /*18400*/  ISETP.LT.OR P2, PT, R136, 0x1, P2 ;  /* 0x000000018800780c */ /* 0x000fe40001741670 */
[----:B------:R-:W-:Y:S02]  /*18410*/  ISETP.GT.AND P3, PT, R135, 0x59, !P6 ;  /* 0x000000598700780c */ /* 0x000fe40007764270 */
[----:B------:R-:W-:-:S02]  /*18420*/  FSEL R7, R7, -INF , !P2 ;  /* 0xff80000007077808 */ /* 0x000fc40005000000 */
[----:B------:R-:W-:Y:S02]  /*18430*/  FSETP.NEU.FTZ.AND P2, PT, R11, -INF , PT ;  /* 0xff8000000b00780b */ /* 0x000fe40003f5d000 */
[----:B------:R-:W-:Y:S02]  /*18440*/  ISETP.LT.OR P3, PT, R136, 0x5a, P3 ;  /* 0x0000005a8800780c */ /* 0x000fe40001f61670 */
[----:B------:R-:W-:Y:S02]  /*18450*/  FSEL R133, R133, RZ, P2 ;  /* 0x000000ff85857208 */ /* 0x000fe40001000000 */
[----:B------:R-:W-:-:S03]  /*18460*/  FSEL R127, R127, -INF , !P3 ;  /* 0xff8000007f7f7808 */ /* 0x000fc60005800000 */
        /* <DEDUP_REMOVED lines=8> */
[----:B------:R-:W-:Y:S01]  /*184f0*/  FSEL R108, R11, RZ, P2 ;  /* 0x000000ff0b6c7208 */ /* 0x000fe20001000000 */
[----:B------:R-:W-:Y:S01]  /*18500*/  MUFU.EX2 R156, R156 ;  /* 0x0000009c009c7308 */ /* 0x000fe20000000800 */
[----:B------:R-:W-:Y:S01]  /*18510*/  FMNMX.FTZ R88, R128, R23, !PT ;  /* 0x0000001780587209 */ /* 0x000fe20007810000 */
[-CC-:B------:R-:W-:Y:S01]  /*18520*/  FFMA.FTZ R154, R96, R10.reuse, -R133.reuse ;  /* 0x0000000a609a7223 */ /* 0x180fe20000010885 */
[-CC-:B------:R-:W-:Y:S01]  /*18530*/  FFMA.FTZ R148, R100, R10.reuse, -R133.reuse ;  /* 0x0000000a64947223 */ /* 0x180fe20000010885 */
[--C-:B------:R-:W-:Y:S01]  /*18540*/  FFMA.FTZ R150, R104, R10, -R133.reuse ;  /* 0x0000000a68967223 */ /* 0x100fe20000010885 */
[----:B------:R-:W-:Y:S01]  /*18550*/  FMNMX.FTZ R23, R89, R88, !PT ;  /* 0x0000005859177209 */ /* 0x000fe20007810000 */
[-CC-:B------:R-:W-:Y:S01]  /*18560*/  FFMA.FTZ R96, R105, R10.reuse, -R133.reuse ;  /* 0x0000000a69607223 */ /* 0x180fe20000010885 */
[-CC-:B------:R-:W-:Y:S01]  /*18570*/  FFMA.FTZ R146, R111, R10.reuse, -R133.reuse ;  /* 0x0000000a6f927223 */ /* 0x180fe20000010885 */
        /* <DEDUP_REMOVED lines=16> */
[----:B------:R-:W-:Y:S01]  /*18680*/  FMNMX.FTZ R88, R98, R91, !PT ;  /* 0x0000005b62587209 */ /* 0x000fe20007810000 */
[----:B------:R-:W-:-:S03]  /*18690*/  FFMA.FTZ R91, R95, R10, -R133 ;  /* 0x0000000a5f5b7223 */ /* 0x000fc60000010885 */
        /* <DEDUP_REMOVED lines=11> */
[----:B------:R-:W-:Y:S01]  /*18750*/  FMNMX.FTZ R88, R116, R95, !PT ;  /* 0x0000005f74587209 */ /* 0x000fe20007810000 */
[-CC-:B------:R-:W-:Y:S01]  /*18760*/  FFMA.FTZ R95, R101, R10.reuse, -R133.reuse ;  /* 0x0000000a655f7223 */ /* 0x180fe20000010885 */
[----:B------:R-:W-:Y:S02]  /*18770*/  FFMA.FTZ R101, R115, R10, -R133 ;  /* 0x0000000a73657223 */ /* 0x000fe40000010885 */
        /* <DEDUP_REMOVED lines=9> */
[----:B------:R-:W-:Y:S01]  /*18810*/  FFMA.FTZ R97, R109, R10, -R133 ;  /* 0x0000000a6d617223 */ /* 0x000fe20000010885 */
[----:B------:R-:W-:Y:S02]  /*18820*/  FADD.FTZ R109, -R108, R5 ;  /* 0x000000056c6d7221 */ /* 0x000fe40000010100 */
        /* <DEDUP_REMOVED lines=11> */
[----:B0-----:R-:W-:Y:S01]  /*188e0*/  FMNMX.FTZ R90, R88, R90, !PT ;  /* 0x0000005a585a7209 */ /* 0x001fe20007810000 */
[----:B------:R-:W-:-:S06]  /*188f0*/  FMUL.FTZ R88, R109, R10 ;  /* 0x0000000a6d587220 */ /* 0x000fcc0000410000 */
[----:B------:R-:W-:Y:S01]  /*18900*/  MUFU.EX2 R142, R142 ;  /* 0x0000008e008e7308 */ /* 0x000fe20000000800 */
[C---:B------:R-:W-:Y:S01]  /*18910*/  FSETP.NEU.FTZ.AND P2, PT, R90.reuse, -INF , PT ;  /* 0xff8000005a00780b */ /* 0x040fe20003f5d000 */
[----:B------:R-:W-:-:S05]  /*18920*/  FMUL.FTZ R108, R90, R10 ;  /* 0x0000000a5a6c7220 */ /* 0x000fca0000410000 */
[----:B------:R-:W-:Y:S01]  /*18930*/  FSEL R109, R108, RZ, P2 ;  /* 0x000000ff6c6d7208 */ /* 0x000fe20001000000 */
[----:B------:R-:W0:Y:S04]  /*18940*/  MUFU.EX2 R88, R88 ;  /* 0x0000005800587308 */ /* 0x000e280000000800 */
[-CC-:B------:R-:W-:Y:S01]  /*18950*/  FFMA.FTZ R157, R7, R10.reuse, -R109.reuse ;  /* 0x0000000a079d7223 */ /* 0x180fe2000001086d */
[----:B------:R-:W-:Y:S01]  /*18960*/  FSEL R7, R90, RZ, P2 ;  /* 0x000000ff5a077208 */ /* 0x000fe20001000000 */
[-CC-:B------:R-:W-:Y:S01]  /*18970*/  FFMA.FTZ R21, R21, R10.reuse, -R109.reuse ;  /* 0x0000000a15157223 */ /* 0x180fe2000001086d */
[-CC-:B------:R-:W-:Y:S01]  /*18980*/  FFMA.FTZ R159, R128, R10.reuse, -R109.reuse ;  /* 0x0000000a809f7223 */ /* 0x180fe2000001086d */
[-CC-:B------:R-:W-:Y:S01]  /*18990*/  FFMA.FTZ R89, R89, R10.reuse, -R109.reuse ;  /* 0x0000000a59597223 */ /* 0x180fe2000001086d */
[-CC-:B------:R-:W-:Y:S01]  /*189a0*/  FFMA.FTZ R149, R98, R10.reuse, -R109.reuse ;  /* 0x0000000a62957223 */ /* 0x180fe2000001086d */
[----:B------:R-:W-:Y:S01]  /*189b0*/  FADD.FTZ R7, -R7, R4 ;  /* 0x0000000407077221 */ /* 0x000fe20000010100 */
[----:B------:R-:W-:Y:S01]  /*189c0*/  MUFU.EX2 R157, R157 ;  /* 0x0000009d009d7308 */ /* 0x000fe20000000800 */
[-CC-:B------:R-:W-:Y:S01]  /*189d0*/  FFMA.FTZ R153, R92, R10.reuse, -R109.reuse ;  /* 0x0000000a5c997223 */ /* 0x180fe2000001086d */
[-CC-:B------:R-:W-:Y:S01]  /*189e0*/  FFMA.FTZ R92, R93, R10.reuse, -R109.reuse ;  /* 0x0000000a5d5c7223 */ /* 0x180fe2000001086d */
[-C--:B------:R-:W-:Y:S01]  /*189f0*/  FMUL.FTZ R7, R7, R10.reuse ;  /* 0x0000000a07077220 */ /* 0x080fe20000410000 */
[-CC-:B------:R-:W-:Y:S01]  /*18a00*/  FFMA.FTZ R155, R12, R10.reuse, -R109.reuse ;  /* 0x0000000a0c9b7223 */ /* 0x180fe2000001086d */
[-CC-:B------:R-:W-:Y:S01]  /*18a10*/  FFMA.FTZ R12, R13, R10.reuse, -R109.reuse ;  /* 0x0000000a0d0c7223 */ /* 0x180fe2000001086d */
[----:B0-----:R-:W-:Y:S01]  /*18a20*/  FFMA.FTZ R3, R88, R3, R156 ;  /* 0x0000000358037223 */ /* 0x001fe2000001009c */
[-CC-:B------:R-:W-:Y:S01]  /*18a30*/  FFMA.FTZ R13, R99, R10.reuse, -R109.reuse ;  /* 0x0000000a630d7223 */ /* 0x180fe2000001086d */
[----:B------:R-:W-:Y:S01]  /*18a40*/  MUFU.EX2 R21, R21 ;  /* 0x0000001500157308 */ /* 0x000fe20000000800 */
[-C--:B------:R-:W-:Y:S01]  /*18a50*/  FFMA.FTZ R151, R102, R10.reuse, -R109 ;  /* 0x0000000a66977223 */ /* 0x080fe2000001086d */
[----:B------:R-:W-:Y:S01]  /*18a60*/  FADD.FTZ R3, R22, R3 ;  /* 0x0000000316037221 */ /* 0x000fe20000010000 */
[-CC-:B------:R-:W-:Y:S01]  /*18a70*/  FFMA.FTZ R103, R103, R10.reuse, -R109.reuse ;  /* 0x0000000a67677223 */ /* 0x180fe2000001086d */
[-CC-:B------:R-:W-:Y:S01]  /*18a80*/  FFMA.FTZ R145, R106, R10.reuse, -R109.reuse ;  /* 0x0000000a6a917223 */ /* 0x180fe2000001086d */
[-C--:B------:R-:W-:Y:S01]  /*18a90*/  FFMA.FTZ R93, R107, R10.reuse, -R109 ;  /* 0x0000000a6b5d7223 */ /* 0x080fe2000001086d */
[----:B------:R-:W-:Y:S01]  /*18aa0*/  FADD.FTZ R98, R158, R3 ;  /* 0x000000039e627221 */ /* 0x000fe20000010000 */
[-CC-:B------:R-:W-:Y:S01]  /*18ab0*/  FFMA.FTZ R147, R110, R10.reuse, -R109.reuse ;  /* 0x0000000a6e937223 */ /* 0x180fe2000001086d */
[----:B------:R-:W0:Y:S01]  /*18ac0*/  MUFU.EX2 R7, R7 ;  /* 0x0000000700077308 */ /* 0x000e220000000800 */
[-CC-:B------:R-:W-:Y:S01]  /*18ad0*/  FFMA.FTZ R141, R116, R10.reuse, -R109.reuse ;  /* 0x0000000a748d7223 */ /* 0x180fe2000001086d */
[C---:B------:R-:W-:Y:S01]  /*18ae0*/  FADD.FTZ R3, R23.reuse, R98 ;  /* 0x0000006217037221 */ /* 0x040fe20000010000 */
[--C-:B------:R-:W-:Y:S01]  /*18af0*/  FFMA.FTZ R143, R118, R10, -R109.reuse ;  /* 0x0000000a768f7223 */ /* 0x100fe2000001086d */
[----:B------:R-:W-:Y:S01]  /*18b00*/  F2FP.F16.F32.PACK_AB R158, R23, R158 ;  /* 0x0000009e179e723e */ /* 0x000fe200000000ff */
[-C--:B------:R-:W-:Y:S01]  /*18b10*/  FFMA.FTZ R137, R122, R10.reuse, -R109 ;  /* 0x0000000a7a897223 */ /* 0x080fe2000001086d */
[----:B------:R-:W-:Y:S01]  /*18b20*/  FADD.FTZ R98, R152, R3 ;  /* 0x0000000398627221 */ /* 0x000fe20000010000 */
[-CC-:B------:R-:W-:Y:S01]  /*18b30*/  FFMA.FTZ R123, R123, R10.reuse, -R109.reuse ;  /* 0x0000000a7b7b7223 */ /* 0x180fe2000001086d */
[----:B------:R-:W1:Y:S01]  /*18b40*/  MUFU.EX2 R159, R159 ;  /* 0x0000009f009f7308 */ /* 0x000e620000000800 */
[----:B------:R-:W-:Y:S01]  /*18b50*/  FFMA.FTZ R126, R126, R10, -R109 ;  /* 0x0000000a7e7e7223 */ /* 0x000fe2000001086d */
[----:B------:R-:W-:Y:S01]  /*18b60*/  FADD.FTZ R3, R91, R98 ;  /* 0x000000625b037221 */ /* 0x000fe20000010000 */
[----:B------:R-:W-:-:S02]  /*18b70*/  F2FP.F16.F32.PACK_AB R156, R22, R156 ;  /* 0x0000009c169c723e */ /* 0x000fc400000000ff */
[----:B------:R-:W-:Y:S01]  /*18b80*/  ISETP.GT.AND P2, PT, R8, R9, PT ;  /* 0x000000090800720c */ /* 0x000fe20003f44270 */
[----:B------:R-:W-:Y:S01]  /*18b90*/  FADD.FTZ R3, R154, R3 ;  /* 0x000000039a037221 */ /* 0x000fe20000010000 */
[C---:B------:R-:W-:Y:S01]  /*18ba0*/  F2FP.F16.F32.PACK_AB R154, R94.reuse, R154 ;  /* 0x0000009a5e9a723e */ /* 0x040fe200000000ff */
[----:B------:R-:W2:Y:S01]  /*18bb0*/  MUFU.EX2 R89, R89 ;  /* 0x0000005900597308 */ /* 0x000ea20000000800 */
[----:B0-----:R-:W-:Y:S01]  /*18bc0*/  FFMA.FTZ R0, R7, R0, R157 ;  /* 0x0000000007007223 */ /* 0x001fe2000001009d */
[----:B------:R-:W-:Y:S01]  /*18bd0*/  FADD.FTZ R3, R94, R3 ;  /* 0x000000035e037221 */ /* 0x000fe20000010000 */
[----:B------:R-:W-:Y:S01]  /*18be0*/  F2FP.F16.F32.PACK_AB R152, R91, R152 ;  /* 0x000000985b98723e */ /* 0x000fe200000000ff */
[----:B------:R-:W-:Y:S02]  /*18bf0*/  VIADD R8, R8, 0xffffffff ;  /* 0xffffffff08087836 */ /* 0x000fe40000000000 */
[----:B------:R-:W-:Y:S01]  /*18c00*/  FADD.FTZ R98, R21, R0 ;  /* 0x0000000015627221 */ /* 0x000fe20000010000 */
[----:B------:R-:W-:Y:S01]  /*18c10*/  FADD.FTZ R102, R148, R3 ;  /* 0x0000000394667221 */ /* 0x000fe20000010000 */
[-CC-:B------:R-:W-:Y:S01]  /*18c20*/  FFMA.FTZ R0, R112, R10.reuse, -R109.reuse ;  /* 0x0000000a70007223 */ /* 0x180fe2000001086d */
[----:B------:R-:W0:Y:S01]  /*18c30*/  MUFU.EX2 R153, R153 ;  /* 0x0000009900997308 */ /* 0x000e220000000800 */
[----:B-1----:R-:W-:Y:S01]  /*18c40*/  FADD.FTZ R98, R159, R98 ;  /* 0x000000629f627221 */ /* 0x002fe20000010000 */
[----:B------:R-:W-:Y:S01]  /*18c50*/  FADD.FTZ R99, R95, R102 ;  /* 0x000000665f637221 */ /* 0x000fe20000010000 */
[----:B------:R-:W-:Y:S01]  /*18c60*/  @!P1 PRMT R102, RZ, 0x654, R20 ;  /* 0x00000654ff669816 */ /* 0x000fe20000000014 */
[----:B------:R-:W-:Y:S01]  /*18c70*/  FFMA.FTZ R20, R117, R10, -R109 ;  /* 0x0000000a75147223 */ /* 0x000fe2000001086d */
[----:B------:R-:W-:Y:S01]  /*18c80*/  F2FP.F16.F32.PACK_AB R148, R95, R148 ;  /* 0x000000945f94723e */ /* 0x000fe200000000ff */
[----:B------:R-:W-:Y:S01]  /*18c90*/  FADD.FTZ R99, R150, R99 ;  /* 0x0000006396637221 */ /* 0x000fe20000010000 */
[----:B------:R1:W-:Y:S01]  /*18ca0*/  @!P1 SYNCS.ARRIVE.TRANS64.RED.A1T0 RZ, [R102+URZ], RZ ;  /* 0x000000ff66ff99a7 */ /* 0x0003e2000810043f */
[----:B------:R-:W3:Y:S01]  /*18cb0*/  MUFU.EX2 R92, R92 ;  /* 0x0000005c005c7308 */ /* 0x000ee20000000800 */
[----:B--2---:R-:W-:Y:S01]  /*18cc0*/  FADD.FTZ R98, R89, R98 ;  /* 0x0000006259627221 */ /* 0x004fe20000010000 */
[C---:B------:R-:W-:Y:S01]  /*18cd0*/  FADD.FTZ R99, R96.reuse, R99 ;  /* 0x0000006360637221 */ /* 0x040fe20000010000 */
[----:B------:R-:W-:-:S02]  /*18ce0*/  F2FP.F16.F32.PACK_AB R150, R96, R150 ;  /* 0x000000966096723e */ /* 0x000fc400000000ff */
[----:B------:R-:W-:Y:S01]  /*18cf0*/  F2FP.F16.F32.PACK_AB R157, R21, R157 ;  /* 0x0000009d159d723e */ /* 0x000fe200000000ff */
[----:B------:R-:W-:Y:S01]  /*18d00*/  FADD.FTZ R106, R144, R99 ;  /* 0x00000063906a7221 */ /* 0x000fe20000010000 */
[----:B------:R-:W-:Y:S01]  /*18d10*/  F2FP.F16.F32.PACK_AB R144, R97, R144 ;  /* 0x000000906190723e */ /* 0x000fe200000000ff */
[----:B------:R-:W2:Y:S01]  /*18d20*/  MUFU.EX2 R155, R155 ;  /* 0x0000009b009b7308 */ /* 0x000ea20000000800 */
[----:B0-----:R-:W-:Y:S01]  /*18d30*/  FADD.FTZ R3, R153, R98 ;  /* 0x0000006299037221 */ /* 0x001fe20000010000 */
[----:B------:R-:W-:-:S06]  /*18d40*/  F2FP.F16.F32.PACK_AB R159, R89, R159 ;  /* 0x0000009f599f723e */ /* 0x000fcc00000000ff */
[----:B------:R-:W1:Y:S01]  /*18d50*/  MUFU.EX2 R12, R12 ;  /* 0x0000000c000c7308 */ /* 0x000e620000000800 */
[C---:B---3--:R-:W-:Y:S01]  /*18d60*/  FADD.FTZ R98, R92.reuse, R3 ;  /* 0x000000035c627221 */ /* 0x048fe20000010000 */
[----:B------:R-:W-:-:S06]  /*18d70*/  F2FP.F16.F32.PACK_AB R153, R92, R153 ;  /* 0x000000995c99723e */ /* 0x000fcc00000000ff */
[----:B------:R-:W0:Y:S01]  /*18d80*/  MUFU.EX2 R149, R149 ;  /* 0x0000009500957308 */ /* 0x000e220000000800 */
[----:B--2---:R-:W-:Y:S01]  /*18d90*/  FADD.FTZ R3, R155, R98 ;  /* 0x000000629b037221 */ /* 0x004fe20000010000 */
[-CC-:B------:R-:W-:Y:S01]  /*18da0*/  FFMA.FTZ R98, R119, R10.reuse, -R109.reuse ;  /* 0x0000000a77627223 */ /* 0x180fe2000001086d */
[----:B------:R-:W-:-:S05]  /*18db0*/  FFMA.FTZ R109, R127, R10, -R109 ;  /* 0x0000000a7f6d7223 */ /* 0x000fca000001086d */
[----:B------:R-:W2:Y:S01]  /*18dc0*/  MUFU.EX2 R13, R13 ;  /* 0x0000000d000d7308 */ /* 0x000ea20000000800 */
[C---:B-1----:R-:W-:Y:S01]  /*18dd0*/  FADD.FTZ R102, R12.reuse, R3 ;  /* 0x000000030c667221 */ /* 0x042fe20000010000 */
[----:B------:R-:W-:Y:S01]  /*18de0*/  FADD.FTZ R3, R97, R106 ;  /* 0x0000006a61037221 */ /* 0x000fe20000010000 */
[----:B------:R-:W-:-:S03]  /*18df0*/  F2FP.F16.F32.PACK_AB R155, R12, R155 ;  /* 0x0000009b0c9b723e */ /* 0x000fc600000000ff */
[----:B------:R-:W-:Y:S01]  /*18e00*/  FADD.FTZ R99, R146, R3 ;  /* 0x0000000392637221 */ /* 0x000fe20000010000 */
[C---:B------:R-:W-:Y:S01]  /*18e10*/  F2FP.F16.F32.PACK_AB R146, R100.reuse, R146 ;  /* 0x000000926492723e */ /* 0x040fe200000000ff */
[----:B------:R-:W1:Y:S01]  /*18e20*/  MUFU.EX2 R151, R151 ;  /* 0x0000009700977308 */ /* 0x000e620000000800 */
[----:B0-----:R-:W-:Y:S01]  /*18e30*/  FADD.FTZ R102, R149, R102 ;  /* 0x0000006695667221 */ /* 0x001fe20000010000 */
[----:B------:R-:W-:-:S04]  /*18e40*/  FADD.FTZ R99, R100, R99 ;  /* 0x0000006364637221 */ /* 0x000fc80000010000 */
[----:B------:R-:W-:Y:S01]  /*18e50*/  FADD.FTZ R106, R140, R99 ;  /* 0x000000638c6a7221 */ /* 0x000fe20000010000 */
[----:B------:R-:W-:Y:S01]  /*18e60*/  F2FP.F16.F32.PACK_AB R140, R101, R140 ;  /* 0x0000008c658c723e */ /* 0x000fe200000000ff */
[----:B------:R-:W0:Y:S01]  /*18e70*/  MUFU.EX2 R4, R103 ;  /* 0x0000006700047308 */ /* 0x000e220000000800 */
[C---:B--2---:R-:W-:Y:S01]  /*18e80*/  FADD.FTZ R102, R13.reuse, R102 ;  /* 0x000000660d667221 */ /* 0x044fe20000010000 */
[----:B------:R-:W-:-:S06]  /*18e90*/  F2FP.F16.F32.PACK_AB R149, R13, R149 ;  /* 0x000000950d95723e */ /* 0x000fcc00000000ff */
[----:B------:R-:W2:Y:S01]  /*18ea0*/  MUFU.EX2 R145, R145 ;  /* 0x0000009100917308 */ /* 0x000ea20000000800 */
[----:B-1----:R-:W-:-:S07]  /*18eb0*/  FADD.FTZ R3, R151, R102 ;  /* 0x0000006697037221 */ /* 0x002fce0000010000 */
[----:B------:R-:W1:Y:S01]  /*18ec0*/  MUFU.EX2 R93, R93 ;  /* 0x0000005d005d7308 */ /* 0x000e620000000800 */
[C---:B0-----:R-:W-:Y:S01]  /*18ed0*/  FADD.FTZ R102, R4.reuse, R3 ;  /* 0x0000000304667221 */ /* 0x041fe20000010000 */
[----:B------:R-:W-:Y:S01]  /*18ee0*/  FADD.FTZ R3, R101, R106 ;  /* 0x0000006a65037221 */ /* 0x000fe20000010000 */
[----:B------:R-:W-:Y:S02]  /*18ef0*/  F2FP.F16.F32.PACK_AB R151, R4, R151 ;  /* 0x000000970497723e */ /* 0x000fe400000000ff */
[----:B------:R-:W-:Y:S01]  /*18f00*/  MOV R4, R90 ;  /* 0x0000005a00047202 */ /* 0x000fe20000000f00 */
[----:B------:R-:W-:Y:S02]  /*18f10*/  FADD.FTZ R23, R142, R3 ;  /* 0x000000038e177221 */ /* 0x000fe40000010000 */
[----:B------:R-:W0:Y:S01]  /*18f20*/  MUFU.EX2 R147, R147 ;  /* 0x0000009300937308 */ /* 0x000e220000000800 */
[----:B--2---:R-:W-:-:S07]  /*18f30*/  FADD.FTZ R102, R145, R102 ;  /* 0x0000006691667221 */ /* 0x004fce0000010000 */
        /* <DEDUP_REMOVED lines=9> */
[C---:B-1----:R-:W-:Y:S01]  /*18fd0*/  FADD.FTZ R94, R0.reuse, R3 ;  /* 0x00000003005e7221 */ /* 0x042fe20000010000 */
[----:B------:R-:W-:-:S06]  /*18fe0*/  F2FP.F16.F32.PACK_AB R147, R0, R147 ;  /* 0x000000930093723e */ /* 0x000fcc00000000ff */
[----:B------:R-:W1:Y:S01]  /*18ff0*/  MUFU.EX2 R105, R105 ;  /* 0x0000006900697308 */ /* 0x000e620000000800 */
[----:B0-----:R-:W-:-:S07]  /*19000*/  FADD.FTZ R96, R136, R23 ;  /* 0x0000001788607221 */ /* 0x001fce0000010000 */
[----:B------:R-:W0:Y:S01]  /*19010*/  MUFU.EX2 R20, R20 ;  /* 0x0000001400147308 */ /* 0x000e220000000800 */
[----:B--2---:R-:W-:-:S07]  /*19020*/  FADD.FTZ R3, R141, R94 ;  /* 0x0000005e8d037221 */ /* 0x004fce0000010000 */
[----:B------:R-:W2:Y:S01]  /*19030*/  MUFU.EX2 R138, R138 ;  /* 0x0000008a008a7308 */ /* 0x000ea20000000800 */
[C---:B-1----:R-:W-:Y:S01]  /*19040*/  FADD.FTZ R23, R105.reuse, R96 ;  /* 0x0000006069177221 */ /* 0x042fe20000010000 */
[----:B------:R-:W-:-:S06]  /*19050*/  F2FP.F16.F32.PACK_AB R136, R105, R136 ;  /* 0x000000886988723e */ /* 0x000fcc00000000ff */
[----:B------:R-:W1:Y:S01]  /*19060*/  MUFU.EX2 R143, R143 ;  /* 0x0000008f008f7308 */ /* 0x000e620000000800 */
[C---:B0-----:R-:W-:Y:S01]  /*19070*/  FADD.FTZ R94, R20.reuse, R3 ;  /* 0x00000003145e7221 */ /* 0x041fe20000010000 */
[----:B------:R-:W-:-:S06]  /*19080*/  F2FP.F16.F32.PACK_AB R141, R20, R141 ;  /* 0x0000008d148d723e */ /* 0x000fcc00000000ff */
[----:B------:R-:W0:Y:S01]  /*19090*/  MUFU.EX2 R98, R98 ;  /* 0x0000006200627308 */ /* 0x000e220000000800 */
[----:B--2---:R-:W-:-:S07]  /*190a0*/  FADD.FTZ R96, R138, R23 ;  /* 0x000000178a607221 */ /* 0x004fce0000010000 */
[----:B------:R-:W2:Y:S01]  /*190b0*/  MUFU.EX2 R5, R131 ;  /* 0x0000008300057308 */ /* 0x000ea20000000800 */
[----:B-1----:R-:W-:-:S07]  /*190c0*/  FADD.FTZ R23, R143, R94 ;  /* 0x0000005e8f177221 */ /* 0x002fce0000010000 */
[----:B------:R-:W1:Y:S01]  /*190d0*/  MUFU.EX2 R137, R137 ;  /* 0x0000008900897308 */ /* 0x000e620000000800 */
[C---:B0-----:R-:W-:Y:S01]  /*190e0*/  FADD.FTZ R94, R98.reuse, R23 ;  /* 0x00000017625e7221 */ /* 0x041fe20000010000 */
[----:B------:R-:W-:Y:S01]  /*190f0*/  F2FP.F16.F32.PACK_AB R143, R98, R143 ;  /* 0x0000008f628f723e */ /* 0x000fe200000000ff */
[----:B------:R-:W-:-:S05]  /*19100*/  IMAD.MOV.U32 R23, RZ, RZ, R15 ;  /* 0x000000ffff177224 */ /* 0x000fca00078e000f */
[----:B------:R-:W0:Y:S01]  /*19110*/  MUFU.EX2 R22, R123 ;  /* 0x0000007b00167308 */ /* 0x000e220000000800 */
[C---:B--2---:R-:W-:Y:S01]  /*19120*/  FADD.FTZ R3, R5.reuse, R96 ;  /* 0x0000006005037221 */ /* 0x044fe20000010000 */
[----:B------:R-:W-:-:S06]  /*19130*/  F2FP.F16.F32.PACK_AB R138, R5, R138 ;  /* 0x0000008a058a723e */ /* 0x000fcc00000000ff */
[----:B------:R-:W2:Y:S01]  /*19140*/  MUFU.EX2 R126, R126 ;  /* 0x0000007e007e7308 */ /* 0x000ea20000000800 */
[----:B-1----:R-:W-:-:S07]  /*19150*/  FADD.FTZ R5, R137, R94 ;  /* 0x0000005e89057221 */ /* 0x002fce0000010000 */
[----:B------:R-:W1:Y:S01]  /*19160*/  MUFU.EX2 R109, R109 ;  /* 0x0000006d006d7308 */ /* 0x000e620000000800 */
[C---:B0-----:R-:W-:Y:S01]  /*19170*/  FADD.FTZ R5, R22.reuse, R5 ;  /* 0x0000000516057221 */ /* 0x041fe20000010000 */
[----:B------:R-:W-:Y:S01]  /*19180*/  F2FP.F16.F32.PACK_AB R137, R22, R137 ;  /* 0x000000891689723e */ /* 0x000fe200000000ff */
[----:B------:R-:W-:Y:S02]  /*19190*/  IMAD.MOV.U32 R22, RZ, RZ, R14 ;  /* 0x000000ffff167224 */ /* 0x000fe400078e000e */
[----:B--2---:R-:W-:-:S04]  /*191a0*/  FADD.FTZ R5, R126, R5 ;  /* 0x000000057e057221 */ /* 0x004fc80000010000 */
[C---:B-1----:R-:W-:Y:S01]  /*191b0*/  FADD.FTZ R0, R109.reuse, R5 ;  /* 0x000000056d007221 */ /* 0x042fe20000010000 */
[----:B------:R-:W-:Y:S01]  /*191c0*/  F2FP.F16.F32.PACK_AB R139, R109, R126 ;  /* 0x0000007e6d8b723e */ /* 0x000fe200000000ff */
[----:B------:R-:W-:Y:S01]  /*191d0*/  IMAD.MOV.U32 R5, RZ, RZ, R11 ;  /* 0x000000ffff057224 */ /* 0x000fe200078e000b */
[----:B------:R-:W-:Y:S06]  /*191e0*/  @P2 BRA `(.L_x_1676) ;  /* 0xffffffc800182947 */ /* 0x000fec000383ffff */
[----:B------:R-:W-:Y:S05]  /*191f0*/  BSYNC B1 ;  /* 0x0000000000017941 */ /* 0x000fea0003800000 */
.L_x_1657:
[----:B------:R-:W-:Y:S02]  /*19200*/  IMAD.MOV.U32 R4, RZ, RZ, R90 ;  /* 0x000000ffff047224 */ /* 0x000fe400078e005a */
[----:B------:R-:W-:Y:S02]  /*19210*/  IMAD.MOV.U32 R5, RZ, RZ, R11 ;  /* 0x000000ffff057224 */ /* 0x000fe400078e000b */
[----:B------:R-:W-:Y:S02]  /*19220*/  IMAD.MOV.U32 R22, RZ, RZ, R14 ;  /* 0x000000ffff167224 */ /* 0x000fe400078e000e */
[----:B------:R-:W-:-:S07]  /*19230*/  IMAD.MOV.U32 R23, RZ, RZ, R15 ;  /* 0x000000ffff177224 */ /* 0x000fce00078e000f */
.L_x_1656:
[----:B------:R-:W-:Y:S05]  /*19240*/  BSYNC B0 ;  /* 0x0000000000007941 */ /* 0x000fea0003800000 */
.L_x_1655:
[----:B------:R-:W0:Y:S01]  /*19250*/  LDC R211, c[0x0][0x448] ;  /* 0x00011200ffd37b82 */ /* 0x000e220000000800 */
[----:B------:R-:W-:Y:S01]  /*19260*/  VIADD R9, R178, 0x7f ;  /* 0x0000007fb2097836 */ /* 0x000fe20000000000 */
[----:B------:R-:W-:Y:S01]  /*19270*/  LOP3.LUT R17, R17, 0xffefffff, RZ, 0xc0, !PT ;  /* 0xffefffff11117812 */ /* 0x000fe200078ec0ff */
[----:B------:R-:W-:Y:S01]  /*19280*/  ULDC UR4, c[0x0][0x9dc] ;  /* 0x0002770000047ab9 */ /* 0x000fe20000000800 */
[----:B------:R-:W-:-:S04]  /*19290*/  IADD3 R14, R164, 0x1, -R163 ;  /* 0x00000001a40e7810 */ /* 0x000fc80007ffe8a3 */
[----:B------:R-:W1:Y:S01]  /*192a0*/  LDC R210, c[0x0][0x9e4] ;  /* 0x00027900ffd27b82 */ /* 0x000e620000000800 */
[----:B0-----:R-:W-:-:S13]  /*192b0*/  ISETP.NE.AND P2, PT, R211, 0x1, PT ;  /* 0x00000001d300780c */ /* 0x001fda0003f45270 */
[----:B------:R-:W0:Y:S01]  /*192c0*/  @P2 LDC R12, c[0x0][0x44c] ;  /* 0x00011300ff0c2b82 */ /* 0x000e220000000800 */
[----:B------:R-:W-:-:S04]  /*192d0*/  @P2 LOP3.LUT R17, R17, 0x100000, RZ, 0xfc, !PT ;  /* 0x0010000011112812 */ /* 0x000fc800078efcff */
[----:B------:R-:W-:-:S03]  /*192e0*/  LOP3.LUT R17, R17, 0xffdfffff, RZ, 0xc0, !PT ;  /* 0xffdfffff11117812 */ /* 0x000fc600078ec0ff */
[----:B------:R-:W2:Y:S01]  /*192f0*/  @P2 LDC R11, c[0x0][0x450] ;  /* 0x00011400ff0b2b82 */ /* 0x000ea20000000800 */
[----:B0-----:R-:W-:-:S05]  /*19300*/  @P2 IMAD.HI.U32 R12, R9, R12, RZ ;  /* 0x0000000c090c2227 */ /* 0x001fca00078e00ff */
[----:B--2---:R-:W-:Y:S02]  /*19310*/  @P2 SHF.R.U32.HI R9, RZ, R11, R12 ;  /* 0x0000000bff092219 */ /* 0x004fe4000001160c */
[----:B-1----:R-:W-:-:S03]  /*19320*/  ISETP.GE.AND P2, PT, R210, 0x1, PT ;  /* 0x00000001d200780c */ /* 0x002fc60003f46270 */
[----:B------:R-:W-:-:S05]  /*19330*/  IMAD.IADD R9, R14, 0x1, R9 ;  /* 0x000000010e097824 */ /* 0x000fca00078e0209 */
[----:B------:R-:W-:-:S05]  /*19340*/  IADD3 R11, R9, -UR4, RZ ;  /* 0x80000004090b7c10 */ /* 0x000fca000fffe0ff */
[----:B------:R-:W-:Y:S01]  /*19350*/  @P2 LOP3.LUT R17, R17, 0x200000, RZ, 0xfc, !PT ;  /* 0x0020000011112812 */ /* 0x000fe200078efcff */
        /* <DEDUP_REMOVED lines=11> */
.L_x_1679:
[----:B------:R-:W-:-:S13]  /*19410*/  ISETP.NE.AND P2, PT, R210, 0x1, PT ;  /* 0x00000001d200780c */ /* 0x000fda0003f45270 */
[----:B------:R-:W0:Y:S02]  /*19420*/  @P2 LDC.64 R12, c[0x0][0x9e8] ;  /* 0x00027a00ff0c2b82 */ /* 0x000e240000000a00 */
[----:B0-----:R-:W-:-:S05]  /*19430*/  @P2 IMAD.HI.U32 R12, R9, R12, RZ ;  /* 0x0000000c090c2227 */ /* 0x001fca00078e00ff */
[----:B------:R-:W-:-:S07]  /*19440*/  @P2 SHF.R.U32.HI R9, RZ, R13, R12 ;  /* 0x0000000dff092219 */ /* 0x000fce000001160c */
.L_x_1680:
[----:B------:R-:W-:Y:S05]  /*19450*/  BSYNC B0 ;  /* 0x0000000000007941 */ /* 0x000fea0003800000 */
.L_x_1678:
[----:B------:R-:W-:-:S05]  /*19460*/  IMAD R12, R9, R210, RZ ;  /* 0x000000d2090c7224 */ /* 0x000fca00078e02ff */
[----:B------:R-:W-:-:S07]  /*19470*/  VIMNMX R11, R11, R12, !PT ;  /* 0x0000000c0b0b7248 */ /* 0x000fce0007fe0100 */
.L_x_1677:
[----:B------:R-:W-:Y:S01]  /*19480*/  VIADD R11, R11, 0x5f ;  /* 0x0000005f0b0b7836 */ /* 0x000fe20000000000 */
[----:B------:R-:W-:Y:S03]  /*19490*/  BSSY B0, `(.L_x_1681) ;  /* 0x0000259000007945 */ /* 0x000fe60003800000 */
[----:B------:R-:W-:-:S05]  /*194a0*/  IMAD.HI R11, R11, 0x2aaaaaab, RZ ;  /* 0x2aaaaaab0b0b7827 */ /* 0x000fca00078e02ff */
[----:B------:R-:W-:-:S04]  /*194b0*/  SHF.R.U32.HI R12, RZ, 0x1f, R11 ;  /* 0x0000001fff0c7819 */ /* 0x000fc8000001160b */
[----:B------:R-:W-:-:S04]  /*194c0*/  LEA.HI.SX32 R11, R11, R12, 0x1c ;  /* 0x0000000c0b0b7211 */ /* 0x000fc800078fe2ff */
[----:B------:R-:W-:-:S04]  /*194d0*/  VIMNMX R11, R180, R11, !PT ;  /* 0x0000000bb40b7248 */ /* 0x000fc80007fe0100 */
[----:B------:R-:W-:-:S13]  /*194e0*/  ISETP.GE.AND P2, PT, R8, R11, PT ;  /* 0x0000000b0800720c */ /* 0x000fda0003f46270 */
[----:B------:R-:W-:Y:S05]  /*194f0*/  @!P2 BRA `(.L_x_1682) ;  /* 0x000000240048a947 */ /* 0x000fea0003800000 */
[----:B------:R-:W-:Y:S01]  /*19500*/  BSSY B1, `(.L_x_1682) ;  /* 0x0000251000017945 */ /* 0x000fe20003800000 */
[----:B------:R-:W-:Y:S02]  /*19510*/  IMAD.MOV.U32 R12, RZ, RZ, R4 ;  /* 0x000000ffff0c7224 */ /* 0x000fe400078e0004 */
[----:B------:R-:W-:Y:S02]  /*19520*/  IMAD.MOV.U32 R13, RZ, RZ, R5 ;  /* 0x000000ffff0d7224 */ /* 0x000fe400078e0005 */
[----:B------:R-:W-:Y:S02]  /*19530*/  IMAD.MOV.U32 R14, RZ, RZ, R8 ;  /* 0x000000ffff0e7224 */ /* 0x000fe400078e0008 */
[----:B------:R-:W-:Y:S02]  /*19540*/  IMAD.MOV.U32 R205, RZ, RZ, R23 ;  /* 0x000000ffffcd7224 */ /* 0x000fe400078e0017 */
[----:B------:R-:W-:-:S07]  /*19550*/  IMAD.MOV.U32 R207, RZ, RZ, R22 ;  /* 0x000000ffffcf7224 */ /* 0x000fce00078e0016 */
.L_x_1693:
[----:B------:R-:W-:-:S04]  /*19560*/  IADD3 R15, R207, 0x1, RZ ;  /* 0x00000001cf0f7810 */ /* 0x000fc80007ffe0ff */
[----:B------:R-:W-:-:S04]  /*19570*/  ISETP.NE.AND P2, PT, R15, 0x2, PT ;  /* 0x000000020f00780c */ /* 0x000fc80003f45270 */
[----:B------:R-:W-:Y:S02]  /*19580*/  SEL R15, R15, RZ, P2 ;  /* 0x000000ff0f0f7207 */ /* 0x000fe40001000000 */
[----:B------:R-:W-:-:S03]  /*19590*/  SEL R4, RZ, 0x1, P2 ;  /* 0x00000001ff047807 */ /* 0x000fc60001000000 */
[----:B------:R-:W-:Y:S01]  /*195a0*/  IMAD.MOV.U32 R22, RZ, RZ, R15 ;  /* 0x000000ffff167224 */ /* 0x000fe200078e000f */
[----:B------:R-:W-:Y:S01]  /*195b0*/  LOP3.LUT R23, R205, R4, RZ, 0x3c, !PT ;  /* 0x00000004cd177212 */ /* 0x000fe200078e3cff */
[----:B------:R-:W-:Y:S06]  /*195c0*/  @!P0 BRA `(.L_x_1683) ;  /* 0x0000000000048947 */ /* 0x000fec0003800000 */
[----:B------:R-:W-:Y:S01]  /*195d0*/  BPT.TRAP 0x1 ;  /* 0x000000040000795c */ /* 0x000fe20000300000 */
.L_x_1683:
[----:B------:R-:W-:Y:S01]  /*195e0*/  IMAD R4, R22, 0x8, R2 ;  /* 0x0000000816047824 */ /* 0x000fe200078e0202 */
[----:B------:R-:W-:-:S04]  /*195f0*/  SHF.L.U32 R5, R23, 0x1f, RZ ;  /* 0x0000001f17057819 */ /* 0x000fc800000006ff */
[----:B------:R0:W1:Y:S01]  /*19600*/  SYNCS.PHASECHK.TRANS64.TRYWAIT P2, [R4+URZ+0x2a830], R5 ;  /* 0x02a83005040075a7 */ /* 0x000062000804017f */
[----:B------:R-:W-:Y:S05]  /*19610*/  @!P0 BRA `(.L_x_1684) ;  /* 0x0000000000048947 */ /* 0x000fea0003800000 */
[----:B------:R-:W-:Y:S01]  /*19620*/  BPT.TRAP 0x1 ;  /* 0x000000040000795c */ /* 0x000fe20000300000 */
.L_x_1684:
[----:B------:R-:W-:Y:S01]  /*19630*/  IMAD R92, R22, 0x900, R6 ;  /* 0x00000900165c7824 */ /* 0x000fe200078e0206 */
[----:B------:R-:W-:Y:S03]  /*19640*/  BSSY B2, `(.L_x_1685) ;  /* 0x0000006000027945 */ /* 0x000fe60003800000 */
[C---:B------:R-:W-:Y:S02]  /*19650*/  VIADD R8, R92.reuse, 0x2 ;  /* 0x000000025c087836 */ /* 0x040fe40000000000 */
[----:B------:R-:W-:Y:S01]  /*19660*/  VIADD R20, R92, 0x4 ;  /* 0x000000045c147836 */ /* 0x000fe20000000000 */
[----:B-1----:R-:W-:Y:S06]  /*19670*/  @P2 BRA `(.L_x_1686) ;  /* 0x0000000000082947 */ /* 0x002fec0003800000 */
[----:B------:R-:W1:Y:S02]  /*19680*/  SYNCS.PHASECHK.TRANS64.TRYWAIT P2, [R4+URZ+0x2a830], R5 ;  /* 0x02a83005040075a7 */ /* 0x000e64000804017f */
[----:B-1----:R-:W-:Y:S05]  /*19690*/  @!P2 BRA `(.L_x_1687) ;  /* 0x00000130007ca947 */ /* 0x002fea0003800000 */
.L_x_1686:
[----:B------:R-:W-:Y:S05]  /*196a0*/  BSYNC B2 ;  /* 0x0000000000027941 */ /* 0x000fea0003800000 */
.L_x_1685:
[----:B------:R-:W-:Y:S01]  /*196b0*/  R2UR UR50, R8 ;  /* 0x00000000083272ca */ /* 0x000fe200000e0000 */
[----:B------:R-:W-:Y:S01]  /*196c0*/  VIADD R8, R92, 0x6 ;  /* 0x000000065c087836 */ /* 0x000fe20000000000 */
[----:B------:R-:W-:Y:S01]  /*196d0*/  MOV R9, 0x40000040 ;  /* 0x4000004000097802 */ /* 0x000fe20000000f00 */
[----:B------:R-:W2:Y:S03]  /*196e0*/  LDL.64 R220, [R1+0x20] ;  /* 0x0000200001dc7983 */ /* 0x000ea60000100a00 */
[----:B------:R-:W-:Y:S01]  /*196f0*/  R2UR UR30, R8 ;  /* 0x00000000081e72ca */ /* 0x000fe200000e0000 */
[----:B------:R-:W-:Y:S01]  /*19700*/  VIADD R8, R92, 0x306 ;  /* 0x000003065c087836 */ /* 0x000fe20000000000 */
[C---:B------:R-:W-:Y:S01]  /*19710*/  R2UR UR51, R9.reuse ;  /* 0x00000000093372ca */ /* 0x040fe200000e0000 */
[----:B------:R-:W3:Y:S01]  /*19720*/  LDL.64 R218, [R1+0x18] ;  /* 0x0000180001da7983 */ /* 0x000ee20000100a00 */
[----:B------:R-:W-:-:S02]  /*19730*/  R2UR UR31, R9 ;  /* 0x00000000091f72ca */ /* 0x000fc400000e0000 */
[----:B------:R-:W-:Y:S01]  /*19740*/  R2UR UR14, R8 ;  /* 0x00000000080e72ca */ /* 0x000fe200000e0000 */
[----:B------:R-:W4:Y:S01]  /*19750*/  LDL.64 R216, [R1+0x10] ;  /* 0x0000100001d87983 */ /* 0x000f220000100a00 */
[----:B------:R-:W-:-:S03]  /*19760*/  R2UR UR15, R9 ;  /* 0x00000000090f72ca */ /* 0x000fc600000e0000 */
[----:B------:R-:W5:Y:S01]  /*19770*/  LDL.64 R8, [R1+0x30] ;  /* 0x0000300001087983 */ /* 0x000f620000100a00 */
[----:B01----:R-:W-:-:S03]  /*19780*/  IMAD.MOV.U32 R4, RZ, RZ, R92 ;  /* 0x000000ffff047224 */ /* 0x003fc600078e005c */
[----:B------:R-:W4:Y:S02]  /*19790*/  LDL.64 R214, [R1+0x8] ;  /* 0x0000080001d67983 */ /* 0x000f240000100a00 */
[----:B------:R-:W-:Y:S01]  /*197a0*/  R2UR UR54, R4 ;  /* 0x00000000043672ca */ /* 0x000fe200000e0000 */
[----:B------:R-:W-:Y:S01]  /*197b0*/  VIADD R4, R92, 0x300 ;  /* 0x000003005c047836 */ /* 0x000fe20000000000 */
[----:B------:R-:W4:Y:S01]  /*197c0*/  LDL.64 R212, [R1] ;  /* 0x0000000001d47983 */ /* 0x000f220000100a00 */
[----:B------:R-:W-:Y:S01]  /*197d0*/  IMAD.MOV.U32 R5, RZ, RZ, 0x40000040 ;  /* 0x40000040ff057424 */ /* 0x000fe200078e00ff */
[----:B------:R-:W-:Y:S01]  /*197e0*/  R2UR UR34, R20 ;  /* 0x00000000142272ca */ /* 0x000fe200000e0000 */
[----:B------:R-:W-:Y:S01]  /*197f0*/  VIADD R20, R92, 0x302 ;  /* 0x000003025c147836 */ /* 0x000fe20000000000 */
[----:B------:R-:W-:Y:S01]  /*19800*/  R2UR UR26, R4 ;  /* 0x00000000041a72ca */ /* 0x000fe200000e0000 */
[----:B------:R-:W-:Y:S01]  /*19810*/  VIADD R4, R92, 0x304 ;  /* 0x000003045c047836 */ /* 0x000fe20000000000 */
[C---:B------:R-:W-:Y:S01]  /*19820*/  R2UR UR55, R5.reuse ;  /* 0x00000000053772ca */ /* 0x040fe200000e0000 */
[-C--:B------:R-:W-:Y:S01]  /*19830*/  FMUL.FTZ R24, R24, R88.reuse ;  /* 0x0000005818187220 */ /* 0x080fe20000410000 */
[----:B------:R-:W-:Y:S01]  /*19840*/  R2UR UR27, R5 ;  /* 0x00000000051b72ca */ /* 0x000fe200000e0000 */
[-C--:B------:R-:W-:Y:S01]  /*19850*/  FMUL.FTZ R25, R25, R88.reuse ;  /* 0x0000005819197220 */ /* 0x080fe20000410000 */
[----:B------:R-:W-:Y:S01]  /*19860*/  R2UR UR18, R4 ;  /* 0x00000000041272ca */ /* 0x000fe200000e0000 */
[-C--:B------:R-:W-:Y:S01]  /*19870*/  FMUL.FTZ R28, R28, R88.reuse ;  /* 0x000000581c1c7220 */ /* 0x080fe20000410000 */
[----:B------:R-:W-:Y:S01]  /*19880*/  R2UR UR19, R5 ;  /* 0x00000000051372ca */ /* 0x000fe200000e0000 */
[-C--:B------:R-:W-:Y:S01]  /*19890*/  FMUL.FTZ R29, R29, R88.reuse ;  /* 0x000000581d1d7220 */ /* 0x080fe20000410000 */
[----:B------:R-:W2:Y:S01]  /*198a0*/  LDL.64 R4, [R1+0x28] ;  /* 0x0000280001047983 */ /* 0x000ea20000100a00 */
        /* <DEDUP_REMOVED lines=29> */
[C---:B------:R-:W-:Y:S01]  /*19a80*/  IADD3 R20, R92.reuse, 0x600, RZ ;  /* 0x000006005c147810 */ /* 0x040fe20007ffe0ff */
[----:B------:R-:W-:-:S02]  /*19a90*/  VIADD R88, R92, 0x602 ;  /* 0x000006025c587836 */ /* 0x000fc40000000000 */
[-C--:B------:R-:W-:Y:S01]  /*19aa0*/  FMUL.FTZ R26, R26, R7.reuse ;  /* 0x000000071a1a7220 */ /* 0x080fe20000410000 */
[C---:B------:R-:W-:Y:S02]  /*19ab0*/  VIADD R90, R92.reuse, 0x604 ;  /* 0x000006045c5a7836 */ /* 0x040fe40000000000 */
[-C--:B------:R-:W-:Y:S01]  /*19ac0*/  FMUL.FTZ R27, R27, R7.reuse ;  /* 0x000000071b1b7220 */ /* 0x080fe20000410000 */
[----:B------:R-:W-:Y:S02]  /*19ad0*/  VIADD R92, R92, 0x606 ;  /* 0x000006065c5c7836 */ /* 0x000fe40000000000 */
[-C--:B------:R-:W-:Y:S01]  /*19ae0*/  FMUL.FTZ R30, R30, R7.reuse ;  /* 0x000000071e1e7220 */ /* 0x080fe20000410000 */
[----:B------:R-:W-:Y:S02]  /*19af0*/  IMAD.MOV.U32 R89, RZ, RZ, 0x40000040 ;  /* 0x40000040ff597424 */ /* 0x000fe400078e00ff */
[----:B------:R-:W-:Y:S01]  /*19b00*/  FMUL.FTZ R31, R31, R7 ;  /* 0x000000071f1f7220 */ /* 0x000fe20000410000 */
[----:B------:R-:W-:-:S02]  /*19b10*/  IMAD.MOV.U32 R91, RZ, RZ, 0x40000040 ;  /* 0x40000040ff5b7424 */ /* 0x000fc400078e00ff */
[-C--:B------:R-:W-:Y:S01]  /*19b20*/  FMUL.FTZ R34, R34, R7.reuse ;  /* 0x0000000722227220 */ /* 0x080fe20000410000 */
        /* <DEDUP_REMOVED lines=14> */
[C---:B------:R-:W-:Y:S01]  /*19c10*/  R2UR UR35, R21.reuse ;  /* 0x00000000152372ca */ /* 0x040fe200000e0000 */
[-C--:B------:R-:W-:Y:S01]  /*19c20*/  FMUL.FTZ R46, R46, R7.reuse ;  /* 0x000000072e2e7220 */ /* 0x080fe20000410000 */
[----:B------:R-:W-:Y:S01]  /*19c30*/  R2UR UR23, R21 ;  /* 0x00000000151772ca */ /* 0x000fe200000e0000 */
[-C--:B------:R-:W-:Y:S01]  /*19c40*/  FMUL.FTZ R47, R47, R7.reuse ;  /* 0x000000072f2f7220 */ /* 0x080fe20000410000 */
[-C--:B------:R-:W-:Y:S01]  /*19c50*/  FMUL.FTZ R50, R50, R7.reuse ;  /* 0x0000000732327220 */ /* 0x080fe20000410000 */
[----:B------:R-:W-:Y:S01]  /*19c60*/  HGMMA.64x96x16.F32 R88, gdesc[UR52], RZ, !UPT, gsb0 ;  /* 0x01600000345879f0 */ /* 0x000fe2000c0008ff */
        /* <DEDUP_REMOVED lines=23> */
[----:B-----5:R-:W-:Y:S02]  /*19de0*/  R2UR UR32, R8 ;  /* 0x00000000082072ca */ /* 0x020fe400000e0000 */
[----:B------:R-:W-:Y:S01]  /*19df0*/  R2UR UR33, R9 ;  /* 0x00000000092172ca */ /* 0x000fe200000e0000 */
[----:B------:R-:W-:-:S12]  /*19e00*/  WARPGROUP.ARRIVE ;  /* 0x00000000000079c5 */ /* 0x000fd80000000000 */
[----:B------:R-:W-:Y:S01]  /*19e10*/  HGMMA.64x96x16.F32 R88, gdesc[UR32], R88, gsb0 ;  /* 0x01600000205879f0 */ /* 0x000fe20008000858 */
[----:B--2---:R-:W-:Y:S02]  /*19e20*/  R2UR UR28, R4 ;  /* 0x00000000041c72ca */ /* 0x004fe400000e0000 */
[----:B------:R-:W-:Y:S01]  /*19e30*/  R2UR UR29, R5 ;  /* 0x00000000051d72ca */ /* 0x000fe200000e0000 */
[----:B------:R-:W-:Y:S02]  /*19e40*/  WARPGROUP.DEPBAR.LE gsb0, 0x0 ;  /* 0x00008000000079c5 */ /* 0x000fe40000010000 */
[----:B------:R-:W-:-:S10]  /*19e50*/  WARPGROUP.ARRIVE ;  /* 0x00000000000079c5 */ /* 0x000fd40000000000 */
        /* <DEDUP_REMOVED lines=42> */
.L_x_1688:
[----:B------:R-:W-:Y:S02]  /*1a100*/  SHF.L.U32 R4, R205, 0x1f, RZ ;  /* 0x0000001fcd047819 */ /* 0x000fe400000006ff */
[----:B------:R-:W-:-:S04]  /*1a110*/  LEA R20, R207, R2, 0x3 ;  /* 0x00000002cf147211 */ /* 0x000fc800078e18ff */
[----:B------:R0:W1:Y:S01]  /*1a120*/  SYNCS.PHASECHK.TRANS64.TRYWAIT P2, [R20+URZ+0x2a850], R4 ;  /* 0x02a85004140075a7 */ /* 0x000062000804017f */
[----:B------:R-:W-:Y:S05]  /*1a130*/  @!P0 BRA `(.L_x_1689) ;  /* 0x0000000000048947 */ /* 0x000fea0003800000 */
[----:B------:R-:W-:Y:S01]  /*1a140*/  BPT.TRAP 0x1 ;  /* 0x000000040000795c */ /* 0x000fe20000300000 */
.L_x_1689:
[----:B------:R-:W-:Y:S04]  /*1a150*/  BSSY B2, `(.L_x_1690) ;  /* 0x0000004000027945 */ /* 0x000fe80003800000 */
[----:B-1----:R-:W-:Y:S05]  /*1a160*/  @P2 BRA `(.L_x_1691) ;  /* 0x0000000000082947 */ /* 0x002fea0003800000 */
[----:B------:R-:W1:Y:S02]  /*1a170*/  SYNCS.PHASECHK.TRANS64.TRYWAIT P2, [R20+URZ+0x2a850], R4 ;  /* 0x02a85004140075a7 */ /* 0x000e64000804017f */
[----:B-1----:R-:W-:Y:S05]  /*1a180*/  @!P2 BRA `(.L_x_1692) ;  /* 0x0000012400d4a947 */ /* 0x002fea0003800000 */
.L_x_1691:
[----:B------:R-:W-:Y:S05]  /*1a190*/  BSYNC B2 ;  /* 0x0000000000027941 */ /* 0x000fea0003800000 */
.L_x_1690:
[----:B01----:R-:W-:Y:S01]  /*1a1a0*/  VIADD R4, R2, 0x400 ;  /* 0x0000040002047836 */ /* 0x003fe20000000000 */
[----:B------:R-:W-:Y:S01]  /*1a1b0*/  WARPGROUP.ARRIVE ;  /* 0x00000000000079c5 */ /* 0x000fe20000000000 */
[----:B------:R-:W-:Y:S02]  /*1a1c0*/  IMAD.MOV.U32 R9, RZ, RZ, 0x40000040 ;  /* 0x40000040ff097424 */ /* 0x000fe400078e00ff */
[----:B------:R-:W-:Y:S01]  /*1a1d0*/  FMUL.FTZ R7, R88, UR59 ;  /* 0x0000003b58077c20 */ /* 0x000fe20008410000 */
[----:B------:R-:W-:Y:S01]  /*1a1e0*/  IMAD.MOV.U32 R5, RZ, RZ, 0x40000040 ;  /* 0x40000040ff057424 */ /* 0x000fe200078e00ff */
[----:B------:R-:W-:Y:S01]  /*1a1f0*/  SHF.R.U32.HI R4, RZ, 0x4, R4 ;  /* 0x00000004ff047819 */ /* 0x000fe20000011604 */
[----:B------:R-:W-:Y:S01]  /*1a200*/  FMUL.FTZ R21, R89, UR59 ;  /* 0x0000003b59157c20 */ /* 0x000fe20008410000 */
[----:B------:R-:W-:Y:S01]  /*1a210*/  R2UR UR7, R9 ;  /* 0x00000000090772ca */ /* 0x000fe200000e0000 */
[----:B------:R-:W-:Y:S01]  /*1a220*/  FMUL.FTZ R89, R91, UR59 ;  /* 0x0000003b5b597c20 */ /* 0x000fe20008410000 */
[----:B------:R-:W-:Y:S01]  /*1a230*/  LOP3.LUT R4, R4, 0x3fff, RZ, 0xc0, !PT ;  /* 0x00003fff04047812 */ /* 0x000fe200078ec0ff */
[----:B------:R-:W0:Y:S01]  /*1a240*/  MUFU.TANH R7, R7 ;  /* 0x0000000700077308 */ /* 0x000e220000002400 */
        /* <DEDUP_REMOVED lines=8> */
[----:B------:R-:W1:Y:S01]  /*1a2d0*/  MUFU.TANH R21, R21 ;  /* 0x0000001500157308 */ /* 0x000e620000002400 */
[----:B------:R-:W-:Y:S01]  /*1a2e0*/  FMUL.FTZ R99, R100, UR59 ;  /* 0x0000003b64637c20 */ /* 0x000fe20008410000 */
[----:B------:R-:W-:Y:S01]  /*1a2f0*/  FMUL.FTZ R100, R101, UR59 ;  /* 0x0000003b65647c20 */ /* 0x000fe20008410000 */
[C---:B------:R-:W-:Y:S01]  /*1a300*/  VIADD R4, R8.reuse, 0x80 ;  /* 0x0000008008047836 */ /* 0x040fe20000000000 */
[----:B------:R-:W-:Y:S01]  /*1a310*/  R2UR UR6, R8 ;  /* 0x00000000080672ca */ /* 0x000fe200000e0000 */
        /* <DEDUP_REMOVED lines=12> */
[----:B------:R-:W-:Y:S01]  /*1a3e0*/  HGMMA.64x128x16.F32 R24, R156, gdesc[UR4].tnspB, R24, gsb0 ;  /* 0x41e000049c187df0 */ /* 0x000fe20008000818 */
[----:B------:R-:W-:Y:S01]  /*1a3f0*/  R2UR UR6, R4 ;  /* 0x00000000040672ca */ /* 0x000fe200000e0000 */
[----:B------:R-:W-:Y:S01]  /*1a400*/  VIADD R4, R8, 0x100 ;  /* 0x0000010008047836 */ /* 0x000fe20000000000 */
[----:B------:R-:W-:Y:S01]  /*1a410*/  R2UR UR7, R5 ;  /* 0x00000000050772ca */ /* 0x000fe200000e0000 */
[----:B------:R-:W-:-:S02]  /*1a420*/  IMAD.MOV.U32 R5, RZ, RZ, 0x40000040 ;  /* 0x40000040ff057424 */ /* 0x000fc400078e00ff */
[----:B------:R-:W-:Y:S01]  /*1a430*/  FMUL.FTZ R98, R102, UR59 ;  /* 0x0000003b66627c20 */ /* 0x000fe20008410000 */
[----:B------:R-:W-:Y:S01]  /*1a440*/  FMUL.FTZ R102, R106, UR59 ;  /* 0x0000003b6a667c20 */ /* 0x000fe20008410000 */
[----:B------:R-:W4:Y:S01]  /*1a450*/  MUFU.TANH R95, R95 ;  /* 0x0000005f005f7308 */ /* 0x000f220000002400 */
[----:B------:R-:W-:Y:S01]  /*1a460*/  FMUL.FTZ R106, R110, UR59 ;  /* 0x0000003b6e6a7c20 */ /* 0x000fe20008410000 */
[----:B------:R-:W-:Y:S01]  /*1a470*/  FMUL.FTZ R110, R113, UR59 ;  /* 0x0000003b716e7c20 */ /* 0x000fe20008410000 */
[----:B------:R-:W-:Y:S01]  /*1a480*/  FMUL.FTZ R116, R116, UR59 ;  /* 0x0000003b74747c20 */ /* 0x000fe20008410000 */
[----:B------:R-:W-:Y:S01]  /*1a490*/  FMUL.FTZ R112, R117, UR59 ;  /* 0x0000003b75707c20 */ /* 0x000fe20008410000 */
[----:B------:R-:W-:Y:S01]  /*1a4a0*/  FMUL.FTZ R113, R120, UR59 ;  /* 0x0000003b78717c20 */ /* 0x000fe20008410000 */
[----:B------:R-:W-:Y:S01]  /*1a4b0*/  FMUL.FTZ R117, R124, UR59 ;  /* 0x0000003b7c757c20 */ /* 0x000fe20008410000 */
[----:B------:R-:W-:Y:S01]  /*1a4c0*/  FMUL.FTZ R120, R125, UR59 ;  /* 0x0000003b7d787c20 */ /* 0x000fe20008410000 */
[----:B------:R-:W5:Y:S01]  /*1a4d0*/  MUFU.TANH R96, R96 ;  /* 0x0000006000607308 */ /* 0x000f620000002400 */
        /* <DEDUP_REMOVED lines=17> */
[----:B------:R-:W-:Y:S01]  /*1a5f0*/  ULDC UR4, c[0x0][0x988] ;  /* 0x0002620000047ab9 */ /* 0x000fe20000000800 */
[----:B------:R-:W-:Y:S01]  /*1a600*/  @!P1 VIADD R20, R20, 0x2a860 ;  /* 0x0002a86014149836 */ /* 0x000fe20000000000 */
[----:B------:R-:W-:Y:S01]  /*1a610*/  ISETP.GT.AND P2, PT, R14, R11, PT ;  /* 0x0000000b0e00720c */ /* 0x000fe20003f44270 */
[----:B------:R-:W-:-:S02]  /*1a620*/  IMAD.MOV.U32 R205, RZ, RZ, R23 ;  /* 0x000000ffffcd7224 */ /* 0x000fc400078e0017 */
[----:B------:R-:W-:Y:S01]  /*1a630*/  IMAD.MOV.U32 R207, RZ, RZ, R22 ;  /* 0x000000ffffcf7224 */ /* 0x000fe200078e0016 */
[----:B------:R-:W5:Y:S01]  /*1a640*/  MUFU.TANH R103, R103 ;  /* 0x0000006700677308 */ /* 0x000f620000002400 */
[----:B------:R-:W-:-:S07]  /*1a650*/  @!P1 PRMT R20, RZ, 0x654, R20 ;  /* 0x00000654ff149816 */ /* 0x000fce0000000014 */
[----:B------:R-:W5:Y:S08]  /*1a660*/  MUFU.TANH R104, R104 ;  /* 0x0000006800687308 */ /* 0x000f700000002400 */
[----:B------:R-:W5:Y:S08]  /*1a670*/  MUFU.TANH R107, R107 ;  /* 0x0000006b006b7308 */ /* 0x000f700000002400 */
[----:B------:R-:W5:Y:S08]  /*1a680*/  MUFU.TANH R108, R108 ;  /* 0x0000006c006c7308 */ /* 0x000f700000002400 */
[----:B------:R-:W5:Y:S08]  /*1a690*/  MUFU.TANH R109, R109 ;  /* 0x0000006d006d7308 */ /* 0x000f700000002400 */
[----:B------:R-:W5:Y:S08]  /*1a6a0*/  MUFU.TANH R110, R110 ;  /* 0x0000006e006e7308 */ /* 0x000f700000002400 */
        /* <DEDUP_REMOVED lines=11> */
[----:B------:R-:W-:Y:S02]  /*1a760*/  R2UR UR6, R4 ;  /* 0x00000000040672ca */ /* 0x000fe400000e0000 */
[----:B------:R-:W-:Y:S01]  /*1a770*/  R2UR UR7, R5 ;  /* 0x00000000050772ca */ /* 0x000fe200000e0000 */
[----:B------:R-:W-:Y:S01]  /*1a780*/  IMAD.MOV.U32 R5, RZ, RZ, 0x40000040 ;  /* 0x40000040ff057424 */ /* 0x000fe200078e00ff */
[----:B------:R-:W-:Y:S02]  /*1a790*/  IADD3 R4, R8, 0x180, RZ ;  /* 0x0000018008047810 */ /* 0x000fe40007ffe0ff */
        /* <DEDUP_REMOVED lines=25> */
[----:B------:R-:W-:Y:S01]  /*1a930*/  MUFU.TANH R129, R129 ;  /* 0x0000008100817308 */ /* 0x000fe20000002400 */
[----:B------:R-:W-:-:S07]  /*1a940*/  VIADD R8, R8, 0x280 ;  /* 0x0000028008087836 */ /* 0x000fce0000000000 */
[----:B------:R-:W-:Y:S08]  /*1a950*/  MUFU.TANH R130, R130 ;  /* 0x0000008200827308 */ /* 0x000ff00000002400 */
[----:B------:R-:W-:Y:S08]  /*1a960*/  MUFU.TANH R131, R131 ;  /* 0x0000008300837308 */ /* 0x000ff00000002400 */
[----:B------:R-:W-:Y:S01]  /*1a970*/  MUFU.TANH R132, R132 ;  /* 0x0000008400847308 */ /* 0x000fe20000002400 */
[----:B------:R-:W-:-:S02]  /*1a980*/  WARPGROUP.DEPBAR.LE gsb0, 0x0 ;  /* 0x00008000000079c5 */ /* 0x000fc40000010000 */
[----:B------:R-:W-:-:S06]  /*1a990*/  WARPGROUP.ARRIVE ;  /* 0x00000000000079c5 */ /* 0x000fcc0000000000 */
[----:B------:R-:W-:Y:S01]  /*1a9a0*/  HGMMA.64x128x16.F32 R24, R144, gdesc[UR4].tnspB, R24, gsb0 ;  /* 0x41e0000490187df0 */ /* 0x000fe20008000818 */
[----:B------:R-:W-:Y:S02]  /*1a9b0*/  R2UR UR7, R5 ;  /* 0x00000000050772ca */ /* 0x000fe400000e0000 */
[----:B0-----:R-:W-:Y:S02]  /*1a9c0*/  FMNMX.FTZ R5, R7, R13, !PT ;  /* 0x0000000d07057209 */ /* 0x001fe40007810000 */
[----:B------:R-:W-:Y:S02]  /*1a9d0*/  R2UR UR6, R4 ;  /* 0x00000000040672ca */ /* 0x000fe400000e0000 */
[----:B-1----:R-:W-:Y:S01]  /*1a9e0*/  FMNMX.FTZ R5, R21, R5, !PT ;  /* 0x0000000515057209 */ /* 0x002fe20007810000 */
[----:B------:R0:W1:Y:S03]  /*1a9f0*/  MUFU.TANH R4, R116 ;  /* 0x0000007400047308 */ /* 0x0000660000002400 */
[----:B--2---:R-:W-:-:S04]  /*1aa00*/  FMNMX.FTZ R5, R91, R5, !PT ;  /* 0x000000055b057209 */ /* 0x004fc80007810000 */
[----:B---3--:R-:W-:Y:S01]  /*1aa10*/  FMNMX.FTZ R5, R92, R5, !PT ;  /* 0x000000055c057209 */ /* 0x008fe20007810000 */
[----:B0-----:R-:W-:Y:S01]  /*1aa20*/  FMUL.FTZ R116, R121, UR59 ;  /* 0x0000003b79747c20 */ /* 0x001fe20008410000 */
[----:B------:R-:W-:Y:S02]  /*1aa30*/  FMUL.FTZ R121, R128, UR59 ;  /* 0x0000003b80797c20 */ /* 0x000fe40008410000 */
[----:B----4-:R-:W-:Y:S01]  /*1aa40*/  FMNMX.FTZ R5, R95, R5, !PT ;  /* 0x000000055f057209 */ /* 0x010fe20007810000 */
[----:B------:R-:W-:-:S03]  /*1aa50*/  FMUL.FTZ R128, R133, UR59 ;  /* 0x0000003b85807c20 */ /* 0x000fc60008410000 */
[----:B-----5:R-:W-:Y:S01]  /*1aa60*/  FMNMX.FTZ R5, R96, R5, !PT ;  /* 0x0000000560057209 */ /* 0x020fe20007810000 */
[----:B------:R-:W0:Y:S03]  /*1aa70*/  MUFU.TANH R116, R116 ;  /* 0x0000007400747308 */ /* 0x000e260000002400 */
[----:B------:R-:W-:-:S04]  /*1aa80*/  FMNMX.FTZ R5, R99, R5, !PT ;  /* 0x0000000563057209 */ /* 0x000fc80007810000 */
[----:B------:R-:W-:Y:S01]  /*1aa90*/  FMNMX.FTZ R5, R100, R5, !PT ;  /* 0x0000000564057209 */ /* 0x000fe20007810000 */
[----:B------:R-:W2:Y:S03]  /*1aaa0*/  MUFU.TANH R121, R121 ;  /* 0x0000007900797308 */ /* 0x000ea60000002400 */
[----:B------:R-:W-:-:S04]  /*1aab0*/  FMNMX.FTZ R5, R103, R5, !PT ;  /* 0x0000000567057209 */ /* 0x000fc80007810000 */
[----:B------:R-:W-:Y:S01]  /*1aac0*/  FMNMX.FTZ R5, R104, R5, !PT ;  /* 0x0000000568057209 */ /* 0x000fe20007810000 */
[----:B------:R-:W3:Y:S03]  /*1aad0*/  MUFU.TANH R128, R128 ;  /* 0x0000008000807308 */ /* 0x000ee60000002400 */
[----:B------:R-:W-:-:S04]  /*1aae0*/  FMNMX.FTZ R5, R107, R5, !PT ;  /* 0x000000056b057209 */ /* 0x000fc80007810000 */
[----:B------:R-:W-:-:S04]  /*1aaf0*/  FMNMX.FTZ R5, R108, R5, !PT ;  /* 0x000000056c057209 */ /* 0x000fc80007810000 */
[----:B------:R-:W-:-:S04]  /*1ab00*/  FMNMX.FTZ R5, R109, R5, !PT ;  /* 0x000000056d057209 */ /* 0x000fc80007810000 */
[----:B------:R-:W-:-:S04]  /*1ab10*/  FMNMX.FTZ R5, R110, R5, !PT ;  /* 0x000000056e057209 */ /* 0x000fc80007810000 */
[----:B-1----:R-:W-:-:S04]  /*1ab20*/  FMNMX.FTZ R5, R4, R5, !PT ;  /* 0x0000000504057209 */ /* 0x002fc80007810000 */
[----:B------:R-:W-:-:S04]  /*1ab30*/  FMNMX.FTZ R5, R112, R5, !PT ;  /* 0x0000000570057209 */ /* 0x000fc80007810000 */
[----:B------:R-:W-:-:S04]  /*1ab40*/  FMNMX.FTZ R5, R113, R5, !PT ;  /* 0x0000000571057209 */ /* 0x000fc80007810000 */
[----:B0-----:R-:W-:-:S04]  /*1ab50*/  FMNMX.FTZ R5, R116, R5, !PT ;  /* 0x0000000574057209 */ /* 0x001fc80007810000 */
[----:B------:R-:W-:-:S04]  /*1ab60*/  FMNMX.FTZ R5, R117, R5, !PT ;  /* 0x0000000575057209 */ /* 0x000fc80007810000 */
[----:B------:R-:W-:-:S04]  /*1ab70*/  FMNMX.FTZ R5, R120, R5, !PT ;  /* 0x0000000578057209 */ /* 0x000fc80007810000 */
[----:B--2---:R-:W-:-:S04]  /*1ab80*/  FMNMX.FTZ R5, R121, R5, !PT ;  /* 0x0000000579057209 */ /* 0x004fc80007810000 */
[----:B------:R-:W-:-:S04]  /*1ab90*/  FMNMX.FTZ R5, R124, R5, !PT ;  /* 0x000000057c057209 */ /* 0x000fc80007810000 */
[----:B------:R-:W-:-:S04]  /*1aba0*/  FMNMX.FTZ R5, R125, R5, !PT ;  /* 0x000000057d057209 */ /* 0x000fc80007810000 */
[----:B---3--:R-:W-:-:S05]  /*1abb0*/  FMNMX.FTZ R5, R128, R5, !PT ;  /* 0x0000000580057209 */ /* 0x008fca0007810000 */
[----:B------:R-:W0:Y:S02]  /*1abc0*/  SHFL.BFLY PT, R10, R5, 0x2, 0x1f ;  /* 0x0c401f00050a7f89 */ /* 0x000e2400000e0000 */
[----:B0-----:R-:W-:-:S05]  /*1abd0*/  FMNMX.FTZ R5, R5, R10, !PT ;  /* 0x0000000a05057209 */ /* 0x001fca0007810000 */
[----:B------:R-:W0:Y:S01]  /*1abe0*/  SHFL.BFLY PT, R10, R5, 0x1, 0x1f ;  /* 0x0c201f00050a7f89 */ /* 0x000e2200000e0000 */
[----:B------:R-:W-:Y:S02]  /*1abf0*/  WARPGROUP.DEPBAR.LE gsb0, 0x0 ;  /* 0x00008000000079c5 */ /* 0x000fe40000010000 */
[----:B------:R-:W-:-:S06]  /*1ac00*/  WARPGROUP.ARRIVE ;  /* 0x00000000000079c5 */ /* 0x000fcc0000000000 */
[----:B------:R-:W-:Y:S01]  /*1ac10*/  HGMMA.64x128x16.F32 R24, R140, gdesc[UR4].tnspB, R24, gsb0 ;  /* 0x41e000048c187df0 */ /* 0x000fe20008000818 */
[----:B------:R-:W-:Y:S02]  /*1ac20*/  R2UR UR6, R8 ;  /* 0x00000000080672ca */ /* 0x000fe400000e0000 */
[----:B0-----:R-:W-:Y:S01]  /*1ac30*/  FMNMX.FTZ R5, R5, R10, !PT ;  /* 0x0000000a05057209 */ /* 0x001fe20007810000 */
[----:B------:R-:W-:Y:S01]  /*1ac40*/  IMAD.U32 R10, RZ, RZ, UR4 ;  /* 0x00000004ff0a7e24 */ /* 0x000fe2000f8e00ff */
[----:B------:R-:W-:-:S03]  /*1ac50*/  @!P1 LEA R8, R15, R2, 0x3 ;  /* 0x000000020f089211 */ /* 0x000fc600078e18ff */
[----:B------:R-:W-:Y:S01]  /*1ac60*/  FADD.FTZ R88, -R5, R13 ;  /* 0x0000000d05587221 */ /* 0x000fe20000010100 */
[----:B------:R-:W-:Y:S01]  /*1ac70*/  FMNMX.FTZ R13, R9, R12, !PT ;  /* 0x0000000c090d7209 */ /* 0x000fe20007810000 */
[-C--:B------:R-:W-:Y:S01]  /*1ac80*/  FMUL.FTZ R135, R5, R10.reuse ;  /* 0x0000000a05877220 */ /* 0x080fe20000410000 */
[----:B------:R-:W-:Y:S02]  /*1ac90*/  @!P1 VIADD R8, R8, 0x2a840 ;  /* 0x0002a84008089836 */ /* 0x000fe40000000000 */
[-C--:B------:R-:W-:Y:S01]  /*1aca0*/  FMUL.FTZ R88, R88, R10.reuse ;  /* 0x0000000a58587220 */ /* 0x080fe20000410000 */
[----:B------:R-:W-:Y:S01]  /*1acb0*/  FMNMX.FTZ R13, R89, R13, !PT ;  /* 0x0000000d590d7209 */ /* 0x000fe20007810000 */
[-CC-:B------:R-:W-:Y:S01]  /*1acc0*/  FFMA.FTZ R156, R7, R10.reuse, -R135.reuse ;  /* 0x0000000a079c7223 */ /* 0x180fe20000010887 */
[-CC-:B------:R-:W-:Y:S01]  /*1acd0*/  FFMA.FTZ R146, R4, R10.reuse, -R135.reuse ;  /* 0x0000000a04927223 */ /* 0x180fe20000010887 */
[-CC-:B------:R-:W-:Y:S01]  /*1ace0*/  FFMA.FTZ R150, R107, R10.reuse, -R135.reuse ;  /* 0x0000000a6b967223 */ /* 0x180fe20000010887 */
[----:B------:R-:W-:Y:S01]  /*1acf0*/  FMNMX.FTZ R13, R90, R13, !PT ;  /* 0x0000000d5a0d7209 */ /* 0x000fe20007810000 */
[-CC-:B------:R-:W-:Y:S01]  /*1ad00*/  FFMA.FTZ R133, R21, R10.reuse, -R135.reuse ;  /* 0x0000000a15857223 */ /* 0x180fe20000010887 */
[----:B------:R-:W-:Y:S01]  /*1ad10*/  MUFU.EX2 R88, R88 ;  /* 0x0000005800587308 */ /* 0x000fe20000000800 */
[-CC-:B------:R-:W-:Y:S01]  /*1ad20*/  FFMA.FTZ R158, R91, R10.reuse, -R135.reuse ;  /* 0x0000000a5b9e7223 */ /* 0x180fe20000010887 */
[----:B------:R-:W-:Y:S01]  /*1ad30*/  FMNMX.FTZ R13, R93, R13, !PT ;  /* 0x0000000d5d0d7209 */ /* 0x000fe20007810000 */
[-CC-:B------:R-:W-:Y:S01]  /*1ad40*/  FFMA.FTZ R152, R95, R10.reuse, -R135.reuse ;  /* 0x0000000a5f987223 */ /* 0x180fe20000010887 */
[-CC-:B------:R-:W-:Y:S01]  /*1ad50*/  FFMA.FTZ R134, R96, R10.reuse, -R135.reuse ;  /* 0x0000000a60867223 */ /* 0x180fe20000010887 */
[-CC-:B------:R-:W-:Y:S01]  /*1ad60*/  FFMA.FTZ R154, R99, R10.reuse, -R135.reuse ;  /* 0x0000000a639a7223 */ /* 0x180fe20000010887 */
[----:B------:R-:W-:Y:S01]  /*1ad70*/  FMNMX.FTZ R13, R94, R13, !PT ;  /* 0x0000000d5e0d7209 */ /* 0x000fe20007810000 */
[-CC-:B------:R-:W-:Y:S01]  /*1ad80*/  FFMA.FTZ R21, R100, R10.reuse, -R135.reuse ;  /* 0x0000000a64157223 */ /* 0x180fe20000010887 */
[----:B------:R-:W0:Y:S01]  /*1ad90*/  MUFU.EX2 R156, R156 ;  /* 0x0000009c009c7308 */ /* 0x000e220000000800 */
[-CC-:B------:R-:W-:Y:S01]  /*1ada0*/  FFMA.FTZ R148, R103, R10.reuse, -R135.reuse ;  /* 0x0000000a67947223 */ /* 0x180fe20000010887 */
[----:B------:R-:W-:Y:S01]  /*1adb0*/  FMNMX.FTZ R13, R97, R13, !PT ;  /* 0x0000000d610d7209 */ /* 0x000fe20007810000 */
[-CC-:B------:R-:W-:Y:S01]  /*1adc0*/  FFMA.FTZ R103, R108, R10.reuse, -R135.reuse ;  /* 0x0000000a6c677223 */ /* 0x180fe20000010887 */
[-CC-:B------:R-:W-:Y:S01]  /*1add0*/  FFMA.FTZ R144, R109, R10.reuse, -R135.reuse ;  /* 0x0000000a6d907223 */ /* 0x180fe20000010887 */
[-CC-:B------:R-:W-:Y:S01]  /*1ade0*/  FFMA.FTZ R91, R110, R10.reuse, -R135.reuse ;  /* 0x0000000a6e5b7223 */ /* 0x180fe20000010887 */
[----:B------:R-:W-:Y:S01]  /*1adf0*/  FMNMX.FTZ R13, R98, R13, !PT ;  /* 0x0000000d620d7209 */ /* 0x000fe20007810000 */
[-CC-:B------:R-:W-:Y:S01]  /*1ae00*/  FFMA.FTZ R95, R112, R10.reuse, -R135.reuse ;  /* 0x0000000a705f7223 */ /* 0x180fe20000010887 */
[----:B------:R-:W1:Y:S01]  /*1ae10*/  MUFU.EX2 R133, R133 ;  /* 0x0000008500857308 */ /* 0x000e620000000800 */
[-CC-:B------:R-:W-:Y:S01]  /*1ae20*/  FFMA.FTZ R96, R116, R10.reuse, -R135.reuse ;  /* 0x0000000a74607223 */ /* 0x180fe20000010887 */
[----:B------:R-:W-:Y:S01]  /*1ae30*/  FMNMX.FTZ R13, R101, R13, !PT ;  /* 0x0000000d650d7209 */ /* 0x000fe20007810000 */
[-CC-:B------:R-:W-:Y:S01]  /*1ae40*/  FFMA.FTZ R99, R120, R10.reuse, -R135.reuse ;  /* 0x0000000a78637223 */ /* 0x180fe20000010887 */
[-CC-:B------:R-:W-:Y:S01]  /*1ae50*/  FFMA.FTZ R100, R124, R10.reuse, -R135.reuse ;  /* 0x0000000a7c647223 */ /* 0x180fe20000010887 */
[----:B------:R-:W-:Y:S01]  /*1ae60*/  FFMA.FTZ R128, R128, R10, -R135 ;  /* 0x0000000a80807223 */ /* 0x000fe20000010887 */
[----:B------:R-:W-:-:S02]  /*1ae70*/  FMNMX.FTZ R13, R102, R13, !PT ;  /* 0x0000000d660d7209 */ /* 0x000fc40007810000 */
[----:B------:R-:W2:Y:S02]  /*1ae80*/  MUFU.EX2 R158, R158 ;  /* 0x0000009e009e7308 */ /* 0x000ea40000000800 */
[----:B------:R-:W-:-:S04]  /*1ae90*/  FMNMX.FTZ R13, R105, R13, !PT ;  /* 0x0000000d690d7209 */ /* 0x000fc80007810000 */
[----:B------:R-:W-:Y:S02]  /*1aea0*/  FMNMX.FTZ R13, R106, R13, !PT ;  /* 0x0000000d6a0d7209 */ /* 0x000fe40007810000 */
[----:B------:R-:W-:Y:S02]  /*1aeb0*/  MUFU.EX2 R152, R152 ;  /* 0x0000009800987308 */ /* 0x000fe40000000800 */
        /* <DEDUP_REMOVED lines=18> */
[----:B------:R-:W-:-:S05]  /*1afe0*/  FMNMX.FTZ R7, R132, R7, !PT ;  /* 0x0000000784077209 */ /* 0x000fca0007810000 */
[----:B------:R-:W3:Y:S01]  /*1aff0*/  SHFL.BFLY PT, R13, R7, 0x2, 0x1f ;  /* 0x0c401f00070d7f89 */ /* 0x000ee200000e0000 */
[----:B------:R-:W-:Y:S08]  /*1b000*/  MUFU.EX2 R144, R144 ;  /* 0x0000009000907308 */ /* 0x000ff00000000800 */
[----:B------:R-:W-:Y:S08]  /*1b010*/  MUFU.EX2 R91, R91 ;  /* 0x0000005b005b7308 */ /* 0x000ff00000000800 */
[----:B------:R-:W-:Y:S01]  /*1b020*/  MUFU.EX2 R146, R146 ;  /* 0x0000009200927308 */ /* 0x000fe20000000800 */
[----:B---3--:R-:W-:-:S07]  /*1b030*/  FMNMX.FTZ R4, R7, R13, !PT ;  /* 0x0000000d07047209 */ /* 0x008fce0007810000 */
[----:B------:R-:W-:Y:S01]  /*1b040*/  MUFU.EX2 R95, R95 ;  /* 0x0000005f005f7308 */ /* 0x000fe20000000800 */
[-CC-:B------:R-:W-:Y:S01]  /*1b050*/  FFMA.FTZ R13, R121, R10.reuse, -R135.reuse ;  /* 0x0000000a790d7223 */ /* 0x180fe20000010887 */
[----:B------:R-:W3:Y:S06]  /*1b060*/  SHFL.BFLY PT, R7, R4, 0x1, 0x1f ;  /* 0x0c201f0004077f89 */ /* 0x000eec00000e0000 */
[----:B------:R-:W-:Y:S01]  /*1b070*/  MUFU.EX2 R96, R96 ;  /* 0x0000006000607308 */ /* 0x000fe20000000800 */
[----:B------:R-:W-:Y:S02]  /*1b080*/  WARPGROUP.DEPBAR.LE gsb0, 0x0 ;  /* 0x00008000000079c5 */ /* 0x000fe40000010000 */
[----:B------:R-:W-:Y:S01]  /*1b090*/  WARPGROUP.ARRIVE ;  /* 0x00000000000079c5 */ /* 0x000fe20000000000 */
[-CC-:B------:R-:W-:Y:S01]  /*1b0a0*/  FFMA.FTZ R141, R92, R10.reuse, -R135.reuse ;  /* 0x0000000a5c8d7223 */ /* 0x180fe20000010887 */
[-CC-:B------:R-:W-:Y:S01]  /*1b0b0*/  FFMA.FTZ R92, R104, R10.reuse, -R135.reuse ;  /* 0x0000000a685c7223 */ /* 0x180fe20000010887 */
[-CC-:B------:R-:W-:Y:S01]  /*1b0c0*/  FFMA.FTZ R140, R113, R10.reuse, -R135.reuse ;  /* 0x0000000a718c7223 */ /* 0x180fe20000010887 */
[-CC-:B------:R-:W-:Y:S01]  /*1b0d0*/  FFMA.FTZ R142, R117, R10.reuse, -R135.reuse ;  /* 0x0000000a758e7223 */ /* 0x180fe20000010887 */
[----:B------:R-:W-:Y:S01]  /*1b0e0*/  MUFU.EX2 R99, R99 ;  /* 0x0000006300637308 */ /* 0x000fe20000000800 */
[----:B------:R-:W-:-:S07]  /*1b0f0*/  FFMA.FTZ R104, R125, R10, -R135 ;  /* 0x0000000a7d687223 */ /* 0x000fce0000010887 */
[----:B------:R-:W-:Y:S01]  /*1b100*/  MUFU.EX2 R141, R141 ;  /* 0x0000008d008d7308 */ /* 0x000fe20000000800 */
[----:B---3--:R-:W-:-:S05]  /*1b110*/  FMNMX.FTZ R4, R4, R7, !PT ;  /* 0x0000000704047209 */ /* 0x008fca0007810000 */
[CC--:B------:R-:W-:Y:S01]  /*1b120*/  FMUL.FTZ R107, R4.reuse, R10.reuse ;  /* 0x0000000a046b7220 */ /* 0x0c0fe20000410000 */
[----:B------:R-:W-:Y:S01]  /*1b130*/  FADD.FTZ R7, -R4, R12 ;  /* 0x0000000c04077221 */ /* 0x000fe20000010100 */
[----:B------:R-:W-:Y:S02]  /*1b140*/  MUFU.EX2 R92, R92 ;  /* 0x0000005c005c7308 */ /* 0x000fe40000000800 */
[-CC-:B------:R-:W-:Y:S01]  /*1b150*/  FFMA.FTZ R157, R9, R10.reuse, -R107.reuse ;  /* 0x0000000a099d7223 */ /* 0x180fe2000001086b */
[----:B------:R-:W-:Y:S02]  /*1b160*/  IMAD.MOV.U32 R9, RZ, RZ, 0x40000040 ;  /* 0x40000040ff097424 */ /* 0x000fe400078e00ff */
[-C--:B------:R-:W-:Y:S01]  /*1b170*/  FMUL.FTZ R7, R7, R10.reuse ;  /* 0x0000000a07077220 */ /* 0x080fe20000410000 */
[-CC-:B------:R-:W-:Y:S01]  /*1b180*/  FFMA.FTZ R89, R89, R10.reuse, -R107.reuse ;  /* 0x0000000a59597223 */ /* 0x180fe2000001086b */
[-CC-:B------:R-:W-:Y:S01]  /*1b190*/  FFMA.FTZ R159, R90, R10.reuse, -R107.reuse ;  /* 0x0000000a5a9f7223 */ /* 0x180fe2000001086b */
[-CC-:B------:R-:W-:Y:S01]  /*1b1a0*/  FFMA.FTZ R90, R93, R10.reuse, -R107.reuse ;  /* 0x0000000a5d5a7223 */ /* 0x180fe2000001086b */
[----:B------:R-:W-:Y:S01]  /*1b1b0*/  R2UR UR7, R9 ;  /* 0x00000000090772ca */ /* 0x000fe200000e0000 */
[----:B------:R-:W-:Y:S01]  /*1b1c0*/  MUFU.EX2 R157, R157 ;  /* 0x0000009d009d7308 */ /* 0x000fe20000000800 */
[-CC-:B------:R-:W-:Y:S01]  /*1b1d0*/  FFMA.FTZ R153, R94, R10.reuse, -R107.reuse ;  /* 0x0000000a5e997223 */ /* 0x180fe2000001086b */
[-CC-:B------:R-:W-:Y:S01]  /*1b1e0*/  FFMA.FTZ R93, R97, R10.reuse, -R107.reuse ;  /* 0x0000000a615d7223 */ /* 0x180fe2000001086b */
[-CC-:B------:R-:W-:Y:S01]  /*1b1f0*/  FFMA.FTZ R149, R102, R10.reuse, -R107.reuse ;  /* 0x0000000a66957223 */ /* 0x180fe2000001086b */
[----:B0-----:R-:W-:Y:S01]  /*1b200*/  FFMA.FTZ R102, R88, R3, R156 ;  /* 0x0000000358667223 */ /* 0x001fe2000001009c */
[-CC-:B------:R-:W-:Y:S01]  /*1b210*/  FFMA.FTZ R155, R98, R10.reuse, -R107.reuse ;  /* 0x0000000a629b7223 */ /* 0x180fe2000001086b */
[-CC-:B------:R-:W-:Y:S01]  /*1b220*/  FFMA.FTZ R94, R101, R10.reuse, -R107.reuse ;  /* 0x0000000a655e7223 */ /* 0x180fe2000001086b */
[----:B------:R-:W-:Y:S01]  /*1b230*/  @!P1 PRMT R9, RZ, 0x654, R8 ;  /* 0x00000654ff099816 */ /* 0x000fe20000000008 */
[----:B------:R-:W0:Y:S01]  /*1b240*/  MUFU.EX2 R7, R7 ;  /* 0x0000000700077308 */ /* 0x000e220000000800 */
[----:B-1----:R-:W-:Y:S01]  /*1b250*/  FADD.FTZ R3, R133, R102 ;  /* 0x0000006685037221 */ /* 0x002fe20000010000 */
[-CC-:B------:R-:W-:Y:S01]  /*1b260*/  FFMA.FTZ R97, R105, R10.reuse, -R107.reuse ;  /* 0x0000000a69617223 */ /* 0x180fe2000001086b */
[-C--:B------:R-:W-:Y:S01]  /*1b270*/  FFMA.FTZ R151, R106, R10.reuse, -R107 ;  /* 0x0000000a6a977223 */ /* 0x080fe2000001086b */
[----:B------:R-:W-:Y:S01]  /*1b280*/  HGMMA.64x128x16.F32 R24, R136, gdesc[UR4].tnspB, R24, gsb0 ;  /* 0x41e0000488187df0 */ /* 0x000fe20008000818 */
[----:B--2---:R-:W-:Y:S01]  /*1b290*/  FADD.FTZ R102, R158, R3 ;  /* 0x000000039e667221 */ /* 0x004fe20000010000 */
        /* <DEDUP_REMOVED lines=9> */
[----:B------:R-:W-:Y:S01]  /*1b330*/  FFMA.FTZ R131, R131, R10, -R107 ;  /* 0x0000000a83837223 */ /* 0x000fe2000001086b */
[----:B------:R-:W2:Y:S01]  /*1b340*/  MUFU.EX2 R159, R159 ;  /* 0x0000009f009f7308 */ /* 0x000ea20000000800 */
[----:B0-----:R-:W-:Y:S01]  /*1b350*/  FFMA.FTZ R0, R7, R0, R157 ;  /* 0x0000000007007223 */ /* 0x001fe2000001009d */
[----:B------:R-:W-:-:S02]  /*1b360*/  F2FP.F16.F32.PACK_AB R158, R141, R158 ;  /* 0x0000009e8d9e723e */ /* 0x000fc400000000ff */
[----:B------:R-:W-:-:S04]  /*1b370*/  F2FP.F16.F32.PACK_AB R156, R133, R156 ;  /* 0x0000009c859c723e */ /* 0x000fc800000000ff */
[----:B------:R-:W0:Y:S01]  /*1b380*/  MUFU.EX2 R90, R90 ;  /* 0x0000005a005a7308 */ /* 0x000e220000000800 */
[C---:B-1----:R-:W-:Y:S01]  /*1b390*/  FADD.FTZ R0, R89.reuse, R0 ;  /* 0x0000000059007221 */ /* 0x042fe20000010000 */
[----:B------:R-:W-:-:S06]  /*1b3a0*/  F2FP.F16.F32.PACK_AB R157, R89, R157 ;  /* 0x0000009d599d723e */ /* 0x000fcc00000000ff */
[----:B------:R-:W1:Y:S01]  /*1b3b0*/  MUFU.EX2 R153, R153 ;  /* 0x0000009900997308 */ /* 0x000e620000000800 */
[----:B--2---:R-:W-:-:S07]  /*1b3c0*/  FADD.FTZ R3, R159, R0 ;  /* 0x000000009f037221 */ /* 0x004fce0000010000 */
[----:B------:R-:W2:Y:S01]  /*1b3d0*/  MUFU.EX2 R93, R93 ;  /* 0x0000005d005d7308 */ /* 0x000ea20000000800 */
[----:B0-----:R-:W-:-:S07]  /*1b3e0*/  F2FP.F16.F32.PACK_AB R159, R90, R159 ;  /* 0x0000009f5a9f723e */ /* 0x001fce00000000ff */
[----:B------:R-:W0:Y:S08]  /*1b3f0*/  MUFU.EX2 R155, R155 ;  /* 0x0000009b009b7308 */ /* 0x000e300000000800 */
[----:B------:R-:W3:Y:S08]  /*1b400*/  MUFU.EX2 R94, R94 ;  /* 0x0000005e005e7308 */ /* 0x000ef00000000800 */
[----:B------:R-:W4:Y:S08]  /*1b410*/  MUFU.EX2 R149, R149 ;  /* 0x0000009500957308 */ /* 0x000f300000000800 */
[----:B------:R-:W5:Y:S08]  /*1b420*/  MUFU.EX2 R97, R97 ;  /* 0x0000006100617308 */ /* 0x000f700000000800 */
[----:B------:R-:W5:Y:S08]  /*1b430*/  MUFU.EX2 R151, R151 ;  /* 0x0000009700977308 */ /* 0x000f700000000800 */
[----:B------:R-:W5:Y:S08]  /*1b440*/  MUFU.EX2 R98, R98 ;  /* 0x0000006200627308 */ /* 0x000f700000000800 */
        /* <DEDUP_REMOVED lines=8> */
[----:B------:R1:W-:Y:S05]  /*1b4d0*/  @!P1 SYNCS.ARRIVE.TRANS64.RED.A1T0 RZ, [R9+URZ], RZ ;  /* 0x000000ff09ff99a7 */ /* 0x0003ea000810043f */
[----:B------:R-:W-:Y:S01]  /*1b4e0*/  MUFU.EX2 R13, R13 ;  /* 0x0000000d000d7308 */ /* 0x000fe20000000800 */
[----:B-1----:R-:W-:Y:S01]  /*1b4f0*/  FADD.FTZ R9, R141, R102 ;  /* 0x000000668d097221 */ /* 0x002fe20000010000 */
[----:B------:R1:W-:Y:S03]  /*1b500*/  @!P1 SYNCS.ARRIVE.TRANS64.RED.A1T0 RZ, [R20+URZ], RZ ;  /* 0x000000ff14ff99a7 */ /* 0x0003e6000810043f */
[----:B------:R-:W-:Y:S01]  /*1b510*/  FADD.FTZ R15, R152, R9 ;  /* 0x00000009980f7221 */ /* 0x000fe20000010000 */
[----:B------:R-:W-:-:S02]  /*1b520*/  FFMA.FTZ R9, R123, R10, -R107 ;  /* 0x0000000a7b097223 */ /* 0x000fc4000001086b */
[----:B------:R-:W-:Y:S01]  /*1b530*/  MUFU.EX2 R129, R129 ;  /* 0x0000008100817308 */ /* 0x000fe20000000800 */
[C---:B------:R-:W-:Y:S01]  /*1b540*/  F2FP.F16.F32.PACK_AB R152, R134.reuse, R152 ;  /* 0x000000988698723e */ /* 0x040fe200000000ff */
[----:B------:R-:W-:Y:S01]  /*1b550*/  FADD.FTZ R15, R134, R15 ;  /* 0x0000000f860f7221 */ /* 0x000fe20000010000 */
[----:B-1----:R-:W-:Y:S01]  /*1b560*/  FADD.FTZ R20, R90, R3 ;  /* 0x000000035a147221 */ /* 0x002fe20000010000 */
[-C--:B------:R-:W-:Y:S02]  /*1b570*/  FFMA.FTZ R3, R122, R10.reuse, -R107 ;  /* 0x0000000a7a037223 */ /* 0x080fe4000001086b */
[----:B------:R-:W-:Y:S01]  /*1b580*/  FADD.FTZ R102, R154, R15 ;  /* 0x0000000f9a667221 */ /* 0x000fe20000010000 */
[----:B------:R-:W-:Y:S01]  /*1b590*/  FADD.FTZ R20, R153, R20 ;  /* 0x0000001499147221 */ /* 0x000fe20000010000 */
[----:B--2---:R-:W-:Y:S01]  /*1b5a0*/  F2FP.F16.F32.PACK_AB R153, R93, R153 ;  /* 0x000000995d99723e */ /* 0x004fe200000000ff */
[----:B------:R-:W-:Y:S01]  /*1b5b0*/  MUFU.EX2 R9, R9 ;  /* 0x0000000900097308 */ /* 0x000fe20000000800 */
[----:B------:R-:W-:Y:S01]  /*1b5c0*/  FADD.FTZ R105, R21, R102 ;  /* 0x0000006615697221 */ /* 0x000fe20000010000 */
[----:B------:R-:W-:Y:S01]  /*1b5d0*/  FADD.FTZ R20, R93, R20 ;  /* 0x000000145d147221 */ /* 0x000fe20000010000 */
[----:B------:R-:W-:Y:S01]  /*1b5e0*/  FFMA.FTZ R15, R127, R10, -R107 ;  /* 0x0000000a7f0f7223 */ /* 0x000fe2000001086b */
[----:B------:R-:W-:Y:S01]  /*1b5f0*/  F2FP.F16.F32.PACK_AB R154, R21, R154 ;  /* 0x0000009a159a723e */ /* 0x000fe200000000ff */
[----:B------:R-:W-:Y:S01]  /*1b600*/  FADD.FTZ R105, R148, R105 ;  /* 0x0000006994697221 */ /* 0x000fe20000010000 */
[----:B0-----:R-:W-:Y:S01]  /*1b610*/  FADD.FTZ R101, R155, R20 ;  /* 0x000000149b657221 */ /* 0x001fe20000010000 */
[----:B------:R-:W-:Y:S01]  /*1b620*/  FFMA.FTZ R107, R132, R10, -R107 ;  /* 0x0000000a846b7223 */ /* 0x000fe2000001086b */
[----:B------:R-:W0:Y:S01]  /*1b630*/  MUFU.EX2 R3, R3 ;  /* 0x0000000300037308 */ /* 0x000e220000000800 */
[----:B------:R-:W-:Y:S01]  /*1b640*/  FADD.FTZ R105, R92, R105 ;  /* 0x000000695c697221 */ /* 0x000fe20000010000 */
[C---:B---3--:R-:W-:Y:S01]  /*1b650*/  FADD.FTZ R20, R94.reuse, R101 ;  /* 0x000000655e147221 */ /* 0x048fe20000010000 */
[----:B------:R-:W-:-:S02]  /*1b660*/  F2FP.F16.F32.PACK_AB R155, R94, R155 ;  /* 0x0000009b5e9b723e */ /* 0x000fc400000000ff */
[----:B------:R-:W-:Y:S01]  /*1b670*/  FADD.FTZ R102, R150, R105 ;  /* 0x0000006996667221 */ /* 0x000fe20000010000 */
[----:B----4-:R-:W-:Y:S01]  /*1b680*/  FADD.FTZ R20, R149, R20 ;  /* 0x0000001495147221 */ /* 0x010fe20000010000 */
[----:B------:R-:W-:Y:S01]  /*1b690*/  F2FP.F16.F32.PACK_AB R148, R92, R148 ;  /* 0x000000945c94723e */ /* 0x000fe200000000ff */
[----:B------:R-:W-:Y:S01]  /*1b6a0*/  MUFU.EX2 R15, R15 ;  /* 0x0000000f000f7308 */ /* 0x000fe20000000800 */
[----:B------:R-:W-:Y:S01]  /*1b6b0*/  FADD.FTZ R101, R103, R102 ;  /* 0x0000006667657221 */ /* 0x000fe20000010000 */
[C---:B-----5:R-:W-:Y:S01]  /*1b6c0*/  FADD.FTZ R20, R97.reuse, R20 ;  /* 0x0000001461147221 */ /* 0x060fe20000010000 */
[----:B------:R-:W-:Y:S02]  /*1b6d0*/  F2FP.F16.F32.PACK_AB R149, R97, R149 ;  /* 0x000000956195723e */ /* 0x000fe400000000ff */
[----:B------:R-:W-:Y:S01]  /*1b6e0*/  FADD.FTZ R90, R144, R101 ;  /* 0x00000065905a7221 */ /* 0x000fe20000010000 */
[----:B------:R-:W-:Y:S01]  /*1b6f0*/  FADD.FTZ R89, R151, R20 ;  /* 0x0000001497597221 */ /* 0x000fe20000010000 */
[----:B------:R-:W-:Y:S01]  /*1b700*/  F2FP.F16.F32.PACK_AB R150, R103, R150 ;  /* 0x000000966796723e */ /* 0x000fe200000000ff */
[----:B------:R-:W1:Y:S01]  /*1b710*/  MUFU.EX2 R100, R100 ;  /* 0x0000006400647308 */ /* 0x000e620000000800 */
[----:B------:R-:W-:Y:S01]  /*1b720*/  FADD.FTZ R93, R91, R90 ;  /* 0x0000005a5b5d7221 */ /* 0x000fe20000010000 */
[----:B------:R-:W-:Y:S01]  /*1b730*/  FADD.FTZ R20, R98, R89 ;  /* 0x0000005962147221 */ /* 0x000fe20000010000 */
[----:B0-----:R-:W-:-:S02]  /*1b740*/  F2FP.F16.F32.PACK_AB R141, R9, R3 ;  /* 0x00000003098d723e */ /* 0x001fc400000000ff */
[----:B------:R-:W-:Y:S01]  /*1b750*/  FADD.FTZ R90, R146, R93 ;  /* 0x0000005d925a7221 */ /* 0x000fe20000010000 */
[----:B------:R-:W-:Y:S01]  /*1b760*/  FADD.FTZ R89, R145, R20 ;  /* 0x0000001491597221 */ /* 0x000fe20000010000 */
[----:B------:R-:W-:Y:S01]  /*1b770*/  F2FP.F16.F32.PACK_AB R145, R8, R145 ;  /* 0x000000910891723e */ /* 0x000fe200000000ff */
[----:B------:R-:W-:Y:S01]  /*1b780*/  MUFU.EX2 R130, R130 ;  /* 0x0000008200827308 */ /* 0x000fe20000000800 */
[----:B------:R-:W-:Y:S01]  /*1b790*/  F2FP.F16.F32.PACK_AB R151, R98, R151 ;  /* 0x000000976297723e */ /* 0x000fe200000000ff */
[----:B------:R-:W-:Y:S01]  /*1b7a0*/  FADD.FTZ R20, R8, R89 ;  /* 0x0000005908147221 */ /* 0x000fe20000010000 */
[----:B------:R-:W-:Y:S01]  /*1b7b0*/  FADD.FTZ R89, R95, R90 ;  /* 0x0000005a5f597221 */ /* 0x000fe20000010000 */
[----:B------:R-:W-:Y:S01]  /*1b7c0*/  VIADD R8, R14, 0xffffffff ;  /* 0xffffffff0e087836 */ /* 0x000fe20000000000 */
[----:B------:R-:W-:Y:S01]  /*1b7d0*/  F2FP.F16.F32.PACK_AB R144, R91, R144 ;  /* 0x000000905b90723e */ /* 0x000fe200000000ff */
[----:B------:R-:W-:Y:S01]  /*1b7e0*/  FADD.FTZ R21, R147, R20 ;  /* 0x0000001493157221 */ /* 0x000fe20000010000 */
[----:B------:R-:W-:Y:S01]  /*1b7f0*/  FADD.FTZ R89, R140, R89 ;  /* 0x000000598c597221 */ /* 0x000fe20000010000 */
[----:B------:R-:W0:Y:S01]  /*1b800*/  MUFU.EX2 R104, R104 ;  /* 0x0000006800687308 */ /* 0x000e220000000800 */
[C---:B------:R-:W-:Y:S01]  /*1b810*/  F2FP.F16.F32.PACK_AB R147, R0.reuse, R147 ;  /* 0x000000930093723e */ /* 0x040fe200000000ff */
[----:B------:R-:W-:Y:S01]  /*1b820*/  FADD.FTZ R20, R0, R21 ;  /* 0x0000001500147221 */ /* 0x000fe20000010000 */
[----:B------:R-:W-:Y:S01]  /*1b830*/  FADD.FTZ R89, R96, R89 ;  /* 0x0000005960597221 */ /* 0x000fe20000010000 */
[----:B-1----:R-:W-:Y:S01]  /*1b840*/  F2FP.F16.F32.PACK_AB R136, R100, R13 ;  /* 0x0000000d6488723e */ /* 0x002fe200000000ff */
[----:B------:R-:W-:-:S02]  /*1b850*/  IMAD.MOV.U32 R14, RZ, RZ, R8 ;  /* 0x000000ffff0e7224 */ /* 0x000fc400078e0008 */
[----:B------:R-:W-:Y:S01]  /*1b860*/  FADD.FTZ R20, R3, R20 ;  /* 0x0000001403147221 */ /* 0x000fe20000010000 */
[----:B------:R-:W-:Y:S01]  /*1b870*/  FADD.FTZ R90, R142, R89 ;  /* 0x000000598e5a7221 */ /* 0x000fe20000010000 */
[----:B------:R-:W1:Y:S01]  /*1b880*/  MUFU.EX2 R131, R131 ;  /* 0x0000008300837308 */ /* 0x000e620000000800 */
[----:B------:R-:W-:Y:S01]  /*1b890*/  F2FP.F16.F32.PACK_AB R146, R95, R146 ;  /* 0x000000925f92723e */ /* 0x000fe200000000ff */
[----:B------:R-:W-:Y:S01]  /*1b8a0*/  FADD.FTZ R20, R9, R20 ;  /* 0x0000001409147221 */ /* 0x000fe20000010000 */
[----:B------:R-:W-:Y:S01]  /*1b8b0*/  FADD.FTZ R90, R99, R90 ;  /* 0x0000005a635a7221 */ /* 0x000fe20000010000 */
[----:B------:R-:W-:Y:S02]  /*1b8c0*/  F2FP.F16.F32.PACK_AB R140, R96, R140 ;  /* 0x0000008c608c723e */ /* 0x000fe400000000ff */
[----:B------:R-:W-:Y:S01]  /*1b8d0*/  FADD.FTZ R20, R143, R20 ;  /* 0x000000148f147221 */ /* 0x000fe20000010000 */
[----:B------:R-:W-:Y:S01]  /*1b8e0*/  FADD.FTZ R21, R13, R90 ;  /* 0x0000005a0d157221 */ /* 0x000fe20000010000 */
[----:B------:R-:W2:Y:S01]  /*1b8f0*/  MUFU.EX2 R12, R128 ;  /* 0x00000080000c7308 */ /* 0x000ea20000000800 */
[----:B------:R-:W-:Y:S01]  /*1b900*/  F2FP.F16.F32.PACK_AB R142, R99, R142 ;  /* 0x0000008e638e723e */ /* 0x000fe200000000ff */
[C---:B------:R-:W-:Y:S01]  /*1b910*/  FADD.FTZ R20, R15.reuse, R20 ;  /* 0x000000140f147221 */ /* 0x040fe20000010000 */
[----:B------:R-:W-:Y:S01]  /*1b920*/  FADD.FTZ R21, R100, R21 ;  /* 0x0000001564157221 */ /* 0x000fe20000010000 */
[----:B------:R-:W-:Y:S01]  /*1b930*/  F2FP.F16.F32.PACK_AB R143, R15, R143 ;  /* 0x0000008f0f8f723e */ /* 0x000fe200000000ff */
[----:B------:R-:W-:-:S02]  /*1b940*/  IMAD.MOV.U32 R13, RZ, RZ, R5 ;  /* 0x000000ffff0d7224 */ /* 0x000fc400078e0005 */
[----:B------:R-:W-:Y:S01]  /*1b950*/  FADD.FTZ R3, R129, R20 ;  /* 0x0000001481037221 */ /* 0x000fe20000010000 */
[----:B0-----:R-:W-:Y:S01]  /*1b960*/  FADD.FTZ R21, R104, R21 ;  /* 0x0000001568157221 */ /* 0x001fe20000010000 */
[----:B------:R-:W0:Y:S01]  /*1b970*/  MUFU.EX2 R107, R107 ;  /* 0x0000006b006b7308 */ /* 0x000e220000000800 */
[C---:B------:R-:W-:Y:S01]  /*1b980*/  F2FP.F16.F32.PACK_AB R137, R130.reuse, R129 ;  /* 0x000000818289723e */ /* 0x040fe200000000ff */
[----:B------:R-:W-:-:S04]  /*1b990*/  FADD.FTZ R0, R130, R3 ;  /* 0x0000000382007221 */ /* 0x000fc80000010000 */
[----:B-1----:R-:W-:Y:S01]  /*1b9a0*/  FADD.FTZ R0, R131, R0 ;  /* 0x0000000083007221 */ /* 0x002fe20000010000 */
[C---:B--2---:R-:W-:Y:S01]  /*1b9b0*/  FADD.FTZ R3, R12.reuse, R21 ;  /* 0x000000150c037221 */ /* 0x044fe20000010000 */
[----:B------:R-:W-:Y:S02]  /*1b9c0*/  F2FP.F16.F32.PACK_AB R138, R12, R104 ;  /* 0x000000680c8a723e */ /* 0x000fe400000000ff */
[----:B------:R-:W-:Y:S01]  /*1b9d0*/  MOV R12, R4 ;  /* 0x00000004000c7202 */ /* 0x000fe20000000f00 */
[C---:B0-----:R-:W-:Y:S01]  /*1b9e0*/  FADD.FTZ R0, R107.reuse, R0 ;  /* 0x000000006b007221 */ /* 0x041fe20000010000 */
[----:B------:R-:W-:Y:S01]  /*1b9f0*/  F2FP.F16.F32.PACK_AB R139, R107, R131 ;  /* 0x000000836b8b723e */ /* 0x000fe200000000ff */
[----:B------:R-:W-:Y:S06]  /*1ba00*/  @P2 BRA `(.L_x_1693) ;  /* 0xffffffd800d42947 */ /* 0x000fec000383ffff */
[----:B------:R-:W-:Y:S05]  /*1ba10*/  BSYNC B1 ;  /* 0x0000000000017941 */ /* 0x000fea0003800000 */
.L_x_1682:
[----:B------:R-:W-:Y:S05]  /*1ba20*/  BSYNC B0 ;  /* 0x0000000000007941 */ /* 0x000fea0003800000 */
.L_x_1681:
[----:B------:R-:W-:Y:S01]  /*1ba30*/  ISETP.GE.AND P2, PT, R8, R180, PT ;  /* 0x000000b40800720c */ /* 0x000fe20003f46270 */
[----:B------:R-:W-:-:S12]  /*1ba40*/  BSSY B0, `(.L_x_1694) ;  /* 0x0000381000007945 */ /* 0x000fd80003800000 */
[----:B------:R-:W-:Y:S05]  /*1ba50*/  @!P2 BRA `(.L_x_1695) ;  /* 0x0000003400fca947 */ /* 0x000fea0003800000 */
[----:B------:R-:W-:Y:S02]  /*1ba60*/  IMAD.MOV.U32 R9, RZ, RZ, R4 ;  /* 0x000000ffff097224 */ /* 0x000fe400078e0004 */
[----:B------:R-:W-:Y:S02]  /*1ba70*/  IMAD.MOV.U32 R12, RZ, RZ, R5 ;  /* 0x000000ffff0c7224 */ /* 0x000fe400078e0005 */
[----:B------:R-:W-:Y:S02]  /*1ba80*/  IMAD.MOV.U32 R205, RZ, RZ, R23 ;  /* 0x000000ffffcd7224 */ /* 0x000fe400078e0017 */
[----:B------:R-:W-:-:S07]  /*1ba90*/  IMAD.MOV.U32 R207, RZ, RZ, R22 ;  /* 0x000000ffffcf7224 */ /* 0x000fce00078e0016 */
.L_x_1714:
[----:B------:R-:W-:-:S05]  /*1baa0*/  VIADD R13, R207, 0x1 ;  /* 0x00000001cf0d7836 */ /* 0x000fca0000000000 */
[----:B------:R-:W-:-:S04]  /*1bab0*/  ISETP.NE.AND P2, PT, R13, 0x2, PT ;  /* 0x000000020d00780c */ /* 0x000fc80003f45270 */
[----:B------:R-:W-:Y:S02]  /*1bac0*/  SEL R4, RZ, 0x1, P2 ;  /* 0x00000001ff047807 */ /* 0x000fe40001000000 */
[----:B------:R-:W-:Y:S02]  /*1bad0*/  SEL R13, R13, RZ, P2 ;  /* 0x000000ff0d0d7207 */ /* 0x000fe40001000000 */
[----:B------:R-:W-:Y:S02]  /*1bae0*/  LOP3.LUT R23, R205, R4, RZ, 0x3c, !PT ;  /* 0x00000004cd177212 */ /* 0x000fe400078e3cff */
[----:B------:R-:W-:Y:S01]  /*1baf0*/  MOV R22, R13 ;  /* 0x0000000d00167202 */ /* 0x000fe20000000f00 */
[----:B------:R-:W-:Y:S06]  /*1bb00*/  @!P0 BRA `(.L_x_1696) ;  /* 0x0000000000048947 */ /* 0x000fec0003800000 */
[----:B------:R-:W-:Y:S01]  /*1bb10*/  BPT.TRAP 0x1 ;  /* 0x000000040000795c */ /* 0x000fe20000300000 */
.L_x_1696:
[----:B------:R-:W-:Y:S01]  /*1bb20*/  IMAD R4, R22, 0x8, R2 ;  /* 0x0000000816047824 */ /* 0x000fe200078e0202 */
[----:B------:R-:W-:-:S04]  /*1bb30*/  SHF.L.U32 R5, R23, 0x1f, RZ ;  /* 0x0000001f17057819 */ /* 0x000fc800000006ff */
[----:B------:R0:W1:Y:S01]  /*1bb40*/  SYNCS.PHASECHK.TRANS64.TRYWAIT P2, [R4+URZ+0x2a830], R5 ;  /* 0x02a83005040075a7 */ /* 0x000062000804017f */
[----:B------:R-:W-:Y:S05]  /*1bb50*/  @!P0 BRA `(.L_x_1697) ;  /* 0x0000000000048947 */ /* 0x000fea0003800000 */
[----:B------:R-:W-:Y:S01]  /*1bb60*/  BPT.TRAP 0x1 ;  /* 0x000000040000795c */ /* 0x000fe20000300000 */
.L_x_1697:
[----:B------:R-:W-:Y:S01]  /*1bb70*/  IMAD R90, R22, 0x900, R6 ;  /* 0x00000900165a7824 */ /* 0x000fe200078e0206 */
[----:B------:R-:W-:Y:S03]  /*1bb80*/  BSSY B1, `(.L_x_1698) ;  /* 0x0000006000017945 */ /* 0x000fe60003800000 */
[C---:B------:R-:W-:Y:S02]  /*1bb90*/  VIADD R10, R90.reuse, 0x2 ;  /* 0x000000025a0a7836 */ /* 0x040fe40000000000 */
[----:B------:R-:W-:Y:S01]  /*1bba0*/  VIADD R14, R90, 0x4 ;  /* 0x000000045a0e7836 */ /* 0x000fe20000000000 */
[----:B-1----:R-:W-:Y:S06]  /*1bbb0*/  @P2 BRA `(.L_x_1699) ;  /* 0x0000000000082947 */ /* 0x002fec0003800000 */
[----:B------:R-:W1:Y:S02]  /*1bbc0*/  SYNCS.PHASECHK.TRANS64.TRYWAIT P2, [R4+URZ+0x2a830], R5 ;  /* 0x02a83005040075a7 */ /* 0x000e64000804017f */
[----:B-1----:R-:W-:Y:S05]  /*1bbd0*/  @!P2 BRA `(.L_x_1700) ;  /* 0x0000010c0054a947 */ /* 0x002fea0003800000 */
.L_x_1699:
[----:B------:R-:W-:Y:S05]  /*1bbe0*/  BSYNC B1 ;  /* 0x0000000000017941 */ /* 0x000fea0003800000 */
.L_x_1698:
[----:B------:R-:W-:Y:S01]  /*1bbf0*/  R2UR UR50, R10 ;  /* 0x000000000a3272ca */ /* 0x000fe200000e0000 */
[----:B------:R-:W2:Y:S01]  /*1bc00*/  LDL.64 R220, [R1+0x20] ;  /* 0x0000200001dc7983 */ /* 0x000ea20000100a00 */
[----:B------:R-:W-:Y:S01]  /*1bc10*/  IADD3 R10, R90, 0x6, RZ ;  /* 0x000000065a0a7810 */ /* 0x000fe20007ffe0ff */
[----:B------:R-:W-:Y:S02]  /*1bc20*/  IMAD.MOV.U32 R11, RZ, RZ, 0x40000040 ;  /* 0x40000040ff0b7424 */ /* 0x000fe400078e00ff */
[----:B------:R-:W3:Y:S01]  /*1bc30*/  LDL.64 R218, [R1+0x18] ;  /* 0x0000180001da7983 */ /* 0x000ee20000100a00 */
[----:B------:R-:W-:Y:S01]  /*1bc40*/  R2UR UR30, R10 ;  /* 0x000000000a1e72ca */ /* 0x000fe200000e0000 */
[----:B------:R-:W-:Y:S01]  /*1bc50*/  VIADD R10, R90, 0x306 ;  /* 0x000003065a0a7836 */ /* 0x000fe20000000000 */
[C---:B------:R-:W-:Y:S01]  /*1bc60*/  R2UR UR51, R11.reuse ;  /* 0x000000000b3372ca */ /* 0x040fe200000e0000 */
[----:B------:R-:W4:Y:S01]  /*1bc70*/  LDL.64 R216, [R1+0x10] ;  /* 0x0000100001d87983 */ /* 0x000f220000100a00 */
[----:B------:R-:W-:-:S02]  /*1bc80*/  R2UR UR31, R11 ;  /* 0x000000000b1f72ca */ /* 0x000fc400000e0000 */
[----:B------:R-:W-:Y:S01]  /*1bc90*/  R2UR UR14, R10 ;  /* 0x000000000a0e72ca */ /* 0x000fe200000e0000 */
[----:B------:R-:W5:Y:S01]  /*1bca0*/  LDL.64 R214, [R1+0x8] ;  /* 0x0000080001d67983 */ /* 0x000f620000100a00 */
[----:B------:R-:W-:-:S03]  /*1bcb0*/  R2UR UR15, R11 ;  /* 0x000000000b0f72ca */ /* 0x000fc600000e0000 */
[----:B------:R-:W2:Y:S01]  /*1bcc0*/  LDL.64 R10, [R1+0x30] ;  /* 0x00003000010a7983 */ /* 0x000ea20000100a00 */
[----:B01----:R-:W-:-:S03]  /*1bcd0*/  IMAD.MOV.U32 R4, RZ, RZ, R90 ;  /* 0x000000ffff047224 */ /* 0x003fc600078e005a */
[----:B------:R-:W5:Y:S01]  /*1bce0*/  LDL.64 R212, [R1] ;  /* 0x0000000001d47983 */ /* 0x000f620000100a00 */
        /* <DEDUP_REMOVED lines=8> */
[----:B------:R-:W-:Y:S01]  /*1bd70*/  VIADD R4, R90, 0x304 ;  /* 0x000003045a047836 */ /* 0x000fe20000000000 */
[----:B------:R-:W-:Y:S01]  /*1bd80*/  R2UR UR27, R5 ;  /* 0x00000000051b72ca */ /* 0x000fe200000e0000 */
[-C--:B------:R-:W-:Y:S01]  /*1bd90*/  FMUL.FTZ R25, R25, R88.reuse ;  /* 0x0000005819197220 */ /* 0x080fe20000410000 */
[----:B------:R-:W-:Y:S01]  /*1bda0*/  R2UR UR19, R5 ;  /* 0x00000000051372ca */ /* 0x000fe200000e0000 */
[-C--:B------:R-:W-:Y:S01]  /*1bdb0*/  FMUL.FTZ R28, R28, R88.reuse ;  /* 0x000000581c1c7220 */ /* 0x080fe20000410000 */
[----:B------:R-:W-:Y:S01]  /*1bdc0*/  R2UR UR18, R4 ;  /* 0x00000000041272ca */ /* 0x000fe200000e0000 */
[-C--:B------:R-:W-:Y:S01]  /*1bdd0*/  FMUL.FTZ R29, R29, R88.reuse ;  /* 0x000000581d1d7220 */ /* 0x080fe20000410000 */
[----:B------:R-:W3:Y:S01]  /*1bde0*/  LDL.64 R4, [R1+0x28] ;  /* 0x0000280001047983 */ /* 0x000ee20000100a00 */
        /* <DEDUP_REMOVED lines=30> */
[C---:B------:R-:W-:Y:S01]  /*1bfd0*/  IADD3 R20, R90.reuse, 0x602, RZ ;  /* 0x000006025a147810 */ /* 0x040fe20007ffe0ff */
[----:B------:R-:W-:-:S02]  /*1bfe0*/  VIADD R88, R90, 0x604 ;  /* 0x000006045a587836 */ /* 0x000fc40000000000 */
[----:B------:R-:W-:Y:S02]  /*1bff0*/  VIADD R90, R90, 0x606 ;  /* 0x000006065a5a7836 */ /* 0x000fe40000000000 */
[----:B------:R-:W-:Y:S02]  /*1c000*/  IMAD.MOV.U32 R89, RZ, RZ, 0x40000040 ;  /* 0x40000040ff597424 */ /* 0x000fe400078e00ff */
[----:B------:R-:W-:Y:S01]  /*1c010*/  IMAD.MOV.U32 R91, RZ, RZ, 0x40000040 ;  /* 0x40000040ff5b7424 */ /* 0x000fe200078e00ff */
[----:B------:R-:W-:Y:S01]  /*1c020*/  R2UR UR42, R88 ;  /* 0x00000000582a72ca */ /* 0x000fe200000e0000 */
[----:B------:R-:W-:Y:S01]  /*1c030*/  IMAD.MOV.U32 R15, RZ, RZ, 0x40000040 ;  /* 0x40000040ff0f7424 */ /* 0x000fe200078e00ff */
[----:B------:R-:W-:Y:S01]  /*1c040*/  R2UR UR43, R89 ;  /* 0x00000000592b72ca */ /* 0x000fe200000e0000 */
[----:B------:R-:W-:Y:S01]  /*1c050*/  IMAD.MOV.U32 R21, RZ, RZ, 0x40000040 ;  /* 0x40000040ff157424 */ /* 0x000fe200078e00ff */
[----:B------:R-:W-:Y:S02]  /*1c060*/  R2UR UR38, R90 ;  /* 0x000000005a2672ca */ /* 0x000fe400000e0000 */
[----:B------:R-:W-:-:S02]  /*1c070*/  R2UR UR39, R91 ;  /* 0x000000005b2772ca */ /* 0x000fc400000e0000 */
[----:B------:R-:W-:Y:S01]  /*1c080*/  WARPGROUP.ARRIVE ;  /* 0x00000000000079c5 */ /* 0x000fe20000000000 */
[C---:B------:R-:W-:Y:S02]  /*1c090*/  R2UR UR35, R15.reuse ;  /* 0x000000000f2372ca */ /* 0x040fe400000e0000 */
[----:B------:R-:W-:-:S03]  /*1c0a0*/  R2UR UR23, R15 ;  /* 0x000000000f1772ca */ /* 0x000fc600000e0000 */
[----:B------:R-:W-:Y:S03]  /*1c0b0*/  HGMMA.64x96x16.F32 R88, gdesc[UR52], RZ, !UPT, gsb0 ;  /* 0x01600000345879f0 */ /* 0x000fe6000c0008ff */
[----:B------:R-:W-:Y:S02]  /*1c0c0*/  WARPGROUP.DEPBAR.LE gsb0, 0x0 ;  /* 0x00008000000079c5 */ /* 0x000fe40000010000 */
[----:B------:R-:W-:-:S06]  /*1c0d0*/  WARPGROUP.ARRIVE ;  /* 0x00000000000079c5 */ /* 0x000fcc0000000000 */
[----:B------:R-:W-:Y:S03]  /*1c0e0*/  HGMMA.64x96x16.F32 R88, gdesc[UR48], R88, gsb0 ;  /* 0x01600000305879f0 */ /* 0x000fe60008000858 */
[----:B------:R-:W-:Y:S02]  /*1c0f0*/  WARPGROUP.DEPBAR.LE gsb0, 0x0 ;  /* 0x00008000000079c5 */ /* 0x000fe40000010000 */
[----:B------:R-:W-:Y:S01]  /*1c100*/  WARPGROUP.ARRIVE ;  /* 0x00000000000079c5 */ /* 0x000fe20000000000 */
[----:B--2---:R-:W-:Y:S02]  /*1c110*/  R2UR UR32, R10 ;  /* 0x000000000a2072ca */ /* 0x004fe400000e0000 */
[----:B------:R-:W-:-:S13]  /*1c120*/  R2UR UR33, R11 ;  /* 0x000000000b2172ca */ /* 0x000fda00000e0000 */
[----:B------:R-:W-:Y:S01]  /*1c130*/  HGMMA.64x96x16.F32 R88, gdesc[UR32], R88, gsb0 ;  /* 0x01600000205879f0 */ /* 0x000fe20008000858 */
[----:B---3--:R-:W-:Y:S02]  /*1c140*/  R2UR UR28, R4 ;  /* 0x00000000041c72ca */ /* 0x008fe400000e0000 */
[----:B------:R-:W-:Y:S02]  /*1c150*/  R2UR UR29, R5 ;  /* 0x00000000051d72ca */ /* 0x000fe400000e0000 */
[----:B------:R-:W-:Y:S01]  /*1c160*/  R2UR UR24, R220 ;  /* 0x00000000dc1872ca */ /* 0x000fe200000e0000 */
[----:B------:R-:W-:Y:S02]  /*1c170*/  WARPGROUP.DEPBAR.LE gsb0, 0x0 ;  /* 0x00008000000079c5 */ /* 0x000fe40000010000 */
[----:B------:R-:W-:-:S08]  /*1c180*/  WARPGROUP.ARRIVE ;  /* 0x00000000000079c5 */ /* 0x000fd00000000000 */
[----:B------:R-:W-:Y:S01]  /*1c190*/  HGMMA.64x96x16.F32 R88, gdesc[UR28], R88, gsb0 ;  /* 0x016000001c5879f0 */ /* 0x000fe20008000858 */
[----:B------:R-:W-:Y:S02]  /*1c1a0*/  R2UR UR25, R221 ;  /* 0x00000000dd1972ca */ /* 0x000fe400000e0000 */
[----:B------:R-:W-:Y:S02]  /*1c1b0*/  R2UR UR20, R218 ;  /* 0x00000000da1472ca */ /* 0x000fe400000e0000 */
        /* <DEDUP_REMOVED lines=36> */
[----:B------:R-:W-:Y:S01]  /*1c400*/  HGMMA.64x96x16.F32 R88, gdesc[UR36], R88, gsb0 ;  /* 0x01600000245879f0 */ /* 0x000fe20008000858 */
        /* <DEDUP_REMOVED lines=33> */
[----:B------:R-:W-:Y:S05]  /*1c620*/  @!P0 BRA `(.L_x_1701) ;  /* 0x0000000000048947 */ /* 0x000fea0003800000 */
[----:B------:R-:W-:Y:S01]  /*1c630*/  BPT.TRAP 0x1 ;  /* 0x000000040000795c */ /* 0x000fe20000300000 */
.L_x_1701:
[----:B------:R-:W-:Y:S01]  /*1c640*/  SHF.L.U32 R4, R205, 0x1f, RZ ;  /* 0x0000001fcd047819 */ /* 0x000fe200000006ff */
[----:B------:R-:W-:-:S04]  /*1c650*/  IMAD R14, R207, 0x8, R2 ;  /* 0x00000008cf0e7824 */ /* 0x000fc800078e0202 */
[----:B------:R0:W1:Y:S01]  /*1c660*/  SYNCS.PHASECHK.TRANS64.TRYWAIT P2, [R14+URZ+0x2a850], R4 ;  /* 0x02a850040e0075a7 */ /* 0x000062000804017f */
[----:B------:R-:W-:Y:S05]  /*1c670*/  @!P0 BRA `(.L_x_1702) ;  /* 0x0000000000048947 */ /* 0x000fea0003800000 */
[----:B------:R-:W-:Y:S01]  /*1c680*/  BPT.TRAP 0x1 ;  /* 0x000000040000795c */ /* 0x000fe20000300000 */
.L_x_1702:
[----:B------:R-:W-:Y:S04]  /*1c690*/  BSSY B1, `(.L_x_1703) ;  /* 0x0000004000017945 */ /* 0x000fe80003800000 */
[----:B-1----:R-:W-:Y:S05]  /*1c6a0*/  @P2 BRA `(.L_x_1704) ;  /* 0x0000000000082947 */ /* 0x002fea0003800000 */
[----:B------:R-:W1:Y:S02]  /*1c6b0*/  SYNCS.PHASECHK.TRANS64.TRYWAIT P2, [R14+URZ+0x2a850], R4 ;  /* 0x02a850040e0075a7 */ /* 0x000e64000804017f */
[----:B-1----:R-:W-:Y:S05]  /*1c6c0*/  @!P2 BRA `(.L_x_1705) ;  /* 0x0000010000aca947 */ /* 0x002fea0003800000 */
.L_x_1704:
[----:B------:R-:W-:Y:S05]  /*1c6d0*/  BSYNC B1 ;  /* 0x0000000000017941 */ /* 0x000fea0003800000 */
.L_x_1703:
[----:B01----:R-:W-:Y:S01]  /*1c6e0*/  IADD3 R4, R2, 0x400, RZ ;  /* 0x0000040002047810 */ /* 0x003fe20007ffe0ff */
[----:B------:R-:W-:Y:S01]  /*1c6f0*/  IMAD.MOV.U32 R5, RZ, RZ, 0x40000040 ;  /* 0x40000040ff057424 */ /* 0x000fe200078e00ff */
[----:B------:R-:W-:Y:S01]  /*1c700*/  WARPGROUP.ARRIVE ;  /* 0x00000000000079c5 */ /* 0x000fe20000000000 */
[----:B------:R-:W-:Y:S01]  /*1c710*/  IMAD.MOV.U32 R11, RZ, RZ, 0x40000040 ;  /* 0x40000040ff0b7424 */ /* 0x000fe200078e00ff */
[----:B------:R-:W-:Y:S01]  /*1c720*/  SHF.R.U32.HI R4, RZ, 0x4, R4 ;  /* 0x00000004ff047819 */ /* 0x000fe20000011604 */
[----:B------:R-:W2:Y:S01]  /*1c730*/  LDL R7, [R1+0x38] ;  /* 0x0000380001077983 */ /* 0x000ea20000100800 */
        /* <DEDUP_REMOVED lines=11> */
[----:B------:R-:W-:-:S02]  /*1c7f0*/  IMAD R4, R207, 0x600, R4 ;  /* 0x00000600cf047824 */ /* 0x000fc400078e0204 */
[----:B------:R-:W-:Y:S01]  /*1c800*/  FMUL.FTZ R121, R125, UR58 ;  /* 0x0000003a7d797c20 */ /* 0x000fe20008410000 */
[----:B------:R-:W-:Y:S01]  /*1c810*/  FMUL.FTZ R125, R129, UR58 ;  /* 0x0000003a817d7c20 */ /* 0x000fe20008410000 */
[----:B------:R-:W-:Y:S02]  /*1c820*/  IMAD.IADD R129, R181, 0x1, R178 ;  /* 0x00000001b5817824 */ /* 0x000fe400078e02b2 */
[----:B------:R-:W-:Y:S01]  /*1c830*/  FMUL.FTZ R21, R89, UR58 ;  /* 0x0000003a59157c20 */ /* 0x000fe20008410000 */
[C---:B------:R-:W-:Y:S01]  /*1c840*/  R2UR UR6, R4.reuse ;  /* 0x00000000040672ca */ /* 0x040fe200000e0000 */
[----:B------:R-:W-:Y:S02]  /*1c850*/  VIADD R10, R4, 0x80 ;  /* 0x00000080040a7836 */ /* 0x000fe40000000000 */
        /* <DEDUP_REMOVED lines=19> */
[----:B------:R-:W-:Y:S01]  /*1c990*/  FMUL.FTZ R117, R123, UR58 ;  /* 0x0000003a7b757c20 */ /* 0x000fe20008410000 */
[----:B------:R-:W-:Y:S01]  /*1c9a0*/  FMUL.FTZ R112, R119, UR58 ;  /* 0x0000003a77707c20 */ /* 0x000fe20008410000 */
[----:B------:R-:W-:Y:S01]  /*1c9b0*/  FMUL.FTZ R123, R131, UR58 ;  /* 0x0000003a837b7c20 */ /* 0x000fe20008410000 */
[----:B------:R-:W-:Y:S01]  /*1c9c0*/  FMUL.FTZ R119, R127, UR58 ;  /* 0x0000003a7f777c20 */ /* 0x000fe20008410000 */
[----:B------:R-:W-:Y:S01]  /*1c9d0*/  IMAD R131, R8, -0x60, RZ ;  /* 0xffffffa008837824 */ /* 0x000fe200078e02ff */
[----:B------:R-:W0:Y:S01]  /*1c9e0*/  MUFU.TANH R20, R20 ;  /* 0x0000001400147308 */ /* 0x000e220000002400 */
[----:B------:R-:W-:Y:S02]  /*1c9f0*/  ULDC UR5, c[0x0][0x9e0] ;  /* 0x0002780000057ab9 */ /* 0x000fe40000000800 */
[----:B------:R-:W-:-:S05]  /*1ca00*/  IMAD.IADD R127, R131, 0x1, -R174 ;  /* 0x00000001837f7824 */ /* 0x000fca00078e0aae */
        /* <DEDUP_REMOVED lines=22> */
[----:B------:R-:W-:Y:S02]  /*1cb70*/  R2UR UR7, R11 ;  /* 0x000000000b0772ca */ /* 0x000fe400000e0000 */
[----:B------:R-:W-:Y:S02]  /*1cb80*/  MOV R11, 0x40000040 ;  /* 0x40000040000b7802 */ /* 0x000fe40000000f00 */
        /* <DEDUP_REMOVED lines=19> */
[----:B------:R-:W2:Y:S08]  /*1ccc0*/  MUFU.TANH R7, R7 ;  /* 0x0000000700077308 */ /* 0x000eb00000002400 */
        /* <DEDUP_REMOVED lines=8> */
[----:B------:R-:W-:-:S03]  /*1cd50*/  IMAD.MOV.U32 R11, RZ, RZ, 0x40000040 ;  /* 0x40000040ff0b7424 */ /* 0x000fc600078e00ff */
[----:B------:R-:W0:Y:S01]  /*1cd60*/  MUFU.TANH R98, R98 ;  /* 0x0000006200627308 */ /* 0x000e220000002400 */
[----:B------:R-:W-:-:S07]  /*1cd70*/  VIADD R4, R4, 0x280 ;  /* 0x0000028004047836 */ /* 0x000fce0000000000 */
        /* <DEDUP_REMOVED lines=40> */
[----:B-----5:R-:W-:Y:S01]  /*1d000*/  @P2 SHF.R.U32.HI R129, RZ, R4, R5 ;  /* 0x00000004ff812219 */ /* 0x020fe20000011605 */
[----:B------:R-:W-:Y:S02]  /*1d010*/  @!P1 IMAD R4, R13, 0x8, R2 ;  /* 0x000000080d049824 */ /* 0x000fe400078e0202 */
[----:B------:R-:W-:Y:S01]  /*1d020*/  FMUL.FTZ R13, R134, UR58 ;  /* 0x0000003a860d7c20 */ /* 0x000fe20008410000 */
[----:B------:R-:W-:Y:S02]  /*1d030*/  ISETP.GE.AND P2, PT, R210, 0x1, PT ;  /* 0x00000001d200780c */ /* 0x000fe40003f46270 */
[----:B------:R-:W-:-:S03]  /*1d040*/  @!P1 IADD3 R4, R4, 0x2a840, RZ ;  /* 0x0002a84004049810 */ /* 0x000fc60007ffe0ff */
[----:B------:R-:W1:Y:S01]  /*1d050*/  MUFU.TANH R13, R13 ;  /* 0x0000000d000d7308 */ /* 0x000e620000002400 */
[----:B------:R-:W-:Y:S01]  /*1d060*/  @!P1 PRMT R4, RZ, 0x654, R4 ;  /* 0x00000654ff049816 */ /* 0x000fe20000000004 */
[----:B------:R-:W-:Y:S02]  /*1d070*/  WARPGROUP.DEPBAR.LE gsb0, 0x0 ;  /* 0x00008000000079c5 */ /* 0x000fe40000010000 */
[----:B------:R-:W-:-:S06]  /*1d080*/  WARPGROUP.ARRIVE ;  /* 0x00000000000079c5 */ /* 0x000fcc0000000000 */
[----:B------:R-:W-:Y:S03]  /*1d090*/  HGMMA.64x128x16.F32 R24, R136, gdesc[UR4].tnspB, R24, gsb0 ;  /* 0x41e0000488187df0 */ /* 0x000fe60008000818 */
[----:B------:R-:W-:Y:S02]  /*1d0a0*/  WARPGROUP.DEPBAR.LE gsb0, 0x0 ;  /* 0x00008000000079c5 */ /* 0x000fe40000010000 */
[----:B------:R-:W5:Y:S01]  /*1d0b0*/  SHFL.IDX PT, R136, R129, RZ, 0x1c1f ;  /* 0x001c1fff81887589 */ /* 0x000f6200000e0000 */
[----:B------:R3:W-:Y:S02]  /*1d0c0*/  @!P1 SYNCS.ARRIVE.TRANS64.RED.A1T0 RZ, [R4+URZ], RZ ;  /* 0x000000ff04ff99a7 */ /* 0x0007e4000810043f */
[----:B---3--:R-:W-:-:S04]  /*1d0d0*/  IADD3 R4, -R174, 0x1, R131 ;  /* 0x00000001ae047810 */ /* 0x008fc80007ffe183 */
[----:B------:R-:W-:-:S05]  /*1d0e0*/  IADD3 R4, -R163, R4, R164 ;  /* 0x00000004a3047210 */ /* 0x000fca0007ffe1a4 */
[C---:B------:R-:W-:Y:S02]  /*1d0f0*/  VIADD R135, R4.reuse, UR5 ;  /* 0x0000000504877c36 */ /* 0x040fe40008000000 */
[----:B------:R-:W-:Y:S02]  /*1d100*/  VIADD R134, R4, UR4 ;  /* 0x0000000404867c36 */ /* 0x000fe40008000000 */
[--C-:B-----5:R-:W-:Y:S02]  /*1d110*/  IMAD.IADD R133, R135, 0x1, R136.reuse ;  /* 0x0000000187857824 */ /* 0x120fe400078e0288 */
        /* <DEDUP_REMOVED lines=15> */
.L_x_1708:
[----:B------:R-:W-:Y:S02]  /*1d210*/  ULDC UR4, c[0x0][0x9e4] ;  /* 0x0002790000047ab9 */ /* 0x000fe40000000800 */
[----:B------:R-:W-:-:S04]  /*1d220*/  MOV R137, UR4 ;  /* 0x0000000400897c02 */ /* 0x000fc80008000f00 */
[----:B------:R-:W-:-:S13]  /*1d230*/  ISETP.NE.AND P2, PT, R137, 0x1, PT ;  /* 0x000000018900780c */ /* 0x000fda0003f45270 */
[----:B------:R-:W0:Y:S02]  /*1d240*/  @P2 LDC.64 R4, c[0x0][0x9e8] ;  /* 0x00027a00ff042b82 */ /* 0x000e240000000a00 */
[----:B0-----:R-:W-:-:S05]  /*1d250*/  @P2 IMAD.HI.U32 R4, R136, R4, RZ ;  /* 0x0000000488042227 */ /* 0x001fca00078e00ff */
[----:B------:R-:W-:-:S07]  /*1d260*/  @P2 SHF.R.U32.HI R136, RZ, R5, R4 ;  /* 0x00000005ff882219 */ /* 0x000fce0000011604 */
.L_x_1709:
[----:B------:R-:W-:Y:S05]  /*1d270*/  BSYNC B1 ;  /* 0x0000000000017941 */ /* 0x000fea0003800000 */
.L_x_1707:
[----:B------:R-:W-:-:S05]  /*1d280*/  IMAD R136, R136, R137, R127 ;  /* 0x0000008988887224 */ /* 0x000fca00078e027f */
[----:B------:R-:W-:Y:S02]  /*1d290*/  VIADDMNMX R133, R136, R137, R133, PT ;  /* 0x0000008988857246 */ /* 0x000fe40003800185 */
[----:B------:R-:W-:-:S07]  /*1d2a0*/  VIMNMX R132, R132, R136, !PT ;  /* 0x0000008884847248 */ /* 0x000fce0007fe0100 */
.L_x_1706:
        /* <DEDUP_REMOVED lines=154> */
.L_x_1712:
[----:B------:R-:W-:Y:S02]  /*1dc50*/  ULDC UR4, c[0x0][0x9e4] ;  /* 0x0002790000047ab9 */ /* 0x000fe40000000800 */
[----:B------:R-:W-:-:S05]  /*1dc60*/  IMAD.U32 R131, RZ, RZ, UR4 ;  /* 0x00000004ff837e24 */ /* 0x000fca000f8e00ff */
[----:B------:R-:W-:-:S13]  /*1dc70*/  ISETP.NE.AND P6, PT, R131, 0x1, PT ;  /* 0x000000018300780c */ /* 0x000fda0003fc5270 */
[----:B------:R-:W0:Y:S02]  /*1dc80*/  @P6 LDC.64 R4, c[0x0][0x9e8] ;  /* 0x00027a00ff046b82 */ /* 0x000e240000000a00 */
[----:B0-----:R-:W-:-:S05]  /*1dc90*/  @P6 IMAD.HI.U32 R4, R129, R4, RZ ;  /* 0x0000000481046227 */ /* 0x001fca00078e00ff */
[----:B------:R-:W-:-:S07]  /*1dca0*/  @P6 SHF.R.U32.HI R129, RZ, R5, R4 ;  /* 0x00000005ff816219 */ /* 0x000fce0000011604 */
.L_x_1713:
[----:B------:R-:W-:Y:S05]  /*1dcb0*/  BSYNC B1 ;  /* 0x0000000000017941 */ /* 0x000fea0003800000 */
.L_x_1711:
[----:B------:R-:W-:-:S05]  /*1dcc0*/  IMAD R4, R129, R131, R127 ;  /* 0x0000008381047224 */ /* 0x000fca00078e027f */
[----:B------:R-:W-:Y:S02]  /*1dcd0*/  VIADDMNMX R135, R4, R131, R135, PT ;  /* 0x0000008304877246 */ /* 0x000fe40003800187 */
[----:B------:R-:W-:-:S07]  /*1dce0*/  VIMNMX R134, R134, R4, !PT ;  /* 0x0000000486867248 */ /* 0x000fce0007fe0100 */
.L_x_1710:
[C---:B------:R-:W-:Y:S01]  /*1dcf0*/  ISETP.GT.AND P2, PT, R134.reuse, 0x1, !P2 ;  /* 0x000000018600780c */ /* 0x040fe20005744270 */
[----:B------:R-:W-:Y:S01]  /*1dd00*/  ULDC UR4, c[0x0][0x988] ;  /* 0x0002620000047ab9 */ /* 0x000fe20000000800 */
[----:B------:R-:W-:Y:S01]  /*1dd10*/  ISETP.GT.AND P3, PT, R134, 0x8, !P3 ;  /* 0x000000088600780c */ /* 0x000fe20005f64270 */
[----:B------:R-:W-:Y:S01]  /*1dd20*/  @!P1 VIADD R14, R14, 0x2a860 ;  /* 0x0002a8600e0e9836 */ /* 0x000fe20000000000 */
[C---:B------:R-:W-:Y:S01]  /*1dd30*/  ISETP.LT.OR P2, PT, R135.reuse, 0x2, P2 ;  /* 0x000000028700780c */ /* 0x040fe20001741670 */
[----:B------:R-:W-:Y:S01]  /*1dd40*/  IMAD.MOV.U32 R205, RZ, RZ, R23 ;  /* 0x000000ffffcd7224 */ /* 0x000fe200078e0017 */
[----:B------:R-:W-:Y:S01]  /*1dd50*/  ISETP.LT.OR P3, PT, R135, 0x9, P3 ;  /* 0x000000098700780c */ /* 0x000fe20001f61670 */
[----:B------:R-:W-:Y:S01]  /*1dd60*/  IMAD.MOV.U32 R207, RZ, RZ, R22 ;  /* 0x000000ffffcf7224 */ /* 0x000fe200078e0016 */
[----:B------:R-:W-:Y:S02]  /*1dd70*/  FSEL R15, R15, -INF , !P2 ;  /* 0xff8000000f0f7808 */ /* 0x000fe40005000000 */
[----:B------:R-:W-:-:S02]  /*1dd80*/  LOP3.LUT P2, RZ, R17, 0x4, RZ, 0xc0, !PT ;  /* 0x0000000411ff7812 */ /* 0x000fc4000784c0ff */
[----:B------:R-:W-:Y:S02]  /*1dd90*/  FSEL R127, R88, -INF , !P3 ;  /* 0xff800000587f7808 */ /* 0x000fe40005800000 */
[----:B------:R-:W-:Y:S02]  /*1dda0*/  ISETP.GT.AND P2, PT, R134, 0x9, !P2 ;  /* 0x000000098600780c */ /* 0x000fe40005744270 */
[----:B------:R-:W-:Y:S02]  /*1ddb0*/  LOP3.LUT P3, RZ, R17, 0x10000, RZ, 0xc0, !PT ;  /* 0x0001000011ff7812 */ /* 0x000fe4000786c0ff */
        /* <DEDUP_REMOVED lines=23> */
[----:B------:R-:W-:Y:S01]  /*1df30*/  FSEL R129, R10, -INF , !P2 ;  /* 0xff8000000a817808 */ /* 0x000fe20005000000 */
[----:B------:R-:W-:Y:S01]  /*1df40*/  IMAD.U32 R10, RZ, RZ, UR4 ;  /* 0x00000004ff0a7e24 */ /* 0x000fe2000f8e00ff */
        /* <DEDUP_REMOVED lines=34> */
[----:B------:R-:W-:Y:S02]  /*1e170*/  FMNMX.FTZ R4, R130, R5, !PT ;  /* 0x0000000582047209 */ /* 0x000fe40007810000 */
        /* <DEDUP_REMOVED lines=21> */
[----:B------:R-:W-:-:S04]  /*1e2d0*/  ISETP.GT.AND P2, PT, R134, 0x39, !P2 ;  /* 0x000000398600780c */ /* 0x000fc80005744270 */
        /* <DEDUP_REMOVED lines=23> */
[C---:B------:R-:W-:Y:S02]  /*1e450*/  ISETP.GT.AND P2, PT, R134.reuse, RZ, !P6 ;  /* 0x000000ff8600720c */ /* 0x040fe40007744270 */
[----:B------:R-:W-:Y:S02]  /*1e460*/  LOP3.LUT P6, RZ, R17, 0x1, RZ, 0xc0, !PT ;  /* 0x0000000111ff7812 */ /* 0x000fe400078cc0ff */
[----:B------:R-:W-:Y:S02]  /*1e470*/  ISETP.LT.OR P2, PT, R135, 0x1, P2 ;  /* 0x000000018700780c */ /* 0x000fe40001741670 */
[----:B------:R-:W-:Y:S02]  /*1e480*/  ISETP.GT.AND P3, PT, R134, 0x59, !P6 ;  /* 0x000000598600780c */ /* 0x000fe40007764270 */
[----:B------:R-:W-:-:S02]  /*1e490*/  FSEL R7, R7, -INF , !P2 ;  /* 0xff80000007077808 */ /* 0x000fc40005000000 */
[----:B------:R-:W-:Y:S02]  /*1e4a0*/  FSETP.NEU.FTZ.AND P2, PT, R5, -INF , PT ;  /* 0xff8000000500780b */ /* 0x000fe40003f5d000 */
[----:B------:R-:W-:Y:S02]  /*1e4b0*/  FMNMX.FTZ R4, R7, R9, !PT ;  /* 0x0000000907047209 */ /* 0x000fe40007810000 */
[----:B------:R-:W-:Y:S02]  /*1e4c0*/  FSEL R131, R131, RZ, P2 ;  /* 0x000000ff83837208 */ /* 0x000fe40001000000 */
[----:B------:R-:W-:Y:S02]  /*1e4d0*/  FMNMX.FTZ R4, R15, R4, !PT ;  /* 0x000000040f047209 */ /* 0x000fe40007810000 */
[----:B------:R-:W-:Y:S01]  /*1e4e0*/  ISETP.LT.OR P3, PT, R135, 0x5a, P3 ;  /* 0x0000005a8700780c */ /* 0x000fe20001f61670 */
[--C-:B------:R-:W-:Y:S01]  /*1e4f0*/  FFMA.FTZ R156, R20, R10, -R131.reuse ;  /* 0x0000000a149c7223 */ /* 0x100fe20000010883 */
[----:B------:R-:W-:Y:S01]  /*1e500*/  FMNMX.FTZ R4, R127, R4, !PT ;  /* 0x000000047f047209 */ /* 0x000fe20007810000 */
[-CC-:B------:R-:W-:Y:S01]  /*1e510*/  FFMA.FTZ R20, R21, R10.reuse, -R131.reuse ;  /* 0x0000000a15147223 */ /* 0x180fe20000010883 */
[-CC-:B------:R-:W-:Y:S01]  /*1e520*/  FFMA.FTZ R158, R90, R10.reuse, -R131.reuse ;  /* 0x0000000a5a9e7223 */ /* 0x180fe20000010883 */
[--C-:B------:R-:W-:Y:S01]  /*1e530*/  FFMA.FTZ R90, R95, R10, -R131.reuse ;  /* 0x0000000a5f5a7223 */ /* 0x100fe20000010883 */
[----:B------:R-:W-:Y:S01]  /*1e540*/  FMNMX.FTZ R21, R89, R4, !PT ;  /* 0x0000000459157209 */ /* 0x000fe20007810000 */
[-CC-:B------:R-:W-:Y:S01]  /*1e550*/  FFMA.FTZ R144, R108, R10.reuse, -R131.reuse ;  /* 0x0000000a6c907223 */ /* 0x180fe20000010883 */
[----:B------:R-:W-:Y:S01]  /*1e560*/  FSEL R126, R126, -INF , !P3 ;  /* 0xff8000007e7e7808 */ /* 0x000fe20005800000 */
        /* <DEDUP_REMOVED lines=26> */
[----:B------:R-:W-:-:S03]  /*1e710*/  FFMA.FTZ R130, R130, R10, -R131 ;  /* 0x0000000a82827223 */ /* 0x000fc60000010883 */
[----:B------:R-:W-:-:S03]  /*1e720*/  FMNMX.FTZ R91, R103, R4, !PT ;  /* 0x00000004675b7209 */ /* 0x000fc60007810000 */
[----:B------:R-:W-:Y:S01]  /*1e730*/  MUFU.EX2 R152, R152 ;  /* 0x0000009800987308 */ /* 0x000fe20000000800 */
[----:B------:R-:W-:Y:S01]  /*1e740*/  FMNMX.FTZ R4, R106, R91, !PT ;  /* 0x0000005b6a047209 */ /* 0x000fe20007810000 */
[-CC-:B------:R-:W-:Y:S01]  /*1e750*/  FFMA.FTZ R91, R97, R10.reuse, -R131.reuse ;  /* 0x0000000a615b7223 */ /* 0x180fe20000010883 */
[----:B------:R-:W-:Y:S01]  /*1e760*/  FSEL R97, R13, -INF , !P5 ;  /* 0xff8000000d617808 */ /* 0x000fe20006800000 */
[----:B------:R-:W-:Y:S01]  /*1e770*/  FFMA.FTZ R13, R105, R10, -R131 ;  /* 0x0000000a690d7223 */ /* 0x000fe20000010883 */
[----:B------:R-:W-:Y:S02]  /*1e780*/  FMNMX.FTZ R95, R107, R4, !PT ;  /* 0x000000046b5f7209 */ /* 0x000fe40007810000 */
[----:B------:R-:W-:Y:S01]  /*1e790*/  FSEL R105, R5, RZ, P2 ;  /* 0x000000ff05697208 */ /* 0x000fe20001000000 */
[----:B------:R-:W-:Y:S01]  /*1e7a0*/  MUFU.EX2 R90, R90 ;  /* 0x0000005a005a7308 */ /* 0x000fe20000000800 */
[----:B------:R-:W-:-:S03]  /*1e7b0*/  FMNMX.FTZ R95, R110, R95, !PT ;  /* 0x0000005f6e5f7209 */ /* 0x000fc60007810000 */
[----:B------:R-:W-:Y:S01]  /*1e7c0*/  FADD.FTZ R105, -R105, R12 ;  /* 0x0000000c69697221 */ /* 0x000fe20000010100 */
        /* <DEDUP_REMOVED lines=12> */
[----:B------:R-:W-:Y:S01]  /*1e890*/  FMNMX.FTZ R4, R126, R95, !PT ;  /* 0x0000005f7e047209 */ /* 0x000fe20007810000 */
[----:B------:R-:W-:Y:S02]  /*1e8a0*/  FFMA.FTZ R95, R109, R10, -R131 ;  /* 0x0000000a6d5f7223 */ /* 0x000fe40000010883 */
        /* <DEDUP_REMOVED lines=22> */
[-C--:B------:R-:W-:Y:S01]  /*1ea10*/  FFMA.FTZ R89, R89, R10.reuse, -R105 ;  /* 0x0000000a59597223 */ /* 0x080fe20000010869 */
[----:B------:R-:W-:Y:S01]  /*1ea20*/  FADD.FTZ R7, -R98, R9 ;  /* 0x0000000962077221 */ /* 0x000fe20000010100 */
[-CC-:B------:R-:W-:Y:S01]  /*1ea30*/  FFMA.FTZ R151, R102, R10.reuse, -R105.reuse ;  /* 0x0000000a66977223 */ /* 0x180fe20000010869 */
[----:B------:R-:W-:Y:S01]  /*1ea40*/  MUFU.EX2 R157, R157 ;  /* 0x0000009d009d7308 */ /* 0x000fe20000000800 */
[-CC-:B------:R-:W-:Y:S01]  /*1ea50*/  FFMA.FTZ R153, R92, R10.reuse, -R105.reuse ;  /* 0x0000000a5c997223 */ /* 0x180fe20000010869 */
[-C--:B------:R-:W-:Y:S01]  /*1ea60*/  FMUL.FTZ R7, R7, R10.reuse ;  /* 0x0000000a07077220 */ /* 0x080fe20000410000 */
[-CC-:B------:R-:W-:Y:S01]  /*1ea70*/  FFMA.FTZ R92, R93, R10.reuse, -R105.reuse ;  /* 0x0000000a5d5c7223 */ /* 0x180fe20000010869 */
[-CC-:B------:R-:W-:Y:S01]  /*1ea80*/  FFMA.FTZ R155, R129, R10.reuse, -R105.reuse ;  /* 0x0000000a819b7223 */ /* 0x180fe20000010869 */
[----:B0-----:R-:W-:Y:S01]  /*1ea90*/  FFMA.FTZ R3, R88, R3, R156 ;  /* 0x0000000358037223 */ /* 0x001fe2000001009c */
[-CC-:B------:R-:W-:Y:S01]  /*1eaa0*/  FFMA.FTZ R11, R11, R10.reuse, -R105.reuse ;  /* 0x0000000a0b0b7223 */ /* 0x180fe20000010869 */
[-C--:B------:R-:W-:Y:S01]  /*1eab0*/  FFMA.FTZ R145, R106, R10.reuse, -R105 ;  /* 0x0000000a6a917223 */ /* 0x080fe20000010869 */
[----:B------:R-:W0:Y:S01]  /*1eac0*/  MUFU.EX2 R7, R7 ;  /* 0x0000000700077308 */ /* 0x000e220000000800 */
[----:B------:R-:W-:Y:S01]  /*1ead0*/  FADD.FTZ R3, R20, R3 ;  /* 0x0000000314037221 */ /* 0x000fe20000010000 */
[-CC-:B------:R-:W-:Y:S01]  /*1eae0*/  FFMA.FTZ R93, R99, R10.reuse, -R105.reuse ;  /* 0x0000000a635d7223 */ /* 0x180fe20000010869 */
[-CC-:B------:R-:W-:Y:S01]  /*1eaf0*/  FFMA.FTZ R103, R103, R10.reuse, -R105.reuse ;  /* 0x0000000a67677223 */ /* 0x180fe20000010869 */
[-C--:B------:R-:W-:Y:S01]  /*1eb00*/  FFMA.FTZ R98, R107, R10.reuse, -R105 ;  /* 0x0000000a6b627223 */ /* 0x080fe20000010869 */
[----:B------:R-:W-:Y:S01]  /*1eb10*/  FADD.FTZ R102, R158, R3 ;  /* 0x000000039e667221 */ /* 0x000fe20000010000 */
[-CC-:B------:R-:W-:Y:S01]  /*1eb20*/  FFMA.FTZ R147, R110, R10.reuse, -R105.reuse ;  /* 0x0000000a6e937223 */ /* 0x180fe20000010869 */
[--C-:B------:R-:W-:Y:S01]  /*1eb30*/  FFMA.FTZ R141, R116, R10, -R105.reuse ;  /* 0x0000000a748d7223 */ /* 0x100fe20000010869 */
[----:B------:R-:W1:Y:S01]  /*1eb40*/  MUFU.EX2 R15, R15 ;  /* 0x0000000f000f7308 */ /* 0x000e620000000800 */
[C---:B------:R-:W-:Y:S01]  /*1eb50*/  FADD.FTZ R3, R21.reuse, R102 ;  /* 0x0000006615037221 */ /* 0x040fe20000010000 */
[----:B------:R-:W-:Y:S01]  /*1eb60*/  F2FP.F16.F32.PACK_AB R158, R21, R158 ;  /* 0x0000009e159e723e */ /* 0x000fe200000000ff */
[----:B------:R-:W-:Y:S01]  /*1eb70*/  FFMA.FTZ R143, R118, R10, -R105 ;  /* 0x0000000a768f7223 */ /* 0x000fe20000010869 */
[----:B------:R-:W-:Y:S01]  /*1eb80*/  F2FP.F16.F32.PACK_AB R156, R20, R156 ;  /* 0x0000009c149c723e */ /* 0x000fe200000000ff */
[----:B------:R-:W-:Y:S01]  /*1eb90*/  FADD.FTZ R3, R152, R3 ;  /* 0x0000000398037221 */ /* 0x000fe20000010000 */
[-CC-:B------:R-:W-:Y:S01]  /*1eba0*/  FFMA.FTZ R119, R119, R10.reuse, -R105.reuse ;  /* 0x0000000a77777223 */ /* 0x180fe20000010869 */
[----:B------:R-:W-:Y:S01]  /*1ebb0*/  FFMA.FTZ R137, R122, R10, -R105 ;  /* 0x0000000a7a897223 */ /* 0x000fe20000010869 */
[----:B------:R-:W2:Y:S01]  /*1ebc0*/  MUFU.EX2 R159, R159 ;  /* 0x0000009f009f7308 */ /* 0x000ea20000000800 */
[----:B0-----:R-:W-:Y:S01]  /*1ebd0*/  FFMA.FTZ R0, R7, R0, R157 ;  /* 0x0000000007007223 */ /* 0x001fe2000001009d */
[C---:B------:R-:W-:Y:S01]  /*1ebe0*/  FADD.FTZ R3, R90.reuse, R3 ;  /* 0x000000035a037221 */ /* 0x040fe20000010000 */
[----:B------:R-:W-:Y:S01]  /*1ebf0*/  FFMA.FTZ R123, R123, R10, -R105 ;  /* 0x0000000a7b7b7223 */ /* 0x000fe20000010869 */
[----:B------:R-:W-:-:S02]  /*1ec00*/  F2FP.F16.F32.PACK_AB R152, R90, R152 ;  /* 0x000000985a98723e */ /* 0x000fc400000000ff */
[----:B------:R-:W-:Y:S01]  /*1ec10*/  FADD.FTZ R106, R154, R3 ;  /* 0x000000039a6a7221 */ /* 0x000fe20000010000 */
[----:B------:R-:W-:Y:S01]  /*1ec20*/  F2FP.F16.F32.PACK_AB R154, R91, R154 ;  /* 0x0000009a5b9a723e */ /* 0x000fe200000000ff */
[----:B------:R-:W0:Y:S01]  /*1ec30*/  MUFU.EX2 R89, R89 ;  /* 0x0000005900597308 */ /* 0x000e220000000800 */
[----:B-1----:R-:W-:Y:S01]  /*1ec40*/  FADD.FTZ R102, R15, R0 ;  /* 0x000000000f667221 */ /* 0x002fe20000010000 */
[----:B------:R-:W-:Y:S01]  /*1ec50*/  FADD.FTZ R3, R91, R106 ;  /* 0x0000006a5b037221 */ /* 0x000fe20000010000 */
[----:B------:R-:W-:Y:S01]  /*1ec60*/  FFMA.FTZ R0, R112, R10, -R105 ;  /* 0x0000000a70007223 */ /* 0x000fe20000010869 */
[----:B------:R-:W-:Y:S02]  /*1ec70*/  ISETP.GT.AND P2, PT, R8, R180, PT ;  /* 0x000000b40800720c */ /* 0x000fe40003f44270 */
[----:B------:R-:W-:Y:S01]  /*1ec80*/  FADD.FTZ R99, R148, R3 ;  /* 0x0000000394637221 */ /* 0x000fe20000010000 */
[C---:B------:R-:W-:Y:S01]  /*1ec90*/  F2FP.F16.F32.PACK_AB R148, R94.reuse, R148 ;  /* 0x000000945e94723e */ /* 0x040fe200000000ff */
[----:B------:R-:W1:Y:S01]  /*1eca0*/  MUFU.EX2 R153, R153 ;  /* 0x0000009900997308 */ /* 0x000e620000000800 */
[----:B--2---:R-:W-:Y:S01]  /*1ecb0*/  FADD.FTZ R102, R159, R102 ;  /* 0x000000669f667221 */ /* 0x004fe20000010000 */
[----:B------:R-:W-:Y:S01]  /*1ecc0*/  FADD.FTZ R99, R94, R99 ;  /* 0x000000635e637221 */ /* 0x000fe20000010000 */
[----:B------:R-:W-:-:S02]  /*1ecd0*/  F2FP.F16.F32.PACK_AB R157, R15, R157 ;  /* 0x0000009d0f9d723e */ /* 0x000fc400000000ff */
[----:B------:R-:W-:Y:S01]  /*1ece0*/  IADD3 R8, R8, -0x1, RZ ;  /* 0xffffffff08087810 */ /* 0x000fe20007ffe0ff */
[----:B------:R-:W-:Y:S01]  /*1ecf0*/  FADD.FTZ R106, R150, R99 ;  /* 0x00000063966a7221 */ /* 0x000fe20000010000 */
[----:B------:R-:W-:Y:S01]  /*1ed00*/  @!P1 PRMT R99, RZ, 0x654, R14 ;  /* 0x00000654ff639816 */ /* 0x000fe2000000000e */
[----:B------:R-:W2:Y:S01]  /*1ed10*/  MUFU.EX2 R92, R92 ;  /* 0x0000005c005c7308 */ /* 0x000ea20000000800 */
[----:B0-----:R-:W-:Y:S01]  /*1ed20*/  FADD.FTZ R102, R89, R102 ;  /* 0x0000006659667221 */ /* 0x001fe20000010000 */
[----:B------:R-:W-:Y:S01]  /*1ed30*/  FFMA.FTZ R14, R117, R10, -R105 ;  /* 0x0000000a750e7223 */ /* 0x000fe20000010869 */
[----:B------:R0:W-:Y:S01]  /*1ed40*/  @!P1 SYNCS.ARRIVE.TRANS64.RED.A1T0 RZ, [R99+URZ], RZ ;  /* 0x000000ff63ff99a7 */ /* 0x0001e2000810043f */
[----:B------:R-:W-:Y:S02]  /*1ed50*/  F2FP.F16.F32.PACK_AB R150, R13, R150 ;  /* 0x000000960d96723e */ /* 0x000fe400000000ff */
[----:B------:R-:W-:Y:S02]  /*1ed60*/  F2FP.F16.F32.PACK_AB R159, R89, R159 ;  /* 0x0000009f599f723e */ /* 0x000fe400000000ff */
[----:B------:R-:W3:Y:S01]  /*1ed70*/  MUFU.EX2 R155, R155 ;  /* 0x0000009b009b7308 */ /* 0x000ee20000000800 */
        /* <DEDUP_REMOVED lines=8> */
[----:B---3--:R-:W-:Y:S01]  /*1ee00*/  FADD.FTZ R102, R155, R102 ;  /* 0x000000669b667221 */ /* 0x008fe20000010000 */
[----:B------:R-:W-:-:S04]  /*1ee10*/  FADD.FTZ R3, R95, R106 ;  /* 0x0000006a5f037221 */ /* 0x000fc80000010000 */
[----:B0-----:R-:W-:Y:S01]  /*1ee20*/  FADD.FTZ R99, R146, R3 ;  /* 0x0000000392637221 */ /* 0x001fe20000010000 */
[-C--:B------:R-:W-:Y:S01]  /*1ee30*/  FFMA.FTZ R3, R97, R10.reuse, -R105 ;  /* 0x0000000a61037223 */ /* 0x080fe20000010869 */
[----:B------:R-:W0:Y:S01]  /*1ee40*/  MUFU.EX2 R93, R93 ;  /* 0x0000005d005d7308 */ /* 0x000e220000000800 */
[----:B-1----:R-:W-:Y:S01]  /*1ee50*/  FADD.FTZ R102, R11, R102 ;  /* 0x000000660b667221 */ /* 0x002fe20000010000 */
[----:B------:R-:W-:Y:S01]  /*1ee60*/  FADD.FTZ R99, R96, R99 ;  /* 0x0000006360637221 */ /* 0x000fe20000010000 */
[----:B------:R-:W-:Y:S01]  /*1ee70*/  FFMA.FTZ R105, R126, R10, -R105 ;  /* 0x0000000a7e697223 */ /* 0x000fe20000010869 */
[----:B------:R-:W-:Y:S02]  /*1ee80*/  F2FP.F16.F32.PACK_AB R146, R96, R146 ;  /* 0x000000926092723e */ /* 0x000fe400000000ff */
[----:B------:R-:W-:Y:S01]  /*1ee90*/  FADD.FTZ R99, R140, R99 ;  /* 0x000000638c637221 */ /* 0x000fe20000010000 */
[C---:B------:R-:W-:Y:S01]  /*1eea0*/  F2FP.F16.F32.PACK_AB R140, R100.reuse, R140 ;  /* 0x0000008c648c723e */ /* 0x040fe200000000ff */
[----:B------:R-:W1:Y:S01]  /*1eeb0*/  MUFU.EX2 R151, R151 ;  /* 0x0000009700977308 */ /* 0x000e620000000800 */
[----:B--2---:R-:W-:Y:S01]  /*1eec0*/  FADD.FTZ R102, R149, R102 ;  /* 0x0000006695667221 */ /* 0x004fe20000010000 */
[----:B------:R-:W-:Y:S01]  /*1eed0*/  FADD.FTZ R99, R100, R99 ;  /* 0x0000006364637221 */ /* 0x000fe20000010000 */
[----:B------:R-:W-:-:S05]  /*1eee0*/  F2FP.F16.F32.PACK_AB R155, R11, R155 ;  /* 0x0000009b0b9b723e */ /* 0x000fca00000000ff */
[----:B------:R-:W2:Y:S01]  /*1eef0*/  MUFU.EX2 R9, R103 ;  /* 0x0000006700097308 */ /* 0x000ea20000000800 */
[C---:B0-----:R-:W-:Y:S01]  /*1ef00*/  FADD.FTZ R102, R93.reuse, R102 ;  /* 0x000000665d667221 */ /* 0x041fe20000010000 */
[----:B------:R-:W-:-:S06]  /*1ef10*/  F2FP.F16.F32.PACK_AB R149, R93, R149 ;  /* 0x000000955d95723e */ /* 0x000fcc00000000ff */
[----:B------:R-:W0:Y:S01]  /*1ef20*/  MUFU.EX2 R145, R145 ;  /* 0x0000009100917308 */ /* 0x000e220000000800 */
[----:B-1----:R-:W-:-:S07]  /*1ef30*/  FADD.FTZ R102, R151, R102 ;  /* 0x0000006697667221 */ /* 0x002fce0000010000 */
[----:B------:R-:W1:Y:S01]  /*1ef40*/  MUFU.EX2 R98, R98 ;  /* 0x0000006200627308 */ /* 0x000e620000000800 */
[C---:B--2---:R-:W-:Y:S01]  /*1ef50*/  FADD.FTZ R102, R9.reuse, R102 ;  /* 0x0000006609667221 */ /* 0x044fe20000010000 */
[----:B------:R-:W-:Y:S01]  /*1ef60*/  F2FP.F16.F32.PACK_AB R151, R9, R151 ;  /* 0x000000970997723e */ /* 0x000fe200000000ff */
[----:B------:R-:W-:-:S05]  /*1ef70*/  IMAD.MOV.U32 R9, RZ, RZ, R4 ;  /* 0x000000ffff097224 */ /* 0x000fca00078e0004 */
        /* <DEDUP_REMOVED lines=38> */
[----:B0-----:R-:W-:Y:S01]  /*1f1e0*/  FADD.FTZ R20, R139, R20 ;  /* 0x000000148b147221 */ /* 0x001fe20000010000 */
[C---:B-1----:R-:W-:Y:S01]  /*1f1f0*/  FADD.FTZ R3, R12.reuse, R91 ;  /* 0x0000005b0c037221 */ /* 0x042fe20000010000 */
[----:B------:R-:W-:Y:S01]  /*1f200*/  F2FP.F16.F32.PACK_AB R138, R12, R138 ;  /* 0x0000008a0c8a723e */ /* 0x000fe200000000ff */
[----:B------:R-:W-:Y:S02]  /*1f210*/  IMAD.MOV.U32 R12, RZ, RZ, R5 ;  /* 0x000000ffff0c7224 */ /* 0x000fe400078e0005 */
[C---:B--2---:R-:W-:Y:S01]  /*1f220*/  FADD.FTZ R0, R105.reuse, R20 ;  /* 0x0000001469007221 */ /* 0x044fe20000010000 */
[----:B------:R-:W-:Y:S01]  /*1f230*/  F2FP.F16.F32.PACK_AB R139, R105, R139 ;  /* 0x0000008b698b723e */ /* 0x000fe200000000ff */
[----:B------:R-:W-:Y:S06]  /*1f240*/  @P2 BRA `(.L_x_1714) ;  /* 0xffffffc800142947 */ /* 0x000fec000383ffff */
.L_x_1695:
[----:B------:R-:W-:Y:S05]  /*1f250*/  BSYNC B0 ;  /* 0x0000000000007941 */ /* 0x000fea0003800000 */
.L_x_1694:
        /* <DEDUP_REMOVED lines=67> */
.L_x_1715:
[----:B------:R-:W-:Y:S01]  /*1f690*/  IMAD R13, R22, 0x8, R2 ;  /* 0x00000008160d7824 */ /* 0x000fe200078e0202 */
[----:B------:R-:W-:-:S04]  /*1f6a0*/  SHF.L.U32 R6, R23, 0x1f, RZ ;  /* 0x0000001f17067819 */ /* 0x000fc800000006ff */
[----:B------:R0:W1:Y:S01]  /*1f6b0*/  SYNCS.PHASECHK.TRANS64.TRYWAIT P2, [R13+URZ+0x2a850], R6 ;  /* 0x02a850060d0075a7 */ /* 0x000062000804017f */
[----:B------:R-:W-:Y:S05]  /*1f6c0*/  @!P0 BRA `(.L_x_1716) ;  /* 0x0000000000048947 */ /* 0x000fea0003800000 */
[----:B------:R-:W-:Y:S01]  /*1f6d0*/  BPT.TRAP 0x1 ;  /* 0x000000040000795c */ /* 0x000fe20000300000 */
.L_x_1716:
[----:B------:R-:W-:Y:S01]  /*1f6e0*/  VIADD R2, R2, 0x400 ;  /* 0x0000040002027836 */ /* 0x000fe20000000000 */
[----:B------:R-:W-:Y:S04]  /*1f6f0*/  BSSY B0, `(.L_x_1717) ;  /* 0x0000008000007945 */ /* 0x000fe80003800000 */
[----:B------:R-:W-:-:S04]  /*1f700*/  SHF.R.U32.HI R2, RZ, 0x4, R2 ;  /* 0x00000004ff027819 */ /* 0x000fc80000011602 */
[----:B------:R-:W-:-:S04]  /*1f710*/  LOP3.LUT R2, R2, 0x3fff, RZ, 0xc0, !PT ;  /* 0x00003fff02027812 */ /* 0x000fc800078ec0ff */
[----:B------:R-:W-:-:S05]  /*1f720*/  LOP3.LUT R7, R2, 0x3000000, RZ, 0xfc, !PT ;  /* 0x0300000002077812 */ /* 0x000fca00078efcff */
[----:B------:R-:W-:Y:S01]  /*1f730*/  IMAD R2, R22, 0x600, R7 ;  /* 0x0000060016027824 */ /* 0x000fe200078e0207 */
[----:B-1----:R-:W-:Y:S06]  /*1f740*/  @P2 BRA `(.L_x_1718) ;  /* 0x0000000000082947 */ /* 0x002fec0003800000 */
[----:B------:R-:W1:Y:S02]  /*1f750*/  SYNCS.PHASECHK.TRANS64.TRYWAIT P0, [R13+URZ+0x2a850], R6 ;  /* 0x02a850060d0075a7 */ /* 0x000e64000800017f */
[----:B-1----:R-:W-:Y:S05]  /*1f760*/  @!P0 BRA `(.L_x_1719) ;  /* 0x000000d000988947 */ /* 0x002fea0003800000 */
.L_x_1718:
[----:B------:R-:W-:Y:S05]  /*1f770*/  BSYNC B0 ;  /* 0x0000000000007941 */ /* 0x000fea0003800000 */
.L_x_1717:
[----:B------:R-:W-:Y:S01]  /*1f780*/  IMAD.MOV.U32 R7, RZ, RZ, 0x40000040 ;  /* 0x40000040ff077424 */ /* 0x000fe200078e00ff */
[----:B01----:R-:W-:Y:S01]  /*1f790*/  MOV R6, R2 ;  /* 0x0000000200067202 */ /* 0x003fe20000000f00 */
[----:B------:R-:W-:Y:S01]  /*1f7a0*/  WARPGROUP.ARRIVE ;  /* 0x00000000000079c5 */ /* 0x000fe20000000000 */
[----:B------:R-:W-:Y:S01]  /*1f7b0*/  @!P1 IADD3 R12, R13, 0x2a860, RZ ;  /* 0x0002a8600d0c9810 */ /* 0x000fe20007ffe0ff */
[----:B------:R-:W-:Y:S01]  /*1f7c0*/  VIADD R22, R22, 0x1 ;  /* 0x0000000116167836 */ /* 0x000fe20000000000 */
[----:B------:R-:W-:Y:S01]  /*1f7d0*/  R2UR UR6, R6 ;  /* 0x00000000060672ca */ /* 0x000fe200000e0000 */
[----:B------:R-:W-:Y:S01]  /*1f7e0*/  VIADD R6, R2, 0x80 ;  /* 0x0000008002067836 */ /* 0x000fe20000000000 */
[----:B------:R-:W-:Y:S01]  /*1f7f0*/  R2UR UR7, R7 ;  /* 0x00000000070772ca */ /* 0x000fe200000e0000 */
[----:B------:R-:W-:Y:S01]  /*1f800*/  IMAD.MOV.U32 R7, RZ, RZ, 0x40000040 ;  /* 0x40000040ff077424 */ /* 0x000fe200078e00ff */
[----:B------:R-:W-:Y:S01]  /*1f810*/  @!P1 PRMT R12, RZ, 0x654, R12 ;  /* 0x00000654ff0c9816 */ /* 0x000fe2000000000c */
[----:B------:R-:W-:Y:S01]  /*1f820*/  VIADD R188, R188, 0x1 ;  /* 0x00000001bcbc7836 */ /* 0x000fe20000000000 */
[----:B------:R-:W-:-:S04]  /*1f830*/  ISETP.NE.AND P2, PT, R22, 0x2, PT ;  /* 0x000000021600780c */ /* 0x000fc80003f45270 */
[----:B------:R-:W-:-:S05]  /*1f840*/  SEL R22, R22, RZ, P2 ;  /* 0x000000ff16167207 */ /* 0x000fca0001000000 */
        /* <DEDUP_REMOVED lines=26> */
[----:B------:R-:W0:Y:S02]  /*1f9f0*/  SHFL.BFLY PT, R2, R3, 0x2, 0x1f ;  /* 0x0c401f0003027f89 */ /* 0x000e2400000e0000 */
[----:B0-----:R-:W-:Y:S01]  /*1fa00*/  FADD.FTZ R2, R2, R3 ;  /* 0x0000000302027221 */ /* 0x001fe20000010000 */
[----:B------:R-:W-:Y:S01]  /*1fa10*/  IMAD.MOV.U32 R3, RZ, RZ, -0x800000 ;  /* 0xff800000ff037424 */ /* 0x000fe200078e00ff */
[----:B------:R-:W-:Y:S02]  /*1fa20*/  WARPGROUP.DEPBAR.LE gsb0, 0x0 ;  /* 0x00008000000079c5 */ /* 0x000fe40000010000 */
[----:B------:R-:W-:-:S06]  /*1fa30*/  WARPGROUP.ARRIVE ;  /* 0x00000000000079c5 */ /* 0x000fcc0000000000 */
[----:B------:R-:W-:Y:S01]  /*1fa40*/  HGMMA.64x128x16.F32 R24, R140, gdesc[UR4].tnspB, R24, gsb0 ;  /* 0x41e000048c187df0 */ /* 0x000fe20008000818 */
[----:B------:R-:W-:Y:S02]  /*1fa50*/  R2UR UR6, R6 ;  /* 0x00000000060672ca */ /* 0x000fe400000e0000 */
[----:B------:R-:W-:Y:S02]  /*1fa60*/  R2UR UR7, R7 ;  /* 0x00000000070772ca */ /* 0x000fe400000e0000 */
[----:B------:R-:W0:Y:S02]  /*1fa70*/  SHFL.BFLY PT, R7, R0, 0x2, 0x1f ;  /* 0x0c401f0000077f89 */ /* 0x000e2400000e0000 */
[----:B0-----:R-:W-:Y:S01]  /*1fa80*/  FADD.FTZ R6, R7, R0 ;  /* 0x0000000007067221 */ /* 0x001fe20000010000 */
[----:B------:R-:W-:Y:S01]  /*1fa90*/  SEL R0, RZ, 0x1, P2 ;  /* 0x00000001ff007807 */ /* 0x000fe20001000000 */
[----:B------:R-:W0:Y:S03]  /*1faa0*/  SHFL.BFLY PT, R7, R2, 0x1, 0x1f ;  /* 0x0c201f0002077f89 */ /* 0x000e2600000e0000 */
[----:B------:R-:W-:Y:S01]  /*1fab0*/  LOP3.LUT R23, R23, R0, RZ, 0x3c, !PT ;  /* 0x0000000017177212 */ /* 0x000fe200078e3cff */
[----:B------:R-:W1:Y:S01]  /*1fac0*/  SHFL.BFLY PT, R9, R6, 0x1, 0x1f ;  /* 0x0c201f0006097f89 */ /* 0x000e6200000e0000 */
[----:B------:R-:W-:-:S02]  /*1fad0*/  IMAD.MOV.U32 R0, RZ, RZ, -0x800000 ;  /* 0xff800000ff007424 */ /* 0x000fc400078e00ff */
[----:B0-----:R-:W-:Y:S01]  /*1fae0*/  FADD.FTZ R14, R2, R7 ;  /* 0x00000007020e7221 */ /* 0x001fe20000010000 */
[----:B------:R-:W-:Y:S02]  /*1faf0*/  IMAD.MOV.U32 R7, RZ, RZ, RZ ;  /* 0x000000ffff077224 */ /* 0x000fe400078e00ff */
        /* <DEDUP_REMOVED lines=84> */
.L_x_1580:
[----:B------:R-:W0:Y:S08]  /*20040*/  S2UR UR5, SR_CgaCtaId ;  /* 0x00000000000579c3 */ /* 0x000e300000008800 */
[----:B------:R-:W-:Y:S06]  /*20050*/  BAR.SYNC.DEFER_BLOCKING 0x5, 0x180 ;  /* 0x0146000000007b1d */ /* 0x000fec0000010000 */
[----:B------:R-:W-:Y:S01]  /*20060*/  UMOV UR4, 0x400 ;  /* 0x0000040000047882 */ /* 0x000fe20000000000 */
[----:B------:R-:W-:Y:S01]  /*20070*/  BSSY B0, `(.L_x_1720) ;  /* 0x00002d3000007945 */ /* 0x000fe20003800000 */
[----:B0-----:R-:W-:-:S06]  /*20080*/  ULEA UR4, UR5, UR4, 0x18 ;  /* 0x0000000405047291 */ /* 0x001fcc000f8ec03f */
[----:B------:R-:W-:-:S05]  /*20090*/  IMAD.U32 R2, RZ, RZ, UR4 ;  /* 0x00000004ff027e24 */ /* 0x000fca000f8e00ff */
[----:B------:R0:W1:Y:S01]  /*200a0*/  LDS.128 R28, [R2+0x2a8d0] ;  /* 0x02a8d000021c7984 */ /* 0x0000620000000c00 */
[----:B------:R-:W-:Y:S06]  /*200b0*/  BAR.ARV 0x4, 0x180 ;  /* 0x0106000000007b1d */ /* 0x000fec0000002000 */
[----:B------:R-:W-:Y:S05]  /*200c0*/  @P0 BRA `(.L_x_1721) ;  /* 0x00000020004c0947 */ /* 0x000fea0003800000 */
[----:B------:R-:W2:Y:S01]  /*200d0*/  LDL R4, [R1+0x88] ;  /* 0x0000880001047983 */ /* 0x000ea20000100800 */
[----:B------:R-:W-:Y:S01]  /*200e0*/  ULDC.64 UR4, c[0x0][0xc00] ;  /* 0x0003000000047ab9 */ /* 0x000fe20000000a00 */
[----:B------:R-:W-:Y:S01]  /*200f0*/  ULDC.64 UR6, c[0x0][0xc08] ;  /* 0x0003020000067ab9 */ /* 0x000fe20000000a00 */
[----:B------:R-:W3:Y:S01]  /*20100*/  S2R R5, SR_SWINHI ;  /* 0x0000000000057919 */ /* 0x000ee20000002f00 */
[----:B------:R-:W-:Y:S02]  /*20110*/  MOV R72, R2 ;  /* 0x0000000200487202 */ /* 0x000fe40000000f00 */
[----:B---3--:R-:W-:Y:S01]  /*20120*/  MOV R73, R5 ;  /* 0x0000000500497202 */ /* 0x008fe20000000f00 */
[----:B------:R-:W-:Y:S02]  /*20130*/  BAR.SYNC.DEFER_BLOCKING 0x1, 0x100 ;  /* 0x0044000000007b1d */ /* 0x000fe40000010000 */
[----:B--2---:R-:W-:-:S03]  /*20140*/  IMAD.WIDE R4, R4, 0x2, R72 ;  /* 0x0000000204047825 */ /* 0x004fc600078e0248 */
[C---:B------:R-:W-:Y:S02]  /*20150*/  LOP3.LUT R7, R4.reuse, 0x380, RZ, 0xc0, !PT ;  /* 0x0000038004077812 */ /* 0x040fe400078ec0ff */
[C---:B------:R-:W-:Y:S02]  /*20160*/  IADD3 R35, P6, R4.reuse, 0x20, RZ ;  /* 0x0000002004237810 */ /* 0x040fe40007fde0ff */
[----:B------:R-:W-:Y:S02]  /*20170*/  SHF.R.U64 R7, R7, 0x3, RZ ;  /* 0x0000000307077819 */ /* 0x000fe400000012ff */
[C---:B------:R-:W-:Y:S01]  /*20180*/  IADD3 R10, P5, R4.reuse, 0x40, RZ ;  /* 0x00000040040a7810 */ /* 0x040fe20007fbe0ff */
[----:B------:R-:W-:Y:S01]  /*20190*/  IMAD.X R9, RZ, RZ, R5, P6 ;  /* 0x000000ffff097224 */ /* 0x000fe200030e0605 */
[C---:B------:R-:W-:Y:S02]  /*201a0*/  IADD3 R101, P4, R4.reuse, 0x60, RZ ;  /* 0x0000006004657810 */ /* 0x040fe40007f9e0ff */
[----:B------:R-:W-:-:S02]  /*201b0*/  IADD3 R103, P3, R4, 0x4000, RZ ;  /* 0x0000400004677810 */ /* 0x000fc40007f7e0ff */
[C---:B------:R-:W-:Y:S01]  /*201c0*/  IADD3 R105, P2, R4.reuse, 0x4020, RZ ;  /* 0x0000402004697810 */ /* 0x040fe20007f5e0ff */
[--C-:B------:R-:W-:Y:S01]  /*201d0*/  IMAD.X R13, RZ, RZ, R5.reuse, P4 ;  /* 0x000000ffff0d7224 */ /* 0x100fe200020e0605 */
[C---:B------:R-:W-:Y:S01]  /*201e0*/  IADD3 R107, P1, R4.reuse, 0x4040, RZ ;  /* 0x00004040046b7810 */ /* 0x040fe20007f3e0ff */
[--C-:B------:R-:W-:Y:S01]  /*201f0*/  IMAD.X R15, RZ, RZ, R5.reuse, P3 ;  /* 0x000000ffff0f7224 */ /* 0x100fe200018e0605 */
[----:B------:R-:W-:Y:S01]  /*20200*/  IADD3 R109, P0, R4, 0x4060, RZ ;  /* 0x00004060046d7810 */ /* 0x000fe20007f1e0ff */
[--C-:B------:R-:W-:Y:S01]  /*20210*/  IMAD.X R25, RZ, RZ, R5.reuse, P2 ;  /* 0x000000ffff197224 */ /* 0x100fe200010e0605 */
[----:B------:R-:W-:Y:S01]  /*20220*/  LOP3.LUT R4, R7, R4, RZ, 0x3c, !PT ;  /* 0x0000000407047212 */ /* 0x000fe200078e3cff */
[--C-:B------:R-:W-:Y:S01]  /*20230*/  IMAD.X R27, RZ, RZ, R5.reuse, P1 ;  /* 0x000000ffff1b7224 */ /* 0x100fe200008e0605 */
[----:B------:R-:W-:Y:S01]  /*20240*/  LOP3.LUT R6, R35, 0x380, RZ, 0xc0, !PT ;  /* 0x0000038023067812 */ /* 0x000fe200078ec0ff */
[----:B------:R-:W-:Y:S01]  /*20250*/  IMAD.X R33, RZ, RZ, R5, P0 ;  /* 0x000000ffff217224 */ /* 0x000fe200000e0605 */
[----:B------:R-:W-:-:S02]  /*20260*/  LOP3.LUT R7, R10, 0x380, RZ, 0xc0, !PT ;  /* 0x000003800a077812 */ /* 0x000fc400078ec0ff */
[----:B------:R-:W-:Y:S02]  /*20270*/  SHF.R.U64 R6, R6, 0x3, RZ ;  /* 0x0000000306067819 */ /* 0x000fe400000012ff */
[----:B------:R-:W-:Y:S02]  /*20280*/  SHF.R.U64 R7, R7, 0x3, RZ ;  /* 0x0000000307077819 */ /* 0x000fe400000012ff */
[----:B------:R-:W-:Y:S02]  /*20290*/  LOP3.LUT R12, R101, 0x380, RZ, 0xc0, !PT ;  /* 0x00000380650c7812 */ /* 0x000fe400078ec0ff */
[----:B------:R-:W-:Y:S02]  /*202a0*/  LOP3.LUT R14, R103, 0x380, RZ, 0xc0, !PT ;  /* 0x00000380670e7812 */ /* 0x000fe400078ec0ff */
[----:B------:R-:W-:Y:S02]  /*202b0*/  LOP3.LUT R24, R105, 0x380, RZ, 0xc0, !PT ;  /* 0x0000038069187812 */ /* 0x000fe400078ec0ff */
[----:B------:R-:W-:-:S02]  /*202c0*/  LOP3.LUT R26, R107, 0x380, RZ, 0xc0, !PT ;  /* 0x000003806b1a7812 */ /* 0x000fc400078ec0ff */
[----:B-1----:R-:W-:Y:S02]  /*202d0*/  LOP3.LUT R28, R109, 0x380, RZ, 0xc0, !PT ;  /* 0x000003806d1c7812 */ /* 0x002fe400078ec0ff */
[----:B------:R-:W-:Y:S02]  /*202e0*/  IADD3.X R11, RZ, R5, RZ, P5, !PT ;  /* 0x00000005ff0b7210 */ /* 0x000fe40002ffe4ff */
[----:B------:R-:W-:Y:S02]  /*202f0*/  LOP3.LUT R8, R6, R35, RZ, 0x3c, !PT ;  /* 0x0000002306087212 */ /* 0x000fe400078e3cff */
[----:B------:R-:W-:Y:S02]  /*20300*/  LOP3.LUT R10, R7, R10, RZ, 0x3c, !PT ;  /* 0x0000000a070a7212 */ /* 0x000fe400078e3cff */
[----:B------:R-:W-:Y:S02]  /*20310*/  MOV R34, R4 ;  /* 0x0000000400227202 */ /* 0x000fe40000000f00 */
[----:B------:R-:W-:-:S02]  /*20320*/  SHF.R.U64 R12, R12, 0x3, RZ ;  /* 0x000000030c0c7819 */ /* 0x000fc400000012ff */
[----:B------:R-:W-:Y:S02]  /*20330*/  SHF.R.U64 R14, R14, 0x3, RZ ;  /* 0x000000030e0e7819 */ /* 0x000fe400000012ff */
[----:B------:R-:W-:Y:S02]  /*20340*/  F2FP.F16.F32.PACK_AB R4, R21, R20 ;  /* 0x000000141504723e */ /* 0x000fe400000000ff */
[----:B------:R-:W-:Y:S02]  /*20350*/  F2FP.F16.F32.PACK_AB R5, R95, R94 ;  /* 0x0000005e5f05723e */ /* 0x000fe400000000ff */
[----:B------:R-:W-:Y:S02]  /*20360*/  F2FP.F16.F32.PACK_AB R6, R89, R88 ;  /* 0x000000585906723e */ /* 0x000fe400000000ff */
[----:B------:R-:W-:Y:S02]  /*20370*/  F2FP.F16.F32.PACK_AB R7, R97, R96 ;  /* 0x000000606107723e */ /* 0x000fe400000000ff */
[----:B------:R-:W-:-:S02]  /*20380*/  SHF.R.U64 R24, R24, 0x3, RZ ;  /* 0x0000000318187819 */ /* 0x000fc400000012ff */
[----:B------:R-:W-:Y:S01]  /*20390*/  SHF.R.U64 R26, R26, 0x3, RZ ;  /* 0x000000031a1a7819 */ /* 0x000fe200000012ff */
[----:B------:R1:W-:Y:S01]  /*203a0*/  STSM.16.M88.4 [R34], R4 ;  /* 0x0000000422007844 */ /* 0x0003e20000000200 */
[----:B------:R-:W-:Y:S02]  /*203b0*/  SHF.R.U64 R28, R28, 0x3, RZ ;  /* 0x000000031c1c7819 */ /* 0x000fe400000012ff */
[----:B------:R-:W-:Y:S02]  /*203c0*/  LOP3.LUT R12, R12, R101, RZ, 0x3c, !PT ;  /* 0x000000650c0c7212 */ /* 0x000fe400078e3cff */
[----:B------:R-:W-:Y:S01]  /*203d0*/  LOP3.LUT R14, R14, R103, RZ, 0x3c, !PT ;  /* 0x000000670e0e7212 */ /* 0x000fe200078e3cff */
[----:B------:R-:W2:Y:S01]  /*203e0*/  LDC.64 R100, c[0x0][0xc00] ;  /* 0x00030000ff647b82 */ /* 0x000ea20000000a00 */
[----:B------:R-:W-:Y:S02]  /*203f0*/  LOP3.LUT R24, R24, R105, RZ, 0x3c, !PT ;  /* 0x0000006918187212 */ /* 0x000fe400078e3cff */
[----:B------:R-:W-:-:S02]  /*20400*/  LOP3.LUT R26, R26, R107, RZ, 0x3c, !PT ;  /* 0x0000006b1a1a7212 */ /* 0x000fc400078e3cff */
[----:B------:R-:W-:Y:S02]  /*20410*/  LOP3.LUT R32, R28, R109, RZ, 0x3c, !PT ;  /* 0x0000006d1c207212 */ /* 0x000fe400078e3cff */
[----:B------:R-:W-:Y:S02]  /*20420*/  MOV R107, R8 ;  /* 0x00000008006b7202 */ /* 0x000fe40000000f00 */
[----:B------:R-:W-:Y:S02]  /*20430*/  MOV R106, R10 ;  /* 0x0000000a006a7202 */ /* 0x000fe40000000f00 */
[----:B-1----:R-:W-:Y:S02]  /*20440*/  F2FP.F16.F32.PACK_AB R4, R91, R90 ;  /* 0x0000005a5b04723e */ /* 0x002fe400000000ff */
[----:B------:R-:W-:Y:S02]  /*20450*/  F2FP.F16.F32.PACK_AB R5, R99, R98 ;  /* 0x000000626305723e */ /* 0x000fe400000000ff */
[----:B------:R-:W-:-:S02]  /*20460*/  F2FP.F16.F32.PACK_AB R6, R37, R36 ;  /* 0x000000242506723e */ /* 0x000fc400000000ff */
[----:B------:R-:W-:Y:S02]  /*20470*/  F2FP.F16.F32.PACK_AB R7, R39, R38 ;  /* 0x000000262707723e */ /* 0x000fe400000000ff */
[----:B------:R-:W-:Y:S02]  /*20480*/  F2FP.F16.F32.PACK_AB R8, R41, R40 ;  /* 0x000000282908723e */ /* 0x000fe400000000ff */
[----:B------:R-:W-:Y:S01]  /*20490*/  F2FP.F16.F32.PACK_AB R9, R43, R42 ;  /* 0x0000002a2b09723e */ /* 0x000fe200000000ff */
[----:B------:R1:W-:Y:S01]  /*204a0*/  STSM.16.M88.4 [R107], R4 ;  /* 0x000000046b007844 */ /* 0x0003e20000000200 */
[----:B------:R-:W-:Y:S02]  /*204b0*/  F2FP.F16.F32.PACK_AB R10, R45, R44 ;  /* 0x0000002c2d0a723e */ /* 0x000fe400000000ff */
[----:B------:R-:W-:Y:S02]  /*204c0*/  F2FP.F16.F32.PACK_AB R11, R47, R46 ;  /* 0x0000002e2f0b723e */ /* 0x000fe400000000ff */
[----:B------:R-:W-:-:S02]  /*204d0*/  MOV R105, R12 ;  /* 0x0000000c00697202 */ /* 0x000fc40000000f00 */
[----:B------:R-:W-:Y:S01]  /*204e0*/  MOV R28, R14 ;  /* 0x0000000e001c7202 */ /* 0x000fe20000000f00 */
[----:B------:R-:W-:Y:S01]  /*204f0*/  STSM.16.M88.4 [R106], R8 ;  /* 0x000000086a007844 */ /* 0x000fe20000000200 */
[----:B------:R-:W-:Y:S02]  /*20500*/  MOV R104, R24 ;  /* 0x0000001800687202 */ /* 0x000fe40000000f00 */
[----:B------:R-:W-:Y:S02]  /*20510*/  MOV R103, R26 ;  /* 0x0000001a00677202 */ /* 0x000fe40000000f00 */
[----:B------:R-:W-:Y:S02]  /*20520*/  F2FP.F16.F32.PACK_AB R12, R49, R48 ;  /* 0x00000030310c723e */ /* 0x000fe400000000ff */
        /* <DEDUP_REMOVED lines=9> */
[----:B------:R-:W-:Y:S01]  /*205c0*/  F2FP.F16.F32.PACK_AB R32, R65, R64 ;  /* 0x000000404120723e */ /* 0x000fe200000000ff */
[----:B------:R3:W-:Y:S01]  /*205d0*/  STSM.16.M88.4 [R28], R24 ;  /* 0x000000181c007844 */ /* 0x0007e20000000200 */
[----:B------:R-:W-:Y:S02]  /*205e0*/  F2FP.F16.F32.PACK_AB R33, R67, R66 ;  /* 0x000000424321723e */ /* 0x000fe400000000ff */
[----:B------:R-:W-:Y:S02]  /*205f0*/  F2FP.F16.F32.PACK_AB R34, R69, R68 ;  /* 0x000000444522723e */ /* 0x000fe400000000ff */
[----:B------:R-:W-:Y:S02]  /*20600*/  F2FP.F16.F32.PACK_AB R35, R71, R70 ;  /* 0x000000464723723e */ /* 0x000fe400000000ff */
[----:B-1----:R-:W-:Y:S01]  /*20610*/  F2FP.F16.F32.PACK_AB R4, R93, R92 ;  /* 0x0000005c5d04723e */ /* 0x002fe200000000ff */
[----:B--2---:R-:W-:Y:S01]  /*20620*/  IMAD.WIDE R12, R187, 0x4, R100 ;  /* 0x00000004bb0c7825 */ /* 0x004fe200078e0264 */
[----:B------:R-:W-:Y:S01]  /*20630*/  F2FP.F16.F32.PACK_AB R5, R75, R74 ;  /* 0x0000004a4b05723e */ /* 0x000fe200000000ff */
[----:B------:R-:W-:Y:S01]  /*20640*/  STSM.16.M88.4 [R104], R32 ;  /* 0x0000002068007844 */ /* 0x000fe20000000200 */
[----:B------:R-:W-:Y:S01]  /*20650*/  F2FP.F16.F32.PACK_AB R6, R77, R76 ;  /* 0x0000004c4d06723e */ /* 0x000fe200000000ff */
[----:B------:R-:W1:Y:S01]  /*20660*/  LDC R101, c[0x0][0xbe8] ;  /* 0x0002fa00ff657b82 */ /* 0x000e620000000800 */
[----:B------:R-:W-:-:S02]  /*20670*/  F2FP.F16.F32.PACK_AB R7, R79, R78 ;  /* 0x0000004e4f07723e */ /* 0x000fc400000000ff */
[----:B------:R-:W-:Y:S01]  /*20680*/  F2FP.F16.F32.PACK_AB R8, R81, R80 ;  /* 0x000000505108723e */ /* 0x000fe200000000ff */
[----:B---3--:R-:W-:Y:S01]  /*20690*/  IMAD.MOV.U32 R28, RZ, RZ, RZ ;  /* 0x000000ffff1c7224 */ /* 0x008fe200078e00ff */
[----:B------:R-:W-:Y:S01]  /*206a0*/  F2FP.F16.F32.PACK_AB R9, R83, R82 ;  /* 0x000000525309723e */ /* 0x000fe200000000ff */
[----:B------:R2:W-:Y:S01]  /*206b0*/  STSM.16.M88.4 [R103], R4 ;  /* 0x0000000467007844 */ /* 0x0005e20000000200 */
[----:B------:R-:W-:Y:S02]  /*206c0*/  F2FP.F16.F32.PACK_AB R10, R85, R84 ;  /* 0x00000054550a723e */ /* 0x000fe400000000ff */
[----:B------:R-:W-:Y:S01]  /*206d0*/  F2FP.F16.F32.PACK_AB R11, R87, R86 ;  /* 0x00000056570b723e */ /* 0x000fe200000000ff */
[----:B------:R-:W3:Y:S01]  /*206e0*/  LDC.64 R14, c[0x0][0xba8] ;  /* 0x0002ea00ff0e7b82 */ /* 0x000ee20000000a00 */
[----:B------:R-:W-:-:S03]  /*206f0*/  ISETP.NE.U32.AND P0, PT, RZ, UR4, PT ;  /* 0x00000004ff007c0c */ /* 0x000fc6000bf05070 */
[----:B------:R4:W-:Y:S04]  /*20700*/  STSM.16.M88.4 [R102], R8 ;  /* 0x0000000866007844 */ /* 0x0009e80000000200 */
[----:B------:R-:W-:Y:S01]  /*20710*/  BAR.SYNC.DEFER_BLOCKING 0x1, 0x100 ;  /* 0x0044000000007b1d */ /* 0x000fe20000010000 */
[----:B------:R-:W-:-:S13]  /*20720*/  ISETP.NE.AND.EX P0, PT, RZ, UR5, PT, P0 ;  /* 0x00000005ff007c0c */ /* 0x000fda000bf05300 */
[----:B------:R-:W3:Y:S01]  /*20730*/  @P0 LDG.E R28, desc[UR46][R12.64] ;  /* 0x0000002e0c1c0981 */ /* 0x000ee2000c1e1900 */
[----:B------:R-:W-:Y:S01]  /*20740*/  ISETP.NE.U32.AND P1, PT, RZ, UR6, PT ;  /* 0x00000006ff007c0c */ /* 0x000fe2000bf25070 */
[----:B------:R-:W-:Y:S01]  /*20750*/  ULDC UR6, c[0x0][0xa88] ;  /* 0x0002a20000067ab9 */ /* 0x000fe20000000800 */
[C---:B------:R-:W-:Y:S02]  /*20760*/  ISETP.NE.AND P2, PT, R186.reuse, RZ, PT ;  /* 0x000000ffba00720c */ /* 0x040fe40003f45270 */
[----:B------:R-:W-:Y:S01]  /*20770*/  MOV R100, UR6 ;  /* 0x0000000600647c02 */ /* 0x000fe20008000f00 */
[----:B------:R-:W-:Y:S01]  /*20780*/  ULDC UR6, c[0x0][0xad4] ;  /* 0x0002b50000067ab9 */ /* 0x000fe20000000800 */
[----:B------:R-:W-:Y:S02]  /*20790*/  ISETP.NE.AND.EX P1, PT, RZ, UR7, PT, P1 ;  /* 0x00000007ff007c0c */ /* 0x000fe4000bf25310 */
[----:B------:R-:W-:Y:S01]  /*207a0*/  SEL R186, R186, UR6, P2 ;  /* 0x00000006baba7c07 */ /* 0x000fe20009000000 */
[----:B------:R-:W-:-:S03]  /*207b0*/  IMAD.MOV.U32 R26, RZ, RZ, 0x9b8 ;  /* 0x000009b8ff1a7424 */ /* 0x000fc600078e00ff */
[----:B------:R-:W-:-:S04]  /*207c0*/  ISETP.GT.AND P3, PT, R186, 0x1, PT ;  /* 0x00000001ba00780c */ /* 0x000fc80003f64270 */
[----:B------:R-:W-:-:S03]  /*207d0*/  SEL R26, R26, 0x978, P3 ;  /* 0x000009781a1a7807 */ /* 0x000fc60001800000 */
[----:B--2---:R-:W2:Y:S08]  /*207e0*/  @P1 LDC.64 R4, c[0x0][0xc08] ;  /* 0x00030200ff041b82 */ /* 0x004eb00000000a00 */
[----:B------:R-:W0:Y:S08]  /*207f0*/  LDC.64 R6, c[0x0][R26+0x220] ;  /* 0x000088001a067b82 */ /* 0x000e300000000a00 */
[----:B----4-:R-:W4:Y:S01]  /*20800*/  LDC.64 R8, c[0x0][R26+0x218] ;  /* 0x000086001a087b82 */ /* 0x010f220000000a00 */
[----:B-1----:R-:W-:-:S07]  /*20810*/  ISETP.NE.AND P4, PT, R101, 0x1, PT ;  /* 0x000000016500780c */ /* 0x002fce0003f85270 */
[----:B------:R-:W1:Y:S01]  /*20820*/  LDC.64 R10, c[0x0][R26+0x228] ;  /* 0x00008a001a0a7b82 */ /* 0x000e620000000a00 */
[----:B--2---:R-:W-:-:S05]  /*20830*/  @P1 IMAD.WIDE R4, R187, 0x4, R4 ;  /* 0x00000004bb041825 */ /* 0x004fca00078e0204 */
[----:B------:R2:W5:Y:S01]  /*20840*/  @P1 LDG.E R100, desc[UR46][R4.64] ;  /* 0x0000002e04641981 */ /* 0x000562000c1e1900 */
[----:B------:R-:W-:Y:S01]  /*20850*/  ISETP.NE.U32.AND P2, PT, RZ, UR4, PT ;  /* 0x00000004ff007c0c */ /* 0x000fe2000bf45070 */
[----:B------:R-:W1:Y:S01]  /*20860*/  @P4 LDC R35, c[0x0][0xbec] ;  /* 0x0002fb00ff234b82 */ /* 0x000e620000000800 */
[----:B------:R-:W-:Y:S02]  /*20870*/  SHF.R.S32.HI R24, RZ, 0x1f, R187 ;  /* 0x0000001fff187819 */ /* 0x000fe400000114bb */
[----:B------:R-:W-:-:S04]  /*20880*/  ISETP.NE.AND.EX P2, PT, RZ, UR5, PT, P2 ;  /* 0x00000005ff007c0c */ /* 0x000fc8000bf45320 */
[----:B------:R-:W-:Y:S01]  /*20890*/  SEL R102, R187, RZ, !P2 ;  /* 0x000000ffbb667207 */ /* 0x000fe20005000000 */
[----:B--2---:R-:W2:Y:S01]  /*208a0*/  LDC.64 R4, c[0x0][R26+0x210] ;  /* 0x000084001a047b82 */ /* 0x004ea20000000a00 */
[----:B------:R-:W-:Y:S01]  /*208b0*/  SEL R25, R24, RZ, !P2 ;  /* 0x000000ff18197207 */ /* 0x000fe20005000000 */
[----:B------:R-:W-:-:S06]  /*208c0*/  IMAD.IADD R24, R181, 0x1, R178 ;  /* 0x00000001b5187824 */ /* 0x000fcc00078e02b2 */
[----:B------:R-:W2:Y:S01]  /*208d0*/  @P4 LDC R105, c[0x0][0xbf0] ;  /* 0x0002fc00ff694b82 */ /* 0x000ea20000000800 */
[----:B0-----:R-:W-:-:S07]  /*208e0*/  IMAD R7, R7, R102, RZ ;  /* 0x0000006607077224 */ /* 0x001fce00078e02ff */
[----:B---3--:R-:W0:Y:S01]  /*208f0*/  @!P3 LDC R14, c[0x0][0xb50] ;  /* 0x0002d400ff0ebb82 */ /* 0x008e220000000800 */
[----:B------:R-:W-:Y:S01]  /*20900*/  IMAD R33, R6, R25, R7 ;  /* 0x0000001906217224 */ /* 0x000fe200078e0207 */
[----:B------:R-:W-:Y:S01]  /*20910*/  SEL R25, R190, RZ, P3 ;  /* 0x000000ffbe197207 */ /* 0x000fe20001800000 */
[----:B------:R-:W-:-:S05]  /*20920*/  IMAD.WIDE.U32 R6, R6, R102, RZ ;  /* 0x0000006606067225 */ /* 0x000fca00078e00ff */
[----:B------:R-:W3:Y:S01]  /*20930*/  @!P3 LDC R15, c[0x0][0xb54] ;  /* 0x0002d500ff0fbb82 */ /* 0x000ee20000000800 */
[-C--:B----4-:R-:W-:Y:S02]  /*20940*/  IMAD R27, R9, R183.reuse, RZ ;  /* 0x000000b7091b7224 */ /* 0x090fe400078e02ff */
[----:B------:R-:W-:-:S04]  /*20950*/  IMAD.WIDE.U32 R8, R8, R183, RZ ;  /* 0x000000b708087225 */ /* 0x000fc800078e00ff */
[----:B------:R-:W-:Y:S02]  /*20960*/  IMAD.IADD R32, R9, 0x1, R27 ;  /* 0x0000000109207824 */ /* 0x000fe400078e021b */
[----:B------:R-:W-:Y:S02]  /*20970*/  IMAD.IADD R9, R7, 0x1, R33 ;  /* 0x0000000107097824 */ /* 0x000fe400078e0221 */
[----:B------:R-:W-:Y:S02]  /*20980*/  IMAD.MOV.U32 R7, RZ, RZ, R24 ;  /* 0x000000ffff077224 */ /* 0x000fe400078e0018 */
[-C--:B-1----:R-:W-:Y:S02]  /*20990*/  IMAD R27, R11, R25.reuse, RZ ;  /* 0x000000190b1b7224 */ /* 0x082fe400078e02ff */
[----:B------:R-:W-:-:S05]  /*209a0*/  IMAD.WIDE.U32 R10, R10, R25, RZ ;  /* 0x000000190a0a7225 */ /* 0x000fca00078e00ff */
[----:B------:R-:W-:Y:S02]  /*209b0*/  IADD3 R27, R11, R27, RZ ;  /* 0x0000001b0b1b7210 */ /* 0x000fe40007ffe0ff */
[--C-:B------:R-:W-:Y:S01]  /*209c0*/  IADD3 R8, P2, P5, R6, R8, R28.reuse ;  /* 0x0000000806087210 */ /* 0x100fe20007d5e01c */
[----:B------:R-:W-:Y:S01]  /*209d0*/  @P4 IMAD.HI.U32 R6, R24, R35, RZ ;  /* 0x0000002318064227 */ /* 0x000fe200078e00ff */
[----:B------:R-:W-:-:S04]  /*209e0*/  SHF.R.S32.HI R103, RZ, 0x1f, R28 ;  /* 0x0000001fff677819 */ /* 0x000fc8000001141c */
[----:B--2---:R-:W-:Y:S02]  /*209f0*/  @P4 SHF.R.U32.HI R7, RZ, R105, R6 ;  /* 0x00000069ff074219 */ /* 0x004fe40000011606 */
[----:B------:R-:W-:Y:S02]  /*20a00*/  IADD3.X R9, R9, R32, R103, P2, P5 ;  /* 0x0000002009097210 */ /* 0x000fe400017ea467 */
[----:B------:R-:W-:Y:S01]  /*20a10*/  IADD3 R10, P2, P5, R7, R8, R10 ;  /* 0x00000008070a7210 */ /* 0x000fe20007d5e00a */
[--C-:B------:R-:W-:Y:S01]  /*20a20*/  IMAD.MOV R25, RZ, RZ, -R7.reuse ;  /* 0x000000ffff197224 */ /* 0x100fe200078e0a07 */
[----:B------:R-:W-:-:S03]  /*20a30*/  SHF.R.S32.HI R6, RZ, 0x1f, R7 ;  /* 0x0000001fff067819 */ /* 0x000fc60000011407 */
[----:B------:R-:W-:Y:S01]  /*20a40*/  IMAD R7, R101, R25, R24 ;  /* 0x0000001965077224 */ /* 0x000fe200078e0218 */
[----:B------:R-:W-:-:S03]  /*20a50*/  IADD3.X R11, R6, R9, R27, P2, P5 ;  /* 0x00000009060b7210 */ /* 0x000fc600017ea41b */
[-C--:B------:R-:W-:Y:S01]  /*20a60*/  IMAD R5, R5, R7.reuse, RZ ;  /* 0x0000000705057224 */ /* 0x080fe200078e02ff */
[----:B------:R-:W-:Y:S01]  /*20a70*/  SHF.R.S32.HI R9, RZ, 0x1f, R7 ;  /* 0x0000001fff097819 */ /* 0x000fe20000011407 */
[----:B------:R-:W-:-:S04]  /*20a80*/  IMAD.WIDE.U32 R10, R4, R7, R10 ;  /* 0x00000007040a7225 */ /* 0x000fc800078e000a */
[----:B------:R-:W-:Y:S01]  /*20a90*/  IMAD R5, R4, R9, R5 ;  /* 0x0000000904057224 */ /* 0x000fe200078e0205 */
[----:B0-----:R-:W-:-:S03]  /*20aa0*/  LEA R14, P2, R10, R14, 0x2 ;  /* 0x0000000e0a0e7211 */ /* 0x001fc600078410ff */
[----:B------:R-:W-:-:S05]  /*20ab0*/  IMAD.IADD R4, R11, 0x1, R5 ;  /* 0x000000010b047824 */ /* 0x000fca00078e0205 */
[----:B---3--:R-:W-:Y:S01]  /*20ac0*/  LEA.HI.X R15, R10, R15, R4, 0x2, P2 ;  /* 0x0000000f0a0f7211 */ /* 0x008fe200010f1404 */
[----:B------:R-:W-:Y:S06]  /*20ad0*/  @P1 BRA `(.L_x_1722) ;  /* 0x0000000000101947 */ /* 0x000fec0003800000 */
[----:B------:R-:W-:Y:S05]  /*20ae0*/  @!P0 BRA `(.L_x_1722) ;  /* 0x00000000000c8947 */ /* 0x000fea0003800000 */
[----:B------:R-:W2:Y:S04]  /*20af0*/  LDG.E R5, desc[UR46][R12.64] ;  /* 0x0000002e0c057981 */ /* 0x000ea8000c1e1900 */
[----:B-----5:R-:W2:Y:S02]  /*20b00*/  LDG.E R100, desc[UR46][R12.64+0x4] ;  /* 0x0000042e0c647981 */ /* 0x020ea4000c1e1900 */
[----:B--2---:R-:W-:-:S07]  /*20b10*/  IMAD.IADD R100, R100, 0x1, -R5 ;  /* 0x0000000164647824 */ /* 0x004fce00078e0a05 */
.L_x_1722:
[----:B------:R-:W2:Y:S01]  /*20b20*/  LDL R8, [R1+0x84] ;  /* 0x0000840001087983 */ /* 0x000ea20000100800 */
[----:B-----5:R-:W-:Y:S01]  /*20b30*/  IMAD R100, R100, R101, RZ ;  /* 0x0000006564647224 */ /* 0x020fe200078e02ff */
[----:B------:R-:W-:Y:S02]  /*20b40*/  LOP3.LUT P0, RZ, R230, 0x3, RZ, 0xc0, !PT ;  /* 0x00000003e6ff7812 */ /* 0x000fe4000780c0ff */
[----:B------:R-:W-:Y:S04]  /*20b50*/  SHFL.IDX PT, R4, R14, RZ, 0x1c1f ;  /* 0x001c1fff0e047589 */ /* 0x000fe800000e0000 */
[----:B------:R-:W0:Y:S04]  /*20b60*/  SHFL.IDX PT, R5, R15, RZ, 0x1c1f ;  /* 0x001c1fff0f057589 */ /* 0x000e2800000e0000 */
[----:B------:R-:W-:Y:S04]  /*20b70*/  SHFL.IDX PT, R6, R14, 0x1, 0x1c1f ;  /* 0x003c1f000e067f89 */ /* 0x000fe800000e0000 */
[----:B------:R-:W1:Y:S01]  /*20b80*/  SHFL.IDX PT, R7, R15, 0x1, 0x1c1f ;  /* 0x003c1f000f077f89 */ /* 0x000e6200000e0000 */
[----:B--2---:R-:W-:-:S04]  /*20b90*/  IMAD.IADD R9, R8, 0x1, R178 ;  /* 0x0000000108097824 */ /* 0x004fc800078e02b2 */
[C---:B------:R-:W-:Y:S01]  /*20ba0*/  VIADD R12, R9.reuse, 0x8 ;  /* 0x00000008090c7836 */ /* 0x040fe20000000000 */
[----:B------:R-:W-:-:S04]  /*20bb0*/  ISETP.GE.OR P1, PT, R9, R100, P0 ;  /* 0x000000640900720c */ /* 0x000fc80000726670 */
[----:B------:R-:W-:-:S09]  /*20bc0*/  ISETP.GE.OR P0, PT, R12, R100, P0 ;  /* 0x000000640c00720c */ /* 0x000fd20000706670 */
        /* <DEDUP_REMOVED lines=16> */
[----:B------:R-:W-:Y:S01]  /*20cd0*/  IADD3 R33, P2, R72, 0x4000, RZ ;  /* 0x0000400048217810 */ /* 0x000fe20007f5e0ff */
[----:B------:R-:W-:Y:S01]  /*20ce0*/  ULDC.64 UR4, c[0x0][0xae8] ;  /* 0x0002ba0000047ab9 */ /* 0x000fe20000000a00 */
[----:B------:R-:W-:Y:S01]  /*20cf0*/  LOP3.LUT R8, R8, R9, RZ, 0x3c, !PT ;  /* 0x0000000908087212 */ /* 0x000fe200078e3cff */
[----:B------:R-:W-:Y:S01]  /*20d00*/  IMAD.X R9, RZ, RZ, R73, P6 ;  /* 0x000000ffff097224 */ /* 0x000fe200030e0649 */
[C---:B------:R-:W-:Y:S01]  /*20d10*/  IADD3 R3, P6, R72.reuse, 0x7000, RZ ;  /* 0x0000700048037810 */ /* 0x040fe20007fde0ff */
[----:B------:R-:W-:Y:S01]  /*20d20*/  IMAD.IADD R21, R21, 0x1, R103 ;  /* 0x0000000115157824 */ /* 0x000fe200078e0267 */
[----:B------:R-:W-:-:S02]  /*20d30*/  IADD3 R37, P1, R72, 0x5000, RZ ;  /* 0x0000500048257810 */ /* 0x000fc40007f3e0ff */
[----:B------:R-:W-:Y:S02]  /*20d40*/  LOP3.LUT R0, R3, 0x380, RZ, 0xc0, !PT ;  /* 0x0000038003007812 */ /* 0x000fe400078ec0ff */
[----:B------:R-:W-:Y:S01]  /*20d50*/  IADD3 R41, P0, R72, 0x6000, RZ ;  /* 0x0000600048297810 */ /* 0x000fe20007f1e0ff */
[----:B------:R-:W-:Y:S01]  /*20d60*/  IMAD.X R45, RZ, RZ, R73, P6 ;  /* 0x000000ffff2d7224 */ /* 0x000fe200030e0649 */
[----:B------:R-:W-:Y:S01]  /*20d70*/  SHF.R.U64 R0, R0, 0x3, RZ ;  /* 0x0000000300007819 */ /* 0x000fe200000012ff */
[----:B------:R-:W-:Y:S01]  /*20d80*/  IMAD.WIDE.U32 R20, R183, UR4, R20 ;  /* 0x00000004b7147c25 */ /* 0x000fe2000f8e0014 */
[----:B------:R-:W-:Y:S01]  /*20d90*/  LOP3.LUT R12, R13, 0x380, RZ, 0xc0, !PT ;  /* 0x000003800d0c7812 */ /* 0x000fe200078ec0ff */
[----:B------:R-:W5:Y:S01]  /*20da0*/  LD.E.128 R8, desc[UR46][R8.64] ;  /* 0x0000002e08087980 */ /* 0x000f62000c101d00 */
[----:B------:R-:W-:Y:S02]  /*20db0*/  LOP3.LUT R44, R0, R3, RZ, 0x3c, !PT ;  /* 0x00000003002c7212 */ /* 0x000fe400078e3cff */
[----:B------:R-:W-:-:S02]  /*20dc0*/  LEA R3, R185, R209, 0x5 ;  /* 0x000000d1b9037211 */ /* 0x000fc400078e28ff */
[----:B------:R-:W-:Y:S02]  /*20dd0*/  LOP3.LUT R24, R25, 0x380, RZ, 0xc0, !PT ;  /* 0x0000038019187812 */ /* 0x000fe400078ec0ff */
[----:B------:R-:W-:Y:S01]  /*20de0*/  LOP3.LUT R32, R33, 0x380, RZ, 0xc0, !PT ;  /* 0x0000038021207812 */ /* 0x000fe200078ec0ff */
[----:B------:R-:W-:Y:S01]  /*20df0*/  IMAD.IADD R48, R178, 0x1, R3 ;  /* 0x00000001b2307824 */ /* 0x000fe200078e0203 */
[----:B------:R-:W-:Y:S02]  /*20e00*/  LOP3.LUT R36, R37, 0x380, RZ, 0xc0, !PT ;  /* 0x0000038025247812 */ /* 0x000fe400078ec0ff */
[----:B------:R-:W-:Y:S01]  /*20e10*/  LOP3.LUT R40, R41, 0x380, RZ, 0xc0, !PT ;  /* 0x0000038029287812 */ /* 0x000fe200078ec0ff */
[----:B0-----:R-:W-:Y:S01]  /*20e20*/  @P4 IMAD.HI.U32 R0, R48, R51, RZ ;  /* 0x0000003330004227 */ /* 0x001fe200078e00ff */
[----:B------:R-:W-:Y:S01]  /*20e30*/  SHF.R.S32.HI R49, RZ, 0x1f, R102 ;  /* 0x0000001fff317819 */ /* 0x000fe20000011466 */
[----:B------:R-:W5:Y:S01]  /*20e40*/  LD.E.128 R44, desc[UR46][R44.64] ;  /* 0x0000002e2c2c7980 */ /* 0x000f62000c101d00 */
[----:B------:R-:W-:Y:S01]  /*20e50*/  LOP3.LUT R5, R72, 0x380, RZ, 0xc0, !PT ;  /* 0x0000038048057812 */ /* 0x000fe200078ec0ff */
[----:B------:R-:W-:Y:S01]  /*20e60*/  IMAD R21, R183, UR5, R21 ;  /* 0x00000005b7157c24 */ /* 0x000fe2000f8e0215 */
[----:B------:R-:W-:Y:S01]  /*20e70*/  ULDC.64 UR4, c[0x0][0xaf0] ;  /* 0x0002bc0000047ab9 */ /* 0x000fe20000000a00 */
[----:B------:R-:W-:Y:S01]  /*20e80*/  IMAD.MOV.U32 R3, RZ, RZ, R48 ;  /* 0x000000ffff037224 */ /* 0x000fe200078e0030 */
[----:B-1----:R-:W-:Y:S01]  /*20e90*/  @P4 SHF.R.U32.HI R3, RZ, R53, R0 ;  /* 0x00000035ff034219 */ /* 0x002fe20000011600 */
[----:B------:R-:W-:Y:S01]  /*20ea0*/  IMAD R49, R49, UR4, RZ ;  /* 0x0000000431317c24 */ /* 0x000fe2000f8e02ff */
[----:B------:R-:W-:-:S02]  /*20eb0*/  SHF.R.U64 R12, R12, 0x3, RZ ;  /* 0x000000030c0c7819 */ /* 0x000fc400000012ff */
[----:B------:R-:W-:Y:S02]  /*20ec0*/  SHF.R.U64 R24, R24, 0x3, RZ ;  /* 0x0000000318187819 */ /* 0x000fe400000012ff */
[----:B------:R-:W-:Y:S02]  /*20ed0*/  SHF.R.U64 R32, R32, 0x3, RZ ;  /* 0x0000000320207819 */ /* 0x000fe400000012ff */
[----:B------:R-:W-:Y:S02]  /*20ee0*/  SHF.R.U64 R36, R36, 0x3, RZ ;  /* 0x0000000324247819 */ /* 0x000fe400000012ff */
[----:B------:R-:W-:Y:S02]  /*20ef0*/  SHF.R.U64 R40, R40, 0x3, RZ ;  /* 0x0000000328287819 */ /* 0x000fe400000012ff */
[----:B------:R-:W-:Y:S01]  /*20f00*/  SHF.R.U64 R5, R5, 0x3, RZ ;  /* 0x0000000305057819 */ /* 0x000fe200000012ff */
[--C-:B------:R-:W-:Y:S01]  /*20f10*/  IMAD.MOV R28, RZ, RZ, -R3.reuse ;  /* 0x000000ffff1c7224 */ /* 0x100fe200078e0a03 */
[----:B------:R-:W-:Y:S01]  /*20f20*/  SHF.R.S32.HI R0, RZ, 0x1f, R3 ;  /* 0x0000001fff007819 */ /* 0x000fe20000011403 */
[----:B------:R-:W-:Y:S01]  /*20f30*/  IMAD R49, R102, UR5, R49 ;  /* 0x0000000566317c24 */ /* 0x000fe2000f8e0231 */
[----:B------:R-:W-:Y:S01]  /*20f40*/  LOP3.LUT R12, R12, R13, RZ, 0x3c, !PT ;  /* 0x0000000d0c0c7212 */ /* 0x000fe200078e3cff */
[----:B------:R-:W-:Y:S01]  /*20f50*/  IMAD.WIDE.U32 R20, R102, UR4, R20 ;  /* 0x0000000466147c25 */ /* 0x000fe2000f8e0014 */
[----:B------:R-:W-:Y:S01]  /*20f60*/  LOP3.LUT R24, R24, R25, RZ, 0x3c, !PT ;  /* 0x0000001918187212 */ /* 0x000fe200078e3cff */
[----:B------:R-:W-:Y:S01]  /*20f70*/  ULDC.64 UR4, c[0x0][0xae0] ;  /* 0x0002b80000047ab9 */ /* 0x000fe20000000a00 */
[----:B------:R-:W-:Y:S01]  /*20f80*/  LOP3.LUT R32, R32, R33, RZ, 0x3c, !PT ;  /* 0x0000002120207212 */ /* 0x000fe200078e3cff */
[--C-:B------:R-:W-:Y:S01]  /*20f90*/  IMAD.X R25, RZ, RZ, R73.reuse, P3 ;  /* 0x000000ffff197224 */ /* 0x100fe200018e0649 */
[----:B------:R-:W-:Y:S01]  /*20fa0*/  LOP3.LUT R36, R36, R37, RZ, 0x3c, !PT ;  /* 0x0000002524247212 */ /* 0x000fe200078e3cff */
[--C-:B------:R-:W-:Y:S01]  /*20fb0*/  IMAD.X R33, RZ, RZ, R73.reuse, P2 ;  /* 0x000000ffff217224 */ /* 0x100fe200010e0649 */
[----:B------:R-:W-:Y:S01]  /*20fc0*/  LOP3.LUT R40, R40, R41, RZ, 0x3c, !PT ;  /* 0x0000002928287212 */ /* 0x000fe200078e3cff */
[--C-:B------:R-:W-:Y:S01]  /*20fd0*/  IMAD.X R37, RZ, RZ, R73.reuse, P1 ;  /* 0x000000ffff257224 */ /* 0x100fe200008e0649 */
[----:B------:R-:W-:Y:S01]  /*20fe0*/  IADD3.X R13, RZ, R73, RZ, P5, !PT ;  /* 0x00000049ff0d7210 */ /* 0x000fe20002ffe4ff */
[----:B------:R-:W-:Y:S01]  /*20ff0*/  IMAD.X R41, RZ, RZ, R73, P0 ;  /* 0x000000ffff297224 */ /* 0x000fe200000e0649 */
[----:B------:R-:W-:Y:S01]  /*21000*/  LOP3.LUT R72, R5, R72, RZ, 0x3c, !PT ;  /* 0x0000004805487212 */ /* 0x000fe200078e3cff */
[----:B------:R-:W-:Y:S01]  /*21010*/  IMAD R0, R0, UR4, RZ ;  /* 0x0000000400007c24 */ /* 0x000fe2000f8e02ff */
[----:B------:R-:W5:Y:S01]  /*21020*/  LD.E.128 R24, desc[UR46][R24.64] ;  /* 0x0000002e18187980 */ /* 0x000f62000c101d00 */
[----:B------:R-:W-:-:S02]  /*21030*/  IMAD R101, R101, R28, R48 ;  /* 0x0000001c65657224 */ /* 0x000fc400078e0230 */
[----:B------:R-:W-:Y:S01]  /*21040*/  IMAD.IADD R21, R21, 0x1, R49 ;  /* 0x0000000115157824 */ /* 0x000fe200078e0231 */
[----:B------:R0:W5:Y:S01]  /*21050*/  LD.E.128 R4, desc[UR46][R72.64] ;  /* 0x0000002e48047980 */ /* 0x000162000c101d00 */
[C---:B------:R-:W-:Y:S01]  /*21060*/  IMAD R49, R3.reuse, UR5, R0 ;  /* 0x0000000503317c24 */ /* 0x040fe2000f8e0200 */
[----:B------:R-:W-:Y:S02]  /*21070*/  SHF.R.S32.HI R0, RZ, 0x1f, R101 ;  /* 0x0000001fff007819 */ /* 0x000fe40000011465 */
[----:B------:R-:W5:Y:S01]  /*21080*/  LD.E.128 R12, desc[UR46][R12.64] ;  /* 0x0000002e0c0c7980 */ /* 0x000f62000c101d00 */
[----:B------:R-:W-:Y:S01]  /*21090*/  IMAD.WIDE.U32 R20, R3, UR4, R20 ;  /* 0x0000000403147c25 */ /* 0x000fe2000f8e0014 */
[----:B------:R-:W-:Y:S02]  /*210a0*/  ULDC.64 UR4, c[0x0][0xad8] ;  /* 0x0002b60000047ab9 */ /* 0x000fe40000000a00 */
        /* <DEDUP_REMOVED lines=11> */
[----:B------:R-:W-:Y:S02]  /*21160*/  IMAD.IADD R51, R209, 0x1, R178 ;  /* 0x00000001d1337824 */ /* 0x000fe400078e02b2 */
[C---:B------:R-:W-:Y:S02]  /*21170*/  IMAD R49, R101.reuse, UR5, R0 ;  /* 0x0000000565317c24 */ /* 0x040fe4000f8e0200 */
[----:B------:R-:W-:Y:S01]  /*21180*/  IMAD.WIDE.U32 R20, R101, UR4, R20 ;  /* 0x0000000465147c25 */ /* 0x000fe2000f8e0014 */
[CC--:B------:R-:W-:Y:S01]  /*21190*/  ISETP.GE.AND P2, PT, R51.reuse, R100.reuse, PT ;  /* 0x000000643300720c */ /* 0x0c0fe20003f46270 */
[----:B------:R-:W-:Y:S01]  /*211a0*/  ULDC.64 UR4, c[0x0][0xa80] ;  /* 0x0002a00000047ab9 */ /* 0x000fe20000000a00 */
[----:B------:R-:W-:Y:S01]  /*211b0*/  IADD3 R3, R51, 0x20, RZ ;  /* 0x0000002033037810 */ /* 0x000fe20007ffe0ff */
[----:B------:R-:W-:Y:S01]  /*211c0*/  IMAD.IADD R21, R21, 0x1, R49 ;  /* 0x0000000115157824 */ /* 0x000fe200078e0231 */
[----:B------:R-:W-:Y:S01]  /*211d0*/  LEA R28, P3, R20, UR4, 0x1 ;  /* 0x00000004141c7c11 */ /* 0x000fe2000f8608ff */
        /* <DEDUP_REMOVED lines=9> */
[----:B------:R0:W2:Y:S01]  /*21270*/  SHFL.IDX PT, R3, R50, RZ, 0x181f ;  /* 0x00181fff32037589 */ /* 0x0000a200000e0000 */
[----:B------:R-:W-:Y:S02]  /*21280*/  SHF.R.S32.HI R104, RZ, 0x1f, R184 ;  /* 0x0000001fff687819 */ /* 0x000fe400000114b8 */
[----:B------:R-:W-:Y:S01]  /*21290*/  SHF.R.S32.HI R105, RZ, 0x1f, R182 ;  /* 0x0000001fff697819 */ /* 0x000fe200000114b6 */
[----:B------:R-:W-:Y:S06]  /*212a0*/  @P2 BRA `(.L_x_1725) ;  /* 0x0000000000242947 */ /* 0x000fec0003800000 */
        /* <DEDUP_REMOVED lines=9> */
.L_x_1725:
[----:B------:R-:W-:Y:S05]  /*21340*/  BSYNC B1 ;  /* 0x0000000000017941 */ /* 0x000fea0003800000 */
.L_x_1724:
        /* <DEDUP_REMOVED lines=13> */
.L_x_1727:
[----:B------:R-:W-:Y:S05]  /*21420*/  BSYNC B1 ;  /* 0x0000000000017941 */ /* 0x000fea0003800000 */
.L_x_1726:
        /* <DEDUP_REMOVED lines=13> */
.L_x_1729:
[----:B------:R-:W-:Y:S05]  /*21500*/  BSYNC B1 ;  /* 0x0000000000017941 */ /* 0x000fea0003800000 */
.L_x_1728:
[----:B0-----:R-:W-:Y:S01]  /*21510*/  VIADD R3, R51, 0x60 ;  /* 0x0000006033037836 */ /* 0x001fe20000000000 */
[----:B---3--:R0:W3:Y:S04]  /*21520*/  SHFL.IDX PT, R7, R50, 0x3, 0x181f ;  /* 0x00781f0032077f89 */ /* 0x0080e800000e0000 */
[----:B------:R-:W-:Y:S01]  /*21530*/  ISETP.GE.AND P0, PT, R3, R100, PT ;  /* 0x000000640300720c */ /* 0x000fe20003f06270 */
[----:B------:R0:W0:-:S12]  /*21540*/  SHFL.IDX PT, R9, R28, 0x3, 0x181f ;  /* 0x00781f001c097f89 */ /* 0x00001800000e0000 */
[----:B------:R-:W-:Y:S05]  /*21550*/  @P0 BRA `(.L_x_1730) ;  /* 0x0000001800100947 */ /* 0x000fea0003800000 */
[----:B------:R-:W-:Y:S02]  /*21560*/  ULDC UR4, c[0x0][0xac8] ;  /* 0x0002b20000047ab9 */ /* 0x000fe40000000800 */
[----:B------:R-:W-:-:S13]  /*21570*/  ISETP.GE.AND P1, PT, R182, UR4, PT ;  /* 0x00000004b6007c0c */ /* 0x000fda000bf26270 */
[----:B0-----:R-:W-:-:S04]  /*21580*/  @!P1 LEA R4, P0, R182, R9, 0x1 ;  /* 0x00000009b6049211 */ /* 0x001fc800078008ff */
[----:B---3--:R-:W-:Y:S02]  /*21590*/  @!P1 LEA.HI.X R5, R182, R7, R105, 0x1, P0 ;  /* 0x00000007b6059211 */ /* 0x008fe400000f0c69 */
[----:B------:R-:W-:-:S03]  /*215a0*/  ISETP.GE.AND P0, PT, R184, UR4, PT ;  /* 0x00000004b8007c0c */ /* 0x000fc6000bf06270 */
[----:B------:R0:W-:Y:S10]  /*215b0*/  @!P1 ST.E.128 desc[UR46][R4.64], R24 ;  /* 0x0000001804009985 */ /* 0x0001f4000c101d2e */
[----:B------:R-:W-:Y:S05]  /*215c0*/  @P0 BRA `(.L_x_1730) ;  /* 0x0000001400f40947 */ /* 0x000fea0003800000 */
[----:B0-----:R-:W-:-:S04]  /*215d0*/  LEA R4, P0, R184, R9, 0x1 ;  /* 0x00000009b8047211 */ /* 0x001fc800078008ff */
[----:B------:R-:W-:-:S05]  /*215e0*/  LEA.HI.X R5, R184, R7, R104, 0x1, P0 ;  /* 0x00000007b8057211 */ /* 0x000fca00000f0c68 */
[----:B------:R0:W-:Y:S01]  /*215f0*/  ST.E.128 desc[UR46][R4.64], R44 ;  /* 0x0000002c04007985 */ /* 0x0001e2000c101d2e */
[----:B------:R-:W-:Y:S05]  /*21600*/  BRA `(.L_x_1730) ;  /* 0x0000001400e47947 */ /* 0x000fea0003800000 */
.L_x_1723:
[----:B------:R-:W1:Y:S01]  /*21610*/  @P4 LDC R11, c[0x0][0xbec] ;  /* 0x0002fb00ff0b4b82 */ /* 0x000e620000000800 */
[----:B------:R-:W-:Y:S01]  /*21620*/  ULDC.64 UR4, c[0x0][0xb08] ;  /* 0x0002c20000047ab9 */ /* 0x000fe20000000a00 */
[----:B0-----:R-:W-:Y:S01]  /*21630*/  SHF.R.S32.HI R3, RZ, 0x1f, R102 ;  /* 0x0000001fff037819 */ /* 0x001fe20000011466 */
[----:B------:R-:W-:Y:S01]  /*21640*/  IMAD R103, R103, UR4, RZ ;  /* 0x0000000467677c24 */ /* 0x000fe2000f8e02ff */
[----:B------:R-:W-:Y:S01]  /*21650*/  ULDC.64 UR6, c[0x0][0xb30] ;  /* 0x0002cc0000067ab9 */ /* 0x000fe20000000a00 */
[C---:B------:R-:W-:Y:S01]  /*21660*/  IMAD.WIDE.U32 R4, R28.reuse, UR4, RZ ;  /* 0x000000041c047c25 */ /* 0x040fe2000f8e00ff */
[----:B------:R-:W-:Y:S01]  /*21670*/  ISETP.GE.AND P0, PT, R9, R100, PT ;  /* 0x000000640900720c */ /* 0x000fe20003f06270 */
[----:B------:R-:W-:Y:S01]  /*21680*/  BSSY B1, `(.L_x_1731) ;  /* 0x0000071000017945 */ /* 0x000fe20003800000 */
[----:B------:R-:W0:Y:S01]  /*21690*/  @P4 LDC R0, c[0x0][0xbf0] ;  /* 0x0002fc00ff004b82 */ /* 0x000e220000000800 */
[----:B------:R-:W-:Y:S01]  /*216a0*/  IMAD R103, R28, UR5, R103 ;  /* 0x000000051c677c24 */ /* 0x000fe2000f8e0267 */
[----:B------:R-:W-:Y:S01]  /*216b0*/  ULDC.64 UR4, c[0x0][0xb38] ;  /* 0x0002ce0000047ab9 */ /* 0x000fe20000000a00 */
[----:B------:R-:W-:-:S02]  /*216c0*/  SHF.R.S32.HI R25, RZ, 0x1f, R198 ;  /* 0x0000001fff197819 */ /* 0x000fc400000114c6 */
[----:B------:R-:W-:Y:S01]  /*216d0*/  IMAD.IADD R5, R5, 0x1, R103 ;  /* 0x0000000105057824 */ /* 0x000fe200078e0267 */
[----:B------:R-:W-:Y:S02]  /*216e0*/  SHF.R.S32.HI R26, RZ, 0x1f, R199 ;  /* 0x0000001fff1a7819 */ /* 0x000fe400000114c7 */
        /* <DEDUP_REMOVED lines=9> */
[----:B-1----:R-:W-:Y:S01]  /*21780*/  @P4 IMAD.HI.U32 R11, R24, R11, RZ ;  /* 0x0000000b180b4227 */ /* 0x002fe200078e00ff */
[----:B------:R-:W-:-:S02]  /*21790*/  SHF.R.S32.HI R13, RZ, 0x1f, R206 ;  /* 0x0000001fff0d7819 */ /* 0x000fc400000114ce */
[----:B------:R-:W-:Y:S01]  /*217a0*/  SHF.R.S32.HI R14, RZ, 0x1f, R208 ;  /* 0x0000001fff0e7819 */ /* 0x000fe200000114d0 */
[C---:B------:R-:W-:Y:S02]  /*217b0*/  IMAD R7, R102.reuse, UR5, R3 ;  /* 0x0000000566077c24 */ /* 0x040fe4000f8e0203 */
[----:B------:R-:W-:Y:S01]  /*217c0*/  IMAD.WIDE.U32 R4, R102, UR4, R4 ;  /* 0x0000000466047c25 */ /* 0x000fe2000f8e0004 */
[----:B------:R-:W-:-:S03]  /*217d0*/  ULDC.64 UR4, c[0x0][0xb48] ;  /* 0x0002d20000047ab9 */ /* 0x000fc60000000a00 */
[----:B------:R-:W-:Y:S01]  /*217e0*/  IMAD.MOV.U32 R3, RZ, RZ, R24 ;  /* 0x000000ffff037224 */ /* 0x000fe200078e0018 */
[----:B0-----:R-:W-:Y:S02]  /*217f0*/  @P4 SHF.R.U32.HI R3, RZ, R0, R11 ;  /* 0x00000000ff034219 */ /* 0x001fe4000001160b */
[----:B------:R-:W-:Y:S02]  /*21800*/  IADD3 R5, R5, R7, RZ ;  /* 0x0000000705057210 */ /* 0x000fe40007ffe0ff */
        /* <DEDUP_REMOVED lines=16> */
[----:B------:R-:W-:Y:S01]  /*21910*/  LEA R0, P1, R4, UR4, 0x2 ;  /* 0x0000000404007c11 */ /* 0x000fe2000f8210ff */
[----:B------:R-:W-:-:S03]  /*21920*/  VIADD R6, R2, 0x2a820 ;  /* 0x0002a82002067836 */ /* 0x000fc60000000000 */
[----:B------:R-:W-:Y:S02]  /*21930*/  LEA.HI.X R3, R4, UR5, R3, 0x2, P1 ;  /* 0x0000000504037c11 */ /* 0x000fe400088f1403 */
[----:B------:R-:W-:Y:S01]  /*21940*/  PRMT R6, RZ, 0x654, R6 ;  /* 0x00000654ff067816 */ /* 0x000fe20000000006 */
[----:B------:R0:W1:Y:S03]  /*21950*/  SHFL.IDX PT, R4, R0, RZ, 0x1c1f ;  /* 0x001c1fff00047589 */ /* 0x00006600000e0000 */
[----:B------:R0:W-:Y:S01]  /*21960*/  SYNCS.ARRIVE.TRANS64.RED.A1T0 RZ, [R6+URZ], RZ ;  /* 0x000000ff06ff79a7 */ /* 0x0001e2000810043f */
        /* <DEDUP_REMOVED lines=9> */
[CC--:B------:R-:W-:Y:S01]  /*21a00*/  @!P1 LEA R8, P5, R206.reuse, R4.reuse, 0x2 ;  /* 0x00000004ce089211 */ /* 0x0c0fe200078a10ff */
        /* <DEDUP_REMOVED lines=56> */
.L_x_1732:
[----:B------:R-:W-:Y:S05]  /*21d90*/  BSYNC B1 ;  /* 0x0000000000017941 */ /* 0x000fea0003800000 */
.L_x_1731:
        /* <DEDUP_REMOVED lines=70> */
.L_x_1721:
[----:B------:R-:W-:Y:S01]  /*22200*/  ULDC.64 UR4, c[0x0][0xc08] ;  /* 0x0003020000047ab9 */ /* 0x000fe20000000a00 */
[----:B------:R-:W2:Y:S01]  /*22210*/  LDC.64 R4, c[0x0][0xc00] ;  /* 0x00030000ff047b82 */ /* 0x000ea20000000a00 */
[----:B------:R-:W-:Y:S01]  /*22220*/  ISETP.NE.U32.AND P0, PT, RZ, UR4, PT ;  /* 0x00000004ff007c0c */ /* 0x000fe2000bf05070 */
[----:B------:R-:W-:-:S03]  /*22230*/  IMAD.MOV.U32 R3, RZ, RZ, RZ ;  /* 0x000000ffff037224 */ /* 0x000fc600078e00ff */
[----:B------:R-:W-:Y:S01]  /*22240*/  ISETP.NE.AND.EX P1, PT, RZ, UR5, PT, P0 ;  /* 0x00000005ff007c0c */ /* 0x000fe2000bf25300 */
[----:B------:R-:W-:Y:S02]  /*22250*/  ULDC.64 UR4, c[0x0][0xc00] ;  /* 0x0003000000047ab9 */ /* 0x000fe40000000a00 */
[----:B------:R-:W-:-:S04]  /*22260*/  ISETP.NE.U32.AND P0, PT, RZ, UR4, PT ;  /* 0x00000004ff007c0c */ /* 0x000fc8000bf05070 */
[----:B------:R-:W-:-:S06]  /*22270*/  ISETP.NE.AND.EX P0, PT, RZ, UR5, PT, P0 ;  /* 0x00000005ff007c0c */ /* 0x000fcc000bf05300 */
[----:B------:R-:W3:Y:S01]  /*22280*/  @P1 LDC.64 R6, c[0x0][0xc08] ;  /* 0x00030200ff061b82 */ /* 0x000ee20000000a00 */
[----:B------:R-:W-:Y:S02]  /*22290*/  ULDC UR4, c[0x0][0xa88] ;  /* 0x0002a20000047ab9 */ /* 0x000fe40000000800 */
[----:B------:R-:W-:Y:S02]  /*222a0*/  IMAD.U32 R0, RZ, RZ, UR4 ;  /* 0x00000004ff007e24 */ /* 0x000fe4000f8e00ff */
[----:B--2---:R-:W-:-:S05]  /*222b0*/  IMAD.WIDE R4, R187, 0x4, R4 ;  /* 0x00000004bb047825 */ /* 0x004fca00078e0204 */
[----:B------:R2:W5:Y:S01]  /*222c0*/  @P0 LDG.E R3, desc[UR46][R4.64] ;  /* 0x0000002e04030981 */ /* 0x000562000c1e1900 */
[----:B---3--:R-:W-:-:S05]  /*222d0*/  @P1 IMAD.WIDE R6, R187, 0x4, R6 ;  /* 0x00000004bb061825 */ /* 0x008fca00078e0206 */
[----:B------:R2:W5:Y:S01]  /*222e0*/  @P1 LDG.E R0, desc[UR46][R6.64] ;  /* 0x0000002e06001981 */ /* 0x000562000c1e1900 */
[----:B------:R-:W-:Y:S02]  /*222f0*/  ISETP.NE.AND P2, PT, R186, RZ, PT ;  /* 0x000000ffba00720c */ /* 0x000fe40003f45270 */
[----:B-1----:R-:W-:Y:S01]  /*22300*/  SHF.R.S32.HI R28, RZ, 0x1f, R187 ;  /* 0x0000001fff1c7819 */ /* 0x002fe200000114bb */
[----:B------:R-:W1:Y:S10]  /*22310*/  S2R R35, SR_TID.X ;  /* 0x0000000000237919 */ /* 0x000e740000002100 */
[----:B------:R-:W3:Y:S01]  /*22320*/  @!P2 LDC R186, c[0x0][0xad4] ;  /* 0x0002b500ffbaab82 */ /* 0x000ee20000000800 */
[----:B-1----:R-:W-:-:S02]  /*22330*/  IADD3 R8, R35, -0x80, RZ ;  /* 0xffffff8023087810 */ /* 0x002fc40007ffe0ff */
[----:B---3--:R-:W-:Y:S02]  /*22340*/  ISETP.GT.AND P2, PT, R186, 0x1, PT ;  /* 0x00000001ba00780c */ /* 0x008fe40003f44270 */
[----:B------:R-:W-:Y:S01]  /*22350*/  ISETP.GT.AND P3, PT, R8, 0x7f, PT ;  /* 0x0000007f0800780c */ /* 0x000fe20003f64270 */
[----:B--2---:R-:W-:-:S12]  /*22360*/  @P1 BRA `(.L_x_1733) ;  /* 0x0000000000101947 */ /* 0x004fd80003800000 */
[----:B------:R-:W-:Y:S05]  /*22370*/  @!P0 BRA `(.L_x_1733) ;  /* 0x00000000000c8947 */ /* 0x000fea0003800000 */
[----:B------:R-:W2:Y:S04]  /*22380*/  LDG.E R7, desc[UR46][R4.64] ;  /* 0x0000002e04077981 */ /* 0x000ea8000c1e1900 */
[----:B-----5:R-:W2:Y:S02]  /*22390*/  LDG.E R0, desc[UR46][R4.64+0x4] ;  /* 0x0000042e04007981 */ /* 0x020ea4000c1e1900 */
[----:B--2---:R-:W-:-:S07]  /*223a0*/  IMAD.IADD R0, R0, 0x1, -R7 ;  /* 0x0000000100007824 */ /* 0x004fce00078e0a07 */
.L_x_1733:
[----:B------:R-:W-:Y:S01]  /*223b0*/  BSSY B1, `(.L_x_1734) ;  /* 0x0000035000017945 */ /* 0x000fe20003800000 */
[----:B------:R-:W-:Y:S02]  /*223c0*/  SEL R33, R187, RZ, !P0 ;  /* 0x000000ffbb217207 */ /* 0x000fe40004000000 */
[----:B------:R-:W-:Y:S02]  /*223d0*/  SEL R28, R28, RZ, !P0 ;  /* 0x000000ff1c1c7207 */ /* 0x000fe40004000000 */
[----:B-----5:R-:W-:Y:S01]  /*223e0*/  SHF.R.S32.HI R26, RZ, 0x1f, R3 ;  /* 0x0000001fff1a7819 */ /* 0x020fe20000011403 */
[----:B------:R-:W-:Y:S06]  /*223f0*/  @P3 BRA `(.L_x_1735) ;  /* 0x0000000000c03947 */ /* 0x000fec0003800000 */
[----:B------:R-:W1:Y:S01]  /*22400*/  LDC R37, c[0x0][0xbe8] ;  /* 0x0002fa00ff257b82 */ /* 0x000e620000000800 */
[----:B------:R-:W-:Y:S01]  /*22410*/  IADD3 R35, R178, -0x80, R35 ;  /* 0xffffff80b2237810 */ /* 0x000fe20007ffe023 */
[----:B-1----:R-:W-:-:S05]  /*22420*/  IMAD R4, R0, R37, RZ ;  /* 0x0000002500047224 */ /* 0x002fca00078e02ff */
[----:B------:R-:W-:-:S13]  /*22430*/  ISETP.GE.AND P0, PT, R35, R4, PT ;  /* 0x000000042300720c */ /* 0x000fda0003f06270 */
[----:B------:R-:W-:Y:S05]  /*22440*/  @P0 BRA `(.L_x_1735) ;  /* 0x0000000000ac0947 */ /* 0x000fea0003800000 */
[----:B------:R-:W-:Y:S01]  /*22450*/  IMAD.MOV.U32 R24, RZ, RZ, 0x9b8 ;  /* 0x000009b8ff187424 */ /* 0x000fe200078e00ff */
[----:B------:R-:W-:Y:S01]  /*22460*/  ISETP.GT.AND P0, PT, R186, 0x1, PT ;  /* 0x00000001ba00780c */ /* 0x000fe20003f04270 */
[----:B------:R-:W1:Y:S01]  /*22470*/  LDC.64 R4, c[0x0][0xba8] ;  /* 0x0002ea00ff047b82 */ /* 0x000e620000000a00 */
[----:B------:R-:W-:Y:S01]  /*22480*/  ISETP.NE.AND P1, PT, R37, 0x1, PT ;  /* 0x000000012500780c */ /* 0x000fe20003f25270 */
[----:B------:R-:W-:Y:S01]  /*22490*/  IMAD.MOV.U32 R21, RZ, RZ, R35 ;  /* 0x000000ffff157224 */ /* 0x000fe200078e0023 */
[----:B------:R-:W-:-:S05]  /*224a0*/  SEL R24, R24, 0x978, P0 ;  /* 0x0000097818187807 */ /* 0x000fca0000000000 */
[----:B------:R-:W2:Y:S08]  /*224b0*/  LDC.64 R12, c[0x0][R24+0x220] ;  /* 0x00008800180c7b82 */ /* 0x000eb00000000a00 */
[----:B------:R-:W3:Y:S08]  /*224c0*/  LDC.64 R10, c[0x0][R24+0x218] ;  /* 0x00008600180a7b82 */ /* 0x000ef00000000a00 */
[----:B------:R-:W4:Y:S08]  /*224d0*/  LDC.64 R8, c[0x0][R24+0x228] ;  /* 0x00008a0018087b82 */ /* 0x000f300000000a00 */
[----:B------:R-:W5:Y:S08]  /*224e0*/  LDC.64 R6, c[0x0][R24+0x210] ;  /* 0x0000840018067b82 */ /* 0x000f700000000a00 */
[----:B------:R-:W0:Y:S08]  /*224f0*/  @P1 LDC R20, c[0x0][0xbec] ;  /* 0x0002fb00ff141b82 */ /* 0x000e300000000800 */
[----:B------:R-:W4:Y:S01]  /*22500*/  @P1 LDC R27, c[0x0][0xbf0] ;  /* 0x0002fc00ff1b1b82 */ /* 0x000f220000000800 */
[----:B--2---:R-:W-:-:S07]  /*22510*/  IMAD R13, R13, R33, RZ ;  /* 0x000000210d0d7224 */ /* 0x004fce00078e02ff */
[----:B-1----:R-:W1:Y:S01]  /*22520*/  @!P0 LDC R4, c[0x0][0xb50] ;  /* 0x0002d400ff048b82 */ /* 0x002e620000000800 */
[----:B0-----:R-:W-:-:S07]  /*22530*/  @P1 IMAD.HI.U32 R20, R35, R20, RZ ;  /* 0x0000001423141227 */ /* 0x001fce00078e00ff */
[----:B------:R-:W0:Y:S01]  /*22540*/  @!P0 LDC R5, c[0x0][0xb54] ;  /* 0x0002d500ff058b82 */ /* 0x000e220000000800 */
[-C--:B---3--:R-:W-:Y:S02]  /*22550*/  IMAD R25, R11, R183.reuse, RZ ;  /* 0x000000b70b197224 */ /* 0x088fe400078e02ff */
[----:B------:R-:W-:Y:S01]  /*22560*/  IMAD.WIDE.U32 R14, R10, R183, RZ ;  /* 0x000000b70a0e7225 */ /* 0x000fe200078e00ff */
[----:B----4-:R-:W-:-:S03]  /*22570*/  @P1 SHF.R.U32.HI R21, RZ, R27, R20 ;  /* 0x0000001bff151219 */ /* 0x010fc60000011614 */
[----:B------:R-:W-:-:S04]  /*22580*/  IMAD.WIDE.U32 R10, R12, R33, RZ ;  /* 0x000000210c0a7225 */ /* 0x000fc800078e00ff */
[----:B------:R-:W-:Y:S01]  /*22590*/  IMAD R27, R12, R28, R13 ;  /* 0x0000001c0c1b7224 */ /* 0x000fe200078e020d */
[----:B------:R-:W-:Y:S01]  /*225a0*/  SEL R13, R190, RZ, P0 ;  /* 0x000000ffbe0d7207 */ /* 0x000fe20000000000 */
[----:B------:R-:W-:Y:S01]  /*225b0*/  IMAD.IADD R25, R15, 0x1, R25 ;  /* 0x000000010f197824 */ /* 0x000fe200078e0219 */
[----:B------:R-:W-:Y:S01]  /*225c0*/  IADD3 R14, P1, P3, R10, R14, R3 ;  /* 0x0000000e0a0e7210 */ /* 0x000fe20007b3e003 */
[----:B------:R-:W-:Y:S02]  /*225d0*/  IMAD.MOV R10, RZ, RZ, -R21 ;  /* 0x000000ffff0a7224 */ /* 0x000fe400078e0a15 */
[----:B------:R-:W-:Y:S02]  /*225e0*/  IMAD.IADD R27, R11, 0x1, R27 ;  /* 0x000000010b1b7824 */ /* 0x000fe400078e021b */
[-C--:B------:R-:W-:Y:S02]  /*225f0*/  IMAD R15, R9, R13.reuse, RZ ;  /* 0x0000000d090f7224 */ /* 0x080fe400078e02ff */
[----:B------:R-:W-:-:S04]  /*22600*/  IMAD.WIDE.U32 R8, R8, R13, RZ ;  /* 0x0000000d08087225 */ /* 0x000fc800078e00ff */
[----:B------:R-:W-:Y:S01]  /*22610*/  IMAD R11, R37, R10, R35 ;  /* 0x0000000a250b7224 */ /* 0x000fe200078e0223 */
[----:B------:R-:W-:Y:S02]  /*22620*/  IADD3.X R10, R27, R25, R26, P1, P3 ;  /* 0x000000191b0a7210 */ /* 0x000fe40000fe641a */
[----:B------:R-:W-:Y:S01]  /*22630*/  IADD3 R8, P0, P1, R21, R14, R8 ;  /* 0x0000000e15087210 */ /* 0x000fe2000791e008 */
[----:B-----5:R-:W-:Y:S01]  /*22640*/  IMAD R7, R7, R11, RZ ;  /* 0x0000000b07077224 */ /* 0x020fe200078e02ff */
[----:B------:R-:W-:Y:S02]  /*22650*/  IADD3 R15, R9, R15, RZ ;  /* 0x0000000f090f7210 */ /* 0x000fe40007ffe0ff */
[----:B------:R-:W-:Y:S02]  /*22660*/  SHF.R.S32.HI R21, RZ, 0x1f, R21 ;  /* 0x0000001fff157819 */ /* 0x000fe40000011415 */
[----:B------:R-:W-:Y:S02]  /*22670*/  SHF.R.S32.HI R13, RZ, 0x1f, R11 ;  /* 0x0000001fff0d7819 */ /* 0x000fe4000001140b */
[----:B------:R-:W-:-:S03]  /*22680*/  IADD3.X R9, R21, R10, R15, P0, P1 ;  /* 0x0000000a15097210 */ /* 0x000fc600007e240f */
[C---:B------:R-:W-:Y:S02]  /*22690*/  IMAD R13, R6.reuse, R13, R7 ;  /* 0x0000000d060d7224 */ /* 0x040fe400078e0207 */
[----:B------:R-:W-:-:S04]  /*226a0*/  IMAD.WIDE.U32 R6, R6, R11, R8 ;  /* 0x0000000b06067225 */ /* 0x000fc800078e0008 */
[----:B------:R-:W-:Y:S01]  /*226b0*/  IMAD.IADD R7, R7, 0x1, R13 ;  /* 0x0000000107077824 */ /* 0x000fe200078e020d */
[----:B-1----:R-:W-:-:S04]  /*226c0*/  LEA R4, P0, R6, R4, 0x2 ;  /* 0x0000000406047211 */ /* 0x002fc800078010ff */
[----:B0-----:R-:W-:Y:S01]  /*226d0*/  LEA.HI.X R5, R6, R5, R7, 0x2, P0 ;  /* 0x0000000506057211 */ /* 0x001fe200000f1407 */
[----:B------:R-:W-:-:S05]  /*226e0*/  IMAD.MOV.U32 R7, RZ, RZ, -0x800000 ;  /* 0xff800000ff077424 */ /* 0x000fca00078e00ff */
[----:B------:R1:W-:Y:S03]  /*226f0*/  STG.E desc[UR46][R4.64], R7 ;  /* 0x0000000704007986 */ /* 0x0003e6000c10192e */
.L_x_1735:
[----:B------:R-:W-:Y:S05]  /*22700*/  BSYNC B1 ;  /* 0x0000000000017941 */ /* 0x000fea0003800000 */
.L_x_1734:
[----:B------:R-:W-:Y:S05]  /*22710*/  @P2 BRA `(.L_x_1730) ;  /* 0x0000000400a02947 */ /* 0x000fea0003800000 */
[----:B------:R-:W2:Y:S01]  /*22720*/  LDC R11, c[0x0][0xbe8] ;  /* 0x0002fa00ff0b7b82 */ /* 0x000ea20000000800 */
[----:B------:R-:W-:Y:S01]  /*22730*/  ULDC.64 UR4, c[0x0][0xaa0] ;  /* 0x0002a80000047ab9 */ /* 0x000fe20000000a00 */
[----:B------:R-:W-:Y:S01]  /*22740*/  ULDC.64 UR6, c[0x0][0xaf0] ;  /* 0x0002bc0000067ab9 */ /* 0x000fe20000000a00 */
[----:B-1----:R-:W-:Y:S01]  /*22750*/  IMAD R4, R26, UR4, RZ ;  /* 0x000000041a047c24 */ /* 0x002fe2000f8e02ff */
        /* <DEDUP_REMOVED lines=8> */
[----:B------:R-:W-:Y:S02]  /*227e0*/  IMAD.IADD R9, R178, 0x1, R3 ;  /* 0x00000001b2097824 */ /* 0x000fe400078e0203 */
[----:B------:R-:W-:-:S04]  /*227f0*/  IMAD.WIDE.U32 R4, R183, UR4, R4 ;  /* 0x00000004b7047c25 */ /* 0x000fc8000f8e0004 */
[----:B------:R-:W-:Y:S01]  /*22800*/  IMAD.MOV.U32 R3, RZ, RZ, R9 ;  /* 0x000000ffff037224 */ /* 0x000fe200078e0009 */
[----:B--2---:R-:W-:Y:S01]  /*22810*/  ISETP.NE.AND P0, PT, R11, 0x1, PT ;  /* 0x000000010b00780c */ /* 0x004fe20003f05270 */
[----:B------:R-:W-:Y:S02]  /*22820*/  IMAD R7, R28, UR6, RZ ;  /* 0x000000061c077c24 */ /* 0x000fe4000f8e02ff */
[----:B------:R-:W-:Y:S01]  /*22830*/  IMAD R5, R183, UR5, R5 ;  /* 0x00000005b7057c24 */ /* 0x000fe2000f8e0205 */
[----:B------:R-:W-:Y:S01]  /*22840*/  ULDC.64 UR4, c[0x0][0xae0] ;  /* 0x0002b80000047ab9 */ /* 0x000fe20000000a00 */
[C---:B------:R-:W-:Y:S02]  /*22850*/  IMAD R7, R33.reuse, UR7, R7 ;  /* 0x0000000721077c24 */ /* 0x040fe4000f8e0207 */
[----:B------:R-:W-:-:S04]  /*22860*/  IMAD.WIDE.U32 R4, R33, UR6, R4 ;  /* 0x0000000621047c25 */ /* 0x000fc8000f8e0004 */
[----:B------:R-:W-:Y:S02]  /*22870*/  IMAD.IADD R5, R5, 0x1, R7 ;  /* 0x0000000105057824 */ /* 0x000fe400078e0207 */
[----:B------:R-:W1:Y:S01]  /*22880*/  @P0 LDC R6, c[0x0][0xbec] ;  /* 0x0002fb00ff060b82 */ /* 0x000e620000000800 */
[----:B------:R-:W-:-:S07]  /*22890*/  IMAD.IADD R178, R209, 0x1, R178 ;  /* 0x00000001d1b27824 */ /* 0x000fce00078e02b2 */
[----:B------:R-:W2:Y:S01]  /*228a0*/  @P0 LDC R13, c[0x0][0xbf0] ;  /* 0x0002fc00ff0d0b82 */ /* 0x000ea20000000800 */
[----:B-1----:R-:W-:-:S05]  /*228b0*/  @P0 IMAD.HI.U32 R6, R9, R6, RZ ;  /* 0x0000000609060227 */ /* 0x002fca00078e00ff */
[----:B--2---:R-:W-:-:S04]  /*228c0*/  @P0 SHF.R.U32.HI R3, RZ, R13, R6 ;  /* 0x0000000dff030219 */ /* 0x004fc80000011606 */
[----:B------:R-:W-:Y:S01]  /*228d0*/  SHF.R.S32.HI R6, RZ, 0x1f, R3 ;  /* 0x0000001fff067819 */ /* 0x000fe20000011403 */
[C---:B------:R-:W-:Y:S01]  /*228e0*/  IMAD.WIDE.U32 R4, R3.reuse, UR4, R4 ;  /* 0x0000000403047c25 */ /* 0x040fe2000f8e0004 */
[----:B------:R-:W-:-:S03]  /*228f0*/  IADD3 R8, -R3, RZ, RZ ;  /* 0x000000ff03087210 */ /* 0x000fc60007ffe1ff */
[----:B------:R-:W-:Y:S02]  /*22900*/  IMAD R6, R6, UR4, RZ ;  /* 0x0000000406067c24 */ /* 0x000fe4000f8e02ff */
[----:B------:R-:W-:Y:S02]  /*22910*/  IMAD R7, R11, R8, R9 ;  /* 0x000000080b077224 */ /* 0x000fe400078e0209 */
[----:B------:R-:W-:Y:S01]  /*22920*/  IMAD R9, R3, UR5, R6 ;  /* 0x0000000503097c24 */ /* 0x000fe2000f8e0206 */
[----:B------:R-:W-:Y:S01]  /*22930*/  ULDC.64 UR4, c[0x0][0xad8] ;  /* 0x0002b60000047ab9 */ /* 0x000fe20000000a00 */
[----:B------:R-:W-:Y:S01]  /*22940*/  IMAD R11, R0, R11, RZ ;  /* 0x0000000b000b7224 */ /* 0x000fe200078e02ff */
[----:B------:R-:W-:Y:S01]  /*22950*/  SHF.R.S32.HI R3, RZ, 0x1f, R7 ;  /* 0x0000001fff037819 */ /* 0x000fe20000011407 */
[----:B------:R-:W-:Y:S02]  /*22960*/  IMAD.IADD R5, R5, 0x1, R9 ;  /* 0x0000000105057824 */ /* 0x000fe400078e0209 */
[C---:B------:R-:W-:Y:S01]  /*22970*/  VIADD R0, R178.reuse, 0x20 ;  /* 0x00000020b2007836 */ /* 0x040fe20000000000 */
[----:B------:R-:W-:Y:S01]  /*22980*/  ISETP.GE.AND P2, PT, R178, R11, PT ;  /* 0x0000000bb200720c */ /* 0x000fe20003f46270 */
[----:B------:R-:W-:-:S02]  /*22990*/  IMAD R6, R3, UR4, RZ ;  /* 0x0000000403067c24 */ /* 0x000fc4000f8e02ff */
[----:B------:R-:W-:Y:S01]  /*229a0*/  IMAD.WIDE.U32 R4, R7, UR4, R4 ;  /* 0x0000000407047c25 */ /* 0x000fe2000f8e0004 */
[----:B------:R-:W-:-:S03]  /*229b0*/  ISETP.GE.AND P1, PT, R0, R11, PT ;  /* 0x0000000b0000720c */ /* 0x000fc60003f26270 */
[----:B------:R-:W-:Y:S01]  /*229c0*/  IMAD R3, R7, UR5, R6 ;  /* 0x0000000507037c24 */ /* 0x000fe2000f8e0206 */
[----:B------:R-:W-:Y:S01]  /*229d0*/  ULDC.64 UR4, c[0x0][0xa80] ;  /* 0x0002a00000047ab9 */ /* 0x000fe20000000a00 */
[----:B------:R-:W-:Y:S01]  /*229e0*/  VIADD R0, R178, 0x40 ;  /* 0x00000040b2007836 */ /* 0x000fe20000000000 */
[----:B------:R-:W-:Y:S01]  /*229f0*/  LEA R6, P3, R4, UR4, 0x1 ;  /* 0x0000000404067c11 */ /* 0x000fe2000f8608ff */
[----:B------:R-:W-:-:S03]  /*22a00*/  IMAD.IADD R3, R5, 0x1, R3 ;  /* 0x0000000105037824 */ /* 0x000fc600078e0203 */
[----:B------:R-:W-:Y:S01]  /*22a10*/  ISETP.GE.AND P0, PT, R0, R11, PT ;  /* 0x0000000b0000720c */ /* 0x000fe20003f06270 */
[----:B------:R1:W2:Y:S01]  /*22a20*/  SHFL.IDX PT, R7, R6, RZ, 0x181f ;  /* 0x00181fff06077589 */ /* 0x0002a200000e0000 */
[----:B------:R-:W-:-:S05]  /*22a30*/  LEA.HI.X R3, R4, UR5, R3, 0x1, P3 ;  /* 0x0000000504037c11 */ /* 0x000fca00098f0c03 */
[----:B------:R1:W3:Y:S01]  /*22a40*/  SHFL.IDX PT, R5, R3, RZ, 0x181f ;  /* 0x00181fff03057589 */ /* 0x0002e200000e0000 */
[----:B------:R-:W-:Y:S05]  /*22a50*/  @P2 BRA `(.L_x_1737) ;  /* 0x0000000000242947 */ /* 0x000fea0003800000 */
[----:B------:R-:W-:Y:S02]  /*22a60*/  ULDC UR4, c[0x0][0xac8] ;  /* 0x0002b20000047ab9 */ /* 0x000fe40000000800 */
[----:B------:R-:W-:Y:S02]  /*22a70*/  ISETP.GE.AND P4, PT, R182, UR4, PT ;  /* 0x00000004b6007c0c */ /* 0x000fe4000bf86270 */
[----:B------:R-:W-:-:S11]  /*22a80*/  ISETP.GE.AND P5, PT, R184, UR4, PT ;  /* 0x00000004b8007c0c */ /* 0x000fd6000bfa6270 */
[-C--:B--2---:R-:W-:Y:S02]  /*22a90*/  @!P4 LEA R8, P2, R182, R7.reuse, 0x1 ;  /* 0x00000007b608c211 */ /* 0x084fe400078408ff */
[----:B------:R-:W-:Y:S02]  /*22aa0*/  @!P5 LEA R4, P3, R184, R7, 0x1 ;  /* 0x00000007b804d211 */ /* 0x000fe400078608ff */
[-C--:B---3--:R-:W-:Y:S02]  /*22ab0*/  @!P4 LEA.HI.X R9, R182, R5.reuse, R12, 0x1, P2 ;  /* 0x00000005b609c211 */ /* 0x088fe400010f0c0c */
[----:B------:R-:W-:-:S03]  /*22ac0*/  @!P5 LEA.HI.X R5, R184, R5, R10, 0x1, P3 ;  /* 0x00000005b805d211 */ /* 0x000fc600018f0c0a */
[----:B------:R4:W-:Y:S04]  /*22ad0*/  @!P4 ST.E.128 desc[UR46][R8.64], RZ ;  /* 0x000000ff0800c985 */ /* 0x0009e8000c101d2e */
[----:B------:R4:W-:Y:S02]  /*22ae0*/  @!P5 ST.E.128 desc[UR46][R4.64], RZ ;  /* 0x000000ff0400d985 */ /* 0x0009e4000c101d2e */
.L_x_1737:
[----:B------:R-:W-:Y:S05]  /*22af0*/  BSYNC B1 ;  /* 0x0000000000017941 */ /* 0x000fea0003800000 */
.L_x_1736:
[----:B---34-:R3:W4:Y:S01]  /*22b00*/  SHFL.IDX PT, R5, R3, 0x1, 0x181f ;  /* 0x00381f0003057f89 */ /* 0x01872200000e0000 */
[----:B------:R-:W-:Y:S03]  /*22b10*/  BSSY B1, `(.L_x_1738) ;  /* 0x000000c000017945 */ /* 0x000fe60003800000 */
[----:B--2---:R3:W2:Y:S01]  /*22b20*/  SHFL.IDX PT, R7, R6, 0x1, 0x181f ;  /* 0x00381f0006077f89 */ /* 0x0046a200000e0000 */
[----:B------:R-:W-:Y:S05]  /*22b30*/  @P1 BRA `(.L_x_1739) ;  /* 0x0000000000241947 */ /* 0x000fea0003800000 */
[----:B------:R-:W-:Y:S02]  /*22b40*/  ULDC UR4, c[0x0][0xac8] ;  /* 0x0002b20000047ab9 */ /* 0x000fe40000000800 */
[----:B------:R-:W-:Y:S02]  /*22b50*/  ISETP.GE.AND P3, PT, R182, UR4, PT ;  /* 0x00000004b6007c0c */ /* 0x000fe4000bf66270 */
[----:B------:R-:W-:-:S11]  /*22b60*/  ISETP.GE.AND P4, PT, R184, UR4, PT ;  /* 0x00000004b8007c0c */ /* 0x000fd6000bf86270 */
[-C--:B--2---:R-:W-:Y:S02]  /*22b70*/  @!P3 LEA R8, P1, R182, R7.reuse, 0x1 ;  /* 0x00000007b608b211 */ /* 0x084fe400078208ff */
[----:B------:R-:W-:Y:S02]  /*22b80*/  @!P4 LEA R4, P2, R184, R7, 0x1 ;  /* 0x00000007b804c211 */ /* 0x000fe400078408ff */
[-C--:B----4-:R-:W-:Y:S02]  /*22b90*/  @!P3 LEA.HI.X R9, R182, R5.reuse, R12, 0x1, P1 ;  /* 0x00000005b609b211 */ /* 0x090fe400008f0c0c */
[----:B------:R-:W-:-:S03]  /*22ba0*/  @!P4 LEA.HI.X R5, R184, R5, R10, 0x1, P2 ;  /* 0x00000005b805c211 */ /* 0x000fc600010f0c0a */
[----:B------:R2:W-:Y:S04]  /*22bb0*/  @!P3 ST.E.128 desc[UR46][R8.64], RZ ;  /* 0x000000ff0800b985 */ /* 0x0005e8000c101d2e */
[----:B------:R2:W-:Y:S02]  /*22bc0*/  @!P4 ST.E.128 desc[UR46][R4.64], RZ ;  /* 0x000000ff0400c985 */ /* 0x0005e4000c101d2e */
.L_x_1739:
[----:B------:R-:W-:Y:S05]  /*22bd0*/  BSYNC B1 ;  /* 0x0000000000017941 */ /* 0x000fea0003800000 */
.L_x_1738:
[----:B--2-4-:R2:W4:Y:S01]  /*22be0*/  SHFL.IDX PT, R5, R3, 0x2, 0x181f ;  /* 0x00581f0003057f89 */ /* 0x01452200000e0000 */
        /* <DEDUP_REMOVED lines=12> */
.L_x_1741:
[----:B------:R-:W-:Y:S05]  /*22cb0*/  BSYNC B1 ;  /* 0x0000000000017941 */ /* 0x000fea0003800000 */
.L_x_1740:
[----:B------:R-:W-:Y:S01]  /*22cc0*/  IADD3 R0, R178, 0x60, RZ ;  /* 0x00000060b2007810 */ /* 0x000fe20007ffe0ff */
[----:B-123--:R-:W2:Y:S03]  /*22cd0*/  SHFL.IDX PT, R3, R3, 0x3, 0x181f ;  /* 0x00781f0003037f89 */ /* 0x00eea600000e0000 */
[----:B------:R-:W-:Y:S01]  /*22ce0*/  ISETP.GE.AND P0, PT, R0, R11, PT ;  /* 0x0000000b0000720c */ /* 0x000fe20003f06270 */
[----:B0---4-:R3:W4:-:S12]  /*22cf0*/  SHFL.IDX PT, R5, R6, 0x3, 0x181f ;  /* 0x00781f0006057f89 */ /* 0x01171800000e0000 */
[----:B---3--:R-:W-:Y:S05]  /*22d00*/  @P0 BRA `(.L_x_1730) ;  /* 0x0000000000240947 */ /* 0x008fea0003800000 */
[----:B------:R-:W-:Y:S02]  /*22d10*/  ULDC UR4, c[0x0][0xac8] ;  /* 0x0002b20000047ab9 */ /* 0x000fe40000000800 */
        /* <DEDUP_REMOVED lines=8> */
.L_x_1730:
[----:B------:R-:W-:Y:S05]  /*22da0*/  BSYNC B0 ;  /* 0x0000000000007941 */ /* 0x000fea0003800000 */
.L_x_1720:
[----:B------:R-:W-:Y:S02]  /*22db0*/  ULDC UR4, c[0x0][0xc3c] ;  /* 0x00030f0000047ab9 */ /* 0x000fe40000000800 */
[----:B------:R-:W-:-:S13]  /*22dc0*/  ISETP.GE.AND P0, PT, R31, UR4, PT ;  /* 0x000000041f007c0c */ /* 0x000fda000bf06270 */
[----:B------:R-:W-:Y:S05]  /*22dd0*/  @!P0 BRA `(.L_x_1742) ;  /* 0xfffffde400d08947 */ /* 0x000fea000383ffff */
[----:B------:R-:W-:Y:S05]  /*22de0*/  BRA `(.L_x_1449) ;  /* 0x0000009000207947 */ /* 0x000fea0003800000 */
.L_x_1447:
[----:B------:R-:W-:-:S08]  /*22df0*/  NOP ;  /* 0x0000000000007918 */ /* 0x000fd00000000000 */
[----:B0-----:R-:W0:-:S00]  /*22e00*/  USETMAXREG.DEALLOC.CTAPOOL 0x18 ;  /* 0x00000018000079c8 */ /* 0x001e0000080e0500 */
[----:B0-----:R-:W-:Y:S01]  /*22e10*/  LOP3.LUT R0, R0, 0x3, RZ, 0xc0, !PT ;  /* 0x0000000300007812 */ /* 0x001fe200078ec0ff */
[----:B------:R-:W-:Y:S01]  /*22e20*/  IMAD.MOV.U32 R7, RZ, RZ, RZ ;  /* 0x000000ffff077224 */ /* 0x000fe200078e00ff */
[----:B------:R-:W-:-:S04]  /*22e30*/  LOP3.LUT R17, R17, 0xffffffef, RZ, 0xc0, !PT ;  /* 0xffffffef11117812 */ /* 0x000fc800078ec0ff */
[----:B------:R-:W0:Y:S02]  /*22e40*/  SHFL.IDX PT, R0, R0, RZ, 0x1f ;  /* 0x00001fff00007589 */ /* 0x000e2400000e0000 */
[----:B0-----:R-:W-:-:S13]  /*22e50*/  ISETP.NE.AND P0, PT, R0, RZ, PT ;  /* 0x000000ff0000720c */ /* 0x001fda0003f05270 */
[----:B------:R-:W-:Y:S01]  /*22e60*/  @P0 LOP3.LUT R17, R17, 0x10, RZ, 0xfc, !PT ;  /* 0x0000001011110812 */ /* 0x000fe200078efcff */
[----:B------:R-:W-:Y:S06]  /*22e70*/  @!P0 BRA `(.L_x_1743) ;  /* 0x0000000000248947 */ /* 0x000fec0003800000 */
[----:B------:R-:W0:Y:S08]  /*22e80*/  S2UR UR5, SR_CgaCtaId ;  /* 0x00000000000579c3 */ /* 0x000e300000008800 */
[----:B------:R-:W-:Y:S06]  /*22e90*/  BAR.SYNC.DEFER_BLOCKING 0x5, 0x180 ;  /* 0x0146000000007b1d */ /* 0x000fec0000010000 */
[----:B------:R-:W-:-:S02]  /*22ea0*/  UMOV UR4, 0x400 ;  /* 0x0000040000047882 */ /* 0x000fc40000000000 */
[----:B0-----:R-:W-:-:S09]  /*22eb0*/  ULEA UR4, UR5, UR4, 0x18 ;  /* 0x0000000405047291 */ /* 0x001fd2000f8ec03f */
[----:B------:R-:W0:Y:S04]  /*22ec0*/  LDS.128 R8, [UR4+0x2a8d0] ;  /* 0x02a8d004ff087984 */ /* 0x000e280008000c00 */
[----:B0-----:R3:W-:Y:S04]  /*22ed0*/  STL.64 [R1], R8 ;  /* 0x0000000801007387 */ /* 0x0017e80000100a00 */
[----:B------:R3:W-:Y:S01]  /*22ee0*/  STL.64 [R1+0x8], R10 ;  /* 0x0000080a01007387 */ /* 0x0007e20000100a00 */
[----:B------:R-:W-:Y:S06]  /*22ef0*/  BAR.ARV 0x4, 0x180 ;  /* 0x0106000000007b1d */ /* 0x000fec0000002000 */
[----:B------:R-:W-:Y:S05]  /*22f00*/  BRA `(.L_x_1744) ;  /* 0x0000000c00b07947 */ /* 0x000fea0003800000 */
.L_x_1743:
[----:B------:R-:W-:Y:S01]  /*22f10*/  LOP3.LUT R0, R6, 0x1f, RZ, 0xc0, !PT ;  /* 0x0000001f06007812 */ /* 0x000fe200078ec0ff */
[----:B------:R-:W-:Y:S01]  /*22f20*/  ULDC UR4, c[0x0][0xc3c] ;  /* 0x00030f0000047ab9 */ /* 0x000fe20000000800 */
[----:B------:R-:W-:Y:S01]  /*22f30*/  IMAD.MOV.U32 R8, RZ, RZ, RZ ;  /* 0x000000ffff087224 */ /* 0x000fe200078e00ff */
[----:B------:R-:W0:Y:S01]  /*22f40*/  S2UR UR6, SR_CTAID.X ;  /* 0x00000000000679c3 */ /* 0x000e220000002500 */
[----:B------:R-:W-:Y:S01]  /*22f50*/  ISETP.NE.AND P0, PT, R0, 0x1f, PT ;  /* 0x0000001f0000780c */ /* 0x000fe20003f05270 */
[----:B------:R-:W-:-:S03]  /*22f60*/  ULDC UR5, c[0x0][0xc38] ;  /* 0x00030e0000057ab9 */ /* 0x000fc60000000800 */
[----:B------:R-:W-:-:S13]  /*22f70*/  ISETP.GE.OR P1, PT, R0, UR4, !P0 ;  /* 0x0000000400007c0c */ /* 0x000fda000c726670 */
[----:B------:R-:W1:Y:S08]  /*22f80*/  @!P1 LDC.64 R2, c[0x0][0xc80] ;  /* 0x00032000ff029b82 */ /* 0x000e700000000a00 */
[----:B------:R-:W2:Y:S01]  /*22f90*/  @!P1 LDC.64 R4, c[0x0][0xc78] ;  /* 0x00031e00ff049b82 */ /* 0x000ea20000000a00 */
[----:B-1----:R-:W-:-:S05]  /*22fa0*/  @!P1 IMAD.WIDE.U32 R2, R0, 0x4, R2 ;  /* 0x0000000400029825 */ /* 0x002fca00078e0002 */
        /* <DEDUP_REMOVED lines=24> */
[----:B------:R-:W-:-:S05]  /*23130*/  IADD3 R5, R2, R3, RZ ;  /* 0x0000000302057210 */ /* 0x000fca0007ffe0ff */
        /* <DEDUP_REMOVED lines=8> */
.L_x_1747:
        /* <DEDUP_REMOVED lines=39> */
.L_x_1745:
[----:B------:R-:W-:Y:S01]  /*23430*/  IADD3 R10, -R4, R9, RZ ;  /* 0x00000009040a7210 */ /* 0x000fe20007ffe1ff */
[----:B------:R-:W-:-:S04]  /*23440*/  IMAD.MOV.U32 R3, RZ, RZ, RZ ;  /* 0x000000ffff037224 */ /* 0x000fc800078e00ff */
        /* <DEDUP_REMOVED lines=10> */
.L_x_1748:
        /* <DEDUP_REMOVED lines=20> */
[----:B------:R-:W0:Y:S03]  /*23630*/  MUFU.RCP R2, R13 ;  /* 0x0000000d00027308 */ /* 0x000e260000001000 */
[----:B------:R-:W-:Y:S01]  /*23640*/  IADD3 R3, RZ, -R3, RZ ;  /* 0x80000003ff037210 */ /* 0x000fe20007ffe0ff */
        /* <DEDUP_REMOVED lines=18> */
[----:B------:R-:W-:Y:S02]  /*23770*/  @!P2 IADD3 R10, -R10, RZ, RZ ;  /* 0x000000ff0a0aa210 */ /* 0x000fe40007ffe1ff */
        /* <DEDUP_REMOVED lines=15> */
[----:B------:R-:W-:-:S04]  /*23870*/  @!P1 LOP3.LUT R7, RZ, R8, RZ, 0x33, !PT ;  /* 0x00000008ff079212 */ /* 0x000fc800078e33ff */
[----:B------:R-:W-:Y:S01]  /*23880*/  IADD3 R3, -R7, RZ, RZ ;  /* 0x000000ff07037210 */ /* 0x000fe20007ffe1ff */
[----:B------:R-:W-:-:S04]  /*23890*/  IMAD R7, R8, 0x1000000, R7 ;  /* 0x0100000008077824 */ /* 0x000fc800078e0207 */
[----:B------:R-:W-:-:S04]  /*238a0*/  IMAD R8, R8, R3, R10 ;  /* 0x0000000308087224 */ /* 0x000fc800078e020a */
[----:B------:R-:W-:-:S05]  /*238b0*/  IMAD R3, R8, 0x10000, R7 ;  /* 0x0001000008037824 */ /* 0x000fca00078e0207 */
[----:B------:R0:W-:Y:S01]  /*238c0*/  STL [R1+0x8], R3 ;  /* 0x0000080301007387 */ /* 0x0001e20000100800 */
[----:B------:R-:W-:Y:S05]  /*238d0*/  BRA `(.L_x_1750) ;  /* 0x0000000000f47947 */ /* 0x000fea0003800000 */
.L_x_1749:
[----:B-1----:R-:W1:Y:S02]  /*238e0*/  LDC.64 R2, c[0x0][0xc90] ;  /* 0x00032400ff027b82 */ /* 0x002e640000000a00 */
[----:B-1----:R-:W-:-:S05]  /*238f0*/  IMAD.WIDE R2, R14, 0x4, R2 ;  /* 0x000000040e027825 */ /* 0x002fca00078e0202 */
[----:B0-----:R0:W2:Y:S02]  /*23900*/  LDG.E R7, desc[UR46][R2.64] ;  /* 0x0000002e02077981 */ /* 0x0010a4000c1e1900 */
[----:B0-----:R-:W-:Y:S01]  /*23910*/  MOV R2, RZ ;  /* 0x000000ff00027202 */ /* 0x001fe20000000f00 */
        /* <DEDUP_REMOVED lines=25> */
[----:B------:R-:W-:-:S03]  /*23ab0*/  IMAD.MOV R2, RZ, RZ, -R2 ;  /* 0x000000ffff027224 */ /* 0x000fc600078e0a02 */
[C---:B------:R-:W-:Y:S01]  /*23ac0*/  IADD3 R10, -R9.reuse, RZ, RZ ;  /* 0x000000ff090a7210 */ /* 0x040fe20007ffe1ff */
[----:B------:R-:W-:Y:S02]  /*23ad0*/  IMAD R8, R8, R2, R5 ;  /* 0x0000000208087224 */ /* 0x000fe400078e0205 */
[----:B------:R-:W-:Y:S01]  /*23ae0*/  IMAD.MOV.U32 R2, RZ, RZ, RZ ;  /* 0x000000ffff027224 */ /* 0x000fe200078e00ff */
[----:B------:R-:W-:Y:S02]  /*23af0*/  VIADDMNMX R7, R10, UR5, R7, PT ;  /* 0x000000050a077c46 */ /* 0x000fe4000b800107 */
[----:B------:R-:W-:Y:S02]  /*23b00*/  IADD3 R9, R9, 0x1000000, R8 ;  /* 0x0100000009097810 */ /* 0x000fe40007ffe008 */
        /* <DEDUP_REMOVED lines=14> */
[-C--:B------:R-:W-:Y:S01]  /*23bf0*/  @!P1 IADD3 R3, R3, -R10.reuse, RZ ;  /* 0x8000000a03039210 */ /* 0x080fe20007ffe0ff */
        /* <DEDUP_REMOVED lines=11> */
.L_x_1750:
[----:B01----:R-:W-:-:S05]  /*23cb0*/  LOP3.LUT R3, RZ, R2, RZ, 0x33, !PT ;  /* 0x00000002ff037212 */ /* 0x003fca00078e33ff */
[----:B------:R-:W-:-:S05]  /*23cc0*/  IMAD.IADD R2, R4, 0x1, R3 ;  /* 0x0000000104027824 */ /* 0x000fca00078e0203 */
[----:B------:R1:W-:Y:S01]  /*23cd0*/  STL [R1+0x4], R2 ;  /* 0x0000040201007387 */ /* 0x0003e20000100800 */
[----:B------:R-:W-:Y:S05]  /*23ce0*/  BRA `(.L_x_1751) ;  /* 0x0000000000107947 */ /* 0x000fea0003800000 */
.L_x_1746:
[----:B------:R-:W-:Y:S01]  /*23cf0*/  MOV R2, UR6 ;  /* 0x0000000600027c02 */ /* 0x000fe20008000f00 */
[----:B------:R0:W-:Y:S04]  /*23d00*/  STL [R1+0x4], RZ ;  /* 0x000004ff01007387 */ /* 0x0001e80000100800 */
[----:B------:R0:W-:Y:S04]  /*23d10*/  STL [R1+0x8], RZ ;  /* 0x000008ff01007387 */ /* 0x0001e80000100800 */
[----:B------:R0:W-:Y:S02]  /*23d20*/  STL [R1], R2 ;  /* 0x0000000201007387 */ /* 0x0001e40000100800 */
.L_x_1751:
        /* <DEDUP_REMOVED lines=10> */
.L_x_1744:
[----:B--2---:R-:W2:Y:S01]  /*23dd0*/  LDL R0, [R1+0xc] ;  /* 0x00000c0001007983 */ /* 0x004ea20000100800 */
[----:B------:R-:W-:-:S03]  /*23de0*/  ULDC UR4, c[0x0][0xc3c] ;  /* 0x00030f0000047ab9 */ /* 0x000fc60000000800 */
[----:B------:R4:W-:Y:S01]  /*23df0*/  STL [R1+0x10], RZ ;  /* 0x000010ff01007387 */ /* 0x0009e20000100800 */
[----:B--2---:R-:W-:Y:S01]  /*23e00*/  ISETP.GE.AND P0, PT, R0, UR4, PT ;  /* 0x0000000400007c0c */ /* 0x004fe2000bf06270 */
[----:B------:R-:W-:-:S05]  /*23e10*/  IMAD.MOV.U32 R0, RZ, RZ, 0x1 ;  /* 0x00000001ff007424 */ /* 0x000fca00078e00ff */
[----:B------:R4:W-:Y:S04]  /*23e20*/  STL [R1+0x18], R0 ;  /* 0x0000180001007387 */ /* 0x0009e80000100800 */
[----:B------:R4:W-:Y:S03]  /*23e30*/  STL [R1+0x58], RZ ;  /* 0x000058ff01007387 */ /* 0x0009e60000100800 */
[----:B------:R-:W-:Y:S05]  /*23e40*/  @P0 BRA `(.L_x_1752) ;  /* 0x0000007c00180947 */ /* 0x000fea0003800000 */
[----:B----4-:R-:W2:Y:S01]  /*23e50*/  LDL R0, [R1+0x90] ;  /* 0x0000900001007983 */ /* 0x010ea20000100800 */
[----:B------:R-:W4:Y:S01]  /*23e60*/  S2UR UR5, SR_CgaCtaId ;  /* 0x00000000000579c3 */ /* 0x000f220000008800 */
[----:B------:R-:W-:Y:S01]  /*23e70*/  LOP3.LUT R4, R6, 0x7f, RZ, 0xc0, !PT ;  /* 0x0000007f06047812 */ /* 0x000fe200078ec0ff */
[----:B------:R-:W-:Y:S01]  /*23e80*/  UMOV UR4, 0x400 ;  /* 0x0000040000047882 */ /* 0x000fe20000000000 */
[----:B------:R-:W-:Y:S01]  /*23e90*/  LOP3.LUT R17, R17, 0xfffffffd, RZ, 0xc0, !PT ;  /* 0xfffffffd11117812 */ /* 0x000fe200078ec0ff */
[----:B------:R-:W-:Y:S01]  /*23ea0*/  BSSY B8, `(.L_x_1752) ;  /* 0x00007c0000087945 */ /* 0x000fe20003800000 */
[C---:B------:R-:W-:Y:S01]  /*23eb0*/  ISETP.NE.AND P1, PT, R4.reuse, RZ, PT ;  /* 0x000000ff0400720c */ /* 0x040fe20003f25270 */
[----:B01----:R-:W-:Y:S01]  /*23ec0*/  IMAD.SHL.U32 R2, R4, 0x8, RZ ;  /* 0x0000000804027824 */ /* 0x003fe200078e00ff */
[----:B------:R-:W-:Y:S01]  /*23ed0*/  ULDC.64 UR36, c[0x0][0x198] ;  /* 0x0000660000247ab9 */ /* 0x000fe20000000a00 */
[----:B------:R-:W-:-:S10]  /*23ee0*/  ULDC UR39, c[0x0][0xc] ;  /* 0x0000030000277ab9 */ /* 0x000fd40000000800 */
[----:B------:R-:W-:-:S04]  /*23ef0*/  @P1 LOP3.LUT R17, R17, 0x2, RZ, 0xfc, !PT ;  /* 0x0000000211111812 */ /* 0x000fc800078efcff */
[----:B------:R-:W-:Y:S01]  /*23f00*/  LOP3.LUT R17, R17, 0xfffffffe, RZ, 0xc0, !PT ;  /* 0xfffffffe11117812 */ /* 0x000fe200078ec0ff */
[----:B----4-:R-:W-:-:S06]  /*23f10*/  ULEA UR4, UR5, UR4, 0x18 ;  /* 0x0000000405047291 */ /* 0x010fcc000f8ec03f */
[----:B------:R-:W-:Y:S01]  /*23f20*/  IMAD.U32 R19, RZ, RZ, UR4 ;  /* 0x00000004ff137e24 */ /* 0x000fe2000f8e00ff */
[----:B--2---:R-:W-:Y:S01]  /*23f30*/  R2UR UR6, R0 ;  /* 0x00000000000672ca */ /* 0x004fe200000e0000 */
[----:B------:R-:W-:-:S05]  /*23f40*/  IMAD.SHL.U32 R0, R6, 0x8, RZ ;  /* 0x0000000806007824 */ /* 0x000fca00078e00ff */
[C---:B------:R-:W-:Y:S02]  /*23f50*/  LOP3.LUT R3, R0.reuse, 0x1f8, RZ, 0xc0, !PT ;  /* 0x000001f800037812 */ /* 0x040fe400078ec0ff */
[----:B------:R-:W-:Y:S02]  /*23f60*/  LOP3.LUT R0, R0, 0x38, RZ, 0xc0, !PT ;  /* 0x0000003800007812 */ /* 0x000fe400078ec0ff */
[----:B------:R-:W-:-:S03]  /*23f70*/  LOP3.LUT R3, R3, 0x38, R6, 0x78, !PT ;  /* 0x0000003803037812 */ /* 0x000fc600078e7806 */
[----:B------:R-:W-:Y:S01]  /*23f80*/  ULOP3.LUT UR38, UR6, 0x2, URZ, 0xfc, !UPT ;  /* 0x0000000206267892 */ /* 0x000fe2000f8efc3f */
[----:B------:R-:W-:Y:S02]  /*23f90*/  LOP3.LUT R2, R3, 0x200, R2, 0xf8, !PT ;  /* 0x0000020003027812 */ /* 0x000fe400078ef802 */
[C---:B------:R-:W-:Y:S01]  /*23fa0*/  LOP3.LUT P0, R3, R6.reuse, 0x1f, RZ, 0xc0, !PT ;  /* 0x0000001f06037812 */ /* 0x040fe2000780c0ff */
[----:B------:R-:W-:Y:S01]  /*23fb0*/  IMAD.SHL.U32 R6, R6, 0x10, RZ ;  /* 0x0000001006067824 */ /* 0x000fe200078e00ff */
[----:B------:R-:W-:-:S03]  /*23fc0*/  LEA R2, R2, R19, 0x1 ;  /* 0x0000001302027211 */ /* 0x000fc600078e08ff */
[----:B------:R0:W-:Y:S04]  /*23fd0*/  STL [R1+0x28], R3 ;  /* 0x0000280301007387 */ /* 0x0001e80000100800 */
[----:B------:R1:W-:Y:S04]  /*23fe0*/  STL [R1+0x2c], R2 ;  /* 0x00002c0201007387 */ /* 0x0003e80000100800 */
[----:B------:R-:W-:Y:S01]  /*23ff0*/  STL [R1+0x58], RZ ;  /* 0x000058ff01007387 */ /* 0x000fe20000100800 */
[----:B------:R-:W-:Y:S02]  /*24000*/  @P0 LOP3.LUT R17, R17, 0x1, RZ, 0xfc, !PT ;  /* 0x0000000111110812 */ /* 0x000fe400078efcff */
[----:B0-----:R-:W-:-:S02]  /*24010*/  SHF.R.U32.HI R3, RZ, 0x3, R4 ;  /* 0x00000003ff037819 */ /* 0x001fc40000011604 */
[----:B------:R-:W-:Y:S01]  /*24020*/  ISETP.NE.OR P0, PT, R4, RZ, !P0 ;  /* 0x000000ff0400720c */ /* 0x000fe20004705670 */
[----:B-1----:R-:W-:Y:S01]  /*24030*/  IMAD.MOV.U32 R2, RZ, RZ, 0x1 ;  /* 0x00000001ff027424 */ /* 0x002fe200078e00ff */
[----:B------:R-:W-:Y:S01]  /*24040*/  LOP3.LUT R3, R3, 0x70, R6, 0xf8, !PT ;  /* 0x0000007003037812 */ /* 0x000fe200078ef806 */
[----:B------:R-:W-:Y:S01]  /*24050*/  IMAD.MOV.U32 R3, RZ, RZ, 0x1 ;  /* 0x00000001ff037424 */ /* 0x000fe200078e00ff */
[----:B------:R-:W-:Y:S02]  /*24060*/  LOP3.LUT R17, R17, 0xfffffff7, RZ, 0xc0, !PT ;  /* 0xfffffff711117812 */ /* 0x000fe400078ec0ff */
[----:B------:R0:W-:Y:S04]  /*24070*/  STL [R1+0x20], R2 ;  /* 0x0000200201007387 */ /* 0x0001e80000100800 */
[----:B------:R1:W-:Y:S03]  /*24080*/  STL [R1+0x14], RZ ;  /* 0x000014ff01007387 */ /* 0x0003e60000100800 */
[----:B------:R-:W-:Y:S01]  /*24090*/  @P0 LOP3.LUT R17, R17, 0x8, RZ, 0xfc, !PT ;  /* 0x0000000811110812 */ /* 0x000fe200078efcff */
[----:B------:R1:W-:Y:S01]  /*240a0*/  STL [R1+0x10], RZ ;  /* 0x000010ff01007387 */ /* 0x0003e20000100800 */
[----:B0-----:R-:W-:-:S03]  /*240b0*/  LOP3.LUT R2, R0, 0x40, RZ, 0xfc, !PT ;  /* 0x0000004000027812 */ /* 0x001fc600078efcff */
[----:B------:R1:W-:Y:S01]  /*240c0*/  STL [R1+0x18], R3 ;  /* 0x0000180301007387 */ /* 0x0003e20000100800 */
[----:B------:R-:W-:-:S07]  /*240d0*/  LOP3.LUT R0, R0, 0x80, RZ, 0xfc, !PT ;  /* 0x0000008000007812 */ /* 0x000fce00078efcff */
.L_x_1916:
[----:B------:R-:W2:Y:S01]  /*240e0*/  LDL R14, [R1+0xc] ;  /* 0x00000c00010e7983 */ /* 0x000ea20000100800 */
[----:B------:R-:W2:Y:S01]  /*240f0*/  LDC.64 R12, c[0x0][0xa00] ;  /* 0x00028000ff0c7b82 */ /* 0x000ea20000000a00 */
[----:B------:R-:W-:Y:S05]  /*24100*/  YIELD ;  /* 0x0000000000007946 */ /* 0x000fea0003800000 */
[----:B------:R-:W-:Y:S01]  /*24110*/  ULDC.64 UR4, c[0x0][0xa28] ;  /* 0x00028a0000047ab9 */ /* 0x000fe20000000a00 */
[----:B01----:R-:W-:Y:S02]  /*24120*/  CS2R R6, SRZ ;  /* 0x0000000000067805 */ /* 0x003fe4000001ff00 */
[----:B------:R-:W-:Y:S01]  /*24130*/  ISETP.NE.U32.AND P0, PT, RZ, UR4, PT ;  /* 0x00000004ff007c0c */ /* 0x000fe2000bf05070 */
[----:B------:R-:W-:Y:S01]  /*24140*/  ULDC.64 UR8, c[0x0][0xa18] ;  /* 0x0002860000087ab9 */ /* 0x000fe20000000a00 */
[----:B------:R-:W0:Y:S01]  /*24150*/  LDC.64 R4, c[0x0][0xa08] ;  /* 0x00028200ff047b82 */ /* 0x000e220000000a00 */
[----:B------:R-:W-:Y:S01]  /*24160*/  ULDC.64 UR6, c[0x0][0xa08] ;  /* 0x0002820000067ab9 */ /* 0x000fe20000000a00 */
[----:B------:R-:W-:Y:S01]  /*24170*/  ISETP.NE.AND.EX P0, PT, RZ, UR5, PT, P0 ;  /* 0x00000005ff007c0c */ /* 0x000fe2000bf05300 */
[----:B------:R-:W-:-:S02]  /*24180*/  ULDC.64 UR4, c[0x0][0xa00] ;  /* 0x0002800000047ab9 */ /* 0x000fc40000000a00 */
[----:B------:R-:W-:-:S04]  /*24190*/  ISETP.NE.U32.AND P1, PT, RZ, UR4, PT ;  /* 0x00000004ff007c0c */ /* 0x000fc8000bf25070 */
[----:B------:R-:W-:Y:S01]  /*241a0*/  ISETP.NE.AND.EX P1, PT, RZ, UR5, PT, P1 ;  /* 0x00000005ff007c0c */ /* 0x000fe2000bf25310 */
[----:B------:R-:W-:Y:S01]  /*241b0*/  ULDC.64 UR4, c[0x0][0xa10] ;  /* 0x0002840000047ab9 */ /* 0x000fe20000000a00 */
[----:B------:R-:W-:-:S04]  /*241c0*/  ISETP.NE.U32.AND P3, PT, RZ, UR8, PT ;  /* 0x00000008ff007c0c */ /* 0x000fc8000bf65070 */
[----:B------:R-:W-:Y:S01]  /*241d0*/  ISETP.NE.AND.EX P3, PT, RZ, UR9, PT, P3 ;  /* 0x00000009ff007c0c */ /* 0x000fe2000bf65330 */
[----:B-1-3--:R-:W1:-:S12]  /*241e0*/  @P0 LDC.64 R2, c[0x0][0xa28] ;  /* 0x00028a00ff020b82 */ /* 0x00ae580000000a00 */
[----:B---3--:R-:W3:Y:S01]  /*241f0*/  @P3 LDC.64 R10, c[0x0][0xa18] ;  /* 0x00028600ff0a3b82 */ /* 0x008ee20000000a00 */
[----:B--2---:R-:W-:-:S04]  /*24200*/  IMAD.WIDE R12, R14, 0x4, R12 ;  /* 0x000000040e0c7825 */ /* 0x004fc800078e020c */
[C---:B-1----:R-:W-:Y:S01]  /*24210*/  @P0 IMAD.WIDE R2, R14.reuse, 0x4, R2 ;  /* 0x000000040e020825 */ /* 0x042fe200078e0202 */
[----:B------:R-:W2:Y:S04]  /*24220*/  @P1 LDG.E R7, desc[UR46][R12.64] ;  /* 0x0000002e0c071981 */ /* 0x000ea8000c1e1900 */
[----:B------:R1:W5:Y:S01]  /*24230*/  @P0 LDG.E R6, desc[UR46][R2.64] ;  /* 0x0000002e02060981 */ /* 0x000362000c1e1900 */
[----:B------:R-:W-:Y:S01]  /*24240*/  ISETP.NE.U32.AND P0, PT, RZ, UR4, PT ;  /* 0x00000004ff007c0c */ /* 0x000fe2000bf05070 */
[----:B------:R-:W-:Y:S01]  /*24250*/  ULDC UR4, c[0x0][0x288] ;  /* 0x0000a20000047ab9 */ /* 0x000fe20000000800 */
[C---:B---3--:R-:W-:Y:S01]  /*24260*/  @P3 IMAD.WIDE R10, R14.reuse, 0x4, R10 ;  /* 0x000000040e0a3825 */ /* 0x048fe200078e020a */
[----:B------:R-:W-:Y:S02]  /*24270*/  ISETP.NE.U32.AND P2, PT, RZ, UR6, PT ;  /* 0x00000006ff007c0c */ /* 0x000fe4000bf45070 */
[----:B------:R-:W-:Y:S01]  /*24280*/  ISETP.NE.AND.EX P0, PT, RZ, UR5, PT, P0 ;  /* 0x00000005ff007c0c */ /* 0x000fe2000bf05300 */
[----:B------:R-:W-:Y:S01]  /*24290*/  IMAD.MOV.U32 R8, RZ, RZ, RZ ;  /* 0x000000ffff087224 */ /* 0x000fe200078e00ff */
[----:B------:R-:W-:Y:S01]  /*242a0*/  ISETP.NE.AND.EX P2, PT, RZ, UR7, PT, P2 ;  /* 0x00000007ff007c0c */ /* 0x000fe2000bf45320 */
[----:B------:R-:W-:Y:S01]  /*242b0*/  IMAD.MOV.U32 R0, RZ, RZ, RZ ;  /* 0x000000ffff007224 */ /* 0x000fe200078e00ff */
[----:B-1----:R-:W1:Y:S01]  /*242c0*/  LDC.64 R2, c[0x0][0xa10] ;  /* 0x00028400ff027b82 */ /* 0x002e620000000a00 */
[----:B0-----:R-:W-:-:S10]  /*242d0*/  IMAD.WIDE R4, R14, 0x4, R4 ;  /* 0x000000040e047825 */ /* 0x001fd400078e0204 */
[----:B------:R0:W5:Y:S01]  /*242e0*/  @P2 LDG.E R8, desc[UR46][R4.64] ;  /* 0x0000002e04082981 */ /* 0x000162000c1e1900 */
[----:B-1----:R-:W-:-:S05]  /*242f0*/  IMAD.WIDE R2, R14, 0x4, R2 ;  /* 0x000000040e027825 */ /* 0x002fca00078e0202 */
[----:B------:R0:W5:Y:S04]  /*24300*/  @P0 LDG.E R0, desc[UR46][R2.64] ;  /* 0x0000002e02000981 */ /* 0x000168000c1e1900 */
[----:B--2---:R1:W-:Y:S02]  /*24310*/  STL [R1+0x48], R7 ;  /* 0x0000480701007387 */ /* 0x0043e40000100800 */
[----:B-1----:R-:W-:Y:S01]  /*24320*/  IMAD.U32 R7, RZ, RZ, UR4 ;  /* 0x00000004ff077e24 */ /* 0x002fe2000f8e00ff */
[----:B------:R-:W-:-:S05]  /*24330*/  ULDC.64 UR4, c[0x0][0x418] ;  /* 0x0001060000047ab9 */ /* 0x000fca0000000a00 */
[----:B------:R-:W2:Y:S01]  /*24340*/  @P3 LDG.E R7, desc[UR46][R10.64] ;  /* 0x0000002e0a073981 */ /* 0x000ea2000c1e1900 */
[----:B------:R-:W-:-:S03]  /*24350*/  UISETP.NE.U32.AND UP0, UPT, UR4, URZ, UPT ;  /* 0x0000003f0400728c */ /* 0x000fc6000bf05070 */
[----:B------:R-:W-:Y:S01]  /*24360*/  ULDC UR4, c[0x0][0x424] ;  /* 0x0001090000047ab9 */ /* 0x000fe20000000800 */
[----:B------:R-:W-:-:S03]  /*24370*/  UISETP.NE.AND.EX UP0, UPT, UR5, URZ, UPT, UP0 ;  /* 0x0000003f0500728c */ /* 0x000fc6000bf05300 */
[----:B------:R-:W-:Y:S01]  /*24380*/  ULDC UR5, c[0x0][0x2f0] ;  /* 0x0000bc0000057ab9 */ /* 0x000fe20000000800 */
[----:B------:R-:W-:Y:S01]  /*24390*/  USEL UR4, UR4, 0x1, UP0 ;  /* 0x0000000104047887 */ /* 0x000fe20008000000 */
[----:B--2---:R1:W-:Y:S04]  /*243a0*/  STL [R1+0x38], R7 ;  /* 0x0000380701007387 */ /* 0x0043e80000100800 */
[----:B------:R0:W5:Y:S01]  /*243b0*/  LDL R15, [R1+0x38] ;  /* 0x00003800010f7983 */ /* 0x0001620000100800 */
[----:B------:R-:W-:-:S03]  /*243c0*/  UIMAD UR4, UR4, UR5, URZ ;  /* 0x00000005040472a4 */ /* 0x000fc6000f8e023f */
[----:B------:R-:W-:Y:S02]  /*243d0*/  ULDC UR5, c[0x0][0x348] ;  /* 0x0000d20000057ab9 */ /* 0x000fe40000000800 */
[----:B------:R-:W-:Y:S01]  /*243e0*/  MOV R10, UR5 ;  /* 0x00000005000a7c02 */ /* 0x000fe20008000f00 */
[----:B-1----:R-:W-:Y:S01]  /*243f0*/  IMAD.U32 R7, RZ, RZ, UR4 ;  /* 0x00000004ff077e24 */ /* 0x002fe2000f8e00ff */
[----:B0-----:R-:W-:Y:S06]  /*24400*/  @P3 BRA `(.L_x_1753) ;  /* 0x0000000000143947 */ /* 0x001fec0003800000 */
[----:B------:R-:W-:Y:S05]  /*24410*/  @!P1 BRA `(.L_x_1753) ;  /* 0x0000000000109947 */ /* 0x000fea0003800000 */
[----:B------:R-:W2:Y:S04]  /*24420*/  LDG.E R9, desc[UR46][R12.64] ;  /* 0x0000002e0c097981 */ /* 0x000ea8000c1e1900 */
[----:B------:R-:W2:Y:S02]  /*24430*/  LDG.E R12, desc[UR46][R12.64+0x4] ;  /* 0x0000042e0c0c7981 */ /* 0x000ea4000c1e1900 */
[----:B--2--5:R-:W-:-:S05]  /*24440*/  IMAD.IADD R15, R12, 0x1, -R9 ;  /* 0x000000010c0f7824 */ /* 0x024fca00078e0a09 */
[----:B------:R0:W-:Y:S02]  /*24450*/  STL [R1+0x38], R15 ;  /* 0x0000380f01007387 */ /* 0x0001e40000100800 */
.L_x_1753:
[----:B------:R-:W2:Y:S01]  /*24460*/  LDL.LU R11, [R1+0x8] ;  /* 0x00000800010b7983 */ /* 0x000ea20000300800 */
[----:B-----5:R-:W-:Y:S01]  /*24470*/  IMAD.IADD R8, R8, 0x1, R6 ;  /* 0x0000000108087824 */ /* 0x020fe200078e0206 */
[----:B------:R-:W-:Y:S02]  /*24480*/  ULDC.64 UR4, c[0x0][0xa20] ;  /* 0x0002880000047ab9 */ /* 0x000fe40000000a00 */
[----:B------:R-:W-:Y:S02]  /*24490*/  ISETP.NE.U32.AND P1, PT, RZ, UR4, PT ;  /* 0x00000004ff007c0c */ /* 0x000fe4000bf25070 */
[----:B------:R1:W-:Y:S02]  /*244a0*/  STL [R1+0x1c], R8 ;  /* 0x00001c0801007387 */ /* 0x0003e40000100800 */
[----:B------:R-:W-:Y:S02]  /*244b0*/  ISETP.NE.AND.EX P1, PT, RZ, UR5, PT, P1 ;  /* 0x00000005ff007c0c */ /* 0x000fe4000bf25310 */
[----:B--2---:R-:W-:-:S02]  /*244c0*/  LOP3.LUT R18, R11, 0xff000000, RZ, 0xc0, !PT ;  /* 0xff0000000b127812 */ /* 0x004fc400078ec0ff */
[C---:B------:R-:W-:Y:S02]  /*244d0*/  LOP3.LUT R9, R11.reuse, 0xff0000, RZ, 0xc0, !PT ;  /* 0x00ff00000b097812 */ /* 0x040fe400078ec0ff */
[----:B------:R-:W-:Y:S02]  /*244e0*/  SHF.R.U32.HI R18, RZ, 0x8, R18 ;  /* 0x00000008ff127819 */ /* 0x000fe40000011612 */
[----:B------:R-:W-:Y:S02]  /*244f0*/  LOP3.LUT R16, R11, 0xffff, RZ, 0xc0, !PT ;  /* 0x0000ffff0b107812 */ /* 0x000fe400078ec0ff */
[----:B------:R-:W-:-:S03]  /*24500*/  LEA.HI R18, R9, R18, RZ, 0x10 ;  /* 0x0000001209127211 */ /* 0x000fc600078f80ff */
[----:B-1----:R-:W-:Y:S05]  /*24510*/  @!P1 BRA `(.L_x_1754) ;  /* 0x0000000000109947 */ /* 0x002fea0003800000 */
[----:B------:R-:W1:Y:S02]  /*24520*/  LDC.64 R4, c[0x0][0xa20] ;  /* 0x00028800ff047b82 */ /* 0x000e640000000a00 */
[----:B-1----:R-:W-:-:S05]  /*24530*/  IMAD.WIDE R4, R14, 0x4, R4 ;  /* 0x000000040e047825 */ /* 0x002fca00078e0204 */
[----:B------:R1:W5:Y:S01]  /*24540*/  LDG.E R7, desc[UR46][R4.64] ;  /* 0x0000002e04077981 */ /* 0x000362000c1e1900 */
[----:B------:R-:W-:Y:S05]  /*24550*/  BRA `(.L_x_1755) ;  /* 0x0000000000107947 */ /* 0x000fea0003800000 */
.L_x_1754:
[----:B------:R-:W-:Y:S05]  /*24560*/  @!P2 BRA `(.L_x_1755) ;  /* 0x00000000000ca947 */ /* 0x000fea0003800000 */
[----:B------:R-:W2:Y:S04]  /*24570*/  LDG.E R7, desc[UR46][R4.64] ;  /* 0x0000002e04077981 */ /* 0x000ea8000c1e1900 */
[----:B------:R-:W2:Y:S02]  /*24580*/  LDG.E R4, desc[UR46][R4.64+0x4] ;  /* 0x0000042e04047981 */ /* 0x000ea4000c1e1900 */
[----:B--2---:R-:W-:-:S07]  /*24590*/  IMAD.IADD R7, R4, 0x1, -R7 ;  /* 0x0000000104077824 */ /* 0x004fce00078e0a07 */
.L_x_1755:
[----:B------:R-:W2:Y:S04]  /*245a0*/  LDL.LU R8, [R1+0x4] ;  /* 0x0000040001087983 */ /* 0x000ea80000300800 */
[----:B-1----:R-:W3:Y:S04]  /*245b0*/  @P0 LDG.E R4, desc[UR46][R2.64] ;  /* 0x0000002e02040981 */ /* 0x002ee8000c1e1900 */
[----:B------:R1:W3:Y:S01]  /*245c0*/  @P0 LDG.E R2, desc[UR46][R2.64+0x4] ;  /* 0x0000042e02020981 */ /* 0x0002e2000c1e1900 */
[----:B-----5:R-:W-:Y:S01]  /*245d0*/  IMAD.IADD R9, R7, 0x1, -R6 ;  /* 0x0000000107097824 */ /* 0x020fe200078e0a06 */
[----:B-1----:R-:W1:Y:S02]  /*245e0*/  LDC R3, c[0x0][0x448] ;  /* 0x00011200ff037b82 */ /* 0x002e640000000800 */
[----:B-1----:R-:W-:-:S13]  /*245f0*/  ISETP.NE.AND P1, PT, R3, 0x1, PT ;  /* 0x000000010300780c */ /* 0x002fda0003f25270 */
[----:B------:R-:W1:Y:S08]  /*24600*/  @P1 LDC R3, c[0x0][0x44c] ;  /* 0x00011300ff031b82 */ /* 0x000e700000000800 */
[----:B------:R-:W4:Y:S01]  /*24610*/  @P1 LDC R5, c[0x0][0x450] ;  /* 0x00011400ff051b82 */ /* 0x000f220000000800 */
[----:B--2---:R-:W-:-:S05]  /*24620*/  SHF.L.U32 R12, R8, 0x7, RZ ;  /* 0x00000007080c7819 */ /* 0x004fca00000006ff */
[----:B------:R-:W-:Y:S01]  /*24630*/  VIADD R7, R12, 0x7f ;  /* 0x0000007f0c077836 */ /* 0x000fe20000000000 */
[----:B------:R2:W-:Y:S01]  /*24640*/  STL [R1+0x34], R12 ;  /* 0x0000340c01007387 */ /* 0x0005e20000100800 */
[----:B---3--:R-:W-:Y:S02]  /*24650*/  @P0 IMAD.IADD R10, R2, 0x1, -R4 ;  /* 0x00000001020a0824 */ /* 0x008fe400078e0a04 */
[----:B-1----:R-:W-:-:S04]  /*24660*/  @P1 IMAD.HI.U32 R2, R7, R3, RZ ;  /* 0x0000000307021227 */ /* 0x002fc800078e00ff */
[----:B------:R-:W-:Y:S01]  /*24670*/  IMAD.IADD R6, R9, 0x1, R10 ;  /* 0x0000000109067824 */ /* 0x000fe200078e020a */
[----:B----4-:R-:W-:-:S03]  /*24680*/  @P1 SHF.R.U32.HI R7, RZ, R5, R2 ;  /* 0x00000005ff071219 */ /* 0x010fc60000011602 */
[C---:B------:R-:W-:Y:S01]  /*24690*/  VIADD R2, R6.reuse, 0x5f ;  /* 0x0000005f06027836 */ /* 0x040fe20000000000 */
[----:B------:R-:W-:-:S03]  /*246a0*/  IADD3 R21, R6, 0x1, -R15 ;  /* 0x0000000106157810 */ /* 0x000fc60007ffe80f */
[----:B------:R-:W-:-:S04]  /*246b0*/  IMAD.HI R2, R2, 0x2aaaaaab, RZ ;  /* 0x2aaaaaab02027827 */ /* 0x000fc800078e02ff */
[----:B------:R-:W-:Y:S01]  /*246c0*/  IMAD.IADD R7, R21, 0x1, R7 ;  /* 0x0000000115077824 */ /* 0x000fe200078e0207 */
[----:B------:R-:W-:-:S04]  /*246d0*/  SHF.R.U32.HI R3, RZ, 0x1f, R2 ;  /* 0x0000001fff037819 */ /* 0x000fc80000011602 */
[----:B------:R-:W-:Y:S02]  /*246e0*/  LEA.HI.SX32 R11, R2, R3, 0x1c ;  /* 0x00000003020b7211 */ /* 0x000fe400078fe2ff */
[----:B------:R-:W1:Y:S03]  /*246f0*/  LDC.64 R2, c[0x0][0x9e0] ;  /* 0x00027800ff027b82 */ /* 0x000e660000000a00 */
[----:B------:R2:W-:Y:S01]  /*24700*/  STL [R1+0x5c], R11 ;  /* 0x00005c0b01007387 */ /* 0x0005e20000100800 */
[----:B-1----:R-:W-:Y:S02]  /*24710*/  ISETP.GE.AND P2, PT, R3, 0x1, PT ;  /* 0x000000010300780c */ /* 0x002fe40003f46270 */
[----:B------:R-:W-:-:S11]  /*24720*/  IADD3 R8, R7, R2, RZ ;  /* 0x0000000207087210 */ /* 0x000fd60007ffe0ff */
[----:B--2---:R-:W-:Y:S05]  /*24730*/  @!P2 BRA `(.L_x_1756) ;  /* 0x000000000048a947 */ /* 0x004fea0003800000 */
[C---:B------:R-:W-:Y:S01]  /*24740*/  ISETP.GT.AND P3, PT, R7.reuse, RZ, PT ;  /* 0x000000ff0700720c */ /* 0x040fe20003f64270 */
[----:B------:R-:W-:Y:S01]  /*24750*/  BSSY B0, `(.L_x_1757) ;  /* 0x000000e000007945 */ /* 0x000fe20003800000 */
[----:B------:R-:W-:-:S11]  /*24760*/  VIADD R2, R7, 0xffffffff ;  /* 0xffffffff07027836 */ /* 0x000fd60000000000 */
[----:B------:R-:W-:Y:S05]  /*24770*/  @P3 BRA `(.L_x_1758) ;  /* 0x00000000001c3947 */ /* 0x000fea0003800000 */
[----:B------:R-:W-:Y:S01]  /*24780*/  ISETP.NE.AND P3, PT, R3, 0x1, PT ;  /* 0x000000010300780c */ /* 0x000fe20003f65270 */
[----:B------:R-:W-:-:S12]  /*24790*/  IMAD.MOV R2, RZ, RZ, -R7 ;  /* 0x000000ffff027224 */ /* 0x000fd800078e0a07 */
[----:B------:R-:W1:Y:S02]  /*247a0*/  @P3 LDC.64 R4, c[0x0][0x9e8] ;  /* 0x00027a00ff043b82 */ /* 0x000e640000000a00 */
[----:B-1----:R-:W-:-:S05]  /*247b0*/  @P3 IMAD.HI.U32 R4, R2, R4, RZ ;  /* 0x0000000402043227 */ /* 0x002fca00078e00ff */
[----:B------:R-:W-:-:S04]  /*247c0*/  @P3 SHF.R.U32.HI R2, RZ, R5, R4 ;  /* 0x00000005ff023219 */ /* 0x000fc80000011604 */
[----:B------:R-:W-:Y:S01]  /*247d0*/  LOP3.LUT R2, RZ, R2, RZ, 0x33, !PT ;  /* 0x00000002ff027212 */ /* 0x000fe200078e33ff */
[----:B------:R-:W-:Y:S06]  /*247e0*/  BRA `(.L_x_1759) ;  /* 0x0000000000107947 */ /* 0x000fec0003800000 */
.L_x_1758:
[----:B------:R-:W-:-:S13]  /*247f0*/  ISETP.NE.AND P3, PT, R3, 0x1, PT ;  /* 0x000000010300780c */ /* 0x000fda0003f65270 */
[----:B------:R-:W1:Y:S02]  /*24800*/  @P3 LDC.64 R4, c[0x0][0x9e8] ;  /* 0x00027a00ff043b82 */ /* 0x000e640000000a00 */
[----:B-1----:R-:W-:-:S05]  /*24810*/  @P3 IMAD.HI.U32 R4, R2, R4, RZ ;  /* 0x0000000402043227 */ /* 0x002fca00078e00ff */
[----:B------:R-:W-:-:S07]  /*24820*/  @P3 SHF.R.U32.HI R2, RZ, R5, R4 ;  /* 0x00000005ff023219 */ /* 0x000fce0000011604 */
.L_x_1759:
[----:B------:R-:W-:Y:S05]  /*24830*/  BSYNC B0 ;  /* 0x0000000000007941 */ /* 0x000fea0003800000 */
.L_x_1757:
[----:B------:R-:W-:-:S05]  /*24840*/  IMAD R2, R2, R3, R3 ;  /* 0x0000000302027224 */ /* 0x000fca00078e0203 */
[----:B------:R-:W-:-:S07]  /*24850*/  VIMNMX R8, R8, R2, PT ;  /* 0x0000000208087248 */ /* 0x000fce0003fe0100 */
.L_x_1756:
[----:B------:R-:W1:Y:S01]  /*24860*/  @P1 LDC R4, c[0x0][0x44c] ;  /* 0x00011300ff041b82 */ /* 0x000e620000000800 */
[----:B------:R-:W-:Y:S01]  /*24870*/  VIADD R8, R8, 0x5f ;  /* 0x0000005f08087836 */ /* 0x000fe20000000000 */
[----:B------:R-:W-:Y:S01]  /*24880*/  ULDC UR4, c[0x0][0x9dc] ;  /* 0x0002770000047ab9 */ /* 0x000fe20000000800 */
[----:B------:R-:W-:Y:S02]  /*24890*/  IMAD.MOV.U32 R2, RZ, RZ, R12 ;  /* 0x000000ffff027224 */ /* 0x000fe400078e000c */
[----:B------:R-:W-:-:S03]  /*248a0*/  IMAD.HI R8, R8, 0x2aaaaaab, RZ ;  /* 0x2aaaaaab08087827 */ /* 0x000fc600078e02ff */
[----:B------:R-:W2:Y:S01]  /*248b0*/  @P1 LDC R5, c[0x0][0x450] ;  /* 0x00011400ff051b82 */ /* 0x000ea20000000800 */
[----:B------:R-:W-:Y:S01]  /*248c0*/  IMAD.IADD R20, R6, 0x1, -R15 ;  /* 0x0000000106147824 */ /* 0x000fe200078e0a0f */
[----:B------:R-:W-:-:S04]  /*248d0*/  SHF.R.U32.HI R7, RZ, 0x1f, R8 ;  /* 0x0000001fff077819 */ /* 0x000fc80000011608 */
[----:B------:R-:W-:-:S04]  /*248e0*/  LEA.HI.SX32 R7, R8, R7, 0x1c ;  /* 0x0000000708077211 */ /* 0x000fc800078fe2ff */
[----:B------:R-:W-:Y:S01]  /*248f0*/  VIMNMX R7, R11, R7, PT ;  /* 0x000000070b077248 */ /* 0x000fe20003fe0100 */
[----:B-1----:R-:W-:-:S05]  /*24900*/  @P1 IMAD.HI.U32 R4, R12, R4, RZ ;  /* 0x000000040c041227 */ /* 0x002fca00078e00ff */
[----:B--2---:R-:W-:-:S04]  /*24910*/  @P1 SHF.R.U32.HI R2, RZ, R5, R4 ;  /* 0x00000005ff021219 */ /* 0x004fc80000011604 */
[----:B------:R-:W-:-:S05]  /*24920*/  IADD3 R2, R20, R2, RZ ;  /* 0x0000000214027210 */ /* 0x000fca0007ffe0ff */
        /* <DEDUP_REMOVED lines=12> */
.L_x_1762:
[----:B------:R-:W-:-:S13]  /*249f0*/  ISETP.NE.AND P1, PT, R3, 0x1, PT ;  /* 0x000000010300780c */ /* 0x000fda0003f25270 */
[----:B------:R-:W1:Y:S02]  /*24a00*/  @P1 LDC.64 R4, c[0x0][0x9e8] ;  /* 0x00027a00ff041b82 */ /* 0x000e640000000a00 */
[----:B-1----:R-:W-:-:S05]  /*24a10*/  @P1 IMAD.HI.U32 R4, R2, R4, RZ ;  /* 0x0000000402041227 */ /* 0x002fca00078e00ff */
[----:B------:R-:W-:-:S07]  /*24a20*/  @P1 SHF.R.U32.HI R2, RZ, R5, R4 ;  /* 0x00000005ff021219 */ /* 0x000fce0000011604 */
.L_x_1763:
[----:B------:R-:W-:Y:S05]  /*24a30*/  BSYNC B0 ;  /* 0x0000000000007941 */ /* 0x000fea0003800000 */
.L_x_1761:
[----:B------:R-:W-:-:S05]  /*24a40*/  IMAD R2, R2, R3, RZ ;  /* 0x0000000302027224 */ /* 0x000fca00078e02ff */
[----:B------:R-:W-:-:S07]  /*24a50*/  VIMNMX R6, R6, R2, !PT ;  /* 0x0000000206067248 */ /* 0x000fce0007fe0100 */
.L_x_1760:
[----:B------:R-:W-:Y:S01]  /*24a60*/  IMAD.HI R6, R6, 0x2aaaaaab, RZ ;  /* 0x2aaaaaab06067827 */ /* 0x000fe200078e02ff */
[----:B------:R-:W-:Y:S01]  /*24a70*/  LOP3.LUT R12, R18, 0xff, RZ, 0xc0, !PT ;  /* 0x000000ff120c7812 */ /* 0x000fe200078ec0ff */
[----:B------:R-:W-:Y:S01]  /*24a80*/  BSSY B0, `(.L_x_1764) ;  /* 0x0000027000007945 */ /* 0x000fe20003800000 */
[----:B------:R-:W-:Y:S01]  /*24a90*/  SHF.R.U32.HI R18, RZ, 0x10, R18 ;  /* 0x00000010ff127819 */ /* 0x000fe20000011612 */
[----:B------:R-:W-:Y:S01]  /*24aa0*/  IMAD.MOV.U32 R2, RZ, RZ, RZ ;  /* 0x000000ffff027224 */ /* 0x000fe200078e00ff */
[----:B------:R-:W-:Y:S01]  /*24ab0*/  SHF.R.U32.HI R4, RZ, 0x1f, R6 ;  /* 0x0000001fff047819 */ /* 0x000fe20000011606 */
[----:B------:R1:W-:Y:S03]  /*24ac0*/  STL [R1+0x50], R12 ;  /* 0x0000500c01007387 */ /* 0x0003e60000100800 */
[----:B------:R-:W-:-:S04]  /*24ad0*/  LEA.HI.SX32 R4, R6, R4, 0x1c ;  /* 0x0000000406047211 */ /* 0x000fc800078fe2ff */
[----:B------:R-:W-:-:S04]  /*24ae0*/  VIMNMX R4, RZ, R4, !PT ;  /* 0x00000004ff047248 */ /* 0x000fc80007fe0100 */
[----:B------:R-:W-:-:S13]  /*24af0*/  ISETP.GT.AND P1, PT, R7, R4, PT ;  /* 0x000000040700720c */ /* 0x000fda0003f24270 */
[----:B-1----:R-:W-:Y:S05]  /*24b00*/  @!P1 BRA `(.L_x_1765) ;  /* 0x0000000000789947 */ /* 0x002fea0003800000 */
[----:B------:R-:W-:Y:S01]  /*24b10*/  ISETP.NE.AND P1, PT, R18, RZ, PT ;  /* 0x000000ff1200720c */ /* 0x000fe20003f25270 */
[----:B------:R-:W-:-:S03]  /*24b20*/  ULDC UR4, c[0x0][0x9f0] ;  /* 0x00027c0000047ab9 */ /* 0x000fc60000000800 */
[----:B------:R-:W-:-:S04]  /*24b30*/  SEL R5, R18, UR4, P1 ;  /* 0x0000000412057c07 */ /* 0x000fc80008800000 */
[----:B------:R-:W-:Y:S02]  /*24b40*/  IABS R6, R5 ;  /* 0x0000000500067213 */ /* 0x000fe40000000000 */
[----:B------:R-:W-:Y:S02]  /*24b50*/  IADD3 R8, R5, -0x1, R7 ;  /* 0xffffffff05087810 */ /* 0x000fe40007ffe007 */
[----:B------:R-:W1:Y:S03]  /*24b60*/  I2F.RP R2, R6 ;  /* 0x0000000600027306 */ /* 0x000e660000209400 */
[----:B------:R-:W-:-:S05]  /*24b70*/  IMAD.IADD R8, R8, 0x1, -R4 ;  /* 0x0000000108087824 */ /* 0x000fca00078e0a04 */
[----:B-1----:R-:W1:Y:S02]  /*24b80*/  MUFU.RCP R2, R2 ;  /* 0x0000000200027308 */ /* 0x002e640000001000 */
[----:B-1----:R-:W-:-:S06]  /*24b90*/  VIADD R2, R2, 0xffffffe ;  /* 0x0ffffffe02027836 */ /* 0x002fcc0000000000 */
[----:B------:R1:W2:Y:S02]  /*24ba0*/  F2I.FTZ.U32.TRUNC.NTZ R3, R2 ;  /* 0x0000000200037305 */ /* 0x0002a4000021f000 */
[----:B-1----:R-:W-:-:S04]  /*24bb0*/  LOP3.LUT R2, R8, R5, RZ, 0x3c, !PT ;  /* 0x0000000508027212 */ /* 0x002fc800078e3cff */
[----:B------:R-:W-:Y:S01]  /*24bc0*/  ISETP.GE.AND P1, PT, R2, RZ, PT ;  /* 0x000000ff0200720c */ /* 0x000fe20003f26270 */
[----:B--2---:R-:W-:-:S04]  /*24bd0*/  IMAD.MOV R2, RZ, RZ, -R3 ;  /* 0x000000ffff027224 */ /* 0x004fc800078e0a03 */
[----:B------:R-:W-:Y:S01]  /*24be0*/  IMAD R11, R2, R6, RZ ;  /* 0x00000006020b7224 */ /* 0x000fe200078e02ff */
[----:B------:R-:W-:-:S05]  /*24bf0*/  MOV R2, RZ ;  /* 0x000000ff00027202 */ /* 0x000fca0000000f00 */
[----:B------:R-:W-:Y:S01]  /*24c00*/  IMAD.HI.U32 R11, R3, R11, R2 ;  /* 0x0000000b030b7227 */ /* 0x000fe200078e0002 */
[----:B------:R-:W-:Y:S02]  /*24c10*/  IABS R2, R5 ;  /* 0x0000000500027213 */ /* 0x000fe40000000000 */
[----:B------:R-:W-:-:S03]  /*24c20*/  IABS R3, R8 ;  /* 0x0000000800037213 */ /* 0x000fc60000000000 */
[----:B------:R-:W-:-:S04]  /*24c30*/  IMAD.MOV R2, RZ, RZ, -R2 ;  /* 0x000000ffff027224 */ /* 0x000fc800078e0a02 */
[----:B------:R-:W-:Y:S02]  /*24c40*/  IMAD.MOV.U32 R8, RZ, RZ, R2 ;  /* 0x000000ffff087224 */ /* 0x000fe400078e0002 */
[----:B------:R-:W-:-:S04]  /*24c50*/  IMAD.HI.U32 R2, R11, R3, RZ ;  /* 0x000000030b027227 */ /* 0x000fc800078e00ff */
[----:B------:R-:W-:-:S05]  /*24c60*/  IMAD R3, R2, R8, R3 ;  /* 0x0000000802037224 */ /* 0x000fca00078e0203 */
[----:B------:R-:W-:-:S13]  /*24c70*/  ISETP.GT.U32.AND P2, PT, R6, R3, PT ;  /* 0x000000030600720c */ /* 0x000fda0003f44070 */
[----:B------:R-:W-:Y:S02]  /*24c80*/  @!P2 IMAD.IADD R3, R3, 0x1, -R6 ;  /* 0x000000010303a824 */ /* 0x000fe400078e0a06 */
[----:B------:R-:W-:-:S03]  /*24c90*/  @!P2 VIADD R2, R2, 0x1 ;  /* 0x000000010202a836 */ /* 0x000fc60000000000 */
[----:B------:R-:W-:-:S13]  /*24ca0*/  ISETP.GE.U32.AND P2, PT, R3, R6, PT ;  /* 0x000000060300720c */ /* 0x000fda0003f46070 */
[----:B------:R-:W-:Y:S01]  /*24cb0*/  @P2 VIADD R2, R2, 0x1 ;  /* 0x0000000102022836 */ /* 0x000fe20000000000 */
[----:B------:R-:W-:-:S04]  /*24cc0*/  ISETP.NE.AND P2, PT, R5, RZ, PT ;  /* 0x000000ff0500720c */ /* 0x000fc80003f45270 */
[----:B------:R-:W-:-:S09]  /*24cd0*/  @!P1 IADD3 R2, -R2, RZ, RZ ;  /* 0x000000ff02029210 */ /* 0x000fd20007ffe1ff */
[----:B------:R-:W-:-:S07]  /*24ce0*/  @!P2 LOP3.LUT R2, RZ, R5, RZ, 0x33, !PT ;  /* 0x00000005ff02a212 */ /* 0x000fce00078e33ff */
.L_x_1765:
[----:B------:R-:W-:Y:S05]  /*24cf0*/  BSYNC B0 ;  /* 0x0000000000007941 */ /* 0x000fea0003800000 */
.L_x_1764:
[----:B------:R-:W-:Y:S01]  /*24d00*/  IMAD R4, R12, R2, R4 ;  /* 0x000000020c047224 */ /* 0x000fe200078e0204 */
[----:B------:R-:W-:Y:S01]  /*24d10*/  BSSY B0, `(.L_x_1766) ;  /* 0x000013b000007945 */ /* 0x000fe20003800000 */
[----:B------:R-:W-:-:S03]  /*24d20*/  PLOP3.LUT P5, PT, PT, PT, PT, 0x80, 0x0 ;  /* 0x000000000000781c */ /* 0x000fc60003faf070 */
        /* <DEDUP_REMOVED lines=22> */
.L_x_1959:
[----:B--2---:R-:W-:Y:S02]  /*24e90*/  ISETP.NE.AND P0, PT, R14, RZ, PT ;  /* 0x000000ff0e00720c */ /* 0x004fe40003f05270 */
[----:B------:R-:W-:-:S11]  /*24ea0*/  PLOP3.LUT P2, PT, PT, PT, PT, 0x8, 0x0 ;  /* 0x000000000000781c */ /* 0x000fd60003f4e170 */
[----:B------:R-:W-:Y:S05]  /*24eb0*/  @P0 BRA `(.L_x_1769) ;  /* 0x00000000000c0947 */ /* 0x000fea0003800000 */
[----:B------:R-:W-:-:S03]  /*24ec0*/  UMOV UR4, 0xffffffff ;  /* 0xffffffff00047882 */ /* 0x000fc60000000000 */
[----:B------:R-:W-:Y:S05]  /*24ed0*/  BRA.DIV UR4, `(.L_x_1770) ;  /* 0x0000007e04047947 */ /* 0x000fea000b800000 */
[----:B------:R-:W-:-:S13]  /*24ee0*/  ELECT P2, URZ, PT ;  /* 0x00000000003f782f */ /* 0x000fda0003840000 */
.L_x_1769:
[----:B-1----:R-:W2:Y:S01]  /*24ef0*/  LDL R4, [R1+0x58] ;  /* 0x0000580001047983 */ /* 0x002ea20000100800 */
[----:B------:R-:W-:Y:S01]  /*24f00*/  BSSY B1, `(.L_x_1771) ;  /* 0x0000008000017945 */ /* 0x000fe20003800000 */
[----:B--2---:R-:W-:-:S05]  /*24f10*/  VIADD R4, R4, 0x1 ;  /* 0x0000000104047836 */ /* 0x004fca0000000000 */
[----:B------:R-:W-:-:S04]  /*24f20*/  LEA.HI R5, R4, R4, RZ, 0x1 ;  /* 0x0000000404057211 */ /* 0x000fc800078f08ff */
[----:B------:R-:W-:-:S05]  /*24f30*/  LOP3.LUT R5, R5, 0xfffffffe, RZ, 0xc0, !PT ;  /* 0xfffffffe05057812 */ /* 0x000fca00078ec0ff */
[----:B------:R-:W-:-:S05]  /*24f40*/  IMAD.IADD R4, R4, 0x1, -R5 ;  /* 0x0000000104047824 */ /* 0x000fca00078e0a05 */
[----:B------:R-:W-:-:S04]  /*24f50*/  SHF.L.U32 R4, R4, 0x1f, RZ ;  /* 0x0000001f04047819 */ /* 0x000fc800000006ff */
[----:B------:R-:W1:Y:S02]  /*24f60*/  SYNCS.PHASECHK.TRANS64.TRYWAIT P0, [R19+URZ+0x2a820], R4 ;  /* 0x02a82004130075a7 */ /* 0x000e64000800017f */
[----:B-1----:R-:W-:Y:S05]  /*24f70*/  @!P0 BRA `(.L_x_1772) ;  /* 0x0000007c00008947 */ /* 0x002fea0003800000 */
.L_x_1962:
[----:B------:R-:W-:Y:S05]  /*24f80*/  BSYNC B1 ;  /* 0x0000000000017941 */ /* 0x000fea0003800000 */
.L_x_1771:
[----:B------:R-:W-:Y:S04]  /*24f90*/  BSSY B1, `(.L_x_1773) ;  /* 0x000007c000017945 */ /* 0x000fe80003800000 */
[----:B------:R-:W-:Y:S05]  /*24fa0*/  @!P2 BRA `(.L_x_1774) ;  /* 0x0000000400e8a947 */ /* 0x000fea0003800000 */
[----:B------:R-:W2:Y:S04]  /*24fb0*/  LDL R6, [R1+0x14] ;  /* 0x0000140001067983 */ /* 0x000ea80000100800 */
[----:B------:R-:W3:Y:S01]  /*24fc0*/  LDL R7, [R1+0x20] ;  /* 0x0000200001077983 */ /* 0x000ee20000100800 */
[----:B------:R-:W-:Y:S01]  /*24fd0*/  BSSY B2, `(.L_x_1775) ;  /* 0x0000008000027945 */ /* 0x000fe20003800000 */
[----:B------:R-:W4:Y:S02]  /*24fe0*/  S2R R5, SR_TID.X ;  /* 0x0000000000057919 */ /* 0x000f240000002100 */
[----:B----4-:R-:W-:-:S04]  /*24ff0*/  LOP3.LUT R5, R5, 0x7f, RZ, 0xc0, !PT ;  /* 0x0000007f05057812 */ /* 0x010fc800078ec0ff */
[----:B------:R-:W-:Y:S01]  /*25000*/  ISETP.NE.AND P4, PT, R5, RZ, PT ;  /* 0x000000ff0500720c */ /* 0x000fe20003f85270 */
[----:B--2---:R-:W-:Y:S01]  /*25010*/  IMAD R6, R6, 0x8, R19 ;  /* 0x0000000806067824 */ /* 0x004fe200078e0213 */
[----:B---3--:R-:W-:-:S04]  /*25020*/  SHF.L.U32 R10, R7, 0x1f, RZ ;  /* 0x0000001f070a7819 */ /* 0x008fc800000006ff */
[----:B------:R-:W2:Y:S02]  /*25030*/  SYNCS.PHASECHK.TRANS64.TRYWAIT P0, [R6+URZ+0x2a8a0], R10 ;  /* 0x02a8a00a060075a7 */ /* 0x000ea4000800017f */
[----:B--2---:R-:W-:Y:S05]  /*25040*/  @!P0 BRA `(.L_x_1776) ;  /* 0x0000007800e08947 */ /* 0x004fea0003800000 */
.L_x_1963:
[----:B------:R-:W-:Y:S05]  /*25050*/  BSYNC B2 ;  /* 0x0000000000027941 */ /* 0x000fea0003800000 */
.L_x_1775:
[----:B------:R-:W-:Y:S04]  /*25060*/  BSSY B2, `(.L_x_1777) ;  /* 0x0000007000027945 */ /* 0x000fe80003800000 */
[----:B------:R-:W-:Y:S05]  /*25070*/  @P4 BRA `(.L_x_1778) ;  /* 0x0000000000144947 */ /* 0x000fea0003800000 */
[----:B------:R-:W-:Y:S02]  /*25080*/  LOP3.LUT P0, RZ, R17, 0x1, RZ, 0xc0, !PT ;  /* 0x0000000111ff7812 */ /* 0x000fe4000780c0ff */
[----:B-1----:R-:W-:-:S04]  /*25090*/  MOV R4, 0x9000 ;  /* 0x0000900000047802 */ /* 0x002fc80000000f00 */
[----:B------:R3:W-:Y:S07]  /*250a0*/  SYNCS.ARRIVE.TRANS64 RZ, [R6+URZ+0x2a890], R4 ;  /* 0x02a8900406ff79a7 */ /* 0x0007ee000800003f */
[----:B------:R-:W-:Y:S05]  /*250b0*/  @!P0 BRA `(.L_x_1778) ;  /* 0x0000000000048947 */ /* 0x000fea0003800000 */
[----:B------:R-:W-:Y:S01]  /*250c0*/  BPT.TRAP 0x1 ;  /* 0x000000040000795c */ /* 0x000fe20000300000 */
.L_x_1778:
[----:B------:R-:W-:Y:S05]  /*250d0*/  BSYNC B2 ;  /* 0x0000000000027941 */ /* 0x000fea0003800000 */
.L_x_1777:
[----:B-1-3--:R-:W3:Y:S01]  /*250e0*/  LDL R4, [R1+0x14] ;  /* 0x0000140001047983 */ /* 0x00aee20000100800 */
[----:B------:R-:W-:Y:S01]  /*250f0*/  IMAD.MOV.U32 R12, RZ, RZ, RZ ;  /* 0x000000ffff0c7224 */ /* 0x000fe200078e00ff */
[----:B------:R-:W-:Y:S01]  /*25100*/  UIADD3 UR4, UP0, UR36, 0x570, URZ ;  /* 0x0000057024047890 */ /* 0x000fe2000ff1e03f */
[----:B------:R-:W-:Y:S01]  /*25110*/  IMAD R5, R8, 0x60, R0 ;  /* 0x0000006008057824 */ /* 0x000fe200078e0200 */
[----:B------:R-:W-:Y:S01]  /*25120*/  PLOP3.LUT P0, PT, PT, PT, PT, 0x80, 0x0 ;  /* 0x000000000000781c */ /* 0x000fe20003f0f070 */
[----:B------:R-:W-:Y:S01]  /*25130*/  UMOV UR6, 0x0 ;  /* 0x0000000000067882 */ /* 0x000fe20000000000 */
[----:B------:R-:W-:Y:S01]  /*25140*/  R2UR UR10, R12 ;  /* 0x000000000c0a72ca */ /* 0x000fe200000e0000 */
[----:B------:R-:W-:Y:S01]  /*25150*/  VIADD R5, R5, 0xffffffa0 ;  /* 0xffffffa005057836 */ /* 0x000fe20000000000 */
[----:B------:R-:W-:Y:S01]  /*25160*/  UIADD3.X UR5, URZ, UR37, URZ, UP0, !UPT ;  /* 0x000000253f057290 */ /* 0x000fe200087fe43f */
[----:B------:R-:W-:Y:S01]  /*25170*/  UMOV UR7, 0x12f00000 ;  /* 0x12f0000000077882 */ /* 0x000fe20000000000 */
[----:B---3--:R-:W-:-:S02]  /*25180*/  IMAD R9, R4, 0x9000, R19 ;  /* 0x0000900004097824 */ /* 0x008fc400078e0213 */
[----:B------:R-:W-:Y:S02]  /*25190*/  VIADD R4, R6, 0x2a890 ;  /* 0x0002a89006047836 */ /* 0x000fe40000000000 */
[----:B------:R-:W-:-:S07]  /*251a0*/  VIADD R7, R9, 0x18400 ;  /* 0x0001840009077836 */ /* 0x000fce0000000000 */
.L_x_1779:
        /* <DEDUP_REMOVED lines=16> */
.L_x_1780:
        /* <DEDUP_REMOVED lines=15> */
.L_x_1781:
        /* <DEDUP_REMOVED lines=13> */
.L_x_1964:
[----:B------:R-:W-:Y:S05]  /*25470*/  BSYNC B2 ;  /* 0x0000000000027941 */ /* 0x000fea0003800000 */
.L_x_1782:
[----:B------:R-:W-:Y:S01]  /*25480*/  BSSY B2, `(.L_x_1784) ;  /* 0x0000009000027945 */ /* 0x000fe20003800000 */
[----:B-12---:R-:W-:Y:S02]  /*25490*/  IMAD.MOV.U32 R10, RZ, RZ, 0x0 ;  /* 0x00000000ff0a7424 */ /* 0x006fe400078e00ff */
[----:B------:R-:W-:Y:S01]  /*254a0*/  IMAD.MOV.U32 R11, RZ, RZ, 0x12f00000 ;  /* 0x12f00000ff0b7424 */ /* 0x000fe200078e00ff */
[----:B------:R-:W-:Y:S06]  /*254b0*/  @P4 BRA `(.L_x_1785) ;  /* 0x0000000000144947 */ /* 0x000fec0003800000 */
[----:B------:R-:W-:Y:S01]  /*254c0*/  LOP3.LUT P0, RZ, R17, 0x1, RZ, 0xc0, !PT ;  /* 0x0000000111ff7812 */ /* 0x000fe2000780c0ff */
[----:B------:R-:W-:-:S04]  /*254d0*/  IMAD.MOV.U32 R4, RZ, RZ, 0x6000 ;  /* 0x00006000ff047424 */ /* 0x000fc800078e00ff */
[----:B------:R1:W-:Y:S08]  /*254e0*/  SYNCS.ARRIVE.TRANS64 RZ, [R6+URZ+0x2a8b0], R4 ;  /* 0x02a8b00406ff79a7 */ /* 0x0003f0000800003f */
[----:B------:R-:W-:Y:S05]  /*254f0*/  @!P0 BRA `(.L_x_1785) ;  /* 0x0000000000048947 */ /* 0x000fea0003800000 */
[----:B------:R-:W-:Y:S01]  /*25500*/  BPT.TRAP 0x1 ;  /* 0x000000040000795c */ /* 0x000fe20000300000 */
.L_x_1785:
[----:B------:R-:W-:Y:S05]  /*25510*/  BSYNC B2 ;  /* 0x0000000000027941 */ /* 0x000fea0003800000 */
.L_x_1784:
[----:B-1----:R-:W2:Y:S01]  /*25520*/  LDL R4, [R1+0x14] ;  /* 0x0000140001047983 */ /* 0x002ea20000100800 */
[----:B------:R-:W-:Y:S01]  /*25530*/  R2UR UR10, R12 ;  /* 0x000000000c0a72ca */ /* 0x000fe200000e0000 */
[----:B------:R-:W-:Y:S01]  /*25540*/  UIADD3 UR4, UP0, UR36, 0x670, URZ ;  /* 0x0000067024047890 */ /* 0x000fe2000ff1e03f */
[----:B------:R-:W-:Y:S01]  /*25550*/  R2UR UR6, R10 ;  /* 0x000000000a0672ca */ /* 0x000fe200000e0000 */
[----:B------:R-:W-:Y:S01]  /*25560*/  VIADD R6, R6, 0x2a8b0 ;  /* 0x0002a8b006067836 */ /* 0x000fe20000000000 */
[----:B------:R-:W-:Y:S01]  /*25570*/  R2UR UR7, R11 ;  /* 0x000000000b0772ca */ /* 0x000fe200000e0000 */
[----:B------:R-:W-:Y:S01]  /*25580*/  UIADD3.X UR5, URZ, UR37, URZ, UP0, !UPT ;  /* 0x000000253f057290 */ /* 0x000fe200087fe43f */
[----:B------:R-:W-:Y:S01]  /*25590*/  PLOP3.LUT P0, PT, PT, PT, PT, 0x80, 0x0 ;  /* 0x000000000000781c */ /* 0x000fe20003f0f070 */
[----:B--2---:R-:W-:-:S05]  /*255a0*/  IMAD R7, R4, 0x6000, R19 ;  /* 0x0000600004077824 */ /* 0x004fca00078e0213 */
[----:B------:R-:W-:-:S07]  /*255b0*/  IADD3 R4, R7, 0x400, RZ ;  /* 0x0000040007047810 */ /* 0x000fce0007ffe0ff */
.L_x_1786:
        /* <DEDUP_REMOVED lines=10> */
[----:B------:R-:W-:Y:S01]  /*25660*/  R2UR UR10, R13 ;  /* 0x000000000d0a72ca */ /* 0x000fe200000e0000 */
[----:B------:R-:W-:Y:S01]  /*25670*/  VIADD R4, R7, 0x3400 ;  /* 0x0000340007047836 */ /* 0x000fe20000000000 */
[----:B------:R-:W-:Y:S02]  /*25680*/  R2UR UR6, R10 ;  /* 0x000000000a0672ca */ /* 0x000fe400000e0000 */
[----:B------:R-:W-:Y:S02]  /*25690*/  R2UR UR7, R11 ;  /* 0x000000000b0772ca */ /* 0x000fe400000e0000 */
[----:B------:R-:W-:-:S13]  /*256a0*/  PLOP3.LUT P0, PT, PT, PT, PT, 0x80, 0x0 ;  /* 0x000000000000781c */ /* 0x000fda0003f0f070 */
.L_x_1787:
        /* <DEDUP_REMOVED lines=10> */
.L_x_1774:
[----:B------:R-:W-:Y:S05]  /*25750*/  BSYNC B1 ;  /* 0x0000000000017941 */ /* 0x000fea0003800000 */
.L_x_1773:
[----:B------:R-:W1:Y:S04]  /*25760*/  LDL.LU R9, [R1+0x14] ;  /* 0x0000140001097983 */ /* 0x000e680000300800 */
[----:B------:R-:W2:Y:S01]  /*25770*/  LDL.LU R7, [R1+0x20] ;  /* 0x0000200001077983 */ /* 0x000ea20000300800 */
[----:B------:R-:W-:Y:S01]  /*25780*/  PLOP3.LUT P5, PT, PT, PT, PT, 0x8, 0x0 ;  /* 0x000000000000781c */ /* 0x000fe20003fae170 */
[----:B-1----:R-:W-:Y:S02]  /*25790*/  VIADD R4, R9, 0x1 ;  /* 0x0000000109047836 */ /* 0x002fe40000000000 */
        /* <DEDUP_REMOVED lines=9> */
.L_x_1803:
[----:B------:R-:W-:Y:S05]  /*25830*/  YIELD ;  /* 0x0000000000007946 */ /* 0x000fea0003800000 */
[----:B------:R-:W-:Y:S04]  /*25840*/  BSSY B1, `(.L_x_1788) ;  /* 0x000007b000017945 */ /* 0x000fe80003800000 */
[----:B--2---:R-:W-:Y:S05]  /*25850*/  @!P2 BRA `(.L_x_1789) ;  /* 0x0000000400e4a947 */ /* 0x004fea0003800000 */
[----:B------:R-:W2:Y:S04]  /*25860*/  LDL R6, [R1+0x14] ;  /* 0x0000140001067983 */ /* 0x000ea80000100800 */
[----:B------:R-:W3:Y:S01]  /*25870*/  LDL R5, [R1+0x20] ;  /* 0x0000200001057983 */ /* 0x000ee20000100800 */
[----:B------:R-:W-:Y:S01]  /*25880*/  BSSY B2, `(.L_x_1790) ;  /* 0x0000008000027945 */ /* 0x000fe20003800000 */
[----:B-1----:R-:W1:Y:S02]  /*25890*/  S2R R4, SR_TID.X ;  /* 0x0000000000047919 */ /* 0x002e640000002100 */
[----:B-1----:R-:W-:-:S04]  /*258a0*/  LOP3.LUT R4, R4, 0x7f, RZ, 0xc0, !PT ;  /* 0x0000007f04047812 */ /* 0x002fc800078ec0ff */
[----:B------:R-:W-:Y:S01]  /*258b0*/  ISETP.NE.AND P1, PT, R4, RZ, PT ;  /* 0x000000ff0400720c */ /* 0x000fe20003f25270 */
[----:B--2---:R-:W-:Y:S01]  /*258c0*/  IMAD R8, R6, 0x8, R19 ;  /* 0x0000000806087824 */ /* 0x004fe200078e0213 */
[----:B---3--:R-:W-:-:S04]  /*258d0*/  SHF.L.U32 R7, R5, 0x1f, RZ ;  /* 0x0000001f05077819 */ /* 0x008fc800000006ff */
[----:B------:R-:W1:Y:S02]  /*258e0*/  SYNCS.PHASECHK.TRANS64.TRYWAIT P0, [R8+URZ+0x2a8a0], R7 ;  /* 0x02a8a007080075a7 */ /* 0x000e64000800017f */
[----:B-1----:R-:W-:Y:S05]  /*258f0*/  @!P0 BRA `(.L_x_1791) ;  /* 0x0000007000dc8947 */ /* 0x002fea0003800000 */
.L_x_1965:
[----:B------:R-:W-:Y:S05]  /*25900*/  BSYNC B2 ;  /* 0x0000000000027941 */ /* 0x000fea0003800000 */
.L_x_1790:
[----:B------:R-:W-:Y:S04]  /*25910*/  BSSY B2, `(.L_x_1792) ;  /* 0x0000007000027945 */ /* 0x000fe80003800000 */
[----:B------:R-:W-:Y:S05]  /*25920*/  @P1 BRA `(.L_x_1793) ;  /* 0x0000000000141947 */ /* 0x000fea0003800000 */
[----:B------:R-:W-:Y:S01]  /*25930*/  LOP3.LUT P0, RZ, R17, 0x1, RZ, 0xc0, !PT ;  /* 0x0000000111ff7812 */ /* 0x000fe2000780c0ff */
[----:B------:R-:W-:-:S04]  /*25940*/  IMAD.MOV.U32 R4, RZ, RZ, 0x9000 ;  /* 0x00009000ff047424 */ /* 0x000fc800078e00ff */
[----:B------:R2:W-:Y:S08]  /*25950*/  SYNCS.ARRIVE.TRANS64 RZ, [R8+URZ+0x2a890], R4 ;  /* 0x02a8900408ff79a7 */ /* 0x0005f0000800003f */
[----:B------:R-:W-:Y:S05]  /*25960*/  @!P0 BRA `(.L_x_1793) ;  /* 0x0000000000048947 */ /* 0x000fea0003800000 */
[----:B------:R-:W-:Y:S01]  /*25970*/  BPT.TRAP 0x1 ;  /* 0x000000040000795c */ /* 0x000fe20000300000 */
.L_x_1793:
[----:B------:R-:W-:Y:S05]  /*25980*/  BSYNC B2 ;  /* 0x0000000000027941 */ /* 0x000fea0003800000 */
.L_x_1792:
[----:B--2---:R-:W2:Y:S01]  /*25990*/  LDL R4, [R1+0x14] ;  /* 0x0000140001047983 */ /* 0x004ea20000100800 */
[----:B------:R-:W-:Y:S01]  /*259a0*/  MOV R12, RZ ;  /* 0x000000ff000c7202 */ /* 0x000fe20000000f00 */
[----:B------:R-:W-:Y:S01]  /*259b0*/  UIADD3 UR4, UP0, UR36, 0x570, URZ ;  /* 0x0000057024047890 */ /* 0x000fe2000ff1e03f */
[----:B------:R-:W-:Y:S01]  /*259c0*/  IMAD R5, R9, 0x60, R0 ;  /* 0x0000006009057824 */ /* 0x000fe200078e0200 */
[----:B------:R-:W-:Y:S01]  /*259d0*/  PLOP3.LUT P0, PT, PT, PT, PT, 0x80, 0x0 ;  /* 0x000000000000781c */ /* 0x000fe20003f0f070 */
[----:B------:R-:W-:Y:S01]  /*259e0*/  UMOV UR6, 0x0 ;  /* 0x0000000000067882 */ /* 0x000fe20000000000 */
[----:B------:R-:W-:Y:S01]  /*259f0*/  R2UR UR10, R12 ;  /* 0x000000000c0a72ca */ /* 0x000fe200000e0000 */
[----:B------:R-:W-:Y:S01]  /*25a00*/  UIADD3.X UR5, URZ, UR37, URZ, UP0, !UPT ;  /* 0x000000253f057290 */ /* 0x000fe200087fe43f */
[----:B------:R-:W-:Y:S01]  /*25a10*/  UMOV UR7, 0x12f00000 ;  /* 0x12f0000000077882 */ /* 0x000fe20000000000 */
[----:B--2---:R-:W-:Y:S02]  /*25a20*/  IMAD R6, R4, 0x9000, R19 ;  /* 0x0000900004067824 */ /* 0x004fe400078e0213 */
[----:B------:R-:W-:-:S02]  /*25a30*/  VIADD R4, R8, 0x2a890 ;  /* 0x0002a89008047836 */ /* 0x000fc40000000000 */
[----:B------:R-:W-:-:S08]  /*25a40*/  VIADD R10, R6, 0x18400 ;  /* 0x00018400060a7836 */ /* 0x000fd00000000000 */
.L_x_1794:
        /* <DEDUP_REMOVED lines=10> */
[----:B------:R-:W-:Y:S01]  /*25af0*/  IMAD.MOV.U32 R13, RZ, RZ, 0x40 ;  /* 0x00000040ff0d7424 */ /* 0x000fe200078e00ff */
[----:B------:R-:W-:Y:S01]  /*25b00*/  PLOP3.LUT P0, PT, PT, PT, PT, 0x80, 0x0 ;  /* 0x000000000000781c */ /* 0x000fe20003f0f070 */
[----:B------:R-:W-:Y:S01]  /*25b10*/  VIADD R10, R6, 0x1b400 ;  /* 0x0001b400060a7836 */ /* 0x000fe20000000000 */
[----:B------:R-:W-:Y:S01]  /*25b20*/  UMOV UR6, 0x0 ;  /* 0x0000000000067882 */ /* 0x000fe20000000000 */
[----:B------:R-:W-:Y:S01]  /*25b30*/  UMOV UR7, 0x12f00000 ;  /* 0x12f0000000077882 */ /* 0x000fe20000000000 */
[----:B------:R-:W-:-:S15]  /*25b40*/  R2UR UR10, R13 ;  /* 0x000000000d0a72ca */ /* 0x000fde00000e0000 */
.L_x_1795:
        /* <DEDUP_REMOVED lines=10> */
[----:B------:R-:W-:Y:S01]  /*25bf0*/  VIADD R6, R6, 0x1e400 ;  /* 0x0001e40006067836 */ /* 0x000fe20000000000 */
[----:B------:R-:W-:Y:S01]  /*25c00*/  PLOP3.LUT P0, PT, PT, PT, PT, 0x80, 0x0 ;  /* 0x000000000000781c */ /* 0x000fe20003f0f070 */
[----:B------:R-:W-:Y:S01]  /*25c10*/  UMOV UR6, 0x0 ;  /* 0x0000000000067882 */ /* 0x000fe20000000000 */
[----:B------:R-:W-:Y:S01]  /*25c20*/  UMOV UR7, 0x12f00000 ;  /* 0x12f0000000077882 */ /* 0x000fe20000000000 */
[----:B------:R-:W-:-:S10]  /*25c30*/  UMOV UR10, 0x80 ;  /* 0x00000080000a7882 */ /* 0x000fd40000000000 */
.L_x_1796:
        /* <DEDUP_REMOVED lines=10> */
[----:B------:R-:W2:Y:S01]  /*25ce0*/  SYNCS.PHASECHK.TRANS64.TRYWAIT P0, [R8+URZ+0x2a8c0], R7 ;  /* 0x02a8c007080075a7 */ /* 0x000ea2000800017f */
[----:B------:R-:W-:Y:S04]  /*25cf0*/  BSSY B2, `(.L_x_1797) ;  /* 0x0000002000027945 */ /* 0x000fe80003800000 */
[----:B--2---:R-:W-:Y:S05]  /*25d00*/  @!P0 BRA `(.L_x_1798) ;  /* 0x0000006c00ec8947 */ /* 0x004fea0003800000 */
.L_x_1966:
[----:B------:R-:W-:Y:S05]  /*25d10*/  BSYNC B2 ;  /* 0x0000000000027941 */ /* 0x000fea0003800000 */
.L_x_1797:
[----:B------:R-:W-:Y:S01]  /*25d20*/  BSSY B2, `(.L_x_1799) ;  /* 0x0000009000027945 */ /* 0x000fe20003800000 */
[----:B------:R-:W-:Y:S01]  /*25d30*/  MOV R10, 0x0 ;  /* 0x00000000000a7802 */ /* 0x000fe20000000f00 */
[----:B------:R-:W-:Y:S02]  /*25d40*/  IMAD.MOV.U32 R11, RZ, RZ, 0x12f00000 ;  /* 0x12f00000ff0b7424 */ /* 0x000fe400078e00ff */
[----:B------:R-:W-:Y:S05]  /*25d50*/  @P1 BRA `(.L_x_1800) ;  /* 0x0000000000141947 */ /* 0x000fea0003800000 */
[----:B------:R-:W-:Y:S01]  /*25d60*/  LOP3.LUT P0, RZ, R17, 0x1, RZ, 0xc0, !PT ;  /* 0x0000000111ff7812 */ /* 0x000fe2000780c0ff */
[----:B------:R-:W-:-:S04]  /*25d70*/  IMAD.MOV.U32 R4, RZ, RZ, 0x6000 ;  /* 0x00006000ff047424 */ /* 0x000fc800078e00ff */
[----:B------:R3:W-:Y:S08]  /*25d80*/  SYNCS.ARRIVE.TRANS64 RZ, [R8+URZ+0x2a8b0], R4 ;  /* 0x02a8b00408ff79a7 */ /* 0x0007f0000800003f */
[----:B------:R-:W-:Y:S05]  /*25d90*/  @!P0 BRA `(.L_x_1800) ;  /* 0x0000000000048947 */ /* 0x000fea0003800000 */
[----:B------:R-:W-:Y:S01]  /*25da0*/  BPT.TRAP 0x1 ;  /* 0x000000040000795c */ /* 0x000fe20000300000 */
.L_x_1800:
[----:B------:R-:W-:Y:S05]  /*25db0*/  BSYNC B2 ;  /* 0x0000000000027941 */ /* 0x000fea0003800000 */
.L_x_1799:
[----:B---3--:R-:W3:Y:S01]  /*25dc0*/  LDL R4, [R1+0x14] ;  /* 0x0000140001047983 */ /* 0x008ee20000100800 */
[----:B------:R-:W-:Y:S01]  /*25dd0*/  R2UR UR10, R12 ;  /* 0x000000000c0a72ca */ /* 0x000fe200000e0000 */
[----:B------:R-:W-:Y:S01]  /*25de0*/  UIADD3 UR4, UP0, UR36, 0x670, URZ ;  /* 0x0000067024047890 */ /* 0x000fe2000ff1e03f */
[----:B------:R-:W-:Y:S01]  /*25df0*/  R2UR UR6, R10 ;  /* 0x000000000a0672ca */ /* 0x000fe200000e0000 */
[----:B-12---:R-:W-:Y:S01]  /*25e00*/  VIADD R8, R8, 0x2a8b0 ;  /* 0x0002a8b008087836 */ /* 0x006fe20000000000 */
[----:B------:R-:W-:Y:S01]  /*25e10*/  R2UR UR7, R11 ;  /* 0x000000000b0772ca */ /* 0x000fe200000e0000 */
[----:B------:R-:W-:Y:S01]  /*25e20*/  UIADD3.X UR5, URZ, UR37, URZ, UP0, !UPT ;  /* 0x000000253f057290 */ /* 0x000fe200087fe43f */
[----:B------:R-:W-:Y:S01]  /*25e30*/  PLOP3.LUT P0, PT, PT, PT, PT, 0x80, 0x0 ;  /* 0x000000000000781c */ /* 0x000fe20003f0f070 */
[----:B---3--:R-:W-:-:S04]  /*25e40*/  IMAD R4, R4, 0x6000, R19 ;  /* 0x0000600004047824 */ /* 0x008fc800078e0213 */
[----:B------:R-:W-:-:S08]  /*25e50*/  VIADD R6, R4, 0x400 ;  /* 0x0000040004067836 */ /* 0x000fd00000000000 */
.L_x_1801:
        /* <DEDUP_REMOVED lines=15> */
.L_x_1802:
        /* <DEDUP_REMOVED lines=10> */
.L_x_1789:
[----:B------:R-:W-:Y:S05]  /*25ff0*/  BSYNC B1 ;  /* 0x0000000000017941 */ /* 0x000fea0003800000 */
.L_x_1788:
[----:B-1----:R-:W2:Y:S04]  /*26000*/  LDL.LU R7, [R1+0x14] ;  /* 0x0000140001077983 */ /* 0x002ea80000300800 */
[----:B------:R-:W3:Y:S01]  /*26010*/  LDL.LU R6, [R1+0x20] ;  /* 0x0000200001067983 */ /* 0x000ee20000300800 */
[----:B--2---:R-:W-:-:S04]  /*26020*/  IADD3 R4, R7, 0x1, RZ ;  /* 0x0000000107047810 */ /* 0x004fc80007ffe0ff */
        /* <DEDUP_REMOVED lines=9> */
.L_x_1767:
[----:B------:R-:W-:Y:S05]  /*260c0*/  BSYNC B0 ;  /* 0x0000000000007941 */ /* 0x000fea0003800000 */
.L_x_1766:
[----:B-1----:R-:W3:Y:S01]  /*260d0*/  LDL R7, [R1+0x34] ;  /* 0x0000340001077983 */ /* 0x002ee20000100800 */
[----:B------:R-:W1:Y:S01]  /*260e0*/  LDC R0, c[0x0][0x448] ;  /* 0x00011200ff007b82 */ /* 0x000e620000000800 */
[----:B------:R-:W-:Y:S07]  /*260f0*/  @!P5 WARPSYNC.ALL ;  /* 0x000000000000d948 */ /* 0x000fee0003800000 */
[----:B------:R-:W-:Y:S01]  /*26100*/  @!P5 BAR.SYNC.DEFER_BLOCKING 0xc, 0x180 ;  /* 0x030600000000db1d */ /* 0x000fe20000010000 */
[----:B-1----:R-:W-:-:S13]  /*26110*/  ISETP.NE.AND P0, PT, R0, 0x1, PT ;  /* 0x000000010000780c */ /* 0x002fda0003f05270 */
[----:B------:R-:W1:Y:S08]  /*26120*/  @P0 LDC R0, c[0x0][0x44c] ;  /* 0x00011300ff000b82 */ /* 0x000e700000000800 */
[----:B------:R-:W4:Y:S01]  /*26130*/  @P0 LDC R3, c[0x0][0x450] ;  /* 0x00011400ff030b82 */ /* 0x000f220000000800 */
[----:B---3--:R-:W-:-:S04]  /*26140*/  VIADD R2, R7, 0x7f ;  /* 0x0000007f07027836 */ /* 0x008fc80000000000 */
[----:B-1----:R-:W-:-:S05]  /*26150*/  @P0 IMAD.HI.U32 R0, R2, R0, RZ ;  /* 0x0000000002000227 */ /* 0x002fca00078e00ff */
[----:B----4-:R-:W-:-:S05]  /*26160*/  @P0 SHF.R.U32.HI R2, RZ, R3, R0 ;  /* 0x00000003ff020219 */ /* 0x010fca0000011600 */
[----:B------:R-:W-:Y:S02]  /*26170*/  IMAD.IADD R0, R21, 0x1, R2 ;  /* 0x0000000115007824 */ /* 0x000fe400078e0202 */
[----:B------:R-:W1:Y:S02]  /*26180*/  LDC.64 R2, c[0x0][0x9e0] ;  /* 0x00027800ff027b82 */ /* 0x000e640000000a00 */
[----:B-1----:R-:W-:Y:S01]  /*26190*/  ISETP.GE.AND P1, PT, R3, 0x1, PT ;  /* 0x000000010300780c */ /* 0x002fe20003f26270 */
[----:B------:R-:W-:-:S12]  /*261a0*/  IMAD.IADD R2, R0, 0x1, R2 ;  /* 0x0000000100027824 */ /* 0x000fd800078e0202 */
[----:B------:R-:W-:Y:S05]  /*261b0*/  @!P1 BRA `(.L_x_1804) ;  /* 0x0000000000489947 */ /* 0x000fea0003800000 */
[C---:B------:R-:W-:Y:S01]  /*261c0*/  ISETP.GT.AND P2, PT, R0.reuse, RZ, PT ;  /* 0x000000ff0000720c */ /* 0x040fe20003f44270 */
[----:B------:R-:W-:Y:S01]  /*261d0*/  BSSY B0, `(.L_x_1805) ;  /* 0x000000e000007945 */ /* 0x000fe20003800000 */
[----:B--2---:R-:W-:-:S11]  /*261e0*/  VIADD R6, R0, 0xffffffff ;  /* 0xffffffff00067836 */ /* 0x004fd60000000000 */
        /* <DEDUP_REMOVED lines=8> */
.L_x_1806:
[----:B------:R-:W-:-:S13]  /*26270*/  ISETP.NE.AND P2, PT, R3, 0x1, PT ;  /* 0x000000010300780c */ /* 0x000fda0003f45270 */
[----:B------:R-:W1:Y:S02]  /*26280*/  @P2 LDC.64 R4, c[0x0][0x9e8] ;  /* 0x00027a00ff042b82 */ /* 0x000e640000000a00 */
[----:B-1----:R-:W-:-:S05]  /*26290*/  @P2 IMAD.HI.U32 R4, R6, R4, RZ ;  /* 0x0000000406042227 */ /* 0x002fca00078e00ff */
[----:B------:R-:W-:-:S07]  /*262a0*/  @P2 SHF.R.U32.HI R6, RZ, R5, R4 ;  /* 0x00000005ff062219 */ /* 0x000fce0000011604 */
.L_x_1807:
[----:B------:R-:W-:Y:S05]  /*262b0*/  BSYNC B0 ;  /* 0x0000000000007941 */ /* 0x000fea0003800000 */
.L_x_1805:
[----:B------:R-:W-:-:S05]  /*262c0*/  IMAD R6, R6, R3, R3 ;  /* 0x0000000306067224 */ /* 0x000fca00078e0203 */
[----:B------:R-:W-:-:S07]  /*262d0*/  VIMNMX R2, R2, R6, PT ;  /* 0x0000000602027248 */ /* 0x000fce0003fe0100 */
.L_x_1804:
[----:B--2---:R-:W2:Y:S01]  /*262e0*/  LDL R6, [R1+0x5c] ;  /* 0x00005c0001067983 */ /* 0x004ea20000100800 */
[----:B------:R-:W1:Y:S01]  /*262f0*/  @P0 LDC R0, c[0x0][0x44c] ;  /* 0x00011300ff000b82 */ /* 0x000e620000000800 */
[----:B------:R-:W-:Y:S01]  /*26300*/  VIADD R2, R2, 0x5f ;  /* 0x0000005f02027836 */ /* 0x000fe20000000000 */
[----:B------:R-:W-:Y:S01]  /*26310*/  ULDC UR4, c[0x0][0x9dc] ;  /* 0x0002770000047ab9 */ /* 0x000fe20000000800 */
[----:B------:R-:W-:Y:S02]  /*26320*/  IMAD.MOV.U32 R4, RZ, RZ, R7 ;  /* 0x000000ffff047224 */ /* 0x000fe400078e0007 */
[----:B------:R-:W-:-:S03]  /*26330*/  IMAD.HI R2, R2, 0x2aaaaaab, RZ ;  /* 0x2aaaaaab02027827 */ /* 0x000fc600078e02ff */
[----:B------:R-:W3:Y:S01]  /*26340*/  @P0 LDC R5, c[0x0][0x450] ;  /* 0x00011400ff050b82 */ /* 0x000ee20000000800 */
[----:B-1----:R-:W-:-:S05]  /*26350*/  @P0 IMAD.HI.U32 R0, R7, R0, RZ ;  /* 0x0000000007000227 */ /* 0x002fca00078e00ff */
[----:B---3--:R-:W-:-:S05]  /*26360*/  @P0 SHF.R.U32.HI R4, RZ, R5, R0 ;  /* 0x00000005ff040219 */ /* 0x008fca0000011600 */
[----:B------:R-:W-:Y:S01]  /*26370*/  IMAD.IADD R0, R20, 0x1, R4 ;  /* 0x0000000114007824 */ /* 0x000fe200078e0204 */
[----:B------:R-:W-:-:S04]  /*26380*/  SHF.R.U32.HI R4, RZ, 0x1f, R2 ;  /* 0x0000001fff047819 */ /* 0x000fc80000011602 */
[----:B------:R-:W-:Y:S01]  /*26390*/  LEA.HI.SX32 R7, R2, R4, 0x1c ;  /* 0x0000000402077211 */ /* 0x000fe200078fe2ff */
[----:B------:R-:W-:-:S04]  /*263a0*/  VIADD R2, R0, -UR4 ;  /* 0x8000000400027c36 */ /* 0x000fc80008000000 */
[----:B------:R1:W-:Y:S01]  /*263b0*/  STL [R1+0x60], R7 ;  /* 0x0000600701007387 */ /* 0x0003e20000100800 */
[----:B--2---:R-:W-:Y:S01]  /*263c0*/  VIMNMX R6, R6, R7, PT ;  /* 0x0000000706067248 */ /* 0x004fe20003fe0100 */
[----:B-1----:R-:W-:Y:S06]  /*263d0*/  @!P1 BRA `(.L_x_1808) ;  /* 0x0000000000449947 */ /* 0x002fec0003800000 */
        /* <DEDUP_REMOVED lines=10> */
.L_x_1810:
[----:B------:R-:W-:-:S13]  /*26480*/  ISETP.NE.AND P0, PT, R3, 0x1, PT ;  /* 0x000000010300780c */ /* 0x000fda0003f05270 */
[----:B------:R-:W1:Y:S02]  /*26490*/  @P0 LDC.64 R4, c[0x0][0x9e8] ;  /* 0x00027a00ff040b82 */ /* 0x000e640000000a00 */
[----:B-1----:R-:W-:-:S05]  /*264a0*/  @P0 IMAD.HI.U32 R4, R0, R4, RZ ;  /* 0x0000000400040227 */ /* 0x002fca00078e00ff */
[----:B------:R-:W-:-:S07]  /*264b0*/  @P0 SHF.R.U32.HI R0, RZ, R5, R4 ;  /* 0x00000005ff000219 */ /* 0x000fce0000011604 */
.L_x_1811:
[----:B------:R-:W-:Y:S05]  /*264c0*/  BSYNC B0 ;  /* 0x0000000000007941 */ /* 0x000fea0003800000 */
.L_x_1809:
[----:B------:R-:W-:-:S05]  /*264d0*/  IMAD R0, R0, R3, RZ ;  /* 0x0000000300007224 */ /* 0x000fca00078e02ff */
[----:B------:R-:W-:-:S07]  /*264e0*/  VIMNMX R2, R2, R0, !PT ;  /* 0x0000000002027248 */ /* 0x000fce0007fe0100 */
.L_x_1808:
[----:B------:R-:W-:Y:S01]  /*264f0*/  IMAD.HI R2, R2, 0x2aaaaaab, RZ ;  /* 0x2aaaaaab02027827 */ /* 0x000fe200078e02ff */
[----:B------:R-:W-:Y:S01]  /*26500*/  ISETP.NE.AND P1, PT, R18, RZ, PT ;  /* 0x000000ff1200720c */ /* 0x000fe20003f25270 */
[----:B------:R-:W-:Y:S03]  /*26510*/  BSSY B0, `(.L_x_1812) ;  /* 0x0000025000007945 */ /* 0x000fe60003800000 */
[----:B------:R-:W-:-:S04]  /*26520*/  SHF.R.U32.HI R0, RZ, 0x1f, R2 ;  /* 0x0000001fff007819 */ /* 0x000fc80000011602 */
[----:B------:R-:W-:-:S04]  /*26530*/  LEA.HI.SX32 R0, R2, R0, 0x1c ;  /* 0x0000000002007211 */ /* 0x000fc800078fe2ff */
[----:B------:R-:W-:Y:S01]  /*26540*/  VIMNMX R8, RZ, R0, !PT ;  /* 0x00000000ff087248 */ /* 0x000fe20007fe0100 */
[----:B------:R-:W1:Y:S03]  /*26550*/  @!P1 LDC R18, c[0x0][0x9f0] ;  /* 0x00027c00ff129b82 */ /* 0x000e660000000800 */
[----:B------:R-:W-:Y:S01]  /*26560*/  ISETP.GT.AND P0, PT, R6, R8, PT ;  /* 0x000000080600720c */ /* 0x000fe20003f04270 */
[----:B------:R2:W-:Y:S04]  /*26570*/  STL [R1+0x3c], R8 ;  /* 0x00003c0801007387 */ /* 0x0005e80000100800 */
[----:B------:R2:W-:Y:S08]  /*26580*/  STL [R1+0x40], RZ ;  /* 0x000040ff01007387 */ /* 0x0005f00000100800 */
[----:B--2---:R-:W-:Y:S05]  /*26590*/  @!P0 BRA `(.L_x_1813) ;  /* 0x0000000000708947 */ /* 0x004fea0003800000 */
[----:B-1----:R-:W-:-:S04]  /*265a0*/  IABS R0, R18 ;  /* 0x0000001200007213 */ /* 0x002fc80000000000 */
[----:B------:R-:W1:Y:S08]  /*265b0*/  I2F.RP R2, R0 ;  /* 0x0000000000027306 */ /* 0x000e700000209400 */
[----:B-1----:R-:W1:Y:S02]  /*265c0*/  MUFU.RCP R2, R2 ;  /* 0x0000000200027308 */ /* 0x002e640000001000 */
[----:B-1----:R-:W-:-:S06]  /*265d0*/  VIADD R2, R2, 0xffffffe ;  /* 0x0ffffffe02027836 */ /* 0x002fcc0000000000 */
[----:B------:R-:W1:Y:S02]  /*265e0*/  F2I.FTZ.U32.TRUNC.NTZ R3, R2 ;  /* 0x0000000200037305 */ /* 0x000e64000021f000 */
[----:B-1----:R-:W-:-:S05]  /*265f0*/  IADD3 R2, RZ, -R3, RZ ;  /* 0x80000003ff027210 */ /* 0x002fca0007ffe0ff */
[----:B------:R-:W-:Y:S02]  /*26600*/  IMAD R4, R2, R0, RZ ;  /* 0x0000000002047224 */ /* 0x000fe400078e02ff */
[----:B------:R-:W-:-:S04]  /*26610*/  IMAD.MOV.U32 R2, RZ, RZ, RZ ;  /* 0x000000ffff027224 */ /* 0x000fc800078e00ff */
[----:B------:R-:W-:Y:S01]  /*26620*/  IMAD.HI.U32 R7, R3, R4, R2 ;  /* 0x0000000403077227 */ /* 0x000fe200078e0002 */
[----:B------:R-:W-:Y:S02]  /*26630*/  IADD3 R4, R18, -0x1, R6 ;  /* 0xffffffff12047810 */ /* 0x000fe40007ffe006 */
[----:B------:R-:W-:-:S03]  /*26640*/  IABS R2, R18 ;  /* 0x0000001200027213 */ /* 0x000fc60000000000 */
[----:B------:R-:W-:Y:S02]  /*26650*/  IMAD.IADD R4, R4, 0x1, -R8 ;  /* 0x0000000104047824 */ /* 0x000fe400078e0a08 */
[----:B------:R-:W-:-:S03]  /*26660*/  IMAD.MOV R2, RZ, RZ, -R2 ;  /* 0x000000ffff027224 */ /* 0x000fc600078e0a02 */
[----:B------:R-:W-:Y:S01]  /*26670*/  IABS R3, R4 ;  /* 0x0000000400037213 */ /* 0x000fe20000000000 */
[----:B------:R-:W-:Y:S01]  /*26680*/  IMAD.MOV.U32 R5, RZ, RZ, R2 ;  /* 0x000000ffff057224 */ /* 0x000fe200078e0002 */
[----:B------:R-:W-:-:S03]  /*26690*/  LOP3.LUT R4, R4, R18, RZ, 0x3c, !PT ;  /* 0x0000001204047212 */ /* 0x000fc600078e3cff */
        /* <DEDUP_REMOVED lines=12> */
.L_x_1813:
[----:B------:R-:W-:Y:S05]  /*26760*/  BSYNC B0 ;  /* 0x0000000000007941 */ /* 0x000fea0003800000 */
.L_x_1812:
[----:B------:R-:W3:Y:S04]  /*26770*/  LDL R0, [R1+0x40] ;  /* 0x0000400001007983 */ /* 0x000ee80000100800 */
[----:B--2---:R-:W3:Y:S01]  /*26780*/  LDL R2, [R1+0x50] ;  /* 0x0000500001027983 */ /* 0x004ee20000100800 */
[----:B------:R-:W-:Y:S01]  /*26790*/  BSSY B7, `(.L_x_1814) ;  /* 0x0000414000077945 */ /* 0x000fe20003800000 */
[----:B---3--:R-:W-:-:S05]  /*267a0*/  IMAD R2, R2, R0, R8 ;  /* 0x0000000002027224 */ /* 0x008fca00078e0208 */
[----:B------:R-:W-:Y:S01]  /*267b0*/  VIADDMNMX R0, R2, R0, R6, PT ;  /* 0x0000000002007246 */ /* 0x000fe20003800106 */
[----:B------:R2:W-:Y:S03]  /*267c0*/  STL [R1+0x30], R2 ;  /* 0x0000300201007387 */ /* 0x0005e60000100800 */
[----:B------:R-:W-:Y:S01]  /*267d0*/  ISETP.GT.AND P0, PT, R0, R2, PT ;  /* 0x000000020000720c */ /* 0x000fe20003f04270 */
[----:B------:R2:W-:-:S12]  /*267e0*/  STL [R1+0x44], R0 ;  /* 0x0000440001007387 */ /* 0x0005d80000100800 */
[----:B--2---:R-:W-:Y:S05]  /*267f0*/  @P0 BRA `(.L_x_1815) ;  /* 0x0000000000480947 */ /* 0x004fea0003800000 */
[----:B------:R-:W2:Y:S02]  /*26800*/  S2R R0, SR_TID.X ;  /* 0x0000000000007919 */ /* 0x000ea40000002100 */
[----:B--2---:R-:W-:-:S04]  /*26810*/  LOP3.LUT R0, R0, 0x7f, RZ, 0xc0, !PT ;  /* 0x0000007f00007812 */ /* 0x004fc800078ec0ff */
[----:B------:R-:W-:-:S13]  /*26820*/  ISETP.NE.AND P1, PT, R0, RZ, PT ;  /* 0x000000ff0000720c */ /* 0x000fda0003f25270 */
[----:B------:R-:W-:Y:S05]  /*26830*/  @P1 BRA `(.L_x_1816) ;  /* 0x0000004000241947 */ /* 0x000fea0003800000 */
[----:B------:R-:W2:Y:S01]  /*26840*/  S2R R3, SR_LANEID ;  /* 0x0000000000037919 */ /* 0x000ea20000000000 */
[----:B------:R-:W-:Y:S02]  /*26850*/  VOTEU.ANY UR4, UPT, PT ;  /* 0x0000000000047886 */ /* 0x000fe400038e0100 */
[----:B------:R-:W2:Y:S08]  /*26860*/  FLO.U32 R0, UR4 ;  /* 0x0000000400007d00 */ /* 0x000eb000080e0000 */
[----:B------:R-:W3:Y:S01]  /*26870*/  POPC R4, UR4 ;  /* 0x0000000400047d09 */ /* 0x000ee20008000000 */
[----:B--2---:R-:W-:-:S02]  /*26880*/  ISETP.EQ.U32.AND P0, PT, R0, R3, PT ;  /* 0x000000030000720c */ /* 0x004fc40003f02070 */
[----:B------:R-:W3:Y:S11]  /*26890*/  LDC.64 R2, c[0x0][0xc60] ;  /* 0x00031800ff027b82 */ /* 0x000ef60000000a00 */
[----:B---3--:R-:W2:Y:S01]  /*268a0*/  @P0 ATOMG.E.ADD.STRONG.GPU PT, R3, desc[UR46][R2.64], R4 ;  /* 0x00000004020309a8 */ /* 0x008ea200081ee1ee */
[----:B------:R-:W3:Y:S02]  /*268b0*/  S2R R5, SR_LTMASK ;  /* 0x0000000000057919 */ /* 0x000ee40000003900 */
[----:B---3--:R-:W-:-:S06]  /*268c0*/  LOP3.LUT R5, R5, UR4, RZ, 0xc0, !PT ;  /* 0x0000000405057c12 */ /* 0x008fcc000f8ec0ff */
[----:B------:R-:W3:Y:S01]  /*268d0*/  POPC R5, R5 ;  /* 0x0000000500057309 */ /* 0x000ee20000000000 */
[----:B--2---:R-:W3:Y:S02]  /*268e0*/  SHFL.IDX PT, R0, R3, R0, 0x1f ;  /* 0x00001f0003007589 */ /* 0x004ee400000e0000 */
[----:B---3--:R-:W-:-:S05]  /*268f0*/  IADD3 R0, R0, UR39, R5 ;  /* 0x0000002700007c10 */ /* 0x008fca000fffe005 */
[----:B------:R2:W-:Y:S01]  /*26900*/  STL [R1], R0 ;  /* 0x0000000001007387 */ /* 0x0005e20000100800 */
[----:B------:R-:W-:Y:S05]  /*26910*/  BRA `(.L_x_1816) ;  /* 0x0000003c00ec7947 */ /* 0x000fea0003800000 */
.L_x_1815:
        /* <DEDUP_REMOVED lines=10> */
[----:B------:R-:W2:Y:S01]  /*269c0*/  LDC.64 R2, c[0x4][R2] ;  /* 0x0100000002027b82 */ /* 0x000ea20000000a00 */
[----:B------:R-:W-:Y:S01]  /*269d0*/  IMAD.U32 R5, RZ, RZ, UR7 ;  /* 0x00000007ff057e24 */ /* 0x000fe2000f8e00ff */
[----:B------:R-:W-:Y:S01]  /*269e0*/  MOV R13, RZ ;  /* 0x000000ff000d7202 */ /* 0x000fe20000000f00 */
[----:B------:R-:W-:Y:S02]  /*269f0*/  IMAD.U32 R7, RZ, RZ, UR9 ;  /* 0x00000009ff077e24 */ /* 0x000fe4000f8e00ff */
[----:B------:R-:W-:-:S02]  /*26a00*/  IMAD.U32 R10, RZ, RZ, UR4 ;  /* 0x00000004ff0a7e24 */ /* 0x000fc4000f8e00ff */
[----:B------:R-:W-:Y:S02]  /*26a10*/  IMAD.U32 R11, RZ, RZ, UR5 ;  /* 0x00000005ff0b7e24 */ /* 0x000fe4000f8e00ff */
[----:B------:R-:W-:Y:S02]  /*26a20*/  IMAD.MOV.U32 R8, RZ, RZ, 0x70 ;  /* 0x00000070ff087424 */ /* 0x000fe400078e00ff */
[----:B------:R-:W-:-:S07]  /*26a30*/  IMAD.MOV.U32 R12, RZ, RZ, 0x1 ;  /* 0x00000001ff0c7424 */ /* 0x000fce00078e00ff */
[----:B------:R-:W-:-:S07]  /*26a40*/  LEPC R20, `(.L_x_1818) ;  /* 0x000000001014794e */ /* 0x000fce0000000000 */
[----:B012---:R-:W-:Y:S05]  /*26a50*/  CALL.ABS.NOINC R2 ;  /* 0x0000000002007343 */ /* 0x007fea0003c00000 */
.L_x_1818:
[----:B------:R-:W-:Y:S05]  /*26a60*/  BSYNC B6 ;  /* 0x0000000000067941 */ /* 0x000fea0003800000 */
.L_x_1817:
[----:B------:R-:W-:Y:S01]  /*26a70*/  VIADD R0, R19, 0x400 ;  /* 0x0000040013007836 */ /* 0x000fe20000000000 */
[----:B------:R-:W-:Y:S04]  /*26a80*/  BSSY B6, `(.L_x_1819) ;  /* 0x0000022000067945 */ /* 0x000fe80003800000 */
[----:B------:R-:W-:-:S13]  /*26a90*/  LOP3.LUT P0, RZ, R0, 0x3ff, RZ, 0xc0, !PT ;  /* 0x000003ff00ff7812 */ /* 0x000fda000780c0ff */
[----:B------:R-:W-:Y:S05]  /*26aa0*/  @!P0 BRA `(.L_x_1820) ;  /* 0x00000000007c8947 */ /* 0x000fea0003800000 */
[----:B-1----:R-:W-:Y:S01]  /*26ab0*/  MOV R18, 0x0 ;  /* 0x0000000000127802 */ /* 0x002fe20000000f00 */
[----:B------:R-:W-:Y:S01]  /*26ac0*/  ULDC.64 UR6, c[0x4][0x118] ;  /* 0x0100460000067ab9 */ /* 0x000fe20000000a00 */
[----:B------:R-:W-:Y:S01]  /*26ad0*/  ULDC.64 UR8, c[0x4][0x120] ;  /* 0x0100480000087ab9 */ /* 0x000fe20000000a00 */
[----:B------:R-:W-:Y:S01]  /*26ae0*/  ULDC.64 UR4, c[0x4][0xa8] ;  /* 0x01002a0000047ab9 */ /* 0x000fe20000000a00 */
[----:B------:R1:W2:Y:S01]  /*26af0*/  LDC.64 R2, c[0x4][R18] ;  /* 0x0100000012027b82 */ /* 0x0002a20000000a00 */
[----:B------:R-:W-:Y:S01]  /*26b00*/  IMAD.U32 R4, RZ, RZ, UR6 ;  /* 0x00000006ff047e24 */ /* 0x000fe2000f8e00ff */
[----:B------:R-:W-:Y:S01]  /*26b10*/  MOV R10, UR4 ;  /* 0x00000004000a7c02 */ /* 0x000fe20008000f00 */
[----:B------:R-:W-:Y:S02]  /*26b20*/  IMAD.U32 R5, RZ, RZ, UR7 ;  /* 0x00000007ff057e24 */ /* 0x000fe4000f8e00ff */
[----:B------:R-:W-:Y:S02]  /*26b30*/  IMAD.U32 R6, RZ, RZ, UR8 ;  /* 0x00000008ff067e24 */ /* 0x000fe4000f8e00ff */
[----:B------:R-:W-:-:S02]  /*26b40*/  IMAD.U32 R7, RZ, RZ, UR9 ;  /* 0x00000009ff077e24 */ /* 0x000fc4000f8e00ff */
[----:B------:R-:W-:Y:S02]  /*26b50*/  IMAD.U32 R11, RZ, RZ, UR5 ;  /* 0x00000005ff0b7e24 */ /* 0x000fe4000f8e00ff */
[----:B------:R-:W-:Y:S02]  /*26b60*/  IMAD.MOV.U32 R8, RZ, RZ, 0x70 ;  /* 0x00000070ff087424 */ /* 0x000fe400078e00ff */
[----:B------:R-:W-:Y:S02]  /*26b70*/  IMAD.MOV.U32 R12, RZ, RZ, 0x1 ;  /* 0x00000001ff0c7424 */ /* 0x000fe400078e00ff */
[----:B-1----:R-:W-:-:S07]  /*26b80*/  IMAD.MOV.U32 R13, RZ, RZ, RZ ;  /* 0x000000ffff0d7224 */ /* 0x002fce00078e00ff */
[----:B------:R-:W-:-:S07]  /*26b90*/  LEPC R20, `(.L_x_1821) ;  /* 0x000000001014794e */ /* 0x000fce0000000000 */
[----:B0-2---:R-:W-:Y:S05]  /*26ba0*/  CALL.ABS.NOINC R2 ;  /* 0x0000000002007343 */ /* 0x005fea0003c00000 */
.L_x_1821:
[----:B------:R0:W1:Y:S01]  /*26bb0*/  LDC.64 R2, c[0x4][R18] ;  /* 0x0100000012027b82 */ /* 0x0000620000000a00 */
[----:B------:R-:W-:Y:S01]  /*26bc0*/  ULDC.64 UR4, c[0x4][0x118] ;  /* 0x0100460000047ab9 */ /* 0x000fe20000000a00 */
[----:B------:R-:W-:Y:S01]  /*26bd0*/  ULDC.64 UR6, c[0x4][0x120] ;  /* 0x0100480000067ab9 */ /* 0x000fe20000000a00 */
[----:B------:R-:W-:Y:S01]  /*26be0*/  ULDC.64 UR8, c[0x4][0xb0] ;  /* 0x01002c0000087ab9 */ /* 0x000fe20000000a00 */
[----:B------:R-:W-:Y:S01]  /*26bf0*/  IMAD.U32 R4, RZ, RZ, UR4 ;  /* 0x00000004ff047e24 */ /* 0x000fe2000f8e00ff */
[----:B------:R-:W-:Y:S01]  /*26c00*/  MOV R5, UR5 ;  /* 0x0000000500057c02 */ /* 0x000fe20008000f00 */
[----:B------:R-:W-:Y:S01]  /*26c10*/  IMAD.U32 R6, RZ, RZ, UR6 ;  /* 0x00000006ff067e24 */ /* 0x000fe2000f8e00ff */
[----:B------:R-:W-:Y:S01]  /*26c20*/  MOV R12, 0x1 ;  /* 0x00000001000c7802 */ /* 0x000fe20000000f00 */
[----:B------:R-:W-:Y:S02]  /*26c30*/  IMAD.U32 R7, RZ, RZ, UR7 ;  /* 0x00000007ff077e24 */ /* 0x000fe4000f8e00ff */
[----:B------:R-:W-:-:S02]  /*26c40*/  IMAD.U32 R10, RZ, RZ, UR8 ;  /* 0x00000008ff0a7e24 */ /* 0x000fc4000f8e00ff */
[----:B------:R-:W-:Y:S02]  /*26c50*/  IMAD.U32 R11, RZ, RZ, UR9 ;  /* 0x00000009ff0b7e24 */ /* 0x000fe4000f8e00ff */
[----:B------:R-:W-:Y:S02]  /*26c60*/  IMAD.MOV.U32 R8, RZ, RZ, 0x70 ;  /* 0x00000070ff087424 */ /* 0x000fe400078e00ff */
[----:B0-----:R-:W-:-:S07]  /*26c70*/  IMAD.MOV.U32 R13, RZ, RZ, RZ ;  /* 0x000000ffff0d7224 */ /* 0x001fce00078e00ff */
[----:B------:R-:W-:-:S07]  /*26c80*/  LEPC R20, `(.L_x_1820) ;  /* 0x000000001014794e */ /* 0x000fce0000000000 */
[----:B-1----:R-:W-:Y:S05]  /*26c90*/  CALL.ABS.NOINC R2 ;  /* 0x0000000002007343 */ /* 0x002fea0003c00000 */
.L_x_1820:
[----:B------:R-:W-:Y:S05]  /*26ca0*/  BSYNC B6 ;  /* 0x0000000000067941 */ /* 0x000fea0003800000 */
.L_x_1819:
[----:B------:R-:W2:Y:S01]  /*26cb0*/  LDL R0, [R1+0xc] ;  /* 0x00000c0001007983 */ /* 0x000ea20000100800 */
[----:B------:R-:W-:Y:S02]  /*26cc0*/  ULDC.64 UR4, c[0x0][0x9f8] ;  /* 0x00027e0000047ab9 */ /* 0x000fe40000000a00 */
[----:B------:R-:W-:Y:S01]  /*26cd0*/  ISETP.NE.U32.AND P0, PT, RZ, UR4, PT ;  /* 0x00000004ff007c0c */ /* 0x000fe2000bf05070 */
[----:B-1----:R-:W3:Y:S03]  /*26ce0*/  LDL R18, [R1+0x44] ;  /* 0x0000440001127983 */ /* 0x002ee60000100800 */
[----:B------:R-:W-:Y:S01]  /*26cf0*/  ISETP.NE.AND.EX P0, PT, RZ, UR5, PT, P0 ;  /* 0x00000005ff007c0c */ /* 0x000fe2000bf05300 */
[----:B------:R-:W-:-:S12]  /*26d00*/  ULDC.64 UR4, c[0x0][0xa08] ;  /* 0x0002820000047ab9 */ /* 0x000fd80000000a00 */
[----:B------:R-:W1:Y:S01]  /*26d10*/  @P0 LDC.64 R2, c[0x0][0x9f8] ;  /* 0x00027e00ff020b82 */ /* 0x000e620000000a00 */
[----:B--2---:R-:W-:Y:S02]  /*26d20*/  IMAD.MOV.U32 R7, RZ, RZ, R0 ;  /* 0x000000ffff077224 */ /* 0x004fe400078e0000 */
[----:B-1----:R-:W-:-:S05]  /*26d30*/  @P0 IMAD.WIDE R2, R0, 0x4, R2 ;  /* 0x0000000400020825 */ /* 0x002fca00078e0202 */
[----:B------:R1:W2:Y:S01]  /*26d40*/  @P0 LDG.E R7, desc[UR46][R2.64] ;  /* 0x0000002e02070981 */ /* 0x0002a2000c1e1900 */
[----:B---3--:R-:W-:Y:S01]  /*26d50*/  VIADD R0, R18, 0xffffffff ;  /* 0xffffffff12007836 */ /* 0x008fe20000000000 */
[----:B-1----:R-:W1:Y:S02]  /*26d60*/  LDC.64 R2, c[0x0][0x418] ;  /* 0x00010600ff027b82 */ /* 0x002e640000000a00 */
[----:B-1----:R-:W-:Y:S01]  /*26d70*/  LOP3.LUT P0, RZ, R2, UR4, RZ, 0xfc, !PT ;  /* 0x0000000402ff7c12 */ /* 0x002fe2000f80fcff */
[----:B------:R-:W-:-:S03]  /*26d80*/  UMOV UR4, 0xffffffff ;  /* 0xffffffff00047882 */ /* 0x000fc60000000000 */
[----:B------:R-:W-:Y:S02]  /*26d90*/  LOP3.LUT P0, RZ, R3, UR5, RZ, 0xfc, P0 ;  /* 0x0000000503ff7c12 */ /* 0x000fe4000800fcff */
[----:B--2---:R-:W-:Y:S01]  /*26da0*/  SHF.R.S32.HI R8, RZ, 0x1f, R7 ;  /* 0x0000001fff087819 */ /* 0x004fe20000011407 */
[----:B------:R1:W-:Y:S01]  /*26db0*/  STL [R1+0x8], R7 ;  /* 0x0000080701007387 */ /* 0x0003e20000100800 */
[----:B------:R-:W-:-:S03]  /*26dc0*/  SEL R18, R7, RZ, !P0 ;  /* 0x000000ff07127207 */ /* 0x000fc60004000000 */
[----:B------:R1:W-:Y:S01]  /*26dd0*/  STL [R1+0x24], R8 ;  /* 0x0000240801007387 */ /* 0x0003e20000100800 */
[----:B------:R-:W-:Y:S05]  /*26de0*/  BRA.DIV UR4, `(.L_x_1822) ;  /* 0x0000005e04c87947 */ /* 0x000fea000b800000 */
[----:B------:R-:W2:Y:S02]  /*26df0*/  S2R R4, SR_TID.X ;  /* 0x0000000000047919 */ /* 0x000ea40000002100 */
[----:B--2---:R-:W-:-:S04]  /*26e00*/  SHF.R.U32.HI R4, RZ, 0x5, R4 ;  /* 0x00000005ff047819 */ /* 0x004fc80000011604 */
[----:B------:R-:W-:-:S05]  /*26e10*/  LOP3.LUT R4, R4, 0x3, RZ, 0xc0, !PT ;  /* 0x0000000304047812 */ /* 0x000fca00078ec0ff */
[----:B------:R2:W3:Y:S02]  /*26e20*/  SHFL.IDX PT, R14, R4, RZ, 0x1f ;  /* 0x00001fff040e7589 */ /* 0x0004e400000e0000 */
.L_x_1969:
[----:B------:R4:W-:Y:S01]  /*26e30*/  STL [R1+0x4], R0 ;  /* 0x0000040001007387 */ /* 0x0009e20000100800 */
[----:B---3--:R-:W-:Y:S02]  /*26e40*/  ISETP.NE.AND P0, PT, R14, RZ, PT ;  /* 0x000000ff0e00720c */ /* 0x008fe40003f05270 */
[----:B------:R-:W-:Y:S02]  /*26e50*/  PLOP3.LUT P1, PT, PT, PT, PT, 0x8, 0x0 ;  /* 0x000000000000781c */ /* 0x000fe40003f2e170 */
[----:B------:R-:W-:-:S11]  /*26e60*/  LOP3.LUT R17, R17, 0xfffffffb, RZ, 0xc0, !PT ;  /* 0xfffffffb11117812 */ /* 0x000fd600078ec0ff */
[----:B------:R-:W-:Y:S01]  /*26e70*/  @P1 LOP3.LUT R17, R17, 0x4, RZ, 0xfc, !PT ;  /* 0x0000000411111812 */ /* 0x000fe200078efcff */
[----:B----4-:R-:W-:Y:S06]  /*26e80*/  @P0 BRA `(.L_x_1823) ;  /* 0x0000000400300947 */ /* 0x010fec0003800000 */
[----:B------:R-:W-:-:S03]  /*26e90*/  UMOV UR4, 0xffffffff ;  /* 0xffffffff00047882 */ /* 0x000fc60000000000 */
[----:B------:R-:W-:Y:S05]  /*26ea0*/  BRA.DIV UR4, `(.L_x_1824) ;  /* 0x0000005e04cc7947 */ /* 0x000fea000b800000 */
[----:B------:R-:W-:-:S13]  /*26eb0*/  ELECT P6, URZ, PT ;  /* 0x00000000003f782f */ /* 0x000fda00038c0000 */
.L_x_1972:
[----:B------:R-:W-:Y:S05]  /*26ec0*/  @!P6 BRA `(.L_x_1823) ;  /* 0x000000040020e947 */ /* 0x000fea0003800000 */
[----:B------:R-:W-:-:S04]  /*26ed0*/  ISETP.NE.U32.AND P0, PT, R2, RZ, PT ;  /* 0x000000ff0200720c */ /* 0x000fc80003f05070 */
[----:B------:R-:W-:-:S13]  /*26ee0*/  ISETP.NE.AND.EX P0, PT, R3, RZ, PT, P0 ;  /* 0x000000ff0300720c */ /* 0x000fda0003f05300 */
[----:B------:R-:W-:Y:S05]  /*26ef0*/  @!P0 BRA `(.L_x_1825) ;  /* 0x0000000000508947 */ /* 0x000fea0003800000 */
[----:B------:R-:W3:Y:S01]  /*26f00*/  LDC R6, c[0x0][0x43c] ;  /* 0x00010f00ff067b82 */ /* 0x000ee20000000800 */
[----:B------:R-:W-:Y:S01]  /*26f10*/  IMAD.MOV.U32 R9, RZ, RZ, R0 ;  /* 0x000000ffff097224 */ /* 0x000fe200078e0000 */
[----:B------:R-:W-:-:S03]  /*26f20*/  ULDC.64 UR4, c[0x0][0x428] ;  /* 0x00010a0000047ab9 */ /* 0x000fc60000000a00 */
[----:B------:R-:W-:Y:S01]  /*26f30*/  IMAD.MOV.U32 R0, RZ, RZ, R9 ;  /* 0x000000ffff007224 */ /* 0x000fe200078e0009 */
[----:B---3--:R-:W-:-:S13]  /*26f40*/  ISETP.NE.AND P0, PT, R6, 0x1, PT ;  /* 0x000000010600780c */ /* 0x008fda0003f05270 */
[----:B--2---:R-:W2:Y:S02]  /*26f50*/  @P0 LDC.64 R4, c[0x0][0x440] ;  /* 0x00011000ff040b82 */ /* 0x004ea40000000a00 */
[----:B--2---:R-:W-:-:S05]  /*26f60*/  @P0 IMAD.HI.U32 R4, R9, R4, RZ ;  /* 0x0000000409040227 */ /* 0x004fca00078e00ff */
[----:B------:R-:W-:-:S04]  /*26f70*/  @P0 SHF.R.U32.HI R0, RZ, R5, R4 ;  /* 0x00000005ff000219 */ /* 0x000fc80000011604 */
[----:B------:R-:W-:Y:S02]  /*26f80*/  IADD3 R4, -R0, RZ, RZ ;  /* 0x000000ff00047210 */ /* 0x000fe40007ffe1ff */
[----:B------:R-:W-:-:S03]  /*26f90*/  SHF.R.S32.HI R5, RZ, 0x1f, R0 ;  /* 0x0000001fff057819 */ /* 0x000fc60000011400 */
        /* <DEDUP_REMOVED lines=10> */
.L_x_1825:
[----:B------:R-:W4:Y:S04]  /*27040*/  LDL R0, [R1+0x10] ;  /* 0x0000100001007983 */ /* 0x000f280000100800 */
[----:B---3--:R-:W3:Y:S01]  /*27050*/  LDL R2, [R1+0x18] ;  /* 0x0000180001027983 */ /* 0x008ee20000100800 */
[----:B----4-:R-:W-:Y:S01]  /*27060*/  IMAD R0, R0, 0x8, R19 ;  /* 0x0000000800007824 */ /* 0x010fe200078e0213 */
[----:B---3--:R-:W-:-:S04]  /*27070*/  SHF.L.U32 R2, R2, 0x1f, RZ ;  /* 0x0000001f02027819 */ /* 0x008fc800000006ff */
[----:B------:R-:W3:Y:S02]  /*27080*/  SYNCS.PHASECHK.TRANS64.TRYWAIT P0, [R0+URZ+0x2a840], R2 ;  /* 0x02a84002000075a7 */ /* 0x000ee4000800017f */
[----:B---3--:R-:W-:Y:S05]  /*27090*/  @!P0 BRA `(.L_x_1826) ;  /* 0x0000005c00708947 */ /* 0x008fea0003800000 */
.L_x_1973:
[----:B------:R-:W4:Y:S02]  /*270a0*/  S2R R3, SR_TID.X ;  /* 0x0000000000037919 */ /* 0x000f240000002100 */
[----:B----4-:R-:W-:-:S04]  /*270b0*/  LOP3.LUT R3, R3, 0x7f, RZ, 0xc0, !PT ;  /* 0x0000007f03037812 */ /* 0x010fc800078ec0ff */
[----:B------:R-:W-:-:S13]  /*270c0*/  ISETP.NE.AND P0, PT, R3, RZ, PT ;  /* 0x000000ff0300720c */ /* 0x000fda0003f05270 */
[----:B------:R-:W-:Y:S05]  /*270d0*/  @P0 BRA `(.L_x_1827) ;  /* 0x0000000000140947 */ /* 0x000fea0003800000 */
[----:B------:R-:W-:Y:S01]  /*270e0*/  LOP3.LUT P1, RZ, R17, 0x1, RZ, 0xc0, !PT ;  /* 0x0000000111ff7812 */ /* 0x000fe2000782c0ff */
[----:B---3--:R-:W-:-:S04]  /*270f0*/  IMAD.MOV.U32 R2, RZ, RZ, 0x9000 ;  /* 0x00009000ff027424 */ /* 0x008fc800078e00ff */
[----:B------:R4:W-:Y:S08]  /*27100*/  SYNCS.ARRIVE.TRANS64 RZ, [R0+URZ+0x2a830], R2 ;  /* 0x02a8300200ff79a7 */ /* 0x0009f0000800003f */
[----:B------:R-:W-:Y:S05]  /*27110*/  @!P1 BRA `(.L_x_1827) ;  /* 0x0000000000049947 */ /* 0x000fea0003800000 */
[----:B------:R-:W-:Y:S01]  /*27120*/  BPT.TRAP 0x1 ;  /* 0x000000040000795c */ /* 0x000fe20000300000 */
.L_x_1827:
[----:B--2---:R-:W2:Y:S04]  /*27130*/  LDL R4, [R1+0x10] ;  /* 0x0000100001047983 */ /* 0x004ea80000100800 */
[----:B------:R-:W2:Y:S04]  /*27140*/  LDL R3, [R1+0x4] ;  /* 0x0000040001037983 */ /* 0x000ea80000100800 */
[----:B---34-:R-:W3:Y:S01]  /*27150*/  LDL R2, [R1+0x1c] ;  /* 0x00001c0001027983 */ /* 0x018ee20000100800 */
[----:B------:R-:W-:Y:S01]  /*27160*/  R2UR UR9, R0 ;  /* 0x00000000000972ca */ /* 0x000fe200000e0000 */
[----:B------:R-:W-:Y:S01]  /*27170*/  UIADD3 UR4, UP0, UR36, 0x370, URZ ;  /* 0x0000037024047890 */ /* 0x000fe2000ff1e03f */
[----:B------:R-:W-:Y:S01]  /*27180*/  R2UR UR12, R16 ;  /* 0x00000000100c72ca */ /* 0x000fe200000e0000 */
[----:B------:R-:W-:Y:S01]  /*27190*/  UMOV UR10, URZ ;  /* 0x0000003f000a7c82 */ /* 0x000fe20008000000 */
[----:B-----5:R-:W-:Y:S01]  /*271a0*/  R2UR UR13, R18 ;  /* 0x00000000120d72ca */ /* 0x020fe200000e0000 */
[----:B------:R-:W-:Y:S01]  /*271b0*/  UMOV UR6, 0x0 ;  /* 0x0000000000067882 */ /* 0x000fe20000000000 */
[----:B------:R-:W-:Y:S01]  /*271c0*/  UMOV UR7, 0x14f00000 ;  /* 0x14f0000000077882 */ /* 0x000fe20000000000 */
[----:B------:R-:W-:Y:S01]  /*271d0*/  UMOV UR17, 0x40 ;  /* 0x0000004000117882 */ /* 0x000fe20000000000 */
[----:B------:R-:W-:-:S02]  /*271e0*/  PLOP3.LUT P0, PT, PT, PT, PT, 0x80, 0x0 ;  /* 0x000000000000781c */ /* 0x000fc40003f0f070 */
[----:B------:R-:W-:-:S03]  /*271f0*/  LOP3.LUT R17, R17, 0xfffffffb, RZ, 0xc0, !PT ;  /* 0xfffffffb11117812 */ /* 0x000fc600078ec0ff */
[----:B------:R-:W-:-:S08]  /*27200*/  UIADD3 UR9, UR9, 0x2a830, URZ ;  /* 0x0002a83009097890 */ /* 0x000fd0000fffe03f */
[----:B------:R-:W-:Y:S01]  /*27210*/  @P0 LOP3.LUT R17, R17, 0x4, RZ, 0xfc, !PT ;  /* 0x0000000411110812 */ /* 0x000fe200078efcff */
[----:B--2---:R-:W-:Y:S01]  /*27220*/  IMAD R0, R4, 0x9000, R19 ;  /* 0x0000900004007824 */ /* 0x004fe200078e0213 */
[----:B------:R-:W-:-:S04]  /*27230*/  R2UR UR11, R3 ;  /* 0x00000000030b72ca */ /* 0x000fc800000e0000 */
[----:B------:R-:W-:Y:S02]  /*27240*/  R2UR UR8, R0 ;  /* 0x00000000000872ca */ /* 0x000fe400000e0000 */
[----:B---3--:R-:W-:-:S11]  /*27250*/  R2UR UR5, R2 ;  /* 0x00000000020572ca */ /* 0x008fd600000e0000 */
[----:B------:R-:W-:Y:S02]  /*27260*/  UIADD3 UR14, UR8, 0x18400, URZ ;  /* 0x00018400080e7890 */ /* 0x000fe4000fffe03f */
[----:B------:R-:W-:Y:S02]  /*27270*/  UIMAD UR11, UR11, 0x60, UR5 ;  /* 0x000000600b0b78a4 */ /* 0x000fe4000f8e0205 */
[----:B------:R-:W-:Y:S02]  /*27280*/  UIADD3.X UR5, URZ, UR37, URZ, UP0, !UPT ;  /* 0x000000253f057290 */ /* 0x000fe400087fe43f */
[----:B------:R-:W-:Y:S02]  /*27290*/  UIADD3 UR15, UR8, 0x1b400, URZ ;  /* 0x0001b400080f7890 */ /* 0x000fe4000fffe03f */
[----:B------:R-:W-:-:S03]  /*272a0*/  UIADD3 UR16, UR8, 0x1e400, URZ ;  /* 0x0001e40008107890 */ /* 0x000fc6000fffe03f */
[----:B------:R-:W-:Y:S01]  /*272b0*/  UMOV UR8, UR14 ;  /* 0x0000000e00087c82 */ /* 0x000fe20008000000 */
[----:B------:R-:W-:Y:S01]  /*272c0*/  UMOV UR14, 0x80 ;  /* 0x00000080000e7882 */ /* 0x000fe20000000000 */
[----:B------:R2:W-:Y:S02]  /*272d0*/  UTMALDG.4D [UR8], [UR4], desc[UR6] ;  /* 0x00000608040075b4 */ /* 0x0005e40008019000 */
[----:B--2---:R-:W-:Y:S01]  /*272e0*/  UMOV UR8, UR15 ;  /* 0x0000000f00087c82 */ /* 0x004fe20008000000 */
[----:B------:R-:W-:Y:S02]  /*272f0*/  UMOV UR10, UR17 ;  /* 0x00000011000a7c82 */ /* 0x000fe40008000000 */
[----:B------:R2:W-:Y:S02]  /*27300*/  UTMALDG.4D [UR8], [UR4], desc[UR6] ;  /* 0x00000608040075b4 */ /* 0x0005e40008019000 */
[----:B--2---:R-:W-:Y:S01]  /*27310*/  UMOV UR8, UR16 ;  /* 0x0000001000087c82 */ /* 0x004fe20008000000 */
[----:B------:R-:W-:-:S02]  /*27320*/  UMOV UR10, UR14 ;  /* 0x0000000e000a7c82 */ /* 0x000fc40008000000 */
[----:B------:R3:W-:Y:S02]  /*27330*/  UTMALDG.4D [UR8], [UR4], desc[UR6] ;  /* 0x00000608040075b4 */ /* 0x0007e40008019000 */
[----:B---3--:R-:W-:Y:S01]  /*27340*/  NOP ;  /* 0x0000000000007918 */ /* 0x008fe20000000000 */
.L_x_1823:
[----:B------:R-:W3:Y:S01]  /*27350*/  LDL.LU R3, [R1+0x48] ;  /* 0x0000480001037983 */ /* 0x000ee20000300800 */
[----:B------:R-:W-:Y:S05]  /*27360*/  WARPSYNC.ALL ;  /* 0x0000000000007948 */ /* 0x000fea0003800000 */
[----:B------:R-:W-:Y:S01]  /*27370*/  ULDC.64 UR4, c[0x0][0x298] ;  /* 0x0000a60000047ab9 */ /* 0x000fe20000000a00 */
[----:B------:R-:W-:Y:S01]  /*27380*/  BSSY B6, `(.L_x_1828) ;  /* 0x000001c000067945 */ /* 0x000fe20003800000 */
[----:B------:R-:W-:Y:S01]  /*27390*/  BAR.SYNC.DEFER_BLOCKING 0x8, 0x180 ;  /* 0x0206000000007b1d */ /* 0x000fe20000010000 */
[----:B---3--:R-:W-:Y:S01]  /*273a0*/  SHF.R.S32.HI R0, RZ, 0x1f, R3 ;  /* 0x0000001fff007819 */ /* 0x008fe20000011403 */
[----:B--2---:R-:W-:-:S04]  /*273b0*/  IMAD.WIDE.U32 R4, R3, UR4, RZ ;  /* 0x0000000403047c25 */ /* 0x004fc8000f8e00ff */
[----:B------:R-:W-:Y:S01]  /*273c0*/  IMAD R2, R0, UR4, RZ ;  /* 0x0000000400027c24 */ /* 0x000fe2000f8e02ff */
[----:B------:R2:W-:Y:S01]  /*273d0*/  STL.64 [R1+0x48], R4 ;  /* 0x0000480401007387 */ /* 0x0005e20000100a00 */
[----:B------:R-:W-:Y:S02]  /*273e0*/  VIADD R0, R19, 0xc400 ;  /* 0x0000c40013007836 */ /* 0x000fe40000000000 */
[----:B------:R-:W-:-:S03]  /*273f0*/  IMAD R2, R3, UR5, R2 ;  /* 0x0000000503027c24 */ /* 0x000fc6000f8e0202 */
[----:B------:R-:W-:Y:S02]  /*27400*/  LOP3.LUT P0, RZ, R0, 0x3ff, RZ, 0xc0, !PT ;  /* 0x000003ff00ff7812 */ /* 0x000fe4000780c0ff */
[----:B------:R-:W-:-:S05]  /*27410*/  IADD3 R0, R5, R2, RZ ;  /* 0x0000000205007210 */ /* 0x000fca0007ffe0ff */
[----:B------:R2:W-:Y:S06]  /*27420*/  STL [R1+0x54], R0 ;  /* 0x0000540001007387 */ /* 0x0005ec0000100800 */
[----:B------:R-:W-:Y:S05]  /*27430*/  @!P0 BRA `(.L_x_1829) ;  /* 0x0000000000408947 */ /* 0x000fea0003800000 */
[----:B------:R-:W-:Y:S01]  /*27440*/  MOV R2, 0x0 ;  /* 0x0000000000027802 */ /* 0x000fe20000000f00 */
[----:B------:R-:W-:Y:S01]  /*27450*/  ULDC.64 UR4, c[0x4][0x118] ;  /* 0x0100460000047ab9 */ /* 0x000fe20000000a00 */
[----:B------:R-:W-:Y:S01]  /*27460*/  ULDC.64 UR6, c[0x4][0x120] ;  /* 0x0100480000067ab9 */ /* 0x000fe20000000a00 */
[----:B------:R-:W-:Y:S01]  /*27470*/  ULDC.64 UR8, c[0x4][0x88] ;  /* 0x0100220000087ab9 */ /* 0x000fe20000000a00 */
[----:B--2---:R-:W-:Y:S01]  /*27480*/  IMAD.U32 R4, RZ, RZ, UR4 ;  /* 0x00000004ff047e24 */ /* 0x004fe2000f8e00ff */
[----:B------:R-:W-:Y:S01]  /*27490*/  MOV R11, UR9 ;  /* 0x00000009000b7c02 */ /* 0x000fe20008000f00 */
[----:B------:R-:W2:Y:S01]  /*274a0*/  LDC.64 R2, c[0x4][R2] ;  /* 0x0100000002027b82 */ /* 0x000ea20000000a00 */
[----:B------:R-:W-:Y:S02]  /*274b0*/  IMAD.U32 R5, RZ, RZ, UR5 ;  /* 0x00000005ff057e24 */ /* 0x000fe4000f8e00ff */
[----:B------:R-:W-:Y:S02]  /*274c0*/  IMAD.U32 R6, RZ, RZ, UR6 ;  /* 0x00000006ff067e24 */ /* 0x000fe4000f8e00ff */
[----:B-1----:R-:W-:-:S02]  /*274d0*/  IMAD.U32 R7, RZ, RZ, UR7 ;  /* 0x00000007ff077e24 */ /* 0x002fc4000f8e00ff */
[----:B------:R-:W-:Y:S02]  /*274e0*/  IMAD.U32 R10, RZ, RZ, UR8 ;  /* 0x00000008ff0a7e24 */ /* 0x000fe4000f8e00ff */
[----:B------:R-:W-:Y:S02]  /*274f0*/  IMAD.MOV.U32 R8, RZ, RZ, 0x70 ;  /* 0x00000070ff087424 */ /* 0x000fe400078e00ff */
[----:B------:R-:W-:Y:S02]  /*27500*/  IMAD.MOV.U32 R12, RZ, RZ, 0x1 ;  /* 0x00000001ff0c7424 */ /* 0x000fe400078e00ff */
[----:B------:R-:W-:-:S07]  /*27510*/  IMAD.MOV.U32 R13, RZ, RZ, RZ ;  /* 0x000000ffff0d7224 */ /* 0x000fce00078e00ff */
[----:B------:R-:W-:-:S07]  /*27520*/  LEPC R20, `(.L_x_1829) ;  /* 0x000000001014794e */ /* 0x000fce0000000000 */
[----:B0-2---:R-:W-:Y:S05]  /*27530*/  CALL.ABS.NOINC R2 ;  /* 0x0000000002007343 */ /* 0x005fea0003c00000 */
.L_x_1829:
[----:B------:R-:W-:Y:S05]  /*27540*/  BSYNC B6 ;  /* 0x0000000000067941 */ /* 0x000fea0003800000 */
.L_x_1828:
[----:B--2---:R-:W2:Y:S01]  /*27550*/  LDL.LU R0, [R1+0x54] ;  /* 0x0000540001007983 */ /* 0x004ea20000300800 */
[----:B------:R-:W-:Y:S01]  /*27560*/  ULDC.64 UR6, c[0x0][0xa00] ;  /* 0x0002800000067ab9 */ /* 0x000fe20000000a00 */
[----:B-1----:R-:W1:Y:S01]  /*27570*/  LDC R7, c[0x0][0x448] ;  /* 0x00011200ff077b82 */ /* 0x002e620000000800 */
[----:B------:R-:W-:Y:S01]  /*27580*/  ULDC.64 UR4, c[0x0][0x2d8] ;  /* 0x0000b60000047ab9 */ /* 0x000fe20000000a00 */
[----:B------:R-:W2:Y:S04]  /*27590*/  LDL.LU.64 R2, [R1+0x48] ;  /* 0x0000480001027983 */ /* 0x000ea80000300a00 */
[----:B------:R-:W3:Y:S04]  /*275a0*/  LDL R5, [R1+0xc] ;  /* 0x00000c0001057983 */ /* 0x000ee80000100800 */
[----:B------:R-:W4:Y:S01]  /*275b0*/  LDL R11, [R1+0x34] ;  /* 0x00003400010b7983 */ /* 0x000f220000100800 */
[----:B------:R-:W-:-:S04]  /*275c0*/  ISETP.NE.U32.AND P0, PT, RZ, UR6, PT ;  /* 0x00000006ff007c0c */ /* 0x000fc8000bf05070 */
[----:B------:R-:W-:Y:S01]  /*275d0*/  ISETP.NE.AND.EX P0, PT, RZ, UR7, PT, P0 ;  /* 0x00000007ff007c0c */ /* 0x000fe2000bf05300 */
[----:B------:R-:W5:Y:S02]  /*275e0*/  S2R R8, SR_TID.X ;  /* 0x0000000000087919 */ /* 0x000f640000002100 */
[----:B-----5:R-:W-:Y:S01]  /*275f0*/  SHF.L.U32 R8, R8, 0x4, RZ ;  /* 0x0000000408087819 */ /* 0x020fe200000006ff */
[----:B------:R-:W5:Y:S01]  /*27600*/  S2R R9, SR_TID.X ;  /* 0x0000000000097919 */ /* 0x000f620000002100 */
[----:B------:R-:W0:Y:S01]  /*27610*/  S2R R10, SR_TID.X ;  /* 0x00000000000a7919 */ /* 0x000e220000002100 */
[----:B-----5:R-:W-:-:S05]  /*27620*/  IMAD.SHL.U32 R9, R9, 0x8, RZ ;  /* 0x0000000809097824 */ /* 0x020fca00078e00ff */
[----:B------:R-:W-:-:S04]  /*27630*/  LOP3.LUT R9, R9, 0x38, RZ, 0xc0, !PT ;  /* 0x0000003809097812 */ /* 0x000fc800078ec0ff */
[C---:B------:R-:W-:Y:S02]  /*27640*/  LOP3.LUT R12, R9.reuse, 0x40, RZ, 0xfc, !PT ;  /* 0x00000040090c7812 */ /* 0x040fe400078efcff */
[----:B------:R-:W-:Y:S02]  /*27650*/  LOP3.LUT R9, R9, 0x80, RZ, 0xfc, !PT ;  /* 0x0000008009097812 */ /* 0x000fe400078efcff */
[----:B0-----:R-:W-:-:S04]  /*27660*/  LOP3.LUT R10, R10, 0x7f, RZ, 0xc0, !PT ;  /* 0x0000007f0a0a7812 */ /* 0x001fc800078ec0ff */
[----:B------:R-:W-:Y:S01]  /*27670*/  SHF.R.U32.HI R10, RZ, 0x3, R10 ;  /* 0x00000003ff0a7819 */ /* 0x000fe2000001160a */
[----:B--2---:R-:W-:Y:S01]  /*27680*/  IMAD.MOV.U32 R3, RZ, RZ, R0 ;  /* 0x000000ffff037224 */ /* 0x004fe200078e0000 */
[----:B---3--:R-:W-:-:S04]  /*27690*/  SHF.R.S32.HI R0, RZ, 0x1f, R5 ;  /* 0x0000001fff007819 */ /* 0x008fc80000011405 */
[----:B------:R-:W-:Y:S02]  /*276a0*/  SEL R4, R0, RZ, !P0 ;  /* 0x000000ff00047207 */ /* 0x000fe40004000000 */
[----:B------:R-:W-:Y:S02]  /*276b0*/  SEL R0, R5, RZ, !P0 ;  /* 0x000000ff05007207 */ /* 0x000fe40004000000 */
[----:B------:R-:W0:Y:S01]  /*276c0*/  S2R R5, SR_TID.X ;  /* 0x0000000000057919 */ /* 0x000e220000002100 */
[----:B-1----:R-:W-:Y:S01]  /*276d0*/  ISETP.NE.AND P0, PT, R7, 0x1, PT ;  /* 0x000000010700780c */ /* 0x002fe20003f05270 */
[----:B------:R-:W-:-:S04]  /*276e0*/  IMAD.WIDE.U32 R2, R16, UR4, R2 ;  /* 0x0000000410027c25 */ /* 0x000fc8000f8e0002 */
[----:B------:R-:W-:Y:S01]  /*276f0*/  IMAD R3, R16, UR5, R3 ;  /* 0x0000000510037c24 */ /* 0x000fe2000f8e0203 */
[----:B------:R-:W-:-:S07]  /*27700*/  ULDC.64 UR4, c[0x0][0x2e0] ;  /* 0x0000b80000047ab9 */ /* 0x000fce0000000a00 */
[----:B------:R-:W1:Y:S01]  /*27710*/  @P0 LDC R6, c[0x0][0x450] ;  /* 0x00011400ff060b82 */ /* 0x000e620000000800 */
[----:B0-----:R-:W-:-:S04]  /*27720*/  LOP3.LUT R5, R5, 0x7f, RZ, 0xc0, !PT ;  /* 0x0000007f05057812 */ /* 0x001fc800078ec0ff */
[----:B------:R-:W-:-:S04]  /*27730*/  SHF.R.U32.HI R5, RZ, 0x3, R5 ;  /* 0x00000003ff057819 */ /* 0x000fc80000011605 */
[----:B------:R-:W-:Y:S02]  /*27740*/  LOP3.LUT R8, R5, 0x70, R8, 0xf8, !PT ;  /* 0x0000007005087812 */ /* 0x000fe400078ef808 */
[----:B------:R-:W0:Y:S01]  /*27750*/  @P0 LDC R5, c[0x0][0x44c] ;  /* 0x00011300ff050b82 */ /* 0x000e220000000800 */
[----:B------:R-:W-:Y:S02]  /*27760*/  IMAD R4, R4, UR4, RZ ;  /* 0x0000000404047c24 */ /* 0x000fe4000f8e02ff */
[----:B------:R-:W-:-:S04]  /*27770*/  IMAD.WIDE.U32 R2, R0, UR4, R2 ;  /* 0x0000000400027c25 */ /* 0x000fc8000f8e0002 */
[----:B------:R-:W-:Y:S01]  /*27780*/  IMAD R0, R0, UR5, R4 ;  /* 0x0000000500007c24 */ /* 0x000fe2000f8e0204 */
[----:B------:R-:W-:Y:S01]  /*27790*/  ULDC.64 UR4, c[0x0][0x2d0] ;  /* 0x0000b40000047ab9 */ /* 0x000fe20000000a00 */
[----:B----4-:R-:W-:Y:S02]  /*277a0*/  IMAD.IADD R4, R8, 0x1, R11 ;  /* 0x0000000108047824 */ /* 0x010fe400078e020b */
[----:B------:R-:W-:Y:S02]  /*277b0*/  IMAD.IADD R3, R3, 0x1, R0 ;  /* 0x0000000103037824 */ /* 0x000fe400078e0200 */
[----:B------:R-:W-:Y:S01]  /*277c0*/  IMAD.MOV.U32 R0, RZ, RZ, R4 ;  /* 0x000000ffff007224 */ /* 0x000fe200078e0004 */
[----:B------:R-:W2:Y:S01]  /*277d0*/  S2R R8, SR_TID.X ;  /* 0x0000000000087919 */ /* 0x000ea20000002100 */
[----:B0-----:R-:W-:-:S05]  /*277e0*/  @P0 IMAD.HI.U32 R5, R4, R5, RZ ;  /* 0x0000000504050227 */ /* 0x001fca00078e00ff */
[----:B-1----:R-:W-:-:S05]  /*277f0*/  @P0 SHF.R.U32.HI R0, RZ, R6, R5 ;  /* 0x00000006ff000219 */ /* 0x002fca0000011605 */
        /* <DEDUP_REMOVED lines=8> */
[----:B------:R-:W-:-:S05]  /*27880*/  SHF.R.S32.HI R0, RZ, 0x1f, R4 ;  /* 0x0000001fff007819 */ /* 0x000fca0000011404 */
[----:B------:R-:W-:Y:S02]  /*27890*/  IMAD R0, R0, UR4, RZ ;  /* 0x0000000400007c24 */ /* 0x000fe4000f8e02ff */
[----:B------:R-:W-:-:S04]  /*278a0*/  IMAD.WIDE.U32 R2, R4, UR4, R2 ;  /* 0x0000000404027c25 */ /* 0x000fc8000f8e0002 */
[----:B------:R-:W-:Y:S01]  /*278b0*/  IMAD R4, R4, UR5, R0 ;  /* 0x0000000504047c24 */ /* 0x000fe2000f8e0200 */
[----:B------:R-:W-:Y:S01]  /*278c0*/  ULDC.64 UR4, c[0x0][0x280] ;  /* 0x0000a00000047ab9 */ /* 0x000fe20000000a00 */
[----:B--2---:R-:W-:Y:S02]  /*278d0*/  SHF.L.U32 R8, R8, 0x3, RZ ;  /* 0x0000000308087819 */ /* 0x004fe400000006ff */
[----:B------:R-:W-:Y:S01]  /*278e0*/  IMAD.IADD R3, R3, 0x1, R4 ;  /* 0x0000000103037824 */ /* 0x000fe200078e0204 */
[----:B------:R-:W-:Y:S01]  /*278f0*/  LEA R4, P0, R2, UR4, 0x1 ;  /* 0x0000000402047c11 */ /* 0x000fe2000f8008ff */
[----:B------:R-:W-:Y:S01]  /*27900*/  ULDC UR4, c[0x0][0x2b8] ;  /* 0x0000ae0000047ab9 */ /* 0x000fe20000000800 */
[----:B------:R-:W-:Y:S02]  /*27910*/  LOP3.LUT R8, R8, 0x38, RZ, 0xc0, !PT ;  /* 0x0000003808087812 */ /* 0x000fe400078ec0ff */
[----:B------:R-:W-:Y:S01]  /*27920*/  LEA.HI.X R3, R2, UR5, R3, 0x1, P0 ;  /* 0x0000000502037c11 */ /* 0x000fe200080f0c03 */
[----:B------:R-:W-:Y:S01]  /*27930*/  UMOV UR5, 0xffffffff ;  /* 0xffffffff00057882 */ /* 0x000fe20000000000 */
[----:B------:R-:W-:-:S02]  /*27940*/  ISETP.GE.AND P3, PT, R8, UR4, PT ;  /* 0x0000000408007c0c */ /* 0x000fc4000bf66270 */
[----:B------:R-:W-:Y:S02]  /*27950*/  ISETP.GE.AND P0, PT, R12, UR4, PT ;  /* 0x000000040c007c0c */ /* 0x000fe4000bf06270 */
[----:B------:R-:W-:Y:S01]  /*27960*/  ISETP.GE.AND P1, PT, R9, UR4, PT ;  /* 0x0000000409007c0c */ /* 0x000fe2000bf26270 */
[----:B------:R-:W-:-:S12]  /*27970*/  BRA.DIV UR5, `(.L_x_1830) ;  /* 0x00000056054c7947 */ /* 0x000fd8000b800000 */
[----:B------:R-:W2:Y:S04]  /*27980*/  LDL.LU R6, [R1+0x38] ;  /* 0x0000380001067983 */ /* 0x000ea80000300800 */
[----:B------:R-:W3:Y:S04]  /*27990*/  LDL.LU R11, [R1+0x34] ;  /* 0x00003400010b7983 */ /* 0x000ee80000300800 */
[----:B------:R-:W4:Y:S01]  /*279a0*/  LDL R9, [R1+0x2c] ;  /* 0x00002c0001097983 */ /* 0x000f220000100800 */
[----:B--2---:R-:W-:-:S03]  /*279b0*/  IMAD R2, R6, R7, RZ ;  /* 0x0000000706027224 */ /* 0x004fc600078e02ff */
[----:B------:R-:W0:Y:S01]  /*279c0*/  SHFL.IDX PT, R7, R4, RZ, 0x181f ;  /* 0x00181fff04077589 */ /* 0x000e2200000e0000 */
[----:B---3--:R-:W-:-:S03]  /*279d0*/  IMAD.IADD R0, R10, 0x1, R11 ;  /* 0x000000010a007824 */ /* 0x008fc600078e020b */
[----:B------:R-:W1:Y:S01]  /*279e0*/  SHFL.IDX PT, R6, R3, RZ, 0x181f ;  /* 0x00181fff03067589 */ /* 0x000e6200000e0000 */
[C---:B------:R-:W-:Y:S01]  /*279f0*/  VIADD R5, R0.reuse, 0x10 ;  /* 0x0000001000057836 */ /* 0x040fe20000000000 */
[----:B------:R-:W-:-:S13]  /*27a00*/  ISETP.GE.AND P2, PT, R0, R2, PT ;  /* 0x000000020000720c */ /* 0x000fda0003f46270 */
[----:B0-----:R-:W-:-:S05]  /*27a10*/  @!P2 LEA R7, P4, R8, R7, 0x1 ;  /* 0x000000070807a211 */ /* 0x001fca00078808ff */
[----:B-1----:R-:W-:-:S05]  /*27a20*/  @!P2 IMAD.X R6, RZ, RZ, R6, P4 ;  /* 0x000000ffff06a224 */ /* 0x002fca00020e0606 */
[----:B------:R-:W-:-:S04]  /*27a30*/  @!P2 LOP3.LUT R7, R7, R6, RZ, 0x3c, !PT ;  /* 0x000000060707a212 */ /* 0x000fc800078e3cff */
[----:B------:R-:W-:-:S04]  /*27a40*/  @!P2 LOP3.LUT R6, R7, R6, RZ, 0x3c, !PT ;  /* 0x000000060706a212 */ /* 0x000fc800078e3cff */
[----:B------:R-:W-:-:S05]  /*27a50*/  @!P2 LOP3.LUT R7, R7, R6, RZ, 0x3c, !PT ;  /* 0x000000060707a212 */ /* 0x000fca00078e3cff */
[----:B------:R-:W-:Y:S01]  /*27a60*/  @!PT LDS RZ, [RZ] ;  /* 0x00000000fffff984 */ /* 0x000fe20000000800 */
[----:B----4-:R-:W-:Y:S04]  /*27a70*/  @!P2 LDGSTS.E.BYPASS.LTC128B.128 [R9+0xc400], desc[UR46][R6.64], !P3 ;  /* 0x0c4000000609afae */ /* 0x010fe8000d901d6e */
        /* <DEDUP_REMOVED lines=64> */
[----:B------:R1:W2:Y:S04]  /*27e80*/  SHFL.IDX PT, R5, R3, 0x7, 0x181f ;  /* 0x00f81f0003057f89 */ /* 0x0002a800000e0000 */
[----:B------:R1:W-:Y:S04]  /*27e90*/  @!P2 LDGSTS.E.BYPASS.LTC128B.128 [R9+0xf400], desc[UR46][R6.64], !P3 ;  /* 0x0f4000000609afae */ /* 0x0003e8000d901d6e */
[----:B------:R1:W-:Y:S04]  /*27ea0*/  @!P2 LDGSTS.E.BYPASS.LTC128B.128 [R9+0x13400], desc[UR46][R6.64+0x80], !P0 ;  /* 0x134000800609afae */ /* 0x0003e8000c101d6e */
[----:B------:R1:W-:Y:S04]  /*27eb0*/  @!P2 LDGSTS.E.BYPASS.LTC128B.128 [R9+0x17400], desc[UR46][R6.64+0x100], !P1 ;  /* 0x174001000609afae */ /* 0x0003e8000c901d6e */
[----:B------:R1:W3:Y:S02]  /*27ec0*/  SHFL.IDX PT, R3, R4, 0x7, 0x181f ;  /* 0x00f81f0004037f89 */ /* 0x0002e400000e0000 */
.L_x_1990:
[----:B------:R-:W-:Y:S01]  /*27ed0*/  VIADD R0, R0, 0x70 ;  /* 0x0000007000007836 */ /* 0x000fe20000000000 */
[----:B------:R-:W-:Y:S04]  /*27ee0*/  BSSY B0, `(.L_x_1831) ;  /* 0x000000c000007945 */ /* 0x000fe80003800000 */
        /* <DEDUP_REMOVED lines=11> */
.L_x_1832:
[----:B------:R-:W-:Y:S05]  /*27fa0*/  BSYNC B0 ;  /* 0x0000000000007941 */ /* 0x000fea0003800000 */
.L_x_1831:
[----:B------:R-:W-:Y:S01]  /*27fb0*/  NOP ;  /* 0x0000000000007918 */ /* 0x000fe20000000000 */
[----:B------:R-:W-:-:S13]  /*27fc0*/  PLOP3.LUT P0, PT, PT, PT, PT, 0x80, 0x0 ;  /* 0x000000000000781c */ /* 0x000fda0003f0f070 */
.L_x_1833:
[----:B------:R-:W-:Y:S02]  /*27fd0*/  PLOP3.LUT P1, PT, P1, P0, PT, 0xa2, 0x0 ;  /* 0x000000000000781c */ /* 0x000fe40000f21472 */
[----:B------:R-:W-:-:S08]  /*27fe0*/  @P0 R2UR P1, UR4, R19 ;  /* 0x00000000130402ca */ /* 0x000fd00000020000 */
[----:B------:R-:W-:-:S05]  /*27ff0*/  @P0 PLOP3.LUT P0, PT, P1, PT, PT, 0x80, 0x0 ;  /* 0x000000000000081c */ /* 0x000fca0000f0f070 */
[----:B------:R-:W-:Y:S01]  /*28000*/  @!P1 SYNCS.ARRIVE.TRANS64.RED.A0T1 RZ, [UR4+0x2a800], RZ ;  /* 0x02a800ffffff99a7 */ /* 0x000fe20008200404 */
[----:B------:R-:W-:Y:S07]  /*28010*/  @!P1 ARRIVES.LDGSTSBAR.64.TRANSCNT [UR4+0x2a800] ;  /* 0x02a80000ff0099b0 */ /* 0x000fee0008000a84 */
[----:B------:R-:W-:Y:S05]  /*28020*/  @P0 BRA.U.ANY `(.L_x_1833) ;  /* 0xfffffffd00e80947 */ /* 0x000fea000393ffff */
[----:B----4-:R-:W4:Y:S02]  /*28030*/  LDL.LU R2, [R1+0x58] ;  /* 0x0000580001027983 */ /* 0x010f240000300800 */
[----:B----4-:R-:W-:-:S04]  /*28040*/  IADD3 R2, R2, 0x1, RZ ;  /* 0x0000000102027810 */ /* 0x010fc80007ffe0ff */
[----:B------:R-:W-:Y:S01]  /*28050*/  LEA.HI R0, R2, R2, RZ, 0x1 ;  /* 0x0000000202007211 */ /* 0x000fe200078f08ff */
[----:B------:R4:W-:Y:S03]  /*28060*/  STL [R1+0x58], R2 ;  /* 0x0000580201007387 */ /* 0x0009e60000100800 */
[----:B------:R-:W-:-:S05]  /*28070*/  LOP3.LUT R0, R0, 0xfffffffe, RZ, 0xc0, !PT ;  /* 0xfffffffe00007812 */ /* 0x000fca00078ec0ff */
[----:B------:R-:W-:-:S05]  /*28080*/  IMAD.IADD R0, R2, 0x1, -R0 ;  /* 0x0000000102007824 */ /* 0x000fca00078e0a00 */
[----:B------:R-:W-:Y:S01]  /*28090*/  SHF.L.U32 R0, R0, 0x1f, RZ ;  /* 0x0000001f00007819 */ /* 0x000fe200000006ff */
[----:B------:R-:W-:Y:S01]  /*280a0*/  NOP ;  /* 0x0000000000007918 */ /* 0x000fe20000000000 */
[----:B------:R4:W-:Y:S01]  /*280b0*/  SYNCS.ARRIVE.TRANS64.A1T0 RZ, [R19+URZ+0x2a800], RZ ;  /* 0x02a800ff13ff79a7 */ /* 0x0009e2000810003f */
[----:B------:R-:W-:Y:S01]  /*280c0*/  BSSY B0, `(.L_x_1834) ;  /* 0x0000003000007945 */ /* 0x000fe20003800000 */
[----:B------:R-:W5:Y:S03]  /*280d0*/  SYNCS.PHASECHK.TRANS64.TRYWAIT P0, [R19+URZ+0x2a820], R0 ;  /* 0x02a82000130075a7 */ /* 0x000f66000800017f */
[----:B----45:R-:W-:Y:S05]  /*280e0*/  @!P0 BRA `(.L_x_1835) ;  /* 0x00000058004c8947 */ /* 0x030fea0003800000 */
.L_x_1991:
[----:B------:R-:W-:Y:S05]  /*280f0*/  BSYNC B0 ;  /* 0x0000000000007941 */ /* 0x000fea0003800000 */
.L_x_1834:
[----:B------:R-:W4:Y:S04]  /*28100*/  LDL R2, [R1+0x44] ;  /* 0x0000440001027983 */ /* 0x000f280000100800 */
[----:B-1----:R-:W5:Y:S01]  /*28110*/  LDL R4, [R1+0x30] ;  /* 0x0000300001047983 */ /* 0x002f620000100800 */
[----:B------:R-:W-:Y:S01]  /*28120*/  BSSY B0, `(.L_x_1836) ;  /* 0x000021d000007945 */ /* 0x000fe20003800000 */
[----:B----4-:R-:W-:-:S05]  /*28130*/  VIADD R0, R2, 0xfffffffe ;  /* 0xfffffffe02007836 */ /* 0x010fca0000000000 */
[----:B-----5:R-:W-:-:S13]  /*28140*/  ISETP.GE.AND P0, PT, R0, R4, PT ;  /* 0x000000040000720c */ /* 0x020fda0003f06270 */
[----:B------:R-:W-:Y:S05]  /*28150*/  @!P0 BRA `(.L_x_1837) ;  /* 0x0000002000648947 */ /* 0x000fea0003800000 */
[----:B---3--:R-:W3:Y:S04]  /*28160*/  LDL.LU R3, [R1+0x50] ;  /* 0x0000500001037983 */ /* 0x008ee80000300800 */
[----:B0-----:R-:W4:Y:S04]  /*28170*/  LDL.LU R7, [R1+0x40] ;  /* 0x0000400001077983 */ /* 0x001f280000300800 */
[----:B------:R-:W5:Y:S04]  /*28180*/  LDL.LU R2, [R1+0x60] ;  /* 0x0000600001027983 */ /* 0x000f680000300800 */
[----:B------:R-:W5:Y:S04]  /*28190*/  LDL.LU R6, [R1+0x3c] ;  /* 0x00003c0001067983 */ /* 0x000f680000300800 */
[----:B--2---:R-:W2:Y:S01]  /*281a0*/  LDL.LU R5, [R1+0x5c] ;  /* 0x00005c0001057983 */ /* 0x004ea20000300800 */
[----:B------:R-:W-:Y:S01]  /*281b0*/  LOP3.LUT R10, RZ, R4, RZ, 0x33, !PT ;  /* 0x00000004ff0a7212 */ /* 0x000fe200078e33ff */
[----:B------:R-:W-:Y:S01]  /*281c0*/  BSSY B2, `(.L_x_1838) ;  /* 0x00000ba000027945 */ /* 0x000fe20003800000 */
[----:B---3--:R-:W-:-:S04]  /*281d0*/  VIADD R3, R3, 0x1 ;  /* 0x0000000103037836 */ /* 0x008fc80000000000 */
[----:B----4-:R-:W-:Y:S01]  /*281e0*/  IMAD R3, R3, R7, RZ ;  /* 0x0000000703037224 */ /* 0x010fe200078e02ff */
[----:B-----5:R-:W-:-:S04]  /*281f0*/  LOP3.LUT R2, RZ, R2, RZ, 0x33, !PT ;  /* 0x00000002ff027212 */ /* 0x020fc800078e33ff */
[----:B------:R-:W-:-:S04]  /*28200*/  LOP3.LUT R3, RZ, R3, RZ, 0x33, !PT ;  /* 0x00000003ff037212 */ /* 0x000fc800078e33ff */
[----:B------:R-:W-:Y:S02]  /*28210*/  VIADDMNMX R2, R3, -R6, R2, !PT ;  /* 0x8000000603027246 */ /* 0x000fe40007800102 */
[----:B--2---:R-:W-:-:S04]  /*28220*/  LOP3.LUT R7, RZ, R5, RZ, 0x33, !PT ;  /* 0x00000005ff077212 */ /* 0x004fc800078e33ff */
        /* <DEDUP_REMOVED lines=9> */
[----:B------:R-:W-:Y:S01]  /*282c0*/  LOP3.LUT P1, RZ, R17, 0x4, RZ, 0xc0, !PT ;  /* 0x0000000411ff7812 */ /* 0x000fe2000782c0ff */
[----:B------:R-:W-:Y:S01]  /*282d0*/  BSSY B1, `(.L_x_1840) ;  /* 0x00000a4000017945 */ /* 0x000fe20003800000 */
[----:B--2---:R-:W-:-:S05]  /*282e0*/  VIADD R8, R5, 0x1 ;  /* 0x0000000105087836 */ /* 0x004fca0000000000 */
[----:B------:R-:W-:-:S04]  /*282f0*/  ISETP.NE.AND P0, PT, R8, 0x2, PT ;  /* 0x000000020800780c */ /* 0x000fc80003f05270 */
[----:B------:R-:W-:Y:S02]  /*28300*/  SEL R9, RZ, 0x1, P0 ;  /* 0x00000001ff097807 */ /* 0x000fe40000000000 */
[----:B------:R-:W-:Y:S02]  /*28310*/  SEL R8, R8, RZ, P0 ;  /* 0x000000ff08087207 */ /* 0x000fe40000000000 */
[----:B---3--:R-:W-:Y:S01]  /*28320*/  LOP3.LUT R9, R4, R9, RZ, 0x3c, !PT ;  /* 0x0000000904097212 */ /* 0x008fe200078e3cff */
[----:B------:R-:W-:Y:S06]  /*28330*/  @!P1 BRA `(.L_x_1841) ;  /* 0x0000000800749947 */ /* 0x000fec0003800000 */
        /* <DEDUP_REMOVED lines=24> */
.L_x_1842:
[----:B------:R-:W-:Y:S01]  /*284c0*/  IMAD R3, R8, 0x8, R19 ;  /* 0x0000000808037824 */ /* 0x000fe200078e0213 */
[----:B------:R-:W-:Y:S01]  /*284d0*/  SHF.L.U32 R2, R9, 0x1f, RZ ;  /* 0x0000001f09027819 */ /* 0x000fe200000006ff */
[----:B------:R-:W-:Y:S03]  /*284e0*/  BSSY B3, `(.L_x_1843) ;  /* 0x0000003000037945 */ /* 0x000fe60003800000 */
[----:B------:R-:W1:Y:S02]  /*284f0*/  SYNCS.PHASECHK.TRANS64.TRYWAIT P0, [R3+URZ+0x2a840], R2 ;  /* 0x02a84002030075a7 */ /* 0x000e64000800017f */
[----:B-1----:R-:W-:Y:S05]  /*28500*/  @!P0 BRA `(.L_x_1844) ;  /* 0x0000005400588947 */ /* 0x002fea0003800000 */
.L_x_1992:
[----:B------:R-:W-:Y:S05]  /*28510*/  BSYNC B3 ;  /* 0x0000000000037941 */ /* 0x000fea0003800000 */
.L_x_1843:
[----:B0-----:R-:W0:Y:S01]  /*28520*/  S2R R5, SR_TID.X ;  /* 0x0000000000057919 */ /* 0x001e220000002100 */
[----:B------:R-:W-:Y:S01]  /*28530*/  BSSY B3, `(.L_x_1845) ;  /* 0x0000009000037945 */ /* 0x000fe20003800000 */
[----:B0-----:R-:W-:-:S04]  /*28540*/  LOP3.LUT R5, R5, 0x7f, RZ, 0xc0, !PT ;  /* 0x0000007f05057812 */ /* 0x001fc800078ec0ff */
[----:B------:R-:W-:-:S13]  /*28550*/  ISETP.NE.AND P0, PT, R5, RZ, PT ;  /* 0x000000ff0500720c */ /* 0x000fda0003f05270 */
[----:B------:R-:W-:Y:S05]  /*28560*/  @P0 BRA `(.L_x_1846) ;  /* 0x0000000000140947 */ /* 0x000fea0003800000 */
[----:B------:R-:W-:Y:S01]  /*28570*/  LOP3.LUT P1, RZ, R17, 0x1, RZ, 0xc0, !PT ;  /* 0x0000000111ff7812 */ /* 0x000fe2000782c0ff */
[----:B-1----:R-:W-:-:S04]  /*28580*/  IMAD.MOV.U32 R2, RZ, RZ, 0x9000 ;  /* 0x00009000ff027424 */ /* 0x002fc800078e00ff */
[----:B------:R0:W-:Y:S08]  /*28590*/  SYNCS.ARRIVE.TRANS64 RZ, [R3+URZ+0x2a830], R2 ;  /* 0x02a8300203ff79a7 */ /* 0x0001f0000800003f */
[----:B------:R-:W-:Y:S05]  /*285a0*/  @!P1 BRA `(.L_x_1846) ;  /* 0x0000000000049947 */ /* 0x000fea0003800000 */
[----:B------:R-:W-:Y:S01]  /*285b0*/  BPT.TRAP 0x1 ;  /* 0x000000040000795c */ /* 0x000fe20000300000 */
.L_x_1846:
[----:B------:R-:W-:Y:S05]  /*285c0*/  BSYNC B3 ;  /* 0x0000000000037941 */ /* 0x000fea0003800000 */
.L_x_1845:
[----:B01----:R-:W2:Y:S01]  /*285d0*/  LDL R2, [R1+0x1c] ;  /* 0x00001c0001027983 */ /* 0x003ea20000100800 */
[----:B------:R-:W-:Y:S01]  /*285e0*/  MOV R11, RZ ;  /* 0x000000ff000b7202 */ /* 0x000fe20000000f00 */
[----:B------:R-:W-:Y:S01]  /*285f0*/  IMAD R6, R8, 0x9000, R19 ;  /* 0x0000900008067824 */ /* 0x000fe200078e0213 */
[----:B------:R-:W-:Y:S01]  /*28600*/  UIADD3 UR4, UP0, UR36, 0x370, URZ ;  /* 0x0000037024047890 */ /* 0x000fe2000ff1e03f */
        /* <DEDUP_REMOVED lines=8> */
.L_x_1847:
        /* <DEDUP_REMOVED lines=16> */
.L_x_1848:
        /* <DEDUP_REMOVED lines=15> */
.L_x_1849:
        /* <DEDUP_REMOVED lines=10> */
[----:B------:R-:W2:Y:S04]  /*28920*/  LDL.LU R13, [R1+0x18] ;  /* 0x00001800010d7983 */ /* 0x000ea80000300800 */
[----:B------:R-:W3:Y:S01]  /*28930*/  LDL R6, [R1+0x10] ;  /* 0x0000100001067983 */ /* 0x000ee20000100800 */
[----:B------:R-:W-:Y:S01]  /*28940*/  BSSY B3, `(.L_x_1850) ;  /* 0x0000005000037945 */ /* 0x000fe20003800000 */
[----:B--2---:R-:W-:Y:S02]  /*28950*/  SHF.L.U32 R3, R13, 0x1f, RZ ;  /* 0x0000001f0d037819 */ /* 0x004fe400000006ff */
[----:B---3--:R-:W-:-:S04]  /*28960*/  LEA R2, R6, R19, 0x3 ;  /* 0x0000001306027211 */ /* 0x008fc800078e18ff */
[----:B------:R-:W0:Y:S02]  /*28970*/  SYNCS.PHASECHK.TRANS64.TRYWAIT P0, [R2+URZ+0x2a860], R3 ;  /* 0x02a86003020075a7 */ /* 0x000e24000800017f */
[----:B0-----:R-:W-:Y:S05]  /*28980*/  @!P0 BRA `(.L_x_1851) ;  /* 0x00000050004c8947 */ /* 0x001fea0003800000 */
.L_x_1993:
[----:B------:R-:W-:Y:S05]  /*28990*/  BSYNC B3 ;  /* 0x0000000000037941 */ /* 0x000fea0003800000 */
.L_x_1850:
        /* <DEDUP_REMOVED lines=10> */
.L_x_1852:
[----:B------:R-:W-:Y:S01]  /*28a40*/  LOP3.LUT P0, RZ, R17, 0x8, RZ, 0xc0, !PT ;  /* 0x0000000811ff7812 */ /* 0x000fe2000780c0ff */
[----:B------:R-:W-:-:S12]  /*28a50*/  BSSY B3, `(.L_x_1853) ;  /* 0x0000003000037945 */ /* 0x000fd80003800000 */
[----:B------:R-:W-:Y:S05]  /*28a60*/  @P0 BRA `(.L_x_1854) ;  /* 0x0000000000040947 */ /* 0x000fea0003800000 */
[----:B------:R-:W-:Y:S01]  /*28a70*/  BPT.TRAP 0x1 ;  /* 0x000000040000795c */ /* 0x000fe20000300000 */
.L_x_1854:
[----:B------:R-:W-:Y:S05]  /*28a80*/  BSYNC B3 ;  /* 0x0000000000037941 */ /* 0x000fea0003800000 */
.L_x_1853:
[----:B------:R-:W2:Y:S04]  /*28a90*/  LDL.LU R6, [R1+0x10] ;  /* 0x0000100001067983 */ /* 0x000ea80000300800 */
[----:B------:R-:W3:Y:S04]  /*28aa0*/  LDL R5, [R1+0x1c] ;  /* 0x00001c0001057983 */ /* 0x000ee80000100800 */
[----:B------:R-:W3:Y:S01]  /*28ab0*/  LDL.LU R3, [R1+0x4] ;  /* 0x0000040001037983 */ /* 0x000ee20000300800 */
[----:B------:R-:W-:Y:S01]  /*28ac0*/  R2UR UR10, R11 ;  /* 0x000000000b0a72ca */ /* 0x000fe200000e0000 */
[----:B------:R-:W-:Y:S01]  /*28ad0*/  UIADD3 UR4, UP0, UR36, 0x470, URZ ;  /* 0x0000047024047890 */ /* 0x000fe2000ff1e03f */
[----:B------:R-:W-:Y:S01]  /*28ae0*/  PLOP3.LUT P0, PT, PT, PT, PT, 0x80, 0x0 ;  /* 0x000000000000781c */ /* 0x000fe20003f0f070 */
[----:B------:R-:W-:Y:S01]  /*28af0*/  VIADD R2, R2, 0x2a850 ;  /* 0x0002a85002027836 */ /* 0x000fe20000000000 */
[----:B------:R-:W-:Y:S01]  /*28b00*/  UMOV UR6, 0x0 ;  /* 0x0000000000067882 */ /* 0x000fe20000000000 */
[----:B------:R-:W-:Y:S01]  /*28b10*/  UIADD3.X UR5, URZ, UR37, URZ, UP0, !UPT ;  /* 0x000000253f057290 */ /* 0x000fe200087fe43f */
[----:B------:R-:W-:Y:S01]  /*28b20*/  UMOV UR7, 0x14f00000 ;  /* 0x14f0000000077882 */ /* 0x000fe20000000000 */
[----:B--2---:R-:W-:-:S02]  /*28b30*/  IMAD R6, R6, 0x6000, R19 ;  /* 0x0000600006067824 */ /* 0x004fc400078e0213 */
[----:B---3--:R-:W-:Y:S02]  /*28b40*/  IMAD R3, R3, 0x60, R5 ;  /* 0x0000006003037824 */ /* 0x008fe400078e0205 */
[----:B------:R-:W-:-:S07]  /*28b50*/  VIADD R5, R6, 0x400 ;  /* 0x0000040006057836 */ /* 0x000fce0000000000 */
.L_x_1855:
        /* <DEDUP_REMOVED lines=15> */
.L_x_1856:
        /* <DEDUP_REMOVED lines=12> */
.L_x_1841:
[----:B------:R-:W-:Y:S05]  /*28d10*/  BSYNC B1 ;  /* 0x0000000000017941 */ /* 0x000fea0003800000 */
.L_x_1840:
[----:B0-----:R-:W2:Y:S04]  /*28d20*/  LDL.LU R0, [R1+0x44] ;  /* 0x0000440001007983 */ /* 0x001ea80000300800 */
[----:B------:R0:W-:Y:S04]  /*28d30*/  STL [R1+0x10], R8 ;  /* 0x0000100801007387 */ /* 0x0001e80000100800 */
[----:B------:R0:W-:Y:S02]  /*28d40*/  STL [R1+0x18], R9 ;  /* 0x0000180901007387 */ /* 0x0001e40000100800 */
[----:B0-2---:R-:W-:-:S07]  /*28d50*/  IADD3 R0, R0, -0x3, RZ ;  /* 0xfffffffd00007810 */ /* 0x005fce0007ffe0ff */
.L_x_1839:
[----:B------:R-:W-:Y:S05]  /*28d60*/  BSYNC B2 ;  /* 0x0000000000027941 */ /* 0x000fea0003800000 */
.L_x_1838:
[----:B------:R-:W-:-:S05]  /*28d70*/  VIADD R10, R10, 0xfffffffe ;  /* 0xfffffffe0a0a7836 */ /* 0x000fca0000000000 */
[----:B------:R-:W-:-:S13]  /*28d80*/  ISETP.NE.AND P0, PT, R10, R7, PT ;  /* 0x000000070a00720c */ /* 0x000fda0003f05270 */
[----:B------:R-:W-:Y:S05]  /*28d90*/  @!P0 BRA `(.L_x_1837) ;  /* 0x0000001400548947 */ /* 0x000fea0003800000 */
[----:B------:R-:W-:-:S07]  /*28da0*/  IMAD.MOV.U32 R9, RZ, RZ, R18 ;  /* 0x000000ffff097224 */ /* 0x000fce00078e0012 */
.L_x_1891:
[----:B------:R-:W2:Y:S04]  /*28db0*/  LDL R3, [R1+0x10] ;  /* 0x0000100001037983 */ /* 0x000ea80000100800 */
[----:B------:R-:W3:Y:S01]  /*28dc0*/  LDL R2, [R1+0x18] ;  /* 0x0000180001027983 */ /* 0x000ee20000100800 */
[----:B------:R-:W-:Y:S01]  /*28dd0*/  LOP3.LUT P1, RZ, R17, 0x4, RZ, 0xc0, !PT ;  /* 0x0000000411ff7812 */ /* 0x000fe2000782c0ff */
[----:B------:R-:W-:Y:S05]  /*28de0*/  YIELD ;  /* 0x0000000000007946 */ /* 0x000fea0003800000 */
[----:B------:R-:W-:Y:S01]  /*28df0*/  BSSY B1, `(.L_x_1857) ;  /* 0x00000a4000017945 */ /* 0x000fe20003800000 */
[----:B--2---:R-:W-:-:S05]  /*28e00*/  VIADD R4, R3, 0x1 ;  /* 0x0000000103047836 */ /* 0x004fca0000000000 */
[----:B------:R-:W-:-:S04]  /*28e10*/  ISETP.NE.AND P0, PT, R4, 0x2, PT ;  /* 0x000000020400780c */ /* 0x000fc80003f05270 */
[----:B------:R-:W-:Y:S02]  /*28e20*/  SEL R5, RZ, 0x1, P0 ;  /* 0x00000001ff057807 */ /* 0x000fe40000000000 */
[----:B------:R-:W-:Y:S02]  /*28e30*/  SEL R4, R4, RZ, P0 ;  /* 0x000000ff04047207 */ /* 0x000fe40000000000 */
[----:B---3--:R-:W-:Y:S01]  /*28e40*/  LOP3.LUT R5, R2, R5, RZ, 0x3c, !PT ;  /* 0x0000000502057212 */ /* 0x008fe200078e3cff */
[----:B01----:R-:W-:Y:S06]  /*28e50*/  @!P1 BRA `(.L_x_1858) ;  /* 0x0000000800749947 */ /* 0x003fec0003800000 */
        /* <DEDUP_REMOVED lines=24> */
.L_x_1859:
[----:B------:R-:W-:Y:S01]  /*28fe0*/  IMAD R3, R4, 0x8, R19 ;  /* 0x0000000804037824 */ /* 0x000fe200078e0213 */
[----:B------:R-:W-:Y:S01]  /*28ff0*/  SHF.L.U32 R2, R5, 0x1f, RZ ;  /* 0x0000001f05027819 */ /* 0x000fe200000006ff */
[----:B------:R-:W-:Y:S03]  /*29000*/  BSSY B2, `(.L_x_1860) ;  /* 0x0000003000027945 */ /* 0x000fe60003800000 */
[----:B------:R-:W1:Y:S02]  /*29010*/  SYNCS.PHASECHK.TRANS64.TRYWAIT P0, [R3+URZ+0x2a840], R2 ;  /* 0x02a84002030075a7 */ /* 0x000e64000800017f */
[----:B-1----:R-:W-:Y:S05]  /*29020*/  @!P0 BRA `(.L_x_1861) ;  /* 0x0000004800b88947 */ /* 0x002fea0003800000 */
.L_x_1994:
[----:B------:R-:W-:Y:S05]  /*29030*/  BSYNC B2 ;  /* 0x0000000000027941 */ /* 0x000fea0003800000 */
.L_x_1860:
[----:B------:R-:W2:Y:S01]  /*29040*/  S2R R7, SR_TID.X ;  /* 0x0000000000077919 */ /* 0x000ea20000002100 */
[----:B------:R-:W-:Y:S01]  /*29050*/  BSSY B2, `(.L_x_1862) ;  /* 0x0000009000027945 */ /* 0x000fe20003800000 */
[----:B--2---:R-:W-:-:S04]  /*29060*/  LOP3.LUT R7, R7, 0x7f, RZ, 0xc0, !PT ;  /* 0x0000007f07077812 */ /* 0x004fc800078ec0ff */
[----:B------:R-:W-:-:S13]  /*29070*/  ISETP.NE.AND P0, PT, R7, RZ, PT ;  /* 0x000000ff0700720c */ /* 0x000fda0003f05270 */
[----:B------:R-:W-:Y:S05]  /*29080*/  @P0 BRA `(.L_x_1863) ;  /* 0x0000000000140947 */ /* 0x000fea0003800000 */
[----:B------:R-:W-:Y:S01]  /*29090*/  LOP3.LUT P1, RZ, R17, 0x1, RZ, 0xc0, !PT ;  /* 0x0000000111ff7812 */ /* 0x000fe2000782c0ff */
[----:B-1----:R-:W-:-:S04]  /*290a0*/  IMAD.MOV.U32 R2, RZ, RZ, 0x9000 ;  /* 0x00009000ff027424 */ /* 0x002fc800078e00ff */
[----:B------:R2:W-:Y:S08]  /*290b0*/  SYNCS.ARRIVE.TRANS64 RZ, [R3+URZ+0x2a830], R2 ;  /* 0x02a8300203ff79a7 */ /* 0x0005f0000800003f */
[----:B------:R-:W-:Y:S05]  /*290c0*/  @!P1 BRA `(.L_x_1863) ;  /* 0x0000000000049947 */ /* 0x000fea0003800000 */
[----:B------:R-:W-:Y:S01]  /*290d0*/  BPT.TRAP 0x1 ;  /* 0x000000040000795c */ /* 0x000fe20000300000 */
.L_x_1863:
[----:B------:R-:W-:Y:S05]  /*290e0*/  BSYNC B2 ;  /* 0x0000000000027941 */ /* 0x000fea0003800000 */
.L_x_1862:
[----:B-12---:R-:W2:Y:S01]  /*290f0*/  LDL R2, [R1+0x1c] ;  /* 0x00001c0001027983 */ /* 0x006ea20000100800 */
[----:B------:R-:W-:Y:S01]  /*29100*/  IMAD.MOV.U32 R10, RZ, RZ, RZ ;  /* 0x000000ffff0a7224 */ /* 0x000fe200078e00ff */
[----:B------:R-:W-:Y:S01]  /*29110*/  UIADD3 UR4, UP0, UR36, 0x370, URZ ;  /* 0x0000037024047890 */ /* 0x000fe2000ff1e03f */
[----:B------:R-:W-:Y:S01]  /*29120*/  IMAD R7, R4, 0x9000, R19 ;  /* 0x0000900004077824 */ /* 0x000fe200078e0213 */
[----:B------:R-:W-:Y:S01]  /*29130*/  PLOP3.LUT P0, PT, PT, PT, PT, 0x80, 0x0 ;  /* 0x000000000000781c */ /* 0x000fe20003f0f070 */
[----:B------:R-:W-:Y:S01]  /*29140*/  VIADD R3, R3, 0x2a830 ;  /* 0x0002a83003037836 */ /* 0x000fe20000000000 */
[----:B------:R-:W-:Y:S01]  /*29150*/  R2UR UR10, R10 ;  /* 0x000000000a0a72ca */ /* 0x000fe200000e0000 */
[----:B------:R-:W-:Y:S01]  /*29160*/  UIADD3.X UR5, URZ, UR37, URZ, UP0, !UPT ;  /* 0x000000253f057290 */ /* 0x000fe200087fe43f */
[----:B0-----:R-:W-:Y:S01]  /*29170*/  IADD3 R8, R7, 0x18400, RZ ;  /* 0x0001840007087810 */ /* 0x001fe20007ffe0ff */
[----:B------:R-:W-:Y:S01]  /*29180*/  UMOV UR6, 0x0 ;  /* 0x0000000000067882 */ /* 0x000fe20000000000 */
[----:B------:R-:W-:Y:S01]  /*29190*/  UMOV UR7, 0x14f00000 ;  /* 0x14f0000000077882 */ /* 0x000fe20000000000 */
[----:B--2---:R-:W-:-:S10]  /*291a0*/  IMAD R2, R6, 0x60, R2 ;  /* 0x0000006006027824 */ /* 0x004fd400078e0202 */
.L_x_1864:
        /* <DEDUP_REMOVED lines=16> */
.L_x_1865:
        /* <DEDUP_REMOVED lines=15> */
.L_x_1866:
        /* <DEDUP_REMOVED lines=13> */
[----:B--2---:R-:W-:Y:S01]  /*29470*/  SHF.L.U32 R3, R12, 0x1f, RZ ;  /* 0x0000001f0c037819 */ /* 0x004fe200000006ff */
[----:B---3--:R-:W-:-:S04]  /*29480*/  IMAD R2, R8, 0x8, R19 ;  /* 0x0000000808027824 */ /* 0x008fc800078e0213 */
[----:B------:R-:W0:Y:S02]  /*29490*/  SYNCS.PHASECHK.TRANS64.TRYWAIT P0, [R2+URZ+0x2a860], R3 ;  /* 0x02a86003020075a7 */ /* 0x000e24000800017f */
[----:B0-----:R-:W-:Y:S05]  /*294a0*/  @!P0 BRA `(.L_x_1868) ;  /* 0x0000004400ac8947 */ /* 0x001fea0003800000 */
.L_x_1995:
[----:B------:R-:W-:Y:S05]  /*294b0*/  BSYNC B2 ;  /* 0x0000000000027941 */ /* 0x000fea0003800000 */
.L_x_1867:
        /* <DEDUP_REMOVED lines=10> */
.L_x_1869:
[----:B------:R-:W-:Y:S01]  /*29560*/  LOP3.LUT P0, RZ, R17, 0x8, RZ, 0xc0, !PT ;  /* 0x0000000811ff7812 */ /* 0x000fe2000780c0ff */
[----:B------:R-:W-:-:S12]  /*29570*/  BSSY B2, `(.L_x_1870) ;  /* 0x0000003000027945 */ /* 0x000fd80003800000 */
[----:B------:R-:W-:Y:S05]  /*29580*/  @P0 BRA `(.L_x_1871) ;  /* 0x0000000000040947 */ /* 0x000fea0003800000 */
[----:B------:R-:W-:Y:S01]  /*29590*/  BPT.TRAP 0x1 ;  /* 0x000000040000795c */ /* 0x000fe20000300000 */
.L_x_1871:
[----:B------:R-:W-:Y:S05]  /*295a0*/  BSYNC B2 ;  /* 0x0000000000027941 */ /* 0x000fea0003800000 */
.L_x_1870:
[----:B------:R-:W2:Y:S04]  /*295b0*/  LDL.LU R3, [R1+0x10] ;  /* 0x0000100001037983 */ /* 0x000ea80000300800 */
[----:B------:R-:W3:Y:S04]  /*295c0*/  LDL R8, [R1+0x1c] ;  /* 0x00001c0001087983 */ /* 0x000ee80000100800 */
[----:B------:R-:W3:Y:S01]  /*295d0*/  LDL.LU R7, [R1+0x4] ;  /* 0x0000040001077983 */ /* 0x000ee20000300800 */
[----:B------:R-:W-:Y:S01]  /*295e0*/  R2UR UR10, R10 ;  /* 0x000000000a0a72ca */ /* 0x000fe200000e0000 */
[----:B------:R-:W-:Y:S01]  /*295f0*/  UIADD3 UR4, UP0, UR36, 0x470, URZ ;  /* 0x0000047024047890 */ /* 0x000fe2000ff1e03f */
[----:B------:R-:W-:Y:S01]  /*29600*/  PLOP3.LUT P0, PT, PT, PT, PT, 0x80, 0x0 ;  /* 0x000000000000781c */ /* 0x000fe20003f0f070 */
[----:B------:R-:W-:Y:S01]  /*29610*/  UMOV UR6, 0x0 ;  /* 0x0000000000067882 */ /* 0x000fe20000000000 */
[----:B------:R-:W-:Y:S01]  /*29620*/  IADD3 R2, R2, 0x2a850, RZ ;  /* 0x0002a85002027810 */ /* 0x000fe20007ffe0ff */
[----:B------:R-:W-:Y:S01]  /*29630*/  UIADD3.X UR5, URZ, UR37, URZ, UP0, !UPT ;  /* 0x000000253f057290 */ /* 0x000fe200087fe43f */
[----:B------:R-:W-:Y:S01]  /*29640*/  UMOV UR7, 0x14f00000 ;  /* 0x14f0000000077882 */ /* 0x000fe20000000000 */
[----:B--2---:R-:W-:-:S02]  /*29650*/  IMAD R3, R3, 0x6000, R19 ;  /* 0x0000600003037824 */ /* 0x004fc400078e0213 */
[----:B---3--:R-:W-:Y:S02]  /*29660*/  IMAD R7, R7, 0x60, R8 ;  /* 0x0000006007077824 */ /* 0x008fe400078e0208 */
[----:B------:R-:W-:-:S07]  /*29670*/  VIADD R8, R3, 0x400 ;  /* 0x0000040003087836 */ /* 0x000fce0000000000 */
.L_x_1872:
        /* <DEDUP_REMOVED lines=15> */
.L_x_1873:
        /* <DEDUP_REMOVED lines=12> */
.L_x_1858:
[----:B------:R-:W-:Y:S05]  /*29830*/  BSYNC B1 ;  /* 0x0000000000017941 */ /* 0x000fea0003800000 */
.L_x_1857:
[----:B------:R-:W-:Y:S01]  /*29840*/  VIADD R3, R4, 0x1 ;  /* 0x0000000104037836 */ /* 0x000fe20000000000 */
[----:B------:R-:W-:Y:S01]  /*29850*/  LOP3.LUT P1, RZ, R17, 0x4, RZ, 0xc0, !PT ;  /* 0x0000000411ff7812 */ /* 0x000fe2000782c0ff */
[----:B------:R-:W-:Y:S01]  /*29860*/  BSSY B1, `(.L_x_1874) ;  /* 0x00000a4000017945 */ /* 0x000fe20003800000 */
[----:B0-----:R-:W-:Y:S02]  /*29870*/  VIADD R6, R0, 0xffffffff ;  /* 0xffffffff00067836 */ /* 0x001fe40000000000 */
[----:B------:R-:W-:-:S04]  /*29880*/  ISETP.NE.AND P0, PT, R3, 0x2, PT ;  /* 0x000000020300780c */ /* 0x000fc80003f05270 */
[----:B------:R-:W-:Y:S02]  /*29890*/  SEL R2, RZ, 0x1, P0 ;  /* 0x00000001ff027807 */ /* 0x000fe40000000000 */
[----:B------:R-:W-:Y:S02]  /*298a0*/  SEL R11, R3, RZ, P0 ;  /* 0x000000ff030b7207 */ /* 0x000fe40000000000 */
[----:B------:R-:W-:-:S05]  /*298b0*/  LOP3.LUT R10, R5, R2, RZ, 0x3c, !PT ;  /* 0x00000002050a7212 */ /* 0x000fca00078e3cff */
[----:B------:R0:W-:Y:S04]  /*298c0*/  STL [R1+0x18], R10 ;  /* 0x0000180a01007387 */ /* 0x0001e80000100800 */
[----:B------:R0:W-:Y:S01]  /*298d0*/  STL [R1+0x10], R11 ;  /* 0x0000100b01007387 */ /* 0x0001e20000100800 */
[----:B------:R-:W-:Y:S05]  /*298e0*/  @!P1 BRA `(.L_x_1875) ;  /* 0x00000008006c9947 */ /* 0x000fea0003800000 */
[----:B------:R-:W-:Y:S01]  /*298f0*/  ULDC.64 UR4, c[0x0][0x418] ;  /* 0x0001060000047ab9 */ /* 0x000fe20000000a00 */
[----:B------:R-:W-:Y:S02]  /*29900*/  MOV R7, R6 ;  /* 0x0000000600077202 */ /* 0x000fe40000000f00 */
        /* <DEDUP_REMOVED lines=22> */
.L_x_1876:
[----:B------:R-:W-:Y:S01]  /*29a70*/  IMAD R3, R11, 0x8, R19 ;  /* 0x000000080b037824 */ /* 0x000fe200078e0213 */
[----:B------:R-:W-:Y:S01]  /*29a80*/  SHF.L.U32 R2, R10, 0x1f, RZ ;  /* 0x0000001f0a027819 */ /* 0x000fe200000006ff */
[----:B------:R-:W-:Y:S03]  /*29a90*/  BSSY B2, `(.L_x_1877) ;  /* 0x0000003000027945 */ /* 0x000fe60003800000 */
[----:B------:R-:W2:Y:S02]  /*29aa0*/  SYNCS.PHASECHK.TRANS64.TRYWAIT P0, [R3+URZ+0x2a840], R2 ;  /* 0x02a84002030075a7 */ /* 0x000ea4000800017f */
[----:B--2---:R-:W-:Y:S05]  /*29ab0*/  @!P0 BRA `(.L_x_1878) ;  /* 0x00000040003c8947 */ /* 0x004fea0003800000 */
.L_x_1996:
[----:B------:R-:W-:Y:S05]  /*29ac0*/  BSYNC B2 ;  /* 0x0000000000027941 */ /* 0x000fea0003800000 */
.L_x_1877:
[----:B-1----:R-:W1:Y:S01]  /*29ad0*/  S2R R8, SR_TID.X ;  /* 0x0000000000087919 */ /* 0x002e620000002100 */
[----:B------:R-:W-:Y:S01]  /*29ae0*/  BSSY B2, `(.L_x_1879) ;  /* 0x0000009000027945 */ /* 0x000fe20003800000 */
[----:B-1----:R-:W-:-:S04]  /*29af0*/  LOP3.LUT R8, R8, 0x7f, RZ, 0xc0, !PT ;  /* 0x0000007f08087812 */ /* 0x002fc800078ec0ff */
[----:B------:R-:W-:-:S13]  /*29b00*/  ISETP.NE.AND P0, PT, R8, RZ, PT ;  /* 0x000000ff0800720c */ /* 0x000fda0003f05270 */
[----:B------:R-:W-:Y:S05]  /*29b10*/  @P0 BRA `(.L_x_1880) ;  /* 0x0000000000140947 */ /* 0x000fea0003800000 */
[----:B------:R-:W-:Y:S01]  /*29b20*/  LOP3.LUT P1, RZ, R17, 0x1, RZ, 0xc0, !PT ;  /* 0x0000000111ff7812 */ /* 0x000fe2000782c0ff */
[----:B--2---:R-:W-:-:S04]  /*29b30*/  IMAD.MOV.U32 R2, RZ, RZ, 0x9000 ;  /* 0x00009000ff027424 */ /* 0x004fc800078e00ff */
[----:B------:R1:W-:Y:S08]  /*29b40*/  SYNCS.ARRIVE.TRANS64 RZ, [R3+URZ+0x2a830], R2 ;  /* 0x02a8300203ff79a7 */ /* 0x0003f0000800003f */
[----:B------:R-:W-:Y:S05]  /*29b50*/  @!P1 BRA `(.L_x_1880) ;  /* 0x0000000000049947 */ /* 0x000fea0003800000 */
[----:B------:R-:W-:Y:S01]  /*29b60*/  BPT.TRAP 0x1 ;  /* 0x000000040000795c */ /* 0x000fe20000300000 */
.L_x_1880:
[----:B------:R-:W-:Y:S05]  /*29b70*/  BSYNC B2 ;  /* 0x0000000000027941 */ /* 0x000fea0003800000 */
.L_x_1879:
[----:B------:R-:W3:Y:S04]  /*29b80*/  LDL R8, [R1+0x10] ;  /* 0x0000100001087983 */ /* 0x000ee80000100800 */
[----:B-12---:R-:W2:Y:S01]  /*29b90*/  LDL R2, [R1+0x1c] ;  /* 0x00001c0001027983 */ /* 0x006ea20000100800 */
[----:B0-----:R-:W-:Y:S01]  /*29ba0*/  MOV R11, RZ ;  /* 0x000000ff000b7202 */ /* 0x001fe20000000f00 */
[----:B------:R-:W-:Y:S01]  /*29bb0*/  UIADD3 UR4, UP0, UR36, 0x370, URZ ;  /* 0x0000037024047890 */ /* 0x000fe2000ff1e03f */
[----:B------:R-:W-:Y:S01]  /*29bc0*/  PLOP3.LUT P0, PT, PT, PT, PT, 0x80, 0x0 ;  /* 0x000000000000781c */ /* 0x000fe20003f0f070 */
[----:B------:R-:W-:Y:S01]  /*29bd0*/  VIADD R3, R3, 0x2a830 ;  /* 0x0002a83003037836 */ /* 0x000fe20000000000 */
[----:B------:R-:W-:Y:S01]  /*29be0*/  R2UR UR10, R11 ;  /* 0x000000000b0a72ca */ /* 0x000fe200000e0000 */
[----:B------:R-:W-:Y:S01]  /*29bf0*/  UIADD3.X UR5, URZ, UR37, URZ, UP0, !UPT ;  /* 0x000000253f057290 */ /* 0x000fe200087fe43f */
[----:B------:R-:W-:Y:S01]  /*29c00*/  UMOV UR6, 0x0 ;  /* 0x0000000000067882 */ /* 0x000fe20000000000 */
[----:B------:R-:W-:Y:S01]  /*29c10*/  UMOV UR7, 0x14f00000 ;  /* 0x14f0000000077882 */ /* 0x000fe20000000000 */
[----:B---3--:R-:W-:-:S02]  /*29c20*/  IMAD R8, R8, 0x9000, R19 ;  /* 0x0000900008087824 */ /* 0x008fc400078e0213 */
[----:B--2---:R-:W-:Y:S02]  /*29c30*/  IMAD R2, R7, 0x60, R2 ;  /* 0x0000006007027824 */ /* 0x004fe400078e0202 */
[----:B------:R-:W-:-:S07]  /*29c40*/  VIADD R10, R8, 0x18400 ;  /* 0x00018400080a7836 */ /* 0x000fce0000000000 */
.L_x_1881:
        /* <DEDUP_REMOVED lines=16> */
.L_x_1882:
        /* <DEDUP_REMOVED lines=15> */
.L_x_1883:
        /* <DEDUP_REMOVED lines=11> */
[----:B------:R-:W-:Y:S01]  /*29ef0*/  BSSY B2, `(.L_x_1884) ;  /* 0x0000004000027945 */ /* 0x000fe20003800000 */
[----:B------:R-:W-:-:S04]  /*29f00*/  LEA R2, R4, R19, 0x3 ;  /* 0x0000001304027211 */ /* 0x000fc800078e18ff */
[----:B------:R-:W0:Y:S02]  /*29f10*/  SYNCS.PHASECHK.TRANS64.TRYWAIT P0, [R2+URZ+0x2a860], R5 ;  /* 0x02a86005020075a7 */ /* 0x000e24000800017f */
[----:B0-----:R-:W-:Y:S05]  /*29f20*/  @!P0 BRA `(.L_x_1885) ;  /* 0x0000003c00348947 */ /* 0x001fea0003800000 */
.L_x_1997:
[----:B------:R-:W-:Y:S05]  /*29f30*/  BSYNC B2 ;  /* 0x0000000000027941 */ /* 0x000fea0003800000 */
.L_x_1884:
[----:B------:R-:W1:Y:S01]  /*29f40*/  S2R R3, SR_TID.X ;  /* 0x0000000000037919 */ /* 0x000e620000002100 */
[----:B------:R-:W-:-:S04]  /*29f50*/  UPRMT UR4, UR38, 0x9910, URZ ;  /* 0x0000991026047896 */ /* 0x000fc8000800003f */
[----:B------:R-:W-:Y:S01]  /*29f60*/  UISETP.NE.AND UP0, UPT, UR4, 0x2, UPT ;  /* 0x000000020400788c */ /* 0x000fe2000bf05270 */
[----:B-1----:R-:W-:-:S04]  /*29f70*/  LOP3.LUT R3, R3, 0x7f, RZ, 0xc0, !PT ;  /* 0x0000007f03037812 */ /* 0x002fc800078ec0ff */
[----:B------:R-:W-:-:S13]  /*29f80*/  ISETP.NE.AND P0, PT, R3, RZ, PT ;  /* 0x000000ff0300720c */ /* 0x000fda0003f05270 */
[----:B------:R-:W-:-:S04]  /*29f90*/  @!P0 IMAD.MOV.U32 R3, RZ, RZ, 0x6000 ;  /* 0x00006000ff038424 */ /* 0x000fc800078e00ff */
[----:B------:R1:W-:Y:S01]  /*29fa0*/  @!P0 SYNCS.ARRIVE.TRANS64 RZ, [R2+URZ+0x2a850], R3 ;  /* 0x02a8500302ff89a7 */ /* 0x0003e2000800003f */
[----:B------:R-:W-:-:S13]  /*29fb0*/  PLOP3.LUT P0, PT, PT, PT, UP0, 0x80, 0x0 ;  /* 0x000000000000781c */ /* 0x000fda0003f0f008 */
[----:B-1----:R-:W-:Y:S05]  /*29fc0*/  @P0 BRA `(.L_x_1886) ;  /* 0x0000000000040947 */ /* 0x002fea0003800000 */
[----:B------:R-:W-:Y:S01]  /*29fd0*/  BPT.TRAP 0x1 ;  /* 0x000000040000795c */ /* 0x000fe20000300000 */
.L_x_1886:
[----:B------:R-:W-:Y:S01]  /*29fe0*/  LOP3.LUT P0, RZ, R17, 0x8, RZ, 0xc0, !PT ;  /* 0x0000000811ff7812 */ /* 0x000fe2000780c0ff */
[----:B------:R-:W-:-:S12]  /*29ff0*/  BSSY B2, `(.L_x_1887) ;  /* 0x0000003000027945 */ /* 0x000fd80003800000 */
[----:B------:R-:W-:Y:S05]  /*2a000*/  @P0 BRA `(.L_x_1888) ;  /* 0x0000000000040947 */ /* 0x000fea0003800000 */
[----:B------:R-:W-:Y:S01]  /*2a010*/  BPT.TRAP 0x1 ;  /* 0x000000040000795c */ /* 0x000fe20000300000 */
.L_x_1888:
[----:B------:R-:W-:Y:S05]  /*2a020*/  BSYNC B2 ;  /* 0x0000000000027941 */ /* 0x000fea0003800000 */
.L_x_1887:
[----:B0-----:R-:W2:Y:S04]  /*2a030*/  LDL R5, [R1+0x1c] ;  /* 0x00001c0001057983 */ /* 0x001ea80000100800 */
        /* <DEDUP_REMOVED lines=9> */
[----:B--2---:R-:W-:-:S02]  /*2a0d0*/  IMAD R3, R3, 0x60, R5 ;  /* 0x0000006003037824 */ /* 0x004fc400078e0205 */
[----:B------:R-:W-:-:S08]  /*2a0e0*/  VIADD R5, R4, 0x400 ;  /* 0x0000040004057836 */ /* 0x000fd00000000000 */
.L_x_1889:
        /* <DEDUP_REMOVED lines=15> */
.L_x_1890:
        /* <DEDUP_REMOVED lines=12> */
.L_x_1875:
[----:B------:R-:W-:Y:S05]  /*2a2a0*/  BSYNC B1 ;  /* 0x0000000000017941 */ /* 0x000fea0003800000 */
.L_x_1874:
[----:B------:R-:W2:Y:S01]  /*2a2b0*/  LDL R2, [R1+0x30] ;  /* 0x0000300001027983 */ /* 0x000ea20000100800 */
[----:B------:R-:W-:Y:S02]  /*2a2c0*/  IADD3 R0, R0, -0x2, RZ ;  /* 0xfffffffe00007810 */ /* 0x000fe40007ffe0ff */
[----:B--2---:R-:W-:-:S13]  /*2a2d0*/  ISETP.GT.AND P0, PT, R6, R2, PT ;  /* 0x000000020600720c */ /* 0x004fda0003f04270 */
[----:B------:R-:W-:Y:S05]  /*2a2e0*/  @P0 BRA `(.L_x_1891) ;  /* 0xffffffe800b00947 */ /* 0x000fea000383ffff */
.L_x_1837:
[----:B------:R-:W-:Y:S05]  /*2a2f0*/  BSYNC B0 ;  /* 0x0000000000007941 */ /* 0x000fea0003800000 */
.L_x_1836:
[----:B------:R-:W4:Y:S01]  /*2a300*/  S2R R2, SR_TID.X ;  /* 0x0000000000027919 */ /* 0x000f220000002100 */
[----:B------:R-:W-:Y:S01]  /*2a310*/  BSSY B0, `(.L_x_1892) ;  /* 0x0000011000007945 */ /* 0x000fe20003800000 */
[----:B----4-:R-:W-:-:S04]  /*2a320*/  LOP3.LUT R2, R2, 0x7f, RZ, 0xc0, !PT ;  /* 0x0000007f02027812 */ /* 0x010fc800078ec0ff */
[----:B------:R-:W-:-:S13]  /*2a330*/  ISETP.NE.AND P0, PT, R2, RZ, PT ;  /* 0x000000ff0200720c */ /* 0x000fda0003f05270 */
[----:B------:R-:W-:Y:S05]  /*2a340*/  @P0 BRA `(.L_x_1893) ;  /* 0x0000000000340947 */ /* 0x000fea0003800000 */
[----:B------:R-:W4:Y:S01]  /*2a350*/  S2R R2, SR_LANEID ;  /* 0x0000000000027919 */ /* 0x000f220000000000 */
[----:B------:R-:W-:Y:S01]  /*2a360*/  VOTEU.ANY UR4, UPT, PT ;  /* 0x0000000000047886 */ /* 0x000fe200038e0100 */
[----:B--2---:R-:W2:Y:S01]  /*2a370*/  LDC.64 R4, c[0x0][0xc60] ;  /* 0x00031800ff047b82 */ /* 0x004ea20000000a00 */
[----:B------:R-:W4:Y:S02]  /*2a380*/  FLO.U32 R0, UR4 ;  /* 0x0000000400007d00 */ /* 0x000f2400080e0000 */
[----:B----4-:R-:W-:-:S06]  /*2a390*/  ISETP.EQ.U32.AND P0, PT, R0, R2, PT ;  /* 0x000000020000720c */ /* 0x010fcc0003f02070 */
[----:B------:R-:W2:Y:S07]  /*2a3a0*/  POPC R2, UR4 ;  /* 0x0000000400027d09 */ /* 0x000eae0008000000 */
[----:B--2---:R-:W2:Y:S04]  /*2a3b0*/  @P0 ATOMG.E.ADD.STRONG.GPU PT, R2, desc[UR46][R4.64], R2 ;  /* 0x00000002040209a8 */ /* 0x004ea800081ee1ee */
[----:B--2---:R2:W4:Y:S02]  /*2a3c0*/  SHFL.IDX PT, R2, R2, R0, 0x1f ;  /* 0x00001f0002027589 */ /* 0x00452400000e0000 */
[----:B--2---:R-:W2:Y:S02]  /*2a3d0*/  S2R R0, SR_LTMASK ;  /* 0x0000000000007919 */ /* 0x004ea40000003900 */
[----:B--2---:R-:W-:-:S06]  /*2a3e0*/  LOP3.LUT R0, R0, UR4, RZ, 0xc0, !PT ;  /* 0x0000000400007c12 */ /* 0x004fcc000f8ec0ff */
[----:B------:R-:W4:Y:S02]  /*2a3f0*/  POPC R0, R0 ;  /* 0x0000000000007309 */ /* 0x000f240000000000 */
[----:B----4-:R-:W-:-:S05]  /*2a400*/  IADD3 R0, R2, UR39, R0 ;  /* 0x0000002702007c10 */ /* 0x010fca000fffe000 */
[----:B------:R4:W-:Y:S02]  /*2a410*/  STL [R1], R0 ;  /* 0x0000000001007387 */ /* 0x0009e40000100800 */
.L_x_1893:
[----:B------:R-:W-:Y:S05]  /*2a420*/  BSYNC B0 ;  /* 0x0000000000007941 */ /* 0x000fea0003800000 */
.L_x_1892:
[----:B------:R-:W-:Y:S01]  /*2a430*/  LOP3.LUT P0, RZ, R17, 0x4, RZ, 0xc0, !PT ;  /* 0x0000000411ff7812 */ /* 0x000fe2000780c0ff */
[----:B------:R-:W-:-:S12]  /*2a440*/  BSSY B0, `(.L_x_1894) ;  /* 0x000003f000007945 */ /* 0x000fd80003800000 */
[----:B------:R-:W-:Y:S05]  /*2a450*/  @!P0 BRA `(.L_x_1895) ;  /* 0x0000000000f48947 */ /* 0x000fea0003800000 */
[----:B----4-:R-:W4:Y:S04]  /*2a460*/  LDL R0, [R1+0x10] ;  /* 0x0000100001007983 */ /* 0x010f280000100800 */
[----:B------:R-:W5:Y:S01]  /*2a470*/  LDL R2, [R1+0x18] ;  /* 0x0000180001027983 */ /* 0x000f620000100800 */
[----:B------:R-:W-:Y:S01]  /*2a480*/  BSSY B1, `(.L_x_1896) ;  /* 0x0000005000017945 */ /* 0x000fe20003800000 */
[----:B----4-:R-:W-:Y:S01]  /*2a490*/  IMAD R0, R0, 0x8, R19 ;  /* 0x0000000800007824 */ /* 0x010fe200078e0213 */
[----:B-----5:R-:W-:-:S04]  /*2a4a0*/  SHF.L.U32 R2, R2, 0x1f, RZ ;  /* 0x0000001f02027819 */ /* 0x020fc800000006ff */
[----:B------:R-:W4:Y:S02]  /*2a4b0*/  SYNCS.PHASECHK.TRANS64.TRYWAIT P0, [R0+URZ+0x2a860], R2 ;  /* 0x02a86002000075a7 */ /* 0x000f24000800017f */
[----:B----4-:R-:W-:Y:S05]  /*2a4c0*/  @!P0 BRA `(.L_x_1897) ;  /* 0x0000003400e08947 */ /* 0x010fea0003800000 */
.L_x_1998:
[----:B------:R-:W-:Y:S05]  /*2a4d0*/  BSYNC B1 ;  /* 0x0000000000017941 */ /* 0x000fea0003800000 */
.L_x_1896:
[----:B---3--:R-:W3:Y:S01]  /*2a4e0*/  S2R R3, SR_TID.X ;  /* 0x0000000000037919 */ /* 0x008ee20000002100 */
[----:B------:R-:W-:-:S04]  /*2a4f0*/  UPRMT UR4, UR38, 0x9910, URZ ;  /* 0x0000991026047896 */ /* 0x000fc8000800003f */
[----:B------:R-:W-:Y:S01]  /*2a500*/  UISETP.NE.AND UP0, UPT, UR4, 0x2, UPT ;  /* 0x000000020400788c */ /* 0x000fe2000bf05270 */
[----:B---3--:R-:W-:-:S04]  /*2a510*/  LOP3.LUT R3, R3, 0x7f, RZ, 0xc0, !PT ;  /* 0x0000007f03037812 */ /* 0x008fc800078ec0ff */
[----:B------:R-:W-:-:S13]  /*2a520*/  ISETP.NE.AND P0, PT, R3, RZ, PT ;  /* 0x000000ff0300720c */ /* 0x000fda0003f05270 */
[----:B----4-:R-:W-:-:S04]  /*2a530*/  @!P0 IMAD.MOV.U32 R2, RZ, RZ, 0x6000 ;  /* 0x00006000ff028424 */ /* 0x010fc800078e00ff */
[----:B------:R3:W-:Y:S01]  /*2a540*/  @!P0 SYNCS.ARRIVE.TRANS64 RZ, [R0+URZ+0x2a850], R2 ;  /* 0x02a8500200ff89a7 */ /* 0x0007e2000800003f */
[----:B------:R-:W-:-:S13]  /*2a550*/  PLOP3.LUT P0, PT, PT, PT, UP0, 0x80, 0x0 ;  /* 0x000000000000781c */ /* 0x000fda0003f0f008 */
[----:B---3--:R-:W-:Y:S05]  /*2a560*/  @P0 BRA `(.L_x_1898) ;  /* 0x0000000000040947 */ /* 0x008fea0003800000 */
[----:B------:R-:W-:Y:S01]  /*2a570*/  BPT.TRAP 0x1 ;  /* 0x000000040000795c */ /* 0x000fe20000300000 */
.L_x_1898:
[----:B------:R-:W-:Y:S01]  /*2a580*/  LOP3.LUT P0, RZ, R17, 0x8, RZ, 0xc0, !PT ;  /* 0x0000000811ff7812 */ /* 0x000fe2000780c0ff */
[----:B------:R-:W-:-:S12]  /*2a590*/  BSSY B1, `(.L_x_1899) ;  /* 0x0000003000017945 */ /* 0x000fd80003800000 */
[----:B------:R-:W-:Y:S05]  /*2a5a0*/  @P0 BRA `(.L_x_1900) ;  /* 0x0000000000040947 */ /* 0x000fea0003800000 */
[----:B------:R-:W-:Y:S01]  /*2a5b0*/  BPT.TRAP 0x1 ;  /* 0x000000040000795c */ /* 0x000fe20000300000 */
.L_x_1900:
[----:B------:R-:W-:Y:S05]  /*2a5c0*/  BSYNC B1 ;  /* 0x0000000000017941 */ /* 0x000fea0003800000 */
.L_x_1899:
[----:B------:R-:W3:Y:S04]  /*2a5d0*/  LDL.LU R4, [R1+0x1c] ;  /* 0x00001c0001047983 */ /* 0x000ee80000300800 */
[----:B------:R-:W3:Y:S04]  /*2a5e0*/  LDL.LU R3, [R1+0x4] ;  /* 0x0000040001037983 */ /* 0x000ee80000300800 */
[----:B------:R-:W4:Y:S01]  /*2a5f0*/  LDL R2, [R1+0x10] ;  /* 0x0000100001027983 */ /* 0x000f220000100800 */
        /* <DEDUP_REMOVED lines=8> */
[----:B----4-:R-:W-:-:S04]  /*2a680*/  IMAD R2, R2, 0x6000, R19 ;  /* 0x0000600002027824 */ /* 0x010fc800078e0213 */
[----:B------:R-:W-:-:S07]  /*2a690*/  VIADD R4, R2, 0x400 ;  /* 0x0000040002047836 */ /* 0x000fce0000000000 */
.L_x_1901:
        /* <DEDUP_REMOVED lines=15> */
.L_x_1902:
        /* <DEDUP_REMOVED lines=10> */
.L_x_1895:
[----:B------:R-:W-:Y:S05]  /*2a830*/  BSYNC B0 ;  /* 0x0000000000007941 */ /* 0x000fea0003800000 */
.L_x_1894:
[----:B--2---:R-:W4:Y:S04]  /*2a840*/  LDL.LU R5, [R1+0x10] ;  /* 0x0000100001057983 */ /* 0x004f280000300800 */
[----:B------:R-:W2:Y:S01]  /*2a850*/  LDL.LU R4, [R1+0x18] ;  /* 0x0000180001047983 */ /* 0x000ea20000300800 */
[----:B----4-:R-:W-:-:S04]  /*2a860*/  IADD3 R0, R5, 0x1, RZ ;  /* 0x0000000105007810 */ /* 0x010fc80007ffe0ff */
[----:B------:R-:W-:-:S04]  /*2a870*/  ISETP.NE.AND P0, PT, R0, 0x2, PT ;  /* 0x000000020000780c */ /* 0x000fc80003f05270 */
[----:B------:R-:W-:Y:S02]  /*2a880*/  SEL R2, RZ, 0x1, P0 ;  /* 0x00000001ff027807 */ /* 0x000fe40000000000 */
[----:B------:R-:W-:Y:S02]  /*2a890*/  SEL R0, R0, RZ, P0 ;  /* 0x000000ff00007207 */ /* 0x000fe40000000000 */
[----:B--2---:R-:W-:-:S03]  /*2a8a0*/  LOP3.LUT R4, R4, R2, RZ, 0x3c, !PT ;  /* 0x0000000204047212 */ /* 0x004fc600078e3cff */
[----:B------:R4:W-:Y:S04]  /*2a8b0*/  STL [R1+0x10], R0 ;  /* 0x0000100001007387 */ /* 0x0009e80000100800 */
[----:B------:R4:W-:Y:S02]  /*2a8c0*/  STL [R1+0x18], R4 ;  /* 0x0000180401007387 */ /* 0x0009e40000100800 */
.L_x_1816:
[----:B------:R-:W-:Y:S05]  /*2a8d0*/  BSYNC B7 ;  /* 0x0000000000077941 */ /* 0x000fea0003800000 */
.L_x_1814:
[----:B------:R-:W-:-:S13]  /*2a8e0*/  LOP3.LUT P0, RZ, R17, 0x10, RZ, 0xc0, !PT ;  /* 0x0000001011ff7812 */ /* 0x000fda000780c0ff */
[----:B------:R-:W-:Y:S05]  /*2a8f0*/  @!P0 BRA `(.L_x_1903) ;  /* 0x00000000002c8947 */ /* 0x000fea0003800000 */
[----:B------:R-:W-:Y:S05]  /*2a900*/  WARPSYNC.ALL ;  /* 0x0000000000007948 */ /* 0x000fea0003800000 */
[----:B------:R-:W5:Y:S08]  /*2a910*/  S2UR UR5, SR_CgaCtaId ;  /* 0x00000000000579c3 */ /* 0x000f700000008800 */
[----:B------:R-:W-:Y:S06]  /*2a920*/  BAR.SYNC.DEFER_BLOCKING 0x5, 0x180 ;  /* 0x0146000000007b1d */ /* 0x000fec0000010000 */
[----:B------:R-:W-:-:S02]  /*2a930*/  UMOV UR4, 0x400 ;  /* 0x0000040000047882 */ /* 0x000fc40000000000 */
[----:B-----5:R-:W-:-:S06]  /*2a940*/  ULEA UR4, UR5, UR4, 0x18 ;  /* 0x0000000405047291 */ /* 0x020fcc000f8ec03f */
[----:B------:R-:W-:-:S05]  /*2a950*/  IMAD.U32 R19, RZ, RZ, UR4 ;  /* 0x00000004ff137e24 */ /* 0x000fca000f8e00ff */
[----:B01--4-:R-:W0:Y:S04]  /*2a960*/  LDS.128 R4, [R19+0x2a8d0] ;  /* 0x02a8d00013047984 */ /* 0x013e280000000c00 */
[----:B0-----:R0:W-:Y:S04]  /*2a970*/  STL.64 [R1], R4 ;  /* 0x0000000401007387 */ /* 0x0011e80000100a00 */
[----:B------:R0:W-:Y:S01]  /*2a980*/  STL.64 [R1+0x8], R6 ;  /* 0x0000080601007387 */ /* 0x0001e20000100a00 */
[----:B------:R-:W-:Y:S06]  /*2a990*/  BAR.ARV 0x4, 0x180 ;  /* 0x0106000000007b1d */ /* 0x000fec0000002000 */
[----:B------:R-:W-:Y:S05]  /*2a9a0*/  BRA `(.L_x_1904) ;  /* 0x00000010002c7947 */ /* 0x000fea0003800000 */
.L_x_1903:
[----:B------:R-:W5:Y:S01]  /*2a9b0*/  LDL R16, [R1+0x28] ;  /* 0x0000280001107983 */ /* 0x000f620000100800 */
[----:B------:R-:W-:Y:S01]  /*2a9c0*/  UMOV UR4, 0xffffffff ;  /* 0xffffffff00047882 */ /* 0x000fe20000000000 */
[----:B-----5:R-:W-:Y:S02]  /*2a9d0*/  ISETP.NE.AND P5, PT, R16, 0x1f, PT ;  /* 0x0000001f1000780c */ /* 0x020fe40003fa5270 */
[----:B------:R-:W-:Y:S11]  /*2a9e0*/  BRA.DIV UR4, `(.L_x_1905) ;  /* 0x0000003204ac7947 */ /* 0x000ff6000b800000 */
[----:B---3--:R-:W2:Y:S01]  /*2a9f0*/  LDL R3, [R1+0xc] ;  /* 0x00000c0001037983 */ /* 0x008ea20000100800 */
[----:B------:R-:W-:-:S03]  /*2aa00*/  ULDC UR4, c[0x0][0xc3c] ;  /* 0x00030f0000047ab9 */ /* 0x000fc60000000800 */
[----:B------:R-:W0:Y:S01]  /*2aa10*/  LDL.LU R2, [R1] ;  /* 0x0000000001027983 */ /* 0x000e220000300800 */
[----:B------:R-:W-:Y:S01]  /*2aa20*/  LOP3.LUT P4, RZ, R17, 0x1, RZ, 0xc0, !PT ;  /* 0x0000000111ff7812 */ /* 0x000fe2000788c0ff */
[----:B--2-4-:R-:W-:Y:S02]  /*2aa30*/  IMAD.IADD R0, R3, 0x1, R16 ;  /* 0x0000000103007824 */ /* 0x014fe400078e0210 */
[----:B0-----:R-:W-:-:S03]  /*2aa40*/  IMAD.MOV.U32 R10, RZ, RZ, R2 ;  /* 0x000000ffff0a7224 */ /* 0x001fc600078e0002 */
[----:B------:R-:W-:-:S13]  /*2aa50*/  ISETP.GE.OR P0, PT, R0, UR4, !P5 ;  /* 0x0000000400007c0c */ /* 0x000fda000ef06670 */
[----:B------:R-:W0:Y:S08]  /*2aa60*/  @!P0 LDC.64 R2, c[0x0][0xc80] ;  /* 0x00032000ff028b82 */ /* 0x000e300000000a00 */
[----:B-1----:R-:W1:Y:S01]  /*2aa70*/  @!P0 LDC.64 R6, c[0x0][0xc78] ;  /* 0x00031e00ff068b82 */ /* 0x002e620000000a00 */
[----:B0-----:R-:W-:-:S05]  /*2aa80*/  @!P0 IMAD.WIDE R2, R0, 0x4, R2 ;  /* 0x0000000400028825 */ /* 0x001fca00078e0202 */
[----:B------:R1:W2:Y:S02]  /*2aa90*/  @!P0 LDG.E R8, desc[UR46][R2.64] ;  /* 0x0000002e02088981 */ /* 0x0002a4000c1e1900 */
[----:B-1----:R-:W-:-:S06]  /*2aaa0*/  @!P0 IMAD.WIDE R2, R0, 0x4, R6 ;  /* 0x0000000400028825 */ /* 0x002fcc00078e0206 */
[----:B------:R-:W3:Y:S01]  /*2aab0*/  @!P0 LDG.E R2, desc[UR46][R2.64] ;  /* 0x0000002e02028981 */ /* 0x000ee2000c1e1900 */
[----:B------:R-:W-:Y:S01]  /*2aac0*/  IMAD.MOV.U32 R4, RZ, RZ, RZ ;  /* 0x000000ffff047224 */ /* 0x000fe200078e00ff */
[----:B------:R-:W-:Y:S02]  /*2aad0*/  MOV R6, RZ ;  /* 0x000000ff00067202 */ /* 0x000fe40000000f00 */
[C---:B------:R-:W-:Y:S01]  /*2aae0*/  ISETP.GE.U32.AND P1, PT, R16.reuse, 0x4, PT ;  /* 0x000000041000780c */ /* 0x040fe20003f26070 */
[----:B------:R-:W-:Y:S01]  /*2aaf0*/  SHFL.IDX PT, R5, R10, RZ, 0x1f ;  /* 0x00001fff0a057589 */ /* 0x000fe200000e0000 */
[C---:B------:R-:W-:Y:S02]  /*2ab00*/  ISETP.GE.U32.AND P2, PT, R16.reuse, 0x8, PT ;  /* 0x000000081000780c */ /* 0x040fe40003f46070 */
[----:B------:R-:W-:Y:S01]  /*2ab10*/  ISETP.GE.U32.AND P3, PT, R16, 0x10, PT ;  /* 0x000000101000780c */ /* 0x000fe20003f66070 */
[----:B------:R-:W-:Y:S01]  /*2ab20*/  SHFL.IDX PT, R0, R10, 0x1, 0x1f ;  /* 0x00201f000a007f89 */ /* 0x000fe200000e0000 */
[----:B--2---:R-:W-:-:S02]  /*2ab30*/  @!P0 IMAD.MOV.U32 R4, RZ, RZ, R8 ;  /* 0x000000ffff048224 */ /* 0x004fc400078e0008 */
[----:B------:R-:W-:Y:S02]  /*2ab40*/  IMAD.MOV.U32 R8, RZ, RZ, RZ ;  /* 0x000000ffff087224 */ /* 0x000fe400078e00ff */
[----:B---3--:R-:W-:Y:S01]  /*2ab50*/  @!P0 IMAD.MOV.U32 R6, RZ, RZ, R2 ;  /* 0x000000ffff068224 */ /* 0x008fe200078e0002 */
[----:B------:R-:W-:-:S03]  /*2ab60*/  ISETP.GE.U32.AND P0, PT, R16, 0x2, PT ;  /* 0x000000021000780c */ /* 0x000fc60003f06070 */
[----:B------:R-:W-:-:S05]  /*2ab70*/  IMAD R2, R6, R4, RZ ;  /* 0x0000000406027224 */ /* 0x000fca00078e02ff */
        /* <DEDUP_REMOVED lines=16> */
.L_x_2008:
[----:B------:R-:W-:Y:S02]  /*2ac80*/  ULDC UR4, c[0x0][0xc38] ;  /* 0x00030e0000047ab9 */ /* 0x000fe40000000800 */
[----:B------:R-:W-:-:S04]  /*2ac90*/  IMAD.U32 R2, RZ, RZ, UR4 ;  /* 0x00000004ff027e24 */ /* 0x000fc8000f8e00ff */
[----:B-1----:R-:W-:-:S04]  /*2aca0*/  IMAD R9, R9, R2, RZ ;  /* 0x0000000209097224 */ /* 0x002fc800078e02ff */
[----:B------:R-:W-:-:S05]  /*2acb0*/  IMAD.IADD R0, R0, 0x1, R9 ;  /* 0x0000000100007824 */ /* 0x000fca00078e0209 */
[----:B------:R-:W-:-:S13]  /*2acc0*/  ISETP.GT.AND P4, PT, R0, R5, PT ;  /* 0x000000050000720c */ /* 0x000fda0003f84270 */
[----:B------:R-:W-:Y:S05]  /*2acd0*/  @P4 BRA `(.L_x_1906) ;  /* 0x0000000000ac4947 */ /* 0x000fea0003800000 */
.L_x_1909:
        /* <DEDUP_REMOVED lines=20> */
[----:B------:R-:W1:Y:S01]  /*2ae20*/  SHFL.UP PT, R3, R2, 0x1, RZ ;  /* 0x0420000002037989 */ /* 0x000e6200000e00ff */
[----:B------:R-:W-:-:S04]  /*2ae30*/  LOP3.LUT P4, RZ, R17, 0x1, RZ, 0xc0, !PT ;  /* 0x0000000111ff7812 */ /* 0x000fc8000788c0ff */
        /* <DEDUP_REMOVED lines=15> */
.L_x_2016:
[----:B------:R-:W-:Y:S02]  /*2af30*/  ULDC UR4, c[0x0][0xc38] ;  /* 0x00030e0000047ab9 */ /* 0x000fe40000000800 */
[----:B------:R-:W-:-:S04]  /*2af40*/  IMAD.U32 R2, RZ, RZ, UR4 ;  /* 0x00000004ff027e24 */ /* 0x000fc8000f8e00ff */
[----:B-1----:R-:W-:-:S04]  /*2af50*/  IMAD R9, R9, R2, RZ ;  /* 0x0000000209097224 */ /* 0x002fc800078e02ff */
[----:B------:R-:W-:-:S05]  /*2af60*/  IMAD.IADD R0, R9, 0x1, R0 ;  /* 0x0000000109007824 */ /* 0x000fca00078e0200 */
[----:B------:R-:W-:-:S13]  /*2af70*/  ISETP.GT.AND P4, PT, R0, R5, PT ;  /* 0x000000050000720c */ /* 0x000fda0003f84270 */
[----:B------:R-:W-:Y:S05]  /*2af80*/  @!P4 BRA `(.L_x_1909) ;  /* 0xfffffffc0054c947 */ /* 0x000fea000383ffff */
.L_x_1906:
        /* <DEDUP_REMOVED lines=8> */
[----:B-1----:R1:W3:Y:S04]  /*2b010*/  SHFL.IDX PT, R4, R4, R3, 0x1f ;  /* 0x00001f0304047589 */ /* 0x0022e800000e0000 */
[----:B------:R1:W4:Y:S01]  /*2b020*/  SHFL.IDX PT, R6, R6, R3, 0x1f ;  /* 0x00001f0306067589 */ /* 0x00032200000e0000 */
[----:B--2---:R-:W-:-:S05]  /*2b030*/  IMAD.IADD R10, R3, 0x1, R10 ;  /* 0x00000001030a7824 */ /* 0x004fca00078e020a */
[----:B---34-:R1:W-:Y:S02]  /*2b040*/  STL [R1+0xc], R10 ;  /* 0x00000c0a01007387 */ /* 0x0183e40000100800 */
.L_x_2021:
[----:B------:R-:W-:-:S13]  /*2b050*/  ISETP.NE.AND P0, PT, R0, RZ, PT ;  /* 0x000000ff0000720c */ /* 0x000fda0003f05270 */
[----:B------:R-:W-:Y:S05]  /*2b060*/  @!P0 BRA `(.L_x_1911) ;  /* 0x0000000000148947 */ /* 0x000fea0003800000 */
[----:B------:R-:W-:Y:S01]  /*2b070*/  UMOV UR4, 0xffffffff ;  /* 0xffffffff00047882 */ /* 0x000fe20000000000 */
[----:B-1----:R-:W-:Y:S02]  /*2b080*/  VIADD R3, R3, 0xffffffff ;  /* 0xffffffff03037836 */ /* 0x002fe40000000000 */
[----:B------:R-:W-:Y:S05]  /*2b090*/  BRA.DIV UR4, `(.L_x_1912) ;  /* 0x0000003604a47947 */ /* 0x000fea000b800000 */
[----:B------:R1:W2:Y:S02]  /*2b0a0*/  SHFL.IDX PT, R3, R7, R3, 0x1f ;  /* 0x00001f0307037589 */ /* 0x0002a400000e0000 */
.L_x_2024:
[----:B--2---:R-:W-:-:S07]  /*2b0b0*/  MOV R8, R3 ;  /* 0x0000000300087202 */ /* 0x004fce0000000f00 */
.L_x_1911:
[----:B------:R-:W-:Y:S01]  /*2b0c0*/  ISETP.NE.AND P0, PT, R6, 0x1, PT ;  /* 0x000000010600780c */ /* 0x000fe20003f05270 */
[----:B------:R-:W-:-:S05]  /*2b0d0*/  IMAD R0, R8, R2, R9 ;  /* 0x0000000208007224 */ /* 0x000fca00078e0209 */
[----:B------:R2:W-:Y:S02]  /*2b0e0*/  STL [R1], R0 ;  /* 0x0000000001007387 */ /* 0x0005e40000100800 */
[----:B--2---:R-:W-:-:S05]  /*2b0f0*/  IMAD.IADD R0, R5, 0x1, -R0 ;  /* 0x0000000105007824 */ /* 0x004fca00078e0a00 */
[----:B------:R-:W-:Y:S05]  /*2b100*/  @!P0 BRA `(.L_x_1913) ;  /* 0x0000000000e48947 */ /* 0x000fea0003800000 */
[----:B------:R-:W-:-:S04]  /*2b110*/  IABS R5, R4 ;  /* 0x0000000400057213 */ /* 0x000fc80000000000 */
[----:B------:R-:W2:Y:S08]  /*2b120*/  I2F.RP R2, R5 ;  /* 0x0000000500027306 */ /* 0x000eb00000209400 */
[----:B--2---:R-:W2:Y:S02]  /*2b130*/  MUFU.RCP R2, R2 ;  /* 0x0000000200027308 */ /* 0x004ea40000001000 */
[----:B--2---:R-:W-:-:S06]  /*2b140*/  VIADD R2, R2, 0xffffffe ;  /* 0x0ffffffe02027836 */ /* 0x004fcc0000000000 */
[----:B-1----:R-:W1:Y:S02]  /*2b150*/  F2I.FTZ.U32.TRUNC.NTZ R3, R2 ;  /* 0x0000000200037305 */ /* 0x002e64000021f000 */
[----:B-1----:R-:W-:-:S04]  /*2b160*/  IMAD.MOV R2, RZ, RZ, -R3 ;  /* 0x000000ffff027224 */ /* 0x002fc800078e0a03 */
        /* <DEDUP_REMOVED lines=9> */
[-C--:B------:R-:W-:Y:S01]  /*2b200*/  @!P2 IADD3 R2, R2, -R5.reuse, RZ ;  /* 0x800000050202a210 */ /* 0x080fe20007ffe0ff */
[----:B------:R-:W-:Y:S01]  /*2b210*/  @!P2 VIADD R8, R8, 0x1 ;  /* 0x000000010808a836 */ /* 0x000fe20000000000 */
[----:B------:R-:W-:Y:S02]  /*2b220*/  ISETP.NE.AND P2, PT, R4, RZ, PT ;  /* 0x000000ff0400720c */ /* 0x000fe40003f45270 */
[----:B------:R-:W-:Y:S02]  /*2b230*/  ISETP.GE.U32.AND P0, PT, R2, R5, PT ;  /* 0x000000050200720c */ /* 0x000fe40003f06070 */
[----:B------:R-:W-:-:S04]  /*2b240*/  IABS R5, R6 ;  /* 0x0000000600057213 */ /* 0x000fc80000000000 */
[----:B------:R-:W1:Y:S07]  /*2b250*/  I2F.RP R2, R5 ;  /* 0x0000000500027306 */ /* 0x000e6e0000209400 */
[----:B------:R-:W-:Y:S01]  /*2b260*/  @P0 VIADD R8, R8, 0x1 ;  /* 0x0000000108080836 */ /* 0x000fe20000000000 */
[----:B-1----:R-:W1:Y:S02]  /*2b270*/  MUFU.RCP R2, R2 ;  /* 0x0000000200027308 */ /* 0x002e640000001000 */
[----:B-1----:R-:W-:-:S06]  /*2b280*/  VIADD R2, R2, 0xffffffe ;  /* 0x0ffffffe02027836 */ /* 0x002fcc0000000000 */
[----:B------:R-:W1:Y:S02]  /*2b290*/  F2I.FTZ.U32.TRUNC.NTZ R3, R2 ;  /* 0x0000000200037305 */ /* 0x000e64000021f000 */
[----:B-1----:R-:W-:-:S04]  /*2b2a0*/  IMAD.MOV R2, RZ, RZ, -R3 ;  /* 0x000000ffff027224 */ /* 0x002fc800078e0a03 */
[----:B0-----:R-:W-:Y:S02]  /*2b2b0*/  IMAD R7, R2, R5, RZ ;  /* 0x0000000502077224 */ /* 0x001fe400078e02ff */
[----:B------:R-:W-:-:S04]  /*2b2c0*/  IMAD.MOV.U32 R2, RZ, RZ, RZ ;  /* 0x000000ffff027224 */ /* 0x000fc800078e00ff */
[----:B------:R-:W-:Y:S01]  /*2b2d0*/  IMAD.HI.U32 R7, R3, R7, R2 ;  /* 0x0000000703077227 */ /* 0x000fe200078e0002 */
[----:B------:R-:W-:Y:S02]  /*2b2e0*/  LOP3.LUT R2, R0, R4, RZ, 0x3c, !PT ;  /* 0x0000000400027212 */ /* 0x000fe400078e3cff */
[----:B------:R-:W-:Y:S02]  /*2b2f0*/  MOV R3, R8 ;  /* 0x0000000800037202 */ /* 0x000fe40000000f00 */
        /* <DEDUP_REMOVED lines=17> */
[----:B------:R-:W-:-:S10]  /*2b410*/  @P0 IADD3 R7, R7, 0x1, RZ ;  /* 0x0000000107070810 */ /* 0x000fd40007ffe0ff */
        /* <DEDUP_REMOVED lines=8> */
.L_x_1913:
[----:B-1----:R-:W2:Y:S01]  /*2b4a0*/  LDL R3, [R1+0xc] ;  /* 0x00000c0001037983 */ /* 0x002ea20000100800 */
[----:B0-----:R-:W2:Y:S02]  /*2b4b0*/  LDC.64 R6, c[0x0][0xc90] ;  /* 0x00032400ff067b82 */ /* 0x001ea40000000a00 */
        /* <DEDUP_REMOVED lines=8> */
[----:B0-----:R-:W-:-:S05]  /*2b540*/  IADD3 R6, RZ, -R7, RZ ;  /* 0x80000007ff067210 */ /* 0x001fca0007ffe0ff */
        /* <DEDUP_REMOVED lines=16> */
[----:B------:R-:W-:Y:S02]  /*2b650*/  @!P1 IADD3 R6, -R6, RZ, RZ ;  /* 0x000000ff06069210 */ /* 0x000fe40007ffe1ff */
[----:B------:R-:W-:-:S05]  /*2b660*/  @!P2 LOP3.LUT R6, RZ, R5, RZ, 0x33, !PT ;  /* 0x00000005ff06a212 */ /* 0x000fca00078e33ff */
[----:B------:R-:W-:Y:S02]  /*2b670*/  IMAD R7, R3, R6, RZ ;  /* 0x0000000603077224 */ /* 0x000fe400078e02ff */
[----:B------:R-:W-:Y:S02]  /*2b680*/  IMAD.MOV R6, RZ, RZ, -R6 ;  /* 0x000000ffff067224 */ /* 0x000fe400078e0a06 */
[----:B------:R-:W-:Y:S02]  /*2b690*/  IMAD.MOV R8, RZ, RZ, -R7 ;  /* 0x000000ffff087224 */ /* 0x000fe400078e0a07 */
[----:B------:R-:W-:-:S03]  /*2b6a0*/  IMAD R6, R5, R6, R0 ;  /* 0x0000000605067224 */ /* 0x000fc600078e0200 */
[----:B------:R-:W-:-:S04]  /*2b6b0*/  VIADDMNMX R8, R8, R2, R3, PT ;  /* 0x0000000208087246 */ /* 0x000fc80003800103 */
[----:B------:R-:W-:-:S04]  /*2b6c0*/  IABS R9, R8 ;  /* 0x0000000800097213 */ /* 0x000fc80000000000 */
[----:B------:R-:W0:Y:S08]  /*2b6d0*/  I2F.RP R2, R9 ;  /* 0x0000000900027306 */ /* 0x000e300000209400 */
[----:B0-----:R-:W0:Y:S02]  /*2b6e0*/  MUFU.RCP R2, R2 ;  /* 0x0000000200027308 */ /* 0x001e240000001000 */
[----:B0-----:R-:W-:-:S06]  /*2b6f0*/  VIADD R2, R2, 0xffffffe ;  /* 0x0ffffffe02027836 */ /* 0x001fcc0000000000 */
[----:B------:R0:W1:Y:S02]  /*2b700*/  F2I.FTZ.U32.TRUNC.NTZ R3, R2 ;  /* 0x0000000200037305 */ /* 0x000064000021f000 */
[----:B0-----:R-:W-:Y:S02]  /*2b710*/  IMAD.MOV.U32 R2, RZ, RZ, RZ ;  /* 0x000000ffff027224 */ /* 0x001fe400078e00ff */
[----:B-1----:R-:W-:-:S04]  /*2b720*/  IMAD.MOV R0, RZ, RZ, -R3 ;  /* 0x000000ffff007224 */ /* 0x002fc800078e0a03 */
[----:B------:R-:W-:-:S04]  /*2b730*/  IMAD R0, R0, R9, RZ ;  /* 0x0000000900007224 */ /* 0x000fc800078e02ff */
[----:B------:R-:W-:Y:S01]  /*2b740*/  IMAD.HI.U32 R2, R3, R0, R2 ;  /* 0x0000000003027227 */ /* 0x000fe200078e0002 */
[----:B------:R-:W-:Y:S02]  /*2b750*/  IABS R0, R6 ;  /* 0x0000000600007213 */ /* 0x000fe40000000000 */
[----:B------:R-:W-:-:S03]  /*2b760*/  IABS R3, R8 ;  /* 0x0000000800037213 */ /* 0x000fc60000000000 */
[----:B------:R-:W-:Y:S01]  /*2b770*/  IMAD.HI.U32 R2, R2, R0, RZ ;  /* 0x0000000002027227 */ /* 0x000fe200078e00ff */
[----:B------:R-:W-:-:S05]  /*2b780*/  IADD3 R3, RZ, -R3, RZ ;  /* 0x80000003ff037210 */ /* 0x000fca0007ffe0ff */
[----:B------:R-:W-:-:S05]  /*2b790*/  IMAD R0, R2, R3, R0 ;  /* 0x0000000302007224 */ /* 0x000fca00078e0200 */
[----:B------:R-:W-:-:S13]  /*2b7a0*/  ISETP.GT.U32.AND P2, PT, R9, R0, PT ;  /* 0x000000000900720c */ /* 0x000fda0003f44070 */
[----:B------:R-:W-:Y:S02]  /*2b7b0*/  @!P2 IMAD.IADD R0, R0, 0x1, -R9 ;  /* 0x000000010000a824 */ /* 0x000fe400078e0a09 */
[----:B------:R-:W-:Y:S01]  /*2b7c0*/  @!P2 VIADD R2, R2, 0x1 ;  /* 0x000000010202a836 */ /* 0x000fe20000000000 */
[----:B------:R-:W-:Y:S02]  /*2b7d0*/  ISETP.NE.AND P2, PT, R8, RZ, PT ;  /* 0x000000ff0800720c */ /* 0x000fe40003f45270 */
[----:B------:R-:W-:Y:S02]  /*2b7e0*/  ISETP.GE.U32.AND P0, PT, R0, R9, PT ;  /* 0x000000090000720c */ /* 0x000fe40003f06070 */
[----:B------:R-:W-:Y:S02]  /*2b7f0*/  LOP3.LUT R0, R6, R8, RZ, 0x3c, !PT ;  /* 0x0000000806007212 */ /* 0x000fe400078e3cff */
[----:B------:R-:W-:Y:S02]  /*2b800*/  IADD3 R6, R7, 0x1000000, R6 ;  /* 0x0100000007067810 */ /* 0x000fe40007ffe006 */
[----:B------:R-:W-:-:S07]  /*2b810*/  ISETP.GE.AND P1, PT, R0, RZ, PT ;  /* 0x000000ff0000720c */ /* 0x000fce0003f26270 */
[----:B------:R-:W-:-:S04]  /*2b820*/  @P0 VIADD R2, R2, 0x1 ;  /* 0x0000000102020836 */ /* 0x000fc80000000000 */
[----:B------:R-:W-:-:S04]  /*2b830*/  IMAD.MOV.U32 R0, RZ, RZ, R2 ;  /* 0x000000ffff007224 */ /* 0x000fc800078e0002 */
[----:B------:R-:W-:Y:S01]  /*2b840*/  @!P1 IMAD.MOV R0, RZ, RZ, -R0 ;  /* 0x000000ffff009224 */ /* 0x000fe200078e0a00 */
[----:B------:R-:W-:Y:S02]  /*2b850*/  @!P2 LOP3.LUT R0, RZ, R8, RZ, 0x33, !PT ;  /* 0x00000008ff00a212 */ /* 0x000fe400078e33ff */
[----:B------:R-:W-:-:S05]  /*2b860*/  IADD3 R8, -R8, RZ, RZ ;  /* 0x000000ff08087210 */ /* 0x000fca0007ffe1ff */
[----:B------:R-:W-:-:S05]  /*2b870*/  IMAD R2, R0, R8, R6 ;  /* 0x0000000800027224 */ /* 0x000fca00078e0206 */
[----:B------:R1:W-:Y:S02]  /*2b880*/  STL [R1+0x8], R2 ;  /* 0x0000080201007387 */ /* 0x0003e40000100800 */
.L_x_1914:
[----:B------:R-:W-:-:S05]  /*2b890*/  LOP3.LUT R0, RZ, R0, RZ, 0x33, !PT ;  /* 0x00000000ff007212 */ /* 0x000fca00078e33ff */
[----:B------:R-:W-:-:S05]  /*2b8a0*/  IMAD.IADD R0, R4, 0x1, R0 ;  /* 0x0000000104007824 */ /* 0x000fca00078e0200 */
[----:B------:R2:W-:Y:S01]  /*2b8b0*/  STL [R1+0x4], R0 ;  /* 0x0000040001007387 */ /* 0x0005e20000100800 */
[----:B------:R-:W-:Y:S05]  /*2b8c0*/  BRA `(.L_x_1915) ;  /* 0x0000000000287947 */ /* 0x000fea0003800000 */
.L_x_1907:
[----:B------:R-:W-:Y:S01]  /*2b8d0*/  UMOV UR4, URZ ;  /* 0x0000003f00047c82 */ /* 0x000fe20008000000 */
[----:B------:R-:W-:Y:S01]  /*2b8e0*/  ULDC UR6, c[0x0][0xc3c] ;  /* 0x00030f0000067ab9 */ /* 0x000fe20000000800 */
[----:B------:R-:W-:Y:S01]  /*2b8f0*/  UMOV UR5, URZ ;  /* 0x0000003f00057c82 */ /* 0x000fe20008000000 */
[----:B------:R-:W-:Y:S01]  /*2b900*/  IMAD.U32 R3, RZ, RZ, UR4 ;  /* 0x00000004ff037e24 */ /* 0x000fe2000f8e00ff */
[----:B------:R3:W-:Y:S01]  /*2b910*/  STL [R1], R5 ;  /* 0x0000000501007387 */ /* 0x0007e20000100800 */
[----:B------:R-:W-:Y:S02]  /*2b920*/  IMAD.U32 R0, RZ, RZ, UR6 ;  /* 0x00000006ff007e24 */ /* 0x000fe4000f8e00ff */
[----:B------:R-:W-:Y:S01]  /*2b930*/  IMAD.U32 R2, RZ, RZ, UR5 ;  /* 0x00000005ff027e24 */ /* 0x000fe2000f8e00ff */
[----:B------:R3:W-:Y:S04]  /*2b940*/  STL [R1+0x4], R3 ;  /* 0x0000040301007387 */ /* 0x0007e80000100800 */
[----:B------:R3:W-:Y:S04]  /*2b950*/  STL [R1+0xc], R0 ;  /* 0x00000c0001007387 */ /* 0x0007e80000100800 */
[----:B------:R3:W-:Y:S02]  /*2b960*/  STL [R1+0x8], R2 ;  /* 0x0000080201007387 */ /* 0x0007e40000100800 */
.L_x_1915:
[----:B--23--:R-:W2:Y:S04]  /*2b970*/  LDL R0, [R1+0x28] ;  /* 0x0000280001007983 */ /* 0x00cea80000100800 */
[----:B01----:R-:W3:Y:S04]  /*2b980*/  LDL R2, [R1+0xc] ;  /* 0x00000c0001027983 */ /* 0x003ee80000100800 */
[----:B------:R-:W4:Y:S04]  /*2b990*/  LDL R3, [R1+0x8] ;  /* 0x0000080001037983 */ /* 0x000f280000100800 */
[----:B------:R-:W5:Y:S04]  /*2b9a0*/  LDL R4, [R1] ;  /* 0x0000000001047983 */ /* 0x000f680000100800 */
[----:B------:R-:W5:Y:S01]  /*2b9b0*/  LDL R5, [R1+0x4] ;  /* 0x0000040001057983 */ /* 0x000f620000100800 */
[----:B------:R-:W-:Y:S05]  /*2b9c0*/  WARPSYNC.ALL ;  /* 0x0000000000007948 */ /* 0x000fea0003800000 */
[----:B------:R-:W-:Y:S01]  /*2b9d0*/  BAR.SYNC.DEFER_BLOCKING 0x4, 0x180 ;  /* 0x0106000000007b1d */ /* 0x000fe20000010000 */
[----:B--2---:R-:W-:-:S13]  /*2b9e0*/  ISETP.NE.AND P0, PT, R0, RZ, PT ;  /* 0x000000ff0000720c */ /* 0x004fda0003f05270 */
[----:B------:R-:W0:Y:S01]  /*2b9f0*/  @!P0 S2R R0, SR_CgaCtaId ;  /* 0x0000000000008919 */ /* 0x000e220000008800 */
[----:B---3--:R-:W-:Y:S02]  /*2ba00*/  MOV R7, R2 ;  /* 0x0000000200077202 */ /* 0x008fe40000000f00 */
[----:B------:R-:W-:Y:S01]  /*2ba10*/  @!P0 MOV R2, 0x400 ;  /* 0x0000040000028802 */ /* 0x000fe20000000f00 */
[----:B----4-:R-:W-:-:S03]  /*2ba20*/  IMAD.MOV.U32 R6, RZ, RZ, R3 ;  /* 0x000000ffff067224 */ /* 0x010fc600078e0003 */
[----:B0-----:R-:W-:-:S05]  /*2ba30*/  @!P0 LEA R19, R0, R2, 0x18 ;  /* 0x0000000200138211 */ /* 0x001fca00078ec0ff */
[----:B-----5:R1:W-:Y:S01]  /*2ba40*/  @!P0 STS.128 [R19+0x2a8d0], R4 ;  /* 0x02a8d00413008388 */ /* 0x0203e20000000c00 */
[----:B------:R-:W-:Y:S06]  /*2ba50*/  BAR.ARV 0x5, 0x180 ;  /* 0x0146000000007b1d */ /* 0x000fec0000002000 */
.L_x_1904:
[----:B--2---:R-:W2:Y:S01]  /*2ba60*/  LDL R0, [R1+0xc] ;  /* 0x00000c0001007983 */ /* 0x004ea20000100800 */
[----:B------:R-:W-:Y:S02]  /*2ba70*/  ULDC UR4, c[0x0][0xc3c] ;  /* 0x00030f0000047ab9 */ /* 0x000fe40000000800 */
[----:B--2---:R-:W-:-:S13]  /*2ba80*/  ISETP.GE.AND P0, PT, R0, UR4, PT ;  /* 0x0000000400007c0c */ /* 0x004fda000bf06270 */
[----:B------:R-:W-:Y:S05]  /*2ba90*/  @!P0 BRA `(.L_x_1916) ;  /* 0xffffff8400908947 */ /* 0x000fea000383ffff */
[----:B------:R-:W-:Y:S05]  /*2baa0*/  BSYNC B8 ;  /* 0x0000000000087941 */ /* 0x000fea0003800000 */
.L_x_1752:
[----:B----4-:R-:W2:Y:S01]  /*2bab0*/  LDL.LU R0, [R1+0x58] ;  /* 0x0000580001007983 */ /* 0x010ea20000300800 */
[----:B------:R-:W-:Y:S01]  /*2bac0*/  BSSY B0, `(.L_x_1917) ;  /* 0x000000b000007945 */ /* 0x000fe20003800000 */
[----:B01----:R-:W0:Y:S01]  /*2bad0*/  S2R R5, SR_CgaCtaId ;  /* 0x0000000000057919 */ /* 0x003e220000008800 */
[----:B--2---:R-:W-:-:S05]  /*2bae0*/  VIADD R0, R0, 0x1 ;  /* 0x0000000100007836 */ /* 0x004fca0000000000 */
[----:B------:R-:W-:-:S04]  /*2baf0*/  LEA.HI R2, R0, R0, RZ, 0x1 ;  /* 0x0000000000027211 */ /* 0x000fc800078f08ff */
[----:B---3--:R-:W-:-:S05]  /*2bb00*/  LOP3.LUT R3, R2, 0xfffffffe, RZ, 0xc0, !PT ;  /* 0xfffffffe02037812 */ /* 0x008fca00078ec0ff */
[----:B------:R-:W-:Y:S01]  /*2bb10*/  IMAD.IADD R3, R0, 0x1, -R3 ;  /* 0x0000000100037824 */ /* 0x000fe200078e0a03 */
[----:B------:R-:W-:-:S04]  /*2bb20*/  MOV R0, 0x400 ;  /* 0x0000040000007802 */ /* 0x000fc80000000f00 */
[----:B0-----:R-:W-:Y:S02]  /*2bb30*/  LEA R0, R5, R0, 0x18 ;  /* 0x0000000005007211 */ /* 0x001fe400078ec0ff */
[----:B------:R-:W-:-:S04]  /*2bb40*/  SHF.L.U32 R3, R3, 0x1f, RZ ;  /* 0x0000001f03037819 */ /* 0x000fc800000006ff */
[----:B------:R-:W0:Y:S02]  /*2bb50*/  SYNCS.PHASECHK.TRANS64.TRYWAIT P0, [R0+URZ+0x2a820], R3 ;  /* 0x02a82003000075a7 */ /* 0x000e24000800017f */
[----:B0-----:R-:W-:Y:S05]  /*2bb60*/  @!P0 BRA `(.L_x_1918) ;  /* 0x0000002c001c8947 */ /* 0x001fea0003800000 */
.L_x_2025:
[----:B------:R-:W-:Y:S05]  /*2bb70*/  BSYNC B0 ;  /* 0x0000000000007941 */ /* 0x000fea0003800000 */
.L_x_1917:
[----:B------:R-:W-:-:S03]  /*2bb80*/  UMOV UR4, 0xffffffff ;  /* 0xffffffff00047882 */ /* 0x000fc60000000000 */
[----:B------:R-:W-:Y:S05]  /*2bb90*/  BRA.DIV UR4, `(.L_x_1919) ;  /* 0x0000002e04247947 */ /* 0x000fea000b800000 */
[----:B------:R-:W1:Y:S02]  /*2bba0*/  S2R R2, SR_TID.X ;  /* 0x0000000000027919 */ /* 0x000e640000002100 */
[----:B-1----:R-:W-:-:S04]  /*2bbb0*/  SHF.R.U32.HI R2, RZ, 0x5, R2 ;  /* 0x00000005ff027819 */ /* 0x002fc80000011602 */
[----:B------:R-:W-:-:S05]  /*2bbc0*/  LOP3.LUT R2, R2, 0x3, RZ, 0xc0, !PT ;  /* 0x0000000302027812 */ /* 0x000fca00078ec0ff */
[----:B------:R1:W2:Y:S02]  /*2bbd0*/  SHFL.IDX PT, R14, R2, RZ, 0x1f ;  /* 0x00001fff020e7589 */ /* 0x0002a400000e0000 */
.L_x_2028:
[----:B--2---:R-:W-:-:S13]  /*2bbe0*/  ISETP.NE.AND P0, PT, R14, RZ, PT ;  /* 0x000000ff0e00720c */ /* 0x004fda0003f05270 */
[----:B------:R-:W-:Y:S05]  /*2bbf0*/  @P0 BRA `(.L_x_1449) ;  /* 0x00000000009c0947 */ /* 0x000fea0003800000 */
[----:B------:R-:W-:-:S03]  /*2bc00*/  UMOV UR4, 0xffffffff ;  /* 0xffffffff00047882 */ /* 0x000fc60000000000 */
[----:B------:R-:W-:Y:S05]  /*2bc10*/  BRA.DIV UR4, `(.L_x_1920) ;  /* 0x0000002e04387947 */ /* 0x000fea000b800000 */
[----:B------:R-:W-:-:S13]  /*2bc20*/  ELECT P6, URZ, PT ;  /* 0x00000000003f782f */ /* 0x000fda00038c0000 */
.L_x_2031:
        /* <DEDUP_REMOVED lines=8> */
.L_x_1921:
[----:B0-----:R-:W2:Y:S04]  /*2bcb0*/  LDL R3, [R1+0x10] ;  /* 0x0000100001037983 */ /* 0x001ea80000100800 */
[----:B------:R-:W3:Y:S01]  /*2bcc0*/  LDL.LU R7, [R1+0x18] ;  /* 0x0000180001077983 */ /* 0x000ee20000300800 */
[----:B------:R-:W-:-:S04]  /*2bcd0*/  VIADD R2, R0, 0x2a840 ;  /* 0x0002a84000027836 */ /* 0x000fc80000000000 */
[C---:B--2---:R-:W-:Y:S01]  /*2bce0*/  IMAD R6, R3.reuse, 0x8, R2 ;  /* 0x0000000803067824 */ /* 0x044fe200078e0202 */
[----:B------:R-:W-:Y:S02]  /*2bcf0*/  IADD3 R3, R3, 0x1, RZ ;  /* 0x0000000103037810 */ /* 0x000fe40007ffe0ff */
[----:B---3--:R-:W-:Y:S02]  /*2bd00*/  SHF.L.U32 R5, R7, 0x1f, RZ ;  /* 0x0000001f07057819 */ /* 0x008fe400000006ff */
[C---:B------:R-:W-:Y:S02]  /*2bd10*/  ISETP.NE.AND P1, PT, R3.reuse, 0x2, PT ;  /* 0x000000020300780c */ /* 0x040fe40003f25270 */
[----:B------:R-:W0:Y:S02]  /*2bd20*/  SYNCS.PHASECHK.TRANS64.TRYWAIT P0, [R6+URZ], R5 ;  /* 0x00000005060075a7 */ /* 0x000e24000800017f */
[----:B------:R-:W-:Y:S02]  /*2bd30*/  SEL R4, RZ, 0x1, P1 ;  /* 0x00000001ff047807 */ /* 0x000fe40000800000 */
[----:B------:R-:W-:-:S02]  /*2bd40*/  SEL R3, R3, RZ, P1 ;  /* 0x000000ff03037207 */ /* 0x000fc40000800000 */
[----:B------:R-:W-:-:S03]  /*2bd50*/  LOP3.LUT R4, R7, R4, RZ, 0x3c, !PT ;  /* 0x0000000407047212 */ /* 0x000fc600078e3cff */
[----:B------:R-:W-:Y:S01]  /*2bd60*/  IMAD R7, R3, 0x8, R2 ;  /* 0x0000000803077824 */ /* 0x000fe200078e0202 */
[----:B------:R-:W-:Y:S01]  /*2bd70*/  SHF.L.U32 R2, R4, 0x1f, RZ ;  /* 0x0000001f04027819 */ /* 0x000fe200000006ff */
[----:B0-----:R-:W-:Y:S06]  /*2bd80*/  @!P0 BRA `(.L_x_1922) ;  /* 0x0000002800fc8947 */ /* 0x001fec0003800000 */
.L_x_2032:
[----:B------:R-:W1:Y:S02]  /*2bd90*/  SYNCS.PHASECHK.TRANS64.TRYWAIT P0, [R7+URZ], R2 ;  /* 0x00000002070075a7 */ /* 0x000e64000800017f */
[----:B-1----:R-:W-:Y:S05]  /*2bda0*/  @!P0 BRA `(.L_x_1923) ;  /* 0x0000002c00088947 */ /* 0x002fea0003800000 */
.L_x_2033:
[----:B------:R-:W-:Y:S05]  /*2bdb0*/  @!P2 BRA `(.L_x_1924) ;  /* 0x000000000004a947 */ /* 0x000fea0003800000 */
[----:B------:R-:W-:Y:S01]  /*2bdc0*/  BPT.TRAP 0x1 ;  /* 0x000000040000795c */ /* 0x000fe20000300000 */
.L_x_1924:
[----:B------:R-:W2:Y:S01]  /*2bdd0*/  LDL.LU R4, [R1+0x10] ;  /* 0x0000100001047983 */ /* 0x000ea20000300800 */
[----:B------:R-:W-:-:S04]  /*2bde0*/  VIADD R0, R0, 0x2a860 ;  /* 0x0002a86000007836 */ /* 0x000fc80000000000 */
[----:B--2---:R-:W-:-:S04]  /*2bdf0*/  IMAD R4, R4, 0x8, R0 ;  /* 0x0000000804047824 */ /* 0x004fc800078e0200 */
[----:B------:R-:W2:Y:S02]  /*2be00*/  SYNCS.PHASECHK.TRANS64.TRYWAIT P0, [R4+URZ], R5 ;  /* 0x00000005040075a7 */ /* 0x000ea4000800017f */
[----:B--2---:R-:W-:Y:S05]  /*2be10*/  @!P0 BRA `(.L_x_1925) ;  /* 0x0000002c00008947 */ /* 0x004fea0003800000 */
.L_x_2034:
[----:B------:R-:W-:-:S07]  /*2be20*/  IMAD R3, R3, 0x8, R0 ;  /* 0x0000000803037824 */ /* 0x000fce00078e0200 */
.L_x_1926:
[----:B---3--:R3:W4:Y:S02]  /*2be30*/  SYNCS.PHASECHK.TRANS64.TRYWAIT P0, [R3+URZ], R2 ;  /* 0x00000002030075a7 */ /* 0x008724000800017f */
[----:B----4-:R-:W-:Y:S05]  /*2be40*/  @!P0 NANOSLEEP.SYNCS 0x989680 ;  /* 0x009896800000895d */ /* 0x010fea0003900000 */
[----:B------:R-:W4:Y:S02]  /*2be50*/  @!P0 SYNCS.PHASECHK.TRANS64 P0, [R3+URZ], R2 ;  /* 0x00000002030085a7 */ /* 0x000f24000800007f */
[----:B----4-:R-:W-:Y:S05]  /*2be60*/  @!P0 BRA `(.L_x_1926) ;  /* 0xfffffffc00f08947 */ /* 0x010fea000383ffff */
.L_x_1449:
[----:B------:R-:W-:Y:S05]  /*2be70*/  BSYNC B9 ;  /* 0x0000000000097941 */ /* 0x000fea0003800000 */
.L_x_1446:
[----:B------:R-:W-:Y:S05]  /*2be80*/  EXIT ;  /* 0x000000000000794d */ /* 0x000fea0003800000 */
.L_x_1477:
[----:B0-----:R0:W1:Y:S02]  /*2be90*/  SYNCS.PHASECHK.TRANS64.TRYWAIT P5, [R3+URZ+0x2a890], R0 ;  /* 0x02a89000030075a7 */ /* 0x00106400080a017f */
[----:B-1----:R-:W-:Y:S05]  /*2bea0*/  @!P5 NANOSLEEP.SYNCS 0x989680 ;  /* 0x009896800000d95d */ /* 0x002fea0003900000 */
[----:B------:R-:W1:Y:S02]  /*2beb0*/  @!P5 SYNCS.PHASECHK.TRANS64 P5, [R3+URZ+0x2a890], R0 ;  /* 0x02a890000300d5a7 */ /* 0x000e6400080a007f */
[----:B-1----:R-:W-:Y:S05]  /*2bec0*/  @!P5 BRA `(.L_x_1477) ;  /* 0xfffffffc00f0d947 */ /* 0x002fea000383ffff */
[----:B------:R-:W-:Y:S05]  /*2bed0*/  BRA `(.L_x_1927) ;  /* 0xfffffd8000187947 */ /* 0x000fea000383ffff */
.L_x_1531:
[----:B-1----:R1:W2:Y:S02]  /*2bee0*/  SYNCS.PHASECHK.TRANS64.TRYWAIT P5, [R3+URZ+0x2a890], R0 ;  /* 0x02a89000030075a7 */ /* 0x0022a400080a017f */
[----:B--2---:R-:W-:Y:S05]  /*2bef0*/  @!P5 NANOSLEEP.SYNCS 0x989680 ;  /* 0x009896800000d95d */ /* 0x004fea0003900000 */
[----:B------:R-:W2:Y:S02]  /*2bf00*/  @!P5 SYNCS.PHASECHK.TRANS64 P5, [R3+URZ+0x2a890], R0 ;  /* 0x02a890000300d5a7 */ /* 0x000ea400080a007f */
[----:B--2---:R-:W-:Y:S05]  /*2bf10*/  @!P5 BRA `(.L_x_1531) ;  /* 0xfffffffc00f0d947 */ /* 0x004fea000383ffff */
[----:B------:R-:W-:Y:S05]  /*2bf20*/  BRA `(.L_x_1928) ;  /* 0xfffffdb000f47947 */ /* 0x000fea000383ffff */
.L_x_1556:
[----:B0-----:R0:W1:Y:S02]  /*2bf30*/  SYNCS.PHASECHK.TRANS64.TRYWAIT P4, [R3+URZ+0x2a890], R0 ;  /* 0x02a89000030075a7 */ /* 0x001064000808017f */
[----:B-1----:R-:W-:Y:S05]  /*2bf40*/  @!P4 NANOSLEEP.SYNCS 0x989680 ;  /* 0x009896800000c95d */ /* 0x002fea0003900000 */
[----:B------:R-:W1:Y:S02]  /*2bf50*/  @!P4 SYNCS.PHASECHK.TRANS64 P4, [R3+URZ+0x2a890], R0 ;  /* 0x02a890000300c5a7 */ /* 0x000e64000808007f */
[----:B-1----:R-:W-:Y:S05]  /*2bf60*/  @!P4 BRA `(.L_x_1556) ;  /* 0xfffffffc00f0c947 */ /* 0x002fea000383ffff */
[----:B------:R-:W-:Y:S05]  /*2bf70*/  BRA `(.L_x_1929) ;  /* 0xfffffde400487947 */ /* 0x000fea000383ffff */
.L_x_1562:
[----:B0-----:R0:W1:Y:S02]  /*2bf80*/  SYNCS.PHASECHK.TRANS64.TRYWAIT P4, [R3+URZ+0x2a8b0], R0 ;  /* 0x02a8b000030075a7 */ /* 0x001064000808017f */
[----:B-1----:R-:W-:Y:S05]  /*2bf90*/  @!P4 NANOSLEEP.SYNCS 0x989680 ;  /* 0x009896800000c95d */ /* 0x002fea0003900000 */
[----:B------:R-:W1:Y:S02]  /*2bfa0*/  @!P4 SYNCS.PHASECHK.TRANS64 P4, [R3+URZ+0x2a8b0], R0 ;  /* 0x02a8b0000300c5a7 */ /* 0x000e64000808007f */
[----:B-1----:R-:W-:Y:S05]  /*2bfb0*/  @!P4 BRA `(.L_x_1562) ;  /* 0xfffffffc00f0c947 */ /* 0x002fea000383ffff */
[----:B------:R-:W-:Y:S05]  /*2bfc0*/  BRA `(.L_x_1930) ;  /* 0xfffffde800487947 */ /* 0x000fea000383ffff */
.L_x_1590:
[----:B------:R-:W-:Y:S01]  /*2bfd0*/  BSSY B1, `(.L_x_1931) ;  /* 0x0000008000017945 */ /* 0x000fe20003800000 */
[----:B------:R-:W-:Y:S01]  /*2bfe0*/  IMAD.MOV.U32 R13, RZ, RZ, R0 ;  /* 0x000000ffff0d7224 */ /* 0x000fe200078e0000 */
[----:B------:R-:W-:Y:S01]  /*2bff0*/  MOV R12, RZ ;  /* 0x000000ff000c7202 */ /* 0x000fe20000000f00 */
[----:B------:R-:W-:Y:S02]  /*2c000*/  IMAD.MOV.U32 R11, RZ, RZ, 0x1c1f ;  /* 0x00001c1fff0b7424 */ /* 0x000fe400078e00ff */
[----:B------:R-:W-:-:S07]  /*2c010*/  IMAD.MOV.U32 R15, RZ, RZ, -0x1 ;  /* 0xffffffffff0f7424 */ /* 0x000fce00078e00ff */
[----:B------:R-:W-:Y:S05]  /*2c020*/  WARPSYNC.COLLECTIVE R15, `(.L_x_1932) ;  /* 0x000000000f087348 */ /* 0x000fea0003c00000 */
[----:B------:R0:W1:Y:S02]  /*2c030*/  SHFL.IDX P6, R14, R13, R12, R11 ;  /* 0x0000000c0d0e7389 */ /* 0x00006400000c000b */
[----:B01----:R-:W-:Y:S01]  /*2c040*/  ENDCOLLECTIVE ;  /* 0x000000000000791b */ /* 0x003fe20003800000 */
.L_x_1932:
[----:B------:R-:W-:Y:S05]  /*2c050*/  BSYNC B1 ;  /* 0x0000000000017941 */ /* 0x000fea0003800000 */
.L_x_1931:
[----:B------:R-:W-:Y:S01]  /*2c060*/  IMAD.MOV.U32 R13, RZ, RZ, R32 ;  /* 0x000000ffff0d7224 */ /* 0x000fe200078e0020 */
[----:B------:R-:W-:Y:S01]  /*2c070*/  MOV R11, 0x1c1f ;  /* 0x00001c1f000b7802 */ /* 0x000fe20000000f00 */
[----:B------:R-:W-:Y:S02]  /*2c080*/  IMAD.MOV.U32 R12, RZ, RZ, RZ ;  /* 0x000000ffff0c7224 */ /* 0x000fe400078e00ff */
[----:B------:R-:W-:Y:S02]  /*2c090*/  IMAD.MOV.U32 R15, RZ, RZ, -0x1 ;  /* 0xffffffffff0f7424 */ /* 0x000fe400078e00ff */
[----:B------:R-:W-:-:S07]  /*2c0a0*/  IMAD.MOV.U32 R7, RZ, RZ, R14 ;  /* 0x000000ffff077224 */ /* 0x000fce00078e000e */
[----:B------:R-:W-:Y:S05]  /*2c0b0*/  WARPSYNC.COLLECTIVE R15, `(.L_x_1933) ;  /* 0x000000000f087348 */ /* 0x000fea0003c00000 */
[----:B------:R0:W1:Y:S02]  /*2c0c0*/  SHFL.IDX P6, R14, R13, R12, R11 ;  /* 0x0000000c0d0e7389 */ /* 0x00006400000c000b */
[----:B01----:R-:W-:Y:S01]  /*2c0d0*/  ENDCOLLECTIVE ;  /* 0x000000000000791b */ /* 0x003fe20003800000 */
.L_x_1933:
[----:B------:R-:W-:Y:S02]  /*2c0e0*/  IMAD.MOV.U32 R13, RZ, RZ, R63 ;  /* 0x000000ffff0d7224 */ /* 0x000fe400078e003f */
[----:B------:R-:W-:-:S07]  /*2c0f0*/  IMAD.MOV.U32 R6, RZ, RZ, R14 ;  /* 0x000000ffff067224 */ /* 0x000fce00078e000e */
[----:B------:R-:W-:Y:S05]  /*2c100*/  WARPSYNC.COLLECTIVE R15, `(.L_x_1934) ;  /* 0x000000000f087348 */ /* 0x000fea0003c00000 */
[----:B------:R0:W1:Y:S02]  /*2c110*/  SHFL.IDX P6, R14, R13, R12, R11 ;  /* 0x0000000c0d0e7389 */ /* 0x00006400000c000b */
[----:B01----:R-:W-:Y:S01]  /*2c120*/  ENDCOLLECTIVE ;  /* 0x000000000000791b */ /* 0x003fe20003800000 */
.L_x_1934:
[----:B------:R-:W-:Y:S02]  /*2c130*/  IMAD.MOV.U32 R13, RZ, RZ, R3 ;  /* 0x000000ffff0d7224 */ /* 0x000fe400078e0003 */
[----:B------:R-:W-:-:S07]  /*2c140*/  IMAD.MOV.U32 R9, RZ, RZ, R14 ;  /* 0x000000ffff097224 */ /* 0x000fce00078e000e */
[----:B------:R-:W-:Y:S05]  /*2c150*/  WARPSYNC.COLLECTIVE R15, `(.L_x_1935) ;  /* 0x000000000f087348 */ /* 0x000fea0003c00000 */
[----:B------:R0:W1:Y:S02]  /*2c160*/  SHFL.IDX P6, R14, R13, R12, R11 ;  /* 0x0000000c0d0e7389 */ /* 0x00006400000c000b */
[----:B01----:R-:W-:Y:S01]  /*2c170*/  ENDCOLLECTIVE ;  /* 0x000000000000791b */ /* 0x003fe20003800000 */
.L_x_1935:
[----:B------:R-:W-:Y:S01]  /*2c180*/  MOV R8, R14 ;  /* 0x0000000e00087202 */ /* 0x000fe20000000f00 */
[----:B------:R-:W-:Y:S06]  /*2c190*/  BRA `(.L_x_1936) ;  /* 0xfffffdfc00107947 */ /* 0x000fec000383ffff */
.L_x_1593:
[----:B------:R-:W-:Y:S01]  /*2c1a0*/  BSSY B1, `(.L_x_1937) ;  /* 0x0000008000017945 */ /* 0x000fe20003800000 */
[----:B------:R-:W-:Y:S02]  /*2c1b0*/  IMAD.MOV.U32 R13, RZ, RZ, R0 ;  /* 0x000000ffff0d7224 */ /* 0x000fe400078e0000 */
[----:B------:R-:W-:Y:S02]  /*2c1c0*/  IMAD.MOV.U32 R12, RZ, RZ, 0x1 ;  /* 0x00000001ff0c7424 */ /* 0x000fe400078e00ff */
[----:B------:R-:W-:Y:S02]  /*2c1d0*/  IMAD.MOV.U32 R11, RZ, RZ, 0x1c1f ;  /* 0x00001c1fff0b7424 */ /* 0x000fe400078e00ff */
[----:B------:R-:W-:-:S07]  /*2c1e0*/  IMAD.MOV.U32 R15, RZ, RZ, -0x1 ;  /* 0xffffffffff0f7424 */ /* 0x000fce00078e00ff */
[----:B0--34-:R-:W-:Y:S05]  /*2c1f0*/  WARPSYNC.COLLECTIVE R15, `(.L_x_1938) ;  /* 0x000000000f087348 */ /* 0x019fea0003c00000 */
[----:B------:R1:W2:Y:S02]  /*2c200*/  SHFL.IDX P6, R14, R13, R12, R11 ;  /* 0x0000000c0d0e7389 */ /* 0x0002a400000c000b */
[----:B01234-:R-:W-:Y:S01]  /*2c210*/  ENDCOLLECTIVE ;  /* 0x000000000000791b */ /* 0x01ffe20003800000 */
.L_x_1938:
[----:B------:R-:W-:Y:S05]  /*2c220*/  BSYNC B1 ;  /* 0x0000000000017941 */ /* 0x000fea0003800000 */
.L_x_1937:
[----:B------:R-:W-:Y:S01]  /*2c230*/  MOV R13, R32 ;  /* 0x00000020000d7202 */ /* 0x000fe20000000f00 */
[----:B------:R-:W-:Y:S02]  /*2c240*/  IMAD.MOV.U32 R12, RZ, RZ, 0x1 ;  /* 0x00000001ff0c7424 */ /* 0x000fe400078e00ff */
[----:B------:R-:W-:Y:S02]  /*2c250*/  IMAD.MOV.U32 R11, RZ, RZ, 0x1c1f ;  /* 0x00001c1fff0b7424 */ /* 0x000fe400078e00ff */
[----:B------:R-:W-:Y:S02]  /*2c260*/  IMAD.MOV.U32 R15, RZ, RZ, -0x1 ;  /* 0xffffffffff0f7424 */ /* 0x000fe400078e00ff */
[----:B------:R-:W-:-:S07]  /*2c270*/  IMAD.MOV.U32 R0, RZ, RZ, R14 ;  /* 0x000000ffff007224 */ /* 0x000fce00078e000e */
[----:B------:R-:W-:Y:S05]  /*2c280*/  WARPSYNC.COLLECTIVE R15, `(.L_x_1939) ;  /* 0x000000000f087348 */ /* 0x000fea0003c00000 */
[----:B------:R0:W1:Y:S02]  /*2c290*/  SHFL.IDX P6, R14, R13, R12, R11 ;  /* 0x0000000c0d0e7389 */ /* 0x00006400000c000b */
[----:B01----:R-:W-:Y:S01]  /*2c2a0*/  ENDCOLLECTIVE ;  /* 0x000000000000791b */ /* 0x003fe20003800000 */
.L_x_1939:
[----:B------:R-:W-:Y:S02]  /*2c2b0*/  IMAD.MOV.U32 R13, RZ, RZ, R63 ;  /* 0x000000ffff0d7224 */ /* 0x000fe400078e003f */
[----:B------:R-:W-:-:S07]  /*2c2c0*/  IMAD.MOV.U32 R65, RZ, RZ, R14 ;  /* 0x000000ffff417224 */ /* 0x000fce00078e000e */
[----:B------:R-:W-:Y:S05]  /*2c2d0*/  WARPSYNC.COLLECTIVE R15, `(.L_x_1940) ;  /* 0x000000000f087348 */ /* 0x000fea0003c00000 */
[----:B------:R0:W1:Y:S02]  /*2c2e0*/  SHFL.IDX P6, R14, R13, R12, R11 ;  /* 0x0000000c0d0e7389 */ /* 0x00006400000c000b */
[----:B01----:R-:W-:Y:S01]  /*2c2f0*/  ENDCOLLECTIVE ;  /* 0x000000000000791b */ /* 0x003fe20003800000 */
.L_x_1940:
[----:B------:R-:W-:Y:S01]  /*2c300*/  IMAD.MOV.U32 R13, RZ, RZ, R3 ;  /* 0x000000ffff0d7224 */ /* 0x000fe200078e0003 */
[----:B------:R-:W-:-:S07]  /*2c310*/  MOV R63, R14 ;  /* 0x0000000e003f7202 */ /* 0x000fce0000000f00 */
[----:B------:R-:W-:Y:S05]  /*2c320*/  WARPSYNC.COLLECTIVE R15, `(.L_x_1941) ;  /* 0x000000000f087348 */ /* 0x000fea0003c00000 */
[----:B------:R0:W1:Y:S02]  /*2c330*/  SHFL.IDX P6, R14, R13, R12, R11 ;  /* 0x0000000c0d0e7389 */ /* 0x00006400000c000b */
[----:B01----:R-:W-:Y:S01]  /*2c340*/  ENDCOLLECTIVE ;  /* 0x000000000000791b */ /* 0x003fe20003800000 */
.L_x_1941:
[----:B------:R-:W-:Y:S01]  /*2c350*/  IMAD.MOV.U32 R62, RZ, RZ, R14 ;  /* 0x000000ffff3e7224 */ /* 0x000fe200078e000e */
[----:B------:R-:W-:Y:S06]  /*2c360*/  BRA `(.L_x_1942) ;  /* 0xfffffe0000987947 */ /* 0x000fec000383ffff */
.L_x_1597:
[----:B0-----:R0:W1:Y:S02]  /*2c370*/  SYNCS.PHASECHK.TRANS64.TRYWAIT P0, [R2+URZ+0x2a800], R5 ;  /* 0x02a80005020075a7 */ /* 0x001064000800017f */
[----:B-1----:R-:W-:Y:S05]  /*2c380*/  @!P0 NANOSLEEP.SYNCS 0x989680 ;  /* 0x009896800000895d */ /* 0x002fea0003900000 */
[----:B------:R-:W1:Y:S02]  /*2c390*/  @!P0 SYNCS.PHASECHK.TRANS64 P0, [R2+URZ+0x2a800], R5 ;  /* 0x02a80005020085a7 */ /* 0x000e64000800007f */
[----:B-1----:R-:W-:Y:S05]  /*2c3a0*/  @!P0 BRA `(.L_x_1597) ;  /* 0xfffffffc00f08947 */ /* 0x002fea000383ffff */
[----:B------:R-:W-:Y:S05]  /*2c3b0*/  BRA `(.L_x_1943) ;  /* 0xfffffe0800b07947 */ /* 0x000fea000383ffff */
.L_x_1621:
[----:B------:R-:W-:Y:S01]  /*2c3c0*/  BSSY B1, `(.L_x_1944) ;  /* 0x0000008000017945 */ /* 0x000fe20003800000 */
[----:B------:R-:W-:Y:S01]  /*2c3d0*/  IMAD.MOV.U32 R13, RZ, RZ, R61 ;  /* 0x000000ffff0d7224 */ /* 0x000fe200078e003d */
[----:B------:R-:W-:Y:S01]  /*2c3e0*/  MOV R15, 0xffffffff ;  /* 0xffffffff000f7802 */ /* 0x000fe20000000f00 */
[----:B------:R-:W-:Y:S02]  /*2c3f0*/  IMAD.MOV.U32 R12, RZ, RZ, RZ ;  /* 0x000000ffff0c7224 */ /* 0x000fe400078e00ff */
[----:B------:R-:W-:-:S07]  /*2c400*/  IMAD.MOV.U32 R11, RZ, RZ, 0x1c1f ;  /* 0x00001c1fff0b7424 */ /* 0x000fce00078e00ff */
[----:B------:R-:W-:Y:S05]  /*2c410*/  WARPSYNC.COLLECTIVE R15, `(.L_x_1945) ;  /* 0x000000000f087348 */ /* 0x000fea0003c00000 */
[----:B------:R0:W1:Y:S02]  /*2c420*/  SHFL.IDX P6, R14, R13, R12, R11 ;  /* 0x0000000c0d0e7389 */ /* 0x00006400000c000b */
[----:B01----:R-:W-:Y:S01]  /*2c430*/  ENDCOLLECTIVE ;  /* 0x000000000000791b */ /* 0x003fe20003800000 */
.L_x_1945:
[----:B------:R-:W-:Y:S05]  /*2c440*/  BSYNC B1 ;  /* 0x0000000000017941 */ /* 0x000fea0003800000 */
.L_x_1944:
[----:B------:R-:W-:Y:S02]  /*2c450*/  IMAD.MOV.U32 R13, RZ, RZ, R3 ;  /* 0x000000ffff0d7224 */ /* 0x000fe400078e0003 */
[----:B------:R-:W-:Y:S02]  /*2c460*/  IMAD.MOV.U32 R12, RZ, RZ, RZ ;  /* 0x000000ffff0c7224 */ /* 0x000fe400078e00ff */
[----:B------:R-:W-:Y:S02]  /*2c470*/  IMAD.MOV.U32 R11, RZ, RZ, 0x1c1f ;  /* 0x00001c1fff0b7424 */ /* 0x000fe400078e00ff */
[----:B------:R-:W-:Y:S02]  /*2c480*/  IMAD.MOV.U32 R15, RZ, RZ, -0x1 ;  /* 0xffffffffff0f7424 */ /* 0x000fe400078e00ff */
[----:B------:R-:W-:-:S07]  /*2c490*/  IMAD.MOV.U32 R7, RZ, RZ, R14 ;  /* 0x000000ffff077224 */ /* 0x000fce00078e000e */
[----:B------:R-:W-:Y:S05]  /*2c4a0*/  WARPSYNC.COLLECTIVE R15, `(.L_x_1946) ;  /* 0x000000000f087348 */ /* 0x000fea0003c00000 */
[----:B------:R0:W1:Y:S02]  /*2c4b0*/  SHFL.IDX P6, R14, R13, R12, R11 ;  /* 0x0000000c0d0e7389 */ /* 0x00006400000c000b */
[----:B01----:R-:W-:Y:S01]  /*2c4c0*/  ENDCOLLECTIVE ;  /* 0x000000000000791b */ /* 0x003fe20003800000 */
.L_x_1946:
[----:B------:R-:W-:Y:S01]  /*2c4d0*/  IMAD.MOV.U32 R13, RZ, RZ, R67 ;  /* 0x000000ffff0d7224 */ /* 0x000fe200078e0043 */
[----:B------:R-:W-:-:S07]  /*2c4e0*/  MOV R6, R14 ;  /* 0x0000000e00067202 */ /* 0x000fce0000000f00 */
[----:B------:R-:W-:Y:S05]  /*2c4f0*/  WARPSYNC.COLLECTIVE R15, `(.L_x_1947) ;  /* 0x000000000f087348 */ /* 0x000fea0003c00000 */
[----:B------:R0:W1:Y:S02]  /*2c500*/  SHFL.IDX P6, R14, R13, R12, R11 ;  /* 0x0000000c0d0e7389 */ /* 0x00006400000c000b */
[----:B01----:R-:W-:Y:S01]  /*2c510*/  ENDCOLLECTIVE ;  /* 0x000000000000791b */ /* 0x003fe20003800000 */
.L_x_1947:
[----:B------:R-:W-:Y:S02]  /*2c520*/  IMAD.MOV.U32 R13, RZ, RZ, R0 ;  /* 0x000000ffff0d7224 */ /* 0x000fe400078e0000 */
[----:B------:R-:W-:-:S07]  /*2c530*/  IMAD.MOV.U32 R4, RZ, RZ, R14 ;  /* 0x000000ffff047224 */ /* 0x000fce00078e000e */
[----:B------:R-:W-:Y:S05]  /*2c540*/  WARPSYNC.COLLECTIVE R15, `(.L_x_1948) ;  /* 0x000000000f087348 */ /* 0x000fea0003c00000 */
[----:B------:R0:W1:Y:S02]  /*2c550*/  SHFL.IDX P6, R14, R13, R12, R11 ;  /* 0x0000000c0d0e7389 */ /* 0x00006400000c000b */
[----:B01----:R-:W-:Y:S01]  /*2c560*/  ENDCOLLECTIVE ;  /* 0x000000000000791b */ /* 0x003fe20003800000 */
.L_x_1948:
[----:B------:R-:W-:Y:S05]  /*2c570*/  BRA `(.L_x_1949) ;  /* 0xfffffe2c00807947 */ /* 0x000fea000383ffff */
.L_x_1624:
[----:B------:R-:W-:Y:S01]  /*2c580*/  BSSY B1, `(.L_x_1950) ;  /* 0x0000008000017945 */ /* 0x000fe20003800000 */
[----:B------:R-:W-:Y:S01]  /*2c590*/  IMAD.MOV.U32 R13, RZ, RZ, R61 ;  /* 0x000000ffff0d7224 */ /* 0x000fe200078e003d */
[----:B------:R-:W-:Y:S01]  /*2c5a0*/  MOV R11, 0x1c1f ;  /* 0x00001c1f000b7802 */ /* 0x000fe20000000f00 */
[----:B------:R-:W-:Y:S02]  /*2c5b0*/  IMAD.MOV.U32 R12, RZ, RZ, 0x1 ;  /* 0x00000001ff0c7424 */ /* 0x000fe400078e00ff */
[----:B------:R-:W-:-:S07]  /*2c5c0*/  IMAD.MOV.U32 R15, RZ, RZ, -0x1 ;  /* 0xffffffffff0f7424 */ /* 0x000fce00078e00ff */
[----:B0-----:R-:W-:Y:S05]  /*2c5d0*/  WARPSYNC.COLLECTIVE R15, `(.L_x_1951) ;  /* 0x000000000f087348 */ /* 0x001fea0003c00000 */
[----:B------:R1:W2:Y:S02]  /*2c5e0*/  SHFL.IDX P6, R14, R13, R12, R11 ;  /* 0x0000000c0d0e7389 */ /* 0x0002a400000c000b */
[----:B012---:R-:W-:Y:S01]  /*2c5f0*/  ENDCOLLECTIVE ;  /* 0x000000000000791b */ /* 0x007fe20003800000 */
.L_x_1951:
[----:B------:R-:W-:Y:S05]  /*2c600*/  BSYNC B1 ;  /* 0x0000000000017941 */ /* 0x000fea0003800000 */
.L_x_1950:
[----:B------:R-:W-:Y:S01]  /*2c610*/  IMAD.MOV.U32 R13, RZ, RZ, R3 ;  /* 0x000000ffff0d7224 */ /* 0x000fe200078e0003 */
[----:B------:R-:W-:Y:S01]  /*2c620*/  MOV R15, 0xffffffff ;  /* 0xffffffff000f7802 */ /* 0x000fe20000000f00 */
[----:B------:R-:W-:Y:S02]  /*2c630*/  IMAD.MOV.U32 R12, RZ, RZ, 0x1 ;  /* 0x00000001ff0c7424 */ /* 0x000fe400078e00ff */
[----:B------:R-:W-:Y:S02]  /*2c640*/  IMAD.MOV.U32 R11, RZ, RZ, 0x1c1f ;  /* 0x00001c1fff0b7424 */ /* 0x000fe400078e00ff */
[----:B------:R-:W-:-:S07]  /*2c650*/  IMAD.MOV.U32 R61, RZ, RZ, R14 ;  /* 0x000000ffff3d7224 */ /* 0x000fce00078e000e */
[----:B------:R-:W-:Y:S05]  /*2c660*/  WARPSYNC.COLLECTIVE R15, `(.L_x_1952) ;  /* 0x000000000f087348 */ /* 0x000fea0003c00000 */
[----:B------:R0:W1:Y:S02]  /*2c670*/  SHFL.IDX P6, R14, R13, R12, R11 ;  /* 0x0000000c0d0e7389 */ /* 0x00006400000c000b */
[----:B01----:R-:W-:Y:S01]  /*2c680*/  ENDCOLLECTIVE ;  /* 0x000000000000791b */ /* 0x003fe20003800000 */
.L_x_1952:
[----:B------:R-:W-:Y:S02]  /*2c690*/  IMAD.MOV.U32 R13, RZ, RZ, R67 ;  /* 0x000000ffff0d7224 */ /* 0x000fe400078e0043 */
[----:B------:R-:W-:-:S07]  /*2c6a0*/  IMAD.MOV.U32 R60, RZ, RZ, R14 ;  /* 0x000000ffff3c7224 */ /* 0x000fce00078e000e */
[----:B------:R-:W-:Y:S05]  /*2c6b0*/  WARPSYNC.COLLECTIVE R15, `(.L_x_1953) ;  /* 0x000000000f087348 */ /* 0x000fea0003c00000 */
[----:B------:R0:W1:Y:S02]  /*2c6c0*/  SHFL.IDX P6, R14, R13, R12, R11 ;  /* 0x0000000c0d0e7389 */ /* 0x00006400000c000b */
[----:B01----:R-:W-:Y:S01]  /*2c6d0*/  ENDCOLLECTIVE ;  /* 0x000000000000791b */ /* 0x003fe20003800000 */
.L_x_1953:
[----:B------:R-:W-:Y:S02]  /*2c6e0*/  IMAD.MOV.U32 R13, RZ, RZ, R0 ;  /* 0x000000ffff0d7224 */ /* 0x000fe400078e0000 */
[----:B------:R-:W-:-:S07]  /*2c6f0*/  IMAD.MOV.U32 R67, RZ, RZ, R14 ;  /* 0x000000ffff437224 */ /* 0x000fce00078e000e */
[----:B------:R-:W-:Y:S05]  /*2c700*/  WARPSYNC.COLLECTIVE R15, `(.L_x_1954) ;  /* 0x000000000f087348 */ /* 0x000fea0003c00000 */
[----:B------:R0:W1:Y:S02]  /*2c710*/  SHFL.IDX P6, R14, R13, R12, R11 ;  /* 0x0000000c0d0e7389 */ /* 0x00006400000c000b */
[----:B01----:R-:W-:Y:S01]  /*2c720*/  ENDCOLLECTIVE ;  /* 0x000000000000791b */ /* 0x003fe20003800000 */
.L_x_1954:
[----:B------:R-:W-:Y:S01]  /*2c730*/  IMAD.MOV.U32 R66, RZ, RZ, R14 ;  /* 0x000000ffff427224 */ /* 0x000fe200078e000e */
[----:B------:R-:W-:Y:S06]  /*2c740*/  BRA `(.L_x_1955) ;  /* 0xfffffe30008c7947 */ /* 0x000fec000383ffff */
.L_x_1628:
[----:B0-----:R0:W1:Y:S02]  /*2c750*/  SYNCS.PHASECHK.TRANS64.TRYWAIT P0, [R2+URZ+0x2a800], R61 ;  /* 0x02a8003d020075a7 */ /* 0x001064000800017f */
[----:B-1----:R-:W-:Y:S05]  /*2c760*/  @!P0 NANOSLEEP.SYNCS 0x989680 ;  /* 0x009896800000895d */ /* 0x002fea0003900000 */
[----:B------:R-:W1:Y:S02]  /*2c770*/  @!P0 SYNCS.PHASECHK.TRANS64 P0, [R2+URZ+0x2a800], R61 ;  /* 0x02a8003d020085a7 */ /* 0x000e64000800007f */
[----:B-1----:R-:W-:Y:S05]  /*2c780*/  @!P0 BRA `(.L_x_1628) ;  /* 0xfffffffc00f08947 */ /* 0x002fea000383ffff */
[----:B------:R-:W-:Y:S05]  /*2c790*/  BRA `(.L_x_1956) ;  /* 0xfffffe3400ec7947 */ /* 0x000fea000383ffff */
.L_x_1642:
[----:B-1----:R1:W2:Y:S02]  /*2c7a0*/  SYNCS.PHASECHK.TRANS64.TRYWAIT P2, [R14+URZ+0x2a830], R3 ;  /* 0x02a830030e0075a7 */ /* 0x0022a4000804017f */
[----:B--2---:R-:W-:Y:S05]  /*2c7b0*/  @!P2 NANOSLEEP.SYNCS 0x989680 ;  /* 0x009896800000a95d */ /* 0x004fea0003900000 */
[----:B------:R-:W2:Y:S02]  /*2c7c0*/  @!P2 SYNCS.PHASECHK.TRANS64 P2, [R14+URZ+0x2a830], R3 ;  /* 0x02a830030e00a5a7 */ /* 0x000ea4000804007f */
[----:B--2---:R-:W-:Y:S05]  /*2c7d0*/  @!P2 BRA `(.L_x_1642) ;  /* 0xfffffffc00f0a947 */ /* 0x004fea000383ffff */
[----:B------:R-:W-:Y:S05]  /*2c7e0*/  BRA `(.L_x_1641) ;  /* 0xfffffe5c00ac7947 */ /* 0x000fea000383ffff */
.L_x_1662:
[----:B-1----:R1:W2:Y:S02]  /*2c7f0*/  SYNCS.PHASECHK.TRANS64.TRYWAIT P2, [R205+URZ+0x2a830], R10 ;  /* 0x02a8300acd0075a7 */ /* 0x0022a4000804017f */
[----:B--2---:R-:W-:Y:S05]  /*2c800*/  @!P2 NANOSLEEP.SYNCS 0x989680 ;  /* 0x009896800000a95d */ /* 0x004fea0003900000 */
[----:B------:R-:W2:Y:S02]  /*2c810*/  @!P2 SYNCS.PHASECHK.TRANS64 P2, [R205+URZ+0x2a830], R10 ;  /* 0x02a8300acd00a5a7 */ /* 0x000ea4000804007f */
[----:B--2---:R-:W-:Y:S05]  /*2c820*/  @!P2 BRA `(.L_x_1662) ;  /* 0xfffffffc00f0a947 */ /* 0x004fea000383ffff */
[----:B------:R-:W-:Y:S05]  /*2c830*/  BRA `(.L_x_1661) ;  /* 0xfffffe9000d07947 */ /* 0x000fea000383ffff */
.L_x_1667:
[----:B-1----:R1:W2:Y:S02]  /*2c840*/  SYNCS.PHASECHK.TRANS64.TRYWAIT P2, [R20+URZ+0x2a850], R7 ;  /* 0x02a85007140075a7 */ /* 0x0022a4000804017f */
[----:B--2---:R-:W-:Y:S05]  /*2c850*/  @!P2 NANOSLEEP.SYNCS 0x989680 ;  /* 0x009896800000a95d */ /* 0x004fea0003900000 */
[----:B------:R-:W2:Y:S02]  /*2c860*/  @!P2 SYNCS.PHASECHK.TRANS64 P2, [R20+URZ+0x2a850], R7 ;  /* 0x02a850071400a5a7 */ /* 0x000ea4000804007f */
[----:B--2---:R-:W-:Y:S05]  /*2c870*/  @!P2 BRA `(.L_x_1667) ;  /* 0xfffffffc00f0a947 */ /* 0x004fea000383ffff */
[----:B------:R-:W-:Y:S05]  /*2c880*/  BRA `(.L_x_1666) ;  /* 0xfffffe9c00787947 */ /* 0x000fea000383ffff */
.L_x_1687:
[----:B-1----:R1:W2:Y:S02]  /*2c890*/  SYNCS.PHASECHK.TRANS64.TRYWAIT P2, [R4+URZ+0x2a830], R5 ;  /* 0x02a83005040075a7 */ /* 0x0022a4000804017f */
[----:B--2---:R-:W-:Y:S05]  /*2c8a0*/  @!P2 NANOSLEEP.SYNCS 0x989680 ;  /* 0x009896800000a95d */ /* 0x004fea0003900000 */
[----:B------:R-:W2:Y:S02]  /*2c8b0*/  @!P2 SYNCS.PHASECHK.TRANS64 P2, [R4+URZ+0x2a830], R5 ;  /* 0x02a830050400a5a7 */ /* 0x000ea4000804007f */
[----:B--2---:R-:W-:Y:S05]  /*2c8c0*/  @!P2 BRA `(.L_x_1687) ;  /* 0xfffffffc00f0a947 */ /* 0x004fea000383ffff */
[----:B------:R-:W-:Y:S05]  /*2c8d0*/  BRA `(.L_x_1686) ;  /* 0xfffffecc00707947 */ /* 0x000fea000383ffff */
.L_x_1692:
[----:B-1----:R1:W2:Y:S02]  /*2c8e0*/  SYNCS.PHASECHK.TRANS64.TRYWAIT P2, [R20+URZ+0x2a850], R4 ;  /* 0x02a85004140075a7 */ /* 0x0022a4000804017f */
[----:B--2---:R-:W-:Y:S05]  /*2c8f0*/  @!P2 NANOSLEEP.SYNCS 0x989680 ;  /* 0x009896800000a95d */ /* 0x004fea0003900000 */
[----:B------:R-:W2:Y:S02]  /*2c900*/  @!P2 SYNCS.PHASECHK.TRANS64 P2, [R20+URZ+0x2a850], R4 ;  /* 0x02a850041400a5a7 */ /* 0x000ea4000804007f */
[----:B--2---:R-:W-:Y:S05]  /*2c910*/  @!P2 BRA `(.L_x_1692) ;  /* 0xfffffffc00f0a947 */ /* 0x004fea000383ffff */
[----:B------:R-:W-:Y:S05]  /*2c920*/  BRA `(.L_x_1691) ;  /* 0xfffffed800187947 */ /* 0x000fea000383ffff */
.L_x_1700:
[----:B-1----:R1:W2:Y:S02]  /*2c930*/  SYNCS.PHASECHK.TRANS64.TRYWAIT P2, [R4+URZ+0x2a830], R5 ;  /* 0x02a83005040075a7 */ /* 0x0022a4000804017f */
[----:B--2---:R-:W-:Y:S05]  /*2c940*/  @!P2 NANOSLEEP.SYNCS 0x989680 ;  /* 0x009896800000a95d */ /* 0x004fea0003900000 */
[----:B------:R-:W2:Y:S02]  /*2c950*/  @!P2 SYNCS.PHASECHK.TRANS64 P2, [R4+URZ+0x2a830], R5 ;  /* 0x02a830050400a5a7 */ /* 0x000ea4000804007f */
[----:B--2---:R-:W-:Y:S05]  /*2c960*/  @!P2 BRA `(.L_x_1700) ;  /* 0xfffffffc00f0a947 */ /* 0x004fea000383ffff */
[----:B------:R-:W-:Y:S05]  /*2c970*/  BRA `(.L_x_1699) ;  /* 0xfffffef000987947 */ /* 0x000fea000383ffff */
.L_x_1705:
[----:B-1----:R1:W2:Y:S02]  /*2c980*/  SYNCS.PHASECHK.TRANS64.TRYWAIT P2, [R14+URZ+0x2a850], R4 ;  /* 0x02a850040e0075a7 */ /* 0x0022a4000804017f */
[----:B--2---:R-:W-:Y:S05]  /*2c990*/  @!P2 NANOSLEEP.SYNCS 0x989680 ;  /* 0x009896800000a95d */ /* 0x004fea0003900000 */
[----:B------:R-:W2:Y:S02]  /*2c9a0*/  @!P2 SYNCS.PHASECHK.TRANS64 P2, [R14+URZ+0x2a850], R4 ;  /* 0x02a850040e00a5a7 */ /* 0x000ea4000804007f */
[----:B--2---:R-:W-:Y:S05]  /*2c9b0*/  @!P2 BRA `(.L_x_1705) ;  /* 0xfffffffc00f0a947 */ /* 0x004fea000383ffff */
[----:B------:R-:W-:Y:S05]  /*2c9c0*/  BRA `(.L_x_1704) ;  /* 0xfffffefc00407947 */ /* 0x000fea000383ffff */
.L_x_1719:
[----:B-1----:R1:W2:Y:S02]  /*2c9d0*/  SYNCS.PHASECHK.TRANS64.TRYWAIT P0, [R13+URZ+0x2a850], R6 ;  /* 0x02a850060d0075a7 */ /* 0x0022a4000800017f */
[----:B--2---:R-:W-:Y:S05]  /*2c9e0*/  @!P0 NANOSLEEP.SYNCS 0x989680 ;  /* 0x009896800000895d */ /* 0x004fea0003900000 */
[----:B------:R-:W2:Y:S02]  /*2c9f0*/  @!P0 SYNCS.PHASECHK.TRANS64 P0, [R13+URZ+0x2a850], R6 ;  /* 0x02a850060d0085a7 */ /* 0x000ea4000800007f */
[----:B--2---:R-:W-:Y:S05]  /*2ca00*/  @!P0 BRA `(.L_x_1719) ;  /* 0xfffffffc00f08947 */ /* 0x004fea000383ffff */
[----:B------:R-:W-:Y:S05]  /*2ca10*/  BRA `(.L_x_1718) ;  /* 0xffffff2c00547947 */ /* 0x000fea000383ffff */
.L_x_1768:
[----:B------:R-:W1:Y:S01]  /*2ca20*/  S2R R6, SR_TID.X ;  /* 0x0000000000067919 */ /* 0x000e620000002100 */
[----:B------:R-:W-:Y:S01]  /*2ca30*/  BSSY B1, `(.L_x_1957) ;  /* 0x000000a000017945 */ /* 0x000fe20003800000 */
[----:B------:R-:W-:Y:S02]  /*2ca40*/  IMAD.MOV.U32 R12, RZ, RZ, RZ ;  /* 0x000000ffff0c7224 */ /* 0x000fe400078e00ff */
[----:B------:R-:W-:Y:S02]  /*2ca50*/  IMAD.MOV.U32 R11, RZ, RZ, 0x1f ;  /* 0x0000001fff0b7424 */ /* 0x000fe400078e00ff */
[----:B0-----:R-:W-:Y:S01]  /*2ca60*/  IMAD.MOV.U32 R15, RZ, RZ, -0x1 ;  /* 0xffffffffff0f7424 */ /* 0x001fe200078e00ff */
[----:B-1----:R-:W-:-:S04]  /*2ca70*/  SHF.R.U32.HI R6, RZ, 0x5, R6 ;  /* 0x00000005ff067819 */ /* 0x002fc80000011606 */
[----:B------:R-:W-:-:S04]  /*2ca80*/  LOP3.LUT R6, R6, 0x3, RZ, 0xc0, !PT ;  /* 0x0000000306067812 */ /* 0x000fc800078ec0ff */
[----:B------:R-:W-:-:S07]  /*2ca90*/  MOV R13, R6 ;  /* 0x00000006000d7202 */ /* 0x000fce0000000f00 */
[----:B------:R-:W-:Y:S05]  /*2caa0*/  WARPSYNC.COLLECTIVE R15, `(.L_x_1958) ;  /* 0x000000000f087348 */ /* 0x000fea0003c00000 */
[----:B------:R0:W1:Y:S02]  /*2cab0*/  SHFL.IDX P6, R14, R13, R12, R11 ;  /* 0x0000000c0d0e7389 */ /* 0x00006400000c000b */
[----:B01----:R-:W-:Y:S01]  /*2cac0*/  ENDCOLLECTIVE ;  /* 0x000000000000791b */ /* 0x003fe20003800000 */
.L_x_1958:
[----:B------:R-:W-:Y:S05]  /*2cad0*/  BSYNC B1 ;  /* 0x0000000000017941 */ /* 0x000fea0003800000 */
.L_x_1957:
[----:B------:R-:W-:Y:S05]  /*2cae0*/  BRA `(.L_x_1959) ;  /* 0xffffff8000e87947 */ /* 0x000fea000383ffff */
.L_x_1770:
[----:B------:R-:W-:Y:S01]  /*2caf0*/  BSSY B1, `(.L_x_1960) ;  /* 0x0000006000017945 */ /* 0x000fe20003800000 */
[----:B0-----:R-:W-:-:S07]  /*2cb00*/  IMAD.MOV.U32 R15, RZ, RZ, -0x1 ;  /* 0xffffffffff0f7424 */ /* 0x001fce00078e00ff */
[----:B-1----:R-:W-:Y:S05]  /*2cb10*/  WARPSYNC.COLLECTIVE R15, `(.L_x_1961) ;  /* 0x000000000f0c7348 */ /* 0x002fea0003c00000 */
[----:B------:R-:W-:Y:S02]  /*2cb20*/  ELECT P6, UR62, PT ;  /* 0x00000000003e782f */ /* 0x000fe400038c0000 */
[----:B------:R-:W-:Y:S01]  /*2cb30*/  MOV R14, UR62 ;  /* 0x0000003e000e7c02 */ /* 0x000fe20008000f00 */
[----:B-1----:R-:W-:Y:S10]  /*2cb40*/  ENDCOLLECTIVE ;  /* 0x000000000000791b */ /* 0x002ff40003800000 */
.L_x_1961:
[----:B------:R-:W-:Y:S05]  /*2cb50*/  BSYNC B1 ;  /* 0x0000000000017941 */ /* 0x000fea0003800000 */
.L_x_1960:
[----:B------:R-:W-:Y:S01]  /*2cb60*/  PLOP3.LUT P2, PT, P6, PT, PT, 0x80, 0x0 ;  /* 0x000000000000781c */ /* 0x000fe2000374f070 */
[----:B------:R-:W-:-:S12]  /*2cb70*/  BRA `(.L_x_1769) ;  /* 0xffffff8000dc7947 */ /* 0x000fd8000383ffff */
.L_x_1772:
[----:B-1----:R1:W2:Y:S02]  /*2cb80*/  SYNCS.PHASECHK.TRANS64.TRYWAIT P0, [R19+URZ+0x2a820], R4 ;  /* 0x02a82004130075a7 */ /* 0x0022a4000800017f */
[----:B--2---:R-:W-:Y:S05]  /*2cb90*/  @!P0 NANOSLEEP.SYNCS 0x989680 ;  /* 0x009896800000895d */ /* 0x004fea0003900000 */
[----:B------:R-:W2:Y:S02]  /*2cba0*/  @!P0 SYNCS.PHASECHK.TRANS64 P0, [R19+URZ+0x2a820], R4 ;  /* 0x02a82004130085a7 */ /* 0x000ea4000800007f */
[----:B--2---:R-:W-:Y:S05]  /*2cbb0*/  @!P0 BRA `(.L_x_1772) ;  /* 0xfffffffc00f08947 */ /* 0x004fea000383ffff */
[----:B------:R-:W-:Y:S05]  /*2cbc0*/  BRA `(.L_x_1962) ;  /* 0xffffff8000ec7947 */ /* 0x000fea000383ffff */
.L_x_1776:
[----:B--2---:R2:W3:Y:S02]  /*2cbd0*/  SYNCS.PHASECHK.TRANS64.TRYWAIT P0, [R6+URZ+0x2a8a0], R10 ;  /* 0x02a8a00a060075a7 */ /* 0x0044e4000800017f */
[----:B---3--:R-:W-:Y:S05]  /*2cbe0*/  @!P0 NANOSLEEP.SYNCS 0x989680 ;  /* 0x009896800000895d */ /* 0x008fea0003900000 */
[----:B------:R-:W3:Y:S02]  /*2cbf0*/  @!P0 SYNCS.PHASECHK.TRANS64 P0, [R6+URZ+0x2a8a0], R10 ;  /* 0x02a8a00a060085a7 */ /* 0x000ee4000800007f */
[----:B---3--:R-:W-:Y:S05]  /*2cc00*/  @!P0 BRA `(.L_x_1776) ;  /* 0xfffffffc00f08947 */ /* 0x008fea000383ffff */
[----:B------:R-:W-:Y:S05]  /*2cc10*/  BRA `(.L_x_1963) ;  /* 0xffffff84000c7947 */ /* 0x000fea000383ffff */
.L_x_1783:
[----:B-1----:R1:W3:Y:S02]  /*2cc20*/  SYNCS.PHASECHK.TRANS64.TRYWAIT P0, [R6+URZ+0x2a8c0], R10 ;  /* 0x02a8c00a060075a7 */ /* 0x0022e4000800017f */
[----:B---3--:R-:W-:Y:S05]  /*2cc30*/  @!P0 NANOSLEEP.SYNCS 0x989680 ;  /* 0x009896800000895d */ /* 0x008fea0003900000 */
[----:B------:R-:W3:Y:S02]  /*2cc40*/  @!P0 SYNCS.PHASECHK.TRANS64 P0, [R6+URZ+0x2a8c0], R10 ;  /* 0x02a8c00a060085a7 */ /* 0x000ee4000800007f */
[----:B---3--:R-:W-:Y:S05]  /*2cc50*/  @!P0 BRA `(.L_x_1783) ;  /* 0xfffffffc00f08947 */ /* 0x008fea000383ffff */
[----:B------:R-:W-:Y:S05]  /*2cc60*/  BRA `(.L_x_1964) ;  /* 0xffffff8800007947 */ /* 0x000fea000383ffff */
.L_x_1791:
[----:B-1----:R1:W2:Y:S02]  /*2cc70*/  SYNCS.PHASECHK.TRANS64.TRYWAIT P0, [R8+URZ+0x2a8a0], R7 ;  /* 0x02a8a007080075a7 */ /* 0x0022a4000800017f */
[----:B--2---:R-:W-:Y:S05]  /*2cc80*/  @!P0 NANOSLEEP.SYNCS 0x989680 ;  /* 0x009896800000895d */ /* 0x004fea0003900000 */
[----:B------:R-:W2:Y:S02]  /*2cc90*/  @!P0 SYNCS.PHASECHK.TRANS64 P0, [R8+URZ+0x2a8a0], R7 ;  /* 0x02a8a007080085a7 */ /* 0x000ea4000800007f */
[----:B--2---:R-:W-:Y:S05]  /*2cca0*/  @!P0 BRA `(.L_x_1791) ;  /* 0xfffffffc00f08947 */ /* 0x004fea000383ffff */
[----:B------:R-:W-:Y:S05]  /*2ccb0*/  BRA `(.L_x_1965) ;  /* 0xffffff8c00107947 */ /* 0x000fea000383ffff */
.L_x_1798:
[----:B--2---:R2:W3:Y:S02]  /*2ccc0*/  SYNCS.PHASECHK.TRANS64.TRYWAIT P0, [R8+URZ+0x2a8c0], R7 ;  /* 0x02a8c007080075a7 */ /* 0x0044e4000800017f */
[----:B---3--:R-:W-:Y:S05]  /*2ccd0*/  @!P0 NANOSLEEP.SYNCS 0x989680 ;  /* 0x009896800000895d */ /* 0x008fea0003900000 */
[----:B------:R-:W3:Y:S02]  /*2cce0*/  @!P0 SYNCS.PHASECHK.TRANS64 P0, [R8+URZ+0x2a8c0], R7 ;  /* 0x02a8c007080085a7 */ /* 0x000ee4000800007f */
[----:B---3--:R-:W-:Y:S05]  /*2ccf0*/  @!P0 BRA `(.L_x_1798) ;  /* 0xfffffffc00f08947 */ /* 0x008fea000383ffff */
[----:B------:R-:W-:Y:S05]  /*2cd00*/  BRA `(.L_x_1966) ;  /* 0xffffff9000007947 */ /* 0x000fea000383ffff */
.L_x_1822:
[----:B------:R-:W2:Y:S01]  /*2cd10*/  S2R R4, SR_TID.X ;  /* 0x0000000000047919 */ /* 0x000ea20000002100 */
[----:B------:R-:W-:Y:S01]  /*2cd20*/  BSSY B0, `(.L_x_1967) ;  /* 0x000000a000007945 */ /* 0x000fe20003800000 */
[----:B------:R-:W-:Y:S01]  /*2cd30*/  MOV R12, RZ ;  /* 0x000000ff000c7202 */ /* 0x000fe20000000f00 */
[----:B------:R-:W-:Y:S02]  /*2cd40*/  IMAD.MOV.U32 R11, RZ, RZ, 0x1f ;  /* 0x0000001fff0b7424 */ /* 0x000fe400078e00ff */
[----:B0-----:R-:W-:Y:S01]  /*2cd50*/  IMAD.MOV.U32 R15, RZ, RZ, -0x1 ;  /* 0xffffffffff0f7424 */ /* 0x001fe200078e00ff */
[----:B--2---:R-:W-:-:S04]  /*2cd60*/  SHF.R.U32.HI R4, RZ, 0x5, R4 ;  /* 0x00000005ff047819 */ /* 0x004fc80000011604 */
[----:B------:R-:W-:-:S05]  /*2cd70*/  LOP3.LUT R4, R4, 0x3, RZ, 0xc0, !PT ;  /* 0x0000000304047812 */ /* 0x000fca00078ec0ff */
[----:B------:R-:W-:-:S07]  /*2cd80*/  IMAD.MOV.U32 R13, RZ, RZ, R4 ;  /* 0x000000ffff0d7224 */ /* 0x000fce00078e0004 */
[----:B-1----:R-:W-:Y:S05]  /*2cd90*/  WARPSYNC.COLLECTIVE R15, `(.L_x_1968) ;  /* 0x000000000f087348 */ /* 0x002fea0003c00000 */
[----:B------:R0:W2:Y:S02]  /*2cda0*/  SHFL.IDX P6, R14, R13, R12, R11 ;  /* 0x0000000c0d0e7389 */ /* 0x0000a400000c000b */
[----:B012---:R-:W-:Y:S01]  /*2cdb0*/  ENDCOLLECTIVE ;  /* 0x000000000000791b */ /* 0x007fe20003800000 */
.L_x_1968:
[----:B------:R-:W-:Y:S05]  /*2cdc0*/  BSYNC B0 ;  /* 0x0000000000007941 */ /* 0x000fea0003800000 */
.L_x_1967:
[----:B------:R-:W-:Y:S05]  /*2cdd0*/  BRA `(.L_x_1969) ;  /* 0xffffffa000147947 */ /* 0x000fea000383ffff */
.L_x_1824:
[----:B------:R-:W-:Y:S01]  /*2cde0*/  BSSY B0, `(.L_x_1970) ;  /* 0x0000006000007945 */ /* 0x000fe20003800000 */
[----:B0-----:R-:W-:-:S07]  /*2cdf0*/  IMAD.MOV.U32 R15, RZ, RZ, -0x1 ;  /* 0xffffffffff0f7424 */ /* 0x001fce00078e00ff */
[----:B-12---:R-:W-:Y:S05]  /*2ce00*/  WARPSYNC.COLLECTIVE R15, `(.L_x_1971) ;  /* 0x000000000f0c7348 */ /* 0x006fea0003c00000 */
[----:B------:R-:W-:Y:S02]  /*2ce10*/  ELECT P6, UR62, PT ;  /* 0x00000000003e782f */ /* 0x000fe400038c0000 */
[----:B------:R-:W-:Y:S01]  /*2ce20*/  MOV R14, UR62 ;  /* 0x0000003e000e7c02 */ /* 0x000fe20008000f00 */
[----:B-12---:R-:W-:Y:S10]  /*2ce30*/  ENDCOLLECTIVE ;  /* 0x000000000000791b */ /* 0x006ff40003800000 */
.L_x_1971:
[----:B------:R-:W-:Y:S05]  /*2ce40*/  BSYNC B0 ;  /* 0x0000000000007941 */ /* 0x000fea0003800000 */
.L_x_1970:
[----:B------:R-:W-:Y:S05]  /*2ce50*/  BRA `(.L_x_1972) ;  /* 0xffffffa000187947 */ /* 0x000fea000383ffff */
.L_x_1826:
[----:B---3--:R3:W4:Y:S02]  /*2ce60*/  SYNCS.PHASECHK.TRANS64.TRYWAIT P0, [R0+URZ+0x2a840], R2 ;  /* 0x02a84002000075a7 */ /* 0x008724000800017f */
[----:B----4-:R-:W-:Y:S05]  /*2ce70*/  @!P0 NANOSLEEP.SYNCS 0x989680 ;  /* 0x009896800000895d */ /* 0x010fea0003900000 */
[----:B------:R-:W4:Y:S02]  /*2ce80*/  @!P0 SYNCS.PHASECHK.TRANS64 P0, [R0+URZ+0x2a840], R2 ;  /* 0x02a84002000085a7 */ /* 0x000f24000800007f */
[----:B----4-:R-:W-:Y:S05]  /*2ce90*/  @!P0 BRA `(.L_x_1826) ;  /* 0xfffffffc00f08947 */ /* 0x010fea000383ffff */
[----:B------:R-:W-:Y:S05]  /*2cea0*/  BRA `(.L_x_1973) ;  /* 0xffffffa0007c7947 */ /* 0x000fea000383ffff */
.L_x_1830:
[----:B------:R0:W5:Y:S01]  /*2ceb0*/  LDL.LU R9, [R1+0x38] ;  /* 0x0000380001097983 */ /* 0x0001620000300800 */
[----:B------:R-:W-:Y:S01]  /*2cec0*/  IMAD.MOV.U32 R5, RZ, RZ, R11 ;  /* 0x000000ffff057224 */ /* 0x000fe200078e000b */
[----:B------:R-:W-:Y:S01]  /*2ced0*/  MOV R12, RZ ;  /* 0x000000ff000c7202 */ /* 0x000fe20000000f00 */
[----:B------:R-:W-:Y:S02]  /*2cee0*/  IMAD.MOV.U32 R13, RZ, RZ, R3 ;  /* 0x000000ffff0d7224 */ /* 0x000fe400078e0003 */
[----:B------:R-:W-:Y:S02]  /*2cef0*/  IMAD.MOV.U32 R11, RZ, RZ, 0x181f ;  /* 0x0000181fff0b7424 */ /* 0x000fe400078e00ff */
[----:B------:R-:W-:-:S07]  /*2cf00*/  IMAD.MOV.U32 R15, RZ, RZ, -0x1 ;  /* 0xffffffffff0f7424 */ /* 0x000fce00078e00ff */
[----:B0----5:R-:W-:Y:S05]  /*2cf10*/  WARPSYNC.COLLECTIVE R15, `(.L_x_1974) ;  /* 0x000000000f087348 */ /* 0x021fea0003c00000 */
[----:B------:R1:W2:Y:S02]  /*2cf20*/  SHFL.IDX P6, R14, R13, R12, R11 ;  /* 0x0000000c0d0e7389 */ /* 0x0002a400000c000b */
[----:B012--5:R-:W-:Y:S01]  /*2cf30*/  ENDCOLLECTIVE ;  /* 0x000000000000791b */ /* 0x027fe20003800000 */
.L_x_1974:
[----:B------:R-:W-:Y:S02]  /*2cf40*/  IMAD.MOV.U32 R13, RZ, RZ, R4 ;  /* 0x000000ffff0d7224 */ /* 0x000fe400078e0004 */
[----:B------:R-:W-:-:S07]  /*2cf50*/  IMAD.MOV.U32 R6, RZ, RZ, R14 ;  /* 0x000000ffff067224 */ /* 0x000fce00078e000e */
[----:B------:R-:W-:Y:S05]  /*2cf60*/  WARPSYNC.COLLECTIVE R15, `(.L_x_1975) ;  /* 0x000000000f087348 */ /* 0x000fea0003c00000 */
[----:B------:R0:W1:Y:S02]  /*2cf70*/  SHFL.IDX P6, R14, R13, R12, R11 ;  /* 0x0000000c0d0e7389 */ /* 0x00006400000c000b */
[----:B01----:R-:W-:Y:S01]  /*2cf80*/  ENDCOLLECTIVE ;  /* 0x000000000000791b */ /* 0x003fe20003800000 */
.L_x_1975:
[----:B------:R-:W-:Y:S01]  /*2cf90*/  IADD3 R0, R10, R5, RZ ;  /* 0x000000050a007210 */ /* 0x000fe20007ffe0ff */
[----:B------:R-:W-:Y:S02]  /*2cfa0*/  IMAD R2, R9, R7, RZ ;  /* 0x0000000709027224 */ /* 0x000fe400078e02ff */
[----:B------:R0:W5:Y:S01]  /*2cfb0*/  LDL R9, [R1+0x2c] ;  /* 0x00002c0001097983 */ /* 0x0001620000100800 */
[----:B------:R-:W-:Y:S02]  /*2cfc0*/  IMAD.MOV.U32 R7, RZ, RZ, R14 ;  /* 0x000000ffff077224 */ /* 0x000fe400078e000e */
[C---:B------:R-:W-:Y:S01]  /*2cfd0*/  ISETP.GE.AND P2, PT, R0.reuse, R2, PT ;  /* 0x000000020000720c */ /* 0x040fe20003f46270 */
[----:B------:R-:W-:Y:S02]  /*2cfe0*/  IMAD.MOV.U32 R13, RZ, RZ, R3 ;  /* 0x000000ffff0d7224 */ /* 0x000fe400078e0003 */
[----:B------:R-:W-:Y:S02]  /*2cff0*/  IMAD.MOV.U32 R12, RZ, RZ, 0x1 ;  /* 0x00000001ff0c7424 */ /* 0x000fe400078e00ff */
[----:B0-----:R-:W-:-:S08]  /*2d000*/  VIADD R5, R0, 0x10 ;  /* 0x0000001000057836 */ /* 0x001fd00000000000 */
[----:B-----5:R-:W-:Y:S05]  /*2d010*/  WARPSYNC.COLLECTIVE R15, `(.L_x_1976) ;  /* 0x000000000f087348 */ /* 0x020fea0003c00000 */
[----:B------:R0:W1:Y:S02]  /*2d020*/  SHFL.IDX P6, R14, R13, R12, R11 ;  /* 0x0000000c0d0e7389 */ /* 0x00006400000c000b */
[----:B01---5:R-:W-:Y:S01]  /*2d030*/  ENDCOLLECTIVE ;  /* 0x000000000000791b */ /* 0x023fe20003800000 */
.L_x_1976:
[----:B------:R-:W-:-:S05]  /*2d040*/  @!P2 LEA R7, P4, R8, R7, 0x1 ;  /* 0x000000070807a211 */ /* 0x000fca00078808ff */
[----:B------:R-:W-:Y:S01]  /*2d050*/  @!P2 IMAD.X R6, RZ, RZ, R6, P4 ;  /* 0x000000ffff06a224 */ /* 0x000fe200020e0606 */
[----:B------:R-:W-:-:S04]  /*2d060*/  MOV R13, R4 ;  /* 0x00000004000d7202 */ /* 0x000fc80000000f00 */
        /* <DEDUP_REMOVED lines=14> */
.L_x_1977:
[----:B------:R-:W-:Y:S01]  /*2d150*/  MOV R13, R3 ;  /* 0x00000003000d7202 */ /* 0x000fe20000000f00 */
[----:B------:R-:W-:Y:S02]  /*2d160*/  IMAD.MOV.U32 R12, RZ, RZ, 0x2 ;  /* 0x00000002ff0c7424 */ /* 0x000fe400078e00ff */
[----:B------:R-:W-:-:S07]  /*2d170*/  IMAD.MOV.U32 R5, RZ, RZ, R14 ;  /* 0x000000ffff057224 */ /* 0x000fce00078e000e */
[----:B------:R-:W-:Y:S05]  /*2d180*/  WARPSYNC.COLLECTIVE R15, `(.L_x_1978) ;  /* 0x000000000f087348 */ /* 0x000fea0003c00000 */
[----:B------:R0:W1:Y:S02]  /*2d190*/  SHFL.IDX P6, R14, R13, R12, R11 ;  /* 0x0000000c0d0e7389 */ /* 0x00006400000c000b */
[----:B01----:R-:W-:Y:S01]  /*2d1a0*/  ENDCOLLECTIVE ;  /* 0x000000000000791b */ /* 0x003fe20003800000 */
.L_x_1978:
        /* <DEDUP_REMOVED lines=17> */
.L_x_1979:
[----:B------:R-:W-:Y:S02]  /*2d2c0*/  IMAD.MOV.U32 R13, RZ, RZ, R3 ;  /* 0x000000ffff0d7224 */ /* 0x000fe400078e0003 */
[----:B------:R-:W-:Y:S02]  /*2d2d0*/  IMAD.MOV.U32 R12, RZ, RZ, 0x3 ;  /* 0x00000003ff0c7424 */ /* 0x000fe400078e00ff */
[----:B------:R-:W-:-:S07]  /*2d2e0*/  IMAD.MOV.U32 R5, RZ, RZ, R14 ;  /* 0x000000ffff057224 */ /* 0x000fce00078e000e */
[----:B------:R-:W-:Y:S05]  /*2d2f0*/  WARPSYNC.COLLECTIVE R15, `(.L_x_1980) ;  /* 0x000000000f087348 */ /* 0x000fea0003c00000 */
[----:B------:R0:W1:Y:S02]  /*2d300*/  SHFL.IDX P6, R14, R13, R12, R11 ;  /* 0x0000000c0d0e7389 */ /* 0x00006400000c000b */
[----:B01----:R-:W-:Y:S01]  /*2d310*/  ENDCOLLECTIVE ;  /* 0x000000000000791b */ /* 0x003fe20003800000 */
.L_x_1980:
[----:B------:R-:W-:-:S05]  /*2d320*/  @!P2 LEA R5, P4, R8, R5, 0x1 ;  /* 0x000000050805a211 */ /* 0x000fca00078808ff */
[----:B------:R-:W-:-:S05]  /*2d330*/  @!P2 IMAD.X R6, RZ, RZ, R6, P4 ;  /* 0x000000ffff06a224 */ /* 0x000fca00020e0606 */
[----:B------:R-:W-:Y:S01]  /*2d340*/  @!P2 MOV R7, R6 ;  /* 0x000000060007a202 */ /* 0x000fe20000000f00 */
[----:B------:R-:W-:Y:S01]  /*2d350*/  @!P2 IMAD.MOV.U32 R6, RZ, RZ, R5 ;  /* 0x000000ffff06a224 */ /* 0x000fe200078e0005 */
[----:B------:R-:W-:Y:S01]  /*2d360*/  MOV R13, R4 ;  /* 0x00000004000d7202 */ /* 0x000fe20000000f00 */
[----:B------:R-:W-:-:S03]  /*2d370*/  VIADD R5, R0, 0x30 ;  /* 0x0000003000057836 */ /* 0x000fc60000000000 */
        /* <DEDUP_REMOVED lines=11> */
.L_x_1981:
[----:B------:R-:W-:Y:S01]  /*2d430*/  MOV R13, R3 ;  /* 0x00000003000d7202 */ /* 0x000fe20000000f00 */
[----:B------:R-:W-:Y:S02]  /*2d440*/  IMAD.MOV.U32 R12, RZ, RZ, 0x4 ;  /* 0x00000004ff0c7424 */ /* 0x000fe400078e00ff */
[----:B------:R-:W-:-:S07]  /*2d450*/  IMAD.MOV.U32 R5, RZ, RZ, R14 ;  /* 0x000000ffff057224 */ /* 0x000fce00078e000e */
[----:B------:R-:W-:Y:S05]  /*2d460*/  WARPSYNC.COLLECTIVE R15, `(.L_x_1982) ;  /* 0x000000000f087348 */ /* 0x000fea0003c00000 */
[----:B------:R0:W1:Y:S02]  /*2d470*/  SHFL.IDX P6, R14, R13, R12, R11 ;  /* 0x0000000c0d0e7389 */ /* 0x00006400000c000b */
[----:B01----:R-:W-:Y:S01]  /*2d480*/  ENDCOLLECTIVE ;  /* 0x000000000000791b */ /* 0x003fe20003800000 */
.L_x_1982:
        /* <DEDUP_REMOVED lines=17> */
.L_x_1983:
[----:B------:R-:W-:Y:S02]  /*2d5a0*/  IMAD.MOV.U32 R13, RZ, RZ, R3 ;  /* 0x000000ffff0d7224 */ /* 0x000fe400078e0003 */
[----:B------:R-:W-:Y:S02]  /*2d5b0*/  IMAD.MOV.U32 R12, RZ, RZ, 0x5 ;  /* 0x00000005ff0c7424 */ /* 0x000fe400078e00ff */
[----:B------:R-:W-:-:S07]  /*2d5c0*/  IMAD.MOV.U32 R5, RZ, RZ, R14 ;  /* 0x000000ffff057224 */ /* 0x000fce00078e000e */
[----:B------:R-:W-:Y:S05]  /*2d5d0*/  WARPSYNC.COLLECTIVE R15, `(.L_x_1984) ;  /* 0x000000000f087348 */ /* 0x000fea0003c00000 */
[----:B------:R0:W1:Y:S02]  /*2d5e0*/  SHFL.IDX P6, R14, R13, R12, R11 ;  /* 0x0000000c0d0e7389 */ /* 0x00006400000c000b */
[----:B01----:R-:W-:Y:S01]  /*2d5f0*/  ENDCOLLECTIVE ;  /* 0x000000000000791b */ /* 0x003fe20003800000 */
.L_x_1984:
        /* <DEDUP_REMOVED lines=17> */
.L_x_1985:
[----:B------:R-:W-:Y:S01]  /*2d710*/  MOV R13, R3 ;  /* 0x00000003000d7202 */ /* 0x000fe20000000f00 */
[----:B------:R-:W-:Y:S02]  /*2d720*/  IMAD.MOV.U32 R12, RZ, RZ, 0x6 ;  /* 0x00000006ff0c7424 */ /* 0x000fe400078e00ff */
[----:B------:R-:W-:-:S07]  /*2d730*/  IMAD.MOV.U32 R5, RZ, RZ, R14 ;  /* 0x000000ffff057224 */ /* 0x000fce00078e000e */
[----:B------:R-:W-:Y:S05]  /*2d740*/  WARPSYNC.COLLECTIVE R15, `(.L_x_1986) ;  /* 0x000000000f087348 */ /* 0x000fea0003c00000 */
[----:B------:R0:W1:Y:S02]  /*2d750*/  SHFL.IDX P6, R14, R13, R12, R11 ;  /* 0x0000000c0d0e7389 */ /* 0x00006400000c000b */
[----:B01----:R-:W-:Y:S01]  /*2d760*/  ENDCOLLECTIVE ;  /* 0x000000000000791b */ /* 0x003fe20003800000 */
.L_x_1986:
        /* <DEDUP_REMOVED lines=17> */
.L_x_1987:
[----:B------:R-:W-:Y:S02]  /*2d880*/  IMAD.MOV.U32 R13, RZ, RZ, R3 ;  /* 0x000000ffff0d7224 */ /* 0x000fe400078e0003 */
[----:B------:R-:W-:Y:S02]  /*2d890*/  IMAD.MOV.U32 R12, RZ, RZ, 0x7 ;  /* 0x00000007ff0c7424 */ /* 0x000fe400078e00ff */
[----:B------:R-:W-:-:S07]  /*2d8a0*/  IMAD.MOV.U32 R5, RZ, RZ, R14 ;  /* 0x000000ffff057224 */ /* 0x000fce00078e000e */
[----:B------:R-:W-:Y:S05]  /*2d8b0*/  WARPSYNC.COLLECTIVE R15, `(.L_x_1988) ;  /* 0x000000000f087348 */ /* 0x000fea0003c00000 */
[----:B------:R0:W1:Y:S02]  /*2d8c0*/  SHFL.IDX P6, R14, R13, R12, R11 ;  /* 0x0000000c0d0e7389 */ /* 0x00006400000c000b */
[----:B01----:R-:W-:Y:S01]  /*2d8d0*/  ENDCOLLECTIVE ;  /* 0x000000000000791b */ /* 0x003fe20003800000 */
.L_x_1988:
[----:B------:R-:W-:-:S05]  /*2d8e0*/  @!P2 LEA R5, P4, R8, R5, 0x1 ;  /* 0x000000050805a211 */ /* 0x000fca00078808ff */
[----:B------:R-:W-:-:S05]  /*2d8f0*/  @!P2 IMAD.X R6, RZ, RZ, R6, P4 ;  /* 0x000000ffff06a224 */ /* 0x000fca00020e0606 */
[----:B------:R-:W-:Y:S01]  /*2d900*/  @!P2 MOV R7, R6 ;  /* 0x000000060007a202 */ /* 0x000fe20000000f00 */
        /* <DEDUP_REMOVED lines=11> */
.L_x_1989:
[----:B------:R-:W-:Y:S01]  /*2d9c0*/  @!PT LDS RZ, [RZ] ;  /* 0x00000000fffff984 */ /* 0x000fe20000000800 */
[----:B------:R-:W-:Y:S01]  /*2d9d0*/  @!PT LDS RZ, [RZ] ;  /* 0x00000000fffff984 */ /* 0x000fe20000000800 */
[----:B------:R-:W-:Y:S01]  /*2d9e0*/  @!PT LDS RZ, [RZ] ;  /* 0x00000000fffff984 */ /* 0x000fe20000000800 */
[----:B------:R0:W-:Y:S01]  /*2d9f0*/  @!P2 LDGSTS.E.BYPASS.LTC128B.128 [R9+0x17400], desc[UR46][R6.64+0x100], !P1 ;  /* 0x174001000609afae */ /* 0x0001e2000c901d6e */
[----:B------:R-:W-:Y:S01]  /*2da00*/  MOV R3, R14 ;  /* 0x0000000e00037202 */ /* 0x000fe20000000f00 */
[----:B------:R-:W-:Y:S06]  /*2da10*/  BRA `(.L_x_1990) ;  /* 0xffffffa4002c7947 */ /* 0x000fec000383ffff */
.L_x_1835:
[----:B----4-:R4:W0:Y:S02]  /*2da20*/  SYNCS.PHASECHK.TRANS64.TRYWAIT P0, [R19+URZ+0x2a820], R0 ;  /* 0x02a82000130075a7 */ /* 0x010824000800017f */
[----:B0-----:R-:W-:Y:S05]  /*2da30*/  @!P0 NANOSLEEP.SYNCS 0x989680 ;  /* 0x009896800000895d */ /* 0x001fea0003900000 */
[----:B------:R-:W0:Y:S02]  /*2da40*/  @!P0 SYNCS.PHASECHK.TRANS64 P0, [R19+URZ+0x2a820], R0 ;  /* 0x02a82000130085a7 */ /* 0x000e24000800007f */
[----:B0-----:R-:W-:Y:S05]  /*2da50*/  @!P0 BRA `(.L_x_1835) ;  /* 0xfffffffc00f08947 */ /* 0x001fea000383ffff */
[----:B------:R-:W-:Y:S05]  /*2da60*/  BRA `(.L_x_1991) ;  /* 0xffffffa400a07947 */ /* 0x000fea000383ffff */
.L_x_1844:
[----:B-1----:R1:W2:Y:S02]  /*2da70*/  SYNCS.PHASECHK.TRANS64.TRYWAIT P0, [R3+URZ+0x2a840], R2 ;  /* 0x02a84002030075a7 */ /* 0x0022a4000800017f */
[----:B--2---:R-:W-:Y:S05]  /*2da80*/  @!P0 NANOSLEEP.SYNCS 0x989680 ;  /* 0x009896800000895d */ /* 0x004fea0003900000 */
[----:B------:R-:W2:Y:S02]  /*2da90*/  @!P0 SYNCS.PHASECHK.TRANS64 P0, [R3+URZ+0x2a840], R2 ;  /* 0x02a84002030085a7 */ /* 0x000ea4000800007f */
[----:B--2---:R-:W-:Y:S05]  /*2daa0*/  @!P0 BRA `(.L_x_1844) ;  /* 0xfffffffc00f08947 */ /* 0x004fea000383ffff */
[----:B------:R-:W-:Y:S05]  /*2dab0*/  BRA `(.L_x_1992) ;  /* 0xffffffa800947947 */ /* 0x000fea000383ffff */
.L_x_1851:
[----:B0-----:R0:W1:Y:S02]  /*2dac0*/  SYNCS.PHASECHK.TRANS64.TRYWAIT P0, [R2+URZ+0x2a860], R3 ;  /* 0x02a86003020075a7 */ /* 0x001064000800017f */
[----:B-1----:R-:W-:Y:S05]  /*2dad0*/  @!P0 NANOSLEEP.SYNCS 0x989680 ;  /* 0x009896800000895d */ /* 0x002fea0003900000 */
[----:B------:R-:W1:Y:S02]  /*2dae0*/  @!P0 SYNCS.PHASECHK.TRANS64 P0, [R2+URZ+0x2a860], R3 ;  /* 0x02a86003020085a7 */ /* 0x000e64000800007f */
[----:B-1----:R-:W-:Y:S05]  /*2daf0*/  @!P0 BRA `(.L_x_1851) ;  /* 0xfffffffc00f08947 */ /* 0x002fea000383ffff */
[----:B------:R-:W-:Y:S05]  /*2db00*/  BRA `(.L_x_1993) ;  /* 0xffffffac00a07947 */ /* 0x000fea000383ffff */
.L_x_1861:
[----:B-1----:R1:W2:Y:S02]  /*2db10*/  SYNCS.PHASECHK.TRANS64.TRYWAIT P0, [R3+URZ+0x2a840], R2 ;  /* 0x02a84002030075a7 */ /* 0x0022a4000800017f */
[----:B--2---:R-:W-:Y:S05]  /*2db20*/  @!P0 NANOSLEEP.SYNCS 0x989680 ;  /* 0x009896800000895d */ /* 0x004fea0003900000 */
[----:B------:R-:W2:Y:S02]  /*2db30*/  @!P0 SYNCS.PHASECHK.TRANS64 P0, [R3+URZ+0x2a840], R2 ;  /* 0x02a84002030085a7 */ /* 0x000ea4000800007f */
[----:B--2---:R-:W-:Y:S05]  /*2db40*/  @!P0 BRA `(.L_x_1861) ;  /* 0xfffffffc00f08947 */ /* 0x004fea000383ffff */
[----:B------:R-:W-:Y:S05]  /*2db50*/  BRA `(.L_x_1994) ;  /* 0xffffffb400347947 */ /* 0x000fea000383ffff */
.L_x_1868:
[----:B0-----:R0:W1:Y:S02]  /*2db60*/  SYNCS.PHASECHK.TRANS64.TRYWAIT P0, [R2+URZ+0x2a860], R3 ;  /* 0x02a86003020075a7 */ /* 0x001064000800017f */
[----:B-1----:R-:W-:Y:S05]  /*2db70*/  @!P0 NANOSLEEP.SYNCS 0x989680 ;  /* 0x009896800000895d */ /* 0x002fea0003900000 */
[----:B------:R-:W1:Y:S02]  /*2db80*/  @!P0 SYNCS.PHASECHK.TRANS64 P0, [R2+URZ+0x2a860], R3 ;  /* 0x02a86003020085a7 */ /* 0x000e64000800007f */
[----:B-1----:R-:W-:Y:S05]  /*2db90*/  @!P0 BRA `(.L_x_1868) ;  /* 0xfffffffc00f08947 */ /* 0x002fea000383ffff */
[----:B------:R-:W-:Y:S05]  /*2dba0*/  BRA `(.L_x_1995) ;  /* 0xffffffb800407947 */ /* 0x000fea000383ffff */
.L_x_1878:
[----:B--2---:R2:W3:Y:S02]  /*2dbb0*/  SYNCS.PHASECHK.TRANS64.TRYWAIT P0, [R3+URZ+0x2a840], R2 ;  /* 0x02a84002030075a7 */ /* 0x0044e4000800017f */
[----:B---3--:R-:W-:Y:S05]  /*2dbc0*/  @!P0 NANOSLEEP.SYNCS 0x989680 ;  /* 0x009896800000895d */ /* 0x008fea0003900000 */
[----:B------:R-:W3:Y:S02]  /*2dbd0*/  @!P0 SYNCS.PHASECHK.TRANS64 P0, [R3+URZ+0x2a840], R2 ;  /* 0x02a84002030085a7 */ /* 0x000ee4000800007f */
[----:B---3--:R-:W-:Y:S05]  /*2dbe0*/  @!P0 BRA `(.L_x_1878) ;  /* 0xfffffffc00f08947 */ /* 0x008fea000383ffff */
[----:B------:R-:W-:Y:S05]  /*2dbf0*/  BRA `(.L_x_1996) ;  /* 0xffffffbc00b07947 */ /* 0x000fea000383ffff */
.L_x_1885:
[----:B0-----:R0:W1:Y:S02]  /*2dc00*/  SYNCS.PHASECHK.TRANS64.TRYWAIT P0, [R2+URZ+0x2a860], R5 ;  /* 0x02a86005020075a7 */ /* 0x001064000800017f */
[----:B-1----:R-:W-:Y:S05]  /*2dc10*/  @!P0 NANOSLEEP.SYNCS 0x989680 ;  /* 0x009896800000895d */ /* 0x002fea0003900000 */
[----:B------:R-:W1:Y:S02]  /*2dc20*/  @!P0 SYNCS.PHASECHK.TRANS64 P0, [R2+URZ+0x2a860], R5 ;  /* 0x02a86005020085a7 */ /* 0x000e64000800007f */
[----:B-1----:R-:W-:Y:S05]  /*2dc30*/  @!P0 BRA `(.L_x_1885) ;  /* 0xfffffffc00f08947 */ /* 0x002fea000383ffff */
[----:B------:R-:W-:Y:S05]  /*2dc40*/  BRA `(.L_x_1997) ;  /* 0xffffffc000b87947 */ /* 0x000fea000383ffff */
.L_x_1897:
[----:B----4-:R4:W0:Y:S02]  /*2dc50*/  SYNCS.PHASECHK.TRANS64.TRYWAIT P0, [R0+URZ+0x2a860], R2 ;  /* 0x02a86002000075a7 */ /* 0x010824000800017f */
[----:B0-----:R-:W-:Y:S05]  /*2dc60*/  @!P0 NANOSLEEP.SYNCS 0x989680 ;  /* 0x009896800000895d */ /* 0x001fea0003900000 */
[----:B------:R-:W0:Y:S02]  /*2dc70*/  @!P0 SYNCS.PHASECHK.TRANS64 P0, [R0+URZ+0x2a860], R2 ;  /* 0x02a86002000085a7 */ /* 0x000e24000800007f */
[----:B0-----:R-:W-:Y:S05]  /*2dc80*/  @!P0 BRA `(.L_x_1897) ;  /* 0xfffffffc00f08947 */ /* 0x001fea000383ffff */
[----:B------:R-:W-:Y:S05]  /*2dc90*/  BRA `(.L_x_1998) ;  /* 0xffffffc8000c7947 */ /* 0x000fea000383ffff */
.L_x_1905:
[----:B--2-4-:R-:W2:Y:S01]  /*2dca0*/  LDL R0, [R1] ;  /* 0x0000000001007983 */ /* 0x014ea20000100800 */
[----:B------:R-:W-:Y:S01]  /*2dcb0*/  BSSY B0, `(.L_x_1999) ;  /* 0x0000008000007945 */ /* 0x000fe20003800000 */
[----:B------:R-:W-:Y:S02]  /*2dcc0*/  IMAD.MOV.U32 R12, RZ, RZ, RZ ;  /* 0x000000ffff0c7224 */ /* 0x000fe400078e00ff */
[----:B0-----:R-:W-:Y:S02]  /*2dcd0*/  IMAD.MOV.U32 R11, RZ, RZ, 0x1f ;  /* 0x0000001fff0b7424 */ /* 0x001fe400078e00ff */
[----:B------:R-:W-:Y:S02]  /*2dce0*/  IMAD.MOV.U32 R15, RZ, RZ, -0x1 ;  /* 0xffffffffff0f7424 */ /* 0x000fe400078e00ff */
[----:B--2---:R-:W-:-:S07]  /*2dcf0*/  IMAD.MOV.U32 R13, RZ, RZ, R0 ;  /* 0x000000ffff0d7224 */ /* 0x004fce00078e0000 */
[----:B-1-3--:R-:W-:Y:S05]  /*2dd00*/  WARPSYNC.COLLECTIVE R15, `(.L_x_2000) ;  /* 0x000000000f087348 */ /* 0x00afea0003c00000 */
[----:B------:R0:W2:Y:S02]  /*2dd10*/  SHFL.IDX P6, R14, R13, R12, R11 ;  /* 0x0000000c0d0e7389 */ /* 0x0000a400000c000b */
[----:B0123--:R-:W-:Y:S01]  /*2dd20*/  ENDCOLLECTIVE ;  /* 0x000000000000791b */ /* 0x00ffe20003800000 */
.L_x_2000:
[----:B------:R-:W-:Y:S05]  /*2dd30*/  BSYNC B0 ;  /* 0x0000000000007941 */ /* 0x000fea0003800000 */
.L_x_1999:
[----:B------:R0:W5:Y:S01]  /*2dd40*/  LDL R2, [R1+0xc] ;  /* 0x00000c0001027983 */ /* 0x0001620000100800 */
[----:B------:R-:W-:Y:S01]  /*2dd50*/  MOV R13, R0 ;  /* 0x00000000000d7202 */ /* 0x000fe20000000f00 */
[----:B------:R-:W-:Y:S01]  /*2dd60*/  IMAD.MOV.U32 R12, RZ, RZ, 0x1 ;  /* 0x00000001ff0c7424 */ /* 0x000fe200078e00ff */
[----:B------:R-:W-:Y:S01]  /*2dd70*/  LOP3.LUT P1, RZ, R17, 0x1, RZ, 0xc0, !PT ;  /* 0x0000000111ff7812 */ /* 0x000fe2000782c0ff */
[----:B------:R-:W-:Y:S02]  /*2dd80*/  IMAD.MOV.U32 R11, RZ, RZ, 0x1f ;  /* 0x0000001fff0b7424 */ /* 0x000fe400078e00ff */
[----:B------:R-:W-:Y:S02]  /*2dd90*/  IMAD.MOV.U32 R15, RZ, RZ, -0x1 ;  /* 0xffffffffff0f7424 */ /* 0x000fe400078e00ff */
[----:B0-----:R-:W-:-:S08]  /*2dda0*/  IMAD.MOV.U32 R5, RZ, RZ, R14 ;  /* 0x000000ffff057224 */ /* 0x001fd000078e000e */
[----:B-----5:R-:W-:Y:S05]  /*2ddb0*/  WARPSYNC.COLLECTIVE R15, `(.L_x_2001) ;  /* 0x000000000f087348 */ /* 0x020fea0003c00000 */
[----:B------:R0:W1:Y:S02]  /*2ddc0*/  SHFL.IDX P6, R14, R13, R12, R11 ;  /* 0x0000000c0d0e7389 */ /* 0x00006400000c000b */
[----:B01---5:R-:W-:Y:S01]  /*2ddd0*/  ENDCOLLECTIVE ;  /* 0x000000000000791b */ /* 0x023fe20003800000 */
.L_x_2001:
        /* <DEDUP_REMOVED lines=11> */
[----:B------:R-:W-:Y:S01]  /*2de90*/  MOV R4, RZ ;  /* 0x000000ff00047202 */ /* 0x000fe20000000f00 */
[----:B------:R-:W-:Y:S01]  /*2dea0*/  IMAD.MOV.U32 R6, RZ, RZ, RZ ;  /* 0x000000ffff067224 */ /* 0x000fe200078e00ff */
[C---:B------:R-:W-:Y:S02]  /*2deb0*/  ISETP.GE.U32.AND P2, PT, R16.reuse, 0x8, PT ;  /* 0x000000081000780c */ /* 0x040fe40003f46070 */
[C---:B------:R-:W-:Y:S01]  /*2dec0*/  ISETP.GE.U32.AND P3, PT, R16.reuse, 0x10, PT ;  /* 0x000000101000780c */ /* 0x040fe20003f66070 */
[----:B--2---:R-:W-:Y:S02]  /*2ded0*/  @!P0 IMAD.MOV.U32 R4, RZ, RZ, R8 ;  /* 0x000000ffff048224 */ /* 0x004fe400078e0008 */
[----:B------:R-:W-:Y:S02]  /*2dee0*/  IMAD.MOV.U32 R8, RZ, RZ, RZ ;  /* 0x000000ffff087224 */ /* 0x000fe400078e00ff */
[----:B---3--:R-:W-:Y:S01]  /*2def0*/  @!P0 IMAD.MOV.U32 R6, RZ, RZ, R2 ;  /* 0x000000ffff068224 */ /* 0x008fe200078e0002 */
[----:B------:R-:W-:-:S03]  /*2df00*/  ISETP.GE.U32.AND P0, PT, R16, 0x2, PT ;  /* 0x000000021000780c */ /* 0x000fc60003f06070 */
[----:B------:R-:W-:-:S04]  /*2df10*/  IMAD R2, R6, R4, RZ ;  /* 0x0000000406027224 */ /* 0x000fc800078e02ff */
[----:B------:R-:W-:-:S07]  /*2df20*/  IMAD.MOV.U32 R13, RZ, RZ, R2 ;  /* 0x000000ffff0d7224 */ /* 0x000fce00078e0002 */
[----:B------:R-:W-:Y:S05]  /*2df30*/  WARPSYNC.COLLECTIVE R15, `(.L_x_2002) ;  /* 0x000000000f087348 */ /* 0x000fea0003c00000 */
[----:B------:R0:W1:Y:S02]  /*2df40*/  SHFL.UP P6, R14, R13, R12, R11 ;  /* 0x0400000c0d0e7389 */ /* 0x00006400000c000b */
[----:B01----:R-:W-:Y:S01]  /*2df50*/  ENDCOLLECTIVE ;  /* 0x000000000000791b */ /* 0x003fe20003800000 */
.L_x_2002:
[----:B------:R-:W-:Y:S01]  /*2df60*/  IMAD.MOV.U32 R12, RZ, RZ, 0x2 ;  /* 0x00000002ff0c7424 */ /* 0x000fe200078e00ff */
        /* <DEDUP_REMOVED lines=8> */
.L_x_2003:
        /* <DEDUP_REMOVED lines=8> */
.L_x_2004:
        /* <DEDUP_REMOVED lines=8> */
.L_x_2005:
[----:B------:R-:W-:Y:S01]  /*2e0f0*/  IMAD.MOV.U32 R12, RZ, RZ, 0x10 ;  /* 0x00000010ff0c7424 */ /* 0x000fe200078e00ff */
[----:B------:R-:W-:-:S04]  /*2e100*/  MOV R3, R14 ;  /* 0x0000000e00037202 */ /* 0x000fc80000000f00 */
[----:B------:R-:W-:-:S05]  /*2e110*/  SEL R3, R3, RZ, P2 ;  /* 0x000000ff03037207 */ /* 0x000fca0001000000 */
[----:B------:R-:W-:-:S04]  /*2e120*/  IMAD.IADD R2, R2, 0x1, R3 ;  /* 0x0000000102027824 */ /* 0x000fc800078e0203 */
[----:B------:R-:W-:-:S07]  /*2e130*/  IMAD.MOV.U32 R13, RZ, RZ, R2 ;  /* 0x000000ffff0d7224 */ /* 0x000fce00078e0002 */
[----:B------:R-:W-:Y:S05]  /*2e140*/  WARPSYNC.COLLECTIVE R15, `(.L_x_2006) ;  /* 0x000000000f087348 */ /* 0x000fea0003c00000 */
[----:B------:R0:W1:Y:S02]  /*2e150*/  SHFL.UP P6, R14, R13, R12, R11 ;  /* 0x0400000c0d0e7389 */ /* 0x00006400000c000b */
[----:B01----:R-:W-:Y:S01]  /*2e160*/  ENDCOLLECTIVE ;  /* 0x000000000000791b */ /* 0x003fe20003800000 */
.L_x_2006:
        /* <DEDUP_REMOVED lines=9> */
.L_x_2007:
[----:B------:R-:W-:Y:S01]  /*2e200*/  IMAD.MOV.U32 R9, RZ, RZ, R14 ;  /* 0x000000ffff097224 */ /* 0x000fe200078e000e */
[----:B------:R-:W-:Y:S06]  /*2e210*/  BRA `(.L_x_2008) ;  /* 0xffffffc800987947 */ /* 0x000fec000383ffff */
.L_x_1908:
[----:B------:R-:W-:Y:S01]  /*2e220*/  BSSY B0, `(.L_x_2009) ;  /* 0x0000008000007945 */ /* 0x000fe20003800000 */
[----:B------:R-:W-:Y:S01]  /*2e230*/  IMAD.MOV.U32 R13, RZ, RZ, R2 ;  /* 0x000000ffff0d7224 */ /* 0x000fe200078e0002 */
[----:B------:R-:W-:Y:S01]  /*2e240*/  MOV R12, 0x1 ;  /* 0x00000001000c7802 */ /* 0x000fe20000000f00 */
[----:B------:R-:W-:Y:S02]  /*2e250*/  IMAD.MOV.U32 R11, RZ, RZ, RZ ;  /* 0x000000ffff0b7224 */ /* 0x000fe400078e00ff */
[----:B------:R-:W-:-:S07]  /*2e260*/  IMAD.MOV.U32 R15, RZ, RZ, -0x1 ;  /* 0xffffffffff0f7424 */ /* 0x000fce00078e00ff */
[----:B0-----:R-:W-:Y:S05]  /*2e270*/  WARPSYNC.COLLECTIVE R15, `(.L_x_2010) ;  /* 0x000000000f087348 */ /* 0x001fea0003c00000 */
[----:B------:R1:W2:Y:S02]  /*2e280*/  SHFL.UP P6, R14, R13, R12, R11 ;  /* 0x0400000c0d0e7389 */ /* 0x0002a400000c000b */
[----:B012---:R-:W-:Y:S01]  /*2e290*/  ENDCOLLECTIVE ;  /* 0x000000000000791b */ /* 0x007fe20003800000 */
.L_x_2010:
[----:B------:R-:W-:Y:S05]  /*2e2a0*/  BSYNC B0 ;  /* 0x0000000000007941 */ /* 0x000fea0003800000 */
.L_x_2009:
[----:B------:R-:W-:Y:S01]  /*2e2b0*/  IMAD.MOV.U32 R3, RZ, RZ, R14 ;  /* 0x000000ffff037224 */ /* 0x000fe200078e000e */
[----:B------:R-:W-:Y:S01]  /*2e2c0*/  LOP3.LUT P4, RZ, R17, 0x1, RZ, 0xc0, !PT ;  /* 0x0000000111ff7812 */ /* 0x000fe2000788c0ff */
[----:B------:R-:W-:Y:S01]  /*2e2d0*/  IMAD.MOV.U32 R11, RZ, RZ, RZ ;  /* 0x000000ffff0b7224 */ /* 0x000fe200078e00ff */
[----:B------:R-:W-:Y:S01]  /*2e2e0*/  MOV R12, 0x2 ;  /* 0x00000002000c7802 */ /* 0x000fe20000000f00 */
[----:B------:R-:W-:Y:S01]  /*2e2f0*/  IMAD.MOV.U32 R15, RZ, RZ, -0x1 ;  /* 0xffffffffff0f7424 */ /* 0x000fe200078e00ff */
[----:B------:R-:W-:-:S05]  /*2e300*/  SEL R3, R3, RZ, P4 ;  /* 0x000000ff03037207 */ /* 0x000fca0002000000 */
[----:B------:R-:W-:-:S04]  /*2e310*/  IMAD.IADD R2, R2, 0x1, R3 ;  /* 0x0000000102027824 */ /* 0x000fc800078e0203 */
[----:B------:R-:W-:-:S07]  /*2e320*/  IMAD.MOV.U32 R13, RZ, RZ, R2 ;  /* 0x000000ffff0d7224 */ /* 0x000fce00078e0002 */
[----:B------:R-:W-:Y:S05]  /*2e330*/  WARPSYNC.COLLECTIVE R15, `(.L_x_2011) ;  /* 0x000000000f087348 */ /* 0x000fea0003c00000 */
[----:B------:R0:W1:Y:S02]  /*2e340*/  SHFL.UP P6, R14, R13, R12, R11 ;  /* 0x0400000c0d0e7389 */ /* 0x00006400000c000b */
[----:B01----:R-:W-:Y:S01]  /*2e350*/  ENDCOLLECTIVE ;  /* 0x000000000000791b */ /* 0x003fe20003800000 */
.L_x_2011:
[----:B------:R-:W-:Y:S01]  /*2e360*/  MOV R12, 0x4 ;  /* 0x00000004000c7802 */ /* 0x000fe20000000f00 */
[----:B------:R-:W-:-:S05]  /*2e370*/  IMAD.MOV.U32 R3, RZ, RZ, R14 ;  /* 0x000000ffff037224 */ /* 0x000fca00078e000e */
[----:B------:R-:W-:-:S05]  /*2e380*/  SEL R3, R3, RZ, P0 ;  /* 0x000000ff03037207 */ /* 0x000fca0000000000 */
[----:B------:R-:W-:-:S04]  /*2e390*/  IMAD.IADD R2, R2, 0x1, R3 ;  /* 0x0000000102027824 */ /* 0x000fc800078e0203 */
[----:B------:R-:W-:-:S07]  /*2e3a0*/  IMAD.MOV.U32 R13, RZ, RZ, R2 ;  /* 0x000000ffff0d7224 */ /* 0x000fce00078e0002 */
[----:B------:R-:W-:Y:S05]  /*2e3b0*/  WARPSYNC.COLLECTIVE R15, `(.L_x_2012) ;  /* 0x000000000f087348 */ /* 0x000fea0003c00000 */
[----:B------:R0:W1:Y:S02]  /*2e3c0*/  SHFL.UP P6, R14, R13, R12, R11 ;  /* 0x0400000c0d0e7389 */ /* 0x00006400000c000b */
[----:B01----:R-:W-:Y:S01]  /*2e3d0*/  ENDCOLLECTIVE ;  /* 0x000000000000791b */ /* 0x003fe20003800000 */
.L_x_2012:
        /* <DEDUP_REMOVED lines=8> */
.L_x_2013:
        /* <DEDUP_REMOVED lines=8> */
.L_x_2014:
[----:B------:R-:W-:Y:S01]  /*2e4e0*/  MOV R12, 0x1f ;  /* 0x0000001f000c7802 */ /* 0x000fe20000000f00 */
        /* <DEDUP_REMOVED lines=8> */
.L_x_2015:
[----:B------:R-:W-:Y:S01]  /*2e570*/  IMAD.MOV.U32 R9, RZ, RZ, R14 ;  /* 0x000000ffff097224 */ /* 0x000fe200078e000e */
[----:B------:R-:W-:Y:S06]  /*2e580*/  BRA `(.L_x_2016) ;  /* 0xffffffc800687947 */ /* 0x000fec000383ffff */
.L_x_1910:
[----:B------:R-:W-:Y:S01]  /*2e590*/  BSSY B0, `(.L_x_2017) ;  /* 0x0000006000007945 */ /* 0x000fe20003800000 */
[----:B------:R-:W-:Y:S01]  /*2e5a0*/  PLOP3.LUT P6, PT, P6, PT, PT, 0x8, 0x0 ;  /* 0x000000000000781c */ /* 0x000fe200037ce170 */
[----:B------:R-:W-:-:S12]  /*2e5b0*/  IMAD.MOV.U32 R15, RZ, RZ, -0x1 ;  /* 0xffffffffff0f7424 */ /* 0x000fd800078e00ff */
[----:B0-----:R-:W-:Y:S05]  /*2e5c0*/  WARPSYNC.COLLECTIVE R15, `(.L_x_2018) ;  /* 0x000000000f087348 */ /* 0x001fea0003c00000 */
[----:B------:R-:W-:Y:S01]  /*2e5d0*/  VOTE.ANY R14, PT, P6 ;  /* 0x00000000000e7806 */ /* 0x000fe200030e0100 */
[----:B0-----:R-:W-:Y:S06]  /*2e5e0*/  ENDCOLLECTIVE ;  /* 0x000000000000791b */ /* 0x001fec0003800000 */
.L_x_2018:
[----:B------:R-:W-:Y:S05]  /*2e5f0*/  BSYNC B0 ;  /* 0x0000000000007941 */ /* 0x000fea0003800000 */
.L_x_2017:
[----:B------:R0:W5:Y:S01]  /*2e600*/  LDL.LU R10, [R1+0xc] ;  /* 0x00000c00010a7983 */ /* 0x0001620000300800 */
[----:B------:R-:W-:Y:S02]  /*2e610*/  IMAD.MOV.U32 R0, RZ, RZ, R14 ;  /* 0x000000ffff007224 */ /* 0x000fe400078e000e */
[----:B------:R-:W-:Y:S02]  /*2e620*/  IMAD.MOV.U32 R13, RZ, RZ, R4 ;  /* 0x000000ffff0d7224 */ /* 0x000fe400078e0004 */
[----:B------:R-:W1:Y:S01]  /*2e630*/  POPC R3, R0 ;  /* 0x0000000000037309 */ /* 0x000e620000000000 */
[----:B------:R-:W-:Y:S02]  /*2e640*/  IMAD.MOV.U32 R11, RZ, RZ, 0x1f ;  /* 0x0000001fff0b7424 */ /* 0x000fe400078e00ff */
[----:B------:R-:W-:Y:S01]  /*2e650*/  IMAD.MOV.U32 R15, RZ, RZ, -0x1 ;  /* 0xffffffffff0f7424 */ /* 0x000fe200078e00ff */
[----:B01----:R-:W-:-:S07]  /*2e660*/  MOV R12, R3 ;  /* 0x00000003000c7202 */ /* 0x003fce0000000f00 */
[----:B-----5:R-:W-:Y:S05]  /*2e670*/  WARPSYNC.COLLECTIVE R15, `(.L_x_2019) ;  /* 0x000000000f087348 */ /* 0x020fea0003c00000 */
[----:B------:R0:W1:Y:S02]  /*2e680*/  SHFL.IDX P6, R14, R13, R12, R11 ;  /* 0x0000000c0d0e7389 */ /* 0x00006400000c000b */
[----:B01---5:R-:W-:Y:S01]  /*2e690*/  ENDCOLLECTIVE ;  /* 0x000000000000791b */ /* 0x023fe20003800000 */
.L_x_2019:
[----:B------:R-:W-:Y:S02]  /*2e6a0*/  IMAD.MOV.U32 R13, RZ, RZ, R6 ;  /* 0x000000ffff0d7224 */ /* 0x000fe400078e0006 */
[----:B------:R-:W-:-:S07]  /*2e6b0*/  IMAD.MOV.U32 R4, RZ, RZ, R14 ;  /* 0x000000ffff047224 */ /* 0x000fce00078e000e */
[----:B------:R-:W-:Y:S05]  /*2e6c0*/  WARPSYNC.COLLECTIVE R15, `(.L_x_2020) ;  /* 0x000000000f087348 */ /* 0x000fea0003c00000 */
[----:B------:R0:W1:Y:S02]  /*2e6d0*/  SHFL.IDX P6, R14, R13, R12, R11 ;  /* 0x0000000c0d0e7389 */ /* 0x00006400000c000b */
[----:B01----:R-:W-:Y:S01]  /*2e6e0*/  ENDCOLLECTIVE ;  /* 0x000000000000791b */ /* 0x003fe20003800000 */
.L_x_2020:
[----:B------:R-:W-:Y:S01]  /*2e6f0*/  IMAD.MOV.U32 R6, RZ, RZ, R14 ;  /* 0x000000ffff067224 */ /* 0x000fe200078e000e */
[----:B------:R-:W-:-:S05]  /*2e700*/  IADD3 R10, R3, R10, RZ ;  /* 0x0000000a030a7210 */ /* 0x000fca0007ffe0ff */
[----:B------:R0:W-:Y:S01]  /*2e710*/  STL [R1+0xc], R10 ;  /* 0x00000c0a01007387 */ /* 0x0001e20000100800 */
[----:B------:R-:W-:Y:S05]  /*2e720*/  BRA `(.L_x_2021) ;  /* 0xffffffc800487947 */ /* 0x000fea000383ffff */
.L_x_1912:
        /* <DEDUP_REMOVED lines=8> */
.L_x_2023:
[----:B------:R-:W-:Y:S05]  /*2e7b0*/  BSYNC B0 ;  /* 0x0000000000007941 */ /* 0x000fea0003800000 */
.L_x_2022:
[----:B------:R-:W-:Y:S01]  /*2e7c0*/  IMAD.MOV.U32 R3, RZ, RZ, R14 ;  /* 0x000000ffff037224 */ /* 0x000fe200078e000e */
[----:B------:R-:W-:Y:S06]  /*2e7d0*/  BRA `(.L_x_2024) ;  /* 0xffffffc800347947 */ /* 0x000fec000383ffff */
.L_x_1918:
[----:B0-----:R0:W1:Y:S02]  /*2e7e0*/  SYNCS.PHASECHK.TRANS64.TRYWAIT P0, [R0+URZ+0x2a820], R3 ;  /* 0x02a82003000075a7 */ /* 0x001064000800017f */
[----:B-1----:R-:W-:Y:S05]  /*2e7f0*/  @!P0 NANOSLEEP.SYNCS 0x989680 ;  /* 0x009896800000895d */ /* 0x002fea0003900000 */
[----:B------:R-:W1:Y:S02]  /*2e800*/  @!P0 SYNCS.PHASECHK.TRANS64 P0, [R0+URZ+0x2a820], R3 ;  /* 0x02a82003000085a7 */ /* 0x000e64000800007f */
[----:B-1----:R-:W-:Y:S05]  /*2e810*/  @!P0 BRA `(.L_x_1918) ;  /* 0xfffffffc00f08947 */ /* 0x002fea000383ffff */
[----:B------:R-:W-:Y:S05]  /*2e820*/  BRA `(.L_x_2025) ;  /* 0xffffffd000d07947 */ /* 0x000fea000383ffff */
.L_x_1919:
[----:B------:R-:W1:Y:S01]  /*2e830*/  S2R R2, SR_TID.X ;  /* 0x0000000000027919 */ /* 0x000e620000002100 */
[----:B------:R-:W-:Y:S01]  /*2e840*/  BSSY B0, `(.L_x_2026) ;  /* 0x000000a000007945 */ /* 0x000fe20003800000 */
[----:B------:R-:W-:Y:S02]  /*2e850*/  IMAD.MOV.U32 R12, RZ, RZ, RZ ;  /* 0x000000ffff0c7224 */ /* 0x000fe400078e00ff */
[----:B------:R-:W-:Y:S02]  /*2e860*/  IMAD.MOV.U32 R11, RZ, RZ, 0x1f ;  /* 0x0000001fff0b7424 */ /* 0x000fe400078e00ff */
[----:B------:R-:W-:Y:S01]  /*2e870*/  IMAD.MOV.U32 R15, RZ, RZ, -0x1 ;  /* 0xffffffffff0f7424 */ /* 0x000fe200078e00ff */
[----:B-1----:R-:W-:-:S04]  /*2e880*/  SHF.R.U32.HI R2, RZ, 0x5, R2 ;  /* 0x00000005ff027819 */ /* 0x002fc80000011602 */
[----:B------:R-:W-:-:S04]  /*2e890*/  LOP3.LUT R2, R2, 0x3, RZ, 0xc0, !PT ;  /* 0x0000000302027812 */ /* 0x000fc800078ec0ff */
[----:B------:R-:W-:-:S07]  /*2e8a0*/  MOV R13, R2 ;  /* 0x00000002000d7202 */ /* 0x000fce0000000f00 */
[----:B0-----:R-:W-:Y:S05]  /*2e8b0*/  WARPSYNC.COLLECTIVE R15, `(.L_x_2027) ;  /* 0x000000000f087348 */ /* 0x001fea0003c00000 */
[----:B------:R1:W2:Y:S02]  /*2e8c0*/  SHFL.IDX P6, R14, R13, R12, R11 ;  /* 0x0000000c0d0e7389 */ /* 0x0002a400000c000b */
[----:B012---:R-:W-:Y:S01]  /*2e8d0*/  ENDCOLLECTIVE ;  /* 0x000000000000791b */ /* 0x007fe20003800000 */
.L_x_2027:
[----:B------:R-:W-:Y:S05]  /*2e8e0*/  BSYNC B0 ;  /* 0x0000000000007941 */ /* 0x000fea0003800000 */
.L_x_2026:
[----:B------:R-:W-:Y:S05]  /*2e8f0*/  BRA `(.L_x_2028) ;  /* 0xffffffd000b87947 */ /* 0x000fea000383ffff */
.L_x_1920:
[----:B------:R-:W-:Y:S01]  /*2e900*/  BSSY B0, `(.L_x_2029) ;  /* 0x0000006000007945 */ /* 0x000fe20003800000 */
[----:B------:R-:W-:-:S07]  /*2e910*/  IMAD.MOV.U32 R15, RZ, RZ, -0x1 ;  /* 0xffffffffff0f7424 */ /* 0x000fce00078e00ff */
[----:B01----:R-:W-:Y:S05]  /*2e920*/  WARPSYNC.COLLECTIVE R15, `(.L_x_2030) ;  /* 0x000000000f0c7348 */ /* 0x003fea0003c00000 */
[----:B------:R-:W-:Y:S02]  /*2e930*/  ELECT P6, UR62, PT ;  /* 0x00000000003e782f */ /* 0x000fe400038c0000 */
[----:B------:R-:W-:Y:S01]  /*2e940*/  MOV R14, UR62 ;  /* 0x0000003e000e7c02 */ /* 0x000fe20008000f00 */
[----:B01----:R-:W-:Y:S10]  /*2e950*/  ENDCOLLECTIVE ;  /* 0x000000000000791b */ /* 0x003ff40003800000 */
.L_x_2030:
[----:B------:R-:W-:Y:S05]  /*2e960*/  BSYNC B0 ;  /* 0x0000000000007941 */ /* 0x000fea0003800000 */
.L_x_2029:
[----:B------:R-:W-:Y:S05]  /*2e970*/  BRA `(.L_x_2031) ;  /* 0xffffffd000ac7947 */ /* 0x000fea000383ffff */
.L_x_1922:
[----:B0-----:R0:W1:Y:S02]  /*2e980*/  SYNCS.PHASECHK.TRANS64.TRYWAIT P0, [R6+URZ], R5 ;  /* 0x00000005060075a7 */ /* 0x001064000800017f */
[----:B-1----:R-:W-:Y:S05]  /*2e990*/  @!P0 NANOSLEEP.SYNCS 0x989680 ;  /* 0x009896800000895d */ /* 0x002fea0003900000 */
[----:B------:R-:W1:Y:S02]  /*2e9a0*/  @!P0 SYNCS.PHASECHK.TRANS64 P0, [R6+URZ], R5 ;  /* 0x00000005060085a7 */ /* 0x000e64000800007f */
[----:B-1----:R-:W-:Y:S05]  /*2e9b0*/  @!P0 BRA `(.L_x_1922) ;  /* 0xfffffffc00f08947 */ /* 0x002fea000383ffff */
[----:B------:R-:W-:Y:S05]  /*2e9c0*/  BRA `(.L_x_2032) ;  /* 0xffffffd000f07947 */ /* 0x000fea000383ffff */
.L_x_1923:
[----:B-1----:R1:W2:Y:S02]  /*2e9d0*/  SYNCS.PHASECHK.TRANS64.TRYWAIT P0, [R7+URZ], R2 ;  /* 0x00000002070075a7 */ /* 0x0022a4000800017f */
[----:B--2---:R-:W-:Y:S05]  /*2e9e0*/  @!P0 NANOSLEEP.SYNCS 0x989680 ;  /* 0x009896800000895d */ /* 0x004fea0003900000 */
[----:B------:R-:W2:Y:S02]  /*2e9f0*/  @!P0 SYNCS.PHASECHK.TRANS64 P0, [R7+URZ], R2 ;  /* 0x00000002070085a7 */ /* 0x000ea4000800007f */
[----:B--2---:R-:W-:Y:S05]  /*2ea00*/  @!P0 BRA `(.L_x_1923) ;  /* 0xfffffffc00f08947 */ /* 0x004fea000383ffff */
[----:B------:R-:W-:Y:S05]  /*2ea10*/  BRA `(.L_x_2033) ;  /* 0xffffffd000e47947 */ /* 0x000fea000383ffff */
.L_x_1925:
[----:B--2---:R2:W3:Y:S02]  /*2ea20*/  SYNCS.PHASECHK.TRANS64.TRYWAIT P0, [R4+URZ], R5 ;  /* 0x00000005040075a7 */ /* 0x0044e4000800017f */
[----:B---3--:R-:W-:Y:S05]  /*2ea30*/  @!P0 NANOSLEEP.SYNCS 0x989680 ;  /* 0x009896800000895d */ /* 0x008fea0003900000 */
[----:B------:R-:W3:Y:S02]  /*2ea40*/  @!P0 SYNCS.PHASECHK.TRANS64 P0, [R4+URZ], R5 ;  /* 0x00000005040085a7 */ /* 0x000ee4000800007f */
[----:B---3--:R-:W-:Y:S05]  /*2ea50*/  @!P0 BRA `(.L_x_1925) ;  /* 0xfffffffc00f08947 */ /* 0x008fea000383ffff */
[----:B------:R-:W-:Y:S05]  /*2ea60*/  BRA `(.L_x_2034) ;  /* 0xffffffd000ec7947 */ /* 0x000fea000383ffff */
.L_x_2035:
        /* <DEDUP_REMOVED lines=9> */
.L_x_15163:


//--------------------- .text._ZN7cutlass13device_kernelIN5flash11enable_sm90INS1_16FlashAttnFwdSm90INS1_25CollectiveMainloopFwdSm90ILi2EN4cute5tupleIJNS5_1CILi1EEES8_S8_EEENS6_IJNS7_ILi128EEESA_NS7_ILi192EEEEEELi128ENS_6half_tEfNS_4arch4Sm90ELb1ELb0ELb1ELb0ELb0ELb0ELb0ELb1ELb1ELb1ELb1ELb0EEENS1_21CollectiveEpilogueFwdINS6_IJSA_SA_SA_EEES9_SD_SF_Li256ELb0ELb1ELb1ELb0EEENS1_19SingleTileSchedulerILb0ELb1ELb1ELi128EEEEEEEEEvNT_6ParamsE --------------------------
	.section	.text._ZN7cutlass13device_kernelIN5flash11enable_sm90INS1_16FlashAttnFwdSm90INS1_25CollectiveMainloopFwdSm90ILi2EN4cute5tupleIJNS5_1CILi1EEES8_S8_EEENS6_IJNS7_ILi128EEESA_NS7_ILi192EEEEEELi128ENS_6half_tEfNS_4arch4Sm90ELb1ELb0ELb1ELb0ELb0ELb0ELb0ELb1ELb1ELb1ELb1ELb0EEENS1_21CollectiveEpilogueFwdINS6_IJSA_SA_SA_EEES9_SD_SF_Li256ELb0ELb1ELb1ELb0EEENS1_19SingleTileSchedulerILb0ELb1ELb1ELi128EEEEEEEEEvNT_6ParamsE,"ax",@progbits
	.align	128
.text._ZN7cutlass13device_kernelIN5flash11enable_sm90INS1_16FlashAttnFwdSm90INS1_25CollectiveMainloopFwdSm90ILi2EN4cute5tupleIJNS5_1CILi1EEES8_S8_EEENS6_IJNS7_ILi128EEESA_NS7_ILi192EEEEEELi128ENS_6half_tEfNS_4arch4Sm90ELb1ELb0ELb1ELb0ELb0ELb0ELb0ELb1ELb1ELb1ELb1ELb0EEENS1_21CollectiveEpilogueFwdINS6_IJSA_SA_SA_EEES9_SD_SF_Li256ELb0ELb1ELb1ELb0EEENS1_19SingleTileSchedulerILb0ELb1ELb1ELi128EEEEEEEEEvNT_6ParamsE:
        .type           _ZN7cutlass13device_kernelIN5flash11enable_sm90INS1_16FlashAttnFwdSm90INS1_25CollectiveMainloopFwdSm90ILi2EN4cute5tupleIJNS5_1CILi1EEES8_S8_EEENS6_IJNS7_ILi128EEESA_NS7_ILi192EEEEEELi128ENS_6half_tEfNS_4arch4Sm90ELb1ELb0ELb1ELb0ELb0ELb0ELb0ELb1ELb1ELb1ELb1ELb0EEENS1_21CollectiveEpilogueFwdINS6_IJSA_SA_SA_EEES9_SD_SF_Li256ELb0ELb1ELb1ELb0EEENS1_19SingleTileSchedulerILb0ELb1ELb1ELi128EEEEEEEEEvNT_6ParamsE,@function
        .size           _ZN7cutlass13device_kernelIN5flash11enable_sm90INS1_16FlashAttnFwdSm90INS1_25CollectiveMainloopFwdSm90ILi2EN4cute5tupleIJNS5_1CILi1EEES8_S8_EEENS6_IJNS7_ILi128EEESA_NS7_ILi192EEEEEELi128ENS_6half_tEfNS_4arch4Sm90ELb1ELb0ELb1ELb0ELb0ELb0ELb0ELb1ELb1ELb1ELb1ELb0EEENS1_21CollectiveEpilogueFwdINS6_IJSA_SA_SA_EEES9_SD_SF_Li256ELb0ELb1ELb1ELb0EEENS1_19SingleTileSchedulerILb0ELb1ELb1ELi128EEEEEEEEEvNT_6ParamsE,(.L_x_15164 - _ZN7cutlass13device_kernelIN5flash11enable_sm90INS1_16FlashAttnFwdSm90INS1_25CollectiveMainloopFwdSm90ILi2EN4cute5tupleIJNS5_1CILi1EEES8_S8_EEENS6_IJNS7_ILi128EEESA_NS7_ILi192EEEEEELi128ENS_6half_tEfNS_4arch4Sm90ELb1ELb0ELb1ELb0ELb0ELb0ELb0ELb1ELb1ELb1ELb1ELb0EEENS1_21CollectiveEpilogueFwdINS6_IJSA_SA_SA_EEES9_SD_SF_Li256ELb0ELb1ELb1ELb0EEENS1_19SingleTileSchedulerILb0ELb1ELb1ELi128EEEEEEEEEvNT_6ParamsE)
        .other          _ZN7cutlass13device_kernelIN5flash11enable_sm90INS1_16FlashAttnFwdSm90INS1_25CollectiveMainloopFwdSm90ILi2EN4cute5tupleIJNS5_1CILi1EEES8_S8_EEENS6_IJNS7_ILi128EEESA_NS7_ILi192EEEEEELi128ENS_6half_tEfNS_4arch4Sm90ELb1ELb0ELb1ELb0ELb0ELb0ELb0ELb1ELb1ELb1ELb1ELb0EEENS1_21CollectiveEpilogueFwdINS6_IJSA_SA_SA_EEES9_SD_SF_Li256ELb0ELb1ELb1ELb0EEENS1_19SingleTileSchedulerILb0ELb1ELb1ELi128EEEEEEEEEvNT_6ParamsE,@"STO_CUDA_ENTRY STV_DEFAULT"
_ZN7cutlass13device_kernelIN5flash11enable_sm90INS1_16FlashAttnFwdSm90INS1_25CollectiveMainloopFwdSm90ILi2EN4cute5tupleIJNS5_1CILi1EEES8_S8_EEENS6_IJNS7_ILi128EEESA_NS7_ILi192EEEEEELi128ENS_6half_tEfNS_4arch4Sm90ELb1ELb0ELb1ELb0ELb0ELb0ELb0ELb1ELb1ELb1ELb1ELb0EEENS1_21CollectiveEpilogueFwdINS6_IJSA_SA_SA_EEES9_SD_SF_Li256ELb0ELb1ELb1ELb0EEENS1_19SingleTileSchedulerILb0ELb1ELb1ELi128EEEEEEEEEvNT_6ParamsE:
        /* <DEDUP_REMOVED lines=17> */
.L_x_2037:
[----:B------:R-:W-:Y:S05]  /*0110*/  BSYNC B0 ;  /* 0x0000000000007941 */ /* 0x000fea0003800000 */
.L_x_2036:
        /* <DEDUP_REMOVED lines=40> */
.L_x_2038:
        /* <DEDUP_REMOVED lines=22> */
.L_x_2039:
        /* <DEDUP_REMOVED lines=18> */
.L_x_2040:
        /* <DEDUP_REMOVED lines=22> */
.L_x_2041:
        /* <DEDUP_REMOVED lines=22> */
.L_x_2042:
        /* <DEDUP_REMOVED lines=9> */
.L_x_2045:
        /* <DEDUP_REMOVED lines=18> */
[----:B------:R-:W0:Y:S01]  /*0a90*/  LDC R0, c[0x0][0x448] ;  /* 0x00011200ff007b82 */ /* 0x000e220000000800 */
[----:B------:R-:W1:Y:S01]  /*0aa0*/  S2R R23, SR_CTAID.X ;  /* 0x0000000000177919 */ /* 0x000e620000002500 */
[----:B------:R-:W-:Y:S01]  /*0ab0*/  SHF.R.U32.HI R4, RZ, 0x10, R17 ;  /* 0x00000010ff047819 */ /* 0x000fe20000011611 */
[----:B------:R-:W-:Y:S01]  /*0ac0*/  IMAD.MOV.U32 R22, RZ, RZ, RZ ;  /* 0x000000ffff167224 */ /* 0x000fe200078e00ff */
[----:B------:R-:W-:-:S04]  /*0ad0*/  LOP3.LUT R17, R17, 0xffff, RZ, 0xc0, !PT ;  /* 0x0000ffff11117812 */ /* 0x000fc800078ec0ff */
[----:B------:R-:W2:Y:S08]  /*0ae0*/  LDC.64 R10, c[0x0][0x418] ;  /* 0x00010600ff0a7b82 */ /* 0x000eb00000000a00 */
[----:B------:R-:W3:Y:S01]  /*0af0*/  LDC R3, c[0x0][0x288] ;  /* 0x0000a200ff037b82 */ /* 0x000ee20000000800 */
[----:B0-----:R-:W-:-:S07]  /*0b00*/  ISETP.NE.AND P1, PT, R0, 0x1, PT ;  /* 0x000000010000780c */ /* 0x001fce0003f25270 */
[----:B------:R-:W0:Y:S01]  /*0b10*/  LDC R16, c[0x0][0x424] ;  /* 0x00010900ff107b82 */ /* 0x000e220000000800 */
[----:B--2---:R-:W-:-:S07]  /*0b20*/  ISETP.NE.U32.AND P0, PT, R10, RZ, PT ;  /* 0x000000ff0a00720c */ /* 0x004fce0003f05070 */
[----:B------:R-:W2:Y:S01]  /*0b30*/  LDC R9, c[0x0][0x2f0] ;  /* 0x0000bc00ff097b82 */ /* 0x000ea20000000800 */
[----:B-1----:R-:W-:Y:S01]  /*0b40*/  IMAD.SHL.U32 R23, R23, 0x80, RZ ;  /* 0x0000008017177824 */ /* 0x002fe200078e00ff */
[----:B------:R-:W-:-:S03]  /*0b50*/  ISETP.NE.AND.EX P0, PT, R11, RZ, PT, P0 ;  /* 0x000000ff0b00720c */ /* 0x000fc60003f05300 */
[----:B------:R-:W-:Y:S01]  /*0b60*/  @P1 VIADD R0, R23, 0x7f ;  /* 0x0000007f17001836 */ /* 0x000fe20000000000 */
[----:B---3--:R-:W-:Y:S02]  /*0b70*/  IADD3 R3, -R3, 0x80, RZ ;  /* 0x0000008003037810 */ /* 0x008fe40007ffe1ff */
[----:B------:R-:W1:Y:S08]  /*0b80*/  @P1 LDC R5, c[0x0][0x44c] ;  /* 0x00011300ff051b82 */ /* 0x000e700000000800 */
[----:B------:R-:W3:Y:S01]  /*0b90*/  @P1 LDC R7, c[0x0][0x450] ;  /* 0x00011400ff071b82 */ /* 0x000ee20000000800 */
[----:B0-----:R-:W-:-:S02]  /*0ba0*/  SEL R16, R16, 0x1, P0 ;  /* 0x0000000110107807 */ /* 0x001fc40000000000 */
[----:B------:R-:W-:-:S03]  /*0bb0*/  ISETP.NE.AND P0, PT, R4, RZ, PT ;  /* 0x000000ff0400720c */ /* 0x000fc60003f05270 */
[----:B--2---:R-:W-:Y:S02]  /*0bc0*/  IMAD R3, R16, R9, R3 ;  /* 0x0000000910037224 */ /* 0x004fe400078e0203 */
[----:B-1----:R-:W-:-:S08]  /*0bd0*/  @P1 IMAD.HI.U32 R2, R0, R5, RZ ;  /* 0x0000000500021227 */ /* 0x002fd000078e00ff */
[----:B------:R-:W0:Y:S01]  /*0be0*/  @!P0 LDC R4, c[0x0][0x9f0] ;  /* 0x00027c00ff048b82 */ /* 0x000e220000000800 */
[----:B------:R-:W-:Y:S01]  /*0bf0*/  VIADD R0, R23, 0x7f ;  /* 0x0000007f17007836 */ /* 0x000fe20000000000 */
[----:B---3--:R-:W-:Y:S01]  /*0c00*/  @P1 SHF.R.U32.HI R0, RZ, R7, R2 ;  /* 0x00000007ff001219 */ /* 0x008fe20000011602 */
[----:B------:R-:W-:-:S03]  /*0c10*/  IMAD R2, R16, R9, 0x7f ;  /* 0x0000007f10027424 */ /* 0x000fc600078e0209 */
[----:B------:R-:W-:Y:S02]  /*0c20*/  IADD3 R0, R3, R0, RZ ;  /* 0x0000000003007210 */ /* 0x000fe40007ffe0ff */
[----:B------:R-:W-:Y:S02]  /*0c30*/  SHF.R.S32.HI R3, RZ, 0x1f, R2 ;  /* 0x0000001fff037819 */ /* 0x000fe40000011402 */
[----:B------:R-:W-:Y:S02]  /*0c40*/  SHF.R.S32.HI R5, RZ, 0x1f, R0 ;  /* 0x0000001fff057819 */ /* 0x000fe40000011400 */
[----:B------:R-:W-:Y:S02]  /*0c50*/  LEA.HI R3, R3, R2, RZ, 0x7 ;  /* 0x0000000203037211 */ /* 0x000fe400078f38ff */
[----:B------:R-:W-:Y:S02]  /*0c60*/  LEA.HI R5, R5, R0, RZ, 0x7 ;  /* 0x0000000005057211 */ /* 0x000fe400078f38ff */
[----:B------:R-:W-:-:S02]  /*0c70*/  SHF.R.S32.HI R3, RZ, 0x7, R3 ;  /* 0x00000007ff037819 */ /* 0x000fc40000011403 */
[----:B------:R-:W-:-:S04]  /*0c80*/  SHF.R.S32.HI R0, RZ, 0x7, R5 ;  /* 0x00000007ff007819 */ /* 0x000fc80000011405 */
[----:B------:R-:W-:-:S04]  /*0c90*/  VIMNMX R11, R3, R0, PT ;  /* 0x00000000030b7248 */ /* 0x000fc80003fe0100 */
[----:B------:R-:W-:-:S13]  /*0ca0*/  ISETP.GE.AND P1, PT, R11, 0x1, PT ;  /* 0x000000010b00780c */ /* 0x000fda0003f26270 */
[----:B------:R-:W-:Y:S05]  /*0cb0*/  @!P1 BRA `(.L_x_2047) ;  /* 0x00000000006c9947 */ /* 0x000fea0003800000 */
[-C--:B0-----:R-:W-:Y:S02]  /*0cc0*/  IABS R7, R4.reuse ;  /* 0x0000000400077213 */ /* 0x081fe40000000000 */
[----:B------:R-:W-:Y:S02]  /*0cd0*/  IADD3 R5, R4, -0x1, R11 ;  /* 0xffffffff04057810 */ /* 0x000fe40007ffe00b */
[----:B------:R-:W0:Y:S01]  /*0ce0*/  I2F.RP R0, R7 ;  /* 0x0000000700007306 */ /* 0x000e220000209400 */
[----:B------:R-:W-:-:S04]  /*0cf0*/  IABS R8, R4 ;  /* 0x0000000400087213 */ /* 0x000fc80000000000 */
[----:B------:R-:W-:-:S03]  /*0d00*/  IADD3 R8, RZ, -R8, RZ ;  /* 0x80000008ff087210 */ /* 0x000fc60007ffe0ff */
[----:B0-----:R-:W0:Y:S02]  /*0d10*/  MUFU.RCP R0, R0 ;  /* 0x0000000000007308 */ /* 0x001e240000001000 */
[----:B0-----:R-:W-:Y:S01]  /*0d20*/  VIADD R2, R0, 0xffffffe ;  /* 0x0ffffffe00027836 */ /* 0x001fe20000000000 */
[----:B------:R-:W-:Y:S02]  /*0d30*/  IABS R0, R5 ;  /* 0x0000000500007213 */ /* 0x000fe40000000000 */
[----:B------:R-:W-:-:S03]  /*0d40*/  LOP3.LUT R5, R5, R4, RZ, 0x3c, !PT ;  /* 0x0000000405057212 */ /* 0x000fc600078e3cff */
[----:B------:R0:W1:Y:S01]  /*0d50*/  F2I.FTZ.U32.TRUNC.NTZ R3, R2 ;  /* 0x0000000200037305 */ /* 0x000062000021f000 */
[----:B------:R-:W-:Y:S01]  /*0d60*/  ISETP.GE.AND P2, PT, R5, RZ, PT ;  /* 0x000000ff0500720c */ /* 0x000fe20003f46270 */
[----:B0-----:R-:W-:Y:S02]  /*0d70*/  IMAD.MOV.U32 R2, RZ, RZ, RZ ;  /* 0x000000ffff027224 */ /* 0x001fe400078e00ff */
[----:B-1----:R-:W-:-:S04]  /*0d80*/  IMAD.MOV R6, RZ, RZ, -R3 ;  /* 0x000000ffff067224 */ /* 0x002fc800078e0a03 */
[----:B------:R-:W-:-:S04]  /*0d90*/  IMAD R9, R6, R7, RZ ;  /* 0x0000000706097224 */ /* 0x000fc800078e02ff */
[----:B------:R-:W-:-:S04]  /*0da0*/  IMAD.HI.U32 R3, R3, R9, R2 ;  /* 0x0000000903037227 */ /* 0x000fc800078e0002 */
[----:B------:R-:W-:Y:S02]  /*0db0*/  IMAD.MOV.U32 R2, RZ, RZ, R8 ;  /* 0x000000ffff027224 */ /* 0x000fe400078e0008 */
[----:B------:R-:W-:-:S04]  /*0dc0*/  IMAD.HI.U32 R3, R3, R0, RZ ;  /* 0x0000000003037227 */ /* 0x000fc800078e00ff */
        /* <DEDUP_REMOVED lines=9> */
[----:B------:R-:W-:-:S07]  /*0e60*/  IMAD.MOV.U32 R22, RZ, RZ, R3 ;  /* 0x000000ffff167224 */ /* 0x000fce00078e0003 */
.L_x_2047:
[----:B------:R-:W1:Y:S01]  /*0e70*/  S2R R0, SR_TID.X ;  /* 0x0000000000007919 */ /* 0x000e620000002100 */
[-C--:B------:R-:W-:Y:S01]  /*0e80*/  IMAD R17, R17, R22.reuse, RZ ;  /* 0x0000001611117224 */ /* 0x080fe200078e02ff */
[----:B------:R-:W-:Y:S01]  /*0e90*/  PLOP3.LUT P0, PT, PT, PT, PT, 0x80, 0x0 ;  /* 0x000000000000781c */ /* 0x000fe20003f0f070 */
[----:B------:R-:W-:Y:S01]  /*0ea0*/  IMAD.MOV.U32 R2, RZ, RZ, RZ ;  /* 0x000000ffff027224 */ /* 0x000fe200078e00ff */
[----:B------:R-:W-:Y:S02]  /*0eb0*/  CS2R R86, SRZ ;  /* 0x0000000000567805 */ /* 0x000fe4000001ff00 */
[----:B------:R-:W-:Y:S02]  /*0ec0*/  CS2R R84, SRZ ;  /* 0x0000000000547805 */ /* 0x000fe4000001ff00 */
[----:B------:R-:W-:Y:S02]  /*0ed0*/  VIADDMNMX R22, R17, R22, R11, PT ;  /* 0x0000001611167246 */ /* 0x000fe4000380010b */
[----:B------:R-:W-:-:S02]  /*0ee0*/  CS2R R82, SRZ ;  /* 0x0000000000527805 */ /* 0x000fc4000001ff00 */
[----:B------:R-:W-:Y:S02]  /*0ef0*/  CS2R R80, SRZ ;  /* 0x0000000000507805 */ /* 0x000fe4000001ff00 */
[----:B------:R-:W-:Y:S02]  /*0f00*/  CS2R R78, SRZ ;  /* 0x00000000004e7805 */ /* 0x000fe4000001ff00 */
[----:B------:R-:W-:Y:S02]  /*0f10*/  ISETP.GT.AND P1, PT, R22, R17, PT ;  /* 0x000000111600720c */ /* 0x000fe40003f24270 */
        /* <DEDUP_REMOVED lines=21> */
[----:B-1----:R-:W-:Y:S01]  /*1070*/  IADD3 R89, R0, -0x80, RZ ;  /* 0xffffff8000597810 */ /* 0x002fe20007ffe0ff */
[----:B------:R-:W-:Y:S01]  /*1080*/  IMAD.MOV.U32 R0, RZ, RZ, RZ ;  /* 0x000000ffff007224 */ /* 0x000fe200078e00ff */
[----:B------:R-:W-:Y:S02]  /*1090*/  CS2R R34, SRZ ;  /* 0x0000000000227805 */ /* 0x000fe4000001ff00 */
[----:B------:R-:W-:Y:S02]  /*10a0*/  CS2R R32, SRZ ;  /* 0x0000000000207805 */ /* 0x000fe4000001ff00 */
[----:B------:R-:W-:Y:S02]  /*10b0*/  CS2R R30, SRZ ;  /* 0x00000000001e7805 */ /* 0x000fe4000001ff00 */
[----:B------:R-:W-:Y:S02]  /*10c0*/  CS2R R28, SRZ ;  /* 0x00000000001c7805 */ /* 0x000fe4000001ff00 */
[----:B------:R-:W-:-:S02]  /*10d0*/  CS2R R26, SRZ ;  /* 0x00000000001a7805 */ /* 0x000fc4000001ff00 */
[----:B------:R-:W-:Y:S01]  /*10e0*/  CS2R R24, SRZ ;  /* 0x0000000000187805 */ /* 0x000fe2000001ff00 */
[----:B------:R-:W-:Y:S06]  /*10f0*/  @!P1 BRA `(.L_x_2048) ;  /* 0x0000009800989947 */ /* 0x000fec0003800000 */
[----:B------:R-:W-:Y:S01]  /*1100*/  SHF.R.S32.HI R90, RZ, 0x1f, R89 ;  /* 0x0000001fff5a7819 */ /* 0x000fe20000011459 */
[----:B------:R-:W1:Y:S01]  /*1110*/  S2UR UR6, SR_CgaCtaId ;  /* 0x00000000000679c3 */ /* 0x000e620000008800 */
[----:B------:R-:W-:Y:S02]  /*1120*/  UMOV UR36, 0x400 ;  /* 0x0000040000247882 */ /* 0x000fe40000000000 */
[----:B------:R-:W-:-:S04]  /*1130*/  LEA.HI R91, R90, R89, RZ, 0x7 ;  /* 0x000000595a5b7211 */ /* 0x000fc800078f38ff */
[----:B------:R-:W-:-:S05]  /*1140*/  SHF.R.S32.HI R92, RZ, 0x7, R91 ;  /* 0x00000007ff5c7819 */ /* 0x000fca000001145b */
[----:B------:R-:W2:Y:S01]  /*1150*/  SHFL.IDX PT, R0, R92, RZ, 0x1f ;  /* 0x00001fff5c007589 */ /* 0x000ea200000e0000 */
[----:B-1----:R-:W-:-:S04]  /*1160*/  ULEA UR36, UR6, UR36, 0x18 ;  /* 0x0000002406247291 */ /* 0x002fc8000f8ec03f */
[----:B------:R-:W-:-:S04]  /*1170*/  UIADD3 UR6, UR36, 0x10400, URZ ;  /* 0x0001040024067890 */ /* 0x000fc8000fffe03f */
[----:B------:R-:W-:Y:S01]  /*1180*/  ULOP3.LUT UP0, URZ, UR6, 0x3ff, URZ, 0xc0, !UPT ;  /* 0x000003ff063f7892 */ /* 0x000fe2000f80c03f */
[----:B--2---:R-:W-:-:S05]  /*1190*/  R2UR UR4, R0 ;  /* 0x00000000000472ca */ /* 0x004fca00000e0000 */
        /* <DEDUP_REMOVED lines=11> */
[----:B0-----:R-:W-:Y:S01]  /*1250*/  IMAD.U32 R4, RZ, RZ, UR4 ;  /* 0x00000004ff047e24 */ /* 0x001fe2000f8e00ff */
[----:B------:R0:W1:Y:S01]  /*1260*/  LDC.64 R2, c[0x4][R0] ;  /* 0x0100000000027b82 */ /* 0x0000620000000a00 */
[----:B------:R-:W-:Y:S01]  /*1270*/  MOV R5, UR5 ;  /* 0x0000000500057c02 */ /* 0x000fe20008000f00 */
        /* <DEDUP_REMOVED lines=9> */
[----:B-1----:R-:W-:Y:S05]  /*1310*/  CALL.ABS.NOINC R2 ;  /* 0x0000000002007343 */ /* 0x002fea0003c00000 */
.L_x_2049:
[----:B------:R-:W2:Y:S01]  /*1320*/  LDL.LU R19, [R1+0x14] ;  /* 0x0000140001137983 */ /* 0x000ea20000300800 */
[----:B------:R-:W-:-:S04]  /*1330*/  SHF.L.U32 R2, RZ, 0x1f, RZ ;  /* 0x0000001fff027819 */ /* 0x000fc800000006ff */
[----:B------:R-:W1:Y:S01]  /*1340*/  SYNCS.PHASECHK.TRANS64.TRYWAIT P1, [UR36+0x34800], R2 ;  /* 0x03480002ff0075a7 */ /* 0x000e620008020164 */
[----:B--2---:R-:W-:-:S04]  /*1350*/  LOP3.LUT R0, R19, 0x1, RZ, 0xfc, !PT ;  /* 0x0000000113007812 */ /* 0x004fc800078efcff */
[----:B------:R-:W-:Y:S01]  /*1360*/  ISETP.NE.AND P0, PT, R0, 0x3, PT ;  /* 0x000000030000780c */ /* 0x000fe20003f05270 */
[----:B-1----:R-:W-:-:S12]  /*1370*/  @!P1 BRA `(.L_x_2050) ;  /* 0x000000ec00c89947 */ /* 0x002fd80003800000 */
.L_x_2167:
[----:B------:R-:W-:Y:S05]  /*1380*/  @!P0 BRA `(.L_x_2051) ;  /* 0x0000000000048947 */ /* 0x000fea0003800000 */
[----:B------:R-:W-:Y:S01]  /*1390*/  BPT.TRAP 0x1 ;  /* 0x000000040000795c */ /* 0x000fe20000300000 */
.L_x_2051:
[----:B------:R2:W3:Y:S01]  /*13a0*/  SYNCS.PHASECHK.TRANS64.TRYWAIT P2, [UR36+0x34830], R2 ;  /* 0x03483002ff0075a7 */ /* 0x0004e20008040164 */
[----:B------:R-:W-:Y:S05]  /*13b0*/  @!P0 BRA `(.L_x_2052) ;  /* 0x0000000000048947 */ /* 0x000fea0003800000 */
[----:B------:R-:W-:Y:S01]  /*13c0*/  BPT.TRAP 0x1 ;  /* 0x000000040000795c */ /* 0x000fe20000300000 */
.L_x_2052:
[----:B------:R-:W4:Y:S01]  /*13d0*/  S2R R0, SR_TID.X ;  /* 0x0000000000007919 */ /* 0x000f220000002100 */
[----:B0-----:R-:W-:-:S04]  /*13e0*/  MOV R4, UR37 ;  /* 0x0000002500047c02 */ /* 0x001fc80008000f00 */
[----:B------:R-:W-:Y:S02]  /*13f0*/  LOP3.LUT R4, R4, 0x10000, RZ, 0xfc, !PT ;  /* 0x0001000004047812 */ /* 0x000fe400078efcff */
[----:B----4-:R-:W-:-:S04]  /*1400*/  LOP3.LUT R0, R0, 0x7f, RZ, 0xc0, !PT ;  /* 0x0000007f00007812 */ /* 0x010fc800078ec0ff */
[----:B------:R-:W-:Y:S01]  /*1410*/  ISETP.NE.AND P1, PT, R0, RZ, PT ;  /* 0x000000ff0000720c */ /* 0x000fe20003f25270 */
[----:B---3--:R-:W-:-:S12]  /*1420*/  @P2 BRA `(.L_x_2053) ;  /* 0x0000000000082947 */ /* 0x008fd80003800000 */
[----:B------:R-:W0:Y:S02]  /*1430*/  SYNCS.PHASECHK.TRANS64.TRYWAIT P2, [UR36+0x34830], R2 ;  /* 0x03483002ff0075a7 */ /* 0x000e240008040164 */
[----:B0-----:R-:W-:Y:S05]  /*1440*/  @!P2 BRA `(.L_x_2054) ;  /* 0x000000ec00aca947 */ /* 0x001fea0003800000 */
.L_x_2053:
[----:B------:R-:W-:Y:S05]  /*1450*/  WARPSYNC.ALL ;  /* 0x0000000000007948 */ /* 0x000fea0003800000 */
[----:B------:R-:W-:Y:S01]  /*1460*/  IMAD.MOV.U32 R5, RZ, RZ, 0x40000040 ;  /* 0x40000040ff057424 */ /* 0x000fe200078e00ff */
[----:B------:R-:W-:Y:S01]  /*1470*/  UIADD3 UR4, UR36, 0x1c400, URZ ;  /* 0x0001c40024047890 */ /* 0x000fe2000fffe03f */
[C---:B------:R-:W-:Y:S01]  /*1480*/  R2UR UR8, R4.reuse ;  /* 0x00000000040872ca */ /* 0x040fe200000e0000 */
[----:B------:R-:W-:Y:S02]  /*1490*/  WARPGROUP.ARRIVE ;  /* 0x00000000000079c5 */ /* 0x000fe40000000000 */
[----:B------:R-:W-:Y:S01]  /*14a0*/  R2UR UR9, R5 ;  /* 0x00000000050972ca */ /* 0x000fe200000e0000 */
[----:B------:R-:W-:Y:S01]  /*14b0*/  USHF.R.U32.HI UR4, URZ, 0x4, UR4 ;  /* 0x000000043f047899 */ /* 0x000fe20008011604 */
[----:B------:R-:W-:Y:S01]  /*14c0*/  R2UR UR6, R4 ;  /* 0x00000000040672ca */ /* 0x000fe200000e0000 */
[----:B------:R-:W-:Y:S01]  /*14d0*/  UMOV UR11, 0x40000040 ;  /* 0x40000040000b7882 */ /* 0x000fe20000000000 */
[----:B------:R-:W-:Y:S01]  /*14e0*/  UMOV UR5, 0x40000040 ;  /* 0x4000004000057882 */ /* 0x000fe20000000000 */
[----:B------:R-:W-:Y:S01]  /*14f0*/  ULOP3.LUT UR4, UR4, 0x3fff, URZ, 0xc0, !UPT ;  /* 0x00003fff04047892 */ /* 0x000fe2000f8ec03f */
[----:B------:R-:W3:Y:S01]  /*1500*/  LDC R8, c[0x0][0x448] ;  /* 0x00011200ff087b82 */ /* 0x000ee20000000800 */
[----:B------:R-:W-:Y:S01]  /*1510*/  UMOV UR13, 0x40000040 ;  /* 0x40000040000d7882 */ /* 0x000fe20000000000 */
[----:B------:R-:W-:Y:S01]  /*1520*/  UMOV UR15, 0x40000040 ;  /* 0x40000040000f7882 */ /* 0x000fe20000000000 */
[----:B------:R-:W-:Y:S01]  /*1530*/  ULOP3.LUT UR38, UR4, 0x10000, URZ, 0xfc, !UPT ;  /* 0x0001000004267892 */ /* 0x000fe2000f8efc3f */
[----:B------:R-:W-:Y:S01]  /*1540*/  LEA.HI R10, R92, R92, RZ, 0x1 ;  /* 0x0000005c5c0a7211 */ /* 0x000fe200078f08ff */
[----:B------:R-:W-:Y:S01]  /*1550*/  UMOV UR17, 0x40000040 ;  /* 0x4000004000117882 */ /* 0x000fe20000000000 */
[----:B------:R-:W-:Y:S01]  /*1560*/  UMOV UR19, 0x40000040 ;  /* 0x4000004000137882 */ /* 0x000fe20000000000 */
[----:B------:R-:W-:Y:S01]  /*1570*/  UIADD3 UR14, UR38, 0x6, URZ ;  /* 0x00000006260e7890 */ /* 0x000fe2000fffe03f */
[----:B------:R-:W-:Y:S01]  /*1580*/  LEA.HI R90, R90, R89, RZ, 0x2 ;  /* 0x000000595a5a7211 */ /* 0x000fe200078f10ff */
[----:B------:R-:W-:Y:S01]  /*1590*/  UIADD3 UR4, UR6, 0x2, URZ ;  /* 0x0000000206047890 */ /* 0x000fe2000fffe03f */
[----:B------:R-:W-:Y:S01]  /*15a0*/  CS2R R150, SRZ ;  /* 0x0000000000967805 */ /* 0x000fe2000001ff00 */
[----:B------:R-:W-:Y:S01]  /*15b0*/  UMOV UR10, UR38 ;  /* 0x00000026000a7c82 */ /* 0x000fe20008000000 */
[----:B------:R-:W-:Y:S01]  /*15c0*/  UIADD3 UR12, UR6, 0x6, URZ ;  /* 0x00000006060c7890 */ /* 0x000fe2000fffe03f */
[----:B------:R-:W-:Y:S01]  /*15d0*/  HGMMA.64x128x16.F32 R24, gdesc[UR8], RZ, !UPT, gsb0 ;  /* 0x01e00000081879f0 */ /* 0x000fe2000c0008ff */
[----:B------:R-:W-:Y:S01]  /*15e0*/  UIADD3 UR10, UR38, 0x2, URZ ;  /* 0x00000002260a7890 */ /* 0x000fe2000fffe03f */
[----:B------:R-:W-:Y:S01]  /*15f0*/  LOP3.LUT R90, R90, 0xfffffffc, RZ, 0xc0, !PT ;  /* 0xfffffffc5a5a7812 */ /* 0x000fe200078ec0ff */
[----:B------:R-:W-:Y:S01]  /*1600*/  UMOV UR8, UR4 ;  /* 0x0000000400087c82 */ /* 0x000fe20008000000 */
[----:B------:R-:W-:Y:S01]  /*1610*/  UMOV UR9, UR5 ;  /* 0x0000000500097c82 */ /* 0x000fe20008000000 */
[----:B------:R-:W-:Y:S01]  /*1620*/  UMOV UR11, 0x40000040 ;  /* 0x40000040000b7882 */ /* 0x000fe20000000000 */
[----:B------:R-:W-:Y:S01]  /*1630*/  UIADD3 UR16, UR6, 0x400, URZ ;  /* 0x0000040006107890 */ /* 0x000fe2000fffe03f */
[----:B------:R-:W-:Y:S01]  /*1640*/  IMAD.IADD R90, R89, 0x1, -R90 ;  /* 0x00000001595a7824 */ /* 0x000fe200078e0a5a */
[----:B------:R-:W-:Y:S01]  /*1650*/  UIADD3 UR18, UR38, 0x400, URZ ;  /* 0x0000040026127890 */ /* 0x000fe2000fffe03f */
[----:B------:R-:W-:Y:S01]  /*1660*/  CS2R R148, SRZ ;  /* 0x0000000000947805 */ /* 0x000fe2000001ff00 */
[----:B------:R-:W-:Y:S01]  /*1670*/  UIADD3 UR20, UR6, 0x402, URZ ;  /* 0x0000040206147890 */ /* 0x000fe2000fffe03f */
[----:B---3--:R-:W-:Y:S01]  /*1680*/  ISETP.NE.AND P2, PT, R8, 0x1, PT ;  /* 0x000000010800780c */ /* 0x008fe20003f45270 */
[----:B------:R-:W-:Y:S01]  /*1690*/  UIADD3 UR22, UR38, 0x402, URZ ;  /* 0x0000040226167890 */ /* 0x000fe2000fffe03f */
[----:B------:R-:W-:Y:S01]  /*16a0*/  LOP3.LUT R8, R91, 0xffffff80, RZ, 0xc0, !PT ;  /* 0xffffff805b087812 */ /* 0x000fe200078ec0ff */
[----:B------:R-:W-:Y:S01]  /*16b0*/  UMOV UR21, 0x40000040 ;  /* 0x4000004000157882 */ /* 0x000fe20000000000 */
[----:B------:R-:W-:Y:S01]  /*16c0*/  UMOV UR23, 0x40000040 ;  /* 0x4000004000177882 */ /* 0x000fe20000000000 */
[----:B------:R-:W-:Y:S01]  /*16d0*/  UIADD3 UR24, UR6, 0x404, URZ ;  /* 0x0000040406187890 */ /* 0x000fe2000fffe03f */
[----:B------:R-:W-:Y:S01]  /*16e0*/  CS2R R146, SRZ ;  /* 0x0000000000927805 */ /* 0x000fe2000001ff00 */
[----:B------:R-:W-:Y:S01]  /*16f0*/  UIADD3 UR26, UR38, 0x404, URZ ;  /* 0x00000404261a7890 */ /* 0x000fe2000fffe03f */
[----:B------:R-:W-:Y:S01]  /*1700*/  IMAD.IADD R9, R89, 0x1, -R8 ;  /* 0x0000000159097824 */ /* 0x000fe200078e0a08 */
[----:B------:R-:W-:Y:S01]  /*1710*/  UMOV UR25, 0x40000040 ;  /* 0x4000004000197882 */ /* 0x000fe20000000000 */
[----:B------:R-:W-:Y:S01]  /*1720*/  UMOV UR27, 0x40000040 ;  /* 0x40000040001b7882 */ /* 0x000fe20000000000 */
[----:B------:R-:W-:Y:S01]  /*1730*/  UIADD3 UR28, UR6, 0x406, URZ ;  /* 0x00000406061c7890 */ /* 0x000fe2000fffe03f */
[----:B------:R-:W-:Y:S01]  /*1740*/  CS2R R144, SRZ ;  /* 0x0000000000907805 */ /* 0x000fe2000001ff00 */
[----:B------:R-:W-:Y:S01]  /*1750*/  UIADD3 UR30, UR38, 0x406, URZ ;  /* 0x00000406261e7890 */ /* 0x000fe2000fffe03f */
[----:B------:R-:W-:Y:S01]  /*1760*/  SHF.R.S32.HI R8, RZ, 0x1f, R9 ;  /* 0x0000001fff087819 */ /* 0x000fe20000011409 */
[----:B------:R-:W-:Y:S01]  /*1770*/  UMOV UR29, 0x40000040 ;  /* 0x40000040001d7882 */ /* 0x000fe20000000000 */
[----:B------:R-:W-:Y:S01]  /*1780*/  UMOV UR31, 0x40000040 ;  /* 0x40000040001f7882 */ /* 0x000fe20000000000 */
[----:B------:R-:W-:Y:S01]  /*1790*/  UIADD3 UR32, UR6, 0x800, URZ ;  /* 0x0000080006207890 */ /* 0x000fe2000fffe03f */
[----:B------:R-:W-:Y:S01]  /*17a0*/  LEA.HI R11, R8, R9, RZ, 0x5 ;  /* 0x00000009080b7211 */ /* 0x000fe200078f28ff */
[----:B------:R-:W-:Y:S01]  /*17b0*/  UIADD3 UR34, UR38, 0x800, URZ ;  /* 0x0000080026227890 */ /* 0x000fe2000fffe03f */
[----:B------:R-:W-:Y:S01]  /*17c0*/  CS2R R142, SRZ ;  /* 0x00000000008e7805 */ /* 0x000fe2000001ff00 */
[----:B------:R-:W-:Y:S01]  /*17d0*/  UMOV UR33, 0x40000040 ;  /* 0x4000004000217882 */ /* 0x000fe20000000000 */
[----:B------:R-:W-:Y:S01]  /*17e0*/  UMOV UR35, 0x40000040 ;  /* 0x4000004000237882 */ /* 0x000fe20000000000 */
[----:B------:R-:W-:Y:S01]  /*17f0*/  UIADD3 UR44, UR6, 0x802, URZ ;  /* 0x00000802062c7890 */ /* 0x000fe2000fffe03f */
[----:B------:R-:W-:Y:S01]  /*1800*/  CS2R R140, SRZ ;  /* 0x00000000008c7805 */ /* 0x000fe2000001ff00 */
        /* <DEDUP_REMOVED lines=16> */
[----:B------:R-:W-:Y:S01]  /*1910*/  ULDC UR7, c[0x0][0x2f0] ;  /* 0x0000bc0000077ab9 */ /* 0x000fe20000000800 */
[----:B------:R-:W-:Y:S01]  /*1920*/  UMOV UR37, URZ ;  /* 0x0000003f00257c82 */ /* 0x000fe20008000000 */
        /* <DEDUP_REMOVED lines=18> */
[----:B------:R-:W-:Y:S01]  /*1a50*/  HGMMA.64x128x16.F32 R24, gdesc[UR8], R24, gsb0 ;  /* 0x01e00000081879f0 */ /* 0x000fe20008000818 */
[----:B------:R-:W-:Y:S02]  /*1a60*/  ULDC UR10, c[0x0][0x988] ;  /* 0x00026200000a7ab9 */ /* 0x000fe40000000800 */
        /* <DEDUP_REMOVED lines=30> */
[----:B012---:R-:W-:Y:S01]  /*1c50*/  FMUL.FTZ R2, R37, UR6 ;  /* 0x0000000625027c20 */ /* 0x007fe20008410000 */
[----:B------:R-:W-:Y:S01]  /*1c60*/  FMUL.FTZ R26, R26, UR6 ;  /* 0x000000061a1a7c20 */ /* 0x000fe20008410000 */
[----:B------:R0:W-:Y:S01]  /*1c70*/  MUFU.TANH R95, R31 ;  /* 0x0000001f005f7308 */ /* 0x0001e20000002400 */
[----:B------:R-:W-:Y:S01]  /*1c80*/  FMUL.FTZ R21, R33, UR6 ;  /* 0x0000000621157c20 */ /* 0x000fe20008410000 */
[----:B------:R-:W-:Y:S01]  /*1c90*/  FMUL.FTZ R6, R36, UR6 ;  /* 0x0000000624067c20 */ /* 0x000fe20008410000 */
[----:B------:R-:W-:Y:S01]  /*1ca0*/  FMUL.FTZ R30, R30, UR6 ;  /* 0x000000061e1e7c20 */ /* 0x000fe20008410000 */
[----:B------:R-:W1:Y:S01]  /*1cb0*/  @P2 LDC R33, c[0x0][0x44c] ;  /* 0x00011300ff212b82 */ /* 0x000e620000000800 */
[----:B------:R-:W-:Y:S01]  /*1cc0*/  FMUL.FTZ R34, R34, UR6 ;  /* 0x0000000622227c20 */ /* 0x000fe20008410000 */
[----:B------:R-:W-:Y:S01]  /*1cd0*/  FMUL.FTZ R35, R35, UR6 ;  /* 0x0000000623237c20 */ /* 0x000fe20008410000 */
[----:B------:R-:W-:Y:S01]  /*1ce0*/  FMUL.FTZ R38, R38, UR6 ;  /* 0x0000000626267c20 */ /* 0x000fe20008410000 */
[----:B------:R2:W-:Y:S01]  /*1cf0*/  MUFU.TANH R37, R27 ;  /* 0x0000001b00257308 */ /* 0x0005e20000002400 */
[----:B0-----:R-:W-:Y:S01]  /*1d00*/  LOP3.LUT R31, R10, 0x3fffffe, RZ, 0xc0, !PT ;  /* 0x03fffffe0a1f7812 */ /* 0x001fe200078ec0ff */
[----:B------:R-:W-:Y:S01]  /*1d10*/  FMUL.FTZ R39, R39, UR6 ;  /* 0x0000000627277c20 */ /* 0x000fe20008410000 */
[----:B------:R-:W-:Y:S01]  /*1d20*/  LEA.HI R10, R8, R9, RZ, 0x2 ;  /* 0x00000009080a7211 */ /* 0x000fe200078f10ff */
[----:B------:R-:W-:Y:S01]  /*1d30*/  FMUL.FTZ R42, R42, UR6 ;  /* 0x000000062a2a7c20 */ /* 0x000fe20008410000 */
[----:B------:R-:W-:Y:S01]  /*1d40*/  FMUL.FTZ R43, R43, UR6 ;  /* 0x000000062b2b7c20 */ /* 0x000fe20008410000 */
[----:B------:R-:W-:Y:S01]  /*1d50*/  IMAD.IADD R31, R92, 0x1, -R31 ;  /* 0x000000015c1f7824 */ /* 0x000fe200078e0a1f */
[--C-:B------:R-:W-:Y:S01]  /*1d60*/  SHF.R.S32.HI R8, RZ, 0x2, R10.reuse ;  /* 0x00000002ff087819 */ /* 0x100fe2000001140a */
[----:B------:R0:W3:Y:S01]  /*1d70*/  MUFU.TANH R36, R26 ;  /* 0x0000001a00247308 */ /* 0x0000e20000002400 */
[----:B--2---:R-:W-:Y:S01]  /*1d80*/  SHF.R.S32.HI R27, RZ, 0x1f, R10 ;  /* 0x0000001fff1b7819 */ /* 0x004fe2000001140a */
[----:B------:R-:W-:Y:S01]  /*1d90*/  FMUL.FTZ R46, R46, UR6 ;  /* 0x000000062e2e7c20 */ /* 0x000fe20008410000 */
[----:B------:R-:W-:Y:S01]  /*1da0*/  LOP3.LUT R10, R10, 0x7ffffffc, RZ, 0xc0, !PT ;  /* 0x7ffffffc0a0a7812 */ /* 0x000fe200078ec0ff */
[----:B------:R-:W-:Y:S01]  /*1db0*/  FMUL.FTZ R47, R47, UR6 ;  /* 0x000000062f2f7c20 */ /* 0x000fe20008410000 */
[----:B------:R-:W-:Y:S01]  /*1dc0*/  LEA.HI R27, R27, R8, RZ, 0x3 ;  /* 0x000000081b1b7211 */ /* 0x000fe200078f18ff */
[----:B------:R-:W-:Y:S01]  /*1dd0*/  FMUL.FTZ R50, R50, UR6 ;  /* 0x0000000632327c20 */ /* 0x000fe20008410000 */
[----:B------:R-:W-:Y:S01]  /*1de0*/  FMUL.FTZ R51, R51, UR6 ;  /* 0x0000000633337c20 */ /* 0x000fe20008410000 */
[----:B------:R2:W4:Y:S01]  /*1df0*/  MUFU.TANH R93, R30 ;  /* 0x0000001e005d7308 */ /* 0x0005220000002400 */
[----:B0-----:R-:W-:Y:S01]  /*1e00*/  SHF.R.S32.HI R26, RZ, 0x5, R11 ;  /* 0x00000005ff1a7819 */ /* 0x001fe2000001140b */
[----:B------:R-:W-:Y:S01]  /*1e10*/  IMAD.IADD R9, R9, 0x1, -R10 ;  /* 0x0000000109097824 */ /* 0x000fe200078e0a0a */
[----:B------:R-:W-:Y:S01]  /*1e20*/  LEA.HI R11, R90, R90, RZ, 0x1 ;  /* 0x0000005a5a0b7211 */ /* 0x000fe200078f08ff */
[----:B------:R-:W-:Y:S01]  /*1e30*/  FMUL.FTZ R54, R54, UR6 ;  /* 0x0000000636367c20 */ /* 0x000fe20008410000 */
[----:B------:R-:W-:Y:S01]  /*1e40*/  LEA R26, R26, R23, 0x4 ;  /* 0x000000171a1a7211 */ /* 0x000fe200078e20ff */
[----:B------:R-:W-:Y:S01]  /*1e50*/  FMUL.FTZ R55, R55, UR6 ;  /* 0x0000000637377c20 */ /* 0x000fe20008410000 */
[----:B------:R-:W-:Y:S01]  /*1e60*/  LOP3.LUT R27, R27, 0xfffffff8, RZ, 0xc0, !PT ;  /* 0xfffffff81b1b7812 */ /* 0x000fe200078ec0ff */
[----:B------:R0:W5:Y:S01]  /*1e70*/  MUFU.TANH R97, R34 ;  /* 0x0000002200617308 */ /* 0x0001620000002400 */
[----:B--2---:R-:W2:Y:S01]  /*1e80*/  @P2 LDC R30, c[0x0][0x450] ;  /* 0x00011400ff1e2b82 */ /* 0x004ea20000000800 */
[----:B------:R-:W-:Y:S01]  /*1e90*/  LOP3.LUT R11, R11, 0x1ffffffe, RZ, 0xc0, !PT ;  /* 0x1ffffffe0b0b7812 */ /* 0x000fe200078ec0ff */
[----:B------:R-:W-:Y:S01]  /*1ea0*/  FMUL.FTZ R58, R58, UR6 ;  /* 0x000000063a3a7c20 */ /* 0x000fe20008410000 */
[----:B------:R-:W-:Y:S01]  /*1eb0*/  IADD3 R26, R26, R8, -R27 ;  /* 0x000000081a1a7210 */ /* 0x000fe20007ffe81b */
[----:B------:R-:W-:Y:S01]  /*1ec0*/  FMUL.FTZ R59, R59, UR6 ;  /* 0x000000063b3b7c20 */ /* 0x000fe20008410000 */
[----:B------:R-:W-:Y:S01]  /*1ed0*/  FMUL.FTZ R7, R41, UR6 ;  /* 0x0000000629077c20 */ /* 0x000fe20008410000 */
[----:B------:R-:W-:Y:S01]  /*1ee0*/  IMAD.IADD R8, R90, 0x1, -R11 ;  /* 0x000000015a087824 */ /* 0x000fe200078e0a0b */
[----:B------:R-:W5:Y:S01]  /*1ef0*/  MUFU.TANH R35, R35 ;  /* 0x0000002300237308 */ /* 0x000f620000002400 */
[----:B------:R-:W-:Y:S01]  /*1f00*/  IMAD R31, R31, 0x40, R26 ;  /* 0x000000401f1f7824 */ /* 0x000fe200078e021a */
[----:B------:R-:W3:Y:S01]  /*1f10*/  LDC R27, c[0x0][0x288] ;  /* 0x0000a200ff1b7b82 */ /* 0x000ee20000000800 */
[----:B------:R-:W-:Y:S01]  /*1f20*/  FMUL.FTZ R62, R62, UR6 ;  /* 0x000000063e3e7c20 */ /* 0x000fe20008410000 */
[----:B------:R-:W-:Y:S01]  /*1f30*/  FMUL.FTZ R71, R71, UR6 ;  /* 0x0000000647477c20 */ /* 0x000fe20008410000 */
[----:B------:R-:W-:Y:S01]  /*1f40*/  FMUL.FTZ R63, R63, UR6 ;  /* 0x000000063f3f7c20 */ /* 0x000fe20008410000 */
[----:B------:R-:W-:Y:S01]  /*1f50*/  LEA R8, R8, R31, 0x3 ;  /* 0x0000001f08087211 */ /* 0x000fe200078e18ff */
[----:B------:R-:W-:Y:S01]  /*1f60*/  FMUL.FTZ R67, R67, UR6 ;  /* 0x0000000643437c20 */ /* 0x000fe20008410000 */
[----:B------:R-:W5:Y:S01]  /*1f70*/  MUFU.TANH R38, R38 ;  /* 0x0000002600267308 */ /* 0x000f620000002400 */
[----:B------:R-:W-:Y:S01]  /*1f80*/  FMUL.FTZ R66, R66, UR6 ;  /* 0x0000000642427c20 */ /* 0x000fe20008410000 */
[----:B------:R-:W-:Y:S01]  /*1f90*/  FMUL.FTZ R70, R70, UR6 ;  /* 0x0000000646467c20 */ /* 0x000fe20008410000 */
[----:B-1----:R-:W-:-:S04]  /*1fa0*/  @P2 IMAD.HI.U32 R11, R8, R33, RZ ;  /* 0x00000021080b2227 */ /* 0x002fc800078e00ff */
[----:B------:R-:W-:Y:S01]  /*1fb0*/  FMUL.FTZ R74, R74, UR6 ;  /* 0x000000064a4a7c20 */ /* 0x000fe20008410000 */
[----:B------:R-:W-:Y:S01]  /*1fc0*/  FMUL.FTZ R19, R32, UR6 ;  /* 0x0000000620137c20 */ /* 0x000fe20008410000 */
[----:B------:R-:W-:Y:S01]  /*1fd0*/  FMUL.FTZ R32, R57, UR6 ;  /* 0x0000000639207c20 */ /* 0x000fe20008410000 */
[----:B------:R-:W-:Y:S01]  /*1fe0*/  IMAD.MOV.U32 R26, RZ, RZ, R8 ;  /* 0x000000ffff1a7224 */ /* 0x000fe200078e0008 */
[----:B------:R-:W1:Y:S01]  /*1ff0*/  MUFU.TANH R39, R39 ;  /* 0x0000002700277308 */ /* 0x000e620000002400 */
[----:B--2---:R-:W-:Y:S01]  /*2000*/  @P2 SHF.R.U32.HI R26, RZ, R30, R11 ;  /* 0x0000001eff1a2219 */ /* 0x004fe2000001160b */
[----:B------:R-:W-:Y:S02]  /*2010*/  IMAD.MOV.U32 R11, RZ, RZ, -0x80 ;  /* 0xffffff80ff0b7424 */ /* 0x000fe400078e00ff */
[----:B------:R-:W-:Y:S01]  /*2020*/  FMUL.FTZ R75, R75, UR6 ;  /* 0x000000064b4b7c20 */ /* 0x000fe20008410000 */
[----:B------:R-:W-:Y:S01]  /*2030*/  FMUL.FTZ R12, R45, UR6 ;  /* 0x000000062d0c7c20 */ /* 0x000fe20008410000 */
[----:B------:R-:W-:Y:S01]  /*2040*/  FMUL.FTZ R78, R78, UR6 ;  /* 0x000000064e4e7c20 */ /* 0x000fe20008410000 */
[----:B------:R-:W3:Y:S01]  /*2050*/  SHFL.IDX PT, R33, R26, 0x1, 0x1c1f ;  /* 0x003c1f001a217f89 */ /* 0x000ee200000e0000 */
[----:B------:R-:W-:Y:S01]  /*2060*/  IMAD R11, R22, R11, 0x80 ;  /* 0x00000080160b7424 */ /* 0x000fe200078e020b */
[----:B------:R-:W2:Y:S01]  /*2070*/  MUFU.TANH R42, R42 ;  /* 0x0000002a002a7308 */ /* 0x000ea20000002400 */
[----:B------:R-:W-:Y:S01]  /*2080*/  FMUL.FTZ R79, R79, UR6 ;  /* 0x000000064f4f7c20 */ /* 0x000fe20008410000 */
[----:B------:R-:W-:Y:S01]  /*2090*/  FMUL.FTZ R82, R82, UR6 ;  /* 0x0000000652527c20 */ /* 0x000fe20008410000 */
[----:B------:R-:W-:Y:S01]  /*20a0*/  FMUL.FTZ R83, R83, UR6 ;  /* 0x0000000653537c20 */ /* 0x000fe20008410000 */
[----:B------:R-:W-:Y:S01]  /*20b0*/  IADD3 R10, R11, 0x1, RZ ;  /* 0x000000010b0a7810 */ /* 0x000fe20007ffe0ff */
[----:B------:R-:W-:Y:S01]  /*20c0*/  FMUL.FTZ R14, R24, UR6 ;  /* 0x00000006180e7c20 */ /* 0x000fe20008410000 */
[----:B------:R-:W-:Y:S01]  /*20d0*/  FMUL.FTZ R24, R25, UR6 ;  /* 0x0000000619187c20 */ /* 0x000fe20008410000 */
[----:B------:R-:W-:Y:S01]  /*20e0*/  FMUL.FTZ R25, R53, UR6 ;  /* 0x0000000635197c20 */ /* 0x000fe20008410000 */
[----:B------:R-:W2:Y:S01]  /*20f0*/  MUFU.TANH R43, R43 ;  /* 0x0000002b002b7308 */ /* 0x000ea20000002400 */
[----:B------:R-:W-:-:S02]  /*2100*/  IMAD R31, R9, -0x2, R10 ;  /* 0xfffffffe091f7824 */ /* 0x000fc400078e020a */
[----:B------:R-:W-:Y:S01]  /*2110*/  FMUL.FTZ R86, R86, UR6 ;  /* 0x0000000656567c20 */ /* 0x000fe20008410000 */
[C---:B------:R-:W-:Y:S02]  /*2120*/  IMAD R10, R16.reuse, UR7, R11 ;  /* 0x00000007100a7c24 */ /* 0x040fe4000f8e020b */
[----:B------:R-:W-:Y:S01]  /*2130*/  FMUL.FTZ R87, R87, UR6 ;  /* 0x0000000657577c20 */ /* 0x000fe20008410000 */
[----:B0-----:R-:W-:Y:S02]  /*2140*/  IMAD R34, R16, UR7, R31 ;  /* 0x0000000710227c24 */ /* 0x001fe4000f8e021f */
[----:B------:R-:W-:Y:S01]  /*2150*/  FMUL.FTZ R20, R49, UR6 ;  /* 0x0000000631147c20 */ /* 0x000fe20008410000 */
[----:B------:R-:W-:Y:S01]  /*2160*/  IMAD R30, R9, -0x2, R10 ;  /* 0xfffffffe091e7824 */ /* 0x000fe200078e020a */
[----:B------:R-:W0:Y:S01]  /*2170*/  MUFU.TANH R46, R46 ;  /* 0x0000002e002e7308 */ /* 0x000e220000002400 */
[----:B------:R-:W0:Y:S01]  /*2180*/  SHFL.IDX PT, R26, R26, RZ, 0x1c1f ;  /* 0x001c1fff1a1a7589 */ /* 0x000e2200000e0000 */
[----:B------:R-:W-:Y:S01]  /*2190*/  FMUL.FTZ R88, R28, UR6 ;  /* 0x000000061c587c20 */ /* 0x000fe20008410000 */
[----:B------:R-:W-:Y:S01]  /*21a0*/  FMUL.FTZ R61, R61, UR6 ;  /* 0x000000063d3d7c20 */ /* 0x000fe20008410000 */
[----:B------:R-:W-:Y:S01]  /*21b0*/  FMUL.FTZ R29, R29, UR6 ;  /* 0x000000061d1d7c20 */ /* 0x000fe20008410000 */
[----:B------:R-:W-:Y:S01]  /*21c0*/  FMUL.FTZ R0, R40, UR6 ;  /* 0x0000000628007c20 */ /* 0x000fe20008410000 */
[----:B---3--:R-:W-:Y:S01]  /*21d0*/  IADD3 R33, R33, -R27, R34 ;  /* 0x8000001b21217210 */ /* 0x008fe20007ffe022 */
[----:B------:R-:W-:Y:S01]  /*21e0*/  FMUL.FTZ R65, R65, UR6 ;  /* 0x0000000641417c20 */ /* 0x000fe20008410000 */
[----:B------:R-:W3:Y:S01]  /*21f0*/  MUFU.TANH R47, R47 ;  /* 0x0000002f002f7308 */ /* 0x000ee20000002400 */
[----:B------:R-:W-:Y:S01]  /*2200*/  FMUL.FTZ R69, R69, UR6 ;  /* 0x0000000645457c20 */ /* 0x000fe20008410000 */
[----:B------:R-:W-:Y:S01]  /*2210*/  VIMNMX R33, R30, R33, PT ;  /* 0x000000211e217248 */ /* 0x000fe20003fe0100 */
[----:B------:R-:W-:Y:S01]  /*2220*/  FMUL.FTZ R3, R44, UR6 ;  /* 0x000000062c037c20 */ /* 0x000fe20008410000 */
[----:B------:R-:W-:Y:S01]  /*2230*/  FMUL.FTZ R73, R73, UR6 ;  /* 0x0000000649497c20 */ /* 0x000fe20008410000 */
[----:B------:R-:W-:Y:S01]  /*2240*/  FMUL.FTZ R77, R77, UR6 ;  /* 0x000000064d4d7c20 */ /* 0x000fe20008410000 */
[C---:B------:R-:W-:Y:S01]  /*2250*/  ISETP.GT.AND P3, PT, R33.reuse, RZ, PT ;  /* 0x000000ff2100720c */ /* 0x040fe20003f64270 */
[----:B------:R-:W-:Y:S01]  /*2260*/  FMUL.FTZ R13, R48, UR6 ;  /* 0x00000006300d7c20 */ /* 0x000fe20008410000 */
[C---:B------:R-:W-:Y:S01]  /*2270*/  ISETP.GT.AND P4, PT, R33.reuse, 0x1, PT ;  /* 0x000000012100780c */ /* 0x040fe20003f84270 */
[----:B------:R-:W3:Y:S01]  /*2280*/  MUFU.TANH R50, R50 ;  /* 0x0000003200327308 */ /* 0x000ee20000002400 */
[----:B------:R-:W-:Y:S01]  /*2290*/  FSEL R91, R36, -INF , P3 ;  /* 0xff800000245b7808 */ /* 0x000fe20001800000 */
[----:B------:R-:W-:Y:S01]  /*22a0*/  FMUL.FTZ R15, R52, UR6 ;  /* 0x00000006340f7c20 */ /* 0x000fe20008410000 */
[----:B------:R-:W-:Y:S01]  /*22b0*/  ISETP.GT.AND P5, PT, R33, 0x8, PT ;  /* 0x000000082100780c */ /* 0x000fe20003fa4270 */
[----:B------:R-:W-:Y:S01]  /*22c0*/  FMUL.FTZ R81, R81, UR6 ;  /* 0x0000000651517c20 */ /* 0x000fe20008410000 */
[----:B------:R-:W-:Y:S01]  /*22d0*/  FSEL R36, R37, -INF , P4 ;  /* 0xff80000025247808 */ /* 0x000fe20002000000 */
[----:B------:R-:W-:Y:S01]  /*22e0*/  FMUL.FTZ R28, R56, UR6 ;  /* 0x00000006381c7c20 */ /* 0x000fe20008410000 */
[----:B------:R-:W-:Y:S01]  /*22f0*/  ISETP.GT.AND P3, PT, R33, 0x9, PT ;  /* 0x000000092100780c */ /* 0x000fe20003f64270 */
[----:B------:R-:W3:Y:S01]  /*2300*/  MUFU.TANH R51, R51 ;  /* 0x0000003300337308 */ /* 0x000ee20000002400 */
[----:B----4-:R-:W-:Y:S01]  /*2310*/  FSEL R93, R93, -INF , P5 ;  /* 0xff8000005d5d7808 */ /* 0x010fe20002800000 */
[----:B------:R-:W-:Y:S01]  /*2320*/  FMUL.FTZ R60, R60, UR6 ;  /* 0x000000063c3c7c20 */ /* 0x000fe20008410000 */
[----:B------:R-:W-:Y:S01]  /*2330*/  FMNMX.FTZ R10, R91, R36, !PT ;  /* 0x000000245b0a7209 */ /* 0x000fe20007810000 */
[----:B------:R-:W-:Y:S01]  /*2340*/  FMUL.FTZ R64, R64, UR6 ;  /* 0x0000000640407c20 */ /* 0x000fe20008410000 */
[----:B------:R-:W-:Y:S01]  /*2350*/  ISETP.GT.AND P4, PT, R33, 0x10, PT ;  /* 0x000000102100780c */ /* 0x000fe20003f84270 */
[----:B------:R-:W-:Y:S01]  /*2360*/  FMUL.FTZ R85, R85, UR6 ;  /* 0x0000000655557c20 */ /* 0x000fe20008410000 */
[----:B------:R-:W-:Y:S01]  /*2370*/  FSEL R95, R95, -INF , P3 ;  /* 0xff8000005f5f7808 */ /* 0x000fe20001800000 */
[----:B------:R-:W4:Y:S01]  /*2380*/  MUFU.TANH R54, R54 ;  /* 0x0000003600367308 */ /* 0x000f220000002400 */
[----:B------:R-:W-:Y:S01]  /*2390*/  FMNMX.FTZ R10, R93, R10, !PT ;  /* 0x0000000a5d0a7209 */ /* 0x000fe20007810000 */
[----:B------:R-:W-:Y:S01]  /*23a0*/  FMUL.FTZ R68, R68, UR6 ;  /* 0x0000000644447c20 */ /* 0x000fe20008410000 */
[----:B------:R-:W-:Y:S01]  /*23b0*/  ISETP.GT.AND P3, PT, R33, 0x11, PT ;  /* 0x000000112100780c */ /* 0x000fe20003f64270 */
[----:B------:R-:W-:Y:S01]  /*23c0*/  FMUL.FTZ R72, R72, UR6 ;  /* 0x0000000648487c20 */ /* 0x000fe20008410000 */
[----:B-----5:R-:W-:Y:S01]  /*23d0*/  FSEL R97, R97, -INF , P4 ;  /* 0xff80000061617808 */ /* 0x020fe20002000000 */
[----:B------:R-:W-:Y:S01]  /*23e0*/  FMUL.FTZ R76, R76, UR6 ;  /* 0x000000064c4c7c20 */ /* 0x000fe20008410000 */
[----:B------:R-:W-:Y:S01]  /*23f0*/  FMNMX.FTZ R10, R95, R10, !PT ;  /* 0x0000000a5f0a7209 */ /* 0x000fe20007810000 */
[----:B------:R-:W5:Y:S01]  /*2400*/  MUFU.TANH R55, R55 ;  /* 0x0000003700377308 */ /* 0x000f620000002400 */
[----:B------:R-:W-:Y:S01]  /*2410*/  ISETP.GT.AND P4, PT, R33, 0x18, PT ;  /* 0x000000182100780c */ /* 0x000fe20003f84270 */
[----:B------:R-:W-:Y:S01]  /*2420*/  FMUL.FTZ R80, R80, UR6 ;  /* 0x0000000650507c20 */ /* 0x000fe20008410000 */
[----:B------:R-:W-:Y:S01]  /*2430*/  FSEL R99, R35, -INF , P3 ;  /* 0xff80000023637808 */ /* 0x000fe20001800000 */
[----:B------:R-:W-:Y:S01]  /*2440*/  FMUL.FTZ R84, R84, UR6 ;  /* 0x0000000654547c20 */ /* 0x000fe20008410000 */
[----:B------:R-:W-:-:S02]  /*2450*/  FMNMX.FTZ R10, R97, R10, !PT ;  /* 0x0000000a610a7209 */ /* 0x000fc40007810000 */
[----:B------:R-:W-:Y:S01]  /*2460*/  ISETP.GT.AND P3, PT, R33, 0x19, PT ;  /* 0x000000192100780c */ /* 0x000fe20003f64270 */
[----:B------:R-:W5:Y:S01]  /*2470*/  MUFU.TANH R58, R58 ;  /* 0x0000003a003a7308 */ /* 0x000f620000002400 */
[----:B------:R-:W-:Y:S02]  /*2480*/  FSEL R101, R38, -INF , P4 ;  /* 0xff80000026657808 */ /* 0x000fe40002000000 */
[----:B------:R-:W-:Y:S02]  /*2490*/  FMNMX.FTZ R10, R99, R10, !PT ;  /* 0x0000000a630a7209 */ /* 0x000fe40007810000 */
[----:B------:R-:W-:Y:S02]  /*24a0*/  ISETP.GT.AND P4, PT, R33, 0x20, PT ;  /* 0x000000202100780c */ /* 0x000fe40003f84270 */
[----:B-1----:R-:W-:Y:S01]  /*24b0*/  FSEL R103, R39, -INF , P3 ;  /* 0xff80000027677808 */ /* 0x002fe20001800000 */
[----:B------:R-:W1:Y:S01]  /*24c0*/  MUFU.TANH R41, R59 ;  /* 0x0000003b00297308 */ /* 0x000e620000002400 */
[----:B------:R-:W-:-:S02]  /*24d0*/  FMNMX.FTZ R10, R101, R10, !PT ;  /* 0x0000000a650a7209 */ /* 0x000fc40007810000 */
[----:B------:R-:W-:Y:S02]  /*24e0*/  ISETP.GT.AND P3, PT, R33, 0x21, PT ;  /* 0x000000212100780c */ /* 0x000fe40003f64270 */
[----:B--2---:R-:W-:Y:S02]  /*24f0*/  FSEL R105, R42, -INF , P4 ;  /* 0xff8000002a697808 */ /* 0x004fe40002000000 */
[----:B------:R-:W-:Y:S01]  /*2500*/  FMNMX.FTZ R10, R103, R10, !PT ;  /* 0x0000000a670a7209 */ /* 0x000fe20007810000 */
[----:B------:R-:W2:Y:S01]  /*2510*/  MUFU.TANH R31, R62 ;  /* 0x0000003e001f7308 */ /* 0x000ea20000002400 */
[----:B------:R-:W-:Y:S02]  /*2520*/  ISETP.GT.AND P4, PT, R33, 0x28, PT ;  /* 0x000000282100780c */ /* 0x000fe40003f84270 */
[----:B------:R-:W-:Y:S02]  /*2530*/  FSEL R107, R43, -INF , P3 ;  /* 0xff8000002b6b7808 */ /* 0x000fe40001800000 */
[----:B------:R-:W-:-:S02]  /*2540*/  FMNMX.FTZ R10, R105, R10, !PT ;  /* 0x0000000a690a7209 */ /* 0x000fc40007810000 */
[----:B------:R-:W-:Y:S01]  /*2550*/  ISETP.GT.AND P3, PT, R33, 0x29, PT ;  /* 0x000000292100780c */ /* 0x000fe20003f64270 */
[----:B------:R4:W-:Y:S01]  /*2560*/  MUFU.TANH R59, R71 ;  /* 0x00000047003b7308 */ /* 0x0009e20000002400 */
[----:B0-----:R-:W-:Y:S02]  /*2570*/  FSEL R109, R46, -INF , P4 ;  /* 0xff8000002e6d7808 */ /* 0x001fe40002000000 */
[----:B------:R-:W-:Y:S02]  /*2580*/  FMNMX.FTZ R10, R107, R10, !PT ;  /* 0x0000000a6b0a7209 */ /* 0x000fe40007810000 */
[----:B------:R-:W-:Y:S02]  /*2590*/  ISETP.GT.AND P4, PT, R33, 0x30, PT ;  /* 0x000000302100780c */ /* 0x000fe40003f84270 */
[----:B---3--:R-:W-:Y:S01]  /*25a0*/  FSEL R111, R47, -INF , P3 ;  /* 0xff8000002f6f7808 */ /* 0x008fe20001800000 */
[----:B------:R-:W0:Y:S01]  /*25b0*/  MUFU.TANH R37, R63 ;  /* 0x0000003f00257308 */ /* 0x000e220000002400 */
[----:B------:R-:W-:-:S02]  /*25c0*/  FMNMX.FTZ R10, R109, R10, !PT ;  /* 0x0000000a6d0a7209 */ /* 0x000fc40007810000 */
[----:B------:R-:W-:Y:S02]  /*25d0*/  ISETP.GT.AND P3, PT, R33, 0x31, PT ;  /* 0x000000312100780c */ /* 0x000fe40003f64270 */
[----:B------:R-:W-:Y:S02]  /*25e0*/  FSEL R113, R50, -INF , P4 ;  /* 0xff80000032717808 */ /* 0x000fe40002000000 */
[----:B------:R-:W-:Y:S01]  /*25f0*/  FMNMX.FTZ R10, R111, R10, !PT ;  /* 0x0000000a6f0a7209 */ /* 0x000fe20007810000 */
[----:B------:R5:W-:Y:S01]  /*2600*/  MUFU.TANH R11, R67 ;  /* 0x00000043000b7308 */ /* 0x000be20000002400 */
[----:B------:R-:W-:Y:S02]  /*2610*/  ISETP.GT.AND P4, PT, R33, 0x38, PT ;  /* 0x000000382100780c */ /* 0x000fe40003f84270 */
[----:B------:R-:W-:Y:S02]  /*2620*/  FSEL R89, R51, -INF , P3 ;  /* 0xff80000033597808 */ /* 0x000fe40001800000 */
[----:B------:R-:W-:-:S02]  /*2630*/  FMNMX.FTZ R10, R113, R10, !PT ;  /* 0x0000000a710a7209 */ /* 0x000fc40007810000 */
[----:B------:R-:W-:Y:S01]  /*2640*/  ISETP.GT.AND P3, PT, R33, 0x39, PT ;  /* 0x000000392100780c */ /* 0x000fe20003f64270 */
[----:B------:R-:W3:Y:S01]  /*2650*/  MUFU.TANH R66, R66 ;  /* 0x0000004200427308 */ /* 0x000ee20000002400 */
[----:B----4-:R-:W-:Y:S02]  /*2660*/  FSEL R71, R54, -INF , P4 ;  /* 0xff80000036477808 */ /* 0x010fe40002000000 */
[----:B------:R-:W-:Y:S01]  /*2670*/  FMNMX.FTZ R10, R89, R10, !PT ;  /* 0x0000000a590a7209 */ /* 0x000fe20007810000 */
[----:B------:R-:W4:Y:S01]  /*2680*/  @P2 LDC R54, c[0x0][0x450] ;  /* 0x00011400ff362b82 */ /* 0x000f220000000800 */
[----:B------:R-:W-:Y:S02]  /*2690*/  ISETP.GT.AND P4, PT, R33, 0x40, PT ;  /* 0x000000402100780c */ /* 0x000fe40003f84270 */
[----:B-----5:R-:W-:Y:S01]  /*26a0*/  FSEL R67, R55, -INF , P3 ;  /* 0xff80000037437808 */ /* 0x020fe20001800000 */
[----:B------:R-:W5:Y:S01]  /*26b0*/  MUFU.TANH R70, R70 ;  /* 0x0000004600467308 */ /* 0x000f620000002400 */
[----:B------:R-:W-:-:S02]  /*26c0*/  FMNMX.FTZ R10, R71, R10, !PT ;  /* 0x0000000a470a7209 */ /* 0x000fc40007810000 */
[----:B------:R-:W-:Y:S02]  /*26d0*/  ISETP.GT.AND P3, PT, R33, 0x41, PT ;  /* 0x000000412100780c */ /* 0x000fe40003f64270 */
[----:B------:R-:W-:Y:S02]  /*26e0*/  FSEL R63, R58, -INF , P4 ;  /* 0xff8000003a3f7808 */ /* 0x000fe40002000000 */
[----:B------:R-:W-:Y:S01]  /*26f0*/  FMNMX.FTZ R10, R67, R10, !PT ;  /* 0x0000000a430a7209 */ /* 0x000fe20007810000 */
[----:B------:R-:W5:Y:S01]  /*2700*/  MUFU.TANH R57, R74 ;  /* 0x0000004a00397308 */ /* 0x000f620000002400 */
[----:B------:R-:W-:Y:S02]  /*2710*/  ISETP.GT.AND P4, PT, R33, 0x48, PT ;  /* 0x000000482100780c */ /* 0x000fe40003f84270 */
[----:B-1----:R-:W-:Y:S02]  /*2720*/  FSEL R41, R41, -INF , P3 ;  /* 0xff80000029297808 */ /* 0x002fe40001800000 */
[----:B------:R-:W-:-:S02]  /*2730*/  FMNMX.FTZ R10, R63, R10, !PT ;  /* 0x0000000a3f0a7209 */ /* 0x000fc40007810000 */
[----:B------:R-:W-:Y:S01]  /*2740*/  ISETP.GT.AND P3, PT, R33, 0x49, PT ;  /* 0x000000492100780c */ /* 0x000fe20003f64270 */
[----:B------:R-:W1:Y:S01]  /*2750*/  MUFU.TANH R45, R75 ;  /* 0x0000004b002d7308 */ /* 0x000e620000002400 */
[----:B--2---:R-:W-:Y:S02]  /*2760*/  FSEL R31, R31, -INF , P4 ;  /* 0xff8000001f1f7808 */ /* 0x004fe40002000000 */
[----:B------:R-:W-:Y:S02]  /*2770*/  FMNMX.FTZ R10, R41, R10, !PT ;  /* 0x0000000a290a7209 */ /* 0x000fe40007810000 */
[----:B------:R-:W-:Y:S02]  /*2780*/  ISETP.GT.AND P4, PT, R33, 0x50, PT ;  /* 0x000000502100780c */ /* 0x000fe40003f84270 */
[----:B0-----:R-:W-:Y:S01]  /*2790*/  FSEL R37, R37, -INF , P3 ;  /* 0xff80000025257808 */ /* 0x001fe20001800000 */
[----:B------:R-:W0:Y:S01]  /*27a0*/  MUFU.TANH R51, R78 ;  /* 0x0000004e00337308 */ /* 0x000e220000002400 */
[----:B------:R-:W-:-:S02]  /*27b0*/  FMNMX.FTZ R10, R31, R10, !PT ;  /* 0x0000000a1f0a7209 */ /* 0x000fc40007810000 */
[----:B------:R-:W-:Y:S02]  /*27c0*/  ISETP.GT.AND P3, PT, R33, 0x51, PT ;  /* 0x000000512100780c */ /* 0x000fe40003f64270 */
[----:B---3--:R-:W-:Y:S02]  /*27d0*/  FSEL R35, R66, -INF , P4 ;  /* 0xff80000042237808 */ /* 0x008fe40002000000 */
[----:B------:R-:W-:Y:S01]  /*27e0*/  FMNMX.FTZ R10, R37, R10, !PT ;  /* 0x0000000a250a7209 */ /* 0x000fe20007810000 */
[----:B------:R-:W2:Y:S01]  /*27f0*/  MUFU.TANH R55, R79 ;  /* 0x0000004f00377308 */ /* 0x000ea20000002400 */
[----:B------:R-:W-:Y:S02]  /*2800*/  ISETP.GT.AND P4, PT, R33, 0x58, PT ;  /* 0x000000582100780c */ /* 0x000fe40003f84270 */
[----:B------:R-:W-:Y:S02]  /*2810*/  FSEL R39, R11, -INF , P3 ;  /* 0xff8000000b277808 */ /* 0x000fe40001800000 */
[----:B------:R-:W-:-:S02]  /*2820*/  FMNMX.FTZ R10, R35, R10, !PT ;  /* 0x0000000a230a7209 */ /* 0x000fc40007810000 */
[----:B------:R-:W-:Y:S01]  /*2830*/  ISETP.GT.AND P3, PT, R33, 0x59, PT ;  /* 0x000000592100780c */ /* 0x000fe20003f64270 */
[----:B------:R-:W3:Y:S01]  /*2840*/  MUFU.TANH R47, R82 ;  /* 0x00000052002f7308 */ /* 0x000ee20000002400 */
[----:B-----5:R-:W-:Y:S02]  /*2850*/  FSEL R43, R70, -INF , P4 ;  /* 0xff800000462b7808 */ /* 0x020fe40002000000 */
[----:B------:R-:W-:Y:S02]  /*2860*/  FMNMX.FTZ R10, R39, R10, !PT ;  /* 0x0000000a270a7209 */ /* 0x000fe40007810000 */
[----:B------:R-:W-:Y:S02]  /*2870*/  ISETP.GT.AND P4, PT, R33, 0x60, PT ;  /* 0x000000602100780c */ /* 0x000fe40003f84270 */
[----:B------:R-:W-:Y:S01]  /*2880*/  FSEL R59, R59, -INF , P3 ;  /* 0xff8000003b3b7808 */ /* 0x000fe20001800000 */
[----:B------:R-:W5:Y:S01]  /*2890*/  MUFU.TANH R53, R83 ;  /* 0x0000005300357308 */ /* 0x000f620000002400 */
[----:B------:R-:W-:-:S02]  /*28a0*/  FMNMX.FTZ R10, R43, R10, !PT ;  /* 0x0000000a2b0a7209 */ /* 0x000fc40007810000 */
[----:B------:R-:W-:Y:S02]  /*28b0*/  ISETP.GT.AND P3, PT, R33, 0x61, PT ;  /* 0x000000612100780c */ /* 0x000fe40003f64270 */
[----:B------:R-:W-:Y:S02]  /*28c0*/  FSEL R57, R57, -INF , P4 ;  /* 0xff80000039397808 */ /* 0x000fe40002000000 */
[----:B------:R-:W-:Y:S01]  /*28d0*/  FMNMX.FTZ R10, R59, R10, !PT ;  /* 0x0000000a3b0a7209 */ /* 0x000fe20007810000 */
[----:B------:R-:W4:Y:S01]  /*28e0*/  MUFU.TANH R49, R86 ;  /* 0x0000005600317308 */ /* 0x000f220000002400 */
[----:B------:R-:W-:Y:S02]  /*28f0*/  ISETP.GT.AND P4, PT, R33, 0x68, PT ;  /* 0x000000682100780c */ /* 0x000fe40003f84270 */
[----:B-1----:R-:W-:Y:S02]  /*2900*/  FSEL R45, R45, -INF , P3 ;  /* 0xff8000002d2d7808 */ /* 0x002fe40001800000 */
[----:B------:R-:W-:-:S02]  /*2910*/  FMNMX.FTZ R10, R57, R10, !PT ;  /* 0x0000000a390a7209 */ /* 0x000fc40007810000 */
[----:B------:R-:W-:Y:S01]  /*2920*/  ISETP.GT.AND P3, PT, R33, 0x69, PT ;  /* 0x000000692100780c */ /* 0x000fe20003f64270 */
[----:B------:R-:W1:Y:S01]  /*2930*/  MUFU.TANH R87, R87 ;  /* 0x0000005700577308 */ /* 0x000e620000002400 */
[----:B0-----:R-:W-:Y:S02]  /*2940*/  FSEL R51, R51, -INF , P4 ;  /* 0xff80000033337808 */ /* 0x001fe40002000000 */
[----:B------:R-:W-:Y:S02]  /*2950*/  FMNMX.FTZ R10, R45, R10, !PT ;  /* 0x0000000a2d0a7209 */ /* 0x000fe40007810000 */
[----:B------:R-:W-:Y:S02]  /*2960*/  ISETP.GT.AND P4, PT, R33, 0x70, PT ;  /* 0x000000702100780c */ /* 0x000fe40003f84270 */
[----:B--2---:R-:W-:Y:S01]  /*2970*/  FSEL R55, R55, -INF , P3 ;  /* 0xff80000037377808 */ /* 0x004fe20001800000 */
[----:B------:R-:W-:Y:S01]  /*2980*/  MUFU.TANH R14, R14 ;  /* 0x0000000e000e7308 */ /* 0x000fe20000002400 */
[----:B------:R-:W-:-:S02]  /*2990*/  FMNMX.FTZ R10, R51, R10, !PT ;  /* 0x0000000a330a7209 */ /* 0x000fc40007810000 */
[----:B------:R-:W-:Y:S02]  /*29a0*/  ISETP.GT.AND P3, PT, R33, 0x71, PT ;  /* 0x000000712100780c */ /* 0x000fe40003f64270 */
[----:B---3--:R-:W-:Y:S02]  /*29b0*/  FSEL R47, R47, -INF , P4 ;  /* 0xff8000002f2f7808 */ /* 0x008fe40002000000 */
[----:B------:R-:W-:Y:S01]  /*29c0*/  FMNMX.FTZ R10, R55, R10, !PT ;  /* 0x0000000a370a7209 */ /* 0x000fe20007810000 */
[----:B------:R-:W0:Y:S01]  /*29d0*/  MUFU.TANH R24, R24 ;  /* 0x0000001800187308 */ /* 0x000e220000002400 */
[----:B------:R-:W-:Y:S02]  /*29e0*/  ISETP.GT.AND P4, PT, R33, 0x78, PT ;  /* 0x000000782100780c */ /* 0x000fe40003f84270 */
[----:B-----5:R-:W-:Y:S02]  /*29f0*/  FSEL R53, R53, -INF , P3 ;  /* 0xff80000035357808 */ /* 0x020fe40001800000 */
[----:B------:R-:W-:-:S02]  /*2a00*/  FMNMX.FTZ R10, R47, R10, !PT ;  /* 0x0000000a2f0a7209 */ /* 0x000fc40007810000 */
[----:B------:R-:W-:Y:S01]  /*2a10*/  ISETP.GT.AND P3, PT, R33, 0x79, PT ;  /* 0x000000792100780c */ /* 0x000fe20003f64270 */
[----:B------:R2:W-:Y:S01]  /*2a20*/  MUFU.TANH R40, R61 ;  /* 0x0000003d00287308 */ /* 0x0005e20000002400 */
[----:B----4-:R-:W-:Y:S02]  /*2a30*/  FSEL R49, R49, -INF , P4 ;  /* 0xff80000031317808 */ /* 0x010fe40002000000 */
[----:B------:R-:W-:Y:S02]  /*2a40*/  FMNMX.FTZ R10, R53, R10, !PT ;  /* 0x0000000a350a7209 */ /* 0x000fe40007810000 */
[----:B-1----:R-:W-:Y:S02]  /*2a50*/  FSEL R33, R87, -INF , P3 ;  /* 0xff80000057217808 */ /* 0x002fe40001800000 */
[----:B------:R-:W-:Y:S01]  /*2a60*/  FMNMX.FTZ R10, R49, R10, !PT ;  /* 0x0000000a310a7209 */ /* 0x000fe20007810000 */
[----:B------:R-:W1:Y:S01]  /*2a70*/  MUFU.TANH R88, R88 ;  /* 0x0000005800587308 */ /* 0x000e620000002400 */
[----:B--2---:R-:W-:-:S02]  /*2a80*/  IMAD.IADD R61, R34, 0x1, -R27 ;  /* 0x00000001223d7824 */ /* 0x004fc400078e0a1b */
[----:B------:R-:W-:-:S03]  /*2a90*/  FMNMX.FTZ R10, R33, R10, !PT ;  /* 0x0000000a210a7209 */ /* 0x000fc60007810000 */
[----:B------:R-:W-:Y:S02]  /*2aa0*/  VIADDMNMX R61, R26, R61, R30, PT ;  /* 0x0000003d1a3d7246 */ /* 0x000fe4000380011e */
[----:B------:R-:W2:Y:S01]  /*2ab0*/  SHFL.BFLY PT, R11, R10, 0x2, 0x1f ;  /* 0x0c401f000a0b7f89 */ /* 0x000ea200000e0000 */
[----:B------:R-:W3:Y:S01]  /*2ac0*/  MUFU.TANH R29, R29 ;  /* 0x0000001d001d7308 */ /* 0x000ee20000002400 */
[C---:B------:R-:W-:Y:S02]  /*2ad0*/  ISETP.GT.AND P4, PT, R61.reuse, 0x1, PT ;  /* 0x000000013d00780c */ /* 0x040fe40003f84270 */
[C---:B------:R-:W-:Y:S02]  /*2ae0*/  ISETP.GT.AND P5, PT, R61.reuse, 0x8, PT ;  /* 0x000000083d00780c */ /* 0x040fe40003fa4270 */
[----:B0-----:R-:W-:Y:S02]  /*2af0*/  FSEL R30, R24, -INF , P4 ;  /* 0xff800000181e7808 */ /* 0x001fe40002000000 */
[----:B------:R-:W-:Y:S01]  /*2b00*/  ISETP.GT.AND P4, PT, R61, 0x10, PT ;  /* 0x000000103d00780c */ /* 0x000fe20003f84270 */
[----:B------:R-:W0:Y:S08]  /*2b10*/  MUFU.TANH R19, R19 ;  /* 0x0000001300137308 */ /* 0x000e300000002400 */
[----:B------:R-:W4:Y:S01]  /*2b20*/  MUFU.TANH R21, R21 ;  /* 0x0000001500157308 */ /* 0x000f220000002400 */
[----:B--2---:R-:W-:Y:S01]  /*2b30*/  FMNMX.FTZ R38, R10, R11, !PT ;  /* 0x0000000b0a267209 */ /* 0x004fe20007810000 */
[----:B------:R-:W-:-:S06]  /*2b40*/  IMAD.U32 R10, RZ, RZ, UR10 ;  /* 0x0000000aff0a7e24 */ /* 0x000fcc000f8e00ff */
[----:B------:R-:W-:Y:S01]  /*2b50*/  MUFU.TANH R42, R65 ;  /* 0x00000041002a7308 */ /* 0x000fe20000002400 */
[----:B------:R-:W2:Y:S07]  /*2b60*/  SHFL.BFLY PT, R11, R38, 0x1, 0x1f ;  /* 0x0c201f00260b7f89 */ /* 0x000eae00000e0000 */
[----:B------:R-:W5:Y:S08]  /*2b70*/  MUFU.TANH R6, R6 ;  /* 0x0000000600067308 */ /* 0x000f700000002400 */
[----:B------:R1:W-:Y:S08]  /*2b80*/  MUFU.TANH R44, R69 ;  /* 0x00000045002c7308 */ /* 0x0003f00000002400 */
[----:B------:R-:W-:Y:S01]  /*2b90*/  MUFU.TANH R2, R2 ;  /* 0x0000000200027308 */ /* 0x000fe20000002400 */
[----:B-1----:R-:W-:-:S02]  /*2ba0*/  FSEL R69, R88, -INF , P5 ;  /* 0xff80000058457808 */ /* 0x002fc40002800000 */
[----:B--2---:R-:W-:-:S04]  /*2bb0*/  FMNMX.FTZ R11, R38, R11, !PT ;  /* 0x0000000b260b7209 */ /* 0x004fc80007810000 */
[C---:B------:R-:W-:Y:S01]  /*2bc0*/  FSETP.NEU.FTZ.AND P3, PT, R11.reuse, -INF , PT ;  /* 0xff8000000b00780b */ /* 0x040fe20003f7d000 */
[-C--:B------:R-:W-:Y:S01]  /*2bd0*/  FMUL.FTZ R38, R11, R10.reuse ;  /* 0x0000000a0b267220 */ /* 0x080fe20000410000 */
[----:B------:R-:W1:Y:S04]  /*2be0*/  MUFU.TANH R0, R0 ;  /* 0x0000000000007308 */ /* 0x000e680000002400 */
[----:B------:R-:W-:Y:S02]  /*2bf0*/  FSEL R38, R38, RZ, P3 ;  /* 0x000000ff26267208 */ /* 0x000fe40001800000 */
[----:B------:R-:W-:Y:S02]  /*2c00*/  ISETP.GT.AND P3, PT, R61, RZ, PT ;  /* 0x000000ff3d00720c */ /* 0x000fe40003f64270 */
[----:B------:R0:W-:Y:S01]  /*2c10*/  MUFU.TANH R46, R73 ;  /* 0x00000049002e7308 */ /* 0x0001e20000002400 */
[-CC-:B------:R-:W-:Y:S01]  /*2c20*/  FFMA.FTZ R181, R91, R10.reuse, -R38.reuse ;  /* 0x0000000a5bb57223 */ /* 0x180fe20000010826 */
[----:B------:R-:W-:Y:S01]  /*2c30*/  FSEL R65, R14, -INF , P3 ;  /* 0xff8000000e417808 */ /* 0x000fe20001800000 */
[-CC-:B------:R-:W-:Y:S01]  /*2c40*/  FFMA.FTZ R183, R93, R10.reuse, -R38.reuse ;  /* 0x0000000a5db77223 */ /* 0x180fe20000010826 */
[----:B------:R-:W-:Y:S01]  /*2c50*/  ISETP.GT.AND P3, PT, R61, 0x9, PT ;  /* 0x000000093d00780c */ /* 0x000fe20003f64270 */
[--C-:B------:R-:W-:Y:S01]  /*2c60*/  FFMA.FTZ R14, R95, R10, -R38.reuse ;  /* 0x0000000a5f0e7223 */ /* 0x100fe20000010826 */
[----:B------:R-:W-:Y:S01]  /*2c70*/  FMNMX.FTZ R24, R65, R30, !PT ;  /* 0x0000001e41187209 */ /* 0x000fe20007810000 */
[--C-:B------:R-:W-:Y:S01]  /*2c80*/  FFMA.FTZ R177, R97, R10, -R38.reuse ;  /* 0x0000000a61b17223 */ /* 0x100fe20000010826 */
[----:B---3--:R-:W-:Y:S01]  /*2c90*/  FSEL R29, R29, -INF , P3 ;  /* 0xff8000001d1d7808 */ /* 0x008fe20001800000 */
[----:B------:R-:W-:Y:S01]  /*2ca0*/  MUFU.TANH R7, R7 ;  /* 0x0000000700077308 */ /* 0x000fe20000002400 */
[----:B------:R-:W-:Y:S01]  /*2cb0*/  FMNMX.FTZ R24, R69, R24, !PT ;  /* 0x0000001845187209 */ /* 0x000fe20007810000 */
[-CC-:B------:R-:W-:Y:S01]  /*2cc0*/  FFMA.FTZ R99, R99, R10.reuse, -R38.reuse ;  /* 0x0000000a63637223 */ /* 0x180fe20000010826 */
[----:B------:R-:W-:Y:S01]  /*2cd0*/  ISETP.GT.AND P3, PT, R61, 0x11, PT ;  /* 0x000000113d00780c */ /* 0x000fe20003f64270 */
[-CC-:B------:R-:W-:Y:S01]  /*2ce0*/  FFMA.FTZ R179, R101, R10.reuse, -R38.reuse ;  /* 0x0000000a65b37223 */ /* 0x180fe20000010826 */
[----:B0-----:R-:W-:Y:S01]  /*2cf0*/  FSEL R73, R19, -INF , P4 ;  /* 0xff80000013497808 */ /* 0x001fe20002000000 */
[--C-:B------:R-:W-:Y:S01]  /*2d00*/  FFMA.FTZ R171, R71, R10, -R38.reuse ;  /* 0x0000000a47ab7223 */ /* 0x100fe20000010826 */
[----:B------:R-:W-:Y:S01]  /*2d10*/  FMNMX.FTZ R24, R29, R24, !PT ;  /* 0x000000181d187209 */ /* 0x000fe20007810000 */
[----:B------:R-:W0:Y:S01]  /*2d20*/  MUFU.TANH R3, R3 ;  /* 0x0000000300037308 */ /* 0x000e220000002400 */
[----:B------:R-:W-:Y:S01]  /*2d30*/  ISETP.GT.AND P4, PT, R61, 0x18, PT ;  /* 0x000000183d00780c */ /* 0x000fe20003f84270 */
[-CC-:B------:R-:W-:Y:S01]  /*2d40*/  FFMA.FTZ R19, R67, R10.reuse, -R38.reuse ;  /* 0x0000000a43137223 */ /* 0x180fe20000010826 */
[----:B----4-:R-:W-:Y:S01]  /*2d50*/  FSEL R21, R21, -INF , P3 ;  /* 0xff80000015157808 */ /* 0x010fe20001800000 */
[--C-:B------:R-:W-:Y:S01]  /*2d60*/  FFMA.FTZ R173, R105, R10, -R38.reuse ;  /* 0x0000000a69ad7223 */ /* 0x100fe20000010826 */
[----:B------:R-:W-:Y:S01]  /*2d70*/  FMNMX.FTZ R24, R73, R24, !PT ;  /* 0x0000001849187209 */ /* 0x000fe20007810000 */
[-CC-:B------:R-:W-:Y:S01]  /*2d80*/  FFMA.FTZ R165, R63, R10.reuse, -R38.reuse ;  /* 0x0000000a3fa57223 */ /* 0x180fe20000010826 */
[----:B------:R-:W-:Y:S01]  /*2d90*/  ISETP.GT.AND P3, PT, R61, 0x19, PT ;  /* 0x000000193d00780c */ /* 0x000fe20003f64270 */
[----:B------:R-:W-:Y:S01]  /*2da0*/  MUFU.TANH R12, R12 ;  /* 0x0000000c000c7308 */ /* 0x000fe20000002400 */
[----:B-----5:R-:W-:Y:S01]  /*2db0*/  FSEL R75, R6, -INF , P4 ;  /* 0xff800000064b7808 */ /* 0x020fe20002000000 */
[--C-:B------:R-:W-:Y:S01]  /*2dc0*/  FFMA.FTZ R34, R41, R10, -R38.reuse ;  /* 0x0000000a29227223 */ /* 0x100fe20000010826 */
[----:B------:R-:W-:Y:S01]  /*2dd0*/  FMNMX.FTZ R24, R21, R24, !PT ;  /* 0x0000001815187209 */ /* 0x000fe20007810000 */
[-CC-:B------:R-:W-:Y:S01]  /*2de0*/  FFMA.FTZ R167, R31, R10.reuse, -R38.reuse ;  /* 0x0000000a1fa77223 */ /* 0x180fe20000010826 */
[----:B------:R-:W-:Y:S01]  /*2df0*/  ISETP.GT.AND P4, PT, R61, 0x20, PT ;  /* 0x000000203d00780c */ /* 0x000fe20003f84270 */
[--C-:B------:R-:W-:Y:S01]  /*2e00*/  FFMA.FTZ R36, R36, R10, -R38.reuse ;  /* 0x0000000a24247223 */ /* 0x100fe20000010826 */
[----:B------:R-:W-:Y:S01]  /*2e10*/  FMNMX.FTZ R24, R75, R24, !PT ;  /* 0x000000184b187209 */ /* 0x000fe20007810000 */
[----:B------:R2:W-:Y:S01]  /*2e20*/  MUFU.TANH R48, R77 ;  /* 0x0000004d00307308 */ /* 0x0005e20000002400 */
[----:B-1----:R-:W-:Y:S01]  /*2e30*/  FSEL R79, R0, -INF , P4 ;  /* 0xff800000004f7808 */ /* 0x002fe20002000000 */
[-CC-:B------:R-:W-:Y:S01]  /*2e40*/  FFMA.FTZ R0, R103, R10.reuse, -R38.reuse ;  /* 0x0000000a67007223 */ /* 0x180fe20000010826 */
[----:B------:R-:W-:Y:S01]  /*2e50*/  ISETP.GT.AND P4, PT, R61, 0x28, PT ;  /* 0x000000283d00780c */ /* 0x000fe20003f84270 */
[-CC-:B------:R-:W-:Y:S01]  /*2e60*/  FFMA.FTZ R6, R107, R10.reuse, -R38.reuse ;  /* 0x0000000a6b067223 */ /* 0x180fe20000010826 */
[-CC-:B------:R-:W-:Y:S01]  /*2e70*/  FFMA.FTZ R175, R109, R10.reuse, -R38.reuse ;  /* 0x0000000a6daf7223 */ /* 0x180fe20000010826 */
[-CC-:B------:R-:W-:Y:S01]  /*2e80*/  FFMA.FTZ R169, R113, R10.reuse, -R38.reuse ;  /* 0x0000000a71a97223 */ /* 0x180fe20000010826 */
[----:B0-----:R-:W-:Y:S01]  /*2e90*/  FSEL R3, R3, -INF , P4 ;  /* 0xff80000003037808 */ /* 0x001fe20002000000 */
[----:B------:R-:W0:Y:S01]  /*2ea0*/  MUFU.TANH R13, R13 ;  /* 0x0000000d000d7308 */ /* 0x000e220000002400 */
[----:B--2---:R-:W-:Y:S01]  /*2eb0*/  FSEL R77, R2, -INF , P3 ;  /* 0xff800000024d7808 */ /* 0x004fe20001800000 */
[-CC-:B------:R-:W-:Y:S01]  /*2ec0*/  FFMA.FTZ R37, R37, R10.reuse, -R38.reuse ;  /* 0x0000000a25257223 */ /* 0x180fe20000010826 */
[----:B------:R-:W-:Y:S01]  /*2ed0*/  ISETP.GT.AND P3, PT, R61, 0x21, PT ;  /* 0x000000213d00780c */ /* 0x000fe20003f64270 */
[--C-:B------:R-:W-:Y:S01]  /*2ee0*/  FFMA.FTZ R35, R35, R10, -R38.reuse ;  /* 0x0000000a23237223 */ /* 0x100fe20000010826 */
[----:B------:R-:W-:Y:S01]  /*2ef0*/  FMNMX.FTZ R24, R77, R24, !PT ;  /* 0x000000184d187209 */ /* 0x000fe20007810000 */
[--C-:B------:R-:W-:Y:S01]  /*2f00*/  FFMA.FTZ R39, R39, R10, -R38.reuse ;  /* 0x0000000a27277223 */ /* 0x100fe20000010826 */
[----:B------:R-:W-:Y:S01]  /*2f10*/  FSEL R7, R7, -INF , P3 ;  /* 0xff80000007077808 */ /* 0x000fe20001800000 */
[----:B------:R-:W-:Y:S01]  /*2f20*/  MUFU.TANH R20, R20 ;  /* 0x0000001400147308 */ /* 0x000fe20000002400 */
[----:B------:R-:W-:Y:S01]  /*2f30*/  FMNMX.FTZ R24, R79, R24, !PT ;  /* 0x000000184f187209 */ /* 0x000fe20007810000 */
[-CC-:B------:R-:W-:Y:S01]  /*2f40*/  FFMA.FTZ R43, R43, R10.reuse, -R38.reuse ;  /* 0x0000000a2b2b7223 */ /* 0x180fe20000010826 */
[----:B------:R-:W-:Y:S01]  /*2f50*/  ISETP.GT.AND P3, PT, R61, 0x29, PT ;  /* 0x000000293d00780c */ /* 0x000fe20003f64270 */
[--C-:B------:R-:W-:Y:S01]  /*2f60*/  FFMA.FTZ R59, R59, R10, -R38.reuse ;  /* 0x0000000a3b3b7223 */ /* 0x100fe20000010826 */
[----:B------:R-:W-:Y:S01]  /*2f70*/  FMNMX.FTZ R24, R7, R24, !PT ;  /* 0x0000001807187209 */ /* 0x000fe20007810000 */
[--C-:B------:R-:W-:Y:S01]  /*2f80*/  FFMA.FTZ R57, R57, R10, -R38.reuse ;  /* 0x0000000a39397223 */ /* 0x100fe20000010826 */
[----:B------:R-:W-:Y:S01]  /*2f90*/  ISETP.GT.AND P4, PT, R61, 0x30, PT ;  /* 0x000000303d00780c */ /* 0x000fe20003f84270 */
[----:B------:R-:W1:Y:S01]  /*2fa0*/  MUFU.TANH R15, R15 ;  /* 0x0000000f000f7308 */ /* 0x000e620000002400 */
[----:B------:R-:W-:Y:S01]  /*2fb0*/  FMNMX.FTZ R24, R3, R24, !PT ;  /* 0x0000001803187209 */ /* 0x000fe20007810000 */
[-CC-:B------:R-:W-:Y:S01]  /*2fc0*/  FFMA.FTZ R45, R45, R10.reuse, -R38.reuse ;  /* 0x0000000a2d2d7223 */ /* 0x180fe20000010826 */
[----:B0-----:R-:W-:Y:S01]  /*2fd0*/  FSEL R13, R13, -INF , P4 ;  /* 0xff8000000d0d7808 */ /* 0x001fe20002000000 */
[-CC-:B------:R-:W-:Y:S01]  /*2fe0*/  FFMA.FTZ R51, R51, R10.reuse, -R38.reuse ;  /* 0x0000000a33337223 */ /* 0x180fe20000010826 */
[----:B------:R-:W-:Y:S01]  /*2ff0*/  ISETP.GT.AND P4, PT, R61, 0x38, PT ;  /* 0x000000383d00780c */ /* 0x000fe20003f84270 */
[-CC-:B------:R-:W-:Y:S01]  /*3000*/  FFMA.FTZ R55, R55, R10.reuse, -R38.reuse ;  /* 0x0000000a37377223 */ /* 0x180fe20000010826 */
[-CC-:B------:R-:W-:Y:S01]  /*3010*/  FFMA.FTZ R47, R47, R10.reuse, -R38.reuse ;  /* 0x0000000a2f2f7223 */ /* 0x180fe20000010826 */
[----:B------:R-:W0:Y:S01]  /*3020*/  MUFU.TANH R25, R25 ;  /* 0x0000001900197308 */ /* 0x000e220000002400 */
[-CC-:B------:R-:W-:Y:S01]  /*3030*/  FFMA.FTZ R53, R53, R10.reuse, -R38.reuse ;  /* 0x0000000a35357223 */ /* 0x180fe20000010826 */
[-CC-:B------:R-:W-:Y:S01]  /*3040*/  FFMA.FTZ R49, R49, R10.reuse, -R38.reuse ;  /* 0x0000000a31317223 */ /* 0x180fe20000010826 */
[----:B------:R-:W-:Y:S01]  /*3050*/  FFMA.FTZ R33, R33, R10, -R38 ;  /* 0x0000000a21217223 */ /* 0x000fe20000010826 */
[----:B------:R-:W-:-:S02]  /*3060*/  CS2R R112, SRZ ;  /* 0x0000000000707805 */ /* 0x000fc4000001ff00 */
[----:B------:R-:W-:Y:S02]  /*3070*/  CS2R R108, SRZ ;  /* 0x00000000006c7805 */ /* 0x000fe4000001ff00 */
[----:B------:R-:W-:Y:S01]  /*3080*/  CS2R R106, SRZ ;  /* 0x00000000006a7805 */ /* 0x000fe2000001ff00 */
[----:B------:R2:W-:Y:S01]  /*3090*/  MUFU.TANH R50, R81 ;  /* 0x0000005100327308 */ /* 0x0005e20000002400 */
[----:B-1----:R-:W-:Y:S02]  /*30a0*/  FSEL R15, R15, -INF , P4 ;  /* 0xff8000000f0f7808 */ /* 0x002fe40002000000 */
[----:B------:R-:W-:-:S05]  /*30b0*/  ISETP.GT.AND P4, PT, R61, 0x40, PT ;  /* 0x000000403d00780c */ /* 0x000fca0003f84270 */
[----:B------:R-:W-:Y:S01]  /*30c0*/  MUFU.TANH R28, R28 ;  /* 0x0000001c001c7308 */ /* 0x000fe20000002400 */
[----:B--2---:R-:W-:Y:S01]  /*30d0*/  FSEL R81, R12, -INF , P3 ;  /* 0xff8000000c517808 */ /* 0x004fe20001800000 */
[--C-:B------:R-:W-:Y:S01]  /*30e0*/  FFMA.FTZ R12, R111, R10, -R38.reuse ;  /* 0x0000000a6f0c7223 */ /* 0x100fe20000010826 */
[----:B------:R-:W-:Y:S02]  /*30f0*/  ISETP.GT.AND P3, PT, R61, 0x31, PT ;  /* 0x000000313d00780c */ /* 0x000fe40003f64270 */
[----:B------:R-:W-:Y:S02]  /*3100*/  CS2R R110, SRZ ;  /* 0x00000000006e7805 */ /* 0x000fe4000001ff00 */
[----:B------:R-:W-:Y:S02]  /*3110*/  FMNMX.FTZ R24, R81, R24, !PT ;  /* 0x0000001851187209 */ /* 0x000fe40007810000 */
[----:B------:R-:W-:Y:S01]  /*3120*/  FSEL R83, R20, -INF , P3 ;  /* 0xff80000014537808 */ /* 0x000fe20001800000 */
[----:B------:R-:W1:Y:S01]  /*3130*/  MUFU.TANH R32, R32 ;  /* 0x0000002000207308 */ /* 0x000e620000002400 */
[----:B------:R-:W-:Y:S01]  /*3140*/  FMNMX.FTZ R24, R13, R24, !PT ;  /* 0x000000180d187209 */ /* 0x000fe20007810000 */
[----:B------:R-:W-:Y:S01]  /*3150*/  FFMA.FTZ R20, R89, R10, -R38 ;  /* 0x0000000a59147223 */ /* 0x000fe20000010826 */
[----:B------:R-:W-:-:S02]  /*3160*/  ISETP.GT.AND P3, PT, R61, 0x39, PT ;  /* 0x000000393d00780c */ /* 0x000fc40003f64270 */
[----:B------:R-:W-:Y:S02]  /*3170*/  FMNMX.FTZ R24, R83, R24, !PT ;  /* 0x0000001853187209 */ /* 0x000fe40007810000 */
[----:B0-----:R-:W-:Y:S01]  /*3180*/  FSEL R25, R25, -INF , P3 ;  /* 0xff80000019197808 */ /* 0x001fe20001800000 */
[----:B------:R-:W0:Y:S01]  /*3190*/  MUFU.TANH R60, R60 ;  /* 0x0000003c003c7308 */ /* 0x000e220000002400 */
[----:B------:R-:W-:Y:S02]  /*31a0*/  FMNMX.FTZ R24, R15, R24, !PT ;  /* 0x000000180f187209 */ /* 0x000fe40007810000 */
[----:B------:R-:W-:Y:S02]  /*31b0*/  ISETP.GT.AND P3, PT, R61, 0x41, PT ;  /* 0x000000413d00780c */ /* 0x000fe40003f64270 */
[----:B------:R-:W-:-:S03]  /*31c0*/  FMNMX.FTZ R24, R25, R24, !PT ;  /* 0x0000001819187209 */ /* 0x000fc60007810000 */
[----:B------:R-:W2:Y:S01]  /*31d0*/  MUFU.TANH R64, R64 ;  /* 0x0000004000407308 */ /* 0x000ea20000002400 */
[----:B-1----:R-:W-:Y:S02]  /*31e0*/  FSEL R87, R32, -INF , P3 ;  /* 0xff80000020577808 */ /* 0x002fe40001800000 */
[----:B------:R-:W-:-:S04]  /*31f0*/  ISETP.GT.AND P3, PT, R61, 0x49, PT ;  /* 0x000000493d00780c */ /* 0x000fc80003f64270 */
[----:B------:R-:W-:Y:S01]  /*3200*/  FSEL R93, R40, -INF , P3 ;  /* 0xff800000285d7808 */ /* 0x000fe20001800000 */
[----:B------:R1:W-:Y:S01]  /*3210*/  MUFU.TANH R52, R85 ;  /* 0x0000005500347308 */ /* 0x0003e20000002400 */
[----:B------:R-:W-:-:S04]  /*3220*/  ISETP.GT.AND P3, PT, R61, 0x51, PT ;  /* 0x000000513d00780c */ /* 0x000fc80003f64270 */
[----:B------:R-:W-:Y:S02]  /*3230*/  FSEL R97, R42, -INF , P3 ;  /* 0xff8000002a617808 */ /* 0x000fe40001800000 */
[C---:B------:R-:W-:Y:S01]  /*3240*/  ISETP.GT.AND P3, PT, R61.reuse, 0x59, PT ;  /* 0x000000593d00780c */ /* 0x040fe20003f64270 */
[----:B------:R-:W3:Y:S01]  /*3250*/  MUFU.TANH R68, R68 ;  /* 0x0000004400447308 */ /* 0x000ee20000002400 */
[----:B-1----:R-:W-:Y:S02]  /*3260*/  FSEL R85, R28, -INF , P4 ;  /* 0xff8000001c557808 */ /* 0x002fe40002000000 */
[----:B------:R-:W-:Y:S02]  /*3270*/  ISETP.GT.AND P4, PT, R61, 0x48, PT ;  /* 0x000000483d00780c */ /* 0x000fe40003f84270 */
[----:B------:R-:W-:Y:S02]  /*3280*/  FMNMX.FTZ R24, R85, R24, !PT ;  /* 0x0000001855187209 */ /* 0x000fe40007810000 */
[----:B0-----:R-:W-:Y:S01]  /*3290*/  FSEL R91, R60, -INF , P4 ;  /* 0xff8000003c5b7808 */ /* 0x001fe20002000000 */
[----:B------:R-:W0:Y:S01]  /*32a0*/  MUFU.TANH R72, R72 ;  /* 0x0000004800487308 */ /* 0x000e220000002400 */
[----:B------:R-:W-:-:S02]  /*32b0*/  FMNMX.FTZ R24, R87, R24, !PT ;  /* 0x0000001857187209 */ /* 0x000fc40007810000 */
[----:B------:R-:W-:Y:S02]  /*32c0*/  ISETP.GT.AND P4, PT, R61, 0x50, PT ;  /* 0x000000503d00780c */ /* 0x000fe40003f84270 */
[----:B------:R-:W-:Y:S02]  /*32d0*/  FMNMX.FTZ R24, R91, R24, !PT ;  /* 0x000000185b187209 */ /* 0x000fe40007810000 */
[----:B--2---:R-:W-:Y:S01]  /*32e0*/  FSEL R95, R64, -INF , P4 ;  /* 0xff800000405f7808 */ /* 0x004fe20002000000 */
[----:B------:R-:W1:Y:S01]  /*32f0*/  MUFU.TANH R76, R76 ;  /* 0x0000004c004c7308 */ /* 0x000e620000002400 */
[----:B------:R-:W-:Y:S02]  /*3300*/  FMNMX.FTZ R24, R93, R24, !PT ;  /* 0x000000185d187209 */ /* 0x000fe40007810000 */
[----:B------:R-:W-:Y:S02]  /*3310*/  ISETP.GT.AND P4, PT, R61, 0x58, PT ;  /* 0x000000583d00780c */ /* 0x000fe40003f84270 */
[----:B------:R-:W-:-:S02]  /*3320*/  FMNMX.FTZ R24, R95, R24, !PT ;  /* 0x000000185f187209 */ /* 0x000fc40007810000 */
[----:B------:R-:W-:Y:S01]  /*3330*/  FSEL R89, R44, -INF , P3 ;  /* 0xff8000002c597808 */ /* 0x000fe20001800000 */
[----:B------:R3:W-:Y:S01]  /*3340*/  MUFU.EX2 R2, R99 ;  /* 0x0000006300027308 */ /* 0x0007e20000000800 */
[----:B------:R-:W-:Y:S02]  /*3350*/  FMNMX.FTZ R24, R97, R24, !PT ;  /* 0x0000001861187209 */ /* 0x000fe40007810000 */
[----:B------:R-:W-:-:S04]  /*3360*/  ISETP.GT.AND P3, PT, R61, 0x61, PT ;  /* 0x000000613d00780c */ /* 0x000fc80003f64270 */
[----:B------:R-:W-:Y:S01]  /*3370*/  FSEL R71, R46, -INF , P3 ;  /* 0xff8000002e477808 */ /* 0x000fe20001800000 */
[----:B------:R-:W2:Y:S01]  /*3380*/  MUFU.TANH R80, R80 ;  /* 0x0000005000507308 */ /* 0x000ea20000002400 */
[----:B---3--:R-:W-:Y:S02]  /*3390*/  FSEL R99, R68, -INF , P4 ;  /* 0xff80000044637808 */ /* 0x008fe40002000000 */
[----:B------:R-:W-:Y:S02]  /*33a0*/  ISETP.GT.AND P4, PT, R61, 0x60, PT ;  /* 0x000000603d00780c */ /* 0x000fe40003f84270 */
[----:B------:R-:W-:Y:S02]  /*33b0*/  FMNMX.FTZ R24, R99, R24, !PT ;  /* 0x0000001863187209 */ /* 0x000fe40007810000 */
[----:B0-----:R-:W-:Y:S01]  /*33c0*/  FSEL R101, R72, -INF , P4 ;  /* 0xff80000048657808 */ /* 0x001fe20002000000 */
[----:B------:R-:W0:Y:S01]  /*33d0*/  MUFU.TANH R84, R84 ;  /* 0x0000005400547308 */ /* 0x000e220000002400 */
[----:B------:R-:W-:-:S02]  /*33e0*/  FMNMX.FTZ R24, R89, R24, !PT ;  /* 0x0000001859187209 */ /* 0x000fc40007810000 */
[----:B------:R-:W-:Y:S02]  /*33f0*/  ISETP.GT.AND P4, PT, R61, 0x68, PT ;  /* 0x000000683d00780c */ /* 0x000fe40003f84270 */
[----:B------:R-:W-:Y:S02]  /*3400*/  FMNMX.FTZ R24, R101, R24, !PT ;  /* 0x0000001865187209 */ /* 0x000fe40007810000 */
[----:B------:R-:W-:Y:S01]  /*3410*/  ISETP.GT.AND P3, PT, R61, 0x69, PT ;  /* 0x000000693d00780c */ /* 0x000fe20003f64270 */
[----:B------:R-:W-:Y:S01]  /*3420*/  MUFU.EX2 R181, R181 ;  /* 0x000000b500b57308 */ /* 0x000fe20000000800 */
[----:B-1----:R-:W-:Y:S02]  /*3430*/  FSEL R103, R76, -INF , P4 ;  /* 0xff8000004c677808 */ /* 0x002fe40002000000 */
[----:B------:R-:W-:Y:S02]  /*3440*/  FMNMX.FTZ R28, R71, R24, !PT ;  /* 0x00000018471c7209 */ /* 0x000fe40007810000 */
[----:B------:R-:W-:-:S02]  /*3450*/  ISETP.GT.AND P4, PT, R61, 0x70, PT ;  /* 0x000000703d00780c */ /* 0x000fc40003f84270 */
[----:B------:R-:W-:Y:S01]  /*3460*/  FSEL R67, R48, -INF , P3 ;  /* 0xff80000030437808 */ /* 0x000fe20001800000 */
[----:B------:R-:W-:Y:S01]  /*3470*/  MUFU.EX2 R24, R19 ;  /* 0x0000001300187308 */ /* 0x000fe20000000800 */
[----:B------:R-:W-:Y:S02]  /*3480*/  FMNMX.FTZ R28, R103, R28, !PT ;  /* 0x0000001c671c7209 */ /* 0x000fe40007810000 */
[----:B------:R-:W-:Y:S02]  /*3490*/  ISETP.GT.AND P3, PT, R61, 0x71, PT ;  /* 0x000000713d00780c */ /* 0x000fe40003f64270 */
[----:B--2---:R-:W-:Y:S02]  /*34a0*/  FSEL R105, R80, -INF , P4 ;  /* 0xff80000050697808 */ /* 0x004fe40002000000 */
[----:B------:R-:W-:Y:S01]  /*34b0*/  FMNMX.FTZ R28, R67, R28, !PT ;  /* 0x0000001c431c7209 */ /* 0x000fe20007810000 */
[----:B------:R-:W1:Y:S01]  /*34c0*/  MUFU.EX2 R26, R36 ;  /* 0x00000024001a7308 */ /* 0x000e620000000800 */
[----:B------:R-:W-:-:S02]  /*34d0*/  ISETP.GT.AND P4, PT, R61, 0x78, PT ;  /* 0x000000783d00780c */ /* 0x000fc40003f84270 */
[----:B------:R-:W-:Y:S02]  /*34e0*/  FSEL R63, R50, -INF , P3 ;  /* 0xff800000323f7808 */ /* 0x000fe40001800000 */
[----:B------:R-:W-:Y:S02]  /*34f0*/  FMNMX.FTZ R28, R105, R28, !PT ;  /* 0x0000001c691c7209 */ /* 0x000fe40007810000 */
[----:B------:R-:W-:Y:S01]  /*3500*/  ISETP.GT.AND P3, PT, R61, 0x79, PT ;  /* 0x000000793d00780c */ /* 0x000fe20003f64270 */
[----:B------:R-:W2:Y:S01]  /*3510*/  MUFU.EX2 R183, R183 ;  /* 0x000000b700b77308 */ /* 0x000ea20000000800 */
[----:B0-----:R-:W-:Y:S02]  /*3520*/  FSEL R61, R84, -INF , P4 ;  /* 0xff800000543d7808 */ /* 0x001fe40002000000 */
[----:B------:R-:W-:Y:S02]  /*3530*/  FMNMX.FTZ R32, R63, R28, !PT ;  /* 0x0000001c3f207209 */ /* 0x000fe40007810000 */
[----:B------:R-:W-:-:S02]  /*3540*/  FSEL R41, R52, -INF , P3 ;  /* 0xff80000034297808 */ /* 0x000fc40001800000 */
[----:B------:R-:W-:Y:S01]  /*3550*/  FMNMX.FTZ R32, R61, R32, !PT ;  /* 0x000000203d207209 */ /* 0x000fe20007810000 */
[----:B------:R-:W0:Y:S01]  /*3560*/  MUFU.EX2 R14, R14 ;  /* 0x0000000e000e7308 */ /* 0x000e220000000800 */
[----:B-1----:R-:W-:Y:S01]  /*3570*/  FADD.FTZ R48, R181, R26 ;  /* 0x0000001ab5307221 */ /* 0x002fe20000010000 */
[----:B------:R-:W1:Y:S01]  /*3580*/  @P2 LDC R52, c[0x0][0x44c] ;  /* 0x00011300ff342b82 */ /* 0x000e620000000800 */
[----:B------:R-:W-:Y:S02]  /*3590*/  FMNMX.FTZ R32, R41, R32, !PT ;  /* 0x0000002029207209 */ /* 0x000fe40007810000 */
[----:B------:R-:W-:-:S03]  /*35a0*/  F2FP.F16.F32.PACK_AB R181, R26, R181 ;  /* 0x000000b51ab5723e */ /* 0x000fc600000000ff */
[----:B------:R-:W3:Y:S01]  /*35b0*/  SHFL.BFLY PT, R19, R32, 0x2, 0x1f ;  /* 0x0c401f0020137f89 */ /* 0x000ee200000e0000 */
[----:B------:R-:W4:Y:S08]  /*35c0*/  MUFU.EX2 R177, R177 ;  /* 0x000000b100b17308 */ /* 0x000f300000000800 */
[----:B------:R-:W-:Y:S08]  /*35d0*/  MUFU.EX2 R179, R179 ;  /* 0x000000b300b37308 */ /* 0x000ff00000000800 */
[----:B------:R-:W-:Y:S01]  /*35e0*/  MUFU.EX2 R0, R0 ;  /* 0x0000000000007308 */ /* 0x000fe20000000800 */
[----:B---3--:R-:W-:-:S07]  /*35f0*/  FMNMX.FTZ R31, R32, R19, !PT ;  /* 0x00000013201f7209 */ /* 0x008fce0007810000 */
[----:B------:R-:W-:Y:S01]  /*3600*/  MUFU.EX2 R173, R173 ;  /* 0x000000ad00ad7308 */ /* 0x000fe20000000800 */
[----:B------:R-:W3:Y:S07]  /*3610*/  SHFL.BFLY PT, R32, R31, 0x1, 0x1f ;  /* 0x0c201f001f207f89 */ /* 0x000eee00000e0000 */
[----:B------:R-:W-:Y:S08]  /*3620*/  MUFU.EX2 R6, R6 ;  /* 0x0000000600067308 */ /* 0x000ff00000000800 */
[----:B------:R-:W-:Y:S08]  /*3630*/  MUFU.EX2 R175, R175 ;  /* 0x000000af00af7308 */ /* 0x000ff00000000800 */
[----:B------:R-:W-:Y:S01]  /*3640*/  MUFU.EX2 R12, R12 ;  /* 0x0000000c000c7308 */ /* 0x000fe20000000800 */
[----:B---3--:R-:W-:-:S04]  /*3650*/  FMNMX.FTZ R19, R31, R32, !PT ;  /* 0x000000201f137209 */ /* 0x008fc80007810000 */
        /* <DEDUP_REMOVED lines=21> */
[----:B--2---:R-:W-:Y:S01]  /*37b0*/  FADD.FTZ R3, R183, R48 ;  /* 0x00000030b7037221 */ /* 0x004fe20000010000 */
[-CC-:B------:R-:W-:Y:S01]  /*37c0*/  FFMA.FTZ R15, R15, R10.reuse, -R32.reuse ;  /* 0x0000000a0f0f7223 */ /* 0x180fe20000010820 */
[-CC-:B------:R-:W-:Y:S01]  /*37d0*/  FFMA.FTZ R25, R25, R10.reuse, -R32.reuse ;  /* 0x0000000a19197223 */ /* 0x180fe20000010820 */
[-CC-:B------:R-:W-:Y:S01]  /*37e0*/  FFMA.FTZ R85, R85, R10.reuse, -R32.reuse ;  /* 0x0000000a55557223 */ /* 0x180fe20000010820 */
[----:B0-----:R-:W-:Y:S01]  /*37f0*/  FADD.FTZ R48, R14, R3 ;  /* 0x000000030e307221 */ /* 0x001fe20000010000 */
[-CC-:B------:R-:W-:Y:S01]  /*3800*/  FFMA.FTZ R87, R87, R10.reuse, -R32.reuse ;  /* 0x0000000a57577223 */ /* 0x180fe20000010820 */
[-C--:B------:R-:W-:Y:S01]  /*3810*/  FFMA.FTZ R91, R91, R10.reuse, -R32 ;  /* 0x0000000a5b5b7223 */ /* 0x080fe20000010820 */
[----:B------:R-:W0:Y:S01]  /*3820*/  MUFU.EX2 R30, R30 ;  /* 0x0000001e001e7308 */ /* 0x000e220000000800 */
[----:B----4-:R-:W-:Y:S01]  /*3830*/  FADD.FTZ R3, R177, R48 ;  /* 0x00000030b1037221 */ /* 0x010fe20000010000 */
[-CC-:B------:R-:W-:Y:S01]  /*3840*/  FFMA.FTZ R93, R93, R10.reuse, -R32.reuse ;  /* 0x0000000a5d5d7223 */ /* 0x180fe20000010820 */
[-CC-:B------:R-:W-:Y:S01]  /*3850*/  FFMA.FTZ R95, R95, R10.reuse, -R32.reuse ;  /* 0x0000000a5f5f7223 */ /* 0x180fe20000010820 */
[-CC-:B------:R-:W-:Y:S01]  /*3860*/  FFMA.FTZ R97, R97, R10.reuse, -R32.reuse ;  /* 0x0000000a61617223 */ /* 0x180fe20000010820 */
[C---:B------:R-:W-:Y:S01]  /*3870*/  FADD.FTZ R48, R2.reuse, R3 ;  /* 0x0000000302307221 */ /* 0x040fe20000010000 */
[-CC-:B------:R-:W-:Y:S01]  /*3880*/  FFMA.FTZ R99, R99, R10.reuse, -R32.reuse ;  /* 0x0000000a63637223 */ /* 0x180fe20000010820 */
[----:B------:R-:W-:Y:S01]  /*3890*/  F2FP.F16.F32.PACK_AB R177, R2, R177 ;  /* 0x000000b102b1723e */ /* 0x000fe200000000ff */
[----:B------:R-:W2:Y:S01]  /*38a0*/  MUFU.EX2 R69, R69 ;  /* 0x0000004500457308 */ /* 0x000ea20000000800 */
[-CC-:B------:R-:W-:Y:S01]  /*38b0*/  FFMA.FTZ R89, R89, R10.reuse, -R32.reuse ;  /* 0x0000000a59597223 */ /* 0x180fe20000010820 */
[-CC-:B------:R-:W-:Y:S01]  /*38c0*/  FFMA.FTZ R101, R101, R10.reuse, -R32.reuse ;  /* 0x0000000a65657223 */ /* 0x180fe20000010820 */
[-CC-:B------:R-:W-:Y:S01]  /*38d0*/  FFMA.FTZ R71, R71, R10.reuse, -R32.reuse ;  /* 0x0000000a47477223 */ /* 0x180fe20000010820 */
[-CC-:B------:R-:W-:Y:S01]  /*38e0*/  FFMA.FTZ R103, R103, R10.reuse, -R32.reuse ;  /* 0x0000000a67677223 */ /* 0x180fe20000010820 */
[----:B------:R-:W-:Y:S01]  /*38f0*/  F2FP.F16.F32.PACK_AB R183, R14, R183 ;  /* 0x000000b70eb7723e */ /* 0x000fe200000000ff */
[-CC-:B------:R-:W-:Y:S01]  /*3900*/  FFMA.FTZ R67, R67, R10.reuse, -R32.reuse ;  /* 0x0000000a43437223 */ /* 0x180fe20000010820 */
[-CC-:B------:R-:W-:Y:S01]  /*3910*/  FFMA.FTZ R105, R105, R10.reuse, -R32.reuse ;  /* 0x0000000a69697223 */ /* 0x180fe20000010820 */
[----:B------:R-:W3:Y:S01]  /*3920*/  MUFU.EX2 R182, R29 ;  /* 0x0000001d00b67308 */ /* 0x000ee20000000800 */
[-CC-:B------:R-:W-:Y:S01]  /*3930*/  FFMA.FTZ R63, R63, R10.reuse, -R32.reuse ;  /* 0x0000000a3f3f7223 */ /* 0x180fe20000010820 */
[-CC-:B------:R-:W-:Y:S01]  /*3940*/  FFMA.FTZ R61, R61, R10.reuse, -R32.reuse ;  /* 0x0000000a3d3d7223 */ /* 0x180fe20000010820 */
[----:B------:R-:W-:Y:S01]  /*3950*/  FFMA.FTZ R32, R41, R10, -R32 ;  /* 0x0000000a29207223 */ /* 0x000fe20000010820 */
[----:B0-----:R-:W-:-:S04]  /*3960*/  F2FP.F16.F32.PACK_AB R180, R30, R65 ;  /* 0x000000411eb4723e */ /* 0x001fc800000000ff */
[----:B------:R-:W0:Y:S08]  /*3970*/  MUFU.EX2 R73, R73 ;  /* 0x0000004900497308 */ /* 0x000e300000000800 */
[----:B------:R4:W5:Y:S08]  /*3980*/  MUFU.EX2 R176, R21 ;  /* 0x0000001500b07308 */ /* 0x0009700000000800 */
[----:B------:R1:W-:Y:S01]  /*3990*/  MUFU.EX2 R172, R7 ;  /* 0x0000000700ac7308 */ /* 0x0003e20000000800 */
[----:B----4-:R-:W-:-:S05]  /*39a0*/  IMAD.U32 R21, RZ, RZ, UR36 ;  /* 0x00000024ff157e24 */ /* 0x010fca000f8e00ff */
[----:B------:R-:W-:Y:S02]  /*39b0*/  @!P1 IADD3 R3, R21, 0x34840, RZ ;  /* 0x0003484015039810 */ /* 0x000fe40007ffe0ff */
[----:B------:R-:W4:Y:S01]  /*39c0*/  MUFU.EX2 R75, R75 ;  /* 0x0000004b004b7308 */ /* 0x000f220000000800 */
[----:B-1----:R-:W-:Y:S01]  /*39d0*/  FADD.FTZ R7, R179, R48 ;  /* 0x00000030b3077221 */ /* 0x002fe20000010000 */
[----:B------:R-:W-:Y:S01]  /*39e0*/  FADD.FTZ R48, R65, R30 ;  /* 0x0000001e41307221 */ /* 0x000fe20000010000 */
[----:B------:R-:W-:Y:S02]  /*39f0*/  @!P1 PRMT R3, RZ, 0x654, R3 ;  /* 0x00000654ff039816 */ /* 0x000fe40000000003 */
[----:B------:R-:W-:Y:S01]  /*3a00*/  FADD.FTZ R50, R0, R7 ;  /* 0x0000000700327221 */ /* 0x000fe20000010000 */
[----:B--2---:R-:W-:Y:S01]  /*3a10*/  FADD.FTZ R7, R69, R48 ;  /* 0x0000003045077221 */ /* 0x004fe20000010000 */
[----:B------:R0:W-:Y:S01]  /*3a20*/  @!P1 SYNCS.ARRIVE.TRANS64.RED.A1T0 RZ, [R3+URZ], RZ ;  /* 0x000000ff03ff99a7 */ /* 0x0001e2000810043f */
[----:B------:R-:W1:Y:S01]  /*3a30*/  MUFU.EX2 R178, R77 ;  /* 0x0000004d00b27308 */ /* 0x000e620000000800 */
[----:B------:R-:W-:Y:S01]  /*3a40*/  FADD.FTZ R21, R173, R50 ;  /* 0x00000032ad157221 */ /* 0x000fe20000010000 */
[----:B---3--:R-:W-:Y:S01]  /*3a50*/  FADD.FTZ R48, R182, R7 ;  /* 0x00000007b6307221 */ /* 0x008fe20000010000 */
[----:B------:R-:W-:-:S02]  /*3a60*/  F2FP.F16.F32.PACK_AB R179, R0, R179 ;  /* 0x000000b300b3723e */ /* 0x000fc400000000ff */
[----:B------:R-:W-:Y:S01]  /*3a70*/  FADD.FTZ R50, R6, R21 ;  /* 0x0000001506327221 */ /* 0x000fe20000010000 */
[----:B------:R-:W-:-:S04]  /*3a80*/  @P2 IMAD.HI.U32 R21, R23, R52, RZ ;  /* 0x0000003417152227 */ /* 0x000fc800078e00ff */
[----:B0-----:R-:W-:Y:S01]  /*3a90*/  FADD.FTZ R3, R73, R48 ;  /* 0x0000003049037221 */ /* 0x001fe20000010000 */
[----:B------:R-:W0:Y:S01]  /*3aa0*/  MUFU.EX2 R79, R79 ;  /* 0x0000004f004f7308 */ /* 0x000e220000000800 */
[----:B------:R-:W-:Y:S01]  /*3ab0*/  FADD.FTZ R7, R175, R50 ;  /* 0x00000032af077221 */ /* 0x000fe20000010000 */
[----:B------:R-:W-:Y:S02]  /*3ac0*/  IMAD R52, R16, UR7, -R27 ;  /* 0x0000000710347c24 */ /* 0x000fe4000f8e0a1b */
[----:B-----5:R-:W-:Y:S01]  /*3ad0*/  FADD.FTZ R48, R176, R3 ;  /* 0x00000003b0307221 */ /* 0x020fe20000010000 */
[----:B------:R-:W-:Y:S01]  /*3ae0*/  @P2 SHF.R.U32.HI R23, RZ, R54, R21 ;  /* 0x00000036ff172219 */ /* 0x000fe20000011615 */
[----:B------:R-:W-:Y:S01]  /*3af0*/  FADD.FTZ R50, R12, R7 ;  /* 0x000000070c327221 */ /* 0x000fe20000010000 */
[----:B------:R-:W-:Y:S01]  /*3b00*/  F2FP.F16.F32.PACK_AB R173, R6, R173 ;  /* 0x000000ad06ad723e */ /* 0x000fe200000000ff */
[----:B----4-:R-:W-:Y:S01]  /*3b10*/  FADD.FTZ R3, R75, R48 ;  /* 0x000000304b037221 */ /* 0x010fe20000010000 */
[----:B------:R-:W2:Y:S01]  /*3b20*/  MUFU.EX2 R171, R171 ;  /* 0x000000ab00ab7308 */ /* 0x000ea20000000800 */
[----:B------:R-:W-:Y:S01]  /*3b30*/  FADD.FTZ R7, R169, R50 ;  /* 0x00000032a9077221 */ /* 0x000fe20000010000 */
[----:B------:R-:W-:-:S02]  /*3b40*/  IMAD.IADD R52, R52, 0x1, R23 ;  /* 0x0000000134347824 */ /* 0x000fc400078e0217 */
[----:B-1----:R-:W-:Y:S01]  /*3b50*/  FADD.FTZ R48, R178, R3 ;  /* 0x00000003b2307221 */ /* 0x002fe20000010000 */
[----:B------:R-:W-:Y:S01]  /*3b60*/  F2FP.F16.F32.PACK_AB R175, R12, R175 ;  /* 0x000000af0caf723e */ /* 0x000fe200000000ff */
[C---:B------:R-:W-:Y:S01]  /*3b70*/  FADD.FTZ R50, R20.reuse, R7 ;  /* 0x0000000714327221 */ /* 0x040fe20000010000 */
[----:B------:R-:W-:Y:S01]  /*3b80*/  F2FP.F16.F32.PACK_AB R169, R20, R169 ;  /* 0x000000a914a9723e */ /* 0x000fe200000000ff */
[----:B------:R-:W1:Y:S01]  /*3b90*/  MUFU.EX2 R165, R165 ;  /* 0x000000a500a57308 */ /* 0x000e620000000800 */
[----:B0-----:R-:W-:Y:S01]  /*3ba0*/  FADD.FTZ R3, R79, R48 ;  /* 0x000000304f037221 */ /* 0x001fe20000010000 */
[----:B------:R-:W-:Y:S02]  /*3bb0*/  SHF.R.S32.HI R21, RZ, 0x1f, R52 ;  /* 0x0000001fff157819 */ /* 0x000fe40000011434 */
[----:B------:R-:W-:Y:S01]  /*3bc0*/  F2FP.F16.F32.PACK_AB R182, R182, R69 ;  /* 0x00000045b6b6723e */ /* 0x000fe200000000ff */
[----:B------:R-:W-:Y:S01]  /*3bd0*/  FADD.FTZ R3, R172, R3 ;  /* 0x00000003ac037221 */ /* 0x000fe20000010000 */
[----:B------:R-:W-:-:S02]  /*3be0*/  LEA.HI R21, R21, R52, RZ, 0x7 ;  /* 0x0000003415157211 */ /* 0x000fc400078f38ff */
[----:B------:R-:W0:Y:S01]  /*3bf0*/  MUFU.EX2 R81, R81 ;  /* 0x0000005100517308 */ /* 0x000e220000000800 */
[----:B--2---:R-:W-:Y:S01]  /*3c00*/  FADD.FTZ R7, R171, R50 ;  /* 0x00000032ab077221 */ /* 0x004fe20000010000 */
[----:B------:R-:W-:Y:S01]  /*3c10*/  FADD.FTZ R48, R174, R3 ;  /* 0x00000003ae307221 */ /* 0x000fe20000010000 */
[C---:B------:R-:W-:Y:S02]  /*3c20*/  F2FP.F16.F32.PACK_AB R171, R24.reuse, R171 ;  /* 0x000000ab18ab723e */ /* 0x040fe400000000ff */
[----:B------:R-:W-:Y:S01]  /*3c30*/  FADD.FTZ R50, R24, R7 ;  /* 0x0000000718327221 */ /* 0x000fe20000010000 */
[----:B------:R-:W-:Y:S02]  /*3c40*/  F2FP.F16.F32.PACK_AB R176, R176, R73 ;  /* 0x00000049b0b0723e */ /* 0x000fe400000000ff */
[----:B------:R-:W2:Y:S01]  /*3c50*/  MUFU.EX2 R28, R34 ;  /* 0x00000022001c7308 */ /* 0x000ea20000000800 */
[----:B-1----:R-:W-:Y:S01]  /*3c60*/  FADD.FTZ R3, R165, R50 ;  /* 0x00000032a5037221 */ /* 0x002fe20000010000 */
[----:B------:R-:W-:-:S02]  /*3c70*/  F2FP.F16.F32.PACK_AB R178, R178, R75 ;  /* 0x0000004bb2b2723e */ /* 0x000fc400000000ff */
[----:B------:R-:W-:-:S04]  /*3c80*/  F2FP.F16.F32.PACK_AB R172, R172, R79 ;  /* 0x0000004facac723e */ /* 0x000fc800000000ff */
[----:B------:R-:W1:Y:S01]  /*3c90*/  MUFU.EX2 R13, R13 ;  /* 0x0000000d000d7308 */ /* 0x000e620000000800 */
[C---:B0-----:R-:W-:Y:S01]  /*3ca0*/  FADD.FTZ R48, R81.reuse, R48 ;  /* 0x0000003051307221 */ /* 0x041fe20000010000 */
[----:B------:R-:W-:-:S06]  /*3cb0*/  F2FP.F16.F32.PACK_AB R174, R81, R174 ;  /* 0x000000ae51ae723e */ /* 0x000fcc00000000ff */
        /* <DEDUP_REMOVED lines=8> */
[----:B------:R-:W0:Y:S01]  /*3d40*/  MUFU.EX2 R85, R85 ;  /* 0x0000005500557308 */ /* 0x000e220000000800 */
[----:B--2---:R-:W-:-:S07]  /*3d50*/  FADD.FTZ R3, R15, R48 ;  /* 0x000000300f037221 */ /* 0x004fce0000010000 */
[----:B------:R-:W2:Y:S01]  /*3d60*/  MUFU.EX2 R167, R167 ;  /* 0x000000a700a77308 */ /* 0x000ea20000000800 */
[C---:B-1----:R-:W-:Y:S01]  /*3d70*/  FADD.FTZ R48, R170.reuse, R3 ;  /* 0x00000003aa307221 */ /* 0x042fe20000010000 */
[----:B------:R-:W-:Y:S01]  /*3d80*/  F2FP.F16.F32.PACK_AB R170, R170, R15 ;  /* 0x0000000faaaa723e */ /* 0x000fe200000000ff */
[----:B------:R-:W-:-:S05]  /*3d90*/  VIADD R15, R22, 0xfffffffe ;  /* 0xfffffffe160f7836 */ /* 0x000fca0000000000 */
        /* <DEDUP_REMOVED lines=10> */
[----:B------:R0:W3:Y:S01]  /*3e40*/  MUFU.EX2 R166, R93 ;  /* 0x0000005d00a67308 */ /* 0x0000e20000000800 */
[----:B--2---:R-:W-:-:S07]  /*3e50*/  FADD.FTZ R3, R91, R2 ;  /* 0x000000025b037221 */ /* 0x004fce0000010000 */
[----:B------:R-:W2:Y:S01]  /*3e60*/  MUFU.EX2 R34, R39 ;  /* 0x0000002700227308 */ /* 0x000ea20000000800 */
[----:B-1----:R-:W-:Y:S01]  /*3e70*/  FADD.FTZ R7, R35, R50 ;  /* 0x0000003223077221 */ /* 0x002fe20000010000 */
[----:B0-----:R-:W-:-:S06]  /*3e80*/  CS2R R92, SRZ ;  /* 0x00000000005c7805 */ /* 0x001fcc000001ff00 */
[----:B------:R-:W0:Y:S01]  /*3e90*/  MUFU.EX2 R95, R95 ;  /* 0x0000005f005f7308 */ /* 0x000e220000000800 */
[C---:B---3--:R-:W-:Y:S01]  /*3ea0*/  FADD.FTZ R0, R166.reuse, R3 ;  /* 0x00000003a6007221 */ /* 0x048fe20000010000 */
[----:B------:R-:W-:Y:S02]  /*3eb0*/  F2FP.F16.F32.PACK_AB R166, R166, R91 ;  /* 0x0000005ba6a6723e */ /* 0x000fe400000000ff */
[----:B------:R-:W-:-:S04]  /*3ec0*/  CS2R R90, SRZ ;  /* 0x00000000005a7805 */ /* 0x000fc8000001ff00 */
[----:B------:R-:W1:Y:S01]  /*3ed0*/  MUFU.EX2 R43, R43 ;  /* 0x0000002b002b7308 */ /* 0x000e620000000800 */
[C---:B--2---:R-:W-:Y:S01]  /*3ee0*/  FADD.FTZ R50, R34.reuse, R7 ;  /* 0x0000000722327221 */ /* 0x044fe20000010000 */
[----:B------:R-:W-:-:S06]  /*3ef0*/  F2FP.F16.F32.PACK_AB R161, R34, R35 ;  /* 0x0000002322a1723e */ /* 0x000fcc00000000ff */
[----:B------:R2:W3:Y:S01]  /*3f00*/  MUFU.EX2 R160, R97 ;  /* 0x0000006100a07308 */ /* 0x0004e20000000800 */
[----:B0-----:R-:W-:-:S07]  /*3f10*/  FADD.FTZ R3, R95, R0 ;  /* 0x000000005f037221 */ /* 0x001fce0000010000 */
[----:B------:R-:W0:Y:S01]  /*3f20*/  MUFU.EX2 R40, R59 ;  /* 0x0000003b00287308 */ /* 0x000e220000000800 */
[----:B-1----:R-:W-:Y:S01]  /*3f30*/  FADD.FTZ R7, R43, R50 ;  /* 0x000000322b077221 */ /* 0x002fe20000010000 */
[----:B--2---:R-:W-:-:S06]  /*3f40*/  CS2R R96, SRZ ;  /* 0x0000000000607805 */ /* 0x004fcc000001ff00 */
[----:B------:R-:W1:Y:S01]  /*3f50*/  MUFU.EX2 R99, R99 ;  /* 0x0000006300637308 */ /* 0x000e620000000800 */
[C---:B---3--:R-:W-:Y:S01]  /*3f60*/  FADD.FTZ R0, R160.reuse, R3 ;  /* 0x00000003a0007221 */ /* 0x048fe20000010000 */
[----:B------:R-:W-:Y:S02]  /*3f70*/  F2FP.F16.F32.PACK_AB R160, R160, R95 ;  /* 0x0000005fa0a0723e */ /* 0x000fe400000000ff */
[----:B------:R-:W-:-:S04]  /*3f80*/  CS2R R94, SRZ ;  /* 0x00000000005e7805 */ /* 0x000fc8000001ff00 */
[----:B------:R-:W2:Y:S01]  /*3f90*/  MUFU.EX2 R57, R57 ;  /* 0x0000003900397308 */ /* 0x000ea20000000800 */
[C---:B0-----:R-:W-:Y:S01]  /*3fa0*/  FADD.FTZ R14, R40.reuse, R7 ;  /* 0x00000007280e7221 */ /* 0x041fe20000010000 */
[----:B------:R-:W-:-:S06]  /*3fb0*/  F2FP.F16.F32.PACK_AB R163, R40, R43 ;  /* 0x0000002b28a3723e */ /* 0x000fcc00000000ff */
[----:B------:R0:W3:Y:S01]  /*3fc0*/  MUFU.EX2 R162, R89 ;  /* 0x0000005900a27308 */ /* 0x0000e20000000800 */
[----:B-1----:R-:W-:-:S07]  /*3fd0*/  FADD.FTZ R3, R99, R0 ;  /* 0x0000000063037221 */ /* 0x002fce0000010000 */
[----:B------:R-:W1:Y:S01]  /*3fe0*/  MUFU.EX2 R42, R45 ;  /* 0x0000002d002a7308 */ /* 0x000e620000000800 */
[----:B--2---:R-:W-:Y:S01]  /*3ff0*/  FADD.FTZ R7, R57, R14 ;  /* 0x0000000e39077221 */ /* 0x004fe20000010000 */
[----:B------:R-:W-:Y:S02]  /*4000*/  SHF.R.S32.HI R14, RZ, 0x7, R21 ;  /* 0x00000007ff0e7819 */ /* 0x000fe40000011415 */
[----:B0-----:R-:W-:Y:S02]  /*4010*/  CS2R R88, SRZ ;  /* 0x0000000000587805 */ /* 0x001fe4000001ff00 */
[----:B------:R-:W-:Y:S02]  /*4020*/  VIMNMX R14, R17, R14, !PT ;  /* 0x0000000e110e7248 */ /* 0x000fe40007fe0100 */
[----:B------:R-:W0:Y:S01]  /*4030*/  MUFU.EX2 R101, R101 ;  /* 0x0000006500657308 */ /* 0x000e220000000800 */
[----:B---3--:R-:W-:Y:S01]  /*4040*/  FADD.FTZ R0, R162, R3 ;  /* 0x00000003a2007221 */ /* 0x008fe20000010000 */
[----:B------:R-:W-:-:S02]  /*4050*/  ISETP.GE.AND P3, PT, R15, R14, PT ;  /* 0x0000000e0f00720c */ /* 0x000fc40003f66270 */
[----:B------:R-:W-:Y:S02]  /*4060*/  F2FP.F16.F32.PACK_AB R162, R162, R99 ;  /* 0x00000063a2a2723e */ /* 0x000fe400000000ff */
[----:B------:R-:W-:Y:S02]  /*4070*/  CS2R R98, SRZ ;  /* 0x0000000000627805 */ /* 0x000fe4000001ff00 */
        /* <DEDUP_REMOVED lines=9> */
[----:B------:R-:W-:Y:S02]  /*4110*/  F2FP.F16.F32.PACK_AB R156, R156, R101 ;  /* 0x000000659c9c723e */ /* 0x000fe400000000ff */
[----:B------:R-:W-:-:S04]  /*4120*/  CS2R R100, SRZ ;  /* 0x0000000000647805 */ /* 0x000fc8000001ff00 */
        /* <DEDUP_REMOVED lines=9> */
[----:B------:R-:W-:Y:S02]  /*41c0*/  F2FP.F16.F32.PACK_AB R158, R158, R103 ;  /* 0x000000679e9e723e */ /* 0x000fe400000000ff */
[----:B------:R-:W-:-:S04]  /*41d0*/  CS2R R102, SRZ ;  /* 0x0000000000667805 */ /* 0x000fc8000001ff00 */
[----:B------:R-:W0:Y:S01]  /*41e0*/  MUFU.EX2 R49, R49 ;  /* 0x0000003100317308 */ /* 0x000e220000000800 */
[C---:B--2---:R-:W-:Y:S01]  /*41f0*/  FADD.FTZ R2, R46.reuse, R7 ;  /* 0x000000072e027221 */ /* 0x044fe20000010000 */
[----:B------:R-:W-:-:S06]  /*4200*/  F2FP.F16.F32.PACK_AB R153, R46, R47 ;  /* 0x0000002f2e99723e */ /* 0x000fcc00000000ff */
[----:B------:R-:W2:Y:S01]  /*4210*/  MUFU.EX2 R152, R63 ;  /* 0x0000003f00987308 */ /* 0x000ea20000000800 */
[----:B-1----:R-:W-:-:S07]  /*4220*/  FADD.FTZ R3, R105, R0 ;  /* 0x0000000069037221 */ /* 0x002fce0000010000 */
[----:B------:R-:W1:Y:S01]  /*4230*/  MUFU.EX2 R38, R33 ;  /* 0x0000002100267308 */ /* 0x000e620000000800 */
[----:B0-----:R-:W-:Y:S01]  /*4240*/  FADD.FTZ R7, R49, R2 ;  /* 0x0000000231077221 */ /* 0x001fe20000010000 */
[----:B------:R-:W-:-:S06]  /*4250*/  MOV R2, 0x3f800000 ;  /* 0x3f80000000027802 */ /* 0x000fcc0000000f00 */
[----:B------:R-:W0:Y:S01]  /*4260*/  MUFU.EX2 R61, R61 ;  /* 0x0000003d003d7308 */ /* 0x000e220000000800 */
[C---:B--2---:R-:W-:Y:S01]  /*4270*/  FADD.FTZ R0, R152.reuse, R3 ;  /* 0x0000000398007221 */ /* 0x044fe20000010000 */
[----:B------:R-:W-:Y:S01]  /*4280*/  F2FP.F16.F32.PACK_AB R152, R152, R105 ;  /* 0x000000699898723e */ /* 0x000fe200000000ff */
[----:B------:R-:W-:Y:S01]  /*4290*/  IMAD.MOV.U32 R3, RZ, RZ, RZ ;  /* 0x000000ffff037224 */ /* 0x000fe200078e00ff */
[----:B------:R-:W-:-:S04]  /*42a0*/  CS2R R104, SRZ ;  /* 0x0000000000687805 */ /* 0x000fc8000001ff00 */
[----:B------:R-:W2:Y:S01]  /*42b0*/  MUFU.EX2 R32, R32 ;  /* 0x0000002000207308 */ /* 0x000ea20000000800 */
[C---:B-1----:R-:W-:Y:S01]  /*42c0*/  FADD.FTZ R6, R38.reuse, R7 ;  /* 0x0000000726067221 */ /* 0x042fe20000010000 */
[----:B------:R-:W-:Y:S01]  /*42d0*/  F2FP.F16.F32.PACK_AB R155, R38, R49 ;  /* 0x00000031269b723e */ /* 0x000fe200000000ff */
[----:B0-----:R-:W-:Y:S01]  /*42e0*/  FADD.FTZ R7, R61, R0 ;  /* 0x000000003d077221 */ /* 0x001fe20000010000 */
[----:B------:R-:W-:-:S03]  /*42f0*/  IMAD.MOV.U32 R0, RZ, RZ, 0x3f800000 ;  /* 0x3f800000ff007424 */ /* 0x000fc600078e00ff */
[C---:B--2---:R-:W-:Y:S01]  /*4300*/  FADD.FTZ R7, R32.reuse, R7 ;  /* 0x0000000720077221 */ /* 0x044fe20000010000 */
[----:B------:R-:W-:Y:S01]  /*4310*/  F2FP.F16.F32.PACK_AB R154, R32, R61 ;  /* 0x0000003d209a723e */ /* 0x000fe200000000ff */
[----:B------:R-:W-:Y:S06]  /*4320*/  @!P3 BRA `(.L_x_2055) ;  /* 0x000000300084b947 */ /* 0x000fec0003800000 */
[----:B------:R-:W-:Y:S01]  /*4330*/  IMAD.MOV.U32 R12, RZ, RZ, R11 ;  /* 0x000000ffff0c7224 */ /* 0x000fe200078e000b */
[----:B------:R-:W-:Y:S01]  /*4340*/  MOV R20, RZ ;  /* 0x000000ff00147202 */ /* 0x000fe20000000f00 */
[----:B------:R-:W-:Y:S01]  /*4350*/  IMAD.MOV.U32 R13, RZ, RZ, R19 ;  /* 0x000000ffff0d7224 */ /* 0x000fe200078e0013 */
[----:B------:R-:W-:Y:S01]  /*4360*/  UMOV UR39, URZ ;  /* 0x0000003f00277c82 */ /* 0x000fe20008000000 */
[----:B------:R-:W-:Y:S01]  /*4370*/  IMAD.MOV.U32 R0, RZ, RZ, 0x3f800000 ;  /* 0x3f800000ff007424 */ /* 0x000fe200078e00ff */
[----:B------:R-:W-:Y:S01]  /*4380*/  ULDC UR40, c[0x0][0x288] ;  /* 0x0000a20000287ab9 */ /* 0x000fe20000000800 */
[----:B------:R-:W-:Y:S01]  /*4390*/  IMAD.MOV.U32 R151, RZ, RZ, RZ ;  /* 0x000000ffff977224 */ /* 0x000fe200078e00ff */
[----:B------:R-:W-:Y:S01]  /*43a0*/  ULDC UR41, c[0x0][0x2f0] ;  /* 0x0000bc0000297ab9 */ /* 0x000fe20000000800 */
[----:B------:R-:W-:-:S05]  /*43b0*/  ULDC UR60, c[0x0][0x9d8] ;  /* 0x00027600003c7ab9 */ /* 0x000fca0000000800 */
.L_x_2064:
[----:B------:R-:W-:-:S04]  /*43c0*/  UIADD3 UR6, UR39, 0x1, URZ ;  /* 0x0000000127067890 */ /* 0x000fc8000fffe03f */
[----:B------:R-:W-:-:S04]  /*43d0*/  UISETP.NE.AND UP0, UPT, UR6, 0x2, UPT ;  /* 0x000000020600788c */ /* 0x000fc8000bf05270 */
[----:B------:R-:W-:Y:S02]  /*43e0*/  USEL UR7, URZ, 0x1, UP0 ;  /* 0x000000013f077887 */ /* 0x000fe40008000000 */
[----:B------:R-:W-:-:S04]  /*43f0*/  USEL UR37, UR6, URZ, UP0 ;  /* 0x0000003f06257287 */ /* 0x000fc80008000000 */
[----:B------:R-:W-:Y:S01]  /*4400*/  LOP3.LUT R3, R20, UR7, RZ, 0x3c, !PT ;  /* 0x0000000714037c12 */ /* 0x000fe2000f8e3cff */
[----:B------:R-:W-:Y:S07]  /*4410*/  @!P0 BRA `(.L_x_2056) ;  /* 0x0000000000048947 */ /* 0x000fee0003800000 */
[----:B------:R-:W-:Y:S01]  /*4420*/  BPT.TRAP 0x1 ;  /* 0x000000040000795c */ /* 0x000fe20000300000 */
.L_x_2056:
[----:B------:R-:W-:Y:S01]  /*4430*/  ULEA UR61, UR37, UR36, 0x3 ;  /* 0x00000024253d7291 */ /* 0x000fe2000f8e183f */
[----:B------:R-:W-:-:S08]  /*4440*/  SHF.L.U32 R10, R3, 0x1f, RZ ;  /* 0x0000001f030a7819 */ /* 0x000fd000000006ff */
[----:B------:R0:W1:Y:S01]  /*4450*/  SYNCS.PHASECHK.TRANS64.TRYWAIT P3, [UR61+0x34830], R10 ;  /* 0x0348300aff0075a7 */ /* 0x000062000806017d */
[----:B------:R-:W-:Y:S05]  /*4460*/  @!P0 BRA `(.L_x_2057) ;  /* 0x0000000000048947 */ /* 0x000fea0003800000 */
[----:B------:R-:W-:Y:S01]  /*4470*/  BPT.TRAP 0x1 ;  /* 0x000000040000795c */ /* 0x000fe20000300000 */
.L_x_2057:
[----:B-1----:R-:W-:Y:S05]  /*4480*/  @P3 BRA `(.L_x_2058) ;  /* 0x0000000000083947 */ /* 0x002fea0003800000 */
[----:B------:R-:W1:Y:S02]  /*4490*/  SYNCS.PHASECHK.TRANS64.TRYWAIT P3, [UR61+0x34830], R10 ;  /* 0x0348300aff0075a7 */ /* 0x000e64000806017d */
[----:B-1----:R-:W-:Y:S05]  /*44a0*/  @!P3 BRA `(.L_x_2059) ;  /* 0x000000bc00acb947 */ /* 0x002fea0003800000 */
.L_x_2058:
        /* <DEDUP_REMOVED lines=12> */
[----:B------:R-:W-:Y:S01]  /*4570*/  FMUL.FTZ R92, R92, R2 ;  /* 0x000000025c5c7220 */ /* 0x000fe20000410000 */
[----:B------:R-:W-:Y:S01]  /*4580*/  UMOV UR15, 0x40000040 ;  /* 0x40000040000f7882 */ /* 0x000fe20000000000 */
[----:B------:R-:W-:-:S02]  /*4590*/  UIADD3 UR18, UR58, 0x400, URZ ;  /* 0x000004003a127890 */ /* 0x000fc4000fffe03f */
[----:B------:R-:W-:Y:S01]  /*45a0*/  HGMMA.64x128x16.F32 R24, gdesc[UR56], RZ, !UPT, gsb0 ;  /* 0x01e00000381879f0 */ /* 0x000fe2000c0008ff */
        /* <DEDUP_REMOVED lines=112> */
.L_x_2060:
[----:B------:R-:W-:Y:S01]  /*4cb0*/  ULEA UR7, UR39, UR36, 0x3 ;  /* 0x0000002427077291 */ /* 0x000fe2000f8e183f */
[----:B------:R-:W-:-:S08]  /*4cc0*/  SHF.L.U32 R0, R20, 0x1f, RZ ;  /* 0x0000001f14007819 */ /* 0x000fd000000006ff */
[----:B------:R2:W3:Y:S01]  /*4cd0*/  SYNCS.PHASECHK.TRANS64.TRYWAIT P3, [UR7+0x34850], R0 ;  /* 0x03485000ff0075a7 */ /* 0x0004e20008060147 */
[----:B------:R-:W-:Y:S05]  /*4ce0*/  @!P0 BRA `(.L_x_2061) ;  /* 0x0000000000048947 */ /* 0x000fea0003800000 */
[----:B------:R-:W-:Y:S01]  /*4cf0*/  BPT.TRAP 0x1 ;  /* 0x000000040000795c */ /* 0x000fe20000300000 */
.L_x_2061:
[----:B---3--:R-:W-:Y:S05]  /*4d00*/  @P3 BRA `(.L_x_2062) ;  /* 0x0000000000083947 */ /* 0x008fea0003800000 */
[----:B------:R-:W3:Y:S02]  /*4d10*/  SYNCS.PHASECHK.TRANS64.TRYWAIT P3, [UR7+0x34850], R0 ;  /* 0x03485000ff0075a7 */ /* 0x000ee40008060147 */
[----:B---3--:R-:W-:Y:S05]  /*4d20*/  @!P3 BRA `(.L_x_2063) ;  /* 0x000000b400a4b947 */ /* 0x008fea0003800000 */
.L_x_2062:
[----:B------:R-:W-:Y:S01]  /*4d30*/  UIADD3 UR6, UR36, 0x400, URZ ;  /* 0x0000040024067890 */ /* 0x000fe2000fffe03f */
[----:B------:R-:W-:Y:S01]  /*4d40*/  WARPGROUP.ARRIVE ;  /* 0x00000000000079c5 */ /* 0x000fe20000000000 */
[----:B------:R-:W-:Y:S01]  /*4d50*/  UMOV UR11, 0x40000040 ;  /* 0x40000040000b7882 */ /* 0x000fe20000000000 */
[----:B-1----:R-:W1:Y:S01]  /*4d60*/  @P2 LDC R11, c[0x0][0x44c] ;  /* 0x00011300ff0b2b82 */ /* 0x002e620000000800 */
[----:B------:R-:W-:Y:S01]  /*4d70*/  USHF.R.U32.HI UR6, URZ, 0x4, UR6 ;  /* 0x000000043f067899 */ /* 0x000fe20008011606 */
[----:B------:R-:W-:Y:S01]  /*4d80*/  FMUL.FTZ R20, R29, UR60 ;  /* 0x0000003c1d147c20 */ /* 0x000fe20008410000 */
[----:B------:R-:W-:Y:S02]  /*4d90*/  IMAD.MOV.U32 R29, RZ, RZ, R8 ;  /* 0x000000ffff1d7224 */ /* 0x000fe400078e0008 */
[----:B------:R-:W-:Y:S01]  /*4da0*/  FMUL.FTZ R192, R26, UR60 ;  /* 0x0000003c1ac07c20 */ /* 0x000fe20008410000 */
[----:B------:R-:W-:Y:S01]  /*4db0*/  ULOP3.LUT UR6, UR6, 0x3fff, URZ, 0xc0, !UPT ;  /* 0x00003fff06067892 */ /* 0x000fe2000f8ec03f */
[----:B------:R-:W-:Y:S01]  /*4dc0*/  FMUL.FTZ R43, R43, UR60 ;  /* 0x0000003c2b2b7c20 */ /* 0x000fe20008410000 */
[----:B------:R-:W-:Y:S01]  /*4dd0*/  FMUL.FTZ R190, R27, UR60 ;  /* 0x0000003c1bbe7c20 */ /* 0x000fe20008410000 */
[----:B------:R-:W3:Y:S01]  /*4de0*/  @P2 LDC R2, c[0x0][0x450] ;  /* 0x00011400ff022b82 */ /* 0x000ee20000000800 */
[----:B------:R-:W-:Y:S01]  /*4df0*/  ULOP3.LUT UR6, UR6, 0x4000000, URZ, 0xfc, !UPT ;  /* 0x0400000006067892 */ /* 0x000fe2000f8efc3f */
[----:B------:R4:W-:Y:S01]  /*4e00*/  MUFU.TANH R21, R43 ;  /* 0x0000002b00157308 */ /* 0x0009e20000002400 */
[----:B------:R-:W-:Y:S01]  /*4e10*/  FMUL.FTZ R188, R30, UR60 ;  /* 0x0000003c1ebc7c20 */ /* 0x000fe20008410000 */
[----:B------:R-:W-:Y:S01]  /*4e20*/  FMUL.FTZ R186, R31, UR60 ;  /* 0x0000003c1fba7c20 */ /* 0x000fe20008410000 */
[----:B------:R-:W-:Y:S01]  /*4e30*/  ULEA UR6, UR39, UR6, 0xb ;  /* 0x0000000627067291 */ /* 0x000fe2000f8e583f */
[----:B------:R-:W-:Y:S01]  /*4e40*/  FMUL.FTZ R184, R34, UR60 ;  /* 0x0000003c22b87c20 */ /* 0x000fe20008410000 */
[----:B------:R-:W-:Y:S01]  /*4e50*/  FMUL.FTZ R38, R38, UR60 ;  /* 0x0000003c26267c20 */ /* 0x000fe20008410000 */
[----:B------:R-:W-:Y:S01]  /*4e60*/  FMUL.FTZ R39, R39, UR60 ;  /* 0x0000003c27277c20 */ /* 0x000fe20008410000 */
[----:B------:R-:W-:Y:S01]  /*4e70*/  FMUL.FTZ R42, R42, UR60 ;  /* 0x0000003c2a2a7c20 */ /* 0x000fe20008410000 */
[----:B------:R-:W5:Y:S01]  /*4e80*/  MUFU.TANH R192, R192 ;  /* 0x000000c000c07308 */ /* 0x000f620000002400 */
[----:B------:R-:W-:Y:S01]  /*4e90*/  FMUL.FTZ R46, R46, UR60 ;  /* 0x0000003c2e2e7c20 */ /* 0x000fe20008410000 */
[----:B------:R-:W-:Y:S01]  /*4ea0*/  UMOV UR10, UR6 ;  /* 0x00000006000a7c82 */ /* 0x000fe20008000000 */
[----:B------:R-:W-:Y:S01]  /*4eb0*/  FMUL.FTZ R47, R47, UR60 ;  /* 0x0000003c2f2f7c20 */ /* 0x000fe20008410000 */
[----:B------:R-:W-:Y:S01]  /*4ec0*/  HGMMA.64x128x16.F32 R88, R180, gdesc[UR8].tnspB, R88, gsb0 ;  /* 0x41e00008b4587df0 */ /* 0x000fe20008000858 */
[----:B------:R-:W-:Y:S01]  /*4ed0*/  UIADD3 UR10, UR6, 0x80, URZ ;  /* 0x00000080060a7890 */ /* 0x000fe2000fffe03f */
[----:B-1----:R-:W-:Y:S01]  /*4ee0*/  @P2 IMAD.HI.U32 R11, R8, R11, RZ ;  /* 0x0000000b080b2227 */ /* 0x002fe200078e00ff */
[----:B------:R-:W-:Y:S01]  /*4ef0*/  UMOV UR11, 0x40000040 ;  /* 0x40000040000b7882 */ /* 0x000fe20000000000 */
[----:B------:R-:W1:Y:S02]  /*4f00*/  MUFU.TANH R190, R190 ;  /* 0x000000be00be7308 */ /* 0x000e640000002400 */
[----:B------:R-:W-:Y:S01]  /*4f10*/  FMUL.FTZ R50, R50, UR60 ;  /* 0x0000003c32327c20 */ /* 0x000fe20008410000 */
[----:B------:R-:W-:Y:S01]  /*4f20*/  FMUL.FTZ R51, R51, UR60 ;  /* 0x0000003c33337c20 */ /* 0x000fe20008410000 */
[----:B------:R-:W-:Y:S01]  /*4f30*/  FMUL.FTZ R54, R54, UR60 ;  /* 0x0000003c36367c20 */ /* 0x000fe20008410000 */
[----:B------:R-:W-:Y:S01]  /*4f40*/  FMUL.FTZ R55, R55, UR60 ;  /* 0x0000003c37377c20 */ /* 0x000fe20008410000 */
[----:B------:R-:W-:Y:S01]  /*4f50*/  FMUL.FTZ R58, R58, UR60 ;  /* 0x0000003c3a3a7c20 */ /* 0x000fe20008410000 */
[----:B---3--:R-:W-:Y:S01]  /*4f60*/  @P2 SHF.R.U32.HI R29, RZ, R2, R11 ;  /* 0x00000002ff1d2219 */ /* 0x008fe2000001160b */
[----:B------:R-:W-:Y:S01]  /*4f70*/  FMUL.FTZ R59, R59, UR60 ;  /* 0x0000003c3b3b7c20 */ /* 0x000fe20008410000 */
[----:B------:R-:W-:Y:S01]  /*4f80*/  MOV R2, 0xffffff80 ;  /* 0xffffff8000027802 */ /* 0x000fe20000000f00 */
[----:B------:R-:W3:Y:S01]  /*4f90*/  MUFU.TANH R188, R188 ;  /* 0x000000bc00bc7308 */ /* 0x000ee20000002400 */
[----:B------:R-:W-:Y:S01]  /*4fa0*/  FMUL.FTZ R62, R62, UR60 ;  /* 0x0000003c3e3e7c20 */ /* 0x000fe20008410000 */
[----:B0-----:R-:W0:Y:S01]  /*4fb0*/  SHFL.IDX PT, R10, R29, 0x1, 0x1c1f ;  /* 0x003c1f001d0a7f89 */ /* 0x001e2200000e0000 */
[----:B------:R-:W-:Y:S01]  /*4fc0*/  FMUL.FTZ R70, R70, UR60 ;  /* 0x0000003c46467c20 */ /* 0x000fe20008410000 */
[----:B------:R-:W-:-:S02]  /*4fd0*/  IMAD R2, R15, R2, 0x1 ;  /* 0x000000010f027424 */ /* 0x000fc400078e0202 */
[----:B------:R-:W-:Y:S01]  /*4fe0*/  FMUL.FTZ R30, R36, UR60 ;  /* 0x0000003c241e7c20 */ /* 0x000fe20008410000 */
[----:B------:R-:W-:Y:S01]  /*4ff0*/  FMUL.FTZ R63, R63, UR60 ;  /* 0x0000003c3f3f7c20 */ /* 0x000fe20008410000 */
[----:B------:R-:W-:Y:S01]  /*5000*/  FMUL.FTZ R36, R48, UR60 ;  /* 0x0000003c30247c20 */ /* 0x000fe20008410000 */
[----:B----4-:R-:W-:Y:S01]  /*5010*/  IMAD R43, R9, -0x2, R2 ;  /* 0xfffffffe092b7824 */ /* 0x010fe200078e0202 */
[----:B------:R-:W4:Y:S01]  /*5020*/  MUFU.TANH R186, R186 ;  /* 0x000000ba00ba7308 */ /* 0x000f220000002400 */
[----:B------:R-:W-:Y:S01]  /*5030*/  FMUL.FTZ R2, R74, UR60 ;  /* 0x0000003c4a027c20 */ /* 0x000fe20008410000 */
[----:B------:R-:W-:Y:S01]  /*5040*/  FMUL.FTZ R66, R66, UR60 ;  /* 0x0000003c42427c20 */ /* 0x000fe20008410000 */
[----:B------:R-:W-:Y:S02]  /*5050*/  IMAD R43, R16, UR41, R43 ;  /* 0x00000029102b7c24 */ /* 0x000fe4000f8e022b */
[----:B------:R-:W-:Y:S01]  /*5060*/  FMUL.FTZ R22, R28, UR60 ;  /* 0x0000003c1c167c20 */ /* 0x000fe20008410000 */
[----:B------:R-:W-:Y:S01]  /*5070*/  FMUL.FTZ R28, R37, UR60 ;  /* 0x0000003c251c7c20 */ /* 0x000fe20008410000 */
        /* <DEDUP_REMOVED lines=11> */
[----:B0-----:R-:W-:Y:S01]  /*5130*/  IADD3 R10, R10, -UR40, R43 ;  /* 0x800000280a0a7c10 */ /* 0x001fe2000fffe02b */
[----:B------:R-:W-:Y:S01]  /*5140*/  FMUL.FTZ R34, R44, UR60 ;  /* 0x0000003c2c227c20 */ /* 0x000fe20008410000 */
[----:B------:R-:W-:Y:S01]  /*5150*/  FMUL.FTZ R83, R83, UR60 ;  /* 0x0000003c53537c20 */ /* 0x000fe20008410000 */
[----:B------:R-:W-:Y:S01]  /*5160*/  FMUL.FTZ R19, R25, UR60 ;  /* 0x0000003c19137c20 */ /* 0x000fe20008410000 */
[----:B------:R-:W-:Y:S01]  /*5170*/  ISETP.GT.AND P3, PT, R10, RZ, PT ;  /* 0x000000ff0a00720c */ /* 0x000fe20003f64270 */
[----:B------:R-:W-:Y:S01]  /*5180*/  FMUL.FTZ R86, R86, UR60 ;  /* 0x0000003c56567c20 */ /* 0x000fe20008410000 */
[----:B------:R-:W-:Y:S01]  /*5190*/  ISETP.GT.AND P4, PT, R10, 0x1, PT ;  /* 0x000000010a00780c */ /* 0x000fe20003f84270 */
[----:B------:R-:W-:Y:S01]  /*51a0*/  MUFU.TANH R46, R46 ;  /* 0x0000002e002e7308 */ /* 0x000fe20000002400 */
[----:B-----5:R-:W-:Y:S01]  /*51b0*/  FSEL R192, R192, -INF , P3 ;  /* 0xff800000c0c07808 */ /* 0x020fe20001800000 */
[----:B------:R-:W-:Y:S01]  /*51c0*/  FMUL.FTZ R87, R87, UR60 ;  /* 0x0000003c57577c20 */ /* 0x000fe20008410000 */
[----:B------:R-:W-:Y:S01]  /*51d0*/  ISETP.GT.AND P3, PT, R10, 0x8, PT ;  /* 0x000000080a00780c */ /* 0x000fe20003f64270 */
[----:B------:R-:W-:Y:S01]  /*51e0*/  FMUL.FTZ R31, R41, UR60 ;  /* 0x0000003c291f7c20 */ /* 0x000fe20008410000 */
[----:B-1----:R-:W-:Y:S01]  /*51f0*/  FSEL R190, R190, -INF , P4 ;  /* 0xff800000bebe7808 */ /* 0x002fe20002000000 */
[----:B------:R-:W-:Y:S01]  /*5200*/  FMUL.FTZ R41, R57, UR60 ;  /* 0x0000003c39297c20 */ /* 0x000fe20008410000 */
[----:B------:R-:W-:Y:S01]  /*5210*/  FMNMX.FTZ R11, R192, R12, !PT ;  /* 0x0000000cc00b7209 */ /* 0x000fe20007810000 */
[----:B------:R-:W-:Y:S01]  /*5220*/  MUFU.TANH R47, R47 ;  /* 0x0000002f002f7308 */ /* 0x000fe20000002400 */
[----:B------:R-:W-:Y:S01]  /*5230*/  ISETP.GT.AND P4, PT, R10, 0x9, PT ;  /* 0x000000090a00780c */ /* 0x000fe20003f84270 */
[----:B------:R-:W-:Y:S01]  /*5240*/  FMUL.FTZ R57, R72, UR60 ;  /* 0x0000003c48397c20 */ /* 0x000fe20008410000 */
[----:B---3--:R-:W-:Y:S01]  /*5250*/  FSEL R188, R188, -INF , P3 ;  /* 0xff800000bcbc7808 */ /* 0x008fe20001800000 */
[----:B------:R-:W0:Y:S01]  /*5260*/  SHFL.IDX PT, R72, R29, RZ, 0x1c1f ;  /* 0x001c1fff1d487589 */ /* 0x000e2200000e0000 */
[----:B------:R-:W-:Y:S01]  /*5270*/  FMNMX.FTZ R11, R190, R11, !PT ;  /* 0x0000000bbe0b7209 */ /* 0x000fe20007810000 */
[----:B--2---:R-:W-:Y:S01]  /*5280*/  FMUL.FTZ R0, R24, UR60 ;  /* 0x0000003c18007c20 */ /* 0x004fe20008410000 */
[----:B------:R-:W-:Y:S01]  /*5290*/  ISETP.GT.AND P3, PT, R10, 0x10, PT ;  /* 0x000000100a00780c */ /* 0x000fe20003f64270 */
[----:B------:R-:W-:Y:S01]  /*52a0*/  MUFU.TANH R50, R50 ;  /* 0x0000003200327308 */ /* 0x000fe20000002400 */
[----:B----4-:R-:W-:Y:S01]  /*52b0*/  FSEL R186, R186, -INF , P4 ;  /* 0xff800000baba7808 */ /* 0x010fe20002000000 */
[----:B------:R-:W-:Y:S01]  /*52c0*/  FMUL.FTZ R24, R33, UR60 ;  /* 0x0000003c21187c20 */ /* 0x000fe20008410000 */
[----:B------:R-:W-:Y:S01]  /*52d0*/  FMNMX.FTZ R11, R188, R11, !PT ;  /* 0x0000000bbc0b7209 */ /* 0x000fe20007810000 */
[----:B------:R-:W-:Y:S01]  /*52e0*/  FMUL.FTZ R33, R45, UR60 ;  /* 0x0000003c2d217c20 */ /* 0x000fe20008410000 */
[----:B------:R-:W-:Y:S01]  /*52f0*/  ISETP.GT.AND P4, PT, R10, 0x11, PT ;  /* 0x000000110a00780c */ /* 0x000fe20003f84270 */
[----:B------:R-:W-:Y:S01]  /*5300*/  UMOV UR39, UR37 ;  /* 0x0000002500277c82 */ /* 0x000fe20008000000 */
[----:B------:R-:W-:Y:S01]  /*5310*/  FSEL R184, R184, -INF , P3 ;  /* 0xff800000b8b87808 */ /* 0x000fe20001800000 */
[----:B------:R-:W-:Y:S01]  /*5320*/  MUFU.TANH R51, R51 ;  /* 0x0000003300337308 */ /* 0x000fe20000002400 */
[----:B------:R-:W-:-:S02]  /*5330*/  FMNMX.FTZ R11, R186, R11, !PT ;  /* 0x0000000bba0b7209 */ /* 0x000fc40007810000 */
[----:B------:R-:W-:Y:S02]  /*5340*/  ISETP.GT.AND P3, PT, R10, 0x18, PT ;  /* 0x000000180a00780c */ /* 0x000fe40003f64270 */
[----:B------:R-:W-:-:S03]  /*5350*/  FMNMX.FTZ R11, R184, R11, !PT ;  /* 0x0000000bb80b7209 */ /* 0x000fc60007810000 */
[----:B------:R-:W-:Y:S01]  /*5360*/  MUFU.TANH R54, R54 ;  /* 0x0000003600367308 */ /* 0x000fe20000002400 */
[----:B0-----:R-:W-:-:S07]  /*5370*/  IADD3 R72, R72, -UR40, R43 ;  /* 0x8000002848487c10 */ /* 0x001fce000fffe02b */
[----:B------:R-:W-:Y:S01]  /*5380*/  MUFU.TANH R55, R55 ;  /* 0x0000003700377308 */ /* 0x000fe20000002400 */
[----:B------:R-:W-:-:S07]  /*5390*/  ISETP.GT.AND P5, PT, R72, 0x1, PT ;  /* 0x000000014800780c */ /* 0x000fce0003fa4270 */
        /* <DEDUP_REMOVED lines=11> */
[----:B------:R-:W-:Y:S01]  /*5450*/  HGMMA.64x128x16.F32 R88, R176, gdesc[UR8].tnspB, R88, gsb0 ;  /* 0x41e00008b0587df0 */ /* 0x000fe20008000858 */
[----:B------:R-:W-:Y:S01]  /*5460*/  UIADD3 UR10, UR6, 0x100, URZ ;  /* 0x00000100060a7890 */ /* 0x000fe2000fffe03f */
[----:B------:R-:W-:-:S04]  /*5470*/  UMOV UR11, 0x40000040 ;  /* 0x40000040000b7882 */ /* 0x000fc80000000000 */
[----:B------:R-:W2:Y:S01]  /*5480*/  MUFU.TANH R182, R182 ;  /* 0x000000b600b67308 */ /* 0x000ea20000002400 */
[----:B0-----:R-:W-:Y:S01]  /*5490*/  FMUL.FTZ R38, R53, UR60 ;  /* 0x0000003c35267c20 */ /* 0x001fe20008410000 */
[----:B------:R-:W-:Y:S01]  /*54a0*/  FMUL.FTZ R53, R69, UR60 ;  /* 0x0000003c45357c20 */ /* 0x000fe20008410000 */
[----:B------:R-:W-:-:S05]  /*54b0*/  FMUL.FTZ R69, R84, UR60 ;  /* 0x0000003c54457c20 */ /* 0x000fca0008410000 */
[----:B------:R-:W-:Y:S01]  /*54c0*/  MUFU.TANH R2, R2 ;  /* 0x0000000200027308 */ /* 0x000fe20000002400 */
[----:B-1----:R-:W-:Y:S02]  /*54d0*/  FSEL R180, R180, -INF , P3 ;  /* 0xff800000b4b47808 */ /* 0x002fe40001800000 */
[----:B------:R-:W-:-:S05]  /*54e0*/  ISETP.GT.AND P3, PT, R10, 0x20, PT ;  /* 0x000000200a00780c */ /* 0x000fca0003f64270 */
[----:B------:R0:W-:Y:S01]  /*54f0*/  MUFU.TANH R40, R78 ;  /* 0x0000004e00287308 */ /* 0x0001e20000002400 */
[----:B--2---:R-:W-:Y:S02]  /*5500*/  FSEL R182, R182, -INF , P4 ;  /* 0xff800000b6b67808 */ /* 0x004fe40002000000 */
[----:B------:R-:W-:Y:S02]  /*5510*/  ISETP.GT.AND P4, PT, R10, 0x19, PT ;  /* 0x000000190a00780c */ /* 0x000fe40003f84270 */
[----:B------:R-:W-:-:S03]  /*5520*/  FMNMX.FTZ R11, R182, R11, !PT ;  /* 0x0000000bb60b7209 */ /* 0x000fc60007810000 */
[----:B------:R-:W-:Y:S01]  /*5530*/  MUFU.TANH R79, R79 ;  /* 0x0000004f004f7308 */ /* 0x000fe20000002400 */
[----:B------:R-:W-:Y:S01]  /*5540*/  FMNMX.FTZ R11, R180, R11, !PT ;  /* 0x0000000bb40b7209 */ /* 0x000fe20007810000 */
[----:B0-----:R-:W-:Y:S01]  /*5550*/  FMUL.FTZ R78, R65, UR60 ;  /* 0x0000003c414e7c20 */ /* 0x001fe20008410000 */
[----:B------:R-:W-:-:S05]  /*5560*/  FMUL.FTZ R65, R80, UR60 ;  /* 0x0000003c50417c20 */ /* 0x000fca0008410000 */
[----:B------:R0:W-:Y:S08]  /*5570*/  MUFU.TANH R27, R82 ;  /* 0x00000052001b7308 */ /* 0x0001f00000002400 */
[----:B------:R-:W-:Y:S01]  /*5580*/  MUFU.TANH R25, R83 ;  /* 0x0000005300197308 */ /* 0x000fe20000002400 */
[----:B0-----:R-:W-:Y:S01]  /*5590*/  FMUL.FTZ R82, R64, UR60 ;  /* 0x0000003c40527c20 */ /* 0x001fe20008410000 */
[----:B------:R-:W-:-:S06]  /*55a0*/  FMUL.FTZ R64, R81, UR60 ;  /* 0x0000003c51407c20 */ /* 0x000fcc0008410000 */
[----:B------:R-:W-:Y:S08]  /*55b0*/  MUFU.TANH R0, R0 ;  /* 0x0000000000007308 */ /* 0x000ff00000002400 */
[----:B------:R-:W0:Y:S08]  /*55c0*/  MUFU.TANH R19, R19 ;  /* 0x0000001300137308 */ /* 0x000e300000002400 */
[----:B------:R-:W-:Y:S08]  /*55d0*/  MUFU.TANH R22, R22 ;  /* 0x0000001600167308 */ /* 0x000ff00000002400 */
[----:B------:R-:W-:Y:S01]  /*55e0*/  MUFU.TANH R20, R20 ;  /* 0x0000001400147308 */ /* 0x000fe20000002400 */
[----:B0-----:R-:W-:-:S02]  /*55f0*/  FSEL R43, R19, -INF , P5 ;  /* 0xff800000132b7808 */ /* 0x001fc40002800000 */
[----:B------:R-:W-:-:S05]  /*5600*/  ISETP.GT.AND P5, PT, R72, 0x9, PT ;  /* 0x000000094800780c */ /* 0x000fca0003fa4270 */
        /* <DEDUP_REMOVED lines=10> */
[----:B------:R-:W-:Y:S02]  /*56b0*/  FSEL R176, R42, -INF , P3 ;  /* 0xff8000002ab07808 */ /* 0x000fe40001800000 */
[----:B------:R-:W-:Y:S02]  /*56c0*/  ISETP.GT.AND P3, PT, R10, 0x28, PT ;  /* 0x000000280a00780c */ /* 0x000fe40003f64270 */
[----:B------:R0:W1:Y:S01]  /*56d0*/  MUFU.TANH R178, R39 ;  /* 0x0000002700b27308 */ /* 0x0000620000002400 */
[----:B------:R-:W-:Y:S01]  /*56e0*/  HGMMA.64x128x16.F32 R88, R172, gdesc[UR8].tnspB, R88, gsb0 ;  /* 0x41e00008ac587df0 */ /* 0x000fe20008000858 */
[----:B------:R-:W-:Y:S01]  /*56f0*/  UIADD3 UR10, UR6, 0x180, URZ ;  /* 0x00000180060a7890 */ /* 0x000fe2000fffe03f */
[----:B------:R-:W-:-:S05]  /*5700*/  UMOV UR11, 0x40000040 ;  /* 0x40000040000b7882 */ /* 0x000fca0000000000 */
[----:B------:R2:W-:Y:S01]  /*5710*/  MUFU.TANH R42, R75 ;  /* 0x0000004b002a7308 */ /* 0x0005e20000002400 */
[----:B0-----:R-:W-:-:S07]  /*5720*/  FMUL.FTZ R39, R56, UR60 ;  /* 0x0000003c38277c20 */ /* 0x001fce0008410000 */
[----:B------:R-:W0:Y:S01]  /*5730*/  MUFU.TANH R56, R59 ;  /* 0x0000003b00387308 */ /* 0x000e220000002400 */
[----:B-1----:R-:W-:Y:S01]  /*5740*/  FSEL R178, R178, -INF , P4 ;  /* 0xff800000b2b27808 */ /* 0x002fe20002000000 */
[----:B--2---:R-:W-:Y:S01]  /*5750*/  FMUL.FTZ R75, R61, UR60 ;  /* 0x0000003c3d4b7c20 */ /* 0x004fe20008410000 */
[----:B------:R-:W-:Y:S01]  /*5760*/  ISETP.GT.AND P4, PT, R10, 0x21, PT ;  /* 0x000000210a00780c */ /* 0x000fe20003f84270 */
[----:B------:R-:W-:Y:S01]  /*5770*/  FMUL.FTZ R61, R76, UR60 ;  /* 0x0000003c4c3d7c20 */ /* 0x000fe20008410000 */
        /* <DEDUP_REMOVED lines=21> */
[----:B------:R-:W-:Y:S01]  /*58d0*/  MUFU.TANH R21, R87 ;  /* 0x0000005700157308 */ /* 0x000fe20000002400 */
[----:B------:R-:W-:Y:S01]  /*58e0*/  FSEL R172, R46, -INF , P3 ;  /* 0xff8000002eac7808 */ /* 0x000fe20001800000 */
[----:B------:R-:W-:Y:S01]  /*58f0*/  HGMMA.64x128x16.F32 R88, R168, gdesc[UR8].tnspB, R88, gsb0 ;  /* 0x41e00008a8587df0 */ /* 0x000fe20008000858 */
[----:B------:R-:W-:Y:S01]  /*5900*/  UIADD3 UR10, UR6, 0x200, URZ ;  /* 0x00000200060a7890 */ /* 0x000fe2000fffe03f */
[----:B------:R-:W-:Y:S01]  /*5910*/  FMNMX.FTZ R11, R174, R11, !PT ;  /* 0x0000000bae0b7209 */ /* 0x000fe20007810000 */
[----:B------:R-:W-:Y:S01]  /*5920*/  UMOV UR11, 0x40000040 ;  /* 0x40000040000b7882 */ /* 0x000fe20000000000 */
[----:B------:R-:W-:-:S02]  /*5930*/  ISETP.GT.AND P3, PT, R10, 0x30, PT ;  /* 0x000000300a00780c */ /* 0x000fc40003f64270 */
[----:B------:R-:W-:Y:S01]  /*5940*/  FMNMX.FTZ R11, R172, R11, !PT ;  /* 0x0000000bac0b7209 */ /* 0x000fe20007810000 */
[----:B------:R1:W2:Y:S02]  /*5950*/  MUFU.TANH R46, R71 ;  /* 0x00000047002e7308 */ /* 0x0002a40000002400 */
[----:B-1----:R-:W-:-:S06]  /*5960*/  FMUL.FTZ R71, R60, UR60 ;  /* 0x0000003c3c477c20 */ /* 0x002fcc0008410000 */
[----:B------:R-:W-:Y:S01]  /*5970*/  MUFU.TANH R71, R71 ;  /* 0x0000004700477308 */ /* 0x000fe20000002400 */
[----:B------:R-:W-:Y:S02]  /*5980*/  WARPGROUP.DEPBAR.LE gsb0, 0x0 ;  /* 0x00008000000079c5 */ /* 0x000fe40000010000 */
[----:B------:R-:W-:Y:S01]  /*5990*/  WARPGROUP.ARRIVE ;  /* 0x00000000000079c5 */ /* 0x000fe20000000000 */
[----:B------:R-:W-:Y:S02]  /*59a0*/  FSEL R170, R47, -INF , P4 ;  /* 0xff8000002faa7808 */ /* 0x000fe40002000000 */
[----:B------:R-:W-:Y:S02]  /*59b0*/  ISETP.GT.AND P4, PT, R10, 0x31, PT ;  /* 0x000000310a00780c */ /* 0x000fe40003f84270 */
[----:B------:R-:W-:Y:S01]  /*59c0*/  FSEL R168, R50, -INF , P3 ;  /* 0xff80000032a87808 */ /* 0x000fe20001800000 */
[----:B------:R-:W-:Y:S01]  /*59d0*/  HGMMA.64x128x16.F32 R88, R164, gdesc[UR8].tnspB, R88, gsb0 ;  /* 0x41e00008a4587df0 */ /* 0x000fe20008000858 */
[----:B------:R-:W-:Y:S01]  /*59e0*/  FMNMX.FTZ R11, R170, R11, !PT ;  /* 0x0000000baa0b7209 */ /* 0x000fe20007810000 */
[----:B------:R-:W-:Y:S01]  /*59f0*/  UIADD3 UR10, UR6, 0x280, URZ ;  /* 0x00000280060a7890 */ /* 0x000fe2000fffe03f */
[----:B------:R-:W-:Y:S01]  /*5a00*/  ISETP.GT.AND P3, PT, R10, 0x38, PT ;  /* 0x000000380a00780c */ /* 0x000fe20003f64270 */
[----:B------:R-:W-:Y:S01]  /*5a10*/  UMOV UR11, 0x40000040 ;  /* 0x40000040000b7882 */ /* 0x000fe20000000000 */
[----:B------:R-:W-:-:S02]  /*5a20*/  FSEL R74, R51, -INF , P4 ;  /* 0xff800000334a7808 */ /* 0x000fc40002000000 */
[----:B------:R-:W-:Y:S02]  /*5a30*/  FMNMX.FTZ R11, R168, R11, !PT ;  /* 0x0000000ba80b7209 */ /* 0x000fe40007810000 */
[----:B------:R-:W-:Y:S02]  /*5a40*/  ISETP.GT.AND P4, PT, R10, 0x39, PT ;  /* 0x000000390a00780c */ /* 0x000fe40003f84270 */
[----:B------:R-:W-:Y:S02]  /*5a50*/  FSEL R70, R54, -INF , P3 ;  /* 0xff80000036467808 */ /* 0x000fe40001800000 */
[----:B------:R-:W-:Y:S02]  /*5a60*/  FMNMX.FTZ R11, R74, R11, !PT ;  /* 0x0000000b4a0b7209 */ /* 0x000fe40007810000 */
[----:B------:R-:W-:Y:S02]  /*5a70*/  ISETP.GT.AND P3, PT, R10, 0x40, PT ;  /* 0x000000400a00780c */ /* 0x000fe40003f64270 */
[----:B------:R-:W-:Y:S01]  /*5a80*/  FSEL R66, R55, -INF , P4 ;  /* 0xff80000037427808 */ /* 0x000fe20002000000 */
[----:B------:R-:W-:Y:S01]  /*5a90*/  FMUL.FTZ R55, R73, UR60 ;  /* 0x0000003c49377c20 */ /* 0x000fe20008410000 */
[----:B------:R-:W-:-:S02]  /*5aa0*/  FMNMX.FTZ R11, R70, R11, !PT ;  /* 0x0000000b460b7209 */ /* 0x000fc40007810000 */
[----:B------:R-:W-:Y:S02]  /*5ab0*/  ISETP.GT.AND P4, PT, R10, 0x41, PT ;  /* 0x000000410a00780c */ /* 0x000fe40003f84270 */
[----:B------:R-:W-:Y:S01]  /*5ac0*/  FSEL R62, R58, -INF , P3 ;  /* 0xff8000003a3e7808 */ /* 0x000fe20001800000 */
[----:B------:R-:W-:Y:S01]  /*5ad0*/  MUFU.TANH R55, R55 ;  /* 0x0000003700377308 */ /* 0x000fe20000002400 */
[----:B------:R-:W-:Y:S02]  /*5ae0*/  FMNMX.FTZ R11, R66, R11, !PT ;  /* 0x0000000b420b7209 */ /* 0x000fe40007810000 */
[----:B------:R-:W-:Y:S02]  /*5af0*/  ISETP.GT.AND P3, PT, R10, 0x48, PT ;  /* 0x000000480a00780c */ /* 0x000fe40003f64270 */
[----:B0-----:R-:W-:Y:S02]  /*5b00*/  FSEL R56, R56, -INF , P4 ;  /* 0xff80000038387808 */ /* 0x001fe40002000000 */
[----:B------:R-:W-:-:S02]  /*5b10*/  FMNMX.FTZ R11, R62, R11, !PT ;  /* 0x0000000b3e0b7209 */ /* 0x000fc40007810000 */
[----:B------:R-:W-:Y:S02]  /*5b20*/  ISETP.GT.AND P4, PT, R10, 0x49, PT ;  /* 0x000000490a00780c */ /* 0x000fe40003f84270 */
[----:B------:R-:W-:Y:S02]  /*5b30*/  FSEL R58, R23, -INF , P3 ;  /* 0xff800000173a7808 */ /* 0x000fe40001800000 */
[----:B------:R-:W-:Y:S01]  /*5b40*/  FMNMX.FTZ R11, R56, R11, !PT ;  /* 0x0000000b380b7209 */ /* 0x000fe20007810000 */
[----:B------:R-:W0:Y:S01]  /*5b50*/  MUFU.TANH R23, R86 ;  /* 0x0000005600177308 */ /* 0x000e220000002400 */
[----:B------:R-:W-:Y:S02]  /*5b60*/  ISETP.GT.AND P3, PT, R10, 0x50, PT ;  /* 0x000000500a00780c */ /* 0x000fe40003f64270 */
[----:B------:R-:W-:Y:S02]  /*5b70*/  FSEL R54, R63, -INF , P4 ;  /* 0xff8000003f367808 */ /* 0x000fe40002000000 */
[----:B------:R-:W-:-:S02]  /*5b80*/  FMNMX.FTZ R11, R58, R11, !PT ;  /* 0x0000000b3a0b7209 */ /* 0x000fc40007810000 */
[----:B------:R-:W-:Y:S02]  /*5b90*/  ISETP.GT.AND P4, PT, R10, 0x51, PT ;  /* 0x000000510a00780c */ /* 0x000fe40003f84270 */
[----:B------:R-:W-:Y:S02]  /*5ba0*/  FSEL R52, R52, -INF , P3 ;  /* 0xff80000034347808 */ /* 0x000fe40001800000 */
[----:B------:R-:W-:Y:S02]  /*5bb0*/  FMNMX.FTZ R11, R54, R11, !PT ;  /* 0x0000000b360b7209 */ /* 0x000fe40007810000 */
[----:B------:R-:W-:Y:S02]  /*5bc0*/  ISETP.GT.AND P3, PT, R10, 0x58, PT ;  /* 0x000000580a00780c */ /* 0x000fe40003f64270 */
[----:B------:R-:W-:Y:S02]  /*5bd0*/  FSEL R50, R67, -INF , P4 ;  /* 0xff80000043327808 */ /* 0x000fe40002000000 */
[----:B------:R-:W-:-:S02]  /*5be0*/  FMNMX.FTZ R11, R52, R11, !PT ;  /* 0x0000000b340b7209 */ /* 0x000fc40007810000 */
[----:B------:R-:W-:Y:S02]  /*5bf0*/  ISETP.GT.AND P4, PT, R10, 0x59, PT ;  /* 0x000000590a00780c */ /* 0x000fe40003f84270 */
[----:B------:R-:W-:Y:S02]  /*5c00*/  FSEL R48, R48, -INF , P3 ;  /* 0xff80000030307808 */ /* 0x000fe40001800000 */
[----:B------:R-:W-:Y:S02]  /*5c10*/  FMNMX.FTZ R11, R50, R11, !PT ;  /* 0x0000000b320b7209 */ /* 0x000fe40007810000 */
[----:B------:R-:W-:Y:S02]  /*5c20*/  ISETP.GT.AND P3, PT, R10, 0x60, PT ;  /* 0x000000600a00780c */ /* 0x000fe40003f64270 */
[----:B--2---:R-:W-:Y:S02]  /*5c30*/  FSEL R46, R46, -INF , P4 ;  /* 0xff8000002e2e7808 */ /* 0x004fe40002000000 */
        /* <DEDUP_REMOVED lines=16> */
[----:B------:R-:W1:Y:S01]  /*5d40*/  MUFU.TANH R79, R79 ;  /* 0x0000004f004f7308 */ /* 0x000e620000002400 */
[----:B------:R-:W-:Y:S02]  /*5d50*/  FMNMX.FTZ R60, R2, R11, !PT ;  /* 0x0000000b023c7209 */ /* 0x000fe40007810000 */
[----:B------:R-:W-:Y:S02]  /*5d60*/  ISETP.GT.AND P3, PT, R10, 0x78, PT ;  /* 0x000000780a00780c */ /* 0x000fe40003f64270 */
[----:B------:R-:W-:Y:S02]  /*5d70*/  FSEL R25, R25, -INF , P4 ;  /* 0xff80000019197808 */ /* 0x000fe40002000000 */
[----:B------:R-:W-:-:S02]  /*5d80*/  FMNMX.FTZ R60, R27, R60, !PT ;  /* 0x0000003c1b3c7209 */ /* 0x000fc40007810000 */
[----:B------:R-:W-:Y:S02]  /*5d90*/  ISETP.GT.AND P4, PT, R10, 0x79, PT ;  /* 0x000000790a00780c */ /* 0x000fe40003f84270 */
[----:B0-----:R-:W-:Y:S01]  /*5da0*/  FSEL R23, R23, -INF , P3 ;  /* 0xff80000017177808 */ /* 0x001fe20001800000 */
[----:B------:R-:W0:Y:S01]  /*5db0*/  LDC R10, c[0x0][0x988] ;  /* 0x00026200ff0a7b82 */ /* 0x000e220000000800 */
[----:B------:R-:W-:Y:S02]  /*5dc0*/  FMNMX.FTZ R60, R25, R60, !PT ;  /* 0x0000003c193c7209 */ /* 0x000fe40007810000 */
[----:B------:R-:W-:Y:S02]  /*5dd0*/  FSEL R21, R21, -INF , P4 ;  /* 0xff80000015157808 */ /* 0x000fe40002000000 */
[----:B------:R-:W-:Y:S02]  /*5de0*/  FMNMX.FTZ R60, R23, R60, !PT ;  /* 0x0000003c173c7209 */ /* 0x000fe40007810000 */
[----:B------:R-:W-:-:S02]  /*5df0*/  ISETP.GT.AND P4, PT, R72, RZ, PT ;  /* 0x000000ff4800720c */ /* 0x000fc40003f84270 */
[----:B------:R-:W-:Y:S02]  /*5e00*/  FMNMX.FTZ R60, R21, R60, !PT ;  /* 0x0000003c153c7209 */ /* 0x000fe40007810000 */
[----:B------:R-:W-:Y:S02]  /*5e10*/  FSEL R0, R0, -INF , P4 ;  /* 0xff80000000007808 */ /* 0x000fe40002000000 */
[----:B------:R-:W-:Y:S01]  /*5e20*/  ISETP.GT.AND P4, PT, R72, 0x8, PT ;  /* 0x000000084800780c */ /* 0x000fe20003f84270 */
[----:B------:R-:W2:Y:S01]  /*5e30*/  SHFL.BFLY PT, R11, R60, 0x2, 0x1f ;  /* 0x0c401f003c0b7f89 */ /* 0x000ea200000e0000 */
[----:B------:R-:W-:Y:S02]  /*5e40*/  FMNMX.FTZ R76, R0, R13, !PT ;  /* 0x0000000d004c7209 */ /* 0x000fe40007810000 */
[----:B------:R-:W-:Y:S02]  /*5e50*/  FSEL R47, R20, -INF , P5 ;  /* 0xff800000142f7808 */ /* 0x000fe40002800000 */
[----:B------:R-:W-:-:S02]  /*5e60*/  FMNMX.FTZ R76, R43, R76, !PT ;  /* 0x0000004c2b4c7209 */ /* 0x000fc40007810000 */
[----:B------:R-:W-:-:S04]  /*5e70*/  ISETP.GT.AND P5, PT, R72, 0x11, PT ;  /* 0x000000114800780c */ /* 0x000fc80003fa4270 */
[----:B------:R-:W-:Y:S02]  /*5e80*/  FSEL R51, R24, -INF , P5 ;  /* 0xff80000018337808 */ /* 0x000fe40002800000 */
[----:B------:R-:W-:-:S04]  /*5e90*/  ISETP.GT.AND P5, PT, R72, 0x19, PT ;  /* 0x000000194800780c */ /* 0x000fc80003fa4270 */
[----:B------:R-:W-:Y:S02]  /*5ea0*/  FSEL R63, R28, -INF , P5 ;  /* 0xff8000001c3f7808 */ /* 0x000fe40002800000 */
[----:B------:R-:W-:Y:S01]  /*5eb0*/  ISETP.GT.AND P5, PT, R72, 0x21, PT ;  /* 0x000000214800780c */ /* 0x000fe20003fa4270 */
[----:B------:R-:W-:Y:S02]  /*5ec0*/  WARPGROUP.DEPBAR.LE gsb0, 0x0 ;  /* 0x00008000000079c5 */ /* 0x000fe40000010000 */
[----:B------:R-:W-:Y:S01]  /*5ed0*/  WARPGROUP.ARRIVE ;  /* 0x00000000000079c5 */ /* 0x000fe20000000000 */
[----:B------:R-:W-:Y:S02]  /*5ee0*/  FSEL R31, R31, -INF , P5 ;  /* 0xff8000001f1f7808 */ /* 0x000fe40002800000 */
[----:B--2---:R-:W-:Y:S01]  /*5ef0*/  FMNMX.FTZ R11, R60, R11, !PT ;  /* 0x0000000b3c0b7209 */ /* 0x004fe20007810000 */
[----:B------:R-:W-:Y:S01]  /*5f00*/  FMUL.FTZ R60, R77, UR60 ;  /* 0x0000003c4d3c7c20 */ /* 0x000fe20008410000 */
[C---:B------:R-:W-:Y:S01]  /*5f10*/  ISETP.GT.AND P5, PT, R72.reuse, 0x29, PT ;  /* 0x000000294800780c */ /* 0x040fe20003fa4270 */
[----:B------:R-:W-:Y:S01]  /*5f20*/  HGMMA.64x128x16.F32 R88, R160, gdesc[UR8].tnspB, R88, gsb0 ;  /* 0x41e00008a0587df0 */ /* 0x000fe20008000858 */
[----:B------:R-:W-:Y:S01]  /*5f30*/  UIADD3 UR10, UR6, 0x300, URZ ;  /* 0x00000300060a7890 */ /* 0x000fe2000fffe03f */
[----:B------:R-:W2:Y:S01]  /*5f40*/  SHFL.BFLY PT, R68, R11, 0x1, 0x1f ;  /* 0x0c201f000b447f89 */ /* 0x000ea200000e0000 */
[----:B------:R-:W-:Y:S01]  /*5f50*/  UMOV UR11, 0x40000040 ;  /* 0x40000040000b7882 */ /* 0x000fe20000000000 */
[----:B------:R-:W-:Y:S01]  /*5f60*/  FSEL R33, R33, -INF , P5 ;  /* 0xff80000021217808 */ /* 0x000fe20002800000 */
[----:B------:R-:W3:Y:S01]  /*5f70*/  MUFU.TANH R60, R60 ;  /* 0x0000003c003c7308 */ /* 0x000ee20000002400 */
[----:B------:R-:W-:Y:S01]  /*5f80*/  ISETP.GT.AND P5, PT, R72, 0x31, PT ;  /* 0x000000314800780c */ /* 0x000fe20003fa4270 */
[----:B------:R-:W-:-:S03]  /*5f90*/  UIADD3 UR6, UR6, 0x380, URZ ;  /* 0x0000038006067890 */ /* 0x000fc6000fffe03f */
[----:B------:R-:W-:Y:S02]  /*5fa0*/  FSEL R35, R35, -INF , P5 ;  /* 0xff80000023237808 */ /* 0x000fe40002800000 */
[----:B------:R-:W-:-:S04]  /*5fb0*/  ISETP.GT.AND P5, PT, R72, 0x39, PT ;  /* 0x000000394800780c */ /* 0x000fc80003fa4270 */
[----:B------:R-:W-:Y:S02]  /*5fc0*/  FSEL R83, R38, -INF , P5 ;  /* 0xff80000026537808 */ /* 0x000fe40002800000 */
[----:B------:R-:W-:-:S04]  /*5fd0*/  ISETP.GT.AND P5, PT, R72, 0x41, PT ;  /* 0x000000414800780c */ /* 0x000fc80003fa4270 */
[----:B------:R-:W-:Y:S02]  /*5fe0*/  FSEL R41, R41, -INF , P5 ;  /* 0xff80000029297808 */ /* 0x000fe40002800000 */
[C---:B------:R-:W-:Y:S02]  /*5ff0*/  ISETP.GT.AND P5, PT, R72.reuse, 0x49, PT ;  /* 0x000000494800780c */ /* 0x040fe40003fa4270 */
[----:B--2---:R-:W-:Y:S01]  /*6000*/  FMNMX.FTZ R11, R11, R68, !PT ;  /* 0x000000440b0b7209 */ /* 0x004fe20007810000 */
[----:B------:R-:W-:Y:S01]  /*6010*/  FMUL.FTZ R68, R85, UR60 ;  /* 0x0000003c55447c20 */ /* 0x000fe20008410000 */
[----:B------:R-:W-:Y:S02]  /*6020*/  FSEL R75, R75, -INF , P5 ;  /* 0xff8000004b4b7808 */ /* 0x000fe40002800000 */
[C---:B------:R-:W-:Y:S01]  /*6030*/  FSETP.NEU.FTZ.AND P3, PT, R11.reuse, -INF , PT ;  /* 0xff8000000b00780b */ /* 0x040fe20003f7d000 */
[----:B0-----:R-:W-:Y:S01]  /*6040*/  FMUL.FTZ R45, R11, R10 ;  /* 0x0000000a0b2d7220 */ /* 0x001fe20000410000 */
[----:B------:R-:W-:Y:S01]  /*6050*/  ISETP.GT.AND P5, PT, R72, 0x51, PT ;  /* 0x000000514800780c */ /* 0x000fe20003fa4270 */
[----:B------:R-:W0:Y:S03]  /*6060*/  MUFU.TANH R68, R68 ;  /* 0x0000004400447308 */ /* 0x000e260000002400 */
[----:B------:R-:W-:-:S02]  /*6070*/  FSEL R29, R45, RZ, P3 ;  /* 0x000000ff2d1d7208 */ /* 0x000fc40001800000 */
[----:B------:R-:W-:Y:S02]  /*6080*/  FSEL R45, R22, -INF , P4 ;  /* 0xff800000162d7808 */ /* 0x000fe40002000000 */
[----:B------:R-:W-:Y:S01]  /*6090*/  ISETP.GT.AND P4, PT, R72, 0x10, PT ;  /* 0x000000104800780c */ /* 0x000fe20003f84270 */
[--C-:B------:R-:W-:Y:S01]  /*60a0*/  FFMA.FTZ R24, R182, R10, -R29.reuse ;  /* 0x0000000ab6187223 */ /* 0x100fe2000001081d */
[----:B------:R-:W-:Y:S01]  /*60b0*/  FMNMX.FTZ R76, R45, R76, !PT ;  /* 0x0000004c2d4c7209 */ /* 0x000fe20007810000 */
[-CC-:B------:R-:W-:Y:S01]  /*60c0*/  FFMA.FTZ R187, R2, R10.reuse, -R29.reuse ;  /* 0x0000000a02bb7223 */ /* 0x180fe2000001081d */
[----:B------:R-:W-:Y:S01]  /*60d0*/  FSEL R49, R26, -INF , P4 ;  /* 0xff8000001a317808 */ /* 0x000fe20002000000 */
[--C-:B------:R-:W-:Y:S01]  /*60e0*/  FFMA.FTZ R181, R192, R10, -R29.reuse ;  /* 0x0000000ac0b57223 */ /* 0x100fe2000001081d */
[----:B------:R-:W-:Y:S01]  /*60f0*/  FMNMX.FTZ R76, R47, R76, !PT ;  /* 0x0000004c2f4c7209 */ /* 0x000fe20007810000 */
[-CC-:B------:R-:W-:Y:S01]  /*6100*/  FFMA.FTZ R179, R180, R10.reuse, -R29.reuse ;  /* 0x0000000ab4b37223 */ /* 0x180fe2000001081d */
[----:B------:R-:W-:Y:S01]  /*6110*/  ISETP.GT.AND P4, PT, R72, 0x18, PT ;  /* 0x000000184800780c */ /* 0x000fe20003f84270 */
[--C-:B------:R-:W-:Y:S01]  /*6120*/  FFMA.FTZ R190, R190, R10, -R29.reuse ;  /* 0x0000000abebe7223 */ /* 0x100fe2000001081d */
[----:B------:R-:W-:Y:S01]  /*6130*/  FMNMX.FTZ R76, R49, R76, !PT ;  /* 0x0000004c314c7209 */ /* 0x000fe20007810000 */
[----:B------:R-:W-:Y:S01]  /*6140*/  MUFU.EX2 R181, R181 ;  /* 0x000000b500b57308 */ /* 0x000fe20000000800 */
        /* <DEDUP_REMOVED lines=59> */
[----:B------:R-:W-:Y:S01]  /*6500*/  FFMA.FTZ R21, R21, R10, -R29 ;  /* 0x0000000a15157223 */ /* 0x000fe2000001081d */
[----:B------:R-:W-:-:S02]  /*6510*/  ISETP.GT.AND P4, PT, R72, 0x58, PT ;  /* 0x000000584800780c */ /* 0x000fc40003f84270 */
[----:B------:R-:W-:Y:S01]  /*6520*/  FSEL R39, R78, -INF , P5 ;  /* 0xff8000004e277808 */ /* 0x000fe20002800000 */
[----:B------:R-:W-:Y:S01]  /*6530*/  MUFU.EX2 R173, R173 ;  /* 0x000000ad00ad7308 */ /* 0x000fe20000000800 */
[----:B------:R-:W-:Y:S02]  /*6540*/  FMNMX.FTZ R76, R37, R76, !PT ;  /* 0x0000004c254c7209 */ /* 0x000fe40007810000 */
[C---:B------:R-:W-:Y:S02]  /*6550*/  ISETP.GT.AND P5, PT, R72.reuse, 0x59, PT ;  /* 0x000000594800780c */ /* 0x040fe40003fa4270 */
[----:B-1----:R-:W-:Y:S02]  /*6560*/  FSEL R79, R79, -INF , P4 ;  /* 0xff8000004f4f7808 */ /* 0x002fe40002000000 */
[----:B------:R-:W-:Y:S01]  /*6570*/  FMNMX.FTZ R76, R39, R76, !PT ;  /* 0x0000004c274c7209 */ /* 0x000fe20007810000 */
[----:B------:R-:W-:Y:S01]  /*6580*/  MUFU.EX2 R28, R28 ;  /* 0x0000001c001c7308 */ /* 0x000fe20000000800 */
[----:B------:R-:W-:-:S02]  /*6590*/  ISETP.GT.AND P4, PT, R72, 0x60, PT ;  /* 0x000000604800780c */ /* 0x000fc40003f84270 */
[----:B------:R-:W-:Y:S02]  /*65a0*/  FSEL R53, R53, -INF , P5 ;  /* 0xff80000035357808 */ /* 0x000fe40002800000 */
[----:B------:R-:W-:Y:S02]  /*65b0*/  FMNMX.FTZ R76, R79, R76, !PT ;  /* 0x0000004c4f4c7209 */ /* 0x000fe40007810000 */
[C---:B------:R-:W-:Y:S01]  /*65c0*/  ISETP.GT.AND P5, PT, R72.reuse, 0x61, PT ;  /* 0x000000614800780c */ /* 0x040fe20003fa4270 */
[----:B------:R-:W-:Y:S01]  /*65d0*/  MUFU.EX2 R175, R175 ;  /* 0x000000af00af7308 */ /* 0x000fe20000000800 */
[----:B------:R-:W-:Y:S02]  /*65e0*/  FSEL R57, R57, -INF , P4 ;  /* 0xff80000039397808 */ /* 0x000fe40002000000 */
[----:B------:R-:W-:Y:S02]  /*65f0*/  FMNMX.FTZ R76, R53, R76, !PT ;  /* 0x0000004c354c7209 */ /* 0x000fe40007810000 */
[----:B------:R-:W-:-:S02]  /*6600*/  ISETP.GT.AND P4, PT, R72, 0x68, PT ;  /* 0x000000684800780c */ /* 0x000fc40003f84270 */
[----:B------:R-:W-:Y:S01]  /*6610*/  FSEL R55, R55, -INF , P5 ;  /* 0xff80000037377808 */ /* 0x000fe20002800000 */
[----:B------:R-:W-:Y:S01]  /*6620*/  MUFU.EX2 R30, R30 ;  /* 0x0000001e001e7308 */ /* 0x000fe20000000800 */
[----:B------:R-:W-:Y:S01]  /*6630*/  FMNMX.FTZ R76, R57, R76, !PT ;  /* 0x0000004c394c7209 */ /* 0x000fe20007810000 */
[----:B------:R-:W-:Y:S02]  /*6640*/  WARPGROUP.DEPBAR.LE gsb0, 0x0 ;  /* 0x00008000000079c5 */ /* 0x000fe40000010000 */
[----:B------:R-:W-:Y:S01]  /*6650*/  WARPGROUP.ARRIVE ;  /* 0x00000000000079c5 */ /* 0x000fe20000000000 */
[----:B------:R-:W-:Y:S01]  /*6660*/  ISETP.GT.AND P5, PT, R72, 0x69, PT ;  /* 0x000000694800780c */ /* 0x000fe20003fa4270 */
[-CC-:B------:R-:W-:Y:S01]  /*6670*/  FFMA.FTZ R163, R48, R10.reuse, -R29.reuse ;  /* 0x0000000a30a37223 */ /* 0x180fe2000001081d */
[----:B------:R-:W-:Y:S01]  /*6680*/  FSEL R61, R61, -INF , P4 ;  /* 0xff8000003d3d7808 */ /* 0x000fe20002000000 */
[----:B------:R-:W-:Y:S01]  /*6690*/  FFMA.FTZ R161, R52, R10, -R29 ;  /* 0x0000000a34a17223 */ /* 0x000fe2000001081d */
[----:B------:R-:W-:Y:S01]  /*66a0*/  FMNMX.FTZ R76, R55, R76, !PT ;  /* 0x0000004c374c7209 */ /* 0x000fe20007810000 */
[----:B------:R-:W-:Y:S01]  /*66b0*/  HGMMA.64x128x16.F32 R88, R156, gdesc[UR8].tnspB, R88, gsb0 ;  /* 0x41e000089c587df0 */ /* 0x000fe20008000858 */
[----:B------:R-:W-:Y:S01]  /*66c0*/  ISETP.GT.AND P4, PT, R72, 0x70, PT ;  /* 0x000000704800780c */ /* 0x000fe20003f84270 */
[----:B------:R-:W-:Y:S01]  /*66d0*/  UMOV UR10, UR6 ;  /* 0x00000006000a7c82 */ /* 0x000fe20008000000 */
[----:B---3--:R-:W-:Y:S01]  /*66e0*/  FSEL R87, R60, -INF , P5 ;  /* 0xff8000003c577808 */ /* 0x008fe20002800000 */
[----:B------:R-:W-:Y:S01]  /*66f0*/  UMOV UR11, 0x40000040 ;  /* 0x40000040000b7882 */ /* 0x000fe20000000000 */
[----:B------:R-:W-:Y:S01]  /*6700*/  FMNMX.FTZ R76, R61, R76, !PT ;  /* 0x0000004c3d4c7209 */ /* 0x000fe20007810000 */
[----:B------:R-:W-:Y:S01]  /*6710*/  MUFU.EX2 R169, R169 ;  /* 0x000000a900a97308 */ /* 0x000fe20000000800 */
[----:B------:R-:W-:-:S02]  /*6720*/  ISETP.GT.AND P5, PT, R72, 0x71, PT ;  /* 0x000000714800780c */ /* 0x000fc40003fa4270 */
[----:B------:R-:W-:Y:S02]  /*6730*/  FSEL R65, R65, -INF , P4 ;  /* 0xff80000041417808 */ /* 0x000fe40002000000 */
[----:B------:R-:W-:Y:S02]  /*6740*/  FMNMX.FTZ R76, R87, R76, !PT ;  /* 0x0000004c574c7209 */ /* 0x000fe40007810000 */
[----:B------:R-:W-:Y:S01]  /*6750*/  ISETP.GT.AND P4, PT, R72, 0x78, PT ;  /* 0x000000784800780c */ /* 0x000fe20003f84270 */
[----:B------:R-:W-:Y:S01]  /*6760*/  MUFU.EX2 R32, R32 ;  /* 0x0000002000207308 */ /* 0x000fe20000000800 */
[----:B------:R-:W-:Y:S02]  /*6770*/  FSEL R185, R64, -INF , P5 ;  /* 0xff80000040b97808 */ /* 0x000fe40002800000 */
[----:B------:R-:W-:Y:S02]  /*6780*/  FMNMX.FTZ R76, R65, R76, !PT ;  /* 0x0000004c414c7209 */ /* 0x000fe40007810000 */
[----:B------:R-:W-:-:S02]  /*6790*/  ISETP.GT.AND P5, PT, R72, 0x79, PT ;  /* 0x000000794800780c */ /* 0x000fc40003fa4270 */
[----:B------:R-:W-:Y:S01]  /*67a0*/  FSEL R189, R69, -INF , P4 ;  /* 0xff80000045bd7808 */ /* 0x000fe20002000000 */
[--C-:B------:R-:W-:Y:S01]  /*67b0*/  FFMA.FTZ R69, R42, R10, -R29.reuse ;  /* 0x0000000a2a457223 */ /* 0x100fe2000001081d */
[----:B------:R-:W-:Y:S01]  /*67c0*/  FMNMX.FTZ R76, R185, R76, !PT ;  /* 0x0000004cb94c7209 */ /* 0x000fe20007810000 */
[----:B------:R-:W-:Y:S01]  /*67d0*/  FFMA.FTZ R42, R25, R10, -R29 ;  /* 0x0000000a192a7223 */ /* 0x000fe2000001081d */
[----:B0-----:R-:W-:Y:S01]  /*67e0*/  FSEL R191, R68, -INF , P5 ;  /* 0xff80000044bf7808 */ /* 0x001fe20002800000 */
[----:B------:R-:W-:Y:S01]  /*67f0*/  MUFU.EX2 R171, R171 ;  /* 0x000000ab00ab7308 */ /* 0x000fe20000000800 */
[----:B------:R-:W-:-:S04]  /*6800*/  FMNMX.FTZ R76, R189, R76, !PT ;  /* 0x0000004cbd4c7209 */ /* 0x000fc80007810000 */
        /* <DEDUP_REMOVED lines=19> */
[-CC-:B------:R-:W-:Y:S01]  /*6940*/  FFMA.FTZ R45, R51, R10.reuse, -R48.reuse ;  /* 0x0000000a332d7223 */ /* 0x180fe20000010830 */
[----:B------:R-:W-:Y:S01]  /*6950*/  FSEL R0, R19, RZ, P4 ;  /* 0x000000ff13007208 */ /* 0x000fe20002000000 */
[-CC-:B------:R-:W-:Y:S01]  /*6960*/  FFMA.FTZ R51, R31, R10.reuse, -R48.reuse ;  /* 0x0000000a1f337223 */ /* 0x180fe20000010830 */
[-CC-:B------:R-:W-:Y:S01]  /*6970*/  FFMA.FTZ R31, R35, R10.reuse, -R48.reuse ;  /* 0x0000000a231f7223 */ /* 0x180fe20000010830 */
[----:B------:R-:W-:Y:S01]  /*6980*/  FSEL R35, R11, RZ, P3 ;  /* 0x000000ff0b237208 */ /* 0x000fe20001800000 */
[-CC-:B------:R-:W-:Y:S01]  /*6990*/  FFMA.FTZ R180, R43, R10.reuse, -R48.reuse ;  /* 0x0000000a2bb47223 */ /* 0x180fe20000010830 */
[----:B------:R-:W-:Y:S01]  /*69a0*/  FADD.FTZ R13, -R0, R13 ;  /* 0x0000000d000d7221 */ /* 0x000fe20000010100 */
[----:B------:R-:W-:Y:S01]  /*69b0*/  MUFU.EX2 R25, R25 ;  /* 0x0000001900197308 */ /* 0x000fe20000000800 */
[-C--:B------:R-:W-:Y:S01]  /*69c0*/  FFMA.FTZ R43, R47, R10.reuse, -R48 ;  /* 0x0000000a2f2b7223 */ /* 0x080fe20000010830 */
[----:B------:R-:W-:Y:S01]  /*69d0*/  FADD.FTZ R35, -R35, R12 ;  /* 0x0000000c23237221 */ /* 0x000fe20000010100 */
[-C--:B------:R-:W-:Y:S01]  /*69e0*/  FMUL.FTZ R2, R13, R10.reuse ;  /* 0x0000000a0d027220 */ /* 0x080fe20000410000 */
[----:B------:R-:W-:Y:S01]  /*69f0*/  FFMA.FTZ R176, R49, R10, -R48 ;  /* 0x0000000a31b07223 */ /* 0x000fe20000010830 */
[----:B------:R-:W-:-:S02]  /*6a00*/  IMAD.U32 R12, RZ, RZ, UR61 ;  /* 0x0000003dff0c7e24 */ /* 0x000fc4000f8e00ff */
[-C--:B------:R-:W-:Y:S01]  /*6a10*/  FMUL.FTZ R35, R35, R10.reuse ;  /* 0x0000000a23237220 */ /* 0x080fe20000410000 */
[-CC-:B------:R-:W-:Y:S01]  /*6a20*/  FFMA.FTZ R178, R59, R10.reuse, -R48.reuse ;  /* 0x0000000a3bb27223 */ /* 0x180fe20000010830 */
[----:B------:R-:W-:Y:S01]  /*6a30*/  MUFU.EX2 R180, R180 ;  /* 0x000000b400b47308 */ /* 0x000fe20000000800 */
[----:B------:R-:W-:Y:S02]  /*6a40*/  @!P1 VIADD R12, R12, 0x34840 ;  /* 0x000348400c0c9836 */ /* 0x000fe40000000000 */
[-CC-:B------:R-:W-:Y:S01]  /*6a50*/  FFMA.FTZ R49, R63, R10.reuse, -R48.reuse ;  /* 0x0000000a3f317223 */ /* 0x180fe20000010830 */
[-CC-:B------:R-:W-:Y:S01]  /*6a60*/  FFMA.FTZ R172, R67, R10.reuse, -R48.reuse ;  /* 0x0000000a43ac7223 */ /* 0x180fe20000010830 */
[-CC-:B------:R-:W-:Y:S01]  /*6a70*/  FFMA.FTZ R174, R73, R10.reuse, -R48.reuse ;  /* 0x0000000a49ae7223 */ /* 0x180fe20000010830 */
[-C--:B------:R-:W-:Y:S01]  /*6a80*/  FFMA.FTZ R47, R33, R10.reuse, -R48 ;  /* 0x0000000a212f7223 */ /* 0x080fe20000010830 */
[----:B------:R-:W-:Y:S01]  /*6a90*/  @!P1 PRMT R12, RZ, 0x654, R12 ;  /* 0x00000654ff0c9816 */ /* 0x000fe2000000000c */
        /* <DEDUP_REMOVED lines=13> */
[----:B------:R-:W-:Y:S01]  /*6b70*/  FFMA.FTZ R57, R57, R10, -R48 ;  /* 0x0000000a39397223 */ /* 0x000fe20000010830 */
[----:B------:R-:W-:-:S02]  /*6b80*/  WARPGROUP.DEPBAR.LE gsb0, 0x0 ;  /* 0x00008000000079c5 */ /* 0x000fc40000010000 */
[----:B------:R-:W-:Y:S01]  /*6b90*/  WARPGROUP.ARRIVE ;  /* 0x00000000000079c5 */ /* 0x000fe20000000000 */
[----:B------:R-:W2:Y:S01]  /*6ba0*/  MUFU.EX2 R182, R182 ;  /* 0x000000b600b67308 */ /* 0x000ea20000000800 */
[----:B0-----:R-:W-:Y:S01]  /*6bb0*/  FFMA.FTZ R7, R2, R7, R25 ;  /* 0x0000000702077223 */ /* 0x001fe20000010019 */
[-CC-:B------:R-:W-:Y:S01]  /*6bc0*/  FFMA.FTZ R55, R55, R10.reuse, -R48.reuse ;  /* 0x0000000a37377223 */ /* 0x180fe20000010830 */
[-CC-:B------:R-:W-:Y:S01]  /*6bd0*/  FFMA.FTZ R61, R61, R10.reuse, -R48.reuse ;  /* 0x0000000a3d3d7223 */ /* 0x180fe20000010830 */
[--C-:B------:R-:W-:Y:S01]  /*6be0*/  FFMA.FTZ R87, R87, R10, -R48.reuse ;  /* 0x0000000a57577223 */ /* 0x100fe20000010830 */
[----:B------:R-:W-:Y:S01]  /*6bf0*/  HGMMA.64x128x16.F32 R88, R152, gdesc[UR8].tnspB, R88, gsb0 ;  /* 0x41e0000898587df0 */ /* 0x000fe20008000858 */
[C---:B------:R-:W-:Y:S01]  /*6c00*/  FADD.FTZ R7, R180.reuse, R7 ;  /* 0x00000007b4077221 */ /* 0x040fe20000010000 */
[----:B------:R-:W-:Y:S01]  /*6c10*/  F2FP.F16.F32.PACK_AB R180, R180, R25 ;  /* 0x00000019b4b4723e */ /* 0x000fe200000000ff */
[----:B------:R-:W0:Y:S01]  /*6c20*/  MUFU.EX2 R43, R43 ;  /* 0x0000002b002b7308 */ /* 0x000e220000000800 */
[----:B-1----:R-:W-:Y:S01]  /*6c30*/  FFMA.FTZ R35, R0, R6, R181 ;  /* 0x0000000600237223 */ /* 0x002fe200000100b5 */
[-CC-:B------:R-:W-:Y:S01]  /*6c40*/  FFMA.FTZ R65, R65, R10.reuse, -R48.reuse ;  /* 0x0000000a41417223 */ /* 0x180fe20000010830 */
[-CC-:B------:R-:W-:Y:S01]  /*6c50*/  FFMA.FTZ R185, R185, R10.reuse, -R48.reuse ;  /* 0x0000000ab9b97223 */ /* 0x180fe20000010830 */
[-CC-:B------:R-:W-:Y:S01]  /*6c60*/  FFMA.FTZ R189, R189, R10.reuse, -R48.reuse ;  /* 0x0000000abdbd7223 */ /* 0x180fe20000010830 */
[C---:B------:R-:W-:Y:S01]  /*6c70*/  FADD.FTZ R6, R22.reuse, R35 ;  /* 0x0000002316067221 */ /* 0x040fe20000010000 */
[----:B------:R-:W-:Y:S01]  /*6c80*/  FFMA.FTZ R48, R191, R10, -R48 ;  /* 0x0000000abf307223 */ /* 0x000fe20000010830 */
[----:B------:R-:W-:Y:S01]  /*6c90*/  IMAD.U32 R41, RZ, RZ, UR7 ;  /* 0x00000007ff297e24 */ /* 0x000fe2000f8e00ff */
[----:B------:R-:W1:Y:S01]  /*6ca0*/  MUFU.EX2 R176, R176 ;  /* 0x000000b000b07308 */ /* 0x000e620000000800 */
[C---:B------:R-:W-:Y:S01]  /*6cb0*/  ISETP.GT.AND P3, PT, R15.reuse, R14, PT ;  /* 0x0000000e0f00720c */ /* 0x040fe20003f64270 */
[----:B------:R-:W-:Y:S01]  /*6cc0*/  VIADD R15, R15, 0xffffffff ;  /* 0xffffffff0f0f7836 */ /* 0x000fe20000000000 */
[----:B------:R-:W-:-:S02]  /*6cd0*/  F2FP.F16.F32.PACK_AB R181, R22, R181 ;  /* 0x000000b516b5723e */ /* 0x000fc400000000ff */
[----:B------:R-:W-:-:S03]  /*6ce0*/  @!P1 IADD3 R41, R41, 0x34860, RZ ;  /* 0x0003486029299810 */ /* 0x000fc60007ffe0ff */
[----:B------:R-:W3:Y:S01]  /*6cf0*/  MUFU.EX2 R45, R45 ;  /* 0x0000002d002d7308 */ /* 0x000ee20000000800 */
[----:B------:R-:W-:-:S07]  /*6d00*/  @!P1 PRMT R41, RZ, 0x654, R41 ;  /* 0x00000654ff299816 */ /* 0x000fce0000000029 */
[----:B------:R-:W4:Y:S08]  /*6d10*/  MUFU.EX2 R178, R178 ;  /* 0x000000b200b27308 */ /* 0x000f300000000800 */
[----:B------:R-:W5:Y:S08]  /*6d20*/  MUFU.EX2 R49, R49 ;  /* 0x0000003100317308 */ /* 0x000f700000000800 */
        /* <DEDUP_REMOVED lines=12> */
[----:B------:R-:W5:Y:S01]  /*6df0*/  MUFU.EX2 R160, R37 ;  /* 0x0000002500a07308 */ /* 0x000f620000000800 */
[----:B------:R-:W-:-:S02]  /*6e00*/  WARPGROUP.DEPBAR.LE gsb0, 0x0 ;  /* 0x00008000000079c5 */ /* 0x000fc40000010000 */
[----:B------:R2:W-:Y:S05]  /*6e10*/  @!P1 SYNCS.ARRIVE.TRANS64.RED.A1T0 RZ, [R12+URZ], RZ ;  /* 0x000000ff0cff99a7 */ /* 0x0005ea000810043f */
[----:B------:R-:W5:Y:S01]  /*6e20*/  MUFU.EX2 R39, R39 ;  /* 0x0000002700277308 */ /* 0x000f620000000800 */
[----:B--2---:R-:W-:Y:S01]  /*6e30*/  FADD.FTZ R12, R182, R7 ;  /* 0x00000007b60c7221 */ /* 0x004fe20000010000 */
[----:B------:R-:W-:Y:S01]  /*6e40*/  FADD.FTZ R7, R183, R6 ;  /* 0x00000006b7077221 */ /* 0x000fe20000010000 */
[----:B------:R2:W-:Y:S05]  /*6e50*/  @!P1 SYNCS.ARRIVE.TRANS64.RED.A1T0 RZ, [R41+URZ], RZ ;  /* 0x000000ff29ff99a7 */ /* 0x0005ea000810043f */
[----:B------:R-:W2:Y:S01]  /*6e60*/  MUFU.EX2 R162, R79 ;  /* 0x0000004f00a27308 */ /* 0x000ea20000000800 */
[----:B0-----:R-:W-:Y:S01]  /*6e70*/  FADD.FTZ R35, R43, R12 ;  /* 0x0000000c2b237221 */ /* 0x001fe20000010000 */
[C---:B------:R-:W-:Y:S01]  /*6e80*/  FADD.FTZ R6, R20.reuse, R7 ;  /* 0x0000000714067221 */ /* 0x040fe20000010000 */
[----:B------:R-:W-:Y:S01]  /*6e90*/  F2FP.F16.F32.PACK_AB R183, R20, R183 ;  /* 0x000000b714b7723e */ /* 0x000fe200000000ff */
[----:B------:R-:W-:-:S02]  /*6ea0*/  IMAD.MOV.U32 R20, RZ, RZ, R3 ;  /* 0x000000ffff147224 */ /* 0x000fc400078e0003 */
[----:B-1----:R-:W-:Y:S01]  /*6eb0*/  FADD.FTZ R12, R176, R35 ;  /* 0x00000023b00c7221 */ /* 0x002fe20000010000 */
[----:B------:R-:W-:Y:S01]  /*6ec0*/  FADD.FTZ R7, R177, R6 ;  /* 0x00000006b1077221 */ /* 0x000fe20000010000 */
[C---:B------:R-:W-:Y:S01]  /*6ed0*/  F2FP.F16.F32.PACK_AB R177, R24.reuse, R177 ;  /* 0x000000b118b1723e */ /* 0x040fe200000000ff */
[----:B------:R-:W0:Y:S01]  /*6ee0*/  MUFU.EX2 R53, R53 ;  /* 0x0000003500357308 */ /* 0x000e220000000800 */
[----:B---3--:R-:W-:Y:S01]  /*6ef0*/  FADD.FTZ R29, R45, R12 ;  /* 0x0000000c2d1d7221 */ /* 0x008fe20000010000 */
[----:B------:R-:W-:Y:S01]  /*6f00*/  FADD.FTZ R6, R24, R7 ;  /* 0x0000000718067221 */ /* 0x000fe20000010000 */
[----:B------:R-:W-:Y:S02]  /*6f10*/  F2FP.F16.F32.PACK_AB R182, R43, R182 ;  /* 0x000000b62bb6723e */ /* 0x000fe400000000ff */
[----:B----4-:R-:W-:Y:S01]  /*6f20*/  FADD.FTZ R12, R178, R29 ;  /* 0x0000001db20c7221 */ /* 0x010fe20000010000 */
[----:B------:R-:W-:Y:S01]  /*6f30*/  FADD.FTZ R7, R179, R6 ;  /* 0x00000006b3077221 */ /* 0x000fe20000010000 */
[----:B------:R-:W-:Y:S01]  /*6f40*/  F2FP.F16.F32.PACK_AB R176, R45, R176 ;  /* 0x000000b02db0723e */ /* 0x000fe200000000ff */
[----:B------:R-:W-:Y:S01]  /*6f50*/  MUFU.EX2 R44, R44 ;  /* 0x0000002c002c7308 */ /* 0x000fe20000000800 */
[C---:B-----5:R-:W-:Y:S01]  /*6f60*/  FADD.FTZ R29, R49.reuse, R12 ;  /* 0x0000000c311d7221 */ /* 0x060fe20000010000 */
[----:B------:R-:W-:Y:S01]  /*6f70*/  FADD.FTZ R6, R26, R7 ;  /* 0x000000071a067221 */ /* 0x000fe20000010000 */
[----:B------:R-:W-:-:S02]  /*6f80*/  F2FP.F16.F32.PACK_AB R178, R49, R178 ;  /* 0x000000b231b2723e */ /* 0x000fc400000000ff */
[----:B------:R-:W-:Y:S01]  /*6f90*/  FADD.FTZ R12, R172, R29 ;  /* 0x0000001dac0c7221 */ /* 0x000fe20000010000 */
[----:B------:R-:W-:Y:S01]  /*6fa0*/  FADD.FTZ R7, R173, R6 ;  /* 0x00000006ad077221 */ /* 0x000fe20000010000 */
[----:B------:R-:W-:Y:S01]  /*6fb0*/  F2FP.F16.F32.PACK_AB R179, R26, R179 ;  /* 0x000000b31ab3723e */ /* 0x000fe200000000ff */
[----:B------:R-:W1:Y:S01]  /*6fc0*/  MUFU.EX2 R156, R57 ;  /* 0x00000039009c7308 */ /* 0x000e620000000800 */
[C---:B------:R-:W-:Y:S01]  /*6fd0*/  FADD.FTZ R29, R51.reuse, R12 ;  /* 0x0000000c331d7221 */ /* 0x040fe20000010000 */
[----:B------:R-:W-:Y:S01]  /*6fe0*/  FADD.FTZ R6, R28, R7 ;  /* 0x000000071c067221 */ /* 0x000fe20000010000 */
[----:B------:R-:W-:Y:S02]  /*6ff0*/  F2FP.F16.F32.PACK_AB R172, R51, R172 ;  /* 0x000000ac33ac723e */ /* 0x000fe400000000ff */
[----:B------:R-:W-:Y:S01]  /*7000*/  FADD.FTZ R12, R174, R29 ;  /* 0x0000001dae0c7221 */ /* 0x000fe20000010000 */
[----:B------:R-:W-:Y:S01]  /*7010*/  FADD.FTZ R7, R175, R6 ;  /* 0x00000006af077221 */ /* 0x000fe20000010000 */
[----:B------:R-:W-:Y:S01]  /*7020*/  F2FP.F16.F32.PACK_AB R173, R28, R173 ;  /* 0x000000ad1cad723e */ /* 0x000fe200000000ff */
[----:B------:R-:W-:Y:S01]  /*7030*/  MUFU.EX2 R69, R69 ;  /* 0x0000004500457308 */ /* 0x000fe20000000800 */
[C---:B------:R-:W-:Y:S01]  /*7040*/  FADD.FTZ R29, R47.reuse, R12 ;  /* 0x0000000c2f1d7221 */ /* 0x040fe20000010000 */
[----:B------:R-:W-:Y:S01]  /*7050*/  FADD.FTZ R6, R30, R7 ;  /* 0x000000071e067221 */ /* 0x000fe20000010000 */
[----:B------:R-:W-:-:S02]  /*7060*/  F2FP.F16.F32.PACK_AB R174, R47, R174 ;  /* 0x000000ae2fae723e */ /* 0x000fc400000000ff */
[----:B------:R-:W-:Y:S01]  /*7070*/  FADD.FTZ R12, R168, R29 ;  /* 0x0000001da80c7221 */ /* 0x000fe20000010000 */
[----:B------:R-:W-:Y:S01]  /*7080*/  FADD.FTZ R7, R169, R6 ;  /* 0x00000006a9077221 */ /* 0x000fe20000010000 */
[----:B------:R-:W-:Y:S01]  /*7090*/  F2FP.F16.F32.PACK_AB R175, R30, R175 ;  /* 0x000000af1eaf723e */ /* 0x000fe200000000ff */
[----:B------:R-:W3:Y:S01]  /*70a0*/  MUFU.EX2 R55, R55 ;  /* 0x0000003700377308 */ /* 0x000ee20000000800 */
        /* <DEDUP_REMOVED lines=12> */
[C---:B------:R-:W-:Y:S01]  /*7170*/  F2FP.F16.F32.PACK_AB R164, R13.reuse, R164 ;  /* 0x000000a40da4723e */ /* 0x040fe200000000ff */
[----:B------:R-:W4:Y:S01]  /*7180*/  MUFU.EX2 R158, R61 ;  /* 0x0000003d009e7308 */ /* 0x000f220000000800 */
[----:B------:R-:W-:Y:S01]  /*7190*/  FADD.FTZ R25, R13, R12 ;  /* 0x0000000c0d197221 */ /* 0x000fe20000010000 */
[----:B------:R-:W-:Y:S01]  /*71a0*/  FADD.FTZ R6, R36, R7 ;  /* 0x0000000724067221 */ /* 0x000fe20000010000 */
[----:B------:R-:W-:Y:S01]  /*71b0*/  F2FP.F16.F32.PACK_AB R171, R34, R171 ;  /* 0x000000ab22ab723e */ /* 0x000fe200000000ff */
[----:B------:R-:W-:Y:S02]  /*71c0*/  IMAD.MOV.U32 R12, RZ, RZ, R11 ;  /* 0x000000ffff0c7224 */ /* 0x000fe400078e000b */
        /* <DEDUP_REMOVED lines=10> */
[----:B------:R-:W5:Y:S01]  /*7270*/  MUFU.EX2 R87, R87 ;  /* 0x0000005700577308 */ /* 0x000f620000000800 */
[C---:B------:R-:W-:Y:S01]  /*7280*/  FADD.FTZ R25, R39.reuse, R25 ;  /* 0x0000001927197221 */ /* 0x040fe20000010000 */
[----:B------:R-:W-:Y:S01]  /*7290*/  FADD.FTZ R6, R38, R7 ;  /* 0x0000000726067221 */ /* 0x000fe20000010000 */
[----:B------:R-:W-:Y:S02]  /*72a0*/  F2FP.F16.F32.PACK_AB R160, R39, R160 ;  /* 0x000000a027a0723e */ /* 0x000fe400000000ff */
[----:B--2---:R-:W-:Y:S01]  /*72b0*/  FADD.FTZ R25, R162, R25 ;  /* 0x00000019a2197221 */ /* 0x004fe20000010000 */
[----:B------:R-:W-:Y:S01]  /*72c0*/  FADD.FTZ R7, R163, R6 ;  /* 0x00000006a3077221 */ /* 0x000fe20000010000 */
[----:B------:R-:W-:Y:S01]  /*72d0*/  F2FP.F16.F32.PACK_AB R161, R38, R161 ;  /* 0x000000a126a1723e */ /* 0x000fe200000000ff */
[----:B------:R-:W2:Y:S01]  /*72e0*/  MUFU.EX2 R27, R27 ;  /* 0x0000001b001b7308 */ /* 0x000ea20000000800 */
[C---:B0-----:R-:W-:Y:S01]  /*72f0*/  FADD.FTZ R25, R53.reuse, R25 ;  /* 0x0000001935197221 */ /* 0x041fe20000010000 */
[----:B------:R-:W-:Y:S01]  /*7300*/  FADD.FTZ R7, R46, R7 ;  /* 0x000000072e077221 */ /* 0x000fe20000010000 */
[----:B------:R-:W-:-:S02]  /*7310*/  F2FP.F16.F32.PACK_AB R162, R53, R162 ;  /* 0x000000a235a2723e */ /* 0x000fc400000000ff */
[----:B-1----:R-:W-:Y:S01]  /*7320*/  FADD.FTZ R25, R156, R25 ;  /* 0x000000199c197221 */ /* 0x002fe20000010000 */
[----:B------:R-:W-:Y:S01]  /*7330*/  FADD.FTZ R6, R44, R7 ;  /* 0x000000072c067221 */ /* 0x000fe20000010000 */
[----:B------:R-:W-:Y:S01]  /*7340*/  F2FP.F16.F32.PACK_AB R163, R46, R163 ;  /* 0x000000a32ea3723e */ /* 0x000fe200000000ff */
[----:B------:R-:W0:Y:S01]  /*7350*/  MUFU.EX2 R152, R65 ;  /* 0x0000004100987308 */ /* 0x000e220000000800 */
[----:B---3--:R-:W-:Y:S01]  /*7360*/  FADD.FTZ R25, R55, R25 ;  /* 0x0000001937197221 */ /* 0x008fe20000010000 */
[----:B------:R-:W-:Y:S01]  /*7370*/  FADD.FTZ R7, R69, R6 ;  /* 0x0000000645077221 */ /* 0x000fe20000010000 */
[----:B------:R-:W-:Y:S02]  /*7380*/  F2FP.F16.F32.PACK_AB R156, R55, R156 ;  /* 0x0000009c379c723e */ /* 0x000fe400000000ff */
[----:B----4-:R-:W-:Y:S01]  /*7390*/  FADD.FTZ R25, R158, R25 ;  /* 0x000000199e197221 */ /* 0x010fe20000010000 */
[----:B------:R-:W-:Y:S01]  /*73a0*/  FADD.FTZ R6, R40, R7 ;  /* 0x0000000728067221 */ /* 0x000fe20000010000 */
[----:B------:R-:W-:Y:S01]  /*73b0*/  F2FP.F16.F32.PACK_AB R157, R69, R44 ;  /* 0x0000002c459d723e */ /* 0x000fe200000000ff */
[----:B------:R-:W1:Y:S01]  /*73c0*/  MUFU.EX2 R42, R42 ;  /* 0x0000002a002a7308 */ /* 0x000e620000000800 */
[----:B-----5:R-:W-:Y:S01]  /*73d0*/  FADD.FTZ R25, R87, R25 ;  /* 0x0000001957197221 */ /* 0x020fe20000010000 */
[----:B------:R-:W-:Y:S01]  /*73e0*/  FADD.FTZ R6, R187, R6 ;  /* 0x00000006bb067221 */ /* 0x000fe20000010000 */
[----:B------:R-:W-:-:S02]  /*73f0*/  F2FP.F16.F32.PACK_AB R158, R87, R158 ;  /* 0x0000009e579e723e */ /* 0x000fc400000000ff */
[----:B------:R-:W-:Y:S01]  /*7400*/  F2FP.F16.F32.PACK_AB R159, R187, R40 ;  /* 0x00000028bb9f723e */ /* 0x000fe200000000ff */
[----:B--2---:R-:W-:Y:S01]  /*7410*/  FADD.FTZ R7, R27, R6 ;  /* 0x000000061b077221 */ /* 0x004fe20000010000 */
[----:B------:R-:W-:Y:S01]  /*7420*/  MOV R13, R19 ;  /* 0x00000013000d7202 */ /* 0x000fe20000000f00 */
        /* <DEDUP_REMOVED lines=11> */
[----:B-1----:R-:W-:-:S04]  /*74e0*/  FADD.FTZ R25, R154, R25 ;  /* 0x000000199a197221 */ /* 0x002fc80000010000 */
[C---:B--2---:R-:W-:Y:S01]  /*74f0*/  FADD.FTZ R7, R48.reuse, R25 ;  /* 0x0000001930077221 */ /* 0x044fe20000010000 */
[----:B------:R-:W-:Y:S01]  /*7500*/  F2FP.F16.F32.PACK_AB R154, R48, R154 ;  /* 0x0000009a309a723e */ /* 0x000fe200000000ff */
[C---:B0-----:R-:W-:Y:S01]  /*7510*/  FADD.FTZ R6, R21.reuse, R6 ;  /* 0x0000000615067221 */ /* 0x041fe20000010000 */
[----:B------:R-:W-:Y:S01]  /*7520*/  F2FP.F16.F32.PACK_AB R155, R21, R23 ;  /* 0x00000017159b723e */ /* 0x000fe200000000ff */
[----:B------:R-:W-:Y:S06]  /*7530*/  @P3 BRA `(.L_x_2064) ;  /* 0xffffffcc00a03947 */ /* 0x000fec000383ffff */
.L_x_2055:
[----:B------:R-:W-:-:S13]  /*7540*/  ISETP.GE.AND P2, PT, R15, R17, PT ;  /* 0x000000110f00720c */ /* 0x000fda0003f46270 */
[----:B------:R-:W-:Y:S05]  /*7550*/  @!P2 BRA `(.L_x_2065) ;  /* 0x000000280028a947 */ /* 0x000fea0003800000 */
[----:B------:R-:W-:Y:S01]  /*7560*/  IMAD.MOV.U32 R8, RZ, RZ, R11 ;  /* 0x000000ffff087224 */ /* 0x000fe200078e000b */
[----:B------:R-:W-:Y:S01]  /*7570*/  UMOV UR41, UR37 ;  /* 0x0000002500297c82 */ /* 0x000fe20008000000 */
[----:B------:R-:W-:Y:S01]  /*7580*/  IMAD.MOV.U32 R12, RZ, RZ, R19 ;  /* 0x000000ffff0c7224 */ /* 0x000fe200078e0013 */
[----:B------:R-:W-:Y:S01]  /*7590*/  ULDC UR39, c[0x0][0x9d8] ;  /* 0x0002760000277ab9 */ /* 0x000fe20000000800 */
[----:B------:R-:W-:-:S07]  /*75a0*/  IMAD.MOV.U32 R9, RZ, RZ, R3 ;  /* 0x000000ffff097224 */ /* 0x000fce00078e0003 */
.L_x_2074:
[----:B------:R-:W-:-:S04]  /*75b0*/  UIADD3 UR37, UR41, 0x1, URZ ;  /* 0x0000000129257890 */ /* 0x000fc8000fffe03f */
[----:B------:R-:W-:-:S04]  /*75c0*/  UISETP.NE.AND UP0, UPT, UR37, 0x2, UPT ;  /* 0x000000022500788c */ /* 0x000fc8000bf05270 */
[----:B------:R-:W-:Y:S02]  /*75d0*/  USEL UR6, URZ, 0x1, UP0 ;  /* 0x000000013f067887 */ /* 0x000fe40008000000 */
[----:B------:R-:W-:-:S04]  /*75e0*/  USEL UR37, UR37, URZ, UP0 ;  /* 0x0000003f25257287 */ /* 0x000fc80008000000 */
[----:B------:R-:W-:Y:S01]  /*75f0*/  LOP3.LUT R3, R9, UR6, RZ, 0x3c, !PT ;  /* 0x0000000609037c12 */ /* 0x000fe2000f8e3cff */
[----:B------:R-:W-:Y:S07]  /*7600*/  @!P0 BRA `(.L_x_2066) ;  /* 0x0000000000048947 */ /* 0x000fee0003800000 */
[----:B------:R-:W-:Y:S01]  /*7610*/  BPT.TRAP 0x1 ;  /* 0x000000040000795c */ /* 0x000fe20000300000 */
.L_x_2066:
[----:B------:R-:W-:Y:S01]  /*7620*/  ULEA UR40, UR37, UR36, 0x3 ;  /* 0x0000002425287291 */ /* 0x000fe2000f8e183f */
[----:B------:R-:W-:-:S08]  /*7630*/  SHF.L.U32 R10, R3, 0x1f, RZ ;  /* 0x0000001f030a7819 */ /* 0x000fd000000006ff */
[----:B------:R0:W1:Y:S01]  /*7640*/  SYNCS.PHASECHK.TRANS64.TRYWAIT P2, [UR40+0x34830], R10 ;  /* 0x0348300aff0075a7 */ /* 0x0000620008040168 */
[----:B------:R-:W-:Y:S05]  /*7650*/  @!P0 BRA `(.L_x_2067) ;  /* 0x0000000000048947 */ /* 0x000fea0003800000 */
[----:B------:R-:W-:Y:S01]  /*7660*/  BPT.TRAP 0x1 ;  /* 0x000000040000795c */ /* 0x000fe20000300000 */
.L_x_2067:
[----:B-1----:R-:W-:Y:S05]  /*7670*/  @P2 BRA `(.L_x_2068) ;  /* 0x0000000000082947 */ /* 0x002fea0003800000 */
[----:B------:R-:W1:Y:S02]  /*7680*/  SYNCS.PHASECHK.TRANS64.TRYWAIT P2, [UR40+0x34830], R10 ;  /* 0x0348300aff0075a7 */ /* 0x000e640008040168 */
[----:B-1----:R-:W-:Y:S05]  /*7690*/  @!P2 BRA `(.L_x_2069) ;  /* 0x0000008c0060a947 */ /* 0x002fea0003800000 */
.L_x_2068:
        /* <DEDUP_REMOVED lines=128> */
.L_x_2070:
[----:B------:R-:W-:Y:S01]  /*7ea0*/  ULEA UR7, UR41, UR36, 0x3 ;  /* 0x0000002429077291 */ /* 0x000fe2000f8e183f */
[----:B------:R-:W-:-:S08]  /*7eb0*/  SHF.L.U32 R0, R9, 0x1f, RZ ;  /* 0x0000001f09007819 */ /* 0x000fd000000006ff */
[----:B------:R2:W3:Y:S01]  /*7ec0*/  SYNCS.PHASECHK.TRANS64.TRYWAIT P2, [UR7+0x34850], R0 ;  /* 0x03485000ff0075a7 */ /* 0x0004e20008040147 */
[----:B------:R-:W-:Y:S05]  /*7ed0*/  @!P0 BRA `(.L_x_2071) ;  /* 0x0000000000048947 */ /* 0x000fea0003800000 */
[----:B------:R-:W-:Y:S01]  /*7ee0*/  BPT.TRAP 0x1 ;  /* 0x000000040000795c */ /* 0x000fe20000300000 */
.L_x_2071:
[----:B---3--:R-:W-:Y:S05]  /*7ef0*/  @P2 BRA `(.L_x_2072) ;  /* 0x0000000000082947 */ /* 0x008fea0003800000 */
[----:B------:R-:W3:Y:S02]  /*7f00*/  SYNCS.PHASECHK.TRANS64.TRYWAIT P2, [UR7+0x34850], R0 ;  /* 0x03485000ff0075a7 */ /* 0x000ee40008040147 */
[----:B---3--:R-:W-:Y:S05]  /*7f10*/  @!P2 BRA `(.L_x_2073) ;  /* 0x000000840058a947 */ /* 0x008fea0003800000 */
.L_x_2072:
[----:B------:R-:W-:Y:S01]  /*7f20*/  UIADD3 UR6, UR36, 0x400, URZ ;  /* 0x0000040024067890 */ /* 0x000fe2000fffe03f */
[----:B------:R-:W-:Y:S01]  /*7f30*/  WARPGROUP.ARRIVE ;  /* 0x00000000000079c5 */ /* 0x000fe20000000000 */
[----:B------:R-:W-:Y:S01]  /*7f40*/  UMOV UR11, 0x40000040 ;  /* 0x40000040000b7882 */ /* 0x000fe20000000000 */
[----:B-1----:R-:W-:Y:S01]  /*7f50*/  FMUL.FTZ R11, R24, UR39 ;  /* 0x00000027180b7c20 */ /* 0x002fe20008410000 */
[----:B------:R-:W-:Y:S01]  /*7f60*/  USHF.R.U32.HI UR6, URZ, 0x4, UR6 ;  /* 0x000000043f067899 */ /* 0x000fe20008011606 */
[----:B------:R-:W-:Y:S01]  /*7f70*/  FMUL.FTZ R185, R25, UR39 ;  /* 0x0000002719b97c20 */ /* 0x000fe20008410000 */
[----:B------:R-:W-:Y:S01]  /*7f80*/  FMUL.FTZ R187, R32, UR39 ;  /* 0x0000002720bb7c20 */ /* 0x000fe20008410000 */
[----:B------:R-:W-:Y:S01]  /*7f90*/  FMUL.FTZ R189, R33, UR39 ;  /* 0x0000002721bd7c20 */ /* 0x000fe20008410000 */
[----:B------:R-:W-:Y:S01]  /*7fa0*/  ULOP3.LUT UR6, UR6, 0x3fff, URZ, 0xc0, !UPT ;  /* 0x00003fff06067892 */ /* 0x000fe2000f8ec03f */
[----:B------:R-:W2:Y:S01]  /*7fb0*/  MUFU.TANH R11, R11 ;  /* 0x0000000b000b7308 */ /* 0x000ea20000002400 */
        /* <DEDUP_REMOVED lines=19> */
[----:B--23--:R-:W-:Y:S01]  /*80f0*/  FMNMX.FTZ R0, R11, R12, !PT ;  /* 0x0000000c0b007209 */ /* 0x00cfe20007810000 */
        /* <DEDUP_REMOVED lines=42> */
[----:B0-----:R-:W0:Y:S01]  /*83a0*/  LDC R10, c[0x0][0x988] ;  /* 0x00026200ff0a7b82 */ /* 0x001e220000000800 */
[----:B------:R-:W-:Y:S01]  /*83b0*/  FMUL.FTZ R221, R86, UR39 ;  /* 0x0000002756dd7c20 */ /* 0x000fe20008410000 */
[----:B------:R-:W-:Y:S01]  /*83c0*/  FMUL.FTZ R87, R87, UR39 ;  /* 0x0000002757577c20 */ /* 0x000fe20008410000 */
[----:B------:R-:W-:Y:S01]  /*83d0*/  MUFU.TANH R199, R199 ;  /* 0x000000c700c77308 */ /* 0x000fe20000002400 */
[C---:B------:R-:W-:Y:S01]  /*83e0*/  ISETP.GT.AND P2, PT, R15.reuse, R17, PT ;  /* 0x000000110f00720c */ /* 0x040fe20003f44270 */
[----:B------:R-:W-:Y:S01]  /*83f0*/  UMOV UR41, UR37 ;  /* 0x0000002500297c82 */ /* 0x000fe20008000000 */
[----:B------:R-:W-:-:S05]  /*8400*/  IADD3 R15, R15, -0x1, RZ ;  /* 0xffffffff0f0f7810 */ /* 0x000fca0007ffe0ff */
        /* <DEDUP_REMOVED lines=16> */
[----:B------:R-:W-:Y:S01]  /*8510*/  FMUL.FTZ R29, R38, UR39 ;  /* 0x00000027261d7c20 */ /* 0x000fe20008410000 */
[----:B------:R-:W-:Y:S01]  /*8520*/  HGMMA.64x128x16.F32 R88, R176, gdesc[UR8].tnspB, R88, gsb0 ;  /* 0x41e00008b0587df0 */ /* 0x000fe20008000858 */
[----:B------:R-:W-:Y:S01]  /*8530*/  UIADD3 UR10, UR6, 0x100, URZ ;  /* 0x00000100060a7890 */ /* 0x000fe2000fffe03f */
[----:B------:R-:W-:-:S04]  /*8540*/  UMOV UR11, 0x40000040 ;  /* 0x40000040000b7882 */ /* 0x000fc80000000000 */
[----:B------:R-:W1:Y:S08]  /*8550*/  MUFU.TANH R181, R181 ;  /* 0x000000b500b57308 */ /* 0x000e700000002400 */
[----:B------:R-:W2:Y:S08]  /*8560*/  MUFU.TANH R183, R183 ;  /* 0x000000b700b77308 */ /* 0x000eb00000002400 */
        /* <DEDUP_REMOVED lines=32> */
[----:B------:R-:W-:Y:S01]  /*8770*/  MUFU.TANH R41, R41 ;  /* 0x0000002900297308 */ /* 0x000fe20000002400 */
[----:B------:R-:W-:Y:S01]  /*8780*/  HGMMA.64x128x16.F32 R88, R172, gdesc[UR8].tnspB, R88, gsb0 ;  /* 0x41e00008ac587df0 */ /* 0x000fe20008000858 */
[----:B------:R-:W-:Y:S01]  /*8790*/  UIADD3 UR10, UR6, 0x180, URZ ;  /* 0x00000180060a7890 */ /* 0x000fe2000fffe03f */
[----:B------:R-:W-:-:S05]  /*87a0*/  UMOV UR11, 0x40000040 ;  /* 0x40000040000b7882 */ /* 0x000fca0000000000 */
[----:B------:R-:W1:Y:S08]  /*87b0*/  MUFU.TANH R177, R177 ;  /* 0x000000b100b17308 */ /* 0x000e700000002400 */
[----:B------:R-:W2:Y:S08]  /*87c0*/  MUFU.TANH R179, R179 ;  /* 0x000000b300b37308 */ /* 0x000eb00000002400 */
[----:B------:R-:W3:Y:S01]  /*87d0*/  MUFU.TANH R59, R59 ;  /* 0x0000003b003b7308 */ /* 0x000ee20000002400 */
        /* <DEDUP_REMOVED lines=9> */
[----:B---3--:R-:W-:-:S03]  /*8870*/  FMNMX.FTZ R0, R59, R0, !PT ;  /* 0x000000003b007209 */ /* 0x008fc60007810000 */
        /* <DEDUP_REMOVED lines=22> */
[----:B------:R-:W1:Y:S08]  /*89e0*/  MUFU.TANH R173, R173 ;  /* 0x000000ad00ad7308 */ /* 0x000e700000002400 */
[----:B------:R-:W2:Y:S08]  /*89f0*/  MUFU.TANH R175, R175 ;  /* 0x000000af00af7308 */ /* 0x000eb00000002400 */
[----:B------:R-:W-:Y:S01]  /*8a00*/  MUFU.TANH R221, R221 ;  /* 0x000000dd00dd7308 */ /* 0x000fe20000002400 */
[----:B-1----:R-:W-:-:S04]  /*8a10*/  FMNMX.FTZ R0, R173, R0, !PT ;  /* 0x00000000ad007209 */ /* 0x002fc80007810000 */
[----:B------:R-:W-:-:S03]  /*8a20*/  FMNMX.FTZ R0, R69, R0, !PT ;  /* 0x0000000045007209 */ /* 0x000fc60007810000 */
[----:B------:R-:W-:Y:S01]  /*8a30*/  MUFU.TANH R87, R87 ;  /* 0x0000005700577308 */ /* 0x000fe20000002400 */
[----:B--2---:R-:W-:-:S04]  /*8a40*/  FMNMX.FTZ R0, R175, R0, !PT ;  /* 0x00000000af007209 */ /* 0x004fc80007810000 */
[----:B------:R-:W-:-:S04]  /*8a50*/  FMNMX.FTZ R0, R73, R0, !PT ;  /* 0x0000000049007209 */ /* 0x000fc80007810000 */
[----:B------:R-:W-:-:S04]  /*8a60*/  FMNMX.FTZ R0, R209, R0, !PT ;  /* 0x00000000d1007209 */ /* 0x000fc80007810000 */
[----:B------:R-:W-:-:S04]  /*8a70*/  FMNMX.FTZ R0, R211, R0, !PT ;  /* 0x00000000d3007209 */ /* 0x000fc80007810000 */
[----:B------:R-:W-:-:S04]  /*8a80*/  FMNMX.FTZ R0, R213, R0, !PT ;  /* 0x00000000d5007209 */ /* 0x000fc80007810000 */
[----:B------:R-:W-:-:S04]  /*8a90*/  FMNMX.FTZ R0, R81, R0, !PT ;  /* 0x0000000051007209 */ /* 0x000fc80007810000 */
[----:B------:R-:W-:-:S04]  /*8aa0*/  FMNMX.FTZ R0, R217, R0, !PT ;  /* 0x00000000d9007209 */ /* 0x000fc80007810000 */
[----:B------:R-:W-:-:S05]  /*8ab0*/  FMNMX.FTZ R0, R215, R0, !PT ;  /* 0x00000000d7007209 */ /* 0x000fca0007810000 */
[----:B------:R-:W1:Y:S02]  /*8ac0*/  SHFL.BFLY PT, R19, R0, 0x2, 0x1f ;  /* 0x0c401f0000137f89 */ /* 0x000e6400000e0000 */
[----:B-1----:R-:W-:-:S05]  /*8ad0*/  FMNMX.FTZ R19, R0, R19, !PT ;  /* 0x0000001300137209 */ /* 0x002fca0007810000 */
[----:B------:R-:W1:Y:S02]  /*8ae0*/  SHFL.BFLY PT, R0, R19, 0x1, 0x1f ;  /* 0x0c201f0013007f89 */ /* 0x000e6400000e0000 */
[----:B-1----:R-:W-:-:S05]  /*8af0*/  FMNMX.FTZ R19, R19, R0, !PT ;  /* 0x0000000013137209 */ /* 0x002fca0007810000 */
        /* <DEDUP_REMOVED lines=18> */
[-CC-:B------:R-:W-:Y:S01]  /*8c20*/  FFMA.FTZ R174, R199, R10.reuse, -R0.reuse ;  /* 0x0000000ac7ae7223 */ /* 0x180fe20000010800 */
[----:B------:R-:W-:Y:S01]  /*8c30*/  FFMA.FTZ R191, R179, R10, -R0 ;  /* 0x0000000ab3bf7223 */ /* 0x000fe20000010800 */
[----:B------:R-:W-:-:S02]  /*8c40*/  WARPGROUP.DEPBAR.LE gsb0, 0x0 ;  /* 0x00008000000079c5 */ /* 0x000fc40000010000 */
[----:B------:R-:W-:Y:S01]  /*8c50*/  WARPGROUP.ARRIVE ;  /* 0x00000000000079c5 */ /* 0x000fe20000000000 */
[----:B------:R-:W-:Y:S01]  /*8c60*/  FMNMX.FTZ R12, R27, R12, !PT ;  /* 0x0000000c1b0c7209 */ /* 0x000fe20007810000 */
[----:B------:R-:W-:Y:S01]  /*8c70*/  FMUL.FTZ R169, R74, UR39 ;  /* 0x000000274aa97c20 */ /* 0x000fe20008410000 */
[----:B------:R-:W-:Y:S01]  /*8c80*/  FMUL.FTZ R171, R78, UR39 ;  /* 0x000000274eab7c20 */ /* 0x000fe20008410000 */
[----:B------:R-:W0:Y:S01]  /*8c90*/  MUFU.EX2 R223, R223 ;  /* 0x000000df00df7308 */ /* 0x000e220000000800 */
[----:B------:R-:W-:Y:S01]  /*8ca0*/  FMNMX.FTZ R12, R29, R12, !PT ;  /* 0x0000000c1d0c7209 */ /* 0x000fe20007810000 */
[----:B------:R-:W-:Y:S01]  /*8cb0*/  HGMMA.64x128x16.F32 R88, R164, gdesc[UR8].tnspB, R88, gsb0 ;  /* 0x41e00008a4587df0 */ /* 0x000fe20008000858 */
[----:B------:R-:W-:Y:S01]  /*8cc0*/  UIADD3 UR10, UR6, 0x280, URZ ;  /* 0x00000280060a7890 */ /* 0x000fe2000fffe03f */
[--C-:B------:R-:W-:Y:S01]  /*8cd0*/  FFMA.FTZ R168, R177, R10, -R0.reuse ;  /* 0x0000000ab1a87223 */ /* 0x100fe20000010800 */
[----:B------:R-:W-:Y:S01]  /*8ce0*/  UMOV UR11, 0x40000040 ;  /* 0x40000040000b7882 */ /* 0x000fe20000000000 */
[----:B------:R-:W-:Y:S01]  /*8cf0*/  FMNMX.FTZ R12, R31, R12, !PT ;  /* 0x0000000c1f0c7209 */ /* 0x000fe20007810000 */
[-CC-:B------:R-:W-:Y:S01]  /*8d00*/  FFMA.FTZ R170, R203, R10.reuse, -R0.reuse ;  /* 0x0000000acbaa7223 */ /* 0x180fe20000010800 */
[----:B------:R-:W-:Y:S01]  /*8d10*/  MUFU.TANH R169, R169 ;  /* 0x000000a900a97308 */ /* 0x000fe20000002400 */
[--C-:B------:R-:W-:Y:S01]  /*8d20*/  FFMA.FTZ R193, R205, R10, -R0.reuse ;  /* 0x0000000acdc17223 */ /* 0x100fe20000010800 */
[----:B------:R-:W-:Y:S01]  /*8d30*/  FMNMX.FTZ R12, R33, R12, !PT ;  /* 0x0000000c210c7209 */ /* 0x000fe20007810000 */
[-CC-:B------:R-:W-:Y:S01]  /*8d40*/  FFMA.FTZ R16, R213, R10.reuse, -R0.reuse ;  /* 0x0000000ad5107223 */ /* 0x180fe20000010800 */
[----:B------:R-:W-:-:S02]  /*8d50*/  FFMA.FTZ R20, R217, R10, -R0 ;  /* 0x0000000ad9147223 */ /* 0x000fc40000010800 */
[----:B------:R-:W-:Y:S02]  /*8d60*/  FMNMX.FTZ R12, R35, R12, !PT ;  /* 0x0000000c230c7209 */ /* 0x000fe40007810000 */
[----:B------:R-:W-:Y:S01]  /*8d70*/  MUFU.TANH R171, R171 ;  /* 0x000000ab00ab7308 */ /* 0x000fe20000002400 */
[----:B0-----:R-:W-:Y:S01]  /*8d80*/  FFMA.FTZ R7, R2, R7, R223 ;  /* 0x0000000702077223 */ /* 0x001fe200000100df */
[----:B------:R-:W-:-:S04]  /*8d90*/  FMNMX.FTZ R12, R37, R12, !PT ;  /* 0x0000000c250c7209 */ /* 0x000fc80007810000 */
[----:B------:R-:W-:Y:S02]  /*8da0*/  FMNMX.FTZ R12, R39, R12, !PT ;  /* 0x0000000c270c7209 */ /* 0x000fe40007810000 */
[----:B------:R-:W0:Y:S02]  /*8db0*/  MUFU.EX2 R180, R180 ;  /* 0x000000b400b47308 */ /* 0x000e240000000800 */
[----:B------:R-:W-:-:S04]  /*8dc0*/  FMNMX.FTZ R12, R41, R12, !PT ;  /* 0x0000000c290c7209 */ /* 0x000fc80007810000 */
[----:B------:R-:W-:Y:S02]  /*8dd0*/  FMNMX.FTZ R12, R43, R12, !PT ;  /* 0x0000000c2b0c7209 */ /* 0x000fe40007810000 */
[----:B------:R-:W1:Y:S02]  /*8de0*/  MUFU.EX2 R182, R182 ;  /* 0x000000b600b67308 */ /* 0x000e640000000800 */
[----:B------:R-:W-:-:S04]  /*8df0*/  FMNMX.FTZ R12, R47, R12, !PT ;  /* 0x0000000c2f0c7209 */ /* 0x000fc80007810000 */
[----:B------:R-:W-:Y:S02]  /*8e00*/  FMNMX.FTZ R12, R45, R12, !PT ;  /* 0x0000000c2d0c7209 */ /* 0x000fe40007810000 */
[----:B------:R-:W-:Y:S01]  /*8e10*/  MUFU.EX2 R176, R176 ;  /* 0x000000b000b07308 */ /* 0x000fe20000000800 */
[C---:B0-----:R-:W-:Y:S01]  /*8e20*/  FADD.FTZ R7, R180.reuse, R7 ;  /* 0x00000007b4077221 */ /* 0x041fe20000010000 */
[----:B------:R-:W-:Y:S02]  /*8e30*/  FMNMX.FTZ R12, R51, R12, !PT ;  /* 0x0000000c330c7209 */ /* 0x000fe40007810000 */
[----:B------:R-:W-:Y:S02]  /*8e40*/  F2FP.F16.F32.PACK_AB R180, R180, R223 ;  /* 0x000000dfb4b4723e */ /* 0x000fe400000000ff */
[----:B------:R-:W-:Y:S02]  /*8e50*/  FMNMX.FTZ R12, R49, R12, !PT ;  /* 0x0000000c310c7209 */ /* 0x000fe40007810000 */
[----:B------:R-:W-:Y:S01]  /*8e60*/  MUFU.EX2 R178, R178 ;  /* 0x000000b200b27308 */ /* 0x000fe20000000800 */
[----:B-1----:R-:W-:Y:S01]  /*8e70*/  FADD.FTZ R28, R182, R7 ;  /* 0x00000007b61c7221 */ /* 0x002fe20000010000 */
        /* <DEDUP_REMOVED lines=19> */
[----:B------:R-:W-:Y:S01]  /*8fb0*/  FMNMX.FTZ R11, R87, R12, !PT ;  /* 0x0000000c570b7209 */ /* 0x000fe20007810000 */
[--C-:B------:R-:W-:Y:S01]  /*8fc0*/  FFMA.FTZ R12, R175, R10, -R0.reuse ;  /* 0x0000000aaf0c7223 */ /* 0x100fe20000010800 */
[----:B------:R-:W-:Y:S03]  /*8fd0*/  MUFU.EX2 R170, R170 ;  /* 0x000000aa00aa7308 */ /* 0x000fe60000000800 */
[----:B------:R-:W0:Y:S05]  /*8fe0*/  SHFL.BFLY PT, R14, R11, 0x2, 0x1f ;  /* 0x0c401f000b0e7f89 */ /* 0x000e2a00000e0000 */
[----:B------:R-:W-:Y:S08]  /*8ff0*/  MUFU.EX2 R193, R193 ;  /* 0x000000c100c17308 */ /* 0x000ff00000000800 */
[----:B------:R-:W-:Y:S08]  /*9000*/  MUFU.EX2 R12, R12 ;  /* 0x0000000c000c7308 */ /* 0x000ff00000000800 */
[----:B------:R-:W-:Y:S01]  /*9010*/  MUFU.EX2 R16, R16 ;  /* 0x0000001000107308 */ /* 0x000fe20000000800 */
[----:B0-----:R-:W-:Y:S01]  /*9020*/  FMNMX.FTZ R22, R11, R14, !PT ;  /* 0x0000000e0b167209 */ /* 0x001fe20007810000 */
[----:B------:R-:W-:-:S04]  /*9030*/  FFMA.FTZ R14, R209, R10, -R0 ;  /* 0x0000000ad10e7223 */ /* 0x000fc80000010800 */
[----:B------:R-:W0:Y:S02]  /*9040*/  SHFL.BFLY PT, R11, R22, 0x1, 0x1f ;  /* 0x0c201f00160b7f89 */ /* 0x000e2400000e0000 */
[----:B------:R-:W-:Y:S01]  /*9050*/  MUFU.EX2 R20, R20 ;  /* 0x0000001400147308 */ /* 0x000fe20000000800 */
        /* <DEDUP_REMOVED lines=9> */
[-CC-:B------:R-:W-:Y:S01]  /*90f0*/  FFMA.FTZ R65, R73, R10.reuse, -R0.reuse ;  /* 0x0000000a49417223 */ /* 0x180fe20000010800 */
[----:B------:R-:W-:Y:S01]  /*9100*/  UMOV UR11, 0x40000040 ;  /* 0x40000040000b7882 */ /* 0x000fe20000000000 */
[----:B------:R-:W-:Y:S01]  /*9110*/  UIADD3 UR6, UR6, 0x380, URZ ;  /* 0x0000038006067890 */ /* 0x000fe2000fffe03f */
[-CC-:B------:R-:W-:Y:S01]  /*9120*/  FFMA.FTZ R167, R189, R10.reuse, -R0.reuse ;  /* 0x0000000abda77223 */ /* 0x180fe20000010800 */
[-CC-:B------:R-:W-:Y:S01]  /*9130*/  FFMA.FTZ R61, R69, R10.reuse, -R0.reuse ;  /* 0x0000000a453d7223 */ /* 0x180fe20000010800 */
[-CC-:B------:R-:W-:Y:S01]  /*9140*/  FFMA.FTZ R73, R81, R10.reuse, -R0.reuse ;  /* 0x0000000a51497223 */ /* 0x180fe20000010800 */
[----:B0-----:R-:W-:Y:S01]  /*9150*/  FMNMX.FTZ R11, R22, R11, !PT ;  /* 0x0000000b160b7209 */ /* 0x001fe20007810000 */
[-CC-:B------:R-:W-:Y:S01]  /*9160*/  FFMA.FTZ R189, R201, R10.reuse, -R0.reuse ;  /* 0x0000000ac9bd7223 */ /* 0x180fe20000010800 */
[-CC-:B------:R-:W-:Y:S01]  /*9170*/  FFMA.FTZ R69, R211, R10.reuse, -R0.reuse ;  /* 0x0000000ad3457223 */ /* 0x180fe20000010800 */
[-C--:B------:R-:W-:Y:S01]  /*9180*/  FFMA.FTZ R81, R215, R10.reuse, -R0 ;  /* 0x0000000ad7517223 */ /* 0x080fe20000010800 */
[----:B------:R-:W0:Y:S01]  /*9190*/  MUFU.EX2 R165, R183 ;  /* 0x000000b700a57308 */ /* 0x000e220000000800 */
[----:B------:R-:W-:-:S04]  /*91a0*/  FMUL.FTZ R26, R11, R10 ;  /* 0x0000000a0b1a7220 */ /* 0x000fc80000410000 */
        /* <DEDUP_REMOVED lines=11> */
[-C--:B------:R-:W-:Y:S01]  /*9260*/  FFMA.FTZ R39, R39, R10.reuse, -R26 ;  /* 0x0000000a27277223 */ /* 0x080fe2000001081a */
[----:B0-----:R-:W-:Y:S01]  /*9270*/  FADD.FTZ R7, R165, R28 ;  /* 0x0000001ca5077221 */ /* 0x001fe20000010000 */
[----:B------:R-:W-:Y:S01]  /*9280*/  MUFU.EX2 R181, R181 ;  /* 0x000000b500b57308 */ /* 0x000fe20000000800 */
[-CC-:B-1----:R-:W-:Y:S01]  /*9290*/  FFMA.FTZ R13, R41, R10.reuse, -R26.reuse ;  /* 0x0000000a290d7223 */ /* 0x182fe2000001081a */
[-CC-:B------:R-:W-:Y:S01]  /*92a0*/  FFMA.FTZ R24, R43, R10.reuse, -R26.reuse ;  /* 0x0000000a2b187223 */ /* 0x180fe2000001081a */
[----:B------:R-:W-:Y:S01]  /*92b0*/  FADD.FTZ R28, R176, R7 ;  /* 0x00000007b01c7221 */ /* 0x000fe20000010000 */
        /* <DEDUP_REMOVED lines=13> */
[----:B0-----:R-:W-:Y:S01]  /*9390*/  MOV R21, UR40 ;  /* 0x0000002800157c02 */ /* 0x001fe20008000f00 */
[-CC-:B------:R-:W-:Y:S01]  /*93a0*/  FFMA.FTZ R171, R171, R10.reuse, -R26.reuse ;  /* 0x0000000aabab7223 */ /* 0x180fe2000001081a */
[-CC-:B------:R-:W-:Y:S01]  /*93b0*/  FFMA.FTZ R79, R79, R10.reuse, -R26.reuse ;  /* 0x0000000a4f4f7223 */ /* 0x180fe2000001081a */
[-CC-:B------:R-:W-:Y:S01]  /*93c0*/  FFMA.FTZ R219, R219, R10.reuse, -R26.reuse ;  /* 0x0000000adbdb7223 */ /* 0x180fe2000001081a */
[----:B------:R-:W-:Y:S01]  /*93d0*/  FFMA.FTZ R83, R83, R10, -R26 ;  /* 0x0000000a53537223 */ /* 0x000fe2000001081a */
[----:B------:R-:W-:-:S02]  /*93e0*/  @!P1 VIADD R21, R21, 0x34840 ;  /* 0x0003484015159836 */ /* 0x000fc40000000000 */
[----:B------:R-:W-:Y:S01]  /*93f0*/  FFMA.FTZ R221, R221, R10, -R26 ;  /* 0x0000000adddd7223 */ /* 0x000fe2000001081a */
[----:B------:R-:W-:Y:S01]  /*9400*/  MUFU.EX2 R25, R25 ;  /* 0x0000001900197308 */ /* 0x000fe20000000800 */
[----:B------:R-:W-:Y:S02]  /*9410*/  F2FP.F16.F32.PACK_AB R182, R165, R182 ;  /* 0x000000b6a5b6723e */ /* 0x000fe400000000ff */
[----:B------:R-:W-:-:S05]  /*9420*/  @!P1 PRMT R21, RZ, 0x654, R21 ;  /* 0x00000654ff159816 */ /* 0x000fca0000000015 */
[----:B------:R-:W0:Y:S08]  /*9430*/  MUFU.EX2 R167, R167 ;  /* 0x000000a700a77308 */ /* 0x000e300000000800 */
[----:B------:R-:W1:Y:S08]  /*9440*/  MUFU.EX2 R27, R27 ;  /* 0x0000001b001b7308 */ /* 0x000e700000000800 */
[----:B------:R-:W-:Y:S01]  /*9450*/  MUFU.EX2 R29, R29 ;  /* 0x0000001d001d7308 */ /* 0x000fe20000000800 */
[C---:B0-----:R-:W-:Y:S01]  /*9460*/  FADD.FTZ R7, R167.reuse, R28 ;  /* 0x0000001ca7077221 */ /* 0x041fe20000010000 */
[----:B------:R-:W-:-:S03]  /*9470*/  F2FP.F16.F32.PACK_AB R176, R167, R176 ;  /* 0x000000b0a7b0723e */ /* 0x000fc600000000ff */
[----:B------:R-:W-:Y:S01]  /*9480*/  FADD.FTZ R28, R178, R7 ;  /* 0x00000007b21c7221 */ /* 0x000fe20000010000 */
[C---:B------:R-:W-:Y:S02]  /*9490*/  F2FP.F16.F32.PACK_AB R178, R185.reuse, R178 ;  /* 0x000000b2b9b2723e */ /* 0x040fe400000000ff */
[----:B------:R-:W0:Y:S01]  /*94a0*/  MUFU.EX2 R31, R31 ;  /* 0x0000001f001f7308 */ /* 0x000e220000000800 */
[----:B------:R-:W-:Y:S01]  /*94b0*/  FADD.FTZ R7, R185, R28 ;  /* 0x0000001cb9077221 */ /* 0x000fe20000010000 */
[----:B-1----:R-:W-:-:S03]  /*94c0*/  F2FP.F16.F32.PACK_AB R177, R27, R25 ;  /* 0x000000191bb1723e */ /* 0x002fc600000000ff */
[----:B------:R-:W-:Y:S01]  /*94d0*/  FADD.FTZ R28, R172, R7 ;  /* 0x00000007ac1c7221 */ /* 0x000fe20000010000 */
[C---:B------:R-:W-:Y:S02]  /*94e0*/  F2FP.F16.F32.PACK_AB R172, R187.reuse, R172 ;  /* 0x000000acbbac723e */ /* 0x040fe400000000ff */
[----:B------:R-:W-:Y:S01]  /*94f0*/  MUFU.EX2 R35, R35 ;  /* 0x0000002300237308 */ /* 0x000fe20000000800 */
[----:B------:R-:W-:-:S04]  /*9500*/  FADD.FTZ R7, R187, R28 ;  /* 0x0000001cbb077221 */ /* 0x000fc80000010000 */
[----:B------:R-:W-:-:S03]  /*9510*/  FADD.FTZ R28, R174, R7 ;  /* 0x00000007ae1c7221 */ /* 0x000fc60000010000 */
[----:B------:R-:W-:Y:S01]  /*9520*/  MUFU.EX2 R175, R175 ;  /* 0x000000af00af7308 */ /* 0x000fe20000000800 */
[----:B0-----:R-:W-:-:S07]  /*9530*/  F2FP.F16.F32.PACK_AB R179, R31, R29 ;  /* 0x0000001d1fb3723e */ /* 0x001fce00000000ff */
[----:B------:R-:W0:Y:S08]  /*9540*/  MUFU.EX2 R189, R189 ;  /* 0x000000bd00bd7308 */ /* 0x000e300000000800 */
[----:B------:R-:W-:Y:S08]  /*9550*/  MUFU.EX2 R39, R39 ;  /* 0x0000002700277308 */ /* 0x000ff00000000800 */
[----:B------:R-:W-:Y:S01]  /*9560*/  MUFU.EX2 R13, R13 ;  /* 0x0000000d000d7308 */ /* 0x000fe20000000800 */
[C---:B0-----:R-:W-:Y:S01]  /*9570*/  FADD.FTZ R7, R189.reuse, R28 ;  /* 0x0000001cbd077221 */ /* 0x041fe20000010000 */
[----:B------:R-:W-:-:S03]  /*9580*/  F2FP.F16.F32.PACK_AB R174, R189, R174 ;  /* 0x000000aebdae723e */ /* 0x000fc600000000ff */
[----:B------:R-:W-:Y:S01]  /*9590*/  FADD.FTZ R28, R168, R7 ;  /* 0x00000007a81c7221 */ /* 0x000fe20000010000 */
[----:B------:R-:W-:Y:S02]  /*95a0*/  F2FP.F16.F32.PACK_AB R168, R191, R168 ;  /* 0x000000a8bfa8723e */ /* 0x000fe400000000ff */
[----:B------:R-:W-:Y:S01]  /*95b0*/  MUFU.EX2 R24, R24 ;  /* 0x0000001800187308 */ /* 0x000fe20000000800 */
[----:B------:R-:W-:Y:S02]  /*95c0*/  WARPGROUP.DEPBAR.LE gsb0, 0x0 ;  /* 0x00008000000079c5 */ /* 0x000fe40000010000 */
[----:B------:R-:W-:Y:S01]  /*95d0*/  WARPGROUP.ARRIVE ;  /* 0x00000000000079c5 */ /* 0x000fe20000000000 */
[----:B------:R-:W-:Y:S01]  /*95e0*/  FADD.FTZ R161, -R11, R8 ;  /* 0x000000080ba17221 */ /* 0x000fe20000010100 */
[-CC-:B------:R-:W-:Y:S01]  /*95f0*/  FFMA.FTZ R160, R207, R10.reuse, -R0.reuse ;  /* 0x0000000acfa07223 */ /* 0x180fe20000010800 */
[-C--:B------:R-:W-:Y:S01]  /*9600*/  FFMA.FTZ R162, R173, R10.reuse, -R0 ;  /* 0x0000000aada27223 */ /* 0x080fe20000010800 */
[-CC-:B------:R-:W-:Y:S01]  /*9610*/  FFMA.FTZ R173, R33, R10.reuse, -R26.reuse ;  /* 0x0000000a21ad7223 */ /* 0x180fe2000001081a */
[-C--:B------:R-:W-:Y:S01]  /*9620*/  FMUL.FTZ R161, R161, R10.reuse ;  /* 0x0000000aa1a17220 */ /* 0x080fe20000410000 */
[----:B------:R-:W-:Y:S01]  /*9630*/  HGMMA.64x128x16.F32 R88, R156, gdesc[UR8].tnspB, R88, gsb0 ;  /* 0x41e000089c587df0 */ /* 0x000fe20008000858 */
[----:B------:R-:W-:Y:S01]  /*9640*/  UMOV UR10, UR6 ;  /* 0x00000006000a7c82 */ /* 0x000fe20008000000 */
[----:B------:R-:W-:Y:S01]  /*9650*/  UMOV UR11, 0x40000040 ;  /* 0x40000040000b7882 */ /* 0x000fe20000000000 */
[----:B------:R-:W0:Y:S01]  /*9660*/  MUFU.EX2 R0, R161 ;  /* 0x000000a100007308 */ /* 0x000e220000000800 */
[-CC-:B------:R-:W-:Y:S01]  /*9670*/  FFMA.FTZ R8, R51, R10.reuse, -R26.reuse ;  /* 0x0000000a33087223 */ /* 0x180fe2000001081a */
[----:B------:R-:W-:-:S06]  /*9680*/  FFMA.FTZ R26, R87, R10, -R26 ;  /* 0x0000000a571a7223 */ /* 0x000fcc000001081a */
[----:B------:R-:W1:Y:S08]  /*9690*/  MUFU.EX2 R173, R173 ;  /* 0x000000ad00ad7308 */ /* 0x000e700000000800 */
[----:B------:R-:W2:Y:S01]  /*96a0*/  MUFU.EX2 R9, R9 ;  /* 0x0000000900097308 */ /* 0x000ea20000000800 */
[----:B0-----:R-:W-:Y:S01]  /*96b0*/  FFMA.FTZ R6, R0, R6, R181 ;  /* 0x0000000600067223 */ /* 0x001fe200000100b5 */
[----:B------:R-:W-:-:S03]  /*96c0*/  F2FP.F16.F32.PACK_AB R181, R30, R181 ;  /* 0x000000b51eb5723e */ /* 0x000fc600000000ff */
[----:B------:R-:W-:-:S03]  /*96d0*/  FADD.FTZ R6, R30, R6 ;  /* 0x000000061e067221 */ /* 0x000fc60000010000 */
[----:B------:R-:W-:Y:S01]  /*96e0*/  MUFU.EX2 R22, R22 ;  /* 0x0000001600167308 */ /* 0x000fe20000000800 */
[----:B------:R-:W-:Y:S01]  /*96f0*/  FADD.FTZ R6, R183, R6 ;  /* 0x00000006b7067221 */ /* 0x000fe20000010000 */
[----:B------:R-:W-:-:S03]  /*9700*/  F2FP.F16.F32.PACK_AB R183, R23, R183 ;  /* 0x000000b717b7723e */ /* 0x000fc600000000ff */
[----:B------:R-:W-:-:S03]  /*9710*/  FADD.FTZ R6, R23, R6 ;  /* 0x0000000617067221 */ /* 0x000fc60000010000 */
[----:B------:R-:W-:Y:S01]  /*9720*/  MUFU.EX2 R164, R164 ;  /* 0x000000a400a47308 */ /* 0x000fe20000000800 */
[----:B------:R-:W-:-:S04]  /*9730*/  FADD.FTZ R6, R25, R6 ;  /* 0x0000000619067221 */ /* 0x000fc80000010000 */
[----:B------:R-:W-:-:S03]  /*9740*/  FADD.FTZ R6, R27, R6 ;  /* 0x000000061b067221 */ /* 0x000fc60000010000 */
[----:B------:R-:W-:Y:S01]  /*9750*/  MUFU.EX2 R8, R8 ;  /* 0x0000000800087308 */ /* 0x000fe20000000800 */
[----:B------:R-:W-:-:S04]  /*9760*/  FADD.FTZ R6, R29, R6 ;  /* 0x000000061d067221 */ /* 0x000fc80000010000 */
[----:B------:R-:W-:-:S03]  /*9770*/  FADD.FTZ R6, R31, R6 ;  /* 0x000000061f067221 */ /* 0x000fc60000010000 */
[----:B------:R-:W-:Y:S01]  /*9780*/  MUFU.EX2 R55, R55 ;  /* 0x0000003700377308 */ /* 0x000fe20000000800 */
[----:B-1----:R-:W-:Y:S01]  /*9790*/  FADD.FTZ R6, R173, R6 ;  /* 0x00000006ad067221 */ /* 0x002fe20000010000 */
[----:B------:R-:W-:-:S03]  /*97a0*/  F2FP.F16.F32.PACK_AB R173, R35, R173 ;  /* 0x000000ad23ad723e */ /* 0x000fc600000000ff */
[----:B------:R-:W-:-:S03]  /*97b0*/  FADD.FTZ R6, R35, R6 ;  /* 0x0000000623067221 */ /* 0x000fc60000010000 */
[----:B------:R-:W0:Y:S01]  /*97c0*/  MUFU.EX2 R49, R49 ;  /* 0x0000003100317308 */ /* 0x000e220000000800 */
[----:B------:R-:W-:Y:S01]  /*97d0*/  FADD.FTZ R6, R175, R6 ;  /* 0x00000006af067221 */ /* 0x000fe20000010000 */
[----:B------:R-:W-:-:S03]  /*97e0*/  F2FP.F16.F32.PACK_AB R175, R39, R175 ;  /* 0x000000af27af723e */ /* 0x000fc600000000ff */
[----:B------:R-:W-:-:S03]  /*97f0*/  FADD.FTZ R6, R39, R6 ;  /* 0x0000000627067221 */ /* 0x000fc60000010000 */
[----:B------:R-:W-:Y:S01]  /*9800*/  MUFU.EX2 R166, R166 ;  /* 0x000000a600a67308 */ /* 0x000fe20000000800 */
[----:B------:R-:W-:-:S04]  /*9810*/  FADD.FTZ R7, R13, R6 ;  /* 0x000000060d077221 */ /* 0x000fc80000010000 */
[----:B------:R-:W-:-:S03]  /*9820*/  FADD.FTZ R6, R24, R7 ;  /* 0x0000000718067221 */ /* 0x000fc60000010000 */
[----:B------:R-:W1:Y:S01]  /*9830*/  MUFU.EX2 R32, R53 ;  /* 0x0000003500207308 */ /* 0x000e620000000800 */
[----:B--2---:R-:W-:Y:S01]  /*9840*/  FADD.FTZ R7, R9, R6 ;  /* 0x0000000609077221 */ /* 0x004fe20000010000 */
[----:B0-----:R-:W-:-:S03]  /*9850*/  F2FP.F16.F32.PACK_AB R165, R49, R8 ;  /* 0x0000000831a5723e */ /* 0x001fc600000000ff */
[----:B------:R-:W-:-:S03]  /*9860*/  FADD.FTZ R7, R22, R7 ;  /* 0x0000000716077221 */ /* 0x000fc60000010000 */
[----:B------:R-:W-:Y:S01]  /*9870*/  MUFU.EX2 R57, R57 ;  /* 0x0000003900397308 */ /* 0x000fe20000000800 */
[----:B------:R-:W-:-:S04]  /*9880*/  FADD.FTZ R7, R8, R7 ;  /* 0x0000000708077221 */ /* 0x000fc80000010000 */
[----:B------:R-:W-:-:S03]  /*9890*/  FADD.FTZ R7, R49, R7 ;  /* 0x0000000731077221 */ /* 0x000fc60000010000 */
[----:B------:R-:W0:Y:S01]  /*98a0*/  MUFU.EX2 R63, R63 ;  /* 0x0000003f003f7308 */ /* 0x000e220000000800 */
[----:B-1----:R-:W-:-:S07]  /*98b0*/  FADD.FTZ R7, R32, R7 ;  /* 0x0000000720077221 */ /* 0x002fce0000010000 */
[----:B------:R-:W-:Y:S08]  /*98c0*/  MUFU.EX2 R160, R160 ;  /* 0x000000a000a07308 */ /* 0x000ff00000000800 */
[----:B------:R-:W1:Y:S01]  /*98d0*/  MUFU.EX2 R34, R77 ;  /* 0x0000004d00227308 */ /* 0x000e620000000800 */
[C---:B0-----:R-:W-:Y:S01]  /*98e0*/  FADD.FTZ R7, R63.reuse, R7 ;  /* 0x000000073f077221 */ /* 0x041fe20000010000 */
[----:B------:R-:W-:-:S06]  /*98f0*/  F2FP.F16.F32.PACK_AB R167, R63, R32 ;  /* 0x000000203fa7723e */ /* 0x000fcc00000000ff */
[----:B------:R-:W-:Y:S08]  /*9900*/  MUFU.EX2 R59, R59 ;  /* 0x0000003b003b7308 */ /* 0x000ff00000000800 */
[----:B------:R-:W0:Y:S01]  /*9910*/  MUFU.EX2 R67, R67 ;  /* 0x0000004300437308 */ /* 0x000e220000000800 */
[----:B-1----:R-:W-:-:S07]  /*9920*/  FADD.FTZ R7, R34, R7 ;  /* 0x0000000722077221 */ /* 0x002fce0000010000 */
[----:B------:R-:W-:Y:S08]  /*9930*/  MUFU.EX2 R162, R162 ;  /* 0x000000a200a27308 */ /* 0x000ff00000000800 */
[----:B------:R-:W1:Y:S01]  /*9940*/  MUFU.EX2 R36, R85 ;  /* 0x0000005500247308 */ /* 0x000e620000000800 */
[C---:B0-----:R-:W-:Y:S01]  /*9950*/  FADD.FTZ R7, R67.reuse, R7 ;  /* 0x0000000743077221 */ /* 0x041fe20000010000 */
[----:B------:R-:W-:Y:S01]  /*9960*/  F2FP.F16.F32.PACK_AB R161, R67, R34 ;  /* 0x0000002243a1723e */ /* 0x000fe200000000ff */
[----:B------:R-:W-:-:S02]  /*9970*/  WARPGROUP.DEPBAR.LE gsb0, 0x0 ;  /* 0x00008000000079c5 */ /* 0x000fc40000010000 */
[----:B------:R-:W-:-:S03]  /*9980*/  WARPGROUP.ARRIVE ;  /* 0x00000000000079c5 */ /* 0x000fc60000000000 */
[----:B------:R-:W-:Y:S03]  /*9990*/  MUFU.EX2 R61, R61 ;  /* 0x0000003d003d7308 */ /* 0x000fe60000000800 */
[----:B------:R-:W-:Y:S05]  /*99a0*/  HGMMA.64x128x16.F32 R88, R152, gdesc[UR8].tnspB, R88, gsb0 ;  /* 0x41e0000898587df0 */ /* 0x000fea0008000858 */
[----:B------:R-:W0:Y:S01]  /*99b0*/  MUFU.EX2 R71, R71 ;  /* 0x0000004700477308 */ /* 0x000e220000000800 */
[----:B-1----:R-:W-:-:S07]  /*99c0*/  FADD.FTZ R7, R36, R7 ;  /* 0x0000000724077221 */ /* 0x002fce0000010000 */
[----:B------:R1:W2:Y:S08]  /*99d0*/  MUFU.EX2 R38, R169 ;  /* 0x000000a900267308 */ /* 0x0002b00000000800 */
[----:B------:R-:W3:Y:S01]  /*99e0*/  MUFU.EX2 R65, R65 ;  /* 0x0000004100417308 */ /* 0x000ee20000000800 */
[----:B-1----:R-:W-:Y:S01]  /*99f0*/  F2FP.F16.F32.PACK_AB R169, R24, R13 ;  /* 0x0000000d18a9723e */ /* 0x002fe200000000ff */
[C---:B0-----:R-:W-:Y:S01]  /*9a00*/  FADD.FTZ R7, R71.reuse, R7 ;  /* 0x0000000747077221 */ /* 0x041fe20000010000 */
[----:B------:R-:W-:-:S05]  /*9a10*/  F2FP.F16.F32.PACK_AB R163, R71, R36 ;  /* 0x0000002447a3723e */ /* 0x000fca00000000ff */
[----:B------:R-:W0:Y:S01]  /*9a20*/  MUFU.EX2 R75, R75 ;  /* 0x0000004b004b7308 */ /* 0x000e220000000800 */
[----:B--2---:R-:W-:-:S07]  /*9a30*/  FADD.FTZ R7, R38, R7 ;  /* 0x0000000726077221 */ /* 0x004fce0000010000 */
[----:B------:R-:W-:Y:S01]  /*9a40*/  MUFU.EX2 R14, R14 ;  /* 0x0000000e000e7308 */ /* 0x000fe20000000800 */
[----:B---3--:R-:W-:-:S07]  /*9a50*/  F2FP.F16.F32.PACK_AB R156, R65, R12 ;  /* 0x0000000c419c723e */ /* 0x008fce00000000ff */
[----:B------:R-:W1:Y:S01]  /*9a60*/  MUFU.EX2 R69, R69 ;  /* 0x0000004500457308 */ /* 0x000e620000000800 */
[C---:B0-----:R-:W-:Y:S01]  /*9a70*/  FADD.FTZ R7, R75.reuse, R7 ;  /* 0x000000074b077221 */ /* 0x041fe20000010000 */
[----:B------:R-:W-:-:S06]  /*9a80*/  F2FP.F16.F32.PACK_AB R157, R75, R38 ;  /* 0x000000264b9d723e */ /* 0x000fcc00000000ff */
[----:B------:R-:W-:Y:S08]  /*9a90*/  MUFU.EX2 R79, R79 ;  /* 0x0000004f004f7308 */ /* 0x000ff00000000800 */
[----:B------:R-:W-:Y:S01]  /*9aa0*/  MUFU.EX2 R24, R219 ;  /* 0x000000db00187308 */ /* 0x000fe20000000800 */
[----:B-1----:R-:W-:-:S07]  /*9ab0*/  F2FP.F16.F32.PACK_AB R158, R69, R14 ;  /* 0x0000000e459e723e */ /* 0x002fce00000000ff */
[----:B------:R-:W0:Y:S08]  /*9ac0*/  MUFU.EX2 R73, R73 ;  /* 0x0000004900497308 */ /* 0x000e300000000800 */
[----:B------:R-:W1:Y:S08]  /*9ad0*/  MUFU.EX2 R83, R83 ;  /* 0x0000005300537308 */ /* 0x000e700000000800 */
[----:B------:R-:W2:Y:S01]  /*9ae0*/  MUFU.EX2 R81, R81 ;  /* 0x0000005100517308 */ /* 0x000ea20000000800 */
[----:B------:R-:W-:-:S02]  /*9af0*/  WARPGROUP.DEPBAR.LE gsb0, 0x0 ;  /* 0x00008000000079c5 */ /* 0x000fc40000010000 */
[----:B------:R3:W-:Y:S05]  /*9b00*/  @!P1 SYNCS.ARRIVE.TRANS64.RED.A1T0 RZ, [R21+URZ], RZ ;  /* 0x000000ff15ff99a7 */ /* 0x0007ea000810043f */
[----:B------:R-:W-:Y:S01]  /*9b10*/  MUFU.EX2 R155, R26 ;  /* 0x0000001a009b7308 */ /* 0x000fe20000000800 */
[----:B0-----:R-:W-:Y:S02]  /*9b20*/  F2FP.F16.F32.PACK_AB R152, R73, R16 ;  /* 0x000000104998723e */ /* 0x001fe400000000ff */
[----:B-1----:R-:W-:Y:S02]  /*9b30*/  F2FP.F16.F32.PACK_AB R153, R83, R24 ;  /* 0x000000185399723e */ /* 0x002fe400000000ff */
[----:B--2---:R-:W-:Y:S01]  /*9b40*/  F2FP.F16.F32.PACK_AB R154, R81, R20 ;  /* 0x00000014519a723e */ /* 0x004fe200000000ff */
[----:B---3--:R-:W-:-:S04]  /*9b50*/  IMAD.U32 R21, RZ, RZ, UR7 ;  /* 0x00000007ff157e24 */ /* 0x008fc8000f8e00ff */
[----:B------:R-:W-:-:S05]  /*9b60*/  @!P1 VIADD R21, R21, 0x34860 ;  /* 0x0003486015159836 */ /* 0x000fca0000000000 */
[----:B------:R-:W-:-:S04]  /*9b70*/  @!P1 PRMT R21, RZ, 0x654, R21 ;  /* 0x00000654ff159816 */ /* 0x000fc80000000015 */
[----:B------:R0:W-:Y:S02]  /*9b80*/  @!P1 SYNCS.ARRIVE.TRANS64.RED.A1T0 RZ, [R21+URZ], RZ ;  /* 0x000000ff15ff99a7 */ /* 0x0001e4000810043f */
[----:B0-----:R-:W-:-:S04]  /*9b90*/  FADD.FTZ R21, R191, R28 ;  /* 0x0000001cbf157221 */ /* 0x001fc80000010000 */
[----:B------:R-:W-:Y:S01]  /*9ba0*/  FADD.FTZ R28, R170, R21 ;  /* 0x00000015aa1c7221 */ /* 0x000fe20000010000 */
[----:B------:R-:W-:-:S03]  /*9bb0*/  F2FP.F16.F32.PACK_AB R170, R193, R170 ;  /* 0x000000aac1aa723e */ /* 0x000fc600000000ff */
[----:B------:R-:W-:Y:S02]  /*9bc0*/  FADD.FTZ R21, R193, R28 ;  /* 0x0000001cc1157221 */ /* 0x000fe40000010000 */
[----:B------:R0:W1:Y:S02]  /*9bd0*/  MUFU.EX2 R28, R171 ;  /* 0x000000ab001c7308 */ /* 0x0000640000000800 */
[----:B------:R-:W-:Y:S01]  /*9be0*/  FADD.FTZ R6, R164, R21 ;  /* 0x00000015a4067221 */ /* 0x000fe20000010000 */
[----:B------:R-:W-:-:S03]  /*9bf0*/  F2FP.F16.F32.PACK_AB R164, R55, R164 ;  /* 0x000000a437a4723e */ /* 0x000fc600000000ff */
[----:B------:R-:W-:Y:S01]  /*9c00*/  FADD.FTZ R21, R55, R6 ;  /* 0x0000000637157221 */ /* 0x000fe20000010000 */
[----:B0-----:R-:W-:-:S03]  /*9c10*/  F2FP.F16.F32.PACK_AB R171, R22, R9 ;  /* 0x0000000916ab723e */ /* 0x001fc600000000ff */
[----:B------:R-:W-:Y:S01]  /*9c20*/  FADD.FTZ R6, R166, R21 ;  /* 0x00000015a6067221 */ /* 0x000fe20000010000 */
[----:B------:R-:W0:Y:S01]  /*9c30*/  MUFU.EX2 R22, R221 ;  /* 0x000000dd00167308 */ /* 0x000e220000000800 */
[C---:B------:R-:W-:Y:S02]  /*9c40*/  F2FP.F16.F32.PACK_AB R166, R57.reuse, R166 ;  /* 0x000000a639a6723e */ /* 0x040fe400000000ff */
[----:B------:R-:W-:Y:S01]  /*9c50*/  FADD.FTZ R21, R57, R6 ;  /* 0x0000000639157221 */ /* 0x000fe20000010000 */
[----:B-1----:R-:W-:-:S03]  /*9c60*/  FADD.FTZ R7, R28, R7 ;  /* 0x000000071c077221 */ /* 0x002fc60000010000 */
[----:B------:R-:W-:Y:S01]  /*9c70*/  FADD.FTZ R6, R160, R21 ;  /* 0x00000015a0067221 */ /* 0x000fe20000010000 */
[----:B------:R-:W-:Y:S01]  /*9c80*/  F2FP.F16.F32.PACK_AB R160, R59, R160 ;  /* 0x000000a03ba0723e */ /* 0x000fe200000000ff */
[----:B------:R-:W-:Y:S02]  /*9c90*/  FADD.FTZ R7, R79, R7 ;  /* 0x000000074f077221 */ /* 0x000fe40000010000 */
[----:B------:R-:W-:Y:S01]  /*9ca0*/  FADD.FTZ R13, R59, R6 ;  /* 0x000000063b0d7221 */ /* 0x000fe20000010000 */
[----:B------:R-:W-:Y:S01]  /*9cb0*/  F2FP.F16.F32.PACK_AB R159, R79, R28 ;  /* 0x0000001c4f9f723e */ /* 0x000fe200000000ff */
[----:B------:R-:W-:Y:S02]  /*9cc0*/  FADD.FTZ R7, R24, R7 ;  /* 0x0000000718077221 */ /* 0x000fe40000010000 */
[----:B------:R-:W-:Y:S01]  /*9cd0*/  FADD.FTZ R6, R162, R13 ;  /* 0x0000000da2067221 */ /* 0x000fe20000010000 */
[----:B------:R-:W-:Y:S01]  /*9ce0*/  F2FP.F16.F32.PACK_AB R162, R61, R162 ;  /* 0x000000a23da2723e */ /* 0x000fe200000000ff */
[----:B------:R-:W-:-:S02]  /*9cf0*/  FADD.FTZ R7, R83, R7 ;  /* 0x0000000753077221 */ /* 0x000fc40000010000 */
[----:B------:R-:W-:Y:S02]  /*9d00*/  FADD.FTZ R9, R61, R6 ;  /* 0x000000063d097221 */ /* 0x000fe40000010000 */
[----:B0-----:R-:W-:Y:S02]  /*9d10*/  FADD.FTZ R8, R22, R7 ;  /* 0x0000000716087221 */ /* 0x001fe40000010000 */
        /* <DEDUP_REMOVED lines=10> */
[C---:B------:R-:W-:Y:S01]  /*9dc0*/  FADD.FTZ R6, R155.reuse, R8 ;  /* 0x000000089b067221 */ /* 0x040fe20000010000 */
[----:B------:R-:W-:Y:S01]  /*9dd0*/  F2FP.F16.F32.PACK_AB R155, R155, R22 ;  /* 0x000000169b9b723e */ /* 0x000fe200000000ff */
[----:B------:R-:W-:Y:S01]  /*9de0*/  IMAD.MOV.U32 R8, RZ, RZ, R11 ;  /* 0x000000ffff087224 */ /* 0x000fe200078e000b */
[----:B------:R-:W-:Y:S06]  /*9df0*/  @P2 BRA `(.L_x_2074) ;  /* 0xffffffd400ec2947 */ /* 0x000fec000383ffff */
.L_x_2065:
        /* <DEDUP_REMOVED lines=67> */
.L_x_2075:
[----:B------:R-:W-:Y:S01]  /*a230*/  ULEA UR5, UR37, UR36, 0x3 ;  /* 0x0000002425057291 */ /* 0x000fe2000f8e183f */
[----:B------:R-:W-:-:S08]  /*a240*/  SHF.L.U32 R3, R3, 0x1f, RZ ;  /* 0x0000001f03037819 */ /* 0x000fd000000006ff */
[----:B------:R0:W1:Y:S01]  /*a250*/  SYNCS.PHASECHK.TRANS64.TRYWAIT P2, [UR5+0x34850], R3 ;  /* 0x03485003ff0075a7 */ /* 0x0000620008040145 */
[----:B------:R-:W-:Y:S05]  /*a260*/  @!P0 BRA `(.L_x_2076) ;  /* 0x0000000000048947 */ /* 0x000fea0003800000 */
[----:B------:R-:W-:Y:S01]  /*a270*/  BPT.TRAP 0x1 ;  /* 0x000000040000795c */ /* 0x000fe20000300000 */
.L_x_2076:
[----:B-1----:R-:W-:Y:S05]  /*a280*/  @P2 BRA `(.L_x_2077) ;  /* 0x0000000000082947 */ /* 0x002fea0003800000 */
[----:B------:R-:W1:Y:S02]  /*a290*/  SYNCS.PHASECHK.TRANS64.TRYWAIT P0, [UR5+0x34850], R3 ;  /* 0x03485003ff0075a7 */ /* 0x000e640008000145 */
[----:B-1----:R-:W-:Y:S05]  /*a2a0*/  @!P0 BRA `(.L_x_2078) ;  /* 0x00000060008c8947 */ /* 0x002fea0003800000 */
.L_x_2077:
        /* <DEDUP_REMOVED lines=9> */
[----:B------:R-:W-:Y:S01]  /*a340*/  IMAD.MOV.U32 R2, RZ, RZ, -0x800000 ;  /* 0xff800000ff027424 */ /* 0x000fe200078e00ff */
[----:B------:R-:W-:-:S02]  /*a350*/  ULOP3.LUT UR4, UR36, 0x4000000, URZ, 0xfc, !UPT ;  /* 0x0400000024047892 */ /* 0x000fc4000f8efc3f */
[----:B------:R-:W-:Y:S02]  /*a360*/  @!P1 PRMT R9, RZ, 0x654, R9 ;  /* 0x00000654ff099816 */ /* 0x000fe40000000009 */
[----:B------:R-:W-:-:S07]  /*a370*/  ULEA UR4, UR37, UR4, 0xb ;  /* 0x0000000425047291 */ /* 0x000fce000f8e583f */
[----:B------:R-:W-:Y:S02]  /*a380*/  UMOV UR6, UR4 ;  /* 0x0000000400067c82 */ /* 0x000fe40008000000 */
[----:B------:R-:W-:Y:S01]  /*a390*/  HGMMA.64x128x16.F32 R24, R180, gdesc[UR4].tnspB, R24, gsb0 ;  /* 0x41e00004b4187df0 */ /* 0x000fe20008000818 */
[----:B------:R-:W-:Y:S01]  /*a3a0*/  UIADD3 UR6, UR4, 0x80, URZ ;  /* 0x0000008004067890 */ /* 0x000fe2000fffe03f */
[----:B-1----:R-:W-:Y:S01]  /*a3b0*/  FADD.FTZ R0, R0, R7 ;  /* 0x0000000700007221 */ /* 0x002fe20000010000 */
[----:B------:R-:W-:Y:S01]  /*a3c0*/  UMOV UR7, 0x40000040 ;  /* 0x4000004000077882 */ /* 0x000fe20000000000 */
[----:B0-----:R-:W-:Y:S01]  /*a3d0*/  FADD.FTZ R4, R3, R6 ;  /* 0x0000000603047221 */ /* 0x001fe20000010000 */
[----:B------:R-:W-:Y:S02]  /*a3e0*/  IMAD.MOV.U32 R6, RZ, RZ, RZ ;  /* 0x000000ffff067224 */ /* 0x000fe400078e00ff */
[----:B------:R-:W0:Y:S04]  /*a3f0*/  SHFL.BFLY PT, R3, R0, 0x1, 0x1f ;  /* 0x0c201f0000037f89 */ /* 0x000e2800000e0000 */
[----:B------:R-:W1:Y:S01]  /*a400*/  SHFL.BFLY PT, R5, R4, 0x1, 0x1f ;  /* 0x0c201f0004057f89 */ /* 0x000e6200000e0000 */
[----:B0-----:R-:W-:Y:S01]  /*a410*/  FADD.FTZ R12, R0, R3 ;  /* 0x00000003000c7221 */ /* 0x001fe20000010000 */
[----:B------:R-:W-:-:S02]  /*a420*/  MOV R3, RZ ;  /* 0x000000ff00037202 */ /* 0x000fc40000000f00 */
[----:B------:R-:W-:Y:S01]  /*a430*/  MOV R0, 0xff800000 ;  /* 0xff80000000007802 */ /* 0x000fe20000000f00 */
        /* <DEDUP_REMOVED lines=114> */
.L_x_2048:
[----:B------:R-:W-:Y:S05]  /*ab60*/  @P0 BRA `(.L_x_2079) ;  /* 0x0000001400340947 */ /* 0x000fea0003800000 */
[----:B------:R-:W1:Y:S01]  /*ab70*/  S2R R3, SR_TID.X ;  /* 0x0000000000037919 */ /* 0x000e620000002100 */
[----:B------:R-:W2:Y:S01]  /*ab80*/  LDC R17, c[0x0][0xbe8] ;  /* 0x0002fa00ff117b82 */ /* 0x000ea20000000800 */
[----:B------:R-:W-:Y:S01]  /*ab90*/  SHF.R.S32.HI R11, RZ, 0x1f, R18 ;  /* 0x0000001fff0b7819 */ /* 0x000fe20000011412 */
[----:B------:R-:W-:Y:S01]  /*aba0*/  ULDC.64 UR4, c[0x0][0xbd0] ;  /* 0x0002f40000047ab9 */ /* 0x000fe20000000a00 */
[----:B------:R-:W3:Y:S01]  /*abb0*/  S2R R16, SR_CTAID.X ;  /* 0x0000000000107919 */ /* 0x000ee20000002500 */
[----:B------:R-:W-:Y:S01]  /*abc0*/  ULDC.64 UR6, c[0x0][0xb38] ;  /* 0x0002ce0000067ab9 */ /* 0x000fe20000000a00 */
[----:B------:R-:W-:Y:S03]  /*abd0*/  BSSY B0, `(.L_x_2080) ;  /* 0x00000e2000007945 */ /* 0x000fe60003800000 */
[----:B------:R-:W4:Y:S08]  /*abe0*/  S2UR UR9, SR_CTAID.Z ;  /* 0x00000000000979c3 */ /* 0x000f300000002700 */
[----:B------:R-:W5:Y:S08]  /*abf0*/  LDC.64 R20, c[0x0][0xbd8] ;  /* 0x0002f600ff147b82 */ /* 0x000f700000000a00 */
[----:B------:R-:W-:Y:S01]  /*ac00*/  BAR.SYNC.DEFER_BLOCKING 0x1, 0x100 ;  /* 0x0044000000007b1d */ /* 0x000fe20000010000 */
[----:B--2---:R-:W-:-:S07]  /*ac10*/  ISETP.NE.AND P0, PT, R17, 0x1, PT ;  /* 0x000000011100780c */ /* 0x004fce0003f05270 */
[----:B------:R-:W2:Y:S01]  /*ac20*/  S2UR UR8, SR_CTAID.Y ;  /* 0x00000000000879c3 */ /* 0x000ea20000002600 */
[----:B-1----:R-:W-:-:S07]  /*ac30*/  VIADD R3, R3, 0xffffff80 ;  /* 0xffffff8003037836 */ /* 0x002fce0000000000 */
[----:B------:R-:W2:Y:S01]  /*ac40*/  LDC R19, c[0x0][0xc50] ;  /* 0x00031400ff137b82 */ /* 0x000ea20000000800 */
[----:B0-----:R-:W-:-:S04]  /*ac50*/  SHF.R.S32.HI R4, RZ, 0x1f, R3 ;  /* 0x0000001fff047819 */ /* 0x001fc80000011403 */
[----:B------:R-:W-:-:S03]  /*ac60*/  LEA.HI R5, R4, R3, RZ, 0x7 ;  /* 0x0000000304057211 */ /* 0x000fc600078f38ff */
[----:B------:R-:W0:Y:S01]  /*ac70*/  LDC.64 R22, c[0x0][0xb40] ;  /* 0x0002d000ff167b82 */ /* 0x000e220000000a00 */
[----:B------:R-:W-:Y:S02]  /*ac80*/  LEA.HI R4, R4, R3, RZ, 0x2 ;  /* 0x0000000304047211 */ /* 0x000fe400078f10ff */
[----:B------:R-:W-:Y:S02]  /*ac90*/  LOP3.LUT R6, R5, 0xffffff80, RZ, 0xc0, !PT ;  /* 0xffffff8005067812 */ /* 0x000fe400078ec0ff */
[----:B------:R-:W-:-:S03]  /*aca0*/  LOP3.LUT R4, R4, 0xfffffffc, RZ, 0xc0, !PT ;  /* 0xfffffffc04047812 */ /* 0x000fc600078ec0ff */
[C---:B------:R-:W-:Y:S01]  /*acb0*/  IMAD.IADD R88, R3.reuse, 0x1, -R6 ;  /* 0x0000000103587824 */ /* 0x040fe200078e0a06 */
[----:B------:R-:W-:Y:S01]  /*acc0*/  SHF.R.S32.HI R6, RZ, 0x7, R5 ;  /* 0x00000007ff067819 */ /* 0x000fe20000011405 */
[----:B------:R-:W1:Y:S01]  /*acd0*/  @P0 LDC R13, c[0x0][0xbec] ;  /* 0x0002fb00ff0d0b82 */ /* 0x000e620000000800 */
[----:B------:R-:W-:Y:S02]  /*ace0*/  IADD3 R10, R3, -R4, RZ ;  /* 0x80000004030a7210 */ /* 0x000fe40007ffe0ff */
[----:B------:R-:W-:Y:S02]  /*acf0*/  SHF.R.S32.HI R7, RZ, 0x1f, R88 ;  /* 0x0000001fff077819 */ /* 0x000fe40000011458 */
[----:B------:R-:W-:Y:S02]  /*ad00*/  LEA.HI R3, R5, R6, RZ, 0x1 ;  /* 0x0000000605037211 */ /* 0x000fe400078f08ff */
[CC--:B------:R-:W-:Y:S01]  /*ad10*/  LEA.HI R89, R7.reuse, R88.reuse, RZ, 0x2 ;  /* 0x0000005807597211 */ /* 0x0c0fe200078f10ff */
[----:B------:R-:W1:Y:S01]  /*ad20*/  @P0 LDC R91, c[0x0][0xbec] ;  /* 0x0002fb00ff5b0b82 */ /* 0x000e620000000800 */
[----:B------:R-:W-:-:S02]  /*ad30*/  LEA.HI R7, R7, R88, RZ, 0x5 ;  /* 0x0000005807077211 */ /* 0x000fc400078f28ff */
[--C-:B------:R-:W-:Y:S02]  /*ad40*/  SHF.R.S32.HI R8, RZ, 0x2, R89.reuse ;  /* 0x00000002ff087819 */ /* 0x100fe40000011459 */
[----:B------:R-:W-:Y:S02]  /*ad50*/  SHF.R.S32.HI R9, RZ, 0x1f, R89 ;  /* 0x0000001fff097819 */ /* 0x000fe40000011459 */
[----:B------:R-:W-:Y:S01]  /*ad60*/  LOP3.LUT R3, R3, 0x3fffffe, RZ, 0xc0, !PT ;  /* 0x03fffffe03037812 */ /* 0x000fe200078ec0ff */
[----:B------:R-:W1:Y:S01]  /*ad70*/  @P0 LDC R15, c[0x0][0xbf0] ;  /* 0x0002fc00ff0f0b82 */ /* 0x000e620000000800 */
[----:B------:R-:W-:Y:S02]  /*ad80*/  LEA.HI R9, R9, R8, RZ, 0x3 ;  /* 0x0000000809097211 */ /* 0x000fe400078f18ff */
[----:B------:R-:W-:Y:S01]  /*ad90*/  SHF.R.S32.HI R7, RZ, 0x5, R7 ;  /* 0x00000005ff077819 */ /* 0x000fe20000011407 */
[----:B------:R-:W-:Y:S01]  /*ada0*/  IMAD.IADD R3, R6, 0x1, -R3 ;  /* 0x0000000106037824 */ /* 0x000fe200078e0a03 */
[----:B------:R-:W-:-:S02]  /*adb0*/  LOP3.LUT R9, R9, 0xfffffff8, RZ, 0xc0, !PT ;  /* 0xfffffff809097812 */ /* 0x000fc400078ec0ff */
[----:B------:R-:W-:Y:S01]  /*adc0*/  LEA.HI R5, R10, R10, RZ, 0x1 ;  /* 0x0000000a0a057211 */ /* 0x000fe200078f08ff */
[----:B------:R-:W1:Y:S01]  /*add0*/  @P0 LDC R14, c[0x0][0xbf0] ;  /* 0x0002fc00ff0e0b82 */ /* 0x000e620000000800 */
[----:B------:R-:W-:Y:S01]  /*ade0*/  LOP3.LUT R89, R89, 0x7ffffffc, RZ, 0xc0, !PT ;  /* 0x7ffffffc59597812 */ /* 0x000fe200078ec0ff */
[----:B------:R-:W-:Y:S01]  /*adf0*/  IMAD.IADD R4, R8, 0x1, -R9 ;  /* 0x0000000108047824 */ /* 0x000fe200078e0a09 */
[----:B------:R-:W-:-:S03]  /*ae00*/  LOP3.LUT R5, R5, 0x1ffffffe, RZ, 0xc0, !PT ;  /* 0x1ffffffe05057812 */ /* 0x000fc600078ec0ff */
[----:B------:R-:W-:Y:S01]  /*ae10*/  IMAD R4, R7, 0x10, R4 ;  /* 0x0000001007047824 */ /* 0x000fe200078e0204 */
[----:B------:R-:W-:Y:S01]  /*ae20*/  IADD3 R8, R10, -R5, RZ ;  /* 0x800000050a087210 */ /* 0x000fe20007ffe0ff */
[----:B------:R-:W-:Y:S02]  /*ae30*/  IMAD R7, R11, UR4, RZ ;  /* 0x000000040b077c24 */ /* 0x000fe4000f8e02ff */
[----:B------:R-:W-:Y:S02]  /*ae40*/  IMAD R3, R3, 0x40, R4 ;  /* 0x0000004003037824 */ /* 0x000fe400078e0204 */
[----:B------:R-:W-:Y:S01]  /*ae50*/  IMAD.WIDE.U32 R4, R18, UR4, RZ ;  /* 0x0000000412047c25 */ /* 0x000fe2000f8e00ff */
[----:B----4-:R-:W-:-:S03]  /*ae60*/  USHF.R.S32.HI UR4, URZ, 0x1f, UR9 ;  /* 0x0000001f3f047899 */ /* 0x010fc60008011409 */
[----:B------:R-:W-:Y:S02]  /*ae70*/  IMAD R9, R18, UR5, R7 ;  /* 0x0000000512097c24 */ /* 0x000fe4000f8e0207 */
[----:B------:R-:W-:Y:S02]  /*ae80*/  IMAD R11, R11, UR6, RZ ;  /* 0x000000060b0b7c24 */ /* 0x000fe4000f8e02ff */
[----:B------:R-:W-:Y:S02]  /*ae90*/  IMAD R8, R8, 0x8, R3 ;  /* 0x0000000808087824 */ /* 0x000fe400078e0203 */
[----:B------:R-:W-:Y:S02]  /*aea0*/  IMAD.IADD R5, R5, 0x1, R9 ;  /* 0x0000000105057824 */ /* 0x000fe400078e0209 */
[----:B------:R-:W-:Y:S01]  /*aeb0*/  IMAD.WIDE.U32 R6, R18, UR6, RZ ;  /* 0x0000000612067c25 */ /* 0x000fe2000f8e00ff */
[----:B---3--:R-:W-:-:S03]  /*aec0*/  LEA R8, R16, R8, 0x7 ;  /* 0x0000000810087211 */ /* 0x008fc600078e38ff */
[----:B------:R-:W-:Y:S01]  /*aed0*/  IMAD R9, R18, UR7, R11 ;  /* 0x0000000712097c24 */ /* 0x000fe2000f8e020b */
[----:B------:R-:W-:Y:S01]  /*aee0*/  ULDC.64 UR6, c[0x0][0xb48] ;  /* 0x0002d20000067ab9 */ /* 0x000fe20000000a00 */
[C---:B-----5:R-:W-:Y:S02]  /*aef0*/  IMAD R10, R20.reuse, UR4, RZ ;  /* 0x00000004140a7c24 */ /* 0x060fe4000f8e02ff */
[----:B------:R-:W-:Y:S02]  /*af00*/  IMAD.MOV R18, RZ, RZ, -R18 ;  /* 0x000000ffff127224 */ /* 0x000fe400078e0a12 */
[----:B------:R-:W-:Y:S02]  /*af10*/  IMAD R11, R21, UR9, R10 ;  /* 0x00000009150b7c24 */ /* 0x000fe4000f8e020a */
[----:B------:R-:W-:-:S04]  /*af20*/  IMAD.WIDE.U32 R4, R20, UR9, R4 ;  /* 0x0000000914047c25 */ /* 0x000fc8000f8e0004 */
[----:B0-----:R-:W-:Y:S01]  /*af30*/  IMAD R12, R22, UR4, RZ ;  /* 0x00000004160c7c24 */ /* 0x001fe2000f8e02ff */
[----:B------:R-:W-:Y:S01]  /*af40*/  IADD3 R5, R5, R11, RZ ;  /* 0x0000000b05057210 */ /* 0x000fe20007ffe0ff */
[----:B--2---:R-:W-:Y:S01]  /*af50*/  IMAD R19, R19, R18, UR8 ;  /* 0x0000000813137e24 */ /* 0x004fe2000f8e0212 */
[----:B------:R-:W-:Y:S01]  /*af60*/  ULDC.64 UR4, c[0x0][0xbe0] ;  /* 0x0002f80000047ab9 */ /* 0x000fe20000000a00 */
[----:B------:R-:W-:Y:S02]  /*af70*/  IMAD.IADD R7, R7, 0x1, R9 ;  /* 0x0000000107077824 */ /* 0x000fe400078e0209 */
[----:B-1----:R-:W-:-:S04]  /*af80*/  @P0 IMAD.HI.U32 R10, R8, R13, RZ ;  /* 0x0000000d080a0227 */ /* 0x002fc800078e00ff */
[----:B------:R-:W-:Y:S01]  /*af90*/  IMAD R13, R23, UR9, R12 ;  /* 0x00000009170d7c24 */ /* 0x000fe2000f8e020c */
[----:B------:R-:W-:Y:S01]  /*afa0*/  SHF.R.S32.HI R12, RZ, 0x1f, R19 ;  /* 0x0000001fff0c7819 */ /* 0x000fe20000011413 */
[----:B------:R-:W-:Y:S01]  /*afb0*/  IMAD.WIDE.U32 R6, R22, UR9, R6 ;  /* 0x0000000916067c25 */ /* 0x000fe2000f8e0006 */
[----:B------:R-:W-:-:S03]  /*afc0*/  ULDC.64 UR8, c[0x0][0xb28] ;  /* 0x0002ca0000087ab9 */ /* 0x000fc60000000a00 */
        /* <DEDUP_REMOVED lines=10> */
[----:B------:R-:W-:Y:S01]  /*b070*/  IMAD R15, R19, UR7, R13 ;  /* 0x00000007130f7c24 */ /* 0x000fe2000f8e020d */
[--C-:B------:R-:W-:Y:S01]  /*b080*/  SHF.R.S32.HI R13, RZ, 0x1f, R9.reuse ;  /* 0x0000001fff0d7819 */ /* 0x100fe20000011409 */
[----:B------:R-:W-:Y:S01]  /*b090*/  IMAD.MOV R9, RZ, RZ, -R9 ;  /* 0x000000ffff097224 */ /* 0x000fe200078e0a09 */
[----:B------:R-:W-:Y:S01]  /*b0a0*/  IADD3 R14, -R11, RZ, RZ ;  /* 0x000000ff0b0e7210 */ /* 0x000fe20007ffe1ff */
[----:B------:R-:W-:Y:S01]  /*b0b0*/  IMAD R12, R19, UR5, R10 ;  /* 0x00000005130c7c24 */ /* 0x000fe2000f8e020a */
[----:B------:R-:W-:Y:S01]  /*b0c0*/  SHF.R.S32.HI R10, RZ, 0x1f, R11 ;  /* 0x0000001fff0a7819 */ /* 0x000fe2000001140b */
[----:B------:R-:W-:Y:S01]  /*b0d0*/  IMAD R9, R17, R9, R8 ;  /* 0x0000000911097224 */ /* 0x000fe200078e0208 */
[----:B------:R-:W-:Y:S01]  /*b0e0*/  ULDC.64 UR4, c[0x0][0xb30] ;  /* 0x0002cc0000047ab9 */ /* 0x000fe20000000a00 */
[----:B------:R-:W-:Y:S01]  /*b0f0*/  IMAD.WIDE.U32 R6, R19, UR6, R6 ;  /* 0x0000000613067c25 */ /* 0x000fe2000f8e0006 */
[----:B------:R-:W-:Y:S01]  /*b100*/  IADD3.X R5, R13, R5, R12, P0, !PT ;  /* 0x000000050d057210 */ /* 0x000fe200007fe40c */
[----:B------:R-:W-:-:S02]  /*b110*/  ULDC.64 UR6, c[0x0][0xbc8] ;  /* 0x0002f20000067ab9 */ /* 0x000fc40000000a00 */
        /* <DEDUP_REMOVED lines=21> */
[----:B------:R-:W-:Y:S01]  /*b270*/  IADD3 R5, R7, R15, RZ ;  /* 0x0000000f07057210 */ /* 0x000fe20007ffe0ff */
[----:B------:R-:W-:Y:S01]  /*b280*/  IMAD R3, R16, 0x80, R3 ;  /* 0x0000008010037824 */ /* 0x000fe200078e0203 */
[----:B------:R-:W-:Y:S01]  /*b290*/  LEA R20, P1, R6, UR8, 0x2 ;  /* 0x0000000806147c11 */ /* 0x000fe2000f8210ff */
[----:B0-----:R-:W-:Y:S01]  /*b2a0*/  ULEA UR4, UR5, UR4, 0x18 ;  /* 0x0000000405047291 */ /* 0x001fe2000f8ec03f */
[----:B------:R-:W-:Y:S01]  /*b2b0*/  LEA.HI.X R9, R4, UR7, R9, 0x2, P0 ;  /* 0x0000000704097c11 */ /* 0x000fe200080f1409 */
[----:B------:R-:W-:Y:S01]  /*b2c0*/  IMAD R16, R17, UR6, RZ ;  /* 0x0000000611107c24 */ /* 0x000fe2000f8e02ff */
[----:B------:R-:W-:Y:S01]  /*b2d0*/  LEA.HI.X R22, R6, UR9, R5, 0x2, P1 ;  /* 0x0000000906167c11 */ /* 0x000fe200088f1405 */
[----:B------:R-:W-:Y:S01]  /*b2e0*/  SHFL.IDX PT, R4, R8, RZ, 0x1c1f ;  /* 0x001c1fff08047589 */ /* 0x000fe200000e0000 */
[C---:B------:R-:W-:Y:S01]  /*b2f0*/  LOP3.LUT P0, RZ, R88.reuse, 0x3, RZ, 0xc0, !PT ;  /* 0x0000000358ff7812 */ /* 0x040fe2000780c0ff */
        /* <DEDUP_REMOVED lines=24> */
[----:B------:R-:W-:Y:S01]  /*b480*/  ISETP.GE.AND P0, PT, R6, UR4, PT ;  /* 0x0000000406007c0c */ /* 0x000fe2000bf06270 */
[----:B------:R-:W-:Y:S01]  /*b490*/  VIADD R9, R19, 0x30 ;  /* 0x0000003013097836 */ /* 0x000fe20000000000 */
[----:B------:R-:W-:Y:S01]  /*b4a0*/  ISETP.GE.AND P1, PT, R7, UR4, PT ;  /* 0x0000000407007c0c */ /* 0x000fe2000bf26270 */
[C---:B------:R-:W-:Y:S01]  /*b4b0*/  VIADD R10, R19.reuse, 0x38 ;  /* 0x00000038130a7836 */ /* 0x040fe20000000000 */
[C---:B------:R-:W-:Y:S01]  /*b4c0*/  IADD3 R11, R19.reuse, 0x40, RZ ;  /* 0x00000040130b7810 */ /* 0x040fe20007ffe0ff */
[----:B------:R-:W-:Y:S01]  /*b4d0*/  VIADD R12, R19, 0x50 ;  /* 0x00000050130c7836 */ /* 0x000fe20000000000 */
[----:B------:R-:W-:-:S02]  /*b4e0*/  ISETP.GE.AND P4, PT, R9, UR4, PT ;  /* 0x0000000409007c0c */ /* 0x000fc4000bf86270 */
[----:B------:R-:W-:Y:S01]  /*b4f0*/  ISETP.GE.AND P5, PT, R10, UR4, PT ;  /* 0x000000040a007c0c */ /* 0x000fe2000bfa6270 */
[----:B---34-:R-:W-:Y:S01]  /*b500*/  @!P2 IMAD.WIDE R2, R19, 0x4, R14 ;  /* 0x000000041302a825 */ /* 0x018fe200078e020e */
[----:B------:R-:W-:Y:S02]  /*b510*/  ISETP.GE.AND P6, PT, R11, UR4, PT ;  /* 0x000000040b007c0c */ /* 0x000fe4000bfc6270 */
[----:B------:R-:W-:Y:S02]  /*b520*/  @!P3 LEA.HI R0, R0, R0, RZ, 0x1 ;  /* 0x000000000000b211 */ /* 0x000fe400078f08ff */
[----:B------:R0:W-:Y:S01]  /*b530*/  @!P2 ST.E.64 desc[UR42][R2.64], R24 ;  /* 0x000000180200a985 */ /* 0x0001e2000c101b2a */
[----:B------:R-:W-:Y:S02]  /*b540*/  @!P0 LEA.HI R6, R6, R6, RZ, 0x1 ;  /* 0x0000000606068211 */ /* 0x000fe400078f08ff */
[----:B------:R-:W-:Y:S02]  /*b550*/  @!P3 LOP3.LUT R5, R0, 0xfffffffe, RZ, 0xc0, !PT ;  /* 0xfffffffe0005b812 */ /* 0x000fe400078ec0ff */
[----:B------:R-:W-:-:S02]  /*b560*/  IADD3 R0, R19, 0x20, RZ ;  /* 0x0000002013007810 */ /* 0x000fc40007ffe0ff */
        /* <DEDUP_REMOVED lines=10> */
[----:B------:R-:W-:Y:S02]  /*b610*/  @!P2 LEA.HI R0, R0, R0, RZ, 0x1 ;  /* 0x000000000000a211 */ /* 0x000fe400078f08ff */
[----:B------:R-:W-:Y:S02]  /*b620*/  IADD3 R18, R19, 0x60, RZ ;  /* 0x0000006013127810 */ /* 0x000fe40007ffe0ff */
[----:B------:R0:W-:Y:S01]  /*b630*/  @!P0 ST.E.64 desc[UR42][R2.64], R32 ;  /* 0x0000002002008985 */ /* 0x0001e2000c101b2a */
[----:B------:R-:W-:Y:S02]  /*b640*/  @!P3 LEA.HI R8, R8, R8, RZ, 0x1 ;  /* 0x000000080808b211 */ /* 0x000fe400078f08ff */
[----:B-1----:R-:W-:Y:S02]  /*b650*/  @!P1 LOP3.LUT R5, R7, 0xfffffffe, RZ, 0xc0, !PT ;  /* 0xfffffffe07059812 */ /* 0x002fe400078ec0ff */
[----:B------:R-:W-:-:S02]  /*b660*/  @!P2 LOP3.LUT R7, R0, 0xfffffffe, RZ, 0xc0, !PT ;  /* 0xfffffffe0007a812 */ /* 0x000fc400078ec0ff */
        /* <DEDUP_REMOVED lines=8> */
[----:B0-----:R-:W-:Y:S02]  /*b6f0*/  @!P3 IMAD.WIDE R2, R9, 0x4, R14 ;  /* 0x000000040902b825 */ /* 0x001fe400078e020e */
[----:B------:R0:W-:Y:S02]  /*b700*/  @!P2 ST.E.64 desc[UR42][R6.64], R40 ;  /* 0x000000280600a985 */ /* 0x0001e4000c101b2a */
[----:B------:R-:W-:-:S02]  /*b710*/  VIADD R0, R19, 0x48 ;  /* 0x0000004813007836 */ /* 0x000fc40000000000 */
[--C-:B------:R-:W-:Y:S01]  /*b720*/  @!P5 IMAD.WIDE R8, R13, 0x4, R14.reuse ;  /* 0x000000040d08d825 */ /* 0x100fe200078e020e */
[----:B------:R2:W-:Y:S01]  /*b730*/  @!P3 ST.E.64 desc[UR42][R2.64], R44 ;  /* 0x0000002c0200b985 */ /* 0x0005e2000c101b2a */
[----:B------:R-:W-:Y:S02]  /*b740*/  ISETP.GE.AND P3, PT, R18, UR4, PT ;  /* 0x0000000412007c0c */ /* 0x000fe4000bf66270 */
[----:B------:R-:W-:Y:S01]  /*b750*/  VIADD R13, R19, 0x58 ;  /* 0x00000058130d7836 */ /* 0x000fe20000000000 */
[----:B------:R-:W-:Y:S01]  /*b760*/  ISETP.GE.AND P0, PT, R0, UR4, PT ;  /* 0x0000000400007c0c */ /* 0x000fe2000bf06270 */
[--C-:B-1----:R-:W-:Y:S01]  /*b770*/  @!P4 IMAD.WIDE R4, R11, 0x4, R14.reuse ;  /* 0x000000040b04c825 */ /* 0x102fe200078e020e */
[----:B------:R-:W-:Y:S02]  /*b780*/  @!P1 LEA.HI R12, R12, R12, RZ, 0x1 ;  /* 0x0000000c0c0c9211 */ /* 0x000fe400078f08ff */
        /* <DEDUP_REMOVED lines=38> */
.L_x_2081:
[----:B------:R-:W-:Y:S05]  /*b9f0*/  BSYNC B0 ;  /* 0x0000000000007941 */ /* 0x000fea0003800000 */
.L_x_2080:
[----:B------:R-:W-:Y:S01]  /*ba00*/  ISETP.GE.AND P0, PT, R17, R16, PT ;  /* 0x000000101100720c */ /* 0x000fe20003f06270 */
[----:B0-----:R0:W1:Y:S04]  /*ba10*/  SHFL.IDX PT, R13, R22, 0x1, 0x1c1f ;  /* 0x003c1f00160d7f89 */ /* 0x00106800000e0000 */
[----:B------:R0:W0:Y:S08]  /*ba20*/  SHFL.IDX PT, R12, R20, 0x1, 0x1c1f ;  /* 0x003c1f00140c7f89 */ /* 0x00003000000e0000 */
[----:B------:R-:W-:Y:S05]  /*ba30*/  @P0 BRA `(.L_x_2046) ;  /* 0x0000004800100947 */ /* 0x000fea0003800000 */
[----:B------:R-:W-:Y:S01]  /*ba40*/  ULDC UR4, c[0x0][0xac8] ;  /* 0x0002b20000047ab9 */ /* 0x000fe20000000800 */
[C---:B--2---:R-:W-:Y:S01]  /*ba50*/  IADD3 R0, R19.reuse, 0x8, RZ ;  /* 0x0000000813007810 */ /* 0x044fe20007ffe0ff */
[C---:B------:R-:W-:Y:S01]  /*ba60*/  VIADD R4, R19.reuse, 0x10 ;  /* 0x0000001013047836 */ /* 0x040fe20000000000 */
[C---:B------:R-:W-:Y:S01]  /*ba70*/  ISETP.GE.AND P0, PT, R19.reuse, UR4, PT ;  /* 0x0000000413007c0c */ /* 0x040fe2000bf06270 */
        /* <DEDUP_REMOVED lines=8> */
[----:B------:R-:W-:Y:S01]  /*bb00*/  VIADD R16, R19, 0x40 ;  /* 0x0000004013107836 */ /* 0x000fe20000000000 */
[----:B------:R-:W-:Y:S01]  /*bb10*/  ISETP.GE.AND P3, PT, R9, UR4, PT ;  /* 0x0000000409007c0c */ /* 0x000fe2000bf66270 */
[C---:B0-----:R-:W-:Y:S01]  /*bb20*/  VIADD R20, R19.reuse, 0x70 ;  /* 0x0000007013147836 */ /* 0x041fe20000000000 */
[----:B------:R-:W-:Y:S01]  /*bb30*/  ISETP.GE.AND P2, PT, R10, UR4, PT ;  /* 0x000000040a007c0c */ /* 0x000fe2000bf46270 */
[----:B-1----:R-:W-:Y:S01]  /*bb40*/  @!P0 IMAD.WIDE R2, R19, 0x4, R12 ;  /* 0x0000000413028825 */ /* 0x002fe200078e020c */
[----:B------:R-:W-:-:S02]  /*bb50*/  ISETP.GE.AND P1, PT, R11, UR4, PT ;  /* 0x000000040b007c0c */ /* 0x000fc4000bf26270 */
[----:B------:R-:W-:Y:S02]  /*bb60*/  @!P5 LEA.HI R0, R0, R0, RZ, 0x1 ;  /* 0x000000000000d211 */ /* 0x000fe400078f08ff */
[----:B------:R0:W-:Y:S01]  /*bb70*/  @!P0 ST.E.64 desc[UR42][R2.64], R26 ;  /* 0x0000001a02008985 */ /* 0x0001e2000c101b2a */
[----:B------:R-:W-:Y:S02]  /*bb80*/  ISETP.GE.AND P0, PT, R6, UR4, PT ;  /* 0x0000000406007c0c */ /* 0x000fe4000bf06270 */
[----:B------:R-:W-:Y:S02]  /*bb90*/  @!P6 LEA.HI R4, R4, R4, RZ, 0x1 ;  /* 0x000000040404e211 */ /* 0x000fe400078f08ff */
[----:B------:R-:W-:Y:S02]  /*bba0*/  @!P5 LOP3.LUT R5, R0, 0xfffffffe, RZ, 0xc0, !PT ;  /* 0xfffffffe0005d812 */ /* 0x000fe400078ec0ff */
[----:B------:R-:W-:Y:S02]  /*bbb0*/  @!P6 LOP3.LUT R7, R4, 0xfffffffe, RZ, 0xc0, !PT ;  /* 0xfffffffe0407e812 */ /* 0x000fe400078ec0ff */
[----:B------:R-:W-:-:S02]  /*bbc0*/  @!P4 LEA.HI R8, R8, R8, RZ, 0x1 ;  /* 0x000000080808c211 */ /* 0x000fc400078f08ff */
[----:B------:R-:W-:Y:S02]  /*bbd0*/  @!P3 LEA.HI R0, R9, R9, RZ, 0x1 ;  /* 0x000000090900b211 */ /* 0x000fe400078f08ff */
[----:B------:R-:W-:Y:S01]  /*bbe0*/  @!P2 LEA.HI R10, R10, R10, RZ, 0x1 ;  /* 0x0000000a0a0aa211 */ /* 0x000fe200078f08ff */
[--C-:B0-----:R-:W-:Y:S01]  /*bbf0*/  @!P5 IMAD.WIDE R2, R5, 0x4, R12.reuse ;  /* 0x000000040502d825 */ /* 0x101fe200078e020c */
[----:B------:R-:W-:Y:S02]  /*bc00*/  @!P0 LEA.HI R6, R6, R6, RZ, 0x1 ;  /* 0x0000000606068211 */ /* 0x000fe400078f08ff */
[----:B---3--:R-:W-:Y:S01]  /*bc10*/  @!P1 LEA.HI R14, R11, R11, RZ, 0x1 ;  /* 0x0000000b0b0e9211 */ /* 0x008fe200078f08ff */
[----:B------:R-:W-:Y:S01]  /*bc20*/  @!P6 IMAD.WIDE R4, R7, 0x4, R12 ;  /* 0x000000040704e825 */ /* 0x000fe200078e020c */
[----:B------:R-:W-:Y:S01]  /*bc30*/  @!P0 LOP3.LUT R7, R6, 0xfffffffe, RZ, 0xc0, !PT ;  /* 0xfffffffe06078812 */ /* 0x000fe200078ec0ff */
[----:B------:R0:W-:Y:S01]  /*bc40*/  @!P5 ST.E.64 desc[UR42][R2.64], R30 ;  /* 0x0000001e0200d985 */ /* 0x0001e2000c101b2a */
[----:B------:R-:W-:-:S02]  /*bc50*/  @!P4 LOP3.LUT R9, R8, 0xfffffffe, RZ, 0xc0, !PT ;  /* 0xfffffffe0809c812 */ /* 0x000fc400078ec0ff */
[----:B------:R-:W-:Y:S01]  /*bc60*/  @!P3 LOP3.LUT R11, R0, 0xfffffffe, RZ, 0xc0, !PT ;  /* 0xfffffffe000bb812 */ /* 0x000fe200078ec0ff */
[----:B------:R1:W-:Y:S01]  /*bc70*/  @!P6 ST.E.64 desc[UR42][R4.64], R34 ;  /* 0x000000220400e985 */ /* 0x0003e2000c101b2a */
[----:B----4-:R-:W-:Y:S01]  /*bc80*/  @!P2 LOP3.LUT R15, R10, 0xfffffffe, RZ, 0xc0, !PT ;  /* 0xfffffffe0a0fa812 */ /* 0x010fe200078ec0ff */
[C---:B------:R-:W-:Y:S01]  /*bc90*/  VIADD R0, R19.reuse, 0x50 ;  /* 0x0000005013007836 */ /* 0x040fe20000000000 */
[----:B------:R-:W-:Y:S01]  /*bca0*/  @!P1 LOP3.LUT R17, R14, 0xfffffffe, RZ, 0xc0, !PT ;  /* 0xfffffffe0e119812 */ /* 0x000fe200078ec0ff */
[C---:B------:R-:W-:Y:S01]  /*bcb0*/  VIADD R14, R19.reuse, 0x58 ;  /* 0x00000058130e7836 */ /* 0x040fe20000000000 */
[----:B------:R-:W-:Y:S02]  /*bcc0*/  IADD3 R18, R19, 0x48, RZ ;  /* 0x0000004813127810 */ /* 0x000fe40007ffe0ff */
[----:B------:R-:W-:Y:S02]  /*bcd0*/  ISETP.GE.AND P5, PT, R16, UR4, PT ;  /* 0x0000000410007c0c */ /* 0x000fe4000bfa6270 */
[----:B------:R-:W-:Y:S01]  /*bce0*/  ISETP.GE.AND P6, PT, R18, UR4, PT ;  /* 0x0000000412007c0c */ /* 0x000fe2000bfc6270 */
[----:B0-----:R-:W-:-:S04]  /*bcf0*/  @!P0 IMAD.WIDE R2, R7, 0x4, R12 ;  /* 0x0000000407028825 */ /* 0x001fc800078e020c */
        /* <DEDUP_REMOVED lines=8> */
[----:B------:R-:W-:-:S02]  /*bd80*/  @!P5 LEA.HI R16, R16, R16, RZ, 0x1 ;  /* 0x000000101010d211 */ /* 0x000fc400078f08ff */
[----:B------:R-:W-:Y:S01]  /*bd90*/  @!P1 IMAD.WIDE R10, R17, 0x4, R12 ;  /* 0x00000004110a9825 */ /* 0x000fe200078e020c */
[----:B------:R3:W-:Y:S01]  /*bda0*/  @!P2 ST.E.64 desc[UR42][R8.64], R50 ;  /* 0x000000320800a985 */ /* 0x0007e2000c101b2a */
[C---:B------:R-:W-:Y:S02]  /*bdb0*/  IADD3 R17, R19.reuse, 0x68, RZ ;  /* 0x0000006813117810 */ /* 0x040fe40007ffe0ff */
[C---:B------:R-:W-:Y:S01]  /*bdc0*/  VIADD R15, R19.reuse, 0x60 ;  /* 0x00000060130f7836 */ /* 0x040fe20000000000 */
[----:B------:R4:W-:Y:S01]  /*bdd0*/  @!P1 ST.E.64 desc[UR42][R10.64], R54 ;  /* 0x000000360a009985 */ /* 0x0009e2000c101b2a */
[----:B------:R-:W-:Y:S01]  /*bde0*/  ISETP.GE.AND P1, PT, R14, UR4, PT ;  /* 0x000000040e007c0c */ /* 0x000fe2000bf26270 */
[----:B------:R-:W-:Y:S01]  /*bdf0*/  VIADD R19, R19, 0x78 ;  /* 0x0000007813137836 */ /* 0x000fe20000000000 */
[----:B------:R-:W-:Y:S02]  /*be00*/  ISETP.GE.AND P3, PT, R17, UR4, PT ;  /* 0x0000000411007c0c */ /* 0x000fe4000bf66270 */
        /* <DEDUP_REMOVED lines=17> */
[----:B----4-:R-:W-:Y:S01]  /*bf20*/  @!P4 LOP3.LUT R11, R20, 0xfffffffe, RZ, 0xc0, !PT ;  /* 0xfffffffe140bc812 */ /* 0x010fe200078ec0ff */
        /* <DEDUP_REMOVED lines=17> */
.L_x_2079:
[----:B------:R-:W1:Y:S02]  /*c040*/  S2R R0, SR_TID.X ;  /* 0x0000000000007919 */ /* 0x000e640000002100 */
[----:B-1----:R-:W-:-:S05]  /*c050*/  VIADD R2, R0, 0xffffff80 ;  /* 0xffffff8000027836 */ /* 0x002fca0000000000 */
[----:B------:R-:W-:-:S13]  /*c060*/  ISETP.GT.AND P0, PT, R2, 0x7f, PT ;  /* 0x0000007f0200780c */ /* 0x000fda0003f04270 */
[----:B------:R-:W-:Y:S05]  /*c070*/  @P0 BRA `(.L_x_2046) ;  /* 0x0000004000800947 */ /* 0x000fea0003800000 */
[----:B------:R-:W1:Y:S01]  /*c080*/  S2R R3, SR_CTAID.X ;  /* 0x0000000000037919 */ /* 0x000e620000002500 */
[----:B------:R-:W2:Y:S01]  /*c090*/  LDC R6, c[0x0][0xbe8] ;  /* 0x0002fa00ff067b82 */ /* 0x000ea20000000800 */
[----:B------:R-:W-:Y:S01]  /*c0a0*/  ULDC UR4, c[0x0][0xa88] ;  /* 0x0002a20000047ab9 */ /* 0x000fe20000000800 */
[----:B-1----:R-:W-:Y:S01]  /*c0b0*/  LEA R0, R3, R0, 0x7 ;  /* 0x0000000003007211 */ /* 0x002fe200078e38ff */
[----:B--2---:R-:W-:-:S04]  /*c0c0*/  IMAD R3, R6, UR4, RZ ;  /* 0x0000000406037c24 */ /* 0x004fc8000f8e02ff */
[----:B------:R-:W-:-:S05]  /*c0d0*/  VIADD R0, R0, 0xffffff80 ;  /* 0xffffff8000007836 */ /* 0x000fca0000000000 */
[----:B------:R-:W-:-:S13]  /*c0e0*/  ISETP.GE.AND P0, PT, R0, R3, PT ;  /* 0x000000030000720c */ /* 0x000fda0003f06270 */
[----:B------:R-:W-:Y:S05]  /*c0f0*/  @P0 BRA `(.L_x_2046) ;  /* 0x0000004000600947 */ /* 0x000fea0003800000 */
[----:B------:R-:W-:Y:S01]  /*c100*/  ISETP.NE.AND P0, PT, R6, 0x1, PT ;  /* 0x000000010600780c */ /* 0x000fe20003f05270 */
[----:B------:R-:W1:Y:S01]  /*c110*/  S2UR UR4, SR_CTAID.Z ;  /* 0x00000000000479c3 */ /* 0x000e620000002700 */
[----:B------:R-:W-:Y:S01]  /*c120*/  SHF.R.S32.HI R5, RZ, 0x1f, R18 ;  /* 0x0000001fff057819 */ /* 0x000fe20000011412 */
[----:B------:R-:W-:Y:S02]  /*c130*/  ULDC.64 UR6, c[0x0][0xbd0] ;  /* 0x0002f40000067ab9 */ /* 0x000fe40000000a00 */
[----:B------:R-:W-:-:S04]  /*c140*/  IMAD.WIDE.U32 R2, R18, UR6, RZ ;  /* 0x0000000612027c25 */ /* 0x000fc8000f8e00ff */
[----:B------:R-:W2:Y:S01]  /*c150*/  LDC.64 R12, c[0x0][0xbd8] ;  /* 0x0002f600ff0c7b82 */ /* 0x000ea20000000a00 */
[----:B------:R-:W-:-:S04]  /*c160*/  IMAD R5, R5, UR6, RZ ;  /* 0x0000000605057c24 */ /* 0x000fc8000f8e02ff */
[----:B------:R-:W-:Y:S02]  /*c170*/  IMAD R5, R18, UR7, R5 ;  /* 0x0000000712057c24 */ /* 0x000fe4000f8e0205 */
[----:B------:R-:W-:Y:S01]  /*c180*/  IMAD.MOV R18, RZ, RZ, -R18 ;  /* 0x000000ffff127224 */ /* 0x000fe200078e0a12 */
[----:B------:R-:W0:Y:S01]  /*c190*/  @P0 LDC R9, c[0x0][0xbec] ;  /* 0x0002fb00ff090b82 */ /* 0x000e220000000800 */
[----:B------:R-:W-:Y:S01]  /*c1a0*/  IMAD.IADD R3, R3, 0x1, R5 ;  /* 0x0000000103037824 */ /* 0x000fe200078e0205 */
[----:B------:R-:W-:-:S06]  /*c1b0*/  MOV R5, R0 ;  /* 0x0000000000057202 */ /* 0x000fcc0000000f00 */
[----:B------:R-:W3:Y:S01]  /*c1c0*/  S2UR UR8, SR_CTAID.Y ;  /* 0x00000000000879c3 */ /* 0x000ee20000002600 */
[----:B-1----:R-:W-:-:S07]  /*c1d0*/  USHF.R.S32.HI UR5, URZ, 0x1f, UR4 ;  /* 0x0000001f3f057899 */ /* 0x002fce0008011404 */
[----:B------:R-:W3:Y:S01]  /*c1e0*/  LDC R7, c[0x0][0xc50] ;  /* 0x00031400ff077b82 */ /* 0x000ee20000000800 */
[C---:B--2---:R-:W-:Y:S02]  /*c1f0*/  IMAD R8, R12.reuse, UR5, RZ ;  /* 0x000000050c087c24 */ /* 0x044fe4000f8e02ff */
[----:B------:R-:W-:-:S04]  /*c200*/  IMAD.WIDE.U32 R2, R12, UR4, R2 ;  /* 0x000000040c027c25 */ /* 0x000fc8000f8e0002 */
[----:B------:R-:W-:Y:S01]  /*c210*/  IMAD R13, R13, UR4, R8 ;  /* 0x000000040d0d7c24 */ /* 0x000fe2000f8e0208 */
[----:B------:R-:W1:Y:S01]  /*c220*/  @P0 LDC R11, c[0x0][0xbf0] ;  /* 0x0002fc00ff0b0b82 */ /* 0x000e620000000800 */
[----:B0-----:R-:W-:Y:S01]  /*c230*/  @P0 IMAD.HI.U32 R4, R0, R9, RZ ;  /* 0x0000000900040227 */ /* 0x001fe200078e00ff */
[----:B------:R-:W-:-:S03]  /*c240*/  ULDC.64 UR4, c[0x0][0xbe0] ;  /* 0x0002f80000047ab9 */ /* 0x000fc60000000a00 */
[----:B------:R-:W-:Y:S02]  /*c250*/  IMAD.IADD R3, R13, 0x1, R3 ;  /* 0x000000010d037824 */ /* 0x000fe400078e0203 */
[----:B---3--:R-:W-:-:S04]  /*c260*/  IMAD R9, R7, R18, UR8 ;  /* 0x0000000807097e24 */ /* 0x008fc8000f8e0212 */
[----:B------:R-:W-:Y:S01]  /*c270*/  IMAD.WIDE.U32 R2, R9, UR4, R2 ;  /* 0x0000000409027c25 */ /* 0x000fe2000f8e0002 */
[----:B-1----:R-:W-:Y:S02]  /*c280*/  @P0 SHF.R.U32.HI R5, RZ, R11, R4 ;  /* 0x0000000bff050219 */ /* 0x002fe40000011604 */
        /* <DEDUP_REMOVED lines=16> */
[----:B------:R-:W-:Y:S02]  /*c390*/  LEA.HI.X R5, R2, UR5, R3, 0x2, P0 ;  /* 0x0000000502057c11 */ /* 0x000fe400080f1403 */
[----:B------:R-:W-:-:S05]  /*c3a0*/  MOV R3, 0xff800000 ;  /* 0xff80000000037802 */ /* 0x000fca0000000f00 */
[----:B------:R1:W-:Y:S01]  /*c3b0*/  STG.E desc[UR42][R4.64], R3 ;  /* 0x0000000304007986 */ /* 0x0003e2000c10192a */
[----:B------:R-:W-:Y:S05]  /*c3c0*/  BRA `(.L_x_2046) ;  /* 0x0000003c00ac7947 */ /* 0x000fea0003800000 */
.L_x_2044:
        /* <DEDUP_REMOVED lines=18> */
.L_x_2082:
[----:B------:R-:W-:Y:S01]  /*c4f0*/  ULDC UR39, c[0x0][0xc50] ;  /* 0x0003140000277ab9 */ /* 0x000fe20000000800 */
[----:B------:R-:W-:Y:S01]  /*c500*/  UMOV UR36, UR6 ;  /* 0x0000000600247c82 */ /* 0x000fe20008000000 */
[----:B------:R-:W-:-:S11]  /*c510*/  UISETP.NE.AND UP0, UPT, UR39, 0x1, UPT ;  /* 0x000000012700788c */ /* 0x000fd6000bf05270 */
[----:B------:R-:W-:Y:S01]  /*c520*/  @UP0 ULDC UR4, c[0x0][0xc54] ;  /* 0x0003150000040ab9 */ /* 0x000fe20000000800 */
[----:B------:R-:W-:Y:S01]  /*c530*/  @UP0 ULDC UR7, c[0x0][0xc58] ;  /* 0x0003160000070ab9 */ /* 0x000fe20000000800 */
[----:B------:R-:W-:-:S04]  /*c540*/  UIMAD.WIDE.U32 UR4, UR6, UR4, URZ ;  /* 0x00000004060472a5 */ /* 0x000fc8000f8e003f */
[----:B------:R-:W-:-:S12]  /*c550*/  @UP0 USHF.R.U32.HI UR36, URZ, UR7, UR5 ;  /* 0x000000073f240299 */ /* 0x000fd80008011605 */
.L_x_2083:
        /* <DEDUP_REMOVED lines=10> */
[----:B------:R-:W-:Y:S01]  /*c600*/  UISETP.NE.AND UP1, UPT, UR5, 0x1, UPT ;  /* 0x000000010500788c */ /* 0x000fe2000bf25270 */
[----:B------:R1:W-:Y:S01]  /*c610*/  STL [R1+0xc], RZ ;  /* 0x00000cff01007387 */ /* 0x0003e20000100800 */
[----:B------:R-:W-:Y:S01]  /*c620*/  UISETP.NE.U32.AND UP0, UPT, UR6, URZ, UPT ;  /* 0x0000003f0600728c */ /* 0x000fe2000bf05070 */
[----:B------:R-:W-:Y:S02]  /*c630*/  ULDC UR5, c[0x0][0x288] ;  /* 0x0000a20000057ab9 */ /* 0x000fe40000000800 */
[----:B------:R-:W-:Y:S01]  /*c640*/  ULDC UR6, c[0x0][0x424] ;  /* 0x0001090000067ab9 */ /* 0x000fe20000000800 */
[----:B------:R-:W-:Y:S02]  /*c650*/  UISETP.NE.AND.EX UP0, UPT, UR7, URZ, UPT, UP0 ;  /* 0x0000003f0700728c */ /* 0x000fe4000bf05300 */
[----:B------:R-:W-:-:S02]  /*c660*/  UIADD3 UR10, -UR5, 0x80, URZ ;  /* 0x00000080050a7890 */ /* 0x000fc4000fffe13f */
[----:B------:R-:W-:Y:S01]  /*c670*/  USEL UR7, UR6, 0x1, UP0 ;  /* 0x0000000106077887 */ /* 0x000fe20008000000 */
[----:B------:R-:W-:-:S03]  /*c680*/  ULDC UR9, c[0x0][0x2f0] ;  /* 0x0000bc0000097ab9 */ /* 0x000fc60000000800 */
[----:B------:R-:W-:Y:S02]  /*c690*/  UIMAD UR10, UR7, UR9, UR10 ;  /* 0x00000009070a72a4 */ /* 0x000fe4000f8e020a */
[----:B------:R-:W-:Y:S02]  /*c6a0*/  UIMAD UR7, UR7, UR9, 0x7f ;  /* 0x0000007f070774a4 */ /* 0x000fe4000f8e0209 */
[----:B0-----:R-:W-:-:S03]  /*c6b0*/  ULEA UR8, UR4, 0x7f, 0x7 ;  /* 0x0000007f04087891 */ /* 0x001fc6000f8e383f */
[----:B------:R-:W-:Y:S02]  /*c6c0*/  @UP1 ULDC UR4, c[0x0][0x44c] ;  /* 0x0001130000041ab9 */ /* 0x000fe40000000800 */
[----:B------:R-:W-:Y:S02]  /*c6d0*/  UIMAD.WIDE.U32 UR4, UR8, UR4, URZ ;  /* 0x00000004080472a5 */ /* 0x000fe4000f8e003f */
[----:B------:R-:W-:Y:S01]  /*c6e0*/  UMOV UR6, UR8 ;  /* 0x0000000800067c82 */ /* 0x000fe20008000000 */
[----:B------:R-:W-:Y:S02]  /*c6f0*/  @UP1 ULDC UR8, c[0x0][0x450] ;  /* 0x0001140000081ab9 */ /* 0x000fe40000000800 */
[----:B------:R-:W-:Y:S02]  /*c700*/  @UP1 USHF.R.U32.HI UR6, URZ, UR8, UR5 ;  /* 0x000000083f061299 */ /* 0x000fe40008011605 */
[----:B------:R-:W-:Y:S02]  /*c710*/  USHF.R.S32.HI UR5, URZ, 0x1f, UR7 ;  /* 0x0000001f3f057899 */ /* 0x000fe40008011407 */
[----:B------:R-:W-:-:S02]  /*c720*/  UIADD3 UR6, UR10, UR6, URZ ;  /* 0x000000060a067290 */ /* 0x000fc4000fffe03f */
[----:B------:R-:W-:Y:S02]  /*c730*/  ULEA.HI UR5, UR5, UR7, URZ, 0x7 ;  /* 0x0000000705057291 */ /* 0x000fe4000f8f383f */
[----:B------:R-:W-:Y:S02]  /*c740*/  USHF.R.S32.HI UR4, URZ, 0x1f, UR6 ;  /* 0x0000001f3f047899 */ /* 0x000fe40008011406 */
[----:B------:R-:W-:Y:S02]  /*c750*/  USHF.R.S32.HI UR5, URZ, 0x7, UR5 ;  /* 0x000000073f057899 */ /* 0x000fe40008011405 */
[----:B------:R-:W-:-:S04]  /*c760*/  ULEA.HI UR4, UR4, UR6, URZ, 0x7 ;  /* 0x0000000604047291 */ /* 0x000fc8000f8f383f */
[----:B------:R-:W-:-:S04]  /*c770*/  USHF.R.S32.HI UR4, URZ, 0x7, UR4 ;  /* 0x000000073f047899 */ /* 0x000fc80008011404 */
[----:B------:R-:W-:-:S04]  /*c780*/  UISETP.LT.AND UP0, UPT, UR5, UR4, UPT ;  /* 0x000000040500728c */ /* 0x000fc8000bf01270 */
[----:B------:R-:W-:Y:S02]  /*c790*/  USEL UR40, UR5, UR4, UP0 ;  /* 0x0000000405287287 */ /* 0x000fe40008000000 */
[----:B------:R-:W-:Y:S02]  /*c7a0*/  USHF.R.U32.HI UR5, URZ, 0x10, UR39 ;  /* 0x000000103f057899 */ /* 0x000fe40008011627 */
[----:B------:R-:W-:Y:S02]  /*c7b0*/  UISETP.GE.AND UP1, UPT, UR40, 0x1, UPT ;  /* 0x000000012800788c */ /* 0x000fe4000bf26270 */
[----:B------:R-:W-:Y:S02]  /*c7c0*/  UISETP.NE.AND UP0, UPT, UR5, URZ, UPT ;  /* 0x0000003f0500728c */ /* 0x000fe4000bf05270 */
[----:B------:R-:W-:Y:S02]  /*c7d0*/  ULOP3.LUT UR39, UR39, 0xffff, URZ, 0xc0, !UPT ;  /* 0x0000ffff27277892 */ /* 0x000fe4000f8ec03f */
[----:B------:R-:W-:-:S07]  /*c7e0*/  PLOP3.LUT P0, PT, PT, PT, UP1, 0x80, 0x0 ;  /* 0x000000000000781c */ /* 0x000fce0003f0f018 */
[----:B------:R-:W-:-:S06]  /*c7f0*/  @!UP0 ULDC UR5, c[0x0][0x9f0] ;  /* 0x00027c0000058ab9 */ /* 0x000fcc0000000800 */
[----:B-1----:R-:W-:Y:S05]  /*c800*/  @!P0 BRA `(.L_x_2085) ;  /* 0x0000000000708947 */ /* 0x002fea0003800000 */
[----:B------:R-:W-:Y:S01]  /*c810*/  MOV R6, UR5 ;  /* 0x0000000500067c02 */ /* 0x000fe20008000f00 */
[----:B------:R-:W-:-:S03]  /*c820*/  UIADD3 UR4, UR5, -0x1, UR40 ;  /* 0xffffffff05047890 */ /* 0x000fc6000fffe028 */
[-C--:B------:R-:W-:Y:S02]  /*c830*/  IABS R0, R6.reuse ;  /* 0x0000000600007213 */ /* 0x080fe40000000000 */
[----:B------:R-:W-:Y:S02]  /*c840*/  IABS R6, R6 ;  /* 0x0000000600067213 */ /* 0x000fe40000000000 */
        /* <DEDUP_REMOVED lines=16> */
[----:B------:R-:W-:Y:S02]  /*c950*/  @!P1 IMAD.IADD R5, R5, 0x1, -R0 ;  /* 0x0000000105059824 */ /* 0x000fe400078e0a00 */
[----:B------:R-:W-:Y:S01]  /*c960*/  @!P1 VIADD R3, R3, 0x1 ;  /* 0x0000000103039836 */ /* 0x000fe20000000000 */
[----:B------:R-:W-:Y:S02]  /*c970*/  ISETP.NE.AND P1, PT, RZ, UR5, PT ;  /* 0x00000005ff007c0c */ /* 0x000fe4000bf25270 */
[----:B------:R-:W-:-:S13]  /*c980*/  ISETP.GE.U32.AND P0, PT, R5, R0, PT ;  /* 0x000000000500720c */ /* 0x000fda0003f06070 */
[----:B------:R-:W-:-:S05]  /*c990*/  @P0 IADD3 R3, R3, 0x1, RZ ;  /* 0x0000000103030810 */ /* 0x000fca0007ffe0ff */
[----:B------:R-:W-:Y:S01]  /*c9a0*/  @!P2 IMAD.MOV R3, RZ, RZ, -R3 ;  /* 0x000000ffff03a224 */ /* 0x000fe200078e0a03 */
[----:B------:R-:W-:-:S05]  /*c9b0*/  @!P1 LOP3.LUT R3, RZ, UR5, RZ, 0x33, !PT ;  /* 0x00000005ff039c12 */ /* 0x000fca000f8e33ff */
[----:B------:R0:W-:Y:S02]  /*c9c0*/  STL [R1+0xc], R3 ;  /* 0x00000c0301007387 */ /* 0x0001e40000100800 */
.L_x_2085:
[----:B------:R-:W2:Y:S01]  /*c9d0*/  LDL R2, [R1+0xc] ;  /* 0x00000c0001027983 */ /* 0x000ea20000100800 */
[----:B0-----:R-:W-:Y:S02]  /*c9e0*/  IMAD.MOV.U32 R3, RZ, RZ, 0x1 ;  /* 0x00000001ff037424 */ /* 0x001fe400078e00ff */
[----:B--2---:R-:W-:-:S05]  /*c9f0*/  IMAD R0, R2, UR39, RZ ;  /* 0x0000002702007c24 */ /* 0x004fca000f8e02ff */
[----:B------:R-:W-:Y:S01]  /*ca00*/  VIADDMNMX R17, R0, R2, UR40, PT ;  /* 0x0000002800117e46 */ /* 0x000fe2000b800102 */
[----:B------:R0:W-:Y:S03]  /*ca10*/  STL [R1+0x8], R0 ;  /* 0x0000080001007387 */ /* 0x0001e60000100800 */
[----:B------:R-:W-:Y:S01]  /*ca20*/  ISETP.GT.AND P0, PT, R17, R0, PT ;  /* 0x000000001100720c */ /* 0x000fe20003f04270 */
[----:B------:R1:W-:Y:S01]  /*ca30*/  STL [R1+0x10], R17 ;  /* 0x0000101101007387 */ /* 0x0003e20000100800 */
[----:B0-----:R-:W-:-:S11]  /*ca40*/  IMAD.MOV.U32 R0, RZ, RZ, RZ ;  /* 0x000000ffff007224 */ /* 0x001fd600078e00ff */
        /* <DEDUP_REMOVED lines=24> */
.L_x_2086:
        /* <DEDUP_REMOVED lines=20> */
.L_x_2088:
        /* <DEDUP_REMOVED lines=15> */
.L_x_2087:
        /* <DEDUP_REMOVED lines=20> */
.L_x_2169:
        /* <DEDUP_REMOVED lines=8> */
.L_x_2172:
[----:B------:R-:W-:Y:S05]  /*cfc0*/  @!P6 BRA `(.L_x_2090) ;  /* 0x000000040000e947 */ /* 0x000fea0003800000 */
[----:B------:R-:W-:Y:S01]  /*cfd0*/  MOV R16, R18 ;  /* 0x0000001200107202 */ /* 0x000fe20000000f00 */
[----:B------:R-:W-:Y:S06]  /*cfe0*/  @!P1 BRA `(.L_x_2092) ;  /* 0x0000000000489947 */ /* 0x000fec0003800000 */
[----:B------:R-:W1:Y:S01]  /*cff0*/  LDC R6, c[0x0][0x43c] ;  /* 0x00010f00ff067b82 */ /* 0x000e620000000800 */
[----:B0-----:R-:W-:Y:S01]  /*d000*/  IMAD.MOV.U32 R0, RZ, RZ, R17 ;  /* 0x000000ffff007224 */ /* 0x001fe200078e0011 */
[----:B------:R-:W-:Y:S02]  /*d010*/  ULDC.64 UR4, c[0x0][0x428] ;  /* 0x00010a0000047ab9 */ /* 0x000fe40000000a00 */
[----:B------:R-:W-:-:S04]  /*d020*/  IMAD R7, R19, UR4, RZ ;  /* 0x0000000413077c24 */ /* 0x000fc8000f8e02ff */
[----:B------:R-:W-:Y:S01]  /*d030*/  IMAD R7, R18, UR5, R7 ;  /* 0x0000000512077c24 */ /* 0x000fe2000f8e0207 */
[----:B-1----:R-:W-:-:S13]  /*d040*/  ISETP.NE.AND P0, PT, R6, 0x1, PT ;  /* 0x000000010600780c */ /* 0x002fda0003f05270 */
[----:B------:R-:W0:Y:S02]  /*d050*/  @P0 LDC.64 R4, c[0x0][0x440] ;  /* 0x00011000ff040b82 */ /* 0x000e240000000a00 */
[----:B0-----:R-:W-:-:S05]  /*d060*/  @P0 IMAD.HI.U32 R4, R17, R4, RZ ;  /* 0x0000000411040227 */ /* 0x001fca00078e00ff */
[----:B------:R-:W-:-:S04]  /*d070*/  @P0 SHF.R.U32.HI R0, RZ, R5, R4 ;  /* 0x00000005ff000219 */ /* 0x000fc80000011604 */
[--C-:B------:R-:W-:Y:S01]  /*d080*/  SHF.R.S32.HI R5, RZ, 0x1f, R0.reuse ;  /* 0x0000001fff057819 */ /* 0x100fe20000011400 */
[----:B------:R-:W-:-:S04]  /*d090*/  IMAD.MOV.U32 R4, RZ, RZ, R0 ;  /* 0x000000ffff047224 */ /* 0x000fc800078e0000 */
[----:B------:R-:W-:-:S04]  /*d0a0*/  IMAD.WIDE.U32 R4, R18, UR4, R4 ;  /* 0x0000000412047c25 */ /* 0x000fc8000f8e0004 */
[----:B------:R-:W-:Y:S01]  /*d0b0*/  IMAD.IADD R5, R5, 0x1, R7 ;  /* 0x0000000105057824 */ /* 0x000fe200078e0207 */
[----:B------:R-:W-:-:S04]  /*d0c0*/  LEA R2, P0, R4, R2, 0x2 ;  /* 0x0000000204027211 */ /* 0x000fc800078010ff */
[----:B------:R-:W-:-:S05]  /*d0d0*/  LEA.HI.X R3, R4, R3, R5, 0x2, P0 ;  /* 0x0000000304037211 */ /* 0x000fca00000f1405 */
[----:B------:R1:W5:Y:S01]  /*d0e0*/  LDG.E R16, desc[UR42][R2.64] ;  /* 0x0000002a02107981 */ /* 0x000362000c1e1900 */
[----:B------:R-:W-:-:S05]  /*d0f0*/  IADD3 R0, -R0, RZ, RZ ;  /* 0x000000ff00007210 */ /* 0x000fca0007ffe1ff */
[----:B------:R-:W-:-:S07]  /*d100*/  IMAD R17, R6, R0, R17 ;  /* 0x0000000006117224 */ /* 0x000fce00078e0211 */
.L_x_2092:
[----:B0-----:R-:W-:Y:S01]  /*d110*/  IMAD.MOV.U32 R0, RZ, RZ, 0x1 ;  /* 0x00000001ff007424 */ /* 0x001fe200078e00ff */
[----:B------:R-:W1:Y:S04]  /*d120*/  S2R R8, SR_TID.X ;  /* 0x0000000000087919 */ /* 0x000e680000002100 */
[----:B------:R-:W-:-:S04]  /*d130*/  SHF.L.U32 R0, R0, 0x1f, RZ ;  /* 0x0000001f00007819 */ /* 0x000fc800000006ff */
[----:B------:R-:W0:Y:S01]  /*d140*/  SYNCS.PHASECHK.TRANS64.TRYWAIT P0, [UR38+0x34840], R0 ;  /* 0x03484000ff0075a7 */ /* 0x000e220008000166 */
[----:B-1----:R-:W-:-:S04]  /*d150*/  LOP3.LUT R2, R8, 0x7f, RZ, 0xc0, !PT ;  /* 0x0000007f08027812 */ /* 0x002fc800078ec0ff */
[----:B------:R-:W-:Y:S01]  /*d160*/  ISETP.NE.AND P1, PT, R2, RZ, PT ;  /* 0x000000ff0200720c */ /* 0x000fe20003f25270 */
[----:B0-----:R-:W-:-:S12]  /*d170*/  @!P0 BRA `(.L_x_2093) ;  /* 0x0000003400308947 */ /* 0x001fd80003800000 */
.L_x_2173:
[----:B------:R-:W-:Y:S05]  /*d180*/  @P1 BRA `(.L_x_2094) ;  /* 0x0000000000181947 */ /* 0x000fea0003800000 */
[----:B------:R-:W1:Y:S01]  /*d190*/  S2R R2, SR_TID.X ;  /* 0x0000000000027919 */ /* 0x000e620000002100 */
[----:B0-----:R-:W-:-:S04]  /*d1a0*/  IMAD.MOV.U32 R0, RZ, RZ, 0xc000 ;  /* 0x0000c000ff007424 */ /* 0x001fc800078e00ff */
[----:B------:R2:W-:Y:S01]  /*d1b0*/  SYNCS.ARRIVE.TRANS64 RZ, [UR38+0x34830], R0 ;  /* 0x03483000ffff79a7 */ /* 0x0005e20008000026 */
[----:B-1----:R-:W-:-:S13]  /*d1c0*/  LOP3.LUT P0, RZ, R2, 0x1f, RZ, 0xc0, !PT ;  /* 0x0000001f02ff7812 */ /* 0x002fda000780c0ff */
[----:B--2---:R-:W-:Y:S05]  /*d1d0*/  @!P0 BRA `(.L_x_2094) ;  /* 0x0000000000048947 */ /* 0x004fea0003800000 */
[----:B------:R-:W-:Y:S01]  /*d1e0*/  BPT.TRAP 0x1 ;  /* 0x000000040000795c */ /* 0x000fe20000300000 */
.L_x_2094:
        /* <DEDUP_REMOVED lines=30> */
.L_x_2090:
        /* <DEDUP_REMOVED lines=12> */
[----:B------:R-:W1:Y:S01]  /*d490*/  LDC.64 R2, c[0x4][R2] ;  /* 0x0100000002027b82 */ /* 0x000e620000000a00 */
[----:B------:R-:W-:Y:S01]  /*d4a0*/  IMAD.U32 R6, RZ, RZ, UR8 ;  /* 0x00000008ff067e24 */ /* 0x000fe2000f8e00ff */
[----:B------:R-:W-:Y:S01]  /*d4b0*/  MOV R11, UR5 ;  /* 0x00000005000b7c02 */ /* 0x000fe20008000f00 */
[----:B------:R-:W-:Y:S02]  /*d4c0*/  IMAD.U32 R7, RZ, RZ, UR9 ;  /* 0x00000009ff077e24 */ /* 0x000fe4000f8e00ff */
[----:B------:R-:W-:-:S02]  /*d4d0*/  IMAD.U32 R10, RZ, RZ, UR4 ;  /* 0x00000004ff0a7e24 */ /* 0x000fc4000f8e00ff */
[----:B------:R-:W-:Y:S02]  /*d4e0*/  IMAD.MOV.U32 R8, RZ, RZ, 0x70 ;  /* 0x00000070ff087424 */ /* 0x000fe400078e00ff */
[----:B------:R-:W-:Y:S02]  /*d4f0*/  IMAD.MOV.U32 R12, RZ, RZ, 0x1 ;  /* 0x00000001ff0c7424 */ /* 0x000fe400078e00ff */
[----:B------:R-:W-:-:S07]  /*d500*/  IMAD.MOV.U32 R13, RZ, RZ, RZ ;  /* 0x000000ffff0d7224 */ /* 0x000fce00078e00ff */
[----:B------:R-:W-:-:S07]  /*d510*/  LEPC R20, `(.L_x_2095) ;  /* 0x000000001014794e */ /* 0x000fce0000000000 */
[----:B01----:R-:W-:Y:S05]  /*d520*/  CALL.ABS.NOINC R2 ;  /* 0x0000000002007343 */ /* 0x003fea0003c00000 */
.L_x_2095:
        /* <DEDUP_REMOVED lines=25> */
[----:B-1----:R-:W-:-:S04]  /*d6c0*/  @P0 IMAD.HI.U32 R7, R5, R4, RZ ;  /* 0x0000000405070227 */ /* 0x002fc800078e00ff */
[----:B------:R-:W-:Y:S01]  /*d6d0*/  IMAD.MOV.U32 R4, RZ, RZ, R5 ;  /* 0x000000ffff047224 */ /* 0x000fe200078e0005 */
[----:B0-----:R-:W-:Y:S02]  /*d6e0*/  @P0 SHF.R.U32.HI R4, RZ, R0, R7 ;  /* 0x00000000ff040219 */ /* 0x001fe40000011607 */
[----:B------:R-:W-:Y:S02]  /*d6f0*/  SHF.L.U32 R7, R11, 0x3, RZ ;  /* 0x000000030b077819 */ /* 0x000fe400000006ff */
[C---:B------:R-:W-:Y:S01]  /*d700*/  IADD3 R0, -R4.reuse, RZ, RZ ;  /* 0x000000ff04007210 */ /* 0x040fe20007ffe1ff */
        /* <DEDUP_REMOVED lines=31> */
[----:B------:R-:W-:Y:S02]  /*d900*/  IMAD R6, R9, 0x80, R6 ;  /* 0x0000008009067824 */ /* 0x000fe400078e0206 */
[----:B------:R-:W0:Y:S01]  /*d910*/  SHFL.IDX PT, R3, R0, RZ, 0x181f ;  /* 0x00181fff00037589 */ /* 0x000e2200000e0000 */
[----:B------:R-:W-:Y:S02]  /*d920*/  IMAD R4, R8, UR4, RZ ;  /* 0x0000000408047c24 */ /* 0x000fe4000f8e02ff */
[C---:B------:R-:W-:Y:S01]  /*d930*/  VIADD R9, R6.reuse, 0x10 ;  /* 0x0000001006097836 */ /* 0x040fe20000000000 */
[----:B------:R-:W1:Y:S02]  /*d940*/  SHFL.IDX PT, R8, R5, 0x1, 0x181f ;  /* 0x00381f0005087f89 */ /* 0x000e6400000e0000 */
[----:B------:R-:W-:-:S02]  /*d950*/  ISETP.GE.AND P3, PT, R6, R4, PT ;  /* 0x000000040600720c */ /* 0x000fc40003f66270 */
[----:B------:R-:W2:Y:S11]  /*d960*/  SHFL.IDX PT, R14, R0, 0x1, 0x181f ;  /* 0x00381f00000e7f89 */ /* 0x000eb600000e0000 */
[----:B------:R-:W-:-:S02]  /*d970*/  @!P3 LEA R21, R7, UR38, 0x1 ;  /* 0x000000260715bc11 */ /* 0x000fc4000f8e08ff */
        /* <DEDUP_REMOVED lines=8> */
[----:B-1----:R-:W-:Y:S01]  /*da00*/  IMAD.MOV.U32 R9, RZ, RZ, R8 ;  /* 0x000000ffff097224 */ /* 0x002fe200078e0008 */
[----:B--2---:R-:W-:-:S02]  /*da10*/  MOV R8, R14 ;  /* 0x0000000e00087202 */ /* 0x004fc40000000f00 */
        /* <DEDUP_REMOVED lines=9> */
[----:B0-----:R-:W-:-:S02]  /*dab0*/  IMAD.MOV.U32 R3, RZ, RZ, R2 ;  /* 0x000000ffff037224 */ /* 0x001fc400078e0002 */
[----:B------:R-:W-:Y:S01]  /*dac0*/  IMAD.MOV.U32 R2, RZ, RZ, R14 ;  /* 0x000000ffff027224 */ /* 0x000fe200078e000e */
[----:B-1----:R-:W0:Y:S01]  /*dad0*/  SHFL.IDX PT, R8, R5, 0x3, 0x181f ;  /* 0x00781f0005087f89 */ /* 0x002e2200000e0000 */
[----:B------:R-:W-:-:S08]  /*dae0*/  IADD3 R9, R6, 0x30, RZ ;  /* 0x0000003006097810 */ /* 0x000fd00007ffe0ff */
[----:B------:R-:W-:Y:S01]  /*daf0*/  @!P3 IMAD.WIDE.U32 R2, R10, 0x2, R2 ;  /* 0x000000020a02b825 */ /* 0x000fe200078e0002 */
[----:B------:R-:W-:Y:S01]  /*db00*/  @!P3 LEA R21, R7, UR38, 0x1 ;  /* 0x000000260715bc11 */ /* 0x000fe2000f8e08ff */
[----:B------:R-:W1:Y:S04]  /*db10*/  SHFL.IDX PT, R14, R0, 0x3, 0x181f ;  /* 0x00781f00000e7f89 */ /* 0x000e6800000e0000 */
[----:B------:R-:W-:Y:S04]  /*db20*/  @!P3 LDGSTS.E.BYPASS.LTC128B.128 [R21+0x11400], desc[UR42][R2.64], !P2 ;  /* 0x114000000215bfae */ /* 0x000fe8000d101d6a */
[----:B------:R-:W-:Y:S04]  /*db30*/  @!P3 LDGSTS.E.BYPASS.LTC128B.128 [R21+0x15400], desc[UR42][R2.64+0x80], !P0 ;  /* 0x154000800215bfae */ /* 0x000fe8000c101d6a */
[----:B------:R2:W-:Y:S01]  /*db40*/  @!P3 LDGSTS.E.BYPASS.LTC128B.128 [R21+0x19400], desc[UR42][R2.64+0x100], !P1 ;  /* 0x194001000215bfae */ /* 0x0005e2000c901d6a */
[----:B------:R-:W-:Y:S01]  /*db50*/  ISETP.GE.AND P3, PT, R9, R4, PT ;  /* 0x000000040900720c */ /* 0x000fe20003f66270 */
[----:B0-----:R-:W-:-:S02]  /*db60*/  IMAD.MOV.U32 R9, RZ, RZ, R8 ;  /* 0x000000ffff097224 */ /* 0x001fc400078e0008 */
[----:B-1----:R-:W-:Y:S01]  /*db70*/  IMAD.MOV.U32 R8, RZ, RZ, R14 ;  /* 0x000000ffff087224 */ /* 0x002fe200078e000e */
[----:B--2---:R-:W0:Y:S09]  /*db80*/  SHFL.IDX PT, R2, R5, 0x4, 0x181f ;  /* 0x00981f0005027f89 */ /* 0x004e3200000e0000 */
[----:B------:R-:W-:Y:S01]  /*db90*/  @!P3 LEA R20, R7, UR38, 0x1 ;  /* 0x000000260714bc11 */ /* 0x000fe2000f8e08ff */
[----:B------:R-:W-:Y:S01]  /*dba0*/  VIADD R3, R6, 0x40 ;  /* 0x0000004006037836 */ /* 0x000fe20000000000 */
[----:B------:R-:W1:Y:S01]  /*dbb0*/  SHFL.IDX PT, R14, R0, 0x4, 0x181f ;  /* 0x00981f00000e7f89 */ /* 0x000e6200000e0000 */
[----:B------:R-:W-:-:S05]  /*dbc0*/  @!P3 IMAD.WIDE.U32 R8, R10, 0x2, R8 ;  /* 0x000000020a08b825 */ /* 0x000fca00078e0008 */
[----:B------:R-:W-:Y:S04]  /*dbd0*/  @!P3 LDGSTS.E.BYPASS.LTC128B.128 [R20+0x11c00], desc[UR42][R8.64], !P2 ;  /* 0x11c000000814bfae */ /* 0x000fe8000d101d6a */
[----:B------:R-:W-:Y:S04]  /*dbe0*/  @!P3 LDGSTS.E.BYPASS.LTC128B.128 [R20+0x15c00], desc[UR42][R8.64+0x80], !P0 ;  /* 0x15c000800814bfae */ /* 0x000fe8000c101d6a */
[----:B------:R2:W-:Y:S01]  /*dbf0*/  @!P3 LDGSTS.E.BYPASS.LTC128B.128 [R20+0x19c00], desc[UR42][R8.64+0x100], !P1 ;  /* 0x19c001000814bfae */ /* 0x0005e2000c901d6a */
[----:B------:R-:W-:Y:S02]  /*dc00*/  ISETP.GE.AND P3, PT, R3, R4, PT ;  /* 0x000000040300720c */ /* 0x000fe40003f66270 */
[----:B0-----:R-:W-:Y:S01]  /*dc10*/  MOV R3, R2 ;  /* 0x0000000200037202 */ /* 0x001fe20000000f00 */
[----:B-1----:R-:W-:Y:S01]  /*dc20*/  IMAD.MOV.U32 R2, RZ, RZ, R14 ;  /* 0x000000ffff027224 */ /* 0x002fe200078e000e */
[----:B--2---:R-:W0:Y:S01]  /*dc30*/  SHFL.IDX PT, R8, R5, 0x5, 0x181f ;  /* 0x00b81f0005087f89 */ /* 0x004e2200000e0000 */
[----:B------:R-:W-:-:S08]  /*dc40*/  VIADD R9, R6, 0x50 ;  /* 0x0000005006097836 */ /* 0x000fd00000000000 */
        /* <DEDUP_REMOVED lines=18> */
[----:B0-----:R-:W-:-:S02]  /*dd70*/  IMAD.MOV.U32 R3, RZ, RZ, R2 ;  /* 0x000000ffff037224 */ /* 0x001fc400078e0002 */
[----:B-1----:R-:W-:Y:S01]  /*dd80*/  IMAD.MOV.U32 R2, RZ, RZ, R14 ;  /* 0x000000ffff027224 */ /* 0x002fe200078e000e */
[----:B--2---:R0:W1:Y:S09]  /*dd90*/  SHFL.IDX PT, R8, R5, 0x7, 0x181f ;  /* 0x00f81f0005087f89 */ /* 0x00407200000e0000 */
[----:B------:R-:W-:Y:S01]  /*dda0*/  @!P3 IMAD.WIDE.U32 R2, R10, 0x2, R2 ;  /* 0x000000020a02b825 */ /* 0x000fe200078e0002 */
[----:B------:R-:W-:Y:S01]  /*ddb0*/  @!P3 LEA R21, R7, UR38, 0x1 ;  /* 0x000000260715bc11 */ /* 0x000fe2000f8e08ff */
[----:B------:R0:W2:Y:S04]  /*ddc0*/  SHFL.IDX PT, R14, R0, 0x7, 0x181f ;  /* 0x00f81f00000e7f89 */ /* 0x0000a800000e0000 */
[----:B------:R0:W-:Y:S04]  /*ddd0*/  @!P3 LDGSTS.E.BYPASS.LTC128B.128 [R21+0x13400], desc[UR42][R2.64], !P2 ;  /* 0x134000000215bfae */ /* 0x0001e8000d101d6a */
[----:B------:R0:W-:Y:S04]  /*dde0*/  @!P3 LDGSTS.E.BYPASS.LTC128B.128 [R21+0x17400], desc[UR42][R2.64+0x80], !P0 ;  /* 0x174000800215bfae */ /* 0x0001e8000c101d6a */
[----:B------:R0:W-:Y:S02]  /*ddf0*/  @!P3 LDGSTS.E.BYPASS.LTC128B.128 [R21+0x1b400], desc[UR42][R2.64+0x100], !P1 ;  /* 0x1b4001000215bfae */ /* 0x0001e4000c901d6a */
.L_x_2190:
[----:B0-----:R-:W-:Y:S01]  /*de00*/  IADD3 R3, R6, 0x70, RZ ;  /* 0x0000007006037810 */ /* 0x001fe20007ffe0ff */
[----:B------:R-:W-:Y:S01]  /*de10*/  BSSY B0, `(.L_x_2097) ;  /* 0x000000d000007945 */ /* 0x000fe20003800000 */
[----:B--2---:R-:W-:Y:S02]  /*de20*/  IMAD.MOV.U32 R2, RZ, RZ, R14 ;  /* 0x000000ffff027224 */ /* 0x004fe400078e000e */
[----:B------:R-:W-:Y:S01]  /*de30*/  ISETP.GE.AND P3, PT, R3, R4, PT ;  /* 0x000000040300720c */ /* 0x000fe20003f66270 */
[----:B-1----:R-:W-:-:S12]  /*de40*/  IMAD.MOV.U32 R3, RZ, RZ, R8 ;  /* 0x000000ffff037224 */ /* 0x002fd800078e0008 */
        /* <DEDUP_REMOVED lines=9> */
.L_x_2098:
[----:B------:R-:W-:Y:S05]  /*dee0*/  BSYNC B0 ;  /* 0x0000000000007941 */ /* 0x000fea0003800000 */
.L_x_2097:
        /* <DEDUP_REMOVED lines=10> */
[----:B--2---:R-:W-:-:S04]  /*df90*/  IADD3 R0, R4, -0x2, RZ ;  /* 0xfffffffe04007810 */ /* 0x004fc80007ffe0ff */
[----:B---3--:R-:W-:Y:S01]  /*dfa0*/  ISETP.GE.AND P1, PT, R0, R3, PT ;  /* 0x000000030000720c */ /* 0x008fe20003f26270 */
[----:B-1----:R-:W-:-:S12]  /*dfb0*/  @!P0 BRA `(.L_x_2099) ;  /* 0x0000003000708947 */ /* 0x002fd80003800000 */
.L_x_2191:
[----:B------:R-:W-:Y:S02]  /*dfc0*/  IMAD.MOV.U32 R9, RZ, RZ, 0x1 ;  /* 0x00000001ff097424 */ /* 0x000fe400078e00ff */
        /* <DEDUP_REMOVED lines=16> */
[----:B------:R-:W-:Y:S01]  /*e0d0*/  ISETP.NE.AND P0, PT, R4, R3, PT ;  /* 0x000000030400720c */ /* 0x000fe20003f05270 */
[----:B------:R-:W-:Y:S01]  /*e0e0*/  IMAD.MOV.U32 R4, RZ, RZ, R16 ;  /* 0x000000ffff047224 */ /* 0x000fe200078e0010 */
[----:B------:R-:W-:-:S11]  /*e0f0*/  LOP3.LUT R12, R5, 0x1, RZ, 0xc0, !PT ;  /* 0x00000001050c7812 */ /* 0x000fd600078ec0ff */
[----:B------:R-:W-:Y:S05]  /*e100*/  @!P0 BRA `(.L_x_2101) ;  /* 0x0000001000748947 */ /* 0x000fea0003800000 */
[----:B------:R-:W-:Y:S01]  /*e110*/  BSSY B0, `(.L_x_2101) ;  /* 0x000011c000007945 */ /* 0x000fe20003800000 */
[----:B------:R-:W-:Y:S01]  /*e120*/  IADD3 R6, R5, -R12, RZ ;  /* 0x8000000c05067210 */ /* 0x000fe20007ffe0ff */
[----:B------:R-:W-:Y:S02]  /*e130*/  IMAD.MOV.U32 R7, RZ, RZ, 0x1 ;  /* 0x00000001ff077424 */ /* 0x000fe400078e00ff */
[----:B------:R-:W-:-:S07]  /*e140*/  IMAD.MOV.U32 R4, RZ, RZ, R16 ;  /* 0x000000ffff047224 */ /* 0x000fce00078e0010 */
.L_x_2134:
[----:B------:R-:W2:Y:S01]  /*e150*/  LDL R2, [R1] ;  /* 0x0000000001027983 */ /* 0x000ea20000100800 */
[----:B------:R-:W-:Y:S01]  /*e160*/  VIADD R6, R6, 0xfffffffe ;  /* 0xfffffffe06067836 */ /* 0x000fe20000000000 */
[----:B------:R-:W-:Y:S04]  /*e170*/  BSSY B1, `(.L_x_2102) ;  /* 0x0000088000017945 */ /* 0x000fe80003800000 */
[----:B------:R-:W-:Y:S02]  /*e180*/  ISETP.NE.AND P1, PT, R6, RZ, PT ;  /* 0x000000ff0600720c */ /* 0x000fe40003f25270 */
[----:B--2---:R-:W-:-:S13]  /*e190*/  ISETP.NE.AND P0, PT, R2, RZ, PT ;  /* 0x000000ff0200720c */ /* 0x004fda0003f05270 */
[----:B------:R-:W-:Y:S05]  /*e1a0*/  @!P0 BRA `(.L_x_2103) ;  /* 0x0000000800108947 */ /* 0x000fea0003800000 */
[----:B------:R-:W2:Y:S01]  /*e1b0*/  LDL R2, [R1+0x4] ;  /* 0x0000040001027983 */ /* 0x000ea20000100800 */
[----:B------:R-:W-:Y:S02]  /*e1c0*/  MOV R9, R0 ;  /* 0x0000000000097202 */ /* 0x000fe40000000f00 */
[----:B--2---:R-:W-:-:S13]  /*e1d0*/  ISETP.NE.AND P0, PT, R2, RZ, PT ;  /* 0x000000ff0200720c */ /* 0x004fda0003f05270 */
[----:B------:R-:W-:Y:S05]  /*e1e0*/  @!P0 BRA `(.L_x_2104) ;  /* 0x0000000000488947 */ /* 0x000fea0003800000 */
[----:B------:R-:W0:Y:S01]  /*e1f0*/  LDC R9, c[0x0][0x43c] ;  /* 0x00010f00ff097b82 */ /* 0x000e220000000800 */
[----:B------:R-:W-:Y:S02]  /*e200*/  ULDC.64 UR4, c[0x0][0x428] ;  /* 0x00010a0000047ab9 */ /* 0x000fe40000000a00 */
[----:B------:R-:W-:Y:S01]  /*e210*/  IMAD R5, R19, UR4, RZ ;  /* 0x0000000413057c24 */ /* 0x000fe2000f8e02ff */
[----:B0-----:R-:W-:-:S13]  /*e220*/  ISETP.NE.AND P0, PT, R9, 0x1, PT ;  /* 0x000000010900780c */ /* 0x001fda0003f05270 */
[----:B------:R-:W0:Y:S02]  /*e230*/  @P0 LDC.64 R2, c[0x0][0x440] ;  /* 0x00011000ff020b82 */ /* 0x000e240000000a00 */
[----:B0-----:R-:W-:-:S04]  /*e240*/  @P0 IMAD.HI.U32 R4, R0, R2, RZ ;  /* 0x0000000200040227 */ /* 0x001fc800078e00ff */
[----:B------:R-:W-:Y:S01]  /*e250*/  IMAD.MOV.U32 R2, RZ, RZ, R0 ;  /* 0x000000ffff027224 */ /* 0x000fe200078e0000 */
        /* <DEDUP_REMOVED lines=11> */
.L_x_2104:
[----:B------:R-:W1:Y:S01]  /*e310*/  S2R R2, SR_TID.X ;  /* 0x0000000000027919 */ /* 0x000e620000002100 */
[----:B------:R-:W-:Y:S01]  /*e320*/  BSSY B2, `(.L_x_2105) ;  /* 0x0000006000027945 */ /* 0x000fe20003800000 */
[----:B-1----:R-:W-:Y:S02]  /*e330*/  LOP3.LUT R3, R2, 0x7f, RZ, 0xc0, !PT ;  /* 0x0000007f02037812 */ /* 0x002fe400078ec0ff */
[----:B------:R-:W-:Y:S02]  /*e340*/  SHF.L.U32 R2, R7, 0x1f, RZ ;  /* 0x0000001f07027819 */ /* 0x000fe400000006ff */
[----:B------:R-:W-:Y:S02]  /*e350*/  ISETP.NE.AND P2, PT, R3, RZ, PT ;  /* 0x000000ff0300720c */ /* 0x000fe40003f45270 */
[----:B------:R-:W1:Y:S02]  /*e360*/  SYNCS.PHASECHK.TRANS64.TRYWAIT P0, [UR38+0x34848], R2 ;  /* 0x03484802ff0075a7 */ /* 0x000e640008000166 */
[----:B-1----:R-:W-:Y:S09]  /*e370*/  @!P0 BRA `(.L_x_2106) ;  /* 0x0000002c00988947 */ /* 0x002ff20003800000 */
.L_x_2192:
[----:B------:R-:W-:Y:S05]  /*e380*/  BSYNC B2 ;  /* 0x0000000000027941 */ /* 0x000fea0003800000 */
.L_x_2105:
[----:B------:R-:W-:Y:S04]  /*e390*/  BSSY B2, `(.L_x_2107) ;  /* 0x0000007000027945 */ /* 0x000fe80003800000 */
[----:B------:R-:W-:Y:S05]  /*e3a0*/  @P2 BRA `(.L_x_2108) ;  /* 0x0000000000142947 */ /* 0x000fea0003800000 */
[----:B------:R-:W-:Y:S02]  /*e3b0*/  ISETP.NE.AND P0, PT, R10, RZ, PT ;  /* 0x000000ff0a00720c */ /* 0x000fe40003f05270 */
[----:B-1----:R-:W-:-:S04]  /*e3c0*/  MOV R3, 0xc000 ;  /* 0x0000c00000037802 */ /* 0x002fc80000000f00 */
[----:B------:R2:W-:Y:S07]  /*e3d0*/  SYNCS.ARRIVE.TRANS64 RZ, [UR38+0x34838], R3 ;  /* 0x03483803ffff79a7 */ /* 0x0005ee0008000026 */
[----:B------:R-:W-:Y:S05]  /*e3e0*/  @!P0 BRA `(.L_x_2108) ;  /* 0x0000000000048947 */ /* 0x000fea0003800000 */
[----:B------:R-:W-:Y:S01]  /*e3f0*/  BPT.TRAP 0x1 ;  /* 0x000000040000795c */ /* 0x000fe20000300000 */
.L_x_2108:
[----:B------:R-:W-:Y:S05]  /*e400*/  BSYNC B2 ;  /* 0x0000000000027941 */ /* 0x000fea0003800000 */
.L_x_2107:
        /* <DEDUP_REMOVED lines=11> */
.L_x_2109:
        /* <DEDUP_REMOVED lines=13> */
.L_x_2110:
        /* <DEDUP_REMOVED lines=14> */
.L_x_2111:
        /* <DEDUP_REMOVED lines=12> */
.L_x_2193:
[----:B------:R-:W-:Y:S05]  /*e730*/  BSYNC B2 ;  /* 0x0000000000027941 */ /* 0x000fea0003800000 */
.L_x_2112:
        /* <DEDUP_REMOVED lines=9> */
.L_x_2115:
[----:B------:R-:W-:Y:S05]  /*e7d0*/  BSYNC B2 ;  /* 0x0000000000027941 */ /* 0x000fea0003800000 */
.L_x_2114:
        /* <DEDUP_REMOVED lines=10> */
.L_x_2116:
        /* <DEDUP_REMOVED lines=13> */
.L_x_2117:
        /* <DEDUP_REMOVED lines=8> */
[----:B------:R-:W-:Y:S01]  /*e9d0*/  MOV R17, R9 ;  /* 0x0000000900117202 */ /* 0x000fe20000000f00 */
[----:B------:R-:W-:-:S07]  /*e9e0*/  IMAD.MOV.U32 R16, RZ, RZ, R4 ;  /* 0x000000ffff107224 */ /* 0x000fce00078e0004 */
.L_x_2103:
[----:B------:R-:W-:Y:S05]  /*e9f0*/  BSYNC B1 ;  /* 0x0000000000017941 */ /* 0x000fea0003800000 */
.L_x_2102:
        /* <DEDUP_REMOVED lines=9> */
[----:B------:R-:W0:Y:S01]  /*ea90*/  LDC R4, c[0x0][0x43c] ;  /* 0x00010f00ff047b82 */ /* 0x000e220000000800 */
[----:B------:R-:W-:Y:S01]  /*eaa0*/  ULDC.64 UR4, c[0x0][0x428] ;  /* 0x00010a0000047ab9 */ /* 0x000fe20000000a00 */
[----:B0-----:R-:W-:-:S13]  /*eab0*/  ISETP.NE.AND P0, PT, R4, 0x1, PT ;  /* 0x000000010400780c */ /* 0x001fda0003f05270 */
[----:B------:R-:W0:Y:S02]  /*eac0*/  @P0 LDC.64 R2, c[0x0][0x440] ;  /* 0x00011000ff020b82 */ /* 0x000e240000000a00 */
[----:B0-----:R-:W-:-:S04]  /*ead0*/  @P0 IMAD.HI.U32 R5, R11, R2, RZ ;  /* 0x000000020b050227 */ /* 0x001fc800078e00ff */
        /* <DEDUP_REMOVED lines=13> */
.L_x_2120:
[----:B------:R-:W1:Y:S01]  /*ebb0*/  S2R R2, SR_TID.X ;  /* 0x0000000000027919 */ /* 0x000e620000002100 */
[----:B------:R-:W-:Y:S01]  /*ebc0*/  BSSY B2, `(.L_x_2121) ;  /* 0x0000006000027945 */ /* 0x000fe20003800000 */
[----:B-1----:R-:W-:Y:S02]  /*ebd0*/  LOP3.LUT R3, R2, 0x7f, RZ, 0xc0, !PT ;  /* 0x0000007f02037812 */ /* 0x002fe400078ec0ff */
[----:B------:R-:W-:Y:S02]  /*ebe0*/  SHF.L.U32 R2, R9, 0x1f, RZ ;  /* 0x0000001f09027819 */ /* 0x000fe400000006ff */
[----:B------:R-:W-:Y:S02]  /*ebf0*/  ISETP.NE.AND P2, PT, R3, RZ, PT ;  /* 0x000000ff0300720c */ /* 0x000fe40003f45270 */
[----:B------:R-:W1:Y:S02]  /*ec00*/  SYNCS.PHASECHK.TRANS64.TRYWAIT P0, [UR38+0x34840], R2 ;  /* 0x03484002ff0075a7 */ /* 0x000e640008000166 */
[----:B-1----:R-:W-:Y:S09]  /*ec10*/  @!P0 BRA `(.L_x_2122) ;  /* 0x0000002400a08947 */ /* 0x002ff20003800000 */
.L_x_2194:
[----:B------:R-:W-:Y:S05]  /*ec20*/  BSYNC B2 ;  /* 0x0000000000027941 */ /* 0x000fea0003800000 */
.L_x_2121:
[----:B------:R-:W-:Y:S04]  /*ec30*/  BSSY B2, `(.L_x_2123) ;  /* 0x0000007000027945 */ /* 0x000fe80003800000 */
[----:B------:R-:W-:Y:S05]  /*ec40*/  @P2 BRA `(.L_x_2124) ;  /* 0x0000000000142947 */ /* 0x000fea0003800000 */
[----:B------:R-:W-:Y:S01]  /*ec50*/  ISETP.NE.AND P0, PT, R10, RZ, PT ;  /* 0x000000ff0a00720c */ /* 0x000fe20003f05270 */
[----:B-1----:R-:W-:-:S04]  /*ec60*/  IMAD.MOV.U32 R2, RZ, RZ, 0xc000 ;  /* 0x0000c000ff027424 */ /* 0x002fc800078e00ff */
[----:B------:R2:W-:Y:S08]  /*ec70*/  SYNCS.ARRIVE.TRANS64 RZ, [UR38+0x34830], R2 ;  /* 0x03483002ffff79a7 */ /* 0x0005f00008000026 */
[----:B--2---:R-:W-:Y:S05]  /*ec80*/  @!P0 BRA `(.L_x_2124) ;  /* 0x0000000000048947 */ /* 0x004fea0003800000 */
[----:B------:R-:W-:Y:S01]  /*ec90*/  BPT.TRAP 0x1 ;  /* 0x000000040000795c */ /* 0x000fe20000300000 */
.L_x_2124:
[----:B------:R-:W-:Y:S05]  /*eca0*/  BSYNC B2 ;  /* 0x0000000000027941 */ /* 0x000fea0003800000 */
.L_x_2123:
[----:B0-----:R-:W-:Y:S01]  /*ecb0*/  IMAD.MOV.U32 R5, RZ, RZ, RZ ;  /* 0x000000ffff057224 */ /* 0x001fe200078e00ff */
[----:B------:R-:W-:Y:S01]  /*ecc0*/  ULDC.64 UR4, c[0x0][0x198] ;  /* 0x0000660000047ab9 */ /* 0x000fe20000000a00 */
[----:B------:R-:W-:Y:S01]  /*ecd0*/  PLOP3.LUT P0, PT, PT, PT, PT, 0x80, 0x0 ;  /* 0x000000000000781c */ /* 0x000fe20003f0f070 */
[----:B------:R-:W-:Y:S01]  /*ece0*/  UIADD3 UR4, UP0, UR4, 0x370, URZ ;  /* 0x0000037004047890 */ /* 0x000fe2000ff1e03f */
[----:B-1----:R-:W-:Y:S01]  /*ecf0*/  SHF.L.U32 R2, R11, 0x7, RZ ;  /* 0x000000070b027819 */ /* 0x002fe200000006ff */
[----:B------:R-:W-:Y:S01]  /*ed00*/  UIADD3 UR8, UR38, 0x1c400, URZ ;  /* 0x0001c40026087890 */ /* 0x000fe2000fffe03f */
[----:B------:R-:W-:Y:S01]  /*ed10*/  R2UR UR10, R5 ;  /* 0x00000000050a72ca */ /* 0x000fe200000e0000 */
[----:B------:R-:W-:Y:S02]  /*ed20*/  UIADD3 UR9, UR38, 0x34830, URZ ;  /* 0x0003483026097890 */ /* 0x000fe4000fffe03f */
[----:B------:R-:W-:Y:S01]  /*ed30*/  UIADD3.X UR5, URZ, UR5, URZ, UP0, !UPT ;  /* 0x000000053f057290 */ /* 0x000fe200087fe43f */
[----:B------:R-:W-:Y:S01]  /*ed40*/  UMOV UR6, 0x0 ;  /* 0x0000000000067882 */ /* 0x000fe20000000000 */
[----:B------:R-:W-:-:S10]  /*ed50*/  UMOV UR7, 0x14f00000 ;  /* 0x14f0000000077882 */ /* 0x000fd40000000000 */
.L_x_2125:
        /* <DEDUP_REMOVED lines=14> */
.L_x_2126:
        /* <DEDUP_REMOVED lines=13> */
.L_x_2127:
        /* <DEDUP_REMOVED lines=12> */
.L_x_2195:
[----:B------:R-:W-:Y:S05]  /*efd0*/  BSYNC B2 ;  /* 0x0000000000027941 */ /* 0x000fea0003800000 */
.L_x_2128:
        /* <DEDUP_REMOVED lines=9> */
.L_x_2131:
[----:B------:R-:W-:Y:S05]  /*f070*/  BSYNC B2 ;  /* 0x0000000000027941 */ /* 0x000fea0003800000 */
.L_x_2130:
        /* <DEDUP_REMOVED lines=10> */
.L_x_2132:
        /* <DEDUP_REMOVED lines=13> */
.L_x_2133:
        /* <DEDUP_REMOVED lines=8> */
[----:B------:R-:W-:Y:S02]  /*f270*/  IMAD.MOV.U32 R17, RZ, RZ, R11 ;  /* 0x000000ffff117224 */ /* 0x000fe400078e000b */
[----:B------:R-:W-:-:S07]  /*f280*/  IMAD.MOV.U32 R16, RZ, RZ, R4 ;  /* 0x000000ffff107224 */ /* 0x000fce00078e0004 */
.L_x_2119:
[----:B------:R-:W-:Y:S05]  /*f290*/  BSYNC B1 ;  /* 0x0000000000017941 */ /* 0x000fea0003800000 */
.L_x_2118:
[----:B------:R-:W-:Y:S01]  /*f2a0*/  IADD3 R0, R0, -0x2, RZ ;  /* 0xfffffffe00007810 */ /* 0x000fe20007ffe0ff */
[----:B0-----:R-:W-:Y:S01]  /*f2b0*/  IMAD.MOV.U32 R7, RZ, RZ, R9 ;  /* 0x000000ffff077224 */ /* 0x001fe200078e0009 */
[----:B------:R-:W-:Y:S06]  /*f2c0*/  @P1 BRA `(.L_x_2134) ;  /* 0xffffffec00a01947 */ /* 0x000fec000383ffff */
[----:B------:R-:W-:Y:S05]  /*f2d0*/  BSYNC B0 ;  /* 0x0000000000007941 */ /* 0x000fea0003800000 */
.L_x_2101:
        /* <DEDUP_REMOVED lines=10> */
[----:B------:R-:W0:Y:S01]  /*f380*/  LDC R7, c[0x0][0x43c] ;  /* 0x00010f00ff077b82 */ /* 0x000e220000000800 */
[----:B------:R-:W-:Y:S01]  /*f390*/  IMAD.MOV.U32 R6, RZ, RZ, R0 ;  /* 0x000000ffff067224 */ /* 0x000fe200078e0000 */
[----:B------:R-:W-:Y:S02]  /*f3a0*/  ULDC.64 UR4, c[0x0][0x428] ;  /* 0x00010a0000047ab9 */ /* 0x000fe40000000a00 */
[----:B------:R-:W-:-:S04]  /*f3b0*/  IMAD R19, R19, UR4, RZ ;  /* 0x0000000413137c24 */ /* 0x000fc8000f8e02ff */
[----:B------:R-:W-:Y:S01]  /*f3c0*/  IMAD R19, R18, UR5, R19 ;  /* 0x0000000512137c24 */ /* 0x000fe2000f8e0213 */
[----:B0-----:R-:W-:-:S13]  /*f3d0*/  ISETP.NE.AND P0, PT, R7, 0x1, PT ;  /* 0x000000010700780c */ /* 0x001fda0003f05270 */
[----:B------:R-:W0:Y:S02]  /*f3e0*/  @P0 LDC.64 R2, c[0x0][0x440] ;  /* 0x00011000ff020b82 */ /* 0x000e240000000a00 */
[----:B0-----:R-:W-:-:S05]  /*f3f0*/  @P0 IMAD.HI.U32 R2, R0, R2, RZ ;  /* 0x0000000200020227 */ /* 0x001fca00078e00ff */
[----:B------:R-:W-:-:S04]  /*f400*/  @P0 SHF.R.U32.HI R6, RZ, R3, R2 ;  /* 0x00000003ff060219 */ /* 0x000fc80000011602 */
[----:B------:R-:W-:Y:S02]  /*f410*/  SHF.R.S32.HI R3, RZ, 0x1f, R6 ;  /* 0x0000001fff037819 */ /* 0x000fe40000011406 */
[----:B------:R-:W-:-:S05]  /*f420*/  MOV R2, R6 ;  /* 0x0000000600027202 */ /* 0x000fca0000000f00 */
        /* <DEDUP_REMOVED lines=8> */
.L_x_2136:
[----:B------:R-:W1:Y:S01]  /*f4b0*/  S2R R2, SR_TID.X ;  /* 0x0000000000027919 */ /* 0x000e620000002100 */
[----:B------:R-:W-:Y:S01]  /*f4c0*/  BSSY B1, `(.L_x_2137) ;  /* 0x0000006000017945 */ /* 0x000fe20003800000 */
[----:B-1----:R-:W-:Y:S02]  /*f4d0*/  LOP3.LUT R3, R2, 0x7f, RZ, 0xc0, !PT ;  /* 0x0000007f02037812 */ /* 0x002fe400078ec0ff */
[----:B------:R-:W-:Y:S02]  /*f4e0*/  SHF.L.U32 R2, R9, 0x1f, RZ ;  /* 0x0000001f09027819 */ /* 0x000fe400000006ff */
[----:B------:R-:W-:Y:S02]  /*f4f0*/  ISETP.NE.AND P1, PT, R3, RZ, PT ;  /* 0x000000ff0300720c */ /* 0x000fe40003f25270 */
[----:B------:R-:W1:Y:S02]  /*f500*/  SYNCS.PHASECHK.TRANS64.TRYWAIT P0, [UR38+0x34848], R2 ;  /* 0x03484802ff0075a7 */ /* 0x000e640008000166 */
[----:B-1----:R-:W-:Y:S09]  /*f510*/  @!P0 BRA `(.L_x_2138) ;  /* 0x0000001c00908947 */ /* 0x002ff20003800000 */
.L_x_2196:
[----:B------:R-:W-:Y:S05]  /*f520*/  BSYNC B1 ;  /* 0x0000000000017941 */ /* 0x000fea0003800000 */
.L_x_2137:
[----:B------:R-:W-:Y:S04]  /*f530*/  BSSY B1, `(.L_x_2139) ;  /* 0x0000007000017945 */ /* 0x000fe80003800000 */
[----:B------:R-:W-:Y:S05]  /*f540*/  @P1 BRA `(.L_x_2140) ;  /* 0x0000000000141947 */ /* 0x000fea0003800000 */
[----:B------:R-:W-:Y:S01]  /*f550*/  ISETP.NE.AND P0, PT, R10, RZ, PT ;  /* 0x000000ff0a00720c */ /* 0x000fe20003f05270 */
[----:B-1----:R-:W-:-:S04]  /*f560*/  IMAD.MOV.U32 R3, RZ, RZ, 0xc000 ;  /* 0x0000c000ff037424 */ /* 0x002fc800078e00ff */
[----:B------:R2:W-:Y:S08]  /*f570*/  SYNCS.ARRIVE.TRANS64 RZ, [UR38+0x34838], R3 ;  /* 0x03483803ffff79a7 */ /* 0x0005f00008000026 */
[----:B--2---:R-:W-:Y:S05]  /*f580*/  @!P0 BRA `(.L_x_2140) ;  /* 0x0000000000048947 */ /* 0x004fea0003800000 */
[----:B------:R-:W-:Y:S01]  /*f590*/  BPT.TRAP 0x1 ;  /* 0x000000040000795c */ /* 0x000fe20000300000 */
.L_x_2140:
[----:B------:R-:W-:Y:S05]  /*f5a0*/  BSYNC B1 ;  /* 0x0000000000017941 */ /* 0x000fea0003800000 */
.L_x_2139:
[----:B0-----:R-:W-:Y:S01]  /*f5b0*/  MOV R5, RZ ;  /* 0x000000ff00057202 */ /* 0x001fe20000000f00 */
[----:B------:R-:W-:Y:S01]  /*f5c0*/  ULDC.64 UR4, c[0x0][0x198] ;  /* 0x0000660000047ab9 */ /* 0x000fe20000000a00 */
[----:B------:R-:W-:Y:S01]  /*f5d0*/  PLOP3.LUT P0, PT, PT, PT, PT, 0x80, 0x0 ;  /* 0x000000000000781c */ /* 0x000fe20003f0f070 */
[----:B------:R-:W-:Y:S01]  /*f5e0*/  UIADD3 UR4, UP0, UR4, 0x370, URZ ;  /* 0x0000037004047890 */ /* 0x000fe2000ff1e03f */
[----:B------:R-:W-:Y:S01]  /*f5f0*/  R2UR UR10, R5 ;  /* 0x00000000050a72ca */ /* 0x000fe200000e0000 */
[----:B-1----:R-:W-:Y:S01]  /*f600*/  IMAD.SHL.U32 R3, R0, 0x80, RZ ;  /* 0x0000008000037824 */ /* 0x002fe200078e00ff */
[----:B------:R-:W-:Y:S02]  /*f610*/  UIADD3 UR8, UR38, 0x28400, URZ ;  /* 0x0002840026087890 */ /* 0x000fe4000fffe03f */
[----:B------:R-:W-:Y:S02]  /*f620*/  UIADD3 UR9, UR38, 0x34838, URZ ;  /* 0x0003483826097890 */ /* 0x000fe4000fffe03f */
[----:B------:R-:W-:Y:S01]  /*f630*/  UIADD3.X UR5, URZ, UR5, URZ, UP0, !UPT ;  /* 0x000000053f057290 */ /* 0x000fe200087fe43f */
[----:B------:R-:W-:Y:S01]  /*f640*/  UMOV UR6, 0x0 ;  /* 0x0000000000067882 */ /* 0x000fe20000000000 */
[----:B------:R-:W-:-:S10]  /*f650*/  UMOV UR7, 0x14f00000 ;  /* 0x14f0000000077882 */ /* 0x000fd40000000000 */
.L_x_2141:
        /* <DEDUP_REMOVED lines=14> */
.L_x_2142:
        /* <DEDUP_REMOVED lines=13> */
.L_x_2143:
        /* <DEDUP_REMOVED lines=11> */
.L_x_2197:
[----:B------:R-:W-:Y:S05]  /*f8c0*/  BSYNC B1 ;  /* 0x0000000000017941 */ /* 0x000fea0003800000 */
.L_x_2144:
[----:B------:R-:W-:Y:S01]  /*f8d0*/  BSSY B1, `(.L_x_2146) ;  /* 0x0000009000017945 */ /* 0x000fe20003800000 */
[----:B0-----:R-:W-:Y:S01]  /*f8e0*/  IMAD.MOV.U32 R2, RZ, RZ, 0x0 ;  /* 0x00000000ff027424 */ /* 0x001fe200078e00ff */
[----:B------:R-:W-:Y:S02]  /*f8f0*/  MOV R3, 0x14f00000 ;  /* 0x14f0000000037802 */ /* 0x000fe40000000f00 */
[----:B------:R-:W-:Y:S05]  /*f900*/  @P1 BRA `(.L_x_2147) ;  /* 0x0000000000141947 */ /* 0x000fea0003800000 */
[----:B------:R-:W-:Y:S01]  /*f910*/  ISETP.NE.AND P0, PT, R10, RZ, PT ;  /* 0x000000ff0a00720c */ /* 0x000fe20003f05270 */
[----:B------:R-:W-:-:S04]  /*f920*/  IMAD.MOV.U32 R7, RZ, RZ, 0x8000 ;  /* 0x00008000ff077424 */ /* 0x000fc800078e00ff */
[----:B------:R0:W-:Y:S08]  /*f930*/  SYNCS.ARRIVE.TRANS64 RZ, [UR38+0x34850], R7 ;  /* 0x03485007ffff79a7 */ /* 0x0001f00008000026 */
[----:B0-----:R-:W-:Y:S05]  /*f940*/  @!P0 BRA `(.L_x_2147) ;  /* 0x0000000000048947 */ /* 0x001fea0003800000 */
[----:B------:R-:W-:Y:S01]  /*f950*/  BPT.TRAP 0x1 ;  /* 0x000000040000795c */ /* 0x000fe20000300000 */
.L_x_2147:
[----:B------:R-:W-:Y:S05]  /*f960*/  BSYNC B1 ;  /* 0x0000000000017941 */ /* 0x000fea0003800000 */
.L_x_2146:
        /* <DEDUP_REMOVED lines=10> */
.L_x_2148:
        /* <DEDUP_REMOVED lines=13> */
.L_x_2149:
        /* <DEDUP_REMOVED lines=8> */
[----:B------:R-:W-:Y:S01]  /*fb60*/  IMAD.MOV.U32 R17, RZ, RZ, R0 ;  /* 0x000000ffff117224 */ /* 0x000fe200078e0000 */
[----:B------:R-:W-:-:S07]  /*fb70*/  MOV R16, R4 ;  /* 0x0000000400107202 */ /* 0x000fce0000000f00 */
.L_x_2135:
[----:B------:R-:W-:Y:S05]  /*fb80*/  BSYNC B0 ;  /* 0x0000000000007941 */ /* 0x000fea0003800000 */
.L_x_2100:
        /* <DEDUP_REMOVED lines=12> */
.L_x_2198:
[----:B------:R-:W-:Y:S05]  /*fc50*/  BSYNC B1 ;  /* 0x0000000000017941 */ /* 0x000fea0003800000 */
.L_x_2152:
        /* <DEDUP_REMOVED lines=8> */
.L_x_2155:
[----:B------:R-:W-:Y:S05]  /*fce0*/  BSYNC B1 ;  /* 0x0000000000017941 */ /* 0x000fea0003800000 */
.L_x_2154:
[----:B------:R-:W-:Y:S01]  /*fcf0*/  R2UR UR4, R8 ;  /* 0x00000000080472ca */ /* 0x000fe200000e0000 */
[----:B------:R-:W-:Y:S01]  /*fd00*/  ULDC.64 UR6, c[0x0][0x198] ;  /* 0x0000660000067ab9 */ /* 0x000fe20000000a00 */
[----:B------:R-:W-:Y:S01]  /*fd10*/  R2UR UR9, R3 ;  /* 0x00000000030972ca */ /* 0x000fe200000e0000 */
[----:B------:R-:W-:Y:S01]  /*fd20*/  UIADD3 UR6, UP0, UR6, 0x470, URZ ;  /* 0x0000047006067890 */ /* 0x000fe2000ff1e03f */
[----:B------:R-:W-:Y:S01]  /*fd30*/  PLOP3.LUT P0, PT, PT, PT, PT, 0x80, 0x0 ;  /* 0x000000000000781c */ /* 0x000fe20003f0f070 */
[----:B------:R-:W-:Y:S01]  /*fd40*/  IMAD.SHL.U32 R17, R17, 0x80, RZ ;  /* 0x0000008011117824 */ /* 0x000fe200078e00ff */
[----:B------:R-:W-:Y:S01]  /*fd50*/  UMOV UR14, 0x0 ;  /* 0x00000000000e7882 */ /* 0x000fe20000000000 */
[----:B------:R-:W-:Y:S01]  /*fd60*/  UIADD3.X UR7, URZ, UR7, URZ, UP0, !UPT ;  /* 0x000000073f077290 */ /* 0x000fe200087fe43f */
[----:B------:R-:W-:Y:S01]  /*fd70*/  UMOV UR15, 0x14f00000 ;  /* 0x14f00000000f7882 */ /* 0x000fe20000000000 */
[----:B------:R-:W-:-:S04]  /*fd80*/  UMOV UR10, URZ ;  /* 0x0000003f000a7c82 */ /* 0x000fc80008000000 */
[----:B------:R-:W-:Y:S02]  /*fd90*/  ULEA UR4, UR4, UR38, 0xf ;  /* 0x0000002604047291 */ /* 0x000fe4000f8e783f */
[----:B------:R-:W-:Y:S02]  /*fda0*/  UIADD3 UR9, UR9, 0x34850, URZ ;  /* 0x0003485009097890 */ /* 0x000fe4000fffe03f */
[----:B------:R-:W-:-:S12]  /*fdb0*/  UIADD3 UR8, UR4, 0x400, URZ ;  /* 0x0000040004087890 */ /* 0x000fd8000fffe03f */
.L_x_2156:
        /* <DEDUP_REMOVED lines=13> */
.L_x_2157:
        /* <DEDUP_REMOVED lines=8> */
.L_x_2151:
[----:B------:R-:W-:Y:S05]  /*ff10*/  BSYNC B0 ;  /* 0x0000000000007941 */ /* 0x000fea0003800000 */
.L_x_2150:
[----:B-1----:R-:W-:Y:S01]  /*ff20*/  VIADD R0, R8, 0x1 ;  /* 0x0000000108007836 */ /* 0x002fe20000000000 */
[----:B------:R-:W-:-:S04]  /*ff30*/  MOV R3, RZ ;  /* 0x000000ff00037202 */ /* 0x000fc80000000f00 */
[----:B------:R-:W-:-:S04]  /*ff40*/  ISETP.NE.AND P0, PT, R0, 0x2, PT ;  /* 0x000000020000780c */ /* 0x000fc80003f05270 */
[----:B------:R-:W-:Y:S02]  /*ff50*/  SEL R2, RZ, 0x1, P0 ;  /* 0x00000001ff027807 */ /* 0x000fe40000000000 */
[----:B------:R-:W-:Y:S02]  /*ff60*/  SEL R0, R0, RZ, P0 ;  /* 0x000000ff00007207 */ /* 0x000fe40000000000 */
[----:B------:R-:W-:-:S07]  /*ff70*/  LOP3.LUT R9, R9, R2, RZ, 0x3c, !PT ;  /* 0x0000000209097212 */ /* 0x000fce00078e3cff */
.L_x_2084:
[----:B------:R-:W1:Y:S01]  /*ff80*/  S2R R5, SR_CgaCtaId ;  /* 0x0000000000057919 */ /* 0x000e620000008800 */
[----:B------:R-:W-:Y:S02]  /*ff90*/  MOV R2, 0x400 ;  /* 0x0000040000027802 */ /* 0x000fe40000000f00 */
[----:B------:R-:W-:Y:S02]  /*ffa0*/  SHF.L.U32 R3, R3, 0x1f, RZ ;  /* 0x0000001f03037819 */ /* 0x000fe400000006ff */
[----:B-1----:R-:W-:-:S04]  /*ffb0*/  LEA R2, R5, R2, 0x18 ;  /* 0x0000000205027211 */ /* 0x002fc800078ec0ff */
[----:B------:R-:W1:Y:S02]  /*ffc0*/  SYNCS.PHASECHK.TRANS64.TRYWAIT P0, [R2+URZ+0x34820], R3 ;  /* 0x03482003020075a7 */ /* 0x000e64000800017f */
[----:B-1----:R-:W-:Y:S05]  /*ffd0*/  @!P0 BRA `(.L_x_2158) ;  /* 0x0000001400248947 */ /* 0x002fea0003800000 */
.L_x_2199:
[----:B------:R-:W-:-:S03]  /*ffe0*/  UMOV UR4, 0xffffffff ;  /* 0xffffffff00047882 */ /* 0x000fc60000000000 */
[----:B------:R-:W-:Y:S05]  /*fff0*/  BRA.DIV UR4, `(.L_x_2159) ;  /* 0x0000001604307947 */ /* 0x000fea000b800000 */
[----:B-1----:R-:W1:Y:S02]  /*10000*/  S2R R3, SR_TID.X ;  /* 0x0000000000037919 */ /* 0x002e640000002100 */
[----:B-1----:R-:W-:-:S04]  /*10010*/  SHF.R.U32.HI R3, RZ, 0x5, R3 ;  /* 0x00000005ff037819 */ /* 0x002fc80000011603 */
[----:B------:R-:W-:-:S05]  /*10020*/  LOP3.LUT R3, R3, 0x3, RZ, 0xc0, !PT ;  /* 0x0000000303037812 */ /* 0x000fca00078ec0ff */
[----:B------:R1:W2:Y:S02]  /*10030*/  SHFL.IDX PT, R14, R3, RZ, 0x1f ;  /* 0x00001fff030e7589 */ /* 0x0002a400000e0000 */
.L_x_2202:
[----:B--2---:R-:W-:-:S13]  /*10040*/  ISETP.NE.AND P0, PT, R14, RZ, PT ;  /* 0x000000ff0e00720c */ /* 0x004fda0003f05270 */
[----:B------:R-:W-:Y:S05]  /*10050*/  @P0 BRA `(.L_x_2046) ;  /* 0x0000000000880947 */ /* 0x000fea0003800000 */
[----:B------:R-:W-:-:S03]  /*10060*/  UMOV UR4, 0xffffffff ;  /* 0xffffffff00047882 */ /* 0x000fc60000000000 */
[----:B------:R-:W-:Y:S05]  /*10070*/  BRA.DIV UR4, `(.L_x_2160) ;  /* 0x0000001604447947 */ /* 0x000fea000b800000 */
[----:B------:R-:W-:-:S13]  /*10080*/  ELECT P6, URZ, PT ;  /* 0x00000000003f782f */ /* 0x000fda00038c0000 */
.L_x_2205:
[----:B------:R-:W-:Y:S05]  /*10090*/  @!P6 BRA `(.L_x_2046) ;  /* 0x000000000078e947 */ /* 0x000fea0003800000 */
[----:B-1----:R-:W2:Y:S02]  /*100a0*/  LDL.LU R3, [R1+0x14] ;  /* 0x0000140001037983 */ /* 0x002ea40000300800 */
[----:B--2---:R-:W-:-:S04]  /*100b0*/  LOP3.LUT R3, R3, 0x2, RZ, 0xfc, !PT ;  /* 0x0000000203037812 */ /* 0x004fc800078efcff */
[----:B------:R-:W-:-:S13]  /*100c0*/  ISETP.NE.AND P2, PT, R3, 0x3, PT ;  /* 0x000000030300780c */ /* 0x000fda0003f45270 */
[----:B------:R-:W-:Y:S05]  /*100d0*/  @!P2 BRA `(.L_x_2161) ;  /* 0x000000000004a947 */ /* 0x000fea0003800000 */
[----:B------:R-:W-:Y:S01]  /*100e0*/  BPT.TRAP 0x1 ;  /* 0x000000040000795c */ /* 0x000fe20000300000 */
.L_x_2161:
[----:B0-----:R-:W-:Y:S01]  /*100f0*/  VIADD R7, R2, 0x34840 ;  /* 0x0003484002077836 */ /* 0x001fe20000000000 */
[----:B------:R-:W-:Y:S01]  /*10100*/  SHF.L.U32 R5, R9, 0x1f, RZ ;  /* 0x0000001f09057819 */ /* 0x000fe200000006ff */
[C---:B------:R-:W-:Y:S02]  /*10110*/  VIADD R3, R0.reuse, 0x1 ;  /* 0x0000000100037836 */ /* 0x040fe40000000000 */
[----:B------:R-:W-:-:S03]  /*10120*/  IMAD R6, R0, 0x8, R7 ;  /* 0x0000000800067824 */ /* 0x000fc600078e0207 */
[C---:B------:R-:W-:Y:S01]  /*10130*/  ISETP.NE.AND P1, PT, R3.reuse, 0x2, PT ;  /* 0x000000020300780c */ /* 0x040fe20003f25270 */
[----:B------:R-:W0:Y:S03]  /*10140*/  SYNCS.PHASECHK.TRANS64.TRYWAIT P0, [R6+URZ], R5 ;  /* 0x00000005060075a7 */ /* 0x000e26000800017f */
[----:B------:R-:W-:Y:S02]  /*10150*/  SEL R4, RZ, 0x1, P1 ;  /* 0x00000001ff047807 */ /* 0x000fe40000800000 */
[----:B------:R-:W-:Y:S02]  /*10160*/  SEL R8, R3, RZ, P1 ;  /* 0x000000ff03087207 */ /* 0x000fe40000800000 */
[----:B------:R-:W-:Y:S02]  /*10170*/  LOP3.LUT R4, R9, R4, RZ, 0x3c, !PT ;  /* 0x0000000409047212 */ /* 0x000fe400078e3cff */
[----:B------:R-:W-:-:S02]  /*10180*/  LEA R3, R8, R7, 0x3 ;  /* 0x0000000708037211 */ /* 0x000fc400078e18ff */
[----:B------:R-:W-:Y:S01]  /*10190*/  SHF.L.U32 R4, R4, 0x1f, RZ ;  /* 0x0000001f04047819 */ /* 0x000fe200000006ff */
[----:B0-----:R-:W-:Y:S06]  /*101a0*/  @!P0 BRA `(.L_x_2162) ;  /* 0x0000001400188947 */ /* 0x001fec0003800000 */
.L_x_2206:
[----:B------:R-:W1:Y:S02]  /*101b0*/  SYNCS.PHASECHK.TRANS64.TRYWAIT P0, [R3+URZ], R4 ;  /* 0x00000004030075a7 */ /* 0x000e64000800017f */
[----:B-1----:R-:W-:Y:S05]  /*101c0*/  @!P0 BRA `(.L_x_2163) ;  /* 0x0000001400248947 */ /* 0x002fea0003800000 */
.L_x_2207:
[----:B------:R-:W-:Y:S05]  /*101d0*/  @!P2 BRA `(.L_x_2164) ;  /* 0x000000000004a947 */ /* 0x000fea0003800000 */
[----:B------:R-:W-:Y:S01]  /*101e0*/  BPT.TRAP 0x1 ;  /* 0x000000040000795c */ /* 0x000fe20000300000 */
.L_x_2164:
[----:B-1----:R-:W-:-:S04]  /*101f0*/  VIADD R3, R2, 0x34860 ;  /* 0x0003486002037836 */ /* 0x002fc80000000000 */
[----:B------:R-:W-:-:S04]  /*10200*/  IMAD R0, R0, 0x8, R3 ;  /* 0x0000000800007824 */ /* 0x000fc800078e0203 */
[----:B------:R-:W1:Y:S02]  /*10210*/  SYNCS.PHASECHK.TRANS64.TRYWAIT P0, [R0+URZ], R5 ;  /* 0x00000005000075a7 */ /* 0x000e64000800017f */
[----:B-1----:R-:W-:Y:S05]  /*10220*/  @!P0 BRA `(.L_x_2165) ;  /* 0x0000001400208947 */ /* 0x002fea0003800000 */
.L_x_2208:
[----:B------:R-:W-:-:S07]  /*10230*/  IMAD R3, R8, 0x8, R3 ;  /* 0x0000000808037824 */ /* 0x000fce00078e0203 */
.L_x_2166:
[----:B--2---:R2:W3:Y:S02]  /*10240*/  SYNCS.PHASECHK.TRANS64.TRYWAIT P0, [R3+URZ], R4 ;  /* 0x00000004030075a7 */ /* 0x0044e4000800017f */
[----:B---3--:R-:W-:Y:S05]  /*10250*/  @!P0 NANOSLEEP.SYNCS 0x989680 ;  /* 0x009896800000895d */ /* 0x008fea0003900000 */
[----:B------:R-:W3:Y:S02]  /*10260*/  @!P0 SYNCS.PHASECHK.TRANS64 P0, [R3+URZ], R4 ;  /* 0x00000004030085a7 */ /* 0x000ee4000800007f */
[----:B---3--:R-:W-:Y:S05]  /*10270*/  @!P0 BRA `(.L_x_2166) ;  /* 0xfffffffc00f08947 */ /* 0x008fea000383ffff */
.L_x_2046:
[----:B------:R-:W-:Y:S05]  /*10280*/  BSYNC B6 ;  /* 0x0000000000067941 */ /* 0x000fea0003800000 */
.L_x_2043:
[----:B------:R-:W-:Y:S05]  /*10290*/  EXIT ;  /* 0x000000000000794d */ /* 0x000fea0003800000 */
.L_x_2050:
[----:B-1----:R-:W-:-:S04]  /*102a0*/  MOV R3, UR36 ;  /* 0x0000002400037c02 */ /* 0x002fc80008000f00 */
[----:B------:R1:W2:Y:S03]  /*102b0*/  SYNCS.PHASECHK.TRANS64.TRYWAIT P1, [R3+URZ+0x34800], R2 ;  /* 0x03480002030075a7 */ /* 0x0002a6000802017f */
[----:B--2---:R-:W-:Y:S05]  /*102c0*/  @!P1 NANOSLEEP.SYNCS 0x989680 ;  /* 0x009896800000995d */ /* 0x004fea0003900000 */
[----:B------:R-:W2:Y:S02]  /*102d0*/  @!P1 SYNCS.PHASECHK.TRANS64 P1, [R3+URZ+0x34800], R2 ;  /* 0x03480002030095a7 */ /* 0x000ea4000802007f */
[----:B--2---:R-:W-:Y:S05]  /*102e0*/  @!P1 BRA `(.L_x_2050) ;  /* 0xfffffffc00ec9947 */ /* 0x004fea000383ffff */
[----:B------:R-:W-:Y:S05]  /*102f0*/  BRA `(.L_x_2167) ;  /* 0xffffff1000207947 */ /* 0x000fea000383ffff */
.L_x_2054:
[----:B01----:R-:W-:-:S04]  /*10300*/  IMAD.U32 R3, RZ, RZ, UR36 ;  /* 0x00000024ff037e24 */ /* 0x003fc8000f8e00ff */
[----:B------:R0:W1:Y:S03]  /*10310*/  SYNCS.PHASECHK.TRANS64.TRYWAIT P2, [R3+URZ+0x34830], R2 ;  /* 0x03483002030075a7 */ /* 0x000066000804017f */
[----:B-1----:R-:W-:Y:S05]  /*10320*/  @!P2 NANOSLEEP.SYNCS 0x989680 ;  /* 0x009896800000a95d */ /* 0x002fea0003900000 */
[----:B------:R-:W1:Y:S02]  /*10330*/  @!P2 SYNCS.PHASECHK.TRANS64 P2, [R3+URZ+0x34830], R2 ;  /* 0x034830020300a5a7 */ /* 0x000e64000804007f */
[----:B-1----:R-:W-:Y:S05]  /*10340*/  @!P2 BRA `(.L_x_2054) ;  /* 0xfffffffc00eca947 */ /* 0x002fea000383ffff */
[----:B------:R-:W-:Y:S05]  /*10350*/  BRA `(.L_x_2053) ;  /* 0xffffff10003c7947 */ /* 0x000fea000383ffff */
.L_x_2059:
[----:B-1----:R-:W-:-:S04]  /*10360*/  IMAD.U32 R11, RZ, RZ, UR61 ;  /* 0x0000003dff0b7e24 */ /* 0x002fc8000f8e00ff */
[----:B------:R1:W2:Y:S03]  /*10370*/  SYNCS.PHASECHK.TRANS64.TRYWAIT P3, [R11+URZ+0x34830], R10 ;  /* 0x0348300a0b0075a7 */ /* 0x0002a6000806017f */
[----:B--2---:R-:W-:Y:S05]  /*10380*/  @!P3 NANOSLEEP.SYNCS 0x989680 ;  /* 0x009896800000b95d */ /* 0x004fea0003900000 */
[----:B------:R-:W2:Y:S02]  /*10390*/  @!P3 SYNCS.PHASECHK.TRANS64 P3, [R11+URZ+0x34830], R10 ;  /* 0x0348300a0b00b5a7 */ /* 0x000ea4000806007f */
[----:B--2---:R-:W-:Y:S05]  /*103a0*/  @!P3 BRA `(.L_x_2059) ;  /* 0xfffffffc00ecb947 */ /* 0x004fea000383ffff */
[----:B------:R-:W-:Y:S05]  /*103b0*/  BRA `(.L_x_2058) ;  /* 0xffffff40003c7947 */ /* 0x000fea000383ffff */
.L_x_2063:
[----:B-1----:R-:W-:-:S04]  /*103c0*/  IMAD.U32 R11, RZ, RZ, UR7 ;  /* 0x00000007ff0b7e24 */ /* 0x002fc8000f8e00ff */
[----:B------:R1:W3:Y:S03]  /*103d0*/  SYNCS.PHASECHK.TRANS64.TRYWAIT P3, [R11+URZ+0x34850], R0 ;  /* 0x034850000b0075a7 */ /* 0x0002e6000806017f */
[----:B---3--:R-:W-:Y:S05]  /*103e0*/  @!P3 NANOSLEEP.SYNCS 0x989680 ;  /* 0x009896800000b95d */ /* 0x008fea0003900000 */
[----:B------:R-:W3:Y:S02]  /*103f0*/  @!P3 SYNCS.PHASECHK.TRANS64 P3, [R11+URZ+0x34850], R0 ;  /* 0x034850000b00b5a7 */ /* 0x000ee4000806007f */
[----:B---3--:R-:W-:Y:S05]  /*10400*/  @!P3 BRA `(.L_x_2063) ;  /* 0xfffffffc00ecb947 */ /* 0x008fea000383ffff */
[----:B------:R-:W-:Y:S05]  /*10410*/  BRA `(.L_x_2062) ;  /* 0xffffff4800447947 */ /* 0x000fea000383ffff */
.L_x_2069:
[----:B-1----:R-:W-:-:S04]  /*10420*/  MOV R11, UR40 ;  /* 0x00000028000b7c02 */ /* 0x002fc80008000f00 */
[----:B------:R1:W2:Y:S03]  /*10430*/  SYNCS.PHASECHK.TRANS64.TRYWAIT P2, [R11+URZ+0x34830], R10 ;  /* 0x0348300a0b0075a7 */ /* 0x0002a6000804017f */
[----:B--2---:R-:W-:Y:S05]  /*10440*/  @!P2 NANOSLEEP.SYNCS 0x989680 ;  /* 0x009896800000a95d */ /* 0x004fea0003900000 */
[----:B------:R-:W2:Y:S02]  /*10450*/  @!P2 SYNCS.PHASECHK.TRANS64 P2, [R11+URZ+0x34830], R10 ;  /* 0x0348300a0b00a5a7 */ /* 0x000ea4000804007f */
[----:B--2---:R-:W-:Y:S05]  /*10460*/  @!P2 BRA `(.L_x_2069) ;  /* 0xfffffffc00eca947 */ /* 0x004fea000383ffff */
[----:B------:R-:W-:Y:S05]  /*10470*/  BRA `(.L_x_2068) ;  /* 0xffffff7000887947 */ /* 0x000fea000383ffff */
.L_x_2073:
[----:B---3--:R-:W-:-:S04]  /*10480*/  IMAD.U32 R9, RZ, RZ, UR7 ;  /* 0x00000007ff097e24 */ /* 0x008fc8000f8e00ff */
[----:B------:R3:W4:Y:S03]  /*10490*/  SYNCS.PHASECHK.TRANS64.TRYWAIT P2, [R9+URZ+0x34850], R0 ;  /* 0x03485000090075a7 */ /* 0x000726000804017f */
[----:B----4-:R-:W-:Y:S05]  /*104a0*/  @!P2 NANOSLEEP.SYNCS 0x989680 ;  /* 0x009896800000a95d */ /* 0x010fea0003900000 */
[----:B------:R-:W4:Y:S02]  /*104b0*/  @!P2 SYNCS.PHASECHK.TRANS64 P2, [R9+URZ+0x34850], R0 ;  /* 0x034850000900a5a7 */ /* 0x000f24000804007f */
[----:B----4-:R-:W-:Y:S05]  /*104c0*/  @!P2 BRA `(.L_x_2073) ;  /* 0xfffffffc00eca947 */ /* 0x010fea000383ffff */
[----:B------:R-:W-:Y:S05]  /*104d0*/  BRA `(.L_x_2072) ;  /* 0xffffff7800907947 */ /* 0x000fea000383ffff */
.L_x_2078:
[----:B-1----:R-:W-:-:S04]  /*104e0*/  IMAD.U32 R0, RZ, RZ, UR5 ;  /* 0x00000005ff007e24 */ /* 0x002fc8000f8e00ff */
[----:B------:R1:W2:Y:S03]  /*104f0*/  SYNCS.PHASECHK.TRANS64.TRYWAIT P0, [R0+URZ+0x34850], R3 ;  /* 0x03485003000075a7 */ /* 0x0002a6000800017f */
[----:B--2---:R-:W-:Y:S05]  /*10500*/  @!P0 NANOSLEEP.SYNCS 0x989680 ;  /* 0x009896800000895d */ /* 0x004fea0003900000 */
[----:B------:R-:W2:Y:S02]  /*10510*/  @!P0 SYNCS.PHASECHK.TRANS64 P0, [R0+URZ+0x34850], R3 ;  /* 0x03485003000085a7 */ /* 0x000ea4000800007f */
[----:B--2---:R-:W-:Y:S05]  /*10520*/  @!P0 BRA `(.L_x_2078) ;  /* 0xfffffffc00ec8947 */ /* 0x004fea000383ffff */
[----:B------:R-:W-:Y:S05]  /*10530*/  BRA `(.L_x_2077) ;  /* 0xffffff9c005c7947 */ /* 0x000fea000383ffff */
.L_x_2089:
[----:B------:R-:W-:Y:S01]  /*10540*/  IMAD.MOV.U32 R13, RZ, RZ, R0 ;  /* 0x000000ffff0d7224 */ /* 0x000fe200078e0000 */
[----:B------:R-:W-:Y:S01]  /*10550*/  MOV R12, RZ ;  /* 0x000000ff000c7202 */ /* 0x000fe20000000f00 */
[----:B------:R-:W-:Y:S02]  /*10560*/  IMAD.MOV.U32 R11, RZ, RZ, 0x1f ;  /* 0x0000001fff0b7424 */ /* 0x000fe400078e00ff */
[----:B------:R-:W-:-:S07]  /*10570*/  IMAD.MOV.U32 R15, RZ, RZ, -0x1 ;  /* 0xffffffffff0f7424 */ /* 0x000fce00078e00ff */
[----:B------:R-:W-:Y:S05]  /*10580*/  WARPSYNC.COLLECTIVE R15, `(.L_x_2168) ;  /* 0x000000000f087348 */ /* 0x000fea0003c00000 */
[----:B------:R0:W1:Y:S02]  /*10590*/  SHFL.IDX P6, R14, R13, R12, R11 ;  /* 0x0000000c0d0e7389 */ /* 0x00006400000c000b */
[----:B01----:R-:W-:Y:S01]  /*105a0*/  ENDCOLLECTIVE ;  /* 0x000000000000791b */ /* 0x003fe20003800000 */
.L_x_2168:
[----:B------:R-:W-:Y:S05]  /*105b0*/  BRA `(.L_x_2169) ;  /* 0xffffffc800607947 */ /* 0x000fea000383ffff */
.L_x_2091:
[----:B------:R-:W-:Y:S01]  /*105c0*/  BSSY B0, `(.L_x_2170) ;  /* 0x0000006000007945 */ /* 0x000fe20003800000 */
[----:B------:R-:W-:-:S07]  /*105d0*/  IMAD.MOV.U32 R15, RZ, RZ, -0x1 ;  /* 0xffffffffff0f7424 */ /* 0x000fce00078e00ff */
[----:B0-----:R-:W-:Y:S05]  /*105e0*/  WARPSYNC.COLLECTIVE R15, `(.L_x_2171) ;  /* 0x000000000f0c7348 */ /* 0x001fea0003c00000 */
[----:B------:R-:W-:Y:S02]  /*105f0*/  ELECT P6, UR62, PT ;  /* 0x00000000003e782f */ /* 0x000fe400038c0000 */
[----:B------:R-:W-:Y:S01]  /*10600*/  MOV R14, UR62 ;  /* 0x0000003e000e7c02 */ /* 0x000fe20008000f00 */
[----:B0-----:R-:W-:Y:S10]  /*10610*/  ENDCOLLECTIVE ;  /* 0x000000000000791b */ /* 0x001ff40003800000 */
.L_x_2171:
[----:B------:R-:W-:Y:S05]  /*10620*/  BSYNC B0 ;  /* 0x0000000000007941 */ /* 0x000fea0003800000 */
.L_x_2170:
[----:B------:R-:W-:Y:S05]  /*10630*/  BRA `(.L_x_2172) ;  /* 0xffffffc800607947 */ /* 0x000fea000383ffff */
.L_x_2093:
[----:B0-----:R-:W-:-:S04]  /*10640*/  MOV R3, UR38 ;  /* 0x0000002600037c02 */ /* 0x001fc80008000f00 */
[----:B------:R0:W1:Y:S03]  /*10650*/  SYNCS.PHASECHK.TRANS64.TRYWAIT P0, [R3+URZ+0x34840], R0 ;  /* 0x03484000030075a7 */ /* 0x000066000800017f */
[----:B-1----:R-:W-:Y:S05]  /*10660*/  @!P0 NANOSLEEP.SYNCS 0x989680 ;  /* 0x009896800000895d */ /* 0x002fea0003900000 */
[----:B------:R-:W1:Y:S02]  /*10670*/  @!P0 SYNCS.PHASECHK.TRANS64 P0, [R3+URZ+0x34840], R0 ;  /* 0x03484000030085a7 */ /* 0x000e64000800007f */
[----:B-1----:R-:W-:Y:S05]  /*10680*/  @!P0 BRA `(.L_x_2093) ;  /* 0xfffffffc00ec8947 */ /* 0x002fea000383ffff */
[----:B------:R-:W-:Y:S05]  /*10690*/  BRA `(.L_x_2173) ;  /* 0xffffffc800b87947 */ /* 0x000fea000383ffff */
.L_x_2096:
[----:B------:R-:W-:Y:S01]  /*106a0*/  IMAD.MOV.U32 R13, RZ, RZ, R5 ;  /* 0x000000ffff0d7224 */ /* 0x000fe200078e0005 */
[----:B------:R-:W-:Y:S01]  /*106b0*/  MOV R11, 0x181f ;  /* 0x0000181f000b7802 */ /* 0x000fe20000000f00 */
[----:B------:R-:W-:Y:S02]  /*106c0*/  IMAD.MOV.U32 R12, RZ, RZ, RZ ;  /* 0x000000ffff0c7224 */ /* 0x000fe400078e00ff */
[----:B------:R-:W-:Y:S02]  /*106d0*/  IMAD.MOV.U32 R15, RZ, RZ, -0x1 ;  /* 0xffffffffff0f7424 */ /* 0x000fe400078e00ff */
[----:B------:R-:W-:-:S07]  /*106e0*/  IMAD R6, R9, 0x80, R6 ;  /* 0x0000008009067824 */ /* 0x000fce00078e0206 */
[----:B------:R-:W-:Y:S05]  /*106f0*/  WARPSYNC.COLLECTIVE R15, `(.L_x_2174) ;  /* 0x000000000f087348 */ /* 0x000fea0003c00000 */
[----:B------:R0:W1:Y:S02]  /*10700*/  SHFL.IDX P6, R14, R13, R12, R11 ;  /* 0x0000000c0d0e7389 */ /* 0x00006400000c000b */
[----:B01----:R-:W-:Y:S01]  /*10710*/  ENDCOLLECTIVE ;  /* 0x000000000000791b */ /* 0x003fe20003800000 */
.L_x_2174:
[----:B------:R-:W-:Y:S02]  /*10720*/  VIADD R9, R6, 0x10 ;  /* 0x0000001006097836 */ /* 0x000fe40000000000 */
[----:B------:R-:W-:Y:S02]  /*10730*/  IMAD.MOV.U32 R13, RZ, RZ, R0 ;  /* 0x000000ffff0d7224 */ /* 0x000fe400078e0000 */
[----:B------:R-:W-:-:S07]  /*10740*/  IMAD.MOV.U32 R2, RZ, RZ, R14 ;  /* 0x000000ffff027224 */ /* 0x000fce00078e000e */
[----:B------:R-:W-:Y:S05]  /*10750*/  WARPSYNC.COLLECTIVE R15, `(.L_x_2175) ;  /* 0x000000000f087348 */ /* 0x000fea0003c00000 */
[----:B------:R0:W1:Y:S02]  /*10760*/  SHFL.IDX P6, R14, R13, R12, R11 ;  /* 0x0000000c0d0e7389 */ /* 0x00006400000c000b */
[----:B01----:R-:W-:Y:S01]  /*10770*/  ENDCOLLECTIVE ;  /* 0x000000000000791b */ /* 0x003fe20003800000 */
.L_x_2175:
[----:B------:R-:W-:Y:S02]  /*10780*/  ULDC UR4, c[0x0][0x288] ;  /* 0x0000a20000047ab9 */ /* 0x000fe40000000800 */
[----:B------:R-:W-:-:S05]  /*10790*/  IMAD R4, R8, UR4, RZ ;  /* 0x0000000408047c24 */ /* 0x000fca000f8e02ff */
[----:B------:R-:W-:Y:S01]  /*107a0*/  ISETP.GE.AND P3, PT, R6, R4, PT ;  /* 0x000000040600720c */ /* 0x000fe20003f66270 */
[----:B------:R-:W-:Y:S02]  /*107b0*/  IMAD.MOV.U32 R13, RZ, RZ, R5 ;  /* 0x000000ffff0d7224 */ /* 0x000fe400078e0005 */
[----:B------:R-:W-:-:S10]  /*107c0*/  IMAD.MOV.U32 R12, RZ, RZ, 0x1 ;  /* 0x00000001ff0c7424 */ /* 0x000fd400078e00ff */
[----:B------:R-:W-:Y:S02]  /*107d0*/  @!P3 LEA R21, R7, UR38, 0x1 ;  /* 0x000000260715bc11 */ /* 0x000fe4000f8e08ff */
[----:B------:R-:W-:-:S07]  /*107e0*/  MOV R3, R14 ;  /* 0x0000000e00037202 */ /* 0x000fce0000000f00 */
[----:B------:R-:W-:Y:S05]  /*107f0*/  WARPSYNC.COLLECTIVE R15, `(.L_x_2176) ;  /* 0x000000000f087348 */ /* 0x000fea0003c00000 */
[----:B------:R0:W1:Y:S02]  /*10800*/  SHFL.IDX P6, R14, R13, R12, R11 ;  /* 0x0000000c0d0e7389 */ /* 0x00006400000c000b */
[----:B01----:R-:W-:Y:S01]  /*10810*/  ENDCOLLECTIVE ;  /* 0x000000000000791b */ /* 0x003fe20003800000 */
.L_x_2176:
        /* <DEDUP_REMOVED lines=9> */
[----:B------:R-:W-:-:S03]  /*108b0*/  MOV R8, R14 ;  /* 0x0000000e00087202 */ /* 0x000fc60000000f00 */
[----:B------:R0:W-:Y:S04]  /*108c0*/  @!P3 LDGSTS.E.BYPASS.LTC128B.128 [R21+0x14400], desc[UR42][R2.64+0x80], !P0 ;  /* 0x144000800215bfae */ /* 0x0001e8000c101d6a */
[----:B0-----:R-:W-:Y:S05]  /*108d0*/  WARPSYNC.COLLECTIVE R15, `(.L_x_2177) ;  /* 0x000000000f087348 */ /* 0x001fea0003c00000 */
[----:B------:R1:W2:Y:S02]  /*108e0*/  SHFL.IDX P6, R14, R13, R12, R11 ;  /* 0x0000000c0d0e7389 */ /* 0x0002a400000c000b */
[----:B012---:R-:W-:Y:S01]  /*108f0*/  ENDCOLLECTIVE ;  /* 0x000000000000791b */ /* 0x007fe20003800000 */
.L_x_2177:
[----:B------:R-:W-:Y:S01]  /*10900*/  @!PT LDS RZ, [RZ] ;  /* 0x00000000fffff984 */ /* 0x000fe20000000800 */
[----:B------:R-:W-:Y:S01]  /*10910*/  @!PT LDS RZ, [RZ] ;  /* 0x00000000fffff984 */ /* 0x000fe20000000800 */
[----:B------:R-:W-:Y:S01]  /*10920*/  @!PT LDS RZ, [RZ] ;  /* 0x00000000fffff984 */ /* 0x000fe20000000800 */
[----:B------:R0:W-:Y:S01]  /*10930*/  @!P3 LDGSTS.E.BYPASS.LTC128B.128 [R21+0x18400], desc[UR42][R2.64+0x100], !P1 ;  /* 0x184001000215bfae */ /* 0x0001e2000c901d6a */
[----:B------:R-:W-:Y:S01]  /*10940*/  ISETP.GE.AND P3, PT, R9, R4, PT ;  /* 0x000000040900720c */ /* 0x000fe20003f66270 */
[----:B------:R-:W-:Y:S02]  /*10950*/  IMAD.MOV.U32 R9, RZ, RZ, R8 ;  /* 0x000000ffff097224 */ /* 0x000fe400078e0008 */
[----:B------:R-:W-:Y:S02]  /*10960*/  IMAD.MOV.U32 R13, RZ, RZ, R5 ;  /* 0x000000ffff0d7224 */ /* 0x000fe400078e0005 */
[----:B------:R-:W-:Y:S01]  /*10970*/  IMAD.MOV.U32 R12, RZ, RZ, 0x2 ;  /* 0x00000002ff0c7424 */ /* 0x000fe200078e00ff */
[----:B0-----:R-:W-:-:S07]  /*10980*/  IADD3 R3, R6, 0x20, RZ ;  /* 0x0000002006037810 */ /* 0x001fce0007ffe0ff */
[----:B------:R-:W-:Y:S01]  /*10990*/  @!P3 LEA R20, R7, UR38, 0x1 ;  /* 0x000000260714bc11 */ /* 0x000fe2000f8e08ff */
[----:B------:R-:W-:-:S07]  /*109a0*/  IMAD.MOV.U32 R8, RZ, RZ, R14 ;  /* 0x000000ffff087224 */ /* 0x000fce00078e000e */
[----:B------:R-:W-:Y:S05]  /*109b0*/  WARPSYNC.COLLECTIVE R15, `(.L_x_2178) ;  /* 0x000000000f087348 */ /* 0x000fea0003c00000 */
[----:B------:R0:W1:Y:S02]  /*109c0*/  SHFL.IDX P6, R14, R13, R12, R11 ;  /* 0x0000000c0d0e7389 */ /* 0x00006400000c000b */
[----:B01----:R-:W-:Y:S01]  /*109d0*/  ENDCOLLECTIVE ;  /* 0x000000000000791b */ /* 0x003fe20003800000 */
.L_x_2178:
        /* <DEDUP_REMOVED lines=13> */
.L_x_2179:
[----:B------:R-:W-:Y:S02]  /*10ab0*/  VIADD R9, R6, 0x30 ;  /* 0x0000003006097836 */ /* 0x000fe40000000000 */
[----:B------:R-:W-:Y:S01]  /*10ac0*/  IMAD.MOV.U32 R3, RZ, RZ, R2 ;  /* 0x000000ffff037224 */ /* 0x000fe200078e0002 */
[----:B------:R-:W-:Y:S02]  /*10ad0*/  @!P3 LEA R21, R7, UR38, 0x1 ;  /* 0x000000260715bc11 */ /* 0x000fe4000f8e08ff */
[----:B------:R-:W-:Y:S01]  /*10ae0*/  MOV R13, R5 ;  /* 0x00000005000d7202 */ /* 0x000fe20000000f00 */
[----:B------:R-:W-:Y:S02]  /*10af0*/  IMAD.MOV.U32 R12, RZ, RZ, 0x3 ;  /* 0x00000003ff0c7424 */ /* 0x000fe400078e00ff */
[----:B------:R-:W-:-:S07]  /*10b00*/  IMAD.MOV.U32 R2, RZ, RZ, R14 ;  /* 0x000000ffff027224 */ /* 0x000fce00078e000e */
[----:B------:R-:W-:Y:S05]  /*10b10*/  WARPSYNC.COLLECTIVE R15, `(.L_x_2180) ;  /* 0x000000000f087348 */ /* 0x000fea0003c00000 */
[----:B------:R0:W1:Y:S02]  /*10b20*/  SHFL.IDX P6, R14, R13, R12, R11 ;  /* 0x0000000c0d0e7389 */ /* 0x00006400000c000b */
[----:B01----:R-:W-:Y:S01]  /*10b30*/  ENDCOLLECTIVE ;  /* 0x000000000000791b */ /* 0x003fe20003800000 */
.L_x_2180:
        /* <DEDUP_REMOVED lines=13> */
.L_x_2181:
[----:B------:R-:W-:Y:S01]  /*10c10*/  VIADD R3, R6, 0x40 ;  /* 0x0000004006037836 */ /* 0x000fe20000000000 */
[----:B------:R-:W-:Y:S02]  /*10c20*/  MOV R9, R8 ;  /* 0x0000000800097202 */ /* 0x000fe40000000f00 */
[----:B------:R-:W-:Y:S01]  /*10c30*/  @!P3 LEA R20, R7, UR38, 0x1 ;  /* 0x000000260714bc11 */ /* 0x000fe2000f8e08ff */
[----:B------:R-:W-:Y:S01]  /*10c40*/  IMAD.MOV.U32 R13, RZ, RZ, R5 ;  /* 0x000000ffff0d7224 */ /* 0x000fe200078e0005 */
[----:B------:R-:W-:Y:S01]  /*10c50*/  MOV R12, 0x4 ;  /* 0x00000004000c7802 */ /* 0x000fe20000000f00 */
[----:B------:R-:W-:-:S07]  /*10c60*/  IMAD.MOV.U32 R8, RZ, RZ, R14 ;  /* 0x000000ffff087224 */ /* 0x000fce00078e000e */
[----:B------:R-:W-:Y:S05]  /*10c70*/  WARPSYNC.COLLECTIVE R15, `(.L_x_2182) ;  /* 0x000000000f087348 */ /* 0x000fea0003c00000 */
[----:B------:R0:W1:Y:S02]  /*10c80*/  SHFL.IDX P6, R14, R13, R12, R11 ;  /* 0x0000000c0d0e7389 */ /* 0x00006400000c000b */
[----:B01----:R-:W-:Y:S01]  /*10c90*/  ENDCOLLECTIVE ;  /* 0x000000000000791b */ /* 0x003fe20003800000 */
.L_x_2182:
        /* <DEDUP_REMOVED lines=13> */
.L_x_2183:
        /* <DEDUP_REMOVED lines=9> */
.L_x_2184:
        /* <DEDUP_REMOVED lines=13> */
.L_x_2185:
        /* <DEDUP_REMOVED lines=9> */
.L_x_2186:
        /* <DEDUP_REMOVED lines=13> */
.L_x_2187:
        /* <DEDUP_REMOVED lines=8> */
.L_x_2188:
        /* <DEDUP_REMOVED lines=12> */
.L_x_2189:
[----:B------:R-:W-:Y:S05]  /*11170*/  BRA `(.L_x_2190) ;  /* 0xffffffcc00207947 */ /* 0x000fea000383ffff */
.L_x_2099:
[----:B-1----:R-:W-:-:S04]  /*11180*/  IMAD.U32 R3, RZ, RZ, UR38 ;  /* 0x00000026ff037e24 */ /* 0x002fc8000f8e00ff */
[----:B------:R1:W2:Y:S03]  /*11190*/  SYNCS.PHASECHK.TRANS64.TRYWAIT P0, [R3+URZ+0x34820], R2 ;  /* 0x03482002030075a7 */ /* 0x0002a6000800017f */
[----:B--2---:R-:W-:Y:S05]  /*111a0*/  @!P0 NANOSLEEP.SYNCS 0x989680 ;  /* 0x009896800000895d */ /* 0x004fea0003900000 */
[----:B------:R-:W2:Y:S02]  /*111b0*/  @!P0 SYNCS.PHASECHK.TRANS64 P0, [R3+URZ+0x34820], R2 ;  /* 0x03482002030085a7 */ /* 0x000ea4000800007f */
[----:B--2---:R-:W-:Y:S05]  /*111c0*/  @!P0 BRA `(.L_x_2099) ;  /* 0xfffffffc00ec8947 */ /* 0x004fea000383ffff */
[----:B------:R-:W-:Y:S05]  /*111d0*/  BRA `(.L_x_2191) ;  /* 0xffffffcc00787947 */ /* 0x000fea000383ffff */
.L_x_2106:
[----:B-1----:R-:W-:-:S04]  /*111e0*/  MOV R3, UR38 ;  /* 0x0000002600037c02 */ /* 0x002fc80008000f00 */
[----:B------:R1:W2:Y:S03]  /*111f0*/  SYNCS.PHASECHK.TRANS64.TRYWAIT P0, [R3+URZ+0x34848], R2 ;  /* 0x03484802030075a7 */ /* 0x0002a6000800017f */
[----:B--2---:R-:W-:Y:S05]  /*11200*/  @!P0 NANOSLEEP.SYNCS 0x989680 ;  /* 0x009896800000895d */ /* 0x004fea0003900000 */
[----:B------:R-:W2:Y:S02]  /*11210*/  @!P0 SYNCS.PHASECHK.TRANS64 P0, [R3+URZ+0x34848], R2 ;  /* 0x03484802030085a7 */ /* 0x000ea4000800007f */
[----:B--2---:R-:W-:Y:S05]  /*11220*/  @!P0 BRA `(.L_x_2106) ;  /* 0xfffffffc00ec8947 */ /* 0x004fea000383ffff */
[----:B------:R-:W-:Y:S05]  /*11230*/  BRA `(.L_x_2192) ;  /* 0xffffffd000507947 */ /* 0x000fea000383ffff */
.L_x_2113:
[----:B0-----:R-:W-:-:S04]  /*11240*/  IMAD.U32 R3, RZ, RZ, UR38 ;  /* 0x00000026ff037e24 */ /* 0x001fc8000f8e00ff */
[----:B------:R0:W1:Y:S03]  /*11250*/  SYNCS.PHASECHK.TRANS64.TRYWAIT P0, [R3+URZ+0x34860], R2 ;  /* 0x03486002030075a7 */ /* 0x000066000800017f */
[----:B-1----:R-:W-:Y:S05]  /*11260*/  @!P0 NANOSLEEP.SYNCS 0x989680 ;  /* 0x009896800000895d */ /* 0x002fea0003900000 */
[----:B------:R-:W1:Y:S02]  /*11270*/  @!P0 SYNCS.PHASECHK.TRANS64 P0, [R3+URZ+0x34860], R2 ;  /* 0x03486002030085a7 */ /* 0x000e64000800007f */
[----:B-1----:R-:W-:Y:S05]  /*11280*/  @!P0 BRA `(.L_x_2113) ;  /* 0xfffffffc00ec8947 */ /* 0x002fea000383ffff */
[----:B------:R-:W-:Y:S05]  /*11290*/  BRA `(.L_x_2193) ;  /* 0xffffffd400247947 */ /* 0x000fea000383ffff */
.L_x_2122:
[----:B-1----:R-:W-:-:S04]  /*112a0*/  IMAD.U32 R3, RZ, RZ, UR38 ;  /* 0x00000026ff037e24 */ /* 0x002fc8000f8e00ff */
[----:B------:R1:W2:Y:S03]  /*112b0*/  SYNCS.PHASECHK.TRANS64.TRYWAIT P0, [R3+URZ+0x34840], R2 ;  /* 0x03484002030075a7 */ /* 0x0002a6000800017f */
[----:B--2---:R-:W-:Y:S05]  /*112c0*/  @!P0 NANOSLEEP.SYNCS 0x989680 ;  /* 0x009896800000895d */ /* 0x004fea0003900000 */
[----:B------:R-:W2:Y:S02]  /*112d0*/  @!P0 SYNCS.PHASECHK.TRANS64 P0, [R3+URZ+0x34840], R2 ;  /* 0x03484002030085a7 */ /* 0x000ea4000800007f */
[----:B--2---:R-:W-:Y:S05]  /*112e0*/  @!P0 BRA `(.L_x_2122) ;  /* 0xfffffffc00ec8947 */ /* 0x004fea000383ffff */
[----:B------:R-:W-:Y:S05]  /*112f0*/  BRA `(.L_x_2194) ;  /* 0xffffffd800487947 */ /* 0x000fea000383ffff */
.L_x_2129:
[----:B0-----:R-:W-:-:S04]  /*11300*/  MOV R3, UR38 ;  /* 0x0000002600037c02 */ /* 0x001fc80008000f00 */
[----:B------:R0:W1:Y:S03]  /*11310*/  SYNCS.PHASECHK.TRANS64.TRYWAIT P0, [R3+URZ+0x34868], R2 ;  /* 0x03486802030075a7 */ /* 0x000066000800017f */
[----:B-1----:R-:W-:Y:S05]  /*11320*/  @!P0 NANOSLEEP.SYNCS 0x989680 ;  /* 0x009896800000895d */ /* 0x002fea0003900000 */
[----:B------:R-:W1:Y:S02]  /*11330*/  @!P0 SYNCS.PHASECHK.TRANS64 P0, [R3+URZ+0x34868], R2 ;  /* 0x03486802030085a7 */ /* 0x000e64000800007f */
[----:B-1----:R-:W-:Y:S05]  /*11340*/  @!P0 BRA `(.L_x_2129) ;  /* 0xfffffffc00ec8947 */ /* 0x002fea000383ffff */
[----:B------:R-:W-:Y:S05]  /*11350*/  BRA `(.L_x_2195) ;  /* 0xffffffdc001c7947 */ /* 0x000fea000383ffff */
.L_x_2138:
[----:B-1----:R-:W-:-:S04]  /*11360*/  IMAD.U32 R3, RZ, RZ, UR38 ;  /* 0x00000026ff037e24 */ /* 0x002fc8000f8e00ff */
[----:B------:R1:W2:Y:S03]  /*11370*/  SYNCS.PHASECHK.TRANS64.TRYWAIT P0, [R3+URZ+0x34848], R2 ;  /* 0x03484802030075a7 */ /* 0x0002a6000800017f */
[----:B--2---:R-:W-:Y:S05]  /*11380*/  @!P0 NANOSLEEP.SYNCS 0x989680 ;  /* 0x009896800000895d */ /* 0x004fea0003900000 */
[----:B------:R-:W2:Y:S02]  /*11390*/  @!P0 SYNCS.PHASECHK.TRANS64 P0, [R3+URZ+0x34848], R2 ;  /* 0x03484802030085a7 */ /* 0x000ea4000800007f */
[----:B--2---:R-:W-:Y:S05]  /*113a0*/  @!P0 BRA `(.L_x_2138) ;  /* 0xfffffffc00ec8947 */ /* 0x004fea000383ffff */
[----:B------:R-:W-:Y:S05]  /*113b0*/  BRA `(.L_x_2196) ;  /* 0xffffffe000587947 */ /* 0x000fea000383ffff */
.L_x_2145:
[----:B0-----:R-:W-:-:S04]  /*113c0*/  IMAD.U32 R3, RZ, RZ, UR38 ;  /* 0x00000026ff037e24 */ /* 0x001fc8000f8e00ff */
[----:B------:R0:W1:Y:S03]  /*113d0*/  SYNCS.PHASECHK.TRANS64.TRYWAIT P0, [R3+URZ+0x34860], R2 ;  /* 0x03486002030075a7 */ /* 0x000066000800017f */
[----:B-1----:R-:W-:Y:S05]  /*113e0*/  @!P0 NANOSLEEP.SYNCS 0x989680 ;  /* 0x009896800000895d */ /* 0x002fea0003900000 */
[----:B------:R-:W1:Y:S02]  /*113f0*/  @!P0 SYNCS.PHASECHK.TRANS64 P0, [R3+URZ+0x34860], R2 ;  /* 0x03486002030085a7 */ /* 0x000e64000800007f */
[----:B-1----:R-:W-:Y:S05]  /*11400*/  @!P0 BRA `(.L_x_2145) ;  /* 0xfffffffc00ec8947 */ /* 0x002fea000383ffff */
[----:B------:R-:W-:Y:S05]  /*11410*/  BRA `(.L_x_2197) ;  /* 0xffffffe400287947 */ /* 0x000fea000383ffff */
.L_x_2153:
[----:B-1----:R1:W2:Y:S02]  /*11420*/  SYNCS.PHASECHK.TRANS64.TRYWAIT P0, [R3+URZ+0x34860], R0 ;  /* 0x03486000030075a7 */ /* 0x0022a4000800017f */
[----:B--2---:R-:W-:Y:S05]  /*11430*/  @!P0 NANOSLEEP.SYNCS 0x989680 ;  /* 0x009896800000895d */ /* 0x004fea0003900000 */
[----:B------:R-:W2:Y:S02]  /*11440*/  @!P0 SYNCS.PHASECHK.TRANS64 P0, [R3+URZ+0x34860], R0 ;  /* 0x03486000030085a7 */ /* 0x000ea4000800007f */
[----:B--2---:R-:W-:Y:S05]  /*11450*/  @!P0 BRA `(.L_x_2153) ;  /* 0xfffffffc00f08947 */ /* 0x004fea000383ffff */
[----:B------:R-:W-:Y:S05]  /*11460*/  BRA `(.L_x_2198) ;  /* 0xffffffe400f87947 */ /* 0x000fea000383ffff */
.L_x_2158:
[----:B-1----:R1:W2:Y:S02]  /*11470*/  SYNCS.PHASECHK.TRANS64.TRYWAIT P0, [R2+URZ+0x34820], R3 ;  /* 0x03482003020075a7 */ /* 0x0022a4000800017f */
[----:B--2---:R-:W-:Y:S05]  /*11480*/  @!P0 NANOSLEEP.SYNCS 0x989680 ;  /* 0x009896800000895d */ /* 0x004fea0003900000 */
[----:B------:R-:W2:Y:S02]  /*11490*/  @!P0 SYNCS.PHASECHK.TRANS64 P0, [R2+URZ+0x34820], R3 ;  /* 0x03482003020085a7 */ /* 0x000ea4000800007f */
[----:B--2---:R-:W-:Y:S05]  /*114a0*/  @!P0 BRA `(.L_x_2158) ;  /* 0xfffffffc00f08947 */ /* 0x004fea000383ffff */
[----:B------:R-:W-:Y:S05]  /*114b0*/  BRA `(.L_x_2199) ;  /* 0xffffffe800c87947 */ /* 0x000fea000383ffff */
.L_x_2159:
        /* <DEDUP_REMOVED lines=11> */
.L_x_2201:
[----:B------:R-:W-:Y:S05]  /*11570*/  BSYNC B0 ;  /* 0x0000000000007941 */ /* 0x000fea0003800000 */
.L_x_2200:
[----:B------:R-:W-:Y:S05]  /*11580*/  BRA `(.L_x_2202) ;  /* 0xffffffe800ac7947 */ /* 0x000fea000383ffff */
.L_x_2160:
[----:B------:R-:W-:Y:S01]  /*11590*/  BSSY B0, `(.L_x_2203) ;  /* 0x0000006000007945 */ /* 0x000fe20003800000 */
[----:B------:R-:W-:-:S07]  /*115a0*/  IMAD.MOV.U32 R15, RZ, RZ, -0x1 ;  /* 0xffffffffff0f7424 */ /* 0x000fce00078e00ff */
[----:B01----:R-:W-:Y:S05]  /*115b0*/  WARPSYNC.COLLECTIVE R15, `(.L_x_2204) ;  /* 0x000000000f0c7348 */ /* 0x003fea0003c00000 */
[----:B------:R-:W-:Y:S02]  /*115c0*/  ELECT P6, UR62, PT ;  /* 0x00000000003e782f */ /* 0x000fe400038c0000 */
[----:B------:R-:W-:Y:S01]  /*115d0*/  MOV R14, UR62 ;  /* 0x0000003e000e7c02 */ /* 0x000fe20008000f00 */
[----:B01----:R-:W-:Y:S10]  /*115e0*/  ENDCOLLECTIVE ;  /* 0x000000000000791b */ /* 0x003ff40003800000 */
.L_x_2204:
[----:B------:R-:W-:Y:S05]  /*115f0*/  BSYNC B0 ;  /* 0x0000000000007941 */ /* 0x000fea0003800000 */
.L_x_2203:
[----:B------:R-:W-:Y:S05]  /*11600*/  BRA `(.L_x_2205) ;  /* 0xffffffe800a07947 */ /* 0x000fea000383ffff */
.L_x_2162:
[----:B0-----:R0:W1:Y:S02]  /*11610*/  SYNCS.PHASECHK.TRANS64.TRYWAIT P0, [R6+URZ], R5 ;  /* 0x00000005060075a7 */ /* 0x001064000800017f */
[----:B-1----:R-:W-:Y:S05]  /*11620*/  @!P0 NANOSLEEP.SYNCS 0x989680 ;  /* 0x009896800000895d */ /* 0x002fea0003900000 */
[----:B------:R-:W1:Y:S02]  /*11630*/  @!P0 SYNCS.PHASECHK.TRANS64 P0, [R6+URZ], R5 ;  /* 0x00000005060085a7 */ /* 0x000e64000800007f */
[----:B-1----:R-:W-:Y:S05]  /*11640*/  @!P0 BRA `(.L_x_2162) ;  /* 0xfffffffc00f08947 */ /* 0x002fea000383ffff */
[----:B------:R-:W-:Y:S05]  /*11650*/  BRA `(.L_x_2206) ;  /* 0xffffffe800d47947 */ /* 0x000fea000383ffff */
.L_x_2163:
[----:B-1----:R1:W2:Y:S02]  /*11660*/  SYNCS.PHASECHK.TRANS64.TRYWAIT P0, [R3+URZ], R4 ;  /* 0x00000004030075a7 */ /* 0x0022a4000800017f */
[----:B--2---:R-:W-:Y:S05]  /*11670*/  @!P0 NANOSLEEP.SYNCS 0x989680 ;  /* 0x009896800000895d */ /* 0x004fea0003900000 */
[----:B------:R-:W2:Y:S02]  /*11680*/  @!P0 SYNCS.PHASECHK.TRANS64 P0, [R3+URZ], R4 ;  /* 0x00000004030085a7 */ /* 0x000ea4000800007f */
[----:B--2---:R-:W-:Y:S05]  /*11690*/  @!P0 BRA `(.L_x_2163) ;  /* 0xfffffffc00f08947 */ /* 0x004fea000383ffff */
[----:B------:R-:W-:Y:S05]  /*116a0*/  BRA `(.L_x_2207) ;  /* 0xffffffe800c87947 */ /* 0x000fea000383ffff */
.L_x_2165:
[----:B-1----:R1:W2:Y:S02]  /*116b0*/  SYNCS.PHASECHK.TRANS64.TRYWAIT P0, [R0+URZ], R5 ;  /* 0x00000005000075a7 */ /* 0x0022a4000800017f */
[----:B--2---:R-:W-:Y:S05]  /*116c0*/  @!P0 NANOSLEEP.SYNCS 0x989680 ;  /* 0x009896800000895d */ /* 0x004fea0003900000 */
[----:B------:R-:W2:Y:S02]  /*116d0*/  @!P0 SYNCS.PHASECHK.TRANS64 P0, [R0+URZ], R5 ;  /* 0x00000005000085a7 */ /* 0x000ea4000800007f */
[----:B--2---:R-:W-:Y:S05]  /*116e0*/  @!P0 BRA `(.L_x_2165) ;  /* 0xfffffffc00f08947 */ /* 0x004fea000383ffff */
[----:B------:R-:W-:Y:S05]  /*116f0*/  BRA `(.L_x_2208) ;  /* 0xffffffe800cc7947 */ /* 0x000fea000383ffff */
.L_x_2209:
        /* <DEDUP_REMOVED lines=16> */
.L_x_15164:


//--------------------- .text._ZN7cutlass13device_kernelIN5flash11enable_sm90INS1_16FlashAttnFwdSm90INS1_25CollectiveMainloopFwdSm90ILi2EN4cute5tupleIJNS5_1CILi1EEES8_S8_EEENS6_IJNS7_ILi128EEESA_NS7_ILi192EEEEEELi128ENS_6half_tEfNS_4arch4Sm90ELb1ELb0ELb1ELb1ELb0ELb0ELb0ELb1ELb1ELb1ELb1ELb0EEENS1_21CollectiveEpilogueFwdINS6_IJSA_SA_SA_EEES9_SD_SF_Li256ELb1ELb1ELb1ELb0EEENS1_36VarlenDynamicPersistentTileSchedulerILi128ELi128ELi256ELi128ELb1ELb1ELb1ELb1ELb1ELb1EEEEEEEEEvNT_6ParamsE --------------------------
	.section	.text._ZN7cutlass13device_kernelIN5flash11enable_sm90INS1_16FlashAttnFwdSm90INS1_25CollectiveMainloopFwdSm90ILi2EN4cute5tupleIJNS5_1CILi1EEES8_S8_EEENS6_IJNS7_ILi128EEESA_NS7_ILi192EEEEEELi128ENS_6half_tEfNS_4arch4Sm90ELb1ELb0ELb1ELb1ELb0ELb0ELb0ELb1ELb1ELb1ELb1ELb0EEENS1_21CollectiveEpilogueFwdINS6_IJSA_SA_SA_EEES9_SD_SF_Li256ELb1ELb1ELb1ELb0EEENS1_36VarlenDynamicPersistentTileSchedulerILi128ELi128ELi256ELi128ELb1ELb1ELb1ELb1ELb1ELb1EEEEEEEEEvNT_6ParamsE,"ax",@progbits
	.align	128
.text._ZN7cutlass13device_kernelIN5flash11enable_sm90INS1_16FlashAttnFwdSm90INS1_25CollectiveMainloopFwdSm90ILi2EN4cute5tupleIJNS5_1CILi1EEES8_S8_EEENS6_IJNS7_ILi128EEESA_NS7_ILi192EEEEEELi128ENS_6half_tEfNS_4arch4Sm90ELb1ELb0ELb1ELb1ELb0ELb0ELb0ELb1ELb1ELb1ELb1ELb0EEENS1_21CollectiveEpilogueFwdINS6_IJSA_SA_SA_EEES9_SD_SF_Li256ELb1ELb1ELb1ELb0EEENS1_36VarlenDynamicPersistentTileSchedulerILi128ELi128ELi256ELi128ELb1ELb1ELb1ELb1ELb1ELb1EEEEEEEEEvNT_6ParamsE:
        .type           _ZN7cutlass13device_kernelIN5flash11enable_sm90INS1_16FlashAttnFwdSm90INS1_25CollectiveMainloopFwdSm90ILi2EN4cute5tupleIJNS5_1CILi1EEES8_S8_EEENS6_IJNS7_ILi128EEESA_NS7_ILi192EEEEEELi128ENS_6half_tEfNS_4arch4Sm90ELb1ELb0ELb1ELb1ELb0ELb0ELb0ELb1ELb1ELb1ELb1ELb0EEENS1_21CollectiveEpilogueFwdINS6_IJSA_SA_SA_EEES9_SD_SF_Li256ELb1ELb1ELb1ELb0EEENS1_36VarlenDynamicPersistentTileSchedulerILi128ELi128ELi256ELi128ELb1ELb1ELb1ELb1ELb1ELb1EEEEEEEEEvNT_6ParamsE,@function
        .size           _ZN7cutlass13device_kernelIN5flash11enable_sm90INS1_16FlashAttnFwdSm90INS1_25CollectiveMainloopFwdSm90ILi2EN4cute5tupleIJNS5_1CILi1EEES8_S8_EEENS6_IJNS7_ILi128EEESA_NS7_ILi192EEEEEELi128ENS_6half_tEfNS_4arch4Sm90ELb1ELb0ELb1ELb1ELb0ELb0ELb0ELb1ELb1ELb1ELb1ELb0EEENS1_21CollectiveEpilogueFwdINS6_IJSA_SA_SA_EEES9_SD_SF_Li256ELb1ELb1ELb1ELb0EEENS1_36VarlenDynamicPersistentTileSchedulerILi128ELi128ELi256ELi128ELb1ELb1ELb1ELb1ELb1ELb1EEEEEEEEEvNT_6ParamsE,(.L_x_15165 - _ZN7cutlass13device_kernelIN5flash11enable_sm90INS1_16FlashAttnFwdSm90INS1_25CollectiveMainloopFwdSm90ILi2EN4cute5tupleIJNS5_1CILi1EEES8_S8_EEENS6_IJNS7_ILi128EEESA_NS7_ILi192EEEEEELi128ENS_6half_tEfNS_4arch4Sm90ELb1ELb0ELb1ELb1ELb0ELb0ELb0ELb1ELb1ELb1ELb1ELb0EEENS1_21CollectiveEpilogueFwdINS6_IJSA_SA_SA_EEES9_SD_SF_Li256ELb1ELb1ELb1ELb0EEENS1_36VarlenDynamicPersistentTileSchedulerILi128ELi128ELi256ELi128ELb1ELb1ELb1ELb1ELb1ELb1EEEEEEEEEvNT_6ParamsE)
        .other          _ZN7cutlass13device_kernelIN5flash11enable_sm90INS1_16FlashAttnFwdSm90INS1_25CollectiveMainloopFwdSm90ILi2EN4cute5tupleIJNS5_1CILi1EEES8_S8_EEENS6_IJNS7_ILi128EEESA_NS7_ILi192EEEEEELi128ENS_6half_tEfNS_4arch4Sm90ELb1ELb0ELb1ELb1ELb0ELb0ELb0ELb1ELb1ELb1ELb1ELb0EEENS1_21CollectiveEpilogueFwdINS6_IJSA_SA_SA_EEES9_SD_SF_Li256ELb1ELb1ELb1ELb0EEENS1_36VarlenDynamicPersistentTileSchedulerILi128ELi128ELi256ELi128ELb1ELb1ELb1ELb1ELb1ELb1EEEEEEEEEvNT_6ParamsE,@"STO_CUDA_ENTRY STV_DEFAULT"
_ZN7cutlass13device_kernelIN5flash11enable_sm90INS1_16FlashAttnFwdSm90INS1_25CollectiveMainloopFwdSm90ILi2EN4cute5tupleIJNS5_1CILi1EEES8_S8_EEENS6_IJNS7_ILi128EEESA_NS7_ILi192EEEEEELi128ENS_6half_tEfNS_4arch4Sm90ELb1ELb0ELb1ELb1ELb0ELb0ELb0ELb1ELb1ELb1ELb1ELb0EEENS1_21CollectiveEpilogueFwdINS6_IJSA_SA_SA_EEES9_SD_SF_Li256ELb1ELb1ELb1ELb0EEENS1_36VarlenDynamicPersistentTileSchedulerILi128ELi128ELi256ELi128ELb1ELb1ELb1ELb1ELb1ELb1EEEEEEEEEvNT_6ParamsE:
        /* <DEDUP_REMOVED lines=17> */
.L_x_2211:
[----:B------:R-:W-:Y:S05]  /*0110*/  BSYNC B0 ;  /* 0x0000000000007941 */ /* 0x000fea0003800000 */
.L_x_2210:
        /* <DEDUP_REMOVED lines=40> */
.L_x_2212:
        /* <DEDUP_REMOVED lines=22> */
.L_x_2213:
        /* <DEDUP_REMOVED lines=18> */
.L_x_2214:
        /* <DEDUP_REMOVED lines=22> */
.L_x_2215:
        /* <DEDUP_REMOVED lines=22> */
.L_x_2216:
        /* <DEDUP_REMOVED lines=8> */
.L_x_2218:
        /* <DEDUP_REMOVED lines=24> */
[----:B------:R-:W-:Y:S02]  /*0ae0*/  SHF.R.S32.HI R7, RZ, 0x1f, R6 ;  /* 0x0000001fff077819 */ /* 0x000fe40000011406 */
[----:B------:R-:W-:Y:S02]  /*0af0*/  SHF.R.S32.HI R226, RZ, 0x7, R3 ;  /* 0x00000007ffe27819 */ /* 0x000fe40000011403 */
[----:B------:R-:W-:Y:S02]  /*0b00*/  LEA.HI R10, R7, R8, RZ, 0x3 ;  /* 0x00000008070a7211 */ /* 0x000fe400078f18ff */
[----:B------:R-:W-:Y:S02]  /*0b10*/  LEA.HI R4, R0, R231, RZ, 0x5 ;  /* 0x000000e700047211 */ /* 0x000fe400078f28ff */
[----:B------:R-:W-:-:S02]  /*0b20*/  LOP3.LUT R11, R10, 0xfffffff8, RZ, 0xc0, !PT ;  /* 0xfffffff80a0b7812 */ /* 0x000fc400078ec0ff */
[----:B------:R-:W-:Y:S02]  /*0b30*/  LEA.HI R9, R9, R210, RZ, 0x5 ;  /* 0x000000d209097211 */ /* 0x000fe400078f28ff */
[----:B------:R-:W-:Y:S01]  /*0b40*/  LEA.HI R3, R3, R226, RZ, 0x1 ;  /* 0x000000e203037211 */ /* 0x000fe200078f08ff */
[----:B------:R-:W-:Y:S01]  /*0b50*/  IMAD.SHL.U32 R5, R4, 0x20, RZ ;  /* 0x0000002004057824 */ /* 0x000fe200078e00ff */
[----:B------:R-:W-:Y:S01]  /*0b60*/  SHF.R.S32.HI R9, RZ, 0x5, R9 ;  /* 0x00000005ff097819 */ /* 0x000fe20000011409 */
[----:B------:R-:W-:Y:S01]  /*0b70*/  IMAD.IADD R8, R8, 0x1, -R11 ;  /* 0x0000000108087824 */ /* 0x000fe200078e0a0b */
[----:B------:R-:W-:Y:S02]  /*0b80*/  LOP3.LUT R3, R3, 0x3fffffe, RZ, 0xc0, !PT ;  /* 0x03fffffe03037812 */ /* 0x000fe400078ec0ff */
[CC--:B0-----:R-:W-:Y:S02]  /*0b90*/  LEA.HI R2, R0.reuse, R231.reuse, RZ, 0x4 ;  /* 0x000000e700027211 */ /* 0x0c1fe400078f20ff */
[----:B------:R-:W-:Y:S01]  /*0ba0*/  LEA.HI R10, R0, R231, RZ, 0x2 ;  /* 0x000000e7000a7211 */ /* 0x000fe200078f10ff */
[----:B------:R-:W-:Y:S01]  /*0bb0*/  IMAD R8, R9, 0x10, R8 ;  /* 0x0000001009087824 */ /* 0x000fe200078e0208 */
[----:B------:R-:W-:Y:S01]  /*0bc0*/  LOP3.LUT R7, R5, 0xfffffc00, RZ, 0xc0, !PT ;  /* 0xfffffc0005077812 */ /* 0x000fe200078ec0ff */
[----:B------:R-:W-:Y:S01]  /*0bd0*/  IMAD.IADD R3, R226, 0x1, -R3 ;  /* 0x00000001e2037824 */ /* 0x000fe200078e0a03 */
[----:B------:R-:W-:-:S02]  /*0be0*/  LOP3.LUT R4, R2, 0x3fffff0, RZ, 0xc0, !PT ;  /* 0x03fffff002047812 */ /* 0x000fc400078ec0ff */
[----:B------:R-:W-:Y:S02]  /*0bf0*/  SHF.R.S32.HI R5, RZ, 0x4, R2 ;  /* 0x00000004ff057819 */ /* 0x000fe40000011402 */
[----:B------:R-:W-:Y:S02]  /*0c00*/  LOP3.LUT R10, R10, 0xfffffffc, RZ, 0xc0, !PT ;  /* 0xfffffffc0a0a7812 */ /* 0x000fe400078ec0ff */
[----:B------:R-:W-:Y:S01]  /*0c10*/  LEA.HI R0, R0, R231, RZ, 0x3 ;  /* 0x000000e700007211 */ /* 0x000fe200078f18ff */
[----:B------:R-:W-:Y:S01]  /*0c20*/  IMAD R227, R3, 0x40, R8 ;  /* 0x0000004003e37824 */ /* 0x000fe200078e0208 */
[----:B------:R-:W-:Y:S01]  /*0c30*/  LEA.HI R2, R2, R5, RZ, 0x1 ;  /* 0x0000000502027211 */ /* 0x000fe200078f08ff */
[C---:B------:R-:W-:Y:S01]  /*0c40*/  IMAD.IADD R4, R231.reuse, 0x1, -R4 ;  /* 0x00000001e7047824 */ /* 0x040fe200078e0a04 */
[----:B------:R-:W-:Y:S01]  /*0c50*/  LOP3.LUT R188, R0, 0xfffffff8, RZ, 0xc0, !PT ;  /* 0xfffffff800bc7812 */ /* 0x000fe200078ec0ff */
[C---:B------:R-:W-:Y:S01]  /*0c60*/  IMAD.IADD R10, R231.reuse, 0x1, -R10 ;  /* 0x00000001e70a7824 */ /* 0x040fe200078e0a0a */
[----:B------:R-:W-:Y:S01]  /*0c70*/  LOP3.LUT R3, R6, 0x7ffffffc, RZ, 0xc0, !PT ;  /* 0x7ffffffc06037812 */ /* 0x000fe200078ec0ff */
[----:B------:R-:W-:Y:S01]  /*0c80*/  IMAD R7, R4, 0x40, R7 ;  /* 0x0000004004077824 */ /* 0x000fe200078e0207 */
[----:B------:R-:W-:Y:S01]  /*0c90*/  LOP3.LUT R2, R2, 0x1ffffffe, RZ, 0xc0, !PT ;  /* 0x1ffffffe02027812 */ /* 0x000fe200078ec0ff */
[----:B------:R-:W-:Y:S01]  /*0ca0*/  IMAD.IADD R188, R231, 0x1, -R188 ;  /* 0x00000001e7bc7824 */ /* 0x000fe200078e0abc */
[----:B------:R-:W-:Y:S01]  /*0cb0*/  LEA.HI R4, R10, R10, RZ, 0x1 ;  /* 0x0000000a0a047211 */ /* 0x000fe200078f08ff */
[----:B------:R-:W-:-:S02]  /*0cc0*/  IMAD.IADD R3, R210, 0x1, -R3 ;  /* 0x00000001d2037824 */ /* 0x000fc400078e0a03 */
[----:B------:R-:W-:Y:S01]  /*0cd0*/  IMAD.IADD R2, R5, 0x1, -R2 ;  /* 0x0000000105027824 */ /* 0x000fe200078e0a02 */
[----:B------:R-:W-:Y:S01]  /*0ce0*/  LOP3.LUT R5, R4, 0x1ffffffe, RZ, 0xc0, !PT ;  /* 0x1ffffffe04057812 */ /* 0x000fe200078ec0ff */
[----:B------:R-:W-:Y:S02]  /*0cf0*/  IMAD.SHL.U32 R23, R188, 0x8, RZ ;  /* 0x00000008bc177824 */ /* 0x000fe400078e00ff */
[----:B------:R-:W-:Y:S02]  /*0d00*/  IMAD.SHL.U32 R184, R3, 0x2, RZ ;  /* 0x0000000203b87824 */ /* 0x000fe400078e00ff */
[----:B------:R-:W-:Y:S02]  /*0d10*/  VIADD R187, R23, 0x40 ;  /* 0x0000004017bb7836 */ /* 0x000fe40000000000 */
[C---:B------:R-:W-:Y:S01]  /*0d20*/  VIADD R206, R184.reuse, 0x8 ;  /* 0x00000008b8ce7836 */ /* 0x040fe20000000000 */
        /* <DEDUP_REMOVED lines=14> */
[----:B------:R-:W-:Y:S01]  /*0e10*/  IMAD.IADD R10, R10, 0x1, -R5 ;  /* 0x000000010a0a7824 */ /* 0x000fe200078e0a05 */
[----:B------:R-:W-:Y:S01]  /*0e20*/  SHF.R.S32.HI R208, RZ, 0x3, R0 ;  /* 0x00000003ffd07819 */ /* 0x000fe20000011400 */
[----:B------:R-:W-:Y:S01]  /*0e30*/  IMAD R228, R2, 0x8, R7 ;  /* 0x0000000802e47824 */ /* 0x000fe200078e0207 */
[----:B------:R-:W-:Y:S01]  /*0e40*/  SHF.R.S32.HI R230, RZ, 0x1f, R23 ;  /* 0x0000001fffe67819 */ /* 0x000fe20000011417 */
[----:B------:R-:W-:Y:S01]  /*0e50*/  IMAD.MOV.U32 R209, RZ, RZ, RZ ;  /* 0x000000ffffd17224 */ /* 0x000fe200078e00ff */
[----:B------:R-:W-:Y:S01]  /*0e60*/  SHF.R.S32.HI R229, RZ, 0x1f, R187 ;  /* 0x0000001fffe57819 */ /* 0x000fe200000114bb */
[----:B------:R-:W-:Y:S01]  /*0e70*/  IMAD R185, R10, 0x8, R227 ;  /* 0x000000080ab97824 */ /* 0x000fe200078e02e3 */
        /* <DEDUP_REMOVED lines=14> */
[----:B------:R-:W-:Y:S01]  /*0f60*/  SHF.R.S32.HI R211, RZ, 0x1f, R192 ;  /* 0x0000001fffd37819 */ /* 0x000fe200000114c0 */
[----:B------:R-:W-:Y:S01]  /*0f70*/  UMOV UR38, URZ ;  /* 0x0000003f00267c82 */ /* 0x000fe20008000000 */
[----:B------:R-:W-:Y:S01]  /*0f80*/  UMOV UR36, URZ ;  /* 0x0000003f00247c82 */ /* 0x000fe20008000000 */
[----:B--2---:R-:W-:-:S07]  /*0f90*/  LOP3.LUT R19, R12, 0x1, RZ, 0xfc, !PT ;  /* 0x000000010c137812 */ /* 0x004fce00078efcff */
.L_x_2276:
[----:B0-23--:R-:W0:Y:S01]  /*0fa0*/  LDC.64 R2, c[0x0][0xc88] ;  /* 0x00032200ff027b82 */ /* 0x00de220000000a00 */
[----:B------:R-:W-:Y:S01]  /*0fb0*/  ULDC.64 UR4, c[0x0][0xa28] ;  /* 0x00028a0000047ab9 */ /* 0x000fe20000000a00 */
[----:B------:R-:W-:-:S06]  /*0fc0*/  ULDC.64 UR6, c[0x0][0xa18] ;  /* 0x0002860000067ab9 */ /* 0x000fcc0000000a00 */
[----:B------:R-:W1:Y:S08]  /*0fd0*/  LDC R17, c[0x0][0x288] ;  /* 0x0000a200ff117b82 */ /* 0x000e700000000800 */
[----:B------:R-:W2:Y:S01]  /*0fe0*/  LDC.64 R8, c[0x0][0x418] ;  /* 0x00010600ff087b82 */ /* 0x000ea20000000a00 */
[----:B0-----:R-:W-:-:S07]  /*0ff0*/  IMAD.WIDE R2, R27, 0x4, R2 ;  /* 0x000000041b027825 */ /* 0x001fce00078e0202 */
[----:B------:R-:W0:Y:S01]  /*1000*/  LDC R10, c[0x0][0x424] ;  /* 0x00010900ff0a7b82 */ /* 0x000e220000000800 */
[----:B------:R-:W3:Y:S01]  /*1010*/  LDG.E R186, desc[UR56][R2.64] ;  /* 0x0000003802ba7981 */ /* 0x000ee2000c1e1900 */
[----:B------:R-:W-:Y:S01]  /*1020*/  ISETP.NE.U32.AND P1, PT, RZ, UR4, PT ;  /* 0x00000004ff007c0c */ /* 0x000fe2000bf25070 */
[----:B------:R-:W-:Y:S01]  /*1030*/  IMAD.MOV.U32 R7, RZ, RZ, RZ ;  /* 0x000000ffff077224 */ /* 0x000fe200078e00ff */
[----:B------:R-:W-:-:S04]  /*1040*/  ISETP.NE.U32.AND P0, PT, RZ, UR6, PT ;  /* 0x00000006ff007c0c */ /* 0x000fc8000bf05070 */
[----:B----4-:R-:W4:Y:S01]  /*1050*/  LDC R11, c[0x0][0x2f0] ;  /* 0x0000bc00ff0b7b82 */ /* 0x010f220000000800 */
[----:B------:R-:W-:Y:S02]  /*1060*/  ISETP.NE.AND.EX P1, PT, RZ, UR5, PT, P1 ;  /* 0x00000005ff007c0c */ /* 0x000fe4000bf25310 */
[----:B------:R-:W-:Y:S02]  /*1070*/  ISETP.NE.AND.EX P0, PT, RZ, UR7, PT, P0 ;  /* 0x00000007ff007c0c */ /* 0x000fe4000bf05300 */
[----:B---3--:R-:W-:-:S09]  /*1080*/  SHF.R.S32.HI R191, RZ, 0x1f, R186 ;  /* 0x0000001fffbf7819 */ /* 0x008fd200000114ba */
[----:B------:R-:W-:-:S04]  /*1090*/  @P1 LEA R4, P2, R186, UR4, 0x2 ;  /* 0x00000004ba041c11 */ /* 0x000fc8000f8410ff */
[C-C-:B------:R-:W-:Y:S02]  /*10a0*/  @P1 LEA.HI.X R5, R186.reuse, UR5, R191.reuse, 0x2, P2 ;  /* 0x00000005ba051c11 */ /* 0x140fe400090f14bf */
[----:B------:R-:W-:Y:S02]  /*10b0*/  @P0 LEA R2, P2, R186, UR6, 0x2 ;  /* 0x00000006ba020c11 */ /* 0x000fe4000f8410ff */
[----:B------:R-:W-:Y:S01]  /*10c0*/  LOP3.LUT R6, R26, 0xff000000, RZ, 0xc0, !PT ;  /* 0xff0000001a067812 */ /* 0x000fe200078ec0ff */
[----:B------:R3:W5:Y:S01]  /*10d0*/  @P1 LDG.E R7, desc[UR56][R4.64] ;  /* 0x0000003804071981 */ /* 0x000762000c1e1900 */
[----:B------:R-:W-:Y:S01]  /*10e0*/  @P0 LEA.HI.X R3, R186, UR7, R191, 0x2, P2 ;  /* 0x00000007ba030c11 */ /* 0x000fe200090f14bf */
[----:B------:R-:W-:-:S04]  /*10f0*/  ULDC.64 UR6, c[0x0][0xa20] ;  /* 0x0002880000067ab9 */ /* 0x000fc80000000a00 */
[----:B-1----:R1:W5:Y:S01]  /*1100*/  @P0 LDG.E R17, desc[UR56][R2.64] ;  /* 0x0000003802110981 */ /* 0x002362000c1e1900 */
[----:B--2---:R-:W-:Y:S02]  /*1110*/  ISETP.NE.U32.AND P1, PT, R8, RZ, PT ;  /* 0x000000ff0800720c */ /* 0x004fe40003f25070 */
[----:B------:R-:W-:Y:S02]  /*1120*/  ISETP.NE.U32.AND P2, PT, RZ, UR6, PT ;  /* 0x00000006ff007c0c */ /* 0x000fe4000bf45070 */
[----:B------:R-:W-:Y:S02]  /*1130*/  LOP3.LUT R0, R26, 0xff0000, RZ, 0xc0, !PT ;  /* 0x00ff00001a007812 */ /* 0x000fe400078ec0ff */
[----:B---3--:R-:W-:Y:S02]  /*1140*/  SHF.R.U32.HI R5, RZ, 0x8, R6 ;  /* 0x00000008ff057819 */ /* 0x008fe40000011606 */
[----:B------:R-:W-:Y:S02]  /*1150*/  ISETP.NE.AND.EX P1, PT, R9, RZ, PT, P1 ;  /* 0x000000ff0900720c */ /* 0x000fe40003f25310 */
[----:B------:R-:W-:-:S02]  /*1160*/  ISETP.NE.AND.EX P2, PT, RZ, UR7, PT, P2 ;  /* 0x00000007ff007c0c */ /* 0x000fc4000bf45320 */
[----:B------:R-:W-:Y:S02]  /*1170*/  LEA.HI R190, R0, R5, RZ, 0x10 ;  /* 0x0000000500be7211 */ /* 0x000fe400078f80ff */
[----:B0-----:R-:W-:Y:S01]  /*1180*/  SEL R0, R10, 0x1, P1 ;  /* 0x000000010a007807 */ /* 0x001fe20000800000 */
[----:B-1--4-:R-:W-:Y:S08]  /*1190*/  @P0 BRA `(.L_x_2219) ;  /* 0x0000000000240947 */ /* 0x012ff00003800000 */
        /* <DEDUP_REMOVED lines=9> */
.L_x_2219:
[----:B------:R-:W-:Y:S01]  /*1230*/  IMAD R16, R0, R11, RZ ;  /* 0x0000000b00107224 */ /* 0x000fe200078e02ff */
[----:B------:R-:W-:Y:S01]  /*1240*/  LOP3.LUT R189, R26, 0xffff, RZ, 0xc0, !PT ;  /* 0x0000ffff1abd7812 */ /* 0x000fe200078ec0ff */
[----:B------:R-:W-:Y:S06]  /*1250*/  @!P2 BRA `(.L_x_2220) ;  /* 0x000000000010a947 */ /* 0x000fec0003800000 */
[----:B------:R-:W-:-:S04]  /*1260*/  LEA R2, P0, R186, UR6, 0x2 ;  /* 0x00000006ba027c11 */ /* 0x000fc8000f8010ff */
[----:B------:R-:W-:-:S05]  /*1270*/  LEA.HI.X R3, R186, UR7, R191, 0x2, P0 ;  /* 0x00000007ba037c11 */ /* 0x000fca00080f14bf */
[----:B------:R0:W5:Y:S01]  /*1280*/  LDG.E R16, desc[UR56][R2.64] ;  /* 0x0000003802107981 */ /* 0x000162000c1e1900 */
[----:B------:R-:W-:Y:S05]  /*1290*/  BRA `(.L_x_2221) ;  /* 0x0000000000247947 */ /* 0x000fea0003800000 */
.L_x_2220:
[----:B------:R-:W-:Y:S02]  /*12a0*/  ULDC.64 UR4, c[0x0][0xa08] ;  /* 0x0002820000047ab9 */ /* 0x000fe40000000a00 */
[----:B------:R-:W-:-:S04]  /*12b0*/  ISETP.NE.U32.AND P0, PT, RZ, UR4, PT ;  /* 0x00000004ff007c0c */ /* 0x000fc8000bf05070 */
[----:B------:R-:W-:-:S13]  /*12c0*/  ISETP.NE.AND.EX P0, PT, RZ, UR5, PT, P0 ;  /* 0x00000005ff007c0c */ /* 0x000fda000bf05300 */
[----:B------:R-:W-:Y:S05]  /*12d0*/  @!P0 BRA `(.L_x_2221) ;  /* 0x0000000000148947 */ /* 0x000fea0003800000 */
[----:B------:R-:W0:Y:S02]  /*12e0*/  LDC.64 R2, c[0x0][0xa08] ;  /* 0x00028200ff027b82 */ /* 0x000e240000000a00 */
[----:B0-----:R-:W-:-:S05]  /*12f0*/  IMAD.WIDE R2, R186, 0x4, R2 ;  /* 0x00000004ba027825 */ /* 0x001fca00078e0202 */
[----:B------:R-:W2:Y:S04]  /*1300*/  LDG.E R16, desc[UR56][R2.64] ;  /* 0x0000003802107981 */ /* 0x000ea8000c1e1900 */
[----:B------:R-:W2:Y:S02]  /*1310*/  LDG.E R5, desc[UR56][R2.64+0x4] ;  /* 0x0000043802057981 */ /* 0x000ea4000c1e1900 */
[----:B--2---:R-:W-:-:S07]  /*1320*/  IMAD.IADD R16, R5, 0x1, -R16 ;  /* 0x0000000105107824 */ /* 0x004fce00078e0a10 */
.L_x_2221:
[----:B------:R-:W1:Y:S01]  /*1330*/  LDC R0, c[0x0][0x448] ;  /* 0x00011200ff007b82 */ /* 0x000e620000000800 */
[----:B------:R-:W-:Y:S01]  /*1340*/  IMAD.SHL.U32 R18, R25, 0x80, RZ ;  /* 0x0000008019127824 */ /* 0x000fe200078e00ff */
[----:B------:R-:W-:Y:S01]  /*1350*/  LOP3.LUT R207, R190, 0xff, RZ, 0xc0, !PT ;  /* 0x000000ffbecf7812 */ /* 0x000fe200078ec0ff */
[----:B-----5:R-:W-:Y:S01]  /*1360*/  IMAD.IADD R16, R16, 0x1, -R7 ;  /* 0x0000000110107824 */ /* 0x020fe200078e0a07 */
[----:B------:R-:W-:Y:S01]  /*1370*/  SHF.R.U32.HI R190, RZ, 0x10, R190 ;  /* 0x00000010ffbe7819 */ /* 0x000fe200000116be */
[----:B------:R-:W-:Y:S01]  /*1380*/  IMAD.MOV.U32 R95, RZ, RZ, RZ ;  /* 0x000000ffff5f7224 */ /* 0x000fe200078e00ff */
[----:B-1----:R-:W-:Y:S01]  /*1390*/  ISETP.NE.AND P0, PT, R0, 0x1, PT ;  /* 0x000000010000780c */ /* 0x002fe20003f05270 */
[----:B------:R-:W-:-:S12]  /*13a0*/  VIADD R0, R18, 0x7f ;  /* 0x0000007f12007836 */ /* 0x000fd80000000000 */
[----:B0-----:R-:W0:Y:S08]  /*13b0*/  @P0 LDC R3, c[0x0][0x44c] ;  /* 0x00011300ff030b82 */ /* 0x001e300000000800 */
[----:B------:R-:W1:Y:S01]  /*13c0*/  @P0 LDC R5, c[0x0][0x450] ;  /* 0x00011400ff050b82 */ /* 0x000e620000000800 */
[----:B0-----:R-:W-:Y:S01]  /*13d0*/  @P0 IMAD.HI.U32 R2, R0, R3, RZ ;  /* 0x0000000300020227 */ /* 0x001fe200078e00ff */
[----:B------:R-:W-:-:S04]  /*13e0*/  IADD3 R3, R16, 0x80, -R17 ;  /* 0x0000008010037810 */ /* 0x000fc80007ffe811 */
[----:B-1----:R-:W-:Y:S01]  /*13f0*/  @P0 SHF.R.U32.HI R0, RZ, R5, R2 ;  /* 0x00000005ff000219 */ /* 0x002fe20000011602 */
[----:B------:R-:W-:-:S04]  /*1400*/  VIADD R2, R16, 0x7f ;  /* 0x0000007f10027836 */ /* 0x000fc80000000000 */
[----:B------:R-:W-:Y:S01]  /*1410*/  IMAD.IADD R0, R3, 0x1, R0 ;  /* 0x0000000103007824 */ /* 0x000fe200078e0200 */
[----:B------:R-:W-:-:S04]  /*1420*/  SHF.R.S32.HI R3, RZ, 0x1f, R2 ;  /* 0x0000001fff037819 */ /* 0x000fc80000011402 */
[----:B------:R-:W-:Y:S02]  /*1430*/  SHF.R.S32.HI R5, RZ, 0x1f, R0 ;  /* 0x0000001fff057819 */ /* 0x000fe40000011400 */
[----:B------:R-:W-:Y:S02]  /*1440*/  LEA.HI R3, R3, R2, RZ, 0x7 ;  /* 0x0000000203037211 */ /* 0x000fe400078f38ff */
[----:B------:R-:W-:Y:S02]  /*1450*/  LEA.HI R5, R5, R0, RZ, 0x7 ;  /* 0x0000000005057211 */ /* 0x000fe400078f38ff */
[----:B------:R-:W-:Y:S02]  /*1460*/  SHF.R.S32.HI R3, RZ, 0x7, R3 ;  /* 0x00000007ff037819 */ /* 0x000fe40000011403 */
[----:B------:R-:W-:-:S04]  /*1470*/  SHF.R.S32.HI R0, RZ, 0x7, R5 ;  /* 0x00000007ff007819 */ /* 0x000fc80000011405 */
[----:B------:R-:W-:-:S04]  /*1480*/  VIMNMX R6, R3, R0, PT ;  /* 0x0000000003067248 */ /* 0x000fc80003fe0100 */
[----:B------:R-:W-:-:S13]  /*1490*/  ISETP.GE.AND P0, PT, R6, 0x1, PT ;  /* 0x000000010600780c */ /* 0x000fda0003f06270 */
[----:B------:R-:W-:Y:S05]  /*14a0*/  @!P0 BRA `(.L_x_2222) ;  /* 0x0000000000788947 */ /* 0x000fea0003800000 */
[----:B------:R-:W0:Y:S01]  /*14b0*/  LDC R3, c[0x0][0x9f0] ;  /* 0x00027c00ff037b82 */ /* 0x000e220000000800 */
[----:B------:R-:W-:-:S04]  /*14c0*/  ISETP.NE.AND P0, PT, R190, RZ, PT ;  /* 0x000000ffbe00720c */ /* 0x000fc80003f05270 */
[----:B0-----:R-:W-:-:S04]  /*14d0*/  SEL R9, R190, R3, P0 ;  /* 0x00000003be097207 */ /* 0x001fc80000000000 */
[-C--:B------:R-:W-:Y:S02]  /*14e0*/  IABS R5, R9.reuse ;  /* 0x0000000900057213 */ /* 0x080fe40000000000 */
        /* <DEDUP_REMOVED lines=26> */
.L_x_2222:
[-C--:B------:R-:W-:Y:S01]  /*1690*/  IMAD R22, R207, R95.reuse, RZ ;  /* 0x0000005fcf167224 */ /* 0x080fe200078e02ff */
        /* <DEDUP_REMOVED lines=69> */
.L_x_2224:
[----:B------:R-:W-:Y:S02]  /*1af0*/  LEA.HI R0, R209, R209, RZ, 0x1 ;  /* 0x000000d1d1007211 */ /* 0x000fe400078f08ff */
[----:B------:R-:W-:Y:S02]  /*1b00*/  ISETP.NE.AND P0, PT, R19, 0x3, PT ;  /* 0x000000031300780c */ /* 0x000fe40003f05270 */
[----:B------:R-:W-:-:S05]  /*1b10*/  LOP3.LUT R0, R0, 0xfffffffe, RZ, 0xc0, !PT ;  /* 0xfffffffe00007812 */ /* 0x000fca00078ec0ff */
[----:B------:R-:W-:-:S05]  /*1b20*/  IMAD.IADD R0, R209, 0x1, -R0 ;  /* 0x00000001d1007824 */ /* 0x000fca00078e0a00 */
[----:B------:R-:W-:-:S04]  /*1b30*/  SHF.L.U32 R0, R0, 0x1f, RZ ;  /* 0x0000001f00007819 */ /* 0x000fc800000006ff */
[----:B------:R-:W0:Y:S02]  /*1b40*/  SYNCS.PHASECHK.TRANS64.TRYWAIT P1, [UR37+0x34800], R0 ;  /* 0x03480000ff0075a7 */ /* 0x000e240008020165 */
[----:B0-----:R-:W-:Y:S05]  /*1b50*/  @!P1 BRA `(.L_x_2225) ;  /* 0x0000013000e89947 */ /* 0x001fea0003800000 */
.L_x_2403:
[----:B------:R-:W-:Y:S05]  /*1b60*/  @!P0 BRA `(.L_x_2226) ;  /* 0x0000000000048947 */ /* 0x000fea0003800000 */
[----:B------:R-:W-:Y:S01]  /*1b70*/  BPT.TRAP 0x1 ;  /* 0x000000040000795c */ /* 0x000fe20000300000 */
.L_x_2226:
[----:B0-----:R-:W-:Y:S02]  /*1b80*/  IMAD.U32 R0, RZ, RZ, UR36 ;  /* 0x00000024ff007e24 */ /* 0x001fe4000f8e00ff */
[----:B------:R-:W-:-:S03]  /*1b90*/  IMAD.U32 R3, RZ, RZ, UR38 ;  /* 0x00000026ff037e24 */ /* 0x000fc6000f8e00ff */
[----:B------:R-:W-:Y:S02]  /*1ba0*/  LEA R0, R0, UR37, 0x3 ;  /* 0x0000002500007c11 */ /* 0x000fe4000f8e18ff */
[----:B------:R-:W-:-:S04]  /*1bb0*/  SHF.L.U32 R3, R3, 0x1f, RZ ;  /* 0x0000001f03037819 */ /* 0x000fc800000006ff */
[----:B------:R0:W1:Y:S01]  /*1bc0*/  SYNCS.PHASECHK.TRANS64.TRYWAIT P2, [R0+URZ+0x34830], R3 ;  /* 0x03483003000075a7 */ /* 0x000062000804017f */
[----:B------:R-:W-:Y:S05]  /*1bd0*/  @!P0 BRA `(.L_x_2227) ;  /* 0x0000000000048947 */ /* 0x000fea0003800000 */
[----:B------:R-:W-:Y:S01]  /*1be0*/  BPT.TRAP 0x1 ;  /* 0x000000040000795c */ /* 0x000fe20000300000 */
.L_x_2227:
[----:B------:R-:W2:Y:S02]  /*1bf0*/  S2R R2, SR_TID.X ;  /* 0x0000000000027919 */ /* 0x000ea40000002100 */
[----:B--2---:R-:W-:Y:S01]  /*1c00*/  LOP3.LUT P1, RZ, R2, 0x7f, RZ, 0xc0, !PT ;  /* 0x0000007f02ff7812 */ /* 0x004fe2000782c0ff */
[----:B-1----:R-:W-:-:S12]  /*1c10*/  @P2 BRA `(.L_x_2228) ;  /* 0x0000000000082947 */ /* 0x002fd80003800000 */
[----:B------:R-:W1:Y:S02]  /*1c20*/  SYNCS.PHASECHK.TRANS64.TRYWAIT P2, [R0+URZ+0x34830], R3 ;  /* 0x03483003000075a7 */ /* 0x000e64000804017f */
[----:B-1----:R-:W-:Y:S05]  /*1c30*/  @!P2 BRA `(.L_x_2229) ;  /* 0x0000013000c8a947 */ /* 0x002fea0003800000 */
.L_x_2228:
[----:B------:R-:W-:Y:S05]  /*1c40*/  WARPSYNC.ALL ;  /* 0x0000000000007948 */ /* 0x000fea0003800000 */
[----:B------:R-:W-:Y:S01]  /*1c50*/  UIADD3 UR4, UR37, 0x1c400, URZ ;  /* 0x0001c40025047890 */ /* 0x000fe2000fffe03f */
[----:B------:R-:W-:Y:S01]  /*1c60*/  WARPGROUP.ARRIVE ;  /* 0x00000000000079c5 */ /* 0x000fe20000000000 */
[----:B------:R-:W-:Y:S01]  /*1c70*/  ULOP3.LUT UR52, UR52, 0x10000, URZ, 0xfc, !UPT ;  /* 0x0001000034347892 */ /* 0x000fe2000f8efc3f */
[----:B------:R-:W2:Y:S01]  /*1c80*/  LDC R5, c[0x0][0x448] ;  /* 0x00011200ff057b82 */ /* 0x000ea20000000800 */
[----:B------:R-:W-:Y:S01]  /*1c90*/  USHF.R.U32.HI UR4, URZ, 0x4, UR4 ;  /* 0x000000043f047899 */ /* 0x000fe20008011604 */
[----:B01----:R-:W-:Y:S01]  /*1ca0*/  @!P1 VIADD R0, R0, 0x34840 ;  /* 0x0003484000009836 */ /* 0x003fe20000000000 */
[----:B------:R-:W-:Y:S01]  /*1cb0*/  UMOV UR53, 0x40000040 ;  /* 0x4000004000357882 */ /* 0x000fe20000000000 */
[----:B------:R-:W-:Y:S01]  /*1cc0*/  UMOV UR55, 0x40000040 ;  /* 0x4000004000377882 */ /* 0x000fe20000000000 */
[----:B------:R-:W-:Y:S01]  /*1cd0*/  ULOP3.LUT UR4, UR4, 0x3fff, URZ, 0xc0, !UPT ;  /* 0x00003fff04047892 */ /* 0x000fe2000f8ec03f */
[----:B------:R-:W-:Y:S01]  /*1ce0*/  CS2R R150, SRZ ;  /* 0x0000000000967805 */ /* 0x000fe2000001ff00 */
[----:B------:R-:W-:Y:S01]  /*1cf0*/  UMOV UR5, 0x40000040 ;  /* 0x4000004000057882 */ /* 0x000fe20000000000 */
[----:B------:R-:W-:Y:S01]  /*1d00*/  UMOV UR7, 0x40000040 ;  /* 0x4000004000077882 */ /* 0x000fe20000000000 */
[----:B------:R-:W-:Y:S01]  /*1d10*/  ULOP3.LUT UR39, UR4, 0x10000, URZ, 0xfc, !UPT ;  /* 0x0001000004277892 */ /* 0x000fe2000f8efc3f */
[----:B------:R-:W-:Y:S01]  /*1d20*/  @!P1 PRMT R0, RZ, 0x654, R0 ;  /* 0x00000654ff009816 */ /* 0x000fe20000000000 */
[----:B------:R-:W-:Y:S01]  /*1d30*/  UIADD3 UR4, UR52, 0x2, URZ ;  /* 0x0000000234047890 */ /* 0x000fe2000fffe03f */
[----:B------:R-:W-:Y:S01]  /*1d40*/  CS2R R148, SRZ ;  /* 0x0000000000947805 */ /* 0x000fe2000001ff00 */
[----:B------:R-:W-:Y:S01]  /*1d50*/  UIMAD UR54, UR36, 0xc00, UR39 ;  /* 0x00000c00243678a4 */ /* 0x000fe2000f8e0227 */
[----:B------:R-:W-:Y:S01]  /*1d60*/  CS2R R146, SRZ ;  /* 0x0000000000927805 */ /* 0x000fe2000001ff00 */
[----:B------:R-:W-:Y:S01]  /*1d70*/  UIADD3 UR8, UR52, 0x4, URZ ;  /* 0x0000000434087890 */ /* 0x000fe2000fffe03f */
[----:B------:R-:W-:Y:S01]  /*1d80*/  CS2R R144, SRZ ;  /* 0x0000000000907805 */ /* 0x000fe2000001ff00 */
[----:B------:R-:W-:Y:S01]  /*1d90*/  UIADD3 UR6, UR54, 0x2, URZ ;  /* 0x0000000236067890 */ /* 0x000fe2000fffe03f */
[----:B------:R-:W-:Y:S01]  /*1da0*/  CS2R R142, SRZ ;  /* 0x00000000008e7805 */ /* 0x000fe2000001ff00 */
[----:B------:R-:W-:Y:S01]  /*1db0*/  UIADD3 UR10, UR54, 0x4, URZ ;  /* 0x00000004360a7890 */ /* 0x000fe2000fffe03f */
[----:B------:R-:W-:Y:S01]  /*1dc0*/  CS2R R140, SRZ ;  /* 0x00000000008c7805 */ /* 0x000fe2000001ff00 */
[----:B------:R-:W-:Y:S01]  /*1dd0*/  UMOV UR9, 0x40000040 ;  /* 0x4000004000097882 */ /* 0x000fe20000000000 */
[----:B------:R-:W-:Y:S01]  /*1de0*/  HGMMA.64x128x16.F32 R24, gdesc[UR52], RZ, !UPT, gsb0 ;  /* 0x01e00000341879f0 */ /* 0x000fe2000c0008ff */
[----:B------:R-:W-:Y:S01]  /*1df0*/  UMOV UR11, 0x40000040 ;  /* 0x40000040000b7882 */ /* 0x000fe20000000000 */
[----:B------:R-:W-:Y:S01]  /*1e00*/  UIADD3 UR12, UR52, 0x6, URZ ;  /* 0x00000006340c7890 */ /* 0x000fe2000fffe03f */
[----:B--2---:R-:W-:Y:S01]  /*1e10*/  ISETP.NE.AND P2, PT, R5, 0x1, PT ;  /* 0x000000010500780c */ /* 0x004fe20003f45270 */
        /* <DEDUP_REMOVED lines=13> */
[----:B------:R-:W0:Y:S01]  /*1ef0*/  @P2 LDC R6, c[0x0][0x44c] ;  /* 0x00011300ff062b82 */ /* 0x000e220000000800 */
        /* <DEDUP_REMOVED lines=30> */
[----:B------:R-:W-:Y:S02]  /*20e0*/  WARPGROUP.DEPBAR.LE gsb0, 0x0 ;  /* 0x00008000000079c5 */ /* 0x000fe40000010000 */
[----:B------:R-:W-:-:S06]  /*20f0*/  WARPGROUP.ARRIVE ;  /* 0x00000000000079c5 */ /* 0x000fcc0000000000 */
[----:B------:R-:W-:Y:S01]  /*2100*/  HGMMA.64x128x16.F32 R24, gdesc[UR4], R24, gsb0 ;  /* 0x01e00000041879f0 */ /* 0x000fe20008000818 */
[----:B------:R-:W-:Y:S01]  /*2110*/  ULDC UR6, c[0x0][0x9d8] ;  /* 0x0002760000067ab9 */ /* 0x000fe20000000800 */
[----:B------:R-:W-:Y:S01]  /*2120*/  ULDC UR7, c[0x0][0x988] ;  /* 0x0002620000077ab9 */ /* 0x000fe20000000800 */
        /* <DEDUP_REMOVED lines=33> */
[----:B------:R-:W1:Y:S01]  /*2340*/  @P2 LDC R32, c[0x0][0x450] ;  /* 0x00011400ff202b82 */ /* 0x000e620000000800 */
        /* <DEDUP_REMOVED lines=11> */
[----:B--2---:R-:W-:-:S02]  /*2400*/  IMAD.IADD R31, R185, 0x1, R18 ;  /* 0x00000001b91f7824 */ /* 0x004fc400078e0212 */
[----:B------:R-:W-:Y:S01]  /*2410*/  FMUL.FTZ R43, R43, UR6 ;  /* 0x000000062b2b7c20 */ /* 0x000fe20008410000 */
[----:B------:R-:W-:Y:S01]  /*2420*/  FMUL.FTZ R46, R46, UR6 ;  /* 0x000000062e2e7c20 */ /* 0x000fe20008410000 */
[----:B------:R-:W-:Y:S01]  /*2430*/  FMUL.FTZ R47, R47, UR6 ;  /* 0x000000062f2f7c20 */ /* 0x000fe20008410000 */
[----:B0-----:R-:W-:-:S04]  /*2440*/  @P2 IMAD.HI.U32 R5, R31, R6, RZ ;  /* 0x000000061f052227 */ /* 0x001fc800078e00ff */
[----:B------:R-:W-:Y:S01]  /*2450*/  FMUL.FTZ R50, R50, UR6 ;  /* 0x0000000632327c20 */ /* 0x000fe20008410000 */
[----:B------:R-:W-:Y:S01]  /*2460*/  FMUL.FTZ R51, R51, UR6 ;  /* 0x0000000633337c20 */ /* 0x000fe20008410000 */
[----:B------:R-:W0:Y:S01]  /*2470*/  MUFU.TANH R27, R27 ;  /* 0x0000001b001b7308 */ /* 0x000e220000002400 */
[----:B------:R-:W-:Y:S02]  /*2480*/  IMAD.MOV.U32 R6, RZ, RZ, -0x80 ;  /* 0xffffff80ff067424 */ /* 0x000fe400078e00ff */
[----:B------:R-:W-:Y:S01]  /*2490*/  FMUL.FTZ R54, R54, UR6 ;  /* 0x0000000636367c20 */ /* 0x000fe20008410000 */
[----:B------:R-:W-:Y:S01]  /*24a0*/  FMUL.FTZ R55, R55, UR6 ;  /* 0x0000000637377c20 */ /* 0x000fe20008410000 */
[----:B------:R-:W-:Y:S01]  /*24b0*/  FMUL.FTZ R13, R44, UR6 ;  /* 0x000000062c0d7c20 */ /* 0x000fe20008410000 */
[----:B-1----:R-:W-:Y:S01]  /*24c0*/  @P2 SHF.R.U32.HI R31, RZ, R32, R5 ;  /* 0x00000020ff1f2219 */ /* 0x002fe20000011605 */
[----:B------:R-:W-:Y:S02]  /*24d0*/  IMAD R33, R95, R6, 0x80 ;  /* 0x000000805f217424 */ /* 0x000fe400078e0206 */
[----:B------:R-:W-:Y:S01]  /*24e0*/  FMUL.FTZ R58, R58, UR6 ;  /* 0x000000063a3a7c20 */ /* 0x000fe20008410000 */
[----:B------:R-:W1:Y:S01]  /*24f0*/  MUFU.TANH R30, R30 ;  /* 0x0000001e001e7308 */ /* 0x000e620000002400 */
[----:B------:R-:W-:Y:S01]  /*2500*/  FMUL.FTZ R70, R70, UR6 ;  /* 0x0000000646467c20 */ /* 0x000fe20008410000 */
[----:B------:R-:W2:Y:S01]  /*2510*/  SHFL.IDX PT, R5, R31, 0x1, 0x1c1f ;  /* 0x003c1f001f057f89 */ /* 0x000ea200000e0000 */
[C-C-:B------:R-:W-:Y:S01]  /*2520*/  IADD3 R100, -R184.reuse, 0x1, R33.reuse ;  /* 0x00000001b8647810 */ /* 0x140fe20007ffe121 */
[----:B------:R-:W-:Y:S01]  /*2530*/  FMUL.FTZ R59, R59, UR6 ;  /* 0x000000063b3b7c20 */ /* 0x000fe20008410000 */
[----:B------:R-:W-:Y:S01]  /*2540*/  IADD3 R33, -R184, R16, R33 ;  /* 0x00000010b8217210 */ /* 0x000fe20007ffe121 */
[----:B------:R-:W-:Y:S01]  /*2550*/  FMUL.FTZ R12, R40, UR6 ;  /* 0x00000006280c7c20 */ /* 0x000fe20008410000 */
[----:B------:R-:W-:Y:S01]  /*2560*/  IADD3 R100, -R17, R100, R16 ;  /* 0x0000006411647210 */ /* 0x000fe20007ffe110 */
        /* <DEDUP_REMOVED lines=18> */
[----:B--2---:R-:W-:Y:S01]  /*2690*/  VIADDMNMX R6, R5, R100, R33, PT ;  /* 0x0000006405067246 */ /* 0x004fe20003800121 */
[----:B------:R-:W-:Y:S01]  /*26a0*/  FMUL.FTZ R28, R56, UR6 ;  /* 0x00000006381c7c20 */ /* 0x000fe20008410000 */
[----:B------:R-:W-:Y:S01]  /*26b0*/  FMUL.FTZ R86, R86, UR6 ;  /* 0x0000000656567c20 */ /* 0x000fe20008410000 */
[----:B------:R-:W-:Y:S01]  /*26c0*/  FMUL.FTZ R87, R87, UR6 ;  /* 0x0000000657577c20 */ /* 0x000fe20008410000 */
[C---:B------:R-:W-:Y:S01]  /*26d0*/  ISETP.GT.AND P3, PT, R6.reuse, RZ, PT ;  /* 0x000000ff0600720c */ /* 0x040fe20003f64270 */
[----:B------:R-:W2:Y:S01]  /*26e0*/  SHFL.IDX PT, R31, R31, RZ, 0x1c1f ;  /* 0x001c1fff1f1f7589 */ /* 0x000ea200000e0000 */
[C---:B------:R-:W-:Y:S01]  /*26f0*/  ISETP.GT.AND P4, PT, R6.reuse, 0x1, PT ;  /* 0x000000010600780c */ /* 0x040fe20003f84270 */
[----:B------:R-:W2:Y:S01]  /*2700*/  MUFU.TANH R39, R39 ;  /* 0x0000002700277308 */ /* 0x000ea20000002400 */
[----:B------:R-:W-:Y:S01]  /*2710*/  ISETP.GT.AND P5, PT, R6, 0x8, PT ;  /* 0x000000080600780c */ /* 0x000fe20003fa4270 */
[----:B------:R-:W-:Y:S01]  /*2720*/  FMUL.FTZ R2, R24, UR6 ;  /* 0x0000000618027c20 */ /* 0x000fe20008410000 */
[----:B---3--:R-:W-:Y:S01]  /*2730*/  FSEL R112, R26, -INF , P3 ;  /* 0xff8000001a707808 */ /* 0x008fe20001800000 */
[----:B------:R-:W-:Y:S01]  /*2740*/  FMUL.FTZ R3, R25, UR6 ;  /* 0x0000000619037c20 */ /* 0x000fe20008410000 */
[----:B0-----:R-:W-:Y:S01]  /*2750*/  FSEL R110, R27, -INF , P4 ;  /* 0xff8000001b6e7808 */ /* 0x001fe20002000000 */
[----:B------:R-:W-:Y:S01]  /*2760*/  FMUL.FTZ R7, R29, UR6 ;  /* 0x000000061d077c20 */ /* 0x000fe20008410000 */
[----:B------:R-:W-:Y:S01]  /*2770*/  ISETP.GT.AND P3, PT, R6, 0x9, PT ;  /* 0x000000090600780c */ /* 0x000fe20003f64270 */
[----:B------:R-:W0:Y:S01]  /*2780*/  MUFU.TANH R42, R42 ;  /* 0x0000002a002a7308 */ /* 0x000e220000002400 */
[----:B-1----:R-:W-:Y:S01]  /*2790*/  FSEL R108, R30, -INF , P5 ;  /* 0xff8000001e6c7808 */ /* 0x002fe20002800000 */
[----:B------:R-:W-:Y:S01]  /*27a0*/  FMUL.FTZ R68, R68, UR6 ;  /* 0x0000000644447c20 */ /* 0x000fe20008410000 */
[----:B------:R-:W-:Y:S01]  /*27b0*/  FMNMX.FTZ R5, R112, R110, !PT ;  /* 0x0000006e70057209 */ /* 0x000fe20007810000 */
[----:B------:R-:W-:Y:S01]  /*27c0*/  FMUL.FTZ R11, R37, UR6 ;  /* 0x00000006250b7c20 */ /* 0x000fe20008410000 */
[----:B------:R-:W-:Y:S01]  /*27d0*/  ISETP.GT.AND P4, PT, R6, 0x10, PT ;  /* 0x000000100600780c */ /* 0x000fe20003f84270 */
[----:B------:R-:W-:Y:S01]  /*27e0*/  FMUL.FTZ R72, R72, UR6 ;  /* 0x0000000648487c20 */ /* 0x000fe20008410000 */
[----:B------:R-:W-:Y:S01]  /*27f0*/  FSEL R106, R106, -INF , P3 ;  /* 0xff8000006a6a7808 */ /* 0x000fe20001800000 */
[----:B------:R-:W1:Y:S01]  /*2800*/  MUFU.TANH R43, R43 ;  /* 0x0000002b002b7308 */ /* 0x000e620000002400 */
[----:B------:R-:W-:Y:S01]  /*2810*/  FMNMX.FTZ R5, R108, R5, !PT ;  /* 0x000000056c057209 */ /* 0x000fe20007810000 */
[----:B------:R-:W-:Y:S01]  /*2820*/  FMUL.FTZ R76, R76, UR6 ;  /* 0x000000064c4c7c20 */ /* 0x000fe20008410000 */
[----:B------:R-:W-:Y:S01]  /*2830*/  ISETP.GT.AND P3, PT, R6, 0x11, PT ;  /* 0x000000110600780c */ /* 0x000fe20003f64270 */
[----:B------:R-:W-:Y:S01]  /*2840*/  FMUL.FTZ R14, R41, UR6 ;  /* 0x00000006290e7c20 */ /* 0x000fe20008410000 */
[----:B----4-:R-:W-:Y:S01]  /*2850*/  FSEL R98, R34, -INF , P4 ;  /* 0xff80000022627808 */ /* 0x010fe20002000000 */
[----:B------:R-:W-:Y:S01]  /*2860*/  FMUL.FTZ R15, R45, UR6 ;  /* 0x000000062d0f7c20 */ /* 0x000fe20008410000 */
[----:B------:R-:W-:Y:S01]  /*2870*/  FMNMX.FTZ R5, R106, R5, !PT ;  /* 0x000000056a057209 */ /* 0x000fe20007810000 */
[----:B------:R-:W3:Y:S01]  /*2880*/  MUFU.TANH R46, R46 ;  /* 0x0000002e002e7308 */ /* 0x000ee20000002400 */
[----:B------:R-:W-:Y:S01]  /*2890*/  ISETP.GT.AND P4, PT, R6, 0x18, PT ;  /* 0x000000180600780c */ /* 0x000fe20003f84270 */
[----:B------:R-:W-:Y:S01]  /*28a0*/  FMUL.FTZ R24, R49, UR6 ;  /* 0x0000000631187c20 */ /* 0x000fe20008410000 */
[----:B-----5:R-:W-:Y:S01]  /*28b0*/  FSEL R104, R35, -INF , P3 ;  /* 0xff80000023687808 */ /* 0x020fe20001800000 */
[----:B------:R-:W-:Y:S01]  /*28c0*/  FMUL.FTZ R25, R53, UR6 ;  /* 0x0000000635197c20 */ /* 0x000fe20008410000 */
[----:B------:R-:W-:Y:S01]  /*28d0*/  FMNMX.FTZ R5, R98, R5, !PT ;  /* 0x0000000562057209 */ /* 0x000fe20007810000 */
[----:B------:R-:W-:Y:S01]  /*28e0*/  FMUL.FTZ R64, R64, UR6 ;  /* 0x0000000640407c20 */ /* 0x000fe20008410000 */
[----:B------:R-:W-:Y:S01]  /*28f0*/  ISETP.GT.AND P3, PT, R6, 0x19, PT ;  /* 0x000000190600780c */ /* 0x000fe20003f64270 */
[----:B------:R-:W4:Y:S01]  /*2900*/  MUFU.TANH R47, R47 ;  /* 0x0000002f002f7308 */ /* 0x000f220000002400 */
[----:B------:R-:W-:Y:S01]  /*2910*/  FSEL R102, R38, -INF , P4 ;  /* 0xff80000026667808 */ /* 0x000fe20002000000 */
[----:B------:R-:W-:Y:S01]  /*2920*/  FMUL.FTZ R29, R57, UR6 ;  /* 0x00000006391d7c20 */ /* 0x000fe20008410000 */
[----:B------:R-:W-:Y:S01]  /*2930*/  FMNMX.FTZ R5, R104, R5, !PT ;  /* 0x0000000568057209 */ /* 0x000fe20007810000 */
[----:B------:R-:W-:Y:S01]  /*2940*/  FMUL.FTZ R61, R61, UR6 ;  /* 0x000000063d3d7c20 */ /* 0x000fe20008410000 */
[----:B------:R-:W-:Y:S01]  /*2950*/  ISETP.GT.AND P4, PT, R6, 0x20, PT ;  /* 0x000000200600780c */ /* 0x000fe20003f84270 */
[----:B------:R-:W-:Y:S01]  /*2960*/  FMUL.FTZ R65, R65, UR6 ;  /* 0x0000000641417c20 */ /* 0x000fe20008410000 */
[----:B--2---:R-:W-:Y:S01]  /*2970*/  FSEL R96, R39, -INF , P3 ;  /* 0xff80000027607808 */ /* 0x004fe20001800000 */
[----:B------:R-:W2:Y:S01]  /*2980*/  MUFU.TANH R50, R50 ;  /* 0x0000003200327308 */ /* 0x000ea20000002400 */
[----:B------:R-:W-:Y:S01]  /*2990*/  FMNMX.FTZ R5, R102, R5, !PT ;  /* 0x0000000566057209 */ /* 0x000fe20007810000 */
[----:B------:R-:W-:Y:S01]  /*29a0*/  FMUL.FTZ R69, R69, UR6 ;  /* 0x0000000645457c20 */ /* 0x000fe20008410000 */
[----:B------:R-:W-:Y:S01]  /*29b0*/  ISETP.GT.AND P3, PT, R6, 0x21, PT ;  /* 0x000000210600780c */ /* 0x000fe20003f64270 */
[----:B------:R-:W-:Y:S01]  /*29c0*/  FMUL.FTZ R73, R73, UR6 ;  /* 0x0000000649497c20 */ /* 0x000fe20008410000 */
[----:B0-----:R-:W-:Y:S01]  /*29d0*/  FSEL R94, R42, -INF , P4 ;  /* 0xff8000002a5e7808 */ /* 0x001fe20002000000 */
[----:B------:R-:W-:Y:S01]  /*29e0*/  FMUL.FTZ R80, R80, UR6 ;  /* 0x0000000650507c20 */ /* 0x000fe20008410000 */
[----:B------:R-:W-:Y:S01]  /*29f0*/  FMNMX.FTZ R5, R96, R5, !PT ;  /* 0x0000000560057209 */ /* 0x000fe20007810000 */
[----:B------:R-:W0:Y:S01]  /*2a00*/  MUFU.TANH R51, R51 ;  /* 0x0000003300337308 */ /* 0x000e220000002400 */
[----:B------:R-:W-:Y:S01]  /*2a10*/  ISETP.GT.AND P4, PT, R6, 0x28, PT ;  /* 0x000000280600780c */ /* 0x000fe20003f84270 */
[----:B------:R-:W-:Y:S01]  /*2a20*/  FMUL.FTZ R77, R77, UR6 ;  /* 0x000000064d4d7c20 */ /* 0x000fe20008410000 */
[----:B-1----:R-:W-:Y:S01]  /*2a30*/  FSEL R92, R43, -INF , P3 ;  /* 0xff8000002b5c7808 */ /* 0x002fe20001800000 */
[----:B------:R-:W-:Y:S01]  /*2a40*/  FMUL.FTZ R81, R81, UR6 ;  /* 0x0000000651517c20 */ /* 0x000fe20008410000 */
[----:B------:R-:W-:Y:S01]  /*2a50*/  FMNMX.FTZ R5, R94, R5, !PT ;  /* 0x000000055e057209 */ /* 0x000fe20007810000 */
[----:B------:R-:W-:Y:S01]  /*2a60*/  FMUL.FTZ R84, R84, UR6 ;  /* 0x0000000654547c20 */ /* 0x000fe20008410000 */
[----:B------:R-:W-:Y:S01]  /*2a70*/  ISETP.GT.AND P3, PT, R6, 0x29, PT ;  /* 0x000000290600780c */ /* 0x000fe20003f64270 */
[----:B------:R-:W-:Y:S01]  /*2a80*/  MUFU.TANH R54, R54 ;  /* 0x0000003600367308 */ /* 0x000fe20000002400 */
[----:B---3--:R-:W-:Y:S01]  /*2a90*/  FSEL R90, R46, -INF , P4 ;  /* 0xff8000002e5a7808 */ /* 0x008fe20002000000 */
[----:B------:R-:W-:Y:S01]  /*2aa0*/  FMUL.FTZ R85, R85, UR6 ;  /* 0x0000000655557c20 */ /* 0x000fe20008410000 */
[----:B------:R-:W-:Y:S01]  /*2ab0*/  FMNMX.FTZ R5, R92, R5, !PT ;  /* 0x000000055c057209 */ /* 0x000fe20007810000 */
[----:B------:R1:W-:Y:S01]  /*2ac0*/  @!P1 SYNCS.ARRIVE.TRANS64.RED.A1T0 RZ, [R0+URZ], RZ ;  /* 0x000000ff00ff99a7 */ /* 0x0003e2000810043f */
[----:B------:R-:W-:-:S02]  /*2ad0*/  ISETP.GT.AND P4, PT, R6, 0x30, PT ;  /* 0x000000300600780c */ /* 0x000fc40003f84270 */
[----:B----4-:R-:W-:Y:S01]  /*2ae0*/  FSEL R88, R47, -INF , P3 ;  /* 0xff8000002f587808 */ /* 0x010fe20001800000 */
[----:B------:R-:W3:Y:S01]  /*2af0*/  MUFU.TANH R44, R55 ;  /* 0x00000037002c7308 */ /* 0x000ee20000002400 */
[----:B------:R-:W-:Y:S02]  /*2b00*/  FMNMX.FTZ R5, R90, R5, !PT ;  /* 0x000000055a057209 */ /* 0x000fe40007810000 */
[----:B------:R-:W-:Y:S02]  /*2b10*/  ISETP.GT.AND P3, PT, R6, 0x31, PT ;  /* 0x000000310600780c */ /* 0x000fe40003f64270 */
[----:B------:R-:W-:Y:S02]  /*2b20*/  FMNMX.FTZ R5, R88, R5, !PT ;  /* 0x0000000558057209 */ /* 0x000fe40007810000 */
[----:B------:R-:W-:Y:S01]  /*2b30*/  VIADDMNMX R31, R31, R100, R33, PT ;  /* 0x000000641f1f7246 */ /* 0x000fe20003800121 */
[----:B------:R-:W4:Y:S03]  /*2b40*/  MUFU.TANH R32, R58 ;  /* 0x0000003a00207308 */ /* 0x000f260000002400 */
[----:B------:R-:W-:-:S05]  /*2b50*/  ISETP.GT.AND P5, PT, R31, 0x8, PT ;  /* 0x000000081f00780c */ /* 0x000fca0003fa4270 */
[----:B------:R2:W-:Y:S08]  /*2b60*/  MUFU.TANH R40, R70 ;  /* 0x0000004600287308 */ /* 0x0005f00000002400 */
[----:B------:R-:W5:Y:S01]  /*2b70*/  MUFU.TANH R59, R59 ;  /* 0x0000003b003b7308 */ /* 0x000f620000002400 */
[----:B--2---:R-:W-:Y:S02]  /*2b80*/  FSEL R70, R50, -INF , P4 ;  /* 0xff80000032467808 */ /* 0x004fe40002000000 */
[----:B------:R-:W-:-:S02]  /*2b90*/  ISETP.GT.AND P4, PT, R6, 0x38, PT ;  /* 0x000000380600780c */ /* 0x000fc40003f84270 */
[----:B------:R-:W-:-:S03]  /*2ba0*/  FMNMX.FTZ R5, R70, R5, !PT ;  /* 0x0000000546057209 */ /* 0x000fc60007810000 */
[----:B------:R0:W-:Y:S08]  /*2bb0*/  MUFU.TANH R27, R66 ;  /* 0x00000042001b7308 */ /* 0x0001f00000002400 */
[----:B------:R2:W1:Y:S01]  /*2bc0*/  MUFU.TANH R36, R62 ;  /* 0x0000003e00247308 */ /* 0x0004620000002400 */
[----:B0-----:R-:W-:Y:S02]  /*2bd0*/  FSEL R66, R51, -INF , P3 ;  /* 0xff80000033427808 */ /* 0x001fe40001800000 */
[----:B------:R-:W-:-:S02]  /*2be0*/  ISETP.GT.AND P3, PT, R6, 0x39, PT ;  /* 0x000000390600780c */ /* 0x000fc40003f64270 */
[----:B------:R-:W-:Y:S02]  /*2bf0*/  FMNMX.FTZ R5, R66, R5, !PT ;  /* 0x0000000542057209 */ /* 0x000fe40007810000 */
[----:B---3--:R-:W-:Y:S01]  /*2c00*/  FSEL R44, R44, -INF , P3 ;  /* 0xff8000002c2c7808 */ /* 0x008fe20001800000 */
[----:B------:R-:W0:Y:S01]  /*2c10*/  MUFU.TANH R63, R63 ;  /* 0x0000003f003f7308 */ /* 0x000e220000002400 */
[----:B--2---:R-:W-:Y:S02]  /*2c20*/  FSEL R62, R54, -INF , P4 ;  /* 0xff800000363e7808 */ /* 0x004fe40002000000 */
[----:B------:R-:W-:Y:S02]  /*2c30*/  ISETP.GT.AND P4, PT, R6, 0x40, PT ;  /* 0x000000400600780c */ /* 0x000fe40003f84270 */
[----:B------:R-:W-:Y:S02]  /*2c40*/  FMNMX.FTZ R5, R62, R5, !PT ;  /* 0x000000053e057209 */ /* 0x000fe40007810000 */
[----:B------:R-:W-:Y:S01]  /*2c50*/  ISETP.GT.AND P3, PT, R6, 0x41, PT ;  /* 0x000000410600780c */ /* 0x000fe20003f64270 */
[----:B------:R-:W2:Y:S01]  /*2c60*/  MUFU.TANH R38, R67 ;  /* 0x0000004300267308 */ /* 0x000ea20000002400 */
[----:B----4-:R-:W-:-:S02]  /*2c70*/  FSEL R32, R32, -INF , P4 ;  /* 0xff80000020207808 */ /* 0x010fc40002000000 */
[----:B------:R-:W-:Y:S02]  /*2c80*/  FMNMX.FTZ R5, R44, R5, !PT ;  /* 0x000000052c057209 */ /* 0x000fe40007810000 */
[----:B------:R-:W-:Y:S02]  /*2c90*/  ISETP.GT.AND P4, PT, R6, 0x48, PT ;  /* 0x000000480600780c */ /* 0x000fe40003f84270 */
[----:B-----5:R-:W-:Y:S01]  /*2ca0*/  FSEL R30, R59, -INF , P3 ;  /* 0xff8000003b1e7808 */ /* 0x020fe20001800000 */
[----:B------:R-:W3:Y:S01]  /*2cb0*/  MUFU.TANH R42, R71 ;  /* 0x00000047002a7308 */ /* 0x000ee20000002400 */
[----:B------:R-:W-:Y:S02]  /*2cc0*/  FMNMX.FTZ R5, R32, R5, !PT ;  /* 0x0000000520057209 */ /* 0x000fe40007810000 */
[----:B------:R-:W-:Y:S02]  /*2cd0*/  ISETP.GT.AND P3, PT, R6, 0x49, PT ;  /* 0x000000490600780c */ /* 0x000fe40003f64270 */
[----:B-1----:R-:W-:-:S02]  /*2ce0*/  FSEL R26, R36, -INF , P4 ;  /* 0xff800000241a7808 */ /* 0x002fc40002000000 */
[----:B------:R-:W-:Y:S01]  /*2cf0*/  FMNMX.FTZ R5, R30, R5, !PT ;  /* 0x000000051e057209 */ /* 0x000fe20007810000 */
[----:B------:R-:W1:Y:S01]  /*2d00*/  MUFU.TANH R46, R74 ;  /* 0x0000004a002e7308 */ /* 0x000e620000002400 */
[----:B------:R-:W-:Y:S02]  /*2d10*/  ISETP.GT.AND P4, PT, R6, 0x50, PT ;  /* 0x000000500600780c */ /* 0x000fe40003f84270 */
[----:B0-----:R-:W-:Y:S02]  /*2d20*/  FSEL R34, R63, -INF , P3 ;  /* 0xff8000003f227808 */ /* 0x001fe40001800000 */
[----:B------:R-:W-:Y:S02]  /*2d30*/  FMNMX.FTZ R5, R26, R5, !PT ;  /* 0x000000051a057209 */ /* 0x000fe40007810000 */
[----:B------:R-:W-:Y:S01]  /*2d40*/  ISETP.GT.AND P3, PT, R6, 0x51, PT ;  /* 0x000000510600780c */ /* 0x000fe20003f64270 */
[----:B------:R-:W0:Y:S01]  /*2d50*/  MUFU.TANH R48, R75 ;  /* 0x0000004b00307308 */ /* 0x000e220000002400 */
[----:B------:R-:W-:-:S02]  /*2d60*/  FSEL R36, R27, -INF , P4 ;  /* 0xff8000001b247808 */ /* 0x000fc40002000000 */
[----:B------:R-:W-:Y:S02]  /*2d70*/  FMNMX.FTZ R5, R34, R5, !PT ;  /* 0x0000000522057209 */ /* 0x000fe40007810000 */
[----:B------:R-:W-:Y:S02]  /*2d80*/  ISETP.GT.AND P4, PT, R6, 0x58, PT ;  /* 0x000000580600780c */ /* 0x000fe40003f84270 */
[----:B--2---:R-:W-:Y:S01]  /*2d90*/  FSEL R38, R38, -INF , P3 ;  /* 0xff80000026267808 */ /* 0x004fe20001800000 */
[----:B------:R-:W2:Y:S01]  /*2da0*/  MUFU.TANH R50, R78 ;  /* 0x0000004e00327308 */ /* 0x000ea20000002400 */
[----:B------:R-:W-:Y:S02]  /*2db0*/  FMNMX.FTZ R5, R36, R5, !PT ;  /* 0x0000000524057209 */ /* 0x000fe40007810000 */
[----:B------:R-:W-:Y:S02]  /*2dc0*/  ISETP.GT.AND P3, PT, R6, 0x59, PT ;  /* 0x000000590600780c */ /* 0x000fe40003f64270 */
[----:B------:R-:W-:-:S02]  /*2dd0*/  FSEL R40, R40, -INF , P4 ;  /* 0xff80000028287808 */ /* 0x000fc40002000000 */
[----:B------:R-:W-:Y:S01]  /*2de0*/  FMNMX.FTZ R5, R38, R5, !PT ;  /* 0x0000000526057209 */ /* 0x000fe20007810000 */
[----:B------:R-:W4:Y:S01]  /*2df0*/  MUFU.TANH R52, R79 ;  /* 0x0000004f00347308 */ /* 0x000f220000002400 */
[----:B------:R-:W-:Y:S02]  /*2e00*/  ISETP.GT.AND P4, PT, R6, 0x60, PT ;  /* 0x000000600600780c */ /* 0x000fe40003f84270 */
[----:B---3--:R-:W-:Y:S02]  /*2e10*/  FSEL R42, R42, -INF , P3 ;  /* 0xff8000002a2a7808 */ /* 0x008fe40001800000 */
[----:B------:R-:W-:Y:S02]  /*2e20*/  FMNMX.FTZ R5, R40, R5, !PT ;  /* 0x0000000528057209 */ /* 0x000fe40007810000 */
[----:B------:R-:W-:Y:S01]  /*2e30*/  ISETP.GT.AND P3, PT, R6, 0x61, PT ;  /* 0x000000610600780c */ /* 0x000fe20003f64270 */
[----:B------:R-:W3:Y:S01]  /*2e40*/  MUFU.TANH R54, R82 ;  /* 0x0000005200367308 */ /* 0x000ee20000002400 */
[----:B-1----:R-:W-:-:S02]  /*2e50*/  FSEL R46, R46, -INF , P4 ;  /* 0xff8000002e2e7808 */ /* 0x002fc40002000000 */
[----:B------:R-:W-:Y:S02]  /*2e60*/  FMNMX.FTZ R5, R42, R5, !PT ;  /* 0x000000052a057209 */ /* 0x000fe40007810000 */
[----:B------:R-:W-:Y:S02]  /*2e70*/  ISETP.GT.AND P4, PT, R6, 0x68, PT ;  /* 0x000000680600780c */ /* 0x000fe40003f84270 */
[----:B0-----:R-:W-:Y:S01]  /*2e80*/  FSEL R48, R48, -INF , P3 ;  /* 0xff80000030307808 */ /* 0x001fe20001800000 */
[----:B------:R-:W0:Y:S01]  /*2e90*/  MUFU.TANH R56, R83 ;  /* 0x0000005300387308 */ /* 0x000e220000002400 */
[----:B------:R-:W-:Y:S02]  /*2ea0*/  FMNMX.FTZ R5, R46, R5, !PT ;  /* 0x000000052e057209 */ /* 0x000fe40007810000 */
[----:B------:R-:W-:Y:S02]  /*2eb0*/  ISETP.GT.AND P3, PT, R6, 0x69, PT ;  /* 0x000000690600780c */ /* 0x000fe40003f64270 */
[----:B--2---:R-:W-:-:S02]  /*2ec0*/  FSEL R50, R50, -INF , P4 ;  /* 0xff80000032327808 */ /* 0x004fc40002000000 */
[----:B------:R-:W-:Y:S01]  /*2ed0*/  FMNMX.FTZ R5, R48, R5, !PT ;  /* 0x0000000530057209 */ /* 0x000fe20007810000 */
[----:B------:R-:W1:Y:S01]  /*2ee0*/  MUFU.TANH R58, R86 ;  /* 0x00000056003a7308 */ /* 0x000e620000002400 */
[----:B------:R-:W-:Y:S02]  /*2ef0*/  ISETP.GT.AND P4, PT, R6, 0x70, PT ;  /* 0x000000700600780c */ /* 0x000fe40003f84270 */
[----:B----4-:R-:W-:Y:S02]  /*2f00*/  FSEL R52, R52, -INF , P3 ;  /* 0xff80000034347808 */ /* 0x010fe40001800000 */
[----:B------:R-:W-:Y:S01]  /*2f10*/  FMNMX.FTZ R27, R50, R5, !PT ;  /* 0x00000005321b7209 */ /* 0x000fe20007810000 */
[----:B------:R-:W-:Y:S01]  /*2f20*/  FMUL.FTZ R5, R60, UR6 ;  /* 0x000000063c057c20 */ /* 0x000fe20008410000 */
[----:B------:R-:W-:Y:S01]  /*2f30*/  ISETP.GT.AND P3, PT, R6, 0x71, PT ;  /* 0x000000710600780c */ /* 0x000fe20003f64270 */
[----:B------:R-:W2:Y:S01]  /*2f40*/  MUFU.TANH R87, R87 ;  /* 0x0000005700577308 */ /* 0x000ea20000002400 */
[----:B---3--:R-:W-:-:S02]  /*2f50*/  FSEL R54, R54, -INF , P4 ;  /* 0xff80000036367808 */ /* 0x008fc40002000000 */
[----:B------:R-:W-:Y:S02]  /*2f60*/  FMNMX.FTZ R27, R52, R27, !PT ;  /* 0x0000001b341b7209 */ /* 0x000fe40007810000 */
[----:B------:R-:W-:Y:S02]  /*2f70*/  ISETP.GT.AND P4, PT, R6, 0x78, PT ;  /* 0x000000780600780c */ /* 0x000fe40003f84270 */
[----:B0-----:R-:W-:Y:S01]  /*2f80*/  FSEL R56, R56, -INF , P3 ;  /* 0xff80000038387808 */ /* 0x001fe20001800000 */
[----:B------:R-:W-:Y:S01]  /*2f90*/  MUFU.TANH R114, R5 ;  /* 0x0000000500727308 */ /* 0x000fe20000002400 */
[----:B------:R-:W-:Y:S02]  /*2fa0*/  FMNMX.FTZ R27, R54, R27, !PT ;  /* 0x0000001b361b7209 */ /* 0x000fe40007810000 */
[----:B------:R-:W-:Y:S02]  /*2fb0*/  ISETP.GT.AND P3, PT, R6, 0x79, PT ;  /* 0x000000790600780c */ /* 0x000fe40003f64270 */
[----:B-1----:R-:W-:-:S02]  /*2fc0*/  FSEL R58, R58, -INF , P4 ;  /* 0xff8000003a3a7808 */ /* 0x002fc40002000000 */
[----:B------:R-:W-:Y:S01]  /*2fd0*/  FMNMX.FTZ R27, R56, R27, !PT ;  /* 0x0000001b381b7209 */ /* 0x000fe20007810000 */
[----:B------:R-:W-:Y:S01]  /*2fe0*/  MUFU.TANH R2, R2 ;  /* 0x0000000200027308 */ /* 0x000fe20000002400 */
[----:B--2---:R-:W-:Y:S02]  /*2ff0*/  FSEL R60, R87, -INF , P3 ;  /* 0xff800000573c7808 */ /* 0x004fe40001800000 */
[----:B------:R-:W-:Y:S02]  /*3000*/  FMNMX.FTZ R27, R58, R27, !PT ;  /* 0x0000001b3a1b7209 */ /* 0x000fe40007810000 */
[----:B------:R-:W-:Y:S02]  /*3010*/  ISETP.GT.AND P4, PT, R31, 0x1, PT ;  /* 0x000000011f00780c */ /* 0x000fe40003f84270 */
[----:B------:R-:W-:Y:S01]  /*3020*/  FMNMX.FTZ R27, R60, R27, !PT ;  /* 0x0000001b3c1b7209 */ /* 0x000fe20007810000 */
[----:B------:R-:W0:Y:S04]  /*3030*/  MUFU.TANH R3, R3 ;  /* 0x0000000300037308 */ /* 0x000e280000002400 */
[----:B------:R-:W1:Y:S04]  /*3040*/  SHFL.BFLY PT, R6, R27, 0x2, 0x1f ;  /* 0x0c401f001b067f89 */ /* 0x000e6800000e0000 */
[----:B------:R-:W2:Y:S08]  /*3050*/  MUFU.TANH R4, R4 ;  /* 0x0000000400047308 */ /* 0x000eb00000002400 */
[----:B------:R-:W3:Y:S01]  /*3060*/  MUFU.TANH R7, R7 ;  /* 0x0000000700077308 */ /* 0x000ee20000002400 */
[----:B0-----:R-:W-:-:S02]  /*3070*/  FSEL R3, R3, -INF , P4 ;  /* 0xff80000003037808 */ /* 0x001fc40002000000 */
[----:B------:R-:W-:-:S05]  /*3080*/  ISETP.GT.AND P4, PT, R31, 0x10, PT ;  /* 0x000000101f00780c */ /* 0x000fca0003f84270 */
[----:B------:R-:W-:Y:S01]  /*3090*/  MUFU.TANH R8, R8 ;  /* 0x0000000800087308 */ /* 0x000fe20000002400 */
[----:B-1----:R-:W-:-:S07]  /*30a0*/  FMNMX.FTZ R6, R27, R6, !PT ;  /* 0x000000061b067209 */ /* 0x002fce0007810000 */
[----:B------:R-:W0:Y:S01]  /*30b0*/  MUFU.TANH R10, R10 ;  /* 0x0000000a000a7308 */ /* 0x000e220000002400 */
[----:B------:R-:W1:Y:S07]  /*30c0*/  SHFL.BFLY PT, R5, R6, 0x1, 0x1f ;  /* 0x0c201f0006057f89 */ /* 0x000e6e00000e0000 */
[----:B------:R-:W4:Y:S08]  /*30d0*/  MUFU.TANH R9, R9 ;  /* 0x0000000900097308 */ /* 0x000f300000002400 */
[----:B------:R2:W-:Y:S08]  /*30e0*/  MUFU.TANH R35, R68 ;  /* 0x0000004400237308 */ /* 0x0005f00000002400 */
[----:B------:R-:W5:Y:S01]  /*30f0*/  MUFU.TANH R11, R11 ;  /* 0x0000000b000b7308 */ /* 0x000f620000002400 */
[----:B-1----:R-:W-:Y:S01]  /*3100*/  FMNMX.FTZ R6, R6, R5, !PT ;  /* 0x0000000506067209 */ /* 0x002fe20007810000 */
[----:B------:R-:W-:Y:S01]  /*3110*/  IMAD.U32 R5, RZ, RZ, UR7 ;  /* 0x00000007ff057e24 */ /* 0x000fe2000f8e00ff */
[----:B--2---:R-:W-:-:S02]  /*3120*/  FSEL R68, R4, -INF , P5 ;  /* 0xff80000004447808 */ /* 0x004fc40002800000 */
[C---:B------:R-:W-:Y:S01]  /*3130*/  FSETP.NEU.FTZ.AND P3, PT, R6.reuse, -INF , PT ;  /* 0xff8000000600780b */ /* 0x040fe20003f7d000 */
[----:B------:R-:W-:Y:S02]  /*3140*/  FMUL.FTZ R27, R6, R5 ;  /* 0x00000005061b7220 */ /* 0x000fe40000410000 */
[----:B------:R3:W-:Y:S03]  /*3150*/  MUFU.TANH R37, R72 ;  /* 0x0000004800257308 */ /* 0x0007e60000002400 */
[----:B------:R-:W-:Y:S02]  /*3160*/  FSEL R27, R27, RZ, P3 ;  /* 0x000000ff1b1b7208 */ /* 0x000fe40001800000 */
[----:B------:R-:W-:-:S03]  /*3170*/  ISETP.GT.AND P3, PT, R31, RZ, PT ;  /* 0x000000ff1f00720c */ /* 0x000fc60003f64270 */
[----:B------:R-:W1:Y:S01]  /*3180*/  MUFU.TANH R12, R12 ;  /* 0x0000000c000c7308 */ /* 0x000e620000002400 */
[----:B------:R-:W-:Y:S01]  /*3190*/  FSEL R74, R2, -INF , P3 ;  /* 0xff800000024a7808 */ /* 0x000fe20001800000 */
[-CC-:B------:R-:W-:Y:S01]  /*31a0*/  FFMA.FTZ R177, R98, R5.reuse, -R27.reuse ;  /* 0x0000000562b17223 */ /* 0x180fe2000001081b */
[----:B------:R-:W-:Y:S01]  /*31b0*/  ISETP.GT.AND P3, PT, R31, 0x9, PT ;  /* 0x000000091f00780c */ /* 0x000fe20003f64270 */
[--C-:B------:R-:W-:Y:S01]  /*31c0*/  FFMA.FTZ R4, R104, R5, -R27.reuse ;  /* 0x0000000568047223 */ /* 0x100fe2000001081b */
[----:B------:R-:W-:Y:S01]  /*31d0*/  FMNMX.FTZ R33, R74, R3, !PT ;  /* 0x000000034a217209 */ /* 0x000fe20007810000 */
[--C-:B------:R-:W-:Y:S01]  /*31e0*/  FFMA.FTZ R2, R106, R5, -R27.reuse ;  /* 0x000000056a027223 */ /* 0x100fe2000001081b */
[----:B---3--:R-:W-:Y:S01]  /*31f0*/  FSEL R72, R7, -INF , P3 ;  /* 0xff80000007487808 */ /* 0x008fe20001800000 */
[----:B------:R2:W-:Y:S01]  /*3200*/  MUFU.TANH R82, R76 ;  /* 0x0000004c00527308 */ /* 0x0005e20000002400 */
[----:B------:R-:W-:Y:S01]  /*3210*/  FMNMX.FTZ R33, R68, R33, !PT ;  /* 0x0000002144217209 */ /* 0x000fe20007810000 */
[-CC-:B------:R-:W-:Y:S01]  /*3220*/  FFMA.FTZ R179, R102, R5.reuse, -R27.reuse ;  /* 0x0000000566b37223 */ /* 0x180fe2000001081b */
[C---:B------:R-:W-:Y:S01]  /*3230*/  ISETP.GT.AND P3, PT, R31.reuse, 0x11, PT ;  /* 0x000000111f00780c */ /* 0x040fe20003f64270 */
[--C-:B------:R-:W-:Y:S01]  /*3240*/  FFMA.FTZ R183, R108, R5, -R27.reuse ;  /* 0x000000056cb77223 */ /* 0x100fe2000001081b */
[----:B------:R-:W-:Y:S01]  /*3250*/  FMNMX.FTZ R33, R72, R33, !PT ;  /* 0x0000002148217209 */ /* 0x000fe20007810000 */
[-CC-:B------:R-:W-:Y:S01]  /*3260*/  FFMA.FTZ R181, R112, R5.reuse, -R27.reuse ;  /* 0x0000000570b57223 */ /* 0x180fe2000001081b */
[----:B0-----:R-:W-:Y:S01]  /*3270*/  FSEL R98, R10, -INF , P3 ;  /* 0xff8000000a627808 */ /* 0x001fe20001800000 */
[----:B------:R-:W0:Y:S01]  /*3280*/  MUFU.TANH R14, R14 ;  /* 0x0000000e000e7308 */ /* 0x000e220000002400 */
[----:B--2---:R-:W-:Y:S01]  /*3290*/  FSEL R76, R8, -INF , P4 ;  /* 0xff800000084c7808 */ /* 0x004fe20002000000 */
[-CC-:B------:R-:W-:Y:S01]  /*32a0*/  FFMA.FTZ R8, R96, R5.reuse, -R27.reuse ;  /* 0x0000000560087223 */ /* 0x180fe2000001081b */
[C---:B------:R-:W-:Y:S01]  /*32b0*/  ISETP.GT.AND P4, PT, R31.reuse, 0x18, PT ;  /* 0x000000181f00780c */ /* 0x040fe20003f84270 */
[--C-:B------:R-:W-:Y:S01]  /*32c0*/  FFMA.FTZ R173, R94, R5, -R27.reuse ;  /* 0x000000055ead7223 */ /* 0x100fe2000001081b */
[----:B------:R-:W-:Y:S01]  /*32d0*/  FMNMX.FTZ R33, R76, R33, !PT ;  /* 0x000000214c217209 */ /* 0x000fe20007810000 */
[-CC-:B------:R-:W-:Y:S01]  /*32e0*/  FFMA.FTZ R169, R70, R5.reuse, -R27.reuse ;  /* 0x0000000546a97223 */ /* 0x180fe2000001081b */
[----:B------:R-:W-:Y:S01]  /*32f0*/  ISETP.GT.AND P3, PT, R31, 0x19, PT ;  /* 0x000000191f00780c */ /* 0x000fe20003f64270 */
[----:B------:R-:W2:Y:S01]  /*3300*/  MUFU.TANH R13, R13 ;  /* 0x0000000d000d7308 */ /* 0x000ea20000002400 */
[----:B----4-:R-:W-:Y:S01]  /*3310*/  FSEL R100, R9, -INF , P4 ;  /* 0xff80000009647808 */ /* 0x010fe20002000000 */
[--C-:B------:R-:W-:Y:S01]  /*3320*/  FFMA.FTZ R171, R62, R5, -R27.reuse ;  /* 0x000000053eab7223 */ /* 0x100fe2000001081b */
[----:B------:R-:W-:Y:S01]  /*3330*/  FMNMX.FTZ R33, R98, R33, !PT ;  /* 0x0000002162217209 */ /* 0x000fe20007810000 */
[-CC-:B------:R-:W-:Y:S01]  /*3340*/  FFMA.FTZ R175, R90, R5.reuse, -R27.reuse ;  /* 0x000000055aaf7223 */ /* 0x180fe2000001081b */
[----:B------:R-:W-:Y:S01]  /*3350*/  ISETP.GT.AND P4, PT, R31, 0x20, PT ;  /* 0x000000201f00780c */ /* 0x000fe20003f84270 */
[--C-:B------:R-:W-:Y:S01]  /*3360*/  FFMA.FTZ R10, R92, R5, -R27.reuse ;  /* 0x000000055c0a7223 */ /* 0x100fe2000001081b */
[----:B-----5:R-:W-:Y:S01]  /*3370*/  FSEL R104, R11, -INF , P3 ;  /* 0xff8000000b687808 */ /* 0x020fe20001800000 */
[----:B------:R-:W3:Y:S01]  /*3380*/  MUFU.TANH R15, R15 ;  /* 0x0000000f000f7308 */ /* 0x000ee20000002400 */
[----:B------:R-:W-:Y:S01]  /*3390*/  FMNMX.FTZ R33, R100, R33, !PT ;  /* 0x0000002164217209 */ /* 0x000fe20007810000 */
[-CC-:B------:R-:W-:Y:S01]  /*33a0*/  FFMA.FTZ R165, R32, R5.reuse, -R27.reuse ;  /* 0x0000000520a57223 */ /* 0x180fe2000001081b */
[C---:B------:R-:W-:Y:S01]  /*33b0*/  ISETP.GT.AND P3, PT, R31.reuse, 0x21, PT ;  /* 0x000000211f00780c */ /* 0x040fe20003f64270 */
[-CC-:B------:R-:W-:Y:S01]  /*33c0*/  FFMA.FTZ R32, R42, R5.reuse, -R27.reuse ;  /* 0x000000052a207223 */ /* 0x180fe2000001081b */
[----:B-1----:R-:W-:Y:S01]  /*33d0*/  FSEL R106, R12, -INF , P4 ;  /* 0xff8000000c6a7808 */ /* 0x002fe20002000000 */
[--C-:B------:R-:W-:Y:S01]  /*33e0*/  FFMA.FTZ R167, R26, R5, -R27.reuse ;  /* 0x000000051aa77223 */ /* 0x100fe2000001081b */
[----:B------:R-:W-:Y:S01]  /*33f0*/  FMNMX.FTZ R33, R104, R33, !PT ;  /* 0x0000002168217209 */ /* 0x000fe20007810000 */
[----:B------:R-:W-:Y:S01]  /*3400*/  MUFU.TANH R20, R20 ;  /* 0x0000001400147308 */ /* 0x000fe20000002400 */
[C---:B------:R-:W-:Y:S01]  /*3410*/  ISETP.GT.AND P4, PT, R31.reuse, 0x28, PT ;  /* 0x000000281f00780c */ /* 0x040fe20003f84270 */
[-CC-:B------:R-:W-:Y:S01]  /*3420*/  FFMA.FTZ R26, R34, R5.reuse, -R27.reuse ;  /* 0x00000005221a7223 */ /* 0x180fe2000001081b */
[----:B0-----:R-:W-:Y:S01]  /*3430*/  FSEL R102, R14, -INF , P3 ;  /* 0xff8000000e667808 */ /* 0x001fe20001800000 */
[--C-:B------:R-:W-:Y:S01]  /*3440*/  FFMA.FTZ R14, R88, R5, -R27.reuse ;  /* 0x00000005580e7223 */ /* 0x100fe2000001081b */
[----:B------:R-:W-:Y:S01]  /*3450*/  FMNMX.FTZ R33, R106, R33, !PT ;  /* 0x000000216a217209 */ /* 0x000fe20007810000 */
[--C-:B------:R-:W-:Y:S01]  /*3460*/  FFMA.FTZ R34, R48, R5, -R27.reuse ;  /* 0x0000000530227223 */ /* 0x100fe2000001081b */
[----:B------:R-:W-:Y:S01]  /*3470*/  ISETP.GT.AND P3, PT, R31, 0x29, PT ;  /* 0x000000291f00780c */ /* 0x000fe20003f64270 */
[----:B------:R-:W0:Y:S01]  /*3480*/  MUFU.TANH R24, R24 ;  /* 0x0000001800187308 */ /* 0x000e220000002400 */
[----:B--2---:R-:W-:Y:S01]  /*3490*/  FSEL R108, R13, -INF , P4 ;  /* 0xff8000000d6c7808 */ /* 0x004fe20002000000 */
[----:B------:R-:W1:Y:S01]  /*34a0*/  @P2 LDC R48, c[0x0][0x450] ;  /* 0x00011400ff302b82 */ /* 0x000e620000000800 */
[----:B------:R-:W-:Y:S01]  /*34b0*/  FMNMX.FTZ R33, R102, R33, !PT ;  /* 0x0000002166217209 */ /* 0x000fe20007810000 */
[-CC-:B------:R-:W-:Y:S01]  /*34c0*/  FFMA.FTZ R157, R46, R5.reuse, -R27.reuse ;  /* 0x000000052e9d7223 */ /* 0x180fe2000001081b */
[----:B------:R-:W-:Y:S01]  /*34d0*/  ISETP.GT.AND P4, PT, R31, 0x30, PT ;  /* 0x000000301f00780c */ /* 0x000fe20003f84270 */
[--C-:B------:R-:W-:Y:S01]  /*34e0*/  FFMA.FTZ R161, R36, R5, -R27.reuse ;  /* 0x0000000524a17223 */ /* 0x100fe2000001081b */
[----:B---3--:R-:W-:Y:S01]  /*34f0*/  FSEL R96, R15, -INF , P3 ;  /* 0xff8000000f607808 */ /* 0x008fe20001800000 */
[----:B------:R-:W2:Y:S01]  /*3500*/  MUFU.TANH R21, R21 ;  /* 0x0000001500157308 */ /* 0x000ea20000002400 */
[----:B------:R-:W-:Y:S01]  /*3510*/  FMNMX.FTZ R33, R108, R33, !PT ;  /* 0x000000216c217209 */ /* 0x000fe20007810000 */
[-CC-:B------:R-:W-:Y:S01]  /*3520*/  FFMA.FTZ R163, R40, R5.reuse, -R27.reuse ;  /* 0x0000000528a37223 */ /* 0x180fe2000001081b */
[C---:B------:R-:W-:Y:S01]  /*3530*/  ISETP.GT.AND P3, PT, R31.reuse, 0x31, PT ;  /* 0x000000311f00780c */ /* 0x040fe20003f64270 */
[--C-:B------:R-:W-:Y:S01]  /*3540*/  FFMA.FTZ R159, R50, R5, -R27.reuse ;  /* 0x00000005329f7223 */ /* 0x100fe2000001081b */
[----:B------:R-:W-:Y:S01]  /*3550*/  FMNMX.FTZ R33, R96, R33, !PT ;  /* 0x0000002160217209 */ /* 0x000fe20007810000 */
[-CC-:B------:R-:W-:Y:S01]  /*3560*/  FFMA.FTZ R36, R52, R5.reuse, -R27.reuse ;  /* 0x0000000534247223 */ /* 0x180fe2000001081b */
[-CC-:B------:R-:W-:Y:S01]  /*3570*/  FFMA.FTZ R153, R54, R5.reuse, -R27.reuse ;  /* 0x0000000536997223 */ /* 0x180fe2000001081b */
[----:B------:R-:W3:Y:S01]  /*3580*/  MUFU.TANH R25, R25 ;  /* 0x0000001900197308 */ /* 0x000ee20000002400 */
[----:B0-----:R-:W-:Y:S01]  /*3590*/  FSEL R112, R24, -INF , P3 ;  /* 0xff80000018707808 */ /* 0x001fe20001800000 */
[-CC-:B------:R-:W-:Y:S01]  /*35a0*/  FFMA.FTZ R24, R44, R5.reuse, -R27.reuse ;  /* 0x000000052c187223 */ /* 0x180fe2000001081b */
[----:B------:R-:W-:Y:S01]  /*35b0*/  ISETP.GT.AND P3, PT, R31, 0x39, PT ;  /* 0x000000391f00780c */ /* 0x000fe20003f64270 */
[-CC-:B------:R-:W-:Y:S01]  /*35c0*/  FFMA.FTZ R155, R58, R5.reuse, -R27.reuse ;  /* 0x000000053a9b7223 */ /* 0x180fe2000001081b */
[----:B------:R-:W-:-:S03]  /*35d0*/  FFMA.FTZ R40, R60, R5, -R27 ;  /* 0x000000053c287223 */ /* 0x000fc6000001081b */
[----:B------:R0:W-:Y:S08]  /*35e0*/  MUFU.TANH R86, R64 ;  /* 0x0000004000567308 */ /* 0x0001f00000002400 */
[----:B------:R-:W4:Y:S01]  /*35f0*/  MUFU.TANH R28, R28 ;  /* 0x0000001c001c7308 */ /* 0x000f220000002400 */
[-CC-:B0-----:R-:W-:Y:S01]  /*3600*/  FFMA.FTZ R64, R110, R5.reuse, -R27.reuse ;  /* 0x000000056e407223 */ /* 0x181fe2000001081b */
[----:B------:R-:W-:Y:S01]  /*3610*/  FSEL R110, R20, -INF , P4 ;  /* 0xff800000146e7808 */ /* 0x000fe20002000000 */
[----:B------:R-:W-:Y:S01]  /*3620*/  FFMA.FTZ R20, R66, R5, -R27 ;  /* 0x0000000542147223 */ /* 0x000fe2000001081b */
[----:B------:R-:W-:-:S02]  /*3630*/  ISETP.GT.AND P4, PT, R31, 0x38, PT ;  /* 0x000000381f00780c */ /* 0x000fc40003f84270 */
[----:B------:R-:W-:Y:S02]  /*3640*/  FMNMX.FTZ R33, R110, R33, !PT ;  /* 0x000000216e217209 */ /* 0x000fe40007810000 */
[----:B------:R-:W0:Y:S01]  /*3650*/  MUFU.TANH R29, R29 ;  /* 0x0000001d001d7308 */ /* 0x000e220000002400 */
[----:B--2---:R-:W-:Y:S02]  /*3660*/  FSEL R116, R21, -INF , P4 ;  /* 0xff80000015747808 */ /* 0x004fe40002000000 */
[----:B------:R-:W-:Y:S02]  /*3670*/  FMNMX.FTZ R33, R112, R33, !PT ;  /* 0x0000002170217209 */ /* 0x000fe40007810000 */
[----:B------:R-:W-:Y:S02]  /*3680*/  ISETP.GT.AND P4, PT, R31, 0x40, PT ;  /* 0x000000401f00780c */ /* 0x000fe40003f84270 */
[----:B---3--:R-:W-:Y:S01]  /*3690*/  FSEL R120, R25, -INF , P3 ;  /* 0xff80000019787808 */ /* 0x008fe20001800000 */
[----:B------:R-:W2:Y:S01]  /*36a0*/  MUFU.TANH R61, R61 ;  /* 0x0000003d003d7308 */ /* 0x000ea20000002400 */
[----:B------:R-:W-:-:S02]  /*36b0*/  FMNMX.FTZ R33, R116, R33, !PT ;  /* 0x0000002174217209 */ /* 0x000fc40007810000 */
[C---:B------:R-:W-:Y:S02]  /*36c0*/  ISETP.GT.AND P3, PT, R31.reuse, 0x41, PT ;  /* 0x000000411f00780c */ /* 0x040fe40003f64270 */
[----:B----4-:R-:W-:Y:S01]  /*36d0*/  FSEL R122, R28, -INF , P4 ;  /* 0xff8000001c7a7808 */ /* 0x010fe20002000000 */
[--C-:B------:R-:W-:Y:S01]  /*36e0*/  FFMA.FTZ R28, R30, R5, -R27.reuse ;  /* 0x000000051e1c7223 */ /* 0x100fe2000001081b */
[----:B------:R-:W-:Y:S01]  /*36f0*/  FMNMX.FTZ R33, R120, R33, !PT ;  /* 0x0000002178217209 */ /* 0x000fe20007810000 */
[----:B------:R-:W3:Y:S01]  /*3700*/  MUFU.TANH R65, R65 ;  /* 0x0000004100417308 */ /* 0x000ee20000002400 */
[----:B------:R-:W-:Y:S01]  /*3710*/  ISETP.GT.AND P4, PT, R31, 0x48, PT ;  /* 0x000000481f00780c */ /* 0x000fe20003f84270 */
[-CC-:B------:R-:W-:Y:S01]  /*3720*/  FFMA.FTZ R30, R38, R5.reuse, -R27.reuse ;  /* 0x00000005261e7223 */ /* 0x180fe2000001081b */
[----:B0-----:R-:W-:Y:S01]  /*3730*/  FSEL R118, R29, -INF , P3 ;  /* 0xff8000001d767808 */ /* 0x001fe20001800000 */
[----:B------:R-:W-:Y:S01]  /*3740*/  FFMA.FTZ R38, R56, R5, -R27 ;  /* 0x0000000538267223 */ /* 0x000fe2000001081b */
[----:B------:R-:W-:-:S02]  /*3750*/  FMNMX.FTZ R33, R122, R33, !PT ;  /* 0x000000217a217209 */ /* 0x000fc40007810000 */
[C---:B------:R-:W-:Y:S01]  /*3760*/  ISETP.GT.AND P3, PT, R31.reuse, 0x49, PT ;  /* 0x000000491f00780c */ /* 0x040fe20003f64270 */
[----:B------:R-:W0:Y:S01]  /*3770*/  MUFU.TANH R69, R69 ;  /* 0x0000004500457308 */ /* 0x000e220000002400 */
[----:B------:R-:W-:Y:S02]  /*3780*/  FSEL R114, R114, -INF , P4 ;  /* 0xff80000072727808 */ /* 0x000fe40002000000 */
[----:B------:R-:W-:Y:S02]  /*3790*/  FMNMX.FTZ R33, R118, R33, !PT ;  /* 0x0000002176217209 */ /* 0x000fe40007810000 */
[----:B------:R-:W-:Y:S02]  /*37a0*/  ISETP.GT.AND P4, PT, R31, 0x50, PT ;  /* 0x000000501f00780c */ /* 0x000fe40003f84270 */
[----:B--2---:R-:W-:Y:S01]  /*37b0*/  FSEL R94, R61, -INF , P3 ;  /* 0xff8000003d5e7808 */ /* 0x004fe20001800000 */
[----:B------:R-:W2:Y:S01]  /*37c0*/  MUFU.TANH R73, R73 ;  /* 0x0000004900497308 */ /* 0x000ea20000002400 */
[----:B------:R-:W-:-:S02]  /*37d0*/  FMNMX.FTZ R33, R114, R33, !PT ;  /* 0x0000002172217209 */ /* 0x000fc40007810000 */
[C---:B------:R-:W-:Y:S02]  /*37e0*/  ISETP.GT.AND P3, PT, R31.reuse, 0x51, PT ;  /* 0x000000511f00780c */ /* 0x040fe40003f64270 */
[----:B------:R-:W-:Y:S02]  /*37f0*/  FSEL R86, R86, -INF , P4 ;  /* 0xff80000056567808 */ /* 0x000fe40002000000 */
[----:B------:R-:W-:Y:S01]  /*3800*/  FMNMX.FTZ R33, R94, R33, !PT ;  /* 0x000000215e217209 */ /* 0x000fe20007810000 */
[----:B------:R3:W-:Y:S01]  /*3810*/  MUFU.TANH R39, R80 ;  /* 0x0000005000277308 */ /* 0x0007e20000002400 */
[----:B------:R-:W-:Y:S02]  /*3820*/  ISETP.GT.AND P4, PT, R31, 0x58, PT ;  /* 0x000000581f00780c */ /* 0x000fe40003f84270 */
[----:B------:R-:W-:Y:S02]  /*3830*/  FMNMX.FTZ R33, R86, R33, !PT ;  /* 0x0000002156217209 */ /* 0x000fe40007810000 */
[----:B------:R-:W-:-:S02]  /*3840*/  FSEL R70, R35, -INF , P4 ;  /* 0xff80000023467808 */ /* 0x000fc40002000000 */
[----:B------:R-:W-:Y:S01]  /*3850*/  ISETP.GT.AND P4, PT, R31, 0x60, PT ;  /* 0x000000601f00780c */ /* 0x000fe20003f84270 */
[----:B------:R-:W4:Y:S01]  /*3860*/  MUFU.TANH R77, R77 ;  /* 0x0000004d004d7308 */ /* 0x000f220000002400 */
[----:B---3--:R-:W-:Y:S02]  /*3870*/  FSEL R80, R65, -INF , P3 ;  /* 0xff80000041507808 */ /* 0x008fe40001800000 */
[----:B------:R-:W-:Y:S02]  /*3880*/  ISETP.GT.AND P3, PT, R31, 0x59, PT ;  /* 0x000000591f00780c */ /* 0x000fe40003f64270 */
[----:B------:R-:W-:Y:S02]  /*3890*/  FMNMX.FTZ R33, R80, R33, !PT ;  /* 0x0000002150217209 */ /* 0x000fe40007810000 */
[----:B0-----:R-:W-:Y:S01]  /*38a0*/  FSEL R78, R69, -INF , P3 ;  /* 0xff800000454e7808 */ /* 0x001fe20001800000 */
[----:B------:R-:W0:Y:S01]  /*38b0*/  MUFU.TANH R81, R81 ;  /* 0x0000005100517308 */ /* 0x000e220000002400 */
[----:B------:R-:W-:-:S02]  /*38c0*/  FMNMX.FTZ R33, R70, R33, !PT ;  /* 0x0000002146217209 */ /* 0x000fc40007810000 */
[----:B------:R-:W-:Y:S02]  /*38d0*/  ISETP.GT.AND P3, PT, R31, 0x61, PT ;  /* 0x000000611f00780c */ /* 0x000fe40003f64270 */
[----:B------:R-:W-:Y:S02]  /*38e0*/  FSEL R66, R37, -INF , P4 ;  /* 0xff80000025427808 */ /* 0x000fe40002000000 */
[----:B------:R-:W-:Y:S01]  /*38f0*/  FMNMX.FTZ R33, R78, R33, !PT ;  /* 0x000000214e217209 */ /* 0x000fe20007810000 */
[----:B------:R3:W5:Y:S01]  /*3900*/  MUFU.TANH R41, R84 ;  /* 0x0000005400297308 */ /* 0x0007620000002400 */
[----:B------:R-:W-:Y:S01]  /*3910*/  ISETP.GT.AND P4, PT, R31, 0x68, PT ;  /* 0x000000681f00780c */ /* 0x000fe20003f84270 */
[----:B------:R-:W1:Y:S01]  /*3920*/  @P2 LDC R37, c[0x0][0x44c] ;  /* 0x00011300ff252b82 */ /* 0x000e620000000800 */
[----:B--2---:R-:W-:Y:S02]  /*3930*/  FSEL R62, R73, -INF , P3 ;  /* 0xff800000493e7808 */ /* 0x004fe40001800000 */
[----:B------:R-:W-:-:S02]  /*3940*/  FMNMX.FTZ R33, R66, R33, !PT ;  /* 0x0000002142217209 */ /* 0x000fc40007810000 */
[C---:B------:R-:W-:Y:S01]  /*3950*/  ISETP.GT.AND P3, PT, R31.reuse, 0x69, PT ;  /* 0x000000691f00780c */ /* 0x040fe20003f64270 */
[----:B------:R-:W2:Y:S01]  /*3960*/  MUFU.TANH R85, R85 ;  /* 0x0000005500557308 */ /* 0x000ea20000002400 */
[----:B------:R-:W-:Y:S02]  /*3970*/  FSEL R82, R82, -INF , P4 ;  /* 0xff80000052527808 */ /* 0x000fe40002000000 */
[----:B------:R-:W-:Y:S02]  /*3980*/  FMNMX.FTZ R33, R62, R33, !PT ;  /* 0x000000213e217209 */ /* 0x000fe40007810000 */
[----:B------:R-:W-:Y:S02]  /*3990*/  ISETP.GT.AND P4, PT, R31, 0x70, PT ;  /* 0x000000701f00780c */ /* 0x000fe40003f84270 */
[----:B----4-:R-:W-:Y:S01]  /*39a0*/  FSEL R44, R77, -INF , P3 ;  /* 0xff8000004d2c7808 */ /* 0x010fe20001800000 */
[----:B------:R-:W-:Y:S01]  /*39b0*/  MUFU.EX2 R181, R181 ;  /* 0x000000b500b57308 */ /* 0x000fe20000000800 */
[----:B------:R-:W-:-:S02]  /*39c0*/  FMNMX.FTZ R33, R82, R33, !PT ;  /* 0x0000002152217209 */ /* 0x000fc40007810000 */
[----:B------:R-:W-:Y:S02]  /*39d0*/  ISETP.GT.AND P3, PT, R31, 0x71, PT ;  /* 0x000000711f00780c */ /* 0x000fe40003f64270 */
[----:B---3--:R-:W-:Y:S01]  /*39e0*/  FSEL R84, R39, -INF , P4 ;  /* 0xff80000027547808 */ /* 0x008fe20002000000 */
[----:B------:R-:W-:Y:S01]  /*39f0*/  IMAD.MOV.U32 R39, RZ, RZ, R18 ;  /* 0x000000ffff277224 */ /* 0x000fe200078e0012 */
[----:B------:R-:W-:Y:S01]  /*3a00*/  FMNMX.FTZ R33, R44, R33, !PT ;  /* 0x000000212c217209 */ /* 0x000fe20007810000 */
[----:B------:R-:W3:Y:S01]  /*3a10*/  MUFU.EX2 R64, R64 ;  /* 0x0000004000407308 */ /* 0x000ee20000000800 */
[----:B------:R-:W-:Y:S01]  /*3a20*/  ISETP.GT.AND P4, PT, R31, 0x78, PT ;  /* 0x000000781f00780c */ /* 0x000fe20003f84270 */
[----:B-1----:R-:W-:Y:S01]  /*3a30*/  @P2 IMAD.HI.U32 R37, R18, R37, RZ ;  /* 0x0000002512252227 */ /* 0x002fe200078e00ff */
[----:B0-----:R-:W-:Y:S02]  /*3a40*/  FSEL R88, R81, -INF , P3 ;  /* 0xff80000051587808 */ /* 0x001fe40001800000 */
[----:B------:R-:W-:-:S02]  /*3a50*/  FMNMX.FTZ R33, R84, R33, !PT ;  /* 0x0000002154217209 */ /* 0x000fc40007810000 */
[----:B------:R-:W-:Y:S01]  /*3a60*/  ISETP.GT.AND P3, PT, R31, 0x79, PT ;  /* 0x000000791f00780c */ /* 0x000fe20003f64270 */
[----:B------:R-:W0:Y:S01]  /*3a70*/  MUFU.EX2 R183, R183 ;  /* 0x000000b700b77308 */ /* 0x000e220000000800 */
[----:B-----5:R-:W-:Y:S02]  /*3a80*/  FSEL R90, R41, -INF , P4 ;  /* 0xff800000295a7808 */ /* 0x020fe40002000000 */
[----:B------:R-:W-:Y:S02]  /*3a90*/  FMNMX.FTZ R33, R88, R33, !PT ;  /* 0x0000002158217209 */ /* 0x000fe40007810000 */
[----:B--2---:R-:W-:Y:S02]  /*3aa0*/  FSEL R92, R85, -INF , P3 ;  /* 0xff800000555c7808 */ /* 0x004fe40001800000 */
[----:B------:R-:W-:Y:S01]  /*3ab0*/  FMNMX.FTZ R33, R90, R33, !PT ;  /* 0x000000215a217209 */ /* 0x000fe20007810000 */
[----:B------:R-:W1:Y:S01]  /*3ac0*/  MUFU.EX2 R2, R2 ;  /* 0x0000000200027308 */ /* 0x000e620000000800 */
[----:B---3--:R-:W-:Y:S01]  /*3ad0*/  FADD.FTZ R42, R181, R64 ;  /* 0x00000040b52a7221 */ /* 0x008fe20000010000 */
[----:B------:R-:W-:-:S02]  /*3ae0*/  @P2 SHF.R.U32.HI R39, RZ, R48, R37 ;  /* 0x00000030ff272219 */ /* 0x000fc40000011625 */
[----:B------:R-:W-:Y:S02]  /*3af0*/  FMNMX.FTZ R33, R92, R33, !PT ;  /* 0x000000215c217209 */ /* 0x000fe40007810000 */
[----:B------:R-:W-:Y:S02]  /*3b00*/  IADD3 R43, R39, R16, -R17 ;  /* 0x00000010272b7210 */ /* 0x000fe40007ffe811 */
[----:B------:R-:W2:Y:S01]  /*3b10*/  MUFU.EX2 R177, R177 ;  /* 0x000000b100b17308 */ /* 0x000ea20000000800 */
[----:B------:R-:W3:Y:S01]  /*3b20*/  SHFL.BFLY PT, R12, R33, 0x2, 0x1f ;  /* 0x0c401f00210c7f89 */ /* 0x000ee200000e0000 */
[----:B------:R-:W-:-:S06]  /*3b30*/  F2FP.F16.F32.PACK_AB R181, R64, R181 ;  /* 0x000000b540b5723e */ /* 0x000fcc00000000ff */
[----:B------:R-:W4:Y:S08]  /*3b40*/  MUFU.EX2 R4, R4 ;  /* 0x0000000400047308 */ /* 0x000f300000000800 */
[----:B------:R-:W5:Y:S08]  /*3b50*/  MUFU.EX2 R179, R179 ;  /* 0x000000b300b37308 */ /* 0x000f700000000800 */
[----:B------:R-:W5:Y:S01]  /*3b60*/  MUFU.EX2 R8, R8 ;  /* 0x0000000800087308 */ /* 0x000f620000000800 */
[----:B---3--:R-:W-:-:S05]  /*3b70*/  FMNMX.FTZ R7, R33, R12, !PT ;  /* 0x0000000c21077209 */ /* 0x008fca0007810000 */
[----:B------:R-:W3:Y:S02]  /*3b80*/  SHFL.BFLY PT, R12, R7, 0x1, 0x1f ;  /* 0x0c201f00070c7f89 */ /* 0x000ee400000e0000 */
[----:B------:R-:W5:Y:S08]  /*3b90*/  MUFU.EX2 R173, R173 ;  /* 0x000000ad00ad7308 */ /* 0x000f700000000800 */
[----:B------:R-:W-:Y:S08]  /*3ba0*/  MUFU.EX2 R10, R10 ;  /* 0x0000000a000a7308 */ /* 0x000ff00000000800 */
[----:B------:R-:W-:Y:S01]  /*3bb0*/  MUFU.EX2 R175, R175 ;  /* 0x000000af00af7308 */ /* 0x000fe20000000800 */
[----:B---3--:R-:W-:-:S07]  /*3bc0*/  FMNMX.FTZ R12, R7, R12, !PT ;  /* 0x0000000c070c7209 */ /* 0x008fce0007810000 */
[----:B------:R-:W-:Y:S01]  /*3bd0*/  MUFU.EX2 R14, R14 ;  /* 0x0000000e000e7308 */ /* 0x000fe20000000800 */
[C---:B------:R-:W-:Y:S01]  /*3be0*/  FSETP.NEU.FTZ.AND P3, PT, R12.reuse, -INF , PT ;  /* 0xff8000000c00780b */ /* 0x040fe20003f7d000 */
[----:B------:R-:W-:-:S05]  /*3bf0*/  FMUL.FTZ R7, R12, R5 ;  /* 0x000000050c077220 */ /* 0x000fca0000410000 */
[----:B------:R-:W-:Y:S01]  /*3c00*/  FSEL R25, R7, RZ, P3 ;  /* 0x000000ff07197208 */ /* 0x000fe20001800000 */
[----:B------:R-:W-:Y:S04]  /*3c10*/  MUFU.EX2 R169, R169 ;  /* 0x000000a900a97308 */ /* 0x000fe80000000800 */
[-CC-:B------:R-:W-:Y:S01]  /*3c20*/  FFMA.FTZ R180, R74, R5.reuse, -R25.reuse ;  /* 0x000000054ab47223 */ /* 0x180fe20000010819 */
[-CC-:B------:R-:W-:Y:S01]  /*3c30*/  FFMA.FTZ R7, R3, R5.reuse, -R25.reuse ;  /* 0x0000000503077223 */ /* 0x180fe20000010819 */
[-CC-:B------:R-:W-:Y:S01]  /*3c40*/  FFMA.FTZ R182, R68, R5.reuse, -R25.reuse ;  /* 0x0000000544b67223 */ /* 0x180fe20000010819 */
[-CC-:B------:R-:W-:Y:S01]  /*3c50*/  FFMA.FTZ R9, R72, R5.reuse, -R25.reuse ;  /* 0x0000000548097223 */ /* 0x180fe20000010819 */
[----:B0-----:R-:W-:Y:S01]  /*3c60*/  FADD.FTZ R3, R183, R42 ;  /* 0x0000002ab7037221 */ /* 0x001fe20000010000 */
[-CC-:B------:R-:W-:Y:S01]  /*3c70*/  FFMA.FTZ R176, R76, R5.reuse, -R25.reuse ;  /* 0x000000054cb07223 */ /* 0x180fe20000010819 */
[----:B------:R-:W-:Y:S01]  /*3c80*/  MUFU.EX2 R180, R180 ;  /* 0x000000b400b47308 */ /* 0x000fe20000000800 */
[-C--:B------:R-:W-:Y:S01]  /*3c90*/  FFMA.FTZ R11, R98, R5.reuse, -R25 ;  /* 0x00000005620b7223 */ /* 0x080fe20000010819 */
[----:B-1----:R-:W-:Y:S01]  /*3ca0*/  FADD.FTZ R42, R2, R3 ;  /* 0x00000003022a7221 */ /* 0x002fe20000010000 */
[-CC-:B------:R-:W-:Y:S01]  /*3cb0*/  FFMA.FTZ R178, R100, R5.reuse, -R25.reuse ;  /* 0x0000000564b27223 */ /* 0x180fe20000010819 */
[-CC-:B------:R-:W-:Y:S01]  /*3cc0*/  FFMA.FTZ R13, R104, R5.reuse, -R25.reuse ;  /* 0x00000005680d7223 */ /* 0x180fe20000010819 */
[-CC-:B------:R-:W-:Y:S01]  /*3cd0*/  FFMA.FTZ R172, R106, R5.reuse, -R25.reuse ;  /* 0x000000056aac7223 */ /* 0x180fe20000010819 */
[----:B--2---:R-:W-:Y:S01]  /*3ce0*/  FADD.FTZ R3, R177, R42 ;  /* 0x0000002ab1037221 */ /* 0x004fe20000010000 */
[-CC-:B------:R-:W-:Y:S01]  /*3cf0*/  FFMA.FTZ R15, R102, R5.reuse, -R25.reuse ;  /* 0x00000005660f7223 */ /* 0x180fe20000010819 */
[----:B------:R-:W0:Y:S01]  /*3d00*/  MUFU.EX2 R7, R7 ;  /* 0x0000000700077308 */ /* 0x000e220000000800 */
[-C--:B------:R-:W-:Y:S01]  /*3d10*/  FFMA.FTZ R174, R108, R5.reuse, -R25 ;  /* 0x000000056cae7223 */ /* 0x080fe20000010819 */
[----:B----4-:R-:W-:Y:S01]  /*3d20*/  FADD.FTZ R42, R4, R3 ;  /* 0x00000003042a7221 */ /* 0x010fe20000010000 */
[-CC-:B------:R-:W-:Y:S01]  /*3d30*/  FFMA.FTZ R21, R96, R5.reuse, -R25.reuse ;  /* 0x0000000560157223 */ /* 0x180fe20000010819 */
[-CC-:B------:R-:W-:Y:S01]  /*3d40*/  FFMA.FTZ R168, R110, R5.reuse, -R25.reuse ;  /* 0x000000056ea87223 */ /* 0x180fe20000010819 */
[-CC-:B------:R-:W-:Y:S01]  /*3d50*/  FFMA.FTZ R27, R112, R5.reuse, -R25.reuse ;  /* 0x00000005701b7223 */ /* 0x180fe20000010819 */
[----:B-----5:R-:W-:Y:S01]  /*3d60*/  FADD.FTZ R33, R179, R42 ;  /* 0x0000002ab3217221 */ /* 0x020fe20000010000 */
[-CC-:B------:R-:W-:Y:S01]  /*3d70*/  FFMA.FTZ R170, R116, R5.reuse, -R25.reuse ;  /* 0x0000000574aa7223 */ /* 0x180fe20000010819 */
[----:B------:R-:W1:Y:S01]  /*3d80*/  MUFU.EX2 R182, R182 ;  /* 0x000000b600b67308 */ /* 0x000e620000000800 */
[-C--:B------:R-:W-:Y:S01]  /*3d90*/  FFMA.FTZ R29, R120, R5.reuse, -R25 ;  /* 0x00000005781d7223 */ /* 0x080fe20000010819 */
[----:B------:R-:W-:Y:S01]  /*3da0*/  FADD.FTZ R46, R8, R33 ;  /* 0x00000021082e7221 */ /* 0x000fe20000010000 */
[-CC-:B------:R-:W-:Y:S01]  /*3db0*/  FFMA.FTZ R164, R122, R5.reuse, -R25.reuse ;  /* 0x000000057aa47223 */ /* 0x180fe20000010819 */
[-CC-:B------:R-:W-:Y:S01]  /*3dc0*/  FFMA.FTZ R31, R118, R5.reuse, -R25.reuse ;  /* 0x00000005761f7223 */ /* 0x180fe20000010819 */
[-CC-:B------:R-:W-:Y:S01]  /*3dd0*/  FFMA.FTZ R166, R114, R5.reuse, -R25.reuse ;  /* 0x0000000572a67223 */ /* 0x180fe20000010819 */
[----:B------:R-:W-:Y:S01]  /*3de0*/  FADD.FTZ R35, R173, R46 ;  /* 0x0000002ead237221 */ /* 0x000fe20000010000 */
[-C--:B------:R-:W-:Y:S01]  /*3df0*/  FFMA.FTZ R94, R94, R5.reuse, -R25 ;  /* 0x000000055e5e7223 */ /* 0x080fe20000010819 */
[----:B------:R-:W2:Y:S01]  /*3e00*/  MUFU.EX2 R9, R9 ;  /* 0x0000000900097308 */ /* 0x000ea20000000800 */
[----:B0-----:R-:W-:Y:S01]  /*3e10*/  FADD.FTZ R3, R180, R7 ;  /* 0x00000007b4037221 */ /* 0x001fe20000010000 */
[-CC-:B------:R-:W-:Y:S01]  /*3e20*/  FFMA.FTZ R86, R86, R5.reuse, -R25.reuse ;  /* 0x0000000556567223 */ /* 0x180fe20000010819 */
[-CC-:B------:R-:W-:Y:S01]  /*3e30*/  FFMA.FTZ R80, R80, R5.reuse, -R25.reuse ;  /* 0x0000000550507223 */ /* 0x180fe20000010819 */
[-CC-:B------:R-:W-:Y:S01]  /*3e40*/  FFMA.FTZ R70, R70, R5.reuse, -R25.reuse ;  /* 0x0000000546467223 */ /* 0x180fe20000010819 */
[-CC-:B------:R-:W-:Y:S01]  /*3e50*/  FFMA.FTZ R78, R78, R5.reuse, -R25.reuse ;  /* 0x000000054e4e7223 */ /* 0x180fe20000010819 */
[----:B------:R-:W-:Y:S01]  /*3e60*/  FFMA.FTZ R66, R66, R5, -R25 ;  /* 0x0000000542427223 */ /* 0x000fe20000010819 */
[----:B------:R-:W-:Y:S01]  /*3e70*/  SHF.R.S32.HI R46, RZ, 0x1f, R43 ;  /* 0x0000001fff2e7819 */ /* 0x000fe2000001142b */
[----:B------:R-:W0:Y:S01]  /*3e80*/  MUFU.EX2 R176, R176 ;  /* 0x000000b000b07308 */ /* 0x000e220000000800 */
[----:B-1----:R-:W-:Y:S01]  /*3e90*/  FADD.FTZ R42, R182, R3 ;  /* 0x00000003b62a7221 */ /* 0x002fe20000010000 */
[----:B------:R-:W-:Y:S01]  /*3ea0*/  F2FP.F16.F32.PACK_AB R183, R2, R183 ;  /* 0x000000b702b7723e */ /* 0x000fe200000000ff */
[-CC-:B------:R-:W-:Y:S01]  /*3eb0*/  FFMA.FTZ R62, R62, R5.reuse, -R25.reuse ;  /* 0x000000053e3e7223 */ /* 0x180fe20000010819 */
[-CC-:B------:R-:W-:Y:S01]  /*3ec0*/  FFMA.FTZ R82, R82, R5.reuse, -R25.reuse ;  /* 0x0000000552527223 */ /* 0x180fe20000010819 */
[-CC-:B------:R-:W-:Y:S01]  /*3ed0*/  FFMA.FTZ R44, R44, R5.reuse, -R25.reuse ;  /* 0x000000052c2c7223 */ /* 0x180fe20000010819 */
[-CC-:B------:R-:W-:Y:S01]  /*3ee0*/  FFMA.FTZ R84, R84, R5.reuse, -R25.reuse ;  /* 0x0000000554547223 */ /* 0x180fe20000010819 */
[-C--:B------:R-:W-:Y:S01]  /*3ef0*/  FFMA.FTZ R88, R88, R5.reuse, -R25 ;  /* 0x0000000558587223 */ /* 0x080fe20000010819 */
[----:B------:R-:W1:Y:S01]  /*3f00*/  MUFU.EX2 R11, R11 ;  /* 0x0000000b000b7308 */ /* 0x000e620000000800 */
[----:B--2---:R-:W-:Y:S01]  /*3f10*/  FADD.FTZ R3, R9, R42 ;  /* 0x0000002a09037221 */ /* 0x004fe20000010000 */
[----:B------:R-:W-:Y:S01]  /*3f20*/  FADD.FTZ R42, R10, R35 ;  /* 0x000000230a2a7221 */ /* 0x000fe20000010000 */
[-CC-:B------:R-:W-:Y:S01]  /*3f30*/  FFMA.FTZ R90, R90, R5.reuse, -R25.reuse ;  /* 0x000000055a5a7223 */ /* 0x180fe20000010819 */
[----:B------:R-:W-:Y:S01]  /*3f40*/  FFMA.FTZ R92, R92, R5, -R25 ;  /* 0x000000055c5c7223 */ /* 0x000fe20000010819 */
[----:B------:R-:W-:Y:S01]  /*3f50*/  LEA.HI R25, R46, R43, RZ, 0x7 ;  /* 0x0000002b2e197211 */ /* 0x000fe200078f38ff */
[----:B------:R-:W-:Y:S01]  /*3f60*/  FADD.FTZ R35, R175, R42 ;  /* 0x0000002aaf237221 */ /* 0x000fe20000010000 */
[----:B------:R-:W-:Y:S01]  /*3f70*/  F2FP.F16.F32.PACK_AB R182, R9, R182 ;  /* 0x000000b609b6723e */ /* 0x000fe200000000ff */
[----:B------:R-:W2:Y:S01]  /*3f80*/  MUFU.EX2 R178, R178 ;  /* 0x000000b200b27308 */ /* 0x000ea20000000800 */
[----:B0-----:R-:W-:Y:S01]  /*3f90*/  FADD.FTZ R0, R176, R3 ;  /* 0x00000003b0007221 */ /* 0x001fe20000010000 */
[----:B------:R-:W-:Y:S01]  /*3fa0*/  FADD.FTZ R42, R14, R35 ;  /* 0x000000230e2a7221 */ /* 0x000fe20000010000 */
[----:B------:R-:W-:-:S02]  /*3fb0*/  F2FP.F16.F32.PACK_AB R177, R4, R177 ;  /* 0x000000b104b1723e */ /* 0x000fc400000000ff */
[----:B------:R-:W-:Y:S02]  /*3fc0*/  CS2R R122, SRZ ;  /* 0x00000000007a7805 */ /* 0x000fe4000001ff00 */
[----:B------:R-:W-:Y:S01]  /*3fd0*/  F2FP.F16.F32.PACK_AB R173, R10, R173 ;  /* 0x000000ad0aad723e */ /* 0x000fe200000000ff */
[----:B------:R-:W-:Y:S01]  /*3fe0*/  FADD.FTZ R37, R169, R42 ;  /* 0x0000002aa9257221 */ /* 0x000fe20000010000 */
[----:B------:R-:W-:Y:S01]  /*3ff0*/  VIADD R10, R95, 0xfffffffe ;  /* 0xfffffffe5f0a7836 */ /* 0x000fe20000000000 */
[----:B------:R-:W0:Y:S01]  /*4000*/  MUFU.EX2 R13, R13 ;  /* 0x0000000d000d7308 */ /* 0x000e220000000800 */
[----:B-1----:R-:W-:Y:S01]  /*4010*/  FADD.FTZ R3, R11, R0 ;  /* 0x000000000b037221 */ /* 0x002fe20000010000 */
[----:B------:R-:W-:Y:S02]  /*4020*/  F2FP.F16.F32.PACK_AB R180, R7, R180 ;  /* 0x000000b407b4723e */ /* 0x000fe400000000ff */
[----:B------:R-:W-:Y:S02]  /*4030*/  CS2R R120, SRZ ;  /* 0x0000000000787805 */ /* 0x000fe4000001ff00 */
[----:B------:R-:W-:-:S02]  /*4040*/  F2FP.F16.F32.PACK_AB R179, R8, R179 ;  /* 0x000000b308b3723e */ /* 0x000fc400000000ff */
[----:B------:R-:W-:Y:S02]  /*4050*/  CS2R R118, SRZ ;  /* 0x0000000000767805 */ /* 0x000fe4000001ff00 */
[----:B------:R-:W-:Y:S02]  /*4060*/  F2FP.F16.F32.PACK_AB R175, R14, R175 ;  /* 0x000000af0eaf723e */ /* 0x000fe400000000ff */
[----:B------:R-:W-:Y:S01]  /*4070*/  CS2R R116, SRZ ;  /* 0x0000000000747805 */ /* 0x000fe2000001ff00 */
[----:B------:R-:W1:Y:S01]  /*4080*/  MUFU.EX2 R172, R172 ;  /* 0x000000ac00ac7308 */ /* 0x000e620000000800 */
[----:B--2---:R-:W-:Y:S01]  /*4090*/  FADD.FTZ R0, R178, R3 ;  /* 0x00000003b2007221 */ /* 0x004fe20000010000 */
[----:B------:R-:W-:Y:S02]  /*40a0*/  F2FP.F16.F32.PACK_AB R176, R11, R176 ;  /* 0x000000b00bb0723e */ /* 0x000fe400000000ff */
[----:B------:R-:W-:Y:S02]  /*40b0*/  CS2R R114, SRZ ;  /* 0x0000000000727805 */ /* 0x000fe4000001ff00 */
[----:B------:R-:W-:-:S02]  /*40c0*/  CS2R R112, SRZ ;  /* 0x0000000000707805 */ /* 0x000fc4000001ff00 */
[----:B------:R-:W-:Y:S02]  /*40d0*/  CS2R R110, SRZ ;  /* 0x00000000006e7805 */ /* 0x000fe4000001ff00 */
[----:B------:R-:W-:Y:S02]  /*40e0*/  CS2R R108, SRZ ;  /* 0x00000000006c7805 */ /* 0x000fe4000001ff00 */
[----:B------:R-:W-:Y:S01]  /*40f0*/  CS2R R106, SRZ ;  /* 0x00000000006a7805 */ /* 0x000fe2000001ff00 */
[----:B------:R-:W2:Y:S01]  /*4100*/  MUFU.EX2 R20, R20 ;  /* 0x0000001400147308 */ /* 0x000ea20000000800 */
[C---:B0-----:R-:W-:Y:S01]  /*4110*/  FADD.FTZ R3, R13.reuse, R0 ;  /* 0x000000000d037221 */ /* 0x041fe20000010000 */
[----:B------:R-:W-:Y:S02]  /*4120*/  F2FP.F16.F32.PACK_AB R178, R13, R178 ;  /* 0x000000b20db2723e */ /* 0x000fe400000000ff */
[----:B------:R-:W-:Y:S02]  /*4130*/  CS2R R104, SRZ ;  /* 0x0000000000687805 */ /* 0x000fe4000001ff00 */
[----:B------:R-:W-:-:S02]  /*4140*/  CS2R R102, SRZ ;  /* 0x0000000000667805 */ /* 0x000fc4000001ff00 */
[----:B------:R-:W-:Y:S02]  /*4150*/  CS2R R100, SRZ ;  /* 0x0000000000647805 */ /* 0x000fe4000001ff00 */
[----:B------:R-:W-:Y:S02]  /*4160*/  CS2R R98, SRZ ;  /* 0x0000000000627805 */ /* 0x000fe4000001ff00 */
[----:B------:R-:W-:Y:S01]  /*4170*/  CS2R R96, SRZ ;  /* 0x0000000000607805 */ /* 0x000fe2000001ff00 */
        /* <DEDUP_REMOVED lines=54> */
[----:B------:R-:W-:Y:S02]  /*44e0*/  F2FP.F16.F32.PACK_AB R163, R32, R163 ;  /* 0x000000a320a3723e */ /* 0x000fe400000000ff */
[----:B--2---:R-:W-:-:S04]  /*44f0*/  CS2R R94, SRZ ;  /* 0x00000000005e7805 */ /* 0x004fc8000001ff00 */
[----:B------:R-:W1:Y:S01]  /*4500*/  MUFU.EX2 R86, R86 ;  /* 0x0000005600567308 */ /* 0x000e620000000800 */
[C---:B---3--:R-:W-:Y:S01]  /*4510*/  FADD.FTZ R3, R33.reuse, R0 ;  /* 0x0000000021037221 */ /* 0x048fe20000010000 */
        /* <DEDUP_REMOVED lines=33> */
[----:B------:R0:W3:Y:S01]  /*4730*/  MUFU.EX2 R43, R88 ;  /* 0x00000058002b7308 */ /* 0x0000e20000000800 */
[C---:B-1----:R-:W-:Y:S01]  /*4740*/  FADD.FTZ R9, R41.reuse, R0 ;  /* 0x0000000029097221 */ /* 0x042fe20000010000 */
[----:B------:R-:W-:-:S06]  /*4750*/  F2FP.F16.F32.PACK_AB R158, R41, R82 ;  /* 0x00000052299e723e */ /* 0x000fcc00000000ff */
[----:B------:R-:W1:Y:S01]  /*4760*/  MUFU.EX2 R90, R90 ;  /* 0x0000005a005a7308 */ /* 0x000e620000000800 */
[----:B--2---:R-:W-:Y:S01]  /*4770*/  FADD.FTZ R0, R84, R9 ;  /* 0x0000000954007221 */ /* 0x004fe20000010000 */
[----:B0-----:R-:W-:-:S06]  /*4780*/  CS2R R88, SRZ ;  /* 0x0000000000587805 */ /* 0x001fcc000001ff00 */
[----:B------:R-:W0:Y:S01]  /*4790*/  MUFU.EX2 R155, R155 ;  /* 0x0000009b009b7308 */ /* 0x000e220000000800 */
[C---:B---3--:R-:W-:Y:S01]  /*47a0*/  FADD.FTZ R9, R43.reuse, R0 ;  /* 0x000000002b097221 */ /* 0x048fe20000010000 */
[----:B------:R-:W-:Y:S01]  /*47b0*/  F2FP.F16.F32.PACK_AB R152, R43, R84 ;  /* 0x000000542b98723e */ /* 0x000fe200000000ff */
[----:B------:R-:W-:-:S05]  /*47c0*/  IMAD.MOV.U32 R0, RZ, RZ, 0x3f800000 ;  /* 0x3f800000ff007424 */ /* 0x000fca00078e00ff */
[----:B------:R2:W3:Y:S01]  /*47d0*/  MUFU.EX2 R7, R92 ;  /* 0x0000005c00077308 */ /* 0x0004e20000000800 */
[----:B-1----:R-:W-:Y:S01]  /*47e0*/  FADD.FTZ R4, R90, R9 ;  /* 0x000000095a047221 */ /* 0x002fe20000010000 */
[----:B------:R-:W-:-:S04]  /*47f0*/  SHF.R.S32.HI R9, RZ, 0x7, R25 ;  /* 0x00000007ff097819 */ /* 0x000fc80000011419 */
[----:B------:R-:W-:Y:S02]  /*4800*/  VIMNMX R9, R22, R9, !PT ;  /* 0x0000000916097248 */ /* 0x000fe40007fe0100 */
[----:B------:R-:W1:Y:S01]  /*4810*/  MUFU.EX2 R40, R40 ;  /* 0x0000002800287308 */ /* 0x000e620000000800 */
[----:B0-----:R-:W-:Y:S01]  /*4820*/  FADD.FTZ R3, R155, R2 ;  /* 0x000000029b037221 */ /* 0x001fe20000010000 */
[----:B------:R-:W-:Y:S01]  /*4830*/  ISETP.GE.AND P3, PT, R10, R9, PT ;  /* 0x000000090a00720c */ /* 0x000fe20003f66270 */
[----:B------:R-:W-:Y:S01]  /*4840*/  IMAD.MOV.U32 R2, RZ, RZ, 0x3f800000 ;  /* 0x3f800000ff027424 */ /* 0x000fe200078e00ff */
[----:B--2---:R-:W-:Y:S02]  /*4850*/  CS2R R92, SRZ ;  /* 0x00000000005c7805 */ /* 0x004fe4000001ff00 */
[C---:B---3--:R-:W-:Y:S01]  /*4860*/  F2FP.F16.F32.PACK_AB R154, R7.reuse, R90 ;  /* 0x0000005a079a723e */ /* 0x048fe200000000ff */
[----:B------:R-:W-:Y:S01]  /*4870*/  FADD.FTZ R4, R7, R4 ;  /* 0x0000000407047221 */ /* 0x000fe20000010000 */
[----:B------:R-:W-:Y:S01]  /*4880*/  CS2R R90, SRZ ;  /* 0x00000000005a7805 */ /* 0x000fe2000001ff00 */
[C---:B-1----:R-:W-:Y:S01]  /*4890*/  FADD.FTZ R3, R40.reuse, R3 ;  /* 0x0000000328037221 */ /* 0x042fe20000010000 */
[----:B------:R-:W-:-:S05]  /*48a0*/  F2FP.F16.F32.PACK_AB R155, R40, R155 ;  /* 0x0000009b289b723e */ /* 0x000fca00000000ff */
[----:B------:R-:W-:Y:S05]  /*48b0*/  @!P3 BRA `(.L_x_2230) ;  /* 0x000000300078b947 */ /* 0x000fea0003800000 */
[----:B------:R-:W-:Y:S01]  /*48c0*/  IMAD.MOV.U32 R7, RZ, RZ, R6 ;  /* 0x000000ffff077224 */ /* 0x000fe200078e0006 */
[----:B------:R-:W-:Y:S01]  /*48d0*/  UMOV UR61, UR38 ;  /* 0x00000026003d7c82 */ /* 0x000fe20008000000 */
[----:B------:R-:W-:Y:S01]  /*48e0*/  IMAD.MOV.U32 R8, RZ, RZ, R12 ;  /* 0x000000ffff087224 */ /* 0x000fe200078e000c */
[----:B------:R-:W-:Y:S01]  /*48f0*/  UMOV UR60, UR36 ;  /* 0x00000024003c7c82 */ /* 0x000fe20008000000 */
[----:B------:R-:W-:Y:S01]  /*4900*/  IMAD.MOV.U32 R0, RZ, RZ, 0x3f800000 ;  /* 0x3f800000ff007424 */ /* 0x000fe200078e00ff */
[----:B------:R-:W-:Y:S01]  /*4910*/  ULDC UR58, c[0x0][0x9d8] ;  /* 0x00027600003a7ab9 */ /* 0x000fe20000000800 */
[----:B------:R-:W-:-:S07]  /*4920*/  IMAD.MOV.U32 R151, RZ, RZ, RZ ;  /* 0x000000ffff977224 */ /* 0x000fce00078e00ff */
.L_x_2239:
[----:B------:R-:W-:-:S04]  /*4930*/  UIADD3 UR6, UR60, 0x1, URZ ;  /* 0x000000013c067890 */ /* 0x000fc8000fffe03f */
[----:B------:R-:W-:-:S04]  /*4940*/  UISETP.NE.AND UP0, UPT, UR6, 0x2, UPT ;  /* 0x000000020600788c */ /* 0x000fc8000bf05270 */
[----:B------:R-:W-:Y:S02]  /*4950*/  USEL UR38, URZ, 0x1, UP0 ;  /* 0x000000013f267887 */ /* 0x000fe40008000000 */
[----:B------:R-:W-:Y:S02]  /*4960*/  USEL UR36, UR6, URZ, UP0 ;  /* 0x0000003f06247287 */ /* 0x000fe40008000000 */
[----:B------:R-:W-:Y:S01]  /*4970*/  ULOP3.LUT UR38, UR61, UR38, URZ, 0x3c, !UPT ;  /* 0x000000263d267292 */ /* 0x000fe2000f8e3c3f */
[----:B------:R-:W-:Y:S11]  /*4980*/  @!P0 BRA `(.L_x_2231) ;  /* 0x0000000000048947 */ /* 0x000ff60003800000 */
[----:B------:R-:W-:Y:S01]  /*4990*/  BPT.TRAP 0x1 ;  /* 0x000000040000795c */ /* 0x000fe20000300000 */
.L_x_2231:
[----:B------:R-:W-:Y:S01]  /*49a0*/  ULEA UR59, UR36, UR37, 0x3 ;  /* 0x00000025243b7291 */ /* 0x000fe2000f8e183f */
[----:B------:R-:W-:-:S05]  /*49b0*/  IMAD.U32 R5, RZ, RZ, UR38 ;  /* 0x00000026ff057e24 */ /* 0x000fca000f8e00ff */
[----:B------:R-:W-:-:S04]  /*49c0*/  SHF.L.U32 R5, R5, 0x1f, RZ ;  /* 0x0000001f05057819 */ /* 0x000fc800000006ff */
[----:B------:R0:W1:Y:S01]  /*49d0*/  SYNCS.PHASECHK.TRANS64.TRYWAIT P3, [UR59+0x34830], R5 ;  /* 0x03483005ff0075a7 */ /* 0x000062000806017b */
[----:B------:R-:W-:Y:S05]  /*49e0*/  @!P0 BRA `(.L_x_2232) ;  /* 0x0000000000048947 */ /* 0x000fea0003800000 */
[----:B------:R-:W-:Y:S01]  /*49f0*/  BPT.TRAP 0x1 ;  /* 0x000000040000795c */ /* 0x000fe20000300000 */
.L_x_2232:
[----:B-1----:R-:W-:Y:S05]  /*4a00*/  @P3 BRA `(.L_x_2233) ;  /* 0x0000000000083947 */ /* 0x002fea0003800000 */
[----:B------:R-:W1:Y:S02]  /*4a10*/  SYNCS.PHASECHK.TRANS64.TRYWAIT P3, [UR59+0x34830], R5 ;  /* 0x03483005ff0075a7 */ /* 0x000e64000806017b */
[----:B-1----:R-:W-:Y:S05]  /*4a20*/  @!P3 BRA `(.L_x_2234) ;  /* 0x000001040060b947 */ /* 0x002fea0003800000 */
.L_x_2233:
[----:B------:R-:W-:Y:S01]  /*4a30*/  UIMAD UR54, UR36, 0xc00, UR39 ;  /* 0x00000c00243678a4 */ /* 0x000fe2000f8e0227 */
[----:B------:R-:W-:Y:S01]  /*4a40*/  WARPGROUP.ARRIVE ;  /* 0x00000000000079c5 */ /* 0x000fe20000000000 */
[----:B------:R-:W-:Y:S01]  /*4a50*/  UMOV UR55, 0x40000040 ;  /* 0x4000004000377882 */ /* 0x000fe20000000000 */
[----:B------:R-:W-:Y:S01]  /*4a60*/  UMOV UR7, 0x40000040 ;  /* 0x4000004000077882 */ /* 0x000fe20000000000 */
[----:B------:R-:W-:Y:S01]  /*4a70*/  UIADD3 UR6, UR54, 0x2, URZ ;  /* 0x0000000236067890 */ /* 0x000fe2000fffe03f */
[-C--:B------:R-:W-:Y:S01]  /*4a80*/  FMUL.FTZ R88, R88, R2.reuse ;  /* 0x0000000258587220 */ /* 0x080fe20000410000 */
[----:B------:R-:W-:Y:S01]  /*4a90*/  UIADD3 UR10, UR54, 0x4, URZ ;  /* 0x00000004360a7890 */ /* 0x000fe2000fffe03f */
[-C--:B------:R-:W-:Y:S01]  /*4aa0*/  FMUL.FTZ R89, R89, R2.reuse ;  /* 0x0000000259597220 */ /* 0x080fe20000410000 */
[----:B------:R-:W-:Y:S01]  /*4ab0*/  UMOV UR11, 0x40000040 ;  /* 0x40000040000b7882 */ /* 0x000fe20000000000 */
[----:B------:R-:W-:Y:S01]  /*4ac0*/  HGMMA.64x128x16.F32 R24, gdesc[UR52], RZ, !UPT, gsb0 ;  /* 0x01e00000341879f0 */ /* 0x000fe2000c0008ff */
        /* <DEDUP_REMOVED lines=116> */
.L_x_2235:
[----:B------:R-:W-:Y:S01]  /*5210*/  ULEA UR7, UR60, UR37, 0x3 ;  /* 0x000000253c077291 */ /* 0x000fe2000f8e183f */
[----:B------:R-:W-:-:S05]  /*5220*/  IMAD.U32 R0, RZ, RZ, UR61 ;  /* 0x0000003dff007e24 */ /* 0x000fca000f8e00ff */
[----:B------:R-:W-:-:S04]  /*5230*/  SHF.L.U32 R0, R0, 0x1f, RZ ;  /* 0x0000001f00007819 */ /* 0x000fc800000006ff */
[----:B------:R2:W3:Y:S01]  /*5240*/  SYNCS.PHASECHK.TRANS64.TRYWAIT P3, [UR7+0x34850], R0 ;  /* 0x03485000ff0075a7 */ /* 0x0004e20008060147 */
[----:B------:R-:W-:Y:S05]  /*5250*/  @!P0 BRA `(.L_x_2236) ;  /* 0x0000000000048947 */ /* 0x000fea0003800000 */
[----:B------:R-:W-:Y:S01]  /*5260*/  BPT.TRAP 0x1 ;  /* 0x000000040000795c */ /* 0x000fe20000300000 */
.L_x_2236:
[----:B---3--:R-:W-:Y:S05]  /*5270*/  @P3 BRA `(.L_x_2237) ;  /* 0x0000000000083947 */ /* 0x008fea0003800000 */
[----:B------:R-:W3:Y:S02]  /*5280*/  SYNCS.PHASECHK.TRANS64.TRYWAIT P3, [UR7+0x34850], R0 ;  /* 0x03485000ff0075a7 */ /* 0x000ee40008060147 */
[----:B---3--:R-:W-:Y:S05]  /*5290*/  @!P3 BRA `(.L_x_2238) ;  /* 0x000000fc005cb947 */ /* 0x008fea0003800000 */
.L_x_2237:
[----:B------:R-:W-:Y:S01]  /*52a0*/  UIADD3 UR6, UR37, 0x400, URZ ;  /* 0x0000040025067890 */ /* 0x000fe2000fffe03f */
[----:B------:R-:W-:Y:S01]  /*52b0*/  WARPGROUP.ARRIVE ;  /* 0x00000000000079c5 */ /* 0x000fe20000000000 */
[----:B------:R-:W-:Y:S01]  /*52c0*/  UMOV UR11, 0x40000040 ;  /* 0x40000040000b7882 */ /* 0x000fe20000000000 */
[----:B------:R-:W-:Y:S01]  /*52d0*/  FMUL.FTZ R13, R32, UR58 ;  /* 0x0000003a200d7c20 */ /* 0x000fe20008410000 */
[----:B------:R-:W-:Y:S01]  /*52e0*/  USHF.R.U32.HI UR6, URZ, 0x4, UR6 ;  /* 0x000000043f067899 */ /* 0x000fe20008011606 */
[----:B------:R-:W3:Y:S01]  /*52f0*/  @P2 LDC R32, c[0x0][0x44c] ;  /* 0x00011300ff202b82 */ /* 0x000ee20000000800 */
[----:B01----:R-:W-:Y:S01]  /*5300*/  FMUL.FTZ R5, R31, UR58 ;  /* 0x0000003a1f057c20 */ /* 0x003fe20008410000 */
[----:B------:R-:W-:Y:S01]  /*5310*/  FMUL.FTZ R15, R36, UR58 ;  /* 0x0000003a240f7c20 */ /* 0x000fe20008410000 */
[----:B------:R-:W-:Y:S01]  /*5320*/  ULOP3.LUT UR6, UR6, 0x3fff, URZ, 0xc0, !UPT ;  /* 0x00003fff06067892 */ /* 0x000fe2000f8ec03f */
[----:B------:R-:W-:Y:S01]  /*5330*/  FMUL.FTZ R20, R37, UR58 ;  /* 0x0000003a25147c20 */ /* 0x000fe20008410000 */
[----:B------:R-:W-:Y:S01]  /*5340*/  FMUL.FTZ R37, R39, UR58 ;  /* 0x0000003a27257c20 */ /* 0x000fe20008410000 */
[----:B------:R-:W-:Y:S01]  /*5350*/  IMAD.MOV.U32 R39, RZ, RZ, -0x80 ;  /* 0xffffff80ff277424 */ /* 0x000fe200078e00ff */
[----:B------:R-:W-:Y:S01]  /*5360*/  ULOP3.LUT UR6, UR6, 0x4000000, URZ, 0xfc, !UPT ;  /* 0x0400000006067892 */ /* 0x000fe2000f8efc3f */
[----:B------:R-:W0:Y:S01]  /*5370*/  @P2 LDC R31, c[0x0][0x450] ;  /* 0x00011400ff1f2b82 */ /* 0x000e220000000800 */
[----:B------:R-:W-:Y:S01]  /*5380*/  FMUL.FTZ R232, R26, UR58 ;  /* 0x0000003a1ae87c20 */ /* 0x000fe20008410000 */
[----:B------:R-:W-:Y:S01]  /*5390*/  IMAD R39, R10, R39, 0x1 ;  /* 0x000000010a277424 */ /* 0x000fe200078e0227 */
[----:B------:R-:W-:Y:S01]  /*53a0*/  ULEA UR6, UR60, UR6, 0xb ;  /* 0x000000063c067291 */ /* 0x000fe2000f8e583f */
[----:B------:R-:W-:Y:S01]  /*53b0*/  FMUL.FTZ R14, R33, UR58 ;  /* 0x0000003a210e7c20 */ /* 0x000fe20008410000 */
[----:B------:R-:W-:Y:S01]  /*53c0*/  FMUL.FTZ R33, R34, UR58 ;  /* 0x0000003a22217c20 */ /* 0x000fe20008410000 */
[----:B------:R-:W-:Y:S01]  /*53d0*/  FMUL.FTZ R6, R30, UR58 ;  /* 0x0000003a1e067c20 */ /* 0x000fe20008410000 */
[----:B------:R-:W-:Y:S01]  /*53e0*/  IADD3 R34, R16, R39, -R184 ;  /* 0x0000002710227210 */ /* 0x000fe20007ffe8b8 */
[----:B------:R-:W1:Y:S01]  /*53f0*/  MUFU.TANH R232, R232 ;  /* 0x000000e800e87308 */ /* 0x000e620000002400 */
[----:B------:R-:W-:Y:S01]  /*5400*/  FMUL.FTZ R35, R35, UR58 ;  /* 0x0000003a23237c20 */ /* 0x000fe20008410000 */
[----:B------:R-:W-:Y:S01]  /*5410*/  UMOV UR10, UR6 ;  /* 0x00000006000a7c82 */ /* 0x000fe20008000000 */
[----:B--2---:R-:W-:Y:S01]  /*5420*/  FMUL.FTZ R0, R24, UR58 ;  /* 0x0000003a18007c20 */ /* 0x004fe20008410000 */
[----:B------:R-:W-:Y:S01]  /*5430*/  HGMMA.64x128x16.F32 R88, R180, gdesc[UR8].tnspB, R88, gsb0 ;  /* 0x41e00008b4587df0 */ /* 0x000fe20008000858 */
[----:B------:R-:W-:Y:S01]  /*5440*/  UIADD3 UR10, UR6, 0x80, URZ ;  /* 0x00000080060a7890 */ /* 0x000fe2000fffe03f */
[----:B------:R-:W-:Y:S01]  /*5450*/  FMUL.FTZ R24, R41, UR58 ;  /* 0x0000003a29187c20 */ /* 0x000fe20008410000 */
[----:B------:R-:W-:Y:S01]  /*5460*/  UMOV UR11, 0x40000040 ;  /* 0x40000040000b7882 */ /* 0x000fe20000000000 */
        /* <DEDUP_REMOVED lines=29> */
[----:B------:R-:W-:Y:S01]  /*5640*/  UMOV UR61, UR38 ;  /* 0x00000026003d7c82 */ /* 0x000fe20008000000 */
[----:B------:R-:W-:-:S02]  /*5650*/  UMOV UR60, UR36 ;  /* 0x00000024003c7c82 */ /* 0x000fc40008000000 */
        /* <DEDUP_REMOVED lines=22> */
[----:B------:R-:W2:Y:S08]  /*57c0*/  MUFU.TANH R182, R182 ;  /* 0x000000b600b67308 */ /* 0x000eb00000002400 */
        /* <DEDUP_REMOVED lines=18> */
[----:B------:R-:W-:Y:S01]  /*58f0*/  UIADD3 UR10, UR6, 0x180, URZ ;  /* 0x00000180060a7890 */ /* 0x000fe2000fffe03f */
[----:B------:R-:W-:Y:S01]  /*5900*/  UMOV UR11, 0x40000040 ;  /* 0x40000040000b7882 */ /* 0x000fe20000000000 */
[----:B------:R-:W-:Y:S02]  /*5910*/  WARPGROUP.DEPBAR.LE gsb0, 0x0 ;  /* 0x00008000000079c5 */ /* 0x000fe40000010000 */
[----:B------:R-:W-:Y:S01]  /*5920*/  WARPGROUP.ARRIVE ;  /* 0x00000000000079c5 */ /* 0x000fe20000000000 */
[----:B------:R-:W-:-:S06]  /*5930*/  FMUL.FTZ R172, R38, UR58 ;  /* 0x0000003a26ac7c20 */ /* 0x000fcc0008410000 */
[----:B------:R-:W-:Y:S01]  /*5940*/  HGMMA.64x128x16.F32 R88, R168, gdesc[UR8].tnspB, R88, gsb0 ;  /* 0x41e00008a8587df0 */ /* 0x000fe20008000858 */
[----:B------:R-:W-:Y:S01]  /*5950*/  UIADD3 UR10, UR6, 0x200, URZ ;  /* 0x00000200060a7890 */ /* 0x000fe2000fffe03f */
[----:B------:R-:W4:Y:S01]  /*5960*/  MUFU.TANH R172, R172 ;  /* 0x000000ac00ac7308 */ /* 0x000f220000002400 */
[----:B------:R-:W-:Y:S01]  /*5970*/  UMOV UR11, 0x40000040 ;  /* 0x40000040000b7882 */ /* 0x000fe20000000000 */
[----:B------:R-:W-:Y:S02]  /*5980*/  WARPGROUP.DEPBAR.LE gsb0, 0x0 ;  /* 0x00008000000079c5 */ /* 0x000fe40000010000 */
[----:B------:R-:W-:Y:S01]  /*5990*/  WARPGROUP.ARRIVE ;  /* 0x00000000000079c5 */ /* 0x000fe20000000000 */
[----:B------:R-:W-:Y:S02]  /*59a0*/  IMAD.IADD R169, R185, 0x1, R18 ;  /* 0x00000001b9a97824 */ /* 0x000fe400078e0212 */
[----:B------:R-:W-:Y:S02]  /*59b0*/  FMUL.FTZ R168, R46, UR58 ;  /* 0x0000003a2ea87c20 */ /* 0x000fe40008410000 */
[----:B---3--:R-:W-:Y:S01]  /*59c0*/  @P2 IMAD.HI.U32 R32, R169, R32, RZ ;  /* 0x00000020a9202227 */ /* 0x008fe200078e00ff */
[----:B------:R-:W-:Y:S01]  /*59d0*/  HGMMA.64x128x16.F32 R88, R164, gdesc[UR8].tnspB, R88, gsb0 ;  /* 0x41e00008a4587df0 */ /* 0x000fe20008000858 */
[----:B------:R-:W-:-:S02]  /*59e0*/  UIADD3 UR10, UR6, 0x280, URZ ;  /* 0x00000280060a7890 */ /* 0x000fc4000fffe03f */
[----:B------:R-:W3:Y:S01]  /*59f0*/  MUFU.TANH R168, R168 ;  /* 0x000000a800a87308 */ /* 0x000ee20000002400 */
[----:B------:R-:W-:Y:S01]  /*5a00*/  UMOV UR11, 0x40000040 ;  /* 0x40000040000b7882 */ /* 0x000fe20000000000 */
[----:B0-----:R-:W-:Y:S01]  /*5a10*/  @P2 SHF.R.U32.HI R169, RZ, R31, R32 ;  /* 0x0000001fffa92219 */ /* 0x001fe20000011620 */
[----:B------:R-:W-:Y:S01]  /*5a20*/  FMUL.FTZ R32, R57, UR58 ;  /* 0x0000003a39207c20 */ /* 0x000fe20008410000 */
[----:B------:R-:W-:Y:S02]  /*5a30*/  IMAD.IADD R57, R34, 0x1, -R17 ;  /* 0x0000000122397824 */ /* 0x000fe400078e0a11 */
[----:B------:R-:W-:Y:S01]  /*5a40*/  FMUL.FTZ R31, R56, UR58 ;  /* 0x0000003a381f7c20 */ /* 0x000fe20008410000 */
[----:B------:R-:W0:Y:S02]  /*5a50*/  SHFL.IDX PT, R36, R169, 0x1, 0x1c1f ;  /* 0x003c1f00a9247f89 */ /* 0x000e2400000e0000 */
[----:B------:R-:W-:Y:S08]  /*5a60*/  MUFU.TANH R32, R32 ;  /* 0x0000002000207308 */ /* 0x000ff00000002400 */
[----:B------:R-:W-:Y:S01]  /*5a70*/  MUFU.TANH R31, R31 ;  /* 0x0000001f001f7308 */ /* 0x000fe20000002400 */
[----:B0-----:R-:W-:-:S05]  /*5a80*/  IMAD.IADD R39, R57, 0x1, R36 ;  /* 0x0000000139277824 */ /* 0x001fca00078e0224 */
[C---:B------:R-:W-:Y:S02]  /*5a90*/  ISETP.GT.AND P3, PT, R39.reuse, RZ, PT ;  /* 0x000000ff2700720c */ /* 0x040fe40003f64270 */
[C---:B------:R-:W-:Y:S02]  /*5aa0*/  ISETP.GT.AND P4, PT, R39.reuse, 0x1, PT ;  /* 0x000000012700780c */ /* 0x040fe40003f84270 */
[----:B-1----:R-:W-:Y:S02]  /*5ab0*/  FSEL R232, R232, -INF , P3 ;  /* 0xff800000e8e87808 */ /* 0x002fe40001800000 */
[C---:B------:R-:W-:Y:S02]  /*5ac0*/  ISETP.GT.AND P3, PT, R39.reuse, 0x8, PT ;  /* 0x000000082700780c */ /* 0x040fe40003f64270 */
[----:B--2---:R-:W-:Y:S02]  /*5ad0*/  FSEL R182, R182, -INF , P4 ;  /* 0xff800000b6b67808 */ /* 0x004fe40002000000 */
[----:B------:R-:W-:-:S02]  /*5ae0*/  ISETP.GT.AND P4, PT, R39, 0x9, PT ;  /* 0x000000092700780c */ /* 0x000fc40003f84270 */
[----:B------:R-:W-:Y:S02]  /*5af0*/  FSEL R36, R6, -INF , P3 ;  /* 0xff80000006247808 */ /* 0x000fe40001800000 */
[----:B------:R-:W-:Y:S01]  /*5b00*/  ISETP.GT.AND P3, PT, R39, 0x10, PT ;  /* 0x000000102700780c */ /* 0x000fe20003f64270 */
[----:B------:R0:W-:Y:S01]  /*5b10*/  MUFU.TANH R6, R63 ;  /* 0x0000003f00067308 */ /* 0x0001e20000002400 */
[----:B------:R-:W-:Y:S01]  /*5b20*/  FSEL R34, R5, -INF , P4 ;  /* 0xff80000005227808 */ /* 0x000fe20002000000 */
[----:B------:R-:W-:Y:S01]  /*5b30*/  FMUL.FTZ R5, R66, UR58 ;  /* 0x0000003a42057c20 */ /* 0x000fe20008410000 */
[----:B------:R-:W-:Y:S02]  /*5b40*/  ISETP.GT.AND P4, PT, R39, 0x11, PT ;  /* 0x000000112700780c */ /* 0x000fe40003f84270 */
[----:B------:R-:W-:Y:S01]  /*5b50*/  FSEL R40, R33, -INF , P3 ;  /* 0xff80000021287808 */ /* 0x000fe20001800000 */
[----:B------:R-:W-:Y:S01]  /*5b60*/  FMUL.FTZ R33, R67, UR58 ;  /* 0x0000003a43217c20 */ /* 0x000fe20008410000 */
[----:B------:R-:W-:Y:S01]  /*5b70*/  ISETP.GT.AND P3, PT, R39, 0x18, PT ;  /* 0x000000182700780c */ /* 0x000fe20003f64270 */
[----:B------:R-:W-:Y:S01]  /*5b80*/  MUFU.TANH R5, R5 ;  /* 0x0000000500057308 */ /* 0x000fe20000002400 */
[----:B------:R-:W-:Y:S01]  /*5b90*/  FSEL R38, R35, -INF , P4 ;  /* 0xff80000023267808 */ /* 0x000fe20002000000 */
[----:B------:R-:W-:Y:S01]  /*5ba0*/  FMUL.FTZ R35, R74, UR58 ;  /* 0x0000003a4a237c20 */ /* 0x000fe20008410000 */
[----:B------:R-:W-:Y:S01]  /*5bb0*/  ISETP.GT.AND P4, PT, R39, 0x19, PT ;  /* 0x000000192700780c */ /* 0x000fe20003f84270 */
[----:B0-----:R-:W-:Y:S01]  /*5bc0*/  FMUL.FTZ R63, R85, UR58 ;  /* 0x0000003a553f7c20 */ /* 0x001fe20008410000 */
[----:B----4-:R-:W-:-:S02]  /*5bd0*/  FSEL R44, R172, -INF , P3 ;  /* 0xff800000ac2c7808 */ /* 0x010fc40001800000 */
[----:B------:R-:W-:Y:S01]  /*5be0*/  ISETP.GT.AND P3, PT, R39, 0x20, PT ;  /* 0x000000202700780c */ /* 0x000fe20003f64270 */
[----:B------:R-:W-:Y:S01]  /*5bf0*/  MUFU.TANH R33, R33 ;  /* 0x0000002100217308 */ /* 0x000fe20000002400 */
        /* <DEDUP_REMOVED lines=9> */
[----:B------:R-:W-:-:S02]  /*5c90*/  ISETP.GT.AND P4, PT, R39, 0x29, PT ;  /* 0x000000292700780c */ /* 0x000fc40003f84270 */
[----:B---3--:R-:W-:Y:S02]  /*5ca0*/  FSEL R50, R168, -INF , P3 ;  /* 0xff800000a8327808 */ /* 0x008fe40001800000 */
        /* <DEDUP_REMOVED lines=12> */
[----:B------:R-:W-:Y:S01]  /*5d70*/  FSEL R58, R51, -INF , P3 ;  /* 0xff800000333a7808 */ /* 0x000fe20001800000 */
[----:B------:R-:W-:Y:S01]  /*5d80*/  FMUL.FTZ R51, R77, UR58 ;  /* 0x0000003a4d337c20 */ /* 0x000fe20008410000 */
[----:B------:R-:W-:Y:S01]  /*5d90*/  ISETP.GT.AND P3, PT, R39, 0x40, PT ;  /* 0x000000402700780c */ /* 0x000fe20003f64270 */
[----:B------:R-:W-:Y:S08]  /*5da0*/  MUFU.TANH R41, R41 ;  /* 0x0000002900297308 */ /* 0x000ff00000002400 */
[----:B------:R-:W-:Y:S08]  /*5db0*/  MUFU.TANH R43, R43 ;  /* 0x0000002b002b7308 */ /* 0x000ff00000002400 */
[----:B------:R-:W-:Y:S08]  /*5dc0*/  MUFU.TANH R45, R45 ;  /* 0x0000002d002d7308 */ /* 0x000ff00000002400 */
[----:B------:R-:W-:Y:S08]  /*5dd0*/  MUFU.TANH R47, R47 ;  /* 0x0000002f002f7308 */ /* 0x000ff00000002400 */
[----:B------:R-:W-:Y:S08]  /*5de0*/  MUFU.TANH R49, R49 ;  /* 0x0000003100317308 */ /* 0x000ff00000002400 */
[----:B------:R-:W-:Y:S01]  /*5df0*/  MUFU.TANH R51, R51 ;  /* 0x0000003300337308 */ /* 0x000fe20000002400 */
[----:B------:R-:W-:-:S02]  /*5e00*/  WARPGROUP.DEPBAR.LE gsb0, 0x0 ;  /* 0x00008000000079c5 */ /* 0x000fc40000010000 */
[----:B------:R-:W-:Y:S01]  /*5e10*/  FMNMX.FTZ R165, R232, R7, !PT ;  /* 0x00000007e8a57209 */ /* 0x000fe20007810000 */
[----:B------:R-:W-:Y:S01]  /*5e20*/  FMUL.FTZ R166, R70, UR58 ;  /* 0x0000003a46a67c20 */ /* 0x000fe20008410000 */
[----:B------:R-:W-:Y:S01]  /*5e30*/  FSEL R70, R55, -INF , P3 ;  /* 0xff80000037467808 */ /* 0x000fe20001800000 */
[----:B------:R-:W-:Y:S01]  /*5e40*/  WARPGROUP.ARRIVE ;  /* 0x00000000000079c5 */ /* 0x000fe20000000000 */
[----:B------:R-:W-:Y:S01]  /*5e50*/  FMNMX.FTZ R165, R182, R165, !PT ;  /* 0x000000a5b6a57209 */ /* 0x000fe20007810000 */
[----:B------:R0:W1:Y:S01]  /*5e60*/  MUFU.TANH R164, R62 ;  /* 0x0000003e00a47308 */ /* 0x0000620000002400 */
[----:B------:R-:W-:Y:S01]  /*5e70*/  ISETP.GT.AND P3, PT, R39, 0x48, PT ;  /* 0x000000482700780c */ /* 0x000fe20003f64270 */
[----:B------:R-:W-:Y:S01]  /*5e80*/  FMUL.FTZ R55, R81, UR58 ;  /* 0x0000003a51377c20 */ /* 0x000fe20008410000 */
[----:B------:R-:W-:Y:S01]  /*5e90*/  FMNMX.FTZ R165, R36, R165, !PT ;  /* 0x000000a524a57209 */ /* 0x000fe20007810000 */
[----:B------:R-:W-:Y:S01]  /*5ea0*/  HGMMA.64x128x16.F32 R88, R160, gdesc[UR8].tnspB, R88, gsb0 ;  /* 0x41e00008a0587df0 */ /* 0x000fe20008000858 */
[----:B------:R-:W-:-:S02]  /*5eb0*/  UIADD3 UR10, UR6, 0x300, URZ ;  /* 0x00000300060a7890 */ /* 0x000fc4000fffe03f */
[----:B------:R-:W-:Y:S01]  /*5ec0*/  FMNMX.FTZ R165, R34, R165, !PT ;  /* 0x000000a522a57209 */ /* 0x000fe20007810000 */
[----:B------:R-:W2:Y:S01]  /*5ed0*/  MUFU.TANH R166, R166 ;  /* 0x000000a600a67308 */ /* 0x000ea20000002400 */
[----:B0-----:R-:W-:Y:S01]  /*5ee0*/  FSEL R62, R53, -INF , P4 ;  /* 0xff800000353e7808 */ /* 0x001fe20002000000 */
[----:B------:R-:W-:Y:S01]  /*5ef0*/  FMUL.FTZ R53, R80, UR58 ;  /* 0x0000003a50357c20 */ /* 0x000fe20008410000 */
[----:B------:R-:W-:Y:S01]  /*5f00*/  FMNMX.FTZ R165, R40, R165, !PT ;  /* 0x000000a528a57209 */ /* 0x000fe20007810000 */
[----:B------:R-:W-:Y:S01]  /*5f10*/  UMOV UR11, 0x40000040 ;  /* 0x40000040000b7882 */ /* 0x000fe20000000000 */
[----:B------:R-:W-:Y:S01]  /*5f20*/  ISETP.GT.AND P4, PT, R39, 0x41, PT ;  /* 0x000000412700780c */ /* 0x000fe20003f84270 */
[----:B------:R-:W-:Y:S01]  /*5f30*/  UIADD3 UR6, UR6, 0x380, URZ ;  /* 0x0000038006067890 */ /* 0x000fe2000fffe03f */
[----:B------:R-:W-:Y:S01]  /*5f40*/  FMNMX.FTZ R165, R38, R165, !PT ;  /* 0x000000a526a57209 */ /* 0x000fe20007810000 */
[----:B------:R-:W-:Y:S01]  /*5f50*/  MUFU.TANH R53, R53 ;  /* 0x0000003500357308 */ /* 0x000fe20000002400 */
[----:B------:R-:W-:-:S02]  /*5f60*/  FSEL R66, R59, -INF , P4 ;  /* 0xff8000003b427808 */ /* 0x000fc40002000000 */
[----:B------:R-:W-:Y:S02]  /*5f70*/  FMNMX.FTZ R165, R44, R165, !PT ;  /* 0x000000a52ca57209 */ /* 0x000fe40007810000 */
[C---:B------:R-:W-:Y:S02]  /*5f80*/  ISETP.GT.AND P4, PT, R39.reuse, 0x49, PT ;  /* 0x000000492700780c */ /* 0x040fe40003f84270 */
[----:B------:R-:W-:Y:S01]  /*5f90*/  FMNMX.FTZ R165, R42, R165, !PT ;  /* 0x000000a52aa57209 */ /* 0x000fe20007810000 */
[----:B------:R-:W-:Y:S01]  /*5fa0*/  MUFU.TANH R55, R55 ;  /* 0x0000003700377308 */ /* 0x000fe20000002400 */
[----:B-1----:R-:W-:Y:S02]  /*5fb0*/  FSEL R74, R164, -INF , P3 ;  /* 0xff800000a44a7808 */ /* 0x002fe40001800000 */
[----:B------:R-:W-:Y:S02]  /*5fc0*/  FMNMX.FTZ R165, R48, R165, !PT ;  /* 0x000000a530a57209 */ /* 0x000fe40007810000 */
[----:B------:R-:W-:-:S02]  /*5fd0*/  ISETP.GT.AND P3, PT, R39, 0x50, PT ;  /* 0x000000502700780c */ /* 0x000fc40003f64270 */
[----:B------:R-:W-:Y:S01]  /*5fe0*/  FMNMX.FTZ R165, R46, R165, !PT ;  /* 0x000000a52ea57209 */ /* 0x000fe20007810000 */
[----:B------:R-:W-:Y:S01]  /*5ff0*/  MUFU.TANH R63, R63 ;  /* 0x0000003f003f7308 */ /* 0x000fe20000002400 */
[----:B------:R-:W-:Y:S01]  /*6000*/  FSEL R78, R6, -INF , P4 ;  /* 0xff800000064e7808 */ /* 0x000fe20002000000 */
[----:B------:R-:W-:Y:S01]  /*6010*/  FMUL.FTZ R6, R82, UR58 ;  /* 0x0000003a52067c20 */ /* 0x000fe20008410000 */
[----:B------:R-:W-:Y:S02]  /*6020*/  FMNMX.FTZ R165, R50, R165, !PT ;  /* 0x000000a532a57209 */ /* 0x000fe40007810000 */
[----:B------:R-:W-:Y:S02]  /*6030*/  ISETP.GT.AND P4, PT, R39, 0x51, PT ;  /* 0x000000512700780c */ /* 0x000fe40003f84270 */
[----:B------:R-:W-:Y:S01]  /*6040*/  FMNMX.FTZ R165, R52, R165, !PT ;  /* 0x000000a534a57209 */ /* 0x000fe20007810000 */
[----:B------:R-:W0:Y:S01]  /*6050*/  MUFU.TANH R6, R6 ;  /* 0x0000000600067308 */ /* 0x000e220000002400 */
[----:B------:R-:W-:Y:S01]  /*6060*/  FSEL R82, R5, -INF , P3 ;  /* 0xff80000005527808 */ /* 0x000fe20001800000 */
[----:B------:R-:W-:Y:S01]  /*6070*/  FMUL.FTZ R5, R86, UR58 ;  /* 0x0000003a56057c20 */ /* 0x000fe20008410000 */
[----:B------:R-:W-:-:S02]  /*6080*/  FMNMX.FTZ R165, R56, R165, !PT ;  /* 0x000000a538a57209 */ /* 0x000fc40007810000 */
[----:B------:R-:W-:Y:S02]  /*6090*/  ISETP.GT.AND P3, PT, R39, 0x58, PT ;  /* 0x000000582700780c */ /* 0x000fe40003f64270 */
[----:B------:R-:W-:Y:S01]  /*60a0*/  FMNMX.FTZ R165, R54, R165, !PT ;  /* 0x000000a536a57209 */ /* 0x000fe20007810000 */
[----:B------:R-:W1:Y:S01]  /*60b0*/  MUFU.TANH R5, R5 ;  /* 0x0000000500057308 */ /* 0x000e620000002400 */
[----:B------:R-:W-:Y:S01]  /*60c0*/  FSEL R164, R33, -INF , P4 ;  /* 0xff80000021a47808 */ /* 0x000fe20002000000 */
[----:B------:R-:W-:Y:S01]  /*60d0*/  FMUL.FTZ R33, R60, UR58 ;  /* 0x0000003a3c217c20 */ /* 0x000fe20008410000 */
[----:B------:R-:W-:Y:S02]  /*60e0*/  FMNMX.FTZ R165, R58, R165, !PT ;  /* 0x000000a53aa57209 */ /* 0x000fe40007810000 */
[----:B------:R-:W-:Y:S02]  /*60f0*/  ISETP.GT.AND P4, PT, R39, 0x59, PT ;  /* 0x000000592700780c */ /* 0x000fe40003f84270 */
[----:B------:R-:W-:Y:S01]  /*6100*/  FMNMX.FTZ R165, R62, R165, !PT ;  /* 0x000000a53ea57209 */ /* 0x000fe20007810000 */
[----:B------:R-:W3:Y:S01]  /*6110*/  MUFU.TANH R33, R33 ;  /* 0x0000002100217308 */ /* 0x000ee20000002400 */
[----:B--2---:R-:W-:-:S02]  /*6120*/  FSEL R166, R166, -INF , P3 ;  /* 0xff800000a6a67808 */ /* 0x004fc40001800000 */
[----:B------:R-:W-:Y:S02]  /*6130*/  FMNMX.FTZ R165, R70, R165, !PT ;  /* 0x000000a546a57209 */ /* 0x000fe40007810000 */
[C---:B------:R-:W-:Y:S02]  /*6140*/  ISETP.GT.AND P3, PT, R39.reuse, 0x60, PT ;  /* 0x000000602700780c */ /* 0x040fe40003f64270 */
[----:B------:R-:W-:Y:S02]  /*6150*/  FMNMX.FTZ R165, R66, R165, !PT ;  /* 0x000000a542a57209 */ /* 0x000fe40007810000 */
[----:B------:R-:W-:Y:S02]  /*6160*/  FSEL R168, R168, -INF , P4 ;  /* 0xff800000a8a87808 */ /* 0x000fe40002000000 */
[----:B------:R-:W-:Y:S02]  /*6170*/  FMNMX.FTZ R165, R74, R165, !PT ;  /* 0x000000a54aa57209 */ /* 0x000fe40007810000 */
[----:B------:R-:W-:-:S02]  /*6180*/  ISETP.GT.AND P4, PT, R39, 0x61, PT ;  /* 0x000000612700780c */ /* 0x000fc40003f84270 */
[----:B------:R-:W-:Y:S02]  /*6190*/  FMNMX.FTZ R165, R78, R165, !PT ;  /* 0x000000a54ea57209 */ /* 0x000fe40007810000 */
[----:B------:R-:W-:Y:S01]  /*61a0*/  FSEL R86, R35, -INF , P3 ;  /* 0xff80000023567808 */ /* 0x000fe20001800000 */
[----:B------:R-:W-:Y:S01]  /*61b0*/  FMUL.FTZ R35, R61, UR58 ;  /* 0x0000003a3d237c20 */ /* 0x000fe20008410000 */
[----:B------:R-:W-:Y:S02]  /*61c0*/  FMNMX.FTZ R165, R82, R165, !PT ;  /* 0x000000a552a57209 */ /* 0x000fe40007810000 */
[----:B------:R-:W-:Y:S02]  /*61d0*/  ISETP.GT.AND P3, PT, R39, 0x68, PT ;  /* 0x000000682700780c */ /* 0x000fe40003f64270 */
[----:B------:R-:W-:Y:S01]  /*61e0*/  FMNMX.FTZ R165, R164, R165, !PT ;  /* 0x000000a5a4a57209 */ /* 0x000fe20007810000 */
[----:B------:R-:W2:Y:S01]  /*61f0*/  MUFU.TANH R35, R35 ;  /* 0x0000002300237308 */ /* 0x000ea20000002400 */
[----:B------:R-:W-:-:S02]  /*6200*/  FSEL R170, R75, -INF , P4 ;  /* 0xff8000004baa7808 */ /* 0x000fc40002000000 */
[----:B------:R-:W-:Y:S02]  /*6210*/  FMNMX.FTZ R165, R166, R165, !PT ;  /* 0x000000a5a6a57209 */ /* 0x000fe40007810000 */
[----:B------:R-:W-:Y:S02]  /*6220*/  ISETP.GT.AND P4, PT, R39, 0x69, PT ;  /* 0x000000692700780c */ /* 0x000fe40003f84270 */
[----:B------:R-:W-:Y:S02]  /*6230*/  FMNMX.FTZ R165, R168, R165, !PT ;  /* 0x000000a5a8a57209 */ /* 0x000fe40007810000 */
[----:B------:R-:W-:Y:S01]  /*6240*/  FSEL R176, R37, -INF , P3 ;  /* 0xff80000025b07808 */ /* 0x000fe20001800000 */
[----:B------:R-:W-:Y:S01]  /*6250*/  FMUL.FTZ R37, R64, UR58 ;  /* 0x0000003a40257c20 */ /* 0x000fe20008410000 */
[----:B------:R-:W-:Y:S01]  /*6260*/  FMNMX.FTZ R165, R86, R165, !PT ;  /* 0x000000a556a57209 */ /* 0x000fe20007810000 */
[----:B------:R-:W4:Y:S01]  /*6270*/  SHFL.IDX PT, R64, R169, RZ, 0x1c1f ;  /* 0x001c1fffa9407589 */ /* 0x000f2200000e0000 */
[----:B------:R-:W-:-:S02]  /*6280*/  ISETP.GT.AND P3, PT, R39, 0x70, PT ;  /* 0x000000702700780c */ /* 0x000fc40003f64270 */
[----:B------:R-:W-:Y:S01]  /*6290*/  FMNMX.FTZ R165, R170, R165, !PT ;  /* 0x000000a5aaa57209 */ /* 0x000fe20007810000 */
[----:B------:R-:W5:Y:S01]  /*62a0*/  MUFU.TANH R37, R37 ;  /* 0x0000002500257308 */ /* 0x000f620000002400 */
[----:B------:R-:W-:Y:S02]  /*62b0*/  FSEL R178, R79, -INF , P4 ;  /* 0xff8000004fb27808 */ /* 0x000fe40002000000 */
[----:B------:R-:W-:Y:S02]  /*62c0*/  FMNMX.FTZ R165, R176, R165, !PT ;  /* 0x000000a5b0a57209 */ /* 0x000fe40007810000 */
[----:B------:R-:W-:Y:S02]  /*62d0*/  ISETP.GT.AND P4, PT, R39, 0x71, PT ;  /* 0x000000712700780c */ /* 0x000fe40003f84270 */
[----:B0-----:R-:W-:Y:S02]  /*62e0*/  FSEL R172, R6, -INF , P3 ;  /* 0xff80000006ac7808 */ /* 0x001fe40001800000 */
[----:B------:R-:W-:-:S02]  /*62f0*/  FMNMX.FTZ R165, R178, R165, !PT ;  /* 0x000000a5b2a57209 */ /* 0x000fc40007810000 */
[----:B------:R-:W-:Y:S02]  /*6300*/  ISETP.GT.AND P3, PT, R39, 0x78, PT ;  /* 0x000000782700780c */ /* 0x000fe40003f64270 */
[----:B------:R-:W-:Y:S02]  /*6310*/  FSEL R174, R83, -INF , P4 ;  /* 0xff80000053ae7808 */ /* 0x000fe40002000000 */
[----:B------:R-:W-:Y:S02]  /*6320*/  FMNMX.FTZ R165, R172, R165, !PT ;  /* 0x000000a5aca57209 */ /* 0x000fe40007810000 */
[----:B------:R-:W-:Y:S01]  /*6330*/  ISETP.GT.AND P4, PT, R39, 0x79, PT ;  /* 0x000000792700780c */ /* 0x000fe20003f84270 */
[----:B------:R-:W-:Y:S01]  /*6340*/  FMUL.FTZ R39, R65, UR58 ;  /* 0x0000003a41277c20 */ /* 0x000fe20008410000 */
[----:B-1----:R-:W-:Y:S01]  /*6350*/  FSEL R180, R5, -INF , P3 ;  /* 0xff80000005b47808 */ /* 0x002fe20001800000 */
[----:B----4-:R-:W-:Y:S01]  /*6360*/  IMAD.IADD R61, R57, 0x1, R64 ;  /* 0x00000001393d7824 */ /* 0x010fe200078e0240 */
[----:B------:R-:W-:Y:S01]  /*6370*/  FMNMX.FTZ R165, R174, R165, !PT ;  /* 0x000000a5aea57209 */ /* 0x000fe20007810000 */
[----:B------:R-:W0:Y:S01]  /*6380*/  LDC R5, c[0x0][0x988] ;  /* 0x00026200ff057b82 */ /* 0x000e220000000800 */
[----:B------:R-:W-:Y:S01]  /*6390*/  FSEL R60, R87, -INF , P4 ;  /* 0xff800000573c7808 */ /* 0x000fe20002000000 */
[----:B------:R-:W1:Y:S01]  /*63a0*/  MUFU.TANH R39, R39 ;  /* 0x0000002700277308 */ /* 0x000e620000002400 */
[----:B------:R-:W-:-:S02]  /*63b0*/  FMNMX.FTZ R165, R180, R165, !PT ;  /* 0x000000a5b4a57209 */ /* 0x000fc40007810000 */
[C---:B------:R-:W-:Y:S02]  /*63c0*/  ISETP.GT.AND P4, PT, R61.reuse, RZ, PT ;  /* 0x000000ff3d00720c */ /* 0x040fe40003f84270 */
[----:B------:R-:W-:Y:S02]  /*63d0*/  FMNMX.FTZ R165, R60, R165, !PT ;  /* 0x000000a53ca57209 */ /* 0x000fe40007810000 */
[C---:B------:R-:W-:Y:S02]  /*63e0*/  ISETP.GT.AND P5, PT, R61.reuse, 0x1, PT ;  /* 0x000000013d00780c */ /* 0x040fe40003fa4270 */
[----:B------:R-:W-:Y:S01]  /*63f0*/  FSEL R0, R0, -INF , P4 ;  /* 0xff80000000007808 */ /* 0x000fe20002000000 */
[----:B------:R-:W4:Y:S01]  /*6400*/  SHFL.BFLY PT, R6, R165, 0x2, 0x1f ;  /* 0x0c401f00a5067f89 */ /* 0x000f2200000e0000 */
[----:B------:R-:W-:Y:S02]  /*6410*/  ISETP.GT.AND P4, PT, R61, 0x8, PT ;  /* 0x000000083d00780c */ /* 0x000fe40003f84270 */
[----:B------:R-:W-:-:S02]  /*6420*/  FSEL R2, R2, -INF , P5 ;  /* 0xff80000002027808 */ /* 0x000fc40002800000 */
[----:B------:R-:W-:Y:S02]  /*6430*/  ISETP.GT.AND P5, PT, R61, 0x9, PT ;  /* 0x000000093d00780c */ /* 0x000fe40003fa4270 */
[----:B------:R-:W-:Y:S02]  /*6440*/  FSEL R68, R11, -INF , P4 ;  /* 0xff8000000b447808 */ /* 0x000fe40002000000 */
[C---:B------:R-:W-:Y:S02]  /*6450*/  ISETP.GT.AND P4, PT, R61.reuse, 0x10, PT ;  /* 0x000000103d00780c */ /* 0x040fe40003f84270 */
[----:B------:R-:W-:Y:S02]  /*6460*/  FSEL R72, R12, -INF , P5 ;  /* 0xff8000000c487808 */ /* 0x000fe40002800000 */
[----:B------:R-:W-:Y:S01]  /*6470*/  ISETP.GT.AND P5, PT, R61, 0x11, PT ;  /* 0x000000113d00780c */ /* 0x000fe20003fa4270 */
[----:B------:R-:W-:-:S03]  /*6480*/  WARPGROUP.DEPBAR.LE gsb0, 0x0 ;  /* 0x00008000000079c5 */ /* 0x000fc60000010000 */
[----:B------:R-:W-:Y:S01]  /*6490*/  FSEL R76, R14, -INF , P5 ;  /* 0xff8000000e4c7808 */ /* 0x000fe20002800000 */
[----:B------:R-:W-:Y:S01]  /*64a0*/  WARPGROUP.ARRIVE ;  /* 0x00000000000079c5 */ /* 0x000fe20000000000 */
[----:B------:R-:W-:Y:S02]  /*64b0*/  ISETP.GT.AND P5, PT, R61, 0x19, PT ;  /* 0x000000193d00780c */ /* 0x000fe40003fa4270 */
[----:B----4-:R-:W-:-:S03]  /*64c0*/  FMNMX.FTZ R6, R165, R6, !PT ;  /* 0x00000006a5067209 */ /* 0x010fc60007810000 */
[----:B------:R-:W-:Y:S01]  /*64d0*/  HGMMA.64x128x16.F32 R88, R156, gdesc[UR8].tnspB, R88, gsb0 ;  /* 0x41e000089c587df0 */ /* 0x000fe20008000858 */
[----:B------:R-:W-:Y:S02]  /*64e0*/  FSEL R20, R20, -INF , P5 ;  /* 0xff80000014147808 */ /* 0x000fe40002800000 */
[C---:B------:R-:W-:Y:S01]  /*64f0*/  ISETP.GT.AND P5, PT, R61.reuse, 0x21, PT ;  /* 0x000000213d00780c */ /* 0x040fe20003fa4270 */
[----:B------:R-:W4:Y:S03]  /*6500*/  SHFL.BFLY PT, R59, R6, 0x1, 0x1f ;  /* 0x0c201f00063b7f89 */ /* 0x000f2600000e0000 */
[----:B------:R-:W-:Y:S02]  /*6510*/  FSEL R80, R24, -INF , P5 ;  /* 0xff80000018507808 */ /* 0x000fe40002800000 */
[----:B------:R-:W-:Y:S02]  /*6520*/  ISETP.GT.AND P5, PT, R61, 0x29, PT ;  /* 0x000000293d00780c */ /* 0x000fe40003fa4270 */
[----:B----4-:R-:W-:Y:S01]  /*6530*/  FMNMX.FTZ R6, R6, R59, !PT ;  /* 0x0000003b06067209 */ /* 0x010fe20007810000 */
[----:B------:R-:W-:Y:S01]  /*6540*/  FMUL.FTZ R59, R84, UR58 ;  /* 0x0000003a543b7c20 */ /* 0x000fe20008410000 */
[----:B------:R-:W-:-:S02]  /*6550*/  FSEL R84, R26, -INF , P5 ;  /* 0xff8000001a547808 */ /* 0x000fc40002800000 */
[C---:B------:R-:W-:Y:S01]  /*6560*/  FSETP.NEU.FTZ.AND P3, PT, R6.reuse, -INF , PT ;  /* 0xff8000000600780b */ /* 0x040fe20003f7d000 */
[-C--:B0-----:R-:W-:Y:S01]  /*6570*/  FMUL.FTZ R65, R6, R5.reuse ;  /* 0x0000000506417220 */ /* 0x081fe20000410000 */
[----:B------:R-:W-:Y:S01]  /*6580*/  ISETP.GT.AND P5, PT, R61, 0x31, PT ;  /* 0x000000313d00780c */ /* 0x000fe20003fa4270 */
[----:B------:R-:W0:Y:S03]  /*6590*/  MUFU.TANH R59, R59 ;  /* 0x0000003b003b7308 */ /* 0x000e260000002400 */
[----:B------:R-:W-:Y:S02]  /*65a0*/  FSEL R57, R65, RZ, P3 ;  /* 0x000000ff41397208 */ /* 0x000fe40001800000 */
[----:B------:R-:W-:Y:S02]  /*65b0*/  FMNMX.FTZ R65, R0, R8, !PT ;  /* 0x0000000800417209 */ /* 0x000fe40007810000 */
[----:B------:R-:W-:Y:S01]  /*65c0*/  FSEL R160, R28, -INF , P5 ;  /* 0xff8000001ca07808 */ /* 0x000fe20002800000 */
        /* <DEDUP_REMOVED lines=22> */
[----:B------:R-:W-:Y:S01]  /*6730*/  MUFU.EX2 R181, R181 ;  /* 0x000000b500b57308 */ /* 0x000fe20000000800 */
        /* <DEDUP_REMOVED lines=16> */
[C---:B------:R-:W-:Y:S01]  /*6840*/  ISETP.GT.AND P4, PT, R61.reuse, 0x38, PT ;  /* 0x000000383d00780c */ /* 0x040fe20003f84270 */
        /* <DEDUP_REMOVED lines=11> */
[C---:B------:R-:W-:Y:S01]  /*6900*/  ISETP.GT.AND P4, PT, R61.reuse, 0x40, PT ;  /* 0x000000403d00780c */ /* 0x040fe20003f84270 */
[--C-:B------:R-:W-:Y:S01]  /*6910*/  FFMA.FTZ R66, R170, R5, -R57.reuse ;  /* 0x00000005aa427223 */ /* 0x100fe20000010839 */
[----:B------:R-:W-:Y:S01]  /*6920*/  FSEL R162, R30, -INF , P5 ;  /* 0xff8000001ea27808 */ /* 0x000fe20002800000 */
[----:B------:R-:W-:Y:S01]  /*6930*/  MUFU.EX2 R177, R177 ;  /* 0x000000b100b17308 */ /* 0x000fe20000000800 */
[----:B------:R-:W-:Y:S01]  /*6940*/  FMNMX.FTZ R65, R42, R65, !PT ;  /* 0x000000412a417209 */ /* 0x000fe20007810000 */
[-CC-:B------:R-:W-:Y:S01]  /*6950*/  FFMA.FTZ R30, R52, R5.reuse, -R57.reuse ;  /* 0x00000005341e7223 */ /* 0x180fe20000010839 */
[----:B------:R-:W-:Y:S01]  /*6960*/  ISETP.GT.AND P5, PT, R61, 0x41, PT ;  /* 0x000000413d00780c */ /* 0x000fe20003fa4270 */
[-CC-:B------:R-:W-:Y:S01]  /*6970*/  FFMA.FTZ R52, R62, R5.reuse, -R57.reuse ;  /* 0x000000053e347223 */ /* 0x180fe20000010839 */
[----:B------:R-:W-:Y:S01]  /*6980*/  FSEL R48, R31, -INF , P4 ;  /* 0xff8000001f307808 */ /* 0x000fe20002000000 */
[--C-:B------:R-:W-:Y:S01]  /*6990*/  FFMA.FTZ R62, R164, R5, -R57.reuse ;  /* 0x00000005a43e7223 */ /* 0x100fe20000010839 */
[----:B------:R-:W-:Y:S01]  /*69a0*/  FMNMX.FTZ R65, R162, R65, !PT ;  /* 0x00000041a2417209 */ /* 0x000fe20007810000 */
[----:B------:R-:W-:Y:S01]  /*69b0*/  MUFU.EX2 R24, R24 ;  /* 0x0000001800187308 */ /* 0x000fe20000000800 */
[C---:B------:R-:W-:Y:S01]  /*69c0*/  ISETP.GT.AND P4, PT, R61.reuse, 0x48, PT ;  /* 0x000000483d00780c */ /* 0x040fe20003f84270 */
[-CC-:B------:R-:W-:Y:S01]  /*69d0*/  FFMA.FTZ R163, R166, R5.reuse, -R57.reuse ;  /* 0x00000005a6a37223 */ /* 0x180fe20000010839 */
[----:B------:R-:W-:Y:S01]  /*69e0*/  FSEL R32, R32, -INF , P5 ;  /* 0xff80000020207808 */ /* 0x000fe20002800000 */
[--C-:B------:R-:W-:Y:S01]  /*69f0*/  FFMA.FTZ R56, R78, R5, -R57.reuse ;  /* 0x000000054e387223 */ /* 0x100fe20000010839 */
[----:B------:R-:W-:Y:S01]  /*6a00*/  FMNMX.FTZ R65, R48, R65, !PT ;  /* 0x0000004130417209 */ /* 0x000fe20007810000 */
[----:B------:R-:W-:Y:S01]  /*6a10*/  FFMA.FTZ R161, R82, R5, -R57 ;  /* 0x0000000552a17223 */ /* 0x000fe20000010839 */
[----:B------:R-:W-:Y:S01]  /*6a20*/  ISETP.GT.AND P5, PT, R61, 0x49, PT ;  /* 0x000000493d00780c */ /* 0x000fe20003fa4270 */
[----:B------:R-:W-:Y:S01]  /*6a30*/  MUFU.EX2 R179, R179 ;  /* 0x000000b300b37308 */ /* 0x000fe20000000800 */
[----:B---3--:R-:W-:-:S02]  /*6a40*/  FSEL R182, R33, -INF , P4 ;  /* 0xff80000021b67808 */ /* 0x008fc40002000000 */
[----:B------:R-:W-:Y:S02]  /*6a50*/  FMNMX.FTZ R65, R32, R65, !PT ;  /* 0x0000004120417209 */ /* 0x000fe40007810000 */
[----:B------:R-:W-:Y:S02]  /*6a60*/  ISETP.GT.AND P4, PT, R61, 0x50, PT ;  /* 0x000000503d00780c */ /* 0x000fe40003f84270 */
[----:B--2---:R-:W-:Y:S01]  /*6a70*/  FSEL R232, R35, -INF , P5 ;  /* 0xff80000023e87808 */ /* 0x004fe20002800000 */
[----:B------:R-:W-:Y:S01]  /*6a80*/  MUFU.EX2 R26, R26 ;  /* 0x0000001a001a7308 */ /* 0x000fe20000000800 */
[----:B------:R-:W-:Y:S02]  /*6a90*/  FMNMX.FTZ R65, R182, R65, !PT ;  /* 0x00000041b6417209 */ /* 0x000fe40007810000 */
[----:B------:R-:W-:Y:S02]  /*6aa0*/  ISETP.GT.AND P5, PT, R61, 0x51, PT ;  /* 0x000000513d00780c */ /* 0x000fe40003fa4270 */
[----:B-----5:R-:W-:-:S02]  /*6ab0*/  FSEL R50, R37, -INF , P4 ;  /* 0xff80000025327808 */ /* 0x020fc40002000000 */
[----:B------:R-:W-:Y:S01]  /*6ac0*/  FMNMX.FTZ R65, R232, R65, !PT ;  /* 0x00000041e8417209 */ /* 0x000fe20007810000 */
[----:B------:R-:W-:Y:S01]  /*6ad0*/  MUFU.EX2 R173, R173 ;  /* 0x000000ad00ad7308 */ /* 0x000fe20000000800 */
[----:B------:R-:W-:Y:S02]  /*6ae0*/  ISETP.GT.AND P4, PT, R61, 0x58, PT ;  /* 0x000000583d00780c */ /* 0x000fe40003f84270 */
[----:B-1----:R-:W-:Y:S02]  /*6af0*/  FSEL R234, R39, -INF , P5 ;  /* 0xff80000027ea7808 */ /* 0x002fe40002800000 */
[----:B------:R-:W-:Y:S02]  /*6b00*/  FMNMX.FTZ R65, R50, R65, !PT ;  /* 0x0000004132417209 */ /* 0x000fe40007810000 */
[----:B------:R-:W-:Y:S01]  /*6b10*/  ISETP.GT.AND P5, PT, R61, 0x59, PT ;  /* 0x000000593d00780c */ /* 0x000fe20003fa4270 */
[----:B------:R-:W-:Y:S01]  /*6b20*/  MUFU.EX2 R28, R28 ;  /* 0x0000001c001c7308 */ /* 0x000fe20000000800 */
[----:B------:R-:W-:-:S02]  /*6b30*/  FSEL R236, R41, -INF , P4 ;  /* 0xff80000029ec7808 */ /* 0x000fc40002000000 */
[----:B------:R-:W-:Y:S02]  /*6b40*/  FMNMX.FTZ R65, R234, R65, !PT ;  /* 0x00000041ea417209 */ /* 0x000fe40007810000 */
[----:B------:R-:W-:Y:S01]  /*6b50*/  ISETP.GT.AND P4, PT, R61, 0x60, PT ;  /* 0x000000603d00780c */ /* 0x000fe20003f84270 */
[----:B------:R-:W-:Y:S02]  /*6b60*/  WARPGROUP.DEPBAR.LE gsb0, 0x0 ;  /* 0x00008000000079c5 */ /* 0x000fe40000010000 */
[----:B------:R-:W-:Y:S01]  /*6b70*/  FSEL R43, R43, -INF , P5 ;  /* 0xff8000002b2b7808 */ /* 0x000fe20002800000 */
[----:B------:R-:W-:Y:S01]  /*6b80*/  WARPGROUP.ARRIVE ;  /* 0x00000000000079c5 */ /* 0x000fe20000000000 */
[----:B------:R-:W-:Y:S01]  /*6b90*/  FMNMX.FTZ R12, R236, R65, !PT ;  /* 0x00000041ec0c7209 */ /* 0x000fe20007810000 */
[----:B------:R-:W-:Y:S01]  /*6ba0*/  MUFU.EX2 R175, R175 ;  /* 0x000000af00af7308 */ /* 0x000fe20000000800 */
[----:B------:R-:W-:Y:S02]  /*6bb0*/  ISETP.GT.AND P5, PT, R61, 0x61, PT ;  /* 0x000000613d00780c */ /* 0x000fe40003fa4270 */
[----:B------:R-:W-:-:S02]  /*6bc0*/  FSEL R45, R45, -INF , P4 ;  /* 0xff8000002d2d7808 */ /* 0x000fc40002000000 */
[----:B------:R-:W-:Y:S02]  /*6bd0*/  FMNMX.FTZ R12, R43, R12, !PT ;  /* 0x0000000c2b0c7209 */ /* 0x000fe40007810000 */
[----:B------:R-:W-:Y:S01]  /*6be0*/  ISETP.GT.AND P4, PT, R61, 0x68, PT ;  /* 0x000000683d00780c */ /* 0x000fe20003f84270 */
[----:B------:R-:W-:Y:S01]  /*6bf0*/  MUFU.EX2 R30, R30 ;  /* 0x0000001e001e7308 */ /* 0x000fe20000000800 */
[----:B------:R-:W-:Y:S02]  /*6c00*/  FSEL R47, R47, -INF , P5 ;  /* 0xff8000002f2f7808 */ /* 0x000fe40002800000 */
[----:B------:R-:W-:Y:S02]  /*6c10*/  FMNMX.FTZ R12, R45, R12, !PT ;  /* 0x0000000c2d0c7209 */ /* 0x000fe40007810000 */
[----:B------:R-:W-:Y:S02]  /*6c20*/  ISETP.GT.AND P5, PT, R61, 0x69, PT ;  /* 0x000000693d00780c */ /* 0x000fe40003fa4270 */
[----:B------:R-:W-:Y:S01]  /*6c30*/  FSEL R49, R49, -INF , P4 ;  /* 0xff80000031317808 */ /* 0x000fe20002000000 */
[----:B------:R-:W-:Y:S01]  /*6c40*/  MUFU.EX2 R169, R169 ;  /* 0x000000a900a97308 */ /* 0x000fe20000000800 */
[----:B------:R-:W-:-:S02]  /*6c50*/  FMNMX.FTZ R12, R47, R12, !PT ;  /* 0x0000000c2f0c7209 */ /* 0x000fc40007810000 */
[----:B------:R-:W-:Y:S02]  /*6c60*/  ISETP.GT.AND P4, PT, R61, 0x70, PT ;  /* 0x000000703d00780c */ /* 0x000fe40003f84270 */
[----:B------:R-:W-:Y:S02]  /*6c70*/  FSEL R51, R51, -INF , P5 ;  /* 0xff80000033337808 */ /* 0x000fe40002800000 */
[----:B------:R-:W-:Y:S01]  /*6c80*/  FMNMX.FTZ R12, R49, R12, !PT ;  /* 0x0000000c310c7209 */ /* 0x000fe20007810000 */
[----:B------:R-:W-:Y:S01]  /*6c90*/  MUFU.EX2 R46, R46 ;  /* 0x0000002e002e7308 */ /* 0x000fe20000000800 */
[----:B------:R-:W-:Y:S02]  /*6ca0*/  ISETP.GT.AND P5, PT, R61, 0x71, PT ;  /* 0x000000713d00780c */ /* 0x000fe40003fa4270 */
[----:B------:R-:W-:Y:S02]  /*6cb0*/  FSEL R53, R53, -INF , P4 ;  /* 0xff80000035357808 */ /* 0x000fe40002000000 */
[----:B------:R-:W-:-:S02]  /*6cc0*/  FMNMX.FTZ R12, R51, R12, !PT ;  /* 0x0000000c330c7209 */ /* 0x000fc40007810000 */
[----:B------:R-:W-:Y:S01]  /*6cd0*/  ISETP.GT.AND P4, PT, R61, 0x78, PT ;  /* 0x000000783d00780c */ /* 0x000fe20003f84270 */
[----:B------:R-:W-:Y:S01]  /*6ce0*/  MUFU.EX2 R171, R171 ;  /* 0x000000ab00ab7308 */ /* 0x000fe20000000800 */
[----:B------:R-:W-:Y:S02]  /*6cf0*/  FSEL R55, R55, -INF , P5 ;  /* 0xff80000037377808 */ /* 0x000fe40002800000 */
[----:B------:R-:W-:Y:S02]  /*6d00*/  FMNMX.FTZ R12, R53, R12, !PT ;  /* 0x0000000c350c7209 */ /* 0x000fe40007810000 */
[----:B------:R-:W-:Y:S02]  /*6d10*/  ISETP.GT.AND P5, PT, R61, 0x79, PT ;  /* 0x000000793d00780c */ /* 0x000fe40003fa4270 */
[----:B0-----:R-:W-:Y:S01]  /*6d20*/  FSEL R59, R59, -INF , P4 ;  /* 0xff8000003b3b7808 */ /* 0x001fe20002000000 */
[----:B------:R-:W-:Y:S01]  /*6d30*/  MUFU.EX2 R52, R52 ;  /* 0x0000003400347308 */ /* 0x000fe20000000800 */
[----:B------:R-:W-:-:S02]  /*6d40*/  FMNMX.FTZ R12, R55, R12, !PT ;  /* 0x0000000c370c7209 */ /* 0x000fc40007810000 */
[----:B------:R-:W-:Y:S02]  /*6d50*/  FSEL R63, R63, -INF , P5 ;  /* 0xff8000003f3f7808 */ /* 0x000fe40002800000 */
[----:B------:R-:W-:-:S03]  /*6d60*/  FMNMX.FTZ R12, R59, R12, !PT ;  /* 0x0000000c3b0c7209 */ /* 0x000fc60007810000 */
[----:B------:R-:W-:Y:S01]  /*6d70*/  MUFU.EX2 R165, R165 ;  /* 0x000000a500a57308 */ /* 0x000fe20000000800 */
[----:B------:R-:W-:-:S05]  /*6d80*/  FMNMX.FTZ R12, R63, R12, !PT ;  /* 0x0000000c3f0c7209 */ /* 0x000fca0007810000 */
[----:B------:R-:W0:Y:S02]  /*6d90*/  SHFL.BFLY PT, R11, R12, 0x2, 0x1f ;  /* 0x0c401f000c0b7f89 */ /* 0x000e2400000e0000 */
[----:B------:R-:W-:Y:S08]  /*6da0*/  MUFU.EX2 R54, R54 ;  /* 0x0000003600367308 */ /* 0x000ff00000000800 */
[----:B------:R-:W-:Y:S08]  /*6db0*/  MUFU.EX2 R167, R167 ;  /* 0x000000a700a77308 */ /* 0x000ff00000000800 */
[----:B------:R-:W-:Y:S01]  /*6dc0*/  MUFU.EX2 R56, R56 ;  /* 0x0000003800387308 */ /* 0x000fe20000000800 */
[----:B0-----:R-:W-:Y:S01]  /*6dd0*/  FMNMX.FTZ R15, R12, R11, !PT ;  /* 0x0000000b0c0f7209 */ /* 0x001fe20007810000 */
[----:B------:R-:W-:-:S06]  /*6de0*/  FFMA.FTZ R11, R86, R5, -R57 ;  /* 0x00000005560b7223 */ /* 0x000fcc0000010839 */
[----:B------:R-:W-:Y:S01]  /*6df0*/  MUFU.EX2 R161, R161 ;  /* 0x000000a100a17308 */ /* 0x000fe20000000800 */
[----:B------:R-:W0:Y:S07]  /*6e00*/  SHFL.BFLY PT, R12, R15, 0x1, 0x1f ;  /* 0x0c201f000f0c7f89 */ /* 0x000e2e00000e0000 */
[----:B------:R-:W-:Y:S08]  /*6e10*/  MUFU.EX2 R62, R62 ;  /* 0x0000003e003e7308 */ /* 0x000ff00000000800 */
[----:B------:R-:W-:Y:S08]  /*6e20*/  MUFU.EX2 R163, R163 ;  /* 0x000000a300a37308 */ /* 0x000ff00000000800 */
[----:B------:R-:W-:Y:S01]  /*6e30*/  MUFU.EX2 R58, R58 ;  /* 0x0000003a003a7308 */ /* 0x000fe20000000800 */
[----:B0-----:R-:W-:Y:S01]  /*6e40*/  FMNMX.FTZ R12, R15, R12, !PT ;  /* 0x0000000c0f0c7209 */ /* 0x001fe20007810000 */
[-CC-:B------:R-:W-:Y:S01]  /*6e50*/  FFMA.FTZ R15, R172, R5.reuse, -R57.reuse ;  /* 0x00000005ac0f7223 */ /* 0x180fe20000010839 */
[----:B------:R-:W-:-:S02]  /*6e60*/  FFMA.FTZ R57, R60, R5, -R57 ;  /* 0x000000053c397223 */ /* 0x000fc40000010839 */
[C---:B------:R-:W-:Y:S01]  /*6e70*/  FSETP.NEU.FTZ.AND P4, PT, R12.reuse, -INF , PT ;  /* 0xff8000000c00780b */ /* 0x040fe20003f9d000 */
[----:B------:R-:W-:Y:S02]  /*6e80*/  FMUL.FTZ R27, R12, R5 ;  /* 0x000000050c1b7220 */ /* 0x000fe40000410000 */
[----:B------:R-:W-:Y:S03]  /*6e90*/  MUFU.EX2 R11, R11 ;  /* 0x0000000b000b7308 */ /* 0x000fe60000000800 */
[----:B------:R-:W-:-:S05]  /*6ea0*/  FSEL R27, R27, RZ, P4 ;  /* 0x000000ff1b1b7208 */ /* 0x000fca0002000000 */
[----:B------:R-:W-:Y:S01]  /*6eb0*/  MUFU.EX2 R66, R66 ;  /* 0x0000004200427308 */ /* 0x000fe20000000800 */
[-CC-:B------:R-:W-:Y:S01]  /*6ec0*/  FFMA.FTZ R33, R20, R5.reuse, -R27.reuse ;  /* 0x0000000514217223 */ /* 0x180fe2000001081b */
[----:B------:R-:W-:Y:S01]  /*6ed0*/  IMAD.U32 R20, RZ, RZ, UR7 ;  /* 0x00000007ff147e24 */ /* 0x000fe2000f8e00ff */
[----:B------:R-:W-:Y:S01]  /*6ee0*/  UMOV UR7, 0x40000040 ;  /* 0x4000004000077882 */ /* 0x000fe20000000000 */
[-CC-:B------:R-:W-:Y:S01]  /*6ef0*/  FFMA.FTZ R25, R0, R5.reuse, -R27.reuse ;  /* 0x0000000500197223 */ /* 0x180fe2000001081b */
[----:B------:R-:W-:Y:S01]  /*6f00*/  HGMMA.64x128x16.F32 R88, R152, gdesc[UR4].tnspB, R88, gsb0 ;  /* 0x41e0000498587df0 */ /* 0x000fe20008000858 */
[----:B------:R-:W-:Y:S01]  /*6f10*/  FSEL R0, R6, RZ, P3 ;  /* 0x000000ff06007208 */ /* 0x000fe20001800000 */
[-CC-:B------:R-:W-:Y:S01]  /*6f20*/  FFMA.FTZ R180, R2, R5.reuse, -R27.reuse ;  /* 0x0000000502b47223 */ /* 0x180fe2000001081b */
[-CC-:B------:R-:W-:Y:S01]  /*6f30*/  FFMA.FTZ R29, R68, R5.reuse, -R27.reuse ;  /* 0x00000005441d7223 */ /* 0x180fe2000001081b */
[-C--:B------:R-:W-:Y:S01]  /*6f40*/  FFMA.FTZ R68, R72, R5.reuse, -R27 ;  /* 0x0000000548447223 */ /* 0x080fe2000001081b */
[----:B------:R-:W-:Y:S01]  /*6f50*/  MUFU.EX2 R25, R25 ;  /* 0x0000001900197308 */ /* 0x000fe20000000800 */
[----:B------:R-:W-:Y:S01]  /*6f60*/  FADD.FTZ R0, -R0, R7 ;  /* 0x0000000700007221 */ /* 0x000fe20000010100 */
[----:B------:R-:W-:Y:S01]  /*6f70*/  FSEL R7, R12, RZ, P4 ;  /* 0x000000ff0c077208 */ /* 0x000fe20002000000 */
[-CC-:B------:R-:W-:Y:S01]  /*6f80*/  FFMA.FTZ R176, R36, R5.reuse, -R27.reuse ;  /* 0x0000000524b07223 */ /* 0x180fe2000001081b */
[-CC-:B------:R-:W-:Y:S01]  /*6f90*/  FFMA.FTZ R31, R76, R5.reuse, -R27.reuse ;  /* 0x000000054c1f7223 */ /* 0x180fe2000001081b */
[-C--:B------:R-:W-:Y:S01]  /*6fa0*/  FMUL.FTZ R0, R0, R5.reuse ;  /* 0x0000000500007220 */ /* 0x080fe20000410000 */
[-CC-:B------:R-:W-:Y:S01]  /*6fb0*/  FFMA.FTZ R178, R34, R5.reuse, -R27.reuse ;  /* 0x0000000522b27223 */ /* 0x180fe2000001081b */
[----:B------:R-:W-:Y:S01]  /*6fc0*/  FADD.FTZ R2, -R7, R8 ;  /* 0x0000000807027221 */ /* 0x000fe20000010100 */
[----:B------:R-:W-:Y:S01]  /*6fd0*/  IMAD.U32 R8, RZ, RZ, UR59 ;  /* 0x0000003bff087e24 */ /* 0x000fe2000f8e00ff */
[----:B------:R-:W-:Y:S01]  /*6fe0*/  MUFU.EX2 R180, R180 ;  /* 0x000000b400b47308 */ /* 0x000fe20000000800 */
[-C--:B------:R-:W-:Y:S01]  /*6ff0*/  FFMA.FTZ R172, R40, R5.reuse, -R27 ;  /* 0x0000000528ac7223 */ /* 0x080fe2000001081b */
[----:B------:R-:W-:Y:S01]  /*7000*/  FMUL.FTZ R2, R2, R5 ;  /* 0x0000000502027220 */ /* 0x000fe20000410000 */
[----:B------:R-:W-:-:S02]  /*7010*/  @!P1 VIADD R8, R8, 0x34840 ;  /* 0x0003484008089836 */ /* 0x000fc40000000000 */
[-CC-:B------:R-:W-:Y:S01]  /*7020*/  FFMA.FTZ R35, R80, R5.reuse, -R27.reuse ;  /* 0x0000000550237223 */ /* 0x180fe2000001081b */
[-CC-:B------:R-:W-:Y:S01]  /*7030*/  FFMA.FTZ R174, R38, R5.reuse, -R27.reuse ;  /* 0x0000000526ae7223 */ /* 0x180fe2000001081b */
[-CC-:B------:R-:W-:Y:S01]  /*7040*/  FFMA.FTZ R37, R84, R5.reuse, -R27.reuse ;  /* 0x0000000554257223 */ /* 0x180fe2000001081b */
[-CC-:B------:R-:W-:Y:S01]  /*7050*/  FFMA.FTZ R156, R45, R5.reuse, -R27.reuse ;  /* 0x000000052d9c7223 */ /* 0x180fe2000001081b */
[----:B------:R-:W0:Y:S01]  /*7060*/  MUFU.EX2 R2, R2 ;  /* 0x0000000200027308 */ /* 0x000e220000000800 */
[----:B------:R-:W-:Y:S01]  /*7070*/  @!P1 PRMT R8, RZ, 0x654, R8 ;  /* 0x00000654ff089816 */ /* 0x000fe20000000008 */
        /* <DEDUP_REMOVED lines=13> */
[-C--:B------:R-:W-:Y:S01]  /*7150*/  FFMA.FTZ R49, R49, R5.reuse, -R27 ;  /* 0x0000000531317223 */ /* 0x080fe2000001081b */
[----:B------:R-:W2:Y:S01]  /*7160*/  MUFU.EX2 R29, R29 ;  /* 0x0000001d001d7308 */ /* 0x000ea20000000800 */
[----:B0-----:R-:W-:Y:S01]  /*7170*/  FFMA.FTZ R61, R2, R4, R25 ;  /* 0x00000004023d7223 */ /* 0x001fe20000010019 */
[-CC-:B------:R-:W-:Y:S01]  /*7180*/  FFMA.FTZ R51, R51, R5.reuse, -R27.reuse ;  /* 0x0000000533337223 */ /* 0x180fe2000001081b */
[-CC-:B------:R-:W-:Y:S01]  /*7190*/  FFMA.FTZ R53, R53, R5.reuse, -R27.reuse ;  /* 0x0000000535357223 */ /* 0x180fe2000001081b */
[-C--:B------:R-:W-:Y:S01]  /*71a0*/  FFMA.FTZ R55, R55, R5.reuse, -R27 ;  /* 0x0000000537377223 */ /* 0x080fe2000001081b */
[C---:B------:R-:W-:Y:S01]  /*71b0*/  FADD.FTZ R4, R180.reuse, R61 ;  /* 0x0000003db4047221 */ /* 0x040fe20000010000 */
[----:B------:R-:W-:Y:S01]  /*71c0*/  FFMA.FTZ R59, R59, R5, -R27 ;  /* 0x000000053b3b7223 */ /* 0x000fe2000001081b */
[----:B------:R-:W-:Y:S01]  /*71d0*/  F2FP.F16.F32.PACK_AB R180, R180, R25 ;  /* 0x00000019b4b4723e */ /* 0x000fe200000000ff */
[----:B------:R-:W0:Y:S01]  /*71e0*/  MUFU.EX2 R68, R68 ;  /* 0x0000004400447308 */ /* 0x000e220000000800 */
[----:B-1----:R-:W-:Y:S01]  /*71f0*/  FFMA.FTZ R65, R0, R3, R181 ;  /* 0x0000000300417223 */ /* 0x002fe200000100b5 */
[C---:B------:R-:W-:Y:S01]  /*7200*/  ISETP.GT.AND P3, PT, R10.reuse, R9, PT ;  /* 0x000000090a00720c */ /* 0x040fe20003f64270 */
[----:B------:R-:W-:Y:S01]  /*7210*/  VIADD R10, R10, 0xffffffff ;  /* 0xffffffff0a0a7836 */ /* 0x000fe20000000000 */
[----:B------:R-:W-:-:S02]  /*7220*/  F2FP.F16.F32.PACK_AB R181, R64, R181 ;  /* 0x000000b540b5723e */ /* 0x000fc400000000ff */
[----:B------:R-:W-:Y:S02]  /*7230*/  F2FP.F16.F32.PACK_AB R157, R66, R11 ;  /* 0x0000000b429d723e */ /* 0x000fe400000000ff */
[----:B------:R-:W1:Y:S01]  /*7240*/  MUFU.EX2 R176, R176 ;  /* 0x000000b000b07308 */ /* 0x000e620000000800 */
[----:B--2---:R-:W-:-:S07]  /*7250*/  FADD.FTZ R61, R29, R4 ;  /* 0x000000041d3d7221 */ /* 0x004fce0000010000 */
[----:B------:R-:W2:Y:S01]  /*7260*/  MUFU.EX2 R31, R31 ;  /* 0x0000001f001f7308 */ /* 0x000ea20000000800 */
[C---:B0-----:R-:W-:Y:S01]  /*7270*/  FADD.FTZ R61, R68.reuse, R61 ;  /* 0x0000003d443d7221 */ /* 0x041fe20000010000 */
[----:B------:R-:W-:-:S06]  /*7280*/  F2FP.F16.F32.PACK_AB R182, R68, R29 ;  /* 0x0000001d44b6723e */ /* 0x000fcc00000000ff */
[----:B------:R-:W0:Y:S08]  /*7290*/  MUFU.EX2 R178, R178 ;  /* 0x000000b200b27308 */ /* 0x000e300000000800 */
[----:B------:R-:W3:Y:S08]  /*72a0*/  MUFU.EX2 R33, R33 ;  /* 0x0000002100217308 */ /* 0x000ef00000000800 */
[----:B------:R-:W4:Y:S08]  /*72b0*/  MUFU.EX2 R172, R172 ;  /* 0x000000ac00ac7308 */ /* 0x000f300000000800 */
        /* <DEDUP_REMOVED lines=9> */
[----:B-1----:R-:W-:-:S07]  /*7350*/  @!P1 VIADD R8, R20, 0x34860 ;  /* 0x0003486014089836 */ /* 0x002fce0000000000 */
[----:B------:R-:W1:Y:S01]  /*7360*/  MUFU.EX2 R164, R164 ;  /* 0x000000a400a47308 */ /* 0x000e620000000800 */
[----:B------:R-:W-:Y:S01]  /*7370*/  @!P1 PRMT R20, RZ, 0x654, R8 ;  /* 0x00000654ff149816 */ /* 0x000fe20000000008 */
[----:B------:R-:W-:-:S03]  /*7380*/  FADD.FTZ R8, R64, R65 ;  /* 0x0000004140087221 */ /* 0x000fc60000010000 */
[----:B------:R0:W-:Y:S01]  /*7390*/  @!P1 SYNCS.ARRIVE.TRANS64.RED.A1T0 RZ, [R20+URZ], RZ ;  /* 0x000000ff14ff99a7 */ /* 0x0001e2000810043f */
[----:B------:R-:W-:Y:S01]  /*73a0*/  FADD.FTZ R65, R183, R8 ;  /* 0x00000008b7417221 */ /* 0x000fe20000010000 */
[----:B------:R-:W-:Y:S01]  /*73b0*/  FADD.FTZ R8, R176, R61 ;  /* 0x0000003db0087221 */ /* 0x000fe20000010000 */
[----:B------:R-:W1:Y:S01]  /*73c0*/  MUFU.EX2 R7, R7 ;  /* 0x0000000700077308 */ /* 0x000e620000000800 */
[C---:B--2---:R-:W-:Y:S01]  /*73d0*/  F2FP.F16.F32.PACK_AB R176, R31.reuse, R176 ;  /* 0x000000b01fb0723e */ /* 0x044fe200000000ff */
[C---:B------:R-:W-:Y:S01]  /*73e0*/  FADD.FTZ R4, R14.reuse, R65 ;  /* 0x000000410e047221 */ /* 0x040fe20000010000 */
[----:B------:R-:W-:Y:S01]  /*73f0*/  FADD.FTZ R65, R31, R8 ;  /* 0x000000081f417221 */ /* 0x000fe20000010000 */
[----:B------:R-:W-:Y:S02]  /*7400*/  F2FP.F16.F32.PACK_AB R183, R14, R183 ;  /* 0x000000b70eb7723e */ /* 0x000fe400000000ff */
[----:B------:R-:W-:Y:S01]  /*7410*/  FADD.FTZ R61, R177, R4 ;  /* 0x00000004b13d7221 */ /* 0x000fe20000010000 */
[----:B0-----:R-:W-:Y:S01]  /*7420*/  FADD.FTZ R20, R178, R65 ;  /* 0x00000041b2147221 */ /* 0x001fe20000010000 */
[-CC-:B------:R-:W-:Y:S01]  /*7430*/  FFMA.FTZ R4, R43, R5.reuse, -R27.reuse ;  /* 0x000000052b047223 */ /* 0x180fe2000001081b */
[----:B------:R-:W-:Y:S01]  /*7440*/  FFMA.FTZ R27, R63, R5, -R27 ;  /* 0x000000053f1b7223 */ /* 0x000fe2000001081b */
[C---:B------:R-:W-:Y:S01]  /*7450*/  FADD.FTZ R8, R24.reuse, R61 ;  /* 0x0000003d18087221 */ /* 0x040fe20000010000 */
[----:B---3--:R-:W-:Y:S01]  /*7460*/  FADD.FTZ R61, R33, R20 ;  /* 0x00000014213d7221 */ /* 0x008fe20000010000 */
[----:B------:R-:W0:Y:S01]  /*7470*/  MUFU.EX2 R166, R166 ;  /* 0x000000a600a67308 */ /* 0x000e220000000800 */
[----:B------:R-:W-:Y:S01]  /*7480*/  F2FP.F16.F32.PACK_AB R177, R24, R177 ;  /* 0x000000b118b1723e */ /* 0x000fe200000000ff */
[----:B------:R-:W-:Y:S01]  /*7490*/  FADD.FTZ R45, R179, R8 ;  /* 0x00000008b32d7221 */ /* 0x000fe20000010000 */
[----:B----4-:R-:W-:Y:S01]  /*74a0*/  FADD.FTZ R20, R172, R61 ;  /* 0x0000003dac147221 */ /* 0x010fe20000010000 */
[----:B------:R-:W-:-:S02]  /*74b0*/  F2FP.F16.F32.PACK_AB R178, R33, R178 ;  /* 0x000000b221b2723e */ /* 0x000fc400000000ff */
[C---:B------:R-:W-:Y:S01]  /*74c0*/  FADD.FTZ R8, R26.reuse, R45 ;  /* 0x0000002d1a087221 */ /* 0x040fe20000010000 */
[----:B-----5:R-:W-:Y:S01]  /*74d0*/  FADD.FTZ R65, R35, R20 ;  /* 0x0000001423417221 */ /* 0x020fe20000010000 */
[----:B------:R2:W-:Y:S01]  /*74e0*/  MUFU.EX2 R45, R4 ;  /* 0x00000004002d7308 */ /* 0x0005e20000000800 */
[----:B------:R-:W-:Y:S01]  /*74f0*/  F2FP.F16.F32.PACK_AB R179, R26, R179 ;  /* 0x000000b31ab3723e */ /* 0x000fe200000000ff */
[----:B------:R-:W-:Y:S01]  /*7500*/  FADD.FTZ R61, R173, R8 ;  /* 0x00000008ad3d7221 */ /* 0x000fe20000010000 */
[----:B------:R-:W-:Y:S01]  /*7510*/  FADD.FTZ R20, R174, R65 ;  /* 0x00000041ae147221 */ /* 0x000fe20000010000 */
[----:B------:R-:W-:Y:S02]  /*7520*/  F2FP.F16.F32.PACK_AB R172, R35, R172 ;  /* 0x000000ac23ac723e */ /* 0x000fe400000000ff */
[C---:B------:R-:W-:Y:S01]  /*7530*/  FADD.FTZ R8, R28.reuse, R61 ;  /* 0x0000003d1c087221 */ /* 0x040fe20000010000 */
[----:B------:R-:W-:Y:S01]  /*7540*/  FADD.FTZ R63, R37, R20 ;  /* 0x00000014253f7221 */ /* 0x000fe20000010000 */
[----:B------:R-:W3:Y:S01]  /*7550*/  MUFU.EX2 R3, R232 ;  /* 0x000000e800037308 */ /* 0x000ee20000000800 */
[----:B------:R-:W-:Y:S01]  /*7560*/  F2FP.F16.F32.PACK_AB R173, R28, R173 ;  /* 0x000000ad1cad723e */ /* 0x000fe200000000ff */
[----:B------:R-:W-:Y:S01]  /*7570*/  FADD.FTZ R61, R175, R8 ;  /* 0x00000008af3d7221 */ /* 0x000fe20000010000 */
[----:B--2---:R-:W-:Y:S01]  /*7580*/  FADD.FTZ R4, R168, R63 ;  /* 0x0000003fa8047221 */ /* 0x004fe20000010000 */
[----:B------:R-:W-:-:S02]  /*7590*/  F2FP.F16.F32.PACK_AB R174, R37, R174 ;  /* 0x000000ae25ae723e */ /* 0x000fc400000000ff */
[C---:B------:R-:W-:Y:S01]  /*75a0*/  FADD.FTZ R8, R30.reuse, R61 ;  /* 0x0000003d1e087221 */ /* 0x040fe20000010000 */
[----:B------:R-:W-:Y:S01]  /*75b0*/  FADD.FTZ R63, R39, R4 ;  /* 0x00000004273f7221 */ /* 0x000fe20000010000 */
[----:B------:R-:W2:Y:S01]  /*75c0*/  MUFU.EX2 R160, R160 ;  /* 0x000000a000a07308 */ /* 0x000ea20000000800 */
[----:B------:R-:W-:Y:S01]  /*75d0*/  F2FP.F16.F32.PACK_AB R175, R30, R175 ;  /* 0x000000af1eaf723e */ /* 0x000fe200000000ff */
[----:B------:R-:W-:Y:S01]  /*75e0*/  FADD.FTZ R61, R169, R8 ;  /* 0x00000008a93d7221 */ /* 0x000fe20000010000 */
[----:B------:R-:W-:Y:S01]  /*75f0*/  FADD.FTZ R8, R170, R63 ;  /* 0x0000003faa087221 */ /* 0x000fe20000010000 */
[----:B------:R-:W-:Y:S02]  /*7600*/  F2FP.F16.F32.PACK_AB R168, R39, R168 ;  /* 0x000000a827a8723e */ /* 0x000fe400000000ff */
[C---:B------:R-:W-:Y:S01]  /*7610*/  FADD.FTZ R4, R46.reuse, R61 ;  /* 0x0000003d2e047221 */ /* 0x040fe20000010000 */
[----:B------:R-:W-:Y:S01]  /*7620*/  FADD.FTZ R31, R41, R8 ;  /* 0x00000008291f7221 */ /* 0x000fe20000010000 */
[----:B------:R-:W4:Y:S01]  /*7630*/  MUFU.EX2 R43, R234 ;  /* 0x000000ea002b7308 */ /* 0x000f220000000800 */
[----:B------:R-:W-:Y:S01]  /*7640*/  F2FP.F16.F32.PACK_AB R169, R46, R169 ;  /* 0x000000a92ea9723e */ /* 0x000fe200000000ff */
[----:B------:R-:W-:Y:S01]  /*7650*/  FADD.FTZ R29, R171, R4 ;  /* 0x00000004ab1d7221 */ /* 0x000fe20000010000 */
[----:B-1----:R-:W-:Y:S01]  /*7660*/  FADD.FTZ R8, R164, R31 ;  /* 0x0000001fa4087221 */ /* 0x002fe20000010000 */
[----:B------:R-:W-:-:S02]  /*7670*/  F2FP.F16.F32.PACK_AB R164, R7, R164 ;  /* 0x000000a407a4723e */ /* 0x000fc400000000ff */
[----:B------:R-:W-:Y:S01]  /*7680*/  FADD.FTZ R4, R52, R29 ;  /* 0x0000001d34047221 */ /* 0x000fe20000010000 */
[----:B------:R-:W-:Y:S01]  /*7690*/  FADD.FTZ R31, R7, R8 ;  /* 0x00000008071f7221 */ /* 0x000fe20000010000 */
[----:B------:R-:W1:Y:S01]  /*76a0*/  MUFU.EX2 R162, R162 ;  /* 0x000000a200a27308 */ /* 0x000e620000000800 */
[----:B------:R-:W-:Y:S01]  /*76b0*/  F2FP.F16.F32.PACK_AB R170, R41, R170 ;  /* 0x000000aa29aa723e */ /* 0x000fe200000000ff */
[----:B------:R-:W-:Y:S01]  /*76c0*/  FADD.FTZ R29, R165, R4 ;  /* 0x00000004a51d7221 */ /* 0x000fe20000010000 */
[----:B0-----:R-:W-:Y:S01]  /*76d0*/  FADD.FTZ R8, R166, R31 ;  /* 0x0000001fa6087221 */ /* 0x001fe20000010000 */
[C---:B---3--:R-:W-:Y:S02]  /*76e0*/  F2FP.F16.F32.PACK_AB R166, R3.reuse, R166 ;  /* 0x000000a603a6723e */ /* 0x048fe400000000ff */
[----:B------:R-:W-:Y:S01]  /*76f0*/  FADD.FTZ R4, R54, R29 ;  /* 0x0000001d36047221 */ /* 0x000fe20000010000 */
[----:B------:R-:W-:Y:S01]  /*7700*/  FADD.FTZ R31, R3, R8 ;  /* 0x00000008031f7221 */ /* 0x000fe20000010000 */
[----:B------:R-:W0:Y:S01]  /*7710*/  MUFU.EX2 R156, R156 ;  /* 0x0000009c009c7308 */ /* 0x000e220000000800 */
[----:B------:R-:W-:Y:S01]  /*7720*/  F2FP.F16.F32.PACK_AB R171, R52, R171 ;  /* 0x000000ab34ab723e */ /* 0x000fe200000000ff */
[----:B------:R-:W-:Y:S01]  /*7730*/  FADD.FTZ R29, R167, R4 ;  /* 0x00000004a71d7221 */ /* 0x000fe20000010000 */
[----:B--2---:R-:W-:Y:S01]  /*7740*/  FADD.FTZ R8, R160, R31 ;  /* 0x0000001fa0087221 */ /* 0x004fe20000010000 */
[----:B------:R-:W-:-:S02]  /*7750*/  F2FP.F16.F32.PACK_AB R165, R54, R165 ;  /* 0x000000a536a5723e */ /* 0x000fc400000000ff */
[C---:B------:R-:W-:Y:S01]  /*7760*/  FADD.FTZ R4, R56.reuse, R29 ;  /* 0x0000001d38047221 */ /* 0x040fe20000010000 */
[----:B----4-:R-:W-:Y:S01]  /*7770*/  FADD.FTZ R31, R43, R8 ;  /* 0x000000082b1f7221 */ /* 0x010fe20000010000 */
[----:B------:R-:W2:Y:S01]  /*7780*/  MUFU.EX2 R25, R47 ;  /* 0x0000002f00197308 */ /* 0x000ea20000000800 */
[----:B------:R-:W-:Y:S01]  /*7790*/  F2FP.F16.F32.PACK_AB R167, R56, R167 ;  /* 0x000000a738a7723e */ /* 0x000fe200000000ff */
[----:B------:R-:W-:Y:S01]  /*77a0*/  FADD.FTZ R29, R161, R4 ;  /* 0x00000004a11d7221 */ /* 0x000fe20000010000 */
[----:B-1----:R-:W-:Y:S01]  /*77b0*/  FADD.FTZ R8, R162, R31 ;  /* 0x0000001fa2087221 */ /* 0x002fe20000010000 */
[----:B------:R-:W-:Y:S02]  /*77c0*/  F2FP.F16.F32.PACK_AB R160, R43, R160 ;  /* 0x000000a02ba0723e */ /* 0x000fe400000000ff */
[C---:B------:R-:W-:Y:S01]  /*77d0*/  FADD.FTZ R4, R62.reuse, R29 ;  /* 0x0000001d3e047221 */ /* 0x040fe20000010000 */
[----:B------:R-:W-:Y:S01]  /*77e0*/  FADD.FTZ R3, R45, R8 ;  /* 0x000000082d037221 */ /* 0x000fe20000010000 */
[----:B------:R-:W1:Y:S01]  /*77f0*/  MUFU.EX2 R49, R49 ;  /* 0x0000003100317308 */ /* 0x000e620000000800 */
[----:B------:R-:W-:Y:S01]  /*7800*/  F2FP.F16.F32.PACK_AB R161, R62, R161 ;  /* 0x000000a13ea1723e */ /* 0x000fe200000000ff */
[----:B------:R-:W-:Y:S01]  /*7810*/  FADD.FTZ R7, R163, R4 ;  /* 0x00000004a3077221 */ /* 0x000fe20000010000 */
[----:B0-----:R-:W-:Y:S01]  /*7820*/  FADD.FTZ R8, R156, R3 ;  /* 0x000000039c087221 */ /* 0x001fe20000010000 */
[----:B------:R-:W-:-:S02]  /*7830*/  F2FP.F16.F32.PACK_AB R162, R45, R162 ;  /* 0x000000a22da2723e */ /* 0x000fc400000000ff */
[C---:B------:R-:W-:Y:S01]  /*7840*/  FADD.FTZ R4, R58.reuse, R7 ;  /* 0x000000073a047221 */ /* 0x040fe20000010000 */
[----:B------:R-:W-:Y:S01]  /*7850*/  F2FP.F16.F32.PACK_AB R163, R58, R163 ;  /* 0x000000a33aa3723e */ /* 0x000fe200000000ff */
[----:B------:R-:W0:Y:S01]  /*7860*/  MUFU.EX2 R13, R13 ;  /* 0x0000000d000d7308 */ /* 0x000e220000000800 */
[----:B--2---:R-:W-:Y:S01]  /*7870*/  FADD.FTZ R8, R25, R8 ;  /* 0x0000000819087221 */ /* 0x004fe20000010000 */
[----:B------:R-:W-:Y:S01]  /*7880*/  FADD.FTZ R3, R11, R4 ;  /* 0x000000040b037221 */ /* 0x000fe20000010000 */
[----:B------:R-:W-:Y:S01]  /*7890*/  F2FP.F16.F32.PACK_AB R156, R25, R156 ;  /* 0x0000009c199c723e */ /* 0x000fe200000000ff */
[----:B------:R-:W-:Y:S02]  /*78a0*/  IMAD.MOV.U32 R7, RZ, RZ, R6 ;  /* 0x000000ffff077224 */ /* 0x000fe400078e0006 */
[----:B------:R-:W-:Y:S02]  /*78b0*/  FADD.FTZ R4, R66, R3 ;  /* 0x0000000342047221 */ /* 0x000fe40000010000 */
[----:B------:R-:W2:Y:S01]  /*78c0*/  MUFU.EX2 R51, R51 ;  /* 0x0000003300337308 */ /* 0x000ea20000000800 */
[----:B-1----:R-:W-:-:S07]  /*78d0*/  FADD.FTZ R8, R49, R8 ;  /* 0x0000000831087221 */ /* 0x002fce0000010000 */
        /* <DEDUP_REMOVED lines=21> */
[----:B-1----:R-:W-:Y:S01]  /*7a30*/  FADD.FTZ R3, R21, R4 ;  /* 0x0000000415037221 */ /* 0x002fe20000010000 */
[C---:B0-----:R-:W-:Y:S01]  /*7a40*/  FADD.FTZ R4, R27.reuse, R8 ;  /* 0x000000081b047221 */ /* 0x041fe20000010000 */
[----:B------:R-:W-:Y:S01]  /*7a50*/  F2FP.F16.F32.PACK_AB R154, R27, R59 ;  /* 0x0000003b1b9a723e */ /* 0x000fe200000000ff */
[----:B------:R-:W-:Y:S02]  /*7a60*/  IMAD.MOV.U32 R8, RZ, RZ, R12 ;  /* 0x000000ffff087224 */ /* 0x000fe400078e000c */
[C---:B--2---:R-:W-:Y:S01]  /*7a70*/  FADD.FTZ R3, R14.reuse, R3 ;  /* 0x000000030e037221 */ /* 0x044fe20000010000 */
[----:B------:R-:W-:Y:S01]  /*7a80*/  F2FP.F16.F32.PACK_AB R155, R14, R21 ;  /* 0x000000150e9b723e */ /* 0x000fe200000000ff */
[----:B------:R-:W-:Y:S06]  /*7a90*/  @P3 BRA `(.L_x_2239) ;  /* 0xffffffcc00a43947 */ /* 0x000fec000383ffff */
.L_x_2230:
[----:B------:R-:W-:-:S13]  /*7aa0*/  ISETP.GE.AND P2, PT, R10, R22, PT ;  /* 0x000000160a00720c */ /* 0x000fda0003f46270 */
[----:B------:R-:W-:Y:S05]  /*7ab0*/  @!P2 BRA `(.L_x_2240) ;  /* 0x000000280028a947 */ /* 0x000fea0003800000 */
[----:B------:R-:W-:Y:S01]  /*7ac0*/  MOV R7, R6 ;  /* 0x0000000600077202 */ /* 0x000fe20000000f00 */
[----:B------:R-:W-:Y:S01]  /*7ad0*/  IMAD.MOV.U32 R9, RZ, RZ, R12 ;  /* 0x000000ffff097224 */ /* 0x000fe200078e000c */
[----:B------:R-:W-:Y:S01]  /*7ae0*/  UMOV UR60, UR38 ;  /* 0x00000026003c7c82 */ /* 0x000fe20008000000 */
[----:B------:R-:W-:Y:S01]  /*7af0*/  UMOV UR59, UR36 ;  /* 0x00000024003b7c82 */ /* 0x000fe20008000000 */
[----:B------:R-:W-:-:S05]  /*7b00*/  ULDC UR58, c[0x0][0x9d8] ;  /* 0x00027600003a7ab9 */ /* 0x000fca0000000800 */
.L_x_2249:
[----:B------:R-:W-:-:S04]  /*7b10*/  UIADD3 UR36, UR59, 0x1, URZ ;  /* 0x000000013b247890 */ /* 0x000fc8000fffe03f */
[----:B------:R-:W-:-:S04]  /*7b20*/  UISETP.NE.AND UP0, UPT, UR36, 0x2, UPT ;  /* 0x000000022400788c */ /* 0x000fc8000bf05270 */
[----:B------:R-:W-:Y:S02]  /*7b30*/  USEL UR38, URZ, 0x1, UP0 ;  /* 0x000000013f267887 */ /* 0x000fe40008000000 */
[----:B------:R-:W-:Y:S02]  /*7b40*/  USEL UR36, UR36, URZ, UP0 ;  /* 0x0000003f24247287 */ /* 0x000fe40008000000 */
[----:B------:R-:W-:Y:S01]  /*7b50*/  ULOP3.LUT UR38, UR60, UR38, URZ, 0x3c, !UPT ;  /* 0x000000263c267292 */ /* 0x000fe2000f8e3c3f */
[----:B------:R-:W-:Y:S11]  /*7b60*/  @!P0 BRA `(.L_x_2241) ;  /* 0x0000000000048947 */ /* 0x000ff60003800000 */
[----:B------:R-:W-:Y:S01]  /*7b70*/  BPT.TRAP 0x1 ;  /* 0x000000040000795c */ /* 0x000fe20000300000 */
.L_x_2241:
[----:B------:R-:W-:Y:S01]  /*7b80*/  ULEA UR6, UR36, UR37, 0x3 ;  /* 0x0000002524067291 */ /* 0x000fe2000f8e183f */
[----:B------:R-:W-:-:S05]  /*7b90*/  IMAD.U32 R5, RZ, RZ, UR38 ;  /* 0x00000026ff057e24 */ /* 0x000fca000f8e00ff */
[----:B------:R-:W-:-:S04]  /*7ba0*/  SHF.L.U32 R5, R5, 0x1f, RZ ;  /* 0x0000001f05057819 */ /* 0x000fc800000006ff */
[----:B------:R0:W1:Y:S01]  /*7bb0*/  SYNCS.PHASECHK.TRANS64.TRYWAIT P2, [UR6+0x34830], R5 ;  /* 0x03483005ff0075a7 */ /* 0x0000620008040146 */
[----:B------:R-:W-:Y:S05]  /*7bc0*/  @!P0 BRA `(.L_x_2242) ;  /* 0x0000000000048947 */ /* 0x000fea0003800000 */
[----:B------:R-:W-:Y:S01]  /*7bd0*/  BPT.TRAP 0x1 ;  /* 0x000000040000795c */ /* 0x000fe20000300000 */
.L_x_2242:
[----:B-1----:R-:W-:Y:S05]  /*7be0*/  @P2 BRA `(.L_x_2243) ;  /* 0x0000000000082947 */ /* 0x002fea0003800000 */
[----:B------:R-:W1:Y:S02]  /*7bf0*/  SYNCS.PHASECHK.TRANS64.TRYWAIT P2, [UR6+0x34830], R5 ;  /* 0x03483005ff0075a7 */ /* 0x000e640008040146 */
[----:B-1----:R-:W-:Y:S05]  /*7c00*/  @!P2 BRA `(.L_x_2244) ;  /* 0x000000d40018a947 */ /* 0x002fea0003800000 */
.L_x_2243:
        /* <DEDUP_REMOVED lines=126> */
.L_x_2245:
[----:B------:R-:W-:Y:S01]  /*83f0*/  ULEA UR7, UR59, UR37, 0x3 ;  /* 0x000000253b077291 */ /* 0x000fe2000f8e183f */
[----:B------:R-:W-:-:S05]  /*8400*/  IMAD.U32 R0, RZ, RZ, UR60 ;  /* 0x0000003cff007e24 */ /* 0x000fca000f8e00ff */
[----:B------:R-:W-:-:S04]  /*8410*/  SHF.L.U32 R0, R0, 0x1f, RZ ;  /* 0x0000001f00007819 */ /* 0x000fc800000006ff */
[----:B------:R2:W3:Y:S01]  /*8420*/  SYNCS.PHASECHK.TRANS64.TRYWAIT P2, [UR7+0x34850], R0 ;  /* 0x03485000ff0075a7 */ /* 0x0004e20008040147 */
[----:B------:R-:W-:Y:S05]  /*8430*/  @!P0 BRA `(.L_x_2246) ;  /* 0x0000000000048947 */ /* 0x000fea0003800000 */
[----:B------:R-:W-:Y:S01]  /*8440*/  BPT.TRAP 0x1 ;  /* 0x000000040000795c */ /* 0x000fe20000300000 */
.L_x_2246:
[----:B---3--:R-:W-:Y:S05]  /*8450*/  @P2 BRA `(.L_x_2247) ;  /* 0x0000000000082947 */ /* 0x008fea0003800000 */
[----:B------:R-:W3:Y:S02]  /*8460*/  SYNCS.PHASECHK.TRANS64.TRYWAIT P2, [UR7+0x34850], R0 ;  /* 0x03485000ff0075a7 */ /* 0x000ee40008040147 */
[----:B---3--:R-:W-:Y:S05]  /*8470*/  @!P2 BRA `(.L_x_2248) ;  /* 0x000000cc0014a947 */ /* 0x008fea0003800000 */
.L_x_2247:
        /* <DEDUP_REMOVED lines=27> */
[----:B------:R-:W2:Y:S01]  /*8630*/  MUFU.TANH R16, R16 ;  /* 0x0000001000107308 */ /* 0x000ea20000002400 */
[----:B------:R-:W-:Y:S01]  /*8640*/  UMOV UR11, 0x40000040 ;  /* 0x40000040000b7882 */ /* 0x000fe20000000000 */
[----:B0-----:R-:W-:Y:S01]  /*8650*/  FMNMX.FTZ R5, R0, R9, !PT ;  /* 0x0000000900057209 */ /* 0x001fe20007810000 */
[----:B------:R-:W-:Y:S01]  /*8660*/  FMUL.FTZ R17, R56, UR58 ;  /* 0x0000003a38117c20 */ /* 0x000fe20008410000 */
[----:B------:R-:W-:Y:S01]  /*8670*/  FMUL.FTZ R21, R57, UR58 ;  /* 0x0000003a39157c20 */ /* 0x000fe20008410000 */
[----:B------:R-:W-:Y:S01]  /*8680*/  FMUL.FTZ R25, R60, UR58 ;  /* 0x0000003a3c197c20 */ /* 0x000fe20008410000 */
[----:B------:R-:W-:Y:S01]  /*8690*/  FMUL.FTZ R14, R27, UR58 ;  /* 0x0000003a1b0e7c20 */ /* 0x000fe20008410000 */
[----:B-1----:R-:W-:Y:S01]  /*86a0*/  FMNMX.FTZ R5, R6, R5, !PT ;  /* 0x0000000506057209 */ /* 0x002fe20007810000 */
        /* <DEDUP_REMOVED lines=9> */
[----:B--2---:R-:W-:Y:S01]  /*8740*/  FMNMX.FTZ R5, R16, R5, !PT ;  /* 0x0000000510057209 */ /* 0x004fe20007810000 */
[----:B------:R-:W-:Y:S01]  /*8750*/  FMUL.FTZ R29, R77, UR58 ;  /* 0x0000003a4d1d7c20 */ /* 0x000fe20008410000 */
[----:B------:R-:W-:Y:S01]  /*8760*/  FMUL.FTZ R80, R80, UR58 ;  /* 0x0000003a50507c20 */ /* 0x000fe20008410000 */
[----:B------:R-:W-:Y:S01]  /*8770*/  FMUL.FTZ R24, R31, UR58 ;  /* 0x0000003a1f187c20 */ /* 0x000fe20008410000 */
[----:B------:R-:W-:Y:S01]  /*8780*/  FMUL.FTZ R31, R81, UR58 ;  /* 0x0000003a511f7c20 */ /* 0x000fe20008410000 */
[----:B------:R-:W-:Y:S01]  /*8790*/  FMUL.FTZ R33, R84, UR58 ;  /* 0x0000003a54217c20 */ /* 0x000fe20008410000 */
[----:B------:R-:W-:Y:S01]  /*87a0*/  FMUL.FTZ R28, R34, UR58 ;  /* 0x0000003a221c7c20 */ /* 0x000fe20008410000 */
[----:B------:R-:W2:Y:S01]  /*87b0*/  MUFU.TANH R32, R32 ;  /* 0x0000002000207308 */ /* 0x000ea20000002400 */
        /* <DEDUP_REMOVED lines=18> */
[----:B------:R-:W-:Y:S01]  /*88e0*/  FMUL.FTZ R78, R78, UR58 ;  /* 0x0000003a4e4e7c20 */ /* 0x000fe20008410000 */
[----:B------:R-:W-:Y:S01]  /*88f0*/  FMUL.FTZ R82, R82, UR58 ;  /* 0x0000003a52527c20 */ /* 0x000fe20008410000 */
[----:B------:R-:W-:Y:S01]  /*8900*/  FMUL.FTZ R41, R83, UR58 ;  /* 0x0000003a53297c20 */ /* 0x000fe20008410000 */
[----:B------:R-:W-:Y:S01]  /*8910*/  FMUL.FTZ R86, R86, UR58 ;  /* 0x0000003a56567c20 */ /* 0x000fe20008410000 */
[----:B------:R-:W-:Y:S01]  /*8920*/  FMUL.FTZ R43, R87, UR58 ;  /* 0x0000003a572b7c20 */ /* 0x000fe20008410000 */
[----:B------:R-:W-:Y:S01]  /*8930*/  MUFU.TANH R44, R44 ;  /* 0x0000002c002c7308 */ /* 0x000fe20000002400 */
[C---:B------:R-:W-:Y:S01]  /*8940*/  ISETP.GT.AND P2, PT, R10.reuse, R22, PT ;  /* 0x000000160a00720c */ /* 0x040fe20003f44270 */
[----:B------:R-:W-:Y:S01]  /*8950*/  UMOV UR60, UR38 ;  /* 0x00000026003c7c82 */ /* 0x000fe20008000000 */
[----:B------:R-:W-:Y:S01]  /*8960*/  UMOV UR59, UR36 ;  /* 0x00000024003b7c82 */ /* 0x000fe20008000000 */
[----:B------:R-:W-:-:S04]  /*8970*/  VIADD R10, R10, 0xffffffff ;  /* 0xffffffff0a0a7836 */ /* 0x000fc80000000000 */
        /* <DEDUP_REMOVED lines=17> */
[----:B------:R-:W-:Y:S01]  /*8a90*/  FMUL.FTZ R38, R39, UR58 ;  /* 0x0000003a27267c20 */ /* 0x000fe20008410000 */
[----:B------:R-:W-:Y:S01]  /*8aa0*/  HGMMA.64x128x16.F32 R88, R176, gdesc[UR8].tnspB, R88, gsb0 ;  /* 0x41e00008b0587df0 */ /* 0x000fe20008000858 */
[----:B------:R-:W-:Y:S01]  /*8ab0*/  UIADD3 UR10, UR6, 0x100, URZ ;  /* 0x00000100060a7890 */ /* 0x000fe2000fffe03f */
[----:B------:R-:W-:Y:S01]  /*8ac0*/  FMUL.FTZ R37, R75, UR58 ;  /* 0x0000003a4b257c20 */ /* 0x000fe20008410000 */
[----:B------:R-:W-:Y:S01]  /*8ad0*/  UMOV UR11, 0x40000040 ;  /* 0x40000040000b7882 */ /* 0x000fe20000000000 */
[----:B------:R-:W-:Y:S01]  /*8ae0*/  FMUL.FTZ R39, R79, UR58 ;  /* 0x0000003a4f277c20 */ /* 0x000fe20008410000 */
[----:B------:R-:W0:Y:S08]  /*8af0*/  MUFU.TANH R180, R180 ;  /* 0x000000b400b47308 */ /* 0x000e300000002400 */
[----:B------:R-:W1:Y:S08]  /*8b00*/  MUFU.TANH R182, R182 ;  /* 0x000000b600b67308 */ /* 0x000e700000002400 */
[----:B------:R-:W-:Y:S01]  /*8b10*/  MUFU.TANH R76, R76 ;  /* 0x0000004c004c7308 */ /* 0x000fe20000002400 */
[----:B0-----:R-:W-:-:S07]  /*8b20*/  FMNMX.FTZ R5, R180, R5, !PT ;  /* 0x00000005b4057209 */ /* 0x001fce0007810000 */
[----:B------:R-:W-:Y:S01]  /*8b30*/  MUFU.TANH R29, R29 ;  /* 0x0000001d001d7308 */ /* 0x000fe20000002400 */
[----:B-1----:R-:W-:-:S04]  /*8b40*/  FMNMX.FTZ R5, R182, R5, !PT ;  /* 0x00000005b6057209 */ /* 0x002fc80007810000 */
[----:B------:R-:W-:-:S03]  /*8b50*/  FMNMX.FTZ R5, R232, R5, !PT ;  /* 0x00000005e8057209 */ /* 0x000fc60007810000 */
[----:B------:R-:W-:Y:S01]  /*8b60*/  MUFU.TANH R80, R80 ;  /* 0x0000005000507308 */ /* 0x000fe20000002400 */
[----:B------:R-:W-:-:S04]  /*8b70*/  FMNMX.FTZ R5, R234, R5, !PT ;  /* 0x00000005ea057209 */ /* 0x000fc80007810000 */
[----:B------:R-:W-:-:S03]  /*8b80*/  FMNMX.FTZ R5, R44, R5, !PT ;  /* 0x000000052c057209 */ /* 0x000fc60007810000 */
[----:B------:R-:W-:Y:S01]  /*8b90*/  MUFU.TANH R31, R31 ;  /* 0x0000001f001f7308 */ /* 0x000fe20000002400 */
[----:B------:R-:W-:-:S07]  /*8ba0*/  FMNMX.FTZ R5, R236, R5, !PT ;  /* 0x00000005ec057209 */ /* 0x000fce0007810000 */
[----:B------:R-:W-:Y:S08]  /*8bb0*/  MUFU.TANH R33, R33 ;  /* 0x0000002100217308 */ /* 0x000ff00000002400 */
[----:B------:R-:W0:Y:S08]  /*8bc0*/  MUFU.TANH R8, R8 ;  /* 0x0000000800087308 */ /* 0x000e300000002400 */
[----:B------:R-:W-:Y:S08]  /*8bd0*/  MUFU.TANH R35, R35 ;  /* 0x0000002300237308 */ /* 0x000ff00000002400 */
[----:B------:R-:W1:Y:S08]  /*8be0*/  MUFU.TANH R14, R14 ;  /* 0x0000000e000e7308 */ /* 0x000e700000002400 */
[----:B------:R-:W2:Y:S08]  /*8bf0*/  MUFU.TANH R20, R20 ;  /* 0x0000001400147308 */ /* 0x000eb00000002400 */
[----:B------:R-:W3:Y:S08]  /*8c00*/  MUFU.TANH R24, R24 ;  /* 0x0000001800187308 */ /* 0x000ef00000002400 */
[----:B------:R-:W4:Y:S08]  /*8c10*/  MUFU.TANH R28, R28 ;  /* 0x0000001c001c7308 */ /* 0x000f300000002400 */
[----:B------:R-:W5:Y:S08]  /*8c20*/  MUFU.TANH R34, R34 ;  /* 0x0000002200227308 */ /* 0x000f700000002400 */
[----:B------:R-:W5:Y:S08]  /*8c30*/  MUFU.TANH R36, R36 ;  /* 0x0000002400247308 */ /* 0x000f700000002400 */
[----:B------:R-:W-:Y:S08]  /*8c40*/  MUFU.TANH R38, R38 ;  /* 0x0000002600267308 */ /* 0x000ff00000002400 */
[----:B------:R-:W-:Y:S08]  /*8c50*/  MUFU.TANH R40, R40 ;  /* 0x0000002800287308 */ /* 0x000ff00000002400 */
[----:B------:R-:W-:Y:S01]  /*8c60*/  MUFU.TANH R42, R42 ;  /* 0x0000002a002a7308 */ /* 0x000fe20000002400 */
[----:B------:R-:W-:-:S02]  /*8c70*/  WARPGROUP.DEPBAR.LE gsb0, 0x0 ;  /* 0x00008000000079c5 */ /* 0x000fc40000010000 */
[----:B------:R-:W-:Y:S01]  /*8c80*/  WARPGROUP.ARRIVE ;  /* 0x00000000000079c5 */ /* 0x000fe20000000000 */
[----:B------:R-:W-:Y:S01]  /*8c90*/  FMUL.FTZ R178, R48, UR58 ;  /* 0x0000003a30b27c20 */ /* 0x000fe20008410000 */
[----:B------:R-:W-:Y:S01]  /*8ca0*/  FMUL.FTZ R176, R47, UR58 ;  /* 0x0000003a2fb07c20 */ /* 0x000fe20008410000 */
[----:B0-----:R-:W-:Y:S01]  /*8cb0*/  FMNMX.FTZ R47, R8, R7, !PT ;  /* 0x00000007082f7209 */ /* 0x001fe20007810000 */
[----:B------:R-:W-:Y:S01]  /*8cc0*/  FMUL.FTZ R48, R50, UR58 ;  /* 0x0000003a32307c20 */ /* 0x000fe20008410000 */
[----:B------:R-:W-:Y:S01]  /*8cd0*/  MUFU.TANH R46, R46 ;  /* 0x0000002e002e7308 */ /* 0x000fe20000002400 */
[----:B------:R-:W-:Y:S01]  /*8ce0*/  HGMMA.64x128x16.F32 R88, R172, gdesc[UR8].tnspB, R88, gsb0 ;  /* 0x41e00008ac587df0 */ /* 0x000fe20008000858 */
[----:B------:R-:W-:Y:S01]  /*8cf0*/  UIADD3 UR10, UR6, 0x180, URZ ;  /* 0x00000180060a7890 */ /* 0x000fe2000fffe03f */
[----:B-1----:R-:W-:Y:S01]  /*8d00*/  FMNMX.FTZ R47, R14, R47, !PT ;  /* 0x0000002f0e2f7209 */ /* 0x002fe20007810000 */
[----:B------:R-:W-:Y:S01]  /*8d10*/  UMOV UR11, 0x40000040 ;  /* 0x40000040000b7882 */ /* 0x000fe20000000000 */
[----:B------:R-:W-:-:S02]  /*8d20*/  FMUL.FTZ R50, R51, UR58 ;  /* 0x0000003a33327c20 */ /* 0x000fc40008410000 */
[----:B--2---:R-:W-:Y:S01]  /*8d30*/  FMNMX.FTZ R47, R20, R47, !PT ;  /* 0x0000002f142f7209 */ /* 0x004fe20007810000 */
[----:B------:R-:W0:Y:S03]  /*8d40*/  MUFU.TANH R178, R178 ;  /* 0x000000b200b27308 */ /* 0x000e260000002400 */
[----:B---3--:R-:W-:-:S04]  /*8d50*/  FMNMX.FTZ R47, R24, R47, !PT ;  /* 0x0000002f182f7209 */ /* 0x008fc80007810000 */
[----:B----4-:R-:W-:Y:S01]  /*8d60*/  FMNMX.FTZ R49, R28, R47, !PT ;  /* 0x0000002f1c317209 */ /* 0x010fe20007810000 */
[----:B------:R-:W1:Y:S03]  /*8d70*/  MUFU.TANH R176, R176 ;  /* 0x000000b000b07308 */ /* 0x000e660000002400 */
[----:B-----5:R-:W-:-:S04]  /*8d80*/  FMNMX.FTZ R49, R34, R49, !PT ;  /* 0x0000003122317209 */ /* 0x020fc80007810000 */
[----:B------:R-:W-:Y:S01]  /*8d90*/  FMNMX.FTZ R49, R36, R49, !PT ;  /* 0x0000003124317209 */ /* 0x000fe20007810000 */
[----:B------:R-:W2:Y:S01]  /*8da0*/  MUFU.TANH R48, R48 ;  /* 0x0000003000307308 */ /* 0x000ea20000002400 */
[----:B0-----:R-:W-:Y:S02]  /*8db0*/  FMNMX.FTZ R2, R178, R5, !PT ;  /* 0x00000005b2027209 */ /* 0x001fe40007810000 */
[----:B------:R-:W-:Y:S02]  /*8dc0*/  FMNMX.FTZ R49, R38, R49, !PT ;  /* 0x0000003126317209 */ /* 0x000fe40007810000 */
[----:B------:R-:W-:Y:S02]  /*8dd0*/  FMNMX.FTZ R2, R11, R2, !PT ;  /* 0x000000020b027209 */ /* 0x000fe40007810000 */
[----:B------:R-:W-:Y:S01]  /*8de0*/  FMNMX.FTZ R49, R40, R49, !PT ;  /* 0x0000003128317209 */ /* 0x000fe20007810000 */
[----:B------:R-:W0:Y:S01]  /*8df0*/  MUFU.TANH R50, R50 ;  /* 0x0000003200327308 */ /* 0x000e220000002400 */
[----:B------:R-:W-:-:S02]  /*8e00*/  FMNMX.FTZ R2, R13, R2, !PT ;  /* 0x000000020d027209 */ /* 0x000fc40007810000 */
[----:B------:R-:W-:Y:S02]  /*8e10*/  FMNMX.FTZ R49, R42, R49, !PT ;  /* 0x000000312a317209 */ /* 0x000fe40007810000 */
[----:B------:R-:W-:Y:S02]  /*8e20*/  FMNMX.FTZ R2, R15, R2, !PT ;  /* 0x000000020f027209 */ /* 0x000fe40007810000 */
[----:B------:R-:W-:Y:S01]  /*8e30*/  FMNMX.FTZ R51, R46, R49, !PT ;  /* 0x000000312e337209 */ /* 0x000fe20007810000 */
[----:B------:R-:W3:Y:S01]  /*8e40*/  MUFU.TANH R52, R52 ;  /* 0x0000003400347308 */ /* 0x000ee20000002400 */
[----:B------:R-:W-:Y:S02]  /*8e50*/  FMNMX.FTZ R2, R17, R2, !PT ;  /* 0x0000000211027209 */ /* 0x000fe40007810000 */
[----:B-1----:R-:W-:Y:S02]  /*8e60*/  FMNMX.FTZ R51, R176, R51, !PT ;  /* 0x00000033b0337209 */ /* 0x002fe40007810000 */
[----:B------:R-:W-:-:S02]  /*8e70*/  FMNMX.FTZ R2, R21, R2, !PT ;  /* 0x0000000215027209 */ /* 0x000fc40007810000 */
[----:B--2---:R-:W-:Y:S01]  /*8e80*/  FMNMX.FTZ R51, R48, R51, !PT ;  /* 0x0000003330337209 */ /* 0x004fe20007810000 */
[----:B------:R-:W1:Y:S01]  /*8e90*/  MUFU.TANH R54, R54 ;  /* 0x0000003600367308 */ /* 0x000e620000002400 */
[----:B------:R-:W-:Y:S02]  /*8ea0*/  FMNMX.FTZ R2, R25, R2, !PT ;  /* 0x0000000219027209 */ /* 0x000fe40007810000 */
[----:B0-----:R-:W-:Y:S02]  /*8eb0*/  FMNMX.FTZ R51, R50, R51, !PT ;  /* 0x0000003332337209 */ /* 0x001fe40007810000 */
[----:B------:R-:W-:-:S03]  /*8ec0*/  FMNMX.FTZ R5, R27, R2, !PT ;  /* 0x000000021b057209 */ /* 0x000fc60007810000 */
[----:B------:R-:W0:Y:S01]  /*8ed0*/  MUFU.TANH R56, R56 ;  /* 0x0000003800387308 */ /* 0x000e220000002400 */
[----:B------:R-:W-:Y:S02]  /*8ee0*/  FMNMX.FTZ R5, R62, R5, !PT ;  /* 0x000000053e057209 */ /* 0x000fe40007810000 */
[----:B---3--:R-:W-:Y:S02]  /*8ef0*/  FMNMX.FTZ R53, R52, R51, !PT ;  /* 0x0000003334357209 */ /* 0x008fe40007810000 */
[----:B------:R-:W-:-:S03]  /*8f00*/  FMNMX.FTZ R5, R64, R5, !PT ;  /* 0x0000000540057209 */ /* 0x000fc60007810000 */
[----:B------:R-:W2:Y:S01]  /*8f10*/  MUFU.TANH R58, R58 ;  /* 0x0000003a003a7308 */ /* 0x000ea20000002400 */
[----:B------:R-:W-:Y:S02]  /*8f20*/  FMNMX.FTZ R5, R68, R5, !PT ;  /* 0x0000000544057209 */ /* 0x000fe40007810000 */
[----:B-1----:R-:W-:-:S05]  /*8f30*/  FMNMX.FTZ R53, R54, R53, !PT ;  /* 0x0000003536357209 */ /* 0x002fca0007810000 */
[----:B------:R-:W-:Y:S01]  /*8f40*/  MUFU.TANH R60, R60 ;  /* 0x0000003c003c7308 */ /* 0x000fe20000002400 */
[----:B0-----:R-:W-:-:S07]  /*8f50*/  FMNMX.FTZ R53, R56, R53, !PT ;  /* 0x0000003538357209 */ /* 0x001fce0007810000 */
[----:B------:R-:W-:Y:S01]  /*8f60*/  MUFU.TANH R84, R84 ;  /* 0x0000005400547308 */ /* 0x000fe20000002400 */
[----:B--2---:R-:W-:-:S07]  /*8f70*/  FMNMX.FTZ R53, R58, R53, !PT ;  /* 0x000000353a357209 */ /* 0x004fce0007810000 */
        /* <DEDUP_REMOVED lines=33> */
[C---:B0-----:R-:W-:Y:S01]  /*9190*/  FMUL.FTZ R59, R12.reuse, R5 ;  /* 0x000000050c3b7220 */ /* 0x041fe20000410000 */
[----:B------:R-:W-:-:S03]  /*91a0*/  FADD.FTZ R2, -R12, R9 ;  /* 0x000000090c027221 */ /* 0x000fc60000010100 */
        /* <DEDUP_REMOVED lines=8> */
[-C--:B------:R-:W-:Y:S01]  /*9230*/  FMUL.FTZ R2, R2, R5.reuse ;  /* 0x0000000502027220 */ /* 0x080fe20000410000 */
[--C-:B------:R-:W-:Y:S01]  /*9240*/  FFMA.FTZ R16, R16, R5, -R59.reuse ;  /* 0x0000000510107223 */ /* 0x100fe2000001083b */
[----:B------:R-:W-:Y:S01]  /*9250*/  FMNMX.FTZ R13, R66, R11, !PT ;  /* 0x0000000b420d7209 */ /* 0x000fe20007810000 */
        /* <DEDUP_REMOVED lines=12> */
[----:B------:R-:W-:Y:S01]  /*9320*/  FMUL.FTZ R168, R67, UR58 ;  /* 0x0000003a43a87c20 */ /* 0x000fe20008410000 */
[----:B------:R-:W-:Y:S01]  /*9330*/  FMUL.FTZ R170, R71, UR58 ;  /* 0x0000003a47aa7c20 */ /* 0x000fe20008410000 */
[-CC-:B0-----:R-:W-:Y:S01]  /*9340*/  FFMA.FTZ R234, R27, R5.reuse, -R59.reuse ;  /* 0x000000051bea7223 */ /* 0x181fe2000001083b */
[----:B------:R-:W-:Y:S01]  /*9350*/  MUFU.EX2 R11, R6 ;  /* 0x00000006000b7308 */ /* 0x000fe20000000800 */
[----:B------:R-:W-:Y:S01]  /*9360*/  FFMA.FTZ R25, R172, R5, -R59 ;  /* 0x00000005ac197223 */ /* 0x000fe2000001083b */
[----:B------:R-:W-:Y:S01]  /*9370*/  HGMMA.64x128x16.F32 R88, R164, gdesc[UR8].tnspB, R88, gsb0 ;  /* 0x41e00008a4587df0 */ /* 0x000fe20008000858 */
[----:B------:R-:W-:Y:S01]  /*9380*/  UIADD3 UR10, UR6, 0x280, URZ ;  /* 0x00000280060a7890 */ /* 0x000fe2000fffe03f */
[----:B------:R-:W-:-:S04]  /*9390*/  UMOV UR11, 0x40000040 ;  /* 0x40000040000b7882 */ /* 0x000fc80000000000 */
[----:B------:R-:W0:Y:S08]  /*93a0*/  MUFU.TANH R168, R168 ;  /* 0x000000a800a87308 */ /* 0x000e300000002400 */
        /* <DEDUP_REMOVED lines=10> */
[----:B------:R-:W-:Y:S01]  /*9450*/  MUFU.EX2 R16, R16 ;  /* 0x0000001000107308 */ /* 0x000fe20000000800 */
[----:B------:R-:W-:Y:S01]  /*9460*/  FMNMX.FTZ R13, R39, R0, !PT ;  /* 0x00000000270d7209 */ /* 0x000fe20007810000 */
[----:B0-----:R-:W-:-:S03]  /*9470*/  FFMA.FTZ R4, R2, R4, R9 ;  /* 0x0000000402047223 */ /* 0x001fc60000010009 */
[----:B------:R-:W-:-:S03]  /*9480*/  FMNMX.FTZ R0, R82, R13, !PT ;  /* 0x0000000d52007209 */ /* 0x000fc60007810000 */
[----:B------:R-:W-:Y:S01]  /*9490*/  MUFU.EX2 R55, R55 ;  /* 0x0000003700377308 */ /* 0x000fe20000000800 */
[----:B------:R-:W-:-:S04]  /*94a0*/  FMNMX.FTZ R13, R41, R0, !PT ;  /* 0x00000000290d7209 */ /* 0x000fc80007810000 */
[----:B------:R-:W-:Y:S01]  /*94b0*/  FMNMX.FTZ R0, R86, R13, !PT ;  /* 0x0000000d56007209 */ /* 0x000fe20007810000 */
[-CC-:B------:R-:W-:Y:S01]  /*94c0*/  FFMA.FTZ R13, R72, R5.reuse, -R59.reuse ;  /* 0x00000005480d7223 */ /* 0x180fe2000001083b */
[----:B------:R-:W-:Y:S01]  /*94d0*/  FFMA.FTZ R72, R35, R5, -R59 ;  /* 0x0000000523487223 */ /* 0x000fe2000001083b */
[----:B------:R-:W-:Y:S01]  /*94e0*/  IMAD.U32 R35, RZ, RZ, UR7 ;  /* 0x00000007ff237e24 */ /* 0x000fe2000f8e00ff */
[----:B------:R-:W-:Y:S01]  /*94f0*/  UMOV UR7, 0x40000040 ;  /* 0x4000004000077882 */ /* 0x000fe20000000000 */
[----:B------:R-:W-:Y:S01]  /*9500*/  FMNMX.FTZ R0, R43, R0, !PT ;  /* 0x000000002b007209 */ /* 0x000fe20007810000 */
[----:B------:R-:W-:Y:S04]  /*9510*/  MUFU.EX2 R57, R57 ;  /* 0x0000003900397308 */ /* 0x000fe80000000800 */
[----:B------:R-:W0:Y:S04]  /*9520*/  SHFL.BFLY PT, R27, R0, 0x2, 0x1f ;  /* 0x0c401f00001b7f89 */ /* 0x000e2800000e0000 */
[----:B------:R1:W-:Y:S08]  /*9530*/  MUFU.EX2 R47, R180 ;  /* 0x000000b4002f7308 */ /* 0x0003f00000000800 */
[----:B------:R-:W-:Y:S01]  /*9540*/  MUFU.EX2 R30, R30 ;  /* 0x0000001e001e7308 */ /* 0x000fe20000000800 */
[----:B-1----:R-:W-:-:S07]  /*9550*/  F2FP.F16.F32.PACK_AB R180, R45, R9 ;  /* 0x000000092db4723e */ /* 0x002fce00000000ff */
        /* <DEDUP_REMOVED lines=22> */
[----:B------:R-:W-:Y:S01]  /*96c0*/  FFMA.FTZ R24, R38, R5, -R7 ;  /* 0x0000000526187223 */ /* 0x000fe20000010807 */
[----:B------:R-:W-:-:S02]  /*96d0*/  WARPGROUP.DEPBAR.LE gsb0, 0x0 ;  /* 0x00008000000079c5 */ /* 0x000fc40000010000 */
[----:B------:R-:W-:Y:S01]  /*96e0*/  WARPGROUP.ARRIVE ;  /* 0x00000000000079c5 */ /* 0x000fe20000000000 */
[----:B------:R-:W0:Y:S01]  /*96f0*/  MUFU.EX2 R181, R181 ;  /* 0x000000b500b57308 */ /* 0x000e220000000800 */
[-CC-:B------:R-:W-:Y:S01]  /*9700*/  FFMA.FTZ R166, R32, R5.reuse, -R59.reuse ;  /* 0x0000000520a67223 */ /* 0x180fe2000001083b */
[-C--:B------:R-:W-:Y:S01]  /*9710*/  FFMA.FTZ R164, R182, R5.reuse, -R59 ;  /* 0x00000005b6a47223 */ /* 0x080fe2000001083b */
[-C--:B------:R-:W-:Y:S01]  /*9720*/  FFMA.FTZ R175, R46, R5.reuse, -R7 ;  /* 0x000000052eaf7223 */ /* 0x080fe20000010807 */
[-C--:B------:R-:W-:Y:S01]  /*9730*/  FFMA.FTZ R32, R232, R5.reuse, -R59 ;  /* 0x00000005e8207223 */ /* 0x080fe2000001083b */
[----:B------:R-:W-:Y:S01]  /*9740*/  HGMMA.64x128x16.F32 R88, R160, gdesc[UR8].tnspB, R88, gsb0 ;  /* 0x41e00008a0587df0 */ /* 0x000fe20008000858 */
[----:B------:R-:W-:Y:S01]  /*9750*/  UIADD3 UR10, UR6, 0x300, URZ ;  /* 0x00000300060a7890 */ /* 0x000fe2000fffe03f */
[-CC-:B------:R-:W-:Y:S01]  /*9760*/  FFMA.FTZ R173, R40, R5.reuse, -R7.reuse ;  /* 0x0000000528ad7223 */ /* 0x180fe20000010807 */
[----:B------:R-:W-:Y:S01]  /*9770*/  UMOV UR11, 0x40000040 ;  /* 0x40000040000b7882 */ /* 0x000fe20000000000 */
[----:B------:R-:W-:Y:S01]  /*9780*/  UIADD3 UR6, UR6, 0x380, URZ ;  /* 0x0000038006067890 */ /* 0x000fe2000fffe03f */
[----:B------:R-:W1:Y:S01]  /*9790*/  MUFU.EX2 R8, R8 ;  /* 0x0000000800087308 */ /* 0x000e620000000800 */
[-CC-:B------:R-:W-:Y:S01]  /*97a0*/  FFMA.FTZ R169, R48, R5.reuse, -R7.reuse ;  /* 0x0000000530a97223 */ /* 0x180fe20000010807 */
[-CC-:B------:R-:W-:Y:S01]  /*97b0*/  FFMA.FTZ R36, R50, R5.reuse, -R7.reuse ;  /* 0x0000000532247223 */ /* 0x180fe20000010807 */
[-CC-:B------:R-:W-:Y:S01]  /*97c0*/  FFMA.FTZ R34, R176, R5.reuse, -R7.reuse ;  /* 0x00000005b0227223 */ /* 0x180fe20000010807 */
[-CC-:B------:R-:W-:Y:S01]  /*97d0*/  FFMA.FTZ R171, R52, R5.reuse, -R7.reuse ;  /* 0x0000000534ab7223 */ /* 0x180fe20000010807 */
[-CC-:B------:R-:W-:Y:S01]  /*97e0*/  FFMA.FTZ R38, R54, R5.reuse, -R7.reuse ;  /* 0x0000000536267223 */ /* 0x180fe20000010807 */
[----:B------:R-:W-:Y:S01]  /*97f0*/  FFMA.FTZ R165, R56, R5, -R7 ;  /* 0x0000000538a57223 */ /* 0x000fe20000010807 */
[----:B0-----:R-:W-:Y:S01]  /*9800*/  FFMA.FTZ R3, R0, R3, R181 ;  /* 0x0000000300037223 */ /* 0x001fe200000100b5 */
[----:B------:R-:W0:Y:S01]  /*9810*/  MUFU.EX2 R183, R183 ;  /* 0x000000b700b77308 */ /* 0x000e220000000800 */
[-C--:B------:R-:W-:Y:S01]  /*9820*/  FFMA.FTZ R232, R21, R5.reuse, -R59 ;  /* 0x0000000515e87223 */ /* 0x080fe2000001083b */
[-CC-:B------:R-:W-:Y:S01]  /*9830*/  FFMA.FTZ R40, R58, R5.reuse, -R7.reuse ;  /* 0x000000053a287223 */ /* 0x180fe20000010807 */
[----:B------:R-:W-:Y:S01]  /*9840*/  F2FP.F16.F32.PACK_AB R182, R55, R16 ;  /* 0x0000001037b6723e */ /* 0x000fe200000000ff */
[-C--:B------:R-:W-:Y:S01]  /*9850*/  FFMA.FTZ R167, R60, R5.reuse, -R7 ;  /* 0x000000053ca77223 */ /* 0x080fe20000010807 */
[-C--:B------:R-:W-:Y:S01]  /*9860*/  FFMA.FTZ R21, R64, R5.reuse, -R59 ;  /* 0x0000000540157223 */ /* 0x080fe2000001083b */
[-CC-:B------:R-:W-:Y:S01]  /*9870*/  FFMA.FTZ R37, R37, R5.reuse, -R7.reuse ;  /* 0x0000000525257223 */ /* 0x180fe20000010807 */
[----:B------:R-:W-:Y:S01]  /*9880*/  FFMA.FTZ R78, R78, R5, -R7 ;  /* 0x000000054e4e7223 */ /* 0x000fe20000010807 */
[----:B------:R-:W2:Y:S01]  /*9890*/  MUFU.EX2 R14, R14 ;  /* 0x0000000e000e7308 */ /* 0x000ea20000000800 */
[C---:B-1----:R-:W-:Y:S01]  /*98a0*/  FADD.FTZ R42, R8.reuse, R3 ;  /* 0x00000003082a7221 */ /* 0x042fe20000010000 */
[----:B------:R-:W-:Y:S01]  /*98b0*/  F2FP.F16.F32.PACK_AB R181, R8, R181 ;  /* 0x000000b508b5723e */ /* 0x000fe200000000ff */
[-C--:B------:R-:W-:Y:S01]  /*98c0*/  FFMA.FTZ R64, R29, R5.reuse, -R59 ;  /* 0x000000051d407223 */ /* 0x080fe2000001083b */
[-C--:B------:R-:W-:Y:S01]  /*98d0*/  FFMA.FTZ R39, R39, R5.reuse, -R7 ;  /* 0x0000000527277223 */ /* 0x080fe20000010807 */
[-C--:B------:R-:W-:Y:S01]  /*98e0*/  FFMA.FTZ R29, R80, R5.reuse, -R59 ;  /* 0x00000005501d7223 */ /* 0x080fe2000001083b */
[-CC-:B------:R-:W-:Y:S01]  /*98f0*/  FFMA.FTZ R82, R82, R5.reuse, -R7.reuse ;  /* 0x0000000552527223 */ /* 0x180fe20000010807 */
[-CC-:B------:R-:W-:Y:S01]  /*9900*/  FFMA.FTZ R41, R41, R5.reuse, -R7.reuse ;  /* 0x0000000529297223 */ /* 0x180fe20000010807 */
[----:B------:R-:W-:Y:S01]  /*9910*/  MUFU.EX2 R177, R177 ;  /* 0x000000b100b17308 */ /* 0x000fe20000000800 */
[----:B0-----:R-:W-:Y:S01]  /*9920*/  FADD.FTZ R3, R183, R42 ;  /* 0x0000002ab7037221 */ /* 0x001fe20000010000 */
[-CC-:B------:R-:W-:Y:S01]  /*9930*/  FFMA.FTZ R42, R168, R5.reuse, -R7.reuse ;  /* 0x00000005a82a7223 */ /* 0x180fe20000010807 */
[----:B------:R-:W-:Y:S01]  /*9940*/  FFMA.FTZ R86, R86, R5, -R7 ;  /* 0x0000000556567223 */ /* 0x000fe20000010807 */
[----:B------:R-:W-:-:S04]  /*9950*/  F2FP.F16.F32.PACK_AB R168, R53, R26 ;  /* 0x0000001a35a8723e */ /* 0x000fc800000000ff */
[----:B------:R-:W0:Y:S01]  /*9960*/  MUFU.EX2 R166, R166 ;  /* 0x000000a600a67308 */ /* 0x000e220000000800 */
[C---:B--2---:R-:W-:Y:S01]  /*9970*/  FADD.FTZ R48, R14.reuse, R3 ;  /* 0x000000030e307221 */ /* 0x044fe20000010000 */
[----:B------:R-:W-:-:S06]  /*9980*/  F2FP.F16.F32.PACK_AB R183, R14, R183 ;  /* 0x000000b70eb7723e */ /* 0x000fcc00000000ff */
[----:B------:R-:W-:Y:S08]  /*9990*/  MUFU.EX2 R20, R20 ;  /* 0x0000001400147308 */ /* 0x000ff00000000800 */
[----:B------:R-:W-:Y:S01]  /*99a0*/  MUFU.EX2 R179, R179 ;  /* 0x000000b300b37308 */ /* 0x000fe20000000800 */
[----:B0-----:R-:W-:-:S07]  /*99b0*/  F2FP.F16.F32.PACK_AB R176, R166, R57 ;  /* 0x00000039a6b0723e */ /* 0x001fce00000000ff */
[----:B------:R-:W0:Y:S08]  /*99c0*/  MUFU.EX2 R164, R164 ;  /* 0x000000a400a47308 */ /* 0x000e300000000800 */
[----:B------:R-:W-:Y:S08]  /*99d0*/  MUFU.EX2 R24, R24 ;  /* 0x0000001800187308 */ /* 0x000ff00000000800 */
[----:B------:R-:W1:Y:S01]  /*99e0*/  MUFU.EX2 R32, R32 ;  /* 0x0000002000207308 */ /* 0x000e620000000800 */
[----:B0-----:R-:W-:-:S07]  /*99f0*/  F2FP.F16.F32.PACK_AB R178, R164, R47 ;  /* 0x0000002fa4b2723e */ /* 0x001fce00000000ff */
[----:B------:R-:W-:Y:S08]  /*9a00*/  MUFU.EX2 R173, R173 ;  /* 0x000000ad00ad7308 */ /* 0x000ff00000000800 */
[----:B------:R-:W-:Y:S01]  /*9a10*/  MUFU.EX2 R28, R28 ;  /* 0x0000001c001c7308 */ /* 0x000fe20000000800 */
[----:B-1----:R-:W-:-:S07]  /*9a20*/  F2FP.F16.F32.PACK_AB R172, R49, R32 ;  /* 0x0000002031ac723e */ /* 0x002fce00000000ff */
        /* <DEDUP_REMOVED lines=11> */
[----:B------:R-:W-:Y:S01]  /*9ae0*/  IMAD.U32 R33, RZ, RZ, UR36 ;  /* 0x00000024ff217e24 */ /* 0x000fe2000f8e00ff */
[----:B------:R-:W-:Y:S01]  /*9af0*/  MUFU.EX2 R165, R165 ;  /* 0x000000a500a57308 */ /* 0x000fe20000000800 */
[----:B------:R-:W-:Y:S01]  /*9b00*/  HGMMA.64x128x16.F32 R88, R156, gdesc[UR8].tnspB, R88, gsb0 ;  /* 0x41e000089c587df0 */ /* 0x000fe20008000858 */
[-C--:B------:R-:W-:Y:S01]  /*9b10*/  FFMA.FTZ R160, R62, R5.reuse, -R59 ;  /* 0x000000053ea07223 */ /* 0x080fe2000001083b */
[-CC-:B------:R-:W-:Y:S01]  /*9b20*/  FFMA.FTZ R161, R66, R5.reuse, -R7.reuse ;  /* 0x0000000542a17223 */ /* 0x180fe20000010807 */
[----:B------:R-:W-:Y:S01]  /*9b30*/  @!P1 LEA R33, R33, UR37, 0x3 ;  /* 0x0000002521219c11 */ /* 0x000fe2000f8e18ff */
[-C--:B------:R-:W-:Y:S01]  /*9b40*/  FFMA.FTZ R163, R70, R5.reuse, -R7 ;  /* 0x0000000546a37223 */ /* 0x080fe20000010807 */
[----:B------:R-:W-:Y:S01]  /*9b50*/  FFMA.FTZ R62, R174, R5, -R59 ;  /* 0x00000005ae3e7223 */ /* 0x000fe2000001083b */
[----:B------:R-:W-:Y:S01]  /*9b60*/  F2FP.F16.F32.PACK_AB R174, R51, R30 ;  /* 0x0000001e33ae723e */ /* 0x000fe200000000ff */
[----:B------:R-:W-:Y:S01]  /*9b70*/  MUFU.EX2 R232, R232 ;  /* 0x000000e800e87308 */ /* 0x000fe20000000800 */
[----:B------:R-:W-:-:S05]  /*9b80*/  @!P1 VIADD R33, R33, 0x34840 ;  /* 0x0003484021219836 */ /* 0x000fca0000000000 */
[----:B------:R-:W-:Y:S02]  /*9b90*/  @!P1 PRMT R33, RZ, 0x654, R33 ;  /* 0x00000654ff219816 */ /* 0x000fe40000000021 */
        /* <DEDUP_REMOVED lines=12> */
[----:B------:R-:W-:Y:S08]  /*9c60*/  MUFU.EX2 R27, R27 ;  /* 0x0000001b001b7308 */ /* 0x000ff00000000800 */
[----:B------:R-:W1:Y:S08]  /*9c70*/  MUFU.EX2 R64, R64 ;  /* 0x0000004000407308 */ /* 0x000e700000000800 */
[----:B------:R-:W-:Y:S08]  /*9c80*/  MUFU.EX2 R39, R39 ;  /* 0x0000002700277308 */ /* 0x000ff00000000800 */
[----:B------:R-:W-:Y:S01]  /*9c90*/  MUFU.EX2 R29, R29 ;  /* 0x0000001d001d7308 */ /* 0x000fe20000000800 */
[----:B------:R-:W-:-:S02]  /*9ca0*/  WARPGROUP.DEPBAR.LE gsb0, 0x0 ;  /* 0x00008000000079c5 */ /* 0x000fc40000010000 */
[----:B------:R-:W-:Y:S01]  /*9cb0*/  WARPGROUP.ARRIVE ;  /* 0x00000000000079c5 */ /* 0x000fe20000000000 */
[----:B------:R-:W-:-:S04]  /*9cc0*/  FFMA.FTZ R157, R74, R5, -R7 ;  /* 0x000000054a9d7223 */ /* 0x000fc80000010807 */
[----:B------:R-:W-:Y:S01]  /*9cd0*/  MUFU.EX2 R159, R78 ;  /* 0x0000004e009f7308 */ /* 0x000fe20000000800 */
[----:B0-----:R-:W-:Y:S02]  /*9ce0*/  F2FP.F16.F32.PACK_AB R156, R62, R13 ;  /* 0x0000000d3e9c723e */ /* 0x001fe400000000ff */
[----:B-1----:R-:W-:Y:S01]  /*9cf0*/  F2FP.F16.F32.PACK_AB R158, R64, R27 ;  /* 0x0000001b409e723e */ /* 0x002fe200000000ff */
[----:B------:R-:W-:Y:S04]  /*9d00*/  HGMMA.64x128x16.F32 R88, R152, gdesc[UR4].tnspB, R88, gsb0 ;  /* 0x41e0000498587df0 */ /* 0x000fe80008000858 */
[----:B------:R-:W-:Y:S08]  /*9d10*/  MUFU.EX2 R157, R157 ;  /* 0x0000009d009d7308 */ /* 0x000ff00000000800 */
        /* <DEDUP_REMOVED lines=9> */
[----:B--2---:R-:W-:-:S04]  /*9db0*/  @!P1 VIADD R33, R35, 0x34860 ;  /* 0x0003486023219836 */ /* 0x004fc80000000000 */
[----:B------:R-:W-:Y:S01]  /*9dc0*/  MUFU.EX2 R155, R86 ;  /* 0x00000056009b7308 */ /* 0x000fe20000000800 */
[----:B------:R-:W-:Y:S01]  /*9dd0*/  @!P1 PRMT R35, RZ, 0x654, R33 ;  /* 0x00000654ff239816 */ /* 0x000fe20000000021 */
[----:B------:R-:W-:Y:S01]  /*9de0*/  FADD.FTZ R33, R45, R4 ;  /* 0x000000042d217221 */ /* 0x000fe20000010000 */
[----:B------:R-:W-:Y:S02]  /*9df0*/  FFMA.FTZ R4, R84, R5, -R7 ;  /* 0x0000000554047223 */ /* 0x000fe40000010807 */
[----:B------:R0:W-:Y:S01]  /*9e00*/  @!P1 SYNCS.ARRIVE.TRANS64.RED.A1T0 RZ, [R35+URZ], RZ ;  /* 0x000000ff23ff99a7 */ /* 0x0001e2000810043f */
[----:B------:R-:W-:Y:S01]  /*9e10*/  FADD.FTZ R46, R16, R33 ;  /* 0x00000021102e7221 */ /* 0x000fe20000010000 */
[----:B------:R-:W-:Y:S01]  /*9e20*/  FADD.FTZ R33, R177, R48 ;  /* 0x00000030b1217221 */ /* 0x000fe20000010000 */
[C---:B------:R-:W-:Y:S01]  /*9e30*/  F2FP.F16.F32.PACK_AB R177, R20.reuse, R177 ;  /* 0x000000b114b1723e */ /* 0x040fe200000000ff */
[----:B------:R-:W1:Y:S01]  /*9e40*/  MUFU.EX2 R4, R4 ;  /* 0x0000000400047308 */ /* 0x000e620000000800 */
[----:B------:R-:W-:Y:S01]  /*9e50*/  FADD.FTZ R46, R55, R46 ;  /* 0x0000002e372e7221 */ /* 0x000fe20000010000 */
[----:B------:R-:W-:-:S03]  /*9e60*/  FADD.FTZ R50, R20, R33 ;  /* 0x0000002114327221 */ /* 0x000fc60000010000 */
[----:B------:R-:W-:Y:S01]  /*9e70*/  FADD.FTZ R3, R57, R46 ;  /* 0x0000002e39037221 */ /* 0x000fe20000010000 */
[----:B------:R-:W-:Y:S01]  /*9e80*/  FADD.FTZ R33, R179, R50 ;  /* 0x00000032b3217221 */ /* 0x000fe20000010000 */
[-CC-:B------:R-:W-:Y:S01]  /*9e90*/  FFMA.FTZ R46, R170, R5.reuse, -R7.reuse ;  /* 0x00000005aa2e7223 */ /* 0x180fe20000010807 */
[----:B------:R-:W-:Y:S01]  /*9ea0*/  FFMA.FTZ R7, R43, R5, -R7 ;  /* 0x000000052b077223 */ /* 0x000fe20000010807 */
[----:B------:R-:W-:Y:S01]  /*9eb0*/  FADD.FTZ R48, R166, R3 ;  /* 0x00000003a6307221 */ /* 0x000fe20000010000 */
[----:B------:R-:W-:Y:S02]  /*9ec0*/  F2FP.F16.F32.PACK_AB R179, R24, R179 ;  /* 0x000000b318b3723e */ /* 0x000fe400000000ff */
[----:B------:R-:W-:Y:S01]  /*9ed0*/  F2FP.F16.F32.PACK_AB R170, R44, R11 ;  /* 0x0000000b2caa723e */ /* 0x000fe200000000ff */
[----:B------:R-:W-:Y:S01]  /*9ee0*/  FADD.FTZ R3, R47, R48 ;  /* 0x000000302f037221 */ /* 0x000fe20000010000 */
[----:B------:R-:W-:Y:S01]  /*9ef0*/  FADD.FTZ R48, R24, R33 ;  /* 0x0000002118307221 */ /* 0x000fe20000010000 */
[----:B------:R-:W2:Y:S01]  /*9f00*/  MUFU.EX2 R46, R46 ;  /* 0x0000002e002e7308 */ /* 0x000ea20000000800 */
[----:B------:R-:W-:Y:S01]  /*9f10*/  F2FP.F16.F32.PACK_AB R166, R234, R15 ;  /* 0x0000000feaa6723e */ /* 0x000fe200000000ff */
[----:B------:R-:W-:Y:S01]  /*9f20*/  FADD.FTZ R3, R164, R3 ;  /* 0x00000003a4037221 */ /* 0x000fe20000010000 */
[----:B------:R-:W-:-:S03]  /*9f30*/  F2FP.F16.F32.PACK_AB R164, R232, R17 ;  /* 0x00000011e8a4723e */ /* 0x000fc600000000ff */
[----:B------:R-:W-:Y:S01]  /*9f40*/  FADD.FTZ R50, R32, R3 ;  /* 0x0000000320327221 */ /* 0x000fe20000010000 */
[----:B------:R-:W-:Y:S01]  /*9f50*/  FADD.FTZ R3, R173, R48 ;  /* 0x00000030ad037221 */ /* 0x000fe20000010000 */
[----:B------:R-:W3:Y:S01]  /*9f60*/  MUFU.EX2 R7, R7 ;  /* 0x0000000700077308 */ /* 0x000ee20000000800 */
[C---:B------:R-:W-:Y:S01]  /*9f70*/  F2FP.F16.F32.PACK_AB R173, R28.reuse, R173 ;  /* 0x000000ad1cad723e */ /* 0x040fe200000000ff */
        /* <DEDUP_REMOVED lines=24> */
[----:B-1----:R-:W-:Y:S02]  /*a100*/  F2FP.F16.F32.PACK_AB R167, R4, R167 ;  /* 0x000000a704a7723e */ /* 0x002fe400000000ff */
[----:B------:R-:W-:Y:S01]  /*a110*/  FADD.FTZ R3, R234, R3 ;  /* 0x00000003ea037221 */ /* 0x000fe20000010000 */
[----:B------:R-:W-:-:S03]  /*a120*/  FADD.FTZ R8, R4, R9 ;  /* 0x0000000904087221 */ /* 0x000fc60000010000 */
        /* <DEDUP_REMOVED lines=8> */
[----:B------:R-:W-:Y:S01]  /*a1b0*/  F2FP.F16.F32.PACK_AB R162, R25, R162 ;  /* 0x000000a219a2723e */ /* 0x000fe200000000ff */
[----:B------:R-:W-:-:S02]  /*a1c0*/  IMAD.MOV.U32 R9, RZ, RZ, R12 ;  /* 0x000000ffff097224 */ /* 0x000fc400078e000c */
[----:B------:R-:W-:Y:S01]  /*a1d0*/  FADD.FTZ R14, R25, R14 ;  /* 0x0000000e190e7221 */ /* 0x000fe20000010000 */
[C---:B--2---:R-:W-:Y:S01]  /*a1e0*/  FADD.FTZ R8, R46.reuse, R3 ;  /* 0x000000032e087221 */ /* 0x044fe20000010000 */
[----:B------:R-:W-:Y:S02]  /*a1f0*/  F2FP.F16.F32.PACK_AB R163, R46, R163 ;  /* 0x000000a32ea3723e */ /* 0x000fe400000000ff */
        /* <DEDUP_REMOVED lines=17> */
[C---:B---3--:R-:W-:Y:S02]  /*a310*/  F2FP.F16.F32.PACK_AB R155, R7.reuse, R155 ;  /* 0x0000009b079b723e */ /* 0x048fe400000000ff */
[----:B------:R-:W-:Y:S01]  /*a320*/  FADD.FTZ R4, R72, R3 ;  /* 0x0000000348047221 */ /* 0x000fe20000010000 */
[----:B------:R-:W-:Y:S01]  /*a330*/  FADD.FTZ R3, R7, R8 ;  /* 0x0000000807037221 */ /* 0x000fe20000010000 */
[----:B------:R-:W-:Y:S01]  /*a340*/  IMAD.MOV.U32 R7, RZ, RZ, R6 ;  /* 0x000000ffff077224 */ /* 0x000fe200078e0006 */
[----:B0-----:R-:W-:Y:S06]  /*a350*/  @P2 BRA `(.L_x_2249) ;  /* 0xffffffd400ec2947 */ /* 0x001fec000383ffff */
.L_x_2240:
        /* <DEDUP_REMOVED lines=67> */
.L_x_2250:
[----:B------:R-:W-:Y:S01]  /*a790*/  ULEA UR5, UR36, UR37, 0x3 ;  /* 0x0000002524057291 */ /* 0x000fe2000f8e183f */
[----:B------:R-:W-:-:S05]  /*a7a0*/  IMAD.U32 R0, RZ, RZ, UR38 ;  /* 0x00000026ff007e24 */ /* 0x000fca000f8e00ff */
[----:B------:R-:W-:-:S04]  /*a7b0*/  SHF.L.U32 R0, R0, 0x1f, RZ ;  /* 0x0000001f00007819 */ /* 0x000fc800000006ff */
[----:B------:R0:W1:Y:S01]  /*a7c0*/  SYNCS.PHASECHK.TRANS64.TRYWAIT P2, [UR5+0x34850], R0 ;  /* 0x03485000ff0075a7 */ /* 0x0000620008040145 */
[----:B------:R-:W-:Y:S05]  /*a7d0*/  @!P0 BRA `(.L_x_2251) ;  /* 0x0000000000048947 */ /* 0x000fea0003800000 */
[----:B------:R-:W-:Y:S01]  /*a7e0*/  BPT.TRAP 0x1 ;  /* 0x000000040000795c */ /* 0x000fe20000300000 */
.L_x_2251:
[----:B-1----:R-:W-:Y:S05]  /*a7f0*/  @P2 BRA `(.L_x_2252) ;  /* 0x0000000000082947 */ /* 0x002fea0003800000 */
[----:B------:R-:W1:Y:S02]  /*a800*/  SYNCS.PHASECHK.TRANS64.TRYWAIT P0, [UR5+0x34850], R0 ;  /* 0x03485000ff0075a7 */ /* 0x000e640008000145 */
[----:B-1----:R-:W-:Y:S05]  /*a810*/  @!P0 BRA `(.L_x_2253) ;  /* 0x000000a800448947 */ /* 0x002fea0003800000 */
.L_x_2252:
[----:B------:R-:W-:Y:S01]  /*a820*/  UIADD3 UR37, UR37, 0x400, URZ ;  /* 0x0000040025257890 */ /* 0x000fe2000fffe03f */
[----:B------:R-:W-:Y:S01]  /*a830*/  WARPGROUP.ARRIVE ;  /* 0x00000000000079c5 */ /* 0x000fe20000000000 */
[----:B------:R-:W-:Y:S01]  /*a840*/  UMOV UR7, 0x40000040 ;  /* 0x4000004000077882 */ /* 0x000fe20000000000 */
[----:B-1----:R-:W1:Y:S01]  /*a850*/  SHFL.BFLY PT, R7, R4, 0x2, 0x1f ;  /* 0x0c401f0004077f89 */ /* 0x002e6200000e0000 */
[----:B------:R-:W-:Y:S01]  /*a860*/  USHF.R.U32.HI UR37, URZ, 0x4, UR37 ;  /* 0x000000043f257899 */ /* 0x000fe20008011625 */
[----:B------:R-:W-:Y:S02]  /*a870*/  IMAD.MOV.U32 R94, RZ, RZ, -0x800000 ;  /* 0xff800000ff5e7424 */ /* 0x000fe400078e00ff */
[----:B0-----:R-:W0:Y:S01]  /*a880*/  SHFL.BFLY PT, R0, R3, 0x2, 0x1f ;  /* 0x0c401f0003007f89 */ /* 0x001e2200000e0000 */
[----:B------:R-:W-:Y:S01]  /*a890*/  ULOP3.LUT UR37, UR37, 0x3fff, URZ, 0xc0, !UPT ;  /* 0x00003fff25257892 */ /* 0x000fe2000f8ec03f */
[----:B------:R-:W-:-:S03]  /*a8a0*/  VIADD R209, R209, 0x1 ;  /* 0x00000001d1d17836 */ /* 0x000fc60000000000 */
[----:B------:R-:W-:-:S04]  /*a8b0*/  ULOP3.LUT UR4, UR37, 0x4000000, URZ, 0xfc, !UPT ;  /* 0x0400000025047892 */ /* 0x000fc8000f8efc3f */
[----:B------:R-:W-:Y:S02]  /*a8c0*/  ULEA UR4, UR36, UR4, 0xb ;  /* 0x0000000424047291 */ /* 0x000fe4000f8e583f */
[----:B------:R-:W-:-:S04]  /*a8d0*/  UIADD3 UR36, UR36, 0x1, URZ ;  /* 0x0000000124247890 */ /* 0x000fc8000fffe03f */
[----:B------:R-:W-:Y:S01]  /*a8e0*/  UISETP.NE.AND UP0, UPT, UR36, 0x2, UPT ;  /* 0x000000022400788c */ /* 0x000fe2000bf05270 */
[----:B------:R-:W-:Y:S02]  /*a8f0*/  UMOV UR6, UR4 ;  /* 0x0000000400067c82 */ /* 0x000fe40008000000 */
[----:B------:R-:W-:Y:S01]  /*a900*/  HGMMA.64x128x16.F32 R24, R180, gdesc[UR4].tnspB, R24, gsb0 ;  /* 0x41e00004b4187df0 */ /* 0x000fe20008000818 */
[----:B------:R-:W-:Y:S01]  /*a910*/  UIADD3 UR6, UR4, 0x80, URZ ;  /* 0x0000008004067890 */ /* 0x000fe2000fffe03f */
[----:B-1----:R-:W-:Y:S01]  /*a920*/  FADD.FTZ R7, R7, R4 ;  /* 0x0000000407077221 */ /* 0x002fe20000010000 */
[----:B------:R-:W-:Y:S01]  /*a930*/  UMOV UR7, 0x40000040 ;  /* 0x4000004000077882 */ /* 0x000fe20000000000 */
[----:B------:R-:W-:Y:S02]  /*a940*/  IMAD.MOV.U32 R4, RZ, RZ, RZ ;  /* 0x000000ffff047224 */ /* 0x000fe400078e00ff */
[----:B0-----:R-:W-:Y:S01]  /*a950*/  FADD.FTZ R2, R0, R3 ;  /* 0x0000000300027221 */ /* 0x001fe20000010000 */
[----:B------:R-:W-:Y:S01]  /*a960*/  IMAD.U32 R3, RZ, RZ, UR5 ;  /* 0x00000005ff037e24 */ /* 0x000fe2000f8e00ff */
[----:B------:R-:W0:Y:S01]  /*a970*/  SHFL.BFLY PT, R0, R7, 0x1, 0x1f ;  /* 0x0c201f0007007f89 */ /* 0x000e2200000e0000 */
[----:B------:R-:W-:-:S03]  /*a980*/  USEL UR36, UR36, URZ, UP0 ;  /* 0x0000003f24247287 */ /* 0x000fc60008000000 */
[----:B------:R-:W1:Y:S01]  /*a990*/  SHFL.BFLY PT, R9, R2, 0x1, 0x1f ;  /* 0x0c201f0002097f89 */ /* 0x000e6200000e0000 */
[----:B0-----:R-:W-:Y:S01]  /*a9a0*/  FADD.FTZ R11, R7, R0 ;  /* 0x00000000070b7221 */ /* 0x001fe20000010000 */
[----:B------:R-:W-:Y:S02]  /*a9b0*/  IMAD.MOV.U32 R0, RZ, RZ, -0x800000 ;  /* 0xff800000ff007424 */ /* 0x000fe400078e00ff */
[----:B-1----:R-:W-:Y:S02]  /*a9c0*/  FADD.FTZ R13, R2, R9 ;  /* 0x00000009020d7221 */ /* 0x002fe40000010000 */
[----:B------:R-:W-:Y:S01]  /*a9d0*/  FSETP.NE.FTZ.AND P0, PT, R11, RZ, PT ;  /* 0x000000ff0b00720b */ /* 0x000fe20003f15000 */
[----:B------:R-:W-:Y:S02]  /*a9e0*/  IMAD.MOV.U32 R9, RZ, RZ, RZ ;  /* 0x000000ffff097224 */ /* 0x000fe400078e00ff */
[----:B------:R-:W-:Y:S01]  /*a9f0*/  @!P1 VIADD R2, R3, 0x34860 ;  /* 0x0003486003029836 */ /* 0x000fe20000000000 */
[----:B------:R-:W-:-:S04]  /*aa00*/  FSETP.NE.FTZ.AND P2, PT, R13, RZ, PT ;  /* 0x000000ff0d00720b */ /* 0x000fc80003f55000 */
[----:B------:R-:W-:-:S05]  /*aa10*/  @!P1 PRMT R2, RZ, 0x654, R2 ;  /* 0x00000654ff029816 */ /* 0x000fca0000000002 */
        /* <DEDUP_REMOVED lines=56> */
[-C--:B-1----:R-:W-:Y:S01]  /*ada0*/  FMUL.FTZ R2, R24, R4.reuse ;  /* 0x0000000418027220 */ /* 0x082fe20000410000 */
        /* <DEDUP_REMOVED lines=55> */
[----:B------:R-:W-:-:S07]  /*b120*/  FMUL.FTZ R87, R87, R9 ;  /* 0x0000000957577220 */ /* 0x000fce0000410000 */
.L_x_2223:
        /* <DEDUP_REMOVED lines=8> */
[----:B------:R-:W2:Y:S01]  /*b1b0*/  S2R R5, SR_SWINHI ;  /* 0x0000000000057919 */ /* 0x000ea20000002f00 */
[----:B------:R-:W-:Y:S01]  /*b1c0*/  F2FP.F16.F32.PACK_AB R36, R73, R72 ;  /* 0x000000484924723e */ /* 0x000fe200000000ff */
[----:B------:R-:W3:Y:S01]  /*b1d0*/  LDC.64 R106, c[0x0][0xc00] ;  /* 0x00030000ff6a7b82 */ /* 0x000ee20000000a00 */
[----:B------:R-:W-:Y:S01]  /*b1e0*/  ULDC.64 UR4, c[0x0][0xc08] ;  /* 0x0003020000047ab9 */ /* 0x000fe20000000a00 */
[----:B------:R-:W-:Y:S02]  /*b1f0*/  MOV R16, R22 ;  /* 0x0000001600107202 */ /* 0x000fe40000000f00 */
[----:B--2---:R-:W-:-:S03]  /*b200*/  MOV R17, R5 ;  /* 0x0000000500117202 */ /* 0x004fc60000000f00 */
[----:B------:R-:W-:-:S03]  /*b210*/  IMAD.WIDE R8, R228, 0x2, R16 ;  /* 0x00000002e4087825 */ /* 0x000fc600078e0210 */
[C---:B------:R-:W-:Y:S02]  /*b220*/  IADD3 R11, P3, R8.reuse, 0x4000, RZ ;  /* 0x00004000080b7810 */ /* 0x040fe40007f7e0ff */
[C---:B------:R-:W-:Y:S02]  /*b230*/  IADD3 R95, P2, R8.reuse, 0x4020, RZ ;  /* 0x00004020085f7810 */ /* 0x040fe40007f5e0ff */
[----:B------:R-:W-:Y:S01]  /*b240*/  LOP3.LUT R4, R11, 0x380, RZ, 0xc0, !PT ;  /* 0x000003800b047812 */ /* 0x000fe200078ec0ff */
[--C-:B------:R-:W-:Y:S01]  /*b250*/  IMAD.X R29, RZ, RZ, R9.reuse, P3 ;  /* 0x000000ffff1d7224 */ /* 0x100fe200018e0609 */
[----:B------:R-:W-:Y:S01]  /*b260*/  LOP3.LUT R6, R95, 0x380, RZ, 0xc0, !PT ;  /* 0x000003805f067812 */ /* 0x000fe200078ec0ff */
[----:B------:R-:W-:Y:S01]  /*b270*/  IMAD.X R33, RZ, RZ, R9, P2 ;  /* 0x000000ffff217224 */ /* 0x000fe200010e0609 */
[----:B------:R-:W-:Y:S02]  /*b280*/  IADD3 R105, P0, R8, 0x4060, RZ ;  /* 0x0000406008697810 */ /* 0x000fe40007f1e0ff */
[----:B------:R-:W-:-:S02]  /*b290*/  SHF.R.U64 R4, R4, 0x3, RZ ;  /* 0x0000000304047819 */ /* 0x000fc400000012ff */
[C---:B------:R-:W-:Y:S01]  /*b2a0*/  LOP3.LUT R5, R8.reuse, 0x380, RZ, 0xc0, !PT ;  /* 0x0000038008057812 */ /* 0x040fe200078ec0ff */
[--C-:B------:R-:W-:Y:S01]  /*b2b0*/  IMAD.X R31, RZ, RZ, R9.reuse, P0 ;  /* 0x000000ffff1f7224 */ /* 0x100fe200000e0609 */
[C---:B------:R-:W-:Y:S02]  /*b2c0*/  IADD3 R103, P1, R8.reuse, 0x4040, RZ ;  /* 0x0000404008677810 */ /* 0x040fe40007f3e0ff */
[----:B------:R-:W-:Y:S02]  /*b2d0*/  IADD3 R35, P6, R8, 0x20, RZ ;  /* 0x0000002008237810 */ /* 0x000fe40007fde0ff */
[----:B------:R-:W-:Y:S01]  /*b2e0*/  SHF.R.U64 R6, R6, 0x3, RZ ;  /* 0x0000000306067819 */ /* 0x000fe200000012ff */
[--C-:B------:R-:W-:Y:S01]  /*b2f0*/  IMAD.X R15, RZ, RZ, R9.reuse, P1 ;  /* 0x000000ffff0f7224 */ /* 0x100fe200008e0609 */
[C---:B------:R-:W-:Y:S01]  /*b300*/  IADD3 R39, P4, R8.reuse, 0x60, RZ ;  /* 0x0000006008277810 */ /* 0x040fe20007f9e0ff */
[----:B------:R-:W-:Y:S01]  /*b310*/  IMAD.X R13, RZ, RZ, R9, P6 ;  /* 0x000000ffff0d7224 */ /* 0x000fe200030e0609 */
[----:B------:R-:W-:-:S02]  /*b320*/  IADD3 R37, P5, R8, 0x40, RZ ;  /* 0x0000004008257810 */ /* 0x000fc40007fbe0ff */
[----:B------:R-:W-:Y:S01]  /*b330*/  LOP3.LUT R12, R105, 0x380, RZ, 0xc0, !PT ;  /* 0x00000380690c7812 */ /* 0x000fe200078ec0ff */
[----:B------:R-:W-:Y:S01]  /*b340*/  IMAD.X R7, RZ, RZ, R9, P4 ;  /* 0x000000ffff077224 */ /* 0x000fe200020e0609 */
[----:B------:R-:W-:Y:S02]  /*b350*/  LOP3.LUT R28, R4, R11, RZ, 0x3c, !PT ;  /* 0x0000000b041c7212 */ /* 0x000fe400078e3cff */
[----:B------:R-:W-:Y:S02]  /*b360*/  SHF.R.U64 R5, R5, 0x3, RZ ;  /* 0x0000000305057819 */ /* 0x000fe400000012ff */
[----:B------:R-:W-:Y:S02]  /*b370*/  LOP3.LUT R10, R103, 0x380, RZ, 0xc0, !PT ;  /* 0x00000380670a7812 */ /* 0x000fe400078ec0ff */
[----:B------:R-:W-:Y:S02]  /*b380*/  LOP3.LUT R32, R6, R95, RZ, 0x3c, !PT ;  /* 0x0000005f06207212 */ /* 0x000fe400078e3cff */
[----:B------:R-:W-:-:S02]  /*b390*/  LOP3.LUT R4, R35, 0x380, RZ, 0xc0, !PT ;  /* 0x0000038023047812 */ /* 0x000fc400078ec0ff */
[----:B------:R-:W-:Y:S02]  /*b3a0*/  LOP3.LUT R6, R39, 0x380, RZ, 0xc0, !PT ;  /* 0x0000038027067812 */ /* 0x000fe400078ec0ff */
[----:B------:R-:W-:Y:S02]  /*b3b0*/  LOP3.LUT R34, R37, 0x380, RZ, 0xc0, !PT ;  /* 0x0000038025227812 */ /* 0x000fe400078ec0ff */
[----:B------:R-:W-:Y:S02]  /*b3c0*/  SHF.R.U64 R12, R12, 0x3, RZ ;  /* 0x000000030c0c7819 */ /* 0x000fe400000012ff */
[----:B------:R-:W-:Y:S01]  /*b3d0*/  LOP3.LUT R8, R5, R8, RZ, 0x3c, !PT ;  /* 0x0000000805087212 */ /* 0x000fe200078e3cff */
[----:B------:R-:W-:Y:S01]  /*b3e0*/  IMAD.X R5, RZ, RZ, R9, P5 ;  /* 0x000000ffff057224 */ /* 0x000fe200028e0609 */
[----:B------:R-:W-:Y:S02]  /*b3f0*/  SHF.R.U64 R10, R10, 0x3, RZ ;  /* 0x000000030a0a7819 */ /* 0x000fe400000012ff */
[----:B------:R-:W-:-:S02]  /*b400*/  SHF.R.U64 R4, R4, 0x3, RZ ;  /* 0x0000000304047819 */ /* 0x000fc400000012ff */
[----:B------:R-:W-:Y:S02]  /*b410*/  SHF.R.U64 R6, R6, 0x3, RZ ;  /* 0x0000000306067819 */ /* 0x000fe400000012ff */
[----:B------:R-:W-:Y:S02]  /*b420*/  SHF.R.U64 R34, R34, 0x3, RZ ;  /* 0x0000000322227819 */ /* 0x000fe400000012ff */
[----:B------:R-:W-:Y:S02]  /*b430*/  LOP3.LUT R30, R12, R105, RZ, 0x3c, !PT ;  /* 0x000000690c1e7212 */ /* 0x000fe400078e3cff */
[----:B------:R-:W-:Y:S02]  /*b440*/  LOP3.LUT R14, R10, R103, RZ, 0x3c, !PT ;  /* 0x000000670a0e7212 */ /* 0x000fe400078e3cff */
[----:B-1----:R-:W-:Y:S01]  /*b450*/  MOV R24, R8 ;  /* 0x0000000800187202 */ /* 0x002fe20000000f00 */
[----:B------:R-:W1:Y:S01]  /*b460*/  LDC.64 R102, c[0x0][0xc00] ;  /* 0x00030000ff667b82 */ /* 0x000e620000000a00 */
[----:B------:R-:W-:-:S02]  /*b470*/  LOP3.LUT R12, R4, R35, RZ, 0x3c, !PT ;  /* 0x00000023040c7212 */ /* 0x000fc400078e3cff */
[----:B------:R-:W-:Y:S02]  /*b480*/  F2FP.F16.F32.PACK_AB R8, R3, R2 ;  /* 0x000000020308723e */ /* 0x000fe400000000ff */
[----:B------:R-:W-:Y:S02]  /*b490*/  F2FP.F16.F32.PACK_AB R9, R93, R92 ;  /* 0x0000005c5d09723e */ /* 0x000fe400000000ff */
[----:B------:R-:W-:Y:S02]  /*b4a0*/  F2FP.F16.F32.PACK_AB R10, R21, R20 ;  /* 0x00000014150a723e */ /* 0x000fe400000000ff */
[----:B------:R-:W-:Y:S01]  /*b4b0*/  F2FP.F16.F32.PACK_AB R11, R97, R96 ;  /* 0x00000060610b723e */ /* 0x000fe200000000ff */
[----:B------:R-:W-:Y:S01]  /*b4c0*/  BAR.SYNC.DEFER_BLOCKING 0x1, 0x100 ;  /* 0x0044000000007b1d */ /* 0x000fe20000010000 */
[----:B------:R-:W-:Y:S02]  /*b4d0*/  LOP3.LUT R6, R6, R39, RZ, 0x3c, !PT ;  /* 0x0000002706067212 */ /* 0x000fe400078e3cff */
        /* <DEDUP_REMOVED lines=9> */
[----:B------:R-:W-:Y:S02]  /*b570*/  F2FP.F16.F32.PACK_AB R12, R49, R48 ;  /* 0x00000030310c723e */ /* 0x000fe400000000ff */
[----:B------:R-:W-:Y:S01]  /*b580*/  F2FP.F16.F32.PACK_AB R13, R51, R50 ;  /* 0x00000032330d723e */ /* 0x000fe200000000ff */
[----:B------:R2:W-:Y:S01]  /*b590*/  STSM.16.M88.4 [R24], R8 ;  /* 0x0000000818007844 */ /* 0x0005e20000000200 */
[----:B------:R-:W-:Y:S02]  /*b5a0*/  F2FP.F16.F32.PACK_AB R14, R53, R52 ;  /* 0x00000034350e723e */ /* 0x000fe400000000ff */
[----:B------:R-:W-:Y:S01]  /*b5b0*/  F2FP.F16.F32.PACK_AB R15, R55, R54 ;  /* 0x00000036370f723e */ /* 0x000fe200000000ff */
[----:B------:R4:W-:Y:S01]  /*b5c0*/  STSM.16.M88.4 [R108], R4 ;  /* 0x000000046c007844 */ /* 0x0009e20000000200 */
[----:B------:R-:W-:-:S02]  /*b5d0*/  MOV R95, R30 ;  /* 0x0000001e005f7202 */ /* 0x000fc40000000f00 */
[----:B------:R-:W-:Y:S02]  /*b5e0*/  MOV R104, R28 ;  /* 0x0000001c00687202 */ /* 0x000fe40000000f00 */
[----:B------:R-:W-:Y:S02]  /*b5f0*/  F2FP.F16.F32.PACK_AB R28, R57, R56 ;  /* 0x00000038391c723e */ /* 0x000fe400000000ff */
[----:B------:R-:W-:Y:S02]  /*b600*/  F2FP.F16.F32.PACK_AB R29, R59, R58 ;  /* 0x0000003a3b1d723e */ /* 0x000fe400000000ff */
[----:B------:R-:W-:Y:S02]  /*b610*/  F2FP.F16.F32.PACK_AB R30, R61, R60 ;  /* 0x0000003c3d1e723e */ /* 0x000fe400000000ff */
[----:B------:R-:W-:Y:S02]  /*b620*/  F2FP.F16.F32.PACK_AB R31, R63, R62 ;  /* 0x0000003e3f1f723e */ /* 0x000fe400000000ff */
[----:B--2---:R-:W-:-:S02]  /*b630*/  F2FP.F16.F32.PACK_AB R8, R41, R40 ;  /* 0x000000282908723e */ /* 0x004fc400000000ff */
[----:B------:R-:W-:Y:S02]  /*b640*/  F2FP.F16.F32.PACK_AB R9, R43, R42 ;  /* 0x0000002a2b09723e */ /* 0x000fe400000000ff */
[----:B------:R-:W-:Y:S02]  /*b650*/  F2FP.F16.F32.PACK_AB R10, R45, R44 ;  /* 0x0000002c2d0a723e */ /* 0x000fe400000000ff */
[----:B------:R-:W-:Y:S02]  /*b660*/  F2FP.F16.F32.PACK_AB R11, R47, R46 ;  /* 0x0000002e2f0b723e */ /* 0x000fe400000000ff */
[----:B------:R-:W-:Y:S02]  /*b670*/  MOV R24, R32 ;  /* 0x0000002000187202 */ /* 0x000fe40000000f00 */
[----:B------:R-:W-:Y:S01]  /*b680*/  F2FP.F16.F32.PACK_AB R32, R65, R64 ;  /* 0x000000404120723e */ /* 0x000fe200000000ff */
[----:B------:R3:W-:Y:S01]  /*b690*/  STSM.16.M88.4 [R38], R8 ;  /* 0x0000000826007844 */ /* 0x0007e20000000200 */
[----:B------:R-:W-:-:S02]  /*b6a0*/  F2FP.F16.F32.PACK_AB R33, R67, R66 ;  /* 0x000000424321723e */ /* 0x000fc400000000ff */
[----:B------:R-:W-:Y:S01]  /*b6b0*/  F2FP.F16.F32.PACK_AB R34, R69, R68 ;  /* 0x000000444522723e */ /* 0x000fe200000000ff */
[----:B------:R2:W-:Y:S01]  /*b6c0*/  STSM.16.M88.4 [R39], R12 ;  /* 0x0000000c27007844 */ /* 0x0005e20000000200 */
[----:B------:R-:W-:Y:S02]  /*b6d0*/  F2FP.F16.F32.PACK_AB R35, R71, R70 ;  /* 0x000000464723723e */ /* 0x000fe400000000ff */
[----:B------:R-:W-:Y:S01]  /*b6e0*/  F2FP.F16.F32.PACK_AB R37, R75, R74 ;  /* 0x0000004a4b25723e */ /* 0x000fe200000000ff */
[----:B------:R0:W-:Y:S01]  /*b6f0*/  STSM.16.M88.4 [R104], R28 ;  /* 0x0000001c68007844 */ /* 0x0001e20000000200 */
[----:B----4-:R-:W-:Y:S02]  /*b700*/  F2FP.F16.F32.PACK_AB R4, R81, R80 ;  /* 0x000000505104723e */ /* 0x010fe400000000ff */
[----:B------:R-:W-:Y:S01]  /*b710*/  F2FP.F16.F32.PACK_AB R5, R83, R82 ;  /* 0x000000525305723e */ /* 0x000fe200000000ff */
[----:B------:R-:W-:Y:S01]  /*b720*/  STSM.16.M88.4 [R24], R32 ;  /* 0x0000002018007844 */ /* 0x000fe20000000200 */
[----:B------:R-:W-:-:S02]  /*b730*/  F2FP.F16.F32.PACK_AB R6, R85, R84 ;  /* 0x000000545506723e */ /* 0x000fc400000000ff */
[----:B------:R-:W-:Y:S01]  /*b740*/  F2FP.F16.F32.PACK_AB R7, R87, R86 ;  /* 0x000000565707723e */ /* 0x000fe200000000ff */
[----:B---3--:R-:W-:Y:S01]  /*b750*/  IMAD.WIDE R8, R186, 0x4, R106 ;  /* 0x00000004ba087825 */ /* 0x008fe200078e026a */
[----:B------:R-:W-:Y:S02]  /*b760*/  F2FP.F16.F32.PACK_AB R38, R77, R76 ;  /* 0x0000004c4d26723e */ /* 0x000fe400000000ff */
[----:B-1----:R-:W-:Y:S02]  /*b770*/  ISETP.NE.U32.AND P0, PT, R102, RZ, PT ;  /* 0x000000ff6600720c */ /* 0x002fe40003f05070 */
[----:B--2---:R-:W-:Y:S02]  /*b780*/  F2FP.F16.F32.PACK_AB R39, R79, R78 ;  /* 0x0000004e4f27723e */ /* 0x004fe400000000ff */
[----:B------:R-:W-:Y:S01]  /*b790*/  ISETP.NE.AND.EX P0, PT, R103, RZ, PT, P0 ;  /* 0x000000ff6700720c */ /* 0x000fe20003f05300 */
[----:B0-----:R-:W-:Y:S02]  /*b7a0*/  IMAD.MOV.U32 R104, RZ, RZ, RZ ;  /* 0x000000ffff687224 */ /* 0x001fe400078e00ff */
[----:B------:R-:W-:Y:S04]  /*b7b0*/  STSM.16.M88.4 [R105], R36 ;  /* 0x0000002469007844 */ /* 0x000fe80000000200 */
[----:B------:R0:W-:Y:S01]  /*b7c0*/  STSM.16.M88.4 [R95], R4 ;  /* 0x000000045f007844 */ /* 0x0001e20000000200 */
[----:B------:R-:W-:Y:S01]  /*b7d0*/  BAR.SYNC.DEFER_BLOCKING 0x1, 0x100 ;  /* 0x0044000000007b1d */ /* 0x000fe20000010000 */
[----:B------:R-:W-:-:S07]  /*b7e0*/  ISETP.NE.U32.AND P1, PT, RZ, UR4, PT ;  /* 0x00000004ff007c0c */ /* 0x000fce000bf25070 */
[----:B0-----:R-:W0:Y:S08]  /*b7f0*/  LDC R5, c[0x0][0xad4] ;  /* 0x0002b500ff057b82 */ /* 0x001e300000000800 */
[----:B------:R-:W1:Y:S01]  /*b800*/  LDC R95, c[0x0][0xbe8] ;  /* 0x0002fa00ff5f7b82 */ /* 0x000e620000000800 */
[----:B------:R-:W2:Y:S01]  /*b810*/  @P0 LDG.E R104, desc[UR56][R8.64] ;  /* 0x0000003808680981 */ /* 0x000ea2000c1e1900 */
[----:B------:R-:W-:Y:S01]  /*b820*/  ISETP.NE.AND.EX P1, PT, RZ, UR5, PT, P1 ;  /* 0x00000005ff007c0c */ /* 0x000fe2000bf25310 */
[----:B------:R-:W-:-:S12]  /*b830*/  IMAD.MOV.U32 R30, RZ, RZ, 0x9b8 ;  /* 0x000009b8ff1e7424 */ /* 0x000fd800078e00ff */
[C---:B------:R-:W-:Y:S01]  /*b840*/  @P1 LEA R12, P2, R186.reuse, UR4, 0x2 ;  /* 0x00000004ba0c1c11 */ /* 0x040fe2000f8410ff */
[----:B------:R-:W-:Y:S02]  /*b850*/  ULDC UR4, c[0x0][0xa88] ;  /* 0x0002a20000047ab9 */ /* 0x000fe40000000800 */
[----:B------:R-:W-:Y:S01]  /*b860*/  IMAD.U32 R24, RZ, RZ, UR4 ;  /* 0x00000004ff187e24 */ /* 0x000fe2000f8e00ff */
[----:B------:R-:W-:Y:S02]  /*b870*/  @P1 LEA.HI.X R13, R186, UR5, R191, 0x2, P2 ;  /* 0x00000005ba0d1c11 */ /* 0x000fe400090f14bf */
[C---:B------:R-:W-:Y:S02]  /*b880*/  ISETP.NE.AND P2, PT, R190.reuse, RZ, PT ;  /* 0x000000ffbe00720c */ /* 0x040fe40003f45270 */
[----:B-1----:R-:W-:Y:S01]  /*b890*/  ISETP.NE.AND P4, PT, R95, 0x1, PT ;  /* 0x000000015f00780c */ /* 0x002fe20003f85270 */
[----:B------:R1:W5:Y:S01]  /*b8a0*/  @P1 LDG.E R24, desc[UR56][R12.64] ;  /* 0x000000380c181981 */ /* 0x000362000c1e1900 */
[----:B0-----:R-:W-:Y:S01]  /*b8b0*/  SEL R5, R190, R5, P2 ;  /* 0x00000005be057207 */ /* 0x001fe20001000000 */
[----:B------:R-:W-:Y:S01]  /*b8c0*/  IMAD.IADD R35, R185, 0x1, R18 ;  /* 0x00000001b9237824 */ /* 0x000fe200078e0212 */
[----:B------:R-:W-:-:S02]  /*b8d0*/  ISETP.NE.U32.AND P2, PT, R102, RZ, PT ;  /* 0x000000ff6600720c */ /* 0x000fc40003f45070 */
[----:B------:R-:W-:Y:S02]  /*b8e0*/  ISETP.GT.AND P3, PT, R5, 0x1, PT ;  /* 0x000000010500780c */ /* 0x000fe40003f64270 */
[----:B------:R-:W-:Y:S01]  /*b8f0*/  ISETP.NE.AND.EX P2, PT, R103, RZ, PT, P2 ;  /* 0x000000ff6700720c */ /* 0x000fe20003f45320 */
[----:B------:R-:W0:Y:S01]  /*b900*/  LDC.64 R4, c[0x0][0xba8] ;  /* 0x0002ea00ff047b82 */ /* 0x000e220000000a00 */
[----:B------:R-:W-:Y:S02]  /*b910*/  SEL R30, R30, 0x978, P3 ;  /* 0x000009781e1e7807 */ /* 0x000fe40001800000 */
[----:B------:R-:W-:Y:S02]  /*b920*/  SEL R186, R186, RZ, !P2 ;  /* 0x000000ffbaba7207 */ /* 0x000fe40005000000 */
[----:B------:R-:W-:Y:S02]  /*b930*/  SEL R191, R191, RZ, !P2 ;  /* 0x000000ffbfbf7207 */ /* 0x000fe40005000000 */
[----:B------:R-:W-:Y:S01]  /*b940*/  SEL R29, R207, RZ, P3 ;  /* 0x000000ffcf1d7207 */ /* 0x000fe20001800000 */
[----:B------:R-:W3:Y:S08]  /*b950*/  LDC.64 R10, c[0x0][R30+0x220] ;  /* 0x000088001e0a7b82 */ /* 0x000ef00000000a00 */
[----:B------:R-:W4:Y:S08]  /*b960*/  LDC.64 R6, c[0x0][R30+0x218] ;  /* 0x000086001e067b82 */ /* 0x000f300000000a00 */
[----:B------:R-:W2:Y:S08]  /*b970*/  @P4 LDC R32, c[0x0][0xbec] ;  /* 0x0002fb00ff204b82 */ /* 0x000eb00000000800 */
[----:B------:R-:W2:Y:S01]  /*b980*/  @P4 LDC R33, c[0x0][0xbf0] ;  /* 0x0002fc00ff214b82 */ /* 0x000ea20000000800 */
[----:B---3--:R-:W-:-:S04]  /*b990*/  IMAD R11, R11, R186, RZ ;  /* 0x000000ba0b0b7224 */ /* 0x008fc800078e02ff */
[C---:B------:R-:W-:Y:S02]  /*b9a0*/  IMAD R191, R10.reuse, R191, R11 ;  /* 0x000000bf0abf7224 */ /* 0x040fe400078e020b */
[----:B------:R-:W-:Y:S01]  /*b9b0*/  IMAD.WIDE.U32 R10, R10, R186, RZ ;  /* 0x000000ba0a0a7225 */ /* 0x000fe200078e00ff */
[----:B-1----:R-:W1:Y:S03]  /*b9c0*/  LDC.64 R12, c[0x0][R30+0x228] ;  /* 0x00008a001e0c7b82 */ /* 0x002e660000000a00 */
[----:B----4-:R-:W-:-:S04]  /*b9d0*/  IMAD.WIDE.U32 R14, R6, R189, RZ ;  /* 0x000000bd060e7225 */ /* 0x010fc800078e00ff */
[----:B------:R-:W-:Y:S01]  /*b9e0*/  IMAD R31, R7, R189, RZ ;  /* 0x000000bd071f7224 */ /* 0x000fe200078e02ff */
[----:B0-----:R-:W0:Y:S01]  /*b9f0*/  @!P3 LDC R4, c[0x0][0xb50] ;  /* 0x0002d400ff04bb82 */ /* 0x001e220000000800 */
[----:B------:R-:W-:Y:S02]  /*ba00*/  IMAD.IADD R191, R11, 0x1, R191 ;  /* 0x000000010bbf7824 */ /* 0x000fe400078e02bf */
[----:B------:R-:W-:Y:S01]  /*ba10*/  IMAD.IADD R31, R15, 0x1, R31 ;  /* 0x000000010f1f7824 */ /* 0x000fe200078e021f */
[----:B------:R-:W-:-:S04]  /*ba20*/  MOV R15, R35 ;  /* 0x00000023000f7202 */ /* 0x000fc80000000f00 */
[----:B------:R-:W3:Y:S01]  /*ba30*/  LDC.64 R6, c[0x0][R30+0x210] ;  /* 0x000084001e067b82 */ /* 0x000ee20000000a00 */
[----:B-1----:R-:W-:-:S07]  /*ba40*/  IMAD R13, R13, R29, RZ ;  /* 0x0000001d0d0d7224 */ /* 0x002fce00078e02ff */
[----:B------:R-:W1:Y:S01]  /*ba50*/  @!P3 LDC R5, c[0x0][0xb54] ;  /* 0x0002d500ff05bb82 */ /* 0x000e620000000800 */
[--C-:B--2---:R-:W-:Y:S01]  /*ba60*/  IADD3 R28, P2, P5, R10, R14, R104.reuse ;  /* 0x0000000e0a1c7210 */ /* 0x104fe20007d5e068 */
[----:B------:R-:W-:Y:S01]  /*ba70*/  @P4 IMAD.HI.U32 R14, R35, R32, RZ ;  /* 0x00000020230e4227 */ /* 0x000fe200078e00ff */
[----:B------:R-:W-:-:S03]  /*ba80*/  SHF.R.S32.HI R102, RZ, 0x1f, R104 ;  /* 0x0000001fff667819 */ /* 0x000fc60000011468 */
[----:B------:R-:W-:Y:S01]  /*ba90*/  IMAD.WIDE.U32 R10, R12, R29, RZ ;  /* 0x0000001d0c0a7225 */ /* 0x000fe200078e00ff */
[----:B------:R-:W-:Y:S02]  /*baa0*/  @P4 SHF.R.U32.HI R15, RZ, R33, R14 ;  /* 0x00000021ff0f4219 */ /* 0x000fe4000001160e */
[----:B------:R-:W-:Y:S01]  /*bab0*/  IADD3.X R12, R191, R31, R102, P2, P5 ;  /* 0x0000001fbf0c7210 */ /* 0x000fe200017ea466 */
[----:B------:R-:W-:Y:S01]  /*bac0*/  IMAD.IADD R29, R11, 0x1, R13 ;  /* 0x000000010b1d7824 */ /* 0x000fe200078e020d */
[----:B------:R-:W-:Y:S01]  /*bad0*/  IADD3 R10, P2, P5, R15, R28, R10 ;  /* 0x0000001c0f0a7210 */ /* 0x000fe20007d5e00a */
[--C-:B------:R-:W-:Y:S01]  /*bae0*/  IMAD.MOV R14, RZ, RZ, -R15.reuse ;  /* 0x000000ffff0e7224 */ /* 0x100fe200078e0a0f */
[----:B------:R-:W-:-:S03]  /*baf0*/  SHF.R.S32.HI R11, RZ, 0x1f, R15 ;  /* 0x0000001fff0b7819 */ /* 0x000fc6000001140f */
[----:B------:R-:W-:Y:S01]  /*bb00*/  IMAD R13, R95, R14, R35 ;  /* 0x0000000e5f0d7224 */ /* 0x000fe200078e0223 */
[----:B------:R-:W-:-:S03]  /*bb10*/  IADD3.X R11, R11, R12, R29, P2, P5 ;  /* 0x0000000c0b0b7210 */ /* 0x000fc600017ea41d */
[----:B---3--:R-:W-:Y:S01]  /*bb20*/  IMAD R7, R7, R13, RZ ;  /* 0x0000000d07077224 */ /* 0x008fe200078e02ff */
[----:B------:R-:W-:-:S05]  /*bb30*/  SHF.R.S32.HI R15, RZ, 0x1f, R13 ;  /* 0x0000001fff0f7819 */ /* 0x000fca000001140d */
[C---:B------:R-:W-:Y:S02]  /*bb40*/  IMAD R15, R6.reuse, R15, R7 ;  /* 0x0000000f060f7224 */ /* 0x040fe400078e0207 */
[----:B------:R-:W-:-:S04]  /*bb50*/  IMAD.WIDE.U32 R6, R6, R13, R10 ;  /* 0x0000000d06067225 */ /* 0x000fc800078e000a */
[----:B------:R-:W-:Y:S01]  /*bb60*/  IMAD.IADD R7, R7, 0x1, R15 ;  /* 0x0000000107077824 */ /* 0x000fe200078e020f */
[----:B0-----:R-:W-:-:S04]  /*bb70*/  LEA R10, P2, R6, R4, 0x2 ;  /* 0x00000004060a7211 */ /* 0x001fc800078410ff */
[----:B-1----:R-:W-:Y:S01]  /*bb80*/  LEA.HI.X R11, R6, R5, R7, 0x2, P2 ;  /* 0x00000005060b7211 */ /* 0x002fe200010f1407 */
[----:B------:R-:W-:Y:S08]  /*bb90*/  @P1 BRA `(.L_x_2256) ;  /* 0x0000000000101947 */ /* 0x000ff00003800000 */
[----:B------:R-:W-:Y:S05]  /*bba0*/  @!P0 BRA `(.L_x_2256) ;  /* 0x00000000000c8947 */ /* 0x000fea0003800000 */
[----:B------:R-:W2:Y:S04]  /*bbb0*/  LDG.E R5, desc[UR56][R8.64] ;  /* 0x0000003808057981 */ /* 0x000ea8000c1e1900 */
[----:B-----5:R-:W2:Y:S02]  /*bbc0*/  LDG.E R24, desc[UR56][R8.64+0x4] ;  /* 0x0000043808187981 */ /* 0x020ea4000c1e1900 */
[----:B--2---:R-:W-:-:S07]  /*bbd0*/  IMAD.IADD R24, R24, 0x1, -R5 ;  /* 0x0000000118187824 */ /* 0x004fce00078e0a05 */
.L_x_2256:
[----:B------:R-:W-:Y:S01]  /*bbe0*/  SHFL.IDX PT, R4, R10, RZ, 0x1c1f ;  /* 0x001c1fff0a047589 */ /* 0x000fe200000e0000 */
[----:B------:R-:W-:Y:S01]  /*bbf0*/  IMAD.IADD R13, R227, 0x1, R18 ;  /* 0x00000001e30d7824 */ /* 0x000fe200078e0212 */
[----:B------:R-:W-:Y:S01]  /*bc00*/  LOP3.LUT P0, RZ, R210, 0x3, RZ, 0xc0, !PT ;  /* 0x00000003d2ff7812 */ /* 0x000fe2000780c0ff */
[----:B-----5:R-:W-:Y:S01]  /*bc10*/  IMAD R24, R24, R95, RZ ;  /* 0x0000005f18187224 */ /* 0x020fe200078e02ff */
[----:B------:R-:W0:Y:S01]  /*bc20*/  SHFL.IDX PT, R5, R11, RZ, 0x1c1f ;  /* 0x001c1fff0b057589 */ /* 0x000e2200000e0000 */
[----:B------:R-:W-:-:S03]  /*bc30*/  VIADD R29, R13, 0x8 ;  /* 0x000000080d1d7836 */ /* 0x000fc60000000000 */
[----:B------:R-:W-:Y:S01]  /*bc40*/  SHFL.IDX PT, R6, R10, 0x1, 0x1c1f ;  /* 0x003c1f000a067f89 */ /* 0x000fe200000e0000 */
[-C--:B------:R-:W-:Y:S02]  /*bc50*/  ISETP.GE.OR P1, PT, R13, R24.reuse, P0 ;  /* 0x000000180d00720c */ /* 0x080fe40000726670 */
[----:B------:R-:W-:Y:S01]  /*bc60*/  ISETP.GE.OR P0, PT, R29, R24, P0 ;  /* 0x000000181d00720c */ /* 0x000fe20000706670 */
[----:B------:R-:W1:Y:S10]  /*bc70*/  SHFL.IDX PT, R7, R11, 0x1, 0x1c1f ;  /* 0x003c1f000b077f89 */ /* 0x000e7400000e0000 */
[----:B0-----:R0:W-:Y:S04]  /*bc80*/  @!P1 ST.E desc[UR56][R4.64], R94 ;  /* 0x0000005e04009985 */ /* 0x0011e8000c101938 */
[----:B-1----:R0:W-:Y:S01]  /*bc90*/  @!P0 ST.E desc[UR56][R6.64], R0 ;  /* 0x0000000006008985 */ /* 0x0021e2000c101938 */
[----:B------:R-:W-:Y:S05]  /*bca0*/  @P3 BRA `(.L_x_2257) ;  /* 0x00000008007c3947 */ /* 0x000fea0003800000 */
[----:B------:R-:W-:Y:S01]  /*bcb0*/  IMAD R3, R208, 0x40, R23 ;  /* 0x00000040d0037824 */ /* 0x000fe200078e0217 */
[----:B------:R-:W1:Y:S01]  /*bcc0*/  @P4 LDC R49, c[0x0][0xbec] ;  /* 0x0002fb00ff314b82 */ /* 0x000e620000000800 */
[----:B------:R-:W-:Y:S02]  /*bcd0*/  ULDC.64 UR4, c[0x0][0xaa0] ;  /* 0x0002a80000047ab9 */ /* 0x000fe40000000a00 */
[----:B------:R-:W-:-:S03]  /*bce0*/  IMAD.WIDE R16, R3, 0x2, R16 ;  /* 0x0000000203107825 */ /* 0x000fc600078e0210 */
[C---:B------:R-:W-:Y:S02]  /*bcf0*/  IADD3 R9, P6, R16.reuse, 0x1000, RZ ;  /* 0x0000100010097810 */ /* 0x040fe40007fde0ff */
[----:B------:R-:W2:Y:S01]  /*bd00*/  @P4 LDC R51, c[0x0][0xbf0] ;  /* 0x0002fc00ff334b82 */ /* 0x000ea20000000800 */
[C---:B------:R-:W-:Y:S02]  /*bd10*/  IADD3 R13, P5, R16.reuse, 0x2000, RZ ;  /* 0x00002000100d7810 */ /* 0x040fe40007fbe0ff */
[----:B------:R-:W-:Y:S02]  /*bd20*/  LOP3.LUT R8, R9, 0x380, RZ, 0xc0, !PT ;  /* 0x0000038009087812 */ /* 0x000fe400078ec0ff */
[----:B------:R-:W-:Y:S02]  /*bd30*/  IADD3 R29, P3, R16, 0x3000, RZ ;  /* 0x00003000101d7810 */ /* 0x000fe40007f7e0ff */
[----:B------:R-:W-:Y:S02]  /*bd40*/  SHF.R.U64 R8, R8, 0x3, RZ ;  /* 0x0000000308087819 */ /* 0x000fe400000012ff */
[----:B------:R-:W-:-:S02]  /*bd50*/  IADD3 R33, P2, R16, 0x4000, RZ ;  /* 0x0000400010217810 */ /* 0x000fc40007f5e0ff */
[----:B------:R-:W-:Y:S01]  /*bd60*/  LOP3.LUT R8, R8, R9, RZ, 0x3c, !PT ;  /* 0x0000000908087212 */ /* 0x000fe200078e3cff */
[--C-:B------:R-:W-:Y:S01]  /*bd70*/  IMAD.X R9, RZ, RZ, R17.reuse, P6 ;  /* 0x000000ffff097224 */ /* 0x100fe200030e0611 */
[C---:B------:R-:W-:Y:S02]  /*bd80*/  IADD3 R3, P6, R16.reuse, 0x7000, RZ ;  /* 0x0000700010037810 */ /* 0x040fe40007fde0ff */
[C---:B------:R-:W-:Y:S02]  /*bd90*/  IADD3 R37, P1, R16.reuse, 0x5000, RZ ;  /* 0x0000500010257810 */ /* 0x040fe40007f3e0ff */
[C---:B------:R-:W-:Y:S01]  /*bda0*/  IADD3 R41, P0, R16.reuse, 0x6000, RZ ;  /* 0x0000600010297810 */ /* 0x040fe20007f1e0ff */
[----:B------:R-:W-:Y:S01]  /*bdb0*/  IMAD.X R45, RZ, RZ, R17, P6 ;  /* 0x000000ffff2d7224 */ /* 0x000fe200030e0611 */
[----:B0-----:R-:W-:Y:S01]  /*bdc0*/  LOP3.LUT R5, R16, 0x380, RZ, 0xc0, !PT ;  /* 0x0000038010057812 */ /* 0x001fe200078ec0ff */
[----:B------:R-:W5:Y:S01]  /*bdd0*/  LD.E.128 R8, desc[UR56][R8.64] ;  /* 0x0000003808087980 */ /* 0x000f62000c101d00 */
[----:B------:R-:W-:-:S02]  /*bde0*/  LOP3.LUT R0, R3, 0x380, RZ, 0xc0, !PT ;  /* 0x0000038003007812 */ /* 0x000fc400078ec0ff */
[----:B------:R-:W-:Y:S02]  /*bdf0*/  LOP3.LUT R12, R13, 0x380, RZ, 0xc0, !PT ;  /* 0x000003800d0c7812 */ /* 0x000fe400078ec0ff */
[----:B------:R-:W-:Y:S02]  /*be00*/  LOP3.LUT R28, R29, 0x380, RZ, 0xc0, !PT ;  /* 0x000003801d1c7812 */ /* 0x000fe400078ec0ff */
[----:B------:R-:W-:Y:S02]  /*be10*/  LOP3.LUT R32, R33, 0x380, RZ, 0xc0, !PT ;  /* 0x0000038021207812 */ /* 0x000fe400078ec0ff */
[----:B------:R-:W-:Y:S02]  /*be20*/  LOP3.LUT R36, R37, 0x380, RZ, 0xc0, !PT ;  /* 0x0000038025247812 */ /* 0x000fe400078ec0ff */
[----:B------:R-:W-:Y:S02]  /*be30*/  LOP3.LUT R40, R41, 0x380, RZ, 0xc0, !PT ;  /* 0x0000038029287812 */ /* 0x000fe400078ec0ff */
[----:B------:R-:W-:-:S02]  /*be40*/  SHF.R.U64 R5, R5, 0x3, RZ ;  /* 0x0000000305057819 */ /* 0x000fc400000012ff */
[----:B------:R-:W-:Y:S02]  /*be50*/  SHF.R.U64 R0, R0, 0x3, RZ ;  /* 0x0000000300007819 */ /* 0x000fe400000012ff */
[----:B------:R-:W-:Y:S02]  /*be60*/  SHF.R.U64 R12, R12, 0x3, RZ ;  /* 0x000000030c0c7819 */ /* 0x000fe400000012ff */
[----:B------:R-:W-:Y:S02]  /*be70*/  SHF.R.U64 R28, R28, 0x3, RZ ;  /* 0x000000031c1c7819 */ /* 0x000fe400000012ff */
[----:B------:R-:W-:Y:S02]  /*be80*/  SHF.R.U64 R32, R32, 0x3, RZ ;  /* 0x0000000320207819 */ /* 0x000fe400000012ff */
[----:B------:R-:W-:Y:S02]  /*be90*/  SHF.R.U64 R36, R36, 0x3, RZ ;  /* 0x0000000324247819 */ /* 0x000fe400000012ff */
[----:B------:R-:W-:-:S02]  /*bea0*/  SHF.R.U64 R40, R40, 0x3, RZ ;  /* 0x0000000328287819 */ /* 0x000fc400000012ff */
[----:B------:R-:W-:Y:S02]  /*beb0*/  LOP3.LUT R16, R5, R16, RZ, 0x3c, !PT ;  /* 0x0000001005107212 */ /* 0x000fe400078e3cff */
[----:B------:R-:W-:Y:S01]  /*bec0*/  LOP3.LUT R44, R0, R3, RZ, 0x3c, !PT ;  /* 0x00000003002c7212 */ /* 0x000fe200078e3cff */
[----:B------:R-:W-:Y:S01]  /*bed0*/  IMAD R3, R102, UR4, RZ ;  /* 0x0000000466037c24 */ /* 0x000fe2000f8e02ff */
        /* <DEDUP_REMOVED lines=10> */
[----:B------:R0:W5:Y:S01]  /*bf80*/  LD.E.128 R4, desc[UR56][R16.64] ;  /* 0x0000003810047980 */ /* 0x000162000c101d00 */
[----:B------:R-:W-:-:S03]  /*bf90*/  SHF.R.S32.HI R21, RZ, 0x1f, R186 ;  /* 0x0000001fff157819 */ /* 0x000fc600000114ba */
[----:B------:R-:W5:Y:S04]  /*bfa0*/  LD.E.128 R12, desc[UR56][R12.64] ;  /* 0x000000380c0c7980 */ /* 0x000f68000c101d00 */
[----:B------:R-:W5:Y:S01]  /*bfb0*/  LD.E.128 R28, desc[UR56][R28.64] ;  /* 0x000000381c1c7980 */ /* 0x000f62000c101d00 */
[C---:B0-----:R-:W-:Y:S02]  /*bfc0*/  IMAD R17, R104.reuse, UR5, R3 ;  /* 0x0000000568117c24 */ /* 0x041fe4000f8e0203 */
[----:B------:R-:W-:Y:S01]  /*bfd0*/  IMAD.WIDE.U32 R2, R104, UR4, RZ ;  /* 0x0000000468027c25 */ /* 0x000fe2000f8e00ff */
[----:B------:R-:W-:Y:S01]  /*bfe0*/  ULDC.64 UR4, c[0x0][0xae8] ;  /* 0x0002ba0000047ab9 */ /* 0x000fe20000000a00 */
[----:B------:R-:W5:Y:S02]  /*bff0*/  LD.E.128 R32, desc[UR56][R32.64] ;  /* 0x0000003820207980 */ /* 0x000f64000c101d00 */
[----:B------:R-:W-:-:S02]  /*c000*/  IMAD.IADD R3, R3, 0x1, R17 ;  /* 0x0000000103037824 */ /* 0x000fc400078e0211 */
[----:B------:R-:W-:Y:S01]  /*c010*/  IMAD R17, R188, 0x20, R208 ;  /* 0x00000020bc117824 */ /* 0x000fe200078e02d0 */
[----:B------:R-:W5:Y:S03]  /*c020*/  LD.E.128 R36, desc[UR56][R36.64] ;  /* 0x0000003824247980 */ /* 0x000f66000c101d00 */
[----:B------:R-:W-:Y:S01]  /*c030*/  IMAD.IADD R20, R18, 0x1, R17 ;  /* 0x0000000112147824 */ /* 0x000fe200078e0211 */
[----:B------:R-:W5:Y:S01]  /*c040*/  LD.E.128 R40, desc[UR56][R40.64] ;  /* 0x0000003828287980 */ /* 0x000f62000c101d00 */
[----:B------:R-:W-:-:S03]  /*c050*/  IMAD.WIDE.U32 R2, R189, UR4, R2 ;  /* 0x00000004bd027c25 */ /* 0x000fc6000f8e0002 */
[----:B------:R-:W5:Y:S01]  /*c060*/  LD.E.128 R44, desc[UR56][R44.64] ;  /* 0x000000382c2c7980 */ /* 0x000f62000c101d00 */
[----:B-1----:R-:W-:Y:S01]  /*c070*/  @P4 IMAD.HI.U32 R0, R20, R49, RZ ;  /* 0x0000003114004227 */ /* 0x002fe200078e00ff */
[----:B------:R-:W-:Y:S01]  /*c080*/  @!PT LDS RZ, [RZ] ;  /* 0x00000000fffff984 */ /* 0x000fe20000000800 */
[----:B------:R-:W-:Y:S01]  /*c090*/  @!PT LDS RZ, [RZ] ;  /* 0x00000000fffff984 */ /* 0x000fe20000000800 */
[----:B------:R-:W-:Y:S01]  /*c0a0*/  @!PT LDS RZ, [RZ] ;  /* 0x00000000fffff984 */ /* 0x000fe20000000800 */
[----:B------:R-:W-:Y:S01]  /*c0b0*/  @!PT LDS RZ, [RZ] ;  /* 0x00000000fffff984 */ /* 0x000fe20000000800 */
[----:B------:R0:W-:Y:S06]  /*c0c0*/  MEMBAR.ALL.CTA ;  /* 0x0000000000007992 */ /* 0x0001ec0000008000 */
[----:B0-----:R-:W0:Y:S01]  /*c0d0*/  FENCE.VIEW.ASYNC.S ;  /* 0x00000000000073c6 */ /* 0x001e220000000000 */
[----:B------:R-:W-:Y:S01]  /*c0e0*/  IMAD R3, R189, UR5, R3 ;  /* 0x00000005bd037c24 */ /* 0x000fe2000f8e0203 */
[----:B------:R-:W-:Y:S01]  /*c0f0*/  ULDC.64 UR4, c[0x0][0xaf0] ;  /* 0x0002bc0000047ab9 */ /* 0x000fe20000000a00 */
[----:B------:R-:W-:Y:S01]  /*c100*/  IMAD.MOV.U32 R17, RZ, RZ, R20 ;  /* 0x000000ffff117224 */ /* 0x000fe200078e0014 */
[----:B--2---:R-:W-:Y:S01]  /*c110*/  @P4 SHF.R.U32.HI R17, RZ, R51, R0 ;  /* 0x00000033ff114219 */ /* 0x004fe20000011600 */
[----:B------:R-:W-:-:S03]  /*c120*/  IMAD R21, R21, UR4, RZ ;  /* 0x0000000415157c24 */ /* 0x000fc6000f8e02ff */
[--C-:B------:R-:W-:Y:S01]  /*c130*/  SHF.R.S32.HI R0, RZ, 0x1f, R17.reuse ;  /* 0x0000001fff007819 */ /* 0x100fe20000011411 */
[----:B------:R-:W-:Y:S02]  /*c140*/  IMAD.MOV R16, RZ, RZ, -R17 ;  /* 0x000000ffff107224 */ /* 0x000fe400078e0a11 */
[C---:B------:R-:W-:Y:S02]  /*c150*/  IMAD R21, R186.reuse, UR5, R21 ;  /* 0x00000005ba157c24 */ /* 0x040fe4000f8e0215 */
[----:B------:R-:W-:Y:S01]  /*c160*/  IMAD.WIDE.U32 R2, R186, UR4, R2 ;  /* 0x00000004ba027c25 */ /* 0x000fe2000f8e0002 */
[----:B------:R-:W-:-:S03]  /*c170*/  ULDC.64 UR4, c[0x0][0xae0] ;  /* 0x0002b80000047ab9 */ /* 0x000fc60000000a00 */
[----:B------:R-:W-:Y:S02]  /*c180*/  IMAD R0, R0, UR4, RZ ;  /* 0x0000000400007c24 */ /* 0x000fe4000f8e02ff */
[----:B------:R-:W-:Y:S02]  /*c190*/  IMAD R95, R95, R16, R20 ;  /* 0x000000105f5f7224 */ /* 0x000fe400078e0214 */
[----:B------:R-:W-:Y:S02]  /*c1a0*/  IMAD.IADD R3, R3, 0x1, R21 ;  /* 0x0000000103037824 */ /* 0x000fe400078e0215 */
[C---:B------:R-:W-:Y:S01]  /*c1b0*/  IMAD R21, R17.reuse, UR5, R0 ;  /* 0x0000000511157c24 */ /* 0x040fe2000f8e0200 */
[----:B------:R-:W-:Y:S01]  /*c1c0*/  SHF.R.S32.HI R0, RZ, 0x1f, R95 ;  /* 0x0000001fff007819 */ /* 0x000fe2000001145f */
[----:B------:R-:W-:Y:S01]  /*c1d0*/  IMAD.WIDE.U32 R2, R17, UR4, R2 ;  /* 0x0000000411027c25 */ /* 0x000fe2000f8e0002 */
[----:B------:R-:W-:-:S03]  /*c1e0*/  ULDC.64 UR4, c[0x0][0xad8] ;  /* 0x0002b60000047ab9 */ /* 0x000fc60000000a00 */
[----:B------:R-:W-:Y:S02]  /*c1f0*/  IMAD.IADD R3, R3, 0x1, R21 ;  /* 0x0000000103037824 */ /* 0x000fe400078e0215 */
[----:B------:R-:W-:Y:S02]  /*c200*/  IMAD R0, R0, UR4, RZ ;  /* 0x0000000400007c24 */ /* 0x000fe4000f8e02ff */
[----:B------:R-:W-:Y:S02]  /*c210*/  IMAD.IADD R49, R208, 0x1, R18 ;  /* 0x00000001d0317824 */ /* 0x000fe400078e0212 */
        /* <DEDUP_REMOVED lines=12> */
[----:B0-----:R0:W-:Y:S01]  /*c2e0*/  SYNCS.ARRIVE.TRANS64.RED.A1T0 RZ, [R22+URZ], RZ ;  /* 0x000000ff16ff79a7 */ /* 0x0011e2000810043f */
[----:B------:R0:W1:Y:S01]  /*c2f0*/  SHFL.IDX PT, R16, R0, RZ, 0x181f ;  /* 0x00181fff00107589 */ /* 0x00006200000e0000 */
[----:B------:R-:W-:Y:S03]  /*c300*/  BSSY B1, `(.L_x_2258) ;  /* 0x000000d000017945 */ /* 0x000fe60003800000 */
[----:B------:R0:W2:Y:S01]  /*c310*/  SHFL.IDX PT, R20, R18, RZ, 0x181f ;  /* 0x00181fff12147589 */ /* 0x0000a200000e0000 */
        /* <DEDUP_REMOVED lines=11> */
.L_x_2259:
[----:B------:R-:W-:Y:S05]  /*c3d0*/  BSYNC B1 ;  /* 0x0000000000017941 */ /* 0x000fea0003800000 */
.L_x_2258:
        /* <DEDUP_REMOVED lines=13> */
.L_x_2261:
[----:B------:R-:W-:Y:S05]  /*c4b0*/  BSYNC B1 ;  /* 0x0000000000017941 */ /* 0x000fea0003800000 */
.L_x_2260:
[----:B----4-:R4:W1:Y:S01]  /*c4c0*/  SHFL.IDX PT, R6, R18, 0x2, 0x181f ;  /* 0x00581f0012067f89 */ /* 0x01086200000e0000 */
[----:B------:R-:W-:Y:S03]  /*c4d0*/  BSSY B1, `(.L_x_2262) ;  /* 0x000000c000017945 */ /* 0x000fe60003800000 */
[----:B0-----:R4:W0:Y:S01]  /*c4e0*/  SHFL.IDX PT, R4, R0, 0x2, 0x181f ;  /* 0x00581f0000047f89 */ /* 0x00182200000e0000 */
[----:B------:R-:W-:Y:S05]  /*c4f0*/  @P1 BRA `(.L_x_2263) ;  /* 0x0000000000241947 */ /* 0x000fea0003800000 */
[----:B------:R-:W-:Y:S02]  /*c500*/  ULDC UR4, c[0x0][0xac8] ;  /* 0x0002b20000047ab9 */ /* 0x000fe40000000800 */
[----:B------:R-:W-:Y:S02]  /*c510*/  ISETP.GE.AND P2, PT, R23, UR4, PT ;  /* 0x0000000417007c0c */ /* 0x000fe4000bf46270 */
[----:B------:R-:W-:-:S11]  /*c520*/  ISETP.GE.AND P3, PT, R187, UR4, PT ;  /* 0x00000004bb007c0c */ /* 0x000fd6000bf66270 */
[-C--:B0-----:R-:W-:Y:S02]  /*c530*/  @!P2 LEA R2, P0, R23, R4.reuse, 0x1 ;  /* 0x000000041702a211 */ /* 0x081fe400078008ff */
[----:B------:R-:W-:Y:S02]  /*c540*/  @!P3 LEA R4, P1, R187, R4, 0x1 ;  /* 0x00000004bb04b211 */ /* 0x000fe400078208ff */
[-C--:B-1----:R-:W-:Y:S02]  /*c550*/  @!P2 LEA.HI.X R3, R23, R6.reuse, R230, 0x1, P0 ;  /* 0x000000061703a211 */ /* 0x082fe400000f0ce6 */
[----:B------:R-:W-:-:S03]  /*c560*/  @!P3 LEA.HI.X R5, R187, R6, R229, 0x1, P1 ;  /* 0x00000006bb05b211 */ /* 0x000fc600008f0ce5 */
[----:B------:R0:W-:Y:S04]  /*c570*/  @!P2 ST.E.128 desc[UR56][R2.64], R12 ;  /* 0x0000000c0200a985 */ /* 0x0001e8000c101d38 */
[----:B------:R0:W-:Y:S02]  /*c580*/  @!P3 ST.E.128 desc[UR56][R4.64], R40 ;  /* 0x000000280400b985 */ /* 0x0001e4000c101d38 */
.L_x_2263:
[----:B------:R-:W-:Y:S05]  /*c590*/  BSYNC B1 ;  /* 0x0000000000017941 */ /* 0x000fea0003800000 */
.L_x_2262:
[----:B0-----:R-:W-:Y:S01]  /*c5a0*/  VIADD R3, R49, 0x60 ;  /* 0x0000006031037836 */ /* 0x001fe20000000000 */
[----:B---34-:R-:W0:Y:S04]  /*c5b0*/  SHFL.IDX PT, R18, R18, 0x3, 0x181f ;  /* 0x00781f0012127f89 */ /* 0x018e2800000e0000 */
[----:B------:R-:W-:Y:S01]  /*c5c0*/  ISETP.GE.AND P0, PT, R3, R24, PT ;  /* 0x000000180300720c */ /* 0x000fe20003f06270 */
[----:B------:R-:W3:-:S12]  /*c5d0*/  SHFL.IDX PT, R0, R0, 0x3, 0x181f ;  /* 0x00781f0000007f89 */ /* 0x000ed800000e0000 */
[----:B------:R-:W-:Y:S05]  /*c5e0*/  @P0 BRA `(.L_x_2264) ;  /* 0x0000001400dc0947 */ /* 0x000fea0003800000 */
        /* <DEDUP_REMOVED lines=11> */
.L_x_2257:
[----:B0-----:R-:W0:Y:S01]  /*c6a0*/  @P4 LDC R0, c[0x0][0xbec] ;  /* 0x0002fb00ff004b82 */ /* 0x001e220000000800 */
[----:B------:R-:W-:Y:S01]  /*c6b0*/  ULDC.64 UR4, c[0x0][0xb08] ;  /* 0x0002c20000047ab9 */ /* 0x000fe20000000a00 */
[----:B------:R-:W-:Y:S01]  /*c6c0*/  ULDC.64 UR6, c[0x0][0xb30] ;  /* 0x0002cc0000067ab9 */ /* 0x000fe20000000a00 */
[----:B------:R-:W-:Y:S01]  /*c6d0*/  IMAD R7, R102, UR4, RZ ;  /* 0x0000000466077c24 */ /* 0x000fe2000f8e02ff */
[----:B------:R-:W-:Y:S01]  /*c6e0*/  ISETP.GE.AND P0, PT, R13, R24, PT ;  /* 0x000000180d00720c */ /* 0x000fe20003f06270 */
[C---:B------:R-:W-:Y:S01]  /*c6f0*/  IMAD.WIDE.U32 R4, R104.reuse, UR4, RZ ;  /* 0x0000000468047c25 */ /* 0x040fe2000f8e00ff */
[----:B------:R-:W-:Y:S02]  /*c700*/  BSSY B1, `(.L_x_2265) ;  /* 0x0000069000017945 */ /* 0x000fe40003800000 */
[----:B------:R-:W1:Y:S01]  /*c710*/  @P4 LDC R11, c[0x0][0xbf0] ;  /* 0x0002fc00ff0b4b82 */ /* 0x000e620000000800 */
[----:B------:R-:W-:Y:S01]  /*c720*/  IMAD R7, R104, UR5, R7 ;  /* 0x0000000568077c24 */ /* 0x000fe2000f8e0207 */
[----:B------:R-:W-:Y:S01]  /*c730*/  ULDC.64 UR4, c[0x0][0xb38] ;  /* 0x0002ce0000047ab9 */ /* 0x000fe20000000a00 */
[----:B------:R-:W-:-:S02]  /*c740*/  VIADD R22, R22, 0x34820 ;  /* 0x0003482016167836 */ /* 0x000fc40000000000 */
[----:B------:R-:W-:Y:S01]  /*c750*/  IMAD.IADD R5, R5, 0x1, R7 ;  /* 0x0000000105057824 */ /* 0x000fe200078e0207 */
[----:B------:R-:W-:Y:S02]  /*c760*/  SHF.R.S32.HI R7, RZ, 0x1f, R186 ;  /* 0x0000001fff077819 */ /* 0x000fe400000114ba */
[----:B------:R-:W-:Y:S01]  /*c770*/  PRMT R22, RZ, 0x654, R22 ;  /* 0x00000654ff167816 */ /* 0x000fe20000000016 */
[----:B------:R-:W-:-:S03]  /*c780*/  IMAD.WIDE.U32 R4, R189, UR4, R4 ;  /* 0x00000004bd047c25 */ /* 0x000fc6000f8e0004 */
[----:B------:R2:W-:Y:S01]  /*c790*/  SYNCS.ARRIVE.TRANS64.RED.A1T0 RZ, [R22+URZ], RZ ;  /* 0x000000ff16ff79a7 */ /* 0x0005e2000810043f */
[----:B------:R-:W-:Y:S01]  /*c7a0*/  IMAD R5, R189, UR5, R5 ;  /* 0x00000005bd057c24 */ /* 0x000fe2000f8e0205 */
[----:B------:R-:W-:Y:S02]  /*c7b0*/  ULDC.64 UR4, c[0x0][0xb40] ;  /* 0x0002d00000047ab9 */ /* 0x000fe40000000a00 */
[----:B------:R-:W-:Y:S02]  /*c7c0*/  IMAD R7, R7, UR4, RZ ;  /* 0x0000000407077c24 */ /* 0x000fe4000f8e02ff */
[----:B0-----:R-:W-:-:S04]  /*c7d0*/  @P4 IMAD.HI.U32 R0, R35, R0, RZ ;  /* 0x0000000023004227 */ /* 0x001fc800078e00ff */
[C---:B------:R-:W-:Y:S02]  /*c7e0*/  IMAD R9, R186.reuse, UR5, R7 ;  /* 0x00000005ba097c24 */ /* 0x040fe4000f8e0207 */
[----:B------:R-:W-:Y:S01]  /*c7f0*/  IMAD.WIDE.U32 R4, R186, UR4, R4 ;  /* 0x00000004ba047c25 */ /* 0x000fe2000f8e0004 */
[----:B------:R-:W-:-:S03]  /*c800*/  ULDC.64 UR4, c[0x0][0xb48] ;  /* 0x0002d20000047ab9 */ /* 0x000fc60000000a00 */
[----:B------:R-:W-:Y:S01]  /*c810*/  IMAD.MOV.U32 R7, RZ, RZ, R35 ;  /* 0x000000ffff077224 */ /* 0x000fe200078e0023 */
[----:B-1----:R-:W-:Y:S01]  /*c820*/  @P4 SHF.R.U32.HI R7, RZ, R11, R0 ;  /* 0x0000000bff074219 */ /* 0x002fe20000011600 */
[----:B------:R-:W-:-:S03]  /*c830*/  IMAD.IADD R5, R5, 0x1, R9 ;  /* 0x0000000105057824 */ /* 0x000fc600078e0209 */
        /* <DEDUP_REMOVED lines=10> */
[----:B------:R-:W-:Y:S01]  /*c8e0*/  IMAD R0, R0, UR4, RZ ;  /* 0x0000000400007c24 */ /* 0x000fe2000f8e02ff */
[----:B------:R-:W-:-:S03]  /*c8f0*/  IADD3 R5, R5, R9, RZ ;  /* 0x0000000905057210 */ /* 0x000fc60007ffe0ff */
        /* <DEDUP_REMOVED lines=73> */
.L_x_2266:
[----:B------:R-:W-:Y:S05]  /*cd90*/  BSYNC B1 ;  /* 0x0000000000017941 */ /* 0x000fea0003800000 */
.L_x_2265:
[----:B------:R-:W-:Y:S01]  /*cda0*/  ISETP.GE.AND P0, PT, R29, R24, PT ;  /* 0x000000181d00720c */ /* 0x000fe20003f06270 */
[----:B----4-:R3:W4:Y:S04]  /*cdb0*/  SHFL.IDX PT, R5, R16, 0x1, 0x1c1f ;  /* 0x003c1f0010057f89 */ /* 0x01072800000e0000 */
[----:B------:R3:W0:Y:S08]  /*cdc0*/  SHFL.IDX PT, R4, R0, 0x1, 0x1c1f ;  /* 0x003c1f0000047f89 */ /* 0x00063000000e0000 */
[----:B---3--:R-:W-:Y:S05]  /*cdd0*/  @P0 BRA `(.L_x_2264) ;  /* 0x0000000c00e00947 */ /* 0x008fea0003800000 */
        /* <DEDUP_REMOVED lines=8> */
[-C--:B-1--4-:R-:W-:Y:S01]  /*ce60*/  @!P1 LEA.HI.X R7, R206, R5.reuse, R225, 0x2, P5 ;  /* 0x00000005ce079211 */ /* 0x092fe200028f14e1 */
        /* <DEDUP_REMOVED lines=53> */
[----:B---3--:R-:W-:-:S04]  /*d1c0*/  LEA R2, P0, R192, R4, 0x2 ;  /* 0x00000004c0027211 */ /* 0x008fc800078010ff */
[----:B------:R-:W-:-:S05]  /*d1d0*/  LEA.HI.X R3, R192, R5, R211, 0x2, P0 ;  /* 0x00000005c0037211 */ /* 0x000fca00000f14d3 */
[----:B------:R0:W-:Y:S01]  /*d1e0*/  ST.E.64 desc[UR56][R2.64], R86 ;  /* 0x0000005602007985 */ /* 0x0001e2000c101b38 */
[----:B------:R-:W-:Y:S05]  /*d1f0*/  BRA `(.L_x_2264) ;  /* 0x0000000800d87947 */ /* 0x000fea0003800000 */
.L_x_2255:
[----:B------:R-:W2:Y:S01]  /*d200*/  LDC.64 R4, c[0x0][0xc00] ;  /* 0x00030000ff047b82 */ /* 0x000ea20000000a00 */
[----:B------:R-:W-:Y:S01]  /*d210*/  ULDC.64 UR4, c[0x0][0xc08] ;  /* 0x0003020000047ab9 */ /* 0x000fe20000000a00 */
[----:B------:R-:W-:Y:S01]  /*d220*/  IMAD.MOV.U32 R13, RZ, RZ, RZ ;  /* 0x000000ffff0d7224 */ /* 0x000fe200078e00ff */
[----:B------:R-:W-:-:S04]  /*d230*/  ISETP.NE.U32.AND P1, PT, RZ, UR4, PT ;  /* 0x00000004ff007c0c */ /* 0x000fc8000bf25070 */
[----:B------:R-:W-:Y:S01]  /*d240*/  ISETP.NE.AND.EX P1, PT, RZ, UR5, PT, P1 ;  /* 0x00000005ff007c0c */ /* 0x000fe2000bf25310 */
[----:B------:R-:W3:Y:S01]  /*d250*/  LDC.64 R2, c[0x0][0xc00] ;  /* 0x00030000ff027b82 */ /* 0x000ee20000000a00 */
[----:B--2---:R-:W-:-:S04]  /*d260*/  ISETP.NE.U32.AND P0, PT, R4, RZ, PT ;  /* 0x000000ff0400720c */ /* 0x004fc80003f05070 */
[----:B------:R-:W-:-:S07]  /*d270*/  ISETP.NE.AND.EX P0, PT, R5, RZ, PT, P0 ;  /* 0x000000ff0500720c */ /* 0x000fce0003f05300 */
[C---:B------:R-:W-:Y:S01]  /*d280*/  @P1 LEA R4, P2, R186.reuse, UR4, 0x2 ;  /* 0x00000004ba041c11 */ /* 0x040fe2000f8410ff */
[----:B------:R-:W-:Y:S01]  /*d290*/  ULDC UR4, c[0x0][0xa88] ;  /* 0x0002a20000047ab9 */ /* 0x000fe20000000800 */
[C---:B---3--:R-:W-:Y:S02]  /*d2a0*/  IMAD.WIDE R2, R186.reuse, 0x4, R2 ;  /* 0x00000004ba027825 */ /* 0x048fe400078e0202 */
[----:B------:R-:W-:Y:S02]  /*d2b0*/  @P1 LEA.HI.X R5, R186, UR5, R191, 0x2, P2 ;  /* 0x00000005ba051c11 */ /* 0x000fe400090f14bf */
[----:B------:R-:W-:Y:S01]  /*d2c0*/  IMAD.U32 R0, RZ, RZ, UR4 ;  /* 0x00000004ff007e24 */ /* 0x000fe2000f8e00ff */
[----:B------:R2:W5:Y:S05]  /*d2d0*/  @P0 LDG.E R13, desc[UR56][R2.64] ;  /* 0x00000038020d0981 */ /* 0x00056a000c1e1900 */
        /* <DEDUP_REMOVED lines=10> */
.L_x_2267:
[----:B------:R-:W-:Y:S01]  /*d380*/  BSSY B1, `(.L_x_2268) ;  /* 0x0000036000017945 */ /* 0x000fe20003800000 */
[----:B------:R-:W-:Y:S02]  /*d390*/  SEL R21, R186, RZ, !P0 ;  /* 0x000000ffba157207 */ /* 0x000fe40004000000 */
[----:B------:R-:W-:Y:S02]  /*d3a0*/  SEL R191, R191, RZ, !P0 ;  /* 0x000000ffbfbf7207 */ /* 0x000fe40004000000 */
[----:B-----5:R-:W-:Y:S01]  /*d3b0*/  SHF.R.S32.HI R16, RZ, 0x1f, R13 ;  /* 0x0000001fff107819 */ /* 0x020fe2000001140d */
[----:B------:R-:W-:Y:S06]  /*d3c0*/  @P3 BRA `(.L_x_2269) ;  /* 0x0000000000c43947 */ /* 0x000fec0003800000 */
[----:B------:R-:W2:Y:S01]  /*d3d0*/  S2R R3, SR_TID.X ;  /* 0x0000000000037919 */ /* 0x000ea20000002100 */
[----:B------:R-:W3:Y:S02]  /*d3e0*/  LDC R33, c[0x0][0xbe8] ;  /* 0x0002fa00ff217b82 */ /* 0x000ee40000000800 */
[----:B---3--:R-:W-:Y:S01]  /*d3f0*/  IMAD R2, R0, R33, RZ ;  /* 0x0000002100027224 */ /* 0x008fe200078e02ff */
[----:B--2---:R-:W-:-:S04]  /*d400*/  IADD3 R29, R18, -0x80, R3 ;  /* 0xffffff80121d7810 */ /* 0x004fc80007ffe003 */
[----:B------:R-:W-:-:S13]  /*d410*/  ISETP.GE.AND P0, PT, R29, R2, PT ;  /* 0x000000021d00720c */ /* 0x000fda0003f06270 */
[----:B------:R-:W-:Y:S05]  /*d420*/  @P0 BRA `(.L_x_2269) ;  /* 0x0000000000ac0947 */ /* 0x000fea0003800000 */
[----:B------:R-:W-:Y:S01]  /*d430*/  ISETP.NE.AND P1, PT, R33, 0x1, PT ;  /* 0x000000012100780c */ /* 0x000fe20003f25270 */
[----:B------:R-:W-:Y:S01]  /*d440*/  IMAD.MOV.U32 R14, RZ, RZ, 0x9b8 ;  /* 0x000009b8ff0e7424 */ /* 0x000fe200078e00ff */
[----:B------:R-:W-:Y:S01]  /*d450*/  ISETP.GT.AND P0, PT, R190, 0x1, PT ;  /* 0x00000001be00780c */ /* 0x000fe20003f04270 */
[----:B------:R-:W2:Y:S01]  /*d460*/  LDC.64 R30, c[0x0][0xba8] ;  /* 0x0002ea00ff1e7b82 */ /* 0x000ea20000000a00 */
[----:B------:R-:W-:Y:S02]  /*d470*/  IMAD.MOV.U32 R15, RZ, RZ, R29 ;  /* 0x000000ffff0f7224 */ /* 0x000fe400078e001d */
[----:B------:R-:W-:Y:S02]  /*d480*/  SEL R14, R14, 0x978, P0 ;  /* 0x000009780e0e7807 */ /* 0x000fe40000000000 */
[----:B------:R-:W-:-:S03]  /*d490*/  SEL R207, R207, RZ, P0 ;  /* 0x000000ffcfcf7207 */ /* 0x000fc60000000000 */
[----:B------:R-:W3:Y:S08]  /*d4a0*/  LDC.64 R4, c[0x0][R14+0x220] ;  /* 0x000088000e047b82 */ /* 0x000ef00000000a00 */
[----:B------:R-:W4:Y:S08]  /*d4b0*/  @P1 LDC R12, c[0x0][0xbec] ;  /* 0x0002fb00ff0c1b82 */ /* 0x000f300000000800 */
[----:B------:R-:W5:Y:S08]  /*d4c0*/  LDC.64 R2, c[0x0][R14+0x218] ;  /* 0x000086000e027b82 */ /* 0x000f700000000a00 */
[----:B------:R-:W0:Y:S01]  /*d4d0*/  @P1 LDC R35, c[0x0][0xbf0] ;  /* 0x0002fc00ff231b82 */ /* 0x000e220000000800 */
[----:B---3--:R-:W-:-:S02]  /*d4e0*/  IMAD R5, R5, R21, RZ ;  /* 0x0000001505057224 */ /* 0x008fc400078e02ff */
[----:B------:R-:W-:-:S04]  /*d4f0*/  IMAD.WIDE.U32 R10, R4, R21, RZ ;  /* 0x00000015040a7225 */ /* 0x000fc800078e00ff */
[----:B------:R-:W-:Y:S01]  /*d500*/  IMAD R5, R4, R191, R5 ;  /* 0x000000bf04057224 */ /* 0x000fe200078e0205 */
[----:B------:R-:W3:Y:S01]  /*d510*/  LDC.64 R6, c[0x0][R14+0x228] ;  /* 0x00008a000e067b82 */ /* 0x000ee20000000a00 */
[----:B----4-:R-:W-:-:S04]  /*d520*/  @P1 IMAD.HI.U32 R12, R29, R12, RZ ;  /* 0x0000000c1d0c1227 */ /* 0x010fc800078e00ff */
[----:B------:R-:W-:-:S03]  /*d530*/  IMAD.IADD R11, R11, 0x1, R5 ;  /* 0x000000010b0b7824 */ /* 0x000fc600078e0205 */
[----:B------:R-:W4:Y:S01]  /*d540*/  LDC.64 R8, c[0x0][R14+0x210] ;  /* 0x000084000e087b82 */ /* 0x000f220000000a00 */
[-C--:B-----5:R-:W-:Y:S02]  /*d550*/  IMAD R17, R3, R189.reuse, RZ ;  /* 0x000000bd03117224 */ /* 0x0a0fe400078e02ff */
[----:B------:R-:W-:-:S04]  /*d560*/  IMAD.WIDE.U32 R2, R2, R189, RZ ;  /* 0x000000bd02027225 */ /* 0x000fc800078e00ff */
[----:B------:R-:W-:Y:S01]  /*d570*/  IMAD.IADD R17, R3, 0x1, R17 ;  /* 0x0000000103117824 */ /* 0x000fe200078e0211 */
[----:B0-----:R-:W-:Y:S01]  /*d580*/  @P1 SHF.R.U32.HI R15, RZ, R35, R12 ;  /* 0x00000023ff0f1219 */ /* 0x001fe2000001160c */
[----:B--2---:R-:W0:Y:S01]  /*d590*/  @!P0 LDC R30, c[0x0][0xb50] ;  /* 0x0002d400ff1e8b82 */ /* 0x004e220000000800 */
[----:B------:R-:W-:-:S03]  /*d5a0*/  IADD3 R4, P1, P3, R10, R2, R13 ;  /* 0x000000020a047210 */ /* 0x000fc60007b3e00d */
[----:B------:R-:W-:Y:S02]  /*d5b0*/  IMAD.MOV R10, RZ, RZ, -R15 ;  /* 0x000000ffff0a7224 */ /* 0x000fe400078e0a0f */
[----:B---3--:R-:W-:Y:S02]  /*d5c0*/  IMAD.WIDE.U32 R2, R6, R207, RZ ;  /* 0x000000cf06027225 */ /* 0x008fe400078e00ff */
[----:B------:R-:W2:Y:S01]  /*d5d0*/  @!P0 LDC R31, c[0x0][0xb54] ;  /* 0x0002d500ff1f8b82 */ /* 0x000ea20000000800 */
[----:B------:R-:W-:Y:S01]  /*d5e0*/  IADD3.X R6, R11, R17, R16, P1, P3 ;  /* 0x000000110b067210 */ /* 0x000fe20000fe6410 */
[----:B------:R-:W-:Y:S01]  /*d5f0*/  IMAD R7, R7, R207, RZ ;  /* 0x000000cf07077224 */ /* 0x000fe200078e02ff */
[----:B------:R-:W-:Y:S01]  /*d600*/  IADD3 R2, P0, P1, R15, R4, R2 ;  /* 0x000000040f027210 */ /* 0x000fe2000791e002 */
[----:B------:R-:W-:Y:S01]  /*d610*/  IMAD R5, R33, R10, R29 ;  /* 0x0000000a21057224 */ /* 0x000fe200078e021d */
[----:B------:R-:W-:Y:S01]  /*d620*/  SHF.R.S32.HI R15, RZ, 0x1f, R15 ;  /* 0x0000001fff0f7819 */ /* 0x000fe2000001140f */
[----:B------:R-:W-:-:S02]  /*d630*/  IMAD.IADD R7, R3, 0x1, R7 ;  /* 0x0000000103077824 */ /* 0x000fc400078e0207 */
[----:B----4-:R-:W-:-:S03]  /*d640*/  IMAD R4, R9, R5, RZ ;  /* 0x0000000509047224 */ /* 0x010fc600078e02ff */
[----:B------:R-:W-:Y:S02]  /*d650*/  IADD3.X R3, R15, R6, R7, P0, P1 ;  /* 0x000000060f037210 */ /* 0x000fe400007e2407 */
[----:B------:R-:W-:Y:S01]  /*d660*/  SHF.R.S32.HI R7, RZ, 0x1f, R5 ;  /* 0x0000001fff077819 */ /* 0x000fe20000011405 */
[----:B------:R-:W-:-:S04]  /*d670*/  IMAD.WIDE.U32 R2, R8, R5, R2 ;  /* 0x0000000508027225 */ /* 0x000fc800078e0002 */
[----:B------:R-:W-:Y:S01]  /*d680*/  IMAD R7, R8, R7, R4 ;  /* 0x0000000708077224 */ /* 0x000fe200078e0204 */
[----:B0-----:R-:W-:-:S03]  /*d690*/  LEA R4, P0, R2, R30, 0x2 ;  /* 0x0000001e02047211 */ /* 0x001fc600078010ff */
[----:B------:R-:W-:-:S05]  /*d6a0*/  IMAD.IADD R3, R3, 0x1, R7 ;  /* 0x0000000103037824 */ /* 0x000fca00078e0207 */
[----:B--2---:R-:W-:Y:S01]  /*d6b0*/  LEA.HI.X R5, R2, R31, R3, 0x2, P0 ;  /* 0x0000001f02057211 */ /* 0x004fe200000f1403 */
[----:B------:R-:W-:-:S05]  /*d6c0*/  IMAD.MOV.U32 R3, RZ, RZ, -0x800000 ;  /* 0xff800000ff037424 */ /* 0x000fca00078e00ff */
[----:B------:R2:W-:Y:S02]  /*d6d0*/  STG.E desc[UR56][R4.64], R3 ;  /* 0x0000000304007986 */ /* 0x0005e4000c101938 */
.L_x_2269:
[----:B------:R-:W-:Y:S05]  /*d6e0*/  BSYNC B1 ;  /* 0x0000000000017941 */ /* 0x000fea0003800000 */
.L_x_2268:
[----:B------:R-:W-:Y:S05]  /*d6f0*/  @P2 BRA `(.L_x_2264) ;  /* 0x0000000400982947 */ /* 0x000fea0003800000 */
[----:B------:R-:W3:Y:S01]  /*d700*/  LDC R11, c[0x0][0xbe8] ;  /* 0x0002fa00ff0b7b82 */ /* 0x000ee20000000800 */
[----:B------:R-:W-:Y:S01]  /*d710*/  ULDC.64 UR4, c[0x0][0xaa0] ;  /* 0x0002a80000047ab9 */ /* 0x000fe20000000a00 */
[----:B------:R-:W-:Y:S01]  /*d720*/  IMAD R7, R188, 0x20, R208 ;  /* 0x00000020bc077824 */ /* 0x000fe200078e02d0 */
[----:B------:R-:W-:Y:S01]  /*d730*/  ULDC.64 UR6, c[0x0][0xaf0] ;  /* 0x0002bc0000067ab9 */ /* 0x000fe20000000a00 */
[----:B------:R-:W-:Y:S01]  /*d740*/  IMAD R2, R16, UR4, RZ ;  /* 0x0000000410027c24 */ /* 0x000fe2000f8e02ff */
[----:B------:R-:W-:Y:S01]  /*d750*/  BSSY B1, `(.L_x_2270) ;  /* 0x0000036000017945 */ /* 0x000fe20003800000 */
[----:B------:R-:W-:Y:S02]  /*d760*/  IMAD.IADD R9, R18, 0x1, R7 ;  /* 0x0000000112097824 */ /* 0x000fe400078e0207 */
[C---:B--2---:R-:W-:Y:S02]  /*d770*/  IMAD R5, R13.reuse, UR5, R2 ;  /* 0x000000050d057c24 */ /* 0x044fe4000f8e0202 */
[----:B------:R-:W-:Y:S01]  /*d780*/  IMAD.WIDE.U32 R2, R13, UR4, RZ ;  /* 0x000000040d027c25 */ /* 0x000fe2000f8e00ff */
[----:B------:R-:W-:-:S03]  /*d790*/  ULDC.64 UR4, c[0x0][0xae8] ;  /* 0x0002ba0000047ab9 */ /* 0x000fc60000000a00 */
[----:B------:R-:W-:Y:S02]  /*d7a0*/  IMAD.IADD R3, R3, 0x1, R5 ;  /* 0x0000000103037824 */ /* 0x000fe400078e0205 */
[----:B------:R-:W-:Y:S02]  /*d7b0*/  IMAD.MOV.U32 R5, RZ, RZ, R9 ;  /* 0x000000ffff057224 */ /* 0x000fe400078e0009 */
[----:B------:R-:W-:-:S04]  /*d7c0*/  IMAD.WIDE.U32 R2, R189, UR4, R2 ;  /* 0x00000004bd027c25 */ /* 0x000fc8000f8e0002 */
[----:B------:R-:W-:Y:S01]  /*d7d0*/  IMAD R6, R191, UR6, RZ ;  /* 0x00000006bf067c24 */ /* 0x000fe2000f8e02ff */
[----:B---3--:R-:W-:Y:S01]  /*d7e0*/  ISETP.NE.AND P0, PT, R11, 0x1, PT ;  /* 0x000000010b00780c */ /* 0x008fe20003f05270 */
[----:B------:R-:W-:Y:S01]  /*d7f0*/  IMAD R3, R189, UR5, R3 ;  /* 0x00000005bd037c24 */ /* 0x000fe2000f8e0203 */
[----:B------:R-:W-:Y:S01]  /*d800*/  ULDC.64 UR4, c[0x0][0xae0] ;  /* 0x0002b80000047ab9 */ /* 0x000fe20000000a00 */
[C---:B------:R-:W-:Y:S02]  /*d810*/  IMAD R7, R21.reuse, UR7, R6 ;  /* 0x0000000715077c24 */ /* 0x040fe4000f8e0206 */
[----:B------:R-:W-:-:S04]  /*d820*/  IMAD.WIDE.U32 R2, R21, UR6, R2 ;  /* 0x0000000615027c25 */ /* 0x000fc8000f8e0002 */
[----:B------:R-:W-:Y:S02]  /*d830*/  IMAD.IADD R3, R3, 0x1, R7 ;  /* 0x0000000103037824 */ /* 0x000fe400078e0207 */
[----:B------:R-:W-:Y:S02]  /*d840*/  IMAD.IADD R18, R208, 0x1, R18 ;  /* 0x00000001d0127824 */ /* 0x000fe400078e0212 */
[----:B------:R-:W2:Y:S08]  /*d850*/  @P0 LDC R4, c[0x0][0xbec] ;  /* 0x0002fb00ff040b82 */ /* 0x000eb00000000800 */
[----:B------:R-:W3:Y:S01]  /*d860*/  @P0 LDC R15, c[0x0][0xbf0] ;  /* 0x0002fc00ff0f0b82 */ /* 0x000ee20000000800 */
[----:B--2---:R-:W-:-:S05]  /*d870*/  @P0 IMAD.HI.U32 R4, R9, R4, RZ ;  /* 0x0000000409040227 */ /* 0x004fca00078e00ff */
        /* <DEDUP_REMOVED lines=21> */
[----:B------:R-:W-:Y:S02]  /*d9d0*/  ISETP.GE.AND P0, PT, R0, R11, PT ;  /* 0x0000000b0000720c */ /* 0x000fe40003f06270 */
[----:B------:R-:W-:Y:S02]  /*d9e0*/  LEA.HI.X R5, R2, UR5, R3, 0x1, P3 ;  /* 0x0000000502057c11 */ /* 0x000fe400098f0c03 */
[----:B------:R2:W3:Y:S04]  /*d9f0*/  SHFL.IDX PT, R2, R4, RZ, 0x181f ;  /* 0x00181fff04027589 */ /* 0x0004e800000e0000 */
        /* <DEDUP_REMOVED lines=11> */
.L_x_2271:
[----:B------:R-:W-:Y:S05]  /*dab0*/  BSYNC B1 ;  /* 0x0000000000017941 */ /* 0x000fea0003800000 */
.L_x_2270:
        /* <DEDUP_REMOVED lines=11> */
[----:B------:R0:W-:Y:S04]  /*db70*/  @!P3 ST.E.128 desc[UR56][R6.64], RZ ;  /* 0x000000ff0600b985 */ /* 0x0001e8000c101d38 */
[----:B------:R0:W-:Y:S02]  /*db80*/  @!P4 ST.E.128 desc[UR56][R2.64], RZ ;  /* 0x000000ff0200c985 */ /* 0x0001e4000c101d38 */
.L_x_2273:
[----:B------:R-:W-:Y:S05]  /*db90*/  BSYNC B1 ;  /* 0x0000000000017941 */ /* 0x000fea0003800000 */
.L_x_2272:
[----:B0-----:R0:W0:Y:S01]  /*dba0*/  SHFL.IDX PT, R0, R5, 0x2, 0x181f ;  /* 0x00581f0005007f89 */ /* 0x00102200000e0000 */
[----:B------:R-:W-:Y:S03]  /*dbb0*/  BSSY B1, `(.L_x_2274) ;  /* 0x000000c000017945 */ /* 0x000fe60003800000 */
[----:B---3--:R3:W0:Y:S01]  /*dbc0*/  SHFL.IDX PT, R2, R4, 0x2, 0x181f ;  /* 0x00581f0004027f89 */ /* 0x00862200000e0000 */
[----:B------:R-:W-:Y:S05]  /*dbd0*/  @P0 BRA `(.L_x_2275) ;  /* 0x0000000000240947 */ /* 0x000fea0003800000 */
[----:B------:R-:W-:Y:S02]  /*dbe0*/  ULDC UR4, c[0x0][0xac8] ;  /* 0x0002b20000047ab9 */ /* 0x000fe40000000800 */
[----:B------:R-:W-:Y:S02]  /*dbf0*/  ISETP.GE.AND P2, PT, R23, UR4, PT ;  /* 0x0000000417007c0c */ /* 0x000fe4000bf46270 */
[----:B------:R-:W-:-:S11]  /*dc00*/  ISETP.GE.AND P3, PT, R187, UR4, PT ;  /* 0x00000004bb007c0c */ /* 0x000fd6000bf66270 */
[-C--:B0-----:R-:W-:Y:S02]  /*dc10*/  @!P2 LEA R6, P0, R23, R2.reuse, 0x1 ;  /* 0x000000021706a211 */ /* 0x081fe400078008ff */
[----:B------:R-:W-:Y:S02]  /*dc20*/  @!P3 LEA R2, P1, R187, R2, 0x1 ;  /* 0x00000002bb02b211 */ /* 0x000fe400078208ff */
[-C--:B------:R-:W-:Y:S02]  /*dc30*/  @!P2 LEA.HI.X R7, R23, R0.reuse, R230, 0x1, P0 ;  /* 0x000000001707a211 */ /* 0x080fe400000f0ce6 */
[----:B------:R-:W-:-:S03]  /*dc40*/  @!P3 LEA.HI.X R3, R187, R0, R229, 0x1, P1 ;  /* 0x00000000bb03b211 */ /* 0x000fc600008f0ce5 */
[----:B------:R0:W-:Y:S04]  /*dc50*/  @!P2 ST.E.128 desc[UR56][R6.64], RZ ;  /* 0x000000ff0600a985 */ /* 0x0001e8000c101d38 */
[----:B------:R0:W-:Y:S02]  /*dc60*/  @!P3 ST.E.128 desc[UR56][R2.64], RZ ;  /* 0x000000ff0200b985 */ /* 0x0001e4000c101d38 */
.L_x_2275:
[----:B------:R-:W-:Y:S05]  /*dc70*/  BSYNC B1 ;  /* 0x0000000000017941 */ /* 0x000fea0003800000 */
.L_x_2274:
[----:B0-----:R-:W-:Y:S01]  /*dc80*/  VIADD R0, R18, 0x60 ;  /* 0x0000006012007836 */ /* 0x001fe20000000000 */
[----:B------:R0:W0:Y:S04]  /*dc90*/  SHFL.IDX PT, R6, R5, 0x3, 0x181f ;  /* 0x00781f0005067f89 */ /* 0x00002800000e0000 */
[----:B------:R-:W-:Y:S01]  /*dca0*/  ISETP.GE.AND P0, PT, R0, R11, PT ;  /* 0x0000000b0000720c */ /* 0x000fe20003f06270 */
[----:B------:R0:W0:-:S12]  /*dcb0*/  SHFL.IDX PT, R2, R4, 0x3, 0x181f ;  /* 0x00781f0004027f89 */ /* 0x00001800000e0000 */
[----:B------:R-:W-:Y:S05]  /*dcc0*/  @P0 BRA `(.L_x_2264) ;  /* 0x0000000000240947 */ /* 0x000fea0003800000 */
[----:B------:R-:W-:Y:S02]  /*dcd0*/  ULDC UR4, c[0x0][0xac8] ;  /* 0x0002b20000047ab9 */ /* 0x000fe40000000800 */
[----:B------:R-:W-:Y:S02]  /*dce0*/  ISETP.GE.AND P2, PT, R23, UR4, PT ;  /* 0x0000000417007c0c */ /* 0x000fe4000bf46270 */
[----:B------:R-:W-:-:S11]  /*dcf0*/  ISETP.GE.AND P3, PT, R187, UR4, PT ;  /* 0x00000004bb007c0c */ /* 0x000fd6000bf66270 */
[-C--:B0-234-:R-:W-:Y:S02]  /*dd00*/  @!P2 LEA R4, P0, R23, R2.reuse, 0x1 ;  /* 0x000000021704a211 */ /* 0x09dfe400078008ff */
[----:B------:R-:W-:Y:S02]  /*dd10*/  @!P3 LEA R2, P1, R187, R2, 0x1 ;  /* 0x00000002bb02b211 */ /* 0x000fe400078208ff */
[-C--:B------:R-:W-:Y:S02]  /*dd20*/  @!P2 LEA.HI.X R5, R23, R6.reuse, R230, 0x1, P0 ;  /* 0x000000061705a211 */ /* 0x080fe400000f0ce6 */
[----:B------:R-:W-:-:S03]  /*dd30*/  @!P3 LEA.HI.X R3, R187, R6, R229, 0x1, P1 ;  /* 0x00000006bb03b211 */ /* 0x000fc600008f0ce5 */
[----:B------:R0:W-:Y:S04]  /*dd40*/  @!P2 ST.E.128 desc[UR56][R4.64], RZ ;  /* 0x000000ff0400a985 */ /* 0x0001e8000c101d38 */
[----:B------:R0:W-:Y:S02]  /*dd50*/  @!P3 ST.E.128 desc[UR56][R2.64], RZ ;  /* 0x000000ff0200b985 */ /* 0x0001e4000c101d38 */
.L_x_2264:
[----:B------:R-:W-:Y:S05]  /*dd60*/  BSYNC B0 ;  /* 0x0000000000007941 */ /* 0x000fea0003800000 */
.L_x_2254:
[----:B------:R-:W-:Y:S02]  /*dd70*/  ULDC UR4, c[0x0][0xc3c] ;  /* 0x00030f0000047ab9 */ /* 0x000fe40000000800 */
[----:B-1----:R-:W-:-:S13]  /*dd80*/  ISETP.GE.AND P0, PT, R27, UR4, PT ;  /* 0x000000041b007c0c */ /* 0x002fda000bf06270 */
[----:B------:R-:W-:Y:S05]  /*dd90*/  @!P0 BRA `(.L_x_2276) ;  /* 0xffffff3000808947 */ /* 0x000fea000383ffff */
[----:B------:R-:W-:Y:S05]  /*dda0*/  EXIT ;  /* 0x000000000000794d */ /* 0x000fea0003800000 */
.L_x_2217:
        /* <DEDUP_REMOVED lines=18> */
.L_x_2277:
[----:B0-----:R-:W0:Y:S01]  /*ded0*/  S2R R0, SR_TID.X ;  /* 0x0000000000007919 */ /* 0x001e220000002100 */
[----:B------:R-:W-:Y:S01]  /*dee0*/  ULDC UR4, c[0x0][0xc3c] ;  /* 0x00030f0000047ab9 */ /* 0x000fe20000000800 */
        /* <DEDUP_REMOVED lines=9> */
[----:B--2---:R-:W-:-:S04]  /*df80*/  @!P1 IMAD.WIDE.U32 R2, R0, 0x4, R4 ;  /* 0x0000000400029825 */ /* 0x004fc800078e0004 */
[----:B------:R-:W-:-:S06]  /*df90*/  IMAD.MOV.U32 R5, RZ, RZ, RZ ;  /* 0x000000ffff057224 */ /* 0x000fcc00078e00ff */
        /* <DEDUP_REMOVED lines=31> */
.L_x_2281:
        /* <DEDUP_REMOVED lines=39> */
.L_x_2279:
        /* <DEDUP_REMOVED lines=10> */
[----:B------:R-:W-:-:S06]  /*e4a0*/  VIADD R8, R10, 0xffffffff ;  /* 0xffffffff0a087836 */ /* 0x000fcc0000000000 */
[----:B------:R3:W4:Y:S02]  /*e4b0*/  SHFL.IDX PT, R8, R3, R8, 0x1f ;  /* 0x00001f0803087589 */ /* 0x00072400000e0000 */
.L_x_2282:
[----:B---34-:R-:W-:Y:S01]  /*e4c0*/  IMAD R3, R8, UR5, R9 ;  /* 0x0000000508037c24 */ /* 0x018fe2000f8e0209 */
[----:B-1----:R-:W-:Y:S01]  /*e4d0*/  ISETP.NE.AND P0, PT, R7, 0x1, PT ;  /* 0x000000010700780c */ /* 0x002fe20003f05270 */
[----:B------:R-:W-:-:S03]  /*e4e0*/  VIADD R13, R10, UR4 ;  /* 0x000000040a0d7c36 */ /* 0x000fc60008000000 */
[----:B------:R1:W-:Y:S01]  /*e4f0*/  STL [R1], R3 ;  /* 0x0000000301007387 */ /* 0x0003e20000100800 */
[----:B0-----:R-:W-:-:S03]  /*e500*/  IADD3 R5, -R3, UR6, RZ ;  /* 0x0000000603057c10 */ /* 0x001fc6000fffe1ff */
[----:B------:R1:W-:Y:S05]  /*e510*/  STL [R1+0xc], R13 ;  /* 0x00000c0d01007387 */ /* 0x0003ea0000100800 */
[----:B------:R-:W-:Y:S05]  /*e520*/  @!P0 BRA `(.L_x_2283) ;  /* 0x0000000000e08947 */ /* 0x000fea0003800000 */
[----:B--2---:R-:W-:Y:S01]  /*e530*/  IABS R6, R4 ;  /* 0x0000000400067213 */ /* 0x004fe20000000000 */
[----:B------:R-:W-:Y:S01]  /*e540*/  IMAD.MOV.U32 R2, RZ, RZ, RZ ;  /* 0x000000ffff027224 */ /* 0x000fe200078e00ff */
[----:B------:R-:W-:Y:S02]  /*e550*/  IABS R8, R7 ;  /* 0x0000000700087213 */ /* 0x000fe40000000000 */
[----:B------:R-:W0:Y:S08]  /*e560*/  I2F.RP R9, R6 ;  /* 0x0000000600097306 */ /* 0x000e300000209400 */
[----:B------:R-:W-:Y:S08]  /*e570*/  I2F.RP R12, R8 ;  /* 0x00000008000c7306 */ /* 0x000ff00000209400 */
[----:B0-----:R-:W1:Y:S02]  /*e580*/  MUFU.RCP R9, R9 ;  /* 0x0000000900097308 */ /* 0x001e640000001000 */
[----:B-1----:R-:W-:-:S06]  /*e590*/  VIADD R3, R9, 0xffffffe ;  /* 0x0ffffffe09037836 */ /* 0x002fcc0000000000 */
[----:B------:R-:W0:Y:S02]  /*e5a0*/  F2I.FTZ.U32.TRUNC.NTZ R3, R3 ;  /* 0x0000000300037305 */ /* 0x000e24000021f000 */
[----:B0-----:R-:W-:-:S04]  /*e5b0*/  IMAD.MOV R11, RZ, RZ, -R3 ;  /* 0x000000ffff0b7224 */ /* 0x001fc800078e0a03 */
[----:B------:R-:W-:-:S04]  /*e5c0*/  IMAD R11, R11, R6, RZ ;  /* 0x000000060b0b7224 */ /* 0x000fc800078e02ff */
[----:B------:R-:W-:Y:S01]  /*e5d0*/  IMAD.HI.U32 R10, R3, R11, R2 ;  /* 0x0000000b030a7227 */ /* 0x000fe200078e0002 */
[----:B------:R-:W-:Y:S01]  /*e5e0*/  IABS R11, R5 ;  /* 0x00000005000b7213 */ /* 0x000fe20000000000 */
[----:B------:R-:W0:Y:S01]  /*e5f0*/  MUFU.RCP R2, R12 ;  /* 0x0000000c00027308 */ /* 0x000e220000001000 */
[----:B------:R-:W-:-:S03]  /*e600*/  IABS R3, R4 ;  /* 0x0000000400037213 */ /* 0x000fc60000000000 */
[----:B------:R-:W-:-:S04]  /*e610*/  IMAD.HI.U32 R9, R10, R11, RZ ;  /* 0x0000000b0a097227 */ /* 0x000fc800078e00ff */
[----:B------:R-:W-:-:S04]  /*e620*/  IMAD.MOV R14, RZ, RZ, -R3 ;  /* 0x000000ffff0e7224 */ /* 0x000fc800078e0a03 */
[----:B------:R-:W-:Y:S02]  /*e630*/  IMAD R11, R9, R14, R11 ;  /* 0x0000000e090b7224 */ /* 0x000fe400078e020b */
[----:B0-----:R-:W-:-:S03]  /*e640*/  VIADD R3, R2, 0xffffffe ;  /* 0x0ffffffe02037836 */ /* 0x001fc60000000000 */
[----:B------:R-:W-:Y:S01]  /*e650*/  ISETP.GT.U32.AND P1, PT, R6, R11, PT ;  /* 0x0000000b0600720c */ /* 0x000fe20003f24070 */
[----:B------:R-:W-:Y:S02]  /*e660*/  IMAD.MOV.U32 R2, RZ, RZ, RZ ;  /* 0x000000ffff027224 */ /* 0x000fe400078e00ff */
[----:B------:R-:W0:Y:S10]  /*e670*/  F2I.FTZ.U32.TRUNC.NTZ R3, R3 ;  /* 0x0000000300037305 */ /* 0x000e34000021f000 */
[----:B------:R-:W-:-:S02]  /*e680*/  @!P1 IMAD.IADD R11, R11, 0x1, -R6 ;  /* 0x000000010b0b9824 */ /* 0x000fc400078e0a06 */
[----:B------:R-:W-:Y:S01]  /*e690*/  @!P1 VIADD R9, R9, 0x1 ;  /* 0x0000000109099836 */ /* 0x000fe20000000000 */
[----:B------:R-:W-:Y:S02]  /*e6a0*/  ISETP.NE.AND P1, PT, R4, RZ, PT ;  /* 0x000000ff0400720c */ /* 0x000fe40003f25270 */
[----:B------:R-:W-:Y:S01]  /*e6b0*/  ISETP.GE.U32.AND P0, PT, R11, R6, PT ;  /* 0x000000060b00720c */ /* 0x000fe20003f06070 */
[----:B0-----:R-:W-:-:S04]  /*e6c0*/  IMAD.MOV R11, RZ, RZ, -R3 ;  /* 0x000000ffff0b7224 */ /* 0x001fc800078e0a03 */
[----:B------:R-:W-:-:S04]  /*e6d0*/  IMAD R11, R11, R8, RZ ;  /* 0x000000080b0b7224 */ /* 0x000fc800078e02ff */
[----:B------:R-:W-:Y:S01]  /*e6e0*/  IMAD.HI.U32 R6, R3, R11, R2 ;  /* 0x0000000b03067227 */ /* 0x000fe200078e0002 */
[----:B------:R-:W-:-:S03]  /*e6f0*/  LOP3.LUT R2, R5, R4, RZ, 0x3c, !PT ;  /* 0x0000000405027212 */ /* 0x000fc600078e3cff */
[----:B------:R-:W-:Y:S01]  /*e700*/  @P0 VIADD R9, R9, 0x1 ;  /* 0x0000000109090836 */ /* 0x000fe20000000000 */
[----:B------:R-:W-:Y:S02]  /*e710*/  ISETP.GE.AND P2, PT, R2, RZ, PT ;  /* 0x000000ff0200720c */ /* 0x000fe40003f46270 */
[----:B------:R-:W-:-:S05]  /*e720*/  IABS R2, R7 ;  /* 0x0000000700027213 */ /* 0x000fca0000000000 */
[----:B------:R-:W-:-:S06]  /*e730*/  IMAD.MOV R2, RZ, RZ, -R2 ;  /* 0x000000ffff027224 */ /* 0x000fcc00078e0a02 */
[----:B------:R-:W-:Y:S01]  /*e740*/  @!P2 IMAD.MOV R9, RZ, RZ, -R9 ;  /* 0x000000ffff09a224 */ /* 0x000fe200078e0a09 */
[----:B------:R-:W-:-:S04]  /*e750*/  @!P1 LOP3.LUT R9, RZ, R4, RZ, 0x33, !PT ;  /* 0x00000004ff099212 */ /* 0x000fc800078e33ff */
[----:B------:R-:W-:-:S05]  /*e760*/  IABS R3, R9 ;  /* 0x0000000900037213 */ /* 0x000fca0000000000 */
[----:B------:R-:W-:-:S04]  /*e770*/  IMAD.HI.U32 R6, R6, R3, RZ ;  /* 0x0000000306067227 */ /* 0x000fc800078e00ff */
        /* <DEDUP_REMOVED lines=8> */
[----:B------:R-:W-:-:S05]  /*e800*/  @P0 IADD3 R6, R6, 0x1, RZ ;  /* 0x0000000106060810 */ /* 0x000fca0007ffe0ff */
[----:B------:R-:W-:Y:S01]  /*e810*/  @!P2 IMAD.MOV R6, RZ, RZ, -R6 ;  /* 0x000000ffff06a224 */ /* 0x000fe200078e0a06 */
[----:B------:R-:W-:-:S05]  /*e820*/  @!P1 LOP3.LUT R6, RZ, R7, RZ, 0x33, !PT ;  /* 0x00000007ff069212 */ /* 0x000fca00078e33ff */
[--C-:B------:R-:W-:Y:S02]  /*e830*/  IMAD.MOV R2, RZ, RZ, -R6.reuse ;  /* 0x000000ffff027224 */ /* 0x100fe400078e0a06 */
[C---:B------:R-:W-:Y:S02]  /*e840*/  IMAD R6, R7.reuse, 0x1000000, R6 ;  /* 0x0100000007067824 */ /* 0x040fe400078e0206 */
[--C-:B------:R-:W-:Y:S02]  /*e850*/  IMAD R7, R7, R2, R9.reuse ;  /* 0x0000000207077224 */ /* 0x100fe400078e0209 */
[----:B------:R-:W-:Y:S02]  /*e860*/  IMAD.MOV R2, RZ, RZ, -R9 ;  /* 0x000000ffff027224 */ /* 0x000fe400078e0a09 */
[----:B------:R-:W-:Y:S02]  /*e870*/  IMAD R3, R7, 0x10000, R6 ;  /* 0x0001000007037824 */ /* 0x000fe400078e0206 */
[----:B------:R-:W-:-:S03]  /*e880*/  IMAD R2, R4, R2, R5 ;  /* 0x0000000204027224 */ /* 0x000fc600078e0205 */
[----:B------:R0:W-:Y:S01]  /*e890*/  STL [R1+0x8], R3 ;  /* 0x0000080301007387 */ /* 0x0001e20000100800 */
[----:B------:R-:W-:Y:S05]  /*e8a0*/  BRA `(.L_x_2284) ;  /* 0x0000000000f47947 */ /* 0x000fea0003800000 */
.L_x_2283:
[----:B-1----:R-:W0:Y:S02]  /*e8b0*/  LDC.64 R2, c[0x0][0xc90] ;  /* 0x00032400ff027b82 */ /* 0x002e240000000a00 */
[----:B0-----:R-:W-:-:S05]  /*e8c0*/  IMAD.WIDE R2, R13, 0x4, R2 ;  /* 0x000000040d027825 */ /* 0x001fca00078e0202 */
[----:B------:R0:W2:Y:S02]  /*e8d0*/  LDG.E R7, desc[UR56][R2.64] ;  /* 0x0000003802077981 */ /* 0x0000a4000c1e1900 */
        /* <DEDUP_REMOVED lines=29> */
[----:B------:R-:W-:-:S04]  /*eab0*/  VIADDMNMX R7, R10, UR5, R7, PT ;  /* 0x000000050a077c46 */ /* 0x000fc8000b800107 */
[-C--:B------:R-:W-:Y:S02]  /*eac0*/  IABS R9, R7.reuse ;  /* 0x0000000700097213 */ /* 0x080fe40000000000 */
        /* <DEDUP_REMOVED lines=11> */
[----:B------:R-:W-:Y:S02]  /*eb80*/  LOP3.LUT R3, R5, R7, RZ, 0x3c, !PT ;  /* 0x0000000705037212 */ /* 0x000fe400078e3cff */
[----:B------:R-:W-:Y:S01]  /*eb90*/  IADD3 R5, R8, 0x1000000, R5 ;  /* 0x0100000008057810 */ /* 0x000fe20007ffe005 */
        /* <DEDUP_REMOVED lines=10> */
[----:B------:R-:W-:Y:S01]  /*ec40*/  @!P1 LOP3.LUT R2, RZ, R7, RZ, 0x33, !PT ;  /* 0x00000007ff029212 */ /* 0x000fe200078e33ff */
[----:B------:R-:W-:-:S04]  /*ec50*/  IMAD.MOV R7, RZ, RZ, -R7 ;  /* 0x000000ffff077224 */ /* 0x000fc800078e0a07 */
[----:B------:R-:W-:-:S05]  /*ec60*/  IMAD R3, R2, R7, R5 ;  /* 0x0000000702037224 */ /* 0x000fca00078e0205 */
[----:B------:R1:W-:Y:S02]  /*ec70*/  STL [R1+0x8], R3 ;  /* 0x0000080301007387 */ /* 0x0003e40000100800 */
.L_x_2284:
[----:B01----:R-:W-:-:S05]  /*ec80*/  LOP3.LUT R3, RZ, R2, RZ, 0x33, !PT ;  /* 0x00000002ff037212 */ /* 0x003fca00078e33ff */
[----:B------:R-:W-:-:S05]  /*ec90*/  IMAD.IADD R2, R4, 0x1, R3 ;  /* 0x0000000104027824 */ /* 0x000fca00078e0203 */
[----:B------:R1:W-:Y:S01]  /*eca0*/  STL [R1+0x4], R2 ;  /* 0x0000040201007387 */ /* 0x0003e20000100800 */
[----:B------:R-:W-:Y:S05]  /*ecb0*/  BRA `(.L_x_2285) ;  /* 0x0000000000107947 */ /* 0x000fea0003800000 */
.L_x_2280:
[----:B------:R-:W-:Y:S01]  /*ecc0*/  IMAD.U32 R2, RZ, RZ, UR6 ;  /* 0x00000006ff027e24 */ /* 0x000fe2000f8e00ff */
[----:B------:R0:W-:Y:S04]  /*ecd0*/  STL [R1+0x4], RZ ;  /* 0x000004ff01007387 */ /* 0x0001e80000100800 */
[----:B------:R0:W-:Y:S04]  /*ece0*/  STL [R1+0x8], RZ ;  /* 0x000008ff01007387 */ /* 0x0001e80000100800 */
[----:B------:R0:W-:Y:S02]  /*ecf0*/  STL [R1], R2 ;  /* 0x0000000201007387 */ /* 0x0001e40000100800 */
.L_x_2285:
        /* <DEDUP_REMOVED lines=10> */
.L_x_2278:
[----:B0-2---:R-:W2:Y:S01]  /*eda0*/  LDL R0, [R1+0xc] ;  /* 0x00000c0001007983 */ /* 0x005ea20000100800 */
[----:B------:R-:W-:Y:S01]  /*edb0*/  ULDC UR4, c[0x0][0xc3c] ;  /* 0x00030f0000047ab9 */ /* 0x000fe20000000800 */
[----:B------:R-:W-:Y:S02]  /*edc0*/  IMAD.MOV.U32 R19, RZ, RZ, RZ ;  /* 0x000000ffff137224 */ /* 0x000fe400078e00ff */
[----:B------:R0:W-:Y:S01]  /*edd0*/  STL [R1+0x48], RZ ;  /* 0x000048ff01007387 */ /* 0x0001e20000100800 */
[----:B--2---:R-:W-:Y:S01]  /*ede0*/  ISETP.GE.AND P0, PT, R0, UR4, PT ;  /* 0x0000000400007c0c */ /* 0x004fe2000bf06270 */
[----:B------:R-:W-:-:S05]  /*edf0*/  IMAD.MOV.U32 R0, RZ, RZ, 0x1 ;  /* 0x00000001ff007424 */ /* 0x000fca00078e00ff */
[----:B------:R0:W-:Y:S07]  /*ee00*/  STL [R1+0x14], R0 ;  /* 0x0000140001007387 */ /* 0x0001ee0000100800 */
[----:B------:R-:W-:Y:S05]  /*ee10*/  @P0 BRA `(.L_x_2286) ;  /* 0x0000005c004c0947 */ /* 0x000fea0003800000 */
[----:B---3--:R-:W0:Y:S01]  /*ee20*/  S2R R5, SR_TID.X ;  /* 0x0000000000057919 */ /* 0x008e220000002100 */
[----:B------:R-:W2:Y:S01]  /*ee30*/  S2UR UR5, SR_CgaCtaId ;  /* 0x00000000000579c3 */ /* 0x000ea20000008800 */
[----:B------:R-:W-:Y:S01]  /*ee40*/  UMOV UR4, 0x400 ;  /* 0x0000040000047882 */ /* 0x000fe20000000000 */
[----:B------:R-:W-:Y:S01]  /*ee50*/  BSSY B8, `(.L_x_2286) ;  /* 0x00005cf000087945 */ /* 0x000fe20003800000 */
[----:B------:R-:W-:Y:S01]  /*ee60*/  IMAD.MOV.U32 R19, RZ, RZ, RZ ;  /* 0x000000ffff137224 */ /* 0x000fe200078e00ff */
[----:B------:R-:W-:Y:S01]  /*ee70*/  ULDC UR36, c[0x0][0xc] ;  /* 0x0000030000247ab9 */ /* 0x000fe20000000800 */
[----:B------:R-:W-:Y:S01]  /*ee80*/  ULDC.64 UR38, c[0x0][0x198] ;  /* 0x0000660000267ab9 */ /* 0x000fe20000000a00 */
[----:B--2---:R-:W-:-:S06]  /*ee90*/  ULEA UR4, UR5, UR4, 0x18 ;  /* 0x0000000405047291 */ /* 0x004fcc000f8ec03f */
[----:B------:R-:W-:Y:S01]  /*eea0*/  MOV R18, UR4 ;  /* 0x0000000400127c02 */ /* 0x000fe20008000f00 */
[C---:B0-----:R-:W-:Y:S01]  /*eeb0*/  IMAD.SHL.U32 R0, R5.reuse, 0x8, RZ ;  /* 0x0000000805007824 */ /* 0x041fe200078e00ff */
[----:B------:R-:W-:-:S04]  /*eec0*/  LOP3.LUT R4, R5, 0x7f, RZ, 0xc0, !PT ;  /* 0x0000007f05047812 */ /* 0x000fc800078ec0ff */
[C---:B-1----:R-:W-:Y:S02]  /*eed0*/  LOP3.LUT R2, R0.reuse, 0x1f8, RZ, 0xc0, !PT ;  /* 0x000001f800027812 */ /* 0x042fe400078ec0ff */
[----:B------:R-:W-:Y:S02]  /*eee0*/  LOP3.LUT R0, R0, 0x38, RZ, 0xc0, !PT ;  /* 0x0000003800007812 */ /* 0x000fe400078ec0ff */
[----:B------:R-:W-:Y:S01]  /*eef0*/  LOP3.LUT R3, R2, 0x38, R5, 0x78, !PT ;  /* 0x0000003802037812 */ /* 0x000fe200078e7805 */
[----:B------:R-:W-:Y:S01]  /*ef00*/  IMAD.SHL.U32 R2, R4, 0x8, RZ ;  /* 0x0000000804027824 */ /* 0x000fe200078e00ff */
[----:B------:R-:W-:-:S04]  /*ef10*/  SHF.R.U32.HI R4, RZ, 0x3, R4 ;  /* 0x00000003ff047819 */ /* 0x000fc80000011604 */
[----:B------:R-:W-:Y:S01]  /*ef20*/  LOP3.LUT R3, R3, 0x200, R2, 0xf8, !PT ;  /* 0x0000020003037812 */ /* 0x000fe200078ef802 */
[----:B------:R-:W-:-:S04]  /*ef30*/  IMAD.SHL.U32 R2, R5, 0x10, RZ ;  /* 0x0000001005027824 */ /* 0x000fc800078e00ff */
        /* <DEDUP_REMOVED lines=8> */
.L_x_2390:
[----:B------:R-:W2:Y:S01]  /*efc0*/  LDL R0, [R1+0xc] ;  /* 0x00000c0001007983 */ /* 0x000ea20000100800 */
[----:B------:R-:W2:Y:S01]  /*efd0*/  LDC.64 R2, c[0x0][0xc88] ;  /* 0x00032200ff027b82 */ /* 0x000ea20000000a00 */
[----:B------:R-:W-:Y:S05]  /*efe0*/  YIELD ;  /* 0x0000000000007946 */ /* 0x000fea0003800000 */
[----:B------:R-:W-:Y:S01]  /*eff0*/  ULDC.64 UR4, c[0x0][0xa28] ;  /* 0x00028a0000047ab9 */ /* 0x000fe20000000a00 */
[----:B01----:R-:W-:Y:S01]  /*f000*/  IMAD.MOV.U32 R6, RZ, RZ, RZ ;  /* 0x000000ffff067224 */ /* 0x003fe200078e00ff */
        /* <DEDUP_REMOVED lines=14> */
[----:B------:R0:W-:Y:S01]  /*f0f0*/  STL [R1+0x44], R4 ;  /* 0x0000440401007387 */ /* 0x0001e20000100800 */
        /* <DEDUP_REMOVED lines=32> */
[----:B------:R-:W0:Y:S04]  /*f300*/  LDG.E R7, desc[UR56][R2.64] ;  /* 0x0000003802077981 */ /* 0x000e28000c1e1900 */
[----:B------:R-:W0:Y:S02]  /*f310*/  LDG.E R2, desc[UR56][R2.64+0x4] ;  /* 0x0000043802027981 */ /* 0x000e24000c1e1900 */
[----:B0-----:R-:W-:-:S05]  /*f320*/  IMAD.IADD R9, R2, 0x1, -R7 ;  /* 0x0000000102097824 */ /* 0x001fca00078e0a07 */
[----:B------:R1:W-:Y:S02]  /*f330*/  STL [R1+0x38], R9 ;  /* 0x0000380901007387 */ /* 0x0003e40000100800 */
.L_x_2287:
[----:B------:R-:W2:Y:S01]  /*f340*/  LDL.LU R7, [R1+0x8] ;  /* 0x0000080001077983 */ /* 0x000ea20000300800 */
[----:B------:R-:W-:Y:S02]  /*f350*/  ULDC.64 UR4, c[0x0][0xa20] ;  /* 0x0002880000047ab9 */ /* 0x000fe40000000a00 */
[----:B------:R-:W-:-:S04]  /*f360*/  ISETP.NE.U32.AND P1, PT, RZ, UR4, PT ;  /* 0x00000004ff007c0c */ /* 0x000fc8000bf25070 */
[----:B------:R-:W-:Y:S02]  /*f370*/  ISETP.NE.AND.EX P1, PT, RZ, UR5, PT, P1 ;  /* 0x00000005ff007c0c */ /* 0x000fe4000bf25310 */
[C---:B--2---:R-:W-:Y:S02]  /*f380*/  LOP3.LUT R2, R7.reuse, 0xff000000, RZ, 0xc0, !PT ;  /* 0xff00000007027812 */ /* 0x044fe400078ec0ff */
        /* <DEDUP_REMOVED lines=10> */
[----:B--2---:R-:W-:-:S05]  /*f430*/  IADD3.X R7, R10, UR5, RZ, P0, !PT ;  /* 0x000000050a077c10 */ /* 0x004fca00087fe4ff */
[----:B------:R3:W5:Y:S01]  /*f440*/  LDG.E R6, desc[UR56][R6.64] ;  /* 0x0000003806067981 */ /* 0x000762000c1e1900 */
[----:B------:R-:W-:Y:S05]  /*f450*/  BRA `(.L_x_2289) ;  /* 0x0000000000107947 */ /* 0x000fea0003800000 */
.L_x_2288:
[----:B------:R-:W-:Y:S05]  /*f460*/  @!P0 BRA `(.L_x_2289) ;  /* 0x00000000000c8947 */ /* 0x000fea0003800000 */
[----:B------:R-:W3:Y:S04]  /*f470*/  LDG.E R6, desc[UR56][R4.64] ;  /* 0x0000003804067981 */ /* 0x000ee8000c1e1900 */
[----:B------:R-:W3:Y:S02]  /*f480*/  LDG.E R4, desc[UR56][R4.64+0x4] ;  /* 0x0000043804047981 */ /* 0x000ee4000c1e1900 */
[----:B---3--:R-:W-:-:S07]  /*f490*/  IMAD.IADD R6, R4, 0x1, -R6 ;  /* 0x0000000104067824 */ /* 0x008fce00078e0a06 */
.L_x_2289:
[----:B------:R-:W4:Y:S01]  /*f4a0*/  LDL R5, [R1+0x4] ;  /* 0x0000040001057983 */ /* 0x000f220000100800 */
[----:B-----5:R-:W-:Y:S01]  /*f4b0*/  IMAD.IADD R6, R6, 0x1, -R0 ;  /* 0x0000000106067824 */ /* 0x020fe200078e0a00 */
[----:B------:R-:W-:Y:S01]  /*f4c0*/  BSSY B0, `(.L_x_2290) ;  /* 0x000003a000007945 */ /* 0x000fe20003800000 */
[----:B------:R-:W0:Y:S02]  /*f4d0*/  LDC R0, c[0x0][0x448] ;  /* 0x00011200ff007b82 */ /* 0x000e240000000800 */
[----:B0-----:R-:W-:-:S13]  /*f4e0*/  ISETP.NE.AND P0, PT, R0, 0x1, PT ;  /* 0x000000010000780c */ /* 0x001fda0003f05270 */
[----:B--2---:R-:W0:Y:S08]  /*f4f0*/  @P0 LDC R3, c[0x0][0x44c] ;  /* 0x00011300ff030b82 */ /* 0x004e300000000800 */
[----:B------:R-:W2:Y:S01]  /*f500*/  @P0 LDC R4, c[0x0][0x450] ;  /* 0x00011400ff040b82 */ /* 0x000ea20000000800 */
[----:B----4-:R-:W-:Y:S02]  /*f510*/  IMAD.SHL.U32 R0, R5, 0x80, RZ ;  /* 0x0000008005007824 */ /* 0x010fe400078e00ff */
[----:B------:R-:W-:-:S02]  /*f520*/  IMAD.MOV.U32 R5, RZ, RZ, RZ ;  /* 0x000000ffff057224 */ /* 0x000fc400078e00ff */
[----:B------:R-:W-:Y:S02]  /*f530*/  VIADD R0, R0, 0x7f ;  /* 0x0000007f00007836 */ /* 0x000fe40000000000 */
[----:B------:R-:W-:Y:S02]  /*f540*/  IMAD.MOV.U32 R10, RZ, RZ, R5 ;  /* 0x000000ffff0a7224 */ /* 0x000fe400078e0005 */
[----:B0-----:R-:W-:-:S05]  /*f550*/  @P0 IMAD.HI.U32 R3, R0, R3, RZ ;  /* 0x0000000300030227 */ /* 0x001fca00078e00ff */
[----:B--2---:R-:W-:Y:S02]  /*f560*/  @P0 SHF.R.U32.HI R0, RZ, R4, R3 ;  /* 0x00000004ff000219 */ /* 0x004fe40000011603 */
[C---:B------:R-:W-:Y:S01]  /*f570*/  IADD3 R3, R6.reuse, 0x80, -R9 ;  /* 0x0000008006037810 */ /* 0x040fe20007ffe809 */
[----:B------:R-:W-:Y:S01]  /*f580*/  VIADD R6, R6, 0x7f ;  /* 0x0000007f06067836 */ /* 0x000fe20000000000 */
[----:B-1----:R-:W-:-:S03]  /*f590*/  LOP3.LUT R9, R2, 0xff, RZ, 0xc0, !PT ;  /* 0x000000ff02097812 */ /* 0x002fc600078ec0ff */
[----:B------:R-:W-:Y:S01]  /*f5a0*/  IMAD.IADD R0, R3, 0x1, R0 ;  /* 0x0000000103007824 */ /* 0x000fe200078e0200 */
[----:B------:R-:W-:-:S04]  /*f5b0*/  SHF.R.S32.HI R3, RZ, 0x1f, R6 ;  /* 0x0000001fff037819 */ /* 0x000fc80000011406 */
[----:B------:R-:W-:Y:S02]  /*f5c0*/  SHF.R.S32.HI R4, RZ, 0x1f, R0 ;  /* 0x0000001fff047819 */ /* 0x000fe40000011400 */
[----:B------:R-:W-:Y:S02]  /*f5d0*/  LEA.HI R3, R3, R6, RZ, 0x7 ;  /* 0x0000000603037211 */ /* 0x000fe400078f38ff */
[----:B------:R-:W-:Y:S02]  /*f5e0*/  LEA.HI R4, R4, R0, RZ, 0x7 ;  /* 0x0000000004047211 */ /* 0x000fe400078f38ff */
[----:B------:R-:W-:Y:S02]  /*f5f0*/  SHF.R.U32.HI R0, RZ, 0x10, R2 ;  /* 0x00000010ff007819 */ /* 0x000fe40000011602 */
[----:B------:R-:W-:Y:S02]  /*f600*/  SHF.R.S32.HI R3, RZ, 0x7, R3 ;  /* 0x00000007ff037819 */ /* 0x000fe40000011403 */
[----:B------:R-:W-:-:S02]  /*f610*/  ISETP.NE.AND P0, PT, R0, RZ, PT ;  /* 0x000000ff0000720c */ /* 0x000fc40003f05270 */
[----:B------:R-:W-:-:S04]  /*f620*/  SHF.R.S32.HI R4, RZ, 0x7, R4 ;  /* 0x00000007ff047819 */ /* 0x000fc80000011404 */
[----:B------:R-:W-:-:S04]  /*f630*/  VIMNMX R8, R3, R4, PT ;  /* 0x0000000403087248 */ /* 0x000fc80003fe0100 */
[----:B------:R-:W-:Y:S01]  /*f640*/  ISETP.GE.AND P1, PT, R8, 0x1, PT ;  /* 0x000000010800780c */ /* 0x000fe20003f26270 */
[----:B------:R0:W-:Y:S02]  /*f650*/  STL [R1+0x30], R8 ;  /* 0x0000300801007387 */ /* 0x0001e40000100800 */
[----:B------:R-:W1:Y:S02]  /*f660*/  @!P0 LDC R0, c[0x0][0x9f0] ;  /* 0x00027c00ff008b82 */ /* 0x000e640000000800 */
[----:B------:R0:W-:Y:S04]  /*f670*/  STL [R1+0x3c], R5 ;  /* 0x00003c0501007387 */ /* 0x0001e80000100800 */
[----:B------:R0:W-:Y:S04]  /*f680*/  STL [R1+0x58], R9 ;  /* 0x0000580901007387 */ /* 0x0001e80000100800 */
[----:B------:R-:W-:Y:S05]  /*f690*/  @!P1 BRA `(.L_x_2291) ;  /* 0x0000000000709947 */ /* 0x000fea0003800000 */
[----:B-1----:R-:W-:-:S04]  /*f6a0*/  IABS R4, R0 ;  /* 0x0000000000047213 */ /* 0x002fc80000000000 */
[----:B------:R-:W1:Y:S08]  /*f6b0*/  I2F.RP R2, R4 ;  /* 0x0000000400027306 */ /* 0x000e700000209400 */
[----:B-1----:R-:W1:Y:S02]  /*f6c0*/  MUFU.RCP R2, R2 ;  /* 0x0000000200027308 */ /* 0x002e640000001000 */
[----:B-1----:R-:W-:-:S06]  /*f6d0*/  VIADD R2, R2, 0xffffffe ;  /* 0x0ffffffe02027836 */ /* 0x002fcc0000000000 */
[----:B------:R-:W1:Y:S02]  /*f6e0*/  F2I.FTZ.U32.TRUNC.NTZ R3, R2 ;  /* 0x0000000200037305 */ /* 0x000e64000021f000 */
[----:B-1----:R-:W-:-:S04]  /*f6f0*/  IMAD.MOV R2, RZ, RZ, -R3 ;  /* 0x000000ffff027224 */ /* 0x002fc800078e0a03 */
[----:B0-----:R-:W-:Y:S02]  /*f700*/  IMAD R5, R2, R4, RZ ;  /* 0x0000000402057224 */ /* 0x001fe400078e02ff */
[----:B------:R-:W-:-:S04]  /*f710*/  IMAD.MOV.U32 R2, RZ, RZ, RZ ;  /* 0x000000ffff027224 */ /* 0x000fc800078e00ff */
[----:B---3--:R-:W-:Y:S01]  /*f720*/  IMAD.HI.U32 R7, R3, R5, R2 ;  /* 0x0000000503077227 */ /* 0x008fe200078e0002 */
        /* <DEDUP_REMOVED lines=19> */
.L_x_2291:
[----:B------:R-:W-:Y:S05]  /*f860*/  BSYNC B0 ;  /* 0x0000000000007941 */ /* 0x000fea0003800000 */
.L_x_2290:
[----:B-1----:R-:W-:Y:S01]  /*f870*/  IMAD.MOV.U32 R0, RZ, RZ, R10 ;  /* 0x000000ffff007224 */ /* 0x002fe200078e000a */
[----:B------:R-:W-:Y:S03]  /*f880*/  BSSY B7, `(.L_x_2292) ;  /* 0x000040d000077945 */ /* 0x000fe60003800000 */
[----:B------:R-:W-:-:S05]  /*f890*/  IMAD R2, R9, R0, RZ ;  /* 0x0000000009027224 */ /* 0x000fca00078e02ff */
[----:B------:R-:W-:Y:S01]  /*f8a0*/  VIADDMNMX R0, R2, R0, R8, PT ;  /* 0x0000000002007246 */ /* 0x000fe20003800108 */
[----:B------:R1:W-:Y:S03]  /*f8b0*/  STL [R1+0x28], R2 ;  /* 0x0000280201007387 */ /* 0x0003e60000100800 */
[----:B------:R-:W-:Y:S01]  /*f8c0*/  ISETP.GT.AND P0, PT, R0, R2, PT ;  /* 0x000000020000720c */ /* 0x000fe20003f04270 */
[----:B------:R1:W-:-:S12]  /*f8d0*/  STL [R1+0x40], R0 ;  /* 0x0000400001007387 */ /* 0x0003d80000100800 */
[----:B------:R-:W-:Y:S05]  /*f8e0*/  @P0 BRA `(.L_x_2293) ;  /* 0x0000000000480947 */ /* 0x000fea0003800000 */
[----:B-1----:R-:W1:Y:S02]  /*f8f0*/  S2R R0, SR_TID.X ;  /* 0x0000000000007919 */ /* 0x002e640000002100 */
[----:B-1----:R-:W-:-:S04]  /*f900*/  LOP3.LUT R0, R0, 0x7f, RZ, 0xc0, !PT ;  /* 0x0000007f00007812 */ /* 0x002fc800078ec0ff */
[----:B------:R-:W-:-:S13]  /*f910*/  ISETP.NE.AND P0, PT, R0, RZ, PT ;  /* 0x000000ff0000720c */ /* 0x000fda0003f05270 */
[----:B------:R-:W-:Y:S05]  /*f920*/  @P0 BRA `(.L_x_2294) ;  /* 0x0000004000080947 */ /* 0x000fea0003800000 */
[----:B------:R-:W1:Y:S01]  /*f930*/  S2R R3, SR_LANEID ;  /* 0x0000000000037919 */ /* 0x000e620000000000 */
[----:B------:R-:W-:Y:S02]  /*f940*/  VOTEU.ANY UR4, UPT, PT ;  /* 0x0000000000047886 */ /* 0x000fe400038e0100 */
[----:B------:R-:W1:Y:S08]  /*f950*/  FLO.U32 R0, UR4 ;  /* 0x0000000400007d00 */ /* 0x000e7000080e0000 */
[----:B0-----:R-:W0:Y:S01]  /*f960*/  POPC R5, UR4 ;  /* 0x0000000400057d09 */ /* 0x001e220008000000 */
[----:B-1----:R-:W-:-:S02]  /*f970*/  ISETP.EQ.U32.AND P0, PT, R0, R3, PT ;  /* 0x000000030000720c */ /* 0x002fc40003f02070 */
[----:B------:R-:W0:Y:S11]  /*f980*/  LDC.64 R2, c[0x0][0xc60] ;  /* 0x00031800ff027b82 */ /* 0x000e360000000a00 */
[----:B0-----:R-:W4:Y:S01]  /*f990*/  @P0 ATOMG.E.ADD.STRONG.GPU PT, R3, desc[UR56][R2.64], R5 ;  /* 0x00000005020309a8 */ /* 0x001f2200081ee1f8 */
[----:B------:R-:W0:Y:S02]  /*f9a0*/  S2R R4, SR_LTMASK ;  /* 0x0000000000047919 */ /* 0x000e240000003900 */
[----:B0-----:R-:W-:-:S04]  /*f9b0*/  LOP3.LUT R4, R4, UR4, RZ, 0xc0, !PT ;  /* 0x0000000404047c12 */ /* 0x001fc8000f8ec0ff */
[----:B---3--:R-:W0:Y:S01]  /*f9c0*/  POPC R7, R4 ;  /* 0x0000000400077309 */ /* 0x008e220000000000 */
[----:B----4-:R-:W0:Y:S02]  /*f9d0*/  SHFL.IDX PT, R0, R3, R0, 0x1f ;  /* 0x00001f0003007589 */ /* 0x010e2400000e0000 */
[----:B0-----:R-:W-:-:S05]  /*f9e0*/  IADD3 R0, R0, UR36, R7 ;  /* 0x0000002400007c10 */ /* 0x001fca000fffe007 */
[----:B------:R4:W-:Y:S01]  /*f9f0*/  STL [R1], R0 ;  /* 0x0000000001007387 */ /* 0x0009e20000100800 */
[----:B------:R-:W-:Y:S05]  /*fa00*/  BRA `(.L_x_2294) ;  /* 0x0000003c00d07947 */ /* 0x000fea0003800000 */
.L_x_2293:
[----:B-1----:R-:W-:Y:S01]  /*fa10*/  IADD3 R0, R18, 0x1c400, RZ ;  /* 0x0001c40012007810 */ /* 0x002fe20007ffe0ff */
[----:B------:R-:W-:Y:S03]  /*fa20*/  BSSY B6, `(.L_x_2295) ;  /* 0x0000013000067945 */ /* 0x000fe60003800000 */
[----:B------:R-:W-:-:S13]  /*fa30*/  LOP3.LUT P0, RZ, R0, 0x3ff, RZ, 0xc0, !PT ;  /* 0x000003ff00ff7812 */ /* 0x000fda000780c0ff */
        /* <DEDUP_REMOVED lines=9> */
[----:B---3--:R-:W-:-:S02]  /*fad0*/  IMAD.U32 R7, RZ, RZ, UR9 ;  /* 0x00000009ff077e24 */ /* 0x008fc4000f8e00ff */
[----:B--2---:R-:W-:Y:S02]  /*fae0*/  IMAD.U32 R10, RZ, RZ, UR4 ;  /* 0x00000004ff0a7e24 */ /* 0x004fe4000f8e00ff */
[----:B------:R-:W-:Y:S02]  /*faf0*/  IMAD.U32 R11, RZ, RZ, UR5 ;  /* 0x00000005ff0b7e24 */ /* 0x000fe4000f8e00ff */
[----:B------:R-:W-:Y:S02]  /*fb00*/  IMAD.MOV.U32 R8, RZ, RZ, 0x70 ;  /* 0x00000070ff087424 */ /* 0x000fe400078e00ff */
[----:B------:R-:W-:Y:S02]  /*fb10*/  IMAD.MOV.U32 R12, RZ, RZ, 0x1 ;  /* 0x00000001ff0c7424 */ /* 0x000fe400078e00ff */
[----:B------:R-:W-:-:S07]  /*fb20*/  IMAD.MOV.U32 R13, RZ, RZ, RZ ;  /* 0x000000ffff0d7224 */ /* 0x000fce00078e00ff */
[----:B------:R-:W-:-:S07]  /*fb30*/  LEPC R20, `(.L_x_2296) ;  /* 0x000000001014794e */ /* 0x000fce0000000000 */
[----:B-1----:R-:W-:Y:S05]  /*fb40*/  CALL.ABS.NOINC R2 ;  /* 0x0000000002007343 */ /* 0x002fea0003c00000 */
.L_x_2296:
[----:B------:R-:W-:Y:S05]  /*fb50*/  BSYNC B6 ;  /* 0x0000000000067941 */ /* 0x000fea0003800000 */
.L_x_2295:
        /* <DEDUP_REMOVED lines=9> */
[----:B------:R-:W-:Y:S02]  /*fbf0*/  IMAD.U32 R4, RZ, RZ, UR6 ;  /* 0x00000006ff047e24 */ /* 0x000fe4000f8e00ff */
[----:B0-----:R-:W-:Y:S02]  /*fc00*/  IMAD.U32 R5, RZ, RZ, UR7 ;  /* 0x00000007ff057e24 */ /* 0x001fe4000f8e00ff */
[----:B------:R-:W-:Y:S02]  /*fc10*/  IMAD.U32 R6, RZ, RZ, UR8 ;  /* 0x00000008ff067e24 */ /* 0x000fe4000f8e00ff */
[----:B---3--:R-:W-:-:S02]  /*fc20*/  IMAD.U32 R7, RZ, RZ, UR9 ;  /* 0x00000009ff077e24 */ /* 0x008fc4000f8e00ff */
[----:B--2---:R-:W-:Y:S02]  /*fc30*/  IMAD.U32 R10, RZ, RZ, UR4 ;  /* 0x00000004ff0a7e24 */ /* 0x004fe4000f8e00ff */
[----:B------:R-:W-:Y:S02]  /*fc40*/  IMAD.U32 R11, RZ, RZ, UR5 ;  /* 0x00000005ff0b7e24 */ /* 0x000fe4000f8e00ff */
[----:B------:R-:W-:Y:S02]  /*fc50*/  IMAD.MOV.U32 R8, RZ, RZ, 0x70 ;  /* 0x00000070ff087424 */ /* 0x000fe400078e00ff */
[----:B------:R-:W-:Y:S02]  /*fc60*/  IMAD.MOV.U32 R12, RZ, RZ, 0x1 ;  /* 0x00000001ff0c7424 */ /* 0x000fe400078e00ff */
[----:B-1----:R-:W-:-:S07]  /*fc70*/  IMAD.MOV.U32 R13, RZ, RZ, RZ ;  /* 0x000000ffff0d7224 */ /* 0x002fce00078e00ff */
[----:B------:R-:W-:-:S07]  /*fc80*/  LEPC R20, `(.L_x_2299) ;  /* 0x000000001014794e */ /* 0x000fce0000000000 */
[----:B----4-:R-:W-:Y:S05]  /*fc90*/  CALL.ABS.NOINC R2 ;  /* 0x0000000002007343 */ /* 0x010fea0003c00000 */
.L_x_2299:
[----:B------:R-:W-:Y:S01]  /*fca0*/  MOV R2, 0x0 ;  /* 0x0000000000027802 */ /* 0x000fe20000000f00 */
[----:B------:R-:W-:Y:S01]  /*fcb0*/  ULDC.64 UR6, c[0x4][0x118] ;  /* 0x0100460000067ab9 */ /* 0x000fe20000000a00 */
[----:B------:R-:W-:Y:S01]  /*fcc0*/  ULDC.64 UR8, c[0x4][0x120] ;  /* 0x0100480000087ab9 */ /* 0x000fe20000000a00 */
[----:B------:R-:W-:Y:S01]  /*fcd0*/  ULDC.64 UR4, c[0x4][0x80] ;  /* 0x0100200000047ab9 */ /* 0x000fe20000000a00 */
[----:B------:R-:W-:Y:S02]  /*fce0*/  IMAD.U32 R4, RZ, RZ, UR6 ;  /* 0x00000006ff047e24 */ /* 0x000fe4000f8e00ff */
[----:B------:R-:W0:Y:S01]  /*fcf0*/  LDC.64 R2, c[0x4][R2] ;  /* 0x0100000002027b82 */ /* 0x000e220000000a00 */
[----:B------:R-:W-:Y:S02]  /*fd00*/  IMAD.U32 R5, RZ, RZ, UR7 ;  /* 0x00000007ff057e24 */ /* 0x000fe4000f8e00ff */
        /* <DEDUP_REMOVED lines=8> */
[----:B0-----:R-:W-:Y:S05]  /*fd90*/  CALL.ABS.NOINC R2 ;  /* 0x0000000002007343 */ /* 0x001fea0003c00000 */
.L_x_2298:
[----:B------:R-:W-:Y:S05]  /*fda0*/  BSYNC B6 ;  /* 0x0000000000067941 */ /* 0x000fea0003800000 */
.L_x_2297:
[----:B------:R-:W4:Y:S01]  /*fdb0*/  LDL.LU R4, [R1+0x1c] ;  /* 0x00001c0001047983 */ /* 0x000f220000300800 */
[----:B------:R-:W-:-:S03]  /*fdc0*/  ULDC.64 UR4, c[0x0][0x9f8] ;  /* 0x00027e0000047ab9 */ /* 0x000fc60000000a00 */
[----:B---3--:R-:W3:Y:S01]  /*fdd0*/  LDL R7, [R1+0x10] ;  /* 0x0000100001077983 */ /* 0x008ee20000100800 */
[----:B------:R-:W-:-:S03]  /*fde0*/  ISETP.NE.U32.AND P0, PT, RZ, UR4, PT ;  /* 0x00000004ff007c0c */ /* 0x000fc6000bf05070 */
[----:B------:R-:W5:Y:S01]  /*fdf0*/  LDL R0, [R1+0x40] ;  /* 0x0000400001007983 */ /* 0x000f620000100800 */
[----:B------:R-:W-:-:S13]  /*fe00*/  ISETP.NE.AND.EX P0, PT, RZ, UR5, PT, P0 ;  /* 0x00000005ff007c0c */ /* 0x000fda000bf05300 */
[----:B------:R-:W-:-:S04]  /*fe10*/  @P0 IADD3 R2, P1, R17, UR4, RZ ;  /* 0x0000000411020c10 */ /* 0x000fc8000ff3e0ff */
[----:B----4-:R-:W-:Y:S01]  /*fe20*/  @P0 IADD3.X R3, R4, UR5, RZ, P1, !PT ;  /* 0x0000000504030c10 */ /* 0x010fe20008ffe4ff */
[----:B------:R-:W-:-:S04]  /*fe30*/  ULDC.64 UR4, c[0x0][0xa08] ;  /* 0x0002820000047ab9 */ /* 0x000fc80000000a00 */
[----:B---3--:R1:W0:Y:S02]  /*fe40*/  @P0 LDG.E R7, desc[UR56][R2.64] ;  /* 0x0000003802070981 */ /* 0x008224000c1e1900 */
[----:B-1----:R-:W1:Y:S01]  /*fe50*/  LDC.64 R2, c[0x0][0x418] ;  /* 0x00010600ff027b82 */ /* 0x002e620000000a00 */
[----:B-----5:R-:W-:Y:S01]  /*fe60*/  VIADD R0, R0, 0xffffffff ;  /* 0xffffffff00007836 */ /* 0x020fe20000000000 */
[----:B0-----:R-:W-:Y:S01]  /*fe70*/  SHF.R.S32.HI R8, RZ, 0x1f, R7 ;  /* 0x0000001fff087819 */ /* 0x001fe20000011407 */
[----:B------:R0:W-:Y:S04]  /*fe80*/  @P0 STL [R1+0x10], R7 ;  /* 0x0000100701000387 */ /* 0x0001e80000100800 */
[----:B------:R0:W-:Y:S01]  /*fe90*/  STL [R1+0x1c], R8 ;  /* 0x00001c0801007387 */ /* 0x0001e20000100800 */
[----:B-1----:R-:W-:Y:S01]  /*fea0*/  LOP3.LUT P0, RZ, R2, UR4, RZ, 0xfc, !PT ;  /* 0x0000000402ff7c12 */ /* 0x002fe2000f80fcff */
[----:B------:R-:W-:-:S03]  /*feb0*/  UMOV UR4, 0xffffffff ;  /* 0xffffffff00047882 */ /* 0x000fc60000000000 */
[----:B------:R-:W-:-:S04]  /*fec0*/  LOP3.LUT P0, RZ, R3, UR5, RZ, 0xfc, P0 ;  /* 0x0000000503ff7c12 */ /* 0x000fc8000800fcff */
[----:B------:R-:W-:Y:S01]  /*fed0*/  SEL R17, R7, RZ, !P0 ;  /* 0x000000ff07117207 */ /* 0x000fe20004000000 */
[----:B0-----:R-:W-:Y:S08]  /*fee0*/  BRA.DIV UR4, `(.L_x_2300) ;  /* 0x0000005204a87947 */ /* 0x001ff0000b800000 */
[----:B------:R-:W0:Y:S02]  /*fef0*/  S2R R4, SR_TID.X ;  /* 0x0000000000047919 */ /* 0x000e240000002100 */
[----:B0-----:R-:W-:-:S04]  /*ff00*/  SHF.R.U32.HI R4, RZ, 0x5, R4 ;  /* 0x00000005ff047819 */ /* 0x001fc80000011604 */
[----:B------:R-:W-:-:S05]  /*ff10*/  LOP3.LUT R4, R4, 0x3, RZ, 0xc0, !PT ;  /* 0x0000000304047812 */ /* 0x000fca00078ec0ff */
[----:B------:R0:W1:Y:S02]  /*ff20*/  SHFL.IDX PT, R14, R4, RZ, 0x1f ;  /* 0x00001fff040e7589 */ /* 0x00006400000e0000 */
.L_x_2406:
[----:B------:R-:W-:Y:S01]  /*ff30*/  PLOP3.LUT P1, PT, PT, PT, PT, 0x8, 0x0 ;  /* 0x000000000000781c */ /* 0x000fe20003f2e170 */
[----:B------:R3:W-:Y:S01]  /*ff40*/  STL [R1+0x8], R0 ;  /* 0x0000080001007387 */ /* 0x0007e20000100800 */
[----:B-1----:R-:W-:Y:S02]  /*ff50*/  ISETP.NE.AND P0, PT, R14, RZ, PT ;  /* 0x000000ff0e00720c */ /* 0x002fe40003f05270 */
[----:B0-----:R-:W-:-:S05]  /*ff60*/  P2R R4, PR, RZ, 0x2 ;  /* 0x00000002ff047803 */ /* 0x001fca0000000000 */
[----:B------:R3:W-:Y:S06]  /*ff70*/  STL [R1+0x20], R4 ;  /* 0x0000200401007387 */ /* 0x0007ec0000100800 */
[----:B------:R-:W-:Y:S05]  /*ff80*/  @P0 BRA `(.L_x_2301) ;  /* 0x0000000400300947 */ /* 0x000fea0003800000 */
[----:B------:R-:W-:-:S03]  /*ff90*/  UMOV UR4, 0xffffffff ;  /* 0xffffffff00047882 */ /* 0x000fc60000000000 */
[----:B------:R-:W-:Y:S05]  /*ffa0*/  BRA.DIV UR4, `(.L_x_2302) ;  /* 0x0000005204ac7947 */ /* 0x000fea000b800000 */
[----:B------:R-:W-:-:S13]  /*ffb0*/  ELECT P6, URZ, PT ;  /* 0x00000000003f782f */ /* 0x000fda00038c0000 */
.L_x_2409:
[----:B------:R-:W-:Y:S05]  /*ffc0*/  @!P6 BRA `(.L_x_2301) ;  /* 0x000000040020e947 */ /* 0x000fea0003800000 */
[----:B------:R-:W-:-:S04]  /*ffd0*/  ISETP.NE.U32.AND P0, PT, R2, RZ, PT ;  /* 0x000000ff0200720c */ /* 0x000fc80003f05070 */
[----:B------:R-:W-:-:S13]  /*ffe0*/  ISETP.NE.AND.EX P0, PT, R3, RZ, PT, P0 ;  /* 0x000000ff0300720c */ /* 0x000fda0003f05300 */
[----:B------:R-:W-:Y:S05]  /*fff0*/  @!P0 BRA `(.L_x_2303) ;  /* 0x0000000000508947 */ /* 0x000fea0003800000 */
[----:B------:R-:W0:Y:S01]  /*10000*/  LDC R6, c[0x0][0x43c] ;  /* 0x00010f00ff067b82 */ /* 0x000e220000000800 */
[----:B------:R-:W-:Y:S01]  /*10010*/  IMAD.MOV.U32 R9, RZ, RZ, R0 ;  /* 0x000000ffff097224 */ /* 0x000fe200078e0000 */
[----:B------:R-:W-:-:S03]  /*10020*/  ULDC.64 UR4, c[0x0][0x428] ;  /* 0x00010a0000047ab9 */ /* 0x000fc60000000a00 */
[----:B---3--:R-:W-:Y:S01]  /*10030*/  IMAD.MOV.U32 R0, RZ, RZ, R9 ;  /* 0x000000ffff007224 */ /* 0x008fe200078e0009 */
[----:B0-----:R-:W-:-:S13]  /*10040*/  ISETP.NE.AND P0, PT, R6, 0x1, PT ;  /* 0x000000010600780c */ /* 0x001fda0003f05270 */
[----:B------:R-:W0:Y:S02]  /*10050*/  @P0 LDC.64 R4, c[0x0][0x440] ;  /* 0x00011000ff040b82 */ /* 0x000e240000000a00 */
[----:B0-----:R-:W-:-:S05]  /*10060*/  @P0 IMAD.HI.U32 R4, R9, R4, RZ ;  /* 0x0000000409040227 */ /* 0x001fca00078e00ff */
        /* <DEDUP_REMOVED lines=13> */
.L_x_2303:
[----:B0-----:R-:W4:Y:S01]  /*10140*/  LDL R2, [R1+0x14] ;  /* 0x0000140001027983 */ /* 0x001f220000100800 */
[----:B---3--:R-:W-:Y:S01]  /*10150*/  IMAD R0, R19, 0x8, R18 ;  /* 0x0000000813007824 */ /* 0x008fe200078e0212 */
[----:B----4-:R-:W-:-:S04]  /*10160*/  SHF.L.U32 R2, R2, 0x1f, RZ ;  /* 0x0000001f02027819 */ /* 0x010fc800000006ff */
[----:B------:R-:W0:Y:S02]  /*10170*/  SYNCS.PHASECHK.TRANS64.TRYWAIT P0, [R0+URZ+0x34840], R2 ;  /* 0x03484002000075a7 */ /* 0x000e24000800017f */
[----:B0-----:R-:W-:Y:S05]  /*10180*/  @!P0 BRA `(.L_x_2304) ;  /* 0x0000005000548947 */ /* 0x001fea0003800000 */
.L_x_2410:
[----:B------:R-:W1:Y:S02]  /*10190*/  S2R R3, SR_TID.X ;  /* 0x0000000000037919 */ /* 0x000e640000002100 */
[----:B-1----:R-:W-:-:S04]  /*101a0*/  LOP3.LUT R3, R3, 0x7f, RZ, 0xc0, !PT ;  /* 0x0000007f03037812 */ /* 0x002fc800078ec0ff */
[----:B------:R-:W-:-:S13]  /*101b0*/  ISETP.NE.AND P0, PT, R3, RZ, PT ;  /* 0x000000ff0300720c */ /* 0x000fda0003f05270 */
[----:B------:R-:W-:Y:S05]  /*101c0*/  @P0 BRA `(.L_x_2305) ;  /* 0x00000000001c0947 */ /* 0x000fea0003800000 */
[----:B------:R-:W1:Y:S01]  /*101d0*/  S2R R3, SR_TID.X ;  /* 0x0000000000037919 */ /* 0x000e620000002100 */
[----:B0-----:R-:W-:-:S04]  /*101e0*/  IMAD.MOV.U32 R2, RZ, RZ, 0xc000 ;  /* 0x0000c000ff027424 */ /* 0x001fc800078e00ff */
[----:B------:R3:W-:Y:S01]  /*101f0*/  SYNCS.ARRIVE.TRANS64 RZ, [R0+URZ+0x34830], R2 ;  /* 0x0348300200ff79a7 */ /* 0x0007e2000800003f */
[----:B-1----:R-:W-:-:S04]  /*10200*/  LOP3.LUT R3, R3, 0x1f, RZ, 0xc0, !PT ;  /* 0x0000001f03037812 */ /* 0x002fc800078ec0ff */
[----:B------:R-:W-:-:S13]  /*10210*/  ISETP.NE.AND P0, PT, R3, RZ, PT ;  /* 0x000000ff0300720c */ /* 0x000fda0003f05270 */
[----:B---3--:R-:W-:Y:S05]  /*10220*/  @!P0 BRA `(.L_x_2305) ;  /* 0x0000000000048947 */ /* 0x008fea0003800000 */
[----:B------:R-:W-:Y:S01]  /*10230*/  BPT.TRAP 0x1 ;  /* 0x000000040000795c */ /* 0x000fe20000300000 */
.L_x_2305:
[----:B------:R-:W3:Y:S04]  /*10240*/  LDL R3, [R1+0x8] ;  /* 0x0000080001037983 */ /* 0x000ee80000100800 */
[----:B0-----:R-:W4:Y:S01]  /*10250*/  LDL R2, [R1+0x18] ;  /* 0x0000180001027983 */ /* 0x001f220000100800 */
        /* <DEDUP_REMOVED lines=20> */
[----:B----4-:R-:W-:-:S13]  /*103a0*/  R2UR UR5, R2 ;  /* 0x00000000020572ca */ /* 0x010fda00000e0000 */
[----:B------:R-:W-:Y:S02]  /*103b0*/  ULEA UR11, UR11, UR5, 0x7 ;  /* 0x000000050b0b7291 */ /* 0x000fe4000f8e383f */
        /* <DEDUP_REMOVED lines=8> */
[----:B0-----:R-:W-:Y:S01]  /*10440*/  NOP ;  /* 0x0000000000007918 */ /* 0x001fe20000000000 */
.L_x_2301:
[----:B------:R-:W4:Y:S04]  /*10450*/  LDL.LU R3, [R1+0x34] ;  /* 0x0000340001037983 */ /* 0x000f280000300800 */
[----:B------:R-:W5:Y:S04]  /*10460*/  LDL.LU R5, [R1+0x2c] ;  /* 0x00002c0001057983 */ /* 0x000f680000300800 */
[----:B---3--:R-:W3:Y:S01]  /*10470*/  LDL.LU R4, [R1+0x44] ;  /* 0x0000440001047983 */ /* 0x008ee20000300800 */
        /* <DEDUP_REMOVED lines=9> */
[----:B----4-:R-:W-:Y:S02]  /*10510*/  SHF.R.S32.HI R0, RZ, 0x1f, R3 ;  /* 0x0000001fff007819 */ /* 0x010fe40000011403 */
[----:B-----5:R-:W-:-:S03]  /*10520*/  SEL R5, R5, RZ, !P0 ;  /* 0x000000ff05057207 */ /* 0x020fc60004000000 */
[----:B------:R-:W-:Y:S01]  /*10530*/  IMAD R0, R0, UR4, RZ ;  /* 0x0000000400007c24 */ /* 0x000fe2000f8e02ff */
[----:B---3--:R-:W-:-:S03]  /*10540*/  SEL R4, R4, RZ, !P0 ;  /* 0x000000ff04047207 */ /* 0x008fc60004000000 */
        /* <DEDUP_REMOVED lines=23> */
[----:B0-----:R-:W-:Y:S05]  /*106c0*/  CALL.ABS.NOINC R2 ;  /* 0x0000000002007343 */ /* 0x001fea0003c00000 */
.L_x_2307:
[----:B------:R-:W-:Y:S05]  /*106d0*/  BSYNC B6 ;  /* 0x0000000000067941 */ /* 0x000fea0003800000 */
.L_x_2306:
[----:B0-----:R-:W3:Y:S01]  /*106e0*/  LDL.LU R0, [R1+0x44] ;  /* 0x0000440001007983 */ /* 0x001ee20000300800 */
[----:B------:R-:W-:Y:S01]  /*106f0*/  ULDC.64 UR4, c[0x0][0x2d8] ;  /* 0x0000b60000047ab9 */ /* 0x000fe20000000a00 */
[----:B------:R-:W0:Y:S01]  /*10700*/  LDC R7, c[0x0][0x448] ;  /* 0x00011200ff077b82 */ /* 0x000e220000000800 */
[----:B------:R-:W-:Y:S01]  /*10710*/  ULDC.64 UR6, c[0x0][0x280] ;  /* 0x0000a00000067ab9 */ /* 0x000fe20000000a00 */
[----:B------:R-:W4:Y:S04]  /*10720*/  LDL.LU R5, [R1+0x34] ;  /* 0x0000340001057983 */ /* 0x000f280000300800 */
[----:B------:R-:W4:Y:S04]  /*10730*/  LDL.LU.64 R2, [R1+0x50] ;  /* 0x0000500001027983 */ /* 0x000f280000300a00 */
[----:B------:R-:W3:Y:S04]  /*10740*/  LDL.LU R4, [R1+0x2c] ;  /* 0x00002c0001047983 */ /* 0x000ee80000300800 */
[----:B------:R-:W3:Y:S01]  /*10750*/  LDL R9, [R1+0x4] ;  /* 0x0000040001097983 */ /* 0x000ee20000100800 */
[----:B--2---:R-:W1:Y:S01]  /*10760*/  S2R R10, SR_TID.X ;  /* 0x00000000000a7919 */ /* 0x004e620000002100 */
[----:B0-----:R-:W-:-:S13]  /*10770*/  ISETP.NE.AND P0, PT, R7, 0x1, PT ;  /* 0x000000010700780c */ /* 0x001fda0003f05270 */
[----:B------:R-:W0:Y:S01]  /*10780*/  @P0 LDC R6, c[0x0][0x450] ;  /* 0x00011400ff060b82 */ /* 0x000e220000000800 */
[----:B-1----:R-:W-:-:S05]  /*10790*/  IMAD.SHL.U32 R10, R10, 0x8, RZ ;  /* 0x000000080a0a7824 */ /* 0x002fca00078e00ff */
[----:B------:R-:W-:-:S04]  /*107a0*/  LOP3.LUT R10, R10, 0x38, RZ, 0xc0, !PT ;  /* 0x000000380a0a7812 */ /* 0x000fc800078ec0ff */
[C---:B------:R-:W-:Y:S02]  /*107b0*/  LOP3.LUT R11, R10.reuse, 0x40, RZ, 0xfc, !PT ;  /* 0x000000400a0b7812 */ /* 0x040fe400078efcff */
[----:B------:R-:W-:Y:S01]  /*107c0*/  LOP3.LUT R10, R10, 0x80, RZ, 0xfc, !PT ;  /* 0x000000800a0a7812 */ /* 0x000fe200078efcff */
[----:B----4-:R-:W-:Y:S02]  /*107d0*/  IMAD.MOV.U32 R3, RZ, RZ, R5 ;  /* 0x000000ffff037224 */ /* 0x010fe400078e0005 */
[----:B------:R-:W1:Y:S01]  /*107e0*/  S2R R5, SR_TID.X ;  /* 0x0000000000057919 */ /* 0x000e620000002100 */
[----:B------:R-:W-:-:S04]  /*107f0*/  IMAD.WIDE.U32 R2, R16, UR4, R2 ;  /* 0x0000000410027c25 */ /* 0x000fc8000f8e0002 */
[----:B------:R-:W-:Y:S01]  /*10800*/  IMAD R3, R16, UR5, R3 ;  /* 0x0000000510037c24 */ /* 0x000fe2000f8e0203 */
[----:B------:R-:W-:Y:S02]  /*10810*/  ULDC.64 UR4, c[0x0][0x2e0] ;  /* 0x0000b80000047ab9 */ /* 0x000fe40000000a00 */
[----:B---3--:R-:W-:Y:S02]  /*10820*/  IMAD R0, R0, UR4, RZ ;  /* 0x0000000400007c24 */ /* 0x008fe4000f8e02ff */
[----:B------:R-:W-:-:S04]  /*10830*/  IMAD.WIDE.U32 R2, R4, UR4, R2 ;  /* 0x0000000404027c25 */ /* 0x000fc8000f8e0002 */
[----:B------:R-:W-:Y:S01]  /*10840*/  IMAD R0, R4, UR5, R0 ;  /* 0x0000000504007c24 */ /* 0x000fe2000f8e0200 */
[----:B------:R-:W-:Y:S01]  /*10850*/  ULDC.64 UR4, c[0x0][0x2d0] ;  /* 0x0000b40000047ab9 */ /* 0x000fe20000000a00 */
[----:B------:R-:W2:Y:S02]  /*10860*/  S2R R4, SR_TID.X ;  /* 0x0000000000047919 */ /* 0x000ea40000002100 */
[----:B------:R-:W-:Y:S01]  /*10870*/  IMAD.IADD R3, R3, 0x1, R0 ;  /* 0x0000000103037824 */ /* 0x000fe200078e0200 */
[----:B-1----:R-:W-:-:S04]  /*10880*/  LOP3.LUT R5, R5, 0x7f, RZ, 0xc0, !PT ;  /* 0x0000007f05057812 */ /* 0x002fc800078ec0ff */
[----:B------:R-:W-:Y:S01]  /*10890*/  SHF.R.U32.HI R5, RZ, 0x3, R5 ;  /* 0x00000003ff057819 */ /* 0x000fe20000011605 */
[----:B--2---:R-:W-:-:S05]  /*108a0*/  IMAD.SHL.U32 R4, R4, 0x10, RZ ;  /* 0x0000001004047824 */ /* 0x004fca00078e00ff */
[----:B------:R-:W-:Y:S02]  /*108b0*/  LOP3.LUT R4, R5, 0x70, R4, 0xf8, !PT ;  /* 0x0000007005047812 */ /* 0x000fe400078ef804 */
[----:B------:R-:W1:Y:S03]  /*108c0*/  @P0 LDC R5, c[0x0][0x44c] ;  /* 0x00011300ff050b82 */ /* 0x000e660000000800 */
[----:B------:R-:W-:-:S04]  /*108d0*/  IMAD R0, R9, 0x80, R4 ;  /* 0x0000008009007824 */ /* 0x000fc800078e0204 */
[----:B------:R-:W-:Y:S02]  /*108e0*/  IMAD.MOV.U32 R4, RZ, RZ, R0 ;  /* 0x000000ffff047224 */ /* 0x000fe400078e0000 */
[----:B-1----:R-:W-:-:S05]  /*108f0*/  @P0 IMAD.HI.U32 R5, R0, R5, RZ ;  /* 0x0000000500050227 */ /* 0x002fca00078e00ff */
[----:B0-----:R-:W-:-:S05]  /*10900*/  @P0 SHF.R.U32.HI R4, RZ, R6, R5 ;  /* 0x00000006ff040219 */ /* 0x001fca0000011605 */
[----:B------:R-:W-:Y:S02]  /*10910*/  IMAD.MOV R5, RZ, RZ, -R4 ;  /* 0x000000ffff057224 */ /* 0x000fe400078e0a04 */
[----:B------:R-:W-:-:S04]  /*10920*/  IMAD.WIDE.U32 R2, R4, UR4, R2 ;  /* 0x0000000404027c25 */ /* 0x000fc8000f8e0002 */
[----:B------:R-:W-:Y:S01]  /*10930*/  IMAD R0, R7, R5, R0 ;  /* 0x0000000507007224 */ /* 0x000fe200078e0200 */
[----:B------:R-:W-:-:S05]  /*10940*/  SHF.R.S32.HI R5, RZ, 0x1f, R4 ;  /* 0x0000001fff057819 */ /* 0x000fca0000011404 */
[----:B------:R-:W-:-:S04]  /*10950*/  IMAD R5, R5, UR4, RZ ;  /* 0x0000000405057c24 */ /* 0x000fc8000f8e02ff */
[----:B------:R-:W-:Y:S01]  /*10960*/  IMAD R4, R4, UR5, R5 ;  /* 0x0000000504047c24 */ /* 0x000fe2000f8e0205 */
[----:B------:R-:W-:Y:S01]  /*10970*/  ULDC.64 UR4, c[0x0][0x2c8] ;  /* 0x0000b20000047ab9 */ /* 0x000fe20000000a00 */
[----:B------:R-:W0:Y:S02]  /*10980*/  S2R R5, SR_TID.X ;  /* 0x0000000000057919 */ /* 0x000e240000002100 */
[----:B------:R-:W-:Y:S01]  /*10990*/  IMAD.IADD R3, R3, 0x1, R4 ;  /* 0x0000000103037824 */ /* 0x000fe200078e0204 */
[----:B------:R-:W-:Y:S01]  /*109a0*/  SHF.R.S32.HI R4, RZ, 0x1f, R0 ;  /* 0x0000001fff047819 */ /* 0x000fe20000011400 */
[----:B------:R-:W-:-:S04]  /*109b0*/  IMAD.WIDE.U32 R2, R0, UR4, R2 ;  /* 0x0000000400027c25 */ /* 0x000fc8000f8e0002 */
[----:B------:R-:W-:Y:S01]  /*109c0*/  IMAD R4, R4, UR4, RZ ;  /* 0x0000000404047c24 */ /* 0x000fe2000f8e02ff */
[----:B------:R-:W-:Y:S02]  /*109d0*/  ULDC UR4, c[0x0][0x2b8] ;  /* 0x0000ae0000047ab9 */ /* 0x000fe40000000800 */
[----:B------:R-:W-:Y:S01]  /*109e0*/  ISETP.GE.AND P0, PT, R10, UR4, PT ;  /* 0x000000040a007c0c */ /* 0x000fe2000bf06270 */
[----:B------:R-:W-:Y:S01]  /*109f0*/  IMAD R0, R0, UR5, R4 ;  /* 0x0000000500007c24 */ /* 0x000fe2000f8e0204 */
[----:B------:R1:W5:Y:S01]  /*10a00*/  LDL R10, [R1+0x24] ;  /* 0x00002400010a7983 */ /* 0x0003620000100800 */
[----:B------:R-:W-:Y:S02]  /*10a10*/  LEA R4, P3, R2, UR6, 0x1 ;  /* 0x0000000602047c11 */ /* 0x000fe4000f8608ff */
[----:B------:R-:W-:Y:S01]  /*10a20*/  IMAD.IADD R0, R3, 0x1, R0 ;  /* 0x0000000103007824 */ /* 0x000fe200078e0200 */
[----:B------:R-:W-:Y:S01]  /*10a30*/  ISETP.GE.AND P1, PT, R11, UR4, PT ;  /* 0x000000040b007c0c */ /* 0x000fe2000bf26270 */
[----:B0-----:R-:W-:-:S05]  /*10a40*/  IMAD.SHL.U32 R8, R5, 0x8, RZ ;  /* 0x0000000805087824 */ /* 0x001fca00078e00ff */
[----:B------:R-:W-:-:S04]  /*10a50*/  LOP3.LUT R8, R8, 0x38, RZ, 0xc0, !PT ;  /* 0x0000003808087812 */ /* 0x000fc800078ec0ff */
[----:B------:R-:W-:Y:S01]  /*10a60*/  ISETP.GE.AND P2, PT, R8, UR4, PT ;  /* 0x0000000408007c0c */ /* 0x000fe2000bf46270 */
[----:B------:R-:W-:Y:S01]  /*10a70*/  UMOV UR4, 0xffffffff ;  /* 0xffffffff00047882 */ /* 0x000fe20000000000 */
[----:B------:R-:W-:Y:S02]  /*10a80*/  LEA.HI.X R3, R2, UR7, R0, 0x1, P3 ;  /* 0x0000000702037c11 */ /* 0x000fe400098f0c00 */
[----:B-1----:R-:W-:Y:S09]  /*10a90*/  BRA.DIV UR4, `(.L_x_2308) ;  /* 0x0000004a04247947 */ /* 0x002ff2000b800000 */
[----:B------:R-:W0:Y:S02]  /*10aa0*/  S2R R6, SR_TID.X ;  /* 0x0000000000067919 */ /* 0x000e240000002100 */
[----:B0-----:R-:W-:-:S04]  /*10ab0*/  LOP3.LUT R6, R6, 0x7f, RZ, 0xc0, !PT ;  /* 0x0000007f06067812 */ /* 0x001fc800078ec0ff */
[----:B------:R-:W-:Y:S02]  /*10ac0*/  SHF.R.U32.HI R9, RZ, 0x3, R6 ;  /* 0x00000003ff097819 */ /* 0x000fe40000011606 */
[----:B------:R-:W2:Y:S04]  /*10ad0*/  LDL.LU R6, [R1+0x4] ;  /* 0x0000040001067983 */ /* 0x000ea80000300800 */
[----:B------:R-:W3:Y:S01]  /*10ae0*/  LDL.LU R8, [R1+0x38] ;  /* 0x0000380001087983 */ /* 0x000ee20000300800 */
[----:B--2---:R-:W-:Y:S02]  /*10af0*/  IMAD R2, R6, 0x80, R9 ;  /* 0x0000008006027824 */ /* 0x004fe400078e0209 */
[----:B------:R-:W0:Y:S01]  /*10b00*/  S2R R6, SR_TID.X ;  /* 0x0000000000067919 */ /* 0x000e220000002100 */
[----:B---3--:R-:W-:-:S02]  /*10b10*/  IMAD R0, R8, R7, RZ ;  /* 0x0000000708007224 */ /* 0x008fc400078e02ff */
[----:B------:R-:W1:Y:S01]  /*10b20*/  SHFL.IDX PT, R7, R4, RZ, 0x181f ;  /* 0x00181fff04077589 */ /* 0x000e6200000e0000 */
[C---:B------:R-:W-:Y:S02]  /*10b30*/  VIADD R5, R2.reuse, 0x10 ;  /* 0x0000001002057836 */ /* 0x040fe40000000000 */
[-C--:B------:R-:W-:Y:S01]  /*10b40*/  ISETP.GE.AND P4, PT, R2, R0.reuse, PT ;  /* 0x000000000200720c */ /* 0x080fe20003f86270 */
[----:B------:R-:W-:Y:S02]  /*10b50*/  SHFL.IDX PT, R9, R3, 0x1, 0x181f ;  /* 0x00381f0003097f89 */ /* 0x000fe400000e0000 */
[----:B------:R-:W-:Y:S02]  /*10b60*/  ISETP.GE.AND P3, PT, R5, R0, PT ;  /* 0x000000000500720c */ /* 0x000fe40003f66270 */
[----:B------:R-:W-:Y:S01]  /*10b70*/  SHFL.IDX PT, R5, R4, 0x1, 0x181f ;  /* 0x00381f0004057f89 */ /* 0x000fe200000e0000 */
[----:B0-----:R-:W-:-:S03]  /*10b80*/  IMAD.SHL.U32 R11, R6, 0x8, RZ ;  /* 0x00000008060b7824 */ /* 0x001fc600078e00ff */
[----:B------:R-:W0:Y:S02]  /*10b90*/  SHFL.IDX PT, R6, R3, RZ, 0x181f ;  /* 0x00181fff03067589 */ /* 0x000e2400000e0000 */
[----:B------:R-:W-:-:S04]  /*10ba0*/  LOP3.LUT R11, R11, 0x38, RZ, 0xc0, !PT ;  /* 0x000000380b0b7812 */ /* 0x000fc800078ec0ff */
[----:B-1----:R-:W-:-:S05]  /*10bb0*/  @!P4 LEA R7, P5, R11, R7, 0x1 ;  /* 0x000000070b07c211 */ /* 0x002fca00078a08ff */
[----:B0-----:R-:W-:Y:S01]  /*10bc0*/  @!P4 IMAD.X R6, RZ, RZ, R6, P5 ;  /* 0x000000ffff06c224 */ /* 0x001fe200028e0606 */
[----:B------:R-:W-:-:S04]  /*10bd0*/  @!P3 LEA R8, P5, R11, R5, 0x1 ;  /* 0x000000050b08b211 */ /* 0x000fc800078a08ff */
[----:B------:R-:W-:Y:S01]  /*10be0*/  @!P4 LOP3.LUT R7, R7, R6, RZ, 0x3c, !PT ;  /* 0x000000060707c212 */ /* 0x000fe200078e3cff */
[----:B------:R-:W-:-:S03]  /*10bf0*/  @!P3 IMAD.X R5, RZ, RZ, R9, P5 ;  /* 0x000000ffff05b224 */ /* 0x000fc600028e0609 */
[----:B------:R-:W-:-:S04]  /*10c00*/  @!P4 LOP3.LUT R6, R7, R6, RZ, 0x3c, !PT ;  /* 0x000000060706c212 */ /* 0x000fc800078e3cff */
[----:B------:R-:W-:-:S05]  /*10c10*/  @!P4 LOP3.LUT R7, R7, R6, RZ, 0x3c, !PT ;  /* 0x000000060707c212 */ /* 0x000fca00078e3cff */
[----:B-----5:R-:W-:Y:S04]  /*10c20*/  @!P4 LDGSTS.E.BYPASS.LTC128B.128 [R10+0x10400], desc[UR56][R6.64], !P2 ;  /* 0x10400000060acfae */ /* 0x020fe8000d101d78 */
[----:B------:R-:W-:Y:S04]  /*10c30*/  @!P4 LDGSTS.E.BYPASS.LTC128B.128 [R10+0x14400], desc[UR56][R6.64+0x80], !P1 ;  /* 0x14400080060acfae */ /* 0x000fe8000c901d78 */
[----:B------:R0:W-:Y:S02]  /*10c40*/  @!P4 LDGSTS.E.BYPASS.LTC128B.128 [R10+0x18400], desc[UR56][R6.64+0x100], !P0 ;  /* 0x18400100060acfae */ /* 0x0001e4000c101d78 */
[----:B0-----:R-:W-:Y:S01]  /*10c50*/  @!P3 IMAD.MOV.U32 R6, RZ, RZ, R8 ;  /* 0x000000ffff06b224 */ /* 0x001fe200078e0008 */
[----:B------:R-:W-:Y:S01]  /*10c60*/  @!P3 MOV R7, R5 ;  /* 0x000000050007b202 */ /* 0x000fe20000000f00 */
[----:B------:R-:W-:Y:S01]  /*10c70*/  VIADD R5, R2, 0x20 ;  /* 0x0000002002057836 */ /* 0x000fe20000000000 */
[----:B------:R-:W-:Y:S04]  /*10c80*/  SHFL.IDX PT, R8, R3, 0x2, 0x181f ;  /* 0x00581f0003087f89 */ /* 0x000fe800000e0000 */
[----:B------:R-:W-:Y:S04]  /*10c90*/  @!P3 LDGSTS.E.BYPASS.LTC128B.128 [R10+0x10c00], desc[UR56][R6.64], !P2 ;  /* 0x10c00000060abfae */ /* 0x000fe8000d101d78 */
[----:B------:R-:W-:Y:S04]  /*10ca0*/  @!P3 LDGSTS.E.BYPASS.LTC128B.128 [R10+0x14c00], desc[UR56][R6.64+0x80], !P1 ;  /* 0x14c00080060abfae */ /* 0x000fe8000c901d78 */
[----:B------:R0:W-:Y:S01]  /*10cb0*/  @!P3 LDGSTS.E.BYPASS.LTC128B.128 [R10+0x18c00], desc[UR56][R6.64+0x100], !P0 ;  /* 0x18c00100060abfae */ /* 0x0001e2000c101d78 */
[----:B------:R-:W-:-:S03]  /*10cc0*/  ISETP.GE.AND P3, PT, R5, R0, PT ;  /* 0x000000000500720c */ /* 0x000fc60003f66270 */
[----:B------:R-:W1:Y:S10]  /*10cd0*/  SHFL.IDX PT, R5, R4, 0x2, 0x181f ;  /* 0x00581f0004057f89 */ /* 0x000e7400000e0000 */
        /* <DEDUP_REMOVED lines=53> */
.L_x_2427:
[----:B------:R-:W-:Y:S01]  /*11030*/  VIADD R2, R2, 0x70 ;  /* 0x0000007002027836 */ /* 0x000fe20000000000 */
[----:B------:R-:W-:Y:S04]  /*11040*/  BSSY B0, `(.L_x_2309) ;  /* 0x000000e000007945 */ /* 0x000fe80003800000 */
[----:B------:R-:W-:-:S13]  /*11050*/  ISETP.GE.AND P3, PT, R2, R0, PT ;  /* 0x000000000200720c */ /* 0x000fda0003f66270 */
[----:B------:R-:W-:Y:S05]  /*11060*/  @P3 BRA `(.L_x_2310) ;  /* 0x00000000002c3947 */ /* 0x000fea0003800000 */
[----:B0-----:R-:W0:Y:S02]  /*11070*/  S2R R4, SR_TID.X ;  /* 0x0000000000047919 */ /* 0x001e240000002100 */
        /* <DEDUP_REMOVED lines=10> */
.L_x_2310:
[----:B------:R-:W-:Y:S05]  /*11120*/  BSYNC B0 ;  /* 0x0000000000007941 */ /* 0x000fea0003800000 */
.L_x_2309:
[----:B------:R-:W-:Y:S01]  /*11130*/  NOP ;  /* 0x0000000000007918 */ /* 0x000fe20000000000 */
[----:B------:R-:W-:Y:S01]  /*11140*/  PLOP3.LUT P0, PT, PT, PT, PT, 0x80, 0x0 ;  /* 0x000000000000781c */ /* 0x000fe20003f0f070 */
[----:B0--3--:R-:W-:-:S12]  /*11150*/  VIADD R6, R18, 0x34800 ;  /* 0x0003480012067836 */ /* 0x009fd80000000000 */
.L_x_2311:
[----:B------:R-:W-:Y:S02]  /*11160*/  PLOP3.LUT P1, PT, P1, P0, PT, 0xa2, 0x0 ;  /* 0x000000000000781c */ /* 0x000fe40000f21472 */
[----:B------:R-:W-:-:S08]  /*11170*/  @P0 R2UR P1, UR4, R18 ;  /* 0x00000000120402ca */ /* 0x000fd00000020000 */
[----:B------:R-:W-:-:S05]  /*11180*/  @P0 PLOP3.LUT P0, PT, P1, PT, PT, 0x80, 0x0 ;  /* 0x000000000000081c */ /* 0x000fca0000f0f070 */
[----:B------:R-:W-:Y:S01]  /*11190*/  @!P1 SYNCS.ARRIVE.TRANS64.RED.A0T1 RZ, [UR4+0x34800], RZ ;  /* 0x034800ffffff99a7 */ /* 0x000fe20008200404 */
[----:B------:R-:W-:Y:S07]  /*111a0*/  @!P1 ARRIVES.LDGSTSBAR.64.TRANSCNT [UR4+0x34800] ;  /* 0x03480000ff0099b0 */ /* 0x000fee0008000a84 */
[----:B------:R-:W-:Y:S05]  /*111b0*/  @P0 BRA.U.ANY `(.L_x_2311) ;  /* 0xfffffffd00e80947 */ /* 0x000fea000393ffff */
[----:B----4-:R-:W3:Y:S02]  /*111c0*/  LDL.LU R2, [R1+0x48] ;  /* 0x0000480001027983 */ /* 0x010ee40000300800 */
        /* <DEDUP_REMOVED lines=11> */
.L_x_2428:
[----:B------:R-:W-:Y:S05]  /*11280*/  BSYNC B0 ;  /* 0x0000000000007941 */ /* 0x000fea0003800000 */
.L_x_2312:
[----:B------:R-:W0:Y:S04]  /*11290*/  LDL R2, [R1+0x40] ;  /* 0x0000400001027983 */ /* 0x000e280000100800 */
[----:B--2---:R-:W2:Y:S01]  /*112a0*/  LDL R3, [R1+0x28] ;  /* 0x0000280001037983 */ /* 0x004ea20000100800 */
[----:B------:R-:W-:Y:S01]  /*112b0*/  BSSY B0, `(.L_x_2314) ;  /* 0x0000213000007945 */ /* 0x000fe20003800000 */
[----:B0-----:R-:W-:-:S05]  /*112c0*/  VIADD R0, R2, 0xfffffffe ;  /* 0xfffffffe02007836 */ /* 0x001fca0000000000 */
[----:B--2---:R-:W-:-:S13]  /*112d0*/  ISETP.GE.AND P0, PT, R0, R3, PT ;  /* 0x000000030000720c */ /* 0x004fda0003f06270 */
[----:B------:R-:W-:Y:S05]  /*112e0*/  @!P0 BRA `(.L_x_2315) ;  /* 0x00000020003c8947 */ /* 0x000fea0003800000 */
[----:B------:R-:W2:Y:S04]  /*112f0*/  LDL.LU R2, [R1+0x58] ;  /* 0x0000580001027983 */ /* 0x000ea80000300800 */
[----:B-1----:R-:W3:Y:S04]  /*11300*/  LDL.LU R5, [R1+0x3c] ;  /* 0x00003c0001057983 */ /* 0x002ee80000300800 */
[----:B------:R-:W4:Y:S01]  /*11310*/  LDL.LU R4, [R1+0x30] ;  /* 0x0000300001047983 */ /* 0x000f220000300800 */
[----:B------:R-:W-:Y:S01]  /*11320*/  LOP3.LUT R12, RZ, R3, RZ, 0x33, !PT ;  /* 0x00000003ff0c7212 */ /* 0x000fe200078e33ff */
[----:B------:R-:W-:Y:S01]  /*11330*/  BSSY B2, `(.L_x_2316) ;  /* 0x00000b5000027945 */ /* 0x000fe20003800000 */
[----:B--2---:R-:W-:-:S04]  /*11340*/  VIADD R2, R2, 0x1 ;  /* 0x0000000102027836 */ /* 0x004fc80000000000 */
[----:B---3--:R-:W-:-:S05]  /*11350*/  IMAD R2, R2, R5, RZ ;  /* 0x0000000502027224 */ /* 0x008fca00078e02ff */
        /* <DEDUP_REMOVED lines=9> */
[----:B------:R-:W-:Y:S01]  /*113f0*/  IADD3 R9, R19, 0x1, RZ ;  /* 0x0000000113097810 */ /* 0x000fe20007ffe0ff */
[----:B------:R-:W-:Y:S03]  /*11400*/  BSSY B1, `(.L_x_2318) ;  /* 0x00000a3000017945 */ /* 0x000fe60003800000 */
        /* <DEDUP_REMOVED lines=30> */
.L_x_2320:
[----:B------:R-:W-:Y:S01]  /*115f0*/  IMAD R3, R9, 0x8, R18 ;  /* 0x0000000809037824 */ /* 0x000fe200078e0212 */
[----:B------:R-:W-:Y:S01]  /*11600*/  SHF.L.U32 R2, R13, 0x1f, RZ ;  /* 0x0000001f0d027819 */ /* 0x000fe200000006ff */
[----:B------:R-:W-:Y:S03]  /*11610*/  BSSY B3, `(.L_x_2321) ;  /* 0x0000003000037945 */ /* 0x000fe60003800000 */
[----:B------:R-:W1:Y:S02]  /*11620*/  SYNCS.PHASECHK.TRANS64.TRYWAIT P0, [R3+URZ+0x34840], R2 ;  /* 0x03484002030075a7 */ /* 0x000e64000800017f */
[----:B-1----:R-:W-:Y:S05]  /*11630*/  @!P0 BRA `(.L_x_2322) ;  /* 0x0000004800448947 */ /* 0x002fea0003800000 */
.L_x_2429:
[----:B------:R-:W-:Y:S05]  /*11640*/  BSYNC B3 ;  /* 0x0000000000037941 */ /* 0x000fea0003800000 */
.L_x_2321:
        /* <DEDUP_REMOVED lines=12> */
.L_x_2324:
[----:B------:R-:W-:Y:S05]  /*11710*/  BSYNC B3 ;  /* 0x0000000000037941 */ /* 0x000fea0003800000 */
.L_x_2323:
        /* <DEDUP_REMOVED lines=12> */
.L_x_2325:
        /* <DEDUP_REMOVED lines=12> */
[----:B------:R-:W-:Y:S01]  /*118a0*/  VIADD R7, R8, 0x20400 ;  /* 0x0002040008077836 */ /* 0x000fe20000000000 */
[----:B------:R-:W-:Y:S01]  /*118b0*/  UMOV UR6, 0x0 ;  /* 0x0000000000067882 */ /* 0x000fe20000000000 */
[----:B------:R-:W-:Y:S01]  /*118c0*/  UMOV UR7, 0x14f00000 ;  /* 0x14f0000000077882 */ /* 0x000fe20000000000 */
[----:B------:R-:W-:-:S15]  /*118d0*/  R2UR UR10, R15 ;  /* 0x000000000f0a72ca */ /* 0x000fde00000e0000 */
.L_x_2326:
        /* <DEDUP_REMOVED lines=15> */
.L_x_2327:
        /* <DEDUP_REMOVED lines=16> */
.L_x_2430:
[----:B------:R-:W-:Y:S05]  /*11ad0*/  BSYNC B3 ;  /* 0x0000000000037941 */ /* 0x000fea0003800000 */
.L_x_2328:
        /* <DEDUP_REMOVED lines=12> */
.L_x_2331:
[----:B------:R-:W-:Y:S05]  /*11ba0*/  BSYNC B3 ;  /* 0x0000000000037941 */ /* 0x000fea0003800000 */
.L_x_2330:
        /* <DEDUP_REMOVED lines=13> */
.L_x_2332:
        /* <DEDUP_REMOVED lines=15> */
.L_x_2333:
        /* <DEDUP_REMOVED lines=12> */
.L_x_2319:
[----:B------:R-:W-:Y:S05]  /*11e30*/  BSYNC B1 ;  /* 0x0000000000017941 */ /* 0x000fea0003800000 */
.L_x_2318:
[----:B0-----:R-:W2:Y:S01]  /*11e40*/  LDL.LU R0, [R1+0x40] ;  /* 0x0000400001007983 */ /* 0x001ea20000300800 */
[----:B------:R-:W-:-:S03]  /*11e50*/  IMAD.MOV.U32 R19, RZ, RZ, R9 ;  /* 0x000000ffff137224 */ /* 0x000fc600078e0009 */
[----:B------:R0:W-:Y:S02]  /*11e60*/  STL [R1+0x14], R13 ;  /* 0x0000140d01007387 */ /* 0x0001e40000100800 */
[----:B0-2---:R-:W-:-:S07]  /*11e70*/  VIADD R0, R0, 0xfffffffd ;  /* 0xfffffffd00007836 */ /* 0x005fce0000000000 */
.L_x_2317:
[----:B------:R-:W-:Y:S05]  /*11e80*/  BSYNC B2 ;  /* 0x0000000000027941 */ /* 0x000fea0003800000 */
.L_x_2316:
[----:B------:R-:W-:Y:S01]  /*11e90*/  VIADD R12, R12, 0xfffffffe ;  /* 0xfffffffe0c0c7836 */ /* 0x000fe20000000000 */
[----:B------:R-:W-:-:S04]  /*11ea0*/  LOP3.LUT R4, RZ, R4, RZ, 0x33, !PT ;  /* 0x00000004ff047212 */ /* 0x000fc800078e33ff */
[----:B------:R-:W-:-:S13]  /*11eb0*/  ISETP.NE.AND P0, PT, R12, R4, PT ;  /* 0x000000040c00720c */ /* 0x000fda0003f05270 */
[----:B------:R-:W-:Y:S05]  /*11ec0*/  @!P0 BRA `(.L_x_2315) ;  /* 0x0000001400448947 */ /* 0x000fea0003800000 */
[----:B------:R-:W-:-:S07]  /*11ed0*/  IMAD.MOV.U32 R9, RZ, RZ, R17 ;  /* 0x000000ffff097224 */ /* 0x000fce00078e0011 */
.L_x_2366:
        /* <DEDUP_REMOVED lines=35> */
.L_x_2336:
[----:B------:R-:W-:Y:S01]  /*12110*/  IMAD R3, R4, 0x8, R18 ;  /* 0x0000000804037824 */ /* 0x000fe200078e0212 */
[----:B------:R-:W-:Y:S01]  /*12120*/  SHF.L.U32 R2, R5, 0x1f, RZ ;  /* 0x0000001f05027819 */ /* 0x000fe200000006ff */
[----:B------:R-:W-:Y:S03]  /*12130*/  BSSY B2, `(.L_x_2337) ;  /* 0x0000003000027945 */ /* 0x000fe60003800000 */
[----:B------:R-:W1:Y:S02]  /*12140*/  SYNCS.PHASECHK.TRANS64.TRYWAIT P0, [R3+URZ+0x34840], R2 ;  /* 0x03484002030075a7 */ /* 0x000e64000800017f */
[----:B-1----:R-:W-:Y:S05]  /*12150*/  @!P0 BRA `(.L_x_2338) ;  /* 0x0000003c00a48947 */ /* 0x002fea0003800000 */
.L_x_2431:
[----:B------:R-:W-:Y:S05]  /*12160*/  BSYNC B2 ;  /* 0x0000000000027941 */ /* 0x000fea0003800000 */
.L_x_2337:
        /* <DEDUP_REMOVED lines=12> */
.L_x_2340:
[----:B------:R-:W-:Y:S05]  /*12230*/  BSYNC B2 ;  /* 0x0000000000027941 */ /* 0x000fea0003800000 */
.L_x_2339:
        /* <DEDUP_REMOVED lines=12> */
.L_x_2341:
        /* <DEDUP_REMOVED lines=16> */
.L_x_2342:
        /* <DEDUP_REMOVED lines=15> */
.L_x_2343:
        /* <DEDUP_REMOVED lines=16> */
.L_x_2432:
[----:B------:R-:W-:Y:S05]  /*125f0*/  BSYNC B2 ;  /* 0x0000000000027941 */ /* 0x000fea0003800000 */
.L_x_2344:
        /* <DEDUP_REMOVED lines=11> */
.L_x_2347:
[----:B------:R-:W-:Y:S05]  /*126b0*/  BSYNC B2 ;  /* 0x0000000000027941 */ /* 0x000fea0003800000 */
.L_x_2346:
        /* <DEDUP_REMOVED lines=12> */
.L_x_2348:
        /* <DEDUP_REMOVED lines=15> */
.L_x_2349:
        /* <DEDUP_REMOVED lines=12> */
.L_x_2335:
[----:B------:R-:W-:Y:S05]  /*12930*/  BSYNC B1 ;  /* 0x0000000000017941 */ /* 0x000fea0003800000 */
.L_x_2334:
        /* <DEDUP_REMOVED lines=35> */
.L_x_2352:
[----:B------:R-:W-:Y:S01]  /*12b70*/  IMAD R2, R19, 0x8, R18 ;  /* 0x0000000813027824 */ /* 0x000fe200078e0212 */
[----:B------:R-:W-:Y:S01]  /*12b80*/  SHF.L.U32 R3, R12, 0x1f, RZ ;  /* 0x0000001f0c037819 */ /* 0x000fe200000006ff */
[----:B------:R-:W-:Y:S03]  /*12b90*/  BSSY B2, `(.L_x_2353) ;  /* 0x0000003000027945 */ /* 0x000fe60003800000 */
[----:B------:R-:W2:Y:S02]  /*12ba0*/  SYNCS.PHASECHK.TRANS64.TRYWAIT P0, [R2+URZ+0x34840], R3 ;  /* 0x03484003020075a7 */ /* 0x000ea4000800017f */
[----:B--2---:R-:W-:Y:S05]  /*12bb0*/  @!P0 BRA `(.L_x_2354) ;  /* 0x0000003400348947 */ /* 0x004fea0003800000 */
.L_x_2433:
[----:B------:R-:W-:Y:S05]  /*12bc0*/  BSYNC B2 ;  /* 0x0000000000027941 */ /* 0x000fea0003800000 */
.L_x_2353:
        /* <DEDUP_REMOVED lines=12> */
.L_x_2356:
[----:B------:R-:W-:Y:S05]  /*12c90*/  BSYNC B2 ;  /* 0x0000000000027941 */ /* 0x000fea0003800000 */
.L_x_2355:
[----:B--2---:R-:W2:Y:S01]  /*12ca0*/  LDL R2, [R1+0x18] ;  /* 0x0000180001027983 */ /* 0x004ea20000100800 */
[----:B0-----:R-:W-:Y:S01]  /*12cb0*/  MOV R12, RZ ;  /* 0x000000ff000c7202 */ /* 0x001fe20000000f00 */
[C---:B------:R-:W-:Y:S01]  /*12cc0*/  IMAD R3, R19.reuse, 0x8, R6 ;  /* 0x0000000813037824 */ /* 0x040fe200078e0206 */
[----:B------:R-:W-:Y:S01]  /*12cd0*/  UIADD3 UR4, UP0, UR38, 0x370, URZ ;  /* 0x0000037026047890 */ /* 0x000fe2000ff1e03f */
[----:B------:R-:W-:Y:S01]  /*12ce0*/  IMAD R10, R19, 0xc000, R18 ;  /* 0x0000c000130a7824 */ /* 0x000fe200078e0212 */
[----:B------:R-:W-:Y:S01]  /*12cf0*/  R2UR UR10, R12 ;  /* 0x000000000c0a72ca */ /* 0x000fe200000e0000 */
[----:B------:R-:W-:Y:S01]  /*12d00*/  VIADD R3, R3, 0x30 ;  /* 0x0000003003037836 */ /* 0x000fe20000000000 */
[----:B------:R-:W-:Y:S01]  /*12d10*/  PLOP3.LUT P0, PT, PT, PT, PT, 0x80, 0x0 ;  /* 0x000000000000781c */ /* 0x000fe20003f0f070 */
[----:B------:R-:W-:Y:S01]  /*12d20*/  VIADD R11, R10, 0x1c400 ;  /* 0x0001c4000a0b7836 */ /* 0x000fe20000000000 */
[----:B------:R-:W-:Y:S01]  /*12d30*/  UIADD3.X UR5, URZ, UR39, URZ, UP0, !UPT ;  /* 0x000000273f057290 */ /* 0x000fe200087fe43f */
[----:B------:R-:W-:Y:S01]  /*12d40*/  UMOV UR6, 0x0 ;  /* 0x0000000000067882 */ /* 0x000fe20000000000 */
[----:B------:R-:W-:Y:S01]  /*12d50*/  UMOV UR7, 0x14f00000 ;  /* 0x14f0000000077882 */ /* 0x000fe20000000000 */
[----:B--2---:R-:W-:-:S09]  /*12d60*/  IMAD R2, R8, 0x80, R2 ;  /* 0x0000008008027824 */ /* 0x004fd200078e0202 */
.L_x_2357:
        /* <DEDUP_REMOVED lines=16> */
.L_x_2358:
        /* <DEDUP_REMOVED lines=15> */
.L_x_2359:
        /* <DEDUP_REMOVED lines=15> */
.L_x_2434:
[----:B------:R-:W-:Y:S05]  /*13050*/  BSYNC B2 ;  /* 0x0000000000027941 */ /* 0x000fea0003800000 */
.L_x_2360:
        /* <DEDUP_REMOVED lines=11> */
.L_x_2363:
[----:B------:R-:W-:Y:S05]  /*13110*/  BSYNC B2 ;  /* 0x0000000000027941 */ /* 0x000fea0003800000 */
.L_x_2362:
        /* <DEDUP_REMOVED lines=12> */
.L_x_2364:
        /* <DEDUP_REMOVED lines=15> */
.L_x_2365:
        /* <DEDUP_REMOVED lines=12> */
.L_x_2351:
[----:B------:R-:W-:Y:S05]  /*13390*/  BSYNC B1 ;  /* 0x0000000000017941 */ /* 0x000fea0003800000 */
.L_x_2350:
[----:B------:R-:W2:Y:S01]  /*133a0*/  LDL R2, [R1+0x28] ;  /* 0x0000280001027983 */ /* 0x000ea20000100800 */
[----:B------:R-:W-:Y:S01]  /*133b0*/  VIADD R0, R0, 0xfffffffe ;  /* 0xfffffffe00007836 */ /* 0x000fe20000000000 */
[----:B--2---:R-:W-:-:S13]  /*133c0*/  ISETP.GT.AND P0, PT, R7, R2, PT ;  /* 0x000000020700720c */ /* 0x004fda0003f04270 */
[----:B------:R-:W-:Y:S05]  /*133d0*/  @P0 BRA `(.L_x_2366) ;  /* 0xffffffe800c00947 */ /* 0x000fea000383ffff */
.L_x_2315:
[----:B------:R-:W-:Y:S05]  /*133e0*/  BSYNC B0 ;  /* 0x0000000000007941 */ /* 0x000fea0003800000 */
.L_x_2314:
[----:B------:R-:W2:Y:S01]  /*133f0*/  S2R R2, SR_TID.X ;  /* 0x0000000000027919 */ /* 0x000ea20000002100 */
[----:B------:R-:W-:Y:S01]  /*13400*/  BSSY B0, `(.L_x_2367) ;  /* 0x0000011000007945 */ /* 0x000fe20003800000 */
[----:B--2---:R-:W-:-:S04]  /*13410*/  LOP3.LUT R3, R2, 0x7f, RZ, 0xc0, !PT ;  /* 0x0000007f02037812 */ /* 0x004fc800078ec0ff */
[----:B------:R-:W-:-:S13]  /*13420*/  ISETP.NE.AND P0, PT, R3, RZ, PT ;  /* 0x000000ff0300720c */ /* 0x000fda0003f05270 */
[----:B------:R-:W-:Y:S05]  /*13430*/  @P0 BRA `(.L_x_2368) ;  /* 0x0000000000340947 */ /* 0x000fea0003800000 */
[----:B------:R-:W2:Y:S01]  /*13440*/  S2R R2, SR_LANEID ;  /* 0x0000000000027919 */ /* 0x000ea20000000000 */
[----:B------:R-:W-:Y:S01]  /*13450*/  VOTEU.ANY UR4, UPT, PT ;  /* 0x0000000000047886 */ /* 0x000fe200038e0100 */
[----:B-1----:R-:W1:Y:S01]  /*13460*/  LDC.64 R4, c[0x0][0xc60] ;  /* 0x00031800ff047b82 */ /* 0x002e620000000a00 */
[----:B------:R-:W2:Y:S02]  /*13470*/  FLO.U32 R0, UR4 ;  /* 0x0000000400007d00 */ /* 0x000ea400080e0000 */
        /* <DEDUP_REMOVED lines=9> */
.L_x_2368:
[----:B------:R-:W-:Y:S05]  /*13510*/  BSYNC B0 ;  /* 0x0000000000007941 */ /* 0x000fea0003800000 */
.L_x_2367:
[----:B--2---:R-:W2:Y:S01]  /*13520*/  LDL.LU R0, [R1+0x20] ;  /* 0x0000200001007983 */ /* 0x004ea20000300800 */
[----:B------:R-:W-:Y:S01]  /*13530*/  BSSY B0, `(.L_x_2369) ;  /* 0x000003a000007945 */ /* 0x000fe20003800000 */
[----:B--2---:R-:W-:-:S13]  /*13540*/  ISETP.NE.AND P0, PT, R0, RZ, PT ;  /* 0x000000ff0000720c */ /* 0x004fda0003f05270 */
        /* <DEDUP_REMOVED lines=8> */
.L_x_2435:
[----:B------:R-:W-:Y:S05]  /*135d0*/  BSYNC B1 ;  /* 0x0000000000017941 */ /* 0x000fea0003800000 */
.L_x_2371:
        /* <DEDUP_REMOVED lines=9> */
.L_x_2374:
[----:B------:R-:W-:Y:S05]  /*13670*/  BSYNC B1 ;  /* 0x0000000000017941 */ /* 0x000fea0003800000 */
.L_x_2373:
        /* <DEDUP_REMOVED lines=12> */
.L_x_2375:
        /* <DEDUP_REMOVED lines=15> */
.L_x_2376:
        /* <DEDUP_REMOVED lines=10> */
.L_x_2370:
[----:B------:R-:W-:Y:S05]  /*138d0*/  BSYNC B0 ;  /* 0x0000000000007941 */ /* 0x000fea0003800000 */
.L_x_2369:
[----:B------:R-:W2:Y:S01]  /*138e0*/  LDL.LU R4, [R1+0x14] ;  /* 0x0000140001047983 */ /* 0x000ea20000300800 */
[----:B------:R-:W-:-:S05]  /*138f0*/  VIADD R19, R19, 0x1 ;  /* 0x0000000113137836 */ /* 0x000fca0000000000 */
[----:B------:R-:W-:-:S04]  /*13900*/  ISETP.NE.AND P0, PT, R19, 0x2, PT ;  /* 0x000000021300780c */ /* 0x000fc80003f05270 */
[----:B------:R-:W-:Y:S02]  /*13910*/  SEL R0, RZ, 0x1, P0 ;  /* 0x00000001ff007807 */ /* 0x000fe40000000000 */
[----:B------:R-:W-:Y:S02]  /*13920*/  SEL R19, R19, RZ, P0 ;  /* 0x000000ff13137207 */ /* 0x000fe40000000000 */
[----:B--2---:R-:W-:-:S05]  /*13930*/  LOP3.LUT R4, R4, R0, RZ, 0x3c, !PT ;  /* 0x0000000004047212 */ /* 0x004fca00078e3cff */
[----:B------:R2:W-:Y:S02]  /*13940*/  STL [R1+0x14], R4 ;  /* 0x0000140401007387 */ /* 0x0005e40000100800 */
.L_x_2294:
[----:B------:R-:W-:Y:S05]  /*13950*/  BSYNC B7 ;  /* 0x0000000000077941 */ /* 0x000fea0003800000 */
.L_x_2292:
        /* <DEDUP_REMOVED lines=14> */
.L_x_2377:
[----:B------:R-:W2:Y:S01]  /*13a40*/  S2R R0, SR_TID.X ;  /* 0x0000000000007919 */ /* 0x000ea20000002100 */
[----:B------:R-:W-:Y:S01]  /*13a50*/  UMOV UR4, 0xffffffff ;  /* 0xffffffff00047882 */ /* 0x000fe20000000000 */
[----:B--2---:R-:W-:-:S04]  /*13a60*/  LOP3.LUT R10, R0, 0x1f, RZ, 0xc0, !PT ;  /* 0x0000001f000a7812 */ /* 0x004fc800078ec0ff */
[----:B------:R-:W-:Y:S01]  /*13a70*/  ISETP.NE.AND P0, PT, R10, 0x1f, PT ;  /* 0x0000001f0a00780c */ /* 0x000fe20003f05270 */
[----:B------:R-:W-:-:S12]  /*13a80*/  BRA.DIV UR4, `(.L_x_2379) ;  /* 0x0000002604bc7947 */ /* 0x000fd8000b800000 */
[----:B------:R-:W2:Y:S01]  /*13a90*/  LDL.LU R3, [R1] ;  /* 0x0000000001037983 */ /* 0x000ea20000300800 */
[----:B------:R-:W-:-:S03]  /*13aa0*/  ULDC UR4, c[0x0][0xc3c] ;  /* 0x00030f0000047ab9 */ /* 0x000fc60000000800 */
[----:B01----:R-:W4:Y:S02]  /*13ab0*/  LDL R8, [R1+0xc] ;  /* 0x00000c0001087983 */ /* 0x003f240000100800 */
[----:B----4-:R-:W-:Y:S02]  /*13ac0*/  IMAD.IADD R0, R8, 0x1, R10 ;  /* 0x0000000108007824 */ /* 0x010fe400078e020a */
[----:B--2---:R-:W-:-:S03]  /*13ad0*/  IMAD.MOV.U32 R8, RZ, RZ, R3 ;  /* 0x000000ffff087224 */ /* 0x004fc600078e0003 */
[----:B------:R-:W-:-:S13]  /*13ae0*/  ISETP.GE.OR P1, PT, R0, UR4, !P0 ;  /* 0x0000000400007c0c */ /* 0x000fda000c726670 */
[----:B------:R-:W0:Y:S08]  /*13af0*/  @!P1 LDC.64 R2, c[0x0][0xc80] ;  /* 0x00032000ff029b82 */ /* 0x000e300000000a00 */
[----:B---3--:R-:W1:Y:S01]  /*13b00*/  @!P1 LDC.64 R6, c[0x0][0xc78] ;  /* 0x00031e00ff069b82 */ /* 0x008e620000000a00 */
[----:B0-----:R-:W-:-:S05]  /*13b10*/  @!P1 IMAD.WIDE R2, R0, 0x4, R2 ;  /* 0x0000000400029825 */ /* 0x001fca00078e0202 */
[----:B------:R1:W2:Y:S02]  /*13b20*/  @!P1 LDG.E R5, desc[UR56][R2.64] ;  /* 0x0000003802059981 */ /* 0x0002a4000c1e1900 */
[----:B-1----:R-:W-:-:S06]  /*13b30*/  @!P1 IMAD.WIDE R2, R0, 0x4, R6 ;  /* 0x0000000400029825 */ /* 0x002fcc00078e0206 */
[----:B------:R-:W3:Y:S01]  /*13b40*/  @!P1 LDG.E R2, desc[UR56][R2.64] ;  /* 0x0000003802029981 */ /* 0x000ee2000c1e1900 */
[----:B------:R-:W-:Y:S02]  /*13b50*/  CS2R R6, SRZ ;  /* 0x0000000000067805 */ /* 0x000fe4000001ff00 */
[C---:B------:R-:W-:Y:S02]  /*13b60*/  ISETP.GE.U32.AND P2, PT, R10.reuse, 0x2, PT ;  /* 0x000000020a00780c */ /* 0x040fe40003f46070 */
[C---:B------:R-:W-:Y:S01]  /*13b70*/  ISETP.GE.U32.AND P3, PT, R10.reuse, 0x4, PT ;  /* 0x000000040a00780c */ /* 0x040fe20003f66070 */
[----:B------:R-:W-:Y:S01]  /*13b80*/  SHFL.IDX PT, R4, R8, RZ, 0x1f ;  /* 0x00001fff08047589 */ /* 0x000fe200000e0000 */
[C---:B------:R-:W-:Y:S02]  /*13b90*/  ISETP.GE.U32.AND P4, PT, R10.reuse, 0x8, PT ;  /* 0x000000080a00780c */ /* 0x040fe40003f86070 */
[----:B------:R-:W-:Y:S01]  /*13ba0*/  ISETP.GE.U32.AND P5, PT, R10, 0x10, PT ;  /* 0x000000100a00780c */ /* 0x000fe20003fa6070 */
[----:B------:R-:W-:Y:S01]  /*13bb0*/  SHFL.IDX PT, R0, R8, 0x1, 0x1f ;  /* 0x00201f0008007f89 */ /* 0x000fe200000e0000 */
[----:B--2---:R-:W-:Y:S01]  /*13bc0*/  @!P1 IMAD.MOV.U32 R6, RZ, RZ, R5 ;  /* 0x000000ffff069224 */ /* 0x004fe200078e0005 */
[----:B---3--:R-:W-:-:S02]  /*13bd0*/  @!P1 MOV R7, R2 ;  /* 0x0000000200079202 */ /* 0x008fc40000000f00 */
[----:B------:R-:W-:-:S03]  /*13be0*/  ISETP.NE.AND P1, PT, R10, RZ, PT ;  /* 0x000000ff0a00720c */ /* 0x000fc60003f25270 */
[----:B------:R-:W-:-:S05]  /*13bf0*/  IMAD R2, R7, R6, RZ ;  /* 0x0000000607027224 */ /* 0x000fca00078e02ff */
[----:B------:R-:W0:Y:S02]  /*13c00*/  SHFL.UP PT, R3, R2, 0x1, RZ ;  /* 0x0420000002037989 */ /* 0x000e2400000e00ff */
[----:B0-----:R-:W-:-:S05]  /*13c10*/  SEL R5, R3, RZ, P1 ;  /* 0x000000ff03057207 */ /* 0x001fca0000800000 */
[----:B------:R-:W-:Y:S02]  /*13c20*/  IMAD.IADD R2, R2, 0x1, R5 ;  /* 0x0000000102027824 */ /* 0x000fe400078e0205 */
[----:B------:R-:W-:-:S03]  /*13c30*/  IMAD.MOV.U32 R5, RZ, RZ, RZ ;  /* 0x000000ffff057224 */ /* 0x000fc600078e00ff */
        /* <DEDUP_REMOVED lines=13> */
.L_x_2445:
[----:B------:R-:W-:Y:S02]  /*13d10*/  ULDC UR4, c[0x0][0xc38] ;  /* 0x00030e0000047ab9 */ /* 0x000fe40000000800 */
[----:B------:R-:W-:-:S04]  /*13d20*/  IMAD.U32 R8, RZ, RZ, UR4 ;  /* 0x00000004ff087e24 */ /* 0x000fc8000f8e00ff */
[----:B-1----:R-:W-:-:S04]  /*13d30*/  IMAD R9, R9, R8, RZ ;  /* 0x0000000809097224 */ /* 0x002fc800078e02ff */
[----:B------:R-:W-:-:S05]  /*13d40*/  IMAD.IADD R0, R0, 0x1, R9 ;  /* 0x0000000100007824 */ /* 0x000fca00078e0209 */
[----:B------:R-:W-:-:S13]  /*13d50*/  ISETP.GT.AND P6, PT, R0, R4, PT ;  /* 0x000000040000720c */ /* 0x000fda0003fc4270 */
[----:B------:R-:W-:Y:S05]  /*13d60*/  @P6 BRA `(.L_x_2380) ;  /* 0x0000000000ac6947 */ /* 0x000fea0003800000 */
.L_x_2383:
[----:B------:R-:W2:Y:S01]  /*13d70*/  LDL.LU R3, [R1+0xc] ;  /* 0x00000c0001037983 */ /* 0x000ea20000300800 */
[----:B0-----:R-:W0:Y:S01]  /*13d80*/  LDC R2, c[0x0][0xc3c] ;  /* 0x00030f00ff027b82 */ /* 0x001e220000000800 */
[----:B--2---:R-:W-:-:S05]  /*13d90*/  VIADD R3, R3, 0x1f ;  /* 0x0000001f03037836 */ /* 0x004fca0000000000 */
[----:B0-----:R-:W-:-:S13]  /*13da0*/  ISETP.GE.AND P6, PT, R3, R2, PT ;  /* 0x000000020300720c */ /* 0x001fda0003fc6270 */
[----:B------:R-:W-:Y:S05]  /*13db0*/  @P6 BRA `(.L_x_2381) ;  /* 0x0000000800e86947 */ /* 0x000fea0003800000 */
[----:B------:R-:W0:Y:S01]  /*13dc0*/  S2R R6, SR_TID.X ;  /* 0x0000000000067919 */ /* 0x000e220000002100 */
        /* <DEDUP_REMOVED lines=31> */
.L_x_2453:
[----:B------:R-:W-:Y:S02]  /*13fc0*/  ULDC UR4, c[0x0][0xc38] ;  /* 0x00030e0000047ab9 */ /* 0x000fe40000000800 */
[----:B------:R-:W-:-:S04]  /*13fd0*/  IMAD.U32 R8, RZ, RZ, UR4 ;  /* 0x00000004ff087e24 */ /* 0x000fc8000f8e00ff */
[----:B-1----:R-:W-:-:S04]  /*13fe0*/  IMAD R9, R9, R8, RZ ;  /* 0x0000000809097224 */ /* 0x002fc800078e02ff */
[----:B------:R-:W-:-:S05]  /*13ff0*/  IMAD.IADD R0, R9, 0x1, R0 ;  /* 0x0000000109007824 */ /* 0x000fca00078e0200 */
[----:B------:R-:W-:-:S13]  /*14000*/  ISETP.GT.AND P6, PT, R0, R4, PT ;  /* 0x000000040000720c */ /* 0x000fda0003fc4270 */
[----:B------:R-:W-:Y:S05]  /*14010*/  @!P6 BRA `(.L_x_2383) ;  /* 0xfffffffc0054e947 */ /* 0x000fea000383ffff */
.L_x_2380:
        /* <DEDUP_REMOVED lines=12> */
.L_x_2458:
[----:B------:R-:W-:-:S13]  /*140e0*/  ISETP.NE.AND P0, PT, R3, RZ, PT ;  /* 0x000000ff0300720c */ /* 0x000fda0003f05270 */
[----:B------:R-:W-:Y:S05]  /*140f0*/  @!P0 BRA `(.L_x_2385) ;  /* 0x0000000000148947 */ /* 0x000fea0003800000 */
[----:B------:R-:W-:Y:S01]  /*14100*/  UMOV UR4, 0xffffffff ;  /* 0xffffffff00047882 */ /* 0x000fe20000000000 */
[----:B---3--:R-:W-:Y:S02]  /*14110*/  VIADD R10, R10, 0xffffffff ;  /* 0xffffffff0a0a7836 */ /* 0x008fe40000000000 */
[----:B------:R-:W-:Y:S05]  /*14120*/  BRA.DIV UR4, `(.L_x_2386) ;  /* 0x0000002a04b07947 */ /* 0x000fea000b800000 */
[----:B0-----:R0:W1:Y:S02]  /*14130*/  SHFL.IDX PT, R2, R2, R10, 0x1f ;  /* 0x00001f0a02027589 */ /* 0x00106400000e0000 */
.L_x_2461:
[----:B-1----:R-:W-:-:S07]  /*14140*/  IMAD.MOV.U32 R5, RZ, RZ, R2 ;  /* 0x000000ffff057224 */ /* 0x002fce00078e0002 */
.L_x_2385:
[----:B0-----:R-:W-:Y:S01]  /*14150*/  IMAD R2, R5, R8, R9 ;  /* 0x0000000805027224 */ /* 0x001fe200078e0209 */
[----:B------:R-:W-:-:S03]  /*14160*/  ISETP.NE.AND P0, PT, R7, 0x1, PT ;  /* 0x000000010700780c */ /* 0x000fc60003f05270 */
[----:B------:R-:W-:Y:S01]  /*14170*/  IMAD.IADD R4, R4, 0x1, -R2 ;  /* 0x0000000104047824 */ /* 0x000fe200078e0a02 */
[----:B------:R0:W-:Y:S09]  /*14180*/  STL [R1], R2 ;  /* 0x0000000201007387 */ /* 0x0001f20000100800 */
[----:B------:R-:W-:Y:S05]  /*14190*/  @!P0 BRA `(.L_x_2387) ;  /* 0x0000000000e48947 */ /* 0x000fea0003800000 */
[----:B------:R-:W-:-:S04]  /*141a0*/  IABS R5, R0 ;  /* 0x0000000000057213 */ /* 0x000fc80000000000 */
        /* <DEDUP_REMOVED lines=24> */
[----:B0-----:R-:W-:-:S05]  /*14330*/  IADD3 R2, RZ, -R3, RZ ;  /* 0x80000003ff027210 */ /* 0x001fca0007ffe0ff */
[----:B---3--:R-:W-:Y:S02]  /*14340*/  IMAD R6, R2, R5, RZ ;  /* 0x0000000502067224 */ /* 0x008fe400078e02ff */
        /* <DEDUP_REMOVED lines=30> */
.L_x_2387:
[----:B------:R-:W2:Y:S01]  /*14530*/  LDL R5, [R1+0xc] ;  /* 0x00000c0001057983 */ /* 0x000ea20000100800 */
[----:B0-----:R-:W2:Y:S02]  /*14540*/  LDC.64 R2, c[0x0][0xc90] ;  /* 0x00032400ff027b82 */ /* 0x001ea40000000a00 */
[----:B--2---:R-:W-:-:S05]  /*14550*/  IMAD.WIDE R2, R5, 0x4, R2 ;  /* 0x0000000405027825 */ /* 0x004fca00078e0202 */
[----:B---3--:R-:W2:Y:S02]  /*14560*/  LDG.E R6, desc[UR56][R2.64] ;  /* 0x0000003802067981 */ /* 0x008ea4000c1e1900 */
        /* <DEDUP_REMOVED lines=54> */
[----:B------:R-:W-:Y:S01]  /*148d0*/  @!P1 LOP3.LUT R2, RZ, R6, RZ, 0x33, !PT ;  /* 0x00000006ff029212 */ /* 0x000fe200078e33ff */
[----:B------:R-:W-:-:S04]  /*148e0*/  IMAD.MOV R6, RZ, RZ, -R6 ;  /* 0x000000ffff067224 */ /* 0x000fc800078e0a06 */
[----:B------:R-:W-:Y:S02]  /*148f0*/  IMAD R3, R2, R6, R7 ;  /* 0x0000000602037224 */ /* 0x000fe400078e0207 */
[----:B------:R-:W-:-:S03]  /*14900*/  IMAD.MOV.U32 R4, RZ, RZ, R2 ;  /* 0x000000ffff047224 */ /* 0x000fc600078e0002 */
[----:B------:R0:W-:Y:S04]  /*14910*/  STL [R1+0x8], R3 ;  /* 0x0000080301007387 */ /* 0x0001e80000100800 */
.L_x_2388:
[----:B0-----:R-:W-:-:S05]  /*14920*/  LOP3.LUT R3, RZ, R4, RZ, 0x33, !PT ;  /* 0x00000004ff037212 */ /* 0x001fca00078e33ff */
[----:B------:R-:W-:-:S05]  /*14930*/  IMAD.IADD R0, R0, 0x1, R3 ;  /* 0x0000000100007824 */ /* 0x000fca00078e0203 */
[----:B------:R2:W-:Y:S01]  /*14940*/  STL [R1+0x4], R0 ;  /* 0x0000040001007387 */ /* 0x0005e20000100800 */
[----:B------:R-:W-:Y:S05]  /*14950*/  BRA `(.L_x_2389) ;  /* 0x0000000000287947 */ /* 0x000fea0003800000 */
.L_x_2381:
        /* <DEDUP_REMOVED lines=10> */
.L_x_2389:
[----:B0-----:R-:W3:Y:S04]  /*14a00*/  LDL R3, [R1+0x8] ;  /* 0x0000080001037983 */ /* 0x001ee80000100800 */
[----:B-1----:R-:W4:Y:S04]  /*14a10*/  LDL R2, [R1+0xc] ;  /* 0x00000c0001027983 */ /* 0x002f280000100800 */
[----:B------:R-:W5:Y:S04]  /*14a20*/  LDL R4, [R1] ;  /* 0x0000000001047983 */ /* 0x000f680000100800 */
[----:B------:R-:W5:Y:S01]  /*14a30*/  LDL R5, [R1+0x4] ;  /* 0x0000040001057983 */ /* 0x000f620000100800 */
[----:B------:R-:W-:Y:S05]  /*14a40*/  WARPSYNC.ALL ;  /* 0x0000000000007948 */ /* 0x000fea0003800000 */
[----:B--2---:R-:W0:Y:S02]  /*14a50*/  S2R R0, SR_TID.X ;  /* 0x0000000000007919 */ /* 0x004e240000002100 */
        /* <DEDUP_REMOVED lines=10> */
.L_x_2378:
[----:B------:R-:W2:Y:S01]  /*14b00*/  LDL R0, [R1+0xc] ;  /* 0x00000c0001007983 */ /* 0x000ea20000100800 */
[----:B------:R-:W-:Y:S02]  /*14b10*/  ULDC UR4, c[0x0][0xc3c] ;  /* 0x00030f0000047ab9 */ /* 0x000fe40000000800 */
[----:B--2---:R-:W-:-:S13]  /*14b20*/  ISETP.GE.AND P0, PT, R0, UR4, PT ;  /* 0x0000000400007c0c */ /* 0x004fda000bf06270 */
[----:B------:R-:W-:Y:S05]  /*14b30*/  @!P0 BRA `(.L_x_2390) ;  /* 0xffffffa400208947 */ /* 0x000fea000383ffff */
[----:B------:R-:W-:Y:S05]  /*14b40*/  BSYNC B8 ;  /* 0x0000000000087941 */ /* 0x000fea0003800000 */
.L_x_2286:
[----:B0-----:R-:W2:Y:S01]  /*14b50*/  LDL.LU R0, [R1+0x48] ;  /* 0x0000480001007983 */ /* 0x001ea20000300800 */
[----:B------:R-:W-:Y:S01]  /*14b60*/  BSSY B0, `(.L_x_2391) ;  /* 0x000000b000007945 */ /* 0x000fe20003800000 */
[----:B-1-3--:R-:W0:Y:S01]  /*14b70*/  S2R R5, SR_CgaCtaId ;  /* 0x0000000000057919 */ /* 0x00ae220000008800 */
        /* <DEDUP_REMOVED lines=9> */
.L_x_2462:
[----:B------:R-:W-:Y:S05]  /*14c10*/  BSYNC B0 ;  /* 0x0000000000007941 */ /* 0x000fea0003800000 */
.L_x_2391:
[----:B------:R-:W-:-:S03]  /*14c20*/  UMOV UR4, 0xffffffff ;  /* 0xffffffff00047882 */ /* 0x000fc60000000000 */
[----:B------:R-:W-:Y:S05]  /*14c30*/  BRA.DIV UR4, `(.L_x_2393) ;  /* 0x00000022042c7947 */ /* 0x000fea000b800000 */
[----:B------:R-:W1:Y:S02]  /*14c40*/  S2R R2, SR_TID.X ;  /* 0x0000000000027919 */ /* 0x000e640000002100 */
[----:B-1----:R-:W-:-:S04]  /*14c50*/  SHF.R.U32.HI R2, RZ, 0x5, R2 ;  /* 0x00000005ff027819 */ /* 0x002fc80000011602 */
[----:B------:R-:W-:-:S05]  /*14c60*/  LOP3.LUT R2, R2, 0x3, RZ, 0xc0, !PT ;  /* 0x0000000302027812 */ /* 0x000fca00078ec0ff */
[----:B------:R1:W2:Y:S02]  /*14c70*/  SHFL.IDX PT, R14, R2, RZ, 0x1f ;  /* 0x00001fff020e7589 */ /* 0x0002a400000e0000 */
.L_x_2465:
[----:B--2---:R-:W-:Y:S01]  /*14c80*/  ISETP.NE.AND P0, PT, R14, RZ, PT ;  /* 0x000000ff0e00720c */ /* 0x004fe20003f05270 */
[----:B------:R-:W-:-:S12]  /*14c90*/  BSSY B0, `(.L_x_2394) ;  /* 0x0000025000007945 */ /* 0x000fd80003800000 */
[----:B------:R-:W-:Y:S05]  /*14ca0*/  @P0 BRA `(.L_x_2395) ;  /* 0x00000000008c0947 */ /* 0x000fea0003800000 */
[----:B------:R-:W-:-:S03]  /*14cb0*/  UMOV UR4, 0xffffffff ;  /* 0xffffffff00047882 */ /* 0x000fc60000000000 */
[----:B------:R-:W-:Y:S05]  /*14cc0*/  BRA.DIV UR4, `(.L_x_2396) ;  /* 0x00000022043c7947 */ /* 0x000fea000b800000 */
[----:B------:R-:W-:-:S13]  /*14cd0*/  ELECT P6, URZ, PT ;  /* 0x00000000003f782f */ /* 0x000fda00038c0000 */
.L_x_2468:
[----:B------:R-:W-:Y:S05]  /*14ce0*/  @!P6 BRA `(.L_x_2395) ;  /* 0x00000000007ce947 */ /* 0x000fea0003800000 */
[----:B-1----:R-:W2:Y:S02]  /*14cf0*/  LDL.LU R2, [R1+0x60] ;  /* 0x0000600001027983 */ /* 0x002ea40000300800 */
[----:B--2---:R-:W-:-:S04]  /*14d00*/  LOP3.LUT R2, R2, 0x2, RZ, 0xfc, !PT ;  /* 0x0000000202027812 */ /* 0x004fc800078efcff */
[----:B------:R-:W-:-:S13]  /*14d10*/  ISETP.NE.AND P2, PT, R2, 0x3, PT ;  /* 0x000000030200780c */ /* 0x000fda0003f45270 */
[----:B------:R-:W-:Y:S05]  /*14d20*/  @!P2 BRA `(.L_x_2397) ;  /* 0x000000000004a947 */ /* 0x000fea0003800000 */
[----:B------:R-:W-:Y:S01]  /*14d30*/  BPT.TRAP 0x1 ;  /* 0x000000040000795c */ /* 0x000fe20000300000 */
.L_x_2397:
        /* <DEDUP_REMOVED lines=13> */
.L_x_2469:
[----:B------:R-:W1:Y:S02]  /*14e10*/  SYNCS.PHASECHK.TRANS64.TRYWAIT P0, [R7+URZ], R2 ;  /* 0x00000002070075a7 */ /* 0x000e64000800017f */
[----:B-1----:R-:W-:Y:S05]  /*14e20*/  @!P0 BRA `(.L_x_2399) ;  /* 0x0000002000188947 */ /* 0x002fea0003800000 */
.L_x_2470:
[----:B------:R-:W-:Y:S05]  /*14e30*/  @!P2 BRA `(.L_x_2400) ;  /* 0x000000000004a947 */ /* 0x000fea0003800000 */
[----:B------:R-:W-:Y:S01]  /*14e40*/  BPT.TRAP 0x1 ;  /* 0x000000040000795c */ /* 0x000fe20000300000 */
.L_x_2400:
[----:B------:R-:W-:-:S04]  /*14e50*/  VIADD R0, R0, 0x34860 ;  /* 0x0003486000007836 */ /* 0x000fc80000000000 */
[----:B------:R-:W-:-:S04]  /*14e60*/  IMAD R4, R19, 0x8, R0 ;  /* 0x0000000813047824 */ /* 0x000fc800078e0200 */
[----:B------:R-:W2:Y:S02]  /*14e70*/  SYNCS.PHASECHK.TRANS64.TRYWAIT P0, [R4+URZ], R5 ;  /* 0x00000005040075a7 */ /* 0x000ea4000800017f */
[----:B--2---:R-:W-:Y:S05]  /*14e80*/  @!P0 BRA `(.L_x_2401) ;  /* 0x0000002000148947 */ /* 0x004fea0003800000 */
.L_x_2471:
[----:B------:R-:W-:-:S07]  /*14e90*/  IMAD R3, R3, 0x8, R0 ;  /* 0x0000000803037824 */ /* 0x000fce00078e0200 */
.L_x_2402:
[----:B---3--:R3:W4:Y:S02]  /*14ea0*/  SYNCS.PHASECHK.TRANS64.TRYWAIT P0, [R3+URZ], R2 ;  /* 0x00000002030075a7 */ /* 0x008724000800017f */
[----:B----4-:R-:W-:Y:S05]  /*14eb0*/  @!P0 NANOSLEEP.SYNCS 0x989680 ;  /* 0x009896800000895d */ /* 0x010fea0003900000 */
[----:B------:R-:W4:Y:S02]  /*14ec0*/  @!P0 SYNCS.PHASECHK.TRANS64 P0, [R3+URZ], R2 ;  /* 0x00000002030085a7 */ /* 0x000f24000800007f */
[----:B----4-:R-:W-:Y:S05]  /*14ed0*/  @!P0 BRA `(.L_x_2402) ;  /* 0xfffffffc00f08947 */ /* 0x010fea000383ffff */
.L_x_2395:
[----:B------:R-:W-:Y:S05]  /*14ee0*/  BSYNC B0 ;  /* 0x0000000000007941 */ /* 0x000fea0003800000 */
.L_x_2394:
[----:B------:R-:W-:Y:S05]  /*14ef0*/  EXIT ;  /* 0x000000000000794d */ /* 0x000fea0003800000 */
.L_x_2225:
[----:B0-----:R-:W-:-:S04]  /*14f00*/  IMAD.U32 R3, RZ, RZ, UR37 ;  /* 0x00000025ff037e24 */ /* 0x001fc8000f8e00ff */
[----:B------:R0:W1:Y:S03]  /*14f10*/  SYNCS.PHASECHK.TRANS64.TRYWAIT P1, [R3+URZ+0x34800], R0 ;  /* 0x03480000030075a7 */ /* 0x000066000802017f */
[----:B-1----:R-:W-:Y:S05]  /*14f20*/  @!P1 NANOSLEEP.SYNCS 0x989680 ;  /* 0x009896800000995d */ /* 0x002fea0003900000 */
[----:B------:R-:W1:Y:S02]  /*14f30*/  @!P1 SYNCS.PHASECHK.TRANS64 P1, [R3+URZ+0x34800], R0 ;  /* 0x03480000030095a7 */ /* 0x000e64000802007f */
[----:B-1----:R-:W-:Y:S05]  /*14f40*/  @!P1 BRA `(.L_x_2225) ;  /* 0xfffffffc00ec9947 */ /* 0x002fea000383ffff */
[----:B------:R-:W-:Y:S05]  /*14f50*/  BRA `(.L_x_2403) ;  /* 0xfffffecc00007947 */ /* 0x000fea000383ffff */
.L_x_2229:
[----:B-1----:R1:W2:Y:S02]  /*14f60*/  SYNCS.PHASECHK.TRANS64.TRYWAIT P2, [R0+URZ+0x34830], R3 ;  /* 0x03483003000075a7 */ /* 0x0022a4000804017f */
[----:B--2---:R-:W-:Y:S05]  /*14f70*/  @!P2 NANOSLEEP.SYNCS 0x989680 ;  /* 0x009896800000a95d */ /* 0x004fea0003900000 */
[----:B------:R-:W2:Y:S02]  /*14f80*/  @!P2 SYNCS.PHASECHK.TRANS64 P2, [R0+URZ+0x34830], R3 ;  /* 0x034830030000a5a7 */ /* 0x000ea4000804007f */
[----:B--2---:R-:W-:Y:S05]  /*14f90*/  @!P2 BRA `(.L_x_2229) ;  /* 0xfffffffc00f0a947 */ /* 0x004fea000383ffff */
[----:B------:R-:W-:Y:S05]  /*14fa0*/  BRA `(.L_x_2228) ;  /* 0xfffffecc00247947 */ /* 0x000fea000383ffff */
.L_x_2234:
[----:B-1----:R-:W-:-:S04]  /*14fb0*/  IMAD.U32 R6, RZ, RZ, UR59 ;  /* 0x0000003bff067e24 */ /* 0x002fc8000f8e00ff */
[----:B------:R1:W2:Y:S03]  /*14fc0*/  SYNCS.PHASECHK.TRANS64.TRYWAIT P3, [R6+URZ+0x34830], R5 ;  /* 0x03483005060075a7 */ /* 0x0002a6000806017f */
[----:B--2---:R-:W-:Y:S05]  /*14fd0*/  @!P3 NANOSLEEP.SYNCS 0x989680 ;  /* 0x009896800000b95d */ /* 0x004fea0003900000 */
[----:B------:R-:W2:Y:S02]  /*14fe0*/  @!P3 SYNCS.PHASECHK.TRANS64 P3, [R6+URZ+0x34830], R5 ;  /* 0x034830050600b5a7 */ /* 0x000ea4000806007f */
[----:B--2---:R-:W-:Y:S05]  /*14ff0*/  @!P3 BRA `(.L_x_2234) ;  /* 0xfffffffc00ecb947 */ /* 0x004fea000383ffff */
[----:B------:R-:W-:Y:S05]  /*15000*/  BRA `(.L_x_2233) ;  /* 0xfffffef800887947 */ /* 0x000fea000383ffff */
.L_x_2238:
[----:B01----:R-:W-:-:S04]  /*15010*/  IMAD.U32 R5, RZ, RZ, UR7 ;  /* 0x00000007ff057e24 */ /* 0x003fc8000f8e00ff */
[----:B------:R0:W1:Y:S03]  /*15020*/  SYNCS.PHASECHK.TRANS64.TRYWAIT P3, [R5+URZ+0x34850], R0 ;  /* 0x03485000050075a7 */ /* 0x000066000806017f */
[----:B-1----:R-:W-:Y:S05]  /*15030*/  @!P3 NANOSLEEP.SYNCS 0x989680 ;  /* 0x009896800000b95d */ /* 0x002fea0003900000 */
[----:B------:R-:W1:Y:S02]  /*15040*/  @!P3 SYNCS.PHASECHK.TRANS64 P3, [R5+URZ+0x34850], R0 ;  /* 0x034850000500b5a7 */ /* 0x000e64000806007f */
[----:B-1----:R-:W-:Y:S05]  /*15050*/  @!P3 BRA `(.L_x_2238) ;  /* 0xfffffffc00ecb947 */ /* 0x002fea000383ffff */
[----:B------:R-:W-:Y:S05]  /*15060*/  BRA `(.L_x_2237) ;  /* 0xffffff00008c7947 */ /* 0x000fea000383ffff */
.L_x_2244:
[----:B-1----:R-:W-:-:S04]  /*15070*/  IMAD.U32 R6, RZ, RZ, UR6 ;  /* 0x00000006ff067e24 */ /* 0x002fc8000f8e00ff */
[----:B------:R1:W2:Y:S03]  /*15080*/  SYNCS.PHASECHK.TRANS64.TRYWAIT P2, [R6+URZ+0x34830], R5 ;  /* 0x03483005060075a7 */ /* 0x0002a6000804017f */
[----:B--2---:R-:W-:Y:S05]  /*15090*/  @!P2 NANOSLEEP.SYNCS 0x989680 ;  /* 0x009896800000a95d */ /* 0x004fea0003900000 */
[----:B------:R-:W2:Y:S02]  /*150a0*/  @!P2 SYNCS.PHASECHK.TRANS64 P2, [R6+URZ+0x34830], R5 ;  /* 0x034830050600a5a7 */ /* 0x000ea4000804007f */
[----:B--2---:R-:W-:Y:S05]  /*150b0*/  @!P2 BRA `(.L_x_2244) ;  /* 0xfffffffc00eca947 */ /* 0x004fea000383ffff */
[----:B------:R-:W-:Y:S05]  /*150c0*/  BRA `(.L_x_2243) ;  /* 0xffffff2800d07947 */ /* 0x000fea000383ffff */
.L_x_2248:
[----:B01----:R-:W-:-:S04]  /*150d0*/  IMAD.U32 R5, RZ, RZ, UR7 ;  /* 0x00000007ff057e24 */ /* 0x003fc8000f8e00ff */
[----:B------:R0:W1:Y:S03]  /*150e0*/  SYNCS.PHASECHK.TRANS64.TRYWAIT P2, [R5+URZ+0x34850], R0 ;  /* 0x03485000050075a7 */ /* 0x000066000804017f */
[----:B-1----:R-:W-:Y:S05]  /*150f0*/  @!P2 NANOSLEEP.SYNCS 0x989680 ;  /* 0x009896800000a95d */ /* 0x002fea0003900000 */
[----:B------:R-:W1:Y:S02]  /*15100*/  @!P2 SYNCS.PHASECHK.TRANS64 P2, [R5+URZ+0x34850], R0 ;  /* 0x034850000500a5a7 */ /* 0x000e64000804007f */
[----:B-1----:R-:W-:Y:S05]  /*15110*/  @!P2 BRA `(.L_x_2248) ;  /* 0xfffffffc00eca947 */ /* 0x002fea000383ffff */
[----:B------:R-:W-:Y:S05]  /*15120*/  BRA `(.L_x_2247) ;  /* 0xffffff3000d47947 */ /* 0x000fea000383ffff */
.L_x_2253:
[----:B-1----:R-:W-:-:S04]  /*15130*/  IMAD.U32 R7, RZ, RZ, UR5 ;  /* 0x00000005ff077e24 */ /* 0x002fc8000f8e00ff */
[----:B------:R1:W2:Y:S03]  /*15140*/  SYNCS.PHASECHK.TRANS64.TRYWAIT P0, [R7+URZ+0x34850], R0 ;  /* 0x03485000070075a7 */ /* 0x0002a6000800017f */
[----:B--2---:R-:W-:Y:S05]  /*15150*/  @!P0 NANOSLEEP.SYNCS 0x989680 ;  /* 0x009896800000895d */ /* 0x004fea0003900000 */
[----:B------:R-:W2:Y:S02]  /*15160*/  @!P0 SYNCS.PHASECHK.TRANS64 P0, [R7+URZ+0x34850], R0 ;  /* 0x03485000070085a7 */ /* 0x000ea4000800007f */
[----:B--2---:R-:W-:Y:S05]  /*15170*/  @!P0 BRA `(.L_x_2253) ;  /* 0xfffffffc00ec8947 */ /* 0x004fea000383ffff */
[----:B------:R-:W-:Y:S05]  /*15180*/  BRA `(.L_x_2252) ;  /* 0xffffff5400a47947 */ /* 0x000fea000383ffff */
.L_x_2300:
[----:B------:R-:W0:Y:S01]  /*15190*/  S2R R4, SR_TID.X ;  /* 0x0000000000047919 */ /* 0x000e220000002100 */
[----:B------:R-:W-:Y:S01]  /*151a0*/  BSSY B0, `(.L_x_2404) ;  /* 0x000000a000007945 */ /* 0x000fe20003800000 */
[----:B------:R-:W-:Y:S02]  /*151b0*/  IMAD.MOV.U32 R12, RZ, RZ, RZ ;  /* 0x000000ffff0c7224 */ /* 0x000fe400078e00ff */
[----:B------:R-:W-:Y:S02]  /*151c0*/  IMAD.MOV.U32 R11, RZ, RZ, 0x1f ;  /* 0x0000001fff0b7424 */ /* 0x000fe400078e00ff */
[----:B------:R-:W-:Y:S01]  /*151d0*/  IMAD.MOV.U32 R15, RZ, RZ, -0x1 ;  /* 0xffffffffff0f7424 */ /* 0x000fe200078e00ff */
[----:B0-----:R-:W-:-:S04]  /*151e0*/  SHF.R.U32.HI R4, RZ, 0x5, R4 ;  /* 0x00000005ff047819 */ /* 0x001fc80000011604 */
[----:B------:R-:W-:-:S05]  /*151f0*/  LOP3.LUT R4, R4, 0x3, RZ, 0xc0, !PT ;  /* 0x0000000304047812 */ /* 0x000fca00078ec0ff */
[----:B------:R-:W-:-:S07]  /*15200*/  IMAD.MOV.U32 R13, RZ, RZ, R4 ;  /* 0x000000ffff0d7224 */ /* 0x000fce00078e0004 */
[----:B--2---:R-:W-:Y:S05]  /*15210*/  WARPSYNC.COLLECTIVE R15, `(.L_x_2405) ;  /* 0x000000000f087348 */ /* 0x004fea0003c00000 */
[----:B------:R0:W1:Y:S02]  /*15220*/  SHFL.IDX P6, R14, R13, R12, R11 ;  /* 0x0000000c0d0e7389 */ /* 0x00006400000c000b */
[----:B012---:R-:W-:Y:S01]  /*15230*/  ENDCOLLECTIVE ;  /* 0x000000000000791b */ /* 0x007fe20003800000 */
.L_x_2405:
[----:B------:R-:W-:Y:S05]  /*15240*/  BSYNC B0 ;  /* 0x0000000000007941 */ /* 0x000fea0003800000 */
.L_x_2404:
[----:B------:R-:W-:Y:S05]  /*15250*/  BRA `(.L_x_2406) ;  /* 0xffffffac00347947 */ /* 0x000fea000383ffff */
.L_x_2302:
[----:B------:R-:W-:Y:S01]  /*15260*/  BSSY B0, `(.L_x_2407) ;  /* 0x0000006000007945 */ /* 0x000fe20003800000 */
[----:B------:R-:W-:-:S07]  /*15270*/  IMAD.MOV.U32 R15, RZ, RZ, -0x1 ;  /* 0xffffffffff0f7424 */ /* 0x000fce00078e00ff */
[----:B--23--:R-:W-:Y:S05]  /*15280*/  WARPSYNC.COLLECTIVE R15, `(.L_x_2408) ;  /* 0x000000000f0c7348 */ /* 0x00cfea0003c00000 */
[----:B------:R-:W-:Y:S02]  /*15290*/  ELECT P6, UR62, PT ;  /* 0x00000000003e782f */ /* 0x000fe400038c0000 */
[----:B------:R-:W-:Y:S01]  /*152a0*/  MOV R14, UR62 ;  /* 0x0000003e000e7c02 */ /* 0x000fe20008000f00 */
[----:B--23--:R-:W-:Y:S10]  /*152b0*/  ENDCOLLECTIVE ;  /* 0x000000000000791b */ /* 0x00cff40003800000 */
.L_x_2408:
[----:B------:R-:W-:Y:S05]  /*152c0*/  BSYNC B0 ;  /* 0x0000000000007941 */ /* 0x000fea0003800000 */
.L_x_2407:
[----:B------:R-:W-:Y:S05]  /*152d0*/  BRA `(.L_x_2409) ;  /* 0xffffffac00387947 */ /* 0x000fea000383ffff */
.L_x_2304:
[----:B0-----:R0:W1:Y:S02]  /*152e0*/  SYNCS.PHASECHK.TRANS64.TRYWAIT P0, [R0+URZ+0x34840], R2 ;  /* 0x03484002000075a7 */ /* 0x001064000800017f */
[----:B-1----:R-:W-:Y:S05]  /*152f0*/  @!P0 NANOSLEEP.SYNCS 0x989680 ;  /* 0x009896800000895d */ /* 0x002fea0003900000 */
[----:B------:R-:W1:Y:S02]  /*15300*/  @!P0 SYNCS.PHASECHK.TRANS64 P0, [R0+URZ+0x34840], R2 ;  /* 0x03484002000085a7 */ /* 0x000e64000800007f */
[----:B-1----:R-:W-:Y:S05]  /*15310*/  @!P0 BRA `(.L_x_2304) ;  /* 0xfffffffc00f08947 */ /* 0x002fea000383ffff */
[----:B------:R-:W-:Y:S05]  /*15320*/  BRA `(.L_x_2410) ;  /* 0xffffffac00987947 */ /* 0x000fea000383ffff */
.L_x_2308:
[----:B------:R-:W2:Y:S01]  /*15330*/  LDL.LU R11, [R1+0x38] ;  /* 0x00003800010b7983 */ /* 0x000ea20000300800 */
[----:B------:R-:W-:Y:S01]  /*15340*/  IMAD.MOV.U32 R13, RZ, RZ, R3 ;  /* 0x000000ffff0d7224 */ /* 0x000fe200078e0003 */
[----:B------:R-:W-:Y:S01]  /*15350*/  MOV R12, RZ ;  /* 0x000000ff000c7202 */ /* 0x000fe20000000f00 */
[----:B------:R-:W-:Y:S01]  /*15360*/  IMAD.MOV.U32 R15, RZ, RZ, -0x1 ;  /* 0xffffffffff0f7424 */ /* 0x000fe200078e00ff */
[----:B------:R-:W-:-:S04]  /*15370*/  LOP3.LUT R5, R5, 0x7f, RZ, 0xc0, !PT ;  /* 0x0000007f05057812 */ /* 0x000fc800078ec0ff */
[----:B------:R-:W-:-:S05]  /*15380*/  SHF.R.U32.HI R5, RZ, 0x3, R5 ;  /* 0x00000003ff057819 */ /* 0x000fca0000011605 */
[----:B------:R-:W-:-:S04]  /*15390*/  IMAD R2, R9, 0x80, R5 ;  /* 0x0000008009027824 */ /* 0x000fc800078e0205 */
[----:B------:R-:W-:Y:S02]  /*153a0*/  VIADD R5, R2, 0x10 ;  /* 0x0000001002057836 */ /* 0x000fe40000000000 */
[----:B--2---:R-:W-:Y:S02]  /*153b0*/  IMAD R0, R11, R7, RZ ;  /* 0x000000070b007224 */ /* 0x004fe400078e02ff */
[----:B------:R-:W-:-:S03]  /*153c0*/  IMAD.MOV.U32 R11, RZ, RZ, 0x181f ;  /* 0x0000181fff0b7424 */ /* 0x000fc600078e00ff */
[----:B------:R-:W-:-:S13]  /*153d0*/  ISETP.GE.AND P3, PT, R2, R0, PT ;  /* 0x000000000200720c */ /* 0x000fda0003f66270 */
[----:B-----5:R-:W-:Y:S05]  /*153e0*/  WARPSYNC.COLLECTIVE R15, `(.L_x_2411) ;  /* 0x000000000f087348 */ /* 0x020fea0003c00000 */
[----:B------:R0:W1:Y:S02]  /*153f0*/  SHFL.IDX P6, R14, R13, R12, R11 ;  /* 0x0000000c0d0e7389 */ /* 0x00006400000c000b */
[----:B01---5:R-:W-:Y:S01]  /*15400*/  ENDCOLLECTIVE ;  /* 0x000000000000791b */ /* 0x023fe20003800000 */
.L_x_2411:
[----:B------:R-:W-:Y:S02]  /*15410*/  IMAD.MOV.U32 R13, RZ, RZ, R4 ;  /* 0x000000ffff0d7224 */ /* 0x000fe400078e0004 */
[----:B------:R-:W-:-:S07]  /*15420*/  IMAD.MOV.U32 R6, RZ, RZ, R14 ;  /* 0x000000ffff067224 */ /* 0x000fce00078e000e */
[----:B------:R-:W-:Y:S05]  /*15430*/  WARPSYNC.COLLECTIVE R15, `(.L_x_2412) ;  /* 0x000000000f087348 */ /* 0x000fea0003c00000 */
[----:B------:R0:W1:Y:S02]  /*15440*/  SHFL.IDX P6, R14, R13, R12, R11 ;  /* 0x0000000c0d0e7389 */ /* 0x00006400000c000b */
[----:B01----:R-:W-:Y:S01]  /*15450*/  ENDCOLLECTIVE ;  /* 0x000000000000791b */ /* 0x003fe20003800000 */
.L_x_2412:
[----:B------:R-:W-:Y:S02]  /*15460*/  IMAD.MOV.U32 R13, RZ, RZ, R3 ;  /* 0x000000ffff0d7224 */ /* 0x000fe400078e0003 */
[----:B------:R-:W-:Y:S02]  /*15470*/  IMAD.MOV.U32 R12, RZ, RZ, 0x1 ;  /* 0x00000001ff0c7424 */ /* 0x000fe400078e00ff */
[----:B------:R-:W-:-:S07]  /*15480*/  IMAD.MOV.U32 R7, RZ, RZ, R14 ;  /* 0x000000ffff077224 */ /* 0x000fce00078e000e */
[----:B------:R-:W-:Y:S05]  /*15490*/  WARPSYNC.COLLECTIVE R15, `(.L_x_2413) ;  /* 0x000000000f087348 */ /* 0x000fea0003c00000 */
[----:B------:R0:W1:Y:S02]  /*154a0*/  SHFL.IDX P6, R14, R13, R12, R11 ;  /* 0x0000000c0d0e7389 */ /* 0x00006400000c000b */
[----:B01----:R-:W-:Y:S01]  /*154b0*/  ENDCOLLECTIVE ;  /* 0x000000000000791b */ /* 0x003fe20003800000 */
.L_x_2413:
[----:B------:R-:W-:-:S05]  /*154c0*/  @!P3 LEA R7, P5, R8, R7, 0x1 ;  /* 0x000000070807b211 */ /* 0x000fca00078a08ff */
[----:B------:R-:W-:-:S05]  /*154d0*/  @!P3 IMAD.X R6, RZ, RZ, R6, P5 ;  /* 0x000000ffff06b224 */ /* 0x000fca00028e0606 */
[----:B------:R-:W-:Y:S01]  /*154e0*/  @!P3 LOP3.LUT R7, R7, R6, RZ, 0x3c, !PT ;  /* 0x000000060707b212 */ /* 0x000fe200078e3cff */
[----:B------:R-:W-:-:S03]  /*154f0*/  IMAD.MOV.U32 R13, RZ, RZ, R4 ;  /* 0x000000ffff0d7224 */ /* 0x000fc600078e0004 */
[----:B------:R-:W-:-:S04]  /*15500*/  @!P3 LOP3.LUT R6, R7, R6, RZ, 0x3c, !PT ;  /* 0x000000060706b212 */ /* 0x000fc800078e3cff */
[----:B------:R-:W-:Y:S01]  /*15510*/  @!P3 LOP3.LUT R7, R7, R6, RZ, 0x3c, !PT ;  /* 0x000000060707b212 */ /* 0x000fe200078e3cff */
[----:B------:R-:W-:-:S07]  /*15520*/  IMAD.MOV.U32 R9, RZ, RZ, R14 ;  /* 0x000000ffff097224 */ /* 0x000fce00078e000e */
[----:B------:R-:W-:Y:S05]  /*15530*/  WARPSYNC.COLLECTIVE R15, `(.L_x_2414) ;  /* 0x000000000f087348 */ /* 0x000fea0003c00000 */
[----:B------:R0:W1:Y:S02]  /*15540*/  SHFL.IDX P6, R14, R13, R12, R11 ;  /* 0x0000000c0d0e7389 */ /* 0x00006400000c000b */
[----:B01----:R-:W-:Y:S01]  /*15550*/  ENDCOLLECTIVE ;  /* 0x000000000000791b */ /* 0x003fe20003800000 */
.L_x_2414:
[----:B------:R-:W-:Y:S01]  /*15560*/  @!PT LDS RZ, [RZ] ;  /* 0x00000000fffff984 */ /* 0x000fe20000000800 */
[----:B------:R-:W-:Y:S01]  /*15570*/  @!PT LDS RZ, [RZ] ;  /* 0x00000000fffff984 */ /* 0x000fe20000000800 */
[----:B------:R-:W-:Y:S01]  /*15580*/  @!PT LDS RZ, [RZ] ;  /* 0x00000000fffff984 */ /* 0x000fe20000000800 */
[----:B------:R0:W-:Y:S04]  /*15590*/  @!P3 LDGSTS.E.BYPASS.LTC128B.128 [R10+0x10400], desc[UR56][R6.64], !P2 ;  /* 0x10400000060abfae */ /* 0x0001e8000d101d78 */
[----:B------:R0:W-:Y:S04]  /*155a0*/  @!P3 LDGSTS.E.BYPASS.LTC128B.128 [R10+0x14400], desc[UR56][R6.64+0x80], !P1 ;  /* 0x14400080060abfae */ /* 0x0001e8000c901d78 */
[----:B------:R0:W-:Y:S01]  /*155b0*/  @!P3 LDGSTS.E.BYPASS.LTC128B.128 [R10+0x18400], desc[UR56][R6.64+0x100], !P0 ;  /* 0x18400100060abfae */ /* 0x0001e2000c101d78 */
[----:B------:R-:W-:Y:S01]  /*155c0*/  ISETP.GE.AND P3, PT, R5, R0, PT ;  /* 0x000000000500720c */ /* 0x000fe20003f66270 */
[----:B------:R-:W-:-:S02]  /*155d0*/  IMAD.MOV.U32 R13, RZ, RZ, R3 ;  /* 0x000000ffff0d7224 */ /* 0x000fc400078e0003 */
[----:B------:R-:W-:Y:S02]  /*155e0*/  IMAD.MOV.U32 R12, RZ, RZ, 0x2 ;  /* 0x00000002ff0c7424 */ /* 0x000fe400078e00ff */
[----:B------:R-:W-:-:S08]  /*155f0*/  IMAD.MOV.U32 R5, RZ, RZ, R14 ;  /* 0x000000ffff057224 */ /* 0x000fd000078e000e */
[----:B0-----:R-:W-:Y:S05]  /*15600*/  WARPSYNC.COLLECTIVE R15, `(.L_x_2415) ;  /* 0x000000000f087348 */ /* 0x001fea0003c00000 */
[----:B------:R1:W2:Y:S02]  /*15610*/  SHFL.IDX P6, R14, R13, R12, R11 ;  /* 0x0000000c0d0e7389 */ /* 0x0002a400000c000b */
[----:B012---:R-:W-:Y:S01]  /*15620*/  ENDCOLLECTIVE ;  /* 0x000000000000791b */ /* 0x007fe20003800000 */
.L_x_2415:
[----:B------:R-:W-:-:S05]  /*15630*/  @!P3 LEA R8, P5, R8, R5, 0x1 ;  /* 0x000000050808b211 */ /* 0x000fca00078a08ff */
[----:B------:R-:W-:Y:S02]  /*15640*/  @!P3 IMAD.X R5, RZ, RZ, R9, P5 ;  /* 0x000000ffff05b224 */ /* 0x000fe400028e0609 */
[----:B------:R-:W0:Y:S01]  /*15650*/  S2R R9, SR_TID.X ;  /* 0x0000000000097919 */ /* 0x000e220000002100 */
[----:B------:R-:W-:Y:S02]  /*15660*/  @!P3 IMAD.MOV.U32 R6, RZ, RZ, R8 ;  /* 0x000000ffff06b224 */ /* 0x000fe400078e0008 */
[----:B------:R-:W-:Y:S02]  /*15670*/  @!P3 IMAD.MOV.U32 R7, RZ, RZ, R5 ;  /* 0x000000ffff07b224 */ /* 0x000fe400078e0005 */
[----:B------:R-:W-:Y:S02]  /*15680*/  IMAD.MOV.U32 R13, RZ, RZ, R4 ;  /* 0x000000ffff0d7224 */ /* 0x000fe400078e0004 */
[----:B------:R-:W-:Y:S01]  /*15690*/  VIADD R5, R2, 0x20 ;  /* 0x0000002002057836 */ /* 0x000fe20000000000 */
[----:B------:R-:W-:Y:S01]  /*156a0*/  @!PT LDS RZ, [RZ] ;  /* 0x00000000fffff984 */ /* 0x000fe20000000800 */
[----:B------:R-:W-:Y:S01]  /*156b0*/  @!PT LDS RZ, [RZ] ;  /* 0x00000000fffff984 */ /* 0x000fe20000000800 */
[----:B------:R-:W-:Y:S01]  /*156c0*/  @!PT LDS RZ, [RZ] ;  /* 0x00000000fffff984 */ /* 0x000fe20000000800 */
[----:B------:R1:W-:Y:S04]  /*156d0*/  @!P3 LDGSTS.E.BYPASS.LTC128B.128 [R10+0x10c00], desc[UR56][R6.64], !P2 ;  /* 0x10c00000060abfae */ /* 0x0003e8000d101d78 */
[----:B------:R1:W-:Y:S01]  /*156e0*/  @!P3 LDGSTS.E.BYPASS.LTC128B.128 [R10+0x14c00], desc[UR56][R6.64+0x80], !P1 ;  /* 0x14c00080060abfae */ /* 0x0003e2000c901d78 */
[----:B------:R-:W-:-:S07]  /*156f0*/  IMAD.MOV.U32 R8, RZ, RZ, R14 ;  /* 0x000000ffff087224 */ /* 0x000fce00078e000e */
[----:B01----:R-:W-:Y:S05]  /*15700*/  WARPSYNC.COLLECTIVE R15, `(.L_x_2416) ;  /* 0x000000000f087348 */ /* 0x003fea0003c00000 */
[----:B------:R2:W3:Y:S02]  /*15710*/  SHFL.IDX P6, R14, R13, R12, R11 ;  /* 0x0000000c0d0e7389 */ /* 0x0004e400000c000b */
[----:B0123--:R-:W-:Y:S01]  /*15720*/  ENDCOLLECTIVE ;  /* 0x000000000000791b */ /* 0x00ffe20003800000 */
.L_x_2416:
[----:B------:R-:W-:Y:S01]  /*15730*/  @!PT LDS RZ, [RZ] ;  /* 0x00000000fffff984 */ /* 0x000fe20000000800 */
[----:B------:R-:W-:Y:S01]  /*15740*/  @!PT LDS RZ, [RZ] ;  /* 0x00000000fffff984 */ /* 0x000fe20000000800 */
[----:B------:R-:W-:Y:S01]  /*15750*/  @!PT LDS RZ, [RZ] ;  /* 0x00000000fffff984 */ /* 0x000fe20000000800 */
[----:B------:R0:W-:Y:S01]  /*15760*/  @!P3 LDGSTS.E.BYPASS.LTC128B.128 [R10+0x18c00], desc[UR56][R6.64+0x100], !P0 ;  /* 0x18c00100060abfae */ /* 0x0001e2000c101d78 */
[----:B------:R-:W-:Y:S01]  /*15770*/  ISETP.GE.AND P3, PT, R5, R0, PT ;  /* 0x000000000500720c */ /* 0x000fe20003f66270 */
[----:B------:R-:W-:Y:S02]  /*15780*/  IMAD.MOV.U32 R13, RZ, RZ, R3 ;  /* 0x000000ffff0d7224 */ /* 0x000fe400078e0003 */
[----:B------:R-:W-:Y:S02]  /*15790*/  IMAD.MOV.U32 R12, RZ, RZ, 0x3 ;  /* 0x00000003ff0c7424 */ /* 0x000fe400078e00ff */
[----:B------:R-:W-:-:S05]  /*157a0*/  IMAD.SHL.U32 R9, R9, 0x8, RZ ;  /* 0x0000000809097824 */ /* 0x000fca00078e00ff */
[----:B------:R-:W-:Y:S01]  /*157b0*/  LOP3.LUT R9, R9, 0x38, RZ, 0xc0, !PT ;  /* 0x0000003809097812 */ /* 0x000fe200078ec0ff */
[----:B0-----:R-:W-:-:S07]  /*157c0*/  IMAD.MOV.U32 R5, RZ, RZ, R14 ;  /* 0x000000ffff057224 */ /* 0x001fce00078e000e */
[----:B------:R-:W-:Y:S05]  /*157d0*/  WARPSYNC.COLLECTIVE R15, `(.L_x_2417) ;  /* 0x000000000f087348 */ /* 0x000fea0003c00000 */
[----:B------:R0:W1:Y:S02]  /*157e0*/  SHFL.IDX P6, R14, R13, R12, R11 ;  /* 0x0000000c0d0e7389 */ /* 0x00006400000c000b */
[----:B01----:R-:W-:Y:S01]  /*157f0*/  ENDCOLLECTIVE ;  /* 0x000000000000791b */ /* 0x003fe20003800000 */
.L_x_2417:
[----:B------:R-:W-:-:S05]  /*15800*/  @!P3 LEA R5, P4, R9, R5, 0x1 ;  /* 0x000000050905b211 */ /* 0x000fca00078808ff */
[----:B------:R-:W-:-:S04]  /*15810*/  @!P3 IMAD.X R6, RZ, RZ, R8, P4 ;  /* 0x000000ffff06b224 */ /* 0x000fc800020e0608 */
[----:B------:R-:W-:Y:S02]  /*15820*/  @!P3 IMAD.MOV.U32 R7, RZ, RZ, R6 ;  /* 0x000000ffff07b224 */ /* 0x000fe400078e0006 */
        /* <DEDUP_REMOVED lines=14> */
.L_x_2418:
[----:B------:R-:W-:Y:S02]  /*15910*/  IMAD.MOV.U32 R13, RZ, RZ, R3 ;  /* 0x000000ffff0d7224 */ /* 0x000fe400078e0003 */
[----:B------:R-:W-:Y:S02]  /*15920*/  IMAD.MOV.U32 R12, RZ, RZ, 0x4 ;  /* 0x00000004ff0c7424 */ /* 0x000fe400078e00ff */
[----:B------:R-:W-:-:S07]  /*15930*/  IMAD.MOV.U32 R5, RZ, RZ, R14 ;  /* 0x000000ffff057224 */ /* 0x000fce00078e000e */
[----:B------:R-:W-:Y:S05]  /*15940*/  WARPSYNC.COLLECTIVE R15, `(.L_x_2419) ;  /* 0x000000000f087348 */ /* 0x000fea0003c00000 */
[----:B------:R0:W1:Y:S02]  /*15950*/  SHFL.IDX P6, R14, R13, R12, R11 ;  /* 0x0000000c0d0e7389 */ /* 0x00006400000c000b */
[----:B01----:R-:W-:Y:S01]  /*15960*/  ENDCOLLECTIVE ;  /* 0x000000000000791b */ /* 0x003fe20003800000 */
.L_x_2419:
        /* <DEDUP_REMOVED lines=17> */
.L_x_2420:
[----:B------:R-:W-:Y:S02]  /*15a80*/  IMAD.MOV.U32 R13, RZ, RZ, R3 ;  /* 0x000000ffff0d7224 */ /* 0x000fe400078e0003 */
[----:B------:R-:W-:Y:S02]  /*15a90*/  IMAD.MOV.U32 R12, RZ, RZ, 0x5 ;  /* 0x00000005ff0c7424 */ /* 0x000fe400078e00ff */
[----:B------:R-:W-:-:S07]  /*15aa0*/  IMAD.MOV.U32 R5, RZ, RZ, R14 ;  /* 0x000000ffff057224 */ /* 0x000fce00078e000e */
[----:B------:R-:W-:Y:S05]  /*15ab0*/  WARPSYNC.COLLECTIVE R15, `(.L_x_2421) ;  /* 0x000000000f087348 */ /* 0x000fea0003c00000 */
[----:B------:R0:W1:Y:S02]  /*15ac0*/  SHFL.IDX P6, R14, R13, R12, R11 ;  /* 0x0000000c0d0e7389 */ /* 0x00006400000c000b */
[----:B01----:R-:W-:Y:S01]  /*15ad0*/  ENDCOLLECTIVE ;  /* 0x000000000000791b */ /* 0x003fe20003800000 */
.L_x_2421:
        /* <DEDUP_REMOVED lines=17> */
.L_x_2422:
[----:B------:R-:W-:Y:S02]  /*15bf0*/  IMAD.MOV.U32 R13, RZ, RZ, R3 ;  /* 0x000000ffff0d7224 */ /* 0x000fe400078e0003 */
[----:B------:R-:W-:Y:S02]  /*15c00*/  IMAD.MOV.U32 R12, RZ, RZ, 0x6 ;  /* 0x00000006ff0c7424 */ /* 0x000fe400078e00ff */
[----:B------:R-:W-:-:S07]  /*15c10*/  IMAD.MOV.U32 R5, RZ, RZ, R14 ;  /* 0x000000ffff057224 */ /* 0x000fce00078e000e */
[----:B------:R-:W-:Y:S05]  /*15c20*/  WARPSYNC.COLLECTIVE R15, `(.L_x_2423) ;  /* 0x000000000f087348 */ /* 0x000fea0003c00000 */
[----:B------:R0:W1:Y:S02]  /*15c30*/  SHFL.IDX P6, R14, R13, R12, R11 ;  /* 0x0000000c0d0e7389 */ /* 0x00006400000c000b */
[----:B01----:R-:W-:Y:S01]  /*15c40*/  ENDCOLLECTIVE ;  /* 0x000000000000791b */ /* 0x003fe20003800000 */
.L_x_2423:
        /* <DEDUP_REMOVED lines=11> */
[----:B0-----:R-:W-:-:S07]  /*15d00*/  IMAD.MOV.U32 R6, RZ, RZ, R14 ;  /* 0x000000ffff067224 */ /* 0x001fce00078e000e */
[----:B------:R-:W-:Y:S05]  /*15d10*/  WARPSYNC.COLLECTIVE R15, `(.L_x_2424) ;  /* 0x000000000f087348 */ /* 0x000fea0003c00000 */
[----:B------:R0:W1:Y:S02]  /*15d20*/  SHFL.IDX P6, R14, R13, R12, R11 ;  /* 0x0000000c0d0e7389 */ /* 0x00006400000c000b */
[----:B01----:R-:W-:Y:S01]  /*15d30*/  ENDCOLLECTIVE ;  /* 0x000000000000791b */ /* 0x003fe20003800000 */
.L_x_2424:
[----:B------:R-:W-:-:S05]  /*15d40*/  VIADD R7, R2, 0x60 ;  /* 0x0000006002077836 */ /* 0x000fca0000000000 */
[----:B------:R-:W-:Y:S01]  /*15d50*/  ISETP.GE.AND P4, PT, R7, R0, PT ;  /* 0x000000000700720c */ /* 0x000fe20003f86270 */
[----:B------:R-:W-:Y:S02]  /*15d60*/  IMAD.MOV.U32 R13, RZ, RZ, R3 ;  /* 0x000000ffff0d7224 */ /* 0x000fe400078e0003 */
[----:B------:R-:W-:Y:S02]  /*15d70*/  IMAD.MOV.U32 R12, RZ, RZ, 0x7 ;  /* 0x00000007ff0c7424 */ /* 0x000fe400078e00ff */
[----:B------:R-:W-:-:S08]  /*15d80*/  IMAD.MOV.U32 R5, RZ, RZ, R14 ;  /* 0x000000ffff057224 */ /* 0x000fd000078e000e */
[----:B------:R-:W-:Y:S05]  /*15d90*/  WARPSYNC.COLLECTIVE R15, `(.L_x_2425) ;  /* 0x000000000f087348 */ /* 0x000fea0003c00000 */
[----:B------:R0:W1:Y:S02]  /*15da0*/  SHFL.IDX P6, R14, R13, R12, R11 ;  /* 0x0000000c0d0e7389 */ /* 0x00006400000c000b */
[----:B01----:R-:W-:Y:S01]  /*15db0*/  ENDCOLLECTIVE ;  /* 0x000000000000791b */ /* 0x003fe20003800000 */
.L_x_2425:
[----:B------:R-:W-:-:S05]  /*15dc0*/  @!P4 LEA R5, P3, R9, R5, 0x1 ;  /* 0x000000050905c211 */ /* 0x000fca00078608ff */
[----:B------:R-:W-:-:S04]  /*15dd0*/  @!P4 IMAD.X R6, RZ, RZ, R6, P3 ;  /* 0x000000ffff06c224 */ /* 0x000fc800018e0606 */
[----:B------:R-:W-:Y:S01]  /*15de0*/  @!P4 IMAD.MOV.U32 R7, RZ, RZ, R6 ;  /* 0x000000ffff07c224 */ /* 0x000fe200078e0006 */
[----:B------:R-:W-:Y:S01]  /*15df0*/  @!P4 MOV R6, R5 ;  /* 0x000000050006c202 */ /* 0x000fe20000000f00 */
[----:B------:R-:W-:-:S04]  /*15e00*/  IMAD.MOV.U32 R13, RZ, RZ, R4 ;  /* 0x000000ffff0d7224 */ /* 0x000fc800078e0004 */
[----:B------:R-:W-:Y:S01]  /*15e10*/  @!PT LDS RZ, [RZ] ;  /* 0x00000000fffff984 */ /* 0x000fe20000000800 */
[----:B------:R-:W-:Y:S01]  /*15e20*/  @!PT LDS RZ, [RZ] ;  /* 0x00000000fffff984 */ /* 0x000fe20000000800 */
[----:B------:R-:W-:Y:S01]  /*15e30*/  @!PT LDS RZ, [RZ] ;  /* 0x00000000fffff984 */ /* 0x000fe20000000800 */
[----:B------:R0:W-:Y:S04]  /*15e40*/  @!P4 LDGSTS.E.BYPASS.LTC128B.128 [R10+0x13400], desc[UR56][R6.64], !P2 ;  /* 0x13400000060acfae */ /* 0x0001e8000d101d78 */
[----:B------:R0:W-:Y:S01]  /*15e50*/  @!P4 LDGSTS.E.BYPASS.LTC128B.128 [R10+0x17400], desc[UR56][R6.64+0x80], !P1 ;  /* 0x17400080060acfae */ /* 0x0001e2000c901d78 */
[----:B------:R-:W-:-:S07]  /*15e60*/  IMAD.MOV.U32 R5, RZ, RZ, R14 ;  /* 0x000000ffff057224 */ /* 0x000fce00078e000e */
[----:B0-----:R-:W-:Y:S05]  /*15e70*/  WARPSYNC.COLLECTIVE R15, `(.L_x_2426) ;  /* 0x000000000f087348 */ /* 0x001fea0003c00000 */
[----:B------:R1:W2:Y:S02]  /*15e80*/  SHFL.IDX P6, R14, R13, R12, R11 ;  /* 0x0000000c0d0e7389 */ /* 0x0002a400000c000b */
[----:B012---:R-:W-:Y:S01]  /*15e90*/  ENDCOLLECTIVE ;  /* 0x000000000000791b */ /* 0x007fe20003800000 */
.L_x_2426:
[----:B------:R-:W-:Y:S01]  /*15ea0*/  @!PT LDS RZ, [RZ] ;  /* 0x00000000fffff984 */ /* 0x000fe20000000800 */
[----:B------:R-:W-:Y:S01]  /*15eb0*/  @!PT LDS RZ, [RZ] ;  /* 0x00000000fffff984 */ /* 0x000fe20000000800 */
[----:B------:R-:W-:Y:S01]  /*15ec0*/  @!PT LDS RZ, [RZ] ;  /* 0x00000000fffff984 */ /* 0x000fe20000000800 */
[----:B------:R3:W-:Y:S01]  /*15ed0*/  @!P4 LDGSTS.E.BYPASS.LTC128B.128 [R10+0x1b400], desc[UR56][R6.64+0x100], !P0 ;  /* 0x1b400100060acfae */ /* 0x0007e2000c101d78 */
[----:B------:R-:W-:Y:S01]  /*15ee0*/  IMAD.MOV.U32 R3, RZ, RZ, R14 ;  /* 0x000000ffff037224 */ /* 0x000fe200078e000e */
[----:B------:R-:W-:Y:S06]  /*15ef0*/  BRA `(.L_x_2427) ;  /* 0xffffffb0004c7947 */ /* 0x000fec000383ffff */
.L_x_2313:
[----:B0-----:R0:W3:Y:S02]  /*15f00*/  SYNCS.PHASECHK.TRANS64.TRYWAIT P0, [R18+URZ+0x34820], R0 ;  /* 0x03482000120075a7 */ /* 0x0010e4000800017f */
[----:B---3--:R-:W-:Y:S05]  /*15f10*/  @!P0 NANOSLEEP.SYNCS 0x989680 ;  /* 0x009896800000895d */ /* 0x008fea0003900000 */
[----:B------:R-:W3:Y:S02]  /*15f20*/  @!P0 SYNCS.PHASECHK.TRANS64 P0, [R18+URZ+0x34820], R0 ;  /* 0x03482000120085a7 */ /* 0x000ee4000800007f */
[----:B---3--:R-:W-:Y:S05]  /*15f30*/  @!P0 BRA `(.L_x_2313) ;  /* 0xfffffffc00f08947 */ /* 0x008fea000383ffff */
[----:B------:R-:W-:Y:S05]  /*15f40*/  BRA `(.L_x_2428) ;  /* 0xffffffb000cc7947 */ /* 0x000fea000383ffff */
.L_x_2322:
[----:B-1----:R1:W2:Y:S02]  /*15f50*/  SYNCS.PHASECHK.TRANS64.TRYWAIT P0, [R3+URZ+0x34840], R2 ;  /* 0x03484002030075a7 */ /* 0x0022a4000800017f */
[----:B--2---:R-:W-:Y:S05]  /*15f60*/  @!P0 NANOSLEEP.SYNCS 0x989680 ;  /* 0x009896800000895d */ /* 0x004fea0003900000 */
[----:B------:R-:W2:Y:S02]  /*15f70*/  @!P0 SYNCS.PHASECHK.TRANS64 P0, [R3+URZ+0x34840], R2 ;  /* 0x03484002030085a7 */ /* 0x000ea4000800007f */
[----:B--2---:R-:W-:Y:S05]  /*15f80*/  @!P0 BRA `(.L_x_2322) ;  /* 0xfffffffc00f08947 */ /* 0x004fea000383ffff */
[----:B------:R-:W-:Y:S05]  /*15f90*/  BRA `(.L_x_2429) ;  /* 0xffffffb400a87947 */ /* 0x000fea000383ffff */
.L_x_2329:
[----:B-1----:R1:W2:Y:S02]  /*15fa0*/  SYNCS.PHASECHK.TRANS64.TRYWAIT P0, [R3+URZ+0x60], R2 ;  /* 0x00006002030075a7 */ /* 0x0022a4000800017f */
[----:B--2---:R-:W-:Y:S05]  /*15fb0*/  @!P0 NANOSLEEP.SYNCS 0x989680 ;  /* 0x009896800000895d */ /* 0x004fea0003900000 */
[----:B------:R-:W2:Y:S02]  /*15fc0*/  @!P0 SYNCS.PHASECHK.TRANS64 P0, [R3+URZ+0x60], R2 ;  /* 0x00006002030085a7 */ /* 0x000ea4000800007f */
[----:B--2---:R-:W-:Y:S05]  /*15fd0*/  @!P0 BRA `(.L_x_2329) ;  /* 0xfffffffc00f08947 */ /* 0x004fea000383ffff */
[----:B------:R-:W-:Y:S05]  /*15fe0*/  BRA `(.L_x_2430) ;  /* 0xffffffb800b87947 */ /* 0x000fea000383ffff */
.L_x_2338:
[----:B-1----:R1:W2:Y:S02]  /*15ff0*/  SYNCS.PHASECHK.TRANS64.TRYWAIT P0, [R3+URZ+0x34840], R2 ;  /* 0x03484002030075a7 */ /* 0x0022a4000800017f */
[----:B--2---:R-:W-:Y:S05]  /*16000*/  @!P0 NANOSLEEP.SYNCS 0x989680 ;  /* 0x009896800000895d */ /* 0x004fea0003900000 */
[----:B------:R-:W2:Y:S02]  /*16010*/  @!P0 SYNCS.PHASECHK.TRANS64 P0, [R3+URZ+0x34840], R2 ;  /* 0x03484002030085a7 */ /* 0x000ea4000800007f */
[----:B--2---:R-:W-:Y:S05]  /*16020*/  @!P0 BRA `(.L_x_2338) ;  /* 0xfffffffc00f08947 */ /* 0x004fea000383ffff */
[----:B------:R-:W-:Y:S05]  /*16030*/  BRA `(.L_x_2431) ;  /* 0xffffffc000487947 */ /* 0x000fea000383ffff */
.L_x_2345:
[----:B0-----:R0:W1:Y:S02]  /*16040*/  SYNCS.PHASECHK.TRANS64.TRYWAIT P0, [R2+URZ+0x60], R3 ;  /* 0x00006003020075a7 */ /* 0x001064000800017f */
[----:B-1----:R-:W-:Y:S05]  /*16050*/  @!P0 NANOSLEEP.SYNCS 0x989680 ;  /* 0x009896800000895d */ /* 0x002fea0003900000 */
[----:B------:R-:W1:Y:S02]  /*16060*/  @!P0 SYNCS.PHASECHK.TRANS64 P0, [R2+URZ+0x60], R3 ;  /* 0x00006003020085a7 */ /* 0x000e64000800007f */
[----:B-1----:R-:W-:Y:S05]  /*16070*/  @!P0 BRA `(.L_x_2345) ;  /* 0xfffffffc00f08947 */ /* 0x002fea000383ffff */
[----:B------:R-:W-:Y:S05]  /*16080*/  BRA `(.L_x_2432) ;  /* 0xffffffc400587947 */ /* 0x000fea000383ffff */
.L_x_2354:
[----:B--2---:R2:W3:Y:S02]  /*16090*/  SYNCS.PHASECHK.TRANS64.TRYWAIT P0, [R2+URZ+0x34840], R3 ;  /* 0x03484003020075a7 */ /* 0x0044e4000800017f */
[----:B---3--:R-:W-:Y:S05]  /*160a0*/  @!P0 NANOSLEEP.SYNCS 0x989680 ;  /* 0x009896800000895d */ /* 0x008fea0003900000 */
[----:B------:R-:W3:Y:S02]  /*160b0*/  @!P0 SYNCS.PHASECHK.TRANS64 P0, [R2+URZ+0x34840], R3 ;  /* 0x03484003020085a7 */ /* 0x000ee4000800007f */
[----:B---3--:R-:W-:Y:S05]  /*160c0*/  @!P0 BRA `(.L_x_2354) ;  /* 0xfffffffc00f08947 */ /* 0x008fea000383ffff */
[----:B------:R-:W-:Y:S05]  /*160d0*/  BRA `(.L_x_2433) ;  /* 0xffffffc800b87947 */ /* 0x000fea000383ffff */
.L_x_2361:
[----:B0-----:R0:W1:Y:S02]  /*160e0*/  SYNCS.PHASECHK.TRANS64.TRYWAIT P0, [R2+URZ+0x60], R5 ;  /* 0x00006005020075a7 */ /* 0x001064000800017f */
[----:B-1----:R-:W-:Y:S05]  /*160f0*/  @!P0 NANOSLEEP.SYNCS 0x989680 ;  /* 0x009896800000895d */ /* 0x002fea0003900000 */
[----:B------:R-:W1:Y:S02]  /*16100*/  @!P0 SYNCS.PHASECHK.TRANS64 P0, [R2+URZ+0x60], R5 ;  /* 0x00006005020085a7 */ /* 0x000e64000800007f */
[----:B-1----:R-:W-:Y:S05]  /*16110*/  @!P0 BRA `(.L_x_2361) ;  /* 0xfffffffc00f08947 */ /* 0x002fea000383ffff */
[----:B------:R-:W-:Y:S05]  /*16120*/  BRA `(.L_x_2434) ;  /* 0xffffffcc00c87947 */ /* 0x000fea000383ffff */
.L_x_2372:
[----:B--2---:R2:W3:Y:S02]  /*16130*/  SYNCS.PHASECHK.TRANS64.TRYWAIT P0, [R0+URZ+0x34860], R2 ;  /* 0x03486002000075a7 */ /* 0x0044e4000800017f */
[----:B---3--:R-:W-:Y:S05]  /*16140*/  @!P0 NANOSLEEP.SYNCS 0x989680 ;  /* 0x009896800000895d */ /* 0x008fea0003900000 */
[----:B------:R-:W3:Y:S02]  /*16150*/  @!P0 SYNCS.PHASECHK.TRANS64 P0, [R0+URZ+0x34860], R2 ;  /* 0x03486002000085a7 */ /* 0x000ee4000800007f */
[----:B---3--:R-:W-:Y:S05]  /*16160*/  @!P0 BRA `(.L_x_2372) ;  /* 0xfffffffc00f08947 */ /* 0x008fea000383ffff */
[----:B------:R-:W-:Y:S05]  /*16170*/  BRA `(.L_x_2435) ;  /* 0xffffffd400147947 */ /* 0x000fea000383ffff */
.L_x_2379:
[----:B------:R-:W2:Y:S01]  /*16180*/  LDL R0, [R1] ;  /* 0x0000000001007983 */ /* 0x000ea20000100800 */
[----:B------:R-:W-:Y:S01]  /*16190*/  BSSY B0, `(.L_x_2436) ;  /* 0x0000008000007945 */ /* 0x000fe20003800000 */
[----:B0-----:R-:W-:Y:S02]  /*161a0*/  IMAD.MOV.U32 R12, RZ, RZ, RZ ;  /* 0x000000ffff0c7224 */ /* 0x001fe400078e00ff */
[----:B------:R-:W-:Y:S02]  /*161b0*/  IMAD.MOV.U32 R11, RZ, RZ, 0x1f ;  /* 0x0000001fff0b7424 */ /* 0x000fe400078e00ff */
[----:B------:R-:W-:Y:S02]  /*161c0*/  IMAD.MOV.U32 R15, RZ, RZ, -0x1 ;  /* 0xffffffffff0f7424 */ /* 0x000fe400078e00ff */
[----:B--2---:R-:W-:-:S07]  /*161d0*/  IMAD.MOV.U32 R13, RZ, RZ, R0 ;  /* 0x000000ffff0d7224 */ /* 0x004fce00078e0000 */
[----:B-1-3--:R-:W-:Y:S05]  /*161e0*/  WARPSYNC.COLLECTIVE R15, `(.L_x_2437) ;  /* 0x000000000f087348 */ /* 0x00afea0003c00000 */
[----:B------:R0:W2:Y:S02]  /*161f0*/  SHFL.IDX P6, R14, R13, R12, R11 ;  /* 0x0000000c0d0e7389 */ /* 0x0000a400000c000b */
[----:B0123--:R-:W-:Y:S01]  /*16200*/  ENDCOLLECTIVE ;  /* 0x000000000000791b */ /* 0x00ffe20003800000 */
.L_x_2437:
[----:B------:R-:W-:Y:S05]  /*16210*/  BSYNC B0 ;  /* 0x0000000000007941 */ /* 0x000fea0003800000 */
.L_x_2436:
        /* <DEDUP_REMOVED lines=9> */
.L_x_2438:
        /* <DEDUP_REMOVED lines=11> */
[----:B------:R-:W-:Y:S02]  /*16360*/  CS2R R6, SRZ ;  /* 0x0000000000067805 */ /* 0x000fe4000001ff00 */
[C---:B------:R-:W-:Y:S02]  /*16370*/  ISETP.GE.U32.AND P2, PT, R10.reuse, 0x2, PT ;  /* 0x000000020a00780c */ /* 0x040fe40003f46070 */
[C---:B------:R-:W-:Y:S02]  /*16380*/  ISETP.GE.U32.AND P3, PT, R10.reuse, 0x4, PT ;  /* 0x000000040a00780c */ /* 0x040fe40003f66070 */
[C---:B------:R-:W-:Y:S02]  /*16390*/  ISETP.GE.U32.AND P4, PT, R10.reuse, 0x8, PT ;  /* 0x000000080a00780c */ /* 0x040fe40003f86070 */
[----:B------:R-:W-:Y:S01]  /*163a0*/  ISETP.GE.U32.AND P5, PT, R10, 0x10, PT ;  /* 0x000000100a00780c */ /* 0x000fe20003fa6070 */
        /* <DEDUP_REMOVED lines=9> */
.L_x_2439:
        /* <DEDUP_REMOVED lines=8> */
.L_x_2440:
        /* <DEDUP_REMOVED lines=8> */
.L_x_2441:
        /* <DEDUP_REMOVED lines=8> */
.L_x_2442:
        /* <DEDUP_REMOVED lines=8> */
.L_x_2443:
        /* <DEDUP_REMOVED lines=9> */
.L_x_2444:
[----:B------:R-:W-:Y:S01]  /*166d0*/  IMAD.MOV.U32 R9, RZ, RZ, R14 ;  /* 0x000000ffff097224 */ /* 0x000fe200078e000e */
[----:B------:R-:W-:Y:S06]  /*166e0*/  BRA `(.L_x_2445) ;  /* 0xffffffd400887947 */ /* 0x000fec000383ffff */
.L_x_2382:
        /* <DEDUP_REMOVED lines=8> */
.L_x_2447:
[----:B------:R-:W-:Y:S05]  /*16770*/  BSYNC B0 ;  /* 0x0000000000007941 */ /* 0x000fea0003800000 */
.L_x_2446:
        /* <DEDUP_REMOVED lines=10> */
.L_x_2448:
        /* <DEDUP_REMOVED lines=8> */
.L_x_2449:
        /* <DEDUP_REMOVED lines=8> */
.L_x_2450:
        /* <DEDUP_REMOVED lines=8> */
.L_x_2451:
        /* <DEDUP_REMOVED lines=9> */
.L_x_2452:
[----:B------:R-:W-:Y:S01]  /*16a30*/  IMAD.MOV.U32 R9, RZ, RZ, R14 ;  /* 0x000000ffff097224 */ /* 0x000fe200078e000e */
[----:B------:R-:W-:Y:S06]  /*16a40*/  BRA `(.L_x_2453) ;  /* 0xffffffd4005c7947 */ /* 0x000fec000383ffff */
.L_x_2384:
[----:B------:R-:W-:Y:S01]  /*16a50*/  BSSY B0, `(.L_x_2454) ;  /* 0x0000006000007945 */ /* 0x000fe20003800000 */
[----:B------:R-:W-:Y:S01]  /*16a60*/  PLOP3.LUT P6, PT, P6, PT, PT, 0x8, 0x0 ;  /* 0x000000000000781c */ /* 0x000fe200037ce170 */
[----:B------:R-:W-:-:S12]  /*16a70*/  IMAD.MOV.U32 R15, RZ, RZ, -0x1 ;  /* 0xffffffffff0f7424 */ /* 0x000fd800078e00ff */
[----:B0-----:R-:W-:Y:S05]  /*16a80*/  WARPSYNC.COLLECTIVE R15, `(.L_x_2455) ;  /* 0x000000000f087348 */ /* 0x001fea0003c00000 */
[----:B------:R-:W-:Y:S01]  /*16a90*/  VOTE.ANY R14, PT, P6 ;  /* 0x00000000000e7806 */ /* 0x000fe200030e0100 */
[----:B0-----:R-:W-:Y:S06]  /*16aa0*/  ENDCOLLECTIVE ;  /* 0x000000000000791b */ /* 0x001fec0003800000 */
.L_x_2455:
[----:B------:R-:W-:Y:S05]  /*16ab0*/  BSYNC B0 ;  /* 0x0000000000007941 */ /* 0x000fea0003800000 */
.L_x_2454:
        /* <DEDUP_REMOVED lines=10> */
.L_x_2456:
[----:B------:R-:W-:Y:S02]  /*16b60*/  IMAD.MOV.U32 R13, RZ, RZ, R7 ;  /* 0x000000ffff0d7224 */ /* 0x000fe400078e0007 */
[----:B------:R-:W-:-:S07]  /*16b70*/  IMAD.MOV.U32 R0, RZ, RZ, R14 ;  /* 0x000000ffff007224 */ /* 0x000fce00078e000e */
[----:B------:R-:W-:Y:S05]  /*16b80*/  WARPSYNC.COLLECTIVE R15, `(.L_x_2457) ;  /* 0x000000000f087348 */ /* 0x000fea0003c00000 */
[----:B------:R0:W1:Y:S02]  /*16b90*/  SHFL.IDX P6, R14, R13, R12, R11 ;  /* 0x0000000c0d0e7389 */ /* 0x00006400000c000b */
[----:B01----:R-:W-:Y:S01]  /*16ba0*/  ENDCOLLECTIVE ;  /* 0x000000000000791b */ /* 0x003fe20003800000 */
.L_x_2457:
[----:B------:R-:W-:Y:S02]  /*16bb0*/  IMAD.MOV.U32 R7, RZ, RZ, R14 ;  /* 0x000000ffff077224 */ /* 0x000fe400078e000e */
[----:B------:R-:W-:-:S05]  /*16bc0*/  IMAD.IADD R6, R10, 0x1, R16 ;  /* 0x000000010a067824 */ /* 0x000fca00078e0210 */
[----:B------:R0:W-:Y:S01]  /*16bd0*/  STL [R1+0xc], R6 ;  /* 0x00000c0601007387 */ /* 0x0001e20000100800 */
[----:B------:R-:W-:Y:S05]  /*16be0*/  BRA `(.L_x_2458) ;  /* 0xffffffd4003c7947 */ /* 0x000fea000383ffff */
.L_x_2386:
        /* <DEDUP_REMOVED lines=8> */
.L_x_2460:
[----:B------:R-:W-:Y:S05]  /*16c70*/  BSYNC B0 ;  /* 0x0000000000007941 */ /* 0x000fea0003800000 */
.L_x_2459:
[----:B------:R-:W-:Y:S01]  /*16c80*/  IMAD.MOV.U32 R2, RZ, RZ, R14 ;  /* 0x000000ffff027224 */ /* 0x000fe200078e000e */
[----:B------:R-:W-:Y:S06]  /*16c90*/  BRA `(.L_x_2461) ;  /* 0xffffffd400287947 */ /* 0x000fec000383ffff */
.L_x_2392:
[----:B0-----:R0:W1:Y:S02]  /*16ca0*/  SYNCS.PHASECHK.TRANS64.TRYWAIT P0, [R0+URZ+0x34820], R3 ;  /* 0x03482003000075a7 */ /* 0x001064000800017f */
[----:B-1----:R-:W-:Y:S05]  /*16cb0*/  @!P0 NANOSLEEP.SYNCS 0x989680 ;  /* 0x009896800000895d */ /* 0x002fea0003900000 */
[----:B------:R-:W1:Y:S02]  /*16cc0*/  @!P0 SYNCS.PHASECHK.TRANS64 P0, [R0+URZ+0x34820], R3 ;  /* 0x03482003000085a7 */ /* 0x000e64000800007f */
[----:B-1----:R-:W-:Y:S05]  /*16cd0*/  @!P0 BRA `(.L_x_2392) ;  /* 0xfffffffc00f08947 */ /* 0x002fea000383ffff */
[----:B------:R-:W-:Y:S05]  /*16ce0*/  BRA `(.L_x_2462) ;  /* 0xffffffdc00c87947 */ /* 0x000fea000383ffff */
.L_x_2393:
        /* <DEDUP_REMOVED lines=11> */
.L_x_2464:
[----:B------:R-:W-:Y:S05]  /*16da0*/  BSYNC B0 ;  /* 0x0000000000007941 */ /* 0x000fea0003800000 */
.L_x_2463:
[----:B------:R-:W-:Y:S05]  /*16db0*/  BRA `(.L_x_2465) ;  /* 0xffffffdc00b07947 */ /* 0x000fea000383ffff */
.L_x_2396:
[----:B------:R-:W-:Y:S01]  /*16dc0*/  BSSY B1, `(.L_x_2466) ;  /* 0x0000006000017945 */ /* 0x000fe20003800000 */
[----:B------:R-:W-:-:S07]  /*16dd0*/  IMAD.MOV.U32 R15, RZ, RZ, -0x1 ;  /* 0xffffffffff0f7424 */ /* 0x000fce00078e00ff */
[----:B01----:R-:W-:Y:S05]  /*16de0*/  WARPSYNC.COLLECTIVE R15, `(.L_x_2467) ;  /* 0x000000000f0c7348 */ /* 0x003fea0003c00000 */
[----:B------:R-:W-:Y:S02]  /*16df0*/  ELECT P6, UR62, PT ;  /* 0x00000000003e782f */ /* 0x000fe400038c0000 */
[----:B------:R-:W-:Y:S01]  /*16e00*/  MOV R14, UR62 ;  /* 0x0000003e000e7c02 */ /* 0x000fe20008000f00 */
[----:B01----:R-:W-:Y:S10]  /*16e10*/  ENDCOLLECTIVE ;  /* 0x000000000000791b */ /* 0x003ff40003800000 */
.L_x_2467:
[----:B------:R-:W-:Y:S05]  /*16e20*/  BSYNC B1 ;  /* 0x0000000000017941 */ /* 0x000fea0003800000 */
.L_x_2466:
[----:B------:R-:W-:Y:S05]  /*16e30*/  BRA `(.L_x_2468) ;  /* 0xffffffdc00a87947 */ /* 0x000fea000383ffff */
.L_x_2398:
[----:B0-----:R0:W1:Y:S02]  /*16e40*/  SYNCS.PHASECHK.TRANS64.TRYWAIT P0, [R6+URZ], R5 ;  /* 0x00000005060075a7 */ /* 0x001064000800017f */
[----:B-1----:R-:W-:Y:S05]  /*16e50*/  @!P0 NANOSLEEP.SYNCS 0x989680 ;  /* 0x009896800000895d */ /* 0x002fea0003900000 */
[----:B------:R-:W1:Y:S02]  /*16e60*/  @!P0 SYNCS.PHASECHK.TRANS64 P0, [R6+URZ], R5 ;  /* 0x00000005060085a7 */ /* 0x000e64000800007f */
[----:B-1----:R-:W-:Y:S05]  /*16e70*/  @!P0 BRA `(.L_x_2398) ;  /* 0xfffffffc00f08947 */ /* 0x002fea000383ffff */
[----:B------:R-:W-:Y:S05]  /*16e80*/  BRA `(.L_x_2469) ;  /* 0xffffffdc00e07947 */ /* 0x000fea000383ffff */
.L_x_2399:
[----:B-1----:R1:W2:Y:S02]  /*16e90*/  SYNCS.PHASECHK.TRANS64.TRYWAIT P0, [R7+URZ], R2 ;  /* 0x00000002070075a7 */ /* 0x0022a4000800017f */
[----:B--2---:R-:W-:Y:S05]  /*16ea0*/  @!P0 NANOSLEEP.SYNCS 0x989680 ;  /* 0x009896800000895d */ /* 0x004fea0003900000 */
[----:B------:R-:W2:Y:S02]  /*16eb0*/  @!P0 SYNCS.PHASECHK.TRANS64 P0, [R7+URZ], R2 ;  /* 0x00000002070085a7 */ /* 0x000ea4000800007f */
[----:B--2---:R-:W-:Y:S05]  /*16ec0*/  @!P0 BRA `(.L_x_2399) ;  /* 0xfffffffc00f08947 */ /* 0x004fea000383ffff */
[----:B------:R-:W-:Y:S05]  /*16ed0*/  BRA `(.L_x_2470) ;  /* 0xffffffdc00d47947 */ /* 0x000fea000383ffff */
.L_x_2401:
[----:B--2---:R2:W3:Y:S02]  /*16ee0*/  SYNCS.PHASECHK.TRANS64.TRYWAIT P0, [R4+URZ], R5 ;  /* 0x00000005040075a7 */ /* 0x0044e4000800017f */
[----:B---3--:R-:W-:Y:S05]  /*16ef0*/  @!P0 NANOSLEEP.SYNCS 0x989680 ;  /* 0x009896800000895d */ /* 0x008fea0003900000 */
[----:B------:R-:W3:Y:S02]  /*16f00*/  @!P0 SYNCS.PHASECHK.TRANS64 P0, [R4+URZ], R5 ;  /* 0x00000005040085a7 */ /* 0x000ee4000800007f */
[----:B---3--:R-:W-:Y:S05]  /*16f10*/  @!P0 BRA `(.L_x_2401) ;  /* 0xfffffffc00f08947 */ /* 0x008fea000383ffff */
[----:B------:R-:W-:Y:S05]  /*16f20*/  BRA `(.L_x_2471) ;  /* 0xffffffdc00d87947 */ /* 0x000fea000383ffff */
.L_x_2472:
        /* <DEDUP_REMOVED lines=13> */
.L_x_15165:


//--------------------- .text._ZN7cutlass13device_kernelIN5flash11enable_sm90INS1_16FlashAttnFwdSm90INS1_25CollectiveMainloopFwdSm90ILi2EN4cute5tupleIJNS5_1CILi1EEES8_S8_EEENS6_IJNS7_ILi128EEESA_NS7_ILi192EEEEEELi128ENS_6half_tEfNS_4arch4Sm90ELb1ELb0ELb1ELb1ELb0ELb1ELb0ELb1ELb1ELb1ELb1ELb0EEENS1_21CollectiveEpilogueFwdINS6_IJSA_SA_SA_EEES9_SD_SF_Li256ELb1ELb1ELb1ELb0EEENS1_36VarlenDynamicPersistentTileSchedulerILi128ELi128ELi256ELi128ELb1ELb1ELb1ELb1ELb1ELb1EEEEEEEEEvNT_6ParamsE --------------------------
	.section	.text._ZN7cutlass13device_kernelIN5flash11enable_sm90INS1_16FlashAttnFwdSm90INS1_25CollectiveMainloopFwdSm90ILi2EN4cute5tupleIJNS5_1CILi1EEES8_S8_EEENS6_IJNS7_ILi128EEESA_NS7_ILi192EEEEEELi128ENS_6half_tEfNS_4arch4Sm90ELb1ELb0ELb1ELb1ELb0ELb1ELb0ELb1ELb1ELb1ELb1ELb0EEENS1_21CollectiveEpilogueFwdINS6_IJSA_SA_SA_EEES9_SD_SF_Li256ELb1ELb1ELb1ELb0EEENS1_36VarlenDynamicPersistentTileSchedulerILi128ELi128ELi256ELi128ELb1ELb1ELb1ELb1ELb1ELb1EEEEEEEEEvNT_6ParamsE,"ax",@progbits
	.align	128
.text._ZN7cutlass13device_kernelIN5flash11enable_sm90INS1_16FlashAttnFwdSm90INS1_25CollectiveMainloopFwdSm90ILi2EN4cute5tupleIJNS5_1CILi1EEES8_S8_EEENS6_IJNS7_ILi128EEESA_NS7_ILi192EEEEEELi128ENS_6half_tEfNS_4arch4Sm90ELb1ELb0ELb1ELb1ELb0ELb1ELb0ELb1ELb1ELb1ELb1ELb0EEENS1_21CollectiveEpilogueFwdINS6_IJSA_SA_SA_EEES9_SD_SF_Li256ELb1ELb1ELb1ELb0EEENS1_36VarlenDynamicPersistentTileSchedulerILi128ELi128ELi256ELi128ELb1ELb1ELb1ELb1ELb1ELb1EEEEEEEEEvNT_6ParamsE:
        .type           _ZN7cutlass13device_kernelIN5flash11enable_sm90INS1_16FlashAttnFwdSm90INS1_25CollectiveMainloopFwdSm90ILi2EN4cute5tupleIJNS5_1CILi1EEES8_S8_EEENS6_IJNS7_ILi128EEESA_NS7_ILi192EEEEEELi128ENS_6half_tEfNS_4arch4Sm90ELb1ELb0ELb1ELb1ELb0ELb1ELb0ELb1ELb1ELb1ELb1ELb0EEENS1_21CollectiveEpilogueFwdINS6_IJSA_SA_SA_EEES9_SD_SF_Li256ELb1ELb1ELb1ELb0EEENS1_36VarlenDynamicPersistentTileSchedulerILi128ELi128ELi256ELi128ELb1ELb1ELb1ELb1ELb1ELb1EEEEEEEEEvNT_6ParamsE,@function
        .size           _ZN7cutlass13device_kernelIN5flash11enable_sm90INS1_16FlashAttnFwdSm90INS1_25CollectiveMainloopFwdSm90ILi2EN4cute5tupleIJNS5_1CILi1EEES8_S8_EEENS6_IJNS7_ILi128EEESA_NS7_ILi192EEEEEELi128ENS_6half_tEfNS_4arch4Sm90ELb1ELb0ELb1ELb1ELb0ELb1ELb0ELb1ELb1ELb1ELb1ELb0EEENS1_21CollectiveEpilogueFwdINS6_IJSA_SA_SA_EEES9_SD_SF_Li256ELb1ELb1ELb1ELb0EEENS1_36VarlenDynamicPersistentTileSchedulerILi128ELi128ELi256ELi128ELb1ELb1ELb1ELb1ELb1ELb1EEEEEEEEEvNT_6ParamsE,(.L_x_15166 - _ZN7cutlass13device_kernelIN5flash11enable_sm90INS1_16FlashAttnFwdSm90INS1_25CollectiveMainloopFwdSm90ILi2EN4cute5tupleIJNS5_1CILi1EEES8_S8_EEENS6_IJNS7_ILi128EEESA_NS7_ILi192EEEEEELi128ENS_6half_tEfNS_4arch4Sm90ELb1ELb0ELb1ELb1ELb0ELb1ELb0ELb1ELb1ELb1ELb1ELb0EEENS1_21CollectiveEpilogueFwdINS6_IJSA_SA_SA_EEES9_SD_SF_Li256ELb1ELb1ELb1ELb0EEENS1_36VarlenDynamicPersistentTileSchedulerILi128ELi128ELi256ELi128ELb1ELb1ELb1ELb1ELb1ELb1EEEEEEEEEvNT_6ParamsE)
        .other          _ZN7cutlass13device_kernelIN5flash11enable_sm90INS1_16FlashAttnFwdSm90INS1_25CollectiveMainloopFwdSm90ILi2EN4cute5tupleIJNS5_1CILi1EEES8_S8_EEENS6_IJNS7_ILi128EEESA_NS7_ILi192EEEEEELi128ENS_6half_tEfNS_4arch4Sm90ELb1ELb0ELb1ELb1ELb0ELb1ELb0ELb1ELb1ELb1ELb1ELb0EEENS1_21CollectiveEpilogueFwdINS6_IJSA_SA_SA_EEES9_SD_SF_Li256ELb1ELb1ELb1ELb0EEENS1_36VarlenDynamicPersistentTileSchedulerILi128ELi128ELi256ELi128ELb1ELb1ELb1ELb1ELb1ELb1EEEEEEEEEvNT_6ParamsE,@"STO_CUDA_ENTRY STV_DEFAULT"
_ZN7cutlass13device_kernelIN5flash11enable_sm90INS1_16FlashAttnFwdSm90INS1_25CollectiveMainloopFwdSm90ILi2EN4cute5tupleIJNS5_1CILi1EEES8_S8_EEENS6_IJNS7_ILi128EEESA_NS7_ILi192EEEEEELi128ENS_6half_tEfNS_4arch4Sm90ELb1ELb0ELb1ELb1ELb0ELb1ELb0ELb1ELb1ELb1ELb1ELb0EEENS1_21CollectiveEpilogueFwdINS6_IJSA_SA_SA_EEES9_SD_SF_Li256ELb1ELb1ELb1ELb0EEENS1_36VarlenDynamicPersistentTileSchedulerILi128ELi128ELi256ELi128ELb1ELb1ELb1ELb1ELb1ELb1EEEEEEEEEvNT_6ParamsE:
        /* <DEDUP_REMOVED lines=24> */
.L_x_2474:
[----:B------:R-:W-:Y:S05]  /*0180*/  BSYNC B0 ;  /* 0x0000000000007941 */ /* 0x000fea0003800000 */
.L_x_2473:
        /* <DEDUP_REMOVED lines=41> */
.L_x_2475:
        /* <DEDUP_REMOVED lines=22> */
.L_x_2476:
        /* <DEDUP_REMOVED lines=18> */
.L_x_2477:
        /* <DEDUP_REMOVED lines=22> */
.L_x_2478:
        /* <DEDUP_REMOVED lines=22> */
.L_x_2479:
        /* <DEDUP_REMOVED lines=10> */
.L_x_2482:
        /* <DEDUP_REMOVED lines=19> */
[----:B------:R-:W-:Y:S02]  /*0b30*/  IMAD.MOV.U32 R16, RZ, RZ, RZ ;  /* 0x000000ffff107224 */ /* 0x000fe400078e00ff */
[----:B------:R-:W-:Y:S02]  /*0b40*/  IMAD.MOV.U32 R188, RZ, RZ, RZ ;  /* 0x000000ffffbc7224 */ /* 0x000fe400078e00ff */
[----:B------:R-:W-:Y:S02]  /*0b50*/  IMAD.MOV.U32 R187, RZ, RZ, RZ ;  /* 0x000000ffffbb7224 */ /* 0x000fe400078e00ff */
[----:B------:R-:W-:-:S06]  /*0b60*/  IMAD.MOV.U32 R184, RZ, RZ, RZ ;  /* 0x000000ffffb87224 */ /* 0x000fcc00078e00ff */
[----:B------:R-:W-:Y:S01]  /*0b70*/  UIADD3 UR4, UR4, 0x10400, URZ ;  /* 0x0001040004047890 */ /* 0x000fe2000fffe03f */
[----:B--2---:R-:W-:Y:S02]  /*0b80*/  R2UR UR5, R0 ;  /* 0x00000000000572ca */ /* 0x004fe400000e0000 */
[----:B------:R-:W-:-:S04]  /*0b90*/  SHF.R.S32.HI R0, RZ, 0x1f, R18 ;  /* 0x0000001fff007819 */ /* 0x000fc80000011412 */
[CC--:B------:R-:W-:Y:S02]  /*0ba0*/  LEA.HI R3, R0.reuse, R18.reuse, RZ, 0x7 ;  /* 0x0000001200037211 */ /* 0x0c0fe400078f38ff */
[CC--:B------:R-:W-:Y:S02]  /*0bb0*/  LEA.HI R4, R0.reuse, R18.reuse, RZ, 0x4 ;  /* 0x0000001200047211 */ /* 0x0c0fe400078f20ff */
[----:B------:R-:W-:Y:S02]  /*0bc0*/  LOP3.LUT R5, R3, 0xffffff80, RZ, 0xc0, !PT ;  /* 0xffffff8003057812 */ /* 0x000fe400078ec0ff */
[----:B------:R-:W-:Y:S01]  /*0bd0*/  SHF.R.S32.HI R7, RZ, 0x4, R4 ;  /* 0x00000004ff077819 */ /* 0x000fe20000011404 */
[----:B------:R-:W-:Y:S01]  /*0be0*/  ULOP3.LUT UR5, UR5, 0x1, URZ, 0xfc, !UPT ;  /* 0x0000000105057892 */ /* 0x000fe2000f8efc3f */
[----:B------:R-:W-:Y:S01]  /*0bf0*/  LEA.HI R196, R0, R18, RZ, 0x5 ;  /* 0x0000001200c47211 */ /* 0x000fe200078f28ff */
[----:B------:R-:W-:Y:S01]  /*0c00*/  IMAD.IADD R24, R18, 0x1, -R5 ;  /* 0x0000000112187824 */ /* 0x000fe200078e0a05 */
[----:B------:R-:W-:-:S02]  /*0c10*/  LOP3.LUT R5, R4, 0x3fffff0, RZ, 0xc0, !PT ;  /* 0x03fffff004057812 */ /* 0x000fc400078ec0ff */
[----:B------:R-:W-:Y:S02]  /*0c20*/  LEA.HI R4, R4, R7, RZ, 0x1 ;  /* 0x0000000704047211 */ /* 0x000fe400078f08ff */
[----:B------:R-:W-:Y:S01]  /*0c30*/  SHF.R.S32.HI R196, RZ, 0x5, R196 ;  /* 0x00000005ffc47819 */ /* 0x000fe200000114c4 */
[----:B------:R-:W-:Y:S01]  /*0c40*/  IMAD.IADD R5, R18, 0x1, -R5 ;  /* 0x0000000112057824 */ /* 0x000fe200078e0a05 */
[----:B------:R-:W-:Y:S02]  /*0c50*/  LOP3.LUT R4, R4, 0x1ffffffe, RZ, 0xc0, !PT ;  /* 0x1ffffffe04047812 */ /* 0x000fe400078ec0ff */
[----:B------:R-:W-:Y:S02]  /*0c60*/  SHF.R.S32.HI R6, RZ, 0x1f, R24 ;  /* 0x0000001fff067819 */ /* 0x000fe40000011418 */
[----:B------:R-:W-:Y:S01]  /*0c70*/  LEA R5, R196, R5, 0x4 ;  /* 0x00000005c4057211 */ /* 0x000fe200078e20ff */
[----:B------:R-:W-:Y:S01]  /*0c80*/  IMAD.IADD R4, R7, 0x1, -R4 ;  /* 0x0000000107047824 */ /* 0x000fe200078e0a04 */
[----:B------:R-:W-:-:S02]  /*0c90*/  LEA.HI R8, R6, R24, RZ, 0x2 ;  /* 0x0000001806087211 */ /* 0x000fc400078f10ff */
[----:B------:R-:W-:Y:S01]  /*0ca0*/  SHF.R.S32.HI R11, RZ, 0x7, R3 ;  /* 0x00000007ff0b7819 */ /* 0x000fe20000011403 */
[----:B------:R-:W-:Y:S01]  /*0cb0*/  IMAD R19, R5, 0x8, R4 ;  /* 0x0000000805137824 */ /* 0x000fe200078e0204 */
[--C-:B------:R-:W-:Y:S02]  /*0cc0*/  SHF.R.S32.HI R9, RZ, 0x2, R8.reuse ;  /* 0x00000002ff097819 */ /* 0x100fe40000011408 */
[----:B------:R-:W-:Y:S02]  /*0cd0*/  SHF.R.S32.HI R10, RZ, 0x1f, R8 ;  /* 0x0000001fff0a7819 */ /* 0x000fe40000011408 */
[----:B------:R-:W-:Y:S02]  /*0ce0*/  LEA.HI R4, R0, R18, RZ, 0x2 ;  /* 0x0000001200047211 */ /* 0x000fe400078f10ff */
[----:B------:R-:W-:Y:S02]  /*0cf0*/  LEA.HI R10, R10, R9, RZ, 0x3 ;  /* 0x000000090a0a7211 */ /* 0x000fe400078f18ff */
[----:B------:R-:W-:-:S02]  /*0d00*/  LEA.HI R6, R6, R24, RZ, 0x5 ;  /* 0x0000001806067211 */ /* 0x000fc400078f28ff */
[----:B------:R-:W-:Y:S02]  /*0d10*/  LOP3.LUT R216, R4, 0xfffffffc, RZ, 0xc0, !PT ;  /* 0xfffffffc04d87812 */ /* 0x000fe400078ec0ff */
[----:B------:R-:W-:Y:S02]  /*0d20*/  LOP3.LUT R10, R10, 0xfffffff8, RZ, 0xc0, !PT ;  /* 0xfffffff80a0a7812 */ /* 0x000fe400078ec0ff */
[----:B------:R-:W-:Y:S01]  /*0d30*/  LEA.HI R3, R3, R11, RZ, 0x1 ;  /* 0x0000000b03037211 */ /* 0x000fe200078f08ff */
[----:B------:R-:W-:Y:S01]  /*0d40*/  IMAD.IADD R216, R18, 0x1, -R216 ;  /* 0x0000000112d87824 */ /* 0x000fe200078e0ad8 */
[----:B------:R-:W-:Y:S01]  /*0d50*/  SHF.R.S32.HI R5, RZ, 0x5, R6 ;  /* 0x00000005ff057819 */ /* 0x000fe20000011406 */
[----:B------:R-:W-:Y:S01]  /*0d60*/  IMAD.IADD R10, R9, 0x1, -R10 ;  /* 0x00000001090a7824 */ /* 0x000fe200078e0a0a */
[--C-:B------:R-:W-:Y:S02]  /*0d70*/  SHF.R.S32.HI R17, RZ, 0x2, R4.reuse ;  /* 0x00000002ff117819 */ /* 0x100fe40000011404 */
[----:B------:R-:W-:Y:S01]  /*0d80*/  SHF.R.S32.HI R6, RZ, 0x1f, R4 ;  /* 0x0000001fff067819 */ /* 0x000fe20000011404 */
[----:B------:R-:W-:Y:S01]  /*0d90*/  IMAD R10, R5, 0x10, R10 ;  /* 0x00000010050a7824 */ /* 0x000fe200078e020a */
[----:B------:R-:W-:Y:S01]  /*0da0*/  LOP3.LUT R3, R3, 0x3fffffe, RZ, 0xc0, !PT ;  /* 0x03fffffe03037812 */ /* 0x000fe200078ec0ff */
[----:B------:R-:W-:Y:S01]  /*0db0*/  VIADD R214, R17, 0x40 ;  /* 0x0000004011d67836 */ /* 0x000fe20000000000 */
[----:B------:R-:W-:-:S02]  /*0dc0*/  LEA.HI R6, R6, R17, RZ, 0x3 ;  /* 0x0000001106067211 */ /* 0x000fc400078f18ff */
[----:B------:R-:W-:Y:S01]  /*0dd0*/  SHF.L.U32 R22, R216, 0x2, RZ ;  /* 0x00000002d8167819 */ /* 0x000fe200000006ff */
[----:B------:R-:W-:Y:S01]  /*0de0*/  IMAD.SHL.U32 R194, R214, 0x40, RZ ;  /* 0x00000040d6c27824 */ /* 0x000fe200078e00ff */
[----:B------:R-:W-:Y:S02]  /*0df0*/  IADD3 R3, R11, -R3, RZ ;  /* 0x800000030b037210 */ /* 0x000fe40007ffe0ff */
[----:B------:R-:W-:Y:S01]  /*0e00*/  LOP3.LUT R6, R6, 0xfffffff8, RZ, 0xc0, !PT ;  /* 0xfffffff806067812 */ /* 0x000fe200078ec0ff */
[C---:B------:R-:W-:Y:S01]  /*0e10*/  VIADD R189, R22.reuse, 0x20 ;  /* 0x0000002016bd7836 */ /* 0x040fe20000000000 */
[C---:B------:R-:W-:Y:S01]  /*0e20*/  IADD3 R191, R22.reuse, 0x40, RZ ;  /* 0x0000004016bf7810 */ /* 0x040fe20007ffe0ff */
[----:B------:R-:W-:Y:S01]  /*0e30*/  IMAD R20, R3, 0x40, R10 ;  /* 0x0000004003147824 */ /* 0x000fe200078e020a */
[----:B------:R-:W-:Y:S01]  /*0e40*/  SHF.R.S32.HI R3, RZ, 0x1f, R214 ;  /* 0x0000001fff037819 */ /* 0x000fe200000114d6 */
[----:B------:R-:W-:Y:S01]  /*0e50*/  IMAD.IADD R4, R17, 0x1, -R6 ;  /* 0x0000000111047824 */ /* 0x000fe200078e0a06 */
[C---:B------:R-:W-:Y:S01]  /*0e60*/  IADD3 R186, R22.reuse, R191, RZ ;  /* 0x000000bf16ba7210 */ /* 0x040fe20007ffe0ff */
[----:B------:R-:W-:Y:S01]  /*0e70*/  IMAD.IADD R185, R22, 0x1, R189 ;  /* 0x0000000116b97824 */ /* 0x000fe200078e02bd */
[----:B------:R-:W-:Y:S01]  /*0e80*/  STL [R1+0x7c], R20 ;  /* 0x00007c1401007387 */ /* 0x000fe20000100800 */
[----:B------:R-:W-:Y:S01]  /*0e90*/  LEA.HI R3, R3, R214, RZ, 0x3 ;  /* 0x000000d603037211 */ /* 0x000fe200078f18ff */
[----:B------:R-:W-:Y:S01]  /*0ea0*/  IMAD.SHL.U32 R195, R4, 0x40, RZ ;  /* 0x0000004004c37824 */ /* 0x000fe200078e00ff */
[----:B------:R-:W-:Y:S01]  /*0eb0*/  SHF.R.S32.HI R5, RZ, 0x1f, R186 ;  /* 0x0000001fff057819 */ /* 0x000fe200000114ba */
[----:B------:R0:W-:Y:S01]  /*0ec0*/  STL [R1+0x44], R4 ;  /* 0x0000440401007387 */ /* 0x0001e20000100800 */
[----:B------:R-:W-:Y:S01]  /*0ed0*/  LOP3.LUT R194, R194, 0x1c0, RZ, 0xc0, !PT ;  /* 0x000001c0c2c27812 */ /* 0x000fe200078ec0ff */
[----:B------:R-:W-:Y:S01]  /*0ee0*/  IMAD.SHL.U32 R3, R3, 0x40, RZ ;  /* 0x0000004003037824 */ /* 0x000fe200078e00ff */
[----:B------:R-:W-:Y:S01]  /*0ef0*/  LEA.HI R0, R0, R18, RZ, 0x3 ;  /* 0x0000001200007211 */ /* 0x000fe200078f18ff */
[C---:B------:R-:W-:Y:S01]  /*0f00*/  VIADD R192, R22.reuse, 0x30 ;  /* 0x0000003016c07836 */ /* 0x040fe20000000000 */
[----:B------:R-:W-:Y:S01]  /*0f10*/  LOP3.LUT R195, R195, 0x1c0, RZ, 0xc0, !PT ;  /* 0x000001c0c3c37812 */ /* 0x000fe200078ec0ff */
[----:B------:R-:W-:Y:S01]  /*0f20*/  VIADD R193, R22, 0x50 ;  /* 0x0000005016c17836 */ /* 0x000fe20000000000 */
[----:B------:R-:W-:-:S02]  /*0f30*/  LOP3.LUT R198, R3, 0xfffffe00, RZ, 0xc0, !PT ;  /* 0xfffffe0003c67812 */ /* 0x000fc400078ec0ff */
[----:B------:R-:W-:Y:S02]  /*0f40*/  LEA.HI R235, R5, R186, RZ, 0x3 ;  /* 0x000000ba05eb7211 */ /* 0x000fe400078f18ff */
[----:B0-----:R-:W-:Y:S02]  /*0f50*/  SHF.R.S32.HI R4, RZ, 0x1f, R185 ;  /* 0x0000001fff047819 */ /* 0x001fe400000114b9 */
[----:B------:R-:W-:Y:S02]  /*0f60*/  SHF.R.U32.HI R21, RZ, 0x3, R194 ;  /* 0x00000003ff157819 */ /* 0x000fe400000116c2 */
[CC--:B------:R-:W-:Y:S02]  /*0f70*/  LEA.HI R234, R4.reuse, R185.reuse, RZ, 0x3 ;  /* 0x000000b904ea7211 */ /* 0x0c0fe400078f18ff */
[----:B------:R-:W-:Y:S02]  /*0f80*/  LEA.HI R4, R4, R185, RZ, 0x6 ;  /* 0x000000b904047211 */ /* 0x000fe400078f30ff */
[----:B------:R-:W-:-:S02]  /*0f90*/  LOP3.LUT R9, R194, 0x38, R234, 0xf8, !PT ;  /* 0x00000038c2097812 */ /* 0x000fc400078ef8ea */
[----:B------:R-:W-:Y:S01]  /*0fa0*/  LEA.HI R6, R5, R186, RZ, 0x6 ;  /* 0x000000ba05067211 */ /* 0x000fe200078f30ff */
[----:B------:R-:W-:Y:S01]  /*0fb0*/  IMAD.SHL.U32 R3, R4, 0x80, RZ ;  /* 0x0000008004037824 */ /* 0x000fe200078e00ff */
[----:B------:R-:W-:Y:S02]  /*0fc0*/  LOP3.LUT R208, R0, 0xfffffff8, RZ, 0xc0, !PT ;  /* 0xfffffff800d07812 */ /* 0x000fe400078ec0ff */
[----:B------:R-:W-:Y:S01]  /*0fd0*/  SHF.R.U32.HI R197, RZ, 0x3, R195 ;  /* 0x00000003ffc57819 */ /* 0x000fe200000116c3 */
[----:B------:R-:W-:Y:S01]  /*0fe0*/  IMAD.SHL.U32 R7, R6, 0x80, RZ ;  /* 0x0000008006077824 */ /* 0x000fe200078e00ff */
[----:B------:R-:W-:Y:S02]  /*0ff0*/  LOP3.LUT R4, R195, 0x38, R234, 0xf8, !PT ;  /* 0x00000038c3047812 */ /* 0x000fe400078ef8ea */
[----:B------:R-:W-:Y:S02]  /*1000*/  LOP3.LUT R11, R194, 0x38, R235, 0xf8, !PT ;  /* 0x00000038c20b7812 */ /* 0x000fe400078ef8eb */
[----:B------:R-:W-:-:S02]  /*1010*/  LOP3.LUT R3, R3, 0xffffe000, RZ, 0xc0, !PT ;  /* 0xffffe00003037812 */ /* 0x000fc400078ec0ff */
[----:B------:R-:W-:Y:S02]  /*1020*/  LOP3.LUT R10, R9, R21, RZ, 0x3c, !PT ;  /* 0x00000015090a7212 */ /* 0x000fe400078e3cff */
[----:B------:R-:W-:Y:S01]  /*1030*/  IADD3 R208, R18, -R208, RZ ;  /* 0x800000d012d07210 */ /* 0x000fe20007ffe0ff */
[----:B------:R-:W-:Y:S01]  /*1040*/  IMAD.SHL.U32 R18, R216, 0x8, RZ ;  /* 0x00000008d8127824 */ /* 0x000fe200078e00ff */
[----:B------:R-:W-:Y:S01]  /*1050*/  LOP3.LUT R5, R4, R197, RZ, 0x3c, !PT ;  /* 0x000000c504057212 */ /* 0x000fe200078e3cff */
[----:B------:R-:W-:Y:S01]  /*1060*/  IMAD R4, R196, 0x200, R3 ;  /* 0x00000200c4047824 */ /* 0x000fe200078e0203 */
[----:B------:R-:W-:Y:S01]  /*1070*/  LOP3.LUT R12, R11, R21, RZ, 0x3c, !PT ;  /* 0x000000150b0c7212 */ /* 0x000fe200078e3cff */
[----:B------:R-:W-:Y:S01]  /*1080*/  IMAD.SHL.U32 R203, R208, 0x8, RZ ;  /* 0x00000008d0cb7824 */ /* 0x000fe200078e00ff */
[----:B------:R-:W-:Y:S01]  /*1090*/  IADD3 R11, R10, R3, R198 ;  /* 0x000000030a0b7210 */ /* 0x000fe20007ffe0c6 */
[----:B------:R-:W-:Y:S01]  /*10a0*/  IMAD.IADD R4, R4, 0x1, R5 ;  /* 0x0000000104047824 */ /* 0x000fe200078e0205 */
[----:B------:R-:W-:Y:S01]  /*10b0*/  MOV R3, UR5 ;  /* 0x0000000500037c02 */ /* 0x000fe20008000f00 */
[----:B------:R-:W-:Y:S01]  /*10c0*/  VIADD R207, R203, 0x40 ;  /* 0x00000040cbcf7836 */ /* 0x000fe20000000000 */
[----:B------:R-:W-:Y:S01]  /*10d0*/  SHF.R.S32.HI R233, RZ, 0x3, R0 ;  /* 0x00000003ffe97819 */ /* 0x000fe20000011400 */
[----:B------:R-:W-:Y:S01]  /*10e0*/  IMAD.U32 R0, RZ, RZ, UR4 ;  /* 0x00000004ff007e24 */ /* 0x000fe2000f8e00ff */
[----:B------:R-:W-:Y:S01]  /*10f0*/  LOP3.LUT R6, R195, 0x38, R235, 0xf8, !PT ;  /* 0x00000038c3067812 */ /* 0x000fe200078ef8eb */
[----:B------:R0:W-:Y:S01]  /*1100*/  STL [R1+0x14], R3 ;  /* 0x0000140301007387 */ /* 0x0001e20000100800 */
[----:B------:R-:W-:Y:S01]  /*1110*/  LOP3.LUT R7, R7, 0xffffe000, RZ, 0xc0, !PT ;  /* 0xffffe00007077812 */ /* 0x000fe200078ec0ff */
[----:B------:R-:W-:Y:S01]  /*1120*/  IMAD.MOV.U32 R5, RZ, RZ, R13 ;  /* 0x000000ffff057224 */ /* 0x000fe200078e000d */
[----:B------:R-:W-:Y:S01]  /*1130*/  LOP3.LUT R9, R6, R197, RZ, 0x3c, !PT ;  /* 0x000000c506097212 */ /* 0x000fe200078e3cff */
[----:B------:R1:W-:Y:S01]  /*1140*/  STL [R1+0x84], R0 ;  /* 0x0000840001007387 */ /* 0x0003e20000100800 */
[----:B------:R-:W-:-:S02]  /*1150*/  LEA R6, R196, R7, 0x9 ;  /* 0x00000007c4067211 */ /* 0x000fc400078e48ff */
[----:B------:R-:W-:Y:S02]  /*1160*/  LOP3.LUT R8, R8, 0x7ffffffc, RZ, 0xc0, !PT ;  /* 0x7ffffffc08087812 */ /* 0x000fe400078ec0ff */
[----:B------:R-:W-:Y:S01]  /*1170*/  IADD3 R12, R12, R7, R198 ;  /* 0x000000070c0c7210 */ /* 0x000fe20007ffe0c6 */
[----:B------:R-:W-:Y:S01]  /*1180*/  IMAD.IADD R10, R6, 0x1, R9 ;  /* 0x00000001060a7824 */ /* 0x000fe200078e0209 */
[----:B------:R-:W-:Y:S01]  /*1190*/  LOP3.LUT R9, R194, 0x38, R18, 0xf8, !PT ;  /* 0x00000038c2097812 */ /* 0x000fe200078ef812 */
[----:B------:R-:W-:Y:S01]  /*11a0*/  IMAD.IADD R8, R24, 0x1, -R8 ;  /* 0x0000000118087824 */ /* 0x000fe200078e0a08 */
[----:B0-----:R-:W-:Y:S01]  /*11b0*/  LEA.HI R3, R216, R216, RZ, 0x1 ;  /* 0x000000d8d8037211 */ /* 0x001fe200078f08ff */
[----:B------:R-:W-:Y:S01]  /*11c0*/  IMAD.MOV.U32 R7, RZ, RZ, R15 ;  /* 0x000000ffff077224 */ /* 0x000fe200078e000f */
[----:B-1----:R-:W-:Y:S01]  /*11d0*/  SHF.R.S32.HI R0, RZ, 0x1f, R203 ;  /* 0x0000001fff007819 */ /* 0x002fe200000114cb */
[----:B------:R-:W-:Y:S01]  /*11e0*/  IMAD.SHL.U32 R204, R8, 0x2, RZ ;  /* 0x0000000208cc7824 */ /* 0x000fe200078e00ff */
[----:B------:R-:W-:-:S02]  /*11f0*/  SHF.R.S32.HI R0, RZ, 0x1f, R192 ;  /* 0x0000001fff007819 */ /* 0x000fc400000114c0 */
[----:B------:R-:W-:Y:S01]  /*1200*/  LOP3.LUT R9, R198, R9, R21, 0xf6, !PT ;  /* 0x00000009c6097212 */ /* 0x000fe200078ef615 */
[C---:B------:R-:W-:Y:S01]  /*1210*/  VIADD R230, R204.reuse, 0x10 ;  /* 0x00000010cce67836 */ /* 0x040fe20000000000 */
[C---:B------:R-:W-:Y:S01]  /*1220*/  IADD3 R231, R204.reuse, 0x8, RZ ;  /* 0x00000008cce77810 */ /* 0x040fe20007ffe0ff */
[----:B------:R0:W-:Y:S01]  /*1230*/  STL [R1+0x40], R0 ;  /* 0x0000400001007387 */ /* 0x0001e20000100800 */
[C---:B------:R-:W-:Y:S01]  /*1240*/  VIADD R228, R204.reuse, 0x20 ;  /* 0x00000020cce47836 */ /* 0x040fe20000000000 */
[C---:B------:R-:W-:Y:S01]  /*1250*/  IADD3 R227, R204.reuse, 0x28, RZ ;  /* 0x00000028cce37810 */ /* 0x040fe20007ffe0ff */
        /* <DEDUP_REMOVED lines=8> */
[----:B0-----:R-:W-:Y:S01]  /*12e0*/  IMAD.SHL.U32 R0, R19, 0x8, RZ ;  /* 0x0000000813007824 */ /* 0x001fe200078e00ff */
[----:B------:R-:W-:Y:S01]  /*12f0*/  LOP3.LUT R3, R3, 0x1ffffffe, RZ, 0xc0, !PT ;  /* 0x1ffffffe03037812 */ /* 0x000fe200078ec0ff */
[C---:B------:R-:W-:Y:S01]  /*1300*/  VIADD R218, R204.reuse, 0x70 ;  /* 0x00000070ccda7836 */ /* 0x040fe20000000000 */
[----:B------:R-:W-:Y:S01]  /*1310*/  SHF.R.S32.HI R8, RZ, 0x1f, R222 ;  /* 0x0000001fff087819 */ /* 0x000fe200000114de */
[C---:B------:R-:W-:Y:S01]  /*1320*/  VIADD R229, R204.reuse, 0x18 ;  /* 0x00000018cce57836 */ /* 0x040fe20000000000 */
[----:B------:R0:W-:Y:S01]  /*1330*/  STL [R1+0x80], R0 ;  /* 0x0000800001007387 */ /* 0x0001e20000100800 */
[----:B------:R-:W-:Y:S01]  /*1340*/  SHF.R.S32.HI R8, RZ, 0x1f, R219 ;  /* 0x0000001fff087819 */ /* 0x000fe200000114db */
[C---:B------:R-:W-:Y:S01]  /*1350*/  VIADD R226, R204.reuse, 0x30 ;  /* 0x00000030cce27836 */ /* 0x040fe20000000000 */
[----:B------:R-:W-:Y:S01]  /*1360*/  LEA R8, R11, UR4, 0x1 ;  /* 0x000000040b087c11 */ /* 0x000fe2000f8e08ff */
[----:B------:R-:W-:Y:S01]  /*1370*/  VIADD R220, R204, 0x60 ;  /* 0x00000060ccdc7836 */ /* 0x000fe20000000000 */
[----:B------:R-:W-:Y:S01]  /*1380*/  IADD3 R3, R216, -R3, RZ ;  /* 0x80000003d8037210 */ /* 0x000fe20007ffe0ff */
[C---:B------:R-:W-:Y:S01]  /*1390*/  VIADD R217, R204.reuse, 0x78 ;  /* 0x00000078ccd97836 */ /* 0x040fe20000000000 */
[----:B------:R-:W-:-:S02]  /*13a0*/  IADD3 R223, R204, 0x48, RZ ;  /* 0x00000048ccdf7810 */ /* 0x000fc40007ffe0ff */
[----:B------:R-:W-:Y:S01]  /*13b0*/  MOV R6, R14 ;  /* 0x0000000e00067202 */ /* 0x000fe20000000f00 */
[----:B------:R-:W-:Y:S01]  /*13c0*/  IMAD R205, R3, 0x8, R20 ;  /* 0x0000000803cd7824 */ /* 0x000fe200078e0214 */
[----:B0-----:R-:W-:Y:S02]  /*13d0*/  LEA R0, R9, UR4, 0x1 ;  /* 0x0000000409007c11 */ /* 0x001fe4000f8e08ff */
[----:B------:R-:W-:Y:S02]  /*13e0*/  LEA R3, R4, UR4, 0x1 ;  /* 0x0000000404037c11 */ /* 0x000fe4000f8e08ff */
[----:B------:R-:W-:Y:S01]  /*13f0*/  SHF.R.S32.HI R9, RZ, 0x1f, R229 ;  /* 0x0000001fff097819 */ /* 0x000fe200000114e5 */
[----:B------:R0:W-:Y:S01]  /*1400*/  STL [R1+0x74], R0 ;  /* 0x0000740001007387 */ /* 0x0001e20000100800 */
[----:B------:R-:W-:Y:S02]  /*1410*/  SHF.R.S32.HI R9, RZ, 0x1f, R226 ;  /* 0x0000001fff097819 */ /* 0x000fe400000114e2 */
[----:B------:R-:W-:Y:S01]  /*1420*/  SHF.R.S32.HI R9, RZ, 0x1f, R223 ;  /* 0x0000001fff097819 */ /* 0x000fe200000114df */
[----:B------:R-:W-:Y:S01]  /*1430*/  STL [R1+0x6c], R8 ;  /* 0x00006c0801007387 */ /* 0x000fe20000100800 */
[----:B------:R-:W-:-:S02]  /*1440*/  SHF.R.S32.HI R9, RZ, 0x1f, R220 ;  /* 0x0000001fff097819 */ /* 0x000fc400000114dc */
[----:B------:R-:W-:Y:S02]  /*1450*/  IADD3 R190, R22, 0x10, RZ ;  /* 0x0000001016be7810 */ /* 0x000fe40007ffe0ff */
[----:B------:R-:W-:Y:S02]  /*1460*/  SHF.R.S32.HI R13, RZ, 0x1f, R207 ;  /* 0x0000001fff0d7819 */ /* 0x000fe400000114cf */
[----:B0-----:R-:W-:Y:S02]  /*1470*/  SHF.R.S32.HI R0, RZ, 0x1f, R230 ;  /* 0x0000001fff007819 */ /* 0x001fe400000114e6 */
[----:B------:R-:W-:Y:S02]  /*1480*/  SHF.R.S32.HI R0, RZ, 0x1f, R227 ;  /* 0x0000001fff007819 */ /* 0x000fe400000114e3 */
[----:B------:R-:W-:Y:S02]  /*1490*/  SHF.R.S32.HI R0, RZ, 0x1f, R224 ;  /* 0x0000001fff007819 */ /* 0x000fe400000114e0 */
[----:B------:R-:W-:-:S02]  /*14a0*/  SHF.R.S32.HI R0, RZ, 0x1f, R221 ;  /* 0x0000001fff007819 */ /* 0x000fc400000114dd */
[----:B------:R-:W-:Y:S02]  /*14b0*/  SHF.R.S32.HI R0, RZ, 0x1f, R218 ;  /* 0x0000001fff007819 */ /* 0x000fe400000114da */
[----:B------:R-:W-:Y:S02]  /*14c0*/  LEA R0, R12, UR4, 0x1 ;  /* 0x000000040c007c11 */ /* 0x000fe4000f8e08ff */
[----:B------:R-:W-:Y:S02]  /*14d0*/  SHF.R.S32.HI R237, RZ, 0x1f, R191 ;  /* 0x0000001fffed7819 */ /* 0x000fe400000114bf */
[----:B------:R-:W-:Y:S01]  /*14e0*/  SHF.R.S32.HI R236, RZ, 0x1f, R193 ;  /* 0x0000001fffec7819 */ /* 0x000fe200000114c1 */
[----:B------:R0:W-:Y:S01]  /*14f0*/  STL [R1+0x68], R0 ;  /* 0x0000680001007387 */ /* 0x0001e20000100800 */
[----:B------:R-:W-:Y:S02]  /*1500*/  SHF.R.S32.HI R234, RZ, 0x3, R234 ;  /* 0x00000003ffea7819 */ /* 0x000fe400000114ea */
[----:B------:R-:W-:-:S02]  /*1510*/  SHF.R.S32.HI R235, RZ, 0x3, R235 ;  /* 0x00000003ffeb7819 */ /* 0x000fc400000114eb */
[----:B------:R-:W-:Y:S02]  /*1520*/  SHF.R.S32.HI R9, RZ, 0x1f, R217 ;  /* 0x0000001fff097819 */ /* 0x000fe400000114d9 */
[----:B0-----:R-:W-:-:S05]  /*1530*/  LEA R0, R10, UR4, 0x1 ;  /* 0x000000040a007c11 */ /* 0x001fca000f8e08ff */
[----:B------:R0:W-:Y:S04]  /*1540*/  STL [R1+0x70], R0 ;  /* 0x0000700001007387 */ /* 0x0001e80000100800 */
[----:B------:R0:W-:Y:S02]  /*1550*/  STL [R1+0x78], R3 ;  /* 0x0000780301007387 */ /* 0x0001e40000100800 */
.L_x_2714:
[----:B-1----:R-:W1:Y:S01]  /*1560*/  LDC.64 R210, c[0x0][0xc88] ;  /* 0x00032200ffd27b82 */ /* 0x002e620000000a00 */
[----:B------:R-:W-:Y:S01]  /*1570*/  ULDC.64 UR4, c[0x0][0xa28] ;  /* 0x00028a0000047ab9 */ /* 0x000fe20000000a00 */
[----:B------:R-:W-:Y:S01]  /*1580*/  ULDC.64 UR8, c[0x0][0xa18] ;  /* 0x0002860000087ab9 */ /* 0x000fe20000000a00 */
[----:B------:R-:W-:Y:S01]  /*1590*/  ULDC.64 UR6, c[0x0][0xa08] ;  /* 0x0002820000067ab9 */ /* 0x000fe20000000a00 */
[----:B-1----:R-:W-:-:S06]  /*15a0*/  IMAD.WIDE R210, R7, 0x4, R210 ;  /* 0x0000000407d27825 */ /* 0x002fcc00078e02d2 */
[----:B--2---:R-:W2:Y:S01]  /*15b0*/  LDG.E R210, desc[UR60][R210.64] ;  /* 0x0000003cd2d27981 */ /* 0x004ea2000c1e1900 */
[----:B------:R-:W-:Y:S01]  /*15c0*/  ISETP.NE.U32.AND P2, PT, RZ, UR4, PT ;  /* 0x00000004ff007c0c */ /* 0x000fe2000bf45070 */
[----:B----4-:R-:W-:Y:S01]  /*15d0*/  IMAD.MOV.U32 R15, RZ, RZ, RZ ;  /* 0x000000ffff0f7224 */ /* 0x010fe200078e00ff */
[----:B------:R-:W-:Y:S01]  /*15e0*/  ISETP.NE.U32.AND P1, PT, RZ, UR8, PT ;  /* 0x00000008ff007c0c */ /* 0x000fe2000bf25070 */
[----:B------:R-:W-:Y:S01]  /*15f0*/  IMAD.MOV.U32 R27, RZ, RZ, RZ ;  /* 0x000000ffff1b7224 */ /* 0x000fe200078e00ff */
[----:B------:R-:W-:Y:S02]  /*1600*/  ISETP.NE.AND.EX P2, PT, RZ, UR5, PT, P2 ;  /* 0x00000005ff007c0c */ /* 0x000fe4000bf45320 */
[----:B------:R-:W-:Y:S02]  /*1610*/  ISETP.NE.AND.EX P1, PT, RZ, UR9, PT, P1 ;  /* 0x00000009ff007c0c */ /* 0x000fe4000bf25310 */
[----:B------:R-:W-:-:S04]  /*1620*/  ISETP.NE.U32.AND P0, PT, RZ, UR6, PT ;  /* 0x00000006ff007c0c */ /* 0x000fc8000bf05070 */
[----:B------:R-:W-:Y:S02]  /*1630*/  ISETP.NE.AND.EX P0, PT, RZ, UR7, PT, P0 ;  /* 0x00000007ff007c0c */ /* 0x000fe4000bf05300 */
[----:B--2---:R-:W-:-:S03]  /*1640*/  SHF.R.S32.HI R232, RZ, 0x1f, R210 ;  /* 0x0000001fffe87819 */ /* 0x004fc600000114d2 */
[C---:B0-----:R-:W-:Y:S02]  /*1650*/  @P2 LEA R8, P3, R210.reuse, UR4, 0x2 ;  /* 0x00000004d2082c11 */ /* 0x041fe4000f8610ff */
[C---:B------:R-:W-:Y:S02]  /*1660*/  SHF.L.U32 R211, R210.reuse, 0x2, RZ ;  /* 0x00000002d2d37819 */ /* 0x040fe400000006ff */
[C-C-:B---3--:R-:W-:Y:S01]  /*1670*/  @P2 LEA.HI.X R9, R210.reuse, UR5, R232.reuse, 0x2, P3 ;  /* 0x00000005d2092c11 */ /* 0x148fe200098f14e8 */
[----:B------:R-:W-:Y:S01]  /*1680*/  ULDC UR4, c[0x0][0x288] ;  /* 0x0000a20000047ab9 */ /* 0x000fe20000000800 */
[----:B------:R-:W-:Y:S02]  /*1690*/  SHF.L.U64.HI R212, R210, 0x2, R232 ;  /* 0x00000002d2d47819 */ /* 0x000fe400000102e8 */
[C---:B------:R-:W-:Y:S01]  /*16a0*/  IADD3 R12, P4, R211.reuse, UR6, RZ ;  /* 0x00000006d30c7c10 */ /* 0x040fe2000ff9e0ff */
[----:B------:R1:W5:Y:S01]  /*16b0*/  @P2 LDG.E R15, desc[UR60][R8.64] ;  /* 0x0000003c080f2981 */ /* 0x000362000c1e1900 */
[----:B------:R-:W-:Y:S01]  /*16c0*/  @P1 IADD3 R10, P2, R211, UR8, RZ ;  /* 0x00000008d30a1c10 */ /* 0x000fe2000ff5e0ff */
[----:B------:R-:W-:Y:S01]  /*16d0*/  IMAD.U32 R201, RZ, RZ, UR4 ;  /* 0x00000004ffc97e24 */ /* 0x000fe2000f8e00ff */
[C---:B------:R-:W-:Y:S01]  /*16e0*/  IADD3.X R13, R212.reuse, UR7, RZ, P4, !PT ;  /* 0x00000007d40d7c10 */ /* 0x040fe2000a7fe4ff */
[----:B------:R-:W-:Y:S01]  /*16f0*/  ULDC.64 UR4, c[0x0][0x418] ;  /* 0x0001060000047ab9 */ /* 0x000fe20000000a00 */
[----:B------:R-:W-:Y:S01]  /*1700*/  @P1 IADD3.X R11, R212, UR9, RZ, P2, !PT ;  /* 0x00000009d40b1c10 */ /* 0x000fe200097fe4ff */
[----:B------:R-:W-:-:S02]  /*1710*/  ULDC.64 UR6, c[0x0][0xa20] ;  /* 0x0002880000067ab9 */ /* 0x000fc40000000a00 */
[----:B------:R1:W5:Y:S04]  /*1720*/  @P0 LDG.E R27, desc[UR60][R12.64] ;  /* 0x0000003c0c1b0981 */ /* 0x000368000c1e1900 */
[----:B------:R1:W5:Y:S01]  /*1730*/  @P1 LDG.E R201, desc[UR60][R10.64] ;  /* 0x0000003c0ac91981 */ /* 0x000362000c1e1900 */
[----:B------:R-:W-:Y:S01]  /*1740*/  UISETP.NE.U32.AND UP0, UPT, UR4, URZ, UPT ;  /* 0x0000003f0400728c */ /* 0x000fe2000bf05070 */
[----:B0-----:R-:W-:Y:S02]  /*1750*/  LOP3.LUT R3, R6, 0xff000000, RZ, 0xc0, !PT ;  /* 0xff00000006037812 */ /* 0x001fe400078ec0ff */
[----:B------:R-:W-:Y:S01]  /*1760*/  ULDC UR4, c[0x0][0x424] ;  /* 0x0001090000047ab9 */ /* 0x000fe20000000800 */
[----:B------:R-:W-:Y:S01]  /*1770*/  UISETP.NE.AND.EX UP0, UPT, UR5, URZ, UPT, UP0 ;  /* 0x0000003f0500728c */ /* 0x000fe2000bf05300 */
[----:B------:R-:W-:-:S02]  /*1780*/  ISETP.NE.U32.AND P2, PT, RZ, UR6, PT ;  /* 0x00000006ff007c0c */ /* 0x000fc4000bf45070 */
[----:B------:R-:W-:Y:S01]  /*1790*/  ULDC UR5, c[0x0][0x2f0] ;  /* 0x0000bc0000057ab9 */ /* 0x000fe20000000800 */
[----:B------:R-:W-:Y:S01]  /*17a0*/  USEL UR4, UR4, 0x1, UP0 ;  /* 0x0000000104047887 */ /* 0x000fe20008000000 */
[----:B------:R-:W-:Y:S02]  /*17b0*/  LOP3.LUT R0, R6, 0xff0000, RZ, 0xc0, !PT ;  /* 0x00ff000006007812 */ /* 0x000fe400078ec0ff */
[----:B------:R-:W-:Y:S01]  /*17c0*/  SHF.R.U32.HI R3, RZ, 0x8, R3 ;  /* 0x00000008ff037819 */ /* 0x000fe20000011603 */
[----:B------:R-:W-:Y:S01]  /*17d0*/  UIMAD UR4, UR4, UR5, URZ ;  /* 0x00000005040472a4 */ /* 0x000fe2000f8e023f */
[----:B------:R-:W-:Y:S02]  /*17e0*/  ISETP.NE.AND.EX P2, PT, RZ, UR7, PT, P2 ;  /* 0x00000007ff007c0c */ /* 0x000fe4000bf45320 */
[----:B------:R-:W-:Y:S01]  /*17f0*/  ULDC UR5, c[0x0][0x348] ;  /* 0x0000d20000057ab9 */ /* 0x000fe20000000800 */
[----:B------:R-:W-:Y:S02]  /*1800*/  LEA.HI R209, R0, R3, RZ, 0x10 ;  /* 0x0000000300d17211 */ /* 0x000fe400078f80ff */
[----:B------:R-:W-:Y:S01]  /*1810*/  LOP3.LUT R206, R6, 0xffff, RZ, 0xc0, !PT ;  /* 0x0000ffff06ce7812 */ /* 0x000fe200078ec0ff */
[----:B-1----:R-:W-:Y:S07]  /*1820*/  @P1 BRA `(.L_x_2484) ;  /* 0x0000000000241947 */ /* 0x002fee0003800000 */
        /* <DEDUP_REMOVED lines=8> */
[----:B--2---:R-:W-:-:S07]  /*18b0*/  IADD3 R201, -R201, R0, RZ ;  /* 0x00000000c9c97210 */ /* 0x004fce0007ffe1ff */
.L_x_2484:
[----:B------:R-:W-:Y:S02]  /*18c0*/  IMAD.U32 R25, RZ, RZ, UR5 ;  /* 0x00000005ff197e24 */ /* 0x000fe4000f8e00ff */
[----:B------:R-:W-:Y:S01]  /*18d0*/  IMAD.U32 R26, RZ, RZ, UR4 ;  /* 0x00000004ff1a7e24 */ /* 0x000fe2000f8e00ff */
[----:B------:R-:W-:Y:S06]  /*18e0*/  @!P2 BRA `(.L_x_2485) ;  /* 0x000000000010a947 */ /* 0x000fec0003800000 */
[----:B------:R-:W-:-:S04]  /*18f0*/  IADD3 R6, P0, R211, UR6, RZ ;  /* 0x00000006d3067c10 */ /* 0x000fc8000ff1e0ff */
[----:B------:R-:W-:-:S05]  /*1900*/  IADD3.X R7, R212, UR7, RZ, P0, !PT ;  /* 0x00000007d4077c10 */ /* 0x000fca00087fe4ff */
[----:B------:R0:W5:Y:S01]  /*1910*/  LDG.E R26, desc[UR60][R6.64] ;  /* 0x0000003c061a7981 */ /* 0x000162000c1e1900 */
[----:B------:R-:W-:Y:S05]  /*1920*/  BRA `(.L_x_2486) ;  /* 0x0000000000107947 */ /* 0x000fea0003800000 */
.L_x_2485:
[----:B------:R-:W-:Y:S05]  /*1930*/  @!P0 BRA `(.L_x_2486) ;  /* 0x00000000000c8947 */ /* 0x000fea0003800000 */
[----:B------:R-:W2:Y:S04]  /*1940*/  LDG.E R3, desc[UR60][R12.64] ;  /* 0x0000003c0c037981 */ /* 0x000ea8000c1e1900 */
[----:B------:R-:W2:Y:S02]  /*1950*/  LDG.E R26, desc[UR60][R12.64+0x4] ;  /* 0x0000043c0c1a7981 */ /* 0x000ea4000c1e1900 */
[----:B--2---:R-:W-:-:S07]  /*1960*/  IMAD.IADD R26, R26, 0x1, -R3 ;  /* 0x000000011a1a7824 */ /* 0x004fce00078e0a03 */
.L_x_2486:
[----:B------:R-:W-:Y:S01]  /*1970*/  ULDC.64 UR4, c[0x0][0xa10] ;  /* 0x0002840000047ab9 */ /* 0x000fe20000000a00 */
[----:B------:R-:W1:Y:S01]  /*1980*/  LDC R4, c[0x0][0x448] ;  /* 0x00011200ff047b82 */ /* 0x000e620000000800 */
[----:B------:R-:W-:-:S04]  /*1990*/  ISETP.NE.U32.AND P0, PT, RZ, UR4, PT ;  /* 0x00000004ff007c0c */ /* 0x000fc8000bf05070 */
[----:B------:R-:W-:Y:S01]  /*19a0*/  ISETP.NE.AND.EX P0, PT, RZ, UR5, PT, P0 ;  /* 0x00000005ff007c0c */ /* 0x000fe2000bf05300 */
[----:B------:R-:W-:-:S12]  /*19b0*/  ULDC.64 UR4, c[0x0][0xa30] ;  /* 0x00028c0000047ab9 */ /* 0x000fd80000000a00 */
[----:B0-----:R-:W0:Y:S02]  /*19c0*/  @P0 LDC.64 R6, c[0x0][0xa10] ;  /* 0x00028400ff060b82 */ /* 0x001e240000000a00 */
[----:B0-----:R-:W-:-:S05]  /*19d0*/  @P0 IMAD.WIDE R6, R210, 0x4, R6 ;  /* 0x00000004d2060825 */ /* 0x001fca00078e0206 */
[----:B------:R-:W2:Y:S04]  /*19e0*/  @P0 LDG.E R0, desc[UR60][R6.64] ;  /* 0x0000003c06000981 */ /* 0x000ea8000c1e1900 */
[----:B------:R0:W2:Y:S01]  /*19f0*/  @P0 LDG.E R3, desc[UR60][R6.64+0x4] ;  /* 0x0000043c06030981 */ /* 0x0000a2000c1e1900 */
[----:B------:R-:W-:Y:S02]  /*1a00*/  ISETP.NE.U32.AND P1, PT, RZ, UR4, PT ;  /* 0x00000004ff007c0c */ /* 0x000fe4000bf25070 */
[----:B-----5:R-:W-:Y:S02]  /*1a10*/  MOV R141, R26 ;  /* 0x0000001a008d7202 */ /* 0x020fe40000000f00 */
[----:B------:R-:W-:-:S13]  /*1a20*/  ISETP.NE.AND.EX P1, PT, RZ, UR5, PT, P1 ;  /* 0x00000005ff007c0c */ /* 0x000fda000bf25310 */
[----:B------:R-:W-:-:S04]  /*1a30*/  @P1 IADD3 R8, P2, R211, UR4, RZ ;  /* 0x00000004d3081c10 */ /* 0x000fc8000ff5e0ff */
[----:B------:R-:W-:-:S05]  /*1a40*/  @P1 IADD3.X R9, R212, UR5, RZ, P2, !PT ;  /* 0x00000005d4091c10 */ /* 0x000fca00097fe4ff */
[----:B------:R3:W5:Y:S01]  /*1a50*/  @P1 LDG.E R141, desc[UR60][R8.64] ;  /* 0x0000003c088d1981 */ /* 0x000762000c1e1900 */
[----:B-1----:R-:W-:Y:S01]  /*1a60*/  ISETP.NE.AND P1, PT, R4, 0x1, PT ;  /* 0x000000010400780c */ /* 0x002fe20003f25270 */
[----:B------:R-:W-:Y:S01]  /*1a70*/  IMAD.SHL.U32 R200, R5, 0x80, RZ ;  /* 0x0000008005c87824 */ /* 0x000fe200078e00ff */
[----:B------:R-:W-:Y:S01]  /*1a80*/  IADD3 R10, -R15, R26, RZ ;  /* 0x0000001a0f0a7210 */ /* 0x000fe20007ffe1ff */
[----:B------:R-:W-:Y:S01]  /*1a90*/  BSSY B0, `(.L_x_2487) ;  /* 0x0000034000007945 */ /* 0x000fe20003800000 */
[----:B------:R-:W-:Y:S01]  /*1aa0*/  LOP3.LUT R215, R209, 0xff, RZ, 0xc0, !PT ;  /* 0x000000ffd1d77812 */ /* 0x000fe200078ec0ff */
[----:B------:R-:W-:Y:S01]  /*1ab0*/  VIADD R4, R200, 0x7f ;  /* 0x0000007fc8047836 */ /* 0x000fe20000000000 */
[----:B------:R-:W-:-:S07]  /*1ac0*/  SHF.R.U32.HI R209, RZ, 0x10, R209 ;  /* 0x00000010ffd17819 */ /* 0x000fce00000116d1 */
[----:B------:R-:W1:Y:S08]  /*1ad0*/  @P1 LDC R11, c[0x0][0x44c] ;  /* 0x00011300ff0b1b82 */ /* 0x000e700000000800 */
[----:B0-----:R-:W0:Y:S01]  /*1ae0*/  @P1 LDC R7, c[0x0][0x450] ;  /* 0x00011400ff071b82 */ /* 0x001e220000000800 */
[----:B--2---:R-:W-:Y:S02]  /*1af0*/  @P0 IMAD.IADD R25, R3, 0x1, -R0 ;  /* 0x0000000103190824 */ /* 0x004fe400078e0a00 */
[----:B-1----:R-:W-:-:S04]  /*1b00*/  @P1 IMAD.HI.U32 R0, R4, R11, RZ ;  /* 0x0000000b04001227 */ /* 0x002fc800078e00ff */
[----:B------:R-:W-:Y:S01]  /*1b10*/  IMAD.IADD R202, R10, 0x1, R25 ;  /* 0x000000010aca7824 */ /* 0x000fe200078e0219 */
[----:B0-----:R-:W-:-:S03]  /*1b20*/  @P1 SHF.R.U32.HI R4, RZ, R7, R0 ;  /* 0x00000007ff041219 */ /* 0x001fc60000011600 */
[C---:B------:R-:W-:Y:S01]  /*1b30*/  VIADD R0, R202.reuse, 0x7f ;  /* 0x0000007fca007836 */ /* 0x040fe20000000000 */
[----:B------:R-:W-:-:S04]  /*1b40*/  IADD3 R146, R202, 0x80, -R201 ;  /* 0x00000080ca927810 */ /* 0x000fc80007ffe8c9 */
[----:B------:R-:W-:Y:S01]  /*1b50*/  SHF.R.S32.HI R3, RZ, 0x1f, R0 ;  /* 0x0000001fff037819 */ /* 0x000fe20000011400 */
[----:B------:R-:W-:-:S03]  /*1b60*/  IMAD.IADD R4, R146, 0x1, R4 ;  /* 0x0000000192047824 */ /* 0x000fc600078e0204 */
[----:B------:R-:W-:Y:S02]  /*1b70*/  LEA.HI R3, R3, R0, RZ, 0x7 ;  /* 0x0000000003037211 */ /* 0x000fe400078f38ff */
[----:B------:R-:W-:Y:S02]  /*1b80*/  SHF.R.S32.HI R5, RZ, 0x1f, R4 ;  /* 0x0000001fff057819 */ /* 0x000fe40000011404 */
[----:B------:R-:W-:Y:S02]  /*1b90*/  SHF.R.S32.HI R147, RZ, 0x7, R3 ;  /* 0x00000007ff937819 */ /* 0x000fe40000011403 */
[----:B------:R-:W-:-:S04]  /*1ba0*/  LEA.HI R5, R5, R4, RZ, 0x7 ;  /* 0x0000000405057211 */ /* 0x000fc800078f38ff */
[----:B------:R-:W-:-:S04]  /*1bb0*/  SHF.R.S32.HI R0, RZ, 0x7, R5 ;  /* 0x00000007ff007819 */ /* 0x000fc80000011405 */
[----:B---3--:R-:W-:Y:S02]  /*1bc0*/  VIMNMX R9, R147, R0, PT ;  /* 0x0000000093097248 */ /* 0x008fe40003fe0100 */
[----:B------:R-:W-:Y:S02]  /*1bd0*/  MOV R0, RZ ;  /* 0x000000ff00007202 */ /* 0x000fe40000000f00 */
[----:B------:R-:W-:-:S13]  /*1be0*/  ISETP.GE.AND P0, PT, R9, 0x1, PT ;  /* 0x000000010900780c */ /* 0x000fda0003f06270 */
[----:B------:R-:W-:Y:S05]  /*1bf0*/  @!P0 BRA `(.L_x_2488) ;  /* 0x0000000000748947 */ /* 0x000fea0003800000 */
[----:B------:R-:W-:Y:S01]  /*1c00*/  ISETP.NE.AND P0, PT, R209, RZ, PT ;  /* 0x000000ffd100720c */ /* 0x000fe20003f05270 */
[----:B------:R-:W-:-:S03]  /*1c10*/  ULDC UR4, c[0x0][0x9f0] ;  /* 0x00027c0000047ab9 */ /* 0x000fc60000000800 */
[----:B------:R-:W-:-:S04]  /*1c20*/  SEL R11, R209, UR4, P0 ;  /* 0x00000004d10b7c07 */ /* 0x000fc80008000000 */
[-C--:B------:R-:W-:Y:S02]  /*1c30*/  IABS R6, R11.reuse ;  /* 0x0000000b00067213 */ /* 0x080fe40000000000 */
        /* <DEDUP_REMOVED lines=21> */
[----:B------:R-:W-:-:S05]  /*1d90*/  @P0 VIADD R5, R5, 0x1 ;  /* 0x0000000105050836 */ /* 0x000fca0000000000 */
[----:B------:R-:W-:-:S05]  /*1da0*/  MOV R0, R5 ;  /* 0x0000000500007202 */ /* 0x000fca0000000f00 */
[----:B------:R-:W-:Y:S01]  /*1db0*/  @!P2 IMAD.MOV R0, RZ, RZ, -R0 ;  /* 0x000000ffff00a224 */ /* 0x000fe200078e0a00 */
[----:B------:R-:W-:-:S07]  /*1dc0*/  @!P1 LOP3.LUT R0, RZ, R11, RZ, 0x33, !PT ;  /* 0x0000000bff009212 */ /* 0x000fce00078e33ff */
.L_x_2488:
[----:B------:R-:W-:Y:S05]  /*1dd0*/  BSYNC B0 ;  /* 0x0000000000007941 */ /* 0x000fea0003800000 */
.L_x_2487:
[----:B------:R-:W-:Y:S01]  /*1de0*/  IMAD R3, R215, R0, RZ ;  /* 0x00000000d7037224 */ /* 0x000fe200078e02ff */
[----:B------:R-:W-:-:S04]  /*1df0*/  PLOP3.LUT P2, PT, PT, PT, PT, 0x80, 0x0 ;  /* 0x000000000000781c */ /* 0x000fc80003f4f070 */
[C---:B------:R-:W-:Y:S01]  /*1e00*/  VIADDMNMX R0, R3.reuse, R0, R9, PT ;  /* 0x0000000003007246 */ /* 0x040fe20003800109 */
[----:B------:R-:W-:-:S04]  /*1e10*/  IMAD R3, R3, 0x80, -R10 ;  /* 0x0000008003037824 */ /* 0x000fc800078e0a0a */
[----:B------:R-:W-:Y:S01]  /*1e20*/  IMAD R0, R0, 0x80, -R10 ;  /* 0x0000008000007824 */ /* 0x000fe200078e0a0a */
[----:B------:R-:W-:-:S04]  /*1e30*/  VIMNMX R3, RZ, R3, !PT ;  /* 0x00000003ff037248 */ /* 0x000fc80007fe0100 */
[----:B------:R-:W-:Y:S02]  /*1e40*/  VIMNMX R0, R0, R25, PT ;  /* 0x0000001900007248 */ /* 0x000fe40003fe0100 */
[----:B------:R-:W-:Y:S02]  /*1e50*/  SHF.R.U32.HI R121, RZ, 0x7, R3 ;  /* 0x00000007ff797819 */ /* 0x000fe40000011603 */
[----:B------:R-:W-:-:S03]  /*1e60*/  ISETP.GT.AND P0, PT, R0, R3, PT ;  /* 0x000000030000720c */ /* 0x000fc60003f04270 */
[----:B------:R-:W-:-:S10]  /*1e70*/  IMAD.MOV.U32 R24, RZ, RZ, R121 ;  /* 0x000000ffff187224 */ /* 0x000fd400078e0079 */
[----:B------:R-:W-:-:S04]  /*1e80*/  @P0 IADD3 R0, R0, 0x7f, RZ ;  /* 0x0000007f00000810 */ /* 0x000fc80007ffe0ff */
[----:B------:R-:W-:-:S04]  /*1e90*/  @P0 SHF.R.S32.HI R3, RZ, 0x1f, R0 ;  /* 0x0000001fff030819 */ /* 0x000fc80000011400 */
[----:B------:R-:W-:-:S04]  /*1ea0*/  @P0 LEA.HI R3, R3, R0, RZ, 0x7 ;  /* 0x0000000003030211 */ /* 0x000fc800078f38ff */
[----:B------:R-:W-:-:S04]  /*1eb0*/  @P0 SHF.R.S32.HI R24, RZ, 0x7, R3 ;  /* 0x00000007ff180819 */ /* 0x000fc80000011403 */
[----:B------:R-:W-:-:S13]  /*1ec0*/  ISETP.GT.AND P0, PT, R24, R121, PT ;  /* 0x000000791800720c */ /* 0x000fda0003f04270 */
[----:B------:R-:W-:Y:S05]  /*1ed0*/  @!P0 BRA `(.L_x_2489) ;  /* 0x0000008800cc8947 */ /* 0x000fea0003800000 */
        /* <DEDUP_REMOVED lines=19> */
[----:B0----5:R-:W-:Y:S05]  /*2010*/  CALL.ABS.NOINC R14 ;  /* 0x000000000e007343 */ /* 0x021fea0003c00000 */
.L_x_2491:
[----:B------:R-:W-:Y:S05]  /*2020*/  BSYNC B6 ;  /* 0x0000000000067941 */ /* 0x000fea0003800000 */
.L_x_2490:
        /* <DEDUP_REMOVED lines=12> */
[----:B------:R-:W-:Y:S01]  /*20f0*/  IMAD.U32 R6, RZ, RZ, UR6 ;  /* 0x00000006ff067e24 */ /* 0x000fe2000f8e00ff */
[----:B------:R-:W-:Y:S01]  /*2100*/  MOV R12, 0x1 ;  /* 0x00000001000c7802 */ /* 0x000fe20000000f00 */
[----:B------:R-:W-:-:S02]  /*2110*/  IMAD.U32 R10, RZ, RZ, UR4 ;  /* 0x00000004ff0a7e24 */ /* 0x000fc4000f8e00ff */
[----:B------:R-:W-:Y:S02]  /*2120*/  IMAD.U32 R11, RZ, RZ, UR5 ;  /* 0x00000005ff0b7e24 */ /* 0x000fe4000f8e00ff */
[----:B------:R-:W-:Y:S02]  /*2130*/  IMAD.MOV.U32 R8, RZ, RZ, 0x70 ;  /* 0x00000070ff087424 */ /* 0x000fe400078e00ff */
[----:B------:R-:W-:-:S07]  /*2140*/  IMAD.MOV.U32 R13, RZ, RZ, RZ ;  /* 0x000000ffff0d7224 */ /* 0x000fce00078e00ff */
[----:B------:R-:W-:-:S07]  /*2150*/  LEPC R20, `(.L_x_2493) ;  /* 0x000000001014794e */ /* 0x000fce0000000000 */
[----:B0----5:R-:W-:Y:S05]  /*2160*/  CALL.ABS.NOINC R14 ;  /* 0x000000000e007343 */ /* 0x021fea0003c00000 */
.L_x_2493:
[----:B------:R-:W-:Y:S05]  /*2170*/  BSYNC B6 ;  /* 0x0000000000067941 */ /* 0x000fea0003800000 */
.L_x_2492:
[----:B------:R-:W-:Y:S01]  /*2180*/  ULDC.64 UR4, c[0x0][0x9f8] ;  /* 0x00027e0000047ab9 */ /* 0x000fe20000000a00 */
[----:B------:R-:W-:Y:S01]  /*2190*/  IMAD.MOV.U32 R3, RZ, RZ, R210 ;  /* 0x000000ffff037224 */ /* 0x000fe200078e00d2 */
[----:B------:R-:W-:Y:S01]  /*21a0*/  ISETP.NE.U32.AND P0, PT, RZ, UR4, PT ;  /* 0x00000004ff007c0c */ /* 0x000fe2000bf05070 */
[----:B------:R-:W2:Y:S01]  /*21b0*/  LDL.LU R20, [R1+0x10] ;  /* 0x0000100001147983 */ /* 0x000ea20000300800 */
[----:B------:R-:W0:Y:S01]  /*21c0*/  LDC.64 R6, c[0x0][0x300] ;  /* 0x0000c000ff067b82 */ /* 0x000e220000000a00 */
[----:B------:R-:W-:Y:S01]  /*21d0*/  IMAD.IADD R118, R27, 0x1, R26 ;  /* 0x000000011b767824 */ /* 0x000fe200078e021a */
[----:B------:R-:W-:Y:S01]  /*21e0*/  ISETP.NE.AND.EX P0, PT, RZ, UR5, PT, P0 ;  /* 0x00000005ff007c0c */ /* 0x000fe2000bf05300 */
[----:B------:R-:W-:Y:S01]  /*21f0*/  ULDC.64 UR6, c[0x0][0x330] ;  /* 0x0000cc0000067ab9 */ /* 0x000fe20000000a00 */
[C---:B------:R-:W-:Y:S02]  /*2200*/  IADD3 R8, R18.reuse, 0x80, RZ ;  /* 0x0000008012087810 */ /* 0x040fe40007ffe0ff */
[----:B------:R-:W-:Y:S01]  /*2210*/  SHF.R.S32.HI R19, RZ, 0x1f, R18 ;  /* 0x0000001fff137819 */ /* 0x000fe20000011412 */
[C---:B------:R-:W-:Y:S01]  /*2220*/  VIADD R91, R18.reuse, 0x60 ;  /* 0x00000060125b7836 */ /* 0x040fe20000000000 */
[----:B------:R-:W1:Y:S07]  /*2230*/  LDC.64 R104, c[0x0][0x3f8] ;  /* 0x0000fe00ff687b82 */ /* 0x000e6e0000000a00 */
[----:B------:R-:W-:Y:S01]  /*2240*/  @P0 IADD3 R4, P1, R211, UR4, RZ ;  /* 0x00000004d3040c10 */ /* 0x000fe2000ff3e0ff */
[----:B------:R-:W-:Y:S01]  /*2250*/  ULDC UR4, c[0x0][0x2f4] ;  /* 0x0000bd0000047ab9 */ /* 0x000fe20000000800 */
[----:B------:R-:W-:Y:S01]  /*2260*/  VIADD R12, R18, 0xa0 ;  /* 0x000000a0120c7836 */ /* 0x000fe20000000000 */
[----:B------:R-:W3:Y:S01]  /*2270*/  LDC R13, c[0x0][0x3f4] ;  /* 0x0000fd00ff0d7b82 */ /* 0x000ee20000000800 */
[----:B------:R-:W-:-:S05]  /*2280*/  @P0 IADD3.X R5, R212, UR5, RZ, P1, !PT ;  /* 0x00000005d4050c10 */ /* 0x000fca0008ffe4ff */
[----:B------:R4:W2:Y:S01]  /*2290*/  @P0 LDG.E R3, desc[UR60][R4.64] ;  /* 0x0000003c04030981 */ /* 0x0008a2000c1e1900 */
[----:B------:R-:W-:Y:S01]  /*22a0*/  ISETP.GE.AND P1, PT, R185, UR4, PT ;  /* 0x00000004b9007c0c */ /* 0x000fe2000bf26270 */
[----:B------:R-:W-:Y:S01]  /*22b0*/  IMAD.WIDE.U32 R94, R206, UR6, R18 ;  /* 0x00000006ce5e7c25 */ /* 0x000fe2000f8e0012 */
[----:B------:R-:W-:Y:S01]  /*22c0*/  ISETP.GE.AND P0, PT, R18, UR4, PT ;  /* 0x0000000412007c0c */ /* 0x000fe2000bf06270 */
[----:B------:R-:W2:Y:S01]  /*22d0*/  S2R R148, SR_TID.X ;  /* 0x0000000000947919 */ /* 0x000ea20000002100 */
[----:B------:R-:W-:Y:S01]  /*22e0*/  SEL R9, RZ, 0xffffffff, P1 ;  /* 0xffffffffff097807 */ /* 0x000fe20000800000 */
[----:B------:R-:W-:Y:S01]  /*22f0*/  IMAD R95, R206, UR7, R95 ;  /* 0x00000007ce5f7c24 */ /* 0x000fe2000f8e025f */
[----:B------:R-:W-:Y:S01]  /*2300*/  SHF.R.S32.HI R0, RZ, 0x1f, R118 ;  /* 0x0000001fff007819 */ /* 0x000fe20000011476 */
[----:B------:R-:W-:Y:S01]  /*2310*/  ULDC.64 UR6, c[0x0][0xa08] ;  /* 0x0002820000067ab9 */ /* 0x000fe20000000a00 */
[----:B------:R-:W-:Y:S01]  /*2320*/  ISETP.GE.AND P3, PT, R8, UR4, PT ;  /* 0x0000000408007c0c */ /* 0x000fe2000bf66270 */
[----:B------:R-:W-:Y:S01]  /*2330*/  IMAD.SHL.U32 R9, R9, 0x2, RZ ;  /* 0x0000000209097824 */ /* 0x000fe200078e00ff */
[----:B----4-:R-:W-:Y:S01]  /*2340*/  SEL R4, RZ, 0x1, P0 ;  /* 0x00000001ff047807 */ /* 0x010fe20000000000 */
[----:B-1----:R-:W-:Y:S01]  /*2350*/  IMAD.WIDE.U32 R98, R17, R104, R18 ;  /* 0x0000006811627225 */ /* 0x002fe200078e0012 */
[----:B------:R-:W-:-:S02]  /*2360*/  ISETP.GE.AND P0, PT, R186, UR4, PT ;  /* 0x00000004ba007c0c */ /* 0x000fc4000bf06270 */
[----:B------:R-:W-:Y:S01]  /*2370*/  LOP3.LUT R8, R9, 0x2, R4, 0xe2, !PT ;  /* 0x0000000209087812 */ /* 0x000fe200078ee204 */
[-C--:B0-----:R-:W-:Y:S01]  /*2380*/  IMAD R9, R0, R6.reuse, RZ ;  /* 0x0000000600097224 */ /* 0x081fe200078e02ff */
[----:B------:R-:W-:Y:S01]  /*2390*/  ISETP.GE.AND P1, PT, R91, UR4, PT ;  /* 0x000000045b007c0c */ /* 0x000fe2000bf26270 */
[----:B------:R-:W-:Y:S01]  /*23a0*/  IMAD.WIDE.U32 R4, R118, R6, RZ ;  /* 0x0000000676047225 */ /* 0x000fe200078e00ff */
[----:B------:R-:W-:Y:S01]  /*23b0*/  ISETP.GE.AND P2, PT, R12, UR4, PT ;  /* 0x000000040c007c0c */ /* 0x000fe2000bf46270 */
[----:B------:R-:W-:Y:S01]  /*23c0*/  ULDC.64 UR4, c[0x0][0x308] ;  /* 0x0000c20000047ab9 */ /* 0x000fe20000000a00 */
[----:B------:R-:W-:Y:S01]  /*23d0*/  SEL R10, RZ, 0x8, P1 ;  /* 0x00000008ff0a7807 */ /* 0x000fe20000800000 */
[----:B------:R-:W-:Y:S01]  /*23e0*/  IMAD R11, R118, R7, R9 ;  /* 0x00000007760b7224 */ /* 0x000fe200078e0209 */
[----:B------:R-:W-:Y:S02]  /*23f0*/  SEL R9, RZ, 0x4, P0 ;  /* 0x00000004ff097807 */ /* 0x000fe40000000000 */
[----:B------:R-:W-:-:S02]  /*2400*/  ISETP.NE.U32.AND P0, PT, RZ, UR6, PT ;  /* 0x00000006ff007c0c */ /* 0x000fc4000bf05070 */
[----:B------:R-:W-:Y:S02]  /*2410*/  IADD3 R5, R5, R11, RZ ;  /* 0x0000000b05057210 */ /* 0x000fe40007ffe0ff */
[----:B------:R-:W-:Y:S02]  /*2420*/  ISETP.NE.AND.EX P0, PT, RZ, UR7, PT, P0 ;  /* 0x00000007ff007c0c */ /* 0x000fe4000bf05300 */
[----:B------:R-:W-:Y:S01]  /*2430*/  LOP3.LUT R8, R10, R8, R9, 0xfe, !PT ;  /* 0x000000080a087212 */ /* 0x000fe200078efe09 */
[C---:B------:R-:W-:Y:S01]  /*2440*/  IMAD.WIDE.U32 R92, R206.reuse, UR4, R4 ;  /* 0x00000004ce5c7c25 */ /* 0x040fe2000f8e0004 */
[----:B------:R-:W-:Y:S02]  /*2450*/  SEL R11, RZ, 0x10, P3 ;  /* 0x00000010ff0b7807 */ /* 0x000fe40001800000 */
[----:B------:R-:W-:Y:S01]  /*2460*/  SHF.R.S32.HI R143, RZ, 0x1f, R17 ;  /* 0x0000001fff8f7819 */ /* 0x000fe20000011411 */
[----:B------:R-:W-:Y:S01]  /*2470*/  IMAD R93, R206, UR5, R93 ;  /* 0x00000005ce5d7c24 */ /* 0x000fe2000f8e025d */
[----:B------:R-:W-:Y:S01]  /*2480*/  ULDC.64 UR4, c[0x0][0x310] ;  /* 0x0000c40000047ab9 */ /* 0x000fe20000000a00 */
[----:B------:R-:W-:-:S02]  /*2490*/  LOP3.LUT R11, R8, R11, RZ, 0xfc, !PT ;  /* 0x0000000b080b7212 */ /* 0x000fc400078efcff */
[----:B------:R-:W-:Y:S01]  /*24a0*/  IMAD R8, R143, R104, RZ ;  /* 0x000000688f087224 */ /* 0x000fe200078e02ff */
[----:B---3--:R-:W-:Y:S02]  /*24b0*/  ISETP.GE.AND P4, PT, R186, R13, PT ;  /* 0x0000000dba00720c */ /* 0x008fe40003f86270 */
[----:B------:R-:W-:Y:S01]  /*24c0*/  SHF.R.S32.HI R23, RZ, 0x1f, R22 ;  /* 0x0000001fff177819 */ /* 0x000fe20000011416 */
[----:B------:R-:W-:Y:S01]  /*24d0*/  IMAD R15, R17, R105, R8 ;  /* 0x00000069110f7224 */ /* 0x000fe200078e0208 */
[----:B------:R-:W-:Y:S01]  /*24e0*/  ISETP.GE.AND P1, PT, R185, R13, PT ;  /* 0x0000000db900720c */ /* 0x000fe20003f26270 */
[----:B------:R-:W-:Y:S01]  /*24f0*/  IMAD.WIDE.U32 R8, R17, R6, R18 ;  /* 0x0000000611087225 */ /* 0x000fe200078e0012 */
[----:B------:R-:W-:-:S03]  /*2500*/  SHF.R.U32.HI R30, RZ, 0x3, R194 ;  /* 0x00000003ff1e7819 */ /* 0x000fc600000116c2 */
[----:B------:R-:W-:-:S04]  /*2510*/  IMAD.WIDE.U32 R96, R17, R104, R22 ;  /* 0x0000006811607225 */ /* 0x000fc800078e0016 */
[----:B------:R-:W-:Y:S02]  /*2520*/  IMAD.IADD R97, R97, 0x1, R15 ;  /* 0x0000000161617824 */ /* 0x000fe400078e020f */
[----:B------:R-:W-:Y:S01]  /*2530*/  IMAD.IADD R99, R15, 0x1, R99 ;  /* 0x000000010f637824 */ /* 0x000fe200078e0263 */
[----:B------:R-:W-:Y:S02]  /*2540*/  SEL R15, R13, RZ, P4 ;  /* 0x000000ff0d0f7207 */ /* 0x000fe40002000000 */
[----:B--2---:R-:W-:-:S04]  /*2550*/  LOP3.LUT R20, R20, 0xfffffffe, RZ, 0xc0, !PT ;  /* 0xfffffffe14147812 */ /* 0x004fc800078ec0ff */
[----:B------:R-:W-:-:S05]  /*2560*/  @P4 LOP3.LUT R20, R20, 0x1, RZ, 0xfc, !PT ;  /* 0x0000000114144812 */ /* 0x000fca00078efcff */
[----:B------:R0:W-:Y:S02]  /*2570*/  STL [R1+0x10], R20 ;  /* 0x0000101401007387 */ /* 0x0001e40000100800 */
[----:B0-----:R-:W-:Y:S02]  /*2580*/  IADD3 R20, R186, R15, RZ ;  /* 0x0000000fba147210 */ /* 0x001fe40007ffe0ff */
[----:B------:R-:W-:Y:S02]  /*2590*/  SHF.R.S32.HI R4, RZ, 0x1f, R3 ;  /* 0x0000001fff047819 */ /* 0x000fe40000011403 */
[----:B------:R-:W-:Y:S02]  /*25a0*/  SEL R3, R3, RZ, !P0 ;  /* 0x000000ff03037207 */ /* 0x000fe40004000000 */
[----:B------:R-:W-:Y:S02]  /*25b0*/  SEL R10, R4, RZ, !P0 ;  /* 0x000000ff040a7207 */ /* 0x000fe40004000000 */
[----:B------:R-:W0:Y:S01]  /*25c0*/  LDC.64 R4, c[0x0][0x408] ;  /* 0x00010200ff047b82 */ /* 0x000e220000000a00 */
[----:B------:R-:W-:-:S04]  /*25d0*/  IMAD.WIDE.U32 R92, R3, UR4, R92 ;  /* 0x00000004035c7c25 */ /* 0x000fc8000f8e005c */
[----:B------:R-:W-:Y:S01]  /*25e0*/  IMAD R12, R10, UR4, RZ ;  /* 0x000000040a0c7c24 */ /* 0x000fe2000f8e02ff */
[----:B------:R-:W-:-:S03]  /*25f0*/  IADD3 R90, P0, R92, R8, RZ ;  /* 0x000000085c5a7210 */ /* 0x000fc60007f1e0ff */
[----:B------:R-:W-:Y:S01]  /*2600*/  IMAD R89, R3, UR5, R12 ;  /* 0x0000000503597c24 */ /* 0x000fe2000f8e020c */
[----:B------:R-:W-:Y:S01]  /*2610*/  ULDC.64 UR4, c[0x0][0x338] ;  /* 0x0000ce0000047ab9 */ /* 0x000fe20000000a00 */
[----:B------:R-:W-:Y:S02]  /*2620*/  IMAD R12, R143, R6, RZ ;  /* 0x000000068f0c7224 */ /* 0x000fe400078e02ff */
[----:B------:R-:W-:Y:S02]  /*2630*/  IMAD.IADD R89, R93, 0x1, R89 ;  /* 0x000000015d597824 */ /* 0x000fe400078e0259 */
[----:B------:R-:W-:Y:S02]  /*2640*/  IMAD R12, R17, R7, R12 ;  /* 0x00000007110c7224 */ /* 0x000fe400078e020c */
[----:B------:R-:W-:Y:S02]  /*2650*/  IMAD R10, R10, UR4, RZ ;  /* 0x000000040a0a7c24 */ /* 0x000fe4000f8e02ff */
[----:B------:R-:W-:Y:S01]  /*2660*/  IMAD.WIDE.U32 R94, R3, UR4, R94 ;  /* 0x00000004035e7c25 */ /* 0x000fe2000f8e005e */
[----:B------:R-:W-:-:S02]  /*2670*/  IADD3.X R88, R89, R9, R12, P0, !PT ;  /* 0x0000000959587210 */ /* 0x000fc400007fe40c */
[----:B------:R-:W-:Y:S01]  /*2680*/  ISETP.GE.AND P0, PT, R18, R13, PT ;  /* 0x0000000d1200720c */ /* 0x000fe20003f06270 */
[----:B------:R-:W-:Y:S02]  /*2690*/  IMAD R3, R3, UR5, R10 ;  /* 0x0000000503037c24 */ /* 0x000fe4000f8e020a */
[-C--:B0-----:R-:W-:Y:S01]  /*26a0*/  IMAD R8, R143, R4.reuse, RZ ;  /* 0x000000048f087224 */ /* 0x081fe200078e02ff */
[----:B------:R-:W-:Y:S01]  /*26b0*/  SEL R9, R13, RZ, P0 ;  /* 0x000000ff0d097207 */ /* 0x000fe20000000000 */
[----:B------:R-:W-:-:S04]  /*26c0*/  IMAD.WIDE.U32 R100, R17, R4, R22 ;  /* 0x0000000411647225 */ /* 0x000fc800078e0016 */
[----:B------:R-:W-:Y:S01]  /*26d0*/  IMAD R21, R17, R5, R8 ;  /* 0x0000000511157224 */ /* 0x000fe200078e0208 */
[----:B------:R-:W-:Y:S01]  /*26e0*/  SEL R8, R13, RZ, P1 ;  /* 0x000000ff0d087207 */ /* 0x000fe20000800000 */
[----:B------:R-:W-:-:S03]  /*26f0*/  IMAD.WIDE.U32 R102, R17, R4, R18 ;  /* 0x0000000411667225 */ /* 0x000fc600078e0012 */
[----:B------:R-:W-:Y:S01]  /*2700*/  IADD3 R101, R101, R21, RZ ;  /* 0x0000001565657210 */ /* 0x000fe20007ffe0ff */
[----:B------:R-:W-:Y:S02]  /*2710*/  IMAD.IADD R10, R185, 0x1, R8 ;  /* 0x00000001b90a7824 */ /* 0x000fe400078e0208 */
[----:B------:R-:W-:Y:S02]  /*2720*/  IMAD.IADD R9, R18, 0x1, R9 ;  /* 0x0000000112097824 */ /* 0x000fe400078e0209 */
[----:B------:R-:W-:Y:S01]  /*2730*/  IMAD.IADD R103, R21, 0x1, R103 ;  /* 0x0000000115677824 */ /* 0x000fe200078e0267 */
[----:B------:R-:W-:Y:S02]  /*2740*/  SHF.R.S32.HI R21, RZ, 0x1f, R20 ;  /* 0x0000001fff157819 */ /* 0x000fe40000011414 */
[----:B------:R-:W-:Y:S02]  /*2750*/  SHF.R.S32.HI R15, RZ, 0x1f, R10 ;  /* 0x0000001fff0f7819 */ /* 0x000fe4000001140a */
[----:B------:R-:W-:-:S02]  /*2760*/  SHF.R.S32.HI R8, RZ, 0x1f, R9 ;  /* 0x0000001fff087819 */ /* 0x000fc40000011409 */
[----:B------:R-:W-:Y:S02]  /*2770*/  LEA.HI R32, R21, R20, RZ, 0x3 ;  /* 0x0000001415207211 */ /* 0x000fe400078f18ff */
[----:B------:R-:W-:Y:S02]  /*2780*/  LEA.HI R12, R15, R10, RZ, 0x3 ;  /* 0x0000000a0f0c7211 */ /* 0x000fe400078f18ff */
[----:B------:R-:W-:Y:S02]  /*2790*/  LEA.HI R21, R21, R20, RZ, 0x6 ;  /* 0x0000001415157211 */ /* 0x000fe400078f30ff */
[----:B------:R-:W-:Y:S02]  /*27a0*/  LEA.HI R10, R15, R10, RZ, 0x6 ;  /* 0x0000000a0f0a7211 */ /* 0x000fe400078f30ff */
[CC--:B------:R-:W-:Y:S01]  /*27b0*/  LEA.HI R14, R8.reuse, R9.reuse, RZ, 0x3 ;  /* 0x00000009080e7211 */ /* 0x0c0fe200078f18ff */
[----:B------:R-:W-:Y:S01]  /*27c0*/  IMAD.SHL.U32 R27, R21, 0x80, RZ ;  /* 0x00000080151b7824 */ /* 0x000fe200078e00ff */
[----:B------:R-:W-:Y:S01]  /*27d0*/  LEA.HI R8, R8, R9, RZ, 0x6 ;  /* 0x0000000908087211 */ /* 0x000fe200078f30ff */
[----:B------:R-:W-:Y:S01]  /*27e0*/  IMAD.SHL.U32 R20, R10, 0x80, RZ ;  /* 0x000000800a147824 */ /* 0x000fe200078e00ff */
[----:B------:R-:W-:-:S02]  /*27f0*/  LOP3.LUT R21, R194, 0x38, R14, 0xf8, !PT ;  /* 0x00000038c2157812 */ /* 0x000fc400078ef80e */
[----:B------:R-:W-:Y:S01]  /*2800*/  LOP3.LUT R28, R194, 0x38, R12, 0xf8, !PT ;  /* 0x00000038c21c7812 */ /* 0x000fe200078ef80c */
[----:B------:R-:W-:Y:S01]  /*2810*/  IMAD.SHL.U32 R9, R8, 0x80, RZ ;  /* 0x0000008008097824 */ /* 0x000fe200078e00ff */
[----:B------:R-:W-:Y:S02]  /*2820*/  LOP3.LUT R138, R21, R30, RZ, 0x3c, !PT ;  /* 0x0000001e158a7212 */ /* 0x000fe400078e3cff */
[----:B------:R-:W-:Y:S02]  /*2830*/  LOP3.LUT R21, R20, 0xffffe000, RZ, 0xc0, !PT ;  /* 0xffffe00014157812 */ /* 0x000fe400078ec0ff */
[----:B------:R-:W2:Y:S01]  /*2840*/  LDL R20, [R1+0x44] ;  /* 0x0000440001147983 */ /* 0x000ea20000100800 */
[----:B------:R-:W-:Y:S02]  /*2850*/  LOP3.LUT R9, R9, 0xffffe000, RZ, 0xc0, !PT ;  /* 0xffffe00009097812 */ /* 0x000fe400078ec0ff */
[----:B------:R-:W-:Y:S02]  /*2860*/  LOP3.LUT R8, R195, 0x38, R14, 0xf8, !PT ;  /* 0x00000038c3087812 */ /* 0x000fe400078ef80e */
[----:B------:R-:W-:-:S02]  /*2870*/  IADD3 R138, R138, R9, R198 ;  /* 0x000000098a8a7210 */ /* 0x000fc40007ffe0c6 */
[----:B------:R-:W-:Y:S02]  /*2880*/  LEA R140, R196, R9, 0x9 ;  /* 0x00000009c48c7211 */ /* 0x000fe400078e48ff */
[----:B-----5:R-:W-:Y:S02]  /*2890*/  SHF.R.S32.HI R9, RZ, 0x1f, R141 ;  /* 0x0000001fff097819 */ /* 0x020fe4000001148d */
[----:B------:R-:W-:Y:S02]  /*28a0*/  LOP3.LUT R29, R194, 0x38, R32, 0xf8, !PT ;  /* 0x00000038c21d7812 */ /* 0x000fe400078ef820 */
[----:B------:R-:W-:Y:S01]  /*28b0*/  LOP3.LUT R15, R8, R197, RZ, 0x3c, !PT ;  /* 0x000000c5080f7212 */ /* 0x000fe200078e3cff */
[----:B------:R-:W-:Y:S01]  /*28c0*/  IMAD R8, R9, R104, RZ ;  /* 0x0000006809087224 */ /* 0x000fe200078e02ff */
[----:B------:R-:W-:Y:S02]  /*28d0*/  LOP3.LUT R28, R28, R30, RZ, 0x3c, !PT ;  /* 0x0000001e1c1c7212 */ /* 0x000fe400078e3cff */
[----:B------:R-:W-:-:S02]  /*28e0*/  LOP3.LUT R27, R27, 0xffffe000, RZ, 0xc0, !PT ;  /* 0xffffe0001b1b7812 */ /* 0x000fc400078ec0ff */
[----:B------:R-:W-:Y:S01]  /*28f0*/  LOP3.LUT R29, R29, R30, RZ, 0x3c, !PT ;  /* 0x0000001e1d1d7212 */ /* 0x000fe200078e3cff */
[----:B------:R-:W-:Y:S01]  /*2900*/  IMAD R139, R196, 0x200, R21 ;  /* 0x00000200c48b7824 */ /* 0x000fe200078e0215 */
[----:B------:R-:W-:Y:S01]  /*2910*/  IADD3 R136, R28, R21, R198 ;  /* 0x000000151c887210 */ /* 0x000fe20007ffe0c6 */
[----:B------:R-:W-:Y:S01]  /*2920*/  IMAD R21, R141, R105, R8 ;  /* 0x000000698d157224 */ /* 0x000fe200078e0208 */
[----:B------:R-:W-:Y:S01]  /*2930*/  SHF.L.U64.HI R128, R104, 0x7, R105 ;  /* 0x0000000768807819 */ /* 0x000fe20000010269 */
[C---:B------:R-:W-:Y:S01]  /*2940*/  IMAD.SHL.U32 R31, R6.reuse, 0x80, RZ ;  /* 0x00000080061f7824 */ /* 0x040fe200078e00ff */
[----:B------:R-:W-:Y:S01]  /*2950*/  IADD3 R135, R29, R27, R198 ;  /* 0x0000001b1d877210 */ /* 0x000fe20007ffe0c6 */
[C---:B------:R-:W-:Y:S01]  /*2960*/  IMAD.SHL.U32 R133, R6.reuse, 0x40, RZ ;  /* 0x0000004006857824 */ /* 0x040fe200078e00ff */
[C---:B------:R-:W-:Y:S01]  /*2970*/  SHF.L.U64.HI R123, R6.reuse, 0x7, R7 ;  /* 0x00000007067b7819 */ /* 0x040fe20000010207 */
[----:B------:R-:W-:Y:S01]  /*2980*/  IMAD.WIDE.U32 R96, R141, R104, R96 ;  /* 0x000000688d607225 */ /* 0x000fe200078e0060 */
[----:B------:R-:W-:-:S02]  /*2990*/  SHF.L.U64.HI R132, R6, 0x6, R7 ;  /* 0x0000000606847819 */ /* 0x000fc40000010207 */
[C---:B------:R-:W-:Y:S01]  /*29a0*/  SHF.L.U64.HI R105, R104.reuse, 0x6, R105 ;  /* 0x0000000668697819 */ /* 0x040fe20000010269 */
[----:B------:R-:W-:Y:S01]  /*29b0*/  IMAD.WIDE.U32 R98, R141, R104, R98 ;  /* 0x000000688d627225 */ /* 0x000fe200078e0062 */
[----:B------:R-:W-:Y:S02]  /*29c0*/  SHF.L.U32 R30, R104, 0x7, RZ ;  /* 0x00000007681e7819 */ /* 0x000fe400000006ff */
[--C-:B------:R-:W-:Y:S01]  /*29d0*/  SHF.L.U64.HI R129, R4, 0x7, R5.reuse ;  /* 0x0000000704817819 */ /* 0x100fe20000010205 */
[----:B------:R-:W-:Y:S01]  /*29e0*/  IMAD.SHL.U32 R106, R104, 0x40, RZ ;  /* 0x00000040686a7824 */ /* 0x000fe200078e00ff */
[C---:B------:R-:W-:Y:S01]  /*29f0*/  SHF.L.U64.HI R29, R4.reuse, 0x6, R5 ;  /* 0x00000006041d7819 */ /* 0x040fe20000010205 */
[----:B------:R-:W-:Y:S01]  /*2a00*/  IMAD R6, R9, R4, RZ ;  /* 0x0000000409067224 */ /* 0x000fe200078e02ff */
[----:B------:R-:W-:Y:S01]  /*2a10*/  IADD3 R118, P4, R17, R118, RZ ;  /* 0x0000007611767210 */ /* 0x000fe20007f9e0ff */
[----:B------:R-:W-:Y:S01]  /*2a20*/  IMAD.SHL.U32 R28, R4, 0x80, RZ ;  /* 0x00000080041c7824 */ /* 0x000fe200078e00ff */
[----:B------:R-:W-:Y:S01]  /*2a30*/  LOP3.LUT R26, R195, 0x38, R32, 0xf8, !PT ;  /* 0x00000038c31a7812 */ /* 0x000fe200078ef820 */
[----:B------:R-:W-:Y:S01]  /*2a40*/  IMAD.WIDE.U32 R100, R141, R4, R100 ;  /* 0x000000048d647225 */ /* 0x000fe200078e0064 */
[----:B------:R-:W-:-:S02]  /*2a50*/  LOP3.LUT R10, R195, 0x38, R12, 0xf8, !PT ;  /* 0x00000038c30a7812 */ /* 0x000fc400078ef80c */
[----:B------:R-:W-:Y:S01]  /*2a60*/  MOV R122, 0x20 ;  /* 0x00000020007a7802 */ /* 0x000fe20000000f00 */
[----:B------:R-:W-:Y:S01]  /*2a70*/  IMAD.WIDE.U32 R102, R141, R4, R102 ;  /* 0x000000048d667225 */ /* 0x000fe200078e0066 */
[-C--:B------:R-:W-:Y:S02]  /*2a80*/  LOP3.LUT R26, R26, R197.reuse, RZ, 0x3c, !PT ;  /* 0x000000c51a1a7212 */ /* 0x080fe400078e3cff */
[-C--:B------:R-:W-:Y:S01]  /*2a90*/  LOP3.LUT R10, R10, R197.reuse, RZ, 0x3c, !PT ;  /* 0x000000c50a0a7212 */ /* 0x080fe200078e3cff */
[----:B------:R-:W-:Y:S01]  /*2aa0*/  IMAD.SHL.U32 R104, R4, 0x40, RZ ;  /* 0x0000004004687824 */ /* 0x000fe200078e00ff */
[----:B------:R-:W-:Y:S01]  /*2ab0*/  LOP3.LUT R4, R195, 0x18, R18, 0xf8, !PT ;  /* 0x00000018c3047812 */ /* 0x000fe200078ef812 */
[----:B------:R-:W-:Y:S02]  /*2ac0*/  IMAD R137, R196, 0x200, R27 ;  /* 0x00000200c4897824 */ /* 0x000fe400078e021b */
[----:B------:R-:W-:Y:S01]  /*2ad0*/  IMAD.X R119, R0, 0x1, R143, P4 ;  /* 0x0000000100777824 */ /* 0x000fe200020e068f */
[----:B------:R-:W-:-:S02]  /*2ae0*/  LOP3.LUT R27, R4, R197, RZ, 0x3c, !PT ;  /* 0x000000c5041b7212 */ /* 0x000fc400078e3cff */
[----:B------:R-:W-:Y:S01]  /*2af0*/  SEL R0, RZ, 0x20, P2 ;  /* 0x00000020ff007807 */ /* 0x000fe20001000000 */
[----:B------:R-:W-:Y:S01]  /*2b00*/  IMAD.IADD R140, R140, 0x1, R15 ;  /* 0x000000018c8c7824 */ /* 0x000fe200078e020f */
[----:B------:R-:W-:Y:S01]  /*2b10*/  SHF.R.S32.HI R112, RZ, 0x3, R14 ;  /* 0x00000003ff707819 */ /* 0x000fe2000001140e */
[----:B------:R-:W-:Y:S01]  /*2b20*/  IMAD.SHL.U32 R120, R13, 0x2, RZ ;  /* 0x000000020d787824 */ /* 0x000fe200078e00ff */
[----:B------:R-:W-:Y:S01]  /*2b30*/  SHF.R.S32.HI R111, RZ, 0x3, R12 ;  /* 0x00000003ff6f7819 */ /* 0x000fe2000001140c */
[----:B------:R-:W-:Y:S01]  /*2b40*/  IMAD R15, R141, R5, R6 ;  /* 0x000000058d0f7224 */ /* 0x000fe200078e0206 */
[----:B------:R-:W-:Y:S01]  /*2b50*/  LOP3.LUT R13, R12, 0xfffffff8, RZ, 0xc0, !PT ;  /* 0xfffffff80c0d7812 */ /* 0x000fe200078ec0ff */
[----:B------:R-:W-:Y:S01]  /*2b60*/  IMAD R27, R196, 0x200, R27 ;  /* 0x00000200c41b7824 */ /* 0x000fe200078e021b */
[----:B------:R-:W-:Y:S02]  /*2b70*/  LOP3.LUT R14, R14, 0xfffffff8, RZ, 0xc0, !PT ;  /* 0xfffffff80e0e7812 */ /* 0x000fe400078ec0ff */
[----:B------:R-:W-:-:S02]  /*2b80*/  LOP3.LUT R12, R32, 0xfffffff8, RZ, 0xc0, !PT ;  /* 0xfffffff8200c7812 */ /* 0x000fc400078ec0ff */
[----:B------:R-:W-:Y:S01]  /*2b90*/  LOP3.LUT R0, R11, R0, RZ, 0xfc, !PT ;  /* 0x000000000b007212 */ /* 0x000fe200078efcff */
[----:B------:R-:W-:Y:S01]  /*2ba0*/  IMAD.IADD R137, R137, 0x1, R26 ;  /* 0x0000000189897824 */ /* 0x000fe200078e021a */
[----:B------:R-:W-:Y:S01]  /*2bb0*/  IADD3 R139, R139, R10, RZ ;  /* 0x0000000a8b8b7210 */ /* 0x000fe20007ffe0ff */
[----:B------:R-:W-:Y:S01]  /*2bc0*/  IMAD.IADD R26, R97, 0x1, R21 ;  /* 0x00000001611a7824 */ /* 0x000fe200078e0215 */
[----:B------:R-:W-:Y:S01]  /*2bd0*/  SHF.R.S32.HI R145, RZ, 0x1f, R214 ;  /* 0x0000001fff917819 */ /* 0x000fe200000114d6 */
[----:B------:R-:W-:Y:S01]  /*2be0*/  IMAD.IADD R21, R21, 0x1, R99 ;  /* 0x0000000115157824 */ /* 0x000fe200078e0263 */
[----:B------:R-:W-:Y:S01]  /*2bf0*/  LEA.HI R148, R148, 0x8, RZ, 0x19 ;  /* 0x0000000894947811 */ /* 0x000fe200078fc8ff */
[----:B------:R-:W-:Y:S01]  /*2c00*/  IMAD.IADD R5, R95, 0x1, R3 ;  /* 0x000000015f057824 */ /* 0x000fe200078e0203 */
[----:B------:R-:W-:Y:S02]  /*2c10*/  SHF.R.S32.HI R110, RZ, 0x3, R32 ;  /* 0x00000003ff6e7819 */ /* 0x000fe40000011420 */
[----:B------:R-:W-:-:S02]  /*2c20*/  LOP3.LUT R11, R11, 0x1, RZ, 0xc0, !PT ;  /* 0x000000010b0b7812 */ /* 0x000fc400078ec0ff */
[----:B------:R-:W-:Y:S02]  /*2c30*/  SHF.R.S32.HI R109, RZ, 0x1f, R14 ;  /* 0x0000001fff6d7819 */ /* 0x000fe4000001140e */
[----:B------:R-:W-:Y:S02]  /*2c40*/  SHF.R.S32.HI R108, RZ, 0x1f, R13 ;  /* 0x0000001fff6c7819 */ /* 0x000fe4000001140d */
[----:B------:R-:W-:Y:S02]  /*2c50*/  SHF.R.S32.HI R107, RZ, 0x1f, R12 ;  /* 0x0000001fff6b7819 */ /* 0x000fe4000001140c */
[C---:B------:R-:W-:Y:S02]  /*2c60*/  LOP3.LUT R10, R0.reuse, 0x2, RZ, 0xc0, !PT ;  /* 0x00000002000a7812 */ /* 0x040fe400078ec0ff */
[C---:B------:R-:W-:Y:S02]  /*2c70*/  LOP3.LUT R9, R0.reuse, 0x4, RZ, 0xc0, !PT ;  /* 0x0000000400097812 */ /* 0x040fe400078ec0ff */
[----:B------:R-:W-:-:S02]  /*2c80*/  LOP3.LUT R8, R0, 0x8, RZ, 0xc0, !PT ;  /* 0x0000000800087812 */ /* 0x000fc400078ec0ff */
[C---:B------:R-:W-:Y:S02]  /*2c90*/  LOP3.LUT R7, R0.reuse, 0x10, RZ, 0xc0, !PT ;  /* 0x0000001000077812 */ /* 0x040fe400078ec0ff */
[----:B------:R-:W-:Y:S02]  /*2ca0*/  LOP3.LUT R6, R0, 0x20, RZ, 0xc0, !PT ;  /* 0x0000002000067812 */ /* 0x000fe400078ec0ff */
[----:B--2---:R-:W-:Y:S01]  /*2cb0*/  LOP3.LUT P3, RZ, R20, 0x4, RZ, 0xc0, !PT ;  /* 0x0000000414ff7812 */ /* 0x004fe2000786c0ff */
[----:B------:R-:W-:-:S03]  /*2cc0*/  IMAD.IADD R20, R101, 0x1, R15 ;  /* 0x0000000165147824 */ /* 0x000fc600078e020f */
[----:B------:R-:W-:Y:S02]  /*2cd0*/  SEL R122, R122, 0xffffffe0, !P3 ;  /* 0xffffffe07a7a7807 */ /* 0x000fe40005800000 */
[----:B------:R-:W-:Y:S02]  /*2ce0*/  IADD3 R15, R15, R103, RZ ;  /* 0x000000670f0f7210 */ /* 0x000fe40007ffe0ff */
[----:B------:R-:W-:-:S07]  /*2cf0*/  IADD3 R134, R122, R27, RZ ;  /* 0x0000001b7a867210 */ /* 0x000fce0007ffe0ff */
.L_x_2593:
[----:B0-2---:R-:W2:Y:S01]  /*2d00*/  LDL.LU R33, [R1+0x10] ;  /* 0x0000100001217983 */ /* 0x005ea20000300800 */
[----:B------:R-:W-:Y:S01]  /*2d10*/  VIADD R32, R24, 0xffffffff ;  /* 0xffffffff18207836 */ /* 0x000fe20000000000 */
[----:B------:R-:W0:Y:S01]  /*2d20*/  LDC.64 R114, c[0x0][0x2e8] ;  /* 0x0000ba00ff727b82 */ /* 0x000e220000000a00 */
[----:B------:R-:W-:Y:S01]  /*2d30*/  IMAD R43, R16, 0x6000, R27 ;  /* 0x00006000102b7824 */ /* 0x000fe200078e021b */
[----:B------:R-:W-:Y:S05]  /*2d40*/  YIELD ;  /* 0x0000000000007946 */ /* 0x000fea0003800000 */
[----:B------:R-:W-:Y:S01]  /*2d50*/  SHF.R.S32.HI R34, RZ, 0x1f, R32 ;  /* 0x0000001fff227819 */ /* 0x000fe20000011420 */
[-C--:B------:R-:W-:Y:S01]  /*2d60*/  IMAD R0, R123, R32.reuse, RZ ;  /* 0x000000207b007224 */ /* 0x080fe200078e02ff */
[----:B------:R-:W1:Y:S01]  /*2d70*/  LDC R117, c[0x0][0x3f4] ;  /* 0x0000fd00ff757b82 */ /* 0x000e620000000800 */
[----:B------:R-:W-:Y:S01]  /*2d80*/  IMAD.WIDE.U32 R124, R31, R32, RZ ;  /* 0x000000201f7c7225 */ /* 0x000fe200078e00ff */
[----:B------:R-:W-:Y:S03]  /*2d90*/  BSSY B0, `(.L_x_2494) ;  /* 0x0000764000007945 */ /* 0x000fe60003800000 */
[----:B------:R-:W-:Y:S01]  /*2da0*/  IMAD R3, R34, R31, R0 ;  /* 0x0000001f22037224 */ /* 0x000fe200078e0200 */
[CC--:B------:R-:W-:Y:S01]  /*2db0*/  IADD3 R0, P3, P4, R90.reuse, R124.reuse, R133 ;  /* 0x0000007c5a007210 */ /* 0x0c0fe20007c7e085 */
[----:B------:R-:W-:Y:S01]  /*2dc0*/  IMAD R43, R43, 0x2, R116 ;  /* 0x000000022b2b7824 */ /* 0x000fe200078e0274 */
[----:B------:R-:W-:Y:S01]  /*2dd0*/  IADD3 R4, P5, R90, R124, RZ ;  /* 0x0000007c5a047210 */ /* 0x000fe20007fbe0ff */
[----:B------:R-:W-:-:S05]  /*2de0*/  IMAD.IADD R84, R125, 0x1, R3 ;  /* 0x000000017d547824 */ /* 0x000fca00078e0203 */
[----:B------:R-:W-:Y:S02]  /*2df0*/  IADD3.X R3, R88, R84, R132, P3, P4 ;  /* 0x0000005458037210 */ /* 0x000fe40001fe8484 */
[----:B------:R-:W-:Y:S02]  /*2e00*/  ISETP.GT.AND P3, PT, R32, R121, PT ;  /* 0x000000792000720c */ /* 0x000fe40003f64270 */
[----:B0-----:R-:W-:Y:S02]  /*2e10*/  LEA R44, P2, R4, R114, 0x1 ;  /* 0x00000072042c7211 */ /* 0x001fe400078408ff */
[----:B------:R-:W-:Y:S02]  /*2e20*/  IADD3.X R24, R84, R88, RZ, P5, !PT ;  /* 0x0000005854187210 */ /* 0x000fe40002ffe4ff */
[----:B------:R-:W-:Y:S02]  /*2e30*/  LEA R40, P5, R0, R114, 0x1 ;  /* 0x0000007200287211 */ /* 0x000fe400078a08ff */
[----:B------:R-:W-:Y:S01]  /*2e40*/  LEA.HI.X R45, R4, R115, R24, 0x1, P2 ;  /* 0x00000073042d7211 */ /* 0x000fe200010f0c18 */
[----:B------:R-:W-:Y:S01]  /*2e50*/  IMAD.MOV.U32 R24, RZ, RZ, R32 ;  /* 0x000000ffff187224 */ /* 0x000fe200078e0020 */
[----:B-1----:R-:W-:-:S02]  /*2e60*/  ISETP.GE.AND P2, PT, R117, 0x1, PT ;  /* 0x000000017500780c */ /* 0x002fc40003f46270 */
[----:B------:R-:W-:Y:S01]  /*2e70*/  LEA.HI.X R41, R0, R115, R3, 0x1, P5 ;  /* 0x0000007300297211 */ /* 0x000fe200028f0c03 */
[----:B------:R-:W-:-:S04]  /*2e80*/  IMAD R3, R16, 0x6000, R134 ;  /* 0x0000600010037824 */ /* 0x000fc800078e0286 */
[----:B------:R-:W-:Y:S01]  /*2e90*/  IMAD R42, R3, 0x2, R116 ;  /* 0x00000002032a7824 */ /* 0x000fe200078e0274 */
[----:B--2---:R-:W-:-:S04]  /*2ea0*/  LOP3.LUT R33, R33, 0xfffffffd, RZ, 0xc0, !PT ;  /* 0xfffffffd21217812 */ /* 0x004fc800078ec0ff */
[----:B------:R-:W-:-:S05]  /*2eb0*/  @P3 LOP3.LUT R33, R33, 0x2, RZ, 0xfc, !PT ;  /* 0x0000000221213812 */ /* 0x000fca00078efcff */
[----:B------:R0:W-:Y:S01]  /*2ec0*/  STL [R1+0x10], R33 ;  /* 0x0000102101007387 */ /* 0x0001e20000100800 */
[----:B------:R-:W-:Y:S05]  /*2ed0*/  @!P2 BRA `(.L_x_2495) ;  /* 0x00000070005ca947 */ /* 0x000fea0003800000 */
[----:B------:R-:W-:Y:S01]  /*2ee0*/  ULDC.U8 UR4, c[0x0][0x410] ;  /* 0x0001040000047ab9 */ /* 0x000fe20000000000 */
[-C--:B------:R-:W-:Y:S01]  /*2ef0*/  IMAD R3, R128, R32.reuse, RZ ;  /* 0x0000002080037224 */ /* 0x080fe200078e02ff */
[----:B------:R-:W-:Y:S01]  /*2f00*/  ISETP.NE.AND P2, PT, RZ, UR4, PT ;  /* 0x00000004ff007c0c */ /* 0x000fe2000bf45270 */
[----:B0-----:R-:W-:Y:S02]  /*2f10*/  IMAD R33, R129, R32, RZ ;  /* 0x0000002081217224 */ /* 0x001fe400078e02ff */
[----:B------:R-:W-:Y:S02]  /*2f20*/  IMAD R3, R34, R30, R3 ;  /* 0x0000001e22037224 */ /* 0x000fe400078e0203 */
[----:B------:R-:W-:-:S04]  /*2f30*/  IMAD.WIDE.U32 R82, R30, R32, RZ ;  /* 0x000000201e527225 */ /* 0x000fc800078e00ff */
[----:B------:R-:W-:Y:S01]  /*2f40*/  IMAD R4, R24, -0x80, R25 ;  /* 0xffffff8018047824 */ /* 0x000fe200078e0219 */
[----:B------:R-:W-:Y:S01]  /*2f50*/  IADD3 R0, R83, R3, RZ ;  /* 0x0000000353007210 */ /* 0x000fe20007ffe0ff */
[----:B------:R-:W-:Y:S02]  /*2f60*/  IMAD R33, R34, R28, R33 ;  /* 0x0000001c22217224 */ /* 0x000fe400078e0221 */
[----:B------:R-:W-:Y:S01]  /*2f70*/  IMAD.WIDE.U32 R80, R28, R32, RZ ;  /* 0x000000201c507225 */ /* 0x000fe200078e00ff */
[----:B------:R-:W-:-:S03]  /*2f80*/  VIMNMX R4, R4, 0x80, PT ;  /* 0x0000008004047848 */ /* 0x000fc60003fe0100 */
        /* <DEDUP_REMOVED lines=58> */
.L_x_2498:
[----:B------:R-:W-:Y:S05]  /*3330*/  BSYNC B1 ;  /* 0x0000000000017941 */ /* 0x000fea0003800000 */
.L_x_2497:
        /* <DEDUP_REMOVED lines=54> */
.L_x_2500:
[----:B------:R-:W-:Y:S05]  /*36a0*/  BSYNC B1 ;  /* 0x0000000000017941 */ /* 0x000fea0003800000 */
.L_x_2499:
[----:B------:R-:W2:Y:S01]  /*36b0*/  LDL R0, [R1+0x14] ;  /* 0x0000140001007983 */ /* 0x000ea20000100800 */
[----:B-----5:R-:W-:Y:S01]  /*36c0*/  MOV R3, R66 ;  /* 0x0000004200037202 */ /* 0x020fe20000000f00 */
[----:B01----:R-:W-:Y:S02]  /*36d0*/  IMAD.MOV.U32 R33, RZ, RZ, R70 ;  /* 0x000000ffff217224 */ /* 0x003fe400078e0046 */
[----:B------:R-:W-:Y:S01]  /*36e0*/  IMAD.MOV.U32 R32, RZ, RZ, R71 ;  /* 0x000000ffff207224 */ /* 0x000fe200078e0047 */
[----:B------:R-:W-:Y:S02]  /*36f0*/  PRMT R154, R154, 0x5410, R3 ;  /* 0x000054109a9a7816 */ /* 0x000fe40000000003 */
[----:B------:R-:W-:Y:S02]  /*3700*/  MOV R3, R74 ;  /* 0x0000004a00037202 */ /* 0x000fe40000000f00 */
[----:B------:R-:W-:Y:S01]  /*3710*/  PRMT R157, R32, 0x5410, R33 ;  /* 0x00005410209d7816 */ /* 0x000fe20000000021 */
[----:B------:R-:W-:Y:S01]  /*3720*/  IMAD.MOV.U32 R33, RZ, RZ, R87 ;  /* 0x000000ffff217224 */ /* 0x000fe200078e0057 */
[----:B------:R-:W-:Y:S01]  /*3730*/  PRMT R161, R3, 0x7610, R161 ;  /* 0x0000761003a17816 */ /* 0x000fe200000000a1 */
[----:B------:R-:W-:Y:S01]  /*3740*/  IMAD.MOV.U32 R3, RZ, RZ, R79 ;  /* 0x000000ffff037224 */ /* 0x000fe200078e004f */
[----:B------:R-:W-:-:S04]  /*3750*/  MOV R32, R86 ;  /* 0x0000005600207202 */ /* 0x000fc80000000f00 */
        /* <DEDUP_REMOVED lines=10> */
[----:B------:R-:W-:Y:S01]  /*3800*/  PLOP3.LUT P2, PT, PT, PT, UP0, 0x80, 0x0 ;  /* 0x000000000000781c */ /* 0x000fe20003f4f008 */
[----:B------:R-:W-:-:S05]  /*3810*/  IMAD.MOV.U32 R3, RZ, RZ, R125 ;  /* 0x000000ffff037224 */ /* 0x000fca00078e007d */
[----:B------:R-:W-:Y:S01]  /*3820*/  PRMT R150, R0, 0x5410, R3 ;  /* 0x0000541000967816 */ /* 0x000fe20000000003 */
[----:B------:R-:W-:Y:S01]  /*3830*/  IMAD.MOV.U32 R0, RZ, RZ, R69 ;  /* 0x000000ffff007224 */ /* 0x000fe200078e0045 */
[----:B------:R-:W-:-:S04]  /*3840*/  MOV R3, R68 ;  /* 0x0000004400037202 */ /* 0x000fc80000000f00 */
        /* <DEDUP_REMOVED lines=47> */
[----:B------:R-:W-:-:S04]  /*3b40*/  PRMT R142, R3, 0x7610, R142 ;  /* 0x00007610038e7816 */ /* 0x000fc8000000008e */
        /* <DEDUP_REMOVED lines=9> */
[----:B------:R-:W-:-:S05]  /*3be0*/  IMAD.MOV.U32 R0, RZ, RZ, R65 ;  /* 0x000000ffff007224 */ /* 0x000fca00078e0041 */
[----:B------:R-:W-:Y:S01]  /*3bf0*/  PRMT R159, R159, 0x5410, R0 ;  /* 0x000054109f9f7816 */ /* 0x000fe20000000000 */
[----:B------:R-:W-:Y:S06]  /*3c00*/  @!P2 BRA `(.L_x_2501) ;  /* 0x000000000004a947 */ /* 0x000fec0003800000 */
[----:B------:R-:W-:Y:S01]  /*3c10*/  BPT.TRAP 0x1 ;  /* 0x000000040000795c */ /* 0x000fe20000300000 */
.L_x_2501:
[----:B------:R-:W-:Y:S01]  /*3c20*/  LEA R3, R16, R2, 0x3 ;  /* 0x0000000210037211 */ /* 0x000fe200078e18ff */
[----:B------:R-:W-:Y:S01]  /*3c30*/  BSSY B1, `(.L_x_2502) ;  /* 0x0000004000017945 */ /* 0x000fe20003800000 */
[----:B------:R-:W-:-:S04]  /*3c40*/  SHF.L.U32 R0, R188, 0x1f, RZ ;  /* 0x0000001fbc007819 */ /* 0x000fc800000006ff */
[----:B------:R-:W0:Y:S02]  /*3c50*/  SYNCS.PHASECHK.TRANS64.TRYWAIT P5, [R3+URZ+0x34890], R0 ;  /* 0x03489000030075a7 */ /* 0x000e2400080a017f */
[----:B0-----:R-:W-:Y:S05]  /*3c60*/  @!P5 BRA `(.L_x_2503) ;  /* 0x0000023c00c4d947 */ /* 0x001fea0003800000 */
.L_x_2883:
[----:B------:R-:W-:Y:S05]  /*3c70*/  BSYNC B1 ;  /* 0x0000000000017941 */ /* 0x000fea0003800000 */
.L_x_2502:
        /* <DEDUP_REMOVED lines=51> */
.L_x_2509:
[----:B------:R-:W-:Y:S05]  /*3fb0*/  BSYNC B3 ;  /* 0x0000000000037941 */ /* 0x000fea0003800000 */
.L_x_2508:
[----:B--2---:R1:W-:Y:S02]  /*3fc0*/  STG.E.128 desc[UR60][R44.64], R32 ;  /* 0x000000202c007986 */ /* 0x0043e4000c101d3c */
.L_x_2507:
[----:B------:R-:W-:Y:S05]  /*3fd0*/  BSYNC B2 ;  /* 0x0000000000027941 */ /* 0x000fea0003800000 */
.L_x_2506:
        /* <DEDUP_REMOVED lines=50> */
.L_x_2513:
[----:B------:R-:W-:Y:S05]  /*4300*/  BSYNC B3 ;  /* 0x0000000000037941 */ /* 0x000fea0003800000 */
.L_x_2512:
[----:B--2---:R2:W-:Y:S02]  /*4310*/  STG.E.128 desc[UR60][R44.64+0x40], R32 ;  /* 0x000040202c007986 */ /* 0x0045e4000c101d3c */
.L_x_2511:
[----:B------:R-:W-:Y:S05]  /*4320*/  BSYNC B2 ;  /* 0x0000000000027941 */ /* 0x000fea0003800000 */
.L_x_2510:
        /* <DEDUP_REMOVED lines=50> */
.L_x_2517:
[----:B------:R-:W-:Y:S05]  /*4650*/  BSYNC B3 ;  /* 0x0000000000037941 */ /* 0x000fea0003800000 */
.L_x_2516:
[----:B--2---:R3:W-:Y:S02]  /*4660*/  STG.E.128 desc[UR60][R44.64+0x80], R32 ;  /* 0x000080202c007986 */ /* 0x0047e4000c101d3c */
.L_x_2515:
[----:B------:R-:W-:Y:S05]  /*4670*/  BSYNC B2 ;  /* 0x0000000000027941 */ /* 0x000fea0003800000 */
.L_x_2514:
        /* <DEDUP_REMOVED lines=52> */
[----:B------:R-:W-:Y:S02]  /*49c0*/  F2FP.F16.F32.PACK_AB R77, R84, R77 ;  /* 0x0000004d544d723e */ /* 0x000fe400000000ff */
[----:B------:R-:W-:-:S03]  /*49d0*/  MOV R35, R74 ;  /* 0x0000004a00237202 */ /* 0x000fc60000000f00 */
[----:B------:R-:W-:-:S07]  /*49e0*/  IMAD.MOV.U32 R34, RZ, RZ, R77 ;  /* 0x000000ffff227224 */ /* 0x000fce00078e004d */
.L_x_2521:
[----:B------:R-:W-:Y:S05]  /*49f0*/  BSYNC B3 ;  /* 0x0000000000037941 */ /* 0x000fea0003800000 */
.L_x_2520:
[----:B--2---:R4:W-:Y:S02]  /*4a00*/  STG.E.128 desc[UR60][R44.64+0xc0], R32 ;  /* 0x0000c0202c007986 */ /* 0x0049e4000c101d3c */
.L_x_2519:
[----:B------:R-:W-:Y:S05]  /*4a10*/  BSYNC B2 ;  /* 0x0000000000027941 */ /* 0x000fea0003800000 */
.L_x_2518:
        /* <DEDUP_REMOVED lines=49> */
[----:B------:R-:W-:Y:S01]  /*4d30*/  F2FP.F16.F32.PACK_AB R158, R158, R33 ;  /* 0x000000219e9e723e */ /* 0x000fe200000000ff */
[----:B------:R-:W-:-:S03]  /*4d40*/  IMAD.MOV.U32 R33, RZ, RZ, R74 ;  /* 0x000000ffff217224 */ /* 0x000fc600078e004a */
[----:B------:R-:W-:-:S07]  /*4d50*/  MOV R34, R158 ;  /* 0x0000009e00227202 */ /* 0x000fce0000000f00 */
.L_x_2525:
[----:B------:R-:W-:Y:S05]  /*4d60*/  BSYNC B3 ;  /* 0x0000000000037941 */ /* 0x000fea0003800000 */
.L_x_2524:
[----:B--2---:R1:W-:Y:S02]  /*4d70*/  STG.E.128 desc[UR60][R44.64+0x100], R32 ;  /* 0x000100202c007986 */ /* 0x0043e4000c101d3c */
.L_x_2523:
[----:B------:R-:W-:Y:S05]  /*4d80*/  BSYNC B2 ;  /* 0x0000000000027941 */ /* 0x000fea0003800000 */
.L_x_2522:
[----:B------:R-:W-:-:S13]  /*4d90*/  ISETP.NE.AND P3, PT, R6, RZ, PT ;  /* 0x000000ff0600720c */ /* 0x000fda0003f65270 */
[----:B------:R-:W-:Y:S05]  /*4da0*/  @!P3 BRA `(.L_x_2505) ;  /* 0x0000000000c8b947 */ /* 0x000fea0003800000 */
[----:B-1234-:R1:W2:Y:S01]  /*4db0*/  LDS.128 R32, [R42+0x8000] ;  /* 0x008000002a207984 */ /* 0x01e2a20000000c00 */
[----:B------:R-:W-:Y:S01]  /*4dc0*/  ISETP.GE.AND P3, PT, R193, R117, PT ;  /* 0x00000075c100720c */ /* 0x000fe20003f66270 */
[----:B------:R-:W-:-:S12]  /*4dd0*/  BSSY B2, `(.L_x_2526) ;  /* 0x000002e000027945 */ /* 0x000fd80003800000 */
[----:B-1----:R-:W-:Y:S05]  /*4de0*/  @P3 BRA `(.L_x_2527) ;  /* 0x0000000000b03947 */ /* 0x002fea0003800000 */
[----:B------:R-:W-:Y:S01]  /*4df0*/  SHF.R.U64 R68, R68, 0x10, R69 ;  /* 0x0000001044447819 */ /* 0x000fe20000001245 */
[--C-:B--2---:R-:W-:Y:S01]  /*4e00*/  HADD2.F32 R72, -RZ, R35.reuse.H1_H1 ;  /* 0x30000023ff487230 */ /* 0x104fe20000004100 */
[----:B------:R-:W-:Y:S01]  /*4e10*/  SHF.R.U64 R66, R66, 0x10, R67 ;  /* 0x0000001042427819 */ /* 0x000fe20000001243 */
[----:B------:R-:W-:Y:S01]  /*4e20*/  HADD2.F32 R35, -RZ, R35.H0_H0 ;  /* 0x20000023ff237230 */ /* 0x000fe20000004100 */
[----:B------:R-:W-:Y:S01]  /*4e30*/  SHF.R.U32.HI R69, RZ, 0x10, R69 ;  /* 0x00000010ff457819 */ /* 0x000fe20000011645 */
[----:B------:R-:W-:Y:S01]  /*4e40*/  HADD2.F32 R70, -RZ, R68.H0_H0 ;  /* 0x20000044ff467230 */ /* 0x000fe20000004100 */
[----:B------:R-:W-:Y:S01]  /*4e50*/  SHF.R.U32.HI R67, RZ, 0x10, R67 ;  /* 0x00000010ff437819 */ /* 0x000fe20000011643 */
[--C-:B------:R-:W-:Y:S02]  /*4e60*/  HADD2.F32 R68, -RZ, R33.reuse.H1_H1 ;  /* 0x30000021ff447230 */ /* 0x100fe40000004100 */
[----:B------:R-:W-:Y:S02]  /*4e70*/  HADD2.F32 R33, -RZ, R33.H0_H0 ;  /* 0x20000021ff217230 */ /* 0x000fe40000004100 */
[----:B------:R-:W-:-:S02]  /*4e80*/  HADD2.F32 R71, -RZ, R66.H0_H0 ;  /* 0x20000042ff477230 */ /* 0x000fc40000004100 */
[-C--:B------:R-:W-:Y:S01]  /*4e90*/  FMUL.FTZ R66, R68, R70.reuse ;  /* 0x0000004644427220 */ /* 0x080fe20000410000 */
[----:B------:R-:W-:Y:S02]  /*4ea0*/  HADD2.F32 R69, -RZ, R69.H0_H0 ;  /* 0x20000045ff457230 */ /* 0x000fe40000004100 */
[C---:B------:R-:W-:Y:S01]  /*4eb0*/  FMUL.FTZ R70, R33.reuse, R70 ;  /* 0x0000004621467220 */ /* 0x040fe20000410000 */
[----:B------:R-:W-:Y:S02]  /*4ec0*/  HADD2.F32 R67, -RZ, R67.H0_H0 ;  /* 0x20000043ff437230 */ /* 0x000fe40000004100 */
[----:B------:R-:W-:Y:S01]  /*4ed0*/  FFMA.FTZ R66, R33, R71, -R66 ;  /* 0x0000004721427223 */ /* 0x000fe20000010842 */
[----:B------:R-:W-:Y:S02]  /*4ee0*/  HADD2.F32 R73, -RZ, R34.H1_H1 ;  /* 0x30000022ff497230 */ /* 0x000fe40000004100 */
[----:B------:R-:W-:Y:S01]  /*4ef0*/  FMUL.FTZ R33, R72, R69 ;  /* 0x0000004548217220 */ /* 0x000fe20000410000 */
        /* <DEDUP_REMOVED lines=10> */
[----:B------:R-:W-:Y:S01]  /*4fa0*/  HADD2.F32 R71, -RZ, R156.H0_H0 ;  /* 0x2000009cff477230 */ /* 0x000fe20000004100 */
[----:B------:R-:W-:Y:S01]  /*4fb0*/  F2FP.F16.F32.PACK_AB R69, R69, R33 ;  /* 0x000000214545723e */ /* 0x000fe200000000ff */
[----:B------:R-:W-:-:S02]  /*4fc0*/  HADD2.F32 R34, -RZ, R34.H0_H0 ;  /* 0x20000022ff227230 */ /* 0x000fc40000004100 */
[C---:B------:R-:W-:Y:S01]  /*4fd0*/  FMUL.FTZ R68, R32.reuse, R68 ;  /* 0x0000004420447220 */ /* 0x040fe20000410000 */
[----:B------:R-:W-:Y:S01]  /*4fe0*/  FFMA.FTZ R72, R32, R67, -R72 ;  /* 0x0000004320487223 */ /* 0x000fe20000010848 */
[----:B------:R-:W-:Y:S02]  /*4ff0*/  HADD2.F32 R155, -RZ, R155.H0_H0 ;  /* 0x2000009bff9b7230 */ /* 0x000fe40000004100 */
[-C--:B------:R-:W-:Y:S01]  /*5000*/  FMUL.FTZ R32, R73, R71.reuse ;  /* 0x0000004749207220 */ /* 0x080fe20000410000 */
[C---:B------:R-:W-:Y:S01]  /*5010*/  FMUL.FTZ R71, R34.reuse, R71 ;  /* 0x0000004722477220 */ /* 0x040fe20000410000 */
[----:B------:R-:W-:Y:S01]  /*5020*/  FFMA.FTZ R68, R35, R67, R68 ;  /* 0x0000004323447223 */ /* 0x000fe20000010044 */
[----:B------:R-:W-:Y:S02]  /*5030*/  IMAD.MOV.U32 R33, RZ, RZ, R66 ;  /* 0x000000ffff217224 */ /* 0x000fe400078e0042 */
[-C--:B------:R-:W-:Y:S01]  /*5040*/  FFMA.FTZ R32, R34, R155.reuse, -R32 ;  /* 0x0000009b22207223 */ /* 0x080fe20000010820 */
[----:B------:R-:W-:Y:S01]  /*5050*/  FFMA.FTZ R71, R73, R155, R71 ;  /* 0x0000009b49477223 */ /* 0x000fe20000010047 */
[----:B------:R-:W-:Y:S01]  /*5060*/  IMAD.MOV.U32 R35, RZ, RZ, R69 ;  /* 0x000000ffff237224 */ /* 0x000fe200078e0045 */
[----:B------:R-:W-:-:S03]  /*5070*/  F2FP.F16.F32.PACK_AB R68, R68, R72 ;  /* 0x000000484444723e */ /* 0x000fc600000000ff */
[----:B------:R-:W-:Y:S02]  /*5080*/  F2FP.F16.F32.PACK_AB R71, R71, R32 ;  /* 0x000000204747723e */ /* 0x000fe400000000ff */
[----:B------:R-:W-:Y:S02]  /*5090*/  IMAD.MOV.U32 R32, RZ, RZ, R68 ;  /* 0x000000ffff207224 */ /* 0x000fe400078e0044 */
[----:B------:R-:W-:-:S07]  /*50a0*/  MOV R34, R71 ;  /* 0x0000004700227202 */ /* 0x000fce0000000f00 */
.L_x_2527:
[----:B------:R-:W-:Y:S05]  /*50b0*/  BSYNC B2 ;  /* 0x0000000000027941 */ /* 0x000fea0003800000 */
.L_x_2526:
[----:B--2---:R1:W-:Y:S02]  /*50c0*/  STG.E.128 desc[UR60][R44.64+0x140], R32 ;  /* 0x000140202c007986 */ /* 0x0043e4000c101d3c */
.L_x_2505:
[----:B------:R-:W-:Y:S05]  /*50d0*/  BSYNC B1 ;  /* 0x0000000000017941 */ /* 0x000fea0003800000 */
.L_x_2504:
        /* <DEDUP_REMOVED lines=27> */
[-C--:B------:R-:W-:Y:S01]  /*5290*/  FFMA.FTZ R45, R35, R66.reuse, -R45 ;  /* 0x00000042232d7223 */ /* 0x080fe2000001082d */
[--C-:B------:R-:W-:Y:S02]  /*52a0*/  HADD2.F32 R35, -RZ, R159.reuse.H0_H0 ;  /* 0x2000009fff237230 */ /* 0x100fe40000004100 */
[----:B------:R-:W-:Y:S02]  /*52b0*/  HADD2.F32 R32, -RZ, R32.H0_H0 ;  /* 0x20000020ff207230 */ /* 0x000fe40000004100 */
[----:B------:R-:W-:Y:S01]  /*52c0*/  FFMA.FTZ R64, R65, R66, R64 ;  /* 0x0000004241407223 */ /* 0x000fe20000010040 */
[----:B------:R-:W-:Y:S02]  /*52d0*/  HADD2.F32 R159, -RZ, R159.H1_H1 ;  /* 0x3000009fff9f7230 */ /* 0x000fe40000004100 */
[----:B------:R-:W-:Y:S01]  /*52e0*/  FMUL.FTZ R65, R44, R35 ;  /* 0x000000232c417220 */ /* 0x000fe20000410000 */
[----:B------:R-:W-:-:S02]  /*52f0*/  HADD2.F32 R63, -RZ, R34.H1_H1 ;  /* 0x30000022ff3f7230 */ /* 0x000fc40000004100 */
[----:B------:R-:W-:Y:S01]  /*5300*/  FMUL.FTZ R66, R32, R35 ;  /* 0x0000002320427220 */ /* 0x000fe20000410000 */
[--C-:B------:R-:W-:Y:S01]  /*5310*/  HADD2.F32 R33, -RZ, R153.reuse.H0_H0 ;  /* 0x20000099ff217230 */ /* 0x100fe20000004100 */
[----:B------:R-:W-:Y:S01]  /*5320*/  F2FP.F16.F32.PACK_AB R45, R64, R45 ;  /* 0x0000002d402d723e */ /* 0x000fe200000000ff */
[----:B------:R-:W-:Y:S02]  /*5330*/  HADD2.F32 R34, -RZ, R34.H0_H0 ;  /* 0x20000022ff227230 */ /* 0x000fe40000004100 */
[----:B------:R-:W-:Y:S01]  /*5340*/  FMUL.FTZ R35, R63, R159 ;  /* 0x0000009f3f237220 */ /* 0x000fe20000410000 */
[----:B------:R-:W-:Y:S02]  /*5350*/  HADD2.F32 R153, -RZ, R153.H1_H1 ;  /* 0x30000099ff997230 */ /* 0x000fe40000004100 */
[-C--:B------:R-:W-:Y:S01]  /*5360*/  FFMA.FTZ R65, R32, R33.reuse, -R65 ;  /* 0x0000002120417223 */ /* 0x080fe20000010841 */
[----:B------:R-:W-:Y:S01]  /*5370*/  FFMA.FTZ R66, R44, R33, R66 ;  /* 0x000000212c427223 */ /* 0x000fe20000010042 */
[C---:B------:R-:W-:Y:S01]  /*5380*/  FMUL.FTZ R159, R34.reuse, R159 ;  /* 0x0000009f229f7220 */ /* 0x040fe20000410000 */
[----:B------:R-:W-:Y:S01]  /*5390*/  F2FP.F16.F32.PACK_AB R33, R67, R62 ;  /* 0x0000003e4321723e */ /* 0x000fe200000000ff */
[----:B------:R-:W-:-:S02]  /*53a0*/  FFMA.FTZ R35, R34, R153, -R35 ;  /* 0x0000009922237223 */ /* 0x000fc40000010823 */
[----:B------:R-:W-:Y:S01]  /*53b0*/  FFMA.FTZ R32, R63, R153, R159 ;  /* 0x000000993f207223 */ /* 0x000fe2000001009f */
[----:B------:R-:W-:-:S04]  /*53c0*/  F2FP.F16.F32.PACK_AB R66, R66, R65 ;  /* 0x000000414242723e */ /* 0x000fc800000000ff */
[----:B------:R-:W-:Y:S01]  /*53d0*/  F2FP.F16.F32.PACK_AB R34, R32, R35 ;  /* 0x000000232022723e */ /* 0x000fe200000000ff */
[----:B------:R-:W-:Y:S02]  /*53e0*/  IMAD.MOV.U32 R32, RZ, RZ, R66 ;  /* 0x000000ffff207224 */ /* 0x000fe400078e0042 */
[----:B------:R-:W-:-:S07]  /*53f0*/  IMAD.MOV.U32 R35, RZ, RZ, R45 ;  /* 0x000000ffff237224 */ /* 0x000fce00078e002d */
.L_x_2532:
[----:B------:R-:W-:Y:S05]  /*5400*/  BSYNC B2 ;  /* 0x0000000000027941 */ /* 0x000fea0003800000 */
.L_x_2531:
[----:B--2---:R1:W-:Y:S02]  /*5410*/  STG.E.128 desc[UR60][R40.64], R32 ;  /* 0x0000002028007986 */ /* 0x0043e4000c101d3c */
.L_x_2530:
[----:B------:R-:W-:Y:S05]  /*5420*/  BSYNC B1 ;  /* 0x0000000000017941 */ /* 0x000fea0003800000 */
.L_x_2529:
        /* <DEDUP_REMOVED lines=9> */
[----:B--2---:R-:W-:Y:S01]  /*54c0*/  HADD2.F32 R61, -RZ, R33.H0_H0 ;  /* 0x20000021ff3d7230 */ /* 0x004fe20000004100 */
[--C-:B------:R-:W-:Y:S01]  /*54d0*/  SHF.R.U64 R44, R58, 0x10, R59.reuse ;  /* 0x000000103a2c7819 */ /* 0x100fe2000000123b */
[----:B------:R-:W-:Y:S01]  /*54e0*/  HADD2.F32 R45, -RZ, R45.H0_H0 ;  /* 0x2000002dff2d7230 */ /* 0x000fe20000004100 */
[----:B------:R-:W-:Y:S01]  /*54f0*/  SHF.R.U32.HI R58, RZ, 0x10, R59 ;  /* 0x00000010ff3a7819 */ /* 0x000fe2000001163b */
[----:B------:R-:W-:Y:S02]  /*5500*/  HADD2.F32 R59, -RZ, R33.H1_H1 ;  /* 0x30000021ff3b7230 */ /* 0x000fe40000004100 */
        /* <DEDUP_REMOVED lines=9> */
[----:B------:R-:W-:Y:S02]  /*55a0*/  HADD2.F32 R45, -RZ, R156.H1_H1 ;  /* 0x3000009cff2d7230 */ /* 0x000fe40000004100 */
[-C--:B------:R-:W-:Y:S01]  /*55b0*/  FFMA.FTZ R62, R61, R44.reuse, -R62 ;  /* 0x0000002c3d3e7223 */ /* 0x080fe2000001083e */
[----:B------:R-:W-:Y:S01]  /*55c0*/  FFMA.FTZ R59, R59, R44, R66 ;  /* 0x0000002c3b3b7223 */ /* 0x000fe20000010042 */
[-C--:B------:R-:W-:Y:S01]  /*55d0*/  FFMA.FTZ R64, R35, R58.reuse, -R64 ;  /* 0x0000003a23407223 */ /* 0x080fe20000010840 */
[----:B------:R-:W-:Y:S01]  /*55e0*/  FFMA.FTZ R33, R33, R58, R60 ;  /* 0x0000003a21217223 */ /* 0x000fe2000001003c */
[----:B------:R-:W-:-:S02]  /*55f0*/  HADD2.F32 R61, -RZ, R154.H0_H0 ;  /* 0x2000009aff3d7230 */ /* 0x000fc40000004100 */
[--C-:B------:R-:W-:Y:S01]  /*5600*/  HADD2.F32 R44, -RZ, R32.reuse.H1_H1 ;  /* 0x30000020ff2c7230 */ /* 0x100fe20000004100 */
[----:B------:R-:W-:Y:S01]  /*5610*/  F2FP.F16.F32.PACK_AB R59, R59, R62 ;  /* 0x0000003e3b3b723e */ /* 0x000fe200000000ff */
[----:B------:R-:W-:Y:S02]  /*5620*/  HADD2.F32 R58, -RZ, R32.H0_H0 ;  /* 0x20000020ff3a7230 */ /* 0x000fe40000004100 */
[--C-:B------:R-:W-:Y:S02]  /*5630*/  HADD2.F32 R32, -RZ, R34.reuse.H1_H1 ;  /* 0x30000022ff207230 */ /* 0x100fe40000004100 */
[-C--:B------:R-:W-:Y:S01]  /*5640*/  FMUL.FTZ R63, R44, R61.reuse ;  /* 0x0000003d2c3f7220 */ /* 0x080fe20000410000 */
[----:B------:R-:W-:Y:S02]  /*5650*/  HADD2.F32 R34, -RZ, R34.H0_H0 ;  /* 0x20000022ff227230 */ /* 0x000fe40000004100 */
[----:B------:R-:W-:Y:S01]  /*5660*/  FMUL.FTZ R61, R58, R61 ;  /* 0x0000003d3a3d7220 */ /* 0x000fe20000410000 */
[----:B------:R-:W-:-:S02]  /*5670*/  HADD2.F32 R35, -RZ, R151.H0_H0 ;  /* 0x20000097ff237230 */ /* 0x000fc40000004100 */
[-C--:B------:R-:W-:Y:S01]  /*5680*/  FMUL.FTZ R65, R32, R45.reuse ;  /* 0x0000002d20417220 */ /* 0x080fe20000410000 */
[----:B------:R-:W-:Y:S02]  /*5690*/  HADD2.F32 R151, -RZ, R151.H1_H1 ;  /* 0x30000097ff977230 */ /* 0x000fe40000004100 */
[----:B------:R-:W-:Y:S01]  /*56a0*/  FMUL.FTZ R45, R34, R45 ;  /* 0x0000002d222d7220 */ /* 0x000fe20000410000 */
[-C--:B------:R-:W-:Y:S01]  /*56b0*/  FFMA.FTZ R58, R58, R35.reuse, -R63 ;  /* 0x000000233a3a7223 */ /* 0x080fe2000001083f */
[----:B------:R-:W-:Y:S01]  /*56c0*/  FFMA.FTZ R61, R44, R35, R61 ;  /* 0x000000232c3d7223 */ /* 0x000fe2000001003d */
[-C--:B------:R-:W-:Y:S01]  /*56d0*/  FFMA.FTZ R65, R34, R151.reuse, -R65 ;  /* 0x0000009722417223 */ /* 0x080fe20000010841 */
[----:B------:R-:W-:Y:S01]  /*56e0*/  FFMA.FTZ R32, R32, R151, R45 ;  /* 0x0000009720207223 */ /* 0x000fe2000001002d */
[----:B------:R-:W-:Y:S01]  /*56f0*/  F2FP.F16.F32.PACK_AB R35, R33, R64 ;  /* 0x000000402123723e */ /* 0x000fe200000000ff */
[----:B------:R-:W-:Y:S01]  /*5700*/  IMAD.MOV.U32 R33, RZ, RZ, R59 ;  /* 0x000000ffff217224 */ /* 0x000fe200078e003b */
[----:B------:R-:W-:-:S02]  /*5710*/  F2FP.F16.F32.PACK_AB R58, R61, R58 ;  /* 0x0000003a3d3a723e */ /* 0x000fc400000000ff */
[----:B------:R-:W-:Y:S02]  /*5720*/  F2FP.F16.F32.PACK_AB R34, R32, R65 ;  /* 0x000000412022723e */ /* 0x000fe400000000ff */
[----:B------:R-:W-:-:S07]  /*5730*/  MOV R32, R58 ;  /* 0x0000003a00207202 */ /* 0x000fce0000000f00 */
.L_x_2536:
[----:B------:R-:W-:Y:S05]  /*5740*/  BSYNC B2 ;  /* 0x0000000000027941 */ /* 0x000fea0003800000 */
.L_x_2535:
[----:B--2---:R1:W-:Y:S02]  /*5750*/  STG.E.128 desc[UR60][R40.64+0x40], R32 ;  /* 0x0000402028007986 */ /* 0x0043e4000c101d3c */
.L_x_2534:
[----:B------:R-:W-:Y:S05]  /*5760*/  BSYNC B1 ;  /* 0x0000000000017941 */ /* 0x000fea0003800000 */
.L_x_2533:
        /* <DEDUP_REMOVED lines=14> */
[----:B------:R-:W-:Y:S02]  /*5850*/  HADD2.F32 R57, -RZ, R57.H0_H0 ;  /* 0x20000039ff397230 */ /* 0x000fe40000004100 */
[--C-:B------:R-:W-:Y:S02]  /*5860*/  HADD2.F32 R54, -RZ, R35.reuse.H1_H1 ;  /* 0x30000023ff367230 */ /* 0x100fe40000004100 */
[----:B------:R-:W-:Y:S01]  /*5870*/  FMUL.FTZ R58, R44, R56 ;  /* 0x000000382c3a7220 */ /* 0x000fe20000410000 */
[----:B------:R-:W-:-:S02]  /*5880*/  HADD2.F32 R35, -RZ, R35.H0_H0 ;  /* 0x20000023ff237230 */ /* 0x000fc40000004100 */
[----:B------:R-:W-:Y:S01]  /*5890*/  FMUL.FTZ R59, R33, R56 ;  /* 0x00000038213b7220 */ /* 0x000fe20000410000 */
[----:B------:R-:W-:Y:S02]  /*58a0*/  HADD2.F32 R45, -RZ, R45.H0_H0 ;  /* 0x2000002dff2d7230 */ /* 0x000fe40000004100 */
[-C--:B------:R-:W-:Y:S01]  /*58b0*/  FMUL.FTZ R56, R54, R57.reuse ;  /* 0x0000003936387220 */ /* 0x080fe20000410000 */
[----:B------:R-:W-:Y:S02]  /*58c0*/  HADD2.F32 R55, -RZ, R55.H0_H0 ;  /* 0x20000037ff377230 */ /* 0x000fe40000004100 */
[----:B------:R-:W-:Y:S01]  /*58d0*/  FMUL.FTZ R57, R35, R57 ;  /* 0x0000003923397220 */ /* 0x000fe20000410000 */
        /* <DEDUP_REMOVED lines=16> */
[----:B------:R-:W-:Y:S02]  /*59e0*/  HADD2.F32 R57, -RZ, R144.H0_H0 ;  /* 0x20000090ff397230 */ /* 0x000fe40000004100 */
[----:B------:R-:W-:Y:S01]  /*59f0*/  FMUL.FTZ R152, R34, R152 ;  /* 0x0000009822987220 */ /* 0x000fe20000410000 */
[-C--:B------:R-:W-:Y:S01]  /*5a00*/  FFMA.FTZ R59, R32, R56.reuse, -R59 ;  /* 0x00000038203b7223 */ /* 0x080fe2000001083b */
[----:B------:R-:W-:Y:S01]  /*5a10*/  FFMA.FTZ R58, R45, R56, R58 ;  /* 0x000000382d3a7223 */ /* 0x000fe2000001003a */
[-C--:B------:R-:W-:Y:S01]  /*5a20*/  FFMA.FTZ R61, R34, R57.reuse, -R61 ;  /* 0x00000039223d7223 */ /* 0x080fe2000001083d */
[----:B------:R-:W-:-:S03]  /*5a30*/  FFMA.FTZ R152, R55, R57, R152 ;  /* 0x0000003937987223 */ /* 0x000fc60000010098 */
[----:B------:R-:W-:Y:S02]  /*5a40*/  F2FP.F16.F32.PACK_AB R32, R58, R59 ;  /* 0x0000003b3a20723e */ /* 0x000fe400000000ff */
[----:B------:R-:W-:-:S07]  /*5a50*/  F2FP.F16.F32.PACK_AB R34, R152, R61 ;  /* 0x0000003d9822723e */ /* 0x000fce00000000ff */
.L_x_2540:
[----:B------:R-:W-:Y:S05]  /*5a60*/  BSYNC B2 ;  /* 0x0000000000027941 */ /* 0x000fea0003800000 */
.L_x_2539:
[----:B--2---:R1:W-:Y:S02]  /*5a70*/  STG.E.128 desc[UR60][R40.64+0x80], R32 ;  /* 0x0000802028007986 */ /* 0x0043e4000c101d3c */
.L_x_2538:
[----:B------:R-:W-:Y:S05]  /*5a80*/  BSYNC B1 ;  /* 0x0000000000017941 */ /* 0x000fea0003800000 */
.L_x_2537:
        /* <DEDUP_REMOVED lines=49> */
.L_x_2544:
[----:B------:R-:W-:Y:S05]  /*5da0*/  BSYNC B2 ;  /* 0x0000000000027941 */ /* 0x000fea0003800000 */
.L_x_2543:
[----:B--2---:R1:W-:Y:S02]  /*5db0*/  STG.E.128 desc[UR60][R40.64+0xc0], R32 ;  /* 0x0000c02028007986 */ /* 0x0043e4000c101d3c */
.L_x_2542:
[----:B------:R-:W-:Y:S05]  /*5dc0*/  BSYNC B1 ;  /* 0x0000000000017941 */ /* 0x000fea0003800000 */
.L_x_2541:
        /* <DEDUP_REMOVED lines=48> */
.L_x_2548:
[----:B------:R-:W-:Y:S05]  /*60d0*/  BSYNC B2 ;  /* 0x0000000000027941 */ /* 0x000fea0003800000 */
.L_x_2547:
[----:B--2---:R1:W-:Y:S02]  /*60e0*/  STG.E.128 desc[UR60][R40.64+0x100], R32 ;  /* 0x0001002028007986 */ /* 0x0043e4000c101d3c */
.L_x_2546:
[----:B------:R-:W-:Y:S05]  /*60f0*/  BSYNC B1 ;  /* 0x0000000000017941 */ /* 0x000fea0003800000 */
.L_x_2545:
        /* <DEDUP_REMOVED lines=47> */
.L_x_2550:
[----:B------:R-:W-:Y:S05]  /*63f0*/  BSYNC B1 ;  /* 0x0000000000017941 */ /* 0x000fea0003800000 */
.L_x_2549:
[----:B--2---:R1:W-:Y:S01]  /*6400*/  STG.E.128 desc[UR60][R40.64+0x140], R32 ;  /* 0x0001402028007986 */ /* 0x0043e2000c101d3c */
[----:B------:R-:W-:Y:S05]  /*6410*/  BRA `(.L_x_2528) ;  /* 0x0000003c00ec7947 */ /* 0x000fea0003800000 */
.L_x_2496:
        /* <DEDUP_REMOVED lines=47> */
.L_x_2552:
[----:B------:R-:W-:Y:S05]  /*6710*/  BSYNC B1 ;  /* 0x0000000000017941 */ /* 0x000fea0003800000 */
.L_x_2551:
        /* <DEDUP_REMOVED lines=45> */
.L_x_2554:
[----:B------:R-:W-:Y:S05]  /*69f0*/  BSYNC B1 ;  /* 0x0000000000017941 */ /* 0x000fea0003800000 */
.L_x_2553:
[----:B------:R-:W2:Y:S01]  /*6a00*/  LDL R0, [R1+0x14] ;  /* 0x0000140001007983 */ /* 0x000ea20000100800 */
[----:B-----5:R-:W-:Y:S01]  /*6a10*/  MOV R3, R34 ;  /* 0x0000002200037202 */ /* 0x020fe20000000f00 */
[----:B0-----:R-:W-:Y:S02]  /*6a20*/  IMAD.MOV.U32 R81, RZ, RZ, R32 ;  /* 0x000000ffff517224 */ /* 0x001fe400078e0020 */
[----:B------:R-:W-:-:S05]  /*6a30*/  IMAD.MOV.U32 R80, RZ, RZ, R33 ;  /* 0x000000ffff507224 */ /* 0x000fca00078e0021 */
[----:B------:R-:W-:Y:S01]  /*6a40*/  PRMT R169, R81, 0x5410, R80 ;  /* 0x0000541051a97816 */ /* 0x000fe20000000050 */
[----:B------:R-:W-:Y:S02]  /*6a50*/  IMAD.MOV.U32 R80, RZ, RZ, R43 ;  /* 0x000000ffff507224 */ /* 0x000fe400078e002b */
[----:B------:R-:W-:-:S03]  /*6a60*/  IMAD.MOV.U32 R81, RZ, RZ, R36 ;  /* 0x000000ffff517224 */ /* 0x000fc600078e0024 */
[----:B------:R-:W-:Y:S02]  /*6a70*/  PRMT R176, R80, 0x7610, R176 ;  /* 0x0000761050b07816 */ /* 0x000fe400000000b0 */
[----:B------:R-:W-:Y:S02]  /*6a80*/  PRMT R173, R81, 0x7610, R173 ;  /* 0x0000761051ad7816 */ /* 0x000fe400000000ad */
[----:B--2---:R-:W-:Y:S01]  /*6a90*/  R2UR UR4, R0 ;  /* 0x00000000000472ca */ /* 0x004fe200000e0000 */
[----:B------:R-:W-:-:S05]  /*6aa0*/  IMAD.MOV.U32 R0, RZ, RZ, R35 ;  /* 0x000000ffff007224 */ /* 0x000fca00078e0023 */
[----:B------:R-:W-:Y:S01]  /*6ab0*/  PRMT R168, R3, 0x5410, R0 ;  /* 0x0000541003a87816 */ /* 0x000fe20000000000 */
[----:B------:R-:W-:Y:S01]  /*6ac0*/  IMAD.MOV.U32 R0, RZ, RZ, R39 ;  /* 0x000000ffff007224 */ /* 0x000fe200078e0027 */
[----:B------:R-:W-:-:S04]  /*6ad0*/  MOV R3, R38 ;  /* 0x0000002600037202 */ /* 0x000fc80000000f00 */
[----:B------:R-:W-:Y:S01]  /*6ae0*/  PRMT R174, R0, 0x7610, R174 ;  /* 0x0000761000ae7816 */ /* 0x000fe200000000ae */
[----:B------:R-:W-:Y:S01]  /*6af0*/  IMAD.MOV.U32 R0, RZ, RZ, R37 ;  /* 0x000000ffff007224 */ /* 0x000fe200078e0025 */
[----:B------:R-:W-:Y:S01]  /*6b00*/  PRMT R172, R3, 0x7610, R172 ;  /* 0x0000761003ac7816 */ /* 0x000fe200000000ac */
[----:B------:R-:W-:Y:S01]  /*6b10*/  UISETP.NE.AND UP0, UPT, UR4, 0x3, UPT ;  /* 0x000000030400788c */ /* 0x000fe2000bf05270 */
[----:B------:R-:W-:-:S04]  /*6b20*/  MOV R3, R42 ;  /* 0x0000002a00037202 */ /* 0x000fc80000000f00 */
[----:B------:R-:W-:Y:S01]  /*6b30*/  PRMT R175, R0, 0x5410, R3 ;  /* 0x0000541000af7816 */ /* 0x000fe20000000003 */
[----:B------:R-:W-:Y:S01]  /*6b40*/  IMAD.MOV.U32 R0, RZ, RZ, R40 ;  /* 0x000000ffff007224 */ /* 0x000fe200078e0028 */
[----:B------:R-:W-:Y:S01]  /*6b50*/  PLOP3.LUT P2, PT, PT, PT, UP0, 0x80, 0x0 ;  /* 0x000000000000781c */ /* 0x000fe20003f4f008 */
        /* <DEDUP_REMOVED lines=13> */
[----:B------:R-:W-:Y:S01]  /*6c30*/  PRMT R172, R172, 0x5410, R3 ;  /* 0x00005410acac7816 */ /* 0x000fe20000000003 */
[----:B------:R-:W-:-:S03]  /*6c40*/  IMAD.MOV.U32 R3, RZ, RZ, R48 ;  /* 0x000000ffff037224 */ /* 0x000fc600078e0030 */
[----:B------:R-:W-:Y:S02]  /*6c50*/  PRMT R177, R0, 0x7610, R177 ;  /* 0x0000761000b17816 */ /* 0x000fe400000000b1 */
[----:B------:R-:W-:Y:S01]  /*6c60*/  PRMT R173, R173, 0x5410, R3 ;  /* 0x00005410adad7816 */ /* 0x000fe20000000003 */
[----:B------:R-:W-:Y:S01]  /*6c70*/  IMAD.MOV.U32 R3, RZ, RZ, R55 ;  /* 0x000000ffff037224 */ /* 0x000fe200078e0037 */
[----:B------:R-:W-:-:S04]  /*6c80*/  MOV R0, R54 ;  /* 0x0000003600007202 */ /* 0x000fc80000000f00 */
[----:B------:R-:W-:Y:S01]  /*6c90*/  PRMT R177, R177, 0x5410, R0 ;  /* 0x00005410b1b17816 */ /* 0x000fe20000000000 */
[----:B------:R-:W-:Y:S01]  /*6ca0*/  IMAD.MOV.U32 R0, RZ, RZ, R52 ;  /* 0x000000ffff007224 */ /* 0x000fe200078e0034 */
[----:B------:R-:W-:Y:S01]  /*6cb0*/  PRMT R178, R3, 0x7610, R178 ;  /* 0x0000761003b27816 */ /* 0x000fe200000000b2 */
[----:B------:R-:W-:-:S03]  /*6cc0*/  IMAD.MOV.U32 R3, RZ, RZ, R53 ;  /* 0x000000ffff037224 */ /* 0x000fc600078e0035 */
[----:B------:R-:W-:Y:S01]  /*6cd0*/  PRMT R178, R178, 0x5410, R0 ;  /* 0x00005410b2b27816 */ /* 0x000fe20000000000 */
[----:B------:R-:W-:Y:S01]  /*6ce0*/  IMAD.MOV.U32 R0, RZ, RZ, R59 ;  /* 0x000000ffff007224 */ /* 0x000fe200078e003b */
[----:B------:R-:W-:Y:S02]  /*6cf0*/  PRMT R158, R3, 0x7610, R158 ;  /* 0x00007610039e7816 */ /* 0x000fe4000000009e */
[----:B------:R-:W-:Y:S02]  /*6d00*/  MOV R3, R58 ;  /* 0x0000003a00037202 */ /* 0x000fe40000000f00 */
        /* <DEDUP_REMOVED lines=41> */
.L_x_2555:
[----:B------:R-:W-:Y:S01]  /*6fa0*/  IMAD R3, R16, 0x8, R2 ;  /* 0x0000000810037824 */ /* 0x000fe200078e0202 */
[----:B------:R-:W-:Y:S01]  /*6fb0*/  SHF.L.U32 R0, R188, 0x1f, RZ ;  /* 0x0000001fbc007819 */ /* 0x000fe200000006ff */
[----:B------:R-:W0:Y:S01]  /*6fc0*/  LDC R142, c[0x0][0x2f4] ;  /* 0x0000bd00ff8e7b82 */ /* 0x000e220000000800 */
[----:B------:R-:W-:Y:S01]  /*6fd0*/  BSSY B1, `(.L_x_2556) ;  /* 0x0000004000017945 */ /* 0x000fe20003800000 */
[----:B------:R-:W-:Y:S01]  /*6fe0*/  MOV R125, R84 ;  /* 0x00000054007d7202 */ /* 0x000fe20000000f00 */
[----:B------:R-:W1:Y:S02]  /*6ff0*/  SYNCS.PHASECHK.TRANS64.TRYWAIT P5, [R3+URZ+0x34890], R0 ;  /* 0x03489000030075a7 */ /* 0x000e6400080a017f */
[----:B-1----:R-:W-:Y:S05]  /*7000*/  @!P5 BRA `(.L_x_2557) ;  /* 0x0000020800f0d947 */ /* 0x002fea0003800000 */
.L_x_2884:
[----:B------:R-:W-:Y:S05]  /*7010*/  BSYNC B1 ;  /* 0x0000000000017941 */ /* 0x000fea0003800000 */
.L_x_2556:
        /* <DEDUP_REMOVED lines=42> */
[CC--:B------:R-:W-:Y:S01]  /*72c0*/  FMUL.FTZ R85, R81.reuse, R158.reuse ;  /* 0x0000009e51557220 */ /* 0x0c0fe20000410000 */
        /* <DEDUP_REMOVED lines=14> */
[----:B------:R-:W-:Y:S02]  /*73b0*/  HADD2.F32 R159, -RZ, R176.H0_H0 ;  /* 0x200000b0ff9f7230 */ /* 0x000fe40000004100 */
        /* <DEDUP_REMOVED lines=9> */
[----:B------:R-:W-:Y:S01]  /*7450*/  IMAD.MOV.U32 R81, RZ, RZ, R53 ;  /* 0x000000ffff517224 */ /* 0x000fe200078e0035 */
[----:B------:R-:W-:Y:S02]  /*7460*/  MOV R85, R41 ;  /* 0x0000002900557202 */ /* 0x000fe40000000f00 */
        /* <DEDUP_REMOVED lines=14> */
[----:B------:R-:W-:-:S03]  /*7550*/  HADD2.F32 R55, -RZ, R176.H1_H1 ;  /* 0x300000b0ff377230 */ /* 0x000fc60000004100 */
        /* <DEDUP_REMOVED lines=19> */
[--C-:B------:R-:W-:Y:S01]  /*7690*/  HADD2.F32 R55, -RZ, R86.reuse.H0_H0 ;  /* 0x20000056ff377230 */ /* 0x100fe20000004100 */
[----:B------:R-:W-:Y:S01]  /*76a0*/  F2FP.F16.F32.PACK_AB R40, R40, R159 ;  /* 0x0000009f2828723e */ /* 0x000fe200000000ff */
[----:B------:R-:W-:Y:S01]  /*76b0*/  HADD2.F32 R80, -RZ, R175.H1_H1 ;  /* 0x300000afff507230 */ /* 0x000fe20000004100 */
        /* <DEDUP_REMOVED lines=8> */
[----:B------:R-:W-:Y:S02]  /*7740*/  IMAD.MOV.U32 R80, RZ, RZ, R40 ;  /* 0x000000ffff507224 */ /* 0x000fe400078e0028 */
[-C--:B------:R-:W-:Y:S01]  /*7750*/  FFMA.FTZ R55, R82, R42.reuse, -R55 ;  /* 0x0000002a52377223 */ /* 0x080fe20000010837 */
[----:B------:R-:W-:Y:S01]  /*7760*/  FFMA.FTZ R43, R86, R42, R43 ;  /* 0x0000002a562b7223 */ /* 0x000fe2000001002b */
[----:B------:R-:W-:-:S03]  /*7770*/  IMAD.MOV.U32 R84, RZ, RZ, R54 ;  /* 0x000000ffff547224 */ /* 0x000fc600078e0036 */
[----:B------:R-:W-:Y:S01]  /*7780*/  F2FP.F16.F32.PACK_AB R55, R55, R87 ;  /* 0x000000573737723e */ /* 0x000fe200000000ff */
[----:B------:R-:W-:Y:S01]  /*7790*/  IMAD.MOV.U32 R87, RZ, RZ, R52 ;  /* 0x000000ffff577224 */ /* 0x000fe200078e0034 */
[----:B------:R-:W-:-:S03]  /*77a0*/  F2FP.F16.F32.PACK_AB R43, R43, R158 ;  /* 0x0000009e2b2b723e */ /* 0x000fc600000000ff */
[----:B------:R-:W-:Y:S02]  /*77b0*/  IMAD.MOV.U32 R82, RZ, RZ, R55 ;  /* 0x000000ffff527224 */ /* 0x000fe400078e0037 */
[----:B------:R-:W-:-:S07]  /*77c0*/  IMAD.MOV.U32 R86, RZ, RZ, R43 ;  /* 0x000000ffff567224 */ /* 0x000fce00078e002b */
.L_x_2563:
[----:B------:R-:W-:Y:S05]  /*77d0*/  BSYNC B3 ;  /* 0x0000000000037941 */ /* 0x000fea0003800000 */
.L_x_2562:
        /* <DEDUP_REMOVED lines=12> */
.L_x_2561:
[----:B------:R-:W-:Y:S05]  /*78a0*/  BSYNC B2 ;  /* 0x0000000000027941 */ /* 0x000fea0003800000 */
.L_x_2560:
        /* <DEDUP_REMOVED lines=35> */
[----:B------:R-:W-:Y:S02]  /*7ae0*/  HADD2.F32 R82, -RZ, R82.H1_H1 ;  /* 0x30000052ff527230 */ /* 0x000fe40000004100 */
[C---:B------:R-:W-:Y:S01]  /*7af0*/  FMUL.FTZ R83, R85.reuse, R83 ;  /* 0x0000005355537220 */ /* 0x040fe20000410000 */
[----:B------:R-:W-:Y:S02]  /*7b00*/  HADD2.F32 R37, -RZ, R37.H0_H0 ;  /* 0x20000025ff257230 */ /* 0x000fe40000004100 */
[-C--:B------:R-:W-:Y:S01]  /*7b10*/  FFMA.FTZ R53, R85, R84.reuse, -R53 ;  /* 0x0000005455357223 */ /* 0x080fe20000010835 */
[----:B------:R-:W-:Y:S02]  /*7b20*/  HADD2.F32 R38, -RZ, R38.H0_H0 ;  /* 0x20000026ff267230 */ /* 0x000fe40000004100 */
        /* <DEDUP_REMOVED lines=42> */
[----:B------:R-:W-:Y:S01]  /*7dd0*/  FMUL.FTZ R84, R81, R84 ;  /* 0x0000005451547220 */ /* 0x000fe20000410000 */
[----:B------:R-:W-:-:S02]  /*7de0*/  IMAD.MOV.U32 R43, RZ, RZ, R55 ;  /* 0x000000ffff2b7224 */ /* 0x000fc400078e0037 */
[-C--:B------:R-:W-:Y:S01]  /*7df0*/  FFMA.FTZ R82, R81, R51.reuse, -R82 ;  /* 0x0000003351527223 */ /* 0x080fe20000010852 */
[----:B------:R-:W-:Y:S02]  /*7e00*/  HADD2.F32 R81, -RZ, R172.H1_H1 ;  /* 0x300000acff517230 */ /* 0x000fe40000004100 */
[----:B------:R-:W-:Y:S01]  /*7e10*/  FFMA.FTZ R84, R50, R51, R84 ;  /* 0x0000003332547223 */ /* 0x000fe20000010054 */
[----:B------:R-:W-:Y:S02]  /*7e20*/  HADD2.F32 R50, -RZ, R40.H1_H1 ;  /* 0x30000028ff327230 */ /* 0x000fe40000004100 */
[----:B------:R-:W-:Y:S02]  /*7e30*/  HADD2.F32 R40, -RZ, R36.H0_H0 ;  /* 0x20000024ff287230 */ /* 0x000fe40000004100 */
[-C--:B------:R-:W-:Y:S01]  /*7e40*/  FMUL.FTZ R36, R52, R49.reuse ;  /* 0x0000003134247220 */ /* 0x080fe20000410000 */
[--C-:B------:R-:W-:Y:S02]  /*7e50*/  HADD2.F32 R51, -RZ, R42.reuse.H0_H0 ;  /* 0x2000002aff337230 */ /* 0x100fe40000004100 */
[----:B------:R-:W-:Y:S01]  /*7e60*/  FMUL.FTZ R49, R50, R49 ;  /* 0x0000003132317220 */ /* 0x000fe20000410000 */
[----:B------:R-:W-:-:S02]  /*7e70*/  HADD2.F32 R42, -RZ, R42.H1_H1 ;  /* 0x3000002aff2a7230 */ /* 0x000fc40000004100 */
[-C--:B------:R-:W-:Y:S01]  /*7e80*/  FFMA.FTZ R36, R50, R40.reuse, -R36 ;  /* 0x0000002832247223 */ /* 0x080fe20000010824 */
[----:B------:R-:W-:Y:S02]  /*7e90*/  HADD2.F32 R50, -RZ, R172.H0_H0 ;  /* 0x200000acff327230 */ /* 0x000fe40000004100 */
[----:B------:R-:W-:Y:S01]  /*7ea0*/  FFMA.FTZ R40, R52, R40, R49 ;  /* 0x0000002834287223 */ /* 0x000fe20000010031 */
[--C-:B------:R-:W-:Y:S02]  /*7eb0*/  HADD2.F32 R49, -RZ, R54.reuse.H0_H0 ;  /* 0x20000036ff317230 */ /* 0x100fe40000004100 */
[----:B------:R-:W-:Y:S01]  /*7ec0*/  HADD2.F32 R54, -RZ, R54.H1_H1 ;  /* 0x30000036ff367230 */ /* 0x000fe20000004100 */
[----:B------:R-:W-:Y:S01]  /*7ed0*/  F2FP.F16.F32.PACK_AB R36, R36, R82 ;  /* 0x000000522424723e */ /* 0x000fe200000000ff */
[----:B------:R-:W-:Y:S02]  /*7ee0*/  IMAD.MOV.U32 R55, RZ, RZ, R83 ;  /* 0x000000ffff377224 */ /* 0x000fe400078e0053 */
[-C--:B------:R-:W-:Y:S01]  /*7ef0*/  FMUL.FTZ R52, R49, R81.reuse ;  /* 0x0000005131347220 */ /* 0x080fe20000410000 */
[----:B------:R-:W-:Y:S01]  /*7f00*/  FMUL.FTZ R81, R51, R81 ;  /* 0x0000005133517220 */ /* 0x000fe20000410000 */
[----:B------:R-:W-:-:S02]  /*7f10*/  F2FP.F16.F32.PACK_AB R84, R40, R84 ;  /* 0x000000542854723e */ /* 0x000fc400000000ff */
[-C--:B------:R-:W-:Y:S01]  /*7f20*/  FFMA.FTZ R52, R51, R50.reuse, -R52 ;  /* 0x0000003233347223 */ /* 0x080fe20000010834 */
        /* <DEDUP_REMOVED lines=8> */
[----:B------:R-:W-:Y:S02]  /*7fb0*/  F2FP.F16.F32.PACK_AB R39, R39, R81 ;  /* 0x000000512727723e */ /* 0x000fe400000000ff */
[----:B------:R-:W-:-:S03]  /*7fc0*/  MOV R42, R49 ;  /* 0x00000031002a7202 */ /* 0x000fc60000000f00 */
[----:B------:R-:W-:-:S07]  /*7fd0*/  IMAD.MOV.U32 R54, RZ, RZ, R39 ;  /* 0x000000ffff367224 */ /* 0x000fce00078e0027 */
.L_x_2567:
[----:B------:R-:W-:Y:S05]  /*7fe0*/  BSYNC B3 ;  /* 0x0000000000037941 */ /* 0x000fea0003800000 */
.L_x_2566:
        /* <DEDUP_REMOVED lines=12> */
.L_x_2565:
[----:B------:R-:W-:Y:S05]  /*80b0*/  BSYNC B2 ;  /* 0x0000000000027941 */ /* 0x000fea0003800000 */
.L_x_2564:
[----:B------:R-:W-:-:S13]  /*80c0*/  ISETP.NE.AND P4, PT, R9, RZ, PT ;  /* 0x000000ff0900720c */ /* 0x000fda0003f85270 */
[----:B------:R-:W-:Y:S05]  /*80d0*/  @!P4 BRA `(.L_x_2559) ;  /* 0x0000000400f0c947 */ /* 0x000fea0003800000 */
[----:B---3--:R-:W3:Y:S01]  /*80e0*/  LDL R36, [R1+0x10] ;  /* 0x0000100001247983 */ /* 0x008ee20000100800 */
[----:B------:R-:W-:Y:S01]  /*80f0*/  BSSY B2, `(.L_x_2568) ;  /* 0x0000078000027945 */ /* 0x000fe20003800000 */
[----:B---3--:R-:W-:-:S04]  /*8100*/  LOP3.LUT P5, RZ, R36, 0x1, RZ, 0xc0, !PT ;  /* 0x0000000124ff7812 */ /* 0x008fc800078ac0ff */
[----:B------:R-:W-:-:S04]  /*8110*/  SEL R36, R120, R144, !P5 ;  /* 0x0000009078247207 */ /* 0x000fc80006800000 */
        /* <DEDUP_REMOVED lines=18> */
[----:B------:R-:W-:-:S05]  /*8240*/  LEA.HI R36, R38, R36, RZ, 0x3 ;  /* 0x0000002426247211 */ /* 0x000fca00078f18ff */
[----:B------:R-:W-:-:S05]  /*8250*/  IMAD.SHL.U32 R36, R36, 0x400, RZ ;  /* 0x0000040024247824 */ /* 0x000fca00078e00ff */
[----:B------:R-:W-:-:S05]  /*8260*/  LOP3.LUT R36, R36, 0x7fffe000, RZ, 0xc0, !PT ;  /* 0x7fffe00024247812 */ /* 0x000fca00078ec0ff */
[----:B------:R-:W-:-:S04]  /*8270*/  IMAD R36, R196, 0x200, R36 ;  /* 0x00000200c4247824 */ /* 0x000fc800078e0224 */
[----:B------:R-:W-:-:S04]  /*8280*/  IMAD.IADD R36, R36, 0x1, R37 ;  /* 0x0000000124247824 */ /* 0x000fc800078e0225 */
[C---:B--2---:R-:W-:Y:S02]  /*8290*/  IMAD R40, R16.reuse, 0x6000, R36 ;  /* 0x0000600010287824 */ /* 0x044fe400078e0224 */
[----:B------:R-:W-:Y:S02]  /*82a0*/  IMAD R36, R16, 0x6000, R137 ;  /* 0x0000600010247824 */ /* 0x000fe400078e0289 */
[----:B------:R-:W-:-:S03]  /*82b0*/  IMAD R40, R40, 0x2, R2 ;  /* 0x0000000228287824 */ /* 0x000fc600078e0202 */
[----:B------:R-:W-:-:S03]  /*82c0*/  LEA R36, R36, R2, 0x1 ;  /* 0x0000000224247211 */ /* 0x000fc600078e08ff */
        /* <DEDUP_REMOVED lines=89> */
[----:B------:R-:W-:-:S07]  /*8860*/  MOV R42, R35 ;  /* 0x00000023002a7202 */ /* 0x000fce0000000f00 */
.L_x_2569:
[----:B------:R-:W-:Y:S05]  /*8870*/  BSYNC B2 ;  /* 0x0000000000027941 */ /* 0x000fea0003800000 */
.L_x_2568:
[----:B--2---:R4:W-:Y:S04]  /*8880*/  STG.E.128 desc[UR60][R48.64], R36 ;  /* 0x0000002430007986 */ /* 0x0049e8000c101d3c */
[----:B0-----:R4:W-:Y:S02]  /*8890*/  @!P4 STG.E.128 desc[UR60][R50.64], R40 ;  /* 0x000000283200c986 */ /* 0x0019e4000c101d3c */
.L_x_2559:
[----:B------:R-:W-:Y:S05]  /*88a0*/  BSYNC B1 ;  /* 0x0000000000017941 */ /* 0x000fea0003800000 */
.L_x_2558:
        /* <DEDUP_REMOVED lines=18> */
[----:B------:R-:W-:Y:S01]  /*89d0*/  LEA.HI R38, R38, R34, RZ, 0x3 ;  /* 0x0000002226267211 */ /* 0x000fe200078f18ff */
[----:B------:R-:W-:Y:S01]  /*89e0*/  IMAD R34, R16, 0x6000, R138 ;  /* 0x0000600010227824 */ /* 0x000fe200078e028a */
[----:B------:R-:W-:-:S03]  /*89f0*/  ISETP.GE.AND P3, PT, R36, R142, PT ;  /* 0x0000008e2400720c */ /* 0x000fc60003f66270 */
[----:B------:R-:W-:Y:S01]  /*8a00*/  IMAD.SHL.U32 R38, R38, 0x400, RZ ;  /* 0x0000040026267824 */ /* 0x000fe200078e00ff */
[----:B------:R-:W-:-:S04]  /*8a10*/  LEA R34, R34, R2, 0x1 ;  /* 0x0000000222227211 */ /* 0x000fc800078e08ff */
[----:B------:R-:W-:-:S05]  /*8a20*/  LOP3.LUT R38, R38, 0x7fffe000, RZ, 0xc0, !PT ;  /* 0x7fffe00026267812 */ /* 0x000fca00078ec0ff */
[--C-:B------:R-:W-:Y:S02]  /*8a30*/  @!P3 SHF.R.S32.HI R32, RZ, 0x1f, R36.reuse ;  /* 0x0000001fff20b819 */ /* 0x100fe40000011424 */
[--C-:B------:R-:W-:Y:S02]  /*8a40*/  @!P3 IADD3 R33, P4, P5, R92, R124, R36.reuse ;  /* 0x0000007c5c21b210 */ /* 0x100fe40007d9e024 */
[----:B------:R-:W-:Y:S02]  /*8a50*/  LOP3.LUT R36, R194, 0x38, R36, 0xf8, !PT ;  /* 0x00000038c2247812 */ /* 0x000fe400078ef824 */
[----:B------:R-:W-:Y:S02]  /*8a60*/  @!P3 IADD3.X R32, R89, R44, R32, P4, P5 ;  /* 0x0000002c5920b210 */ /* 0x000fe400027ea420 */
[----:B------:R-:W-:Y:S02]  /*8a70*/  LOP3.LUT R36, R36, R39, RZ, 0x3c, !PT ;  /* 0x0000002724247212 */ /* 0x000fe400078e3cff */
[----:B------:R-:W-:-:S02]  /*8a80*/  LEA R40, P4, R35, R114, 0x1 ;  /* 0x0000007223287211 */ /* 0x000fc400078808ff */
[----:B------:R-:W-:Y:S02]  /*8a90*/  IADD3 R36, R36, R38, R198 ;  /* 0x0000002624247210 */ /* 0x000fe40007ffe0c6 */
[----:B------:R-:W-:Y:S02]  /*8aa0*/  LEA.HI.X R41, R35, R115, R37, 0x1, P4 ;  /* 0x0000007323297211 */ /* 0x000fe400020f0c25 */
[----:B------:R-:W-:Y:S01]  /*8ab0*/  @!P3 LEA R42, P4, R33, R114, 0x1 ;  /* 0x00000072212ab211 */ /* 0x000fe200078808ff */
[----:B------:R-:W-:-:S03]  /*8ac0*/  IMAD R36, R16, 0x6000, R36 ;  /* 0x0000600010247824 */ /* 0x000fc600078e0224 */
[----:B------:R-:W-:Y:S01]  /*8ad0*/  @!P3 LEA.HI.X R43, R33, R115, R32, 0x1, P4 ;  /* 0x00000073212bb211 */ /* 0x000fe200020f0c20 */
[----:B------:R-:W-:Y:S01]  /*8ae0*/  IMAD R36, R36, 0x2, R2 ;  /* 0x0000000224247824 */ /* 0x000fe200078e0202 */
[----:B------:R-:W0:Y:S01]  /*8af0*/  LDS.128 R32, [R34+0x1c400] ;  /* 0x01c4000022207984 */ /* 0x000e220000000c00 */
[----:B------:R-:W-:-:S04]  /*8b00*/  ISETP.GE.AND P4, PT, R18, R117, PT ;  /* 0x000000751200720c */ /* 0x000fc80003f86270 */
[----:B------:R-:W2:Y:S09]  /*8b10*/  LDS.128 R36, [R36+0x1c400] ;  /* 0x01c4000024247984 */ /* 0x000eb20000000c00 */
        /* <DEDUP_REMOVED lines=9> */
[----:B------:R-:W-:Y:S02]  /*8bb0*/  HADD2.F32 R37, -RZ, R37.H1_H1 ;  /* 0x30000025ff257230 */ /* 0x000fe40000004100 */
        /* <DEDUP_REMOVED lines=10> */
[----:B------:R-:W-:-:S02]  /*8c60*/  HADD2.F32 R165, -RZ, R165.H0_H0 ;  /* 0x200000a5ffa57230 */ /* 0x000fc40000004100 */
[----:B------:R-:W-:Y:S02]  /*8c70*/  HADD2.F32 R76, -RZ, R76.H0_H0 ;  /* 0x2000004cff4c7230 */ /* 0x000fe40000004100 */
[CC--:B------:R-:W-:Y:S01]  /*8c80*/  FMUL.FTZ R49, R37.reuse, R45.reuse ;  /* 0x0000002d25317220 */ /* 0x0c0fe20000410000 */
[C---:B------:R-:W-:Y:S01]  /*8c90*/  FMUL.FTZ R50, R48.reuse, R45 ;  /* 0x0000002d30327220 */ /* 0x040fe20000410000 */
[----:B------:R-:W-:Y:S02]  /*8ca0*/  HADD2.F32 R64, -RZ, R64.H0_H0 ;  /* 0x20000040ff407230 */ /* 0x000fe40000004100 */
[-C--:B------:R-:W-:Y:S01]  /*8cb0*/  FFMA.FTZ R45, R48, R33.reuse, -R49 ;  /* 0x00000021302d7223 */ /* 0x080fe20000010831 */
[----:B------:R-:W-:Y:S01]  /*8cc0*/  FFMA.FTZ R37, R37, R33, R50 ;  /* 0x0000002125257223 */ /* 0x000fe20000010032 */
[----:B------:R-:W-:Y:S02]  /*8cd0*/  IMAD.MOV.U32 R33, RZ, RZ, R39 ;  /* 0x000000ffff217224 */ /* 0x000fe400078e0027 */
[----:B------:R-:W-:Y:S01]  /*8ce0*/  HADD2.F32 R49, -RZ, R166.H1_H1 ;  /* 0x300000a6ff317230 */ /* 0x000fe20000004100 */
[----:B------:R-:W-:Y:S01]  /*8cf0*/  F2FP.F16.F32.PACK_AB R45, R45, R47 ;  /* 0x0000002f2d2d723e */ /* 0x000fe200000000ff */
[----:B------:R-:W-:Y:S01]  /*8d00*/  HADD2.F32 R48, -RZ, R35.H0_H0 ;  /* 0x20000023ff307230 */ /* 0x000fe20000004100 */
[----:B------:R-:W-:Y:S01]  /*8d10*/  F2FP.F16.F32.PACK_AB R37, R37, R46 ;  /* 0x0000002e2525723e */ /* 0x000fe200000000ff */
[----:B------:R-:W-:-:S02]  /*8d20*/  HADD2.F32 R39, -RZ, R33.H0_H0 ;  /* 0x20000021ff277230 */ /* 0x000fc40000004100 */
[----:B------:R-:W-:Y:S02]  /*8d30*/  HADD2.F32 R50, -RZ, R164.H1_H1 ;  /* 0x300000a4ff327230 */ /* 0x000fe40000004100 */
[----:B------:R-:W-:Y:S02]  /*8d40*/  HADD2.F32 R33, -RZ, R33.H1_H1 ;  /* 0x30000021ff217230 */ /* 0x000fe40000004100 */
[CC--:B------:R-:W-:Y:S01]  /*8d50*/  FMUL.FTZ R51, R39.reuse, R49.reuse ;  /* 0x0000003127337220 */ /* 0x0c0fe20000410000 */
[C---:B------:R-:W-:Y:S01]  /*8d60*/  FMUL.FTZ R49, R48.reuse, R49 ;  /* 0x0000003130317220 */ /* 0x040fe20000410000 */
[----:B------:R-:W-:Y:S02]  /*8d70*/  HADD2.F32 R166, -RZ, R166.H0_H0 ;  /* 0x200000a6ffa67230 */ /* 0x000fe40000004100 */
[-C--:B------:R-:W-:Y:S01]  /*8d80*/  FFMA.FTZ R51, R48, R50.reuse, -R51 ;  /* 0x0000003230337223 */ /* 0x080fe20000010833 */
[----:B------:R-:W-:Y:S01]  /*8d90*/  FFMA.FTZ R49, R39, R50, R49 ;  /* 0x0000003227317223 */ /* 0x000fe20000010031 */
[----:B------:R-:W-:Y:S01]  /*8da0*/  SHF.R.U32.HI R39, RZ, 0x10, R79 ;  /* 0x00000010ff277819 */ /* 0x000fe2000001164f */
[----:B------:R-:W-:Y:S01]  /*8db0*/  HADD2.F32 R48, -RZ, R35.H1_H1 ;  /* 0x30000023ff307230 */ /* 0x000fe20000004100 */
[----:B------:R-:W-:Y:S01]  /*8dc0*/  SHF.R.U32.HI R50, RZ, 0x10, R67 ;  /* 0x00000010ff327819 */ /* 0x000fe20000011643 */
[----:B------:R-:W-:-:S02]  /*8dd0*/  HADD2.F32 R164, -RZ, R164.H0_H0 ;  /* 0x200000a4ffa47230 */ /* 0x000fc40000004100 */
[----:B------:R-:W-:Y:S02]  /*8de0*/  HADD2.F32 R39, -RZ, R39.H0_H0 ;  /* 0x20000027ff277230 */ /* 0x000fe40000004100 */
[----:B------:R-:W-:Y:S02]  /*8df0*/  HADD2.F32 R35, -RZ, R50.H0_H0 ;  /* 0x20000032ff237230 */ /* 0x000fe40000004100 */
[----:B------:R-:W-:Y:S02]  /*8e00*/  HADD2.F32 R78, -RZ, R78.H0_H0 ;  /* 0x2000004eff4e7230 */ /* 0x000fe40000004100 */
[CC--:B------:R-:W-:Y:S01]  /*8e10*/  FMUL.FTZ R50, R33.reuse, R39.reuse ;  /* 0x0000002721327220 */ /* 0x0c0fe20000410000 */
[C---:B------:R-:W-:Y:S01]  /*8e20*/  FMUL.FTZ R39, R48.reuse, R39 ;  /* 0x0000002730277220 */ /* 0x040fe20000410000 */
[----:B------:R-:W-:Y:S02]  /*8e30*/  HADD2.F32 R66, -RZ, R66.H0_H0 ;  /* 0x20000042ff427230 */ /* 0x000fe40000004100 */
        /* <DEDUP_REMOVED lines=11> */
[----:B------:R-:W-:-:S02]  /*8ef0*/  HADD2.F32 R35, -RZ, R34.H0_H0 ;  /* 0x20000022ff237230 */ /* 0x000fc40000004100 */
[----:B------:R-:W-:Y:S01]  /*8f00*/  FFMA.FTZ R167, R33, R165, R167 ;  /* 0x000000a521a77223 */ /* 0x000fe200000100a7 */
[-C--:B------:R-:W-:Y:S01]  /*8f10*/  FMUL.FTZ R33, R36, R76.reuse ;  /* 0x0000004c24217220 */ /* 0x080fe20000410000 */
[C---:B------:R-:W-:Y:S01]  /*8f20*/  FMUL.FTZ R76, R32.reuse, R76 ;  /* 0x0000004c204c7220 */ /* 0x040fe20000410000 */
[----:B------:R-:W-:Y:S02]  /*8f30*/  HADD2.F32 R34, -RZ, R34.H1_H1 ;  /* 0x30000022ff227230 */ /* 0x000fe40000004100 */
[-C--:B------:R-:W-:Y:S01]  /*8f40*/  FFMA.FTZ R33, R32, R64.reuse, -R33 ;  /* 0x0000004020217223 */ /* 0x080fe20000010821 */
[--C-:B------:R-:W-:Y:S02]  /*8f50*/  HADD2.F32 R32, -RZ, R38.reuse.H0_H0 ;  /* 0x20000026ff207230 */ /* 0x100fe40000004100 */
[----:B------:R-:W-:Y:S01]  /*8f60*/  FFMA.FTZ R76, R36, R64, R76 ;  /* 0x00000040244c7223 */ /* 0x000fe2000001004c */
[----:B------:R-:W-:Y:S01]  /*8f70*/  HADD2.F32 R38, -RZ, R38.H1_H1 ;  /* 0x30000026ff267230 */ /* 0x000fe20000004100 */
[----:B------:R-:W-:Y:S01]  /*8f80*/  F2FP.F16.F32.PACK_AB R33, R33, R48 ;  /* 0x000000302121723e */ /* 0x000fe200000000ff */
[-C--:B------:R-:W-:Y:S01]  /*8f90*/  FMUL.FTZ R36, R32, R166.reuse ;  /* 0x000000a620247220 */ /* 0x080fe20000410000 */
[----:B------:R-:W-:Y:S01]  /*8fa0*/  FMUL.FTZ R166, R35, R166 ;  /* 0x000000a623a67220 */ /* 0x000fe20000410000 */
[----:B------:R-:W-:-:S02]  /*8fb0*/  F2FP.F16.F32.PACK_AB R76, R76, R167 ;  /* 0x000000a74c4c723e */ /* 0x000fc400000000ff */
[----:B------:R-:W-:Y:S01]  /*8fc0*/  FFMA.FTZ R36, R35, R164, -R36 ;  /* 0x000000a423247223 */ /* 0x000fe20000010824 */
[-C--:B------:R-:W-:Y:S01]  /*8fd0*/  FMUL.FTZ R35, R38, R78.reuse ;  /* 0x0000004e26237220 */ /* 0x080fe20000410000 */
[----:B------:R-:W-:Y:S01]  /*8fe0*/  FMUL.FTZ R78, R34, R78 ;  /* 0x0000004e224e7220 */ /* 0x000fe20000410000 */
[----:B------:R-:W-:Y:S01]  /*8ff0*/  FFMA.FTZ R166, R32, R164, R166 ;  /* 0x000000a420a67223 */ /* 0x000fe200000100a6 */
[----:B------:R-:W-:Y:S02]  /*9000*/  IMAD.MOV.U32 R32, RZ, RZ, R33 ;  /* 0x000000ffff207224 */ /* 0x000fe400078e0021 */
[-C--:B------:R-:W-:Y:S01]  /*9010*/  FFMA.FTZ R35, R34, R66.reuse, -R35 ;  /* 0x0000004222237223 */ /* 0x080fe20000010823 */
[----:B------:R-:W-:Y:S01]  /*9020*/  FFMA.FTZ R78, R38, R66, R78 ;  /* 0x00000042264e7223 */ /* 0x000fe2000001004e */
[----:B------:R-:W-:-:S03]  /*9030*/  MOV R33, R45 ;  /* 0x0000002d00217202 */ /* 0x000fc60000000f00 */
[----:B------:R-:W-:Y:S01]  /*9040*/  F2FP.F16.F32.PACK_AB R35, R35, R36 ;  /* 0x000000242323723e */ /* 0x000fe200000000ff */
[----:B------:R-:W-:Y:S01]  /*9050*/  IMAD.MOV.U32 R36, RZ, RZ, R76 ;  /* 0x000000ffff247224 */ /* 0x000fe200078e004c */
[----:B------:R-:W-:-:S03]  /*9060*/  F2FP.F16.F32.PACK_AB R78, R78, R166 ;  /* 0x000000a64e4e723e */ /* 0x000fc600000000ff */
[----:B------:R-:W-:Y:S01]  /*9070*/  IMAD.MOV.U32 R34, RZ, RZ, R35 ;  /* 0x000000ffff227224 */ /* 0x000fe200078e0023 */
[----:B------:R-:W-:Y:S01]  /*9080*/  MOV R38, R78 ;  /* 0x0000004e00267202 */ /* 0x000fe20000000f00 */
[----:B------:R-:W-:-:S07]  /*9090*/  IMAD.MOV.U32 R35, RZ, RZ, R50 ;  /* 0x000000ffff237224 */ /* 0x000fce00078e0032 */
.L_x_2573:
[----:B------:R-:W-:Y:S05]  /*90a0*/  BSYNC B2 ;  /* 0x0000000000027941 */ /* 0x000fea0003800000 */
.L_x_2572:
[----:B0-----:R0:W-:Y:S04]  /*90b0*/  STG.E.128 desc[UR60][R40.64], R32 ;  /* 0x0000002028007986 */ /* 0x0011e8000c101d3c */
[----:B--2---:R0:W-:Y:S02]  /*90c0*/  @!P3 STG.E.128 desc[UR60][R42.64], R36 ;  /* 0x000000242a00b986 */ /* 0x0041e4000c101d3c */
.L_x_2571:
[----:B------:R-:W-:Y:S05]  /*90d0*/  BSYNC B1 ;  /* 0x0000000000017941 */ /* 0x000fea0003800000 */
.L_x_2570:
        /* <DEDUP_REMOVED lines=15> */
[----:B------:R-:W-:Y:S01]  /*91d0*/  LOP3.LUT R36, R194, 0x38, R37, 0xf8, !PT ;  /* 0x00000038c2247812 */ /* 0x000fe200078ef825 */
[----:B------:R-:W-:-:S05]  /*91e0*/  IMAD.SHL.U32 R39, R39, 0x400, RZ ;  /* 0x0000040027277824 */ /* 0x000fca00078e00ff */
[----:B------:R-:W-:-:S05]  /*91f0*/  LOP3.LUT R39, R39, 0x7fffe000, RZ, 0xc0, !PT ;  /* 0x7fffe00027277812 */ /* 0x000fca00078ec0ff */
[--C-:B------:R-:W-:Y:S02]  /*9200*/  @!P3 SHF.R.S32.HI R33, RZ, 0x1f, R37.reuse ;  /* 0x0000001fff21b819 */ /* 0x100fe40000011425 */
[----:B------:R-:W-:Y:S02]  /*9210*/  @!P3 IADD3 R32, P4, P5, R92, R124, R37 ;  /* 0x0000007c5c20b210 */ /* 0x000fe40007d9e025 */
[----:B------:R-:W-:Y:S02]  /*9220*/  LOP3.LUT R37, R36, R38, RZ, 0x3c, !PT ;  /* 0x0000002624257212 */ /* 0x000fe400078e3cff */
[----:B------:R-:W-:Y:S02]  /*9230*/  @!P3 IADD3.X R33, R89, R44, R33, P4, P5 ;  /* 0x0000002c5921b210 */ /* 0x000fe400027ea421 */
[----:B------:R-:W-:Y:S01]  /*9240*/  IADD3 R39, R37, R39, R198 ;  /* 0x0000002725277210 */ /* 0x000fe20007ffe0c6 */
[----:B------:R-:W-:Y:S01]  /*9250*/  IMAD R37, R16, 0x6000, R136 ;  /* 0x0000600010257824 */ /* 0x000fe200078e0288 */
[----:B------:R-:W-:-:S03]  /*9260*/  LEA R40, P4, R34, R114, 0x1 ;  /* 0x0000007222287211 */ /* 0x000fc600078808ff */
[----:B------:R-:W-:Y:S01]  /*9270*/  IMAD R39, R16, 0x6000, R39 ;  /* 0x0000600010277824 */ /* 0x000fe200078e0227 */
[-C--:B------:R-:W-:Y:S01]  /*9280*/  LEA.HI.X R41, R34, R115.reuse, R35, 0x1, P4 ;  /* 0x0000007322297211 */ /* 0x080fe200020f0c23 */
[----:B------:R-:W-:Y:S01]  /*9290*/  IMAD R34, R37, 0x2, R2 ;  /* 0x0000000225227824 */ /* 0x000fe200078e0202 */
[C---:B------:R-:W-:Y:S02]  /*92a0*/  @!P3 LEA R42, P4, R32.reuse, R114, 0x1 ;  /* 0x00000072202ab211 */ /* 0x040fe400078808ff */
[----:B------:R-:W-:Y:S02]  /*92b0*/  LEA R39, R39, R2, 0x1 ;  /* 0x0000000227277211 */ /* 0x000fe400078e08ff */
        /* <DEDUP_REMOVED lines=12> */
[--C-:B0-----:R-:W-:Y:S01]  /*9380*/  HADD2.F32 R37, -RZ, R33.reuse.H0_H0 ;  /* 0x20000021ff257230 */ /* 0x101fe20000004100 */
[----:B------:R-:W-:Y:S01]  /*9390*/  SHF.R.U64 R48, R74, 0x10, R75 ;  /* 0x000000104a307819 */ /* 0x000fe2000000124b */
[----:B------:R-:W-:Y:S02]  /*93a0*/  HADD2.F32 R72, -RZ, R72.H0_H0 ;  /* 0x20000048ff487230 */ /* 0x000fe40000004100 */
[----:B------:R-:W-:Y:S01]  /*93b0*/  FMUL.FTZ R53, R51, R50 ;  /* 0x0000003233357220 */ /* 0x000fe20000410000 */
[----:B------:R-:W-:-:S02]  /*93c0*/  HADD2.F32 R33, -RZ, R33.H1_H1 ;  /* 0x30000021ff217230 */ /* 0x000fc40000004100 */
[----:B------:R-:W-:Y:S01]  /*93d0*/  FMUL.FTZ R54, R37, R50 ;  /* 0x0000003225367220 */ /* 0x000fe20000410000 */
[----:B------:R-:W-:Y:S02]  /*93e0*/  HADD2.F32 R60, -RZ, R60.H0_H0 ;  /* 0x2000003cff3c7230 */ /* 0x000fe40000004100 */
[-C--:B------:R-:W-:Y:S01]  /*93f0*/  FMUL.FTZ R50, R52, R72.reuse ;  /* 0x0000004834327220 */ /* 0x080fe20000410000 */
[----:B------:R-:W-:Y:S02]  /*9400*/  HADD2.F32 R49, -RZ, R154.H0_H0 ;  /* 0x2000009aff317230 */ /* 0x000fe40000004100 */
[C---:B------:R-:W-:Y:S01]  /*9410*/  FMUL.FTZ R72, R33.reuse, R72 ;  /* 0x0000004821487220 */ /* 0x040fe20000410000 */
[----:B------:R-:W-:Y:S01]  /*9420*/  SHF.R.U32.HI R74, RZ, 0x10, R75 ;  /* 0x00000010ff4a7819 */ /* 0x000fe2000001164b */
[-C--:B------:R-:W-:Y:S01]  /*9430*/  FFMA.FTZ R50, R33, R60.reuse, -R50 ;  /* 0x0000003c21327223 */ /* 0x080fe20000010832 */
[--C-:B------:R-:W-:Y:S01]  /*9440*/  SHF.R.U64 R47, R62, 0x10, R63.reuse ;  /* 0x000000103e2f7819 */ /* 0x100fe2000000123f */
[----:B------:R-:W-:Y:S01]  /*9450*/  FFMA.FTZ R33, R52, R60, R72 ;  /* 0x0000003c34217223 */ /* 0x000fe20000010048 */
[----:B------:R-:W-:Y:S01]  /*9460*/  SHF.R.U32.HI R62, RZ, 0x10, R63 ;  /* 0x00000010ff3e7819 */ /* 0x000fe2000001163f */
[-C--:B------:R-:W-:Y:S01]  /*9470*/  FFMA.FTZ R53, R37, R49.reuse, -R53 ;  /* 0x0000003125357223 */ /* 0x080fe20000010835 */
[----:B------:R-:W-:Y:S01]  /*9480*/  FFMA.FTZ R54, R51, R49, R54 ;  /* 0x0000003133367223 */ /* 0x000fe20000010036 */
[----:B------:R-:W-:-:S02]  /*9490*/  HADD2.F32 R52, -RZ, R39.H0_H0 ;  /* 0x20000027ff347230 */ /* 0x000fc40000004100 */
[----:B------:R-:W-:Y:S01]  /*94a0*/  HADD2.F32 R49, -RZ, R156.H1_H1 ;  /* 0x3000009cff317230 */ /* 0x000fe20000004100 */
[----:B------:R-:W-:Y:S01]  /*94b0*/  F2FP.F16.F32.PACK_AB R50, R50, R53 ;  /* 0x000000353232723e */ /* 0x000fe200000000ff */
[----:B------:R-:W-:Y:S01]  /*94c0*/  HADD2.F32 R39, -RZ, R39.H1_H1 ;  /* 0x30000027ff277230 */ /* 0x000fe20000004100 */
[----:B------:R-:W-:Y:S01]  /*94d0*/  F2FP.F16.F32.PACK_AB R54, R33, R54 ;  /* 0x000000362136723e */ /* 0x000fe200000000ff */
[--C-:B------:R-:W-:Y:S02]  /*94e0*/  HADD2.F32 R60, -RZ, R35.reuse.H0_H0 ;  /* 0x20000023ff3c7230 */ /* 0x100fe40000004100 */
[-C--:B------:R-:W-:Y:S01]  /*94f0*/  FMUL.FTZ R51, R52, R49.reuse ;  /* 0x0000003134337220 */ /* 0x080fe20000410000 */
[----:B------:R-:W-:Y:S02]  /*9500*/  HADD2.F32 R74, -RZ, R74.H0_H0 ;  /* 0x2000004aff4a7230 */ /* 0x000fe40000004100 */
[----:B------:R-:W-:Y:S02]  /*9510*/  HADD2.F32 R35, -RZ, R35.H1_H1 ;  /* 0x30000023ff237230 */ /* 0x000fe40000004100 */
[----:B------:R-:W-:Y:S01]  /*9520*/  FMUL.FTZ R49, R60, R49 ;  /* 0x000000313c317220 */ /* 0x000fe20000410000 */
[----:B------:R-:W-:-:S02]  /*9530*/  HADD2.F32 R62, -RZ, R62.H0_H0 ;  /* 0x2000003eff3e7230 */ /* 0x000fc40000004100 */
[-C--:B------:R-:W-:Y:S01]  /*9540*/  FMUL.FTZ R64, R39, R74.reuse ;  /* 0x0000004a27407220 */ /* 0x080fe20000410000 */
[----:B------:R-:W-:Y:S02]  /*9550*/  HADD2.F32 R37, -RZ, R155.H0_H0 ;  /* 0x2000009bff257230 */ /* 0x000fe40000004100 */
[C---:B------:R-:W-:Y:S01]  /*9560*/  FMUL.FTZ R74, R35.reuse, R74 ;  /* 0x0000004a234a7220 */ /* 0x040fe20000410000 */
[----:B------:R-:W-:Y:S02]  /*9570*/  HADD2.F32 R154, -RZ, R154.H1_H1 ;  /* 0x3000009aff9a7230 */ /* 0x000fe40000004100 */
[-C--:B------:R-:W-:Y:S01]  /*9580*/  FFMA.FTZ R64, R35, R62.reuse, -R64 ;  /* 0x0000003e23407223 */ /* 0x080fe20000010840 */
[----:B------:R-:W-:Y:S02]  /*9590*/  HADD2.F32 R35, -RZ, R36.H0_H0 ;  /* 0x20000024ff237230 */ /* 0x000fe40000004100 */
[-C--:B------:R-:W-:Y:S01]  /*95a0*/  FFMA.FTZ R51, R60, R37.reuse, -R51 ;  /* 0x000000253c337223 */ /* 0x080fe20000010833 */
[----:B------:R-:W-:Y:S01]  /*95b0*/  FFMA.FTZ R49, R52, R37, R49 ;  /* 0x0000002534317223 */ /* 0x000fe20000010031 */
[----:B------:R-:W-:Y:S01]  /*95c0*/  FFMA.FTZ R74, R39, R62, R74 ;  /* 0x0000003e274a7223 */ /* 0x000fe2000001004a */
[----:B------:R-:W-:-:S02]  /*95d0*/  HADD2.F32 R39, -RZ, R46.H0_H0 ;  /* 0x2000002eff277230 */ /* 0x000fc40000004100 */
[----:B------:R-:W-:Y:S01]  /*95e0*/  HADD2.F32 R37, -RZ, R32.H0_H0 ;  /* 0x20000020ff257230 */ /* 0x000fe20000004100 */
[----:B------:R-:W-:Y:S01]  /*95f0*/  F2FP.F16.F32.PACK_AB R51, R64, R51 ;  /* 0x000000334033723e */ /* 0x000fe200000000ff */
[----:B------:R-:W-:Y:S02]  /*9600*/  HADD2.F32 R36, -RZ, R36.H1_H1 ;  /* 0x30000024ff247230 */ /* 0x000fe40000004100 */
[----:B------:R-:W-:Y:S02]  /*9610*/  HADD2.F32 R52, -RZ, R163.H0_H0 ;  /* 0x200000a3ff347230 */ /* 0x000fe40000004100 */
[----:B------:R-:W-:Y:S02]  /*9620*/  HADD2.F32 R32, -RZ, R32.H1_H1 ;  /* 0x30000020ff207230 */ /* 0x000fe40000004100 */
[-C--:B------:R-:W-:Y:S01]  /*9630*/  FMUL.FTZ R55, R36, R39.reuse ;  /* 0x0000002724377220 */ /* 0x080fe20000410000 */
[----:B------:R-:W-:Y:S02]  /*9640*/  HADD2.F32 R45, -RZ, R45.H0_H0 ;  /* 0x2000002dff2d7230 */ /* 0x000fe40000004100 */
[-C--:B------:R-:W-:Y:S01]  /*9650*/  FMUL.FTZ R46, R35, R52.reuse ;  /* 0x00000034232e7220 */ /* 0x080fe20000410000 */
[----:B------:R-:W-:Y:S01]  /*9660*/  FMUL.FTZ R52, R37, R52 ;  /* 0x0000003425347220 */ /* 0x000fe20000410000 */
[----:B------:R-:W-:Y:S01]  /*9670*/  FMUL.FTZ R39, R32, R39 ;  /* 0x0000002720277220 */ /* 0x000fe20000410000 */
[----:B------:R-:W-:-:S02]  /*9680*/  HADD2.F32 R155, -RZ, R155.H1_H1 ;  /* 0x3000009bff9b7230 */ /* 0x000fc40000004100 */
[-C--:B------:R-:W-:Y:S01]  /*9690*/  FFMA.FTZ R37, R37, R154.reuse, -R46 ;  /* 0x0000009a25257223 */ /* 0x080fe2000001082e */
[-C--:B------:R-:W-:Y:S01]  /*96a0*/  FFMA.FTZ R32, R32, R45.reuse, -R55 ;  /* 0x0000002d20207223 */ /* 0x080fe20000010837 */
[----:B------:R-:W-:Y:S01]  /*96b0*/  FFMA.FTZ R36, R36, R45, R39 ;  /* 0x0000002d24247223 */ /* 0x000fe20000010027 */
[----:B------:R-:W-:Y:S02]  /*96c0*/  HADD2.F32 R45, -RZ, R48.H0_H0 ;  /* 0x20000030ff2d7230 */ /* 0x000fe40000004100 */
[----:B------:R-:W-:Y:S01]  /*96d0*/  FFMA.FTZ R35, R35, R154, R52 ;  /* 0x0000009a23237223 */ /* 0x000fe20000010034 */
[----:B------:R-:W-:Y:S01]  /*96e0*/  HADD2.F32 R46, -RZ, R38.H0_H0 ;  /* 0x20000026ff2e7230 */ /* 0x000fe20000004100 */
[----:B------:R-:W-:Y:S01]  /*96f0*/  F2FP.F16.F32.PACK_AB R32, R32, R37 ;  /* 0x000000252020723e */ /* 0x000fe200000000ff */
[----:B------:R-:W-:Y:S02]  /*9700*/  HADD2.F32 R39, -RZ, R156.H0_H0 ;  /* 0x2000009cff277230 */ /* 0x000fe40000004100 */
[----:B------:R-:W-:Y:S01]  /*9710*/  HADD2.F32 R48, -RZ, R34.H0_H0 ;  /* 0x20000022ff307230 */ /* 0x000fe20000004100 */
[----:B------:R-:W-:Y:S01]  /*9720*/  F2FP.F16.F32.PACK_AB R36, R36, R35 ;  /* 0x000000232424723e */ /* 0x000fe200000000ff */
[----:B------:R-:W-:-:S02]  /*9730*/  HADD2.F32 R38, -RZ, R38.H1_H1 ;  /* 0x30000026ff267230 */ /* 0x000fc40000004100 */
[-C--:B------:R-:W-:Y:S01]  /*9740*/  FMUL.FTZ R55, R46, R39.reuse ;  /* 0x000000272e377220 */ /* 0x080fe20000410000 */
[----:B------:R-:W-:Y:S02]  /*9750*/  HADD2.F32 R34, -RZ, R34.H1_H1 ;  /* 0x30000022ff227230 */ /* 0x000fe40000004100 */
[----:B------:R-:W-:Y:S01]  /*9760*/  FMUL.FTZ R39, R48, R39 ;  /* 0x0000002730277220 */ /* 0x000fe20000410000 */
[----:B------:R-:W-:Y:S02]  /*9770*/  HADD2.F32 R47, -RZ, R47.H0_H0 ;  /* 0x2000002fff2f7230 */ /* 0x000fe40000004100 */
[----:B------:R-:W-:Y:S01]  /*9780*/  FMUL.FTZ R61, R38, R45 ;  /* 0x0000002d263d7220 */ /* 0x000fe20000410000 */
[----:B------:R-:W-:Y:S01]  /*9790*/  FFMA.FTZ R48, R48, R155, -R55 ;  /* 0x0000009b30307223 */ /* 0x000fe20000010837 */
[----:B------:R-:W-:Y:S01]  /*97a0*/  FMUL.FTZ R45, R34, R45 ;  /* 0x0000002d222d7220 */ /* 0x000fe20000410000 */
[----:B------:R-:W-:Y:S01]  /*97b0*/  FFMA.FTZ R46, R46, R155, R39 ;  /* 0x0000009b2e2e7223 */ /* 0x000fe20000010027 */
[----:B------:R-:W-:Y:S01]  /*97c0*/  FFMA.FTZ R61, R34, R47, -R61 ;  /* 0x0000002f223d7223 */ /* 0x000fe2000001083d */
[----:B------:R-:W-:Y:S01]  /*97d0*/  F2FP.F16.F32.PACK_AB R39, R74, R49 ;  /* 0x000000314a27723e */ /* 0x000fe200000000ff */
[----:B------:R-:W-:Y:S01]  /*97e0*/  FFMA.FTZ R45, R38, R47, R45 ;  /* 0x0000002f262d7223 */ /* 0x000fe2000001002d */
[----:B------:R-:W-:-:S02]  /*97f0*/  IMAD.MOV.U32 R33, RZ, RZ, R50 ;  /* 0x000000ffff217224 */ /* 0x000fc400078e0032 */
[----:B------:R-:W-:Y:S01]  /*9800*/  F2FP.F16.F32.PACK_AB R34, R61, R48 ;  /* 0x000000303d22723e */ /* 0x000fe200000000ff */
[----:B------:R-:W-:Y:S01]  /*9810*/  IMAD.MOV.U32 R37, RZ, RZ, R54 ;  /* 0x000000ffff257224 */ /* 0x000fe200078e0036 */
[----:B------:R-:W-:Y:S01]  /*9820*/  F2FP.F16.F32.PACK_AB R38, R45, R46 ;  /* 0x0000002e2d26723e */ /* 0x000fe200000000ff */
[----:B------:R-:W-:-:S07]  /*9830*/  IMAD.MOV.U32 R35, RZ, RZ, R51 ;  /* 0x000000ffff237224 */ /* 0x000fce00078e0033 */
.L_x_2577:
[----:B------:R-:W-:Y:S05]  /*9840*/  BSYNC B2 ;  /* 0x0000000000027941 */ /* 0x000fea0003800000 */
.L_x_2576:
[----:B0-----:R0:W-:Y:S04]  /*9850*/  STG.E.128 desc[UR60][R40.64], R32 ;  /* 0x0000002028007986 */ /* 0x0011e8000c101d3c */
[----:B--2---:R0:W-:Y:S02]  /*9860*/  @!P3 STG.E.128 desc[UR60][R42.64], R36 ;  /* 0x000000242a00b986 */ /* 0x0041e4000c101d3c */
.L_x_2575:
[----:B------:R-:W-:Y:S05]  /*9870*/  BSYNC B1 ;  /* 0x0000000000017941 */ /* 0x000fea0003800000 */
.L_x_2574:
[----:B------:R-:W-:-:S13]  /*9880*/  ISETP.NE.AND P3, PT, R9, RZ, PT ;  /* 0x000000ff0900720c */ /* 0x000fda0003f65270 */
[----:B------:R-:W-:Y:S05]  /*9890*/  @!P3 BRA `(.L_x_2528) ;  /* 0x0000000800ccb947 */ /* 0x000fea0003800000 */
[----:B0-----:R-:W2:Y:S01]  /*98a0*/  LDL R32, [R1+0x10] ;  /* 0x0000100001207983 */ /* 0x001ea20000100800 */
[----:B------:R-:W-:Y:S01]  /*98b0*/  SHF.R.U32.HI R35, RZ, 0x3, R194 ;  /* 0x00000003ff237819 */ /* 0x000fe200000116c2 */
[----:B------:R-:W-:Y:S01]  /*98c0*/  BSSY B1, `(.L_x_2578) ;  /* 0x000006e000017945 */ /* 0x000fe20003800000 */
[----:B--2---:R-:W-:-:S04]  /*98d0*/  LOP3.LUT P4, RZ, R32, 0x1, RZ, 0xc0, !PT ;  /* 0x0000000120ff7812 */ /* 0x004fc8000788c0ff */
[----:B------:R-:W-:Y:S02]  /*98e0*/  SEL R144, R120, R144, !P4 ;  /* 0x0000009078907207 */ /* 0x000fe40006000000 */
[----:B---34-:R-:W-:Y:S02]  /*98f0*/  IADD3 R41, P3, P4, R92, R124, R12 ;  /* 0x0000007c5c297210 */ /* 0x018fe40007c7e00c */
[----:B------:R-:W-:Y:S02]  /*9900*/  SHF.R.S32.HI R33, RZ, 0x1f, R144 ;  /* 0x0000001fff217819 */ /* 0x000fe40000011490 */
[----:B------:R-:W-:Y:S02]  /*9910*/  IADD3.X R42, R89, R44, R107, P3, P4 ;  /* 0x0000002c592a7210 */ /* 0x000fe40001fe846b */
[----:B------:R-:W-:Y:S02]  /*9920*/  LEA.HI R33, R33, R144, RZ, 0x4 ;  /* 0x0000009021217211 */ /* 0x000fe400078f20ff */
[----:B------:R-:W-:-:S02]  /*9930*/  ISETP.GE.AND P4, PT, R186, R117, PT ;  /* 0x00000075ba00720c */ /* 0x000fc40003f86270 */
[----:B------:R-:W-:Y:S02]  /*9940*/  LEA.HI.SX32 R33, R33, R110, 0x1c ;  /* 0x0000006e21217211 */ /* 0x000fe400078fe2ff */
[----:B------:R-:W-:Y:S02]  /*9950*/  LEA R40, P3, R41, R114, 0x1 ;  /* 0x0000007229287211 */ /* 0x000fe400078608ff */
[----:B------:R-:W-:Y:S02]  /*9960*/  SHF.R.S32.HI R32, RZ, 0x1f, R33 ;  /* 0x0000001fff207819 */ /* 0x000fe40000011421 */
[----:B------:R-:W-:Y:S02]  /*9970*/  SHF.L.U32 R43, R33, 0x3, RZ ;  /* 0x00000003212b7819 */ /* 0x000fe400000006ff */
[----:B------:R-:W-:Y:S02]  /*9980*/  LEA.HI R33, R32, R33, RZ, 0x3 ;  /* 0x0000002120217211 */ /* 0x000fe400078f18ff */
[----:B------:R-:W-:-:S02]  /*9990*/  LOP3.LUT R32, R194, 0x38, R43, 0xf8, !PT ;  /* 0x00000038c2207812 */ /* 0x000fc400078ef82b */
[----:B------:R-:W-:Y:S01]  /*99a0*/  LEA.HI.X R41, R41, R115, R42, 0x1, P3 ;  /* 0x0000007329297211 */ /* 0x000fe200018f0c2a */
[----:B------:R-:W-:Y:S01]  /*99b0*/  IMAD.SHL.U32 R34, R33, 0x400, RZ ;  /* 0x0000040021227824 */ /* 0x000fe200078e00ff */
[----:B------:R-:W-:-:S04]  /*99c0*/  LOP3.LUT R33, R32, R35, RZ, 0x3c, !PT ;  /* 0x0000002320217212 */ /* 0x000fc800078e3cff */
[----:B------:R-:W-:-:S04]  /*99d0*/  LOP3.LUT R34, R34, 0x7fffe000, RZ, 0xc0, !PT ;  /* 0x7fffe00022227812 */ /* 0x000fc800078ec0ff */
[----:B------:R-:W-:Y:S01]  /*99e0*/  IADD3 R35, R33, R34, R198 ;  /* 0x0000002221237210 */ /* 0x000fe20007ffe0c6 */
[----:B------:R-:W-:-:S04]  /*99f0*/  IMAD R33, R16, 0x6000, R135 ;  /* 0x0000600010217824 */ /* 0x000fc800078e0287 */
[----:B------:R-:W-:Y:S02]  /*9a00*/  IMAD R35, R16, 0x6000, R35 ;  /* 0x0000600010237824 */ /* 0x000fe400078e0223 */
[--C-:B------:R-:W-:Y:S02]  /*9a10*/  IMAD R33, R33, 0x2, R2.reuse ;  /* 0x0000000221217824 */ /* 0x100fe400078e0202 */
[----:B------:R-:W-:-:S04]  /*9a20*/  IMAD R36, R35, 0x2, R2 ;  /* 0x0000000223247824 */ /* 0x000fc800078e0202 */
[----:B------:R-:W0:Y:S04]  /*9a30*/  LDS.128 R32, [R33+0x1c400] ;  /* 0x01c4000021207984 */ /* 0x000e280000000c00 */
[----:B------:R-:W2:Y:S01]  /*9a40*/  LDS.128 R36, [R36+0x1c400] ;  /* 0x01c4000024247984 */ /* 0x000ea20000000c00 */
[----:B------:R-:W-:Y:S05]  /*9a50*/  @P4 BRA `(.L_x_2579) ;  /* 0x0000000400504947 */ /* 0x000fea0003800000 */
[----:B------:R-:W-:Y:S01]  /*9a60*/  SHF.R.U32.HI R53, RZ, 0x10, R69 ;  /* 0x00000010ff357819 */ /* 0x000fe20000011645 */
[----:B--2---:R-:W-:Y:S01]  /*9a70*/  IMAD.MOV.U32 R49, RZ, RZ, R39 ;  /* 0x000000ffff317224 */ /* 0x004fe200078e0027 */
[----:B------:R-:W-:Y:S01]  /*9a80*/  MOV R48, R37 ;  /* 0x0000002500307202 */ /* 0x000fe20000000f00 */
[----:B0-----:R-:W-:Y:S01]  /*9a90*/  IMAD.MOV.U32 R37, RZ, RZ, R35 ;  /* 0x000000ffff257224 */ /* 0x001fe200078e0023 */
[--C-:B------:R-:W-:Y:S01]  /*9aa0*/  SHF.R.U32.HI R51, RZ, 0x10, R57.reuse ;  /* 0x00000010ff337819 */ /* 0x100fe20000011639 */
[----:B------:R-:W-:Y:S01]  /*9ab0*/  HADD2.F32 R53, -RZ, R53.H0_H0 ;  /* 0x20000035ff357230 */ /* 0x000fe20000004100 */
[----:B------:R-:W-:Y:S01]  /*9ac0*/  SHF.R.U64 R42, R56, 0x10, R57 ;  /* 0x00000010382a7819 */ /* 0x000fe20000001239 */
[--C-:B------:R-:W-:Y:S01]  /*9ad0*/  HADD2.F32 R39, -RZ, R48.reuse.H0_H0 ;  /* 0x20000030ff277230 */ /* 0x100fe20000004100 */
[--C-:B------:R-:W-:Y:S01]  /*9ae0*/  SHF.R.U64 R47, R70, 0x10, R71.reuse ;  /* 0x00000010462f7819 */ /* 0x100fe20000001247 */
[----:B------:R-:W-:Y:S01]  /*9af0*/  HADD2.F32 R50, -RZ, R48.H1_H1 ;  /* 0x30000030ff327230 */ /* 0x000fe20000004100 */
[----:B------:R-:W-:Y:S01]  /*9b00*/  SHF.R.U32.HI R70, RZ, 0x10, R71 ;  /* 0x00000010ff467819 */ /* 0x000fe20000011647 */
[----:B------:R-:W-:Y:S01]  /*9b10*/  HADD2.F32 R54, -RZ, R152.H1_H1 ;  /* 0x30000098ff367230 */ /* 0x000fe20000004100 */
[----:B------:R-:W-:Y:S01]  /*9b20*/  SHF.R.U64 R45, R58, 0x10, R59 ;  /* 0x000000103a2d7819 */ /* 0x000fe2000000123b */
[----:B------:R-:W-:-:S02]  /*9b30*/  HADD2.F32 R48, -RZ, R33.H1_H1 ;  /* 0x30000021ff307230 */ /* 0x000fc40000004100 */
[-C--:B------:R-:W-:Y:S01]  /*9b40*/  FMUL.FTZ R55, R50, R53.reuse ;  /* 0x0000003532377220 */ /* 0x080fe20000410000 */
[----:B------:R-:W-:Y:S02]  /*9b50*/  HADD2.F32 R35, -RZ, R33.H0_H0 ;  /* 0x20000021ff237230 */ /* 0x000fe40000004100 */
[-C--:B------:R-:W-:Y:S01]  /*9b60*/  FMUL.FTZ R56, R39, R54.reuse ;  /* 0x0000003627387220 */ /* 0x080fe20000410000 */
[----:B------:R-:W-:Y:S02]  /*9b70*/  HADD2.F32 R52, -RZ, R150.H1_H1 ;  /* 0x30000096ff347230 */ /* 0x000fe40000004100 */
[----:B------:R-:W-:Y:S01]  /*9b80*/  FMUL.FTZ R53, R48, R53 ;  /* 0x0000003530357220 */ /* 0x000fe20000410000 */
[----:B------:R-:W-:Y:S02]  /*9b90*/  HADD2.F32 R51, -RZ, R51.H0_H0 ;  /* 0x20000033ff337230 */ /* 0x000fe40000004100 */
[C---:B------:R-:W-:Y:S01]  /*9ba0*/  FMUL.FTZ R54, R35.reuse, R54 ;  /* 0x0000003623367220 */ /* 0x040fe20000410000 */
[----:B------:R-:W-:Y:S01]  /*9bb0*/  SHF.R.U32.HI R58, RZ, 0x10, R59 ;  /* 0x00000010ff3a7819 */ /* 0x000fe2000001163b */
[----:B------:R-:W-:Y:S01]  /*9bc0*/  FFMA.FTZ R33, R35, R52, -R56 ;  /* 0x0000003423217223 */ /* 0x000fe20000010838 */
[----:B------:R-:W-:-:S02]  /*9bd0*/  HADD2.F32 R56, -RZ, R151.H1_H1 ;  /* 0x30000097ff387230 */ /* 0x000fc40000004100 */
[-C--:B------:R-:W-:Y:S01]  /*9be0*/  FFMA.FTZ R48, R48, R51.reuse, -R55 ;  /* 0x0000003330307223 */ /* 0x080fe20000010837 */
[----:B------:R-:W-:Y:S01]  /*9bf0*/  FFMA.FTZ R50, R50, R51, R53 ;  /* 0x0000003332327223 */ /* 0x000fe20000010035 */
[----:B------:R-:W-:Y:S01]  /*9c00*/  FFMA.FTZ R35, R39, R52, R54 ;  /* 0x0000003427237223 */ /* 0x000fe20000010036 */
[--C-:B------:R-:W-:Y:S01]  /*9c10*/  HADD2.F32 R51, -RZ, R49.reuse.H0_H0 ;  /* 0x20000031ff337230 */ /* 0x100fe20000004100 */
[----:B------:R-:W-:Y:S01]  /*9c20*/  SHF.R.U64 R46, R68, 0x10, R69 ;  /* 0x00000010442e7819 */ /* 0x000fe20000001245 */
[----:B------:R-:W-:Y:S01]  /*9c30*/  HADD2.F32 R49, -RZ, R49.H1_H1 ;  /* 0x30000031ff317230 */ /* 0x000fe20000004100 */
[----:B------:R-:W-:Y:S01]  /*9c40*/  F2FP.F16.F32.PACK_AB R33, R48, R33 ;  /* 0x000000213021723e */ /* 0x000fe200000000ff */
[----:B------:R-:W-:Y:S02]  /*9c50*/  HADD2.F32 R39, -RZ, R37.H0_H0 ;  /* 0x20000025ff277230 */ /* 0x000fe40000004100 */
[----:B------:R-:W-:Y:S01]  /*9c60*/  FMUL.FTZ R60, R51, R56 ;  /* 0x00000038333c7220 */ /* 0x000fe20000410000 */
[----:B------:R-:W-:-:S02]  /*9c70*/  HADD2.F32 R70, -RZ, R70.H0_H0 ;  /* 0x20000046ff467230 */ /* 0x000fc40000004100 */
[----:B------:R-:W-:Y:S02]  /*9c80*/  HADD2.F32 R52, -RZ, R37.H1_H1 ;  /* 0x30000025ff347230 */ /* 0x000fe40000004100 */
[----:B------:R-:W-:Y:S01]  /*9c90*/  FMUL.FTZ R56, R39, R56 ;  /* 0x0000003827387220 */ /* 0x000fe20000410000 */
[----:B------:R-:W-:Y:S02]  /*9ca0*/  HADD2.F32 R54, -RZ, R149.H1_H1 ;  /* 0x30000095ff367230 */ /* 0x000fe40000004100 */
[-C--:B------:R-:W-:Y:S01]  /*9cb0*/  FMUL.FTZ R53, R49, R70.reuse ;  /* 0x0000004631357220 */ /* 0x080fe20000410000 */
[----:B------:R-:W-:Y:S02]  /*9cc0*/  HADD2.F32 R58, -RZ, R58.H0_H0 ;  /* 0x2000003aff3a7230 */ /* 0x000fe40000004100 */
[C---:B------:R-:W-:Y:S01]  /*9cd0*/  FMUL.FTZ R70, R52.reuse, R70 ;  /* 0x0000004634467220 */ /* 0x040fe20000410000 */
[----:B------:R-:W-:Y:S02]  /*9ce0*/  HADD2.F32 R42, -RZ, R42.H0_H0 ;  /* 0x2000002aff2a7230 */ /* 0x000fe40000004100 */
[-C--:B------:R-:W-:Y:S01]  /*9cf0*/  FFMA.FTZ R37, R39, R54.reuse, -R60 ;  /* 0x0000003627257223 */ /* 0x080fe2000001083c */
[----:B------:R-:W-:Y:S01]  /*9d00*/  FFMA.FTZ R39, R51, R54, R56 ;  /* 0x0000003633277223 */ /* 0x000fe20000010038 */
[-C--:B------:R-:W-:Y:S01]  /*9d10*/  FFMA.FTZ R54, R49, R58.reuse, R70 ;  /* 0x0000003a31367223 */ /* 0x080fe20000010046 */
[----:B------:R-:W-:Y:S01]  /*9d20*/  FFMA.FTZ R52, R52, R58, -R53 ;  /* 0x0000003a34347223 */ /* 0x000fe20000010835 */
[----:B------:R-:W-:-:S02]  /*9d30*/  HADD2.F32 R49, -RZ, R36.H0_H0 ;  /* 0x20000024ff317230 */ /* 0x000fc40000004100 */
[----:B------:R-:W-:Y:S01]  /*9d40*/  HADD2.F32 R51, -RZ, R36.H1_H1 ;  /* 0x30000024ff337230 */ /* 0x000fe20000004100 */
[----:B------:R-:W-:Y:S01]  /*9d50*/  F2FP.F16.F32.PACK_AB R39, R54, R39 ;  /* 0x000000273627723e */ /* 0x000fe200000000ff */
[----:B------:R-:W-:Y:S01]  /*9d60*/  HADD2.F32 R53, -RZ, R46.H0_H0 ;  /* 0x2000002eff357230 */ /* 0x000fe20000004100 */
[----:B------:R-:W-:Y:S01]  /*9d70*/  F2FP.F16.F32.PACK_AB R52, R52, R37 ;  /* 0x000000253434723e */ /* 0x000fe200000000ff */
[----:B------:R-:W-:Y:S01]  /*9d80*/  HADD2.F32 R36, -RZ, R32.H1_H1 ;  /* 0x30000020ff247230 */ /* 0x000fe20000004100 */
[----:B------:R-:W-:Y:S01]  /*9d90*/  F2FP.F16.F32.PACK_AB R37, R50, R35 ;  /* 0x000000233225723e */ /* 0x000fe200000000ff */
[----:B------:R-:W-:Y:S02]  /*9da0*/  HADD2.F32 R152, -RZ, R152.H0_H0 ;  /* 0x20000098ff987230 */ /* 0x000fe40000004100 */
[-C--:B------:R-:W-:Y:S01]  /*9db0*/  FMUL.FTZ R57, R51, R53.reuse ;  /* 0x0000003533397220 */ /* 0x080fe20000410000 */
[----:B------:R-:W-:Y:S02]  /*9dc0*/  HADD2.F32 R46, -RZ, R32.H0_H0 ;  /* 0x20000020ff2e7230 */ /* 0x000fe40000004100 */
[----:B------:R-:W-:Y:S01]  /*9dd0*/  FMUL.FTZ R56, R36, R53 ;  /* 0x0000003524387220 */ /* 0x000fe20000410000 */
[----:B------:R-:W-:-:S02]  /*9de0*/  HADD2.F32 R149, -RZ, R149.H0_H0 ;  /* 0x20000095ff957230 */ /* 0x000fc40000004100 */
[----:B------:R-:W-:Y:S01]  /*9df0*/  FFMA.FTZ R57, R36, R42, -R57 ;  /* 0x0000002a24397223 */ /* 0x000fe20000010839 */
[----:B------:R-:W-:Y:S01]  /*9e00*/  FMUL.FTZ R55, R49, R152 ;  /* 0x0000009831377220 */ /* 0x000fe20000410000 */
[----:B------:R-:W-:Y:S01]  /*9e10*/  FFMA.FTZ R51, R51, R42, R56 ;  /* 0x0000002a33337223 */ /* 0x000fe20000010038 */
        /* <DEDUP_REMOVED lines=8> */
[----:B------:R-:W-:Y:S01]  /*9ea0*/  HADD2.F32 R38, -RZ, R38.H1_H1 ;  /* 0x30000026ff267230 */ /* 0x000fe20000004100 */
[----:B------:R-:W-:Y:S01]  /*9eb0*/  F2FP.F16.F32.PACK_AB R32, R57, R32 ;  /* 0x000000203920723e */ /* 0x000fe200000000ff */
[----:B------:R-:W-:Y:S02]  /*9ec0*/  HADD2.F32 R34, -RZ, R34.H1_H1 ;  /* 0x30000022ff227230 */ /* 0x000fe40000004100 */
[----:B------:R-:W-:Y:S01]  /*9ed0*/  FMUL.FTZ R151, R36, R151 ;  /* 0x0000009724977220 */ /* 0x000fe20000410000 */
[----:B------:R-:W-:Y:S02]  /*9ee0*/  HADD2.F32 R49, -RZ, R150.H0_H0 ;  /* 0x20000096ff317230 */ /* 0x000fe40000004100 */
[-C--:B------:R-:W-:Y:S01]  /*9ef0*/  FMUL.FTZ R55, R38, R47.reuse ;  /* 0x0000002f26377220 */ /* 0x080fe20000410000 */
[----:B------:R-:W-:Y:S02]  /*9f00*/  HADD2.F32 R45, -RZ, R45.H0_H0 ;  /* 0x2000002dff2d7230 */ /* 0x000fe40000004100 */
[----:B------:R-:W-:Y:S01]  /*9f10*/  FMUL.FTZ R47, R34, R47 ;  /* 0x0000002f222f7220 */ /* 0x000fe20000410000 */
[----:B------:R-:W-:-:S02]  /*9f20*/  IMAD.MOV.U32 R35, RZ, RZ, R52 ;  /* 0x000000ffff237224 */ /* 0x000fc400078e0034 */
[-C--:B------:R-:W-:Y:S01]  /*9f30*/  FFMA.FTZ R53, R36, R49.reuse, -R53 ;  /* 0x0000003124357223 */ /* 0x080fe20000010835 */
[----:B------:R-:W-:Y:S01]  /*9f40*/  FFMA.FTZ R151, R42, R49, R151 ;  /* 0x000000312a977223 */ /* 0x000fe20000010097 */
[-C--:B------:R-:W-:Y:S01]  /*9f50*/  FFMA.FTZ R34, R34, R45.reuse, -R55 ;  /* 0x0000002d22227223 */ /* 0x080fe20000010837 */
[----:B------:R-:W-:Y:S01]  /*9f60*/  FFMA.FTZ R38, R38, R45, R47 ;  /* 0x0000002d26267223 */ /* 0x000fe2000001002f */
[----:B------:R-:W-:-:S03]  /*9f70*/  F2FP.F16.F32.PACK_AB R36, R51, R152 ;  /* 0x000000983324723e */ /* 0x000fc600000000ff */
[----:B------:R-:W-:Y:S02]  /*9f80*/  F2FP.F16.F32.PACK_AB R34, R34, R53 ;  /* 0x000000352222723e */ /* 0x000fe400000000ff */
[----:B------:R-:W-:-:S07]  /*9f90*/  F2FP.F16.F32.PACK_AB R38, R38, R151 ;  /* 0x000000972626723e */ /* 0x000fce00000000ff */
.L_x_2579:
[----:B------:R-:W-:Y:S05]  /*9fa0*/  BSYNC B1 ;  /* 0x0000000000017941 */ /* 0x000fea0003800000 */
.L_x_2578:
        /* <DEDUP_REMOVED lines=10> */
.L_x_2495:
[----:B------:R-:W2:Y:S02]  /*a050*/  LDL R32, [R1+0x14] ;  /* 0x0000140001207983 */ /* 0x000ea40000100800 */
[----:B--2---:R-:W-:-:S13]  /*a060*/  R2UR UR4, R32 ;  /* 0x00000000200472ca */ /* 0x004fda00000e0000 */
[----:B------:R-:W-:-:S06]  /*a070*/  UISETP.NE.AND UP0, UPT, UR4, 0x3, UPT ;  /* 0x000000030400788c */ /* 0x000fcc000bf05270 */
[----:B------:R-:W-:-:S13]  /*a080*/  PLOP3.LUT P2, PT, PT, PT, UP0, 0x80, 0x0 ;  /* 0x000000000000781c */ /* 0x000fda0003f4f008 */
[----:B------:R-:W-:Y:S05]  /*a090*/  @!P2 BRA `(.L_x_2580) ;  /* 0x000000000004a947 */ /* 0x000fea0003800000 */
[----:B------:R-:W-:Y:S01]  /*a0a0*/  BPT.TRAP 0x1 ;  /* 0x000000040000795c */ /* 0x000fe20000300000 */
.L_x_2580:
[----:B------:R-:W-:Y:S01]  /*a0b0*/  LEA R3, R16, R2, 0x3 ;  /* 0x0000000210037211 */ /* 0x000fe200078e18ff */
[----:B------:R-:W-:Y:S01]  /*a0c0*/  IMAD R4, R24, -0x80, R25 ;  /* 0xffffff8018047824 */ /* 0x000fe200078e0219 */
[----:B------:R-:W-:Y:S01]  /*a0d0*/  SHF.L.U32 R0, R188, 0x1f, RZ ;  /* 0x0000001fbc007819 */ /* 0x000fe200000006ff */
[----:B------:R-:W-:Y:S03]  /*a0e0*/  BSSY B1, `(.L_x_2581) ;  /* 0x0000005000017945 */ /* 0x000fe60003800000 */
[----:B------:R-:W1:Y:S01]  /*a0f0*/  SYNCS.PHASECHK.TRANS64.TRYWAIT P4, [R3+URZ+0x34890], R0 ;  /* 0x03489000030075a7 */ /* 0x000e62000808017f */
[----:B------:R-:W-:-:S04]  /*a100*/  VIMNMX R4, R4, 0x80, PT ;  /* 0x0000008004047848 */ /* 0x000fc80003fe0100 */
[----:B------:R-:W-:Y:S01]  /*a110*/  ISETP.GE.AND P3, PT, R17, R4, PT ;  /* 0x000000041100720c */ /* 0x000fe20003f66270 */
[----:B-1----:R-:W-:-:S12]  /*a120*/  @!P4 BRA `(.L_x_2582) ;  /* 0x000001d800bcc947 */ /* 0x002fd80003800000 */
.L_x_2885:
[----:B------:R-:W-:Y:S05]  /*a130*/  BSYNC B1 ;  /* 0x0000000000017941 */ /* 0x000fea0003800000 */
.L_x_2581:
[----:B------:R-:W-:Y:S04]  /*a140*/  BSSY B1, `(.L_x_2583) ;  /* 0x0000014000017945 */ /* 0x000fe80003800000 */
[----:B------:R-:W-:Y:S05]  /*a150*/  @P3 BRA `(.L_x_2584) ;  /* 0x0000000000483947 */ /* 0x000fea0003800000 */
[----:B------:R-:W-:Y:S02]  /*a160*/  ISETP.NE.AND P4, PT, R11, RZ, PT ;  /* 0x000000ff0b00720c */ /* 0x000fe40003f85270 */
[----:B------:R-:W-:-:S11]  /*a170*/  ISETP.NE.AND P3, PT, R10, RZ, PT ;  /* 0x000000ff0a00720c */ /* 0x000fd60003f65270 */
[----:B0-----:R-:W0:Y:S04]  /*a180*/  @P4 LDS.128 R32, [R43] ;  /* 0x000000002b204984 */ /* 0x001e280000000c00 */
[----:B------:R-:W2:Y:S04]  /*a190*/  @P3 LDS.128 R36, [R42] ;  /* 0x000000002a243984 */ /* 0x000ea80000000c00 */
[----:B0-----:R-:W-:Y:S01]  /*a1a0*/  @P4 STG.E.128 desc[UR60][R44.64], R32 ;  /* 0x000000202c004986 */ /* 0x001fe2000c101d3c */
[----:B------:R-:W-:-:S03]  /*a1b0*/  ISETP.NE.AND P4, PT, R9, RZ, PT ;  /* 0x000000ff0900720c */ /* 0x000fc60003f85270 */
[----:B--2---:R-:W-:Y:S01]  /*a1c0*/  @P3 STG.E.128 desc[UR60][R44.64+0x40], R36 ;  /* 0x000040242c003986 */ /* 0x004fe2000c101d3c */
[----:B------:R-:W-:-:S09]  /*a1d0*/  ISETP.NE.AND P3, PT, R8, RZ, PT ;  /* 0x000000ff0800720c */ /* 0x000fd20003f65270 */
[----:B------:R-:W0:Y:S04]  /*a1e0*/  @P4 LDS.128 R32, [R43+0x4000] ;  /* 0x004000002b204984 */ /* 0x000e280000000c00 */
[----:B------:R-:W2:Y:S04]  /*a1f0*/  @P3 LDS.128 R36, [R42+0x4000] ;  /* 0x004000002a243984 */ /* 0x000ea80000000c00 */
[----:B0-----:R-:W-:Y:S01]  /*a200*/  @P4 STG.E.128 desc[UR60][R44.64+0x80], R32 ;  /* 0x000080202c004986 */ /* 0x001fe2000c101d3c */
[----:B------:R-:W-:-:S03]  /*a210*/  ISETP.NE.AND P4, PT, R6, RZ, PT ;  /* 0x000000ff0600720c */ /* 0x000fc60003f85270 */
[----:B--2---:R-:W-:Y:S01]  /*a220*/  @P3 STG.E.128 desc[UR60][R44.64+0xc0], R36 ;  /* 0x0000c0242c003986 */ /* 0x004fe2000c101d3c */
[----:B------:R-:W-:-:S09]  /*a230*/  ISETP.NE.AND P3, PT, R7, RZ, PT ;  /* 0x000000ff0700720c */ /* 0x000fd20003f65270 */
[----:B------:R-:W0:Y:S04]  /*a240*/  @P4 LDS.128 R36, [R42+0x8000] ;  /* 0x008000002a244984 */ /* 0x000e280000000c00 */
[----:B------:R-:W2:Y:S04]  /*a250*/  @P3 LDS.128 R32, [R43+0x8000] ;  /* 0x008000002b203984 */ /* 0x000ea80000000c00 */
[----:B0-----:R3:W-:Y:S04]  /*a260*/  @P4 STG.E.128 desc[UR60][R44.64+0x140], R36 ;  /* 0x000140242c004986 */ /* 0x0017e8000c101d3c */
[----:B--2---:R3:W-:Y:S02]  /*a270*/  @P3 STG.E.128 desc[UR60][R44.64+0x100], R32 ;  /* 0x000100202c003986 */ /* 0x0047e4000c101d3c */
.L_x_2584:
[----:B------:R-:W-:Y:S05]  /*a280*/  BSYNC B1 ;  /* 0x0000000000017941 */ /* 0x000fea0003800000 */
.L_x_2583:
[----:B------:R-:W-:-:S13]  /*a290*/  ISETP.GE.AND P3, PT, R214, R4, PT ;  /* 0x00000004d600720c */ /* 0x000fda0003f66270 */
[----:B------:R-:W-:Y:S05]  /*a2a0*/  @P3 BRA `(.L_x_2528) ;  /* 0x0000000000483947 */ /* 0x000fea0003800000 */
[----:B------:R-:W-:Y:S02]  /*a2b0*/  ISETP.NE.AND P4, PT, R11, RZ, PT ;  /* 0x000000ff0b00720c */ /* 0x000fe40003f85270 */
[----:B------:R-:W-:-:S11]  /*a2c0*/  ISETP.NE.AND P3, PT, R9, RZ, PT ;  /* 0x000000ff0900720c */ /* 0x000fd60003f65270 */
[----:B0--3--:R-:W0:Y:S04]  /*a2d0*/  @P4 LDS.128 R32, [R43+0x2000] ;  /* 0x002000002b204984 */ /* 0x009e280000000c00 */
[----:B------:R-:W2:Y:S04]  /*a2e0*/  @P3 LDS.128 R36, [R43+0x6000] ;  /* 0x006000002b243984 */ /* 0x000ea80000000c00 */
        /* <DEDUP_REMOVED lines=14> */
.L_x_2528:
[----:B------:R-:W-:Y:S05]  /*a3d0*/  BSYNC B0 ;  /* 0x0000000000007941 */ /* 0x000fea0003800000 */
.L_x_2494:
        /* <DEDUP_REMOVED lines=17> */
.L_x_2586:
[----:B------:R-:W-:Y:S05]  /*a4f0*/  BSYNC B0 ;  /* 0x0000000000007941 */ /* 0x000fea0003800000 */
.L_x_2585:
        /* <DEDUP_REMOVED lines=8> */
.L_x_2886:
[----:B------:R-:W-:Y:S05]  /*a580*/  BSYNC B0 ;  /* 0x0000000000007941 */ /* 0x000fea0003800000 */
.L_x_2587:
        /* <DEDUP_REMOVED lines=11> */
[----:B------:R-:W-:-:S05]  /*a640*/  IMAD.WIDE.U32 R32, R40, UR42, R32 ;  /* 0x0000002a28207c25 */ /* 0x000fca000f8e0020 */
[----:B------:R-:W-:Y:S02]  /*a650*/  IADD3 R33, R33, R35, RZ ;  /* 0x0000002321217210 */ /* 0x000fe40007ffe0ff */
        /* <DEDUP_REMOVED lines=13> */
.L_x_2590:
[----:B------:R-:W-:Y:S05]  /*a730*/  BSYNC B0 ;  /* 0x0000000000007941 */ /* 0x000fea0003800000 */
.L_x_2589:
        /* <DEDUP_REMOVED lines=11> */
[----:B------:R-:W-:-:S03]  /*a7f0*/  LEA R40, P2, R32, UR40, 0x1 ;  /* 0x0000002820287c11 */ /* 0x000fc6000f8408ff */
[----:B------:R-:W-:-:S05]  /*a800*/  IMAD.IADD R33, R33, 0x1, R35 ;  /* 0x0000000121217824 */ /* 0x000fca00078e0223 */
        /* <DEDUP_REMOVED lines=12> */
.L_x_2592:
[----:B------:R-:W-:Y:S05]  /*a8d0*/  BSYNC B0 ;  /* 0x0000000000007941 */ /* 0x000fea0003800000 */
.L_x_2591:
[----:B------:R-:W3:Y:S01]  /*a8e0*/  LDL R0, [R1+0x10] ;  /* 0x0000100001007983 */ /* 0x000ee20000100800 */
[----:B------:R-:W-:Y:S01]  /*a8f0*/  @!P3 IADD3 R3, R3, 0x348c0, RZ ;  /* 0x000348c00303b810 */ /* 0x000fe20007ffe0ff */
[----:B------:R-:W-:Y:S01]  /*a900*/  VIADD R16, R16, 0x1 ;  /* 0x0000000110107836 */ /* 0x000fe20000000000 */
[----:B------:R-:W-:Y:S01]  /*a910*/  PLOP3.LUT P2, PT, PT, PT, PT, 0x8, 0x0 ;  /* 0x000000000000781c */ /* 0x000fe20003f4e170 */
[----:B------:R-:W-:Y:S01]  /*a920*/  @!PT LDS RZ, [RZ] ;  /* 0x00000000fffff984 */ /* 0x000fe20000000800 */
[----:B------:R-:W-:Y:S01]  /*a930*/  @!PT LDS RZ, [RZ] ;  /* 0x00000000fffff984 */ /* 0x000fe20000000800 */
[----:B------:R-:W-:Y:S01]  /*a940*/  @!PT LDS RZ, [RZ] ;  /* 0x00000000fffff984 */ /* 0x000fe20000000800 */
[----:B------:R-:W-:Y:S01]  /*a950*/  @!PT LDS RZ, [RZ] ;  /* 0x00000000fffff984 */ /* 0x000fe20000000800 */
[----:B------:R1:W-:Y:S06]  /*a960*/  MEMBAR.ALL.CTA ;  /* 0x0000000000007992 */ /* 0x0003ec0000008000 */
[----:B-1----:R-:W1:Y:S01]  /*a970*/  FENCE.VIEW.ASYNC.S ;  /* 0x00000000000073c6 */ /* 0x002e620000000000 */
[----:B------:R-:W-:Y:S01]  /*a980*/  @!P3 PRMT R3, RZ, 0x654, R3 ;  /* 0x00000654ff03b816 */ /* 0x000fe20000000003 */
[----:B-1----:R1:W-:Y:S06]  /*a990*/  BAR.SYNC.DEFER_BLOCKING R148, 0x80 ;  /* 0x000200940000751d */ /* 0x0023ec0000010000 */
[----:B------:R4:W-:Y:S01]  /*a9a0*/  @!P3 SYNCS.ARRIVE.TRANS64.RED.A1T0 RZ, [R3+URZ], RZ ;  /* 0x000000ff03ffb9a7 */ /* 0x0009e2000810043f */
[----:B------:R-:W-:-:S04]  /*a9b0*/  ISETP.NE.AND P3, PT, R16, 0x2, PT ;  /* 0x000000021000780c */ /* 0x000fc80003f65270 */
[----:B------:R-:W-:Y:S02]  /*a9c0*/  SEL R16, R16, RZ, P3 ;  /* 0x000000ff10107207 */ /* 0x000fe40001800000 */
[----:B----4-:R-:W-:-:S04]  /*a9d0*/  SEL R3, RZ, 0x1, P3 ;  /* 0x00000001ff037807 */ /* 0x010fc80001800000 */
[----:B------:R-:W-:Y:S02]  /*a9e0*/  LOP3.LUT R188, R188, R3, RZ, 0x3c, !PT ;  /* 0x00000003bcbc7212 */ /* 0x000fe400078e3cff */
[----:B---3--:R-:W-:-:S13]  /*a9f0*/  LOP3.LUT P4, RZ, R0, 0x2, RZ, 0xc0, !PT ;  /* 0x0000000200ff7812 */ /* 0x008fda000788c0ff */
[----:B-1----:R-:W-:Y:S05]  /*aa00*/  @P4 BRA `(.L_x_2593) ;  /* 0xffffff8000bc4947 */ /* 0x002fea000383ffff */
.L_x_2489:
[----:B------:R-:W1:Y:S01]  /*aa10*/  LDC R0, c[0x0][0x448] ;  /* 0x00011200ff007b82 */ /* 0x000e620000000800 */
[----:B------:R-:W-:Y:S01]  /*aa20*/  VIADD R3, R200, 0x7f ;  /* 0x0000007fc8037836 */ /* 0x000fe20000000000 */
[----:B------:R-:W-:Y:S01]  /*aa30*/  BSSY B0, `(.L_x_2594) ;  /* 0x0000010000007945 */ /* 0x000fe20003800000 */
[----:B------:R-:W-:Y:S02]  /*aa40*/  MOV R88, RZ ;  /* 0x000000ff00587202 */ /* 0x000fe40000000f00 */
[----:B-1----:R-:W-:-:S13]  /*aa50*/  ISETP.NE.AND P0, PT, R0, 0x1, PT ;  /* 0x000000010000780c */ /* 0x002fda0003f05270 */
[----:B------:R-:W1:Y:S08]  /*aa60*/  @P0 LDC R0, c[0x0][0x44c] ;  /* 0x00011300ff000b82 */ /* 0x000e700000000800 */
[----:B------:R-:W3:Y:S01]  /*aa70*/  @P0 LDC R5, c[0x0][0x450] ;  /* 0x00011400ff050b82 */ /* 0x000ee20000000800 */
[----:B-1----:R-:W-:-:S05]  /*aa80*/  @P0 IMAD.HI.U32 R0, R3, R0, RZ ;  /* 0x0000000003000227 */ /* 0x002fca00078e00ff */
[----:B---3--:R-:W-:-:S05]  /*aa90*/  @P0 SHF.R.U32.HI R3, RZ, R5, R0 ;  /* 0x00000005ff030219 */ /* 0x008fca0000011600 */
[----:B------:R-:W-:-:S05]  /*aaa0*/  IMAD.IADD R3, R146, 0x1, R3 ;  /* 0x0000000192037824 */ /* 0x000fca00078e0203 */
[----:B------:R-:W-:-:S04]  /*aab0*/  SHF.R.S32.HI R0, RZ, 0x1f, R3 ;  /* 0x0000001fff007819 */ /* 0x000fc80000011403 */
[----:B------:R-:W-:-:S04]  /*aac0*/  LEA.HI R0, R0, R3, RZ, 0x7 ;  /* 0x0000000300007211 */ /* 0x000fc800078f38ff */
[----:B------:R-:W-:-:S04]  /*aad0*/  SHF.R.S32.HI R0, RZ, 0x7, R0 ;  /* 0x00000007ff007819 */ /* 0x000fc80000011400 */
[----:B------:R-:W-:-:S04]  /*aae0*/  VIMNMX R147, R147, R0, PT ;  /* 0x0000000093937248 */ /* 0x000fc80003fe0100 */
[----:B------:R-:W-:Y:S01]  /*aaf0*/  ISETP.GE.AND P0, PT, R147, 0x1, PT ;  /* 0x000000019300780c */ /* 0x000fe20003f06270 */
[----:B------:R-:W-:-:S12]  /*ab00*/  @P2 BRA `(.L_x_2595) ;  /* 0x0000000000082947 */ /* 0x000fd80003800000 */
[----:B------:R-:W1:Y:S02]  /*ab10*/  FENCE.VIEW.ASYNC.G ;  /* 0x00000000000073c6 */ /* 0x000e640000000100 */
[----:B-1----:R-:W-:Y:S06]  /*ab20*/  BAR.ARV 0xc, 0x180 ;  /* 0x0306000000007b1d */ /* 0x002fec0000002000 */
.L_x_2595:
[----:B------:R-:W-:Y:S05]  /*ab30*/  BSYNC B0 ;  /* 0x0000000000007941 */ /* 0x000fea0003800000 */
.L_x_2594:
[----:B------:R-:W-:Y:S04]  /*ab40*/  BSSY B0, `(.L_x_2596) ;  /* 0x000001f000007945 */ /* 0x000fe80003800000 */
[----:B------:R-:W-:Y:S05]  /*ab50*/  @!P0 BRA `(.L_x_2597) ;  /* 0x0000000000748947 */ /* 0x000fea0003800000 */
[----:B------:R-:W-:Y:S01]  /*ab60*/  ISETP.NE.AND P0, PT, R209, RZ, PT ;  /* 0x000000ffd100720c */ /* 0x000fe20003f05270 */
[----:B------:R-:W-:-:S03]  /*ab70*/  ULDC UR4, c[0x0][0x9f0] ;  /* 0x00027c0000047ab9 */ /* 0x000fc60000000800 */
[----:B------:R-:W-:-:S04]  /*ab80*/  SEL R9, R209, UR4, P0 ;  /* 0x00000004d1097c07 */ /* 0x000fc80008000000 */
[-C--:B------:R-:W-:Y:S02]  /*ab90*/  IABS R6, R9.reuse ;  /* 0x0000000900067213 */ /* 0x080fe40000000000 */
[----:B------:R-:W-:Y:S02]  /*aba0*/  IADD3 R0, R9, -0x1, R147 ;  /* 0xffffffff09007810 */ /* 0x000fe40007ffe093 */
[----:B------:R-:W1:Y:S01]  /*abb0*/  I2F.RP R3, R6 ;  /* 0x0000000600037306 */ /* 0x000e620000209400 */
[-C--:B------:R-:W-:Y:S02]  /*abc0*/  IABS R10, R9.reuse ;  /* 0x00000009000a7213 */ /* 0x080fe40000000000 */
[----:B------:R-:W-:Y:S02]  /*abd0*/  IABS R8, R0 ;  /* 0x0000000000087213 */ /* 0x000fe40000000000 */
[----:B------:R-:W-:-:S04]  /*abe0*/  LOP3.LUT R0, R0, R9, RZ, 0x3c, !PT ;  /* 0x0000000900007212 */ /* 0x000fc800078e3cff */
[----:B------:R-:W-:Y:S01]  /*abf0*/  ISETP.GE.AND P2, PT, R0, RZ, PT ;  /* 0x000000ff0000720c */ /* 0x000fe20003f46270 */
[----:B-1----:R-:W1:Y:S02]  /*ac00*/  MUFU.RCP R3, R3 ;  /* 0x0000000300037308 */ /* 0x002e640000001000 */
[----:B-1----:R-:W-:Y:S02]  /*ac10*/  VIADD R4, R3, 0xffffffe ;  /* 0x0ffffffe03047836 */ /* 0x002fe40000000000 */
[----:B------:R-:W-:-:S04]  /*ac20*/  IMAD.MOV R3, RZ, RZ, -R10 ;  /* 0x000000ffff037224 */ /* 0x000fc800078e0a0a */
[----:B------:R1:W3:Y:S02]  /*ac30*/  F2I.FTZ.U32.TRUNC.NTZ R5, R4 ;  /* 0x0000000400057305 */ /* 0x0002e4000021f000 */
[----:B-1----:R-:W-:Y:S01]  /*ac40*/  MOV R4, RZ ;  /* 0x000000ff00047202 */ /* 0x002fe20000000f00 */
[----:B---3--:R-:W-:-:S04]  /*ac50*/  IMAD.MOV R7, RZ, RZ, -R5 ;  /* 0x000000ffff077224 */ /* 0x008fc800078e0a05 */
        /* <DEDUP_REMOVED lines=10> */
[----:B------:R-:W-:Y:S02]  /*ad00*/  @!P2 IADD3 R5, -R5, RZ, RZ ;  /* 0x000000ff0505a210 */ /* 0x000fe40007ffe1ff */
[----:B------:R-:W-:-:S05]  /*ad10*/  @!P1 LOP3.LUT R5, RZ, R9, RZ, 0x33, !PT ;  /* 0x00000009ff059212 */ /* 0x000fca00078e33ff */
[----:B------:R-:W-:-:S07]  /*ad20*/  IMAD.MOV.U32 R88, RZ, RZ, R5 ;  /* 0x000000ffff587224 */ /* 0x000fce00078e0005 */
.L_x_2597:
[----:B------:R-:W-:Y:S05]  /*ad30*/  BSYNC B0 ;  /* 0x0000000000007941 */ /* 0x000fea0003800000 */
.L_x_2596:
        /* <DEDUP_REMOVED lines=28> */
[----:B0-----:R-:W-:Y:S02]  /*af00*/  CS2R R42, SRZ ;  /* 0x00000000002a7805 */ /* 0x001fe4000001ff00 */
[----:B--2---:R-:W-:Y:S02]  /*af10*/  CS2R R40, SRZ ;  /* 0x0000000000287805 */ /* 0x004fe4000001ff00 */
        /* <DEDUP_REMOVED lines=9> */
[----:B------:R-:W2:Y:S01]  /*afb0*/  LDL R5, [R1+0x84] ;  /* 0x0000840001057983 */ /* 0x000ea20000100800 */
[----:B------:R-:W0:Y:S02]  /*afc0*/  S2R R6, SR_TID.X ;  /* 0x0000000000067919 */ /* 0x000e240000002100 */
[----:B0-----:R-:W-:-:S04]  /*afd0*/  IADD3 R6, R6, -0x80, RZ ;  /* 0xffffff8006067810 */ /* 0x001fc80007ffe0ff */
[----:B------:R-:W-:-:S04]  /*afe0*/  SHF.R.S32.HI R4, RZ, 0x1f, R6 ;  /* 0x0000001fff047819 */ /* 0x000fc80000011406 */
[----:B------:R-:W-:-:S04]  /*aff0*/  LEA.HI R4, R4, R6, RZ, 0x7 ;  /* 0x0000000604047211 */ /* 0x000fc800078f38ff */
[----:B------:R-:W-:-:S05]  /*b000*/  SHF.R.S32.HI R4, RZ, 0x7, R4 ;  /* 0x00000007ff047819 */ /* 0x000fca0000011404 */
[----:B------:R-:W0:Y:S02]  /*b010*/  SHFL.IDX PT, R0, R4, RZ, 0x1f ;  /* 0x00001fff04007589 */ /* 0x000e2400000e0000 */
[----:B0-----:R-:W-:-:S04]  /*b020*/  LEA.HI R3, R0, R0, RZ, 0x1 ;  /* 0x0000000000037211 */ /* 0x001fc800078f08ff */
[----:B------:R-:W-:-:S05]  /*b030*/  LOP3.LUT R3, R3, 0x1e, RZ, 0xc0, !PT ;  /* 0x0000001e03037812 */ /* 0x000fca00078ec0ff */
[----:B------:R-:W-:Y:S01]  /*b040*/  IMAD.IADD R3, R0, 0x1, -R3 ;  /* 0x0000000100037824 */ /* 0x000fe200078e0a03 */
        /* <DEDUP_REMOVED lines=24> */
.L_x_2599:
        /* <DEDUP_REMOVED lines=12> */
.L_x_2603:
[----:B-1----:R1:W2:Y:S02]  /*b290*/  SYNCS.PHASECHK.TRANS64.TRYWAIT P0, [R2+URZ+0x34800], R3 ;  /* 0x03480003020075a7 */ /* 0x0022a4000800017f */
[----:B--2---:R-:W-:Y:S05]  /*b2a0*/  @!P0 NANOSLEEP.SYNCS 0x989680 ;  /* 0x009896800000895d */ /* 0x004fea0003900000 */
[----:B------:R-:W2:Y:S02]  /*b2b0*/  @!P0 SYNCS.PHASECHK.TRANS64 P0, [R2+URZ+0x34800], R3 ;  /* 0x03480003020085a7 */ /* 0x000ea4000800007f */
[----:B--2---:R-:W-:Y:S05]  /*b2c0*/  @!P0 BRA `(.L_x_2603) ;  /* 0xfffffffc00f08947 */ /* 0x004fea000383ffff */
.L_x_2602:
[----:B------:R-:W-:Y:S05]  /*b2d0*/  BSYNC B0 ;  /* 0x0000000000007941 */ /* 0x000fea0003800000 */
.L_x_2601:
[----:B------:R-:W-:Y:S05]  /*b2e0*/  BRA `(.L_x_2604) ;  /* 0x0000006c00247947 */ /* 0x000fea0003800000 */
.L_x_2600:
[----:B------:R-:W-:Y:S01]  /*b2f0*/  ISETP.NE.AND P0, PT, R24, RZ, PT ;  /* 0x000000ff1800720c */ /* 0x000fe20003f05270 */
[----:B------:R-:W-:Y:S01]  /*b300*/  ULDC.64 UR4, c[0x0][0x3f8] ;  /* 0x0000fe0000047ab9 */ /* 0x000fe20000000a00 */
[----:B-----5:R-:W-:Y:S01]  /*b310*/  SHF.R.S32.HI R0, RZ, 0x1f, R141 ;  /* 0x0000001fff007819 */ /* 0x020fe2000001148d */
[----:B------:R-:W-:Y:S01]  /*b320*/  ULDC.64 UR6, c[0x0][0x408] ;  /* 0x0001020000067ab9 */ /* 0x000fe20000000a00 */
[----:B------:R-:W-:-:S04]  /*b330*/  IMAD.WIDE.U32 R24, R141, UR4, RZ ;  /* 0x000000048d187c25 */ /* 0x000fc8000f8e00ff */
[C---:B------:R-:W-:Y:S02]  /*b340*/  IMAD R4, R0.reuse, UR4, RZ ;  /* 0x0000000400047c24 */ /* 0x040fe4000f8e02ff */
[----:B------:R-:W-:Y:S02]  /*b350*/  IMAD R0, R0, UR6, RZ ;  /* 0x0000000600007c24 */ /* 0x000fe4000f8e02ff */
[C---:B------:R-:W-:Y:S02]  /*b360*/  IMAD R29, R141.reuse, UR5, R4 ;  /* 0x000000058d1d7c24 */ /* 0x040fe4000f8e0204 */
[C---:B------:R-:W-:Y:S02]  /*b370*/  IMAD R31, R141.reuse, UR7, R0 ;  /* 0x000000078d1f7c24 */ /* 0x040fe4000f8e0200 */
[----:B------:R-:W-:-:S04]  /*b380*/  IMAD.WIDE.U32 R26, R141, UR6, RZ ;  /* 0x000000068d1a7c25 */ /* 0x000fc8000f8e00ff */
        /* <DEDUP_REMOVED lines=18> */
[----:B0-----:R-:W-:Y:S05]  /*b4b0*/  CALL.ABS.NOINC R14 ;  /* 0x000000000e007343 */ /* 0x001fea0003c00000 */
.L_x_2605:
[----:B------:R-:W-:Y:S01]  /*b4c0*/  ULDC.U8 UR4, c[0x0][0x410] ;  /* 0x0001040000047ab9 */ /* 0x000fe20000000000 */
[----:B------:R-:W-:Y:S01]  /*b4d0*/  BSSY B0, `(.L_x_2606) ;  /* 0x00006a2000007945 */ /* 0x000fe20003800000 */
[----:B------:R-:W-:Y:S02]  /*b4e0*/  ISETP.NE.AND P0, PT, RZ, UR4, PT ;  /* 0x00000004ff007c0c */ /* 0x000fe4000bf05270 */
[----:B------:R-:W-:-:S11]  /*b4f0*/  IADD3 R69, R17, R200, RZ ;  /* 0x000000c811457210 */ /* 0x000fd60007ffe0ff */
[----:B------:R-:W-:Y:S05]  /*b500*/  @!P0 BRA `(.L_x_2607) ;  /* 0x00000034007c8947 */ /* 0x000fea0003800000 */
[----:B------:R-:W0:Y:S01]  /*b510*/  LDC R64, c[0x0][0x448] ;  /* 0x00011200ff407b82 */ /* 0x000e220000000800 */
[----:B------:R-:W-:Y:S01]  /*b520*/  IMAD R3, R216, 0x40, R69 ;  /* 0x00000040d8037824 */ /* 0x000fe200078e0245 */
[----:B------:R-:W-:Y:S01]  /*b530*/  ULDC.64 UR4, c[0x0][0x3f8] ;  /* 0x0000fe0000047ab9 */ /* 0x000fe20000000a00 */
[----:B------:R-:W-:Y:S01]  /*b540*/  ULDC.64 UR6, c[0x0][0x408] ;  /* 0x0001020000067ab9 */ /* 0x000fe20000000a00 */
[----:B------:R-:W-:Y:S01]  /*b550*/  MOV R6, R26 ;  /* 0x0000001a00067202 */ /* 0x000fe20000000f00 */
[----:B------:R-:W-:Y:S01]  /*b560*/  IMAD.MOV.U32 R4, RZ, RZ, R24 ;  /* 0x000000ffff047224 */ /* 0x000fe200078e0018 */
[----:B------:R-:W-:Y:S01]  /*b570*/  SHF.R.S32.HI R73, RZ, 0x1f, R190 ;  /* 0x0000001fff497819 */ /* 0x000fe200000114be */
[----:B------:R-:W-:Y:S01]  /*b580*/  IMAD.MOV.U32 R7, RZ, RZ, R31 ;  /* 0x000000ffff077224 */ /* 0x000fe200078e001f */
[----:B------:R-:W-:Y:S02]  /*b590*/  SHF.R.S32.HI R72, RZ, 0x1f, R189 ;  /* 0x0000001fff487819 */ /* 0x000fe400000114bd */
        /* <DEDUP_REMOVED lines=27> */
.L_x_2892:
        /* <DEDUP_REMOVED lines=16> */
[----:B------:R-:W3:Y:S01]  /*b850*/  LDL R5, [R1+0x40] ;  /* 0x0000400001057983 */ /* 0x000ee20000100800 */
[----:B------:R-:W-:Y:S01]  /*b860*/  ULDC UR4, c[0x0][0x3f4] ;  /* 0x0000fd0000047ab9 */ /* 0x000fe20000000800 */
[----:B------:R-:W-:Y:S02]  /*b870*/  CS2R R60, SRZ ;  /* 0x00000000003c7805 */ /* 0x000fe4000001ff00 */
[----:B------:R-:W-:Y:S02]  /*b880*/  ISETP.GE.AND P3, PT, R190, UR4, PT ;  /* 0x00000004be007c0c */ /* 0x000fe4000bf66270 */
[----:B------:R-:W-:Y:S02]  /*b890*/  CS2R R58, SRZ ;  /* 0x00000000003a7805 */ /* 0x000fe4000001ff00 */
[----:B------:R-:W-:Y:S02]  /*b8a0*/  ISETP.GE.AND P2, PT, R189, UR4, PT ;  /* 0x00000004bd007c0c */ /* 0x000fe4000bf46270 */
[----:B------:R-:W-:-:S02]  /*b8b0*/  ISETP.GE.AND P1, PT, R192, UR4, PT ;  /* 0x00000004c0007c0c */ /* 0x000fc4000bf26270 */
[----:B------:R-:W-:Y:S02]  /*b8c0*/  ISETP.GE.AND P0, PT, R191, UR4, PT ;  /* 0x00000004bf007c0c */ /* 0x000fe4000bf06270 */
[----:B------:R-:W-:-:S03]  /*b8d0*/  ISETP.GE.AND P4, PT, R22, UR4, PT ;  /* 0x0000000416007c0c */ /* 0x000fc6000bf86270 */
[C---:B------:R-:W-:Y:S02]  /*b8e0*/  @!P3 SHF.L.U32 R27, R190.reuse, 0x1, RZ ;  /* 0x00000001be1bb819 */ /* 0x040fe400000006ff */
[----:B------:R-:W-:Y:S02]  /*b8f0*/  @!P3 SHF.L.U64.HI R4, R190, 0x1, R73 ;  /* 0x00000001be04b819 */ /* 0x000fe40000010249 */
[C---:B------:R-:W-:Y:S01]  /*b900*/  @!P2 IMAD.SHL.U32 R21, R189.reuse, 0x2, RZ ;  /* 0x00000002bd15a824 */ /* 0x040fe200078e00ff */
[-C--:B--2---:R-:W-:Y:S01]  /*b910*/  @!P3 IADD3 R28, P6, R6, R27.reuse, RZ ;  /* 0x0000001b061cb210 */ /* 0x084fe20007fde0ff */
[----:B------:R-:W-:Y:S01]  /*b920*/  @!P1 IMAD.SHL.U32 R13, R192, 0x2, RZ ;  /* 0x00000002c00d9824 */ /* 0x000fe200078e00ff */
[----:B------:R-:W-:Y:S02]  /*b930*/  @!P2 SHF.L.U64.HI R10, R189, 0x1, R72 ;  /* 0x00000001bd0aa819 */ /* 0x000fe40000010248 */
[----:B----4-:R-:W-:Y:S01]  /*b940*/  @!P3 IADD3 R26, P5, R8, R27, RZ ;  /* 0x0000001b081ab210 */ /* 0x010fe20007fbe0ff */
[----:B-1----:R-:W-:Y:S01]  /*b950*/  @!P3 IMAD.X R29, R7, 0x1, R4, P6 ;  /* 0x00000001071db824 */ /* 0x002fe200030e0604 */
[----:B------:R-:W-:Y:S01]  /*b960*/  @!P2 IADD3 R24, P6, R6, R21, RZ ;  /* 0x000000150618a210 */ /* 0x000fe20007fde0ff */
[----:B------:R-:W-:Y:S01]  /*b970*/  @!P4 IMAD.WIDE R32, R22, 0x2, R6 ;  /* 0x000000021620c825 */ /* 0x000fe200078e0206 */
[----:B---3--:R-:W-:-:S02]  /*b980*/  @!P3 IADD3.X R27, R9, R4, RZ, P5, !PT ;  /* 0x00000004091bb210 */ /* 0x008fc40002ffe4ff */
[----:B------:R-:W-:Y:S01]  /*b990*/  @!P2 IADD3 R20, P5, R8, R21, RZ ;  /* 0x000000150814a210 */ /* 0x000fe20007fbe0ff */
[--C-:B------:R-:W-:Y:S01]  /*b9a0*/  @!P2 IMAD.X R25, R7, 0x1, R10.reuse, P6 ;  /* 0x000000010719a824 */ /* 0x100fe200030e060a */
[----:B------:R-:W-:Y:S01]  /*b9b0*/  @!P1 IADD3 R14, P6, R6, R13, RZ ;  /* 0x0000000d060e9210 */ /* 0x000fe20007fde0ff */
[----:B------:R1:W5:Y:S01]  /*b9c0*/  @!P4 LD.E.64 R60, desc[UR60][R32.64] ;  /* 0x0000003c203cc980 */ /* 0x000362000c101b00 */
[----:B------:R-:W-:Y:S01]  /*b9d0*/  @!P0 SHF.L.U32 R35, R191, 0x1, RZ ;  /* 0x00000001bf238819 */ /* 0x000fe200000006ff */
[----:B------:R-:W-:Y:S01]  /*b9e0*/  @!P2 IMAD.X R21, R9, 0x1, R10, P5 ;  /* 0x000000010915a824 */ /* 0x000fe200028e060a */
[----:B------:R-:W-:Y:S02]  /*b9f0*/  ISETP.GE.AND P5, PT, R193, UR4, PT ;  /* 0x00000004c1007c0c */ /* 0x000fe4000bfa6270 */
[----:B------:R-:W-:Y:S02]  /*ba00*/  @!P0 SHF.L.U64.HI R36, R191, 0x1, R237 ;  /* 0x00000001bf248819 */ /* 0x000fe400000102ed */
        /* <DEDUP_REMOVED lines=9> */
[----:B------:R1:W5:Y:S01]  /*baa0*/  @!P3 LD.E.64 R56, desc[UR60][R28.64] ;  /* 0x0000003c1c38b980 */ /* 0x000362000c101b00 */
[----:B------:R-:W-:-:S03]  /*bab0*/  @!P5 SHF.L.U64.HI R34, R193, 0x1, R236 ;  /* 0x00000001c122d819 */ /* 0x000fc600000102ec */
[----:B------:R1:W5:Y:S04]  /*bac0*/  @!P3 LD.E.64 R54, desc[UR60][R26.64] ;  /* 0x0000003c1a36b980 */ /* 0x000368000c101b00 */
[----:B------:R1:W5:Y:S04]  /*bad0*/  @!P2 LD.E.64 R52, desc[UR60][R24.64] ;  /* 0x0000003c1834a980 */ /* 0x000368000c101b00 */
[----:B------:R1:W5:Y:S01]  /*bae0*/  @!P2 LD.E.64 R50, desc[UR60][R20.64] ;  /* 0x0000003c1432a980 */ /* 0x000362000c101b00 */
[----:B------:R-:W-:Y:S01]  /*baf0*/  @!P1 SHF.L.U64.HI R4, R192, 0x1, R5 ;  /* 0x00000001c0049819 */ /* 0x000fe20000010205 */
[----:B------:R-:W-:-:S04]  /*bb00*/  @!P4 IMAD.MOV.U32 R5, RZ, RZ, R9 ;  /* 0x000000ffff05c224 */ /* 0x000fc800078e0009 */
[----:B------:R-:W-:Y:S01]  /*bb10*/  @!P1 IMAD.X R15, R7, 0x1, R4, P6 ;  /* 0x00000001070f9824 */ /* 0x000fe200030e0604 */
[----:B------:R-:W-:-:S04]  /*bb20*/  @!P1 IADD3 R12, P6, R8, R13, RZ ;  /* 0x0000000d080c9210 */ /* 0x000fc80007fde0ff */
[----:B------:R1:W5:Y:S01]  /*bb30*/  @!P1 LD.E.64 R48, desc[UR60][R14.64] ;  /* 0x0000003c0e309980 */ /* 0x000362000c101b00 */
[----:B------:R-:W-:Y:S01]  /*bb40*/  @!P1 IMAD.X R13, R9, 0x1, R4, P6 ;  /* 0x00000001090d9824 */ /* 0x000fe200030e0604 */
[----:B------:R-:W-:Y:S01]  /*bb50*/  @!P0 IADD3 R10, P6, R6, R35, RZ ;  /* 0x00000023060a8210 */ /* 0x000fe20007fde0ff */
[----:B------:R-:W-:-:S03]  /*bb60*/  @!P4 IMAD.MOV.U32 R4, RZ, RZ, R8 ;  /* 0x000000ffff04c224 */ /* 0x000fc600078e0008 */
[----:B------:R-:W-:Y:S01]  /*bb70*/  @!P0 IADD3.X R11, R7, R36, RZ, P6, !PT ;  /* 0x00000024070b8210 */ /* 0x000fe200037fe4ff */
[----:B------:R-:W-:Y:S01]  /*bb80*/  @!P4 IMAD.WIDE R30, R22, 0x2, R4 ;  /* 0x00000002161ec825 */ /* 0x000fe200078e0204 */
[----:B------:R-:W-:Y:S01]  /*bb90*/  @!P0 IADD3 R4, P6, R8, R35, RZ ;  /* 0x0000002308048210 */ /* 0x000fe20007fde0ff */
[----:B------:R1:W5:Y:S02]  /*bba0*/  @!P1 LD.E.64 R46, desc[UR60][R12.64] ;  /* 0x0000003c0c2e9980 */ /* 0x000364000c101b00 */
[----:B------:R-:W-:Y:S02]  /*bbb0*/  @!P5 IMAD.SHL.U32 R35, R193, 0x2, RZ ;  /* 0x00000002c123d824 */ /* 0x000fe400078e00ff */
[----:B------:R1:W5:Y:S01]  /*bbc0*/  @!P4 LD.E.64 R58, desc[UR60][R30.64] ;  /* 0x0000003c1e3ac980 */ /* 0x000362000c101b00 */
[----:B------:R-:W-:Y:S02]  /*bbd0*/  @!P0 IMAD.X R5, R9, 0x1, R36, P6 ;  /* 0x0000000109058824 */ /* 0x000fe400030e0624 */
[-C--:B------:R-:W-:Y:S01]  /*bbe0*/  @!P5 IADD3 R6, P4, R6, R35.reuse, RZ ;  /* 0x000000230606d210 */ /* 0x080fe20007f9e0ff */
[----:B------:R1:W5:Y:S01]  /*bbf0*/  @!P0 LD.E.64 R44, desc[UR60][R10.64] ;  /* 0x0000003c0a2c8980 */ /* 0x000362000c101b00 */
[----:B------:R-:W-:-:S02]  /*bc00*/  @!P5 IADD3 R8, P6, R8, R35, RZ ;  /* 0x000000230808d210 */ /* 0x000fc40007fde0ff */
[----:B------:R-:W-:Y:S01]  /*bc10*/  CS2R R36, SRZ ;  /* 0x0000000000247805 */ /* 0x000fe2000001ff00 */
[----:B------:R-:W-:Y:S01]  /*bc20*/  @!P5 IMAD.X R7, R7, 0x1, R34, P4 ;  /* 0x000000010707d824 */ /* 0x000fe200020e0622 */
[----:B------:R-:W-:Y:S01]  /*bc30*/  @!P5 IADD3.X R9, R9, R34, RZ, P6, !PT ;  /* 0x000000220909d210 */ /* 0x000fe200037fe4ff */
[----:B------:R1:W5:Y:S04]  /*bc40*/  @!P0 LD.E.64 R42, desc[UR60][R4.64] ;  /* 0x0000003c042a8980 */ /* 0x000368000c101b00 */
[----:B------:R1:W5:Y:S04]  /*bc50*/  @!P5 LD.E.64 R36, desc[UR60][R6.64] ;  /* 0x0000003c0624d980 */ /* 0x000368000c101b00 */
[----:B------:R1:W5:Y:S02]  /*bc60*/  @!P5 LD.E.64 R38, desc[UR60][R8.64] ;  /* 0x0000003c0826d980 */ /* 0x000364000c101b00 */
.L_x_2610:
[----:B------:R-:W-:Y:S05]  /*bc70*/  BSYNC B1 ;  /* 0x0000000000017941 */ /* 0x000fea0003800000 */
.L_x_2609:
[----:B-1---5:R-:W-:Y:S01]  /*bc80*/  IMAD.MOV.U32 R4, RZ, RZ, R58 ;  /* 0x000000ffff047224 */ /* 0x022fe200078e003a */
[----:B------:R-:W-:Y:S01]  /*bc90*/  MOV R7, R55 ;  /* 0x0000003700077202 */ /* 0x000fe20000000f00 */
[----:B------:R-:W-:Y:S01]  /*bca0*/  IMAD.MOV.U32 R5, RZ, RZ, R59 ;  /* 0x000000ffff057224 */ /* 0x000fe200078e003b */
[----:B------:R-:W-:Y:S01]  /*bcb0*/  UMOV UR4, 0xffffffff ;  /* 0xffffffff00047882 */ /* 0x000fe20000000000 */
[----:B--2---:R-:W-:Y:S01]  /*bcc0*/  IMAD.MOV.U32 R6, RZ, RZ, R54 ;  /* 0x000000ffff067224 */ /* 0x004fe200078e0036 */
[----:B------:R-:W-:Y:S01]  /*bcd0*/  PRMT R87, R4, 0x7610, R87 ;  /* 0x0000761004577816 */ /* 0x000fe20000000057 */
[----:B------:R-:W-:Y:S01]  /*bce0*/  IMAD.MOV.U32 R4, RZ, RZ, R50 ;  /* 0x000000ffff047224 */ /* 0x000fe200078e0032 */
[----:B------:R-:W-:Y:S01]  /*bcf0*/  PRMT R86, R86, 0x5410, R5 ;  /* 0x0000541056567816 */ /* 0x000fe20000000005 */
[----:B------:R-:W-:Y:S01]  /*bd00*/  IMAD.MOV.U32 R5, RZ, RZ, R51 ;  /* 0x000000ffff057224 */ /* 0x000fe200078e0033 */
[----:B------:R-:W-:Y:S01]  /*bd10*/  PRMT R82, R6, 0x5410, R7 ;  /* 0x0000541006527816 */ /* 0x000fe20000000007 */
[----:B------:R-:W-:Y:S01]  /*bd20*/  IMAD.MOV.U32 R6, RZ, RZ, R46 ;  /* 0x000000ffff067224 */ /* 0x000fe200078e002e */
[----:B------:R-:W-:-:S02]  /*bd30*/  MOV R7, R47 ;  /* 0x0000002f00077202 */ /* 0x000fc40000000f00 */
[----:B------:R-:W-:Y:S02]  /*bd40*/  CS2R R30, SRZ ;  /* 0x00000000001e7805 */ /* 0x000fe4000001ff00 */
        /* <DEDUP_REMOVED lines=9> */
[----:B------:R-:W-:Y:S01]  /*bde0*/  IMAD.MOV.U32 R5, RZ, RZ, R61 ;  /* 0x000000ffff057224 */ /* 0x000fe200078e003d */
[----:B------:R-:W-:Y:S01]  /*bdf0*/  MOV R7, R57 ;  /* 0x0000003900077202 */ /* 0x000fe20000000f00 */
        /* <DEDUP_REMOVED lines=12> */
[----:B------:R-:W-:Y:S01]  /*bec0*/  MOV R7, R37 ;  /* 0x0000002500077202 */ /* 0x000fe20000000f00 */
[----:B------:R-:W-:-:S03]  /*bed0*/  IMAD.MOV.U32 R6, RZ, RZ, R36 ;  /* 0x000000ffff067224 */ /* 0x000fc600078e0024 */
[----:B------:R-:W-:Y:S02]  /*bee0*/  PRMT R70, R5, 0x5410, R4 ;  /* 0x0000541005467816 */ /* 0x000fe40000000004 */
[----:B------:R-:W-:Y:S01]  /*bef0*/  PRMT R66, R7, 0x5410, R6 ;  /* 0x0000541007427816 */ /* 0x000fe20000000006 */
[----:B------:R-:W-:Y:S06]  /*bf00*/  BRA.DIV UR4, `(.L_x_2611) ;  /* 0x000001be04e07947 */ /* 0x000fec000b800000 */
[----:B0-----:R-:W0:Y:S04]  /*bf10*/  SHFL.IDX PT, R0, R0, 0x1, 0x1c1f ;  /* 0x003c1f0000007f89 */ /* 0x001e2800000e0000 */
[----:B------:R-:W1:Y:S04]  /*bf20*/  SHFL.IDX PT, R65, R65, 0x1, 0x1c1f ;  /* 0x003c1f0041417f89 */ /* 0x000e6800000e0000 */
[----:B------:R-:W2:Y:S04]  /*bf30*/  SHFL.IDX PT, R63, R63, 0x1, 0x1c1f ;  /* 0x003c1f003f3f7f89 */ /* 0x000ea800000e0000 */
[----:B------:R0:W0:Y:S02]  /*bf40*/  SHFL.IDX PT, R62, R3, 0x1, 0x1c1f ;  /* 0x003c1f00033e7f89 */ /* 0x00002400000e0000 */
.L_x_2898:
[----:B0-----:R-:W5:Y:S01]  /*bf50*/  LDL R3, [R1+0x44] ;  /* 0x0000440001037983 */ /* 0x001f620000100800 */
[----:B------:R-:W-:Y:S01]  /*bf60*/  VIADD R69, R69, 0x40 ;  /* 0x0000004045457836 */ /* 0x000fe20000000000 */
[----:B------:R-:W-:Y:S01]  /*bf70*/  LOP3.LUT R4, R195, 0x18, R18, 0xf8, !PT ;  /* 0x00000018c3047812 */ /* 0x000fe200078ef812 */
[----:B------:R-:W-:Y:S01]  /*bf80*/  BSSY B1, `(.L_x_2612) ;  /* 0x0000056000017945 */ /* 0x000fe20003800000 */
[----:B------:R-:W-:Y:S02]  /*bf90*/  CS2R R32, SRZ ;  /* 0x0000000000207805 */ /* 0x000fe4000001ff00 */
[----:B------:R-:W-:Y:S02]  /*bfa0*/  CS2R R26, SRZ ;  /* 0x00000000001a7805 */ /* 0x000fe4000001ff00 */
[----:B------:R-:W-:Y:S02]  /*bfb0*/  ISETP.GE.AND P1, PT, R69, R64, PT ;  /* 0x000000404500720c */ /* 0x000fe40003f26270 */
[----:B------:R-:W-:-:S02]  /*bfc0*/  CS2R R20, SRZ ;  /* 0x0000000000147805 */ /* 0x000fc4000001ff00 */
[----:B------:R-:W-:Y:S02]  /*bfd0*/  CS2R R12, SRZ ;  /* 0x00000000000c7805 */ /* 0x000fe4000001ff00 */
[----:B---34-:R-:W-:Y:S02]  /*bfe0*/  CS2R R8, SRZ ;  /* 0x0000000000087805 */ /* 0x018fe4000001ff00 */
[----:B------:R-:W-:Y:S02]  /*bff0*/  CS2R R40, SRZ ;  /* 0x0000000000287805 */ /* 0x000fe4000001ff00 */
[----:B------:R-:W-:Y:S02]  /*c000*/  CS2R R34, SRZ ;  /* 0x0000000000227805 */ /* 0x000fe4000001ff00 */
[----:B------:R-:W-:Y:S02]  /*c010*/  CS2R R28, SRZ ;  /* 0x00000000001c7805 */ /* 0x000fe4000001ff00 */
[----:B------:R-:W-:-:S02]  /*c020*/  CS2R R24, SRZ ;  /* 0x0000000000187805 */ /* 0x000fc4000001ff00 */
[----:B------:R-:W-:Y:S02]  /*c030*/  CS2R R14, SRZ ;  /* 0x00000000000e7805 */ /* 0x000fe4000001ff00 */
[----:B------:R-:W-:Y:S02]  /*c040*/  CS2R R10, SRZ ;  /* 0x00000000000a7805 */ /* 0x000fe4000001ff00 */
[----:B-----5:R-:W-:Y:S02]  /*c050*/  LOP3.LUT P0, RZ, R3, 0x4, RZ, 0xc0, !PT ;  /* 0x0000000403ff7812 */ /* 0x020fe4000780c0ff */
[----:B------:R-:W-:-:S05]  /*c060*/  LOP3.LUT R3, R4, R197, RZ, 0x3c, !PT ;  /* 0x000000c504037212 */ /* 0x000fca00078e3cff */
[----:B------:R-:W-:-:S04]  /*c070*/  IMAD R3, R196, 0x200, R3 ;  /* 0x00000200c4037824 */ /* 0x000fc800078e0203 */
[----:B------:R-:W-:Y:S01]  /*c080*/  IMAD R3, R3, 0x2, R2 ;  /* 0x0000000203037824 */ /* 0x000fe200078e0202 */
        /* <DEDUP_REMOVED lines=8> */
[----:B------:R-:W-:-:S05]  /*c110*/  ISETP.GE.AND P1, PT, R191, UR4, PT ;  /* 0x00000004bf007c0c */ /* 0x000fca000bf26270 */
[C---:B------:R-:W-:Y:S02]  /*c120*/  @!P4 SHF.L.U32 R24, R190.reuse, 0x1, RZ ;  /* 0x00000001be18c819 */ /* 0x040fe400000006ff */
[----:B------:R-:W-:Y:S02]  /*c130*/  @!P4 SHF.L.U64.HI R73, R190, 0x1, R73 ;  /* 0x00000001be49c819 */ /* 0x000fe40000010249 */
[----:B------:R-:W-:Y:S01]  /*c140*/  @!P3 IMAD.SHL.U32 R14, R189, 0x2, RZ ;  /* 0x00000002bd0eb824 */ /* 0x000fe200078e00ff */
[-C--:B-1----:R-:W-:Y:S01]  /*c150*/  @!P4 IADD3 R26, P5, R65, R24.reuse, RZ ;  /* 0x00000018411ac210 */ /* 0x082fe20007fbe0ff */
[----:B------:R-:W-:Y:S01]  /*c160*/  @!P2 IMAD.SHL.U32 R10, R192, 0x2, RZ ;  /* 0x00000002c00aa824 */ /* 0x000fe200078e00ff */
[----:B------:R-:W-:Y:S01]  /*c170*/  @!P4 IADD3 R24, P6, R62, R24, RZ ;  /* 0x000000183e18c210 */ /* 0x000fe20007fde0ff */
[----:B------:R-:W-:Y:S01]  /*c180*/  @!P1 IMAD.SHL.U32 R6, R191, 0x2, RZ ;  /* 0x00000002bf069824 */ /* 0x000fe200078e00ff */
[----:B------:R-:W-:Y:S01]  /*c190*/  @!P3 SHF.L.U64.HI R72, R189, 0x1, R72 ;  /* 0x00000001bd48b819 */ /* 0x000fe20000010248 */
[----:B------:R-:W-:Y:S01]  /*c1a0*/  @!P4 IMAD.X R27, R0, 0x1, R73, P5 ;  /* 0x00000001001bc824 */ /* 0x000fe200028e0649 */
[----:B------:R-:W-:-:S02]  /*c1b0*/  @!P3 IADD3 R20, P5, R65, R14, RZ ;  /* 0x0000000e4114b210 */ /* 0x000fc40007fbe0ff */
[----:B--2---:R-:W-:Y:S02]  /*c1c0*/  @!P4 IADD3.X R25, R63, R73, RZ, P6, !PT ;  /* 0x000000493f19c210 */ /* 0x004fe400037fe4ff */
[----:B------:R-:W-:Y:S01]  /*c1d0*/  @!P3 IADD3 R14, P6, R62, R14, RZ ;  /* 0x0000000e3e0eb210 */ /* 0x000fe20007fde0ff */
[----:B------:R-:W-:Y:S01]  /*c1e0*/  @!P3 IMAD.X R21, R0, 0x1, R72, P5 ;  /* 0x000000010015b824 */ /* 0x000fe200028e0648 */
[----:B------:R-:W-:-:S03]  /*c1f0*/  @!P2 IADD3 R12, P5, R65, R10, RZ ;  /* 0x0000000a410ca210 */ /* 0x000fc60007fbe0ff */
[----:B------:R-:W-:Y:S01]  /*c200*/  @!P3 IMAD.X R15, R63, 0x1, R72, P6 ;  /* 0x000000013f0fb824 */ /* 0x000fe200030e0648 */
[----:B------:R-:W-:Y:S02]  /*c210*/  @!P2 IADD3 R10, P6, R62, R10, RZ ;  /* 0x0000000a3e0aa210 */ /* 0x000fe40007fde0ff */
[----:B------:R-:W-:-:S06]  /*c220*/  CS2R R34, SRZ ;  /* 0x0000000000227805 */ /* 0x000fcc000001ff00 */
[----:B------:R0:W5:Y:S02]  /*c230*/  @!P4 LD.E.64 R34, desc[UR60][R26.64] ;  /* 0x0000003c1a22c980 */ /* 0x000164000c101b00 */
[----:B0-----:R-:W-:-:S06]  /*c240*/  CS2R R26, SRZ ;  /* 0x00000000001a7805 */ /* 0x001fcc000001ff00 */
[----:B------:R0:W5:Y:S02]  /*c250*/  @!P3 LD.E.64 R26, desc[UR60][R14.64] ;  /* 0x0000003c0e1ab980 */ /* 0x000164000c101b00 */
[----:B0-----:R-:W-:Y:S02]  /*c260*/  CS2R R14, SRZ ;  /* 0x00000000000e7805 */ /* 0x001fe4000001ff00 */
[----:B---3--:R-:W-:Y:S02]  /*c270*/  @!P2 SHF.L.U64.HI R4, R192, 0x1, R5 ;  /* 0x00000001c004a819 */ /* 0x008fe40000010205 */
[----:B------:R-:W-:Y:S02]  /*c280*/  @!P1 SHF.L.U64.HI R5, R191, 0x1, R237 ;  /* 0x00000001bf059819 */ /* 0x000fe400000102ed */
[----:B------:R-:W-:Y:S01]  /*c290*/  @!P2 IADD3.X R13, R0, R4, RZ, P5, !PT ;  /* 0x00000004000da210 */ /* 0x000fe20002ffe4ff */
[----:B------:R-:W-:Y:S01]  /*c2a0*/  @!P2 IMAD.X R11, R63, 0x1, R4, P6 ;  /* 0x000000013f0ba824 */ /* 0x000fe200030e0604 */
[----:B------:R-:W-:-:S02]  /*c2b0*/  @!P1 IADD3 R8, P5, R65, R6, RZ ;  /* 0x0000000641089210 */ /* 0x000fc40007fbe0ff */
[----:B------:R-:W-:-:S03]  /*c2c0*/  ISETP.GE.AND P6, PT, R22, UR4, PT ;  /* 0x0000000416007c0c */ /* 0x000fc6000bfc6270 */
[----:B------:R-:W-:Y:S01]  /*c2d0*/  @!P1 IMAD.X R9, R0, 0x1, R5, P5 ;  /* 0x0000000100099824 */ /* 0x000fe200028e0605 */
[----:B------:R-:W-:-:S04]  /*c2e0*/  @!P1 IADD3 R4, P5, R62, R6, RZ ;  /* 0x000000063e049210 */ /* 0x000fc80007fbe0ff */
[----:B------:R-:W5:Y:S01]  /*c2f0*/  @!P1 LD.E.64 R14, desc[UR60][R8.64] ;  /* 0x0000003c080e9980 */ /* 0x000f62000c101b00 */
[----:B------:R-:W-:Y:S01]  /*c300*/  @!P1 IMAD.X R5, R63, 0x1, R5, P5 ;  /* 0x000000013f059824 */ /* 0x000fe200028e0605 */
[----:B------:R-:W-:-:S03]  /*c310*/  ISETP.GE.AND P5, PT, R193, UR4, PT ;  /* 0x00000004c1007c0c */ /* 0x000fc6000bfa6270 */
[----:B------:R-:W-:Y:S01]  /*c320*/  @!P6 MOV R28, R65 ;  /* 0x00000041001ce202 */ /* 0x000fe20000000f00 */
[----:B------:R-:W-:Y:S02]  /*c330*/  @!P6 IMAD.MOV.U32 R29, RZ, RZ, R0 ;  /* 0x000000ffff1de224 */ /* 0x000fe400078e0000 */
[----:B------:R-:W-:Y:S02]  /*c340*/  @!P6 IMAD.MOV.U32 R6, RZ, RZ, R62 ;  /* 0x000000ffff06e224 */ /* 0x000fe400078e003e */
[----:B------:R-:W-:Y:S02]  /*c350*/  @!P6 IMAD.MOV.U32 R7, RZ, RZ, R63 ;  /* 0x000000ffff07e224 */ /* 0x000fe400078e003f */
[----:B------:R-:W-:-:S03]  /*c360*/  @!P6 IMAD.WIDE R28, R22, 0x2, R28 ;  /* 0x00000002161ce825 */ /* 0x000fc600078e021c */
[C---:B------:R-:W-:Y:S01]  /*c370*/  @!P5 SHF.L.U32 R33, R193.reuse, 0x1, RZ ;  /* 0x00000001c121d819 */ /* 0x040fe200000006ff */
[----:B------:R-:W-:Y:S01]  /*c380*/  @!P6 IMAD.WIDE R6, R22, 0x2, R6 ;  /* 0x000000021606e825 */ /* 0x000fe200078e0206 */
[----:B------:R-:W5:Y:S01]  /*c390*/  @!P6 LD.E.64 R40, desc[UR60][R28.64] ;  /* 0x0000003c1c28e980 */ /* 0x000f62000c101b00 */
[----:B------:R-:W-:-:S03]  /*c3a0*/  @!P5 SHF.L.U64.HI R32, R193, 0x1, R236 ;  /* 0x00000001c120d819 */ /* 0x000fc600000102ec */
[----:B------:R0:W5:Y:S02]  /*c3b0*/  @!P6 LD.E.64 R30, desc[UR60][R6.64] ;  /* 0x0000003c061ee980 */ /* 0x000164000c101b00 */
[----:B0-----:R-:W-:-:S05]  /*c3c0*/  @!P5 IADD3 R6, P6, R65, R33, RZ ;  /* 0x000000214106d210 */ /* 0x001fca0007fde0ff */
[----:B------:R-:W-:Y:S01]  /*c3d0*/  @!P5 IMAD.X R7, R0, 0x1, R32, P6 ;  /* 0x000000010007d824 */ /* 0x000fe200030e0620 */
[----:B------:R-:W-:Y:S02]  /*c3e0*/  @!P5 IADD3 R62, P6, R62, R33, RZ ;  /* 0x000000213e3ed210 */ /* 0x000fe40007fde0ff */
[----:B------:R-:W-:-:S03]  /*c3f0*/  CS2R R28, SRZ ;  /* 0x00000000001c7805 */ /* 0x000fc6000001ff00 */
[----:B------:R-:W-:Y:S01]  /*c400*/  @!P5 IMAD.X R63, R63, 0x1, R32, P6 ;  /* 0x000000013f3fd824 */ /* 0x000fe200030e0620 */
[----:B------:R-:W-:Y:S02]  /*c410*/  CS2R R32, SRZ ;  /* 0x0000000000207805 */ /* 0x000fe4000001ff00 */
[----:B------:R0:W5:Y:S04]  /*c420*/  @!P3 LD.E.64 R28, desc[UR60][R20.64] ;  /* 0x0000003c141cb980 */ /* 0x000168000c101b00 */
[----:B------:R1:W5:Y:S01]  /*c430*/  @!P4 LD.E.64 R32, desc[UR60][R24.64] ;  /* 0x0000003c1820c980 */ /* 0x000362000c101b00 */
[----:B0-----:R-:W-:Y:S02]  /*c440*/  CS2R R20, SRZ ;  /* 0x0000000000147805 */ /* 0x001fe4000001ff00 */
[----:B-1----:R-:W-:-:S04]  /*c450*/  CS2R R24, SRZ ;  /* 0x0000000000187805 */ /* 0x002fc8000001ff00 */
[----:B------:R0:W5:Y:S01]  /*c460*/  @!P2 LD.E.64 R20, desc[UR60][R10.64] ;  /* 0x0000003c0a14a980 */ /* 0x000162000c101b00 */
[----:B------:R-:W-:-:S03]  /*c470*/  CS2R R8, SRZ ;  /* 0x0000000000087805 */ /* 0x000fc6000001ff00 */
[----:B------:R1:W5:Y:S04]  /*c480*/  @!P2 LD.E.64 R24, desc[UR60][R12.64] ;  /* 0x0000003c0c18a980 */ /* 0x000368000c101b00 */
[----:B------:R3:W5:Y:S01]  /*c490*/  @!P5 LD.E.64 R8, desc[UR60][R62.64] ;  /* 0x0000003c3e08d980 */ /* 0x000762000c101b00 */
[----:B0-----:R-:W-:Y:S02]  /*c4a0*/  CS2R R10, SRZ ;  /* 0x00000000000a7805 */ /* 0x001fe4000001ff00 */
[----:B-1----:R-:W-:-:S04]  /*c4b0*/  CS2R R12, SRZ ;  /* 0x00000000000c7805 */ /* 0x002fc8000001ff00 */
[----:B------:R3:W5:Y:S04]  /*c4c0*/  @!P5 LD.E.64 R10, desc[UR60][R6.64] ;  /* 0x0000003c060ad980 */ /* 0x000768000c101b00 */
[----:B------:R3:W5:Y:S02]  /*c4d0*/  @!P1 LD.E.64 R12, desc[UR60][R4.64] ;  /* 0x0000003c040c9980 */ /* 0x000764000c101b00 */
.L_x_2613:
[----:B------:R-:W-:Y:S05]  /*c4e0*/  BSYNC B1 ;  /* 0x0000000000017941 */ /* 0x000fea0003800000 */
.L_x_2612:
[----:B---3--:R-:W-:Y:S01]  /*c4f0*/  LEA.HI R4, R213, R213, RZ, 0x1 ;  /* 0x000000d5d5047211 */ /* 0x008fe200078f08ff */
[----:B-----5:R-:W-:Y:S01]  /*c500*/  IMAD.MOV.U32 R5, RZ, RZ, R30 ;  /* 0x000000ffff057224 */ /* 0x020fe200078e001e */
[C---:B------:R-:W-:Y:S01]  /*c510*/  IADD3 R0, R3.reuse, 0x10440, RZ ;  /* 0x0001044003007810 */ /* 0x040fe20007ffe0ff */
[----:B------:R-:W-:Y:S01]  /*c520*/  VIADD R6, R3, 0x10400 ;  /* 0x0001040003067836 */ /* 0x000fe20000000000 */
[----:B------:R-:W-:Y:S01]  /*c530*/  LOP3.LUT R4, R4, 0xfffffffe, RZ, 0xc0, !PT ;  /* 0xfffffffe04047812 */ /* 0x000fe200078ec0ff */
[----:B------:R-:W-:Y:S01]  /*c540*/  IMAD.MOV.U32 R7, RZ, RZ, R33 ;  /* 0x000000ffff077224 */ /* 0x000fe200078e0021 */
[----:B------:R-:W-:Y:S01]  /*c550*/  PRMT R84, R5, 0x7610, R84 ;  /* 0x0000761005547816 */ /* 0x000fe20000000054 */
[----:B------:R-:W-:Y:S01]  /*c560*/  IMAD.MOV.U32 R5, RZ, RZ, R31 ;  /* 0x000000ffff057224 */ /* 0x000fe200078e001f */
[----:B------:R-:W-:Y:S01]  /*c570*/  VIADDMNMX R64, R64, -R200, 0x80, PT ;  /* 0x0000008040407446 */ /* 0x000fe200038009c8 */
[----:B------:R-:W-:Y:S01]  /*c580*/  IMAD.IADD R4, R213, 0x1, -R4 ;  /* 0x00000001d5047824 */ /* 0x000fe200078e0a04 */
[----:B------:R-:W-:Y:S01]  /*c590*/  BSSY B1, `(.L_x_2614) ;  /* 0x0000029000017945 */ /* 0x000fe20003800000 */
[----:B------:R-:W-:Y:S01]  /*c5a0*/  @P0 VIADD R0, R6, 0xffffffc0 ;  /* 0xffffffc006000836 */ /* 0x000fe20000000000 */
[----:B------:R-:W-:Y:S01]  /*c5b0*/  PRMT R84, R84, 0x5410, R5 ;  /* 0x0000541054547816 */ /* 0x000fe20000000005 */
[----:B------:R-:W-:Y:S01]  /*c5c0*/  IMAD.MOV.U32 R62, RZ, RZ, R20 ;  /* 0x000000ffff3e7224 */ /* 0x000fe200078e0014 */
[----:B------:R-:W-:Y:S01]  /*c5d0*/  SHF.L.U32 R5, R4, 0x1f, RZ ;  /* 0x0000001f04057819 */ /* 0x000fe200000006ff */
[----:B------:R-:W-:Y:S01]  /*c5e0*/  IMAD.MOV.U32 R4, RZ, RZ, R21 ;  /* 0x000000ffff047224 */ /* 0x000fe200078e0015 */
[----:B------:R-:W-:Y:S01]  /*c5f0*/  MOV R6, R32 ;  /* 0x0000002000067202 */ /* 0x000fe20000000f00 */
[----:B--2---:R-:W-:Y:S01]  /*c600*/  IMAD.MOV.U32 R63, RZ, RZ, R34 ;  /* 0x000000ffff3f7224 */ /* 0x004fe200078e0022 */
[----:B------:R-:W0:Y:S01]  /*c610*/  SYNCS.PHASECHK.TRANS64.TRYWAIT P0, [R2+URZ+0x34800], R5 ;  /* 0x03480005020075a7 */ /* 0x000e22000800017f */
        /* <DEDUP_REMOVED lines=9> */
[----:B------:R-:W-:Y:S02]  /*c6b0*/  MOV R7, R13 ;  /* 0x0000000d00077202 */ /* 0x000fe40000000f00 */
[----:B------:R-:W-:Y:S02]  /*c6c0*/  PRMT R62, R62, 0x5410, R62 ;  /* 0x000054103e3e7816 */ /* 0x000fe4000000003e */
[----:B-1----:R-:W-:Y:S01]  /*c6d0*/  PRMT R65, R7, 0x5410, R6 ;  /* 0x0000541007417816 */ /* 0x002fe20000000006 */
[----:B------:R-:W-:Y:S01]  /*c6e0*/  IMAD.MOV.U32 R6, RZ, RZ, R40 ;  /* 0x000000ffff067224 */ /* 0x000fe200078e0028 */
[----:B------:R-:W-:-:S02]  /*c6f0*/  MOV R7, R41 ;  /* 0x0000002900077202 */ /* 0x000fc40000000f00 */
[----:B------:R-:W-:Y:S01]  /*c700*/  PRMT R62, R4, 0x7610, R62 ;  /* 0x00007610043e7816 */ /* 0x000fe2000000003e */
[----:B------:R-:W-:Y:S01]  /*c710*/  IMAD.MOV.U32 R4, RZ, RZ, R35 ;  /* 0x000000ffff047224 */ /* 0x000fe200078e0023 */
[----:B------:R-:W-:Y:S01]  /*c720*/  PRMT R85, R6, 0x5410, R7 ;  /* 0x0000541006557816 */ /* 0x000fe20000000007 */
[----:B------:R-:W-:Y:S01]  /*c730*/  IMAD.MOV.U32 R6, RZ, RZ, R28 ;  /* 0x000000ffff067224 */ /* 0x000fe200078e001c */
[----:B------:R-:W-:Y:S02]  /*c740*/  PRMT R81, R63, 0x7610, R81 ;  /* 0x000076103f517816 */ /* 0x000fe40000000051 */
[----:B------:R-:W-:Y:S02]  /*c750*/  MOV R7, R29 ;  /* 0x0000001d00077202 */ /* 0x000fe40000000f00 */
[----:B------:R-:W-:Y:S01]  /*c760*/  PRMT R81, R81, 0x5410, R4 ;  /* 0x0000541051517816 */ /* 0x000fe20000000004 */
[----:B------:R-:W-:Y:S01]  /*c770*/  IMAD.MOV.U32 R4, RZ, RZ, R24 ;  /* 0x000000ffff047224 */ /* 0x000fe200078e0018 */
[----:B------:R-:W-:Y:S01]  /*c780*/  PRMT R77, R6, 0x5410, R7 ;  /* 0x00005410064d7816 */ /* 0x000fe20000000007 */
[----:B------:R-:W-:Y:S01]  /*c790*/  IMAD.MOV.U32 R6, RZ, RZ, R25 ;  /* 0x000000ffff067224 */ /* 0x000fe200078e0019 */
[----:B------:R-:W-:Y:S01]  /*c7a0*/  MOV R63, R15 ;  /* 0x0000000f003f7202 */ /* 0x000fe20000000f00 */
[----:B------:R-:W-:Y:S01]  /*c7b0*/  IMAD.MOV.U32 R7, RZ, RZ, R14 ;  /* 0x000000ffff077224 */ /* 0x000fe200078e000e */
[----:B------:R-:W-:-:S02]  /*c7c0*/  ISETP.GE.AND P1, PT, R17, R64, PT ;  /* 0x000000401100720c */ /* 0x000fc40003f26270 */
[----:B------:R-:W-:Y:S01]  /*c7d0*/  PRMT R73, R4, 0x5410, R6 ;  /* 0x0000541004497816 */ /* 0x000fe20000000006 */
[----:B------:R-:W-:Y:S01]  /*c7e0*/  IMAD.MOV.U32 R4, RZ, RZ, R10 ;  /* 0x000000ffff047224 */ /* 0x000fe200078e000a */
[----:B------:R-:W-:Y:S01]  /*c7f0*/  PRMT R69, R7, 0x5410, R63 ;  /* 0x0000541007457816 */ /* 0x000fe2000000003f */
[----:B------:R-:W-:Y:S01]  /*c800*/  IMAD.MOV.U32 R6, RZ, RZ, R11 ;  /* 0x000000ffff067224 */ /* 0x000fe200078e000b */
[----:B0-----:R-:W-:Y:S07]  /*c810*/  @!P0 BRA `(.L_x_2615) ;  /* 0x000001b800108947 */ /* 0x001fee0003800000 */
.L_x_2899:
[----:B------:R-:W-:Y:S05]  /*c820*/  BSYNC B1 ;  /* 0x0000000000017941 */ /* 0x000fea0003800000 */
.L_x_2614:
[----:B------:R-:W-:Y:S01]  /*c830*/  BSSY B1, `(.L_x_2616) ;  /* 0x0000116000017945 */ /* 0x000fe20003800000 */
[----:B------:R-:W-:-:S03]  /*c840*/  PRMT R63, R4, 0x5410, R6 ;  /* 0x00005410043f7816 */ /* 0x000fc60000000006 */
[----:B------:R-:W-:Y:S05]  /*c850*/  @P1 BRA `(.L_x_2617) ;  /* 0x00000010004c1947 */ /* 0x000fea0003800000 */
[----:B------:R-:W1:Y:S01]  /*c860*/  LDC R4, c[0x0][0x3f4] ;  /* 0x0000fd00ff047b82 */ /* 0x000e620000000800 */
[----:B------:R-:W-:Y:S01]  /*c870*/  BSSY B2, `(.L_x_2618) ;  /* 0x0000032000027945 */ /* 0x000fe20003800000 */
[-C--:B-1----:R-:W-:Y:S02]  /*c880*/  ISETP.GE.AND P0, PT, R22, R4.reuse, PT ;  /* 0x000000041600720c */ /* 0x082fe40003f06270 */
[-C--:B------:R-:W-:Y:S02]  /*c890*/  ISETP.GE.AND P1, PT, R190, R4.reuse, PT ;  /* 0x00000004be00720c */ /* 0x080fe40003f26270 */
[-C--:B------:R-:W-:Y:S02]  /*c8a0*/  ISETP.GE.AND P2, PT, R189, R4.reuse, PT ;  /* 0x00000004bd00720c */ /* 0x080fe40003f46270 */
[-C--:B------:R-:W-:Y:S02]  /*c8b0*/  ISETP.GE.AND P3, PT, R192, R4.reuse, PT ;  /* 0x00000004c000720c */ /* 0x080fe40003f66270 */
[----:B------:R-:W-:-:S02]  /*c8c0*/  ISETP.GE.AND P4, PT, R191, R4, PT ;  /* 0x00000004bf00720c */ /* 0x000fc40003f86270 */
[----:B------:R-:W-:-:S03]  /*c8d0*/  ISETP.GE.AND P5, PT, R193, R4, PT ;  /* 0x00000004c100720c */ /* 0x000fc60003fa6270 */
[----:B------:R-:W-:Y:S10]  /*c8e0*/  @P0 BRA `(.L_x_2619) ;  /* 0x0000000000a80947 */ /* 0x000ff40003800000 */
[----:B0-----:R-:W0:Y:S01]  /*c8f0*/  LDS.128 R4, [R3+0x10400] ;  /* 0x0104000003047984 */ /* 0x001e220000000c00 */
        /* <DEDUP_REMOVED lines=16> */
[----:B------:R-:W-:Y:S01]  /*ca00*/  FFMA.FTZ R100, R87, R92, -R100 ;  /* 0x0000005c57647223 */ /* 0x000fe20000010864 */
[C---:B------:R-:W-:Y:S01]  /*ca10*/  FMUL.FTZ R98, R61.reuse, R94 ;  /* 0x0000005e3d627220 */ /* 0x040fe20000410000 */
[----:B------:R-:W-:Y:S01]  /*ca20*/  FMUL.FTZ R92, R61, R90 ;  /* 0x0000005a3d5c7220 */ /* 0x000fe20000410000 */
[----:B------:R-:W-:Y:S02]  /*ca30*/  HADD2.F32 R7, -RZ, R6.H0_H0 ;  /* 0x20000006ff077230 */ /* 0x000fe40000004100 */
[----:B------:R-:W-:Y:S01]  /*ca40*/  FFMA.FTZ R91, R87, R96, R89 ;  /* 0x00000060575b7223 */ /* 0x000fe20000010059 */
[----:B------:R-:W-:Y:S02]  /*ca50*/  HADD2.F32 R4, -RZ, R5.H0_H0 ;  /* 0x20000005ff047230 */ /* 0x000fe40000004100 */
[C---:B------:R-:W-:Y:S01]  /*ca60*/  FFMA.FTZ R98, R59.reuse, R90, -R98 ;  /* 0x0000005a3b627223 */ /* 0x040fe20000010862 */
[----:B------:R-:W-:Y:S02]  /*ca70*/  HADD2.F32 R61, -RZ, R86.H1_H1 ;  /* 0x30000056ff3d7230 */ /* 0x000fe40000004100 */
[----:B------:R-:W-:Y:S01]  /*ca80*/  FFMA.FTZ R59, R59, R94, R92 ;  /* 0x0000005e3b3b7223 */ /* 0x000fe2000001005c */
[----:B------:R-:W-:-:S02]  /*ca90*/  HADD2.F32 R6, -RZ, R6.H1_H1 ;  /* 0x30000006ff067230 */ /* 0x000fc40000004100 */
[----:B------:R-:W-:Y:S02]  /*caa0*/  HADD2.F32 R5, -RZ, R5.H1_H1 ;  /* 0x30000005ff057230 */ /* 0x000fe40000004100 */
[----:B------:R-:W-:Y:S02]  /*cab0*/  HADD2.F32 R86, -RZ, R86.H0_H0 ;  /* 0x20000056ff567230 */ /* 0x000fe40000004100 */
[CC--:B------:R-:W-:Y:S01]  /*cac0*/  FMUL.FTZ R90, R6.reuse, R61.reuse ;  /* 0x0000003d065a7220 */ /* 0x0c0fe20000410000 */
[C---:B------:R-:W-:Y:S01]  /*cad0*/  FMUL.FTZ R87, R5.reuse, R58 ;  /* 0x0000003a05577220 */ /* 0x040fe20000410000 */
[----:B------:R-:W-:Y:S01]  /*cae0*/  FMUL.FTZ R89, R5, R60 ;  /* 0x0000003c05597220 */ /* 0x000fe20000410000 */
        /* <DEDUP_REMOVED lines=10> */
.L_x_2619:
[----:B------:R-:W-:Y:S05]  /*cb90*/  BSYNC B2 ;  /* 0x0000000000027941 */ /* 0x000fea0003800000 */
.L_x_2618:
[----:B------:R-:W-:Y:S04]  /*cba0*/  BSSY B2, `(.L_x_2620) ;  /* 0x000002c000027945 */ /* 0x000fe80003800000 */
[----:B------:R-:W-:Y:S05]  /*cbb0*/  @P1 BRA `(.L_x_2621) ;  /* 0x0000000000a81947 */ /* 0x000fea0003800000 */
[----:B01----:R-:W0:Y:S01]  /*cbc0*/  LDS.128 R4, [R0] ;  /* 0x0000000000047984 */ /* 0x003e220000000c00 */
[----:B------:R-:W-:Y:S01]  /*cbd0*/  SHF.R.U32.HI R59, RZ, 0x10, R57 ;  /* 0x00000010ff3b7819 */ /* 0x000fe20000011639 */
[----:B------:R-:W-:Y:S01]  /*cbe0*/  HADD2.F32 R58, -RZ, R83.H0_H0 ;  /* 0x20000053ff3a7230 */ /* 0x000fe20000004100 */
[----:B------:R-:W-:Y:S01]  /*cbf0*/  SHF.R.U32.HI R61, RZ, 0x10, R55 ;  /* 0x00000010ff3d7819 */ /* 0x000fe20000011637 */
[--C-:B------:R-:W-:Y:S01]  /*cc00*/  HADD2.F32 R60, -RZ, R82.reuse.H0_H0 ;  /* 0x20000052ff3c7230 */ /* 0x100fe20000004100 */
        /* <DEDUP_REMOVED lines=37> */
.L_x_2621:
[----:B------:R-:W-:Y:S05]  /*ce60*/  BSYNC B2 ;  /* 0x0000000000027941 */ /* 0x000fea0003800000 */
.L_x_2620:
[----:B------:R-:W-:Y:S04]  /*ce70*/  BSSY B2, `(.L_x_2622) ;  /* 0x000002c000027945 */ /* 0x000fe80003800000 */
[----:B------:R-:W-:Y:S05]  /*ce80*/  @P2 BRA `(.L_x_2623) ;  /* 0x0000000000a82947 */ /* 0x000fea0003800000 */
[----:B012---:R-:W0:Y:S01]  /*ce90*/  LDS.128 R4, [R3+0x14400] ;  /* 0x0144000003047984 */ /* 0x007e220000000c00 */
        /* <DEDUP_REMOVED lines=41> */
.L_x_2623:
[----:B------:R-:W-:Y:S05]  /*d130*/  BSYNC B2 ;  /* 0x0000000000027941 */ /* 0x000fea0003800000 */
.L_x_2622:
[----:B------:R-:W-:Y:S04]  /*d140*/  BSSY B2, `(.L_x_2624) ;  /* 0x000002c000027945 */ /* 0x000fe80003800000 */
[----:B------:R-:W-:Y:S05]  /*d150*/  @P3 BRA `(.L_x_2625) ;  /* 0x0000000000a83947 */ /* 0x000fea0003800000 */
[----:B0123--:R-:W0:Y:S01]  /*d160*/  LDS.128 R4, [R0+0x4000] ;  /* 0x0040000000047984 */ /* 0x00fe220000000c00 */
        /* <DEDUP_REMOVED lines=41> */
.L_x_2625:
[----:B------:R-:W-:Y:S05]  /*d400*/  BSYNC B2 ;  /* 0x0000000000027941 */ /* 0x000fea0003800000 */
.L_x_2624:
[----:B------:R-:W-:Y:S04]  /*d410*/  BSSY B2, `(.L_x_2626) ;  /* 0x000002c000027945 */ /* 0x000fe80003800000 */
[----:B------:R-:W-:Y:S05]  /*d420*/  @P4 BRA `(.L_x_2627) ;  /* 0x0000000000a84947 */ /* 0x000fea0003800000 */
[----:B01234-:R-:W0:Y:S01]  /*d430*/  LDS.128 R4, [R3+0x18400] ;  /* 0x0184000003047984 */ /* 0x01fe220000000c00 */
        /* <DEDUP_REMOVED lines=41> */
.L_x_2627:
[----:B------:R-:W-:Y:S05]  /*d6d0*/  BSYNC B2 ;  /* 0x0000000000027941 */ /* 0x000fea0003800000 */
.L_x_2626:
        /* <DEDUP_REMOVED lines=43> */
.L_x_2617:
[----:B------:R-:W-:Y:S05]  /*d990*/  BSYNC B1 ;  /* 0x0000000000017941 */ /* 0x000fea0003800000 */
.L_x_2616:
        /* <DEDUP_REMOVED lines=53> */
.L_x_2630:
[----:B------:R-:W-:Y:S05]  /*dcf0*/  BSYNC B1 ;  /* 0x0000000000017941 */ /* 0x000fea0003800000 */
.L_x_2629:
        /* <DEDUP_REMOVED lines=44> */
.L_x_2632:
[----:B------:R-:W-:Y:S05]  /*dfc0*/  BSYNC B1 ;  /* 0x0000000000017941 */ /* 0x000fea0003800000 */
.L_x_2631:
[----:B------:R-:W-:Y:S04]  /*dfd0*/  BSSY B1, `(.L_x_2633) ;  /* 0x000002c000017945 */ /* 0x000fe80003800000 */
[----:B------:R-:W-:Y:S05]  /*dfe0*/  @P2 BRA `(.L_x_2634) ;  /* 0x0000000000a82947 */ /* 0x000fea0003800000 */
[----:B01----:R-:W0:Y:S01]  /*dff0*/  LDS.128 R4, [R3+0x16400] ;  /* 0x0164000003047984 */ /* 0x003e220000000c00 */
        /* <DEDUP_REMOVED lines=41> */
.L_x_2634:
[----:B------:R-:W-:Y:S05]  /*e290*/  BSYNC B1 ;  /* 0x0000000000017941 */ /* 0x000fea0003800000 */
.L_x_2633:
[----:B------:R-:W-:Y:S04]  /*e2a0*/  BSSY B1, `(.L_x_2635) ;  /* 0x000002c000017945 */ /* 0x000fe80003800000 */
[----:B------:R-:W-:Y:S05]  /*e2b0*/  @P3 BRA `(.L_x_2636) ;  /* 0x0000000000a83947 */ /* 0x000fea0003800000 */
[----:B012---:R-:W0:Y:S01]  /*e2c0*/  LDS.128 R4, [R0+0x6000] ;  /* 0x0060000000047984 */ /* 0x007e220000000c00 */
        /* <DEDUP_REMOVED lines=41> */
.L_x_2636:
[----:B------:R-:W-:Y:S05]  /*e560*/  BSYNC B1 ;  /* 0x0000000000017941 */ /* 0x000fea0003800000 */
.L_x_2635:
[----:B------:R-:W-:Y:S04]  /*e570*/  BSSY B1, `(.L_x_2637) ;  /* 0x000002c000017945 */ /* 0x000fe80003800000 */
[----:B------:R-:W-:Y:S05]  /*e580*/  @P4 BRA `(.L_x_2638) ;  /* 0x0000000000a84947 */ /* 0x000fea0003800000 */
[----:B0123--:R-:W0:Y:S01]  /*e590*/  LDS.128 R4, [R3+0x1a400] ;  /* 0x01a4000003047984 */ /* 0x00fe220000000c00 */
        /* <DEDUP_REMOVED lines=41> */
.L_x_2638:
[----:B------:R-:W-:Y:S05]  /*e830*/  BSYNC B1 ;  /* 0x0000000000017941 */ /* 0x000fea0003800000 */
.L_x_2637:
        /* <DEDUP_REMOVED lines=44> */
.L_x_2607:
        /* <DEDUP_REMOVED lines=19> */
[----:B------:R-:W-:Y:S01]  /*ec30*/  IMAD.WIDE.U32 R6, R3, UR6, R6 ;  /* 0x0000000603067c25 */ /* 0x000fe2000f8e0006 */
[----:B------:R-:W-:Y:S01]  /*ec40*/  LEA R60, P0, R4, UR4, 0x1 ;  /* 0x00000004043c7c11 */ /* 0x000fe2000f8008ff */
[----:B------:R-:W-:Y:S01]  /*ec50*/  UMOV UR4, 0xffffffff ;  /* 0xffffffff00047882 */ /* 0x000fe20000000000 */
[----:B------:R-:W-:Y:S01]  /*ec60*/  IADD3 R61, R5, R61, RZ ;  /* 0x0000003d053d7210 */ /* 0x000fe20007ffe0ff */
[----:B------:R-:W-:Y:S01]  /*ec70*/  IMAD R67, R3, UR7, R0 ;  /* 0x0000000703437c24 */ /* 0x000fe2000f8e0200 */
[----:B------:R-:W-:-:S02]  /*ec80*/  ULDC.64 UR6, c[0x0][0x400] ;  /* 0x0001000000067ab9 */ /* 0x000fc40000000a00 */
[----:B------:R-:W-:Y:S01]  /*ec90*/  LEA R66, P1, R6, UR6, 0x1 ;  /* 0x0000000606427c11 */ /* 0x000fe2000f8208ff */
[----:B------:R-:W-:Y:S01]  /*eca0*/  IMAD.IADD R67, R7, 0x1, R67 ;  /* 0x0000000107437824 */ /* 0x000fe200078e0243 */
[----:B------:R-:W-:-:S04]  /*ecb0*/  LEA.HI.X R61, R4, UR5, R61, 0x1, P0 ;  /* 0x00000005043d7c11 */ /* 0x000fc800080f0c3d */
[----:B------:R-:W-:Y:S01]  /*ecc0*/  LEA.HI.X R67, R6, UR7, R67, 0x1, P1 ;  /* 0x0000000706437c11 */ /* 0x000fe200088f0c43 */
[----:B------:R-:W-:Y:S06]  /*ecd0*/  BRA.DIV UR4, `(.L_x_2639) ;  /* 0x0000019204f47947 */ /* 0x000fec000b800000 */
[----:B------:R-:W0:Y:S04]  /*ece0*/  SHFL.IDX PT, R3, R61, RZ, 0x1c1f ;  /* 0x001c1fff3d037589 */ /* 0x000e2800000e0000 */
[----:B------:R-:W1:Y:S04]  /*ecf0*/  SHFL.IDX PT, R0, R60, RZ, 0x1c1f ;  /* 0x001c1fff3c007589 */ /* 0x000e6800000e0000 */
[----:B------:R2:W3:Y:S04]  /*ed00*/  SHFL.IDX PT, R4, R67, RZ, 0x1c1f ;  /* 0x001c1fff43047589 */ /* 0x0004e800000e0000 */
[----:B------:R2:W4:Y:S01]  /*ed10*/  SHFL.IDX PT, R14, R66, RZ, 0x1c1f ;  /* 0x001c1fff420e7589 */ /* 0x00052200000e0000 */
[----:B0-----:R-:W-:-:S02]  /*ed20*/  IMAD.MOV.U32 R7, RZ, RZ, R3 ;  /* 0x000000ffff077224 */ /* 0x001fc400078e0003 */
[----:B-12---:R-:W-:-:S07]  /*ed30*/  IMAD.MOV.U32 R6, RZ, RZ, R0 ;  /* 0x000000ffff067224 */ /* 0x006fce00078e0000 */
.L_x_2905:
[----:B------:R-:W-:Y:S01]  /*ed40*/  IMAD R0, R201, R10, RZ ;  /* 0x0000000ac9007224 */ /* 0x000fe200078e02ff */
[----:B------:R-:W-:Y:S01]  /*ed50*/  BSSY B1, `(.L_x_2640) ;  /* 0x000002f000017945 */ /* 0x000fe20003800000 */
[----:B----4-:R-:W-:Y:S01]  /*ed60*/  MOV R12, R14 ;  /* 0x0000000e000c7202 */ /* 0x010fe20000000f00 */
[----:B---3--:R-:W-:Y:S01]  /*ed70*/  IMAD.MOV.U32 R13, RZ, RZ, R4 ;  /* 0x000000ffff0d7224 */ /* 0x008fe200078e0004 */
        /* <DEDUP_REMOVED lines=21> */
[----:B------:R-:W-:Y:S02]  /*eed0*/  CS2R R46, SRZ ;  /* 0x00000000002e7805 */ /* 0x000fe4000001ff00 */
[----:B------:R-:W-:Y:S01]  /*eee0*/  CS2R R28, SRZ ;  /* 0x00000000001c7805 */ /* 0x000fe2000001ff00 */
[----:B------:R-:W-:-:S04]  /*eef0*/  @!P0 IMAD.WIDE R8, R18, 0x2, R6 ;  /* 0x0000000212088825 */ /* 0x000fc800078e0206 */
        /* <DEDUP_REMOVED lines=11> */
[----:B------:R-:W-:Y:S01]  /*efb0*/  CS2R R38, SRZ ;  /* 0x0000000000267805 */ /* 0x000fe2000001ff00 */
[--C-:B0-----:R-:W-:Y:S01]  /*efc0*/  @!P1 IMAD.WIDE R8, R3, 0x2, R12.reuse ;  /* 0x0000000203089825 */ /* 0x101fe200078e020c */
[----:B------:R0:W5:Y:S03]  /*efd0*/  @!P1 LD.E.128 R28, desc[UR60][R4.64] ;  /* 0x0000003c041c9980 */ /* 0x000166000c101d00 */
[--C-:B------:R-:W-:Y:S01]  /*efe0*/  @!P2 IMAD.WIDE R10, R11, 0x2, R12.reuse ;  /* 0x000000020b0aa825 */ /* 0x100fe200078e020c */
[----:B------:R0:W5:Y:S03]  /*eff0*/  @!P1 LD.E.128 R40, desc[UR60][R8.64] ;  /* 0x0000003c08289980 */ /* 0x000166000c101d00 */
[----:B------:R-:W-:Y:S01]  /*f000*/  @!P0 IMAD.WIDE R12, R18, 0x2, R12 ;  /* 0x00000002120c8825 */ /* 0x000fe200078e020c */
[----:B------:R0:W5:Y:S04]  /*f010*/  @!P2 LD.E.128 R24, desc[UR60][R6.64] ;  /* 0x0000003c0618a980 */ /* 0x000168000c101d00 */
[----:B------:R0:W5:Y:S04]  /*f020*/  @!P0 LD.E.128 R44, desc[UR60][R12.64] ;  /* 0x0000003c0c2c8980 */ /* 0x000168000c101d00 */
[----:B------:R0:W5:Y:S02]  /*f030*/  @!P2 LD.E.128 R36, desc[UR60][R10.64] ;  /* 0x0000003c0a24a980 */ /* 0x000164000c101d00 */
.L_x_2641:
[----:B------:R-:W-:Y:S05]  /*f040*/  BSYNC B1 ;  /* 0x0000000000017941 */ /* 0x000fea0003800000 */
.L_x_2640:
[----:B0----5:R-:W-:Y:S01]  /*f050*/  IMAD.MOV.U32 R4, RZ, RZ, R45 ;  /* 0x000000ffff047224 */ /* 0x021fe200078e002d */
[----:B------:R-:W-:Y:S01]  /*f060*/  MOV R3, R44 ;  /* 0x0000002c00037202 */ /* 0x000fe20000000f00 */
[----:B------:R-:W-:Y:S01]  /*f070*/  IMAD.MOV.U32 R5, RZ, RZ, R46 ;  /* 0x000000ffff057224 */ /* 0x000fe200078e002e */
[----:B------:R-:W-:Y:S01]  /*f080*/  UMOV UR4, 0xffffffff ;  /* 0xffffffff00047882 */ /* 0x000fe20000000000 */
[----:B------:R-:W-:Y:S01]  /*f090*/  IMAD.MOV.U32 R6, RZ, RZ, R47 ;  /* 0x000000ffff067224 */ /* 0x000fe200078e002f */
[----:B------:R-:W-:Y:S01]  /*f0a0*/  PRMT R101, R4, 0x7610, R101 ;  /* 0x0000761004657816 */ /* 0x000fe20000000065 */
[----:B------:R-:W-:Y:S01]  /*f0b0*/  IMAD.MOV.U32 R4, RZ, RZ, R41 ;  /* 0x000000ffff047224 */ /* 0x000fe200078e0029 */
[----:B------:R-:W-:Y:S01]  /*f0c0*/  PRMT R95, R95, 0x5410, R5 ;  /* 0x000054105f5f7816 */ /* 0x000fe20000000005 */
[----:B------:R-:W-:Y:S01]  /*f0d0*/  IMAD.MOV.U32 R5, RZ, RZ, R42 ;  /* 0x000000ffff057224 */ /* 0x000fe200078e002a */
[----:B------:R-:W-:Y:S01]  /*f0e0*/  PRMT R93, R6, 0x7610, R93 ;  /* 0x00007610065d7816 */ /* 0x000fe2000000005d */
[----:B------:R-:W-:Y:S01]  /*f0f0*/  IMAD.MOV.U32 R6, RZ, RZ, R43 ;  /* 0x000000ffff067224 */ /* 0x000fe200078e002b */
[----:B------:R-:W-:-:S02]  /*f100*/  PRMT R96, R96, 0x5410, R3 ;  /* 0x0000541060607816 */ /* 0x000fc40000000003 */
[----:B------:R-:W-:Y:S02]  /*f110*/  MOV R3, R40 ;  /* 0x0000002800037202 */ /* 0x000fe40000000f00 */
        /* <DEDUP_REMOVED lines=26> */
[----:B------:R-:W-:Y:S02]  /*f2c0*/  PRMT R77, R3, 0x5410, R4 ;  /* 0x00005410034d7816 */ /* 0x000fe40000000004 */
[----:B------:R-:W-:Y:S02]  /*f2d0*/  PRMT R78, R5, 0x5410, R6 ;  /* 0x00005410054e7816 */ /* 0x000fe40000000006 */
[----:B------:R-:W-:Y:S01]  /*f2e0*/  CS2R R4, SRZ ;  /* 0x0000000000047805 */ /* 0x000fe2000001ff00 */
[----:B------:R-:W-:Y:S06]  /*f2f0*/  BRA.DIV UR4, `(.L_x_2642) ;  /* 0x0000018e04e47947 */ /* 0x000fec000b800000 */
[----:B------:R-:W0:Y:S04]  /*f300*/  SHFL.IDX PT, R61, R61, 0x1, 0x1c1f ;  /* 0x003c1f003d3d7f89 */ /* 0x000e2800000e0000 */
[----:B------:R-:W1:Y:S04]  /*f310*/  SHFL.IDX PT, R60, R60, 0x1, 0x1c1f ;  /* 0x003c1f003c3c7f89 */ /* 0x000e6800000e0000 */
[----:B------:R-:W2:Y:S04]  /*f320*/  SHFL.IDX PT, R67, R67, 0x1, 0x1c1f ;  /* 0x003c1f0043437f89 */ /* 0x000ea800000e0000 */
[----:B------:R-:W3:Y:S02]  /*f330*/  SHFL.IDX PT, R66, R66, 0x1, 0x1c1f ;  /* 0x003c1f0042427f89 */ /* 0x000ee400000e0000 */
.L_x_2911:
[----:B------:R-:W-:Y:S01]  /*f340*/  IADD3 R69, R69, 0x40, RZ ;  /* 0x0000004045457810 */ /* 0x000fe20007ffe0ff */
[----:B------:R-:W-:Y:S01]  /*f350*/  BSSY B1, `(.L_x_2643) ;  /* 0x000002c000017945 */ /* 0x000fe20003800000 */
[----:B------:R-:W-:Y:S02]  /*f360*/  CS2R R6, SRZ ;  /* 0x0000000000067805 */ /* 0x000fe4000001ff00 */
        /* <DEDUP_REMOVED lines=21> */
[----:B01----:R-:W-:-:S04]  /*f4c0*/  @!P0 IMAD.WIDE R4, R18, 0x2, R60 ;  /* 0x0000000212048825 */ /* 0x003fc800078e023c */
        /* <DEDUP_REMOVED lines=12> */
[--C-:B--23--:R-:W-:Y:S01]  /*f590*/  @!P1 IMAD.WIDE R62, R63, 0x2, R66.reuse ;  /* 0x000000023f3e9825 */ /* 0x10cfe200078e0242 */
[----:B------:R4:W5:Y:S03]  /*f5a0*/  @!P1 LD.E.128 R52, desc[UR60][R20.64] ;  /* 0x0000003c14349980 */ /* 0x000966000c101d00 */
[--C-:B------:R-:W-:Y:S01]  /*f5b0*/  @!P2 IMAD.WIDE R64, R65, 0x2, R66.reuse ;  /* 0x000000024140a825 */ /* 0x100fe200078e0242 */
[----:B------:R4:W5:Y:S03]  /*f5c0*/  @!P1 LD.E.128 R8, desc[UR60][R62.64] ;  /* 0x0000003c3e089980 */ /* 0x000966000c101d00 */
[----:B------:R-:W-:Y:S01]  /*f5d0*/  @!P0 IMAD.WIDE R66, R18, 0x2, R66 ;  /* 0x0000000212428825 */ /* 0x000fe200078e0242 */
[----:B------:R4:W5:Y:S04]  /*f5e0*/  @!P2 LD.E.128 R56, desc[UR60][R60.64] ;  /* 0x0000003c3c38a980 */ /* 0x000968000c101d00 */
[----:B------:R4:W5:Y:S04]  /*f5f0*/  @!P0 LD.E.128 R4, desc[UR60][R66.64] ;  /* 0x0000003c42048980 */ /* 0x000968000c101d00 */
[----:B------:R4:W5:Y:S02]  /*f600*/  @!P2 LD.E.128 R12, desc[UR60][R64.64] ;  /* 0x0000003c400ca980 */ /* 0x000964000c101d00 */
.L_x_2644:
[----:B------:R-:W-:Y:S05]  /*f610*/  BSYNC B1 ;  /* 0x0000000000017941 */ /* 0x000fea0003800000 */
.L_x_2643:
[----:B----45:R-:W-:Y:S01]  /*f620*/  IMAD.MOV.U32 R20, RZ, RZ, R4 ;  /* 0x000000ffff147224 */ /* 0x030fe200078e0004 */
[----:B------:R-:W-:Y:S01]  /*f630*/  MOV R21, R5 ;  /* 0x0000000500157202 */ /* 0x000fe20000000f00 */
[----:B-1----:R-:W-:Y:S01]  /*f640*/  IMAD.MOV.U32 R60, RZ, RZ, R6 ;  /* 0x000000ffff3c7224 */ /* 0x002fe200078e0006 */
[----:B------:R-:W-:Y:S01]  /*f650*/  LEA.HI R3, R213, R213, RZ, 0x1 ;  /* 0x000000d5d5037211 */ /* 0x000fe200078f08ff */
[----:B0-----:R-:W-:Y:S01]  /*f660*/  IMAD.MOV.U32 R61, RZ, RZ, R7 ;  /* 0x000000ffff3d7224 */ /* 0x001fe200078e0007 */
        /* <DEDUP_REMOVED lines=8> */
[----:B------:R-:W-:Y:S01]  /*f6f0*/  VIADDMNMX R0, R0, -R200, 0x80, PT ;  /* 0x0000008000007446 */ /* 0x000fe200038009c8 */
        /* <DEDUP_REMOVED lines=8> */
[----:B------:R-:W-:Y:S01]  /*f780*/  MOV R20, R12 ;  /* 0x0000000c00147202 */ /* 0x000fe20000000f00 */
[----:B------:R-:W-:Y:S01]  /*f790*/  BSSY B1, `(.L_x_2645) ;  /* 0x0000018000017945 */ /* 0x000fe20003800000 */
[----:B------:R-:W-:-:S02]  /*f7a0*/  PRMT R72, R72, 0x5410, R3 ;  /* 0x0000541048487816 */ /* 0x000fc40000000003 */
        /* <DEDUP_REMOVED lines=16> */
[----:B------:R-:W-:Y:S02]  /*f8b0*/  ISETP.GE.AND P1, PT, R17, R0, PT ;  /* 0x000000001100720c */ /* 0x000fe40003f26270 */
[----:B------:R-:W-:Y:S01]  /*f8c0*/  PRMT R74, R21, 0x5410, R60 ;  /* 0x00005410154a7816 */ /* 0x000fe2000000003c */
[----:B------:R-:W-:Y:S01]  /*f8d0*/  IMAD.MOV.U32 R60, RZ, RZ, R58 ;  /* 0x000000ffff3c7224 */ /* 0x000fe200078e003a */
[----:B------:R-:W-:Y:S01]  /*f8e0*/  PRMT R21, R62, 0x5410, R63 ;  /* 0x000054103e157816 */ /* 0x000fe2000000003f */
[----:B------:R-:W-:Y:S01]  /*f8f0*/  IMAD.MOV.U32 R62, RZ, RZ, R59 ;  /* 0x000000ffff3e7224 */ /* 0x000fe200078e003b */
[----:B0-----:R-:W-:Y:S07]  /*f900*/  @!P0 BRA `(.L_x_2646) ;  /* 0x0000018800d48947 */ /* 0x001fee0003800000 */
.L_x_2912:
[----:B------:R-:W-:Y:S05]  /*f910*/  BSYNC B1 ;  /* 0x0000000000017941 */ /* 0x000fea0003800000 */
.L_x_2645:
        /* <DEDUP_REMOVED lines=11> */
[----:B------:R-:W-:Y:S01]  /*f9d0*/  LOP3.LUT R60, R195, 0x38, R18, 0xf8, !PT ;  /* 0x00000038c33c7812 */ /* 0x000fe200078ef812 */
[----:B------:R-:W-:Y:S01]  /*f9e0*/  HADD2.F32 R103, -RZ, R97.H0_H0 ;  /* 0x20000061ff677230 */ /* 0x000fe20000004100 */
[----:B0-----:R-:W-:Y:S02]  /*f9f0*/  SHF.R.S32.HI R61, RZ, 0x1f, R62 ;  /* 0x0000001fff3d7819 */ /* 0x001fe4000001143e */
[----:B------:R-:W-:Y:S02]  /*fa00*/  SHF.R.U32.HI R91, RZ, 0x10, R45 ;  /* 0x00000010ff5b7819 */ /* 0x000fe4000001162d */
[----:B------:R-:W-:Y:S02]  /*fa10*/  LEA.HI R63, R61, R62, RZ, 0x3 ;  /* 0x0000003e3d3f7211 */ /* 0x000fe400078f18ff */
[----:B------:R-:W-:Y:S01]  /*fa20*/  SHF.L.U32 R62, R62, 0x3, RZ ;  /* 0x000000033e3e7819 */ /* 0x000fe200000006ff */
[----:B------:R-:W-:Y:S01]  /*fa30*/  HADD2.F32 R100, -RZ, R91.H0_H0 ;  /* 0x2000005bff647230 */ /* 0x000fe20000004100 */
[----:B------:R-:W-:Y:S01]  /*fa40*/  LOP3.LUT R61, R60, R197, RZ, 0x3c, !PT ;  /* 0x000000c53c3d7212 */ /* 0x000fe200078e3cff */
[----:B------:R-:W-:Y:S01]  /*fa50*/  IMAD.SHL.U32 R63, R63, 0x400, RZ ;  /* 0x000004003f3f7824 */ /* 0x000fe200078e00ff */
[----:B------:R-:W-:-:S02]  /*fa60*/  LOP3.LUT R62, R195, 0x38, R62, 0xf8, !PT ;  /* 0x00000038c33e7812 */ /* 0x000fc400078ef83e */
[----:B------:R-:W-:Y:S01]  /*fa70*/  SHF.R.U32.HI R90, RZ, 0x10, R33 ;  /* 0x00000010ff5a7819 */ /* 0x000fe20000011621 */
[----:B------:R-:W-:Y:S01]  /*fa80*/  IMAD R61, R196, 0x200, R61 ;  /* 0x00000200c43d7824 */ /* 0x000fe200078e023d */
[----:B------:R-:W-:Y:S02]  /*fa90*/  LOP3.LUT R63, R63, 0x7fffe000, RZ, 0xc0, !PT ;  /* 0x7fffe0003f3f7812 */ /* 0x000fe400078ec0ff */
[----:B------:R-:W-:Y:S01]  /*faa0*/  LOP3.LUT R65, R62, R197, RZ, 0x3c, !PT ;  /* 0x000000c53e417212 */ /* 0x000fe200078e3cff */
[----:B------:R-:W-:Y:S01]  /*fab0*/  IMAD R79, R61, 0x2, R2 ;  /* 0x000000023d4f7824 */ /* 0x000fe200078e0202 */
[----:B------:R-:W-:Y:S01]  /*fac0*/  LEA R64, R196, R63, 0x9 ;  /* 0x0000003fc4407211 */ /* 0x000fe200078e48ff */
[----:B------:R-:W-:Y:S01]  /*fad0*/  HADD2.F32 R90, -RZ, R90.H0_H0 ;  /* 0x2000005aff5a7230 */ /* 0x000fe20000004100 */
[----:B------:R-:W-:Y:S02]  /*fae0*/  SHF.R.U64 R32, R32, 0x10, R33 ;  /* 0x0000001020207819 */ /* 0x000fe40000001221 */
[----:B------:R-:W0:Y:S01]  /*faf0*/  LDS.128 R60, [R79+0x10400] ;  /* 0x010400004f3c7984 */ /* 0x000e220000000c00 */
[----:B------:R-:W-:Y:S01]  /*fb00*/  IMAD.IADD R65, R64, 0x1, R65 ;  /* 0x0000000140417824 */ /* 0x000fe200078e0241 */
[----:B------:R-:W-:-:S02]  /*fb10*/  SHF.R.U64 R33, R44, 0x10, R45 ;  /* 0x000000102c217819 */ /* 0x000fc4000000122d */
[--C-:B------:R-:W-:Y:S01]  /*fb20*/  SHF.R.U64 R34, R34, 0x10, R35.reuse ;  /* 0x0000001022227819 */ /* 0x100fe20000001223 */
[----:B------:R-:W-:Y:S01]  /*fb30*/  IMAD R80, R65, 0x2, R2 ;  /* 0x0000000241507824 */ /* 0x000fe200078e0202 */
[----:B------:R-:W-:Y:S02]  /*fb40*/  SHF.R.U32.HI R44, RZ, 0x10, R35 ;  /* 0x00000010ff2c7819 */ /* 0x000fe40000011623 */
[--C-:B------:R-:W-:Y:S02]  /*fb50*/  SHF.R.U64 R35, R46, 0x10, R47.reuse ;  /* 0x000000102e237819 */ /* 0x100fe4000000122f */
[----:B--23--:R-:W1:Y:S01]  /*fb60*/  LDS.128 R64, [R80+0x10400] ;  /* 0x0104000050407984 */ /* 0x00ce620000000c00 */
[----:B------:R-:W-:Y:S01]  /*fb70*/  SHF.R.U32.HI R46, RZ, 0x10, R47 ;  /* 0x00000010ff2e7819 */ /* 0x000fe2000001162f */
[----:B------:R-:W-:Y:S02]  /*fb80*/  HADD2.F32 R44, -RZ, R44.H0_H0 ;  /* 0x2000002cff2c7230 */ /* 0x000fe40000004100 */
[----:B0-----:R-:W-:-:S02]  /*fb90*/  HADD2.F32 R94, -RZ, R61.H0_H0 ;  /* 0x2000003dff5e7230 */ /* 0x001fc40000004100 */
[----:B------:R-:W-:Y:S02]  /*fba0*/  HADD2.F32 R92, -RZ, R61.H1_H1 ;  /* 0x3000003dff5c7230 */ /* 0x000fe40000004100 */
[----:B------:R-:W-:Y:S02]  /*fbb0*/  HADD2.F32 R61, -RZ, R60.H0_H0 ;  /* 0x2000003cff3d7230 */ /* 0x000fe40000004100 */
[----:B------:R-:W-:Y:S02]  /*fbc0*/  HADD2.F32 R45, -RZ, R62.H0_H0 ;  /* 0x2000003eff2d7230 */ /* 0x000fe40000004100 */
[----:B------:R-:W-:Y:S02]  /*fbd0*/  HADD2.F32 R47, -RZ, R63.H0_H0 ;  /* 0x2000003fff2f7230 */ /* 0x000fe40000004100 */
[--C-:B-1----:R-:W-:Y:S02]  /*fbe0*/  HADD2.F32 R102, -RZ, R65.reuse.H0_H0 ;  /* 0x20000041ff667230 */ /* 0x102fe40000004100 */
[----:B------:R-:W-:-:S02]  /*fbf0*/  HADD2.F32 R99, -RZ, R65.H1_H1 ;  /* 0x30000041ff637230 */ /* 0x000fc40000004100 */
[----:B------:R-:W-:Y:S02]  /*fc00*/  HADD2.F32 R98, -RZ, R64.H0_H0 ;  /* 0x20000040ff627230 */ /* 0x000fe40000004100 */
        /* <DEDUP_REMOVED lines=61> */
.L_x_2650:
[----:B------:R-:W-:Y:S05]  /*ffe0*/  BSYNC B2 ;  /* 0x0000000000027941 */ /* 0x000fea0003800000 */
.L_x_2649:
[----:B------:R-:W-:Y:S04]  /*fff0*/  BSSY B2, `(.L_x_2651) ;  /* 0x0000062000027945 */ /* 0x000fe80003800000 */
[----:B------:R-:W-:Y:S05]  /*10000*/  @P1 BRA `(.L_x_2652) ;  /* 0x0000000400801947 */ /* 0x000fea0003800000 */
[----:B------:R-:W4:Y:S01]  /*10010*/  LDL R95, [R1+0x78] ;  /* 0x00007800015f7983 */ /* 0x000f220000100800 */
[----:B-1----:R-:W-:Y:S01]  /*10020*/  LEA.HI R32, R71, R234, RZ, 0x1d ;  /* 0x000000ea47207211 */ /* 0x002fe200078fe8ff */
[----:B------:R-:W-:Y:S01]  /*10030*/  HADD2.F32 R80, -RZ, R87.H1_H1 ;  /* 0x30000057ff507230 */ /* 0x000fe20000004100 */
[--C-:B------:R-:W-:Y:S01]  /*10040*/  SHF.R.U64 R28, R28, 0x10, R29.reuse ;  /* 0x000000101c1c7819 */ /* 0x100fe2000000121d */
[--C-:B------:R-:W-:Y:S01]  /*10050*/  HADD2.F32 R90, -RZ, R85.reuse.H1_H1 ;  /* 0x30000055ff5a7230 */ /* 0x100fe20000004100 */
[----:B------:R-:W-:Y:S01]  /*10060*/  SHF.R.S32.HI R33, RZ, 0x1f, R32 ;  /* 0x0000001fff217819 */ /* 0x000fe20000011420 */
[----:B------:R-:W-:Y:S01]  /*10070*/  HADD2.F32 R85, -RZ, R85.H0_H0 ;  /* 0x20000055ff557230 */ /* 0x000fe20000004100 */
[----:B------:R-:W-:Y:S01]  /*10080*/  SHF.R.U32.HI R79, RZ, 0x10, R29 ;  /* 0x00000010ff4f7819 */ /* 0x000fe2000001161d */
[----:B------:R-:W-:Y:S01]  /*10090*/  HADD2.F32 R87, -RZ, R87.H0_H0 ;  /* 0x20000057ff577230 */ /* 0x000fe20000004100 */
[----:B------:R-:W-:Y:S01]  /*100a0*/  LEA.HI R33, R33, R32, RZ, 0x3 ;  /* 0x0000002021217211 */ /* 0x000fe200078f18ff */
[----:B------:R-:W-:Y:S01]  /*100b0*/  IMAD.SHL.U32 R32, R32, 0x8, RZ ;  /* 0x0000000820207824 */ /* 0x000fe200078e00ff */
[----:B------:R-:W-:Y:S01]  /*100c0*/  SHF.R.U64 R29, R40, 0x10, R41 ;  /* 0x00000010281d7819 */ /* 0x000fe20000001229 */
[----:B------:R-:W-:Y:S01]  /*100d0*/  HADD2.F32 R79, -RZ, R79.H0_H0 ;  /* 0x2000004fff4f7230 */ /* 0x000fe20000004100 */
[----:B------:R-:W-:-:S02]  /*100e0*/  SHF.L.U32 R33, R33, 0xa, RZ ;  /* 0x0000000a21217819 */ /* 0x000fc400000006ff */
[----:B------:R-:W-:Y:S02]  /*100f0*/  LOP3.LUT R32, R195, 0x38, R32, 0xf8, !PT ;  /* 0x00000038c3207812 */ /* 0x000fe400078ef820 */
[----:B------:R-:W-:Y:S02]  /*10100*/  LOP3.LUT R33, R33, 0x7fffe000, RZ, 0xc0, !PT ;  /* 0x7fffe00021217812 */ /* 0x000fe400078ec0ff */
[----:B------:R-:W-:Y:S02]  /*10110*/  LOP3.LUT R45, R32, R197, RZ, 0x3c, !PT ;  /* 0x000000c5202d7212 */ /* 0x000fe400078e3cff */
[----:B------:R-:W-:Y:S01]  /*10120*/  SHF.R.U64 R30, R30, 0x10, R31 ;  /* 0x000000101e1e7819 */ /* 0x000fe2000000121f */
[----:B------:R-:W-:Y:S01]  /*10130*/  IMAD R44, R196, 0x200, R33 ;  /* 0x00000200c42c7824 */ /* 0x000fe200078e0221 */
[----:B------:R-:W-:Y:S02]  /*10140*/  SHF.R.U32.HI R40, RZ, 0x10, R31 ;  /* 0x00000010ff287819 */ /* 0x000fe4000001161f */
[----:B------:R-:W-:Y:S01]  /*10150*/  SHF.R.U64 R31, R42, 0x10, R43 ;  /* 0x000000102a1f7819 */ /* 0x000fe2000000122b */
[----:B------:R-:W-:Y:S01]  /*10160*/  IMAD.IADD R45, R44, 0x1, R45 ;  /* 0x000000012c2d7824 */ /* 0x000fe200078e022d */
[----:B------:R-:W-:Y:S01]  /*10170*/  SHF.R.U32.HI R91, RZ, 0x10, R41 ;  /* 0x00000010ff5b7819 */ /* 0x000fe20000011629 */
[----:B------:R-:W-:Y:S01]  /*10180*/  HADD2.F32 R40, -RZ, R40.H0_H0 ;  /* 0x20000028ff287230 */ /* 0x000fe20000004100 */
[----:B------:R-:W-:Y:S01]  /*10190*/  SHF.R.U32.HI R42, RZ, 0x10, R43 ;  /* 0x00000010ff2a7819 */ /* 0x000fe2000001162b */
[----:B------:R-:W-:-:S02]  /*101a0*/  IMAD R60, R45, 0x2, R2 ;  /* 0x000000022d3c7824 */ /* 0x000fc400078e0202 */
[----:B------:R-:W-:Y:S02]  /*101b0*/  HADD2.F32 R91, -RZ, R91.H0_H0 ;  /* 0x2000005bff5b7230 */ /* 0x000fe40000004100 */
[----:B------:R-:W-:Y:S01]  /*101c0*/  HADD2.F32 R42, -RZ, R42.H0_H0 ;  /* 0x2000002aff2a7230 */ /* 0x000fe20000004100 */
[----:B------:R-:W1:Y:S02]  /*101d0*/  LDS.128 R44, [R60+0x10400] ;  /* 0x010400003c2c7984 */ /* 0x000e640000000c00 */
[--C-:B-1----:R-:W-:Y:S02]  /*101e0*/  HADD2.F32 R43, -RZ, R45.reuse.H0_H0 ;  /* 0x2000002dff2b7230 */ /* 0x102fe40000004100 */
[----:B------:R-:W-:Y:S02]  /*101f0*/  HADD2.F32 R62, -RZ, R45.H1_H1 ;  /* 0x3000002dff3e7230 */ /* 0x000fe40000004100 */
[----:B---3--:R-:W-:Y:S02]  /*10200*/  HADD2.F32 R66, -RZ, R44.H0_H0 ;  /* 0x2000002cff427230 */ /* 0x008fe40000004100 */
[C---:B------:R-:W-:Y:S01]  /*10210*/  FMUL.FTZ R92, R43.reuse, R90 ;  /* 0x0000005a2b5c7220 */ /* 0x040fe20000410000 */
[----:B------:R-:W-:Y:S01]  /*10220*/  FMUL.FTZ R94, R43, R80 ;  /* 0x000000502b5e7220 */ /* 0x000fe20000410000 */
[----:B------:R-:W-:Y:S01]  /*10230*/  FMUL.FTZ R93, R62, R91 ;  /* 0x0000005b3e5d7220 */ /* 0x000fe20000410000 */
[----:B--2---:R-:W-:-:S02]  /*10240*/  HADD2.F32 R67, -RZ, R46.H0_H0 ;  /* 0x2000002eff437230 */ /* 0x004fc40000004100 */
[--C-:B------:R-:W-:Y:S02]  /*10250*/  HADD2.F32 R65, -RZ, R47.reuse.H0_H0 ;  /* 0x2000002fff417230 */ /* 0x100fe40000004100 */
[----:B------:R-:W-:Y:S02]  /*10260*/  HADD2.F32 R47, -RZ, R47.H1_H1 ;  /* 0x3000002fff2f7230 */ /* 0x000fe40000004100 */
[----:B------:R-:W-:Y:S02]  /*10270*/  HADD2.F32 R44, -RZ, R44.H1_H1 ;  /* 0x3000002cff2c7230 */ /* 0x000fe40000004100 */
[----:B------:R-:W-:Y:S01]  /*10280*/  HADD2.F32 R46, -RZ, R46.H1_H1 ;  /* 0x3000002eff2e7230 */ /* 0x000fe20000004100 */
[----:B----4-:R-:W0:Y:S02]  /*10290*/  LDS.128 R32, [R95] ;  /* 0x000000005f207984 */ /* 0x010e240000000c00 */
[--C-:B0-----:R-:W-:Y:S02]  /*102a0*/  HADD2.F32 R61, -RZ, R33.reuse.H0_H0 ;  /* 0x20000021ff3d7230 */ /* 0x101fe40000004100 */
[----:B------:R-:W-:-:S02]  /*102b0*/  HADD2.F32 R64, -RZ, R33.H1_H1 ;  /* 0x30000021ff407230 */ /* 0x000fc40000004100 */
[----:B------:R-:W-:Y:S02]  /*102c0*/  HADD2.F32 R63, -RZ, R32.H0_H0 ;  /* 0x20000020ff3f7230 */ /* 0x000fe40000004100 */
[C---:B------:R-:W-:Y:S01]  /*102d0*/  FFMA.FTZ R43, R61.reuse, R80, -R92 ;  /* 0x000000503d2b7223 */ /* 0x040fe2000001085c */
[----:B------:R-:W-:Y:S01]  /*102e0*/  FFMA.FTZ R45, R61, R90, R94 ;  /* 0x0000005a3d2d7223 */ /* 0x000fe2000001005e */
[----:B------:R-:W-:Y:S01]  /*102f0*/  FMUL.FTZ R61, R62, R79 ;  /* 0x0000004f3e3d7220 */ /* 0x000fe20000410000 */
[C---:B------:R-:W-:Y:S01]  /*10300*/  FMUL.FTZ R80, R66.reuse, R85 ;  /* 0x0000005542507220 */ /* 0x040fe20000410000 */
[----:B------:R-:W-:Y:S02]  /*10310*/  HADD2.F32 R90, -RZ, R86.H0_H0 ;  /* 0x20000056ff5a7230 */ /* 0x000fe40000004100 */
[----:B------:R-:W-:Y:S01]  /*10320*/  FMUL.FTZ R92, R66, R87 ;  /* 0x00000057425c7220 */ /* 0x000fe20000410000 */
[C---:B------:R-:W-:Y:S01]  /*10330*/  FFMA.FTZ R62, R64.reuse, R79, -R93 ;  /* 0x0000004f403e7223 */ /* 0x040fe2000001085d */
[----:B------:R-:W-:Y:S01]  /*10340*/  FFMA.FTZ R64, R64, R91, R61 ;  /* 0x0000005b40407223 */ /* 0x000fe2000001003d */
[----:B------:R-:W-:Y:S01]  /*10350*/  FFMA.FTZ R61, R63, R87, -R80 ;  /* 0x000000573f3d7223 */ /* 0x000fe20000010850 */
[----:B------:R-:W-:-:S02]  /*10360*/  HADD2.F32 R33, -RZ, R34.H0_H0 ;  /* 0x20000022ff217230 */ /* 0x000fc40000004100 */
[----:B------:R-:W-:Y:S01]  /*10370*/  FFMA.FTZ R63, R63, R85, R92 ;  /* 0x000000553f3f7223 */ /* 0x000fe2000001005c */
[--C-:B------:R-:W-:Y:S02]  /*10380*/  HADD2.F32 R66, -RZ, R89.reuse.H0_H0 ;  /* 0x20000059ff427230 */ /* 0x100fe40000004100 */
        /* <DEDUP_REMOVED lines=40> */
.L_x_2652:
[----:B------:R-:W-:Y:S05]  /*10610*/  BSYNC B2 ;  /* 0x0000000000027941 */ /* 0x000fea0003800000 */
.L_x_2651:
[----:B------:R-:W-:Y:S05]  /*10620*/  @P2 BRA `(.L_x_2648) ;  /* 0x0000000400802947 */ /* 0x000fea0003800000 */
[----:B--2---:R-:W2:Y:S01]  /*10630*/  LDL R67, [R1+0x70] ;  /* 0x0000700001437983 */ /* 0x004ea20000100800 */
[----:B------:R-:W-:Y:S01]  /*10640*/  LEA.HI R71, R71, R235, RZ, 0x1d ;  /* 0x000000eb47477211 */ /* 0x000fe200078fe8ff */
[----:B------:R-:W-:Y:S01]  /*10650*/  HADD2.F32 R62, -RZ, R75.H1_H1 ;  /* 0x3000004bff3e7230 */ /* 0x000fe20000004100 */
[----:B------:R-:W-:Y:S01]  /*10660*/  SHF.R.U64 R36, R36, 0x10, R37 ;  /* 0x0000001024247819 */ /* 0x000fe20000001225 */
[----:B-1----:R-:W-:Y:S01]  /*10670*/  HADD2.F32 R46, -RZ, R77.H1_H1 ;  /* 0x3000004dff2e7230 */ /* 0x002fe20000004100 */
[----:B----4-:R-:W-:Y:S02]  /*10680*/  SHF.R.S32.HI R28, RZ, 0x1f, R71 ;  /* 0x0000001fff1c7819 */ /* 0x010fe40000011447 */
[----:B------:R-:W-:Y:S02]  /*10690*/  SHF.R.U32.HI R45, RZ, 0x10, R37 ;  /* 0x00000010ff2d7819 */ /* 0x000fe40000011625 */
[----:B------:R-:W-:Y:S02]  /*106a0*/  LEA.HI R29, R28, R71, RZ, 0x3 ;  /* 0x000000471c1d7211 */ /* 0x000fe400078f18ff */
[----:B------:R-:W-:Y:S01]  /*106b0*/  SHF.L.U32 R28, R71, 0x3, RZ ;  /* 0x00000003471c7819 */ /* 0x000fe200000006ff */
[----:B------:R-:W-:Y:S01]  /*106c0*/  HADD2.F32 R45, -RZ, R45.H0_H0 ;  /* 0x2000002dff2d7230 */ /* 0x000fe20000004100 */
[----:B------:R-:W-:Y:S01]  /*106d0*/  SHF.R.U32.HI R65, RZ, 0x10, R25 ;  /* 0x00000010ff417819 */ /* 0x000fe20000011619 */
[----:B------:R-:W-:Y:S01]  /*106e0*/  IMAD.SHL.U32 R29, R29, 0x400, RZ ;  /* 0x000004001d1d7824 */ /* 0x000fe200078e00ff */
[----:B------:R-:W-:-:S02]  /*106f0*/  LOP3.LUT R28, R195, 0x38, R28, 0xf8, !PT ;  /* 0x00000038c31c7812 */ /* 0x000fc400078ef81c */
[----:B------:R-:W-:Y:S02]  /*10700*/  SHF.R.U64 R24, R24, 0x10, R25 ;  /* 0x0000001018187819 */ /* 0x000fe40000001219 */
[----:B------:R-:W-:Y:S02]  /*10710*/  LOP3.LUT R29, R29, 0x7fffe000, RZ, 0xc0, !PT ;  /* 0x7fffe0001d1d7812 */ /* 0x000fe400078ec0ff */
[----:B------:R-:W-:Y:S02]  /*10720*/  LOP3.LUT R33, R28, R197, RZ, 0x3c, !PT ;  /* 0x000000c51c217212 */ /* 0x000fe400078e3cff */
[----:B------:R-:W-:Y:S01]  /*10730*/  SHF.R.U64 R25, R26, 0x10, R27 ;  /* 0x000000101a197819 */ /* 0x000fe2000000121b */
[----:B------:R-:W-:Y:S01]  /*10740*/  IMAD R32, R196, 0x200, R29 ;  /* 0x00000200c4207824 */ /* 0x000fe200078e021d */
[----:B------:R-:W-:Y:S02]  /*10750*/  SHF.R.U32.HI R63, RZ, 0x10, R27 ;  /* 0x00000010ff3f7819 */ /* 0x000fe4000001161b */
[----:B------:R-:W-:Y:S01]  /*10760*/  SHF.R.U64 R26, R38, 0x10, R39 ;  /* 0x00000010261a7819 */ /* 0x000fe20000001227 */
[----:B------:R-:W-:Y:S01]  /*10770*/  IMAD.IADD R33, R32, 0x1, R33 ;  /* 0x0000000120217824 */ /* 0x000fe200078e0221 */
[----:B0-----:R-:W-:Y:S01]  /*10780*/  SHF.R.U32.HI R61, RZ, 0x10, R39 ;  /* 0x00000010ff3d7819 */ /* 0x001fe20000011627 */
[----:B------:R-:W-:-:S03]  /*10790*/  HADD2.F32 R25, -RZ, R25.H0_H0 ;  /* 0x20000019ff197230 */ /* 0x000fc60000004100 */
[----:B------:R-:W-:-:S05]  /*107a0*/  LEA R40, R33, R2, 0x1 ;  /* 0x0000000221287211 */ /* 0x000fca00078e08ff */
[----:B------:R-:W0:Y:S02]  /*107b0*/  LDS.128 R32, [R40+0x10400] ;  /* 0x0104000028207984 */ /* 0x000e240000000c00 */
[--C-:B0-----:R-:W-:Y:S02]  /*107c0*/  HADD2.F32 R41, -RZ, R33.reuse.H0_H0 ;  /* 0x20000021ff297230 */ /* 0x101fe40000004100 */
[----:B------:R-:W-:Y:S02]  /*107d0*/  HADD2.F32 R42, -RZ, R33.H1_H1 ;  /* 0x30000021ff2a7230 */ /* 0x000fe40000004100 */
[----:B------:R-:W-:Y:S02]  /*107e0*/  HADD2.F32 R33, -RZ, R32.H0_H0 ;  /* 0x20000020ff217230 */ /* 0x000fe40000004100 */
[C---:B------:R-:W-:Y:S01]  /*107f0*/  FMUL.FTZ R60, R41.reuse, R62 ;  /* 0x0000003e293c7220 */ /* 0x040fe20000410000 */
[----:B------:R-:W-:Y:S01]  /*10800*/  FMUL.FTZ R64, R41, R46 ;  /* 0x0000002e29407220 */ /* 0x000fe20000410000 */
[----:B------:R-:W-:-:S02]  /*10810*/  HADD2.F32 R41, -RZ, R65.H0_H0 ;  /* 0x20000041ff297230 */ /* 0x000fc40000004100 */
[----:B---3--:R-:W-:Y:S01]  /*10820*/  FMUL.FTZ R66, R42, R45 ;  /* 0x0000002d2a427220 */ /* 0x008fe20000410000 */
[----:B------:R-:W-:Y:S02]  /*10830*/  HADD2.F32 R43, -RZ, R34.H0_H0 ;  /* 0x20000022ff2b7230 */ /* 0x000fe40000004100 */
[--C-:B------:R-:W-:Y:S02]  /*10840*/  HADD2.F32 R44, -RZ, R35.reuse.H0_H0 ;  /* 0x20000023ff2c7230 */ /* 0x100fe40000004100 */
[----:B------:R-:W-:Y:S02]  /*10850*/  HADD2.F32 R35, -RZ, R35.H1_H1 ;  /* 0x30000023ff237230 */ /* 0x000fe40000004100 */
[----:B------:R-:W-:Y:S02]  /*10860*/  HADD2.F32 R32, -RZ, R32.H1_H1 ;  /* 0x30000020ff207230 */ /* 0x000fe40000004100 */
        /* <DEDUP_REMOVED lines=8> */
[----:B------:R-:W-:Y:S02]  /*108f0*/  HADD2.F32 R46, -RZ, R77.H0_H0 ;  /* 0x2000004dff2e7230 */ /* 0x000fe40000004100 */
[----:B------:R-:W-:Y:S01]  /*10900*/  FMUL.FTZ R62, R42, R41 ;  /* 0x000000292a3e7220 */ /* 0x000fe20000410000 */
[----:B------:R-:W-:-:S02]  /*10910*/  HADD2.F32 R37, -RZ, R76.H0_H0 ;  /* 0x2000004cff257230 */ /* 0x000fc40000004100 */
[----:B------:R-:W-:Y:S01]  /*10920*/  FMUL.FTZ R42, R33, R60 ;  /* 0x0000003c212a7220 */ /* 0x000fe20000410000 */
[----:B------:R-:W-:Y:S01]  /*10930*/  FFMA.FTZ R66, R29, R41, -R66 ;  /* 0x000000291d427223 */ /* 0x000fe20000010842 */
[-C--:B------:R-:W-:Y:S01]  /*10940*/  FMUL.FTZ R33, R33, R46.reuse ;  /* 0x0000002e21217220 */ /* 0x080fe20000410000 */
[----:B------:R-:W-:Y:S01]  /*10950*/  FFMA.FTZ R45, R29, R45, R62 ;  /* 0x0000002d1d2d7223 */ /* 0x000fe2000001003e */
[----:B------:R-:W-:Y:S02]  /*10960*/  HADD2.F32 R29, -RZ, R78.H0_H0 ;  /* 0x2000004eff1d7230 */ /* 0x000fe40000004100 */
[C---:B------:R-:W-:Y:S01]  /*10970*/  FFMA.FTZ R41, R27.reuse, R46, -R42 ;  /* 0x0000002e1b297223 */ /* 0x040fe2000001082a */
[----:B------:R-:W-:Y:S02]  /*10980*/  HADD2.F32 R38, -RZ, R30.H0_H0 ;  /* 0x2000001eff267230 */ /* 0x000fe40000004100 */
[----:B------:R-:W-:Y:S01]  /*10990*/  FFMA.FTZ R60, R27, R60, R33 ;  /* 0x0000003c1b3c7223 */ /* 0x000fe20000010021 */
[----:B------:R-:W-:Y:S01]  /*109a0*/  FMUL.FTZ R27, R43, R37 ;  /* 0x000000252b1b7220 */ /* 0x000fe20000410000 */
[----:B------:R-:W-:-:S02]  /*109b0*/  HADD2.F32 R78, -RZ, R78.H1_H1 ;  /* 0x3000004eff4e7230 */ /* 0x000fc40000004100 */
[-C--:B------:R-:W-:Y:S01]  /*109c0*/  FMUL.FTZ R33, R43, R29.reuse ;  /* 0x0000001d2b217220 */ /* 0x080fe20000410000 */
[----:B------:R-:W-:Y:S02]  /*109d0*/  HADD2.F32 R76, -RZ, R76.H1_H1 ;  /* 0x3000004cff4c7230 */ /* 0x000fe40000004100 */
[----:B------:R-:W-:Y:S01]  /*109e0*/  FFMA.FTZ R43, R38, R29, -R27 ;  /* 0x0000001d262b7223 */ /* 0x000fe2000001081b */
[----:B------:R-:W-:Y:S02]  /*109f0*/  HADD2.F32 R39, -RZ, R31.H0_H0 ;  /* 0x2000001fff277230 */ /* 0x000fe40000004100 */
[C---:B------:R-:W-:Y:S01]  /*10a00*/  FMUL.FTZ R27, R44.reuse, R78 ;  /* 0x0000004e2c1b7220 */ /* 0x040fe20000410000 */
[----:B------:R-:W-:Y:S02]  /*10a10*/  HADD2.F32 R46, -RZ, R61.H0_H0 ;  /* 0x2000003dff2e7230 */ /* 0x000fe40000004100 */
[----:B------:R-:W-:Y:S01]  /*10a20*/  FMUL.FTZ R62, R44, R76 ;  /* 0x0000004c2c3e7220 */ /* 0x000fe20000410000 */
[----:B------:R-:W-:-:S02]  /*10a30*/  HADD2.F32 R42, -RZ, R63.H0_H0 ;  /* 0x2000003fff2a7230 */ /* 0x000fc40000004100 */
[----:B------:R-:W-:Y:S01]  /*10a40*/  FFMA.FTZ R37, R38, R37, R33 ;  /* 0x0000002526257223 */ /* 0x000fe20000010021 */
[----:B------:R-:W-:Y:S02]  /*10a50*/  HADD2.F32 R31, -RZ, R31.H1_H1 ;  /* 0x3000001fff1f7230 */ /* 0x000fe40000004100 */
[----:B------:R-:W-:Y:S01]  /*10a60*/  FMUL.FTZ R38, R35, R46 ;  /* 0x0000002e23267220 */ /* 0x000fe20000410000 */
[----:B------:R-:W-:Y:S01]  /*10a70*/  FFMA.FTZ R76, R39, R76, R27 ;  /* 0x0000004c274c7223 */ /* 0x000fe2000001001b */
[----:B------:R-:W-:Y:S01]  /*10a80*/  FMUL.FTZ R44, R35, R42 ;  /* 0x0000002a232c7220 */ /* 0x000fe20000410000 */
[----:B------:R-:W-:Y:S02]  /*10a90*/  HADD2.F32 R29, -RZ, R36.H0_H0 ;  /* 0x20000024ff1d7230 */ /* 0x000fe40000004100 */
[----:B------:R-:W-:Y:S01]  /*10aa0*/  FFMA.FTZ R62, R39, R78, -R62 ;  /* 0x0000004e273e7223 */ /* 0x000fe2000001083e */
[----:B------:R-:W-:Y:S02]  /*10ab0*/  HADD2.F32 R33, -RZ, R26.H0_H0 ;  /* 0x2000001aff217230 */ /* 0x000fe40000004100 */
[----:B------:R-:W-:Y:S01]  /*10ac0*/  FFMA.FTZ R61, R31, R42, -R38 ;  /* 0x0000002a1f3d7223 */ /* 0x000fe20000010826 */
[----:B------:R-:W-:-:S02]  /*10ad0*/  HADD2.F32 R27, -RZ, R24.H0_H0 ;  /* 0x20000018ff1b7230 */ /* 0x000fc40000004100 */
[----:B------:R-:W-:Y:S01]  /*10ae0*/  FFMA.FTZ R63, R31, R46, R44 ;  /* 0x0000002e1f3f7223 */ /* 0x000fe2000001002c */
[----:B------:R-:W-:Y:S02]  /*10af0*/  HADD2.F32 R28, -RZ, R28.H1_H1 ;  /* 0x3000001cff1c7230 */ /* 0x000fe40000004100 */
[----:B------:R-:W-:Y:S01]  /*10b00*/  FMUL.FTZ R31, R32, R29 ;  /* 0x0000001d201f7220 */ /* 0x000fe20000410000 */
[----:B------:R-:W-:Y:S02]  /*10b10*/  HADD2.F32 R30, -RZ, R30.H1_H1 ;  /* 0x3000001eff1e7230 */ /* 0x000fe40000004100 */
[----:B------:R-:W-:Y:S01]  /*10b20*/  FMUL.FTZ R39, R34, R33 ;  /* 0x0000002122277220 */ /* 0x000fe20000410000 */
[----:B------:R-:W-:Y:S01]  /*10b30*/  FMUL.FTZ R32, R32, R27 ;  /* 0x0000001b20207220 */ /* 0x000fe20000410000 */
[----:B------:R-:W-:Y:S01]  /*10b40*/  FMUL.FTZ R34, R34, R25 ;  /* 0x0000001922227220 */ /* 0x000fe20000410000 */
[----:B------:R-:W-:Y:S01]  /*10b50*/  FFMA.FTZ R24, R28, R27, -R31 ;  /* 0x0000001b1c187223 */ /* 0x000fe2000001081f */
[----:B------:R-:W-:Y:S01]  /*10b60*/  FFMA.FTZ R26, R30, R25, -R39 ;  /* 0x000000191e1a7223 */ /* 0x000fe20000010827 */
        /* <DEDUP_REMOVED lines=12> */
.L_x_2648:
[----:B------:R-:W-:Y:S05]  /*10c30*/  BSYNC B1 ;  /* 0x0000000000017941 */ /* 0x000fea0003800000 */
.L_x_2647:
[----:B------:R-:W-:-:S13]  /*10c40*/  ISETP.GE.AND P0, PT, R214, R0, PT ;  /* 0x00000000d600720c */ /* 0x000fda0003f06270 */
[----:B------:R-:W-:Y:S05]  /*10c50*/  @P0 BRA `(.L_x_2628) ;  /* 0x0000001000a40947 */ /* 0x000fea0003800000 */
[----:B-1--4-:R-:W1:Y:S01]  /*10c60*/  LDC R33, c[0x0][0x3f4] ;  /* 0x0000fd00ff217b82 */ /* 0x012e620000000800 */
[----:B------:R-:W-:Y:S01]  /*10c70*/  BSSY B1, `(.L_x_2653) ;  /* 0x0000065000017945 */ /* 0x000fe20003800000 */
[----:B------:R-:W-:Y:S02]  /*10c80*/  SHF.R.U32.HI R60, RZ, 0x3, R194 ;  /* 0x00000003ff3c7819 */ /* 0x000fe400000116c2 */
[-C--:B-1----:R-:W-:Y:S02]  /*10c90*/  ISETP.GE.AND P0, PT, R18, R33.reuse, PT ;  /* 0x000000211200720c */ /* 0x082fe40003f06270 */
[-C--:B------:R-:W-:Y:S02]  /*10ca0*/  ISETP.GE.AND P1, PT, R185, R33.reuse, PT ;  /* 0x00000021b900720c */ /* 0x080fe40003f26270 */
[----:B------:R-:W-:-:S09]  /*10cb0*/  ISETP.GE.AND P2, PT, R186, R33, PT ;  /* 0x00000021ba00720c */ /* 0x000fd20003f46270 */
[----:B------:R-:W-:Y:S05]  /*10cc0*/  @P0 BRA `(.L_x_2654) ;  /* 0x00000004007c0947 */ /* 0x000fea0003800000 */
[----:B0-----:R-:W4:Y:S01]  /*10cd0*/  LDL R61, [R1+0x74] ;  /* 0x00007400013d7983 */ /* 0x001f220000100800 */
[----:B------:R-:W-:Y:S01]  /*10ce0*/  LEA.HI R0, R33, R216, RZ, 0x1d ;  /* 0x000000d821007211 */ /* 0x000fe200078fe8ff */
[----:B------:R-:W-:Y:S01]  /*10cf0*/  HADD2.F32 R37, -RZ, R83.H1_H1 ;  /* 0x30000053ff257230 */ /* 0x000fe20000004100 */
[----:B------:R-:W-:Y:S01]  /*10d00*/  SHF.R.U32.HI R39, RZ, 0x10, R5 ;  /* 0x00000010ff277819 */ /* 0x000fe20000011605 */
[----:B------:R-:W-:Y:S01]  /*10d10*/  HADD2.F32 R38, -RZ, R81.H1_H1 ;  /* 0x30000051ff267230 */ /* 0x000fe20000004100 */
        /* <DEDUP_REMOVED lines=8> */
[----:B------:R-:W-:Y:S01]  /*10da0*/  SHF.R.U32.HI R48, RZ, 0x10, R49 ;  /* 0x00000010ff307819 */ /* 0x000fe20000011631 */
[----:B------:R-:W-:Y:S01]  /*10db0*/  IMAD.SHL.U32 R27, R27, 0x400, RZ ;  /* 0x000004001b1b7824 */ /* 0x000fe200078e00ff */
[----:B------:R-:W-:-:S02]  /*10dc0*/  LOP3.LUT R29, R0, R60, RZ, 0x3c, !PT ;  /* 0x0000003c001d7212 */ /* 0x000fc400078e3cff */
[----:B------:R-:W-:Y:S02]  /*10dd0*/  SHF.R.U64 R45, R4, 0x10, R5 ;  /* 0x00000010042d7819 */ /* 0x000fe40000001205 */
[----:B------:R-:W-:Y:S02]  /*10de0*/  LOP3.LUT R0, R27, 0x7fffe000, RZ, 0xc0, !PT ;  /* 0x7fffe0001b007812 */ /* 0x000fe400078ec0ff */
[----:B------:R-:W-:Y:S02]  /*10df0*/  SHF.R.U64 R46, R50, 0x10, R51 ;  /* 0x00000010322e7819 */ /* 0x000fe40000001233 */
[----:B------:R-:W-:Y:S02]  /*10e00*/  IADD3 R29, R29, R0, R198 ;  /* 0x000000001d1d7210 */ /* 0x000fe40007ffe0c6 */
[----:B------:R-:W-:Y:S02]  /*10e10*/  SHF.R.U64 R43, R6, 0x10, R7 ;  /* 0x00000010062b7819 */ /* 0x000fe40000001207 */
[----:B------:R-:W-:Y:S01]  /*10e20*/  SHF.R.U32.HI R50, RZ, 0x10, R51 ;  /* 0x00000010ff327819 */ /* 0x000fe20000011633 */
[----:B------:R-:W-:Y:S01]  /*10e30*/  IMAD R0, R29, 0x2, R2 ;  /* 0x000000021d007824 */ /* 0x000fe200078e0202 */
[----:B------:R-:W-:-:S04]  /*10e40*/  SHF.R.U32.HI R41, RZ, 0x10, R7 ;  /* 0x00000010ff297819 */ /* 0x000fc80000011607 */
[----:B------:R-:W0:Y:S02]  /*10e50*/  LDS.128 R28, [R0+0x10400] ;  /* 0x01040000001c7984 */ /* 0x000e240000000c00 */
[--C-:B0-----:R-:W-:Y:S02]  /*10e60*/  HADD2.F32 R32, -RZ, R29.reuse.H0_H0 ;  /* 0x2000001dff207230 */ /* 0x101fe40000004100 */
[----:B------:R-:W-:Y:S02]  /*10e70*/  HADD2.F32 R34, -RZ, R29.H1_H1 ;  /* 0x3000001dff227230 */ /* 0x000fe40000004100 */
[----:B------:R-:W-:Y:S02]  /*10e80*/  HADD2.F32 R29, -RZ, R28.H0_H0 ;  /* 0x2000001cff1d7230 */ /* 0x000fe40000004100 */
[C---:B------:R-:W-:Y:S01]  /*10e90*/  FMUL.FTZ R40, R32.reuse, R38 ;  /* 0x0000002620287220 */ /* 0x040fe20000410000 */
[----:B------:R-:W-:Y:S01]  /*10ea0*/  FMUL.FTZ R42, R32, R37 ;  /* 0x00000025202a7220 */ /* 0x000fe20000410000 */
[----:B------:R-:W-:-:S02]  /*10eb0*/  HADD2.F32 R32, -RZ, R48.H0_H0 ;  /* 0x20000030ff207230 */ /* 0x000fc40000004100 */
[----:B------:R-:W-:Y:S01]  /*10ec0*/  FMUL.FTZ R44, R34, R39 ;  /* 0x00000027222c7220 */ /* 0x000fe20000410000 */
[----:B------:R-:W-:Y:S02]  /*10ed0*/  HADD2.F32 R35, -RZ, R30.H0_H0 ;  /* 0x2000001eff237230 */ /* 0x000fe40000004100 */
[--C-:B------:R-:W-:Y:S02]  /*10ee0*/  HADD2.F32 R36, -RZ, R31.reuse.H0_H0 ;  /* 0x2000001fff247230 */ /* 0x100fe40000004100 */
[----:B------:R-:W-:Y:S02]  /*10ef0*/  HADD2.F32 R31, -RZ, R31.H1_H1 ;  /* 0x3000001fff1f7230 */ /* 0x000fe40000004100 */
[----:B------:R-:W-:Y:S02]  /*10f00*/  HADD2.F32 R28, -RZ, R28.H1_H1 ;  /* 0x3000001cff1c7230 */ /* 0x000fe40000004100 */
[----:B------:R-:W-:Y:S01]  /*10f10*/  HADD2.F32 R30, -RZ, R30.H1_H1 ;  /* 0x3000001eff1e7230 */ /* 0x000fe20000004100 */
[----:B----4-:R-:W0:Y:S02]  /*10f20*/  LDS.128 R24, [R61] ;  /* 0x000000003d187984 */ /* 0x010e240000000c00 */
[----:B0-----:R-:W-:-:S02]  /*10f30*/  HADD2.F32 R5, -RZ, R25.H0_H0 ;  /* 0x20000019ff057230 */ /* 0x001fc40000004100 */
[----:B------:R-:W-:Y:S02]  /*10f40*/  HADD2.F32 R25, -RZ, R25.H1_H1 ;  /* 0x30000019ff197230 */ /* 0x000fe40000004100 */
[----:B------:R-:W-:Y:S02]  /*10f50*/  HADD2.F32 R4, -RZ, R24.H0_H0 ;  /* 0x20000018ff047230 */ /* 0x000fe40000004100 */
[C---:B------:R-:W-:Y:S01]  /*10f60*/  FFMA.FTZ R40, R5.reuse, R37, -R40 ;  /* 0x0000002505287223 */ /* 0x040fe20000010828 */
[----:B------:R-:W-:Y:S01]  /*10f70*/  FFMA.FTZ R42, R5, R38, R42 ;  /* 0x00000026052a7223 */ /* 0x000fe2000001002a */
[----:B------:R-:W-:Y:S01]  /*10f80*/  FMUL.FTZ R5, R29, R81 ;  /* 0x000000511d057220 */ /* 0x000fe20000410000 */
[-C--:B------:R-:W-:Y:S01]  /*10f90*/  FMUL.FTZ R38, R34, R32.reuse ;  /* 0x0000002022267220 */ /* 0x080fe20000410000 */
[----:B------:R-:W-:Y:S01]  /*10fa0*/  FFMA.FTZ R37, R25, R32, -R44 ;  /* 0x0000002019257223 */ /* 0x000fe2000001082c */
[----:B------:R-:W-:Y:S02]  /*10fb0*/  HADD2.F32 R32, -RZ, R82.H0_H0 ;  /* 0x20000052ff207230 */ /* 0x000fe40000004100 */
[-C--:B------:R-:W-:Y:S01]  /*10fc0*/  FMUL.FTZ R34, R29, R83.reuse ;  /* 0x000000531d227220 */ /* 0x080fe20000410000 */
[----:B------:R-:W-:Y:S01]  /*10fd0*/  FFMA.FTZ R83, R4, R83, -R5 ;  /* 0x0000005304537223 */ /* 0x000fe20000010805 */
[----:B------:R-:W-:-:S02]  /*10fe0*/  HADD2.F32 R5, -RZ, R84.H0_H0 ;  /* 0x20000054ff057230 */ /* 0x000fc40000004100 */
[----:B------:R-:W-:Y:S01]  /*10ff0*/  FFMA.FTZ R39, R25, R39, R38 ;  /* 0x0000002719277223 */ /* 0x000fe20000010026 */
[----:B------:R-:W-:Y:S02]  /*11000*/  HADD2.F32 R6, -RZ, R26.H0_H0 ;  /* 0x2000001aff067230 */ /* 0x000fe40000004100 */
[C---:B------:R-:W-:Y:S01]  /*11010*/  FMUL.FTZ R25, R35.reuse, R32 ;  /* 0x0000002023197220 */ /* 0x040fe20000410000 */
[----:B------:R-:W-:Y:S02]  /*11020*/  HADD2.F32 R84, -RZ, R84.H1_H1 ;  /* 0x30000054ff547230 */ /* 0x000fe40000004100 */
[----:B------:R-:W-:Y:S01]  /*11030*/  FFMA.FTZ R81, R4, R81, R34 ;  /* 0x0000005104517223 */ /* 0x000fe20000010022 */
[----:B------:R-:W-:Y:S02]  /*11040*/  HADD2.F32 R82, -RZ, R82.H1_H1 ;  /* 0x30000052ff527230 */ /* 0x000fe40000004100 */
[----:B------:R-:W-:Y:S01]  /*11050*/  FMUL.FTZ R29, R35, R5 ;  /* 0x00000005231d7220 */ /* 0x000fe20000410000 */
[----:B------:R-:W-:-:S02]  /*11060*/  HADD2.F32 R7, -RZ, R27.H0_H0 ;  /* 0x2000001bff077230 */ /* 0x000fc40000004100 */
[----:B------:R-:W-:Y:S01]  /*11070*/  FFMA.FTZ R35, R6, R5, -R25 ;  /* 0x0000000506237223 */ /* 0x000fe20000010819 */
[----:B------:R-:W-:Y:S02]  /*11080*/  HADD2.F32 R34, -RZ, R41.H0_H0 ;  /* 0x20000029ff227230 */ /* 0x000fe40000004100 */
[C---:B------:R-:W-:Y:S01]  /*11090*/  FMUL.FTZ R38, R36.reuse, R82 ;  /* 0x0000005224267220 */ /* 0x040fe20000410000 */
[----:B------:R-:W-:Y:S02]  /*110a0*/  HADD2.F32 R4, -RZ, R50.H0_H0 ;  /* 0x20000032ff047230 */ /* 0x000fe40000004100 */
[----:B------:R-:W-:Y:S01]  /*110b0*/  FMUL.FTZ R5, R36, R84 ;  /* 0x0000005424057220 */ /* 0x000fe20000410000 */
[----:B------:R-:W-:Y:S02]  /*110c0*/  HADD2.F32 R27, -RZ, R27.H1_H1 ;  /* 0x3000001bff1b7230 */ /* 0x000fe40000004100 */
[----:B------:R-:W-:Y:S01]  /*110d0*/  FFMA.FTZ R32, R6, R32, R29 ;  /* 0x0000002006207223 */ /* 0x000fe2000001001d */
[----:B------:R-:W-:Y:S01]  /*110e0*/  FMUL.FTZ R6, R31, R34 ;  /* 0x000000221f067220 */ /* 0x000fe20000410000 */
[C---:B------:R-:W-:Y:S01]  /*110f0*/  FFMA.FTZ R38, R7.reuse, R84, -R38 ;  /* 0x0000005407267223 */ /* 0x040fe20000010826 */
[----:B------:R-:W-:Y:S01]  /*11100*/  FFMA.FTZ R82, R7, R82, R5 ;  /* 0x0000005207527223 */ /* 0x000fe20000010005 */
[----:B------:R-:W-:Y:S01]  /*11110*/  FMUL.FTZ R36, R31, R4 ;  /* 0x000000041f247220 */ /* 0x000fe20000410000 */
[----:B------:R-:W-:-:S02]  /*11120*/  HADD2.F32 R25, -RZ, R45.H0_H0 ;  /* 0x2000002dff197230 */ /* 0x000fc40000004100 */
[C---:B------:R-:W-:Y:S01]  /*11130*/  FFMA.FTZ R41, R27.reuse, R4, -R6 ;  /* 0x000000041b297223 */ /* 0x040fe20000010806 */
[----:B------:R-:W-:Y:S02]  /*11140*/  HADD2.F32 R29, -RZ, R43.H0_H0 ;  /* 0x2000002bff1d7230 */ /* 0x000fe40000004100 */
[----:B------:R-:W-:Y:S01]  /*11150*/  FFMA.FTZ R43, R27, R34, R36 ;  /* 0x000000221b2b7223 */ /* 0x000fe20000010024 */
[----:B------:R-:W-:Y:S02]  /*11160*/  HADD2.F32 R5, -RZ, R47.H0_H0 ;  /* 0x2000002fff057230 */ /* 0x000fe40000004100 */
[----:B------:R-:W-:Y:S01]  /*11170*/  FMUL.FTZ R27, R28, R25 ;  /* 0x000000191c1b7220 */ /* 0x000fe20000410000 */
[----:B------:R-:W-:Y:S02]  /*11180*/  HADD2.F32 R7, -RZ, R46.H0_H0 ;  /* 0x2000002eff077230 */ /* 0x000fe40000004100 */
[----:B------:R-:W-:Y:S01]  /*11190*/  FMUL.FTZ R31, R30, R29 ;  /* 0x0000001d1e1f7220 */ /* 0x000fe20000410000 */
[----:B------:R-:W-:-:S02]  /*111a0*/  HADD2.F32 R24, -RZ, R24.H1_H1 ;  /* 0x30000018ff187230 */ /* 0x000fc40000004100 */
[----:B------:R-:W-:Y:S01]  /*111b0*/  FMUL.FTZ R28, R28, R5 ;  /* 0x000000051c1c7220 */ /* 0x000fe20000410000 */
[----:B------:R-:W-:Y:S02]  /*111c0*/  HADD2.F32 R26, -RZ, R26.H1_H1 ;  /* 0x3000001aff1a7230 */ /* 0x000fe40000004100 */
[----:B------:R-:W-:Y:S01]  /*111d0*/  FMUL.FTZ R30, R30, R7 ;  /* 0x000000071e1e7220 */ /* 0x000fe20000410000 */
[C---:B------:R-:W-:Y:S01]  /*111e0*/  FFMA.FTZ R4, R24.reuse, R5, -R27 ;  /* 0x0000000518047223 */ /* 0x040fe2000001081b */
[----:B------:R-:W-:Y:S01]  /*111f0*/  FFMA.FTZ R24, R24, R25, R28 ;  /* 0x0000001918187223 */ /* 0x000fe2000001001c */
        /* <DEDUP_REMOVED lines=12> */
.L_x_2654:
[----:B------:R-:W-:Y:S05]  /*112c0*/  BSYNC B1 ;  /* 0x0000000000017941 */ /* 0x000fea0003800000 */
.L_x_2653:
[----:B------:R-:W-:Y:S04]  /*112d0*/  BSSY B1, `(.L_x_2655) ;  /* 0x0000061000017945 */ /* 0x000fe80003800000 */
[----:B------:R-:W-:Y:S05]  /*112e0*/  @P1 BRA `(.L_x_2656) ;  /* 0x00000004007c1947 */ /* 0x000fea0003800000 */
[----:B------:R-:W4:Y:S01]  /*112f0*/  LDL R47, [R1+0x6c] ;  /* 0x00006c00012f7983 */ /* 0x000f220000100800 */
[----:B-1----:R-:W-:Y:S01]  /*11300*/  LEA.HI R0, R33, R234, RZ, 0x1d ;  /* 0x000000ea21007211 */ /* 0x002fe200078fe8ff */
[----:B------:R-:W-:Y:S01]  /*11310*/  HADD2.F32 R35, -RZ, R73.H1_H1 ;  /* 0x30000049ff237230 */ /* 0x000fe20000004100 */
[----:B------:R-:W-:Y:S01]  /*11320*/  SHF.R.U64 R46, R52, 0x10, R53 ;  /* 0x00000010342e7819 */ /* 0x000fe20000001235 */
[--C-:B------:R-:W-:Y:S01]  /*11330*/  HADD2.F32 R37, -RZ, R70.reuse.H1_H1 ;  /* 0x30000046ff257230 */ /* 0x100fe20000004100 */
[----:B------:R-:W-:Y:S01]  /*11340*/  SHF.R.S32.HI R7, RZ, 0x1f, R0 ;  /* 0x0000001fff077819 */ /* 0x000fe20000011400 */
[----:B------:R-:W-:Y:S01]  /*11350*/  HADD2.F32 R70, -RZ, R70.H0_H0 ;  /* 0x20000046ff467230 */ /* 0x000fe20000004100 */
[----:B------:R-:W-:Y:S02]  /*11360*/  SHF.L.U32 R5, R0, 0x3, RZ ;  /* 0x0000000300057819 */ /* 0x000fe400000006ff */
[----:B------:R-:W-:Y:S02]  /*11370*/  LEA.HI R7, R7, R0, RZ, 0x3 ;  /* 0x0000000007077211 */ /* 0x000fe400078f18ff */
[----:B------:R-:W-:-:S02]  /*11380*/  LOP3.LUT R0, R194, 0x38, R5, 0xf8, !PT ;  /* 0x00000038c2007812 */ /* 0x000fc400078ef805 */
[----:B------:R-:W-:Y:S01]  /*11390*/  SHF.R.U32.HI R32, RZ, 0x10, R9 ;  /* 0x00000010ff207819 */ /* 0x000fe20000011609 */
[----:B------:R-:W-:Y:S01]  /*113a0*/  IMAD.SHL.U32 R7, R7, 0x400, RZ ;  /* 0x0000040007077824 */ /* 0x000fe200078e00ff */
[----:B0-----:R-:W-:Y:S02]  /*113b0*/  LOP3.LUT R25, R0, R60, RZ, 0x3c, !PT ;  /* 0x0000003c00197212 */ /* 0x001fe400078e3cff */
[----:B------:R-:W-:Y:S01]  /*113c0*/  SHF.R.U32.HI R52, RZ, 0x10, R53 ;  /* 0x00000010ff347819 */ /* 0x000fe20000011635 */
[----:B------:R-:W-:Y:S01]  /*113d0*/  HADD2.F32 R32, -RZ, R32.H0_H0 ;  /* 0x20000020ff207230 */ /* 0x000fe20000004100 */
[----:B------:R-:W-:Y:S02]  /*113e0*/  LOP3.LUT R0, R7, 0x7fffe000, RZ, 0xc0, !PT ;  /* 0x7fffe00007007812 */ /* 0x000fe400078ec0ff */
[----:B------:R-:W-:Y:S02]  /*113f0*/  SHF.R.U64 R44, R8, 0x10, R9 ;  /* 0x00000010082c7819 */ /* 0x000fe40000001209 */
[----:B------:R-:W-:-:S02]  /*11400*/  IADD3 R25, R25, R0, R198 ;  /* 0x0000000019197210 */ /* 0x000fc40007ffe0c6 */
[----:B------:R-:W-:Y:S02]  /*11410*/  SHF.R.U32.HI R38, RZ, 0x10, R11 ;  /* 0x00000010ff267819 */ /* 0x000fe4000001160b */
[--C-:B------:R-:W-:Y:S01]  /*11420*/  SHF.R.U64 R45, R54, 0x10, R55.reuse ;  /* 0x00000010362d7819 */ /* 0x100fe20000001237 */
[----:B------:R-:W-:Y:S01]  /*11430*/  IMAD R0, R25, 0x2, R2 ;  /* 0x0000000219007824 */ /* 0x000fe200078e0202 */
[----:B------:R-:W-:Y:S02]  /*11440*/  SHF.R.U32.HI R54, RZ, 0x10, R55 ;  /* 0x00000010ff367819 */ /* 0x000fe40000011637 */
        /* <DEDUP_REMOVED lines=8> */
[----:B------:R-:W-:Y:S01]  /*114d0*/  FMUL.FTZ R34, R29, R32 ;  /* 0x000000201d227220 */ /* 0x000fe20000410000 */
[----:B------:R-:W-:Y:S02]  /*114e0*/  HADD2.F32 R30, -RZ, R26.H0_H0 ;  /* 0x2000001aff1e7230 */ /* 0x000fe40000004100 */
[----:B------:R-:W-:-:S02]  /*114f0*/  HADD2.F32 R31, -RZ, R27.H0_H0 ;  /* 0x2000001bff1f7230 */ /* 0x000fc40000004100 */
[----:B------:R-:W-:Y:S01]  /*11500*/  FMUL.FTZ R36, R29, R28 ;  /* 0x0000001c1d247220 */ /* 0x000fe20000410000 */
[--C-:B------:R-:W-:Y:S02]  /*11510*/  HADD2.F32 R29, -RZ, R72.reuse.H0_H0 ;  /* 0x20000048ff1d7230 */ /* 0x100fe40000004100 */
[----:B------:R-:W-:Y:S02]  /*11520*/  HADD2.F32 R72, -RZ, R72.H1_H1 ;  /* 0x30000048ff487230 */ /* 0x000fe40000004100 */
        /* <DEDUP_REMOVED lines=12> */
[----:B------:R-:W-:Y:S01]  /*115f0*/  FFMA.FTZ R36, R9, R32, R36 ;  /* 0x0000002009247223 */ /* 0x000fe20000010024 */
[----:B------:R-:W-:-:S02]  /*11600*/  HADD2.F32 R9, -RZ, R74.H0_H0 ;  /* 0x2000004aff097230 */ /* 0x000fc40000004100 */
[-C--:B------:R-:W-:Y:S01]  /*11610*/  FMUL.FTZ R25, R25, R8.reuse ;  /* 0x0000000819197220 */ /* 0x080fe20000410000 */
[----:B------:R-:W-:Y:S02]  /*11620*/  HADD2.F32 R74, -RZ, R74.H1_H1 ;  /* 0x3000004aff4a7230 */ /* 0x000fe40000004100 */
[C---:B------:R-:W-:Y:S01]  /*11630*/  FFMA.FTZ R32, R5.reuse, R8, -R28 ;  /* 0x0000000805207223 */ /* 0x040fe2000001081c */
[----:B------:R-:W-:Y:S02]  /*11640*/  HADD2.F32 R10, -RZ, R6.H0_H0 ;  /* 0x20000006ff0a7230 */ /* 0x000fe40000004100 */
[----:B------:R-:W-:Y:S01]  /*11650*/  FFMA.FTZ R70, R5, R70, R25 ;  /* 0x0000004605467223 */ /* 0x000fe20000010019 */
[----:B------:R-:W-:Y:S02]  /*11660*/  HADD2.F32 R28, -RZ, R38.H0_H0 ;  /* 0x20000026ff1c7230 */ /* 0x000fe40000004100 */
[----:B------:R-:W-:Y:S01]  /*11670*/  FMUL.FTZ R5, R30, R29 ;  /* 0x0000001d1e057220 */ /* 0x000fe20000410000 */
[----:B------:R-:W-:-:S02]  /*11680*/  HADD2.F32 R11, -RZ, R7.H0_H0 ;  /* 0x20000007ff0b7230 */ /* 0x000fc40000004100 */
[C---:B------:R-:W-:Y:S01]  /*11690*/  FMUL.FTZ R38, R31.reuse, R72 ;  /* 0x000000481f267220 */ /* 0x040fe20000410000 */
[-C--:B------:R-:W-:Y:S01]  /*116a0*/  FMUL.FTZ R25, R30, R9.reuse ;  /* 0x000000091e197220 */ /* 0x080fe20000410000 */
[----:B------:R-:W-:Y:S02]  /*116b0*/  HADD2.F32 R8, -RZ, R54.H0_H0 ;  /* 0x20000036ff087230 */ /* 0x000fe40000004100 */
[-C--:B------:R-:W-:Y:S01]  /*116c0*/  FMUL.FTZ R31, R31, R74.reuse ;  /* 0x0000004a1f1f7220 */ /* 0x080fe20000410000 */
[C---:B------:R-:W-:Y:S01]  /*116d0*/  FFMA.FTZ R30, R10.reuse, R9, -R5 ;  /* 0x000000090a1e7223 */ /* 0x040fe20000010805 */
[----:B------:R-:W-:Y:S02]  /*116e0*/  HADD2.F32 R7, -RZ, R7.H1_H1 ;  /* 0x30000007ff077230 */ /* 0x000fe40000004100 */
[----:B------:R-:W-:Y:S01]  /*116f0*/  FFMA.FTZ R10, R10, R29, R25 ;  /* 0x0000001d0a0a7223 */ /* 0x000fe20000010019 */
[C---:B------:R-:W-:Y:S01]  /*11700*/  FFMA.FTZ R38, R11.reuse, R74, -R38 ;  /* 0x0000004a0b267223 */ /* 0x040fe20000010826 */
[----:B------:R-:W-:Y:S01]  /*11710*/  FFMA.FTZ R72, R11, R72, R31 ;  /* 0x000000480b487223 */ /* 0x000fe2000001001f */
[C---:B------:R-:W-:Y:S01]  /*11720*/  FMUL.FTZ R40, R27.reuse, R28 ;  /* 0x0000001c1b287220 */ /* 0x040fe20000410000 */
[----:B------:R-:W-:Y:S01]  /*11730*/  FMUL.FTZ R42, R27, R8 ;  /* 0x000000081b2a7220 */ /* 0x000fe20000410000 */
[----:B------:R-:W-:-:S02]  /*11740*/  HADD2.F32 R11, -RZ, R44.H0_H0 ;  /* 0x2000002cff0b7230 */ /* 0x000fc40000004100 */
[----:B------:R-:W-:Y:S02]  /*11750*/  HADD2.F32 R25, -RZ, R43.H0_H0 ;  /* 0x2000002bff197230 */ /* 0x000fe40000004100 */
        /* <DEDUP_REMOVED lines=24> */
.L_x_2656:
[----:B------:R-:W-:Y:S05]  /*118e0*/  BSYNC B1 ;  /* 0x0000000000017941 */ /* 0x000fea0003800000 */
.L_x_2655:
[----:B------:R-:W-:Y:S05]  /*118f0*/  @P2 BRA `(.L_x_2628) ;  /* 0x00000004007c2947 */ /* 0x000fea0003800000 */
[----:B------:R-:W5:Y:S01]  /*11900*/  LDL R41, [R1+0x68] ;  /* 0x0000680001297983 */ /* 0x000f620000100800 */
[----:B------:R-:W-:Y:S01]  /*11910*/  LEA.HI R33, R33, R235, RZ, 0x1d ;  /* 0x000000eb21217211 */ /* 0x000fe200078fe8ff */
[----:B0-----:R-:W-:Y:S01]  /*11920*/  HADD2.F32 R29, -RZ, R21.H1_H1 ;  /* 0x30000015ff1d7230 */ /* 0x001fe20000004100 */
[----:B------:R-:W-:Y:S01]  /*11930*/  SHF.R.U32.HI R28, RZ, 0x10, R13 ;  /* 0x00000010ff1c7819 */ /* 0x000fe2000001160d */
[----:B------:R-:W-:Y:S01]  /*11940*/  HADD2.F32 R31, -RZ, R20.H0_H0 ;  /* 0x20000014ff1f7230 */ /* 0x000fe20000004100 */
[----:B-1--4-:R-:W-:Y:S01]  /*11950*/  SHF.R.S32.HI R0, RZ, 0x1f, R33 ;  /* 0x0000001fff007819 */ /* 0x012fe20000011421 */
[----:B------:R-:W-:Y:S01]  /*11960*/  IMAD.SHL.U32 R5, R33, 0x8, RZ ;  /* 0x0000000821057824 */ /* 0x000fe200078e00ff */
[----:B------:R-:W-:Y:S01]  /*11970*/  SHF.R.U64 R40, R56, 0x10, R57 ;  /* 0x0000001038287819 */ /* 0x000fe20000001239 */
[----:B------:R-:W-:Y:S01]  /*11980*/  HADD2.F32 R28, -RZ, R28.H0_H0 ;  /* 0x2000001cff1c7230 */ /* 0x000fe20000004100 */
[----:B------:R-:W-:Y:S01]  /*11990*/  LEA.HI R33, R0, R33, RZ, 0x3 ;  /* 0x0000002100217211 */ /* 0x000fe200078f18ff */
[----:B------:R-:W-:Y:S01]  /*119a0*/  HADD2.F32 R20, -RZ, R20.H1_H1 ;  /* 0x30000014ff147230 */ /* 0x000fe20000004100 */
[----:B------:R-:W-:-:S02]  /*119b0*/  LOP3.LUT R0, R194, 0x38, R5, 0xf8, !PT ;  /* 0x00000038c2007812 */ /* 0x000fc400078ef805 */
[----:B------:R-:W-:Y:S02]  /*119c0*/  SHF.L.U32 R33, R33, 0xa, RZ ;  /* 0x0000000a21217819 */ /* 0x000fe400000006ff */
[----:B------:R-:W-:Y:S02]  /*119d0*/  LOP3.LUT R9, R0, R60, RZ, 0x3c, !PT ;  /* 0x0000003c00097212 */ /* 0x000fe400078e3cff */
[----:B------:R-:W-:Y:S02]  /*119e0*/  LOP3.LUT R33, R33, 0x7fffe000, RZ, 0xc0, !PT ;  /* 0x7fffe00021217812 */ /* 0x000fe400078ec0ff */
[----:B------:R-:W-:Y:S02]  /*119f0*/  SHF.R.U32.HI R56, RZ, 0x10, R57 ;  /* 0x00000010ff387819 */ /* 0x000fe40000011639 */
[----:B------:R-:W-:Y:S02]  /*11a00*/  IADD3 R9, R9, R33, R198 ;  /* 0x0000002109097210 */ /* 0x000fe40007ffe0c6 */
[----:B------:R-:W-:-:S02]  /*11a10*/  SHF.R.U64 R38, R12, 0x10, R13 ;  /* 0x000000100c267819 */ /* 0x000fc4000000120d */
[----:B------:R-:W-:Y:S01]  /*11a20*/  SHF.R.U64 R39, R58, 0x10, R59 ;  /* 0x000000103a277819 */ /* 0x000fe2000000123b */
[----:B------:R-:W-:Y:S01]  /*11a30*/  IMAD R0, R9, 0x2, R2 ;  /* 0x0000000209007824 */ /* 0x000fe200078e0202 */
[----:B------:R-:W-:Y:S02]  /*11a40*/  SHF.R.U32.HI R34, RZ, 0x10, R15 ;  /* 0x00000010ff227819 */ /* 0x000fe4000001160f */
[----:B------:R-:W-:Y:S02]  /*11a50*/  SHF.R.U32.HI R58, RZ, 0x10, R59 ;  /* 0x00000010ff3a7819 */ /* 0x000fe4000001163b */
[----:B------:R-:W0:Y:S01]  /*11a60*/  LDS.128 R8, [R0+0x10400] ;  /* 0x0104000000087984 */ /* 0x000e220000000c00 */
[----:B------:R-:W-:Y:S01]  /*11a70*/  SHF.R.U64 R37, R14, 0x10, R15 ;  /* 0x000000100e257819 */ /* 0x000fe2000000120f */
[--C-:B0-----:R-:W-:Y:S02]  /*11a80*/  HADD2.F32 R24, -RZ, R9.reuse.H0_H0 ;  /* 0x20000009ff187230 */ /* 0x101fe40000004100 */
[----:B------:R-:W-:-:S02]  /*11a90*/  HADD2.F32 R25, -RZ, R9.H1_H1 ;  /* 0x30000009ff197230 */ /* 0x000fc40000004100 */
[----:B------:R-:W-:Y:S02]  /*11aa0*/  HADD2.F32 R9, -RZ, R8.H0_H0 ;  /* 0x20000008ff097230 */ /* 0x000fe40000004100 */
[C---:B------:R-:W-:Y:S01]  /*11ab0*/  FMUL.FTZ R33, R24.reuse, R31 ;  /* 0x0000001f18217220 */ /* 0x040fe20000410000 */
[----:B------:R-:W-:Y:S01]  /*11ac0*/  FMUL.FTZ R35, R24, R29 ;  /* 0x0000001d18237220 */ /* 0x000fe20000410000 */
[----:B------:R-:W-:Y:S02]  /*11ad0*/  HADD2.F32 R24, -RZ, R56.H0_H0 ;  /* 0x20000038ff187230 */ /* 0x000fe40000004100 */
[C---:B------:R-:W-:Y:S01]  /*11ae0*/  FMUL.FTZ R30, R25.reuse, R28 ;  /* 0x0000001c191e7220 */ /* 0x040fe20000410000 */
[----:B------:R-:W-:Y:S02]  /*11af0*/  HADD2.F32 R26, -RZ, R10.H0_H0 ;  /* 0x2000000aff1a7230 */ /* 0x000fe40000004100 */
[--C-:B------:R-:W-:Y:S02]  /*11b00*/  HADD2.F32 R27, -RZ, R11.reuse.H0_H0 ;  /* 0x2000000bff1b7230 */ /* 0x100fe40000004100 */
[----:B------:R-:W-:Y:S01]  /*11b10*/  FMUL.FTZ R32, R25, R24 ;  /* 0x0000001819207220 */ /* 0x000fe20000410000 */
[----:B------:R-:W-:-:S02]  /*11b20*/  HADD2.F32 R11, -RZ, R11.H1_H1 ;  /* 0x3000000bff0b7230 */ /* 0x000fc40000004100 */
[----:B------:R-:W-:Y:S02]  /*11b30*/  HADD2.F32 R8, -RZ, R8.H1_H1 ;  /* 0x30000008ff087230 */ /* 0x000fe40000004100 */
[----:B------:R-:W-:Y:S01]  /*11b40*/  HADD2.F32 R10, -RZ, R10.H1_H1 ;  /* 0x3000000aff0a7230 */ /* 0x000fe20000004100 */
[----:B-----5:R-:W0:Y:S02]  /*11b50*/  LDS.128 R4, [R41] ;  /* 0x0000000029047984 */ /* 0x020e240000000c00 */
[--C-:B0-----:R-:W-:Y:S02]  /*11b60*/  HADD2.F32 R12, -RZ, R5.reuse.H0_H0 ;  /* 0x20000005ff0c7230 */ /* 0x101fe40000004100 */
[----:B------:R-:W-:Y:S02]  /*11b70*/  HADD2.F32 R13, -RZ, R5.H1_H1 ;  /* 0x30000005ff0d7230 */ /* 0x000fe40000004100 */
[----:B------:R-:W-:Y:S02]  /*11b80*/  HADD2.F32 R5, -RZ, R4.H0_H0 ;  /* 0x20000004ff057230 */ /* 0x000fe40000004100 */
[C---:B------:R-:W-:Y:S01]  /*11b90*/  FFMA.FTZ R33, R12.reuse, R29, -R33 ;  /* 0x0000001d0c217223 */ /* 0x040fe20000010821 */
[----:B------:R-:W-:Y:S01]  /*11ba0*/  FFMA.FTZ R35, R12, R31, R35 ;  /* 0x0000001f0c237223 */ /* 0x000fe20000010023 */
[----:B------:R-:W-:-:S02]  /*11bb0*/  HADD2.F32 R12, -RZ, R21.H0_H0 ;  /* 0x20000015ff0c7230 */ /* 0x000fc40000004100 */
[----:B------:R-:W-:Y:S01]  /*11bc0*/  FFMA.FTZ R30, R13, R24, -R30 ;  /* 0x000000180d1e7223 */ /* 0x000fe2000001081e */
[----:B------:R-:W-:Y:S01]  /*11bd0*/  FMUL.FTZ R24, R9, R20 ;  /* 0x0000001409187220 */ /* 0x000fe20000410000 */
[----:B------:R-:W-:Y:S02]  /*11be0*/  HADD2.F32 R21, -RZ, R3.H1_H1 ;  /* 0x30000003ff157230 */ /* 0x000fe40000004100 */
        /* <DEDUP_REMOVED lines=48> */
.L_x_2628:
[----:B------:R-:W-:Y:S05]  /*11ef0*/  BSYNC B0 ;  /* 0x0000000000007941 */ /* 0x000fea0003800000 */
.L_x_2606:
        /* <DEDUP_REMOVED lines=8> */
.L_x_2604:
[----:B01234-:R-:W2:Y:S02]  /*11f80*/  LDL R0, [R1+0x14] ;  /* 0x0000140001007983 */ /* 0x01fea40000100800 */
[----:B--2---:R-:W-:-:S13]  /*11f90*/  R2UR UR4, R0 ;  /* 0x00000000000472ca */ /* 0x004fda00000e0000 */
[----:B------:R-:W-:-:S05]  /*11fa0*/  IMAD.U32 R0, RZ, RZ, UR4 ;  /* 0x00000004ff007e24 */ /* 0x000fca000f8e00ff */
[----:B------:R-:W-:-:S13]  /*11fb0*/  ISETP.NE.AND P0, PT, R0, 0x3, PT ;  /* 0x000000030000780c */ /* 0x000fda0003f05270 */
[----:B------:R-:W-:Y:S05]  /*11fc0*/  @!P0 BRA `(.L_x_2657) ;  /* 0x0000000000048947 */ /* 0x000fea0003800000 */
[----:B------:R-:W-:Y:S01]  /*11fd0*/  BPT.TRAP 0x1 ;  /* 0x000000040000795c */ /* 0x000fe20000300000 */
.L_x_2657:
[----:B------:R-:W-:Y:S01]  /*11fe0*/  IMAD R0, R184, 0x8, R2 ;  /* 0x00000008b8007824 */ /* 0x000fe200078e0202 */
[----:B------:R-:W-:-:S04]  /*11ff0*/  SHF.L.U32 R3, R187, 0x1f, RZ ;  /* 0x0000001fbb037819 */ /* 0x000fc800000006ff */
[----:B------:R0:W1:Y:S01]  /*12000*/  SYNCS.PHASECHK.TRANS64.TRYWAIT P2, [R0+URZ+0x34830], R3 ;  /* 0x03483003000075a7 */ /* 0x000062000804017f */
[----:B------:R-:W-:Y:S05]  /*12010*/  @!P0 BRA `(.L_x_2658) ;  /* 0x0000000000048947 */ /* 0x000fea0003800000 */
[----:B------:R-:W-:Y:S01]  /*12020*/  BPT.TRAP 0x1 ;  /* 0x000000040000795c */ /* 0x000fe20000300000 */
.L_x_2658:
[----:B------:R-:W2:Y:S02]  /*12030*/  S2R R4, SR_TID.X ;  /* 0x0000000000047919 */ /* 0x000ea40000002100 */
[----:B--2---:R-:W-:-:S04]  /*12040*/  LOP3.LUT R4, R4, 0x7f, RZ, 0xc0, !PT ;  /* 0x0000007f04047812 */ /* 0x004fc800078ec0ff */
[----:B------:R-:W-:Y:S01]  /*12050*/  ISETP.NE.AND P1, PT, R4, RZ, PT ;  /* 0x000000ff0400720c */ /* 0x000fe20003f25270 */
[----:B-1----:R-:W-:-:S12]  /*12060*/  @P2 BRA `(.L_x_2659) ;  /* 0x0000000000082947 */ /* 0x002fd80003800000 */
[----:B------:R-:W1:Y:S02]  /*12070*/  SYNCS.PHASECHK.TRANS64.TRYWAIT P2, [R0+URZ+0x34830], R3 ;  /* 0x03483003000075a7 */ /* 0x000e64000804017f */
[----:B-1----:R-:W-:Y:S05]  /*12080*/  @!P2 BRA `(.L_x_2660) ;  /* 0x000001640008a947 */ /* 0x002fea0003800000 */
.L_x_2659:
[----:B------:R-:W-:Y:S05]  /*12090*/  WARPSYNC.ALL ;  /* 0x0000000000007948 */ /* 0x000fea0003800000 */
[----:B01----:R-:W-:Y:S01]  /*120a0*/  IADD3 R3, R2, 0x1c400, RZ ;  /* 0x0001c40002037810 */ /* 0x003fe20007ffe0ff */
        /* <DEDUP_REMOVED lines=12> */
[----:B------:R-:W-:Y:S01]  /*12170*/  IMAD.U32 R11, RZ, RZ, UR9 ;  /* 0x00000009ff0b7e24 */ /* 0x000fe2000f8e00ff */
[----:B------:R-:W-:Y:S01]  /*12180*/  R2UR UR51, R9 ;  /* 0x00000000093372ca */ /* 0x000fe200000e0000 */
[----:B------:R-:W-:Y:S01]  /*12190*/  ULOP3.LUT UR52, UR52, 0x10000, URZ, 0xfc, !UPT ;  /* 0x0001000034347892 */ /* 0x000fe2000f8efc3f */
[----:B------:R-:W-:Y:S01]  /*121a0*/  IMAD.MOV.U32 R9, RZ, RZ, 0x40000040 ;  /* 0x40000040ff097424 */ /* 0x000fe200078e00ff */
[----:B------:R-:W-:Y:S01]  /*121b0*/  UMOV UR57, 0x40000040 ;  /* 0x4000004000397882 */ /* 0x000fe20000000000 */
        /* <DEDUP_REMOVED lines=10> */
[----:B------:R-:W-:Y:S01]  /*12260*/  UIADD3 UR56, UR52, 0x804, URZ ;  /* 0x0000080434387890 */ /* 0x000fe2000fffe03f */
[----:B------:R-:W-:Y:S01]  /*12270*/  IADD3 R8, R6, 0x4, RZ ;  /* 0x0000000406087810 */ /* 0x000fe20007ffe0ff */
[----:B------:R-:W-:Y:S01]  /*12280*/  UIADD3 UR36, UR52, 0x806, URZ ;  /* 0x0000080634247890 */ /* 0x000fe2000fffe03f */
[----:B------:R-:W-:Y:S01]  /*12290*/  R2UR UR11, R9 ;  /* 0x00000000090b72ca */ /* 0x000fe200000e0000 */
[----:B------:R-:W-:Y:S01]  /*122a0*/  IMAD.MOV.U32 R9, RZ, RZ, 0x40000040 ;  /* 0x40000040ff097424 */ /* 0x000fe200078e00ff */
[----:B------:R-:W-:Y:S01]  /*122b0*/  R2UR UR46, R8 ;  /* 0x00000000082e72ca */ /* 0x000fe200000e0000 */
[----:B------:R-:W-:Y:S01]  /*122c0*/  VIADD R8, R6, 0x6 ;  /* 0x0000000606087836 */ /* 0x000fe20000000000 */
[----:B------:R-:W-:Y:S01]  /*122d0*/  UMOV UR8, UR4 ;  /* 0x0000000400087c82 */ /* 0x000fe20008000000 */
[----:B------:R-:W-:Y:S01]  /*122e0*/  HGMMA.64x128x16.F32 R24, gdesc[UR52], RZ, !UPT, gsb0 ;  /* 0x01e00000341879f0 */ /* 0x000fe2000c0008ff */
[----:B------:R-:W-:Y:S01]  /*122f0*/  UIADD3 UR4, UR52, 0x400, URZ ;  /* 0x0000040034047890 */ /* 0x000fe2000fffe03f */
[----:B------:R-:W-:Y:S01]  /*12300*/  MOV R10, UR8 ;  /* 0x00000008000a7c02 */ /* 0x000fe20008000f00 */
[----:B------:R-:W-:Y:S01]  /*12310*/  UMOV UR37, 0x40000040 ;  /* 0x4000004000257882 */ /* 0x000fe20000000000 */
[----:B------:R-:W-:Y:S01]  /*12320*/  R2UR UR10, R8 ;  /* 0x00000000080a72ca */ /* 0x000fe200000e0000 */
[----:B------:R-:W-:Y:S01]  /*12330*/  VIADD R8, R6, 0x400 ;  /* 0x0000040006087836 */ /* 0x000fe20000000000 */
[----:B------:R-:W-:Y:S01]  /*12340*/  R2UR UR39, R7 ;  /* 0x00000000072772ca */ /* 0x000fe200000e0000 */
[----:B------:R0:W-:Y:S01]  /*12350*/  STL.64 [R1+0x38], R10 ;  /* 0x0000380a01007387 */ /* 0x0001e20000100a00 */
[----:B------:R-:W-:Y:S01]  /*12360*/  ULDC UR5, c[0x0][0x988] ;  /* 0x0002620000057ab9 */ /* 0x000fe20000000800 */
[----:B------:R-:W-:Y:S01]  /*12370*/  @!P1 VIADD R0, R0, 0x34840 ;  /* 0x0003484000009836 */ /* 0x000fe20000000000 */
[----:B------:R-:W-:Y:S01]  /*12380*/  BSSY B0, `(.L_x_2661) ;  /* 0x0000631000007945 */ /* 0x000fe20003800000 */
[----:B------:R-:W-:-:S02]  /*12390*/  CS2R R150, SRZ ;  /* 0x0000000000967805 */ /* 0x000fc4000001ff00 */
[----:B------:R-:W-:Y:S02]  /*123a0*/  CS2R R148, SRZ ;  /* 0x0000000000947805 */ /* 0x000fe4000001ff00 */
[----:B------:R-:W-:Y:S02]  /*123b0*/  CS2R R146, SRZ ;  /* 0x0000000000927805 */ /* 0x000fe4000001ff00 */
[----:B------:R-:W-:Y:S02]  /*123c0*/  @!P1 PRMT R0, RZ, 0x654, R0 ;  /* 0x00000654ff009816 */ /* 0x000fe40000000000 */
[----:B------:R-:W-:Y:S02]  /*123d0*/  CS2R R144, SRZ ;  /* 0x0000000000907805 */ /* 0x000fe4000001ff00 */
[----:B------:R-:W-:Y:S02]  /*123e0*/  CS2R R142, SRZ ;  /* 0x00000000008e7805 */ /* 0x000fe4000001ff00 */
[----:B-----5:R-:W-:-:S02]  /*123f0*/  CS2R R140, SRZ ;  /* 0x00000000008c7805 */ /* 0x020fc4000001ff00 */
        /* <DEDUP_REMOVED lines=89> */
[C---:B------:R-:W-:Y:S01]  /*12990*/  VIADD R8, R6.reuse, 0x804 ;  /* 0x0000080406087836 */ /* 0x040fe20000000000 */
[----:B------:R-:W-:Y:S01]  /*129a0*/  IADD3 R6, R6, 0x806, RZ ;  /* 0x0000080606067810 */ /* 0x000fe20007ffe0ff */
[----:B------:R-:W-:Y:S01]  /*129b0*/  IMAD.MOV.U32 R9, RZ, RZ, 0x40000040 ;  /* 0x40000040ff097424 */ /* 0x000fe200078e00ff */
[----:B------:R-:W-:Y:S01]  /*129c0*/  ULDC UR4, c[0x0][0x9d8] ;  /* 0x0002760000047ab9 */ /* 0x000fe20000000800 */
[----:B0-----:R-:W-:Y:S01]  /*129d0*/  MOV R10, UR8 ;  /* 0x00000008000a7c02 */ /* 0x001fe20008000f00 */
[----:B------:R-:W-:Y:S01]  /*129e0*/  IMAD.U32 R11, RZ, RZ, UR9 ;  /* 0x00000009ff0b7e24 */ /* 0x000fe2000f8e00ff */
[----:B------:R-:W-:-:S02]  /*129f0*/  R2UR UR58, R8 ;  /* 0x00000000083a72ca */ /* 0x000fc400000e0000 */
[----:B------:R-:W-:Y:S01]  /*12a00*/  R2UR UR59, R9 ;  /* 0x00000000093b72ca */ /* 0x000fe200000e0000 */
[----:B------:R-:W0:Y:S01]  /*12a10*/  LDC R8, c[0x0][0x448] ;  /* 0x00011200ff087b82 */ /* 0x000e220000000800 */
[----:B------:R-:W-:Y:S01]  /*12a20*/  R2UR UR38, R6 ;  /* 0x00000000062672ca */ /* 0x000fe200000e0000 */
[----:B------:R1:W-:Y:S01]  /*12a30*/  STL.64 [R1], R10 ;  /* 0x0000000a01007387 */ /* 0x0003e20000100a00 */
[----:B0-----:R-:W-:-:S13]  /*12a40*/  ISETP.NE.AND P2, PT, R8, 0x1, PT ;  /* 0x000000010800780c */ /* 0x001fda0003f45270 */
[----:B------:R-:W0:Y:S01]  /*12a50*/  @P2 LDC R9, c[0x0][0x44c] ;  /* 0x00011300ff092b82 */ /* 0x000e220000000800 */
[----:B------:R-:W-:Y:S02]  /*12a60*/  WARPGROUP.DEPBAR.LE gsb0, 0x0 ;  /* 0x00008000000079c5 */ /* 0x000fe40000010000 */
[----:B------:R-:W-:-:S06]  /*12a70*/  WARPGROUP.ARRIVE ;  /* 0x00000000000079c5 */ /* 0x000fcc0000000000 */
[----:B------:R-:W-:Y:S03]  /*12a80*/  HGMMA.64x128x16.F32 R24, gdesc[UR8], R24, gsb0 ;  /* 0x01e00000081879f0 */ /* 0x000fe60008000818 */
[----:B------:R-:W-:Y:S02]  /*12a90*/  WARPGROUP.DEPBAR.LE gsb0, 0x0 ;  /* 0x00008000000079c5 */ /* 0x000fe40000010000 */
[----:B------:R-:W-:-:S07]  /*12aa0*/  WARPGROUP.ARRIVE ;  /* 0x00000000000079c5 */ /* 0x000fce0000000000 */
[----:B------:R-:W-:Y:S01]  /*12ab0*/  HGMMA.64x128x16.F32 R24, gdesc[UR56], R24, gsb0 ;  /* 0x01e00000381879f0 */ /* 0x000fe20008000818 */
[----:B------:R-:W-:Y:S01]  /*12ac0*/  ULDC UR58, c[0x0][0x9d8] ;  /* 0x00027600003a7ab9 */ /* 0x000fe20000000800 */
[----:B------:R-:W-:Y:S01]  /*12ad0*/  ULDC UR59, c[0x0][0x9d8] ;  /* 0x00027600003b7ab9 */ /* 0x000fe20000000800 */
[----:B------:R-:W-:Y:S02]  /*12ae0*/  WARPGROUP.DEPBAR.LE gsb0, 0x0 ;  /* 0x00008000000079c5 */ /* 0x000fe40000010000 */
[----:B------:R-:W-:-:S07]  /*12af0*/  WARPGROUP.ARRIVE ;  /* 0x00000000000079c5 */ /* 0x000fce0000000000 */
[----:B------:R-:W-:Y:S03]  /*12b00*/  HGMMA.64x128x16.F32 R24, gdesc[UR36], R24, gsb0 ;  /* 0x01e00000241879f0 */ /* 0x000fe60008000818 */
[----:B------:R-:W-:Y:S02]  /*12b10*/  WARPGROUP.DEPBAR.LE gsb0, 0x0 ;  /* 0x00008000000079c5 */ /* 0x000fe40000010000 */
[----:B------:R-:W-:Y:S01]  /*12b20*/  FMUL.FTZ R89, R28, UR4 ;  /* 0x000000041c597c20 */ /* 0x000fe20008410000 */
[----:B------:R-:W-:Y:S01]  /*12b30*/  FMUL.FTZ R28, R29, UR4 ;  /* 0x000000041d1c7c20 */ /* 0x000fe20008410000 */
[----:B------:R-:W-:Y:S01]  /*12b40*/  FMUL.FTZ R30, R30, UR4 ;  /* 0x000000041e1e7c20 */ /* 0x000fe20008410000 */
[----:B------:R-:W2:Y:S01]  /*12b50*/  @P2 LDC R29, c[0x0][0x450] ;  /* 0x00011400ff1d2b82 */ /* 0x000ea20000000800 */
        /* <DEDUP_REMOVED lines=10> */
[----:B------:R-:W4:Y:S01]  /*12c00*/  MUFU.TANH R26, R26 ;  /* 0x0000001a001a7308 */ /* 0x000f220000002400 */
[----:B---3--:R-:W-:-:S02]  /*12c10*/  IMAD.IADD R30, R205, 0x1, R200 ;  /* 0x00000001cd1e7824 */ /* 0x008fc400078e02c8 */
[----:B------:R-:W-:Y:S01]  /*12c20*/  FMUL.FTZ R46, R46, UR4 ;  /* 0x000000042e2e7c20 */ /* 0x000fe20008410000 */
[----:B------:R-:W-:Y:S01]  /*12c30*/  FMUL.FTZ R47, R47, UR4 ;  /* 0x000000042f2f7c20 */ /* 0x000fe20008410000 */
[----:B------:R-:W-:Y:S01]  /*12c40*/  FMUL.FTZ R50, R50, UR4 ;  /* 0x0000000432327c20 */ /* 0x000fe20008410000 */
[----:B0-----:R-:W-:-:S04]  /*12c50*/  @P2 IMAD.HI.U32 R8, R30, R9, RZ ;  /* 0x000000091e082227 */ /* 0x001fc800078e00ff */
[----:B------:R-:W-:Y:S01]  /*12c60*/  FMUL.FTZ R51, R51, UR4 ;  /* 0x0000000433337c20 */ /* 0x000fe20008410000 */
[----:B-1----:R-:W-:Y:S01]  /*12c70*/  FMUL.FTZ R10, R45, UR4 ;  /* 0x000000042d0a7c20 */ /* 0x002fe20008410000 */
[----:B------:R-:W0:Y:S01]  /*12c80*/  MUFU.TANH R27, R27 ;  /* 0x0000001b001b7308 */ /* 0x000e220000002400 */
[----:B------:R-:W-:Y:S02]  /*12c90*/  IMAD.MOV.U32 R9, RZ, RZ, -0x80 ;  /* 0xffffff80ff097424 */ /* 0x000fe400078e00ff */
[----:B------:R-:W-:Y:S01]  /*12ca0*/  FMUL.FTZ R54, R54, UR4 ;  /* 0x0000000436367c20 */ /* 0x000fe20008410000 */
[----:B------:R-:W-:Y:S01]  /*12cb0*/  FMUL.FTZ R20, R37, UR4 ;  /* 0x0000000425147c20 */ /* 0x000fe20008410000 */
[----:B------:R-:W-:Y:S01]  /*12cc0*/  FMUL.FTZ R55, R55, UR4 ;  /* 0x0000000437377c20 */ /* 0x000fe20008410000 */
[----:B--2---:R-:W-:Y:S01]  /*12cd0*/  @P2 SHF.R.U32.HI R30, RZ, R29, R8 ;  /* 0x0000001dff1e2219 */ /* 0x004fe20000011608 */
[----:B------:R-:W-:Y:S02]  /*12ce0*/  IMAD R9, R88, R9, 0x80 ;  /* 0x0000008058097424 */ /* 0x000fe400078e0209 */
[----:B------:R-:W-:Y:S01]  /*12cf0*/  FMUL.FTZ R58, R58, UR4 ;  /* 0x000000043a3a7c20 */ /* 0x000fe20008410000 */
[----:B------:R1:W-:Y:S01]  /*12d00*/  MUFU.TANH R107, R34 ;  /* 0x00000022006b7308 */ /* 0x0003e20000002400 */
[----:B------:R-:W-:Y:S01]  /*12d10*/  FMUL.FTZ R59, R59, UR4 ;  /* 0x000000043b3b7c20 */ /* 0x000fe20008410000 */
[----:B------:R-:W2:Y:S01]  /*12d20*/  SHFL.IDX PT, R8, R30, 0x1, 0x1c1f ;  /* 0x003c1f001e087f89 */ /* 0x000ea200000e0000 */
[--C-:B------:R-:W-:Y:S01]  /*12d30*/  IADD3 R111, -R204, 0x1, R9.reuse ;  /* 0x00000001cc6f7810 */ /* 0x100fe20007ffe109 */
[----:B------:R-:W-:Y:S01]  /*12d40*/  FMUL.FTZ R62, R62, UR4 ;  /* 0x000000043e3e7c20 */ /* 0x000fe20008410000 */
[----:B------:R-:W-:Y:S01]  /*12d50*/  FMUL.FTZ R90, R25, UR4 ;  /* 0x00000004195a7c20 */ /* 0x000fe20008410000 */
[----:B------:R-:W-:Y:S01]  /*12d60*/  FMUL.FTZ R63, R63, UR4 ;  /* 0x000000043f3f7c20 */ /* 0x000fe20008410000 */
[----:B------:R-:W-:Y:S01]  /*12d70*/  IADD3 R111, -R201, R111, R202 ;  /* 0x0000006fc96f7210 */ /* 0x000fe20007ffe1ca */
[----:B------:R-:W3:Y:S01]  /*12d80*/  MUFU.TANH R31, R31 ;  /* 0x0000001f001f7308 */ /* 0x000ee20000002400 */
[----:B-1----:R-:W-:Y:S01]  /*12d90*/  IADD3 R34, -R204, R202, R9 ;  /* 0x000000cacc227210 */ /* 0x002fe20007ffe109 */
        /* <DEDUP_REMOVED lines=16> */
[----:B--2---:R-:W-:Y:S01]  /*12ea0*/  VIADDMNMX R8, R8, R111, R34, PT ;  /* 0x0000006f08087246 */ /* 0x004fe20003800122 */
[----:B------:R-:W-:Y:S01]  /*12eb0*/  FMUL.FTZ R83, R83, UR4 ;  /* 0x0000000453537c20 */ /* 0x000fe20008410000 */
[----:B------:R-:W-:Y:S01]  /*12ec0*/  FMUL.FTZ R86, R86, UR4 ;  /* 0x0000000456567c20 */ /* 0x000fe20008410000 */
[----:B------:R-:W-:Y:S01]  /*12ed0*/  FMUL.FTZ R87, R87, UR4 ;  /* 0x0000000457577c20 */ /* 0x000fe20008410000 */
[----:B------:R-:W-:Y:S01]  /*12ee0*/  ISETP.GT.AND P3, PT, R8, RZ, PT ;  /* 0x000000ff0800720c */ /* 0x000fe20003f64270 */
[----:B------:R-:W-:Y:S01]  /*12ef0*/  FMUL.FTZ R21, R36, UR4 ;  /* 0x0000000424157c20 */ /* 0x000fe20008410000 */
[C---:B------:R-:W-:Y:S01]  /*12f00*/  ISETP.GT.AND P4, PT, R8.reuse, 0x1, PT ;  /* 0x000000010800780c */ /* 0x040fe20003f84270 */
[----:B------:R-:W2:Y:S01]  /*12f10*/  MUFU.TANH R39, R39 ;  /* 0x0000002700277308 */ /* 0x000ea20000002400 */
[----:B------:R-:W-:Y:S01]  /*12f20*/  ISETP.GT.AND P5, PT, R8, 0x8, PT ;  /* 0x000000080800780c */ /* 0x000fe20003fa4270 */
[----:B------:R-:W-:Y:S01]  /*12f30*/  FMUL.FTZ R36, R61, UR4 ;  /* 0x000000043d247c20 */ /* 0x000fe20008410000 */
[----:B----4-:R-:W-:Y:S01]  /*12f40*/  FSEL R117, R26, -INF , P3 ;  /* 0xff8000001a757808 */ /* 0x010fe20001800000 */
[----:B------:R-:W4:Y:S01]  /*12f50*/  SHFL.IDX PT, R30, R30, RZ, 0x1c1f ;  /* 0x001c1fff1e1e7589 */ /* 0x000f2200000e0000 */
[----:B0-----:R-:W-:Y:S01]  /*12f60*/  FSEL R115, R27, -INF , P4 ;  /* 0xff8000001b737808 */ /* 0x001fe20002000000 */
[----:B------:R-:W-:Y:S01]  /*12f70*/  FMUL.FTZ R91, R24, UR4 ;  /* 0x00000004185b7c20 */ /* 0x000fe20008410000 */
[----:B------:R-:W-:Y:S01]  /*12f80*/  ISETP.GT.AND P3, PT, R8, 0x9, PT ;  /* 0x000000090800780c */ /* 0x000fe20003f64270 */
[----:B------:R-:W0:Y:S01]  /*12f90*/  MUFU.TANH R42, R42 ;  /* 0x0000002a002a7308 */ /* 0x000e220000002400 */
[----:B------:R-:W-:Y:S01]  /*12fa0*/  FSEL R113, R113, -INF , P5 ;  /* 0xff80000071717808 */ /* 0x000fe20002800000 */
[----:B------:R-:W-:Y:S01]  /*12fb0*/  FMUL.FTZ R24, R32, UR4 ;  /* 0x0000000420187c20 */ /* 0x000fe20008410000 */
[----:B------:R-:W-:Y:S01]  /*12fc0*/  FMNMX.FTZ R26, R117, R115, !PT ;  /* 0x00000073751a7209 */ /* 0x000fe20007810000 */
[----:B------:R-:W-:Y:S01]  /*12fd0*/  FMUL.FTZ R13, R40, UR4 ;  /* 0x00000004280d7c20 */ /* 0x000fe20008410000 */
[----:B------:R-:W-:Y:S01]  /*12fe0*/  ISETP.GT.AND P4, PT, R8, 0x10, PT ;  /* 0x000000100800780c */ /* 0x000fe20003f84270 */
[----:B------:R-:W-:Y:S01]  /*12ff0*/  FMUL.FTZ R12, R44, UR4 ;  /* 0x000000042c0c7c20 */ /* 0x000fe20008410000 */
[----:B---3--:R-:W-:Y:S01]  /*13000*/  FSEL R109, R31, -INF , P3 ;  /* 0xff8000001f6d7808 */ /* 0x008fe20001800000 */
[----:B------:R-:W3:Y:S01]  /*13010*/  MUFU.TANH R43, R43 ;  /* 0x0000002b002b7308 */ /* 0x000ee20000002400 */
[----:B------:R-:W-:Y:S01]  /*13020*/  FMNMX.FTZ R26, R113, R26, !PT ;  /* 0x0000001a711a7209 */ /* 0x000fe20007810000 */
[----:B------:R-:W-:Y:S01]  /*13030*/  FMUL.FTZ R5, R48, UR4 ;  /* 0x0000000430057c20 */ /* 0x000fe20008410000 */
[----:B------:R-:W-:Y:S01]  /*13040*/  ISETP.GT.AND P3, PT, R8, 0x11, PT ;  /* 0x000000110800780c */ /* 0x000fe20003f64270 */
[----:B------:R-:W-:Y:S01]  /*13050*/  FMUL.FTZ R3, R52, UR4 ;  /* 0x0000000434037c20 */ /* 0x000fe20008410000 */
[----:B------:R-:W-:Y:S01]  /*13060*/  FSEL R107, R107, -INF , P4 ;  /* 0xff8000006b6b7808 */ /* 0x000fe20002000000 */
[----:B------:R-:W-:Y:S01]  /*13070*/  FMUL.FTZ R11, R56, UR4 ;  /* 0x00000004380b7c20 */ /* 0x000fe20008410000 */
[----:B------:R-:W-:Y:S01]  /*13080*/  FMNMX.FTZ R26, R109, R26, !PT ;  /* 0x0000001a6d1a7209 */ /* 0x000fe20007810000 */
[----:B------:R-:W4:Y:S01]  /*13090*/  MUFU.TANH R46, R46 ;  /* 0x0000002e002e7308 */ /* 0x000f220000002400 */
[----:B------:R-:W-:Y:S01]  /*130a0*/  ISETP.GT.AND P4, PT, R8, 0x18, PT ;  /* 0x000000180800780c */ /* 0x000fe20003f84270 */
[----:B------:R-:W-:Y:S01]  /*130b0*/  FMUL.FTZ R32, R60, UR4 ;  /* 0x000000043c207c20 */ /* 0x000fe20008410000 */
[----:B-1----:R-:W-:Y:S01]  /*130c0*/  FSEL R105, R35, -INF , P3 ;  /* 0xff80000023697808 */ /* 0x002fe20001800000 */
[----:B------:R-:W-:Y:S01]  /*130d0*/  FMUL.FTZ R52, R77, UR4 ;  /* 0x000000044d347c20 */ /* 0x000fe20008410000 */
[----:B------:R-:W-:Y:S01]  /*130e0*/  FMNMX.FTZ R26, R107, R26, !PT ;  /* 0x0000001a6b1a7209 */ /* 0x000fe20007810000 */
[----:B------:R-:W-:Y:S01]  /*130f0*/  FMUL.FTZ R40, R68, UR4 ;  /* 0x0000000444287c20 */ /* 0x000fe20008410000 */
[----:B------:R-:W-:Y:S01]  /*13100*/  ISETP.GT.AND P3, PT, R8, 0x19, PT ;  /* 0x000000190800780c */ /* 0x000fe20003f64270 */
[----:B------:R-:W1:Y:S01]  /*13110*/  MUFU.TANH R47, R47 ;  /* 0x0000002f002f7308 */ /* 0x000e620000002400 */
[----:B------:R-:W-:Y:S01]  /*13120*/  FSEL R103, R38, -INF , P4 ;  /* 0xff80000026677808 */ /* 0x000fe20002000000 */
[----:B------:R-:W-:Y:S01]  /*13130*/  FMUL.FTZ R38, R64, UR4 ;  /* 0x0000000440267c20 */ /* 0x000fe20008410000 */
[----:B------:R-:W-:Y:S01]  /*13140*/  FMNMX.FTZ R26, R105, R26, !PT ;  /* 0x0000001a691a7209 */ /* 0x000fe20007810000 */
[----:B------:R-:W-:Y:S01]  /*13150*/  FMUL.FTZ R56, R81, UR4 ;  /* 0x0000000451387c20 */ /* 0x000fe20008410000 */
[----:B------:R-:W-:Y:S01]  /*13160*/  ISETP.GT.AND P4, PT, R8, 0x20, PT ;  /* 0x000000200800780c */ /* 0x000fe20003f84270 */
[----:B------:R-:W-:Y:S01]  /*13170*/  FMUL.FTZ R60, R85, UR4 ;  /* 0x00000004553c7c20 */ /* 0x000fe20008410000 */
[----:B--2---:R-:W-:Y:S01]  /*13180*/  FSEL R101, R39, -INF , P3 ;  /* 0xff80000027657808 */ /* 0x004fe20001800000 */
[----:B------:R2:W1:Y:S01]  /*13190*/  MUFU.TANH R45, R50 ;  /* 0x00000032002d7308 */ /* 0x0004620000002400 */
        /* <DEDUP_REMOVED lines=9> */
[----:B--2---:R-:W-:Y:S01]  /*13230*/  FMUL.FTZ R50, R73, UR4 ;  /* 0x0000000449327c20 */ /* 0x004fe20008410000 */
[----:B---3--:R-:W-:Y:S01]  /*13240*/  FSEL R97, R43, -INF , P3 ;  /* 0xff8000002b617808 */ /* 0x008fe20001800000 */
[----:B------:R2:W-:Y:S01]  /*13250*/  @!P1 SYNCS.ARRIVE.TRANS64.RED.A1T0 RZ, [R0+URZ], RZ ;  /* 0x000000ff00ff99a7 */ /* 0x0005e2000810043f */
[----:B------:R-:W-:-:S02]  /*13260*/  FMNMX.FTZ R26, R99, R26, !PT ;  /* 0x0000001a631a7209 */ /* 0x000fc40007810000 */
[----:B------:R-:W-:Y:S01]  /*13270*/  ISETP.GT.AND P3, PT, R8, 0x29, PT ;  /* 0x000000290800780c */ /* 0x000fe20003f64270 */
[----:B------:R3:W2:Y:S01]  /*13280*/  MUFU.TANH R37, R54 ;  /* 0x0000003600257308 */ /* 0x0006a20000002400 */
[----:B----4-:R-:W-:Y:S01]  /*13290*/  FSEL R95, R46, -INF , P4 ;  /* 0xff8000002e5f7808 */ /* 0x010fe20002000000 */
[----:B------:R-:W-:Y:S01]  /*132a0*/  FMUL.FTZ R46, R69, UR4 ;  /* 0x00000004452e7c20 */ /* 0x000fe20008410000 */
[----:B------:R-:W-:Y:S02]  /*132b0*/  FMNMX.FTZ R26, R97, R26, !PT ;  /* 0x0000001a611a7209 */ /* 0x000fe40007810000 */
[----:B------:R-:W-:Y:S02]  /*132c0*/  ISETP.GT.AND P4, PT, R8, 0x30, PT ;  /* 0x000000300800780c */ /* 0x000fe40003f84270 */
[----:B-1----:R-:W-:Y:S01]  /*132d0*/  FSEL R93, R47, -INF , P3 ;  /* 0xff8000002f5d7808 */ /* 0x002fe20001800000 */
[----:B------:R-:W1:Y:S01]  /*132e0*/  MUFU.TANH R29, R55 ;  /* 0x00000037001d7308 */ /* 0x000e620000002400 */
[----:B------:R-:W-:Y:S01]  /*132f0*/  FMNMX.FTZ R26, R95, R26, !PT ;  /* 0x0000001a5f1a7209 */ /* 0x000fe20007810000 */
[----:B---3--:R-:W-:Y:S01]  /*13300*/  FMUL.FTZ R54, R80, UR4 ;  /* 0x0000000450367c20 */ /* 0x008fe20008410000 */
[----:B------:R-:W-:-:S02]  /*13310*/  ISETP.GT.AND P3, PT, R8, 0x31, PT ;  /* 0x000000310800780c */ /* 0x000fc40003f64270 */
[----:B------:R-:W-:Y:S02]  /*13320*/  FSEL R45, R45, -INF , P4 ;  /* 0xff8000002d2d7808 */ /* 0x000fe40002000000 */
[----:B------:R-:W-:Y:S01]  /*13330*/  FMNMX.FTZ R26, R93, R26, !PT ;  /* 0x0000001a5d1a7209 */ /* 0x000fe20007810000 */
[----:B------:R-:W3:Y:S01]  /*13340*/  MUFU.TANH R58, R58 ;  /* 0x0000003a003a7308 */ /* 0x000ee20000002400 */
[C---:B------:R-:W-:Y:S02]  /*13350*/  ISETP.GT.AND P4, PT, R8.reuse, 0x38, PT ;  /* 0x000000380800780c */ /* 0x040fe40003f84270 */
[----:B0-----:R-:W-:Y:S02]  /*13360*/  FSEL R35, R51, -INF , P3 ;  /* 0xff80000033237808 */ /* 0x001fe40001800000 */
[----:B------:R-:W-:Y:S02]  /*13370*/  FMNMX.FTZ R26, R45, R26, !PT ;  /* 0x0000001a2d1a7209 */ /* 0x000fe40007810000 */
[----:B------:R-:W-:Y:S01]  /*13380*/  ISETP.GT.AND P3, PT, R8, 0x39, PT ;  /* 0x000000390800780c */ /* 0x000fe20003f64270 */
[----:B------:R-:W0:Y:S01]  /*13390*/  MUFU.TANH R59, R59 ;  /* 0x0000003b003b7308 */ /* 0x000e220000002400 */
[----:B--2---:R-:W-:-:S02]  /*133a0*/  FSEL R37, R37, -INF , P4 ;  /* 0xff80000025257808 */ /* 0x004fc40002000000 */
[----:B------:R-:W-:Y:S02]  /*133b0*/  FMNMX.FTZ R26, R35, R26, !PT ;  /* 0x0000001a231a7209 */ /* 0x000fe40007810000 */
[C---:B------:R-:W-:Y:S02]  /*133c0*/  ISETP.GT.AND P4, PT, R8.reuse, 0x40, PT ;  /* 0x000000400800780c */ /* 0x040fe40003f84270 */
[----:B-1----:R-:W-:Y:S01]  /*133d0*/  FSEL R29, R29, -INF , P3 ;  /* 0xff8000001d1d7808 */ /* 0x002fe20001800000 */
[----:B------:R-:W1:Y:S01]  /*133e0*/  MUFU.TANH R33, R62 ;  /* 0x0000003e00217308 */ /* 0x000e620000002400 */
[----:B------:R-:W-:Y:S02]  /*133f0*/  FMNMX.FTZ R26, R37, R26, !PT ;  /* 0x0000001a251a7209 */ /* 0x000fe40007810000 */
[----:B------:R-:W-:Y:S02]  /*13400*/  ISETP.GT.AND P3, PT, R8, 0x41, PT ;  /* 0x000000410800780c */ /* 0x000fe40003f64270 */
[----:B---3--:R-:W-:Y:S01]  /*13410*/  FSEL R27, R58, -INF , P4 ;  /* 0xff8000003a1b7808 */ /* 0x008fe20002000000 */
[----:B------:R-:W-:Y:S01]  /*13420*/  FMUL.FTZ R58, R84, UR4 ;  /* 0x00000004543a7c20 */ /* 0x000fe20008410000 */
[----:B------:R-:W-:Y:S01]  /*13430*/  FMNMX.FTZ R26, R29, R26, !PT ;  /* 0x0000001a1d1a7209 */ /* 0x000fe20007810000 */
[----:B------:R-:W2:Y:S01]  /*13440*/  MUFU.TANH R63, R63 ;  /* 0x0000003f003f7308 */ /* 0x000ea20000002400 */
[----:B------:R-:W-:-:S02]  /*13450*/  ISETP.GT.AND P4, PT, R8, 0x48, PT ;  /* 0x000000480800780c */ /* 0x000fc40003f84270 */
[----:B0-----:R-:W-:Y:S02]  /*13460*/  FSEL R31, R59, -INF , P3 ;  /* 0xff8000003b1f7808 */ /* 0x001fe40001800000 */
[----:B------:R-:W-:Y:S02]  /*13470*/  FMNMX.FTZ R26, R27, R26, !PT ;  /* 0x0000001a1b1a7209 */ /* 0x000fe40007810000 */
[C---:B------:R-:W-:Y:S01]  /*13480*/  ISETP.GT.AND P3, PT, R8.reuse, 0x49, PT ;  /* 0x000000490800780c */ /* 0x040fe20003f64270 */
[----:B------:R-:W0:Y:S01]  /*13490*/  MUFU.TANH R41, R66 ;  /* 0x0000004200297308 */ /* 0x000e220000002400 */
[----:B-1----:R-:W-:Y:S02]  /*134a0*/  FSEL R33, R33, -INF , P4 ;  /* 0xff80000021217808 */ /* 0x002fe40002000000 */
[----:B------:R-:W-:Y:S02]  /*134b0*/  FMNMX.FTZ R26, R31, R26, !PT ;  /* 0x0000001a1f1a7209 */ /* 0x000fe40007810000 */
[----:B------:R-:W-:-:S02]  /*134c0*/  ISETP.GT.AND P4, PT, R8, 0x50, PT ;  /* 0x000000500800780c */ /* 0x000fc40003f84270 */
[----:B------:R-:W-:Y:S01]  /*134d0*/  FMNMX.FTZ R26, R33, R26, !PT ;  /* 0x0000001a211a7209 */ /* 0x000fe20007810000 */
[----:B------:R-:W1:Y:S01]  /*134e0*/  MUFU.TANH R67, R67 ;  /* 0x0000004300437308 */ /* 0x000e620000002400 */
[----:B--2---:R-:W-:Y:S02]  /*134f0*/  FSEL R39, R63, -INF , P3 ;  /* 0xff8000003f277808 */ /* 0x004fe40001800000 */
[----:B------:R-:W-:Y:S02]  /*13500*/  ISETP.GT.AND P3, PT, R8, 0x51, PT ;  /* 0x000000510800780c */ /* 0x000fe40003f64270 */
[----:B------:R-:W-:Y:S02]  /*13510*/  FMNMX.FTZ R26, R39, R26, !PT ;  /* 0x0000001a271a7209 */ /* 0x000fe40007810000 */
[----:B------:R-:W-:Y:S01]  /*13520*/  VIADDMNMX R34, R30, R111, R34, PT ;  /* 0x0000006f1e227246 */ /* 0x000fe20003800122 */
[----:B------:R-:W2:Y:S01]  /*13530*/  MUFU.TANH R70, R70 ;  /* 0x0000004600467308 */ /* 0x000ea20000002400 */
[----:B0-----:R-:W-:-:S02]  /*13540*/  FSEL R41, R41, -INF , P4 ;  /* 0xff80000029297808 */ /* 0x001fc40002000000 */
[----:B------:R-:W-:Y:S02]  /*13550*/  CS2R R110, SRZ ;  /* 0x00000000006e7805 */ /* 0x000fe4000001ff00 */
[----:B------:R-:W-:Y:S02]  /*13560*/  ISETP.GT.AND P4, PT, R8, 0x58, PT ;  /* 0x000000580800780c */ /* 0x000fe40003f84270 */
[----:B------:R-:W-:Y:S02]  /*13570*/  FMNMX.FTZ R26, R41, R26, !PT ;  /* 0x0000001a291a7209 */ /* 0x000fe40007810000 */
[----:B------:R-:W-:Y:S01]  /*13580*/  ISETP.GT.AND P5, PT, R34, 0x8, PT ;  /* 0x000000082200780c */ /* 0x000fe20003fa4270 */
[----:B------:R-:W0:Y:S01]  /*13590*/  MUFU.TANH R49, R71 ;  /* 0x0000004700317308 */ /* 0x000e220000002400 */
[----:B-1----:R-:W-:Y:S02]  /*135a0*/  FSEL R43, R67, -INF , P3 ;  /* 0xff800000432b7808 */ /* 0x002fe40001800000 */
[----:B------:R-:W-:-:S02]  /*135b0*/  ISETP.GT.AND P3, PT, R8, 0x59, PT ;  /* 0x000000590800780c */ /* 0x000fc40003f64270 */
[----:B------:R-:W-:-:S03]  /*135c0*/  FMNMX.FTZ R26, R43, R26, !PT ;  /* 0x0000001a2b1a7209 */ /* 0x000fc60007810000 */
[----:B------:R-:W1:Y:S01]  /*135d0*/  MUFU.TANH R53, R74 ;  /* 0x0000004a00357308 */ /* 0x000e620000002400 */
[----:B--2---:R-:W-:Y:S02]  /*135e0*/  FSEL R47, R70, -INF , P4 ;  /* 0xff800000462f7808 */ /* 0x004fe40002000000 */
[----:B------:R-:W-:Y:S02]  /*135f0*/  ISETP.GT.AND P4, PT, R8, 0x60, PT ;  /* 0x000000600800780c */ /* 0x000fe40003f84270 */
[----:B------:R-:W-:-:S03]  /*13600*/  FMNMX.FTZ R26, R47, R26, !PT ;  /* 0x0000001a2f1a7209 */ /* 0x000fc60007810000 */
[----:B------:R-:W2:Y:S01]  /*13610*/  MUFU.TANH R51, R75 ;  /* 0x0000004b00337308 */ /* 0x000ea20000002400 */
[----:B0-----:R-:W-:Y:S02]  /*13620*/  FSEL R49, R49, -INF , P3 ;  /* 0xff80000031317808 */ /* 0x001fe40001800000 */
[----:B------:R-:W-:Y:S02]  /*13630*/  ISETP.GT.AND P3, PT, R8, 0x61, PT ;  /* 0x000000610800780c */ /* 0x000fe40003f64270 */
[----:B------:R-:W-:-:S03]  /*13640*/  FMNMX.FTZ R26, R49, R26, !PT ;  /* 0x0000001a311a7209 */ /* 0x000fc60007810000 */
        /* <DEDUP_REMOVED lines=24> */
[----:B------:R-:W-:Y:S01]  /*137d0*/  MUFU.TANH R91, R91 ;  /* 0x0000005b005b7308 */ /* 0x000fe20000002400 */
[----:B-1----:R-:W-:Y:S02]  /*137e0*/  FSEL R63, R63, -INF , P4 ;  /* 0xff8000003f3f7808 */ /* 0x002fe40002000000 */
[----:B------:R-:W-:Y:S02]  /*137f0*/  ISETP.GT.AND P4, PT, R34, 0x1, PT ;  /* 0x000000012200780c */ /* 0x000fe40003f84270 */
[----:B------:R-:W-:-:S03]  /*13800*/  FMNMX.FTZ R26, R63, R26, !PT ;  /* 0x0000001a3f1a7209 */ /* 0x000fc60007810000 */
[----:B------:R-:W0:Y:S01]  /*13810*/  MUFU.TANH R90, R90 ;  /* 0x0000005a005a7308 */ /* 0x000e220000002400 */
[----:B--2---:R-:W-:-:S04]  /*13820*/  FSEL R61, R87, -INF , P3 ;  /* 0xff800000573d7808 */ /* 0x004fc80001800000 */
[----:B------:R-:W-:-:S03]  /*13830*/  FMNMX.FTZ R26, R61, R26, !PT ;  /* 0x0000001a3d1a7209 */ /* 0x000fc60007810000 */
[----:B------:R-:W1:Y:S02]  /*13840*/  MUFU.TANH R89, R89 ;  /* 0x0000005900597308 */ /* 0x000e640000002400 */
[----:B------:R-:W2:Y:S06]  /*13850*/  SHFL.BFLY PT, R9, R26, 0x2, 0x1f ;  /* 0x0c401f001a097f89 */ /* 0x000eac00000e0000 */
[----:B------:R-:W-:Y:S01]  /*13860*/  MUFU.TANH R28, R28 ;  /* 0x0000001c001c7308 */ /* 0x000fe20000002400 */
[----:B0-----:R-:W-:Y:S02]  /*13870*/  FSEL R90, R90, -INF , P4 ;  /* 0xff8000005a5a7808 */ /* 0x001fe40002000000 */
[----:B------:R-:W-:-:S05]  /*13880*/  ISETP.GT.AND P4, PT, R34, 0x10, PT ;  /* 0x000000102200780c */ /* 0x000fca0003f84270 */
[----:B------:R-:W0:Y:S01]  /*13890*/  MUFU.TANH R24, R24 ;  /* 0x0000001800187308 */ /* 0x000e220000002400 */
[----:B-1----:R-:W-:-:S07]  /*138a0*/  FSEL R89, R89, -INF , P5 ;  /* 0xff80000059597808 */ /* 0x002fce0002800000 */
[----:B------:R-:W-:Y:S01]  /*138b0*/  MUFU.TANH R25, R25 ;  /* 0x0000001900197308 */ /* 0x000fe20000002400 */
[----:B--2---:R-:W-:-:S05]  /*138c0*/  FMNMX.FTZ R9, R26, R9, !PT ;  /* 0x000000091a097209 */ /* 0x004fca0007810000 */
[----:B------:R-:W1:Y:S02]  /*138d0*/  SHFL.BFLY PT, R8, R9, 0x1, 0x1f ;  /* 0x0c201f0009087f89 */ /* 0x000e6400000e0000 */
[----:B------:R-:W2:Y:S01]  /*138e0*/  MUFU.TANH R21, R21 ;  /* 0x0000001500157308 */ /* 0x000ea20000002400 */
[----:B0-----:R-:W-:Y:S02]  /*138f0*/  FSEL R69, R24, -INF , P4 ;  /* 0xff80000018457808 */ /* 0x001fe40002000000 */
[----:B------:R-:W-:-:S05]  /*13900*/  ISETP.GT.AND P4, PT, R34, 0x18, PT ;  /* 0x000000182200780c */ /* 0x000fca0003f84270 */
[----:B------:R-:W-:Y:S08]  /*13910*/  MUFU.TANH R20, R20 ;  /* 0x0000001400147308 */ /* 0x000ff00000002400 */
[----:B------:R-:W0:Y:S01]  /*13920*/  MUFU.TANH R13, R13 ;  /* 0x0000000d000d7308 */ /* 0x000e220000002400 */
[----:B--2---:R-:W-:Y:S02]  /*13930*/  FSEL R21, R21, -INF , P4 ;  /* 0xff80000015157808 */ /* 0x004fe40002000000 */
[----:B------:R-:W-:-:S02]  /*13940*/  ISETP.GT.AND P4, PT, R34, 0x20, PT ;  /* 0x000000202200780c */ /* 0x000fc40003f84270 */
[----:B-1----:R-:W-:-:S03]  /*13950*/  FMNMX.FTZ R9, R9, R8, !PT ;  /* 0x0000000809097209 */ /* 0x002fc60007810000 */
[----:B------:R-:W1:Y:S01]  /*13960*/  MUFU.TANH R15, R15 ;  /* 0x0000000f000f7308 */ /* 0x000e620000002400 */
[----:B------:R-:W-:Y:S02]  /*13970*/  MOV R8, UR5 ;  /* 0x0000000500087c02 */ /* 0x000fe40008000f00 */
[----:B------:R-:W-:-:S03]  /*13980*/  FSETP.NEU.FTZ.AND P3, PT, R9, -INF , PT ;  /* 0xff8000000900780b */ /* 0x000fc60003f7d000 */
[-C--:B------:R-:W-:Y:S02]  /*13990*/  FMUL.FTZ R26, R9, R8.reuse ;  /* 0x00000008091a7220 */ /* 0x080fe40000410000 */
[----:B------:R-:W2:Y:S01]  /*139a0*/  MUFU.TANH R12, R12 ;  /* 0x0000000c000c7308 */ /* 0x000ea20000002400 */
[----:B0-----:R-:W-:Y:S02]  /*139b0*/  FSEL R13, R13, -INF , P4 ;  /* 0xff8000000d0d7808 */ /* 0x001fe40002000000 */
[----:B------:R-:W-:Y:S02]  /*139c0*/  FSEL R26, R26, RZ, P3 ;  /* 0x000000ff1a1a7208 */ /* 0x000fe40001800000 */
[C---:B------:R-:W-:Y:S02]  /*139d0*/  ISETP.GT.AND P3, PT, R34.reuse, RZ, PT ;  /* 0x000000ff2200720c */ /* 0x040fe40003f64270 */
[C---:B------:R-:W-:Y:S01]  /*139e0*/  ISETP.GT.AND P4, PT, R34.reuse, 0x28, PT ;  /* 0x000000282200780c */ /* 0x040fe20003f84270 */
[----:B------:R-:W0:Y:S01]  /*139f0*/  MUFU.TANH R10, R10 ;  /* 0x0000000a000a7308 */ /* 0x000e220000002400 */
[----:B------:R-:W-:Y:S01]  /*13a00*/  FSEL R91, R91, -INF , P3 ;  /* 0xff8000005b5b7808 */ /* 0x000fe20001800000 */
[-CC-:B------:R-:W-:Y:S01]  /*13a10*/  FFMA.FTZ R169, R45, R8.reuse, -R26.reuse ;  /* 0x000000082da97223 */ /* 0x180fe2000001081a */
[----:B------:R-:W-:Y:S01]  /*13a20*/  ISETP.GT.AND P3, PT, R34, 0x9, PT ;  /* 0x000000092200780c */ /* 0x000fe20003f64270 */
[--C-:B------:R-:W-:Y:S01]  /*13a30*/  FFMA.FTZ R175, R95, R8, -R26.reuse ;  /* 0x000000085faf7223 */ /* 0x100fe2000001081a */
[----:B------:R-:W-:Y:S01]  /*13a40*/  FMNMX.FTZ R62, R91, R90, !PT ;  /* 0x0000005a5b3e7209 */ /* 0x000fe20007810000 */
[--C-:B------:R-:W-:Y:S01]  /*13a50*/  FFMA.FTZ R171, R37, R8, -R26.reuse ;  /* 0x0000000825ab7223 */ /* 0x100fe2000001081a */
[----:B------:R-:W-:Y:S01]  /*13a60*/  FSEL R65, R28, -INF , P3 ;  /* 0xff8000001c417808 */ /* 0x000fe20001800000 */
[----:B------:R-:W3:Y:S01]  /*13a70*/  MUFU.TANH R5, R5 ;  /* 0x0000000500057308 */ /* 0x000ee20000002400 */
[----:B------:R-:W-:Y:S01]  /*13a80*/  FMNMX.FTZ R62, R89, R62, !PT ;  /* 0x0000003e593e7209 */ /* 0x000fe20007810000 */
[-CC-:B------:R-:W-:Y:S01]  /*13a90*/  FFMA.FTZ R24, R29, R8.reuse, -R26.reuse ;  /* 0x000000081d187223 */ /* 0x180fe2000001081a */
[C---:B------:R-:W-:Y:S01]  /*13aa0*/  ISETP.GT.AND P3, PT, R34.reuse, 0x11, PT ;  /* 0x000000112200780c */ /* 0x040fe20003f64270 */
[--C-:B------:R-:W-:Y:S01]  /*13ab0*/  FFMA.FTZ R173, R99, R8, -R26.reuse ;  /* 0x0000000863ad7223 */ /* 0x100fe2000001081a */
[----:B------:R-:W-:Y:S01]  /*13ac0*/  FMNMX.FTZ R62, R65, R62, !PT ;  /* 0x0000003e413e7209 */ /* 0x000fe20007810000 */
[--C-:B------:R-:W-:Y:S01]  /*13ad0*/  FFMA.FTZ R101, R101, R8, -R26.reuse ;  /* 0x0000000865657223 */ /* 0x100fe2000001081a */
[----:B------:R-:W-:Y:S01]  /*13ae0*/  FSEL R25, R25, -INF , P3 ;  /* 0xff80000019197808 */ /* 0x000fe20001800000 */
[----:B------:R-:W4:Y:S01]  /*13af0*/  MUFU.TANH R6, R6 ;  /* 0x0000000600067308 */ /* 0x000f220000002400 */
[----:B------:R-:W-:Y:S01]  /*13b00*/  FMNMX.FTZ R62, R69, R62, !PT ;  /* 0x0000003e453e7209 */ /* 0x000fe20007810000 */
[-CC-:B------:R-:W-:Y:S01]  /*13b10*/  FFMA.FTZ R165, R27, R8.reuse, -R26.reuse ;  /* 0x000000081ba57223 */ /* 0x180fe2000001081a */
[----:B------:R-:W-:Y:S01]  /*13b20*/  ISETP.GT.AND P3, PT, R34, 0x19, PT ;  /* 0x000000192200780c */ /* 0x000fe20003f64270 */
[--C-:B------:R-:W-:Y:S01]  /*13b30*/  FFMA.FTZ R167, R33, R8, -R26.reuse ;  /* 0x0000000821a77223 */ /* 0x100fe2000001081a */
[----:B------:R-:W-:Y:S01]  /*13b40*/  FMNMX.FTZ R62, R25, R62, !PT ;  /* 0x0000003e193e7209 */ /* 0x000fe20007810000 */
[--C-:B------:R-:W-:Y:S01]  /*13b50*/  FFMA.FTZ R181, R117, R8, -R26.reuse ;  /* 0x0000000875b57223 */ /* 0x100fe2000001081a */
[----:B------:R-:W-:Y:S01]  /*13b60*/  FSEL R71, R20, -INF , P3 ;  /* 0xff80000014477808 */ /* 0x000fe20001800000 */
[----:B------:R-:W4:Y:S01]  /*13b70*/  MUFU.TANH R3, R3 ;  /* 0x0000000300037308 */ /* 0x000f220000002400 */
[----:B------:R-:W-:Y:S01]  /*13b80*/  FMNMX.FTZ R62, R21, R62, !PT ;  /* 0x0000003e153e7209 */ /* 0x000fe20007810000 */
[-CC-:B------:R-:W-:Y:S01]  /*13b90*/  FFMA.FTZ R115, R115, R8.reuse, -R26.reuse ;  /* 0x0000000873737223 */ /* 0x180fe2000001081a */
[C---:B------:R-:W-:Y:S01]  /*13ba0*/  ISETP.GT.AND P3, PT, R34.reuse, 0x21, PT ;  /* 0x000000212200780c */ /* 0x040fe20003f64270 */
[--C-:B------:R-:W-:Y:S01]  /*13bb0*/  FFMA.FTZ R183, R113, R8, -R26.reuse ;  /* 0x0000000871b77223 */ /* 0x100fe2000001081a */
[----:B------:R-:W-:Y:S01]  /*13bc0*/  FMNMX.FTZ R62, R71, R62, !PT ;  /* 0x0000003e473e7209 */ /* 0x000fe20007810000 */
[--C-:B------:R-:W-:Y:S01]  /*13bd0*/  FFMA.FTZ R109, R109, R8, -R26.reuse ;  /* 0x000000086d6d7223 */ /* 0x100fe2000001081a */
[----:B-1----:R-:W-:Y:S01]  /*13be0*/  FSEL R15, R15, -INF , P3 ;  /* 0xff8000000f0f7808 */ /* 0x002fe20001800000 */
[----:B------:R-:W1:Y:S01]  /*13bf0*/  MUFU.TANH R7, R7 ;  /* 0x0000000700077308 */ /* 0x000e620000002400 */
[----:B------:R-:W-:Y:S01]  /*13c00*/  FMNMX.FTZ R62, R13, R62, !PT ;  /* 0x0000003e0d3e7209 */ /* 0x000fe20007810000 */
[-CC-:B------:R-:W-:Y:S01]  /*13c10*/  FFMA.FTZ R177, R107, R8.reuse, -R26.reuse ;  /* 0x000000086bb17223 */ /* 0x180fe2000001081a */
[----:B------:R-:W-:Y:S01]  /*13c20*/  ISETP.GT.AND P3, PT, R34, 0x29, PT ;  /* 0x000000292200780c */ /* 0x000fe20003f64270 */
[-CC-:B------:R-:W-:Y:S01]  /*13c30*/  FFMA.FTZ R105, R105, R8.reuse, -R26.reuse ;  /* 0x0000000869697223 */ /* 0x180fe2000001081a */
[----:B--2---:R-:W-:Y:S01]  /*13c40*/  FSEL R73, R12, -INF , P4 ;  /* 0xff8000000c497808 */ /* 0x004fe20002000000 */
[--C-:B------:R-:W-:Y:S01]  /*13c50*/  FFMA.FTZ R12, R93, R8, -R26.reuse ;  /* 0x000000085d0c7223 */ /* 0x100fe2000001081a */
[----:B------:R-:W-:Y:S01]  /*13c60*/  FMNMX.FTZ R62, R15, R62, !PT ;  /* 0x0000003e0f3e7209 */ /* 0x000fe20007810000 */
[----:B------:R-:W2:Y:S01]  /*13c70*/  MUFU.TANH R11, R11 ;  /* 0x0000000b000b7308 */ /* 0x000ea20000002400 */
[----:B------:R-:W-:Y:S01]  /*13c80*/  ISETP.GT.AND P4, PT, R34, 0x30, PT ;  /* 0x000000302200780c */ /* 0x000fe20003f84270 */
[-CC-:B------:R-:W-:Y:S01]  /*13c90*/  FFMA.FTZ R179, R103, R8.reuse, -R26.reuse ;  /* 0x0000000867b37223 */ /* 0x180fe2000001081a */
[----:B0-----:R-:W-:Y:S01]  /*13ca0*/  FSEL R75, R10, -INF , P3 ;  /* 0xff8000000a4b7808 */ /* 0x001fe20001800000 */
[--C-:B------:R-:W-:Y:S01]  /*13cb0*/  FFMA.FTZ R163, R47, R8, -R26.reuse ;  /* 0x000000082fa37223 */ /* 0x100fe2000001081a */
[----:B------:R-:W-:Y:S01]  /*13cc0*/  FMNMX.FTZ R62, R73, R62, !PT ;  /* 0x0000003e493e7209 */ /* 0x000fe20007810000 */
[-CC-:B------:R-:W-:Y:S01]  /*13cd0*/  FFMA.FTZ R161, R41, R8.reuse, -R26.reuse ;  /* 0x0000000829a17223 */ /* 0x180fe2000001081a */
[C---:B------:R-:W-:Y:S01]  /*13ce0*/  ISETP.GT.AND P3, PT, R34.reuse, 0x31, PT ;  /* 0x000000312200780c */ /* 0x040fe20003f64270 */
[----:B------:R-:W0:Y:S01]  /*13cf0*/  MUFU.TANH R14, R14 ;  /* 0x0000000e000e7308 */ /* 0x000e220000002400 */
[----:B---3--:R-:W-:Y:S01]  /*13d00*/  FSEL R5, R5, -INF , P4 ;  /* 0xff80000005057808 */ /* 0x008fe20002000000 */
[--C-:B------:R-:W-:Y:S01]  /*13d10*/  FFMA.FTZ R157, R53, R8, -R26.reuse ;  /* 0x00000008359d7223 */ /* 0x100fe2000001081a */
[----:B------:R-:W-:Y:S01]  /*13d20*/  FMNMX.FTZ R62, R75, R62, !PT ;  /* 0x0000003e4b3e7209 */ /* 0x000fe20007810000 */
[-CC-:B------:R-:W-:Y:S01]  /*13d30*/  FFMA.FTZ R159, R55, R8.reuse, -R26.reuse ;  /* 0x00000008379f7223 */ /* 0x180fe2000001081a */
[----:B------:R-:W-:Y:S01]  /*13d40*/  ISETP.GT.AND P4, PT, R34, 0x38, PT ;  /* 0x000000382200780c */ /* 0x000fe20003f84270 */
[--C-:B------:R-:W-:Y:S01]  /*13d50*/  FFMA.FTZ R153, R59, R8, -R26.reuse ;  /* 0x000000083b997223 */ /* 0x100fe2000001081a */
[----:B----4-:R-:W-:Y:S01]  /*13d60*/  FSEL R77, R6, -INF , P3 ;  /* 0xff800000064d7808 */ /* 0x010fe20001800000 */
[----:B------:R-:W3:Y:S01]  /*13d70*/  MUFU.TANH R32, R32 ;  /* 0x0000002000207308 */ /* 0x000ee20000002400 */
[----:B------:R-:W-:Y:S01]  /*13d80*/  FMNMX.FTZ R62, R5, R62, !PT ;  /* 0x0000003e053e7209 */ /* 0x000fe20007810000 */
[-CC-:B------:R-:W-:Y:S01]  /*13d90*/  FFMA.FTZ R6, R97, R8.reuse, -R26.reuse ;  /* 0x0000000861067223 */ /* 0x180fe2000001081a */
[C---:B------:R-:W-:Y:S01]  /*13da0*/  ISETP.GT.AND P3, PT, R34.reuse, 0x39, PT ;  /* 0x000000392200780c */ /* 0x040fe20003f64270 */
[-CC-:B------:R-:W-:Y:S01]  /*13db0*/  FFMA.FTZ R67, R67, R8.reuse, -R26.reuse ;  /* 0x0000000843437223 */ /* 0x180fe2000001081a */
[----:B------:R-:W-:Y:S01]  /*13dc0*/  FSEL R3, R3, -INF , P4 ;  /* 0xff80000003037808 */ /* 0x000fe20002000000 */
[----:B------:R-:W-:Y:S01]  /*13dd0*/  FFMA.FTZ R155, R63, R8, -R26 ;  /* 0x000000083f9b7223 */ /* 0x000fe2000001081a */
[----:B------:R-:W-:Y:S01]  /*13de0*/  FMNMX.FTZ R62, R77, R62, !PT ;  /* 0x0000003e4d3e7209 */ /* 0x000fe20007810000 */
[----:B------:R-:W4:Y:S01]  /*13df0*/  MUFU.TANH R36, R36 ;  /* 0x0000002400247308 */ /* 0x000f220000002400 */
[----:B------:R-:W-:-:S02]  /*13e00*/  ISETP.GT.AND P4, PT, R34, 0x40, PT ;  /* 0x000000402200780c */ /* 0x000fc40003f84270 */
[----:B------:R-:W-:Y:S02]  /*13e10*/  CS2R R116, SRZ ;  /* 0x0000000000747805 */ /* 0x000fe4000001ff00 */
[----:B-1----:R-:W-:Y:S02]  /*13e20*/  FSEL R79, R7, -INF , P3 ;  /* 0xff800000074f7808 */ /* 0x002fe40001800000 */
[----:B------:R-:W-:Y:S02]  /*13e30*/  CS2R R112, SRZ ;  /* 0x0000000000707805 */ /* 0x000fe4000001ff00 */
[----:B------:R-:W-:Y:S02]  /*13e40*/  FMNMX.FTZ R62, R3, R62, !PT ;  /* 0x0000003e033e7209 */ /* 0x000fe40007810000 */
[----:B------:R-:W-:Y:S02]  /*13e50*/  CS2R R106, SRZ ;  /* 0x00000000006a7805 */ /* 0x000fe4000001ff00 */
[----:B------:R-:W-:Y:S01]  /*13e60*/  ISETP.GT.AND P3, PT, R34, 0x41, PT ;  /* 0x000000412200780c */ /* 0x000fe20003f64270 */
[----:B------:R-:W1:Y:S01]  /*13e70*/  MUFU.TANH R38, R38 ;  /* 0x0000002600267308 */ /* 0x000e620000002400 */
[----:B--2---:R-:W-:-:S02]  /*13e80*/  FSEL R11, R11, -INF , P4 ;  /* 0xff8000000b0b7808 */ /* 0x004fc40002000000 */
[----:B------:R-:W-:Y:S02]  /*13e90*/  CS2R R102, SRZ ;  /* 0x0000000000667805 */ /* 0x000fe4000001ff00 */
[----:B------:R-:W-:Y:S02]  /*13ea0*/  FMNMX.FTZ R62, R79, R62, !PT ;  /* 0x0000003e4f3e7209 */ /* 0x000fe40007810000 */
[----:B------:R-:W-:Y:S02]  /*13eb0*/  ISETP.GT.AND P4, PT, R34, 0x48, PT ;  /* 0x000000482200780c */ /* 0x000fe40003f84270 */
[----:B0-----:R-:W-:Y:S01]  /*13ec0*/  FSEL R81, R14, -INF , P3 ;  /* 0xff8000000e517808 */ /* 0x001fe20001800000 */
[----:B------:R-:W0:Y:S01]  /*13ed0*/  MUFU.TANH R42, R42 ;  /* 0x0000002a002a7308 */ /* 0x000e220000002400 */
[----:B------:R-:W-:Y:S01]  /*13ee0*/  FMNMX.FTZ R62, R11, R62, !PT ;  /* 0x0000003e0b3e7209 */ /* 0x000fe20007810000 */
[----:B------:R-:W-:Y:S01]  /*13ef0*/  FFMA.FTZ R14, R35, R8, -R26 ;  /* 0x00000008230e7223 */ /* 0x000fe2000001081a */
[----:B------:R-:W-:-:S02]  /*13f00*/  ISETP.GT.AND P3, PT, R34, 0x49, PT ;  /* 0x000000492200780c */ /* 0x000fc40003f64270 */
[----:B---3--:R-:W-:Y:S01]  /*13f10*/  FSEL R85, R32, -INF , P4 ;  /* 0xff80000020557808 */ /* 0x008fe20002000000 */
[--C-:B------:R-:W-:Y:S01]  /*13f20*/  FFMA.FTZ R32, R31, R8, -R26.reuse ;  /* 0x000000081f207223 */ /* 0x100fe2000001081a */
[----:B------:R-:W-:Y:S01]  /*13f30*/  FMNMX.FTZ R62, R81, R62, !PT ;  /* 0x0000003e513e7209 */ /* 0x000fe20007810000 */
[----:B------:R-:W2:Y:S01]  /*13f40*/  MUFU.TANH R40, R40 ;  /* 0x0000002800287308 */ /* 0x000ea20000002400 */
[----:B------:R-:W-:Y:S02]  /*13f50*/  ISETP.GT.AND P4, PT, R34, 0x50, PT ;  /* 0x000000502200780c */ /* 0x000fe40003f84270 */
[----:B----4-:R-:W-:Y:S01]  /*13f60*/  FSEL R83, R36, -INF , P3 ;  /* 0xff80000024537808 */ /* 0x010fe20001800000 */
[--C-:B------:R-:W-:Y:S01]  /*13f70*/  FFMA.FTZ R36, R43, R8, -R26.reuse ;  /* 0x000000082b247223 */ /* 0x100fe2000001081a */
[----:B------:R-:W-:Y:S02]  /*13f80*/  FMNMX.FTZ R62, R85, R62, !PT ;  /* 0x0000003e553e7209 */ /* 0x000fe40007810000 */
[----:B------:R-:W-:Y:S01]  /*13f90*/  ISETP.GT.AND P3, PT, R34, 0x51, PT ;  /* 0x000000512200780c */ /* 0x000fe20003f64270 */
[----:B------:R-:W3:Y:S01]  /*13fa0*/  MUFU.TANH R46, R46 ;  /* 0x0000002e002e7308 */ /* 0x000ee20000002400 */
[----:B-1----:R-:W-:Y:S01]  /*13fb0*/  FSEL R87, R38, -INF , P4 ;  /* 0xff80000026577808 */ /* 0x002fe20002000000 */
[----:B------:R-:W-:Y:S01]  /*13fc0*/  FFMA.FTZ R38, R49, R8, -R26 ;  /* 0x0000000831267223 */ /* 0x000fe2000001081a */
[----:B------:R-:W-:Y:S01]  /*13fd0*/  FMNMX.FTZ R62, R83, R62, !PT ;  /* 0x0000003e533e7209 */ /* 0x000fe20007810000 */
[----:B------:R-:W1:Y:S01]  /*13fe0*/  @P2 LDC R49, c[0x0][0x44c] ;  /* 0x00011300ff312b82 */ /* 0x000e620000000800 */
[----:B------:R-:W-:-:S02]  /*13ff0*/  ISETP.GT.AND P4, PT, R34, 0x58, PT ;  /* 0x000000582200780c */ /* 0x000fc40003f84270 */
[----:B0-----:R-:W-:Y:S01]  /*14000*/  FSEL R45, R42, -INF , P3 ;  /* 0xff8000002a2d7808 */ /* 0x001fe20001800000 */
[----:B------:R-:W0:Y:S01]  /*14010*/  MUFU.TANH R44, R44 ;  /* 0x0000002c002c7308 */ /* 0x000e220000002400 */
[----:B------:R-:W-:Y:S01]  /*14020*/  FMNMX.FTZ R62, R87, R62, !PT ;  /* 0x0000003e573e7209 */ /* 0x000fe20007810000 */
[-CC-:B------:R-:W-:Y:S01]  /*14030*/  FFMA.FTZ R42, R57, R8.reuse, -R26.reuse ;  /* 0x00000008392a7223 */ /* 0x180fe2000001081a */
[----:B------:R-:W-:Y:S02]  /*14040*/  ISETP.GT.AND P3, PT, R34, 0x59, PT ;  /* 0x000000592200780c */ /* 0x000fe40003f64270 */
[----:B--2---:R-:W-:Y:S01]  /*14050*/  FSEL R93, R40, -INF , P4 ;  /* 0xff800000285d7808 */ /* 0x004fe20002000000 */
[----:B------:R-:W-:Y:S01]  /*14060*/  FFMA.FTZ R40, R51, R8, -R26 ;  /* 0x0000000833287223 */ /* 0x000fe2000001081a */
[----:B------:R-:W-:Y:S01]  /*14070*/  FMNMX.FTZ R62, R45, R62, !PT ;  /* 0x0000003e2d3e7209 */ /* 0x000fe20007810000 */
[----:B------:R-:W2:Y:S01]  /*14080*/  MUFU.TANH R50, R50 ;  /* 0x0000003200327308 */ /* 0x000ea20000002400 */
[----:B------:R-:W-:Y:S01]  /*14090*/  ISETP.GT.AND P4, PT, R34, 0x60, PT ;  /* 0x000000602200780c */ /* 0x000fe20003f84270 */
[----:B------:R-:W4:Y:S01]  /*140a0*/  @P2 LDC R51, c[0x0][0x450] ;  /* 0x00011400ff332b82 */ /* 0x000f220000000800 */
[----:B---3--:R-:W-:-:S02]  /*140b0*/  FSEL R35, R46, -INF , P3 ;  /* 0xff8000002e237808 */ /* 0x008fc40001800000 */
[----:B------:R-:W-:Y:S02]  /*140c0*/  FMNMX.FTZ R62, R93, R62, !PT ;  /* 0x0000003e5d3e7209 */ /* 0x000fe40007810000 */
[----:B------:R-:W-:Y:S01]  /*140d0*/  ISETP.GT.AND P3, PT, R34, 0x61, PT ;  /* 0x000000612200780c */ /* 0x000fe20003f64270 */
[----:B------:R-:W3:Y:S01]  /*140e0*/  MUFU.TANH R48, R48 ;  /* 0x0000003000307308 */ /* 0x000ee20000002400 */
[----:B0-----:R-:W-:Y:S02]  /*140f0*/  FSEL R95, R44, -INF , P4 ;  /* 0xff8000002c5f7808 */ /* 0x001fe40002000000 */
[----:B------:R-:W-:Y:S02]  /*14100*/  FMNMX.FTZ R62, R35, R62, !PT ;  /* 0x0000003e233e7209 */ /* 0x000fe40007810000 */
[----:B------:R-:W-:Y:S02]  /*14110*/  ISETP.GT.AND P4, PT, R34, 0x68, PT ;  /* 0x000000682200780c */ /* 0x000fe40003f84270 */
[----:B------:R-:W-:Y:S01]  /*14120*/  FMNMX.FTZ R62, R95, R62, !PT ;  /* 0x0000003e5f3e7209 */ /* 0x000fe20007810000 */
[----:B------:R-:W0:Y:S01]  /*14130*/  MUFU.TANH R52, R52 ;  /* 0x0000003400347308 */ /* 0x000e220000002400 */
[----:B--2---:R-:W-:-:S02]  /*14140*/  FSEL R37, R50, -INF , P3 ;  /* 0xff80000032257808 */ /* 0x004fc40001800000 */
[----:B------:R-:W-:Y:S02]  /*14150*/  ISETP.GT.AND P3, PT, R34, 0x69, PT ;  /* 0x000000692200780c */ /* 0x000fe40003f64270 */
[----:B------:R-:W-:-:S03]  /*14160*/  FMNMX.FTZ R62, R37, R62, !PT ;  /* 0x0000003e253e7209 */ /* 0x000fc60007810000 */
[----:B------:R-:W2:Y:S01]  /*14170*/  MUFU.TANH R54, R54 ;  /* 0x0000003600367308 */ /* 0x000ea20000002400 */
[----:B---3--:R-:W-:Y:S02]  /*14180*/  FSEL R97, R48, -INF , P4 ;  /* 0xff80000030617808 */ /* 0x008fe40002000000 */
[----:B------:R-:W-:Y:S02]  /*14190*/  ISETP.GT.AND P4, PT, R34, 0x70, PT ;  /* 0x000000702200780c */ /* 0x000fe40003f84270 */
[----:B------:R-:W-:-:S03]  /*141a0*/  FMNMX.FTZ R62, R97, R62, !PT ;  /* 0x0000003e613e7209 */ /* 0x000fc60007810000 */
[----:B------:R-:W3:Y:S01]  /*141b0*/  MUFU.TANH R56, R56 ;  /* 0x0000003800387308 */ /* 0x000ee20000002400 */
[----:B0-----:R-:W-:Y:S02]  /*141c0*/  FSEL R29, R52, -INF , P3 ;  /* 0xff800000341d7808 */ /* 0x001fe40001800000 */
[----:B------:R-:W-:Y:S02]  /*141d0*/  ISETP.GT.AND P3, PT, R34, 0x71, PT ;  /* 0x000000712200780c */ /* 0x000fe40003f64270 */
[----:B------:R-:W-:-:S03]  /*141e0*/  FMNMX.FTZ R62, R29, R62, !PT ;  /* 0x0000003e1d3e7209 */ /* 0x000fc60007810000 */
[----:B------:R-:W0:Y:S01]  /*141f0*/  MUFU.TANH R58, R58 ;  /* 0x0000003a003a7308 */ /* 0x000e220000002400 */
[----:B--2---:R-:W-:Y:S02]  /*14200*/  FSEL R99, R54, -INF , P4 ;  /* 0xff80000036637808 */ /* 0x004fe40002000000 */
[----:B------:R-:W-:Y:S02]  /*14210*/  ISETP.GT.AND P4, PT, R34, 0x78, PT ;  /* 0x000000782200780c */ /* 0x000fe40003f84270 */
[----:B------:R-:W-:-:S03]  /*14220*/  FMNMX.FTZ R62, R99, R62, !PT ;  /* 0x0000003e633e7209 */ /* 0x000fc60007810000 */
[----:B------:R-:W2:Y:S01]  /*14230*/  MUFU.TANH R60, R60 ;  /* 0x0000003c003c7308 */ /* 0x000ea20000002400 */
[----:B---3--:R-:W-:Y:S02]  /*14240*/  FSEL R27, R56, -INF , P3 ;  /* 0xff800000381b7808 */ /* 0x008fe40001800000 */
[----:B------:R-:W-:Y:S01]  /*14250*/  ISETP.GT.AND P3, PT, R34, 0x79, PT ;  /* 0x000000792200780c */ /* 0x000fe20003f64270 */
[--C-:B------:R-:W-:Y:S01]  /*14260*/  FFMA.FTZ R34, R39, R8, -R26.reuse ;  /* 0x0000000827227223 */ /* 0x100fe2000001081a */
[----:B------:R-:W-:Y:S01]  /*14270*/  FMNMX.FTZ R62, R27, R62, !PT ;  /* 0x0000003e1b3e7209 */ /* 0x000fe20007810000 */
[----:B------:R-:W-:Y:S02]  /*14280*/  FFMA.FTZ R26, R61, R8, -R26 ;  /* 0x000000083d1a7223 */ /* 0x000fe4000001081a */
[----:B------:R0:W-:Y:S08]  /*14290*/  MUFU.EX2 R10, R101 ;  /* 0x00000065000a7308 */ /* 0x0001f00000000800 */
[----:B------:R-:W-:Y:S01]  /*142a0*/  MUFU.EX2 R181, R181 ;  /* 0x000000b500b57308 */ /* 0x000fe20000000800 */
[----:B0-----:R-:W-:-:S02]  /*142b0*/  FSEL R101, R58, -INF , P4 ;  /* 0xff8000003a657808 */ /* 0x001fc40002000000 */
[----:B--2---:R-:W-:Y:S02]  /*142c0*/  FSEL R31, R60, -INF , P3 ;  /* 0xff8000003c1f7808 */ /* 0x004fe40001800000 */
[----:B------:R-:W-:-:S03]  /*142d0*/  FMNMX.FTZ R62, R101, R62, !PT ;  /* 0x0000003e653e7209 */ /* 0x000fc60007810000 */
[----:B------:R0:W2:Y:S01]  /*142e0*/  MUFU.EX2 R30, R115 ;  /* 0x00000073001e7308 */ /* 0x0000a20000000800 */
[----:B------:R-:W-:-:S05]  /*142f0*/  FMNMX.FTZ R62, R31, R62, !PT ;  /* 0x0000003e1f3e7209 */ /* 0x000fca0007810000 */
[----:B------:R-:W3:Y:S02]  /*14300*/  SHFL.BFLY PT, R7, R62, 0x2, 0x1f ;  /* 0x0c401f003e077f89 */ /* 0x000ee400000e0000 */
[----:B------:R-:W1:Y:S01]  /*14310*/  MUFU.EX2 R183, R183 ;  /* 0x000000b700b77308 */ /* 0x000e620000000800 */
[----:B0-----:R-:W-:-:S07]  /*14320*/  CS2R R114, SRZ ;  /* 0x0000000000727805 */ /* 0x001fce000001ff00 */
[----:B------:R0:W4:Y:S01]  /*14330*/  MUFU.EX2 R28, R109 ;  /* 0x0000006d001c7308 */ /* 0x0001220000000800 */
[----:B--2---:R-:W-:Y:S01]  /*14340*/  FADD.FTZ R48, R181, R30 ;  /* 0x0000001eb5307221 */ /* 0x004fe20000010000 */
[----:B------:R-:W-:-:S06]  /*14350*/  F2FP.F16.F32.PACK_AB R181, R30, R181 ;  /* 0x000000b51eb5723e */ /* 0x000fcc00000000ff */
[----:B------:R-:W2:Y:S01]  /*14360*/  MUFU.EX2 R177, R177 ;  /* 0x000000b100b17308 */ /* 0x000ea20000000800 */
[----:B0-----:R-:W-:Y:S02]  /*14370*/  CS2R R108, SRZ ;  /* 0x00000000006c7805 */ /* 0x001fe4000001ff00 */
[----:B---3--:R-:W-:-:S05]  /*14380*/  FMNMX.FTZ R33, R62, R7, !PT ;  /* 0x000000073e217209 */ /* 0x008fca0007810000 */
[----:B------:R0:W3:Y:S01]  /*14390*/  MUFU.EX2 R20, R105 ;  /* 0x0000006900147308 */ /* 0x0000e20000000800 */
[----:B------:R-:W1:Y:S07]  /*143a0*/  SHFL.BFLY PT, R44, R33, 0x1, 0x1f ;  /* 0x0c201f00212c7f89 */ /* 0x000e6e00000e0000 */
[----:B------:R-:W3:Y:S01]  /*143b0*/  MUFU.EX2 R179, R179 ;  /* 0x000000b300b37308 */ /* 0x000ee20000000800 */
[----:B0-----:R-:W-:-:S07]  /*143c0*/  CS2R R104, SRZ ;  /* 0x0000000000687805 */ /* 0x001fce000001ff00 */
[----:B------:R-:W0:Y:S08]  /*143d0*/  MUFU.EX2 R173, R173 ;  /* 0x000000ad00ad7308 */ /* 0x000e300000000800 */
[----:B------:R-:W-:Y:S01]  /*143e0*/  MUFU.EX2 R6, R6 ;  /* 0x0000000600067308 */ /* 0x000fe20000000800 */
[----:B-1----:R-:W-:-:S04]  /*143f0*/  FMNMX.FTZ R7, R33, R44, !PT ;  /* 0x0000002c21077209 */ /* 0x002fc80007810000 */
        /* <DEDUP_REMOVED lines=8> */
[-C--:B------:R-:W-:Y:S01]  /*14480*/  FFMA.FTZ R168, R5, R8.reuse, -R46 ;  /* 0x0000000805a87223 */ /* 0x080fe2000001082e */
[----:B------:R-:W-:Y:S01]  /*14490*/  FADD.FTZ R5, R183, R48 ;  /* 0x00000030b7057221 */ /* 0x000fe20000010000 */
[-CC-:B------:R-:W-:Y:S01]  /*144a0*/  FFMA.FTZ R39, R65, R8.reuse, -R46.reuse ;  /* 0x0000000841277223 */ /* 0x180fe2000001082e */
[-CC-:B------:R-:W-:Y:S01]  /*144b0*/  FFMA.FTZ R176, R69, R8.reuse, -R46.reuse ;  /* 0x0000000845b07223 */ /* 0x180fe2000001082e */
[----:B------:R-:W-:Y:S01]  /*144c0*/  MUFU.EX2 R180, R180 ;  /* 0x000000b400b47308 */ /* 0x000fe20000000800 */
[----:B----4-:R-:W-:Y:S01]  /*144d0*/  FADD.FTZ R48, R28, R5 ;  /* 0x000000051c307221 */ /* 0x010fe20000010000 */
[-CC-:B------:R-:W-:Y:S01]  /*144e0*/  FFMA.FTZ R25, R25, R8.reuse, -R46.reuse ;  /* 0x0000000819197223 */ /* 0x180fe2000001082e */
[-CC-:B------:R-:W-:Y:S01]  /*144f0*/  FFMA.FTZ R178, R21, R8.reuse, -R46.reuse ;  /* 0x0000000815b27223 */ /* 0x180fe2000001082e */
[-C--:B------:R-:W-:Y:S01]  /*14500*/  FFMA.FTZ R21, R71, R8.reuse, -R46 ;  /* 0x0000000847157223 */ /* 0x080fe2000001082e */
[----:B--2---:R-:W-:Y:S01]  /*14510*/  FADD.FTZ R5, R177, R48 ;  /* 0x00000030b1057221 */ /* 0x004fe20000010000 */
[-CC-:B------:R-:W-:Y:S01]  /*14520*/  FFMA.FTZ R172, R13, R8.reuse, -R46.reuse ;  /* 0x000000080dac7223 */ /* 0x180fe2000001082e */
[-CC-:B------:R-:W-:Y:S01]  /*14530*/  FFMA.FTZ R13, R15, R8.reuse, -R46.reuse ;  /* 0x000000080f0d7223 */ /* 0x180fe2000001082e */
[----:B------:R-:W1:Y:S01]  /*14540*/  MUFU.EX2 R33, R33 ;  /* 0x0000002100217308 */ /* 0x000e620000000800 */
[----:B---3--:R-:W-:Y:S01]  /*14550*/  FADD.FTZ R48, R20, R5 ;  /* 0x0000000514307221 */ /* 0x008fe20000010000 */
[-CC-:B------:R-:W-:Y:S01]  /*14560*/  FFMA.FTZ R174, R73, R8.reuse, -R46.reuse ;  /* 0x0000000849ae7223 */ /* 0x180fe2000001082e */
[-CC-:B------:R-:W-:Y:S01]  /*14570*/  FFMA.FTZ R15, R75, R8.reuse, -R46.reuse ;  /* 0x000000084b0f7223 */ /* 0x180fe2000001082e */
[-C--:B------:R-:W-:Y:S01]  /*14580*/  FFMA.FTZ R41, R77, R8.reuse, -R46 ;  /* 0x000000084d297223 */ /* 0x080fe2000001082e */
[----:B------:R-:W-:Y:S01]  /*14590*/  FADD.FTZ R43, R179, R48 ;  /* 0x00000030b32b7221 */ /* 0x000fe20000010000 */
[-CC-:B------:R-:W-:Y:S01]  /*145a0*/  FFMA.FTZ R170, R3, R8.reuse, -R46.reuse ;  /* 0x0000000803aa7223 */ /* 0x180fe2000001082e */
[-CC-:B------:R-:W-:Y:S01]  /*145b0*/  FFMA.FTZ R3, R79, R8.reuse, -R46.reuse ;  /* 0x000000084f037223 */ /* 0x180fe2000001082e */
[----:B------:R-:W2:Y:S01]  /*145c0*/  MUFU.EX2 R182, R182 ;  /* 0x000000b600b67308 */ /* 0x000ea20000000800 */
[----:B------:R-:W-:Y:S01]  /*145d0*/  FADD.FTZ R50, R10, R43 ;  /* 0x0000002b0a327221 */ /* 0x000fe20000010000 */
[-CC-:B------:R-:W-:Y:S01]  /*145e0*/  FFMA.FTZ R164, R11, R8.reuse, -R46.reuse ;  /* 0x000000080ba47223 */ /* 0x180fe2000001082e */
[-CC-:B------:R-:W-:Y:S01]  /*145f0*/  FFMA.FTZ R11, R81, R8.reuse, -R46.reuse ;  /* 0x00000008510b7223 */ /* 0x180fe2000001082e */
[----:B------:R-:W-:Y:S01]  /*14600*/  FFMA.FTZ R166, R85, R8, -R46 ;  /* 0x0000000855a67223 */ /* 0x000fe2000001082e */
[----:B0-----:R-:W-:Y:S01]  /*14610*/  FADD.FTZ R47, R173, R50 ;  /* 0x00000032ad2f7221 */ /* 0x001fe20000010000 */
[----:B------:R-:W-:-:S04]  /*14620*/  @P2 IMAD.HI.U32 R50, R200, R49, RZ ;  /* 0x00000031c8322227 */ /* 0x000fc800078e00ff */
[-C--:B------:R-:W-:Y:S01]  /*14630*/  FFMA.FTZ R43, R83, R8.reuse, -R46 ;  /* 0x00000008532b7223 */ /* 0x080fe2000001082e */
[----:B------:R-:W0:Y:S01]  /*14640*/  MUFU.EX2 R39, R39 ;  /* 0x0000002700277308 */ /* 0x000e220000000800 */
[----:B-1----:R-:W-:Y:S01]  /*14650*/  FADD.FTZ R5, R180, R33 ;  /* 0x00000021b4057221 */ /* 0x002fe20000010000 */
[----:B------:R-:W-:Y:S01]  /*14660*/  IMAD.MOV.U32 R49, RZ, RZ, R200 ;  /* 0x000000ffff317224 */ /* 0x000fe200078e00c8 */
[----:B------:R-:W-:Y:S01]  /*14670*/  @P2 SHF.R.U32.HI R49, RZ, R51, R50 ;  /* 0x00000033ff312219 */ /* 0x000fe20000011632 */
[-CC-:B------:R-:W-:Y:S01]  /*14680*/  FFMA.FTZ R160, R87, R8.reuse, -R46.reuse ;  /* 0x0000000857a07223 */ /* 0x180fe2000001082e */
[-CC-:B------:R-:W-:Y:S01]  /*14690*/  FFMA.FTZ R45, R45, R8.reuse, -R46.reuse ;  /* 0x000000082d2d7223 */ /* 0x180fe2000001082e */
[--C-:B------:R-:W-:Y:S01]  /*146a0*/  FFMA.FTZ R162, R93, R8, -R46.reuse ;  /* 0x000000085da27223 */ /* 0x100fe2000001082e */
[----:B------:R-:W-:Y:S01]  /*146b0*/  IADD3 R50, R49, R202, -R201 ;  /* 0x000000ca31327210 */ /* 0x000fe20007ffe8c9 */
[----:B------:R-:W1:Y:S01]  /*146c0*/  MUFU.EX2 R176, R176 ;  /* 0x000000b000b07308 */ /* 0x000e620000000800 */
[----:B--2---:R-:W-:Y:S01]  /*146d0*/  FADD.FTZ R48, R182, R5 ;  /* 0x00000005b6307221 */ /* 0x004fe20000010000 */
[-CC-:B------:R-:W-:Y:S01]  /*146e0*/  FFMA.FTZ R35, R35, R8.reuse, -R46.reuse ;  /* 0x0000000823237223 */ /* 0x180fe2000001082e */
[-CC-:B------:R-:W-:Y:S01]  /*146f0*/  FFMA.FTZ R156, R95, R8.reuse, -R46.reuse ;  /* 0x000000085f9c7223 */ /* 0x180fe2000001082e */
[-CC-:B------:R-:W-:Y:S01]  /*14700*/  FFMA.FTZ R37, R37, R8.reuse, -R46.reuse ;  /* 0x0000000825257223 */ /* 0x180fe2000001082e */
[-CC-:B------:R-:W-:Y:S01]  /*14710*/  FFMA.FTZ R97, R97, R8.reuse, -R46.reuse ;  /* 0x0000000861617223 */ /* 0x180fe2000001082e */
[-CC-:B------:R-:W-:Y:S01]  /*14720*/  FFMA.FTZ R29, R29, R8.reuse, -R46.reuse ;  /* 0x000000081d1d7223 */ /* 0x180fe2000001082e */
[-C--:B------:R-:W-:Y:S01]  /*14730*/  FFMA.FTZ R99, R99, R8.reuse, -R46 ;  /* 0x0000000863637223 */ /* 0x080fe2000001082e */
[----:B------:R-:W2:Y:S01]  /*14740*/  MUFU.EX2 R25, R25 ;  /* 0x0000001900197308 */ /* 0x000ea20000000800 */
[----:B0-----:R-:W-:Y:S01]  /*14750*/  FADD.FTZ R5, R39, R48 ;  /* 0x0000003027057221 */ /* 0x001fe20000010000 */
[----:B------:R-:W-:Y:S01]  /*14760*/  FADD.FTZ R48, R6, R47 ;  /* 0x0000002f06307221 */ /* 0x000fe20000010000 */
[-CC-:B------:R-:W-:Y:S01]  /*14770*/  FFMA.FTZ R101, R101, R8.reuse, -R46.reuse ;  /* 0x0000000865657223 */ /* 0x180fe2000001082e */
[----:B------:R-:W-:Y:S01]  /*14780*/  FFMA.FTZ R31, R31, R8, -R46 ;  /* 0x000000081f1f7223 */ /* 0x000fe2000001082e */
[----:B------:R-:W-:Y:S01]  /*14790*/  F2FP.F16.F32.PACK_AB R177, R20, R177 ;  /* 0x000000b114b1723e */ /* 0x000fe200000000ff */
[----:B------:R-:W-:Y:S01]  /*147a0*/  FADD.FTZ R47, R175, R48 ;  /* 0x00000030af2f7221 */ /* 0x000fe20000010000 */
[----:B------:R-:W-:Y:S01]  /*147b0*/  F2FP.F16.F32.PACK_AB R173, R6, R173 ;  /* 0x000000ad06ad723e */ /* 0x000fe200000000ff */
[----:B------:R-:W0:Y:S01]  /*147c0*/  MUFU.EX2 R178, R178 ;  /* 0x000000b200b27308 */ /* 0x000e220000000800 */
[----:B-1----:R-:W-:Y:S01]  /*147d0*/  FADD.FTZ R0, R176, R5 ;  /* 0x00000005b0007221 */ /* 0x002fe20000010000 */
[----:B------:R-:W-:Y:S01]  /*147e0*/  FADD.FTZ R48, R12, R47 ;  /* 0x0000002f0c307221 */ /* 0x000fe20000010000 */
[----:B------:R-:W-:-:S02]  /*147f0*/  SHF.R.S32.HI R53, RZ, 0x1f, R50 ;  /* 0x0000001fff357819 */ /* 0x000fc40000011432 */
[----:B------:R-:W-:Y:S02]  /*14800*/  CS2R R94, SRZ ;  /* 0x00000000005e7805 */ /* 0x000fe4000001ff00 */
[----:B------:R-:W-:Y:S01]  /*14810*/  F2FP.F16.F32.PACK_AB R175, R12, R175 ;  /* 0x000000af0caf723e */ /* 0x000fe200000000ff */
[----:B------:R-:W-:Y:S01]  /*14820*/  VIADD R12, R88, 0xfffffffe ;  /* 0xfffffffe580c7836 */ /* 0x000fe20000000000 */
[----:B------:R-:W-:Y:S01]  /*14830*/  F2FP.F16.F32.PACK_AB R183, R28, R183 ;  /* 0x000000b71cb7723e */ /* 0x000fe200000000ff */
[----:B------:R-:W1:Y:S01]  /*14840*/  MUFU.EX2 R169, R169 ;  /* 0x000000a900a97308 */ /* 0x000e620000000800 */
[----:B--2---:R-:W-:Y:S01]  /*14850*/  FADD.FTZ R5, R25, R0 ;  /* 0x0000000019057221 */ /* 0x004fe20000010000 */
[----:B------:R-:W-:Y:S02]  /*14860*/  F2FP.F16.F32.PACK_AB R179, R10, R179 ;  /* 0x000000b30ab3723e */ /* 0x000fe400000000ff */
[----:B------:R-:W-:Y:S02]  /*14870*/  CS2R R92, SRZ ;  /* 0x00000000005c7805 */ /* 0x000fe4000001ff00 */
[----:B------:R-:W-:-:S02]  /*14880*/  F2FP.F16.F32.PACK_AB R180, R33, R180 ;  /* 0x000000b421b4723e */ /* 0x000fc400000000ff */
[----:B------:R-:W-:Y:S02]  /*14890*/  CS2R R90, SRZ ;  /* 0x00000000005a7805 */ /* 0x000fe4000001ff00 */
[----:B------:R-:W-:Y:S02]  /*148a0*/  F2FP.F16.F32.PACK_AB R182, R39, R182 ;  /* 0x000000b627b6723e */ /* 0x000fe400000000ff */
[----:B------:R-:W-:Y:S01]  /*148b0*/  CS2R R88, SRZ ;  /* 0x0000000000587805 */ /* 0x000fe2000001ff00 */
[----:B------:R-:W2:Y:S01]  /*148c0*/  MUFU.EX2 R21, R21 ;  /* 0x0000001500157308 */ /* 0x000ea20000000800 */
[----:B0-----:R-:W-:Y:S01]  /*148d0*/  FADD.FTZ R0, R178, R5 ;  /* 0x00000005b2007221 */ /* 0x001fe20000010000 */
[----:B------:R-:W-:Y:S02]  /*148e0*/  F2FP.F16.F32.PACK_AB R176, R25, R176 ;  /* 0x000000b019b0723e */ /* 0x000fe400000000ff */
[----:B------:R-:W-:-:S04]  /*148f0*/  MOV R87, 0x3f800000 ;  /* 0x3f80000000577802 */ /* 0x000fc80000000f00 */
        /* <DEDUP_REMOVED lines=27> */
[----:B------:R-:W-:Y:S01]  /*14ab0*/  FFMA.FTZ R47, R27, R8, -R46 ;  /* 0x000000081b2f7223 */ /* 0x000fe2000001082e */
[----:B------:R-:W-:-:S05]  /*14ac0*/  F2FP.F16.F32.PACK_AB R165, R32, R165 ;  /* 0x000000a520a5723e */ /* 0x000fca00000000ff */
        /* <DEDUP_REMOVED lines=11> */
[----:B-1----:R-:W-:Y:S01]  /*14b80*/  FADD.FTZ R0, R170, R5 ;  /* 0x00000005aa007221 */ /* 0x002fe20000010000 */
[----:B------:R-:W-:-:S06]  /*14b90*/  LEA.HI R5, R53, R50, RZ, 0x7 ;  /* 0x0000003235057211 */ /* 0x000fcc00078f38ff */
        /* <DEDUP_REMOVED lines=21> */
[----:B-1----:R-:W-:Y:S01]  /*14cf0*/  FADD.FTZ R49, R157, R20 ;  /* 0x000000149d317221 */ /* 0x002fe20000010000 */
[----:B------:R-:W-:-:S06]  /*14d00*/  IMAD.MOV.U32 R20, RZ, RZ, 0x3f800000 ;  /* 0x3f800000ff147424 */ /* 0x000fcc00078e00ff */
[----:B------:R-:W-:Y:S01]  /*14d10*/  MUFU.EX2 R160, R160 ;  /* 0x000000a000a07308 */ /* 0x000fe20000000800 */
[----:B--2---:R-:W-:-:S07]  /*14d20*/  F2FP.F16.F32.PACK_AB R166, R43, R166 ;  /* 0x000000a62ba6723e */ /* 0x004fce00000000ff */
[----:B------:R-:W1:Y:S01]  /*14d30*/  MUFU.EX2 R159, R159 ;  /* 0x0000009f009f7308 */ /* 0x000e620000000800 */
[C---:B0-----:R-:W-:Y:S01]  /*14d40*/  FADD.FTZ R6, R40.reuse, R49 ;  /* 0x0000003128067221 */ /* 0x041fe20000010000 */
[----:B------:R-:W-:-:S06]  /*14d50*/  F2FP.F16.F32.PACK_AB R157, R40, R157 ;  /* 0x0000009d289d723e */ /* 0x000fcc00000000ff */
[----:B------:R-:W-:Y:S08]  /*14d60*/  MUFU.EX2 R45, R45 ;  /* 0x0000002d002d7308 */ /* 0x000ff00000000800 */
[----:B------:R-:W0:Y:S01]  /*14d70*/  MUFU.EX2 R42, R42 ;  /* 0x0000002a002a7308 */ /* 0x000e220000000800 */
[----:B-1----:R-:W-:-:S07]  /*14d80*/  FADD.FTZ R49, R159, R6 ;  /* 0x000000069f317221 */ /* 0x002fce0000010000 */
[----:B------:R-:W1:Y:S08]  /*14d90*/  MUFU.EX2 R162, R162 ;  /* 0x000000a200a27308 */ /* 0x000e700000000800 */
[----:B------:R-:W2:Y:S01]  /*14da0*/  MUFU.EX2 R153, R153 ;  /* 0x0000009900997308 */ /* 0x000ea20000000800 */
[C---:B0-----:R-:W-:Y:S01]  /*14db0*/  FADD.FTZ R6, R42.reuse, R49 ;  /* 0x000000312a067221 */ /* 0x041fe20000010000 */
[----:B------:R-:W-:-:S06]  /*14dc0*/  F2FP.F16.F32.PACK_AB R159, R42, R159 ;  /* 0x0000009f2a9f723e */ /* 0x000fcc00000000ff */
[----:B------:R-:W0:Y:S08]  /*14dd0*/  MUFU.EX2 R35, R35 ;  /* 0x0000002300237308 */ /* 0x000e300000000800 */
[----:B------:R3:W-:Y:S08]  /*14de0*/  MUFU.EX2 R27, R37 ;  /* 0x00000025001b7308 */ /* 0x0007f00000000800 */
[----:B------:R-:W4:Y:S01]  /*14df0*/  MUFU.EX2 R44, R67 ;  /* 0x00000043002c7308 */ /* 0x000f220000000800 */
[----:B---3--:R-:W-:-:S04]  /*14e00*/  FADD.FTZ R37, R43, R0 ;  /* 0x000000002b257221 */ /* 0x008fc80000010000 */
[----:B------:R-:W-:Y:S01]  /*14e10*/  FADD.FTZ R0, R160, R37 ;  /* 0x00000025a0007221 */ /* 0x000fe20000010000 */
[C---:B------:R-:W-:Y:S02]  /*14e20*/  F2FP.F16.F32.PACK_AB R160, R45.reuse, R160 ;  /* 0x000000a02da0723e */ /* 0x040fe400000000ff */
[----:B------:R-:W3:Y:S01]  /*14e30*/  MUFU.EX2 R156, R156 ;  /* 0x0000009c009c7308 */ /* 0x000ee20000000800 */
[----:B------:R-:W-:-:S04]  /*14e40*/  FADD.FTZ R37, R45, R0 ;  /* 0x000000002d257221 */ /* 0x000fc80000010000 */
[----:B-1----:R-:W-:Y:S01]  /*14e50*/  FADD.FTZ R0, R162, R37 ;  /* 0x00000025a2007221 */ /* 0x002fe20000010000 */
[----:B--2---:R-:W-:Y:S01]  /*14e60*/  FADD.FTZ R37, R153, R6 ;  /* 0x0000000699257221 */ /* 0x004fe20000010000 */
[----:B0-----:R-:W-:Y:S01]  /*14e70*/  F2FP.F16.F32.PACK_AB R162, R35, R162 ;  /* 0x000000a223a2723e */ /* 0x001fe200000000ff */
[----:B------:R-:W0:Y:S01]  /*14e80*/  MUFU.EX2 R155, R155 ;  /* 0x0000009b009b7308 */ /* 0x000e220000000800 */
[C---:B----4-:R-:W-:Y:S01]  /*14e90*/  F2FP.F16.F32.PACK_AB R153, R44.reuse, R153 ;  /* 0x000000992c99723e */ /* 0x050fe200000000ff */
[----:B------:R-:W-:-:S06]  /*14ea0*/  FADD.FTZ R6, R44, R37 ;  /* 0x000000252c067221 */ /* 0x000fcc0000010000 */
[----:B------:R-:W1:Y:S08]  /*14eb0*/  MUFU.EX2 R26, R26 ;  /* 0x0000001a001a7308 */ /* 0x000e700000000800 */
[----:B------:R-:W2:Y:S08]  /*14ec0*/  MUFU.EX2 R97, R97 ;  /* 0x0000006100617308 */ /* 0x000eb00000000800 */
[----:B------:R4:W2:Y:S08]  /*14ed0*/  MUFU.EX2 R158, R29 ;  /* 0x0000001d009e7308 */ /* 0x0008b00000000800 */
[----:B------:R-:W2:Y:S01]  /*14ee0*/  MUFU.EX2 R99, R99 ;  /* 0x0000006300637308 */ /* 0x000ea20000000800 */
[----:B----4-:R-:W-:-:S04]  /*14ef0*/  FADD.FTZ R29, R35, R0 ;  /* 0x00000000231d7221 */ /* 0x010fc80000010000 */
[----:B---3--:R-:W-:Y:S01]  /*14f00*/  FADD.FTZ R0, R156, R29 ;  /* 0x0000001d9c007221 */ /* 0x008fe20000010000 */
[----:B0-----:R-:W-:Y:S01]  /*14f10*/  FADD.FTZ R29, R155, R6 ;  /* 0x000000069b1d7221 */ /* 0x001fe20000010000 */
[C---:B-1----:R-:W-:Y:S01]  /*14f20*/  F2FP.F16.F32.PACK_AB R155, R26.reuse, R155 ;  /* 0x0000009b1a9b723e */ /* 0x042fe200000000ff */
[----:B------:R-:W0:Y:S01]  /*14f30*/  MUFU.EX2 R152, R47 ;  /* 0x0000002f00987308 */ /* 0x000e220000000800 */
[C---:B------:R-:W-:Y:S01]  /*14f40*/  FADD.FTZ R6, R27.reuse, R0 ;  /* 0x000000001b067221 */ /* 0x040fe20000010000 */
[----:B------:R-:W-:Y:S01]  /*14f50*/  FADD.FTZ R0, R26, R29 ;  /* 0x0000001d1a007221 */ /* 0x000fe20000010000 */
[----:B------:R-:W-:Y:S02]  /*14f60*/  F2FP.F16.F32.PACK_AB R156, R27, R156 ;  /* 0x0000009c1b9c723e */ /* 0x000fe400000000ff */
[----:B--2---:R-:W-:-:S03]  /*14f70*/  FADD.FTZ R29, R97, R6 ;  /* 0x00000006611d7221 */ /* 0x004fc60000010000 */
[----:B------:R-:W1:Y:S01]  /*14f80*/  MUFU.EX2 R101, R101 ;  /* 0x0000006500657308 */ /* 0x000e620000000800 */
[C---:B------:R-:W-:Y:S01]  /*14f90*/  FADD.FTZ R6, R158.reuse, R29 ;  /* 0x0000001d9e067221 */ /* 0x040fe20000010000 */
[----:B------:R-:W-:Y:S02]  /*14fa0*/  F2FP.F16.F32.PACK_AB R158, R158, R97 ;  /* 0x000000619e9e723e */ /* 0x000fe400000000ff */
[----:B------:R-:W-:Y:S01]  /*14fb0*/  CS2R R96, SRZ ;  /* 0x0000000000607805 */ /* 0x000fe2000001ff00 */
[----:B------:R-:W-:-:S03]  /*14fc0*/  FADD.FTZ R13, R99, R6 ;  /* 0x00000006630d7221 */ /* 0x000fc60000010000 */
[----:B------:R-:W2:Y:S01]  /*14fd0*/  MUFU.EX2 R154, R31 ;  /* 0x0000001f009a7308 */ /* 0x000ea20000000800 */
[C---:B0-----:R-:W-:Y:S01]  /*14fe0*/  FADD.FTZ R6, R152.reuse, R13 ;  /* 0x0000000d98067221 */ /* 0x041fe20000010000 */
[----:B------:R-:W-:Y:S02]  /*14ff0*/  F2FP.F16.F32.PACK_AB R152, R152, R99 ;  /* 0x000000639898723e */ /* 0x000fe400000000ff */
[----:B------:R-:W-:Y:S01]  /*15000*/  CS2R R98, SRZ ;  /* 0x0000000000627805 */ /* 0x000fe2000001ff00 */
[----:B-1----:R-:W-:Y:S01]  /*15010*/  FADD.FTZ R3, R101, R6 ;  /* 0x0000000665037221 */ /* 0x002fe20000010000 */
[----:B------:R-:W-:-:S04]  /*15020*/  SHF.R.S32.HI R6, RZ, 0x7, R5 ;  /* 0x00000007ff067819 */ /* 0x000fc80000011405 */
[----:B------:R-:W-:Y:S01]  /*15030*/  VIMNMX R5, R199, R6, !PT ;  /* 0x00000006c7057248 */ /* 0x000fe20007fe0100 */
[----:B--2---:R-:W-:-:S03]  /*15040*/  FADD.FTZ R3, R154, R3 ;  /* 0x000000039a037221 */ /* 0x004fc60000010000 */
[----:B------:R-:W-:Y:S02]  /*15050*/  ISETP.GE.AND P3, PT, R12, R5, PT ;  /* 0x000000050c00720c */ /* 0x000fe40003f66270 */
[----:B------:R-:W-:Y:S02]  /*15060*/  F2FP.F16.F32.PACK_AB R154, R154, R101 ;  /* 0x000000659a9a723e */ /* 0x000fe400000000ff */
[----:B------:R-:W-:-:S09]  /*15070*/  CS2R R100, SRZ ;  /* 0x0000000000647805 */ /* 0x000fd2000001ff00 */
[----:B------:R-:W-:Y:S05]  /*15080*/  @!P3 BRA `(.L_x_2662) ;  /* 0x000000340080b947 */ /* 0x000fea0003800000 */
[----:B------:R-:W-:Y:S01]  /*15090*/  BSSY B1, `(.L_x_2662) ;  /* 0x000035f000017945 */ /* 0x000fe20003800000 */
[----:B------:R-:W-:Y:S01]  /*150a0*/  IMAD.MOV.U32 R10, RZ, RZ, R9 ;  /* 0x000000ffff0a7224 */ /* 0x000fe200078e0009 */
[----:B------:R-:W-:Y:S01]  /*150b0*/  MOV R14, R187 ;  /* 0x000000bb000e7202 */ /* 0x000fe20000000f00 */
[----:B------:R-:W-:Y:S02]  /*150c0*/  IMAD.MOV.U32 R11, RZ, RZ, R7 ;  /* 0x000000ffff0b7224 */ /* 0x000fe400078e0007 */
[----:B------:R-:W-:Y:S02]  /*150d0*/  IMAD.MOV.U32 R6, RZ, RZ, R184 ;  /* 0x000000ffff067224 */ /* 0x000fe400078e00b8 */
[----:B------:R-:W-:Y:S02]  /*150e0*/  IMAD.MOV.U32 R87, RZ, RZ, 0x3f800000 ;  /* 0x3f800000ff577424 */ /* 0x000fe400078e00ff */
[----:B------:R-:W-:-:S07]  /*150f0*/  IMAD.MOV.U32 R151, RZ, RZ, RZ ;  /* 0x000000ffff977224 */ /* 0x000fce00078e00ff */
.L_x_2673:
[----:B------:R-:W-:-:S04]  /*15100*/  IADD3 R7, R6, 0x1, RZ ;  /* 0x0000000106077810 */ /* 0x000fc80007ffe0ff */
[----:B------:R-:W-:-:S04]  /*15110*/  ISETP.NE.AND P3, PT, R7, 0x2, PT ;  /* 0x000000020700780c */ /* 0x000fc80003f65270 */
[----:B------:R-:W-:Y:S02]  /*15120*/  SEL R187, RZ, 0x1, P3 ;  /* 0x00000001ffbb7807 */ /* 0x000fe40001800000 */
[----:B------:R-:W-:Y:S02]  /*15130*/  SEL R184, R7, RZ, P3 ;  /* 0x000000ff07b87207 */ /* 0x000fe40001800000 */
[----:B------:R-:W-:Y:S01]  /*15140*/  LOP3.LUT R187, R14, R187, RZ, 0x3c, !PT ;  /* 0x000000bb0ebb7212 */ /* 0x000fe200078e3cff */
[----:B------:R-:W-:Y:S06]  /*15150*/  @!P0 BRA `(.L_x_2663) ;  /* 0x0000000000048947 */ /* 0x000fec0003800000 */
[----:B------:R-:W-:Y:S01]  /*15160*/  BPT.TRAP 0x1 ;  /* 0x000000040000795c */ /* 0x000fe20000300000 */
.L_x_2663:
[----:B------:R-:W-:Y:S01]  /*15170*/  IMAD R13, R184, 0x8, R2 ;  /* 0x00000008b80d7824 */ /* 0x000fe200078e0202 */
[----:B------:R-:W-:-:S04]  /*15180*/  SHF.L.U32 R8, R187, 0x1f, RZ ;  /* 0x0000001fbb087819 */ /* 0x000fc800000006ff */
[----:B------:R0:W1:Y:S01]  /*15190*/  SYNCS.PHASECHK.TRANS64.TRYWAIT P3, [R13+URZ+0x34830], R8 ;  /* 0x034830080d0075a7 */ /* 0x000062000806017f */
[----:B------:R-:W-:Y:S05]  /*151a0*/  @!P0 BRA `(.L_x_2664) ;  /* 0x0000000000048947 */ /* 0x000fea0003800000 */
[----:B------:R-:W-:Y:S01]  /*151b0*/  BPT.TRAP 0x1 ;  /* 0x000000040000795c */ /* 0x000fe20000300000 */
.L_x_2664:
[----:B------:R-:W-:Y:S01]  /*151c0*/  IMAD R21, R184, 0xc00, R4 ;  /* 0x00000c00b8157824 */ /* 0x000fe200078e0204 */
[----:B------:R-:W-:Y:S03]  /*151d0*/  BSSY B2, `(.L_x_2665) ;  /* 0x0000006000027945 */ /* 0x000fe60003800000 */
[C---:B------:R-:W-:Y:S02]  /*151e0*/  VIADD R24, R21.reuse, 0x2 ;  /* 0x0000000215187836 */ /* 0x040fe40000000000 */
[----:B------:R-:W-:Y:S01]  /*151f0*/  VIADD R7, R21, 0x4 ;  /* 0x0000000415077836 */ /* 0x000fe20000000000 */
[----:B-1----:R-:W-:Y:S06]  /*15200*/  @P3 BRA `(.L_x_2666) ;  /* 0x0000000000083947 */ /* 0x002fec0003800000 */
[----:B------:R-:W1:Y:S02]  /*15210*/  SYNCS.PHASECHK.TRANS64.TRYWAIT P3, [R13+URZ+0x34830], R8 ;  /* 0x034830080d0075a7 */ /* 0x000e64000806017f */
[----:B-1----:R-:W-:Y:S05]  /*15220*/  @!P3 BRA `(.L_x_2667) ;  /* 0x0000013000b4b947 */ /* 0x002fea0003800000 */
.L_x_2666:
[----:B------:R-:W-:Y:S05]  /*15230*/  BSYNC B2 ;  /* 0x0000000000027941 */ /* 0x000fea0003800000 */
.L_x_2665:
[----:B------:R-:W-:Y:S01]  /*15240*/  R2UR UR50, R24 ;  /* 0x00000000183272ca */ /* 0x000fe200000e0000 */
[C---:B------:R-:W-:Y:S01]  /*15250*/  VIADD R24, R21.reuse, 0x6 ;  /* 0x0000000615187836 */ /* 0x040fe20000000000 */
[----:B01----:R-:W-:Y:S01]  /*15260*/  MOV R8, R21 ;  /* 0x0000001500087202 */ /* 0x003fe20000000f00 */
[----:B------:R-:W-:Y:S01]  /*15270*/  IMAD.MOV.U32 R9, RZ, RZ, 0x40000040 ;  /* 0x40000040ff097424 */ /* 0x000fe200078e00ff */
[C---:B------:R-:W-:Y:S01]  /*15280*/  IADD3 R26, R21.reuse, 0x400, RZ ;  /* 0x00000400151a7810 */ /* 0x040fe20007ffe0ff */
[----:B------:R0:W-:Y:S01]  /*15290*/  STL.64 [R1+0xa8], R12 ;  /* 0x0000a80c01007387 */ /* 0x0001e20000100a00 */
[----:B------:R-:W-:Y:S02]  /*152a0*/  R2UR UR34, R24 ;  /* 0x00000000182272ca */ /* 0x000fe400000e0000 */
[----:B------:R-:W-:Y:S01]  /*152b0*/  IADD3 R24, R21, 0x404, RZ ;  /* 0x0000040415187810 */ /* 0x000fe20007ffe0ff */
[----:B------:R-:W-:Y:S01]  /*152c0*/  IMAD.MOV.U32 R25, RZ, RZ, 0x40000040 ;  /* 0x40000040ff197424 */ /* 0x000fe200078e00ff */
[----:B------:R-:W-:Y:S01]  /*152d0*/  R2UR UR54, R8 ;  /* 0x00000000083672ca */ /* 0x000fe200000e0000 */
[----:B------:R-:W-:Y:S01]  /*152e0*/  IMAD.MOV.U32 R27, RZ, RZ, 0x40000040 ;  /* 0x40000040ff1b7424 */ /* 0x000fe200078e00ff */
[----:B------:R-:W-:-:S02]  /*152f0*/  R2UR UR55, R9 ;  /* 0x00000000093772ca */ /* 0x000fc400000e0000 */
[----:B------:R-:W-:Y:S01]  /*15300*/  R2UR UR30, R26 ;  /* 0x000000001a1e72ca */ /* 0x000fe200000e0000 */
[C---:B------:R-:W-:Y:S01]  /*15310*/  VIADD R26, R21.reuse, 0x406 ;  /* 0x00000406151a7836 */ /* 0x040fe20000000000 */
        /* <DEDUP_REMOVED lines=42> */
[----:B0-----:R-:W2:Y:S01]  /*155c0*/  LDL.64 R12, [R1+0x30] ;  /* 0x00003000010c7983 */ /* 0x001ea20000100a00 */
[----:B------:R-:W-:Y:S01]  /*155d0*/  WARPGROUP.ARRIVE ;  /* 0x00000000000079c5 */ /* 0x000fe20000000000 */
[----:B------:R-:W-:-:S02]  /*155e0*/  IMAD.MOV.U32 R8, RZ, RZ, R7 ;  /* 0x000000ffff087224 */ /* 0x000fc400078e0007 */
[----:B------:R0:W-:Y:S03]  /*155f0*/  STL.64 [R1+0xa0], R10 ;  /* 0x0000a00a01007387 */ /* 0x0001e60000100a00 */
[----:B------:R-:W-:Y:S01]  /*15600*/  HGMMA.64x128x16.F32 R24, gdesc[UR52], RZ, !UPT, gsb0 ;  /* 0x01e00000341879f0 */ /* 0x000fe2000c0008ff */
[----:B------:R-:W-:Y:S01]  /*15610*/  R2UR UR46, R8 ;  /* 0x00000000082e72ca */ /* 0x000fe200000e0000 */
[----:B------:R-:W-:-:S05]  /*15620*/  VIADD R8, R21, 0x402 ;  /* 0x0000040215087836 */ /* 0x000fca0000000000 */
[----:B------:R-:W-:Y:S01]  /*15630*/  R2UR UR26, R8 ;  /* 0x00000000081a72ca */ /* 0x000fe200000e0000 */
[C---:B------:R-:W-:Y:S01]  /*15640*/  VIADD R8, R21.reuse, 0x800 ;  /* 0x0000080015087836 */ /* 0x040fe20000000000 */
[----:B0-----:R-:W3:Y:S04]  /*15650*/  LDL.64 R10, [R1+0x28] ;  /* 0x00002800010a7983 */ /* 0x001ee80000100a00 */
[----:B------:R-:W-:Y:S01]  /*15660*/  R2UR UR14, R8 ;  /* 0x00000000080e72ca */ /* 0x000fe200000e0000 */
[----:B------:R0:W-:Y:S01]  /*15670*/  STL.64 [R1+0x98], R4 ;  /* 0x0000980401007387 */ /* 0x0001e20000100a00 */
[----:B------:R-:W-:Y:S02]  /*15680*/  IADD3 R8, R21, 0x804, RZ ;  /* 0x0000080415087810 */ /* 0x000fe40007ffe0ff */
[----:B------:R-:W-:-:S02]  /*15690*/  R2UR UR47, R9 ;  /* 0x00000000092f72ca */ /* 0x000fc400000e0000 */
[C---:B------:R-:W-:Y:S02]  /*156a0*/  R2UR UR27, R9.reuse ;  /* 0x00000000091b72ca */ /* 0x040fe400000e0000 */
[C---:B------:R-:W-:Y:S02]  /*156b0*/  R2UR UR15, R9.reuse ;  /* 0x00000000090f72ca */ /* 0x040fe400000e0000 */
[----:B------:R-:W-:Y:S02]  /*156c0*/  R2UR UR6, R8 ;  /* 0x00000000080672ca */ /* 0x000fe400000e0000 */
[----:B------:R-:W-:Y:S01]  /*156d0*/  R2UR UR7, R9 ;  /* 0x00000000090772ca */ /* 0x000fe200000e0000 */
[----:B0-----:R-:W4:Y:S04]  /*156e0*/  LDL.64 R4, [R1+0x20] ;  /* 0x0000200001047983 */ /* 0x001f280000100a00 */
[----:B------:R0:W-:Y:S04]  /*156f0*/  STL.64 [R1+0x90], R2 ;  /* 0x0000900201007387 */ /* 0x0001e80000100a00 */
[----:B------:R-:W2:Y:S04]  /*15700*/  LDL.64 R8, [R1+0x38] ;  /* 0x0000380001087983 */ /* 0x000ea80000100a00 */
[----:B0-----:R-:W4:Y:S01]  /*15710*/  LDL.64 R2, [R1+0x18] ;  /* 0x0000180001027983 */ /* 0x001f220000100a00 */
        /* <DEDUP_REMOVED lines=32> */
[----:B------:R-:W-:-:S02]  /*15920*/  VIADD R20, R21, 0x806 ;  /* 0x0000080615147836 */ /* 0x000fc40000000000 */
[----:B------:R-:W-:Y:S01]  /*15930*/  IMAD.MOV.U32 R21, RZ, RZ, 0x40000040 ;  /* 0x40000040ff157424 */ /* 0x000fe200078e00ff */
[----:B------:R-:W-:Y:S02]  /*15940*/  WARPGROUP.DEPBAR.LE gsb0, 0x0 ;  /* 0x00008000000079c5 */ /* 0x000fe40000010000 */
[----:B------:R-:W-:-:S06]  /*15950*/  WARPGROUP.ARRIVE ;  /* 0x00000000000079c5 */ /* 0x000fcc0000000000 */
[----:B------:R-:W-:Y:S03]  /*15960*/  HGMMA.64x128x16.F32 R24, gdesc[UR48], R24, gsb0 ;  /* 0x01e00000301879f0 */ /* 0x000fe60008000818 */
[----:B------:R-:W-:Y:S02]  /*15970*/  WARPGROUP.DEPBAR.LE gsb0, 0x0 ;  /* 0x00008000000079c5 */ /* 0x000fe40000010000 */
[----:B------:R-:W-:-:S07]  /*15980*/  WARPGROUP.ARRIVE ;  /* 0x00000000000079c5 */ /* 0x000fce0000000000 */
[----:B------:R-:W-:Y:S01]  /*15990*/  HGMMA.64x128x16.F32 R24, gdesc[UR44], R24, gsb0 ;  /* 0x01e000002c1879f0 */ /* 0x000fe20008000818 */
[----:B--2---:R-:W-:Y:S02]  /*159a0*/  R2UR UR32, R8 ;  /* 0x00000000082072ca */ /* 0x004fe400000e0000 */
[----:B------:R-:W-:Y:S02]  /*159b0*/  R2UR UR33, R9 ;  /* 0x00000000092172ca */ /* 0x000fe400000e0000 */
[----:B------:R-:W-:Y:S01]  /*159c0*/  R2UR UR28, R12 ;  /* 0x000000000c1c72ca */ /* 0x000fe200000e0000 */
[----:B------:R-:W2:Y:S01]  /*159d0*/  LDL.64 R8, [R1] ;  /* 0x0000000001087983 */ /* 0x000ea20000100a00 */
[----:B------:R-:W-:Y:S02]  /*159e0*/  WARPGROUP.DEPBAR.LE gsb0, 0x0 ;  /* 0x00008000000079c5 */ /* 0x000fe40000010000 */
[----:B------:R-:W-:-:S07]  /*159f0*/  WARPGROUP.ARRIVE ;  /* 0x00000000000079c5 */ /* 0x000fce0000000000 */
[----:B------:R-:W-:Y:S01]  /*15a00*/  HGMMA.64x128x16.F32 R24, gdesc[UR32], R24, gsb0 ;  /* 0x01e00000201879f0 */ /* 0x000fe20008000818 */
[----:B------:R-:W-:Y:S02]  /*15a10*/  R2UR UR29, R13 ;  /* 0x000000000d1d72ca */ /* 0x000fe400000e0000 */
[----:B---3--:R-:W-:Y:S02]  /*15a20*/  R2UR UR24, R10 ;  /* 0x000000000a1872ca */ /* 0x008fe400000e0000 */
[----:B------:R-:W-:Y:S01]  /*15a30*/  R2UR UR25, R11 ;  /* 0x000000000b1972ca */ /* 0x000fe200000e0000 */
[----:B------:R-:W-:Y:S02]  /*15a40*/  WARPGROUP.DEPBAR.LE gsb0, 0x0 ;  /* 0x00008000000079c5 */ /* 0x000fe40000010000 */
[----:B------:R-:W-:-:S06]  /*15a50*/  WARPGROUP.ARRIVE ;  /* 0x00000000000079c5 */ /* 0x000fcc0000000000 */
[----:B------:R-:W-:Y:S01]  /*15a60*/  HGMMA.64x128x16.F32 R24, gdesc[UR28], R24, gsb0 ;  /* 0x01e000001c1879f0 */ /* 0x000fe20008000818 */
[----:B------:R-:W-:Y:S02]  /*15a70*/  R2UR UR38, R20 ;  /* 0x00000000142672ca */ /* 0x000fe400000e0000 */
[----:B------:R-:W-:Y:S02]  /*15a80*/  R2UR UR39, R21 ;  /* 0x00000000152772ca */ /* 0x000fe400000e0000 */
[----:B------:R-:W3:Y:S01]  /*15a90*/  LDL.64 R20, [R1+0x8] ;  /* 0x0000080001147983 */ /* 0x000ee20000100a00 */
[----:B----4-:R-:W-:Y:S02]  /*15aa0*/  R2UR UR20, R4 ;  /* 0x00000000041472ca */ /* 0x010fe400000e0000 */
[----:B------:R-:W-:Y:S01]  /*15ab0*/  R2UR UR21, R5 ;  /* 0x00000000051572ca */ /* 0x000fe200000e0000 */
[----:B------:R0:W5:Y:S01]  /*15ac0*/  LDL.LU.64 R12, [R1+0xa8] ;  /* 0x0000a800010c7983 */ /* 0x0001620000300a00 */
[----:B------:R-:W-:-:S02]  /*15ad0*/  R2UR UR16, R2 ;  /* 0x00000000021072ca */ /* 0x000fc400000e0000 */
[----:B------:R-:W-:Y:S01]  /*15ae0*/  R2UR UR17, R3 ;  /* 0x00000000031172ca */ /* 0x000fe200000e0000 */
[----:B------:R0:W5:Y:S04]  /*15af0*/  LDL.LU.64 R10, [R1+0xa0] ;  /* 0x0000a000010a7983 */ /* 0x0001680000300a00 */
[----:B------:R0:W5:Y:S04]  /*15b00*/  LDL.LU.64 R4, [R1+0x98] ;  /* 0x0000980001047983 */ /* 0x0001680000300a00 */
[----:B------:R0:W5:Y:S01]  /*15b10*/  LDL.LU.64 R2, [R1+0x90] ;  /* 0x0000900001027983 */ /* 0x0001620000300a00 */
[----:B------:R-:W-:-:S02]  /*15b20*/  WARPGROUP.DEPBAR.LE gsb0, 0x0 ;  /* 0x00008000000079c5 */ /* 0x000fc40000010000 */
[----:B------:R-:W-:-:S06]  /*15b30*/  WARPGROUP.ARRIVE ;  /* 0x00000000000079c5 */ /* 0x000fcc0000000000 */
[----:B------:R-:W-:Y:S03]  /*15b40*/  HGMMA.64x128x16.F32 R24, gdesc[UR24], R24, gsb0 ;  /* 0x01e00000181879f0 */ /* 0x000fe60008000818 */
[----:B------:R-:W-:Y:S02]  /*15b50*/  WARPGROUP.DEPBAR.LE gsb0, 0x0 ;  /* 0x00008000000079c5 */ /* 0x000fe40000010000 */
[----:B------:R-:W-:-:S07]  /*15b60*/  WARPGROUP.ARRIVE ;  /* 0x00000000000079c5 */ /* 0x000fce0000000000 */
[----:B------:R-:W-:Y:S01]  /*15b70*/  HGMMA.64x128x16.F32 R24, gdesc[UR20], R24, gsb0 ;  /* 0x01e00000141879f0 */ /* 0x000fe20008000818 */
[----:B---3--:R-:W-:Y:S02]  /*15b80*/  R2UR UR12, R20 ;  /* 0x00000000140c72ca */ /* 0x008fe400000e0000 */
        /* <DEDUP_REMOVED lines=8> */
[----:B------:R-:W-:Y:S01]  /*15c10*/  HGMMA.64x128x16.F32 R24, gdesc[UR12], R24, gsb0 ;  /* 0x01e000000c1879f0 */ /* 0x000fe20008000818 */
[----:B------:R-:W-:Y:S01]  /*15c20*/  UMOV UR4, UR56 ;  /* 0x0000003800047c82 */ /* 0x000fe20008000000 */
[----:B------:R-:W-:Y:S01]  /*15c30*/  UMOV UR5, UR57 ;  /* 0x0000003900057c82 */ /* 0x000fe20008000000 */
        /* <DEDUP_REMOVED lines=12> */
.L_x_2668:
[----:B------:R-:W-:Y:S01]  /*15d00*/  SHF.L.U32 R7, R14, 0x1f, RZ ;  /* 0x0000001f0e077819 */ /* 0x000fe200000006ff */
[----:B-----5:R-:W-:-:S04]  /*15d10*/  IMAD R14, R6, 0x8, R2 ;  /* 0x00000008060e7824 */ /* 0x020fc800078e0202 */
[----:B------:R0:W1:Y:S01]  /*15d20*/  SYNCS.PHASECHK.TRANS64.TRYWAIT P3, [R14+URZ+0x34850], R7 ;  /* 0x034850070e0075a7 */ /* 0x000062000806017f */
[----:B------:R-:W-:Y:S05]  /*15d30*/  @!P0 BRA `(.L_x_2669) ;  /* 0x0000000000048947 */ /* 0x000fea0003800000 */
[----:B------:R-:W-:Y:S01]  /*15d40*/  BPT.TRAP 0x1 ;  /* 0x000000040000795c */ /* 0x000fe20000300000 */
.L_x_2669:
[----:B------:R-:W-:Y:S04]  /*15d50*/  BSSY B2, `(.L_x_2670) ;  /* 0x0000004000027945 */ /* 0x000fe80003800000 */
[----:B-1----:R-:W-:Y:S05]  /*15d60*/  @P3 BRA `(.L_x_2671) ;  /* 0x0000000000083947 */ /* 0x002fea0003800000 */
[----:B------:R-:W1:Y:S02]  /*15d70*/  SYNCS.PHASECHK.TRANS64.TRYWAIT P3, [R14+URZ+0x34850], R7 ;  /* 0x034850070e0075a7 */ /* 0x000e64000806017f */
[----:B-1----:R-:W-:Y:S05]  /*15d80*/  @!P3 BRA `(.L_x_2672) ;  /* 0x0000012400f0b947 */ /* 0x002fea0003800000 */
.L_x_2671:
[----:B------:R-:W-:Y:S05]  /*15d90*/  BSYNC B2 ;  /* 0x0000000000027941 */ /* 0x000fea0003800000 */
.L_x_2670:
[----:B01----:R-:W-:Y:S01]  /*15da0*/  IADD3 R7, R2, 0x400, RZ ;  /* 0x0000040002077810 */ /* 0x003fe20007ffe0ff */
[----:B------:R-:W-:Y:S01]  /*15db0*/  WARPGROUP.ARRIVE ;  /* 0x00000000000079c5 */ /* 0x000fe20000000000 */
[----:B------:R-:W-:Y:S01]  /*15dc0*/  MOV R9, 0x40000040 ;  /* 0x4000004000097802 */ /* 0x000fe20000000f00 */
[----:B------:R-:W-:Y:S01]  /*15dd0*/  FMUL.FTZ R21, R27, UR59 ;  /* 0x0000003b1b157c20 */ /* 0x000fe20008410000 */
[----:B------:R-:W-:Y:S01]  /*15de0*/  SHF.R.U32.HI R7, RZ, 0x4, R7 ;  /* 0x00000004ff077819 */ /* 0x000fe20000011607 */
[----:B------:R-:W-:Y:S01]  /*15df0*/  FMUL.FTZ R27, R31, UR59 ;  /* 0x0000003b1f1b7c20 */ /* 0x000fe20008410000 */
[----:B------:R-:W-:Y:S01]  /*15e00*/  FMUL.FTZ R31, R33, UR59 ;  /* 0x0000003b211f7c20 */ /* 0x000fe20008410000 */
[----:B------:R-:W-:Y:S01]  /*15e10*/  FMUL.FTZ R33, R36, UR59 ;  /* 0x0000003b24217c20 */ /* 0x000fe20008410000 */
[----:B------:R-:W-:Y:S01]  /*15e20*/  LOP3.LUT R7, R7, 0x3fff, RZ, 0xc0, !PT ;  /* 0x00003fff07077812 */ /* 0x000fe200078ec0ff */
[----:B------:R-:W-:Y:S01]  /*15e30*/  FMUL.FTZ R36, R40, UR59 ;  /* 0x0000003b28247c20 */ /* 0x000fe20008410000 */
[----:B------:R-:W-:Y:S01]  /*15e40*/  FMUL.FTZ R40, R48, UR59 ;  /* 0x0000003b30287c20 */ /* 0x000fe20008410000 */
[----:B------:R-:W-:Y:S01]  /*15e50*/  FMUL.FTZ R48, R56, UR59 ;  /* 0x0000003b38307c20 */ /* 0x000fe20008410000 */
[----:B------:R-:W-:Y:S01]  /*15e60*/  LOP3.LUT R7, R7, 0x4000000, RZ, 0xfc, !PT ;  /* 0x0400000007077812 */ /* 0x000fe200078efcff */
[----:B------:R-:W-:-:S02]  /*15e70*/  IMAD.IADD R56, R205, 0x1, R200 ;  /* 0x00000001cd387824 */ /* 0x000fc400078e02c8 */
[----:B------:R-:W-:Y:S01]  /*15e80*/  FMUL.FTZ R20, R25, UR59 ;  /* 0x0000003b19147c20 */ /* 0x000fe20008410000 */
[----:B------:R-:W-:Y:S01]  /*15e90*/  FMUL.FTZ R25, R28, UR59 ;  /* 0x0000003b1c197c20 */ /* 0x000fe20008410000 */
[----:B------:R-:W-:Y:S01]  /*15ea0*/  FMUL.FTZ R15, R26, UR59 ;  /* 0x0000003b1a0f7c20 */ /* 0x000fe20008410000 */
[----:B------:R-:W-:Y:S02]  /*15eb0*/  IMAD R6, R6, 0x800, R7 ;  /* 0x0000080006067824 */ /* 0x000fe400078e0207 */
[----:B------:R-:W-:Y:S01]  /*15ec0*/  FMUL.FTZ R26, R29, UR59 ;  /* 0x0000003b1d1a7c20 */ /* 0x000fe20008410000 */
[----:B------:R-:W-:Y:S01]  /*15ed0*/  IMAD.MOV.U32 R7, RZ, RZ, 0x40000040 ;  /* 0x40000040ff077424 */ /* 0x000fe200078e00ff */
[----:B------:R-:W-:Y:S01]  /*15ee0*/  MUFU.TANH R20, R20 ;  /* 0x0000001400147308 */ /* 0x000fe20000002400 */
[C---:B------:R-:W-:Y:S01]  /*15ef0*/  VIADD R8, R6.reuse, 0x80 ;  /* 0x0000008006087836 */ /* 0x040fe20000000000 */
        /* <DEDUP_REMOVED lines=15> */
[----:B------:R-:W-:Y:S01]  /*15ff0*/  HGMMA.64x128x16.F32 R88, R180, gdesc[UR4].tnspB, R88, gsb0 ;  /* 0x41e00004b4587df0 */ /* 0x000fe20008000858 */
[----:B------:R-:W-:Y:S01]  /*16000*/  R2UR UR6, R8 ;  /* 0x00000000080672ca */ /* 0x000fe200000e0000 */
[----:B------:R-:W-:Y:S01]  /*16010*/  VIADD R8, R6, 0x100 ;  /* 0x0000010006087836 */ /* 0x000fe20000000000 */
[----:B------:R-:W-:Y:S01]  /*16020*/  R2UR UR7, R9 ;  /* 0x00000000090772ca */ /* 0x000fe200000e0000 */
[----:B------:R-:W-:Y:S01]  /*16030*/  IMAD.MOV.U32 R9, RZ, RZ, 0x40000040 ;  /* 0x40000040ff097424 */ /* 0x000fe200078e00ff */
        /* <DEDUP_REMOVED lines=17> */
[----:B------:R-:W-:Y:S01]  /*16150*/  FMUL.FTZ R63, R63, UR59 ;  /* 0x0000003b3f3f7c20 */ /* 0x000fe20008410000 */
[----:B------:R-:W-:Y:S01]  /*16160*/  ULDC UR4, c[0x0][0x988] ;  /* 0x0002620000047ab9 */ /* 0x000fe20000000800 */
[----:B------:R-:W-:Y:S01]  /*16170*/  FMUL.FTZ R43, R43, UR59 ;  /* 0x0000003b2b2b7c20 */ /* 0x000fe20008410000 */
        /* <DEDUP_REMOVED lines=21> */
[----:B------:R-:W-:Y:S01]  /*162d0*/  @!P1 VIADD R13, R13, 0x34840 ;  /* 0x000348400d0d9836 */ /* 0x000fe20000000000 */
[----:B------:R-:W-:-:S04]  /*162e0*/  @!P1 IADD3 R14, R14, 0x34860, RZ ;  /* 0x000348600e0e9810 */ /* 0x000fc80007ffe0ff */
[----:B------:R-:W-:Y:S02]  /*162f0*/  @!P1 PRMT R13, RZ, 0x654, R13 ;  /* 0x00000654ff0d9816 */ /* 0x000fe4000000000d */
[----:B------:R-:W5:Y:S01]  /*16300*/  MUFU.TANH R36, R36 ;  /* 0x0000002400247308 */ /* 0x000f620000002400 */
[----:B------:R-:W-:-:S07]  /*16310*/  @!P1 PRMT R14, RZ, 0x654, R14 ;  /* 0x00000654ff0e9816 */ /* 0x000fce000000000e */
[----:B------:R-:W5:Y:S08]  /*16320*/  MUFU.TANH R37, R37 ;  /* 0x0000002500257308 */ /* 0x000f700000002400 */
        /* <DEDUP_REMOVED lines=9> */
[----:B------:R-:W5:Y:S01]  /*163c0*/  MUFU.TANH R53, R53 ;  /* 0x0000003500357308 */ /* 0x000f620000002400 */
[----:B------:R-:W-:-:S02]  /*163d0*/  WARPGROUP.DEPBAR.LE gsb0, 0x0 ;  /* 0x00008000000079c5 */ /* 0x000fc40000010000 */
[----:B------:R-:W-:-:S05]  /*163e0*/  WARPGROUP.ARRIVE ;  /* 0x00000000000079c5 */ /* 0x000fca0000000000 */
[----:B------:R-:W5:Y:S01]  /*163f0*/  MUFU.TANH R57, R57 ;  /* 0x0000003900397308 */ /* 0x000f620000002400 */
[----:B------:R-:W-:Y:S01]  /*16400*/  HGMMA.64x128x16.F32 R88, R176, gdesc[UR4].tnspB, R88, gsb0 ;  /* 0x41e00004b0587df0 */ /* 0x000fe20008000858 */
[----:B------:R-:W-:Y:S01]  /*16410*/  R2UR UR6, R8 ;  /* 0x00000000080672ca */ /* 0x000fe200000e0000 */
[----:B------:R-:W-:Y:S01]  /*16420*/  VIADD R8, R6, 0x180 ;  /* 0x0000018006087836 */ /* 0x000fe20000000000 */
[----:B------:R-:W-:Y:S02]  /*16430*/  R2UR UR7, R9 ;  /* 0x00000000090772ca */ /* 0x000fe400000e0000 */
[----:B------:R-:W-:Y:S02]  /*16440*/  MOV R9, 0x40000040 ;  /* 0x4000004000097802 */ /* 0x000fe40000000f00 */
        /* <DEDUP_REMOVED lines=43> */
[----:B------:R-:W-:Y:S02]  /*16700*/  R2UR UR7, R9 ;  /* 0x00000000090772ca */ /* 0x000fe400000e0000 */
[----:B------:R-:W0:Y:S01]  /*16710*/  @P2 LDC R9, c[0x0][0x44c] ;  /* 0x00011300ff092b82 */ /* 0x000e220000000800 */
[----:B------:R-:W-:-:S07]  /*16720*/  R2UR UR6, R8 ;  /* 0x00000000080672ca */ /* 0x000fce00000e0000 */
[----:B------:R-:W1:Y:S01]  /*16730*/  @P2 LDC R8, c[0x0][0x450] ;  /* 0x00011400ff082b82 */ /* 0x000e620000000800 */
[----:B0-----:R-:W-:-:S05]  /*16740*/  @P2 IMAD.HI.U32 R9, R56, R9, RZ ;  /* 0x0000000938092227 */ /* 0x001fca00078e00ff */
[----:B-1----:R-:W-:Y:S01]  /*16750*/  @P2 SHF.R.U32.HI R56, RZ, R8, R9 ;  /* 0x00000008ff382219 */ /* 0x002fe20000011609 */
[----:B------:R-:W-:Y:S01]  /*16760*/  IMAD.MOV.U32 R9, RZ, RZ, 0x40000040 ;  /* 0x40000040ff097424 */ /* 0x000fe200078e00ff */
[----:B------:R-:W-:-:S03]  /*16770*/  IADD3 R8, R6, 0x280, RZ ;  /* 0x0000028006087810 */ /* 0x000fc60007ffe0ff */
[----:B------:R-:W0:Y:S01]  /*16780*/  SHFL.IDX PT, R69, R56, RZ, 0x1c1f ;  /* 0x001c1fff38457589 */ /* 0x000e2200000e0000 */
[----:B------:R-:W-:Y:S02]  /*16790*/  WARPGROUP.DEPBAR.LE gsb0, 0x0 ;  /* 0x00008000000079c5 */ /* 0x000fe40000010000 */
[----:B------:R-:W-:-:S06]  /*167a0*/  WARPGROUP.ARRIVE ;  /* 0x00000000000079c5 */ /* 0x000fcc0000000000 */
[----:B------:R-:W-:Y:S01]  /*167b0*/  HGMMA.64x128x16.F32 R88, R164, gdesc[UR4].tnspB, R88, gsb0 ;  /* 0x41e00004a4587df0 */ /* 0x000fe20008000858 */
[----:B------:R-:W-:Y:S01]  /*167c0*/  R2UR UR7, R9 ;  /* 0x00000000090772ca */ /* 0x000fe200000e0000 */
[----:B------:R-:W-:Y:S01]  /*167d0*/  IMAD.MOV.U32 R9, RZ, RZ, -0x80 ;  /* 0xffffff80ff097424 */ /* 0x000fe200078e00ff */
[----:B------:R-:W-:Y:S01]  /*167e0*/  R2UR UR6, R8 ;  /* 0x00000000080672ca */ /* 0x000fe200000e0000 */
[----:B------:R-:W-:Y:S01]  /*167f0*/  FMUL.FTZ R8, R72, UR59 ;  /* 0x0000003b48087c20 */ /* 0x000fe20008410000 */
[----:B------:R-:W-:Y:S01]  /*16800*/  FMUL.FTZ R72, R77, UR59 ;  /* 0x0000003b4d487c20 */ /* 0x000fe20008410000 */
[----:B------:R-:W-:Y:S02]  /*16810*/  IMAD R9, R12, R9, 0x1 ;  /* 0x000000010c097424 */ /* 0x000fe400078e0209 */
[----:B------:R-:W-:Y:S01]  /*16820*/  FMUL.FTZ R77, R80, UR59 ;  /* 0x0000003b504d7c20 */ /* 0x000fe20008410000 */
[----:B------:R-:W-:Y:S01]  /*16830*/  FMUL.FTZ R80, R81, UR59 ;  /* 0x0000003b51507c20 */ /* 0x000fe20008410000 */
[----:B------:R-:W1:Y:S01]  /*16840*/  MUFU.TANH R8, R8 ;  /* 0x0000000800087308 */ /* 0x000e620000002400 */
[----:B------:R-:W-:-:S05]  /*16850*/  IADD3 R9, R202, R9, -R204 ;  /* 0x00000009ca097210 */ /* 0x000fca0007ffe8cc */
[----:B------:R-:W-:Y:S02]  /*16860*/  IMAD.IADD R9, R9, 0x1, -R201 ;  /* 0x0000000109097824 */ /* 0x000fe400078e0ac9 */
[----:B------:R-:W1:Y:S03]  /*16870*/  MUFU.TANH R72, R72 ;  /* 0x0000004800487308 */ /* 0x000e660000002400 */
[----:B0-----:R-:W-:-:S04]  /*16880*/  IADD3 R69, R9, R69, RZ ;  /* 0x0000004509457210 */ /* 0x001fc80007ffe0ff */
[C---:B------:R-:W-:Y:S01]  /*16890*/  ISETP.GT.AND P5, PT, R69.reuse, RZ, PT ;  /* 0x000000ff4500720c */ /* 0x040fe20003fa4270 */
[----:B------:R-:W0:Y:S01]  /*168a0*/  MUFU.TANH R77, R77 ;  /* 0x0000004d004d7308 */ /* 0x000e220000002400 */
[----:B------:R-:W-:Y:S02]  /*168b0*/  ISETP.GT.AND P6, PT, R69, 0x1, PT ;  /* 0x000000014500780c */ /* 0x000fe40003fc4270 */
[----:B------:R-:W-:Y:S02]  /*168c0*/  FSEL R42, R7, -INF , P5 ;  /* 0xff800000072a7808 */ /* 0x000fe40002800000 */
[----:B------:R-:W-:Y:S02]  /*168d0*/  ISETP.GT.AND P3, PT, R69, 0x8, PT ;  /* 0x000000084500780c */ /* 0x000fe40003f64270 */
[----:B------:R-:W-:Y:S01]  /*168e0*/  FSEL R20, R20, -INF , P6 ;  /* 0xff80000014147808 */ /* 0x000fe20003000000 */
[----:B------:R-:W0:Y:S01]  /*168f0*/  MUFU.TANH R80, R80 ;  /* 0x0000005000507308 */ /* 0x000e220000002400 */
[----:B------:R-:W-:-:S02]  /*16900*/  FMNMX.FTZ R7, R42, R11, !PT ;  /* 0x0000000b2a077209 */ /* 0x000fc40007810000 */
[----:B------:R-:W-:Y:S02]  /*16910*/  ISETP.GT.AND P4, PT, R69, 0x9, PT ;  /* 0x000000094500780c */ /* 0x000fe40003f84270 */
[----:B------:R-:W-:Y:S02]  /*16920*/  FSEL R25, R25, -INF , P3 ;  /* 0xff80000019197808 */ /* 0x000fe40001800000 */
[----:B------:R-:W-:Y:S02]  /*16930*/  FMNMX.FTZ R7, R20, R7, !PT ;  /* 0x0000000714077209 */ /* 0x000fe40007810000 */
[----:B------:R-:W-:Y:S02]  /*16940*/  ISETP.GT.AND P5, PT, R69, 0x10, PT ;  /* 0x000000104500780c */ /* 0x000fe40003fa4270 */
[----:B--2---:R-:W-:Y:S02]  /*16950*/  FSEL R26, R26, -INF , P4 ;  /* 0xff8000001a1a7808 */ /* 0x004fe40002000000 */
[----:B------:R-:W-:-:S02]  /*16960*/  FMNMX.FTZ R7, R25, R7, !PT ;  /* 0x0000000719077209 */ /* 0x000fc40007810000 */
[C---:B------:R-:W-:Y:S02]  /*16970*/  ISETP.GT.AND P6, PT, R69.reuse, 0x11, PT ;  /* 0x000000114500780c */ /* 0x040fe40003fc4270 */
[----:B---3--:R-:W-:Y:S02]  /*16980*/  FSEL R28, R28, -INF , P5 ;  /* 0xff8000001c1c7808 */ /* 0x008fe40002800000 */
[----:B------:R-:W-:Y:S02]  /*16990*/  FMNMX.FTZ R7, R26, R7, !PT ;  /* 0x000000071a077209 */ /* 0x000fe40007810000 */
[----:B------:R-:W-:Y:S02]  /*169a0*/  ISETP.GT.AND P3, PT, R69, 0x18, PT ;  /* 0x000000184500780c */ /* 0x000fe40003f64270 */
[----:B----4-:R-:W-:Y:S02]  /*169b0*/  FSEL R31, R31, -INF , P6 ;  /* 0xff8000001f1f7808 */ /* 0x010fe40003000000 */
[----:B------:R-:W-:-:S02]  /*169c0*/  FMNMX.FTZ R7, R28, R7, !PT ;  /* 0x000000071c077209 */ /* 0x000fc40007810000 */
[----:B------:R-:W-:Y:S02]  /*169d0*/  ISETP.GT.AND P4, PT, R69, 0x19, PT ;  /* 0x000000194500780c */ /* 0x000fe40003f84270 */
[----:B-----5:R-:W-:Y:S02]  /*169e0*/  FSEL R33, R33, -INF , P3 ;  /* 0xff80000021217808 */ /* 0x020fe40001800000 */
        /* <DEDUP_REMOVED lines=39> */
[----:B------:R-:W-:Y:S02]  /*16c60*/  WARPGROUP.DEPBAR.LE gsb0, 0x0 ;  /* 0x00008000000079c5 */ /* 0x000fe40000010000 */
[----:B------:R-:W-:Y:S01]  /*16c70*/  FMNMX.FTZ R7, R52, R7, !PT ;  /* 0x0000000734077209 */ /* 0x000fe20007810000 */
[----:B------:R-:W-:Y:S01]  /*16c80*/  WARPGROUP.ARRIVE ;  /* 0x00000000000079c5 */ /* 0x000fe20000000000 */
[----:B------:R-:W-:-:S02]  /*16c90*/  ISETP.GT.AND P6, PT, R69, 0x51, PT ;  /* 0x000000514500780c */ /* 0x000fc40003fc4270 */
[----:B------:R-:W-:Y:S02]  /*16ca0*/  FSEL R57, R57, -INF , P5 ;  /* 0xff80000039397808 */ /* 0x000fe40002800000 */
[----:B------:R-:W-:Y:S01]  /*16cb0*/  FMNMX.FTZ R7, R53, R7, !PT ;  /* 0x0000000735077209 */ /* 0x000fe20007810000 */
[----:B------:R-:W-:Y:S01]  /*16cc0*/  HGMMA.64x128x16.F32 R88, R160, gdesc[UR4].tnspB, R88, gsb0 ;  /* 0x41e00004a0587df0 */ /* 0x000fe20008000858 */
[----:B------:R-:W-:Y:S02]  /*16cd0*/  ISETP.GT.AND P3, PT, R69, 0x58, PT ;  /* 0x000000584500780c */ /* 0x000fe40003f64270 */
[----:B------:R-:W-:Y:S02]  /*16ce0*/  FSEL R60, R60, -INF , P6 ;  /* 0xff8000003c3c7808 */ /* 0x000fe40003000000 */
[----:B------:R-:W-:Y:S02]  /*16cf0*/  FMNMX.FTZ R7, R57, R7, !PT ;  /* 0x0000000739077209 */ /* 0x000fe40007810000 */
[----:B------:R-:W-:-:S02]  /*16d00*/  ISETP.GT.AND P4, PT, R69, 0x59, PT ;  /* 0x000000594500780c */ /* 0x000fc40003f84270 */
[----:B------:R-:W-:Y:S02]  /*16d10*/  FSEL R61, R61, -INF , P3 ;  /* 0xff8000003d3d7808 */ /* 0x000fe40001800000 */
[----:B------:R-:W-:Y:S02]  /*16d20*/  FMNMX.FTZ R7, R60, R7, !PT ;  /* 0x000000073c077209 */ /* 0x000fe40007810000 */
[----:B------:R-:W-:Y:S02]  /*16d30*/  ISETP.GT.AND P5, PT, R69, 0x60, PT ;  /* 0x000000604500780c */ /* 0x000fe40003fa4270 */
[----:B------:R-:W-:Y:S02]  /*16d40*/  FSEL R64, R64, -INF , P4 ;  /* 0xff80000040407808 */ /* 0x000fe40002000000 */
[----:B------:R-:W-:Y:S02]  /*16d50*/  FMNMX.FTZ R7, R61, R7, !PT ;  /* 0x000000073d077209 */ /* 0x000fe40007810000 */
[----:B-1----:R-:W-:Y:S01]  /*16d60*/  FSEL R76, R8, -INF , P5 ;  /* 0xff800000084c7808 */ /* 0x002fe20002800000 */
[----:B------:R-:W-:Y:S01]  /*16d70*/  FMUL.FTZ R8, R84, UR59 ;  /* 0x0000003b54087c20 */ /* 0x000fe20008410000 */
[C---:B------:R-:W-:Y:S01]  /*16d80*/  ISETP.GT.AND P6, PT, R69.reuse, 0x61, PT ;  /* 0x000000614500780c */ /* 0x040fe20003fc4270 */
[----:B------:R-:W-:Y:S01]  /*16d90*/  FMUL.FTZ R84, R86, UR59 ;  /* 0x0000003b56547c20 */ /* 0x000fe20008410000 */
[----:B------:R-:W-:Y:S01]  /*16da0*/  FMNMX.FTZ R7, R64, R7, !PT ;  /* 0x0000000740077209 */ /* 0x000fe20007810000 */
[----:B------:R1:W2:Y:S01]  /*16db0*/  SHFL.IDX PT, R86, R56, 0x1, 0x1c1f ;  /* 0x003c1f0038567f89 */ /* 0x0002a200000e0000 */
[C---:B------:R-:W-:Y:S01]  /*16dc0*/  ISETP.GT.AND P3, PT, R69.reuse, 0x68, PT ;  /* 0x000000684500780c */ /* 0x040fe20003f64270 */
[----:B------:R-:W3:Y:S01]  /*16dd0*/  MUFU.TANH R8, R8 ;  /* 0x0000000800087308 */ /* 0x000ee20000002400 */
[----:B------:R-:W-:-:S02]  /*16de0*/  ISETP.GT.AND P4, PT, R69, 0x69, PT ;  /* 0x000000694500780c */ /* 0x000fc40003f84270 */
[----:B------:R-:W-:Y:S02]  /*16df0*/  FSEL R65, R65, -INF , P6 ;  /* 0xff80000041417808 */ /* 0x000fe40003000000 */
[----:B------:R-:W-:Y:S02]  /*16e00*/  FMNMX.FTZ R7, R76, R7, !PT ;  /* 0x000000074c077209 */ /* 0x000fe40007810000 */
[----:B------:R-:W-:Y:S01]  /*16e10*/  FSEL R68, R68, -INF , P3 ;  /* 0xff80000044447808 */ /* 0x000fe20001800000 */
[----:B-1----:R1:W-:Y:S01]  /*16e20*/  MUFU.TANH R56, R84 ;  /* 0x0000005400387308 */ /* 0x0023e20000002400 */
[----:B------:R-:W-:Y:S02]  /*16e30*/  FSEL R72, R72, -INF , P4 ;  /* 0xff80000048487808 */ /* 0x000fe40002000000 */
[C---:B------:R-:W-:Y:S02]  /*16e40*/  ISETP.GT.AND P5, PT, R69.reuse, 0x70, PT ;  /* 0x000000704500780c */ /* 0x040fe40003fa4270 */
[----:B------:R-:W-:-:S02]  /*16e50*/  ISETP.GT.AND P6, PT, R69, 0x71, PT ;  /* 0x000000714500780c */ /* 0x000fc40003fc4270 */
[C---:B------:R-:W-:Y:S02]  /*16e60*/  ISETP.GT.AND P3, PT, R69.reuse, 0x78, PT ;  /* 0x000000784500780c */ /* 0x040fe40003f64270 */
[----:B------:R-:W-:Y:S01]  /*16e70*/  ISETP.GT.AND P4, PT, R69, 0x79, PT ;  /* 0x000000794500780c */ /* 0x000fe20003f84270 */
[----:B-1----:R-:W-:Y:S01]  /*16e80*/  FMUL.FTZ R84, R87, UR59 ;  /* 0x0000003b57547c20 */ /* 0x002fe20008410000 */
[----:B------:R-:W-:Y:S02]  /*16e90*/  FMNMX.FTZ R69, R65, R7, !PT ;  /* 0x0000000741457209 */ /* 0x000fe40007810000 */
[----:B------:R-:W1:Y:S01]  /*16ea0*/  MUFU.TANH R7, R85 ;  /* 0x0000005500077308 */ /* 0x000e620000002400 */
[----:B0-----:R-:W-:Y:S01]  /*16eb0*/  FSEL R77, R77, -INF , P5 ;  /* 0xff8000004d4d7808 */ /* 0x001fe20002800000 */
[----:B--2---:R-:W-:Y:S01]  /*16ec0*/  IMAD.IADD R9, R9, 0x1, R86 ;  /* 0x0000000109097824 */ /* 0x004fe200078e0256 */
[----:B------:R-:W-:Y:S02]  /*16ed0*/  FMNMX.FTZ R69, R68, R69, !PT ;  /* 0x0000004544457209 */ /* 0x000fe40007810000 */
[----:B------:R-:W-:-:S02]  /*16ee0*/  FSEL R80, R80, -INF , P6 ;  /* 0xff80000050507808 */ /* 0x000fc40003000000 */
[----:B------:R-:W-:Y:S01]  /*16ef0*/  FMNMX.FTZ R81, R72, R69, !PT ;  /* 0x0000004548517209 */ /* 0x000fe20007810000 */
[----:B------:R-:W-:Y:S01]  /*16f00*/  MUFU.TANH R84, R84 ;  /* 0x0000005400547308 */ /* 0x000fe20000002400 */
[----:B------:R-:W-:Y:S02]  /*16f10*/  ISETP.GT.AND P5, PT, R9, 0x1, PT ;  /* 0x000000010900780c */ /* 0x000fe40003fa4270 */
[----:B------:R-:W-:Y:S02]  /*16f20*/  FMNMX.FTZ R81, R77, R81, !PT ;  /* 0x000000514d517209 */ /* 0x000fe40007810000 */
[----:B------:R-:W-:Y:S02]  /*16f30*/  FSEL R21, R21, -INF , P5 ;  /* 0xff80000015157808 */ /* 0x000fe40002800000 */
[----:B------:R-:W-:Y:S01]  /*16f40*/  ISETP.GT.AND P5, PT, R9, 0x9, PT ;  /* 0x000000090900780c */ /* 0x000fe20003fa4270 */
[----:B------:R3:W-:Y:S03]  /*16f50*/  MUFU.TANH R69, R62 ;  /* 0x0000003e00457308 */ /* 0x0007e60000002400 */
[----:B------:R-:W-:-:S02]  /*16f60*/  FSEL R27, R27, -INF , P5 ;  /* 0xff8000001b1b7808 */ /* 0x000fc40002800000 */
[C---:B------:R-:W-:Y:S02]  /*16f70*/  ISETP.GT.AND P5, PT, R9.reuse, 0x11, PT ;  /* 0x000000110900780c */ /* 0x040fe40003fa4270 */
[----:B---3--:R-:W-:Y:S02]  /*16f80*/  FSEL R62, R8, -INF , P3 ;  /* 0xff800000083e7808 */ /* 0x008fe40001800000 */
[----:B------:R-:W-:Y:S02]  /*16f90*/  FMNMX.FTZ R8, R80, R81, !PT ;  /* 0x0000005150087209 */ /* 0x000fe40007810000 */
[----:B------:R1:W0:Y:S01]  /*16fa0*/  MUFU.TANH R81, R63 ;  /* 0x0000003f00517308 */ /* 0x0002220000002400 */
[----:B------:R-:W-:Y:S02]  /*16fb0*/  FSEL R30, R30, -INF , P5 ;  /* 0xff8000001e1e7808 */ /* 0x000fe40002800000 */
[----:B------:R-:W-:-:S04]  /*16fc0*/  ISETP.GT.AND P5, PT, R9, 0x19, PT ;  /* 0x000000190900780c */ /* 0x000fc80003fa4270 */
[----:B------:R-:W-:Y:S02]  /*16fd0*/  FSEL R34, R34, -INF , P5 ;  /* 0xff80000022227808 */ /* 0x000fe40002800000 */
[----:B-1----:R-:W-:Y:S02]  /*16fe0*/  FSEL R63, R7, -INF , P4 ;  /* 0xff800000073f7808 */ /* 0x002fe40002000000 */
[----:B------:R-:W-:Y:S02]  /*16ff0*/  FMNMX.FTZ R7, R62, R8, !PT ;  /* 0x000000083e077209 */ /* 0x000fe40007810000 */
[----:B------:R-:W-:Y:S02]  /*17000*/  ISETP.GT.AND P4, PT, R9, RZ, PT ;  /* 0x000000ff0900720c */ /* 0x000fe40003f84270 */
[----:B------:R-:W-:Y:S02]  /*17010*/  FMNMX.FTZ R7, R63, R7, !PT ;  /* 0x000000073f077209 */ /* 0x000fe40007810000 */
[----:B------:R-:W-:-:S03]  /*17020*/  ISETP.GT.AND P5, PT, R9, 0x21, PT ;  /* 0x000000210900780c */ /* 0x000fc60003fa4270 */
[----:B------:R-:W1:Y:S01]  /*17030*/  SHFL.BFLY PT, R8, R7, 0x2, 0x1f ;  /* 0x0c401f0007087f89 */ /* 0x000e6200000e0000 */
[----:B------:R-:W-:Y:S02]  /*17040*/  FSEL R43, R43, -INF , P5 ;  /* 0xff8000002b2b7808 */ /* 0x000fe40002800000 */
[----:B------:R-:W-:-:S04]  /*17050*/  ISETP.GT.AND P5, PT, R9, 0x29, PT ;  /* 0x000000290900780c */ /* 0x000fc80003fa4270 */
[----:B------:R-:W-:Y:S02]  /*17060*/  FSEL R47, R47, -INF , P5 ;  /* 0xff8000002f2f7808 */ /* 0x000fe40002800000 */
[----:B------:R-:W-:-:S04]  /*17070*/  ISETP.GT.AND P5, PT, R9, 0x31, PT ;  /* 0x000000310900780c */ /* 0x000fc80003fa4270 */
[----:B------:R-:W-:Y:S02]  /*17080*/  FSEL R51, R51, -INF , P5 ;  /* 0xff80000033337808 */ /* 0x000fe40002800000 */
[----:B------:R-:W-:-:S04]  /*17090*/  ISETP.GT.AND P5, PT, R9, 0x39, PT ;  /* 0x000000390900780c */ /* 0x000fc80003fa4270 */
[----:B------:R-:W-:Y:S02]  /*170a0*/  FSEL R55, R55, -INF , P5 ;  /* 0xff80000037377808 */ /* 0x000fe40002800000 */
[----:B------:R-:W-:Y:S02]  /*170b0*/  ISETP.GT.AND P5, PT, R9, 0x41, PT ;  /* 0x000000410900780c */ /* 0x000fe40003fa4270 */
[----:B-1----:R-:W-:Y:S02]  /*170c0*/  FMNMX.FTZ R7, R7, R8, !PT ;  /* 0x0000000807077209 */ /* 0x002fe40007810000 */
[----:B------:R-:W-:Y:S02]  /*170d0*/  FSEL R59, R59, -INF , P5 ;  /* 0xff8000003b3b7808 */ /* 0x000fe40002800000 */
[----:B------:R-:W-:Y:S01]  /*170e0*/  ISETP.GT.AND P5, PT, R9, 0x49, PT ;  /* 0x000000490900780c */ /* 0x000fe20003fa4270 */
[----:B------:R-:W1:Y:S03]  /*170f0*/  SHFL.BFLY PT, R8, R7, 0x1, 0x1f ;  /* 0x0c201f0007087f89 */ /* 0x000e6600000e0000 */
[----:B0-----:R-:W-:-:S02]  /*17100*/  FSEL R81, R81, -INF , P5 ;  /* 0xff80000051517808 */ /* 0x001fc40002800000 */
        /* <DEDUP_REMOVED lines=8> */
[----:B------:R-:W-:Y:S02]  /*17190*/  ISETP.GT.AND P5, PT, R9, 0x69, PT ;  /* 0x000000690900780c */ /* 0x000fe40003fa4270 */
[----:B-1----:R-:W-:Y:S01]  /*171a0*/  FMNMX.FTZ R7, R7, R8, !PT ;  /* 0x0000000807077209 */ /* 0x002fe20007810000 */
[----:B------:R-:W-:Y:S01]  /*171b0*/  IMAD.U32 R8, RZ, RZ, UR4 ;  /* 0x00000004ff087e24 */ /* 0x000fe2000f8e00ff */
[----:B------:R-:W-:-:S02]  /*171c0*/  FSEL R79, R79, -INF , P5 ;  /* 0xff8000004f4f7808 */ /* 0x000fc40002800000 */
[C---:B------:R-:W-:Y:S01]  /*171d0*/  FSETP.NEU.FTZ.AND P3, PT, R7.reuse, -INF , PT ;  /* 0xff8000000700780b */ /* 0x040fe20003f7d000 */
[----:B------:R-:W-:Y:S01]  /*171e0*/  FMUL.FTZ R85, R7, R8 ;  /* 0x0000000807557220 */ /* 0x000fe20000410000 */
[----:B------:R-:W-:-:S04]  /*171f0*/  ISETP.GT.AND P5, PT, R9, 0x71, PT ;  /* 0x000000710900780c */ /* 0x000fc80003fa4270 */
[----:B------:R-:W-:Y:S02]  /*17200*/  FSEL R85, R85, RZ, P3 ;  /* 0x000000ff55557208 */ /* 0x000fe40001800000 */
[----:B------:R-:W-:Y:S02]  /*17210*/  FSEL R83, R83, -INF , P5 ;  /* 0xff80000053537808 */ /* 0x000fe40002800000 */
[----:B------:R-:W-:Y:S01]  /*17220*/  ISETP.GT.AND P5, PT, R9, 0x79, PT ;  /* 0x000000790900780c */ /* 0x000fe20003fa4270 */
[-CC-:B------:R-:W-:Y:S01]  /*17230*/  FFMA.FTZ R180, R42, R8.reuse, -R85.reuse ;  /* 0x000000082ab47223 */ /* 0x180fe20000010855 */
[-CC-:B------:R-:W-:Y:S01]  /*17240*/  FFMA.FTZ R42, R20, R8.reuse, -R85.reuse ;  /* 0x00000008142a7223 */ /* 0x180fe20000010855 */
[----:B------:R-:W-:Y:S01]  /*17250*/  FSEL R20, R15, -INF , P4 ;  /* 0xff8000000f147808 */ /* 0x000fe20002000000 */
        /* <DEDUP_REMOVED lines=28> */
[----:B------:R0:W-:Y:S01]  /*17420*/  MUFU.EX2 R24, R31 ;  /* 0x0000001f00187308 */ /* 0x0001e20000000800 */
[----:B------:R-:W-:Y:S01]  /*17430*/  FSEL R73, R73, -INF , P4 ;  /* 0xff80000049497808 */ /* 0x000fe20002000000 */
[--C-:B------:R-:W-:Y:S01]  /*17440*/  FFMA.FTZ R170, R44, R8, -R85.reuse ;  /* 0x000000082caa7223 */ /* 0x100fe20000010855 */
[----:B------:R-:W-:Y:S01]  /*17450*/  FMNMX.FTZ R26, R34, R26, !PT ;  /* 0x0000001a221a7209 */ /* 0x000fe20007810000 */
[-CC-:B------:R-:W-:Y:S01]  /*17460*/  FFMA.FTZ R164, R48, R8.reuse, -R85.reuse ;  /* 0x0000000830a47223 */ /* 0x180fe20000010855 */
[----:B------:R-:W-:Y:S01]  /*17470*/  ISETP.GT.AND P4, PT, R9, 0x28, PT ;  /* 0x000000280900780c */ /* 0x000fe20003f84270 */
[--C-:B------:R-:W-:Y:S01]  /*17480*/  FFMA.FTZ R38, R49, R8, -R85.reuse ;  /* 0x0000000831267223 */ /* 0x100fe20000010855 */
[----:B------:R-:W-:Y:S01]  /*17490*/  FSEL R84, R84, -INF , P5 ;  /* 0xff80000054547808 */ /* 0x000fe20002800000 */
[----:B------:R-:W-:Y:S01]  /*174a0*/  MUFU.EX2 R182, R182 ;  /* 0x000000b600b67308 */ /* 0x000fe20000000800 */
[----:B0-----:R-:W-:Y:S01]  /*174b0*/  FMNMX.FTZ R31, R73, R26, !PT ;  /* 0x0000001a491f7209 */ /* 0x001fe20007810000 */
[-CC-:B------:R-:W-:Y:S01]  /*174c0*/  FFMA.FTZ R166, R52, R8.reuse, -R85.reuse ;  /* 0x0000000834a67223 */ /* 0x180fe20000010855 */
[----:B------:R-:W-:Y:S01]  /*174d0*/  FSEL R46, R46, -INF , P4 ;  /* 0xff8000002e2e7808 */ /* 0x000fe20002000000 */
[-CC-:B------:R-:W-:Y:S01]  /*174e0*/  FFMA.FTZ R40, R53, R8.reuse, -R85.reuse ;  /* 0x0000000835287223 */ /* 0x180fe20000010855 */
[----:B------:R-:W-:Y:S01]  /*174f0*/  FMNMX.FTZ R31, R43, R31, !PT ;  /* 0x0000001f2b1f7209 */ /* 0x000fe20007810000 */
[-CC-:B------:R-:W-:Y:S01]  /*17500*/  FFMA.FTZ R160, R57, R8.reuse, -R85.reuse ;  /* 0x0000000839a07223 */ /* 0x180fe20000010855 */
[----:B------:R-:W-:Y:S01]  /*17510*/  ISETP.GT.AND P4, PT, R9, 0x30, PT ;  /* 0x000000300900780c */ /* 0x000fe20003f84270 */
[----:B------:R-:W-:Y:S01]  /*17520*/  MUFU.EX2 R15, R15 ;  /* 0x0000000f000f7308 */ /* 0x000fe20000000800 */
[----:B------:R-:W-:Y:S01]  /*17530*/  FMNMX.FTZ R31, R46, R31, !PT ;  /* 0x0000001f2e1f7209 */ /* 0x000fe20007810000 */
        /* <DEDUP_REMOVED lines=10> */
[--C-:B------:R-:W-:Y:S01]  /*175e0*/  FFMA.FTZ R52, R77, R8, -R85.reuse ;  /* 0x000000084d347223 */ /* 0x100fe20000010855 */
[----:B------:R-:W-:Y:S01]  /*175f0*/  FMNMX.FTZ R32, R51, R32, !PT ;  /* 0x0000002033207209 */ /* 0x000fe20007810000 */
[--C-:B------:R-:W-:Y:S01]  /*17600*/  FFMA.FTZ R53, R80, R8, -R85.reuse ;  /* 0x0000000850357223 */ /* 0x100fe20000010855 */
[----:B------:R-:W-:Y:S01]  /*17610*/  ISETP.GT.AND P4, PT, R9, 0x40, PT ;  /* 0x000000400900780c */ /* 0x000fe20003f84270 */
[----:B------:R-:W-:Y:S01]  /*17620*/  MUFU.EX2 R178, R178 ;  /* 0x000000b200b27308 */ /* 0x000fe20000000800 */
[----:B------:R-:W-:Y:S01]  /*17630*/  FMNMX.FTZ R32, R54, R32, !PT ;  /* 0x0000002036207209 */ /* 0x000fe20007810000 */
[----:B------:R-:W-:Y:S01]  /*17640*/  FFMA.FTZ R57, R63, R8, -R85 ;  /* 0x000000083f397223 */ /* 0x000fe20000010855 */
[----:B------:R-:W-:-:S02]  /*17650*/  FSEL R58, R58, -INF , P4 ;  /* 0xff8000003a3a7808 */ /* 0x000fc40002000000 */
[----:B------:R-:W-:Y:S02]  /*17660*/  FMNMX.FTZ R32, R55, R32, !PT ;  /* 0x0000002037207209 */ /* 0x000fe40007810000 */
[----:B------:R-:W-:Y:S01]  /*17670*/  ISETP.GT.AND P4, PT, R9, 0x48, PT ;  /* 0x000000480900780c */ /* 0x000fe20003f84270 */
[----:B------:R0:W-:Y:S01]  /*17680*/  MUFU.EX2 R26, R35 ;  /* 0x00000023001a7308 */ /* 0x0001e20000000800 */
[----:B------:R-:W-:Y:S02]  /*17690*/  FMNMX.FTZ R32, R58, R32, !PT ;  /* 0x000000203a207209 */ /* 0x000fe40007810000 */
[----:B------:R-:W-:Y:S02]  /*176a0*/  FSEL R69, R69, -INF , P4 ;  /* 0xff80000045457808 */ /* 0x000fe40002000000 */
[----:B------:R-:W-:Y:S02]  /*176b0*/  FMNMX.FTZ R32, R59, R32, !PT ;  /* 0x000000203b207209 */ /* 0x000fe40007810000 */
[----:B------:R-:W-:Y:S01]  /*176c0*/  ISETP.GT.AND P4, PT, R9, 0x50, PT ;  /* 0x000000500900780c */ /* 0x000fe20003f84270 */
[----:B------:R-:W-:Y:S01]  /*176d0*/  MUFU.EX2 R172, R172 ;  /* 0x000000ac00ac7308 */ /* 0x000fe20000000800 */
[----:B------:R-:W-:Y:S01]  /*176e0*/  FMNMX.FTZ R32, R69, R32, !PT ;  /* 0x0000002045207209 */ /* 0x000fe20007810000 */
[-CC-:B0-----:R-:W-:Y:S01]  /*176f0*/  FFMA.FTZ R35, R39, R8.reuse, -R85.reuse ;  /* 0x0000000827237223 */ /* 0x181fe20000010855 */
[----:B------:R-:W-:Y:S01]  /*17700*/  FSEL R66, R66, -INF , P4 ;  /* 0xff80000042427808 */ /* 0x000fe20002000000 */
[----:B------:R-:W-:Y:S01]  /*17710*/  FFMA.FTZ R39, R76, R8, -R85 ;  /* 0x000000084c277223 */ /* 0x000fe20000010855 */
[----:B------:R-:W-:-:S02]  /*17720*/  FMNMX.FTZ R32, R81, R32, !PT ;  /* 0x0000002051207209 */ /* 0x000fc40007810000 */
        /* <DEDUP_REMOVED lines=13> */
[----:B------:R-:W-:Y:S01]  /*17800*/  MUFU.EX2 R35, R35 ;  /* 0x0000002300237308 */ /* 0x000fe20000000800 */
[----:B------:R-:W-:Y:S02]  /*17810*/  FMNMX.FTZ R32, R74, R32, !PT ;  /* 0x000000204a207209 */ /* 0x000fe40007810000 */
[----:B------:R-:W-:Y:S02]  /*17820*/  FSEL R78, R78, -INF , P4 ;  /* 0xff8000004e4e7808 */ /* 0x000fe40002000000 */
[----:B------:R-:W-:Y:S02]  /*17830*/  FMNMX.FTZ R32, R75, R32, !PT ;  /* 0x000000204b207209 */ /* 0x000fe40007810000 */
[----:B------:R-:W-:Y:S01]  /*17840*/  ISETP.GT.AND P4, PT, R9, 0x70, PT ;  /* 0x000000700900780c */ /* 0x000fe20003f84270 */
[----:B------:R-:W-:Y:S01]  /*17850*/  MUFU.EX2 R168, R168 ;  /* 0x000000a800a87308 */ /* 0x000fe20000000800 */
[----:B------:R-:W-:-:S02]  /*17860*/  FMNMX.FTZ R32, R78, R32, !PT ;  /* 0x000000204e207209 */ /* 0x000fc40007810000 */
[----:B------:R-:W-:Y:S02]  /*17870*/  FSEL R82, R82, -INF , P4 ;  /* 0xff80000052527808 */ /* 0x000fe40002000000 */
[----:B------:R-:W-:Y:S02]  /*17880*/  FMNMX.FTZ R32, R79, R32, !PT ;  /* 0x000000204f207209 */ /* 0x000fe40007810000 */
[----:B------:R-:W-:Y:S01]  /*17890*/  ISETP.GT.AND P4, PT, R9, 0x78, PT ;  /* 0x000000780900780c */ /* 0x000fe20003f84270 */
[----:B------:R-:W-:Y:S01]  /*178a0*/  MUFU.EX2 R36, R36 ;  /* 0x0000002400247308 */ /* 0x000fe20000000800 */
[----:B------:R-:W-:Y:S02]  /*178b0*/  FMNMX.FTZ R32, R82, R32, !PT ;  /* 0x0000002052207209 */ /* 0x000fe40007810000 */
[----:B------:R-:W-:Y:S01]  /*178c0*/  FSEL R86, R56, -INF , P4 ;  /* 0xff80000038567808 */ /* 0x000fe20002000000 */
[----:B------:R-:W-:Y:S01]  /*178d0*/  FFMA.FTZ R56, R62, R8, -R85 ;  /* 0x000000083e387223 */ /* 0x000fe20000010855 */
[----:B------:R-:W-:-:S02]  /*178e0*/  FMNMX.FTZ R32, R83, R32, !PT ;  /* 0x0000002053207209 */ /* 0x000fc40007810000 */
[----:B------:R-:W-:Y:S01]  /*178f0*/  MOV R33, 0x40000040 ;  /* 0x4000004000217802 */ /* 0x000fe20000000f00 */
[----:B------:R-:W-:Y:S01]  /*17900*/  MUFU.EX2 R170, R170 ;  /* 0x000000aa00aa7308 */ /* 0x000fe20000000800 */
[----:B------:R-:W-:Y:S02]  /*17910*/  FMNMX.FTZ R9, R86, R32, !PT ;  /* 0x0000002056097209 */ /* 0x000fe40007810000 */
[----:B------:R-:W-:Y:S02]  /*17920*/  R2UR UR7, R33 ;  /* 0x00000000210772ca */ /* 0x000fe400000e0000 */
        /* <DEDUP_REMOVED lines=12> */
[----:B------:R-:W-:-:S06]  /*179f0*/  VIADD R32, R6, 0x300 ;  /* 0x0000030006207836 */ /* 0x000fcc0000000000 */
[----:B------:R-:W-:Y:S01]  /*17a00*/  MUFU.EX2 R162, R162 ;  /* 0x000000a200a27308 */ /* 0x000fe20000000800 */
[C---:B------:R-:W-:Y:S01]  /*17a10*/  FSETP.NEU.FTZ.AND P4, PT, R9.reuse, -INF , PT ;  /* 0xff8000000900780b */ /* 0x040fe20003f9d000 */
[----:B------:R-:W-:Y:S01]  /*17a20*/  FMUL.FTZ R61, R9, R8 ;  /* 0x00000008093d7220 */ /* 0x000fe20000410000 */
[----:B------:R-:W-:-:S04]  /*17a30*/  R2UR UR6, R32 ;  /* 0x00000000200672ca */ /* 0x000fc800000e0000 */
[----:B------:R-:W-:Y:S01]  /*17a40*/  FSEL R61, R61, RZ, P4 ;  /* 0x000000ff3d3d7208 */ /* 0x000fe20002000000 */
[----:B------:R-:W-:Y:S04]  /*17a50*/  MUFU.EX2 R44, R44 ;  /* 0x0000002c002c7308 */ /* 0x000fe80000000800 */
[-CC-:B------:R-:W-:Y:S01]  /*17a60*/  FFMA.FTZ R181, R20, R8.reuse, -R61.reuse ;  /* 0x0000000814b57223 */ /* 0x180fe2000001083d */
[----:B------:R-:W-:Y:S01]  /*17a70*/  FSEL R20, R7, RZ, P3 ;  /* 0x000000ff07147208 */ /* 0x000fe20001800000 */
[-CC-:B------:R-:W-:Y:S01]  /*17a80*/  FFMA.FTZ R21, R21, R8.reuse, -R61.reuse ;  /* 0x0000000815157223 */ /* 0x180fe2000001083d */
[-CC-:B------:R-:W-:Y:S01]  /*17a90*/  FFMA.FTZ R183, R25, R8.reuse, -R61.reuse ;  /* 0x0000000819b77223 */ /* 0x180fe2000001083d */
[----:B------:R-:W-:Y:S01]  /*17aa0*/  HGMMA.64x128x16.F32 R88, R156, gdesc[UR4].tnspB, R88, gsb0 ;  /* 0x41e000049c587df0 */ /* 0x000fe20008000858 */
[-C--:B------:R-:W-:Y:S01]  /*17ab0*/  FFMA.FTZ R32, R27, R8.reuse, -R61 ;  /* 0x000000081b207223 */ /* 0x080fe2000001083d */
[----:B------:R-:W-:Y:S01]  /*17ac0*/  FADD.FTZ R20, -R20, R11 ;  /* 0x0000000b14147221 */ /* 0x000fe20000010100 */
[----:B------:R-:W-:Y:S01]  /*17ad0*/  FSEL R11, R9, RZ, P4 ;  /* 0x000000ff090b7208 */ /* 0x000fe20002000000 */
[----:B------:R-:W-:Y:S01]  /*17ae0*/  MUFU.EX2 R181, R181 ;  /* 0x000000b500b57308 */ /* 0x000fe20000000800 */
[-CC-:B------:R-:W-:Y:S01]  /*17af0*/  FFMA.FTZ R177, R29, R8.reuse, -R61.reuse ;  /* 0x000000081db17223 */ /* 0x180fe2000001083d */
[-C--:B------:R-:W-:Y:S01]  /*17b00*/  FMUL.FTZ R20, R20, R8.reuse ;  /* 0x0000000814147220 */ /* 0x080fe20000410000 */
[----:B------:R-:W-:Y:S01]  /*17b10*/  FFMA.FTZ R25, R30, R8, -R61 ;  /* 0x000000081e197223 */ /* 0x000fe2000001083d */
[----:B------:R-:W-:Y:S01]  /*17b20*/  FADD.FTZ R11, -R11, R10 ;  /* 0x0000000a0b0b7221 */ /* 0x000fe20000010100 */
[----:B------:R-:W-:-:S02]  /*17b30*/  VIADD R10, R6, 0x380 ;  /* 0x00000380060a7836 */ /* 0x000fc40000000000 */
[-CC-:B------:R-:W-:Y:S01]  /*17b40*/  FFMA.FTZ R179, R28, R8.reuse, -R61.reuse ;  /* 0x000000081cb37223 */ /* 0x180fe2000001083d */
[-CC-:B------:R-:W-:Y:S01]  /*17b50*/  FFMA.FTZ R28, R34, R8.reuse, -R61.reuse ;  /* 0x00000008221c7223 */ /* 0x180fe2000001083d */
[-C--:B------:R-:W-:Y:S01]  /*17b60*/  FMUL.FTZ R11, R11, R8.reuse ;  /* 0x000000080b0b7220 */ /* 0x080fe20000410000 */
[----:B------:R-:W0:Y:S01]  /*17b70*/  MUFU.EX2 R20, R20 ;  /* 0x0000001400147308 */ /* 0x000e220000000800 */
[----:B------:R-:W-:Y:S01]  /*17b80*/  R2UR UR6, R10 ;  /* 0x000000000a0672ca */ /* 0x000fe200000e0000 */
[-CC-:B------:R-:W-:Y:S01]  /*17b90*/  FFMA.FTZ R173, R73, R8.reuse, -R61.reuse ;  /* 0x0000000849ad7223 */ /* 0x180fe2000001083d */
[-CC-:B------:R-:W-:Y:S01]  /*17ba0*/  FFMA.FTZ R30, R43, R8.reuse, -R61.reuse ;  /* 0x000000082b1e7223 */ /* 0x180fe2000001083d */
[-CC-:B------:R-:W-:Y:S01]  /*17bb0*/  FFMA.FTZ R175, R46, R8.reuse, -R61.reuse ;  /* 0x000000082eaf7223 */ /* 0x180fe2000001083d */
[-CC-:B------:R-:W-:Y:S01]  /*17bc0*/  FFMA.FTZ R27, R47, R8.reuse, -R61.reuse ;  /* 0x000000082f1b7223 */ /* 0x180fe2000001083d */
[-CC-:B------:R-:W-:Y:S01]  /*17bd0*/  FFMA.FTZ R169, R50, R8.reuse, -R61.reuse ;  /* 0x0000000832a97223 */ /* 0x180fe2000001083d */
[-CC-:B------:R-:W-:Y:S01]  /*17be0*/  FFMA.FTZ R29, R51, R8.reuse, -R61.reuse ;  /* 0x00000008331d7223 */ /* 0x180fe2000001083d */
[----:B------:R1:W2:Y:S01]  /*17bf0*/  MUFU.EX2 R87, R11 ;  /* 0x0000000b00577308 */ /* 0x0002a20000000800 */
[-CC-:B------:R-:W-:Y:S01]  /*17c00*/  FFMA.FTZ R171, R54, R8.reuse, -R61.reuse ;  /* 0x0000000836ab7223 */ /* 0x180fe2000001083d */
[-CC-:B------:R-:W-:Y:S01]  /*17c10*/  FFMA.FTZ R33, R55, R8.reuse, -R61.reuse ;  /* 0x0000000837217223 */ /* 0x180fe2000001083d */
[-CC-:B------:R-:W-:Y:S01]  /*17c20*/  FFMA.FTZ R165, R58, R8.reuse, -R61.reuse ;  /* 0x000000083aa57223 */ /* 0x180fe2000001083d */
[-CC-:B------:R-:W-:Y:S01]  /*17c30*/  FFMA.FTZ R6, R59, R8.reuse, -R61.reuse ;  /* 0x000000083b067223 */ /* 0x180fe2000001083d */
[-CC-:B------:R-:W-:Y:S01]  /*17c40*/  FFMA.FTZ R167, R69, R8.reuse, -R61.reuse ;  /* 0x0000000845a77223 */ /* 0x180fe2000001083d */
[-CC-:B------:R-:W-:Y:S01]  /*17c50*/  FFMA.FTZ R81, R81, R8.reuse, -R61.reuse ;  /* 0x0000000851517223 */ /* 0x180fe2000001083d */
[----:B------:R-:W-:Y:S01]  /*17c60*/  FFMA.FTZ R161, R66, R8, -R61 ;  /* 0x0000000842a17223 */ /* 0x000fe2000001083d */
[----:B------:R-:W3:Y:S01]  /*17c70*/  MUFU.EX2 R21, R21 ;  /* 0x0000001500157308 */ /* 0x000ee20000000800 */
[----:B-1----:R-:W-:-:S02]  /*17c80*/  IMAD.MOV.U32 R11, RZ, RZ, 0x40000040 ;  /* 0x40000040ff0b7424 */ /* 0x002fc400078e00ff */
[----:B0-----:R-:W-:Y:S01]  /*17c90*/  FFMA.FTZ R3, R20, R3, R180 ;  /* 0x0000000314037223 */ /* 0x001fe200000100b4 */
[-CC-:B------:R-:W-:Y:S01]  /*17ca0*/  FFMA.FTZ R163, R70, R8.reuse, -R61.reuse ;  /* 0x0000000846a37223 */ /* 0x180fe2000001083d */
[-CC-:B------:R-:W-:Y:S01]  /*17cb0*/  FFMA.FTZ R75, R75, R8.reuse, -R61.reuse ;  /* 0x000000084b4b7223 */ /* 0x180fe2000001083d */
[----:B------:R-:W-:Y:S01]  /*17cc0*/  FFMA.FTZ R78, R78, R8, -R61 ;  /* 0x000000084e4e7223 */ /* 0x000fe2000001083d */
[----:B------:R-:W-:Y:S01]  /*17cd0*/  R2UR UR7, R11 ;  /* 0x000000000b0772ca */ /* 0x000fe200000e0000 */
[----:B------:R-:W-:Y:S01]  /*17ce0*/  FADD.FTZ R3, R42, R3 ;  /* 0x000000032a037221 */ /* 0x000fe20000010000 */
[----:B------:R-:W0:Y:S01]  /*17cf0*/  MUFU.EX2 R183, R183 ;  /* 0x000000b700b77308 */ /* 0x000e220000000800 */
[----:B--2---:R-:W-:Y:S01]  /*17d00*/  FFMA.FTZ R0, R87, R0, R181 ;  /* 0x0000000057007223 */ /* 0x004fe200000100b5 */
[-C--:B------:R-:W-:Y:S01]  /*17d10*/  FFMA.FTZ R79, R79, R8.reuse, -R61 ;  /* 0x000000084f4f7223 */ /* 0x080fe2000001083d */
[----:B------:R-:W-:Y:S01]  /*17d20*/  FADD.FTZ R3, R182, R3 ;  /* 0x00000003b6037221 */ /* 0x000fe20000010000 */
[-CC-:B------:R-:W-:Y:S01]  /*17d30*/  FFMA.FTZ R82, R82, R8.reuse, -R61.reuse ;  /* 0x0000000852527223 */ /* 0x180fe2000001083d */
[-CC-:B------:R-:W-:Y:S01]  /*17d40*/  FFMA.FTZ R83, R83, R8.reuse, -R61.reuse ;  /* 0x0000000853537223 */ /* 0x180fe2000001083d */
[-C--:B------:R-:W-:Y:S01]  /*17d50*/  FFMA.FTZ R86, R86, R8.reuse, -R61 ;  /* 0x0000000856567223 */ /* 0x080fe2000001083d */
[----:B------:R-:W-:Y:S01]  /*17d60*/  FADD.FTZ R3, R15, R3 ;  /* 0x000000030f037221 */ /* 0x000fe20000010000 */
[----:B------:R-:W1:Y:S01]  /*17d70*/  MUFU.EX2 R32, R32 ;  /* 0x0000002000207308 */ /* 0x000e620000000800 */
[----:B---3--:R-:W-:Y:S01]  /*17d80*/  FADD.FTZ R0, R21, R0 ;  /* 0x0000000015007221 */ /* 0x008fe20000010000 */
[----:B------:R-:W-:Y:S01]  /*17d90*/  ISETP.GT.AND P3, PT, R12, R5, PT ;  /* 0x000000050c00720c */ /* 0x000fe20003f64270 */
[----:B------:R-:W-:Y:S01]  /*17da0*/  FADD.FTZ R11, R176, R3 ;  /* 0x00000003b00b7221 */ /* 0x000fe20000010000 */
[----:B------:R-:W-:Y:S01]  /*17db0*/  FFMA.FTZ R3, R67, R8, -R61 ;  /* 0x0000000843037223 */ /* 0x000fe2000001083d */
[----:B------:R-:W-:Y:S01]  /*17dc0*/  F2FP.F16.F32.PACK_AB R180, R42, R180 ;  /* 0x000000b42ab4723e */ /* 0x000fe200000000ff */
[----:B------:R-:W-:-:S02]  /*17dd0*/  VIADD R12, R12, 0xffffffff ;  /* 0xffffffff0c0c7836 */ /* 0x000fc40000000000 */
[----:B------:R-:W-:Y:S01]  /*17de0*/  FADD.FTZ R11, R24, R11 ;  /* 0x0000000b180b7221 */ /* 0x000fe20000010000 */
[----:B------:R-:W2:Y:S01]  /*17df0*/  MUFU.EX2 R177, R177 ;  /* 0x000000b100b17308 */ /* 0x000ea20000000800 */
[----:B0-----:R-:W-:Y:S01]  /*17e00*/  FADD.FTZ R10, R183, R0 ;  /* 0x00000000b70a7221 */ /* 0x001fe20000010000 */
[----:B------:R-:W-:Y:S01]  /*17e10*/  F2FP.F16.F32.PACK_AB R182, R15, R182 ;  /* 0x000000b60fb6723e */ /* 0x000fe200000000ff */
[----:B------:R-:W-:Y:S01]  /*17e20*/  FADD.FTZ R11, R178, R11 ;  /* 0x0000000bb20b7221 */ /* 0x000fe20000010000 */
[----:B------:R-:W-:Y:S02]  /*17e30*/  F2FP.F16.F32.PACK_AB R181, R21, R181 ;  /* 0x000000b515b5723e */ /* 0x000fe400000000ff */
[----:B------:R-:W-:Y:S01]  /*17e40*/  F2FP.F16.F32.PACK_AB R176, R24, R176 ;  /* 0x000000b018b0723e */ /* 0x000fe200000000ff */
[----:B------:R-:W-:Y:S01]  /*17e50*/  FADD.FTZ R11, R26, R11 ;  /* 0x0000000b1a0b7221 */ /* 0x000fe20000010000 */
[----:B------:R-:W0:Y:S01]  /*17e60*/  MUFU.EX2 R25, R25 ;  /* 0x0000001900197308 */ /* 0x000e220000000800 */
[C---:B-1----:R-:W-:Y:S01]  /*17e70*/  FADD.FTZ R10, R32.reuse, R10 ;  /* 0x0000000a200a7221 */ /* 0x042fe20000010000 */
[----:B------:R-:W-:Y:S01]  /*17e80*/  F2FP.F16.F32.PACK_AB R183, R32, R183 ;  /* 0x000000b720b7723e */ /* 0x000fe200000000ff */
[----:B------:R-:W-:Y:S01]  /*17e90*/  FADD.FTZ R11, R172, R11 ;  /* 0x0000000bac0b7221 */ /* 0x000fe20000010000 */
[----:B------:R-:W-:-:S02]  /*17ea0*/  F2FP.F16.F32.PACK_AB R178, R26, R178 ;  /* 0x000000b21ab2723e */ /* 0x000fc400000000ff */
[C---:B------:R-:W-:Y:S01]  /*17eb0*/  F2FP.F16.F32.PACK_AB R172, R31.reuse, R172 ;  /* 0x000000ac1fac723e */ /* 0x040fe200000000ff */
[----:B------:R-:W-:Y:S01]  /*17ec0*/  FADD.FTZ R11, R31, R11 ;  /* 0x0000000b1f0b7221 */ /* 0x000fe20000010000 */
[----:B------:R-:W-:Y:S01]  /*17ed0*/  MUFU.EX2 R179, R179 ;  /* 0x000000b300b37308 */ /* 0x000fe20000000800 */
[----:B--2---:R-:W-:Y:S02]  /*17ee0*/  FADD.FTZ R10, R177, R10 ;  /* 0x0000000ab10a7221 */ /* 0x004fe40000010000 */
[----:B------:R-:W-:Y:S01]  /*17ef0*/  FADD.FTZ R11, R174, R11 ;  /* 0x0000000bae0b7221 */ /* 0x000fe20000010000 */
[----:B------:R-:W-:-:S03]  /*17f00*/  F2FP.F16.F32.PACK_AB R174, R35, R174 ;  /* 0x000000ae23ae723e */ /* 0x000fc600000000ff */
[----:B------:R-:W-:Y:S01]  /*17f10*/  FADD.FTZ R11, R35, R11 ;  /* 0x0000000b230b7221 */ /* 0x000fe20000010000 */
[----:B------:R-:W-:Y:S01]  /*17f20*/  MUFU.EX2 R28, R28 ;  /* 0x0000001c001c7308 */ /* 0x000fe20000000800 */
[----:B0-----:R-:W-:Y:S02]  /*17f30*/  F2FP.F16.F32.PACK_AB R177, R25, R177 ;  /* 0x000000b119b1723e */ /* 0x001fe400000000ff */
[----:B------:R-:W-:Y:S01]  /*17f40*/  FADD.FTZ R11, R168, R11 ;  /* 0x0000000ba80b7221 */ /* 0x000fe20000010000 */
[----:B------:R-:W-:-:S03]  /*17f50*/  F2FP.F16.F32.PACK_AB R168, R36, R168 ;  /* 0x000000a824a8723e */ /* 0x000fc600000000ff */
[----:B------:R-:W-:Y:S01]  /*17f60*/  FADD.FTZ R11, R36, R11 ;  /* 0x0000000b240b7221 */ /* 0x000fe20000010000 */
[----:B------:R-:W-:Y:S03]  /*17f70*/  MUFU.EX2 R173, R173 ;  /* 0x000000ad00ad7308 */ /* 0x000fe60000000800 */
        /* <DEDUP_REMOVED lines=17> */
[----:B------:R-:W-:-:S04]  /*18090*/  F2FP.F16.F32.PACK_AB R162, R44, R162 ;  /* 0x000000a22ca2723e */ /* 0x000fc800000000ff */
[----:B------:R-:W-:Y:S08]  /*180a0*/  MUFU.EX2 R29, R29 ;  /* 0x0000001d001d7308 */ /* 0x000ff00000000800 */
[----:B------:R-:W-:Y:S08]  /*180b0*/  MUFU.EX2 R171, R171 ;  /* 0x000000ab00ab7308 */ /* 0x000ff00000000800 */
[----:B------:R-:W-:Y:S01]  /*180c0*/  MUFU.EX2 R33, R33 ;  /* 0x0000002100217308 */ /* 0x000fe20000000800 */
[----:B------:R-:W-:-:S02]  /*180d0*/  WARPGROUP.DEPBAR.LE gsb0, 0x0 ;  /* 0x00008000000079c5 */ /* 0x000fc40000010000 */
[----:B------:R-:W-:Y:S01]  /*180e0*/  WARPGROUP.ARRIVE ;  /* 0x00000000000079c5 */ /* 0x000fe20000000000 */
[----:B------:R-:W-:-:S04]  /*180f0*/  FFMA.FTZ R157, R74, R8, -R61 ;  /* 0x000000084a9d7223 */ /* 0x000fc8000001083d */
[----:B------:R-:W-:Y:S01]  /*18100*/  MUFU.EX2 R165, R165 ;  /* 0x000000a500a57308 */ /* 0x000fe20000000800 */
[----:B------:R-:W-:Y:S07]  /*18110*/  HGMMA.64x128x16.F32 R88, R152, gdesc[UR4].tnspB, R88, gsb0 ;  /* 0x41e0000498587df0 */ /* 0x000fee0008000858 */
        /* <DEDUP_REMOVED lines=19> */
[----:B------:R-:W0:Y:S01]  /*18250*/  MUFU.EX2 R53, R53 ;  /* 0x0000003500357308 */ /* 0x000e220000000800 */
[----:B------:R-:W-:Y:S02]  /*18260*/  WARPGROUP.DEPBAR.LE gsb0, 0x0 ;  /* 0x00008000000079c5 */ /* 0x000fe40000010000 */
[----:B------:R1:W-:Y:S05]  /*18270*/  @!P1 SYNCS.ARRIVE.TRANS64.RED.A1T0 RZ, [R13+URZ], RZ ;  /* 0x000000ff0dff99a7 */ /* 0x0003ea000810043f */
[----:B------:R-:W2:Y:S01]  /*18280*/  MUFU.EX2 R83, R83 ;  /* 0x0000005300537308 */ /* 0x000ea20000000800 */
[----:B-1----:R-:W-:Y:S01]  /*18290*/  FADD.FTZ R13, R25, R10 ;  /* 0x0000000a190d7221 */ /* 0x002fe20000010000 */
[-CC-:B------:R-:W-:Y:S01]  /*182a0*/  FFMA.FTZ R10, R71, R8.reuse, -R61.reuse ;  /* 0x00000008470a7223 */ /* 0x180fe2000001083d */
[----:B------:R1:W-:Y:S01]  /*182b0*/  @!P1 SYNCS.ARRIVE.TRANS64.RED.A1T0 RZ, [R14+URZ], RZ ;  /* 0x000000ff0eff99a7 */ /* 0x0003e2000810043f */
[----:B------:R-:W-:Y:S01]  /*182c0*/  FFMA.FTZ R61, R84, R8, -R61 ;  /* 0x00000008543d7223 */ /* 0x000fe2000001083d */
[----:B------:R-:W-:-:S03]  /*182d0*/  FADD.FTZ R13, R179, R13 ;  /* 0x0000000db30d7221 */ /* 0x000fc60000010000 */
[----:B------:R-:W-:Y:S01]  /*182e0*/  MUFU.EX2 R56, R56 ;  /* 0x0000003800387308 */ /* 0x000fe20000000800 */
[C---:B------:R-:W-:Y:S01]  /*182f0*/  F2FP.F16.F32.PACK_AB R179, R28.reuse, R179 ;  /* 0x000000b31cb3723e */ /* 0x040fe200000000ff */
[----:B------:R-:W-:Y:S01]  /*18300*/  FADD.FTZ R13, R28, R13 ;  /* 0x0000000d1c0d7221 */ /* 0x000fe20000010000 */
[----:B0-----:R-:W-:Y:S02]  /*18310*/  F2FP.F16.F32.PACK_AB R152, R53, R52 ;  /* 0x000000343598723e */ /* 0x001fe400000000ff */
[----:B--2---:R-:W-:Y:S01]  /*18320*/  F2FP.F16.F32.PACK_AB R153, R83, R82 ;  /* 0x000000525399723e */ /* 0x004fe200000000ff */
[----:B------:R-:W-:Y:S02]  /*18330*/  FADD.FTZ R13, R173, R13 ;  /* 0x0000000dad0d7221 */ /* 0x000fe40000010000 */
[----:B------:R-:W-:Y:S01]  /*18340*/  MUFU.EX2 R10, R10 ;  /* 0x0000000a000a7308 */ /* 0x000fe20000000800 */
[C---:B------:R-:W-:Y:S01]  /*18350*/  F2FP.F16.F32.PACK_AB R173, R30.reuse, R173 ;  /* 0x000000ad1ead723e */ /* 0x040fe200000000ff */
[----:B------:R-:W-:-:S04]  /*18360*/  FADD.FTZ R13, R30, R13 ;  /* 0x0000000d1e0d7221 */ /* 0x000fc80000010000 */
[----:B------:R-:W-:Y:S02]  /*18370*/  FADD.FTZ R13, R175, R13 ;  /* 0x0000000daf0d7221 */ /* 0x000fe40000010000 */
[----:B------:R-:W-:Y:S01]  /*18380*/  MUFU.EX2 R86, R86 ;  /* 0x0000005600567308 */ /* 0x000fe20000000800 */
[C---:B------:R-:W-:Y:S01]  /*18390*/  F2FP.F16.F32.PACK_AB R175, R27.reuse, R175 ;  /* 0x000000af1baf723e */ /* 0x040fe200000000ff */
[----:B------:R-:W-:-:S04]  /*183a0*/  FADD.FTZ R13, R27, R13 ;  /* 0x0000000d1b0d7221 */ /* 0x000fc80000010000 */
[----:B------:R-:W-:Y:S02]  /*183b0*/  FADD.FTZ R13, R169, R13 ;  /* 0x0000000da90d7221 */ /* 0x000fe40000010000 */
[----:B------:R-:W0:Y:S01]  /*183c0*/  MUFU.EX2 R57, R57 ;  /* 0x0000003900397308 */ /* 0x000e220000000800 */
[C---:B------:R-:W-:Y:S01]  /*183d0*/  F2FP.F16.F32.PACK_AB R169, R29.reuse, R169 ;  /* 0x000000a91da9723e */ /* 0x040fe200000000ff */
[----:B------:R-:W-:-:S04]  /*183e0*/  FADD.FTZ R13, R29, R13 ;  /* 0x0000000d1d0d7221 */ /* 0x000fc80000010000 */
[----:B------:R-:W-:Y:S02]  /*183f0*/  FADD.FTZ R13, R171, R13 ;  /* 0x0000000dab0d7221 */ /* 0x000fe40000010000 */
[----:B------:R-:W2:Y:S01]  /*18400*/  MUFU.EX2 R61, R61 ;  /* 0x0000003d003d7308 */ /* 0x000ea20000000800 */
[C---:B------:R-:W-:Y:S01]  /*18410*/  F2FP.F16.F32.PACK_AB R171, R33.reuse, R171 ;  /* 0x000000ab21ab723e */ /* 0x040fe200000000ff */
[----:B------:R-:W-:-:S04]  /*18420*/  FADD.FTZ R13, R33, R13 ;  /* 0x0000000d210d7221 */ /* 0x000fc80000010000 */
[----:B------:R-:W-:Y:S01]  /*18430*/  FADD.FTZ R13, R165, R13 ;  /* 0x0000000da50d7221 */ /* 0x000fe20000010000 */
[C---:B------:R-:W-:Y:S02]  /*18440*/  F2FP.F16.F32.PACK_AB R165, R6.reuse, R165 ;  /* 0x000000a506a5723e */ /* 0x040fe400000000ff */
[----:B0-----:R-:W-:Y:S01]  /*18450*/  F2FP.F16.F32.PACK_AB R154, R57, R56 ;  /* 0x00000038399a723e */ /* 0x001fe200000000ff */
[----:B------:R-:W-:-:S04]  /*18460*/  FADD.FTZ R13, R6, R13 ;  /* 0x0000000d060d7221 */ /* 0x000fc80000010000 */
[----:B------:R-:W-:Y:S01]  /*18470*/  FADD.FTZ R13, R167, R13 ;  /* 0x0000000da70d7221 */ /* 0x000fe20000010000 */
[C---:B------:R-:W-:Y:S02]  /*18480*/  F2FP.F16.F32.PACK_AB R167, R0.reuse, R167 ;  /* 0x000000a700a7723e */ /* 0x040fe400000000ff */
[----:B--2---:R-:W-:Y:S01]  /*18490*/  F2FP.F16.F32.PACK_AB R155, R61, R86 ;  /* 0x000000563d9b723e */ /* 0x004fe200000000ff */
[----:B------:R-:W-:-:S04]  /*184a0*/  FADD.FTZ R13, R0, R13 ;  /* 0x0000000d000d7221 */ /* 0x000fc80000010000 */
[----:B-1----:R-:W-:Y:S01]  /*184b0*/  FADD.FTZ R14, R161, R13 ;  /* 0x0000000da10e7221 */ /* 0x002fe20000010000 */
[----:B------:R-:W-:-:S03]  /*184c0*/  F2FP.F16.F32.PACK_AB R161, R3, R161 ;  /* 0x000000a103a1723e */ /* 0x000fc600000000ff */
[----:B------:R-:W-:-:S04]  /*184d0*/  FADD.FTZ R14, R3, R14 ;  /* 0x0000000e030e7221 */ /* 0x000fc80000010000 */
[----:B------:R-:W-:Y:S01]  /*184e0*/  FADD.FTZ R13, R163, R14 ;  /* 0x0000000ea30d7221 */ /* 0x000fe20000010000 */
[----:B------:R-:W-:Y:S01]  /*184f0*/  FADD.FTZ R14, R44, R11 ;  /* 0x0000000b2c0e7221 */ /* 0x000fe20000010000 */
[C---:B------:R-:W-:Y:S02]  /*18500*/  F2FP.F16.F32.PACK_AB R163, R10.reuse, R163 ;  /* 0x000000a30aa3723e */ /* 0x040fe400000000ff */
[----:B------:R-:W-:Y:S01]  /*18510*/  FADD.FTZ R6, R10, R13 ;  /* 0x0000000d0a067221 */ /* 0x000fe20000010000 */
[----:B------:R-:W-:Y:S01]  /*18520*/  FADD.FTZ R14, R39, R14 ;  /* 0x0000000e270e7221 */ /* 0x000fe20000010000 */
[----:B------:R-:W-:Y:S02]  /*18530*/  MOV R10, R9 ;  /* 0x00000009000a7202 */ /* 0x000fe40000000f00 */
[----:B------:R-:W-:Y:S01]  /*18540*/  FADD.FTZ R6, R157, R6 ;  /* 0x000000069d067221 */ /* 0x000fe20000010000 */
[----:B------:R-:W-:Y:S01]  /*18550*/  FADD.FTZ R11, R45, R14 ;  /* 0x0000000e2d0b7221 */ /* 0x000fe20000010000 */
[----:B------:R-:W-:Y:S01]  /*18560*/  F2FP.F16.F32.PACK_AB R157, R75, R157 ;  /* 0x0000009d4b9d723e */ /* 0x000fe200000000ff */
[----:B------:R-:W-:-:S02]  /*18570*/  IMAD.MOV.U32 R14, RZ, RZ, R187 ;  /* 0x000000ffff0e7224 */ /* 0x000fc400078e00bb */
[----:B------:R-:W-:Y:S01]  /*18580*/  FADD.FTZ R13, R75, R6 ;  /* 0x000000064b0d7221 */ /* 0x000fe20000010000 */
[----:B------:R-:W-:-:S03]  /*18590*/  FADD.FTZ R0, R48, R11 ;  /* 0x0000000b30007221 */ /* 0x000fc60000010000 */
        /* <DEDUP_REMOVED lines=14> */
[----:B------:R-:W-:Y:S05]  /*18680*/  BSYNC B1 ;  /* 0x0000000000017941 */ /* 0x000fea0003800000 */
.L_x_2662:
[----:B------:R-:W-:Y:S05]  /*18690*/  BSYNC B0 ;  /* 0x0000000000007941 */ /* 0x000fea0003800000 */
.L_x_2661:
[----:B------:R-:W-:Y:S01]  /*186a0*/  ISETP.GE.AND P2, PT, R12, R199, PT ;  /* 0x000000c70c00720c */ /* 0x000fe20003f46270 */
[----:B------:R-:W-:-:S12]  /*186b0*/  BSSY B0, `(.L_x_2674) ;  /* 0x00002ca000007945 */ /* 0x000fd80003800000 */
[----:B------:R-:W-:Y:S05]  /*186c0*/  @!P2 BRA `(.L_x_2675) ;  /* 0x0000002c0020a947 */ /* 0x000fea0003800000 */
[----:B------:R-:W-:Y:S01]  /*186d0*/  IMAD.MOV.U32 R10, RZ, RZ, R9 ;  /* 0x000000ffff0a7224 */ /* 0x000fe200078e0009 */
[----:B------:R-:W-:Y:S01]  /*186e0*/  MOV R11, R187 ;  /* 0x000000bb000b7202 */ /* 0x000fe20000000f00 */
[----:B------:R-:W-:Y:S02]  /*186f0*/  IMAD.MOV.U32 R5, RZ, RZ, R7 ;  /* 0x000000ffff057224 */ /* 0x000fe400078e0007 */
[----:B------:R-:W-:-:S07]  /*18700*/  IMAD.MOV.U32 R6, RZ, RZ, R184 ;  /* 0x000000ffff067224 */ /* 0x000fce00078e00b8 */
.L_x_2686:
[----:B------:R-:W-:-:S05]  /*18710*/  VIADD R13, R6, 0x1 ;  /* 0x00000001060d7836 */ /* 0x000fca0000000000 */
[----:B------:R-:W-:-:S04]  /*18720*/  ISETP.NE.AND P2, PT, R13, 0x2, PT ;  /* 0x000000020d00780c */ /* 0x000fc80003f45270 */
[----:B------:R-:W-:Y:S02]  /*18730*/  SEL R13, R13, RZ, P2 ;  /* 0x000000ff0d0d7207 */ /* 0x000fe40001000000 */
[----:B------:R-:W-:-:S03]  /*18740*/  SEL R8, RZ, 0x1, P2 ;  /* 0x00000001ff087807 */ /* 0x000fc60001000000 */
[----:B------:R-:W-:Y:S01]  /*18750*/  IMAD.MOV.U32 R184, RZ, RZ, R13 ;  /* 0x000000ffffb87224 */ /* 0x000fe200078e000d */
[----:B------:R-:W-:Y:S01]  /*18760*/  LOP3.LUT R187, R11, R8, RZ, 0x3c, !PT ;  /* 0x000000080bbb7212 */ /* 0x000fe200078e3cff */
[----:B------:R-:W-:Y:S06]  /*18770*/  @!P0 BRA `(.L_x_2676) ;  /* 0x0000000000048947 */ /* 0x000fec0003800000 */
[----:B------:R-:W-:Y:S01]  /*18780*/  BPT.TRAP 0x1 ;  /* 0x000000040000795c */ /* 0x000fe20000300000 */
.L_x_2676:
[----:B------:R-:W-:Y:S02]  /*18790*/  LEA R8, R184, R2, 0x3 ;  /* 0x00000002b8087211 */ /* 0x000fe400078e18ff */
[----:B------:R-:W-:-:S04]  /*187a0*/  SHF.L.U32 R9, R187, 0x1f, RZ ;  /* 0x0000001fbb097819 */ /* 0x000fc800000006ff */
[----:B------:R0:W1:Y:S01]  /*187b0*/  SYNCS.PHASECHK.TRANS64.TRYWAIT P2, [R8+URZ+0x34830], R9 ;  /* 0x03483009080075a7 */ /* 0x000062000804017f */
[----:B------:R-:W-:Y:S05]  /*187c0*/  @!P0 BRA `(.L_x_2677) ;  /* 0x0000000000048947 */ /* 0x000fea0003800000 */
[----:B------:R-:W-:Y:S01]  /*187d0*/  BPT.TRAP 0x1 ;  /* 0x000000040000795c */ /* 0x000fe20000300000 */
.L_x_2677:
[----:B------:R-:W-:Y:S01]  /*187e0*/  IMAD R7, R184, 0xc00, R4 ;  /* 0x00000c00b8077824 */ /* 0x000fe200078e0204 */
[----:B------:R-:W-:Y:S03]  /*187f0*/  BSSY B1, `(.L_x_2678) ;  /* 0x0000006000017945 */ /* 0x000fe60003800000 */
[C---:B------:R-:W-:Y:S02]  /*18800*/  VIADD R14, R7.reuse, 0x2 ;  /* 0x00000002070e7836 */ /* 0x040fe40000000000 */
[----:B------:R-:W-:Y:S01]  /*18810*/  VIADD R21, R7, 0x4 ;  /* 0x0000000407157836 */ /* 0x000fe20000000000 */
[----:B-1----:R-:W-:Y:S06]  /*18820*/  @P2 BRA `(.L_x_2679) ;  /* 0x0000000000082947 */ /* 0x002fec0003800000 */
[----:B------:R-:W1:Y:S02]  /*18830*/  SYNCS.PHASECHK.TRANS64.TRYWAIT P2, [R8+URZ+0x34830], R9 ;  /* 0x03483009080075a7 */ /* 0x000e64000804017f */
[----:B-1----:R-:W-:Y:S05]  /*18840*/  @!P2 BRA `(.L_x_2680) ;  /* 0x000000fc0054a947 */ /* 0x002fea0003800000 */
.L_x_2679:
[----:B------:R-:W-:Y:S05]  /*18850*/  BSYNC B1 ;  /* 0x0000000000017941 */ /* 0x000fea0003800000 */
.L_x_2678:
[----:B01----:R-:W-:Y:S01]  /*18860*/  IMAD.MOV.U32 R8, RZ, RZ, R7 ;  /* 0x000000ffff087224 */ /* 0x003fe200078e0007 */
[----:B------:R-:W-:Y:S01]  /*18870*/  MOV R9, 0x40000040 ;  /* 0x4000004000097802 */ /* 0x000fe20000000f00 */
[----:B------:R-:W-:Y:S01]  /*18880*/  VIADD R24, R7, 0x400 ;  /* 0x0000040007187836 */ /* 0x000fe20000000000 */
[----:B------:R0:W-:Y:S01]  /*18890*/  STL.64 [R1+0xa0], R10 ;  /* 0x0000a00a01007387 */ /* 0x0001e20000100a00 */
[----:B------:R-:W-:Y:S01]  /*188a0*/  IMAD.MOV.U32 R25, RZ, RZ, 0x40000040 ;  /* 0x40000040ff197424 */ /* 0x000fe200078e00ff */
[----:B------:R-:W-:Y:S02]  /*188b0*/  R2UR UR54, R8 ;  /* 0x00000000083672ca */ /* 0x000fe400000e0000 */
[----:B------:R-:W-:Y:S02]  /*188c0*/  R2UR UR55, R9 ;  /* 0x00000000093772ca */ /* 0x000fe400000e0000 */
[----:B------:R-:W-:Y:S02]  /*188d0*/  R2UR UR30, R24 ;  /* 0x00000000181e72ca */ /* 0x000fe400000e0000 */
[----:B------:R-:W-:Y:S01]  /*188e0*/  IADD3 R24, R7, 0x406, RZ ;  /* 0x0000040607187810 */ /* 0x000fe20007ffe0ff */
        /* <DEDUP_REMOVED lines=37> */
[----:B------:R-:W-:-:S02]  /*18b40*/  MOV R8, R21 ;  /* 0x0000001500087202 */ /* 0x000fc40000000f00 */
        /* <DEDUP_REMOVED lines=8> */
[----:B------:R-:W-:Y:S01]  /*18bd0*/  VIADD R8, R7, 0x804 ;  /* 0x0000080407087836 */ /* 0x000fe20000000000 */
[----:B------:R0:W-:Y:S01]  /*18be0*/  STL.64 [R1+0x90], R2 ;  /* 0x0000900201007387 */ /* 0x0001e20000100a00 */
[C---:B------:R-:W-:Y:S02]  /*18bf0*/  R2UR UR47, R9.reuse ;  /* 0x00000000092f72ca */ /* 0x040fe400000e0000 */
[----:B------:R-:W-:-:S02]  /*18c00*/  R2UR UR27, R9 ;  /* 0x00000000091b72ca */ /* 0x000fc400000e0000 */
[C---:B------:R-:W-:Y:S02]  /*18c10*/  R2UR UR15, R9.reuse ;  /* 0x00000000090f72ca */ /* 0x040fe400000e0000 */
[----:B------:R-:W-:Y:S02]  /*18c20*/  R2UR UR6, R8 ;  /* 0x00000000080672ca */ /* 0x000fe400000e0000 */
[----:B------:R-:W-:Y:S02]  /*18c30*/  R2UR UR7, R9 ;  /* 0x00000000090772ca */ /* 0x000fe400000e0000 */
[----:B------:R-:W4:Y:S01]  /*18c40*/  LDL.64 R8, [R1+0x38] ;  /* 0x0000380001087983 */ /* 0x000f220000100a00 */
[----:B------:R-:W-:Y:S01]  /*18c50*/  IMAD.MOV.U32 R15, RZ, RZ, 0x40000040 ;  /* 0x40000040ff0f7424 */ /* 0x000fe200078e00ff */
[----:B------:R-:W-:Y:S02]  /*18c60*/  R2UR UR50, R14 ;  /* 0x000000000e3272ca */ /* 0x000fe400000e0000 */
[----:B0-----:R-:W3:Y:S01]  /*18c70*/  LDL.64 R2, [R1+0x20] ;  /* 0x0000200001027983 */ /* 0x001ee20000100a00 */
[----:B------:R-:W-:Y:S01]  /*18c80*/  VIADD R14, R7, 0x6 ;  /* 0x00000006070e7836 */ /* 0x000fe20000000000 */
[C---:B------:R-:W-:Y:S01]  /*18c90*/  R2UR UR51, R15.reuse ;  /* 0x000000000f3372ca */ /* 0x040fe200000e0000 */
[-C--:B------:R-:W-:Y:S01]  /*18ca0*/  FMUL.FTZ R88, R88, R20.reuse ;  /* 0x0000001458587220 */ /* 0x080fe20000410000 */
[----:B------:R-:W-:Y:S01]  /*18cb0*/  R2UR UR35, R15 ;  /* 0x000000000f2372ca */ /* 0x000fe200000e0000 */
[-C--:B------:R-:W-:Y:S01]  /*18cc0*/  FMUL.FTZ R89, R89, R20.reuse ;  /* 0x0000001459597220 */ /* 0x080fe20000410000 */
[----:B------:R-:W-:Y:S01]  /*18cd0*/  R2UR UR34, R14 ;  /* 0x000000000e2272ca */ /* 0x000fe200000e0000 */
[----:B------:R-:W-:Y:S01]  /*18ce0*/  VIADD R14, R7, 0x404 ;  /* 0x00000404070e7836 */ /* 0x000fe20000000000 */
[C---:B------:R-:W-:Y:S01]  /*18cf0*/  R2UR UR23, R15.reuse ;  /* 0x000000000f1772ca */ /* 0x040fe200000e0000 */
[-C--:B------:R-:W-:Y:S01]  /*18d00*/  FMUL.FTZ R92, R92, R20.reuse ;  /* 0x000000145c5c7220 */ /* 0x080fe20000410000 */
[----:B------:R-:W-:Y:S01]  /*18d10*/  R2UR UR11, R15 ;  /* 0x000000000f0b72ca */ /* 0x000fe200000e0000 */
[----:B------:R-:W-:Y:S01]  /*18d20*/  FMUL.FTZ R93, R93, R20 ;  /* 0x000000145d5d7220 */ /* 0x000fe20000410000 */
[----:B------:R-:W-:Y:S01]  /*18d30*/  R2UR UR22, R14 ;  /* 0x000000000e1672ca */ /* 0x000fe200000e0000 */
[----:B------:R-:W-:-:S02]  /*18d40*/  VIADD R14, R7, 0x802 ;  /* 0x00000802070e7836 */ /* 0x000fc40000000000 */
[-C--:B------:R-:W-:Y:S01]  /*18d50*/  FMUL.FTZ R96, R96, R20.reuse ;  /* 0x0000001460607220 */ /* 0x080fe20000410000 */
[-C--:B------:R-:W-:Y:S01]  /*18d60*/  FMUL.FTZ R97, R97, R20.reuse ;  /* 0x0000001461617220 */ /* 0x080fe20000410000 */
[-C--:B------:R-:W-:Y:S01]  /*18d70*/  FMUL.FTZ R100, R100, R20.reuse ;  /* 0x0000001464647220 */ /* 0x080fe20000410000 */
        /* <DEDUP_REMOVED lines=27> */
[----:B------:R-:W-:Y:S01]  /*18f30*/  WARPGROUP.ARRIVE ;  /* 0x00000000000079c5 */ /* 0x000fe20000000000 */
[----:B------:R-:W-:Y:S01]  /*18f40*/  IADD3 R14, R7, 0x806, RZ ;  /* 0x00000806070e7810 */ /* 0x000fe20007ffe0ff */
[----:B------:R-:W3:Y:S04]  /*18f50*/  LDL.64 R20, [R1+0x8] ;  /* 0x0000080001147983 */ /* 0x000ee80000100a00 */
[----:B------:R-:W-:Y:S03]  /*18f60*/  HGMMA.64x128x16.F32 R24, gdesc[UR48], R24, gsb0 ;  /* 0x01e00000301879f0 */ /* 0x000fe60008000818 */
[----:B------:R-:W-:Y:S02]  /*18f70*/  WARPGROUP.DEPBAR.LE gsb0, 0x0 ;  /* 0x00008000000079c5 */ /* 0x000fe40000010000 */
[----:B------:R-:W-:-:S07]  /*18f80*/  WARPGROUP.ARRIVE ;  /* 0x00000000000079c5 */ /* 0x000fce0000000000 */
[----:B------:R-:W-:Y:S01]  /*18f90*/  HGMMA.64x128x16.F32 R24, gdesc[UR44], R24, gsb0 ;  /* 0x01e000002c1879f0 */ /* 0x000fe20008000818 */
[----:B----4-:R-:W-:Y:S02]  /*18fa0*/  R2UR UR32, R8 ;  /* 0x00000000082072ca */ /* 0x010fe400000e0000 */
[----:B------:R-:W-:Y:S02]  /*18fb0*/  R2UR UR33, R9 ;  /* 0x00000000092172ca */ /* 0x000fe400000e0000 */
[----:B--2---:R-:W-:Y:S01]  /*18fc0*/  R2UR UR28, R10 ;  /* 0x000000000a1c72ca */ /* 0x004fe200000e0000 */
[----:B------:R-:W2:Y:S01]  /*18fd0*/  LDL.64 R8, [R1] ;  /* 0x0000000001087983 */ /* 0x000ea20000100a00 */
[----:B------:R-:W-:Y:S02]  /*18fe0*/  WARPGROUP.DEPBAR.LE gsb0, 0x0 ;  /* 0x00008000000079c5 */ /* 0x000fe40000010000 */
[----:B------:R-:W-:-:S07]  /*18ff0*/  WARPGROUP.ARRIVE ;  /* 0x00000000000079c5 */ /* 0x000fce0000000000 */
[----:B------:R-:W-:Y:S01]  /*19000*/  HGMMA.64x128x16.F32 R24, gdesc[UR32], R24, gsb0 ;  /* 0x01e00000201879f0 */ /* 0x000fe20008000818 */
[----:B------:R-:W-:Y:S02]  /*19010*/  R2UR UR29, R11 ;  /* 0x000000000b1d72ca */ /* 0x000fe400000e0000 */
[----:B------:R-:W-:Y:S02]  /*19020*/  R2UR UR38, R14 ;  /* 0x000000000e2672ca */ /* 0x000fe400000e0000 */
[----:B------:R-:W-:Y:S02]  /*19030*/  R2UR UR39, R15 ;  /* 0x000000000f2772ca */ /* 0x000fe400000e0000 */
[----:B------:R-:W4:Y:S01]  /*19040*/  LDL.64 R14, [R1+0x18] ;  /* 0x00001800010e7983 */ /* 0x000f220000100a00 */
[----:B---3--:R-:W-:Y:S02]  /*19050*/  R2UR UR24, R4 ;  /* 0x00000000041872ca */ /* 0x008fe400000e0000 */
[----:B------:R-:W-:Y:S01]  /*19060*/  R2UR UR25, R5 ;  /* 0x00000000051972ca */ /* 0x000fe200000e0000 */
[----:B------:R0:W5:Y:S01]  /*19070*/  LDL.LU.64 R10, [R1+0xa0] ;  /* 0x0000a000010a7983 */ /* 0x0001620000300a00 */
[----:B------:R-:W-:-:S02]  /*19080*/  R2UR UR20, R2 ;  /* 0x00000000021472ca */ /* 0x000fc400000e0000 */
[----:B------:R-:W-:Y:S01]  /*19090*/  R2UR UR21, R3 ;  /* 0x00000000031572ca */ /* 0x000fe200000e0000 */
[----:B------:R0:W5:Y:S01]  /*190a0*/  LDL.LU.64 R4, [R1+0x98] ;  /* 0x0000980001047983 */ /* 0x0001620000300a00 */
[----:B------:R-:W-:Y:S02]  /*190b0*/  R2UR UR12, R20 ;  /* 0x00000000140c72ca */ /* 0x000fe400000e0000 */
[----:B------:R-:W-:Y:S01]  /*190c0*/  R2UR UR13, R21 ;  /* 0x00000000150d72ca */ /* 0x000fe200000e0000 */
[----:B------:R0:W5:Y:S01]  /*190d0*/  LDL.LU.64 R2, [R1+0x90] ;  /* 0x0000900001027983 */ /* 0x0001620000300a00 */
[----:B------:R-:W-:Y:S02]  /*190e0*/  WARPGROUP.DEPBAR.LE gsb0, 0x0 ;  /* 0x00008000000079c5 */ /* 0x000fe40000010000 */
[----:B------:R-:W-:-:S06]  /*190f0*/  WARPGROUP.ARRIVE ;  /* 0x00000000000079c5 */ /* 0x000fcc0000000000 */
[----:B------:R-:W-:Y:S03]  /*19100*/  HGMMA.64x128x16.F32 R24, gdesc[UR28], R24, gsb0 ;  /* 0x01e000001c1879f0 */ /* 0x000fe60008000818 */
[----:B------:R-:W-:Y:S02]  /*19110*/  WARPGROUP.DEPBAR.LE gsb0, 0x0 ;  /* 0x00008000000079c5 */ /* 0x000fe40000010000 */
[----:B------:R-:W-:-:S07]  /*19120*/  WARPGROUP.ARRIVE ;  /* 0x00000000000079c5 */ /* 0x000fce0000000000 */
[----:B------:R-:W-:Y:S01]  /*19130*/  HGMMA.64x128x16.F32 R24, gdesc[UR24], R24, gsb0 ;  /* 0x01e00000181879f0 */ /* 0x000fe20008000818 */
[----:B----4-:R-:W-:Y:S02]  /*19140*/  R2UR UR16, R14 ;  /* 0x000000000e1072ca */ /* 0x010fe400000e0000 */
[----:B------:R-:W-:Y:S01]  /*19150*/  R2UR UR17, R15 ;  /* 0x000000000f1172ca */ /* 0x000fe200000e0000 */
[----:B------:R-:W-:Y:S02]  /*19160*/  WARPGROUP.DEPBAR.LE gsb0, 0x0 ;  /* 0x00008000000079c5 */ /* 0x000fe40000010000 */
[----:B------:R-:W-:-:S06]  /*19170*/  WARPGROUP.ARRIVE ;  /* 0x00000000000079c5 */ /* 0x000fcc0000000000 */
[----:B------:R-:W-:Y:S03]  /*19180*/  HGMMA.64x128x16.F32 R24, gdesc[UR20], R24, gsb0 ;  /* 0x01e00000141879f0 */ /* 0x000fe60008000818 */
[----:B------:R-:W-:Y:S02]  /*19190*/  WARPGROUP.DEPBAR.LE gsb0, 0x0 ;  /* 0x00008000000079c5 */ /* 0x000fe40000010000 */
[----:B------:R-:W-:-:S07]  /*191a0*/  WARPGROUP.ARRIVE ;  /* 0x00000000000079c5 */ /* 0x000fce0000000000 */
        /* <DEDUP_REMOVED lines=20> */
.L_x_2681:
[----:B-----5:R-:W-:Y:S01]  /*192f0*/  SHF.L.U32 R7, R11, 0x1f, RZ ;  /* 0x0000001f0b077819 */ /* 0x020fe200000006ff */
[----:B------:R-:W-:-:S04]  /*19300*/  IMAD R11, R6, 0x8, R2 ;  /* 0x00000008060b7824 */ /* 0x000fc800078e0202 */
[----:B------:R0:W1:Y:S01]  /*19310*/  SYNCS.PHASECHK.TRANS64.TRYWAIT P2, [R11+URZ+0x34850], R7 ;  /* 0x034850070b0075a7 */ /* 0x000062000804017f */
[----:B------:R-:W-:Y:S05]  /*19320*/  @!P0 BRA `(.L_x_2682) ;  /* 0x0000000000048947 */ /* 0x000fea0003800000 */
[----:B------:R-:W-:Y:S01]  /*19330*/  BPT.TRAP 0x1 ;  /* 0x000000040000795c */ /* 0x000fe20000300000 */
.L_x_2682:
[----:B------:R-:W-:Y:S04]  /*19340*/  BSSY B1, `(.L_x_2683) ;  /* 0x0000004000017945 */ /* 0x000fe80003800000 */
[----:B-1----:R-:W-:Y:S05]  /*19350*/  @P2 BRA `(.L_x_2684) ;  /* 0x0000000000082947 */ /* 0x002fea0003800000 */
[----:B------:R-:W1:Y:S02]  /*19360*/  SYNCS.PHASECHK.TRANS64.TRYWAIT P2, [R11+URZ+0x34850], R7 ;  /* 0x034850070b0075a7 */ /* 0x000e64000804017f */
[----:B-1----:R-:W-:Y:S05]  /*19370*/  @!P2 BRA `(.L_x_2685) ;  /* 0x000000f0009ca947 */ /* 0x002fea0003800000 */
.L_x_2684:
[----:B------:R-:W-:Y:S05]  /*19380*/  BSYNC B1 ;  /* 0x0000000000017941 */ /* 0x000fea0003800000 */
.L_x_2683:
        /* <DEDUP_REMOVED lines=40> */
[----:B------:R-:W-:Y:S01]  /*19610*/  VIADD R8, R6, 0x100 ;  /* 0x0000010006087836 */ /* 0x000fe20000000000 */
[----:B------:R-:W-:Y:S01]  /*19620*/  R2UR UR7, R9 ;  /* 0x00000000090772ca */ /* 0x000fe200000e0000 */
[----:B------:R-:W-:Y:S01]  /*19630*/  FMUL.FTZ R52, R55, UR58 ;  /* 0x0000003a37347c20 */ /* 0x000fe20008410000 */
[----:B------:R-:W-:Y:S01]  /*19640*/  MOV R9, 0x40000040 ;  /* 0x4000004000097802 */ /* 0x000fe20000000f00 */
        /* <DEDUP_REMOVED lines=13> */
[----:B------:R-:W-:Y:S01]  /*19720*/  ULDC UR4, c[0x0][0x988] ;  /* 0x0002620000047ab9 */ /* 0x000fe20000000800 */
        /* <DEDUP_REMOVED lines=9> */
[----:B------:R-:W-:Y:S01]  /*197c0*/  VIADD R40, R6, 0x280 ;  /* 0x0000028006287836 */ /* 0x000fe20000000000 */
[----:B------:R-:W-:Y:S01]  /*197d0*/  MUFU.TANH R43, R43 ;  /* 0x0000002b002b7308 */ /* 0x000fe20000002400 */
[----:B------:R-:W-:-:S02]  /*197e0*/  IMAD.MOV.U32 R41, RZ, RZ, 0x40000040 ;  /* 0x40000040ff297424 */ /* 0x000fc400078e00ff */
[----:B------:R-:W-:Y:S01]  /*197f0*/  FMUL.FTZ R78, R78, UR58 ;  /* 0x0000003a4e4e7c20 */ /* 0x000fe20008410000 */
[----:B------:R-:W-:Y:S01]  /*19800*/  FMUL.FTZ R79, R79, UR58 ;  /* 0x0000003a4f4f7c20 */ /* 0x000fe20008410000 */
[----:B------:R-:W-:Y:S01]  /*19810*/  FMUL.FTZ R82, R82, UR58 ;  /* 0x0000003a52527c20 */ /* 0x000fe20008410000 */
[----:B------:R-:W-:Y:S01]  /*19820*/  FMUL.FTZ R83, R83, UR58 ;  /* 0x0000003a53537c20 */ /* 0x000fe20008410000 */
[----:B------:R-:W-:Y:S01]  /*19830*/  @!P1 LEA R13, R13, R2, 0x3 ;  /* 0x000000020d0d9211 */ /* 0x000fe200078e18ff */
[----:B------:R-:W-:Y:S01]  /*19840*/  @!P1 VIADD R11, R11, 0x34860 ;  /* 0x000348600b0b9836 */ /* 0x000fe20000000000 */
[----:B------:R-:W-:Y:S01]  /*19850*/  MUFU.TANH R44, R44 ;  /* 0x0000002c002c7308 */ /* 0x000fe20000002400 */
[C---:B------:R-:W-:Y:S01]  /*19860*/  ISETP.GT.AND P2, PT, R12.reuse, R199, PT ;  /* 0x000000c70c00720c */ /* 0x040fe20003f44270 */
[----:B------:R-:W-:Y:S02]  /*19870*/  VIADD R12, R12, 0xffffffff ;  /* 0xffffffff0c0c7836 */ /* 0x000fe40000000000 */
[----:B------:R-:W-:Y:S01]  /*19880*/  @!P1 VIADD R13, R13, 0x34840 ;  /* 0x000348400d0d9836 */ /* 0x000fe20000000000 */
[----:B------:R-:W-:-:S03]  /*19890*/  @!P1 PRMT R11, RZ, 0x654, R11 ;  /* 0x00000654ff0b9816 */ /* 0x000fc6000000000b */
        /* <DEDUP_REMOVED lines=44> */
[----:B------:R-:W-:Y:S02]  /*19b60*/  R2UR UR7, R9 ;  /* 0x00000000090772ca */ /* 0x000fe400000e0000 */
[----:B------:R-:W-:Y:S02]  /*19b70*/  MOV R9, 0x40000040 ;  /* 0x4000004000097802 */ /* 0x000fe40000000f00 */
        /* <DEDUP_REMOVED lines=28> */
[----:B------:R-:W-:Y:S01]  /*19d40*/  R2UR UR6, R8 ;  /* 0x00000000080672ca */ /* 0x000fe200000e0000 */
[----:B------:R-:W-:-:S03]  /*19d50*/  FMUL.FTZ R85, R87, UR58 ;  /* 0x0000003a57557c20 */ /* 0x000fc60008410000 */
[----:B------:R-:W2:Y:S01]  /*19d60*/  MUFU.TANH R33, R33 ;  /* 0x0000002100217308 */ /* 0x000ea20000002400 */
[----:B0-----:R-:W-:-:S04]  /*19d70*/  FMNMX.FTZ R7, R9, R5, !PT ;  /* 0x0000000509077209 */ /* 0x001fc80007810000 */
[----:B------:R-:W-:-:S03]  /*19d80*/  FMNMX.FTZ R7, R21, R7, !PT ;  /* 0x0000000715077209 */ /* 0x000fc60007810000 */
[----:B------:R-:W0:Y:S01]  /*19d90*/  MUFU.TANH R62, R62 ;  /* 0x0000003e003e7308 */ /* 0x000e220000002400 */
[----:B------:R-:W-:-:S04]  /*19da0*/  FMNMX.FTZ R7, R25, R7, !PT ;  /* 0x0000000719077209 */ /* 0x000fc80007810000 */
[----:B------:R-:W-:-:S03]  /*19db0*/  FMNMX.FTZ R7, R27, R7, !PT ;  /* 0x000000071b077209 */ /* 0x000fc60007810000 */
[----:B------:R-:W3:Y:S01]  /*19dc0*/  MUFU.TANH R65, R65 ;  /* 0x0000004100417308 */ /* 0x000ee20000002400 */
[----:B------:R-:W-:-:S04]  /*19dd0*/  FMNMX.FTZ R7, R29, R7, !PT ;  /* 0x000000071d077209 */ /* 0x000fc80007810000 */
[----:B-1----:R-:W-:-:S03]  /*19de0*/  FMNMX.FTZ R7, R30, R7, !PT ;  /* 0x000000071e077209 */ /* 0x002fc60007810000 */
[----:B------:R-:W1:Y:S01]  /*19df0*/  MUFU.TANH R69, R69 ;  /* 0x0000004500457308 */ /* 0x000e620000002400 */
[----:B--2---:R-:W-:-:S04]  /*19e00*/  FMNMX.FTZ R7, R33, R7, !PT ;  /* 0x0000000721077209 */ /* 0x004fc80007810000 */
[----:B------:R-:W-:-:S03]  /*19e10*/  FMNMX.FTZ R7, R35, R7, !PT ;  /* 0x0000000723077209 */ /* 0x000fc60007810000 */
[----:B------:R-:W2:Y:S01]  /*19e20*/  MUFU.TANH R73, R73 ;  /* 0x0000004900497308 */ /* 0x000ea20000002400 */
[----:B------:R-:W-:-:S04]  /*19e30*/  FMNMX.FTZ R7, R37, R7, !PT ;  /* 0x0000000725077209 */ /* 0x000fc80007810000 */
[----:B------:R-:W-:-:S03]  /*19e40*/  FMNMX.FTZ R7, R38, R7, !PT ;  /* 0x0000000726077209 */ /* 0x000fc60007810000 */
[----:B------:R-:W4:Y:S01]  /*19e50*/  MUFU.TANH R77, R77 ;  /* 0x0000004d004d7308 */ /* 0x000f220000002400 */
[----:B------:R-:W-:-:S04]  /*19e60*/  FMNMX.FTZ R7, R43, R7, !PT ;  /* 0x000000072b077209 */ /* 0x000fc80007810000 */
[----:B------:R-:W-:-:S03]  /*19e70*/  FMNMX.FTZ R7, R44, R7, !PT ;  /* 0x000000072c077209 */ /* 0x000fc60007810000 */
[----:B------:R-:W5:Y:S01]  /*19e80*/  MUFU.TANH R80, R80 ;  /* 0x0000005000507308 */ /* 0x000f620000002400 */
[----:B------:R-:W-:-:S04]  /*19e90*/  FMNMX.FTZ R7, R47, R7, !PT ;  /* 0x000000072f077209 */ /* 0x000fc80007810000 */
[----:B------:R-:W-:-:S03]  /*19ea0*/  FMNMX.FTZ R7, R49, R7, !PT ;  /* 0x0000000731077209 */ /* 0x000fc60007810000 */
[----:B------:R-:W5:Y:S01]  /*19eb0*/  MUFU.TANH R24, R24 ;  /* 0x0000001800187308 */ /* 0x000f620000002400 */
        /* <DEDUP_REMOVED lines=10> */
[----:B0-----:R-:W-:-:S03]  /*19f60*/  FMNMX.FTZ R7, R62, R7, !PT ;  /* 0x000000073e077209 */ /* 0x001fc60007810000 */
[----:B------:R-:W-:Y:S01]  /*19f70*/  MUFU.TANH R50, R50 ;  /* 0x0000003200327308 */ /* 0x000fe20000002400 */
[----:B------:R-:W-:-:S04]  /*19f80*/  FMNMX.FTZ R7, R64, R7, !PT ;  /* 0x0000000740077209 */ /* 0x000fc80007810000 */
[----:B---3--:R-:W-:-:S03]  /*19f90*/  FMNMX.FTZ R7, R65, R7, !PT ;  /* 0x0000000741077209 */ /* 0x008fc60007810000 */
[----:B------:R-:W-:Y:S01]  /*19fa0*/  MUFU.TANH R54, R54 ;  /* 0x0000003600367308 */ /* 0x000fe20000002400 */
[----:B------:R-:W-:-:S04]  /*19fb0*/  FMNMX.FTZ R7, R68, R7, !PT ;  /* 0x0000000744077209 */ /* 0x000fc80007810000 */
[----:B-1----:R-:W-:-:S03]  /*19fc0*/  FMNMX.FTZ R7, R69, R7, !PT ;  /* 0x0000000745077209 */ /* 0x002fc60007810000 */
[----:B------:R-:W-:Y:S01]  /*19fd0*/  MUFU.TANH R58, R58 ;  /* 0x0000003a003a7308 */ /* 0x000fe20000002400 */
[----:B------:R-:W-:-:S04]  /*19fe0*/  FMNMX.FTZ R7, R72, R7, !PT ;  /* 0x0000000748077209 */ /* 0x000fc80007810000 */
[----:B--2---:R-:W-:-:S03]  /*19ff0*/  FMNMX.FTZ R7, R73, R7, !PT ;  /* 0x0000000749077209 */ /* 0x004fc60007810000 */
[----:B------:R-:W-:Y:S01]  /*1a000*/  MUFU.TANH R85, R85 ;  /* 0x0000005500557308 */ /* 0x000fe20000002400 */
[----:B----4-:R-:W-:-:S04]  /*1a010*/  FMNMX.FTZ R7, R77, R7, !PT ;  /* 0x000000074d077209 */ /* 0x010fc80007810000 */
[----:B------:R-:W-:Y:S01]  /*1a020*/  FMNMX.FTZ R7, R81, R7, !PT ;  /* 0x0000000751077209 */ /* 0x000fe20007810000 */
[----:B------:R-:W-:Y:S02]  /*1a030*/  WARPGROUP.DEPBAR.LE gsb0, 0x0 ;  /* 0x00008000000079c5 */ /* 0x000fe40000010000 */
[----:B------:R-:W-:Y:S01]  /*1a040*/  WARPGROUP.ARRIVE ;  /* 0x00000000000079c5 */ /* 0x000fe20000000000 */
[----:B------:R-:W-:-:S04]  /*1a050*/  FMNMX.FTZ R7, R76, R7, !PT ;  /* 0x000000074c077209 */ /* 0x000fc80007810000 */
[----:B-----5:R-:W-:Y:S01]  /*1a060*/  FMNMX.FTZ R7, R80, R7, !PT ;  /* 0x0000000750077209 */ /* 0x020fe20007810000 */
[----:B------:R-:W-:Y:S01]  /*1a070*/  HGMMA.64x128x16.F32 R88, R164, gdesc[UR4].tnspB, R88, gsb0 ;  /* 0x41e00004a4587df0 */ /* 0x000fe20008000858 */
[----:B------:R-:W-:Y:S02]  /*1a080*/  R2UR UR6, R40 ;  /* 0x00000000280672ca */ /* 0x000fe400000e0000 */
[----:B------:R-:W-:Y:S01]  /*1a090*/  R2UR UR7, R41 ;  /* 0x00000000290772ca */ /* 0x000fe200000e0000 */
[----:B------:R-:W0:Y:S01]  /*1a0a0*/  SHFL.BFLY PT, R8, R7, 0x2, 0x1f ;  /* 0x0c401f0007087f89 */ /* 0x000e2200000e0000 */
[----:B------:R-:W-:Y:S02]  /*1a0b0*/  IADD3 R40, R6, 0x300, RZ ;  /* 0x0000030006287810 */ /* 0x000fe40007ffe0ff */
[----:B0-----:R-:W-:-:S05]  /*1a0c0*/  FMNMX.FTZ R7, R7, R8, !PT ;  /* 0x0000000807077209 */ /* 0x001fca0007810000 */
[----:B------:R-:W0:Y:S02]  /*1a0d0*/  SHFL.BFLY PT, R8, R7, 0x1, 0x1f ;  /* 0x0c201f0007087f89 */ /* 0x000e2400000e0000 */
[----:B0-----:R-:W-:Y:S01]  /*1a0e0*/  FMNMX.FTZ R7, R7, R8, !PT ;  /* 0x0000000807077209 */ /* 0x001fe20007810000 */
[----:B------:R-:W-:-:S04]  /*1a0f0*/  IMAD.U32 R8, RZ, RZ, UR4 ;  /* 0x00000004ff087e24 */ /* 0x000fc8000f8e00ff */
[C---:B------:R-:W-:Y:S01]  /*1a100*/  FMUL.FTZ R86, R7.reuse, R8 ;  /* 0x0000000807567220 */ /* 0x040fe20000410000 */
[----:B------:R-:W-:-:S03]  /*1a110*/  FADD.FTZ R5, -R7, R5 ;  /* 0x0000000507057221 */ /* 0x000fc60000010100 */
[--C-:B------:R-:W-:Y:S01]  /*1a120*/  FFMA.FTZ R180, R9, R8, -R86.reuse ;  /* 0x0000000809b47223 */ /* 0x100fe20000010856 */
[----:B------:R-:W-:Y:S01]  /*1a130*/  FMNMX.FTZ R9, R14, R10, !PT ;  /* 0x0000000a0e097209 */ /* 0x000fe20007810000 */
[-CC-:B------:R-:W-:Y:S01]  /*1a140*/  FFMA.FTZ R178, R33, R8.reuse, -R86.reuse ;  /* 0x0000000821b27223 */ /* 0x180fe20000010856 */
[-C--:B------:R-:W-:Y:S01]  /*1a150*/  FMUL.FTZ R5, R5, R8.reuse ;  /* 0x0000000805057220 */ /* 0x080fe20000410000 */
[-CC-:B------:R-:W-:Y:S01]  /*1a160*/  FFMA.FTZ R182, R25, R8.reuse, -R86.reuse ;  /* 0x0000000819b67223 */ /* 0x180fe20000010856 */
[----:B------:R-:W-:Y:S01]  /*1a170*/  FMNMX.FTZ R9, R15, R9, !PT ;  /* 0x000000090f097209 */ /* 0x000fe20007810000 */
[----:B------:R-:W-:Y:S01]  /*1a180*/  MUFU.EX2 R180, R180 ;  /* 0x000000b400b47308 */ /* 0x000fe20000000800 */
[-CC-:B------:R-:W-:Y:S01]  /*1a190*/  FFMA.FTZ R27, R27, R8.reuse, -R86.reuse ;  /* 0x000000081b1b7223 */ /* 0x180fe20000010856 */
[-CC-:B------:R-:W-:Y:S01]  /*1a1a0*/  FFMA.FTZ R176, R29, R8.reuse, -R86.reuse ;  /* 0x000000081db07223 */ /* 0x180fe20000010856 */
[----:B------:R-:W-:Y:S01]  /*1a1b0*/  FMNMX.FTZ R9, R24, R9, !PT ;  /* 0x0000000918097209 */ /* 0x000fe20007810000 */
[-CC-:B------:R-:W-:Y:S01]  /*1a1c0*/  FFMA.FTZ R25, R30, R8.reuse, -R86.reuse ;  /* 0x000000081e197223 */ /* 0x180fe20000010856 */
[-CC-:B------:R-:W-:Y:S01]  /*1a1d0*/  FFMA.FTZ R172, R37, R8.reuse, -R86.reuse ;  /* 0x0000000825ac7223 */ /* 0x180fe20000010856 */
[-CC-:B------:R-:W-:Y:S01]  /*1a1e0*/  FFMA.FTZ R174, R43, R8.reuse, -R86.reuse ;  /* 0x000000082bae7223 */ /* 0x180fe20000010856 */
[----:B------:R-:W-:Y:S01]  /*1a1f0*/  FMNMX.FTZ R9, R26, R9, !PT ;  /* 0x000000091a097209 */ /* 0x000fe20007810000 */
[----:B------:R0:W1:Y:S01]  /*1a200*/  MUFU.EX2 R20, R5 ;  /* 0x0000000500147308 */ /* 0x0000620000000800 */
[-CC-:B------:R-:W-:Y:S01]  /*1a210*/  FFMA.FTZ R168, R47, R8.reuse, -R86.reuse ;  /* 0x000000082fa87223 */ /* 0x180fe20000010856 */
[-CC-:B------:R-:W-:Y:S01]  /*1a220*/  FFMA.FTZ R170, R51, R8.reuse, -R86.reuse ;  /* 0x0000000833aa7223 */ /* 0x180fe20000010856 */
[----:B------:R-:W-:Y:S01]  /*1a230*/  FMNMX.FTZ R9, R28, R9, !PT ;  /* 0x000000091c097209 */ /* 0x000fe20007810000 */
[-CC-:B------:R-:W-:Y:S01]  /*1a240*/  FFMA.FTZ R37, R53, R8.reuse, -R86.reuse ;  /* 0x0000000835257223 */ /* 0x180fe20000010856 */
[-CC-:B------:R-:W-:Y:S01]  /*1a250*/  FFMA.FTZ R29, R57, R8.reuse, -R86.reuse ;  /* 0x00000008391d7223 */ /* 0x180fe20000010856 */
[-CC-:B------:R-:W-:Y:S01]  /*1a260*/  FFMA.FTZ R43, R60, R8.reuse, -R86.reuse ;  /* 0x000000083c2b7223 */ /* 0x180fe20000010856 */
[----:B------:R-:W-:Y:S01]  /*1a270*/  FMNMX.FTZ R9, R31, R9, !PT ;  /* 0x000000091f097209 */ /* 0x000fe20007810000 */
[----:B------:R-:W-:Y:S01]  /*1a280*/  MUFU.EX2 R182, R182 ;  /* 0x000000b600b67308 */ /* 0x000fe20000000800 */
[-CC-:B0-----:R-:W-:Y:S01]  /*1a290*/  FFMA.FTZ R5, R21, R8.reuse, -R86.reuse ;  /* 0x0000000815057223 */ /* 0x181fe20000010856 */
[-CC-:B------:R-:W-:Y:S01]  /*1a2a0*/  FFMA.FTZ R30, R65, R8.reuse, -R86.reuse ;  /* 0x00000008411e7223 */ /* 0x180fe20000010856 */
[----:B------:R-:W-:Y:S01]  /*1a2b0*/  FMNMX.FTZ R9, R32, R9, !PT ;  /* 0x0000000920097209 */ /* 0x000fe20007810000 */
[-CC-:B------:R-:W-:Y:S01]  /*1a2c0*/  FFMA.FTZ R21, R68, R8.reuse, -R86.reuse ;  /* 0x0000000844157223 */ /* 0x180fe20000010856 */
[-CC-:B------:R-:W-:Y:S01]  /*1a2d0*/  FFMA.FTZ R47, R72, R8.reuse, -R86.reuse ;  /* 0x00000008482f7223 */ /* 0x180fe20000010856 */
[-C--:B------:R-:W-:Y:S01]  /*1a2e0*/  FFMA.FTZ R51, R77, R8.reuse, -R86 ;  /* 0x000000084d337223 */ /* 0x080fe20000010856 */
[----:B------:R-:W-:Y:S01]  /*1a2f0*/  FMNMX.FTZ R9, R34, R9, !PT ;  /* 0x0000000922097209 */ /* 0x000fe20007810000 */
[----:B------:R-:W0:Y:S01]  /*1a300*/  MUFU.EX2 R5, R5 ;  /* 0x0000000500057308 */ /* 0x000e220000000800 */
[----:B-1----:R-:W-:Y:S01]  /*1a310*/  FFMA.FTZ R3, R20, R3, R180 ;  /* 0x0000000314037223 */ /* 0x002fe200000100b4 */
[-CC-:B------:R-:W-:Y:S01]  /*1a320*/  FFMA.FTZ R53, R81, R8.reuse, -R86.reuse ;  /* 0x0000000851357223 */ /* 0x180fe20000010856 */
[----:B------:R-:W-:Y:S01]  /*1a330*/  FMNMX.FTZ R9, R36, R9, !PT ;  /* 0x0000000924097209 */ /* 0x000fe20007810000 */
[----:B------:R-:W-:-:S03]  /*1a340*/  FFMA.FTZ R80, R80, R8, -R86 ;  /* 0x0000000850507223 */ /* 0x000fc60000010856 */
[----:B------:R-:W-:Y:S01]  /*1a350*/  FMNMX.FTZ R9, R39, R9, !PT ;  /* 0x0000000927097209 */ /* 0x000fe20007810000 */
[----:B------:R-:W-:Y:S03]  /*1a360*/  MUFU.EX2 R176, R176 ;  /* 0x000000b000b07308 */ /* 0x000fe60000000800 */
[----:B------:R-:W-:-:S04]  /*1a370*/  FMNMX.FTZ R9, R42, R9, !PT ;  /* 0x000000092a097209 */ /* 0x000fc80007810000 */
[----:B------:R-:W-:Y:S01]  /*1a380*/  FMNMX.FTZ R9, R45, R9, !PT ;  /* 0x000000092d097209 */ /* 0x000fe20007810000 */
[----:B------:R-:W-:Y:S01]  /*1a390*/  MUFU.EX2 R25, R25 ;  /* 0x0000001900197308 */ /* 0x000fe20000000800 */
[C---:B0-----:R-:W-:Y:S01]  /*1a3a0*/  FADD.FTZ R3, R5.reuse, R3 ;  /* 0x0000000305037221 */ /* 0x041fe20000010000 */
[----:B------:R-:W-:Y:S02]  /*1a3b0*/  F2FP.F16.F32.PACK_AB R180, R5, R180 ;  /* 0x000000b405b4723e */ /* 0x000fe400000000ff */
[----:B------:R-:W-:Y:S01]  /*1a3c0*/  FMNMX.FTZ R9, R46, R9, !PT ;  /* 0x000000092e097209 */ /* 0x000fe20007810000 */
[----:B------:R-:W-:-:S03]  /*1a3d0*/  FADD.FTZ R3, R182, R3 ;  /* 0x00000003b6037221 */ /* 0x000fc60000010000 */
        /* <DEDUP_REMOVED lines=8> */
[----:B------:R-:W-:Y:S01]  /*1a460*/  FMNMX.FTZ R9, R58, R9, !PT ;  /* 0x000000093a097209 */ /* 0x000fe20007810000 */
[----:B------:R-:W-:-:S03]  /*1a470*/  WARPGROUP.DEPBAR.LE gsb0, 0x0 ;  /* 0x00008000000079c5 */ /* 0x000fc60000010000 */
[----:B------:R-:W-:Y:S01]  /*1a480*/  FMNMX.FTZ R9, R63, R9, !PT ;  /* 0x000000093f097209 */ /* 0x000fe20007810000 */
[----:B------:R-:W-:Y:S01]  /*1a490*/  WARPGROUP.ARRIVE ;  /* 0x00000000000079c5 */ /* 0x000fe20000000000 */
[----:B------:R-:W-:Y:S01]  /*1a4a0*/  MUFU.EX2 R168, R168 ;  /* 0x000000a800a87308 */ /* 0x000fe20000000800 */
[-CC-:B------:R-:W-:Y:S01]  /*1a4b0*/  FFMA.FTZ R164, R55, R8.reuse, -R86.reuse ;  /* 0x0000000837a47223 */ /* 0x180fe20000010856 */
[----:B------:R-:W-:Y:S01]  /*1a4c0*/  FMNMX.FTZ R9, R66, R9, !PT ;  /* 0x0000000942097209 */ /* 0x000fe20007810000 */
[-CC-:B------:R-:W-:Y:S01]  /*1a4d0*/  FFMA.FTZ R166, R59, R8.reuse, -R86.reuse ;  /* 0x000000083ba67223 */ /* 0x180fe20000010856 */
[----:B------:R-:W-:Y:S01]  /*1a4e0*/  FFMA.FTZ R55, R76, R8, -R86 ;  /* 0x000000084c377223 */ /* 0x000fe20000010856 */
[----:B------:R-:W-:Y:S01]  /*1a4f0*/  HGMMA.64x128x16.F32 R88, R160, gdesc[UR4].tnspB, R88, gsb0 ;  /* 0x41e00004a0587df0 */ /* 0x000fe20008000858 */
[----:B------:R-:W-:Y:S02]  /*1a500*/  FMNMX.FTZ R9, R67, R9, !PT ;  /* 0x0000000943097209 */ /* 0x000fe40007810000 */
[----:B------:R-:W-:Y:S01]  /*1a510*/  R2UR UR6, R40 ;  /* 0x00000000280672ca */ /* 0x000fe200000e0000 */
        /* <DEDUP_REMOVED lines=27> */
[----:B------:R-:W-:-:S06]  /*1a6d0*/  IMAD.MOV.U32 R41, RZ, RZ, 0x40000040 ;  /* 0x40000040ff297424 */ /* 0x000fcc00078e00ff */
[----:B------:R-:W-:Y:S01]  /*1a6e0*/  MUFU.EX2 R55, R55 ;  /* 0x0000003700377308 */ /* 0x000fe20000000800 */
[----:B------:R-:W-:Y:S01]  /*1a6f0*/  FADD.FTZ R40, -R9, R10 ;  /* 0x0000000a09287221 */ /* 0x000fe20000010100 */
[----:B------:R-:W-:Y:S01]  /*1a700*/  R2UR UR7, R41 ;  /* 0x00000000290772ca */ /* 0x000fe200000e0000 */
[-C--:B------:R-:W-:Y:S02]  /*1a710*/  FMUL.FTZ R41, R9, R8.reuse ;  /* 0x0000000809297220 */ /* 0x080fe40000410000 */
[----:B------:R-:W-:-:S03]  /*1a720*/  FMUL.FTZ R40, R40, R8 ;  /* 0x0000000828287220 */ /* 0x000fc60000410000 */
[----:B------:R-:W-:Y:S01]  /*1a730*/  MUFU.EX2 R10, R80 ;  /* 0x00000050000a7308 */ /* 0x000fe20000000800 */
[-CC-:B------:R-:W-:Y:S01]  /*1a740*/  FFMA.FTZ R181, R14, R8.reuse, -R41.reuse ;  /* 0x000000080eb57223 */ /* 0x180fe20000010829 */
[----:B------:R-:W-:Y:S02]  /*1a750*/  VIADD R14, R6, 0x380 ;  /* 0x00000380060e7836 */ /* 0x000fe40000000000 */
        /* <DEDUP_REMOVED lines=14> */
[----:B0-----:R-:W-:Y:S01]  /*1a840*/  FFMA.FTZ R40, R15, R8, -R41 ;  /* 0x000000080f287223 */ /* 0x001fe20000010829 */
[----:B------:R-:W-:-:S02]  /*1a850*/  IMAD.MOV.U32 R15, RZ, RZ, 0x40000040 ;  /* 0x40000040ff0f7424 */ /* 0x000fc400078e00ff */
[-CC-:B------:R-:W-:Y:S01]  /*1a860*/  FFMA.FTZ R171, R50, R8.reuse, -R41.reuse ;  /* 0x0000000832ab7223 */ /* 0x180fe20000010829 */
        /* <DEDUP_REMOVED lines=13> */
[----:B------:R-:W-:-:S02]  /*1a940*/  WARPGROUP.DEPBAR.LE gsb0, 0x0 ;  /* 0x00008000000079c5 */ /* 0x000fc40000010000 */
[----:B------:R-:W-:Y:S01]  /*1a950*/  WARPGROUP.ARRIVE ;  /* 0x00000000000079c5 */ /* 0x000fe20000000000 */
[----:B-1----:R-:W-:Y:S01]  /*1a960*/  FFMA.FTZ R0, R87, R0, R181 ;  /* 0x0000000057007223 */ /* 0x002fe200000100b5 */
[-CC-:B------:R-:W-:Y:S01]  /*1a970*/  FFMA.FTZ R161, R35, R8.reuse, -R86.reuse ;  /* 0x0000000823a17223 */ /* 0x180fe20000010856 */
[-CC-:B------:R-:W-:Y:S01]  /*1a980*/  FFMA.FTZ R35, R38, R8.reuse, -R86.reuse ;  /* 0x0000000826237223 */ /* 0x180fe20000010856 */
[-C--:B------:R-:W-:Y:S01]  /*1a990*/  FFMA.FTZ R160, R61, R8.reuse, -R86 ;  /* 0x000000083da07223 */ /* 0x080fe20000010856 */
[----:B------:R1:W2:Y:S01]  /*1a9a0*/  MUFU.EX2 R163, R27 ;  /* 0x0000001b00a37308 */ /* 0x0002a20000000800 */
[----:B------:R-:W-:Y:S01]  /*1a9b0*/  HGMMA.64x128x16.F32 R88, R156, gdesc[UR4].tnspB, R88, gsb0 ;  /* 0x41e000049c587df0 */ /* 0x000fe20008000858 */
[----:B------:R-:W-:Y:S01]  /*1a9c0*/  R2UR UR6, R14 ;  /* 0x000000000e0672ca */ /* 0x000fe200000e0000 */
[----:B0-----:R-:W-:Y:S01]  /*1a9d0*/  FADD.FTZ R0, R40, R0 ;  /* 0x0000000028007221 */ /* 0x001fe20000010000 */
[----:B------:R-:W-:Y:S01]  /*1a9e0*/  R2UR UR7, R15 ;  /* 0x000000000f0772ca */ /* 0x000fe200000e0000 */
[-CC-:B------:R-:W-:Y:S01]  /*1a9f0*/  FFMA.FTZ R38, R62, R8.reuse, -R86.reuse ;  /* 0x000000083e267223 */ /* 0x180fe20000010856 */
[----:B------:R-:W-:Y:S01]  /*1aa00*/  @!P1 PRMT R14, RZ, 0x654, R13 ;  /* 0x00000654ff0e9816 */ /* 0x000fe2000000000d */
[-CC-:B------:R-:W-:Y:S01]  /*1aa10*/  FFMA.FTZ R162, R64, R8.reuse, -R86.reuse ;  /* 0x0000000840a27223 */ /* 0x180fe20000010856 */
[----:B------:R-:W-:Y:S01]  /*1aa20*/  MUFU.EX2 R24, R24 ;  /* 0x0000001800187308 */ /* 0x000fe20000000800 */
[-CC-:B-1----:R-:W-:Y:S01]  /*1aa30*/  FFMA.FTZ R27, R44, R8.reuse, -R86.reuse ;  /* 0x000000082c1b7223 */ /* 0x182fe20000010856 */
[-CC-:B------:R-:W-:Y:S01]  /*1aa40*/  FFMA.FTZ R44, R49, R8.reuse, -R86.reuse ;  /* 0x00000008312c7223 */ /* 0x180fe20000010856 */
[----:B------:R-:W-:Y:S01]  /*1aa50*/  FFMA.FTZ R49, R73, R8, -R86 ;  /* 0x0000000849317223 */ /* 0x000fe20000010856 */
[----:B------:R-:W-:-:S04]  /*1aa60*/  F2FP.F16.F32.PACK_AB R181, R40, R181 ;  /* 0x000000b528b5723e */ /* 0x000fc800000000ff */
[----:B------:R-:W-:Y:S01]  /*1aa70*/  MUFU.EX2 R177, R177 ;  /* 0x000000b100b17308 */ /* 0x000fe20000000800 */
[C---:B--2---:R-:W-:Y:S01]  /*1aa80*/  FADD.FTZ R3, R163.reuse, R3 ;  /* 0x00000003a3037221 */ /* 0x044fe20000010000 */
[----:B------:R-:W-:-:S03]  /*1aa90*/  F2FP.F16.F32.PACK_AB R182, R163, R182 ;  /* 0x000000b6a3b6723e */ /* 0x000fc600000000ff */
[----:B------:R-:W-:Y:S01]  /*1aaa0*/  FADD.FTZ R15, R176, R3 ;  /* 0x00000003b00f7221 */ /* 0x000fe20000010000 */
[----:B------:R-:W-:Y:S01]  /*1aab0*/  FFMA.FTZ R3, R66, R8, -R41 ;  /* 0x0000000842037223 */ /* 0x000fe20000010829 */
[C---:B------:R-:W-:Y:S01]  /*1aac0*/  F2FP.F16.F32.PACK_AB R176, R25.reuse, R176 ;  /* 0x000000b019b0723e */ /* 0x040fe200000000ff */
[----:B------:R-:W-:Y:S01]  /*1aad0*/  MUFU.EX2 R26, R26 ;  /* 0x0000001a001a7308 */ /* 0x000fe20000000800 */
[----:B------:R-:W-:-:S04]  /*1aae0*/  FADD.FTZ R15, R25, R15 ;  /* 0x0000000f190f7221 */ /* 0x000fc80000010000 */
[----:B------:R-:W-:Y:S01]  /*1aaf0*/  FADD.FTZ R39, R178, R15 ;  /* 0x0000000fb2277221 */ /* 0x000fe20000010000 */
[----:B------:R-:W-:Y:S02]  /*1ab00*/  FFMA.FTZ R15, R71, R8, -R41 ;  /* 0x00000008470f7223 */ /* 0x000fe40000010829 */
[----:B------:R-:W-:Y:S08]  /*1ab10*/  MUFU.EX2 R179, R179 ;  /* 0x000000b300b37308 */ /* 0x000ff00000000800 */
[----:B------:R-:W0:Y:S08]  /*1ab20*/  MUFU.EX2 R161, R161 ;  /* 0x000000a100a17308 */ /* 0x000e300000000800 */
[----:B------:R-:W-:Y:S08]  /*1ab30*/  MUFU.EX2 R28, R28 ;  /* 0x0000001c001c7308 */ /* 0x000ff00000000800 */
[----:B------:R-:W-:Y:S01]  /*1ab40*/  MUFU.EX2 R173, R173 ;  /* 0x000000ad00ad7308 */ /* 0x000fe20000000800 */
[C---:B0-----:R-:W-:Y:S01]  /*1ab50*/  FADD.FTZ R39, R161.reuse, R39 ;  /* 0x00000027a1277221 */ /* 0x041fe20000010000 */
[----:B------:R-:W-:-:S03]  /*1ab60*/  F2FP.F16.F32.PACK_AB R178, R161, R178 ;  /* 0x000000b2a1b2723e */ /* 0x000fc600000000ff */
[----:B------:R-:W-:-:S03]  /*1ab70*/  FADD.FTZ R39, R172, R39 ;  /* 0x00000027ac277221 */ /* 0x000fc60000010000 */
        /* <DEDUP_REMOVED lines=17> */
[----:B------:R-:W-:Y:S01]  /*1ac90*/  FADD.FTZ R39, R170, R39 ;  /* 0x00000027aa277221 */ /* 0x000fe20000010000 */
[C---:B------:R-:W-:Y:S02]  /*1aca0*/  F2FP.F16.F32.PACK_AB R170, R37.reuse, R170 ;  /* 0x000000aa25aa723e */ /* 0x040fe400000000ff */
[----:B------:R-:W-:Y:S01]  /*1acb0*/  MUFU.EX2 R6, R6 ;  /* 0x0000000600067308 */ /* 0x000fe20000000800 */
[----:B------:R-:W-:-:S04]  /*1acc0*/  FADD.FTZ R39, R37, R39 ;  /* 0x0000002725277221 */ /* 0x000fc80000010000 */
[----:B------:R-:W-:Y:S01]  /*1acd0*/  FADD.FTZ R39, R164, R39 ;  /* 0x00000027a4277221 */ /* 0x000fe20000010000 */
[C---:B------:R-:W-:Y:S01]  /*1ace0*/  F2FP.F16.F32.PACK_AB R164, R29.reuse, R164 ;  /* 0x000000a41da4723e */ /* 0x040fe200000000ff */
[----:B------:R-:W-:Y:S02]  /*1acf0*/  WARPGROUP.DEPBAR.LE gsb0, 0x0 ;  /* 0x00008000000079c5 */ /* 0x000fe40000010000 */
[----:B------:R-:W-:Y:S01]  /*1ad00*/  WARPGROUP.ARRIVE ;  /* 0x00000000000079c5 */ /* 0x000fe20000000000 */
[----:B------:R-:W-:Y:S01]  /*1ad10*/  MUFU.EX2 R165, R165 ;  /* 0x000000a500a57308 */ /* 0x000fe20000000800 */
[----:B------:R-:W-:Y:S01]  /*1ad20*/  FADD.FTZ R39, R29, R39 ;  /* 0x000000271d277221 */ /* 0x000fe20000010000 */
[----:B------:R-:W-:Y:S01]  /*1ad30*/  FFMA.FTZ R157, R74, R8, -R41 ;  /* 0x000000084a9d7223 */ /* 0x000fe20000010829 */
[----:B------:R-:W-:Y:S02]  /*1ad40*/  F2FP.F16.F32.PACK_AB R156, R33, R21 ;  /* 0x00000015219c723e */ /* 0x000fe400000000ff */
[----:B------:R-:W-:Y:S01]  /*1ad50*/  HGMMA.64x128x16.F32 R88, R152, gdesc[UR4].tnspB, R88, gsb0 ;  /* 0x41e0000498587df0 */ /* 0x000fe20008000858 */
[----:B------:R-:W-:Y:S01]  /*1ad60*/  FADD.FTZ R39, R166, R39 ;  /* 0x00000027a6277221 */ /* 0x000fe20000010000 */
[C---:B------:R-:W-:Y:S01]  /*1ad70*/  F2FP.F16.F32.PACK_AB R166, R43.reuse, R166 ;  /* 0x000000a62ba6723e */ /* 0x040fe200000000ff */
[----:B------:R-:W-:Y:S02]  /*1ad80*/  MUFU.EX2 R13, R56 ;  /* 0x00000038000d7308 */ /* 0x000fe40000000800 */
[----:B------:R-:W-:-:S06]  /*1ad90*/  FADD.FTZ R39, R43, R39 ;  /* 0x000000272b277221 */ /* 0x000fcc0000010000 */
[----:B------:R-:W-:Y:S08]  /*1ada0*/  MUFU.EX2 R167, R167 ;  /* 0x000000a700a77308 */ /* 0x000ff00000000800 */
[----:B------:R-:W0:Y:S08]  /*1adb0*/  MUFU.EX2 R160, R160 ;  /* 0x000000a000a07308 */ /* 0x000e300000000800 */
[----:B------:R-:W-:Y:S08]  /*1adc0*/  MUFU.EX2 R3, R3 ;  /* 0x0000000300037308 */ /* 0x000ff00000000800 */
[----:B------:R-:W1:Y:S01]  /*1add0*/  MUFU.EX2 R38, R38 ;  /* 0x0000002600267308 */ /* 0x000e620000000800 */
[----:B0-----:R-:W-:-:S07]  /*1ade0*/  FADD.FTZ R39, R160, R39 ;  /* 0x00000027a0277221 */ /* 0x001fce0000010000 */
[----:B------:R-:W0:Y:S08]  /*1adf0*/  MUFU.EX2 R162, R162 ;  /* 0x000000a200a27308 */ /* 0x000e300000000800 */
[----:B------:R-:W-:Y:S01]  /*1ae00*/  MUFU.EX2 R15, R15 ;  /* 0x0000000f000f7308 */ /* 0x000fe20000000800 */
[C---:B-1----:R-:W-:Y:S01]  /*1ae10*/  FADD.FTZ R39, R38.reuse, R39 ;  /* 0x0000002726277221 */ /* 0x042fe20000010000 */
[----:B------:R-:W-:-:S06]  /*1ae20*/  F2FP.F16.F32.PACK_AB R160, R38, R160 ;  /* 0x000000a026a0723e */ /* 0x000fcc00000000ff */
[----:B------:R-:W-:Y:S01]  /*1ae30*/  MUFU.EX2 R157, R157 ;  /* 0x0000009d009d7308 */ /* 0x000fe20000000800 */
[----:B0-----:R-:W-:Y:S01]  /*1ae40*/  FADD.FTZ R39, R162, R39 ;  /* 0x00000027a2277221 */ /* 0x001fe20000010000 */
[----:B------:R-:W-:-:S06]  /*1ae50*/  F2FP.F16.F32.PACK_AB R162, R30, R162 ;  /* 0x000000a21ea2723e */ /* 0x000fcc00000000ff */
[----:B------:R-:W-:Y:S08]  /*1ae60*/  MUFU.EX2 R75, R75 ;  /* 0x0000004b004b7308 */ /* 0x000ff00000000800 */
[----:B------:R-:W-:Y:S08]  /*1ae70*/  MUFU.EX2 R78, R78 ;  /* 0x0000004e004e7308 */ /* 0x000ff00000000800 */
[----:B------:R-:W0:Y:S08]  /*1ae80*/  MUFU.EX2 R49, R49 ;  /* 0x0000003100317308 */ /* 0x000e300000000800 */
[----:B------:R-:W1:Y:S08]  /*1ae90*/  MUFU.EX2 R79, R79 ;  /* 0x0000004f004f7308 */ /* 0x000e700000000800 */
[----:B------:R-:W-:Y:S01]  /*1aea0*/  MUFU.EX2 R82, R82 ;  /* 0x0000005200527308 */ /* 0x000fe20000000800 */
[----:B0-----:R-:W-:-:S07]  /*1aeb0*/  F2FP.F16.F32.PACK_AB R158, R49, R47 ;  /* 0x0000002f319e723e */ /* 0x001fce00000000ff */
[----:B------:R-:W0:Y:S01]  /*1aec0*/  MUFU.EX2 R83, R83 ;  /* 0x0000005300537308 */ /* 0x000e220000000800 */
[----:B-1----:R-:W-:-:S07]  /*1aed0*/  F2FP.F16.F32.PACK_AB R159, R79, R78 ;  /* 0x0000004e4f9f723e */ /* 0x002fce00000000ff */
[----:B------:R-:W-:Y:S01]  /*1aee0*/  MUFU.EX2 R84, R84 ;  /* 0x0000005400547308 */ /* 0x000fe20000000800 */
[----:B------:R-:W-:Y:S02]  /*1aef0*/  WARPGROUP.DEPBAR.LE gsb0, 0x0 ;  /* 0x00008000000079c5 */ /* 0x000fe40000010000 */
[----:B------:R1:W-:Y:S01]  /*1af00*/  @!P1 SYNCS.ARRIVE.TRANS64.RED.A1T0 RZ, [R14+URZ], RZ ;  /* 0x000000ff0eff99a7 */ /* 0x0003e2000810043f */
[----:B------:R-:W-:Y:S02]  /*1af10*/  F2FP.F16.F32.PACK_AB R154, R10, R55 ;  /* 0x000000370a9a723e */ /* 0x000fe400000000ff */
[----:B------:R-:W-:Y:S02]  /*1af20*/  F2FP.F16.F32.PACK_AB R152, R53, R51 ;  /* 0x000000333598723e */ /* 0x000fe400000000ff */
[----:B0-----:R-:W-:Y:S01]  /*1af30*/  F2FP.F16.F32.PACK_AB R153, R83, R82 ;  /* 0x000000525399723e */ /* 0x001fe200000000ff */
[----:B-1----:R-:W-:Y:S01]  /*1af40*/  FADD.FTZ R14, R183, R0 ;  /* 0x00000000b70e7221 */ /* 0x002fe20000010000 */
[----:B------:R0:W-:Y:S01]  /*1af50*/  @!P1 SYNCS.ARRIVE.TRANS64.RED.A1T0 RZ, [R11+URZ], RZ ;  /* 0x000000ff0bff99a7 */ /* 0x0001e2000810043f */
[----:B------:R-:W-:Y:S01]  /*1af60*/  MUFU.EX2 R0, R63 ;  /* 0x0000003f00007308 */ /* 0x000fe20000000800 */
[C---:B------:R-:W-:Y:S01]  /*1af70*/  F2FP.F16.F32.PACK_AB R183, R24.reuse, R183 ;  /* 0x000000b718b7723e */ /* 0x040fe200000000ff */
[----:B------:R-:W-:-:S04]  /*1af80*/  FADD.FTZ R14, R24, R14 ;  /* 0x0000000e180e7221 */ /* 0x000fc80000010000 */
[----:B------:R-:W-:Y:S01]  /*1af90*/  FADD.FTZ R36, R177, R14 ;  /* 0x0000000eb1247221 */ /* 0x000fe20000010000 */
[-CC-:B0-----:R-:W-:Y:S01]  /*1afa0*/  FFMA.FTZ R11, R67, R8.reuse, -R41.reuse ;  /* 0x00000008430b7223 */ /* 0x181fe20000010829 */
[-CC-:B------:R-:W-:Y:S01]  /*1afb0*/  FFMA.FTZ R14, R70, R8.reuse, -R41.reuse ;  /* 0x00000008460e7223 */ /* 0x180fe20000010829 */
[----:B------:R-:W-:Y:S01]  /*1afc0*/  FFMA.FTZ R41, R85, R8, -R41 ;  /* 0x0000000855297223 */ /* 0x000fe20000010829 */
[C---:B------:R-:W-:Y:S01]  /*1afd0*/  FADD.FTZ R36, R26.reuse, R36 ;  /* 0x000000241a247221 */ /* 0x040fe20000010000 */
[----:B------:R-:W-:Y:S02]  /*1afe0*/  F2FP.F16.F32.PACK_AB R177, R26, R177 ;  /* 0x000000b11ab1723e */ /* 0x000fe400000000ff */
[----:B------:R-:W0:Y:S01]  /*1aff0*/  MUFU.EX2 R11, R11 ;  /* 0x0000000b000b7308 */ /* 0x000e220000000800 */
[----:B------:R-:W-:Y:S01]  /*1b000*/  FADD.FTZ R36, R179, R36 ;  /* 0x00000024b3247221 */ /* 0x000fe20000010000 */
[----:B------:R-:W-:-:S03]  /*1b010*/  F2FP.F16.F32.PACK_AB R179, R28, R179 ;  /* 0x000000b31cb3723e */ /* 0x000fc600000000ff */
[----:B------:R-:W-:-:S03]  /*1b020*/  FADD.FTZ R36, R28, R36 ;  /* 0x000000241c247221 */ /* 0x000fc60000010000 */
[----:B------:R-:W1:Y:S01]  /*1b030*/  MUFU.EX2 R14, R14 ;  /* 0x0000000e000e7308 */ /* 0x000e620000000800 */
[----:B------:R-:W-:Y:S01]  /*1b040*/  FADD.FTZ R36, R173, R36 ;  /* 0x00000024ad247221 */ /* 0x000fe20000010000 */
[----:B------:R-:W-:-:S03]  /*1b050*/  F2FP.F16.F32.PACK_AB R173, R31, R173 ;  /* 0x000000ad1fad723e */ /* 0x000fc600000000ff */
[----:B------:R-:W-:-:S03]  /*1b060*/  FADD.FTZ R36, R31, R36 ;  /* 0x000000241f247221 */ /* 0x000fc60000010000 */
[----:B------:R-:W2:Y:S01]  /*1b070*/  MUFU.EX2 R41, R41 ;  /* 0x0000002900297308 */ /* 0x000ea20000000800 */
[----:B------:R-:W-:Y:S01]  /*1b080*/  FADD.FTZ R36, R175, R36 ;  /* 0x00000024af247221 */ /* 0x000fe20000010000 */
[----:B0-----:R-:W-:Y:S02]  /*1b090*/  F2FP.F16.F32.PACK_AB R161, R11, R3 ;  /* 0x000000030ba1723e */ /* 0x001fe400000000ff */
[C---:B------:R-:W-:Y:S01]  /*1b0a0*/  F2FP.F16.F32.PACK_AB R175, R32.reuse, R175 ;  /* 0x000000af20af723e */ /* 0x040fe200000000ff */
[----:B------:R-:W-:-:S04]  /*1b0b0*/  FADD.FTZ R36, R32, R36 ;  /* 0x0000002420247221 */ /* 0x000fc80000010000 */
[----:B------:R-:W-:Y:S01]  /*1b0c0*/  FADD.FTZ R36, R169, R36 ;  /* 0x00000024a9247221 */ /* 0x000fe20000010000 */
[C---:B------:R-:W-:Y:S02]  /*1b0d0*/  F2FP.F16.F32.PACK_AB R169, R34.reuse, R169 ;  /* 0x000000a922a9723e */ /* 0x040fe400000000ff */
[----:B-1----:R-:W-:Y:S01]  /*1b0e0*/  F2FP.F16.F32.PACK_AB R163, R15, R14 ;  /* 0x0000000e0fa3723e */ /* 0x002fe200000000ff */
[----:B------:R-:W-:-:S04]  /*1b0f0*/  FADD.FTZ R36, R34, R36 ;  /* 0x0000002422247221 */ /* 0x000fc80000010000 */
[----:B------:R-:W-:Y:S01]  /*1b100*/  FADD.FTZ R36, R171, R36 ;  /* 0x00000024ab247221 */ /* 0x000fe20000010000 */
[C---:B------:R-:W-:Y:S02]  /*1b110*/  F2FP.F16.F32.PACK_AB R171, R6.reuse, R171 ;  /* 0x000000ab06ab723e */ /* 0x040fe400000000ff */
[----:B--2---:R-:W-:Y:S01]  /*1b120*/  F2FP.F16.F32.PACK_AB R155, R41, R84 ;  /* 0x00000054299b723e */ /* 0x004fe200000000ff */
        /* <DEDUP_REMOVED lines=16> */
[----:B------:R-:W-:Y:S01]  /*1b230*/  FADD.FTZ R24, R47, R24 ;  /* 0x000000182f187221 */ /* 0x000fe20000010000 */
[C---:B------:R-:W-:Y:S02]  /*1b240*/  F2FP.F16.F32.PACK_AB R157, R75.reuse, R157 ;  /* 0x0000009d4b9d723e */ /* 0x040fe400000000ff */
[----:B------:R-:W-:Y:S01]  /*1b250*/  FADD.FTZ R5, R75, R6 ;  /* 0x000000064b057221 */ /* 0x000fe20000010000 */
[----:B------:R-:W-:Y:S01]  /*1b260*/  FADD.FTZ R24, R49, R24 ;  /* 0x0000001831187221 */ /* 0x000fe20000010000 */
[----:B------:R-:W-:Y:S02]  /*1b270*/  IMAD.MOV.U32 R6, RZ, RZ, R184 ;  /* 0x000000ffff067224 */ /* 0x000fe400078e00b8 */
[----:B------:R-:W-:Y:S01]  /*1b280*/  FADD.FTZ R0, R78, R5 ;  /* 0x000000054e007221 */ /* 0x000fe20000010000 */
[----:B------:R-:W-:-:S03]  /*1b290*/  FADD.FTZ R24, R51, R24 ;  /* 0x0000001833187221 */ /* 0x000fc60000010000 */
[----:B------:R-:W-:Y:S01]  /*1b2a0*/  FADD.FTZ R3, R79, R0 ;  /* 0x000000004f037221 */ /* 0x000fe20000010000 */
[----:B------:R-:W-:-:S03]  /*1b2b0*/  FADD.FTZ R24, R53, R24 ;  /* 0x0000001835187221 */ /* 0x000fc60000010000 */
[----:B------:R-:W-:Y:S01]  /*1b2c0*/  FADD.FTZ R0, R82, R3 ;  /* 0x0000000352007221 */ /* 0x000fe20000010000 */
[----:B------:R-:W-:-:S03]  /*1b2d0*/  FADD.FTZ R5, R55, R24 ;  /* 0x0000001837057221 */ /* 0x000fc60000010000 */
[----:B------:R-:W-:-:S04]  /*1b2e0*/  FADD.FTZ R3, R83, R0 ;  /* 0x0000000053037221 */ /* 0x000fc80000010000 */
[----:B------:R-:W-:Y:S01]  /*1b2f0*/  FADD.FTZ R0, R84, R3 ;  /* 0x0000000354007221 */ /* 0x000fe20000010000 */
[----:B------:R-:W-:Y:S01]  /*1b300*/  FADD.FTZ R3, R10, R5 ;  /* 0x000000050a037221 */ /* 0x000fe20000010000 */
[----:B------:R-:W-:Y:S02]  /*1b310*/  IMAD.MOV.U32 R10, RZ, RZ, R9 ;  /* 0x000000ffff0a7224 */ /* 0x000fe400078e0009 */
[----:B------:R-:W-:Y:S01]  /*1b320*/  FADD.FTZ R0, R41, R0 ;  /* 0x0000000029007221 */ /* 0x000fe20000010000 */
[----:B------:R-:W-:Y:S01]  /*1b330*/  IMAD.MOV.U32 R5, RZ, RZ, R7 ;  /* 0x000000ffff057224 */ /* 0x000fe200078e0007 */
[----:B------:R-:W-:Y:S06]  /*1b340*/  @P2 BRA `(.L_x_2686) ;  /* 0xffffffd000f02947 */ /* 0x000fec000383ffff */
.L_x_2675:
[----:B------:R-:W-:Y:S05]  /*1b350*/  BSYNC B0 ;  /* 0x0000000000007941 */ /* 0x000fea0003800000 */
.L_x_2674:
        /* <DEDUP_REMOVED lines=65> */
[----:B------:R-:W-:Y:S06]  /*1b770*/  @!P0 BRA `(.L_x_2687) ;  /* 0x0000000000048947 */ /* 0x000fec0003800000 */
[----:B------:R-:W-:Y:S01]  /*1b780*/  BPT.TRAP 0x1 ;  /* 0x000000040000795c */ /* 0x000fe20000300000 */
.L_x_2687:
[----:B------:R-:W-:Y:S02]  /*1b790*/  LEA R6, R184, R2, 0x3 ;  /* 0x00000002b8067211 */ /* 0x000fe400078e18ff */
[----:B------:R-:W-:-:S04]  /*1b7a0*/  SHF.L.U32 R5, R187, 0x1f, RZ ;  /* 0x0000001fbb057819 */ /* 0x000fc800000006ff */
[----:B------:R0:W1:Y:S01]  /*1b7b0*/  SYNCS.PHASECHK.TRANS64.TRYWAIT P2, [R6+URZ+0x34850], R5 ;  /* 0x03485005060075a7 */ /* 0x000062000804017f */
[----:B------:R-:W-:Y:S05]  /*1b7c0*/  @!P0 BRA `(.L_x_2688) ;  /* 0x0000000000048947 */ /* 0x000fea0003800000 */
[----:B------:R-:W-:Y:S01]  /*1b7d0*/  BPT.TRAP 0x1 ;  /* 0x000000040000795c */ /* 0x000fe20000300000 */
.L_x_2688:
        /* <DEDUP_REMOVED lines=9> */
.L_x_2690:
[----:B------:R-:W-:Y:S05]  /*1b870*/  BSYNC B0 ;  /* 0x0000000000007941 */ /* 0x000fea0003800000 */
.L_x_2689:
[----:B------:R-:W-:Y:S01]  /*1b880*/  IMAD.MOV.U32 R4, RZ, RZ, R2 ;  /* 0x000000ffff047224 */ /* 0x000fe200078e0002 */
[----:B01----:R-:W-:Y:S01]  /*1b890*/  MOV R5, 0x40000040 ;  /* 0x4000004000057802 */ /* 0x003fe20000000f00 */
[----:B------:R-:W-:Y:S01]  /*1b8a0*/  WARPGROUP.ARRIVE ;  /* 0x00000000000079c5 */ /* 0x000fe20000000000 */
[----:B------:R-:W-:Y:S02]  /*1b8b0*/  @!P1 VIADD R6, R6, 0x34860 ;  /* 0x0003486006069836 */ /* 0x000fe40000000000 */
[----:B------:R-:W-:Y:S01]  /*1b8c0*/  R2UR UR6, R4 ;  /* 0x00000000040672ca */ /* 0x000fe200000e0000 */
[----:B------:R-:W-:Y:S01]  /*1b8d0*/  VIADD R4, R2, 0x80 ;  /* 0x0000008002047836 */ /* 0x000fe20000000000 */
[----:B------:R-:W-:Y:S01]  /*1b8e0*/  R2UR UR7, R5 ;  /* 0x00000000050772ca */ /* 0x000fe200000e0000 */
[----:B------:R-:W-:Y:S01]  /*1b8f0*/  IMAD.MOV.U32 R5, RZ, RZ, 0x40000040 ;  /* 0x40000040ff057424 */ /* 0x000fe200078e00ff */
[----:B------:R-:W-:Y:S01]  /*1b900*/  @!P1 PRMT R6, RZ, 0x654, R6 ;  /* 0x00000654ff069816 */ /* 0x000fe20000000006 */
[----:B------:R-:W-:-:S02]  /*1b910*/  VIADD R184, R184, 0x1 ;  /* 0x00000001b8b87836 */ /* 0x000fc40000000000 */
[----:B------:R-:W-:-:S03]  /*1b920*/  VIADD R213, R213, 0x1 ;  /* 0x00000001d5d57836 */ /* 0x000fc60000000000 */
[----:B------:R-:W-:-:S04]  /*1b930*/  ISETP.NE.AND P2, PT, R184, 0x2, PT ;  /* 0x00000002b800780c */ /* 0x000fc80003f45270 */
[----:B------:R-:W-:Y:S01]  /*1b940*/  SEL R184, R184, RZ, P2 ;  /* 0x000000ffb8b87207 */ /* 0x000fe20001000000 */
        /* <DEDUP_REMOVED lines=56> */
[----:B------:R-:W-:Y:S01]  /*1bcd0*/  MOV R5, RZ ;  /* 0x000000ff00057202 */ /* 0x000fe20000000f00 */
        /* <DEDUP_REMOVED lines=84> */
.L_x_2598:
        /* <DEDUP_REMOVED lines=10> */
[----:B------:R-:W-:Y:S01]  /*1c2c0*/  F2FP.F16.F32.PACK_AB R36, R73, R72 ;  /* 0x000000484924723e */ /* 0x000fe200000000ff */
        /* <DEDUP_REMOVED lines=15> */
[----:B-1----:R-:W-:Y:S01]  /*1c3c0*/  LOP3.LUT R4, R35, 0x380, RZ, 0xc0, !PT ;  /* 0x0000038023047812 */ /* 0x002fe200078ec0ff */
[----:B------:R-:W-:Y:S01]  /*1c3d0*/  IMAD.X R27, RZ, RZ, R13, P3 ;  /* 0x000000ffff1b7224 */ /* 0x000fe200018e060d */
[----:B------:R-:W-:-:S02]  /*1c3e0*/  IADD3 R105, P2, R12, 0x4020, RZ ;  /* 0x000040200c697810 */ /* 0x000fc40007f5e0ff */
[C---:B------:R-:W-:Y:S02]  /*1c3f0*/  IADD3 R107, P1, R12.reuse, 0x4040, RZ ;  /* 0x000040400c6b7810 */ /* 0x040fe40007f3e0ff */
[----:B------:R-:W-:Y:S01]  /*1c400*/  IADD3 R109, P0, R12, 0x4060, RZ ;  /* 0x000040600c6d7810 */ /* 0x000fe20007f1e0ff */
[--C-:B------:R-:W-:Y:S01]  /*1c410*/  IMAD.X R29, RZ, RZ, R13.reuse, P2 ;  /* 0x000000ffff1d7224 */ /* 0x100fe200010e060d */
[----:B------:R-:W-:Y:S02]  /*1c420*/  LOP3.LUT R12, R15, R12, RZ, 0x3c, !PT ;  /* 0x0000000c0f0c7212 */ /* 0x000fe400078e3cff */
[----:B------:R-:W-:Y:S01]  /*1c430*/  LOP3.LUT R14, R39, 0x380, RZ, 0xc0, !PT ;  /* 0x00000380270e7812 */ /* 0x000fe200078ec0ff */
[----:B------:R-:W-:Y:S01]  /*1c440*/  IMAD.X R33, RZ, RZ, R13, P0 ;  /* 0x000000ffff217224 */ /* 0x000fe200000e060d */
[----:B------:R-:W-:Y:S02]  /*1c450*/  LOP3.LUT R15, R26, 0x380, RZ, 0xc0, !PT ;  /* 0x000003801a0f7812 */ /* 0x000fe400078ec0ff */
[----:B------:R-:W-:-:S02]  /*1c460*/  LOP3.LUT R10, R37, 0x380, RZ, 0xc0, !PT ;  /* 0x00000380250a7812 */ /* 0x000fc400078ec0ff */
[----:B------:R-:W-:Y:S02]  /*1c470*/  SHF.R.U64 R4, R4, 0x3, RZ ;  /* 0x0000000304047819 */ /* 0x000fe400000012ff */
[----:B------:R-:W-:Y:S02]  /*1c480*/  SHF.R.U64 R14, R14, 0x3, RZ ;  /* 0x000000030e0e7819 */ /* 0x000fe400000012ff */
[----:B------:R-:W-:Y:S02]  /*1c490*/  SHF.R.U64 R15, R15, 0x3, RZ ;  /* 0x000000030f0f7819 */ /* 0x000fe400000012ff */
[----:B------:R-:W-:Y:S02]  /*1c4a0*/  SHF.R.U64 R10, R10, 0x3, RZ ;  /* 0x000000030a0a7819 */ /* 0x000fe400000012ff */
[----:B------:R-:W-:Y:S02]  /*1c4b0*/  LOP3.LUT R8, R4, R35, RZ, 0x3c, !PT ;  /* 0x0000002304087212 */ /* 0x000fe400078e3cff */
[----:B------:R-:W-:-:S02]  /*1c4c0*/  LOP3.LUT R4, R105, 0x380, RZ, 0xc0, !PT ;  /* 0x0000038069047812 */ /* 0x000fc400078ec0ff */
[----:B------:R-:W-:Y:S02]  /*1c4d0*/  LOP3.LUT R30, R107, 0x380, RZ, 0xc0, !PT ;  /* 0x000003806b1e7812 */ /* 0x000fe400078ec0ff */
[-C--:B------:R-:W-:Y:S02]  /*1c4e0*/  IADD3.X R11, RZ, R13.reuse, RZ, P5, !PT ;  /* 0x0000000dff0b7210 */ /* 0x080fe40002ffe4ff */
[----:B------:R-:W-:Y:S02]  /*1c4f0*/  IADD3.X R31, RZ, R13, RZ, P1, !PT ;  /* 0x0000000dff1f7210 */ /* 0x000fe40000ffe4ff */
[----:B------:R-:W-:Y:S02]  /*1c500*/  LOP3.LUT R24, R14, R39, RZ, 0x3c, !PT ;  /* 0x000000270e187212 */ /* 0x000fe400078e3cff */
[----:B------:R-:W-:Y:S02]  /*1c510*/  LOP3.LUT R26, R15, R26, RZ, 0x3c, !PT ;  /* 0x0000001a0f1a7212 */ /* 0x000fe400078e3cff */
[----:B------:R-:W-:-:S02]  /*1c520*/  MOV R34, R12 ;  /* 0x0000000c00227202 */ /* 0x000fc40000000f00 */
[----:B------:R-:W-:Y:S02]  /*1c530*/  LOP3.LUT R32, R109, 0x380, RZ, 0xc0, !PT ;  /* 0x000003806d207812 */ /* 0x000fe400078ec0ff */
[----:B------:R-:W-:Y:S02]  /*1c540*/  LOP3.LUT R10, R10, R37, RZ, 0x3c, !PT ;  /* 0x000000250a0a7212 */ /* 0x000fe400078e3cff */
[----:B------:R-:W-:Y:S02]  /*1c550*/  F2FP.F16.F32.PACK_AB R12, R21, R20 ;  /* 0x00000014150c723e */ /* 0x000fe400000000ff */
[----:B------:R-:W-:Y:S02]  /*1c560*/  F2FP.F16.F32.PACK_AB R13, R97, R96 ;  /* 0x00000060610d723e */ /* 0x000fe400000000ff */
[----:B------:R-:W-:Y:S02]  /*1c570*/  F2FP.F16.F32.PACK_AB R14, R91, R90 ;  /* 0x0000005a5b0e723e */ /* 0x000fe400000000ff */
[----:B------:R-:W-:-:S02]  /*1c580*/  F2FP.F16.F32.PACK_AB R15, R99, R98 ;  /* 0x00000062630f723e */ /* 0x000fc400000000ff */
[----:B------:R-:W-:Y:S02]  /*1c590*/  SHF.R.U64 R4, R4, 0x3, RZ ;  /* 0x0000000304047819 */ /* 0x000fe400000012ff */
[----:B------:R-:W-:Y:S01]  /*1c5a0*/  SHF.R.U64 R30, R30, 0x3, RZ ;  /* 0x000000031e1e7819 */ /* 0x000fe200000012ff */
[----:B------:R1:W-:Y:S01]  /*1c5b0*/  STSM.16.M88.4 [R34], R12 ;  /* 0x0000000c22007844 */ /* 0x0003e20000000200 */
[----:B------:R-:W-:Y:S02]  /*1c5c0*/  SHF.R.U64 R32, R32, 0x3, RZ ;  /* 0x0000000320207819 */ /* 0x000fe400000012ff */
[----:B------:R-:W-:Y:S02]  /*1c5d0*/  MOV R37, R8 ;  /* 0x0000000800257202 */ /* 0x000fe40000000f00 */
[----:B------:R-:W-:Y:S02]  /*1c5e0*/  MOV R38, R10 ;  /* 0x0000000a00267202 */ /* 0x000fe40000000f00 */
[----:B------:R-:W-:-:S02]  /*1c5f0*/  LOP3.LUT R28, R4, R105, RZ, 0x3c, !PT ;  /* 0x00000069041c7212 */ /* 0x000fc400078e3cff */
[----:B------:R-:W-:Y:S02]  /*1c600*/  F2FP.F16.F32.PACK_AB R8, R93, R92 ;  /* 0x0000005c5d08723e */ /* 0x000fe400000000ff */
[----:B------:R-:W-:Y:S02]  /*1c610*/  F2FP.F16.F32.PACK_AB R9, R101, R100 ;  /* 0x000000646509723e */ /* 0x000fe400000000ff */
[----:B------:R-:W-:Y:S02]  /*1c620*/  F2FP.F16.F32.PACK_AB R10, R95, R94 ;  /* 0x0000005e5f0a723e */ /* 0x000fe400000000ff */
[----:B------:R-:W-:Y:S02]  /*1c630*/  F2FP.F16.F32.PACK_AB R11, R103, R102 ;  /* 0x00000066670b723e */ /* 0x000fe400000000ff */
[----:B------:R-:W-:Y:S02]  /*1c640*/  LOP3.LUT R30, R30, R107, RZ, 0x3c, !PT ;  /* 0x0000006b1e1e7212 */ /* 0x000fe400078e3cff */
[----:B------:R-:W-:Y:S01]  /*1c650*/  MOV R39, R24 ;  /* 0x0000001800277202 */ /* 0x000fe20000000f00 */
[----:B------:R-:W-:Y:S01]  /*1c660*/  STSM.16.M88.4 [R37], R8 ;  /* 0x0000000825007844 */ /* 0x000fe20000000200 */
[----:B------:R-:W-:-:S02]  /*1c670*/  MOV R4, R26 ;  /* 0x0000001a00047202 */ /* 0x000fc40000000f00 */
[----:B-1----:R-:W-:Y:S02]  /*1c680*/  F2FP.F16.F32.PACK_AB R12, R41, R40 ;  /* 0x00000028290c723e */ /* 0x002fe400000000ff */
[----:B------:R-:W-:Y:S02]  /*1c690*/  F2FP.F16.F32.PACK_AB R13, R43, R42 ;  /* 0x0000002a2b0d723e */ /* 0x000fe400000000ff */
[----:B------:R-:W-:Y:S02]  /*1c6a0*/  F2FP.F16.F32.PACK_AB R14, R45, R44 ;  /* 0x0000002c2d0e723e */ /* 0x000fe400000000ff */
[----:B------:R-:W-:Y:S02]  /*1c6b0*/  F2FP.F16.F32.PACK_AB R15, R47, R46 ;  /* 0x0000002e2f0f723e */ /* 0x000fe400000000ff */
[----:B------:R-:W-:Y:S02]  /*1c6c0*/  LOP3.LUT R32, R32, R109, RZ, 0x3c, !PT ;  /* 0x0000006d20207212 */ /* 0x000fe400078e3cff */
[----:B------:R-:W-:Y:S01]  /*1c6d0*/  F2FP.F16.F32.PACK_AB R24, R49, R48 ;  /* 0x000000303118723e */ /* 0x000fe200000000ff */
[----:B------:R-:W-:Y:S01]  /*1c6e0*/  STSM.16.M88.4 [R38], R12 ;  /* 0x0000000c26007844 */ /* 0x000fe20000000200 */
[----:B------:R-:W-:-:S02]  /*1c6f0*/  F2FP.F16.F32.PACK_AB R25, R51, R50 ;  /* 0x000000323319723e */ /* 0x000fc400000000ff */
[----:B------:R-:W-:Y:S02]  /*1c700*/  F2FP.F16.F32.PACK_AB R26, R53, R52 ;  /* 0x00000034351a723e */ /* 0x000fe400000000ff */
[----:B------:R-:W-:Y:S02]  /*1c710*/  F2FP.F16.F32.PACK_AB R27, R55, R54 ;  /* 0x00000036371b723e */ /* 0x000fe400000000ff */
[----:B------:R-:W-:Y:S02]  /*1c720*/  MOV R105, R28 ;  /* 0x0000001c00697202 */ /* 0x000fe40000000f00 */
[----:B------:R-:W-:Y:S01]  /*1c730*/  MOV R106, R30 ;  /* 0x0000001e006a7202 */ /* 0x000fe20000000f00 */
[----:B------:R1:W-:Y:S01]  /*1c740*/  STSM.16.M88.4 [R39], R24 ;  /* 0x0000001827007844 */ /* 0x0003e20000000200 */
[----:B------:R-:W-:Y:S02]  /*1c750*/  F2FP.F16.F32.PACK_AB R28, R57, R56 ;  /* 0x00000038391c723e */ /* 0x000fe400000000ff */
[----:B------:R-:W-:-:S02]  /*1c760*/  F2FP.F16.F32.PACK_AB R29, R59, R58 ;  /* 0x0000003a3b1d723e */ /* 0x000fc400000000ff */
[----:B------:R-:W-:Y:S02]  /*1c770*/  F2FP.F16.F32.PACK_AB R30, R61, R60 ;  /* 0x0000003c3d1e723e */ /* 0x000fe400000000ff */
[----:B------:R-:W-:Y:S02]  /*1c780*/  F2FP.F16.F32.PACK_AB R31, R63, R62 ;  /* 0x0000003e3f1f723e */ /* 0x000fe400000000ff */
[----:B------:R-:W-:Y:S02]  /*1c790*/  MOV R104, R32 ;  /* 0x0000002000687202 */ /* 0x000fe40000000f00 */
[----:B------:R-:W-:Y:S01]  /*1c7a0*/  F2FP.F16.F32.PACK_AB R32, R65, R64 ;  /* 0x000000404120723e */ /* 0x000fe200000000ff */
[----:B------:R2:W-:Y:S01]  /*1c7b0*/  STSM.16.M88.4 [R4], R28 ;  /* 0x0000001c04007844 */ /* 0x0005e20000000200 */
[----:B------:R-:W-:Y:S02]  /*1c7c0*/  F2FP.F16.F32.PACK_AB R33, R67, R66 ;  /* 0x000000424321723e */ /* 0x000fe400000000ff */
[----:B------:R-:W-:Y:S01]  /*1c7d0*/  F2FP.F16.F32.PACK_AB R34, R69, R68 ;  /* 0x000000444522723e */ /* 0x000fe200000000ff */
[----:B-1----:R-:W1:Y:S01]  /*1c7e0*/  LDC.64 R26, c[0x0][0xba8] ;  /* 0x0002ea00ff1a7b82 */ /* 0x002e620000000a00 */
[----:B------:R-:W-:-:S02]  /*1c7f0*/  F2FP.F16.F32.PACK_AB R35, R71, R70 ;  /* 0x000000464723723e */ /* 0x000fc400000000ff */
[----:B------:R-:W-:Y:S02]  /*1c800*/  F2FP.F16.F32.PACK_AB R37, R75, R74 ;  /* 0x0000004a4b25723e */ /* 0x000fe400000000ff */
[----:B------:R-:W-:Y:S01]  /*1c810*/  F2FP.F16.F32.PACK_AB R38, R77, R76 ;  /* 0x0000004c4d26723e */ /* 0x000fe200000000ff */
[----:B------:R-:W-:Y:S01]  /*1c820*/  STSM.16.M88.4 [R105], R32 ;  /* 0x0000002069007844 */ /* 0x000fe20000000200 */
[----:B------:R-:W-:Y:S02]  /*1c830*/  F2FP.F16.F32.PACK_AB R39, R79, R78 ;  /* 0x0000004e4f27723e */ /* 0x000fe400000000ff */
[----:B------:R-:W-:Y:S02]  /*1c840*/  F2FP.F16.F32.PACK_AB R8, R81, R80 ;  /* 0x000000505108723e */ /* 0x000fe400000000ff */
[----:B------:R-:W-:Y:S01]  /*1c850*/  F2FP.F16.F32.PACK_AB R9, R83, R82 ;  /* 0x000000525309723e */ /* 0x000fe200000000ff */
[----:B------:R-:W-:Y:S01]  /*1c860*/  STSM.16.M88.4 [R106], R36 ;  /* 0x000000246a007844 */ /* 0x000fe20000000200 */
[----:B------:R-:W-:Y:S01]  /*1c870*/  F2FP.F16.F32.PACK_AB R10, R85, R84 ;  /* 0x00000054550a723e */ /* 0x000fe200000000ff */
[----:B--2---:R-:W-:Y:S01]  /*1c880*/  IMAD.MOV.U32 R4, RZ, RZ, RZ ;  /* 0x000000ffff047224 */ /* 0x004fe200078e00ff */
[----:B------:R-:W-:-:S02]  /*1c890*/  F2FP.F16.F32.PACK_AB R11, R87, R86 ;  /* 0x00000056570b723e */ /* 0x000fc400000000ff */
[----:B------:R-:W-:Y:S02]  /*1c8a0*/  ISETP.NE.U32.AND P0, PT, RZ, UR6, PT ;  /* 0x00000006ff007c0c */ /* 0x000fe4000bf05070 */
[----:B------:R-:W-:Y:S01]  /*1c8b0*/  IADD3 R12, P1, R211, UR6, RZ ;  /* 0x00000006d30c7c10 */ /* 0x000fe2000ff3e0ff */
[----:B------:R2:W-:Y:S01]  /*1c8c0*/  STSM.16.M88.4 [R104], R8 ;  /* 0x0000000868007844 */ /* 0x0005e20000000200 */
[----:B------:R-:W-:Y:S01]  /*1c8d0*/  BAR.SYNC.DEFER_BLOCKING 0x1, 0x100 ;  /* 0x0044000000007b1d */ /* 0x000fe20000010000 */
[----:B------:R-:W-:Y:S02]  /*1c8e0*/  ISETP.NE.AND.EX P0, PT, RZ, UR7, PT, P0 ;  /* 0x00000007ff007c0c */ /* 0x000fe4000bf05300 */
[----:B------:R-:W-:Y:S02]  /*1c8f0*/  IADD3.X R13, R212, UR7, RZ, P1, !PT ;  /* 0x00000007d40d7c10 */ /* 0x000fe40008ffe4ff */
[----:B------:R-:W-:-:S03]  /*1c900*/  MOV R28, 0x9b8 ;  /* 0x000009b8001c7802 */ /* 0x000fc60000000f00 */
[----:B--2---:R-:W2:Y:S06]  /*1c910*/  LDC R104, c[0x0][0xbe8] ;  /* 0x0002fa00ff687b82 */ /* 0x004eac0000000800 */
[----:B------:R-:W3:Y:S01]  /*1c920*/  @P0 LDG.E R4, desc[UR60][R12.64] ;  /* 0x0000003c0c040981 */ /* 0x000ee2000c1e1900 */
[----:B------:R-:W-:-:S04]  /*1c930*/  ISETP.NE.U32.AND P1, PT, RZ, UR4, PT ;  /* 0x00000004ff007c0c */ /* 0x000fc8000bf25070 */
[----:B------:R-:W-:-:S13]  /*1c940*/  ISETP.NE.AND.EX P1, PT, RZ, UR5, PT, P1 ;  /* 0x00000005ff007c0c */ /* 0x000fda000bf25310 */
[----:B------:R-:W-:Y:S01]  /*1c950*/  @P1 IADD3 R8, P2, R211, UR4, RZ ;  /* 0x00000004d3081c10 */ /* 0x000fe2000ff5e0ff */
[----:B------:R-:W-:Y:S02]  /*1c960*/  ULDC UR4, c[0x0][0xa88] ;  /* 0x0002a20000047ab9 */ /* 0x000fe40000000800 */
[----:B------:R-:W-:Y:S01]  /*1c970*/  IMAD.U32 R105, RZ, RZ, UR4 ;  /* 0x00000004ff697e24 */ /* 0x000fe2000f8e00ff */
[----:B------:R-:W-:Y:S01]  /*1c980*/  @P1 IADD3.X R9, R212, UR5, RZ, P2, !PT ;  /* 0x00000005d4091c10 */ /* 0x000fe200097fe4ff */
[----:B------:R-:W-:Y:S01]  /*1c990*/  ULDC UR4, c[0x0][0xad4] ;  /* 0x0002b50000047ab9 */ /* 0x000fe20000000800 */
[C---:B------:R-:W-:Y:S02]  /*1c9a0*/  ISETP.NE.AND P2, PT, R209.reuse, RZ, PT ;  /* 0x000000ffd100720c */ /* 0x040fe40003f45270 */
[----:B--2---:R-:W-:Y:S01]  /*1c9b0*/  ISETP.NE.AND P4, PT, R104, 0x1, PT ;  /* 0x000000016800780c */ /* 0x004fe20003f85270 */
[----:B------:R2:W5:Y:S01]  /*1c9c0*/  @P1 LDG.E R105, desc[UR60][R8.64] ;  /* 0x0000003c08691981 */ /* 0x000562000c1e1900 */
[----:B------:R-:W-:-:S02]  /*1c9d0*/  SEL R209, R209, UR4, P2 ;  /* 0x00000004d1d17c07 */ /* 0x000fc40009000000 */
[----:B------:R-:W-:Y:S02]  /*1c9e0*/  ISETP.NE.U32.AND P2, PT, RZ, UR6, PT ;  /* 0x00000006ff007c0c */ /* 0x000fe4000bf45070 */
[----:B------:R-:W-:Y:S02]  /*1c9f0*/  ISETP.GT.AND P3, PT, R209, 0x1, PT ;  /* 0x00000001d100780c */ /* 0x000fe40003f64270 */
[----:B------:R-:W-:Y:S02]  /*1ca00*/  ISETP.NE.AND.EX P2, PT, RZ, UR7, PT, P2 ;  /* 0x00000007ff007c0c */ /* 0x000fe4000bf45320 */
[----:B------:R-:W-:Y:S02]  /*1ca10*/  SEL R28, R28, 0x978, P3 ;  /* 0x000009781c1c7807 */ /* 0x000fe40001800000 */
[----:B------:R-:W-:Y:S01]  /*1ca20*/  SEL R210, R210, RZ, !P2 ;  /* 0x000000ffd2d27207 */ /* 0x000fe20005000000 */
[----:B------:R-:W4:Y:S01]  /*1ca30*/  @P4 LDC R30, c[0x0][0xbec] ;  /* 0x0002fb00ff1e4b82 */ /* 0x000f220000000800 */
[----:B------:R-:W-:-:S02]  /*1ca40*/  SEL R29, R232, RZ, !P2 ;  /* 0x000000ffe81d7207 */ /* 0x000fc40005000000 */
[----:B------:R-:W-:-:S05]  /*1ca50*/  SEL R31, R215, RZ, P3 ;  /* 0x000000ffd71f7207 */ /* 0x000fca0001800000 */
[----:B------:R-:W0:Y:S08]  /*1ca60*/  LDC.64 R10, c[0x0][R28+0x220] ;  /* 0x000088001c0a7b82 */ /* 0x000e300000000a00 */
[----:B------:R-:W4:Y:S08]  /*1ca70*/  LDC.64 R14, c[0x0][R28+0x218] ;  /* 0x000086001c0e7b82 */ /* 0x000f300000000a00 */
[----:B------:R-:W4:Y:S08]  /*1ca80*/  LDC.64 R24, c[0x0][R28+0x228] ;  /* 0x00008a001c187b82 */ /* 0x000f300000000a00 */
[----:B--2---:R2:W2:Y:S08]  /*1ca90*/  LDC.64 R8, c[0x0][R28+0x210] ;  /* 0x000084001c087b82 */ /* 0x0044b00000000a00 */
[----:B------:R-:W2:Y:S08]  /*1caa0*/  @P4 LDC R37, c[0x0][0xbf0] ;  /* 0x0002fc00ff254b82 */ /* 0x000eb00000000800 */
[----:B-1----:R-:W1:Y:S01]  /*1cab0*/  @!P3 LDC R26, c[0x0][0xb50] ;  /* 0x0002d400ff1abb82 */ /* 0x002e620000000800 */
[----:B0-----:R-:W-:-:S07]  /*1cac0*/  IMAD R11, R11, R210, RZ ;  /* 0x000000d20b0b7224 */ /* 0x001fce00078e02ff */
[----:B------:R-:W0:Y:S01]  /*1cad0*/  @!P3 LDC R27, c[0x0][0xb54] ;  /* 0x0002d500ff1bbb82 */ /* 0x000e220000000800 */
[C---:B------:R-:W-:Y:S02]  /*1cae0*/  IMAD R35, R10.reuse, R29, R11 ;  /* 0x0000001d0a237224 */ /* 0x040fe400078e020b */
[----:B------:R-:W-:-:S04]  /*1caf0*/  IMAD.WIDE.U32 R10, R10, R210, RZ ;  /* 0x000000d20a0a7225 */ /* 0x000fc800078e00ff */
[-C--:B----4-:R-:W-:Y:S02]  /*1cb00*/  IMAD R33, R15, R206.reuse, RZ ;  /* 0x000000ce0f217224 */ /* 0x090fe400078e02ff */
[----:B------:R-:W-:-:S04]  /*1cb10*/  IMAD.WIDE.U32 R14, R14, R206, RZ ;  /* 0x000000ce0e0e7225 */ /* 0x000fc800078e00ff */
[----:B------:R-:W-:Y:S02]  /*1cb20*/  IMAD.IADD R29, R205, 0x1, R200 ;  /* 0x00000001cd1d7824 */ /* 0x000fe400078e02c8 */
[----:B------:R-:W-:Y:S02]  /*1cb30*/  IMAD.IADD R35, R11, 0x1, R35 ;  /* 0x000000010b237824 */ /* 0x000fe400078e0223 */
[----:B------:R-:W-:Y:S01]  /*1cb40*/  IMAD.IADD R15, R15, 0x1, R33 ;  /* 0x000000010f0f7824 */ /* 0x000fe200078e0221 */
[----:B------:R-:W-:Y:S01]  /*1cb50*/  MOV R11, R29 ;  /* 0x0000001d000b7202 */ /* 0x000fe20000000f00 */
[-C--:B------:R-:W-:Y:S02]  /*1cb60*/  IMAD R33, R25, R31.reuse, RZ ;  /* 0x0000001f19217224 */ /* 0x080fe400078e02ff */
[----:B------:R-:W-:-:S04]  /*1cb70*/  IMAD.WIDE.U32 R24, R24, R31, RZ ;  /* 0x0000001f18187225 */ /* 0x000fc800078e00ff */
[----:B------:R-:W-:Y:S01]  /*1cb80*/  IMAD.IADD R33, R25, 0x1, R33 ;  /* 0x0000000119217824 */ /* 0x000fe200078e0221 */
[--C-:B---3--:R-:W-:Y:S01]  /*1cb90*/  IADD3 R14, P2, P5, R10, R14, R4.reuse ;  /* 0x0000000e0a0e7210 */ /* 0x108fe20007d5e004 */
        /* <DEDUP_REMOVED lines=13> */
[----:B-1----:R-:W-:-:S03]  /*1cc70*/  LEA R14, P2, R24, R26, 0x2 ;  /* 0x0000001a180e7211 */ /* 0x002fc600078410ff */
[----:B------:R-:W-:-:S05]  /*1cc80*/  IMAD.IADD R8, R25, 0x1, R9 ;  /* 0x0000000119087824 */ /* 0x000fca00078e0209 */
[----:B0-----:R-:W-:Y:S01]  /*1cc90*/  LEA.HI.X R27, R24, R27, R8, 0x2, P2 ;  /* 0x0000001b181b7211 */ /* 0x001fe200010f1408 */
[----:B------:R-:W-:Y:S06]  /*1cca0*/  @P1 BRA `(.L_x_2694) ;  /* 0x0000000000101947 */ /* 0x000fec0003800000 */
[----:B------:R-:W-:Y:S05]  /*1ccb0*/  @!P0 BRA `(.L_x_2694) ;  /* 0x00000000000c8947 */ /* 0x000fea0003800000 */
[----:B------:R-:W2:Y:S04]  /*1ccc0*/  LDG.E R8, desc[UR60][R12.64] ;  /* 0x0000003c0c087981 */ /* 0x000ea8000c1e1900 */
[----:B-----5:R-:W2:Y:S02]  /*1ccd0*/  LDG.E R105, desc[UR60][R12.64+0x4] ;  /* 0x0000043c0c697981 */ /* 0x020ea4000c1e1900 */
[----:B--2---:R-:W-:-:S07]  /*1cce0*/  IADD3 R105, -R8, R105, RZ ;  /* 0x0000006908697210 */ /* 0x004fce0007ffe1ff */
.L_x_2694:
[----:B------:R-:W2:Y:S01]  /*1ccf0*/  LDL R12, [R1+0x7c] ;  /* 0x00007c00010c7983 */ /* 0x000ea20000100800 */
[----:B-----5:R-:W-:Y:S01]  /*1cd00*/  IMAD R105, R105, R104, RZ ;  /* 0x0000006869697224 */ /* 0x020fe200078e02ff */
[----:B------:R-:W0:Y:S02]  /*1cd10*/  S2R R15, SR_TID.X ;  /* 0x00000000000f7919 */ /* 0x000e240000002100 */
[----:B------:R-:W-:Y:S04]  /*1cd20*/  SHFL.IDX PT, R8, R14, RZ, 0x1c1f ;  /* 0x001c1fff0e087589 */ /* 0x000fe800000e0000 */
[----:B------:R-:W1:Y:S04]  /*1cd30*/  SHFL.IDX PT, R9, R27, RZ, 0x1c1f ;  /* 0x001c1fff1b097589 */ /* 0x000e6800000e0000 */
[----:B------:R-:W-:Y:S04]  /*1cd40*/  SHFL.IDX PT, R10, R14, 0x1, 0x1c1f ;  /* 0x003c1f000e0a7f89 */ /* 0x000fe800000e0000 */
[----:B------:R-:W3:Y:S01]  /*1cd50*/  SHFL.IDX PT, R11, R27, 0x1, 0x1c1f ;  /* 0x003c1f001b0b7f89 */ /* 0x000ee200000e0000 */
[----:B0-----:R-:W-:-:S05]  /*1cd60*/  VIADD R15, R15, 0xffffff80 ;  /* 0xffffff800f0f7836 */ /* 0x001fca0000000000 */
[----:B------:R-:W-:-:S04]  /*1cd70*/  SHF.R.S32.HI R13, RZ, 0x1f, R15 ;  /* 0x0000001fff0d7819 */ /* 0x000fc8000001140f */
[----:B------:R-:W-:-:S04]  /*1cd80*/  LEA.HI R13, R13, R15, RZ, 0x7 ;  /* 0x0000000f0d0d7211 */ /* 0x000fc800078f38ff */
[----:B------:R-:W-:-:S05]  /*1cd90*/  LOP3.LUT R13, R13, 0xffffff80, RZ, 0xc0, !PT ;  /* 0xffffff800d0d7812 */ /* 0x000fca00078ec0ff */
[----:B------:R-:W-:-:S05]  /*1cda0*/  IMAD.IADD R13, R15, 0x1, -R13 ;  /* 0x000000010f0d7824 */ /* 0x000fca00078e0a0d */
[----:B------:R-:W-:Y:S01]  /*1cdb0*/  LOP3.LUT P0, RZ, R13, 0x3, RZ, 0xc0, !PT ;  /* 0x000000030dff7812 */ /* 0x000fe2000780c0ff */
[----:B--2---:R-:W-:-:S05]  /*1cdc0*/  IMAD.IADD R12, R12, 0x1, R200 ;  /* 0x000000010c0c7824 */ /* 0x004fca00078e02c8 */
[C---:B------:R-:W-:Y:S02]  /*1cdd0*/  IADD3 R26, R12.reuse, 0x8, RZ ;  /* 0x000000080c1a7810 */ /* 0x040fe40007ffe0ff */
[-C--:B------:R-:W-:Y:S02]  /*1cde0*/  ISETP.GE.OR P1, PT, R12, R105.reuse, P0 ;  /* 0x000000690c00720c */ /* 0x080fe40000726670 */
[----:B------:R-:W-:-:S11]  /*1cdf0*/  ISETP.GE.OR P0, PT, R26, R105, P0 ;  /* 0x000000691a00720c */ /* 0x000fd60000706670 */
[----:B-1----:R0:W-:Y:S04]  /*1ce00*/  @!P1 ST.E desc[UR60][R8.64], R0 ;  /* 0x0000000008009985 */ /* 0x0021e8000c10193c */
[----:B---3--:R0:W-:Y:S01]  /*1ce10*/  @!P0 ST.E desc[UR60][R10.64], R3 ;  /* 0x000000030a008985 */ /* 0x0081e2000c10193c */
[----:B------:R-:W-:Y:S05]  /*1ce20*/  @P3 BRA `(.L_x_2695) ;  /* 0x0000000800843947 */ /* 0x000fea0003800000 */
[----:B0-----:R-:W-:Y:S01]  /*1ce30*/  IMAD R3, R233, 0x40, R203 ;  /* 0x00000040e9037824 */ /* 0x001fe200078e02cb */
[----:B------:R-:W0:Y:S01]  /*1ce40*/  @P4 LDC R51, c[0x0][0xbec] ;  /* 0x0002fb00ff334b82 */ /* 0x000e220000000800 */
[----:B------:R-:W-:Y:S02]  /*1ce50*/  ULDC.64 UR4, c[0x0][0xaa0] ;  /* 0x0002a80000047ab9 */ /* 0x000fe40000000a00 */
[----:B------:R-:W-:-:S03]  /*1ce60*/  IMAD.WIDE R88, R3, 0x2, R88 ;  /* 0x0000000203587825 */ /* 0x000fc600078e0258 */
[----:B------:R-:W-:Y:S02]  /*1ce70*/  IADD3 R13, P6, R88, 0x1000, RZ ;  /* 0x00001000580d7810 */ /* 0x000fe40007fde0ff */
[----:B------:R-:W1:Y:S01]  /*1ce80*/  @P4 LDC R53, c[0x0][0xbf0] ;  /* 0x0002fc00ff354b82 */ /* 0x000e620000000800 */
[----:B------:R-:W-:Y:S01]  /*1ce90*/  IMAD.WIDE.U32 R20, R4, UR4, RZ ;  /* 0x0000000404147c25 */ /* 0x000fe2000f8e00ff */
[C---:B------:R-:W-:Y:S02]  /*1cea0*/  IADD3 R25, P5, R88.reuse, 0x2000, RZ ;  /* 0x0000200058197810 */ /* 0x040fe40007fbe0ff */
[----:B------:R-:W-:Y:S02]  /*1ceb0*/  LOP3.LUT R12, R13, 0x380, RZ, 0xc0, !PT ;  /* 0x000003800d0c7812 */ /* 0x000fe400078ec0ff */
[----:B------:R-:W-:Y:S02]  /*1cec0*/  IADD3 R29, P3, R88, 0x3000, RZ ;  /* 0x00003000581d7810 */ /* 0x000fe40007f7e0ff */
[----:B------:R-:W-:-:S02]  /*1ced0*/  SHF.R.U64 R12, R12, 0x3, RZ ;  /* 0x000000030c0c7819 */ /* 0x000fc400000012ff */
[----:B------:R-:W-:Y:S02]  /*1cee0*/  IADD3 R33, P2, R88, 0x4000, RZ ;  /* 0x0000400058217810 */ /* 0x000fe40007f5e0ff */
[----:B------:R-:W-:Y:S01]  /*1cef0*/  LOP3.LUT R12, R12, R13, RZ, 0x3c, !PT ;  /* 0x0000000d0c0c7212 */ /* 0x000fe200078e3cff */
[----:B------:R-:W-:Y:S01]  /*1cf00*/  IMAD.X R13, RZ, RZ, R89, P6 ;  /* 0x000000ffff0d7224 */ /* 0x000fe200030e0659 */
[C---:B------:R-:W-:Y:S02]  /*1cf10*/  IADD3 R3, P6, R88.reuse, 0x7000, RZ ;  /* 0x0000700058037810 */ /* 0x040fe40007fde0ff */
[C---:B------:R-:W-:Y:S02]  /*1cf20*/  IADD3 R37, P1, R88.reuse, 0x5000, RZ ;  /* 0x0000500058257810 */ /* 0x040fe40007f3e0ff */
[----:B------:R-:W-:Y:S01]  /*1cf30*/  LOP3.LUT R0, R3, 0x380, RZ, 0xc0, !PT ;  /* 0x0000038003007812 */ /* 0x000fe200078ec0ff */
[----:B------:R-:W5:Y:S01]  /*1cf40*/  LD.E.128 R12, desc[UR60][R12.64] ;  /* 0x0000003c0c0c7980 */ /* 0x000f62000c101d00 */
[----:B------:R-:W-:-:S02]  /*1cf50*/  IADD3 R41, P0, R88, 0x6000, RZ ;  /* 0x0000600058297810 */ /* 0x000fc40007f1e0ff */
[----:B------:R-:W-:Y:S02]  /*1cf60*/  SHF.R.U64 R0, R0, 0x3, RZ ;  /* 0x0000000300007819 */ /* 0x000fe400000012ff */
[----:B------:R-:W-:Y:S02]  /*1cf70*/  SHF.R.S32.HI R49, RZ, 0x1f, R210 ;  /* 0x0000001fff317819 */ /* 0x000fe400000114d2 */
[----:B------:R-:W-:Y:S01]  /*1cf80*/  LOP3.LUT R44, R0, R3, RZ, 0x3c, !PT ;  /* 0x00000003002c7212 */ /* 0x000fe200078e3cff */
[----:B------:R-:W-:Y:S01]  /*1cf90*/  IMAD R3, R106, UR4, RZ ;  /* 0x000000046a037c24 */ /* 0x000fe2000f8e02ff */
[----:B------:R-:W-:Y:S02]  /*1cfa0*/  LOP3.LUT R24, R25, 0x380, RZ, 0xc0, !PT ;  /* 0x0000038019187812 */ /* 0x000fe400078ec0ff */
[----:B------:R-:W-:Y:S01]  /*1cfb0*/  LOP3.LUT R28, R29, 0x380, RZ, 0xc0, !PT ;  /* 0x000003801d1c7812 */ /* 0x000fe200078ec0ff */
[----:B------:R-:W-:Y:S01]  /*1cfc0*/  IMAD R3, R4, UR5, R3 ;  /* 0x0000000504037c24 */ /* 0x000fe2000f8e0203 */
[----:B------:R-:W-:Y:S01]  /*1cfd0*/  ULDC.64 UR4, c[0x0][0xae8] ;  /* 0x0002ba0000047ab9 */ /* 0x000fe20000000a00 */
[----:B------:R-:W-:-:S02]  /*1cfe0*/  LOP3.LUT R32, R33, 0x380, RZ, 0xc0, !PT ;  /* 0x0000038021207812 */ /* 0x000fc400078ec0ff */
[----:B------:R-:W-:Y:S01]  /*1cff0*/  IMAD.IADD R21, R21, 0x1, R3 ;  /* 0x0000000115157824 */ /* 0x000fe200078e0203 */
[----:B------:R-:W-:Y:S01]  /*1d000*/  LOP3.LUT R36, R37, 0x380, RZ, 0xc0, !PT ;  /* 0x0000038025247812 */ /* 0x000fe200078ec0ff */
[----:B------:R-:W-:Y:S01]  /*1d010*/  IMAD R3, R208, 0x20, R233 ;  /* 0x00000020d0037824 */ /* 0x000fe200078e02e9 */
[----:B------:R-:W-:Y:S01]  /*1d020*/  LOP3.LUT R40, R41, 0x380, RZ, 0xc0, !PT ;  /* 0x0000038029287812 */ /* 0x000fe200078ec0ff */
[----:B------:R-:W-:Y:S01]  /*1d030*/  IMAD.WIDE.U32 R20, R206, UR4, R20 ;  /* 0x00000004ce147c25 */ /* 0x000fe2000f8e0014 */
[----:B------:R-:W-:Y:S02]  /*1d040*/  LOP3.LUT R9, R88, 0x380, RZ, 0xc0, !PT ;  /* 0x0000038058097812 */ /* 0x000fe400078ec0ff */
[----:B------:R-:W-:Y:S01]  /*1d050*/  SHF.R.U64 R24, R24, 0x3, RZ ;  /* 0x0000000318187819 */ /* 0x000fe200000012ff */
[----:B------:R-:W-:Y:S01]  /*1d060*/  IMAD.IADD R4, R200, 0x1, R3 ;  /* 0x00000001c8047824 */ /* 0x000fe200078e0203 */
[----:B------:R-:W-:Y:S01]  /*1d070*/  SHF.R.U64 R28, R28, 0x3, RZ ;  /* 0x000000031c1c7819 */ /* 0x000fe200000012ff */
[----:B------:R-:W-:Y:S01]  /*1d080*/  IMAD R21, R206, UR5, R21 ;  /* 0x00000005ce157c24 */ /* 0x000fe2000f8e0215 */
[----:B------:R-:W-:Y:S01]  /*1d090*/  ULDC.64 UR4, c[0x0][0xaf0] ;  /* 0x0002bc0000047ab9 */ /* 0x000fe20000000a00 */
[----:B0-----:R-:W-:Y:S01]  /*1d0a0*/  @P4 IMAD.HI.U32 R0, R4, R51, RZ ;  /* 0x0000003304004227 */ /* 0x001fe200078e00ff */
[----:B------:R-:W-:-:S02]  /*1d0b0*/  MOV R3, R4 ;  /* 0x0000000400037202 */ /* 0x000fc40000000f00 */
[----:B------:R-:W-:Y:S01]  /*1d0c0*/  SHF.R.U64 R32, R32, 0x3, RZ ;  /* 0x0000000320207819 */ /* 0x000fe200000012ff */
[----:B------:R-:W-:Y:S01]  /*1d0d0*/  IMAD R49, R49, UR4, RZ ;  /* 0x0000000431317c24 */ /* 0x000fe2000f8e02ff */
[----:B------:R-:W-:Y:S02]  /*1d0e0*/  SHF.R.U64 R36, R36, 0x3, RZ ;  /* 0x0000000324247819 */ /* 0x000fe400000012ff */
[----:B------:R-:W-:Y:S02]  /*1d0f0*/  SHF.R.U64 R40, R40, 0x3, RZ ;  /* 0x0000000328287819 */ /* 0x000fe400000012ff */
[----:B-1----:R-:W-:Y:S02]  /*1d100*/  @P4 SHF.R.U32.HI R3, RZ, R53, R0 ;  /* 0x00000035ff034219 */ /* 0x002fe40000011600 */
[----:B------:R-:W-:Y:S01]  /*1d110*/  SHF.R.U64 R9, R9, 0x3, RZ ;  /* 0x0000000309097819 */ /* 0x000fe200000012ff */
        /* <DEDUP_REMOVED lines=10> */
[----:B------:R-:W-:Y:S01]  /*1d1c0*/  IMAD.X R37, RZ, RZ, R89, P1 ;  /* 0x000000ffff257224 */ /* 0x000fe200008e0659 */
[----:B------:R-:W-:Y:S01]  /*1d1d0*/  SHF.R.S32.HI R0, RZ, 0x1f, R3 ;  /* 0x0000001fff007819 */ /* 0x000fe20000011403 */
[----:B------:R-:W-:Y:S01]  /*1d1e0*/  IMAD.X R41, RZ, RZ, R89, P0 ;  /* 0x000000ffff297224 */ /* 0x000fe200000e0659 */
[-C--:B------:R-:W-:Y:S01]  /*1d1f0*/  IADD3.X R29, RZ, R89.reuse, RZ, P3, !PT ;  /* 0x00000059ff1d7210 */ /* 0x080fe20001ffe4ff */
[----:B------:R-:W-:Y:S01]  /*1d200*/  IMAD.MOV R51, RZ, RZ, -R3 ;  /* 0x000000ffff337224 */ /* 0x000fe200078e0a03 */
[----:B------:R-:W-:-:S02]  /*1d210*/  IADD3.X R45, RZ, R89, RZ, P6, !PT ;  /* 0x00000059ff2d7210 */ /* 0x000fc400037fe4ff */
[----:B------:R-:W-:Y:S01]  /*1d220*/  LOP3.LUT R88, R9, R88, RZ, 0x3c, !PT ;  /* 0x0000005809587212 */ /* 0x000fe200078e3cff */
[----:B------:R-:W-:Y:S01]  /*1d230*/  IMAD.IADD R21, R21, 0x1, R49 ;  /* 0x0000000115157824 */ /* 0x000fe200078e0231 */
[----:B------:R-:W5:Y:S01]  /*1d240*/  LD.E.128 R24, desc[UR60][R24.64] ;  /* 0x0000003c18187980 */ /* 0x000f62000c101d00 */
[----:B------:R-:W-:Y:S02]  /*1d250*/  IMAD R0, R0, UR4, RZ ;  /* 0x0000000400007c24 */ /* 0x000fe4000f8e02ff */
[----:B------:R-:W-:Y:S01]  /*1d260*/  IMAD R49, R104, R51, R4 ;  /* 0x0000003368317224 */ /* 0x000fe200078e0204 */
[----:B------:R0:W5:Y:S01]  /*1d270*/  LD.E.128 R8, desc[UR60][R88.64] ;  /* 0x0000003c58087980 */ /* 0x000162000c101d00 */
[----:B------:R-:W-:-:S03]  /*1d280*/  IMAD R51, R3, UR5, R0 ;  /* 0x0000000503337c24 */ /* 0x000fc6000f8e0200 */
[----:B------:R-:W5:Y:S01]  /*1d290*/  LD.E.128 R28, desc[UR60][R28.64] ;  /* 0x0000003c1c1c7980 */ /* 0x000f62000c101d00 */
[----:B------:R-:W-:-:S03]  /*1d2a0*/  IMAD.WIDE.U32 R20, R3, UR4, R20 ;  /* 0x0000000403147c25 */ /* 0x000fc6000f8e0014 */
[----:B------:R-:W5:Y:S01]  /*1d2b0*/  LD.E.128 R32, desc[UR60][R32.64] ;  /* 0x0000003c20207980 */ /* 0x000f62000c101d00 */
[----:B------:R-:W-:Y:S01]  /*1d2c0*/  SHF.R.S32.HI R0, RZ, 0x1f, R49 ;  /* 0x0000001fff007819 */ /* 0x000fe20000011431 */
[----:B------:R-:W-:Y:S01]  /*1d2d0*/  IMAD.IADD R200, R233, 0x1, R200 ;  /* 0x00000001e9c87824 */ /* 0x000fe200078e02c8 */
[----:B------:R-:W-:Y:S01]  /*1d2e0*/  ULDC.64 UR4, c[0x0][0xad8] ;  /* 0x0002b60000047ab9 */ /* 0x000fe20000000a00 */
        /* <DEDUP_REMOVED lines=9> */
[----:B------:R-:W-:Y:S01]  /*1d380*/  IADD3 R21, R21, R51, RZ ;  /* 0x0000003315157210 */ /* 0x000fe20007ffe0ff */
[----:B------:R-:W-:-:S02]  /*1d390*/  IMAD R4, R0, UR4, RZ ;  /* 0x0000000400047c24 */ /* 0x000fc4000f8e02ff */
[----:B------:R-:W-:Y:S02]  /*1d3a0*/  VIADD R0, R200, 0x20 ;  /* 0x00000020c8007836 */ /* 0x000fe40000000000 */
[C---:B------:R-:W-:Y:S02]  /*1d3b0*/  IMAD R3, R49.reuse, UR5, R4 ;  /* 0x0000000531037c24 */ /* 0x040fe4000f8e0204 */
[----:B------:R-:W-:Y:S01]  /*1d3c0*/  IMAD.WIDE.U32 R20, R49, UR4, R20 ;  /* 0x0000000431147c25 */ /* 0x000fe2000f8e0014 */
[-C--:B------:R-:W-:Y:S01]  /*1d3d0*/  ISETP.GE.AND P0, PT, R0, R105.reuse, PT ;  /* 0x000000690000720c */ /* 0x080fe20003f06270 */
[----:B------:R-:W-:Y:S01]  /*1d3e0*/  ULDC.64 UR4, c[0x0][0xa80] ;  /* 0x0002a00000047ab9 */ /* 0x000fe20000000a00 */
[----:B------:R-:W-:Y:S01]  /*1d3f0*/  ISETP.GE.AND P2, PT, R200, R105, PT ;  /* 0x00000069c800720c */ /* 0x000fe20003f46270 */
[----:B------:R-:W-:Y:S01]  /*1d400*/  VIADD R0, R2, 0x34820 ;  /* 0x0003482002007836 */ /* 0x000fe20000000000 */
[----:B------:R-:W-:Y:S02]  /*1d410*/  IADD3 R3, R21, R3, RZ ;  /* 0x0000000315037210 */ /* 0x000fe40007ffe0ff */
[----:B------:R-:W-:-:S02]  /*1d420*/  LEA R50, P3, R20, UR4, 0x1 ;  /* 0x0000000414327c11 */ /* 0x000fc4000f8608ff */
[----:B------:R-:W-:Y:S02]  /*1d430*/  PRMT R0, RZ, 0x654, R0 ;  /* 0x00000654ff007816 */ /* 0x000fe40000000000 */
[----:B------:R-:W-:Y:S01]  /*1d440*/  LEA.HI.X R3, R20, UR5, R3, 0x1, P3 ;  /* 0x0000000514037c11 */ /* 0x000fe200098f0c03 */
[----:B------:R-:W-:Y:S01]  /*1d450*/  VIADD R4, R200, 0x40 ;  /* 0x00000040c8047836 */ /* 0x000fe20000000000 */
[----:B-1----:R0:W1:Y:S01]  /*1d460*/  SHFL.IDX PT, R48, R50, RZ, 0x181f ;  /* 0x00181fff32307589 */ /* 0x00206200000e0000 */
[----:B------:R-:W-:Y:S01]  /*1d470*/  BSSY B1, `(.L_x_2696) ;  /* 0x0000010000017945 */ /* 0x000fe20003800000 */
[----:B------:R2:W-:Y:S02]  /*1d480*/  SYNCS.ARRIVE.TRANS64.RED.A1T0 RZ, [R0+URZ], RZ ;  /* 0x000000ff00ff79a7 */ /* 0x0005e4000810043f */
[----:B------:R-:W-:Y:S02]  /*1d490*/  ISETP.GE.AND P1, PT, R4, R105, PT ;  /* 0x000000690400720c */ /* 0x000fe40003f26270 */
[----:B------:R-:W-:-:S02]  /*1d4a0*/  SHF.R.S32.HI R107, RZ, 0x1f, R207 ;  /* 0x0000001fff6b7819 */ /* 0x000fc400000114cf */
[----:B------:R-:W-:Y:S01]  /*1d4b0*/  SHF.R.S32.HI R108, RZ, 0x1f, R203 ;  /* 0x0000001fff6c7819 */ /* 0x000fe200000114cb */
[----:B--2---:R0:W2:Y:S01]  /*1d4c0*/  SHFL.IDX PT, R0, R3, RZ, 0x181f ;  /* 0x00181fff03007589 */ /* 0x0040a200000e0000 */
[----:B------:R-:W-:Y:S07]  /*1d4d0*/  @P2 BRA `(.L_x_2697) ;  /* 0x0000000000242947 */ /* 0x000fee0003800000 */
        /* <DEDUP_REMOVED lines=9> */
.L_x_2697:
[----:B------:R-:W-:Y:S05]  /*1d570*/  BSYNC B1 ;  /* 0x0000000000017941 */ /* 0x000fea0003800000 */
.L_x_2696:
        /* <DEDUP_REMOVED lines=13> */
.L_x_2699:
[----:B------:R-:W-:Y:S05]  /*1d650*/  BSYNC B1 ;  /* 0x0000000000017941 */ /* 0x000fea0003800000 */
.L_x_2698:
        /* <DEDUP_REMOVED lines=13> */
.L_x_2701:
[----:B------:R-:W-:Y:S05]  /*1d730*/  BSYNC B1 ;  /* 0x0000000000017941 */ /* 0x000fea0003800000 */
.L_x_2700:
[----:B0-----:R-:W-:Y:S01]  /*1d740*/  VIADD R0, R200, 0x60 ;  /* 0x00000060c8007836 */ /* 0x001fe20000000000 */
[----:B------:R0:W0:Y:S04]  /*1d750*/  SHFL.IDX PT, R4, R3, 0x3, 0x181f ;  /* 0x00781f0003047f89 */ /* 0x00002800000e0000 */
[----:B------:R-:W-:Y:S01]  /*1d760*/  ISETP.GE.AND P0, PT, R0, R105, PT ;  /* 0x000000690000720c */ /* 0x000fe20003f06270 */
[----:B--2-4-:R-:W2:-:S12]  /*1d770*/  SHFL.IDX PT, R50, R50, 0x3, 0x181f ;  /* 0x00781f0032327f89 */ /* 0x014e9800000e0000 */
[----:B------:R-:W-:Y:S05]  /*1d780*/  @P0 BRA `(.L_x_2702) ;  /* 0x0000001800280947 */ /* 0x000fea0003800000 */
[----:B------:R-:W-:Y:S02]  /*1d790*/  ULDC UR4, c[0x0][0xac8] ;  /* 0x0002b20000047ab9 */ /* 0x000fe40000000800 */
[----:B------:R-:W-:-:S13]  /*1d7a0*/  ISETP.GE.AND P1, PT, R203, UR4, PT ;  /* 0x00000004cb007c0c */ /* 0x000fda000bf26270 */
[----:B--2---:R-:W-:-:S04]  /*1d7b0*/  @!P1 LEA R8, P0, R203, R50, 0x1 ;  /* 0x00000032cb089211 */ /* 0x004fc800078008ff */
        /* <DEDUP_REMOVED lines=8> */
.L_x_2695:
[----:B0-----:R-:W0:Y:S01]  /*1d840*/  @P4 LDC R0, c[0x0][0xbec] ;  /* 0x0002fb00ff004b82 */ /* 0x001e220000000800 */
[----:B------:R-:W-:Y:S01]  /*1d850*/  ULDC.64 UR4, c[0x0][0xb08] ;  /* 0x0002c20000047ab9 */ /* 0x000fe20000000a00 */
[----:B------:R-:W-:Y:S01]  /*1d860*/  ULDC.64 UR6, c[0x0][0xb30] ;  /* 0x0002cc0000067ab9 */ /* 0x000fe20000000a00 */
[----:B------:R-:W-:Y:S01]  /*1d870*/  IMAD R3, R106, UR4, RZ ;  /* 0x000000046a037c24 */ /* 0x000fe2000f8e02ff */
[----:B------:R-:W-:Y:S01]  /*1d880*/  ISETP.GE.AND P0, PT, R12, R105, PT ;  /* 0x000000690c00720c */ /* 0x000fe20003f06270 */
[C---:B------:R-:W-:Y:S01]  /*1d890*/  IMAD.WIDE.U32 R8, R4.reuse, UR4, RZ ;  /* 0x0000000404087c25 */ /* 0x040fe2000f8e00ff */
[----:B------:R-:W-:Y:S01]  /*1d8a0*/  BSSY B1, `(.L_x_2703) ;  /* 0x0000078000017945 */ /* 0x000fe20003800000 */
[----:B------:R-:W-:Y:S01]  /*1d8b0*/  SHF.R.S32.HI R28, RZ, 0x1f, R217 ;  /* 0x0000001fff1c7819 */ /* 0x000fe200000114d9 */
[----:B------:R-:W1:Y:S01]  /*1d8c0*/  @P4 LDC R13, c[0x0][0xbf0] ;  /* 0x0002fc00ff0d4b82 */ /* 0x000e620000000800 */
[----:B------:R-:W-:Y:S01]  /*1d8d0*/  IMAD R3, R4, UR5, R3 ;  /* 0x0000000504037c24 */ /* 0x000fe2000f8e0203 */
[----:B------:R-:W-:Y:S01]  /*1d8e0*/  ULDC.64 UR4, c[0x0][0xb38] ;  /* 0x0002ce0000047ab9 */ /* 0x000fe20000000a00 */
[----:B------:R-:W-:Y:S01]  /*1d8f0*/  VIADD R4, R2, 0x34820 ;  /* 0x0003482002047836 */ /* 0x000fe20000000000 */
[----:B------:R-:W-:Y:S01]  /*1d900*/  SHF.R.S32.HI R30, RZ, 0x1f, R218 ;  /* 0x0000001fff1e7819 */ /* 0x000fe200000114da */
[----:B------:R-:W-:Y:S01]  /*1d910*/  IMAD.IADD R9, R9, 0x1, R3 ;  /* 0x0000000109097824 */ /* 0x000fe200078e0203 */
[----:B------:R-:W-:-:S02]  /*1d920*/  SHF.R.S32.HI R3, RZ, 0x1f, R210 ;  /* 0x0000001fff037819 */ /* 0x000fc400000114d2 */
[----:B------:R-:W-:Y:S01]  /*1d930*/  PRMT R4, RZ, 0x654, R4 ;  /* 0x00000654ff047816 */ /* 0x000fe20000000004 */
[C---:B------:R-:W-:Y:S01]  /*1d940*/  IMAD.WIDE.U32 R8, R206.reuse, UR4, R8 ;  /* 0x00000004ce087c25 */ /* 0x040fe2000f8e0008 */
[----:B------:R-:W-:Y:S02]  /*1d950*/  SHF.R.S32.HI R31, RZ, 0x1f, R219 ;  /* 0x0000001fff1f7819 */ /* 0x000fe400000114db */
[----:B------:R2:W-:Y:S01]  /*1d960*/  SYNCS.ARRIVE.TRANS64.RED.A1T0 RZ, [R4+URZ], RZ ;  /* 0x000000ff04ff79a7 */ /* 0x0005e2000810043f */
        /* <DEDUP_REMOVED lines=11> */
[----:B------:R-:W-:Y:S01]  /*1da20*/  ULDC.64 UR4, c[0x0][0xb48] ;  /* 0x0002d20000047ab9 */ /* 0x000fe20000000a00 */
[----:B------:R-:W-:Y:S02]  /*1da30*/  SHF.R.S32.HI R37, RZ, 0x1f, R225 ;  /* 0x0000001fff257819 */ /* 0x000fe400000114e1 */
[----:B------:R-:W-:Y:S01]  /*1da40*/  IMAD.MOV.U32 R3, RZ, RZ, R29 ;  /* 0x000000ffff037224 */ /* 0x000fe200078e001d */
[----:B-1----:R-:W-:Y:S02]  /*1da50*/  @P4 SHF.R.U32.HI R3, RZ, R13, R0 ;  /* 0x0000000dff034219 */ /* 0x002fe40000011600 */
[----:B------:R-:W-:-:S02]  /*1da60*/  IADD3 R9, R9, R11, RZ ;  /* 0x0000000b09097210 */ /* 0x000fc40007ffe0ff */
[--C-:B------:R-:W-:Y:S01]  /*1da70*/  SHF.R.S32.HI R0, RZ, 0x1f, R3.reuse ;  /* 0x0000001fff007819 */ /* 0x100fe20000011403 */
[----:B------:R-:W-:Y:S01]  /*1da80*/  IMAD.MOV R11, RZ, RZ, -R3 ;  /* 0x000000ffff0b7224 */ /* 0x000fe200078e0a03 */
[----:B------:R-:W-:Y:S01]  /*1da90*/  SHF.R.S32.HI R38, RZ, 0x1f, R226 ;  /* 0x0000001fff267819 */ /* 0x000fe200000114e2 */
[C---:B------:R-:W-:Y:S01]  /*1daa0*/  IMAD.WIDE.U32 R8, R215.reuse, UR4, R8 ;  /* 0x00000004d7087c25 */ /* 0x040fe2000f8e0008 */
[----:B------:R-:W-:Y:S02]  /*1dab0*/  SHF.R.S32.HI R39, RZ, 0x1f, R227 ;  /* 0x0000001fff277819 */ /* 0x000fe400000114e3 */
[----:B------:R-:W-:Y:S01]  /*1dac0*/  SHF.R.S32.HI R88, RZ, 0x1f, R228 ;  /* 0x0000001fff587819 */ /* 0x000fe200000114e4 */
        /* <DEDUP_REMOVED lines=9> */
[----:B------:R-:W-:-:S03]  /*1db60*/  SHF.R.S32.HI R107, RZ, 0x1f, R231 ;  /* 0x0000001fff6b7819 */ /* 0x000fc600000114e7 */
[----:B------:R-:W-:Y:S02]  /*1db70*/  IMAD R0, R0, UR4, RZ ;  /* 0x0000000400007c24 */ /* 0x000fe4000f8e02ff */
[----:B------:R-:W-:Y:S02]  /*1db80*/  IMAD.IADD R9, R9, 0x1, R13 ;  /* 0x0000000109097824 */ /* 0x000fe400078e020d */
[C---:B------:R-:W-:Y:S02]  /*1db90*/  IMAD R3, R11.reuse, UR5, R0 ;  /* 0x000000050b037c24 */ /* 0x040fe4000f8e0200 */
[----:B------:R-:W-:Y:S01]  /*1dba0*/  IMAD.WIDE.U32 R8, R11, UR4, R8 ;  /* 0x000000040b087c25 */ /* 0x000fe2000f8e0008 */
[----:B------:R-:W-:-:S04]  /*1dbb0*/  ULDC.64 UR4, c[0x0][0xb00] ;  /* 0x0002c00000047ab9 */ /* 0x000fc80000000a00 */
[----:B------:R-:W-:Y:S02]  /*1dbc0*/  IADD3 R3, R9, R3, RZ ;  /* 0x0000000309037210 */ /* 0x000fe40007ffe0ff */
[----:B------:R-:W-:-:S04]  /*1dbd0*/  LEA R0, P1, R8, UR4, 0x2 ;  /* 0x0000000408007c11 */ /* 0x000fc8000f8210ff */
[----:B------:R-:W-:Y:S02]  /*1dbe0*/  LEA.HI.X R3, R8, UR5, R3, 0x2, P1 ;  /* 0x0000000508037c11 */ /* 0x000fe400088f1403 */
        /* <DEDUP_REMOVED lines=9> */
[----:B01----:R-:W-:-:S04]  /*1dc80*/  @!P3 IMAD.WIDE R10, R204, 0x4, R8 ;  /* 0x00000004cc0ab825 */ /* 0x003fc800078e0208 */
        /* <DEDUP_REMOVED lines=20> */
[----:B---3--:R-:W-:-:S02]  /*1ddd0*/  @!P5 LEA R14, P6, R226, R8, 0x2 ;  /* 0x00000008e20ed211 */ /* 0x008fc400078c10ff */
        /* <DEDUP_REMOVED lines=8> */
[----:B---3--:R-:W-:Y:S01]  /*1de60*/  @!P0 LEA R14, P6, R223, R8, 0x2 ;  /* 0x00000008df0e8211 */ /* 0x008fe200078c10ff */
[----:B------:R0:W-:Y:S01]  /*1de70*/  @!P2 ST.E.64 desc[UR60][R10.64], R52 ;  /* 0x000000340a00a985 */ /* 0x0001e2000c101b3c */
[----:B------:R-:W-:-:S02]  /*1de80*/  @!P1 LEA.HI.X R13, R224, R9, R36, 0x2, P5 ;  /* 0x00000009e00d9211 */ /* 0x000fc400028f1424 */
[-C--:B------:R-:W-:Y:S02]  /*1de90*/  @!P0 LEA.HI.X R15, R223, R9.reuse, R35, 0x2, P6 ;  /* 0x00000009df0f8211 */ /* 0x080fe400030f1423 */
[----:B------:R-:W-:Y:S01]  /*1dea0*/  ISETP.GE.AND P2, PT, R220, UR4, PT ;  /* 0x00000004dc007c0c */ /* 0x000fe2000bf46270 */
[----:B------:R-:W-:Y:S01]  /*1deb0*/  @!P1 ST.E.64 desc[UR60][R12.64], R56 ;  /* 0x000000380c009985 */ /* 0x000fe2000c101b3c */
[----:B------:R-:W-:Y:S02]  /*1dec0*/  @!P3 LEA R24, P5, R222, R8, 0x2 ;  /* 0x00000008de18b211 */ /* 0x000fe400078a10ff */
[----:B------:R-:W-:Y:S01]  /*1ded0*/  ISETP.GE.AND P1, PT, R219, UR4, PT ;  /* 0x00000004db007c0c */ /* 0x000fe2000bf26270 */
[----:B------:R1:W-:Y:S01]  /*1dee0*/  @!P0 ST.E.64 desc[UR60][R14.64], R60 ;  /* 0x0000003c0e008985 */ /* 0x0003e2000c101b3c */
[----:B------:R-:W-:Y:S02]  /*1def0*/  ISETP.GE.AND P0, PT, R218, UR4, PT ;  /* 0x00000004da007c0c */ /* 0x000fe4000bf06270 */
[----:B------:R-:W-:-:S02]  /*1df00*/  @!P3 LEA.HI.X R25, R222, R9, R34, 0x2, P5 ;  /* 0x00000009de19b211 */ /* 0x000fc400028f1422 */
[----:B------:R-:W-:Y:S02]  /*1df10*/  ISETP.GE.AND P5, PT, R217, UR4, PT ;  /* 0x00000004d9007c0c */ /* 0x000fe4000bfa6270 */
[CC--:B------:R-:W-:Y:S01]  /*1df20*/  @!P4 LEA R20, P6, R221.reuse, R8.reuse, 0x2 ;  /* 0x00000008dd14c211 */ /* 0x0c0fe200078c10ff */
[----:B------:R3:W-:Y:S01]  /*1df30*/  @!P3 ST.E.64 desc[UR60][R24.64], R64 ;  /* 0x000000401800b985 */ /* 0x0007e2000c101b3c */
[CC--:B0-----:R-:W-:Y:S02]  /*1df40*/  @!P2 LEA R10, P3, R220.reuse, R8.reuse, 0x2 ;  /* 0x00000008dc0aa211 */ /* 0x0c1fe400078610ff */
[-C--:B------:R-:W-:Y:S02]  /*1df50*/  @!P4 LEA.HI.X R21, R221, R9.reuse, R33, 0x2, P6 ;  /* 0x00000009dd15c211 */ /* 0x080fe400030f1421 */
[----:B------:R-:W-:Y:S02]  /*1df60*/  @!P2 LEA.HI.X R11, R220, R9, R32, 0x2, P3 ;  /* 0x00000009dc0ba211 */ /* 0x000fe400018f1420 */
[-C--:B-1----:R-:W-:Y:S01]  /*1df70*/  @!P1 LEA R14, P6, R219, R8.reuse, 0x2 ;  /* 0x00000008db0e9211 */ /* 0x082fe200078c10ff */
[----:B------:R3:W-:Y:S01]  /*1df80*/  @!P4 ST.E.64 desc[UR60][R20.64], R68 ;  /* 0x000000441400c985 */ /* 0x0007e2000c101b3c */
[----:B------:R-:W-:-:S02]  /*1df90*/  @!P0 LEA R12, P4, R218, R8, 0x2 ;  /* 0x00000008da0c8211 */ /* 0x000fc400078810ff */
        /* <DEDUP_REMOVED lines=8> */
.L_x_2704:
[----:B------:R-:W-:Y:S05]  /*1e020*/  BSYNC B1 ;  /* 0x0000000000017941 */ /* 0x000fea0003800000 */
.L_x_2703:
[----:B------:R-:W-:Y:S01]  /*1e030*/  ISETP.GE.AND P0, PT, R26, R105, PT ;  /* 0x000000691a00720c */ /* 0x000fe20003f06270 */
[----:B-1-3--:R1:W3:Y:S04]  /*1e040*/  SHFL.IDX PT, R9, R3, 0x1, 0x1c1f ;  /* 0x003c1f0003097f89 */ /* 0x00a2e800000e0000 */
        /* <DEDUP_REMOVED lines=9> */
[-C--:B------:R-:W-:Y:S02]  /*1e0e0*/  @!P0 LEA R14, P6, R230, R8.reuse, 0x2 ;  /* 0x00000008e60e8211 */ /* 0x080fe400078c10ff */
        /* <DEDUP_REMOVED lines=58> */
.L_x_2693:
        /* <DEDUP_REMOVED lines=10> */
[----:B------:R-:W-:-:S04]  /*1e530*/  IMAD.U32 R0, RZ, RZ, UR4 ;  /* 0x00000004ff007e24 */ /* 0x000fc8000f8e00ff */
[----:B------:R-:W-:-:S04]  /*1e540*/  @P1 IADD3 R10, P2, R211, UR6, RZ ;  /* 0x00000006d30a1c10 */ /* 0x000fc8000ff5e0ff */
[----:B------:R-:W-:Y:S01]  /*1e550*/  @P1 IADD3.X R11, R212, UR7, RZ, P2, !PT ;  /* 0x00000007d40b1c10 */ /* 0x000fe200097fe4ff */
[----:B------:R2:W5:Y:S04]  /*1e560*/  @P0 LDG.E R3, desc[UR60][R8.64] ;  /* 0x0000003c08030981 */ /* 0x000568000c1e1900 */
[----:B------:R2:W5:Y:S01]  /*1e570*/  @P1 LDG.E R0, desc[UR60][R10.64] ;  /* 0x0000003c0a001981 */ /* 0x000562000c1e1900 */
[----:B------:R-:W-:Y:S01]  /*1e580*/  ISETP.NE.AND P2, PT, R209, RZ, PT ;  /* 0x000000ffd100720c */ /* 0x000fe20003f45270 */
[----:B-1----:R-:W1:-:S12]  /*1e590*/  S2R R4, SR_TID.X ;  /* 0x0000000000047919 */ /* 0x002e580000002100 */
[----:B------:R-:W3:Y:S01]  /*1e5a0*/  @!P2 LDC R209, c[0x0][0xad4] ;  /* 0x0002b500ffd1ab82 */ /* 0x000ee20000000800 */
[----:B-1----:R-:W-:Y:S01]  /*1e5b0*/  VIADD R4, R4, 0xffffff80 ;  /* 0xffffff8004047836 */ /* 0x002fe20000000000 */
[----:B---3--:R-:W-:-:S04]  /*1e5c0*/  ISETP.GT.AND P2, PT, R209, 0x1, PT ;  /* 0x00000001d100780c */ /* 0x008fc80003f44270 */
[----:B------:R-:W-:Y:S01]  /*1e5d0*/  ISETP.GT.AND P3, PT, R4, 0x7f, PT ;  /* 0x0000007f0400780c */ /* 0x000fe20003f64270 */
[----:B--2---:R-:W-:-:S12]  /*1e5e0*/  @P1 BRA `(.L_x_2705) ;  /* 0x0000000000101947 */ /* 0x004fd80003800000 */
[----:B------:R-:W-:Y:S05]  /*1e5f0*/  @!P0 BRA `(.L_x_2705) ;  /* 0x00000000000c8947 */ /* 0x000fea0003800000 */
[----:B------:R-:W2:Y:S04]  /*1e600*/  LDG.E R11, desc[UR60][R8.64] ;  /* 0x0000003c080b7981 */ /* 0x000ea8000c1e1900 */
[----:B-----5:R-:W2:Y:S02]  /*1e610*/  LDG.E R0, desc[UR60][R8.64+0x4] ;  /* 0x0000043c08007981 */ /* 0x020ea4000c1e1900 */
[----:B--2---:R-:W-:-:S07]  /*1e620*/  IADD3 R0, -R11, R0, RZ ;  /* 0x000000000b007210 */ /* 0x004fce0007ffe1ff */
.L_x_2705:
[----:B------:R-:W-:Y:S01]  /*1e630*/  BSSY B1, `(.L_x_2706) ;  /* 0x0000036000017945 */ /* 0x000fe20003800000 */
[----:B------:R-:W-:Y:S02]  /*1e640*/  SEL R31, R210, RZ, !P0 ;  /* 0x000000ffd21f7207 */ /* 0x000fe40004000000 */
[----:B------:R-:W-:Y:S02]  /*1e650*/  SEL R232, R232, RZ, !P0 ;  /* 0x000000ffe8e87207 */ /* 0x000fe40004000000 */
[----:B-----5:R-:W-:Y:S01]  /*1e660*/  SHF.R.S32.HI R28, RZ, 0x1f, R3 ;  /* 0x0000001fff1c7819 */ /* 0x020fe20000011403 */
[----:B------:R-:W-:Y:S06]  /*1e670*/  @P3 BRA `(.L_x_2707) ;  /* 0x0000000000c43947 */ /* 0x000fec0003800000 */
[----:B------:R-:W1:Y:S01]  /*1e680*/  S2R R9, SR_TID.X ;  /* 0x0000000000097919 */ /* 0x000e620000002100 */
[----:B------:R-:W2:Y:S02]  /*1e690*/  LDC R33, c[0x0][0xbe8] ;  /* 0x0002fa00ff217b82 */ /* 0x000ea40000000800 */
[----:B--2---:R-:W-:Y:S01]  /*1e6a0*/  IMAD R4, R0, R33, RZ ;  /* 0x0000002100047224 */ /* 0x004fe200078e02ff */
[----:B-1----:R-:W-:-:S04]  /*1e6b0*/  IADD3 R30, R200, -0x80, R9 ;  /* 0xffffff80c81e7810 */ /* 0x002fc80007ffe009 */
[----:B------:R-:W-:-:S13]  /*1e6c0*/  ISETP.GE.AND P0, PT, R30, R4, PT ;  /* 0x000000041e00720c */ /* 0x000fda0003f06270 */
[----:B------:R-:W-:Y:S05]  /*1e6d0*/  @P0 BRA `(.L_x_2707) ;  /* 0x0000000000ac0947 */ /* 0x000fea0003800000 */
[----:B------:R-:W-:Y:S01]  /*1e6e0*/  IMAD.MOV.U32 R26, RZ, RZ, 0x9b8 ;  /* 0x000009b8ff1a7424 */ /* 0x000fe200078e00ff */
[----:B------:R-:W-:Y:S01]  /*1e6f0*/  ISETP.GT.AND P0, PT, R209, 0x1, PT ;  /* 0x00000001d100780c */ /* 0x000fe20003f04270 */
[----:B------:R-:W1:Y:S01]  /*1e700*/  LDC.64 R8, c[0x0][0xba8] ;  /* 0x0002ea00ff087b82 */ /* 0x000e620000000a00 */
[----:B------:R-:W-:Y:S01]  /*1e710*/  ISETP.NE.AND P1, PT, R33, 0x1, PT ;  /* 0x000000012100780c */ /* 0x000fe20003f25270 */
[----:B------:R-:W-:Y:S01]  /*1e720*/  IMAD.MOV.U32 R27, RZ, RZ, R30 ;  /* 0x000000ffff1b7224 */ /* 0x000fe200078e001e */
[----:B------:R-:W-:Y:S02]  /*1e730*/  SEL R26, R26, 0x978, P0 ;  /* 0x000009781a1a7807 */ /* 0x000fe40000000000 */
[----:B------:R-:W-:-:S03]  /*1e740*/  SEL R215, R215, RZ, P0 ;  /* 0x000000ffd7d77207 */ /* 0x000fc60000000000 */
        /* <DEDUP_REMOVED lines=8> */
[----:B------:R-:W-:Y:S02]  /*1e7d0*/  IMAD R21, R20, R232, R21 ;  /* 0x000000e814157224 */ /* 0x000fe400078e0215 */
[----:B0-----:R-:W-:-:S05]  /*1e7e0*/  @P1 IMAD.HI.U32 R4, R30, R25, RZ ;  /* 0x000000191e041227 */ /* 0x001fca00078e00ff */
[----:B------:R-:W0:Y:S01]  /*1e7f0*/  @!P0 LDC R9, c[0x0][0xb54] ;  /* 0x0002d500ff098b82 */ /* 0x000e220000000800 */
[----:B---3--:R-:W-:Y:S02]  /*1e800*/  IMAD R29, R15, R206, RZ ;  /* 0x000000ce0f1d7224 */ /* 0x008fe400078e02ff */
[----:B------:R-:W-:Y:S01]  /*1e810*/  IMAD.WIDE.U32 R24, R20, R31, RZ ;  /* 0x0000001f14187225 */ /* 0x000fe200078e00ff */
[----:B----4-:R-:W-:-:S03]  /*1e820*/  @P1 SHF.R.U32.HI R27, RZ, R35, R4 ;  /* 0x00000023ff1b1219 */ /* 0x010fc60000011604 */
[----:B------:R-:W-:-:S04]  /*1e830*/  IMAD.WIDE.U32 R14, R14, R206, RZ ;  /* 0x000000ce0e0e7225 */ /* 0x000fc800078e00ff */
[----:B------:R-:W-:Y:S01]  /*1e840*/  IMAD.IADD R4, R25, 0x1, R21 ;  /* 0x0000000119047824 */ /* 0x000fe200078e0215 */
[----:B------:R-:W-:Y:S01]  /*1e850*/  IADD3 R14, P1, P3, R24, R14, R3 ;  /* 0x0000000e180e7210 */ /* 0x000fe20007b3e003 */
[----:B------:R-:W-:Y:S01]  /*1e860*/  IMAD.IADD R29, R15, 0x1, R29 ;  /* 0x000000010f1d7824 */ /* 0x000fe200078e021d */
[----:B------:R-:W-:Y:S01]  /*1e870*/  IADD3 R15, -R27, RZ, RZ ;  /* 0x000000ff1b0f7210 */ /* 0x000fe20007ffe1ff */
[-C--:B------:R-:W-:Y:S02]  /*1e880*/  IMAD R21, R13, R215.reuse, RZ ;  /* 0x000000d70d157224 */ /* 0x080fe400078e02ff */
[----:B------:R-:W-:Y:S01]  /*1e890*/  IMAD.WIDE.U32 R12, R12, R215, RZ ;  /* 0x000000d70c0c7225 */ /* 0x000fe200078e00ff */
[----:B------:R-:W-:-:S03]  /*1e8a0*/  IADD3.X R4, R4, R29, R28, P1, P3 ;  /* 0x0000001d04047210 */ /* 0x000fc60000fe641c */
[----:B------:R-:W-:Y:S01]  /*1e8b0*/  IMAD.IADD R21, R13, 0x1, R21 ;  /* 0x000000010d157824 */ /* 0x000fe200078e0215 */
[----:B------:R-:W-:Y:S01]  /*1e8c0*/  IADD3 R12, P0, P1, R27, R14, R12 ;  /* 0x0000000e1b0c7210 */ /* 0x000fe2000791e00c */
[----:B------:R-:W-:Y:S01]  /*1e8d0*/  IMAD R15, R33, R15, R30 ;  /* 0x0000000f210f7224 */ /* 0x000fe200078e021e */
[----:B------:R-:W-:-:S04]  /*1e8e0*/  SHF.R.S32.HI R27, RZ, 0x1f, R27 ;  /* 0x0000001fff1b7819 */ /* 0x000fc8000001141b */
[----:B------:R-:W-:Y:S01]  /*1e8f0*/  IADD3.X R13, R27, R4, R21, P0, P1 ;  /* 0x000000041b0d7210 */ /* 0x000fe200007e2415 */
[----:B-----5:R-:W-:Y:S01]  /*1e900*/  IMAD R4, R11, R15, RZ ;  /* 0x0000000f0b047224 */ /* 0x020fe200078e02ff */
[----:B------:R-:W-:-:S05]  /*1e910*/  SHF.R.S32.HI R21, RZ, 0x1f, R15 ;  /* 0x0000001fff157819 */ /* 0x000fca000001140f */
[C---:B------:R-:W-:Y:S02]  /*1e920*/  IMAD R21, R10.reuse, R21, R4 ;  /* 0x000000150a157224 */ /* 0x040fe400078e0204 */
[----:B------:R-:W-:-:S04]  /*1e930*/  IMAD.WIDE.U32 R10, R10, R15, R12 ;  /* 0x0000000f0a0a7225 */ /* 0x000fc800078e000c */
[----:B------:R-:W-:Y:S01]  /*1e940*/  IMAD.IADD R4, R11, 0x1, R21 ;  /* 0x000000010b047824 */ /* 0x000fe200078e0215 */
[C---:B-1----:R-:W-:Y:S02]  /*1e950*/  LEA R8, P0, R10.reuse, R8, 0x2 ;  /* 0x000000080a087211 */ /* 0x042fe400078010ff */
[----:B------:R-:W-:Y:S02]  /*1e960*/  MOV R11, 0xff800000 ;  /* 0xff800000000b7802 */ /* 0x000fe40000000f00 */
[----:B0-----:R-:W-:-:S05]  /*1e970*/  LEA.HI.X R9, R10, R9, R4, 0x2, P0 ;  /* 0x000000090a097211 */ /* 0x001fca00000f1404 */
[----:B------:R1:W-:Y:S04]  /*1e980*/  STG.E desc[UR60][R8.64], R11 ;  /* 0x0000000b08007986 */ /* 0x0003e8000c10193c */
.L_x_2707:
[----:B------:R-:W-:Y:S05]  /*1e990*/  BSYNC B1 ;  /* 0x0000000000017941 */ /* 0x000fea0003800000 */
.L_x_2706:
[----:B------:R-:W-:Y:S05]  /*1e9a0*/  @P2 BRA `(.L_x_2702) ;  /* 0x0000000400a02947 */ /* 0x000fea0003800000 */
[----:B------:R-:W2:Y:S01]  /*1e9b0*/  LDC R15, c[0x0][0xbe8] ;  /* 0x0002fa00ff0f7b82 */ /* 0x000ea20000000800 */
[----:B------:R-:W-:Y:S01]  /*1e9c0*/  ULDC.64 UR4, c[0x0][0xaa0] ;  /* 0x0002a80000047ab9 */ /* 0x000fe20000000a00 */
[----:B------:R-:W-:Y:S01]  /*1e9d0*/  ULDC.64 UR6, c[0x0][0xaf0] ;  /* 0x0002bc0000067ab9 */ /* 0x000fe20000000a00 */
[----:B------:R-:W-:Y:S01]  /*1e9e0*/  IMAD R4, R28, UR4, RZ ;  /* 0x000000041c047c24 */ /* 0x000fe2000f8e02ff */
[----:B------:R-:W-:Y:S01]  /*1e9f0*/  BSSY B1, `(.L_x_2708) ;  /* 0x0000039000017945 */ /* 0x000fe20003800000 */
[C---:B-1----:R-:W-:Y:S01]  /*1ea00*/  IMAD.WIDE.U32 R8, R3.reuse, UR4, RZ ;  /* 0x0000000403087c25 */ /* 0x042fe2000f8e00ff */
[----:B------:R-:W-:Y:S02]  /*1ea10*/  SHF.R.S32.HI R14, RZ, 0x1f, R207 ;  /* 0x0000001fff0e7819 */ /* 0x000fe400000114cf */
[----:B------:R-:W-:Y:S01]  /*1ea20*/  SHF.R.S32.HI R20, RZ, 0x1f, R203 ;  /* 0x0000001fff147819 */ /* 0x000fe200000114cb */
[----:B------:R-:W-:Y:S01]  /*1ea30*/  IMAD R11, R3, UR5, R4 ;  /* 0x00000005030b7c24 */ /* 0x000fe2000f8e0204 */
[----:B------:R-:W-:Y:S01]  /*1ea40*/  ULDC.64 UR4, c[0x0][0xae8] ;  /* 0x0002ba0000047ab9 */ /* 0x000fe20000000a00 */
[----:B------:R-:W-:-:S02]  /*1ea50*/  IMAD R3, R208, 0x20, R233 ;  /* 0x00000020d0037824 */ /* 0x000fc400078e02e9 */
[----:B------:R-:W-:Y:S02]  /*1ea60*/  IMAD.IADD R9, R9, 0x1, R11 ;  /* 0x0000000109097824 */ /* 0x000fe400078e020b */
[----:B------:R-:W-:Y:S01]  /*1ea70*/  IMAD.IADD R13, R200, 0x1, R3 ;  /* 0x00000001c80d7824 */ /* 0x000fe200078e0203 */
[----:B------:R-:W-:Y:S01]  /*1ea80*/  IADD3 R200, R233, R200, RZ ;  /* 0x000000c8e9c87210 */ /* 0x000fe20007ffe0ff */
[----:B------:R-:W-:-:S03]  /*1ea90*/  IMAD.WIDE.U32 R8, R206, UR4, R8 ;  /* 0x00000004ce087c25 */ /* 0x000fc6000f8e0008 */
[----:B------:R-:W-:Y:S01]  /*1eaa0*/  MOV R3, R13 ;  /* 0x0000000d00037202 */ /* 0x000fe20000000f00 */
[----:B------:R-:W-:Y:S01]  /*1eab0*/  IMAD R9, R206, UR5, R9 ;  /* 0x00000005ce097c24 */ /* 0x000fe2000f8e0209 */
[----:B------:R-:W-:Y:S01]  /*1eac0*/  ULDC.64 UR4, c[0x0][0xae0] ;  /* 0x0002b80000047ab9 */ /* 0x000fe20000000a00 */
[----:B--2---:R-:W-:Y:S01]  /*1ead0*/  ISETP.NE.AND P0, PT, R15, 0x1, PT ;  /* 0x000000010f00780c */ /* 0x004fe20003f05270 */
[----:B------:R-:W-:-:S12]  /*1eae0*/  IMAD.WIDE.U32 R8, R31, UR6, R8 ;  /* 0x000000061f087c25 */ /* 0x000fd8000f8e0008 */
[----:B------:R-:W1:Y:S08]  /*1eaf0*/  @P0 LDC R10, c[0x0][0xbec] ;  /* 0x0002fb00ff0a0b82 */ /* 0x000e700000000800 */
[----:B------:R-:W2:Y:S01]  /*1eb00*/  @P0 LDC R21, c[0x0][0xbf0] ;  /* 0x0002fc00ff150b82 */ /* 0x000ea20000000800 */
[----:B-1----:R-:W-:-:S04]  /*1eb10*/  @P0 IMAD.HI.U32 R4, R13, R10, RZ ;  /* 0x0000000a0d040227 */ /* 0x002fc800078e00ff */
[----:B------:R-:W-:Y:S01]  /*1eb20*/  IMAD R10, R232, UR6, RZ ;  /* 0x00000006e80a7c24 */ /* 0x000fe2000f8e02ff */
[----:B--2---:R-:W-:-:S03]  /*1eb30*/  @P0 SHF.R.U32.HI R3, RZ, R21, R4 ;  /* 0x00000015ff030219 */ /* 0x004fc60000011604 */
        /* <DEDUP_REMOVED lines=12> */
[----:B------:R-:W-:Y:S02]  /*1ec00*/  IMAD R15, R0, R15, RZ ;  /* 0x0000000f000f7224 */ /* 0x000fe400078e02ff */
[----:B------:R-:W-:-:S02]  /*1ec10*/  IMAD R3, R11, UR5, R4 ;  /* 0x000000050b037c24 */ /* 0x000fc4000f8e0204 */
[----:B------:R-:W-:Y:S01]  /*1ec20*/  IMAD.WIDE.U32 R8, R11, UR4, R8 ;  /* 0x000000040b087c25 */ /* 0x000fe2000f8e0008 */
[C---:B------:R-:W-:Y:S01]  /*1ec30*/  ISETP.GE.AND P2, PT, R200.reuse, R15, PT ;  /* 0x0000000fc800720c */ /* 0x040fe20003f46270 */
[----:B------:R-:W-:Y:S02]  /*1ec40*/  ULDC.64 UR4, c[0x0][0xa80] ;  /* 0x0002a00000047ab9 */ /* 0x000fe40000000a00 */
[----:B------:R-:W-:Y:S01]  /*1ec50*/  VIADD R0, R200, 0x20 ;  /* 0x00000020c8007836 */ /* 0x000fe20000000000 */
[----:B------:R-:W-:Y:S01]  /*1ec60*/  LEA R4, P3, R8, UR4, 0x1 ;  /* 0x0000000408047c11 */ /* 0x000fe2000f8608ff */
[----:B------:R-:W-:-:S03]  /*1ec70*/  IMAD.IADD R3, R9, 0x1, R3 ;  /* 0x0000000109037824 */ /* 0x000fc600078e0203 */
[-C--:B------:R-:W-:Y:S01]  /*1ec80*/  ISETP.GE.AND P1, PT, R0, R15.reuse, PT ;  /* 0x0000000f0000720c */ /* 0x080fe20003f26270 */
[----:B------:R-:W-:Y:S01]  /*1ec90*/  VIADD R0, R200, 0x40 ;  /* 0x00000040c8007836 */ /* 0x000fe20000000000 */
[----:B------:R-:W-:Y:S02]  /*1eca0*/  LEA.HI.X R3, R8, UR5, R3, 0x1, P3 ;  /* 0x0000000508037c11 */ /* 0x000fe400098f0c03 */
[----:B------:R1:W2:Y:S02]  /*1ecb0*/  SHFL.IDX PT, R8, R4, RZ, 0x181f ;  /* 0x00181fff04087589 */ /* 0x0002a400000e0000 */
[----:B------:R-:W-:Y:S02]  /*1ecc0*/  ISETP.GE.AND P0, PT, R0, R15, PT ;  /* 0x0000000f0000720c */ /* 0x000fe40003f06270 */
[----:B------:R1:W3:Y:S01]  /*1ecd0*/  SHFL.IDX PT, R0, R3, RZ, 0x181f ;  /* 0x00181fff03007589 */ /* 0x0002e200000e0000 */
[----:B------:R-:W-:Y:S10]  /*1ece0*/  @P2 BRA `(.L_x_2709) ;  /* 0x0000000000242947 */ /* 0x000ff40003800000 */
        /* <DEDUP_REMOVED lines=9> */
.L_x_2709:
[----:B------:R-:W-:Y:S05]  /*1ed80*/  BSYNC B1 ;  /* 0x0000000000017941 */ /* 0x000fea0003800000 */
.L_x_2708:
[----:B---3--:R3:W0:Y:S01]  /*1ed90*/  SHFL.IDX PT, R0, R3, 0x1, 0x181f ;  /* 0x00381f0003007f89 */ /* 0x00862200000e0000 */
[----:B------:R-:W-:Y:S03]  /*1eda0*/  BSSY B1, `(.L_x_2710) ;  /* 0x000000c000017945 */ /* 0x000fe60003800000 */
[----:B--2-4-:R3:W2:Y:S01]  /*1edb0*/  SHFL.IDX PT, R8, R4, 0x1, 0x181f ;  /* 0x00381f0004087f89 */ /* 0x0146a200000e0000 */
[----:B------:R-:W-:Y:S05]  /*1edc0*/  @P1 BRA `(.L_x_2711) ;  /* 0x0000000000241947 */ /* 0x000fea0003800000 */
        /* <DEDUP_REMOVED lines=9> */
.L_x_2711:
[----:B------:R-:W-:Y:S05]  /*1ee60*/  BSYNC B1 ;  /* 0x0000000000017941 */ /* 0x000fea0003800000 */
.L_x_2710:
[----:B0-----:R0:W0:Y:S01]  /*1ee70*/  SHFL.IDX PT, R0, R3, 0x2, 0x181f ;  /* 0x00581f0003007f89 */ /* 0x00102200000e0000 */
[----:B------:R-:W-:Y:S03]  /*1ee80*/  BSSY B1, `(.L_x_2712) ;  /* 0x000000c000017945 */ /* 0x000fe60003800000 */
[----:B--2-4-:R2:W4:Y:S01]  /*1ee90*/  SHFL.IDX PT, R8, R4, 0x2, 0x181f ;  /* 0x00581f0004087f89 */ /* 0x01452200000e0000 */
[----:B------:R-:W-:Y:S05]  /*1eea0*/  @P0 BRA `(.L_x_2713) ;  /* 0x0000000000240947 */ /* 0x000fea0003800000 */
        /* <DEDUP_REMOVED lines=9> */
.L_x_2713:
[----:B------:R-:W-:Y:S05]  /*1ef40*/  BSYNC B1 ;  /* 0x0000000000017941 */ /* 0x000fea0003800000 */
.L_x_2712:
[----:B0-----:R-:W-:Y:S01]  /*1ef50*/  IADD3 R0, R200, 0x60, RZ ;  /* 0x00000060c8007810 */ /* 0x001fe20007ffe0ff */
[----:B------:R0:W0:Y:S03]  /*1ef60*/  SHFL.IDX PT, R10, R3, 0x3, 0x181f ;  /* 0x00781f00030a7f89 */ /* 0x00002600000e0000 */
[----:B------:R-:W-:Y:S01]  /*1ef70*/  ISETP.GE.AND P0, PT, R0, R15, PT ;  /* 0x0000000f0000720c */ /* 0x000fe20003f06270 */
[----:B-123--:R-:W1:-:S12]  /*1ef80*/  SHFL.IDX PT, R4, R4, 0x3, 0x181f ;  /* 0x00781f0004047f89 */ /* 0x00ee5800000e0000 */
[----:B------:R-:W-:Y:S05]  /*1ef90*/  @P0 BRA `(.L_x_2702) ;  /* 0x0000000000240947 */ /* 0x000fea0003800000 */
[----:B------:R-:W-:Y:S02]  /*1efa0*/  ULDC UR4, c[0x0][0xac8] ;  /* 0x0002b20000047ab9 */ /* 0x000fe40000000800 */
[----:B------:R-:W-:Y:S02]  /*1efb0*/  ISETP.GE.AND P2, PT, R203, UR4, PT ;  /* 0x00000004cb007c0c */ /* 0x000fe4000bf46270 */
[----:B------:R-:W-:-:S11]  /*1efc0*/  ISETP.GE.AND P3, PT, R207, UR4, PT ;  /* 0x00000004cf007c0c */ /* 0x000fd6000bf66270 */
[-C--:B-1----:R-:W-:Y:S02]  /*1efd0*/  @!P2 LEA R12, P0, R203, R4.reuse, 0x1 ;  /* 0x00000004cb0ca211 */ /* 0x082fe400078008ff */
[----:B----4-:R-:W-:Y:S02]  /*1efe0*/  @!P3 LEA R8, P1, R207, R4, 0x1 ;  /* 0x00000004cf08b211 */ /* 0x010fe400078208ff */
[-C--:B0-----:R-:W-:Y:S02]  /*1eff0*/  @!P2 LEA.HI.X R13, R203, R10.reuse, R20, 0x1, P0 ;  /* 0x0000000acb0da211 */ /* 0x081fe400000f0c14 */
[----:B------:R-:W-:-:S03]  /*1f000*/  @!P3 LEA.HI.X R9, R207, R10, R14, 0x1, P1 ;  /* 0x0000000acf09b211 */ /* 0x000fc600008f0c0e */
[----:B------:R0:W-:Y:S04]  /*1f010*/  @!P2 ST.E.128 desc[UR60][R12.64], RZ ;  /* 0x000000ff0c00a985 */ /* 0x0001e8000c101d3c */
[----:B------:R0:W-:Y:S02]  /*1f020*/  @!P3 ST.E.128 desc[UR60][R8.64], RZ ;  /* 0x000000ff0800b985 */ /* 0x0001e4000c101d3c */
.L_x_2702:
[----:B------:R-:W-:Y:S05]  /*1f030*/  BSYNC B0 ;  /* 0x0000000000007941 */ /* 0x000fea0003800000 */
.L_x_2692:
[----:B------:R-:W-:Y:S02]  /*1f040*/  ULDC UR4, c[0x0][0xc3c] ;  /* 0x00030f0000047ab9 */ /* 0x000fe40000000800 */
[----:B------:R-:W-:-:S13]  /*1f050*/  ISETP.GE.AND P0, PT, R7, UR4, PT ;  /* 0x0000000407007c0c */ /* 0x000fda000bf06270 */
[----:B------:R-:W-:Y:S05]  /*1f060*/  @!P0 BRA `(.L_x_2714) ;  /* 0xfffffe24003c8947 */ /* 0x000fea000383ffff */
[----:B------:R-:W-:Y:S05]  /*1f070*/  BRA `(.L_x_2483) ;  /* 0x0000008800b87947 */ /* 0x000fea0003800000 */
.L_x_2481:
        /* <DEDUP_REMOVED lines=20> */
.L_x_2715:
        /* <DEDUP_REMOVED lines=36> */
[----:B0-----:R-:W-:-:S05]  /*1f400*/  IMAD R9, R3, UR5, RZ ;  /* 0x0000000503097c24 */ /* 0x001fca000f8e02ff */
[----:B-1----:R-:W-:Y:S02]  /*1f410*/  ISETP.GT.AND P6, PT, R9, UR6, PT ;  /* 0x0000000609007c0c */ /* 0x002fe4000bfc4270 */
[----:B------:R-:W-:-:S11]  /*1f420*/  MOV R4, R9 ;  /* 0x0000000900047202 */ /* 0x000fd60000000f00 */
[----:B------:R-:W-:Y:S05]  /*1f430*/  @P6 BRA `(.L_x_2717) ;  /* 0x0000000000a86947 */ /* 0x000fea0003800000 */
[----:B------:R-:W-:Y:S01]  /*1f440*/  IMAD.MOV.U32 R9, RZ, RZ, R4 ;  /* 0x000000ffff097224 */ /* 0x000fe200078e0004 */
[----:B------:R-:W-:Y:S01]  /*1f450*/  UMOV UR4, URZ ;  /* 0x0000003f00047c82 */ /* 0x000fe20008000000 */
[----:B------:R-:W-:-:S05]  /*1f460*/  ULDC UR5, c[0x0][0xc38] ;  /* 0x00030e0000057ab9 */ /* 0x000fca0000000800 */
.L_x_2719:
        /* <DEDUP_REMOVED lines=38> */
[----:B------:R-:W-:-:S07]  /*1f6d0*/  MOV R5, R2 ;  /* 0x0000000200057202 */ /* 0x000fce0000000f00 */
.L_x_2717:
        /* <DEDUP_REMOVED lines=12> */
.L_x_2720:
[----:B----4-:R-:W-:Y:S01]  /*1f7a0*/  IMAD R3, R3, UR5, R10 ;  /* 0x0000000503037c24 */ /* 0x010fe2000f8e020a */
[----:B------:R-:W-:Y:S02]  /*1f7b0*/  IADD3 R14, R9, UR4, RZ ;  /* 0x00000004090e7c10 */ /* 0x000fe4000fffe0ff */
[----:B-1----:R-:W-:Y:S02]  /*1f7c0*/  ISETP.NE.AND P0, PT, R8, 0x1, PT ;  /* 0x000000010800780c */ /* 0x002fe40003f05270 */
[----:B------:R1:W-:Y:S01]  /*1f7d0*/  STL [R1], R3 ;  /* 0x0000000301007387 */ /* 0x0003e20000100800 */
[----:B---3--:R-:W-:-:S03]  /*1f7e0*/  IADD3 R5, -R3, UR6, RZ ;  /* 0x0000000603057c10 */ /* 0x008fc6000fffe1ff */
[----:B------:R1:W-:Y:S07]  /*1f7f0*/  STL [R1+0xc], R14 ;  /* 0x00000c0e01007387 */ /* 0x0003ee0000100800 */
        /* <DEDUP_REMOVED lines=26> */
[----:B------:R-:W-:Y:S01]  /*1f9a0*/  IMAD R7, R2, R9, RZ ;  /* 0x0000000902077224 */ /* 0x000fe200078e02ff */
[----:B------:R-:W-:-:S07]  /*1f9b0*/  MOV R2, RZ ;  /* 0x000000ff00027202 */ /* 0x000fce0000000f00 */
[----:B------:R-:W-:Y:S02]  /*1f9c0*/  @P0 VIADD R10, R10, 0x1 ;  /* 0x000000010a0a0836 */ /* 0x000fe40000000000 */
[----:B------:R-:W-:Y:S01]  /*1f9d0*/  IMAD.HI.U32 R7, R3, R7, R2 ;  /* 0x0000000703077227 */ /* 0x000fe200078e0002 */
[----:B------:R-:W-:Y:S02]  /*1f9e0*/  LOP3.LUT R2, R5, R4, RZ, 0x3c, !PT ;  /* 0x0000000405027212 */ /* 0x000fe400078e3cff */
[----:B------:R-:W-:Y:S02]  /*1f9f0*/  IABS R3, R8 ;  /* 0x0000000800037213 */ /* 0x000fe40000000000 */
[----:B------:R-:W-:Y:S02]  /*1fa00*/  ISETP.GE.AND P2, PT, R2, RZ, PT ;  /* 0x000000ff0200720c */ /* 0x000fe40003f46270 */
[----:B------:R-:W-:-:S11]  /*1fa10*/  IADD3 R3, RZ, -R3, RZ ;  /* 0x80000003ff037210 */ /* 0x000fd60007ffe0ff */
        /* <DEDUP_REMOVED lines=15> */
[----:B------:R-:W-:Y:S02]  /*1fb10*/  @!P2 IADD3 R7, -R7, RZ, RZ ;  /* 0x000000ff0707a210 */ /* 0x000fe40007ffe1ff */
[----:B------:R-:W-:-:S05]  /*1fb20*/  @!P1 LOP3.LUT R7, RZ, R8, RZ, 0x33, !PT ;  /* 0x00000008ff079212 */ /* 0x000fca00078e33ff */
[--C-:B------:R-:W-:Y:S02]  /*1fb30*/  IMAD.MOV R3, RZ, RZ, -R7.reuse ;  /* 0x000000ffff037224 */ /* 0x100fe400078e0a07 */
[C---:B------:R-:W-:Y:S02]  /*1fb40*/  IMAD R7, R8.reuse, 0x1000000, R7 ;  /* 0x0100000008077824 */ /* 0x040fe400078e0207 */
[----:B------:R-:W-:-:S05]  /*1fb50*/  IMAD R8, R8, R3, R10 ;  /* 0x0000000308087224 */ /* 0x000fca00078e020a */
[----:B------:R-:W-:-:S05]  /*1fb60*/  LEA R3, R8, R7, 0x10 ;  /* 0x0000000708037211 */ /* 0x000fca00078e80ff */
[----:B------:R0:W-:Y:S01]  /*1fb70*/  STL [R1+0x8], R3 ;  /* 0x0000080301007387 */ /* 0x0001e20000100800 */
[----:B------:R-:W-:Y:S05]  /*1fb80*/  BRA `(.L_x_2722) ;  /* 0x0000000000f47947 */ /* 0x000fea0003800000 */
.L_x_2721:
[----:B-1----:R-:W1:Y:S02]  /*1fb90*/  LDC.64 R2, c[0x0][0xc90] ;  /* 0x00032400ff027b82 */ /* 0x002e640000000a00 */
        /* <DEDUP_REMOVED lines=14> */
[----:B------:R-:W-:Y:S01]  /*1fc80*/  IMAD.HI.U32 R2, R2, R13, RZ ;  /* 0x0000000d02027227 */ /* 0x000fe200078e00ff */
[----:B------:R-:W-:-:S05]  /*1fc90*/  IADD3 R3, RZ, -R3, RZ ;  /* 0x80000003ff037210 */ /* 0x000fca0007ffe0ff */
        /* <DEDUP_REMOVED lines=8> */
[----:B------:R-:W-:-:S05]  /*1fd20*/  @P0 VIADD R2, R2, 0x1 ;  /* 0x0000000102020836 */ /* 0x000fca0000000000 */
[----:B------:R-:W-:Y:S02]  /*1fd30*/  @!P2 IADD3 R2, -R2, RZ, RZ ;  /* 0x000000ff0202a210 */ /* 0x000fe40007ffe1ff */
        /* <DEDUP_REMOVED lines=14> */
[----:B0-----:R-:W-:-:S05]  /*1fe20*/  IADD3 R5, RZ, -R3, RZ ;  /* 0x80000003ff057210 */ /* 0x001fca0007ffe0ff */
[----:B------:R-:W-:-:S04]  /*1fe30*/  IMAD R5, R5, R10, RZ ;  /* 0x0000000a05057224 */ /* 0x000fc800078e02ff */
[----:B------:R-:W-:Y:S01]  /*1fe40*/  IMAD.HI.U32 R2, R3, R5, R2 ;  /* 0x0000000503027227 */ /* 0x000fe200078e0002 */
[----:B------:R-:W-:-:S03]  /*1fe50*/  IABS R5, R8 ;  /* 0x0000000800057213 */ /* 0x000fc60000000000 */
[----:B------:R-:W-:Y:S02]  /*1fe60*/  IMAD.MOV R3, RZ, RZ, -R11 ;  /* 0x000000ffff037224 */ /* 0x000fe400078e0a0b */
[----:B------:R-:W-:-:S04]  /*1fe70*/  IMAD.HI.U32 R2, R2, R5, RZ ;  /* 0x0000000502027227 */ /* 0x000fc800078e00ff */
[----:B------:R-:W-:-:S05]  /*1fe80*/  IMAD R3, R2, R3, R5 ;  /* 0x0000000302037224 */ /* 0x000fca00078e0205 */
[----:B------:R-:W-:-:S13]  /*1fe90*/  ISETP.GT.U32.AND P1, PT, R10, R3, PT ;  /* 0x000000030a00720c */ /* 0x000fda0003f24070 */
[----:B------:R-:W-:Y:S01]  /*1fea0*/  @!P1 IMAD.IADD R3, R3, 0x1, -R10 ;  /* 0x0000000103039824 */ /* 0x000fe200078e0a0a */
[----:B------:R-:W-:Y:S02]  /*1feb0*/  @!P1 IADD3 R2, R2, 0x1, RZ ;  /* 0x0000000102029810 */ /* 0x000fe40007ffe0ff */
        /* <DEDUP_REMOVED lines=10> */
.L_x_2722:
[----:B01----:R-:W-:-:S04]  /*1ff60*/  LOP3.LUT R3, RZ, R2, RZ, 0x33, !PT ;  /* 0x00000002ff037212 */ /* 0x003fc800078e33ff */
[----:B------:R-:W-:-:S05]  /*1ff70*/  IADD3 R2, R4, R3, RZ ;  /* 0x0000000304027210 */ /* 0x000fca0007ffe0ff */
[----:B------:R1:W-:Y:S01]  /*1ff80*/  STL [R1+0x4], R2 ;  /* 0x0000040201007387 */ /* 0x0003e20000100800 */
[----:B------:R-:W-:Y:S05]  /*1ff90*/  BRA `(.L_x_2723) ;  /* 0x0000000000107947 */ /* 0x000fea0003800000 */
.L_x_2718:
[----:B------:R-:W-:Y:S01]  /*1ffa0*/  IMAD.U32 R2, RZ, RZ, UR6 ;  /* 0x00000006ff027e24 */ /* 0x000fe2000f8e00ff */
[----:B------:R0:W-:Y:S04]  /*1ffb0*/  STL [R1+0x4], RZ ;  /* 0x000004ff01007387 */ /* 0x0001e80000100800 */
[----:B------:R0:W-:Y:S04]  /*1ffc0*/  STL [R1+0x8], RZ ;  /* 0x000008ff01007387 */ /* 0x0001e80000100800 */
[----:B------:R0:W-:Y:S02]  /*1ffd0*/  STL [R1], R2 ;  /* 0x0000000201007387 */ /* 0x0001e40000100800 */
.L_x_2723:
        /* <DEDUP_REMOVED lines=10> */
.L_x_2716:
        /* <DEDUP_REMOVED lines=16> */
[----:B01----:R-:W-:Y:S01]  /*20180*/  IMAD.SHL.U32 R2, R5, 0x8, RZ ;  /* 0x0000000805027824 */ /* 0x003fe200078e00ff */
[----:B------:R-:W-:Y:S01]  /*20190*/  ULDC.64 UR36, c[0x0][0x198] ;  /* 0x0000660000247ab9 */ /* 0x000fe20000000a00 */
[----:B------:R-:W-:Y:S01]  /*201a0*/  ULDC UR39, c[0x0][0xc] ;  /* 0x0000030000277ab9 */ /* 0x000fe20000000800 */
[----:B----4-:R-:W-:-:S06]  /*201b0*/  ULEA UR4, UR5, UR4, 0x18 ;  /* 0x0000000405047291 */ /* 0x010fcc000f8ec03f */
[----:B------:R-:W-:Y:S01]  /*201c0*/  IMAD.U32 R18, RZ, RZ, UR4 ;  /* 0x00000004ff127e24 */ /* 0x000fe2000f8e00ff */
[----:B--2---:R-:W-:Y:S02]  /*201d0*/  R2UR UR6, R0 ;  /* 0x00000000000672ca */ /* 0x004fe400000e0000 */
[----:B------:R-:W-:Y:S02]  /*201e0*/  SHF.L.U32 R0, R6, 0x3, RZ ;  /* 0x0000000306007819 */ /* 0x000fe400000006ff */
[----:B---3--:R-:W-:Y:S02]  /*201f0*/  LOP3.LUT R4, R4, 0xfffffffd, RZ, 0xc0, !PT ;  /* 0xfffffffd04047812 */ /* 0x008fe400078ec0ff */
[----:B------:R-:W-:Y:S02]  /*20200*/  LOP3.LUT R3, R0, 0x1f8, RZ, 0xc0, !PT ;  /* 0x000001f800037812 */ /* 0x000fe400078ec0ff */
[----:B------:R-:W-:Y:S02]  /*20210*/  @P1 LOP3.LUT R4, R4, 0x2, RZ, 0xfc, !PT ;  /* 0x0000000204041812 */ /* 0x000fe400078efcff */
[----:B------:R-:W-:-:S02]  /*20220*/  LOP3.LUT R3, R3, 0x38, R6, 0x78, !PT ;  /* 0x0000003803037812 */ /* 0x000fc400078e7806 */
        /* <DEDUP_REMOVED lines=12> */
[----:B------:R-:W-:Y:S01]  /*202f0*/  LEA R2, R3, R18, 0x1 ;  /* 0x0000001203027211 */ /* 0x000fe200078e08ff */
[----:B------:R-:W-:-:S04]  /*20300*/  IMAD.MOV.U32 R3, RZ, RZ, 0x1 ;  /* 0x00000001ff037424 */ /* 0x000fc800078e00ff */
        /* <DEDUP_REMOVED lines=10> */
.L_x_2872:
[----:B------:R-:W2:Y:S01]  /*203b0*/  LDL R0, [R1+0xc] ;  /* 0x00000c0001007983 */ /* 0x000ea20000100800 */
[----:B-1----:R-:W2:Y:S01]  /*203c0*/  LDC.64 R2, c[0x0][0xc88] ;  /* 0x00032200ff027b82 */ /* 0x002ea20000000a00 */
[----:B------:R-:W-:Y:S05]  /*203d0*/  YIELD ;  /* 0x0000000000007946 */ /* 0x000fea0003800000 */
[----:B------:R-:W-:Y:S01]  /*203e0*/  ULDC.64 UR4, c[0x0][0xa28] ;  /* 0x00028a0000047ab9 */ /* 0x000fe20000000a00 */
[----:B------:R-:W-:Y:S01]  /*203f0*/  ULDC.64 UR10, c[0x0][0xa18] ;  /* 0x00028600000a7ab9 */ /* 0x000fe20000000a00 */
[----:B------:R-:W-:Y:S01]  /*20400*/  ISETP.NE.U32.AND P0, PT, RZ, UR4, PT ;  /* 0x00000004ff007c0c */ /* 0x000fe2000bf05070 */
[----:B------:R-:W-:Y:S01]  /*20410*/  ULDC.64 UR6, c[0x0][0xa08] ;  /* 0x0002820000067ab9 */ /* 0x000fe20000000a00 */
[----:B--2---:R-:W-:Y:S01]  /*20420*/  IMAD.WIDE R2, R0, 0x4, R2 ;  /* 0x0000000400027825 */ /* 0x004fe200078e0202 */
[----:B------:R-:W-:-:S04]  /*20430*/  ULDC.64 UR8, c[0x0][0xa10] ;  /* 0x0002840000087ab9 */ /* 0x000fc80000000a00 */
[----:B0-----:R-:W2:Y:S01]  /*20440*/  LDG.E R4, desc[UR60][R2.64] ;  /* 0x0000003c02047981 */ /* 0x001ea2000c1e1900 */
[----:B------:R-:W-:Y:S02]  /*20450*/  ISETP.NE.AND.EX P0, PT, RZ, UR5, PT, P0 ;  /* 0x00000005ff007c0c */ /* 0x000fe4000bf05300 */
[----:B------:R-:W-:Y:S02]  /*20460*/  ISETP.NE.U32.AND P3, PT, RZ, UR10, PT ;  /* 0x0000000aff007c0c */ /* 0x000fe4000bf65070 */
[----:B------:R-:W-:Y:S02]  /*20470*/  MOV R0, RZ ;  /* 0x000000ff00007202 */ /* 0x000fe40000000f00 */
[----:B------:R-:W-:Y:S01]  /*20480*/  ISETP.NE.AND.EX P3, PT, RZ, UR11, PT, P3 ;  /* 0x0000000bff007c0c */ /* 0x000fe2000bf65330 */
[----:B------:R-:W-:Y:S01]  /*20490*/  IMAD.MOV.U32 R12, RZ, RZ, RZ ;  /* 0x000000ffff0c7224 */ /* 0x000fe200078e00ff */
[----:B--2---:R-:W-:Y:S01]  /*204a0*/  SHF.R.S32.HI R5, RZ, 0x1f, R4 ;  /* 0x0000001fff057819 */ /* 0x004fe20000011404 */
[----:B------:R-:W-:-:S04]  /*204b0*/  IMAD.SHL.U32 R15, R4, 0x4, RZ ;  /* 0x00000004040f7824 */ /* 0x000fc800078e00ff */
[C---:B------:R-:W-:Y:S01]  /*204c0*/  @P0 LEA R2, P1, R4.reuse, UR4, 0x2 ;  /* 0x0000000404020c11 */ /* 0x040fe2000f8210ff */
[----:B------:R0:W-:Y:S01]  /*204d0*/  STL [R1+0x38], R4 ;  /* 0x0000380401007387 */ /* 0x0001e20000100800 */
[C-C-:B------:R-:W-:Y:S02]  /*204e0*/  SHF.L.U64.HI R14, R4.reuse, 0x2, R5.reuse ;  /* 0x00000002040e7819 */ /* 0x140fe40000010205 */
[----:B------:R-:W-:Y:S01]  /*204f0*/  @P0 LEA.HI.X R3, R4, UR5, R5, 0x2, P1 ;  /* 0x0000000504030c11 */ /* 0x000fe200088f1405 */
[----:B------:R-:W-:Y:S01]  /*20500*/  ULDC.64 UR4, c[0x0][0xa00] ;  /* 0x0002800000047ab9 */ /* 0x000fe20000000a00 */
[C---:B------:R-:W-:Y:S01]  /*20510*/  @P3 IADD3 R8, P1, R15.reuse, UR10, RZ ;  /* 0x0000000a0f083c10 */ /* 0x040fe2000ff3e0ff */
        /* <DEDUP_REMOVED lines=12> */
[----:B--2---:R-:W-:-:S04]  /*205e0*/  IADD3 R2, P0, R15, UR4, RZ ;  /* 0x000000040f027c10 */ /* 0x004fc8000ff1e0ff */
[----:B------:R-:W-:Y:S01]  /*205f0*/  IADD3.X R3, R14, UR5, RZ, P0, !PT ;  /* 0x000000050e037c10 */ /* 0x000fe200087fe4ff */
[----:B------:R-:W-:Y:S01]  /*20600*/  ULDC UR4, c[0x0][0x288] ;  /* 0x0000a20000047ab9 */ /* 0x000fe20000000800 */
[----:B0-----:R-:W-:-:S03]  /*20610*/  IADD3 R4, P0, R15, UR8, RZ ;  /* 0x000000080f047c10 */ /* 0x001fc6000ff1e0ff */
[----:B------:R0:W5:Y:S01]  /*20620*/  @P2 LDG.E R11, desc[UR60][R6.64] ;  /* 0x0000003c060b2981 */ /* 0x000162000c1e1900 */
[----:B-1----:R-:W-:Y:S02]  /*20630*/  IADD3.X R5, R14, UR9, RZ, P0, !PT ;  /* 0x000000090e057c10 */ /* 0x002fe400087fe4ff */
[----:B------:R-:W-:Y:S01]  /*20640*/  ISETP.NE.U32.AND P0, PT, RZ, UR8, PT ;  /* 0x00000008ff007c0c */ /* 0x000fe2000bf05070 */
[----:B------:R-:W2:Y:S03]  /*20650*/  @P1 LDG.E R12, desc[UR60][R2.64] ;  /* 0x0000003c020c1981 */ /* 0x000ea6000c1e1900 */
[----:B------:R-:W-:-:S13]  /*20660*/  ISETP.NE.AND.EX P0, PT, RZ, UR9, PT, P0 ;  /* 0x00000009ff007c0c */ /* 0x000fda000bf05300 */
        /* <DEDUP_REMOVED lines=15> */
[----:B------:R-:W-:Y:S01]  /*20760*/  IMAD.U32 R8, RZ, RZ, UR4 ;  /* 0x00000004ff087e24 */ /* 0x000fe2000f8e00ff */
[----:B0-----:R-:W-:Y:S06]  /*20770*/  @P3 BRA `(.L_x_2725) ;  /* 0x0000000000143947 */ /* 0x001fec0003800000 */
[----:B------:R-:W-:Y:S05]  /*20780*/  @!P1 BRA `(.L_x_2725) ;  /* 0x0000000000109947 */ /* 0x000fea0003800000 */
[----:B------:R-:W2:Y:S04]  /*20790*/  LDG.E R12, desc[UR60][R2.64] ;  /* 0x0000003c020c7981 */ /* 0x000ea8000c1e1900 */
[----:B------:R-:W2:Y:S02]  /*207a0*/  LDG.E R2, desc[UR60][R2.64+0x4] ;  /* 0x0000043c02027981 */ /* 0x000ea4000c1e1900 */
[----:B--2--5:R-:W-:-:S05]  /*207b0*/  IMAD.IADD R13, R2, 0x1, -R12 ;  /* 0x00000001020d7824 */ /* 0x024fca00078e0a0c */
[----:B------:R0:W-:Y:S02]  /*207c0*/  STL [R1+0x50], R13 ;  /* 0x0000500d01007387 */ /* 0x0001e40000100800 */
.L_x_2725:
[----:B------:R-:W2:Y:S01]  /*207d0*/  LDL.LU R3, [R1+0x8] ;  /* 0x0000080001037983 */ /* 0x000ea20000300800 */
[----:B------:R-:W-:Y:S02]  /*207e0*/  ULDC.64 UR4, c[0x0][0xa20] ;  /* 0x0002880000047ab9 */ /* 0x000fe40000000a00 */
[----:B------:R-:W-:Y:S01]  /*207f0*/  ISETP.NE.U32.AND P1, PT, RZ, UR4, PT ;  /* 0x00000004ff007c0c */ /* 0x000fe2000bf25070 */
[----:B------:R-:W3:Y:S03]  /*20800*/  LDL R12, [R1+0x38] ;  /* 0x00003800010c7983 */ /* 0x000ee60000100800 */
[----:B------:R-:W-:Y:S02]  /*20810*/  ISETP.NE.AND.EX P1, PT, RZ, UR5, PT, P1 ;  /* 0x00000005ff007c0c */ /* 0x000fe4000bf25310 */
[C---:B--2---:R-:W-:Y:S02]  /*20820*/  LOP3.LUT R17, R3.reuse, 0xff000000, RZ, 0xc0, !PT ;  /* 0xff00000003117812 */ /* 0x044fe400078ec0ff */
[----:B------:R-:W-:-:S02]  /*20830*/  LOP3.LUT R2, R3, 0xff0000, RZ, 0xc0, !PT ;  /* 0x00ff000003027812 */ /* 0x000fc400078ec0ff */
[----:B------:R-:W-:Y:S02]  /*20840*/  SHF.R.U32.HI R17, RZ, 0x8, R17 ;  /* 0x00000008ff117819 */ /* 0x000fe40000011611 */
[----:B------:R-:W-:Y:S02]  /*20850*/  LOP3.LUT R16, R3, 0xffff, RZ, 0xc0, !PT ;  /* 0x0000ffff03107812 */ /* 0x000fe400078ec0ff */
[----:B------:R-:W-:Y:S01]  /*20860*/  LEA.HI R17, R2, R17, RZ, 0x10 ;  /* 0x0000001102117211 */ /* 0x000fe200078f80ff */
[----:B-----5:R-:W-:-:S05]  /*20870*/  IMAD.IADD R2, R11, 0x1, R0 ;  /* 0x000000010b027824 */ /* 0x020fca00078e0200 */
[----:B------:R1:W-:Y:S04]  /*20880*/  STL [R1+0x20], R2 ;  /* 0x0000200201007387 */ /* 0x0003e80000100800 */
[----:B---3--:R1:W-:Y:S01]  /*20890*/  STL [R1+0x18], R12 ;  /* 0x0000180c01007387 */ /* 0x0083e20000100800 */
[----:B------:R-:W-:Y:S05]  /*208a0*/  @!P1 BRA `(.L_x_2726) ;  /* 0x0000000000109947 */ /* 0x000fea0003800000 */
[----:B-1----:R-:W-:-:S04]  /*208b0*/  IADD3 R2, P1, R15, UR4, RZ ;  /* 0x000000040f027c10 */ /* 0x002fc8000ff3e0ff */
[----:B------:R-:W-:-:S05]  /*208c0*/  IADD3.X R3, R14, UR5, RZ, P1, !PT ;  /* 0x000000050e037c10 */ /* 0x000fca0008ffe4ff */
[----:B------:R2:W5:Y:S01]  /*208d0*/  LDG.E R8, desc[UR60][R2.64] ;  /* 0x0000003c02087981 */ /* 0x000562000c1e1900 */
[----:B------:R-:W-:Y:S05]  /*208e0*/  BRA `(.L_x_2727) ;  /* 0x0000000000107947 */ /* 0x000fea0003800000 */
.L_x_2726:
[----:B------:R-:W-:Y:S05]  /*208f0*/  @!P2 BRA `(.L_x_2727) ;  /* 0x00000000000ca947 */ /* 0x000fea0003800000 */
[----:B------:R-:W2:Y:S04]  /*20900*/  LDG.E R8, desc[UR60][R6.64] ;  /* 0x0000003c06087981 */ /* 0x000ea8000c1e1900 */
[----:B------:R-:W2:Y:S02]  /*20910*/  LDG.E R6, desc[UR60][R6.64+0x4] ;  /* 0x0000043c06067981 */ /* 0x000ea4000c1e1900 */
[----:B--2---:R-:W-:-:S07]  /*20920*/  IADD3 R8, -R8, R6, RZ ;  /* 0x0000000608087210 */ /* 0x004fce0007ffe1ff */
.L_x_2727:
[----:B-12---:R-:W2:Y:S01]  /*20930*/  @P0 LDG.E R2, desc[UR60][R4.64] ;  /* 0x0000003c04020981 */ /* 0x006ea2000c1e1900 */
[----:B------:R-:W1:Y:S03]  /*20940*/  LDC R3, c[0x0][0x448] ;  /* 0x00011200ff037b82 */ /* 0x000e660000000800 */
[----:B------:R-:W3:Y:S04]  /*20950*/  LDL R6, [R1+0x4] ;  /* 0x0000040001067983 */ /* 0x000ee80000100800 */
[----:B------:R4:W2:Y:S01]  /*20960*/  @P0 LDG.E R4, desc[UR60][R4.64+0x4] ;  /* 0x0000043c04040981 */ /* 0x0008a2000c1e1900 */
[----:B-1----:R-:W-:-:S13]  /*20970*/  ISETP.NE.AND P1, PT, R3, 0x1, PT ;  /* 0x000000010300780c */ /* 0x002fda0003f25270 */
[----:B------:R-:W1:Y:S08]  /*20980*/  @P1 LDC R3, c[0x0][0x44c] ;  /* 0x00011300ff031b82 */ /* 0x000e700000000800 */
[----:B----4-:R-:W4:Y:S01]  /*20990*/  @P1 LDC R5, c[0x0][0x450] ;  /* 0x00011400ff051b82 */ /* 0x010f220000000800 */
[----:B-----5:R-:W-:Y:S02]  /*209a0*/  IADD3 R7, -R0, R8, RZ ;  /* 0x0000000800077210 */ /* 0x020fe40007ffe1ff */
[----:B------:R-:W-:-:S05]  /*209b0*/  LOP3.LUT R11, R17, 0xff, RZ, 0xc0, !PT ;  /* 0x000000ff110b7812 */ /* 0x000fca00078ec0ff */
[----:B------:R0:W-:Y:S01]  /*209c0*/  STL [R1+0x60], R11 ;  /* 0x0000600b01007387 */ /* 0x0001e20000100800 */
[----:B------:R-:W-:Y:S01]  /*209d0*/  BSSY B0, `(.L_x_2728) ;  /* 0x0000032000007945 */ /* 0x000fe20003800000 */
[----:B------:R-:W-:Y:S01]  /*209e0*/  SHF.R.U32.HI R17, RZ, 0x10, R17 ;  /* 0x00000010ff117819 */ /* 0x000fe20000011611 */
[----:B--2---:R-:W-:Y:S02]  /*209f0*/  @P0 IMAD.IADD R9, R4, 0x1, -R2 ;  /* 0x0000000104090824 */ /* 0x004fe400078e0a02 */
[----:B---3--:R-:W-:-:S04]  /*20a00*/  IMAD.SHL.U32 R2, R6, 0x80, RZ ;  /* 0x0000008006027824 */ /* 0x008fc800078e00ff */
[----:B------:R-:W-:-:S04]  /*20a10*/  VIADD R2, R2, 0x7f ;  /* 0x0000007f02027836 */ /* 0x000fc80000000000 */
[----:B-1----:R-:W-:-:S05]  /*20a20*/  @P1 IMAD.HI.U32 R0, R2, R3, RZ ;  /* 0x0000000302001227 */ /* 0x002fca00078e00ff */
[----:B----4-:R-:W-:Y:S01]  /*20a30*/  @P1 SHF.R.U32.HI R2, RZ, R5, R0 ;  /* 0x00000005ff021219 */ /* 0x010fe20000011600 */
[----:B------:R-:W-:-:S05]  /*20a40*/  IMAD.IADD R0, R7, 0x1, R9 ;  /* 0x0000000107007824 */ /* 0x000fca00078e0209 */
[C---:B------:R-:W-:Y:S01]  /*20a50*/  IADD3 R21, R0.reuse, 0x80, -R13 ;  /* 0x0000008000157810 */ /* 0x040fe20007ffe80d */
        /* <DEDUP_REMOVED lines=9> */
[----:B------:R-:W-:Y:S02]  /*20af0*/  ISETP.GE.AND P1, PT, R6, 0x1, PT ;  /* 0x000000010600780c */ /* 0x000fe40003f26270 */
[----:B------:R-:W-:-:S11]  /*20b00*/  MOV R0, RZ ;  /* 0x000000ff00007202 */ /* 0x000fd60000000f00 */
[----:B0-----:R-:W-:Y:S05]  /*20b10*/  @!P1 BRA `(.L_x_2729) ;  /* 0x0000000000749947 */ /* 0x001fea0003800000 */
[----:B------:R-:W-:Y:S01]  /*20b20*/  ISETP.NE.AND P1, PT, R17, RZ, PT ;  /* 0x000000ff1100720c */ /* 0x000fe20003f25270 */
[----:B------:R-:W-:-:S03]  /*20b30*/  ULDC UR4, c[0x0][0x9f0] ;  /* 0x00027c0000047ab9 */ /* 0x000fc60000000800 */
[----:B------:R-:W-:-:S04]  /*20b40*/  SEL R2, R17, UR4, P1 ;  /* 0x0000000411027c07 */ /* 0x000fc80008800000 */
[----:B------:R-:W-:Y:S02]  /*20b50*/  IABS R3, R2 ;  /* 0x0000000200037213 */ /* 0x000fe40000000000 */
[----:B------:R-:W-:Y:S02]  /*20b60*/  IADD3 R0, R2, -0x1, R6 ;  /* 0xffffffff02007810 */ /* 0x000fe40007ffe006 */
[----:B------:R-:W0:Y:S08]  /*20b70*/  I2F.RP R4, R3 ;  /* 0x0000000300047306 */ /* 0x000e300000209400 */
[----:B0-----:R-:W0:Y:S02]  /*20b80*/  MUFU.RCP R4, R4 ;  /* 0x0000000400047308 */ /* 0x001e240000001000 */
[----:B0-----:R-:W-:-:S06]  /*20b90*/  VIADD R4, R4, 0xffffffe ;  /* 0x0ffffffe04047836 */ /* 0x001fcc0000000000 */
[----:B------:R0:W1:Y:S02]  /*20ba0*/  F2I.FTZ.U32.TRUNC.NTZ R5, R4 ;  /* 0x0000000400057305 */ /* 0x000064000021f000 */
[----:B0-----:R-:W-:-:S04]  /*20bb0*/  LOP3.LUT R4, R0, R2, RZ, 0x3c, !PT ;  /* 0x0000000200047212 */ /* 0x001fc800078e3cff */
[----:B------:R-:W-:Y:S01]  /*20bc0*/  ISETP.GE.AND P1, PT, R4, RZ, PT ;  /* 0x000000ff0400720c */ /* 0x000fe20003f26270 */
[----:B-1----:R-:W-:-:S04]  /*20bd0*/  IMAD.MOV R4, RZ, RZ, -R5 ;  /* 0x000000ffff047224 */ /* 0x002fc800078e0a05 */
[----:B------:R-:W-:Y:S02]  /*20be0*/  IMAD R8, R4, R3, RZ ;  /* 0x0000000304087224 */ /* 0x000fe400078e02ff */
[----:B------:R-:W-:-:S04]  /*20bf0*/  IMAD.MOV.U32 R4, RZ, RZ, RZ ;  /* 0x000000ffff047224 */ /* 0x000fc800078e00ff */
[----:B------:R-:W-:Y:S01]  /*20c00*/  IMAD.HI.U32 R8, R5, R8, R4 ;  /* 0x0000000805087227 */ /* 0x000fe200078e0004 */
[----:B------:R-:W-:Y:S02]  /*20c10*/  IABS R4, R0 ;  /* 0x0000000000047213 */ /* 0x000fe40000000000 */
[----:B------:R-:W-:-:S04]  /*20c20*/  IABS R0, R2 ;  /* 0x0000000200007213 */ /* 0x000fc80000000000 */
[----:B------:R-:W-:-:S05]  /*20c30*/  IADD3 R0, RZ, -R0, RZ ;  /* 0x80000000ff007210 */ /* 0x000fca0007ffe0ff */
[----:B------:R-:W-:Y:S02]  /*20c40*/  IMAD.MOV.U32 R5, RZ, RZ, R0 ;  /* 0x000000ffff057224 */ /* 0x000fe400078e0000 */
[----:B------:R-:W-:-:S04]  /*20c50*/  IMAD.HI.U32 R0, R8, R4, RZ ;  /* 0x0000000408007227 */ /* 0x000fc800078e00ff */
[----:B------:R-:W-:-:S05]  /*20c60*/  IMAD R4, R0, R5, R4 ;  /* 0x0000000500047224 */ /* 0x000fca00078e0204 */
[----:B------:R-:W-:-:S13]  /*20c70*/  ISETP.GT.U32.AND P2, PT, R3, R4, PT ;  /* 0x000000040300720c */ /* 0x000fda0003f44070 */
[----:B------:R-:W-:Y:S02]  /*20c80*/  @!P2 IMAD.IADD R4, R4, 0x1, -R3 ;  /* 0x000000010404a824 */ /* 0x000fe400078e0a03 */
[----:B------:R-:W-:-:S03]  /*20c90*/  @!P2 VIADD R0, R0, 0x1 ;  /* 0x000000010000a836 */ /* 0x000fc60000000000 */
[----:B------:R-:W-:-:S13]  /*20ca0*/  ISETP.GE.U32.AND P2, PT, R4, R3, PT ;  /* 0x000000030400720c */ /* 0x000fda0003f46070 */
[----:B------:R-:W-:Y:S02]  /*20cb0*/  @P2 IADD3 R0, R0, 0x1, RZ ;  /* 0x0000000100002810 */ /* 0x000fe40007ffe0ff */
[----:B------:R-:W-:-:S03]  /*20cc0*/  ISETP.NE.AND P2, PT, R2, RZ, PT ;  /* 0x000000ff0200720c */ /* 0x000fc60003f45270 */
[----:B------:R-:W-:-:S10]  /*20cd0*/  @!P1 IMAD.MOV R0, RZ, RZ, -R0 ;  /* 0x000000ffff009224 */ /* 0x000fd400078e0a00 */
[----:B------:R-:W-:-:S07]  /*20ce0*/  @!P2 LOP3.LUT R0, RZ, R2, RZ, 0x33, !PT ;  /* 0x00000002ff00a212 */ /* 0x000fce00078e33ff */
.L_x_2729:
[----:B------:R-:W-:Y:S05]  /*20cf0*/  BSYNC B0 ;  /* 0x0000000000007941 */ /* 0x000fea0003800000 */
.L_x_2728:
        /* <DEDUP_REMOVED lines=20> */
[----:B------:R-:W0:Y:S02]  /*20e40*/  S2R R2, SR_TID.X ;  /* 0x0000000000027919 */ /* 0x000e240000002100 */
[----:B0-----:R-:W-:-:S04]  /*20e50*/  SHF.R.U32.HI R2, RZ, 0x5, R2 ;  /* 0x00000005ff027819 */ /* 0x001fc80000011602 */
[----:B------:R-:W-:-:S05]  /*20e60*/  LOP3.LUT R2, R2, 0x3, RZ, 0xc0, !PT ;  /* 0x0000000302027812 */ /* 0x000fca00078ec0ff */
[----:B------:R0:W1:Y:S02]  /*20e70*/  SHFL.IDX PT, R14, R2, RZ, 0x1f ;  /* 0x00001fff020e7589 */ /* 0x00006400000e0000 */
.L_x_2915:
[----:B-1----:R-:W-:Y:S02]  /*20e80*/  ISETP.NE.AND P0, PT, R14, RZ, PT ;  /* 0x000000ff0e00720c */ /* 0x002fe40003f05270 */
[----:B------:R-:W-:-:S11]  /*20e90*/  PLOP3.LUT P2, PT, PT, PT, PT, 0x8, 0x0 ;  /* 0x000000000000781c */ /* 0x000fd60003f4e170 */
[----:B------:R-:W-:Y:S05]  /*20ea0*/  @P0 BRA `(.L_x_2733) ;  /* 0x00000000000c0947 */ /* 0x000fea0003800000 */
[----:B------:R-:W-:-:S03]  /*20eb0*/  UMOV UR4, 0xffffffff ;  /* 0xffffffff00047882 */ /* 0x000fc60000000000 */
[----:B------:R-:W-:Y:S05]  /*20ec0*/  BRA.DIV UR4, `(.L_x_2734) ;  /* 0x0000007a04247947 */ /* 0x000fea000b800000 */
[----:B------:R-:W-:-:S13]  /*20ed0*/  ELECT P2, URZ, PT ;  /* 0x00000000003f782f */ /* 0x000fda0003840000 */
.L_x_2733:
[----:B0-----:R-:W2:Y:S01]  /*20ee0*/  LDL R2, [R1+0x64] ;  /* 0x0000640001027983 */ /* 0x001ea20000100800 */
[----:B------:R-:W-:Y:S01]  /*20ef0*/  BSSY B1, `(.L_x_2735) ;  /* 0x0000008000017945 */ /* 0x000fe20003800000 */
[----:B--2---:R-:W-:-:S05]  /*20f00*/  VIADD R2, R2, 0x1 ;  /* 0x0000000102027836 */ /* 0x004fca0000000000 */
[----:B------:R-:W-:-:S04]  /*20f10*/  LEA.HI R3, R2, R2, RZ, 0x1 ;  /* 0x0000000202037211 */ /* 0x000fc800078f08ff */
[----:B------:R-:W-:-:S05]  /*20f20*/  LOP3.LUT R3, R3, 0xfffffffe, RZ, 0xc0, !PT ;  /* 0xfffffffe03037812 */ /* 0x000fca00078ec0ff */
[----:B------:R-:W-:-:S05]  /*20f30*/  IMAD.IADD R2, R2, 0x1, -R3 ;  /* 0x0000000102027824 */ /* 0x000fca00078e0a03 */
[----:B------:R-:W-:-:S04]  /*20f40*/  SHF.L.U32 R2, R2, 0x1f, RZ ;  /* 0x0000001f02027819 */ /* 0x000fc800000006ff */
[----:B------:R-:W0:Y:S02]  /*20f50*/  SYNCS.PHASECHK.TRANS64.TRYWAIT P0, [R18+URZ+0x34820], R2 ;  /* 0x03482002120075a7 */ /* 0x000e24000800017f */
[----:B0-----:R-:W-:Y:S05]  /*20f60*/  @!P0 BRA `(.L_x_2736) ;  /* 0x0000007800208947 */ /* 0x001fea0003800000 */
.L_x_2918:
[----:B------:R-:W-:Y:S05]  /*20f70*/  BSYNC B1 ;  /* 0x0000000000017941 */ /* 0x000fea0003800000 */
.L_x_2735:
[----:B------:R-:W-:Y:S04]  /*20f80*/  BSSY B1, `(.L_x_2737) ;  /* 0x0000082000017945 */ /* 0x000fe80003800000 */
[----:B------:R-:W-:Y:S05]  /*20f90*/  @!P2 BRA `(.L_x_2738) ;  /* 0x000000080000a947 */ /* 0x000fea0003800000 */
[----:B------:R-:W2:Y:S04]  /*20fa0*/  LDL R5, [R1+0x14] ;  /* 0x0000140001057983 */ /* 0x000ea80000100800 */
[----:B------:R-:W3:Y:S01]  /*20fb0*/  LDL R4, [R1+0x24] ;  /* 0x0000240001047983 */ /* 0x000ee20000100800 */
[----:B------:R-:W-:Y:S01]  /*20fc0*/  BSSY B2, `(.L_x_2739) ;  /* 0x0000008000027945 */ /* 0x000fe20003800000 */
[----:B------:R-:W1:Y:S02]  /*20fd0*/  S2R R3, SR_TID.X ;  /* 0x0000000000037919 */ /* 0x000e640000002100 */
[----:B-1----:R-:W-:-:S04]  /*20fe0*/  LOP3.LUT R3, R3, 0x7f, RZ, 0xc0, !PT ;  /* 0x0000007f03037812 */ /* 0x002fc800078ec0ff */
[----:B------:R-:W-:Y:S02]  /*20ff0*/  ISETP.NE.AND P4, PT, R3, RZ, PT ;  /* 0x000000ff0300720c */ /* 0x000fe40003f85270 */
[----:B--2---:R-:W-:Y:S02]  /*21000*/  LEA R5, R5, R18, 0x3 ;  /* 0x0000001205057211 */ /* 0x004fe400078e18ff */
[----:B---3--:R-:W-:-:S04]  /*21010*/  SHF.L.U32 R8, R4, 0x1f, RZ ;  /* 0x0000001f04087819 */ /* 0x008fc800000006ff */
[----:B------:R-:W1:Y:S02]  /*21020*/  SYNCS.PHASECHK.TRANS64.TRYWAIT P0, [R5+URZ+0x348a0], R8 ;  /* 0x0348a008050075a7 */ /* 0x000e64000800017f */
[----:B-1----:R-:W-:Y:S05]  /*21030*/  @!P0 BRA `(.L_x_2740) ;  /* 0x0000007800008947 */ /* 0x002fea0003800000 */
.L_x_2919:
[----:B------:R-:W-:Y:S05]  /*21040*/  BSYNC B2 ;  /* 0x0000000000027941 */ /* 0x000fea0003800000 */
.L_x_2739:
        /* <DEDUP_REMOVED lines=8> */
.L_x_2742:
[----:B------:R-:W-:Y:S05]  /*210d0*/  BSYNC B2 ;  /* 0x0000000000027941 */ /* 0x000fea0003800000 */
.L_x_2741:
[----:B0-2---:R-:W2:Y:S01]  /*210e0*/  LDL R2, [R1+0x14] ;  /* 0x0000140001027983 */ /* 0x005ea20000100800 */
[----:B------:R-:W-:Y:S01]  /*210f0*/  IMAD.MOV.U32 R11, RZ, RZ, RZ ;  /* 0x000000ffff0b7224 */ /* 0x000fe200078e00ff */
[----:B------:R-:W-:Y:S01]  /*21100*/  UIADD3 UR4, UP0, UR36, 0x570, URZ ;  /* 0x0000057024047890 */ /* 0x000fe2000ff1e03f */
[----:B------:R-:W-:Y:S01]  /*21110*/  IMAD R3, R6, 0x80, R10 ;  /* 0x0000008006037824 */ /* 0x000fe200078e020a */
[----:B------:R-:W-:Y:S01]  /*21120*/  PLOP3.LUT P0, PT, PT, PT, PT, 0x80, 0x0 ;  /* 0x000000000000781c */ /* 0x000fe20003f0f070 */
[----:B------:R-:W-:Y:S01]  /*21130*/  UMOV UR6, 0x0 ;  /* 0x0000000000067882 */ /* 0x000fe20000000000 */
[----:B------:R-:W-:Y:S01]  /*21140*/  R2UR UR10, R11 ;  /* 0x000000000b0a72ca */ /* 0x000fe200000e0000 */
[----:B------:R-:W-:Y:S01]  /*21150*/  UIADD3.X UR5, URZ, UR37, URZ, UP0, !UPT ;  /* 0x000000253f057290 */ /* 0x000fe200087fe43f */
[----:B------:R-:W-:Y:S01]  /*21160*/  IADD3 R3, R3, -0x80, RZ ;  /* 0xffffff8003037810 */ /* 0x000fe20007ffe0ff */
[----:B------:R-:W-:Y:S01]  /*21170*/  UMOV UR7, 0x12f00000 ;  /* 0x12f0000000077882 */ /* 0x000fe20000000000 */
[----:B--2---:R-:W-:-:S02]  /*21180*/  IMAD R7, R2, 0xc000, R18 ;  /* 0x0000c00002077824 */ /* 0x004fc400078e0212 */
[----:B------:R-:W-:Y:S02]  /*21190*/  VIADD R2, R5, 0x34890 ;  /* 0x0003489005027836 */ /* 0x000fe40000000000 */
[----:B------:R-:W-:-:S07]  /*211a0*/  VIADD R4, R7, 0x1c400 ;  /* 0x0001c40007047836 */ /* 0x000fce0000000000 */
.L_x_2743:
        /* <DEDUP_REMOVED lines=16> */
.L_x_2744:
        /* <DEDUP_REMOVED lines=15> */
.L_x_2745:
        /* <DEDUP_REMOVED lines=13> */
.L_x_2920:
[----:B------:R-:W-:Y:S05]  /*21470*/  BSYNC B2 ;  /* 0x0000000000027941 */ /* 0x000fea0003800000 */
.L_x_2746:
[----:B------:R-:W-:Y:S01]  /*21480*/  BSSY B2, `(.L_x_2748) ;  /* 0x000000a000027945 */ /* 0x000fe20003800000 */
[----:B------:R-:W-:Y:S02]  /*21490*/  IMAD.MOV.U32 R12, RZ, RZ, 0x0 ;  /* 0x00000000ff0c7424 */ /* 0x000fe400078e00ff */
[----:B------:R-:W-:Y:S01]  /*214a0*/  IMAD.MOV.U32 R13, RZ, RZ, 0x12f00000 ;  /* 0x12f00000ff0d7424 */ /* 0x000fe200078e00ff */
[----:B------:R-:W-:Y:S06]  /*214b0*/  @P4 BRA `(.L_x_2749) ;  /* 0x0000000000184947 */ /* 0x000fec0003800000 */
[----:B------:R-:W2:Y:S02]  /*214c0*/  LDL R2, [R1+0x10] ;  /* 0x0000100001027983 */ /* 0x000ea40000100800 */
[----:B--2---:R-:W-:Y:S02]  /*214d0*/  LOP3.LUT P0, RZ, R2, 0x1, RZ, 0xc0, !PT ;  /* 0x0000000102ff7812 */ /* 0x004fe4000780c0ff */
[----:B------:R-:W-:-:S04]  /*214e0*/  MOV R2, 0x8000 ;  /* 0x0000800000027802 */ /* 0x000fc80000000f00 */
[----:B------:R2:W-:Y:S07]  /*214f0*/  SYNCS.ARRIVE.TRANS64 RZ, [R5+URZ+0x348b0], R2 ;  /* 0x0348b00205ff79a7 */ /* 0x0005ee000800003f */
[----:B------:R-:W-:Y:S05]  /*21500*/  @!P0 BRA `(.L_x_2749) ;  /* 0x0000000000048947 */ /* 0x000fea0003800000 */
[----:B------:R-:W-:Y:S01]  /*21510*/  BPT.TRAP 0x1 ;  /* 0x000000040000795c */ /* 0x000fe20000300000 */
.L_x_2749:
[----:B------:R-:W-:Y:S05]  /*21520*/  BSYNC B2 ;  /* 0x0000000000027941 */ /* 0x000fea0003800000 */
.L_x_2748:
[----:B--2---:R-:W2:Y:S01]  /*21530*/  LDL R2, [R1+0x14] ;  /* 0x0000140001027983 */ /* 0x004ea20000100800 */
[----:B------:R-:W-:Y:S01]  /*21540*/  R2UR UR10, R11 ;  /* 0x000000000b0a72ca */ /* 0x000fe200000e0000 */
[----:B------:R-:W-:Y:S01]  /*21550*/  VIADD R4, R18, 0x400 ;  /* 0x0000040012047836 */ /* 0x000fe20000000000 */
[----:B------:R-:W-:Y:S01]  /*21560*/  R2UR UR6, R12 ;  /* 0x000000000c0672ca */ /* 0x000fe200000e0000 */
[----:B------:R-:W-:Y:S01]  /*21570*/  UIADD3 UR4, UP0, UR36, 0x670, URZ ;  /* 0x0000067024047890 */ /* 0x000fe2000ff1e03f */
[----:B------:R-:W-:Y:S01]  /*21580*/  R2UR UR7, R13 ;  /* 0x000000000d0772ca */ /* 0x000fe200000e0000 */
[----:B01----:R-:W-:Y:S01]  /*21590*/  VIADD R5, R5, 0x348b0 ;  /* 0x000348b005057836 */ /* 0x003fe20000000000 */
[----:B------:R-:W-:Y:S01]  /*215a0*/  PLOP3.LUT P0, PT, PT, PT, PT, 0x80, 0x0 ;  /* 0x000000000000781c */ /* 0x000fe20003f0f070 */
[----:B------:R-:W-:Y:S01]  /*215b0*/  UIADD3.X UR5, URZ, UR37, URZ, UP0, !UPT ;  /* 0x000000253f057290 */ /* 0x000fe200087fe43f */
[----:B--2---:R-:W-:-:S11]  /*215c0*/  IMAD R2, R2, 0x8000, R4 ;  /* 0x0000800002027824 */ /* 0x004fd600078e0204 */
.L_x_2750:
        /* <DEDUP_REMOVED lines=11> */
[----:B------:R-:W-:Y:S02]  /*21680*/  MOV R2, 0x6000 ;  /* 0x0000600000027802 */ /* 0x000fe40000000f00 */
[----:B------:R-:W-:Y:S02]  /*21690*/  R2UR UR10, R14 ;  /* 0x000000000e0a72ca */ /* 0x000fe400000e0000 */
[----:B------:R-:W-:Y:S02]  /*216a0*/  R2UR UR6, R12 ;  /* 0x000000000c0672ca */ /* 0x000fe400000e0000 */
[----:B------:R-:W-:Y:S02]  /*216b0*/  R2UR UR7, R13 ;  /* 0x000000000d0772ca */ /* 0x000fe400000e0000 */
[----:B------:R-:W-:Y:S01]  /*216c0*/  PLOP3.LUT P0, PT, PT, PT, PT, 0x80, 0x0 ;  /* 0x000000000000781c */ /* 0x000fe20003f0f070 */
[----:B--2---:R-:W-:-:S04]  /*216d0*/  IMAD R2, R7, R2, 0x2000 ;  /* 0x0000200007027424 */ /* 0x004fc800078e0202 */
[----:B------:R-:W-:-:S04]  /*216e0*/  IMAD R2, R7, -0x2000, R2 ;  /* 0xffffe00007027824 */ /* 0x000fc800078e0202 */
[----:B------:R-:W-:-:S07]  /*216f0*/  IMAD R2, R2, 0x2, R4 ;  /* 0x0000000202027824 */ /* 0x000fce00078e0204 */
.L_x_2751:
        /* <DEDUP_REMOVED lines=10> */
.L_x_2738:
[----:B------:R-:W-:Y:S05]  /*217a0*/  BSYNC B1 ;  /* 0x0000000000017941 */ /* 0x000fea0003800000 */
.L_x_2737:
        /* <DEDUP_REMOVED lines=13> */
.L_x_2767:
[----:B------:R-:W-:Y:S05]  /*21880*/  YIELD ;  /* 0x0000000000007946 */ /* 0x000fea0003800000 */
[----:B------:R-:W-:Y:S04]  /*21890*/  BSSY B1, `(.L_x_2752) ;  /* 0x000007d000017945 */ /* 0x000fe80003800000 */
[----:B-1----:R-:W-:Y:S05]  /*218a0*/  @!P2 BRA `(.L_x_2753) ;  /* 0x0000000400eca947 */ /* 0x002fea0003800000 */
[----:B0-----:R-:W2:Y:S04]  /*218b0*/  LDL R4, [R1+0x14] ;  /* 0x0000140001047983 */ /* 0x001ea80000100800 */
[----:B------:R-:W3:Y:S01]  /*218c0*/  LDL R3, [R1+0x24] ;  /* 0x0000240001037983 */ /* 0x000ee20000100800 */
[----:B------:R-:W-:Y:S01]  /*218d0*/  BSSY B2, `(.L_x_2754) ;  /* 0x0000008000027945 */ /* 0x000fe20003800000 */
[----:B------:R-:W0:Y:S02]  /*218e0*/  S2R R2, SR_TID.X ;  /* 0x0000000000027919 */ /* 0x000e240000002100 */
[----:B0-----:R-:W-:-:S04]  /*218f0*/  LOP3.LUT R2, R2, 0x7f, RZ, 0xc0, !PT ;  /* 0x0000007f02027812 */ /* 0x001fc800078ec0ff */
[----:B------:R-:W-:Y:S02]  /*21900*/  ISETP.NE.AND P1, PT, R2, RZ, PT ;  /* 0x000000ff0200720c */ /* 0x000fe40003f25270 */
[----:B--2---:R-:W-:Y:S02]  /*21910*/  LEA R6, R4, R18, 0x3 ;  /* 0x0000001204067211 */ /* 0x004fe400078e18ff */
[----:B---3--:R-:W-:-:S04]  /*21920*/  SHF.L.U32 R5, R3, 0x1f, RZ ;  /* 0x0000001f03057819 */ /* 0x008fc800000006ff */
[----:B------:R-:W0:Y:S02]  /*21930*/  SYNCS.PHASECHK.TRANS64.TRYWAIT P0, [R6+URZ+0x348a0], R5 ;  /* 0x0348a005060075a7 */ /* 0x000e24000800017f */
[----:B0-----:R-:W-:Y:S05]  /*21940*/  @!P0 BRA `(.L_x_2755) ;  /* 0x0000006c00e48947 */ /* 0x001fea0003800000 */
.L_x_2921:
[----:B------:R-:W-:Y:S05]  /*21950*/  BSYNC B2 ;  /* 0x0000000000027941 */ /* 0x000fea0003800000 */
.L_x_2754:
[----:B------:R-:W-:Y:S04]  /*21960*/  BSSY B2, `(.L_x_2756) ;  /* 0x0000008000027945 */ /* 0x000fe80003800000 */
[----:B------:R-:W-:Y:S05]  /*21970*/  @P1 BRA `(.L_x_2757) ;  /* 0x0000000000181947 */ /* 0x000fea0003800000 */
[----:B------:R-:W2:Y:S02]  /*21980*/  LDL R2, [R1+0x10] ;  /* 0x0000100001027983 */ /* 0x000ea40000100800 */
[----:B--2---:R-:W-:Y:S01]  /*21990*/  LOP3.LUT P0, RZ, R2, 0x1, RZ, 0xc0, !PT ;  /* 0x0000000102ff7812 */ /* 0x004fe2000780c0ff */
[----:B------:R-:W-:-:S04]  /*219a0*/  IMAD.MOV.U32 R2, RZ, RZ, 0xc000 ;  /* 0x0000c000ff027424 */ /* 0x000fc800078e00ff */
[----:B------:R1:W-:Y:S08]  /*219b0*/  SYNCS.ARRIVE.TRANS64 RZ, [R6+URZ+0x34890], R2 ;  /* 0x0348900206ff79a7 */ /* 0x0003f0000800003f */
[----:B------:R-:W-:Y:S05]  /*219c0*/  @!P0 BRA `(.L_x_2757) ;  /* 0x0000000000048947 */ /* 0x000fea0003800000 */
[----:B------:R-:W-:Y:S01]  /*219d0*/  BPT.TRAP 0x1 ;  /* 0x000000040000795c */ /* 0x000fe20000300000 */
.L_x_2757:
[----:B------:R-:W-:Y:S05]  /*219e0*/  BSYNC B2 ;  /* 0x0000000000027941 */ /* 0x000fea0003800000 */
.L_x_2756:
[----:B-1----:R-:W2:Y:S01]  /*219f0*/  LDL R2, [R1+0x14] ;  /* 0x0000140001027983 */ /* 0x002ea20000100800 */
[----:B------:R-:W-:Y:S01]  /*21a00*/  IMAD.MOV.U32 R11, RZ, RZ, RZ ;  /* 0x000000ffff0b7224 */ /* 0x000fe200078e00ff */
[----:B------:R-:W-:Y:S01]  /*21a10*/  UIADD3 UR4, UP0, UR36, 0x570, URZ ;  /* 0x0000057024047890 */ /* 0x000fe2000ff1e03f */
[----:B------:R-:W-:Y:S01]  /*21a20*/  IMAD R3, R7, 0x80, R10 ;  /* 0x0000008007037824 */ /* 0x000fe200078e020a */
[----:B------:R-:W-:Y:S01]  /*21a30*/  PLOP3.LUT P0, PT, PT, PT, PT, 0x80, 0x0 ;  /* 0x000000000000781c */ /* 0x000fe20003f0f070 */
[----:B------:R-:W-:Y:S01]  /*21a40*/  UMOV UR6, 0x0 ;  /* 0x0000000000067882 */ /* 0x000fe20000000000 */
[----:B------:R-:W-:Y:S01]  /*21a50*/  R2UR UR10, R11 ;  /* 0x000000000b0a72ca */ /* 0x000fe200000e0000 */
[----:B------:R-:W-:Y:S01]  /*21a60*/  UIADD3.X UR5, URZ, UR37, URZ, UP0, !UPT ;  /* 0x000000253f057290 */ /* 0x000fe200087fe43f */
[----:B------:R-:W-:Y:S01]  /*21a70*/  UMOV UR7, 0x12f00000 ;  /* 0x12f0000000077882 */ /* 0x000fe20000000000 */
[----:B--2---:R-:W-:Y:S01]  /*21a80*/  IMAD R4, R2, 0xc000, R18 ;  /* 0x0000c00002047824 */ /* 0x004fe200078e0212 */
[----:B------:R-:W-:-:S03]  /*21a90*/  IADD3 R2, R6, 0x34890, RZ ;  /* 0x0003489006027810 */ /* 0x000fc60007ffe0ff */
[----:B------:R-:W-:-:S08]  /*21aa0*/  VIADD R8, R4, 0x1c400 ;  /* 0x0001c40004087836 */ /* 0x000fd00000000000 */
.L_x_2758:
        /* <DEDUP_REMOVED lines=16> */
.L_x_2759:
        /* <DEDUP_REMOVED lines=10> */
[----:B------:R-:W-:Y:S01]  /*21c50*/  IADD3 R4, R4, 0x24400, RZ ;  /* 0x0002440004047810 */ /* 0x000fe20007ffe0ff */
[----:B------:R-:W-:Y:S01]  /*21c60*/  UMOV UR6, 0x0 ;  /* 0x0000000000067882 */ /* 0x000fe20000000000 */
[----:B------:R-:W-:Y:S01]  /*21c70*/  PLOP3.LUT P0, PT, PT, PT, PT, 0x80, 0x0 ;  /* 0x000000000000781c */ /* 0x000fe20003f0f070 */
[----:B------:R-:W-:Y:S01]  /*21c80*/  UMOV UR7, 0x12f00000 ;  /* 0x12f0000000077882 */ /* 0x000fe20000000000 */
[----:B------:R-:W-:-:S11]  /*21c90*/  UMOV UR10, 0x80 ;  /* 0x00000080000a7882 */ /* 0x000fd60000000000 */
.L_x_2760:
        /* <DEDUP_REMOVED lines=13> */
.L_x_2922:
[----:B------:R-:W-:Y:S05]  /*21d70*/  BSYNC B2 ;  /* 0x0000000000027941 */ /* 0x000fea0003800000 */
.L_x_2761:
[----:B------:R-:W-:Y:S01]  /*21d80*/  BSSY B2, `(.L_x_2763) ;  /* 0x000000a000027945 */ /* 0x000fe20003800000 */
[----:B------:R-:W-:Y:S02]  /*21d90*/  IMAD.MOV.U32 R4, RZ, RZ, 0x0 ;  /* 0x00000000ff047424 */ /* 0x000fe400078e00ff */
[----:B01----:R-:W-:Y:S01]  /*21da0*/  IMAD.MOV.U32 R5, RZ, RZ, 0x12f00000 ;  /* 0x12f00000ff057424 */ /* 0x003fe200078e00ff */
[----:B------:R-:W-:Y:S06]  /*21db0*/  @P1 BRA `(.L_x_2764) ;  /* 0x0000000000181947 */ /* 0x000fec0003800000 */
[----:B------:R-:W2:Y:S02]  /*21dc0*/  LDL R2, [R1+0x10] ;  /* 0x0000100001027983 */ /* 0x000ea40000100800 */
[----:B--2---:R-:W-:Y:S01]  /*21dd0*/  LOP3.LUT P0, RZ, R2, 0x1, RZ, 0xc0, !PT ;  /* 0x0000000102ff7812 */ /* 0x004fe2000780c0ff */
[----:B------:R-:W-:-:S04]  /*21de0*/  IMAD.MOV.U32 R2, RZ, RZ, 0x8000 ;  /* 0x00008000ff027424 */ /* 0x000fc800078e00ff */
[----:B------:R0:W-:Y:S08]  /*21df0*/  SYNCS.ARRIVE.TRANS64 RZ, [R6+URZ+0x348b0], R2 ;  /* 0x0348b00206ff79a7 */ /* 0x0001f0000800003f */
[----:B------:R-:W-:Y:S05]  /*21e00*/  @!P0 BRA `(.L_x_2764) ;  /* 0x0000000000048947 */ /* 0x000fea0003800000 */
[----:B------:R-:W-:Y:S01]  /*21e10*/  BPT.TRAP 0x1 ;  /* 0x000000040000795c */ /* 0x000fe20000300000 */
.L_x_2764:
[----:B------:R-:W-:Y:S05]  /*21e20*/  BSYNC B2 ;  /* 0x0000000000027941 */ /* 0x000fea0003800000 */
.L_x_2763:
        /* <DEDUP_REMOVED lines=10> */
.L_x_2765:
        /* <DEDUP_REMOVED lines=15> */
.L_x_2766:
        /* <DEDUP_REMOVED lines=10> */
.L_x_2753:
[----:B------:R-:W-:Y:S05]  /*22060*/  BSYNC B1 ;  /* 0x0000000000017941 */ /* 0x000fea0003800000 */
.L_x_2752:
[----:B------:R-:W2:Y:S04]  /*22070*/  LDL.LU R5, [R1+0x14] ;  /* 0x0000140001057983 */ /* 0x000ea80000300800 */
[----:B0-----:R-:W3:Y:S01]  /*22080*/  LDL.LU R4, [R1+0x24] ;  /* 0x0000240001047983 */ /* 0x001ee20000300800 */
        /* <DEDUP_REMOVED lines=10> */
.L_x_2731:
[----:B------:R-:W-:Y:S05]  /*22130*/  BSYNC B0 ;  /* 0x0000000000007941 */ /* 0x000fea0003800000 */
.L_x_2730:
[----:B01----:R-:W2:Y:S01]  /*22140*/  LDL R4, [R1+0x4] ;  /* 0x0000040001047983 */ /* 0x003ea20000100800 */
[----:B------:R-:W0:Y:S01]  /*22150*/  LDC R0, c[0x0][0x448] ;  /* 0x00011200ff007b82 */ /* 0x000e220000000800 */
[----:B------:R-:W-:Y:S01]  /*22160*/  ISETP.NE.AND P1, PT, R17, RZ, PT ;  /* 0x000000ff1100720c */ /* 0x000fe20003f25270 */
[----:B------:R-:W-:Y:S05]  /*22170*/  @!P5 WARPSYNC.ALL ;  /* 0x000000000000d948 */ /* 0x000fea0003800000 */
[----:B------:R-:W-:Y:S07]  /*22180*/  BSSY B0, `(.L_x_2768) ;  /* 0x000002d000007945 */ /* 0x000fee0003800000 */
[----:B------:R-:W1:Y:S08]  /*22190*/  @!P1 LDC R17, c[0x0][0x9f0] ;  /* 0x00027c00ff119b82 */ /* 0x000e700000000800 */
[----:B------:R-:W-:Y:S01]  /*221a0*/  @!P5 BAR.SYNC.DEFER_BLOCKING 0xc, 0x180 ;  /* 0x030600000000db1d */ /* 0x000fe20000010000 */
[----:B0-----:R-:W-:-:S13]  /*221b0*/  ISETP.NE.AND P0, PT, R0, 0x1, PT ;  /* 0x000000010000780c */ /* 0x001fda0003f05270 */
[----:B------:R-:W0:Y:S08]  /*221c0*/  @P0 LDC R2, c[0x0][0x44c] ;  /* 0x00011300ff020b82 */ /* 0x000e300000000800 */
[----:B------:R-:W3:Y:S01]  /*221d0*/  @P0 LDC R3, c[0x0][0x450] ;  /* 0x00011400ff030b82 */ /* 0x000ee20000000800 */
[----:B--2---:R-:W-:-:S05]  /*221e0*/  LEA R0, R4, 0x7f, 0x7 ;  /* 0x0000007f04007811 */ /* 0x004fca00078e38ff */
[----:B0-----:R-:W-:-:S05]  /*221f0*/  @P0 IMAD.HI.U32 R2, R0, R2, RZ ;  /* 0x0000000200020227 */ /* 0x001fca00078e00ff */
[----:B---3--:R-:W-:-:S05]  /*22200*/  @P0 SHF.R.U32.HI R0, RZ, R3, R2 ;  /* 0x00000003ff000219 */ /* 0x008fca0000011602 */
[----:B------:R-:W-:-:S05]  /*22210*/  IMAD.IADD R0, R21, 0x1, R0 ;  /* 0x0000000115007824 */ /* 0x000fca00078e0200 */
[----:B------:R-:W-:-:S04]  /*22220*/  SHF.R.S32.HI R2, RZ, 0x1f, R0 ;  /* 0x0000001fff027819 */ /* 0x000fc80000011400 */
[----:B------:R-:W-:-:S04]  /*22230*/  LEA.HI R0, R2, R0, RZ, 0x7 ;  /* 0x0000000002007211 */ /* 0x000fc800078f38ff */
[----:B------:R-:W-:-:S04]  /*22240*/  SHF.R.S32.HI R0, RZ, 0x7, R0 ;  /* 0x00000007ff007819 */ /* 0x000fc80000011400 */
[----:B------:R-:W-:-:S04]  /*22250*/  VIMNMX R7, R20, R0, PT ;  /* 0x0000000014077248 */ /* 0x000fc80003fe0100 */
[----:B------:R-:W-:Y:S01]  /*22260*/  ISETP.GE.AND P0, PT, R7, 0x1, PT ;  /* 0x000000010700780c */ /* 0x000fe20003f06270 */
[----:B------:R0:W-:Y:S04]  /*22270*/  STL [R1+0x40], R7 ;  /* 0x0000400701007387 */ /* 0x0001e80000100800 */
[----:B------:R0:W-:Y:S08]  /*22280*/  STL [R1+0x44], RZ ;  /* 0x000044ff01007387 */ /* 0x0001f00000100800 */
[----:B01----:R-:W-:Y:S05]  /*22290*/  @!P0 BRA `(.L_x_2769) ;  /* 0x00000000006c8947 */ /* 0x003fea0003800000 */
        /* <DEDUP_REMOVED lines=25> */
[----:B------:R-:W-:-:S05]  /*22430*/  @!P2 LOP3.LUT R2, RZ, R17, RZ, 0x33, !PT ;  /* 0x00000011ff02a212 */ /* 0x000fca00078e33ff */
[----:B------:R0:W-:Y:S02]  /*22440*/  STL [R1+0x44], R2 ;  /* 0x0000440201007387 */ /* 0x0001e40000100800 */
.L_x_2769:
[----:B------:R-:W-:Y:S05]  /*22450*/  BSYNC B0 ;  /* 0x0000000000007941 */ /* 0x000fea0003800000 */
.L_x_2768:
[----:B------:R-:W2:Y:S04]  /*22460*/  LDL R0, [R1+0x44] ;  /* 0x0000440001007983 */ /* 0x000ea80000100800 */
[----:B0-----:R-:W2:Y:S01]  /*22470*/  LDL R2, [R1+0x60] ;  /* 0x0000600001027983 */ /* 0x001ea20000100800 */
[----:B------:R-:W-:Y:S01]  /*22480*/  BSSY B7, `(.L_x_2770) ;  /* 0x0000414000077945 */ /* 0x000fe20003800000 */
[----:B--2---:R-:W-:-:S05]  /*22490*/  IMAD R2, R2, R0, RZ ;  /* 0x0000000002027224 */ /* 0x004fca00078e02ff */
[----:B------:R-:W-:Y:S01]  /*224a0*/  VIADDMNMX R0, R2, R0, R7, PT ;  /* 0x0000000002007246 */ /* 0x000fe20003800107 */
[----:B------:R0:W-:Y:S03]  /*224b0*/  STL [R1+0x34], R2 ;  /* 0x0000340201007387 */ /* 0x0001e60000100800 */
[----:B------:R-:W-:Y:S01]  /*224c0*/  ISETP.GT.AND P0, PT, R0, R2, PT ;  /* 0x000000020000720c */ /* 0x000fe20003f04270 */
[----:B------:R0:W-:-:S12]  /*224d0*/  STL [R1+0x48], R0 ;  /* 0x0000480001007387 */ /* 0x0001d80000100800 */
[----:B0-----:R-:W-:Y:S05]  /*224e0*/  @P0 BRA `(.L_x_2771) ;  /* 0x0000000000480947 */ /* 0x001fea0003800000 */
[----:B------:R-:W0:Y:S02]  /*224f0*/  S2R R0, SR_TID.X ;  /* 0x0000000000007919 */ /* 0x000e240000002100 */
[----:B0-----:R-:W-:-:S04]  /*22500*/  LOP3.LUT R0, R0, 0x7f, RZ, 0xc0, !PT ;  /* 0x0000007f00007812 */ /* 0x001fc800078ec0ff */
[----:B------:R-:W-:-:S13]  /*22510*/  ISETP.NE.AND P1, PT, R0, RZ, PT ;  /* 0x000000ff0000720c */ /* 0x000fda0003f25270 */
[----:B------:R-:W-:Y:S05]  /*22520*/  @P1 BRA `(.L_x_2772) ;  /* 0x0000004000241947 */ /* 0x000fea0003800000 */
[----:B------:R-:W0:Y:S01]  /*22530*/  S2R R3, SR_LANEID ;  /* 0x0000000000037919 */ /* 0x000e220000000000 */
        /* <DEDUP_REMOVED lines=13> */
.L_x_2771:
        /* <DEDUP_REMOVED lines=12> */
[----:B------:R-:W-:Y:S01]  /*226d0*/  MOV R12, 0x1 ;  /* 0x00000001000c7802 */ /* 0x000fe20000000f00 */
[----:B------:R-:W-:Y:S02]  /*226e0*/  IMAD.U32 R6, RZ, RZ, UR8 ;  /* 0x00000008ff067e24 */ /* 0x000fe4000f8e00ff */
[----:B------:R-:W-:-:S02]  /*226f0*/  IMAD.U32 R10, RZ, RZ, UR4 ;  /* 0x00000004ff0a7e24 */ /* 0x000fc4000f8e00ff */
[----:B------:R-:W-:Y:S02]  /*22700*/  IMAD.U32 R11, RZ, RZ, UR5 ;  /* 0x00000005ff0b7e24 */ /* 0x000fe4000f8e00ff */
[----:B------:R-:W-:Y:S02]  /*22710*/  IMAD.MOV.U32 R8, RZ, RZ, 0x70 ;  /* 0x00000070ff087424 */ /* 0x000fe400078e00ff */
[----:B------:R-:W-:-:S07]  /*22720*/  IMAD.MOV.U32 R13, RZ, RZ, RZ ;  /* 0x000000ffff0d7224 */ /* 0x000fce00078e00ff */
[----:B------:R-:W-:-:S07]  /*22730*/  LEPC R20, `(.L_x_2774) ;  /* 0x000000001014794e */ /* 0x000fce0000000000 */
[----:B0-----:R-:W-:Y:S05]  /*22740*/  CALL.ABS.NOINC R2 ;  /* 0x0000000002007343 */ /* 0x001fea0003c00000 */
.L_x_2774:
[----:B------:R-:W-:Y:S05]  /*22750*/  BSYNC B6 ;  /* 0x0000000000067941 */ /* 0x000fea0003800000 */
.L_x_2773:
        /* <DEDUP_REMOVED lines=20> */
.L_x_2777:
[----:B------:R0:W1:Y:S01]  /*228a0*/  LDC.64 R2, c[0x4][R17] ;  /* 0x0100000011027b82 */ /* 0x0000620000000a00 */
[----:B------:R-:W-:Y:S01]  /*228b0*/  ULDC.64 UR4, c[0x4][0x118] ;  /* 0x0100460000047ab9 */ /* 0x000fe20000000a00 */
[----:B------:R-:W-:Y:S01]  /*228c0*/  ULDC.64 UR6, c[0x4][0x120] ;  /* 0x0100480000067ab9 */ /* 0x000fe20000000a00 */
[----:B------:R-:W-:Y:S01]  /*228d0*/  ULDC.64 UR8, c[0x4][0x80] ;  /* 0x0100200000087ab9 */ /* 0x000fe20000000a00 */
[----:B------:R-:W-:Y:S01]  /*228e0*/  MOV R4, UR4 ;  /* 0x0000000400047c02 */ /* 0x000fe20008000f00 */
[----:B------:R-:W-:Y:S01]  /*228f0*/  IMAD.U32 R5, RZ, RZ, UR5 ;  /* 0x00000005ff057e24 */ /* 0x000fe2000f8e00ff */
[----:B------:R-:W-:Y:S01]  /*22900*/  MOV R10, UR8 ;  /* 0x00000008000a7c02 */ /* 0x000fe20008000f00 */
[----:B------:R-:W-:Y:S01]  /*22910*/  IMAD.U32 R6, RZ, RZ, UR6 ;  /* 0x00000006ff067e24 */ /* 0x000fe2000f8e00ff */
[----:B------:R-:W-:Y:S01]  /*22920*/  MOV R13, RZ ;  /* 0x000000ff000d7202 */ /* 0x000fe20000000f00 */
[----:B------:R-:W-:Y:S02]  /*22930*/  IMAD.U32 R7, RZ, RZ, UR7 ;  /* 0x00000007ff077e24 */ /* 0x000fe4000f8e00ff */
[----:B------:R-:W-:-:S02]  /*22940*/  IMAD.U32 R11, RZ, RZ, UR9 ;  /* 0x00000009ff0b7e24 */ /* 0x000fc4000f8e00ff */
[----:B------:R-:W-:Y:S02]  /*22950*/  IMAD.MOV.U32 R8, RZ, RZ, 0x70 ;  /* 0x00000070ff087424 */ /* 0x000fe400078e00ff */
[----:B0-----:R-:W-:-:S07]  /*22960*/  IMAD.MOV.U32 R12, RZ, RZ, 0x1 ;  /* 0x00000001ff0c7424 */ /* 0x001fce00078e00ff */
[----:B------:R-:W-:-:S07]  /*22970*/  LEPC R20, `(.L_x_2776) ;  /* 0x000000001014794e */ /* 0x000fce0000000000 */
[----:B-1----:R-:W-:Y:S05]  /*22980*/  CALL.ABS.NOINC R2 ;  /* 0x0000000002007343 */ /* 0x002fea0003c00000 */
.L_x_2776:
[----:B------:R-:W-:Y:S05]  /*22990*/  BSYNC B6 ;  /* 0x0000000000067941 */ /* 0x000fea0003800000 */
.L_x_2775:
[----:B------:R-:W2:Y:S01]  /*229a0*/  LDL.LU R2, [R1+0x28] ;  /* 0x0000280001027983 */ /* 0x000ea20000300800 */
[----:B------:R-:W-:-:S03]  /*229b0*/  ULDC.64 UR4, c[0x0][0x9f8] ;  /* 0x00027e0000047ab9 */ /* 0x000fc60000000a00 */
[----:B------:R-:W3:Y:S04]  /*229c0*/  LDL.LU R0, [R1+0x3c] ;  /* 0x00003c0001007983 */ /* 0x000ee80000300800 */
[----:B------:R-:W4:Y:S01]  /*229d0*/  LDL R7, [R1+0x18] ;  /* 0x0000180001077983 */ /* 0x000f220000100800 */
[----:B------:R-:W-:-:S03]  /*229e0*/  ISETP.NE.U32.AND P0, PT, RZ, UR4, PT ;  /* 0x00000004ff007c0c */ /* 0x000fc6000bf05070 */
[----:B------:R-:W5:Y:S01]  /*229f0*/  LDL R17, [R1+0x48] ;  /* 0x0000480001117983 */ /* 0x000f620000100800 */
[----:B------:R-:W-:-:S13]  /*22a00*/  ISETP.NE.AND.EX P0, PT, RZ, UR5, PT, P0 ;  /* 0x00000005ff007c0c */ /* 0x000fda000bf05300 */
[----:B--2---:R-:W-:-:S04]  /*22a10*/  @P0 IADD3 R2, P1, R2, UR4, RZ ;  /* 0x0000000402020c10 */ /* 0x004fc8000ff3e0ff */
[----:B---3--:R-:W-:Y:S01]  /*22a20*/  @P0 IADD3.X R3, R0, UR5, RZ, P1, !PT ;  /* 0x0000000500030c10 */ /* 0x008fe20008ffe4ff */
[----:B------:R-:W-:-:S04]  /*22a30*/  ULDC.64 UR4, c[0x0][0xa08] ;  /* 0x0002820000047ab9 */ /* 0x000fc80000000a00 */
[----:B----4-:R0:W2:Y:S02]  /*22a40*/  @P0 LDG.E R7, desc[UR60][R2.64] ;  /* 0x0000003c02070981 */ /* 0x0100a4000c1e1900 */
[----:B0-----:R-:W0:Y:S01]  /*22a50*/  LDC.64 R2, c[0x0][0x418] ;  /* 0x00010600ff027b82 */ /* 0x001e220000000a00 */
[----:B-----5:R-:W-:Y:S01]  /*22a60*/  VIADD R0, R17, 0xffffffff ;  /* 0xffffffff11007836 */ /* 0x020fe20000000000 */
        /* <DEDUP_REMOVED lines=12> */
.L_x_2925:
        /* <DEDUP_REMOVED lines=11> */
.L_x_2928:
[----:B------:R-:W-:Y:S05]  /*22be0*/  @!P6 BRA `(.L_x_2779) ;  /* 0x000000040020e947 */ /* 0x000fea0003800000 */
[----:B------:R-:W-:-:S04]  /*22bf0*/  ISETP.NE.U32.AND P0, PT, R2, RZ, PT ;  /* 0x000000ff0200720c */ /* 0x000fc80003f05070 */
[----:B------:R-:W-:-:S13]  /*22c00*/  ISETP.NE.AND.EX P0, PT, R3, RZ, PT, P0 ;  /* 0x000000ff0300720c */ /* 0x000fda0003f05300 */
[----:B------:R-:W-:Y:S05]  /*22c10*/  @!P0 BRA `(.L_x_2781) ;  /* 0x0000000000508947 */ /* 0x000fea0003800000 */
[----:B------:R-:W1:Y:S01]  /*22c20*/  LDC R6, c[0x0][0x43c] ;  /* 0x00010f00ff067b82 */ /* 0x000e620000000800 */
[----:B------:R-:W-:Y:S01]  /*22c30*/  IMAD.MOV.U32 R9, RZ, RZ, R0 ;  /* 0x000000ffff097224 */ /* 0x000fe200078e0000 */
[----:B------:R-:W-:-:S03]  /*22c40*/  ULDC.64 UR4, c[0x0][0x428] ;  /* 0x00010a0000047ab9 */ /* 0x000fc60000000a00 */
[----:B0-----:R-:W-:Y:S01]  /*22c50*/  IMAD.MOV.U32 R0, RZ, RZ, R9 ;  /* 0x000000ffff007224 */ /* 0x001fe200078e0009 */
[----:B-1----:R-:W-:-:S13]  /*22c60*/  ISETP.NE.AND P0, PT, R6, 0x1, PT ;  /* 0x000000010600780c */ /* 0x002fda0003f05270 */
        /* <DEDUP_REMOVED lines=15> */
.L_x_2781:
[----:B-1----:R-:W2:Y:S01]  /*22d60*/  LDL R2, [R1+0x1c] ;  /* 0x00001c0001027983 */ /* 0x002ea20000100800 */
[----:B0-----:R-:W-:Y:S01]  /*22d70*/  IMAD R0, R19, 0x8, R18 ;  /* 0x0000000813007824 */ /* 0x001fe200078e0212 */
[----:B--2---:R-:W-:-:S04]  /*22d80*/  SHF.L.U32 R2, R2, 0x1f, RZ ;  /* 0x0000001f02027819 */ /* 0x004fc800000006ff */
[----:B------:R-:W0:Y:S02]  /*22d90*/  SYNCS.PHASECHK.TRANS64.TRYWAIT P0, [R0+URZ+0x34840], R2 ;  /* 0x03484002000075a7 */ /* 0x000e24000800017f */
[----:B0-----:R-:W-:Y:S05]  /*22da0*/  @!P0 BRA `(.L_x_2782) ;  /* 0x0000005c00488947 */ /* 0x001fea0003800000 */
.L_x_2929:
        /* <DEDUP_REMOVED lines=10> */
.L_x_2783:
        /* <DEDUP_REMOVED lines=34> */
.L_x_2779:
        /* <DEDUP_REMOVED lines=40> */
.L_x_2785:
[----:B------:R-:W-:Y:S05]  /*232f0*/  BSYNC B6 ;  /* 0x0000000000067941 */ /* 0x000fea0003800000 */
.L_x_2784:
[----:B0-----:R-:W2:Y:S01]  /*23300*/  LDL.LU R0, [R1+0x4c] ;  /* 0x00004c0001007983 */ /* 0x001ea20000300800 */
[----:B------:R-:W-:Y:S01]  /*23310*/  ULDC.64 UR4, c[0x0][0x2d8] ;  /* 0x0000b60000047ab9 */ /* 0x000fe20000000a00 */
[----:B------:R-:W0:Y:S02]  /*23320*/  LDC R7, c[0x0][0x448] ;  /* 0x00011200ff077b82 */ /* 0x000e240000000800 */
[----:B------:R-:W3:Y:S04]  /*23330*/  LDL.LU R4, [R1+0x3c] ;  /* 0x00003c0001047983 */ /* 0x000ee80000300800 */
[----:B------:R-:W3:Y:S04]  /*23340*/  LDL.LU.64 R2, [R1+0x58] ;  /* 0x0000580001027983 */ /* 0x000ee80000300a00 */
[----:B------:R-:W4:Y:S04]  /*23350*/  LDL.LU R5, [R1+0x38] ;  /* 0x0000380001057983 */ /* 0x000f280000300800 */
[----:B------:R-:W5:Y:S01]  /*23360*/  LDL R10, [R1+0x4] ;  /* 0x00000400010a7983 */ /* 0x000f620000100800 */
[----:B------:R-:W1:Y:S01]  /*23370*/  S2R R9, SR_TID.X ;  /* 0x0000000000097919 */ /* 0x000e620000002100 */
[----:B------:R-:W1:Y:S01]  /*23380*/  S2R R8, SR_TID.X ;  /* 0x0000000000087919 */ /* 0x000e620000002100 */
[----:B0-----:R-:W-:-:S13]  /*23390*/  ISETP.NE.AND P0, PT, R7, 0x1, PT ;  /* 0x000000010700780c */ /* 0x001fda0003f05270 */
[----:B------:R-:W0:Y:S01]  /*233a0*/  @P0 LDC R6, c[0x0][0x450] ;  /* 0x00011400ff060b82 */ /* 0x000e220000000800 */
[----:B-1----:R-:W-:Y:S01]  /*233b0*/  IMAD.SHL.U32 R9, R9, 0x8, RZ ;  /* 0x0000000809097824 */ /* 0x002fe200078e00ff */
[----:B------:R-:W-:-:S04]  /*233c0*/  SHF.L.U32 R8, R8, 0x3, RZ ;  /* 0x0000000308087819 */ /* 0x000fc800000006ff */
[----:B------:R-:W-:Y:S02]  /*233d0*/  LOP3.LUT R9, R9, 0x38, RZ, 0xc0, !PT ;  /* 0x0000003809097812 */ /* 0x000fe400078ec0ff */
[----:B------:R-:W-:Y:S02]  /*233e0*/  LOP3.LUT R8, R8, 0x38, RZ, 0xc0, !PT ;  /* 0x0000003808087812 */ /* 0x000fe400078ec0ff */
[C---:B------:R-:W-:Y:S02]  /*233f0*/  LOP3.LUT R11, R9.reuse, 0x40, RZ, 0xfc, !PT ;  /* 0x00000040090b7812 */ /* 0x040fe400078efcff */
[----:B------:R-:W-:Y:S02]  /*23400*/  LOP3.LUT R9, R9, 0x80, RZ, 0xfc, !PT ;  /* 0x0000008009097812 */ /* 0x000fe400078efcff */
[----:B---3--:R-:W-:Y:S02]  /*23410*/  MOV R3, R4 ;  /* 0x0000000400037202 */ /* 0x008fe40000000f00 */
[----:B------:R-:W1:Y:S01]  /*23420*/  S2R R4, SR_TID.X ;  /* 0x0000000000047919 */ /* 0x000e620000002100 */
[----:B------:R-:W-:-:S04]  /*23430*/  IMAD.WIDE.U32 R2, R16, UR4, R2 ;  /* 0x0000000410027c25 */ /* 0x000fc8000f8e0002 */
[----:B------:R-:W-:Y:S01]  /*23440*/  IMAD R3, R16, UR5, R3 ;  /* 0x0000000510037c24 */ /* 0x000fe2000f8e0203 */
[----:B------:R-:W-:Y:S02]  /*23450*/  ULDC.64 UR4, c[0x0][0x2e0] ;  /* 0x0000b80000047ab9 */ /* 0x000fe40000000a00 */
[----:B--2---:R-:W-:Y:S02]  /*23460*/  IMAD R0, R0, UR4, RZ ;  /* 0x0000000400007c24 */ /* 0x004fe4000f8e02ff */
[----:B----4-:R-:W-:-:S04]  /*23470*/  IMAD.WIDE.U32 R2, R5, UR4, R2 ;  /* 0x0000000405027c25 */ /* 0x010fc8000f8e0002 */
[----:B------:R-:W-:Y:S01]  /*23480*/  IMAD R0, R5, UR5, R0 ;  /* 0x0000000505007c24 */ /* 0x000fe2000f8e0200 */
[----:B------:R-:W-:-:S03]  /*23490*/  ULDC.64 UR4, c[0x0][0x2d0] ;  /* 0x0000b40000047ab9 */ /* 0x000fc60000000a00 */
[----:B------:R-:W-:Y:S01]  /*234a0*/  IMAD.IADD R3, R3, 0x1, R0 ;  /* 0x0000000103037824 */ /* 0x000fe200078e0200 */
[----:B-1----:R-:W-:-:S04]  /*234b0*/  LOP3.LUT R4, R4, 0x7f, RZ, 0xc0, !PT ;  /* 0x0000007f04047812 */ /* 0x002fc800078ec0ff */
[----:B------:R-:W-:Y:S02]  /*234c0*/  SHF.R.U32.HI R5, RZ, 0x3, R4 ;  /* 0x00000003ff057819 */ /* 0x000fe40000011604 */
[----:B------:R-:W1:Y:S02]  /*234d0*/  S2R R4, SR_TID.X ;  /* 0x0000000000047919 */ /* 0x000e640000002100 */
[----:B-1----:R-:W-:-:S05]  /*234e0*/  IMAD.SHL.U32 R4, R4, 0x10, RZ ;  /* 0x0000001004047824 */ /* 0x002fca00078e00ff */
[----:B------:R-:W-:Y:S02]  /*234f0*/  LOP3.LUT R4, R5, 0x70, R4, 0xf8, !PT ;  /* 0x0000007005047812 */ /* 0x000fe400078ef804 */
[----:B------:R-:W1:Y:S03]  /*23500*/  @P0 LDC R5, c[0x0][0x44c] ;  /* 0x00011300ff050b82 */ /* 0x000e660000000800 */
[----:B-----5:R-:W-:-:S05]  /*23510*/  IMAD R4, R10, 0x80, R4 ;  /* 0x000000800a047824 */ /* 0x020fca00078e0204 */
[----:B------:R-:W-:Y:S01]  /*23520*/  MOV R0, R4 ;  /* 0x0000000400007202 */ /* 0x000fe20000000f00 */
        /* <DEDUP_REMOVED lines=14> */
[----:B------:R-:W-:-:S03]  /*23610*/  ULDC.64 UR4, c[0x0][0x280] ;  /* 0x0000a00000047ab9 */ /* 0x000fc60000000a00 */
[----:B------:R-:W-:Y:S01]  /*23620*/  IMAD.IADD R3, R3, 0x1, R4 ;  /* 0x0000000103037824 */ /* 0x000fe200078e0204 */
[----:B------:R-:W-:Y:S01]  /*23630*/  LEA R4, P0, R2, UR4, 0x1 ;  /* 0x0000000402047c11 */ /* 0x000fe2000f8008ff */
        /* <DEDUP_REMOVED lines=11> */
[----:B------:R-:W-:-:S05]  /*236f0*/  SHF.R.U32.HI R11, RZ, 0x3, R11 ;  /* 0x00000003ff0b7819 */ /* 0x000fca000001160b */
[----:B------:R-:W-:-:S05]  /*23700*/  IMAD R0, R10, 0x80, R11 ;  /* 0x000000800a007824 */ /* 0x000fca00078e020b */
[----:B------:R-:W-:Y:S01]  /*23710*/  IADD3 R5, R0, 0x10, RZ ;  /* 0x0000001000057810 */ /* 0x000fe20007ffe0ff */
[----:B--2---:R-:W-:Y:S02]  /*23720*/  IMAD R2, R6, R7, RZ ;  /* 0x0000000706027224 */ /* 0x004fe400078e02ff */
[----:B------:R-:W0:Y:S04]  /*23730*/  SHFL.IDX PT, R7, R4, RZ, 0x181f ;  /* 0x00181fff04077589 */ /* 0x000e2800000e0000 */
[----:B------:R-:W1:Y:S01]  /*23740*/  SHFL.IDX PT, R6, R3, RZ, 0x181f ;  /* 0x00181fff03067589 */ /* 0x000e6200000e0000 */
        /* <DEDUP_REMOVED lines=77> */
.L_x_2946:
        /* <DEDUP_REMOVED lines=13> */
.L_x_2788:
[----:B------:R-:W-:Y:S05]  /*23cf0*/  BSYNC B0 ;  /* 0x0000000000007941 */ /* 0x000fea0003800000 */
.L_x_2787:
[----:B------:R-:W-:Y:S01]  /*23d00*/  NOP ;  /* 0x0000000000007918 */ /* 0x000fe20000000000 */
[----:B------:R-:W-:-:S13]  /*23d10*/  PLOP3.LUT P0, PT, PT, PT, PT, 0x80, 0x0 ;  /* 0x000000000000781c */ /* 0x000fda0003f0f070 */
.L_x_2789:
        /* <DEDUP_REMOVED lines=18> */
.L_x_2947:
[----:B------:R-:W-:Y:S05]  /*23e40*/  BSYNC B0 ;  /* 0x0000000000007941 */ /* 0x000fea0003800000 */
.L_x_2790:
[----:B------:R-:W4:Y:S04]  /*23e50*/  LDL R2, [R1+0x48] ;  /* 0x0000480001027983 */ /* 0x000f280000100800 */
[----:B-1-3--:R-:W3:Y:S01]  /*23e60*/  LDL R3, [R1+0x34] ;  /* 0x0000340001037983 */ /* 0x00aee20000100800 */
[----:B------:R-:W-:Y:S01]  /*23e70*/  BSSY B0, `(.L_x_2792) ;  /* 0x0000219000007945 */ /* 0x000fe20003800000 */
[----:B----4-:R-:W-:-:S04]  /*23e80*/  IADD3 R0, R2, -0x2, RZ ;  /* 0xfffffffe02007810 */ /* 0x010fc80007ffe0ff */
[----:B---3--:R-:W-:-:S13]  /*23e90*/  ISETP.GE.AND P0, PT, R0, R3, PT ;  /* 0x000000030000720c */ /* 0x008fda0003f06270 */
[----:B------:R-:W-:Y:S05]  /*23ea0*/  @!P0 BRA `(.L_x_2793) ;  /* 0x0000002000548947 */ /* 0x000fea0003800000 */
[----:B------:R-:W3:Y:S04]  /*23eb0*/  LDL.LU R2, [R1+0x60] ;  /* 0x0000600001027983 */ /* 0x000ee80000300800 */
[----:B--2---:R-:W2:Y:S04]  /*23ec0*/  LDL.LU R5, [R1+0x44] ;  /* 0x0000440001057983 */ /* 0x004ea80000300800 */
[----:B------:R-:W0:Y:S01]  /*23ed0*/  LDL.LU R4, [R1+0x40] ;  /* 0x0000400001047983 */ /* 0x000e220000300800 */
[----:B------:R-:W-:Y:S01]  /*23ee0*/  BSSY B2, `(.L_x_2794) ;  /* 0x00000b7000027945 */ /* 0x000fe20003800000 */
[----:B---3--:R-:W-:-:S04]  /*23ef0*/  VIADD R2, R2, 0x1 ;  /* 0x0000000102027836 */ /* 0x008fc80000000000 */
[----:B--2---:R-:W-:-:S05]  /*23f00*/  IMAD R2, R2, R5, RZ ;  /* 0x0000000502027224 */ /* 0x004fca00078e02ff */
[----:B0-----:R-:W-:Y:S02]  /*23f10*/  VIMNMX R6, R4, R2, PT ;  /* 0x0000000204067248 */ /* 0x001fe40003fe0100 */
[----:B------:R-:W-:-:S03]  /*23f20*/  LOP3.LUT R2, RZ, R3, RZ, 0x33, !PT ;  /* 0x00000003ff027212 */ /* 0x000fc600078e33ff */
        /* <DEDUP_REMOVED lines=40> */
.L_x_2798:
[----:B------:R-:W-:Y:S01]  /*241b0*/  IMAD R3, R8, 0x8, R18 ;  /* 0x0000000808037824 */ /* 0x000fe200078e0212 */
[----:B------:R-:W-:Y:S01]  /*241c0*/  SHF.L.U32 R2, R10, 0x1f, RZ ;  /* 0x0000001f0a027819 */ /* 0x000fe200000006ff */
[----:B------:R-:W-:Y:S03]  /*241d0*/  BSSY B3, `(.L_x_2799) ;  /* 0x0000003000037945 */ /* 0x000fe60003800000 */
[----:B------:R-:W1:Y:S02]  /*241e0*/  SYNCS.PHASECHK.TRANS64.TRYWAIT P0, [R3+URZ+0x34840], R2 ;  /* 0x03484002030075a7 */ /* 0x000e64000800017f */
[----:B-1----:R-:W-:Y:S05]  /*241f0*/  @!P0 BRA `(.L_x_2800) ;  /* 0x0000005400408947 */ /* 0x002fea0003800000 */
.L_x_2948:
[----:B------:R-:W-:Y:S05]  /*24200*/  BSYNC B3 ;  /* 0x0000000000037941 */ /* 0x000fea0003800000 */
.L_x_2799:
        /* <DEDUP_REMOVED lines=11> */
.L_x_2802:
[----:B------:R-:W-:Y:S05]  /*242c0*/  BSYNC B3 ;  /* 0x0000000000037941 */ /* 0x000fea0003800000 */
.L_x_2801:
[----:B-1----:R-:W2:Y:S01]  /*242d0*/  LDL R2, [R1+0x20] ;  /* 0x0000200001027983 */ /* 0x002ea20000100800 */
[----:B------:R-:W-:Y:S01]  /*242e0*/  IMAD.MOV.U32 R11, RZ, RZ, RZ ;  /* 0x000000ffff0b7224 */ /* 0x000fe200078e00ff */
[----:B------:R-:W-:Y:S01]  /*242f0*/  UIADD3 UR4, UP0, UR36, 0x370, URZ ;  /* 0x0000037024047890 */ /* 0x000fe2000ff1e03f */
[----:B------:R-:W-:Y:S01]  /*24300*/  IMAD R7, R8, 0xc000, R18 ;  /* 0x0000c00008077824 */ /* 0x000fe200078e0212 */
[----:B------:R-:W-:Y:S01]  /*24310*/  PLOP3.LUT P0, PT, PT, PT, PT, 0x80, 0x0 ;  /* 0x000000000000781c */ /* 0x000fe20003f0f070 */
[----:B------:R-:W-:Y:S01]  /*24320*/  UMOV UR6, 0x0 ;  /* 0x0000000000067882 */ /* 0x000fe20000000000 */
[----:B------:R-:W-:Y:S01]  /*24330*/  R2UR UR10, R11 ;  /* 0x000000000b0a72ca */ /* 0x000fe200000e0000 */
[----:B------:R-:W-:Y:S01]  /*24340*/  VIADD R5, R7, 0x1c400 ;  /* 0x0001c40007057836 */ /* 0x000fe20000000000 */
[----:B------:R-:W-:Y:S01]  /*24350*/  IADD3 R3, R3, 0x34830, RZ ;  /* 0x0003483003037810 */ /* 0x000fe20007ffe0ff */
[----:B------:R-:W-:Y:S01]  /*24360*/  UIADD3.X UR5, URZ, UR37, URZ, UP0, !UPT ;  /* 0x000000253f057290 */ /* 0x000fe200087fe43f */
[----:B------:R-:W-:Y:S01]  /*24370*/  UMOV UR7, 0x14f00000 ;  /* 0x14f0000000077882 */ /* 0x000fe20000000000 */
[----:B--2---:R-:W-:-:S10]  /*24380*/  IMAD R2, R0, 0x80, R2 ;  /* 0x0000008000027824 */ /* 0x004fd400078e0202 */
.L_x_2803:
        /* <DEDUP_REMOVED lines=16> */
.L_x_2804:
        /* <DEDUP_REMOVED lines=15> */
.L_x_2805:
        /* <DEDUP_REMOVED lines=16> */
.L_x_2949:
[----:B------:R-:W-:Y:S05]  /*24680*/  BSYNC B3 ;  /* 0x0000000000037941 */ /* 0x000fea0003800000 */
.L_x_2806:
        /* <DEDUP_REMOVED lines=10> */
.L_x_2808:
[----:B------:R-:W2:Y:S01]  /*24730*/  LDL R3, [R1+0x10] ;  /* 0x0000100001037983 */ /* 0x000ea20000100800 */
[----:B------:R-:W-:Y:S01]  /*24740*/  BSSY B3, `(.L_x_2809) ;  /* 0x0000004000037945 */ /* 0x000fe20003800000 */
[----:B--2---:R-:W-:-:S13]  /*24750*/  LOP3.LUT P0, RZ, R3, 0x8, RZ, 0xc0, !PT ;  /* 0x0000000803ff7812 */ /* 0x004fda000780c0ff */
[----:B------:R-:W-:Y:S05]  /*24760*/  @P0 BRA `(.L_x_2810) ;  /* 0x0000000000040947 */ /* 0x000fea0003800000 */
[----:B------:R-:W-:Y:S01]  /*24770*/  BPT.TRAP 0x1 ;  /* 0x000000040000795c */ /* 0x000fe20000300000 */
.L_x_2810:
[----:B------:R-:W-:Y:S05]  /*24780*/  BSYNC B3 ;  /* 0x0000000000037941 */ /* 0x000fea0003800000 */
.L_x_2809:
        /* <DEDUP_REMOVED lines=10> */
[----:B--2---:R-:W-:-:S02]  /*24830*/  IMAD R3, R3, 0x80, R5 ;  /* 0x0000008003037824 */ /* 0x004fc400078e0205 */
[----:B------:R-:W-:-:S07]  /*24840*/  VIADD R5, R7, 0x400 ;  /* 0x0000040007057836 */ /* 0x000fce0000000000 */
.L_x_2811:
        /* <DEDUP_REMOVED lines=15> */
.L_x_2812:
        /* <DEDUP_REMOVED lines=12> */
.L_x_2797:
[----:B------:R-:W-:Y:S05]  /*24a00*/  BSYNC B1 ;  /* 0x0000000000017941 */ /* 0x000fea0003800000 */
.L_x_2796:
[----:B0-----:R-:W2:Y:S01]  /*24a10*/  LDL.LU R0, [R1+0x48] ;  /* 0x0000480001007983 */ /* 0x001ea20000300800 */
[----:B------:R-:W-:-:S03]  /*24a20*/  IMAD.MOV.U32 R19, RZ, RZ, R8 ;  /* 0x000000ffff137224 */ /* 0x000fc600078e0008 */
[----:B------:R0:W-:Y:S02]  /*24a30*/  STL [R1+0x1c], R10 ;  /* 0x00001c0a01007387 */ /* 0x0001e40000100800 */
[----:B0-2---:R-:W-:-:S07]  /*24a40*/  VIADD R0, R0, 0xfffffffd ;  /* 0xfffffffd00007836 */ /* 0x005fce0000000000 */
.L_x_2795:
[----:B------:R-:W-:Y:S05]  /*24a50*/  BSYNC B2 ;  /* 0x0000000000027941 */ /* 0x000fea0003800000 */
.L_x_2794:
[----:B------:R-:W-:Y:S02]  /*24a60*/  IADD3 R9, R9, -0x2, RZ ;  /* 0xfffffffe09097810 */ /* 0x000fe40007ffe0ff */
[----:B------:R-:W-:-:S04]  /*24a70*/  LOP3.LUT R6, RZ, R6, RZ, 0x33, !PT ;  /* 0x00000006ff067212 */ /* 0x000fc800078e33ff */
[----:B------:R-:W-:-:S13]  /*24a80*/  ISETP.NE.AND P0, PT, R9, R6, PT ;  /* 0x000000060900720c */ /* 0x000fda0003f05270 */
[----:B------:R-:W-:Y:S05]  /*24a90*/  @!P0 BRA `(.L_x_2793) ;  /* 0x0000001400588947 */ /* 0x000fea0003800000 */
[----:B------:R-:W-:-:S07]  /*24aa0*/  IMAD.MOV.U32 R9, RZ, RZ, R17 ;  /* 0x000000ffff097224 */ /* 0x000fce00078e0011 */
.L_x_2847:
        /* <DEDUP_REMOVED lines=35> */
.L_x_2815:
[----:B------:R-:W-:Y:S01]  /*24ce0*/  IMAD R3, R4, 0x8, R18 ;  /* 0x0000000804037824 */ /* 0x000fe200078e0212 */
[----:B------:R-:W-:Y:S01]  /*24cf0*/  SHF.L.U32 R2, R5, 0x1f, RZ ;  /* 0x0000001f05027819 */ /* 0x000fe200000006ff */
[----:B------:R-:W-:Y:S03]  /*24d00*/  BSSY B2, `(.L_x_2816) ;  /* 0x0000003000027945 */ /* 0x000fe60003800000 */
[----:B------:R-:W1:Y:S02]  /*24d10*/  SYNCS.PHASECHK.TRANS64.TRYWAIT P0, [R3+URZ+0x34840], R2 ;  /* 0x03484002030075a7 */ /* 0x000e64000800017f */
[----:B-1----:R-:W-:Y:S05]  /*24d20*/  @!P0 BRA `(.L_x_2817) ;  /* 0x00000048009c8947 */ /* 0x002fea0003800000 */
.L_x_2950:
[----:B------:R-:W-:Y:S05]  /*24d30*/  BSYNC B2 ;  /* 0x0000000000027941 */ /* 0x000fea0003800000 */
.L_x_2816:
[----:B------:R-:W2:Y:S01]  /*24d40*/  S2R R7, SR_TID.X ;  /* 0x0000000000077919 */ /* 0x000ea20000002100 */
[----:B------:R-:W-:Y:S01]  /*24d50*/  BSSY B2, `(.L_x_2818) ;  /* 0x000000a000027945 */ /* 0x000fe20003800000 */
[----:B--2---:R-:W-:-:S04]  /*24d60*/  LOP3.LUT R7, R7, 0x7f, RZ, 0xc0, !PT ;  /* 0x0000007f07077812 */ /* 0x004fc800078ec0ff */
[----:B------:R-:W-:-:S13]  /*24d70*/  ISETP.NE.AND P0, PT, R7, RZ, PT ;  /* 0x000000ff0700720c */ /* 0x000fda0003f05270 */
[----:B------:R-:W-:Y:S05]  /*24d80*/  @P0 BRA `(.L_x_2819) ;  /* 0x0000000000180947 */ /* 0x000fea0003800000 */
[----:B------:R-:W2:Y:S01]  /*24d90*/  LDL R7, [R1+0x10] ;  /* 0x0000100001077983 */ /* 0x000ea20000100800 */
[----:B-1----:R-:W-:-:S04]  /*24da0*/  MOV R2, 0xc000 ;  /* 0x0000c00000027802 */ /* 0x002fc80000000f00 */
[----:B------:R3:W-:Y:S01]  /*24db0*/  SYNCS.ARRIVE.TRANS64 RZ, [R3+URZ+0x34830], R2 ;  /* 0x0348300203ff79a7 */ /* 0x0007e2000800003f */
[----:B--2---:R-:W-:-:S13]  /*24dc0*/  LOP3.LUT P1, RZ, R7, 0x1, RZ, 0xc0, !PT ;  /* 0x0000000107ff7812 */ /* 0x004fda000782c0ff */
[----:B---3--:R-:W-:Y:S05]  /*24dd0*/  @!P1 BRA `(.L_x_2819) ;  /* 0x0000000000049947 */ /* 0x008fea0003800000 */
[----:B------:R-:W-:Y:S01]  /*24de0*/  BPT.TRAP 0x1 ;  /* 0x000000040000795c */ /* 0x000fe20000300000 */
.L_x_2819:
[----:B------:R-:W-:Y:S05]  /*24df0*/  BSYNC B2 ;  /* 0x0000000000027941 */ /* 0x000fea0003800000 */
.L_x_2818:
[----:B-1----:R-:W2:Y:S01]  /*24e00*/  LDL R2, [R1+0x20] ;  /* 0x0000200001027983 */ /* 0x002ea20000100800 */
        /* <DEDUP_REMOVED lines=11> */
.L_x_2820:
        /* <DEDUP_REMOVED lines=16> */
.L_x_2821:
        /* <DEDUP_REMOVED lines=15> */
.L_x_2822:
        /* <DEDUP_REMOVED lines=16> */
.L_x_2951:
[----:B------:R-:W-:Y:S05]  /*251b0*/  BSYNC B2 ;  /* 0x0000000000027941 */ /* 0x000fea0003800000 */
.L_x_2823:
        /* <DEDUP_REMOVED lines=10> */
.L_x_2825:
[----:B------:R-:W2:Y:S01]  /*25260*/  LDL R3, [R1+0x10] ;  /* 0x0000100001037983 */ /* 0x000ea20000100800 */
[----:B------:R-:W-:Y:S01]  /*25270*/  BSSY B2, `(.L_x_2826) ;  /* 0x0000004000027945 */ /* 0x000fe20003800000 */
[----:B--2---:R-:W-:-:S13]  /*25280*/  LOP3.LUT P0, RZ, R3, 0x8, RZ, 0xc0, !PT ;  /* 0x0000000803ff7812 */ /* 0x004fda000780c0ff */
[----:B------:R-:W-:Y:S05]  /*25290*/  @P0 BRA `(.L_x_2827) ;  /* 0x0000000000040947 */ /* 0x000fea0003800000 */
[----:B------:R-:W-:Y:S01]  /*252a0*/  BPT.TRAP 0x1 ;  /* 0x000000040000795c */ /* 0x000fe20000300000 */
.L_x_2827:
[----:B------:R-:W-:Y:S05]  /*252b0*/  BSYNC B2 ;  /* 0x0000000000027941 */ /* 0x000fea0003800000 */
.L_x_2826:
[----:B------:R-:W2:Y:S04]  /*252c0*/  LDL R7, [R1+0x20] ;  /* 0x0000200001077983 */ /* 0x000ea80000100800 */
        /* <DEDUP_REMOVED lines=11> */
.L_x_2828:
        /* <DEDUP_REMOVED lines=15> */
.L_x_2829:
        /* <DEDUP_REMOVED lines=12> */
.L_x_2814:
[----:B------:R-:W-:Y:S05]  /*25530*/  BSYNC B1 ;  /* 0x0000000000017941 */ /* 0x000fea0003800000 */
.L_x_2813:
[----:B------:R-:W2:Y:S01]  /*25540*/  LDL R2, [R1+0x10] ;  /* 0x0000100001027983 */ /* 0x000ea20000100800 */
[----:B------:R-:W-:Y:S01]  /*25550*/  IADD3 R19, R4, 0x1, RZ ;  /* 0x0000000104137810 */ /* 0x000fe20007ffe0ff */
[----:B------:R-:W-:Y:S01]  /*25560*/  BSSY B1, `(.L_x_2830) ;  /* 0x00000a5000017945 */ /* 0x000fe20003800000 */
[----:B0-----:R-:W-:Y:S02]  /*25570*/  VIADD R6, R0, 0xffffffff ;  /* 0xffffffff00067836 */ /* 0x001fe40000000000 */
        /* <DEDUP_REMOVED lines=31> */
.L_x_2832:
[----:B------:R-:W-:Y:S01]  /*25770*/  IMAD R3, R19, 0x8, R18 ;  /* 0x0000000813037824 */ /* 0x000fe200078e0212 */
[----:B------:R-:W-:Y:S01]  /*25780*/  SHF.L.U32 R2, R10, 0x1f, RZ ;  /* 0x0000001f0a027819 */ /* 0x000fe200000006ff */
[----:B------:R-:W-:Y:S03]  /*25790*/  BSSY B2, `(.L_x_2833) ;  /* 0x0000003000027945 */ /* 0x000fe60003800000 */
[----:B------:R-:W2:Y:S02]  /*257a0*/  SYNCS.PHASECHK.TRANS64.TRYWAIT P0, [R3+URZ+0x34840], R2 ;  /* 0x03484002030075a7 */ /* 0x000ea4000800017f */
[----:B--2---:R-:W-:Y:S05]  /*257b0*/  @!P0 BRA `(.L_x_2834) ;  /* 0x0000004000208947 */ /* 0x004fea0003800000 */
.L_x_2952:
[----:B------:R-:W-:Y:S05]  /*257c0*/  BSYNC B2 ;  /* 0x0000000000027941 */ /* 0x000fea0003800000 */
.L_x_2833:
[----:B-1----:R-:W1:Y:S01]  /*257d0*/  S2R R8, SR_TID.X ;  /* 0x0000000000087919 */ /* 0x002e620000002100 */
[----:B------:R-:W-:Y:S01]  /*257e0*/  BSSY B2, `(.L_x_2835) ;  /* 0x000000a000027945 */ /* 0x000fe20003800000 */
[----:B-1----:R-:W-:-:S04]  /*257f0*/  LOP3.LUT R8, R8, 0x7f, RZ, 0xc0, !PT ;  /* 0x0000007f08087812 */ /* 0x002fc800078ec0ff */
[----:B------:R-:W-:-:S13]  /*25800*/  ISETP.NE.AND P0, PT, R8, RZ, PT ;  /* 0x000000ff0800720c */ /* 0x000fda0003f05270 */
[----:B------:R-:W-:Y:S05]  /*25810*/  @P0 BRA `(.L_x_2836) ;  /* 0x0000000000180947 */ /* 0x000fea0003800000 */
[----:B------:R-:W3:Y:S01]  /*25820*/  LDL R8, [R1+0x10] ;  /* 0x0000100001087983 */ /* 0x000ee20000100800 */
[----:B--2---:R-:W-:-:S04]  /*25830*/  IMAD.MOV.U32 R2, RZ, RZ, 0xc000 ;  /* 0x0000c000ff027424 */ /* 0x004fc800078e00ff */
[----:B------:R1:W-:Y:S01]  /*25840*/  SYNCS.ARRIVE.TRANS64 RZ, [R3+URZ+0x34830], R2 ;  /* 0x0348300203ff79a7 */ /* 0x0003e2000800003f */
[----:B---3--:R-:W-:-:S13]  /*25850*/  LOP3.LUT P1, RZ, R8, 0x1, RZ, 0xc0, !PT ;  /* 0x0000000108ff7812 */ /* 0x008fda000782c0ff */
[----:B-1----:R-:W-:Y:S05]  /*25860*/  @!P1 BRA `(.L_x_2836) ;  /* 0x0000000000049947 */ /* 0x002fea0003800000 */
[----:B------:R-:W-:Y:S01]  /*25870*/  BPT.TRAP 0x1 ;  /* 0x000000040000795c */ /* 0x000fe20000300000 */
.L_x_2836:
[----:B------:R-:W-:Y:S05]  /*25880*/  BSYNC B2 ;  /* 0x0000000000027941 */ /* 0x000fea0003800000 */
.L_x_2835:
[----:B--2---:R-:W2:Y:S01]  /*25890*/  LDL R2, [R1+0x20] ;  /* 0x0000200001027983 */ /* 0x004ea20000100800 */
[----:B------:R-:W-:Y:S01]  /*258a0*/  MOV R11, RZ ;  /* 0x000000ff000b7202 */ /* 0x000fe20000000f00 */
[----:B------:R-:W-:Y:S01]  /*258b0*/  IMAD R8, R19, 0xc000, R18 ;  /* 0x0000c00013087824 */ /* 0x000fe200078e0212 */
[----:B------:R-:W-:Y:S01]  /*258c0*/  UIADD3 UR4, UP0, UR36, 0x370, URZ ;  /* 0x0000037024047890 */ /* 0x000fe2000ff1e03f */
[----:B------:R-:W-:Y:S01]  /*258d0*/  PLOP3.LUT P0, PT, PT, PT, PT, 0x80, 0x0 ;  /* 0x000000000000781c */ /* 0x000fe20003f0f070 */
[----:B------:R-:W-:Y:S01]  /*258e0*/  VIADD R3, R3, 0x34830 ;  /* 0x0003483003037836 */ /* 0x000fe20000000000 */
[----:B------:R-:W-:Y:S01]  /*258f0*/  R2UR UR10, R11 ;  /* 0x000000000b0a72ca */ /* 0x000fe200000e0000 */
[----:B0-----:R-:W-:Y:S01]  /*25900*/  VIADD R10, R8, 0x1c400 ;  /* 0x0001c400080a7836 */ /* 0x001fe20000000000 */
[----:B------:R-:W-:Y:S01]  /*25910*/  UIADD3.X UR5, URZ, UR37, URZ, UP0, !UPT ;  /* 0x000000253f057290 */ /* 0x000fe200087fe43f */
[----:B------:R-:W-:Y:S01]  /*25920*/  UMOV UR6, 0x0 ;  /* 0x0000000000067882 */ /* 0x000fe20000000000 */
[----:B------:R-:W-:Y:S01]  /*25930*/  UMOV UR7, 0x14f00000 ;  /* 0x14f0000000077882 */ /* 0x000fe20000000000 */
[----:B--2---:R-:W-:-:S10]  /*25940*/  IMAD R2, R7, 0x80, R2 ;  /* 0x0000008007027824 */ /* 0x004fd400078e0202 */
.L_x_2837:
        /* <DEDUP_REMOVED lines=16> */
.L_x_2838:
        /* <DEDUP_REMOVED lines=15> */
.L_x_2839:
        /* <DEDUP_REMOVED lines=15> */
.L_x_2953:
[----:B------:R-:W-:Y:S05]  /*25c30*/  BSYNC B2 ;  /* 0x0000000000027941 */ /* 0x000fea0003800000 */
.L_x_2840:
        /* <DEDUP_REMOVED lines=10> */
.L_x_2842:
[----:B------:R-:W2:Y:S01]  /*25ce0*/  LDL R3, [R1+0x10] ;  /* 0x0000100001037983 */ /* 0x000ea20000100800 */
[----:B------:R-:W-:Y:S01]  /*25cf0*/  BSSY B2, `(.L_x_2843) ;  /* 0x0000004000027945 */ /* 0x000fe20003800000 */
[----:B--2---:R-:W-:-:S13]  /*25d00*/  LOP3.LUT P0, RZ, R3, 0x8, RZ, 0xc0, !PT ;  /* 0x0000000803ff7812 */ /* 0x004fda000780c0ff */
[----:B------:R-:W-:Y:S05]  /*25d10*/  @P0 BRA `(.L_x_2844) ;  /* 0x0000000000040947 */ /* 0x000fea0003800000 */
[----:B------:R-:W-:Y:S01]  /*25d20*/  BPT.TRAP 0x1 ;  /* 0x000000040000795c */ /* 0x000fe20000300000 */
.L_x_2844:
[----:B------:R-:W-:Y:S05]  /*25d30*/  BSYNC B2 ;  /* 0x0000000000027941 */ /* 0x000fea0003800000 */
.L_x_2843:
        /* <DEDUP_REMOVED lines=10> */
[----:B--2---:R-:W-:Y:S01]  /*25de0*/  IMAD R3, R3, 0x80, R5 ;  /* 0x0000008003037824 */ /* 0x004fe200078e0205 */
[----:B------:R-:W-:-:S09]  /*25df0*/  IADD3 R5, R4, 0x400, RZ ;  /* 0x0000040004057810 */ /* 0x000fd20007ffe0ff */
.L_x_2845:
        /* <DEDUP_REMOVED lines=15> */
.L_x_2846:
        /* <DEDUP_REMOVED lines=12> */
.L_x_2831:
[----:B------:R-:W-:Y:S05]  /*25fb0*/  BSYNC B1 ;  /* 0x0000000000017941 */ /* 0x000fea0003800000 */
.L_x_2830:
[----:B------:R-:W2:Y:S01]  /*25fc0*/  LDL R2, [R1+0x34] ;  /* 0x0000340001027983 */ /* 0x000ea20000100800 */
[----:B------:R-:W-:Y:S02]  /*25fd0*/  IADD3 R0, R0, -0x2, RZ ;  /* 0xfffffffe00007810 */ /* 0x000fe40007ffe0ff */
[----:B--2---:R-:W-:-:S13]  /*25fe0*/  ISETP.GT.AND P0, PT, R6, R2, PT ;  /* 0x000000020600720c */ /* 0x004fda0003f04270 */
[----:B------:R-:W-:Y:S05]  /*25ff0*/  @P0 BRA `(.L_x_2847) ;  /* 0xffffffe800ac0947 */ /* 0x000fea000383ffff */
.L_x_2793:
[----:B------:R-:W-:Y:S05]  /*26000*/  BSYNC B0 ;  /* 0x0000000000007941 */ /* 0x000fea0003800000 */
.L_x_2792:
        /* <DEDUP_REMOVED lines=18> */
.L_x_2849:
[----:B------:R-:W-:Y:S05]  /*26130*/  BSYNC B0 ;  /* 0x0000000000007941 */ /* 0x000fea0003800000 */
.L_x_2848:
        /* <DEDUP_REMOVED lines=10> */
.L_x_2954:
[----:B------:R-:W-:Y:S05]  /*261e0*/  BSYNC B1 ;  /* 0x0000000000017941 */ /* 0x000fea0003800000 */
.L_x_2852:
[----:B------:R-:W4:Y:S01]  /*261f0*/  S2R R3, SR_TID.X ;  /* 0x0000000000037919 */ /* 0x000f220000002100 */
[----:B------:R-:W-:-:S04]  /*26200*/  UPRMT UR4, UR38, 0x9910, URZ ;  /* 0x0000991026047896 */ /* 0x000fc8000800003f */
[----:B------:R-:W-:Y:S01]  /*26210*/  UISETP.NE.AND UP0, UPT, UR4, 0x2, UPT ;  /* 0x000000020400788c */ /* 0x000fe2000bf05270 */
[----:B----4-:R-:W-:-:S04]  /*26220*/  LOP3.LUT R3, R3, 0x7f, RZ, 0xc0, !PT ;  /* 0x0000007f03037812 */ /* 0x010fc800078ec0ff */
[----:B------:R-:W-:-:S13]  /*26230*/  ISETP.NE.AND P0, PT, R3, RZ, PT ;  /* 0x000000ff0300720c */ /* 0x000fda0003f05270 */
[----:B---3--:R-:W-:-:S04]  /*26240*/  @!P0 IMAD.MOV.U32 R2, RZ, RZ, 0x8000 ;  /* 0x00008000ff028424 */ /* 0x008fc800078e00ff */
[----:B------:R3:W-:Y:S01]  /*26250*/  @!P0 SYNCS.ARRIVE.TRANS64 RZ, [R0+URZ+0x34850], R2 ;  /* 0x0348500200ff89a7 */ /* 0x0007e2000800003f */
[----:B------:R-:W-:-:S13]  /*26260*/  PLOP3.LUT P0, PT, PT, PT, UP0, 0x80, 0x0 ;  /* 0x000000000000781c */ /* 0x000fda0003f0f008 */
[----:B---3--:R-:W-:Y:S05]  /*26270*/  @P0 BRA `(.L_x_2854) ;  /* 0x0000000000040947 */ /* 0x008fea0003800000 */
[----:B------:R-:W-:Y:S01]  /*26280*/  BPT.TRAP 0x1 ;  /* 0x000000040000795c */ /* 0x000fe20000300000 */
.L_x_2854:
[----:B------:R-:W3:Y:S01]  /*26290*/  LDL R2, [R1+0x10] ;  /* 0x0000100001027983 */ /* 0x000ee20000100800 */
[----:B------:R-:W-:Y:S01]  /*262a0*/  BSSY B1, `(.L_x_2855) ;  /* 0x0000004000017945 */ /* 0x000fe20003800000 */
[----:B---3--:R-:W-:-:S13]  /*262b0*/  LOP3.LUT P0, RZ, R2, 0x8, RZ, 0xc0, !PT ;  /* 0x0000000802ff7812 */ /* 0x008fda000780c0ff */
[----:B------:R-:W-:Y:S05]  /*262c0*/  @P0 BRA `(.L_x_2856) ;  /* 0x0000000000040947 */ /* 0x000fea0003800000 */
[----:B------:R-:W-:Y:S01]  /*262d0*/  BPT.TRAP 0x1 ;  /* 0x000000040000795c */ /* 0x000fe20000300000 */
.L_x_2856:
[----:B------:R-:W-:Y:S05]  /*262e0*/  BSYNC B1 ;  /* 0x0000000000017941 */ /* 0x000fea0003800000 */
.L_x_2855:
[----:B------:R-:W3:Y:S04]  /*262f0*/  LDL.LU R3, [R1+0x20] ;  /* 0x0000200001037983 */ /* 0x000ee80000300800 */
[----:B------:R-:W3:Y:S01]  /*26300*/  LDL.LU R2, [R1+0x8] ;  /* 0x0000080001027983 */ /* 0x000ee20000300800 */
[----:B------:R-:W-:Y:S01]  /*26310*/  UIADD3 UR4, UP0, UR36, 0x470, URZ ;  /* 0x0000047024047890 */ /* 0x000fe2000ff1e03f */
[----:B------:R-:W-:Y:S01]  /*26320*/  PLOP3.LUT P0, PT, PT, PT, PT, 0x80, 0x0 ;  /* 0x000000000000781c */ /* 0x000fe20003f0f070 */
[----:B------:R-:W-:Y:S01]  /*26330*/  VIADD R0, R0, 0x34850 ;  /* 0x0003485000007836 */ /* 0x000fe20000000000 */
[----:B------:R-:W-:Y:S01]  /*26340*/  UMOV UR6, 0x0 ;  /* 0x0000000000067882 */ /* 0x000fe20000000000 */
[----:B------:R-:W-:Y:S01]  /*26350*/  UIADD3.X UR5, URZ, UR37, URZ, UP0, !UPT ;  /* 0x000000253f057290 */ /* 0x000fe200087fe43f */
[----:B------:R-:W-:Y:S01]  /*26360*/  UMOV UR7, 0x14f00000 ;  /* 0x14f0000000077882 */ /* 0x000fe20000000000 */
[----:B------:R-:W-:Y:S01]  /*26370*/  UMOV UR10, URZ ;  /* 0x0000003f000a7c82 */ /* 0x000fe20008000000 */
[----:B---3--:R-:W-:Y:S01]  /*26380*/  LEA R3, R2, R3, 0x7 ;  /* 0x0000000302037211 */ /* 0x008fe200078e38ff */
[----:B------:R-:W-:-:S05]  /*26390*/  IMAD R2, R19, 0x8000, R18 ;  /* 0x0000800013027824 */ /* 0x000fca00078e0212 */
[----:B------:R-:W-:-:S07]  /*263a0*/  IADD3 R4, R2, 0x400, RZ ;  /* 0x0000040002047810 */ /* 0x000fce0007ffe0ff */
.L_x_2857:
        /* <DEDUP_REMOVED lines=15> */
.L_x_2858:
        /* <DEDUP_REMOVED lines=10> */
.L_x_2851:
[----:B------:R-:W-:Y:S05]  /*26540*/  BSYNC B0 ;  /* 0x0000000000007941 */ /* 0x000fea0003800000 */
.L_x_2850:
[----:B------:R-:W3:Y:S01]  /*26550*/  LDL.LU R4, [R1+0x1c] ;  /* 0x00001c0001047983 */ /* 0x000ee20000300800 */
[----:B------:R-:W-:-:S05]  /*26560*/  VIADD R19, R19, 0x1 ;  /* 0x0000000113137836 */ /* 0x000fca0000000000 */
[----:B------:R-:W-:-:S04]  /*26570*/  ISETP.NE.AND P0, PT, R19, 0x2, PT ;  /* 0x000000021300780c */ /* 0x000fc80003f05270 */
[----:B------:R-:W-:Y:S02]  /*26580*/  SEL R0, RZ, 0x1, P0 ;  /* 0x00000001ff007807 */ /* 0x000fe40000000000 */
[----:B------:R-:W-:Y:S02]  /*26590*/  SEL R19, R19, RZ, P0 ;  /* 0x000000ff13137207 */ /* 0x000fe40000000000 */
[----:B---3--:R-:W-:-:S05]  /*265a0*/  LOP3.LUT R4, R4, R0, RZ, 0x3c, !PT ;  /* 0x0000000004047212 */ /* 0x008fca00078e3cff */
[----:B------:R3:W-:Y:S02]  /*265b0*/  STL [R1+0x1c], R4 ;  /* 0x00001c0401007387 */ /* 0x0007e40000100800 */
.L_x_2772:
[----:B------:R-:W-:Y:S05]  /*265c0*/  BSYNC B7 ;  /* 0x0000000000077941 */ /* 0x000fea0003800000 */
.L_x_2770:
[----:B0-----:R-:W5:Y:S02]  /*265d0*/  LDL R10, [R1+0x10] ;  /* 0x00001000010a7983 */ /* 0x001f640000100800 */
[----:B-----5:R-:W-:-:S13]  /*265e0*/  LOP3.LUT P0, RZ, R10, 0x10, RZ, 0xc0, !PT ;  /* 0x000000100aff7812 */ /* 0x020fda000780c0ff */
[----:B------:R-:W-:Y:S05]  /*265f0*/  @!P0 BRA `(.L_x_2859) ;  /* 0x00000000002c8947 */ /* 0x000fea0003800000 */
[----:B------:R-:W-:Y:S05]  /*26600*/  WARPSYNC.ALL ;  /* 0x0000000000007948 */ /* 0x000fea0003800000 */
[----:B------:R-:W0:Y:S08]  /*26610*/  S2UR UR5, SR_CgaCtaId ;  /* 0x00000000000579c3 */ /* 0x000e300000008800 */
[----:B------:R-:W-:Y:S06]  /*26620*/  BAR.SYNC.DEFER_BLOCKING 0x5, 0x180 ;  /* 0x0146000000007b1d */ /* 0x000fec0000010000 */
[----:B------:R-:W-:-:S02]  /*26630*/  UMOV UR4, 0x400 ;  /* 0x0000040000047882 */ /* 0x000fc40000000000 */
[----:B0-----:R-:W-:-:S06]  /*26640*/  ULEA UR4, UR5, UR4, 0x18 ;  /* 0x0000000405047291 */ /* 0x001fcc000f8ec03f */
[----:B------:R-:W-:-:S05]  /*26650*/  MOV R18, UR4 ;  /* 0x0000000400127c02 */ /* 0x000fca0008000f00 */
[----:B-123--:R-:W0:Y:S04]  /*26660*/  LDS.128 R4, [R18+0x348d0] ;  /* 0x0348d00012047984 */ /* 0x00ee280000000c00 */
[----:B0-----:R1:W-:Y:S04]  /*26670*/  STL.64 [R1], R4 ;  /* 0x0000000401007387 */ /* 0x0013e80000100a00 */
[----:B------:R1:W-:Y:S01]  /*26680*/  STL.64 [R1+0x8], R6 ;  /* 0x0000080601007387 */ /* 0x0003e20000100a00 */
[----:B------:R-:W-:Y:S06]  /*26690*/  BAR.ARV 0x4, 0x180 ;  /* 0x0106000000007b1d */ /* 0x000fec0000002000 */
[----:B------:R-:W-:Y:S05]  /*266a0*/  BRA `(.L_x_2860) ;  /* 0x0000001000307947 */ /* 0x000fea0003800000 */
.L_x_2859:
[----:B------:R-:W5:Y:S01]  /*266b0*/  LDL R16, [R1+0x2c] ;  /* 0x00002c0001107983 */ /* 0x000f620000100800 */
[----:B------:R-:W-:Y:S01]  /*266c0*/  UMOV UR4, 0xffffffff ;  /* 0xffffffff00047882 */ /* 0x000fe20000000000 */
[----:B-----5:R-:W-:Y:S02]  /*266d0*/  ISETP.NE.AND P5, PT, R16, 0x1f, PT ;  /* 0x0000001f1000780c */ /* 0x020fe40003fa5270 */
[----:B------:R-:W-:Y:S11]  /*266e0*/  BRA.DIV UR4, `(.L_x_2861) ;  /* 0x0000003204907947 */ /* 0x000ff6000b800000 */
[----:B------:R-:W4:Y:S01]  /*266f0*/  LDL R3, [R1+0xc] ;  /* 0x00000c0001037983 */ /* 0x000f220000100800 */
[----:B------:R-:W-:-:S03]  /*26700*/  ULDC UR4, c[0x0][0xc3c] ;  /* 0x00030f0000047ab9 */ /* 0x000fc60000000800 */
[----:B------:R-:W5:Y:S01]  /*26710*/  LDL.LU R2, [R1] ;  /* 0x0000000001027983 */ /* 0x000f620000300800 */
[----:B------:R-:W-:Y:S01]  /*26720*/  LOP3.LUT P4, RZ, R10, 0x1, RZ, 0xc0, !PT ;  /* 0x000000010aff7812 */ /* 0x000fe2000788c0ff */
[----:B----4-:R-:W-:Y:S02]  /*26730*/  IMAD.IADD R0, R3, 0x1, R16 ;  /* 0x0000000103007824 */ /* 0x010fe400078e0210 */
[----:B-----5:R-:W-:-:S03]  /*26740*/  IMAD.MOV.U32 R10, RZ, RZ, R2 ;  /* 0x000000ffff0a7224 */ /* 0x020fc600078e0002 */
[----:B------:R-:W-:-:S13]  /*26750*/  ISETP.GE.OR P0, PT, R0, UR4, !P5 ;  /* 0x0000000400007c0c */ /* 0x000fda000ef06670 */
[----:B------:R-:W0:Y:S08]  /*26760*/  @!P0 LDC.64 R2, c[0x0][0xc80] ;  /* 0x00032000ff028b82 */ /* 0x000e300000000a00 */
[----:B-1----:R-:W1:Y:S01]  /*26770*/  @!P0 LDC.64 R6, c[0x0][0xc78] ;  /* 0x00031e00ff068b82 */ /* 0x002e620000000a00 */
[----:B0-----:R-:W-:-:S05]  /*26780*/  @!P0 IMAD.WIDE R2, R0, 0x4, R2 ;  /* 0x0000000400028825 */ /* 0x001fca00078e0202 */
[----:B------:R1:W4:Y:S02]  /*26790*/  @!P0 LDG.E R8, desc[UR60][R2.64] ;  /* 0x0000003c02088981 */ /* 0x000324000c1e1900 */
[----:B-1----:R-:W-:-:S06]  /*267a0*/  @!P0 IMAD.WIDE R2, R0, 0x4, R6 ;  /* 0x0000000400028825 */ /* 0x002fcc00078e0206 */
[----:B------:R-:W5:Y:S01]  /*267b0*/  @!P0 LDG.E R2, desc[UR60][R2.64] ;  /* 0x0000003c02028981 */ /* 0x000f62000c1e1900 */
[----:B------:R-:W-:Y:S01]  /*267c0*/  IMAD.MOV.U32 R6, RZ, RZ, RZ ;  /* 0x000000ffff067224 */ /* 0x000fe200078e00ff */
[----:B---3--:R-:W-:Y:S02]  /*267d0*/  MOV R4, RZ ;  /* 0x000000ff00047202 */ /* 0x008fe40000000f00 */
[C---:B------:R-:W-:Y:S01]  /*267e0*/  ISETP.GE.U32.AND P1, PT, R16.reuse, 0x4, PT ;  /* 0x000000041000780c */ /* 0x040fe20003f26070 */
[----:B--2---:R-:W-:Y:S01]  /*267f0*/  SHFL.IDX PT, R5, R10, RZ, 0x1f ;  /* 0x00001fff0a057589 */ /* 0x004fe200000e0000 */
[C---:B------:R-:W-:Y:S02]  /*26800*/  ISETP.GE.U32.AND P2, PT, R16.reuse, 0x8, PT ;  /* 0x000000081000780c */ /* 0x040fe40003f46070 */
[----:B------:R-:W-:Y:S01]  /*26810*/  ISETP.GE.U32.AND P3, PT, R16, 0x10, PT ;  /* 0x000000101000780c */ /* 0x000fe20003f66070 */
[----:B------:R-:W-:Y:S01]  /*26820*/  SHFL.IDX PT, R0, R10, 0x1, 0x1f ;  /* 0x00201f000a007f89 */ /* 0x000fe200000e0000 */
[----:B----4-:R-:W-:Y:S01]  /*26830*/  @!P0 IMAD.MOV.U32 R4, RZ, RZ, R8 ;  /* 0x000000ffff048224 */ /* 0x010fe200078e0008 */
[----:B------:R-:W-:-:S02]  /*26840*/  MOV R8, RZ ;  /* 0x000000ff00087202 */ /* 0x000fc40000000f00 */
[----:B-----5:R-:W-:Y:S02]  /*26850*/  @!P0 MOV R6, R2 ;  /* 0x0000000200068202 */ /* 0x020fe40000000f00 */
        /* <DEDUP_REMOVED lines=17> */
[----:B------:R0:W1:Y:S02]  /*26970*/  SHFL.IDX PT, R9, R7, 0x1f, 0x1f ;  /* 0x03e01f0007097f89 */ /* 0x00006400000e0000 */
.L_x_2964:
[----:B------:R-:W-:Y:S02]  /*26980*/  ULDC UR4, c[0x0][0xc38] ;  /* 0x00030e0000047ab9 */ /* 0x000fe40000000800 */
[----:B------:R-:W-:-:S04]  /*26990*/  IMAD.U32 R2, RZ, RZ, UR4 ;  /* 0x00000004ff027e24 */ /* 0x000fc8000f8e00ff */
[----:B-1----:R-:W-:-:S04]  /*269a0*/  IMAD R9, R9, R2, RZ ;  /* 0x0000000209097224 */ /* 0x002fc800078e02ff */
[----:B------:R-:W-:-:S05]  /*269b0*/  IMAD.IADD R0, R0, 0x1, R9 ;  /* 0x0000000100007824 */ /* 0x000fca00078e0209 */
[----:B------:R-:W-:-:S13]  /*269c0*/  ISETP.GT.AND P4, PT, R0, R5, PT ;  /* 0x000000050000720c */ /* 0x000fda0003f84270 */
[----:B------:R-:W-:Y:S05]  /*269d0*/  @P4 BRA `(.L_x_2862) ;  /* 0x0000000000b04947 */ /* 0x000fea0003800000 */
.L_x_2865:
[----:B------:R-:W2:Y:S01]  /*269e0*/  LDL.LU R3, [R1+0xc] ;  /* 0x00000c0001037983 */ /* 0x000ea20000300800 */
[----:B------:R-:W1:Y:S01]  /*269f0*/  LDC R2, c[0x0][0xc3c] ;  /* 0x00030f00ff027b82 */ /* 0x000e620000000800 */
[----:B--2---:R-:W-:-:S04]  /*26a00*/  IADD3 R3, R3, 0x1f, RZ ;  /* 0x0000001f03037810 */ /* 0x004fc80007ffe0ff */
[----:B-1----:R-:W-:-:S13]  /*26a10*/  ISETP.GE.AND P4, PT, R3, R2, PT ;  /* 0x000000020300720c */ /* 0x002fda0003f86270 */
[----:B------:R-:W-:Y:S05]  /*26a20*/  @P4 BRA `(.L_x_2863) ;  /* 0x0000000800ec4947 */ /* 0x000fea0003800000 */
[----:B------:R-:W2:Y:S04]  /*26a30*/  LDL R4, [R1+0x2c] ;  /* 0x00002c0001047983 */ /* 0x000ea80000100800 */
[----:B------:R1:W-:Y:S01]  /*26a40*/  STL [R1+0xc], R3 ;  /* 0x00000c0301007387 */ /* 0x0003e20000100800 */
[----:B--2---:R-:W-:Y:S02]  /*26a50*/  IMAD.IADD R6, R3, 0x1, R4 ;  /* 0x0000000103067824 */ /* 0x004fe400078e0204 */
[----:B------:R-:W-:-:S03]  /*26a60*/  IMAD.MOV.U32 R4, RZ, RZ, RZ ;  /* 0x000000ffff047224 */ /* 0x000fc600078e00ff */
[----:B------:R-:W-:-:S13]  /*26a70*/  ISETP.GE.OR P4, PT, R6, R2, !P5 ;  /* 0x000000020600720c */ /* 0x000fda0006f86670 */
[----:B-1----:R-:W1:Y:S02]  /*26a80*/  @!P4 LDC.64 R2, c[0x0][0xc80] ;  /* 0x00032000ff02cb82 */ /* 0x002e640000000a00 */
[----:B-1----:R-:W-:-:S05]  /*26a90*/  @!P4 IMAD.WIDE R2, R6, 0x4, R2 ;  /* 0x000000040602c825 */ /* 0x002fca00078e0202 */
[----:B------:R1:W2:Y:S02]  /*26aa0*/  @!P4 LDG.E R4, desc[UR60][R2.64] ;  /* 0x0000003c0204c981 */ /* 0x0002a4000c1e1900 */
[----:B-1----:R-:W1:Y:S02]  /*26ab0*/  @!P4 LDC.64 R2, c[0x0][0xc78] ;  /* 0x00031e00ff02cb82 */ /* 0x002e640000000a00 */
[----:B-1----:R-:W-:Y:S01]  /*26ac0*/  @!P4 IMAD.WIDE R2, R6, 0x4, R2 ;  /* 0x000000040602c825 */ /* 0x002fe200078e0202 */
[----:B------:R-:W-:-:S06]  /*26ad0*/  MOV R6, RZ ;  /* 0x000000ff00067202 */ /* 0x000fcc0000000f00 */
        /* <DEDUP_REMOVED lines=20> */
[----:B0-----:R-:W-:-:S05]  /*26c20*/  IMAD.IADD R7, R2, 0x1, R3 ;  /* 0x0000000102077824 */ /* 0x001fca00078e0203 */
[----:B------:R0:W1:Y:S02]  /*26c30*/  SHFL.IDX PT, R9, R7, 0x1f, 0x1f ;  /* 0x03e01f0007097f89 */ /* 0x00006400000e0000 */
.L_x_2972:
[----:B------:R-:W-:Y:S02]  /*26c40*/  ULDC UR4, c[0x0][0xc38] ;  /* 0x00030e0000047ab9 */ /* 0x000fe40000000800 */
[----:B------:R-:W-:-:S05]  /*26c50*/  MOV R2, UR4 ;  /* 0x0000000400027c02 */ /* 0x000fca0008000f00 */
[----:B-1----:R-:W-:-:S04]  /*26c60*/  IMAD R9, R9, R2, RZ ;  /* 0x0000000209097224 */ /* 0x002fc800078e02ff */
[----:B------:R-:W-:-:S05]  /*26c70*/  IMAD.IADD R0, R9, 0x1, R0 ;  /* 0x0000000109007824 */ /* 0x000fca00078e0200 */
[----:B------:R-:W-:-:S13]  /*26c80*/  ISETP.GT.AND P4, PT, R0, R5, PT ;  /* 0x000000050000720c */ /* 0x000fda0003f84270 */
[----:B------:R-:W-:Y:S05]  /*26c90*/  @!P4 BRA `(.L_x_2865) ;  /* 0xfffffffc0050c947 */ /* 0x000fea000383ffff */
.L_x_2862:
        /* <DEDUP_REMOVED lines=10> */
[----:B--2---:R-:W-:-:S05]  /*26d40*/  IADD3 R10, R3, R10, RZ ;  /* 0x0000000a030a7210 */ /* 0x004fca0007ffe0ff */
[----:B---34-:R1:W-:Y:S02]  /*26d50*/  STL [R1+0xc], R10 ;  /* 0x00000c0a01007387 */ /* 0x0183e40000100800 */
.L_x_2977:
[----:B------:R-:W-:-:S13]  /*26d60*/  ISETP.NE.AND P0, PT, R0, RZ, PT ;  /* 0x000000ff0000720c */ /* 0x000fda0003f05270 */
[----:B------:R-:W-:Y:S05]  /*26d70*/  @!P0 BRA `(.L_x_2867) ;  /* 0x0000000000148947 */ /* 0x000fea0003800000 */
[----:B------:R-:W-:Y:S01]  /*26d80*/  UMOV UR4, 0xffffffff ;  /* 0xffffffff00047882 */ /* 0x000fe20000000000 */
[----:B-1----:R-:W-:Y:S02]  /*26d90*/  VIADD R3, R3, 0xffffffff ;  /* 0xffffffff03037836 */ /* 0x002fe40000000000 */
[----:B------:R-:W-:Y:S05]  /*26da0*/  BRA.DIV UR4, `(.L_x_2868) ;  /* 0x0000003604887947 */ /* 0x000fea000b800000 */
[----:B------:R1:W2:Y:S02]  /*26db0*/  SHFL.IDX PT, R3, R7, R3, 0x1f ;  /* 0x00001f0307037589 */ /* 0x0002a400000e0000 */
.L_x_2980:
[----:B--2---:R-:W-:-:S07]  /*26dc0*/  IMAD.MOV.U32 R8, RZ, RZ, R3 ;  /* 0x000000ffff087224 */ /* 0x004fce00078e0003 */
.L_x_2867:
[----:B------:R-:W-:Y:S01]  /*26dd0*/  ISETP.NE.AND P0, PT, R6, 0x1, PT ;  /* 0x000000010600780c */ /* 0x000fe20003f05270 */
[----:B------:R-:W-:-:S05]  /*26de0*/  IMAD R0, R8, R2, R9 ;  /* 0x0000000208007224 */ /* 0x000fca00078e0209 */
[----:B------:R2:W-:Y:S02]  /*26df0*/  STL [R1], R0 ;  /* 0x0000000001007387 */ /* 0x0005e40000100800 */
[----:B--2---:R-:W-:-:S05]  /*26e00*/  IADD3 R0, R5, -R0, RZ ;  /* 0x8000000005007210 */ /* 0x004fca0007ffe0ff */
[----:B------:R-:W-:Y:S05]  /*26e10*/  @!P0 BRA `(.L_x_2869) ;  /* 0x0000000000e48947 */ /* 0x000fea0003800000 */
[----:B------:R-:W-:-:S04]  /*26e20*/  IABS R5, R4 ;  /* 0x0000000400057213 */ /* 0x000fc80000000000 */
[----:B------:R-:W2:Y:S08]  /*26e30*/  I2F.RP R2, R5 ;  /* 0x0000000500027306 */ /* 0x000eb00000209400 */
[----:B--2---:R-:W2:Y:S02]  /*26e40*/  MUFU.RCP R2, R2 ;  /* 0x0000000200027308 */ /* 0x004ea40000001000 */
[----:B--2---:R-:W-:-:S06]  /*26e50*/  VIADD R2, R2, 0xffffffe ;  /* 0x0ffffffe02027836 */ /* 0x004fcc0000000000 */
[----:B-1----:R-:W1:Y:S02]  /*26e60*/  F2I.FTZ.U32.TRUNC.NTZ R3, R2 ;  /* 0x0000000200037305 */ /* 0x002e64000021f000 */
[----:B-1----:R-:W-:-:S04]  /*26e70*/  IMAD.MOV R2, RZ, RZ, -R3 ;  /* 0x000000ffff027224 */ /* 0x002fc800078e0a03 */
[----:B------:R-:W-:Y:S01]  /*26e80*/  IMAD R8, R2, R5, RZ ;  /* 0x0000000502087224 */ /* 0x000fe200078e02ff */
[----:B------:R-:W-:-:S05]  /*26e90*/  MOV R2, RZ ;  /* 0x000000ff00027202 */ /* 0x000fca0000000f00 */
[----:B------:R-:W-:Y:S01]  /*26ea0*/  IMAD.HI.U32 R8, R3, R8, R2 ;  /* 0x0000000803087227 */ /* 0x000fe200078e0002 */
[----:B------:R-:W-:Y:S02]  /*26eb0*/  IABS R2, R0 ;  /* 0x0000000000027213 */ /* 0x000fe40000000000 */
[----:B------:R-:W-:-:S03]  /*26ec0*/  IABS R3, R4 ;  /* 0x0000000400037213 */ /* 0x000fc60000000000 */
[----:B------:R-:W-:-:S04]  /*26ed0*/  IMAD.HI.U32 R8, R8, R2, RZ ;  /* 0x0000000208087227 */ /* 0x000fc800078e00ff */
[----:B------:R-:W-:-:S04]  /*26ee0*/  IMAD.MOV R3, RZ, RZ, -R3 ;  /* 0x000000ffff037224 */ /* 0x000fc800078e0a03 */
[----:B------:R-:W-:-:S05]  /*26ef0*/  IMAD R2, R8, R3, R2 ;  /* 0x0000000308027224 */ /* 0x000fca00078e0202 */
[----:B------:R-:W-:-:S13]  /*26f00*/  ISETP.GT.U32.AND P2, PT, R5, R2, PT ;  /* 0x000000020500720c */ /* 0x000fda0003f44070 */
[----:B------:R-:W-:Y:S01]  /*26f10*/  @!P2 IMAD.IADD R2, R2, 0x1, -R5 ;  /* 0x000000010202a824 */ /* 0x000fe200078e0a05 */
[----:B------:R-:W-:Y:S02]  /*26f20*/  @!P2 IADD3 R8, R8, 0x1, RZ ;  /* 0x000000010808a810 */ /* 0x000fe40007ffe0ff */
[----:B------:R-:W-:Y:S02]  /*26f30*/  ISETP.NE.AND P2, PT, R4, RZ, PT ;  /* 0x000000ff0400720c */ /* 0x000fe40003f45270 */
[----:B------:R-:W-:Y:S02]  /*26f40*/  ISETP.GE.U32.AND P0, PT, R2, R5, PT ;  /* 0x000000050200720c */ /* 0x000fe40003f06070 */
[----:B------:R-:W-:-:S04]  /*26f50*/  IABS R5, R6 ;  /* 0x0000000600057213 */ /* 0x000fc80000000000 */
[----:B------:R-:W1:Y:S07]  /*26f60*/  I2F.RP R2, R5 ;  /* 0x0000000500027306 */ /* 0x000e6e0000209400 */
[----:B------:R-:W-:Y:S01]  /*26f70*/  @P0 VIADD R8, R8, 0x1 ;  /* 0x0000000108080836 */ /* 0x000fe20000000000 */
[----:B-1----:R-:W1:Y:S02]  /*26f80*/  MUFU.RCP R2, R2 ;  /* 0x0000000200027308 */ /* 0x002e640000001000 */
[----:B-1----:R-:W-:-:S06]  /*26f90*/  IADD3 R2, R2, 0xffffffe, RZ ;  /* 0x0ffffffe02027810 */ /* 0x002fcc0007ffe0ff */
[----:B------:R-:W1:Y:S02]  /*26fa0*/  F2I.FTZ.U32.TRUNC.NTZ R3, R2 ;  /* 0x0000000200037305 */ /* 0x000e64000021f000 */
[----:B-1----:R-:W-:-:S04]  /*26fb0*/  IMAD.MOV R2, RZ, RZ, -R3 ;  /* 0x000000ffff027224 */ /* 0x002fc800078e0a03 */
[----:B0-----:R-:W-:Y:S02]  /*26fc0*/  IMAD R7, R2, R5, RZ ;  /* 0x0000000502077224 */ /* 0x001fe400078e02ff */
[----:B------:R-:W-:-:S04]  /*26fd0*/  IMAD.MOV.U32 R2, RZ, RZ, RZ ;  /* 0x000000ffff027224 */ /* 0x000fc800078e00ff */
[----:B------:R-:W-:Y:S01]  /*26fe0*/  IMAD.HI.U32 R7, R3, R7, R2 ;  /* 0x0000000703077227 */ /* 0x000fe200078e0002 */
[----:B------:R-:W-:-:S03]  /*26ff0*/  LOP3.LUT R2, R0, R4, RZ, 0x3c, !PT ;  /* 0x0000000400027212 */ /* 0x000fc600078e3cff */
[----:B------:R-:W-:Y:S01]  /*27000*/  IMAD.MOV.U32 R3, RZ, RZ, R8 ;  /* 0x000000ffff037224 */ /* 0x000fe200078e0008 */
[----:B------:R-:W-:Y:S02]  /*27010*/  ISETP.GE.AND P1, PT, R2, RZ, PT ;  /* 0x000000ff0200720c */ /* 0x000fe40003f26270 */
[----:B------:R-:W-:-:S05]  /*27020*/  IABS R8, R6 ;  /* 0x0000000600087213 */ /* 0x000fca0000000000 */
[----:B------:R-:W-:-:S06]  /*27030*/  IMAD.MOV R8, RZ, RZ, -R8 ;  /* 0x000000ffff087224 */ /* 0x000fcc00078e0a08 */
        /* <DEDUP_REMOVED lines=10> */
[----:B------:R-:W-:-:S05]  /*270e0*/  IADD3 R2, -R3, RZ, RZ ;  /* 0x000000ff03027210 */ /* 0x000fca0007ffe1ff */
[----:B------:R-:W-:Y:S01]  /*270f0*/  IMAD R0, R4, R2, R0 ;  /* 0x0000000204007224 */ /* 0x000fe200078e0200 */
[----:B------:R-:W-:-:S04]  /*27100*/  LOP3.LUT R2, R3, R6, RZ, 0x3c, !PT ;  /* 0x0000000603027212 */ /* 0x000fc800078e3cff */
[----:B------:R-:W-:Y:S01]  /*27110*/  ISETP.GE.AND P1, PT, R2, RZ, PT ;  /* 0x000000ff0200720c */ /* 0x000fe20003f26270 */
[----:B------:R-:W-:-:S12]  /*27120*/  @P0 VIADD R7, R7, 0x1 ;  /* 0x0000000107070836 */ /* 0x000fd80000000000 */
[----:B------:R-:W-:Y:S02]  /*27130*/  @!P1 IADD3 R7, -R7, RZ, RZ ;  /* 0x000000ff07079210 */ /* 0x000fe40007ffe1ff */
[----:B------:R-:W-:-:S05]  /*27140*/  @!P2 LOP3.LUT R7, RZ, R6, RZ, 0x33, !PT ;  /* 0x00000006ff07a212 */ /* 0x000fca00078e33ff */
[----:B------:R-:W-:-:S04]  /*27150*/  IMAD.MOV R2, RZ, RZ, -R7 ;  /* 0x000000ffff027224 */ /* 0x000fc800078e0a07 */
[C---:B------:R-:W-:Y:S02]  /*27160*/  IMAD R2, R6.reuse, R2, R3 ;  /* 0x0000000206027224 */ /* 0x040fe400078e0203 */
[----:B------:R-:W-:-:S05]  /*27170*/  IMAD R6, R6, 0x1000000, R7 ;  /* 0x0100000006067824 */ /* 0x000fca00078e0207 */
[----:B------:R-:W-:-:S05]  /*27180*/  LEA R2, R2, R6, 0x10 ;  /* 0x0000000602027211 */ /* 0x000fca00078e80ff */
[----:B------:R0:W-:Y:S01]  /*27190*/  STL [R1+0x8], R2 ;  /* 0x0000080201007387 */ /* 0x0001e20000100800 */
[----:B------:R-:W-:Y:S05]  /*271a0*/  BRA `(.L_x_2870) ;  /* 0x0000000000fc7947 */ /* 0x000fea0003800000 */
.L_x_2869:
        /* <DEDUP_REMOVED lines=30> */
[----:B------:R-:W-:-:S03]  /*27390*/  IMAD.MOV R6, RZ, RZ, -R6 ;  /* 0x000000ffff067224 */ /* 0x000fc600078e0a06 */
[----:B------:R-:W-:Y:S01]  /*273a0*/  IADD3 R8, -R7, RZ, RZ ;  /* 0x000000ff07087210 */ /* 0x000fe20007ffe1ff */
[----:B------:R-:W-:-:S03]  /*273b0*/  IMAD R6, R5, R6, R0 ;  /* 0x0000000605067224 */ /* 0x000fc600078e0200 */
[----:B------:R-:W-:-:S04]  /*273c0*/  VIADDMNMX R8, R8, R2, R3, PT ;  /* 0x0000000208087246 */ /* 0x000fc80003800103 */
[----:B------:R-:W-:-:S04]  /*273d0*/  IABS R9, R8 ;  /* 0x0000000800097213 */ /* 0x000fc80000000000 */
[----:B------:R-:W0:Y:S08]  /*273e0*/  I2F.RP R2, R9 ;  /* 0x0000000900027306 */ /* 0x000e300000209400 */
[----:B0-----:R-:W0:Y:S02]  /*273f0*/  MUFU.RCP R2, R2 ;  /* 0x0000000200027308 */ /* 0x001e240000001000 */
[----:B0-----:R-:W-:-:S06]  /*27400*/  VIADD R2, R2, 0xffffffe ;  /* 0x0ffffffe02027836 */ /* 0x001fcc0000000000 */
[----:B------:R0:W1:Y:S02]  /*27410*/  F2I.FTZ.U32.TRUNC.NTZ R3, R2 ;  /* 0x0000000200037305 */ /* 0x000064000021f000 */
[----:B0-----:R-:W-:Y:S01]  /*27420*/  IMAD.MOV.U32 R2, RZ, RZ, RZ ;  /* 0x000000ffff027224 */ /* 0x001fe200078e00ff */
[----:B-1----:R-:W-:-:S05]  /*27430*/  IADD3 R0, RZ, -R3, RZ ;  /* 0x80000003ff007210 */ /* 0x002fca0007ffe0ff */
        /* <DEDUP_REMOVED lines=12> */
[----:B------:R-:W-:Y:S02]  /*27500*/  LOP3.LUT R0, R6, R8, RZ, 0x3c, !PT ;  /* 0x0000000806007212 */ /* 0x000fe400078e3cff */
[----:B------:R-:W-:Y:S02]  /*27510*/  IADD3 R6, R7, 0x1000000, R6 ;  /* 0x0100000007067810 */ /* 0x000fe40007ffe006 */
[----:B------:R-:W-:-:S07]  /*27520*/  ISETP.GE.AND P1, PT, R0, RZ, PT ;  /* 0x000000ff0000720c */ /* 0x000fce0003f26270 */
[----:B------:R-:W-:-:S05]  /*27530*/  @P0 VIADD R2, R2, 0x1 ;  /* 0x0000000102020836 */ /* 0x000fca0000000000 */
[----:B------:R-:W-:-:S05]  /*27540*/  MOV R0, R2 ;  /* 0x0000000200007202 */ /* 0x000fca0000000f00 */
[----:B------:R-:W-:Y:S01]  /*27550*/  @!P1 IMAD.MOV R0, RZ, RZ, -R0 ;  /* 0x000000ffff009224 */ /* 0x000fe200078e0a00 */
[----:B------:R-:W-:Y:S01]  /*27560*/  @!P2 LOP3.LUT R0, RZ, R8, RZ, 0x33, !PT ;  /* 0x00000008ff00a212 */ /* 0x000fe200078e33ff */
[----:B------:R-:W-:-:S04]  /*27570*/  IMAD.MOV R8, RZ, RZ, -R8 ;  /* 0x000000ffff087224 */ /* 0x000fc800078e0a08 */
[----:B------:R-:W-:-:S05]  /*27580*/  IMAD R2, R0, R8, R6 ;  /* 0x0000000800027224 */ /* 0x000fca00078e0206 */
[----:B------:R1:W-:Y:S02]  /*27590*/  STL [R1+0x8], R2 ;  /* 0x0000080201007387 */ /* 0x0003e40000100800 */
.L_x_2870:
[----:B------:R-:W-:-:S04]  /*275a0*/  LOP3.LUT R0, RZ, R0, RZ, 0x33, !PT ;  /* 0x00000000ff007212 */ /* 0x000fc800078e33ff */
[----:B------:R-:W-:-:S05]  /*275b0*/  IADD3 R0, R4, R0, RZ ;  /* 0x0000000004007210 */ /* 0x000fca0007ffe0ff */
[----:B------:R2:W-:Y:S01]  /*275c0*/  STL [R1+0x4], R0 ;  /* 0x0000040001007387 */ /* 0x0005e20000100800 */
[----:B------:R-:W-:Y:S05]  /*275d0*/  BRA `(.L_x_2871) ;  /* 0x0000000000287947 */ /* 0x000fea0003800000 */
.L_x_2863:
        /* <DEDUP_REMOVED lines=10> */
.L_x_2871:
[----:B-12---:R-:W2:Y:S04]  /*27680*/  LDL R0, [R1+0x2c] ;  /* 0x00002c0001007983 */ /* 0x006ea80000100800 */
[----:B0-----:R-:W3:Y:S04]  /*27690*/  LDL R2, [R1+0xc] ;  /* 0x00000c0001027983 */ /* 0x001ee80000100800 */
        /* <DEDUP_REMOVED lines=13> */
.L_x_2860:
[----:B----4-:R-:W2:Y:S01]  /*27770*/  LDL R0, [R1+0xc] ;  /* 0x00000c0001007983 */ /* 0x010ea20000100800 */
[----:B------:R-:W-:Y:S02]  /*27780*/  ULDC UR4, c[0x0][0xc3c] ;  /* 0x00030f0000047ab9 */ /* 0x000fe40000000800 */
[----:B--2---:R-:W-:-:S13]  /*27790*/  ISETP.GE.AND P0, PT, R0, UR4, PT ;  /* 0x0000000400007c0c */ /* 0x004fda000bf06270 */
[----:B------:R-:W-:Y:S05]  /*277a0*/  @!P0 BRA `(.L_x_2872) ;  /* 0xffffff8c00008947 */ /* 0x000fea000383ffff */
[----:B------:R-:W-:Y:S05]  /*277b0*/  BSYNC B8 ;  /* 0x0000000000087941 */ /* 0x000fea0003800000 */
.L_x_2724:
        /* <DEDUP_REMOVED lines=12> */
.L_x_2981:
[----:B------:R-:W-:Y:S05]  /*27880*/  BSYNC B0 ;  /* 0x0000000000007941 */ /* 0x000fea0003800000 */
.L_x_2873:
[----:B------:R-:W-:-:S03]  /*27890*/  UMOV UR4, 0xffffffff ;  /* 0xffffffff00047882 */ /* 0x000fc60000000000 */
[----:B------:R-:W-:Y:S05]  /*278a0*/  BRA.DIV UR4, `(.L_x_2875) ;  /* 0x0000002e04087947 */ /* 0x000fea000b800000 */
[----:B------:R-:W1:Y:S02]  /*278b0*/  S2R R2, SR_TID.X ;  /* 0x0000000000027919 */ /* 0x000e640000002100 */
[----:B-1----:R-:W-:-:S04]  /*278c0*/  SHF.R.U32.HI R2, RZ, 0x5, R2 ;  /* 0x00000005ff027819 */ /* 0x002fc80000011602 */
[----:B------:R-:W-:-:S05]  /*278d0*/  LOP3.LUT R2, R2, 0x3, RZ, 0xc0, !PT ;  /* 0x0000000302027812 */ /* 0x000fca00078ec0ff */
[----:B------:R1:W2:Y:S02]  /*278e0*/  SHFL.IDX PT, R14, R2, RZ, 0x1f ;  /* 0x00001fff020e7589 */ /* 0x0002a400000e0000 */
.L_x_2984:
[----:B--2---:R-:W-:-:S13]  /*278f0*/  ISETP.NE.AND P0, PT, R14, RZ, PT ;  /* 0x000000ff0e00720c */ /* 0x004fda0003f05270 */
[----:B------:R-:W-:Y:S05]  /*27900*/  @P0 BRA `(.L_x_2483) ;  /* 0x0000000000940947 */ /* 0x000fea0003800000 */
[----:B------:R-:W-:-:S03]  /*27910*/  UMOV UR4, 0xffffffff ;  /* 0xffffffff00047882 */ /* 0x000fc60000000000 */
[----:B------:R-:W-:Y:S05]  /*27920*/  BRA.DIV UR4, `(.L_x_2876) ;  /* 0x0000002e041c7947 */ /* 0x000fea000b800000 */
[----:B------:R-:W-:-:S13]  /*27930*/  ELECT P6, URZ, PT ;  /* 0x00000000003f782f */ /* 0x000fda00038c0000 */
.L_x_2987:
        /* <DEDUP_REMOVED lines=8> */
.L_x_2877:
        /* <DEDUP_REMOVED lines=13> */
.L_x_2988:
[----:B------:R-:W1:Y:S02]  /*27a90*/  SYNCS.PHASECHK.TRANS64.TRYWAIT P0, [R7+URZ], R2 ;  /* 0x00000002070075a7 */ /* 0x000e64000800017f */
[----:B-1----:R-:W-:Y:S05]  /*27aa0*/  @!P0 BRA `(.L_x_2879) ;  /* 0x0000002800f08947 */ /* 0x002fea0003800000 */
.L_x_2989:
[----:B------:R-:W-:Y:S05]  /*27ab0*/  @!P2 BRA `(.L_x_2880) ;  /* 0x000000000004a947 */ /* 0x000fea0003800000 */
[----:B------:R-:W-:Y:S01]  /*27ac0*/  BPT.TRAP 0x1 ;  /* 0x000000040000795c */ /* 0x000fe20000300000 */
.L_x_2880:
[----:B------:R-:W-:-:S04]  /*27ad0*/  VIADD R0, R0, 0x34860 ;  /* 0x0003486000007836 */ /* 0x000fc80000000000 */
[----:B------:R-:W-:-:S04]  /*27ae0*/  IMAD R4, R19, 0x8, R0 ;  /* 0x0000000813047824 */ /* 0x000fc800078e0200 */
[----:B------:R-:W2:Y:S02]  /*27af0*/  SYNCS.PHASECHK.TRANS64.TRYWAIT P0, [R4+URZ], R5 ;  /* 0x00000005040075a7 */ /* 0x000ea4000800017f */
[----:B--2---:R-:W-:Y:S05]  /*27b00*/  @!P0 BRA `(.L_x_2881) ;  /* 0x0000002800ec8947 */ /* 0x004fea0003800000 */
.L_x_2990:
[----:B------:R-:W-:-:S07]  /*27b10*/  LEA R3, R3, R0, 0x3 ;  /* 0x0000000003037211 */ /* 0x000fce00078e18ff */
.L_x_2882:
[----:B---3--:R3:W4:Y:S02]  /*27b20*/  SYNCS.PHASECHK.TRANS64.TRYWAIT P0, [R3+URZ], R2 ;  /* 0x00000002030075a7 */ /* 0x008724000800017f */
[----:B----4-:R-:W-:Y:S05]  /*27b30*/  @!P0 NANOSLEEP.SYNCS 0x989680 ;  /* 0x009896800000895d */ /* 0x010fea0003900000 */
[----:B------:R-:W4:Y:S02]  /*27b40*/  @!P0 SYNCS.PHASECHK.TRANS64 P0, [R3+URZ], R2 ;  /* 0x00000002030085a7 */ /* 0x000f24000800007f */
[----:B----4-:R-:W-:Y:S05]  /*27b50*/  @!P0 BRA `(.L_x_2882) ;  /* 0xfffffffc00f08947 */ /* 0x010fea000383ffff */
.L_x_2483:
[----:B------:R-:W-:Y:S05]  /*27b60*/  BSYNC B9 ;  /* 0x0000000000097941 */ /* 0x000fea0003800000 */
.L_x_2480:
[----:B------:R-:W-:Y:S05]  /*27b70*/  EXIT ;  /* 0x000000000000794d */ /* 0x000fea0003800000 */
.L_x_2503:
[----:B0-----:R0:W1:Y:S02]  /*27b80*/  SYNCS.PHASECHK.TRANS64.TRYWAIT P5, [R3+URZ+0x34890], R0 ;  /* 0x03489000030075a7 */ /* 0x00106400080a017f */
[----:B-1----:R-:W-:Y:S05]  /*27b90*/  @!P5 NANOSLEEP.SYNCS 0x989680 ;  /* 0x009896800000d95d */ /* 0x002fea0003900000 */
[----:B------:R-:W1:Y:S02]  /*27ba0*/  @!P5 SYNCS.PHASECHK.TRANS64 P5, [R3+URZ+0x34890], R0 ;  /* 0x034890000300d5a7 */ /* 0x000e6400080a007f */
[----:B-1----:R-:W-:Y:S05]  /*27bb0*/  @!P5 BRA `(.L_x_2503) ;  /* 0xfffffffc00f0d947 */ /* 0x002fea000383ffff */
[----:B------:R-:W-:Y:S05]  /*27bc0*/  BRA `(.L_x_2883) ;  /* 0xfffffdc000287947 */ /* 0x000fea000383ffff */
.L_x_2557:
[----:B-1----:R1:W2:Y:S02]  /*27bd0*/  SYNCS.PHASECHK.TRANS64.TRYWAIT P5, [R3+URZ+0x34890], R0 ;  /* 0x03489000030075a7 */ /* 0x0022a400080a017f */
[----:B--2---:R-:W-:Y:S05]  /*27be0*/  @!P5 NANOSLEEP.SYNCS 0x989680 ;  /* 0x009896800000d95d */ /* 0x004fea0003900000 */
[----:B------:R-:W2:Y:S02]  /*27bf0*/  @!P5 SYNCS.PHASECHK.TRANS64 P5, [R3+URZ+0x34890], R0 ;  /* 0x034890000300d5a7 */ /* 0x000ea400080a007f */
[----:B--2---:R-:W-:Y:S05]  /*27c00*/  @!P5 BRA `(.L_x_2557) ;  /* 0xfffffffc00f0d947 */ /* 0x004fea000383ffff */
[----:B------:R-:W-:Y:S05]  /*27c10*/  BRA `(.L_x_2884) ;  /* 0xfffffdf000fc7947 */ /* 0x000fea000383ffff */
.L_x_2582:
[----:B-1----:R1:W2:Y:S02]  /*27c20*/  SYNCS.PHASECHK.TRANS64.TRYWAIT P4, [R3+URZ+0x34890], R0 ;  /* 0x03489000030075a7 */ /* 0x0022a4000808017f */
[----:B--2---:R-:W-:Y:S05]  /*27c30*/  @!P4 NANOSLEEP.SYNCS 0x989680 ;  /* 0x009896800000c95d */ /* 0x004fea0003900000 */
[----:B------:R-:W2:Y:S02]  /*27c40*/  @!P4 SYNCS.PHASECHK.TRANS64 P4, [R3+URZ+0x34890], R0 ;  /* 0x034890000300c5a7 */ /* 0x000ea4000808007f */
[----:B--2---:R-:W-:Y:S05]  /*27c50*/  @!P4 BRA `(.L_x_2582) ;  /* 0xfffffffc00f0c947 */ /* 0x004fea000383ffff */
[----:B------:R-:W-:Y:S05]  /*27c60*/  BRA `(.L_x_2885) ;  /* 0xfffffe2400307947 */ /* 0x000fea000383ffff */
.L_x_2588:
[----:B0-----:R0:W1:Y:S02]  /*27c70*/  SYNCS.PHASECHK.TRANS64.TRYWAIT P4, [R3+URZ+0x348b0], R0 ;  /* 0x0348b000030075a7 */ /* 0x001064000808017f */
[----:B-1----:R-:W-:Y:S05]  /*27c80*/  @!P4 NANOSLEEP.SYNCS 0x989680 ;  /* 0x009896800000c95d */ /* 0x002fea0003900000 */
[----:B------:R-:W1:Y:S02]  /*27c90*/  @!P4 SYNCS.PHASECHK.TRANS64 P4, [R3+URZ+0x348b0], R0 ;  /* 0x0348b0000300c5a7 */ /* 0x000e64000808007f */
[----:B-1----:R-:W-:Y:S05]  /*27ca0*/  @!P4 BRA `(.L_x_2588) ;  /* 0xfffffffc00f0c947 */ /* 0x002fea000383ffff */
[----:B------:R-:W-:Y:S05]  /*27cb0*/  BRA `(.L_x_2886) ;  /* 0xfffffe2800307947 */ /* 0x000fea000383ffff */
.L_x_2608:
        /* <DEDUP_REMOVED lines=8> */
.L_x_2888:
[----:B------:R-:W-:Y:S05]  /*27d40*/  BSYNC B1 ;  /* 0x0000000000017941 */ /* 0x000fea0003800000 */
.L_x_2887:
        /* <DEDUP_REMOVED lines=8> */
.L_x_2889:
[----:B------:R-:W-:Y:S02]  /*27dd0*/  IMAD.MOV.U32 R13, RZ, RZ, R63 ;  /* 0x000000ffff0d7224 */ /* 0x000fe400078e003f */
[----:B------:R-:W-:-:S07]  /*27de0*/  IMAD.MOV.U32 R6, RZ, RZ, R14 ;  /* 0x000000ffff067224 */ /* 0x000fce00078e000e */
[----:B------:R-:W-:Y:S05]  /*27df0*/  WARPSYNC.COLLECTIVE R15, `(.L_x_2890) ;  /* 0x000000000f087348 */ /* 0x000fea0003c00000 */
[----:B------:R0:W1:Y:S02]  /*27e00*/  SHFL.IDX P6, R14, R13, R12, R11 ;  /* 0x0000000c0d0e7389 */ /* 0x00006400000c000b */
[----:B01----:R-:W-:Y:S01]  /*27e10*/  ENDCOLLECTIVE ;  /* 0x000000000000791b */ /* 0x003fe20003800000 */
.L_x_2890:
[----:B------:R-:W-:Y:S01]  /*27e20*/  IMAD.MOV.U32 R13, RZ, RZ, R3 ;  /* 0x000000ffff0d7224 */ /* 0x000fe200078e0003 */
[----:B------:R-:W-:-:S07]  /*27e30*/  MOV R9, R14 ;  /* 0x0000000e00097202 */ /* 0x000fce0000000f00 */
[----:B------:R-:W-:Y:S05]  /*27e40*/  WARPSYNC.COLLECTIVE R15, `(.L_x_2891) ;  /* 0x000000000f087348 */ /* 0x000fea0003c00000 */
[----:B------:R0:W1:Y:S02]  /*27e50*/  SHFL.IDX P6, R14, R13, R12, R11 ;  /* 0x0000000c0d0e7389 */ /* 0x00006400000c000b */
[----:B01----:R-:W-:Y:S01]  /*27e60*/  ENDCOLLECTIVE ;  /* 0x000000000000791b */ /* 0x003fe20003800000 */
.L_x_2891:
[----:B------:R-:W-:Y:S01]  /*27e70*/  IMAD.MOV.U32 R8, RZ, RZ, R14 ;  /* 0x000000ffff087224 */ /* 0x000fe200078e000e */
[----:B------:R-:W-:Y:S06]  /*27e80*/  BRA `(.L_x_2892) ;  /* 0xfffffe3800307947 */ /* 0x000fec000383ffff */
.L_x_2611:
[----:B------:R-:W-:Y:S01]  /*27e90*/  BSSY B1, `(.L_x_2893) ;  /* 0x0000008000017945 */ /* 0x000fe20003800000 */
[----:B------:R-:W-:Y:S01]  /*27ea0*/  MOV R13, R0 ;  /* 0x00000000000d7202 */ /* 0x000fe20000000f00 */
[----:B------:R-:W-:Y:S01]  /*27eb0*/  IMAD.MOV.U32 R12, RZ, RZ, 0x1 ;  /* 0x00000001ff0c7424 */ /* 0x000fe200078e00ff */
[----:B------:R-:W-:Y:S01]  /*27ec0*/  MOV R15, 0xffffffff ;  /* 0xffffffff000f7802 */ /* 0x000fe20000000f00 */
[----:B------:R-:W-:-:S07]  /*27ed0*/  IMAD.MOV.U32 R11, RZ, RZ, 0x1c1f ;  /* 0x00001c1fff0b7424 */ /* 0x000fce00078e00ff */
[----:B0--34-:R-:W-:Y:S05]  /*27ee0*/  WARPSYNC.COLLECTIVE R15, `(.L_x_2894) ;  /* 0x000000000f087348 */ /* 0x019fea0003c00000 */
[----:B------:R1:W2:Y:S02]  /*27ef0*/  SHFL.IDX P6, R14, R13, R12, R11 ;  /* 0x0000000c0d0e7389 */ /* 0x0002a400000c000b */
[----:B01234-:R-:W-:Y:S01]  /*27f00*/  ENDCOLLECTIVE ;  /* 0x000000000000791b */ /* 0x01ffe20003800000 */
.L_x_2894:
[----:B------:R-:W-:Y:S05]  /*27f10*/  BSYNC B1 ;  /* 0x0000000000017941 */ /* 0x000fea0003800000 */
.L_x_2893:
[----:B------:R-:W-:Y:S01]  /*27f20*/  IMAD.MOV.U32 R13, RZ, RZ, R65 ;  /* 0x000000ffff0d7224 */ /* 0x000fe200078e0041 */
[----:B------:R-:W-:Y:S01]  /*27f30*/  MOV R12, 0x1 ;  /* 0x00000001000c7802 */ /* 0x000fe20000000f00 */
[----:B------:R-:W-:Y:S02]  /*27f40*/  IMAD.MOV.U32 R11, RZ, RZ, 0x1c1f ;  /* 0x00001c1fff0b7424 */ /* 0x000fe400078e00ff */
[----:B------:R-:W-:Y:S02]  /*27f50*/  IMAD.MOV.U32 R15, RZ, RZ, -0x1 ;  /* 0xffffffffff0f7424 */ /* 0x000fe400078e00ff */
[----:B------:R-:W-:-:S07]  /*27f60*/  IMAD.MOV.U32 R0, RZ, RZ, R14 ;  /* 0x000000ffff007224 */ /* 0x000fce00078e000e */
[----:B------:R-:W-:Y:S05]  /*27f70*/  WARPSYNC.COLLECTIVE R15, `(.L_x_2895) ;  /* 0x000000000f087348 */ /* 0x000fea0003c00000 */
[----:B------:R0:W1:Y:S02]  /*27f80*/  SHFL.IDX P6, R14, R13, R12, R11 ;  /* 0x0000000c0d0e7389 */ /* 0x00006400000c000b */
[----:B01----:R-:W-:Y:S01]  /*27f90*/  ENDCOLLECTIVE ;  /* 0x000000000000791b */ /* 0x003fe20003800000 */
.L_x_2895:
[----:B------:R-:W-:Y:S01]  /*27fa0*/  IMAD.MOV.U32 R13, RZ, RZ, R63 ;  /* 0x000000ffff0d7224 */ /* 0x000fe200078e003f */
[----:B------:R-:W-:-:S07]  /*27fb0*/  MOV R65, R14 ;  /* 0x0000000e00417202 */ /* 0x000fce0000000f00 */
[----:B------:R-:W-:Y:S05]  /*27fc0*/  WARPSYNC.COLLECTIVE R15, `(.L_x_2896) ;  /* 0x000000000f087348 */ /* 0x000fea0003c00000 */
[----:B------:R0:W1:Y:S02]  /*27fd0*/  SHFL.IDX P6, R14, R13, R12, R11 ;  /* 0x0000000c0d0e7389 */ /* 0x00006400000c000b */
[----:B01----:R-:W-:Y:S01]  /*27fe0*/  ENDCOLLECTIVE ;  /* 0x000000000000791b */ /* 0x003fe20003800000 */
.L_x_2896:
[----:B------:R-:W-:Y:S01]  /*27ff0*/  MOV R13, R3 ;  /* 0x00000003000d7202 */ /* 0x000fe20000000f00 */
[----:B------:R-:W-:-:S07]  /*28000*/  IMAD.MOV.U32 R63, RZ, RZ, R14 ;  /* 0x000000ffff3f7224 */ /* 0x000fce00078e000e */
[----:B------:R-:W-:Y:S05]  /*28010*/  WARPSYNC.COLLECTIVE R15, `(.L_x_2897) ;  /* 0x000000000f087348 */ /* 0x000fea0003c00000 */
[----:B------:R0:W1:Y:S02]  /*28020*/  SHFL.IDX P6, R14, R13, R12, R11 ;  /* 0x0000000c0d0e7389 */ /* 0x00006400000c000b */
[----:B01----:R-:W-:Y:S01]  /*28030*/  ENDCOLLECTIVE ;  /* 0x000000000000791b */ /* 0x003fe20003800000 */
.L_x_2897:
[----:B------:R-:W-:Y:S01]  /*28040*/  IMAD.MOV.U32 R62, RZ, RZ, R14 ;  /* 0x000000ffff3e7224 */ /* 0x000fe200078e000e */
[----:B------:R-:W-:Y:S06]  /*28050*/  BRA `(.L_x_2898) ;  /* 0xfffffe3c00bc7947 */ /* 0x000fec000383ffff */
.L_x_2615:
[----:B0-----:R0:W1:Y:S02]  /*28060*/  SYNCS.PHASECHK.TRANS64.TRYWAIT P0, [R2+URZ+0x34800], R5 ;  /* 0x03480005020075a7 */ /* 0x001064000800017f */
[----:B-1----:R-:W-:Y:S05]  /*28070*/  @!P0 NANOSLEEP.SYNCS 0x989680 ;  /* 0x009896800000895d */ /* 0x002fea0003900000 */
[----:B------:R-:W1:Y:S02]  /*28080*/  @!P0 SYNCS.PHASECHK.TRANS64 P0, [R2+URZ+0x34800], R5 ;  /* 0x03480005020085a7 */ /* 0x000e64000800007f */
[----:B-1----:R-:W-:Y:S05]  /*28090*/  @!P0 BRA `(.L_x_2615) ;  /* 0xfffffffc00f08947 */ /* 0x002fea000383ffff */
[----:B------:R-:W-:Y:S05]  /*280a0*/  BRA `(.L_x_2899) ;  /* 0xfffffe4400dc7947 */ /* 0x000fea000383ffff */
.L_x_2639:
        /* <DEDUP_REMOVED lines=8> */
.L_x_2901:
[----:B------:R-:W-:Y:S05]  /*28130*/  BSYNC B1 ;  /* 0x0000000000017941 */ /* 0x000fea0003800000 */
.L_x_2900:
[----:B------:R-:W-:Y:S01]  /*28140*/  IMAD.MOV.U32 R13, RZ, RZ, R60 ;  /* 0x000000ffff0d7224 */ /* 0x000fe200078e003c */
[----:B------:R-:W-:Y:S01]  /*28150*/  MOV R11, 0x1c1f ;  /* 0x00001c1f000b7802 */ /* 0x000fe20000000f00 */
[----:B------:R-:W-:Y:S01]  /*28160*/  IMAD.MOV.U32 R12, RZ, RZ, RZ ;  /* 0x000000ffff0c7224 */ /* 0x000fe200078e00ff */
[----:B------:R-:W-:Y:S01]  /*28170*/  MOV R3, R14 ;  /* 0x0000000e00037202 */ /* 0x000fe20000000f00 */
[----:B------:R-:W-:-:S04]  /*28180*/  IMAD.MOV.U32 R15, RZ, RZ, -0x1 ;  /* 0xffffffffff0f7424 */ /* 0x000fc800078e00ff */
[----:B------:R-:W-:-:S07]  /*28190*/  IMAD.MOV.U32 R7, RZ, RZ, R3 ;  /* 0x000000ffff077224 */ /* 0x000fce00078e0003 */
[----:B------:R-:W-:Y:S05]  /*281a0*/  WARPSYNC.COLLECTIVE R15, `(.L_x_2902) ;  /* 0x000000000f087348 */ /* 0x000fea0003c00000 */
[----:B------:R0:W1:Y:S02]  /*281b0*/  SHFL.IDX P6, R14, R13, R12, R11 ;  /* 0x0000000c0d0e7389 */ /* 0x00006400000c000b */
[----:B01----:R-:W-:Y:S01]  /*281c0*/  ENDCOLLECTIVE ;  /* 0x000000000000791b */ /* 0x003fe20003800000 */
.L_x_2902:
[----:B------:R-:W-:Y:S01]  /*281d0*/  MOV R13, R67 ;  /* 0x00000043000d7202 */ /* 0x000fe20000000f00 */
[----:B------:R-:W-:-:S07]  /*281e0*/  IMAD.MOV.U32 R0, RZ, RZ, R14 ;  /* 0x000000ffff007224 */ /* 0x000fce00078e000e */
[----:B------:R-:W-:Y:S05]  /*281f0*/  WARPSYNC.COLLECTIVE R15, `(.L_x_2903) ;  /* 0x000000000f087348 */ /* 0x000fea0003c00000 */
[----:B------:R0:W1:Y:S02]  /*28200*/  SHFL.IDX P6, R14, R13, R12, R11 ;  /* 0x0000000c0d0e7389 */ /* 0x00006400000c000b */
[----:B01----:R-:W-:Y:S01]  /*28210*/  ENDCOLLECTIVE ;  /* 0x000000000000791b */ /* 0x003fe20003800000 */
.L_x_2903:
[----:B------:R-:W-:Y:S01]  /*28220*/  MOV R6, R0 ;  /* 0x0000000000067202 */ /* 0x000fe20000000f00 */
[----:B------:R-:W-:Y:S02]  /*28230*/  IMAD.MOV.U32 R13, RZ, RZ, R66 ;  /* 0x000000ffff0d7224 */ /* 0x000fe400078e0042 */
[----:B------:R-:W-:-:S07]  /*28240*/  IMAD.MOV.U32 R4, RZ, RZ, R14 ;  /* 0x000000ffff047224 */ /* 0x000fce00078e000e */
[----:B------:R-:W-:Y:S05]  /*28250*/  WARPSYNC.COLLECTIVE R15, `(.L_x_2904) ;  /* 0x000000000f087348 */ /* 0x000fea0003c00000 */
[----:B------:R0:W1:Y:S02]  /*28260*/  SHFL.IDX P6, R14, R13, R12, R11 ;  /* 0x0000000c0d0e7389 */ /* 0x00006400000c000b */
[----:B01----:R-:W-:Y:S01]  /*28270*/  ENDCOLLECTIVE ;  /* 0x000000000000791b */ /* 0x003fe20003800000 */
.L_x_2904:
[----:B------:R-:W-:Y:S05]  /*28280*/  BRA `(.L_x_2905) ;  /* 0xfffffe6800ac7947 */ /* 0x000fea000383ffff */
.L_x_2642:
[----:B------:R-:W-:Y:S01]  /*28290*/  BSSY B1, `(.L_x_2906) ;  /* 0x0000008000017945 */ /* 0x000fe20003800000 */
[----:B------:R-:W-:Y:S01]  /*282a0*/  IMAD.MOV.U32 R13, RZ, RZ, R61 ;  /* 0x000000ffff0d7224 */ /* 0x000fe200078e003d */
[----:B------:R-:W-:Y:S01]  /*282b0*/  MOV R12, 0x1 ;  /* 0x00000001000c7802 */ /* 0x000fe20000000f00 */
[----:B------:R-:W-:Y:S02]  /*282c0*/  IMAD.MOV.U32 R11, RZ, RZ, 0x1c1f ;  /* 0x00001c1fff0b7424 */ /* 0x000fe400078e00ff */
[----:B------:R-:W-:-:S07]  /*282d0*/  IMAD.MOV.U32 R15, RZ, RZ, -0x1 ;  /* 0xffffffffff0f7424 */ /* 0x000fce00078e00ff */
[----:B------:R-:W-:Y:S05]  /*282e0*/  WARPSYNC.COLLECTIVE R15, `(.L_x_2907) ;  /* 0x000000000f087348 */ /* 0x000fea0003c00000 */
[----:B------:R0:W1:Y:S02]  /*282f0*/  SHFL.IDX P6, R14, R13, R12, R11 ;  /* 0x0000000c0d0e7389 */ /* 0x00006400000c000b */
[----:B01----:R-:W-:Y:S01]  /*28300*/  ENDCOLLECTIVE ;  /* 0x000000000000791b */ /* 0x003fe20003800000 */
.L_x_2907:
[----:B------:R-:W-:Y:S05]  /*28310*/  BSYNC B1 ;  /* 0x0000000000017941 */ /* 0x000fea0003800000 */
.L_x_2906:
[----:B------:R-:W-:Y:S01]  /*28320*/  IMAD.MOV.U32 R13, RZ, RZ, R60 ;  /* 0x000000ffff0d7224 */ /* 0x000fe200078e003c */
[----:B------:R-:W-:Y:S01]  /*28330*/  MOV R11, 0x1c1f ;  /* 0x00001c1f000b7802 */ /* 0x000fe20000000f00 */
[----:B------:R-:W-:Y:S01]  /*28340*/  IMAD.MOV.U32 R12, RZ, RZ, 0x1 ;  /* 0x00000001ff0c7424 */ /* 0x000fe200078e00ff */
[----:B------:R-:W-:Y:S01]  /*28350*/  MOV R61, R14 ;  /* 0x0000000e003d7202 */ /* 0x000fe20000000f00 */
[----:B------:R-:W-:-:S07]  /*28360*/  IMAD.MOV.U32 R15, RZ, RZ, -0x1 ;  /* 0xffffffffff0f7424 */ /* 0x000fce00078e00ff */
[----:B------:R-:W-:Y:S05]  /*28370*/  WARPSYNC.COLLECTIVE R15, `(.L_x_2908) ;  /* 0x000000000f087348 */ /* 0x000fea0003c00000 */
[----:B------:R0:W1:Y:S02]  /*28380*/  SHFL.IDX P6, R14, R13, R12, R11 ;  /* 0x0000000c0d0e7389 */ /* 0x00006400000c000b */
[----:B01----:R-:W-:Y:S01]  /*28390*/  ENDCOLLECTIVE ;  /* 0x000000000000791b */ /* 0x003fe20003800000 */
.L_x_2908:
[----:B------:R-:W-:Y:S01]  /*283a0*/  MOV R13, R67 ;  /* 0x00000043000d7202 */ /* 0x000fe20000000f00 */
[----:B------:R-:W-:-:S07]  /*283b0*/  IMAD.MOV.U32 R60, RZ, RZ, R14 ;  /* 0x000000ffff3c7224 */ /* 0x000fce00078e000e */
[----:B------:R-:W-:Y:S05]  /*283c0*/  WARPSYNC.COLLECTIVE R15, `(.L_x_2909) ;  /* 0x000000000f087348 */ /* 0x000fea0003c00000 */
[----:B------:R0:W1:Y:S02]  /*283d0*/  SHFL.IDX P6, R14, R13, R12, R11 ;  /* 0x0000000c0d0e7389 */ /* 0x00006400000c000b */
[----:B01----:R-:W-:Y:S01]  /*283e0*/  ENDCOLLECTIVE ;  /* 0x000000000000791b */ /* 0x003fe20003800000 */
.L_x_2909:
[----:B------:R-:W-:Y:S02]  /*283f0*/  IMAD.MOV.U32 R13, RZ, RZ, R66 ;  /* 0x000000ffff0d7224 */ /* 0x000fe400078e0042 */
[----:B------:R-:W-:-:S07]  /*28400*/  IMAD.MOV.U32 R67, RZ, RZ, R14 ;  /* 0x000000ffff437224 */ /* 0x000fce00078e000e */
[----:B------:R-:W-:Y:S05]  /*28410*/  WARPSYNC.COLLECTIVE R15, `(.L_x_2910) ;  /* 0x000000000f087348 */ /* 0x000fea0003c00000 */
[----:B------:R0:W1:Y:S02]  /*28420*/  SHFL.IDX P6, R14, R13, R12, R11 ;  /* 0x0000000c0d0e7389 */ /* 0x00006400000c000b */
[----:B01----:R-:W-:Y:S01]  /*28430*/  ENDCOLLECTIVE ;  /* 0x000000000000791b */ /* 0x003fe20003800000 */
.L_x_2910:
[----:B------:R-:W-:Y:S01]  /*28440*/  MOV R66, R14 ;  /* 0x0000000e00427202 */ /* 0x000fe20000000f00 */
[----:B------:R-:W-:Y:S06]  /*28450*/  BRA `(.L_x_2911) ;  /* 0xfffffe6c00b87947 */ /* 0x000fec000383ffff */
.L_x_2646:
[----:B0-----:R0:W1:Y:S02]  /*28460*/  SYNCS.PHASECHK.TRANS64.TRYWAIT P0, [R2+URZ+0x34800], R61 ;  /* 0x0348003d020075a7 */ /* 0x001064000800017f */
[----:B-1----:R-:W-:Y:S05]  /*28470*/  @!P0 NANOSLEEP.SYNCS 0x989680 ;  /* 0x009896800000895d */ /* 0x002fea0003900000 */
[----:B------:R-:W1:Y:S02]  /*28480*/  @!P0 SYNCS.PHASECHK.TRANS64 P0, [R2+URZ+0x34800], R61 ;  /* 0x0348003d020085a7 */ /* 0x000e64000800007f */
[----:B-1----:R-:W-:Y:S05]  /*28490*/  @!P0 BRA `(.L_x_2646) ;  /* 0xfffffffc00f08947 */ /* 0x002fea000383ffff */
[----:B------:R-:W-:Y:S05]  /*284a0*/  BRA `(.L_x_2912) ;  /* 0xfffffe7400187947 */ /* 0x000fea000383ffff */
.L_x_2660:
[----:B-1----:R1:W2:Y:S02]  /*284b0*/  SYNCS.PHASECHK.TRANS64.TRYWAIT P2, [R0+URZ+0x34830], R3 ;  /* 0x03483003000075a7 */ /* 0x0022a4000804017f */
[----:B--2---:R-:W-:Y:S05]  /*284c0*/  @!P2 NANOSLEEP.SYNCS 0x989680 ;  /* 0x009896800000a95d */ /* 0x004fea0003900000 */
[----:B------:R-:W2:Y:S02]  /*284d0*/  @!P2 SYNCS.PHASECHK.TRANS64 P2, [R0+URZ+0x34830], R3 ;  /* 0x034830030000a5a7 */ /* 0x000ea4000804007f */
[----:B--2---:R-:W-:Y:S05]  /*284e0*/  @!P2 BRA `(.L_x_2660) ;  /* 0xfffffffc00f0a947 */ /* 0x004fea000383ffff */
[----:B------:R-:W-:Y:S05]  /*284f0*/  BRA `(.L_x_2659) ;  /* 0xfffffe9800e47947 */ /* 0x000fea000383ffff */
.L_x_2667:
[----:B-1----:R1:W2:Y:S02]  /*28500*/  SYNCS.PHASECHK.TRANS64.TRYWAIT P3, [R13+URZ+0x34830], R8 ;  /* 0x034830080d0075a7 */ /* 0x0022a4000806017f */
[----:B--2---:R-:W-:Y:S05]  /*28510*/  @!P3 NANOSLEEP.SYNCS 0x989680 ;  /* 0x009896800000b95d */ /* 0x004fea0003900000 */
[----:B------:R-:W2:Y:S02]  /*28520*/  @!P3 SYNCS.PHASECHK.TRANS64 P3, [R13+URZ+0x34830], R8 ;  /* 0x034830080d00b5a7 */ /* 0x000ea4000806007f */
[----:B--2---:R-:W-:Y:S05]  /*28530*/  @!P3 BRA `(.L_x_2667) ;  /* 0xfffffffc00f0b947 */ /* 0x004fea000383ffff */
[----:B------:R-:W-:Y:S05]  /*28540*/  BRA `(.L_x_2666) ;  /* 0xfffffecc00387947 */ /* 0x000fea000383ffff */
.L_x_2672:
[----:B-1----:R1:W2:Y:S02]  /*28550*/  SYNCS.PHASECHK.TRANS64.TRYWAIT P3, [R14+URZ+0x34850], R7 ;  /* 0x034850070e0075a7 */ /* 0x0022a4000806017f */
[----:B--2---:R-:W-:Y:S05]  /*28560*/  @!P3 NANOSLEEP.SYNCS 0x989680 ;  /* 0x009896800000b95d */ /* 0x004fea0003900000 */
[----:B------:R-:W2:Y:S02]  /*28570*/  @!P3 SYNCS.PHASECHK.TRANS64 P3, [R14+URZ+0x34850], R7 ;  /* 0x034850070e00b5a7 */ /* 0x000ea4000806007f */
[----:B--2---:R-:W-:Y:S05]  /*28580*/  @!P3 BRA `(.L_x_2672) ;  /* 0xfffffffc00f0b947 */ /* 0x004fea000383ffff */
[----:B------:R-:W-:Y:S05]  /*28590*/  BRA `(.L_x_2671) ;  /* 0xfffffed400fc7947 */ /* 0x000fea000383ffff */
.L_x_2680:
[----:B-1----:R1:W2:Y:S02]  /*285a0*/  SYNCS.PHASECHK.TRANS64.TRYWAIT P2, [R8+URZ+0x34830], R9 ;  /* 0x03483009080075a7 */ /* 0x0022a4000804017f */
[----:B--2---:R-:W-:Y:S05]  /*285b0*/  @!P2 NANOSLEEP.SYNCS 0x989680 ;  /* 0x009896800000a95d */ /* 0x004fea0003900000 */
[----:B------:R-:W2:Y:S02]  /*285c0*/  @!P2 SYNCS.PHASECHK.TRANS64 P2, [R8+URZ+0x34830], R9 ;  /* 0x034830090800a5a7 */ /* 0x000ea4000804007f */
[----:B--2---:R-:W-:Y:S05]  /*285d0*/  @!P2 BRA `(.L_x_2680) ;  /* 0xfffffffc00f0a947 */ /* 0x004fea000383ffff */
[----:B------:R-:W-:Y:S05]  /*285e0*/  BRA `(.L_x_2679) ;  /* 0xffffff0000987947 */ /* 0x000fea000383ffff */
.L_x_2685:
[----:B-1----:R1:W2:Y:S02]  /*285f0*/  SYNCS.PHASECHK.TRANS64.TRYWAIT P2, [R11+URZ+0x34850], R7 ;  /* 0x034850070b0075a7 */ /* 0x0022a4000804017f */
[----:B--2---:R-:W-:Y:S05]  /*28600*/  @!P2 NANOSLEEP.SYNCS 0x989680 ;  /* 0x009896800000a95d */ /* 0x004fea0003900000 */
[----:B------:R-:W2:Y:S02]  /*28610*/  @!P2 SYNCS.PHASECHK.TRANS64 P2, [R11+URZ+0x34850], R7 ;  /* 0x034850070b00a5a7 */ /* 0x000ea4000804007f */
[----:B--2---:R-:W-:Y:S05]  /*28620*/  @!P2 BRA `(.L_x_2685) ;  /* 0xfffffffc00f0a947 */ /* 0x004fea000383ffff */
[----:B------:R-:W-:Y:S05]  /*28630*/  BRA `(.L_x_2684) ;  /* 0xffffff0c00507947 */ /* 0x000fea000383ffff */
.L_x_2691:
[----:B-1----:R1:W2:Y:S02]  /*28640*/  SYNCS.PHASECHK.TRANS64.TRYWAIT P0, [R6+URZ+0x34850], R5 ;  /* 0x03485005060075a7 */ /* 0x0022a4000800017f */
[----:B--2---:R-:W-:Y:S05]  /*28650*/  @!P0 NANOSLEEP.SYNCS 0x989680 ;  /* 0x009896800000895d */ /* 0x004fea0003900000 */
[----:B------:R-:W2:Y:S02]  /*28660*/  @!P0 SYNCS.PHASECHK.TRANS64 P0, [R6+URZ+0x34850], R5 ;  /* 0x03485005060085a7 */ /* 0x000ea4000800007f */
[----:B--2---:R-:W-:Y:S05]  /*28670*/  @!P0 BRA `(.L_x_2691) ;  /* 0xfffffffc00f08947 */ /* 0x004fea000383ffff */
[----:B------:R-:W-:Y:S05]  /*28680*/  BRA `(.L_x_2690) ;  /* 0xffffff3000787947 */ /* 0x000fea000383ffff */
.L_x_2732:
        /* <DEDUP_REMOVED lines=11> */
.L_x_2914:
[----:B------:R-:W-:Y:S05]  /*28740*/  BSYNC B1 ;  /* 0x0000000000017941 */ /* 0x000fea0003800000 */
.L_x_2913:
[----:B------:R-:W-:Y:S05]  /*28750*/  BRA `(.L_x_2915) ;  /* 0xffffff8400c87947 */ /* 0x000fea000383ffff */
.L_x_2734:
[----:B------:R-:W-:Y:S01]  /*28760*/  BSSY B1, `(.L_x_2916) ;  /* 0x0000006000017945 */ /* 0x000fe20003800000 */
[----:B------:R-:W-:-:S07]  /*28770*/  IMAD.MOV.U32 R15, RZ, RZ, -0x1 ;  /* 0xffffffffff0f7424 */ /* 0x000fce00078e00ff */
[----:B0-----:R-:W-:Y:S05]  /*28780*/  WARPSYNC.COLLECTIVE R15, `(.L_x_2917) ;  /* 0x000000000f0c7348 */ /* 0x001fea0003c00000 */
[----:B------:R-:W-:Y:S02]  /*28790*/  ELECT P6, UR62, PT ;  /* 0x00000000003e782f */ /* 0x000fe400038c0000 */
[----:B------:R-:W-:Y:S01]  /*287a0*/  MOV R14, UR62 ;  /* 0x0000003e000e7c02 */ /* 0x000fe20008000f00 */
[----:B0-----:R-:W-:Y:S10]  /*287b0*/  ENDCOLLECTIVE ;  /* 0x000000000000791b */ /* 0x001ff40003800000 */
.L_x_2917:
[----:B------:R-:W-:Y:S05]  /*287c0*/  BSYNC B1 ;  /* 0x0000000000017941 */ /* 0x000fea0003800000 */
.L_x_2916:
[----:B------:R-:W-:Y:S01]  /*287d0*/  PLOP3.LUT P2, PT, P6, PT, PT, 0x80, 0x0 ;  /* 0x000000000000781c */ /* 0x000fe2000374f070 */
[----:B------:R-:W-:-:S12]  /*287e0*/  BRA `(.L_x_2733) ;  /* 0xffffff8400bc7947 */ /* 0x000fd8000383ffff */
.L_x_2736:
[----:B0-----:R0:W1:Y:S02]  /*287f0*/  SYNCS.PHASECHK.TRANS64.TRYWAIT P0, [R18+URZ+0x34820], R2 ;  /* 0x03482002120075a7 */ /* 0x001064000800017f */
[----:B-1----:R-:W-:Y:S05]  /*28800*/  @!P0 NANOSLEEP.SYNCS 0x989680 ;  /* 0x009896800000895d */ /* 0x002fea0003900000 */
[----:B------:R-:W1:Y:S02]  /*28810*/  @!P0 SYNCS.PHASECHK.TRANS64 P0, [R18+URZ+0x34820], R2 ;  /* 0x03482002120085a7 */ /* 0x000e64000800007f */
[----:B-1----:R-:W-:Y:S05]  /*28820*/  @!P0 BRA `(.L_x_2736) ;  /* 0xfffffffc00f08947 */ /* 0x002fea000383ffff */
[----:B------:R-:W-:Y:S05]  /*28830*/  BRA `(.L_x_2918) ;  /* 0xffffff8400cc7947 */ /* 0x000fea000383ffff */
.L_x_2740:
[----:B-1----:R1:W2:Y:S02]  /*28840*/  SYNCS.PHASECHK.TRANS64.TRYWAIT P0, [R5+URZ+0x348a0], R8 ;  /* 0x0348a008050075a7 */ /* 0x0022a4000800017f */
[----:B--2---:R-:W-:Y:S05]  /*28850*/  @!P0 NANOSLEEP.SYNCS 0x989680 ;  /* 0x009896800000895d */ /* 0x004fea0003900000 */
[----:B------:R-:W2:Y:S02]  /*28860*/  @!P0 SYNCS.PHASECHK.TRANS64 P0, [R5+URZ+0x348a0], R8 ;  /* 0x0348a008050085a7 */ /* 0x000ea4000800007f */
[----:B--2---:R-:W-:Y:S05]  /*28870*/  @!P0 BRA `(.L_x_2740) ;  /* 0xfffffffc00f08947 */ /* 0x004fea000383ffff */
[----:B------:R-:W-:Y:S05]  /*28880*/  BRA `(.L_x_2919) ;  /* 0xffffff8400ec7947 */ /* 0x000fea000383ffff */
.L_x_2747:
[----:B0-----:R0:W2:Y:S02]  /*28890*/  SYNCS.PHASECHK.TRANS64.TRYWAIT P0, [R5+URZ+0x348c0], R8 ;  /* 0x0348c008050075a7 */ /* 0x0010a4000800017f */
[----:B--2---:R-:W-:Y:S05]  /*288a0*/  @!P0 NANOSLEEP.SYNCS 0x989680 ;  /* 0x009896800000895d */ /* 0x004fea0003900000 */
[----:B------:R-:W2:Y:S02]  /*288b0*/  @!P0 SYNCS.PHASECHK.TRANS64 P0, [R5+URZ+0x348c0], R8 ;  /* 0x0348c008050085a7 */ /* 0x000ea4000800007f */
[----:B--2---:R-:W-:Y:S05]  /*288c0*/  @!P0 BRA `(.L_x_2747) ;  /* 0xfffffffc00f08947 */ /* 0x004fea000383ffff */
[----:B------:R-:W-:Y:S05]  /*288d0*/  BRA `(.L_x_2920) ;  /* 0xffffff8800e47947 */ /* 0x000fea000383ffff */
.L_x_2755:
[----:B0-----:R0:W1:Y:S02]  /*288e0*/  SYNCS.PHASECHK.TRANS64.TRYWAIT P0, [R6+URZ+0x348a0], R5 ;  /* 0x0348a005060075a7 */ /* 0x001064000800017f */
[----:B-1----:R-:W-:Y:S05]  /*288f0*/  @!P0 NANOSLEEP.SYNCS 0x989680 ;  /* 0x009896800000895d */ /* 0x002fea0003900000 */
[----:B------:R-:W1:Y:S02]  /*28900*/  @!P0 SYNCS.PHASECHK.TRANS64 P0, [R6+URZ+0x348a0], R5 ;  /* 0x0348a005060085a7 */ /* 0x000e64000800007f */
[----:B-1----:R-:W-:Y:S05]  /*28910*/  @!P0 BRA `(.L_x_2755) ;  /* 0xfffffffc00f08947 */ /* 0x002fea000383ffff */
[----:B------:R-:W-:Y:S05]  /*28920*/  BRA `(.L_x_2921) ;  /* 0xffffff9000087947 */ /* 0x000fea000383ffff */
.L_x_2762:
[----:B-1----:R1:W2:Y:S02]  /*28930*/  SYNCS.PHASECHK.TRANS64.TRYWAIT P0, [R6+URZ+0x348c0], R5 ;  /* 0x0348c005060075a7 */ /* 0x0022a4000800017f */
[----:B--2---:R-:W-:Y:S05]  /*28940*/  @!P0 NANOSLEEP.SYNCS 0x989680 ;  /* 0x009896800000895d */ /* 0x004fea0003900000 */
[----:B------:R-:W2:Y:S02]  /*28950*/  @!P0 SYNCS.PHASECHK.TRANS64 P0, [R6+URZ+0x348c0], R5 ;  /* 0x0348c005060085a7 */ /* 0x000ea4000800007f */
[----:B--2---:R-:W-:Y:S05]  /*28960*/  @!P0 BRA `(.L_x_2762) ;  /* 0xfffffffc00f08947 */ /* 0x004fea000383ffff */
[----:B------:R-:W-:Y:S05]  /*28970*/  BRA `(.L_x_2922) ;  /* 0xffffff9000fc7947 */ /* 0x000fea000383ffff */
.L_x_2778:
[----:B------:R-:W0:Y:S01]  /*28980*/  S2R R4, SR_TID.X ;  /* 0x0000000000047919 */ /* 0x000e220000002100 */
[----:B------:R-:W-:Y:S01]  /*28990*/  BSSY B0, `(.L_x_2923) ;  /* 0x000000a000007945 */ /* 0x000fe20003800000 */
[----:B------:R-:W-:Y:S01]  /*289a0*/  IMAD.MOV.U32 R12, RZ, RZ, RZ ;  /* 0x000000ffff0c7224 */ /* 0x000fe200078e00ff */
[----:B------:R-:W-:Y:S01]  /*289b0*/  MOV R15, 0xffffffff ;  /* 0xffffffff000f7802 */ /* 0x000fe20000000f00 */
[----:B------:R-:W-:Y:S01]  /*289c0*/  IMAD.MOV.U32 R11, RZ, RZ, 0x1f ;  /* 0x0000001fff0b7424 */ /* 0x000fe200078e00ff */
[----:B0-----:R-:W-:-:S04]  /*289d0*/  SHF.R.U32.HI R4, RZ, 0x5, R4 ;  /* 0x00000005ff047819 */ /* 0x001fc80000011604 */
[----:B------:R-:W-:-:S04]  /*289e0*/  LOP3.LUT R4, R4, 0x3, RZ, 0xc0, !PT ;  /* 0x0000000304047812 */ /* 0x000fc800078ec0ff */
[----:B------:R-:W-:-:S07]  /*289f0*/  MOV R13, R4 ;  /* 0x00000004000d7202 */ /* 0x000fce0000000f00 */
[----:B------:R-:W-:Y:S05]  /*28a00*/  WARPSYNC.COLLECTIVE R15, `(.L_x_2924) ;  /* 0x000000000f087348 */ /* 0x000fea0003c00000 */
[----:B------:R0:W1:Y:S02]  /*28a10*/  SHFL.IDX P6, R14, R13, R12, R11 ;  /* 0x0000000c0d0e7389 */ /* 0x00006400000c000b */
[----:B01----:R-:W-:Y:S01]  /*28a20*/  ENDCOLLECTIVE ;  /* 0x000000000000791b */ /* 0x003fe20003800000 */
.L_x_2924:
[----:B------:R-:W-:Y:S05]  /*28a30*/  BSYNC B0 ;  /* 0x0000000000007941 */ /* 0x000fea0003800000 */
.L_x_2923:
[----:B------:R-:W-:Y:S05]  /*28a40*/  BRA `(.L_x_2925) ;  /* 0xffffffa000387947 */ /* 0x000fea000383ffff */
.L_x_2780:
[----:B------:R-:W-:Y:S01]  /*28a50*/  BSSY B0, `(.L_x_2926) ;  /* 0x0000006000007945 */ /* 0x000fe20003800000 */
[----:B------:R-:W-:-:S07]  /*28a60*/  IMAD.MOV.U32 R15, RZ, RZ, -0x1 ;  /* 0xffffffffff0f7424 */ /* 0x000fce00078e00ff */
[----:B0-----:R-:W-:Y:S05]  /*28a70*/  WARPSYNC.COLLECTIVE R15, `(.L_x_2927) ;  /* 0x000000000f0c7348 */ /* 0x001fea0003c00000 */
[----:B------:R-:W-:Y:S02]  /*28a80*/  ELECT P6, UR62, PT ;  /* 0x00000000003e782f */ /* 0x000fe400038c0000 */
[----:B------:R-:W-:Y:S01]  /*28a90*/  MOV R14, UR62 ;  /* 0x0000003e000e7c02 */ /* 0x000fe20008000f00 */
[----:B0-----:R-:W-:Y:S10]  /*28aa0*/  ENDCOLLECTIVE ;  /* 0x000000000000791b */ /* 0x001ff40003800000 */
.L_x_2927:
[----:B------:R-:W-:Y:S05]  /*28ab0*/  BSYNC B0 ;  /* 0x0000000000007941 */ /* 0x000fea0003800000 */
.L_x_2926:
[----:B------:R-:W-:Y:S05]  /*28ac0*/  BRA `(.L_x_2928) ;  /* 0xffffffa000447947 */ /* 0x000fea000383ffff */
.L_x_2782:
[----:B0-----:R0:W1:Y:S02]  /*28ad0*/  SYNCS.PHASECHK.TRANS64.TRYWAIT P0, [R0+URZ+0x34840], R2 ;  /* 0x03484002000075a7 */ /* 0x001064000800017f */
[----:B-1----:R-:W-:Y:S05]  /*28ae0*/  @!P0 NANOSLEEP.SYNCS 0x989680 ;  /* 0x009896800000895d */ /* 0x002fea0003900000 */
[----:B------:R-:W1:Y:S02]  /*28af0*/  @!P0 SYNCS.PHASECHK.TRANS64 P0, [R0+URZ+0x34840], R2 ;  /* 0x03484002000085a7 */ /* 0x000e64000800007f */
[----:B-1----:R-:W-:Y:S05]  /*28b00*/  @!P0 BRA `(.L_x_2782) ;  /* 0xfffffffc00f08947 */ /* 0x002fea000383ffff */
[----:B------:R-:W-:Y:S05]  /*28b10*/  BRA `(.L_x_2929) ;  /* 0xffffffa000a47947 */ /* 0x000fea000383ffff */
.L_x_2786:
[----:B------:R0:W5:Y:S01]  /*28b20*/  LDL.LU R9, [R1+0x50] ;  /* 0x0000500001097983 */ /* 0x0001620000300800 */
[----:B------:R-:W-:Y:S01]  /*28b30*/  IMAD.MOV.U32 R13, RZ, RZ, R3 ;  /* 0x000000ffff0d7224 */ /* 0x000fe200078e0003 */
[----:B------:R-:W-:Y:S01]  /*28b40*/  MOV R12, RZ ;  /* 0x000000ff000c7202 */ /* 0x000fe20000000f00 */
[----:B------:R-:W-:Y:S02]  /*28b50*/  IMAD.MOV.U32 R11, RZ, RZ, 0x181f ;  /* 0x0000181fff0b7424 */ /* 0x000fe400078e00ff */
[----:B------:R-:W-:Y:S01]  /*28b60*/  IMAD.MOV.U32 R15, RZ, RZ, -0x1 ;  /* 0xffffffffff0f7424 */ /* 0x000fe200078e00ff */
[----:B------:R-:W1:Y:S06]  /*28b70*/  S2R R5, SR_TID.X ;  /* 0x0000000000057919 */ /* 0x000e6c0000002100 */
[----:B01---5:R-:W-:Y:S05]  /*28b80*/  WARPSYNC.COLLECTIVE R15, `(.L_x_2930) ;  /* 0x000000000f087348 */ /* 0x023fea0003c00000 */
[----:B------:R2:W3:Y:S02]  /*28b90*/  SHFL.IDX P6, R14, R13, R12, R11 ;  /* 0x0000000c0d0e7389 */ /* 0x0004e400000c000b */
[----:B0123-5:R-:W-:Y:S01]  /*28ba0*/  ENDCOLLECTIVE ;  /* 0x000000000000791b */ /* 0x02ffe20003800000 */
.L_x_2930:
[----:B------:R-:W-:Y:S01]  /*28bb0*/  IMAD.MOV.U32 R13, RZ, RZ, R4 ;  /* 0x000000ffff0d7224 */ /* 0x000fe200078e0004 */
[----:B------:R-:W-:-:S07]  /*28bc0*/  MOV R6, R14 ;  /* 0x0000000e00067202 */ /* 0x000fce0000000f00 */
[----:B------:R-:W-:Y:S05]  /*28bd0*/  WARPSYNC.COLLECTIVE R15, `(.L_x_2931) ;  /* 0x000000000f087348 */ /* 0x000fea0003c00000 */
[----:B------:R0:W1:Y:S02]  /*28be0*/  SHFL.IDX P6, R14, R13, R12, R11 ;  /* 0x0000000c0d0e7389 */ /* 0x00006400000c000b */
[----:B01----:R-:W-:Y:S01]  /*28bf0*/  ENDCOLLECTIVE ;  /* 0x000000000000791b */ /* 0x003fe20003800000 */
.L_x_2931:
[----:B------:R-:W-:-:S04]  /*28c00*/  LOP3.LUT R5, R5, 0x7f, RZ, 0xc0, !PT ;  /* 0x0000007f05057812 */ /* 0x000fc800078ec0ff */
[----:B------:R-:W-:Y:S01]  /*28c10*/  SHF.R.U32.HI R0, RZ, 0x3, R5 ;  /* 0x00000003ff007819 */ /* 0x000fe20000011605 */
[----:B------:R-:W-:Y:S02]  /*28c20*/  IMAD R2, R9, R7, RZ ;  /* 0x0000000709027224 */ /* 0x000fe400078e02ff */
[----:B------:R0:W5:Y:S01]  /*28c30*/  LDL R9, [R1+0x30] ;  /* 0x0000300001097983 */ /* 0x0001620000100800 */
[----:B------:R-:W-:Y:S01]  /*28c40*/  LEA R0, R10, R0, 0x7 ;  /* 0x000000000a007211 */ /* 0x000fe200078e38ff */
[----:B------:R-:W-:Y:S01]  /*28c50*/  IMAD.MOV.U32 R7, RZ, RZ, R14 ;  /* 0x000000ffff077224 */ /* 0x000fe200078e000e */
[----:B------:R-:W-:Y:S01]  /*28c60*/  MOV R13, R3 ;  /* 0x00000003000d7202 */ /* 0x000fe20000000f00 */
[----:B------:R-:W-:Y:S01]  /*28c70*/  IMAD.MOV.U32 R12, RZ, RZ, 0x1 ;  /* 0x00000001ff0c7424 */ /* 0x000fe200078e00ff */
[C---:B------:R-:W-:Y:S01]  /*28c80*/  ISETP.GE.AND P2, PT, R0.reuse, R2, PT ;  /* 0x000000020000720c */ /* 0x040fe20003f46270 */
[----:B------:R-:W-:-:S12]  /*28c90*/  VIADD R5, R0, 0x10 ;  /* 0x0000001000057836 */ /* 0x000fd80000000000 */
[----:B0----5:R-:W-:Y:S05]  /*28ca0*/  WARPSYNC.COLLECTIVE R15, `(.L_x_2932) ;  /* 0x000000000f087348 */ /* 0x021fea0003c00000 */
[----:B------:R1:W2:Y:S02]  /*28cb0*/  SHFL.IDX P6, R14, R13, R12, R11 ;  /* 0x0000000c0d0e7389 */ /* 0x0002a400000c000b */
[----:B012--5:R-:W-:Y:S01]  /*28cc0*/  ENDCOLLECTIVE ;  /* 0x000000000000791b */ /* 0x027fe20003800000 */
.L_x_2932:
        /* <DEDUP_REMOVED lines=17> */
.L_x_2933:
[----:B------:R-:W-:Y:S01]  /*28de0*/  MOV R13, R3 ;  /* 0x00000003000d7202 */ /* 0x000fe20000000f00 */
[----:B------:R-:W-:Y:S02]  /*28df0*/  IMAD.MOV.U32 R12, RZ, RZ, 0x2 ;  /* 0x00000002ff0c7424 */ /* 0x000fe400078e00ff */
[----:B------:R-:W-:-:S07]  /*28e00*/  IMAD.MOV.U32 R5, RZ, RZ, R14 ;  /* 0x000000ffff057224 */ /* 0x000fce00078e000e */
[----:B------:R-:W-:Y:S05]  /*28e10*/  WARPSYNC.COLLECTIVE R15, `(.L_x_2934) ;  /* 0x000000000f087348 */ /* 0x000fea0003c00000 */
[----:B------:R0:W1:Y:S02]  /*28e20*/  SHFL.IDX P6, R14, R13, R12, R11 ;  /* 0x0000000c0d0e7389 */ /* 0x00006400000c000b */
[----:B01----:R-:W-:Y:S01]  /*28e30*/  ENDCOLLECTIVE ;  /* 0x000000000000791b */ /* 0x003fe20003800000 */
.L_x_2934:
        /* <DEDUP_REMOVED lines=17> */
.L_x_2935:
[----:B------:R-:W-:Y:S01]  /*28f50*/  MOV R13, R3 ;  /* 0x00000003000d7202 */ /* 0x000fe20000000f00 */
[----:B------:R-:W-:Y:S02]  /*28f60*/  IMAD.MOV.U32 R12, RZ, RZ, 0x3 ;  /* 0x00000003ff0c7424 */ /* 0x000fe400078e00ff */
[----:B------:R-:W-:-:S07]  /*28f70*/  IMAD.MOV.U32 R5, RZ, RZ, R14 ;  /* 0x000000ffff057224 */ /* 0x000fce00078e000e */
[----:B------:R-:W-:Y:S05]  /*28f80*/  WARPSYNC.COLLECTIVE R15, `(.L_x_2936) ;  /* 0x000000000f087348 */ /* 0x000fea0003c00000 */
[----:B------:R0:W1:Y:S02]  /*28f90*/  SHFL.IDX P6, R14, R13, R12, R11 ;  /* 0x0000000c0d0e7389 */ /* 0x00006400000c000b */
[----:B01----:R-:W-:Y:S01]  /*28fa0*/  ENDCOLLECTIVE ;  /* 0x000000000000791b */ /* 0x003fe20003800000 */
.L_x_2936:
        /* <DEDUP_REMOVED lines=17> */
.L_x_2937:
[----:B------:R-:W-:Y:S01]  /*290c0*/  MOV R13, R3 ;  /* 0x00000003000d7202 */ /* 0x000fe20000000f00 */
[----:B------:R-:W-:Y:S02]  /*290d0*/  IMAD.MOV.U32 R12, RZ, RZ, 0x4 ;  /* 0x00000004ff0c7424 */ /* 0x000fe400078e00ff */
[----:B------:R-:W-:-:S07]  /*290e0*/  IMAD.MOV.U32 R5, RZ, RZ, R14 ;  /* 0x000000ffff057224 */ /* 0x000fce00078e000e */
[----:B------:R-:W-:Y:S05]  /*290f0*/  WARPSYNC.COLLECTIVE R15, `(.L_x_2938) ;  /* 0x000000000f087348 */ /* 0x000fea0003c00000 */
[----:B------:R0:W1:Y:S02]  /*29100*/  SHFL.IDX P6, R14, R13, R12, R11 ;  /* 0x0000000c0d0e7389 */ /* 0x00006400000c000b */
[----:B01----:R-:W-:Y:S01]  /*29110*/  ENDCOLLECTIVE ;  /* 0x000000000000791b */ /* 0x003fe20003800000 */
.L_x_2938:
        /* <DEDUP_REMOVED lines=17> */
.L_x_2939:
[----:B------:R-:W-:Y:S01]  /*29230*/  MOV R13, R3 ;  /* 0x00000003000d7202 */ /* 0x000fe20000000f00 */
[----:B------:R-:W-:Y:S02]  /*29240*/  IMAD.MOV.U32 R12, RZ, RZ, 0x5 ;  /* 0x00000005ff0c7424 */ /* 0x000fe400078e00ff */
[----:B------:R-:W-:-:S07]  /*29250*/  IMAD.MOV.U32 R5, RZ, RZ, R14 ;  /* 0x000000ffff057224 */ /* 0x000fce00078e000e */
[----:B------:R-:W-:Y:S05]  /*29260*/  WARPSYNC.COLLECTIVE R15, `(.L_x_2940) ;  /* 0x000000000f087348 */ /* 0x000fea0003c00000 */
[----:B------:R0:W1:Y:S02]  /*29270*/  SHFL.IDX P6, R14, R13, R12, R11 ;  /* 0x0000000c0d0e7389 */ /* 0x00006400000c000b */
[----:B01----:R-:W-:Y:S01]  /*29280*/  ENDCOLLECTIVE ;  /* 0x000000000000791b */ /* 0x003fe20003800000 */
.L_x_2940:
        /* <DEDUP_REMOVED lines=17> */
.L_x_2941:
[----:B------:R-:W-:Y:S01]  /*293a0*/  MOV R13, R3 ;  /* 0x00000003000d7202 */ /* 0x000fe20000000f00 */
[----:B------:R-:W-:Y:S02]  /*293b0*/  IMAD.MOV.U32 R12, RZ, RZ, 0x6 ;  /* 0x00000006ff0c7424 */ /* 0x000fe400078e00ff */
[----:B------:R-:W-:-:S07]  /*293c0*/  IMAD.MOV.U32 R5, RZ, RZ, R14 ;  /* 0x000000ffff057224 */ /* 0x000fce00078e000e */
[----:B------:R-:W-:Y:S05]  /*293d0*/  WARPSYNC.COLLECTIVE R15, `(.L_x_2942) ;  /* 0x000000000f087348 */ /* 0x000fea0003c00000 */
[----:B------:R0:W1:Y:S02]  /*293e0*/  SHFL.IDX P6, R14, R13, R12, R11 ;  /* 0x0000000c0d0e7389 */ /* 0x00006400000c000b */
[----:B01----:R-:W-:Y:S01]  /*293f0*/  ENDCOLLECTIVE ;  /* 0x000000000000791b */ /* 0x003fe20003800000 */
.L_x_2942:
        /* <DEDUP_REMOVED lines=17> */
.L_x_2943:
[----:B------:R-:W-:Y:S01]  /*29510*/  IMAD.MOV.U32 R13, RZ, RZ, R3 ;  /* 0x000000ffff0d7224 */ /* 0x000fe200078e0003 */
[----:B------:R-:W-:Y:S01]  /*29520*/  MOV R12, 0x7 ;  /* 0x00000007000c7802 */ /* 0x000fe20000000f00 */
[----:B------:R-:W-:-:S07]  /*29530*/  IMAD.MOV.U32 R5, RZ, RZ, R14 ;  /* 0x000000ffff057224 */ /* 0x000fce00078e000e */
[----:B------:R-:W-:Y:S05]  /*29540*/  WARPSYNC.COLLECTIVE R15, `(.L_x_2944) ;  /* 0x000000000f087348 */ /* 0x000fea0003c00000 */
[----:B------:R0:W1:Y:S02]  /*29550*/  SHFL.IDX P6, R14, R13, R12, R11 ;  /* 0x0000000c0d0e7389 */ /* 0x00006400000c000b */
[----:B01----:R-:W-:Y:S01]  /*29560*/  ENDCOLLECTIVE ;  /* 0x000000000000791b */ /* 0x003fe20003800000 */
.L_x_2944:
        /* <DEDUP_REMOVED lines=14> */
.L_x_2945:
[----:B------:R-:W-:Y:S01]  /*29650*/  @!PT LDS RZ, [RZ] ;  /* 0x00000000fffff984 */ /* 0x000fe20000000800 */
[----:B------:R-:W-:Y:S01]  /*29660*/  @!PT LDS RZ, [RZ] ;  /* 0x00000000fffff984 */ /* 0x000fe20000000800 */
[----:B------:R-:W-:Y:S01]  /*29670*/  @!PT LDS RZ, [RZ] ;  /* 0x00000000fffff984 */ /* 0x000fe20000000800 */
[----:B------:R0:W-:Y:S01]  /*29680*/  @!P2 LDGSTS.E.BYPASS.LTC128B.128 [R9+0x1b400], desc[UR60][R6.64+0x100], !P1 ;  /* 0x1b4001000609afae */ /* 0x0001e2000c901d7c */
[----:B------:R-:W-:Y:S01]  /*29690*/  MOV R3, R14 ;  /* 0x0000000e00037202 */ /* 0x000fe20000000f00 */
[----:B------:R-:W-:Y:S06]  /*296a0*/  BRA `(.L_x_2946) ;  /* 0xffffffa4005c7947 */ /* 0x000fec000383ffff */
.L_x_2791:
[----:B----4-:R4:W0:Y:S02]  /*296b0*/  SYNCS.PHASECHK.TRANS64.TRYWAIT P0, [R18+URZ+0x34820], R0 ;  /* 0x03482000120075a7 */ /* 0x010824000800017f */
[----:B0-----:R-:W-:Y:S05]  /*296c0*/  @!P0 NANOSLEEP.SYNCS 0x989680 ;  /* 0x009896800000895d */ /* 0x001fea0003900000 */
[----:B------:R-:W0:Y:S02]  /*296d0*/  @!P0 SYNCS.PHASECHK.TRANS64 P0, [R18+URZ+0x34820], R0 ;  /* 0x03482000120085a7 */ /* 0x000e24000800007f */
[----:B0-----:R-:W-:Y:S05]  /*296e0*/  @!P0 BRA `(.L_x_2791) ;  /* 0xfffffffc00f08947 */ /* 0x001fea000383ffff */
[----:B------:R-:W-:Y:S05]  /*296f0*/  BRA `(.L_x_2947) ;  /* 0xffffffa400d07947 */ /* 0x000fea000383ffff */
.L_x_2800:
[----:B-1----:R1:W2:Y:S02]  /*29700*/  SYNCS.PHASECHK.TRANS64.TRYWAIT P0, [R3+URZ+0x34840], R2 ;  /* 0x03484002030075a7 */ /* 0x0022a4000800017f */
[----:B--2---:R-:W-:Y:S05]  /*29710*/  @!P0 NANOSLEEP.SYNCS 0x989680 ;  /* 0x009896800000895d */ /* 0x004fea0003900000 */
[----:B------:R-:W2:Y:S02]  /*29720*/  @!P0 SYNCS.PHASECHK.TRANS64 P0, [R3+URZ+0x34840], R2 ;  /* 0x03484002030085a7 */ /* 0x000ea4000800007f */
[----:B--2---:R-:W-:Y:S05]  /*29730*/  @!P0 BRA `(.L_x_2800) ;  /* 0xfffffffc00f08947 */ /* 0x004fea000383ffff */
[----:B------:R-:W-:Y:S05]  /*29740*/  BRA `(.L_x_2948) ;  /* 0xffffffa800ac7947 */ /* 0x000fea000383ffff */
.L_x_2807:
[----:B0-----:R0:W1:Y:S02]  /*29750*/  SYNCS.PHASECHK.TRANS64.TRYWAIT P0, [R2+URZ+0x34860], R3 ;  /* 0x03486003020075a7 */ /* 0x001064000800017f */
[----:B-1----:R-:W-:Y:S05]  /*29760*/  @!P0 NANOSLEEP.SYNCS 0x989680 ;  /* 0x009896800000895d */ /* 0x002fea0003900000 */
[----:B------:R-:W1:Y:S02]  /*29770*/  @!P0 SYNCS.PHASECHK.TRANS64 P0, [R2+URZ+0x34860], R3 ;  /* 0x03486003020085a7 */ /* 0x000e64000800007f */
[----:B-1----:R-:W-:Y:S05]  /*29780*/  @!P0 BRA `(.L_x_2807) ;  /* 0xfffffffc00f08947 */ /* 0x002fea000383ffff */
[----:B------:R-:W-:Y:S05]  /*29790*/  BRA `(.L_x_2949) ;  /* 0xffffffac00b87947 */ /* 0x000fea000383ffff */
.L_x_2817:
[----:B-1----:R1:W2:Y:S02]  /*297a0*/  SYNCS.PHASECHK.TRANS64.TRYWAIT P0, [R3+URZ+0x34840], R2 ;  /* 0x03484002030075a7 */ /* 0x0022a4000800017f */
[----:B--2---:R-:W-:Y:S05]  /*297b0*/  @!P0 NANOSLEEP.SYNCS 0x989680 ;  /* 0x009896800000895d */ /* 0x004fea0003900000 */
[----:B------:R-:W2:Y:S02]  /*297c0*/  @!P0 SYNCS.PHASECHK.TRANS64 P0, [R3+URZ+0x34840], R2 ;  /* 0x03484002030085a7 */ /* 0x000ea4000800007f */
[----:B--2---:R-:W-:Y:S05]  /*297d0*/  @!P0 BRA `(.L_x_2817) ;  /* 0xfffffffc00f08947 */ /* 0x004fea000383ffff */
[----:B------:R-:W-:Y:S05]  /*297e0*/  BRA `(.L_x_2950) ;  /* 0xffffffb400507947 */ /* 0x000fea000383ffff */
.L_x_2824:
[----:B0-----:R0:W1:Y:S02]  /*297f0*/  SYNCS.PHASECHK.TRANS64.TRYWAIT P0, [R2+URZ+0x34860], R3 ;  /* 0x03486003020075a7 */ /* 0x001064000800017f */
[----:B-1----:R-:W-:Y:S05]  /*29800*/  @!P0 NANOSLEEP.SYNCS 0x989680 ;  /* 0x009896800000895d */ /* 0x002fea0003900000 */
[----:B------:R-:W1:Y:S02]  /*29810*/  @!P0 SYNCS.PHASECHK.TRANS64 P0, [R2+URZ+0x34860], R3 ;  /* 0x03486003020085a7 */ /* 0x000e64000800007f */
[----:B-1----:R-:W-:Y:S05]  /*29820*/  @!P0 BRA `(.L_x_2824) ;  /* 0xfffffffc00f08947 */ /* 0x002fea000383ffff */
[----:B------:R-:W-:Y:S05]  /*29830*/  BRA `(.L_x_2951) ;  /* 0xffffffb8005c7947 */ /* 0x000fea000383ffff */
.L_x_2834:
[----:B--2---:R2:W3:Y:S02]  /*29840*/  SYNCS.PHASECHK.TRANS64.TRYWAIT P0, [R3+URZ+0x34840], R2 ;  /* 0x03484002030075a7 */ /* 0x0044e4000800017f */
[----:B---3--:R-:W-:Y:S05]  /*29850*/  @!P0 NANOSLEEP.SYNCS 0x989680 ;  /* 0x009896800000895d */ /* 0x008fea0003900000 */
[----:B------:R-:W3:Y:S02]  /*29860*/  @!P0 SYNCS.PHASECHK.TRANS64 P0, [R3+URZ+0x34840], R2 ;  /* 0x03484002030085a7 */ /* 0x000ee4000800007f */
[----:B---3--:R-:W-:Y:S05]  /*29870*/  @!P0 BRA `(.L_x_2834) ;  /* 0xfffffffc00f08947 */ /* 0x008fea000383ffff */
[----:B------:R-:W-:Y:S05]  /*29880*/  BRA `(.L_x_2952) ;  /* 0xffffffbc00cc7947 */ /* 0x000fea000383ffff */
.L_x_2841:
[----:B0-----:R0:W1:Y:S02]  /*29890*/  SYNCS.PHASECHK.TRANS64.TRYWAIT P0, [R2+URZ+0x34860], R5 ;  /* 0x03486005020075a7 */ /* 0x001064000800017f */
[----:B-1----:R-:W-:Y:S05]  /*298a0*/  @!P0 NANOSLEEP.SYNCS 0x989680 ;  /* 0x009896800000895d */ /* 0x002fea0003900000 */
[----:B------:R-:W1:Y:S02]  /*298b0*/  @!P0 SYNCS.PHASECHK.TRANS64 P0, [R2+URZ+0x34860], R5 ;  /* 0x03486005020085a7 */ /* 0x000e64000800007f */
[----:B-1----:R-:W-:Y:S05]  /*298c0*/  @!P0 BRA `(.L_x_2841) ;  /* 0xfffffffc00f08947 */ /* 0x002fea000383ffff */
[----:B------:R-:W-:Y:S05]  /*298d0*/  BRA `(.L_x_2953) ;  /* 0xffffffc000d47947 */ /* 0x000fea000383ffff */
.L_x_2853:
[----:B---3--:R3:W4:Y:S02]  /*298e0*/  SYNCS.PHASECHK.TRANS64.TRYWAIT P0, [R0+URZ+0x34860], R2 ;  /* 0x03486002000075a7 */ /* 0x008724000800017f */
[----:B----4-:R-:W-:Y:S05]  /*298f0*/  @!P0 NANOSLEEP.SYNCS 0x989680 ;  /* 0x009896800000895d */ /* 0x010fea0003900000 */
[----:B------:R-:W4:Y:S02]  /*29900*/  @!P0 SYNCS.PHASECHK.TRANS64 P0, [R0+URZ+0x34860], R2 ;  /* 0x03486002000085a7 */ /* 0x000f24000800007f */
[----:B----4-:R-:W-:Y:S05]  /*29910*/  @!P0 BRA `(.L_x_2853) ;  /* 0xfffffffc00f08947 */ /* 0x010fea000383ffff */
[----:B------:R-:W-:Y:S05]  /*29920*/  BRA `(.L_x_2954) ;  /* 0xffffffc8002c7947 */ /* 0x000fea000383ffff */
.L_x_2861:
[----:B----4-:R-:W4:Y:S01]  /*29930*/  LDL R0, [R1] ;  /* 0x0000000001007983 */ /* 0x010f220000100800 */
[----:B------:R-:W-:Y:S01]  /*29940*/  BSSY B0, `(.L_x_2955) ;  /* 0x0000008000007945 */ /* 0x000fe20003800000 */
[----:B------:R-:W-:Y:S01]  /*29950*/  IMAD.MOV.U32 R12, RZ, RZ, RZ ;  /* 0x000000ffff0c7224 */ /* 0x000fe200078e00ff */
[----:B------:R-:W-:Y:S01]  /*29960*/  MOV R11, 0x1f ;  /* 0x0000001f000b7802 */ /* 0x000fe20000000f00 */
[----:B------:R-:W-:Y:S02]  /*29970*/  IMAD.MOV.U32 R15, RZ, RZ, -0x1 ;  /* 0xffffffffff0f7424 */ /* 0x000fe400078e00ff */
[----:B----4-:R-:W-:-:S07]  /*29980*/  IMAD.MOV.U32 R13, RZ, RZ, R0 ;  /* 0x000000ffff0d7224 */ /* 0x010fce00078e0000 */
[----:B-123--:R-:W-:Y:S05]  /*29990*/  WARPSYNC.COLLECTIVE R15, `(.L_x_2956) ;  /* 0x000000000f087348 */ /* 0x00efea0003c00000 */
[----:B------:R0:W4:Y:S02]  /*299a0*/  SHFL.IDX P6, R14, R13, R12, R11 ;  /* 0x0000000c0d0e7389 */ /* 0x00012400000c000b */
[----:B01234-:R-:W-:Y:S01]  /*299b0*/  ENDCOLLECTIVE ;  /* 0x000000000000791b */ /* 0x01ffe20003800000 */
.L_x_2956:
[----:B------:R-:W-:Y:S05]  /*299c0*/  BSYNC B0 ;  /* 0x0000000000007941 */ /* 0x000fea0003800000 */
.L_x_2955:
[----:B------:R0:W5:Y:S01]  /*299d0*/  LDL R2, [R1+0xc] ;  /* 0x00000c0001027983 */ /* 0x0001620000100800 */
[----:B------:R-:W-:Y:S01]  /*299e0*/  MOV R13, R0 ;  /* 0x00000000000d7202 */ /* 0x000fe20000000f00 */
[----:B------:R-:W-:Y:S01]  /*299f0*/  IMAD.MOV.U32 R12, RZ, RZ, 0x1 ;  /* 0x00000001ff0c7424 */ /* 0x000fe200078e00ff */
[----:B------:R-:W-:Y:S01]  /*29a00*/  MOV R15, 0xffffffff ;  /* 0xffffffff000f7802 */ /* 0x000fe20000000f00 */
[----:B------:R-:W-:Y:S01]  /*29a10*/  IMAD.MOV.U32 R11, RZ, RZ, 0x1f ;  /* 0x0000001fff0b7424 */ /* 0x000fe200078e00ff */
[----:B------:R-:W-:Y:S01]  /*29a20*/  LOP3.LUT P1, RZ, R10, 0x1, RZ, 0xc0, !PT ;  /* 0x000000010aff7812 */ /* 0x000fe2000782c0ff */
[----:B------:R-:W-:-:S12]  /*29a30*/  IMAD.MOV.U32 R5, RZ, RZ, R14 ;  /* 0x000000ffff057224 */ /* 0x000fd800078e000e */
[----:B0----5:R-:W-:Y:S05]  /*29a40*/  WARPSYNC.COLLECTIVE R15, `(.L_x_2957) ;  /* 0x000000000f087348 */ /* 0x021fea0003c00000 */
[----:B------:R1:W2:Y:S02]  /*29a50*/  SHFL.IDX P6, R14, R13, R12, R11 ;  /* 0x0000000c0d0e7389 */ /* 0x0002a400000c000b */
[----:B012--5:R-:W-:Y:S01]  /*29a60*/  ENDCOLLECTIVE ;  /* 0x000000000000791b */ /* 0x027fe20003800000 */
.L_x_2957:
        /* <DEDUP_REMOVED lines=14> */
[----:B------:R-:W-:Y:S01]  /*29b50*/  ISETP.GE.U32.AND P3, PT, R16, 0x10, PT ;  /* 0x000000101000780c */ /* 0x000fe20003f66070 */
[----:B--2---:R-:W-:Y:S02]  /*29b60*/  @!P0 IMAD.MOV.U32 R4, RZ, RZ, R8 ;  /* 0x000000ffff048224 */ /* 0x004fe400078e0008 */
[----:B------:R-:W-:Y:S01]  /*29b70*/  IMAD.MOV.U32 R8, RZ, RZ, RZ ;  /* 0x000000ffff087224 */ /* 0x000fe200078e00ff */
[----:B---3--:R-:W-:-:S02]  /*29b80*/  @!P0 MOV R6, R2 ;  /* 0x0000000200068202 */ /* 0x008fc40000000f00 */
[----:B------:R-:W-:-:S03]  /*29b90*/  ISETP.GE.U32.AND P0, PT, R16, 0x2, PT ;  /* 0x000000021000780c */ /* 0x000fc60003f06070 */
[----:B------:R-:W-:-:S04]  /*29ba0*/  IMAD R2, R6, R4, RZ ;  /* 0x0000000406027224 */ /* 0x000fc800078e02ff */
[----:B------:R-:W-:-:S07]  /*29bb0*/  IMAD.MOV.U32 R13, RZ, RZ, R2 ;  /* 0x000000ffff0d7224 */ /* 0x000fce00078e0002 */
[----:B------:R-:W-:Y:S05]  /*29bc0*/  WARPSYNC.COLLECTIVE R15, `(.L_x_2958) ;  /* 0x000000000f087348 */ /* 0x000fea0003c00000 */
[----:B------:R0:W1:Y:S02]  /*29bd0*/  SHFL.UP P6, R14, R13, R12, R11 ;  /* 0x0400000c0d0e7389 */ /* 0x00006400000c000b */
[----:B01----:R-:W-:Y:S01]  /*29be0*/  ENDCOLLECTIVE ;  /* 0x000000000000791b */ /* 0x003fe20003800000 */
.L_x_2958:
        /* <DEDUP_REMOVED lines=9> */
.L_x_2959:
        /* <DEDUP_REMOVED lines=8> */
.L_x_2960:
        /* <DEDUP_REMOVED lines=8> */
.L_x_2961:
        /* <DEDUP_REMOVED lines=8> */
.L_x_2962:
        /* <DEDUP_REMOVED lines=9> */
.L_x_2963:
[----:B------:R-:W-:Y:S01]  /*29e90*/  MOV R9, R14 ;  /* 0x0000000e00097202 */ /* 0x000fe20000000f00 */
[----:B------:R-:W-:Y:S06]  /*29ea0*/  BRA `(.L_x_2964) ;  /* 0xffffffc800b47947 */ /* 0x000fec000383ffff */
.L_x_2864:
        /* <DEDUP_REMOVED lines=8> */
.L_x_2966:
[----:B------:R-:W-:Y:S05]  /*29f30*/  BSYNC B0 ;  /* 0x0000000000007941 */ /* 0x000fea0003800000 */
.L_x_2965:
[----:B------:R-:W2:Y:S01]  /*29f40*/  LDL R7, [R1+0x10] ;  /* 0x0000100001077983 */ /* 0x000ea20000100800 */
[----:B------:R-:W-:Y:S01]  /*29f50*/  MOV R3, R14 ;  /* 0x0000000e00037202 */ /* 0x000fe20000000f00 */
[----:B------:R-:W-:Y:S01]  /*29f60*/  IMAD.MOV.U32 R11, RZ, RZ, RZ ;  /* 0x000000ffff0b7224 */ /* 0x000fe200078e00ff */
[----:B------:R-:W-:Y:S01]  /*29f70*/  MOV R12, 0x2 ;  /* 0x00000002000c7802 */ /* 0x000fe20000000f00 */
[----:B------:R-:W-:Y:S01]  /*29f80*/  IMAD.MOV.U32 R15, RZ, RZ, -0x1 ;  /* 0xffffffffff0f7424 */ /* 0x000fe200078e00ff */
[----:B--2---:R-:W-:-:S04]  /*29f90*/  LOP3.LUT P4, RZ, R7, 0x1, RZ, 0xc0, !PT ;  /* 0x0000000107ff7812 */ /* 0x004fc8000788c0ff */
[----:B------:R-:W-:-:S05]  /*29fa0*/  SEL R3, R3, RZ, P4 ;  /* 0x000000ff03037207 */ /* 0x000fca0002000000 */
[----:B------:R-:W-:-:S04]  /*29fb0*/  IMAD.IADD R2, R2, 0x1, R3 ;  /* 0x0000000102027824 */ /* 0x000fc800078e0203 */
[----:B------:R-:W-:-:S07]  /*29fc0*/  IMAD.MOV.U32 R13, RZ, RZ, R2 ;  /* 0x000000ffff0d7224 */ /* 0x000fce00078e0002 */
[----:B------:R-:W-:Y:S05]  /*29fd0*/  WARPSYNC.COLLECTIVE R15, `(.L_x_2967) ;  /* 0x000000000f087348 */ /* 0x000fea0003c00000 */
[----:B------:R0:W1:Y:S02]  /*29fe0*/  SHFL.UP P6, R14, R13, R12, R11 ;  /* 0x0400000c0d0e7389 */ /* 0x00006400000c000b */
[----:B01----:R-:W-:Y:S01]  /*29ff0*/  ENDCOLLECTIVE ;  /* 0x000000000000791b */ /* 0x003fe20003800000 */
.L_x_2967:
        /* <DEDUP_REMOVED lines=8> */
.L_x_2968:
        /* <DEDUP_REMOVED lines=8> */
.L_x_2969:
        /* <DEDUP_REMOVED lines=8> */
.L_x_2970:
[----:B------:R-:W-:Y:S01]  /*2a180*/  MOV R12, 0x1f ;  /* 0x0000001f000c7802 */ /* 0x000fe20000000f00 */
[----:B------:R-:W-:Y:S01]  /*2a190*/  IMAD.MOV.U32 R11, RZ, RZ, 0x1f ;  /* 0x0000001fff0b7424 */ /* 0x000fe200078e00ff */
[----:B------:R-:W-:-:S04]  /*2a1a0*/  MOV R3, R14 ;  /* 0x0000000e00037202 */ /* 0x000fc80000000f00 */
[----:B------:R-:W-:-:S05]  /*2a1b0*/  SEL R3, R3, RZ, P3 ;  /* 0x000000ff03037207 */ /* 0x000fca0001800000 */
[----:B------:R-:W-:-:S04]  /*2a1c0*/  IMAD.IADD R7, R2, 0x1, R3 ;  /* 0x0000000102077824 */ /* 0x000fc800078e0203 */
[----:B------:R-:W-:-:S07]  /*2a1d0*/  IMAD.MOV.U32 R13, RZ, RZ, R7 ;  /* 0x000000ffff0d7224 */ /* 0x000fce00078e0007 */
[----:B------:R-:W-:Y:S05]  /*2a1e0*/  WARPSYNC.COLLECTIVE R15, `(.L_x_2971) ;  /* 0x000000000f087348 */ /* 0x000fea0003c00000 */
[----:B------:R0:W1:Y:S02]  /*2a1f0*/  SHFL.IDX P6, R14, R13, R12, R11 ;  /* 0x0000000c0d0e7389 */ /* 0x00006400000c000b */
[----:B01----:R-:W-:Y:S01]  /*2a200*/  ENDCOLLECTIVE ;  /* 0x000000000000791b */ /* 0x003fe20003800000 */
.L_x_2971:
[----:B------:R-:W-:Y:S01]  /*2a210*/  IMAD.MOV.U32 R9, RZ, RZ, R14 ;  /* 0x000000ffff097224 */ /* 0x000fe200078e000e */
[----:B------:R-:W-:Y:S06]  /*2a220*/  BRA `(.L_x_2972) ;  /* 0xffffffc800847947 */ /* 0x000fec000383ffff */
.L_x_2866:
[----:B------:R-:W-:Y:S01]  /*2a230*/  BSSY B0, `(.L_x_2973) ;  /* 0x0000006000007945 */ /* 0x000fe20003800000 */
[----:B------:R-:W-:Y:S02]  /*2a240*/  PLOP3.LUT P6, PT, P6, PT, PT, 0x8, 0x0 ;  /* 0x000000000000781c */ /* 0x000fe400037ce170 */
[----:B------:R-:W-:-:S11]  /*2a250*/  MOV R15, 0xffffffff ;  /* 0xffffffff000f7802 */ /* 0x000fd60000000f00 */
[----:B0-----:R-:W-:Y:S05]  /*2a260*/  WARPSYNC.COLLECTIVE R15, `(.L_x_2974) ;  /* 0x000000000f087348 */ /* 0x001fea0003c00000 */
[----:B------:R-:W-:Y:S01]  /*2a270*/  VOTE.ANY R14, PT, P6 ;  /* 0x00000000000e7806 */ /* 0x000fe200030e0100 */
[----:B0-----:R-:W-:Y:S06]  /*2a280*/  ENDCOLLECTIVE ;  /* 0x000000000000791b */ /* 0x001fec0003800000 */
.L_x_2974:
[----:B------:R-:W-:Y:S05]  /*2a290*/  BSYNC B0 ;  /* 0x0000000000007941 */ /* 0x000fea0003800000 */
.L_x_2973:
        /* <DEDUP_REMOVED lines=10> */
.L_x_2975:
[----:B------:R-:W-:Y:S01]  /*2a340*/  IMAD.MOV.U32 R13, RZ, RZ, R6 ;  /* 0x000000ffff0d7224 */ /* 0x000fe200078e0006 */
[----:B------:R-:W-:-:S07]  /*2a350*/  MOV R4, R14 ;  /* 0x0000000e00047202 */ /* 0x000fce0000000f00 */
[----:B------:R-:W-:Y:S05]  /*2a360*/  WARPSYNC.COLLECTIVE R15, `(.L_x_2976) ;  /* 0x000000000f087348 */ /* 0x000fea0003c00000 */
[----:B------:R0:W1:Y:S02]  /*2a370*/  SHFL.IDX P6, R14, R13, R12, R11 ;  /* 0x0000000c0d0e7389 */ /* 0x00006400000c000b */
[----:B01----:R-:W-:Y:S01]  /*2a380*/  ENDCOLLECTIVE ;  /* 0x000000000000791b */ /* 0x003fe20003800000 */
.L_x_2976:
[----:B------:R-:W-:Y:S01]  /*2a390*/  IMAD.MOV.U32 R6, RZ, RZ, R14 ;  /* 0x000000ffff067224 */ /* 0x000fe200078e000e */
[----:B------:R-:W-:-:S05]  /*2a3a0*/  IADD3 R10, R3, R10, RZ ;  /* 0x0000000a030a7210 */ /* 0x000fca0007ffe0ff */
[----:B------:R0:W-:Y:S01]  /*2a3b0*/  STL [R1+0xc], R10 ;  /* 0x00000c0a01007387 */ /* 0x0001e20000100800 */
[----:B------:R-:W-:Y:S05]  /*2a3c0*/  BRA `(.L_x_2977) ;  /* 0xffffffc800647947 */ /* 0x000fea000383ffff */
.L_x_2868:
[----:B------:R-:W-:Y:S01]  /*2a3d0*/  BSSY B0, `(.L_x_2978) ;  /* 0x0000008000007945 */ /* 0x000fe20003800000 */
[----:B------:R-:W-:Y:S01]  /*2a3e0*/  IMAD.MOV.U32 R13, RZ, RZ, R7 ;  /* 0x000000ffff0d7224 */ /* 0x000fe200078e0007 */
[----:B------:R-:W-:Y:S01]  /*2a3f0*/  MOV R11, 0x1f ;  /* 0x0000001f000b7802 */ /* 0x000fe20000000f00 */
[----:B------:R-:W-:Y:S02]  /*2a400*/  IMAD.MOV.U32 R12, RZ, RZ, R3 ;  /* 0x000000ffff0c7224 */ /* 0x000fe400078e0003 */
[----:B------:R-:W-:-:S07]  /*2a410*/  IMAD.MOV.U32 R15, RZ, RZ, -0x1 ;  /* 0xffffffffff0f7424 */ /* 0x000fce00078e00ff */
[----:B0-----:R-:W-:Y:S05]  /*2a420*/  WARPSYNC.COLLECTIVE R15, `(.L_x_2979) ;  /* 0x000000000f087348 */ /* 0x001fea0003c00000 */
[----:B------:R1:W2:Y:S02]  /*2a430*/  SHFL.IDX P6, R14, R13, R12, R11 ;  /* 0x0000000c0d0e7389 */ /* 0x0002a400000c000b */
[----:B012---:R-:W-:Y:S01]  /*2a440*/  ENDCOLLECTIVE ;  /* 0x000000000000791b */ /* 0x007fe20003800000 */
.L_x_2979:
[----:B------:R-:W-:Y:S05]  /*2a450*/  BSYNC B0 ;  /* 0x0000000000007941 */ /* 0x000fea0003800000 */
.L_x_2978:
[----:B------:R-:W-:Y:S01]  /*2a460*/  IMAD.MOV.U32 R3, RZ, RZ, R14 ;  /* 0x000000ffff037224 */ /* 0x000fe200078e000e */
[----:B------:R-:W-:Y:S06]  /*2a470*/  BRA `(.L_x_2980) ;  /* 0xffffffc800507947 */ /* 0x000fec000383ffff */
.L_x_2874:
[----:B0-----:R0:W1:Y:S02]  /*2a480*/  SYNCS.PHASECHK.TRANS64.TRYWAIT P0, [R0+URZ+0x34820], R3 ;  /* 0x03482003000075a7 */ /* 0x001064000800017f */
[----:B-1----:R-:W-:Y:S05]  /*2a490*/  @!P0 NANOSLEEP.SYNCS 0x989680 ;  /* 0x009896800000895d */ /* 0x002fea0003900000 */
[----:B------:R-:W1:Y:S02]  /*2a4a0*/  @!P0 SYNCS.PHASECHK.TRANS64 P0, [R0+URZ+0x34820], R3 ;  /* 0x03482003000085a7 */ /* 0x000e64000800007f */
[----:B-1----:R-:W-:Y:S05]  /*2a4b0*/  @!P0 BRA `(.L_x_2874) ;  /* 0xfffffffc00f08947 */ /* 0x002fea000383ffff */
[----:B------:R-:W-:Y:S05]  /*2a4c0*/  BRA `(.L_x_2981) ;  /* 0xffffffd000ec7947 */ /* 0x000fea000383ffff */
.L_x_2875:
        /* <DEDUP_REMOVED lines=11> */
.L_x_2983:
[----:B------:R-:W-:Y:S05]  /*2a580*/  BSYNC B0 ;  /* 0x0000000000007941 */ /* 0x000fea0003800000 */
.L_x_2982:
[----:B------:R-:W-:Y:S05]  /*2a590*/  BRA `(.L_x_2984) ;  /* 0xffffffd000d47947 */ /* 0x000fea000383ffff */
.L_x_2876:
[----:B------:R-:W-:Y:S01]  /*2a5a0*/  BSSY B0, `(.L_x_2985) ;  /* 0x0000006000007945 */ /* 0x000fe20003800000 */
[----:B------:R-:W-:-:S07]  /*2a5b0*/  IMAD.MOV.U32 R15, RZ, RZ, -0x1 ;  /* 0xffffffffff0f7424 */ /* 0x000fce00078e00ff */
[----:B01----:R-:W-:Y:S05]  /*2a5c0*/  WARPSYNC.COLLECTIVE R15, `(.L_x_2986) ;  /* 0x000000000f0c7348 */ /* 0x003fea0003c00000 */
[----:B------:R-:W-:Y:S02]  /*2a5d0*/  ELECT P6, UR62, PT ;  /* 0x00000000003e782f */ /* 0x000fe400038c0000 */
[----:B------:R-:W-:Y:S01]  /*2a5e0*/  MOV R14, UR62 ;  /* 0x0000003e000e7c02 */ /* 0x000fe20008000f00 */
[----:B01----:R-:W-:Y:S10]  /*2a5f0*/  ENDCOLLECTIVE ;  /* 0x000000000000791b */ /* 0x003ff40003800000 */
.L_x_2986:
[----:B------:R-:W-:Y:S05]  /*2a600*/  BSYNC B0 ;  /* 0x0000000000007941 */ /* 0x000fea0003800000 */
.L_x_2985:
[----:B------:R-:W-:Y:S05]  /*2a610*/  BRA `(.L_x_2987) ;  /* 0xffffffd000c87947 */ /* 0x000fea000383ffff */
.L_x_2878:
[----:B0-----:R0:W1:Y:S02]  /*2a620*/  SYNCS.PHASECHK.TRANS64.TRYWAIT P0, [R6+URZ], R5 ;  /* 0x00000005060075a7 */ /* 0x001064000800017f */
[----:B-1----:R-:W-:Y:S05]  /*2a630*/  @!P0 NANOSLEEP.SYNCS 0x989680 ;  /* 0x009896800000895d */ /* 0x002fea0003900000 */
[----:B------:R-:W1:Y:S02]  /*2a640*/  @!P0 SYNCS.PHASECHK.TRANS64 P0, [R6+URZ], R5 ;  /* 0x00000005060085a7 */ /* 0x000e64000800007f */
[----:B-1----:R-:W-:Y:S05]  /*2a650*/  @!P0 BRA `(.L_x_2878) ;  /* 0xfffffffc00f08947 */ /* 0x002fea000383ffff */
[----:B------:R-:W-:Y:S05]  /*2a660*/  BRA `(.L_x_2988) ;  /* 0xffffffd400087947 */ /* 0x000fea000383ffff */
.L_x_2879:
[----:B-1----:R1:W2:Y:S02]  /*2a670*/  SYNCS.PHASECHK.TRANS64.TRYWAIT P0, [R7+URZ], R2 ;  /* 0x00000002070075a7 */ /* 0x0022a4000800017f */
[----:B--2---:R-:W-:Y:S05]  /*2a680*/  @!P0 NANOSLEEP.SYNCS 0x989680 ;  /* 0x009896800000895d */ /* 0x004fea0003900000 */
[----:B------:R-:W2:Y:S02]  /*2a690*/  @!P0 SYNCS.PHASECHK.TRANS64 P0, [R7+URZ], R2 ;  /* 0x00000002070085a7 */ /* 0x000ea4000800007f */
[----:B--2---:R-:W-:Y:S05]  /*2a6a0*/  @!P0 BRA `(.L_x_2879) ;  /* 0xfffffffc00f08947 */ /* 0x004fea000383ffff */
[----:B------:R-:W-:Y:S05]  /*2a6b0*/  BRA `(.L_x_2989) ;  /* 0xffffffd000fc7947 */ /* 0x000fea000383ffff */
.L_x_2881:
[----:B--2---:R2:W3:Y:S02]  /*2a6c0*/  SYNCS.PHASECHK.TRANS64.TRYWAIT P0, [R4+URZ], R5 ;  /* 0x00000005040075a7 */ /* 0x0044e4000800017f */
[----:B---3--:R-:W-:Y:S05]  /*2a6d0*/  @!P0 NANOSLEEP.SYNCS 0x989680 ;  /* 0x009896800000895d */ /* 0x008fea0003900000 */
[----:B------:R-:W3:Y:S02]  /*2a6e0*/  @!P0 SYNCS.PHASECHK.TRANS64 P0, [R4+URZ], R5 ;  /* 0x00000005040085a7 */ /* 0x000ee4000800007f */
[----:B---3--:R-:W-:Y:S05]  /*2a6f0*/  @!P0 BRA `(.L_x_2881) ;  /* 0xfffffffc00f08947 */ /* 0x008fea000383ffff */
[----:B------:R-:W-:Y:S05]  /*2a700*/  BRA `(.L_x_2990) ;  /* 0xffffffd400007947 */ /* 0x000fea000383ffff */
.L_x_2991:
        /* <DEDUP_REMOVED lines=15> */
.L_x_15166:


//--------------------- .text._ZN7cutlass13device_kernelIN5flash11enable_sm90INS1_16FlashAttnFwdSm90INS1_25CollectiveMainloopFwdSm90ILi2EN4cute5tupleIJNS5_1CILi1EEES8_S8_EEENS6_IJNS7_ILi64EEESA_SA_EEELi512ENS_6half_tEfNS_4arch4Sm90ELb0ELb0ELb1ELb0ELb0ELb0ELb0ELb0ELb0ELb1ELb1ELb0EEENS1_21CollectiveEpilogueFwdINS6_IJSA_NS7_ILi512EEESA_EEES9_SC_SE_Li256ELb0ELb1ELb1ELb0EEENS1_19SingleTileSchedulerILb0ELb1ELb1ELi64EEEEEEEEEvNT_6ParamsE --------------------------
	.section	.text._ZN7cutlass13device_kernelIN5flash11enable_sm90INS1_16FlashAttnFwdSm90INS1_25CollectiveMainloopFwdSm90ILi2EN4cute5tupleIJNS5_1CILi1EEES8_S8_EEENS6_IJNS7_ILi64EEESA_SA_EEELi512ENS_6half_tEfNS_4arch4Sm90ELb0ELb0ELb1ELb0ELb0ELb0ELb0ELb0ELb0ELb1ELb1ELb0EEENS1_21CollectiveEpilogueFwdINS6_IJSA_NS7_ILi512EEESA_EEES9_SC_SE_Li256ELb0ELb1ELb1ELb0EEENS1_19SingleTileSchedulerILb0ELb1ELb1ELi64EEEEEEEEEvNT_6ParamsE,"ax",@progbits
	.align	128
.text._ZN7cutlass13device_kernelIN5flash11enable_sm90INS1_16FlashAttnFwdSm90INS1_25CollectiveMainloopFwdSm90ILi2EN4cute5tupleIJNS5_1CILi1EEES8_S8_EEENS6_IJNS7_ILi64EEESA_SA_EEELi512ENS_6half_tEfNS_4arch4Sm90ELb0ELb0ELb1ELb0ELb0ELb0ELb0ELb0ELb0ELb1ELb1ELb0EEENS1_21CollectiveEpilogueFwdINS6_IJSA_NS7_ILi512EEESA_EEES9_SC_SE_Li256ELb0ELb1ELb1ELb0EEENS1_19SingleTileSchedulerILb0ELb1ELb1ELi64EEEEEEEEEvNT_6ParamsE:
        .type           _ZN7cutlass13device_kernelIN5flash11enable_sm90INS1_16FlashAttnFwdSm90INS1_25CollectiveMainloopFwdSm90ILi2EN4cute5tupleIJNS5_1CILi1EEES8_S8_EEENS6_IJNS7_ILi64EEESA_SA_EEELi512ENS_6half_tEfNS_4arch4Sm90ELb0ELb0ELb1ELb0ELb0ELb0ELb0ELb0ELb0ELb1ELb1ELb0EEENS1_21CollectiveEpilogueFwdINS6_IJSA_NS7_ILi512EEESA_EEES9_SC_SE_Li256ELb0ELb1ELb1ELb0EEENS1_19SingleTileSchedulerILb0ELb1ELb1ELi64EEEEEEEEEvNT_6ParamsE,@function
        .size           _ZN7cutlass13device_kernelIN5flash11enable_sm90INS1_16FlashAttnFwdSm90INS1_25CollectiveMainloopFwdSm90ILi2EN4cute5tupleIJNS5_1CILi1EEES8_S8_EEENS6_IJNS7_ILi64EEESA_SA_EEELi512ENS_6half_tEfNS_4arch4Sm90ELb0ELb0ELb1ELb0ELb0ELb0ELb0ELb0ELb0ELb1ELb1ELb0EEENS1_21CollectiveEpilogueFwdINS6_IJSA_NS7_ILi512EEESA_EEES9_SC_SE_Li256ELb0ELb1ELb1ELb0EEENS1_19SingleTileSchedulerILb0ELb1ELb1ELi64EEEEEEEEEvNT_6ParamsE,(.L_x_15167 - _ZN7cutlass13device_kernelIN5flash11enable_sm90INS1_16FlashAttnFwdSm90INS1_25CollectiveMainloopFwdSm90ILi2EN4cute5tupleIJNS5_1CILi1EEES8_S8_EEENS6_IJNS7_ILi64EEESA_SA_EEELi512ENS_6half_tEfNS_4arch4Sm90ELb0ELb0ELb1ELb0ELb0ELb0ELb0ELb0ELb0ELb1ELb1ELb0EEENS1_21CollectiveEpilogueFwdINS6_IJSA_NS7_ILi512EEESA_EEES9_SC_SE_Li256ELb0ELb1ELb1ELb0EEENS1_19SingleTileSchedulerILb0ELb1ELb1ELi64EEEEEEEEEvNT_6ParamsE)
        .other          _ZN7cutlass13device_kernelIN5flash11enable_sm90INS1_16FlashAttnFwdSm90INS1_25CollectiveMainloopFwdSm90ILi2EN4cute5tupleIJNS5_1CILi1EEES8_S8_EEENS6_IJNS7_ILi64EEESA_SA_EEELi512ENS_6half_tEfNS_4arch4Sm90ELb0ELb0ELb1ELb0ELb0ELb0ELb0ELb0ELb0ELb1ELb1ELb0EEENS1_21CollectiveEpilogueFwdINS6_IJSA_NS7_ILi512EEESA_EEES9_SC_SE_Li256ELb0ELb1ELb1ELb0EEENS1_19SingleTileSchedulerILb0ELb1ELb1ELi64EEEEEEEEEvNT_6ParamsE,@"STO_CUDA_ENTRY STV_DEFAULT"
_ZN7cutlass13device_kernelIN5flash11enable_sm90INS1_16FlashAttnFwdSm90INS1_25CollectiveMainloopFwdSm90ILi2EN4cute5tupleIJNS5_1CILi1EEES8_S8_EEENS6_IJNS7_ILi64EEESA_SA_EEELi512ENS_6half_tEfNS_4arch4Sm90ELb0ELb0ELb1ELb0ELb0ELb0ELb0ELb0ELb0ELb1ELb1ELb0EEENS1_21CollectiveEpilogueFwdINS6_IJSA_NS7_ILi512EEESA_EEES9_SC_SE_Li256ELb0ELb1ELb1ELb0EEENS1_19SingleTileSchedulerILb0ELb1ELb1ELi64EEEEEEEEEvNT_6ParamsE:
        /* <DEDUP_REMOVED lines=17> */
.L_x_2993:
[----:B------:R-:W-:Y:S05]  /*0110*/  BSYNC B0 ;  /* 0x0000000000007941 */ /* 0x000fea0003800000 */
.L_x_2992:
        /* <DEDUP_REMOVED lines=16> */
[----:B------:R0:W1:Y:S01]  /*0220*/  SHFL.IDX PT, R3, R2, RZ, 0x1f ;  /* 0x00001fff02037589 */ /* 0x00006200000e0000 */
[----:B------:R-:W-:-:S03]  /*0230*/  VOTEU.ANY UP0, P0 ;  /* 0x00000000003f7886 */ /* 0x000fc60000000100 */
[----:B------:R-:W2:Y:S02]  /*0240*/  FENCE.VIEW.ASYNC.S ;  /* 0x00000000000073c6 */ /* 0x000ea40000000000 */
[----:B--2---:R0:W2:Y:S05]  /*0250*/  @UP0 SYNCS.EXCH.64 URZ, [UR8+0x28c00], UR4 ;  /* 0x028c0004083f05b2 */ /* 0x0040aa0008000100 */
[----:B------:R0:W3:Y:S02]  /*0260*/  @UP1 SYNCS.EXCH.64 URZ, [UR8+0x28c20], UR6 ;  /* 0x028c2006083f15b2 */ /* 0x0000e40008000100 */
[----:B0-----:R-:W-:Y:S05]  /*0270*/  @P1 BRA `(.L_x_2994) ;  /* 0x0000000000381947 */ /* 0x001fea0003800000 */
[----:B------:R-:W0:Y:S01]  /*0280*/  S2UR UR5, SR_CgaCtaId ;  /* 0x00000000000579c3 */ /* 0x000e220000008800 */
        /* <DEDUP_REMOVED lines=8> */
[----:B0-----:R0:W4:Y:S01]  /*0310*/  SYNCS.EXCH.64 URZ, [UR6+0x28c30], UR4 ;  /* 0x028c3004063f75b2 */ /* 0x0011220008000100 */
[----:B------:R0:W0:Y:S01]  /*0320*/  SYNCS.EXCH.64 URZ, [UR6+0x28c40], UR4 ;  /* 0x028c4004063f75b2 */ /* 0x0000220008000100 */
[----:B------:R0:W0:Y:S01]  /*0330*/  SYNCS.EXCH.64 URZ, [UR6+0x28c38], UR4 ;  /* 0x028c3804063f75b2 */ /* 0x0000220008000100 */
[----:B------:R0:W0:Y:S01]  /*0340*/  SYNCS.EXCH.64 URZ, [UR6+0x28c48], UR4 ;  /* 0x028c4804063f75b2 */ /* 0x0000220008000100 */
[----:B------:R-:W-:Y:S01]  /*0350*/  NOP ;  /* 0x0000000000007918 */ /* 0x000fe20000000000 */
.L_x_2994:
[----:B------:R-:W5:Y:S01]  /*0360*/  SHFL.IDX PT, R2, R0, RZ, 0x1f ;  /* 0x00001fff00027589 */ /* 0x000f6200000e0000 */
[----:B------:R-:W-:Y:S01]  /*0370*/  NOP ;  /* 0x0000000000007918 */ /* 0x000fe20000000000 */
[----:B-----5:R-:W-:-:S13]  /*0380*/  ISETP.NE.AND P0, PT, R2, RZ, PT ;  /* 0x000000ff0200720c */ /* 0x020fda0003f05270 */
[----:B------:R-:W-:Y:S05]  /*0390*/  @P0 BRA `(.L_x_2995) ;  /* 0x0000000000480947 */ /* 0x000fea0003800000 */
[----:B0-----:R-:W0:Y:S01]  /*03a0*/  S2UR UR5, SR_CgaCtaId ;  /* 0x00000000000579c3 */ /* 0x001e220000008800 */
[----:B------:R-:W-:Y:S01]  /*03b0*/  UMOV UR4, 0x400 ;  /* 0x0000040000047882 */ /* 0x000fe20000000000 */
[----:B------:R-:W-:Y:S01]  /*03c0*/  UMOV UR6, 0x1 ;  /* 0x0000000100067882 */ /* 0x000fe20000000000 */
[----:B------:R-:W-:Y:S01]  /*03d0*/  UMOV UR9, 0x2 ;  /* 0x0000000200097882 */ /* 0x000fe20000000000 */
[----:B------:R-:W-:-:S04]  /*03e0*/  UIADD3 UR6, -UR6, 0x100000, URZ ;  /* 0x0010000006067890 */ /* 0x000fc8000fffe13f */
[----:B------:R-:W-:Y:S02]  /*03f0*/  USHF.L.U32 UR7, UR6, 0xb, URZ ;  /* 0x0000000b06077899 */ /* 0x000fe4000800063f */
[----:B------:R-:W-:Y:S01]  /*0400*/  USHF.L.U32 UR6, UR6, 0x1, URZ ;  /* 0x0000000106067899 */ /* 0x000fe2000800063f */
[----:B------:R-:W-:Y:S01]  /*0410*/  ELECT P0, URZ, PT ;  /* 0x00000000003f782f */ /* 0x000fe20003800000 */
[----:B0-----:R-:W-:Y:S02]  /*0420*/  ULEA UR8, UR5, UR4, 0x18 ;  /* 0x0000000405087291 */ /* 0x001fe4000f8ec03f */
[----:B------:R-:W-:-:S04]  /*0430*/  UIADD3 UR4, -UR9, 0x100000, URZ ;  /* 0x0010000009047890 */ /* 0x000fc8000fffe13f */
[----:B------:R-:W-:Y:S02]  /*0440*/  USHF.L.U32 UR5, UR4, 0xb, URZ ;  /* 0x0000000b04057899 */ /* 0x000fe4000800063f */
[----:B------:R-:W-:Y:S01]  /*0450*/  USHF.L.U32 UR4, UR4, 0x1, URZ ;  /* 0x0000000104047899 */ /* 0x000fe2000800063f */
[----:B------:R-:W0:Y:S03]  /*0460*/  FENCE.VIEW.ASYNC.S ;  /* 0x00000000000073c6 */ /* 0x000e260000000000 */
[----:B0-----:R0:W0:Y:S08]  /*0470*/  SYNCS.EXCH.64 URZ, [UR8+0x28c50], UR6 ;  /* 0x028c5006083f75b2 */ /* 0x0010300008000100 */
[----:B------:R0:W0:Y:S01]  /*0480*/  SYNCS.EXCH.64 URZ, [UR8+0x28c60], UR4 ;  /* 0x028c6004083f75b2 */ /* 0x0000220008000100 */
[----:B------:R0:W0:Y:S01]  /*0490*/  SYNCS.EXCH.64 URZ, [UR8+0x28c58], UR6 ;  /* 0x028c5806083f75b2 */ /* 0x0000220008000100 */
[----:B------:R0:W0:Y:S01]  /*04a0*/  SYNCS.EXCH.64 URZ, [UR8+0x28c68], UR4 ;  /* 0x028c6804083f75b2 */ /* 0x0000220008000100 */
[----:B------:R-:W-:Y:S01]  /*04b0*/  NOP ;  /* 0x0000000000007918 */ /* 0x000fe20000000000 */
.L_x_2995:
[----:B------:R-:W5:Y:S01]  /*04c0*/  SHFL.IDX PT, R2, R0, RZ, 0x1f ;  /* 0x00001fff00027589 */ /* 0x000f6200000e0000 */
[----:B------:R-:W-:Y:S01]  /*04d0*/  NOP ;  /* 0x0000000000007918 */ /* 0x000fe20000000000 */
[----:B-----5:R-:W-:-:S13]  /*04e0*/  ISETP.NE.AND P0, PT, R2, RZ, PT ;  /* 0x000000ff0200720c */ /* 0x020fda0003f05270 */
        /* <DEDUP_REMOVED lines=13> */
[----:B------:R0:W0:Y:S01]  /*05c0*/  SYNCS.EXCH.64 URZ, [UR6+0x28c88], UR4 ;  /* 0x028c8804063f75b2 */ /* 0x0000220008000100 */
[----:B------:R-:W-:Y:S01]  /*05d0*/  NOP ;  /* 0x0000000000007918 */ /* 0x000fe20000000000 */
.L_x_2996:
        /* <DEDUP_REMOVED lines=22> */
.L_x_2997:
        /* <DEDUP_REMOVED lines=22> */
.L_x_2998:
[----:B------:R-:W-:Y:S01]  /*08a0*/  IMAD.MOV.U32 R2, RZ, RZ, 0x1 ;  /* 0x00000001ff027424 */ /* 0x000fe200078e00ff */
[----:B-1----:R-:W-:Y:S01]  /*08b0*/  ISETP.NE.AND P0, PT, R3, RZ, PT ;  /* 0x000000ff0300720c */ /* 0x002fe20003f05270 */
[----:B------:R-:W-:Y:S01]  /*08c0*/  NOP ;  /* 0x0000000000007918 */ /* 0x000fe20000000000 */
[----:B------:R-:W-:Y:S01]  /*08d0*/  ULDC.64 UR42, c[0x0][0x208] ;  /* 0x00008200002a7ab9 */ /* 0x000fe20000000a00 */
[----:B------:R-:W-:Y:S01]  /*08e0*/  BSSY B6, `(.L_x_2999) ;  /* 0x0000d99000067945 */ /* 0x000fe20003800000 */
[----:B------:R-:W-:-:S05]  /*08f0*/  SEL R2, R2, 0x2, !P0 ;  /* 0x0000000202027807 */ /* 0x000fca0004000000 */
[----:B------:R1:W-:Y:S01]  /*0900*/  STL [R1+0x14], R2 ;  /* 0x0000140201007387 */ /* 0x0003e20000100800 */
[----:B0-234-:R-:W-:Y:S06]  /*0910*/  BAR.SYNC.DEFER_BLOCKING 0x0 ;  /* 0x0000000000007b1d */ /* 0x01dfec0000010000 */
[----:B------:R-:W-:Y:S05]  /*0920*/  @!P0 BRA `(.L_x_3000) ;  /* 0x0000009000d48947 */ /* 0x000fea0003800000 */
.L_x_3001:
[----:B------:R-:W-:-:S08]  /*0930*/  NOP ;  /* 0x0000000000007918 */ /* 0x000fd00000000000 */
[----:B------:R-:W0:Y:S02]  /*0940*/  USETMAXREG.TRY_ALLOC.CTAPOOL UP0, 0xf0 ;  /* 0x000000f0000079c8 */ /* 0x000e240008000600 */
[----:B0-----:R-:W-:-:S13]  /*0950*/  PLOP3.LUT P0, PT, PT, PT, UP0, 0x80, 0x0 ;  /* 0x000000000000781c */ /* 0x001fda0003f0f008 */
[----:B------:R-:W-:Y:S05]  /*0960*/  @!P0 BRA `(.L_x_3001) ;  /* 0xfffffffc00f08947 */ /* 0x000fea000383ffff */
[----:B------:R-:W0:Y:S01]  /*0970*/  S2R R6, SR_TID.X ;  /* 0x0000000000067919 */ /* 0x000e220000002100 */
[----:B------:R-:W2:Y:S08]  /*0980*/  LDC R4, c[0x0][0xc50] ;  /* 0x00031400ff047b82 */ /* 0x000eb00000000800 */
[----:B------:R-:W1:Y:S08]  /*0990*/  S2UR UR4, SR_CTAID.Y ;  /* 0x00000000000479c3 */ /* 0x000e700000002600 */
[----:B------:R-:W3:Y:S01]  /*09a0*/  S2UR UR5, SR_CTAID.Z ;  /* 0x00000000000579c3 */ /* 0x000ee20000002700 */
[----:B--2---:R-:W-:-:S02]  /*09b0*/  ISETP.NE.AND P1, PT, R4, 0x1, PT ;  /* 0x000000010400780c */ /* 0x004fc40003f25270 */
[----:B0-----:R-:W-:Y:S01]  /*09c0*/  LOP3.LUT R0, R6, 0xffffff80, RZ, 0xc0, !PT ;  /* 0xffffff8006007812 */ /* 0x001fe200078ec0ff */
[----:B-1----:R-:W-:-:S03]  /*09d0*/  IMAD.U32 R2, RZ, RZ, UR4 ;  /* 0x00000004ff027e24 */ /* 0x002fc6000f8e00ff */
[----:B------:R-:W-:-:S07]  /*09e0*/  ISETP.NE.AND P0, PT, R0, 0x80, PT ;  /* 0x000000800000780c */ /* 0x000fce0003f05270 */
[----:B------:R-:W0:Y:S08]  /*09f0*/  @P1 LDC R0, c[0x0][0xc54] ;  /* 0x00031500ff001b82 */ /* 0x000e300000000800 */
[----:B------:R-:W1:Y:S08]  /*0a00*/  @P1 LDC R5, c[0x0][0xc58] ;  /* 0x00031600ff051b82 */ /* 0x000e700000000800 */
[----:B------:R-:W-:Y:S06]  /*0a10*/  @!P0 BAR.ARV 0x8, 0x100 ;  /* 0x0204000000008b1d */ /* 0x000fec0000002000 */
[----:B------:R-:W-:Y:S01]  /*0a20*/  ISETP.GE.U32.AND P0, PT, R6, 0x100, PT ;  /* 0x000001000600780c */ /* 0x000fe20003f06070 */
[----:B0-----:R-:W-:-:S12]  /*0a30*/  @P1 IMAD.HI.U32 R0, R0, UR4, RZ ;  /* 0x0000000400001c27 */ /* 0x001fd8000f8e00ff */
[----:B------:R-:W-:Y:S06]  /*0a40*/  @P0 BAR.ARV 0xf, 0x100 ;  /* 0x03c4000000000b1d */ /* 0x000fec0000002000 */
[----:B---3--:R-:W-:Y:S02]  /*0a50*/  ISETP.LE.AND P0, PT, RZ, UR5, PT ;  /* 0x00000005ff007c0c */ /* 0x008fe4000bf03270 */
[----:B-1----:R-:W-:-:S05]  /*0a60*/  @P1 SHF.R.U32.HI R2, RZ, R5, R0 ;  /* 0x00000005ff021219 */ /* 0x002fca0000011600 */
[----:B------:R-:W-:-:S04]  /*0a70*/  IMAD.MOV R5, RZ, RZ, -R2 ;  /* 0x000000ffff057224 */ /* 0x000fc800078e0a02 */
[----:B------:R-:W-:Y:S02]  /*0a80*/  IMAD R4, R4, R5, UR4 ;  /* 0x0000000404047e24 */ /* 0x000fe4000f8e0205 */
[----:B------:R-:W-:Y:S05]  /*0a90*/  @!P0 BRA `(.L_x_3002) ;  /* 0x000000d400f48947 */ /* 0x000fea0003800000 */
[----:B------:R-:W0:Y:S01]  /*0aa0*/  LDC.64 R8, c[0x0][0x418] ;  /* 0x00010600ff087b82 */ /* 0x000e220000000a00 */
[----:B------:R-:W-:Y:S02]  /*0ab0*/  SHF.R.U32.HI R7, RZ, 0x10, R4 ;  /* 0x00000010ff077819 */ /* 0x000fe40000011604 */
[----:B------:R-:W-:Y:S02]  /*0ac0*/  IADD3 R18, R6, -0x80, RZ ;  /* 0xffffff8006127810 */ /* 0x000fe40007ffe0ff */
[----:B------:R-:W-:Y:S02]  /*0ad0*/  ISETP.NE.AND P1, PT, R7, RZ, PT ;  /* 0x000000ff0700720c */ /* 0x000fe40003f25270 */
[----:B------:R-:W-:Y:S01]  /*0ae0*/  LOP3.LUT R16, R4, 0xffff, RZ, 0xc0, !PT ;  /* 0x0000ffff04107812 */ /* 0x000fe200078ec0ff */
[----:B------:R-:W1:Y:S08]  /*0af0*/  LDC R22, c[0x0][0x424] ;  /* 0x00010900ff167b82 */ /* 0x000e700000000800 */
[----:B------:R-:W2:Y:S01]  /*0b00*/  LDC R5, c[0x0][0x2f0] ;  /* 0x0000bc00ff057b82 */ /* 0x000ea20000000800 */
[----:B0-----:R-:W-:-:S07]  /*0b10*/  ISETP.NE.U32.AND P0, PT, R8, RZ, PT ;  /* 0x000000ff0800720c */ /* 0x001fce0003f05070 */
[----:B------:R-:W0:Y:S01]  /*0b20*/  @!P1 LDC R7, c[0x0][0x9f0] ;  /* 0x00027c00ff079b82 */ /* 0x000e220000000800 */
[----:B------:R-:W-:-:S04]  /*0b30*/  ISETP.NE.AND.EX P0, PT, R9, RZ, PT, P0 ;  /* 0x000000ff0900720c */ /* 0x000fc80003f05300 */
[----:B-1----:R-:W-:Y:S02]  /*0b40*/  SEL R22, R22, 0x1, P0 ;  /* 0x0000000116167807 */ /* 0x002fe40000000000 */
[----:B------:R-:W-:-:S03]  /*0b50*/  ISETP.NE.AND P0, PT, R3, 0x1, PT ;  /* 0x000000010300780c */ /* 0x000fc60003f05270 */
[----:B--2---:R-:W-:-:S04]  /*0b60*/  IMAD R22, R22, R5, RZ ;  /* 0x0000000516167224 */ /* 0x004fc800078e02ff */
[----:B------:R-:W-:-:S05]  /*0b70*/  VIADD R0, R22, 0x3f ;  /* 0x0000003f16007836 */ /* 0x000fca0000000000 */
[----:B------:R-:W-:-:S04]  /*0b80*/  SHF.R.S32.HI R5, RZ, 0x1f, R0 ;  /* 0x0000001fff057819 */ /* 0x000fc80000011400 */
[----:B------:R-:W-:-:S04]  /*0b90*/  LEA.HI R5, R5, R0, RZ, 0x6 ;  /* 0x0000000005057211 */ /* 0x000fc800078f30ff */
[----:B------:R-:W-:Y:S01]  /*0ba0*/  SHF.R.S32.HI R0, RZ, 0x6, R5 ;  /* 0x00000006ff007819 */ /* 0x000fe20000011405 */
[----:B------:R-:W-:Y:S06]  /*0bb0*/  @!P0 BRA `(.L_x_3003) ;  /* 0x0000001c00d88947 */ /* 0x000fec0003800000 */
[----:B------:R-:W-:Y:S01]  /*0bc0*/  ISETP.GE.AND P0, PT, R22, 0x1, PT ;  /* 0x000000011600780c */ /* 0x000fe20003f06270 */
[----:B------:R-:W-:-:S12]  /*0bd0*/  IMAD.MOV.U32 R4, RZ, RZ, RZ ;  /* 0x000000ffff047224 */ /* 0x000fd800078e00ff */
[----:B------:R-:W-:Y:S05]  /*0be0*/  @!P0 BRA `(.L_x_3004) ;  /* 0x0000000000688947 */ /* 0x000fea0003800000 */
        /* <DEDUP_REMOVED lines=26> */
.L_x_3004:
[-C--:B------:R-:W-:Y:S01]  /*0d90*/  IMAD R3, R16, R4.reuse, RZ ;  /* 0x0000000410037224 */ /* 0x080fe200078e02ff */
[----:B------:R-:W-:Y:S02]  /*0da0*/  PLOP3.LUT P0, PT, PT, PT, PT, 0x80, 0x0 ;  /* 0x000000000000781c */ /* 0x000fe40003f0f070 */
[----:B0-----:R-:W-:Y:S02]  /*0db0*/  CS2R R6, SRZ ;  /* 0x0000000000067805 */ /* 0x001fe4000001ff00 */
        /* <DEDUP_REMOVED lines=66> */
[----:B------:R-:W-:Y:S06]  /*11e0*/  @!P1 BRA `(.L_x_3005) ;  /* 0x0000006000d89947 */ /* 0x000fec0003800000 */
[----:B------:R-:W2:Y:S01]  /*11f0*/  LDL.LU R8, [R1+0x14] ;  /* 0x0000140001087983 */ /* 0x000ea20000300800 */
[----:B------:R-:W-:Y:S01]  /*1200*/  SHF.R.S32.HI R5, RZ, 0x1f, R18 ;  /* 0x0000001fff057819 */ /* 0x000fe20000011412 */
[----:B------:R-:W0:Y:S01]  /*1210*/  S2UR UR8, SR_CgaCtaId ;  /* 0x00000000000879c3 */ /* 0x000e220000008800 */
[----:B------:R-:W-:Y:S02]  /*1220*/  UMOV UR7, 0x400 ;  /* 0x0000040000077882 */ /* 0x000fe40000000000 */
[----:B------:R-:W-:-:S04]  /*1230*/  LEA.HI R5, R5, R18, RZ, 0x7 ;  /* 0x0000001205057211 */ /* 0x000fc800078f38ff */
[----:B------:R-:W-:Y:S02]  /*1240*/  SHF.R.S32.HI R4, RZ, 0x7, R5 ;  /* 0x00000007ff047819 */ /* 0x000fe40000011405 */
[----:B------:R-:W-:-:S04]  /*1250*/  LOP3.LUT R5, R5, 0xffffff80, RZ, 0xc0, !PT ;  /* 0xffffff8005057812 */ /* 0x000fc800078ec0ff */
[----:B------:R-:W1:Y:S01]  /*1260*/  SHFL.IDX PT, R4, R4, RZ, 0x1f ;  /* 0x00001fff04047589 */ /* 0x000e6200000e0000 */
[----:B------:R-:W-:-:S05]  /*1270*/  IMAD.IADD R5, R18, 0x1, -R5 ;  /* 0x0000000112057824 */ /* 0x000fca00078e0a05 */
[----:B------:R-:W-:Y:S02]  /*1280*/  SHF.R.S32.HI R6, RZ, 0x1f, R5 ;  /* 0x0000001fff067819 */ /* 0x000fe40000011405 */
[----:B-1----:R-:W-:Y:S02]  /*1290*/  R2UR UR4, R4 ;  /* 0x00000000040472ca */ /* 0x002fe400000e0000 */
[CC--:B------:R-:W-:Y:S02]  /*12a0*/  LEA.HI R4, R6.reuse, R5.reuse, RZ, 0x2 ;  /* 0x0000000506047211 */ /* 0x0c0fe400078f10ff */
[----:B------:R-:W-:Y:S02]  /*12b0*/  LEA.HI R5, R6, R5, RZ, 0x5 ;  /* 0x0000000506057211 */ /* 0x000fe400078f28ff */
[--C-:B------:R-:W-:Y:S02]  /*12c0*/  SHF.R.S32.HI R7, RZ, 0x2, R4.reuse ;  /* 0x00000002ff077819 */ /* 0x100fe40000011404 */
[----:B------:R-:W-:-:S02]  /*12d0*/  SHF.R.S32.HI R4, RZ, 0x1f, R4 ;  /* 0x0000001fff047819 */ /* 0x000fc40000011404 */
[----:B------:R-:W-:Y:S02]  /*12e0*/  SHF.R.S32.HI R5, RZ, 0x5, R5 ;  /* 0x00000005ff057819 */ /* 0x000fe40000011405 */
[----:B------:R-:W-:Y:S01]  /*12f0*/  LEA.HI R4, R4, R7, RZ, 0x3 ;  /* 0x0000000704047211 */ /* 0x000fe200078f18ff */
[----:B------:R-:W-:-:S03]  /*1300*/  ULEA.HI UR5, UR4, UR4, URZ, 0x1 ;  /* 0x0000000404057291 */ /* 0x000fc6000f8f083f */
[----:B------:R-:W-:Y:S01]  /*1310*/  LOP3.LUT R4, R4, 0xfffffff8, RZ, 0xc0, !PT ;  /* 0xfffffff804047812 */ /* 0x000fe200078ec0ff */
[----:B------:R-:W-:Y:S02]  /*1320*/  ULOP3.LUT UR6, UR5, 0x1fffe, URZ, 0xc0, !UPT ;  /* 0x0001fffe05067892 */ /* 0x000fe4000f8ec03f */
[----:B0-----:R-:W-:Y:S01]  /*1330*/  ULEA UR5, UR8, UR7, 0x18 ;  /* 0x0000000708057291 */ /* 0x001fe2000f8ec03f */
[----:B------:R-:W-:Y:S01]  /*1340*/  IADD3 R4, R7, -R4, RZ ;  /* 0x8000000407047210 */ /* 0x000fe20007ffe0ff */
[----:B------:R-:W-:-:S04]  /*1350*/  UIADD3 UR6, UR4, -UR6, URZ ;  /* 0x8000000604067290 */ /* 0x000fc8000fffe03f */
[----:B------:R-:W-:Y:S01]  /*1360*/  ULEA UR6, UR6, UR5, 0xf ;  /* 0x0000000506067291 */ /* 0x000fe2000f8e783f */
[----:B------:R-:W-:-:S03]  /*1370*/  IMAD R4, R5, 0x10, R4 ;  /* 0x0000001005047824 */ /* 0x000fc600078e0204 */
[----:B------:R-:W-:-:S04]  /*1380*/  UIADD3 UR6, UR6, 0x400, URZ ;  /* 0x0000040006067890 */ /* 0x000fc8000fffe03f */
[----:B------:R-:W-:-:S04]  /*1390*/  USHF.R.U32.HI UR6, URZ, 0x4, UR6 ;  /* 0x000000043f067899 */ /* 0x000fc80008011606 */
[----:B------:R-:W-:-:S04]  /*13a0*/  ULOP3.LUT UR6, UR6, 0x3fff, URZ, 0xc0, !UPT ;  /* 0x00003fff06067892 */ /* 0x000fc8000f8ec03f */
[----:B------:R-:W-:Y:S01]  /*13b0*/  ULOP3.LUT UR6, UR6, 0x2000000, URZ, 0xfc, !UPT ;  /* 0x0200000006067892 */ /* 0x000fe2000f8efc3f */
[----:B--2---:R-:W-:-:S04]  /*13c0*/  LOP3.LUT R8, R8, 0x1, RZ, 0xfc, !PT ;  /* 0x0000000108087812 */ /* 0x004fc800078efcff */
[----:B------:R-:W-:-:S13]  /*13d0*/  ISETP.NE.AND P0, PT, R8, 0x3, PT ;  /* 0x000000030800780c */ /* 0x000fda0003f05270 */
[----:B------:R-:W-:Y:S05]  /*13e0*/  @!P0 BRA `(.L_x_3006) ;  /* 0x0000000000048947 */ /* 0x000fea0003800000 */
[----:B------:R-:W-:Y:S01]  /*13f0*/  BPT.TRAP 0x1 ;  /* 0x000000040000795c */ /* 0x000fe20000300000 */
.L_x_3006:
[----:B------:R-:W-:-:S04]  /*1400*/  SHF.L.U32 R5, RZ, 0x1f, RZ ;  /* 0x0000001fff057819 */ /* 0x000fc800000006ff */
[----:B------:R-:W0:Y:S02]  /*1410*/  SYNCS.PHASECHK.TRANS64.TRYWAIT P1, [UR5+0x28c50], R5 ;  /* 0x028c5005ff0075a7 */ /* 0x000e240008020145 */
[----:B0-----:R-:W-:Y:S05]  /*1420*/  @!P1 BRA `(.L_x_3007) ;  /* 0x000000cc00989947 */ /* 0x001fea0003800000 */
.L_x_3139:
[----:B------:R-:W-:Y:S01]  /*1430*/  BAR.SYNC.DEFER_BLOCKING 0xe, 0x100 ;  /* 0x0384000000007b1d */ /* 0x000fe20000010000 */
[----:B------:R-:W-:Y:S01]  /*1440*/  UIADD3 UR4, UR5, 0x26800, URZ ;  /* 0x0002680005047890 */ /* 0x000fe2000fffe03f */
[----:B------:R-:W-:Y:S01]  /*1450*/  VIADD R0, R0, 0xfffffffe ;  /* 0xfffffffe00007836 */ /* 0x000fe20000000000 */
[----:B------:R-:W-:Y:S01]  /*1460*/  UIADD3 UR14, UR6, 0x80, URZ ;  /* 0x00000080060e7890 */ /* 0x000fe2000fffe03f */
[----:B0-----:R-:W-:Y:S01]  /*1470*/  IMAD.U32 R5, RZ, RZ, UR5 ;  /* 0x00000005ff057e24 */ /* 0x001fe2000f8e00ff */
[----:B------:R-:W-:Y:S01]  /*1480*/  USHF.R.U32.HI UR4, URZ, 0x4, UR4 ;  /* 0x000000043f047899 */ /* 0x000fe20008011604 */
[----:B------:R-:W-:Y:S01]  /*1490*/  UMOV UR9, 0x40000040 ;  /* 0x4000004000097882 */ /* 0x000fe20000000000 */
[----:B------:R-:W-:Y:S02]  /*14a0*/  UMOV UR10, UR6 ;  /* 0x00000006000a7c82 */ /* 0x000fe40008000000 */
[----:B------:R-:W-:Y:S01]  /*14b0*/  ULOP3.LUT UR4, UR4, 0x3fff, URZ, 0xc0, !UPT ;  /* 0x00003fff04047892 */ /* 0x000fe2000f8ec03f */
[----:B------:R-:W0:Y:S01]  /*14c0*/  S2R R6, SR_TID.X ;  /* 0x0000000000067919 */ /* 0x000e220000002100 */
[----:B------:R-:W-:Y:S01]  /*14d0*/  UMOV UR11, 0x40000040 ;  /* 0x40000040000b7882 */ /* 0x000fe20000000000 */
[----:B------:R-:W-:Y:S01]  /*14e0*/  UMOV UR13, 0x40000040 ;  /* 0x40000040000d7882 */ /* 0x000fe20000000000 */
[----:B------:R-:W-:Y:S01]  /*14f0*/  ULOP3.LUT UR4, UR4, 0x10000, URZ, 0xfc, !UPT ;  /* 0x0001000004047892 */ /* 0x000fe2000f8efc3f */
[----:B------:R-:W-:Y:S01]  /*1500*/  ISETP.GE.AND P1, PT, R0, R3, PT ;  /* 0x000000030000720c */ /* 0x000fe20003f26270 */
[----:B------:R-:W-:Y:S01]  /*1510*/  UMOV UR15, 0x40000040 ;  /* 0x40000040000f7882 */ /* 0x000fe20000000000 */
[----:B------:R-:W-:-:S02]  /*1520*/  UIADD3 UR18, UR6, 0x100, URZ ;  /* 0x0000010006127890 */ /* 0x000fc4000fffe03f */
[----:B------:R-:W-:Y:S02]  /*1530*/  UIADD3 UR12, UR4, 0x2, URZ ;  /* 0x00000002040c7890 */ /* 0x000fe4000fffe03f */
[----:B------:R-:W-:Y:S01]  /*1540*/  UMOV UR8, UR4 ;  /* 0x0000000400087c82 */ /* 0x000fe20008000000 */
[----:B------:R-:W-:Y:S01]  /*1550*/  UIADD3 UR16, UR4, 0x4, URZ ;  /* 0x0000000404107890 */ /* 0x000fe2000fffe03f */
[----:B------:R-:W-:Y:S01]  /*1560*/  UMOV UR17, 0x40000040 ;  /* 0x4000004000117882 */ /* 0x000fe20000000000 */
[----:B------:R-:W-:Y:S01]  /*1570*/  WARPGROUP.ARRIVE ;  /* 0x00000000000079c5 */ /* 0x000fe20000000000 */
[----:B------:R-:W-:Y:S01]  /*1580*/  UMOV UR19, 0x40000040 ;  /* 0x4000004000137882 */ /* 0x000fe20000000000 */
[----:B------:R-:W-:Y:S02]  /*1590*/  UIADD3 UR20, UR4, 0x6, URZ ;  /* 0x0000000604147890 */ /* 0x000fe4000fffe03f */
[----:B------:R-:W-:Y:S02]  /*15a0*/  UIADD3 UR22, UR6, 0x180, URZ ;  /* 0x0000018006167890 */ /* 0x000fe4000fffe03f */
[----:B------:R-:W-:Y:S01]  /*15b0*/  HGMMA.64x256x16.F32 R24, gdesc[UR8].tnspB, RZ, !UPT, gsb0 ;  /* 0x43e00000081879f0 */ /* 0x000fe2000c0008ff */
[----:B------:R-:W-:Y:S01]  /*15c0*/  UMOV UR21, 0x40000040 ;  /* 0x4000004000157882 */ /* 0x000fe20000000000 */
[----:B------:R-:W-:Y:S01]  /*15d0*/  UMOV UR23, 0x40000040 ;  /* 0x4000004000177882 */ /* 0x000fe20000000000 */
[----:B------:R-:W-:Y:S01]  /*15e0*/  UMOV UR4, URZ ;  /* 0x0000003f00047c82 */ /* 0x000fe20008000000 */
[----:B0-----:R-:W-:-:S04]  /*15f0*/  LOP3.LUT R6, R6, 0x7f, RZ, 0xc0, !PT ;  /* 0x0000007f06067812 */ /* 0x001fc800078ec0ff */
[----:B------:R-:W-:-:S13]  /*1600*/  ISETP.NE.AND P2, PT, R6, RZ, PT ;  /* 0x000000ff0600720c */ /* 0x000fda0003f45270 */
[----:B------:R-:W-:-:S05]  /*1610*/  @!P2 VIADD R5, R5, 0x28c60 ;  /* 0x00028c600505a836 */ /* 0x000fca0000000000 */
[----:B------:R-:W-:Y:S01]  /*1620*/  @!P2 PRMT R5, RZ, 0x654, R5 ;  /* 0x00000654ff05a816 */ /* 0x000fe20000000005 */
[----:B------:R-:W-:Y:S02]  /*1630*/  WARPGROUP.DEPBAR.LE gsb0, 0x0 ;  /* 0x00008000000079c5 */ /* 0x000fe40000010000 */
[----:B------:R-:W-:-:S06]  /*1640*/  WARPGROUP.ARRIVE ;  /* 0x00000000000079c5 */ /* 0x000fcc0000000000 */
[----:B------:R-:W-:Y:S03]  /*1650*/  HGMMA.64x256x16.F32 R24, gdesc[UR12].tnspB, R24, gsb0 ;  /* 0x43e000000c1879f0 */ /* 0x000fe60008000818 */
[----:B------:R-:W-:Y:S02]  /*1660*/  WARPGROUP.DEPBAR.LE gsb0, 0x0 ;  /* 0x00008000000079c5 */ /* 0x000fe40000010000 */
[----:B------:R-:W-:-:S15]  /*1670*/  WARPGROUP.ARRIVE ;  /* 0x00000000000079c5 */ /* 0x000fde0000000000 */
[----:B------:R-:W-:-:S08]  /*1680*/  NOP ;  /* 0x0000000000007918 */ /* 0x000fd00000000000 */
[----:B------:R-:W-:Y:S03]  /*1690*/  HGMMA.64x256x16.F32 R24, gdesc[UR16].tnspB, R24, gsb0 ;  /* 0x43e00000101879f0 */ /* 0x000fe60008000818 */
[----:B------:R-:W-:Y:S02]  /*16a0*/  WARPGROUP.DEPBAR.LE gsb0, 0x0 ;  /* 0x00008000000079c5 */ /* 0x000fe40000010000 */
[----:B------:R-:W-:-:S15]  /*16b0*/  WARPGROUP.ARRIVE ;  /* 0x00000000000079c5 */ /* 0x000fde0000000000 */
[----:B------:R-:W-:-:S08]  /*16c0*/  NOP ;  /* 0x0000000000007918 */ /* 0x000fd00000000000 */
[----:B------:R-:W-:Y:S03]  /*16d0*/  HGMMA.64x256x16.F32 R24, gdesc[UR20].tnspB, R24, gsb0 ;  /* 0x43e00000141879f0 */ /* 0x000fe60008000818 */
[----:B------:R-:W-:Y:S02]  /*16e0*/  WARPGROUP.DEPBAR.LE gsb0, 0x0 ;  /* 0x00008000000079c5 */ /* 0x000fe40000010000 */
[----:B------:R-:W-:Y:S06]  /*16f0*/  BAR.ARV 0xf, 0x100 ;  /* 0x03c4000000007b1d */ /* 0x000fec0000002000 */
[----:B------:R0:W-:Y:S01]  /*1700*/  @!P2 SYNCS.ARRIVE.TRANS64.RED.A1T0 RZ, [R5+URZ], RZ ;  /* 0x000000ff05ffa9a7 */ /* 0x0001e2000810043f */
[----:B------:R-:W-:Y:S05]  /*1710*/  @!P1 BRA `(.L_x_3008) ;  /* 0x0000000800dc9947 */ /* 0x000fea0003800000 */
[----:B------:R-:W-:Y:S01]  /*1720*/  IMAD.MOV.U32 R8, RZ, RZ, RZ ;  /* 0x000000ffff087224 */ /* 0x000fe200078e00ff */
[----:B------:R-:W-:-:S06]  /*1730*/  UMOV UR4, URZ ;  /* 0x0000003f00047c82 */ /* 0x000fcc0008000000 */
.L_x_3013:
[----:B------:R-:W-:Y:S01]  /*1740*/  BAR.SYNC.DEFER_BLOCKING 0xe, 0x100 ;  /* 0x0384000000007b1d */ /* 0x000fe20000010000 */
[----:B01----:R-:W-:Y:S01]  /*1750*/  MOV R5, UR4 ;  /* 0x0000000400057c02 */ /* 0x003fe20008000f00 */
[----:B------:R-:W-:Y:S01]  /*1760*/  UIADD3 UR4, UR4, 0x1, URZ ;  /* 0x0000000104047890 */ /* 0x000fe2000fffe03f */
[C---:B------:R-:W-:Y:S01]  /*1770*/  ISETP.GT.AND P3, PT, R0.reuse, R3, PT ;  /* 0x000000030000720c */ /* 0x040fe20003f64270 */
[----:B------:R-:W-:Y:S02]  /*1780*/  VIADD R0, R0, 0xffffffff ;  /* 0xffffffff00007836 */ /* 0x000fe40000000000 */
[----:B------:R-:W-:Y:S01]  /*1790*/  IMAD R5, R5, 0x40, R4 ;  /* 0x0000004005057824 */ /* 0x000fe200078e0204 */
[----:B------:R-:W-:-:S04]  /*17a0*/  UISETP.NE.AND UP0, UPT, UR4, 0x2, UPT ;  /* 0x000000020400788c */ /* 0x000fc8000bf05270 */
[----:B------:R-:W-:Y:S01]  /*17b0*/  LEA R5, R5, UR5, 0x2 ;  /* 0x0000000505057c11 */ /* 0x000fe2000f8e10ff */
[----:B------:R-:W-:Y:S02]  /*17c0*/  USEL UR7, URZ, 0x1, UP0 ;  /* 0x000000013f077887 */ /* 0x000fe40008000000 */
[----:B------:R-:W-:-:S04]  /*17d0*/  USEL UR4, UR4, URZ, UP0 ;  /* 0x0000003f04047287 */ /* 0x000fc80008000000 */
[----:B------:R-:W-:Y:S01]  /*17e0*/  LOP3.LUT R8, R8, UR7, RZ, 0x3c, !PT ;  /* 0x0000000708087c12 */ /* 0x000fe2000f8e3cff */
[----:B------:R-:W0:Y:S04]  /*17f0*/  LDS R6, [R5+0x28800] ;  /* 0x0288000005067984 */ /* 0x000e280000000800 */
[----:B------:R-:W1:Y:S01]  /*1800*/  LDS R7, [R5+0x28820] ;  /* 0x0288200005077984 */ /* 0x000e620000000800 */
        /* <DEDUP_REMOVED lines=130> */
.L_x_3009:
[----:B------:R-:W-:Y:S01]  /*2030*/  ULEA UR7, UR4, UR5, 0x3 ;  /* 0x0000000504077291 */ /* 0x000fe2000f8e183f */
[----:B------:R-:W-:-:S08]  /*2040*/  SHF.L.U32 R5, R8, 0x1f, RZ ;  /* 0x0000001f08057819 */ /* 0x000fd000000006ff */
[----:B------:R0:W1:Y:S01]  /*2050*/  SYNCS.PHASECHK.TRANS64.TRYWAIT P1, [UR7+0x28c50], R5 ;  /* 0x028c5005ff0075a7 */ /* 0x0000620008020147 */
[----:B------:R-:W-:Y:S05]  /*2060*/  @!P0 BRA `(.L_x_3010) ;  /* 0x0000000000048947 */ /* 0x000fea0003800000 */
[----:B------:R-:W-:Y:S01]  /*2070*/  BPT.TRAP 0x1 ;  /* 0x000000040000795c */ /* 0x000fe20000300000 */
.L_x_3010:
[----:B-1----:R-:W-:Y:S05]  /*2080*/  @P1 BRA `(.L_x_3011) ;  /* 0x0000000000081947 */ /* 0x002fea0003800000 */
[----:B------:R-:W1:Y:S02]  /*2090*/  SYNCS.PHASECHK.TRANS64.TRYWAIT P1, [UR7+0x28c50], R5 ;  /* 0x028c5005ff0075a7 */ /* 0x000e640008020147 */
[----:B-1----:R-:W-:Y:S05]  /*20a0*/  @!P1 BRA `(.L_x_3012) ;  /* 0x000000c000909947 */ /* 0x002fea0003800000 */
.L_x_3011:
[----:B------:R-:W-:Y:S01]  /*20b0*/  ULEA UR10, UR4, UR6, 0xc ;  /* 0x00000006040a7291 */ /* 0x000fe2000f8e603f */
[----:B------:R-:W-:Y:S01]  /*20c0*/  WARPGROUP.ARRIVE ;  /* 0x00000000000079c5 */ /* 0x000fe20000000000 */
[----:B------:R-:W-:Y:S01]  /*20d0*/  UMOV UR11, 0x40000040 ;  /* 0x40000040000b7882 */ /* 0x000fe20000000000 */
[----:B------:R-:W-:Y:S01]  /*20e0*/  UMOV UR15, 0x40000040 ;  /* 0x40000040000f7882 */ /* 0x000fe20000000000 */
[----:B------:R-:W-:Y:S01]  /*20f0*/  UIADD3 UR14, UR10, 0x80, URZ ;  /* 0x000000800a0e7890 */ /* 0x000fe2000fffe03f */
[----:B01----:R-:W-:Y:S01]  /*2100*/  IMAD.U32 R5, RZ, RZ, UR7 ;  /* 0x00000007ff057e24 */ /* 0x003fe2000f8e00ff */
[----:B------:R-:W-:Y:S01]  /*2110*/  UIADD3 UR18, UR10, 0x100, URZ ;  /* 0x000001000a127890 */ /* 0x000fe2000fffe03f */
[----:B------:R-:W-:Y:S02]  /*2120*/  UMOV UR19, 0x40000040 ;  /* 0x4000004000137882 */ /* 0x000fe40000000000 */
[----:B------:R-:W-:Y:S01]  /*2130*/  HGMMA.64x256x16.F32 R24, gdesc[UR8].tnspB, R24, gsb0 ;  /* 0x43e00000081879f0 */ /* 0x000fe20008000818 */
[----:B------:R-:W-:Y:S01]  /*2140*/  UIADD3 UR22, UR10, 0x180, URZ ;  /* 0x000001800a167890 */ /* 0x000fe2000fffe03f */
[----:B------:R-:W-:Y:S01]  /*2150*/  @!P2 VIADD R5, R5, 0x28c60 ;  /* 0x00028c600505a836 */ /* 0x000fe20000000000 */
[----:B------:R-:W-:-:S04]  /*2160*/  UMOV UR23, 0x40000040 ;  /* 0x4000004000177882 */ /* 0x000fc80000000000 */
[----:B------:R-:W-:Y:S01]  /*2170*/  @!P2 PRMT R5, RZ, 0x654, R5 ;  /* 0x00000654ff05a816 */ /* 0x000fe20000000005 */
[----:B------:R-:W-:Y:S02]  /*2180*/  WARPGROUP.DEPBAR.LE gsb0, 0x0 ;  /* 0x00008000000079c5 */ /* 0x000fe40000010000 */
[----:B------:R-:W-:-:S15]  /*2190*/  WARPGROUP.ARRIVE ;  /* 0x00000000000079c5 */ /* 0x000fde0000000000 */
[----:B------:R-:W-:-:S03]  /*21a0*/  NOP ;  /* 0x0000000000007918 */ /* 0x000fc60000000000 */
        /* <DEDUP_REMOVED lines=12> */
[----:B------:R-:W-:Y:S05]  /*2270*/  @P3 BRA `(.L_x_3013) ;  /* 0xfffffff400303947 */ /* 0x000fea000383ffff */
[----:B------:R-:W-:-:S12]  /*2280*/  USHF.L.U32 UR4, UR4, 0x6, URZ ;  /* 0x0000000604047899 */ /* 0x000fd8000800063f */
.L_x_3008:
[----:B------:R-:W-:Y:S01]  /*2290*/  BAR.SYNC.DEFER_BLOCKING 0xe, 0x100 ;  /* 0x0384000000007b1d */ /* 0x000fe20000010000 */
[----:B------:R-:W-:Y:S01]  /*22a0*/  VIADD R4, R4, UR4 ;  /* 0x0000000404047c36 */ /* 0x000fe20008000000 */
[----:B------:R-:W-:Y:S02]  /*22b0*/  PLOP3.LUT P0, PT, PT, PT, PT, 0x8, 0x0 ;  /* 0x000000000000781c */ /* 0x000fe40003f0e170 */
[----:B------:R-:W-:Y:S02]  /*22c0*/  CS2R R6, SRZ ;  /* 0x0000000000067805 */ /* 0x000fe4000001ff00 */
[----:B------:R-:W-:-:S05]  /*22d0*/  LEA R4, R4, UR5, 0x2 ;  /* 0x0000000504047c11 */ /* 0x000fca000f8e10ff */
[----:B------:R-:W2:Y:S04]  /*22e0*/  LDS R3, [R4+0x28800] ;  /* 0x0288000004037984 */ /* 0x000ea80000000800 */
[----:B------:R-:W3:Y:S01]  /*22f0*/  LDS R0, [R4+0x28820] ;  /* 0x0288200004007984 */ /* 0x000ee20000000800 */
        /* <DEDUP_REMOVED lines=64> */
[-C--:B---3--:R-:W-:Y:S01]  /*2700*/  FMUL.FTZ R26, R26, R0.reuse ;  /* 0x000000001a1a7220 */ /* 0x088fe20000410000 */
        /* <DEDUP_REMOVED lines=63> */
[----:B------:R-:W-:Y:S06]  /*2b00*/  BAR.ARV 0xf, 0x100 ;  /* 0x03c4000000007b1d */ /* 0x000fec0000002000 */
[----:B------:R-:W-:Y:S05]  /*2b10*/  BRA `(.L_x_3005) ;  /* 0x00000048008c7947 */ /* 0x000fea0003800000 */
.L_x_3003:
[----:B------:R-:W-:Y:S02]  /*2b20*/  ISETP.GE.AND P0, PT, R22, 0x1, PT ;  /* 0x000000011600780c */ /* 0x000fe40003f06270 */
[----:B------:R-:W-:-:S11]  /*2b30*/  MOV R17, RZ ;  /* 0x000000ff00117202 */ /* 0x000fd60000000f00 */
[----:B------:R-:W-:Y:S05]  /*2b40*/  @!P0 BRA `(.L_x_3014) ;  /* 0x0000000000688947 */ /* 0x000fea0003800000 */
        /* <DEDUP_REMOVED lines=25> */
[----:B------:R-:W-:-:S07]  /*2ce0*/  @!P0 LOP3.LUT R17, RZ, R7, RZ, 0x33, !PT ;  /* 0x00000007ff118212 */ /* 0x000fce00078e33ff */
.L_x_3014:
        /* <DEDUP_REMOVED lines=76> */
[----:B0-----:R-:W-:Y:S01]  /*31b0*/  ULEA UR36, UR6, UR36, 0x18 ;  /* 0x0000002406247291 */ /* 0x001fe2000f8ec03f */
[----:B-1----:R-:W-:-:S13]  /*31c0*/  R2UR UR4, R0 ;  /* 0x00000000000472ca */ /* 0x002fda00000e0000 */
[----:B------:R-:W-:-:S04]  /*31d0*/  ULEA.HI UR5, UR4, UR4, URZ, 0x1 ;  /* 0x0000000404057291 */ /* 0x000fc8000f8f083f */
[----:B------:R-:W-:-:S04]  /*31e0*/  ULOP3.LUT UR5, UR5, 0x1fffe, URZ, 0xc0, !UPT ;  /* 0x0001fffe05057892 */ /* 0x000fc8000f8ec03f */
[----:B------:R-:W-:Y:S02]  /*31f0*/  UIADD3 UR5, UR4, -UR5, URZ ;  /* 0x8000000504057290 */ /* 0x000fe4000fffe03f */
[----:B------:R-:W-:Y:S02]  /*3200*/  UIADD3 UR4, UR36, 0x26800, URZ ;  /* 0x0002680024047890 */ /* 0x000fe4000fffe03f */
[----:B------:R-:W-:Y:S02]  /*3210*/  ULEA UR5, UR5, UR36, 0xf ;  /* 0x0000002405057291 */ /* 0x000fe4000f8e783f */
[----:B------:R-:W-:Y:S02]  /*3220*/  ULOP3.LUT UP0, URZ, UR4, 0x3ff, URZ, 0xc0, !UPT ;  /* 0x000003ff043f7892 */ /* 0x000fe4000f80c03f */
[----:B------:R-:W-:-:S04]  /*3230*/  UIADD3 UR5, UR5, 0x400, URZ ;  /* 0x0000040005057890 */ /* 0x000fc8000fffe03f */
[----:B------:R-:W-:Y:S01]  /*3240*/  PLOP3.LUT P0, PT, PT, PT, UP0, 0x80, 0x0 ;  /* 0x000000000000781c */ /* 0x000fe20003f0f008 */
[----:B------:R-:W-:-:S04]  /*3250*/  USHF.R.U32.HI UR5, URZ, 0x4, UR5 ;  /* 0x000000043f057899 */ /* 0x000fc80008011605 */
[----:B------:R-:W-:-:S08]  /*3260*/  ULOP3.LUT UR37, UR5, 0x3fff, URZ, 0xc0, !UPT ;  /* 0x00003fff05257892 */ /* 0x000fd0000f8ec03f */
[----:B------:R-:W-:Y:S05]  /*3270*/  @!P0 BRA `(.L_x_3015) ;  /* 0x0000000000408947 */ /* 0x000fea0003800000 */
        /* <DEDUP_REMOVED lines=9> */
[----:B------:R-:W-:Y:S01]  /*3310*/  IMAD.U32 R7, RZ, RZ, UR5 ;  /* 0x00000005ff077e24 */ /* 0x000fe2000f8e00ff */
[----:B------:R-:W-:Y:S01]  /*3320*/  MOV R13, RZ ;  /* 0x000000ff000d7202 */ /* 0x000fe20000000f00 */
[----:B------:R-:W-:-:S02]  /*3330*/  IMAD.U32 R11, RZ, RZ, UR7 ;  /* 0x00000007ff0b7e24 */ /* 0x000fc4000f8e00ff */
[----:B------:R-:W-:Y:S02]  /*3340*/  IMAD.MOV.U32 R8, RZ, RZ, 0x70 ;  /* 0x00000070ff087424 */ /* 0x000fe400078e00ff */
[----:B0-----:R-:W-:-:S07]  /*3350*/  IMAD.MOV.U32 R12, RZ, RZ, 0x1 ;  /* 0x00000001ff0c7424 */ /* 0x001fce00078e00ff */
[----:B------:R-:W-:-:S07]  /*3360*/  LEPC R20, `(.L_x_3015) ;  /* 0x000000001014794e */ /* 0x000fce0000000000 */
[----:B-1----:R-:W-:Y:S05]  /*3370*/  CALL.ABS.NOINC R14 ;  /* 0x000000000e007343 */ /* 0x002fea0003c00000 */
.L_x_3015:
[----:B------:R-:W2:Y:S01]  /*3380*/  LDL.LU R20, [R1+0x14] ;  /* 0x0000140001147983 */ /* 0x000ea20000300800 */
[----:B------:R-:W-:Y:S02]  /*3390*/  SHF.L.U32 R13, RZ, 0x1f, RZ ;  /* 0x0000001fff0d7819 */ /* 0x000fe400000006ff */
[----:B------:R-:W-:Y:S02]  /*33a0*/  LOP3.LUT R23, R23, 0xffffff80, RZ, 0xc0, !PT ;  /* 0xffffff8017177812 */ /* 0x000fe400078ec0ff */
[----:B------:R-:W0:Y:S01]  /*33b0*/  SYNCS.PHASECHK.TRANS64.TRYWAIT P1, [UR36+0x28c00], R13 ;  /* 0x028c000dff0075a7 */ /* 0x000e220008020164 */
[----:B------:R-:W-:Y:S02]  /*33c0*/  LEA.HI R3, R24, R24, RZ, 0x1 ;  /* 0x0000001818037211 */ /* 0x000fe400078f08ff */
[----:B------:R-:W-:Y:S02]  /*33d0*/  IMAD.IADD R23, R18, 0x1, -R23 ;  /* 0x0000000112177824 */ /* 0x000fe400078e0a17 */
[----:B------:R-:W-:-:S03]  /*33e0*/  LOP3.LUT R3, R3, 0xfffffe, RZ, 0xc0, !PT ;  /* 0x00fffffe03037812 */ /* 0x000fc600078ec0ff */
[----:B------:R-:W-:Y:S02]  /*33f0*/  SHF.R.S32.HI R4, RZ, 0x1f, R23 ;  /* 0x0000001fff047819 */ /* 0x000fe40000011417 */
[----:B------:R-:W-:Y:S02]  /*3400*/  IMAD.IADD R3, R24, 0x1, -R3 ;  /* 0x0000000118037824 */ /* 0x000fe400078e0a03 */
[CC--:B------:R-:W-:Y:S02]  /*3410*/  LEA.HI R0, R4.reuse, R23.reuse, RZ, 0x2 ;  /* 0x0000001704007211 */ /* 0x0c0fe400078f10ff */
[----:B------:R-:W-:Y:S02]  /*3420*/  LEA.HI R4, R4, R23, RZ, 0x5 ;  /* 0x0000001704047211 */ /* 0x000fe400078f28ff */
[--C-:B------:R-:W-:Y:S02]  /*3430*/  SHF.R.S32.HI R5, RZ, 0x2, R0.reuse ;  /* 0x00000002ff057819 */ /* 0x100fe40000011400 */
[----:B------:R-:W-:-:S02]  /*3440*/  SHF.R.S32.HI R6, RZ, 0x1f, R0 ;  /* 0x0000001fff067819 */ /* 0x000fc40000011400 */
[----:B------:R-:W-:Y:S02]  /*3450*/  LOP3.LUT R0, R0, 0x7ffffffc, RZ, 0xc0, !PT ;  /* 0x7ffffffc00007812 */ /* 0x000fe400078ec0ff */
[----:B------:R-:W-:Y:S02]  /*3460*/  LEA.HI R6, R6, R5, RZ, 0x3 ;  /* 0x0000000506067211 */ /* 0x000fe400078f18ff */
[----:B------:R-:W-:Y:S01]  /*3470*/  SHF.R.S32.HI R4, RZ, 0x5, R4 ;  /* 0x00000005ff047819 */ /* 0x000fe20000011404 */
[----:B------:R-:W-:Y:S01]  /*3480*/  IMAD.IADD R0, R23, 0x1, -R0 ;  /* 0x0000000117007824 */ /* 0x000fe200078e0a00 */
[----:B------:R-:W-:-:S03]  /*3490*/  LOP3.LUT R6, R6, 0xfffffff8, RZ, 0xc0, !PT ;  /* 0xfffffff806067812 */ /* 0x000fc600078ec0ff */
[----:B------:R-:W-:Y:S02]  /*34a0*/  IMAD.SHL.U32 R0, R0, 0x2, RZ ;  /* 0x0000000200007824 */ /* 0x000fe400078e00ff */
[----:B------:R-:W-:Y:S01]  /*34b0*/  IMAD.IADD R5, R5, 0x1, -R6 ;  /* 0x0000000105057824 */ /* 0x000fe200078e0a06 */
[----:B--2---:R-:W-:-:S04]  /*34c0*/  LOP3.LUT R7, R20, 0x1, RZ, 0xfc, !PT ;  /* 0x0000000114077812 */ /* 0x004fc800078efcff */
[----:B------:R-:W-:Y:S01]  /*34d0*/  ISETP.NE.AND P0, PT, R7, 0x3, PT ;  /* 0x000000030700780c */ /* 0x000fe20003f05270 */
[----:B0-----:R-:W-:-:S12]  /*34e0*/  @!P1 BRA `(.L_x_3016) ;  /* 0x000000ac00989947 */ /* 0x001fd80003800000 */
.L_x_3140:
[----:B0-----:R-:W-:Y:S01]  /*34f0*/  LEA R6, R4, R5, 0x4 ;  /* 0x0000000504067211 */ /* 0x001fe200078e20ff */
[----:B------:R-:W-:Y:S01]  /*3500*/  IMAD R4, R3, 0x100, R0 ;  /* 0x0000010003047824 */ /* 0x000fe200078e0200 */
[----:B------:R-:W-:Y:S06]  /*3510*/  @!P0 BRA `(.L_x_3017) ;  /* 0x0000000000048947 */ /* 0x000fec0003800000 */
[----:B------:R-:W-:Y:S01]  /*3520*/  BPT.TRAP 0x1 ;  /* 0x000000040000795c */ /* 0x000fe20000300000 */
.L_x_3017:
[----:B------:R0:W1:Y:S01]  /*3530*/  SYNCS.PHASECHK.TRANS64.TRYWAIT P2, [UR36+0x28c30], R13 ;  /* 0x028c300dff0075a7 */ /* 0x0000620008040164 */
[----:B------:R-:W-:Y:S05]  /*3540*/  @!P0 BRA `(.L_x_3018) ;  /* 0x0000000000048947 */ /* 0x000fea0003800000 */
[----:B------:R-:W-:Y:S01]  /*3550*/  BPT.TRAP 0x1 ;  /* 0x000000040000795c */ /* 0x000fe20000300000 */
.L_x_3018:
[----:B------:R-:W2:Y:S02]  /*3560*/  S2R R3, SR_TID.X ;  /* 0x0000000000037919 */ /* 0x000ea40000002100 */
[----:B--2---:R-:W-:-:S04]  /*3570*/  LOP3.LUT R3, R3, 0x7f, RZ, 0xc0, !PT ;  /* 0x0000007f03037812 */ /* 0x004fc800078ec0ff */
[----:B------:R-:W-:Y:S01]  /*3580*/  ISETP.NE.AND P1, PT, R3, RZ, PT ;  /* 0x000000ff0300720c */ /* 0x000fe20003f25270 */
[----:B-1----:R-:W-:-:S12]  /*3590*/  @P2 BRA `(.L_x_3019) ;  /* 0x0000000000082947 */ /* 0x002fd80003800000 */
[----:B------:R-:W1:Y:S02]  /*35a0*/  SYNCS.PHASECHK.TRANS64.TRYWAIT P2, [UR36+0x28c30], R13 ;  /* 0x028c300dff0075a7 */ /* 0x000e640008040164 */
[----:B-1----:R-:W-:Y:S05]  /*35b0*/  @!P2 BRA `(.L_x_3020) ;  /* 0x000000ac007ca947 */ /* 0x002fea0003800000 */
.L_x_3019:
[----:B------:R-:W-:Y:S05]  /*35c0*/  WARPSYNC.ALL ;  /* 0x0000000000007948 */ /* 0x000fea0003800000 */
[----:B------:R-:W-:Y:S01]  /*35d0*/  UIADD3 UR4, UR36, 0x20400, URZ ;  /* 0x0002040024047890 */ /* 0x000fe2000fffe03f */
[----:B------:R-:W-:Y:S01]  /*35e0*/  WARPGROUP.ARRIVE ;  /* 0x00000000000079c5 */ /* 0x000fe20000000000 */
[----:B------:R-:W-:Y:S01]  /*35f0*/  UIADD3 UR5, UR36, 0x22400, URZ ;  /* 0x0002240024057890 */ /* 0x000fe2000fffe03f */
[----:B------:R-:W-:Y:S01]  /*3600*/  IMAD R3, R17, -0x40, R22 ;  /* 0xffffffc011037824 */ /* 0x000fe200078e0216 */
[----:B------:R-:W-:Y:S02]  /*3610*/  USHF.R.U32.HI UR4, URZ, 0x4, UR4 ;  /* 0x000000043f047899 */ /* 0x000fe40008011604 */
[----:B------:R-:W-:-:S02]  /*3620*/  USHF.R.U32.HI UR5, URZ, 0x4, UR5 ;  /* 0x000000043f057899 */ /* 0x000fc40008011605 */
[----:B------:R-:W-:Y:S01]  /*3630*/  ULOP3.LUT UR4, UR4, 0x3fff, URZ, 0xc0, !UPT ;  /* 0x00003fff04047892 */ /* 0x000fe2000f8ec03f */
[----:B------:R-:W-:Y:S01]  /*3640*/  IADD3 R3, -R0, 0x40, R3 ;  /* 0x0000004000037810 */ /* 0x000fe20007ffe103 */
[----:B------:R-:W-:Y:S02]  /*3650*/  ULOP3.LUT UR5, UR5, 0x3fff, URZ, 0xc0, !UPT ;  /* 0x00003fff05057892 */ /* 0x000fe4000f8ec03f */
[----:B------:R-:W-:Y:S01]  /*3660*/  ULOP3.LUT UR8, UR4, 0x10000, URZ, 0xfc, !UPT ;  /* 0x0001000004087892 */ /* 0x000fe2000f8efc3f */
[C---:B------:R-:W-:Y:S01]  /*3670*/  ISETP.GT.AND P3, PT, R3.reuse, RZ, PT ;  /* 0x000000ff0300720c */ /* 0x040fe20003f64270 */
[----:B------:R-:W-:Y:S01]  /*3680*/  ULOP3.LUT UR6, UR5, 0x10000, URZ, 0xfc, !UPT ;  /* 0x0001000005067892 */ /* 0x000fe2000f8efc3f */
[C---:B------:R-:W-:Y:S01]  /*3690*/  ISETP.GT.AND P6, PT, R3.reuse, 0x1, PT ;  /* 0x000000010300780c */ /* 0x040fe20003fc4270 */
[----:B------:R-:W-:Y:S01]  /*36a0*/  UMOV UR9, 0x40000040 ;  /* 0x4000004000097882 */ /* 0x000fe20000000000 */
[----:B------:R-:W-:Y:S01]  /*36b0*/  UMOV UR7, 0x40000040 ;  /* 0x4000004000077882 */ /* 0x000fe20000000000 */
[----:B------:R-:W-:Y:S01]  /*36c0*/  UMOV UR5, UR9 ;  /* 0x0000000900057c82 */ /* 0x000fe20008000000 */
[----:B------:R-:W-:Y:S01]  /*36d0*/  UMOV UR4, UR8 ;  /* 0x0000000800047c82 */ /* 0x000fe20008000000 */
[----:B------:R-:W-:Y:S01]  /*36e0*/  UIADD3 UR12, UR8, 0x2, URZ ;  /* 0x00000002080c7890 */ /* 0x000fe2000fffe03f */
[----:B------:R-:W-:Y:S01]  /*36f0*/  ISETP.GT.AND P5, PT, R3, 0x8, PT ;  /* 0x000000080300780c */ /* 0x000fe20003fa4270 */
[----:B------:R-:W-:-:S02]  /*3700*/  UIADD3 UR14, UR6, 0x2, URZ ;  /* 0x00000002060e7890 */ /* 0x000fc4000fffe03f */
[----:B------:R-:W-:Y:S01]  /*3710*/  HGMMA.64x64x16.F32 R24, gdesc[UR4], RZ, !UPT, gsb0 ;  /* 0x00e00000041879f0 */ /* 0x000fe2000c0008ff */
[----:B------:R-:W-:Y:S01]  /*3720*/  UMOV UR13, 0x40000040 ;  /* 0x40000040000d7882 */ /* 0x000fe20000000000 */
[----:B------:R-:W-:Y:S01]  /*3730*/  UMOV UR15, 0x40000040 ;  /* 0x40000040000f7882 */ /* 0x000fe20000000000 */
[----:B------:R-:W-:Y:S01]  /*3740*/  UIADD3 UR16, UR8, 0x4, URZ ;  /* 0x0000000408107890 */ /* 0x000fe2000fffe03f */
[C---:B------:R-:W-:Y:S01]  /*3750*/  ISETP.GT.AND P4, PT, R3.reuse, 0x9, PT ;  /* 0x000000090300780c */ /* 0x040fe20003f84270 */
[----:B------:R-:W-:Y:S01]  /*3760*/  UIADD3 UR18, UR6, 0x4, URZ ;  /* 0x0000000406127890 */ /* 0x000fe2000fffe03f */
[----:B------:R-:W-:Y:S01]  /*3770*/  ISETP.GT.AND P2, PT, R3, 0x10, PT ;  /* 0x000000100300780c */ /* 0x000fe20003f44270 */
        /* <DEDUP_REMOVED lines=8> */
[----:B------:R-:W-:-:S02]  /*3800*/  WARPGROUP.DEPBAR.LE gsb0, 0x0 ;  /* 0x00008000000079c5 */ /* 0x000fc40000010000 */
[----:B------:R-:W-:-:S06]  /*3810*/  WARPGROUP.ARRIVE ;  /* 0x00000000000079c5 */ /* 0x000fcc0000000000 */
[----:B------:R-:W-:Y:S03]  /*3820*/  HGMMA.64x64x16.F32 R24, gdesc[UR12], R24, gsb0 ;  /* 0x00e000000c1879f0 */ /* 0x000fe60008000818 */
[----:B------:R-:W-:Y:S02]  /*3830*/  WARPGROUP.DEPBAR.LE gsb0, 0x0 ;  /* 0x00008000000079c5 */ /* 0x000fe40000010000 */
[----:B------:R-:W-:-:S06]  /*3840*/  WARPGROUP.ARRIVE ;  /* 0x00000000000079c5 */ /* 0x000fcc0000000000 */
[----:B------:R-:W-:Y:S03]  /*3850*/  HGMMA.64x64x16.F32 R24, gdesc[UR16], R24, gsb0 ;  /* 0x00e00000101879f0 */ /* 0x000fe60008000818 */
[----:B------:R-:W-:Y:S02]  /*3860*/  WARPGROUP.DEPBAR.LE gsb0, 0x0 ;  /* 0x00008000000079c5 */ /* 0x000fe40000010000 */
[----:B------:R-:W-:-:S06]  /*3870*/  WARPGROUP.ARRIVE ;  /* 0x00000000000079c5 */ /* 0x000fcc0000000000 */
[----:B------:R-:W-:Y:S03]  /*3880*/  HGMMA.64x64x16.F32 R24, gdesc[UR20], R24, gsb0 ;  /* 0x00e00000141879f0 */ /* 0x000fe60008000818 */
[----:B------:R-:W-:Y:S02]  /*3890*/  WARPGROUP.DEPBAR.LE gsb0, 0x0 ;  /* 0x00008000000079c5 */ /* 0x000fe40000010000 */
        /* <DEDUP_REMOVED lines=23> */
[----:B--2---:R-:W-:Y:S01]  /*3a10*/  FSEL R24, R24, -INF , P3 ;  /* 0xff80000018187808 */ /* 0x004fe20001800000 */
[----:B------:R-:W-:Y:S01]  /*3a20*/  FMUL.FTZ R42, R42, UR4 ;  /* 0x000000042a2a7c20 */ /* 0x000fe20008410000 */
[----:B------:R-:W-:Y:S01]  /*3a30*/  FMUL.FTZ R48, R48, UR4 ;  /* 0x0000000430307c20 */ /* 0x000fe20008410000 */
[----:B------:R-:W-:Y:S01]  /*3a40*/  FMUL.FTZ R43, R43, UR4 ;  /* 0x000000042b2b7c20 */ /* 0x000fe20008410000 */
[----:B------:R-:W-:Y:S01]  /*3a50*/  FMUL.FTZ R49, R49, UR4 ;  /* 0x0000000431317c20 */ /* 0x000fe20008410000 */
        /* <DEDUP_REMOVED lines=11> */
[----:B----4-:R-:W-:Y:S01]  /*3b10*/  FSEL R28, R28, -INF , P5 ;  /* 0xff8000001c1c7808 */ /* 0x010fe20002800000 */
[----:B------:R-:W-:-:S03]  /*3b20*/  FMUL.FTZ R55, R55, UR4 ;  /* 0x0000000437377c20 */ /* 0x000fc60008410000 */
[----:B------:R-:W-:-:S03]  /*3b30*/  FMNMX.FTZ R5, R28, R5, !PT ;  /* 0x000000051c057209 */ /* 0x000fc60007810000 */
[----:B------:R-:W4:Y:S01]  /*3b40*/  MUFU.TANH R32, R32 ;  /* 0x0000002000207308 */ /* 0x000f220000002400 */
[----:B--2---:R-:W-:-:S04]  /*3b50*/  FSEL R10, R29, -INF , P4 ;  /* 0xff8000001d0a7808 */ /* 0x004fc80002000000 */
[----:B------:R-:W-:-:S03]  /*3b60*/  FMNMX.FTZ R5, R10, R5, !PT ;  /* 0x000000050a057209 */ /* 0x000fc60007810000 */
[----:B------:R-:W2:Y:S01]  /*3b70*/  MUFU.TANH R27, R27 ;  /* 0x0000001b001b7308 */ /* 0x000ea20000002400 */
[----:B---3--:R-:W-:Y:S02]  /*3b80*/  FSEL R26, R26, -INF , P3 ;  /* 0xff8000001a1a7808 */ /* 0x008fe40001800000 */
[----:B------:R-:W-:-:S05]  /*3b90*/  ISETP.GT.AND P3, PT, R3, 0x11, PT ;  /* 0x000000110300780c */ /* 0x000fca0003f64270 */
[----:B------:R-:W3:Y:S01]  /*3ba0*/  MUFU.TANH R33, R33 ;  /* 0x0000002100217308 */ /* 0x000ee20000002400 */
[----:B----4-:R-:W-:-:S04]  /*3bb0*/  FSEL R32, R32, -INF , P2 ;  /* 0xff80000020207808 */ /* 0x010fc80001000000 */
[----:B------:R-:W-:-:S03]  /*3bc0*/  FMNMX.FTZ R5, R32, R5, !PT ;  /* 0x0000000520057209 */ /* 0x000fc60007810000 */
[----:B------:R-:W4:Y:S01]  /*3bd0*/  MUFU.TANH R30, R30 ;  /* 0x0000001e001e7308 */ /* 0x000f220000002400 */
[----:B--2---:R-:W-:Y:S02]  /*3be0*/  FSEL R27, R27, -INF , P6 ;  /* 0xff8000001b1b7808 */ /* 0x004fe40003000000 */
[----:B------:R-:W-:-:S05]  /*3bf0*/  ISETP.GT.AND P6, PT, R3, 0x18, PT ;  /* 0x000000180300780c */ /* 0x000fca0003fc4270 */
[----:B------:R-:W2:Y:S01]  /*3c00*/  MUFU.TANH R36, R36 ;  /* 0x0000002400247308 */ /* 0x000ea20000002400 */
[----:B---3--:R-:W-:-:S04]  /*3c10*/  FSEL R14, R33, -INF , P3 ;  /* 0xff800000210e7808 */ /* 0x008fc80001800000 */
[----:B------:R-:W-:-:S03]  /*3c20*/  FMNMX.FTZ R5, R14, R5, !PT ;  /* 0x000000050e057209 */ /* 0x000fc60007810000 */
[----:B------:R-:W1:Y:S01]  /*3c30*/  MUFU.TANH R31, R31 ;  /* 0x0000001f001f7308 */ /* 0x000e620000002400 */
[----:B----4-:R-:W-:Y:S02]  /*3c40*/  FSEL R30, R30, -INF , P5 ;  /* 0xff8000001e1e7808 */ /* 0x010fe40002800000 */
        /* <DEDUP_REMOVED lines=48> */
[----:B------:R-:W-:Y:S02]  /*3f50*/  ISETP.GT.AND P2, PT, R3, 0x39, PT ;  /* 0x000000390300780c */ /* 0x000fe40003f44270 */
[----:B------:R-:W-:-:S03]  /*3f60*/  FMNMX.FTZ R3, R26, R27, !PT ;  /* 0x0000001b1a037209 */ /* 0x000fc60007810000 */
[----:B------:R-:W2:Y:S01]  /*3f70*/  MUFU.TANH R47, R47 ;  /* 0x0000002f002f7308 */ /* 0x000ea20000002400 */
[----:B-1----:R-:W-:Y:S02]  /*3f80*/  FSEL R52, R52, -INF , P3 ;  /* 0xff80000034347808 */ /* 0x002fe40001800000 */
[----:B------:R-:W-:Y:S02]  /*3f90*/  FMNMX.FTZ R3, R30, R3, !PT ;  /* 0x000000031e037209 */ /* 0x000fe40007810000 */
[----:B------:R-:W-:Y:S02]  /*3fa0*/  FMNMX.FTZ R5, R52, R5, !PT ;  /* 0x0000000534057209 */ /* 0x000fe40007810000 */
[----:B------:R-:W-:Y:S01]  /*3fb0*/  FMNMX.FTZ R3, R8, R3, !PT ;  /* 0x0000000308037209 */ /* 0x000fe20007810000 */
[----:B------:R-:W1:Y:S01]  /*3fc0*/  MUFU.TANH R50, R50 ;  /* 0x0000003200327308 */ /* 0x000e620000002400 */
[----:B---3--:R-:W-:Y:S02]  /*3fd0*/  FSEL R68, R53, -INF , P2 ;  /* 0xff80000035447808 */ /* 0x008fe40001000000 */
[----:B------:R-:W-:-:S02]  /*3fe0*/  FMNMX.FTZ R3, R34, R3, !PT ;  /* 0x0000000322037209 */ /* 0x000fc40007810000 */
[----:B------:R-:W-:Y:S02]  /*3ff0*/  FMNMX.FTZ R5, R68, R5, !PT ;  /* 0x0000000544057209 */ /* 0x000fe40007810000 */
[----:B------:R-:W-:Y:S01]  /*4000*/  FMNMX.FTZ R3, R12, R3, !PT ;  /* 0x000000030c037209 */ /* 0x000fe20007810000 */
[----:B------:R-:W-:Y:S01]  /*4010*/  MUFU.TANH R51, R51 ;  /* 0x0000003300337308 */ /* 0x000fe20000002400 */
[----:B--2---:R-:W-:Y:S01]  /*4020*/  FSEL R48, R47, -INF , P6 ;  /* 0xff8000002f307808 */ /* 0x004fe20003000000 */
[----:B------:R-:W2:Y:S01]  /*4030*/  SHFL.BFLY PT, R0, R5, 0x2, 0x1f ;  /* 0x0c401f0005007f89 */ /* 0x000ea200000e0000 */
[----:B------:R-:W-:-:S04]  /*4040*/  FMNMX.FTZ R3, R38, R3, !PT ;  /* 0x0000000326037209 */ /* 0x000fc80007810000 */
[----:B------:R-:W-:Y:S01]  /*4050*/  FMNMX.FTZ R3, R20, R3, !PT ;  /* 0x0000000314037209 */ /* 0x000fe20007810000 */
[----:B------:R-:W3:Y:S01]  /*4060*/  MUFU.TANH R54, R54 ;  /* 0x0000003600367308 */ /* 0x000ee20000002400 */
[----:B-1----:R-:W-:Y:S02]  /*4070*/  FSEL R50, R50, -INF , P5 ;  /* 0xff80000032327808 */ /* 0x002fe40002800000 */
[----:B------:R-:W-:-:S04]  /*4080*/  FMNMX.FTZ R3, R42, R3, !PT ;  /* 0x000000032a037209 */ /* 0x000fc80007810000 */
[----:B------:R-:W-:Y:S01]  /*4090*/  FMNMX.FTZ R3, R44, R3, !PT ;  /* 0x000000032c037209 */ /* 0x000fe20007810000 */
[----:B------:R-:W1:Y:S03]  /*40a0*/  MUFU.TANH R55, R55 ;  /* 0x0000003700377308 */ /* 0x000e660000002400 */
[----:B------:R-:W-:-:S04]  /*40b0*/  FMNMX.FTZ R3, R46, R3, !PT ;  /* 0x000000032e037209 */ /* 0x000fc80007810000 */
[----:B------:R-:W-:Y:S02]  /*40c0*/  FMNMX.FTZ R3, R48, R3, !PT ;  /* 0x0000000330037209 */ /* 0x000fe40007810000 */
[----:B---3--:R-:W-:Y:S02]  /*40d0*/  FSEL R54, R54, -INF , P3 ;  /* 0xff80000036367808 */ /* 0x008fe40001800000 */
[----:B--2---:R-:W-:Y:S01]  /*40e0*/  FMNMX.FTZ R0, R5, R0, !PT ;  /* 0x0000000005007209 */ /* 0x004fe20007810000 */
[----:B------:R-:W-:Y:S01]  /*40f0*/  IMAD.U32 R5, RZ, RZ, UR5 ;  /* 0x00000005ff057e24 */ /* 0x000fe2000f8e00ff */
[----:B------:R-:W-:-:S03]  /*4100*/  FMNMX.FTZ R3, R50, R3, !PT ;  /* 0x0000000332037209 */ /* 0x000fc60007810000 */
[----:B------:R-:W2:Y:S01]  /*4110*/  SHFL.BFLY PT, R7, R0, 0x1, 0x1f ;  /* 0x0c201f0000077f89 */ /* 0x000ea200000e0000 */
[----:B-1----:R-:W-:Y:S02]  /*4120*/  FSEL R66, R55, -INF , P2 ;  /* 0xff80000037427808 */ /* 0x002fe40001000000 */
[----:B--2---:R-:W-:-:S04]  /*4130*/  FMNMX.FTZ R0, R0, R7, !PT ;  /* 0x0000000700007209 */ /* 0x004fc80007810000 */
[C---:B------:R-:W-:Y:S01]  /*4140*/  FSETP.NEU.FTZ.AND P6, PT, R0.reuse, -INF , PT ;  /* 0xff8000000000780b */ /* 0x040fe20003fdd000 */
[----:B------:R-:W-:-:S05]  /*4150*/  FMUL.FTZ R7, R0, R5 ;  /* 0x0000000500077220 */ /* 0x000fca0000410000 */
[----:B------:R-:W-:-:S05]  /*4160*/  FSEL R7, R7, RZ, P6 ;  /* 0x000000ff07077208 */ /* 0x000fca0003000000 */
[-CC-:B------:R-:W-:Y:S01]  /*4170*/  FFMA.FTZ R9, R24, R5.reuse, -R7.reuse ;  /* 0x0000000518097223 */ /* 0x180fe20000010807 */
[----:B------:R-:W-:Y:S01]  /*4180*/  FSEL R24, R51, -INF , P4 ;  /* 0xff80000033187808 */ /* 0x000fe20002000000 */
        /* <DEDUP_REMOVED lines=12> */
[-CC-:B-1----:R-:W-:Y:S01]  /*4250*/  FFMA.FTZ R9, R10, R5.reuse, -R7.reuse ;  /* 0x000000050a097223 */ /* 0x182fe20000010807 */
[-CC-:B------:R-:W-:Y:S01]  /*4260*/  FFMA.FTZ R58, R58, R5.reuse, -R7.reuse ;  /* 0x000000053a3a7223 */ /* 0x180fe20000010807 */
[-CC-:B------:R-:W-:Y:S01]  /*4270*/  FFMA.FTZ R60, R60, R5.reuse, -R7.reuse ;  /* 0x000000053c3c7223 */ /* 0x180fe20000010807 */
[-CC-:B------:R-:W-:Y:S01]  /*4280*/  FFMA.FTZ R62, R62, R5.reuse, -R7.reuse ;  /* 0x000000053e3e7223 */ /* 0x180fe20000010807 */
[----:B------:R-:W1:Y:S01]  /*4290*/  SHFL.BFLY PT, R10, R3, 0x2, 0x1f ;  /* 0x0c401f00030a7f89 */ /* 0x000e6200000e0000 */
[----:B------:R-:W-:Y:S01]  /*42a0*/  MUFU.EX2 R11, R9 ;  /* 0x00000009000b7308 */ /* 0x000fe20000000800 */
[-CC-:B------:R-:W-:Y:S01]  /*42b0*/  FFMA.FTZ R64, R64, R5.reuse, -R7.reuse ;  /* 0x0000000540407223 */ /* 0x180fe20000010807 */
[-CC-:B------:R-:W-:Y:S01]  /*42c0*/  FFMA.FTZ R52, R52, R5.reuse, -R7.reuse ;  /* 0x0000000534347223 */ /* 0x180fe20000010807 */
[----:B------:R-:W-:Y:S01]  /*42d0*/  FFMA.FTZ R68, R68, R5, -R7 ;  /* 0x0000000544447223 */ /* 0x000fe20000010807 */
[----:B------:R-:W-:-:S04]  /*42e0*/  LEA.HI R7, R19, R18, RZ, 0x4 ;  /* 0x0000001213077211 */ /* 0x000fc800078f20ff */
[----:B------:R-:W-:Y:S08]  /*42f0*/  MUFU.EX2 R25, R25 ;  /* 0x0000001900197308 */ /* 0x000ff00000000800 */
[----:B------:R-:W2:Y:S01]  /*4300*/  MUFU.EX2 R28, R28 ;  /* 0x0000001c001c7308 */ /* 0x000ea20000000800 */
[----:B-1----:R-:W-:-:S07]  /*4310*/  FMNMX.FTZ R10, R3, R10, !PT ;  /* 0x0000000a030a7209 */ /* 0x002fce0007810000 */
[----:B------:R-:W-:Y:S01]  /*4320*/  MUFU.EX2 R32, R32 ;  /* 0x0000002000207308 */ /* 0x000fe20000000800 */
[----:B------:R-:W1:Y:S07]  /*4330*/  SHFL.BFLY PT, R3, R10, 0x1, 0x1f ;  /* 0x0c201f000a037f89 */ /* 0x000e6e00000e0000 */
[----:B------:R3:W4:Y:S01]  /*4340*/  MUFU.EX2 R15, R14 ;  /* 0x0000000e000f7308 */ /* 0x0007220000000800 */
[----:B--2---:R-:W-:-:S07]  /*4350*/  F2FP.F16.F32.PACK_AB R154, R11, R28 ;  /* 0x0000001c0b9a723e */ /* 0x004fce00000000ff */
[----:B------:R-:W-:Y:S01]  /*4360*/  MUFU.EX2 R36, R36 ;  /* 0x0000002400247308 */ /* 0x000fe20000000800 */
[----:B---3--:R-:W-:-:S07]  /*4370*/  IMAD.U32 R14, RZ, RZ, UR36 ;  /* 0x00000024ff0e7e24 */ /* 0x008fce000f8e00ff */
[----:B------:R-:W-:Y:S01]  /*4380*/  MUFU.EX2 R21, R22 ;  /* 0x0000001600157308 */ /* 0x000fe20000000800 */
[----:B----4-:R-:W-:Y:S02]  /*4390*/  F2FP.F16.F32.PACK_AB R156, R15, R32 ;  /* 0x000000200f9c723e */ /* 0x010fe400000000ff */
[----:B-1----:R-:W-:-:S04]  /*43a0*/  FMNMX.FTZ R3, R10, R3, !PT ;  /* 0x000000030a037209 */ /* 0x002fc80007810000 */
[C---:B------:R-:W-:Y:S01]  /*43b0*/  FSETP.NEU.FTZ.AND P2, PT, R3.reuse, -INF , PT ;  /* 0xff8000000300780b */ /* 0x040fe20003f5d000 */
[-C--:B------:R-:W-:Y:S01]  /*43c0*/  FMUL.FTZ R9, R3, R5.reuse ;  /* 0x0000000503097220 */ /* 0x080fe20000410000 */
[----:B------:R-:W-:Y:S04]  /*43d0*/  MUFU.EX2 R40, R40 ;  /* 0x0000002800287308 */ /* 0x000fe80000000800 */
[----:B------:R-:W-:Y:S02]  /*43e0*/  FSEL R35, R9, RZ, P2 ;  /* 0x000000ff09237208 */ /* 0x000fe40001000000 */
[----:B------:R-:W-:Y:S02]  /*43f0*/  LOP3.LUT R9, R7, 0xfffffff0, RZ, 0xc0, !PT ;  /* 0xfffffff007097812 */ /* 0x000fe400078ec0ff */
[----:B------:R-:W1:Y:S01]  /*4400*/  MUFU.EX2 R23, R56 ;  /* 0x0000003800177308 */ /* 0x000e620000000800 */
[-CC-:B------:R-:W-:Y:S01]  /*4410*/  FFMA.FTZ R10, R8, R5.reuse, -R35.reuse ;  /* 0x00000005080a7223 */ /* 0x180fe20000010823 */
[----:B------:R-:W-:Y:S01]  /*4420*/  FFMA.FTZ R12, R12, R5, -R35 ;  /* 0x000000050c0c7223 */ /* 0x000fe20000010823 */
[----:B------:R-:W-:-:S02]  /*4430*/  IMAD.IADD R9, R18, 0x1, -R9 ;  /* 0x0000000112097824 */ /* 0x000fc400078e0a09 */
[-CC-:B------:R-:W-:Y:S01]  /*4440*/  FFMA.FTZ R26, R26, R5.reuse, -R35.reuse ;  /* 0x000000051a1a7223 */ /* 0x180fe20000010823 */
[-CC-:B------:R-:W-:Y:S01]  /*4450*/  FFMA.FTZ R27, R27, R5.reuse, -R35.reuse ;  /* 0x000000051b1b7223 */ /* 0x180fe20000010823 */
[-CC-:B------:R-:W-:Y:S01]  /*4460*/  FFMA.FTZ R30, R30, R5.reuse, -R35.reuse ;  /* 0x000000051e1e7223 */ /* 0x180fe20000010823 */
[-C--:B------:R-:W-:Y:S01]  /*4470*/  FFMA.FTZ R34, R34, R5.reuse, -R35 ;  /* 0x0000000522227223 */ /* 0x080fe20000010823 */
[----:B------:R-:W-:Y:S01]  /*4480*/  SHF.R.S32.HI R8, RZ, 0x1f, R9 ;  /* 0x0000001fff087819 */ /* 0x000fe20000011409 */
[----:B------:R2:W-:Y:S01]  /*4490*/  MUFU.EX2 R155, R10 ;  /* 0x0000000a009b7308 */ /* 0x0005e20000000800 */
[-CC-:B------:R-:W-:Y:S01]  /*44a0*/  FFMA.FTZ R38, R38, R5.reuse, -R35.reuse ;  /* 0x0000000526267223 */ /* 0x180fe20000010823 */
[----:B------:R-:W-:Y:S01]  /*44b0*/  LEA.HI R18, R19, R18, RZ, 0x5 ;  /* 0x0000001213127211 */ /* 0x000fe200078f28ff */
[--C-:B------:R-:W-:Y:S01]  /*44c0*/  FFMA.FTZ R20, R20, R5, -R35.reuse ;  /* 0x0000000514147223 */ /* 0x100fe20000010823 */
[----:B------:R-:W-:Y:S01]  /*44d0*/  LEA.HI R8, R8, R9, RZ, 0x3 ;  /* 0x0000000908087211 */ /* 0x000fe200078f18ff */
[-CC-:B------:R-:W-:Y:S01]  /*44e0*/  FFMA.FTZ R42, R42, R5.reuse, -R35.reuse ;  /* 0x000000052a2a7223 */ /* 0x180fe20000010823 */
[----:B------:R-:W-:Y:S01]  /*44f0*/  FFMA.FTZ R44, R44, R5, -R35 ;  /* 0x000000052c2c7223 */ /* 0x000fe20000010823 */
[----:B------:R-:W-:Y:S01]  /*4500*/  IMAD.SHL.U32 R18, R18, 0x20, RZ ;  /* 0x0000002012127824 */ /* 0x000fe200078e00ff */
[----:B------:R3:W-:Y:S01]  /*4510*/  MUFU.EX2 R157, R12 ;  /* 0x0000000c009d7308 */ /* 0x0007e20000000800 */
[C---:B--2---:R-:W-:Y:S01]  /*4520*/  LOP3.LUT R10, R8.reuse, 0xfffffff8, RZ, 0xc0, !PT ;  /* 0xfffffff8080a7812 */ /* 0x044fe200078ec0ff */
[----:B------:R-:W-:-:S02]  /*4530*/  IMAD.SHL.U32 R8, R8, 0x40, RZ ;  /* 0x0000004008087824 */ /* 0x000fc400078e00ff */
[-CC-:B------:R-:W-:Y:S01]  /*4540*/  FFMA.FTZ R46, R46, R5.reuse, -R35.reuse ;  /* 0x000000052e2e7223 */ /* 0x180fe20000010823 */
[----:B------:R-:W-:Y:S01]  /*4550*/  LOP3.LUT R37, R18, 0x7ffffc00, RZ, 0xc0, !PT ;  /* 0x7ffffc0012257812 */ /* 0x000fe200078ec0ff */
[-C--:B------:R-:W-:Y:S01]  /*4560*/  FFMA.FTZ R48, R48, R5.reuse, -R35 ;  /* 0x0000000530307223 */ /* 0x080fe20000010823 */
[----:B------:R-:W-:Y:S01]  /*4570*/  IMAD.IADD R10, R9, 0x1, -R10 ;  /* 0x00000001090a7824 */ /* 0x000fe200078e0a0a */
[----:B------:R-:W-:Y:S01]  /*4580*/  SHF.R.S32.HI R9, RZ, 0x4, R7 ;  /* 0x00000004ff097819 */ /* 0x000fe20000011407 */
[----:B------:R-:W-:Y:S01]  /*4590*/  MUFU.EX2 R26, R26 ;  /* 0x0000001a001a7308 */ /* 0x000fe20000000800 */
[-C--:B------:R-:W-:Y:S01]  /*45a0*/  FFMA.FTZ R50, R50, R5.reuse, -R35 ;  /* 0x0000000532327223 */ /* 0x080fe20000010823 */
[----:B------:R-:W-:Y:S01]  /*45b0*/  IMAD.SHL.U32 R7, R10, 0x40, RZ ;  /* 0x000000400a077824 */ /* 0x000fe200078e00ff */
[----:B---3--:R-:W-:Y:S01]  /*45c0*/  SHF.L.U32 R12, R9, 0x3, RZ ;  /* 0x00000003090c7819 */ /* 0x008fe200000006ff */
[----:B------:R-:W-:Y:S01]  /*45d0*/  FADD.FTZ R9, R152, R25 ;  /* 0x0000001998097221 */ /* 0x000fe20000010000 */
[----:B------:R-:W-:Y:S01]  /*45e0*/  LOP3.LUT P2, RZ, R10, 0x2, RZ, 0xc0, !PT ;  /* 0x000000020aff7812 */ /* 0x000fe2000784c0ff */
[-C--:B------:R-:W-:Y:S01]  /*45f0*/  FFMA.FTZ R24, R24, R5.reuse, -R35 ;  /* 0x0000000518187223 */ /* 0x080fe20000010823 */
[----:B------:R-:W-:Y:S01]  /*4600*/  LOP3.LUT R7, R7, 0x1c0, RZ, 0xc0, !PT ;  /* 0x000001c007077812 */ /* 0x000fe200078ec0ff */
[----:B------:R-:W2:Y:S01]  /*4610*/  MUFU.EX2 R27, R27 ;  /* 0x0000001b001b7308 */ /* 0x000ea20000000800 */
[----:B------:R-:W-:Y:S01]  /*4620*/  LOP3.LUT P3, RZ, R10, 0x4, RZ, 0xc0, !PT ;  /* 0x000000040aff7812 */ /* 0x000fe2000786c0ff */
[----:B------:R-:W-:Y:S01]  /*4630*/  FADD.FTZ R10, R28, R9 ;  /* 0x000000091c0a7221 */ /* 0x000fe20000010000 */
[----:B------:R-:W-:Y:S01]  /*4640*/  LOP3.LUT R12, R7, 0x8, R12, 0xf8, !PT ;  /* 0x00000008070c7812 */ /* 0x000fe200078ef80c */
[----:B------:R-:W-:Y:S01]  /*4650*/  FFMA.FTZ R54, R54, R5, -R35 ;  /* 0x0000000536367223 */ /* 0x000fe20000010823 */
[----:B------:R-:W-:Y:S01]  /*4660*/  SHF.R.U32.HI R7, RZ, 0x3, R7 ;  /* 0x00000003ff077819 */ /* 0x000fe20000011607 */
[----:B------:R-:W-:Y:S01]  /*4670*/  FADD.FTZ R9, R11, R10 ;  /* 0x0000000a0b097221 */ /* 0x000fe20000010000 */
[----:B------:R-:W-:Y:S01]  /*4680*/  LOP3.LUT R10, R8, 0x7ffffe00, RZ, 0xc0, !PT ;  /* 0x7ffffe00080a7812 */ /* 0x000fe200078ec0ff */
[----:B------:R-:W3:Y:S01]  /*4690*/  MUFU.EX2 R30, R30 ;  /* 0x0000001e001e7308 */ /* 0x000ee20000000800 */
[----:B------:R-:W-:Y:S01]  /*46a0*/  LOP3.LUT R12, R12, R7, RZ, 0x3c, !PT ;  /* 0x000000070c0c7212 */ /* 0x000fe200078e3cff */
[----:B------:R-:W-:-:S02]  /*46b0*/  @!P1 VIADD R7, R14, 0x28c40 ;  /* 0x00028c400e079836 */ /* 0x000fc40000000000 */
[----:B------:R-:W-:Y:S01]  /*46c0*/  FADD.FTZ R8, R32, R9 ;  /* 0x0000000920087221 */ /* 0x000fe20000010000 */
[----:B-1----:R-:W-:Y:S01]  /*46d0*/  F2FP.F16.F32.PACK_AB R160, R23, R40 ;  /* 0x0000002817a0723e */ /* 0x002fe200000000ff */
[----:B------:R-:W-:Y:S01]  /*46e0*/  FFMA.FTZ R35, R66, R5, -R35 ;  /* 0x0000000542237223 */ /* 0x000fe20000010823 */
[----:B------:R-:W-:Y:S01]  /*46f0*/  IADD3 R12, R12, R10, R37 ;  /* 0x0000000a0c0c7210 */ /* 0x000fe20007ffe025 */
[----:B------:R-:W-:Y:S01]  /*4700*/  FADD.FTZ R9, R15, R8 ;  /* 0x000000080f097221 */ /* 0x000fe20000010000 */
[----:B------:R-:W1:Y:S01]  /*4710*/  MUFU.EX2 R34, R34 ;  /* 0x0000002200227308 */ /* 0x000e620000000800 */
[----:B------:R-:W-:Y:S02]  /*4720*/  @!P1 PRMT R7, RZ, 0x654, R7 ;  /* 0x00000654ff079816 */ /* 0x000fe40000000007 */
[----:B------:R-:W-:Y:S01]  /*4730*/  FADD.FTZ R10, R36, R9 ;  /* 0x00000009240a7221 */ /* 0x000fe20000010000 */
[----:B------:R-:W-:Y:S01]  /*4740*/  F2FP.F16.F32.PACK_AB R158, R21, R36 ;  /* 0x00000024159e723e */ /* 0x000fe200000000ff */
[----:B------:R4:W-:Y:S01]  /*4750*/  @!P1 SYNCS.ARRIVE.TRANS64.RED.A1T0 RZ, [R7+URZ], RZ ;  /* 0x000000ff07ff99a7 */ /* 0x0009e2000810043f */
[----:B------:R-:W-:Y:S01]  /*4760*/  F2FP.F16.F32.PACK_AB R152, R25, R152 ;  /* 0x000000981998723e */ /* 0x000fe200000000ff */
[----:B------:R-:W-:Y:S01]  /*4770*/  FADD.FTZ R9, R21, R10 ;  /* 0x0000000a15097221 */ /* 0x000fe20000010000 */
[----:B------:R-:W5:Y:S01]  /*4780*/  MUFU.EX2 R38, R38 ;  /* 0x0000002600267308 */ /* 0x000f620000000800 */
[----:B--2---:R-:W-:-:S02]  /*4790*/  F2FP.F16.F32.PACK_AB R153, R27, R26 ;  /* 0x0000001a1b99723e */ /* 0x004fc400000000ff */
[----:B------:R-:W-:Y:S01]  /*47a0*/  FADD.FTZ R10, R40, R9 ;  /* 0x00000009280a7221 */ /* 0x000fe20000010000 */
[----:B----4-:R-:W-:-:S03]  /*47b0*/  FADD.FTZ R7, R26, R27 ;  /* 0x0000001b1a077221 */ /* 0x010fc60000010000 */
[----:B------:R-:W-:Y:S01]  /*47c0*/  FADD.FTZ R15, R23, R10 ;  /* 0x0000000a170f7221 */ /* 0x000fe20000010000 */
[----:B------:R-:W2:Y:S01]  /*47d0*/  MUFU.EX2 R159, R20 ;  /* 0x00000014009f7308 */ /* 0x000ea20000000800 */
[----:B---3--:R-:W-:Y:S01]  /*47e0*/  FADD.FTZ R8, R30, R7 ;  /* 0x000000071e087221 */ /* 0x008fe20000010000 */
[----:B------:R-:W-:-:S03]  /*47f0*/  IMAD.MOV.U32 R23, RZ, RZ, 0x20 ;  /* 0x00000020ff177424 */ /* 0x000fc600078e00ff */
[C---:B------:R-:W-:Y:S01]  /*4800*/  FADD.FTZ R7, R155.reuse, R8 ;  /* 0x000000089b077221 */ /* 0x040fe20000010000 */
[----:B------:R-:W-:Y:S02]  /*4810*/  F2FP.F16.F32.PACK_AB R155, R155, R30 ;  /* 0x0000001e9b9b723e */ /* 0x000fe400000000ff */
[----:B------:R-:W3:Y:S01]  /*4820*/  MUFU.EX2 R42, R42 ;  /* 0x0000002a002a7308 */ /* 0x000ee20000000800 */
[----:B-1----:R-:W-:Y:S01]  /*4830*/  FADD.FTZ R8, R34, R7 ;  /* 0x0000000722087221 */ /* 0x002fe20000010000 */
[----:B------:R-:W-:-:S03]  /*4840*/  SEL R23, R23, 0xffffffe0, !P2 ;  /* 0xffffffe017177807 */ /* 0x000fc60005000000 */
[C---:B------:R-:W-:Y:S01]  /*4850*/  FADD.FTZ R7, R157.reuse, R8 ;  /* 0x000000089d077221 */ /* 0x040fe20000010000 */
[----:B------:R-:W-:Y:S02]  /*4860*/  F2FP.F16.F32.PACK_AB R157, R157, R34 ;  /* 0x000000229d9d723e */ /* 0x000fe400000000ff */
[----:B------:R-:W1:Y:S01]  /*4870*/  MUFU.EX2 R161, R44 ;  /* 0x0000002c00a17308 */ /* 0x000e620000000800 */
[----:B-----5:R-:W-:Y:S01]  /*4880*/  FADD.FTZ R8, R38, R7 ;  /* 0x0000000726087221 */ /* 0x020fe20000010000 */
[----:B------:R-:W-:Y:S01]  /*4890*/  LEA R7, R12, UR36, 0x1 ;  /* 0x000000240c077c11 */ /* 0x000fe2000f8e08ff */
[----:B------:R-:W-:Y:S02]  /*48a0*/  BAR.SYNC.DEFER_BLOCKING 0xf, 0x100 ;  /* 0x03c4000000007b1d */ /* 0x000fe40000010000 */
[----:B--2---:R-:W-:Y:S01]  /*48b0*/  FADD.FTZ R9, R159, R8 ;  /* 0x000000089f097221 */ /* 0x004fe20000010000 */
[C---:B------:R-:W-:Y:S01]  /*48c0*/  IADD3 R12, R7.reuse, 0x26800, RZ ;  /* 0x00026800070c7810 */ /* 0x040fe20007ffe0ff */
[----:B------:R-:W-:Y:S01]  /*48d0*/  VIADD R8, R7, 0x26840 ;  /* 0x0002684007087836 */ /* 0x000fe20000000000 */
[----:B------:R-:W-:Y:S01]  /*48e0*/  F2FP.F16.F32.PACK_AB R159, R159, R38 ;  /* 0x000000269f9f723e */ /* 0x000fe200000000ff */
[----:B------:R-:W2:Y:S01]  /*48f0*/  MUFU.EX2 R58, R58 ;  /* 0x0000003a003a7308 */ /* 0x000ea20000000800 */
[----:B---3--:R-:W-:Y:S01]  /*4900*/  FADD.FTZ R10, R42, R9 ;  /* 0x000000092a0a7221 */ /* 0x008fe20000010000 */
[----:B------:R-:W-:-:S02]  /*4910*/  @P3 VIADD R8, R12, 0xffffffc0 ;  /* 0xffffffc00c083836 */ /* 0x000fc40000000000 */
[----:B------:R-:W-:-:S04]  /*4920*/  IMAD.IADD R9, R12, 0x1, R23 ;  /* 0x000000010c097824 */ /* 0x000fc800078e0217 */
[----:B------:R-:W3:Y:S01]  /*4930*/  MUFU.EX2 R46, R46 ;  /* 0x0000002e002e7308 */ /* 0x000ee20000000800 */
[C---:B-1----:R-:W-:Y:S01]  /*4940*/  FADD.FTZ R21, R161.reuse, R10 ;  /* 0x0000000aa1157221 */ /* 0x042fe20000010000 */
[----:B------:R-:W-:Y:S01]  /*4950*/  F2FP.F16.F32.PACK_AB R161, R161, R42 ;  /* 0x0000002aa1a1723e */ /* 0x000fe200000000ff */
[----:B------:R-:W-:-:S05]  /*4960*/  IMAD.IADD R10, R23, 0x1, R8 ;  /* 0x00000001170a7824 */ /* 0x000fca00078e0208 */
[----:B------:R-:W1:Y:S01]  /*4970*/  MUFU.EX2 R29, R60 ;  /* 0x0000003c001d7308 */ /* 0x000e620000000800 */
[----:B--2---:R-:W-:Y:S01]  /*4980*/  FADD.FTZ R12, R58, R15 ;  /* 0x0000000f3a0c7221 */ /* 0x004fe20000010000 */
[----:B------:R2:W-:Y:S04]  /*4990*/  STSM.16.M88.4 [R7+0x26800], R152 ;  /* 0x0268009807007844 */ /* 0x0005e80000000200 */
[----:B------:R2:W-:Y:S02]  /*49a0*/  STSM.16.M88.4 [R9], R156 ;  /* 0x0000009c09007844 */ /* 0x0005e40000000200 */
[----:B------:R-:W4:Y:S01]  /*49b0*/  MUFU.EX2 R19, R48 ;  /* 0x0000003000137308 */ /* 0x000f220000000800 */
[----:B---3--:R-:W-:-:S07]  /*49c0*/  FADD.FTZ R18, R46, R21 ;  /* 0x000000152e127221 */ /* 0x008fce0000010000 */
[----:B------:R-:W-:Y:S01]  /*49d0*/  MUFU.EX2 R62, R62 ;  /* 0x0000003e003e7308 */ /* 0x000fe20000000800 */
[C---:B-1----:R-:W-:Y:S01]  /*49e0*/  F2FP.F16.F32.PACK_AB R162, R29.reuse, R58 ;  /* 0x0000003a1da2723e */ /* 0x042fe200000000ff */
[----:B------:R-:W-:-:S06]  /*49f0*/  FADD.FTZ R29, R29, R12 ;  /* 0x0000000c1d1d7221 */ /* 0x000fcc0000010000 */
[----:B------:R-:W1:Y:S01]  /*4a00*/  MUFU.EX2 R31, R64 ;  /* 0x00000040001f7308 */ /* 0x000e620000000800 */
[C---:B----4-:R-:W-:Y:S01]  /*4a10*/  F2FP.F16.F32.PACK_AB R163, R19.reuse, R46 ;  /* 0x0000002e13a3723e */ /* 0x050fe200000000ff */
[----:B------:R-:W-:-:S04]  /*4a20*/  FADD.FTZ R19, R19, R18 ;  /* 0x0000001213137221 */ /* 0x000fc80000010000 */
[----:B------:R2:W-:Y:S02]  /*4a30*/  STSM.16.M88.4 [R8], R160 ;  /* 0x000000a008007844 */ /* 0x0005e40000000200 */
[----:B------:R-:W-:Y:S08]  /*4a40*/  MUFU.EX2 R50, R50 ;  /* 0x0000003200327308 */ /* 0x000ff00000000800 */
[----:B------:R-:W3:Y:S01]  /*4a50*/  MUFU.EX2 R11, R24 ;  /* 0x00000018000b7308 */ /* 0x000ee20000000800 */
[----:B-1----:R-:W-:Y:S01]  /*4a60*/  F2FP.F16.F32.PACK_AB R164, R31, R62 ;  /* 0x0000003e1fa4723e */ /* 0x002fe200000000ff */
[----:B------:R-:W-:-:S04]  /*4a70*/  FADD.FTZ R62, R62, R29 ;  /* 0x0000001d3e3e7221 */ /* 0x000fc80000010000 */
[----:B------:R-:W-:Y:S02]  /*4a80*/  FADD.FTZ R31, R31, R62 ;  /* 0x0000003e1f1f7221 */ /* 0x000fe40000010000 */
[----:B------:R-:W1:Y:S08]  /*4a90*/  MUFU.EX2 R52, R52 ;  /* 0x0000003400347308 */ /* 0x000e700000000800 */
[----:B------:R-:W4:Y:S01]  /*4aa0*/  MUFU.EX2 R33, R68 ;  /* 0x0000004400217308 */ /* 0x000f220000000800 */
[----:B---3--:R-:W-:Y:S01]  /*4ab0*/  F2FP.F16.F32.PACK_AB R165, R11, R50 ;  /* 0x000000320ba5723e */ /* 0x008fe200000000ff */
[----:B------:R-:W-:-:S04]  /*4ac0*/  FADD.FTZ R50, R50, R19 ;  /* 0x0000001332327221 */ /* 0x000fc80000010000 */
[----:B------:R-:W-:Y:S02]  /*4ad0*/  FADD.FTZ R11, R11, R50 ;  /* 0x000000320b0b7221 */ /* 0x000fe40000010000 */
[----:B------:R-:W-:Y:S01]  /*4ae0*/  MUFU.EX2 R54, R54 ;  /* 0x0000003600367308 */ /* 0x000fe20000000800 */
[----:B-1----:R-:W-:-:S07]  /*4af0*/  FADD.FTZ R12, R52, R31 ;  /* 0x0000001f340c7221 */ /* 0x002fce0000010000 */
[----:B------:R-:W1:Y:S01]  /*4b00*/  MUFU.EX2 R35, R35 ;  /* 0x0000002300237308 */ /* 0x000e620000000800 */
[C---:B----4-:R-:W-:Y:S01]  /*4b10*/  F2FP.F16.F32.PACK_AB R166, R33.reuse, R52 ;  /* 0x0000003421a6723e */ /* 0x050fe200000000ff */
[----:B------:R-:W-:Y:S01]  /*4b20*/  FADD.FTZ R12, R33, R12 ;  /* 0x0000000c210c7221 */ /* 0x000fe20000010000 */
[----:B-1----:R-:W-:Y:S01]  /*4b30*/  F2FP.F16.F32.PACK_AB R167, R35, R54 ;  /* 0x0000003623a7723e */ /* 0x002fe200000000ff */
[----:B------:R-:W-:-:S04]  /*4b40*/  FADD.FTZ R54, R54, R11 ;  /* 0x0000000b36367221 */ /* 0x000fc80000010000 */
[----:B------:R2:W-:Y:S01]  /*4b50*/  STSM.16.M88.4 [R10], R164 ;  /* 0x000000a40a007844 */ /* 0x0005e20000000200 */
[----:B------:R-:W-:Y:S01]  /*4b60*/  FADD.FTZ R11, R35, R54 ;  /* 0x00000036230b7221 */ /* 0x000fe20000010000 */
[----:B------:R-:W-:Y:S06]  /*4b70*/  @!P0 BRA `(.L_x_3021) ;  /* 0x0000000000048947 */ /* 0x000fec0003800000 */
[----:B------:R-:W-:Y:S01]  /*4b80*/  BPT.TRAP 0x1 ;  /* 0x000000040000795c */ /* 0x000fe20000300000 */
.L_x_3021:
[----:B------:R1:W3:Y:S01]  /*4b90*/  SYNCS.PHASECHK.TRANS64.TRYWAIT P2, [UR36+0x28c50], R13 ;  /* 0x028c500dff0075a7 */ /* 0x0002e20008040164 */
[----:B------:R-:W-:Y:S05]  /*4ba0*/  @!P0 BRA `(.L_x_3022) ;  /* 0x0000000000048947 */ /* 0x000fea0003800000 */
[----:B------:R-:W-:Y:S01]  /*4bb0*/  BPT.TRAP 0x1 ;  /* 0x000000040000795c */ /* 0x000fe20000300000 */
.L_x_3022:
[----:B------:R-:W-:Y:S01]  /*4bc0*/  ULOP3.LUT UR24, UR37, 0x2000000, URZ, 0xfc, !UPT ;  /* 0x0200000025187892 */ /* 0x000fe2000f8efc3f */
[----:B---3--:R-:W-:Y:S11]  /*4bd0*/  @P2 BRA `(.L_x_3023) ;  /* 0x0000000000082947 */ /* 0x008ff60003800000 */
[----:B------:R-:W3:Y:S02]  /*4be0*/  SYNCS.PHASECHK.TRANS64.TRYWAIT P2, [UR36+0x28c50], R13 ;  /* 0x028c500dff0075a7 */ /* 0x000ee40008040164 */
[----:B---3--:R-:W-:Y:S05]  /*4bf0*/  @!P2 BRA `(.L_x_3024) ;  /* 0x000000980004a947 */ /* 0x008fea0003800000 */
.L_x_3023:
[----:B------:R-:W-:Y:S01]  /*4c00*/  WARPGROUP.ARRIVE ;  /* 0x00000000000079c5 */ /* 0x000fe20000000000 */
[----:B------:R-:W-:Y:S01]  /*4c10*/  UMOV UR10, UR24 ;  /* 0x00000018000a7c82 */ /* 0x000fe20008000000 */
[----:B------:R-:W-:Y:S01]  /*4c20*/  UMOV UR11, 0x40000040 ;  /* 0x40000040000b7882 */ /* 0x000fe20000000000 */
[----:B------:R-:W-:Y:S01]  /*4c30*/  UIADD3 UR4, UR24, 0x80, URZ ;  /* 0x0000008018047890 */ /* 0x000fe2000fffe03f */
[----:B01-3--:R-:W-:Y:S01]  /*4c40*/  IADD3 R13, R17, -0x2, RZ ;  /* 0xfffffffe110d7810 */ /* 0x00bfe20007ffe0ff */
[----:B------:R-:W-:Y:S01]  /*4c50*/  @!P1 VIADD R14, R14, 0x28c60 ;  /* 0x00028c600e0e9836 */ /* 0x000fe20000000000 */
[----:B------:R-:W-:Y:S01]  /*4c60*/  HGMMA.64x256x16.F32 R24, R152, gdesc[UR8].tnspB, RZ, !UPT, gsb0 ;  /* 0x43e0000898187df0 */ /* 0x000fe2000c0008ff */
[----:B------:R-:W-:Y:S01]  /*4c70*/  UMOV UR11, 0x40000040 ;  /* 0x40000040000b7882 */ /* 0x000fe20000000000 */
[----:B------:R-:W-:Y:S02]  /*4c80*/  ISETP.GE.AND P2, PT, R13, R16, PT ;  /* 0x000000100d00720c */ /* 0x000fe40003f46270 */
[----:B------:R-:W-:Y:S01]  /*4c90*/  UMOV UR10, UR4 ;  /* 0x00000004000a7c82 */ /* 0x000fe20008000000 */
[----:B------:R-:W-:Y:S01]  /*4ca0*/  UIADD3 UR4, UR24, 0x100, URZ ;  /* 0x0000010018047890 */ /* 0x000fe2000fffe03f */
[----:B------:R-:W-:Y:S01]  /*4cb0*/  @!P1 PRMT R14, RZ, 0x654, R14 ;  /* 0x00000654ff0e9816 */ /* 0x000fe2000000000e */
[----:B------:R-:W-:-:S02]  /*4cc0*/  WARPGROUP.DEPBAR.LE gsb0, 0x0 ;  /* 0x00008000000079c5 */ /* 0x000fc40000010000 */
[----:B------:R-:W-:-:S15]  /*4cd0*/  WARPGROUP.ARRIVE ;  /* 0x00000000000079c5 */ /* 0x000fde0000000000 */
[----:B------:R-:W-:-:S04]  /*4ce0*/  NOP ;  /* 0x0000000000007918 */ /* 0x000fc80000000000 */
[----:B------:R-:W-:Y:S01]  /*4cf0*/  HGMMA.64x256x16.F32 R24, R156, gdesc[UR8].tnspB, R24, gsb0 ;  /* 0x43e000089c187df0 */ /* 0x000fe20008000818 */
[----:B------:R-:W-:Y:S01]  /*4d00*/  UMOV UR10, UR4 ;  /* 0x00000004000a7c82 */ /* 0x000fe20008000000 */
[----:B------:R-:W-:Y:S01]  /*4d10*/  UMOV UR11, 0x40000040 ;  /* 0x40000040000b7882 */ /* 0x000fe20000000000 */
[----:B------:R-:W-:Y:S01]  /*4d20*/  UIADD3 UR4, UR24, 0x180, URZ ;  /* 0x0000018018047890 */ /* 0x000fe2000fffe03f */
[----:B------:R-:W-:Y:S02]  /*4d30*/  WARPGROUP.DEPBAR.LE gsb0, 0x0 ;  /* 0x00008000000079c5 */ /* 0x000fe40000010000 */
[----:B------:R-:W-:-:S15]  /*4d40*/  WARPGROUP.ARRIVE ;  /* 0x00000000000079c5 */ /* 0x000fde0000000000 */
[----:B------:R-:W-:-:S07]  /*4d50*/  NOP ;  /* 0x0000000000007918 */ /* 0x000fce0000000000 */
[----:B------:R-:W-:Y:S01]  /*4d60*/  HGMMA.64x256x16.F32 R24, R160, gdesc[UR8].tnspB, R24, gsb0 ;  /* 0x43e00008a0187df0 */ /* 0x000fe20008000818 */
[----:B------:R-:W-:Y:S01]  /*4d70*/  UMOV UR10, UR4 ;  /* 0x00000004000a7c82 */ /* 0x000fe20008000000 */
[----:B------:R-:W-:Y:S01]  /*4d80*/  UMOV UR11, 0x40000040 ;  /* 0x40000040000b7882 */ /* 0x000fe20000000000 */
[----:B------:R-:W-:Y:S01]  /*4d90*/  UMOV UR4, URZ ;  /* 0x0000003f00047c82 */ /* 0x000fe20008000000 */
[----:B------:R-:W-:Y:S02]  /*4da0*/  WARPGROUP.DEPBAR.LE gsb0, 0x0 ;  /* 0x00008000000079c5 */ /* 0x000fe40000010000 */
[----:B------:R-:W-:-:S15]  /*4db0*/  WARPGROUP.ARRIVE ;  /* 0x00000000000079c5 */ /* 0x000fde0000000000 */
[----:B------:R-:W-:-:S07]  /*4dc0*/  NOP ;  /* 0x0000000000007918 */ /* 0x000fce0000000000 */
[----:B------:R-:W-:Y:S03]  /*4dd0*/  HGMMA.64x256x16.F32 R24, R164, gdesc[UR8].tnspB, R24, gsb0 ;  /* 0x43e00008a4187df0 */ /* 0x000fe60008000818 */
[----:B------:R-:W-:Y:S02]  /*4de0*/  WARPGROUP.DEPBAR.LE gsb0, 0x0 ;  /* 0x00008000000079c5 */ /* 0x000fe40000010000 */
[----:B------:R-:W-:Y:S01]  /*4df0*/  @!PT LDS RZ, [RZ] ;  /* 0x00000000fffff984 */ /* 0x000fe20000000800 */
[----:B------:R-:W-:Y:S01]  /*4e00*/  @!PT LDS RZ, [RZ] ;  /* 0x00000000fffff984 */ /* 0x000fe20000000800 */
[----:B------:R-:W-:Y:S01]  /*4e10*/  @!PT LDS RZ, [RZ] ;  /* 0x00000000fffff984 */ /* 0x000fe20000000800 */
[----:B------:R-:W-:Y:S01]  /*4e20*/  @!PT LDS RZ, [RZ] ;  /* 0x00000000fffff984 */ /* 0x000fe20000000800 */
[----:B------:R0:W-:Y:S06]  /*4e30*/  MEMBAR.ALL.CTA ;  /* 0x0000000000007992 */ /* 0x0001ec0000008000 */
[----:B0-----:R-:W0:Y:S02]  /*4e40*/  FENCE.VIEW.ASYNC.S ;  /* 0x00000000000073c6 */ /* 0x001e240000000000 */
[----:B0-----:R-:W-:Y:S01]  /*4e50*/  NOP ;  /* 0x0000000000007918 */ /* 0x001fe20000000000 */
[----:B------:R-:W-:Y:S06]  /*4e60*/  BAR.ARV 0xe, 0x100 ;  /* 0x0384000000007b1d */ /* 0x000fec0000002000 */
[----:B------:R0:W-:Y:S01]  /*4e70*/  @!P1 SYNCS.ARRIVE.TRANS64.RED.A1T0 RZ, [R14+URZ], RZ ;  /* 0x000000ff0eff99a7 */ /* 0x0001e2000810043f */
[----:B------:R-:W-:Y:S05]  /*4e80*/  @!P2 BRA `(.L_x_3025) ;  /* 0x0000001c002ca947 */ /* 0x000fea0003800000 */
[----:B------:R-:W-:Y:S01]  /*4e90*/  IMAD.MOV.U32 R185, RZ, RZ, RZ ;  /* 0x000000ffffb97224 */ /* 0x000fe200078e00ff */
[----:B------:R-:W-:Y:S01]  /*4ea0*/  UMOV UR4, URZ ;  /* 0x0000003f00047c82 */ /* 0x000fe20008000000 */
[----:B------:R-:W-:-:S05]  /*4eb0*/  ULDC UR25, c[0x0][0x9d8] ;  /* 0x0002760000197ab9 */ /* 0x000fca0000000800 */
.L_x_3034:
[----:B------:R-:W-:Y:S01]  /*4ec0*/  UIADD3 UR5, UR4, 0x1, URZ ;  /* 0x0000000104057890 */ /* 0x000fe2000fffe03f */
[C---:B------:R-:W-:Y:S01]  /*4ed0*/  ISETP.GT.AND P2, PT, R13.reuse, R16, PT ;  /* 0x000000100d00720c */ /* 0x040fe20003f44270 */
[----:B------:R-:W-:Y:S02]  /*4ee0*/  VIADD R13, R13, 0xffffffff ;  /* 0xffffffff0d0d7836 */ /* 0x000fe40000000000 */
[----:B------:R-:W-:-:S04]  /*4ef0*/  UISETP.NE.AND UP0, UPT, UR5, 0x2, UPT ;  /* 0x000000020500788c */ /* 0x000fc8000bf05270 */
[----:B------:R-:W-:Y:S02]  /*4f00*/  USEL UR7, URZ, 0x1, UP0 ;  /* 0x000000013f077887 */ /* 0x000fe40008000000 */
[----:B------:R-:W-:-:S04]  /*4f10*/  USEL UR5, UR5, URZ, UP0 ;  /* 0x0000003f05057287 */ /* 0x000fc80008000000 */
[----:B------:R-:W-:Y:S01]  /*4f20*/  LOP3.LUT R185, R185, UR7, RZ, 0x3c, !PT ;  /* 0x00000007b9b97c12 */ /* 0x000fe2000f8e3cff */
[----:B-1-34-:R-:W-:Y:S07]  /*4f30*/  @!P0 BRA `(.L_x_3026) ;  /* 0x0000000000048947 */ /* 0x01afee0003800000 */
[----:B------:R-:W-:Y:S01]  /*4f40*/  BPT.TRAP 0x1 ;  /* 0x000000040000795c */ /* 0x000fe20000300000 */
.L_x_3026:
[----:B------:R-:W-:Y:S01]  /*4f50*/  ULEA UR7, UR5, UR36, 0x3 ;  /* 0x0000002405077291 */ /* 0x000fe2000f8e183f */
[----:B0-----:R-:W-:-:S08]  /*4f60*/  SHF.L.U32 R14, R185, 0x1f, RZ ;  /* 0x0000001fb90e7819 */ /* 0x001fd000000006ff */
[----:B------:R0:W1:Y:S01]  /*4f70*/  SYNCS.PHASECHK.TRANS64.TRYWAIT P3, [UR7+0x28c30], R14 ;  /* 0x028c300eff0075a7 */ /* 0x0000620008060147 */
[----:B------:R-:W-:Y:S05]  /*4f80*/  @!P0 BRA `(.L_x_3027) ;  /* 0x0000000000048947 */ /* 0x000fea0003800000 */
[----:B------:R-:W-:Y:S01]  /*4f90*/  BPT.TRAP 0x1 ;  /* 0x000000040000795c */ /* 0x000fe20000300000 */
.L_x_3027:
[----:B-1----:R-:W-:Y:S05]  /*4fa0*/  @P3 BRA `(.L_x_3028) ;  /* 0x0000000000083947 */ /* 0x002fea0003800000 */
[----:B------:R-:W1:Y:S02]  /*4fb0*/  SYNCS.PHASECHK.TRANS64.TRYWAIT P3, [UR7+0x28c30], R14 ;  /* 0x028c300eff0075a7 */ /* 0x000e640008060147 */
[----:B-1----:R-:W-:Y:S05]  /*4fc0*/  @!P3 BRA `(.L_x_3029) ;  /* 0x000000940024b947 */ /* 0x002fea0003800000 */
.L_x_3028:
[----:B------:R-:W-:Y:S01]  /*4fd0*/  ULEA UR10, UR5, UR6, 0x9 ;  /* 0x00000006050a7291 */ /* 0x000fe2000f8e483f */
[----:B--2---:R-:W-:Y:S01]  /*4fe0*/  WARPGROUP.ARRIVE ;  /* 0x00000000000079c5 */ /* 0x004fe20000000000 */
[----:B------:R-:W-:Y:S01]  /*4ff0*/  UMOV UR11, 0x40000040 ;  /* 0x40000040000b7882 */ /* 0x000fe20000000000 */
[----:B------:R-:W-:Y:S01]  /*5000*/  UMOV UR15, 0x40000040 ;  /* 0x40000040000f7882 */ /* 0x000fe20000000000 */
[----:B------:R-:W-:Y:S01]  /*5010*/  UIADD3 UR14, UR10, 0x2, URZ ;  /* 0x000000020a0e7890 */ /* 0x000fe2000fffe03f */
[----:B------:R-:W-:Y:S01]  /*5020*/  ISETP.NE.AND P3, PT, R4, RZ, PT ;  /* 0x000000ff0400720c */ /* 0x000fe20003f65270 */
[----:B------:R-:W-:Y:S01]  /*5030*/  UIADD3 UR18, UR10, 0x4, URZ ;  /* 0x000000040a127890 */ /* 0x000fe2000fffe03f */
[----:B------:R-:W-:Y:S02]  /*5040*/  UMOV UR19, 0x40000040 ;  /* 0x4000004000137882 */ /* 0x000fe40000000000 */
[----:B------:R-:W-:Y:S01]  /*5050*/  HGMMA.64x64x16.F32 R152, gdesc[UR8], RZ, !UPT, gsb0 ;  /* 0x00e00000089879f0 */ /* 0x000fe2000c0008ff */
[----:B------:R-:W-:Y:S01]  /*5060*/  UIADD3 UR22, UR10, 0x6, URZ ;  /* 0x000000060a167890 */ /* 0x000fe2000fffe03f */
[----:B------:R-:W-:Y:S01]  /*5070*/  UMOV UR23, 0x40000040 ;  /* 0x4000004000177882 */ /* 0x000fe20000000000 */
        /* <DEDUP_REMOVED lines=33> */
[----:B-1----:R-:W-:Y:S01]  /*5290*/  FMNMX.FTZ R5, R15, R0, !PT ;  /* 0x000000000f057209 */ /* 0x002fe20007810000 */
        /* <DEDUP_REMOVED lines=13> */
[----:B------:R-:W-:Y:S01]  /*5370*/  IMAD.U32 R177, RZ, RZ, UR4 ;  /* 0x00000004ffb17e24 */ /* 0x000fe2000f8e00ff */
[----:B------:R-:W2:Y:S01]  /*5380*/  MUFU.TANH R158, R158 ;  /* 0x0000009e009e7308 */ /* 0x000ea20000002400 */
[----:B---3--:R-:W-:Y:S01]  /*5390*/  FMNMX.FTZ R5, R154, R5, !PT ;  /* 0x000000059a057209 */ /* 0x008fe20007810000 */
[----:B------:R-:W-:-:S06]  /*53a0*/  IMAD.U32 R171, RZ, RZ, UR7 ;  /* 0x00000007ffab7e24 */ /* 0x000fcc000f8e00ff */
        /* <DEDUP_REMOVED lines=25> */
[----:B-1----:R-:W-:-:S05]  /*5540*/  FMNMX.FTZ R5, R194, R5, !PT ;  /* 0x00000005c2057209 */ /* 0x002fca0007810000 */
[----:B------:R-:W1:Y:S02]  /*5550*/  SHFL.BFLY PT, R202, R5, 0x2, 0x1f ;  /* 0x0c401f0005ca7f89 */ /* 0x000e6400000e0000 */
[----:B------:R-:W4:Y:S01]  /*5560*/  MUFU.TANH R22, R22 ;  /* 0x0000001600167308 */ /* 0x000f220000002400 */
[----:B--2---:R-:W-:-:S07]  /*5570*/  FMNMX.FTZ R17, R18, R3, !PT ;  /* 0x0000000312117209 */ /* 0x004fce0007810000 */
[----:B------:R-:W2:Y:S01]  /*5580*/  MUFU.TANH R152, R152 ;  /* 0x0000009800987308 */ /* 0x000ea20000002400 */
[----:B---3--:R-:W-:-:S07]  /*5590*/  FMNMX.FTZ R17, R20, R17, !PT ;  /* 0x0000001114117209 */ /* 0x008fce0007810000 */
[----:B------:R-:W3:Y:S01]  /*55a0*/  MUFU.TANH R162, R162 ;  /* 0x000000a200a27308 */ /* 0x000ee20000002400 */
[----:B----4-:R-:W-:Y:S02]  /*55b0*/  FMNMX.FTZ R17, R22, R17, !PT ;  /* 0x0000001116117209 */ /* 0x010fe40007810000 */
[----:B-1----:R-:W-:Y:S01]  /*55c0*/  FMNMX.FTZ R21, R5, R202, !PT ;  /* 0x000000ca05157209 */ /* 0x002fe20007810000 */
[----:B------:R-:W-:-:S04]  /*55d0*/  FMUL.FTZ R202, R175, UR25 ;  /* 0x00000019afca7c20 */ /* 0x000fc80008410000 */
[----:B------:R-:W1:Y:S01]  /*55e0*/  MUFU.TANH R196, R196 ;  /* 0x000000c400c47308 */ /* 0x000e620000002400 */
[----:B--2---:R-:W-:Y:S01]  /*55f0*/  FMNMX.FTZ R17, R152, R17, !PT ;  /* 0x0000001198117209 */ /* 0x004fe20007810000 */
[----:B------:R-:W2:Y:S01]  /*5600*/  LDC R5, c[0x0][0x988] ;  /* 0x00026200ff057b82 */ /* 0x000ea20000000800 */
[----:B------:R-:W4:Y:S05]  /*5610*/  SHFL.BFLY PT, R208, R21, 0x1, 0x1f ;  /* 0x0c201f0015d07f89 */ /* 0x000f2a00000e0000 */
[----:B------:R-:W5:Y:S01]  /*5620*/  MUFU.TANH R166, R166 ;  /* 0x000000a600a67308 */ /* 0x000f620000002400 */
[----:B---3--:R-:W-:-:S07]  /*5630*/  FMNMX.FTZ R19, R162, R17, !PT ;  /* 0x00000011a2137209 */ /* 0x008fce0007810000 */
[----:B------:R-:W3:Y:S01]  /*5640*/  MUFU.TANH R198, R198 ;  /* 0x000000c600c67308 */ /* 0x000ee20000002400 */
[----:B-1----:R-:W-:-:S07]  /*5650*/  FMNMX.FTZ R19, R196, R19, !PT ;  /* 0x00000013c4137209 */ /* 0x002fce0007810000 */
[----:B------:R-:W1:Y:S01]  /*5660*/  MUFU.TANH R170, R170 ;  /* 0x000000aa00aa7308 */ /* 0x000e620000002400 */
[----:B-----5:R-:W-:Y:S02]  /*5670*/  FMNMX.FTZ R19, R166, R19, !PT ;  /* 0x00000013a6137209 */ /* 0x020fe40007810000 */
[----:B----4-:R-:W-:-:S05]  /*5680*/  FMNMX.FTZ R17, R21, R208, !PT ;  /* 0x000000d015117209 */ /* 0x010fca0007810000 */
[----:B------:R-:W4:Y:S01]  /*5690*/  MUFU.TANH R200, R200 ;  /* 0x000000c800c87308 */ /* 0x000f220000002400 */
[----:B---3--:R-:W-:Y:S01]  /*56a0*/  FMNMX.FTZ R21, R198, R19, !PT ;  /* 0x00000013c6157209 */ /* 0x008fe20007810000 */
[C---:B------:R-:W-:Y:S01]  /*56b0*/  FADD.FTZ R0, -R17.reuse, R0 ;  /* 0x0000000011007221 */ /* 0x040fe20000010100 */
[----:B--2---:R-:W-:-:S03]  /*56c0*/  FMUL.FTZ R163, R17, R5 ;  /* 0x0000000511a37220 */ /* 0x004fc60000410000 */
[-C--:B------:R-:W-:Y:S01]  /*56d0*/  FMUL.FTZ R23, R0, R5.reuse ;  /* 0x0000000500177220 */ /* 0x080fe20000410000 */
[--C-:B------:R-:W-:Y:S01]  /*56e0*/  FFMA.FTZ R0, R15, R5, -R163.reuse ;  /* 0x000000050f007223 */ /* 0x100fe200000108a3 */
[----:B------:R-:W2:Y:S01]  /*56f0*/  MUFU.TANH R174, R174 ;  /* 0x000000ae00ae7308 */ /* 0x000ea20000002400 */
[----:B-1----:R-:W-:Y:S01]  /*5700*/  FMNMX.FTZ R21, R170, R21, !PT ;  /* 0x00000015aa157209 */ /* 0x002fe20007810000 */
[-CC-:B------:R-:W-:Y:S01]  /*5710*/  FFMA.FTZ R15, R184, R5.reuse, -R163.reuse ;  /* 0x00000005b80f7223 */ /* 0x180fe200000108a3 */
[-CC-:B------:R-:W-:Y:S01]  /*5720*/  FFMA.FTZ R157, R156, R5.reuse, -R163.reuse ;  /* 0x000000059c9d7223 */ /* 0x180fe200000108a3 */
[-CC-:B------:R-:W-:Y:S01]  /*5730*/  FFMA.FTZ R154, R154, R5.reuse, -R163.reuse ;  /* 0x000000059a9a7223 */ /* 0x180fe200000108a3 */
[-CC-:B------:R-:W-:Y:S01]  /*5740*/  FFMA.FTZ R156, R158, R5.reuse, -R163.reuse ;  /* 0x000000059e9c7223 */ /* 0x180fe200000108a3 */
[-CC-:B------:R-:W-:Y:S01]  /*5750*/  FFMA.FTZ R158, R164, R5.reuse, -R163.reuse ;  /* 0x00000005a49e7223 */ /* 0x180fe200000108a3 */
[--C-:B------:R-:W-:Y:S01]  /*5760*/  FFMA.FTZ R159, R176, R5, -R163.reuse ;  /* 0x00000005b09f7223 */ /* 0x100fe200000108a3 */
[----:B------:R-:W1:Y:S01]  /*5770*/  MUFU.TANH R202, R202 ;  /* 0x000000ca00ca7308 */ /* 0x000e620000002400 */
[----:B----4-:R-:W-:Y:S01]  /*5780*/  FMNMX.FTZ R21, R200, R21, !PT ;  /* 0x00000015c8157209 */ /* 0x010fe20007810000 */
[-CC-:B------:R-:W-:Y:S01]  /*5790*/  FFMA.FTZ R165, R180, R5.reuse, -R163.reuse ;  /* 0x00000005b4a57223 */ /* 0x180fe200000108a3 */
[-CC-:B------:R-:W-:Y:S01]  /*57a0*/  FFMA.FTZ R153, R186, R5.reuse, -R163.reuse ;  /* 0x00000005ba997223 */ /* 0x180fe200000108a3 */
[-CC-:B------:R-:W-:Y:S01]  /*57b0*/  FFMA.FTZ R164, R190, R5.reuse, -R163.reuse ;  /* 0x00000005bea47223 */ /* 0x180fe200000108a3 */
[-CC-:B------:R-:W-:Y:S01]  /*57c0*/  FFMA.FTZ R176, R192, R5.reuse, -R163.reuse ;  /* 0x00000005c0b07223 */ /* 0x180fe200000108a3 */
[----:B------:R-:W-:-:S02]  /*57d0*/  FFMA.FTZ R180, R194, R5, -R163 ;  /* 0x00000005c2b47223 */ /* 0x000fc400000108a3 */
[----:B------:R-:W3:Y:S01]  /*57e0*/  MUFU.TANH R178, R178 ;  /* 0x000000b200b27308 */ /* 0x000ee20000002400 */
[----:B--2---:R-:W-:-:S07]  /*57f0*/  FMNMX.FTZ R21, R174, R21, !PT ;  /* 0x00000015ae157209 */ /* 0x004fce0007810000 */
[----:B------:R-:W2:Y:S01]  /*5800*/  MUFU.TANH R204, R204 ;  /* 0x000000cc00cc7308 */ /* 0x000ea20000002400 */
[----:B-1----:R-:W-:-:S07]  /*5810*/  FMNMX.FTZ R21, R202, R21, !PT ;  /* 0x00000015ca157209 */ /* 0x002fce0007810000 */
[----:B------:R-:W1:Y:S01]  /*5820*/  MUFU.TANH R182, R182 ;  /* 0x000000b600b67308 */ /* 0x000e620000002400 */
[----:B---3--:R-:W-:-:S07]  /*5830*/  FMNMX.FTZ R21, R178, R21, !PT ;  /* 0x00000015b2157209 */ /* 0x008fce0007810000 */
[----:B------:R-:W3:Y:S01]  /*5840*/  MUFU.TANH R206, R206 ;  /* 0x000000ce00ce7308 */ /* 0x000ee20000002400 */
[----:B--2---:R-:W-:-:S07]  /*5850*/  FMNMX.FTZ R21, R204, R21, !PT ;  /* 0x00000015cc157209 */ /* 0x004fce0007810000 */
[----:B------:R2:W4:Y:S01]  /*5860*/  MUFU.EX2 R19, R23 ;  /* 0x0000001700137308 */ /* 0x0005220000000800 */
[----:B-1----:R-:W-:-:S07]  /*5870*/  FMNMX.FTZ R21, R182, R21, !PT ;  /* 0x00000015b6157209 */ /* 0x002fce0007810000 */
[----:B------:R-:W1:Y:S01]  /*5880*/  MUFU.EX2 R0, R0 ;  /* 0x0000000000007308 */ /* 0x000e620000000800 */
[----:B---3--:R-:W-:Y:S01]  /*5890*/  FMNMX.FTZ R155, R206, R21, !PT ;  /* 0x00000015ce9b7209 */ /* 0x008fe20007810000 */
[-CC-:B--2---:R-:W-:Y:S01]  /*58a0*/  FFMA.FTZ R23, R160, R5.reuse, -R163.reuse ;  /* 0x00000005a0177223 */ /* 0x184fe200000108a3 */
[----:B------:R-:W-:-:S03]  /*58b0*/  FFMA.FTZ R160, R168, R5, -R163 ;  /* 0x00000005a8a07223 */ /* 0x000fc600000108a3 */
[----:B------:R-:W2:Y:S02]  /*58c0*/  SHFL.BFLY PT, R184, R155, 0x2, 0x1f ;  /* 0x0c401f009bb87f89 */ /* 0x000ea400000e0000 */
[----:B------:R3:W-:Y:S01]  /*58d0*/  MUFU.EX2 R21, R157 ;  /* 0x0000009d00157308 */ /* 0x0007e20000000800 */
[-C--:B----4-:R-:W-:Y:S01]  /*58e0*/  FMUL.FTZ R24, R24, R19.reuse ;  /* 0x0000001318187220 */ /* 0x090fe20000410000 */
[-C--:B------:R-:W-:Y:S01]  /*58f0*/  FMUL.FTZ R25, R25, R19.reuse ;  /* 0x0000001319197220 */ /* 0x080fe20000410000 */
[-C--:B------:R-:W-:Y:S01]  /*5900*/  FMUL.FTZ R28, R28, R19.reuse ;  /* 0x000000131c1c7220 */ /* 0x080fe20000410000 */
[-C--:B------:R-:W-:Y:S01]  /*5910*/  FMUL.FTZ R29, R29, R19.reuse ;  /* 0x000000131d1d7220 */ /* 0x080fe20000410000 */
[-C--:B------:R-:W-:Y:S01]  /*5920*/  FMUL.FTZ R32, R32, R19.reuse ;  /* 0x0000001320207220 */ /* 0x080fe20000410000 */
[-C--:B------:R-:W-:Y:S01]  /*5930*/  FMUL.FTZ R33, R33, R19.reuse ;  /* 0x0000001321217220 */ /* 0x080fe20000410000 */
[----:B------:R-:W-:Y:S01]  /*5940*/  FMUL.FTZ R36, R36, R19 ;  /* 0x0000001324247220 */ /* 0x000fe20000410000 */
[----:B------:R-:W4:Y:S01]  /*5950*/  MUFU.EX2 R15, R15 ;  /* 0x0000000f000f7308 */ /* 0x000f220000000800 */
[--C-:B---3--:R-:W-:Y:S01]  /*5960*/  FFMA.FTZ R157, R172, R5, -R163.reuse ;  /* 0x00000005ac9d7223 */ /* 0x108fe200000108a3 */
[----:B-1----:R-:W-:Y:S01]  /*5970*/  FFMA.FTZ R12, R19, R12, R0 ;  /* 0x0000000c130c7223 */ /* 0x002fe20000010000 */
[-C--:B------:R-:W-:Y:S01]  /*5980*/  FMUL.FTZ R37, R37, R19.reuse ;  /* 0x0000001325257220 */ /* 0x080fe20000410000 */
[-C--:B------:R-:W-:Y:S01]  /*5990*/  FMUL.FTZ R40, R40, R19.reuse ;  /* 0x0000001328287220 */ /* 0x080fe20000410000 */
[-C--:B------:R-:W-:Y:S01]  /*59a0*/  FMUL.FTZ R41, R41, R19.reuse ;  /* 0x0000001329297220 */ /* 0x080fe20000410000 */
[-C--:B------:R-:W-:Y:S01]  /*59b0*/  FMUL.FTZ R44, R44, R19.reuse ;  /* 0x000000132c2c7220 */ /* 0x080fe20000410000 */
[-C--:B------:R-:W-:Y:S01]  /*59c0*/  FMUL.FTZ R45, R45, R19.reuse ;  /* 0x000000132d2d7220 */ /* 0x080fe20000410000 */
[----:B------:R-:W1:Y:S01]  /*59d0*/  MUFU.EX2 R154, R154 ;  /* 0x0000009a009a7308 */ /* 0x000e620000000800 */
[-C--:B------:R-:W-:Y:S01]  /*59e0*/  FMUL.FTZ R48, R48, R19.reuse ;  /* 0x0000001330307220 */ /* 0x080fe20000410000 */
[-C--:B------:R-:W-:Y:S01]  /*59f0*/  FMUL.FTZ R49, R49, R19.reuse ;  /* 0x0000001331317220 */ /* 0x080fe20000410000 */
[-C--:B------:R-:W-:Y:S01]  /*5a00*/  FMUL.FTZ R52, R52, R19.reuse ;  /* 0x0000001334347220 */ /* 0x080fe20000410000 */
[-C--:B------:R-:W-:Y:S01]  /*5a10*/  FMUL.FTZ R53, R53, R19.reuse ;  /* 0x0000001335357220 */ /* 0x080fe20000410000 */
[----:B------:R-:W-:Y:S01]  /*5a20*/  FMUL.FTZ R56, R56, R19 ;  /* 0x0000001338387220 */ /* 0x000fe20000410000 */
[----:B--2---:R-:W-:Y:S01]  /*5a30*/  FMNMX.FTZ R184, R155, R184, !PT ;  /* 0x000000b89bb87209 */ /* 0x004fe20007810000 */
[----:B------:R-:W-:Y:S01]  /*5a40*/  FFMA.FTZ R155, R188, R5, -R163 ;  /* 0x00000005bc9b7223 */ /* 0x000fe200000108a3 */
[----:B------:R-:W2:Y:S01]  /*5a50*/  MUFU.EX2 R156, R156 ;  /* 0x0000009c009c7308 */ /* 0x000ea20000000800 */
[-C--:B------:R-:W-:Y:S01]  /*5a60*/  FMUL.FTZ R57, R57, R19.reuse ;  /* 0x0000001339397220 */ /* 0x080fe20000410000 */
[-C--:B------:R-:W-:Y:S01]  /*5a70*/  FMUL.FTZ R60, R60, R19.reuse ;  /* 0x000000133c3c7220 */ /* 0x080fe20000410000 */
[----:B------:R-:W3:Y:S01]  /*5a80*/  SHFL.BFLY PT, R161, R184, 0x1, 0x1f ;  /* 0x0c201f00b8a17f89 */ /* 0x000ee200000e0000 */
[-C--:B------:R-:W-:Y:S01]  /*5a90*/  FMUL.FTZ R61, R61, R19.reuse ;  /* 0x000000133d3d7220 */ /* 0x080fe20000410000 */
[-C--:B------:R-:W-:Y:S01]  /*5aa0*/  FMUL.FTZ R64, R64, R19.reuse ;  /* 0x0000001340407220 */ /* 0x080fe20000410000 */
[-C--:B------:R-:W-:Y:S01]  /*5ab0*/  FMUL.FTZ R65, R65, R19.reuse ;  /* 0x0000001341417220 */ /* 0x080fe20000410000 */
[-C--:B------:R-:W-:Y:S01]  /*5ac0*/  FMUL.FTZ R68, R68, R19.reuse ;  /* 0x0000001344447220 */ /* 0x080fe20000410000 */
[----:B------:R-:W-:Y:S01]  /*5ad0*/  MUFU.EX2 R23, R23 ;  /* 0x0000001700177308 */ /* 0x000fe20000000800 */
[-C--:B------:R-:W-:Y:S01]  /*5ae0*/  FMUL.FTZ R69, R69, R19.reuse ;  /* 0x0000001345457220 */ /* 0x080fe20000410000 */
[-C--:B------:R-:W-:Y:S01]  /*5af0*/  FMUL.FTZ R72, R72, R19.reuse ;  /* 0x0000001348487220 */ /* 0x080fe20000410000 */
[-C--:B------:R-:W-:Y:S01]  /*5b00*/  FMUL.FTZ R73, R73, R19.reuse ;  /* 0x0000001349497220 */ /* 0x080fe20000410000 */
        /* <DEDUP_REMOVED lines=14> */
[----:B------:R-:W-:Y:S01]  /*5bf0*/  FMUL.FTZ R100, R100, R19 ;  /* 0x0000001364647220 */ /* 0x000fe20000410000 */
[----:B---3--:R-:W-:Y:S01]  /*5c00*/  FMNMX.FTZ R168, R184, R161, !PT ;  /* 0x000000a1b8a87209 */ /* 0x008fe20007810000 */
[-C--:B------:R-:W-:Y:S01]  /*5c10*/  FMUL.FTZ R101, R101, R19.reuse ;  /* 0x0000001365657220 */ /* 0x080fe20000410000 */
[-C--:B------:R-:W-:Y:S01]  /*5c20*/  FMUL.FTZ R104, R104, R19.reuse ;  /* 0x0000001368687220 */ /* 0x080fe20000410000 */
[-C--:B------:R-:W-:Y:S01]  /*5c30*/  FMUL.FTZ R105, R105, R19.reuse ;  /* 0x0000001369697220 */ /* 0x080fe20000410000 */
[----:B------:R-:W-:Y:S01]  /*5c40*/  FMUL.FTZ R108, R108, R19 ;  /* 0x000000136c6c7220 */ /* 0x000fe20000410000 */
[C---:B------:R-:W-:Y:S01]  /*5c50*/  FADD.FTZ R172, -R168.reuse, R3 ;  /* 0x00000003a8ac7221 */ /* 0x040fe20000010100 */
[----:B------:R-:W-:Y:S01]  /*5c60*/  FMUL.FTZ R175, R168, R5 ;  /* 0x00000005a8af7220 */ /* 0x000fe20000410000 */
[----:B------:R3:W-:Y:S01]  /*5c70*/  MUFU.EX2 R161, R165 ;  /* 0x000000a500a17308 */ /* 0x0007e20000000800 */
[----:B------:R-:W-:Y:S01]  /*5c80*/  FMUL.FTZ R109, R109, R19 ;  /* 0x000000136d6d7220 */ /* 0x000fe20000410000 */
[-C--:B------:R-:W-:Y:S01]  /*5c90*/  FMUL.FTZ R172, R172, R5.reuse ;  /* 0x00000005acac7220 */ /* 0x080fe20000410000 */
[-CC-:B------:R-:W-:Y:S01]  /*5ca0*/  FFMA.FTZ R3, R18, R5.reuse, -R175.reuse ;  /* 0x0000000512037223 */ /* 0x180fe200000108af */
[-CC-:B------:R-:W-:Y:S01]  /*5cb0*/  FFMA.FTZ R18, R20, R5.reuse, -R175.reuse ;  /* 0x0000000514127223 */ /* 0x180fe200000108af */
[-CC-:B------:R-:W-:Y:S01]  /*5cc0*/  FFMA.FTZ R20, R22, R5.reuse, -R175.reuse ;  /* 0x0000000516147223 */ /* 0x180fe200000108af */
[-CC-:B------:R-:W-:Y:S01]  /*5cd0*/  FFMA.FTZ R163, R152, R5.reuse, -R175.reuse ;  /* 0x0000000598a37223 */ /* 0x180fe200000108af */
[----:B------:R-:W-:Y:S01]  /*5ce0*/  FFMA.FTZ R22, R162, R5, -R175 ;  /* 0x00000005a2167223 */ /* 0x000fe200000108af */
[----:B------:R-:W-:Y:S01]  /*5cf0*/  MUFU.EX2 R172, R172 ;  /* 0x000000ac00ac7308 */ /* 0x000fe20000000800 */
[----:B------:R-:W-:Y:S01]  /*5d00*/  @!P3 LEA R162, R177, R6, 0x6 ;  /* 0x00000006b1a2b211 */ /* 0x000fe200078e30ff */
[----:B----4-:R-:W-:Y:S01]  /*5d10*/  FADD.FTZ R177, R15, R12 ;  /* 0x0000000c0fb17221 */ /* 0x010fe20000010000 */
[----:B------:R-:W-:-:S02]  /*5d20*/  @!P1 VIADD R152, R171, 0x28c40 ;  /* 0x00028c40ab989836 */ /* 0x000fc40000000000 */
[-CC-:B---3--:R-:W-:Y:S01]  /*5d30*/  FFMA.FTZ R165, R196, R5.reuse, -R175.reuse ;  /* 0x00000005c4a57223 */ /* 0x188fe200000108af */
[-C--:B------:R-:W-:Y:S01]  /*5d40*/  FFMA.FTZ R167, R166, R5.reuse, -R175 ;  /* 0x00000005a6a77223 */ /* 0x080fe200000108af */
[----:B-1----:R-:W-:Y:S01]  /*5d50*/  FADD.FTZ R12, R154, R177 ;  /* 0x000000b19a0c7221 */ /* 0x002fe20000010000 */
[-CC-:B------:R-:W-:Y:S01]  /*5d60*/  FFMA.FTZ R184, R198, R5.reuse, -R175.reuse ;  /* 0x00000005c6b87223 */ /* 0x180fe200000108af */
[----:B------:R-:W1:Y:S01]  /*5d70*/  MUFU.EX2 R3, R3 ;  /* 0x0000000300037308 */ /* 0x000e620000000800 */
[----:B------:R-:W-:Y:S01]  /*5d80*/  @!P1 PRMT R152, RZ, 0x654, R152 ;  /* 0x00000654ff989816 */ /* 0x000fe20000000098 */
[----:B------:R-:W-:Y:S01]  /*5d90*/  FADD.FTZ R177, R21, R12 ;  /* 0x0000000c15b17221 */ /* 0x000fe20000010000 */
[-CC-:B------:R-:W-:Y:S01]  /*5da0*/  FFMA.FTZ R169, R170, R5.reuse, -R175.reuse ;  /* 0x00000005aaa97223 */ /* 0x180fe200000108af */
[-CC-:B------:R-:W-:Y:S01]  /*5db0*/  FFMA.FTZ R170, R200, R5.reuse, -R175.reuse ;  /* 0x00000005c8aa7223 */ /* 0x180fe200000108af */
[----:B------:R2:W-:Y:S01]  /*5dc0*/  @!P1 SYNCS.ARRIVE.TRANS64.RED.A1T0 RZ, [R152+URZ], RZ ;  /* 0x000000ff98ff99a7 */ /* 0x0005e2000810043f */
[-CC-:B------:R-:W-:Y:S01]  /*5dd0*/  FFMA.FTZ R173, R174, R5.reuse, -R175.reuse ;  /* 0x00000005aead7223 */ /* 0x180fe200000108af */
[-CC-:B------:R-:W-:Y:S01]  /*5de0*/  FFMA.FTZ R202, R202, R5.reuse, -R175.reuse ;  /* 0x00000005caca7223 */ /* 0x180fe200000108af */
[----:B------:R-:W3:Y:S01]  /*5df0*/  MUFU.EX2 R18, R18 ;  /* 0x0000001200127308 */ /* 0x000ee20000000800 */
[----:B------:R-:W-:Y:S01]  /*5e00*/  @!P3 LEA R162, R162, UR36, 0x2 ;  /* 0x00000024a2a2bc11 */ /* 0x000fe2000f8e10ff */
[-CC-:B------:R-:W-:Y:S01]  /*5e10*/  FFMA.FTZ R178, R178, R5.reuse, -R175.reuse ;  /* 0x00000005b2b27223 */ /* 0x180fe200000108af */
[-CC-:B------:R-:W-:Y:S01]  /*5e20*/  FFMA.FTZ R182, R182, R5.reuse, -R175.reuse ;  /* 0x00000005b6b67223 */ /* 0x180fe200000108af */
[-C--:B------:R-:W-:Y:S01]  /*5e30*/  FFMA.FTZ R204, R204, R5.reuse, -R175 ;  /* 0x00000005cccc7223 */ /* 0x080fe200000108af */
[----:B--2---:R-:W-:Y:S01]  /*5e40*/  FADD.FTZ R152, R156, R177 ;  /* 0x000000b19c987221 */ /* 0x004fe20000010000 */
[----:B------:R-:W-:Y:S01]  /*5e50*/  @!P3 STS [R162+0x28800], R19 ;  /* 0x02880013a200b388 */ /* 0x000fe20000000800 */
[----:B------:R-:W-:Y:S01]  /*5e60*/  FFMA.FTZ R206, R206, R5, -R175 ;  /* 0x00000005cece7223 */ /* 0x000fe200000108af */
[----:B------:R-:W2:Y:S01]  /*5e70*/  MUFU.EX2 R20, R20 ;  /* 0x0000001400147308 */ /* 0x000ea20000000800 */
[----:B-1----:R-:W-:Y:S01]  /*5e80*/  FFMA.FTZ R11, R172, R11, R3 ;  /* 0x0000000bac0b7223 */ /* 0x002fe20000010003 */
[----:B------:R-:W-:Y:S01]  /*5e90*/  FADD.FTZ R177, R23, R152 ;  /* 0x0000009817b17221 */ /* 0x000fe20000010000 */
[----:B------:R1:W-:Y:S01]  /*5ea0*/  @!P3 STS [R162+0x28820], R172 ;  /* 0x028820aca200b388 */ /* 0x0003e20000000800 */
[-C--:B------:R-:W-:Y:S01]  /*5eb0*/  FMUL.FTZ R112, R112, R19.reuse ;  /* 0x0000001370707220 */ /* 0x080fe20000410000 */
[-C--:B------:R-:W-:Y:S01]  /*5ec0*/  FMUL.FTZ R113, R113, R19.reuse ;  /* 0x0000001371717220 */ /* 0x080fe20000410000 */
[----:B------:R-:W-:Y:S01]  /*5ed0*/  FADD.FTZ R152, R158, R177 ;  /* 0x000000b19e987221 */ /* 0x000fe20000010000 */
[-C--:B------:R-:W-:Y:S01]  /*5ee0*/  FMUL.FTZ R116, R116, R19.reuse ;  /* 0x0000001374747220 */ /* 0x080fe20000410000 */
[----:B------:R-:W4:Y:S01]  /*5ef0*/  MUFU.EX2 R163, R163 ;  /* 0x000000a300a37308 */ /* 0x000f220000000800 */
[----:B---3--:R-:W-:Y:S01]  /*5f00*/  FADD.FTZ R11, R18, R11 ;  /* 0x0000000b120b7221 */ /* 0x008fe20000010000 */
[-C--:B------:R-:W-:Y:S01]  /*5f10*/  FMUL.FTZ R117, R117, R19.reuse ;  /* 0x0000001375757220 */ /* 0x080fe20000410000 */
[-C--:B------:R-:W-:Y:S01]  /*5f20*/  FMUL.FTZ R120, R120, R19.reuse ;  /* 0x0000001378787220 */ /* 0x080fe20000410000 */
[-C--:B------:R-:W-:Y:S01]  /*5f30*/  FMUL.FTZ R121, R121, R19.reuse ;  /* 0x0000001379797220 */ /* 0x080fe20000410000 */
[-C--:B------:R-:W-:Y:S01]  /*5f40*/  FMUL.FTZ R124, R124, R19.reuse ;  /* 0x000000137c7c7220 */ /* 0x080fe20000410000 */
[-C--:B------:R-:W-:Y:S01]  /*5f50*/  FMUL.FTZ R125, R125, R19.reuse ;  /* 0x000000137d7d7220 */ /* 0x080fe20000410000 */
[-C--:B------:R-:W-:Y:S01]  /*5f60*/  FMUL.FTZ R128, R128, R19.reuse ;  /* 0x0000001380807220 */ /* 0x080fe20000410000 */
[----:B------:R-:W3:Y:S01]  /*5f70*/  MUFU.EX2 R22, R22 ;  /* 0x0000001600167308 */ /* 0x000ee20000000800 */
[----:B--2---:R-:W-:Y:S01]  /*5f80*/  FADD.FTZ R12, R20, R11 ;  /* 0x0000000b140c7221 */ /* 0x004fe20000010000 */
[-C--:B------:R-:W-:Y:S01]  /*5f90*/  FMUL.FTZ R129, R129, R19.reuse ;  /* 0x0000001381817220 */ /* 0x080fe20000410000 */
[-C--:B------:R-:W-:Y:S01]  /*5fa0*/  FMUL.FTZ R132, R132, R19.reuse ;  /* 0x0000001384847220 */ /* 0x080fe20000410000 */
[-C--:B------:R-:W-:Y:S01]  /*5fb0*/  FMUL.FTZ R133, R133, R19.reuse ;  /* 0x0000001385857220 */ /* 0x080fe20000410000 */
[-C--:B------:R-:W-:Y:S01]  /*5fc0*/  FMUL.FTZ R136, R136, R19.reuse ;  /* 0x0000001388887220 */ /* 0x080fe20000410000 */
[-C--:B------:R-:W-:Y:S01]  /*5fd0*/  FMUL.FTZ R137, R137, R19.reuse ;  /* 0x0000001389897220 */ /* 0x080fe20000410000 */
[-C--:B------:R-:W-:Y:S01]  /*5fe0*/  FMUL.FTZ R140, R140, R19.reuse ;  /* 0x000000138c8c7220 */ /* 0x080fe20000410000 */
[----:B------:R-:W2:Y:S01]  /*5ff0*/  MUFU.EX2 R165, R165 ;  /* 0x000000a500a57308 */ /* 0x000ea20000000800 */
[----:B----4-:R-:W-:Y:S01]  /*6000*/  FADD.FTZ R11, R163, R12 ;  /* 0x0000000ca30b7221 */ /* 0x010fe20000010000 */
[-C--:B------:R-:W-:Y:S01]  /*6010*/  FMUL.FTZ R141, R141, R19.reuse ;  /* 0x000000138d8d7220 */ /* 0x080fe20000410000 */
[-C--:B------:R-:W-:Y:S01]  /*6020*/  FMUL.FTZ R144, R144, R19.reuse ;  /* 0x0000001390907220 */ /* 0x080fe20000410000 */
[-C--:B------:R-:W-:Y:S01]  /*6030*/  FMUL.FTZ R145, R145, R19.reuse ;  /* 0x0000001391917220 */ /* 0x080fe20000410000 */
[-C--:B------:R-:W-:Y:S01]  /*6040*/  FMUL.FTZ R148, R148, R19.reuse ;  /* 0x0000001394947220 */ /* 0x080fe20000410000 */
[----:B------:R-:W-:Y:S01]  /*6050*/  FMUL.FTZ R149, R149, R19 ;  /* 0x0000001395957220 */ /* 0x000fe20000410000 */
[C---:B------:R-:W-:Y:S01]  /*6060*/  F2FP.F16.F32.PACK_AB R158, R153.reuse, R158 ;  /* 0x0000009e999e723e */ /* 0x040fe200000000ff */
[----:B------:R-:W4:Y:S01]  /*6070*/  MUFU.EX2 R160, R160 ;  /* 0x000000a000a07308 */ /* 0x000f220000000800 */
[----:B---3--:R-:W-:Y:S01]  /*6080*/  FADD.FTZ R12, R22, R11 ;  /* 0x0000000b160c7221 */ /* 0x008fe20000010000 */
[----:B------:R-:W-:Y:S01]  /*6090*/  FADD.FTZ R11, R153, R152 ;  /* 0x00000098990b7221 */ /* 0x000fe20000010000 */
[----:B------:R-:W-:Y:S01]  /*60a0*/  F2FP.F16.F32.PACK_AB R154, R21, R154 ;  /* 0x0000009a159a723e */ /* 0x000fe200000000ff */
[-C--:B------:R-:W-:Y:S01]  /*60b0*/  FMUL.FTZ R26, R26, R172.reuse ;  /* 0x000000ac1a1a7220 */ /* 0x080fe20000410000 */
[----:B------:R-:W-:Y:S01]  /*60c0*/  F2FP.F16.F32.PACK_AB R153, R18, R3 ;  /* 0x000000031299723e */ /* 0x000fe200000000ff */
[----:B------:R-:W-:Y:S01]  /*60d0*/  FMUL.FTZ R27, R27, R172 ;  /* 0x000000ac1b1b7220 */ /* 0x000fe20000410000 */
[----:B------:R-:W-:Y:S01]  /*60e0*/  F2FP.F16.F32.PACK_AB R156, R23, R156 ;  /* 0x0000009c179c723e */ /* 0x000fe200000000ff */
        /* <DEDUP_REMOVED lines=14> */
[-C--:B------:R-:W-:Y:S01]  /*61d0*/  FMUL.FTZ R50, R50, R172.reuse ;  /* 0x000000ac32327220 */ /* 0x080fe20000410000 */
        /* <DEDUP_REMOVED lines=8> */
[----:B------:R-:W-:Y:S01]  /*6260*/  FMUL.FTZ R63, R63, R172 ;  /* 0x000000ac3f3f7220 */ /* 0x000fe20000410000 */
[----:B------:R-:W3:Y:S01]  /*6270*/  MUFU.EX2 R157, R157 ;  /* 0x0000009d009d7308 */ /* 0x000ee20000000800 */
[C---:B--2---:R-:W-:Y:S01]  /*6280*/  FADD.FTZ R152, R155.reuse, R152 ;  /* 0x000000989b987221 */ /* 0x044fe20000010000 */
[----:B------:R-:W-:Y:S01]  /*6290*/  F2FP.F16.F32.PACK_AB R160, R155, R160 ;  /* 0x000000a09ba0723e */ /* 0x000fe200000000ff */
[----:B------:R-:W-:Y:S01]  /*62a0*/  FMUL.FTZ R66, R66, R172 ;  /* 0x000000ac42427220 */ /* 0x000fe20000410000 */
[----:B------:R-:W-:Y:S01]  /*62b0*/  F2FP.F16.F32.PACK_AB R155, R163, R20 ;  /* 0x00000014a39b723e */ /* 0x000fe200000000ff */
        /* <DEDUP_REMOVED lines=10> */
[----:B------:R-:W-:Y:S01]  /*6360*/  FMUL.FTZ R83, R83, R172 ;  /* 0x000000ac53537220 */ /* 0x000fe20000410000 */
[----:B------:R-:W4:Y:S01]  /*6370*/  MUFU.EX2 R164, R164 ;  /* 0x000000a400a47308 */ /* 0x000f220000000800 */
[----:B---3--:R-:W-:Y:S01]  /*6380*/  FADD.FTZ R177, R157, R152 ;  /* 0x000000989db17221 */ /* 0x008fe20000010000 */
[----:B------:R-:W-:Y:S01]  /*6390*/  F2FP.F16.F32.PACK_AB R152, R15, R0 ;  /* 0x000000000f98723e */ /* 0x000fe200000000ff */
[----:B------:R-:W-:Y:S01]  /*63a0*/  BAR.SYNC.DEFER_BLOCKING 0xf, 0x100 ;  /* 0x03c4000000007b1d */ /* 0x000fe20000010000 */
        /* <DEDUP_REMOVED lines=14> */
[C---:B----4-:R-:W-:Y:S01]  /*6490*/  FADD.FTZ R12, R164.reuse, R177 ;  /* 0x000000b1a40c7221 */ /* 0x050fe20000010000 */
[----:B-1----:R-:W-:Y:S01]  /*64a0*/  F2FP.F16.F32.PACK_AB R162, R164, R157 ;  /* 0x0000009da4a2723e */ /* 0x002fe200000000ff */
[----:B------:R-:W-:Y:S01]  /*64b0*/  FMUL.FTZ R107, R107, R172 ;  /* 0x000000ac6b6b7220 */ /* 0x000fe20000410000 */
[----:B------:R-:W-:Y:S01]  /*64c0*/  F2FP.F16.F32.PACK_AB R157, R165, R22 ;  /* 0x00000016a59d723e */ /* 0x000fe200000000ff */
[-C--:B------:R-:W-:Y:S01]  /*64d0*/  FMUL.FTZ R110, R110, R172.reuse ;  /* 0x000000ac6e6e7220 */ /* 0x080fe20000410000 */
[-C--:B------:R-:W-:Y:S01]  /*64e0*/  FMUL.FTZ R111, R111, R172.reuse ;  /* 0x000000ac6f6f7220 */ /* 0x080fe20000410000 */
[-C--:B------:R-:W-:Y:S01]  /*64f0*/  FMUL.FTZ R114, R114, R172.reuse ;  /* 0x000000ac72727220 */ /* 0x080fe20000410000 */
[----:B------:R-:W1:Y:S01]  /*6500*/  MUFU.EX2 R173, R173 ;  /* 0x000000ad00ad7308 */ /* 0x000e620000000800 */
[----:B---3--:R-:W-:Y:S01]  /*6510*/  FADD.FTZ R15, R159, R12 ;  /* 0x0000000c9f0f7221 */ /* 0x008fe20000010000 */
[----:B------:R3:W-:Y:S01]  /*6520*/  STSM.16.M88.4 [R7+0x26800], R152 ;  /* 0x0268009807007844 */ /* 0x0007e20000000200 */
[-C--:B------:R-:W-:Y:S01]  /*6530*/  FMUL.FTZ R115, R115, R172.reuse ;  /* 0x000000ac73737220 */ /* 0x080fe20000410000 */
[-C--:B------:R-:W-:Y:S01]  /*6540*/  FMUL.FTZ R118, R118, R172.reuse ;  /* 0x000000ac76767220 */ /* 0x080fe20000410000 */
[-C--:B------:R-:W-:Y:S01]  /*6550*/  FMUL.FTZ R119, R119, R172.reuse ;  /* 0x000000ac77777220 */ /* 0x080fe20000410000 */
[-C--:B------:R-:W-:Y:S01]  /*6560*/  FMUL.FTZ R122, R122, R172.reuse ;  /* 0x000000ac7a7a7220 */ /* 0x080fe20000410000 */
[-C--:B------:R-:W-:Y:S01]  /*6570*/  FMUL.FTZ R123, R123, R172.reuse ;  /* 0x000000ac7b7b7220 */ /* 0x080fe20000410000 */
[----:B------:R-:W4:Y:S01]  /*6580*/  MUFU.EX2 R176, R176 ;  /* 0x000000b000b07308 */ /* 0x000f220000000800 */
        /* <DEDUP_REMOVED lines=8> */
[----:B-1----:R-:W-:Y:S01]  /*6610*/  FADD.FTZ R11, R173, R0 ;  /* 0x00000000ad0b7221 */ /* 0x002fe20000010000 */
[-C--:B------:R-:W-:Y:S01]  /*6620*/  FMUL.FTZ R138, R138, R172.reuse ;  /* 0x000000ac8a8a7220 */ /* 0x080fe20000410000 */
[-C--:B------:R-:W-:Y:S01]  /*6630*/  FMUL.FTZ R139, R139, R172.reuse ;  /* 0x000000ac8b8b7220 */ /* 0x080fe20000410000 */
[-C--:B------:R-:W-:Y:S01]  /*6640*/  FMUL.FTZ R142, R142, R172.reuse ;  /* 0x000000ac8e8e7220 */ /* 0x080fe20000410000 */
[-C--:B------:R-:W-:Y:S01]  /*6650*/  FMUL.FTZ R143, R143, R172.reuse ;  /* 0x000000ac8f8f7220 */ /* 0x080fe20000410000 */
[-C--:B------:R-:W-:Y:S01]  /*6660*/  FMUL.FTZ R146, R146, R172.reuse ;  /* 0x000000ac92927220 */ /* 0x080fe20000410000 */
[-C--:B------:R-:W-:Y:S01]  /*6670*/  FMUL.FTZ R147, R147, R172.reuse ;  /* 0x000000ac93937220 */ /* 0x080fe20000410000 */
[----:B------:R-:W1:Y:S01]  /*6680*/  MUFU.EX2 R178, R178 ;  /* 0x000000b200b27308 */ /* 0x000e620000000800 */
[C---:B----4-:R-:W-:Y:S01]  /*6690*/  FADD.FTZ R0, R176.reuse, R15 ;  /* 0x0000000fb0007221 */ /* 0x050fe20000010000 */
[----:B------:R-:W-:Y:S01]  /*66a0*/  F2FP.F16.F32.PACK_AB R164, R176, R159 ;  /* 0x0000009fb0a4723e */ /* 0x000fe200000000ff */
[-C--:B------:R-:W-:Y:S01]  /*66b0*/  FMUL.FTZ R150, R150, R172.reuse ;  /* 0x000000ac96967220 */ /* 0x080fe20000410000 */
[----:B------:R-:W-:Y:S01]  /*66c0*/  F2FP.F16.F32.PACK_AB R159, R184, R167 ;  /* 0x000000a7b89f723e */ /* 0x000fe200000000ff */
[----:B------:R-:W-:Y:S01]  /*66d0*/  FADD.FTZ R19, R161, R0 ;  /* 0x00000000a1137221 */ /* 0x000fe20000010000 */
[----:B------:R-:W-:-:S02]  /*66e0*/  FMUL.FTZ R151, R151, R172 ;  /* 0x000000ac97977220 */ /* 0x000fc40000410000 */
[----:B------:R-:W4:Y:S01]  /*66f0*/  MUFU.EX2 R180, R180 ;  /* 0x000000b400b47308 */ /* 0x000f220000000800 */
[C---:B--2---:R-:W-:Y:S01]  /*6700*/  FADD.FTZ R11, R202.reuse, R11 ;  /* 0x0000000bca0b7221 */ /* 0x044fe20000010000 */
[----:B------:R-:W-:Y:S01]  /*6710*/  F2FP.F16.F32.PACK_AB R163, R202, R173 ;  /* 0x000000adcaa3723e */ /* 0x000fe200000000ff */
[----:B------:R3:W-:Y:S05]  /*6720*/  STSM.16.M88.4 [R9], R156 ;  /* 0x0000009c09007844 */ /* 0x0007ea0000000200 */
[----:B------:R-:W2:Y:S01]  /*6730*/  MUFU.EX2 R175, R204 ;  /* 0x000000cc00af7308 */ /* 0x000ea20000000800 */
[----:B-1----:R-:W-:-:S07]  /*6740*/  FADD.FTZ R0, R178, R11 ;  /* 0x0000000bb2007221 */ /* 0x002fce0000010000 */
[----:B------:R-:W1:Y:S01]  /*6750*/  MUFU.EX2 R182, R182 ;  /* 0x000000b600b67308 */ /* 0x000e620000000800 */
[C---:B----4-:R-:W-:Y:S01]  /*6760*/  F2FP.F16.F32.PACK_AB R166, R180.reuse, R161 ;  /* 0x000000a1b4a6723e */ /* 0x050fe200000000ff */
[----:B------:R-:W-:Y:S01]  /*6770*/  FADD.FTZ R12, R180, R19 ;  /* 0x00000013b40c7221 */ /* 0x000fe20000010000 */
[----:B------:R-:W-:-:S05]  /*6780*/  F2FP.F16.F32.PACK_AB R161, R170, R169 ;  /* 0x000000a9aaa1723e */ /* 0x000fca00000000ff */
[----:B------:R-:W4:Y:S01]  /*6790*/  MUFU.EX2 R15, R206 ;  /* 0x000000ce000f7308 */ /* 0x000f220000000800 */
[C---:B--2---:R-:W-:Y:S01]  /*67a0*/  FADD.FTZ R3, R175.reuse, R0 ;  /* 0x00000000af037221 */ /* 0x044fe20000010000 */
[----:B------:R-:W-:Y:S01]  /*67b0*/  F2FP.F16.F32.PACK_AB R165, R175, R178 ;  /* 0x000000b2afa5723e */ /* 0x000fe200000000ff */
[----:B------:R3:W-:Y:S02]  /*67c0*/  STSM.16.M88.4 [R8], R160 ;  /* 0x000000a008007844 */ /* 0x0007e40000000200 */
[----:B-1----:R-:W-:Y:S01]  /*67d0*/  FADD.FTZ R0, R182, R3 ;  /* 0x00000003b6007221 */ /* 0x002fe20000010000 */
[----:B----4-:R-:W-:-:S03]  /*67e0*/  F2FP.F16.F32.PACK_AB R167, R15, R182 ;  /* 0x000000b60fa7723e */ /* 0x010fc600000000ff */
[----:B------:R-:W-:Y:S02]  /*67f0*/  FADD.FTZ R11, R15, R0 ;  /* 0x000000000f0b7221 */ /* 0x000fe40000010000 */
[----:B------:R3:W-:Y:S01]  /*6800*/  STSM.16.M88.4 [R10], R164 ;  /* 0x000000a40a007844 */ /* 0x0007e20000000200 */
[----:B------:R-:W-:Y:S05]  /*6810*/  @!P0 BRA `(.L_x_3030) ;  /* 0x0000000000048947 */ /* 0x000fea0003800000 */
[----:B------:R-:W-:Y:S01]  /*6820*/  BPT.TRAP 0x1 ;  /* 0x000000040000795c */ /* 0x000fe20000300000 */
.L_x_3030:
[----:B------:R1:W2:Y:S01]  /*6830*/  SYNCS.PHASECHK.TRANS64.TRYWAIT P3, [UR7+0x28c50], R14 ;  /* 0x028c500eff0075a7 */ /* 0x0002a20008060147 */
[----:B------:R-:W-:Y:S05]  /*6840*/  @!P0 BRA `(.L_x_3031) ;  /* 0x0000000000048947 */ /* 0x000fea0003800000 */
[----:B------:R-:W-:Y:S01]  /*6850*/  BPT.TRAP 0x1 ;  /* 0x000000040000795c */ /* 0x000fe20000300000 */
.L_x_3031:
[----:B--2---:R-:W-:Y:S05]  /*6860*/  @P3 BRA `(.L_x_3032) ;  /* 0x0000000000083947 */ /* 0x004fea0003800000 */
[----:B------:R-:W2:Y:S02]  /*6870*/  SYNCS.PHASECHK.TRANS64.TRYWAIT P3, [UR7+0x28c50], R14 ;  /* 0x028c500eff0075a7 */ /* 0x000ea40008060147 */
[----:B--2---:R-:W-:Y:S05]  /*6880*/  @!P3 BRA `(.L_x_3033) ;  /* 0x0000007c000cb947 */ /* 0x004fea0003800000 */
.L_x_3032:
[----:B------:R-:W-:Y:S01]  /*6890*/  ULEA UR4, UR5, UR24, 0xc ;  /* 0x0000001805047291 */ /* 0x000fe2000f8e603f */
[----:B------:R-:W-:Y:S01]  /*68a0*/  WARPGROUP.ARRIVE ;  /* 0x00000000000079c5 */ /* 0x000fe20000000000 */
[----:B------:R-:W-:Y:S01]  /*68b0*/  UMOV UR11, 0x40000040 ;  /* 0x40000040000b7882 */ /* 0x000fe20000000000 */
[----:B--2---:R-:W-:Y:S02]  /*68c0*/  @!P1 VIADD R171, R171, 0x28c60 ;  /* 0x00028c60abab9836 */ /* 0x004fe40000000000 */
[----:B------:R-:W-:Y:S02]  /*68d0*/  IMAD.MOV.U32 R3, RZ, RZ, R168 ;  /* 0x000000ffff037224 */ /* 0x000fe400078e00a8 */
[----:B------:R-:W-:Y:S01]  /*68e0*/  UMOV UR10, UR4 ;  /* 0x00000004000a7c82 */ /* 0x000fe20008000000 */
[----:B------:R-:W-:Y:S01]  /*68f0*/  @!P1 PRMT R171, RZ, 0x654, R171 ;  /* 0x00000654ffab9816 */ /* 0x000fe200000000ab */
[----:B------:R-:W-:Y:S01]  /*6900*/  HGMMA.64x256x16.F32 R24, R152, gdesc[UR8].tnspB, R24, gsb0 ;  /* 0x43e0000898187df0 */ /* 0x000fe20008000818 */
[----:B------:R-:W-:Y:S01]  /*6910*/  UIADD3 UR10, UR4, 0x80, URZ ;  /* 0x00000080040a7890 */ /* 0x000fe2000fffe03f */
[----:B------:R-:W-:Y:S01]  /*6920*/  IMAD.MOV.U32 R0, RZ, RZ, R17 ;  /* 0x000000ffff007224 */ /* 0x000fe200078e0011 */
[----:B------:R-:W-:Y:S01]  /*6930*/  UMOV UR11, 0x40000040 ;  /* 0x40000040000b7882 */ /* 0x000fe20000000000 */
[----:B------:R-:W-:-:S02]  /*6940*/  WARPGROUP.DEPBAR.LE gsb0, 0x0 ;  /* 0x00008000000079c5 */ /* 0x000fc40000010000 */
[----:B------:R-:W-:-:S15]  /*6950*/  WARPGROUP.ARRIVE ;  /* 0x00000000000079c5 */ /* 0x000fde0000000000 */
[----:B------:R-:W-:-:S07]  /*6960*/  NOP ;  /* 0x0000000000007918 */ /* 0x000fce0000000000 */
[----:B------:R-:W-:Y:S01]  /*6970*/  HGMMA.64x256x16.F32 R24, R156, gdesc[UR8].tnspB, R24, gsb0 ;  /* 0x43e000089c187df0 */ /* 0x000fe20008000818 */
[----:B------:R-:W-:Y:S01]  /*6980*/  UIADD3 UR10, UR4, 0x100, URZ ;  /* 0x00000100040a7890 */ /* 0x000fe2000fffe03f */
        /* <DEDUP_REMOVED lines=8> */
[----:B------:R-:W-:Y:S01]  /*6a10*/  UMOV UR4, UR5 ;  /* 0x0000000500047c82 */ /* 0x000fe20008000000 */
        /* <DEDUP_REMOVED lines=10> */
[----:B--2---:R-:W2:Y:S02]  /*6ac0*/  FENCE.VIEW.ASYNC.S ;  /* 0x00000000000073c6 */ /* 0x004ea40000000000 */
[----:B--2---:R-:W-:Y:S01]  /*6ad0*/  NOP ;  /* 0x0000000000007918 */ /* 0x004fe20000000000 */
[----:B------:R-:W-:Y:S06]  /*6ae0*/  BAR.ARV 0xe, 0x100 ;  /* 0x0384000000007b1d */ /* 0x000fec0000002000 */
[----:B------:R4:W-:Y:S01]  /*6af0*/  @!P1 SYNCS.ARRIVE.TRANS64.RED.A1T0 RZ, [R171+URZ], RZ ;  /* 0x000000ffabff99a7 */ /* 0x0009e2000810043f */
[----:B------:R-:W-:Y:S05]  /*6b00*/  @P2 BRA `(.L_x_3034) ;  /* 0xffffffe000ec2947 */ /* 0x000fea000383ffff */
[----:B------:R-:W-:Y:S01]  /*6b10*/  IMAD.MOV.U32 R3, RZ, RZ, R168 ;  /* 0x000000ffff037224 */ /* 0x000fe200078e00a8 */
[----:B------:R-:W-:Y:S01]  /*6b20*/  USHF.L.U32 UR4, UR5, 0x6, URZ ;  /* 0x0000000605047899 */ /* 0x000fe2000800063f */
[----:B------:R-:W-:-:S11]  /*6b30*/  IMAD.MOV.U32 R0, RZ, RZ, R17 ;  /* 0x000000ffff007224 */ /* 0x000fd600078e0011 */
.L_x_3025:
[----:B--23--:R-:W2:Y:S01]  /*6b40*/  SHFL.BFLY PT, R7, R12, 0x2, 0x1f ;  /* 0x0c401f000c077f89 */ /* 0x00cea200000e0000 */
[----:B------:R-:W-:Y:S08]  /*6b50*/  BAR.ARV 0x8, 0x100 ;  /* 0x0204000000007b1d */ /* 0x000ff00000002000 */
[----:B------:R-:W-:Y:S01]  /*6b60*/  BAR.SYNC.DEFER_BLOCKING 0xf, 0x100 ;  /* 0x03c4000000007b1d */ /* 0x000fe20000010000 */
[----:B------:R-:W-:Y:S01]  /*6b70*/  ISETP.NE.AND P0, PT, R4, RZ, PT ;  /* 0x000000ff0400720c */ /* 0x000fe20003f05270 */
[----:B------:R-:W-:-:S04]  /*6b80*/  IMAD.MOV.U32 R4, RZ, RZ, RZ ;  /* 0x000000ffff047224 */ /* 0x000fc800078e00ff */
[----:B------:R-:W3:Y:S01]  /*6b90*/  SHFL.BFLY PT, R10, R11, 0x2, 0x1f ;  /* 0x0c401f000b0a7f89 */ /* 0x000ee200000e0000 */
[----:B--2---:R-:W-:-:S05]  /*6ba0*/  FADD.FTZ R7, R7, R12 ;  /* 0x0000000c07077221 */ /* 0x004fca0000010000 */
[----:B------:R-:W2:Y:S01]  /*6bb0*/  SHFL.BFLY PT, R8, R7, 0x1, 0x1f ;  /* 0x0c201f0007087f89 */ /* 0x000ea200000e0000 */
[----:B---3--:R-:W-:-:S05]  /*6bc0*/  FADD.FTZ R10, R10, R11 ;  /* 0x0000000b0a0a7221 */ /* 0x008fca0000010000 */
[----:B------:R-:W3:Y:S01]  /*6bd0*/  SHFL.BFLY PT, R9, R10, 0x1, 0x1f ;  /* 0x0c201f000a097f89 */ /* 0x000ee200000e0000 */
[----:B--2---:R-:W-:Y:S01]  /*6be0*/  FADD.FTZ R13, R7, R8 ;  /* 0x00000008070d7221 */ /* 0x004fe20000010000 */
[----:B------:R-:W-:Y:S01]  /*6bf0*/  MOV R8, RZ ;  /* 0x000000ff00087202 */ /* 0x000fe20000000f00 */
[----:B------:R-:W-:Y:S02]  /*6c00*/  VIADD R7, R6, UR4 ;  /* 0x0000000406077c36 */ /* 0x000fe40008000000 */
[----:B------:R-:W-:Y:S01]  /*6c10*/  IMAD.MOV.U32 R6, RZ, RZ, -0x800000 ;  /* 0xff800000ff067424 */ /* 0x000fe200078e00ff */
[----:B------:R-:W-:Y:S02]  /*6c20*/  FSETP.NE.FTZ.AND P1, PT, R13, RZ, PT ;  /* 0x000000ff0d00720b */ /* 0x000fe40003f35000 */
[----:B------:R-:W-:-:S11]  /*6c30*/  @!P0 LEA R7, R7, UR36, 0x2 ;  /* 0x0000002407078c11 */ /* 0x000fd6000f8e10ff */
[----:B------:R-:W2:Y:S01]  /*6c40*/  @P1 MUFU.RCP R8, R13 ;  /* 0x0000000d00081308 */ /* 0x000ea20000001000 */
[----:B---3--:R-:W-:-:S05]  /*6c50*/  FADD.FTZ R9, R10, R9 ;  /* 0x000000090a097221 */ /* 0x008fca0000010000 */
[----:B------:R-:W-:Y:S02]  /*6c60*/  FSETP.NE.FTZ.AND P2, PT, R9, RZ, PT ;  /* 0x000000ff0900720b */ /* 0x000fe40003f55000 */
[----:B------:R-:W-:Y:S01]  /*6c70*/  @P1 MUFU.LG2 R10, R13 ;  /* 0x0000000d000a1308 */ /* 0x000fe20000000c00 */
[----:B--2---:R2:W-:Y:S01]  /*6c80*/  @!P0 STS [R7+0x28800], R8 ;  /* 0x0288000807008388 */ /* 0x0045e20000000800 */
[-C--:B------:R-:W-:Y:S01]  /*6c90*/  FMUL.FTZ R24, R24, R8.reuse ;  /* 0x0000000818187220 */ /* 0x080fe20000410000 */
[----:B------:R-:W-:-:S08]  /*6ca0*/  FMUL.FTZ R25, R25, R8 ;  /* 0x0000000819197220 */ /* 0x000fd00000410000 */
[----:B------:R-:W3:Y:S01]  /*6cb0*/  @P2 MUFU.RCP R4, R9 ;  /* 0x0000000900042308 */ /* 0x000ee20000001000 */
[-C--:B------:R-:W-:Y:S01]  /*6cc0*/  FMUL.FTZ R28, R28, R8.reuse ;  /* 0x000000081c1c7220 */ /* 0x080fe20000410000 */
[-C--:B------:R-:W-:Y:S01]  /*6cd0*/  FMUL.FTZ R29, R29, R8.reuse ;  /* 0x000000081d1d7220 */ /* 0x080fe20000410000 */
[-C--:B------:R-:W-:Y:S01]  /*6ce0*/  FMUL.FTZ R32, R32, R8.reuse ;  /* 0x0000000820207220 */ /* 0x080fe20000410000 */
[-C--:B------:R-:W-:Y:S01]  /*6cf0*/  FMUL.FTZ R33, R33, R8.reuse ;  /* 0x0000000821217220 */ /* 0x080fe20000410000 */
[-C--:B------:R-:W-:Y:S01]  /*6d00*/  FMUL.FTZ R36, R36, R8.reuse ;  /* 0x0000000824247220 */ /* 0x080fe20000410000 */
[-C--:B------:R-:W-:Y:S01]  /*6d10*/  FMUL.FTZ R37, R37, R8.reuse ;  /* 0x0000000825257220 */ /* 0x080fe20000410000 */
[-C--:B------:R-:W-:Y:S01]  /*6d20*/  FMUL.FTZ R40, R40, R8.reuse ;  /* 0x0000000828287220 */ /* 0x080fe20000410000 */
[----:B------:R5:W2:Y:S01]  /*6d30*/  @P2 MUFU.LG2 R11, R9 ;  /* 0x00000009000b2308 */ /* 0x000aa20000000c00 */
        /* <DEDUP_REMOVED lines=8> */
[----:B---3--:R3:W-:Y:S01]  /*6dc0*/  @!P0 STS [R7+0x28820], R4 ;  /* 0x0288200407008388 */ /* 0x0087e20000000800 */
        /* <DEDUP_REMOVED lines=47> */
[C---:B-----5:R-:W-:Y:S01]  /*70c0*/  @P1 FMUL.FTZ R9, R5.reuse, 0.69314718246459960938 ;  /* 0x3f31721805091820 */ /* 0x060fe20000410000 */
[----:B------:R-:W-:Y:S01]  /*70d0*/  @P2 FMUL.FTZ R5, R5, 0.69314718246459960938 ;  /* 0x3f31721805052820 */ /* 0x000fe20000410000 */
[----:B------:R-:W-:Y:S01]  /*70e0*/  @P1 FMUL.FTZ R10, R10, 0.69314718246459960938 ;  /* 0x3f3172180a0a1820 */ /* 0x000fe20000410000 */
[----:B--2---:R-:W-:Y:S01]  /*70f0*/  @P2 FMUL.FTZ R8, R11, 0.69314718246459960938 ;  /* 0x3f3172180b082820 */ /* 0x004fe20000410000 */
[----:B---3--:R-:W-:Y:S01]  /*7100*/  IMAD.MOV.U32 R7, RZ, RZ, -0x800000 ;  /* 0xff800000ff077424 */ /* 0x008fe200078e00ff */
[----:B------:R-:W-:Y:S01]  /*7110*/  PLOP3.LUT P0, PT, PT, PT, PT, 0x8, 0x0 ;  /* 0x000000000000781c */ /* 0x000fe20003f0e170 */
        /* <DEDUP_REMOVED lines=64> */
[----:B------:R-:W-:Y:S01]  /*7520*/  @P1 FFMA.FTZ R6, R9, R0, R10 ;  /* 0x0000000009061223 */ /* 0x000fe2000001000a */
[----:B------:R-:W-:Y:S01]  /*7530*/  @P2 FFMA.FTZ R7, R5, R3, R8 ;  /* 0x0000000305072223 */ /* 0x000fe20000010008 */
[----:B------:R-:W-:Y:S06]  /*7540*/  BAR.ARV 0xe, 0x100 ;  /* 0x0384000000007b1d */ /* 0x000fec0000002000 */
.L_x_3005:
[----:B------:R-:W-:Y:S05]  /*7550*/  @P0 BRA `(.L_x_3035) ;  /* 0x0000002000e00947 */ /* 0x000fea0003800000 */
[----:B------:R-:W2:Y:S01]  /*7560*/  S2R R0, SR_TID.X ;  /* 0x0000000000007919 */ /* 0x000ea20000002100 */
[----:B------:R-:W3:Y:S01]  /*7570*/  S2UR UR5, SR_CgaCtaId ;  /* 0x00000000000579c3 */ /* 0x000ee20000008800 */
[----:B------:R-:W-:Y:S01]  /*7580*/  UMOV UR4, 0x400 ;  /* 0x0000040000047882 */ /* 0x000fe20000000000 */
[----:B------:R-:W-:-:S06]  /*7590*/  IADD3 R3, -R2, RZ, RZ ;  /* 0x000000ff02037210 */ /* 0x000fcc0007ffe1ff */
[----:B------:R-:W-:Y:S01]  /*75a0*/  BAR.SYNC.DEFER_BLOCKING 0x1, 0x100 ;  /* 0x0044000000007b1d */ /* 0x000fe20000010000 */
[----:B------:R-:W-:-:S07]  /*75b0*/  SHF.R.S32.HI R19, RZ, 0x1f, R2 ;  /* 0x0000001fff137819 */ /* 0x000fce0000011402 */
[----:B------:R-:W5:Y:S08]  /*75c0*/  S2UR UR6, SR_CTAID.Y ;  /* 0x00000000000679c3 */ /* 0x000f700000002600 */
[----:B------:R-:W5:Y:S01]  /*75d0*/  LDC R4, c[0x0][0xc50] ;  /* 0x00031400ff047b82 */ /* 0x000f620000000800 */
[----:B---3--:R-:W-:-:S07]  /*75e0*/  ULEA UR4, UR5, UR4, 0x18 ;  /* 0x0000000405047291 */ /* 0x008fce000f8ec03f */
[----:B------:R-:W3:Y:S01]  /*75f0*/  LDC R9, c[0x0][0xbe8] ;  /* 0x0002fa00ff097b82 */ /* 0x000ee20000000800 */
[----:B------:R-:W-:Y:S01]  /*7600*/  UIADD3 UR4, UR4, 0x28c20, URZ ;  /* 0x00028c2004047890 */ /* 0x000fe2000fffe03f */
[----:B--2---:R-:W-:-:S03]  /*7610*/  VIADD R152, R0, 0xffffff80 ;  /* 0xffffff8000987836 */ /* 0x004fc60000000000 */
[----:B------:R-:W-:Y:S02]  /*7620*/  UPRMT UR4, URZ, 0x654, UR4 ;  /* 0x000006543f047896 */ /* 0x000fe40008000004 */
[----:B------:R-:W-:-:S04]  /*7630*/  SHF.R.S32.HI R21, RZ, 0x1f, R152 ;  /* 0x0000001fff157819 */ /* 0x000fc80000011498 */
[----:B01----:R-:W-:Y:S01]  /*7640*/  LEA.HI R5, R21, R152, RZ, 0x7 ;  /* 0x0000009815057211 */ /* 0x003fe200078f38ff */
[----:B-----5:R-:W-:Y:S02]  /*7650*/  IMAD R3, R4, R3, UR6 ;  /* 0x0000000604037e24 */ /* 0x020fe4000f8e0203 */
[----:B------:R-:W-:Y:S01]  /*7660*/  SYNCS.ARRIVE.TRANS64.RED.A1T0 RZ, [UR4], RZ ;  /* 0x000000ffffff79a7 */ /* 0x000fe20008100404 */
[----:B------:R-:W-:Y:S02]  /*7670*/  SHF.R.S32.HI R8, RZ, 0x7, R5 ;  /* 0x00000007ff087819 */ /* 0x000fe40000011405 */
[----:B------:R-:W-:Y:S02]  /*7680*/  LOP3.LUT R11, R5, 0xffffff80, RZ, 0xc0, !PT ;  /* 0xffffff80050b7812 */ /* 0x000fe400078ec0ff */
[----:B------:R-:W-:Y:S01]  /*7690*/  SHF.R.S32.HI R4, RZ, 0x1f, R3 ;  /* 0x0000001fff047819 */ /* 0x000fe20000011403 */
[----:B------:R-:W0:Y:S02]  /*76a0*/  SHFL.IDX PT, R10, R8, RZ, 0x1f ;  /* 0x00001fff080a7589 */ /* 0x000e2400000e0000 */
[----:B------:R-:W-:-:S05]  /*76b0*/  IMAD.IADD R0, R152, 0x1, -R11 ;  /* 0x0000000198007824 */ /* 0x000fca00078e0a0b */
[----:B------:R-:W-:Y:S02]  /*76c0*/  SHF.R.S32.HI R157, RZ, 0x1f, R0 ;  /* 0x0000001fff9d7819 */ /* 0x000fe40000011400 */
[----:B0-----:R-:W-:Y:S02]  /*76d0*/  ISETP.NE.AND P0, PT, R10, RZ, PT ;  /* 0x000000ff0a00720c */ /* 0x001fe40003f05270 */
[----:B------:R-:W-:-:S11]  /*76e0*/  LEA.HI R10, R157, R0, RZ, 0x2 ;  /* 0x000000009d0a7211 */ /* 0x000fd600078f10ff */
[----:B---3--:R-:W-:Y:S05]  /*76f0*/  @P0 BRA `(.L_x_3036) ;  /* 0x0000000400380947 */ /* 0x008fea0003800000 */
[----:B------:R-:W0:Y:S01]  /*7700*/  LDC R18, c[0x0][0xbe8] ;  /* 0x0002fa00ff127b82 */ /* 0x000e220000000800 */
[----:B------:R-:W-:Y:S01]  /*7710*/  LOP3.LUT R5, R5, 0xffffff80, RZ, 0xc0, !PT ;  /* 0xffffff8005057812 */ /* 0x000fe200078ec0ff */
[----:B------:R-:W1:Y:S01]  /*7720*/  S2R R16, SR_CTAID.X ;  /* 0x0000000000107919 */ /* 0x000e620000002500 */
[----:B------:R-:W-:-:S03]  /*7730*/  ULDC.64 UR4, c[0x0][0xbd0] ;  /* 0x0002f40000047ab9 */ /* 0x000fc60000000a00 */
[----:B------:R-:W-:Y:S01]  /*7740*/  IMAD.IADD R153, R152, 0x1, -R5 ;  /* 0x0000000198997824 */ /* 0x000fe200078e0a05 */
[----:B------:R-:W-:Y:S01]  /*7750*/  LEA.HI R5, R21, R152, RZ, 0x2 ;  /* 0x0000009815057211 */ /* 0x000fe200078f10ff */
[----:B------:R-:W2:Y:S03]  /*7760*/  S2UR UR6, SR_CTAID.Z ;  /* 0x00000000000679c3 */ /* 0x000ea60000002700 */
[----:B------:R-:W-:Y:S02]  /*7770*/  SHF.R.S32.HI R12, RZ, 0x1f, R153 ;  /* 0x0000001fff0c7819 */ /* 0x000fe40000011499 */
[----:B------:R-:W-:Y:S02]  /*7780*/  LOP3.LUT R5, R5, 0xfffffffc, RZ, 0xc0, !PT ;  /* 0xfffffffc05057812 */ /* 0x000fe400078ec0ff */
[CC--:B------:R-:W-:Y:S01]  /*7790*/  LEA.HI R154, R12.reuse, R153.reuse, RZ, 0x2 ;  /* 0x000000990c9a7211 */ /* 0x0c0fe200078f10ff */
[----:B------:R-:W3:Y:S01]  /*77a0*/  LDC.64 R22, c[0x0][0xbd8] ;  /* 0x0002f600ff167b82 */ /* 0x000ee20000000a00 */
[----:B------:R-:W-:Y:S01]  /*77b0*/  LEA.HI R13, R12, R153, RZ, 0x5 ;  /* 0x000000990c0d7211 */ /* 0x000fe200078f28ff */
[----:B------:R-:W-:Y:S01]  /*77c0*/  IMAD.IADD R5, R152, 0x1, -R5 ;  /* 0x0000000198057824 */ /* 0x000fe200078e0a05 */
[----:B------:R-:W-:-:S02]  /*77d0*/  SHF.R.S32.HI R11, RZ, 0x2, R154 ;  /* 0x00000002ff0b7819 */ /* 0x000fc4000001149a */
[----:B------:R-:W-:Y:S02]  /*77e0*/  SHF.R.S32.HI R14, RZ, 0x1f, R154 ;  /* 0x0000001fff0e7819 */ /* 0x000fe4000001149a */
[----:B------:R-:W-:Y:S02]  /*77f0*/  SHF.R.S32.HI R13, RZ, 0x5, R13 ;  /* 0x00000005ff0d7819 */ /* 0x000fe4000001140d */
[----:B0-----:R-:W-:Y:S02]  /*7800*/  ISETP.NE.AND P0, PT, R18, 0x1, PT ;  /* 0x000000011200780c */ /* 0x001fe40003f05270 */
[----:B------:R-:W-:Y:S02]  /*7810*/  LEA.HI R14, R14, R11, RZ, 0x3 ;  /* 0x0000000b0e0e7211 */ /* 0x000fe400078f18ff */
[----:B------:R-:W-:Y:S02]  /*7820*/  LOP3.LUT R154, R154, 0x7ffffffc, RZ, 0xc0, !PT ;  /* 0x7ffffffc9a9a7812 */ /* 0x000fe400078ec0ff */
[----:B------:R-:W-:-:S03]  /*7830*/  LOP3.LUT R14, R14, 0xfffffff8, RZ, 0xc0, !PT ;  /* 0xfffffff80e0e7812 */ /* 0x000fc600078ec0ff */
[----:B------:R-:W-:Y:S02]  /*7840*/  IMAD.IADD R154, R153, 0x1, -R154 ;  /* 0x00000001999a7824 */ /* 0x000fe400078e0a9a */
[----:B------:R-:W-:Y:S01]  /*7850*/  IMAD.IADD R14, R11, 0x1, -R14 ;  /* 0x000000010b0e7824 */ /* 0x000fe200078e0a0e */
[----:B------:R-:W-:Y:S01]  /*7860*/  LEA.HI R11, R5, R5, RZ, 0x1 ;  /* 0x00000005050b7211 */ /* 0x000fe200078f08ff */
[----:B------:R-:W0:Y:S01]  /*7870*/  @P0 LDC R20, c[0x0][0xbec] ;  /* 0x0002fb00ff140b82 */ /* 0x000e220000000800 */
[----:B------:R-:W-:Y:S02]  /*7880*/  SHF.L.U32 R154, R154, 0x1, RZ ;  /* 0x000000019a9a7819 */ /* 0x000fe400000006ff */
[----:B------:R-:W-:Y:S01]  /*7890*/  LOP3.LUT R12, R11, 0x1ffffffe, RZ, 0xc0, !PT ;  /* 0x1ffffffe0b0c7812 */ /* 0x000fe200078ec0ff */
[----:B------:R-:W-:Y:S01]  /*78a0*/  IMAD R11, R19, UR4, RZ ;  /* 0x00000004130b7c24 */ /* 0x000fe2000f8e02ff */
[----:B------:R-:W-:-:S03]  /*78b0*/  LEA R155, R13, R14, 0x4 ;  /* 0x0000000e0d9b7211 */ /* 0x000fc600078e20ff */
[----:B------:R-:W5:Y:S01]  /*78c0*/  @P0 LDC R17, c[0x0][0xbf0] ;  /* 0x0002fc00ff110b82 */ /* 0x000f620000000800 */
[----:B------:R-:W-:Y:S02]  /*78d0*/  IMAD.IADD R5, R5, 0x1, -R12 ;  /* 0x0000000105057824 */ /* 0x000fe400078e0a0c */
[----:B------:R-:W-:Y:S01]  /*78e0*/  IMAD.WIDE.U32 R12, R2, UR4, RZ ;  /* 0x00000004020c7c25 */ /* 0x000fe2000f8e00ff */
[----:B--2---:R-:W-:-:S03]  /*78f0*/  USHF.R.S32.HI UR4, URZ, 0x1f, UR6 ;  /* 0x0000001f3f047899 */ /* 0x004fc60008011406 */
[----:B------:R-:W-:Y:S02]  /*7900*/  IMAD R5, R5, 0x8, R155 ;  /* 0x0000000805057824 */ /* 0x000fe400078e029b */
[----:B------:R-:W-:Y:S02]  /*7910*/  IMAD R11, R2, UR5, R11 ;  /* 0x00000005020b7c24 */ /* 0x000fe4000f8e020b */
[----:B---3--:R-:W-:Y:S01]  /*7920*/  IMAD R14, R22, UR4, RZ ;  /* 0x00000004160e7c24 */ /* 0x008fe2000f8e02ff */
[----:B------:R-:W-:Y:S01]  /*7930*/  ULDC.64 UR4, c[0x0][0xbe0] ;  /* 0x0002f80000047ab9 */ /* 0x000fe20000000a00 */
[----:B-1----:R-:W-:Y:S02]  /*7940*/  IMAD R5, R16, 0x40, R5 ;  /* 0x0000004010057824 */ /* 0x002fe400078e0205 */
[----:B------:R-:W-:Y:S02]  /*7950*/  IMAD R15, R23, UR6, R14 ;  /* 0x00000006170f7c24 */ /* 0x000fe4000f8e020e */
[----:B------:R-:W-:-:S02]  /*7960*/  IMAD.IADD R13, R13, 0x1, R11 ;  /* 0x000000010d0d7824 */ /* 0x000fc400078e020b */
[----:B0-----:R-:W-:-:S04]  /*7970*/  @P0 IMAD.HI.U32 R14, R5, R20, RZ ;  /* 0x00000014050e0227 */ /* 0x001fc800078e00ff */
[----:B------:R-:W-:-:S04]  /*7980*/  IMAD.WIDE.U32 R12, R22, UR6, R12 ;  /* 0x00000006160c7c25 */ /* 0x000fc8000f8e000c */
[----:B------:R-:W-:Y:S01]  /*7990*/  IMAD.MOV.U32 R11, RZ, RZ, R5 ;  /* 0x000000ffff0b7224 */ /* 0x000fe200078e0005 */
[----:B-----5:R-:W-:Y:S01]  /*79a0*/  @P0 SHF.R.U32.HI R11, RZ, R17, R14 ;  /* 0x00000011ff0b0219 */ /* 0x020fe2000001160e */
[----:B------:R-:W-:Y:S02]  /*79b0*/  IMAD.IADD R13, R13, 0x1, R15 ;  /* 0x000000010d0d7824 */ /* 0x000fe400078e020f */
[----:B------:R-:W-:Y:S01]  /*79c0*/  IMAD R14, R4, UR4, RZ ;  /* 0x00000004040e7c24 */ /* 0x000fe2000f8e02ff */
[----:B------:R-:W-:Y:S01]  /*79d0*/  IADD3 R15, -R11, RZ, RZ ;  /* 0x000000ff0b0f7210 */ /* 0x000fe20007ffe1ff */
[----:B------:R-:W-:-:S04]  /*79e0*/  IMAD.WIDE.U32 R12, R3, UR4, R12 ;  /* 0x00000004030c7c25 */ /* 0x000fc8000f8e000c */
[----:B------:R-:W-:Y:S01]  /*79f0*/  IMAD R5, R18, R15, R5 ;  /* 0x0000000f12057224 */ /* 0x000fe200078e0205 */
[----:B------:R-:W-:Y:S01]  /*7a00*/  SHF.R.S32.HI R15, RZ, 0x1f, R11 ;  /* 0x0000001fff0f7819 */ /* 0x000fe2000001140b */
[----:B------:R-:W-:Y:S01]  /*7a10*/  IMAD R14, R3, UR5, R14 ;  /* 0x00000005030e7c24 */ /* 0x000fe2000f8e020e */
[----:B------:R-:W-:Y:S01]  /*7a20*/  IADD3 R12, P0, R11, R12, RZ ;  /* 0x0000000c0b0c7210 */ /* 0x000fe20007f1e0ff */
[----:B------:R-:W-:Y:S01]  /*7a30*/  ULDC.64 UR4, c[0x0][0xbc8] ;  /* 0x0002f20000047ab9 */ /* 0x000fe20000000a00 */
[----:B------:R-:W-:Y:S02]  /*7a40*/  SHF.R.S32.HI R11, RZ, 0x1f, R5 ;  /* 0x0000001fff0b7819 */ /* 0x000fe40000011405 */
[----:B------:R-:W-:-:S03]  /*7a50*/  IADD3.X R13, R15, R13, R14, P0, !PT ;  /* 0x0000000d0f0d7210 */ /* 0x000fc600007fe40e */
[----:B------:R-:W-:Y:S01]  /*7a60*/  IMAD R14, R11, UR4, RZ ;  /* 0x000000040b0e7c24 */ /* 0x000fe2000f8e02ff */
[----:B------:R-:W-:Y:S01]  /*7a70*/  LEA.HI R11, R8, R8, RZ, 0x1 ;  /* 0x00000008080b7211 */ /* 0x000fe200078f08ff */
[----:B------:R-:W-:-:S03]  /*7a80*/  IMAD.WIDE.U32 R12, R5, UR4, R12 ;  /* 0x00000004050c7c25 */ /* 0x000fc6000f8e000c */
[----:B------:R-:W-:Y:S01]  /*7a90*/  LOP3.LUT R11, R11, 0xfffffe, RZ, 0xc0, !PT ;  /* 0x00fffffe0b0b7812 */ /* 0x000fe200078ec0ff */
[----:B------:R-:W-:Y:S01]  /*7aa0*/  IMAD R5, R5, UR5, R14 ;  /* 0x0000000505057c24 */ /* 0x000fe2000f8e020e */
[----:B------:R-:W-:Y:S02]  /*7ab0*/  ULDC.64 UR4, c[0x0][0xba8] ;  /* 0x0002ea0000047ab9 */ /* 0x000fe40000000a00 */
[----:B------:R-:W-:Y:S01]  /*7ac0*/  LEA R17, P0, R12, UR4, 0x2 ;  /* 0x000000040c117c11 */ /* 0x000fe2000f8010ff */
[----:B------:R-:W-:Y:S01]  /*7ad0*/  IMAD.IADD R5, R13, 0x1, R5 ;  /* 0x000000010d057824 */ /* 0x000fe200078e0205 */
[----:B------:R-:W-:Y:S01]  /*7ae0*/  ULDC UR4, c[0x0][0xa88] ;  /* 0x0002a20000047ab9 */ /* 0x000fe20000000800 */
[----:B------:R-:W-:Y:S02]  /*7af0*/  IMAD.IADD R11, R8, 0x1, -R11 ;  /* 0x00000001080b7824 */ /* 0x000fe400078e0a0b */
[----:B------:R-:W-:Y:S01]  /*7b00*/  SHFL.IDX PT, R14, R17, 0x1, 0x1c1f ;  /* 0x003c1f00110e7f89 */ /* 0x000fe200000e0000 */
[----:B------:R-:W-:Y:S01]  /*7b10*/  LEA.HI.X R20, R12, UR5, R5, 0x2, P0 ;  /* 0x000000050c147c11 */ /* 0x000fe200080f1405 */
[----:B------:R-:W-:-:S02]  /*7b20*/  IMAD.U32 R11, R11, -0x100, RZ ;  /* 0xffffff000b0b7824 */ /* 0x000fc400078e00ff */
[----:B------:R-:W-:Y:S01]  /*7b30*/  SHFL.IDX PT, R12, R17, RZ, 0x1c1f ;  /* 0x001c1fff110c7589 */ /* 0x000fe200000e0000 */
[----:B------:R-:W-:Y:S02]  /*7b40*/  IMAD R5, R16, 0x40, R155 ;  /* 0x0000004010057824 */ /* 0x000fe400078e029b */
[----:B------:R-:W-:Y:S01]  /*7b50*/  IMAD R16, R18, UR4, RZ ;  /* 0x0000000412107c24 */ /* 0x000fe2000f8e02ff */
[----:B------:R-:W0:Y:S01]  /*7b60*/  SHFL.IDX PT, R13, R20, RZ, 0x1c1f ;  /* 0x001c1fff140d7589 */ /* 0x000e2200000e0000 */
[----:B------:R-:W-:Y:S01]  /*7b70*/  ISETP.NE.AND P0, PT, R154, R11, PT ;  /* 0x0000000b9a00720c */ /* 0x000fe20003f05270 */
[C---:B------:R-:W-:Y:S02]  /*7b80*/  VIADD R11, R5.reuse, 0x8 ;  /* 0x00000008050b7836 */ /* 0x040fe40000000000 */
[----:B------:R-:W1:Y:S01]  /*7b90*/  SHFL.IDX PT, R15, R20, 0x1, 0x1c1f ;  /* 0x003c1f00140f7f89 */ /* 0x000e6200000e0000 */
[-C--:B------:R-:W-:Y:S02]  /*7ba0*/  ISETP.GE.OR P1, PT, R5, R16.reuse, P0 ;  /* 0x000000100500720c */ /* 0x080fe40000726670 */
[----:B------:R-:W-:-:S11]  /*7bb0*/  ISETP.GE.OR P0, PT, R11, R16, P0 ;  /* 0x000000100b00720c */ /* 0x000fd60000706670 */
[----:B0-----:R0:W-:Y:S04]  /*7bc0*/  @!P1 ST.E desc[UR42][R12.64], R6 ;  /* 0x000000060c009985 */ /* 0x0011e8000c10192a */
[----:B-1----:R0:W-:Y:S02]  /*7bd0*/  @!P0 ST.E desc[UR42][R14.64], R7 ;  /* 0x000000070e008985 */ /* 0x0021e4000c10192a */
.L_x_3036:
[----:B------:R-:W-:Y:S01]  /*7be0*/  ISETP.NE.AND P0, PT, R9, 0x1, PT ;  /* 0x000000010900780c */ /* 0x000fe20003f05270 */
[----:B0-----:R-:W0:Y:S01]  /*7bf0*/  S2R R15, SR_CTAID.X ;  /* 0x00000000000f7919 */ /* 0x001e220000002500 */
[--C-:B------:R-:W-:Y:S01]  /*7c00*/  SHF.R.S32.HI R5, RZ, 0x2, R10.reuse ;  /* 0x00000002ff057819 */ /* 0x100fe2000001140a */
[----:B------:R-:W1:Y:S01]  /*7c10*/  S2UR UR6, SR_CTAID.Z ;  /* 0x00000000000679c3 */ /* 0x000e620000002700 */
[----:B------:R-:W-:Y:S01]  /*7c20*/  SHF.R.S32.HI R6, RZ, 0x1f, R10 ;  /* 0x0000001fff067819 */ /* 0x000fe2000001140a */
[----:B------:R-:W-:Y:S01]  /*7c30*/  ULDC.64 UR4, c[0x0][0xb38] ;  /* 0x0002ce0000047ab9 */ /* 0x000fe20000000a00 */
[----:B------:R-:W-:Y:S01]  /*7c40*/  LEA.HI R21, R21, R152, RZ, 0x2 ;  /* 0x0000009815157211 */ /* 0x000fe200078f10ff */
[----:B------:R-:W-:Y:S01]  /*7c50*/  BSSY B0, `(.L_x_3037) ;  /* 0x0000101000007945 */ /* 0x000fe20003800000 */
[----:B------:R-:W-:Y:S02]  /*7c60*/  LEA.HI R6, R6, R5, RZ, 0x3 ;  /* 0x0000000506067211 */ /* 0x000fe400078f18ff */
[----:B------:R-:W-:Y:S01]  /*7c70*/  LOP3.LUT R21, R21, 0xfffffffc, RZ, 0xc0, !PT ;  /* 0xfffffffc15157812 */ /* 0x000fe200078ec0ff */
[----:B------:R-:W2:Y:S01]  /*7c80*/  LDC.64 R12, c[0x0][0xb40] ;  /* 0x0002d000ff0c7b82 */ /* 0x000ea20000000a00 */
[----:B------:R-:W-:-:S02]  /*7c90*/  LOP3.LUT R6, R6, 0xfffffff8, RZ, 0xc0, !PT ;  /* 0xfffffff806067812 */ /* 0x000fc400078ec0ff */
[----:B------:R-:W-:Y:S01]  /*7ca0*/  LEA.HI R157, R157, R0, RZ, 0x5 ;  /* 0x000000009d9d7211 */ /* 0x000fe200078f28ff */
[----:B------:R-:W-:Y:S02]  /*7cb0*/  IMAD.IADD R21, R152, 0x1, -R21 ;  /* 0x0000000198157824 */ /* 0x000fe400078e0a15 */
[----:B------:R-:W-:Y:S01]  /*7cc0*/  IMAD.IADD R14, R5, 0x1, -R6 ;  /* 0x00000001050e7824 */ /* 0x000fe200078e0a06 */
[----:B------:R-:W-:Y:S01]  /*7cd0*/  SHF.R.S32.HI R157, RZ, 0x5, R157 ;  /* 0x00000005ff9d7819 */ /* 0x000fe2000001149d */
[----:B------:R-:W3:Y:S01]  /*7ce0*/  @P0 LDC R16, c[0x0][0xbec] ;  /* 0x0002fb00ff100b82 */ /* 0x000ee20000000800 */
[----:B------:R-:W-:-:S03]  /*7cf0*/  LEA.HI R5, R21, R21, RZ, 0x1 ;  /* 0x0000001515057211 */ /* 0x000fc600078f08ff */
[----:B------:R-:W-:Y:S01]  /*7d00*/  IMAD R14, R157, 0x10, R14 ;  /* 0x000000109d0e7824 */ /* 0x000fe200078e020e */
[----:B------:R-:W-:Y:S01]  /*7d10*/  LOP3.LUT R6, R5, 0x1ffffffe, RZ, 0xc0, !PT ;  /* 0x1ffffffe05067812 */ /* 0x000fe200078ec0ff */
[----:B------:R-:W-:Y:S02]  /*7d20*/  IMAD R5, R19, UR4, RZ ;  /* 0x0000000413057c24 */ /* 0x000fe4000f8e02ff */
[----:B------:R-:W5:Y:S02]  /*7d30*/  @P0 LDC R17, c[0x0][0xbf0] ;  /* 0x0002fc00ff110b82 */ /* 0x000f640000000800 */
[----:B------:R-:W-:Y:S02]  /*7d40*/  IMAD.IADD R21, R21, 0x1, -R6 ;  /* 0x0000000115157824 */ /* 0x000fe400078e0a06 */
[C---:B------:R-:W-:Y:S01]  /*7d50*/  IMAD.WIDE.U32 R6, R2.reuse, UR4, RZ ;  /* 0x0000000402067c25 */ /* 0x040fe2000f8e00ff */
[----:B-1----:R-:W-:Y:S02]  /*7d60*/  USHF.R.S32.HI UR4, URZ, 0x1f, UR6 ;  /* 0x0000001f3f047899 */ /* 0x002fe40008011406 */
[----:B------:R-:W-:Y:S01]  /*7d70*/  LEA R21, R21, R14, 0x3 ;  /* 0x0000000e15157211 */ /* 0x000fe200078e18ff */
[----:B------:R-:W-:-:S03]  /*7d80*/  IMAD R5, R2, UR5, R5 ;  /* 0x0000000502057c24 */ /* 0x000fc6000f8e0205 */
[C---:B--2---:R-:W-:Y:S01]  /*7d90*/  IMAD R2, R12.reuse, UR4, RZ ;  /* 0x000000040c027c24 */ /* 0x044fe2000f8e02ff */
[----:B------:R-:W-:Y:S01]  /*7da0*/  ULDC.64 UR4, c[0x0][0xb48] ;  /* 0x0002d20000047ab9 */ /* 0x000fe20000000a00 */
[----:B------:R-:W-:Y:S02]  /*7db0*/  IMAD.IADD R7, R7, 0x1, R5 ;  /* 0x0000000107077824 */ /* 0x000fe400078e0205 */
[----:B0-----:R-:W-:Y:S02]  /*7dc0*/  IMAD R21, R15, 0x40, R21 ;  /* 0x000000400f157824 */ /* 0x001fe400078e0215 */
[----:B------:R-:W-:Y:S02]  /*7dd0*/  IMAD R11, R13, UR6, R2 ;  /* 0x000000060d0b7c24 */ /* 0x000fe4000f8e0202 */
[----:B------:R-:W-:-:S04]  /*7de0*/  IMAD.WIDE.U32 R6, R12, UR6, R6 ;  /* 0x000000060c067c25 */ /* 0x000fc8000f8e0006 */
[----:B---3--:R-:W-:-:S04]  /*7df0*/  @P0 IMAD.HI.U32 R16, R21, R16, RZ ;  /* 0x0000001015100227 */ /* 0x008fc800078e00ff */
[----:B------:R-:W-:Y:S02]  /*7e00*/  IMAD R4, R4, UR4, RZ ;  /* 0x0000000404047c24 */ /* 0x000fe4000f8e02ff */
[----:B------:R-:W-:Y:S01]  /*7e10*/  IMAD.MOV.U32 R5, RZ, RZ, R21 ;  /* 0x000000ffff057224 */ /* 0x000fe200078e0015 */
[----:B-----5:R-:W-:Y:S01]  /*7e20*/  @P0 SHF.R.U32.HI R5, RZ, R17, R16 ;  /* 0x00000011ff050219 */ /* 0x020fe20000011610 */
[----:B------:R-:W-:Y:S02]  /*7e30*/  IMAD.IADD R7, R7, 0x1, R11 ;  /* 0x0000000107077824 */ /* 0x000fe400078e020b */
[C---:B------:R-:W-:Y:S01]  /*7e40*/  IMAD R11, R3.reuse, UR5, R4 ;  /* 0x00000005030b7c24 */ /* 0x040fe2000f8e0204 */
[----:B------:R-:W-:Y:S01]  /*7e50*/  SHF.R.S32.HI R4, RZ, 0x1f, R5 ;  /* 0x0000001fff047819 */ /* 0x000fe20000011405 */
[----:B------:R-:W-:Y:S01]  /*7e60*/  IMAD.WIDE.U32 R2, R3, UR4, R6 ;  /* 0x0000000403027c25 */ /* 0x000fe2000f8e0006 */
[----:B------:R-:W-:Y:S01]  /*7e70*/  ULDC.64 UR4, c[0x0][0xb30] ;  /* 0x0002cc0000047ab9 */ /* 0x000fe20000000a00 */
[----:B------:R-:W-:-:S02]  /*7e80*/  LEA.HI R6, R8, R8, RZ, 0x1 ;  /* 0x0000000808067211 */ /* 0x000fc400078f08ff */
[----:B------:R-:W-:Y:S01]  /*7e90*/  IMAD.MOV R12, RZ, RZ, -R5 ;  /* 0x000000ffff0c7224 */ /* 0x000fe200078e0a05 */
[----:B------:R-:W-:Y:S01]  /*7ea0*/  IADD3 R3, R3, R11, RZ ;  /* 0x0000000b03037210 */ /* 0x000fe20007ffe0ff */
[----:B------:R-:W-:Y:S01]  /*7eb0*/  IMAD R4, R4, UR4, RZ ;  /* 0x0000000404047c24 */ /* 0x000fe2000f8e02ff */
[----:B------:R-:W-:Y:S01]  /*7ec0*/  LOP3.LUT R13, R6, 0xfffffe, RZ, 0xc0, !PT ;  /* 0x00fffffe060d7812 */ /* 0x000fe200078ec0ff */
[----:B------:R-:W-:Y:S02]  /*7ed0*/  IMAD R7, R9, R12, R21 ;  /* 0x0000000c09077224 */ /* 0x000fe400078e0215 */
[C---:B------:R-:W-:Y:S02]  /*7ee0*/  IMAD R11, R5.reuse, UR5, R4 ;  /* 0x00000005050b7c24 */ /* 0x040fe4000f8e0204 */
[----:B------:R-:W-:Y:S01]  /*7ef0*/  IMAD.WIDE.U32 R2, R5, UR4, R2 ;  /* 0x0000000405027c25 */ /* 0x000fe2000f8e0002 */
[----:B------:R-:W-:Y:S01]  /*7f00*/  SHF.R.S32.HI R4, RZ, 0x1f, R7 ;  /* 0x0000001fff047819 */ /* 0x000fe20000011407 */
[----:B------:R-:W-:-:S02]  /*7f10*/  ULDC.64 UR4, c[0x0][0xb28] ;  /* 0x0002ca0000047ab9 */ /* 0x000fc40000000a00 */
[----:B------:R-:W-:Y:S01]  /*7f20*/  IMAD.IADD R3, R3, 0x1, R11 ;  /* 0x0000000103037824 */ /* 0x000fe200078e020b */
[----:B------:R-:W-:Y:S01]  /*7f30*/  LOP3.LUT R11, R10, 0x7ffffffc, RZ, 0xc0, !PT ;  /* 0x7ffffffc0a0b7812 */ /* 0x000fe200078ec0ff */
[----:B------:R-:W-:Y:S02]  /*7f40*/  IMAD R4, R4, UR4, RZ ;  /* 0x0000000404047c24 */ /* 0x000fe4000f8e02ff */
[----:B------:R-:W-:-:S04]  /*7f50*/  IMAD.WIDE.U32 R2, R7, UR4, R2 ;  /* 0x0000000407027c25 */ /* 0x000fc8000f8e0002 */
[----:B------:R-:W-:Y:S01]  /*7f60*/  IMAD R5, R7, UR5, R4 ;  /* 0x0000000507057c24 */ /* 0x000fe2000f8e0204 */
[----:B------:R-:W-:Y:S01]  /*7f70*/  ULDC.64 UR4, c[0x0][0xb00] ;  /* 0x0002c00000047ab9 */ /* 0x000fe20000000a00 */
[----:B------:R-:W-:Y:S01]  /*7f80*/  IMAD R7, R15, 0x40, R14 ;  /* 0x000000400f077824 */ /* 0x000fe200078e020e */
[----:B------:R-:W-:Y:S01]  /*7f90*/  LEA R4, P0, R2, UR4, 0x2 ;  /* 0x0000000402047c11 */ /* 0x000fe2000f8010ff */
[----:B------:R-:W-:Y:S01]  /*7fa0*/  ULDC UR4, c[0x0][0xa88] ;  /* 0x0002a20000047ab9 */ /* 0x000fe20000000800 */
[----:B------:R-:W-:Y:S02]  /*7fb0*/  IMAD.IADD R5, R3, 0x1, R5 ;  /* 0x0000000103057824 */ /* 0x000fe400078e0205 */
[----:B------:R-:W-:Y:S02]  /*7fc0*/  IMAD R6, R9, UR4, RZ ;  /* 0x0000000409067c24 */ /* 0x000fe4000f8e02ff */
[----:B------:R-:W-:Y:S01]  /*7fd0*/  IMAD.IADD R13, R8, 0x1, -R13 ;  /* 0x00000001080d7824 */ /* 0x000fe200078e0a0d */
[----:B------:R-:W-:Y:S01]  /*7fe0*/  LEA.HI.X R5, R2, UR5, R5, 0x2, P0 ;  /* 0x0000000502057c11 */ /* 0x000fe200080f1405 */
[----:B------:R-:W-:Y:S01]  /*7ff0*/  IMAD.IADD R0, R0, 0x1, -R11 ;  /* 0x0000000100007824 */ /* 0x000fe200078e0a0b */
[----:B------:R-:W-:Y:S01]  /*8000*/  ISETP.GE.AND P0, PT, R7, R6, PT ;  /* 0x000000060700720c */ /* 0x000fe20003f06270 */
[----:B------:R0:W1:Y:S03]  /*8010*/  SHFL.IDX PT, R2, R4, RZ, 0x1c1f ;  /* 0x001c1fff04027589 */ /* 0x00006600000e0000 */
[----:B------:R-:W-:Y:S01]  /*8020*/  LEA R0, R13, R0, 0x7 ;  /* 0x000000000d007211 */ /* 0x000fe200078e38ff */
[----:B------:R0:W2:Y:S04]  /*8030*/  SHFL.IDX PT, R3, R5, RZ, 0x1c1f ;  /* 0x001c1fff05037589 */ /* 0x0000a800000e0000 */
[----:B------:R-:W-:-:S04]  /*8040*/  IMAD.SHL.U32 R0, R0, 0x2, RZ ;  /* 0x0000000200007824 */ /* 0x000fc800078e00ff */
[----:B0-----:R-:W-:Y:S05]  /*8050*/  @P0 BRA `(.L_x_3038) ;  /* 0x0000000c00000947 */ /* 0x001fea0003800000 */
[C---:B------:R-:W-:Y:S01]  /*8060*/  VIADD R9, R0.reuse, 0x8 ;  /* 0x0000000800097836 */ /* 0x040fe20000000000 */
[----:B------:R-:W-:Y:S01]  /*8070*/  ULDC UR4, c[0x0][0xac8] ;  /* 0x0002b20000047ab9 */ /* 0x000fe20000000800 */
[C---:B------:R-:W-:Y:S01]  /*8080*/  VIADD R11, R0.reuse, 0x10 ;  /* 0x00000010000b7836 */ /* 0x040fe20000000000 */
[C---:B------:R-:W-:Y:S01]  /*8090*/  ISETP.GE.AND P2, PT, R0.reuse, UR4, PT ;  /* 0x0000000400007c0c */ /* 0x040fe2000bf46270 */
[C---:B------:R-:W-:Y:S01]  /*80a0*/  VIADD R13, R0.reuse, 0x18 ;  /* 0x00000018000d7836 */ /* 0x040fe20000000000 */
[----:B------:R-:W-:Y:S01]  /*80b0*/  ISETP.GE.AND P3, PT, R9, UR4, PT ;  /* 0x0000000409007c0c */ /* 0x000fe2000bf66270 */
[C---:B------:R-:W-:Y:S01]  /*80c0*/  VIADD R16, R0.reuse, 0x20 ;  /* 0x0000002000107836 */ /* 0x040fe20000000000 */
[----:B------:R-:W-:Y:S01]  /*80d0*/  ISETP.GE.AND P4, PT, R11, UR4, PT ;  /* 0x000000040b007c0c */ /* 0x000fe2000bf86270 */
[C---:B------:R-:W-:Y:S01]  /*80e0*/  VIADD R18, R0.reuse, 0x30 ;  /* 0x0000003000127836 */ /* 0x040fe20000000000 */
[----:B------:R-:W-:Y:S01]  /*80f0*/  ISETP.GE.AND P5, PT, R13, UR4, PT ;  /* 0x000000040d007c0c */ /* 0x000fe2000bfa6270 */
[C---:B------:R-:W-:Y:S01]  /*8100*/  VIADD R19, R0.reuse, 0x38 ;  /* 0x0000003800137836 */ /* 0x040fe20000000000 */
[C---:B------:R-:W-:Y:S01]  /*8110*/  IADD3 R17, R0.reuse, 0x28, RZ ;  /* 0x0000002800117810 */ /* 0x040fe20007ffe0ff */
[----:B------:R-:W-:Y:S01]  /*8120*/  VIADD R20, R0, 0x40 ;  /* 0x0000004000147836 */ /* 0x000fe20000000000 */
[----:B------:R-:W-:Y:S01]  /*8130*/  ISETP.GE.AND P0, PT, R16, UR4, PT ;  /* 0x0000000410007c0c */ /* 0x000fe2000bf06270 */
[C---:B------:R-:W-:Y:S01]  /*8140*/  VIADD R21, R0.reuse, 0x48 ;  /* 0x0000004800157836 */ /* 0x040fe20000000000 */
[----:B------:R-:W-:Y:S01]  /*8150*/  ISETP.GE.AND P1, PT, R17, UR4, PT ;  /* 0x0000000411007c0c */ /* 0x000fe2000bf26270 */
[C---:B------:R-:W-:Y:S01]  /*8160*/  VIADD R22, R0.reuse, 0x50 ;  /* 0x0000005000167836 */ /* 0x040fe20000000000 */
[----:B------:R-:W-:-:S02]  /*8170*/  @!P2 LEA.HI R8, R0, R0, RZ, 0x1 ;  /* 0x000000000008a211 */ /* 0x000fc400078f08ff */
[----:B------:R-:W-:Y:S02]  /*8180*/  @!P3 LEA.HI R10, R9, R9, RZ, 0x1 ;  /* 0x00000009090ab211 */ /* 0x000fe400078f08ff */
[----:B------:R-:W-:Y:S02]  /*8190*/  @!P4 LEA.HI R12, R11, R11, RZ, 0x1 ;  /* 0x0000000b0b0cc211 */ /* 0x000fe400078f08ff */
[----:B------:R-:W-:Y:S02]  /*81a0*/  @!P5 LEA.HI R14, R13, R13, RZ, 0x1 ;  /* 0x0000000d0d0ed211 */ /* 0x000fe400078f08ff */
[----:B------:R-:W-:Y:S02]  /*81b0*/  @!P2 LOP3.LUT R9, R8, 0xfffffffe, RZ, 0xc0, !PT ;  /* 0xfffffffe0809a812 */ /* 0x000fe400078ec0ff */
[----:B------:R-:W-:Y:S02]  /*81c0*/  @!P3 LOP3.LUT R11, R10, 0xfffffffe, RZ, 0xc0, !PT ;  /* 0xfffffffe0a0bb812 */ /* 0x000fe400078ec0ff */
[----:B------:R-:W-:Y:S01]  /*81d0*/  @!P4 LOP3.LUT R13, R12, 0xfffffffe, RZ, 0xc0, !PT ;  /* 0xfffffffe0c0dc812 */ /* 0x000fe200078ec0ff */
[----:B-12---:R-:W-:Y:S01]  /*81e0*/  @!P2 IMAD.WIDE R8, R9, 0x4, R2 ;  /* 0x000000040908a825 */ /* 0x006fe200078e0202 */
[----:B------:R-:W-:-:S02]  /*81f0*/  @!P5 LOP3.LUT R15, R14, 0xfffffffe, RZ, 0xc0, !PT ;  /* 0xfffffffe0e0fd812 */ /* 0x000fc400078ec0ff */
[----:B------:R-:W-:Y:S01]  /*8200*/  ISETP.GE.AND P6, PT, R22, UR4, PT ;  /* 0x0000000416007c0c */ /* 0x000fe2000bfc6270 */
[--C-:B------:R-:W-:Y:S01]  /*8210*/  @!P3 IMAD.WIDE R10, R11, 0x4, R2.reuse ;  /* 0x000000040b0ab825 */ /* 0x100fe200078e0202 */
[----:B------:R0:W-:Y:S01]  /*8220*/  @!P2 ST.E.64 desc[UR42][R8.64], R24 ;  /* 0x000000180800a985 */ /* 0x0001e2000c101b2a */
[----:B------:R-:W-:Y:S02]  /*8230*/  ISETP.GE.AND P2, PT, R18, UR4, PT ;  /* 0x0000000412007c0c */ /* 0x000fe4000bf46270 */
[--C-:B------:R-:W-:Y:S01]  /*8240*/  @!P4 IMAD.WIDE R12, R13, 0x4, R2.reuse ;  /* 0x000000040d0cc825 */ /* 0x100fe200078e0202 */
[----:B------:R1:W-:Y:S01]  /*8250*/  @!P3 ST.E.64 desc[UR42][R10.64], R28 ;  /* 0x0000001c0a00b985 */ /* 0x0003e2000c101b2a */
[----:B------:R-:W-:Y:S02]  /*8260*/  ISETP.GE.AND P3, PT, R19, UR4, PT ;  /* 0x0000000413007c0c */ /* 0x000fe4000bf66270 */
[----:B------:R-:W-:Y:S01]  /*8270*/  @!P5 IMAD.WIDE R14, R15, 0x4, R2 ;  /* 0x000000040f0ed825 */ /* 0x000fe200078e0202 */
[----:B------:R2:W-:Y:S01]  /*8280*/  @!P4 ST.E.64 desc[UR42][R12.64], R32 ;  /* 0x000000200c00c985 */ /* 0x0005e2000c101b2a */
[----:B------:R-:W-:-:S02]  /*8290*/  ISETP.GE.AND P4, PT, R20, UR4, PT ;  /* 0x0000000414007c0c */ /* 0x000fc4000bf86270 */
[----:B------:R-:W-:Y:S01]  /*82a0*/  @!P0 LEA.HI R16, R16, R16, RZ, 0x1 ;  /* 0x0000001010108211 */ /* 0x000fe200078f08ff */
[----:B------:R3:W-:Y:S01]  /*82b0*/  @!P5 ST.E.64 desc[UR42][R14.64], R36 ;  /* 0x000000240e00d985 */ /* 0x0007e2000c101b2a */
[----:B------:R-:W-:Y:S01]  /*82c0*/  ISETP.GE.AND P5, PT, R21, UR4, PT ;  /* 0x0000000415007c0c */ /* 0x000fe2000bfa6270 */
[----:B0-----:R-:W-:Y:S01]  /*82d0*/  VIADD R24, R0, 0x60 ;  /* 0x0000006000187836 */ /* 0x001fe20000000000 */
[----:B------:R-:W-:Y:S02]  /*82e0*/  @!P1 LEA.HI R17, R17, R17, RZ, 0x1 ;  /* 0x0000001111119211 */ /* 0x000fe400078f08ff */
[----:B------:R-:W-:Y:S02]  /*82f0*/  @!P0 LOP3.LUT R9, R16, 0xfffffffe, RZ, 0xc0, !PT ;  /* 0xfffffffe10098812 */ /* 0x000fe400078ec0ff */
[----:B-1----:R-:W-:Y:S02]  /*8300*/  @!P1 LOP3.LUT R11, R17, 0xfffffffe, RZ, 0xc0, !PT ;  /* 0xfffffffe110b9812 */ /* 0x002fe400078ec0ff */
[----:B------:R-:W-:Y:S01]  /*8310*/  @!P2 LEA.HI R18, R18, R18, RZ, 0x1 ;  /* 0x000000121212a211 */ /* 0x000fe200078f08ff */
[----:B------:R-:W-:Y:S01]  /*8320*/  @!P0 IMAD.WIDE R8, R9, 0x4, R2 ;  /* 0x0000000409088825 */ /* 0x000fe200078e0202 */
[----:B------:R-:W-:-:S02]  /*8330*/  @!P3 LEA.HI R19, R19, R19, RZ, 0x1 ;  /* 0x000000131313b211 */ /* 0x000fc400078f08ff */
[----:B------:R-:W-:Y:S01]  /*8340*/  @!P4 LEA.HI R20, R20, R20, RZ, 0x1 ;  /* 0x000000141414c211 */ /* 0x000fe200078f08ff */
[----:B------:R-:W-:Y:S01]  /*8350*/  @!P1 IMAD.WIDE R10, R11, 0x4, R2 ;  /* 0x000000040b0a9825 */ /* 0x000fe200078e0202 */
[----:B------:R-:W-:Y:S01]  /*8360*/  @!P5 LEA.HI R21, R21, R21, RZ, 0x1 ;  /* 0x000000151515d211 */ /* 0x000fe200078f08ff */
[----:B------:R0:W-:Y:S01]  /*8370*/  @!P0 ST.E.64 desc[UR42][R8.64], R40 ;  /* 0x0000002808008985 */ /* 0x0001e2000c101b2a */
[----:B------:R-:W-:Y:S02]  /*8380*/  @!P6 LEA.HI R22, R22, R22, RZ, 0x1 ;  /* 0x000000161616e211 */ /* 0x000fe400078f08ff */
[----:B--2---:R-:W-:Y:S01]  /*8390*/  @!P2 LOP3.LUT R13, R18, 0xfffffffe, RZ, 0xc0, !PT ;  /* 0xfffffffe120da812 */ /* 0x004fe200078ec0ff */
[----:B------:R1:W-:Y:S01]  /*83a0*/  @!P1 ST.E.64 desc[UR42][R10.64], R44 ;  /* 0x0000002c0a009985 */ /* 0x0003e2000c101b2a */
[----:B------:R-:W-:Y:S01]  /*83b0*/  @!P3 LOP3.LUT R19, R19, 0xfffffffe, RZ, 0xc0, !PT ;  /* 0xfffffffe1313b812 */ /* 0x000fe200078ec0ff */
[----:B------:R-:W-:Y:S01]  /*83c0*/  VIADD R18, R0, 0x68 ;  /* 0x0000006800127836 */ /* 0x000fe20000000000 */
[----:B---3--:R-:W-:Y:S01]  /*83d0*/  @!P4 LOP3.LUT R15, R20, 0xfffffffe, RZ, 0xc0, !PT ;  /* 0xfffffffe140fc812 */ /* 0x008fe200078ec0ff */
[----:B------:R-:W-:Y:S01]  /*83e0*/  VIADD R20, R0, 0x78 ;  /* 0x0000007800147836 */ /* 0x000fe20000000000 */
[----:B------:R-:W-:-:S02]  /*83f0*/  @!P5 LOP3.LUT R21, R21, 0xfffffffe, RZ, 0xc0, !PT ;  /* 0xfffffffe1515d812 */ /* 0x000fc400078ec0ff */
[----:B------:R-:W-:Y:S02]  /*8400*/  IADD3 R23, R0, 0x58, RZ ;  /* 0x0000005800177810 */ /* 0x000fe40007ffe0ff */
[----:B------:R-:W-:Y:S01]  /*8410*/  @!P6 LOP3.LUT R17, R22, 0xfffffffe, RZ, 0xc0, !PT ;  /* 0xfffffffe1611e812 */ /* 0x000fe200078ec0ff */
[--C-:B0-----:R-:W-:Y:S01]  /*8420*/  @!P2 IMAD.WIDE R8, R13, 0x4, R2.reuse ;  /* 0x000000040d08a825 */ /* 0x101fe200078e0202 */
[----:B------:R-:W-:Y:S02]  /*8430*/  ISETP.GE.AND P1, PT, R23, UR4, PT ;  /* 0x0000000417007c0c */ /* 0x000fe4000bf26270 */
[----:B------:R-:W-:Y:S01]  /*8440*/  ISETP.GE.AND P0, PT, R24, UR4, PT ;  /* 0x0000000418007c0c */ /* 0x000fe2000bf06270 */
[--C-:B-1----:R-:W-:Y:S01]  /*8450*/  @!P3 IMAD.WIDE R10, R19, 0x4, R2.reuse ;  /* 0x00000004130ab825 */ /* 0x102fe200078e0202 */
[----:B------:R0:W-:Y:S01]  /*8460*/  @!P2 ST.E.64 desc[UR42][R8.64], R48 ;  /* 0x000000300800a985 */ /* 0x0001e2000c101b2a */
[----:B------:R-:W-:Y:S02]  /*8470*/  IADD3 R22, R0, 0x88, RZ ;  /* 0x0000008800167810 */ /* 0x000fe40007ffe0ff */
[----:B------:R-:W-:Y:S01]  /*8480*/  @!P4 IMAD.WIDE R12, R15, 0x4, R2 ;  /* 0x000000040f0cc825 */ /* 0x000fe200078e0202 */
[----:B------:R1:W-:Y:S01]  /*8490*/  @!P3 ST.E.64 desc[UR42][R10.64], R52 ;  /* 0x000000340a00b985 */ /* 0x0003e2000c101b2a */
[----:B------:R-:W-:-:S02]  /*84a0*/  ISETP.GE.AND P2, PT, R18, UR4, PT ;  /* 0x0000000412007c0c */ /* 0x000fc4000bf46270 */
[--C-:B------:R-:W-:Y:S01]  /*84b0*/  @!P5 IMAD.WIDE R14, R21, 0x4, R2.reuse ;  /* 0x00000004150ed825 */ /* 0x100fe200078e0202 */
[----:B------:R2:W-:Y:S01]  /*84c0*/  @!P4 ST.E.64 desc[UR42][R12.64], R56 ;  /* 0x000000380c00c985 */ /* 0x0005e2000c101b2a */
[----:B------:R-:W-:Y:S02]  /*84d0*/  ISETP.GE.AND P3, PT, R22, UR4, PT ;  /* 0x0000000416007c0c */ /* 0x000fe4000bf66270 */
[----:B------:R-:W-:Y:S01]  /*84e0*/  @!P6 IMAD.WIDE R16, R17, 0x4, R2 ;  /* 0x000000041110e825 */ /* 0x000fe200078e0202 */
[----:B------:R3:W-:Y:S01]  /*84f0*/  @!P5 ST.E.64 desc[UR42][R14.64], R60 ;  /* 0x0000003c0e00d985 */ /* 0x0007e2000c101b2a */
[----:B------:R-:W-:Y:S02]  /*8500*/  ISETP.GE.AND P5, PT, R20, UR4, PT ;  /* 0x0000000414007c0c */ /* 0x000fe4000bfa6270 */
[C---:B------:R-:W-:Y:S01]  /*8510*/  VIADD R19, R0.reuse, 0x70 ;  /* 0x0000007000137836 */ /* 0x040fe20000000000 */
[----:B------:R5:W-:Y:S01]  /*8520*/  @!P6 ST.E.64 desc[UR42][R16.64], R64 ;  /* 0x000000401000e985 */ /* 0x000be2000c101b2a */
[----:B------:R-:W-:Y:S01]  /*8530*/  VIADD R21, R0, 0x80 ;  /* 0x0000008000157836 */ /* 0x000fe20000000000 */
[----:B------:R-:W-:-:S02]  /*8540*/  @!P1 LEA.HI R23, R23, R23, RZ, 0x1 ;  /* 0x0000001717179211 */ /* 0x000fc400078f08ff */
[----:B------:R-:W-:Y:S02]  /*8550*/  ISETP.GE.AND P6, PT, R19, UR4, PT ;  /* 0x0000000413007c0c */ /* 0x000fe4000bfc6270 */
[----:B------:R-:W-:Y:S02]  /*8560*/  ISETP.GE.AND P4, PT, R21, UR4, PT ;  /* 0x0000000415007c0c */ /* 0x000fe4000bf86270 */
[----:B------:R-:W-:Y:S02]  /*8570*/  @!P0 LEA.HI R24, R24, R24, RZ, 0x1 ;  /* 0x0000001818188211 */ /* 0x000fe400078f08ff */
[----:B0-----:R-:W-:Y:S01]  /*8580*/  @!P1 LOP3.LUT R9, R23, 0xfffffffe, RZ, 0xc0, !PT ;  /* 0xfffffffe17099812 */ /* 0x001fe200078ec0ff */
[----:B------:R-:W-:Y:S01]  /*8590*/  VIADD R23, R0, 0x90 ;  /* 0x0000009000177836 */ /* 0x000fe20000000000 */
[----:B-1----:R-:W-:Y:S01]  /*85a0*/  @!P0 LOP3.LUT R11, R24, 0xfffffffe, RZ, 0xc0, !PT ;  /* 0xfffffffe180b8812 */ /* 0x002fe200078ec0ff */
[----:B------:R-:W-:Y:S01]  /*85b0*/  VIADD R24, R0, 0x98 ;  /* 0x0000009800187836 */ /* 0x000fe20000000000 */
        /* <DEDUP_REMOVED lines=12> */
[----:B---3--:R-:W-:-:S02]  /*8680*/  @!P5 LOP3.LUT R15, R20, 0xfffffffe, RZ, 0xc0, !PT ;  /* 0xfffffffe140fd812 */ /* 0x008fc400078ec0ff */
[----:B------:R-:W-:Y:S02]  /*8690*/  @!P4 LOP3.LUT R21, R21, 0xfffffffe, RZ, 0xc0, !PT ;  /* 0xfffffffe1515c812 */ /* 0x000fe400078ec0ff */
[----:B-----5:R-:W-:Y:S01]  /*86a0*/  @!P3 LOP3.LUT R17, R22, 0xfffffffe, RZ, 0xc0, !PT ;  /* 0xfffffffe1611b812 */ /* 0x020fe200078ec0ff */
[----:B------:R-:W-:Y:S01]  /*86b0*/  VIADD R22, R0, 0xc0 ;  /* 0x000000c000167836 */ /* 0x000fe20000000000 */
[----:B------:R-:W-:Y:S01]  /*86c0*/  ISETP.GE.AND P0, PT, R23, UR4, PT ;  /* 0x0000000417007c0c */ /* 0x000fe2000bf06270 */
[--C-:B0-----:R-:W-:Y:S01]  /*86d0*/  @!P2 IMAD.WIDE R8, R13, 0x4, R2.reuse ;  /* 0x000000040d08a825 */ /* 0x101fe200078e0202 */
[----:B------:R-:W-:Y:S02]  /*86e0*/  ISETP.GE.AND P1, PT, R24, UR4, PT ;  /* 0x0000000418007c0c */ /* 0x000fe4000bf26270 */
[----:B------:R-:W-:Y:S01]  /*86f0*/  IADD3 R20, R0, 0xb0, RZ ;  /* 0x000000b000147810 */ /* 0x000fe20007ffe0ff */
[----:B-1----:R-:W-:Y:S01]  /*8700*/  @!P6 IMAD.WIDE R10, R19, 0x4, R2 ;  /* 0x00000004130ae825 */ /* 0x002fe200078e0202 */
[----:B------:R0:W-:Y:S01]  /*8710*/  @!P2 ST.E.64 desc[UR42][R8.64], R76 ;  /* 0x0000004c0800a985 */ /* 0x0001e2000c101b2a */
[----:B------:R-:W-:-:S02]  /*8720*/  ISETP.GE.AND P2, PT, R18, UR4, PT ;  /* 0x0000000412007c0c */ /* 0x000fc4000bf46270 */
[--C-:B------:R-:W-:Y:S01]  /*8730*/  @!P5 IMAD.WIDE R12, R15, 0x4, R2.reuse ;  /* 0x000000040f0cd825 */ /* 0x100fe200078e0202 */
        /* <DEDUP_REMOVED lines=8> */
[C---:B------:R-:W-:Y:S01]  /*87c0*/  VIADD R19, R0.reuse, 0xa8 ;  /* 0x000000a800137836 */ /* 0x040fe20000000000 */
[----:B------:R5:W-:Y:S01]  /*87d0*/  @!P3 ST.E.64 desc[UR42][R16.64], R92 ;  /* 0x0000005c1000b985 */ /* 0x000be2000c101b2a */
[----:B------:R-:W-:Y:S01]  /*87e0*/  VIADD R21, R0, 0xb8 ;  /* 0x000000b800157836 */ /* 0x000fe20000000000 */
[----:B------:R-:W-:Y:S02]  /*87f0*/  @!P1 LEA.HI R24, R24, R24, RZ, 0x1 ;  /* 0x0000001818189211 */ /* 0x000fe400078f08ff */
[----:B------:R-:W-:Y:S02]  /*8800*/  ISETP.GE.AND P3, PT, R19, UR4, PT ;  /* 0x0000000413007c0c */ /* 0x000fe4000bf66270 */
[----:B------:R-:W-:Y:S02]  /*8810*/  ISETP.GE.AND P5, PT, R21, UR4, PT ;  /* 0x0000000415007c0c */ /* 0x000fe4000bfa6270 */
[----:B0-----:R-:W-:Y:S02]  /*8820*/  @!P0 LOP3.LUT R9, R23, 0xfffffffe, RZ, 0xc0, !PT ;  /* 0xfffffffe17098812 */ /* 0x001fe400078ec0ff */
[----:B------:R-:W-:-:S02]  /*8830*/  @!P2 LEA.HI R18, R18, R18, RZ, 0x1 ;  /* 0x000000121212a211 */ /* 0x000fc400078f08ff */
[----:B-1----:R-:W-:Y:S01]  /*8840*/  @!P1 LOP3.LUT R11, R24, 0xfffffffe, RZ, 0xc0, !PT ;  /* 0xfffffffe180b9812 */ /* 0x002fe200078ec0ff */
[--C-:B------:R-:W-:Y:S01]  /*8850*/  @!P0 IMAD.WIDE R8, R9, 0x4, R2.reuse ;  /* 0x0000000409088825 */ /* 0x100fe200078e0202 */
[----:B------:R-:W-:Y:S02]  /*8860*/  @!P4 LEA.HI R20, R20, R20, RZ, 0x1 ;  /* 0x000000141414c211 */ /* 0x000fe400078f08ff */
[----:B--2---:R-:W-:Y:S01]  /*8870*/  @!P2 LOP3.LUT R13, R18, 0xfffffffe, RZ, 0xc0, !PT ;  /* 0xfffffffe120da812 */ /* 0x004fe200078ec0ff */
[--C-:B------:R-:W-:Y:S01]  /*8880*/  @!P1 IMAD.WIDE R10, R11, 0x4, R2.reuse ;  /* 0x000000040b0a9825 */ /* 0x100fe200078e0202 */
[----:B------:R-:W-:Y:S01]  /*8890*/  @!P3 LEA.HI R19, R19, R19, RZ, 0x1 ;  /* 0x000000131313b211 */ /* 0x000fe200078f08ff */
[----:B------:R0:W-:Y:S01]  /*88a0*/  @!P0 ST.E.64 desc[UR42][R8.64], R96 ;  /* 0x0000006008008985 */ /* 0x0001e2000c101b2a */
[----:B------:R-:W-:Y:S01]  /*88b0*/  @!P5 LEA.HI R21, R21, R21, RZ, 0x1 ;  /* 0x000000151515d211 */ /* 0x000fe200078f08ff */
[----:B------:R-:W-:Y:S01]  /*88c0*/  @!P2 IMAD.WIDE R12, R13, 0x4, R2 ;  /* 0x000000040d0ca825 */ /* 0x000fe200078e0202 */
[----:B------:R-:W-:Y:S01]  /*88d0*/  @!P3 LOP3.LUT R19, R19, 0xfffffffe, RZ, 0xc0, !PT ;  /* 0xfffffffe1313b812 */ /* 0x000fe200078ec0ff */
[----:B------:R1:W-:Y:S01]  /*88e0*/  @!P1 ST.E.64 desc[UR42][R10.64], R100 ;  /* 0x000000640a009985 */ /* 0x0003e2000c101b2a */
[----:B------:R-:W-:Y:S01]  /*88f0*/  @!P6 LEA.HI R22, R22, R22, RZ, 0x1 ;  /* 0x000000161616e211 */ /* 0x000fe200078f08ff */
[----:B------:R-:W-:Y:S01]  /*8900*/  VIADD R18, R0, 0xc8 ;  /* 0x000000c800127836 */ /* 0x000fe20000000000 */
[----:B---3--:R-:W-:Y:S01]  /*8910*/  @!P4 LOP3.LUT R15, R20, 0xfffffffe, RZ, 0xc0, !PT ;  /* 0xfffffffe140fc812 */ /* 0x008fe200078ec0ff */
[----:B------:R-:W-:Y:S01]  /*8920*/  @!P2 ST.E.64 desc[UR42][R12.64], R104 ;  /* 0x000000680c00a985 */ /* 0x000fe2000c101b2a */
[----:B------:R-:W-:-:S02]  /*8930*/  @!P5 LOP3.LUT R21, R21, 0xfffffffe, RZ, 0xc0, !PT ;  /* 0xfffffffe1515d812 */ /* 0x000fc400078ec0ff */
[----:B-----5:R-:W-:Y:S02]  /*8940*/  @!P6 LOP3.LUT R17, R22, 0xfffffffe, RZ, 0xc0, !PT ;  /* 0xfffffffe1611e812 */ /* 0x020fe400078ec0ff */
[----:B------:R-:W-:Y:S01]  /*8950*/  IADD3 R20, R0, 0xd8, RZ ;  /* 0x000000d800147810 */ /* 0x000fe20007ffe0ff */
[--C-:B0-----:R-:W-:Y:S01]  /*8960*/  @!P3 IMAD.WIDE R8, R19, 0x4, R2.reuse ;  /* 0x000000041308b825 */ /* 0x101fe200078e0202 */
[----:B------:R-:W-:Y:S02]  /*8970*/  ISETP.GE.AND P0, PT, R18, UR4, PT ;  /* 0x0000000412007c0c */ /* 0x000fe4000bf06270 */
[----:B------:R-:W-:Y:S01]  /*8980*/  ISETP.GE.AND P2, PT, R20, UR4, PT ;  /* 0x0000000414007c0c */ /* 0x000fe2000bf46270 */
[--C-:B-1----:R-:W-:Y:S01]  /*8990*/  @!P4 IMAD.WIDE R10, R15, 0x4, R2.reuse ;  /* 0x000000040f0ac825 */ /* 0x102fe200078e0202 */
[----:B------:R0:W-:Y:S03]  /*89a0*/  @!P3 ST.E.64 desc[UR42][R8.64], R108 ;  /* 0x0000006c0800b985 */ /* 0x0001e6000c101b2a */
[--C-:B------:R-:W-:Y:S01]  /*89b0*/  @!P5 IMAD.WIDE R14, R21, 0x4, R2.reuse ;  /* 0x00000004150ed825 */ /* 0x100fe200078e0202 */
[----:B------:R1:W-:Y:S03]  /*89c0*/  @!P4 ST.E.64 desc[UR42][R10.64], R112 ;  /* 0x000000700a00c985 */ /* 0x0003e6000c101b2a */
[----:B------:R-:W-:Y:S01]  /*89d0*/  VIADD R19, R0, 0xd0 ;  /* 0x000000d000137836 */ /* 0x000fe20000000000 */
[----:B------:R2:W-:Y:S01]  /*89e0*/  @!P5 ST.E.64 desc[UR42][R14.64], R116 ;  /* 0x000000740e00d985 */ /* 0x0005e2000c101b2a */
[----:B------:R-:W-:Y:S01]  /*89f0*/  @!P6 IMAD.WIDE R16, R17, 0x4, R2 ;  /* 0x000000041110e825 */ /* 0x000fe200078e0202 */
[----:B------:R-:W-:-:S02]  /*8a00*/  @!P0 LEA.HI R18, R18, R18, RZ, 0x1 ;  /* 0x0000001212128211 */ /* 0x000fc400078f08ff */
[----:B------:R-:W-:Y:S01]  /*8a10*/  ISETP.GE.AND P1, PT, R19, UR4, PT ;  /* 0x0000000413007c0c */ /* 0x000fe2000bf26270 */
[C---:B------:R-:W-:Y:S01]  /*8a20*/  VIADD R21, R0.reuse, 0xe0 ;  /* 0x000000e000157836 */ /* 0x040fe20000000000 */
[----:B------:R3:W-:Y:S01]  /*8a30*/  @!P6 ST.E.64 desc[UR42][R16.64], R120 ;  /* 0x000000781000e985 */ /* 0x0007e2000c101b2a */
[----:B0-----:R-:W-:Y:S01]  /*8a40*/  VIADD R9, R0, 0xf8 ;  /* 0x000000f800097836 */ /* 0x001fe20000000000 */
[----:B------:R-:W-:Y:S01]  /*8a50*/  @!P2 LEA.HI R20, R20, R20, RZ, 0x1 ;  /* 0x000000141414a211 */ /* 0x000fe200078f08ff */
[C---:B------:R-:W-:Y:S01]  /*8a60*/  VIADD R12, R0.reuse, 0xe8 ;  /* 0x000000e8000c7836 */ /* 0x040fe20000000000 */
[----:B------:R-:W-:Y:S01]  /*8a70*/  ISETP.GE.AND P3, PT, R21, UR4, PT ;  /* 0x0000000415007c0c */ /* 0x000fe2000bf66270 */
[----:B------:R-:W-:Y:S01]  /*8a80*/  VIADD R13, R0, 0xf0 ;  /* 0x000000f0000d7836 */ /* 0x000fe20000000000 */
[----:B------:R-:W-:Y:S02]  /*8a90*/  ISETP.GE.AND P6, PT, R9, UR4, PT ;  /* 0x0000000409007c0c */ /* 0x000fe4000bfc6270 */
[----:B------:R-:W-:-:S02]  /*8aa0*/  ISETP.GE.AND P4, PT, R12, UR4, PT ;  /* 0x000000040c007c0c */ /* 0x000fc4000bf86270 */
[----:B------:R-:W-:Y:S02]  /*8ab0*/  ISETP.GE.AND P5, PT, R13, UR4, PT ;  /* 0x000000040d007c0c */ /* 0x000fe4000bfa6270 */
[----:B------:R-:W-:-:S04]  /*8ac0*/  @!P1 LEA.HI R19, R19, R19, RZ, 0x1 ;  /* 0x0000001313139211 */ /* 0x000fc800078f08ff */
[----:B-1----:R-:W-:Y:S02]  /*8ad0*/  @!P1 LOP3.LUT R11, R19, 0xfffffffe, RZ, 0xc0, !PT ;  /* 0xfffffffe130b9812 */ /* 0x002fe400078ec0ff */
[----:B------:R-:W-:Y:S02]  /*8ae0*/  @!P3 LEA.HI R21, R21, R21, RZ, 0x1 ;  /* 0x000000151515b211 */ /* 0x000fe400078f08ff */
[----:B------:R-:W-:Y:S02]  /*8af0*/  @!P6 LEA.HI R10, R9, R9, RZ, 0x1 ;  /* 0x00000009090ae211 */ /* 0x000fe400078f08ff */
[----:B------:R-:W-:Y:S02]  /*8b00*/  @!P4 LEA.HI R12, R12, R12, RZ, 0x1 ;  /* 0x0000000c0c0cc211 */ /* 0x000fe400078f08ff */
[----:B------:R-:W-:Y:S02]  /*8b10*/  @!P5 LEA.HI R8, R13, R13, RZ, 0x1 ;  /* 0x0000000d0d08d211 */ /* 0x000fe400078f08ff */
[----:B------:R-:W-:-:S02]  /*8b20*/  @!P0 LOP3.LUT R9, R18, 0xfffffffe, RZ, 0xc0, !PT ;  /* 0xfffffffe12098812 */ /* 0x000fc400078ec0ff */
[----:B------:R-:W-:Y:S02]  /*8b30*/  @!P2 LOP3.LUT R13, R20, 0xfffffffe, RZ, 0xc0, !PT ;  /* 0xfffffffe140da812 */ /* 0x000fe400078ec0ff */
[----:B--2---:R-:W-:Y:S02]  /*8b40*/  @!P3 LOP3.LUT R15, R21, 0xfffffffe, RZ, 0xc0, !PT ;  /* 0xfffffffe150fb812 */ /* 0x004fe400078ec0ff */
[----:B---3--:R-:W-:Y:S01]  /*8b50*/  @!P4 LOP3.LUT R17, R12, 0xfffffffe, RZ, 0xc0, !PT ;  /* 0xfffffffe0c11c812 */ /* 0x008fe200078ec0ff */
[--C-:B------:R-:W-:Y:S01]  /*8b60*/  @!P2 IMAD.WIDE R12, R13, 0x4, R2.reuse ;  /* 0x000000040d0ca825 */ /* 0x100fe200078e0202 */
[----:B------:R-:W-:Y:S02]  /*8b70*/  @!P5 LOP3.LUT R19, R8, 0xfffffffe, RZ, 0xc0, !PT ;  /* 0xfffffffe0813d812 */ /* 0x000fe400078ec0ff */
[----:B------:R-:W-:Y:S01]  /*8b80*/  @!P6 LOP3.LUT R21, R10, 0xfffffffe, RZ, 0xc0, !PT ;  /* 0xfffffffe0a15e812 */ /* 0x000fe200078ec0ff */
[----:B------:R-:W-:-:S04]  /*8b90*/  @!P0 IMAD.WIDE R8, R9, 0x4, R2 ;  /* 0x0000000409088825 */ /* 0x000fc800078e0202 */
        /* <DEDUP_REMOVED lines=12> */
.L_x_3038:
[----:B------:R-:W-:Y:S05]  /*8c60*/  BSYNC B0 ;  /* 0x0000000000007941 */ /* 0x000fea0003800000 */
.L_x_3037:
[----:B------:R-:W-:Y:S01]  /*8c70*/  IADD3 R7, R7, 0x8, RZ ;  /* 0x0000000807077810 */ /* 0x000fe20007ffe0ff */
[----:B0-2---:R0:W2:Y:S03]  /*8c80*/  SHFL.IDX PT, R3, R5, 0x1, 0x1c1f ;  /* 0x003c1f0005037f89 */ /* 0x0050a600000e0000 */
[----:B------:R-:W-:Y:S01]  /*8c90*/  ISETP.GE.AND P0, PT, R7, R6, PT ;  /* 0x000000060700720c */ /* 0x000fe20003f06270 */
[----:B-1----:R0:W1:-:S12]  /*8ca0*/  SHFL.IDX PT, R2, R4, 0x1, 0x1c1f ;  /* 0x003c1f0004027f89 */ /* 0x00205800000e0000 */
        /* <DEDUP_REMOVED lines=12> */
[----:B------:R-:W-:Y:S01]  /*8d70*/  ISETP.GE.AND P6, PT, R11, UR4, PT ;  /* 0x000000040b007c0c */ /* 0x000fe2000bfc6270 */
[C---:B------:R-:W-:Y:S01]  /*8d80*/  VIADD R15, R0.reuse, 0x40 ;  /* 0x00000040000f7836 */ /* 0x040fe20000000000 */
[C---:B------:R-:W-:Y:S01]  /*8d90*/  IADD3 R12, R0.reuse, 0x28, RZ ;  /* 0x00000028000c7810 */ /* 0x040fe20007ffe0ff */
[C---:B------:R-:W-:Y:S01]  /*8da0*/  VIADD R16, R0.reuse, 0x48 ;  /* 0x0000004800107836 */ /* 0x040fe20000000000 */
[C---:B------:R-:W-:Y:S01]  /*8db0*/  IADD3 R18, R0.reuse, 0x50, RZ ;  /* 0x0000005000127810 */ /* 0x040fe20007ffe0ff */
[C---:B------:R-:W-:Y:S01]  /*8dc0*/  VIADD R19, R0.reuse, 0x58 ;  /* 0x0000005800137836 */ /* 0x040fe20000000000 */
[C---:B------:R-:W-:Y:S01]  /*8dd0*/  @!P0 LEA.HI R4, R0.reuse, R0, RZ, 0x1 ;  /* 0x0000000000048211 */ /* 0x040fe200078f08ff */
[----:B------:R-:W-:Y:S01]  /*8de0*/  VIADD R20, R0, 0x80 ;  /* 0x0000008000147836 */ /* 0x000fe20000000000 */
[----:B------:R-:W-:-:S02]  /*8df0*/  @!P1 LEA.HI R6, R5, R5, RZ, 0x1 ;  /* 0x0000000505069211 */ /* 0x000fc400078f08ff */
[----:B------:R-:W-:Y:S02]  /*8e00*/  @!P2 LEA.HI R8, R7, R7, RZ, 0x1 ;  /* 0x000000070708a211 */ /* 0x000fe400078f08ff */
[----:B------:R-:W-:Y:S02]  /*8e10*/  @!P0 LOP3.LUT R5, R4, 0xfffffffe, RZ, 0xc0, !PT ;  /* 0xfffffffe04058812 */ /* 0x000fe400078ec0ff */
[----:B------:R-:W-:Y:S02]  /*8e20*/  @!P1 LOP3.LUT R7, R6, 0xfffffffe, RZ, 0xc0, !PT ;  /* 0xfffffffe06079812 */ /* 0x000fe400078ec0ff */
[----:B------:R-:W-:Y:S01]  /*8e30*/  @!P2 LOP3.LUT R9, R8, 0xfffffffe, RZ, 0xc0, !PT ;  /* 0xfffffffe0809a812 */ /* 0x000fe200078ec0ff */
[--C-:B-12---:R-:W-:Y:S01]  /*8e40*/  @!P0 IMAD.WIDE R4, R5, 0x4, R2.reuse ;  /* 0x0000000405048825 */ /* 0x106fe200078e0202 */
[----:B------:R-:W-:Y:S02]  /*8e50*/  ISETP.GE.AND P3, PT, R15, UR4, PT ;  /* 0x000000040f007c0c */ /* 0x000fe4000bf66270 */
[----:B------:R-:W-:Y:S01]  /*8e60*/  ISETP.GE.AND P4, PT, R16, UR4, PT ;  /* 0x0000000410007c0c */ /* 0x000fe2000bf86270 */
[----:B------:R-:W-:Y:S01]  /*8e70*/  @!P1 IMAD.WIDE R6, R7, 0x4, R2 ;  /* 0x0000000407069825 */ /* 0x000fe200078e0202 */
[----:B------:R0:W-:Y:S01]  /*8e80*/  @!P0 ST.E.64 desc[UR42][R4.64], R26 ;  /* 0x0000001a04008985 */ /* 0x0001e2000c101b2a */
[----:B------:R-:W-:-:S02]  /*8e90*/  ISETP.GE.AND P0, PT, R12, UR4, PT ;  /* 0x000000040c007c0c */ /* 0x000fc4000bf06270 */
[----:B------:R-:W-:Y:S01]  /*8ea0*/  @!P2 IMAD.WIDE R8, R9, 0x4, R2 ;  /* 0x000000040908a825 */ /* 0x000fe200078e0202 */
[----:B------:R1:W-:Y:S01]  /*8eb0*/  @!P1 ST.E.64 desc[UR42][R6.64], R30 ;  /* 0x0000001e06009985 */ /* 0x0003e2000c101b2a */
[----:B------:R-:W-:Y:S02]  /*8ec0*/  ISETP.GE.AND P1, PT, R13, UR4, PT ;  /* 0x000000040d007c0c */ /* 0x000fe4000bf26270 */
[----:B------:R-:W-:Y:S01]  /*8ed0*/  @!P5 LEA.HI R10, R10, R10, RZ, 0x1 ;  /* 0x0000000a0a0ad211 */ /* 0x000fe200078f08ff */
[----:B------:R2:W-:Y:S01]  /*8ee0*/  @!P2 ST.E.64 desc[UR42][R8.64], R34 ;  /* 0x000000220800a985 */ /* 0x0005e2000c101b2a */
[----:B------:R-:W-:Y:S02]  /*8ef0*/  ISETP.GE.AND P2, PT, R14, UR4, PT ;  /* 0x000000040e007c0c */ /* 0x000fe4000bf46270 */
[----:B------:R-:W-:Y:S02]  /*8f00*/  @!P6 LEA.HI R11, R11, R11, RZ, 0x1 ;  /* 0x0000000b0b0be211 */ /* 0x000fe400078f08ff */
[----:B------:R-:W-:-:S02]  /*8f10*/  @!P3 LEA.HI R15, R15, R15, RZ, 0x1 ;  /* 0x0000000f0f0fb211 */ /* 0x000fc400078f08ff */
[----:B0-----:R-:W-:Y:S02]  /*8f20*/  @!P5 LOP3.LUT R5, R10, 0xfffffffe, RZ, 0xc0, !PT ;  /* 0xfffffffe0a05d812 */ /* 0x001fe400078ec0ff */
[----:B------:R-:W-:Y:S02]  /*8f30*/  @!P0 LEA.HI R12, R12, R12, RZ, 0x1 ;  /* 0x0000000c0c0c8211 */ /* 0x000fe400078f08ff */
[----:B-1----:R-:W-:Y:S01]  /*8f40*/  @!P6 LOP3.LUT R7, R11, 0xfffffffe, RZ, 0xc0, !PT ;  /* 0xfffffffe0b07e812 */ /* 0x002fe200078ec0ff */
[--C-:B------:R-:W-:Y:S01]  /*8f50*/  @!P5 IMAD.WIDE R4, R5, 0x4, R2.reuse ;  /* 0x000000040504d825 */ /* 0x100fe200078e0202 */
[----:B------:R-:W-:Y:S02]  /*8f60*/  @!P1 LEA.HI R13, R13, R13, RZ, 0x1 ;  /* 0x0000000d0d0d9211 */ /* 0x000fe400078f08ff */
[----:B------:R-:W-:Y:S01]  /*8f70*/  @!P2 LEA.HI R14, R14, R14, RZ, 0x1 ;  /* 0x0000000e0e0ea211 */ /* 0x000fe200078f08ff */
[----:B------:R-:W-:Y:S01]  /*8f80*/  @!P6 IMAD.WIDE R6, R7, 0x4, R2 ;  /* 0x000000040706e825 */ /* 0x000fe200078e0202 */
[----:B------:R-:W-:Y:S01]  /*8f90*/  @!P4 LEA.HI R16, R16, R16, RZ, 0x1 ;  /* 0x000000101010c211 */ /* 0x000fe200078f08ff */
[----:B------:R0:W-:Y:S01]  /*8fa0*/  @!P5 ST.E.64 desc[UR42][R4.64], R38 ;  /* 0x000000260400d985 */ /* 0x0001e2000c101b2a */
[----:B--2---:R-:W-:-:S02]  /*8fb0*/  @!P0 LOP3.LUT R9, R12, 0xfffffffe, RZ, 0xc0, !PT ;  /* 0xfffffffe0c098812 */ /* 0x004fc400078ec0ff */
[----:B------:R-:W-:Y:S01]  /*8fc0*/  @!P1 LOP3.LUT R13, R13, 0xfffffffe, RZ, 0xc0, !PT ;  /* 0xfffffffe0d0d9812 */ /* 0x000fe200078ec0ff */
[----:B------:R1:W-:Y:S01]  /*8fd0*/  @!P6 ST.E.64 desc[UR42][R6.64], R42 ;  /* 0x0000002a0600e985 */ /* 0x0003e2000c101b2a */
[----:B------:R-:W-:Y:S01]  /*8fe0*/  @!P2 LOP3.LUT R11, R14, 0xfffffffe, RZ, 0xc0, !PT ;  /* 0xfffffffe0e0ba812 */ /* 0x000fe200078ec0ff */
[----:B------:R-:W-:Y:S01]  /*8ff0*/  VIADD R14, R0, 0x60 ;  /* 0x00000060000e7836 */ /* 0x000fe20000000000 */
[----:B------:R-:W-:Y:S02]  /*9000*/  @!P3 LOP3.LUT R15, R15, 0xfffffffe, RZ, 0xc0, !PT ;  /* 0xfffffffe0f0fb812 */ /* 0x000fe400078ec0ff */
[----:B------:R-:W-:Y:S01]  /*9010*/  @!P4 LOP3.LUT R17, R16, 0xfffffffe, RZ, 0xc0, !PT ;  /* 0xfffffffe1011c812 */ /* 0x000fe200078ec0ff */
[----:B------:R-:W-:Y:S01]  /*9020*/  VIADD R16, R0, 0x70 ;  /* 0x0000007000107836 */ /* 0x000fe20000000000 */
        /* <DEDUP_REMOVED lines=12> */
[----:B------:R-:W-:Y:S01]  /*90f0*/  @!P4 IMAD.WIDE R12, R17, 0x4, R2 ;  /* 0x00000004110cc825 */ /* 0x000fe200078e0202 */
[----:B------:R3:W-:Y:S01]  /*9100*/  @!P3 ST.E.64 desc[UR42][R10.64], R58 ;  /* 0x0000003a0a00b985 */ /* 0x0007e2000c101b2a */
[C---:B------:R-:W-:Y:S02]  /*9110*/  IADD3 R17, R0.reuse, 0x78, RZ ;  /* 0x0000007800117810 */ /* 0x040fe40007ffe0ff */
[----:B------:R-:W-:Y:S01]  /*9120*/  VIADD R15, R0, 0x68 ;  /* 0x00000068000f7836 */ /* 0x000fe20000000000 */
[----:B------:R5:W-:Y:S01]  /*9130*/  @!P4 ST.E.64 desc[UR42][R12.64], R62 ;  /* 0x0000003e0c00c985 */ /* 0x000be2000c101b2a */
[----:B------:R-:W-:Y:S02]  /*9140*/  ISETP.GE.AND P4, PT, R14, UR4, PT ;  /* 0x000000040e007c0c */ /* 0x000fe4000bf86270 */
[----:B------:R-:W-:Y:S02]  /*9150*/  ISETP.GE.AND P1, PT, R17, UR4, PT ;  /* 0x0000000411007c0c */ /* 0x000fe4000bf26270 */
[----:B------:R-:W-:-:S02]  /*9160*/  ISETP.GE.AND P3, PT, R15, UR4, PT ;  /* 0x000000040f007c0c */ /* 0x000fc4000bf66270 */
[----:B------:R-:W-:Y:S02]  /*9170*/  @!P6 LEA.HI R19, R19, R19, RZ, 0x1 ;  /* 0x000000131313e211 */ /* 0x000fe400078f08ff */
[----:B0-----:R-:W-:Y:S01]  /*9180*/  @!P5 LOP3.LUT R5, R18, 0xfffffffe, RZ, 0xc0, !PT ;  /* 0xfffffffe1205d812 */ /* 0x001fe200078ec0ff */
[C---:B------:R-:W-:Y:S01]  /*9190*/  VIADD R18, R0.reuse, 0x88 ;  /* 0x0000008800127836 */ /* 0x040fe20000000000 */
[----:B-1----:R-:W-:Y:S01]  /*91a0*/  @!P6 LOP3.LUT R7, R19, 0xfffffffe, RZ, 0xc0, !PT ;  /* 0xfffffffe1307e812 */ /* 0x002fe200078ec0ff */
[----:B------:R-:W-:Y:S01]  /*91b0*/  VIADD R19, R0, 0x90 ;  /* 0x0000009000137836 */ /* 0x000fe20000000000 */
        /* <DEDUP_REMOVED lines=10> */
[----:B------:R-:W-:Y:S01]  /*9260*/  @!P3 LOP3.LUT R15, R15, 0xfffffffe, RZ, 0xc0, !PT ;  /* 0xfffffffe0f0fb812 */ /* 0x000fe200078ec0ff */
[----:B------:R-:W-:Y:S01]  /*9270*/  VIADD R14, R0, 0x98 ;  /* 0x00000098000e7836 */ /* 0x000fe20000000000 */
[----:B---3--:R-:W-:Y:S01]  /*9280*/  @!P2 LOP3.LUT R11, R16, 0xfffffffe, RZ, 0xc0, !PT ;  /* 0xfffffffe100ba812 */ /* 0x008fe200078ec0ff */
[----:B------:R-:W-:Y:S01]  /*9290*/  VIADD R16, R0, 0xa8 ;  /* 0x000000a800107836 */ /* 0x000fe20000000000 */
[----:B------:R-:W-:Y:S02]  /*92a0*/  @!P1 LOP3.LUT R17, R17, 0xfffffffe, RZ, 0xc0, !PT ;  /* 0xfffffffe11119812 */ /* 0x000fe400078ec0ff */
[----:B-----5:R-:W-:Y:S01]  /*92b0*/  @!P0 LOP3.LUT R13, R20, 0xfffffffe, RZ, 0xc0, !PT ;  /* 0xfffffffe140d8812 */ /* 0x020fe200078ec0ff */
[----:B------:R-:W-:Y:S01]  /*92c0*/  VIADD R20, R0, 0xb8 ;  /* 0x000000b800147836 */ /* 0x000fe20000000000 */
[----:B------:R-:W-:Y:S01]  /*92d0*/  ISETP.GE.AND P6, PT, R18, UR4, PT ;  /* 0x0000000412007c0c */ /* 0x000fe2000bfc6270 */
[----:B0-----:R-:W-:Y:S01]  /*92e0*/  @!P4 IMAD.WIDE R4, R9, 0x4, R2 ;  /* 0x000000040904c825 */ /* 0x001fe200078e0202 */
[----:B------:R-:W-:-:S03]  /*92f0*/  ISETP.GE.AND P5, PT, R19, UR4, PT ;  /* 0x0000000413007c0c */ /* 0x000fc6000bfa6270 */
[--C-:B-1----:R-:W-:Y:S01]  /*9300*/  @!P3 IMAD.WIDE R6, R15, 0x4, R2.reuse ;  /* 0x000000040f06b825 */ /* 0x102fe200078e0202 */
[----:B------:R0:W-:Y:S01]  /*9310*/  @!P4 ST.E.64 desc[UR42][R4.64], R74 ;  /* 0x0000004a0400c985 */ /* 0x0001e2000c101b2a */
[----:B------:R-:W-:Y:S02]  /*9320*/  IADD3 R15, R0, 0xa0, RZ ;  /* 0x000000a0000f7810 */ /* 0x000fe40007ffe0ff */
[--C-:B------:R-:W-:Y:S01]  /*9330*/  @!P2 IMAD.WIDE R8, R11, 0x4, R2.reuse ;  /* 0x000000040b08a825 */ /* 0x100fe200078e0202 */
[----:B------:R1:W-:Y:S01]  /*9340*/  @!P3 ST.E.64 desc[UR42][R6.64], R78 ;  /* 0x0000004e0600b985 */ /* 0x0003e2000c101b2a */
[----:B------:R-:W-:Y:S02]  /*9350*/  ISETP.GE.AND P4, PT, R15, UR4, PT ;  /* 0x000000040f007c0c */ /* 0x000fe4000bf86270 */
[----:B------:R-:W-:Y:S01]  /*9360*/  @!P1 IMAD.WIDE R10, R17, 0x4, R2 ;  /* 0x00000004110a9825 */ /* 0x000fe200078e0202 */
[----:B------:R2:W-:Y:S01]  /*9370*/  @!P2 ST.E.64 desc[UR42][R8.64], R82 ;  /* 0x000000520800a985 */ /* 0x0005e2000c101b2a */
[----:B------:R-:W-:-:S02]  /*9380*/  ISETP.GE.AND P3, PT, R16, UR4, PT ;  /* 0x0000000410007c0c */ /* 0x000fc4000bf66270 */
        /* <DEDUP_REMOVED lines=9> */
[----:B0-----:R-:W-:Y:S01]  /*9420*/  @!P6 LOP3.LUT R5, R18, 0xfffffffe, RZ, 0xc0, !PT ;  /* 0xfffffffe1205e812 */ /* 0x001fe200078ec0ff */
[----:B------:R-:W-:Y:S01]  /*9430*/  VIADD R18, R0, 0xc0 ;  /* 0x000000c000127836 */ /* 0x000fe20000000000 */
        /* <DEDUP_REMOVED lines=16> */
[----:B-----5:R-:W-:Y:S02]  /*9540*/  @!P1 LOP3.LUT R13, R20, 0xfffffffe, RZ, 0xc0, !PT ;  /* 0xfffffffe140d9812 */ /* 0x020fe400078ec0ff */
[----:B------:R-:W-:Y:S01]  /*9550*/  IADD3 R19, R0, 0xc8, RZ ;  /* 0x000000c800137810 */ /* 0x000fe20007ffe0ff */
[----:B0-----:R-:W-:Y:S01]  /*9560*/  @!P0 IMAD.WIDE R4, R9, 0x4, R2 ;  /* 0x0000000409048825 */ /* 0x001fe200078e0202 */
[----:B------:R-:W-:-:S02]  /*9570*/  ISETP.GE.AND P5, PT, R18, UR4, PT ;  /* 0x0000000412007c0c */ /* 0x000fc4000bfa6270 */
[----:B------:R-:W-:Y:S01]  /*9580*/  ISETP.GE.AND P6, PT, R19, UR4, PT ;  /* 0x0000000413007c0c */ /* 0x000fe2000bfc6270 */
        /* <DEDUP_REMOVED lines=12> */
[C---:B------:R-:W-:Y:S01]  /*9650*/  VIADD R15, R0.reuse, 0xd8 ;  /* 0x000000d8000f7836 */ /* 0x040fe20000000000 */
[----:B------:R5:W-:Y:S01]  /*9660*/  @!P1 ST.E.64 desc[UR42][R12.64], R118 ;  /* 0x000000760c009985 */ /* 0x000be2000c101b2a */
[----:B------:R-:W-:Y:S01]  /*9670*/  VIADD R17, R0, 0xe8 ;  /* 0x000000e800117836 */ /* 0x000fe20000000000 */
[----:B------:R-:W-:Y:S01]  /*9680*/  @!P5 LEA.HI R18, R18, R18, RZ, 0x1 ;  /* 0x000000121212d211 */ /* 0x000fe200078f08ff */
        /* <DEDUP_REMOVED lines=16> */
[----:B------:R-:W-:Y:S02]  /*9790*/  @!P1 LOP3.LUT R15, R15, 0xfffffffe, RZ, 0xc0, !PT ;  /* 0xfffffffe0f0f9812 */ /* 0x000fe400078ec0ff */
[----:B---3--:R-:W-:Y:S02]  /*97a0*/  @!P2 LOP3.LUT R11, R16, 0xfffffffe, RZ, 0xc0, !PT ;  /* 0xfffffffe100ba812 */ /* 0x008fe400078ec0ff */
[----:B------:R-:W-:Y:S02]  /*97b0*/  @!P3 LOP3.LUT R17, R17, 0xfffffffe, RZ, 0xc0, !PT ;  /* 0xfffffffe1111b812 */ /* 0x000fe400078ec0ff */
[----:B-----5:R-:W-:Y:S01]  /*97c0*/  @!P4 LOP3.LUT R13, R20, 0xfffffffe, RZ, 0xc0, !PT ;  /* 0xfffffffe140dc812 */ /* 0x020fe200078ec0ff */
        /* <DEDUP_REMOVED lines=17> */
.L_x_3035:
[----:B------:R-:W2:Y:S02]  /*98e0*/  S2R R0, SR_TID.X ;  /* 0x0000000000007919 */ /* 0x000ea40000002100 */
[----:B--2---:R-:W-:-:S05]  /*98f0*/  VIADD R3, R0, 0xffffff80 ;  /* 0xffffff8000037836 */ /* 0x004fca0000000000 */
[----:B------:R-:W-:-:S13]  /*9900*/  ISETP.GT.AND P0, PT, R3, 0x3f, PT ;  /* 0x0000003f0300780c */ /* 0x000fda0003f04270 */
[----:B------:R-:W-:Y:S05]  /*9910*/  @P0 BRA `(.L_x_3002) ;  /* 0x0000004800540947 */ /* 0x000fea0003800000 */
[----:B------:R-:W2:Y:S01]  /*9920*/  S2R R3, SR_CTAID.X ;  /* 0x0000000000037919 */ /* 0x000ea20000002500 */
[----:B------:R-:W3:Y:S01]  /*9930*/  LDC R8, c[0x0][0xbe8] ;  /* 0x0002fa00ff087b82 */ /* 0x000ee20000000800 */
[----:B------:R-:W-:Y:S01]  /*9940*/  ULDC UR4, c[0x0][0xa88] ;  /* 0x0002a20000047ab9 */ /* 0x000fe20000000800 */
[----:B--2---:R-:W-:Y:S02]  /*9950*/  IMAD R0, R3, 0x40, R0 ;  /* 0x0000004003007824 */ /* 0x004fe400078e0200 */
[----:B---3--:R-:W-:Y:S02]  /*9960*/  IMAD R3, R8, UR4, RZ ;  /* 0x0000000408037c24 */ /* 0x008fe4000f8e02ff */
[----:B------:R-:W-:-:S05]  /*9970*/  VIADD R0, R0, 0xffffff80 ;  /* 0xffffff8000007836 */ /* 0x000fca0000000000 */
[----:B------:R-:W-:-:S13]  /*9980*/  ISETP.GE.AND P0, PT, R0, R3, PT ;  /* 0x000000030000720c */ /* 0x000fda0003f06270 */
[----:B------:R-:W-:Y:S05]  /*9990*/  @P0 BRA `(.L_x_3002) ;  /* 0x0000004800340947 */ /* 0x000fea0003800000 */
[----:B------:R-:W-:Y:S01]  /*99a0*/  ISETP.NE.AND P0, PT, R8, 0x1, PT ;  /* 0x000000010800780c */ /* 0x000fe20003f05270 */
[----:B------:R-:W2:Y:S01]  /*99b0*/  S2UR UR4, SR_CTAID.Z ;  /* 0x00000000000479c3 */ /* 0x000ea20000002700 */
[----:B------:R-:W-:Y:S01]  /*99c0*/  SHF.R.S32.HI R3, RZ, 0x1f, R2 ;  /* 0x0000001fff037819 */ /* 0x000fe20000011402 */
[----:B------:R-:W-:Y:S01]  /*99d0*/  ULDC.64 UR6, c[0x0][0xbd0] ;  /* 0x0002f40000067ab9 */ /* 0x000fe20000000a00 */
[C---:B------:R-:W-:Y:S01]  /*99e0*/  IADD3 R7, -R2.reuse, RZ, RZ ;  /* 0x000000ff02077210 */ /* 0x040fe20007ffe1ff */
[----:B01----:R-:W-:-:S04]  /*99f0*/  IMAD.WIDE.U32 R4, R2, UR6, RZ ;  /* 0x0000000602047c25 */ /* 0x003fc8000f8e00ff */
[----:B------:R-:W0:Y:S01]  /*9a00*/  LDC.64 R12, c[0x0][0xbd8] ;  /* 0x0002f600ff0c7b82 */ /* 0x000e220000000a00 */
[----:B------:R-:W-:-:S04]  /*9a10*/  IMAD R3, R3, UR6, RZ ;  /* 0x0000000603037c24 */ /* 0x000fc8000f8e02ff */
[----:B------:R-:W-:Y:S02]  /*9a20*/  IMAD R3, R2, UR7, R3 ;  /* 0x0000000702037c24 */ /* 0x000fe4000f8e0203 */
[----:B------:R-:W-:Y:S01]  /*9a30*/  IMAD.MOV.U32 R2, RZ, RZ, R4 ;  /* 0x000000ffff027224 */ /* 0x000fe200078e0004 */
[----:B------:R-:W1:Y:S01]  /*9a40*/  @P0 LDC R9, c[0x0][0xbec] ;  /* 0x0002fb00ff090b82 */ /* 0x000e620000000800 */
[----:B------:R-:W-:Y:S02]  /*9a50*/  IMAD.IADD R3, R5, 0x1, R3 ;  /* 0x0000000105037824 */ /* 0x000fe400078e0203 */
[----:B------:R-:W-:-:S05]  /*9a60*/  IMAD.MOV.U32 R5, RZ, RZ, R0 ;  /* 0x000000ffff057224 */ /* 0x000fca00078e0000 */
[----:B------:R-:W3:Y:S01]  /*9a70*/  S2UR UR8, SR_CTAID.Y ;  /* 0x00000000000879c3 */ /* 0x000ee20000002600 */
[----:B--2---:R-:W-:-:S07]  /*9a80*/  USHF.R.S32.HI UR5, URZ, 0x1f, UR4 ;  /* 0x0000001f3f057899 */ /* 0x004fce0008011404 */
[----:B------:R-:W3:Y:S01]  /*9a90*/  LDC R10, c[0x0][0xc50] ;  /* 0x00031400ff0a7b82 */ /* 0x000ee20000000800 */
[C---:B0-----:R-:W-:Y:S02]  /*9aa0*/  IMAD R14, R12.reuse, UR5, RZ ;  /* 0x000000050c0e7c24 */ /* 0x041fe4000f8e02ff */
[----:B------:R-:W-:-:S04]  /*9ab0*/  IMAD.WIDE.U32 R2, R12, UR4, R2 ;  /* 0x000000040c027c25 */ /* 0x000fc8000f8e0002 */
[----:B------:R-:W-:Y:S01]  /*9ac0*/  IMAD R13, R13, UR4, R14 ;  /* 0x000000040d0d7c24 */ /* 0x000fe2000f8e020e */
[----:B------:R-:W0:Y:S01]  /*9ad0*/  @P0 LDC R11, c[0x0][0xbf0] ;  /* 0x0002fc00ff0b0b82 */ /* 0x000e220000000800 */
[----:B-1----:R-:W-:Y:S01]  /*9ae0*/  @P0 IMAD.HI.U32 R6, R0, R9, RZ ;  /* 0x0000000900060227 */ /* 0x002fe200078e00ff */
[----:B------:R-:W-:Y:S02]  /*9af0*/  ULDC.64 UR4, c[0x0][0xbe0] ;  /* 0x0002f80000047ab9 */ /* 0x000fe40000000a00 */
[----:B------:R-:W-:Y:S01]  /*9b00*/  IADD3 R3, R13, R3, RZ ;  /* 0x000000030d037210 */ /* 0x000fe20007ffe0ff */
[----:B---3--:R-:W-:-:S04]  /*9b10*/  IMAD R9, R10, R7, UR8 ;  /* 0x000000080a097e24 */ /* 0x008fc8000f8e0207 */
[----:B------:R-:W-:Y:S01]  /*9b20*/  IMAD.WIDE.U32 R2, R9, UR4, R2 ;  /* 0x0000000409027c25 */ /* 0x000fe2000f8e0002 */
[----:B------:R-:W-:Y:S02]  /*9b30*/  SHF.R.S32.HI R4, RZ, 0x1f, R9 ;  /* 0x0000001fff047819 */ /* 0x000fe40000011409 */
[----:B0-----:R-:W-:-:S03]  /*9b40*/  @P0 SHF.R.U32.HI R5, RZ, R11, R6 ;  /* 0x0000000bff050219 */ /* 0x001fc60000011606 */
[----:B------:R-:W-:Y:S01]  /*9b50*/  IMAD R4, R4, UR4, RZ ;  /* 0x0000000404047c24 */ /* 0x000fe2000f8e02ff */
[----:B------:R-:W-:Y:S01]  /*9b60*/  IADD3 R2, P0, R5, R2, RZ ;  /* 0x0000000205027210 */ /* 0x000fe20007f1e0ff */
[--C-:B------:R-:W-:Y:S02]  /*9b70*/  IMAD.MOV R7, RZ, RZ, -R5.reuse ;  /* 0x000000ffff077224 */ /* 0x100fe400078e0a05 */
[----:B------:R-:W-:Y:S01]  /*9b80*/  IMAD R4, R9, UR5, R4 ;  /* 0x0000000509047c24 */ /* 0x000fe2000f8e0204 */
[----:B------:R-:W-:Y:S01]  /*9b90*/  SHF.R.S32.HI R9, RZ, 0x1f, R5 ;  /* 0x0000001fff097819 */ /* 0x000fe20000011405 */
[----:B------:R-:W-:Y:S01]  /*9ba0*/  IMAD R7, R8, R7, R0 ;  /* 0x0000000708077224 */ /* 0x000fe200078e0200 */
[----:B------:R-:W-:Y:S02]  /*9bb0*/  ULDC.64 UR4, c[0x0][0xbc8] ;  /* 0x0002f20000047ab9 */ /* 0x000fe40000000a00 */
[----:B------:R-:W-:Y:S02]  /*9bc0*/  IADD3.X R3, R9, R3, R4, P0, !PT ;  /* 0x0000000309037210 */ /* 0x000fe400007fe404 */
[----:B------:R-:W-:Y:S01]  /*9bd0*/  SHF.R.S32.HI R0, RZ, 0x1f, R7 ;  /* 0x0000001fff007819 */ /* 0x000fe20000011407 */
[----:B------:R-:W-:-:S04]  /*9be0*/  IMAD.WIDE.U32 R2, R7, UR4, R2 ;  /* 0x0000000407027c25 */ /* 0x000fc8000f8e0002 */
[----:B------:R-:W-:-:S04]  /*9bf0*/  IMAD R0, R0, UR4, RZ ;  /* 0x0000000400007c24 */ /* 0x000fc8000f8e02ff */
        /* <DEDUP_REMOVED lines=8> */
.L_x_3000:
[----:B------:R-:W-:-:S08]  /*9c80*/  NOP ;  /* 0x0000000000007918 */ /* 0x000fd00000000000 */
[----:B-1----:R-:W0:-:S00]  /*9c90*/  USETMAXREG.DEALLOC.CTAPOOL 0x18 ;  /* 0x00000018000079c8 */ /* 0x002e0000080e0500 */
        /* <DEDUP_REMOVED lines=16> */
.L_x_3039:
[----:B------:R-:W-:Y:S01]  /*9da0*/  ULDC UR7, c[0x0][0xc50] ;  /* 0x0003140000077ab9 */ /* 0x000fe20000000800 */
[----:B------:R-:W-:Y:S01]  /*9db0*/  UMOV UR36, UR6 ;  /* 0x0000000600247c82 */ /* 0x000fe20008000000 */
[----:B------:R-:W-:-:S11]  /*9dc0*/  UISETP.NE.AND UP0, UPT, UR7, 0x1, UPT ;  /* 0x000000010700788c */ /* 0x000fd6000bf05270 */
[----:B------:R-:W-:Y:S01]  /*9dd0*/  @UP0 ULDC UR4, c[0x0][0xc54] ;  /* 0x0003150000040ab9 */ /* 0x000fe20000000800 */
[----:B------:R-:W-:Y:S01]  /*9de0*/  @UP0 ULDC UR8, c[0x0][0xc58] ;  /* 0x0003160000080ab9 */ /* 0x000fe20000000800 */
[----:B------:R-:W-:-:S04]  /*9df0*/  UIMAD.WIDE.U32 UR4, UR6, UR4, URZ ;  /* 0x00000004060472a5 */ /* 0x000fc8000f8e003f */
[----:B------:R-:W-:-:S12]  /*9e00*/  @UP0 USHF.R.U32.HI UR36, URZ, UR8, UR5 ;  /* 0x000000083f240299 */ /* 0x000fd80008011605 */
.L_x_3040:
[----:B------:R-:W-:Y:S01]  /*9e10*/  ISETP.GE.AND P0, PT, R17, RZ, PT ;  /* 0x000000ff1100720c */ /* 0x000fe20003f06270 */
[----:B------:R-:W-:Y:S01]  /*9e20*/  UIADD3 UR4, -UR36, URZ, URZ ;  /* 0x0000003f24047290 */ /* 0x000fe2000fffe13f */
[----:B------:R-:W-:Y:S01]  /*9e30*/  IMAD.MOV.U32 R0, RZ, RZ, 0x1 ;  /* 0x00000001ff007424 */ /* 0x000fe200078e00ff */
[----:B------:R-:W-:Y:S01]  /*9e40*/  MOV R9, 0x1 ;  /* 0x0000000100097802 */ /* 0x000fe20000000f00 */
[----:B------:R-:W-:Y:S01]  /*9e50*/  IMAD.MOV.U32 R6, RZ, RZ, RZ ;  /* 0x000000ffff067224 */ /* 0x000fe200078e00ff */
        /* <DEDUP_REMOVED lines=27> */
[----:B0-----:R-:W-:-:S02]  /*a010*/  VIADD R2, R5, 0xffffffe ;  /* 0x0ffffffe05027836 */ /* 0x001fc40000000000 */
[----:B------:R-:W-:-:S04]  /*a020*/  IMAD.MOV R5, RZ, RZ, -R6 ;  /* 0x000000ffff057224 */ /* 0x000fc800078e0a06 */
[----:B------:R0:W1:Y:S02]  /*a030*/  F2I.FTZ.U32.TRUNC.NTZ R3, R2 ;  /* 0x0000000200037305 */ /* 0x000064000021f000 */
[----:B0-----:R-:W-:Y:S02]  /*a040*/  IMAD.MOV.U32 R2, RZ, RZ, RZ ;  /* 0x000000ffff027224 */ /* 0x001fe400078e00ff */
[----:B-1----:R-:W-:-:S04]  /*a050*/  IMAD.MOV R7, RZ, RZ, -R3 ;  /* 0x000000ffff077224 */ /* 0x002fc800078e0a03 */
[----:B------:R-:W-:-:S04]  /*a060*/  IMAD R7, R7, R4, RZ ;  /* 0x0000000407077224 */ /* 0x000fc800078e02ff */
[----:B------:R-:W-:Y:S01]  /*a070*/  IMAD.HI.U32 R3, R3, R7, R2 ;  /* 0x0000000703037227 */ /* 0x000fe200078e0002 */
[----:B------:R-:W-:Y:S01]  /*a080*/  MOV R7, UR5 ;  /* 0x0000000500077c02 */ /* 0x000fe20008000f00 */
[----:B------:R-:W-:-:S03]  /*a090*/  ULOP3.LUT UR5, UR5, UR4, URZ, 0x3c, !UPT ;  /* 0x0000000405057292 */ /* 0x000fc6000f8e3c3f */
[----:B------:R-:W-:-:S03]  /*a0a0*/  IABS R2, R7 ;  /* 0x0000000700027213 */ /* 0x000fc60000000000 */
        /* <DEDUP_REMOVED lines=8> */
[----:B------:R-:W-:-:S05]  /*a130*/  @P0 VIADD R3, R3, 0x1 ;  /* 0x0000000103030836 */ /* 0x000fca0000000000 */
[----:B------:R-:W-:Y:S02]  /*a140*/  @!P2 IADD3 R3, -R3, RZ, RZ ;  /* 0x000000ff0303a210 */ /* 0x000fe40007ffe1ff */
[----:B------:R-:W-:-:S05]  /*a150*/  @!P1 LOP3.LUT R3, RZ, UR4, RZ, 0x33, !PT ;  /* 0x00000004ff039c12 */ /* 0x000fca000f8e33ff */
[----:B------:R0:W-:Y:S02]  /*a160*/  STL [R1+0xc], R3 ;  /* 0x00000c0301007387 */ /* 0x0001e40000100800 */
.L_x_3042:
[----:B0-----:R-:W2:Y:S01]  /*a170*/  LDL R3, [R1+0xc] ;  /* 0x00000c0001037983 */ /* 0x001ea20000100800 */
[----:B------:R-:W-:Y:S02]  /*a180*/  IMAD.MOV.U32 R6, RZ, RZ, RZ ;  /* 0x000000ffff067224 */ /* 0x000fe400078e00ff */
[----:B------:R-:W-:Y:S02]  /*a190*/  IMAD.MOV.U32 R9, RZ, RZ, 0x1 ;  /* 0x00000001ff097424 */ /* 0x000fe400078e00ff */
[----:B--2---:R-:W-:-:S05]  /*a1a0*/  IMAD R2, R3, UR40, RZ ;  /* 0x0000002803027c24 */ /* 0x004fca000f8e02ff */
[----:B------:R-:W-:Y:S01]  /*a1b0*/  VIADDMNMX R18, R2, R3, UR39, PT ;  /* 0x0000002702127e46 */ /* 0x000fe2000b800103 */
[----:B------:R0:W-:Y:S03]  /*a1c0*/  STL [R1+0x8], R2 ;  /* 0x0000080201007387 */ /* 0x0001e60000100800 */
[----:B------:R-:W-:Y:S01]  /*a1d0*/  ISETP.GT.AND P0, PT, R18, R2, PT ;  /* 0x000000021200720c */ /* 0x000fe20003f04270 */
[----:B------:R0:W-:-:S12]  /*a1e0*/  STL [R1+0x10], R18 ;  /* 0x0000101201007387 */ /* 0x0001d80000100800 */
[----:B0-----:R-:W-:Y:S05]  /*a1f0*/  @!P0 BRA `(.L_x_3041) ;  /* 0x0000003c005c8947 */ /* 0x001fea0003800000 */
        /* <DEDUP_REMOVED lines=23> */
.L_x_3043:
        /* <DEDUP_REMOVED lines=20> */
.L_x_3045:
[----:B------:R0:W1:Y:S01]  /*a4b0*/  LDC.64 R2, c[0x4][R16] ;  /* 0x0100000010027b82 */ /* 0x0000620000000a00 */
[----:B------:R-:W-:Y:S01]  /*a4c0*/  ULDC.64 UR6, c[0x4][0x118] ;  /* 0x0100460000067ab9 */ /* 0x000fe20000000a00 */
[----:B------:R-:W-:Y:S01]  /*a4d0*/  ULDC.64 UR8, c[0x4][0x120] ;  /* 0x0100480000087ab9 */ /* 0x000fe20000000a00 */
[----:B------:R-:W-:Y:S01]  /*a4e0*/  ULDC.64 UR4, c[0x4][0x50] ;  /* 0x0100140000047ab9 */ /* 0x000fe20000000a00 */
        /* <DEDUP_REMOVED lines=11> */
.L_x_3044:
[----:B------:R-:W0:Y:S02]  /*a5a0*/  LDC.64 R2, c[0x0][0x9f8] ;  /* 0x00027e00ff027b82 */ /* 0x000e240000000a00 */
[----:B0-----:R-:W-:-:S04]  /*a5b0*/  ISETP.NE.U32.AND P0, PT, R2, RZ, PT ;  /* 0x000000ff0200720c */ /* 0x001fc80003f05070 */
[----:B------:R-:W-:-:S13]  /*a5c0*/  ISETP.NE.AND.EX P0, PT, R3, RZ, PT, P0 ;  /* 0x000000ff0300720c */ /* 0x000fda0003f05300 */
[----:B------:R-:W0:Y:S02]  /*a5d0*/  @P0 LDC.64 R2, c[0x0][0x9f8] ;  /* 0x00027e00ff020b82 */ /* 0x000e240000000a00 */
[----:B0-----:R-:W-:-:S05]  /*a5e0*/  @P0 IMAD.WIDE R2, R17, 0x4, R2 ;  /* 0x0000000411020825 */ /* 0x001fca00078e0202 */
[----:B------:R0:W2:Y:S01]  /*a5f0*/  @P0 LDG.E R17, desc[UR42][R2.64] ;  /* 0x0000002a02110981 */ /* 0x0000a2000c1e1900 */
[----:B------:R-:W-:Y:S01]  /*a600*/  UMOV UR4, 0xffffffff ;  /* 0xffffffff00047882 */ /* 0x000fe20000000000 */
[----:B------:R-:W-:Y:S01]  /*a610*/  IADD3 R0, R18, -0x1, RZ ;  /* 0xffffffff12007810 */ /* 0x000fe20007ffe0ff */
[----:B0-----:R-:W0:Y:S02]  /*a620*/  LDC.64 R2, c[0x0][0x418] ;  /* 0x00010600ff027b82 */ /* 0x001e240000000a00 */
[----:B0-----:R-:W-:-:S04]  /*a630*/  ISETP.NE.U32.AND P0, PT, R2, RZ, PT ;  /* 0x000000ff0200720c */ /* 0x001fc80003f05070 */
[----:B------:R-:W-:-:S04]  /*a640*/  ISETP.NE.AND.EX P1, PT, R3, RZ, PT, P0 ;  /* 0x000000ff0300720c */ /* 0x000fc80003f25300 */
[----:B------:R-:W-:-:S05]  /*a650*/  P2R R4, PR, RZ, 0x2 ;  /* 0x00000002ff047803 */ /* 0x000fca0000000000 */
[----:B------:R0:W-:Y:S01]  /*a660*/  STL [R1], R4 ;  /* 0x0000000401007387 */ /* 0x0001e20000100800 */
[----:B--2---:R-:W-:Y:S02]  /*a670*/  SHF.R.S32.HI R18, RZ, 0x1f, R17 ;  /* 0x0000001fff127819 */ /* 0x004fe40000011411 */
[----:B------:R-:W-:Y:S01]  /*a680*/  SEL R16, R17, RZ, !P1 ;  /* 0x000000ff11107207 */ /* 0x000fe20004800000 */
[----:B0-----:R-:W-:Y:S06]  /*a690*/  BRA.DIV UR4, `(.L_x_3046) ;  /* 0x0000003e049c7947 */ /* 0x001fec000b800000 */
[----:B------:R0:W1:Y:S02]  /*a6a0*/  SHFL.IDX PT, R14, R19, RZ, 0x1f ;  /* 0x00001fff130e7589 */ /* 0x00006400000e0000 */
.L_x_3142:
[----:B------:R2:W-:Y:S01]  /*a6b0*/  STL [R1+0x4], R0 ;  /* 0x0000040001007387 */ /* 0x0005e20000100800 */
[----:B-1----:R-:W-:Y:S02]  /*a6c0*/  ISETP.NE.AND P0, PT, R14, RZ, PT ;  /* 0x000000ff0e00720c */ /* 0x002fe40003f05270 */
[----:B------:R-:W-:-:S04]  /*a6d0*/  PLOP3.LUT P2, PT, PT, PT, PT, 0x8, 0x0 ;  /* 0x000000000000781c */ /* 0x000fc80003f4e170 */
[----:B0-----:R-:W-:-:S07]  /*a6e0*/  P2R R19, PR, RZ, 0x4 ;  /* 0x00000004ff137803 */ /* 0x001fce0000000000 */
[----:B--2---:R-:W-:Y:S05]  /*a6f0*/  @P0 BRA `(.L_x_3047) ;  /* 0x0000000000e00947 */ /* 0x004fea0003800000 */
[----:B------:R-:W-:-:S03]  /*a700*/  UMOV UR4, 0xffffffff ;  /* 0xffffffff00047882 */ /* 0x000fc60000000000 */
[----:B------:R-:W-:Y:S05]  /*a710*/  BRA.DIV UR4, `(.L_x_3048) ;  /* 0x0000003e049c7947 */ /* 0x000fea000b800000 */
[----:B------:R-:W-:-:S13]  /*a720*/  ELECT P6, URZ, PT ;  /* 0x00000000003f782f */ /* 0x000fda00038c0000 */
.L_x_3145:
[----:B------:R-:W-:Y:S05]  /*a730*/  @!P6 BRA `(.L_x_3047) ;  /* 0x0000000000d0e947 */ /* 0x000fea0003800000 */
[----:B------:R-:W-:Y:S01]  /*a740*/  IMAD.MOV.U32 R16, RZ, RZ, R17 ;  /* 0x000000ffff107224 */ /* 0x000fe200078e0011 */
[----:B------:R-:W-:Y:S06]  /*a750*/  @!P1 BRA `(.L_x_3049) ;  /* 0x00000000004c9947 */ /* 0x000fec0003800000 */
[----:B------:R-:W0:Y:S01]  /*a760*/  LDC R6, c[0x0][0x43c] ;  /* 0x00010f00ff067b82 */ /* 0x000e220000000800 */
[----:B------:R-:W-:Y:S01]  /*a770*/  IMAD.MOV.U32 R7, RZ, RZ, R0 ;  /* 0x000000ffff077224 */ /* 0x000fe200078e0000 */
[----:B------:R-:W-:Y:S01]  /*a780*/  ULDC.64 UR4, c[0x0][0x428] ;  /* 0x00010a0000047ab9 */ /* 0x000fe20000000a00 */
[----:B0-----:R-:W-:-:S13]  /*a790*/  ISETP.NE.AND P0, PT, R6, 0x1, PT ;  /* 0x000000010600780c */ /* 0x001fda0003f05270 */
[----:B------:R-:W0:Y:S02]  /*a7a0*/  @P0 LDC.64 R4, c[0x0][0x440] ;  /* 0x00011000ff040b82 */ /* 0x000e240000000a00 */
[----:B0-----:R-:W-:-:S04]  /*a7b0*/  @P0 IMAD.HI.U32 R0, R7, R4, RZ ;  /* 0x0000000407000227 */ /* 0x001fc800078e00ff */
[----:B------:R-:W-:Y:S01]  /*a7c0*/  IMAD.MOV.U32 R4, RZ, RZ, R7 ;  /* 0x000000ffff047224 */ /* 0x000fe200078e0007 */
[----:B------:R-:W-:Y:S01]  /*a7d0*/  @P0 SHF.R.U32.HI R4, RZ, R5, R0 ;  /* 0x00000005ff040219 */ /* 0x000fe20000011600 */
[----:B------:R-:W-:-:S04]  /*a7e0*/  IMAD R0, R18, UR4, RZ ;  /* 0x0000000412007c24 */ /* 0x000fc8000f8e02ff */
[----:B------:R-:W-:-:S04]  /*a7f0*/  IMAD.MOV R5, RZ, RZ, -R4 ;  /* 0x000000ffff057224 */ /* 0x000fc800078e0a04 */
[----:B------:R-:W-:Y:S01]  /*a800*/  IMAD R7, R6, R5, R7 ;  /* 0x0000000506077224 */ /* 0x000fe200078e0207 */
[----:B------:R-:W-:-:S04]  /*a810*/  SHF.R.S32.HI R5, RZ, 0x1f, R4 ;  /* 0x0000001fff057819 */ /* 0x000fc80000011404 */
[----:B------:R0:W-:Y:S01]  /*a820*/  STL [R1+0x4], R7 ;  /* 0x0000040701007387 */ /* 0x0001e20000100800 */
[----:B------:R-:W-:-:S03]  /*a830*/  IMAD.WIDE.U32 R4, R17, UR4, R4 ;  /* 0x0000000411047c25 */ /* 0x000fc6000f8e0004 */
[----:B------:R-:W-:Y:S01]  /*a840*/  LEA R2, P0, R4, R2, 0x2 ;  /* 0x0000000204027211 */ /* 0x000fe200078010ff */
[----:B0-----:R-:W-:-:S05]  /*a850*/  IMAD R7, R17, UR5, R0 ;  /* 0x0000000511077c24 */ /* 0x001fca000f8e0200 */
[----:B------:R-:W-:-:S04]  /*a860*/  IADD3 R0, R5, R7, RZ ;  /* 0x0000000705007210 */ /* 0x000fc80007ffe0ff */
[----:B------:R-:W-:-:S05]  /*a870*/  LEA.HI.X R3, R4, R3, R0, 0x2, P0 ;  /* 0x0000000304037211 */ /* 0x000fca00000f1400 */
[----:B------:R0:W5:Y:S02]  /*a880*/  LDG.E R16, desc[UR42][R2.64] ;  /* 0x0000002a02107981 */ /* 0x000164000c1e1900 */
.L_x_3049:
[----:B------:R-:W-:Y:S01]  /*a890*/  IMAD.MOV.U32 R0, RZ, RZ, 0x1 ;  /* 0x00000001ff007424 */ /* 0x000fe200078e00ff */
[----:B------:R-:W0:Y:S04]  /*a8a0*/  S2R R8, SR_TID.X ;  /* 0x0000000000087919 */ /* 0x000e280000002100 */
[----:B------:R-:W-:-:S04]  /*a8b0*/  SHF.L.U32 R0, R0, 0x1f, RZ ;  /* 0x0000001f00007819 */ /* 0x000fc800000006ff */
[----:B------:R-:W1:Y:S01]  /*a8c0*/  SYNCS.PHASECHK.TRANS64.TRYWAIT P0, [UR38+0x28c40], R0 ;  /* 0x028c4000ff0075a7 */ /* 0x000e620008000166 */
[----:B0-----:R-:W-:-:S04]  /*a8d0*/  LOP3.LUT R2, R8, 0x7f, RZ, 0xc0, !PT ;  /* 0x0000007f08027812 */ /* 0x001fc800078ec0ff */
[----:B------:R-:W-:Y:S01]  /*a8e0*/  ISETP.NE.AND P1, PT, R2, RZ, PT ;  /* 0x000000ff0200720c */ /* 0x000fe20003f25270 */
[----:B-1----:R-:W-:-:S12]  /*a8f0*/  @!P0 BRA `(.L_x_3050) ;  /* 0x0000003c00448947 */ /* 0x002fd80003800000 */
.L_x_3146:
[----:B------:R-:W-:Y:S05]  /*a900*/  @P1 BRA `(.L_x_3051) ;  /* 0x0000000000181947 */ /* 0x000fea0003800000 */
[----:B------:R-:W1:Y:S01]  /*a910*/  S2R R2, SR_TID.X ;  /* 0x0000000000027919 */ /* 0x000e620000002100 */
[----:B0-----:R-:W-:-:S04]  /*a920*/  IMAD.MOV.U32 R0, RZ, RZ, 0x2000 ;  /* 0x00002000ff007424 */ /* 0x001fc800078e00ff */
[----:B------:R2:W-:Y:S01]  /*a930*/  SYNCS.ARRIVE.TRANS64 RZ, [UR38+0x28c30], R0 ;  /* 0x028c3000ffff79a7 */ /* 0x0005e20008000026 */
[----:B-1----:R-:W-:-:S13]  /*a940*/  LOP3.LUT P0, RZ, R2, 0x1f, RZ, 0xc0, !PT ;  /* 0x0000001f02ff7812 */ /* 0x002fda000780c0ff */
[----:B--2---:R-:W-:Y:S05]  /*a950*/  @!P0 BRA `(.L_x_3051) ;  /* 0x0000000000048947 */ /* 0x004fea0003800000 */
[----:B------:R-:W-:Y:S01]  /*a960*/  BPT.TRAP 0x1 ;  /* 0x000000040000795c */ /* 0x000fe20000300000 */
.L_x_3051:
[----:B0-----:R-:W2:Y:S01]  /*a970*/  LDL R0, [R1+0x4] ;  /* 0x0000040001007983 */ /* 0x001ea20000100800 */
[----:B------:R-:W-:Y:S01]  /*a980*/  ULDC.64 UR4, c[0x0][0x198] ;  /* 0x0000660000047ab9 */ /* 0x000fe20000000a00 */
[----:B-----5:R-:W-:Y:S01]  /*a990*/  R2UR UR13, R16 ;  /* 0x00000000100d72ca */ /* 0x020fe200000e0000 */
[----:B------:R-:W-:Y:S01]  /*a9a0*/  UIADD3 UR4, UP0, UR4, 0x370, URZ ;  /* 0x0000037004047890 */ /* 0x000fe2000ff1e03f */
[----:B------:R-:W-:Y:S01]  /*a9b0*/  PLOP3.LUT P0, PT, PT, PT, PT, 0x80, 0x0 ;  /* 0x000000000000781c */ /* 0x000fe20003f0f070 */
[----:B------:R-:W-:Y:S02]  /*a9c0*/  UIADD3 UR8, UR38, 0x22400, URZ ;  /* 0x0002240026087890 */ /* 0x000fe4000fffe03f */
[----:B------:R-:W-:Y:S01]  /*a9d0*/  UIADD3 UR9, UR38, 0x28c30, URZ ;  /* 0x00028c3026097890 */ /* 0x000fe2000fffe03f */
[----:B------:R-:W-:Y:S01]  /*a9e0*/  P2R R19, PR, RZ, 0x1 ;  /* 0x00000001ff137803 */ /* 0x000fe20000000000 */
[----:B------:R-:W-:Y:S01]  /*a9f0*/  UIADD3.X UR5, URZ, UR5, URZ, UP0, !UPT ;  /* 0x000000053f057290 */ /* 0x000fe200087fe43f */
[----:B------:R-:W-:Y:S01]  /*aa00*/  UMOV UR6, 0x0 ;  /* 0x0000000000067882 */ /* 0x000fe20000000000 */
[----:B------:R-:W-:Y:S01]  /*aa10*/  UMOV UR7, 0x14f00000 ;  /* 0x14f0000000077882 */ /* 0x000fe20000000000 */
[----:B------:R-:W-:Y:S01]  /*aa20*/  UMOV UR10, URZ ;  /* 0x0000003f000a7c82 */ /* 0x000fe20008000000 */
[----:B------:R-:W-:Y:S01]  /*aa30*/  UMOV UR12, UR36 ;  /* 0x00000024000c7c82 */ /* 0x000fe20008000000 */
[----:B--2---:R-:W-:-:S13]  /*aa40*/  R2UR UR11, R0 ;  /* 0x00000000000b72ca */ /* 0x004fda00000e0000 */
[----:B------:R-:W-:-:S09]  /*aa50*/  USHF.L.U32 UR11, UR11, 0x6, URZ ;  /* 0x000000060b0b7899 */ /* 0x000fd2000800063f */
[----:B------:R0:W-:Y:S02]  /*aa60*/  UTMALDG.4D [UR8], [UR4], desc[UR6] ;  /* 0x00000608040075b4 */ /* 0x0001e40008019000 */
[----:B0-----:R-:W-:Y:S01]  /*aa70*/  NOP ;  /* 0x0000000000007918 */ /* 0x001fe20000000000 */
.L_x_3047:
        /* <DEDUP_REMOVED lines=22> */
.L_x_3052:
[----:B------:R-:W0:Y:S01]  /*abe0*/  S2R R4, SR_CTAID.Z ;  /* 0x0000000000047919 */ /* 0x000e220000002700 */
[----:B------:R-:W1:Y:S01]  /*abf0*/  LDC R9, c[0x0][0x448] ;  /* 0x00011200ff097b82 */ /* 0x000e620000000800 */
[----:B------:R-:W-:Y:S01]  /*ac00*/  USHF.R.S32.HI UR4, URZ, 0x1f, UR36 ;  /* 0x0000001f3f047899 */ /* 0x000fe20008011424 */
[----:B------:R-:W2:Y:S01]  /*ac10*/  S2R R12, SR_TID.X ;  /* 0x00000000000c7919 */ /* 0x000ea20000002100 */
[----:B------:R-:W-:Y:S02]  /*ac20*/  ULDC.64 UR8, c[0x0][0x2d8] ;  /* 0x0000b60000087ab9 */ /* 0x000fe40000000a00 */
[----:B------:R-:W-:Y:S01]  /*ac30*/  UIMAD UR6, UR4, UR8, URZ ;  /* 0x00000008040672a4 */ /* 0x000fe2000f8e023f */
[----:B------:R-:W3:Y:S02]  /*ac40*/  S2R R10, SR_CTAID.X ;  /* 0x00000000000a7919 */ /* 0x000ee40000002500 */
[----:B------:R-:W4:Y:S01]  /*ac50*/  LDC.64 R2, c[0x0][0x2e0] ;  /* 0x0000b800ff027b82 */ /* 0x000f220000000a00 */
[----:B------:R-:W-:-:S02]  /*ac60*/  UIMAD.WIDE.U32 UR4, UR36, UR8, URZ ;  /* 0x00000008240472a5 */ /* 0x000fc4000f8e003f */
[----:B------:R-:W-:-:S04]  /*ac70*/  UIMAD UR6, UR36, UR9, UR6 ;  /* 0x00000009240672a4 */ /* 0x000fc8000f8e0206 */
[----:B------:R-:W-:Y:S01]  /*ac80*/  UIADD3 UR5, UR5, UR6, URZ ;  /* 0x0000000605057290 */ /* 0x000fe2000fffe03f */
[----:B-1----:R-:W-:Y:S02]  /*ac90*/  ISETP.NE.AND P0, PT, R9, 0x1, PT ;  /* 0x000000010900780c */ /* 0x002fe40003f05270 */
[----:B0-----:R-:W-:Y:S02]  /*aca0*/  SHF.R.S32.HI R5, RZ, 0x1f, R4 ;  /* 0x0000001fff057819 */ /* 0x001fe40000011404 */
[----:B--2---:R-:W-:-:S03]  /*acb0*/  LOP3.LUT R11, R12, 0x7f, RZ, 0xc0, !PT ;  /* 0x0000007f0c0b7812 */ /* 0x004fc600078ec0ff */
[----:B----4-:R-:W-:-:S06]  /*acc0*/  IMAD R0, R5, R2, RZ ;  /* 0x0000000205007224 */ /* 0x010fcc00078e02ff */
[----:B------:R-:W0:Y:S01]  /*acd0*/  @P0 LDC R7, c[0x0][0x44c] ;  /* 0x00011300ff070b82 */ /* 0x000e220000000800 */
[C---:B------:R-:W-:Y:S02]  /*ace0*/  IMAD R5, R4.reuse, R3, R0 ;  /* 0x0000000304057224 */ /* 0x040fe400078e0200 */
[----:B------:R-:W-:Y:S01]  /*acf0*/  IMAD.WIDE.U32 R2, R4, R2, UR4 ;  /* 0x0000000404027e25 */ /* 0x000fe2000f8e0002 */
[----:B------:R-:W-:-:S04]  /*ad00*/  ULDC.64 UR4, c[0x0][0x2d0] ;  /* 0x0000b40000047ab9 */ /* 0x000fc80000000a00 */
[----:B------:R-:W1:Y:S01]  /*ad10*/  @P0 LDC R0, c[0x0][0x450] ;  /* 0x00011400ff000b82 */ /* 0x000e620000000800 */
[----:B------:R-:W-:Y:S01]  /*ad20*/  IMAD.IADD R3, R3, 0x1, R5 ;  /* 0x0000000103037824 */ /* 0x000fe200078e0205 */
[----:B------:R-:W-:Y:S01]  /*ad30*/  SHF.R.U32.HI R5, RZ, 0x3, R11 ;  /* 0x00000003ff057819 */ /* 0x000fe2000001160b */
[----:B------:R-:W-:-:S05]  /*ad40*/  IMAD.SHL.U32 R4, R12, 0x10, RZ ;  /* 0x000000100c047824 */ /* 0x000fca00078e00ff */
[----:B------:R-:W-:-:S05]  /*ad50*/  LOP3.LUT R4, R5, 0x70, R4, 0xf8, !PT ;  /* 0x0000007005047812 */ /* 0x000fca00078ef804 */
[----:B---3--:R-:W-:-:S04]  /*ad60*/  IMAD R6, R10, 0x40, R4 ;  /* 0x000000400a067824 */ /* 0x008fc800078e0204 */
[----:B0-----:R-:W-:Y:S01]  /*ad70*/  @P0 IMAD.HI.U32 R7, R6, R7, RZ ;  /* 0x0000000706070227 */ /* 0x001fe200078e00ff */
[----:B------:R-:W-:-:S04]  /*ad80*/  MOV R4, R6 ;  /* 0x0000000600047202 */ /* 0x000fc80000000f00 */
[----:B-1----:R-:W-:-:S05]  /*ad90*/  @P0 SHF.R.U32.HI R4, RZ, R0, R7 ;  /* 0x00000000ff040219 */ /* 0x002fca0000011607 */
        /* <DEDUP_REMOVED lines=15> */
[----:B------:R-:W-:Y:S01]  /*ae90*/  ULDC UR4, c[0x0][0x2b8] ;  /* 0x0000ae0000047ab9 */ /* 0x000fe20000000800 */
[----:B------:R-:W-:-:S03]  /*aea0*/  SHF.L.U32 R4, R11, 0x3, RZ ;  /* 0x000000030b047819 */ /* 0x000fc600000006ff */
[----:B------:R-:W-:Y:S01]  /*aeb0*/  LEA.HI.X R3, R2, UR5, R3, 0x1, P0 ;  /* 0x0000000502037c11 */ /* 0x000fe200080f0c03 */
[----:B------:R-:W-:-:S05]  /*aec0*/  IMAD.SHL.U32 R2, R12, 0x8, RZ ;  /* 0x000000080c027824 */ /* 0x000fca00078e00ff */
[C---:B------:R-:W-:Y:S02]  /*aed0*/  LOP3.LUT R8, R2.reuse, 0x38, RZ, 0xc0, !PT ;  /* 0x0000003802087812 */ /* 0x040fe400078ec0ff */
[----:B------:R-:W-:Y:S02]  /*aee0*/  LOP3.LUT R2, R2, 0x1f8, RZ, 0xc0, !PT ;  /* 0x000001f802027812 */ /* 0x000fe400078ec0ff */
[----:B------:R-:W-:Y:S01]  /*aef0*/  ISETP.GE.AND P0, PT, R8, UR4, PT ;  /* 0x0000000408007c0c */ /* 0x000fe2000bf06270 */
[----:B------:R-:W-:Y:S01]  /*af00*/  UMOV UR4, 0xffffffff ;  /* 0xffffffff00047882 */ /* 0x000fe20000000000 */
[----:B------:R-:W-:-:S04]  /*af10*/  LOP3.LUT R7, R2, 0x38, R12, 0x78, !PT ;  /* 0x0000003802077812 */ /* 0x000fc800078e780c */
[----:B------:R-:W-:Y:S01]  /*af20*/  LOP3.LUT R4, R7, 0x200, R4, 0xf8, !PT ;  /* 0x0000020007047812 */ /* 0x000fe200078ef804 */
[----:B------:R-:W-:Y:S06]  /*af30*/  BRA.DIV UR4, `(.L_x_3053) ;  /* 0x0000003604cc7947 */ /* 0x000fec000b800000 */
[----:B------:R-:W0:Y:S01]  /*af40*/  SHFL.IDX PT, R7, R0, RZ, 0x181f ;  /* 0x00181fff00077589 */ /* 0x000e2200000e0000 */
[----:B------:R-:W-:Y:S01]  /*af50*/  ULDC UR4, c[0x0][0x288] ;  /* 0x0000a20000047ab9 */ /* 0x000fe20000000800 */
[----:B------:R-:W-:Y:S02]  /*af60*/  IMAD R5, R10, 0x40, R5 ;  /* 0x000000400a057824 */ /* 0x000fe400078e0205 */
[----:B------:R-:W1:Y:S01]  /*af70*/  SHFL.IDX PT, R6, R3, RZ, 0x181f ;  /* 0x00181fff03067589 */ /* 0x000e6200000e0000 */
[----:B------:R-:W-:Y:S02]  /*af80*/  IMAD R2, R9, UR4, RZ ;  /* 0x0000000409027c24 */ /* 0x000fe4000f8e02ff */
[C---:B------:R-:W-:Y:S01]  /*af90*/  VIADD R11, R5.reuse, 0x10 ;  /* 0x00000010050b7836 */ /* 0x040fe20000000000 */
[----:B------:R-:W2:Y:S02]  /*afa0*/  SHFL.IDX PT, R14, R0, 0x1, 0x181f ;  /* 0x00381f00000e7f89 */ /* 0x000ea400000e0000 */
[----:B------:R-:W-:-:S13]  /*afb0*/  ISETP.GE.AND P1, PT, R5, R2, PT ;  /* 0x000000020500720c */ /* 0x000fda0003f26270 */
[----:B------:R-:W-:Y:S02]  /*afc0*/  @!P1 LEA R9, R4, UR38, 0x1 ;  /* 0x0000002604099c11 */ /* 0x000fe4000f8e08ff */
[----:B0-----:R-:W-:-:S05]  /*afd0*/  @!P1 LEA R7, P2, R8, R7, 0x1 ;  /* 0x0000000708079211 */ /* 0x001fca00078408ff */
[----:B-1----:R-:W-:-:S05]  /*afe0*/  @!P1 IMAD.X R6, RZ, RZ, R6, P2 ;  /* 0x000000ffff069224 */ /* 0x002fca00010e0606 */
[----:B------:R-:W-:-:S04]  /*aff0*/  @!P1 LOP3.LUT R7, R7, R6, RZ, 0x3c, !PT ;  /* 0x0000000607079212 */ /* 0x000fc800078e3cff */
[----:B------:R-:W-:-:S04]  /*b000*/  @!P1 LOP3.LUT R6, R7, R6, RZ, 0x3c, !PT ;  /* 0x0000000607069212 */ /* 0x000fc800078e3cff */
[----:B------:R-:W-:-:S05]  /*b010*/  @!P1 LOP3.LUT R7, R7, R6, RZ, 0x3c, !PT ;  /* 0x0000000607079212 */ /* 0x000fca00078e3cff */
[----:B------:R0:W-:Y:S01]  /*b020*/  @!P1 LDGSTS.E.BYPASS.LTC128B.128 [R9+0x20400], desc[UR42][R6.64], !P0 ;  /* 0x2040000006099fae */ /* 0x0001e2000c101d6a */
[----:B------:R-:W-:Y:S02]  /*b030*/  ISETP.GE.AND P1, PT, R11, R2, PT ;  /* 0x000000020b00720c */ /* 0x000fe40003f26270 */
[----:B------:R-:W-:Y:S01]  /*b040*/  IADD3 R11, R5, 0x20, RZ ;  /* 0x00000020050b7810 */ /* 0x000fe20007ffe0ff */
[----:B0-----:R-:W0:Y:S10]  /*b050*/  SHFL.IDX PT, R6, R3, 0x1, 0x181f ;  /* 0x00381f0003067f89 */ /* 0x001e3400000e0000 */
[----:B--2---:R-:W-:-:S02]  /*b060*/  @!P1 LEA R7, P2, R8, R14, 0x1 ;  /* 0x0000000e08079211 */ /* 0x004fc400078408ff */
[----:B------:R-:W-:Y:S01]  /*b070*/  @!P1 LEA R9, R4, UR38, 0x1 ;  /* 0x0000002604099c11 */ /* 0x000fe2000f8e08ff */
[----:B------:R-:W1:Y:S02]  /*b080*/  SHFL.IDX PT, R14, R0, 0x2, 0x181f ;  /* 0x00581f00000e7f89 */ /* 0x000e6400000e0000 */
[----:B0-----:R-:W-:-:S05]  /*b090*/  @!P1 IMAD.X R6, RZ, RZ, R6, P2 ;  /* 0x000000ffff069224 */ /* 0x001fca00010e0606 */
[----:B------:R-:W-:-:S04]  /*b0a0*/  @!P1 LOP3.LUT R7, R7, R6, RZ, 0x3c, !PT ;  /* 0x0000000607079212 */ /* 0x000fc800078e3cff */
[----:B------:R-:W-:-:S04]  /*b0b0*/  @!P1 LOP3.LUT R6, R7, R6, RZ, 0x3c, !PT ;  /* 0x0000000607069212 */ /* 0x000fc800078e3cff */
[----:B------:R-:W-:-:S05]  /*b0c0*/  @!P1 LOP3.LUT R7, R7, R6, RZ, 0x3c, !PT ;  /* 0x0000000607079212 */ /* 0x000fca00078e3cff */
[----:B------:R0:W-:Y:S01]  /*b0d0*/  @!P1 LDGSTS.E.BYPASS.LTC128B.128 [R9+0x20c00], desc[UR42][R6.64], !P0 ;  /* 0x20c0000006099fae */ /* 0x0001e2000c101d6a */
[----:B------:R-:W-:-:S03]  /*b0e0*/  ISETP.GE.AND P1, PT, R11, R2, PT ;  /* 0x000000020b00720c */ /* 0x000fc60003f26270 */
[----:B0-----:R-:W0:Y:S10]  /*b0f0*/  SHFL.IDX PT, R6, R3, 0x2, 0x181f ;  /* 0x00581f0003067f89 */ /* 0x001e3400000e0000 */
[----:B-1----:R-:W-:-:S02]  /*b100*/  @!P1 LEA R7, P2, R8, R14, 0x1 ;  /* 0x0000000e08079211 */ /* 0x002fc400078408ff */
[----:B------:R-:W-:Y:S01]  /*b110*/  @!P1 LEA R9, R4, UR38, 0x1 ;  /* 0x0000002604099c11 */ /* 0x000fe2000f8e08ff */
[----:B------:R-:W1:Y:S04]  /*b120*/  SHFL.IDX PT, R3, R3, 0x3, 0x181f ;  /* 0x00781f0003037f89 */ /* 0x000e6800000e0000 */
[----:B------:R2:W3:Y:S01]  /*b130*/  SHFL.IDX PT, R14, R0, 0x3, 0x181f ;  /* 0x00781f00000e7f89 */ /* 0x0004e200000e0000 */
[----:B0-----:R-:W-:-:S05]  /*b140*/  @!P1 IMAD.X R6, RZ, RZ, R6, P2 ;  /* 0x000000ffff069224 */ /* 0x001fca00010e0606 */
[----:B------:R-:W-:-:S04]  /*b150*/  @!P1 LOP3.LUT R7, R7, R6, RZ, 0x3c, !PT ;  /* 0x0000000607079212 */ /* 0x000fc800078e3cff */
[----:B------:R-:W-:-:S04]  /*b160*/  @!P1 LOP3.LUT R6, R7, R6, RZ, 0x3c, !PT ;  /* 0x0000000607069212 */ /* 0x000fc800078e3cff */
[----:B------:R-:W-:-:S05]  /*b170*/  @!P1 LOP3.LUT R7, R7, R6, RZ, 0x3c, !PT ;  /* 0x0000000607079212 */ /* 0x000fca00078e3cff */
[----:B-1-3--:R2:W-:Y:S02]  /*b180*/  @!P1 LDGSTS.E.BYPASS.LTC128B.128 [R9+0x21400], desc[UR42][R6.64], !P0 ;  /* 0x2140000006099fae */ /* 0x00a5e4000c101d6a */
.L_x_3155:
[----:B------:R-:W-:-:S05]  /*b190*/  VIADD R5, R5, 0x30 ;  /* 0x0000003005057836 */ /* 0x000fca0000000000 */
[----:B------:R-:W-:-:S13]  /*b1a0*/  ISETP.GE.AND P1, PT, R5, R2, PT ;  /* 0x000000020500720c */ /* 0x000fda0003f26270 */
[----:B------:R-:W-:Y:S02]  /*b1b0*/  @!P1 LEA R2, P2, R8, R14, 0x1 ;  /* 0x0000000e08029211 */ /* 0x000fe400078408ff */
[----:B------:R-:W-:Y:S01]  /*b1c0*/  @!P1 LEA R5, R4, UR38, 0x1 ;  /* 0x0000002604059c11 */ /* 0x000fe2000f8e08ff */
[----:B------:R-:W-:Y:S02]  /*b1d0*/  IMAD.MOV.U32 R4, RZ, RZ, 0x1 ;  /* 0x00000001ff047424 */ /* 0x000fe400078e00ff */
[----:B------:R-:W-:-:S03]  /*b1e0*/  @!P1 IMAD.X R3, RZ, RZ, R3, P2 ;  /* 0x000000ffff039224 */ /* 0x000fc600010e0603 */
[----:B------:R-:W-:Y:S02]  /*b1f0*/  SHF.L.U32 R4, R4, 0x1f, RZ ;  /* 0x0000001f04047819 */ /* 0x000fe400000006ff */
[----:B------:R-:W-:Y:S01]  /*b200*/  @!PT LDS RZ, [RZ] ;  /* 0x00000000fffff984 */ /* 0x000fe20000000800 */
[----:B------:R-:W-:Y:S01]  /*b210*/  @!PT LDS RZ, [RZ] ;  /* 0x00000000fffff984 */ /* 0x000fe20000000800 */
[----:B------:R-:W-:Y:S01]  /*b220*/  @!PT LDS RZ, [RZ] ;  /* 0x00000000fffff984 */ /* 0x000fe20000000800 */
[----:B------:R0:W-:Y:S01]  /*b230*/  @!P1 LDGSTS.E.BYPASS.LTC128B.128 [R5+0x21c00], desc[UR42][R2.64], !P0 ;  /* 0x21c0000002059fae */ /* 0x0001e2000c101d6a */
[----:B------:R-:W-:Y:S01]  /*b240*/  NOP ;  /* 0x0000000000007918 */ /* 0x000fe20000000000 */
[----:B------:R-:W-:Y:S02]  /*b250*/  SYNCS.ARRIVE.TRANS64.RED.A0T1 RZ, [UR38+0x28c00], RZ ;  /* 0x028c00ffffff79a7 */ /* 0x000fe40008200426 */
[----:B------:R-:W-:Y:S01]  /*b260*/  ARRIVES.LDGSTSBAR.64.TRANSCNT [UR38+0x28c00] ;  /* 0x028c0000ff0079b0 */ /* 0x000fe20008000aa6 */
[----:B------:R-:W-:Y:S01]  /*b270*/  NOP ;  /* 0x0000000000007918 */ /* 0x000fe20000000000 */
[----:B------:R-:W-:Y:S01]  /*b280*/  SYNCS.ARRIVE.TRANS64.A1T0 RZ, [UR38+0x28c00], RZ ;  /* 0x028c00ffffff79a7 */ /* 0x000fe20008100026 */
[----:B------:R-:W1:Y:S02]  /*b290*/  SYNCS.PHASECHK.TRANS64.TRYWAIT P0, [UR38+0x28c20], R4 ;  /* 0x028c2004ff0075a7 */ /* 0x000e640008000166 */
[----:B01----:R-:W-:Y:S05]  /*b2a0*/  @!P0 BRA `(.L_x_3054) ;  /* 0x0000003800388947 */ /* 0x003fea0003800000 */
.L_x_3156:
[----:B------:R-:W-:Y:S01]  /*b2b0*/  ISETP.NE.AND P0, PT, R19, RZ, PT ;  /* 0x000000ff1300720c */ /* 0x000fe20003f05270 */
[----:B------:R-:W-:Y:S01]  /*b2c0*/  BSSY B0, `(.L_x_3055) ;  /* 0x000007f000007945 */ /* 0x000fe20003800000 */
[----:B--2---:R-:W-:-:S11]  /*b2d0*/  MOV R0, 0x1 ;  /* 0x0000000100007802 */ /* 0x004fd60000000f00 */
[----:B------:R-:W-:Y:S05]  /*b2e0*/  @!P0 BRA `(.L_x_3056) ;  /* 0x0000000400f08947 */ /* 0x000fea0003800000 */
[----:B------:R-:W1:Y:S01]  /*b2f0*/  SYNCS.PHASECHK.TRANS64.TRYWAIT P0, [UR38+0x28c60], R4 ;  /* 0x028c6004ff0075a7 */ /* 0x000e620008000166 */
[----:B------:R-:W2:Y:S02]  /*b300*/  S2R R2, SR_TID.X ;  /* 0x0000000000027919 */ /* 0x000ea40000002100 */
[----:B--2---:R-:W-:-:S04]  /*b310*/  LOP3.LUT R2, R2, 0x7f, RZ, 0xc0, !PT ;  /* 0x0000007f02027812 */ /* 0x004fc800078ec0ff */
[----:B------:R-:W-:Y:S01]  /*b320*/  ISETP.NE.AND P1, PT, R2, RZ, PT ;  /* 0x000000ff0200720c */ /* 0x000fe20003f25270 */
[----:B-1----:R-:W-:-:S12]  /*b330*/  @!P0 BRA `(.L_x_3057) ;  /* 0x00000038002c8947 */ /* 0x002fd80003800000 */
.L_x_3157:
[----:B------:R-:W-:Y:S04]  /*b340*/  BSSY B1, `(.L_x_3058) ;  /* 0x0000008000017945 */ /* 0x000fe80003800000 */
[----:B------:R-:W-:Y:S05]  /*b350*/  @P1 BRA `(.L_x_3059) ;  /* 0x0000000000181947 */ /* 0x000fea0003800000 */
[----:B0-----:R-:W0:Y:S01]  /*b360*/  S2R R3, SR_TID.X ;  /* 0x0000000000037919 */ /* 0x001e220000002100 */
[----:B------:R-:W-:-:S04]  /*b370*/  IMAD.MOV.U32 R2, RZ, RZ, 0x10000 ;  /* 0x00010000ff027424 */ /* 0x000fc800078e00ff */
[----:B------:R1:W-:Y:S01]  /*b380*/  SYNCS.ARRIVE.TRANS64 RZ, [UR38+0x28c50], R2 ;  /* 0x028c5002ffff79a7 */ /* 0x0003e20008000026 */
[----:B0-----:R-:W-:-:S13]  /*b390*/  LOP3.LUT P0, RZ, R3, 0x1f, RZ, 0xc0, !PT ;  /* 0x0000001f03ff7812 */ /* 0x001fda000780c0ff */
[----:B-1----:R-:W-:Y:S05]  /*b3a0*/  @!P0 BRA `(.L_x_3059) ;  /* 0x0000000000048947 */ /* 0x002fea0003800000 */
[----:B------:R-:W-:Y:S01]  /*b3b0*/  BPT.TRAP 0x1 ;  /* 0x000000040000795c */ /* 0x000fe20000300000 */
.L_x_3059:
[----:B------:R-:W-:Y:S05]  /*b3c0*/  BSYNC B1 ;  /* 0x0000000000017941 */ /* 0x000fea0003800000 */
.L_x_3058:
[----:B------:R-:W2:Y:S01]  /*b3d0*/  LDL.LU R2, [R1+0x4] ;  /* 0x0000040001027983 */ /* 0x000ea20000300800 */
[----:B------:R-:W-:Y:S01]  /*b3e0*/  ULDC.64 UR4, c[0x0][0x198] ;  /* 0x0000660000047ab9 */ /* 0x000fe20000000a00 */
[----:B------:R-:W-:Y:S01]  /*b3f0*/  PLOP3.LUT P0, PT, PT, PT, PT, 0x80, 0x0 ;  /* 0x000000000000781c */ /* 0x000fe20003f0f070 */
[----:B------:R-:W-:Y:S02]  /*b400*/  UIADD3 UR4, UP0, UR4, 0x470, URZ ;  /* 0x0000047004047890 */ /* 0x000fe4000ff1e03f */
[----:B------:R-:W-:Y:S02]  /*b410*/  UIADD3 UR8, UR38, 0x400, URZ ;  /* 0x0000040026087890 */ /* 0x000fe4000fffe03f */
[----:B------:R-:W-:Y:S02]  /*b420*/  UIADD3 UR9, UR38, 0x28c50, URZ ;  /* 0x00028c5026097890 */ /* 0x000fe4000fffe03f */
[----:B------:R-:W-:Y:S01]  /*b430*/  UIADD3.X UR5, URZ, UR5, URZ, UP0, !UPT ;  /* 0x000000053f057290 */ /* 0x000fe200087fe43f */
[----:B------:R-:W-:Y:S01]  /*b440*/  UMOV UR6, 0x0 ;  /* 0x0000000000067882 */ /* 0x000fe20000000000 */
[----:B------:R-:W-:Y:S01]  /*b450*/  UMOV UR7, 0x14f00000 ;  /* 0x14f0000000077882 */ /* 0x000fe20000000000 */
[----:B------:R-:W-:Y:S01]  /*b460*/  UMOV UR10, URZ ;  /* 0x0000003f000a7c82 */ /* 0x000fe20008000000 */
[----:B--2---:R-:W-:-:S08]  /*b470*/  IMAD.SHL.U32 R2, R2, 0x40, RZ ;  /* 0x0000004002027824 */ /* 0x004fd000078e00ff */
.L_x_3060:
        /* <DEDUP_REMOVED lines=13> */
.L_x_3061:
        /* <DEDUP_REMOVED lines=13> */
.L_x_3062:
        /* <DEDUP_REMOVED lines=13> */
.L_x_3063:
        /* <DEDUP_REMOVED lines=13> */
.L_x_3064:
        /* <DEDUP_REMOVED lines=13> */
.L_x_3065:
        /* <DEDUP_REMOVED lines=13> */
.L_x_3066:
        /* <DEDUP_REMOVED lines=13> */
.L_x_3067:
        /* <DEDUP_REMOVED lines=8> */
.L_x_3056:
[----:B------:R-:W-:Y:S05]  /*bab0*/  BSYNC B0 ;  /* 0x0000000000007941 */ /* 0x000fea0003800000 */
.L_x_3055:
[----:B0-----:R-:W2:Y:S04]  /*bac0*/  LDL.LU R4, [R1+0x10] ;  /* 0x0000100001047983 */ /* 0x001ea80000300800 */
[----:B------:R-:W3:Y:S01]  /*bad0*/  LDL R3, [R1+0x8] ;  /* 0x0000080001037983 */ /* 0x000ee20000100800 */
[----:B------:R-:W-:Y:S01]  /*bae0*/  IMAD.MOV.U32 R9, RZ, RZ, RZ ;  /* 0x000000ffff097224 */ /* 0x000fe200078e00ff */
[----:B------:R-:W-:Y:S01]  /*baf0*/  MOV R6, 0x1 ;  /* 0x0000000100067802 */ /* 0x000fe20000000f00 */
[----:B--2---:R-:W-:-:S05]  /*bb00*/  VIADD R7, R4, 0xfffffffe ;  /* 0xfffffffe04077836 */ /* 0x004fca0000000000 */
[----:B---3--:R-:W-:-:S13]  /*bb10*/  ISETP.GE.AND P0, PT, R7, R3, PT ;  /* 0x000000030700720c */ /* 0x008fda0003f06270 */
[----:B------:R-:W-:Y:S05]  /*bb20*/  @!P0 BRA `(.L_x_3041) ;  /* 0x0000002400108947 */ /* 0x000fea0003800000 */
[----:B------:R-:W2:Y:S01]  /*bb30*/  LDL.LU R4, [R1+0xc] ;  /* 0x00000c0001047983 */ /* 0x000ea20000300800 */
[----:B------:R-:W-:Y:S01]  /*bb40*/  UIADD3 UR4, UR40, 0x1, URZ ;  /* 0x0000000128047890 */ /* 0x000fe2000fffe03f */
[----:B------:R-:W-:Y:S01]  /*bb50*/  LOP3.LUT R2, RZ, R3, RZ, 0x33, !PT ;  /* 0x00000003ff027212 */ /* 0x000fe200078e33ff */
[----:B------:R-:W-:-:S04]  /*bb60*/  IMAD.MOV.U32 R6, RZ, RZ, 0x1 ;  /* 0x00000001ff067424 */ /* 0x000fc800078e00ff */
[----:B--2---:R-:W-:Y:S02]  /*bb70*/  IMAD R0, R4, UR4, RZ ;  /* 0x0000000404007c24 */ /* 0x004fe4000f8e02ff */
[----:B------:R-:W0:Y:S03]  /*bb80*/  S2R R4, SR_TID.X ;  /* 0x0000000000047919 */ /* 0x000e260000002100 */
[----:B------:R-:W-:-:S05]  /*bb90*/  VIMNMX R0, R0, UR39, PT ;  /* 0x0000002700007c48 */ /* 0x000fca000bfe0100 */
[----:B------:R-:W-:-:S05]  /*bba0*/  IMAD.MOV R3, RZ, RZ, -R0 ;  /* 0x000000ffff037224 */ /* 0x000fca00078e0a00 */
[----:B------:R-:W-:Y:S02]  /*bbb0*/  VIADDMNMX R3, R3, 0x1, R2, !PT ;  /* 0x0000000103037846 */ /* 0x000fe40007800102 */
[----:B------:R-:W-:-:S03]  /*bbc0*/  LOP3.LUT R2, RZ, R0, RZ, 0x33, !PT ;  /* 0x00000000ff027212 */ /* 0x000fc600078e33ff */
[----:B------:R-:W-:Y:S02]  /*bbd0*/  VIADD R5, R3, 0xfffffffe ;  /* 0xfffffffe03057836 */ /* 0x000fe40000000000 */
[----:B------:R-:W-:Y:S01]  /*bbe0*/  IMAD.IADD R3, R0, 0x1, R3 ;  /* 0x0000000100037824 */ /* 0x000fe200078e0203 */
[----:B------:R-:W-:Y:S02]  /*bbf0*/  MOV R0, 0x1 ;  /* 0x0000000100007802 */ /* 0x000fe40000000f00 */
[----:B------:R-:W-:Y:S02]  /*bc00*/  ISETP.NE.AND P0, PT, R5, R2, PT ;  /* 0x000000020500720c */ /* 0x000fe40003f05270 */
[----:B------:R-:W-:Y:S02]  /*bc10*/  LOP3.LUT R12, R3, 0x1, RZ, 0xc0, !PT ;  /* 0x00000001030c7812 */ /* 0x000fe400078ec0ff */
[----:B0-----:R-:W-:-:S09]  /*bc20*/  LOP3.LUT R10, R4, 0x1f, RZ, 0xc0, !PT ;  /* 0x0000001f040a7812 */ /* 0x001fd200078ec0ff */
[----:B------:R-:W-:Y:S05]  /*bc30*/  @!P0 BRA `(.L_x_3068) ;  /* 0x0000001400dc8947 */ /* 0x000fea0003800000 */
[----:B------:R-:W-:Y:S01]  /*bc40*/  BSSY B0, `(.L_x_3068) ;  /* 0x0000176000007945 */ /* 0x000fe20003800000 */
[----:B------:R-:W-:Y:S02]  /*bc50*/  IMAD.IADD R8, R3, 0x1, -R12 ;  /* 0x0000000103087824 */ /* 0x000fe400078e0a0c */
[----:B------:R-:W-:-:S07]  /*bc60*/  IMAD.MOV.U32 R0, RZ, RZ, 0x1 ;  /* 0x00000001ff007424 */ /* 0x000fce00078e00ff */
.L_x_3109:
[----:B------:R-:W-:Y:S01]  /*bc70*/  ISETP.NE.AND P0, PT, R19, RZ, PT ;  /* 0x000000ff1300720c */ /* 0x000fe20003f05270 */
[----:B------:R-:W-:Y:S01]  /*bc80*/  VIADD R8, R8, 0xfffffffe ;  /* 0xfffffffe08087836 */ /* 0x000fe20000000000 */
[----:B------:R-:W-:Y:S04]  /*bc90*/  BSSY B1, `(.L_x_3069) ;  /* 0x00000b6000017945 */ /* 0x000fe80003800000 */
[----:B------:R-:W-:-:S07]  /*bca0*/  ISETP.NE.AND P1, PT, R8, RZ, PT ;  /* 0x000000ff0800720c */ /* 0x000fce0003f25270 */
[----:B------:R-:W-:Y:S06]  /*bcb0*/  @!P0 BRA `(.L_x_3070) ;  /* 0x0000000800cc8947 */ /* 0x000fec0003800000 */
[----:B------:R-:W2:Y:S01]  /*bcc0*/  LDL R2, [R1] ;  /* 0x0000000001027983 */ /* 0x000ea20000100800 */
[----:B------:R-:W-:Y:S01]  /*bcd0*/  IMAD.MOV.U32 R13, RZ, RZ, R7 ;  /* 0x000000ffff0d7224 */ /* 0x000fe200078e0007 */
[----:B--2---:R-:W-:-:S13]  /*bce0*/  ISETP.NE.AND P0, PT, R2, RZ, PT ;  /* 0x000000ff0200720c */ /* 0x004fda0003f05270 */
[----:B------:R-:W-:Y:S05]  /*bcf0*/  @!P0 BRA `(.L_x_3071) ;  /* 0x00000000004c8947 */ /* 0x000fea0003800000 */
[----:B------:R-:W0:Y:S01]  /*bd00*/  LDC R13, c[0x0][0x43c] ;  /* 0x00010f00ff0d7b82 */ /* 0x000e220000000800 */
[----:B------:R-:W-:Y:S01]  /*bd10*/  MOV R11, R7 ;  /* 0x00000007000b7202 */ /* 0x000fe20000000f00 */
[----:B------:R-:W-:Y:S01]  /*bd20*/  ULDC.64 UR4, c[0x0][0x428] ;  /* 0x00010a0000047ab9 */ /* 0x000fe20000000a00 */
[----:B0-----:R-:W-:-:S13]  /*bd30*/  ISETP.NE.AND P0, PT, R13, 0x1, PT ;  /* 0x000000010d00780c */ /* 0x001fda0003f05270 */
[----:B------:R-:W0:Y:S02]  /*bd40*/  @P0 LDC.64 R2, c[0x0][0x440] ;  /* 0x00011000ff020b82 */ /* 0x000e240000000a00 */
[----:B0-----:R-:W-:-:S05]  /*bd50*/  @P0 IMAD.HI.U32 R2, R7, R2, RZ ;  /* 0x0000000207020227 */ /* 0x001fca00078e00ff */
[----:B------:R-:W-:Y:S01]  /*bd60*/  @P0 SHF.R.U32.HI R11, RZ, R3, R2 ;  /* 0x00000003ff0b0219 */ /* 0x000fe20000011602 */
[----:B------:R-:W-:-:S03]  /*bd70*/  IMAD R2, R18, UR4, RZ ;  /* 0x0000000412027c24 */ /* 0x000fc6000f8e02ff */
[--C-:B------:R-:W-:Y:S01]  /*bd80*/  SHF.R.S32.HI R3, RZ, 0x1f, R11.reuse ;  /* 0x0000001fff037819 */ /* 0x100fe2000001140b */
        /* <DEDUP_REMOVED lines=10> */
.L_x_3071:
[----:B------:R-:W1:Y:S01]  /*be30*/  S2R R2, SR_TID.X ;  /* 0x0000000000027919 */ /* 0x000e620000002100 */
[----:B------:R-:W-:Y:S01]  /*be40*/  BSSY B2, `(.L_x_3072) ;  /* 0x0000006000027945 */ /* 0x000fe20003800000 */
[----:B-1----:R-:W-:Y:S02]  /*be50*/  LOP3.LUT R3, R2, 0x7f, RZ, 0xc0, !PT ;  /* 0x0000007f02037812 */ /* 0x002fe400078ec0ff */
[----:B------:R-:W-:Y:S02]  /*be60*/  SHF.L.U32 R2, R0, 0x1f, RZ ;  /* 0x0000001f00027819 */ /* 0x000fe400000006ff */
[----:B------:R-:W-:Y:S02]  /*be70*/  ISETP.NE.AND P2, PT, R3, RZ, PT ;  /* 0x000000ff0300720c */ /* 0x000fe40003f45270 */
[----:B------:R-:W1:Y:S02]  /*be80*/  SYNCS.PHASECHK.TRANS64.TRYWAIT P0, [UR38+0x28c48], R2 ;  /* 0x028c4802ff0075a7 */ /* 0x000e640008000166 */
[----:B-1----:R-:W-:Y:S09]  /*be90*/  @!P0 BRA `(.L_x_3073) ;  /* 0x0000002c006c8947 */ /* 0x002ff20003800000 */
.L_x_3158:
[----:B------:R-:W-:Y:S05]  /*bea0*/  BSYNC B2 ;  /* 0x0000000000027941 */ /* 0x000fea0003800000 */
.L_x_3072:
[----:B------:R-:W-:Y:S04]  /*beb0*/  BSSY B2, `(.L_x_3074) ;  /* 0x0000007000027945 */ /* 0x000fe80003800000 */
[----:B------:R-:W-:Y:S05]  /*bec0*/  @P2 BRA `(.L_x_3075) ;  /* 0x0000000000142947 */ /* 0x000fea0003800000 */
[----:B------:R-:W-:Y:S01]  /*bed0*/  ISETP.NE.AND P0, PT, R10, RZ, PT ;  /* 0x000000ff0a00720c */ /* 0x000fe20003f05270 */
[----:B-1----:R-:W-:-:S04]  /*bee0*/  IMAD.MOV.U32 R3, RZ, RZ, 0x2000 ;  /* 0x00002000ff037424 */ /* 0x002fc800078e00ff */
[----:B------:R2:W-:Y:S08]  /*bef0*/  SYNCS.ARRIVE.TRANS64 RZ, [UR38+0x28c38], R3 ;  /* 0x028c3803ffff79a7 */ /* 0x0005f00008000026 */
[----:B--2---:R-:W-:Y:S05]  /*bf00*/  @!P0 BRA `(.L_x_3075) ;  /* 0x0000000000048947 */ /* 0x004fea0003800000 */
[----:B------:R-:W-:Y:S01]  /*bf10*/  BPT.TRAP 0x1 ;  /* 0x000000040000795c */ /* 0x000fe20000300000 */
.L_x_3075:
[----:B------:R-:W-:Y:S05]  /*bf20*/  BSYNC B2 ;  /* 0x0000000000027941 */ /* 0x000fea0003800000 */
.L_x_3074:
[----:B0-----:R-:W-:Y:S01]  /*bf30*/  MOV R4, RZ ;  /* 0x000000ff00047202 */ /* 0x001fe20000000f00 */
[----:B------:R-:W-:Y:S01]  /*bf40*/  ULDC.64 UR4, c[0x0][0x198] ;  /* 0x0000660000047ab9 */ /* 0x000fe20000000a00 */
[----:B------:R-:W-:Y:S01]  /*bf50*/  PLOP3.LUT P0, PT, PT, PT, PT, 0x80, 0x0 ;  /* 0x000000000000781c */ /* 0x000fe20003f0f070 */
[----:B------:R-:W-:Y:S01]  /*bf60*/  UIADD3 UR4, UP0, UR4, 0x370, URZ ;  /* 0x0000037004047890 */ /* 0x000fe2000ff1e03f */
[----:B------:R-:W-:Y:S01]  /*bf70*/  R2UR UR34, R4 ;  /* 0x00000000042272ca */ /* 0x000fe200000e0000 */
[----:B------:R-:W-:Y:S01]  /*bf80*/  IMAD.SHL.U32 R5, R13, 0x40, RZ ;  /* 0x000000400d057824 */ /* 0x000fe200078e00ff */
[----:B------:R-:W-:Y:S02]  /*bf90*/  UIADD3 UR32, UR38, 0x24400, URZ ;  /* 0x0002440026207890 */ /* 0x000fe4000fffe03f */
[----:B------:R-:W-:Y:S02]  /*bfa0*/  UIADD3 UR33, UR38, 0x28c38, URZ ;  /* 0x00028c3826217890 */ /* 0x000fe4000fffe03f */
[----:B------:R-:W-:Y:S01]  /*bfb0*/  UIADD3.X UR5, URZ, UR5, URZ, UP0, !UPT ;  /* 0x000000053f057290 */ /* 0x000fe200087fe43f */
[----:B------:R-:W-:Y:S01]  /*bfc0*/  UMOV UR6, 0x0 ;  /* 0x0000000000067882 */ /* 0x000fe20000000000 */
[----:B------:R-:W-:-:S10]  /*bfd0*/  UMOV UR7, 0x14f00000 ;  /* 0x14f0000000077882 */ /* 0x000fd40000000000 */
.L_x_3076:
[----:B------:R-:W-:-:S13]  /*bfe0*/  @P0 ELECT P3, URZ, PT ;  /* 0x00000000003f082f */ /* 0x000fda0003860000 */
[----:B-----5:R-:W-:Y:S02]  /*bff0*/  @P3 R2UR UR37, R16 ;  /* 0x00000000102532ca */ /* 0x020fe400000e0000 */
        /* <DEDUP_REMOVED lines=8> */
.L_x_3159:
[----:B------:R-:W-:Y:S05]  /*c080*/  BSYNC B2 ;  /* 0x0000000000027941 */ /* 0x000fea0003800000 */
.L_x_3077:
[----:B------:R-:W-:Y:S01]  /*c090*/  BSSY B2, `(.L_x_3079) ;  /* 0x0000009000027945 */ /* 0x000fe20003800000 */
[----:B01----:R-:W-:Y:S02]  /*c0a0*/  IMAD.MOV.U32 R2, RZ, RZ, 0x0 ;  /* 0x00000000ff027424 */ /* 0x003fe400078e00ff */
[----:B------:R-:W-:Y:S01]  /*c0b0*/  IMAD.MOV.U32 R3, RZ, RZ, 0x14f00000 ;  /* 0x14f00000ff037424 */ /* 0x000fe200078e00ff */
[----:B------:R-:W-:Y:S06]  /*c0c0*/  @P2 BRA `(.L_x_3080) ;  /* 0x0000000000142947 */ /* 0x000fec0003800000 */
[----:B------:R-:W-:Y:S01]  /*c0d0*/  ISETP.NE.AND P0, PT, R10, RZ, PT ;  /* 0x000000ff0a00720c */ /* 0x000fe20003f05270 */
[----:B------:R-:W-:-:S04]  /*c0e0*/  IMAD.MOV.U32 R11, RZ, RZ, 0x10000 ;  /* 0x00010000ff0b7424 */ /* 0x000fc800078e00ff */
[----:B------:R0:W-:Y:S08]  /*c0f0*/  SYNCS.ARRIVE.TRANS64 RZ, [UR38+0x28c58], R11 ;  /* 0x028c580bffff79a7 */ /* 0x0001f00008000026 */
[----:B0-----:R-:W-:Y:S05]  /*c100*/  @!P0 BRA `(.L_x_3080) ;  /* 0x0000000000048947 */ /* 0x001fea0003800000 */
[----:B------:R-:W-:Y:S01]  /*c110*/  BPT.TRAP 0x1 ;  /* 0x000000040000795c */ /* 0x000fe20000300000 */
.L_x_3080:
[----:B------:R-:W-:Y:S05]  /*c120*/  BSYNC B2 ;  /* 0x0000000000027941 */ /* 0x000fea0003800000 */
.L_x_3079:
[----:B------:R-:W-:Y:S01]  /*c130*/  R2UR UR10, R4 ;  /* 0x00000000040a72ca */ /* 0x000fe200000e0000 */
[----:B------:R-:W-:Y:S01]  /*c140*/  ULDC.64 UR4, c[0x0][0x198] ;  /* 0x0000660000047ab9 */ /* 0x000fe20000000a00 */
[----:B------:R-:W-:Y:S01]  /*c150*/  R2UR UR6, R2 ;  /* 0x00000000020672ca */ /* 0x000fe200000e0000 */
[----:B------:R-:W-:Y:S01]  /*c160*/  UIADD3 UR4, UP0, UR4, 0x470, URZ ;  /* 0x0000047004047890 */ /* 0x000fe2000ff1e03f */
[----:B------:R-:W-:Y:S01]  /*c170*/  R2UR UR7, R3 ;  /* 0x00000000030772ca */ /* 0x000fe200000e0000 */
[----:B------:R-:W-:Y:S01]  /*c180*/  UIADD3 UR8, UR38, 0x10400, URZ ;  /* 0x0001040026087890 */ /* 0x000fe2000fffe03f */
[----:B------:R-:W-:Y:S01]  /*c190*/  PLOP3.LUT P0, PT, PT, PT, PT, 0x80, 0x0 ;  /* 0x000000000000781c */ /* 0x000fe20003f0f070 */
[----:B------:R-:W-:Y:S02]  /*c1a0*/  UIADD3 UR9, UR38, 0x28c58, URZ ;  /* 0x00028c5826097890 */ /* 0x000fe4000fffe03f */
[----:B------:R-:W-:-:S12]  /*c1b0*/  UIADD3.X UR5, URZ, UR5, URZ, UP0, !UPT ;  /* 0x000000053f057290 */ /* 0x000fd800087fe43f */
.L_x_3081:
        /* <DEDUP_REMOVED lines=10> */
[----:B------:R-:W-:Y:S01]  /*c260*/  R2UR UR7, R3 ;  /* 0x00000000030772ca */ /* 0x000fe200000e0000 */
[----:B------:R-:W-:Y:S01]  /*c270*/  UMOV UR10, 0x40 ;  /* 0x00000040000a7882 */ /* 0x000fe20000000000 */
[----:B------:R-:W-:-:S13]  /*c280*/  PLOP3.LUT P0, PT, PT, PT, PT, 0x80, 0x0 ;  /* 0x000000000000781c */ /* 0x000fda0003f0f070 */
.L_x_3082:
        /* <DEDUP_REMOVED lines=13> */
.L_x_3083:
        /* <DEDUP_REMOVED lines=13> */
.L_x_3084:
        /* <DEDUP_REMOVED lines=13> */
.L_x_3085:
        /* <DEDUP_REMOVED lines=13> */
.L_x_3086:
        /* <DEDUP_REMOVED lines=13> */
.L_x_3087:
        /* <DEDUP_REMOVED lines=13> */
.L_x_3088:
        /* <DEDUP_REMOVED lines=8> */
.L_x_3070:
[----:B------:R-:W-:Y:S05]  /*c7f0*/  BSYNC B1 ;  /* 0x0000000000017941 */ /* 0x000fea0003800000 */
.L_x_3069:
[----:B------:R-:W-:Y:S01]  /*c800*/  ISETP.NE.AND P3, PT, R19, RZ, PT ;  /* 0x000000ff1300720c */ /* 0x000fe20003f65270 */
[----:B------:R-:W-:Y:S01]  /*c810*/  BSSY B1, `(.L_x_3089) ;  /* 0x00000b6000017945 */ /* 0x000fe20003800000 */
[----:B------:R-:W-:-:S11]  /*c820*/  LOP3.LUT R0, R0, 0x1, RZ, 0x3c, !PT ;  /* 0x0000000100007812 */ /* 0x000fd600078e3cff */
[----:B------:R-:W-:Y:S05]  /*c830*/  @!P3 BRA `(.L_x_3090) ;  /* 0x0000000800ccb947 */ /* 0x000fea0003800000 */
[----:B------:R-:W2:Y:S01]  /*c840*/  LDL R2, [R1] ;  /* 0x0000000001027983 */ /* 0x000ea20000100800 */
[----:B------:R-:W-:Y:S02]  /*c850*/  IADD3 R11, R7, -0x1, RZ ;  /* 0xffffffff070b7810 */ /* 0x000fe40007ffe0ff */
        /* <DEDUP_REMOVED lines=15> */
[----:B------:R-:W-:Y:S02]  /*c950*/  ULDC.64 UR4, c[0x0][0x418] ;  /* 0x0001060000047ab9 */ /* 0x000fe40000000a00 */
[----:B------:R-:W-:Y:S01]  /*c960*/  LEA R4, P0, R2, UR4, 0x2 ;  /* 0x0000000402047c11 */ /* 0x000fe2000f8010ff */
[----:B------:R-:W-:-:S05]  /*c970*/  IMAD.IADD R3, R5, 0x1, R3 ;  /* 0x0000000105037824 */ /* 0x000fca00078e0203 */
[----:B------:R-:W-:-:S05]  /*c980*/  LEA.HI.X R5, R2, UR5, R3, 0x2, P0 ;  /* 0x0000000502057c11 */ /* 0x000fca00080f1403 */
[----:B------:R0:W5:Y:S02]  /*c990*/  LDG.E R16, desc[UR42][R4.64] ;  /* 0x0000002a04107981 */ /* 0x000164000c1e1900 */
.L_x_3091:
[----:B------:R-:W1:Y:S01]  /*c9a0*/  S2R R2, SR_TID.X ;  /* 0x0000000000027919 */ /* 0x000e620000002100 */
[----:B------:R-:W-:Y:S01]  /*c9b0*/  BSSY B2, `(.L_x_3092) ;  /* 0x0000006000027945 */ /* 0x000fe20003800000 */
[----:B-1----:R-:W-:Y:S02]  /*c9c0*/  LOP3.LUT R3, R2, 0x7f, RZ, 0xc0, !PT ;  /* 0x0000007f02037812 */ /* 0x002fe400078ec0ff */
[----:B------:R-:W-:Y:S02]  /*c9d0*/  SHF.L.U32 R2, R0, 0x1f, RZ ;  /* 0x0000001f00027819 */ /* 0x000fe400000006ff */
[----:B------:R-:W-:Y:S02]  /*c9e0*/  ISETP.NE.AND P2, PT, R3, RZ, PT ;  /* 0x000000ff0300720c */ /* 0x000fe40003f45270 */
[----:B------:R-:W1:Y:S02]  /*c9f0*/  SYNCS.PHASECHK.TRANS64.TRYWAIT P0, [UR38+0x28c40], R2 ;  /* 0x028c4002ff0075a7 */ /* 0x000e640008000166 */
[----:B-1----:R-:W-:Y:S09]  /*ca00*/  @!P0 BRA `(.L_x_3093) ;  /* 0x0000002000c08947 */ /* 0x002ff20003800000 */
.L_x_3160:
[----:B------:R-:W-:Y:S05]  /*ca10*/  BSYNC B2 ;  /* 0x0000000000027941 */ /* 0x000fea0003800000 */
.L_x_3092:
[----:B------:R-:W-:Y:S04]  /*ca20*/  BSSY B2, `(.L_x_3094) ;  /* 0x0000007000027945 */ /* 0x000fe80003800000 */
[----:B------:R-:W-:Y:S05]  /*ca30*/  @P2 BRA `(.L_x_3095) ;  /* 0x0000000000142947 */ /* 0x000fea0003800000 */
[----:B------:R-:W-:Y:S01]  /*ca40*/  ISETP.NE.AND P0, PT, R10, RZ, PT ;  /* 0x000000ff0a00720c */ /* 0x000fe20003f05270 */
[----:B-1----:R-:W-:-:S04]  /*ca50*/  IMAD.MOV.U32 R3, RZ, RZ, 0x2000 ;  /* 0x00002000ff037424 */ /* 0x002fc800078e00ff */
[----:B------:R2:W-:Y:S08]  /*ca60*/  SYNCS.ARRIVE.TRANS64 RZ, [UR38+0x28c30], R3 ;  /* 0x028c3003ffff79a7 */ /* 0x0005f00008000026 */
[----:B--2---:R-:W-:Y:S05]  /*ca70*/  @!P0 BRA `(.L_x_3095) ;  /* 0x0000000000048947 */ /* 0x004fea0003800000 */
[----:B------:R-:W-:Y:S01]  /*ca80*/  BPT.TRAP 0x1 ;  /* 0x000000040000795c */ /* 0x000fe20000300000 */
.L_x_3095:
[----:B------:R-:W-:Y:S05]  /*ca90*/  BSYNC B2 ;  /* 0x0000000000027941 */ /* 0x000fea0003800000 */
.L_x_3094:
        /* <DEDUP_REMOVED lines=11> */
.L_x_3096:
        /* <DEDUP_REMOVED lines=11> */
.L_x_3161:
[----:B------:R-:W-:Y:S05]  /*cc00*/  BSYNC B2 ;  /* 0x0000000000027941 */ /* 0x000fea0003800000 */
.L_x_3097:
        /* <DEDUP_REMOVED lines=9> */
.L_x_3100:
[----:B------:R-:W-:Y:S05]  /*cca0*/  BSYNC B2 ;  /* 0x0000000000027941 */ /* 0x000fea0003800000 */
.L_x_3099:
        /* <DEDUP_REMOVED lines=9> */
.L_x_3101:
        /* <DEDUP_REMOVED lines=13> */
.L_x_3102:
        /* <DEDUP_REMOVED lines=13> */
.L_x_3103:
        /* <DEDUP_REMOVED lines=13> */
.L_x_3104:
        /* <DEDUP_REMOVED lines=13> */
.L_x_3105:
        /* <DEDUP_REMOVED lines=13> */
.L_x_3106:
        /* <DEDUP_REMOVED lines=13> */
.L_x_3107:
        /* <DEDUP_REMOVED lines=13> */
.L_x_3108:
        /* <DEDUP_REMOVED lines=8> */
.L_x_3090:
[----:B------:R-:W-:Y:S05]  /*d370*/  BSYNC B1 ;  /* 0x0000000000017941 */ /* 0x000fea0003800000 */
.L_x_3089:
[----:B------:R-:W-:Y:S01]  /*d380*/  IADD3 R7, R7, -0x2, RZ ;  /* 0xfffffffe07077810 */ /* 0x000fe20007ffe0ff */
[----:B------:R-:W-:Y:S06]  /*d390*/  @P1 BRA `(.L_x_3109) ;  /* 0xffffffe800341947 */ /* 0x000fec000383ffff */
[----:B------:R-:W-:Y:S05]  /*d3a0*/  BSYNC B0 ;  /* 0x0000000000007941 */ /* 0x000fea0003800000 */
.L_x_3068:
[----:B------:R-:W-:-:S13]  /*d3b0*/  ISETP.NE.AND P0, PT, R12, RZ, PT ;  /* 0x000000ff0c00720c */ /* 0x000fda0003f05270 */
[----:B------:R-:W-:Y:S05]  /*d3c0*/  @!P0 BRA `(.L_x_3041) ;  /* 0x0000000800e88947 */ /* 0x000fea0003800000 */
[----:B------:R-:W-:Y:S01]  /*d3d0*/  ISETP.NE.AND P1, PT, R19, RZ, PT ;  /* 0x000000ff1300720c */ /* 0x000fe20003f25270 */
[----:B------:R-:W-:-:S12]  /*d3e0*/  BSSY B0, `(.L_x_3110) ;  /* 0x00000b5000007945 */ /* 0x000fd80003800000 */
[----:B------:R-:W-:Y:S05]  /*d3f0*/  @!P1 BRA `(.L_x_3111) ;  /* 0x0000000800cc9947 */ /* 0x000fea0003800000 */
[----:B------:R-:W2:Y:S02]  /*d400*/  LDL.LU R2, [R1] ;  /* 0x0000000001027983 */ /* 0x000ea40000300800 */
        /* <DEDUP_REMOVED lines=21> */
.L_x_3112:
[----:B------:R-:W1:Y:S01]  /*d560*/  S2R R2, SR_TID.X ;  /* 0x0000000000027919 */ /* 0x000e620000002100 */
[----:B------:R-:W-:Y:S01]  /*d570*/  BSSY B1, `(.L_x_3113) ;  /* 0x0000006000017945 */ /* 0x000fe20003800000 */
[----:B-1----:R-:W-:Y:S02]  /*d580*/  LOP3.LUT R3, R2, 0x7f, RZ, 0xc0, !PT ;  /* 0x0000007f02037812 */ /* 0x002fe400078ec0ff */
[----:B------:R-:W-:Y:S02]  /*d590*/  SHF.L.U32 R2, R0, 0x1f, RZ ;  /* 0x0000001f00027819 */ /* 0x000fe400000006ff */
[----:B------:R-:W-:Y:S02]  /*d5a0*/  ISETP.NE.AND P1, PT, R3, RZ, PT ;  /* 0x000000ff0300720c */ /* 0x000fe40003f25270 */
[----:B------:R-:W1:Y:S02]  /*d5b0*/  SYNCS.PHASECHK.TRANS64.TRYWAIT P0, [UR38+0x28c48], R2 ;  /* 0x028c4802ff0075a7 */ /* 0x000e640008000166 */
[----:B-1----:R-:W-:Y:S09]  /*d5c0*/  @!P0 BRA `(.L_x_3114) ;  /* 0x0000001800008947 */ /* 0x002ff20003800000 */
.L_x_3162:
[----:B------:R-:W-:Y:S05]  /*d5d0*/  BSYNC B1 ;  /* 0x0000000000017941 */ /* 0x000fea0003800000 */
.L_x_3113:
[----:B------:R-:W-:Y:S04]  /*d5e0*/  BSSY B1, `(.L_x_3115) ;  /* 0x0000007000017945 */ /* 0x000fe80003800000 */
[----:B------:R-:W-:Y:S05]  /*d5f0*/  @P1 BRA `(.L_x_3116) ;  /* 0x0000000000141947 */ /* 0x000fea0003800000 */
[----:B------:R-:W-:Y:S02]  /*d600*/  ISETP.NE.AND P0, PT, R10, RZ, PT ;  /* 0x000000ff0a00720c */ /* 0x000fe40003f05270 */
[----:B-1----:R-:W-:-:S04]  /*d610*/  MOV R3, 0x2000 ;  /* 0x0000200000037802 */ /* 0x002fc80000000f00 */
[----:B------:R2:W-:Y:S07]  /*d620*/  SYNCS.ARRIVE.TRANS64 RZ, [UR38+0x28c38], R3 ;  /* 0x028c3803ffff79a7 */ /* 0x0005ee0008000026 */
[----:B------:R-:W-:Y:S05]  /*d630*/  @!P0 BRA `(.L_x_3116) ;  /* 0x0000000000048947 */ /* 0x000fea0003800000 */
[----:B------:R-:W-:Y:S01]  /*d640*/  BPT.TRAP 0x1 ;  /* 0x000000040000795c */ /* 0x000fe20000300000 */
.L_x_3116:
[----:B------:R-:W-:Y:S05]  /*d650*/  BSYNC B1 ;  /* 0x0000000000017941 */ /* 0x000fea0003800000 */
.L_x_3115:
[----:B------:R-:W-:Y:S01]  /*d660*/  IMAD.MOV.U32 R4, RZ, RZ, RZ ;  /* 0x000000ffff047224 */ /* 0x000fe200078e00ff */
[----:B------:R-:W-:Y:S01]  /*d670*/  ULDC.64 UR4, c[0x0][0x198] ;  /* 0x0000660000047ab9 */ /* 0x000fe20000000a00 */
[----:B------:R-:W-:Y:S01]  /*d680*/  PLOP3.LUT P0, PT, PT, PT, PT, 0x80, 0x0 ;  /* 0x000000000000781c */ /* 0x000fe20003f0f070 */
[----:B------:R-:W-:Y:S01]  /*d690*/  UIADD3 UR4, UP0, UR4, 0x370, URZ ;  /* 0x0000037004047890 */ /* 0x000fe2000ff1e03f */
[----:B------:R-:W-:Y:S01]  /*d6a0*/  IMAD.SHL.U32 R7, R7, 0x40, RZ ;  /* 0x0000004007077824 */ /* 0x000fe200078e00ff */
[----:B------:R-:W-:Y:S01]  /*d6b0*/  R2UR UR10, R4 ;  /* 0x00000000040a72ca */ /* 0x000fe200000e0000 */
[----:B------:R-:W-:Y:S02]  /*d6c0*/  UIADD3 UR8, UR38, 0x24400, URZ ;  /* 0x0002440026087890 */ /* 0x000fe4000fffe03f */
[----:B------:R-:W-:Y:S02]  /*d6d0*/  UIADD3 UR9, UR38, 0x28c38, URZ ;  /* 0x00028c3826097890 */ /* 0x000fe4000fffe03f */
[----:B------:R-:W-:Y:S01]  /*d6e0*/  UIADD3.X UR5, URZ, UR5, URZ, UP0, !UPT ;  /* 0x000000053f057290 */ /* 0x000fe200087fe43f */
[----:B------:R-:W-:Y:S01]  /*d6f0*/  UMOV UR6, 0x0 ;  /* 0x0000000000067882 */ /* 0x000fe20000000000 */
[----:B------:R-:W-:-:S10]  /*d700*/  UMOV UR7, 0x14f00000 ;  /* 0x14f0000000077882 */ /* 0x000fd40000000000 */
.L_x_3117:
[----:B------:R-:W-:-:S13]  /*d710*/  @P0 ELECT P2, URZ, PT ;  /* 0x00000000003f082f */ /* 0x000fda0003840000 */
[----:B-----5:R-:W-:Y:S01]  /*d720*/  @P2 R2UR UR13, R16 ;  /* 0x00000000100d22ca */ /* 0x020fe200000e0000 */
[----:B------:R-:W-:Y:S01]  /*d730*/  UMOV UR12, UR36 ;  /* 0x00000024000c7c82 */ /* 0x000fe20008000000 */
[----:B------:R-:W-:Y:S02]  /*d740*/  @P2 R2UR UR11, R7 ;  /* 0x00000000070b22ca */ /* 0x000fe400000e0000 */
[----:B------:R-:W-:Y:S02]  /*d750*/  @P2 PLOP3.LUT P0, PT, P2, PT, PT, 0x8, 0x0 ;  /* 0x000000000000281c */ /* 0x000fe4000170e170 */
[----:B------:R-:W-:-:S09]  /*d760*/  PLOP3.LUT P2, PT, PT, PT, PT, 0x8, 0x0 ;  /* 0x000000000000781c */ /* 0x000fd20003f4e170 */
[----:B------:R3:W-:Y:S02]  /*d770*/  UTMALDG.4D [UR8], [UR4], desc[UR6] ;  /* 0x00000608040075b4 */ /* 0x0007e40008019000 */
[----:B---3--:R-:W-:Y:S05]  /*d780*/  @P0 BRA.U.ANY `(.L_x_3117) ;  /* 0xfffffffd00e00947 */ /* 0x008fea000393ffff */
[----:B------:R-:W3:Y:S01]  /*d790*/  SYNCS.PHASECHK.TRANS64.TRYWAIT P0, [UR38+0x28c68], R2 ;  /* 0x028c6802ff0075a7 */ /* 0x000ee20008000166 */
[----:B------:R-:W-:Y:S04]  /*d7a0*/  BSSY B1, `(.L_x_3118) ;  /* 0x0000002000017945 */ /* 0x000fe80003800000 */
[----:B---3--:R-:W-:Y:S05]  /*d7b0*/  @!P0 BRA `(.L_x_3119) ;  /* 0x00000014009c8947 */ /* 0x008fea0003800000 */
.L_x_3163:
[----:B------:R-:W-:Y:S05]  /*d7c0*/  BSYNC B1 ;  /* 0x0000000000017941 */ /* 0x000fea0003800000 */
.L_x_3118:
[----:B------:R-:W-:Y:S01]  /*d7d0*/  BSSY B1, `(.L_x_3120) ;  /* 0x0000009000017945 */ /* 0x000fe20003800000 */
[----:B-1----:R-:W-:Y:S02]  /*d7e0*/  IMAD.MOV.U32 R2, RZ, RZ, 0x0 ;  /* 0x00000000ff027424 */ /* 0x002fe400078e00ff */
[----:B--2---:R-:W-:Y:S01]  /*d7f0*/  IMAD.MOV.U32 R3, RZ, RZ, 0x14f00000 ;  /* 0x14f00000ff037424 */ /* 0x004fe200078e00ff */
[----:B------:R-:W-:Y:S06]  /*d800*/  @P1 BRA `(.L_x_3121) ;  /* 0x0000000000141947 */ /* 0x000fec0003800000 */
[----:B------:R-:W-:Y:S02]  /*d810*/  ISETP.NE.AND P0, PT, R10, RZ, PT ;  /* 0x000000ff0a00720c */ /* 0x000fe40003f05270 */
[----:B------:R-:W-:-:S04]  /*d820*/  MOV R5, 0x10000 ;  /* 0x0001000000057802 */ /* 0x000fc80000000f00 */
[----:B------:R1:W-:Y:S07]  /*d830*/  SYNCS.ARRIVE.TRANS64 RZ, [UR38+0x28c58], R5 ;  /* 0x028c5805ffff79a7 */ /* 0x0003ee0008000026 */
[----:B------:R-:W-:Y:S05]  /*d840*/  @!P0 BRA `(.L_x_3121) ;  /* 0x0000000000048947 */ /* 0x000fea0003800000 */
[----:B------:R-:W-:Y:S01]  /*d850*/  BPT.TRAP 0x1 ;  /* 0x000000040000795c */ /* 0x000fe20000300000 */
.L_x_3121:
[----:B------:R-:W-:Y:S05]  /*d860*/  BSYNC B1 ;  /* 0x0000000000017941 */ /* 0x000fea0003800000 */
.L_x_3120:
        /* <DEDUP_REMOVED lines=9> */
.L_x_3122:
        /* <DEDUP_REMOVED lines=8> */
[----:B------:R-:W-:Y:S01]  /*d980*/  R2UR UR6, R2 ;  /* 0x00000000020672ca */ /* 0x000fe200000e0000 */
[----:B------:R-:W-:Y:S01]  /*d990*/  UIADD3 UR8, UR38, 0x12400, URZ ;  /* 0x0001240026087890 */ /* 0x000fe2000fffe03f */
[----:B------:R-:W-:Y:S01]  /*d9a0*/  R2UR UR7, R3 ;  /* 0x00000000030772ca */ /* 0x000fe200000e0000 */
[----:B------:R-:W-:Y:S01]  /*d9b0*/  UMOV UR10, 0x40 ;  /* 0x00000040000a7882 */ /* 0x000fe20000000000 */
[----:B------:R-:W-:-:S13]  /*d9c0*/  PLOP3.LUT P0, PT, PT, PT, PT, 0x80, 0x0 ;  /* 0x000000000000781c */ /* 0x000fda0003f0f070 */
.L_x_3123:
        /* <DEDUP_REMOVED lines=13> */
.L_x_3124:
        /* <DEDUP_REMOVED lines=13> */
.L_x_3125:
        /* <DEDUP_REMOVED lines=13> */
.L_x_3126:
        /* <DEDUP_REMOVED lines=13> */
.L_x_3127:
        /* <DEDUP_REMOVED lines=13> */
.L_x_3128:
        /* <DEDUP_REMOVED lines=13> */
.L_x_3129:
        /* <DEDUP_REMOVED lines=8> */
.L_x_3111:
[----:B------:R-:W-:Y:S05]  /*df30*/  BSYNC B0 ;  /* 0x0000000000007941 */ /* 0x000fea0003800000 */
.L_x_3110:
[----:B------:R-:W-:Y:S01]  /*df40*/  LOP3.LUT R0, R0, 0x1, RZ, 0x3c, !PT ;  /* 0x0000000100007812 */ /* 0x000fe200078e3cff */
[----:B------:R-:W-:Y:S02]  /*df50*/  IMAD.MOV.U32 R6, RZ, RZ, RZ ;  /* 0x000000ffff067224 */ /* 0x000fe400078e00ff */
[----:B------:R-:W-:-:S07]  /*df60*/  IMAD.MOV.U32 R9, RZ, RZ, RZ ;  /* 0x000000ffff097224 */ /* 0x000fce00078e00ff */
.L_x_3041:
[----:B------:R-:W2:Y:S01]  /*df70*/  S2R R3, SR_CgaCtaId ;  /* 0x0000000000037919 */ /* 0x000ea20000008800 */
[----:B------:R-:W-:Y:S02]  /*df80*/  MOV R2, 0x400 ;  /* 0x0000040000027802 */ /* 0x000fe40000000f00 */
[----:B------:R-:W-:Y:S02]  /*df90*/  SHF.L.U32 R9, R9, 0x1f, RZ ;  /* 0x0000001f09097819 */ /* 0x000fe400000006ff */
[----:B--2---:R-:W-:-:S04]  /*dfa0*/  LEA R2, R3, R2, 0x18 ;  /* 0x0000000203027211 */ /* 0x004fc800078ec0ff */
[----:B------:R-:W2:Y:S02]  /*dfb0*/  SYNCS.PHASECHK.TRANS64.TRYWAIT P0, [R2+URZ+0x28c20], R9 ;  /* 0x028c2009020075a7 */ /* 0x000ea4000800017f */
[----:B--2---:R-:W-:Y:S05]  /*dfc0*/  @!P0 BRA `(.L_x_3130) ;  /* 0x0000000c00b08947 */ /* 0x004fea0003800000 */
.L_x_3164:
[----:B------:R-:W-:-:S03]  /*dfd0*/  UMOV UR4, 0xffffffff ;  /* 0xffffffff00047882 */ /* 0x000fc60000000000 */
[----:B------:R-:W-:Y:S05]  /*dfe0*/  BRA.DIV UR4, `(.L_x_3131) ;  /* 0x0000000e04bc7947 */ /* 0x000fea000b800000 */
[----:B------:R-:W3:Y:S02]  /*dff0*/  S2R R3, SR_TID.X ;  /* 0x0000000000037919 */ /* 0x000ee40000002100 */
[----:B---3--:R-:W-:-:S04]  /*e000*/  SHF.R.U32.HI R3, RZ, 0x5, R3 ;  /* 0x00000005ff037819 */ /* 0x008fc80000011603 */
[----:B------:R-:W-:-:S05]  /*e010*/  LOP3.LUT R3, R3, 0x3, RZ, 0xc0, !PT ;  /* 0x0000000303037812 */ /* 0x000fca00078ec0ff */
[----:B------:R3:W4:Y:S02]  /*e020*/  SHFL.IDX PT, R14, R3, RZ, 0x1f ;  /* 0x00001fff030e7589 */ /* 0x00072400000e0000 */
.L_x_3167:
[----:B----4-:R-:W-:-:S13]  /*e030*/  ISETP.NE.AND P0, PT, R14, RZ, PT ;  /* 0x000000ff0e00720c */ /* 0x010fda0003f05270 */
[----:B------:R-:W-:Y:S05]  /*e040*/  @P0 BRA `(.L_x_3002) ;  /* 0x0000000000880947 */ /* 0x000fea0003800000 */
[----:B------:R-:W-:-:S03]  /*e050*/  UMOV UR4, 0xffffffff ;  /* 0xffffffff00047882 */ /* 0x000fc60000000000 */
[----:B------:R-:W-:Y:S05]  /*e060*/  BRA.DIV UR4, `(.L_x_3132) ;  /* 0x0000000e04d07947 */ /* 0x000fea000b800000 */
[----:B------:R-:W-:-:S13]  /*e070*/  ELECT P6, URZ, PT ;  /* 0x00000000003f782f */ /* 0x000fda00038c0000 */
.L_x_3170:
[----:B------:R-:W-:Y:S05]  /*e080*/  @!P6 BRA `(.L_x_3002) ;  /* 0x000000000078e947 */ /* 0x000fea0003800000 */
[----:B---3--:R-:W3:Y:S02]  /*e090*/  LDL.LU R3, [R1+0x14] ;  /* 0x0000140001037983 */ /* 0x008ee40000300800 */
[----:B---3--:R-:W-:-:S04]  /*e0a0*/  LOP3.LUT R3, R3, 0x2, RZ, 0xfc, !PT ;  /* 0x0000000203037812 */ /* 0x008fc800078efcff */
[----:B------:R-:W-:-:S13]  /*e0b0*/  ISETP.NE.AND P2, PT, R3, 0x3, PT ;  /* 0x000000030300780c */ /* 0x000fda0003f45270 */
[----:B------:R-:W-:Y:S05]  /*e0c0*/  @!P2 BRA `(.L_x_3133) ;  /* 0x000000000004a947 */ /* 0x000fea0003800000 */
[----:B------:R-:W-:Y:S01]  /*e0d0*/  BPT.TRAP 0x1 ;  /* 0x000000040000795c */ /* 0x000fe20000300000 */
.L_x_3133:
[----:B------:R-:W-:Y:S01]  /*e0e0*/  VIADD R8, R2, 0x28c40 ;  /* 0x00028c4002087836 */ /* 0x000fe20000000000 */
[----:B------:R-:W-:Y:S02]  /*e0f0*/  SHF.L.U32 R4, R0, 0x1f, RZ ;  /* 0x0000001f00047819 */ /* 0x000fe400000006ff */
[C---:B------:R-:W-:Y:S01]  /*e100*/  IADD3 R3, R6.reuse, 0x1, RZ ;  /* 0x0000000106037810 */ /* 0x040fe20007ffe0ff */
[----:B------:R-:W-:-:S03]  /*e110*/  IMAD R7, R6, 0x8, R8 ;  /* 0x0000000806077824 */ /* 0x000fc600078e0208 */
[C---:B------:R-:W-:Y:S01]  /*e120*/  ISETP.NE.AND P1, PT, R3.reuse, 0x2, PT ;  /* 0x000000020300780c */ /* 0x040fe20003f25270 */
[----:B------:R-:W3:Y:S03]  /*e130*/  SYNCS.PHASECHK.TRANS64.TRYWAIT P0, [R7+URZ], R4 ;  /* 0x00000004070075a7 */ /* 0x000ee6000800017f */
[----:B-1----:R-:W-:Y:S02]  /*e140*/  SEL R5, RZ, 0x1, P1 ;  /* 0x00000001ff057807 */ /* 0x002fe40000800000 */
[----:B------:R-:W-:Y:S02]  /*e150*/  SEL R3, R3, RZ, P1 ;  /* 0x000000ff03037207 */ /* 0x000fe40000800000 */
[----:B------:R-:W-:-:S03]  /*e160*/  LOP3.LUT R0, R0, R5, RZ, 0x3c, !PT ;  /* 0x0000000500007212 */ /* 0x000fc600078e3cff */
[----:B------:R-:W-:Y:S01]  /*e170*/  IMAD R5, R3, 0x8, R8 ;  /* 0x0000000803057824 */ /* 0x000fe200078e0208 */
[----:B------:R-:W-:Y:S01]  /*e180*/  SHF.L.U32 R0, R0, 0x1f, RZ ;  /* 0x0000001f00007819 */ /* 0x000fe200000006ff */
[----:B---3--:R-:W-:Y:S06]  /*e190*/  @!P0 BRA `(.L_x_3134) ;  /* 0x0000000c00a48947 */ /* 0x008fec0003800000 */
.L_x_3171:
[----:B------:R-:W3:Y:S02]  /*e1a0*/  SYNCS.PHASECHK.TRANS64.TRYWAIT P0, [R5+URZ], R0 ;  /* 0x00000000050075a7 */ /* 0x000ee4000800017f */
[----:B---3--:R-:W-:Y:S05]  /*e1b0*/  @!P0 BRA `(.L_x_3135) ;  /* 0x0000000c00b08947 */ /* 0x008fea0003800000 */
.L_x_3172:
[----:B------:R-:W-:Y:S05]  /*e1c0*/  @!P2 BRA `(.L_x_3136) ;  /* 0x000000000004a947 */ /* 0x000fea0003800000 */
[----:B------:R-:W-:Y:S01]  /*e1d0*/  BPT.TRAP 0x1 ;  /* 0x000000040000795c */ /* 0x000fe20000300000 */
.L_x_3136:
[----:B--2---:R-:W-:-:S04]  /*e1e0*/  VIADD R2, R2, 0x28c60 ;  /* 0x00028c6002027836 */ /* 0x004fc80000000000 */
[----:B---3--:R-:W-:-:S04]  /*e1f0*/  IMAD R5, R6, 0x8, R2 ;  /* 0x0000000806057824 */ /* 0x008fc800078e0202 */
[----:B------:R-:W2:Y:S02]  /*e200*/  SYNCS.PHASECHK.TRANS64.TRYWAIT P0, [R5+URZ], R4 ;  /* 0x00000004050075a7 */ /* 0x000ea4000800017f */
[----:B--2---:R-:W-:Y:S05]  /*e210*/  @!P0 BRA `(.L_x_3137) ;  /* 0x0000000c00ac8947 */ /* 0x004fea0003800000 */
.L_x_3173:
[----:B------:R-:W-:-:S07]  /*e220*/  IMAD R3, R3, 0x8, R2 ;  /* 0x0000000803037824 */ /* 0x000fce00078e0202 */
.L_x_3138:
[----:B---3--:R3:W4:Y:S02]  /*e230*/  SYNCS.PHASECHK.TRANS64.TRYWAIT P0, [R3+URZ], R0 ;  /* 0x00000000030075a7 */ /* 0x008724000800017f */
[----:B----4-:R-:W-:Y:S05]  /*e240*/  @!P0 NANOSLEEP.SYNCS 0x989680 ;  /* 0x009896800000895d */ /* 0x010fea0003900000 */
[----:B------:R-:W4:Y:S02]  /*e250*/  @!P0 SYNCS.PHASECHK.TRANS64 P0, [R3+URZ], R0 ;  /* 0x00000000030085a7 */ /* 0x000f24000800007f */
[----:B----4-:R-:W-:Y:S05]  /*e260*/  @!P0 BRA `(.L_x_3138) ;  /* 0xfffffffc00f08947 */ /* 0x010fea000383ffff */
.L_x_3002:
[----:B------:R-:W-:Y:S05]  /*e270*/  BSYNC B6 ;  /* 0x0000000000067941 */ /* 0x000fea0003800000 */
.L_x_2999:
[----:B------:R-:W-:Y:S05]  /*e280*/  EXIT ;  /* 0x000000000000794d */ /* 0x000fea0003800000 */
.L_x_3007:
[----:B0-----:R-:W-:-:S04]  /*e290*/  MOV R6, UR5 ;  /* 0x0000000500067c02 */ /* 0x001fc80008000f00 */
[----:B------:R0:W1:Y:S03]  /*e2a0*/  SYNCS.PHASECHK.TRANS64.TRYWAIT P1, [R6+URZ+0x28c50], R5 ;  /* 0x028c5005060075a7 */ /* 0x000066000802017f */
[----:B-1----:R-:W-:Y:S05]  /*e2b0*/  @!P1 NANOSLEEP.SYNCS 0x989680 ;  /* 0x009896800000995d */ /* 0x002fea0003900000 */
[----:B------:R-:W1:Y:S02]  /*e2c0*/  @!P1 SYNCS.PHASECHK.TRANS64 P1, [R6+URZ+0x28c50], R5 ;  /* 0x028c5005060095a7 */ /* 0x000e64000802007f */
[----:B-1----:R-:W-:Y:S05]  /*e2d0*/  @!P1 BRA `(.L_x_3007) ;  /* 0xfffffffc00ec9947 */ /* 0x002fea000383ffff */
[----:B------:R-:W-:Y:S05]  /*e2e0*/  BRA `(.L_x_3139) ;  /* 0xffffff3000507947 */ /* 0x000fea000383ffff */
.L_x_3012:
[----:B-1----:R-:W-:-:S04]  /*e2f0*/  IMAD.U32 R6, RZ, RZ, UR7 ;  /* 0x00000007ff067e24 */ /* 0x002fc8000f8e00ff */
[----:B------:R1:W2:Y:S03]  /*e300*/  SYNCS.PHASECHK.TRANS64.TRYWAIT P1, [R6+URZ+0x28c50], R5 ;  /* 0x028c5005060075a7 */ /* 0x0002a6000802017f */
[----:B--2---:R-:W-:Y:S05]  /*e310*/  @!P1 NANOSLEEP.SYNCS 0x989680 ;  /* 0x009896800000995d */ /* 0x004fea0003900000 */
[----:B------:R-:W2:Y:S02]  /*e320*/  @!P1 SYNCS.PHASECHK.TRANS64 P1, [R6+URZ+0x28c50], R5 ;  /* 0x028c5005060095a7 */ /* 0x000ea4000802007f */
[----:B--2---:R-:W-:Y:S05]  /*e330*/  @!P1 BRA `(.L_x_3012) ;  /* 0xfffffffc00ec9947 */ /* 0x004fea000383ffff */
[----:B------:R-:W-:Y:S05]  /*e340*/  BRA `(.L_x_3011) ;  /* 0xffffff3c00587947 */ /* 0x000fea000383ffff */
.L_x_3016:
[----:B0-----:R-:W-:-:S04]  /*e350*/  IMAD.U32 R6, RZ, RZ, UR36 ;  /* 0x00000024ff067e24 */ /* 0x001fc8000f8e00ff */
[----:B------:R0:W1:Y:S03]  /*e360*/  SYNCS.PHASECHK.TRANS64.TRYWAIT P1, [R6+URZ+0x28c00], R13 ;  /* 0x028c000d060075a7 */ /* 0x000066000802017f */
[----:B-1----:R-:W-:Y:S05]  /*e370*/  @!P1 NANOSLEEP.SYNCS 0x989680 ;  /* 0x009896800000995d */ /* 0x002fea0003900000 */
[----:B------:R-:W1:Y:S02]  /*e380*/  @!P1 SYNCS.PHASECHK.TRANS64 P1, [R6+URZ+0x28c00], R13 ;  /* 0x028c000d060095a7 */ /* 0x000e64000802007f */
[----:B-1----:R-:W-:Y:S05]  /*e390*/  @!P1 BRA `(.L_x_3016) ;  /* 0xfffffffc00ec9947 */ /* 0x002fea000383ffff */
[----:B------:R-:W-:Y:S05]  /*e3a0*/  BRA `(.L_x_3140) ;  /* 0xffffff5000507947 */ /* 0x000fea000383ffff */
.L_x_3020:
[----:B-1----:R-:W-:-:S04]  /*e3b0*/  IMAD.U32 R8, RZ, RZ, UR36 ;  /* 0x00000024ff087e24 */ /* 0x002fc8000f8e00ff */
[----:B------:R1:W2:Y:S03]  /*e3c0*/  SYNCS.PHASECHK.TRANS64.TRYWAIT P2, [R8+URZ+0x28c30], R13 ;  /* 0x028c300d080075a7 */ /* 0x0002a6000804017f */
[----:B--2---:R-:W-:Y:S05]  /*e3d0*/  @!P2 NANOSLEEP.SYNCS 0x989680 ;  /* 0x009896800000a95d */ /* 0x004fea0003900000 */
[----:B------:R-:W2:Y:S02]  /*e3e0*/  @!P2 SYNCS.PHASECHK.TRANS64 P2, [R8+URZ+0x28c30], R13 ;  /* 0x028c300d0800a5a7 */ /* 0x000ea4000804007f */
[----:B--2---:R-:W-:Y:S05]  /*e3f0*/  @!P2 BRA `(.L_x_3020) ;  /* 0xfffffffc00eca947 */ /* 0x004fea000383ffff */
[----:B------:R-:W-:Y:S05]  /*e400*/  BRA `(.L_x_3019) ;  /* 0xffffff50006c7947 */ /* 0x000fea000383ffff */
.L_x_3024:
[----:B---3--:R3:W4:Y:S02]  /*e410*/  SYNCS.PHASECHK.TRANS64.TRYWAIT P2, [R14+URZ+0x28c50], R13 ;  /* 0x028c500d0e0075a7 */ /* 0x008724000804017f */
[----:B----4-:R-:W-:Y:S05]  /*e420*/  @!P2 NANOSLEEP.SYNCS 0x989680 ;  /* 0x009896800000a95d */ /* 0x010fea0003900000 */
[----:B------:R-:W4:Y:S02]  /*e430*/  @!P2 SYNCS.PHASECHK.TRANS64 P2, [R14+URZ+0x28c50], R13 ;  /* 0x028c500d0e00a5a7 */ /* 0x000f24000804007f */
[----:B----4-:R-:W-:Y:S05]  /*e440*/  @!P2 BRA `(.L_x_3024) ;  /* 0xfffffffc00f0a947 */ /* 0x010fea000383ffff */
[----:B------:R-:W-:Y:S05]  /*e450*/  BRA `(.L_x_3023) ;  /* 0xffffff6400e87947 */ /* 0x000fea000383ffff */
.L_x_3029:
[----:B-1----:R-:W-:-:S04]  /*e460*/  IMAD.U32 R5, RZ, RZ, UR7 ;  /* 0x00000007ff057e24 */ /* 0x002fc8000f8e00ff */
[----:B------:R1:W3:Y:S03]  /*e470*/  SYNCS.PHASECHK.TRANS64.TRYWAIT P3, [R5+URZ+0x28c30], R14 ;  /* 0x028c300e050075a7 */ /* 0x0002e6000806017f */
[----:B---3--:R-:W-:Y:S05]  /*e480*/  @!P3 NANOSLEEP.SYNCS 0x989680 ;  /* 0x009896800000b95d */ /* 0x008fea0003900000 */
[----:B------:R-:W3:Y:S02]  /*e490*/  @!P3 SYNCS.PHASECHK.TRANS64 P3, [R5+URZ+0x28c30], R14 ;  /* 0x028c300e0500b5a7 */ /* 0x000ee4000806007f */
[----:B---3--:R-:W-:Y:S05]  /*e4a0*/  @!P3 BRA `(.L_x_3029) ;  /* 0xfffffffc00ecb947 */ /* 0x008fea000383ffff */
[----:B------:R-:W-:Y:S05]  /*e4b0*/  BRA `(.L_x_3028) ;  /* 0xffffff6800c47947 */ /* 0x000fea000383ffff */
.L_x_3033:
[----:B--2---:R2:W4:Y:S02]  /*e4c0*/  SYNCS.PHASECHK.TRANS64.TRYWAIT P3, [R171+URZ+0x28c50], R14 ;  /* 0x028c500eab0075a7 */ /* 0x004524000806017f */
[----:B----4-:R-:W-:Y:S05]  /*e4d0*/  @!P3 NANOSLEEP.SYNCS 0x989680 ;  /* 0x009896800000b95d */ /* 0x010fea0003900000 */
[----:B------:R-:W4:Y:S02]  /*e4e0*/  @!P3 SYNCS.PHASECHK.TRANS64 P3, [R171+URZ+0x28c50], R14 ;  /* 0x028c500eab00b5a7 */ /* 0x000f24000806007f */
[----:B----4-:R-:W-:Y:S05]  /*e4f0*/  @!P3 BRA `(.L_x_3033) ;  /* 0xfffffffc00f0b947 */ /* 0x010fea000383ffff */
[----:B------:R-:W-:Y:S05]  /*e500*/  BRA `(.L_x_3032) ;  /* 0xffffff8000e07947 */ /* 0x000fea000383ffff */
.L_x_3046:
[----:B------:R-:W-:Y:S01]  /*e510*/  MOV R13, R19 ;  /* 0x00000013000d7202 */ /* 0x000fe20000000f00 */
[----:B------:R-:W-:Y:S02]  /*e520*/  IMAD.MOV.U32 R12, RZ, RZ, RZ ;  /* 0x000000ffff0c7224 */ /* 0x000fe400078e00ff */
[----:B------:R-:W-:Y:S02]  /*e530*/  IMAD.MOV.U32 R11, RZ, RZ, 0x1f ;  /* 0x0000001fff0b7424 */ /* 0x000fe400078e00ff */
[----:B------:R-:W-:-:S07]  /*e540*/  IMAD.MOV.U32 R15, RZ, RZ, -0x1 ;  /* 0xffffffffff0f7424 */ /* 0x000fce00078e00ff */
[----:B------:R-:W-:Y:S05]  /*e550*/  WARPSYNC.COLLECTIVE R15, `(.L_x_3141) ;  /* 0x000000000f087348 */ /* 0x000fea0003c00000 */
[----:B------:R0:W1:Y:S02]  /*e560*/  SHFL.IDX P6, R14, R13, R12, R11 ;  /* 0x0000000c0d0e7389 */ /* 0x00006400000c000b */
[----:B01----:R-:W-:Y:S01]  /*e570*/  ENDCOLLECTIVE ;  /* 0x000000000000791b */ /* 0x003fe20003800000 */
.L_x_3141:
[----:B------:R-:W-:Y:S05]  /*e580*/  BRA `(.L_x_3142) ;  /* 0xffffffc000487947 */ /* 0x000fea000383ffff */
.L_x_3048:
[----:B------:R-:W-:Y:S01]  /*e590*/  BSSY B0, `(.L_x_3143) ;  /* 0x0000006000007945 */ /* 0x000fe20003800000 */
[----:B------:R-:W-:-:S07]  /*e5a0*/  IMAD.MOV.U32 R15, RZ, RZ, -0x1 ;  /* 0xffffffffff0f7424 */ /* 0x000fce00078e00ff */
[----:B------:R-:W-:Y:S05]  /*e5b0*/  WARPSYNC.COLLECTIVE R15, `(.L_x_3144) ;  /* 0x000000000f0c7348 */ /* 0x000fea0003c00000 */
[----:B------:R-:W-:Y:S02]  /*e5c0*/  ELECT P6, UR62, PT ;  /* 0x00000000003e782f */ /* 0x000fe400038c0000 */
[----:B------:R-:W-:Y:S01]  /*e5d0*/  MOV R14, UR62 ;  /* 0x0000003e000e7c02 */ /* 0x000fe20008000f00 */
[----:B------:R-:W-:Y:S10]  /*e5e0*/  ENDCOLLECTIVE ;  /* 0x000000000000791b */ /* 0x000ff40003800000 */
.L_x_3144:
[----:B------:R-:W-:Y:S05]  /*e5f0*/  BSYNC B0 ;  /* 0x0000000000007941 */ /* 0x000fea0003800000 */
.L_x_3143:
[----:B------:R-:W-:Y:S05]  /*e600*/  BRA `(.L_x_3145) ;  /* 0xffffffc000487947 */ /* 0x000fea000383ffff */
.L_x_3050:
[----:B0-----:R-:W-:-:S04]  /*e610*/  MOV R3, UR38 ;  /* 0x0000002600037c02 */ /* 0x001fc80008000f00 */
[----:B------:R0:W1:Y:S03]  /*e620*/  SYNCS.PHASECHK.TRANS64.TRYWAIT P0, [R3+URZ+0x28c40], R0 ;  /* 0x028c4000030075a7 */ /* 0x000066000800017f */
[----:B-1----:R-:W-:Y:S05]  /*e630*/  @!P0 NANOSLEEP.SYNCS 0x989680 ;  /* 0x009896800000895d */ /* 0x002fea0003900000 */
[----:B------:R-:W1:Y:S02]  /*e640*/  @!P0 SYNCS.PHASECHK.TRANS64 P0, [R3+URZ+0x28c40], R0 ;  /* 0x028c4000030085a7 */ /* 0x000e64000800007f */
[----:B-1----:R-:W-:Y:S05]  /*e650*/  @!P0 BRA `(.L_x_3050) ;  /* 0xfffffffc00ec8947 */ /* 0x002fea000383ffff */
[----:B------:R-:W-:Y:S05]  /*e660*/  BRA `(.L_x_3146) ;  /* 0xffffffc000a47947 */ /* 0x000fea000383ffff */
.L_x_3053:
[----:B------:R-:W-:Y:S01]  /*e670*/  IMAD.MOV.U32 R13, RZ, RZ, R3 ;  /* 0x000000ffff0d7224 */ /* 0x000fe200078e0003 */
[----:B------:R-:W-:Y:S01]  /*e680*/  MOV R15, 0xffffffff ;  /* 0xffffffff000f7802 */ /* 0x000fe20000000f00 */
[----:B------:R-:W-:Y:S02]  /*e690*/  IMAD.MOV.U32 R12, RZ, RZ, RZ ;  /* 0x000000ffff0c7224 */ /* 0x000fe400078e00ff */
[----:B------:R-:W-:Y:S02]  /*e6a0*/  IMAD.MOV.U32 R11, RZ, RZ, 0x181f ;  /* 0x0000181fff0b7424 */ /* 0x000fe400078e00ff */
[----:B------:R-:W-:-:S07]  /*e6b0*/  IMAD R5, R10, 0x40, R5 ;  /* 0x000000400a057824 */ /* 0x000fce00078e0205 */
[----:B------:R-:W-:Y:S05]  /*e6c0*/  WARPSYNC.COLLECTIVE R15, `(.L_x_3147) ;  /* 0x000000000f087348 */ /* 0x000fea0003c00000 */
[----:B------:R0:W1:Y:S02]  /*e6d0*/  SHFL.IDX P6, R14, R13, R12, R11 ;  /* 0x0000000c0d0e7389 */ /* 0x00006400000c000b */
[----:B01----:R-:W-:Y:S01]  /*e6e0*/  ENDCOLLECTIVE ;  /* 0x000000000000791b */ /* 0x003fe20003800000 */
.L_x_3147:
[----:B------:R-:W-:Y:S01]  /*e6f0*/  IADD3 R21, R5, 0x10, RZ ;  /* 0x0000001005157810 */ /* 0x000fe20007ffe0ff */
[----:B------:R-:W-:Y:S02]  /*e700*/  IMAD.MOV.U32 R13, RZ, RZ, R0 ;  /* 0x000000ffff0d7224 */ /* 0x000fe400078e0000 */
[----:B------:R-:W-:-:S07]  /*e710*/  IMAD.MOV.U32 R6, RZ, RZ, R14 ;  /* 0x000000ffff067224 */ /* 0x000fce00078e000e */
[----:B------:R-:W-:Y:S05]  /*e720*/  WARPSYNC.COLLECTIVE R15, `(.L_x_3148) ;  /* 0x000000000f087348 */ /* 0x000fea0003c00000 */
[----:B------:R0:W1:Y:S02]  /*e730*/  SHFL.IDX P6, R14, R13, R12, R11 ;  /* 0x0000000c0d0e7389 */ /* 0x00006400000c000b */
[----:B01----:R-:W-:Y:S01]  /*e740*/  ENDCOLLECTIVE ;  /* 0x000000000000791b */ /* 0x003fe20003800000 */
.L_x_3148:
[----:B------:R-:W-:Y:S02]  /*e750*/  ULDC UR4, c[0x0][0x288] ;  /* 0x0000a20000047ab9 */ /* 0x000fe40000000800 */
[----:B------:R-:W-:-:S05]  /*e760*/  IMAD R2, R9, UR4, RZ ;  /* 0x0000000409027c24 */ /* 0x000fca000f8e02ff */
[----:B------:R-:W-:Y:S01]  /*e770*/  ISETP.GE.AND P1, PT, R5, R2, PT ;  /* 0x000000020500720c */ /* 0x000fe20003f26270 */
[----:B------:R-:W-:Y:S02]  /*e780*/  IMAD.MOV.U32 R13, RZ, RZ, R3 ;  /* 0x000000ffff0d7224 */ /* 0x000fe400078e0003 */
[----:B------:R-:W-:-:S10]  /*e790*/  IMAD.MOV.U32 R12, RZ, RZ, 0x1 ;  /* 0x00000001ff0c7424 */ /* 0x000fd400078e00ff */
[----:B------:R-:W-:Y:S01]  /*e7a0*/  @!P1 LEA R9, R4, UR38, 0x1 ;  /* 0x0000002604099c11 */ /* 0x000fe2000f8e08ff */
[----:B------:R-:W-:-:S07]  /*e7b0*/  IMAD.MOV.U32 R7, RZ, RZ, R14 ;  /* 0x000000ffff077224 */ /* 0x000fce00078e000e */
[----:B------:R-:W-:Y:S05]  /*e7c0*/  WARPSYNC.COLLECTIVE R15, `(.L_x_3149) ;  /* 0x000000000f087348 */ /* 0x000fea0003c00000 */
[----:B------:R0:W1:Y:S02]  /*e7d0*/  SHFL.IDX P6, R14, R13, R12, R11 ;  /* 0x0000000c0d0e7389 */ /* 0x00006400000c000b */
[----:B01----:R-:W-:Y:S01]  /*e7e0*/  ENDCOLLECTIVE ;  /* 0x000000000000791b */ /* 0x003fe20003800000 */
.L_x_3149:
[----:B------:R-:W-:-:S05]  /*e7f0*/  @!P1 LEA R7, P2, R8, R7, 0x1 ;  /* 0x0000000708079211 */ /* 0x000fca00078408ff */
[----:B------:R-:W-:-:S05]  /*e800*/  @!P1 IMAD.X R6, RZ, RZ, R6, P2 ;  /* 0x000000ffff069224 */ /* 0x000fca00010e0606 */
[----:B------:R-:W-:Y:S01]  /*e810*/  @!P1 LOP3.LUT R7, R7, R6, RZ, 0x3c, !PT ;  /* 0x0000000607079212 */ /* 0x000fe200078e3cff */
[----:B------:R-:W-:-:S03]  /*e820*/  IMAD.MOV.U32 R13, RZ, RZ, R0 ;  /* 0x000000ffff0d7224 */ /* 0x000fc600078e0000 */
[----:B------:R-:W-:-:S04]  /*e830*/  @!P1 LOP3.LUT R6, R7, R6, RZ, 0x3c, !PT ;  /* 0x0000000607069212 */ /* 0x000fc800078e3cff */
[----:B------:R-:W-:-:S05]  /*e840*/  @!P1 LOP3.LUT R7, R7, R6, RZ, 0x3c, !PT ;  /* 0x0000000607079212 */ /* 0x000fca00078e3cff */
[----:B------:R-:W-:Y:S01]  /*e850*/  @!PT LDS RZ, [RZ] ;  /* 0x00000000fffff984 */ /* 0x000fe20000000800 */
[----:B------:R-:W-:Y:S01]  /*e860*/  @!PT LDS RZ, [RZ] ;  /* 0x00000000fffff984 */ /* 0x000fe20000000800 */
[----:B------:R-:W-:Y:S01]  /*e870*/  @!PT LDS RZ, [RZ] ;  /* 0x00000000fffff984 */ /* 0x000fe20000000800 */
[----:B------:R0:W-:Y:S01]  /*e880*/  @!P1 LDGSTS.E.BYPASS.LTC128B.128 [R9+0x20400], desc[UR42][R6.64], !P0 ;  /* 0x2040000006099fae */ /* 0x0001e2000c101d6a */
[----:B------:R-:W-:Y:S01]  /*e890*/  ISETP.GE.AND P1, PT, R21, R2, PT ;  /* 0x000000021500720c */ /* 0x000fe20003f26270 */
[----:B------:R-:W-:Y:S02]  /*e8a0*/  VIADD R21, R5, 0x20 ;  /* 0x0000002005157836 */ /* 0x000fe40000000000 */
[----:B0-----:R-:W-:-:S10]  /*e8b0*/  IMAD.MOV.U32 R6, RZ, RZ, R14 ;  /* 0x000000ffff067224 */ /* 0x001fd400078e000e */
[----:B------:R-:W-:Y:S05]  /*e8c0*/  WARPSYNC.COLLECTIVE R15, `(.L_x_3150) ;  /* 0x000000000f087348 */ /* 0x000fea0003c00000 */
[----:B------:R0:W1:Y:S02]  /*e8d0*/  SHFL.IDX P6, R14, R13, R12, R11 ;  /* 0x0000000c0d0e7389 */ /* 0x00006400000c000b */
[----:B01----:R-:W-:Y:S01]  /*e8e0*/  ENDCOLLECTIVE ;  /* 0x000000000000791b */ /* 0x003fe20003800000 */
.L_x_3150:
[----:B------:R-:W-:Y:S01]  /*e8f0*/  @!P1 LEA R9, R4, UR38, 0x1 ;  /* 0x0000002604099c11 */ /* 0x000fe2000f8e08ff */
[----:B------:R-:W-:Y:S02]  /*e900*/  IMAD.MOV.U32 R13, RZ, RZ, R3 ;  /* 0x000000ffff0d7224 */ /* 0x000fe400078e0003 */
[----:B------:R-:W-:Y:S01]  /*e910*/  IMAD.MOV.U32 R12, RZ, RZ, 0x2 ;  /* 0x00000002ff0c7424 */ /* 0x000fe200078e00ff */
[----:B------:R-:W-:-:S13]  /*e920*/  @!P1 LEA R7, P2, R8, R14, 0x1 ;  /* 0x0000000e08079211 */ /* 0x000fda00078408ff */
[----:B------:R-:W-:Y:S05]  /*e930*/  WARPSYNC.COLLECTIVE R15, `(.L_x_3151) ;  /* 0x000000000f087348 */ /* 0x000fea0003c00000 */
[----:B------:R0:W1:Y:S02]  /*e940*/  SHFL.IDX P6, R14, R13, R12, R11 ;  /* 0x0000000c0d0e7389 */ /* 0x00006400000c000b */
[----:B01----:R-:W-:Y:S01]  /*e950*/  ENDCOLLECTIVE ;  /* 0x000000000000791b */ /* 0x003fe20003800000 */
.L_x_3151:
[----:B------:R-:W-:-:S04]  /*e960*/  @!P1 IADD3.X R6, RZ, R6, RZ, P2, !PT ;  /* 0x00000006ff069210 */ /* 0x000fc800017fe4ff */
[----:B------:R-:W-:-:S04]  /*e970*/  @!P1 LOP3.LUT R7, R7, R6, RZ, 0x3c, !PT ;  /* 0x0000000607079212 */ /* 0x000fc800078e3cff */
[----:B------:R-:W-:-:S04]  /*e980*/  @!P1 LOP3.LUT R6, R7, R6, RZ, 0x3c, !PT ;  /* 0x0000000607069212 */ /* 0x000fc800078e3cff */
[----:B------:R-:W-:Y:S02]  /*e990*/  @!P1 LOP3.LUT R7, R7, R6, RZ, 0x3c, !PT ;  /* 0x0000000607079212 */ /* 0x000fe400078e3cff */
[----:B------:R-:W-:-:S03]  /*e9a0*/  MOV R13, R0 ;  /* 0x00000000000d7202 */ /* 0x000fc60000000f00 */
[----:B------:R-:W-:Y:S01]  /*e9b0*/  @!PT LDS RZ, [RZ] ;  /* 0x00000000fffff984 */ /* 0x000fe20000000800 */
[----:B------:R-:W-:Y:S01]  /*e9c0*/  @!PT LDS RZ, [RZ] ;  /* 0x00000000fffff984 */ /* 0x000fe20000000800 */
[----:B------:R-:W-:Y:S01]  /*e9d0*/  @!PT LDS RZ, [RZ] ;  /* 0x00000000fffff984 */ /* 0x000fe20000000800 */
[----:B------:R0:W-:Y:S01]  /*e9e0*/  @!P1 LDGSTS.E.BYPASS.LTC128B.128 [R9+0x20c00], desc[UR42][R6.64], !P0 ;  /* 0x20c0000006099fae */ /* 0x0001e2000c101d6a */
[----:B------:R-:W-:Y:S01]  /*e9f0*/  ISETP.GE.AND P1, PT, R21, R2, PT ;  /* 0x000000021500720c */ /* 0x000fe20003f26270 */
[----:B0-----:R-:W-:-:S12]  /*ea00*/  IMAD.MOV.U32 R6, RZ, RZ, R14 ;  /* 0x000000ffff067224 */ /* 0x001fd800078e000e */
[----:B------:R-:W-:Y:S05]  /*ea10*/  WARPSYNC.COLLECTIVE R15, `(.L_x_3152) ;  /* 0x000000000f087348 */ /* 0x000fea0003c00000 */
[----:B------:R0:W1:Y:S02]  /*ea20*/  SHFL.IDX P6, R14, R13, R12, R11 ;  /* 0x0000000c0d0e7389 */ /* 0x00006400000c000b */
[----:B01----:R-:W-:Y:S01]  /*ea30*/  ENDCOLLECTIVE ;  /* 0x000000000000791b */ /* 0x003fe20003800000 */
.L_x_3152:
[----:B------:R-:W-:Y:S01]  /*ea40*/  @!P1 LEA R9, R4, UR38, 0x1 ;  /* 0x0000002604099c11 */ /* 0x000fe2000f8e08ff */
[----:B------:R-:W-:Y:S02]  /*ea50*/  IMAD.MOV.U32 R13, RZ, RZ, R3 ;  /* 0x000000ffff0d7224 */ /* 0x000fe400078e0003 */
[----:B------:R-:W-:Y:S01]  /*ea60*/  IMAD.MOV.U32 R12, RZ, RZ, 0x3 ;  /* 0x00000003ff0c7424 */ /* 0x000fe200078e00ff */
[----:B------:R-:W-:-:S13]  /*ea70*/  @!P1 LEA R7, P2, R8, R14, 0x1 ;  /* 0x0000000e08079211 */ /* 0x000fda00078408ff */
[----:B------:R-:W-:Y:S05]  /*ea80*/  WARPSYNC.COLLECTIVE R15, `(.L_x_3153) ;  /* 0x000000000f087348 */ /* 0x000fea0003c00000 */
[----:B------:R0:W1:Y:S02]  /*ea90*/  SHFL.IDX P6, R14, R13, R12, R11 ;  /* 0x0000000c0d0e7389 */ /* 0x00006400000c000b */
[----:B01----:R-:W-:Y:S01]  /*eaa0*/  ENDCOLLECTIVE ;  /* 0x000000000000791b */ /* 0x003fe20003800000 */
.L_x_3153:
[----:B------:R-:W-:-:S05]  /*eab0*/  @!P1 IMAD.X R6, RZ, RZ, R6, P2 ;  /* 0x000000ffff069224 */ /* 0x000fca00010e0606 */
[----:B------:R-:W-:-:S04]  /*eac0*/  @!P1 LOP3.LUT R7, R7, R6, RZ, 0x3c, !PT ;  /* 0x0000000607079212 */ /* 0x000fc800078e3cff */
[C---:B------:R-:W-:Y:S02]  /*ead0*/  @!P1 LOP3.LUT R6, R7.reuse, R6, RZ, 0x3c, !PT ;  /* 0x0000000607069212 */ /* 0x040fe400078e3cff */
[----:B------:R-:W-:Y:S02]  /*eae0*/  MOV R13, R0 ;  /* 0x00000000000d7202 */ /* 0x000fe40000000f00 */
[----:B------:R-:W-:-:S05]  /*eaf0*/  @!P1 LOP3.LUT R7, R7, R6, RZ, 0x3c, !PT ;  /* 0x0000000607079212 */ /* 0x000fca00078e3cff */
[----:B------:R-:W-:Y:S01]  /*eb00*/  @!PT LDS RZ, [RZ] ;  /* 0x00000000fffff984 */ /* 0x000fe20000000800 */
[----:B------:R-:W-:Y:S01]  /*eb10*/  @!PT LDS RZ, [RZ] ;  /* 0x00000000fffff984 */ /* 0x000fe20000000800 */
[----:B------:R-:W-:Y:S01]  /*eb20*/  @!PT LDS RZ, [RZ] ;  /* 0x00000000fffff984 */ /* 0x000fe20000000800 */
[----:B------:R0:W-:Y:S01]  /*eb30*/  @!P1 LDGSTS.E.BYPASS.LTC128B.128 [R9+0x21400], desc[UR42][R6.64], !P0 ;  /* 0x2140000006099fae */ /* 0x0001e2000c101d6a */
[----:B------:R-:W-:-:S07]  /*eb40*/  IMAD.MOV.U32 R3, RZ, RZ, R14 ;  /* 0x000000ffff037224 */ /* 0x000fce00078e000e */
[----:B0-----:R-:W-:Y:S05]  /*eb50*/  WARPSYNC.COLLECTIVE R15, `(.L_x_3154) ;  /* 0x000000000f087348 */ /* 0x001fea0003c00000 */
[----:B------:R1:W2:Y:S02]  /*eb60*/  SHFL.IDX P6, R14, R13, R12, R11 ;  /* 0x0000000c0d0e7389 */ /* 0x0002a400000c000b */
[----:B012---:R-:W-:Y:S01]  /*eb70*/  ENDCOLLECTIVE ;  /* 0x000000000000791b */ /* 0x007fe20003800000 */
.L_x_3154:
[----:B------:R-:W-:Y:S05]  /*eb80*/  BRA `(.L_x_3155) ;  /* 0xffffffc400807947 */ /* 0x000fea000383ffff */
.L_x_3054:
[----:B0-----:R-:W-:-:S04]  /*eb90*/  IMAD.U32 R3, RZ, RZ, UR38 ;  /* 0x00000026ff037e24 */ /* 0x001fc8000f8e00ff */
[----:B------:R0:W1:Y:S03]  /*eba0*/  SYNCS.PHASECHK.TRANS64.TRYWAIT P0, [R3+URZ+0x28c20], R4 ;  /* 0x028c2004030075a7 */ /* 0x000066000800017f */
[----:B-1----:R-:W-:Y:S05]  /*ebb0*/  @!P0 NANOSLEEP.SYNCS 0x989680 ;  /* 0x009896800000895d */ /* 0x002fea0003900000 */
[----:B------:R-:W1:Y:S02]  /*ebc0*/  @!P0 SYNCS.PHASECHK.TRANS64 P0, [R3+URZ+0x28c20], R4 ;  /* 0x028c2004030085a7 */ /* 0x000e64000800007f */
[----:B-1----:R-:W-:Y:S05]  /*ebd0*/  @!P0 BRA `(.L_x_3054) ;  /* 0xfffffffc00ec8947 */ /* 0x002fea000383ffff */
[----:B------:R-:W-:Y:S05]  /*ebe0*/  BRA `(.L_x_3156) ;  /* 0xffffffc400b07947 */ /* 0x000fea000383ffff */
.L_x_3057:
[----:B0-----:R-:W-:-:S04]  /*ebf0*/  IMAD.U32 R3, RZ, RZ, UR38 ;  /* 0x00000026ff037e24 */ /* 0x001fc8000f8e00ff */
[----:B------:R0:W1:Y:S03]  /*ec00*/  SYNCS.PHASECHK.TRANS64.TRYWAIT P0, [R3+URZ+0x28c60], R4 ;  /* 0x028c6004030075a7 */ /* 0x000066000800017f */
[----:B-1----:R-:W-:Y:S05]  /*ec10*/  @!P0 NANOSLEEP.SYNCS 0x989680 ;  /* 0x009896800000895d */ /* 0x002fea0003900000 */
[----:B------:R-:W1:Y:S02]  /*ec20*/  @!P0 SYNCS.PHASECHK.TRANS64 P0, [R3+URZ+0x28c60], R4 ;  /* 0x028c6004030085a7 */ /* 0x000e64000800007f */
[----:B-1----:R-:W-:Y:S05]  /*ec30*/  @!P0 BRA `(.L_x_3057) ;  /* 0xfffffffc00ec8947 */ /* 0x002fea000383ffff */
[----:B------:R-:W-:Y:S05]  /*ec40*/  BRA `(.L_x_3157) ;  /* 0xffffffc400bc7947 */ /* 0x000fea000383ffff */
.L_x_3073:
[----:B-1----:R-:W-:-:S04]  /*ec50*/  IMAD.U32 R3, RZ, RZ, UR38 ;  /* 0x00000026ff037e24 */ /* 0x002fc8000f8e00ff */
[----:B------:R1:W2:Y:S03]  /*ec60*/  SYNCS.PHASECHK.TRANS64.TRYWAIT P0, [R3+URZ+0x28c48], R2 ;  /* 0x028c4802030075a7 */ /* 0x0002a6000800017f */
[----:B--2---:R-:W-:Y:S05]  /*ec70*/  @!P0 NANOSLEEP.SYNCS 0x989680 ;  /* 0x009896800000895d */ /* 0x004fea0003900000 */
[----:B------:R-:W2:Y:S02]  /*ec80*/  @!P0 SYNCS.PHASECHK.TRANS64 P0, [R3+URZ+0x28c48], R2 ;  /* 0x028c4802030085a7 */ /* 0x000ea4000800007f */
[----:B--2---:R-:W-:Y:S05]  /*ec90*/  @!P0 BRA `(.L_x_3073) ;  /* 0xfffffffc00ec8947 */ /* 0x004fea000383ffff */
[----:B------:R-:W-:Y:S05]  /*eca0*/  BRA `(.L_x_3158) ;  /* 0xffffffd0007c7947 */ /* 0x000fea000383ffff */
.L_x_3078:
[----:B01----:R-:W-:-:S04]  /*ecb0*/  IMAD.U32 R3, RZ, RZ, UR38 ;  /* 0x00000026ff037e24 */ /* 0x003fc8000f8e00ff */
[----:B------:R0:W1:Y:S03]  /*ecc0*/  SYNCS.PHASECHK.TRANS64.TRYWAIT P0, [R3+URZ+0x28c68], R2 ;  /* 0x028c6802030075a7 */ /* 0x000066000800017f */
[----:B-1----:R-:W-:Y:S05]  /*ecd0*/  @!P0 NANOSLEEP.SYNCS 0x989680 ;  /* 0x009896800000895d */ /* 0x002fea0003900000 */
[----:B------:R-:W1:Y:S02]  /*ece0*/  @!P0 SYNCS.PHASECHK.TRANS64 P0, [R3+URZ+0x28c68], R2 ;  /* 0x028c6802030085a7 */ /* 0x000e64000800007f */
[----:B-1----:R-:W-:Y:S05]  /*ecf0*/  @!P0 BRA `(.L_x_3078) ;  /* 0xfffffffc00ec8947 */ /* 0x002fea000383ffff */
[----:B------:R-:W-:Y:S05]  /*ed00*/  BRA `(.L_x_3159) ;  /* 0xffffffd000dc7947 */ /* 0x000fea000383ffff */
.L_x_3093:
[----:B-1----:R-:W-:-:S04]  /*ed10*/  MOV R3, UR38 ;  /* 0x0000002600037c02 */ /* 0x002fc80008000f00 */
[----:B------:R1:W2:Y:S03]  /*ed20*/  SYNCS.PHASECHK.TRANS64.TRYWAIT P0, [R3+URZ+0x28c40], R2 ;  /* 0x028c4002030075a7 */ /* 0x0002a6000800017f */
[----:B--2---:R-:W-:Y:S05]  /*ed30*/  @!P0 NANOSLEEP.SYNCS 0x989680 ;  /* 0x009896800000895d */ /* 0x004fea0003900000 */
[----:B------:R-:W2:Y:S02]  /*ed40*/  @!P0 SYNCS.PHASECHK.TRANS64 P0, [R3+URZ+0x28c40], R2 ;  /* 0x028c4002030085a7 */ /* 0x000ea4000800007f */
[----:B--2---:R-:W-:Y:S05]  /*ed50*/  @!P0 BRA `(.L_x_3093) ;  /* 0xfffffffc00ec8947 */ /* 0x004fea000383ffff */
[----:B------:R-:W-:Y:S05]  /*ed60*/  BRA `(.L_x_3160) ;  /* 0xffffffdc00287947 */ /* 0x000fea000383ffff */
.L_x_3098:
[----:B01----:R-:W-:-:S04]  /*ed70*/  IMAD.U32 R3, RZ, RZ, UR38 ;  /* 0x00000026ff037e24 */ /* 0x003fc8000f8e00ff */
[----:B------:R0:W1:Y:S03]  /*ed80*/  SYNCS.PHASECHK.TRANS64.TRYWAIT P0, [R3+URZ+0x28c60], R2 ;  /* 0x028c6002030075a7 */ /* 0x000066000800017f */
[----:B-1----:R-:W-:Y:S05]  /*ed90*/  @!P0 NANOSLEEP.SYNCS 0x989680 ;  /* 0x009896800000895d */ /* 0x002fea0003900000 */
[----:B------:R-:W1:Y:S02]  /*eda0*/  @!P0 SYNCS.PHASECHK.TRANS64 P0, [R3+URZ+0x28c60], R2 ;  /* 0x028c6002030085a7 */ /* 0x000e64000800007f */
[----:B-1----:R-:W-:Y:S05]  /*edb0*/  @!P0 BRA `(.L_x_3098) ;  /* 0xfffffffc00ec8947 */ /* 0x002fea000383ffff */
[----:B------:R-:W-:Y:S05]  /*edc0*/  BRA `(.L_x_3161) ;  /* 0xffffffdc008c7947 */ /* 0x000fea000383ffff */
.L_x_3114:
[----:B-1----:R-:W-:-:S04]  /*edd0*/  IMAD.U32 R3, RZ, RZ, UR38 ;  /* 0x00000026ff037e24 */ /* 0x002fc8000f8e00ff */
[----:B------:R1:W2:Y:S03]  /*ede0*/  SYNCS.PHASECHK.TRANS64.TRYWAIT P0, [R3+URZ+0x28c48], R2 ;  /* 0x028c4802030075a7 */ /* 0x0002a6000800017f */
[----:B--2---:R-:W-:Y:S05]  /*edf0*/  @!P0 NANOSLEEP.SYNCS 0x989680 ;  /* 0x009896800000895d */ /* 0x004fea0003900000 */
[----:B------:R-:W2:Y:S02]  /*ee00*/  @!P0 SYNCS.PHASECHK.TRANS64 P0, [R3+URZ+0x28c48], R2 ;  /* 0x028c4802030085a7 */ /* 0x000ea4000800007f */
[----:B--2---:R-:W-:Y:S05]  /*ee10*/  @!P0 BRA `(.L_x_3114) ;  /* 0xfffffffc00ec8947 */ /* 0x004fea000383ffff */
[----:B------:R-:W-:Y:S05]  /*ee20*/  BRA `(.L_x_3162) ;  /* 0xffffffe400e87947 */ /* 0x000fea000383ffff */
.L_x_3119:
[----:B-12---:R-:W-:-:S04]  /*ee30*/  IMAD.U32 R3, RZ, RZ, UR38 ;  /* 0x00000026ff037e24 */ /* 0x006fc8000f8e00ff */
[----:B------:R1:W2:Y:S03]  /*ee40*/  SYNCS.PHASECHK.TRANS64.TRYWAIT P0, [R3+URZ+0x28c68], R2 ;  /* 0x028c6802030075a7 */ /* 0x0002a6000800017f */
[----:B--2---:R-:W-:Y:S05]  /*ee50*/  @!P0 NANOSLEEP.SYNCS 0x989680 ;  /* 0x009896800000895d */ /* 0x004fea0003900000 */
[----:B------:R-:W2:Y:S02]  /*ee60*/  @!P0 SYNCS.PHASECHK.TRANS64 P0, [R3+URZ+0x28c68], R2 ;  /* 0x028c6802030085a7 */ /* 0x000ea4000800007f */
[----:B--2---:R-:W-:Y:S05]  /*ee70*/  @!P0 BRA `(.L_x_3119) ;  /* 0xfffffffc00ec8947 */ /* 0x004fea000383ffff */
[----:B------:R-:W-:Y:S05]  /*ee80*/  BRA `(.L_x_3163) ;  /* 0xffffffe8004c7947 */ /* 0x000fea000383ffff */
.L_x_3130:
[----:B--2---:R2:W3:Y:S02]  /*ee90*/  SYNCS.PHASECHK.TRANS64.TRYWAIT P0, [R2+URZ+0x28c20], R9 ;  /* 0x028c2009020075a7 */ /* 0x0044e4000800017f */
[----:B---3--:R-:W-:Y:S05]  /*eea0*/  @!P0 NANOSLEEP.SYNCS 0x989680 ;  /* 0x009896800000895d */ /* 0x008fea0003900000 */
[----:B------:R-:W3:Y:S02]  /*eeb0*/  @!P0 SYNCS.PHASECHK.TRANS64 P0, [R2+URZ+0x28c20], R9 ;  /* 0x028c2009020085a7 */ /* 0x000ee4000800007f */
[----:B---3--:R-:W-:Y:S05]  /*eec0*/  @!P0 BRA `(.L_x_3130) ;  /* 0xfffffffc00f08947 */ /* 0x008fea000383ffff */
[----:B------:R-:W-:Y:S05]  /*eed0*/  BRA `(.L_x_3164) ;  /* 0xfffffff0003c7947 */ /* 0x000fea000383ffff */
.L_x_3131:
[----:B------:R-:W3:Y:S01]  /*eee0*/  S2R R3, SR_TID.X ;  /* 0x0000000000037919 */ /* 0x000ee20000002100 */
[----:B------:R-:W-:Y:S01]  /*eef0*/  BSSY B0, `(.L_x_3165) ;  /* 0x000000a000007945 */ /* 0x000fe20003800000 */
[----:B------:R-:W-:Y:S01]  /*ef00*/  MOV R12, RZ ;  /* 0x000000ff000c7202 */ /* 0x000fe20000000f00 */
[----:B------:R-:W-:Y:S02]  /*ef10*/  IMAD.MOV.U32 R11, RZ, RZ, 0x1f ;  /* 0x0000001fff0b7424 */ /* 0x000fe400078e00ff */
[----:B------:R-:W-:Y:S01]  /*ef20*/  IMAD.MOV.U32 R15, RZ, RZ, -0x1 ;  /* 0xffffffffff0f7424 */ /* 0x000fe200078e00ff */
[----:B---3--:R-:W-:-:S04]  /*ef30*/  SHF.R.U32.HI R3, RZ, 0x5, R3 ;  /* 0x00000005ff037819 */ /* 0x008fc80000011603 */
[----:B------:R-:W-:-:S05]  /*ef40*/  LOP3.LUT R3, R3, 0x3, RZ, 0xc0, !PT ;  /* 0x0000000303037812 */ /* 0x000fca00078ec0ff */
[----:B------:R-:W-:-:S07]  /*ef50*/  IMAD.MOV.U32 R13, RZ, RZ, R3 ;  /* 0x000000ffff0d7224 */ /* 0x000fce00078e0003 */
[----:B012---:R-:W-:Y:S05]  /*ef60*/  WARPSYNC.COLLECTIVE R15, `(.L_x_3166) ;  /* 0x000000000f087348 */ /* 0x007fea0003c00000 */
[----:B------:R3:W4:Y:S02]  /*ef70*/  SHFL.IDX P6, R14, R13, R12, R11 ;  /* 0x0000000c0d0e7389 */ /* 0x00072400000c000b */
[----:B01234-:R-:W-:Y:S01]  /*ef80*/  ENDCOLLECTIVE ;  /* 0x000000000000791b */ /* 0x01ffe20003800000 */
.L_x_3166:
[----:B------:R-:W-:Y:S05]  /*ef90*/  BSYNC B0 ;  /* 0x0000000000007941 */ /* 0x000fea0003800000 */
.L_x_3165:
[----:B------:R-:W-:Y:S05]  /*efa0*/  BRA `(.L_x_3167) ;  /* 0xfffffff000207947 */ /* 0x000fea000383ffff */
.L_x_3132:
[----:B------:R-:W-:Y:S01]  /*efb0*/  BSSY B0, `(.L_x_3168) ;  /* 0x0000006000007945 */ /* 0x000fe20003800000 */
[----:B------:R-:W-:-:S07]  /*efc0*/  IMAD.MOV.U32 R15, RZ, RZ, -0x1 ;  /* 0xffffffffff0f7424 */ /* 0x000fce00078e00ff */
[----:B0123--:R-:W-:Y:S05]  /*efd0*/  WARPSYNC.COLLECTIVE R15, `(.L_x_3169) ;  /* 0x000000000f0c7348 */ /* 0x00ffea0003c00000 */
[----:B------:R-:W-:Y:S02]  /*efe0*/  ELECT P6, UR62, PT ;  /* 0x00000000003e782f */ /* 0x000fe400038c0000 */
[----:B------:R-:W-:Y:S01]  /*eff0*/  MOV R14, UR62 ;  /* 0x0000003e000e7c02 */ /* 0x000fe20008000f00 */
[----:B0123--:R-:W-:Y:S10]  /*f000*/  ENDCOLLECTIVE ;  /* 0x000000000000791b */ /* 0x00fff40003800000 */
.L_x_3169:
[----:B------:R-:W-:Y:S05]  /*f010*/  BSYNC B0 ;  /* 0x0000000000007941 */ /* 0x000fea0003800000 */
.L_x_3168:
[----:B------:R-:W-:Y:S05]  /*f020*/  BRA `(.L_x_3170) ;  /* 0xfffffff000147947 */ /* 0x000fea000383ffff */
.L_x_3134:
[----:B-1----:R1:W3:Y:S02]  /*f030*/  SYNCS.PHASECHK.TRANS64.TRYWAIT P0, [R7+URZ], R4 ;  /* 0x00000004070075a7 */ /* 0x0022e4000800017f */
[----:B---3--:R-:W-:Y:S05]  /*f040*/  @!P0 NANOSLEEP.SYNCS 0x989680 ;  /* 0x009896800000895d */ /* 0x008fea0003900000 */
[----:B------:R-:W3:Y:S02]  /*f050*/  @!P0 SYNCS.PHASECHK.TRANS64 P0, [R7+URZ], R4 ;  /* 0x00000004070085a7 */ /* 0x000ee4000800007f */
[----:B---3--:R-:W-:Y:S05]  /*f060*/  @!P0 BRA `(.L_x_3134) ;  /* 0xfffffffc00f08947 */ /* 0x008fea000383ffff */
[----:B------:R-:W-:Y:S05]  /*f070*/  BRA `(.L_x_3171) ;  /* 0xfffffff000487947 */ /* 0x000fea000383ffff */
.L_x_3135:
[----:B---3--:R3:W4:Y:S02]  /*f080*/  SYNCS.PHASECHK.TRANS64.TRYWAIT P0, [R5+URZ], R0 ;  /* 0x00000000050075a7 */ /* 0x008724000800017f */
[----:B----4-:R-:W-:Y:S05]  /*f090*/  @!P0 NANOSLEEP.SYNCS 0x989680 ;  /* 0x009896800000895d */ /* 0x010fea0003900000 */
[----:B------:R-:W4:Y:S02]  /*f0a0*/  @!P0 SYNCS.PHASECHK.TRANS64 P0, [R5+URZ], R0 ;  /* 0x00000000050085a7 */ /* 0x000f24000800007f */
[----:B----4-:R-:W-:Y:S05]  /*f0b0*/  @!P0 BRA `(.L_x_3135) ;  /* 0xfffffffc00f08947 */ /* 0x010fea000383ffff */
[----:B------:R-:W-:Y:S05]  /*f0c0*/  BRA `(.L_x_3172) ;  /* 0xfffffff0003c7947 */ /* 0x000fea000383ffff */
.L_x_3137:
[----:B--2---:R2:W3:Y:S02]  /*f0d0*/  SYNCS.PHASECHK.TRANS64.TRYWAIT P0, [R5+URZ], R4 ;  /* 0x00000004050075a7 */ /* 0x0044e4000800017f */
[----:B---3--:R-:W-:Y:S05]  /*f0e0*/  @!P0 NANOSLEEP.SYNCS 0x989680 ;  /* 0x009896800000895d */ /* 0x008fea0003900000 */
[----:B------:R-:W3:Y:S02]  /*f0f0*/  @!P0 SYNCS.PHASECHK.TRANS64 P0, [R5+URZ], R4 ;  /* 0x00000004050085a7 */ /* 0x000ee4000800007f */
[----:B---3--:R-:W-:Y:S05]  /*f100*/  @!P0 BRA `(.L_x_3137) ;  /* 0xfffffffc00f08947 */ /* 0x008fea000383ffff */
[----:B------:R-:W-:Y:S05]  /*f110*/  BRA `(.L_x_3173) ;  /* 0xfffffff000407947 */ /* 0x000fea000383ffff */
.L_x_3174:
        /* <DEDUP_REMOVED lines=14> */
.L_x_15167:


//--------------------- .text._ZN7cutlass13device_kernelIN5flash11enable_sm90INS1_16FlashAttnFwdSm90INS1_25CollectiveMainloopFwdSm90ILi2EN4cute5tupleIJNS5_1CILi1EEES8_S8_EEENS6_IJNS7_ILi64EEESA_SA_EEELi512ENS_6half_tEfNS_4arch4Sm90ELb0ELb0ELb1ELb0ELb0ELb0ELb1ELb0ELb0ELb1ELb1ELb0EEENS1_21CollectiveEpilogueFwdINS6_IJSA_NS7_ILi512EEESA_EEES9_SC_SE_Li256ELb0ELb1ELb1ELb0EEENS1_19SingleTileSchedulerILb0ELb1ELb1ELi64EEEEEEEEEvNT_6ParamsE --------------------------
	.section	.text._ZN7cutlass13device_kernelIN5flash11enable_sm90INS1_16FlashAttnFwdSm90INS1_25CollectiveMainloopFwdSm90ILi2EN4cute5tupleIJNS5_1CILi1EEES8_S8_EEENS6_IJNS7_ILi64EEESA_SA_EEELi512ENS_6half_tEfNS_4arch4Sm90ELb0ELb0ELb1ELb0ELb0ELb0ELb1ELb0ELb0ELb1ELb1ELb0EEENS1_21CollectiveEpilogueFwdINS6_IJSA_NS7_ILi512EEESA_EEES9_SC_SE_Li256ELb0ELb1ELb1ELb0EEENS1_19SingleTileSchedulerILb0ELb1ELb1ELi64EEEEEEEEEvNT_6ParamsE,"ax",@progbits
	.align	128
.text._ZN7cutlass13device_kernelIN5flash11enable_sm90INS1_16FlashAttnFwdSm90INS1_25CollectiveMainloopFwdSm90ILi2EN4cute5tupleIJNS5_1CILi1EEES8_S8_EEENS6_IJNS7_ILi64EEESA_SA_EEELi512ENS_6half_tEfNS_4arch4Sm90ELb0ELb0ELb1ELb0ELb0ELb0ELb1ELb0ELb0ELb1ELb1ELb0EEENS1_21CollectiveEpilogueFwdINS6_IJSA_NS7_ILi512EEESA_EEES9_SC_SE_Li256ELb0ELb1ELb1ELb0EEENS1_19SingleTileSchedulerILb0ELb1ELb1ELi64EEEEEEEEEvNT_6ParamsE:
        .type           _ZN7cutlass13device_kernelIN5flash11enable_sm90INS1_16FlashAttnFwdSm90INS1_25CollectiveMainloopFwdSm90ILi2EN4cute5tupleIJNS5_1CILi1EEES8_S8_EEENS6_IJNS7_ILi64EEESA_SA_EEELi512ENS_6half_tEfNS_4arch4Sm90ELb0ELb0ELb1ELb0ELb0ELb0ELb1ELb0ELb0ELb1ELb1ELb0EEENS1_21CollectiveEpilogueFwdINS6_IJSA_NS7_ILi512EEESA_EEES9_SC_SE_Li256ELb0ELb1ELb1ELb0EEENS1_19SingleTileSchedulerILb0ELb1ELb1ELi64EEEEEEEEEvNT_6ParamsE,@function
        .size           _ZN7cutlass13device_kernelIN5flash11enable_sm90INS1_16FlashAttnFwdSm90INS1_25CollectiveMainloopFwdSm90ILi2EN4cute5tupleIJNS5_1CILi1EEES8_S8_EEENS6_IJNS7_ILi64EEESA_SA_EEELi512ENS_6half_tEfNS_4arch4Sm90ELb0ELb0ELb1ELb0ELb0ELb0ELb1ELb0ELb0ELb1ELb1ELb0EEENS1_21CollectiveEpilogueFwdINS6_IJSA_NS7_ILi512EEESA_EEES9_SC_SE_Li256ELb0ELb1ELb1ELb0EEENS1_19SingleTileSchedulerILb0ELb1ELb1ELi64EEEEEEEEEvNT_6ParamsE,(.L_x_15168 - _ZN7cutlass13device_kernelIN5flash11enable_sm90INS1_16FlashAttnFwdSm90INS1_25CollectiveMainloopFwdSm90ILi2EN4cute5tupleIJNS5_1CILi1EEES8_S8_EEENS6_IJNS7_ILi64EEESA_SA_EEELi512ENS_6half_tEfNS_4arch4Sm90ELb0ELb0ELb1ELb0ELb0ELb0ELb1ELb0ELb0ELb1ELb1ELb0EEENS1_21CollectiveEpilogueFwdINS6_IJSA_NS7_ILi512EEESA_EEES9_SC_SE_Li256ELb0ELb1ELb1ELb0EEENS1_19SingleTileSchedulerILb0ELb1ELb1ELi64EEEEEEEEEvNT_6ParamsE)
        .other          _ZN7cutlass13device_kernelIN5flash11enable_sm90INS1_16FlashAttnFwdSm90INS1_25CollectiveMainloopFwdSm90ILi2EN4cute5tupleIJNS5_1CILi1EEES8_S8_EEENS6_IJNS7_ILi64EEESA_SA_EEELi512ENS_6half_tEfNS_4arch4Sm90ELb0ELb0ELb1ELb0ELb0ELb0ELb1ELb0ELb0ELb1ELb1ELb0EEENS1_21CollectiveEpilogueFwdINS6_IJSA_NS7_ILi512EEESA_EEES9_SC_SE_Li256ELb0ELb1ELb1ELb0EEENS1_19SingleTileSchedulerILb0ELb1ELb1ELi64EEEEEEEEEvNT_6ParamsE,@"STO_CUDA_ENTRY STV_DEFAULT"
_ZN7cutlass13device_kernelIN5flash11enable_sm90INS1_16FlashAttnFwdSm90INS1_25CollectiveMainloopFwdSm90ILi2EN4cute5tupleIJNS5_1CILi1EEES8_S8_EEENS6_IJNS7_ILi64EEESA_SA_EEELi512ENS_6half_tEfNS_4arch4Sm90ELb0ELb0ELb1ELb0ELb0ELb0ELb1ELb0ELb0ELb1ELb1ELb0EEENS1_21CollectiveEpilogueFwdINS6_IJSA_NS7_ILi512EEESA_EEES9_SC_SE_Li256ELb0ELb1ELb1ELb0EEENS1_19SingleTileSchedulerILb0ELb1ELb1ELi64EEEEEEEEEvNT_6ParamsE:
[----:B------:R-:W0:Y:S02]  /*0000*/  LDC R1, c[0x0][0x28] ;  /* 0x00000a00ff017b82 */ /* 0x000e240000000800 */
[----:B0-----:R-:W-:Y:S01]  /*0010*/  VIADD R1, R1, 0xffffffd0 ;  /* 0xffffffd001017836 */ /* 0x001fe20000000000 */
[----:B------:R-:W0:Y:S01]  /*0020*/  S2R R3, SR_TID.X ;  /* 0x0000000000037919 */ /* 0x000e220000002100 */
[----:B------:R-:W-:Y:S01]  /*0030*/  ELECT P0, URZ, PT ;  /* 0x00000000003f782f */ /* 0x000fe20003800000 */
[----:B------:R-:W-:Y:S01]  /*0040*/  BSSY B0, `(.L_x_3175) ;  /* 0x000000e000007945 */ /* 0x000fe20003800000 */
[--C-:B0-----:R-:W-:Y:S02]  /*0050*/  SHF.R.U32.HI R0, RZ, 0x5, R3.reuse ;  /* 0x00000005ff007819 */ /* 0x101fe40000011603 */
[----:B------:R-:W-:-:S03]  /*0060*/  SHF.R.U32.HI R3, RZ, 0x7, R3 ;  /* 0x00000007ff037819 */ /* 0x000fc60000011603 */
        /* <DEDUP_REMOVED lines=11> */
.L_x_3176:
[----:B------:R-:W-:Y:S05]  /*0120*/  BSYNC B0 ;  /* 0x0000000000007941 */ /* 0x000fea0003800000 */
.L_x_3175:
        /* <DEDUP_REMOVED lines=21> */
[----:B0-----:R0:W1:Y:S01]  /*0280*/  @UP1 SYNCS.EXCH.64 URZ, [UR8+0x38800], UR4 ;  /* 0x03880004083f15b2 */ /* 0x0010620008000100 */
[----:B------:R0:W2:Y:S04]  /*0290*/  @UP2 SYNCS.EXCH.64 URZ, [UR8+0x38810], UR4 ;  /* 0x03881004083f25b2 */ /* 0x0000a80008000100 */
[----:B------:R0:W3:Y:S01]  /*02a0*/  @UP3 SYNCS.EXCH.64 URZ, [UR8+0x38820], UR6 ;  /* 0x03882006083f35b2 */ /* 0x0000e20008000100 */
        /* <DEDUP_REMOVED lines=14> */
[----:B----4-:R-:W-:Y:S01]  /*0390*/  NOP ;  /* 0x0000000000007918 */ /* 0x010fe20000000000 */
.L_x_3177:
[----:B------:R-:W4:Y:S01]  /*03a0*/  SHFL.IDX PT, R2, R0, RZ, 0x1f ;  /* 0x00001fff00027589 */ /* 0x000f2200000e0000 */
[----:B------:R-:W-:Y:S01]  /*03b0*/  NOP ;  /* 0x0000000000007918 */ /* 0x000fe20000000000 */
[----:B----4-:R-:W-:-:S13]  /*03c0*/  ISETP.NE.AND P0, PT, R2, RZ, PT ;  /* 0x000000ff0200720c */ /* 0x010fda0003f05270 */
        /* <DEDUP_REMOVED lines=18> */
[----:B----4-:R-:W-:Y:S01]  /*04f0*/  NOP ;  /* 0x0000000000007918 */ /* 0x010fe20000000000 */
.L_x_3178:
[----:B------:R-:W4:Y:S01]  /*0500*/  SHFL.IDX PT, R2, R0, RZ, 0x1f ;  /* 0x00001fff00027589 */ /* 0x000f2200000e0000 */
[----:B------:R-:W-:Y:S01]  /*0510*/  NOP ;  /* 0x0000000000007918 */ /* 0x000fe20000000000 */
[----:B----4-:R-:W-:-:S13]  /*0520*/  ISETP.NE.AND P0, PT, R2, RZ, PT ;  /* 0x000000ff0200720c */ /* 0x010fda0003f05270 */
        /* <DEDUP_REMOVED lines=15> */
.L_x_3179:
        /* <DEDUP_REMOVED lines=22> */
.L_x_3180:
        /* <DEDUP_REMOVED lines=22> */
.L_x_3181:
[----:B0-----:R-:W-:Y:S01]  /*08e0*/  UMOV UR4, 0x1 ;  /* 0x0000000100047882 */ /* 0x001fe20000000000 */
[----:B------:R-:W-:Y:S01]  /*08f0*/  PLOP3.LUT P0, PT, PT, PT, UP0, 0x80, 0x0 ;  /* 0x000000000000781c */ /* 0x000fe20003f0f008 */
[----:B------:R-:W-:Y:S01]  /*0900*/  USEL UR4, UR4, 0x2, !UP0 ;  /* 0x0000000204047887 */ /* 0x000fe2000c000000 */
[----:B------:R-:W-:Y:S01]  /*0910*/  NOP ;  /* 0x0000000000007918 */ /* 0x000fe20000000000 */
[----:B------:R-:W-:Y:S04]  /*0920*/  BSSY B6, `(.L_x_3182) ;  /* 0x0001187000067945 */ /* 0x000fe80003800000 */
[----:B------:R-:W-:-:S05]  /*0930*/  IMAD.U32 R2, RZ, RZ, UR4 ;  /* 0x00000004ff027e24 */ /* 0x000fca000f8e00ff */
[----:B------:R0:W-:Y:S01]  /*0940*/  STL [R1+0x28], R2 ;  /* 0x0000280201007387 */ /* 0x0001e20000100800 */
[----:B-123--:R-:W-:Y:S06]  /*0950*/  BAR.SYNC.DEFER_BLOCKING 0x0 ;  /* 0x0000000000007b1d */ /* 0x00efec0000010000 */
[----:B------:R-:W-:Y:S05]  /*0960*/  @!P0 BRA `(.L_x_3183) ;  /* 0x000000c0002c8947 */ /* 0x000fea0003800000 */
.L_x_3184:
[----:B------:R-:W-:-:S08]  /*0970*/  NOP ;  /* 0x0000000000007918 */ /* 0x000fd00000000000 */
[----:B------:R-:W1:Y:S02]  /*0980*/  USETMAXREG.TRY_ALLOC.CTAPOOL UP0, 0xf0 ;  /* 0x000000f0000079c8 */ /* 0x000e640008000600 */
[----:B-1----:R-:W-:-:S13]  /*0990*/  PLOP3.LUT P0, PT, PT, PT, UP0, 0x80, 0x0 ;  /* 0x000000000000781c */ /* 0x002fda0003f0f008 */
[----:B------:R-:W-:Y:S05]  /*09a0*/  @!P0 BRA `(.L_x_3184) ;  /* 0xfffffffc00f08947 */ /* 0x000fea000383ffff */
[----:B------:R-:W1:Y:S01]  /*09b0*/  S2R R11, SR_TID.X ;  /* 0x00000000000b7919 */ /* 0x000e620000002100 */
[----:B------:R-:W2:Y:S01]  /*09c0*/  S2UR UR6, SR_CTAID.Y ;  /* 0x00000000000679c3 */ /* 0x000ea20000002600 */
[----:B------:R-:W-:Y:S02]  /*09d0*/  ULDC UR7, c[0x0][0xd50] ;  /* 0x0003540000077ab9 */ /* 0x000fe40000000800 */
[----:B------:R-:W-:-:S05]  /*09e0*/  UISETP.NE.AND UP0, UPT, UR7, 0x1, UPT ;  /* 0x000000010700788c */ /* 0x000fca000bf05270 */
[----:B------:R-:W3:Y:S06]  /*09f0*/  S2UR UR8, SR_CTAID.Z ;  /* 0x00000000000879c3 */ /* 0x000eec0000002700 */
[----:B------:R-:W-:Y:S01]  /*0a00*/  @UP0 ULDC UR4, c[0x0][0xd54] ;  /* 0x0003550000040ab9 */ /* 0x000fe20000000800 */
[----:B------:R-:W-:Y:S01]  /*0a10*/  @UP0 ULDC UR10, c[0x0][0xd58] ;  /* 0x00035600000a0ab9 */ /* 0x000fe20000000800 */
[----:B--2---:R-:W-:Y:S02]  /*0a20*/  UIMAD.WIDE.U32 UR4, UR6, UR4, URZ ;  /* 0x00000004060472a5 */ /* 0x004fe4000f8e003f */
[----:B------:R-:W-:-:S02]  /*0a30*/  UMOV UR11, UR6 ;  /* 0x00000006000b7c82 */ /* 0x000fc40008000000 */
[----:B------:R-:W-:Y:S01]  /*0a40*/  @UP0 USHF.R.U32.HI UR11, URZ, UR10, UR5 ;  /* 0x0000000a3f0b0299 */ /* 0x000fe20008011605 */
[----:B-1----:R-:W-:-:S03]  /*0a50*/  LOP3.LUT R0, R11, 0xffffff80, RZ, 0xc0, !PT ;  /* 0xffffff800b007812 */ /* 0x002fc600078ec0ff */
[----:B------:R-:W-:Y:S01]  /*0a60*/  UIADD3 UR4, -UR11, URZ, URZ ;  /* 0x0000003f0b047290 */ /* 0x000fe2000fffe13f */
[----:B------:R-:W-:Y:S01]  /*0a70*/  ISETP.NE.AND P0, PT, R0, 0x80, PT ;  /* 0x000000800000780c */ /* 0x000fe20003f05270 */
[----:B------:R-:W-:Y:S02]  /*0a80*/  IMAD.U32 R0, RZ, RZ, UR11 ;  /* 0x0000000bff007e24 */ /* 0x000fe4000f8e00ff */
[----:B------:R-:W-:-:S03]  /*0a90*/  UIMAD UR7, UR7, UR4, UR6 ;  /* 0x00000004070772a4 */ /* 0x000fc6000f8e0206 */
[----:B------:R4:W-:Y:S07]  /*0aa0*/  STL [R1], R0 ;  /* 0x0000000001007387 */ /* 0x0009ee0000100800 */
[----:B------:R-:W-:Y:S06]  /*0ab0*/  @!P0 BAR.ARV 0x8, 0x100 ;  /* 0x0204000000008b1d */ /* 0x000fec0000002000 */
[----:B------:R-:W-:-:S13]  /*0ac0*/  ISETP.GE.U32.AND P0, PT, R11, 0x100, PT ;  /* 0x000001000b00780c */ /* 0x000fda0003f06070 */
[----:B------:R-:W-:Y:S06]  /*0ad0*/  @P0 BAR.ARV 0xf, 0x100 ;  /* 0x03c4000000000b1d */ /* 0x000fec0000002000 */
[----:B---3--:R-:W-:-:S13]  /*0ae0*/  ISETP.LE.AND P0, PT, RZ, UR8, PT ;  /* 0x00000008ff007c0c */ /* 0x008fda000bf03270 */
[----:B----4-:R-:W-:Y:S05]  /*0af0*/  @!P0 BRA `(.L_x_3185) ;  /* 0x0000011400a48947 */ /* 0x010fea0003800000 */
[----:B------:R-:W-:Y:S01]  /*0b00*/  ULDC.64 UR4, c[0x0][0x418] ;  /* 0x0001060000047ab9 */ /* 0x000fe20000000a00 */
[----:B------:R-:W-:Y:S01]  /*0b10*/  ULDC UR60, c[0x0][0x424] ;  /* 0x00010900003c7ab9 */ /* 0x000fe20000000800 */
[----:B------:R-:W-:Y:S01]  /*0b20*/  UISETP.NE.U32.AND UP0, UPT, UR4, URZ, UPT ;  /* 0x0000003f0400728c */ /* 0x000fe2000bf05070 */
[----:B------:R-:W-:Y:S01]  /*0b30*/  VIADD R152, R11, 0xffffff80 ;  /* 0xffffff800b987836 */ /* 0x000fe20000000000 */
[----:B------:R-:W-:Y:S02]  /*0b40*/  UISETP.NE.AND UP1, UPT, UR9, 0x1, UPT ;  /* 0x000000010900788c */ /* 0x000fe4000bf25270 */
[----:B------:R-:W-:Y:S01]  /*0b50*/  UISETP.NE.AND.EX UP0, UPT, UR5, URZ, UPT, UP0 ;  /* 0x0000003f0500728c */ /* 0x000fe2000bf05300 */
[----:B------:R-:W-:Y:S01]  /*0b60*/  ULDC UR4, c[0x0][0x2f0] ;  /* 0x0000bc0000047ab9 */ /* 0x000fe20000000800 */
[----:B------:R-:W-:Y:S02]  /*0b70*/  USHF.R.U32.HI UR11, URZ, 0x10, UR7 ;  /* 0x000000103f0b7899 */ /* 0x000fe40008011607 */
[----:B------:R-:W-:Y:S01]  /*0b80*/  PLOP3.LUT P0, PT, PT, PT, UP1, 0x80, 0x0 ;  /* 0x000000000000781c */ /* 0x000fe20003f0f018 */
[----:B------:R-:W-:-:S02]  /*0b90*/  USEL UR60, UR60, 0x1, UP0 ;  /* 0x000000013c3c7887 */ /* 0x000fc40008000000 */
[----:B------:R-:W-:Y:S02]  /*0ba0*/  UISETP.NE.AND UP0, UPT, UR11, URZ, UPT ;  /* 0x0000003f0b00728c */ /* 0x000fe4000bf05270 */
[----:B------:R-:W-:Y:S02]  /*0bb0*/  UIMAD UR60, UR60, UR4, URZ ;  /* 0x000000043c3c72a4 */ /* 0x000fe4000f8e023f */
[----:B------:R-:W-:Y:S02]  /*0bc0*/  ULOP3.LUT UR7, UR7, 0xffff, URZ, 0xc0, !UPT ;  /* 0x0000ffff07077892 */ /* 0x000fe4000f8ec03f */
[----:B------:R-:W-:-:S04]  /*0bd0*/  UIADD3 UR4, UR60, 0x3f, URZ ;  /* 0x0000003f3c047890 */ /* 0x000fc8000fffe03f */
[----:B------:R-:W-:Y:S01]  /*0be0*/  USHF.R.S32.HI UR5, URZ, 0x1f, UR4 ;  /* 0x0000001f3f057899 */ /* 0x000fe20008011404 */
[----:B------:R-:W-:-:S03]  /*0bf0*/  @!UP0 ULDC UR11, c[0x0][0xae8] ;  /* 0x0002ba00000b8ab9 */ /* 0x000fc60000000800 */
[----:B------:R-:W-:-:S04]  /*0c00*/  ULEA.HI UR5, UR5, UR4, URZ, 0x6 ;  /* 0x0000000405057291 */ /* 0x000fc8000f8f303f */
[----:B------:R-:W-:Y:S01]  /*0c10*/  USHF.R.S32.HI UR6, URZ, 0x6, UR5 ;  /* 0x000000063f067899 */ /* 0x000fe20008011405 */
[----:B------:R-:W-:Y:S11]  /*0c20*/  @!P0 BRA `(.L_x_3186) ;  /* 0x0000001c00948947 */ /* 0x000ff60003800000 */
[----:B------:R-:W-:Y:S01]  /*0c30*/  UISETP.GE.AND UP0, UPT, UR60, 0x1, UPT ;  /* 0x000000013c00788c */ /* 0x000fe2000bf06270 */
[----:B------:R-:W-:Y:S02]  /*0c40*/  PLOP3.LUT P0, PT, PT, PT, PT, 0x80, 0x0 ;  /* 0x000000000000781c */ /* 0x000fe40003f0f070 */
[----:B------:R-:W-:Y:S02]  /*0c50*/  CS2R R4, SRZ ;  /* 0x0000000000047805 */ /* 0x000fe4000001ff00 */
[----:B------:R-:W-:Y:S02]  /*0c60*/  CS2R R150, SRZ ;  /* 0x0000000000967805 */ /* 0x000fe4000001ff00 */
[----:B------:R-:W-:Y:S02]  /*0c70*/  CS2R R148, SRZ ;  /* 0x0000000000947805 */ /* 0x000fe4000001ff00 */
[----:B------:R-:W-:Y:S02]  /*0c80*/  CS2R R146, SRZ ;  /* 0x0000000000927805 */ /* 0x000fe4000001ff00 */
[----:B------:R-:W-:-:S02]  /*0c90*/  PLOP3.LUT P1, PT, PT, PT, UP0, 0x80, 0x0 ;  /* 0x000000000000781c */ /* 0x000fc40003f2f008 */
        /* <DEDUP_REMOVED lines=54> */
[----:B------:R-:W-:-:S02]  /*1000*/  IMAD.MOV.U32 R37, RZ, RZ, RZ ;  /* 0x000000ffff257224 */ /* 0x000fc400078e00ff */
[----:B------:R-:W-:Y:S01]  /*1010*/  IMAD.MOV.U32 R3, RZ, RZ, RZ ;  /* 0x000000ffff037224 */ /* 0x000fe200078e00ff */
[----:B------:R-:W-:Y:S06]  /*1020*/  @!P1 BRA `(.L_x_3187) ;  /* 0x0000000000709947 */ /* 0x000fec0003800000 */
[----:B------:R-:W-:Y:S01]  /*1030*/  IMAD.U32 R6, RZ, RZ, UR11 ;  /* 0x0000000bff067e24 */ /* 0x000fe2000f8e00ff */
[----:B------:R-:W-:-:S04]  /*1040*/  UIADD3 UR4, UR6, -0x1, UR11 ;  /* 0xffffffff06047890 */ /* 0x000fc8000fffe00b */
[-C--:B------:R-:W-:Y:S02]  /*1050*/  IABS R7, R6.reuse ;  /* 0x0000000600077213 */ /* 0x080fe40000000000 */
[----:B------:R-:W-:Y:S01]  /*1060*/  IMAD.U32 R8, RZ, RZ, UR4 ;  /* 0x00000004ff087e24 */ /* 0x000fe2000f8e00ff */
[----:B------:R-:W-:Y:S01]  /*1070*/  IABS R6, R6 ;  /* 0x0000000600067213 */ /* 0x000fe20000000000 */
[----:B------:R-:W1:Y:S01]  /*1080*/  I2F.RP R0, R7 ;  /* 0x0000000700007306 */ /* 0x000e620000209400 */
[----:B------:R-:W-:-:S03]  /*1090*/  ULOP3.LUT UR4, UR4, UR11, URZ, 0x3c, !UPT ;  /* 0x0000000b04047292 */ /* 0x000fc6000f8e3c3f */
[----:B------:R-:W-:-:S03]  /*10a0*/  IMAD.MOV R6, RZ, RZ, -R6 ;  /* 0x000000ffff067224 */ /* 0x000fc600078e0a06 */
[----:B------:R-:W-:Y:S01]  /*10b0*/  ISETP.LE.AND P3, PT, RZ, UR4, PT ;  /* 0x00000004ff007c0c */ /* 0x000fe2000bf63270 */
[----:B-1----:R-:W0:Y:S02]  /*10c0*/  MUFU.RCP R0, R0 ;  /* 0x0000000000007308 */ /* 0x002e240000001000 */
[----:B0-----:R-:W-:Y:S01]  /*10d0*/  VIADD R2, R0, 0xffffffe ;  /* 0x0ffffffe00027836 */ /* 0x001fe20000000000 */
[----:B------:R-:W-:-:S05]  /*10e0*/  IABS R0, R8 ;  /* 0x0000000800007213 */ /* 0x000fca0000000000 */
[----:B------:R0:W1:Y:S02]  /*10f0*/  F2I.FTZ.U32.TRUNC.NTZ R3, R2 ;  /* 0x0000000200037305 */ /* 0x000064000021f000 */
        /* <DEDUP_REMOVED lines=14> */
[----:B------:R-:W-:-:S07]  /*11e0*/  @!P2 LOP3.LUT R3, RZ, UR11, RZ, 0x33, !PT ;  /* 0x0000000bff03ac12 */ /* 0x000fce000f8e33ff */
.L_x_3187:
[----:B------:R-:W-:Y:S01]  /*11f0*/  IMAD R0, R3, UR7, RZ ;  /* 0x0000000703007c24 */ /* 0x000fe2000f8e02ff */
[----:B------:R-:W-:Y:S01]  /*1200*/  CS2R R34, SRZ ;  /* 0x0000000000227805 */ /* 0x000fe2000001ff00 */
[----:B------:R-:W-:Y:S01]  /*1210*/  IMAD.MOV.U32 R36, RZ, RZ, RZ ;  /* 0x000000ffff247224 */ /* 0x000fe200078e00ff */
[----:B------:R-:W-:Y:S02]  /*1220*/  CS2R R32, SRZ ;  /* 0x0000000000207805 */ /* 0x000fe4000001ff00 */
[----:B------:R-:W-:Y:S02]  /*1230*/  CS2R R30, SRZ ;  /* 0x00000000001e7805 */ /* 0x000fe4000001ff00 */
[----:B------:R-:W-:Y:S02]  /*1240*/  VIADDMNMX R3, R0, R3, UR6, PT ;  /* 0x0000000600037e46 */ /* 0x000fe4000b800103 */
[----:B------:R-:W-:Y:S02]  /*1250*/  CS2R R28, SRZ ;  /* 0x00000000001c7805 */ /* 0x000fe4000001ff00 */
[----:B------:R-:W-:-:S02]  /*1260*/  CS2R R26, SRZ ;  /* 0x00000000001a7805 */ /* 0x000fc4000001ff00 */
[----:B------:R-:W-:Y:S02]  /*1270*/  CS2R R24, SRZ ;  /* 0x0000000000187805 */ /* 0x000fe4000001ff00 */
[----:B------:R-:W-:-:S13]  /*1280*/  ISETP.GT.AND P1, PT, R3, R0, PT ;  /* 0x000000000300720c */ /* 0x000fda0003f24270 */
[----:B------:R-:W-:Y:S05]  /*1290*/  @!P1 BRA `(.L_x_3188) ;  /* 0x0000008c00c89947 */ /* 0x000fea0003800000 */
[----:B------:R-:W-:Y:S01]  /*12a0*/  SHF.R.S32.HI R5, RZ, 0x1f, R152 ;  /* 0x0000001fff057819 */ /* 0x000fe20000011498 */
[----:B------:R-:W1:Y:S08]  /*12b0*/  S2UR UR7, SR_CgaCtaId ;  /* 0x00000000000779c3 */ /* 0x000e700000008800 */
[----:B------:R-:W-:Y:S01]  /*12c0*/  BAR.SYNC.DEFER_BLOCKING 0xe, 0x100 ;  /* 0x0384000000007b1d */ /* 0x000fe20000010000 */
[----:B------:R-:W-:Y:S01]  /*12d0*/  LOP3.LUT R6, R11, 0x7f, RZ, 0xc0, !PT ;  /* 0x0000007f0b067812 */ /* 0x000fe200078ec0ff */
[----:B------:R-:W-:Y:S01]  /*12e0*/  VIADD R3, R3, 0xfffffffe ;  /* 0xfffffffe03037836 */ /* 0x000fe20000000000 */
[----:B------:R-:W-:-:S02]  /*12f0*/  LEA.HI R5, R5, R152, RZ, 0x7 ;  /* 0x0000009805057211 */ /* 0x000fc400078f38ff */
[----:B------:R-:W-:Y:S01]  /*1300*/  ISETP.NE.AND P1, PT, R6, RZ, PT ;  /* 0x000000ff0600720c */ /* 0x000fe20003f25270 */
[----:B------:R-:W-:Y:S01]  /*1310*/  UMOV UR9, 0x40000040 ;  /* 0x4000004000097882 */ /* 0x000fe20000000000 */
[----:B0-----:R-:W-:Y:S01]  /*1320*/  SHF.R.S32.HI R2, RZ, 0x7, R5 ;  /* 0x00000007ff027819 */ /* 0x001fe20000011405 */
[----:B------:R-:W-:Y:S01]  /*1330*/  UMOV UR11, 0x40000040 ;  /* 0x40000040000b7882 */ /* 0x000fe20000000000 */
[----:B------:R-:W-:Y:S01]  /*1340*/  UMOV UR13, 0x40000040 ;  /* 0x40000040000d7882 */ /* 0x000fe20000000000 */
[----:B------:R-:W-:Y:S01]  /*1350*/  UMOV UR15, 0x40000040 ;  /* 0x40000040000f7882 */ /* 0x000fe20000000000 */
[----:B------:R-:W-:Y:S01]  /*1360*/  UMOV UR17, 0x40000040 ;  /* 0x4000004000117882 */ /* 0x000fe20000000000 */
[----:B------:R-:W-:Y:S01]  /*1370*/  UMOV UR19, 0x40000040 ;  /* 0x4000004000137882 */ /* 0x000fe20000000000 */
[----:B------:R-:W0:Y:S01]  /*1380*/  SHFL.IDX PT, R2, R2, RZ, 0x1f ;  /* 0x00001fff02027589 */ /* 0x000e2200000e0000 */
[----:B------:R-:W-:Y:S01]  /*1390*/  UMOV UR21, 0x40000040 ;  /* 0x4000004000157882 */ /* 0x000fe20000000000 */
[----:B------:R-:W-:Y:S01]  /*13a0*/  UMOV UR23, 0x40000040 ;  /* 0x4000004000177882 */ /* 0x000fe20000000000 */
[----:B------:R-:W-:-:S02]  /*13b0*/  LOP3.LUT R5, R5, 0xffffff80, RZ, 0xc0, !PT ;  /* 0xffffff8005057812 */ /* 0x000fc400078ec0ff */
[----:B------:R-:W-:-:S03]  /*13c0*/  ISETP.GE.AND P0, PT, R3, R0, PT ;  /* 0x000000000300720c */ /* 0x000fc60003f06270 */
[----:B------:R-:W-:Y:S01]  /*13d0*/  IMAD.IADD R5, R152, 0x1, -R5 ;  /* 0x0000000198057824 */ /* 0x000fe200078e0a05 */
[----:B------:R-:W-:Y:S01]  /*13e0*/  WARPGROUP.ARRIVE ;  /* 0x00000000000079c5 */ /* 0x000fe20000000000 */
[----:B0-----:R-:W-:-:S03]  /*13f0*/  R2UR UR4, R2 ;  /* 0x00000000020472ca */ /* 0x001fc600000e0000 */
[----:B------:R-:W-:-:S04]  /*1400*/  SHF.R.S32.HI R2, RZ, 0x1f, R5 ;  /* 0x0000001fff027819 */ /* 0x000fc80000011405 */
[CC--:B------:R-:W-:Y:S02]  /*1410*/  LEA.HI R4, R2.reuse, R5.reuse, RZ, 0x2 ;  /* 0x0000000502047211 */ /* 0x0c0fe400078f10ff */
[----:B------:R-:W-:Y:S02]  /*1420*/  LEA.HI R2, R2, R5, RZ, 0x5 ;  /* 0x0000000502027211 */ /* 0x000fe400078f28ff */
[----:B------:R-:W-:Y:S02]  /*1430*/  SHF.R.S32.HI R7, RZ, 0x1f, R4 ;  /* 0x0000001fff077819 */ /* 0x000fe40000011404 */
[----:B------:R-:W-:Y:S01]  /*1440*/  SHF.R.S32.HI R2, RZ, 0x5, R2 ;  /* 0x00000005ff027819 */ /* 0x000fe20000011402 */
[----:B------:R-:W-:-:S04]  /*1450*/  ULEA.HI UR5, UR4, UR4, URZ, 0x1 ;  /* 0x0000000404057291 */ /* 0x000fc8000f8f083f */
[----:B------:R-:W-:-:S03]  /*1460*/  ULOP3.LUT UR6, UR5, 0x1fffe, URZ, 0xc0, !UPT ;  /* 0x0001fffe05067892 */ /* 0x000fc6000f8ec03f */
[----:B------:R-:W-:Y:S01]  /*1470*/  UMOV UR5, 0x400 ;  /* 0x0000040000057882 */ /* 0x000fe20000000000 */
[----:B------:R-:W-:Y:S02]  /*1480*/  UIADD3 UR6, UR4, -UR6, URZ ;  /* 0x8000000604067290 */ /* 0x000fe4000fffe03f */
[----:B-1----:R-:W-:-:S04]  /*1490*/  ULEA UR5, UR7, UR5, 0x18 ;  /* 0x0000000507057291 */ /* 0x002fc8000f8ec03f */
[----:B------:R-:W-:Y:S02]  /*14a0*/  ULEA UR6, UR6, UR5, 0xf ;  /* 0x0000000506067291 */ /* 0x000fe4000f8e783f */
[----:B------:R-:W-:Y:S02]  /*14b0*/  UIADD3 UR4, UR5, 0x36400, URZ ;  /* 0x0003640005047890 */ /* 0x000fe4000fffe03f */
[----:B------:R-:W-:Y:S01]  /*14c0*/  IMAD.U32 R6, RZ, RZ, UR5 ;  /* 0x00000005ff067e24 */ /* 0x000fe2000f8e00ff */
[----:B------:R-:W-:Y:S02]  /*14d0*/  UIADD3 UR6, UR6, 0x400, URZ ;  /* 0x0000040006067890 */ /* 0x000fe4000fffe03f */
[----:B------:R-:W-:Y:S01]  /*14e0*/  USHF.R.U32.HI UR4, URZ, 0x4, UR4 ;  /* 0x000000043f047899 */ /* 0x000fe20008011604 */
[----:B------:R-:W-:Y:S01]  /*14f0*/  @!P1 VIADD R6, R6, 0x38860 ;  /* 0x0003886006069836 */ /* 0x000fe20000000000 */
[----:B------:R-:W-:Y:S02]  /*1500*/  USHF.R.U32.HI UR6, URZ, 0x4, UR6 ;  /* 0x000000043f067899 */ /* 0x000fe40008011606 */
[----:B------:R-:W-:-:S02]  /*1510*/  ULOP3.LUT UR4, UR4, 0x3fff, URZ, 0xc0, !UPT ;  /* 0x00003fff04047892 */ /* 0x000fc4000f8ec03f */
[----:B------:R-:W-:Y:S01]  /*1520*/  ULOP3.LUT UR6, UR6, 0x3fff, URZ, 0xc0, !UPT ;  /* 0x00003fff06067892 */ /* 0x000fe2000f8ec03f */
[----:B------:R-:W-:Y:S01]  /*1530*/  @!P1 PRMT R8, RZ, 0x654, R6 ;  /* 0x00000654ff089816 */ /* 0x000fe20000000006 */
[----:B------:R-:W-:Y:S01]  /*1540*/  ULOP3.LUT UR4, UR4, 0x10000, URZ, 0xfc, !UPT ;  /* 0x0001000004047892 */ /* 0x000fe2000f8efc3f */
[----:B------:R-:W-:Y:S01]  /*1550*/  SHF.R.S32.HI R6, RZ, 0x2, R4 ;  /* 0x00000002ff067819 */ /* 0x000fe20000011404 */
[----:B------:R-:W-:Y:S02]  /*1560*/  ULOP3.LUT UR6, UR6, 0x2000000, URZ, 0xfc, !UPT ;  /* 0x0200000006067892 */ /* 0x000fe4000f8efc3f */
[----:B------:R-:W-:Y:S01]  /*1570*/  UIADD3 UR12, UR4, 0x2, URZ ;  /* 0x00000002040c7890 */ /* 0x000fe2000fffe03f */
[----:B------:R-:W-:Y:S01]  /*1580*/  LEA.HI R7, R7, R6, RZ, 0x3 ;  /* 0x0000000607077211 */ /* 0x000fe200078f18ff */
[----:B------:R-:W-:Y:S01]  /*1590*/  UIADD3 UR14, UR6, 0x80, URZ ;  /* 0x00000080060e7890 */ /* 0x000fe2000fffe03f */
[----:B------:R-:W-:Y:S02]  /*15a0*/  UMOV UR8, UR4 ;  /* 0x0000000400087c82 */ /* 0x000fe40008000000 */
[----:B------:R-:W-:Y:S01]  /*15b0*/  UMOV UR10, UR6 ;  /* 0x00000006000a7c82 */ /* 0x000fe20008000000 */
[----:B------:R-:W-:Y:S01]  /*15c0*/  UIADD3 UR16, UR4, 0x4, URZ ;  /* 0x0000000404107890 */ /* 0x000fe2000fffe03f */
[----:B------:R-:W-:Y:S01]  /*15d0*/  HGMMA.64x256x16.F32 R24, gdesc[UR8].tnspB, RZ, !UPT, gsb0 ;  /* 0x43e00000081879f0 */ /* 0x000fe2000c0008ff */
[----:B------:R-:W-:Y:S01]  /*15e0*/  UIADD3 UR18, UR6, 0x100, URZ ;  /* 0x0000010006127890 */ /* 0x000fe2000fffe03f */
[----:B------:R-:W-:Y:S01]  /*15f0*/  LOP3.LUT R7, R7, 0xfffffff8, RZ, 0xc0, !PT ;  /* 0xfffffff807077812 */ /* 0x000fe200078ec0ff */
[----:B------:R-:W-:-:S02]  /*1600*/  UIADD3 UR20, UR4, 0x6, URZ ;  /* 0x0000000604147890 */ /* 0x000fc4000fffe03f */
[----:B------:R-:W-:Y:S02]  /*1610*/  UIADD3 UR22, UR6, 0x180, URZ ;  /* 0x0000018006167890 */ /* 0x000fe4000fffe03f */
[----:B------:R-:W-:Y:S01]  /*1620*/  IMAD.IADD R7, R6, 0x1, -R7 ;  /* 0x0000000106077824 */ /* 0x000fe200078e0a07 */
[----:B------:R-:W-:-:S03]  /*1630*/  UMOV UR4, URZ ;  /* 0x0000003f00047c82 */ /* 0x000fc60008000000 */
[----:B------:R-:W-:Y:S01]  /*1640*/  IMAD R2, R2, 0x10, R7 ;  /* 0x0000001002027824 */ /* 0x000fe200078e0207 */
[----:B------:R-:W-:Y:S02]  /*1650*/  WARPGROUP.DEPBAR.LE gsb0, 0x0 ;  /* 0x00008000000079c5 */ /* 0x000fe40000010000 */
[----:B------:R-:W-:-:S14]  /*1660*/  WARPGROUP.ARRIVE ;  /* 0x00000000000079c5 */ /* 0x000fdc0000000000 */
        /* <DEDUP_REMOVED lines=13> */
[----:B------:R-:W-:-:S05]  /*1740*/  UMOV UR4, URZ ;  /* 0x0000003f00047c82 */ /* 0x000fca0008000000 */
.L_x_3190:
[----:B------:R-:W-:Y:S01]  /*1750*/  BAR.SYNC.DEFER_BLOCKING 0xe, 0x100 ;  /* 0x0384000000007b1d */ /* 0x000fe20000010000 */
[----:B------:R-:W-:Y:S01]  /*1760*/  IMAD.U32 R5, RZ, RZ, UR4 ;  /* 0x00000004ff057e24 */ /* 0x000fe2000f8e00ff */
[----:B------:R-:W-:Y:S01]  /*1770*/  UIADD3 UR4, UR4, 0x1, URZ ;  /* 0x0000000104047890 */ /* 0x000fe2000fffe03f */
[C---:B------:R-:W-:Y:S01]  /*1780*/  ISETP.GT.AND P0, PT, R3.reuse, R0, PT ;  /* 0x000000000300720c */ /* 0x040fe20003f04270 */
[----:B------:R-:W-:Y:S02]  /*1790*/  VIADD R3, R3, 0xffffffff ;  /* 0xffffffff03037836 */ /* 0x000fe40000000000 */
[----:B-1----:R-:W-:Y:S01]  /*17a0*/  IMAD R4, R5, 0x40, R2 ;  /* 0x0000004005047824 */ /* 0x002fe200078e0202 */
[----:B------:R-:W-:Y:S01]  /*17b0*/  UISETP.NE.AND UP0, UPT, UR4, 0x2, UPT ;  /* 0x000000020400788c */ /* 0x000fe2000bf05270 */
[----:B------:R-:W-:Y:S01]  /*17c0*/  UMOV UR11, 0x40000040 ;  /* 0x40000040000b7882 */ /* 0x000fe20000000000 */
[----:B------:R-:W-:Y:S02]  /*17d0*/  UMOV UR15, 0x40000040 ;  /* 0x40000040000f7882 */ /* 0x000fe40000000000 */
[----:B------:R-:W-:Y:S01]  /*17e0*/  LEA R4, R4, UR5, 0x2 ;  /* 0x0000000504047c11 */ /* 0x000fe2000f8e10ff */
[----:B------:R-:W-:Y:S01]  /*17f0*/  USEL UR4, UR4, URZ, UP0 ;  /* 0x0000003f04047287 */ /* 0x000fe20008000000 */
[----:B------:R-:W-:Y:S01]  /*1800*/  UMOV UR19, 0x40000040 ;  /* 0x4000004000137882 */ /* 0x000fe20000000000 */
[----:B------:R-:W-:-:S02]  /*1810*/  UMOV UR23, 0x40000040 ;  /* 0x4000004000177882 */ /* 0x000fc40000000000 */
[----:B------:R-:W-:-:S04]  /*1820*/  ULEA UR10, UR4, UR6, 0xc ;  /* 0x00000006040a7291 */ /* 0x000fc8000f8e603f */
[----:B------:R-:W-:Y:S02]  /*1830*/  UIADD3 UR14, UR10, 0x80, URZ ;  /* 0x000000800a0e7890 */ /* 0x000fe4000fffe03f */
[----:B------:R-:W-:Y:S01]  /*1840*/  UIADD3 UR18, UR10, 0x100, URZ ;  /* 0x000001000a127890 */ /* 0x000fe2000fffe03f */
[----:B------:R-:W1:Y:S01]  /*1850*/  LDS R5, [R4+0x38400] ;  /* 0x0384000004057984 */ /* 0x000e620000000800 */
[----:B------:R-:W-:-:S03]  /*1860*/  UIADD3 UR22, UR10, 0x180, URZ ;  /* 0x000001800a167890 */ /* 0x000fc6000fffe03f */
[----:B------:R2:W3:Y:S02]  /*1870*/  LDS R6, [R4+0x38420] ;  /* 0x0384200004067984 */ /* 0x0004e40000000800 */
[----:B--2---:R-:W-:-:S05]  /*1880*/  IMAD.U32 R4, RZ, RZ, UR4 ;  /* 0x00000004ff047e24 */ /* 0x004fca000f8e00ff */
[----:B------:R-:W-:-:S05]  /*1890*/  @!P1 LEA R4, R4, UR5, 0x3 ;  /* 0x0000000504049c11 */ /* 0x000fca000f8e18ff */
[----:B------:R-:W-:-:S05]  /*18a0*/  @!P1 VIADD R4, R4, 0x38860 ;  /* 0x0003886004049836 */ /* 0x000fca0000000000 */
[----:B------:R-:W-:Y:S01]  /*18b0*/  @!P1 PRMT R4, RZ, 0x654, R4 ;  /* 0x00000654ff049816 */ /* 0x000fe20000000004 */
        /* <DEDUP_REMOVED lines=127> */
[----:B------:R-:W-:-:S06]  /*20b0*/  FMUL.FTZ R151, R151, R6 ;  /* 0x0000000697977220 */ /* 0x000fcc0000410000 */
        /* <DEDUP_REMOVED lines=19> */
.L_x_3189:
[----:B------:R-:W-:Y:S01]  /*21f0*/  BAR.SYNC.DEFER_BLOCKING 0xe, 0x100 ;  /* 0x0384000000007b1d */ /* 0x000fe20000010000 */
[----:B------:R-:W-:Y:S01]  /*2200*/  VIADD R2, R2, UR4 ;  /* 0x0000000402027c36 */ /* 0x000fe20008000000 */
[----:B------:R-:W-:Y:S02]  /*2210*/  PLOP3.LUT P0, PT, PT, PT, PT, 0x8, 0x0 ;  /* 0x000000000000781c */ /* 0x000fe40003f0e170 */
[----:B-1----:R-:W-:Y:S02]  /*2220*/  CS2R R4, SRZ ;  /* 0x0000000000047805 */ /* 0x002fe4000001ff00 */
[----:B------:R-:W-:-:S05]  /*2230*/  LEA R2, R2, UR5, 0x2 ;  /* 0x0000000502027c11 */ /* 0x000fca000f8e10ff */
[----:B------:R-:W1:Y:S04]  /*2240*/  LDS R3, [R2+0x38400] ;  /* 0x0384000002037984 */ /* 0x000e680000000800 */
[----:B------:R-:W2:Y:S01]  /*2250*/  LDS R0, [R2+0x38420] ;  /* 0x0384200002007984 */ /* 0x000ea20000000800 */
        /* <DEDUP_REMOVED lines=130> */
.L_x_3186:
[----:B------:R-:W-:Y:S01]  /*2a80*/  UISETP.GE.AND UP0, UPT, UR60, 0x1, UPT ;  /* 0x000000013c00788c */ /* 0x000fe2000bf06270 */
[----:B------:R-:W-:-:S05]  /*2a90*/  UMOV UR4, URZ ;  /* 0x0000003f00047c82 */ /* 0x000fca0008000000 */
[----:B------:R-:W-:-:S13]  /*2aa0*/  PLOP3.LUT P0, PT, PT, PT, UP0, 0x80, 0x0 ;  /* 0x000000000000781c */ /* 0x000fda0003f0f008 */
[----:B------:R-:W-:Y:S05]  /*2ab0*/  @!P0 BRA `(.L_x_3191) ;  /* 0x0000000000848947 */ /* 0x000fea0003800000 */
[----:B------:R-:W-:Y:S01]  /*2ac0*/  IMAD.U32 R3, RZ, RZ, UR11 ;  /* 0x0000000bff037e24 */ /* 0x000fe2000f8e00ff */
[----:B------:R-:W-:Y:S01]  /*2ad0*/  UIADD3 UR8, UR6, -0x1, UR11 ;  /* 0xffffffff06087890 */ /* 0x000fe2000fffe00b */
[----:B------:R-:W-:-:S03]  /*2ae0*/  UMOV UR4, URZ ;  /* 0x0000003f00047c82 */ /* 0x000fc60008000000 */
[-C--:B------:R-:W-:Y:S02]  /*2af0*/  IABS R0, R3.reuse ;  /* 0x0000000300007213 */ /* 0x080fe40000000000 */
[----:B------:R-:W-:Y:S01]  /*2b00*/  IMAD.U32 R4, RZ, RZ, UR8 ;  /* 0x00000008ff047e24 */ /* 0x000fe2000f8e00ff */
[----:B------:R-:W-:Y:S01]  /*2b10*/  IABS R5, R3 ;  /* 0x0000000300057213 */ /* 0x000fe20000000000 */
[----:B------:R-:W-:Y:S01]  /*2b20*/  ULOP3.LUT UR8, UR8, UR11, URZ, 0x3c, !UPT ;  /* 0x0000000b08087292 */ /* 0x000fe2000f8e3c3f */
[----:B------:R-:W-:Y:S02]  /*2b30*/  R2UR UR12, R0 ;  /* 0x00000000000c72ca */ /* 0x000fe400000e0000 */
[----:B------:R-:W-:-:S05]  /*2b40*/  IABS R4, R4 ;  /* 0x0000000400047213 */ /* 0x000fca0000000000 */
[----:B------:R-:W-:-:S05]  /*2b50*/  IMAD.MOV.U32 R3, RZ, RZ, R4 ;  /* 0x000000ffff037224 */ /* 0x000fca00078e0004 */
[----:B------:R-:W-:Y:S01]  /*2b60*/  R2UR UR10, R3 ;  /* 0x00000000030a72ca */ /* 0x000fe200000e0000 */
[----:B------:R-:W1:Y:S08]  /*2b70*/  I2F.RP R0, UR12 ;  /* 0x0000000c00007d06 */ /* 0x000e700008209400 */
[----:B-1----:R-:W0:Y:S02]  /*2b80*/  MUFU.RCP R0, R0 ;  /* 0x0000000000007308 */ /* 0x002e240000001000 */
[----:B0-----:R-:W-:-:S02]  /*2b90*/  VIADD R2, R0, 0xffffffe ;  /* 0x0ffffffe00027836 */ /* 0x001fc40000000000 */
[----:B------:R-:W-:-:S04]  /*2ba0*/  IMAD.MOV R0, RZ, RZ, -R5 ;  /* 0x000000ffff007224 */ /* 0x000fc800078e0a05 */
        /* <DEDUP_REMOVED lines=18> */
.L_x_3191:
[----:B------:R-:W-:Y:S01]  /*2cd0*/  UIMAD UR5, UR7, UR4, URZ ;  /* 0x00000004070572a4 */ /* 0x000fe2000f8e023f */
[----:B------:R-:W-:Y:S01]  /*2ce0*/  IMAD.U32 R0, RZ, RZ, UR6 ;  /* 0x00000006ff007e24 */ /* 0x000fe2000f8e00ff */
[----:B------:R-:W-:Y:S01]  /*2cf0*/  PLOP3.LUT P0, PT, PT, PT, PT, 0x80, 0x0 ;  /* 0x000000000000781c */ /* 0x000fe20003f0f070 */
[----:B------:R-:W-:Y:S01]  /*2d00*/  IMAD.U32 R3, RZ, RZ, UR4 ;  /* 0x00000004ff037e24 */ /* 0x000fe2000f8e00ff */
[----:B------:R-:W-:Y:S02]  /*2d10*/  CS2R R4, SRZ ;  /* 0x0000000000047805 */ /* 0x000fe4000001ff00 */
[----:B------:R-:W-:Y:S01]  /*2d20*/  CS2R R150, SRZ ;  /* 0x0000000000967805 */ /* 0x000fe2000001ff00 */
[----:B0-----:R-:W-:Y:S01]  /*2d30*/  IMAD.U32 R2, RZ, RZ, UR5 ;  /* 0x00000005ff027e24 */ /* 0x001fe2000f8e00ff */
[----:B------:R-:W-:Y:S02]  /*2d40*/  CS2R R148, SRZ ;  /* 0x0000000000947805 */ /* 0x000fe4000001ff00 */
[----:B------:R-:W-:-:S02]  /*2d50*/  VIADDMNMX R0, R3, UR5, R0, PT ;  /* 0x0000000503007c46 */ /* 0x000fc4000b800100 */
[----:B------:R-:W-:Y:S02]  /*2d60*/  CS2R R146, SRZ ;  /* 0x0000000000927805 */ /* 0x000fe4000001ff00 */
[----:B------:R-:W-:Y:S02]  /*2d70*/  CS2R R144, SRZ ;  /* 0x0000000000907805 */ /* 0x000fe4000001ff00 */
[----:B------:R-:W-:Y:S02]  /*2d80*/  CS2R R142, SRZ ;  /* 0x00000000008e7805 */ /* 0x000fe4000001ff00 */
[----:B------:R-:W-:Y:S02]  /*2d90*/  R2UR UR61, R0 ;  /* 0x00000000003d72ca */ /* 0x000fe400000e0000 */
        /* <DEDUP_REMOVED lines=12> */
[----:B------:R-:W-:Y:S01]  /*2e60*/  UISETP.GT.AND UP0, UPT, UR61, UR5, UPT ;  /* 0x000000053d00728c */ /* 0x000fe2000bf04270 */
[----:B------:R-:W-:Y:S02]  /*2e70*/  CS2R R116, SRZ ;  /* 0x0000000000747805 */ /* 0x000fe4000001ff00 */
[----:B------:R-:W-:-:S02]  /*2e80*/  CS2R R114, SRZ ;  /* 0x0000000000727805 */ /* 0x000fc4000001ff00 */
[----:B------:R-:W-:Y:S02]  /*2e90*/  CS2R R112, SRZ ;  /* 0x0000000000707805 */ /* 0x000fe4000001ff00 */
[----:B------:R-:W-:Y:S02]  /*2ea0*/  CS2R R110, SRZ ;  /* 0x00000000006e7805 */ /* 0x000fe4000001ff00 */
[----:B------:R-:W-:Y:S02]  /*2eb0*/  CS2R R108, SRZ ;  /* 0x00000000006c7805 */ /* 0x000fe4000001ff00 */
[----:B------:R-:W-:Y:S02]  /*2ec0*/  PLOP3.LUT P1, PT, PT, PT, UP0, 0x80, 0x0 ;  /* 0x000000000000781c */ /* 0x000fe40003f2f008 */
        /* <DEDUP_REMOVED lines=43> */
[----:B------:R-:W-:Y:S01]  /*3180*/  SHF.R.S32.HI R57, RZ, 0x1f, R152 ;  /* 0x0000001fff397819 */ /* 0x000fe20000011498 */
[----:B------:R-:W0:Y:S01]  /*3190*/  S2R R5, SR_CgaCtaId ;  /* 0x0000000000057919 */ /* 0x000e220000008800 */
[----:B------:R-:W-:Y:S02]  /*31a0*/  MOV R184, 0x400 ;  /* 0x0000040000b87802 */ /* 0x000fe40000000f00 */
[----:B------:R-:W-:-:S04]  /*31b0*/  LEA.HI R16, R57, R152, RZ, 0x7 ;  /* 0x0000009839107211 */ /* 0x000fc800078f38ff */
[----:B------:R-:W-:-:S05]  /*31c0*/  SHF.R.S32.HI R18, RZ, 0x7, R16 ;  /* 0x00000007ff127819 */ /* 0x000fca0000011410 */
[----:B------:R-:W1:Y:S01]  /*31d0*/  SHFL.IDX PT, R0, R18, RZ, 0x1f ;  /* 0x00001fff12007589 */ /* 0x000e6200000e0000 */
[----:B0-----:R-:W-:Y:S02]  /*31e0*/  LEA R184, R5, R184, 0x18 ;  /* 0x000000b805b87211 */ /* 0x001fe400078ec0ff */
[----:B-1----:R-:W-:-:S04]  /*31f0*/  LEA.HI R3, R0, R0, RZ, 0x1 ;  /* 0x0000000000037211 */ /* 0x002fc800078f08ff */
[----:B------:R-:W-:-:S05]  /*3200*/  LOP3.LUT R3, R3, 0x1fffe, RZ, 0xc0, !PT ;  /* 0x0001fffe03037812 */ /* 0x000fca00078ec0ff */
[----:B------:R-:W-:Y:S02]  /*3210*/  IMAD.IADD R3, R0, 0x1, -R3 ;  /* 0x0000000100037824 */ /* 0x000fe400078e0a03 */
[----:B------:R-:W-:Y:S02]  /*3220*/  VIADD R0, R184, 0x36400 ;  /* 0x00036400b8007836 */ /* 0x000fe40000000000 */
[----:B------:R-:W-:-:S03]  /*3230*/  IMAD R3, R3, 0x8000, R184 ;  /* 0x0000800003037824 */ /* 0x000fc600078e02b8 */
[----:B------:R-:W-:Y:S01]  /*3240*/  LOP3.LUT P0, RZ, R0, 0x3ff, RZ, 0xc0, !PT ;  /* 0x000003ff00ff7812 */ /* 0x000fe2000780c0ff */
[----:B------:R-:W-:-:S05]  /*3250*/  VIADD R3, R3, 0x400 ;  /* 0x0000040003037836 */ /* 0x000fca0000000000 */
[----:B------:R-:W-:-:S04]  /*3260*/  SHF.R.U32.HI R3, RZ, 0x4, R3 ;  /* 0x00000004ff037819 */ /* 0x000fc80000011603 */
[----:B------:R-:W-:-:S03]  /*3270*/  LOP3.LUT R188, R3, 0x3fff, RZ, 0xc0, !PT ;  /* 0x00003fff03bc7812 */ /* 0x000fc600078ec0ff */
        /* <DEDUP_REMOVED lines=17> */
.L_x_3192:
[----:B------:R-:W-:Y:S02]  /*3390*/  SHF.L.U32 R7, RZ, 0x1f, RZ ;  /* 0x0000001fff077819 */ /* 0x000fe400000006ff */
[----:B------:R-:W-:Y:S02]  /*33a0*/  LOP3.LUT R3, R16, 0xffffff80, RZ, 0xc0, !PT ;  /* 0xffffff8010037812 */ /* 0x000fe400078ec0ff */
[----:B------:R-:W0:Y:S01]  /*33b0*/  SYNCS.PHASECHK.TRANS64.TRYWAIT P0, [R184+URZ+0x38800], R7 ;  /* 0x03880007b80075a7 */ /* 0x000e22000800017f */
[----:B------:R-:W-:Y:S02]  /*33c0*/  LEA.HI R0, R18, R18, RZ, 0x1 ;  /* 0x0000001212007211 */ /* 0x000fe400078f08ff */
[----:B------:R-:W-:Y:S02]  /*33d0*/  IMAD.IADD R5, R152, 0x1, -R3 ;  /* 0x0000000198057824 */ /* 0x000fe400078e0a03 */
[----:B------:R-:W-:-:S03]  /*33e0*/  LOP3.LUT R3, R0, 0xfffffe, RZ, 0xc0, !PT ;  /* 0x00fffffe00037812 */ /* 0x000fc600078ec0ff */
[----:B------:R-:W-:-:S04]  /*33f0*/  SHF.R.S32.HI R4, RZ, 0x1f, R5 ;  /* 0x0000001fff047819 */ /* 0x000fc80000011405 */
[----:B------:R-:W-:-:S04]  /*3400*/  LEA.HI R6, R4, R5, RZ, 0x2 ;  /* 0x0000000504067211 */ /* 0x000fc800078f10ff */
[--C-:B------:R-:W-:Y:S02]  /*3410*/  SHF.R.S32.HI R8, RZ, 0x2, R6.reuse ;  /* 0x00000002ff087819 */ /* 0x100fe40000011406 */
[----:B------:R-:W-:Y:S01]  /*3420*/  SHF.R.S32.HI R9, RZ, 0x1f, R6 ;  /* 0x0000001fff097819 */ /* 0x000fe20000011406 */
[----:B0-----:R-:W-:Y:S06]  /*3430*/  @!P0 BRA `(.L_x_3193) ;  /* 0x000000ec005c8947 */ /* 0x001fec0003800000 */
.L_x_3321:
[----:B------:R-:W2:Y:S01]  /*3440*/  LDL R0, [R1+0x28] ;  /* 0x0000280001007983 */ /* 0x000ea20000100800 */
[----:B------:R-:W-:Y:S01]  /*3450*/  LEA.HI R9, R9, R8, RZ, 0x3 ;  /* 0x0000000809097211 */ /* 0x000fe200078f18ff */
[----:B------:R-:W-:Y:S01]  /*3460*/  IMAD.IADD R3, R18, 0x1, -R3 ;  /* 0x0000000112037824 */ /* 0x000fe200078e0a03 */
[----:B------:R-:W-:Y:S02]  /*3470*/  LEA.HI R4, R4, R5, RZ, 0x5 ;  /* 0x0000000504047211 */ /* 0x000fe400078f28ff */
[----:B------:R-:W-:Y:S02]  /*3480*/  LOP3.LUT R9, R9, 0xfffffff8, RZ, 0xc0, !PT ;  /* 0xfffffff809097812 */ /* 0x000fe400078ec0ff */
[----:B------:R-:W-:-:S03]  /*3490*/  SHF.R.S32.HI R4, RZ, 0x5, R4 ;  /* 0x00000005ff047819 */ /* 0x000fc60000011404 */
[----:B------:R-:W-:Y:S01]  /*34a0*/  IMAD.IADD R9, R8, 0x1, -R9 ;  /* 0x0000000108097824 */ /* 0x000fe200078e0a09 */
[----:B--2---:R-:W-:Y:S02]  /*34b0*/  R2UR UR4, R0 ;  /* 0x00000000000472ca */ /* 0x004fe400000e0000 */
[----:B------:R-:W-:-:S05]  /*34c0*/  LOP3.LUT R0, R6, 0x7ffffffc, RZ, 0xc0, !PT ;  /* 0x7ffffffc06007812 */ /* 0x000fca00078ec0ff */
[----:B------:R-:W-:-:S04]  /*34d0*/  IMAD.IADD R0, R5, 0x1, -R0 ;  /* 0x0000000105007824 */ /* 0x000fc800078e0a00 */
[----:B------:R-:W-:Y:S02]  /*34e0*/  IMAD.SHL.U32 R56, R0, 0x2, RZ ;  /* 0x0000000200387824 */ /* 0x000fe400078e00ff */
[----:B------:R-:W-:Y:S02]  /*34f0*/  ULOP3.LUT UR4, UR4, 0x1, URZ, 0xfc, !UPT ;  /* 0x0000000104047892 */ /* 0x000fe4000f8efc3f */
[----:B------:R-:W-:Y:S02]  /*3500*/  IMAD R0, R3, 0x100, R56 ;  /* 0x0000010003007824 */ /* 0x000fe400078e0238 */
[----:B------:R-:W-:Y:S02]  /*3510*/  IMAD R3, R4, 0x10, R9 ;  /* 0x0000001004037824 */ /* 0x000fe400078e0209 */
[----:B------:R-:W-:-:S05]  /*3520*/  IMAD.U32 R6, RZ, RZ, UR4 ;  /* 0x00000004ff067e24 */ /* 0x000fca000f8e00ff */
[----:B------:R-:W-:-:S13]  /*3530*/  ISETP.NE.AND P0, PT, R6, 0x3, PT ;  /* 0x000000030600780c */ /* 0x000fda0003f05270 */
[----:B------:R-:W-:Y:S05]  /*3540*/  @!P0 BRA `(.L_x_3194) ;  /* 0x0000000000048947 */ /* 0x000fea0003800000 */
[----:B------:R-:W-:Y:S01]  /*3550*/  BPT.TRAP 0x1 ;  /* 0x000000040000795c */ /* 0x000fe20000300000 */
.L_x_3194:
[----:B------:R1:W2:Y:S01]  /*3560*/  SYNCS.PHASECHK.TRANS64.TRYWAIT P1, [R184+URZ+0x38830], R7 ;  /* 0x03883007b80075a7 */ /* 0x0002a2000802017f */
[----:B------:R-:W-:Y:S05]  /*3570*/  @!P0 BRA `(.L_x_3195) ;  /* 0x0000000000048947 */ /* 0x000fea0003800000 */
[----:B------:R-:W-:Y:S01]  /*3580*/  BPT.TRAP 0x1 ;  /* 0x000000040000795c */ /* 0x000fe20000300000 */
.L_x_3195:
[----:B--2---:R-:W-:Y:S05]  /*3590*/  @P1 BRA `(.L_x_3196) ;  /* 0x0000000000081947 */ /* 0x004fea0003800000 */
[----:B------:R-:W2:Y:S02]  /*35a0*/  SYNCS.PHASECHK.TRANS64.TRYWAIT P1, [R184+URZ+0x38830], R7 ;  /* 0x03883007b80075a7 */ /* 0x000ea4000802017f */
[----:B--2---:R-:W-:Y:S05]  /*35b0*/  @!P1 BRA `(.L_x_3197) ;  /* 0x000000ec00109947 */ /* 0x004fea0003800000 */
.L_x_3196:
[----:B------:R-:W-:Y:S05]  /*35c0*/  WARPSYNC.ALL ;  /* 0x0000000000007948 */ /* 0x000fea0003800000 */
[C---:B------:R-:W-:Y:S01]  /*35d0*/  VIADD R4, R184.reuse, 0x20400 ;  /* 0x00020400b8047836 */ /* 0x040fe20000000000 */
[----:B------:R-:W-:Y:S01]  /*35e0*/  WARPGROUP.ARRIVE ;  /* 0x00000000000079c5 */ /* 0x000fe20000000000 */
[----:B------:R-:W-:Y:S01]  /*35f0*/  VIADD R5, R184, 0x22400 ;  /* 0x00022400b8057836 */ /* 0x000fe20000000000 */
[----:B------:R-:W-:Y:S01]  /*3600*/  UMOV UR9, 0x40000040 ;  /* 0x4000004000097882 */ /* 0x000fe20000000000 */
[----:B------:R-:W-:Y:S01]  /*3610*/  UMOV UR7, 0x40000040 ;  /* 0x4000004000077882 */ /* 0x000fe20000000000 */
[----:B------:R-:W-:Y:S01]  /*3620*/  SHF.R.U32.HI R4, RZ, 0x4, R4 ;  /* 0x00000004ff047819 */ /* 0x000fe20000011604 */
[----:B------:R-:W-:Y:S01]  /*3630*/  UMOV UR5, UR9 ;  /* 0x0000000900057c82 */ /* 0x000fe20008000000 */
[----:B------:R-:W-:Y:S01]  /*3640*/  SHF.R.U32.HI R5, RZ, 0x4, R5 ;  /* 0x00000004ff057819 */ /* 0x000fe20000011605 */
[----:B------:R-:W-:Y:S01]  /*3650*/  IMAD.U32 R11, RZ, RZ, UR9 ;  /* 0x00000009ff0b7e24 */ /* 0x000fe2000f8e00ff */
[----:B------:R-:W-:Y:S01]  /*3660*/  LOP3.LUT R4, R4, 0x3fff, RZ, 0xc0, !PT ;  /* 0x00003fff04047812 */ /* 0x000fe200078ec0ff */
[----:B------:R-:W-:Y:S01]  /*3670*/  UMOV UR9, 0x40000040 ;  /* 0x4000004000097882 */ /* 0x000fe20000000000 */
[----:B------:R-:W-:Y:S01]  /*3680*/  LOP3.LUT R5, R5, 0x3fff, RZ, 0xc0, !PT ;  /* 0x00003fff05057812 */ /* 0x000fe200078ec0ff */
[----:B------:R-:W-:Y:S01]  /*3690*/  IMAD.U32 R13, RZ, RZ, UR9 ;  /* 0x00000009ff0d7e24 */ /* 0x000fe2000f8e00ff */
[----:B------:R-:W-:-:S02]  /*36a0*/  LOP3.LUT R6, R4, 0x10000, RZ, 0xfc, !PT ;  /* 0x0001000004067812 */ /* 0x000fc400078efcff */
[----:B------:R-:W-:Y:S02]  /*36b0*/  LOP3.LUT R4, R5, 0x10000, RZ, 0xfc, !PT ;  /* 0x0001000005047812 */ /* 0x000fe400078efcff */
[C---:B------:R-:W-:Y:S01]  /*36c0*/  R2UR UR4, R6.reuse ;  /* 0x00000000060472ca */ /* 0x040fe200000e0000 */
[----:B------:R-:W-:Y:S01]  /*36d0*/  VIADD R5, R6, 0x2 ;  /* 0x0000000206057836 */ /* 0x000fe20000000000 */
[C---:B------:R-:W-:Y:S01]  /*36e0*/  R2UR UR6, R4.reuse ;  /* 0x00000000040672ca */ /* 0x040fe200000e0000 */
[----:B------:R-:W-:-:S10]  /*36f0*/  VIADD R8, R4, 0x2 ;  /* 0x0000000204087836 */ /* 0x000fd40000000000 */
[----:B------:R-:W-:Y:S02]  /*3700*/  UMOV UR8, UR4 ;  /* 0x0000000400087c82 */ /* 0x000fe40008000000 */
[----:B------:R-:W-:Y:S01]  /*3710*/  UMOV UR4, UR8 ;  /* 0x0000000800047c82 */ /* 0x000fe20008000000 */
[----:B------:R-:W-:Y:S01]  /*3720*/  IMAD.U32 R10, RZ, RZ, UR8 ;  /* 0x00000008ff0a7e24 */ /* 0x000fe2000f8e00ff */
[----:B------:R-:W-:Y:S01]  /*3730*/  HGMMA.64x64x16.F32 R24, gdesc[UR4], RZ, !UPT, gsb0 ;  /* 0x00e00000041879f0 */ /* 0x000fe2000c0008ff */
[----:B------:R-:W-:Y:S01]  /*3740*/  R2UR UR4, R5 ;  /* 0x00000000050472ca */ /* 0x000fe200000e0000 */
[----:B------:R-:W-:Y:S01]  /*3750*/  UMOV UR5, UR9 ;  /* 0x0000000900057c82 */ /* 0x000fe20008000000 */
[----:B------:R-:W-:Y:S01]  /*3760*/  R2UR UR6, R8 ;  /* 0x00000000080672ca */ /* 0x000fe200000e0000 */
[----:B------:R-:W-:Y:S01]  /*3770*/  UMOV UR7, 0x40000040 ;  /* 0x4000004000077882 */ /* 0x000fe20000000000 */
[----:B------:R-:W-:Y:S01]  /*3780*/  VIADD R5, R6, 0x4 ;  /* 0x0000000406057836 */ /* 0x000fe20000000000 */
[----:B------:R-:W-:Y:S01]  /*3790*/  UMOV UR9, 0x40000040 ;  /* 0x4000004000097882 */ /* 0x000fe20000000000 */
[----:B------:R-:W-:-:S02]  /*37a0*/  VIADD R8, R4, 0x4 ;  /* 0x0000000404087836 */ /* 0x000fc40000000000 */
[----:B------:R-:W-:-:S05]  /*37b0*/  IMAD.U32 R15, RZ, RZ, UR9 ;  /* 0x00000009ff0f7e24 */ /* 0x000fca000f8e00ff */
[----:B------:R-:W-:Y:S02]  /*37c0*/  UMOV UR8, UR4 ;  /* 0x0000000400087c82 */ /* 0x000fe40008000000 */
[----:B------:R-:W-:Y:S01]  /*37d0*/  UMOV UR4, UR8 ;  /* 0x0000000800047c82 */ /* 0x000fe20008000000 */
[----:B------:R-:W-:Y:S01]  /*37e0*/  IMAD.U32 R12, RZ, RZ, UR8 ;  /* 0x00000008ff0c7e24 */ /* 0x000fe2000f8e00ff */
[----:B------:R-:W-:Y:S02]  /*37f0*/  WARPGROUP.DEPBAR.LE gsb0, 0x0 ;  /* 0x00008000000079c5 */ /* 0x000fe40000010000 */
[----:B------:R-:W-:-:S06]  /*3800*/  WARPGROUP.ARRIVE ;  /* 0x00000000000079c5 */ /* 0x000fcc0000000000 */
[----:B------:R-:W-:Y:S01]  /*3810*/  HGMMA.64x64x16.F32 R24, gdesc[UR4], R24, gsb0 ;  /* 0x00e00000041879f0 */ /* 0x000fe20008000818 */
[----:B------:R-:W-:Y:S01]  /*3820*/  R2UR UR4, R5 ;  /* 0x00000000050472ca */ /* 0x000fe200000e0000 */
[----:B------:R-:W-:Y:S01]  /*3830*/  UMOV UR5, UR9 ;  /* 0x0000000900057c82 */ /* 0x000fe20008000000 */
[----:B------:R-:W-:Y:S01]  /*3840*/  R2UR UR6, R8 ;  /* 0x00000000080672ca */ /* 0x000fe200000e0000 */
[----:B------:R-:W-:Y:S01]  /*3850*/  UMOV UR7, 0x40000040 ;  /* 0x4000004000077882 */ /* 0x000fe20000000000 */
[----:B------:R-:W-:Y:S01]  /*3860*/  VIADD R5, R6, 0x6 ;  /* 0x0000000606057836 */ /* 0x000fe20000000000 */
[----:B------:R-:W-:Y:S01]  /*3870*/  UMOV UR9, 0x40000040 ;  /* 0x4000004000097882 */ /* 0x000fe20000000000 */
[----:B------:R-:W-:Y:S02]  /*3880*/  VIADD R6, R4, 0x6 ;  /* 0x0000000604067836 */ /* 0x000fe40000000000 */
        /* <DEDUP_REMOVED lines=10> */
[----:B------:R-:W-:-:S10]  /*3930*/  UMOV UR7, 0x40000040 ;  /* 0x4000004000077882 */ /* 0x000fd40000000000 */
[----:B------:R-:W-:Y:S02]  /*3940*/  UMOV UR8, UR4 ;  /* 0x0000000400087c82 */ /* 0x000fe40008000000 */
[----:B------:R-:W-:Y:S01]  /*3950*/  UMOV UR4, UR8 ;  /* 0x0000000800047c82 */ /* 0x000fe20008000000 */
[----:B------:R-:W-:Y:S01]  /*3960*/  IMAD.U32 R16, RZ, RZ, UR8 ;  /* 0x00000008ff107e24 */ /* 0x000fe2000f8e00ff */
[----:B------:R-:W-:Y:S02]  /*3970*/  WARPGROUP.DEPBAR.LE gsb0, 0x0 ;  /* 0x00008000000079c5 */ /* 0x000fe40000010000 */
[----:B------:R-:W-:-:S06]  /*3980*/  WARPGROUP.ARRIVE ;  /* 0x00000000000079c5 */ /* 0x000fcc0000000000 */
[----:B------:R-:W-:Y:S03]  /*3990*/  HGMMA.64x64x16.F32 R24, gdesc[UR4], R24, gsb0 ;  /* 0x00e00000041879f0 */ /* 0x000fe60008000818 */
[----:B------:R-:W-:Y:S02]  /*39a0*/  WARPGROUP.DEPBAR.LE gsb0, 0x0 ;  /* 0x00008000000079c5 */ /* 0x000fe40000010000 */
[----:B------:R-:W3:Y:S02]  /*39b0*/  SYNCS.PHASECHK.TRANS64.TRYWAIT P1, [R184+URZ+0x38810], R7 ;  /* 0x03881007b80075a7 */ /* 0x000ee4000802017f */
[----:B---3--:R-:W-:Y:S05]  /*39c0*/  @!P1 BRA `(.L_x_3198) ;  /* 0x000000e800209947 */ /* 0x008fea0003800000 */
.L_x_3322:
[----:B------:R-:W-:Y:S05]  /*39d0*/  @!P0 BRA `(.L_x_3199) ;  /* 0x0000000000048947 */ /* 0x000fea0003800000 */
[----:B------:R-:W-:Y:S01]  /*39e0*/  BPT.TRAP 0x1 ;  /* 0x000000040000795c */ /* 0x000fe20000300000 */
.L_x_3199:
[----:B------:R4:W0:Y:S01]  /*39f0*/  SYNCS.PHASECHK.TRANS64.TRYWAIT P1, [R184+URZ+0x38850], R7 ;  /* 0x03885007b80075a7 */ /* 0x000822000802017f */
[----:B------:R-:W-:Y:S05]  /*3a00*/  @!P0 BRA `(.L_x_3200) ;  /* 0x0000000000048947 */ /* 0x000fea0003800000 */
[----:B------:R-:W-:Y:S01]  /*3a10*/  BPT.TRAP 0x1 ;  /* 0x000000040000795c */ /* 0x000fe20000300000 */
.L_x_3200:
[C---:B------:R-:W-:Y:S02]  /*3a20*/  VIADD R5, R184.reuse, 0x26400 ;  /* 0x00026400b8057836 */ /* 0x040fe40000000000 */
[----:B------:R-:W-:-:S03]  /*3a30*/  VIADD R6, R184, 0x400 ;  /* 0x00000400b8067836 */ /* 0x000fc60000000000 */
[----:B------:R-:W-:Y:S02]  /*3a40*/  SHF.R.U32.HI R5, RZ, 0x4, R5 ;  /* 0x00000004ff057819 */ /* 0x000fe40000011605 */
[----:B------:R-:W-:Y:S02]  /*3a50*/  SHF.R.U32.HI R6, RZ, 0x4, R6 ;  /* 0x00000004ff067819 */ /* 0x000fe40000011606 */
[----:B------:R-:W-:Y:S02]  /*3a60*/  LOP3.LUT R5, R5, 0x3fff, RZ, 0xc0, !PT ;  /* 0x00003fff05057812 */ /* 0x000fe400078ec0ff */
[----:B------:R-:W-:Y:S02]  /*3a70*/  LOP3.LUT R6, R6, 0x3fff, RZ, 0xc0, !PT ;  /* 0x00003fff06067812 */ /* 0x000fe400078ec0ff */
[----:B------:R-:W-:Y:S02]  /*3a80*/  LOP3.LUT R5, R5, 0x10000, RZ, 0xfc, !PT ;  /* 0x0001000005057812 */ /* 0x000fe400078efcff */
[----:B------:R-:W-:Y:S01]  /*3a90*/  LOP3.LUT R6, R6, 0x10000, RZ, 0xfc, !PT ;  /* 0x0001000006067812 */ /* 0x000fe200078efcff */
[----:B0-----:R-:W-:Y:S06]  /*3aa0*/  @P1 BRA `(.L_x_3201) ;  /* 0x0000000000081947 */ /* 0x001fec0003800000 */
[----:B------:R-:W0:Y:S02]  /*3ab0*/  SYNCS.PHASECHK.TRANS64.TRYWAIT P1, [R184+URZ+0x38850], R7 ;  /* 0x03885007b80075a7 */ /* 0x000e24000802017f */
[----:B0-----:R-:W-:Y:S05]  /*3ac0*/  @!P1 BRA `(.L_x_3202) ;  /* 0x000000e400f49947 */ /* 0x001fea0003800000 */
.L_x_3201:
[C---:B------:R-:W-:Y:S01]  /*3ad0*/  R2UR UR4, R5.reuse ;  /* 0x00000000050472ca */ /* 0x040fe200000e0000 */
[----:B------:R-:W-:Y:S01]  /*3ae0*/  WARPGROUP.ARRIVE ;  /* 0x00000000000079c5 */ /* 0x000fe20000000000 */
[C---:B------:R-:W-:Y:S01]  /*3af0*/  R2UR UR6, R6.reuse ;  /* 0x00000000060672ca */ /* 0x040fe200000e0000 */
[----:B------:R-:W-:Y:S01]  /*3b00*/  UMOV UR9, 0x40000040 ;  /* 0x4000004000097882 */ /* 0x000fe20000000000 */
[----:B------:R-:W-:Y:S01]  /*3b10*/  UMOV UR7, 0x40000040 ;  /* 0x4000004000077882 */ /* 0x000fe20000000000 */
[----:B------:R-:W-:Y:S01]  /*3b20*/  UMOV UR5, UR9 ;  /* 0x0000000900057c82 */ /* 0x000fe20008000000 */
[----:B-1234-:R-:W-:Y:S01]  /*3b30*/  VIADD R7, R5, 0x2 ;  /* 0x0000000205077836 */ /* 0x01efe20000000000 */
[----:B------:R-:W-:Y:S01]  /*3b40*/  UMOV UR11, 0x40000040 ;  /* 0x40000040000b7882 */ /* 0x000fe20000000000 */
[----:B------:R-:W-:Y:S01]  /*3b50*/  VIADD R8, R6, 0x2 ;  /* 0x0000000206087836 */ /* 0x000fe20000000000 */
[----:B------:R-:W-:Y:S01]  /*3b60*/  UMOV UR13, 0x40000040 ;  /* 0x40000040000d7882 */ /* 0x000fe20000000000 */
[----:B------:R-:W-:Y:S01]  /*3b70*/  IMAD.U32 R19, RZ, RZ, UR9 ;  /* 0x00000009ff137e24 */ /* 0x000fe2000f8e00ff */
[----:B------:R-:W-:Y:S01]  /*3b80*/  UMOV UR9, 0x40000040 ;  /* 0x4000004000097882 */ /* 0x000fe20000000000 */
[----:B------:R-:W-:Y:S01]  /*3b90*/  UMOV UR15, 0x40000040 ;  /* 0x40000040000f7882 */ /* 0x000fe20000000000 */
[----:B------:R-:W-:Y:S01]  /*3ba0*/  UMOV UR8, UR4 ;  /* 0x0000000400087c82 */ /* 0x000fe20008000000 */
[----:B------:R-:W-:Y:S01]  /*3bb0*/  IMAD.U32 R21, RZ, RZ, UR9 ;  /* 0x00000009ff157e24 */ /* 0x000fe2000f8e00ff */
[----:B------:R-:W-:Y:S01]  /*3bc0*/  UMOV UR4, UR8 ;  /* 0x0000000800047c82 */ /* 0x000fe20008000000 */
[----:B------:R-:W-:Y:S01]  /*3bd0*/  IMAD.U32 R18, RZ, RZ, UR8 ;  /* 0x00000008ff127e24 */ /* 0x000fe2000f8e00ff */
[----:B------:R-:W-:Y:S01]  /*3be0*/  HGMMA.64x64x16.F32 R24, gdesc[UR4], R24, gsb0 ;  /* 0x00e00000041879f0 */ /* 0x000fe20008000818 */
[----:B------:R-:W-:Y:S01]  /*3bf0*/  R2UR UR4, R7 ;  /* 0x00000000070472ca */ /* 0x000fe200000e0000 */
[----:B------:R-:W-:Y:S01]  /*3c00*/  UMOV UR5, UR9 ;  /* 0x0000000900057c82 */ /* 0x000fe20008000000 */
[----:B------:R-:W-:Y:S01]  /*3c10*/  R2UR UR6, R8 ;  /* 0x00000000080672ca */ /* 0x000fe200000e0000 */
[----:B------:R-:W-:Y:S01]  /*3c20*/  UMOV UR7, 0x40000040 ;  /* 0x4000004000077882 */ /* 0x000fe20000000000 */
[C---:B------:R-:W-:Y:S01]  /*3c30*/  VIADD R7, R5.reuse, 0x4 ;  /* 0x0000000405077836 */ /* 0x040fe20000000000 */
[----:B------:R-:W-:Y:S01]  /*3c40*/  UMOV UR9, 0x40000040 ;  /* 0x4000004000097882 */ /* 0x000fe20000000000 */
[----:B------:R-:W-:Y:S01]  /*3c50*/  VIADD R8, R6, 0x4 ;  /* 0x0000000406087836 */ /* 0x000fe20000000000 */
[----:B------:R-:W-:Y:S01]  /*3c60*/  UMOV UR17, 0x40000040 ;  /* 0x4000004000117882 */ /* 0x000fe20000000000 */
[----:B------:R-:W-:Y:S01]  /*3c70*/  IMAD.U32 R23, RZ, RZ, UR9 ;  /* 0x00000009ff177e24 */ /* 0x000fe2000f8e00ff */
[----:B------:R-:W-:Y:S01]  /*3c80*/  UMOV UR19, 0x40000040 ;  /* 0x4000004000137882 */ /* 0x000fe20000000000 */
[----:B------:R-:W-:Y:S01]  /*3c90*/  UMOV UR21, 0x40000040 ;  /* 0x4000004000157882 */ /* 0x000fe20000000000 */
[----:B------:R-:W-:Y:S01]  /*3ca0*/  UMOV UR23, 0x40000040 ;  /* 0x4000004000177882 */ /* 0x000fe20000000000 */
[----:B------:R-:W-:Y:S01]  /*3cb0*/  UMOV UR25, 0x40000040 ;  /* 0x4000004000197882 */ /* 0x000fe20000000000 */
[----:B------:R-:W-:Y:S01]  /*3cc0*/  UMOV UR8, UR4 ;  /* 0x0000000400087c82 */ /* 0x000fe20008000000 */
[----:B------:R-:W-:Y:S01]  /*3cd0*/  UMOV UR27, 0x40000040 ;  /* 0x40000040001b7882 */ /* 0x000fe20000000000 */
[----:B------:R-:W-:Y:S01]  /*3ce0*/  UMOV UR4, UR8 ;  /* 0x0000000800047c82 */ /* 0x000fe20008000000 */
[----:B------:R-:W-:Y:S01]  /*3cf0*/  IMAD.U32 R20, RZ, RZ, UR8 ;  /* 0x00000008ff147e24 */ /* 0x000fe2000f8e00ff */
        /* <DEDUP_REMOVED lines=12> */
[----:B------:R-:W0:Y:S01]  /*3dc0*/  S2R R9, SR_TID.X ;  /* 0x0000000000097919 */ /* 0x000e220000002100 */
[----:B------:R-:W-:Y:S01]  /*3dd0*/  UMOV UR53, 0x40000040 ;  /* 0x4000004000357882 */ /* 0x000fe20000000000 */
[----:B------:R-:W-:Y:S01]  /*3de0*/  UMOV UR55, 0x40000040 ;  /* 0x4000004000377882 */ /* 0x000fe20000000000 */
[----:B------:R-:W-:Y:S01]  /*3df0*/  UMOV UR57, 0x40000040 ;  /* 0x4000004000397882 */ /* 0x000fe20000000000 */
[----:B------:R-:W-:Y:S01]  /*3e00*/  UMOV UR59, 0x40000040 ;  /* 0x40000040003b7882 */ /* 0x000fe20000000000 */
[----:B------:R-:W-:Y:S01]  /*3e10*/  IMAD.MOV.U32 R62, RZ, RZ, 0x4 ;  /* 0x00000004ff3e7424 */ /* 0x000fe200078e00ff */
[----:B------:R-:W-:Y:S01]  /*3e20*/  UIMAD UR60, UR61, -0x40, UR60 ;  /* 0xffffffc03d3c78a4 */ /* 0x000fe2000f8e023c */
[----:B------:R-:W-:Y:S01]  /*3e30*/  VIADD R185, R5, 0xe00 ;  /* 0x00000e0005b97836 */ /* 0x000fe20000000000 */
[----:B------:R-:W1:Y:S01]  /*3e40*/  S2R R65, SR_TID.X ;  /* 0x0000000000417919 */ /* 0x000e620000002100 */
[----:B------:R-:W-:Y:S01]  /*3e50*/  IMAD.MOV.U32 R192, RZ, RZ, 0x20 ;  /* 0x00000020ffc07424 */ /* 0x000fe200078e00ff */
[----:B------:R-:W-:Y:S01]  /*3e60*/  LOP3.LUT R188, R188, 0x2000000, RZ, 0xfc, !PT ;  /* 0x02000000bcbc7812 */ /* 0x000fe200078efcff */
[----:B------:R-:W-:-:S04]  /*3e70*/  UIADD3 UR61, UR61, -0x2, URZ ;  /* 0xfffffffe3d3d7890 */ /* 0x000fc8000fffe03f */
[----:B------:R-:W-:Y:S01]  /*3e80*/  VIADD R209, R188, 0x80 ;  /* 0x00000080bcd17836 */ /* 0x000fe20000000000 */
[----:B0-----:R-:W-:Y:S02]  /*3e90*/  SHF.R.U32.HI R9, RZ, 0x7, R9 ;  /* 0x00000007ff097819 */ /* 0x001fe40000011609 */
[----:B-1----:R-:W-:Y:S01]  /*3ea0*/  LOP3.LUT R65, R65, 0x7f, RZ, 0xc0, !PT ;  /* 0x0000007f41417812 */ /* 0x002fe200078ec0ff */
        /* <DEDUP_REMOVED lines=9> */
[----:B------:R-:W-:-:S07]  /*3f40*/  VIADD R8, R6, 0x6 ;  /* 0x0000000606087836 */ /* 0x000fce0000000000 */
[----:B------:R-:W-:Y:S02]  /*3f50*/  UMOV UR8, UR4 ;  /* 0x0000000400087c82 */ /* 0x000fe40008000000 */
[----:B------:R-:W-:Y:S01]  /*3f60*/  UMOV UR4, UR8 ;  /* 0x0000000800047c82 */ /* 0x000fe20008000000 */
[----:B------:R-:W-:Y:S01]  /*3f70*/  IMAD.U32 R22, RZ, RZ, UR8 ;  /* 0x00000008ff167e24 */ /* 0x000fe2000f8e00ff */
[----:B------:R-:W-:Y:S02]  /*3f80*/  WARPGROUP.DEPBAR.LE gsb0, 0x0 ;  /* 0x00008000000079c5 */ /* 0x000fe40000010000 */
[----:B------:R-:W-:-:S06]  /*3f90*/  WARPGROUP.ARRIVE ;  /* 0x00000000000079c5 */ /* 0x000fcc0000000000 */
[----:B------:R-:W-:Y:S01]  /*3fa0*/  HGMMA.64x64x16.F32 R24, gdesc[UR4], R24, gsb0 ;  /* 0x00e00000041879f0 */ /* 0x000fe20008000818 */
[----:B------:R-:W-:Y:S01]  /*3fb0*/  R2UR UR4, R7 ;  /* 0x00000000070472ca */ /* 0x000fe200000e0000 */
[----:B------:R-:W-:Y:S01]  /*3fc0*/  UMOV UR5, 0x40000040 ;  /* 0x4000004000057882 */ /* 0x000fe20000000000 */
[----:B------:R-:W-:Y:S01]  /*3fd0*/  R2UR UR6, R8 ;  /* 0x00000000080672ca */ /* 0x000fe200000e0000 */
[----:B------:R-:W-:Y:S01]  /*3fe0*/  UMOV UR7, 0x40000040 ;  /* 0x4000004000077882 */ /* 0x000fe20000000000 */
[----:B------:R-:W-:Y:S02]  /*3ff0*/  VIADD R7, R5, 0x200 ;  /* 0x0000020005077836 */ /* 0x000fe40000000000 */
[----:B------:R-:W-:-:S03]  /*4000*/  VIADD R8, R6, 0x200 ;  /* 0x0000020006087836 */ /* 0x000fc60000000000 */
[----:B------:R-:W-:Y:S01]  /*4010*/  R2UR UR8, R7 ;  /* 0x00000000070872ca */ /* 0x000fe200000e0000 */
[----:B------:R-:W-:Y:S01]  /*4020*/  VIADD R7, R5, 0x202 ;  /* 0x0000020205077836 */ /* 0x000fe20000000000 */
[----:B------:R-:W-:Y:S01]  /*4030*/  R2UR UR10, R8 ;  /* 0x00000000080a72ca */ /* 0x000fe200000e0000 */
        /* <DEDUP_REMOVED lines=40> */
[----:B------:R-:W-:Y:S01]  /*42c0*/  VIADD R8, R6, 0x606 ;  /* 0x0000060606087836 */ /* 0x000fe20000000000 */
[----:B------:R-:W-:Y:S02]  /*42d0*/  WARPGROUP.DEPBAR.LE gsb0, 0x0 ;  /* 0x00008000000079c5 */ /* 0x000fe40000010000 */
[----:B------:R-:W-:Y:S01]  /*42e0*/  WARPGROUP.ARRIVE ;  /* 0x00000000000079c5 */ /* 0x000fe20000000000 */
[----:B------:R-:W-:Y:S02]  /*42f0*/  R2UR UR52, R7 ;  /* 0x00000000073472ca */ /* 0x000fe400000e0000 */
[----:B------:R-:W-:Y:S01]  /*4300*/  R2UR UR54, R8 ;  /* 0x00000000083672ca */ /* 0x000fe200000e0000 */
[----:B------:R0:W1:Y:S02]  /*4310*/  SHFL.IDX PT, R7, R9, RZ, 0x1f ;  /* 0x00001fff09077589 */ /* 0x00006400000e0000 */
[----:B------:R-:W-:Y:S01]  /*4320*/  HGMMA.64x64x16.F32 R24, gdesc[UR4], R24, gsb0 ;  /* 0x00e00000041879f0 */ /* 0x000fe20008000818 */
[----:B------:R-:W-:Y:S01]  /*4330*/  ULDC UR6, c[0x0][0xad0] ;  /* 0x0002b40000067ab9 */ /* 0x000fe20000000800 */
[----:B------:R-:W-:Y:S01]  /*4340*/  R2UR UR7, R2 ;  /* 0x00000000020772ca */ /* 0x000fe200000e0000 */
[----:B0-----:R-:W-:-:S12]  /*4350*/  VIADD R9, R6, 0x800 ;  /* 0x0000080006097836 */ /* 0x001fd80000000000 */
[----:B------:R-:W-:Y:S01]  /*4360*/  UISETP.GE.AND UP0, UPT, UR61, UR7, UPT ;  /* 0x000000073d00728c */ /* 0x000fe2000bf06270 */
[----:B-1----:R-:W-:Y:S01]  /*4370*/  ISETP.GT.AND P1, PT, R7, 0x7f, PT ;  /* 0x0000007f0700780c */ /* 0x002fe20003f24270 */
[----:B------:R-:W-:-:S03]  /*4380*/  VIADD R7, R5, 0x800 ;  /* 0x0000080005077836 */ /* 0x000fc60000000000 */
[----:B------:R-:W-:Y:S02]  /*4390*/  SEL R58, RZ, 0x2, !P1 ;  /* 0x00000002ff3a7807 */ /* 0x000fe40004800000 */
[C---:B------:R-:W-:Y:S02]  /*43a0*/  SEL R60, R62.reuse, 0x2, P1 ;  /* 0x000000023e3c7807 */ /* 0x040fe40000800000 */
[----:B------:R-:W-:Y:S01]  /*43b0*/  SEL R62, R62, 0x6, !P1 ;  /* 0x000000063e3e7807 */ /* 0x000fe20004800000 */
[C---:B------:R-:W-:Y:S02]  /*43c0*/  IMAD.IADD R8, R58.reuse, 0x1, R7 ;  /* 0x000000013a087824 */ /* 0x040fe400078e0207 */
[----:B------:R-:W-:-:S03]  /*43d0*/  IMAD.IADD R59, R58, 0x1, R9 ;  /* 0x000000013a3b7824 */ /* 0x000fc600078e0209 */
[----:B------:R-:W-:Y:S01]  /*43e0*/  R2UR UR56, R8 ;  /* 0x00000000083872ca */ /* 0x000fe200000e0000 */
[--C-:B------:R-:W-:Y:S01]  /*43f0*/  IMAD.IADD R8, R7, 0x1, R60.reuse ;  /* 0x0000000107087824 */ /* 0x100fe200078e023c */
[----:B------:R-:W-:Y:S01]  /*4400*/  R2UR UR58, R59 ;  /* 0x000000003b3a72ca */ /* 0x000fe200000e0000 */
[C---:B------:R-:W-:Y:S02]  /*4410*/  IMAD.IADD R59, R9.reuse, 0x1, R60 ;  /* 0x00000001093b7824 */ /* 0x040fe400078e023c */
[----:B------:R-:W-:Y:S01]  /*4420*/  IMAD.IADD R9, R9, 0x1, R62 ;  /* 0x0000000109097824 */ /* 0x000fe200078e023e */
[----:B------:R-:W-:Y:S02]  /*4430*/  WARPGROUP.DEPBAR.LE gsb0, 0x0 ;  /* 0x00008000000079c5 */ /* 0x000fe40000010000 */
[----:B------:R-:W-:-:S06]  /*4440*/  WARPGROUP.ARRIVE ;  /* 0x00000000000079c5 */ /* 0x000fcc0000000000 */
[----:B------:R-:W-:Y:S01]  /*4450*/  HGMMA.64x64x16.F32 R24, gdesc[UR8], R24, gsb0 ;  /* 0x00e00000081879f0 */ /* 0x000fe20008000818 */
[----:B------:R-:W-:Y:S01]  /*4460*/  R2UR UR10, R188 ;  /* 0x00000000bc0a72ca */ /* 0x000fe200000e0000 */
[----:B------:R-:W-:Y:S01]  /*4470*/  UMOV UR11, 0x40000040 ;  /* 0x40000040000b7882 */ /* 0x000fe20000000000 */
[----:B------:R-:W-:Y:S02]  /*4480*/  WARPGROUP.DEPBAR.LE gsb0, 0x0 ;  /* 0x00008000000079c5 */ /* 0x000fe40000010000 */
        /* <DEDUP_REMOVED lines=34> */
[----:B------:R-:W-:Y:S01]  /*46b0*/  HGMMA.64x64x16.F32 R24, gdesc[UR56], R24, gsb0 ;  /* 0x00e00000381879f0 */ /* 0x000fe20008000818 */
[----:B------:R-:W-:Y:S01]  /*46c0*/  R2UR UR56, R8 ;  /* 0x00000000083872ca */ /* 0x000fe200000e0000 */
[----:B------:R-:W-:Y:S01]  /*46d0*/  UMOV UR57, 0x40000040 ;  /* 0x4000004000397882 */ /* 0x000fe20000000000 */
[----:B------:R-:W-:Y:S01]  /*46e0*/  R2UR UR58, R59 ;  /* 0x000000003b3a72ca */ /* 0x000fe200000e0000 */
[----:B------:R-:W-:Y:S01]  /*46f0*/  UMOV UR59, 0x40000040 ;  /* 0x40000040003b7882 */ /* 0x000fe20000000000 */
[----:B------:R-:W-:Y:S01]  /*4700*/  IMAD.IADD R8, R7, 0x1, R62 ;  /* 0x0000000107087824 */ /* 0x000fe200078e023e */
[----:B------:R-:W-:Y:S02]  /*4710*/  WARPGROUP.DEPBAR.LE gsb0, 0x0 ;  /* 0x00008000000079c5 */ /* 0x000fe40000010000 */
[----:B------:R-:W-:-:S08]  /*4720*/  WARPGROUP.ARRIVE ;  /* 0x00000000000079c5 */ /* 0x000fd00000000000 */
[----:B------:R-:W-:Y:S01]  /*4730*/  HGMMA.64x64x16.F32 R24, gdesc[UR56], R24, gsb0 ;  /* 0x00e00000381879f0 */ /* 0x000fe20008000818 */
[----:B------:R-:W-:Y:S01]  /*4740*/  R2UR UR58, R9 ;  /* 0x00000000093a72ca */ /* 0x000fe200000e0000 */
[----:B------:R-:W-:Y:S01]  /*4750*/  UMOV UR59, 0x40000040 ;  /* 0x40000040003b7882 */ /* 0x000fe20000000000 */
[----:B------:R-:W-:Y:S01]  /*4760*/  R2UR UR56, R8 ;  /* 0x00000000083872ca */ /* 0x000fe200000e0000 */
[----:B------:R-:W-:Y:S01]  /*4770*/  UMOV UR57, 0x40000040 ;  /* 0x4000004000397882 */ /* 0x000fe20000000000 */
[----:B------:R-:W-:Y:S02]  /*4780*/  IMAD.MOV.U32 R8, RZ, RZ, 0x28 ;  /* 0x00000028ff087424 */ /* 0x000fe400078e00ff */
[----:B------:R-:W-:-:S03]  /*4790*/  IMAD.MOV.U32 R9, RZ, RZ, 0xa00 ;  /* 0x00000a00ff097424 */ /* 0x000fc600078e00ff */
[----:B------:R-:W-:Y:S02]  /*47a0*/  SEL R8, R8, 0x26, P1 ;  /* 0x0000002608087807 */ /* 0x000fe40000800000 */
[----:B------:R-:W-:Y:S02]  /*47b0*/  SEL R9, R9, 0x980, P1 ;  /* 0x0000098009097807 */ /* 0x000fe40000800000 */
[----:B------:R-:W-:Y:S02]  /*47c0*/  LOP3.LUT R8, R8, 0x6, RZ, 0xc0, !PT ;  /* 0x0000000608087812 */ /* 0x000fe400078ec0ff */
[----:B------:R-:W-:-:S04]  /*47d0*/  LOP3.LUT R9, R9, 0xa00, RZ, 0xc0, !PT ;  /* 0x00000a0009097812 */ /* 0x000fc800078ec0ff */
[CC--:B------:R-:W-:Y:S02]  /*47e0*/  IADD3 R59, R8.reuse, R9.reuse, R5 ;  /* 0x00000009083b7210 */ /* 0x0c0fe40007ffe005 */
[----:B------:R-:W-:Y:S01]  /*47f0*/  IADD3 R8, R8, R9, R6 ;  /* 0x0000000908087210 */ /* 0x000fe20007ffe006 */
[----:B------:R-:W-:-:S04]  /*4800*/  VIADD R9, R6, 0xa00 ;  /* 0x00000a0006097836 */ /* 0x000fc80000000000 */
[----:B------:R-:W-:Y:S01]  /*4810*/  IMAD.IADD R61, R58, 0x1, R9 ;  /* 0x000000013a3d7824 */ /* 0x000fe200078e0209 */
[----:B------:R-:W-:Y:S02]  /*4820*/  WARPGROUP.DEPBAR.LE gsb0, 0x0 ;  /* 0x00008000000079c5 */ /* 0x000fe40000010000 */
[----:B------:R-:W-:-:S06]  /*4830*/  WARPGROUP.ARRIVE ;  /* 0x00000000000079c5 */ /* 0x000fcc0000000000 */
[----:B------:R-:W-:Y:S01]  /*4840*/  HGMMA.64x64x16.F32 R24, gdesc[UR56], R24, gsb0 ;  /* 0x00e00000381879f0 */ /* 0x000fe20008000818 */
[----:B------:R-:W-:Y:S01]  /*4850*/  R2UR UR56, R59 ;  /* 0x000000003b3872ca */ /* 0x000fe200000e0000 */
[----:B------:R-:W-:Y:S01]  /*4860*/  UMOV UR57, 0x40000040 ;  /* 0x4000004000397882 */ /* 0x000fe20000000000 */
[----:B------:R-:W-:Y:S01]  /*4870*/  R2UR UR58, R8 ;  /* 0x00000000083a72ca */ /* 0x000fe200000e0000 */
[----:B------:R-:W-:Y:S01]  /*4880*/  UMOV UR59, 0x40000040 ;  /* 0x40000040003b7882 */ /* 0x000fe20000000000 */
        /* <DEDUP_REMOVED lines=9> */
[C---:B------:R-:W-:Y:S02]  /*4920*/  IMAD.IADD R59, R60.reuse, 0x1, R8 ;  /* 0x000000013c3b7824 */ /* 0x040fe400078e0208 */
[--C-:B------:R-:W-:Y:S02]  /*4930*/  IMAD.IADD R61, R60, 0x1, R9.reuse ;  /* 0x000000013c3d7824 */ /* 0x100fe400078e0209 */
[----:B------:R-:W-:Y:S01]  /*4940*/  IMAD.IADD R9, R62, 0x1, R9 ;  /* 0x000000013e097824 */ /* 0x000fe200078e0209 */
[----:B------:R-:W-:-:S02]  /*4950*/  WARPGROUP.DEPBAR.LE gsb0, 0x0 ;  /* 0x00008000000079c5 */ /* 0x000fc40000010000 */
        /* <DEDUP_REMOVED lines=30> */
[----:B------:R-:W-:Y:S02]  /*4b40*/  VIADD R59, R6, 0xc00 ;  /* 0x00000c00063b7836 */ /* 0x000fe40000000000 */
[C---:B------:R-:W-:Y:S02]  /*4b50*/  IMAD.IADD R61, R58.reuse, 0x1, R9 ;  /* 0x000000013a3d7824 */ /* 0x040fe400078e0209 */
        /* <DEDUP_REMOVED lines=77> */
[----:B------:R-:W-:-:S05]  /*5030*/  IMAD.U32 R59, RZ, RZ, UR60 ;  /* 0x0000003cff3b7e24 */ /* 0x000fca000f8e00ff */
[----:B------:R-:W-:-:S04]  /*5040*/  IADD3 R56, -R56, 0x40, R59 ;  /* 0x0000004038387810 */ /* 0x000fc80007ffe13b */
[C---:B------:R-:W-:Y:S02]  /*5050*/  ISETP.GT.AND P1, PT, R56.reuse, RZ, PT ;  /* 0x000000ff3800720c */ /* 0x040fe40003f24270 */
[C---:B------:R-:W-:Y:S02]  /*5060*/  ISETP.GT.AND P2, PT, R56.reuse, 0x1, PT ;  /* 0x000000013800780c */ /* 0x040fe40003f44270 */
[C---:B------:R-:W-:Y:S02]  /*5070*/  ISETP.GT.AND P3, PT, R56.reuse, 0x8, PT ;  /* 0x000000083800780c */ /* 0x040fe40003f64270 */
[C---:B------:R-:W-:Y:S02]  /*5080*/  ISETP.GT.AND P4, PT, R56.reuse, 0x9, PT ;  /* 0x000000093800780c */ /* 0x040fe40003f84270 */
[C---:B------:R-:W-:Y:S02]  /*5090*/  ISETP.GT.AND P5, PT, R56.reuse, 0x10, PT ;  /* 0x000000103800780c */ /* 0x040fe40003fa4270 */
[----:B------:R-:W-:Y:S01]  /*50a0*/  ISETP.GT.AND P6, PT, R56, 0x11, PT ;  /* 0x000000113800780c */ /* 0x000fe20003fc4270 */
[----:B------:R-:W-:-:S02]  /*50b0*/  WARPGROUP.DEPBAR.LE gsb0, 0x0 ;  /* 0x00008000000079c5 */ /* 0x000fc40000010000 */
[----:B------:R-:W-:-:S06]  /*50c0*/  WARPGROUP.ARRIVE ;  /* 0x00000000000079c5 */ /* 0x000fcc0000000000 */
[----:B------:R-:W-:Y:S01]  /*50d0*/  HGMMA.64x64x16.F32 R24, gdesc[UR56], R24, gsb0 ;  /* 0x00e00000381879f0 */ /* 0x000fe20008000818 */
[----:B------:R-:W-:Y:S01]  /*50e0*/  R2UR UR56, R60 ;  /* 0x000000003c3872ca */ /* 0x000fe200000e0000 */
[----:B------:R-:W-:Y:S01]  /*50f0*/  UMOV UR57, 0x40000040 ;  /* 0x4000004000397882 */ /* 0x000fe20000000000 */
[----:B------:R-:W-:Y:S01]  /*5100*/  R2UR UR58, R58 ;  /* 0x000000003a3a72ca */ /* 0x000fe200000e0000 */
[----:B------:R-:W-:Y:S01]  /*5110*/  UMOV UR59, 0x40000040 ;  /* 0x40000040003b7882 */ /* 0x000fe20000000000 */
[----:B------:R-:W-:Y:S02]  /*5120*/  WARPGROUP.DEPBAR.LE gsb0, 0x0 ;  /* 0x00008000000079c5 */ /* 0x000fe40000010000 */
[----:B------:R-:W-:-:S09]  /*5130*/  WARPGROUP.ARRIVE ;  /* 0x00000000000079c5 */ /* 0x000fd20000000000 */
        /* <DEDUP_REMOVED lines=43> */
[----:B------:R-:W-:-:S02]  /*53f0*/  ULDC UR6, c[0x0][0xa80] ;  /* 0x0002a00000067ab9 */ /* 0x000fc40000000800 */
[----:B------:R-:W-:-:S03]  /*5400*/  FMNMX.FTZ R58, R28, R59, !PT ;  /* 0x0000003b1c3a7209 */ /* 0x000fc60007810000 */
[----:B------:R-:W2:Y:S01]  /*5410*/  MUFU.TANH R26, R26 ;  /* 0x0000001a001a7308 */ /* 0x000ea20000002400 */
[----:B0-----:R-:W-:-:S04]  /*5420*/  FSEL R29, R29, -INF , P4 ;  /* 0xff8000001d1d7808 */ /* 0x001fc80002000000 */
[----:B------:R-:W-:-:S03]  /*5430*/  FMNMX.FTZ R59, R29, R58, !PT ;  /* 0x0000003a1d3b7209 */ /* 0x000fc60007810000 */
        /* <DEDUP_REMOVED lines=65> */
[----:B------:R-:W-:-:S03]  /*5850*/  FMNMX.FTZ R58, R53, R56, !PT ;  /* 0x00000038353a7209 */ /* 0x000fc60007810000 */
[----:B------:R-:W1:Y:S01]  /*5860*/  MUFU.TANH R50, R50 ;  /* 0x0000003200327308 */ /* 0x000e620000002400 */
[----:B--2---:R-:W-:Y:S01]  /*5870*/  FSEL R46, R46, -INF , P5 ;  /* 0xff8000002e2e7808 */ /* 0x004fe20002800000 */
[----:B------:R-:W2:Y:S06]  /*5880*/  SHFL.BFLY PT, R59, R58, 0x2, 0x1f ;  /* 0x0c401f003a3b7f89 */ /* 0x000eac00000e0000 */
[----:B------:R-:W3:Y:S01]  /*5890*/  MUFU.TANH R51, R51 ;  /* 0x0000003300337308 */ /* 0x000ee20000002400 */
[----:B0-----:R-:W-:-:S07]  /*58a0*/  FSEL R47, R47, -INF , P6 ;  /* 0xff8000002f2f7808 */ /* 0x001fce0003000000 */
[----:B------:R-:W0:Y:S01]  /*58b0*/  MUFU.TANH R54, R54 ;  /* 0x0000003600367308 */ /* 0x000e220000002400 */
[----:B-1----:R-:W-:-:S07]  /*58c0*/  FSEL R50, R50, -INF , P1 ;  /* 0xff80000032327808 */ /* 0x002fce0000800000 */
[----:B------:R-:W1:Y:S01]  /*58d0*/  MUFU.TANH R55, R55 ;  /* 0x0000003700377308 */ /* 0x000e620000002400 */
[----:B---3--:R-:W-:Y:S02]  /*58e0*/  FSEL R51, R51, -INF , P2 ;  /* 0xff80000033337808 */ /* 0x008fe40001000000 */
[----:B--2---:R-:W-:Y:S02]  /*58f0*/  FMNMX.FTZ R186, R58, R59, !PT ;  /* 0x0000003b3aba7209 */ /* 0x004fe40007810000 */
[----:B------:R-:W-:-:S03]  /*5900*/  FMNMX.FTZ R59, R26, R27, !PT ;  /* 0x0000001b1a3b7209 */ /* 0x000fc60007810000 */
[----:B------:R-:W2:Y:S01]  /*5910*/  SHFL.BFLY PT, R61, R186, 0x1, 0x1f ;  /* 0x0c201f00ba3d7f89 */ /* 0x000ea200000e0000 */
[----:B------:R-:W-:Y:S02]  /*5920*/  FMNMX.FTZ R56, R30, R59, !PT ;  /* 0x0000003b1e387209 */ /* 0x000fe40007810000 */
[----:B0-----:R-:W-:Y:S02]  /*5930*/  FSEL R54, R54, -INF , P3 ;  /* 0xff80000036367808 */ /* 0x001fe40001800000 */
[----:B------:R-:W-:-:S04]  /*5940*/  FMNMX.FTZ R59, R31, R56, !PT ;  /* 0x000000381f3b7209 */ /* 0x000fc80007810000 */
[----:B------:R-:W-:Y:S02]  /*5950*/  FMNMX.FTZ R56, R34, R59, !PT ;  /* 0x0000003b22387209 */ /* 0x000fe40007810000 */
[----:B-1----:R-:W-:Y:S02]  /*5960*/  FSEL R55, R55, -INF , P4 ;  /* 0xff80000037377808 */ /* 0x002fe40002000000 */
[----:B------:R-:W-:-:S04]  /*5970*/  FMNMX.FTZ R59, R35, R56, !PT ;  /* 0x00000038233b7209 */ /* 0x000fc80007810000 */
[----:B------:R-:W-:-:S04]  /*5980*/  FMNMX.FTZ R56, R38, R59, !PT ;  /* 0x0000003b26387209 */ /* 0x000fc80007810000 */
[----:B------:R-:W-:Y:S02]  /*5990*/  FMNMX.FTZ R59, R39, R56, !PT ;  /* 0x00000038273b7209 */ /* 0x000fe40007810000 */
[----:B--2---:R-:W-:Y:S02]  /*59a0*/  FMNMX.FTZ R186, R186, R61, !PT ;  /* 0x0000003dbaba7209 */ /* 0x004fe40007810000 */
[----:B------:R-:W-:Y:S02]  /*59b0*/  FMNMX.FTZ R56, R42, R59, !PT ;  /* 0x0000003b2a387209 */ /* 0x000fe40007810000 */
[C---:B------:R-:W-:Y:S01]  /*59c0*/  FSETP.NEU.FTZ.AND P5, PT, R186.reuse, -INF , PT ;  /* 0xff800000ba00780b */ /* 0x040fe20003fbd000 */
[----:B------:R-:W-:Y:S01]  /*59d0*/  FMUL.FTZ R58, R186, UR6 ;  /* 0x00000006ba3a7c20 */ /* 0x000fe20008410000 */
[----:B------:R-:W-:-:S04]  /*59e0*/  FMNMX.FTZ R59, R43, R56, !PT ;  /* 0x000000382b3b7209 */ /* 0x000fc80007810000 */
[----:B------:R-:W-:Y:S02]  /*59f0*/  FMNMX.FTZ R56, R46, R59, !PT ;  /* 0x0000003b2e387209 */ /* 0x000fe40007810000 */
[----:B------:R-:W-:Y:S02]  /*5a00*/  FSEL R58, R58, RZ, P5 ;  /* 0x000000ff3a3a7208 */ /* 0x000fe40002800000 */
[----:B------:R-:W-:-:S03]  /*5a10*/  FMNMX.FTZ R59, R47, R56, !PT ;  /* 0x000000382f3b7209 */ /* 0x000fc60007810000 */
[--C-:B------:R-:W-:Y:S01]  /*5a20*/  FFMA.FTZ R168, R24, UR6, -R58.reuse ;  /* 0x0000000618a87c23 */ /* 0x100fe2000801083a */
[----:B------:R-:W-:Y:S01]  /*5a30*/  FMNMX.FTZ R24, R50, R59, !PT ;  /* 0x0000003b32187209 */ /* 0x000fe20007810000 */
[--C-:B------:R-:W-:Y:S01]  /*5a40*/  FFMA.FTZ R169, R25, UR6, -R58.reuse ;  /* 0x0000000619a97c23 */ /* 0x100fe2000801083a */
[--C-:B------:R-:W-:Y:S01]  /*5a50*/  FFMA.FTZ R171, R29, UR6, -R58.reuse ;  /* 0x000000061dab7c23 */ /* 0x100fe2000801083a */
        /* <DEDUP_REMOVED lines=13> */
[--C-:B------:R-:W-:Y:S01]  /*5b30*/  FFMA.FTZ R181, R49, UR6, -R58.reuse ;  /* 0x0000000631b57c23 */ /* 0x100fe2000801083a */
[----:B------:R-:W0:Y:S01]  /*5b40*/  SHFL.BFLY PT, R25, R24, 0x2, 0x1f ;  /* 0x0c401f0018197f89 */ /* 0x000e2200000e0000 */
[--C-:B------:R-:W-:Y:S01]  /*5b50*/  FFMA.FTZ R182, R52, UR6, -R58.reuse ;  /* 0x0000000634b67c23 */ /* 0x100fe2000801083a */
[----:B------:R-:W-:Y:S01]  /*5b60*/  FFMA.FTZ R193, R53, UR6, -R58 ;  /* 0x0000000635c17c23 */ /* 0x000fe2000801083a */
[----:B------:R-:W-:Y:S08]  /*5b70*/  MUFU.EX2 R168, R168 ;  /* 0x000000a800a87308 */ /* 0x000ff00000000800 */
[----:B------:R-:W-:Y:S08]  /*5b80*/  MUFU.EX2 R169, R169 ;  /* 0x000000a900a97308 */ /* 0x000ff00000000800 */
[----:B------:R-:W-:Y:S01]  /*5b90*/  MUFU.EX2 R170, R170 ;  /* 0x000000aa00aa7308 */ /* 0x000fe20000000800 */
[----:B0-----:R-:W-:-:S07]  /*5ba0*/  FMNMX.FTZ R25, R24, R25, !PT ;  /* 0x0000001918197209 */ /* 0x001fce0007810000 */
[----:B------:R-:W0:Y:S01]  /*5bb0*/  MUFU.EX2 R171, R171 ;  /* 0x000000ab00ab7308 */ /* 0x000e220000000800 */
[----:B------:R-:W1:Y:S07]  /*5bc0*/  SHFL.BFLY PT, R24, R25, 0x1, 0x1f ;  /* 0x0c201f0019187f89 */ /* 0x000e6e00000e0000 */
[----:B------:R-:W-:Y:S08]  /*5bd0*/  MUFU.EX2 R172, R172 ;  /* 0x000000ac00ac7308 */ /* 0x000ff00000000800 */
[----:B------:R-:W2:Y:S01]  /*5be0*/  MUFU.EX2 R173, R173 ;  /* 0x000000ad00ad7308 */ /* 0x000ea20000000800 */
[----:B0-----:R-:W-:-:S07]  /*5bf0*/  F2FP.F16.F32.PACK_AB R154, R171, R170 ;  /* 0x000000aaab9a723e */ /* 0x001fce00000000ff */
[----:B------:R-:W-:Y:S01]  /*5c00*/  MUFU.EX2 R174, R174 ;  /* 0x000000ae00ae7308 */ /* 0x000fe20000000800 */
[----:B-1----:R-:W-:-:S04]  /*5c10*/  FMNMX.FTZ R187, R25, R24, !PT ;  /* 0x0000001819bb7209 */ /* 0x002fc80007810000 */
[C---:B------:R-:W-:Y:S01]  /*5c20*/  FSETP.NEU.FTZ.AND P1, PT, R187.reuse, -INF , PT ;  /* 0xff800000bb00780b */ /* 0x040fe20003f3d000 */
[----:B------:R-:W-:Y:S02]  /*5c30*/  FMUL.FTZ R24, R187, UR6 ;  /* 0x00000006bb187c20 */ /* 0x000fe40008410000 */
[----:B------:R-:W0:Y:S01]  /*5c40*/  MUFU.EX2 R175, R175 ;  /* 0x000000af00af7308 */ /* 0x000e220000000800 */
[----:B--2---:R-:W-:Y:S02]  /*5c50*/  F2FP.F16.F32.PACK_AB R156, R173, R172 ;  /* 0x000000acad9c723e */ /* 0x004fe400000000ff */
[----:B------:R-:W-:Y:S02]  /*5c60*/  FSEL R29, R24, RZ, P1 ;  /* 0x000000ff181d7208 */ /* 0x000fe40000800000 */
[CC--:B------:R-:W-:Y:S02]  /*5c70*/  LEA.HI R24, R57.reuse, R152.reuse, RZ, 0x4 ;  /* 0x0000009839187211 */ /* 0x0c0fe400078f20ff */
[----:B------:R-:W-:Y:S01]  /*5c80*/  LEA.HI R57, R57, R152, RZ, 0x5 ;  /* 0x0000009839397211 */ /* 0x000fe200078f28ff */
[--C-:B------:R-:W-:Y:S01]  /*5c90*/  FFMA.FTZ R183, R26, UR6, -R29.reuse ;  /* 0x000000061ab77c23 */ /* 0x100fe2000801081d */
[----:B------:R-:W-:Y:S01]  /*5ca0*/  LOP3.LUT R25, R24, 0xfffffff0, RZ, 0xc0, !PT ;  /* 0xfffffff018197812 */ /* 0x000fe200078ec0ff */
[----:B------:R-:W-:Y:S01]  /*5cb0*/  FFMA.FTZ R194, R27, UR6, -R29 ;  /* 0x000000061bc27c23 */ /* 0x000fe2000801081d */
[----:B------:R-:W-:Y:S01]  /*5cc0*/  SHF.R.U32.HI R24, RZ, 0x1, R24 ;  /* 0x00000001ff187819 */ /* 0x000fe20000011618 */
[----:B------:R-:W-:Y:S01]  /*5cd0*/  IMAD.SHL.U32 R57, R57, 0x20, RZ ;  /* 0x0000002039397824 */ /* 0x000fe200078e00ff */
[----:B------:R-:W-:Y:S01]  /*5ce0*/  ISETP.NE.AND P1, PT, R65, RZ, PT ;  /* 0x000000ff4100720c */ /* 0x000fe20003f25270 */
[----:B------:R-:W-:-:S02]  /*5cf0*/  IMAD.IADD R25, R152, 0x1, -R25 ;  /* 0x0000000198197824 */ /* 0x000fc400078e0a19 */
[--C-:B------:R-:W-:Y:S01]  /*5d00*/  FFMA.FTZ R195, R30, UR6, -R29.reuse ;  /* 0x000000061ec37c23 */ /* 0x100fe2000801081d */
[--C-:B------:R-:W-:Y:S01]  /*5d10*/  FFMA.FTZ R196, R31, UR6, -R29.reuse ;  /* 0x000000061fc47c23 */ /* 0x100fe2000801081d */
[----:B------:R-:W-:Y:S01]  /*5d20*/  LOP3.LUT R57, R57, 0x7ffffc00, RZ, 0xc0, !PT ;  /* 0x7ffffc0039397812 */ /* 0x000fe200078ec0ff */
[----:B------:R-:W-:Y:S01]  /*5d30*/  FFMA.FTZ R197, R34, UR6, -R29 ;  /* 0x0000000622c57c23 */ /* 0x000fe2000801081d */
[----:B------:R-:W-:Y:S01]  /*5d40*/  SHF.R.S32.HI R26, RZ, 0x1f, R25 ;  /* 0x0000001fff1a7819 */ /* 0x000fe20000011419 */
[--C-:B------:R-:W-:Y:S01]  /*5d50*/  FFMA.FTZ R198, R35, UR6, -R29.reuse ;  /* 0x0000000623c67c23 */ /* 0x100fe2000801081d */
[--C-:B------:R-:W-:Y:S01]  /*5d60*/  FFMA.FTZ R199, R38, UR6, -R29.reuse ;  /* 0x0000000626c77c23 */ /* 0x100fe2000801081d */
[--C-:B------:R-:W-:Y:S01]  /*5d70*/  FFMA.FTZ R200, R39, UR6, -R29.reuse ;  /* 0x0000000627c87c23 */ /* 0x100fe2000801081d */
[----:B------:R-:W-:Y:S01]  /*5d80*/  LEA.HI R26, R26, R25, RZ, 0x3 ;  /* 0x000000191a1a7211 */ /* 0x000fe200078f18ff */
[--C-:B------:R-:W-:Y:S01]  /*5d90*/  FFMA.FTZ R201, R42, UR6, -R29.reuse ;  /* 0x000000062ac97c23 */ /* 0x100fe2000801081d */
[--C-:B------:R-:W-:Y:S01]  /*5da0*/  FFMA.FTZ R202, R43, UR6, -R29.reuse ;  /* 0x000000062bca7c23 */ /* 0x100fe2000801081d */
[----:B------:R-:W-:Y:S01]  /*5db0*/  FFMA.FTZ R203, R46, UR6, -R29 ;  /* 0x000000062ecb7c23 */ /* 0x000fe2000801081d */
[C---:B------:R-:W-:Y:S01]  /*5dc0*/  LOP3.LUT R28, R26.reuse, 0xfffffff8, RZ, 0xc0, !PT ;  /* 0xfffffff81a1c7812 */ /* 0x040fe200078ec0ff */
[----:B------:R-:W-:-:S02]  /*5dd0*/  IMAD.SHL.U32 R26, R26, 0x40, RZ ;  /* 0x000000401a1a7824 */ /* 0x000fc400078e00ff */
[--C-:B------:R-:W-:Y:S01]  /*5de0*/  FFMA.FTZ R204, R47, UR6, -R29.reuse ;  /* 0x000000062fcc7c23 */ /* 0x100fe2000801081d */
[--C-:B------:R-:W-:Y:S01]  /*5df0*/  FFMA.FTZ R205, R50, UR6, -R29.reuse ;  /* 0x0000000632cd7c23 */ /* 0x100fe2000801081d */
[--C-:B------:R-:W-:Y:S01]  /*5e00*/  FFMA.FTZ R206, R51, UR6, -R29.reuse ;  /* 0x0000000633ce7c23 */ /* 0x100fe2000801081d */
[----:B------:R-:W-:Y:S01]  /*5e10*/  IMAD.IADD R28, R25, 0x1, -R28 ;  /* 0x00000001191c7824 */ /* 0x000fe200078e0a1c */
[----:B------:R-:W-:Y:S01]  /*5e20*/  LOP3.LUT R26, R26, 0x7ffffe00, RZ, 0xc0, !PT ;  /* 0x7ffffe001a1a7812 */ /* 0x000fe200078ec0ff */
[--C-:B------:R-:W-:Y:S01]  /*5e30*/  FFMA.FTZ R207, R54, UR6, -R29.reuse ;  /* 0x0000000636cf7c23 */ /* 0x100fe2000801081d */
[----:B------:R-:W-:Y:S01]  /*5e40*/  FFMA.FTZ R208, R55, UR6, -R29 ;  /* 0x0000000637d07c23 */ /* 0x000fe2000801081d */
[C---:B------:R-:W-:Y:S01]  /*5e50*/  IMAD.SHL.U32 R25, R28.reuse, 0x40, RZ ;  /* 0x000000401c197824 */ /* 0x040fe200078e00ff */
[----:B------:R-:W-:Y:S01]  /*5e60*/  MUFU.EX2 R183, R183 ;  /* 0x000000b700b77308 */ /* 0x000fe20000000800 */
[C---:B------:R-:W-:Y:S02]  /*5e70*/  LOP3.LUT P3, RZ, R28.reuse, 0x4, RZ, 0xc0, !PT ;  /* 0x000000041cff7812 */ /* 0x040fe4000786c0ff */
[----:B------:R-:W-:-:S02]  /*5e80*/  LOP3.LUT P2, RZ, R28, 0x2, RZ, 0xc0, !PT ;  /* 0x000000021cff7812 */ /* 0x000fc4000784c0ff */
[----:B------:R-:W-:Y:S02]  /*5e90*/  LOP3.LUT R25, R25, 0x1c0, RZ, 0xc0, !PT ;  /* 0x000001c019197812 */ /* 0x000fe400078ec0ff */
[----:B------:R-:W-:Y:S01]  /*5ea0*/  SEL R192, R192, 0xffffffe0, !P2 ;  /* 0xffffffe0c0c07807 */ /* 0x000fe20005000000 */
[----:B------:R-:W1:Y:S01]  /*5eb0*/  MUFU.EX2 R194, R194 ;  /* 0x000000c200c27308 */ /* 0x000e620000000800 */
[----:B------:R-:W-:Y:S02]  /*5ec0*/  LOP3.LUT R24, R25, 0x8, R24, 0xf8, !PT ;  /* 0x0000000819187812 */ /* 0x000fe400078ef818 */
[----:B------:R-:W-:Y:S02]  /*5ed0*/  SHF.R.U32.HI R25, RZ, 0x3, R25 ;  /* 0x00000003ff197819 */ /* 0x000fe40000011619 */
[----:B------:R-:W-:Y:S01]  /*5ee0*/  F2FP.F16.F32.PACK_AB R152, R169, R168 ;  /* 0x000000a8a998723e */ /* 0x000fe200000000ff */
[----:B------:R-:W-:Y:S01]  /*5ef0*/  FADD.FTZ R169, R168, R169 ;  /* 0x000000a9a8a97221 */ /* 0x000fe20000010000 */
[----:B------:R-:W-:Y:S01]  /*5f00*/  LOP3.LUT R24, R24, R25, RZ, 0x3c, !PT ;  /* 0x0000001918187212 */ /* 0x000fe200078e3cff */
[----:B------:R-:W-:Y:S01]  /*5f10*/  MUFU.EX2 R195, R195 ;  /* 0x000000c300c37308 */ /* 0x000fe20000000800 */
[----:B0-----:R-:W-:Y:S01]  /*5f20*/  F2FP.F16.F32.PACK_AB R158, R175, R174 ;  /* 0x000000aeaf9e723e */ /* 0x001fe200000000ff */
[----:B------:R-:W-:Y:S01]  /*5f30*/  FADD.FTZ R170, R170, R169 ;  /* 0x000000a9aaaa7221 */ /* 0x000fe20000010000 */
[----:B------:R-:W-:Y:S01]  /*5f40*/  IADD3 R57, R24, R26, R57 ;  /* 0x0000001a18397210 */ /* 0x000fe20007ffe039 */
[----:B------:R-:W-:Y:S01]  /*5f50*/  @!P1 VIADD R24, R184, 0x38840 ;  /* 0x00038840b8189836 */ /* 0x000fe20000000000 */
[----:B------:R-:W-:Y:S01]  /*5f60*/  PLOP3.LUT P2, PT, PT, PT, UP0, 0x80, 0x0 ;  /* 0x000000000000781c */ /* 0x000fe20003f4f008 */
[----:B------:R-:W-:-:S02]  /*5f70*/  FADD.FTZ R171, R171, R170 ;  /* 0x000000aaabab7221 */ /* 0x000fc40000010000 */
[----:B------:R-:W0:Y:S01]  /*5f80*/  MUFU.EX2 R196, R196 ;  /* 0x000000c400c47308 */ /* 0x000e220000000800 */
[----:B------:R-:W-:Y:S01]  /*5f90*/  @!P1 PRMT R24, RZ, 0x654, R24 ;  /* 0x00000654ff189816 */ /* 0x000fe20000000018 */
[----:B------:R-:W-:Y:S01]  /*5fa0*/  IMAD R189, R57, 0x2, R184 ;  /* 0x0000000239bd7824 */ /* 0x000fe200078e02b8 */
[----:B-1----:R-:W-:Y:S01]  /*5fb0*/  F2FP.F16.F32.PACK_AB R153, R194, R183 ;  /* 0x000000b7c299723e */ /* 0x002fe200000000ff */
[----:B------:R-:W-:Y:S01]  /*5fc0*/  FADD.FTZ R194, R183, R194 ;  /* 0x000000c2b7c27221 */ /* 0x000fe20000010000 */
[----:B------:R1:W-:Y:S01]  /*5fd0*/  @!P1 SYNCS.ARRIVE.TRANS64.RED.A1T0 RZ, [R24+URZ], RZ ;  /* 0x000000ff18ff99a7 */ /* 0x0003e2000810043f */
[C---:B------:R-:W-:Y:S02]  /*5fe0*/  VIADD R191, R189.reuse, 0x36400 ;  /* 0x00036400bdbf7836 */ /* 0x040fe40000000000 */
[----:B------:R-:W-:Y:S01]  /*5ff0*/  FADD.FTZ R172, R172, R171 ;  /* 0x000000abacac7221 */ /* 0x000fe20000010000 */
[----:B------:R-:W-:Y:S01]  /*6000*/  MUFU.EX2 R197, R197 ;  /* 0x000000c500c57308 */ /* 0x000fe20000000800 */
[----:B------:R-:W-:-:S02]  /*6010*/  VIADD R190, R189, 0x36440 ;  /* 0x00036440bdbe7836 */ /* 0x000fc40000000000 */
[----:B------:R-:W-:Y:S02]  /*6020*/  @P3 VIADD R190, R191, 0xffffffc0 ;  /* 0xffffffc0bfbe3836 */ /* 0x000fe40000000000 */
[----:B------:R-:W-:Y:S01]  /*6030*/  FADD.FTZ R173, R173, R172 ;  /* 0x000000acadad7221 */ /* 0x000fe20000010000 */
[----:B------:R-:W-:Y:S02]  /*6040*/  IMAD.IADD R191, R191, 0x1, R192 ;  /* 0x00000001bfbf7824 */ /* 0x000fe400078e02c0 */
[----:B------:R-:W-:Y:S01]  /*6050*/  IMAD.IADD R192, R192, 0x1, R190 ;  /* 0x00000001c0c07824 */ /* 0x000fe200078e02be */
[----:B------:R-:W2:Y:S01]  /*6060*/  MUFU.EX2 R198, R198 ;  /* 0x000000c600c67308 */ /* 0x000ea20000000800 */
[----:B0-----:R-:W-:Y:S01]  /*6070*/  F2FP.F16.F32.PACK_AB R155, R196, R195 ;  /* 0x000000c3c49b723e */ /* 0x001fe200000000ff */
[----:B------:R-:W-:Y:S01]  /*6080*/  BAR.SYNC.DEFER_BLOCKING 0xf, 0x100 ;  /* 0x03c4000000007b1d */ /* 0x000fe20000010000 */
[----:B------:R-:W-:Y:S01]  /*6090*/  FADD.FTZ R195, R195, R194 ;  /* 0x000000c2c3c37221 */ /* 0x000fe20000010000 */
[----:B------:R-:W-:-:S03]  /*60a0*/  FADD.FTZ R174, R174, R173 ;  /* 0x000000adaeae7221 */ /* 0x000fc60000010000 */
[----:B------:R-:W-:Y:S01]  /*60b0*/  FADD.FTZ R196, R196, R195 ;  /* 0x000000c3c4c47221 */ /* 0x000fe20000010000 */
[----:B------:R-:W-:Y:S01]  /*60c0*/  MUFU.EX2 R199, R199 ;  /* 0x000000c700c77308 */ /* 0x000fe20000000800 */
[----:B------:R-:W-:-:S07]  /*60d0*/  FADD.FTZ R175, R175, R174 ;  /* 0x000000aeafaf7221 */ /* 0x000fce0000010000 */
[----:B------:R-:W0:Y:S01]  /*60e0*/  MUFU.EX2 R200, R200 ;  /* 0x000000c800c87308 */ /* 0x000e220000000800 */
[----:B--2---:R-:W-:Y:S01]  /*60f0*/  F2FP.F16.F32.PACK_AB R157, R198, R197 ;  /* 0x000000c5c69d723e */ /* 0x004fe200000000ff */
[----:B------:R-:W-:-:S04]  /*6100*/  FADD.FTZ R197, R197, R196 ;  /* 0x000000c4c5c57221 */ /* 0x000fc80000010000 */
[----:B------:R-:W-:Y:S02]  /*6110*/  FADD.FTZ R198, R198, R197 ;  /* 0x000000c5c6c67221 */ /* 0x000fe40000010000 */
[----:B------:R-:W-:Y:S01]  /*6120*/  MUFU.EX2 R176, R176 ;  /* 0x000000b000b07308 */ /* 0x000fe20000000800 */
[----:B------:R2:W-:Y:S07]  /*6130*/  STSM.16.M88.4 [R189+0x36400], R152 ;  /* 0x03640098bd007844 */ /* 0x0005ee0000000200 */
[----:B------:R-:W3:Y:S01]  /*6140*/  MUFU.EX2 R177, R177 ;  /* 0x000000b100b17308 */ /* 0x000ee20000000800 */
[----:B0-----:R-:W-:Y:S01]  /*6150*/  F2FP.F16.F32.PACK_AB R159, R200, R199 ;  /* 0x000000c7c89f723e */ /* 0x001fe200000000ff */
[----:B------:R-:W-:-:S04]  /*6160*/  FADD.FTZ R199, R199, R198 ;  /* 0x000000c6c7c77221 */ /* 0x000fc80000010000 */
[----:B------:R0:W-:Y:S01]  /*6170*/  STSM.16.M88.4 [R191], R156 ;  /* 0x0000009cbf007844 */ /* 0x0001e20000000200 */
[----:B------:R-:W-:Y:S01]  /*6180*/  FADD.FTZ R200, R200, R199 ;  /* 0x000000c7c8c87221 */ /* 0x000fe20000010000 */
[----:B------:R-:W-:Y:S08]  /*6190*/  MUFU.EX2 R178, R178 ;  /* 0x000000b200b27308 */ /* 0x000ff00000000800 */
[----:B------:R-:W4:Y:S01]  /*61a0*/  MUFU.EX2 R179, R179 ;  /* 0x000000b300b37308 */ /* 0x000f220000000800 */
[----:B---3--:R-:W-:Y:S01]  /*61b0*/  F2FP.F16.F32.PACK_AB R160, R177, R176 ;  /* 0x000000b0b1a0723e */ /* 0x008fe200000000ff */
[----:B------:R-:W-:-:S04]  /*61c0*/  FADD.FTZ R176, R176, R175 ;  /* 0x000000afb0b07221 */ /* 0x000fc80000010000 */
[----:B------:R-:W-:Y:S02]  /*61d0*/  FADD.FTZ R177, R177, R176 ;  /* 0x000000b0b1b17221 */ /* 0x000fe40000010000 */
[----:B------:R-:W-:Y:S08]  /*61e0*/  MUFU.EX2 R201, R201 ;  /* 0x000000c900c97308 */ /* 0x000ff00000000800 */
[----:B------:R-:W3:Y:S01]  /*61f0*/  MUFU.EX2 R202, R202 ;  /* 0x000000ca00ca7308 */ /* 0x000ee20000000800 */
[----:B----4-:R-:W-:Y:S01]  /*6200*/  F2FP.F16.F32.PACK_AB R162, R179, R178 ;  /* 0x000000b2b3a2723e */ /* 0x010fe200000000ff */
[----:B------:R-:W-:-:S04]  /*6210*/  FADD.FTZ R178, R178, R177 ;  /* 0x000000b1b2b27221 */ /* 0x000fc80000010000 */
[----:B------:R-:W-:Y:S02]  /*6220*/  FADD.FTZ R179, R179, R178 ;  /* 0x000000b2b3b37221 */ /* 0x000fe40000010000 */
        /* <DEDUP_REMOVED lines=25> */
[----:B------:R-:W-:Y:S01]  /*63c0*/  FADD.FTZ R206, R206, R205 ;  /* 0x000000cdcece7221 */ /* 0x000fe20000010000 */
[----:B----4-:R-:W-:-:S03]  /*63d0*/  F2FP.F16.F32.PACK_AB R167, R208, R207 ;  /* 0x000000cfd0a7723e */ /* 0x010fc600000000ff */
[----:B------:R-:W-:Y:S02]  /*63e0*/  FADD.FTZ R207, R207, R206 ;  /* 0x000000cecfcf7221 */ /* 0x000fe40000010000 */
[----:B------:R0:W-:Y:S01]  /*63f0*/  STSM.16.M88.4 [R192], R164 ;  /* 0x000000a4c0007844 */ /* 0x0001e20000000200 */
[----:B-1----:R-:W-:Y:S01]  /*6400*/  WARPGROUP.ARRIVE ;  /* 0x00000000000079c5 */ /* 0x002fe20000000000 */
[----:B------:R-:W-:-:S05]  /*6410*/  FADD.FTZ R194, R208, R207 ;  /* 0x000000cfd0c27221 */ /* 0x000fca0000010000 */
[----:B------:R-:W-:Y:S01]  /*6420*/  HGMMA.64x256x16.F32 R24, R152, gdesc[UR8].tnspB, RZ, !UPT, gsb0 ;  /* 0x43e0000898187df0 */ /* 0x000fe2000c0008ff */
[----:B------:R-:W-:Y:S01]  /*6430*/  R2UR UR10, R209 ;  /* 0x00000000d10a72ca */ /* 0x000fe200000e0000 */
[----:B------:R-:W-:Y:S01]  /*6440*/  UMOV UR11, 0x40000040 ;  /* 0x40000040000b7882 */ /* 0x000fe20000000000 */
[C---:B------:R-:W-:Y:S01]  /*6450*/  VIADD R209, R188.reuse, 0x100 ;  /* 0x00000100bcd17836 */ /* 0x040fe20000000000 */
[----:B------:R-:W-:Y:S02]  /*6460*/  WARPGROUP.DEPBAR.LE gsb0, 0x0 ;  /* 0x00008000000079c5 */ /* 0x000fe40000010000 */
[----:B------:R-:W-:Y:S01]  /*6470*/  WARPGROUP.ARRIVE ;  /* 0x00000000000079c5 */ /* 0x000fe20000000000 */
[----:B--2---:R-:W-:-:S15]  /*6480*/  VIADD R152, R188, 0x180 ;  /* 0x00000180bc987836 */ /* 0x004fde0000000000 */
[----:B------:R-:W-:-:S06]  /*6490*/  NOP ;  /* 0x0000000000007918 */ /* 0x000fcc0000000000 */
[----:B------:R-:W-:Y:S01]  /*64a0*/  HGMMA.64x256x16.F32 R24, R156, gdesc[UR8].tnspB, R24, gsb0 ;  /* 0x43e000089c187df0 */ /* 0x000fe20008000818 */
[----:B------:R-:W-:Y:S01]  /*64b0*/  R2UR UR10, R209 ;  /* 0x00000000d10a72ca */ /* 0x000fe200000e0000 */
[----:B------:R-:W-:Y:S01]  /*64c0*/  UMOV UR11, 0x40000040 ;  /* 0x40000040000b7882 */ /* 0x000fe20000000000 */
[----:B------:R-:W-:Y:S02]  /*64d0*/  WARPGROUP.DEPBAR.LE gsb0, 0x0 ;  /* 0x00008000000079c5 */ /* 0x000fe40000010000 */
[----:B------:R-:W-:-:S15]  /*64e0*/  WARPGROUP.ARRIVE ;  /* 0x00000000000079c5 */ /* 0x000fde0000000000 */
[----:B------:R-:W-:-:S08]  /*64f0*/  NOP ;  /* 0x0000000000007918 */ /* 0x000fd00000000000 */
[----:B------:R-:W-:Y:S01]  /*6500*/  HGMMA.64x256x16.F32 R24, R160, gdesc[UR8].tnspB, R24, gsb0 ;  /* 0x43e00008a0187df0 */ /* 0x000fe20008000818 */
[----:B------:R-:W-:Y:S01]  /*6510*/  R2UR UR10, R152 ;  /* 0x00000000980a72ca */ /* 0x000fe200000e0000 */
[----:B------:R-:W-:Y:S01]  /*6520*/  UMOV UR11, 0x40000040 ;  /* 0x40000040000b7882 */ /* 0x000fe20000000000 */
[----:B------:R-:W-:-:S05]  /*6530*/  @!P1 VIADD R152, R184, 0x38860 ;  /* 0x00038860b8989836 */ /* 0x000fca0000000000 */
[----:B------:R-:W-:Y:S01]  /*6540*/  @!P1 PRMT R152, RZ, 0x654, R152 ;  /* 0x00000654ff989816 */ /* 0x000fe20000000098 */
[----:B------:R-:W-:Y:S02]  /*6550*/  WARPGROUP.DEPBAR.LE gsb0, 0x0 ;  /* 0x00008000000079c5 */ /* 0x000fe40000010000 */
[----:B------:R-:W-:-:S15]  /*6560*/  WARPGROUP.ARRIVE ;  /* 0x00000000000079c5 */ /* 0x000fde0000000000 */
[----:B------:R-:W-:-:S02]  /*6570*/  NOP ;  /* 0x0000000000007918 */ /* 0x000fc40000000000 */
[----:B------:R-:W-:Y:S03]  /*6580*/  HGMMA.64x256x16.F32 R24, R164, gdesc[UR8].tnspB, R24, gsb0 ;  /* 0x43e00008a4187df0 */ /* 0x000fe60008000818 */
[----:B------:R-:W-:Y:S02]  /*6590*/  WARPGROUP.DEPBAR.LE gsb0, 0x0 ;  /* 0x00008000000079c5 */ /* 0x000fe40000010000 */
[----:B------:R-:W-:Y:S01]  /*65a0*/  @!PT LDS RZ, [RZ] ;  /* 0x00000000fffff984 */ /* 0x000fe20000000800 */
[----:B------:R-:W-:Y:S01]  /*65b0*/  @!PT LDS RZ, [RZ] ;  /* 0x00000000fffff984 */ /* 0x000fe20000000800 */
[----:B------:R-:W-:Y:S01]  /*65c0*/  @!PT LDS RZ, [RZ] ;  /* 0x00000000fffff984 */ /* 0x000fe20000000800 */
[----:B------:R-:W-:Y:S01]  /*65d0*/  @!PT LDS RZ, [RZ] ;  /* 0x00000000fffff984 */ /* 0x000fe20000000800 */
[----:B------:R1:W-:Y:S06]  /*65e0*/  MEMBAR.ALL.CTA ;  /* 0x0000000000007992 */ /* 0x0003ec0000008000 */
[----:B-1----:R-:W1:Y:S02]  /*65f0*/  FENCE.VIEW.ASYNC.S ;  /* 0x00000000000073c6 */ /* 0x002e640000000000 */
[----:B-1----:R-:W-:Y:S01]  /*6600*/  NOP ;  /* 0x0000000000007918 */ /* 0x002fe20000000000 */
[----:B------:R-:W-:Y:S06]  /*6610*/  BAR.ARV 0xe, 0x100 ;  /* 0x0384000000007b1d */ /* 0x000fec0000002000 */
[----:B------:R1:W-:Y:S02]  /*6620*/  @!P1 SYNCS.ARRIVE.TRANS64.RED.A1T0 RZ, [R152+URZ], RZ ;  /* 0x000000ff98ff99a7 */ /* 0x0003e4000810043f */
[----:B-1----:R-:W-:Y:S01]  /*6630*/  IMAD.MOV.U32 R152, RZ, RZ, RZ ;  /* 0x000000ffff987224 */ /* 0x002fe200078e00ff */
[----:B0-----:R-:W-:Y:S06]  /*6640*/  @!P2 BRA `(.L_x_3203) ;  /* 0x000000300050a947 */ /* 0x001fec0003800000 */
[----:B------:R-:W-:Y:S01]  /*6650*/  IMAD.MOV.U32 R196, RZ, RZ, RZ ;  /* 0x000000ffffc47224 */ /* 0x000fe200078e00ff */
[----:B------:R-:W-:Y:S01]  /*6660*/  ULDC UR60, c[0x0][0xad0] ;  /* 0x0002b400003c7ab9 */ /* 0x000fe20000000800 */
[----:B------:R-:W-:Y:S01]  /*6670*/  IMAD.U32 R198, RZ, RZ, UR61 ;  /* 0x0000003dffc67e24 */ /* 0x000fe2000f8e00ff */
[----:B------:R-:W-:-:S06]  /*6680*/  UMOV UR61, URZ ;  /* 0x0000003f003d7c82 */ /* 0x000fcc0008000000 */
.L_x_3212:
[----:B------:R-:W-:Y:S01]  /*6690*/  VIADD R197, R196, 0x1 ;  /* 0x00000001c4c57836 */ /* 0x000fe20000000000 */
[----:B------:R-:W-:Y:S02]  /*66a0*/  R2UR UR10, R198 ;  /* 0x00000000c60a72ca */ /* 0x000fe400000e0000 */
[----:B------:R-:W-:Y:S02]  /*66b0*/  R2UR UR7, R2 ;  /* 0x00000000020772ca */ /* 0x000fe400000e0000 */
[----:B------:R-:W-:-:S04]  /*66c0*/  ISETP.NE.AND P3, PT, R197, 0x2, PT ;  /* 0x00000002c500780c */ /* 0x000fc80003f65270 */
[----:B-1----:R-:W-:Y:S02]  /*66d0*/  SEL R152, RZ, 0x1, P3 ;  /* 0x00000001ff987807 */ /* 0x002fe40001800000 */
[----:B------:R-:W-:Y:S02]  /*66e0*/  SEL R197, R197, RZ, P3 ;  /* 0x000000ffc5c57207 */ /* 0x000fe40001800000 */
[----:B------:R-:W-:Y:S01]  /*66f0*/  R2UR UR6, R152 ;  /* 0x00000000980672ca */ /* 0x000fe200000e0000 */
[----:B------:R-:W-:Y:S01]  /*6700*/  IMAD.U32 R152, RZ, RZ, UR10 ;  /* 0x0000000aff987e24 */ /* 0x000fe2000f8e00ff */
[----:B------:R-:W-:-:S04]  /*6710*/  UIADD3 UR10, UR10, -0x1, URZ ;  /* 0xffffffff0a0a7890 */ /* 0x000fc8000fffe03f */
[----:B------:R-:W-:Y:S02]  /*6720*/  ISETP.GT.AND P2, PT, R152, UR7, PT ;  /* 0x0000000798007c0c */ /* 0x000fe4000bf44270 */
[----:B------:R-:W-:-:S05]  /*6730*/  IMAD.U32 R198, RZ, RZ, UR10 ;  /* 0x0000000affc67e24 */ /* 0x000fca000f8e00ff */
[----:B------:R-:W-:Y:S01]  /*6740*/  ULOP3.LUT UR61, UR61, UR6, URZ, 0x3c, !UPT ;  /* 0x000000063d3d7292 */ /* 0x000fe2000f8e3c3f */
[----:B------:R-:W-:Y:S11]  /*6750*/  @!P0 BRA `(.L_x_3204) ;  /* 0x0000000000048947 */ /* 0x000ff60003800000 */
[----:B------:R-:W-:Y:S01]  /*6760*/  BPT.TRAP 0x1 ;  /* 0x000000040000795c */ /* 0x000fe20000300000 */
.L_x_3204:
[----:B------:R-:W-:Y:S02]  /*6770*/  IMAD.U32 R200, RZ, RZ, UR61 ;  /* 0x0000003dffc87e24 */ /* 0x000fe4000f8e00ff */
[----:B------:R-:W-:-:S03]  /*6780*/  IMAD R195, R197, 0x8, R184 ;  /* 0x00000008c5c37824 */ /* 0x000fc600078e02b8 */
[----:B------:R-:W-:-:S04]  /*6790*/  SHF.L.U32 R200, R200, 0x1f, RZ ;  /* 0x0000001fc8c87819 */ /* 0x000fc800000006ff */
[----:B------:R0:W1:Y:S01]  /*67a0*/  SYNCS.PHASECHK.TRANS64.TRYWAIT P3, [R195+URZ+0x38830], R200 ;  /* 0x038830c8c30075a7 */ /* 0x000062000806017f */
[----:B------:R-:W-:Y:S05]  /*67b0*/  @!P0 BRA `(.L_x_3205) ;  /* 0x0000000000048947 */ /* 0x000fea0003800000 */
[----:B------:R-:W-:Y:S01]  /*67c0*/  BPT.TRAP 0x1 ;  /* 0x000000040000795c */ /* 0x000fe20000300000 */
.L_x_3205:
[----:B------:R-:W-:Y:S01]  /*67d0*/  IMAD R199, R197, 0x200, R4 ;  /* 0x00000200c5c77824 */ /* 0x000fe200078e0204 */
[----:B-1----:R-:W-:Y:S06]  /*67e0*/  @P3 BRA `(.L_x_3206) ;  /* 0x0000000000083947 */ /* 0x002fec0003800000 */
[----:B------:R-:W1:Y:S02]  /*67f0*/  SYNCS.PHASECHK.TRANS64.TRYWAIT P3, [R195+URZ+0x38830], R200 ;  /* 0x038830c8c30075a7 */ /* 0x000e64000806017f */
[----:B-1----:R-:W-:Y:S05]  /*6800*/  @!P3 BRA `(.L_x_3207) ;  /* 0x000000b800b8b947 */ /* 0x002fea0003800000 */
.L_x_3206:
[----:B------:R-:W-:Y:S01]  /*6810*/  R2UR UR6, R199 ;  /* 0x00000000c70672ca */ /* 0x000fe200000e0000 */
[----:B------:R-:W-:Y:S01]  /*6820*/  WARPGROUP.ARRIVE ;  /* 0x00000000000079c5 */ /* 0x000fe20000000000 */
[----:B------:R-:W-:Y:S01]  /*6830*/  MOV R201, UR17 ;  /* 0x0000001100c97c02 */ /* 0x000fe20008000f00 */
[----:B------:R-:W-:Y:S01]  /*6840*/  UMOV UR19, 0x40000040 ;  /* 0x4000004000137882 */ /* 0x000fe20000000000 */
[----:B------:R-:W-:Y:S01]  /*6850*/  MOV R202, UR16 ;  /* 0x0000001000ca7c02 */ /* 0x000fe20008000f00 */
[----:B------:R-:W-:Y:S01]  /*6860*/  UMOV UR15, 0x40000040 ;  /* 0x40000040000f7882 */ /* 0x000fe20000000000 */
[----:B------:R-:W-:Y:S01]  /*6870*/  R2UR UR16, R10 ;  /* 0x000000000a1072ca */ /* 0x000fe200000e0000 */
[----:B------:R-:W-:Y:S01]  /*6880*/  UMOV UR11, 0x40000040 ;  /* 0x40000040000b7882 */ /* 0x000fe20000000000 */
[----:B------:R-:W-:Y:S01]  /*6890*/  R2UR UR17, R11 ;  /* 0x000000000b1172ca */ /* 0x000fe200000e0000 */
[----:B------:R-:W-:Y:S01]  /*68a0*/  UMOV UR59, 0x40000040 ;  /* 0x40000040003b7882 */ /* 0x000fe20000000000 */
[----:B------:R-:W-:-:S02]  /*68b0*/  MOV R203, UR13 ;  /* 0x0000000d00cb7c02 */ /* 0x000fc40008000f00 */
[----:B------:R-:W-:Y:S01]  /*68c0*/  MOV R204, UR12 ;  /* 0x0000000c00cc7c02 */ /* 0x000fe20008000f00 */
[----:B------:R-:W-:Y:S01]  /*68d0*/  UMOV UR18, UR6 ;  /* 0x0000000600127c82 */ /* 0x000fe20008000000 */
[----:B------:R-:W-:Y:S02]  /*68e0*/  R2UR UR12, R12 ;  /* 0x000000000c0c72ca */ /* 0x000fe400000e0000 */
[----:B------:R-:W-:Y:S02]  /*68f0*/  R2UR UR13, R13 ;  /* 0x000000000d0d72ca */ /* 0x000fe400000e0000 */
[----:B------:R-:W-:Y:S02]  /*6900*/  MOV R205, UR9 ;  /* 0x0000000900cd7c02 */ /* 0x000fe40008000f00 */
[----:B------:R-:W-:Y:S01]  /*6910*/  MOV R206, UR8 ;  /* 0x0000000800ce7c02 */ /* 0x000fe20008000f00 */
[----:B------:R-:W-:Y:S01]  /*6920*/  HGMMA.64x64x16.F32 R152, gdesc[UR16], RZ, !UPT, gsb0 ;  /* 0x00e00000109879f0 */ /* 0x000fe2000c0008ff */
[----:B------:R-:W-:Y:S01]  /*6930*/  R2UR UR17, R201 ;  /* 0x00000000c91172ca */ /* 0x000fe200000e0000 */
[----:B------:R-:W-:Y:S01]  /*6940*/  VIADD R201, R199, 0x2 ;  /* 0x00000002c7c97836 */ /* 0x000fe20000000000 */
[----:B------:R-:W-:-:S02]  /*6950*/  R2UR UR8, R14 ;  /* 0x000000000e0872ca */ /* 0x000fc400000e0000 */
[----:B------:R-:W-:Y:S02]  /*6960*/  R2UR UR9, R15 ;  /* 0x000000000f0972ca */ /* 0x000fe400000e0000 */
[----:B------:R-:W-:Y:S01]  /*6970*/  R2UR UR6, R201 ;  /* 0x00000000c90672ca */ /* 0x000fe200000e0000 */
[C---:B------:R-:W-:Y:S01]  /*6980*/  VIADD R201, R199.reuse, 0x4 ;  /* 0x00000004c7c97836 */ /* 0x040fe20000000000 */
[----:B------:R-:W-:Y:S01]  /*6990*/  R2UR UR56, R16 ;  /* 0x00000000103872ca */ /* 0x000fe200000e0000 */
[----:B------:R-:W-:Y:S01]  /*69a0*/  VIADD R199, R199, 0x6 ;  /* 0x00000006c7c77836 */ /* 0x000fe20000000000 */
[----:B------:R-:W-:Y:S02]  /*69b0*/  R2UR UR57, R17 ;  /* 0x00000000113972ca */ /* 0x000fe400000e0000 */
[----:B------:R-:W-:-:S07]  /*69c0*/  R2UR UR16, R202 ;  /* 0x00000000ca1072ca */ /* 0x000fce00000e0000 */
[----:B------:R-:W-:Y:S01]  /*69d0*/  UMOV UR14, UR6 ;  /* 0x00000006000e7c82 */ /* 0x000fe20008000000 */
[----:B------:R-:W-:-:S13]  /*69e0*/  R2UR UR6, R201 ;  /* 0x00000000c90672ca */ /* 0x000fda00000e0000 */
[----:B------:R-:W-:Y:S01]  /*69f0*/  UMOV UR10, UR6 ;  /* 0x00000006000a7c82 */ /* 0x000fe20008000000 */
[----:B------:R-:W-:-:S13]  /*6a00*/  R2UR UR6, R199 ;  /* 0x00000000c70672ca */ /* 0x000fda00000e0000 */
[----:B------:R-:W-:Y:S01]  /*6a10*/  UMOV UR58, UR6 ;  /* 0x00000006003a7c82 */ /* 0x000fe20008000000 */
[----:B------:R-:W-:Y:S02]  /*6a20*/  WARPGROUP.DEPBAR.LE gsb0, 0x0 ;  /* 0x00008000000079c5 */ /* 0x000fe40000010000 */
[----:B------:R-:W-:-:S06]  /*6a30*/  WARPGROUP.ARRIVE ;  /* 0x00000000000079c5 */ /* 0x000fcc0000000000 */
[----:B------:R-:W-:Y:S01]  /*6a40*/  HGMMA.64x64x16.F32 R152, gdesc[UR12], R152, gsb0 ;  /* 0x00e000000c9879f0 */ /* 0x000fe20008000898 */
[----:B------:R-:W-:Y:S02]  /*6a50*/  R2UR UR13, R203 ;  /* 0x00000000cb0d72ca */ /* 0x000fe400000e0000 */
[----:B------:R-:W-:Y:S01]  /*6a60*/  R2UR UR12, R204 ;  /* 0x00000000cc0c72ca */ /* 0x000fe200000e0000 */
[----:B------:R-:W-:Y:S02]  /*6a70*/  WARPGROUP.DEPBAR.LE gsb0, 0x0 ;  /* 0x00008000000079c5 */ /* 0x000fe40000010000 */
[----:B------:R-:W-:-:S06]  /*6a80*/  WARPGROUP.ARRIVE ;  /* 0x00000000000079c5 */ /* 0x000fcc0000000000 */
[----:B------:R-:W-:Y:S01]  /*6a90*/  HGMMA.64x64x16.F32 R152, gdesc[UR8], R152, gsb0 ;  /* 0x00e00000089879f0 */ /* 0x000fe20008000898 */
[----:B------:R-:W-:Y:S02]  /*6aa0*/  R2UR UR9, R205 ;  /* 0x00000000cd0972ca */ /* 0x000fe400000e0000 */
[----:B------:R-:W-:Y:S01]  /*6ab0*/  R2UR UR8, R206 ;  /* 0x00000000ce0872ca */ /* 0x000fe200000e0000 */
[----:B------:R-:W-:Y:S02]  /*6ac0*/  WARPGROUP.DEPBAR.LE gsb0, 0x0 ;  /* 0x00008000000079c5 */ /* 0x000fe40000010000 */
[----:B------:R-:W-:-:S06]  /*6ad0*/  WARPGROUP.ARRIVE ;  /* 0x00000000000079c5 */ /* 0x000fcc0000000000 */
[----:B------:R-:W-:Y:S03]  /*6ae0*/  HGMMA.64x64x16.F32 R152, gdesc[UR56], R152, gsb0 ;  /* 0x00e00000389879f0 */ /* 0x000fe60008000898 */
[----:B------:R-:W-:Y:S02]  /*6af0*/  WARPGROUP.DEPBAR.LE gsb0, 0x0 ;  /* 0x00008000000079c5 */ /* 0x000fe40000010000 */
[----:B------:R-:W-:Y:S05]  /*6b00*/  @!P0 BRA `(.L_x_3208) ;  /* 0x0000000000048947 */ /* 0x000fea0003800000 */
[----:B------:R-:W-:Y:S01]  /*6b10*/  BPT.TRAP 0x1 ;  /* 0x000000040000795c */ /* 0x000fe20000300000 */
.L_x_3208:
[----:B------:R2:W3:Y:S01]  /*6b20*/  SYNCS.PHASECHK.TRANS64.TRYWAIT P3, [R195+URZ+0x38850], R200 ;  /* 0x038850c8c30075a7 */ /* 0x0004e2000806017f */
[----:B------:R-:W-:Y:S05]  /*6b30*/  @!P0 BRA `(.L_x_3209) ;  /* 0x0000000000048947 */ /* 0x000fea0003800000 */
[----:B------:R-:W-:Y:S01]  /*6b40*/  BPT.TRAP 0x1 ;  /* 0x000000040000795c */ /* 0x000fe20000300000 */
.L_x_3209:
[----:B---3--:R-:W-:Y:S05]  /*6b50*/  @P3 BRA `(.L_x_3210) ;  /* 0x0000000000083947 */ /* 0x008fea0003800000 */
[----:B------:R-:W3:Y:S02]  /*6b60*/  SYNCS.PHASECHK.TRANS64.TRYWAIT P3, [R195+URZ+0x38850], R200 ;  /* 0x038850c8c30075a7 */ /* 0x000ee4000806017f */
[----:B---3--:R-:W-:Y:S05]  /*6b70*/  @!P3 BRA `(.L_x_3211) ;  /* 0x000000b400f0b947 */ /* 0x008fea0003800000 */
.L_x_3210:
[----:B------:R-:W-:Y:S01]  /*6b80*/  IMAD R199, R197, 0x1000, R6 ;  /* 0x00001000c5c77824 */ /* 0x000fe200078e0206 */
[----:B0123--:R-:W-:Y:S01]  /*6b90*/  MOV R200, UR49 ;  /* 0x0000003100c87c02 */ /* 0x00ffe20008000f00 */
[----:B------:R-:W-:Y:S01]  /*6ba0*/  WARPGROUP.ARRIVE ;  /* 0x00000000000079c5 */ /* 0x000fe20000000000 */
[----:B------:R-:W-:Y:S01]  /*6bb0*/  MOV R201, UR48 ;  /* 0x0000003000c97c02 */ /* 0x000fe20008000f00 */
[----:B------:R-:W-:Y:S01]  /*6bc0*/  UMOV UR51, 0x40000040 ;  /* 0x4000004000337882 */ /* 0x000fe20000000000 */
[----:B------:R-:W-:Y:S01]  /*6bd0*/  R2UR UR6, R199 ;  /* 0x00000000c70672ca */ /* 0x000fe200000e0000 */
[----:B------:R-:W-:Y:S01]  /*6be0*/  UMOV UR55, 0x40000040 ;  /* 0x4000004000377882 */ /* 0x000fe20000000000 */
[----:B------:R-:W-:Y:S01]  /*6bf0*/  R2UR UR48, R18 ;  /* 0x00000000123072ca */ /* 0x000fe200000e0000 */
[----:B------:R-:W-:Y:S01]  /*6c00*/  UMOV UR59, 0x40000040 ;  /* 0x40000040003b7882 */ /* 0x000fe20000000000 */
[----:B------:R-:W-:Y:S01]  /*6c10*/  R2UR UR49, R19 ;  /* 0x00000000133172ca */ /* 0x000fe200000e0000 */
[----:B------:R-:W-:Y:S01]  /*6c20*/  UMOV UR7, 0x40000040 ;  /* 0x4000004000077882 */ /* 0x000fe20000000000 */
[----:B------:R-:W-:Y:S01]  /*6c30*/  MOV R202, UR53 ;  /* 0x0000003500ca7c02 */ /* 0x000fe20008000f00 */
[----:B------:R-:W-:Y:S01]  /*6c40*/  UMOV UR11, 0x40000040 ;  /* 0x40000040000b7882 */ /* 0x000fe20000000000 */
[----:B------:R-:W-:Y:S01]  /*6c50*/  MOV R203, UR52 ;  /* 0x0000003400cb7c02 */ /* 0x000fe20008000f00 */
[----:B------:R-:W-:Y:S01]  /*6c60*/  UMOV UR15, 0x40000040 ;  /* 0x40000040000f7882 */ /* 0x000fe20000000000 */
[----:B------:R-:W-:Y:S01]  /*6c70*/  R2UR UR52, R20 ;  /* 0x00000000143472ca */ /* 0x000fe200000e0000 */
[----:B------:R-:W-:Y:S01]  /*6c80*/  UMOV UR19, 0x40000040 ;  /* 0x4000004000137882 */ /* 0x000fe20000000000 */
[----:B------:R-:W-:Y:S01]  /*6c90*/  R2UR UR53, R21 ;  /* 0x00000000153572ca */ /* 0x000fe200000e0000 */
[----:B------:R-:W-:Y:S01]  /*6ca0*/  UMOV UR50, UR6 ;  /* 0x0000000600327c82 */ /* 0x000fe20008000000 */
[----:B------:R-:W-:Y:S01]  /*6cb0*/  R2UR UR56, R22 ;  /* 0x00000000163872ca */ /* 0x000fe200000e0000 */
[----:B------:R-:W-:Y:S01]  /*6cc0*/  UMOV UR23, 0x40000040 ;  /* 0x4000004000177882 */ /* 0x000fe20000000000 */
[----:B------:R-:W-:Y:S01]  /*6cd0*/  R2UR UR57, R23 ;  /* 0x00000000173972ca */ /* 0x000fe200000e0000 */
[----:B------:R-:W-:Y:S01]  /*6ce0*/  HGMMA.64x64x16.F32 R152, gdesc[UR48], R152, gsb0 ;  /* 0x00e00000309879f0 */ /* 0x000fe20008000898 */
[----:B------:R-:W-:Y:S01]  /*6cf0*/  R2UR UR49, R200 ;  /* 0x00000000c83172ca */ /* 0x000fe200000e0000 */
[C---:B------:R-:W-:Y:S01]  /*6d00*/  VIADD R200, R199.reuse, 0x2 ;  /* 0x00000002c7c87836 */ /* 0x040fe20000000000 */
[----:B------:R-:W-:Y:S01]  /*6d10*/  UMOV UR27, 0x40000040 ;  /* 0x40000040001b7882 */ /* 0x000fe20000000000 */
[----:B------:R-:W-:Y:S01]  /*6d20*/  UMOV UR31, 0x40000040 ;  /* 0x40000040001f7882 */ /* 0x000fe20000000000 */
[----:B------:R-:W-:Y:S01]  /*6d30*/  UMOV UR35, 0x40000040 ;  /* 0x4000004000237882 */ /* 0x000fe20000000000 */
[----:B------:R-:W-:Y:S01]  /*6d40*/  UMOV UR39, 0x40000040 ;  /* 0x4000004000277882 */ /* 0x000fe20000000000 */
[----:B------:R-:W-:Y:S01]  /*6d50*/  R2UR UR6, R200 ;  /* 0x00000000c80672ca */ /* 0x000fe200000e0000 */
[----:B------:R-:W-:Y:S01]  /*6d60*/  VIADD R200, R199, 0x4 ;  /* 0x00000004c7c87836 */ /* 0x000fe20000000000 */
[----:B------:R-:W-:Y:S01]  /*6d70*/  UMOV UR43, 0x40000040 ;  /* 0x40000040002b7882 */ /* 0x000fe20000000000 */
[----:B------:R-:W-:Y:S01]  /*6d80*/  UMOV UR47, 0x40000040 ;  /* 0x40000040002f7882 */ /* 0x000fe20000000000 */
[----:B------:R-:W-:Y:S01]  /*6d90*/  R2UR UR48, R201 ;  /* 0x00000000c93072ca */ /* 0x000fe200000e0000 */
[----:B------:R-:W-:Y:S01]  /*6da0*/  UMOV UR51, 0x40000040 ;  /* 0x4000004000337882 */ /* 0x000fe20000000000 */
[----:B------:R-:W0:Y:S01]  /*6db0*/  S2R R204, SR_TID.X ;  /* 0x0000000000cc7919 */ /* 0x000e220000002100 */
[----:B------:R-:W-:-:S02]  /*6dc0*/  VIADD R201, R199, 0x800 ;  /* 0x00000800c7c97836 */ /* 0x000fc40000000000 */
[----:B------:R-:W-:-:S04]  /*6dd0*/  IMAD R216, R197, 0x1000, R188 ;  /* 0x00001000c5d87824 */ /* 0x000fc800078e02bc */
[----:B------:R-:W-:Y:S01]  /*6de0*/  UMOV UR54, UR6 ;  /* 0x0000000600367c82 */ /* 0x000fe20008000000 */
[----:B------:R-:W-:Y:S01]  /*6df0*/  R2UR UR6, R200 ;  /* 0x00000000c80672ca */ /* 0x000fe200000e0000 */
[----:B------:R-:W-:Y:S02]  /*6e00*/  VIADD R200, R199, 0x6 ;  /* 0x00000006c7c87836 */ /* 0x000fe40000000000 */
[----:B------:R-:W-:-:S10]  /*6e10*/  VIADD R217, R216, 0x80 ;  /* 0x00000080d8d97836 */ /* 0x000fd40000000000 */
[----:B------:R-:W-:Y:S01]  /*6e20*/  UMOV UR58, UR6 ;  /* 0x00000006003a7c82 */ /* 0x000fe20008000000 */
[----:B------:R-:W-:Y:S01]  /*6e30*/  R2UR UR6, R200 ;  /* 0x00000000c80672ca */ /* 0x000fe200000e0000 */
[----:B------:R-:W-:-:S05]  /*6e40*/  VIADD R200, R199, 0x200 ;  /* 0x00000200c7c87836 */ /* 0x000fca0000000000 */
[----:B------:R-:W-:Y:S01]  /*6e50*/  R2UR UR10, R200 ;  /* 0x00000000c80a72ca */ /* 0x000fe200000e0000 */
[----:B------:R-:W-:Y:S01]  /*6e60*/  VIADD R200, R199, 0x202 ;  /* 0x00000202c7c87836 */ /* 0x000fe20000000000 */
[----:B0-----:R-:W-:-:S04]  /*6e70*/  SHF.R.U32.HI R204, RZ, 0x7, R204 ;  /* 0x00000007ffcc7819 */ /* 0x001fc800000116cc */
[----:B------:R-:W-:Y:S01]  /*6e80*/  R2UR UR14, R200 ;  /* 0x00000000c80e72ca */ /* 0x000fe200000e0000 */
[----:B------:R-:W-:-:S05]  /*6e90*/  VIADD R200, R199, 0x204 ;  /* 0x00000204c7c87836 */ /* 0x000fca0000000000 */
[----:B------:R-:W-:Y:S01]  /*6ea0*/  R2UR UR18, R200 ;  /* 0x00000000c81272ca */ /* 0x000fe200000e0000 */
[----:B------:R-:W-:-:S05]  /*6eb0*/  VIADD R200, R199, 0x206 ;  /* 0x00000206c7c87836 */ /* 0x000fca0000000000 */
[----:B------:R-:W-:Y:S01]  /*6ec0*/  R2UR UR22, R200 ;  /* 0x00000000c81672ca */ /* 0x000fe200000e0000 */
[----:B------:R-:W-:-:S05]  /*6ed0*/  VIADD R200, R199, 0x400 ;  /* 0x00000400c7c87836 */ /* 0x000fca0000000000 */
[----:B------:R-:W-:Y:S01]  /*6ee0*/  R2UR UR26, R200 ;  /* 0x00000000c81a72ca */ /* 0x000fe200000e0000 */
[----:B------:R-:W-:-:S05]  /*6ef0*/  VIADD R200, R199, 0x402 ;  /* 0x00000402c7c87836 */ /* 0x000fca0000000000 */
[----:B------:R-:W-:Y:S01]  /*6f00*/  R2UR UR30, R200 ;  /* 0x00000000c81e72ca */ /* 0x000fe200000e0000 */
[C---:B------:R-:W-:Y:S01]  /*6f10*/  VIADD R200, R199.reuse, 0x404 ;  /* 0x00000404c7c87836 */ /* 0x040fe20000000000 */
[----:B------:R-:W-:Y:S02]  /*6f20*/  WARPGROUP.DEPBAR.LE gsb0, 0x0 ;  /* 0x00008000000079c5 */ /* 0x000fe40000010000 */
[----:B------:R-:W-:Y:S02]  /*6f30*/  WARPGROUP.ARRIVE ;  /* 0x00000000000079c5 */ /* 0x000fe40000000000 */
[----:B------:R-:W-:Y:S01]  /*6f40*/  R2UR UR34, R200 ;  /* 0x00000000c82272ca */ /* 0x000fe200000e0000 */
[----:B------:R-:W-:-:S03]  /*6f50*/  VIADD R200, R199, 0x406 ;  /* 0x00000406c7c87836 */ /* 0x000fc60000000000 */
[----:B------:R-:W-:Y:S02]  /*6f60*/  HGMMA.64x64x16.F32 R152, gdesc[UR52], R152, gsb0 ;  /* 0x00e00000349879f0 */ /* 0x000fe40008000898 */
[----:B------:R-:W-:Y:S01]  /*6f70*/  R2UR UR38, R200 ;  /* 0x00000000c82672ca */ /* 0x000fe200000e0000 */
[----:B------:R-:W-:Y:S01]  /*6f80*/  VIADD R200, R199, 0x600 ;  /* 0x00000600c7c87836 */ /* 0x000fe20000000000 */
[----:B------:R-:W-:Y:S01]  /*6f90*/  R2UR UR53, R202 ;  /* 0x00000000ca3572ca */ /* 0x000fe200000e0000 */
[----:B------:R-:W-:Y:S01]  /*6fa0*/  UMOV UR55, 0x40000040 ;  /* 0x4000004000377882 */ /* 0x000fe20000000000 */
[----:B------:R-:W-:Y:S02]  /*6fb0*/  R2UR UR52, R203 ;  /* 0x00000000cb3472ca */ /* 0x000fe400000e0000 */
[----:B------:R-:W-:Y:S01]  /*6fc0*/  R2UR UR42, R200 ;  /* 0x00000000c82a72ca */ /* 0x000fe200000e0000 */
[----:B------:R-:W-:-:S05]  /*6fd0*/  VIADD R200, R199, 0x602 ;  /* 0x00000602c7c87836 */ /* 0x000fca0000000000 */
[----:B------:R-:W-:Y:S01]  /*6fe0*/  R2UR UR46, R200 ;  /* 0x00000000c82e72ca */ /* 0x000fe200000e0000 */
[----:B------:R-:W-:-:S05]  /*6ff0*/  VIADD R200, R199, 0x604 ;  /* 0x00000604c7c87836 */ /* 0x000fca0000000000 */
[----:B------:R-:W-:Y:S01]  /*7000*/  R2UR UR50, R200 ;  /* 0x00000000c83272ca */ /* 0x000fe200000e0000 */
[----:B------:R-:W-:-:S05]  /*7010*/  VIADD R200, R199, 0x606 ;  /* 0x00000606c7c87836 */ /* 0x000fca0000000000 */
[----:B------:R-:W-:Y:S02]  /*7020*/  R2UR UR54, R200 ;  /* 0x00000000c83672ca */ /* 0x000fe400000e0000 */
[----:B------:R0:W1:Y:S02]  /*7030*/  SHFL.IDX PT, R200, R204, RZ, 0x1f ;  /* 0x00001fffccc87589 */ /* 0x00006400000e0000 */
[----:B0-----:R-:W-:Y:S01]  /*7040*/  IMAD.MOV.U32 R204, RZ, RZ, 0x4 ;  /* 0x00000004ffcc7424 */ /* 0x001fe200078e00ff */
[----:B-1----:R-:W-:-:S04]  /*7050*/  ISETP.GT.AND P3, PT, R200, 0x7f, PT ;  /* 0x0000007fc800780c */ /* 0x002fc80003f64270 */
[----:B------:R-:W-:-:S05]  /*7060*/  SEL R200, RZ, 0x2, !P3 ;  /* 0x00000002ffc87807 */ /* 0x000fca0005800000 */
[----:B------:R-:W-:Y:S02]  /*7070*/  IMAD.IADD R202, R7, 0x1, R200 ;  /* 0x0000000107ca7824 */ /* 0x000fe400078e02c8 */
        /* <DEDUP_REMOVED lines=8> */
[C---:B------:R-:W-:Y:S02]  /*7100*/  SEL R202, R204.reuse, 0x2, P3 ;  /* 0x00000002ccca7807 */ /* 0x040fe40001800000 */
[----:B------:R-:W-:-:S03]  /*7110*/  SEL R204, R204, 0x6, !P3 ;  /* 0x00000006cccc7807 */ /* 0x000fc60005800000 */
[--C-:B------:R-:W-:Y:S02]  /*7120*/  IMAD.IADD R203, R7, 0x1, R202.reuse ;  /* 0x0000000107cb7824 */ /* 0x100fe400078e02ca */
[C---:B------:R-:W-:Y:S02]  /*7130*/  IMAD.IADD R205, R201.reuse, 0x1, R202 ;  /* 0x00000001c9cd7824 */ /* 0x040fe400078e02ca */
[----:B------:R-:W-:Y:S01]  /*7140*/  IMAD.IADD R201, R201, 0x1, R204 ;  /* 0x00000001c9c97824 */ /* 0x000fe200078e02cc */
[----:B------:R-:W-:Y:S02]  /*7150*/  WARPGROUP.DEPBAR.LE gsb0, 0x0 ;  /* 0x00008000000079c5 */ /* 0x000fe40000010000 */
[----:B------:R-:W-:-:S06]  /*7160*/  WARPGROUP.ARRIVE ;  /* 0x00000000000079c5 */ /* 0x000fcc0000000000 */
[----:B------:R-:W-:Y:S01]  /*7170*/  HGMMA.64x64x16.F32 R152, gdesc[UR4], R152, gsb0 ;  /* 0x00e00000049879f0 */ /* 0x000fe20008000898 */
[----:B------:R-:W-:Y:S02]  /*7180*/  ULDC UR7, c[0x0][0xa80] ;  /* 0x0002a00000077ab9 */ /* 0x000fe40000000800 */
[----:B------:R-:W-:Y:S01]  /*7190*/  UMOV UR6, UR7 ;  /* 0x0000000700067c82 */ /* 0x000fe20008000000 */
        /* <DEDUP_REMOVED lines=69> */
[----:B------:R-:W-:Y:S02]  /*75f0*/  IMAD.IADD R203, R8, 0x1, R200 ;  /* 0x0000000108cb7824 */ /* 0x000fe400078e02c8 */
        /* <DEDUP_REMOVED lines=8> */
[----:B------:R-:W-:Y:S02]  /*7680*/  IMAD.IADD R203, R8, 0x1, R202 ;  /* 0x0000000108cb7824 */ /* 0x000fe400078e02ca */
        /* <DEDUP_REMOVED lines=108> */
[----:B------:R-:W-:Y:S02]  /*7d50*/  LOP3.LUT R201, R201, 0x1e00, RZ, 0xc0, !PT ;  /* 0x00001e00c9c97812 */ /* 0x000fe400078ec0ff */
[----:B------:R-:W-:Y:S02]  /*7d60*/  ISETP.NE.AND P3, PT, R0, RZ, PT ;  /* 0x000000ff0000720c */ /* 0x000fe40003f65270 */
[----:B------:R-:W-:-:S02]  /*7d70*/  IADD3 R202, R200, R201, R5 ;  /* 0x000000c9c8ca7210 */ /* 0x000fc40007ffe005 */
        /* <DEDUP_REMOVED lines=37> */
[----:B------:R-:W-:-:S05]  /*7fd0*/  FMUL.FTZ R165, R179, UR60 ;  /* 0x0000003cb3a57c20 */ /* 0x000fca0008410000 */
[----:B------:R-:W0:Y:S01]  /*7fe0*/  MUFU.TANH R202, R202 ;  /* 0x000000ca00ca7308 */ /* 0x000e220000002400 */
[----:B-1----:R-:W-:-:S07]  /*7ff0*/  FMNMX.FTZ R156, R200, R157, !PT ;  /* 0x0000009dc89c7209 */ /* 0x002fce0007810000 */
[----:B------:R-:W1:Y:S01]  /*8000*/  MUFU.TANH R203, R203 ;  /* 0x000000cb00cb7308 */ /* 0x000e620000002400 */
[----:B--2---:R-:W-:-:S07]  /*8010*/  FMNMX.FTZ R157, R201, R156, !PT ;  /* 0x0000009cc99d7209 */ /* 0x004fce0007810000 */
[----:B------:R-:W2:Y:S01]  /*8020*/  MUFU.TANH R204, R204 ;  /* 0x000000cc00cc7308 */ /* 0x000ea20000002400 */
[----:B0-----:R-:W-:-:S07]  /*8030*/  FMNMX.FTZ R156, R202, R157, !PT ;  /* 0x0000009dca9c7209 */ /* 0x001fce0007810000 */
        /* <DEDUP_REMOVED lines=19> */
[----:B0-----:R-:W-:Y:S01]  /*8170*/  FMNMX.FTZ R158, R212, R157, !PT ;  /* 0x0000009dd49e7209 */ /* 0x001fe20007810000 */
[----:B------:R-:W-:-:S06]  /*8180*/  FMUL.FTZ R157, R163, UR60 ;  /* 0x0000003ca39d7c20 */ /* 0x000fcc0008410000 */
[----:B------:R-:W0:Y:S01]  /*8190*/  MUFU.TANH R207, R207 ;  /* 0x000000cf00cf7308 */ /* 0x000e220000002400 */
[----:B-1----:R-:W-:Y:S01]  /*81a0*/  FMNMX.FTZ R159, R213, R158, !PT ;  /* 0x0000009ed59f7209 */ /* 0x002fe20007810000 */
[----:B------:R-:W-:-:S06]  /*81b0*/  FMUL.FTZ R158, R166, UR60 ;  /* 0x0000003ca69e7c20 */ /* 0x000fcc0008410000 */
[----:B------:R-:W1:Y:S01]  /*81c0*/  MUFU.TANH R152, R152 ;  /* 0x0000009800987308 */ /* 0x000e620000002400 */
[----:B--2---:R-:W-:Y:S01]  /*81d0*/  FMNMX.FTZ R160, R214, R159, !PT ;  /* 0x0000009fd6a07209 */ /* 0x004fe20007810000 */
[----:B------:R-:W-:-:S06]  /*81e0*/  FMUL.FTZ R159, R167, UR60 ;  /* 0x0000003ca79f7c20 */ /* 0x000fcc0008410000 */
[----:B------:R-:W2:Y:S01]  /*81f0*/  MUFU.TANH R153, R153 ;  /* 0x0000009900997308 */ /* 0x000ea20000002400 */
[----:B0-----:R-:W-:Y:S01]  /*8200*/  FMNMX.FTZ R164, R207, R160, !PT ;  /* 0x000000a0cfa47209 */ /* 0x001fe20007810000 */
[----:B------:R-:W-:-:S04]  /*8210*/  FMUL.FTZ R160, R170, UR60 ;  /* 0x0000003caaa07c20 */ /* 0x000fc80008410000 */
[----:B------:R-:W0:Y:S02]  /*8220*/  SHFL.BFLY PT, R163, R164, 0x2, 0x1f ;  /* 0x0c401f00a4a37f89 */ /* 0x000e2400000e0000 */
[----:B------:R-:W3:Y:S01]  /*8230*/  MUFU.TANH R154, R154 ;  /* 0x0000009a009a7308 */ /* 0x000ee20000002400 */
[----:B-1----:R-:W-:-:S07]  /*8240*/  FMNMX.FTZ R166, R152, R187, !PT ;  /* 0x000000bb98a67209 */ /* 0x002fce0007810000 */
[----:B------:R-:W1:Y:S01]  /*8250*/  MUFU.TANH R155, R155 ;  /* 0x0000009b009b7308 */ /* 0x000e620000002400 */
[----:B--2---:R-:W-:Y:S01]  /*8260*/  FMNMX.FTZ R167, R153, R166, !PT ;  /* 0x000000a699a77209 */ /* 0x004fe20007810000 */
[----:B------:R-:W-:-:S06]  /*8270*/  FMUL.FTZ R166, R182, UR60 ;  /* 0x0000003cb6a67c20 */ /* 0x000fcc0008410000 */
[----:B------:R-:W2:Y:S01]  /*8280*/  MUFU.TANH R156, R156 ;  /* 0x0000009c009c7308 */ /* 0x000ea20000002400 */
[----:B---3--:R-:W-:Y:S02]  /*8290*/  FMNMX.FTZ R168, R154, R167, !PT ;  /* 0x000000a79aa87209 */ /* 0x008fe40007810000 */
[----:B0-----:R-:W-:Y:S01]  /*82a0*/  FMNMX.FTZ R169, R164, R163, !PT ;  /* 0x000000a3a4a97209 */ /* 0x001fe20007810000 */
[----:B------:R-:W-:-:S04]  /*82b0*/  FMUL.FTZ R163, R175, UR60 ;  /* 0x0000003cafa37c20 */ /* 0x000fc80008410000 */
[----:B------:R-:W0:Y:S01]  /*82c0*/  MUFU.TANH R157, R157 ;  /* 0x0000009d009d7308 */ /* 0x000e220000002400 */
[----:B-1----:R-:W-:Y:S01]  /*82d0*/  FMNMX.FTZ R167, R155, R168, !PT ;  /* 0x000000a89ba77209 */ /* 0x002fe20007810000 */
[----:B------:R-:W-:Y:S01]  /*82e0*/  FMUL.FTZ R164, R178, UR60 ;  /* 0x0000003cb2a47c20 */ /* 0x000fe20008410000 */
[----:B------:R-:W1:Y:S05]  /*82f0*/  SHFL.BFLY PT, R170, R169, 0x1, 0x1f ;  /* 0x0c201f00a9aa7f89 */ /* 0x000e6a00000e0000 */
[----:B------:R-:W3:Y:S01]  /*8300*/  MUFU.TANH R158, R158 ;  /* 0x0000009e009e7308 */ /* 0x000ee20000002400 */
[----:B--2---:R-:W-:Y:S01]  /*8310*/  FMNMX.FTZ R168, R156, R167, !PT ;  /* 0x000000a79ca87209 */ /* 0x004fe20007810000 */
[----:B------:R-:W-:-:S06]  /*8320*/  FMUL.FTZ R167, R183, UR60 ;  /* 0x0000003cb7a77c20 */ /* 0x000fcc0008410000 */
[----:B------:R-:W2:Y:S01]  /*8330*/  MUFU.TANH R159, R159 ;  /* 0x0000009f009f7308 */ /* 0x000ea20000002400 */
[----:B0-----:R-:W-:-:S07]  /*8340*/  FMNMX.FTZ R171, R157, R168, !PT ;  /* 0x000000a89dab7209 */ /* 0x001fce0007810000 */
[----:B------:R-:W0:Y:S01]  /*8350*/  MUFU.TANH R160, R160 ;  /* 0x000000a000a07308 */ /* 0x000e220000002400 */
[----:B---3--:R-:W-:Y:S02]  /*8360*/  FMNMX.FTZ R168, R158, R171, !PT ;  /* 0x000000ab9ea87209 */ /* 0x008fe40007810000 */
[----:B-1----:R-:W-:-:S05]  /*8370*/  FMNMX.FTZ R169, R169, R170, !PT ;  /* 0x000000aaa9a97209 */ /* 0x002fca0007810000 */
[----:B------:R-:W1:Y:S01]  /*8380*/  MUFU.TANH R161, R161 ;  /* 0x000000a100a17308 */ /* 0x000e620000002400 */
[----:B------:R-:W-:Y:S01]  /*8390*/  FADD.FTZ R170, -R169, R186 ;  /* 0x000000baa9aa7221 */ /* 0x000fe20000010100 */
[----:B--2---:R-:W-:Y:S01]  /*83a0*/  FMNMX.FTZ R171, R159, R168, !PT ;  /* 0x000000a89fab7209 */ /* 0x004fe20007810000 */
[----:B------:R-:W-:Y:S02]  /*83b0*/  FMUL.FTZ R215, R169, UR6 ;  /* 0x00000006a9d77c20 */ /* 0x000fe40008410000 */
[----:B------:R-:W-:Y:S02]  /*83c0*/  FMUL.FTZ R174, R170, UR6 ;  /* 0x00000006aaae7c20 */ /* 0x000fe40008410000 */
[--C-:B------:R-:W-:Y:S01]  /*83d0*/  FFMA.FTZ R200, R200, UR6, -R215.reuse ;  /* 0x00000006c8c87c23 */ /* 0x100fe200080108d7 */
[----:B------:R-:W2:Y:S01]  /*83e0*/  MUFU.TANH R162, R162 ;  /* 0x000000a200a27308 */ /* 0x000ea20000002400 */
[----:B0-----:R-:W-:Y:S01]  /*83f0*/  FMNMX.FTZ R170, R160, R171, !PT ;  /* 0x000000aba0aa7209 */ /* 0x001fe20007810000 */
[--C-:B------:R-:W-:Y:S01]  /*8400*/  FFMA.FTZ R171, R199, UR6, -R215.reuse ;  /* 0x00000006c7ab7c23 */ /* 0x100fe200080108d7 */
[--C-:B------:R-:W-:Y:S01]  /*8410*/  FFMA.FTZ R201, R201, UR6, -R215.reuse ;  /* 0x00000006c9c97c23 */ /* 0x100fe200080108d7 */
[--C-:B------:R-:W-:Y:S01]  /*8420*/  FFMA.FTZ R214, R214, UR6, -R215.reuse ;  /* 0x00000006d6d67c23 */ /* 0x100fe200080108d7 */
[--C-:B------:R-:W-:Y:S01]  /*8430*/  FFMA.FTZ R175, R204, UR6, -R215.reuse ;  /* 0x00000006ccaf7c23 */ /* 0x100fe200080108d7 */
[--C-:B------:R-:W-:Y:S01]  /*8440*/  FFMA.FTZ R176, R205, UR6, -R215.reuse ;  /* 0x00000006cdb07c23 */ /* 0x100fe200080108d7 */
[--C-:B------:R-:W-:Y:S01]  /*8450*/  FFMA.FTZ R177, R206, UR6, -R215.reuse ;  /* 0x00000006ceb17c23 */ /* 0x100fe200080108d7 */
[----:B------:R-:W0:Y:S01]  /*8460*/  MUFU.TANH R163, R163 ;  /* 0x000000a300a37308 */ /* 0x000e220000002400 */
[----:B-1----:R-:W-:Y:S01]  /*8470*/  FMNMX.FTZ R173, R161, R170, !PT ;  /* 0x000000aaa1ad7209 */ /* 0x002fe20007810000 */
[--C-:B------:R-:W-:Y:S01]  /*8480*/  FFMA.FTZ R178, R208, UR6, -R215.reuse ;  /* 0x00000006d0b27c23 */ /* 0x100fe200080108d7 */
[--C-:B------:R-:W-:Y:S01]  /*8490*/  FFMA.FTZ R181, R211, UR6, -R215.reuse ;  /* 0x00000006d3b57c23 */ /* 0x100fe200080108d7 */
[--C-:B------:R-:W-:Y:S01]  /*84a0*/  FFMA.FTZ R182, R212, UR6, -R215.reuse ;  /* 0x00000006d4b67c23 */ /* 0x100fe200080108d7 */
[----:B------:R-:W-:-:S03]  /*84b0*/  FFMA.FTZ R183, R213, UR6, -R215 ;  /* 0x00000006d5b77c23 */ /* 0x000fc600080108d7 */
        /* <DEDUP_REMOVED lines=8> */
[----:B------:R0:W2:Y:S08]  /*8540*/  MUFU.EX2 R168, R174 ;  /* 0x000000ae00a87308 */ /* 0x0000b00000000800 */
[----:B------:R3:W-:Y:S01]  /*8550*/  MUFU.EX2 R170, R200 ;  /* 0x000000c800aa7308 */ /* 0x0007e20000000800 */
[----:B0-----:R-:W-:Y:S01]  /*8560*/  FMNMX.FTZ R174, R166, R173, !PT ;  /* 0x000000ada6ae7209 */ /* 0x001fe20007810000 */
[----:B------:R-:W-:-:S03]  /*8570*/  FFMA.FTZ R173, R202, UR6, -R215 ;  /* 0x00000006caad7c23 */ /* 0x000fc600080108d7 */
[----:B-1----:R-:W-:Y:S01]  /*8580*/  FMNMX.FTZ R179, R167, R174, !PT ;  /* 0x000000aea7b37209 */ /* 0x002fe20007810000 */
[--C-:B------:R-:W-:Y:S02]  /*8590*/  FFMA.FTZ R174, R203, UR6, -R215.reuse ;  /* 0x00000006cbae7c23 */ /* 0x100fe400080108d7 */
[----:B------:R0:W-:Y:S01]  /*85a0*/  MUFU.EX2 R172, R201 ;  /* 0x000000c900ac7308 */ /* 0x0001e20000000800 */
[-C--:B--2---:R-:W-:Y:S01]  /*85b0*/  FMUL.FTZ R24, R24, R168.reuse ;  /* 0x000000a818187220 */ /* 0x084fe20000410000 */
[----:B------:R-:W1:Y:S01]  /*85c0*/  SHFL.BFLY PT, R180, R179, 0x2, 0x1f ;  /* 0x0c401f00b3b47f89 */ /* 0x000e6200000e0000 */
        /* <DEDUP_REMOVED lines=13> */
[----:B------:R-:W2:Y:S01]  /*86a0*/  MUFU.EX2 R173, R173 ;  /* 0x000000ad00ad7308 */ /* 0x000ea20000000800 */
        /* <DEDUP_REMOVED lines=8> */
[----:B------:R-:W-:Y:S01]  /*8730*/  FMUL.FTZ R64, R64, R168 ;  /* 0x000000a840407220 */ /* 0x000fe20000410000 */
[----:B-1----:R-:W-:Y:S01]  /*8740*/  FMNMX.FTZ R186, R179, R180, !PT ;  /* 0x000000b4b3ba7209 */ /* 0x002fe20007810000 */
[--C-:B------:R-:W-:Y:S01]  /*8750*/  FFMA.FTZ R179, R209, UR6, -R215.reuse ;  /* 0x00000006d1b37c23 */ /* 0x100fe200080108d7 */
[--C-:B------:R-:W-:Y:S01]  /*8760*/  FFMA.FTZ R180, R210, UR6, -R215.reuse ;  /* 0x00000006d2b47c23 */ /* 0x100fe200080108d7 */
[-C--:B------:R-:W-:Y:S01]  /*8770*/  FMUL.FTZ R65, R65, R168.reuse ;  /* 0x000000a841417220 */ /* 0x080fe20000410000 */
[-C--:B------:R-:W-:Y:S01]  /*8780*/  FMUL.FTZ R68, R68, R168.reuse ;  /* 0x000000a844447220 */ /* 0x080fe20000410000 */
[----:B------:R-:W3:Y:S01]  /*8790*/  SHFL.BFLY PT, R199, R186, 0x1, 0x1f ;  /* 0x0c201f00bac77f89 */ /* 0x000ee200000e0000 */
        /* <DEDUP_REMOVED lines=23> */
[----:B---3--:R-:W-:Y:S01]  /*8910*/  FMNMX.FTZ R200, R186, R199, !PT ;  /* 0x000000c7bac87209 */ /* 0x008fe20007810000 */
[----:B------:R-:W-:Y:S01]  /*8920*/  FFMA.FTZ R199, R207, UR6, -R215 ;  /* 0x00000006cfc77c23 */ /* 0x000fe200080108d7 */
[----:B------:R1:W-:Y:S01]  /*8930*/  MUFU.EX2 R186, R214 ;  /* 0x000000d600ba7308 */ /* 0x0003e20000000800 */
[-C--:B------:R-:W-:Y:S01]  /*8940*/  FMUL.FTZ R109, R109, R168.reuse ;  /* 0x000000a86d6d7220 */ /* 0x080fe20000410000 */
[-C--:B------:R-:W-:Y:S01]  /*8950*/  FMUL.FTZ R112, R112, R168.reuse ;  /* 0x000000a870707220 */ /* 0x080fe20000410000 */
[C---:B------:R-:W-:Y:S01]  /*8960*/  FADD.FTZ R187, -R200.reuse, R187 ;  /* 0x000000bbc8bb7221 */ /* 0x040fe20000010100 */
[----:B------:R-:W-:Y:S01]  /*8970*/  FMUL.FTZ R209, R200, UR6 ;  /* 0x00000006c8d17c20 */ /* 0x000fe20008410000 */
[-C--:B------:R-:W-:Y:S01]  /*8980*/  FMUL.FTZ R113, R113, R168.reuse ;  /* 0x000000a871717220 */ /* 0x080fe20000410000 */
[----:B------:R-:W-:Y:S01]  /*8990*/  FMUL.FTZ R116, R116, R168 ;  /* 0x000000a874747220 */ /* 0x000fe20000410000 */
[----:B------:R-:W-:Y:S01]  /*89a0*/  FMUL.FTZ R187, R187, UR6 ;  /* 0x00000006bbbb7c20 */ /* 0x000fe20008410000 */
[--C-:B------:R-:W-:Y:S01]  /*89b0*/  FFMA.FTZ R202, R152, UR6, -R209.reuse ;  /* 0x0000000698ca7c23 */ /* 0x100fe200080108d1 */
[----:B0-----:R-:W-:Y:S01]  /*89c0*/  FFMA.FTZ R201, R153, UR6, -R209 ;  /* 0x0000000699c97c23 */ /* 0x001fe200080108d1 */
[----:B------:R-:W-:-:S02]  /*89d0*/  @!P1 VIADD R152, R195, 0x38840 ;  /* 0x00038840c3989836 */ /* 0x000fc40000000000 */
[----:B------:R-:W-:Y:S01]  /*89e0*/  FFMA.FTZ R203, R154, UR6, -R209 ;  /* 0x000000069acb7c23 */ /* 0x000fe200080108d1 */
[----:B------:R-:W-:Y:S01]  /*89f0*/  @!P3 IMAD R153, R196, 0x40, R3 ;  /* 0x00000040c499b824 */ /* 0x000fe200078e0203 */
[----:B------:R-:W0:Y:S01]  /*8a00*/  MUFU.EX2 R187, R187 ;  /* 0x000000bb00bb7308 */ /* 0x000e220000000800 */
[--C-:B------:R-:W-:Y:S01]  /*8a10*/  FFMA.FTZ R204, R155, UR6, -R209.reuse ;  /* 0x000000069bcc7c23 */ /* 0x100fe200080108d1 */
[----:B------:R-:W-:Y:S01]  /*8a20*/  @!P1 PRMT R152, RZ, 0x654, R152 ;  /* 0x00000654ff989816 */ /* 0x000fe20000000098 */
[----:B------:R-:W-:Y:S02]  /*8a30*/  @!P3 IMAD R153, R153, 0x4, R184 ;  /* 0x000000049999b824 */ /* 0x000fe400078e02b8 */
[--C-:B------:R-:W-:Y:S01]  /*8a40*/  FFMA.FTZ R205, R156, UR6, -R209.reuse ;  /* 0x000000069ccd7c23 */ /* 0x100fe200080108d1 */
[--C-:B------:R-:W-:Y:S01]  /*8a50*/  FFMA.FTZ R206, R157, UR6, -R209.reuse ;  /* 0x000000069dce7c23 */ /* 0x100fe200080108d1 */
[--C-:B------:R-:W-:Y:S01]  /*8a60*/  FFMA.FTZ R207, R158, UR6, -R209.reuse ;  /* 0x000000069ecf7c23 */ /* 0x100fe200080108d1 */
[--C-:B------:R-:W-:Y:S01]  /*8a70*/  FFMA.FTZ R208, R159, UR6, -R209.reuse ;  /* 0x000000069fd07c23 */ /* 0x100fe200080108d1 */
[--C-:B------:R-:W-:Y:S01]  /*8a80*/  FFMA.FTZ R210, R160, UR6, -R209.reuse ;  /* 0x00000006a0d27c23 */ /* 0x100fe200080108d1 */
[--C-:B------:R-:W-:Y:S01]  /*8a90*/  FFMA.FTZ R211, R161, UR6, -R209.reuse ;  /* 0x00000006a1d37c23 */ /* 0x100fe200080108d1 */
[--C-:B------:R-:W-:Y:S01]  /*8aa0*/  FFMA.FTZ R212, R162, UR6, -R209.reuse ;  /* 0x00000006a2d47c23 */ /* 0x100fe200080108d1 */
[--C-:B------:R-:W-:Y:S01]  /*8ab0*/  FFMA.FTZ R213, R163, UR6, -R209.reuse ;  /* 0x00000006a3d57c23 */ /* 0x100fe200080108d1 */
[--C-:B-1----:R-:W-:Y:S01]  /*8ac0*/  FFMA.FTZ R214, R164, UR6, -R209.reuse ;  /* 0x00000006a4d67c23 */ /* 0x102fe200080108d1 */
[--C-:B------:R-:W-:Y:S01]  /*8ad0*/  FFMA.FTZ R215, R165, UR6, -R209.reuse ;  /* 0x00000006a5d77c23 */ /* 0x100fe200080108d1 */
[--C-:B------:R-:W-:Y:S01]  /*8ae0*/  FFMA.FTZ R196, R166, UR6, -R209.reuse ;  /* 0x00000006a6c47c23 */ /* 0x100fe200080108d1 */
[----:B------:R1:W-:Y:S01]  /*8af0*/  @!P1 SYNCS.ARRIVE.TRANS64.RED.A1T0 RZ, [R152+URZ], RZ ;  /* 0x000000ff98ff99a7 */ /* 0x0003e2000810043f */
[----:B------:R-:W-:Y:S01]  /*8b00*/  FFMA.FTZ R209, R167, UR6, -R209 ;  /* 0x00000006a7d17c23 */ /* 0x000fe200080108d1 */
[----:B------:R-:W-:Y:S01]  /*8b10*/  @!P3 STS [R153+0x38400], R168 ;  /* 0x038400a89900b388 */ /* 0x000fe20000000800 */
[----:B------:R-:W-:Y:S01]  /*8b20*/  MUFU.EX2 R202, R202 ;  /* 0x000000ca00ca7308 */ /* 0x000fe20000000800 */
[----:B--2---:R-:W-:Y:S01]  /*8b30*/  F2FP.F16.F32.PACK_AB R154, R173, R172 ;  /* 0x000000acad9a723e */ /* 0x004fe200000000ff */
[-C--:B0-----:R-:W-:Y:S01]  /*8b40*/  FMUL.FTZ R26, R26, R187.reuse ;  /* 0x000000bb1a1a7220 */ /* 0x081fe20000410000 */
[----:B------:R0:W-:Y:S01]  /*8b50*/  @!P3 STS [R153+0x38420], R187 ;  /* 0x038420bb9900b388 */ /* 0x0001e20000000800 */
[----:B------:R-:W-:Y:S01]  /*8b60*/  F2FP.F16.F32.PACK_AB R156, R175, R174 ;  /* 0x000000aeaf9c723e */ /* 0x000fe200000000ff */
[----:B------:R-:W-:Y:S01]  /*8b70*/  FMUL.FTZ R27, R27, R187 ;  /* 0x000000bb1b1b7220 */ /* 0x000fe20000410000 */
[----:B-1----:R-:W-:Y:S01]  /*8b80*/  F2FP.F16.F32.PACK_AB R152, R170, R171 ;  /* 0x000000abaa98723e */ /* 0x002fe200000000ff */
[-C--:B------:R-:W-:Y:S01]  /*8b90*/  FMUL.FTZ R30, R30, R187.reuse ;  /* 0x000000bb1e1e7220 */ /* 0x080fe20000410000 */
[----:B------:R-:W0:Y:S01]  /*8ba0*/  MUFU.EX2 R201, R201 ;  /* 0x000000c900c97308 */ /* 0x000e220000000800 */
[----:B------:R-:W-:Y:S01]  /*8bb0*/  F2FP.F16.F32.PACK_AB R158, R177, R176 ;  /* 0x000000b0b19e723e */ /* 0x000fe200000000ff */
        /* <DEDUP_REMOVED lines=14> */
[----:B------:R-:W1:Y:S01]  /*8ca0*/  MUFU.EX2 R204, R204 ;  /* 0x000000cc00cc7308 */ /* 0x000e620000000800 */
[----:B0-----:R-:W-:Y:S01]  /*8cb0*/  F2FP.F16.F32.PACK_AB R153, R201, R202 ;  /* 0x000000cac999723e */ /* 0x001fe200000000ff */
        /* <DEDUP_REMOVED lines=13> */
[----:B------:R-:W-:Y:S01]  /*8d90*/  FMUL.FTZ R82, R82, R187 ;  /* 0x000000bb52527220 */ /* 0x000fe20000410000 */
[----:B------:R-:W0:Y:S01]  /*8da0*/  MUFU.EX2 R206, R206 ;  /* 0x000000ce00ce7308 */ /* 0x000e220000000800 */
[----:B-1----:R-:W-:Y:S01]  /*8db0*/  F2FP.F16.F32.PACK_AB R155, R204, R203 ;  /* 0x000000cbcc9b723e */ /* 0x002fe200000000ff */
[----:B------:R-:W-:Y:S01]  /*8dc0*/  BAR.SYNC.DEFER_BLOCKING 0xf, 0x100 ;  /* 0x03c4000000007b1d */ /* 0x000fe20000010000 */
        /* <DEDUP_REMOVED lines=27> */
[----:B------:R-:W-:Y:S01]  /*8f80*/  FMUL.FTZ R123, R123, R187 ;  /* 0x000000bb7b7b7220 */ /* 0x000fe20000410000 */
[-C--:B------:R-:W-:Y:S01]  /*8f90*/  FMUL.FTZ R124, R124, R168.reuse ;  /* 0x000000a87c7c7220 */ /* 0x080fe20000410000 */
[----:B------:R-:W0:Y:S01]  /*8fa0*/  MUFU.EX2 R179, R179 ;  /* 0x000000b300b37308 */ /* 0x000e220000000800 */
[----:B-1----:R-:W-:Y:S01]  /*8fb0*/  F2FP.F16.F32.PACK_AB R159, R208, R207 ;  /* 0x000000cfd09f723e */ /* 0x002fe200000000ff */
        /* <DEDUP_REMOVED lines=32> */
[----:B------:R-:W-:Y:S01]  /*91c0*/  FMUL.FTZ R151, R151, R187 ;  /* 0x000000bb97977220 */ /* 0x000fe20000410000 */
[----:B------:R1:W-:Y:S01]  /*91d0*/  STSM.16.M88.4 [R189+0x36400], R152 ;  /* 0x03640098bd007844 */ /* 0x0003e20000000200 */
[----:B------:R-:W-:Y:S01]  /*91e0*/  FFMA.FTZ R171, R168, R193, R171 ;  /* 0x000000c1a8ab7223 */ /* 0x000fe200000100ab */
[----:B------:R-:W-:Y:S01]  /*91f0*/  FFMA.FTZ R194, R187, R194, R202 ;  /* 0x000000c2bbc27223 */ /* 0x000fe200000100ca */
[----:B------:R-:W-:Y:S01]  /*9200*/  @!P1 VIADD R195, R195, 0x38860 ;  /* 0x00038860c3c39836 */ /* 0x000fe20000000000 */
[----:B------:R1:W-:Y:S01]  /*9210*/  STSM.16.M88.4 [R191], R156 ;  /* 0x0000009cbf007844 */ /* 0x0003e20000000200 */
[----:B------:R-:W-:Y:S01]  /*9220*/  MUFU.EX2 R212, R212 ;  /* 0x000000d400d47308 */ /* 0x000fe20000000800 */
[----:B------:R-:W-:Y:S01]  /*9230*/  FADD.FTZ R171, R170, R171 ;  /* 0x000000abaaab7221 */ /* 0x000fe20000010000 */
[----:B------:R-:W-:Y:S01]  /*9240*/  FADD.FTZ R194, R201, R194 ;  /* 0x000000c2c9c27221 */ /* 0x000fe20000010000 */
[----:B------:R-:W-:Y:S01]  /*9250*/  @!P1 PRMT R195, RZ, 0x654, R195 ;  /* 0x00000654ffc39816 */ /* 0x000fe200000000c3 */
[----:B------:R-:W-:-:S02]  /*9260*/  IMAD.MOV.U32 R187, RZ, RZ, R200 ;  /* 0x000000ffffbb7224 */ /* 0x000fc400078e00c8 */
[----:B------:R-:W-:Y:S01]  /*9270*/  FADD.FTZ R172, R172, R171 ;  /* 0x000000abacac7221 */ /* 0x000fe20000010000 */
[----:B------:R-:W-:Y:S01]  /*9280*/  FADD.FTZ R203, R203, R194 ;  /* 0x000000c2cbcb7221 */ /* 0x000fe20000010000 */
[----:B------:R-:W2:Y:S01]  /*9290*/  MUFU.EX2 R213, R213 ;  /* 0x000000d500d57308 */ /* 0x000ea20000000800 */
[----:B0-----:R-:W-:Y:S01]  /*92a0*/  F2FP.F16.F32.PACK_AB R161, R211, R210 ;  /* 0x000000d2d3a1723e */ /* 0x001fe200000000ff */
[----:B------:R-:W-:Y:S01]  /*92b0*/  FADD.FTZ R173, R173, R172 ;  /* 0x000000acadad7221 */ /* 0x000fe20000010000 */
[----:B------:R-:W-:-:S03]  /*92c0*/  FADD.FTZ R204, R204, R203 ;  /* 0x000000cbcccc7221 */ /* 0x000fc60000010000 */
[----:B------:R-:W-:Y:S01]  /*92d0*/  FADD.FTZ R174, R174, R173 ;  /* 0x000000adaeae7221 */ /* 0x000fe20000010000 */
[----:B------:R-:W-:Y:S01]  /*92e0*/  FADD.FTZ R205, R205, R204 ;  /* 0x000000cccdcd7221 */ /* 0x000fe20000010000 */
[----:B------:R-:W-:Y:S02]  /*92f0*/  MUFU.EX2 R182, R182 ;  /* 0x000000b600b67308 */ /* 0x000fe40000000800 */
[----:B------:R-:W-:Y:S01]  /*9300*/  FADD.FTZ R175, R175, R174 ;  /* 0x000000aeafaf7221 */ /* 0x000fe20000010000 */
[----:B------:R-:W-:-:S03]  /*9310*/  FADD.FTZ R206, R206, R205 ;  /* 0x000000cdcece7221 */ /* 0x000fc60000010000 */
[----:B------:R-:W-:Y:S01]  /*9320*/  FADD.FTZ R176, R176, R175 ;  /* 0x000000afb0b07221 */ /* 0x000fe20000010000 */
[----:B------:R-:W-:Y:S01]  /*9330*/  FADD.FTZ R207, R207, R206 ;  /* 0x000000cecfcf7221 */ /* 0x000fe20000010000 */
[----:B------:R-:W0:Y:S01]  /*9340*/  MUFU.EX2 R183, R183 ;  /* 0x000000b700b77308 */ /* 0x000e220000000800 */
[----:B--2---:R-:W-:Y:S01]  /*9350*/  F2FP.F16.F32.PACK_AB R163, R213, R212 ;  /* 0x000000d4d5a3723e */ /* 0x004fe200000000ff */
[----:B------:R-:W-:Y:S01]  /*9360*/  FADD.FTZ R177, R177, R176 ;  /* 0x000000b0b1b17221 */ /* 0x000fe20000010000 */
[----:B------:R-:W-:-:S03]  /*9370*/  FADD.FTZ R207, R208, R207 ;  /* 0x000000cfd0cf7221 */ /* 0x000fc60000010000 */
[----:B------:R1:W-:Y:S01]  /*9380*/  STSM.16.M88.4 [R190], R160 ;  /* 0x000000a0be007844 */ /* 0x0003e20000000200 */
[----:B------:R-:W-:Y:S01]  /*9390*/  FADD.FTZ R178, R178, R177 ;  /* 0x000000b1b2b27221 */ /* 0x000fe20000010000 */
[----:B------:R-:W2:Y:S01]  /*93a0*/  MUFU.EX2 R199, R199 ;  /* 0x000000c700c77308 */ /* 0x000ea20000000800 */
[----:B------:R-:W-:Y:S02]  /*93b0*/  FADD.FTZ R210, R210, R207 ;  /* 0x000000cfd2d27221 */ /* 0x000fe40000010000 */
[----:B------:R-:W-:Y:S02]  /*93c0*/  FADD.FTZ R179, R179, R178 ;  /* 0x000000b2b3b37221 */ /* 0x000fe40000010000 */
[----:B------:R-:W-:Y:S02]  /*93d0*/  FADD.FTZ R211, R211, R210 ;  /* 0x000000d2d3d37221 */ /* 0x000fe40000010000 */
[----:B------:R-:W-:Y:S01]  /*93e0*/  FADD.FTZ R180, R180, R179 ;  /* 0x000000b3b4b47221 */ /* 0x000fe20000010000 */
[----:B------:R-:W-:Y:S01]  /*93f0*/  MUFU.EX2 R214, R214 ;  /* 0x000000d600d67308 */ /* 0x000fe20000000800 */
[----:B0-----:R-:W-:Y:S01]  /*9400*/  F2FP.F16.F32.PACK_AB R164, R183, R182 ;  /* 0x000000b6b7a4723e */ /* 0x001fe200000000ff */
[----:B------:R-:W-:Y:S01]  /*9410*/  FADD.FTZ R212, R212, R211 ;  /* 0x000000d3d4d47221 */ /* 0x000fe20000010000 */
[----:B------:R-:W-:-:S03]  /*9420*/  FADD.FTZ R181, R181, R180 ;  /* 0x000000b4b5b57221 */ /* 0x000fc60000010000 */
[----:B------:R-:W-:Y:S01]  /*9430*/  FADD.FTZ R213, R213, R212 ;  /* 0x000000d4d5d57221 */ /* 0x000fe20000010000 */
[----:B------:R-:W-:Y:S01]  /*9440*/  FADD.FTZ R182, R182, R181 ;  /* 0x000000b5b6b67221 */ /* 0x000fe20000010000 */
[----:B------:R-:W0:Y:S01]  /*9450*/  MUFU.EX2 R215, R215 ;  /* 0x000000d700d77308 */ /* 0x000e220000000800 */
[----:B--2---:R-:W-:Y:S02]  /*9460*/  F2FP.F16.F32.PACK_AB R166, R199, R186 ;  /* 0x000000bac7a6723e */ /* 0x004fe400000000ff */
[----:B------:R-:W-:-:S04]  /*9470*/  FADD.FTZ R183, R183, R182 ;  /* 0x000000b6b7b77221 */ /* 0x000fc80000010000 */
[----:B------:R-:W-:Y:S01]  /*9480*/  FADD.FTZ R186, R186, R183 ;  /* 0x000000b7baba7221 */ /* 0x000fe20000010000 */
[----:B------:R-:W2:Y:S03]  /*9490*/  MUFU.EX2 R196, R196 ;  /* 0x000000c400c47308 */ /* 0x000ea60000000800 */
[----:B------:R-:W-:Y:S01]  /*94a0*/  FADD.FTZ R193, R199, R186 ;  /* 0x000000bac7c17221 */ /* 0x000fe20000010000 */
[----:B------:R-:W-:-:S04]  /*94b0*/  IMAD.MOV.U32 R186, RZ, RZ, R169 ;  /* 0x000000ffffba7224 */ /* 0x000fc800078e00a9 */
[----:B------:R-:W3:Y:S01]  /*94c0*/  MUFU.EX2 R209, R209 ;  /* 0x000000d100d17308 */ /* 0x000ee20000000800 */
[----:B0-----:R-:W-:Y:S01]  /*94d0*/  F2FP.F16.F32.PACK_AB R165, R215, R214 ;  /* 0x000000d6d7a5723e */ /* 0x001fe200000000ff */
[----:B------:R-:W-:-:S04]  /*94e0*/  FADD.FTZ R214, R214, R213 ;  /* 0x000000d5d6d67221 */ /* 0x000fc80000010000 */
[----:B------:R-:W-:-:S04]  /*94f0*/  FADD.FTZ R215, R215, R214 ;  /* 0x000000d6d7d77221 */ /* 0x000fc80000010000 */
[----:B--2---:R-:W-:Y:S01]  /*9500*/  FADD.FTZ R194, R196, R215 ;  /* 0x000000d7c4c27221 */ /* 0x004fe20000010000 */
[----:B---3--:R-:W-:-:S03]  /*9510*/  F2FP.F16.F32.PACK_AB R167, R209, R196 ;  /* 0x000000c4d1a7723e */ /* 0x008fc600000000ff */
[----:B------:R-:W-:Y:S01]  /*9520*/  FADD.FTZ R194, R209, R194 ;  /* 0x000000c2d1c27221 */ /* 0x000fe20000010000 */
[----:B------:R-:W-:Y:S01]  /*9530*/  IMAD.MOV.U32 R196, RZ, RZ, R197 ;  /* 0x000000ffffc47224 */ /* 0x000fe200078e00c5 */
[----:B------:R1:W-:Y:S01]  /*9540*/  STSM.16.M88.4 [R192], R164 ;  /* 0x000000a4c0007844 */ /* 0x0003e20000000200 */
[----:B------:R-:W-:-:S06]  /*9550*/  WARPGROUP.ARRIVE ;  /* 0x00000000000079c5 */ /* 0x000fcc0000000000 */
[----:B------:R-:W-:Y:S01]  /*9560*/  HGMMA.64x256x16.F32 R24, R152, gdesc[UR8].tnspB, R24, gsb0 ;  /* 0x43e0000898187df0 */ /* 0x000fe20008000818 */
[----:B------:R-:W-:Y:S01]  /*9570*/  R2UR UR10, R217 ;  /* 0x00000000d90a72ca */ /* 0x000fe200000e0000 */
[----:B------:R-:W-:Y:S01]  /*9580*/  UMOV UR11, 0x40000040 ;  /* 0x40000040000b7882 */ /* 0x000fe20000000000 */
[C---:B------:R-:W-:Y:S02]  /*9590*/  VIADD R217, R216.reuse, 0x100 ;  /* 0x00000100d8d97836 */ /* 0x040fe40000000000 */
[----:B------:R-:W-:Y:S01]  /*95a0*/  VIADD R216, R216, 0x180 ;  /* 0x00000180d8d87836 */ /* 0x000fe20000000000 */
[----:B------:R-:W-:Y:S02]  /*95b0*/  WARPGROUP.DEPBAR.LE gsb0, 0x0 ;  /* 0x00008000000079c5 */ /* 0x000fe40000010000 */
[----:B------:R-:W-:-:S15]  /*95c0*/  WARPGROUP.ARRIVE ;  /* 0x00000000000079c5 */ /* 0x000fde0000000000 */
[----:B------:R-:W-:-:S05]  /*95d0*/  NOP ;  /* 0x0000000000007918 */ /* 0x000fca0000000000 */
        /* <DEDUP_REMOVED lines=9> */
[----:B------:R-:W-:Y:S02]  /*9670*/  WARPGROUP.DEPBAR.LE gsb0, 0x0 ;  /* 0x00008000000079c5 */ /* 0x000fe40000010000 */
[----:B------:R-:W-:-:S15]  /*9680*/  WARPGROUP.ARRIVE ;  /* 0x00000000000079c5 */ /* 0x000fde0000000000 */
[----:B------:R-:W-:-:S08]  /*9690*/  NOP ;  /* 0x0000000000007918 */ /* 0x000fd00000000000 */
        /* <DEDUP_REMOVED lines=11> */
[----:B------:R-:W-:Y:S05]  /*9750*/  @P2 BRA `(.L_x_3212) ;  /* 0xffffffcc00cc2947 */ /* 0x000fea000383ffff */
[----:B-1----:R-:W-:Y:S02]  /*9760*/  IMAD.SHL.U32 R152, R197, 0x40, RZ ;  /* 0x00000040c5987824 */ /* 0x002fe400078e00ff */
[----:B------:R-:W-:Y:S02]  /*9770*/  IMAD.MOV.U32 R187, RZ, RZ, R200 ;  /* 0x000000ffffbb7224 */ /* 0x000fe400078e00c8 */
[----:B------:R-:W-:-:S07]  /*9780*/  IMAD.MOV.U32 R186, RZ, RZ, R169 ;  /* 0x000000ffffba7224 */ /* 0x000fce00078e00a9 */
.L_x_3203:
[----:B------:R-:W0:Y:S01]  /*9790*/  SHFL.BFLY PT, R2, R193, 0x2, 0x1f ;  /* 0x0c401f00c1027f89 */ /* 0x000e2200000e0000 */
[----:B------:R-:W-:Y:S08]  /*97a0*/  BAR.ARV 0x8, 0x100 ;  /* 0x0204000000007b1d */ /* 0x000ff00000002000 */
[----:B------:R-:W-:Y:S01]  /*97b0*/  BAR.SYNC.DEFER_BLOCKING 0xf, 0x100 ;  /* 0x03c4000000007b1d */ /* 0x000fe20000010000 */
[----:B------:R-:W-:Y:S01]  /*97c0*/  ISETP.NE.AND P0, PT, R0, RZ, PT ;  /* 0x000000ff0000720c */ /* 0x000fe20003f05270 */
[----:B------:R-:W-:-:S02]  /*97d0*/  IMAD.MOV.U32 R0, RZ, RZ, RZ ;  /* 0x000000ffff007224 */ /* 0x000fc400078e00ff */
[----:B------:R-:W-:Y:S02]  /*97e0*/  IMAD.IADD R3, R3, 0x1, R152 ;  /* 0x0000000103037824 */ /* 0x000fe400078e0298 */
[----:B------:R-:W1:Y:S01]  /*97f0*/  SHFL.BFLY PT, R7, R194, 0x2, 0x1f ;  /* 0x0c401f00c2077f89 */ /* 0x000e6200000e0000 */
[----:B0-----:R-:W-:-:S07]  /*9800*/  FADD.FTZ R2, R2, R193 ;  /* 0x000000c102027221 */ /* 0x001fce0000010000 */
[----:B------:R-:W-:Y:S01]  /*9810*/  @!P0 IMAD R3, R3, 0x4, R184 ;  /* 0x0000000403038824 */ /* 0x000fe200078e02b8 */
[----:B------:R-:W0:Y:S01]  /*9820*/  SHFL.BFLY PT, R5, R2, 0x1, 0x1f ;  /* 0x0c201f0002057f89 */ /* 0x000e2200000e0000 */
[----:B-1----:R-:W-:-:S05]  /*9830*/  FADD.FTZ R7, R7, R194 ;  /* 0x000000c207077221 */ /* 0x002fca0000010000 */
[----:B------:R-:W1:Y:S01]  /*9840*/  SHFL.BFLY PT, R4, R7, 0x1, 0x1f ;  /* 0x0c201f0007047f89 */ /* 0x000e6200000e0000 */
[----:B0-----:R-:W-:-:S05]  /*9850*/  FADD.FTZ R5, R2, R5 ;  /* 0x0000000502057221 */ /* 0x001fca0000010000 */
[----:B------:R-:W-:-:S13]  /*9860*/  FSETP.NE.FTZ.AND P1, PT, R5, RZ, PT ;  /* 0x000000ff0500720b */ /* 0x000fda0003f35000 */
[----:B------:R-:W0:Y:S01]  /*9870*/  @P1 MUFU.LG2 R2, R5 ;  /* 0x0000000500021308 */ /* 0x000e220000000c00 */
[----:B-1----:R-:W-:Y:S01]  /*9880*/  FADD.FTZ R8, R7, R4 ;  /* 0x0000000407087221 */ /* 0x002fe20000010000 */
[----:B------:R-:W-:Y:S02]  /*9890*/  IMAD.MOV.U32 R4, RZ, RZ, RZ ;  /* 0x000000ffff047224 */ /* 0x000fe400078e00ff */
[----:B------:R-:W-:Y:S02]  /*98a0*/  IMAD.U32 R7, RZ, RZ, UR6 ;  /* 0x00000006ff077e24 */ /* 0x000fe4000f8e00ff */
[----:B------:R-:W-:Y:S02]  /*98b0*/  FSETP.NE.FTZ.AND P2, PT, R8, RZ, PT ;  /* 0x000000ff0800720b */ /* 0x000fe40003f55000 */
[----:B------:R1:W2:Y:S01]  /*98c0*/  @P1 MUFU.RCP R4, R5 ;  /* 0x0000000500041308 */ /* 0x0002a20000001000 */
[----:B0-----:R-:W-:Y:S01]  /*98d0*/  @P1 FMUL.FTZ R2, R2, 0.69314718246459960938 ;  /* 0x3f31721802021820 */ /* 0x001fe20000410000 */
[----:B-1----:R-:W-:-:S09]  /*98e0*/  IMAD.MOV.U32 R5, RZ, RZ, -0x800000 ;  /* 0xff800000ff057424 */ /* 0x002fd200078e00ff */
[----:B------:R-:W0:Y:S01]  /*98f0*/  @P2 MUFU.RCP R0, R8 ;  /* 0x0000000800002308 */ /* 0x000e220000001000 */
[----:B------:R-:W-:Y:S01]  /*9900*/  @P2 FMUL.FTZ R7, R7, 0.69314718246459960938 ;  /* 0x3f31721807072820 */ /* 0x000fe20000410000 */
[----:B--2---:R-:W-:Y:S01]  /*9910*/  @!P0 STS [R3+0x38400], R4 ;  /* 0x0384000403008388 */ /* 0x004fe20000000800 */
[----:B------:R-:W-:-:S05]  /*9920*/  FMUL.FTZ R24, R24, R4 ;  /* 0x0000000418187220 */ /* 0x000fca0000410000 */
[----:B------:R-:W1:Y:S01]  /*9930*/  @P2 MUFU.LG2 R6, R8 ;  /* 0x0000000800062308 */ /* 0x000e620000000c00 */
        /* <DEDUP_REMOVED lines=8> */
[----:B0-----:R0:W-:Y:S01]  /*99c0*/  @!P0 STS [R3+0x38420], R0 ;  /* 0x0384200003008388 */ /* 0x0011e20000000800 */
[-C--:B------:R-:W-:Y:S01]  /*99d0*/  FMUL.FTZ R41, R41, R4.reuse ;  /* 0x0000000429297220 */ /* 0x080fe20000410000 */
[-C--:B------:R-:W-:Y:S01]  /*99e0*/  FMUL.FTZ R44, R44, R4.reuse ;  /* 0x000000042c2c7220 */ /* 0x080fe20000410000 */
[-C--:B------:R-:W-:Y:S01]  /*99f0*/  FMUL.FTZ R45, R45, R4.reuse ;  /* 0x000000042d2d7220 */ /* 0x080fe20000410000 */
[-C--:B------:R-:W-:Y:S01]  /*9a00*/  FMUL.FTZ R48, R48, R4.reuse ;  /* 0x0000000430307220 */ /* 0x080fe20000410000 */
[-C--:B------:R-:W-:Y:S01]  /*9a10*/  FMUL.FTZ R49, R49, R4.reuse ;  /* 0x0000000431317220 */ /* 0x080fe20000410000 */
[-C--:B------:R-:W-:Y:S01]  /*9a20*/  FMUL.FTZ R52, R52, R4.reuse ;  /* 0x0000000434347220 */ /* 0x080fe20000410000 */
[-C--:B------:R-:W-:Y:S01]  /*9a30*/  FMUL.FTZ R53, R53, R4.reuse ;  /* 0x0000000435357220 */ /* 0x080fe20000410000 */
[----:B-1----:R-:W-:Y:S01]  /*9a40*/  @P2 FMUL.FTZ R6, R6, 0.69314718246459960938 ;  /* 0x3f31721806062820 */ /* 0x002fe20000410000 */
[----:B------:R-:W-:Y:S01]  /*9a50*/  FMUL.FTZ R56, R56, R4 ;  /* 0x0000000438387220 */ /* 0x000fe20000410000 */
[----:B0-----:R-:W-:-:S02]  /*9a60*/  IMAD.U32 R3, RZ, RZ, UR6 ;  /* 0x00000006ff037e24 */ /* 0x001fc4000f8e00ff */
[-C--:B------:R-:W-:Y:S01]  /*9a70*/  FMUL.FTZ R57, R57, R4.reuse ;  /* 0x0000000439397220 */ /* 0x080fe20000410000 */
[-C--:B------:R-:W-:Y:S01]  /*9a80*/  FMUL.FTZ R60, R60, R4.reuse ;  /* 0x000000043c3c7220 */ /* 0x080fe20000410000 */
[-C--:B------:R-:W-:Y:S01]  /*9a90*/  FMUL.FTZ R61, R61, R4.reuse ;  /* 0x000000043d3d7220 */ /* 0x080fe20000410000 */
[----:B------:R-:W-:Y:S01]  /*9aa0*/  @P1 FMUL.FTZ R3, R3, 0.69314718246459960938 ;  /* 0x3f31721803031820 */ /* 0x000fe20000410000 */
        /* <DEDUP_REMOVED lines=44> */
[----:B------:R-:W-:Y:S01]  /*9d70*/  IMAD.MOV.U32 R4, RZ, RZ, -0x800000 ;  /* 0xff800000ff047424 */ /* 0x000fe200078e00ff */
        /* <DEDUP_REMOVED lines=68> */
.L_x_3188:
[----:B------:R-:W-:Y:S05]  /*a1c0*/  @P0 BRA `(.L_x_3213) ;  /* 0x0000002400180947 */ /* 0x000fea0003800000 */
[----:B------:R-:W2:Y:S01]  /*a1d0*/  LDL R156, [R1] ;  /* 0x00000000019c7983 */ /* 0x000ea20000100800 */
[----:B------:R-:W1:Y:S01]  /*a1e0*/  S2UR UR5, SR_CgaCtaId ;  /* 0x00000000000579c3 */ /* 0x000e620000008800 */
[----:B------:R-:W-:Y:S01]  /*a1f0*/  UMOV UR4, 0x400 ;  /* 0x0000040000047882 */ /* 0x000fe20000000000 */
[----:B------:R-:W3:Y:S06]  /*a200*/  S2R R0, SR_TID.X ;  /* 0x0000000000007919 */ /* 0x000eec0000002100 */
[----:B------:R-:W4:Y:S08]  /*a210*/  S2UR UR6, SR_CTAID.Y ;  /* 0x00000000000679c3 */ /* 0x000f300000002600 */
[----:B------:R-:W4:Y:S08]  /*a220*/  LDC R3, c[0x0][0xd50] ;  /* 0x00035400ff037b82 */ /* 0x000f300000000800 */
[----:B------:R-:W5:Y:S01]  /*a230*/  LDC R6, c[0x0][0xce8] ;  /* 0x00033a00ff067b82 */ /* 0x000f620000000800 */
[----:B-1----:R-:W-:-:S04]  /*a240*/  ULEA UR4, UR5, UR4, 0x18 ;  /* 0x0000000405047291 */ /* 0x002fc8000f8ec03f */
[----:B------:R-:W-:-:S04]  /*a250*/  UIADD3 UR4, UR4, 0x38820, URZ ;  /* 0x0003882004047890 */ /* 0x000fc8000fffe03f */
[----:B------:R-:W-:Y:S01]  /*a260*/  UPRMT UR4, URZ, 0x654, UR4 ;  /* 0x000006543f047896 */ /* 0x000fe20008000004 */
[----:B------:R-:W-:Y:S01]  /*a270*/  BAR.SYNC.DEFER_BLOCKING 0x1, 0x100 ;  /* 0x0044000000007b1d */ /* 0x000fe20000010000 */
[----:B---3--:R-:W-:-:S05]  /*a280*/  VIADD R22, R0, 0xffffff80 ;  /* 0xffffff8000167836 */ /* 0x008fca0000000000 */
[----:B------:R-:W-:-:S04]  /*a290*/  SHF.R.S32.HI R19, RZ, 0x1f, R22 ;  /* 0x0000001fff137819 */ /* 0x000fc80000011416 */
[----:B------:R-:W-:-:S04]  /*a2a0*/  LEA.HI R9, R19, R22, RZ, 0x7 ;  /* 0x0000001613097211 */ /* 0x000fc800078f38ff */
[----:B------:R-:W-:Y:S02]  /*a2b0*/  SHF.R.S32.HI R0, RZ, 0x7, R9 ;  /* 0x00000007ff007819 */ /* 0x000fe40000011409 */
[----:B------:R-:W-:Y:S02]  /*a2c0*/  LOP3.LUT R7, R9, 0xffffff80, RZ, 0xc0, !PT ;  /* 0xffffff8009077812 */ /* 0x000fe400078ec0ff */
[----:B-----5:R-:W-:Y:S01]  /*a2d0*/  ISETP.NE.AND P1, PT, R6, 0x1, PT ;  /* 0x000000010600780c */ /* 0x020fe20003f25270 */
[----:B------:R-:W1:Y:S02]  /*a2e0*/  SHFL.IDX PT, R10, R0, RZ, 0x1f ;  /* 0x00001fff000a7589 */ /* 0x000e6400000e0000 */
[----:B0-----:R-:W-:Y:S01]  /*a2f0*/  IMAD.IADD R8, R22, 0x1, -R7 ;  /* 0x0000000116087824 */ /* 0x001fe200078e0a07 */
[----:B------:R-:W-:Y:S04]  /*a300*/  SYNCS.ARRIVE.TRANS64.RED.A1T0 RZ, [UR4], RZ ;  /* 0x000000ffffff79a7 */ /* 0x000fe80008100404 */
[----:B------:R-:W-:-:S04]  /*a310*/  SHF.R.S32.HI R155, RZ, 0x1f, R8 ;  /* 0x0000001fff9b7819 */ /* 0x000fc80000011408 */
[----:B------:R-:W-:-:S04]  /*a320*/  LEA.HI R7, R155, R8, RZ, 0x2 ;  /* 0x000000089b077211 */ /* 0x000fc800078f10ff */
[----:B------:R-:W-:Y:S02]  /*a330*/  SHF.R.S32.HI R154, RZ, 0x2, R7 ;  /* 0x00000002ff9a7819 */ /* 0x000fe40000011407 */
[----:B-1----:R-:W-:Y:S02]  /*a340*/  ISETP.NE.AND P0, PT, R10, RZ, PT ;  /* 0x000000ff0a00720c */ /* 0x002fe40003f05270 */
[----:B--2---:R-:W-:-:S13]  /*a350*/  R2UR UR7, R156 ;  /* 0x000000009c0772ca */ /* 0x004fda00000e0000 */
[----:B------:R-:W-:-:S04]  /*a360*/  IMAD R2, RZ, RZ, -UR7 ;  /* 0x80000007ff027e24 */ /* 0x000fc8000f8e02ff */
[----:B----4-:R-:W-:Y:S01]  /*a370*/  IMAD R2, R3, R2, UR6 ;  /* 0x0000000603027e24 */ /* 0x010fe2000f8e0202 */
[----:B------:R-:W-:-:S04]  /*a380*/  USHF.R.S32.HI UR6, URZ, 0x1f, UR7 ;  /* 0x0000001f3f067899 */ /* 0x000fc80008011407 */
[----:B------:R-:W-:Y:S01]  /*a390*/  SHF.R.S32.HI R3, RZ, 0x1f, R2 ;  /* 0x0000001fff037819 */ /* 0x000fe20000011402 */
[----:B------:R-:W-:Y:S07]  /*a3a0*/  @P0 BRA `(.L_x_3214) ;  /* 0x00000004004c0947 */ /* 0x000fee0003800000 */
[----:B------:R-:W0:Y:S01]  /*a3b0*/  LDC R18, c[0x0][0xce8] ;  /* 0x00033a00ff127b82 */ /* 0x000e220000000800 */
[----:B------:R-:W-:Y:S01]  /*a3c0*/  LOP3.LUT R9, R9, 0xffffff80, RZ, 0xc0, !PT ;  /* 0xffffff8009097812 */ /* 0x000fe200078ec0ff */
[----:B------:R-:W1:Y:S01]  /*a3d0*/  S2R R14, SR_CTAID.X ;  /* 0x00000000000e7919 */ /* 0x000e620000002500 */
[----:B------:R-:W-:Y:S01]  /*a3e0*/  R2UR UR10, R156 ;  /* 0x000000009c0a72ca */ /* 0x000fe200000e0000 */
[----:B------:R-:W-:Y:S02]  /*a3f0*/  ULDC.64 UR4, c[0x0][0xcd0] ;  /* 0x0003340000047ab9 */ /* 0x000fe40000000a00 */
[----:B------:R-:W-:Y:S01]  /*a400*/  IMAD.IADD R23, R22, 0x1, -R9 ;  /* 0x0000000116177824 */ /* 0x000fe200078e0a09 */
[----:B------:R-:W-:Y:S01]  /*a410*/  LEA.HI R9, R19, R22, RZ, 0x2 ;  /* 0x0000001613097211 */ /* 0x000fe200078f10ff */
[----:B------:R-:W2:Y:S03]  /*a420*/  S2UR UR7, SR_CTAID.Z ;  /* 0x00000000000779c3 */ /* 0x000ea60000002700 */
[----:B------:R-:W-:-:S02]  /*a430*/  SHF.R.S32.HI R12, RZ, 0x1f, R23 ;  /* 0x0000001fff0c7819 */ /* 0x000fc40000011417 */
[----:B------:R-:W-:Y:S02]  /*a440*/  LOP3.LUT R9, R9, 0xfffffffc, RZ, 0xc0, !PT ;  /* 0xfffffffc09097812 */ /* 0x000fe400078ec0ff */
[CC--:B------:R-:W-:Y:S01]  /*a450*/  LEA.HI R152, R12.reuse, R23.reuse, RZ, 0x2 ;  /* 0x000000170c987211 */ /* 0x0c0fe200078f10ff */
[----:B------:R-:W3:Y:S01]  /*a460*/  LDC.64 R20, c[0x0][0xcd8] ;  /* 0x00033600ff147b82 */ /* 0x000ee20000000a00 */
[----:B------:R-:W-:Y:S01]  /*a470*/  LEA.HI R12, R12, R23, RZ, 0x5 ;  /* 0x000000170c0c7211 */ /* 0x000fe200078f28ff */
[----:B------:R-:W-:Y:S01]  /*a480*/  IMAD.IADD R9, R22, 0x1, -R9 ;  /* 0x0000000116097824 */ /* 0x000fe200078e0a09 */
[--C-:B------:R-:W-:Y:S01]  /*a490*/  SHF.R.S32.HI R10, RZ, 0x2, R152.reuse ;  /* 0x00000002ff0a7819 */ /* 0x100fe20000011498 */
[----:B------:R-:W-:Y:S01]  /*a4a0*/  UIMAD.WIDE.U32 UR8, UR10, UR4, URZ ;  /* 0x000000040a0872a5 */ /* 0x000fe2000f8e003f */
[----:B------:R-:W-:Y:S01]  /*a4b0*/  SHF.R.S32.HI R11, RZ, 0x1f, R152 ;  /* 0x0000001fff0b7819 */ /* 0x000fe20000011498 */
[----:B------:R-:W-:Y:S01]  /*a4c0*/  UIMAD UR4, UR6, UR4, URZ ;  /* 0x00000004060472a4 */ /* 0x000fe2000f8e023f */
[----:B------:R-:W-:-:S02]  /*a4d0*/  SHF.R.S32.HI R12, RZ, 0x5, R12 ;  /* 0x00000005ff0c7819 */ /* 0x000fc4000001140c */
[----:B0-----:R-:W-:Y:S01]  /*a4e0*/  ISETP.NE.AND P0, PT, R18, 0x1, PT ;  /* 0x000000011200780c */ /* 0x001fe20003f05270 */
[----:B------:R-:W-:Y:S01]  /*a4f0*/  UIMAD UR4, UR10, UR5, UR4 ;  /* 0x000000050a0472a4 */ /* 0x000fe2000f8e0204 */
[----:B------:R-:W-:Y:S02]  /*a500*/  LEA.HI R11, R11, R10, RZ, 0x3 ;  /* 0x0000000a0b0b7211 */ /* 0x000fe400078f18ff */
[----:B------:R-:W-:Y:S01]  /*a510*/  LOP3.LUT R152, R152, 0x7ffffffc, RZ, 0xc0, !PT ;  /* 0x7ffffffc98987812 */ /* 0x000fe200078ec0ff */
[----:B------:R-:W-:Y:S01]  /*a520*/  UIADD3 UR4, UR9, UR4, URZ ;  /* 0x0000000409047290 */ /* 0x000fe2000fffe03f */
[----:B------:R-:W-:Y:S01]  /*a530*/  LOP3.LUT R11, R11, 0xfffffff8, RZ, 0xc0, !PT ;  /* 0xfffffff80b0b7812 */ /* 0x000fe200078ec0ff */
[----:B--2---:R-:W-:Y:S02]  /*a540*/  USHF.R.S32.HI UR5, URZ, 0x1f, UR7 ;  /* 0x0000001f3f057899 */ /* 0x004fe40008011407 */
[----:B------:R-:W-:Y:S01]  /*a550*/  IMAD.IADD R152, R23, 0x1, -R152 ;  /* 0x0000000117987824 */ /* 0x000fe200078e0a98 */
[----:B------:R-:W-:Y:S01]  /*a560*/  ULDC.64 UR10, c[0x0][0x208] ;  /* 0x00008200000a7ab9 */ /* 0x000fe20000000a00 */
[----:B------:R-:W-:Y:S01]  /*a570*/  IMAD.IADD R11, R10, 0x1, -R11 ;  /* 0x000000010a0b7824 */ /* 0x000fe200078e0a0b */
[----:B------:R-:W-:Y:S01]  /*a580*/  LEA.HI R10, R9, R9, RZ, 0x1 ;  /* 0x00000009090a7211 */ /* 0x000fe200078f08ff */
[----:B------:R-:W0:Y:S01]  /*a590*/  @P0 LDC R16, c[0x0][0xcec] ;  /* 0x00033b00ff100b82 */ /* 0x000e220000000800 */
[----:B------:R-:W-:-:S02]  /*a5a0*/  IMAD.SHL.U32 R152, R152, 0x2, RZ ;  /* 0x0000000298987824 */ /* 0x000fc400078e00ff */
[----:B------:R-:W-:Y:S01]  /*a5b0*/  LOP3.LUT R10, R10, 0x1ffffffe, RZ, 0xc0, !PT ;  /* 0x1ffffffe0a0a7812 */ /* 0x000fe200078ec0ff */
[----:B------:R-:W-:Y:S02]  /*a5c0*/  IMAD R153, R12, 0x10, R11 ;  /* 0x000000100c997824 */ /* 0x000fe400078e020b */
[----:B---3--:R-:W-:Y:S02]  /*a5d0*/  IMAD R12, R20, UR5, RZ ;  /* 0x00000005140c7c24 */ /* 0x008fe4000f8e02ff */
[----:B------:R-:W2:Y:S01]  /*a5e0*/  @P0 LDC R17, c[0x0][0xcf0] ;  /* 0x00033c00ff110b82 */ /* 0x000ea20000000800 */
[----:B------:R-:W-:Y:S02]  /*a5f0*/  IMAD.IADD R9, R9, 0x1, -R10 ;  /* 0x0000000109097824 */ /* 0x000fe400078e0a0a */
[----:B------:R-:W-:Y:S02]  /*a600*/  IMAD R15, R21, UR7, R12 ;  /* 0x00000007150f7c24 */ /* 0x000fe4000f8e020c */
[----:B------:R-:W-:-:S02]  /*a610*/  IMAD R9, R9, 0x8, R153 ;  /* 0x0000000809097824 */ /* 0x000fc400078e0299 */
[----:B------:R-:W-:Y:S02]  /*a620*/  IMAD.U32 R11, RZ, RZ, UR9 ;  /* 0x00000009ff0b7e24 */ /* 0x000fe4000f8e00ff */
[----:B-1----:R-:W-:Y:S02]  /*a630*/  IMAD R9, R14, 0x40, R9 ;  /* 0x000000400e097824 */ /* 0x002fe400078e0209 */
[----:B------:R-:W-:Y:S02]  /*a640*/  IMAD.U32 R10, RZ, RZ, UR8 ;  /* 0x00000008ff0a7e24 */ /* 0x000fe4000f8e00ff */
[----:B------:R-:W-:Y:S01]  /*a650*/  IMAD.U32 R11, RZ, RZ, UR4 ;  /* 0x00000004ff0b7e24 */ /* 0x000fe2000f8e00ff */
[----:B------:R-:W-:Y:S01]  /*a660*/  ULDC.64 UR4, c[0x0][0xce0] ;  /* 0x0003380000047ab9 */ /* 0x000fe20000000a00 */
[----:B------:R-:W-:Y:S02]  /*a670*/  IMAD.MOV.U32 R13, RZ, RZ, R9 ;  /* 0x000000ffff0d7224 */ /* 0x000fe400078e0009 */
[----:B0-----:R-:W-:-:S04]  /*a680*/  @P0 IMAD.HI.U32 R12, R9, R16, RZ ;  /* 0x00000010090c0227 */ /* 0x001fc800078e00ff */
[----:B------:R-:W-:Y:S01]  /*a690*/  IMAD.WIDE.U32 R10, R20, UR7, R10 ;  /* 0x00000007140a7c25 */ /* 0x000fe2000f8e000a */
[----:B--2---:R-:W-:-:S03]  /*a6a0*/  @P0 SHF.R.U32.HI R13, RZ, R17, R12 ;  /* 0x00000011ff0d0219 */ /* 0x004fc6000001160c */
[----:B------:R-:W-:Y:S02]  /*a6b0*/  IMAD.IADD R11, R11, 0x1, R15 ;  /* 0x000000010b0b7824 */ /* 0x000fe400078e020f */
[----:B------:R-:W-:Y:S02]  /*a6c0*/  IMAD R15, R3, UR4, RZ ;  /* 0x00000004030f7c24 */ /* 0x000fe4000f8e02ff */
[----:B------:R-:W-:Y:S02]  /*a6d0*/  IMAD.MOV R12, RZ, RZ, -R13 ;  /* 0x000000ffff0c7224 */ /* 0x000fe400078e0a0d */
[----:B------:R-:W-:-:S04]  /*a6e0*/  IMAD.WIDE.U32 R10, R2, UR4, R10 ;  /* 0x00000004020a7c25 */ /* 0x000fc8000f8e000a */
[----:B------:R-:W-:Y:S01]  /*a6f0*/  IMAD R9, R18, R12, R9 ;  /* 0x0000000c12097224 */ /* 0x000fe200078e0209 */
[----:B------:R-:W-:Y:S01]  /*a700*/  IADD3 R10, P0, R13, R10, RZ ;  /* 0x0000000a0d0a7210 */ /* 0x000fe20007f1e0ff */
        /* <DEDUP_REMOVED lines=8> */
[----:B------:R-:W-:Y:S01]  /*a790*/  LEA.HI R12, R0, R0, RZ, 0x1 ;  /* 0x00000000000c7211 */ /* 0x000fe200078f08ff */
[----:B------:R-:W-:Y:S02]  /*a7a0*/  ULDC.64 UR4, c[0x0][0xca8] ;  /* 0x00032a0000047ab9 */ /* 0x000fe40000000a00 */
[----:B------:R-:W-:Y:S01]  /*a7b0*/  IMAD.IADD R9, R11, 0x1, R9 ;  /* 0x000000010b097824 */ /* 0x000fe200078e0209 */
[----:B------:R-:W-:Y:S01]  /*a7c0*/  LEA R16, P0, R10, UR4, 0x2 ;  /* 0x000000040a107c11 */ /* 0x000fe2000f8010ff */
[----:B------:R-:W-:Y:S01]  /*a7d0*/  ULDC UR4, c[0x0][0xb88] ;  /* 0x0002e20000047ab9 */ /* 0x000fe20000000800 */
[----:B------:R-:W-:Y:S02]  /*a7e0*/  LOP3.LUT R11, R12, 0xfffffe, RZ, 0xc0, !PT ;  /* 0x00fffffe0c0b7812 */ /* 0x000fe400078ec0ff */
[----:B------:R-:W-:Y:S01]  /*a7f0*/  LEA.HI.X R17, R10, UR5, R9, 0x2, P0 ;  /* 0x000000050a117c11 */ /* 0x000fe200080f1409 */
[----:B------:R-:W-:Y:S01]  /*a800*/  SHFL.IDX PT, R12, R16, 0x1, 0x1c1f ;  /* 0x003c1f00100c7f89 */ /* 0x000fe200000e0000 */
[----:B------:R-:W-:-:S02]  /*a810*/  IMAD R9, R14, 0x40, R153 ;  /* 0x000000400e097824 */ /* 0x000fc400078e0299 */
[----:B------:R-:W-:Y:S01]  /*a820*/  IMAD.IADD R15, R0, 0x1, -R11 ;  /* 0x00000001000f7824 */ /* 0x000fe200078e0a0b */
[----:B------:R-:W-:Y:S01]  /*a830*/  SHFL.IDX PT, R10, R16, RZ, 0x1c1f ;  /* 0x001c1fff100a7589 */ /* 0x000fe200000e0000 */
[----:B------:R-:W-:Y:S02]  /*a840*/  IMAD R14, R18, UR4, RZ ;  /* 0x00000004120e7c24 */ /* 0x000fe4000f8e02ff */
[----:B------:R-:W-:Y:S01]  /*a850*/  IMAD.U32 R15, R15, -0x100, RZ ;  /* 0xffffff000f0f7824 */ /* 0x000fe200078e00ff */
[----:B------:R-:W0:Y:S04]  /*a860*/  SHFL.IDX PT, R11, R17, RZ, 0x1c1f ;  /* 0x001c1fff110b7589 */ /* 0x000e2800000e0000 */
[----:B------:R-:W1:Y:S01]  /*a870*/  SHFL.IDX PT, R13, R17, 0x1, 0x1c1f ;  /* 0x003c1f00110d7f89 */ /* 0x000e6200000e0000 */
[----:B------:R-:W-:Y:S01]  /*a880*/  ISETP.NE.AND P0, PT, R152, R15, PT ;  /* 0x0000000f9800720c */ /* 0x000fe20003f05270 */
[----:B------:R-:W-:-:S03]  /*a890*/  VIADD R15, R9, 0x8 ;  /* 0x00000008090f7836 */ /* 0x000fc60000000000 */
[-C--:B------:R-:W-:Y:S02]  /*a8a0*/  ISETP.GE.OR P2, PT, R9, R14.reuse, P0 ;  /* 0x0000000e0900720c */ /* 0x080fe40000746670 */
[----:B------:R-:W-:-:S11]  /*a8b0*/  ISETP.GE.OR P0, PT, R15, R14, P0 ;  /* 0x0000000e0f00720c */ /* 0x000fd60000706670 */
[----:B0-----:R0:W-:Y:S04]  /*a8c0*/  @!P2 ST.E desc[UR10][R10.64], R5 ;  /* 0x000000050a00a985 */ /* 0x0011e8000c10190a */
[----:B-1----:R0:W-:Y:S02]  /*a8d0*/  @!P0 ST.E desc[UR10][R12.64], R4 ;  /* 0x000000040c008985 */ /* 0x0021e4000c10190a */
.L_x_3214:
[----:B------:R-:W1:Y:S01]  /*a8e0*/  S2R R14, SR_CTAID.X ;  /* 0x00000000000e7919 */ /* 0x000e620000002500 */
[----:B------:R-:W-:Y:S01]  /*a8f0*/  LEA.HI R19, R19, R22, RZ, 0x2 ;  /* 0x0000001613137211 */ /* 0x000fe200078f10ff */
[----:B------:R-:W2:Y:S01]  /*a900*/  S2UR UR7, SR_CTAID.Z ;  /* 0x00000000000779c3 */ /* 0x000ea20000002700 */
[----:B0-----:R-:W-:Y:S01]  /*a910*/  SHF.R.S32.HI R5, RZ, 0x1f, R7 ;  /* 0x0000001fff057819 */ /* 0x001fe20000011407 */
[----:B------:R-:W-:Y:S01]  /*a920*/  ULDC.64 UR8, c[0x0][0xc38] ;  /* 0x00030e0000087ab9 */ /* 0x000fe20000000a00 */
[----:B------:R-:W-:Y:S01]  /*a930*/  LOP3.LUT R19, R19, 0xfffffffc, RZ, 0xc0, !PT ;  /* 0xfffffffc13137812 */ /* 0x000fe200078ec0ff */
[----:B------:R-:W-:Y:S01]  /*a940*/  UIMAD UR6, UR6, UR8, URZ ;  /* 0x00000008060672a4 */ /* 0x000fe2000f8e023f */
[----:B------:R-:W-:Y:S01]  /*a950*/  LEA.HI R5, R5, R154, RZ, 0x3 ;  /* 0x0000009a05057211 */ /* 0x000fe200078f18ff */
[----:B------:R-:W-:Y:S01]  /*a960*/  BSSY B0, `(.L_x_3215) ;  /* 0x0000103000007945 */ /* 0x000fe20003800000 */
[----:B------:R-:W-:Y:S01]  /*a970*/  R2UR UR10, R156 ;  /* 0x000000009c0a72ca */ /* 0x000fe200000e0000 */
[----:B------:R-:W-:Y:S01]  /*a980*/  IMAD.IADD R19, R22, 0x1, -R19 ;  /* 0x0000000116137824 */ /* 0x000fe200078e0a13 */
[----:B------:R-:W0:Y:S01]  /*a990*/  LDC.64 R12, c[0x0][0xc40] ;  /* 0x00031000ff0c7b82 */ /* 0x000e220000000a00 */
[----:B------:R-:W-:-:S02]  /*a9a0*/  LOP3.LUT R5, R5, 0xfffffff8, RZ, 0xc0, !PT ;  /* 0xfffffff805057812 */ /* 0x000fc400078ec0ff */
[----:B------:R-:W-:Y:S02]  /*a9b0*/  LEA.HI R155, R155, R8, RZ, 0x5 ;  /* 0x000000089b9b7211 */ /* 0x000fe400078f28ff */
[----:B------:R-:W-:Y:S01]  /*a9c0*/  LEA.HI R4, R19, R19, RZ, 0x1 ;  /* 0x0000001313047211 */ /* 0x000fe200078f08ff */
[----:B------:R-:W-:Y:S01]  /*a9d0*/  IMAD.IADD R154, R154, 0x1, -R5 ;  /* 0x000000019a9a7824 */ /* 0x000fe200078e0a05 */
[----:B------:R-:W-:Y:S01]  /*a9e0*/  SHF.R.S32.HI R155, RZ, 0x5, R155 ;  /* 0x00000005ff9b7819 */ /* 0x000fe2000001149b */
[----:B------:R-:W3:Y:S01]  /*a9f0*/  @P1 LDC R16, c[0x0][0xcec] ;  /* 0x00033b00ff101b82 */ /* 0x000ee20000000800 */
[----:B------:R-:W-:Y:S02]  /*aa00*/  LOP3.LUT R4, R4, 0x1ffffffe, RZ, 0xc0, !PT ;  /* 0x1ffffffe04047812 */ /* 0x000fe400078ec0ff */
[----:B------:R-:W-:Y:S01]  /*aa10*/  UIMAD.WIDE.U32 UR4, UR10, UR8, URZ ;  /* 0x000000080a0472a5 */ /* 0x000fe2000f8e003f */
[----:B------:R-:W-:Y:S01]  /*aa20*/  IMAD R155, R155, 0x10, R154 ;  /* 0x000000109b9b7824 */ /* 0x000fe200078e029a */
[----:B------:R-:W-:Y:S01]  /*aa30*/  UIMAD UR6, UR10, UR9, UR6 ;  /* 0x000000090a0672a4 */ /* 0x000fe2000f8e0206 */
[----:B------:R-:W-:Y:S01]  /*aa40*/  IMAD.IADD R4, R19, 0x1, -R4 ;  /* 0x0000000113047824 */ /* 0x000fe200078e0a04 */
[----:B--2---:R-:W-:Y:S01]  /*aa50*/  USHF.R.S32.HI UR8, URZ, 0x1f, UR7 ;  /* 0x0000001f3f087899 */ /* 0x004fe20008011407 */
[----:B------:R-:W2:Y:S01]  /*aa60*/  @P1 LDC R17, c[0x0][0xcf0] ;  /* 0x00033c00ff111b82 */ /* 0x000ea20000000800 */
[----:B------:R-:W-:Y:S01]  /*aa70*/  UIADD3 UR6, UR5, UR6, URZ ;  /* 0x0000000605067290 */ /* 0x000fe2000fffe03f */
[----:B------:R-:W-:-:S02]  /*aa80*/  IMAD R9, R4, 0x8, R155 ;  /* 0x0000000804097824 */ /* 0x000fc400078e029b */
[----:B------:R-:W-:Y:S02]  /*aa90*/  IMAD.U32 R5, RZ, RZ, UR5 ;  /* 0x00000005ff057e24 */ /* 0x000fe4000f8e00ff */
[----:B-1----:R-:W-:Y:S02]  /*aaa0*/  IMAD R15, R14, 0x40, R9 ;  /* 0x000000400e0f7824 */ /* 0x002fe400078e0209 */
[----:B------:R-:W-:Y:S01]  /*aab0*/  IMAD.U32 R4, RZ, RZ, UR4 ;  /* 0x00000004ff047e24 */ /* 0x000fe2000f8e00ff */
[----:B------:R-:W-:Y:S01]  /*aac0*/  ULDC.64 UR4, c[0x0][0xc48] ;  /* 0x0003120000047ab9 */ /* 0x000fe20000000a00 */
[----:B------:R-:W-:Y:S02]  /*aad0*/  IMAD.U32 R5, RZ, RZ, UR6 ;  /* 0x00000006ff057e24 */ /* 0x000fe4000f8e00ff */
[----:B0-----:R-:W-:Y:S02]  /*aae0*/  IMAD R10, R12, UR8, RZ ;  /* 0x000000080c0a7c24 */ /* 0x001fe4000f8e02ff */
[----:B------:R-:W-:-:S02]  /*aaf0*/  IMAD.MOV.U32 R9, RZ, RZ, R15 ;  /* 0x000000ffff097224 */ /* 0x000fc400078e000f */
[----:B---3--:R-:W-:-:S04]  /*ab00*/  @P1 IMAD.HI.U32 R16, R15, R16, RZ ;  /* 0x000000100f101227 */ /* 0x008fc800078e00ff */
[----:B------:R-:W-:Y:S02]  /*ab10*/  IMAD R11, R13, UR7, R10 ;  /* 0x000000070d0b7c24 */ /* 0x000fe4000f8e020a */
[----:B------:R-:W-:Y:S01]  /*ab20*/  IMAD.WIDE.U32 R4, R12, UR7, R4 ;  /* 0x000000070c047c25 */ /* 0x000fe2000f8e0004 */
[----:B--2---:R-:W-:-:S03]  /*ab30*/  @P1 SHF.R.U32.HI R9, RZ, R17, R16 ;  /* 0x00000011ff091219 */ /* 0x004fc60000011610 */
[----:B------:R-:W-:Y:S02]  /*ab40*/  IMAD R3, R3, UR4, RZ ;  /* 0x0000000403037c24 */ /* 0x000fe4000f8e02ff */
[----:B------:R-:W-:Y:S01]  /*ab50*/  IMAD.IADD R5, R5, 0x1, R11 ;  /* 0x0000000105057824 */ /* 0x000fe200078e020b */
[--C-:B------:R-:W-:Y:S01]  /*ab60*/  SHF.R.S32.HI R10, RZ, 0x1f, R9.reuse ;  /* 0x0000001fff0a7819 */ /* 0x100fe20000011409 */
[----:B------:R-:W-:Y:S02]  /*ab70*/  IMAD.MOV R13, RZ, RZ, -R9 ;  /* 0x000000ffff0d7224 */ /* 0x000fe400078e0a09 */
[C---:B------:R-:W-:Y:S02]  /*ab80*/  IMAD R11, R2.reuse, UR5, R3 ;  /* 0x00000005020b7c24 */ /* 0x040fe4000f8e0203 */
[----:B------:R-:W-:Y:S01]  /*ab90*/  IMAD.WIDE.U32 R2, R2, UR4, R4 ;  /* 0x0000000402027c25 */ /* 0x000fe2000f8e0004 */
[----:B------:R-:W-:-:S03]  /*aba0*/  ULDC.64 UR4, c[0x0][0xc30] ;  /* 0x00030c0000047ab9 */ /* 0x000fc60000000a00 */
[----:B------:R-:W-:Y:S02]  /*abb0*/  IMAD R5, R6, R13, R15 ;  /* 0x0000000d06057224 */ /* 0x000fe400078e020f */
[----:B------:R-:W-:Y:S02]  /*abc0*/  IMAD R10, R10, UR4, RZ ;  /* 0x000000040a0a7c24 */ /* 0x000fe4000f8e02ff */
[----:B------:R-:W-:Y:S01]  /*abd0*/  IMAD.IADD R3, R3, 0x1, R11 ;  /* 0x0000000103037824 */ /* 0x000fe200078e020b */
[----:B------:R-:W-:Y:S01]  /*abe0*/  SHF.R.S32.HI R4, RZ, 0x1f, R5 ;  /* 0x0000001fff047819 */ /* 0x000fe20000011405 */
[C---:B------:R-:W-:Y:S02]  /*abf0*/  IMAD R11, R9.reuse, UR5, R10 ;  /* 0x00000005090b7c24 */ /* 0x040fe4000f8e020a */
[----:B------:R-:W-:Y:S01]  /*ac00*/  IMAD.WIDE.U32 R2, R9, UR4, R2 ;  /* 0x0000000409027c25 */ /* 0x000fe2000f8e0002 */
[----:B------:R-:W-:-:S03]  /*ac10*/  ULDC.64 UR4, c[0x0][0xc28] ;  /* 0x00030a0000047ab9 */ /* 0x000fc60000000a00 */
[----:B------:R-:W-:Y:S02]  /*ac20*/  IMAD R4, R4, UR4, RZ ;  /* 0x0000000404047c24 */ /* 0x000fe4000f8e02ff */
[----:B------:R-:W-:Y:S02]  /*ac30*/  IMAD.IADD R3, R3, 0x1, R11 ;  /* 0x0000000103037824 */ /* 0x000fe400078e020b */
[C---:B------:R-:W-:Y:S02]  /*ac40*/  IMAD R9, R5.reuse, UR5, R4 ;  /* 0x0000000505097c24 */ /* 0x040fe4000f8e0204 */
[----:B------:R-:W-:Y:S01]  /*ac50*/  IMAD.WIDE.U32 R2, R5, UR4, R2 ;  /* 0x0000000405027c25 */ /* 0x000fe2000f8e0002 */
[----:B------:R-:W-:-:S03]  /*ac60*/  ULDC.64 UR4, c[0x0][0xc00] ;  /* 0x0003000000047ab9 */ /* 0x000fc60000000a00 */
[----:B------:R-:W-:Y:S01]  /*ac70*/  IMAD.IADD R5, R3, 0x1, R9 ;  /* 0x0000000103057824 */ /* 0x000fe200078e0209 */
[----:B------:R-:W-:Y:S02]  /*ac80*/  LEA.HI R9, R0, R0, RZ, 0x1 ;  /* 0x0000000000097211 */ /* 0x000fe400078f08ff */
[----:B------:R-:W-:Y:S01]  /*ac90*/  LEA R4, P0, R2, UR4, 0x2 ;  /* 0x0000000402047c11 */ /* 0x000fe2000f8010ff */
[----:B------:R-:W-:Y:S01]  /*aca0*/  ULDC UR4, c[0x0][0xb88] ;  /* 0x0002e20000047ab9 */ /* 0x000fe20000000800 */
[----:B------:R-:W-:Y:S01]  /*acb0*/  LOP3.LUT R11, R9, 0xfffffe, RZ, 0xc0, !PT ;  /* 0x00fffffe090b7812 */ /* 0x000fe200078ec0ff */
[----:B------:R-:W-:Y:S01]  /*acc0*/  IMAD R6, R6, UR4, RZ ;  /* 0x0000000406067c24 */ /* 0x000fe2000f8e02ff */
[----:B------:R-:W-:Y:S01]  /*acd0*/  LOP3.LUT R9, R7, 0x7ffffffc, RZ, 0xc0, !PT ;  /* 0x7ffffffc07097812 */ /* 0x000fe200078ec0ff */
[----:B------:R-:W-:Y:S01]  /*ace0*/  IMAD R7, R14, 0x40, R155 ;  /* 0x000000400e077824 */ /* 0x000fe200078e029b */
[----:B------:R-:W-:Y:S01]  /*acf0*/  LEA.HI.X R5, R2, UR5, R5, 0x2, P0 ;  /* 0x0000000502057c11 */ /* 0x000fe200080f1405 */
[----:B------:R-:W-:Y:S01]  /*ad00*/  IMAD.IADD R11, R0, 0x1, -R11 ;  /* 0x00000001000b7824 */ /* 0x000fe200078e0a0b */
[----:B------:R0:W1:Y:S01]  /*ad10*/  SHFL.IDX PT, R2, R4, RZ, 0x1c1f ;  /* 0x001c1fff04027589 */ /* 0x00006200000e0000 */
[----:B------:R-:W-:Y:S01]  /*ad20*/  IMAD.IADD R0, R8, 0x1, -R9 ;  /* 0x0000000108007824 */ /* 0x000fe200078e0a09 */
[----:B------:R-:W-:-:S02]  /*ad30*/  ISETP.GE.AND P0, PT, R7, R6, PT ;  /* 0x000000060700720c */ /* 0x000fc40003f06270 */
[----:B------:R0:W2:Y:S01]  /*ad40*/  SHFL.IDX PT, R3, R5, RZ, 0x1c1f ;  /* 0x001c1fff05037589 */ /* 0x0000a200000e0000 */
[----:B------:R-:W-:-:S04]  /*ad50*/  IMAD R0, R11, 0x80, R0 ;  /* 0x000000800b007824 */ /* 0x000fc800078e0200 */
[----:B------:R-:W-:-:S06]  /*ad60*/  IMAD.SHL.U32 R0, R0, 0x2, RZ ;  /* 0x0000000200007824 */ /* 0x000fcc00078e00ff */
        /* <DEDUP_REMOVED lines=15> */
[----:B------:R-:W-:Y:S01]  /*ae60*/  ULDC.64 UR6, c[0x0][0x208] ;  /* 0x0000820000067ab9 */ /* 0x000fe20000000a00 */
[C---:B------:R-:W-:Y:S01]  /*ae70*/  VIADD R20, R0.reuse, 0x40 ;  /* 0x0000004000147836 */ /* 0x040fe20000000000 */
[C---:B------:R-:W-:Y:S01]  /*ae80*/  @!P2 LEA.HI R8, R0.reuse, R0, RZ, 0x1 ;  /* 0x000000000008a211 */ /* 0x040fe200078f08ff */
[C---:B------:R-:W-:Y:S01]  /*ae90*/  VIADD R21, R0.reuse, 0x48 ;  /* 0x0000004800157836 */ /* 0x040fe20000000000 */
[----:B------:R-:W-:Y:S01]  /*aea0*/  @!P3 LEA.HI R10, R9, R9, RZ, 0x1 ;  /* 0x00000009090ab211 */ /* 0x000fe200078f08ff */
[C---:B------:R-:W-:Y:S01]  /*aeb0*/  VIADD R22, R0.reuse, 0x50 ;  /* 0x0000005000167836 */ /* 0x040fe20000000000 */
[----:B------:R-:W-:Y:S01]  /*aec0*/  @!P4 LEA.HI R12, R11, R11, RZ, 0x1 ;  /* 0x0000000b0b0cc211 */ /* 0x000fe200078f08ff */
[----:B------:R-:W-:Y:S01]  /*aed0*/  VIADD R23, R0, 0x58 ;  /* 0x0000005800177836 */ /* 0x000fe20000000000 */
[----:B------:R-:W-:-:S02]  /*aee0*/  @!P5 LEA.HI R14, R13, R13, RZ, 0x1 ;  /* 0x0000000d0d0ed211 */ /* 0x000fc400078f08ff */
[----:B------:R-:W-:Y:S02]  /*aef0*/  @!P2 LOP3.LUT R9, R8, 0xfffffffe, RZ, 0xc0, !PT ;  /* 0xfffffffe0809a812 */ /* 0x000fe400078ec0ff */
[----:B------:R-:W-:Y:S02]  /*af00*/  @!P3 LOP3.LUT R11, R10, 0xfffffffe, RZ, 0xc0, !PT ;  /* 0xfffffffe0a0bb812 */ /* 0x000fe400078ec0ff */
[----:B------:R-:W-:Y:S01]  /*af10*/  @!P4 LOP3.LUT R13, R12, 0xfffffffe, RZ, 0xc0, !PT ;  /* 0xfffffffe0c0dc812 */ /* 0x000fe200078ec0ff */
[--C-:B-12---:R-:W-:Y:S01]  /*af20*/  @!P2 IMAD.WIDE R8, R9, 0x4, R2.reuse ;  /* 0x000000040908a825 */ /* 0x106fe200078e0202 */
[----:B------:R-:W-:Y:S02]  /*af30*/  @!P5 LOP3.LUT R15, R14, 0xfffffffe, RZ, 0xc0, !PT ;  /* 0xfffffffe0e0fd812 */ /* 0x000fe400078ec0ff */
[----:B------:R-:W-:Y:S01]  /*af40*/  ISETP.GE.AND P6, PT, R22, UR4, PT ;  /* 0x0000000416007c0c */ /* 0x000fe2000bfc6270 */
        /* <DEDUP_REMOVED lines=9> */
[----:B------:R-:W-:Y:S01]  /*afe0*/  @!P0 LEA.HI R16, R16, R16, RZ, 0x1 ;  /* 0x0000001010108211 */ /* 0x000fe200078f08ff */
[----:B------:R3:W-:Y:S01]  /*aff0*/  @!P5 ST.E.64 desc[UR6][R14.64], R36 ;  /* 0x000000240e00d985 */ /* 0x0007e2000c101b06 */
[----:B------:R-:W-:Y:S01]  /*b000*/  ISETP.GE.AND P5, PT, R21, UR4, PT ;  /* 0x0000000415007c0c */ /* 0x000fe2000bfa6270 */
[----:B0-----:R-:W-:Y:S01]  /*b010*/  VIADD R24, R0, 0x60 ;  /* 0x0000006000187836 */ /* 0x001fe20000000000 */
[----:B------:R-:W-:-:S02]  /*b020*/  @!P1 LEA.HI R17, R17, R17, RZ, 0x1 ;  /* 0x0000001111119211 */ /* 0x000fc400078f08ff */
[----:B------:R-:W-:Y:S02]  /*b030*/  @!P0 LOP3.LUT R9, R16, 0xfffffffe, RZ, 0xc0, !PT ;  /* 0xfffffffe10098812 */ /* 0x000fe400078ec0ff */
        /* <DEDUP_REMOVED lines=16> */
[----:B------:R-:W-:Y:S01]  /*b140*/  @!P6 LOP3.LUT R17, R22, 0xfffffffe, RZ, 0xc0, !PT ;  /* 0xfffffffe1611e812 */ /* 0x000fe200078ec0ff */
[----:B------:R-:W-:Y:S01]  /*b150*/  VIADD R22, R0, 0x88 ;  /* 0x0000008800167836 */ /* 0x000fe20000000000 */
        /* <DEDUP_REMOVED lines=14> */
[----:B------:R-:W-:Y:S02]  /*b240*/  ISETP.GE.AND P5, PT, R20, UR4, PT ;  /* 0x0000000414007c0c */ /* 0x000fe4000bfa6270 */
[C---:B------:R-:W-:Y:S01]  /*b250*/  VIADD R19, R0.reuse, 0x70 ;  /* 0x0000007000137836 */ /* 0x040fe20000000000 */
[----:B------:R4:W-:Y:S01]  /*b260*/  @!P6 ST.E.64 desc[UR6][R16.64], R64 ;  /* 0x000000401000e985 */ /* 0x0009e2000c101b06 */
[----:B------:R-:W-:Y:S01]  /*b270*/  VIADD R21, R0, 0x80 ;  /* 0x0000008000157836 */ /* 0x000fe20000000000 */
[----:B------:R-:W-:Y:S02]  /*b280*/  @!P0 LEA.HI R24, R24, R24, RZ, 0x1 ;  /* 0x0000001818188211 */ /* 0x000fe400078f08ff */
[----:B------:R-:W-:Y:S02]  /*b290*/  ISETP.GE.AND P6, PT, R19, UR4, PT ;  /* 0x0000000413007c0c */ /* 0x000fe4000bfc6270 */
[----:B------:R-:W-:-:S02]  /*b2a0*/  ISETP.GE.AND P4, PT, R21, UR4, PT ;  /* 0x0000000415007c0c */ /* 0x000fc4000bf86270 */
[----:B0-----:R-:W-:Y:S01]  /*b2b0*/  @!P1 LOP3.LUT R9, R23, 0xfffffffe, RZ, 0xc0, !PT ;  /* 0xfffffffe17099812 */ /* 0x001fe200078ec0ff */
[----:B------:R-:W-:Y:S01]  /*b2c0*/  VIADD R23, R0, 0x90 ;  /* 0x0000009000177836 */ /* 0x000fe20000000000 */
        /* <DEDUP_REMOVED lines=17> */
[----:B----4-:R-:W-:Y:S01]  /*b3e0*/  @!P3 LOP3.LUT R17, R22, 0xfffffffe, RZ, 0xc0, !PT ;  /* 0xfffffffe1611b812 */ /* 0x010fe200078ec0ff */
        /* <DEDUP_REMOVED lines=22> */
[----:B0-----:R-:W-:Y:S02]  /*b550*/  @!P0 LOP3.LUT R9, R23, 0xfffffffe, RZ, 0xc0, !PT ;  /* 0xfffffffe17098812 */ /* 0x001fe400078ec0ff */
[----:B------:R-:W-:Y:S02]  /*b560*/  @!P2 LEA.HI R18, R18, R18, RZ, 0x1 ;  /* 0x000000121212a211 */ /* 0x000fe400078f08ff */
        /* <DEDUP_REMOVED lines=15> */
[----:B------:R-:W-:Y:S01]  /*b660*/  @!P5 LOP3.LUT R21, R21, 0xfffffffe, RZ, 0xc0, !PT ;  /* 0xfffffffe1515d812 */ /* 0x000fe200078ec0ff */
[----:B------:R-:W-:Y:S01]  /*b670*/  VIADD R20, R0, 0xd8 ;  /* 0x000000d800147836 */ /* 0x000fe20000000000 */
[----:B----4-:R-:W-:-:S02]  /*b680*/  @!P6 LOP3.LUT R17, R22, 0xfffffffe, RZ, 0xc0, !PT ;  /* 0xfffffffe1611e812 */ /* 0x010fc400078ec0ff */
[----:B------:R-:W-:Y:S01]  /*b690*/  ISETP.GE.AND P0, PT, R18, UR4, PT ;  /* 0x0000000412007c0c */ /* 0x000fe2000bf06270 */
[----:B0-----:R-:W-:Y:S01]  /*b6a0*/  @!P3 IMAD.WIDE R8, R19, 0x4, R2 ;  /* 0x000000041308b825 */ /* 0x001fe200078e0202 */
[----:B------:R-:W-:-:S03]  /*b6b0*/  ISETP.GE.AND P2, PT, R20, UR4, PT ;  /* 0x0000000414007c0c */ /* 0x000fc6000bf46270 */
        /* <DEDUP_REMOVED lines=45> */
.L_x_3216:
[----:B------:R-:W-:Y:S05]  /*b990*/  BSYNC B0 ;  /* 0x0000000000007941 */ /* 0x000fea0003800000 */
.L_x_3215:
[----:B------:R-:W-:Y:S01]  /*b9a0*/  VIADD R7, R7, 0x8 ;  /* 0x0000000807077836 */ /* 0x000fe20000000000 */
[----:B0-2---:R0:W2:Y:S04]  /*b9b0*/  SHFL.IDX PT, R3, R5, 0x1, 0x1c1f ;  /* 0x003c1f0005037f89 */ /* 0x0050a800000e0000 */
        /* <DEDUP_REMOVED lines=16> */
[----:B------:R-:W-:-:S02]  /*bac0*/  VIADD R14, R0, 0x38 ;  /* 0x00000038000e7836 */ /* 0x000fc40000000000 */
[C---:B------:R-:W-:Y:S01]  /*bad0*/  VIADD R15, R0.reuse, 0x40 ;  /* 0x00000040000f7836 */ /* 0x040fe20000000000 */
[C---:B------:R-:W-:Y:S01]  /*bae0*/  @!P0 LEA.HI R4, R0.reuse, R0, RZ, 0x1 ;  /* 0x0000000000048211 */ /* 0x040fe200078f08ff */
[C---:B------:R-:W-:Y:S01]  /*baf0*/  VIADD R16, R0.reuse, 0x48 ;  /* 0x0000004800107836 */ /* 0x040fe20000000000 */
[----:B------:R-:W-:Y:S01]  /*bb00*/  @!P1 LEA.HI R6, R5, R5, RZ, 0x1 ;  /* 0x0000000505069211 */ /* 0x000fe200078f08ff */
[C---:B------:R-:W-:Y:S01]  /*bb10*/  VIADD R18, R0.reuse, 0x50 ;  /* 0x0000005000127836 */ /* 0x040fe20000000000 */
[----:B------:R-:W-:Y:S01]  /*bb20*/  @!P2 LEA.HI R8, R7, R7, RZ, 0x1 ;  /* 0x000000070708a211 */ /* 0x000fe200078f08ff */
[----:B------:R-:W-:Y:S01]  /*bb30*/  VIADD R19, R0, 0x58 ;  /* 0x0000005800137836 */ /* 0x000fe20000000000 */
[----:B------:R-:W-:Y:S01]  /*bb40*/  @!P0 LOP3.LUT R5, R4, 0xfffffffe, RZ, 0xc0, !PT ;  /* 0xfffffffe04058812 */ /* 0x000fe200078ec0ff */
[----:B------:R-:W-:Y:S01]  /*bb50*/  VIADD R20, R0, 0x80 ;  /* 0x0000008000147836 */ /* 0x000fe20000000000 */
[----:B------:R-:W-:Y:S02]  /*bb60*/  @!P1 LOP3.LUT R7, R6, 0xfffffffe, RZ, 0xc0, !PT ;  /* 0xfffffffe06079812 */ /* 0x000fe400078ec0ff */
[----:B------:R-:W-:Y:S01]  /*bb70*/  @!P2 LOP3.LUT R9, R8, 0xfffffffe, RZ, 0xc0, !PT ;  /* 0xfffffffe0809a812 */ /* 0x000fe200078ec0ff */
[----:B-12---:R-:W-:Y:S01]  /*bb80*/  @!P0 IMAD.WIDE R4, R5, 0x4, R2 ;  /* 0x0000000405048825 */ /* 0x006fe200078e0202 */
[----:B------:R-:W-:-:S02]  /*bb90*/  ISETP.GE.AND P3, PT, R15, UR4, PT ;  /* 0x000000040f007c0c */ /* 0x000fc4000bf66270 */
[----:B------:R-:W-:Y:S01]  /*bba0*/  ISETP.GE.AND P4, PT, R16, UR4, PT ;  /* 0x0000000410007c0c */ /* 0x000fe2000bf86270 */
        /* <DEDUP_REMOVED lines=8> */
[----:B------:R-:W-:-:S02]  /*bc30*/  ISETP.GE.AND P2, PT, R14, UR4, PT ;  /* 0x000000040e007c0c */ /* 0x000fc4000bf46270 */
[----:B------:R-:W-:Y:S02]  /*bc40*/  @!P6 LEA.HI R11, R11, R11, RZ, 0x1 ;  /* 0x0000000b0b0be211 */ /* 0x000fe400078f08ff */
[----:B------:R-:W-:Y:S02]  /*bc50*/  @!P3 LEA.HI R15, R15, R15, RZ, 0x1 ;  /* 0x0000000f0f0fb211 */ /* 0x000fe400078f08ff */
[----:B0-----:R-:W-:Y:S02]  /*bc60*/  @!P5 LOP3.LUT R5, R10, 0xfffffffe, RZ, 0xc0, !PT ;  /* 0xfffffffe0a05d812 */ /* 0x001fe400078ec0ff */
[----:B------:R-:W-:Y:S02]  /*bc70*/  @!P0 LEA.HI R12, R12, R12, RZ, 0x1 ;  /* 0x0000000c0c0c8211 */ /* 0x000fe400078f08ff */
[----:B-1----:R-:W-:Y:S01]  /*bc80*/  @!P6 LOP3.LUT R7, R11, 0xfffffffe, RZ, 0xc0, !PT ;  /* 0xfffffffe0b07e812 */ /* 0x002fe200078ec0ff */
[----:B------:R-:W-:Y:S01]  /*bc90*/  @!P5 IMAD.WIDE R4, R5, 0x4, R2 ;  /* 0x000000040504d825 */ /* 0x000fe200078e0202 */
[----:B------:R-:W-:-:S02]  /*bca0*/  @!P1 LEA.HI R13, R13, R13, RZ, 0x1 ;  /* 0x0000000d0d0d9211 */ /* 0x000fc400078f08ff */
[----:B------:R-:W-:Y:S01]  /*bcb0*/  @!P2 LEA.HI R14, R14, R14, RZ, 0x1 ;  /* 0x0000000e0e0ea211 */ /* 0x000fe200078f08ff */
[----:B------:R-:W-:Y:S01]  /*bcc0*/  @!P6 IMAD.WIDE R6, R7, 0x4, R2 ;  /* 0x000000040706e825 */ /* 0x000fe200078e0202 */
[----:B------:R-:W-:Y:S01]  /*bcd0*/  @!P4 LEA.HI R16, R16, R16, RZ, 0x1 ;  /* 0x000000101010c211 */ /* 0x000fe200078f08ff */
[----:B------:R0:W-:Y:S01]  /*bce0*/  @!P5 ST.E.64 desc[UR6][R4.64], R38 ;  /* 0x000000260400d985 */ /* 0x0001e2000c101b06 */
[----:B--2---:R-:W-:Y:S02]  /*bcf0*/  @!P0 LOP3.LUT R9, R12, 0xfffffffe, RZ, 0xc0, !PT ;  /* 0xfffffffe0c098812 */ /* 0x004fe400078ec0ff */
[----:B------:R-:W-:Y:S01]  /*bd00*/  @!P1 LOP3.LUT R13, R13, 0xfffffffe, RZ, 0xc0, !PT ;  /* 0xfffffffe0d0d9812 */ /* 0x000fe200078ec0ff */
[----:B------:R1:W-:Y:S01]  /*bd10*/  @!P6 ST.E.64 desc[UR6][R6.64], R42 ;  /* 0x0000002a0600e985 */ /* 0x0003e2000c101b06 */
[----:B------:R-:W-:Y:S01]  /*bd20*/  @!P2 LOP3.LUT R11, R14, 0xfffffffe, RZ, 0xc0, !PT ;  /* 0xfffffffe0e0ba812 */ /* 0x000fe200078ec0ff */
[----:B------:R-:W-:Y:S01]  /*bd30*/  VIADD R14, R0, 0x60 ;  /* 0x00000060000e7836 */ /* 0x000fe20000000000 */
[----:B------:R-:W-:-:S02]  /*bd40*/  @!P3 LOP3.LUT R15, R15, 0xfffffffe, RZ, 0xc0, !PT ;  /* 0xfffffffe0f0fb812 */ /* 0x000fc400078ec0ff */
        /* <DEDUP_REMOVED lines=16> */
[----:B------:R-:W-:Y:S02]  /*be50*/  @!P6 LEA.HI R19, R19, R19, RZ, 0x1 ;  /* 0x000000131313e211 */ /* 0x000fe400078f08ff */
[C---:B------:R-:W-:Y:S01]  /*be60*/  VIADD R15, R0.reuse, 0x68 ;  /* 0x00000068000f7836 */ /* 0x040fe20000000000 */
[----:B------:R4:W-:Y:S01]  /*be70*/  @!P4 ST.E.64 desc[UR6][R12.64], R62 ;  /* 0x0000003e0c00c985 */ /* 0x0009e2000c101b06 */
[----:B------:R-:W-:Y:S01]  /*be80*/  VIADD R17, R0, 0x78 ;  /* 0x0000007800117836 */ /* 0x000fe20000000000 */
[----:B------:R-:W-:Y:S02]  /*be90*/  ISETP.GE.AND P4, PT, R14, UR4, PT ;  /* 0x000000040e007c0c */ /* 0x000fe4000bf86270 */
[----:B------:R-:W-:Y:S02]  /*bea0*/  ISETP.GE.AND P3, PT, R15, UR4, PT ;  /* 0x000000040f007c0c */ /* 0x000fe4000bf66270 */
[----:B------:R-:W-:-:S02]  /*beb0*/  ISETP.GE.AND P1, PT, R17, UR4, PT ;  /* 0x0000000411007c0c */ /* 0x000fc4000bf26270 */
        /* <DEDUP_REMOVED lines=25> */
[----:B------:R0:W-:Y:S03]  /*c050*/  @!P4 ST.E.64 desc[UR6][R4.64], R74 ;  /* 0x0000004a0400c985 */ /* 0x0001e6000c101b06 */
[--C-:B------:R-:W-:Y:S01]  /*c060*/  @!P2 IMAD.WIDE R8, R11, 0x4, R2.reuse ;  /* 0x000000040b08a825 */ /* 0x100fe200078e0202 */
[----:B------:R1:W-:Y:S01]  /*c070*/  @!P3 ST.E.64 desc[UR6][R6.64], R78 ;  /* 0x0000004e0600b985 */ /* 0x0003e2000c101b06 */
[----:B------:R-:W-:Y:S02]  /*c080*/  ISETP.GE.AND P3, PT, R16, UR4, PT ;  /* 0x0000000410007c0c */ /* 0x000fe4000bf66270 */
[----:B------:R-:W-:Y:S01]  /*c090*/  @!P1 IMAD.WIDE R10, R17, 0x4, R2 ;  /* 0x00000004110a9825 */ /* 0x000fe200078e0202 */
[----:B------:R2:W-:Y:S01]  /*c0a0*/  @!P2 ST.E.64 desc[UR6][R8.64], R82 ;  /* 0x000000520800a985 */ /* 0x0005e2000c101b06 */
[----:B------:R-:W-:-:S02]  /*c0b0*/  @!P6 LEA.HI R18, R18, R18, RZ, 0x1 ;  /* 0x000000121212e211 */ /* 0x000fc400078f08ff */
[----:B------:R-:W-:Y:S01]  /*c0c0*/  @!P0 IMAD.WIDE R12, R13, 0x4, R2 ;  /* 0x000000040d0c8825 */ /* 0x000fe200078e0202 */
[----:B------:R-:W-:Y:S01]  /*c0d0*/  @!P1 ST.E.64 desc[UR6][R10.64], R86 ;  /* 0x000000560a009985 */ /* 0x000fe2000c101b06 */
[----:B------:R-:W-:Y:S02]  /*c0e0*/  @!P5 LEA.HI R19, R19, R19, RZ, 0x1 ;  /* 0x000000131313d211 */ /* 0x000fe400078f08ff */
[----:B------:R-:W-:Y:S01]  /*c0f0*/  VIADD R15, R0, 0xa0 ;  /* 0x000000a0000f7836 */ /* 0x000fe20000000000 */
[----:B------:R-:W-:Y:S01]  /*c100*/  @!P0 ST.E.64 desc[UR6][R12.64], R90 ;  /* 0x0000005a0c008985 */ /* 0x000fe2000c101b06 */
[----:B------:R-:W-:Y:S01]  /*c110*/  ISETP.GE.AND P0, PT, R14, UR4, PT ;  /* 0x000000040e007c0c */ /* 0x000fe2000bf06270 */
[----:B------:R-:W-:Y:S01]  /*c120*/  VIADD R17, R0, 0xb0 ;  /* 0x000000b000117836 */ /* 0x000fe20000000000 */
[----:B0-----:R-:W-:Y:S01]  /*c130*/  @!P6 LOP3.LUT R5, R18, 0xfffffffe, RZ, 0xc0, !PT ;  /* 0xfffffffe1205e812 */ /* 0x001fe200078ec0ff */
[----:B------:R-:W-:Y:S01]  /*c140*/  VIADD R18, R0, 0xc0 ;  /* 0x000000c000127836 */ /* 0x000fe20000000000 */
[----:B------:R-:W-:-:S02]  /*c150*/  ISETP.GE.AND P4, PT, R15, UR4, PT ;  /* 0x000000040f007c0c */ /* 0x000fc4000bf86270 */
[----:B------:R-:W-:Y:S01]  /*c160*/  ISETP.GE.AND P2, PT, R17, UR4, PT ;  /* 0x0000000411007c0c */ /* 0x000fe2000bf46270 */
[--C-:B------:R-:W-:Y:S01]  /*c170*/  @!P6 IMAD.WIDE R4, R5, 0x4, R2.reuse ;  /* 0x000000040504e825 */ /* 0x100fe200078e0202 */
[----:B------:R-:W-:Y:S02]  /*c180*/  ISETP.GE.AND P1, PT, R20, UR4, PT ;  /* 0x0000000414007c0c */ /* 0x000fe4000bf26270 */
[----:B-1----:R-:W-:Y:S01]  /*c190*/  @!P5 LOP3.LUT R7, R19, 0xfffffffe, RZ, 0xc0, !PT ;  /* 0xfffffffe1307d812 */ /* 0x002fe200078ec0ff */
[----:B------:R-:W-:Y:S01]  /*c1a0*/  VIADD R19, R0, 0xc8 ;  /* 0x000000c800137836 */ /* 0x000fe20000000000 */
[----:B------:R0:W-:Y:S01]  /*c1b0*/  @!P6 ST.E.64 desc[UR6][R4.64], R94 ;  /* 0x0000005e0400e985 */ /* 0x0001e2000c101b06 */
[----:B------:R-:W-:Y:S02]  /*c1c0*/  @!P0 LEA.HI R14, R14, R14, RZ, 0x1 ;  /* 0x0000000e0e0e8211 */ /* 0x000fe400078f08ff */
[----:B------:R-:W-:Y:S01]  /*c1d0*/  @!P5 IMAD.WIDE R6, R7, 0x4, R2 ;  /* 0x000000040706d825 */ /* 0x000fe200078e0202 */
[----:B------:R-:W-:-:S02]  /*c1e0*/  @!P3 LEA.HI R16, R16, R16, RZ, 0x1 ;  /* 0x000000101010b211 */ /* 0x000fc400078f08ff */
[----:B--2---:R-:W-:Y:S01]  /*c1f0*/  @!P0 LOP3.LUT R9, R14, 0xfffffffe, RZ, 0xc0, !PT ;  /* 0xfffffffe0e098812 */ /* 0x004fe200078ec0ff */
[----:B------:R-:W-:Y:S01]  /*c200*/  VIADD R14, R0, 0xd0 ;  /* 0x000000d0000e7836 */ /* 0x000fe20000000000 */
[----:B------:R-:W-:Y:S01]  /*c210*/  @!P4 LEA.HI R15, R15, R15, RZ, 0x1 ;  /* 0x0000000f0f0fc211 */ /* 0x000fe200078f08ff */
[----:B------:R1:W-:Y:S01]  /*c220*/  @!P5 ST.E.64 desc[UR6][R6.64], R98 ;  /* 0x000000620600d985 */ /* 0x0003e2000c101b06 */
[----:B------:R-:W-:Y:S02]  /*c230*/  ISETP.GE.AND P5, PT, R18, UR4, PT ;  /* 0x0000000412007c0c */ /* 0x000fe4000bfa6270 */
[----:B------:R-:W-:Y:S01]  /*c240*/  @!P2 LEA.HI R17, R17, R17, RZ, 0x1 ;  /* 0x000000111111a211 */ /* 0x000fe200078f08ff */
[----:B0-----:R-:W-:Y:S01]  /*c250*/  @!P0 IMAD.WIDE R4, R9, 0x4, R2 ;  /* 0x0000000409048825 */ /* 0x001fe200078e0202 */
[----:B------:R-:W-:Y:S02]  /*c260*/  @!P1 LEA.HI R20, R20, R20, RZ, 0x1 ;  /* 0x0000001414149211 */ /* 0x000fe400078f08ff */
[----:B------:R-:W-:-:S02]  /*c270*/  @!P4 LOP3.LUT R15, R15, 0xfffffffe, RZ, 0xc0, !PT ;  /* 0xfffffffe0f0fc812 */ /* 0x000fc400078ec0ff */
[----:B------:R-:W-:Y:S01]  /*c280*/  @!P3 LOP3.LUT R11, R16, 0xfffffffe, RZ, 0xc0, !PT ;  /* 0xfffffffe100bb812 */ /* 0x000fe200078ec0ff */
[----:B------:R0:W-:Y:S01]  /*c290*/  @!P0 ST.E.64 desc[UR6][R4.64], R102 ;  /* 0x0000006604008985 */ /* 0x0001e2000c101b06 */
[----:B------:R-:W-:Y:S01]  /*c2a0*/  @!P2 LOP3.LUT R17, R17, 0xfffffffe, RZ, 0xc0, !PT ;  /* 0xfffffffe1111a812 */ /* 0x000fe200078ec0ff */
[----:B------:R-:W-:Y:S01]  /*c2b0*/  VIADD R16, R0, 0xe0 ;  /* 0x000000e000107836 */ /* 0x000fe20000000000 */
[----:B------:R-:W-:Y:S01]  /*c2c0*/  ISETP.GE.AND P6, PT, R19, UR4, PT ;  /* 0x0000000413007c0c */ /* 0x000fe2000bfc6270 */
[--C-:B-1----:R-:W-:Y:S01]  /*c2d0*/  @!P4 IMAD.WIDE R6, R15, 0x4, R2.reuse ;  /* 0x000000040f06c825 */ /* 0x102fe200078e0202 */
[----:B------:R-:W-:Y:S02]  /*c2e0*/  @!P1 LOP3.LUT R13, R20, 0xfffffffe, RZ, 0xc0, !PT ;  /* 0xfffffffe140d9812 */ /* 0x000fe400078ec0ff */
[----:B------:R-:W-:Y:S01]  /*c2f0*/  ISETP.GE.AND P0, PT, R14, UR4, PT ;  /* 0x000000040e007c0c */ /* 0x000fe2000bf06270 */
[----:B------:R-:W-:Y:S01]  /*c300*/  @!P3 IMAD.WIDE R8, R11, 0x4, R2 ;  /* 0x000000040b08b825 */ /* 0x000fe200078e0202 */
[----:B------:R1:W-:Y:S01]  /*c310*/  @!P4 ST.E.64 desc[UR6][R6.64], R106 ;  /* 0x0000006a0600c985 */ /* 0x0003e2000c101b06 */
[----:B------:R-:W-:-:S02]  /*c320*/  @!P5 LEA.HI R18, R18, R18, RZ, 0x1 ;  /* 0x000000121212d211 */ /* 0x000fc400078f08ff */
[--C-:B------:R-:W-:Y:S01]  /*c330*/  @!P2 IMAD.WIDE R10, R17, 0x4, R2.reuse ;  /* 0x00000004110aa825 */ /* 0x100fe200078e0202 */
[----:B------:R2:W-:Y:S01]  /*c340*/  @!P3 ST.E.64 desc[UR6][R8.64], R110 ;  /* 0x0000006e0800b985 */ /* 0x0005e2000c101b06 */
[----:B0-----:R-:W-:Y:S02]  /*c350*/  @!P5 LOP3.LUT R5, R18, 0xfffffffe, RZ, 0xc0, !PT ;  /* 0xfffffffe1205d812 */ /* 0x001fe400078ec0ff */
[--C-:B------:R-:W-:Y:S01]  /*c360*/  @!P1 IMAD.WIDE R12, R13, 0x4, R2.reuse ;  /* 0x000000040d0c9825 */ /* 0x100fe200078e0202 */
[----:B------:R-:W-:Y:S01]  /*c370*/  @!P2 ST.E.64 desc[UR6][R10.64], R114 ;  /* 0x000000720a00a985 */ /* 0x000fe2000c101b06 */
[----:B------:R-:W-:Y:S02]  /*c380*/  ISETP.GE.AND P2, PT, R16, UR4, PT ;  /* 0x0000000410007c0c */ /* 0x000fe4000bf46270 */
        /* <DEDUP_REMOVED lines=10> */
[----:B------:R-:W-:Y:S01]  /*c430*/  @!P0 LEA.HI R14, R14, R14, RZ, 0x1 ;  /* 0x0000000e0e0e8211 */ /* 0x000fe200078f08ff */
[----:B------:R0:W-:Y:S01]  /*c440*/  @!P5 ST.E.64 desc[UR6][R4.64], R122 ;  /* 0x0000007a0400d985 */ /* 0x0001e2000c101b06 */
[----:B-1----:R-:W-:Y:S02]  /*c450*/  @!P6 LOP3.LUT R7, R19, 0xfffffffe, RZ, 0xc0, !PT ;  /* 0xfffffffe1307e812 */ /* 0x002fe400078ec0ff */
[----:B--2---:R-:W-:Y:S02]  /*c460*/  @!P0 LOP3.LUT R9, R14, 0xfffffffe, RZ, 0xc0, !PT ;  /* 0xfffffffe0e098812 */ /* 0x004fe400078ec0ff */
[----:B------:R-:W-:Y:S01]  /*c470*/  @!P2 LEA.HI R16, R16, R16, RZ, 0x1 ;  /* 0x000000101010a211 */ /* 0x000fe200078f08ff */
[----:B------:R-:W-:Y:S01]  /*c480*/  @!P6 IMAD.WIDE R6, R7, 0x4, R2 ;  /* 0x000000040706e825 */ /* 0x000fe200078e0202 */
[----:B------:R-:W-:-:S02]  /*c490*/  @!P1 LEA.HI R15, R15, R15, RZ, 0x1 ;  /* 0x0000000f0f0f9211 */ /* 0x000fc400078f08ff */
[----:B------:R-:W-:Y:S02]  /*c4a0*/  @!P3 LEA.HI R17, R17, R17, RZ, 0x1 ;  /* 0x000000111111b211 */ /* 0x000fe400078f08ff */
[----:B------:R1:W-:Y:S01]  /*c4b0*/  @!P6 ST.E.64 desc[UR6][R6.64], R126 ;  /* 0x0000007e0600e985 */ /* 0x0003e2000c101b06 */
[----:B------:R-:W-:Y:S01]  /*c4c0*/  @!P4 LEA.HI R20, R20, R20, RZ, 0x1 ;  /* 0x000000141414c211 */ /* 0x000fe200078f08ff */
[----:B0-----:R-:W-:Y:S01]  /*c4d0*/  @!P0 IMAD.WIDE R4, R9, 0x4, R2 ;  /* 0x0000000409048825 */ /* 0x001fe200078e0202 */
[----:B------:R-:W-:Y:S02]  /*c4e0*/  @!P1 LOP3.LUT R15, R15, 0xfffffffe, RZ, 0xc0, !PT ;  /* 0xfffffffe0f0f9812 */ /* 0x000fe400078ec0ff */
[----:B------:R-:W-:Y:S02]  /*c4f0*/  @!P2 LOP3.LUT R11, R16, 0xfffffffe, RZ, 0xc0, !PT ;  /* 0xfffffffe100ba812 */ /* 0x000fe400078ec0ff */
[----:B------:R0:W-:Y:S01]  /*c500*/  @!P0 ST.E.64 desc[UR6][R4.64], R130 ;  /* 0x0000008204008985 */ /* 0x0001e2000c101b06 */
[----:B------:R-:W-:-:S02]  /*c510*/  ISETP.GE.AND P0, PT, R0, UR4, PT ;  /* 0x0000000400007c0c */ /* 0x000fc4000bf06270 */
[----:B------:R-:W-:Y:S01]  /*c520*/  @!P3 LOP3.LUT R17, R17, 0xfffffffe, RZ, 0xc0, !PT ;  /* 0xfffffffe1111b812 */ /* 0x000fe200078ec0ff */
        /* <DEDUP_REMOVED lines=12> */
[----:B0-----:R-:W-:-:S05]  /*c5f0*/  LOP3.LUT R5, R0, 0xfffffffe, RZ, 0xc0, !PT ;  /* 0xfffffffe00057812 */ /* 0x001fca00078ec0ff */
[----:B------:R-:W-:-:S05]  /*c600*/  IMAD.WIDE R2, R5, 0x4, R2 ;  /* 0x0000000405027825 */ /* 0x000fca00078e0202 */
[----:B------:R0:W-:Y:S01]  /*c610*/  ST.E.64 desc[UR4][R2.64], R150 ;  /* 0x0000009602007985 */ /* 0x0001e2000c101b04 */
[----:B------:R-:W-:Y:S05]  /*c620*/  BRA `(.L_x_3185) ;  /* 0x0000005800d87947 */ /* 0x000fea0003800000 */
.L_x_3213:
        /* <DEDUP_REMOVED lines=12> */
[----:B------:R-:W2:Y:S01]  /*c6f0*/  LDL R4, [R1] ;  /* 0x0000000001047983 */ /* 0x000ea20000100800 */
[----:B------:R-:W-:Y:S01]  /*c700*/  ISETP.NE.AND P0, PT, R6, 0x1, PT ;  /* 0x000000010600780c */ /* 0x000fe20003f05270 */
[----:B------:R-:W-:Y:S01]  /*c710*/  S2UR UR7, SR_CTAID.Z ;  /* 0x00000000000779c3 */ /* 0x000fe20000002700 */
[----:B------:R-:W-:Y:S01]  /*c720*/  ULDC.64 UR8, c[0x0][0xcd0] ;  /* 0x0003340000087ab9 */ /* 0x000fe20000000a00 */
[----:B------:R-:W-:Y:S01]  /*c730*/  IMAD.MOV.U32 R5, RZ, RZ, R0 ;  /* 0x000000ffff057224 */ /* 0x000fe200078e0000 */
[----:B------:R-:W-:-:S05]  /*c740*/  ULDC.64 UR12, c[0x0][0x208] ;  /* 0x00008200000c7ab9 */ /* 0x000fca0000000a00 */
[----:B------:R-:W0:Y:S08]  /*c750*/  LDC.64 R10, c[0x0][0xcd8] ;  /* 0x00033600ff0a7b82 */ /* 0x000e300000000a00 */
[----:B------:R-:W1:Y:S08]  /*c760*/  @P0 LDC R7, c[0x0][0xcec] ;  /* 0x00033b00ff070b82 */ /* 0x000e700000000800 */
[----:B------:R-:W3:Y:S08]  /*c770*/  @P0 LDC R9, c[0x0][0xcf0] ;  /* 0x00033c00ff090b82 */ /* 0x000ef00000000800 */
[----:B------:R-:W4:Y:S08]  /*c780*/  S2UR UR10, SR_CTAID.Y ;  /* 0x00000000000a79c3 */ /* 0x000f300000002600 */
[----:B------:R-:W4:Y:S01]  /*c790*/  LDC R8, c[0x0][0xd50] ;  /* 0x00035400ff087b82 */ /* 0x000f220000000800 */
[----:B--2---:R-:W-:Y:S01]  /*c7a0*/  R2UR UR11, R4 ;  /* 0x00000000040b72ca */ /* 0x004fe200000e0000 */
[----:B-1----:R-:W-:-:S05]  /*c7b0*/  @P0 IMAD.HI.U32 R4, R0, R7, RZ ;  /* 0x0000000700040227 */ /* 0x002fca00078e00ff */
[----:B---3--:R-:W-:-:S07]  /*c7c0*/  @P0 SHF.R.U32.HI R5, RZ, R9, R4 ;  /* 0x00000009ff050219 */ /* 0x008fce0000011604 */
[----:B------:R-:W-:Y:S02]  /*c7d0*/  USHF.R.S32.HI UR6, URZ, 0x1f, UR11 ;  /* 0x0000001f3f067899 */ /* 0x000fe4000801140b */
[----:B------:R-:W-:Y:S01]  /*c7e0*/  IMAD R7, RZ, RZ, -UR11 ;  /* 0x8000000bff077e24 */ /* 0x000fe2000f8e02ff */
[----:B------:R-:W-:Y:S02]  /*c7f0*/  UIMAD.WIDE.U32 UR4, UR11, UR8, URZ ;  /* 0x000000080b0472a5 */ /* 0x000fe4000f8e003f */
[----:B------:R-:W-:Y:S01]  /*c800*/  UIMAD UR6, UR6, UR8, URZ ;  /* 0x00000008060672a4 */ /* 0x000fe2000f8e023f */
[----:B----4-:R-:W-:Y:S01]  /*c810*/  IMAD R9, R8, R7, UR10 ;  /* 0x0000000a08097e24 */ /* 0x010fe2000f8e0207 */
[----:B------:R-:W-:Y:S01]  /*c820*/  USHF.R.S32.HI UR8, URZ, 0x1f, UR7 ;  /* 0x0000001f3f087899 */ /* 0x000fe20008011407 */
[----:B------:R-:W-:Y:S01]  /*c830*/  IMAD.MOV R7, RZ, RZ, -R5 ;  /* 0x000000ffff077224 */ /* 0x000fe200078e0a05 */
[----:B------:R-:W-:Y:S01]  /*c840*/  UIMAD UR6, UR11, UR9, UR6 ;  /* 0x000000090b0672a4 */ /* 0x000fe2000f8e0206 */
[----:B------:R-:W-:Y:S01]  /*c850*/  IMAD.U32 R3, RZ, RZ, UR5 ;  /* 0x00000005ff037e24 */ /* 0x000fe2000f8e00ff */
[----:B------:R-:W-:Y:S01]  /*c860*/  SHF.R.S32.HI R4, RZ, 0x1f, R9 ;  /* 0x0000001fff047819 */ /* 0x000fe20000011409 */
[----:B------:R-:W-:Y:S01]  /*c870*/  IMAD.U32 R2, RZ, RZ, UR4 ;  /* 0x00000004ff027e24 */ /* 0x000fe2000f8e00ff */
[----:B------:R-:W-:Y:S01]  /*c880*/  UIADD3 UR6, UR5, UR6, URZ ;  /* 0x0000000605067290 */ /* 0x000fe2000fffe03f */
[----:B0-----:R-:W-:-:S02]  /*c890*/  IMAD R12, R10, UR8, RZ ;  /* 0x000000080a0c7c24 */ /* 0x001fc4000f8e02ff */
[----:B------:R-:W-:Y:S01]  /*c8a0*/  ULDC.64 UR4, c[0x0][0xce0] ;  /* 0x0003380000047ab9 */ /* 0x000fe20000000a00 */
[----:B------:R-:W-:Y:S02]  /*c8b0*/  IMAD R7, R6, R7, R0 ;  /* 0x0000000706077224 */ /* 0x000fe400078e0200 */
[----:B------:R-:W-:Y:S02]  /*c8c0*/  IMAD.U32 R3, RZ, RZ, UR6 ;  /* 0x00000006ff037e24 */ /* 0x000fe4000f8e00ff */
[----:B------:R-:W-:Y:S01]  /*c8d0*/  IMAD R11, R11, UR7, R12 ;  /* 0x000000070b0b7c24 */ /* 0x000fe2000f8e020c */
[----:B------:R-:W-:Y:S01]  /*c8e0*/  SHF.R.S32.HI R0, RZ, 0x1f, R7 ;  /* 0x0000001fff007819 */ /* 0x000fe20000011407 */
[----:B------:R-:W-:-:S04]  /*c8f0*/  IMAD.WIDE.U32 R2, R10, UR7, R2 ;  /* 0x000000070a027c25 */ /* 0x000fc8000f8e0002 */
[----:B------:R-:W-:Y:S02]  /*c900*/  IMAD.IADD R3, R11, 0x1, R3 ;  /* 0x000000010b037824 */ /* 0x000fe400078e0203 */
[----:B------:R-:W-:Y:S02]  /*c910*/  IMAD R4, R4, UR4, RZ ;  /* 0x0000000404047c24 */ /* 0x000fe4000f8e02ff */
[----:B------:R-:W-:-:S04]  /*c920*/  IMAD.WIDE.U32 R2, R9, UR4, R2 ;  /* 0x0000000409027c25 */ /* 0x000fc8000f8e0002 */
[----:B------:R-:W-:Y:S01]  /*c930*/  IMAD R4, R9, UR5, R4 ;  /* 0x0000000509047c24 */ /* 0x000fe2000f8e0204 */
[----:B------:R-:W-:Y:S01]  /*c940*/  SHF.R.S32.HI R9, RZ, 0x1f, R5 ;  /* 0x0000001fff097819 */ /* 0x000fe20000011405 */
[----:B------:R-:W-:Y:S01]  /*c950*/  ULDC.64 UR4, c[0x0][0xcc8] ;  /* 0x0003320000047ab9 */ /* 0x000fe20000000a00 */
[----:B------:R-:W-:Y:S01]  /*c960*/  IADD3 R2, P0, R5, R2, RZ ;  /* 0x0000000205027210 */ /* 0x000fe20007f1e0ff */
[----:B------:R-:W-:-:S03]  /*c970*/  IMAD R0, R0, UR4, RZ ;  /* 0x0000000400007c24 */ /* 0x000fc6000f8e02ff */
[----:B------:R-:W-:Y:S01]  /*c980*/  IADD3.X R3, R9, R3, R4, P0, !PT ;  /* 0x0000000309037210 */ /* 0x000fe200007fe404 */
[C---:B------:R-:W-:Y:S02]  /*c990*/  IMAD R5, R7.reuse, UR5, R0 ;  /* 0x0000000507057c24 */ /* 0x040fe4000f8e0200 */
[----:B------:R-:W-:Y:S01]  /*c9a0*/  IMAD.WIDE.U32 R2, R7, UR4, R2 ;  /* 0x0000000407027c25 */ /* 0x000fe2000f8e0002 */
[----:B------:R-:W-:-:S03]  /*c9b0*/  ULDC.64 UR4, c[0x0][0xca8] ;  /* 0x00032a0000047ab9 */ /* 0x000fc60000000a00 */
[----:B------:R-:W-:Y:S01]  /*c9c0*/  IMAD.IADD R3, R3, 0x1, R5 ;  /* 0x0000000103037824 */ /* 0x000fe200078e0205 */
[----:B------:R-:W-:-:S04]  /*c9d0*/  LEA R4, P0, R2, UR4, 0x2 ;  /* 0x0000000402047c11 */ /* 0x000fc8000f8010ff */
[----:B------:R-:W-:Y:S01]  /*c9e0*/  LEA.HI.X R5, R2, UR5, R3, 0x2, P0 ;  /* 0x0000000502057c11 */ /* 0x000fe200080f1403 */
[----:B------:R-:W-:-:S05]  /*c9f0*/  IMAD.MOV.U32 R3, RZ, RZ, -0x800000 ;  /* 0xff800000ff037424 */ /* 0x000fca00078e00ff */
[----:B------:R4:W-:Y:S01]  /*ca00*/  STG.E desc[UR12][R4.64], R3 ;  /* 0x0000000304007986 */ /* 0x0009e2000c10190c */
[----:B------:R-:W-:Y:S05]  /*ca10*/  BRA `(.L_x_3185) ;  /* 0x0000005400dc7947 */ /* 0x000fea0003800000 */
.L_x_3183:
[----:B------:R-:W-:-:S08]  /*ca20*/  NOP ;  /* 0x0000000000007918 */ /* 0x000fd00000000000 */
[----:B0-----:R-:W0:-:S00]  /*ca30*/  USETMAXREG.DEALLOC.CTAPOOL 0x18 ;  /* 0x00000018000079c8 */ /* 0x001e0000080e0500 */
[----:B0-----:R-:W-:-:S06]  /*ca40*/  LOP3.LUT R0, R0, 0x3, RZ, 0xc0, !PT ;  /* 0x0000000300007812 */ /* 0x001fcc00078ec0ff */
[----:B------:R-:W0:Y:S01]  /*ca50*/  S2UR UR6, SR_CTAID.Y ;  /* 0x00000000000679c3 */ /* 0x000e220000002600 */
[----:B------:R-:W1:Y:S07]  /*ca60*/  SHFL.IDX PT, R0, R0, RZ, 0x1f ;  /* 0x00001fff00007589 */ /* 0x000e6e00000e0000 */
[----:B------:R-:W2:Y:S01]  /*ca70*/  S2UR UR44, SR_CTAID.Z ;  /* 0x00000000002c79c3 */ /* 0x000ea20000002700 */
[----:B-1----:R-:W-:-:S13]  /*ca80*/  ISETP.NE.AND P0, PT, R0, RZ, PT ;  /* 0x000000ff0000720c */ /* 0x002fda0003f05270 */
[----:B0-2---:R-:W-:Y:S05]  /*ca90*/  @!P0 BRA `(.L_x_3217) ;  /* 0x0000000000288947 */ /* 0x005fea0003800000 */
        /* <DEDUP_REMOVED lines=10> */
.L_x_3217:
[----:B------:R-:W-:Y:S01]  /*cb40*/  ULDC UR7, c[0x0][0xd50] ;  /* 0x0003540000077ab9 */ /* 0x000fe20000000800 */
[----:B------:R-:W-:Y:S01]  /*cb50*/  UMOV UR36, UR6 ;  /* 0x0000000600247c82 */ /* 0x000fe20008000000 */
[----:B------:R-:W-:-:S11]  /*cb60*/  UISETP.NE.AND UP0, UPT, UR7, 0x1, UPT ;  /* 0x000000010700788c */ /* 0x000fd6000bf05270 */
[----:B------:R-:W-:Y:S01]  /*cb70*/  @UP0 ULDC UR4, c[0x0][0xd54] ;  /* 0x0003550000040ab9 */ /* 0x000fe20000000800 */
[----:B------:R-:W-:Y:S01]  /*cb80*/  @UP0 ULDC UR8, c[0x0][0xd58] ;  /* 0x0003560000080ab9 */ /* 0x000fe20000000800 */
[----:B------:R-:W-:-:S04]  /*cb90*/  UIMAD.WIDE.U32 UR4, UR6, UR4, URZ ;  /* 0x00000004060472a5 */ /* 0x000fc8000f8e003f */
[----:B------:R-:W-:-:S12]  /*cba0*/  @UP0 USHF.R.U32.HI UR36, URZ, UR8, UR5 ;  /* 0x000000083f240299 */ /* 0x000fd80008011605 */
.L_x_3218:
[----:B------:R-:W-:Y:S01]  /*cbb0*/  ISETP.LE.AND P0, PT, RZ, UR44, PT ;  /* 0x0000002cff007c0c */ /* 0x000fe2000bf03270 */
[----:B------:R-:W-:Y:S01]  /*cbc0*/  UIADD3 UR4, -UR36, URZ, URZ ;  /* 0x0000003f24047290 */ /* 0x000fe2000fffe13f */
[----:B------:R-:W-:Y:S02]  /*cbd0*/  IMAD.MOV.U32 R0, RZ, RZ, 0x1 ;  /* 0x00000001ff007424 */ /* 0x000fe400078e00ff */
[----:B------:R-:W-:Y:S01]  /*cbe0*/  IMAD.MOV.U32 R6, RZ, RZ, RZ ;  /* 0x000000ffff067224 */ /* 0x000fe200078e00ff */
[----:B------:R-:W-:Y:S01]  /*cbf0*/  UIMAD UR4, UR7, UR4, UR6 ;  /* 0x00000004070472a4 */ /* 0x000fe2000f8e0206 */
[----:B------:R-:W-:-:S07]  /*cc00*/  IMAD.MOV.U32 R9, RZ, RZ, 0x1 ;  /* 0x00000001ff097424 */ /* 0x000fce00078e00ff */
[----:B------:R-:W-:Y:S05]  /*cc10*/  @!P0 BRA `(.L_x_3219) ;  /* 0x0000005000948947 */ /* 0x000fea0003800000 */
[----:B------:R-:W-:Y:S01]  /*cc20*/  ULDC.64 UR6, c[0x0][0x418] ;  /* 0x0001060000067ab9 */ /* 0x000fe20000000a00 */
[----:B------:R-:W-:Y:S01]  /*cc30*/  ULDC UR5, c[0x0][0x424] ;  /* 0x0001090000057ab9 */ /* 0x000fe20000000800 */
[----:B------:R-:W-:Y:S02]  /*cc40*/  UISETP.NE.U32.AND UP0, UPT, UR6, URZ, UPT ;  /* 0x0000003f0600728c */ /* 0x000fe4000bf05070 */
[----:B------:R-:W-:Y:S02]  /*cc50*/  ULOP3.LUT UR43, UR4, 0xffff, URZ, 0xc0, !UPT ;  /* 0x0000ffff042b7892 */ /* 0x000fe4000f8ec03f */
[----:B------:R-:W-:Y:S01]  /*cc60*/  UISETP.NE.AND.EX UP0, UPT, UR7, URZ, UPT, UP0 ;  /* 0x0000003f0700728c */ /* 0x000fe2000bf05300 */
[----:B------:R-:W-:Y:S01]  /*cc70*/  ULDC UR6, c[0x0][0x2f0] ;  /* 0x0000bc0000067ab9 */ /* 0x000fe20000000800 */
[----:B------:R-:W-:Y:S02]  /*cc80*/  UMOV UR41, URZ ;  /* 0x0000003f00297c82 */ /* 0x000fe40008000000 */
        /* <DEDUP_REMOVED lines=8> */
[----:B------:R-:W-:Y:S08]  /*cd10*/  @!P0 BRA `(.L_x_3220) ;  /* 0x0000000000908947 */ /* 0x000ff00003800000 */
[----:B------:R-:W-:-:S03]  /*cd20*/  USHF.R.U32.HI UR6, URZ, 0x10, UR4 ;  /* 0x000000103f067899 */ /* 0x000fc60008011604 */
[----:B------:R-:W-:Y:S01]  /*cd30*/  UMOV UR4, URZ ;  /* 0x0000003f00047c82 */ /* 0x000fe20008000000 */
[----:B------:R-:W-:-:S11]  /*cd40*/  UISETP.NE.AND UP0, UPT, UR6, URZ, UPT ;  /* 0x0000003f0600728c */ /* 0x000fd6000bf05270 */
[----:B------:R-:W-:Y:S02]  /*cd50*/  @!UP0 ULDC UR6, c[0x0][0xae8] ;  /* 0x0002ba0000068ab9 */ /* 0x000fe40000000800 */
[----:B------:R-:W-:Y:S01]  /*cd60*/  IMAD.U32 R4, RZ, RZ, UR6 ;  /* 0x00000006ff047e24 */ /* 0x000fe2000f8e00ff */
[----:B------:R-:W-:-:S04]  /*cd70*/  UIADD3 UR7, UR40, -0x1, UR6 ;  /* 0xffffffff28077890 */ /* 0x000fc8000fffe006 */
[-C--:B------:R-:W-:Y:S02]  /*cd80*/  IABS R2, R4.reuse ;  /* 0x0000000400027213 */ /* 0x080fe40000000000 */
[----:B------:R-:W-:Y:S01]  /*cd90*/  IABS R5, R4 ;  /* 0x0000000400057213 */ /* 0x000fe20000000000 */
[----:B------:R-:W-:Y:S01]  /*cda0*/  IMAD.U32 R4, RZ, RZ, UR7 ;  /* 0x00000007ff047e24 */ /* 0x000fe2000f8e00ff */
[----:B------:R-:W-:Y:S01]  /*cdb0*/  R2UR UR11, R2 ;  /* 0x00000000020b72ca */ /* 0x000fe200000e0000 */
[----:B------:R-:W-:Y:S02]  /*cdc0*/  ULOP3.LUT UR7, UR7, UR6, URZ, 0x3c, !UPT ;  /* 0x0000000607077292 */ /* 0x000fe4000f8e3c3f */
[----:B------:R-:W-:-:S10]  /*cdd0*/  IMAD.MOV R5, RZ, RZ, -R5 ;  /* 0x000000ffff057224 */ /* 0x000fd400078e0a05 */
[----:B------:R-:W0:Y:S08]  /*cde0*/  I2F.RP R2, UR11 ;  /* 0x0000000b00027d06 */ /* 0x000e300008209400 */
[----:B0-----:R-:W0:Y:S02]  /*cdf0*/  MUFU.RCP R2, R2 ;  /* 0x0000000200027308 */ /* 0x001e240000001000 */
[----:B0-----:R-:W-:Y:S01]  /*ce00*/  VIADD R3, R2, 0xffffffe ;  /* 0x0ffffffe02037836 */ /* 0x001fe20000000000 */
[----:B------:R-:W-:Y:S01]  /*ce10*/  IABS R2, R4 ;  /* 0x0000000400027213 */ /* 0x000fe20000000000 */
[----:B------:R-:W-:-:S03]  /*ce20*/  IMAD.MOV.U32 R4, RZ, RZ, R5 ;  /* 0x000000ffff047224 */ /* 0x000fc600078e0005 */
[----:B------:R-:W-:Y:S01]  /*ce30*/  R2UR UR9, R2 ;  /* 0x00000000020972ca */ /* 0x000fe200000e0000 */
[----:B------:R-:W0:Y:S01]  /*ce40*/  F2I.FTZ.U32.TRUNC.NTZ R3, R3 ;  /* 0x0000000300037305 */ /* 0x000e22000021f000 */
[----:B------:R-:W-:Y:S02]  /*ce50*/  R2UR UR10, R4 ;  /* 0x00000000040a72ca */ /* 0x000fe400000e0000 */
[----:B0-----:R-:W-:-:S13]  /*ce60*/  R2UR UR5, R3 ;  /* 0x00000000030572ca */ /* 0x001fda00000e0000 */
[----:B------:R-:W-:-:S04]  /*ce70*/  UIADD3 UR8, URZ, -UR5, URZ ;  /* 0x800000053f087290 */ /* 0x000fc8000fffe03f */
[----:B------:R-:W-:-:S04]  /*ce80*/  UIMAD UR8, UR8, UR11, URZ ;  /* 0x0000000b080872a4 */ /* 0x000fc8000f8e023f */
[----:B------:R-:W-:-:S04]  /*ce90*/  UIMAD.WIDE.U32 UR4, UR5, UR8, UR4 ;  /* 0x00000008050472a5 */ /* 0x000fc8000f8e0004 */
[----:B------:R-:W-:-:S04]  /*cea0*/  UIMAD.WIDE.U32 UR4, UR5, UR9, URZ ;  /* 0x00000009050472a5 */ /* 0x000fc8000f8e003f */
[----:B------:R-:W-:-:S04]  /*ceb0*/  UIMAD UR4, UR5, UR10, UR9 ;  /* 0x0000000a050472a4 */ /* 0x000fc8000f8e0209 */
[----:B------:R-:W-:-:S11]  /*cec0*/  UISETP.GT.U32.AND UP1, UPT, UR11, UR4, UPT ;  /* 0x000000040b00728c */ /* 0x000fd6000bf24070 */
[----:B------:R-:W-:Y:S02]  /*ced0*/  @!UP1 UIADD3 UR4, UR4, -UR11, URZ ;  /* 0x8000000b04049290 */ /* 0x000fe4000fffe03f */
[----:B------:R-:W-:Y:S02]  /*cee0*/  @!UP1 UIADD3 UR5, UR5, 0x1, URZ ;  /* 0x0000000105059890 */ /* 0x000fe4000fffe03f */
[----:B------:R-:W-:Y:S02]  /*cef0*/  UISETP.GE.U32.AND UP0, UPT, UR4, UR11, UPT ;  /* 0x0000000b0400728c */ /* 0x000fe4000bf06070 */
[----:B------:R-:W-:-:S09]  /*cf00*/  UISETP.GE.AND UP1, UPT, UR7, URZ, UPT ;  /* 0x0000003f0700728c */ /* 0x000fd2000bf26270 */
[----:B------:R-:W-:Y:S02]  /*cf10*/  @UP0 UIADD3 UR5, UR5, 0x1, URZ ;  /* 0x0000000105050890 */ /* 0x000fe4000fffe03f */
[----:B------:R-:W-:Y:S02]  /*cf20*/  UISETP.NE.AND UP0, UPT, UR6, URZ, UPT ;  /* 0x0000003f0600728c */ /* 0x000fe4000bf05270 */
[----:B------:R-:W-:-:S09]  /*cf30*/  @!UP1 UIADD3 UR5, -UR5, URZ, URZ ;  /* 0x0000003f05059290 */ /* 0x000fd2000fffe13f */
[----:B------:R-:W-:-:S07]  /*cf40*/  @!UP0 ULOP3.LUT UR5, URZ, UR6, URZ, 0x33, !UPT ;  /* 0x000000063f058292 */ /* 0x000fce000f8e333f */
[----:B------:R-:W-:-:S05]  /*cf50*/  UMOV UR41, UR5 ;  /* 0x0000000500297c82 */ /* 0x000fca0008000000 */
.L_x_3220:
[----:B------:R-:W-:Y:S01]  /*cf60*/  UIMAD UR39, UR43, UR41, URZ ;  /* 0x000000292b2772a4 */ /* 0x000fe2000f8e023f */
[----:B------:R-:W-:Y:S02]  /*cf70*/  IMAD.U32 R2, RZ, RZ, UR40 ;  /* 0x00000028ff027e24 */ /* 0x000fe4000f8e00ff */
[----:B------:R-:W-:Y:S02]  /*cf80*/  IMAD.MOV.U32 R6, RZ, RZ, RZ ;  /* 0x000000ffff067224 */ /* 0x000fe400078e00ff */
[----:B------:R-:W-:Y:S02]  /*cf90*/  IMAD.MOV.U32 R9, RZ, RZ, 0x1 ;  /* 0x00000001ff097424 */ /* 0x000fe400078e00ff */
[----:B------:R-:W-:-:S05]  /*cfa0*/  IMAD.U32 R3, RZ, RZ, UR39 ;  /* 0x00000027ff037e24 */ /* 0x000fca000f8e00ff */
[----:B------:R-:W-:-:S04]  /*cfb0*/  VIADDMNMX R19, R3, UR41, R2, PT ;  /* 0x0000002903137c46 */ /* 0x000fc8000b800102 */
[----:B------:R-:W-:Y:S01]  /*cfc0*/  ISETP.GT.AND P0, PT, R19, UR39, PT ;  /* 0x0000002713007c0c */ /* 0x000fe2000bf04270 */
        /* <DEDUP_REMOVED lines=25> */
.L_x_3221:
        /* <DEDUP_REMOVED lines=20> */
.L_x_3223:
        /* <DEDUP_REMOVED lines=15> */
.L_x_3222:
[----:B------:R-:W-:Y:S01]  /*d390*/  ULDC.64 UR4, c[0x0][0xaf0] ;  /* 0x0002bc0000047ab9 */ /* 0x000fe20000000a00 */
[----:B------:R-:W-:Y:S01]  /*d3a0*/  IMAD.U32 R18, RZ, RZ, UR44 ;  /* 0x0000002cff127e24 */ /* 0x000fe2000f8e00ff */
[----:B------:R-:W-:Y:S01]  /*d3b0*/  UISETP.NE.U32.AND UP0, UPT, UR4, URZ, UPT ;  /* 0x0000003f0400728c */ /* 0x000fe2000bf05070 */
[----:B------:R-:W0:Y:S01]  /*d3c0*/  LDC.64 R4, c[0x0][0x418] ;  /* 0x00010600ff047b82 */ /* 0x000e220000000a00 */
[----:B------:R-:W-:Y:S02]  /*d3d0*/  ULDC.64 UR6, c[0x0][0x208] ;  /* 0x0000820000067ab9 */ /* 0x000fe40000000a00 */
[----:B------:R-:W-:-:S06]  /*d3e0*/  UISETP.NE.AND.EX UP0, UPT, UR5, URZ, UPT, UP0 ;  /* 0x0000003f0500728c */ /* 0x000fcc000bf05300 */
[----:B------:R-:W-:-:S05]  /*d3f0*/  PLOP3.LUT P0, PT, PT, PT, UP0, 0x80, 0x0 ;  /* 0x000000000000781c */ /* 0x000fca0003f0f008 */
[----:B------:R-:W-:Y:S02]  /*d400*/  @UP0 ULDC.64 UR4, c[0x0][0xaf0] ;  /* 0x0002bc0000040ab9 */ /* 0x000fe40000000a00 */
[----:B------:R-:W-:-:S06]  /*d410*/  @UP0 UIMAD.WIDE UR4, UR44, 0x4, UR4 ;  /* 0x000000042c0408a5 */ /* 0x000fcc000f8e0204 */
[----:B------:R-:W-:Y:S02]  /*d420*/  IMAD.U32 R2, RZ, RZ, UR4 ;  /* 0x00000004ff027e24 */ /* 0x000fe4000f8e00ff */
[----:B------:R-:W-:-:S05]  /*d430*/  IMAD.U32 R3, RZ, RZ, UR5 ;  /* 0x00000005ff037e24 */ /* 0x000fca000f8e00ff */
[----:B------:R-:W2:Y:S01]  /*d440*/  @P0 LDG.E R18, desc[UR6][R2.64] ;  /* 0x0000000602120981 */ /* 0x000ea2000c1e1900 */
[----:B0-----:R-:W-:Y:S01]  /*d450*/  ISETP.NE.U32.AND P0, PT, R4, RZ, PT ;  /* 0x000000ff0400720c */ /* 0x001fe20003f05070 */
[----:B------:R-:W-:Y:S01]  /*d460*/  UMOV UR4, 0xffffffff ;  /* 0xffffffff00047882 */ /* 0x000fe20000000000 */
[----:B------:R-:W-:Y:S01]  /*d470*/  LOP3.LUT R17, R17, 0xfffffffe, RZ, 0xc0, !PT ;  /* 0xfffffffe11117812 */ /* 0x000fe200078ec0ff */
[----:B------:R-:W0:Y:S01]  /*d480*/  S2R R16, SR_TID.X ;  /* 0x0000000000107919 */ /* 0x000e220000002100 */
[----:B------:R-:W-:Y:S01]  /*d490*/  ISETP.NE.AND.EX P1, PT, R5, RZ, PT, P0 ;  /* 0x000000ff0500720c */ /* 0x000fe20003f25300 */
[----:B------:R-:W-:-:S12]  /*d4a0*/  VIADD R0, R19, 0xffffffff ;  /* 0xffffffff13007836 */ /* 0x000fd80000000000 */
[----:B------:R-:W-:Y:S02]  /*d4b0*/  @P1 LOP3.LUT R17, R17, 0x1, RZ, 0xfc, !PT ;  /* 0x0000000111111812 */ /* 0x000fe400078efcff */
[----:B0-----:R-:W-:-:S04]  /*d4c0*/  SHF.R.U32.HI R6, RZ, 0x5, R16 ;  /* 0x00000005ff067819 */ /* 0x001fc80000011610 */
[----:B------:R-:W-:Y:S02]  /*d4d0*/  LOP3.LUT R6, R6, 0x3, RZ, 0xc0, !PT ;  /* 0x0000000306067812 */ /* 0x000fe400078ec0ff */
[----:B--2---:R-:W-:Y:S02]  /*d4e0*/  SHF.R.S32.HI R19, RZ, 0x1f, R18 ;  /* 0x0000001fff137819 */ /* 0x004fe40000011412 */
[----:B------:R-:W-:Y:S01]  /*d4f0*/  SEL R16, R18, RZ, !P1 ;  /* 0x000000ff12107207 */ /* 0x000fe20004800000 */
[----:B------:R-:W-:Y:S06]  /*d500*/  BRA.DIV UR4, `(.L_x_3224) ;  /* 0x0000004e04a07947 */ /* 0x000fec000b800000 */
[----:B------:R0:W1:Y:S02]  /*d510*/  SHFL.IDX PT, R14, R6, RZ, 0x1f ;  /* 0x00001fff060e7589 */ /* 0x00006400000e0000 */
.L_x_3324:
[----:B------:R2:W-:Y:S01]  /*d520*/  STL [R1+0x8], R0 ;  /* 0x0000080001007387 */ /* 0x0005e20000100800 */
[----:B-1----:R-:W-:Y:S02]  /*d530*/  ISETP.NE.AND P0, PT, R14, RZ, PT ;  /* 0x000000ff0e00720c */ /* 0x002fe40003f05270 */
[----:B------:R-:W-:Y:S02]  /*d540*/  PLOP3.LUT P2, PT, PT, PT, PT, 0x8, 0x0 ;  /* 0x000000000000781c */ /* 0x000fe40003f4e170 */
[----:B------:R-:W-:-:S11]  /*d550*/  LOP3.LUT R17, R17, 0xfffffffd, RZ, 0xc0, !PT ;  /* 0xfffffffd11117812 */ /* 0x000fd600078ec0ff */
[----:B------:R-:W-:Y:S01]  /*d560*/  @P2 LOP3.LUT R17, R17, 0x2, RZ, 0xfc, !PT ;  /* 0x0000000211112812 */ /* 0x000fe200078efcff */
[----:B--2---:R-:W-:Y:S06]  /*d570*/  @P0 BRA `(.L_x_3225) ;  /* 0x0000000000ec0947 */ /* 0x004fec0003800000 */
[----:B------:R-:W-:-:S03]  /*d580*/  UMOV UR4, 0xffffffff ;  /* 0xffffffff00047882 */ /* 0x000fc60000000000 */
[----:B------:R-:W-:Y:S05]  /*d590*/  BRA.DIV UR4, `(.L_x_3226) ;  /* 0x0000004e049c7947 */ /* 0x000fea000b800000 */
[----:B------:R-:W-:-:S13]  /*d5a0*/  ELECT P6, URZ, PT ;  /* 0x00000000003f782f */ /* 0x000fda00038c0000 */
.L_x_3327:
[----:B------:R-:W-:Y:S05]  /*d5b0*/  @!P6 BRA `(.L_x_3225) ;  /* 0x0000000000dce947 */ /* 0x000fea0003800000 */
[----:B------:R-:W-:Y:S01]  /*d5c0*/  IMAD.MOV.U32 R16, RZ, RZ, R18 ;  /* 0x000000ffff107224 */ /* 0x000fe200078e0012 */
[----:B------:R-:W-:Y:S06]  /*d5d0*/  @!P1 BRA `(.L_x_3227) ;  /* 0x0000000000549947 */ /* 0x000fec0003800000 */
[----:B------:R-:W-:Y:S01]  /*d5e0*/  IMAD.MOV.U32 R8, RZ, RZ, R0 ;  /* 0x000000ffff087224 */ /* 0x000fe200078e0000 */
[----:B------:R-:W-:Y:S01]  /*d5f0*/  ULDC.64 UR4, c[0x0][0x428] ;  /* 0x00010a0000047ab9 */ /* 0x000fe20000000a00 */
[----:B------:R-:W1:Y:S01]  /*d600*/  LDC R0, c[0x0][0x43c] ;  /* 0x00010f00ff007b82 */ /* 0x000e620000000800 */
[----:B------:R-:W-:Y:S01]  /*d610*/  IMAD R7, R19, UR4, RZ ;  /* 0x0000000413077c24 */ /* 0x000fe2000f8e02ff */
[----:B------:R-:W-:Y:S01]  /*d620*/  ULDC.64 UR6, c[0x0][0x208] ;  /* 0x0000820000067ab9 */ /* 0x000fe20000000a00 */
[----:B0-----:R-:W-:Y:S02]  /*d630*/  IMAD.MOV.U32 R6, RZ, RZ, R8 ;  /* 0x000000ffff067224 */ /* 0x001fe400078e0008 */
        /* <DEDUP_REMOVED lines=12> */
[----:B------:R-:W-:-:S04]  /*d700*/  IMAD.MOV R3, RZ, RZ, -R6 ;  /* 0x000000ffff037224 */ /* 0x000fc800078e0a06 */
[----:B------:R-:W-:-:S05]  /*d710*/  IMAD R8, R0, R3, R8 ;  /* 0x0000000300087224 */ /* 0x000fca00078e0208 */
[----:B------:R1:W-:Y:S02]  /*d720*/  STL [R1+0x8], R8 ;  /* 0x0000080801007387 */ /* 0x0003e40000100800 */
.L_x_3227:
[----:B------:R-:W-:Y:S01]  /*d730*/  IMAD.MOV.U32 R0, RZ, RZ, 0x1 ;  /* 0x00000001ff007424 */ /* 0x000fe200078e00ff */
[----:B-1----:R-:W1:Y:S04]  /*d740*/  S2R R8, SR_TID.X ;  /* 0x0000000000087919 */ /* 0x002e680000002100 */
[----:B------:R-:W-:-:S04]  /*d750*/  SHF.L.U32 R0, R0, 0x1f, RZ ;  /* 0x0000001f00007819 */ /* 0x000fc800000006ff */
[----:B------:R-:W2:Y:S01]  /*d760*/  SYNCS.PHASECHK.TRANS64.TRYWAIT P0, [UR38+0x38840], R0 ;  /* 0x03884000ff0075a7 */ /* 0x000ea20008000166 */
[----:B-1----:R-:W-:-:S04]  /*d770*/  LOP3.LUT R2, R8, 0x7f, RZ, 0xc0, !PT ;  /* 0x0000007f08027812 */ /* 0x002fc800078ec0ff */
[----:B------:R-:W-:Y:S01]  /*d780*/  ISETP.NE.AND P1, PT, R2, RZ, PT ;  /* 0x000000ff0200720c */ /* 0x000fe20003f25270 */
[----:B--2---:R-:W-:-:S12]  /*d790*/  @!P0 BRA `(.L_x_3228) ;  /* 0x0000004c003c8947 */ /* 0x004fd80003800000 */
.L_x_3328:
[----:B------:R-:W-:Y:S05]  /*d7a0*/  @P1 BRA `(.L_x_3229) ;  /* 0x0000000000181947 */ /* 0x000fea0003800000 */
[----:B------:R-:W2:Y:S01]  /*d7b0*/  S2R R2, SR_TID.X ;  /* 0x0000000000027919 */ /* 0x000ea20000002100 */
[----:B-1----:R-:W-:-:S04]  /*d7c0*/  IMAD.MOV.U32 R0, RZ, RZ, 0x2000 ;  /* 0x00002000ff007424 */ /* 0x002fc800078e00ff */
[----:B------:R3:W-:Y:S01]  /*d7d0*/  SYNCS.ARRIVE.TRANS64 RZ, [UR38+0x38830], R0 ;  /* 0x03883000ffff79a7 */ /* 0x0007e20008000026 */
[----:B--2---:R-:W-:-:S13]  /*d7e0*/  LOP3.LUT P0, RZ, R2, 0x1f, RZ, 0xc0, !PT ;  /* 0x0000001f02ff7812 */ /* 0x004fda000780c0ff */
[----:B---3--:R-:W-:Y:S05]  /*d7f0*/  @!P0 BRA `(.L_x_3229) ;  /* 0x0000000000048947 */ /* 0x008fea0003800000 */
[----:B------:R-:W-:Y:S01]  /*d800*/  BPT.TRAP 0x1 ;  /* 0x000000040000795c */ /* 0x000fe20000300000 */
.L_x_3229:
[----:B-1----:R-:W2:Y:S01]  /*d810*/  LDL R0, [R1+0x8] ;  /* 0x0000080001007983 */ /* 0x002ea20000100800 */
[----:B------:R-:W-:Y:S01]  /*d820*/  ULDC.64 UR4, c[0x0][0x198] ;  /* 0x0000660000047ab9 */ /* 0x000fe20000000a00 */
[----:B-----5:R-:W-:Y:S01]  /*d830*/  R2UR UR13, R16 ;  /* 0x00000000100d72ca */ /* 0x020fe200000e0000 */
[----:B------:R-:W-:Y:S01]  /*d840*/  UIADD3 UR4, UP0, UR4, 0x370, URZ ;  /* 0x0000037004047890 */ /* 0x000fe2000ff1e03f */
[----:B------:R-:W-:Y:S01]  /*d850*/  PLOP3.LUT P0, PT, PT, PT, PT, 0x80, 0x0 ;  /* 0x000000000000781c */ /* 0x000fe20003f0f070 */
[----:B------:R-:W-:Y:S01]  /*d860*/  UIADD3 UR8, UR38, 0x22400, URZ ;  /* 0x0002240026087890 */ /* 0x000fe2000fffe03f */
[----:B------:R-:W-:Y:S01]  /*d870*/  LOP3.LUT R17, R17, 0xfffffffd, RZ, 0xc0, !PT ;  /* 0xfffffffd11117812 */ /* 0x000fe200078ec0ff */
[----:B------:R-:W-:Y:S02]  /*d880*/  UIADD3 UR9, UR38, 0x38830, URZ ;  /* 0x0003883026097890 */ /* 0x000fe4000fffe03f */
[----:B------:R-:W-:Y:S01]  /*d890*/  UIADD3.X UR5, URZ, UR5, URZ, UP0, !UPT ;  /* 0x000000053f057290 */ /* 0x000fe200087fe43f */
[----:B------:R-:W-:Y:S01]  /*d8a0*/  UMOV UR6, 0x0 ;  /* 0x0000000000067882 */ /* 0x000fe20000000000 */
[----:B------:R-:W-:Y:S01]  /*d8b0*/  UMOV UR7, 0x14f00000 ;  /* 0x14f0000000077882 */ /* 0x000fe20000000000 */
[----:B------:R-:W-:Y:S01]  /*d8c0*/  UMOV UR10, URZ ;  /* 0x0000003f000a7c82 */ /* 0x000fe20008000000 */
[----:B------:R-:W-:-:S04]  /*d8d0*/  UMOV UR12, UR36 ;  /* 0x00000024000c7c82 */ /* 0x000fc80008000000 */
[----:B------:R-:W-:Y:S02]  /*d8e0*/  @P0 LOP3.LUT R17, R17, 0x2, RZ, 0xfc, !PT ;  /* 0x0000000211110812 */ /* 0x000fe400078efcff */
[----:B--2---:R-:W-:-:S13]  /*d8f0*/  R2UR UR11, R0 ;  /* 0x00000000000b72ca */ /* 0x004fda00000e0000 */
[----:B------:R-:W-:-:S09]  /*d900*/  USHF.L.U32 UR11, UR11, 0x6, URZ ;  /* 0x000000060b0b7899 */ /* 0x000fd2000800063f */
[----:B------:R1:W-:Y:S02]  /*d910*/  UTMALDG.4D [UR8], [UR4], desc[UR6] ;  /* 0x00000608040075b4 */ /* 0x0003e40008019000 */
[----:B-1----:R-:W-:Y:S01]  /*d920*/  NOP ;  /* 0x0000000000007918 */ /* 0x002fe20000000000 */
.L_x_3225:
[----:B------:R-:W-:Y:S05]  /*d930*/  WARPSYNC.ALL ;  /* 0x0000000000007948 */ /* 0x000fea0003800000 */
[----:B------:R-:W-:Y:S01]  /*d940*/  UIADD3 UR4, UR38, 0x20400, URZ ;  /* 0x0002040026047890 */ /* 0x000fe2000fffe03f */
[----:B------:R-:W-:Y:S01]  /*d950*/  BAR.SYNC.DEFER_BLOCKING 0x8, 0x100 ;  /* 0x0204000000007b1d */ /* 0x000fe20000010000 */
[----:B------:R-:W-:Y:S02]  /*d960*/  USHF.R.S32.HI UR42, URZ, 0x1f, UR36 ;  /* 0x0000001f3f2a7899 */ /* 0x000fe40008011424 */
[----:B------:R-:W-:Y:S02]  /*d970*/  ULOP3.LUT UP0, URZ, UR4, 0x3ff, URZ, 0xc0, !UPT ;  /* 0x000003ff043f7892 */ /* 0x000fe4000f80c03f */
[----:B------:R-:W-:-:S04]  /*d980*/  USHF.R.S32.HI UR45, URZ, 0x1f, UR44 ;  /* 0x0000001f3f2d7899 */ /* 0x000fc8000801142c */
        /* <DEDUP_REMOVED lines=8> */
[----:B------:R-:W-:Y:S02]  /*da10*/  IMAD.U32 R5, RZ, RZ, UR5 ;  /* 0x00000005ff057e24 */ /* 0x000fe4000f8e00ff */
[----:B0-----:R-:W-:Y:S02]  /*da20*/  IMAD.U32 R6, RZ, RZ, UR6 ;  /* 0x00000006ff067e24 */ /* 0x001fe4000f8e00ff */
        /* <DEDUP_REMOVED lines=8> */
.L_x_3230:
[----:B------:R-:W1:Y:S01]  /*dab0*/  LDC R7, c[0x0][0x448] ;  /* 0x00011200ff077b82 */ /* 0x000e620000000800 */
[----:B------:R-:W2:Y:S01]  /*dac0*/  S2R R13, SR_TID.X ;  /* 0x00000000000d7919 */ /* 0x000ea20000002100 */
[----:B------:R-:W-:Y:S02]  /*dad0*/  ULDC.64 UR8, c[0x0][0x2d8] ;  /* 0x0000b60000087ab9 */ /* 0x000fe40000000a00 */
[----:B------:R-:W-:Y:S01]  /*dae0*/  UIMAD UR6, UR42, UR8, URZ ;  /* 0x000000082a0672a4 */ /* 0x000fe2000f8e023f */
[----:B------:R-:W3:Y:S01]  /*daf0*/  S2R R12, SR_CTAID.X ;  /* 0x00000000000c7919 */ /* 0x000ee20000002500 */
[----:B------:R-:W-:Y:S02]  /*db00*/  UIMAD.WIDE.U32 UR4, UR36, UR8, URZ ;  /* 0x00000008240472a5 */ /* 0x000fe4000f8e003f */
[----:B------:R-:W-:-:S03]  /*db10*/  UIMAD UR6, UR36, UR9, UR6 ;  /* 0x00000009240672a4 */ /* 0x000fc6000f8e0206 */
[----:B------:R-:W-:Y:S01]  /*db20*/  ULDC.64 UR8, c[0x0][0x2e0] ;  /* 0x0000b80000087ab9 */ /* 0x000fe20000000a00 */
[----:B------:R-:W-:Y:S02]  /*db30*/  UIADD3 UR5, UR5, UR6, URZ ;  /* 0x0000000605057290 */ /* 0x000fe4000fffe03f */
[----:B------:R-:W-:Y:S02]  /*db40*/  UIMAD UR7, UR45, UR8, URZ ;  /* 0x000000082d0772a4 */ /* 0x000fe4000f8e023f */
[----:B------:R-:W-:Y:S02]  /*db50*/  UIMAD.WIDE.U32 UR4, UR44, UR8, UR4 ;  /* 0x000000082c0472a5 */ /* 0x000fe4000f8e0004 */
[----:B------:R-:W-:-:S04]  /*db60*/  UIMAD UR6, UR44, UR9, UR7 ;  /* 0x000000092c0672a4 */ /* 0x000fc8000f8e0207 */
[----:B------:R-:W-:Y:S01]  /*db70*/  IMAD.U32 R4, RZ, RZ, UR4 ;  /* 0x00000004ff047e24 */ /* 0x000fe2000f8e00ff */
[----:B------:R-:W-:Y:S01]  /*db80*/  UIADD3 UR6, UR5, UR6, URZ ;  /* 0x0000000605067290 */ /* 0x000fe2000fffe03f */
[----:B-1----:R-:W-:Y:S02]  /*db90*/  ISETP.NE.AND P0, PT, R7, 0x1, PT ;  /* 0x000000010700780c */ /* 0x002fe40003f05270 */
[----:B------:R-:W-:Y:S01]  /*dba0*/  IMAD.MOV.U32 R2, RZ, RZ, R4 ;  /* 0x000000ffff027224 */ /* 0x000fe200078e0004 */
[C---:B--2---:R-:W-:Y:S01]  /*dbb0*/  LOP3.LUT R8, R13.reuse, 0x7f, RZ, 0xc0, !PT ;  /* 0x0000007f0d087812 */ /* 0x044fe200078ec0ff */
[----:B------:R-:W-:-:S09]  /*dbc0*/  IMAD.SHL.U32 R3, R13, 0x10, RZ ;  /* 0x000000100d037824 */ /* 0x000fd200078e00ff */
[----:B------:R-:W1:Y:S01]  /*dbd0*/  @P0 LDC R0, c[0x0][0x44c] ;  /* 0x00011300ff000b82 */ /* 0x000e620000000800 */
[----:B0-----:R-:W-:-:S04]  /*dbe0*/  SHF.R.U32.HI R6, RZ, 0x3, R8 ;  /* 0x00000003ff067819 */ /* 0x001fc80000011608 */
[----:B------:R-:W-:-:S03]  /*dbf0*/  LOP3.LUT R3, R6, 0x70, R3, 0xf8, !PT ;  /* 0x0000007006037812 */ /* 0x000fc600078ef803 */
[----:B------:R-:W0:Y:S02]  /*dc00*/  @P0 LDC R5, c[0x0][0x450] ;  /* 0x00011400ff050b82 */ /* 0x000e240000000800 */
[----:B---3--:R-:W-:Y:S02]  /*dc10*/  IMAD R10, R12, 0x40, R3 ;  /* 0x000000400c0a7824 */ /* 0x008fe400078e0203 */
[----:B------:R-:W-:Y:S02]  /*dc20*/  IMAD.U32 R3, RZ, RZ, UR6 ;  /* 0x00000006ff037e24 */ /* 0x000fe4000f8e00ff */
[----:B------:R-:W-:Y:S02]  /*dc30*/  IMAD.MOV.U32 R9, RZ, RZ, R10 ;  /* 0x000000ffff097224 */ /* 0x000fe400078e000a */
[----:B-1----:R-:W-:-:S05]  /*dc40*/  @P0 IMAD.HI.U32 R0, R10, R0, RZ ;  /* 0x000000000a000227 */ /* 0x002fca00078e00ff */
[----:B0-----:R-:W-:Y:S01]  /*dc50*/  @P0 SHF.R.U32.HI R9, RZ, R5, R0 ;  /* 0x00000005ff090219 */ /* 0x001fe20000011600 */
[----:B------:R-:W-:Y:S01]  /*dc60*/  IMAD.U32 R5, RZ, RZ, UR5 ;  /* 0x00000005ff057e24 */ /* 0x000fe2000f8e00ff */
[----:B------:R-:W-:Y:S02]  /*dc70*/  ULDC.64 UR4, c[0x0][0x2d0] ;  /* 0x0000b40000047ab9 */ /* 0x000fe40000000a00 */
[--C-:B------:R-:W-:Y:S01]  /*dc80*/  SHF.R.S32.HI R0, RZ, 0x1f, R9.reuse ;  /* 0x0000001fff007819 */ /* 0x100fe20000011409 */
[----:B------:R-:W-:Y:S02]  /*dc90*/  IMAD.MOV R4, RZ, RZ, -R9 ;  /* 0x000000ffff047224 */ /* 0x000fe400078e0a09 */
[----:B------:R-:W-:-:S04]  /*dca0*/  IMAD.WIDE.U32 R2, R9, UR4, R2 ;  /* 0x0000000409027c25 */ /* 0x000fc8000f8e0002 */
[----:B------:R-:W-:Y:S02]  /*dcb0*/  IMAD R0, R0, UR4, RZ ;  /* 0x0000000400007c24 */ /* 0x000fe4000f8e02ff */
[----:B------:R-:W-:Y:S02]  /*dcc0*/  IMAD R5, R7, R4, R10 ;  /* 0x0000000407057224 */ /* 0x000fe400078e020a */
[----:B------:R-:W-:Y:S01]  /*dcd0*/  IMAD R11, R9, UR5, R0 ;  /* 0x00000005090b7c24 */ /* 0x000fe2000f8e0200 */
[----:B------:R-:W-:Y:S02]  /*dce0*/  ULDC.64 UR4, c[0x0][0x2c8] ;  /* 0x0000b20000047ab9 */ /* 0x000fe40000000a00 */
[----:B------:R-:W-:Y:S01]  /*dcf0*/  SHF.R.S32.HI R0, RZ, 0x1f, R5 ;  /* 0x0000001fff007819 */ /* 0x000fe20000011405 */
[----:B------:R-:W-:-:S04]  /*dd00*/  IMAD.IADD R3, R3, 0x1, R11 ;  /* 0x0000000103037824 */ /* 0x000fc800078e020b */
        /* <DEDUP_REMOVED lines=9> */
[C---:B------:R-:W-:Y:S02]  /*dda0*/  LOP3.LUT R10, R2.reuse, 0x38, RZ, 0xc0, !PT ;  /* 0x00000038020a7812 */ /* 0x040fe400078ec0ff */
[----:B------:R-:W-:Y:S02]  /*ddb0*/  LOP3.LUT R2, R2, 0x1f8, RZ, 0xc0, !PT ;  /* 0x000001f802027812 */ /* 0x000fe400078ec0ff */
[----:B------:R-:W-:Y:S01]  /*ddc0*/  ISETP.GE.AND P0, PT, R10, UR4, PT ;  /* 0x000000040a007c0c */ /* 0x000fe2000bf06270 */
[----:B------:R-:W-:Y:S01]  /*ddd0*/  UMOV UR4, 0xffffffff ;  /* 0xffffffff00047882 */ /* 0x000fe20000000000 */
[----:B------:R-:W-:Y:S01]  /*dde0*/  LOP3.LUT R5, R2, 0x38, R13, 0x78, !PT ;  /* 0x0000003802057812 */ /* 0x000fe200078e780d */
[----:B------:R-:W-:-:S05]  /*ddf0*/  IMAD.SHL.U32 R2, R8, 0x8, RZ ;  /* 0x0000000808027824 */ /* 0x000fca00078e00ff */
[----:B------:R-:W-:Y:S01]  /*de00*/  LOP3.LUT R8, R5, 0x200, R2, 0xf8, !PT ;  /* 0x0000020005087812 */ /* 0x000fe200078ef802 */
[----:B------:R-:W-:Y:S06]  /*de10*/  BRA.DIV UR4, `(.L_x_3231) ;  /* 0x0000004604b47947 */ /* 0x000fec000b800000 */
[----:B------:R-:W0:Y:S01]  /*de20*/  S2R R4, SR_CTAID.X ;  /* 0x0000000000047919 */ /* 0x000e220000002500 */
[----:B------:R-:W-:Y:S01]  /*de30*/  ULDC UR4, c[0x0][0x288] ;  /* 0x0000a20000047ab9 */ /* 0x000fe20000000800 */
[----:B------:R-:W-:Y:S01]  /*de40*/  ULDC.64 UR6, c[0x0][0x208] ;  /* 0x0000820000067ab9 */ /* 0x000fe20000000a00 */
[----:B------:R-:W-:Y:S01]  /*de50*/  IMAD R2, R7, UR4, RZ ;  /* 0x0000000407027c24 */ /* 0x000fe2000f8e02ff */
[----:B------:R-:W1:Y:S01]  /*de60*/  SHFL.IDX PT, R14, R0, RZ, 0x181f ;  /* 0x00181fff000e7589 */ /* 0x000e6200000e0000 */
[----:B0-----:R-:W-:-:S03]  /*de70*/  IMAD R11, R4, 0x40, R6 ;  /* 0x00000040040b7824 */ /* 0x001fc600078e0206 */
[----:B------:R-:W0:Y:S01]  /*de80*/  SHFL.IDX PT, R4, R3, RZ, 0x181f ;  /* 0x00181fff03047589 */ /* 0x000e2200000e0000 */
[C---:B------:R-:W-:Y:S01]  /*de90*/  VIADD R12, R11.reuse, 0x10 ;  /* 0x000000100b0c7836 */ /* 0x040fe20000000000 */
[----:B------:R-:W-:Y:S02]  /*dea0*/  ISETP.GE.AND P1, PT, R11, R2, PT ;  /* 0x000000020b00720c */ /* 0x000fe40003f26270 */
[----:B------:R-:W-:Y:S04]  /*deb0*/  STL [R1+0x4], R11 ;  /* 0x0000040b01007387 */ /* 0x000fe80000100800 */
[----:B------:R-:W-:Y:S07]  /*dec0*/  STL [R1+0xc], R12 ;  /* 0x00000c0c01007387 */ /* 0x000fee0000100800 */
[----:B-1----:R-:W-:-:S02]  /*ded0*/  @!P1 LEA R14, P2, R10, R14, 0x1 ;  /* 0x0000000e0a0e9211 */ /* 0x002fc400078408ff */
[----:B------:R-:W-:-:S03]  /*dee0*/  @!P1 LEA R9, R8, UR38, 0x1 ;  /* 0x0000002608099c11 */ /* 0x000fc6000f8e08ff */
[----:B0-----:R-:W-:Y:S02]  /*def0*/  @!P1 IMAD.X R5, RZ, RZ, R4, P2 ;  /* 0x000000ffff059224 */ /* 0x001fe400010e0604 */
[----:B------:R-:W-:Y:S02]  /*df00*/  @!P1 IMAD.MOV.U32 R4, RZ, RZ, R14 ;  /* 0x000000ffff049224 */ /* 0x000fe400078e000e */
[----:B------:R-:W0:Y:S04]  /*df10*/  SHFL.IDX PT, R14, R0, 0x1, 0x181f ;  /* 0x00381f00000e7f89 */ /* 0x000e2800000e0000 */
[----:B------:R1:W-:Y:S01]  /*df20*/  @!P1 LDGSTS.E.BYPASS.LTC128B.128 [R9+0x20400], desc[UR6][R4.64], !P0 ;  /* 0x2040000004099fae */ /* 0x0003e2000c101d46 */
[----:B------:R-:W-:-:S03]  /*df30*/  ISETP.GE.AND P1, PT, R12, R2, PT ;  /* 0x000000020c00720c */ /* 0x000fc60003f26270 */
[----:B-1----:R-:W1:Y:S01]  /*df40*/  SHFL.IDX PT, R4, R3, 0x1, 0x181f ;  /* 0x00381f0003047f89 */ /* 0x002e6200000e0000 */
[----:B------:R-:W-:-:S09]  /*df50*/  VIADD R9, R11, 0x20 ;  /* 0x000000200b097836 */ /* 0x000fd20000000000 */
[----:B------:R-:W-:Y:S01]  /*df60*/  @!P1 LEA R7, R8, UR38, 0x1 ;  /* 0x0000002608079c11 */ /* 0x000fe2000f8e08ff */
[----:B------:R-:W-:Y:S01]  /*df70*/  STL [R1+0x10], R9 ;  /* 0x0000100901007387 */ /* 0x000fe20000100800 */
[----:B0-----:R-:W-:-:S03]  /*df80*/  @!P1 LEA R6, P2, R10, R14, 0x1 ;  /* 0x0000000e0a069211 */ /* 0x001fc600078408ff */
[----:B------:R-:W0:Y:S02]  /*df90*/  SHFL.IDX PT, R14, R0, 0x2, 0x181f ;  /* 0x00581f00000e7f89 */ /* 0x000e2400000e0000 */
[----:B-1----:R-:W-:Y:S02]  /*dfa0*/  @!P1 IMAD.X R5, RZ, RZ, R4, P2 ;  /* 0x000000ffff059224 */ /* 0x002fe400010e0604 */
[----:B------:R-:W-:-:S05]  /*dfb0*/  @!P1 IMAD.MOV.U32 R4, RZ, RZ, R6 ;  /* 0x000000ffff049224 */ /* 0x000fca00078e0006 */
[----:B------:R1:W-:Y:S01]  /*dfc0*/  @!P1 LDGSTS.E.BYPASS.LTC128B.128 [R7+0x20c00], desc[UR6][R4.64], !P0 ;  /* 0x20c0000004079fae */ /* 0x0003e2000c101d46 */
[----:B------:R-:W-:-:S03]  /*dfd0*/  ISETP.GE.AND P1, PT, R9, R2, PT ;  /* 0x000000020900720c */ /* 0x000fc60003f26270 */
[----:B-1----:R-:W1:Y:S10]  /*dfe0*/  SHFL.IDX PT, R4, R3, 0x2, 0x181f ;  /* 0x00581f0003047f89 */ /* 0x002e7400000e0000 */
[----:B0-----:R-:W-:-:S02]  /*dff0*/  @!P1 LEA R5, P2, R10, R14, 0x1 ;  /* 0x0000000e0a059211 */ /* 0x001fc400078408ff */
[----:B------:R-:W-:Y:S01]  /*e000*/  @!P1 LEA R6, R8, UR38, 0x1 ;  /* 0x0000002608069c11 */ /* 0x000fe2000f8e08ff */
[----:B------:R-:W0:Y:S04]  /*e010*/  SHFL.IDX PT, R3, R3, 0x3, 0x181f ;  /* 0x00781f0003037f89 */ /* 0x000e2800000e0000 */
[----:B------:R2:W3:Y:S01]  /*e020*/  SHFL.IDX PT, R14, R0, 0x3, 0x181f ;  /* 0x00781f00000e7f89 */ /* 0x0004e200000e0000 */
[----:B-1----:R-:W-:-:S05]  /*e030*/  @!P1 IMAD.X R4, RZ, RZ, R4, P2 ;  /* 0x000000ffff049224 */ /* 0x002fca00010e0604 */
[----:B------:R-:W-:-:S04]  /*e040*/  @!P1 LOP3.LUT R5, R5, R4, RZ, 0x3c, !PT ;  /* 0x0000000405059212 */ /* 0x000fc800078e3cff */
[----:B------:R-:W-:-:S04]  /*e050*/  @!P1 LOP3.LUT R4, R5, R4, RZ, 0x3c, !PT ;  /* 0x0000000405049212 */ /* 0x000fc800078e3cff */
[----:B------:R-:W-:-:S05]  /*e060*/  @!P1 LOP3.LUT R5, R5, R4, RZ, 0x3c, !PT ;  /* 0x0000000405059212 */ /* 0x000fca00078e3cff */
[----:B0--3--:R2:W-:Y:S02]  /*e070*/  @!P1 LDGSTS.E.BYPASS.LTC128B.128 [R6+0x21400], desc[UR6][R4.64], !P0 ;  /* 0x2140000004069fae */ /* 0x0095e4000c101d46 */
.L_x_3337:
[----:B--2---:R-:W2:Y:S01]  /*e080*/  LDL R0, [R1+0x4] ;  /* 0x0000040001007983 */ /* 0x004ea20000100800 */
[----:B------:R-:W-:Y:S01]  /*e090*/  ULDC.64 UR4, c[0x0][0x208] ;  /* 0x0000820000047ab9 */ /* 0x000fe20000000a00 */
[----:B--2---:R-:W-:-:S05]  /*e0a0*/  VIADD R0, R0, 0x30 ;  /* 0x0000003000007836 */ /* 0x004fca0000000000 */
[----:B------:R-:W-:Y:S01]  /*e0b0*/  ISETP.GE.AND P1, PT, R0, R2, PT ;  /* 0x000000020000720c */ /* 0x000fe20003f26270 */
[----:B------:R0:W-:-:S12]  /*e0c0*/  STL [R1+0x20], R0 ;  /* 0x0000200001007387 */ /* 0x0001d80000100800 */
[----:B------:R-:W-:Y:S02]  /*e0d0*/  @!P1 LEA R2, P2, R10, R14, 0x1 ;  /* 0x0000000e0a029211 */ /* 0x000fe400078408ff */
[----:B------:R-:W-:-:S03]  /*e0e0*/  @!P1 LEA R5, R8, UR38, 0x1 ;  /* 0x0000002608059c11 */ /* 0x000fc6000f8e08ff */
[----:B------:R-:W-:-:S05]  /*e0f0*/  @!P1 IMAD.X R3, RZ, RZ, R3, P2 ;  /* 0x000000ffff039224 */ /* 0x000fca00010e0603 */
[----:B------:R-:W-:Y:S01]  /*e100*/  @!PT LDS RZ, [RZ] ;  /* 0x00000000fffff984 */ /* 0x000fe20000000800 */
[----:B------:R-:W-:Y:S01]  /*e110*/  @!PT LDS RZ, [RZ] ;  /* 0x00000000fffff984 */ /* 0x000fe20000000800 */
[----:B------:R-:W-:Y:S01]  /*e120*/  @!PT LDS RZ, [RZ] ;  /* 0x00000000fffff984 */ /* 0x000fe20000000800 */
[----:B------:R1:W-:Y:S01]  /*e130*/  @!P1 LDGSTS.E.BYPASS.LTC128B.128 [R5+0x21c00], desc[UR4][R2.64], !P0 ;  /* 0x21c0000002059fae */ /* 0x0003e2000c101d44 */
[----:B------:R-:W-:Y:S01]  /*e140*/  NOP ;  /* 0x0000000000007918 */ /* 0x000fe20000000000 */
[----:B------:R-:W-:Y:S02]  /*e150*/  SYNCS.ARRIVE.TRANS64.RED.A0T1 RZ, [UR38+0x38800], RZ ;  /* 0x038800ffffff79a7 */ /* 0x000fe40008200426 */
[----:B------:R-:W-:Y:S01]  /*e160*/  ARRIVES.LDGSTSBAR.64.TRANSCNT [UR38+0x38800] ;  /* 0x03880000ff0079b0 */ /* 0x000fe20008000aa6 */
[----:B-1----:R-:W0:Y:S01]  /*e170*/  LDC.64 R2, c[0x0][0x3d8] ;  /* 0x0000f600ff027b82 */ /* 0x002e220000000a00 */
[----:B------:R-:W-:Y:S01]  /*e180*/  NOP ;  /* 0x0000000000007918 */ /* 0x000fe20000000000 */
[C---:B0-----:R-:W-:Y:S01]  /*e190*/  IMAD R0, R2.reuse, UR42, RZ ;  /* 0x0000002a02007c24 */ /* 0x041fe2000f8e02ff */
[----:B------:R-:W-:Y:S01]  /*e1a0*/  UIADD3 UR4, UR38, 0x26400, URZ ;  /* 0x0002640026047890 */ /* 0x000fe2000fffe03f */
[----:B------:R-:W-:Y:S01]  /*e1b0*/  IMAD.WIDE.U32 R4, R2, UR36, RZ ;  /* 0x0000002402047c25 */ /* 0x000fe2000f8e00ff */
[----:B------:R-:W-:Y:S02]  /*e1c0*/  SYNCS.ARRIVE.TRANS64.A1T0 RZ, [UR38+0x38800], RZ ;  /* 0x038800ffffff79a7 */ /* 0x000fe40008100026 */
[----:B------:R-:W-:Y:S01]  /*e1d0*/  ULOP3.LUT UP0, URZ, UR4, 0x3ff, URZ, 0xc0, !UPT ;  /* 0x000003ff043f7892 */ /* 0x000fe2000f80c03f */
[----:B------:R-:W-:Y:S01]  /*e1e0*/  IMAD R0, R3, UR36, R0 ;  /* 0x0000002403007c24 */ /* 0x000fe2000f8e0200 */
[----:B------:R0:W-:Y:S03]  /*e1f0*/  STL.64 [R1+0x18], R4 ;  /* 0x0000180401007387 */ /* 0x0001e60000100a00 */
[----:B------:R-:W-:Y:S01]  /*e200*/  IMAD.IADD R0, R5, 0x1, R0 ;  /* 0x0000000105007824 */ /* 0x000fe200078e0200 */
[----:B------:R-:W-:-:S04]  /*e210*/  PLOP3.LUT P0, PT, PT, PT, UP0, 0x80, 0x0 ;  /* 0x000000000000781c */ /* 0x000fc80003f0f008 */
[----:B------:R0:W-:Y:S09]  /*e220*/  STL [R1+0x24], R0 ;  /* 0x0000240001007387 */ /* 0x0001f20000100800 */
[----:B------:R-:W-:Y:S05]  /*e230*/  @!P0 BRA `(.L_x_3232) ;  /* 0x0000000000408947 */ /* 0x000fea0003800000 */
[----:B------:R-:W-:Y:S01]  /*e240*/  MOV R2, 0x0 ;  /* 0x0000000000027802 */ /* 0x000fe20000000f00 */
[----:B------:R-:W-:Y:S01]  /*e250*/  ULDC.64 UR6, c[0x4][0x118] ;  /* 0x0100460000067ab9 */ /* 0x000fe20000000a00 */
[----:B------:R-:W-:Y:S01]  /*e260*/  ULDC.64 UR8, c[0x4][0x120] ;  /* 0x0100480000087ab9 */ /* 0x000fe20000000a00 */
[----:B------:R-:W-:Y:S01]  /*e270*/  ULDC.64 UR4, c[0x4][0x60] ;  /* 0x0100180000047ab9 */ /* 0x000fe20000000a00 */
[----:B0-----:R-:W-:Y:S02]  /*e280*/  IMAD.U32 R4, RZ, RZ, UR6 ;  /* 0x00000006ff047e24 */ /* 0x001fe4000f8e00ff */
        /* <DEDUP_REMOVED lines=11> */
.L_x_3232:
[----:B------:R-:W2:Y:S01]  /*e340*/  LDL.LU.64 R6, [R1+0x18] ;  /* 0x0000180001067983 */ /* 0x000ea20000300a00 */
[----:B------:R-:W-:-:S03]  /*e350*/  ULDC.64 UR8, c[0x0][0x3e0] ;  /* 0x0000f80000087ab9 */ /* 0x000fc60000000a00 */
[----:B------:R-:W3:Y:S01]  /*e360*/  LDL.LU R2, [R1+0x24] ;  /* 0x0000240001027983 */ /* 0x000ee20000300800 */
[----:B0-----:R-:W0:Y:S01]  /*e370*/  S2R R4, SR_TID.X ;  /* 0x0000000000047919 */ /* 0x001e220000002100 */
[----:B------:R-:W1:Y:S01]  /*e380*/  S2R R0, SR_CTAID.X ;  /* 0x0000000000007919 */ /* 0x000e620000002500 */
[C---:B0-----:R-:W-:Y:S01]  /*e390*/  LOP3.LUT R3, R4.reuse, 0x7f, RZ, 0xc0, !PT ;  /* 0x0000007f04037812 */ /* 0x041fe200078ec0ff */
[----:B------:R-:W-:-:S03]  /*e3a0*/  IMAD.SHL.U32 R15, R4, 0x10, RZ ;  /* 0x00000010040f7824 */ /* 0x000fc600078e00ff */
[----:B------:R-:W-:-:S04]  /*e3b0*/  SHF.R.U32.HI R4, RZ, 0x3, R3 ;  /* 0x00000003ff047819 */ /* 0x000fc80000011603 */
[----:B------:R-:W-:-:S05]  /*e3c0*/  LOP3.LUT R4, R4, 0x70, R15, 0xf8, !PT ;  /* 0x0000007004047812 */ /* 0x000fca00078ef80f */
[----:B-1----:R-:W-:Y:S01]  /*e3d0*/  IMAD R4, R0, 0x40, R4 ;  /* 0x0000004000047824 */ /* 0x002fe200078e0204 */
[----:B------:R-:W0:Y:S01]  /*e3e0*/  S2R R8, SR_TID.X ;  /* 0x0000000000087919 */ /* 0x000e220000002100 */
[----:B------:R-:W-:-:S04]  /*e3f0*/  UIMAD UR6, UR45, UR8, URZ ;  /* 0x000000082d0672a4 */ /* 0x000fc8000f8e023f */
[----:B------:R-:W-:Y:S01]  /*e400*/  UIMAD UR6, UR44, UR9, UR6 ;  /* 0x000000092c0672a4 */ /* 0x000fe2000f8e0206 */
[----:B0-----:R-:W-:-:S05]  /*e410*/  IMAD.SHL.U32 R10, R8, 0x8, RZ ;  /* 0x00000008080a7824 */ /* 0x001fca00078e00ff */
[----:B------:R-:W-:Y:S02]  /*e420*/  LOP3.LUT R10, R10, 0x38, RZ, 0xc0, !PT ;  /* 0x000000380a0a7812 */ /* 0x000fe400078ec0ff */
[----:B------:R-:W-:Y:S02]  /*e430*/  LOP3.LUT R17, R17, 0xfffffff7, RZ, 0xc0, !PT ;  /* 0xfffffff711117812 */ /* 0x000fe400078ec0ff */
[----:B--2---:R-:W-:Y:S02]  /*e440*/  R2UR UR5, R7 ;  /* 0x00000000070572ca */ /* 0x004fe400000e0000 */
[----:B------:R-:W0:Y:S01]  /*e450*/  LDC R7, c[0x0][0x448] ;  /* 0x00011200ff077b82 */ /* 0x000e220000000800 */
[----:B---3--:R-:W-:Y:S02]  /*e460*/  R2UR UR5, R2 ;  /* 0x00000000020572ca */ /* 0x008fe400000e0000 */
[----:B0-----:R-:W-:-:S13]  /*e470*/  ISETP.NE.AND P0, PT, R7, 0x1, PT ;  /* 0x000000010700780c */ /* 0x001fda0003f05270 */
[----:B------:R-:W0:Y:S08]  /*e480*/  @P0 LDC R2, c[0x0][0x44c] ;  /* 0x00011300ff020b82 */ /* 0x000e300000000800 */
[----:B------:R-:W1:Y:S01]  /*e490*/  @P0 LDC R0, c[0x0][0x450] ;  /* 0x00011400ff000b82 */ /* 0x000e620000000800 */
[----:B------:R-:W-:Y:S01]  /*e4a0*/  R2UR UR4, R6 ;  /* 0x00000000060472ca */ /* 0x000fe200000e0000 */
[----:B0-----:R-:W-:-:S04]  /*e4b0*/  @P0 IMAD.HI.U32 R3, R4, R2, RZ ;  /* 0x0000000204030227 */ /* 0x001fc800078e00ff */
[----:B------:R-:W-:Y:S01]  /*e4c0*/  IMAD.MOV.U32 R2, RZ, RZ, R4 ;  /* 0x000000ffff027224 */ /* 0x000fe200078e0004 */
[----:B-1----:R-:W-:-:S07]  /*e4d0*/  @P0 SHF.R.U32.HI R2, RZ, R0, R3 ;  /* 0x00000000ff020219 */ /* 0x002fce0000011603 */
[----:B------:R-:W-:Y:S01]  /*e4e0*/  UIMAD.WIDE.U32 UR4, UR44, UR8, UR4 ;  /* 0x000000082c0472a5 */ /* 0x000fe2000f8e0004 */
[--C-:B------:R-:W-:Y:S01]  /*e4f0*/  SHF.R.S32.HI R3, RZ, 0x1f, R2.reuse ;  /* 0x0000001fff037819 */ /* 0x100fe20000011402 */
[----:B------:R-:W-:Y:S01]  /*e500*/  IMAD.MOV R0, RZ, RZ, -R2 ;  /* 0x000000ffff007224 */ /* 0x000fe200078e0a02 */
[----:B------:R-:W-:Y:S01]  /*e510*/  ULDC.64 UR8, c[0x0][0x3d0] ;  /* 0x0000f40000087ab9 */ /* 0x000fe20000000a00 */
[----:B------:R-:W-:Y:S02]  /*e520*/  UIADD3 UR5, UR5, UR6, URZ ;  /* 0x0000000605057290 */ /* 0x000fe4000fffe03f */
[----:B------:R-:W-:Y:S02]  /*e530*/  IMAD R0, R7, R0, R4 ;  /* 0x0000000007007224 */ /* 0x000fe400078e0204 */
[----:B------:R-:W-:Y:S02]  /*e540*/  IMAD R5, R3, UR8, RZ ;  /* 0x0000000803057c24 */ /* 0x000fe4000f8e02ff */
[----:B------:R-:W-:Y:S01]  /*e550*/  IMAD.U32 R3, RZ, RZ, UR8 ;  /* 0x00000008ff037e24 */ /* 0x000fe2000f8e00ff */
[----:B------:R-:W-:Y:S01]  /*e560*/  SHF.R.S32.HI R4, RZ, 0x1f, R0 ;  /* 0x0000001fff047819 */ /* 0x000fe20000011400 */
[----:B------:R-:W-:-:S02]  /*e570*/  IMAD R5, R2, UR9, R5 ;  /* 0x0000000902057c24 */ /* 0x000fc4000f8e0205 */
[----:B------:R-:W-:Y:S01]  /*e580*/  IMAD.WIDE.U32 R2, R2, R3, UR4 ;  /* 0x0000000402027e25 */ /* 0x000fe2000f8e0003 */
[----:B------:R-:W-:-:S03]  /*e590*/  ULDC.64 UR4, c[0x0][0x3c8] ;  /* 0x0000f20000047ab9 */ /* 0x000fc60000000a00 */
        /* <DEDUP_REMOVED lines=8> */
[----:B------:R-:W-:Y:S02]  /*e620*/  LEA.HI.X R6, R2, UR5, R3, 0x1, P0 ;  /* 0x0000000502067c11 */ /* 0x000fe400080f0c03 */
[----:B------:R-:W-:-:S04]  /*e630*/  LOP3.LUT R2, R10, 0x40, RZ, 0xfc, !PT ;  /* 0x000000400a027812 */ /* 0x000fc800078efcff */
[----:B------:R-:W-:Y:S02]  /*e640*/  ISETP.GE.AND P1, PT, R2, UR4, PT ;  /* 0x0000000402007c0c */ /* 0x000fe4000bf26270 */
[C---:B------:R-:W-:Y:S02]  /*e650*/  LOP3.LUT R2, R10.reuse, 0x80, RZ, 0xfc, !PT ;  /* 0x000000800a027812 */ /* 0x040fe400078efcff */
[----:B------:R-:W-:Y:S02]  /*e660*/  ISETP.GE.AND P3, PT, R10, UR4, PT ;  /* 0x000000040a007c0c */ /* 0x000fe4000bf66270 */
[----:B------:R-:W-:Y:S02]  /*e670*/  ISETP.GE.AND P2, PT, R2, UR4, PT ;  /* 0x0000000402007c0c */ /* 0x000fe4000bf46270 */
[----:B------:R-:W-:Y:S02]  /*e680*/  SEL R2, RZ, 0x1, P3 ;  /* 0x00000001ff027807 */ /* 0x000fe40001800000 */
[----:B------:R-:W-:-:S02]  /*e690*/  SEL R3, RZ, 0x4, P2 ;  /* 0x00000004ff037807 */ /* 0x000fc40001000000 */
[----:B------:R-:W-:-:S04]  /*e6a0*/  SEL R4, RZ, 0x2, P1 ;  /* 0x00000002ff047807 */ /* 0x000fc80000800000 */
[----:B------:R-:W-:Y:S02]  /*e6b0*/  IADD3 R2, R3, R4, R2 ;  /* 0x0000000403027210 */ /* 0x000fe40007ffe002 */
[----:B------:R-:W-:-:S04]  /*e6c0*/  LOP3.LUT R3, R10, 0xc0, RZ, 0xfc, !PT ;  /* 0x000000c00a037812 */ /* 0x000fc800078efcff */
[----:B------:R-:W-:Y:S02]  /*e6d0*/  ISETP.GE.AND P5, PT, R3, UR4, PT ;  /* 0x0000000403007c0c */ /* 0x000fe4000bfa6270 */
[----:B------:R-:W-:-:S04]  /*e6e0*/  LOP3.LUT R3, R10, 0x100, RZ, 0xfc, !PT ;  /* 0x000001000a037812 */ /* 0x000fc800078efcff */
[----:B------:R-:W-:Y:S02]  /*e6f0*/  ISETP.GE.AND P0, PT, R3, UR4, PT ;  /* 0x0000000403007c0c */ /* 0x000fe4000bf06270 */
[----:B------:R-:W-:Y:S02]  /*e700*/  SEL R4, RZ, 0x8, P5 ;  /* 0x00000008ff047807 */ /* 0x000fe40002800000 */
[----:B------:R-:W-:-:S04]  /*e710*/  SEL R3, RZ, 0x10, P0 ;  /* 0x00000010ff037807 */ /* 0x000fc80000000000 */
[----:B------:R-:W-:Y:S02]  /*e720*/  IADD3 R2, R3, R2, R4 ;  /* 0x0000000203027210 */ /* 0x000fe40007ffe004 */
[C---:B------:R-:W-:Y:S02]  /*e730*/  LOP3.LUT R3, R10.reuse, 0x180, RZ, 0xfc, !PT ;  /* 0x000001800a037812 */ /* 0x040fe400078efcff */
[----:B------:R-:W-:Y:S02]  /*e740*/  @P1 LOP3.LUT R17, R17, 0x8, RZ, 0xfc, !PT ;  /* 0x0000000811111812 */ /* 0x000fe400078efcff */
[----:B------:R-:W-:Y:S02]  /*e750*/  ISETP.GE.AND P1, PT, R3, UR4, PT ;  /* 0x0000000403007c0c */ /* 0x000fe4000bf26270 */
[----:B------:R-:W-:Y:S02]  /*e760*/  LOP3.LUT R3, R10, 0x140, RZ, 0xfc, !PT ;  /* 0x000001400a037812 */ /* 0x000fe400078efcff */
[----:B------:R-:W-:-:S02]  /*e770*/  SEL R4, RZ, 0x40, P1 ;  /* 0x00000040ff047807 */ /* 0x000fc40000800000 */
[----:B------:R-:W-:Y:S02]  /*e780*/  LOP3.LUT R17, R17, 0xfffffffb, RZ, 0xc0, !PT ;  /* 0xfffffffb11117812 */ /* 0x000fe400078ec0ff */
[----:B------:R-:W-:Y:S02]  /*e790*/  ISETP.GE.AND P1, PT, R3, UR4, PT ;  /* 0x0000000403007c0c */ /* 0x000fe4000bf26270 */
[----:B------:R-:W-:Y:S02]  /*e7a0*/  LOP3.LUT R17, R17, 0xffffffef, RZ, 0xc0, !PT ;  /* 0xffffffef11117812 */ /* 0x000fe400078ec0ff */
[----:B------:R-:W-:Y:S02]  /*e7b0*/  SEL R3, RZ, 0x20, P1 ;  /* 0x00000020ff037807 */ /* 0x000fe40000800000 */
[----:B------:R-:W-:Y:S02]  /*e7c0*/  @P3 LOP3.LUT R17, R17, 0x10, RZ, 0xfc, !PT ;  /* 0x0000001011113812 */ /* 0x000fe400078efcff */
[----:B------:R-:W-:-:S02]  /*e7d0*/  IADD3 R4, R4, R2, R3 ;  /* 0x0000000204047210 */ /* 0x000fc40007ffe003 */
[----:B------:R-:W-:Y:S02]  /*e7e0*/  LOP3.LUT R2, R10, 0x1c0, RZ, 0xfc, !PT ;  /* 0x000001c00a027812 */ /* 0x000fe400078efcff */
[----:B------:R-:W-:Y:S02]  /*e7f0*/  @P2 LOP3.LUT R17, R17, 0x4, RZ, 0xfc, !PT ;  /* 0x0000000411112812 */ /* 0x000fe400078efcff */
[----:B------:R-:W-:Y:S01]  /*e800*/  ISETP.GE.AND P2, PT, R2, UR4, PT ;  /* 0x0000000402007c0c */ /* 0x000fe2000bf46270 */
[----:B------:R-:W-:-:S03]  /*e810*/  UMOV UR4, 0xffffffff ;  /* 0xffffffff00047882 */ /* 0x000fc60000000000 */
[----:B------:R-:W-:-:S05]  /*e820*/  SEL R5, RZ, 0x80, P2 ;  /* 0x00000080ff057807 */ /* 0x000fca0001000000 */
[----:B------:R-:W-:Y:S01]  /*e830*/  IMAD.IADD R5, R4, 0x1, R5 ;  /* 0x0000000104057824 */ /* 0x000fe200078e0205 */
[----:B------:R-:W-:Y:S06]  /*e840*/  BRA.DIV UR4, `(.L_x_3233) ;  /* 0x0000004204787947 */ /* 0x000fec000b800000 */
[----:B------:R-:W2:Y:S01]  /*e850*/  LDL.LU R3, [R1+0x4] ;  /* 0x0000040001037983 */ /* 0x000ea20000300800 */
[----:B------:R-:W-:-:S03]  /*e860*/  ULDC UR4, c[0x0][0x288] ;  /* 0x0000a20000047ab9 */ /* 0x000fc60000000800 */
[----:B------:R-:W3:Y:S01]  /*e870*/  LDL.LU R2, [R1+0xc] ;  /* 0x00000c0001027983 */ /* 0x000ee20000300800 */
[----:B------:R-:W-:Y:S01]  /*e880*/  IMAD R7, R7, UR4, RZ ;  /* 0x0000000407077c24 */ /* 0x000fe2000f8e02ff */
[----:B------:R-:W-:Y:S02]  /*e890*/  LOP3.LUT R17, R17, 0xffffff7f, RZ, 0xc0, !PT ;  /* 0xffffff7f11117812 */ /* 0x000fe400078ec0ff */
[----:B------:R-:W4:Y:S02]  /*e8a0*/  LDL.LU R15, [R1+0x10] ;  /* 0x00001000010f7983 */ /* 0x000f240000300800 */
[----:B------:R-:W-:Y:S01]  /*e8b0*/  @P0 LOP3.LUT R17, R17, 0x80, RZ, 0xfc, !PT ;  /* 0x0000008011110812 */ /* 0x000fe200078efcff */
[----:B------:R-:W0:Y:S03]  /*e8c0*/  S2R R9, SR_TID.X ;  /* 0x0000000000097919 */ /* 0x000e260000002100 */
[C---:B------:R-:W-:Y:S01]  /*e8d0*/  LOP3.LUT P0, RZ, R17.reuse, 0x10, RZ, 0xc0, !PT ;  /* 0x0000001011ff7812 */ /* 0x040fe2000780c0ff */
[----:B------:R-:W1:Y:S01]  /*e8e0*/  S2R R11, SR_TID.X ;  /* 0x00000000000b7919 */ /* 0x000e620000002100 */
[----:B------:R-:W-:-:S04]  /*e8f0*/  LOP3.LUT R17, R17, 0xffffffbf, RZ, 0xc0, !PT ;  /* 0xffffffbf11117812 */ /* 0x000fc800078ec0ff */
[----:B------:R-:W-:-:S04]  /*e900*/  @P1 LOP3.LUT R17, R17, 0x40, RZ, 0xfc, !PT ;  /* 0x0000004011111812 */ /* 0x000fc800078efcff */
[C---:B------:R-:W-:Y:S01]  /*e910*/  LOP3.LUT P1, RZ, R17.reuse, 0x8, RZ, 0xc0, !PT ;  /* 0x0000000811ff7812 */ /* 0x040fe2000782c0ff */
[----:B------:R-:W-:Y:S01]  /*e920*/  ULDC.64 UR6, c[0x0][0x208] ;  /* 0x0000820000067ab9 */ /* 0x000fe20000000a00 */
[----:B------:R-:W-:Y:S01]  /*e930*/  LOP3.LUT P3, RZ, R17, 0x4, RZ, 0xc0, !PT ;  /* 0x0000000411ff7812 */ /* 0x000fe2000786c0ff */
[----:B0-----:R-:W-:Y:S01]  /*e940*/  IMAD.SHL.U32 R13, R9, 0x8, RZ ;  /* 0x00000008090d7824 */ /* 0x001fe200078e00ff */
[----:B-1----:R-:W-:-:S04]  /*e950*/  LOP3.LUT R11, R11, 0x7f, RZ, 0xc0, !PT ;  /* 0x0000007f0b0b7812 */ /* 0x002fc800078ec0ff */
[----:B------:R-:W-:Y:S01]  /*e960*/  LOP3.LUT R13, R13, 0x38, RZ, 0xc0, !PT ;  /* 0x000000380d0d7812 */ /* 0x000fe200078ec0ff */
[----:B------:R-:W-:Y:S02]  /*e970*/  IMAD.SHL.U32 R12, R11, 0x8, RZ ;  /* 0x000000080b0c7824 */ /* 0x000fe400078e00ff */
[----:B------:R-:W-:-:S05]  /*e980*/  IMAD.SHL.U32 R11, R9, 0x8, RZ ;  /* 0x00000008090b7824 */ /* 0x000fca00078e00ff */
[----:B------:R-:W-:-:S04]  /*e990*/  LOP3.LUT R11, R11, 0x1f8, RZ, 0xc0, !PT ;  /* 0x000001f80b0b7812 */ /* 0x000fc800078ec0ff */
[----:B------:R-:W-:-:S04]  /*e9a0*/  LOP3.LUT R11, R11, 0x38, R9, 0x78, !PT ;  /* 0x000000380b0b7812 */ /* 0x000fc800078e7809 */
[----:B------:R-:W-:Y:S01]  /*e9b0*/  LOP3.LUT R11, R11, 0x200, R12, 0xf8, !PT ;  /* 0x000002000b0b7812 */ /* 0x000fe200078ef80c */
[----:B------:R-:W-:Y:S01]  /*e9c0*/  SHFL.IDX PT, R14, R0, 0x1, 0x181f ;  /* 0x00381f00000e7f89 */ /* 0x000fe200000e0000 */
[----:B--2---:R-:W-:-:S03]  /*e9d0*/  ISETP.GE.AND P2, PT, R3, R7, PT ;  /* 0x000000070300720c */ /* 0x004fc60003f46270 */
[----:B------:R-:W0:Y:S01]  /*e9e0*/  SHFL.IDX PT, R3, R0, RZ, 0x181f ;  /* 0x00181fff00037589 */ /* 0x000e2200000e0000 */
[----:B---3--:R-:W-:-:S03]  /*e9f0*/  IMAD.MOV.U32 R10, RZ, RZ, R2 ;  /* 0x000000ffff0a7224 */ /* 0x008fc600078e0002 */
[----:B------:R-:W1:Y:S06]  /*ea00*/  SHFL.IDX PT, R2, R6, RZ, 0x181f ;  /* 0x00181fff06027589 */ /* 0x000e6c00000e0000 */
[----:B------:R-:W-:-:S04]  /*ea10*/  @!P2 LOP3.LUT R8, R4, 0x40, RZ, 0xc0, !PT ;  /* 0x000000400408a812 */ /* 0x000fc800078ec0ff */
[----:B------:R-:W-:Y:S02]  /*ea20*/  @!P2 SHF.R.U32.HI R8, RZ, 0x2, R8 ;  /* 0x00000002ff08a819 */ /* 0x000fe40000011608 */
[----:B------:R-:W-:Y:S02]  /*ea30*/  @!P2 LEA R9, R11, UR38, 0x1 ;  /* 0x000000260b09ac11 */ /* 0x000fe4000f8e08ff */
[----:B------:R-:W-:Y:S02]  /*ea40*/  @!P2 ISETP.NE.U32.AND P4, PT, R8, RZ, PT ;  /* 0x000000ff0800a20c */ /* 0x000fe40003f85070 */
[----:B------:R-:W-:Y:S02]  /*ea50*/  @!P2 LOP3.LUT R8, R5, 0x80, RZ, 0xc0, !PT ;  /* 0x000000800508a812 */ /* 0x000fe400078ec0ff */
[----:B0-----:R-:W-:-:S05]  /*ea60*/  @!P2 LEA R3, P6, R13, R3, 0x1 ;  /* 0x000000030d03a211 */ /* 0x001fca00078c08ff */
[----:B-1----:R-:W-:-:S05]  /*ea70*/  @!P2 IMAD.X R2, RZ, RZ, R2, P6 ;  /* 0x000000ffff02a224 */ /* 0x002fca00030e0602 */
[----:B------:R-:W-:-:S04]  /*ea80*/  @!P2 LOP3.LUT R3, R3, R2, RZ, 0x3c, !PT ;  /* 0x000000020303a212 */ /* 0x000fc800078e3cff */
[----:B------:R-:W-:-:S04]  /*ea90*/  @!P2 LOP3.LUT R2, R3, R2, RZ, 0x3c, !PT ;  /* 0x000000020302a212 */ /* 0x000fc800078e3cff */
[----:B------:R-:W-:Y:S02]  /*eaa0*/  @!P2 LOP3.LUT R3, R3, R2, RZ, 0x3c, !PT ;  /* 0x000000020303a212 */ /* 0x000fe400078e3cff */
[----:B------:R-:W-:-:S03]  /*eab0*/  @!P2 SHF.R.U32.HI R8, RZ, 0x3, R8 ;  /* 0x00000003ff08a819 */ /* 0x000fc60000011608 */
[----:B------:R-:W-:Y:S01]  /*eac0*/  @!P2 LDGSTS.E.BYPASS.LTC128B.128 [R9+0x26400], desc[UR6][R2.64], !P0 ;  /* 0x264000000209afae */ /* 0x000fe2000c101d46 */
[----:B------:R-:W-:-:S03]  /*ead0*/  LOP3.LUT P0, RZ, R17, 0x80, RZ, 0xc0, !PT ;  /* 0x0000008011ff7812 */ /* 0x000fc6000780c0ff */
[----:B------:R-:W-:Y:S01]  /*eae0*/  @!P2 LDGSTS.E.BYPASS.LTC128B.128 [R9+0x28400], desc[UR6][R2.64+0x80], !P1 ;  /* 0x284000800209afae */ /* 0x000fe2000c901d46 */
[----:B------:R-:W-:Y:S02]  /*eaf0*/  LOP3.LUT P1, RZ, R17, 0x40, RZ, 0xc0, !PT ;  /* 0x0000004011ff7812 */ /* 0x000fe4000782c0ff */
[----:B------:R-:W-:Y:S01]  /*eb00*/  @!P2 ISETP.NE.U32.AND P6, PT, R8, RZ, PT ;  /* 0x000000ff0800a20c */ /* 0x000fe20003fc5070 */
[----:B------:R-:W-:Y:S04]  /*eb10*/  @!P2 LDGSTS.E.BYPASS.LTC128B.128 [R9+0x2a400], desc[UR6][R2.64+0x100], !P3 ;  /* 0x2a4001000209afae */ /* 0x000fe8000d901d46 */
[----:B------:R-:W0:Y:S04]  /*eb20*/  SHFL.IDX PT, R8, R6, 0x1, 0x181f ;  /* 0x00381f0006087f89 */ /* 0x000e2800000e0000 */
[----:B------:R-:W-:Y:S04]  /*eb30*/  @!P2 LDGSTS.E.BYPASS.LTC128B.128 [R9+0x2c400], desc[UR6][R2.64+0x180], !P5 ;  /* 0x2c4001800209afae */ /* 0x000fe8000e901d46 */
[----:B------:R-:W-:Y:S04]  /*eb40*/  @!P2 LDGSTS.E.BYPASS.LTC128B.128 [R9+0x2e400], desc[UR6][R2.64+0x200], !P0 ;  /* 0x2e4002000209afae */ /* 0x000fe8000c101d46 */
[----:B------:R-:W-:Y:S04]  /*eb50*/  @!P2 LDGSTS.E.BYPASS.LTC128B.128 [R9+0x30400], desc[UR6][R2.64+0x280], !P1 ;  /* 0x304002800209afae */ /* 0x000fe8000c901d46 */
[----:B------:R-:W-:Y:S04]  /*eb60*/  @!P2 LDGSTS.E.BYPASS.LTC128B.128 [R9+0x32400], desc[UR6][R2.64+0x300], P4 ;  /* 0x324003000209afae */ /* 0x000fe8000a101d46 */
[----:B------:R1:W-:Y:S01]  /*eb70*/  @!P2 LDGSTS.E.BYPASS.LTC128B.128 [R9+0x34400], desc[UR6][R2.64+0x380], P6 ;  /* 0x344003800209afae */ /* 0x0003e2000b101d46 */
[----:B------:R-:W-:-:S13]  /*eb80*/  ISETP.GE.AND P2, PT, R10, R7, PT ;  /* 0x000000070a00720c */ /* 0x000fda0003f46270 */
[----:B------:R-:W-:-:S05]  /*eb90*/  @!P2 LEA R10, P4, R13, R14, 0x1 ;  /* 0x0000000e0d0aa211 */ /* 0x000fca00078808ff */
[----:B0-----:R-:W-:Y:S01]  /*eba0*/  @!P2 IMAD.X R14, RZ, RZ, R8, P4 ;  /* 0x000000ffff0ea224 */ /* 0x001fe200020e0608 */
[----:B------:R-:W-:Y:S02]  /*ebb0*/  LOP3.LUT P4, RZ, R17, 0x10, RZ, 0xc0, !PT ;  /* 0x0000001011ff7812 */ /* 0x000fe4000788c0ff */
[----:B------:R-:W-:Y:S01]  /*ebc0*/  @!P2 LOP3.LUT R8, R4, 0x40, RZ, 0xc0, !PT ;  /* 0x000000400408a812 */ /* 0x000fe200078ec0ff */
[----:B-1----:R-:W-:Y:S01]  /*ebd0*/  @!P2 IMAD.MOV.U32 R2, RZ, RZ, R10 ;  /* 0x000000ffff02a224 */ /* 0x002fe200078e000a */
[----:B------:R-:W-:Y:S01]  /*ebe0*/  @!P2 LEA R21, R11, UR38, 0x1 ;  /* 0x000000260b15ac11 */ /* 0x000fe2000f8e08ff */
[----:B------:R-:W-:Y:S01]  /*ebf0*/  @!P2 IMAD.MOV.U32 R3, RZ, RZ, R14 ;  /* 0x000000ffff03a224 */ /* 0x000fe200078e000e */
[----:B------:R-:W-:Y:S02]  /*ec00*/  LOP3.LUT P6, RZ, R17, 0x8, RZ, 0xc0, !PT ;  /* 0x0000000811ff7812 */ /* 0x000fe400078cc0ff */
[----:B------:R-:W-:-:S05]  /*ec10*/  @!P2 SHF.R.U32.HI R8, RZ, 0x2, R8 ;  /* 0x00000002ff08a819 */ /* 0x000fca0000011608 */
[----:B------:R-:W-:Y:S01]  /*ec20*/  @!P2 LDGSTS.E.BYPASS.LTC128B.128 [R21+0x26c00], desc[UR6][R2.64], !P4 ;  /* 0x26c000000215afae */ /* 0x000fe2000e101d46 */
[----:B------:R-:W-:Y:S02]  /*ec30*/  @!P2 ISETP.NE.U32.AND P4, PT, R8, RZ, PT ;  /* 0x000000ff0800a20c */ /* 0x000fe40003f85070 */
[----:B------:R-:W-:-:S03]  /*ec40*/  @!P2 LOP3.LUT R8, R5, 0x80, RZ, 0xc0, !PT ;  /* 0x000000800508a812 */ /* 0x000fc600078ec0ff */
[----:B------:R-:W-:Y:S01]  /*ec50*/  @!P2 LDGSTS.E.BYPASS.LTC128B.128 [R21+0x28c00], desc[UR6][R2.64+0x80], !P6 ;  /* 0x28c000800215afae */ /* 0x000fe2000f101d46 */
[----:B------:R-:W-:-:S03]  /*ec60*/  @!P2 SHF.R.U32.HI R8, RZ, 0x3, R8 ;  /* 0x00000003ff08a819 */ /* 0x000fc60000011608 */
[----:B------:R-:W-:Y:S04]  /*ec70*/  @!P2 LDGSTS.E.BYPASS.LTC128B.128 [R21+0x2ac00], desc[UR6][R2.64+0x100], !P3 ;  /* 0x2ac001000215afae */ /* 0x000fe8000d901d46 */
[----:B------:R-:W-:Y:S04]  /*ec80*/  @!P2 LDGSTS.E.BYPASS.LTC128B.128 [R21+0x2cc00], desc[UR6][R2.64+0x180], !P5 ;  /* 0x2cc001800215afae */ /* 0x000fe8000e901d46 */
[----:B------:R-:W-:Y:S04]  /*ec90*/  @!P2 LDGSTS.E.BYPASS.LTC128B.128 [R21+0x2ec00], desc[UR6][R2.64+0x200], !P0 ;  /* 0x2ec002000215afae */ /* 0x000fe8000c101d46 */
[----:B------:R-:W-:Y:S04]  /*eca0*/  @!P2 LDGSTS.E.BYPASS.LTC128B.128 [R21+0x30c00], desc[UR6][R2.64+0x280], !P1 ;  /* 0x30c002800215afae */ /* 0x000fe8000c901d46 */
[----:B------:R-:W-:Y:S01]  /*ecb0*/  @!P2 LDGSTS.E.BYPASS.LTC128B.128 [R21+0x32c00], desc[UR6][R2.64+0x300], P4 ;  /* 0x32c003000215afae */ /* 0x000fe2000a101d46 */
[----:B------:R-:W-:-:S03]  /*ecc0*/  @!P2 ISETP.NE.U32.AND P4, PT, R8, RZ, PT ;  /* 0x000000ff0800a20c */ /* 0x000fc60003f85070 */
[----:B------:R-:W0:Y:S10]  /*ecd0*/  SHFL.IDX PT, R14, R0, 0x2, 0x181f ;  /* 0x00581f00000e7f89 */ /* 0x000e3400000e0000 */
[----:B------:R1:W-:Y:S01]  /*ece0*/  @!P2 LDGSTS.E.BYPASS.LTC128B.128 [R21+0x34c00], desc[UR6][R2.64+0x380], P4 ;  /* 0x34c003800215afae */ /* 0x0003e2000a101d46 */
[----:B----4-:R-:W-:-:S03]  /*ecf0*/  ISETP.GE.AND P2, PT, R15, R7, PT ;  /* 0x000000070f00720c */ /* 0x010fc60003f46270 */
[----:B-1----:R-:W1:Y:S10]  /*ed00*/  SHFL.IDX PT, R2, R6, 0x2, 0x181f ;  /* 0x00581f0006027f89 */ /* 0x002e7400000e0000 */
[----:B0-----:R-:W-:-:S02]  /*ed10*/  @!P2 LEA R3, P4, R13, R14, 0x1 ;  /* 0x0000000e0d03a211 */ /* 0x001fc400078808ff */
[----:B------:R-:W-:Y:S02]  /*ed20*/  @!P2 LOP3.LUT R8, R4, 0x40, RZ, 0xc0, !PT ;  /* 0x000000400408a812 */ /* 0x000fe400078ec0ff */
[----:B------:R-:W-:Y:S02]  /*ed30*/  @!P2 LEA R9, R11, UR38, 0x1 ;  /* 0x000000260b09ac11 */ /* 0x000fe4000f8e08ff */
[----:B------:R-:W-:Y:S01]  /*ed40*/  @!P2 SHF.R.U32.HI R8, RZ, 0x2, R8 ;  /* 0x00000002ff08a819 */ /* 0x000fe20000011608 */
[----:B-1----:R-:W-:Y:S01]  /*ed50*/  @!P2 IMAD.X R2, RZ, RZ, R2, P4 ;  /* 0x000000ffff02a224 */ /* 0x002fe200020e0602 */
[----:B------:R-:W-:-:S04]  /*ed60*/  LOP3.LUT P4, RZ, R17, 0x10, RZ, 0xc0, !PT ;  /* 0x0000001011ff7812 */ /* 0x000fc8000788c0ff */
[----:B------:R-:W-:-:S04]  /*ed70*/  @!P2 LOP3.LUT R3, R3, R2, RZ, 0x3c, !PT ;  /* 0x000000020303a212 */ /* 0x000fc800078e3cff */
[----:B------:R-:W-:-:S04]  /*ed80*/  @!P2 LOP3.LUT R2, R3, R2, RZ, 0x3c, !PT ;  /* 0x000000020302a212 */ /* 0x000fc800078e3cff */
[----:B------:R-:W-:-:S05]  /*ed90*/  @!P2 LOP3.LUT R3, R3, R2, RZ, 0x3c, !PT ;  /* 0x000000020303a212 */ /* 0x000fca00078e3cff */
[----:B------:R0:W-:Y:S01]  /*eda0*/  @!P2 LDGSTS.E.BYPASS.LTC128B.128 [R9+0x27400], desc[UR6][R2.64], !P4 ;  /* 0x274000000209afae */ /* 0x0001e2000e101d46 */
[----:B------:R-:W-:Y:S02]  /*edb0*/  @!P2 ISETP.NE.U32.AND P4, PT, R8, RZ, PT ;  /* 0x000000ff0800a20c */ /* 0x000fe40003f85070 */
[----:B------:R-:W-:Y:S01]  /*edc0*/  @!P2 LOP3.LUT R8, R5, 0x80, RZ, 0xc0, !PT ;  /* 0x000000800508a812 */ /* 0x000fe200078ec0ff */
[----:B------:R0:W-:Y:S03]  /*edd0*/  @!P2 LDGSTS.E.BYPASS.LTC128B.128 [R9+0x29400], desc[UR6][R2.64+0x80], !P6 ;  /* 0x294000800209afae */ /* 0x0001e6000f101d46 */
[----:B------:R-:W-:Y:S01]  /*ede0*/  @!P2 SHF.R.U32.HI R8, RZ, 0x3, R8 ;  /* 0x00000003ff08a819 */ /* 0x000fe20000011608 */
[----:B------:R0:W-:Y:S04]  /*edf0*/  @!P2 LDGSTS.E.BYPASS.LTC128B.128 [R9+0x2b400], desc[UR6][R2.64+0x100], !P3 ;  /* 0x2b4001000209afae */ /* 0x0001e8000d901d46 */
[----:B------:R0:W-:Y:S04]  /*ee00*/  @!P2 LDGSTS.E.BYPASS.LTC128B.128 [R9+0x2d400], desc[UR6][R2.64+0x180], !P5 ;  /* 0x2d4001800209afae */ /* 0x0001e8000e901d46 */
[----:B------:R0:W-:Y:S04]  /*ee10*/  @!P2 LDGSTS.E.BYPASS.LTC128B.128 [R9+0x2f400], desc[UR6][R2.64+0x200], !P0 ;  /* 0x2f4002000209afae */ /* 0x0001e8000c101d46 */
[----:B------:R0:W-:Y:S04]  /*ee20*/  @!P2 LDGSTS.E.BYPASS.LTC128B.128 [R9+0x31400], desc[UR6][R2.64+0x280], !P1 ;  /* 0x314002800209afae */ /* 0x0001e8000c901d46 */
[----:B------:R0:W-:Y:S01]  /*ee30*/  @!P2 LDGSTS.E.BYPASS.LTC128B.128 [R9+0x33400], desc[UR6][R2.64+0x300], P4 ;  /* 0x334003000209afae */ /* 0x0001e2000a101d46 */
[----:B------:R-:W-:-:S03]  /*ee40*/  @!P2 ISETP.NE.U32.AND P4, PT, R8, RZ, PT ;  /* 0x000000ff0800a20c */ /* 0x000fc60003f85070 */
[----:B------:R-:W1:Y:S04]  /*ee50*/  SHFL.IDX PT, R6, R6, 0x3, 0x181f ;  /* 0x00781f0006067f89 */ /* 0x000e6800000e0000 */
[----:B------:R0:W2:Y:S06]  /*ee60*/  SHFL.IDX PT, R14, R0, 0x3, 0x181f ;  /* 0x00781f00000e7f89 */ /* 0x0000ac00000e0000 */
[----:B------:R0:W-:Y:S02]  /*ee70*/  @!P2 LDGSTS.E.BYPASS.LTC128B.128 [R9+0x35400], desc[UR6][R2.64+0x380], P4 ;  /* 0x354003800209afae */ /* 0x0001e4000a101d46 */
.L_x_3347:
[----:B0-----:R-:W3:Y:S01]  /*ee80*/  LDL.LU R0, [R1+0x20] ;  /* 0x0000200001007983 */ /* 0x001ee20000300800 */
[----:B------:R-:W-:Y:S01]  /*ee90*/  BSSY B0, `(.L_x_3234) ;  /* 0x0000025000007945 */ /* 0x000fe20003800000 */
[----:B---3--:R-:W-:-:S13]  /*eea0*/  ISETP.GE.AND P2, PT, R0, R7, PT ;  /* 0x000000070000720c */ /* 0x008fda0003f46270 */
[----:B------:R-:W-:Y:S05]  /*eeb0*/  @P2 BRA `(.L_x_3235) ;  /* 0x0000000000882947 */ /* 0x000fea0003800000 */
[----:B------:R-:W0:Y:S01]  /*eec0*/  S2R R0, SR_TID.X ;  /* 0x0000000000007919 */ /* 0x000e220000002100 */
[C---:B------:R-:W-:Y:S01]  /*eed0*/  LOP3.LUT P6, RZ, R17.reuse, 0x10, RZ, 0xc0, !PT ;  /* 0x0000001011ff7812 */ /* 0x040fe200078cc0ff */
[----:B------:R-:W-:Y:S01]  /*eee0*/  ULDC.64 UR4, c[0x0][0x208] ;  /* 0x0000820000047ab9 */ /* 0x000fe20000000a00 */
[C---:B------:R-:W-:Y:S01]  /*eef0*/  LOP3.LUT P4, RZ, R17.reuse, 0x8, RZ, 0xc0, !PT ;  /* 0x0000000811ff7812 */ /* 0x040fe2000788c0ff */
[----:B------:R-:W3:Y:S01]  /*ef00*/  S2R R3, SR_TID.X ;  /* 0x0000000000037919 */ /* 0x000ee20000002100 */
[----:B------:R-:W-:Y:S02]  /*ef10*/  LOP3.LUT P3, RZ, R17, 0x4, RZ, 0xc0, !PT ;  /* 0x0000000411ff7812 */ /* 0x000fe4000786c0ff */
[----:B------:R-:W-:Y:S02]  /*ef20*/  LOP3.LUT R4, R4, 0x40, RZ, 0xc0, !PT ;  /* 0x0000004004047812 */ /* 0x000fe400078ec0ff */
[----:B------:R-:W-:Y:S02]  /*ef30*/  LOP3.LUT R5, R5, 0x80, RZ, 0xc0, !PT ;  /* 0x0000008005057812 */ /* 0x000fe400078ec0ff */
[----:B------:R-:W-:-:S02]  /*ef40*/  SHF.R.U32.HI R4, RZ, 0x2, R4 ;  /* 0x00000002ff047819 */ /* 0x000fc40000011604 */
[----:B------:R-:W-:Y:S02]  /*ef50*/  SHF.R.U32.HI R5, RZ, 0x3, R5 ;  /* 0x00000003ff057819 */ /* 0x000fe40000011605 */
[----:B0-----:R-:W-:Y:S01]  /*ef60*/  LOP3.LUT R0, R0, 0x7f, RZ, 0xc0, !PT ;  /* 0x0000007f00007812 */ /* 0x001fe200078ec0ff */
[----:B---3--:R-:W-:-:S04]  /*ef70*/  IMAD.SHL.U32 R2, R3, 0x8, RZ ;  /* 0x0000000803027824 */ /* 0x008fc800078e00ff */
[----:B------:R-:W-:Y:S02]  /*ef80*/  IMAD.SHL.U32 R8, R0, 0x8, RZ ;  /* 0x0000000800087824 */ /* 0x000fe400078e00ff */
[----:B------:R-:W-:Y:S01]  /*ef90*/  IMAD.SHL.U32 R0, R3, 0x8, RZ ;  /* 0x0000000803007824 */ /* 0x000fe200078e00ff */
[----:B------:R-:W-:-:S04]  /*efa0*/  LOP3.LUT R2, R2, 0x38, RZ, 0xc0, !PT ;  /* 0x0000003802027812 */ /* 0x000fc800078ec0ff */
[----:B------:R-:W-:Y:S02]  /*efb0*/  LOP3.LUT R0, R0, 0x1f8, RZ, 0xc0, !PT ;  /* 0x000001f800007812 */ /* 0x000fe400078ec0ff */
[----:B--2---:R-:W-:Y:S02]  /*efc0*/  LEA R2, P2, R2, R14, 0x1 ;  /* 0x0000000e02027211 */ /* 0x004fe400078408ff */
[----:B------:R-:W-:-:S03]  /*efd0*/  LOP3.LUT R0, R0, 0x38, R3, 0x78, !PT ;  /* 0x0000003800007812 */ /* 0x000fc600078e7803 */
[----:B-1----:R-:W-:Y:S01]  /*efe0*/  IMAD.X R3, RZ, RZ, R6, P2 ;  /* 0x000000ffff037224 */ /* 0x002fe200010e0606 */
[----:B------:R-:W-:Y:S02]  /*eff0*/  LOP3.LUT R0, R0, 0x200, R8, 0xf8, !PT ;  /* 0x0000020000007812 */ /* 0x000fe400078ef808 */
[----:B------:R-:W-:Y:S02]  /*f000*/  ISETP.NE.U32.AND P2, PT, R4, RZ, PT ;  /* 0x000000ff0400720c */ /* 0x000fe40003f45070 */
[----:B------:R-:W-:-:S05]  /*f010*/  LEA R7, R0, UR38, 0x1 ;  /* 0x0000002600077c11 */ /* 0x000fca000f8e08ff */
[----:B------:R-:W-:Y:S01]  /*f020*/  @!PT LDS RZ, [RZ] ;  /* 0x00000000fffff984 */ /* 0x000fe20000000800 */
[----:B------:R-:W-:Y:S01]  /*f030*/  @!PT LDS RZ, [RZ] ;  /* 0x00000000fffff984 */ /* 0x000fe20000000800 */
[----:B------:R-:W-:Y:S01]  /*f040*/  @!PT LDS RZ, [RZ] ;  /* 0x00000000fffff984 */ /* 0x000fe20000000800 */
[----:B------:R0:W-:Y:S04]  /*f050*/  LDGSTS.E.BYPASS.LTC128B.128 [R7+0x27c00], desc[UR4][R2.64], !P6 ;  /* 0x27c0000002077fae */ /* 0x0001e8000f101d44 */
[----:B------:R0:W-:Y:S04]  /*f060*/  LDGSTS.E.BYPASS.LTC128B.128 [R7+0x29c00], desc[UR4][R2.64+0x80], !P4 ;  /* 0x29c0008002077fae */ /* 0x0001e8000e101d44 */
[----:B------:R0:W-:Y:S01]  /*f070*/  LDGSTS.E.BYPASS.LTC128B.128 [R7+0x2bc00], desc[UR4][R2.64+0x100], !P3 ;  /* 0x2bc0010002077fae */ /* 0x0001e2000d901d44 */
[----:B------:R-:W-:-:S03]  /*f080*/  ISETP.NE.U32.AND P3, PT, R5, RZ, PT ;  /* 0x000000ff0500720c */ /* 0x000fc60003f65070 */
[----:B------:R0:W-:Y:S04]  /*f090*/  LDGSTS.E.BYPASS.LTC128B.128 [R7+0x2dc00], desc[UR4][R2.64+0x180], !P5 ;  /* 0x2dc0018002077fae */ /* 0x0001e8000e901d44 */
[----:B------:R0:W-:Y:S04]  /*f0a0*/  LDGSTS.E.BYPASS.LTC128B.128 [R7+0x2fc00], desc[UR4][R2.64+0x200], !P0 ;  /* 0x2fc0020002077fae */ /* 0x0001e8000c101d44 */
[----:B------:R0:W-:Y:S04]  /*f0b0*/  LDGSTS.E.BYPASS.LTC128B.128 [R7+0x31c00], desc[UR4][R2.64+0x280], !P1 ;  /* 0x31c0028002077fae */ /* 0x0001e8000c901d44 */
[----:B------:R0:W-:Y:S04]  /*f0c0*/  LDGSTS.E.BYPASS.LTC128B.128 [R7+0x33c00], desc[UR4][R2.64+0x300], P2 ;  /* 0x33c0030002077fae */ /* 0x0001e80009101d44 */
[----:B------:R0:W-:Y:S02]  /*f0d0*/  LDGSTS.E.BYPASS.LTC128B.128 [R7+0x35c00], desc[UR4][R2.64+0x380], P3 ;  /* 0x35c0038002077fae */ /* 0x0001e40009901d44 */
.L_x_3235:
[----:B------:R-:W-:Y:S05]  /*f0e0*/  BSYNC B0 ;  /* 0x0000000000007941 */ /* 0x000fea0003800000 */
.L_x_3234:
[----:B------:R-:W-:Y:S01]  /*f0f0*/  NOP ;  /* 0x0000000000007918 */ /* 0x000fe20000000000 */
[----:B------:R-:W-:Y:S01]  /*f100*/  SYNCS.ARRIVE.TRANS64.RED.A0T1 RZ, [UR38+0x38810], RZ ;  /* 0x038810ffffff79a7 */ /* 0x000fe20008200426 */
[----:B0-----:R-:W-:Y:S01]  /*f110*/  IMAD.MOV.U32 R2, RZ, RZ, 0x1 ;  /* 0x00000001ff027424 */ /* 0x001fe200078e00ff */
[----:B------:R-:W-:Y:S04]  /*f120*/  ARRIVES.LDGSTSBAR.64.TRANSCNT [UR38+0x38810] ;  /* 0x03881000ff0079b0 */ /* 0x000fe80008000aa6 */
[----:B------:R-:W-:Y:S01]  /*f130*/  SHF.L.U32 R2, R2, 0x1f, RZ ;  /* 0x0000001f02027819 */ /* 0x000fe200000006ff */
[----:B------:R-:W-:Y:S01]  /*f140*/  NOP ;  /* 0x0000000000007918 */ /* 0x000fe20000000000 */
[----:B------:R-:W-:Y:S02]  /*f150*/  SYNCS.ARRIVE.TRANS64.A1T0 RZ, [UR38+0x38810], RZ ;  /* 0x038810ffffff79a7 */ /* 0x000fe40008100026 */
[----:B------:R-:W0:Y:S02]  /*f160*/  SYNCS.PHASECHK.TRANS64.TRYWAIT P0, [UR38+0x38820], R2 ;  /* 0x03882002ff0075a7 */ /* 0x000e240008000166 */
[----:B0-----:R-:W-:Y:S05]  /*f170*/  @!P0 BRA `(.L_x_3236) ;  /* 0x0000004000a08947 */ /* 0x001fea0003800000 */
.L_x_3348:
[----:B------:R-:W-:Y:S01]  /*f180*/  LOP3.LUT P0, RZ, R17, 0x2, RZ, 0xc0, !PT ;  /* 0x0000000211ff7812 */ /* 0x000fe2000780c0ff */
[----:B------:R-:W-:Y:S01]  /*f190*/  BSSY B0, `(.L_x_3237) ;  /* 0x000007f000007945 */ /* 0x000fe20003800000 */
[----:B------:R-:W-:-:S11]  /*f1a0*/  IMAD.MOV.U32 R0, RZ, RZ, 0x1 ;  /* 0x00000001ff007424 */ /* 0x000fd600078e00ff */
[----:B------:R-:W-:Y:S05]  /*f1b0*/  @!P0 BRA `(.L_x_3238) ;  /* 0x0000000400f08947 */ /* 0x000fea0003800000 */
[----:B------:R-:W3:Y:S01]  /*f1c0*/  SYNCS.PHASECHK.TRANS64.TRYWAIT P0, [UR38+0x38860], R2 ;  /* 0x03886002ff0075a7 */ /* 0x000ee20008000166 */
[----:B0-----:R-:W0:Y:S02]  /*f1d0*/  S2R R3, SR_TID.X ;  /* 0x0000000000037919 */ /* 0x001e240000002100 */
[----:B0-----:R-:W-:-:S04]  /*f1e0*/  LOP3.LUT R3, R3, 0x7f, RZ, 0xc0, !PT ;  /* 0x0000007f03037812 */ /* 0x001fc800078ec0ff */
[----:B------:R-:W-:Y:S01]  /*f1f0*/  ISETP.NE.AND P1, PT, R3, RZ, PT ;  /* 0x000000ff0300720c */ /* 0x000fe20003f25270 */
[----:B---3--:R-:W-:-:S12]  /*f200*/  @!P0 BRA `(.L_x_3239) ;  /* 0x0000004000948947 */ /* 0x008fd80003800000 */
.L_x_3349:
[----:B------:R-:W-:Y:S04]  /*f210*/  BSSY B1, `(.L_x_3240) ;  /* 0x0000008000017945 */ /* 0x000fe80003800000 */
[----:B------:R-:W-:Y:S05]  /*f220*/  @P1 BRA `(.L_x_3241) ;  /* 0x0000000000181947 */ /* 0x000fea0003800000 */
[----:B0-----:R-:W0:Y:S01]  /*f230*/  S2R R3, SR_TID.X ;  /* 0x0000000000037919 */ /* 0x001e220000002100 */
[----:B------:R-:W-:-:S04]  /*f240*/  IMAD.MOV.U32 R2, RZ, RZ, 0x10000 ;  /* 0x00010000ff027424 */ /* 0x000fc800078e00ff */
[----:B------:R3:W-:Y:S01]  /*f250*/  SYNCS.ARRIVE.TRANS64 RZ, [UR38+0x38850], R2 ;  /* 0x03885002ffff79a7 */ /* 0x0007e20008000026 */
[----:B0-----:R-:W-:-:S13]  /*f260*/  LOP3.LUT P0, RZ, R3, 0x1f, RZ, 0xc0, !PT ;  /* 0x0000001f03ff7812 */ /* 0x001fda000780c0ff */
[----:B---3--:R-:W-:Y:S05]  /*f270*/  @!P0 BRA `(.L_x_3241) ;  /* 0x0000000000048947 */ /* 0x008fea0003800000 */
[----:B------:R-:W-:Y:S01]  /*f280*/  BPT.TRAP 0x1 ;  /* 0x000000040000795c */ /* 0x000fe20000300000 */
.L_x_3241:
[----:B------:R-:W-:Y:S05]  /*f290*/  BSYNC B1 ;  /* 0x0000000000017941 */ /* 0x000fea0003800000 */
.L_x_3240:
[----:B0-----:R-:W3:Y:S01]  /*f2a0*/  LDL.LU R2, [R1+0x8] ;  /* 0x0000080001027983 */ /* 0x001ee20000300800 */
        /* <DEDUP_REMOVED lines=9> */
[----:B---3--:R-:W-:-:S08]  /*f340*/  IMAD.SHL.U32 R2, R2, 0x40, RZ ;  /* 0x0000004002027824 */ /* 0x008fd000078e00ff */
.L_x_3242:
        /* <DEDUP_REMOVED lines=13> */
.L_x_3243:
        /* <DEDUP_REMOVED lines=13> */
.L_x_3244:
        /* <DEDUP_REMOVED lines=13> */
.L_x_3245:
        /* <DEDUP_REMOVED lines=13> */
.L_x_3246:
        /* <DEDUP_REMOVED lines=13> */
.L_x_3247:
        /* <DEDUP_REMOVED lines=13> */
.L_x_3248:
        /* <DEDUP_REMOVED lines=13> */
.L_x_3249:
[----:B------:R-:W-:-:S13]  /*f900*/  @P0 ELECT P1, URZ, PT ;  /* 0x00000000003f082f */ /* 0x000fda0003820000 */
[----:B------:R-:W-:Y:S01]  /*f910*/  @P1 R2UR UR13, R16 ;  /* 0x00000000100d12ca */ /* 0x000fe200000e0000 */
[----:B------:R-:W-:Y:S01]  /*f920*/  UMOV UR12, UR36 ;  /* 0x00000024000c7c82 */ /* 0x000fe20008000000 */
[----:B------:R-:W-:Y:S02]  /*f930*/  @P1 R2UR UR11, R2 ;  /* 0x00000000020b12ca */ /* 0x000fe400000e0000 */
[----:B------:R-:W-:Y:S02]  /*f940*/  @P1 PLOP3.LUT P0, PT, P1, PT, PT, 0x8, 0x0 ;  /* 0x000000000000181c */ /* 0x000fe40000f0e170 */
[----:B------:R-:W-:-:S09]  /*f950*/  PLOP3.LUT P1, PT, PT, PT, PT, 0x8, 0x0 ;  /* 0x000000000000781c */ /* 0x000fd20003f2e170 */
[----:B------:R3:W-:Y:S02]  /*f960*/  UTMALDG.4D [UR8], [UR4], desc[UR6] ;  /* 0x00000608040075b4 */ /* 0x0007e40008019000 */
[----:B---3--:R-:W-:Y:S05]  /*f970*/  @P0 BRA.U.ANY `(.L_x_3249) ;  /* 0xfffffffd00e00947 */ /* 0x008fea000393ffff */
.L_x_3238:
[----:B------:R-:W-:Y:S05]  /*f980*/  BSYNC B0 ;  /* 0x0000000000007941 */ /* 0x000fea0003800000 */
.L_x_3237:
[----:B0-----:R-:W3:Y:S01]  /*f990*/  LDL.LU R3, [R1+0x14] ;  /* 0x0000140001037983 */ /* 0x001ee20000300800 */
[----:B------:R-:W-:Y:S02]  /*f9a0*/  IMAD.MOV.U32 R9, RZ, RZ, RZ ;  /* 0x000000ffff097224 */ /* 0x000fe400078e00ff */
[----:B-1----:R-:W-:Y:S02]  /*f9b0*/  IMAD.MOV.U32 R6, RZ, RZ, 0x1 ;  /* 0x00000001ff067424 */ /* 0x002fe400078e00ff */
[----:B---3--:R-:W-:-:S05]  /*f9c0*/  VIADD R8, R3, 0xfffffffe ;  /* 0xfffffffe03087836 */ /* 0x008fca0000000000 */
[----:B------:R-:W-:-:S13]  /*f9d0*/  ISETP.GE.AND P0, PT, R8, UR39, PT ;  /* 0x0000002708007c0c */ /* 0x000fda000bf06270 */
[----:B------:R-:W-:Y:S05]  /*f9e0*/  @!P0 BRA `(.L_x_3219) ;  /* 0x0000002400208947 */ /* 0x000fea0003800000 */
[----:B------:R-:W-:Y:S01]  /*f9f0*/  UIADD3 UR4, UR43, 0x1, URZ ;  /* 0x000000012b047890 */ /* 0x000fe2000fffe03f */
[----:B------:R-:W-:Y:S01]  /*fa00*/  LOP3.LUT R0, RZ, UR39, RZ, 0x33, !PT ;  /* 0x00000027ff007c12 */ /* 0x000fe2000f8e33ff */
[----:B------:R-:W0:Y:S01]  /*fa10*/  S2R R4, SR_TID.X ;  /* 0x0000000000047919 */ /* 0x000e220000002100 */
[----:B------:R-:W-:Y:S01]  /*fa20*/  IMAD.MOV.U32 R6, RZ, RZ, 0x1 ;  /* 0x00000001ff067424 */ /* 0x000fe200078e00ff */
[----:B------:R-:W-:-:S04]  /*fa30*/  UIMAD UR4, UR4, UR41, URZ ;  /* 0x00000029040472a4 */ /* 0x000fc8000f8e023f */
[----:B------:R-:W-:-:S04]  /*fa40*/  UISETP.LT.AND UP0, UPT, UR40, UR4, UPT ;  /* 0x000000042800728c */ /* 0x000fc8000bf01270 */
[----:B------:R-:W-:-:S06]  /*fa50*/  USEL UR4, UR40, UR4, UP0 ;  /* 0x0000000428047287 */ /* 0x000fcc0008000000 */
[----:B------:R-:W-:-:S05]  /*fa60*/  IMAD R3, RZ, RZ, -UR4 ;  /* 0x80000004ff037e24 */ /* 0x000fca000f8e02ff */
[----:B------:R-:W-:-:S04]  /*fa70*/  VIADDMNMX R0, R3, 0x1, R0, !PT ;  /* 0x0000000103007846 */ /* 0x000fc80007800100 */
[----:B------:R-:W-:Y:S02]  /*fa80*/  R2UR UR5, R0 ;  /* 0x00000000000572ca */ /* 0x000fe400000e0000 */
[----:B------:R-:W-:Y:S02]  /*fa90*/  LOP3.LUT R0, RZ, UR4, RZ, 0x33, !PT ;  /* 0x00000004ff007c12 */ /* 0x000fe4000f8e33ff */
[----:B0-----:R-:W-:-:S09]  /*faa0*/  LOP3.LUT R10, R4, 0x1f, RZ, 0xc0, !PT ;  /* 0x0000001f040a7812 */ /* 0x001fd200078ec0ff */
[----:B------:R-:W-:Y:S02]  /*fab0*/  UIADD3 UR6, UR5, -0x2, URZ ;  /* 0xfffffffe05067890 */ /* 0x000fe4000fffe03f */
[----:B------:R-:W-:-:S04]  /*fac0*/  UIADD3 UR5, UR4, UR5, URZ ;  /* 0x0000000504057290 */ /* 0x000fc8000fffe03f */
[----:B------:R-:W-:Y:S01]  /*fad0*/  ISETP.NE.AND P0, PT, R0, UR6, PT ;  /* 0x0000000600007c0c */ /* 0x000fe2000bf05270 */
[----:B------:R-:W-:Y:S02]  /*fae0*/  IMAD.MOV.U32 R0, RZ, RZ, 0x1 ;  /* 0x00000001ff007424 */ /* 0x000fe400078e00ff */
[----:B------:R-:W-:-:S05]  /*faf0*/  IMAD.U32 R11, RZ, RZ, UR5 ;  /* 0x00000005ff0b7e24 */ /* 0x000fca000f8e00ff */
[----:B------:R-:W-:-:S05]  /*fb00*/  LOP3.LUT R11, R11, 0x1, RZ, 0xc0, !PT ;  /* 0x000000010b0b7812 */ /* 0x000fca00078ec0ff */
[----:B------:R-:W-:Y:S05]  /*fb10*/  @!P0 BRA `(.L_x_3250) ;  /* 0x0000001400e88947 */ /* 0x000fea0003800000 */
[----:B------:R-:W-:Y:S01]  /*fb20*/  R2UR UR4, R11 ;  /* 0x000000000b0472ca */ /* 0x000fe200000e0000 */
[----:B------:R-:W-:Y:S01]  /*fb30*/  BSSY B0, `(.L_x_3250) ;  /* 0x0000178000007945 */ /* 0x000fe20003800000 */
[----:B------:R-:W-:-:S11]  /*fb40*/  IMAD.MOV.U32 R0, RZ, RZ, 0x1 ;  /* 0x00000001ff007424 */ /* 0x000fd600078e00ff */
[----:B------:R-:W-:-:S06]  /*fb50*/  UIADD3 UR4, UR5, -UR4, URZ ;  /* 0x8000000405047290 */ /* 0x000fcc000fffe03f */
[----:B------:R-:W-:-:S07]  /*fb60*/  IMAD.U32 R7, RZ, RZ, UR4 ;  /* 0x00000004ff077e24 */ /* 0x000fce000f8e00ff */
.L_x_3291:
        /* <DEDUP_REMOVED lines=8> */
[----:B------:R-:W0:Y:S01]  /*fbf0*/  LDC R12, c[0x0][0x43c] ;  /* 0x00010f00ff0c7b82 */ /* 0x000e220000000800 */
[----:B------:R-:W-:Y:S01]  /*fc00*/  IMAD.MOV.U32 R13, RZ, RZ, R8 ;  /* 0x000000ffff0d7224 */ /* 0x000fe200078e0008 */
[----:B------:R-:W-:Y:S01]  /*fc10*/  ULDC.64 UR4, c[0x0][0x428] ;  /* 0x00010a0000047ab9 */ /* 0x000fe20000000a00 */
[----:B------:R-:W-:Y:S01]  /*fc20*/  ULDC.64 UR6, c[0x0][0x208] ;  /* 0x0000820000067ab9 */ /* 0x000fe20000000a00 */
        /* <DEDUP_REMOVED lines=16> */
.L_x_3253:
[----:B------:R-:W1:Y:S01]  /*fd30*/  S2R R2, SR_TID.X ;  /* 0x0000000000027919 */ /* 0x000e620000002100 */
[----:B------:R-:W-:Y:S01]  /*fd40*/  BSSY B2, `(.L_x_3254) ;  /* 0x0000006000027945 */ /* 0x000fe20003800000 */
[----:B-1----:R-:W-:Y:S02]  /*fd50*/  LOP3.LUT R3, R2, 0x7f, RZ, 0xc0, !PT ;  /* 0x0000007f02037812 */ /* 0x002fe400078ec0ff */
[----:B------:R-:W-:Y:S02]  /*fd60*/  SHF.L.U32 R2, R0, 0x1f, RZ ;  /* 0x0000001f00027819 */ /* 0x000fe400000006ff */
[----:B------:R-:W-:Y:S02]  /*fd70*/  ISETP.NE.AND P2, PT, R3, RZ, PT ;  /* 0x000000ff0300720c */ /* 0x000fe40003f45270 */
[----:B------:R-:W1:Y:S02]  /*fd80*/  SYNCS.PHASECHK.TRANS64.TRYWAIT P0, [UR38+0x38848], R2 ;  /* 0x03884802ff0075a7 */ /* 0x000e640008000166 */
[----:B-1----:R-:W-:Y:S09]  /*fd90*/  @!P0 BRA `(.L_x_3255) ;  /* 0x0000003400c88947 */ /* 0x002ff20003800000 */
.L_x_3350:
[----:B------:R-:W-:Y:S05]  /*fda0*/  BSYNC B2 ;  /* 0x0000000000027941 */ /* 0x000fea0003800000 */
.L_x_3254:
[----:B------:R-:W-:Y:S04]  /*fdb0*/  BSSY B2, `(.L_x_3256) ;  /* 0x0000007000027945 */ /* 0x000fe80003800000 */
[----:B------:R-:W-:Y:S05]  /*fdc0*/  @P2 BRA `(.L_x_3257) ;  /* 0x0000000000142947 */ /* 0x000fea0003800000 */
[----:B------:R-:W-:Y:S01]  /*fdd0*/  ISETP.NE.AND P0, PT, R10, RZ, PT ;  /* 0x000000ff0a00720c */ /* 0x000fe20003f05270 */
[----:B-1----:R-:W-:-:S04]  /*fde0*/  IMAD.MOV.U32 R3, RZ, RZ, 0x2000 ;  /* 0x00002000ff037424 */ /* 0x002fc800078e00ff */
[----:B------:R3:W-:Y:S08]  /*fdf0*/  SYNCS.ARRIVE.TRANS64 RZ, [UR38+0x38838], R3 ;  /* 0x03883803ffff79a7 */ /* 0x0007f00008000026 */
[----:B---3--:R-:W-:Y:S05]  /*fe00*/  @!P0 BRA `(.L_x_3257) ;  /* 0x0000000000048947 */ /* 0x008fea0003800000 */
[----:B------:R-:W-:Y:S01]  /*fe10*/  BPT.TRAP 0x1 ;  /* 0x000000040000795c */ /* 0x000fe20000300000 */
.L_x_3257:
[----:B------:R-:W-:Y:S05]  /*fe20*/  BSYNC B2 ;  /* 0x0000000000027941 */ /* 0x000fea0003800000 */
.L_x_3256:
[----:B0-----:R-:W-:Y:S01]  /*fe30*/  IMAD.MOV.U32 R4, RZ, RZ, RZ ;  /* 0x000000ffff047224 */ /* 0x001fe200078e00ff */
        /* <DEDUP_REMOVED lines=10> */
.L_x_3258:
        /* <DEDUP_REMOVED lines=10> */
.L_x_3351:
[----:B------:R-:W-:Y:S05]  /*ff80*/  BSYNC B2 ;  /* 0x0000000000027941 */ /* 0x000fea0003800000 */
.L_x_3259:
        /* <DEDUP_REMOVED lines=9> */
.L_x_3262:
[----:B------:R-:W-:Y:S05]  /*10020*/  BSYNC B2 ;  /* 0x0000000000027941 */ /* 0x000fea0003800000 */
.L_x_3261:
        /* <DEDUP_REMOVED lines=9> */
.L_x_3263:
        /* <DEDUP_REMOVED lines=13> */
.L_x_3264:
        /* <DEDUP_REMOVED lines=13> */
.L_x_3265:
        /* <DEDUP_REMOVED lines=13> */
.L_x_3266:
        /* <DEDUP_REMOVED lines=13> */
.L_x_3267:
        /* <DEDUP_REMOVED lines=13> */
.L_x_3268:
        /* <DEDUP_REMOVED lines=13> */
.L_x_3269:
        /* <DEDUP_REMOVED lines=13> */
.L_x_3270:
        /* <DEDUP_REMOVED lines=8> */
.L_x_3252:
[----:B------:R-:W-:Y:S05]  /*106f0*/  BSYNC B1 ;  /* 0x0000000000017941 */ /* 0x000fea0003800000 */
.L_x_3251:
[----:B------:R-:W-:Y:S01]  /*10700*/  LOP3.LUT P3, RZ, R17, 0x2, RZ, 0xc0, !PT ;  /* 0x0000000211ff7812 */ /* 0x000fe2000786c0ff */
[----:B------:R-:W-:Y:S01]  /*10710*/  BSSY B1, `(.L_x_3271) ;  /* 0x00000b7000017945 */ /* 0x000fe20003800000 */
[----:B------:R-:W-:-:S11]  /*10720*/  LOP3.LUT R0, R0, 0x1, RZ, 0x3c, !PT ;  /* 0x0000000100007812 */ /* 0x000fd600078e3cff */
[----:B------:R-:W-:Y:S05]  /*10730*/  @!P3 BRA `(.L_x_3272) ;  /* 0x0000000800d0b947 */ /* 0x000fea0003800000 */
[----:B------:R-:W-:Y:S01]  /*10740*/  LOP3.LUT P3, RZ, R17, 0x1, RZ, 0xc0, !PT ;  /* 0x0000000111ff7812 */ /* 0x000fe2000786c0ff */
[----:B------:R-:W-:-:S12]  /*10750*/  VIADD R12, R8, 0xffffffff ;  /* 0xffffffff080c7836 */ /* 0x000fd80000000000 */
[----:B------:R-:W-:Y:S05]  /*10760*/  @!P3 BRA `(.L_x_3273) ;  /* 0x000000000050b947 */ /* 0x000fea0003800000 */
[----:B--2---:R-:W0:Y:S01]  /*10770*/  LDC R14, c[0x0][0x43c] ;  /* 0x00010f00ff0e7b82 */ /* 0x004e220000000800 */
        /* <DEDUP_REMOVED lines=19> */
.L_x_3273:
[----:B------:R-:W1:Y:S01]  /*108b0*/  S2R R2, SR_TID.X ;  /* 0x0000000000027919 */ /* 0x000e620000002100 */
[----:B------:R-:W-:Y:S01]  /*108c0*/  BSSY B2, `(.L_x_3274) ;  /* 0x0000006000027945 */ /* 0x000fe20003800000 */
[----:B-1----:R-:W-:Y:S02]  /*108d0*/  LOP3.LUT R3, R2, 0x7f, RZ, 0xc0, !PT ;  /* 0x0000007f02037812 */ /* 0x002fe400078ec0ff */
[----:B------:R-:W-:Y:S02]  /*108e0*/  SHF.L.U32 R2, R0, 0x1f, RZ ;  /* 0x0000001f00027819 */ /* 0x000fe400000006ff */
[----:B------:R-:W-:Y:S02]  /*108f0*/  ISETP.NE.AND P2, PT, R3, RZ, PT ;  /* 0x000000ff0300720c */ /* 0x000fe40003f45270 */
[----:B------:R-:W1:Y:S02]  /*10900*/  SYNCS.PHASECHK.TRANS64.TRYWAIT P0, [UR38+0x38840], R2 ;  /* 0x03884002ff0075a7 */ /* 0x000e640008000166 */
[----:B-1----:R-:W-:Y:S09]  /*10910*/  @!P0 BRA `(.L_x_3275) ;  /* 0x0000002c00188947 */ /* 0x002ff20003800000 */
.L_x_3352:
[----:B------:R-:W-:Y:S05]  /*10920*/  BSYNC B2 ;  /* 0x0000000000027941 */ /* 0x000fea0003800000 */
.L_x_3274:
[----:B------:R-:W-:Y:S04]  /*10930*/  BSSY B2, `(.L_x_3276) ;  /* 0x0000007000027945 */ /* 0x000fe80003800000 */
[----:B------:R-:W-:Y:S05]  /*10940*/  @P2 BRA `(.L_x_3277) ;  /* 0x0000000000142947 */ /* 0x000fea0003800000 */
[----:B------:R-:W-:Y:S01]  /*10950*/  ISETP.NE.AND P0, PT, R10, RZ, PT ;  /* 0x000000ff0a00720c */ /* 0x000fe20003f05270 */
[----:B-1----:R-:W-:-:S04]  /*10960*/  IMAD.MOV.U32 R3, RZ, RZ, 0x2000 ;  /* 0x00002000ff037424 */ /* 0x002fc800078e00ff */
[----:B------:R3:W-:Y:S08]  /*10970*/  SYNCS.ARRIVE.TRANS64 RZ, [UR38+0x38830], R3 ;  /* 0x03883003ffff79a7 */ /* 0x0007f00008000026 */
[----:B---3--:R-:W-:Y:S05]  /*10980*/  @!P0 BRA `(.L_x_3277) ;  /* 0x0000000000048947 */ /* 0x008fea0003800000 */
[----:B------:R-:W-:Y:S01]  /*10990*/  BPT.TRAP 0x1 ;  /* 0x000000040000795c */ /* 0x000fe20000300000 */
.L_x_3277:
[----:B------:R-:W-:Y:S05]  /*109a0*/  BSYNC B2 ;  /* 0x0000000000027941 */ /* 0x000fea0003800000 */
.L_x_3276:
        /* <DEDUP_REMOVED lines=11> */
.L_x_3278:
        /* <DEDUP_REMOVED lines=11> */
.L_x_3353:
[----:B------:R-:W-:Y:S05]  /*10b10*/  BSYNC B2 ;  /* 0x0000000000027941 */ /* 0x000fea0003800000 */
.L_x_3279:
        /* <DEDUP_REMOVED lines=9> */
.L_x_3282:
[----:B------:R-:W-:Y:S05]  /*10bb0*/  BSYNC B2 ;  /* 0x0000000000027941 */ /* 0x000fea0003800000 */
.L_x_3281:
        /* <DEDUP_REMOVED lines=9> */
.L_x_3283:
        /* <DEDUP_REMOVED lines=13> */
.L_x_3284:
        /* <DEDUP_REMOVED lines=13> */
.L_x_3285:
        /* <DEDUP_REMOVED lines=13> */
.L_x_3286:
        /* <DEDUP_REMOVED lines=13> */
.L_x_3287:
        /* <DEDUP_REMOVED lines=13> */
.L_x_3288:
        /* <DEDUP_REMOVED lines=13> */
.L_x_3289:
        /* <DEDUP_REMOVED lines=13> */
.L_x_3290:
        /* <DEDUP_REMOVED lines=8> */
.L_x_3272:
[----:B------:R-:W-:Y:S05]  /*11280*/  BSYNC B1 ;  /* 0x0000000000017941 */ /* 0x000fea0003800000 */
.L_x_3271:
[----:B------:R-:W-:Y:S01]  /*11290*/  VIADD R8, R8, 0xfffffffe ;  /* 0xfffffffe08087836 */ /* 0x000fe20000000000 */
[----:B------:R-:W-:Y:S06]  /*112a0*/  @P1 BRA `(.L_x_3291) ;  /* 0xffffffe800301947 */ /* 0x000fec000383ffff */
[----:B------:R-:W-:Y:S05]  /*112b0*/  BSYNC B0 ;  /* 0x0000000000007941 */ /* 0x000fea0003800000 */
.L_x_3250:
[----:B------:R-:W-:-:S13]  /*112c0*/  ISETP.NE.AND P0, PT, R11, RZ, PT ;  /* 0x000000ff0b00720c */ /* 0x000fda0003f05270 */
[----:B------:R-:W-:Y:S05]  /*112d0*/  @!P0 BRA `(.L_x_3219) ;  /* 0x0000000800e48947 */ /* 0x000fea0003800000 */
[----:B------:R-:W-:Y:S01]  /*112e0*/  LOP3.LUT P1, RZ, R17, 0x2, RZ, 0xc0, !PT ;  /* 0x0000000211ff7812 */ /* 0x000fe2000782c0ff */
[----:B------:R-:W-:-:S12]  /*112f0*/  BSSY B0, `(.L_x_3292) ;  /* 0x00000b4000007945 */ /* 0x000fd80003800000 */
[----:B------:R-:W-:Y:S05]  /*11300*/  @!P1 BRA `(.L_x_3293) ;  /* 0x0000000800c89947 */ /* 0x000fea0003800000 */
[----:B------:R-:W-:-:S13]  /*11310*/  LOP3.LUT P1, RZ, R17, 0x1, RZ, 0xc0, !PT ;  /* 0x0000000111ff7812 */ /* 0x000fda000782c0ff */
[----:B------:R-:W-:Y:S05]  /*11320*/  @!P1 BRA `(.L_x_3294) ;  /* 0x00000000004c9947 */ /* 0x000fea0003800000 */
[----:B------:R-:W0:Y:S01]  /*11330*/  LDC R5, c[0x0][0x43c] ;  /* 0x00010f00ff057b82 */ /* 0x000e220000000800 */
[----:B------:R-:W-:Y:S01]  /*11340*/  ULDC.64 UR4, c[0x0][0x428] ;  /* 0x00010a0000047ab9 */ /* 0x000fe20000000a00 */
[----:B------:R-:W-:Y:S01]  /*11350*/  ULDC.64 UR6, c[0x0][0x208] ;  /* 0x0000820000067ab9 */ /* 0x000fe20000000a00 */
[----:B------:R-:W-:-:S04]  /*11360*/  IMAD R19, R19, UR4, RZ ;  /* 0x0000000413137c24 */ /* 0x000fc8000f8e02ff */
[----:B------:R-:W-:Y:S01]  /*11370*/  IMAD R7, R18, UR5, R19 ;  /* 0x0000000512077c24 */ /* 0x000fe2000f8e0213 */
[----:B0-----:R-:W-:-:S13]  /*11380*/  ISETP.NE.AND P0, PT, R5, 0x1, PT ;  /* 0x000000010500780c */ /* 0x001fda0003f05270 */
[----:B------:R-:W0:Y:S02]  /*11390*/  @P0 LDC.64 R2, c[0x0][0x440] ;  /* 0x00011000ff020b82 */ /* 0x000e240000000a00 */
[----:B0-----:R-:W-:-:S04]  /*113a0*/  @P0 IMAD.HI.U32 R4, R8, R2, RZ ;  /* 0x0000000208040227 */ /* 0x001fc800078e00ff */
[----:B------:R-:W-:Y:S01]  /*113b0*/  IMAD.MOV.U32 R2, RZ, RZ, R8 ;  /* 0x000000ffff027224 */ /* 0x000fe200078e0008 */
[----:B------:R-:W-:-:S04]  /*113c0*/  @P0 SHF.R.U32.HI R2, RZ, R3, R4 ;  /* 0x00000003ff020219 */ /* 0x000fc80000011604 */
[----:B------:R-:W-:-:S03]  /*113d0*/  SHF.R.S32.HI R3, RZ, 0x1f, R2 ;  /* 0x0000001fff037819 */ /* 0x000fc60000011402 */
        /* <DEDUP_REMOVED lines=8> */
.L_x_3294:
[----:B------:R-:W1:Y:S01]  /*11460*/  S2R R2, SR_TID.X ;  /* 0x0000000000027919 */ /* 0x000e620000002100 */
[----:B------:R-:W-:Y:S01]  /*11470*/  BSSY B1, `(.L_x_3295) ;  /* 0x0000006000017945 */ /* 0x000fe20003800000 */
[----:B-1----:R-:W-:Y:S02]  /*11480*/  LOP3.LUT R3, R2, 0x7f, RZ, 0xc0, !PT ;  /* 0x0000007f02037812 */ /* 0x002fe400078ec0ff */
[----:B------:R-:W-:Y:S02]  /*11490*/  SHF.L.U32 R2, R0, 0x1f, RZ ;  /* 0x0000001f00027819 */ /* 0x000fe400000006ff */
[----:B------:R-:W-:Y:S02]  /*114a0*/  ISETP.NE.AND P1, PT, R3, RZ, PT ;  /* 0x000000ff0300720c */ /* 0x000fe40003f25270 */
[----:B------:R-:W1:Y:S02]  /*114b0*/  SYNCS.PHASECHK.TRANS64.TRYWAIT P0, [UR38+0x38848], R2 ;  /* 0x03884802ff0075a7 */ /* 0x000e640008000166 */
[----:B-1----:R-:W-:Y:S09]  /*114c0*/  @!P0 BRA `(.L_x_3296) ;  /* 0x00000020005c8947 */ /* 0x002ff20003800000 */
.L_x_3354:
[----:B------:R-:W-:Y:S05]  /*114d0*/  BSYNC B1 ;  /* 0x0000000000017941 */ /* 0x000fea0003800000 */
.L_x_3295:
[----:B------:R-:W-:Y:S04]  /*114e0*/  BSSY B1, `(.L_x_3297) ;  /* 0x0000007000017945 */ /* 0x000fe80003800000 */
[----:B------:R-:W-:Y:S05]  /*114f0*/  @P1 BRA `(.L_x_3298) ;  /* 0x0000000000141947 */ /* 0x000fea0003800000 */
[----:B------:R-:W-:Y:S01]  /*11500*/  ISETP.NE.AND P0, PT, R10, RZ, PT ;  /* 0x000000ff0a00720c */ /* 0x000fe20003f05270 */
[----:B-1----:R-:W-:-:S04]  /*11510*/  IMAD.MOV.U32 R3, RZ, RZ, 0x2000 ;  /* 0x00002000ff037424 */ /* 0x002fc800078e00ff */
[----:B------:R3:W-:Y:S08]  /*11520*/  SYNCS.ARRIVE.TRANS64 RZ, [UR38+0x38838], R3 ;  /* 0x03883803ffff79a7 */ /* 0x0007f00008000026 */
[----:B---3--:R-:W-:Y:S05]  /*11530*/  @!P0 BRA `(.L_x_3298) ;  /* 0x0000000000048947 */ /* 0x008fea0003800000 */
[----:B------:R-:W-:Y:S01]  /*11540*/  BPT.TRAP 0x1 ;  /* 0x000000040000795c */ /* 0x000fe20000300000 */
.L_x_3298:
[----:B------:R-:W-:Y:S05]  /*11550*/  BSYNC B1 ;  /* 0x0000000000017941 */ /* 0x000fea0003800000 */
.L_x_3297:
        /* <DEDUP_REMOVED lines=11> */
.L_x_3299:
        /* <DEDUP_REMOVED lines=11> */
.L_x_3355:
[----:B------:R-:W-:Y:S05]  /*116c0*/  BSYNC B1 ;  /* 0x0000000000017941 */ /* 0x000fea0003800000 */
.L_x_3300:
[----:B------:R-:W-:Y:S01]  /*116d0*/  BSSY B1, `(.L_x_3302) ;  /* 0x0000009000017945 */ /* 0x000fe20003800000 */
[----:B-1----:R-:W-:Y:S02]  /*116e0*/  IMAD.MOV.U32 R2, RZ, RZ, 0x0 ;  /* 0x00000000ff027424 */ /* 0x002fe400078e00ff */
[----:B------:R-:W-:Y:S01]  /*116f0*/  IMAD.MOV.U32 R3, RZ, RZ, 0x14f00000 ;  /* 0x14f00000ff037424 */ /* 0x000fe200078e00ff */
[----:B------:R-:W-:Y:S06]  /*11700*/  @P1 BRA `(.L_x_3303) ;  /* 0x0000000000141947 */ /* 0x000fec0003800000 */
[----:B------:R-:W-:Y:S01]  /*11710*/  ISETP.NE.AND P0, PT, R10, RZ, PT ;  /* 0x000000ff0a00720c */ /* 0x000fe20003f05270 */
[----:B------:R-:W-:-:S04]  /*11720*/  IMAD.MOV.U32 R5, RZ, RZ, 0x10000 ;  /* 0x00010000ff057424 */ /* 0x000fc800078e00ff */
[----:B------:R1:W-:Y:S08]  /*11730*/  SYNCS.ARRIVE.TRANS64 RZ, [UR38+0x38858], R5 ;  /* 0x03885805ffff79a7 */ /* 0x0003f00008000026 */
[----:B-1----:R-:W-:Y:S05]  /*11740*/  @!P0 BRA `(.L_x_3303) ;  /* 0x0000000000048947 */ /* 0x002fea0003800000 */
[----:B------:R-:W-:Y:S01]  /*11750*/  BPT.TRAP 0x1 ;  /* 0x000000040000795c */ /* 0x000fe20000300000 */
.L_x_3303:
[----:B------:R-:W-:Y:S05]  /*11760*/  BSYNC B1 ;  /* 0x0000000000017941 */ /* 0x000fea0003800000 */
.L_x_3302:
        /* <DEDUP_REMOVED lines=9> */
.L_x_3304:
        /* <DEDUP_REMOVED lines=10> */
[----:B------:R-:W-:Y:S01]  /*118a0*/  R2UR UR7, R3 ;  /* 0x00000000030772ca */ /* 0x000fe200000e0000 */
[----:B------:R-:W-:Y:S01]  /*118b0*/  UMOV UR10, 0x40 ;  /* 0x00000040000a7882 */ /* 0x000fe20000000000 */
[----:B------:R-:W-:-:S13]  /*118c0*/  PLOP3.LUT P0, PT, PT, PT, PT, 0x80, 0x0 ;  /* 0x000000000000781c */ /* 0x000fda0003f0f070 */
.L_x_3305:
        /* <DEDUP_REMOVED lines=13> */
.L_x_3306:
        /* <DEDUP_REMOVED lines=13> */
.L_x_3307:
        /* <DEDUP_REMOVED lines=13> */
.L_x_3308:
        /* <DEDUP_REMOVED lines=13> */
.L_x_3309:
        /* <DEDUP_REMOVED lines=13> */
.L_x_3310:
        /* <DEDUP_REMOVED lines=13> */
.L_x_3311:
        /* <DEDUP_REMOVED lines=8> */
.L_x_3293:
[----:B------:R-:W-:Y:S05]  /*11e30*/  BSYNC B0 ;  /* 0x0000000000007941 */ /* 0x000fea0003800000 */
.L_x_3292:
[----:B------:R-:W-:Y:S01]  /*11e40*/  LOP3.LUT R0, R0, 0x1, RZ, 0x3c, !PT ;  /* 0x0000000100007812 */ /* 0x000fe200078e3cff */
[----:B------:R-:W-:Y:S02]  /*11e50*/  IMAD.MOV.U32 R6, RZ, RZ, RZ ;  /* 0x000000ffff067224 */ /* 0x000fe400078e00ff */
[----:B------:R-:W-:-:S07]  /*11e60*/  IMAD.MOV.U32 R9, RZ, RZ, RZ ;  /* 0x000000ffff097224 */ /* 0x000fce00078e00ff */
.L_x_3219:
[----:B------:R-:W1:Y:S01]  /*11e70*/  S2R R3, SR_CgaCtaId ;  /* 0x0000000000037919 */ /* 0x000e620000008800 */
[----:B------:R-:W-:Y:S02]  /*11e80*/  MOV R2, 0x400 ;  /* 0x0000040000027802 */ /* 0x000fe40000000f00 */
[----:B------:R-:W-:Y:S02]  /*11e90*/  SHF.L.U32 R9, R9, 0x1f, RZ ;  /* 0x0000001f09097819 */ /* 0x000fe400000006ff */
[----:B-1----:R-:W-:-:S04]  /*11ea0*/  LEA R2, R3, R2, 0x18 ;  /* 0x0000000203027211 */ /* 0x002fc800078ec0ff */
[----:B------:R-:W1:Y:S02]  /*11eb0*/  SYNCS.PHASECHK.TRANS64.TRYWAIT P0, [R2+URZ+0x38820], R9 ;  /* 0x03882009020075a7 */ /* 0x000e64000800017f */
[----:B-1----:R-:W-:Y:S05]  /*11ec0*/  @!P0 BRA `(.L_x_3312) ;  /* 0x00000018000c8947 */ /* 0x002fea0003800000 */
.L_x_3356:
[----:B------:R-:W-:-:S03]  /*11ed0*/  UMOV UR4, 0xffffffff ;  /* 0xffffffff00047882 */ /* 0x000fc60000000000 */
[----:B------:R-:W-:Y:S05]  /*11ee0*/  BRA.DIV UR4, `(.L_x_3313) ;  /* 0x0000001a04187947 */ /* 0x000fea000b800000 */
[----:B------:R-:W3:Y:S02]  /*11ef0*/  S2R R3, SR_TID.X ;  /* 0x0000000000037919 */ /* 0x000ee40000002100 */
[----:B---3--:R-:W-:-:S04]  /*11f00*/  SHF.R.U32.HI R3, RZ, 0x5, R3 ;  /* 0x00000005ff037819 */ /* 0x008fc80000011603 */
[----:B------:R-:W-:-:S05]  /*11f10*/  LOP3.LUT R3, R3, 0x3, RZ, 0xc0, !PT ;  /* 0x0000000303037812 */ /* 0x000fca00078ec0ff */
[----:B--2---:R2:W3:Y:S02]  /*11f20*/  SHFL.IDX PT, R14, R3, RZ, 0x1f ;  /* 0x00001fff030e7589 */ /* 0x0044e400000e0000 */
.L_x_3359:
[----:B---3--:R-:W-:-:S13]  /*11f30*/  ISETP.NE.AND P0, PT, R14, RZ, PT ;  /* 0x000000ff0e00720c */ /* 0x008fda0003f05270 */
[----:B------:R-:W-:Y:S05]  /*11f40*/  @P0 BRA `(.L_x_3185) ;  /* 0x0000000000900947 */ /* 0x000fea0003800000 */
[----:B------:R-:W-:-:S03]  /*11f50*/  UMOV UR4, 0xffffffff ;  /* 0xffffffff00047882 */ /* 0x000fc60000000000 */
[----:B------:R-:W-:Y:S05]  /*11f60*/  BRA.DIV UR4, `(.L_x_3314) ;  /* 0x0000001a042c7947 */ /* 0x000fea000b800000 */
[----:B------:R-:W-:-:S13]  /*11f70*/  ELECT P6, URZ, PT ;  /* 0x00000000003f782f */ /* 0x000fda00038c0000 */
.L_x_3362:
[----:B------:R-:W-:Y:S05]  /*11f80*/  @!P6 BRA `(.L_x_3185) ;  /* 0x000000000080e947 */ /* 0x000fea0003800000 */
[----:B--2---:R-:W2:Y:S02]  /*11f90*/  LDL R3, [R1+0x28] ;  /* 0x0000280001037983 */ /* 0x004ea40000100800 */
[----:B--2---:R-:W-:-:S13]  /*11fa0*/  R2UR UR4, R3 ;  /* 0x00000000030472ca */ /* 0x004fda00000e0000 */
[----:B------:R-:W-:-:S06]  /*11fb0*/  ULOP3.LUT UR4, UR4, 0x2, URZ, 0xfc, !UPT ;  /* 0x0000000204047892 */ /* 0x000fcc000f8efc3f */
[----:B------:R-:W-:-:S05]  /*11fc0*/  IMAD.U32 R3, RZ, RZ, UR4 ;  /* 0x00000004ff037e24 */ /* 0x000fca000f8e00ff */
[----:B------:R-:W-:-:S13]  /*11fd0*/  ISETP.NE.AND P2, PT, R3, 0x3, PT ;  /* 0x000000030300780c */ /* 0x000fda0003f45270 */
[----:B------:R-:W-:Y:S05]  /*11fe0*/  @!P2 BRA `(.L_x_3315) ;  /* 0x000000000004a947 */ /* 0x000fea0003800000 */
[----:B------:R-:W-:Y:S01]  /*11ff0*/  BPT.TRAP 0x1 ;  /* 0x000000040000795c */ /* 0x000fe20000300000 */
.L_x_3315:
[----:B------:R-:W-:Y:S01]  /*12000*/  VIADD R8, R2, 0x38840 ;  /* 0x0003884002087836 */ /* 0x000fe20000000000 */
[----:B------:R-:W-:Y:S01]  /*12010*/  SHF.L.U32 R4, R0, 0x1f, RZ ;  /* 0x0000001f00047819 */ /* 0x000fe200000006ff */
[C---:B------:R-:W-:Y:S02]  /*12020*/  VIADD R3, R6.reuse, 0x1 ;  /* 0x0000000106037836 */ /* 0x040fe40000000000 */
[----:B------:R-:W-:-:S03]  /*12030*/  IMAD R7, R6, 0x8, R8 ;  /* 0x0000000806077824 */ /* 0x000fc600078e0208 */
[C---:B------:R-:W-:Y:S01]  /*12040*/  ISETP.NE.AND P1, PT, R3.reuse, 0x2, PT ;  /* 0x000000020300780c */ /* 0x040fe20003f25270 */
[----:B------:R-:W2:Y:S03]  /*12050*/  SYNCS.PHASECHK.TRANS64.TRYWAIT P0, [R7+URZ], R4 ;  /* 0x00000004070075a7 */ /* 0x000ea6000800017f */
[----:B------:R-:W-:Y:S02]  /*12060*/  SEL R5, RZ, 0x1, P1 ;  /* 0x00000001ff057807 */ /* 0x000fe40000800000 */
[----:B------:R-:W-:Y:S02]  /*12070*/  SEL R3, R3, RZ, P1 ;  /* 0x000000ff03037207 */ /* 0x000fe40000800000 */
[----:B------:R-:W-:-:S03]  /*12080*/  LOP3.LUT R0, R0, R5, RZ, 0x3c, !PT ;  /* 0x0000000500007212 */ /* 0x000fc600078e3cff */
[----:B------:R-:W-:Y:S01]  /*12090*/  IMAD R5, R3, 0x8, R8 ;  /* 0x0000000803057824 */ /* 0x000fe200078e0208 */
[----:B------:R-:W-:Y:S01]  /*120a0*/  SHF.L.U32 R0, R0, 0x1f, RZ ;  /* 0x0000001f00007819 */ /* 0x000fe200000006ff */
[----:B--2---:R-:W-:Y:S06]  /*120b0*/  @!P0 BRA `(.L_x_3316) ;  /* 0x0000001400f88947 */ /* 0x004fec0003800000 */
.L_x_3363:
[----:B------:R-:W3:Y:S02]  /*120c0*/  SYNCS.PHASECHK.TRANS64.TRYWAIT P0, [R5+URZ], R0 ;  /* 0x00000000050075a7 */ /* 0x000ee4000800017f */
[----:B---3--:R-:W-:Y:S05]  /*120d0*/  @!P0 BRA `(.L_x_3317) ;  /* 0x0000001800048947 */ /* 0x008fea0003800000 */
.L_x_3364:
[----:B------:R-:W-:Y:S05]  /*120e0*/  @!P2 BRA `(.L_x_3318) ;  /* 0x000000000004a947 */ /* 0x000fea0003800000 */
[----:B------:R-:W-:Y:S01]  /*120f0*/  BPT.TRAP 0x1 ;  /* 0x000000040000795c */ /* 0x000fe20000300000 */
.L_x_3318:
[----:B-1----:R-:W-:-:S04]  /*12100*/  VIADD R2, R2, 0x38860 ;  /* 0x0003886002027836 */ /* 0x002fc80000000000 */
[----:B---3--:R-:W-:-:S04]  /*12110*/  IMAD R5, R6, 0x8, R2 ;  /* 0x0000000806057824 */ /* 0x008fc800078e0202 */
[----:B------:R-:W1:Y:S02]  /*12120*/  SYNCS.PHASECHK.TRANS64.TRYWAIT P0, [R5+URZ], R4 ;  /* 0x00000004050075a7 */ /* 0x000e64000800017f */
[----:B-1----:R-:W-:Y:S05]  /*12130*/  @!P0 BRA `(.L_x_3319) ;  /* 0x0000001800008947 */ /* 0x002fea0003800000 */
.L_x_3365:
[----:B------:R-:W-:-:S07]  /*12140*/  IMAD R3, R3, 0x8, R2 ;  /* 0x0000000803037824 */ /* 0x000fce00078e0202 */
.L_x_3320:
[----:B---3--:R3:W4:Y:S02]  /*12150*/  SYNCS.PHASECHK.TRANS64.TRYWAIT P0, [R3+URZ], R0 ;  /* 0x00000000030075a7 */ /* 0x008724000800017f */
[----:B----4-:R-:W-:Y:S05]  /*12160*/  @!P0 NANOSLEEP.SYNCS 0x989680 ;  /* 0x009896800000895d */ /* 0x010fea0003900000 */
[----:B------:R-:W4:Y:S02]  /*12170*/  @!P0 SYNCS.PHASECHK.TRANS64 P0, [R3+URZ], R0 ;  /* 0x00000000030085a7 */ /* 0x000f24000800007f */
[----:B----4-:R-:W-:Y:S05]  /*12180*/  @!P0 BRA `(.L_x_3320) ;  /* 0xfffffffc00f08947 */ /* 0x010fea000383ffff */
.L_x_3185:
[----:B------:R-:W-:Y:S05]  /*12190*/  BSYNC B6 ;  /* 0x0000000000067941 */ /* 0x000fea0003800000 */
.L_x_3182:
[----:B------:R-:W-:Y:S05]  /*121a0*/  EXIT ;  /* 0x000000000000794d */ /* 0x000fea0003800000 */
.L_x_3193:
[----:B0-----:R0:W1:Y:S02]  /*121b0*/  SYNCS.PHASECHK.TRANS64.TRYWAIT P0, [R184+URZ+0x38800], R7 ;  /* 0x03880007b80075a7 */ /* 0x001064000800017f */
[----:B-1----:R-:W-:Y:S05]  /*121c0*/  @!P0 NANOSLEEP.SYNCS 0x989680 ;  /* 0x009896800000895d */ /* 0x002fea0003900000 */
[----:B------:R-:W1:Y:S02]  /*121d0*/  @!P0 SYNCS.PHASECHK.TRANS64 P0, [R184+URZ+0x38800], R7 ;  /* 0x03880007b80085a7 */ /* 0x000e64000800007f */
[----:B-1----:R-:W-:Y:S05]  /*121e0*/  @!P0 BRA `(.L_x_3193) ;  /* 0xfffffffc00f08947 */ /* 0x002fea000383ffff */
[----:B------:R-:W-:Y:S05]  /*121f0*/  BRA `(.L_x_3321) ;  /* 0xffffff1000907947 */ /* 0x000fea000383ffff */
.L_x_3197:
[----:B--2---:R2:W3:Y:S02]  /*12200*/  SYNCS.PHASECHK.TRANS64.TRYWAIT P1, [R184+URZ+0x38830], R7 ;  /* 0x03883007b80075a7 */ /* 0x0044e4000802017f */
[----:B---3--:R-:W-:Y:S05]  /*12210*/  @!P1 NANOSLEEP.SYNCS 0x989680 ;  /* 0x009896800000995d */ /* 0x008fea0003900000 */
[----:B------:R-:W3:Y:S02]  /*12220*/  @!P1 SYNCS.PHASECHK.TRANS64 P1, [R184+URZ+0x38830], R7 ;  /* 0x03883007b80095a7 */ /* 0x000ee4000802007f */
[----:B---3--:R-:W-:Y:S05]  /*12230*/  @!P1 BRA `(.L_x_3197) ;  /* 0xfffffffc00f09947 */ /* 0x008fea000383ffff */
[----:B------:R-:W-:Y:S05]  /*12240*/  BRA `(.L_x_3196) ;  /* 0xffffff1000dc7947 */ /* 0x000fea000383ffff */
.L_x_3198:
[----:B---3--:R3:W4:Y:S02]  /*12250*/  SYNCS.PHASECHK.TRANS64.TRYWAIT P1, [R184+URZ+0x38810], R7 ;  /* 0x03881007b80075a7 */ /* 0x008724000802017f */
[----:B----4-:R-:W-:Y:S05]  /*12260*/  @!P1 NANOSLEEP.SYNCS 0x989680 ;  /* 0x009896800000995d */ /* 0x010fea0003900000 */
[----:B------:R-:W4:Y:S02]  /*12270*/  @!P1 SYNCS.PHASECHK.TRANS64 P1, [R184+URZ+0x38810], R7 ;  /* 0x03881007b80095a7 */ /* 0x000f24000802007f */
[----:B----4-:R-:W-:Y:S05]  /*12280*/  @!P1 BRA `(.L_x_3198) ;  /* 0xfffffffc00f09947 */ /* 0x010fea000383ffff */
[----:B------:R-:W-:Y:S05]  /*12290*/  BRA `(.L_x_3322) ;  /* 0xffffff1400cc7947 */ /* 0x000fea000383ffff */
.L_x_3202:
[----:B------:R0:W0:Y:S02]  /*122a0*/  SYNCS.PHASECHK.TRANS64.TRYWAIT P1, [R184+URZ+0x38850], R7 ;  /* 0x03885007b80075a7 */ /* 0x000024000802017f */
[----:B0-----:R-:W-:Y:S05]  /*122b0*/  @!P1 NANOSLEEP.SYNCS 0x989680 ;  /* 0x009896800000995d */ /* 0x001fea0003900000 */
[----:B------:R-:W0:Y:S02]  /*122c0*/  @!P1 SYNCS.PHASECHK.TRANS64 P1, [R184+URZ+0x38850], R7 ;  /* 0x03885007b80095a7 */ /* 0x000e24000802007f */
[----:B0-----:R-:W-:Y:S05]  /*122d0*/  @!P1 BRA `(.L_x_3202) ;  /* 0xfffffffc00f09947 */ /* 0x001fea000383ffff */
[----:B------:R-:W-:Y:S05]  /*122e0*/  BRA `(.L_x_3201) ;  /* 0xffffff1400f87947 */ /* 0x000fea000383ffff */
.L_x_3207:
[----:B-1----:R1:W2:Y:S02]  /*122f0*/  SYNCS.PHASECHK.TRANS64.TRYWAIT P3, [R195+URZ+0x38830], R200 ;  /* 0x038830c8c30075a7 */ /* 0x0022a4000806017f */
[----:B--2---:R-:W-:Y:S05]  /*12300*/  @!P3 NANOSLEEP.SYNCS 0x989680 ;  /* 0x009896800000b95d */ /* 0x004fea0003900000 */
[----:B------:R-:W2:Y:S02]  /*12310*/  @!P3 SYNCS.PHASECHK.TRANS64 P3, [R195+URZ+0x38830], R200 ;  /* 0x038830c8c300b5a7 */ /* 0x000ea4000806007f */
[----:B--2---:R-:W-:Y:S05]  /*12320*/  @!P3 BRA `(.L_x_3207) ;  /* 0xfffffffc00f0b947 */ /* 0x004fea000383ffff */
[----:B------:R-:W-:Y:S05]  /*12330*/  BRA `(.L_x_3206) ;  /* 0xffffff4400347947 */ /* 0x000fea000383ffff */
.L_x_3211:
[----:B---3--:R3:W4:Y:S02]  /*12340*/  SYNCS.PHASECHK.TRANS64.TRYWAIT P3, [R195+URZ+0x38850], R200 ;  /* 0x038850c8c30075a7 */ /* 0x008724000806017f */
[----:B----4-:R-:W-:Y:S05]  /*12350*/  @!P3 NANOSLEEP.SYNCS 0x989680 ;  /* 0x009896800000b95d */ /* 0x010fea0003900000 */
[----:B------:R-:W4:Y:S02]  /*12360*/  @!P3 SYNCS.PHASECHK.TRANS64 P3, [R195+URZ+0x38850], R200 ;  /* 0x038850c8c300b5a7 */ /* 0x000f24000806007f */
[----:B----4-:R-:W-:Y:S05]  /*12370*/  @!P3 BRA `(.L_x_3211) ;  /* 0xfffffffc00f0b947 */ /* 0x010fea000383ffff */
[----:B------:R-:W-:Y:S05]  /*12380*/  BRA `(.L_x_3210) ;  /* 0xffffff4400fc7947 */ /* 0x000fea000383ffff */
.L_x_3224:
[----:B------:R-:W-:Y:S02]  /*12390*/  IMAD.MOV.U32 R13, RZ, RZ, R6 ;  /* 0x000000ffff0d7224 */ /* 0x000fe400078e0006 */
[----:B------:R-:W-:Y:S02]  /*123a0*/  IMAD.MOV.U32 R12, RZ, RZ, RZ ;  /* 0x000000ffff0c7224 */ /* 0x000fe400078e00ff */
[----:B------:R-:W-:Y:S02]  /*123b0*/  IMAD.MOV.U32 R11, RZ, RZ, 0x1f ;  /* 0x0000001fff0b7424 */ /* 0x000fe400078e00ff */
[----:B------:R-:W-:-:S07]  /*123c0*/  IMAD.MOV.U32 R15, RZ, RZ, -0x1 ;  /* 0xffffffffff0f7424 */ /* 0x000fce00078e00ff */
[----:B------:R-:W-:Y:S05]  /*123d0*/  WARPSYNC.COLLECTIVE R15, `(.L_x_3323) ;  /* 0x000000000f087348 */ /* 0x000fea0003c00000 */
[----:B------:R0:W1:Y:S02]  /*123e0*/  SHFL.IDX P6, R14, R13, R12, R11 ;  /* 0x0000000c0d0e7389 */ /* 0x00006400000c000b */
[----:B01----:R-:W-:Y:S01]  /*123f0*/  ENDCOLLECTIVE ;  /* 0x000000000000791b */ /* 0x003fe20003800000 */
.L_x_3323:
[----:B------:R-:W-:Y:S05]  /*12400*/  BRA `(.L_x_3324) ;  /* 0xffffffb000447947 */ /* 0x000fea000383ffff */
.L_x_3226:
[----:B------:R-:W-:Y:S01]  /*12410*/  BSSY B0, `(.L_x_3325) ;  /* 0x0000006000007945 */ /* 0x000fe20003800000 */
[----:B------:R-:W-:-:S07]  /*12420*/  IMAD.MOV.U32 R15, RZ, RZ, -0x1 ;  /* 0xffffffffff0f7424 */ /* 0x000fce00078e00ff */
[----:B0-----:R-:W-:Y:S05]  /*12430*/  WARPSYNC.COLLECTIVE R15, `(.L_x_3326) ;  /* 0x000000000f0c7348 */ /* 0x001fea0003c00000 */
[----:B------:R-:W-:Y:S02]  /*12440*/  ELECT P6, UR62, PT ;  /* 0x00000000003e782f */ /* 0x000fe400038c0000 */
[----:B------:R-:W-:Y:S01]  /*12450*/  MOV R14, UR62 ;  /* 0x0000003e000e7c02 */ /* 0x000fe20008000f00 */
[----:B0-----:R-:W-:Y:S10]  /*12460*/  ENDCOLLECTIVE ;  /* 0x000000000000791b */ /* 0x001ff40003800000 */
.L_x_3326:
[----:B------:R-:W-:Y:S05]  /*12470*/  BSYNC B0 ;  /* 0x0000000000007941 */ /* 0x000fea0003800000 */
.L_x_3325:
[----:B------:R-:W-:Y:S05]  /*12480*/  BRA `(.L_x_3327) ;  /* 0xffffffb000487947 */ /* 0x000fea000383ffff */
.L_x_3228:
[----:B-1----:R-:W-:-:S04]  /*12490*/  IMAD.U32 R3, RZ, RZ, UR38 ;  /* 0x00000026ff037e24 */ /* 0x002fc8000f8e00ff */
[----:B------:R1:W2:Y:S03]  /*124a0*/  SYNCS.PHASECHK.TRANS64.TRYWAIT P0, [R3+URZ+0x38840], R0 ;  /* 0x03884000030075a7 */ /* 0x0002a6000800017f */
[----:B--2---:R-:W-:Y:S05]  /*124b0*/  @!P0 NANOSLEEP.SYNCS 0x989680 ;  /* 0x009896800000895d */ /* 0x004fea0003900000 */
[----:B------:R-:W2:Y:S02]  /*124c0*/  @!P0 SYNCS.PHASECHK.TRANS64 P0, [R3+URZ+0x38840], R0 ;  /* 0x03884000030085a7 */ /* 0x000ea4000800007f */
[----:B--2---:R-:W-:Y:S05]  /*124d0*/  @!P0 BRA `(.L_x_3228) ;  /* 0xfffffffc00ec8947 */ /* 0x004fea000383ffff */
[----:B------:R-:W-:Y:S05]  /*124e0*/  BRA `(.L_x_3328) ;  /* 0xffffffb000ac7947 */ /* 0x000fea000383ffff */
.L_x_3231:
[----:B------:R-:W-:Y:S02]  /*124f0*/  IMAD R6, R12, 0x40, R6 ;  /* 0x000000400c067824 */ /* 0x000fe400078e0206 */
[----:B------:R-:W-:Y:S02]  /*12500*/  IMAD.MOV.U32 R13, RZ, RZ, R3 ;  /* 0x000000ffff0d7224 */ /* 0x000fe400078e0003 */
[----:B------:R-:W-:Y:S01]  /*12510*/  IMAD.MOV.U32 R12, RZ, RZ, RZ ;  /* 0x000000ffff0c7224 */ /* 0x000fe200078e00ff */
[----:B------:R0:W-:Y:S01]  /*12520*/  STL [R1+0x4], R6 ;  /* 0x0000040601007387 */ /* 0x0001e20000100800 */
[----:B------:R-:W-:Y:S02]  /*12530*/  IMAD.MOV.U32 R11, RZ, RZ, 0x181f ;  /* 0x0000181fff0b7424 */ /* 0x000fe400078e00ff */
[----:B------:R-:W-:-:S07]  /*12540*/  IMAD.MOV.U32 R15, RZ, RZ, -0x1 ;  /* 0xffffffffff0f7424 */ /* 0x000fce00078e00ff */
[----:B0-----:R-:W-:Y:S05]  /*12550*/  WARPSYNC.COLLECTIVE R15, `(.L_x_3329) ;  /* 0x000000000f087348 */ /* 0x001fea0003c00000 */
[----:B------:R1:W2:Y:S02]  /*12560*/  SHFL.IDX P6, R14, R13, R12, R11 ;  /* 0x0000000c0d0e7389 */ /* 0x0002a400000c000b */
[----:B012---:R-:W-:Y:S01]  /*12570*/  ENDCOLLECTIVE ;  /* 0x000000000000791b */ /* 0x007fe20003800000 */
.L_x_3329:
[----:B------:R-:W-:Y:S02]  /*12580*/  IMAD.MOV.U32 R13, RZ, RZ, R0 ;  /* 0x000000ffff0d7224 */ /* 0x000fe400078e0000 */
[----:B------:R-:W-:-:S07]  /*12590*/  IMAD.MOV.U32 R4, RZ, RZ, R14 ;  /* 0x000000ffff047224 */ /* 0x000fce00078e000e */
[----:B------:R-:W-:Y:S05]  /*125a0*/  WARPSYNC.COLLECTIVE R15, `(.L_x_3330) ;  /* 0x000000000f087348 */ /* 0x000fea0003c00000 */
[----:B------:R0:W1:Y:S02]  /*125b0*/  SHFL.IDX P6, R14, R13, R12, R11 ;  /* 0x0000000c0d0e7389 */ /* 0x00006400000c000b */
[----:B01----:R-:W-:Y:S01]  /*125c0*/  ENDCOLLECTIVE ;  /* 0x000000000000791b */ /* 0x003fe20003800000 */
.L_x_3330:
[----:B------:R-:W-:Y:S01]  /*125d0*/  ULDC UR4, c[0x0][0x288] ;  /* 0x0000a20000047ab9 */ /* 0x000fe20000000800 */
[----:B------:R-:W-:Y:S01]  /*125e0*/  ULDC.64 UR6, c[0x0][0x208] ;  /* 0x0000820000067ab9 */ /* 0x000fe20000000a00 */
[----:B------:R-:W-:-:S05]  /*125f0*/  IMAD R2, R7, UR4, RZ ;  /* 0x0000000407027c24 */ /* 0x000fca000f8e02ff */
[----:B------:R-:W-:Y:S01]  /*12600*/  ISETP.GE.AND P1, PT, R6, R2, PT ;  /* 0x000000020600720c */ /* 0x000fe20003f26270 */
[----:B------:R-:W-:Y:S02]  /*12610*/  IMAD.MOV.U32 R13, RZ, RZ, R3 ;  /* 0x000000ffff0d7224 */ /* 0x000fe400078e0003 */
[----:B------:R-:W-:-:S10]  /*12620*/  IMAD.MOV.U32 R12, RZ, RZ, 0x1 ;  /* 0x00000001ff0c7424 */ /* 0x000fd400078e00ff */
[----:B------:R-:W-:Y:S02]  /*12630*/  @!P1 LEA R9, R8, UR38, 0x1 ;  /* 0x0000002608099c11 */ /* 0x000fe4000f8e08ff */
[----:B------:R-:W-:-:S05]  /*12640*/  @!P1 LEA R14, P2, R10, R14, 0x1 ;  /* 0x0000000e0a0e9211 */ /* 0x000fca00078408ff */
[----:B------:R-:W-:Y:S02]  /*12650*/  @!P1 IMAD.X R5, RZ, RZ, R4, P2 ;  /* 0x000000ffff059224 */ /* 0x000fe400010e0604 */
[----:B------:R-:W-:-:S05]  /*12660*/  @!P1 IMAD.MOV.U32 R4, RZ, RZ, R14 ;  /* 0x000000ffff049224 */ /* 0x000fca00078e000e */
[----:B------:R-:W-:Y:S01]  /*12670*/  @!PT LDS RZ, [RZ] ;  /* 0x00000000fffff984 */ /* 0x000fe20000000800 */
[----:B------:R-:W-:Y:S01]  /*12680*/  @!PT LDS RZ, [RZ] ;  /* 0x00000000fffff984 */ /* 0x000fe20000000800 */
[----:B------:R-:W-:Y:S01]  /*12690*/  @!PT LDS RZ, [RZ] ;  /* 0x00000000fffff984 */ /* 0x000fe20000000800 */
[----:B------:R0:W-:Y:S02]  /*126a0*/  @!P1 LDGSTS.E.BYPASS.LTC128B.128 [R9+0x20400], desc[UR6][R4.64], !P0 ;  /* 0x2040000004099fae */ /* 0x0001e4000c101d46 */
[----:B0-----:R-:W-:Y:S05]  /*126b0*/  WARPSYNC.COLLECTIVE R15, `(.L_x_3331) ;  /* 0x000000000f087348 */ /* 0x001fea0003c00000 */
[----:B------:R1:W2:Y:S02]  /*126c0*/  SHFL.IDX P6, R14, R13, R12, R11 ;  /* 0x0000000c0d0e7389 */ /* 0x0002a400000c000b */
[----:B012---:R-:W-:Y:S01]  /*126d0*/  ENDCOLLECTIVE ;  /* 0x000000000000791b */ /* 0x007fe20003800000 */
.L_x_3331:
[----:B------:R-:W-:-:S04]  /*126e0*/  IMAD.MOV.U32 R9, RZ, RZ, R6 ;  /* 0x000000ffff097224 */ /* 0x000fc800078e0006 */
[C---:B------:R-:W-:Y:S02]  /*126f0*/  VIADD R5, R9.reuse, 0x10 ;  /* 0x0000001009057836 */ /* 0x040fe40000000000 */
[----:B------:R-:W-:Y:S02]  /*12700*/  IMAD.MOV.U32 R13, RZ, RZ, R0 ;  /* 0x000000ffff0d7224 */ /* 0x000fe400078e0000 */
[----:B------:R-:W-:Y:S01]  /*12710*/  VIADD R9, R9, 0x20 ;  /* 0x0000002009097836 */ /* 0x000fe20000000000 */
[----:B------:R-:W-:Y:S01]  /*12720*/  ISETP.GE.AND P1, PT, R5, R2, PT ;  /* 0x000000020500720c */ /* 0x000fe20003f26270 */
[----:B------:R0:W-:Y:S04]  /*12730*/  STL [R1+0xc], R5 ;  /* 0x00000c0501007387 */ /* 0x0001e80000100800 */
[----:B------:R0:W-:Y:S01]  /*12740*/  STL [R1+0x10], R9 ;  /* 0x0000100901007387 */ /* 0x0001e20000100800 */
[----:B------:R-:W-:-:S07]  /*12750*/  IMAD.MOV.U32 R4, RZ, RZ, R14 ;  /* 0x000000ffff047224 */ /* 0x000fce00078e000e */
[----:B0-----:R-:W-:Y:S05]  /*12760*/  WARPSYNC.COLLECTIVE R15, `(.L_x_3332) ;  /* 0x000000000f087348 */ /* 0x001fea0003c00000 */
[----:B------:R1:W2:Y:S02]  /*12770*/  SHFL.IDX P6, R14, R13, R12, R11 ;  /* 0x0000000c0d0e7389 */ /* 0x0002a400000c000b */
[----:B012---:R-:W-:Y:S01]  /*12780*/  ENDCOLLECTIVE ;  /* 0x000000000000791b */ /* 0x007fe20003800000 */
.L_x_3332:
[----:B------:R-:W-:Y:S01]  /*12790*/  ULDC.64 UR4, c[0x0][0x208] ;  /* 0x0000820000047ab9 */ /* 0x000fe20000000a00 */
[----:B------:R-:W-:Y:S01]  /*127a0*/  @!P1 LEA R7, R8, UR38, 0x1 ;  /* 0x0000002608079c11 */ /* 0x000fe2000f8e08ff */
[----:B------:R-:W-:Y:S02]  /*127b0*/  IMAD.MOV.U32 R13, RZ, RZ, R3 ;  /* 0x000000ffff0d7224 */ /* 0x000fe400078e0003 */
[----:B------:R-:W-:Y:S01]  /*127c0*/  IMAD.MOV.U32 R12, RZ, RZ, 0x2 ;  /* 0x00000002ff0c7424 */ /* 0x000fe200078e00ff */
[----:B------:R-:W-:-:S05]  /*127d0*/  @!P1 LEA R6, P2, R10, R14, 0x1 ;  /* 0x0000000e0a069211 */ /* 0x000fca00078408ff */
[----:B------:R-:W-:Y:S02]  /*127e0*/  @!P1 IMAD.X R5, RZ, RZ, R4, P2 ;  /* 0x000000ffff059224 */ /* 0x000fe400010e0604 */
[----:B------:R-:W-:-:S05]  /*127f0*/  @!P1 IMAD.MOV.U32 R4, RZ, RZ, R6 ;  /* 0x000000ffff049224 */ /* 0x000fca00078e0006 */
[----:B------:R-:W-:Y:S01]  /*12800*/  @!PT LDS RZ, [RZ] ;  /* 0x00000000fffff984 */ /* 0x000fe20000000800 */
[----:B------:R-:W-:Y:S01]  /*12810*/  @!PT LDS RZ, [RZ] ;  /* 0x00000000fffff984 */ /* 0x000fe20000000800 */
[----:B------:R-:W-:Y:S01]  /*12820*/  @!PT LDS RZ, [RZ] ;  /* 0x00000000fffff984 */ /* 0x000fe20000000800 */
[----:B------:R0:W-:Y:S01]  /*12830*/  @!P1 LDGSTS.E.BYPASS.LTC128B.128 [R7+0x20c00], desc[UR4][R4.64], !P0 ;  /* 0x20c0000004079fae */ /* 0x0001e2000c101d44 */
[----:B------:R-:W-:-:S13]  /*12840*/  ISETP.GE.AND P1, PT, R9, R2, PT ;  /* 0x000000020900720c */ /* 0x000fda0003f26270 */
[----:B0-----:R-:W-:Y:S05]  /*12850*/  WARPSYNC.COLLECTIVE R15, `(.L_x_3333) ;  /* 0x000000000f087348 */ /* 0x001fea0003c00000 */
[----:B------:R1:W2:Y:S02]  /*12860*/  SHFL.IDX P6, R14, R13, R12, R11 ;  /* 0x0000000c0d0e7389 */ /* 0x0002a400000c000b */
[----:B012---:R-:W-:Y:S01]  /*12870*/  ENDCOLLECTIVE ;  /* 0x000000000000791b */ /* 0x007fe20003800000 */
.L_x_3333:
[----:B------:R-:W-:Y:S01]  /*12880*/  @!P1 LEA R6, R8, UR38, 0x1 ;  /* 0x0000002608069c11 */ /* 0x000fe2000f8e08ff */
[----:B------:R-:W-:Y:S02]  /*12890*/  IMAD.MOV.U32 R13, RZ, RZ, R0 ;  /* 0x000000ffff0d7224 */ /* 0x000fe400078e0000 */
[----:B------:R-:W-:-:S07]  /*128a0*/  IMAD.MOV.U32 R4, RZ, RZ, R14 ;  /* 0x000000ffff047224 */ /* 0x000fce00078e000e */
[----:B------:R-:W-:Y:S05]  /*128b0*/  WARPSYNC.COLLECTIVE R15, `(.L_x_3334) ;  /* 0x000000000f087348 */ /* 0x000fea0003c00000 */
[----:B------:R0:W1:Y:S02]  /*128c0*/  SHFL.IDX P6, R14, R13, R12, R11 ;  /* 0x0000000c0d0e7389 */ /* 0x00006400000c000b */
[----:B01----:R-:W-:Y:S01]  /*128d0*/  ENDCOLLECTIVE ;  /* 0x000000000000791b */ /* 0x003fe20003800000 */
.L_x_3334:
[----:B------:R-:W-:Y:S01]  /*128e0*/  ULDC.64 UR4, c[0x0][0x208] ;  /* 0x0000820000047ab9 */ /* 0x000fe20000000a00 */
[----:B------:R-:W-:Y:S02]  /*128f0*/  IMAD.MOV.U32 R13, RZ, RZ, R3 ;  /* 0x000000ffff0d7224 */ /* 0x000fe400078e0003 */
[----:B------:R-:W-:Y:S01]  /*12900*/  IMAD.MOV.U32 R12, RZ, RZ, 0x3 ;  /* 0x00000003ff0c7424 */ /* 0x000fe200078e00ff */
        /* <DEDUP_REMOVED lines=8> */
[----:B------:R0:W-:Y:S02]  /*12990*/  @!P1 LDGSTS.E.BYPASS.LTC128B.128 [R6+0x21400], desc[UR4][R4.64], !P0 ;  /* 0x2140000004069fae */ /* 0x0001e4000c101d44 */
[----:B0-----:R-:W-:Y:S05]  /*129a0*/  WARPSYNC.COLLECTIVE R15, `(.L_x_3335) ;  /* 0x000000000f087348 */ /* 0x001fea0003c00000 */
[----:B------:R1:W2:Y:S02]  /*129b0*/  SHFL.IDX P6, R14, R13, R12, R11 ;  /* 0x0000000c0d0e7389 */ /* 0x0002a400000c000b */
[----:B012---:R-:W-:Y:S01]  /*129c0*/  ENDCOLLECTIVE ;  /* 0x000000000000791b */ /* 0x007fe20003800000 */
.L_x_3335:
[----:B------:R-:W-:Y:S02]  /*129d0*/  IMAD.MOV.U32 R13, RZ, RZ, R0 ;  /* 0x000000ffff0d7224 */ /* 0x000fe400078e0000 */
[----:B------:R-:W-:-:S07]  /*129e0*/  IMAD.MOV.U32 R3, RZ, RZ, R14 ;  /* 0x000000ffff037224 */ /* 0x000fce00078e000e */
[----:B------:R-:W-:Y:S05]  /*129f0*/  WARPSYNC.COLLECTIVE R15, `(.L_x_3336) ;  /* 0x000000000f087348 */ /* 0x000fea0003c00000 */
[----:B------:R0:W1:Y:S02]  /*12a00*/  SHFL.IDX P6, R14, R13, R12, R11 ;  /* 0x0000000c0d0e7389 */ /* 0x00006400000c000b */
[----:B01----:R-:W-:Y:S01]  /*12a10*/  ENDCOLLECTIVE ;  /* 0x000000000000791b */ /* 0x003fe20003800000 */
.L_x_3336:
[----:B------:R-:W-:Y:S05]  /*12a20*/  BRA `(.L_x_3337) ;  /* 0xffffffb400947947 */ /* 0x000fea000383ffff */
.L_x_3233:
[----:B------:R-:W-:Y:S01]  /*12a30*/  BSSY B0, `(.L_x_3338) ;  /* 0x0000008000007945 */ /* 0x000fe20003800000 */
[----:B------:R-:W-:Y:S02]  /*12a40*/  IMAD.MOV.U32 R13, RZ, RZ, R6 ;  /* 0x000000ffff0d7224 */ /* 0x000fe400078e0006 */
[----:B------:R-:W-:Y:S02]  /*12a50*/  IMAD.MOV.U32 R12, RZ, RZ, RZ ;  /* 0x000000ffff0c7224 */ /* 0x000fe400078e00ff */
[----:B------:R-:W-:Y:S02]  /*12a60*/  IMAD.MOV.U32 R11, RZ, RZ, 0x181f ;  /* 0x0000181fff0b7424 */ /* 0x000fe400078e00ff */
[----:B------:R-:W-:-:S07]  /*12a70*/  IMAD.MOV.U32 R15, RZ, RZ, -0x1 ;  /* 0xffffffffff0f7424 */ /* 0x000fce00078e00ff */
[----:B------:R-:W-:Y:S05]  /*12a80*/  WARPSYNC.COLLECTIVE R15, `(.L_x_3339) ;  /* 0x000000000f087348 */ /* 0x000fea0003c00000 */
[----:B------:R0:W1:Y:S02]  /*12a90*/  SHFL.IDX P6, R14, R13, R12, R11 ;  /* 0x0000000c0d0e7389 */ /* 0x00006400000c000b */
[----:B01----:R-:W-:Y:S01]  /*12aa0*/  ENDCOLLECTIVE ;  /* 0x000000000000791b */ /* 0x003fe20003800000 */
.L_x_3339:
[----:B------:R-:W-:Y:S05]  /*12ab0*/  BSYNC B0 ;  /* 0x0000000000007941 */ /* 0x000fea0003800000 */
.L_x_3338:
[----:B------:R-:W0:Y:S01]  /*12ac0*/  S2R R3, SR_TID.X ;  /* 0x0000000000037919 */ /* 0x000e220000002100 */
[----:B------:R-:W-:-:S05]  /*12ad0*/  LOP3.LUT R8, R8, 0x7f, RZ, 0xc0, !PT ;  /* 0x0000007f08087812 */ /* 0x000fca00078ec0ff */
[----:B------:R-:W-:Y:S02]  /*12ae0*/  IMAD.SHL.U32 R9, R8, 0x8, RZ ;  /* 0x0000000808097824 */ /* 0x000fe400078e00ff */
[----:B------:R-:W-:Y:S02]  /*12af0*/  IMAD.MOV.U32 R13, RZ, RZ, R0 ;  /* 0x000000ffff0d7224 */ /* 0x000fe400078e0000 */
[----:B------:R-:W-:Y:S02]  /*12b00*/  IMAD.MOV.U32 R12, RZ, RZ, RZ ;  /* 0x000000ffff0c7224 */ /* 0x000fe400078e00ff */
[----:B------:R-:W-:Y:S02]  /*12b10*/  IMAD.MOV.U32 R11, RZ, RZ, 0x181f ;  /* 0x0000181fff0b7424 */ /* 0x000fe400078e00ff */
[----:B------:R-:W-:Y:S02]  /*12b20*/  IMAD.MOV.U32 R15, RZ, RZ, -0x1 ;  /* 0xffffffffff0f7424 */ /* 0x000fe400078e00ff */
[----:B0-----:R-:W-:-:S05]  /*12b30*/  IMAD.SHL.U32 R8, R3, 0x8, RZ ;  /* 0x0000000803087824 */ /* 0x001fca00078e00ff */
[----:B------:R-:W-:-:S04]  /*12b40*/  LOP3.LUT R8, R8, 0x1f8, RZ, 0xc0, !PT ;  /* 0x000001f808087812 */ /* 0x000fc800078ec0ff */
[----:B------:R-:W-:-:S04]  /*12b50*/  LOP3.LUT R8, R8, 0x38, R3, 0x78, !PT ;  /* 0x0000003808087812 */ /* 0x000fc800078e7803 */
[----:B------:R-:W-:Y:S01]  /*12b60*/  LOP3.LUT R8, R8, 0x200, R9, 0xf8, !PT ;  /* 0x0000020008087812 */ /* 0x000fe200078ef809 */
[----:B------:R-:W-:Y:S01]  /*12b70*/  IMAD.MOV.U32 R2, RZ, RZ, R14 ;  /* 0x000000ffff027224 */ /* 0x000fe200078e000e */
[----:B------:R0:W5:Y:S03]  /*12b80*/  LDL.LU R9, [R1+0xc] ;  /* 0x00000c0001097983 */ /* 0x0001660000300800 */
[----:B------:R-:W-:-:S07]  /*12b90*/  IMAD.MOV.U32 R3, RZ, RZ, R8 ;  /* 0x000000ffff037224 */ /* 0x000fce00078e0008 */
[----:B0----5:R-:W-:Y:S05]  /*12ba0*/  WARPSYNC.COLLECTIVE R15, `(.L_x_3340) ;  /* 0x000000000f087348 */ /* 0x021fea0003c00000 */
[----:B------:R1:W2:Y:S02]  /*12bb0*/  SHFL.IDX P6, R14, R13, R12, R11 ;  /* 0x0000000c0d0e7389 */ /* 0x0002a400000c000b */
[----:B012--5:R-:W-:Y:S01]  /*12bc0*/  ENDCOLLECTIVE ;  /* 0x000000000000791b */ /* 0x027fe20003800000 */
.L_x_3340:
[----:B------:R-:W-:Y:S01]  /*12bd0*/  ULDC UR4, c[0x0][0x288] ;  /* 0x0000a20000047ab9 */ /* 0x000fe20000000800 */
[----:B------:R-:W2:Y:S04]  /*12be0*/  LDL.LU R8, [R1+0x10] ;  /* 0x0000100001087983 */ /* 0x000ea80000300800 */
[----:B------:R-:W3:Y:S01]  /*12bf0*/  LDL.LU R11, [R1+0x4] ;  /* 0x00000400010b7983 */ /* 0x000ee20000300800 */
[----:B------:R-:W-:Y:S01]  /*12c00*/  IMAD R7, R7, UR4, RZ ;  /* 0x0000000407077c24 */ /* 0x000fe2000f8e02ff */
[----:B------:R-:W-:Y:S01]  /*12c10*/  LOP3.LUT R17, R17, 0xffffff7f, RZ, 0xc0, !PT ;  /* 0xffffff7f11117812 */ /* 0x000fe200078ec0ff */
[----:B------:R-:W-:-:S03]  /*12c20*/  IMAD.MOV.U32 R15, RZ, RZ, R3 ;  /* 0x000000ffff0f7224 */ /* 0x000fc600078e0003 */
[----:B------:R-:W-:Y:S01]  /*12c30*/  @P1 LOP3.LUT R17, R17, 0x80, RZ, 0xfc, !PT ;  /* 0x0000008011111812 */ /* 0x000fe200078efcff */
[----:B------:R-:W-:-:S03]  /*12c40*/  IMAD.MOV.U32 R3, RZ, RZ, R14 ;  /* 0x000000ffff037224 */ /* 0x000fc600078e000e */
[C---:B------:R-:W-:Y:S02]  /*12c50*/  LOP3.LUT P1, RZ, R17.reuse, 0x10, RZ, 0xc0, !PT ;  /* 0x0000001011ff7812 */ /* 0x040fe4000782c0ff */
[----:B------:R-:W-:Y:S01]  /*12c60*/  LOP3.LUT R17, R17, 0xffffffbf, RZ, 0xc0, !PT ;  /* 0xffffffbf11117812 */ /* 0x000fe200078ec0ff */
[----:B------:R-:W-:Y:S01]  /*12c70*/  ULDC.64 UR6, c[0x0][0x208] ;  /* 0x0000820000067ab9 */ /* 0x000fe20000000a00 */
[----:B------:R-:W-:Y:S02]  /*12c80*/  IMAD.MOV.U32 R13, RZ, RZ, R6 ;  /* 0x000000ffff0d7224 */ /* 0x000fe400078e0006 */
[----:B------:R-:W-:Y:S01]  /*12c90*/  IMAD.MOV.U32 R12, RZ, RZ, 0x1 ;  /* 0x00000001ff0c7424 */ /* 0x000fe200078e00ff */
[-C--:B--2---:R-:W-:Y:S02]  /*12ca0*/  ISETP.GE.AND P3, PT, R8, R7.reuse, PT ;  /* 0x000000070800720c */ /* 0x084fe40003f66270 */
[----:B---3--:R-:W-:-:S11]  /*12cb0*/  ISETP.GE.AND P4, PT, R11, R7, PT ;  /* 0x000000070b00720c */ /* 0x008fd60003f86270 */
[----:B------:R-:W-:Y:S02]  /*12cc0*/  @P3 LOP3.LUT R17, R17, 0x40, RZ, 0xfc, !PT ;  /* 0x0000004011113812 */ /* 0x000fe400078efcff */
[----:B------:R-:W-:-:S05]  /*12cd0*/  @!P4 LEA R3, P6, R10, R3, 0x1 ;  /* 0x000000030a03c211 */ /* 0x000fca00078c08ff */
[----:B------:R-:W-:Y:S01]  /*12ce0*/  @!P4 IMAD.X R2, RZ, RZ, R2, P6 ;  /* 0x000000ffff02c224 */ /* 0x000fe200030e0602 */
[----:B------:R-:W-:-:S04]  /*12cf0*/  LOP3.LUT P6, RZ, R17, 0x8, RZ, 0xc0, !PT ;  /* 0x0000000811ff7812 */ /* 0x000fc800078cc0ff */
[----:B------:R-:W-:-:S04]  /*12d00*/  @!P4 LOP3.LUT R3, R3, R2, RZ, 0x3c, !PT ;  /* 0x000000020303c212 */ /* 0x000fc800078e3cff */
[----:B------:R-:W-:Y:S02]  /*12d10*/  @!P4 LOP3.LUT R2, R3, R2, RZ, 0x3c, !PT ;  /* 0x000000020302c212 */ /* 0x000fe400078e3cff */
[----:B------:R-:W-:Y:S02]  /*12d20*/  ISETP.GE.AND P2, PT, R9, R7, PT ;  /* 0x000000070900720c */ /* 0x000fe40003f46270 */
[----:B------:R-:W-:Y:S02]  /*12d30*/  @!P4 LOP3.LUT R8, R4, 0x40, RZ, 0xc0, !PT ;  /* 0x000000400408c812 */ /* 0x000fe400078ec0ff */
[----:B------:R-:W-:Y:S02]  /*12d40*/  @!P4 LEA R9, R15, UR38, 0x1 ;  /* 0x000000260f09cc11 */ /* 0x000fe4000f8e08ff */
[----:B------:R-:W-:Y:S02]  /*12d50*/  @!P4 LOP3.LUT R3, R3, R2, RZ, 0x3c, !PT ;  /* 0x000000020303c212 */ /* 0x000fe400078e3cff */
[----:B------:R-:W-:-:S02]  /*12d60*/  LOP3.LUT P3, RZ, R17, 0x4, RZ, 0xc0, !PT ;  /* 0x0000000411ff7812 */ /* 0x000fc4000786c0ff */
[----:B------:R-:W-:Y:S01]  /*12d70*/  @!P4 SHF.R.U32.HI R8, RZ, 0x2, R8 ;  /* 0x00000002ff08c819 */ /* 0x000fe20000011608 */
[----:B------:R-:W-:Y:S01]  /*12d80*/  @!PT LDS RZ, [RZ] ;  /* 0x00000000fffff984 */ /* 0x000fe20000000800 */
[----:B------:R-:W-:Y:S01]  /*12d90*/  @!PT LDS RZ, [RZ] ;  /* 0x00000000fffff984 */ /* 0x000fe20000000800 */
[----:B------:R-:W-:Y:S01]  /*12da0*/  @!PT LDS RZ, [RZ] ;  /* 0x00000000fffff984 */ /* 0x000fe20000000800 */
[----:B------:R-:W-:Y:S01]  /*12db0*/  @!P4 LDGSTS.E.BYPASS.LTC128B.128 [R9+0x26400], desc[UR6][R2.64], !P1 ;  /* 0x264000000209cfae */ /* 0x000fe2000c901d46 */
[----:B------:R-:W-:-:S03]  /*12dc0*/  LOP3.LUT P1, RZ, R17, 0x80, RZ, 0xc0, !PT ;  /* 0x0000008011ff7812 */ /* 0x000fc6000782c0ff */
        /* <DEDUP_REMOVED lines=8> */
[----:B------:R-:W-:Y:S01]  /*12e50*/  @!P4 LDGSTS.E.BYPASS.LTC128B.128 [R9+0x32400], desc[UR6][R2.64+0x300], P6 ;  /* 0x324003000209cfae */ /* 0x000fe2000b101d46 */
[----:B------:R-:W-:Y:S01]  /*12e60*/  @!P4 ISETP.NE.U32.AND P6, PT, R8, RZ, PT ;  /* 0x000000ff0800c20c */ /* 0x000fe20003fc5070 */
[----:B------:R-:W-:-:S12]  /*12e70*/  IMAD.MOV.U32 R11, RZ, RZ, 0x181f ;  /* 0x0000181fff0b7424 */ /* 0x000fd800078e00ff */
[----:B------:R0:W-:Y:S02]  /*12e80*/  @!P4 LDGSTS.E.BYPASS.LTC128B.128 [R9+0x34400], desc[UR6][R2.64+0x380], P6 ;  /* 0x344003800209cfae */ /* 0x0001e4000b101d46 */
[----:B0-----:R-:W-:Y:S02]  /*12e90*/  IMAD.MOV.U32 R9, RZ, RZ, R15 ;  /* 0x000000ffff097224 */ /* 0x001fe400078e000f */
[----:B------:R-:W-:-:S07]  /*12ea0*/  IMAD.MOV.U32 R15, RZ, RZ, -0x1 ;  /* 0xffffffffff0f7424 */ /* 0x000fce00078e00ff */
[----:B------:R-:W-:Y:S05]  /*12eb0*/  WARPSYNC.COLLECTIVE R15, `(.L_x_3341) ;  /* 0x000000000f087348 */ /* 0x000fea0003c00000 */
[----:B------:R0:W1:Y:S02]  /*12ec0*/  SHFL.IDX P6, R14, R13, R12, R11 ;  /* 0x0000000c0d0e7389 */ /* 0x00006400000c000b */
[----:B01----:R-:W-:Y:S01]  /*12ed0*/  ENDCOLLECTIVE ;  /* 0x000000000000791b */ /* 0x003fe20003800000 */
.L_x_3341:
[----:B------:R-:W-:Y:S02]  /*12ee0*/  IMAD.MOV.U32 R13, RZ, RZ, R0 ;  /* 0x000000ffff0d7224 */ /* 0x000fe400078e0000 */
[----:B------:R-:W-:-:S07]  /*12ef0*/  IMAD.MOV.U32 R8, RZ, RZ, R14 ;  /* 0x000000ffff087224 */ /* 0x000fce00078e000e */
[----:B------:R-:W-:Y:S05]  /*12f00*/  WARPSYNC.COLLECTIVE R15, `(.L_x_3342) ;  /* 0x000000000f087348 */ /* 0x000fea0003c00000 */
[----:B------:R0:W1:Y:S02]  /*12f10*/  SHFL.IDX P6, R14, R13, R12, R11 ;  /* 0x0000000c0d0e7389 */ /* 0x00006400000c000b */
[----:B01----:R-:W-:Y:S01]  /*12f20*/  ENDCOLLECTIVE ;  /* 0x000000000000791b */ /* 0x003fe20003800000 */
.L_x_3342:
[----:B------:R-:W-:Y:S01]  /*12f30*/  @!P2 LEA R21, R9, UR38, 0x1 ;  /* 0x000000260915ac11 */ /* 0x000fe2000f8e08ff */
[----:B------:R-:W-:Y:S01]  /*12f40*/  ULDC.64 UR4, c[0x0][0x208] ;  /* 0x0000820000047ab9 */ /* 0x000fe20000000a00 */
[----:B------:R-:W-:-:S05]  /*12f50*/  @!P2 LEA R10, P4, R10, R14, 0x1 ;  /* 0x0000000e0a0aa211 */ /* 0x000fca00078808ff */
[----:B------:R-:W-:Y:S01]  /*12f60*/  @!P2 IMAD.X R14, RZ, RZ, R8, P4 ;  /* 0x000000ffff0ea224 */ /* 0x000fe200020e0608 */
[C---:B------:R-:W-:Y:S02]  /*12f70*/  LOP3.LUT P4, RZ, R17.reuse, 0x10, RZ, 0xc0, !PT ;  /* 0x0000001011ff7812 */ /* 0x040fe4000788c0ff */
[----:B------:R-:W-:Y:S01]  /*12f80*/  @!P2 LOP3.LUT R8, R4, 0x40, RZ, 0xc0, !PT ;  /* 0x000000400408a812 */ /* 0x000fe200078ec0ff */
[----:B------:R-:W-:Y:S01]  /*12f90*/  @!P2 IMAD.MOV.U32 R2, RZ, RZ, R10 ;  /* 0x000000ffff02a224 */ /* 0x000fe200078e000a */
[----:B------:R-:W-:Y:S01]  /*12fa0*/  LOP3.LUT P6, RZ, R17, 0x8, RZ, 0xc0, !PT ;  /* 0x0000000811ff7812 */ /* 0x000fe200078cc0ff */
[----:B------:R-:W-:Y:S01]  /*12fb0*/  @!P2 IMAD.MOV.U32 R3, RZ, RZ, R14 ;  /* 0x000000ffff03a224 */ /* 0x000fe200078e000e */
[----:B------:R-:W-:-:S07]  /*12fc0*/  @!P2 SHF.R.U32.HI R8, RZ, 0x2, R8 ;  /* 0x00000002ff08a819 */ /* 0x000fce0000011608 */
[----:B------:R-:W-:Y:S01]  /*12fd0*/  @!PT LDS RZ, [RZ] ;  /* 0x00000000fffff984 */ /* 0x000fe20000000800 */
[----:B------:R-:W-:Y:S01]  /*12fe0*/  @!PT LDS RZ, [RZ] ;  /* 0x00000000fffff984 */ /* 0x000fe20000000800 */
[----:B------:R-:W-:Y:S01]  /*12ff0*/  @!PT LDS RZ, [RZ] ;  /* 0x00000000fffff984 */ /* 0x000fe20000000800 */
        /* <DEDUP_REMOVED lines=10> */
[----:B------:R-:W-:Y:S01]  /*130a0*/  @!P2 ISETP.NE.U32.AND P4, PT, R8, RZ, PT ;  /* 0x000000ff0800a20c */ /* 0x000fe20003f85070 */
[----:B------:R-:W-:-:S02]  /*130b0*/  IMAD.MOV.U32 R13, RZ, RZ, R6 ;  /* 0x000000ffff0d7224 */ /* 0x000fc400078e0006 */
[----:B------:R-:W-:Y:S01]  /*130c0*/  IMAD.MOV.U32 R12, RZ, RZ, 0x2 ;  /* 0x00000002ff0c7424 */ /* 0x000fe200078e00ff */
[----:B------:R-:W1:Y:S09]  /*130d0*/  S2R R10, SR_TID.X ;  /* 0x00000000000a7919 */ /* 0x000e720000002100 */
[----:B------:R0:W-:Y:S02]  /*130e0*/  @!P2 LDGSTS.E.BYPASS.LTC128B.128 [R21+0x34c00], desc[UR4][R2.64+0x380], P4 ;  /* 0x34c003800215afae */ /* 0x0001e4000a101d44 */
[----:B01----:R-:W-:Y:S05]  /*130f0*/  WARPSYNC.COLLECTIVE R15, `(.L_x_3343) ;  /* 0x000000000f087348 */ /* 0x003fea0003c00000 */
[----:B------:R2:W3:Y:S02]  /*13100*/  SHFL.IDX P6, R14, R13, R12, R11 ;  /* 0x0000000c0d0e7389 */ /* 0x0004e400000c000b */
[----:B0123--:R-:W-:Y:S01]  /*13110*/  ENDCOLLECTIVE ;  /* 0x000000000000791b */ /* 0x00ffe20003800000 */
.L_x_3343:
[----:B------:R-:W-:Y:S02]  /*13120*/  IMAD.MOV.U32 R13, RZ, RZ, R0 ;  /* 0x000000ffff0d7224 */ /* 0x000fe400078e0000 */
[----:B------:R-:W-:-:S07]  /*13130*/  IMAD.MOV.U32 R2, RZ, RZ, R14 ;  /* 0x000000ffff027224 */ /* 0x000fce00078e000e */
[----:B------:R-:W-:Y:S05]  /*13140*/  WARPSYNC.COLLECTIVE R15, `(.L_x_3344) ;  /* 0x000000000f087348 */ /* 0x000fea0003c00000 */
[----:B------:R0:W1:Y:S02]  /*13150*/  SHFL.IDX P6, R14, R13, R12, R11 ;  /* 0x0000000c0d0e7389 */ /* 0x00006400000c000b */
[----:B01----:R-:W-:Y:S01]  /*13160*/  ENDCOLLECTIVE ;  /* 0x000000000000791b */ /* 0x003fe20003800000 */
.L_x_3344:
[----:B------:R-:W-:Y:S01]  /*13170*/  LOP3.LUT P3, RZ, R17, 0x40, RZ, 0xc0, !PT ;  /* 0x0000004011ff7812 */ /* 0x000fe2000786c0ff */
[----:B------:R-:W-:-:S05]  /*13180*/  IMAD.SHL.U32 R10, R10, 0x8, RZ ;  /* 0x000000080a0a7824 */ /* 0x000fca00078e00ff */
[----:B------:R-:W-:-:S07]  /*13190*/  LOP3.LUT R10, R10, 0x38, RZ, 0xc0, !PT ;  /* 0x000000380a0a7812 */ /* 0x000fce00078ec0ff */
[----:B------:R-:W-:-:S05]  /*131a0*/  @!P3 LEA R3, P4, R10, R14, 0x1 ;  /* 0x0000000e0a03b211 */ /* 0x000fca00078808ff */
[----:B------:R-:W-:Y:S01]  /*131b0*/  @!P3 IMAD.X R2, RZ, RZ, R2, P4 ;  /* 0x000000ffff02b224 */ /* 0x000fe200020e0602 */
[----:B------:R-:W-:-:S04]  /*131c0*/  LOP3.LUT P4, RZ, R17, 0x10, RZ, 0xc0, !PT ;  /* 0x0000001011ff7812 */ /* 0x000fc8000788c0ff */
[-C--:B------:R-:W-:Y:S02]  /*131d0*/  @!P3 LOP3.LUT R3, R3, R2.reuse, RZ, 0x3c, !PT ;  /* 0x000000020303b212 */ /* 0x080fe400078e3cff */
[----:B------:R-:W-:Y:S02]  /*131e0*/  @!P3 LOP3.LUT R8, R4, 0x40, RZ, 0xc0, !PT ;  /* 0x000000400408b812 */ /* 0x000fe400078ec0ff */
[----:B------:R-:W-:Y:S02]  /*131f0*/  @!P3 LOP3.LUT R2, R3, R2, RZ, 0x3c, !PT ;  /* 0x000000020302b212 */ /* 0x000fe400078e3cff */
[----:B------:R-:W-:Y:S02]  /*13200*/  @!P3 LEA R9, R9, UR38, 0x1 ;  /* 0x000000260909bc11 */ /* 0x000fe4000f8e08ff */
[----:B------:R-:W-:Y:S02]  /*13210*/  @!P3 LOP3.LUT R3, R3, R2, RZ, 0x3c, !PT ;  /* 0x000000020303b212 */ /* 0x000fe400078e3cff */
[C---:B------:R-:W-:Y:S01]  /*13220*/  LOP3.LUT P6, RZ, R17.reuse, 0x8, RZ, 0xc0, !PT ;  /* 0x0000000811ff7812 */ /* 0x040fe200078cc0ff */
[----:B------:R-:W-:Y:S01]  /*13230*/  ULDC.64 UR4, c[0x0][0x208] ;  /* 0x0000820000047ab9 */ /* 0x000fe20000000a00 */
[----:B------:R-:W-:Y:S01]  /*13240*/  LOP3.LUT P2, RZ, R17, 0x4, RZ, 0xc0, !PT ;  /* 0x0000000411ff7812 */ /* 0x000fe2000784c0ff */
[----:B------:R-:W-:Y:S01]  /*13250*/  @!PT LDS RZ, [RZ] ;  /* 0x00000000fffff984 */ /* 0x000fe20000000800 */
[----:B------:R-:W-:Y:S01]  /*13260*/  @!PT LDS RZ, [RZ] ;  /* 0x00000000fffff984 */ /* 0x000fe20000000800 */
[----:B------:R-:W-:Y:S01]  /*13270*/  @!PT LDS RZ, [RZ] ;  /* 0x00000000fffff984 */ /* 0x000fe20000000800 */
[----:B------:R0:W-:Y:S01]  /*13280*/  @!P3 LDGSTS.E.BYPASS.LTC128B.128 [R9+0x27400], desc[UR4][R2.64], !P4 ;  /* 0x274000000209bfae */ /* 0x0001e2000e101d44 */
[----:B------:R-:W-:-:S04]  /*13290*/  @!P3 SHF.R.U32.HI R8, RZ, 0x2, R8 ;  /* 0x00000002ff08b819 */ /* 0x000fc80000011608 */
[----:B------:R-:W-:Y:S02]  /*132a0*/  @!P3 ISETP.NE.U32.AND P4, PT, R8, RZ, PT ;  /* 0x000000ff0800b20c */ /* 0x000fe40003f85070 */
[----:B------:R-:W-:-:S03]  /*132b0*/  @!P3 LOP3.LUT R8, R5, 0x80, RZ, 0xc0, !PT ;  /* 0x000000800508b812 */ /* 0x000fc600078ec0ff */
[----:B------:R0:W-:Y:S01]  /*132c0*/  @!P3 LDGSTS.E.BYPASS.LTC128B.128 [R9+0x29400], desc[UR4][R2.64+0x80], !P6 ;  /* 0x294000800209bfae */ /* 0x0001e2000f101d44 */
[----:B------:R-:W-:-:S03]  /*132d0*/  @!P3 SHF.R.U32.HI R8, RZ, 0x3, R8 ;  /* 0x00000003ff08b819 */ /* 0x000fc60000011608 */
[----:B------:R0:W-:Y:S04]  /*132e0*/  @!P3 LDGSTS.E.BYPASS.LTC128B.128 [R9+0x2b400], desc[UR4][R2.64+0x100], !P2 ;  /* 0x2b4001000209bfae */ /* 0x0001e8000d101d44 */
[----:B------:R0:W-:Y:S04]  /*132f0*/  @!P3 LDGSTS.E.BYPASS.LTC128B.128 [R9+0x2d400], desc[UR4][R2.64+0x180], !P5 ;  /* 0x2d4001800209bfae */ /* 0x0001e8000e901d44 */
[----:B------:R0:W-:Y:S04]  /*13300*/  @!P3 LDGSTS.E.BYPASS.LTC128B.128 [R9+0x2f400], desc[UR4][R2.64+0x200], !P0 ;  /* 0x2f4002000209bfae */ /* 0x0001e8000c101d44 */
[----:B------:R0:W-:Y:S04]  /*13310*/  @!P3 LDGSTS.E.BYPASS.LTC128B.128 [R9+0x31400], desc[UR4][R2.64+0x280], !P1 ;  /* 0x314002800209bfae */ /* 0x0001e8000c901d44 */
[----:B------:R0:W-:Y:S01]  /*13320*/  @!P3 LDGSTS.E.BYPASS.LTC128B.128 [R9+0x33400], desc[UR4][R2.64+0x300], P4 ;  /* 0x334003000209bfae */ /* 0x0001e2000a101d44 */
[----:B------:R-:W-:Y:S01]  /*13330*/  @!P3 ISETP.NE.U32.AND P4, PT, R8, RZ, PT ;  /* 0x000000ff0800b20c */ /* 0x000fe20003f85070 */
[----:B------:R-:W-:-:S02]  /*13340*/  IMAD.MOV.U32 R13, RZ, RZ, R6 ;  /* 0x000000ffff0d7224 */ /* 0x000fc400078e0006 */
[----:B------:R-:W-:-:S10]  /*13350*/  IMAD.MOV.U32 R12, RZ, RZ, 0x3 ;  /* 0x00000003ff0c7424 */ /* 0x000fd400078e00ff */
[----:B------:R0:W-:Y:S02]  /*13360*/  @!P3 LDGSTS.E.BYPASS.LTC128B.128 [R9+0x35400], desc[UR4][R2.64+0x380], P4 ;  /* 0x354003800209bfae */ /* 0x0001e4000a101d44 */
[----:B0-----:R-:W-:Y:S05]  /*13370*/  WARPSYNC.COLLECTIVE R15, `(.L_x_3345) ;  /* 0x000000000f087348 */ /* 0x001fea0003c00000 */
[----:B------:R1:W2:Y:S02]  /*13380*/  SHFL.IDX P6, R14, R13, R12, R11 ;  /* 0x0000000c0d0e7389 */ /* 0x0002a400000c000b */
[----:B012---:R-:W-:Y:S01]  /*13390*/  ENDCOLLECTIVE ;  /* 0x000000000000791b */ /* 0x007fe20003800000 */
.L_x_3345:
[----:B------:R-:W-:Y:S02]  /*133a0*/  IMAD.MOV.U32 R13, RZ, RZ, R0 ;  /* 0x000000ffff0d7224 */ /* 0x000fe400078e0000 */
[----:B------:R-:W-:-:S07]  /*133b0*/  IMAD.MOV.U32 R6, RZ, RZ, R14 ;  /* 0x000000ffff067224 */ /* 0x000fce00078e000e */
[----:B------:R-:W-:Y:S05]  /*133c0*/  WARPSYNC.COLLECTIVE R15, `(.L_x_3346) ;  /* 0x000000000f087348 */ /* 0x000fea0003c00000 */
[----:B------:R0:W1:Y:S02]  /*133d0*/  SHFL.IDX P6, R14, R13, R12, R11 ;  /* 0x0000000c0d0e7389 */ /* 0x00006400000c000b */
[----:B01----:R-:W-:Y:S01]  /*133e0*/  ENDCOLLECTIVE ;  /* 0x000000000000791b */ /* 0x003fe20003800000 */
.L_x_3346:
[----:B------:R-:W-:Y:S05]  /*133f0*/  BRA `(.L_x_3347) ;  /* 0xffffffb800a07947 */ /* 0x000fea000383ffff */
.L_x_3236:
[----:B0-----:R-:W-:-:S04]  /*13400*/  IMAD.U32 R3, RZ, RZ, UR38 ;  /* 0x00000026ff037e24 */ /* 0x001fc8000f8e00ff */
[----:B------:R0:W3:Y:S03]  /*13410*/  SYNCS.PHASECHK.TRANS64.TRYWAIT P0, [R3+URZ+0x38820], R2 ;  /* 0x03882002030075a7 */ /* 0x0000e6000800017f */
[----:B---3--:R-:W-:Y:S05]  /*13420*/  @!P0 NANOSLEEP.SYNCS 0x989680 ;  /* 0x009896800000895d */ /* 0x008fea0003900000 */
[----:B------:R-:W3:Y:S02]  /*13430*/  @!P0 SYNCS.PHASECHK.TRANS64 P0, [R3+URZ+0x38820], R2 ;  /* 0x03882002030085a7 */ /* 0x000ee4000800007f */
[----:B---3--:R-:W-:Y:S05]  /*13440*/  @!P0 BRA `(.L_x_3236) ;  /* 0xfffffffc00ec8947 */ /* 0x008fea000383ffff */
[----:B------:R-:W-:Y:S05]  /*13450*/  BRA `(.L_x_3348) ;  /* 0xffffffbc00487947 */ /* 0x000fea000383ffff */
.L_x_3239:
[----:B0-----:R-:W-:-:S04]  /*13460*/  IMAD.U32 R3, RZ, RZ, UR38 ;  /* 0x00000026ff037e24 */ /* 0x001fc8000f8e00ff */
[----:B------:R0:W3:Y:S03]  /*13470*/  SYNCS.PHASECHK.TRANS64.TRYWAIT P0, [R3+URZ+0x38860], R2 ;  /* 0x03886002030075a7 */ /* 0x0000e6000800017f */
[----:B---3--:R-:W-:Y:S05]  /*13480*/  @!P0 NANOSLEEP.SYNCS 0x989680 ;  /* 0x009896800000895d */ /* 0x008fea0003900000 */
[----:B------:R-:W3:Y:S02]  /*13490*/  @!P0 SYNCS.PHASECHK.TRANS64 P0, [R3+URZ+0x38860], R2 ;  /* 0x03886002030085a7 */ /* 0x000ee4000800007f */
[----:B---3--:R-:W-:Y:S05]  /*134a0*/  @!P0 BRA `(.L_x_3239) ;  /* 0xfffffffc00ec8947 */ /* 0x008fea000383ffff */
[----:B------:R-:W-:Y:S05]  /*134b0*/  BRA `(.L_x_3349) ;  /* 0xffffffbc00547947 */ /* 0x000fea000383ffff */
.L_x_3255:
[----:B-1----:R-:W-:-:S04]  /*134c0*/  IMAD.U32 R3, RZ, RZ, UR38 ;  /* 0x00000026ff037e24 */ /* 0x002fc8000f8e00ff */
[----:B------:R1:W3:Y:S03]  /*134d0*/  SYNCS.PHASECHK.TRANS64.TRYWAIT P0, [R3+URZ+0x38848], R2 ;  /* 0x03884802030075a7 */ /* 0x0002e6000800017f */
[----:B---3--:R-:W-:Y:S05]  /*134e0*/  @!P0 NANOSLEEP.SYNCS 0x989680 ;  /* 0x009896800000895d */ /* 0x008fea0003900000 */
[----:B------:R-:W3:Y:S02]  /*134f0*/  @!P0 SYNCS.PHASECHK.TRANS64 P0, [R3+URZ+0x38848], R2 ;  /* 0x03884802030085a7 */ /* 0x000ee4000800007f */
[----:B---3--:R-:W-:Y:S05]  /*13500*/  @!P0 BRA `(.L_x_3255) ;  /* 0xfffffffc00ec8947 */ /* 0x008fea000383ffff */
[----:B------:R-:W-:Y:S05]  /*13510*/  BRA `(.L_x_3350) ;  /* 0xffffffc800207947 */ /* 0x000fea000383ffff */
.L_x_3260:
[----:B01----:R-:W-:-:S04]  /*13520*/  IMAD.U32 R3, RZ, RZ, UR38 ;  /* 0x00000026ff037e24 */ /* 0x003fc8000f8e00ff */
[----:B------:R0:W1:Y:S03]  /*13530*/  SYNCS.PHASECHK.TRANS64.TRYWAIT P0, [R3+URZ+0x38868], R2 ;  /* 0x03886802030075a7 */ /* 0x000066000800017f */
[----:B-1----:R-:W-:Y:S05]  /*13540*/  @!P0 NANOSLEEP.SYNCS 0x989680 ;  /* 0x009896800000895d */ /* 0x002fea0003900000 */
[----:B------:R-:W1:Y:S02]  /*13550*/  @!P0 SYNCS.PHASECHK.TRANS64 P0, [R3+URZ+0x38868], R2 ;  /* 0x03886802030085a7 */ /* 0x000e64000800007f */
[----:B-1----:R-:W-:Y:S05]  /*13560*/  @!P0 BRA `(.L_x_3260) ;  /* 0xfffffffc00ec8947 */ /* 0x002fea000383ffff */
[----:B------:R-:W-:Y:S05]  /*13570*/  BRA `(.L_x_3351) ;  /* 0xffffffc800807947 */ /* 0x000fea000383ffff */
.L_x_3275:
[----:B-1----:R-:W-:-:S04]  /*13580*/  IMAD.U32 R3, RZ, RZ, UR38 ;  /* 0x00000026ff037e24 */ /* 0x002fc8000f8e00ff */
[----:B------:R1:W3:Y:S03]  /*13590*/  SYNCS.PHASECHK.TRANS64.TRYWAIT P0, [R3+URZ+0x38840], R2 ;  /* 0x03884002030075a7 */ /* 0x0002e6000800017f */
[----:B---3--:R-:W-:Y:S05]  /*135a0*/  @!P0 NANOSLEEP.SYNCS 0x989680 ;  /* 0x009896800000895d */ /* 0x008fea0003900000 */
[----:B------:R-:W3:Y:S02]  /*135b0*/  @!P0 SYNCS.PHASECHK.TRANS64 P0, [R3+URZ+0x38840], R2 ;  /* 0x03884002030085a7 */ /* 0x000ee4000800007f */
[----:B---3--:R-:W-:Y:S05]  /*135c0*/  @!P0 BRA `(.L_x_3275) ;  /* 0xfffffffc00ec8947 */ /* 0x008fea000383ffff */
[----:B------:R-:W-:Y:S05]  /*135d0*/  BRA `(.L_x_3352) ;  /* 0xffffffd000d07947 */ /* 0x000fea000383ffff */
.L_x_3280:
[----:B01----:R-:W-:-:S04]  /*135e0*/  IMAD.U32 R3, RZ, RZ, UR38 ;  /* 0x00000026ff037e24 */ /* 0x003fc8000f8e00ff */
[----:B------:R0:W1:Y:S03]  /*135f0*/  SYNCS.PHASECHK.TRANS64.TRYWAIT P0, [R3+URZ+0x38860], R2 ;  /* 0x03886002030075a7 */ /* 0x000066000800017f */
[----:B-1----:R-:W-:Y:S05]  /*13600*/  @!P0 NANOSLEEP.SYNCS 0x989680 ;  /* 0x009896800000895d */ /* 0x002fea0003900000 */
[----:B------:R-:W1:Y:S02]  /*13610*/  @!P0 SYNCS.PHASECHK.TRANS64 P0, [R3+URZ+0x38860], R2 ;  /* 0x03886002030085a7 */ /* 0x000e64000800007f */
[----:B-1----:R-:W-:Y:S05]  /*13620*/  @!P0 BRA `(.L_x_3280) ;  /* 0xfffffffc00ec8947 */ /* 0x002fea000383ffff */
[----:B------:R-:W-:Y:S05]  /*13630*/  BRA `(.L_x_3353) ;  /* 0xffffffd400347947 */ /* 0x000fea000383ffff */
.L_x_3296:
[----:B-1----:R-:W-:-:S04]  /*13640*/  IMAD.U32 R3, RZ, RZ, UR38 ;  /* 0x00000026ff037e24 */ /* 0x002fc8000f8e00ff */
[----:B------:R1:W3:Y:S03]  /*13650*/  SYNCS.PHASECHK.TRANS64.TRYWAIT P0, [R3+URZ+0x38848], R2 ;  /* 0x03884802030075a7 */ /* 0x0002e6000800017f */
[----:B---3--:R-:W-:Y:S05]  /*13660*/  @!P0 NANOSLEEP.SYNCS 0x989680 ;  /* 0x009896800000895d */ /* 0x008fea0003900000 */
[----:B------:R-:W3:Y:S02]  /*13670*/  @!P0 SYNCS.PHASECHK.TRANS64 P0, [R3+URZ+0x38848], R2 ;  /* 0x03884802030085a7 */ /* 0x000ee4000800007f */
[----:B---3--:R-:W-:Y:S05]  /*13680*/  @!P0 BRA `(.L_x_3296) ;  /* 0xfffffffc00ec8947 */ /* 0x008fea000383ffff */
[----:B------:R-:W-:Y:S05]  /*13690*/  BRA `(.L_x_3354) ;  /* 0xffffffdc008c7947 */ /* 0x000fea000383ffff */
.L_x_3301:
[----:B-1----:R-:W-:-:S04]  /*136a0*/  IMAD.U32 R3, RZ, RZ, UR38 ;  /* 0x00000026ff037e24 */ /* 0x002fc8000f8e00ff */
[----:B------:R1:W3:Y:S03]  /*136b0*/  SYNCS.PHASECHK.TRANS64.TRYWAIT P0, [R3+URZ+0x38868], R2 ;  /* 0x03886802030075a7 */ /* 0x0002e6000800017f */
[----:B---3--:R-:W-:Y:S05]  /*136c0*/  @!P0 NANOSLEEP.SYNCS 0x989680 ;  /* 0x009896800000895d */ /* 0x008fea0003900000 */
[----:B------:R-:W3:Y:S02]  /*136d0*/  @!P0 SYNCS.PHASECHK.TRANS64 P0, [R3+URZ+0x38868], R2 ;  /* 0x03886802030085a7 */ /* 0x000ee4000800007f */
[----:B---3--:R-:W-:Y:S05]  /*136e0*/  @!P0 BRA `(.L_x_3301) ;  /* 0xfffffffc00ec8947 */ /* 0x008fea000383ffff */
[----:B------:R-:W-:Y:S05]  /*136f0*/  BRA `(.L_x_3355) ;  /* 0xffffffdc00f07947 */ /* 0x000fea000383ffff */
.L_x_3312:
[----:B-1----:R1:W3:Y:S02]  /*13700*/  SYNCS.PHASECHK.TRANS64.TRYWAIT P0, [R2+URZ+0x38820], R9 ;  /* 0x03882009020075a7 */ /* 0x0022e4000800017f */
[----:B---3--:R-:W-:Y:S05]  /*13710*/  @!P0 NANOSLEEP.SYNCS 0x989680 ;  /* 0x009896800000895d */ /* 0x008fea0003900000 */
[----:B------:R-:W3:Y:S02]  /*13720*/  @!P0 SYNCS.PHASECHK.TRANS64 P0, [R2+URZ+0x38820], R9 ;  /* 0x03882009020085a7 */ /* 0x000ee4000800007f */
[----:B---3--:R-:W-:Y:S05]  /*13730*/  @!P0 BRA `(.L_x_3312) ;  /* 0xfffffffc00f08947 */ /* 0x008fea000383ffff */
[----:B------:R-:W-:Y:S05]  /*13740*/  BRA `(.L_x_3356) ;  /* 0xffffffe400e07947 */ /* 0x000fea000383ffff */
.L_x_3313:
[----:B------:R-:W3:Y:S01]  /*13750*/  S2R R3, SR_TID.X ;  /* 0x0000000000037919 */ /* 0x000ee20000002100 */
[----:B------:R-:W-:Y:S01]  /*13760*/  BSSY B0, `(.L_x_3357) ;  /* 0x000000a000007945 */ /* 0x000fe20003800000 */
[----:B------:R-:W-:Y:S02]  /*13770*/  IMAD.MOV.U32 R12, RZ, RZ, RZ ;  /* 0x000000ffff0c7224 */ /* 0x000fe400078e00ff */
[----:B------:R-:W-:Y:S02]  /*13780*/  IMAD.MOV.U32 R11, RZ, RZ, 0x1f ;  /* 0x0000001fff0b7424 */ /* 0x000fe400078e00ff */
[----:B------:R-:W-:Y:S01]  /*13790*/  IMAD.MOV.U32 R15, RZ, RZ, -0x1 ;  /* 0xffffffffff0f7424 */ /* 0x000fe200078e00ff */
[----:B---3--:R-:W-:-:S04]  /*137a0*/  SHF.R.U32.HI R3, RZ, 0x5, R3 ;  /* 0x00000005ff037819 */ /* 0x008fc80000011603 */
[----:B------:R-:W-:-:S05]  /*137b0*/  LOP3.LUT R3, R3, 0x3, RZ, 0xc0, !PT ;  /* 0x0000000303037812 */ /* 0x000fca00078ec0ff */
[----:B------:R-:W-:-:S07]  /*137c0*/  IMAD.MOV.U32 R13, RZ, RZ, R3 ;  /* 0x000000ffff0d7224 */ /* 0x000fce00078e0003 */
[----:B012---:R-:W-:Y:S05]  /*137d0*/  WARPSYNC.COLLECTIVE R15, `(.L_x_3358) ;  /* 0x000000000f087348 */ /* 0x007fea0003c00000 */
[----:B--2---:R2:W3:Y:S02]  /*137e0*/  SHFL.IDX P6, R14, R13, R12, R11 ;  /* 0x0000000c0d0e7389 */ /* 0x0044e400000c000b */
[----:B0123--:R-:W-:Y:S01]  /*137f0*/  ENDCOLLECTIVE ;  /* 0x000000000000791b */ /* 0x00ffe20003800000 */
.L_x_3358:
[----:B------:R-:W-:Y:S05]  /*13800*/  BSYNC B0 ;  /* 0x0000000000007941 */ /* 0x000fea0003800000 */
.L_x_3357:
[----:B------:R-:W-:Y:S05]  /*13810*/  BRA `(.L_x_3359) ;  /* 0xffffffe400c47947 */ /* 0x000fea000383ffff */
.L_x_3314:
[----:B------:R-:W-:Y:S01]  /*13820*/  BSSY B0, `(.L_x_3360) ;  /* 0x0000006000007945 */ /* 0x000fe20003800000 */
[----:B------:R-:W-:-:S07]  /*13830*/  IMAD.MOV.U32 R15, RZ, RZ, -0x1 ;  /* 0xffffffffff0f7424 */ /* 0x000fce00078e00ff */
[----:B012---:R-:W-:Y:S05]  /*13840*/  WARPSYNC.COLLECTIVE R15, `(.L_x_3361) ;  /* 0x000000000f0c7348 */ /* 0x007fea0003c00000 */
[----:B------:R-:W-:Y:S02]  /*13850*/  ELECT P6, UR62, PT ;  /* 0x00000000003e782f */ /* 0x000fe400038c0000 */
[----:B------:R-:W-:Y:S01]  /*13860*/  MOV R14, UR62 ;  /* 0x0000003e000e7c02 */ /* 0x000fe20008000f00 */
[----:B012---:R-:W-:Y:S10]  /*13870*/  ENDCOLLECTIVE ;  /* 0x000000000000791b */ /* 0x007ff40003800000 */
.L_x_3361:
[----:B------:R-:W-:Y:S05]  /*13880*/  BSYNC B0 ;  /* 0x0000000000007941 */ /* 0x000fea0003800000 */
.L_x_3360:
[----:B------:R-:W-:Y:S05]  /*13890*/  BRA `(.L_x_3362) ;  /* 0xffffffe400b87947 */ /* 0x000fea000383ffff */
.L_x_3316:
[----:B--2---:R2:W3:Y:S02]  /*138a0*/  SYNCS.PHASECHK.TRANS64.TRYWAIT P0, [R7+URZ], R4 ;  /* 0x00000004070075a7 */ /* 0x0044e4000800017f */
[----:B---3--:R-:W-:Y:S05]  /*138b0*/  @!P0 NANOSLEEP.SYNCS 0x989680 ;  /* 0x009896800000895d */ /* 0x008fea0003900000 */
[----:B------:R-:W3:Y:S02]  /*138c0*/  @!P0 SYNCS.PHASECHK.TRANS64 P0, [R7+URZ], R4 ;  /* 0x00000004070085a7 */ /* 0x000ee4000800007f */
[----:B---3--:R-:W-:Y:S05]  /*138d0*/  @!P0 BRA `(.L_x_3316) ;  /* 0xfffffffc00f08947 */ /* 0x008fea000383ffff */
[----:B------:R-:W-:Y:S05]  /*138e0*/  BRA `(.L_x_3363) ;  /* 0xffffffe400f47947 */ /* 0x000fea000383ffff */
.L_x_3317:
[----:B---3--:R3:W4:Y:S02]  /*138f0*/  SYNCS.PHASECHK.TRANS64.TRYWAIT P0, [R5+URZ], R0 ;  /* 0x00000000050075a7 */ /* 0x008724000800017f */
[----:B----4-:R-:W-:Y:S05]  /*13900*/  @!P0 NANOSLEEP.SYNCS 0x989680 ;  /* 0x009896800000895d */ /* 0x010fea0003900000 */
[----:B------:R-:W4:Y:S02]  /*13910*/  @!P0 SYNCS.PHASECHK.TRANS64 P0, [R5+URZ], R0 ;  /* 0x00000000050085a7 */ /* 0x000f24000800007f */
[----:B----4-:R-:W-:Y:S05]  /*13920*/  @!P0 BRA `(.L_x_3317) ;  /* 0xfffffffc00f08947 */ /* 0x010fea000383ffff */
[----:B------:R-:W-:Y:S05]  /*13930*/  BRA `(.L_x_3364) ;  /* 0xffffffe400e87947 */ /* 0x000fea000383ffff */
.L_x_3319:
[----:B-1----:R1:W3:Y:S02]  /*13940*/  SYNCS.PHASECHK.TRANS64.TRYWAIT P0, [R5+URZ], R4 ;  /* 0x00000004050075a7 */ /* 0x0022e4000800017f */
[----:B---3--:R-:W-:Y:S05]  /*13950*/  @!P0 NANOSLEEP.SYNCS 0x989680 ;  /* 0x009896800000895d */ /* 0x008fea0003900000 */
[----:B------:R-:W3:Y:S02]  /*13960*/  @!P0 SYNCS.PHASECHK.TRANS64 P0, [R5+URZ], R4 ;  /* 0x00000004050085a7 */ /* 0x000ee4000800007f */
[----:B---3--:R-:W-:Y:S05]  /*13970*/  @!P0 BRA `(.L_x_3319) ;  /* 0xfffffffc00f08947 */ /* 0x008fea000383ffff */
[----:B------:R-:W-:Y:S05]  /*13980*/  BRA `(.L_x_3365) ;  /* 0xffffffe400ec7947 */ /* 0x000fea000383ffff */
.L_x_3366:
        /* <DEDUP_REMOVED lines=15> */
.L_x_15168:


//--------------------- .text._ZN7cutlass13device_kernelIN5flash11enable_sm90INS1_16FlashAttnFwdSm90INS1_25CollectiveMainloopFwdSm90ILi2EN4cute5tupleIJNS5_1CILi1EEES8_S8_EEENS6_IJNS7_ILi64EEESA_SA_EEELi512ENS_6half_tEfNS_4arch4Sm90ELb0ELb0ELb1ELb1ELb0ELb0ELb0ELb0ELb0ELb1ELb1ELb0EEENS1_21CollectiveEpilogueFwdINS6_IJSA_NS7_ILi512EEESA_EEES9_SC_SE_Li256ELb1ELb1ELb1ELb0EEENS1_36VarlenDynamicPersistentTileSchedulerILi64ELi64ELi256ELi128ELb1ELb1ELb1ELb0ELb1ELb1EEEEEEEEEvNT_6ParamsE --------------------------
	.section	.text._ZN7cutlass13device_kernelIN5flash11enable_sm90INS1_16FlashAttnFwdSm90INS1_25CollectiveMainloopFwdSm90ILi2EN4cute5tupleIJNS5_1CILi1EEES8_S8_EEENS6_IJNS7_ILi64EEESA_SA_EEELi512ENS_6half_tEfNS_4arch4Sm90ELb0ELb0ELb1ELb1ELb0ELb0ELb0ELb0ELb0ELb1ELb1ELb0EEENS1_21CollectiveEpilogueFwdINS6_IJSA_NS7_ILi512EEESA_EEES9_SC_SE_Li256ELb1ELb1ELb1ELb0EEENS1_36VarlenDynamicPersistentTileSchedulerILi64ELi64ELi256ELi128ELb1ELb1ELb1ELb0ELb1ELb1EEEEEEEEEvNT_6ParamsE,"ax",@progbits
	.align	128
.text._ZN7cutlass13device_kernelIN5flash11enable_sm90INS1_16FlashAttnFwdSm90INS1_25CollectiveMainloopFwdSm90ILi2EN4cute5tupleIJNS5_1CILi1EEES8_S8_EEENS6_IJNS7_ILi64EEESA_SA_EEELi512ENS_6half_tEfNS_4arch4Sm90ELb0ELb0ELb1ELb1ELb0ELb0ELb0ELb0ELb0ELb1ELb1ELb0EEENS1_21CollectiveEpilogueFwdINS6_IJSA_NS7_ILi512EEESA_EEES9_SC_SE_Li256ELb1ELb1ELb1ELb0EEENS1_36VarlenDynamicPersistentTileSchedulerILi64ELi64ELi256ELi128ELb1ELb1ELb1ELb0ELb1ELb1EEEEEEEEEvNT_6ParamsE:
        .type           _ZN7cutlass13device_kernelIN5flash11enable_sm90INS1_16FlashAttnFwdSm90INS1_25CollectiveMainloopFwdSm90ILi2EN4cute5tupleIJNS5_1CILi1EEES8_S8_EEENS6_IJNS7_ILi64EEESA_SA_EEELi512ENS_6half_tEfNS_4arch4Sm90ELb0ELb0ELb1ELb1ELb0ELb0ELb0ELb0ELb0ELb1ELb1ELb0EEENS1_21CollectiveEpilogueFwdINS6_IJSA_NS7_ILi512EEESA_EEES9_SC_SE_Li256ELb1ELb1ELb1ELb0EEENS1_36VarlenDynamicPersistentTileSchedulerILi64ELi64ELi256ELi128ELb1ELb1ELb1ELb0ELb1ELb1EEEEEEEEEvNT_6ParamsE,@function
        .size           _ZN7cutlass13device_kernelIN5flash11enable_sm90INS1_16FlashAttnFwdSm90INS1_25CollectiveMainloopFwdSm90ILi2EN4cute5tupleIJNS5_1CILi1EEES8_S8_EEENS6_IJNS7_ILi64EEESA_SA_EEELi512ENS_6half_tEfNS_4arch4Sm90ELb0ELb0ELb1ELb1ELb0ELb0ELb0ELb0ELb0ELb1ELb1ELb0EEENS1_21CollectiveEpilogueFwdINS6_IJSA_NS7_ILi512EEESA_EEES9_SC_SE_Li256ELb1ELb1ELb1ELb0EEENS1_36VarlenDynamicPersistentTileSchedulerILi64ELi64ELi256ELi128ELb1ELb1ELb1ELb0ELb1ELb1EEEEEEEEEvNT_6ParamsE,(.L_x_15169 - _ZN7cutlass13device_kernelIN5flash11enable_sm90INS1_16FlashAttnFwdSm90INS1_25CollectiveMainloopFwdSm90ILi2EN4cute5tupleIJNS5_1CILi1EEES8_S8_EEENS6_IJNS7_ILi64EEESA_SA_EEELi512ENS_6half_tEfNS_4arch4Sm90ELb0ELb0ELb1ELb1ELb0ELb0ELb0ELb0ELb0ELb1ELb1ELb0EEENS1_21CollectiveEpilogueFwdINS6_IJSA_NS7_ILi512EEESA_EEES9_SC_SE_Li256ELb1ELb1ELb1ELb0EEENS1_36VarlenDynamicPersistentTileSchedulerILi64ELi64ELi256ELi128ELb1ELb1ELb1ELb0ELb1ELb1EEEEEEEEEvNT_6ParamsE)
        .other          _ZN7cutlass13device_kernelIN5flash11enable_sm90INS1_16FlashAttnFwdSm90INS1_25CollectiveMainloopFwdSm90ILi2EN4cute5tupleIJNS5_1CILi1EEES8_S8_EEENS6_IJNS7_ILi64EEESA_SA_EEELi512ENS_6half_tEfNS_4arch4Sm90ELb0ELb0ELb1ELb1ELb0ELb0ELb0ELb0ELb0ELb1ELb1ELb0EEENS1_21CollectiveEpilogueFwdINS6_IJSA_NS7_ILi512EEESA_EEES9_SC_SE_Li256ELb1ELb1ELb1ELb0EEENS1_36VarlenDynamicPersistentTileSchedulerILi64ELi64ELi256ELi128ELb1ELb1ELb1ELb0ELb1ELb1EEEEEEEEEvNT_6ParamsE,@"STO_CUDA_ENTRY STV_DEFAULT"
_ZN7cutlass13device_kernelIN5flash11enable_sm90INS1_16FlashAttnFwdSm90INS1_25CollectiveMainloopFwdSm90ILi2EN4cute5tupleIJNS5_1CILi1EEES8_S8_EEENS6_IJNS7_ILi64EEESA_SA_EEELi512ENS_6half_tEfNS_4arch4Sm90ELb0ELb0ELb1ELb1ELb0ELb0ELb0ELb0ELb0ELb1ELb1ELb0EEENS1_21CollectiveEpilogueFwdINS6_IJSA_NS7_ILi512EEESA_EEES9_SC_SE_Li256ELb1ELb1ELb1ELb0EEENS1_36VarlenDynamicPersistentTileSchedulerILi64ELi64ELi256ELi128ELb1ELb1ELb1ELb0ELb1ELb1EEEEEEEEEvNT_6ParamsE:
        /* <DEDUP_REMOVED lines=18> */
.L_x_3368:
[----:B------:R-:W-:Y:S05]  /*0120*/  BSYNC B0 ;  /* 0x0000000000007941 */ /* 0x000fea0003800000 */
.L_x_3367:
        /* <DEDUP_REMOVED lines=35> */
[----:B------:R3:W0:Y:S02]  /*0360*/  SYNCS.EXCH.64 URZ, [UR6+0x28c48], UR4 ;  /* 0x028c4804063f75b2 */ /* 0x0006240008000100 */
[----:B---3--:R-:W-:Y:S01]  /*0370*/  NOP ;  /* 0x0000000000007918 */ /* 0x008fe20000000000 */
.L_x_3369:
        /* <DEDUP_REMOVED lines=22> */
.L_x_3370:
        /* <DEDUP_REMOVED lines=18> */
.L_x_3371:
        /* <DEDUP_REMOVED lines=22> */
.L_x_3372:
        /* <DEDUP_REMOVED lines=22> */
.L_x_3373:
[----:B------:R-:W-:Y:S01]  /*08c0*/  PLOP3.LUT P0, PT, PT, PT, UP0, 0x80, 0x0 ;  /* 0x000000000000781c */ /* 0x000fe20003f0f008 */
[----:B------:R-:W-:Y:S01]  /*08d0*/  UMOV UR36, 0x1 ;  /* 0x0000000100247882 */ /* 0x000fe20000000000 */
[----:B------:R-:W-:Y:S01]  /*08e0*/  NOP ;  /* 0x0000000000007918 */ /* 0x000fe20000000000 */
[----:B------:R-:W-:Y:S01]  /*08f0*/  USEL UR36, UR36, 0x2, !UP0 ;  /* 0x0000000224247887 */ /* 0x000fe2000c000000 */
[----:B------:R-:W-:Y:S01]  /*0900*/  ULDC.64 UR40, c[0x0][0x208] ;  /* 0x0000820000287ab9 */ /* 0x000fe20000000a00 */
[----:B012-4-:R-:W-:Y:S08]  /*0910*/  BAR.SYNC.DEFER_BLOCKING 0x0 ;  /* 0x0000000000007b1d */ /* 0x017ff00000010000 */
[----:B------:R-:W-:Y:S05]  /*0920*/  @!P0 BRA `(.L_x_3374) ;  /* 0x000000c0008c8947 */ /* 0x000fea0003800000 */
.L_x_3375:
[----:B------:R-:W-:-:S08]  /*0930*/  NOP ;  /* 0x0000000000007918 */ /* 0x000fd00000000000 */
[----:B------:R-:W0:Y:S02]  /*0940*/  USETMAXREG.TRY_ALLOC.CTAPOOL UP0, 0xf0 ;  /* 0x000000f0000079c8 */ /* 0x000e240008000600 */
[----:B0-----:R-:W-:-:S13]  /*0950*/  PLOP3.LUT P0, PT, PT, PT, UP0, 0x80, 0x0 ;  /* 0x000000000000781c */ /* 0x001fda0003f0f008 */
[----:B------:R-:W-:Y:S05]  /*0960*/  @!P0 BRA `(.L_x_3375) ;  /* 0xfffffffc00f08947 */ /* 0x000fea000383ffff */
[----:B------:R-:W-:Y:S01]  /*0970*/  LOP3.LUT R0, R6, 0xffffff80, RZ, 0xc0, !PT ;  /* 0xffffff8006007812 */ /* 0x000fe200078ec0ff */
[----:B------:R-:W0:Y:S01]  /*0980*/  S2UR UR4, SR_CgaCtaId ;  /* 0x00000000000479c3 */ /* 0x000e220000008800 */
[----:B------:R-:W-:Y:S02]  /*0990*/  UMOV UR38, 0x400 ;  /* 0x0000040000267882 */ /* 0x000fe40000000000 */
[----:B------:R-:W-:-:S13]  /*09a0*/  ISETP.NE.AND P0, PT, R0, 0x80, PT ;  /* 0x000000800000780c */ /* 0x000fda0003f05270 */
[----:B------:R-:W-:Y:S06]  /*09b0*/  @!P0 BAR.ARV 0x8, 0x100 ;  /* 0x0204000000008b1d */ /* 0x000fec0000002000 */
[----:B------:R-:W-:Y:S01]  /*09c0*/  ISETP.GE.U32.AND P0, PT, R6, 0x100, PT ;  /* 0x000001000600780c */ /* 0x000fe20003f06070 */
[----:B0-----:R-:W-:-:S03]  /*09d0*/  ULEA UR38, UR4, UR38, 0x18 ;  /* 0x0000002604267291 */ /* 0x001fc6000f8ec03f */
[----:B------:R-:W-:-:S09]  /*09e0*/  ULDC UR4, c[0x0][0xc3c] ;  /* 0x00030f0000047ab9 */ /* 0x000fd20000000800 */
[----:B------:R-:W-:Y:S08]  /*09f0*/  @P0 BAR.ARV 0xf, 0x100 ;  /* 0x03c4000000000b1d */ /* 0x000ff00000002000 */
[----:B------:R-:W-:Y:S06]  /*0a00*/  BAR.SYNC.DEFER_BLOCKING 0x5, 0x180 ;  /* 0x0146000000007b1d */ /* 0x000fec0000010000 */
[----:B------:R-:W0:Y:S02]  /*0a10*/  LDS.128 R8, [UR38+0x28cd0] ;  /* 0x028cd026ff087984 */ /* 0x000e240008000c00 */
[----:B------:R-:W-:Y:S06]  /*0a20*/  BAR.ARV 0x4, 0x180 ;  /* 0x0106000000007b1d */ /* 0x000fec0000002000 */
[----:B0-----:R-:W-:-:S13]  /*0a30*/  ISETP.GE.AND P0, PT, R11, UR4, PT ;  /* 0x000000040b007c0c */ /* 0x001fda000bf06270 */
[----:B------:R-:W-:Y:S05]  /*0a40*/  @P0 EXIT ;  /* 0x000000000000094d */ /* 0x000fea0003800000 */
[----:B------:R-:W-:Y:S01]  /*0a50*/  VIADD R6, R6, 0xffffff80 ;  /* 0xffffff8006067836 */ /* 0x000fe20000000000 */
[----:B------:R-:W-:Y:S01]  /*0a60*/  R2UR UR5, R9 ;  /* 0x00000000090572ca */ /* 0x000fe200000e0000 */
[----:B------:R-:W-:Y:S01]  /*0a70*/  IMAD.MOV.U32 R22, RZ, RZ, 0x20 ;  /* 0x00000020ff167424 */ /* 0x000fe200078e00ff */
[----:B------:R-:W-:Y:S01]  /*0a80*/  R2UR UR7, R11 ;  /* 0x000000000b0772ca */ /* 0x000fe200000e0000 */
[----:B------:R-:W-:Y:S01]  /*0a90*/  ULOP3.LUT UR49, UR36, 0x1, URZ, 0xfc, !UPT ;  /* 0x0000000124317892 */ /* 0x000fe2000f8efc3f */
[----:B------:R-:W-:Y:S01]  /*0aa0*/  SHF.R.S32.HI R3, RZ, 0x1f, R6 ;  /* 0x0000001fff037819 */ /* 0x000fe20000011406 */
[----:B------:R-:W-:Y:S01]  /*0ab0*/  UMOV UR48, URZ ;  /* 0x0000003f00307c82 */ /* 0x000fe20008000000 */
[----:B------:R-:W-:Y:S01]  /*0ac0*/  R2UR UR6, R10 ;  /* 0x000000000a0672ca */ /* 0x000fe200000e0000 */
[----:B------:R-:W-:Y:S01]  /*0ad0*/  UMOV UR47, URZ ;  /* 0x0000003f002f7c82 */ /* 0x000fe20008000000 */
[CC--:B------:R-:W-:Y:S01]  /*0ae0*/  LEA.HI R0, R3.reuse, R6.reuse, RZ, 0x4 ;  /* 0x0000000603007211 */ /* 0x0c0fe200078f20ff */
[----:B------:R-:W-:Y:S01]  /*0af0*/  UMOV UR37, URZ ;  /* 0x0000003f00257c82 */ /* 0x000fe20008000000 */
[----:B------:R-:W-:-:S02]  /*0b00*/  LEA.HI R2, R3, R6, RZ, 0x5 ;  /* 0x0000000603027211 */ /* 0x000fc400078f28ff */
[CC--:B------:R-:W-:Y:S02]  /*0b10*/  LEA.HI R5, R3.reuse, R6.reuse, RZ, 0x7 ;  /* 0x0000000603057211 */ /* 0x0c0fe400078f38ff */
[CC--:B------:R-:W-:Y:S02]  /*0b20*/  LEA.HI R4, R3.reuse, R6.reuse, RZ, 0x3 ;  /* 0x0000000603047211 */ /* 0x0c0fe400078f18ff */
[----:B------:R-:W-:Y:S02]  /*0b30*/  LEA.HI R3, R3, R6, RZ, 0x2 ;  /* 0x0000000603037211 */ /* 0x000fe400078f10ff */
[----:B------:R-:W-:Y:S02]  /*0b40*/  SHF.R.S32.HI R9, RZ, 0x4, R0 ;  /* 0x00000004ff097819 */ /* 0x000fe40000011400 */
[----:B------:R-:W-:Y:S02]  /*0b50*/  SHF.R.S32.HI R11, RZ, 0x5, R2 ;  /* 0x00000005ff0b7819 */ /* 0x000fe40000011402 */
[----:B------:R-:W-:-:S02]  /*0b60*/  LOP3.LUT R7, R0, 0xfffffff0, RZ, 0xc0, !PT ;  /* 0xfffffff000077812 */ /* 0x000fc400078ec0ff */
[----:B------:R-:W-:Y:S02]  /*0b70*/  SHF.R.S32.HI R2, RZ, 0x1f, R2 ;  /* 0x0000001fff027819 */ /* 0x000fe40000011402 */
[----:B------:R-:W-:Y:S01]  /*0b80*/  LOP3.LUT R15, R3, 0xfffffffc, RZ, 0xc0, !PT ;  /* 0xfffffffc030f7812 */ /* 0x000fe200078ec0ff */
[----:B------:R-:W-:Y:S01]  /*0b90*/  IMAD.IADD R7, R6, 0x1, -R7 ;  /* 0x0000000106077824 */ /* 0x000fe200078e0a07 */
[----:B------:R-:W-:Y:S02]  /*0ba0*/  LOP3.LUT R3, R5, 0xffffff80, RZ, 0xc0, !PT ;  /* 0xffffff8005037812 */ /* 0x000fe400078ec0ff */
[----:B------:R-:W-:Y:S01]  /*0bb0*/  LEA.HI R0, R0, R9, RZ, 0x1 ;  /* 0x0000000900007211 */ /* 0x000fe200078f08ff */
[----:B------:R-:W-:Y:S01]  /*0bc0*/  IMAD.IADD R15, R6, 0x1, -R15 ;  /* 0x00000001060f7824 */ /* 0x000fe200078e0a0f */
[----:B------:R-:W-:Y:S01]  /*0bd0*/  LEA.HI R2, R2, R11, RZ, 0x2 ;  /* 0x0000000b02027211 */ /* 0x000fe200078f10ff */
[----:B------:R-:W-:Y:S01]  /*0be0*/  IMAD.IADD R3, R6, 0x1, -R3 ;  /* 0x0000000106037824 */ /* 0x000fe200078e0a03 */
[----:B------:R-:W-:-:S02]  /*0bf0*/  LOP3.LUT R0, R0, 0x1ffffffe, RZ, 0xc0, !PT ;  /* 0x1ffffffe00007812 */ /* 0x000fc400078ec0ff */
[----:B------:R-:W-:Y:S02]  /*0c00*/  LOP3.LUT R13, R4, 0xfffffff8, RZ, 0xc0, !PT ;  /* 0xfffffff8040d7812 */ /* 0x000fe400078ec0ff */
[----:B------:R-:W-:Y:S01]  /*0c10*/  LOP3.LUT R4, R2, 0x3ffffc, RZ, 0xc0, !PT ;  /* 0x003ffffc02047812 */ /* 0x000fe200078ec0ff */
[----:B------:R-:W-:Y:S01]  /*0c20*/  IMAD.IADD R9, R9, 0x1, -R0 ;  /* 0x0000000109097824 */ /* 0x000fe200078e0a00 */
[----:B------:R-:W-:Y:S01]  /*0c30*/  SHF.R.S32.HI R220, RZ, 0x7, R5 ;  /* 0x00000007ffdc7819 */ /* 0x000fe20000011405 */
[----:B------:R-:W-:Y:S01]  /*0c40*/  IMAD.IADD R13, R6, 0x1, -R13 ;  /* 0x00000001060d7824 */ /* 0x000fe200078e0a0d */
[----:B------:R-:W-:Y:S01]  /*0c50*/  SHF.R.S32.HI R2, RZ, 0x1f, R7 ;  /* 0x0000001fff027819 */ /* 0x000fe20000011407 */
[----:B------:R-:W-:Y:S01]  /*0c60*/  IMAD.IADD R8, R11, 0x1, -R4 ;  /* 0x000000010b087824 */ /* 0x000fe200078e0a04 */
[----:B------:R-:W-:Y:S01]  /*0c70*/  SHF.R.S32.HI R0, RZ, 0x1f, R3 ;  /* 0x0000001fff007819 */ /* 0x000fe20000011403 */
[----:B------:R-:W-:Y:S01]  /*0c80*/  IMAD R17, R220, 0x100, R7 ;  /* 0x00000100dc117824 */ /* 0x000fe200078e0207 */
[----:B------:R-:W-:Y:S01]  /*0c90*/  LEA.HI R6, R2, R7, RZ, 0x3 ;  /* 0x0000000702067211 */ /* 0x000fe200078f18ff */
[----:B------:R-:W-:Y:S01]  /*0ca0*/  IMAD.SHL.U32 R9, R9, 0x8, RZ ;  /* 0x0000000809097824 */ /* 0x000fe200078e00ff */
[----:B------:R-:W-:Y:S01]  /*0cb0*/  LEA.HI R2, R0, R3, RZ, 0x2 ;  /* 0x0000000300027211 */ /* 0x000fe200078f10ff */
[----:B------:R-:W-:Y:S01]  /*0cc0*/  IMAD R12, R8, 0x10, R17 ;  /* 0x00000010080c7824 */ /* 0x000fe200078e0211 */
[C---:B------:R-:W-:Y:S01]  /*0cd0*/  LOP3.LUT R4, R6.reuse, 0xfffffff8, RZ, 0xc0, !PT ;  /* 0xfffffff806047812 */ /* 0x040fe200078ec0ff */
[----:B------:R-:W-:Y:S01]  /*0ce0*/  IMAD.SHL.U32 R6, R6, 0x40, RZ ;  /* 0x0000004006067824 */ /* 0x000fe200078e00ff */
[----:B------:R-:W-:-:S02]  /*0cf0*/  LOP3.LUT R8, R2, 0x7ffffffc, RZ, 0xc0, !PT ;  /* 0x7ffffffc02087812 */ /* 0x000fc400078ec0ff */
[----:B------:R-:W-:Y:S01]  /*0d00*/  LEA.HI R10, R15, R15, RZ, 0x1 ;  /* 0x0000000f0f0a7211 */ /* 0x000fe200078f08ff */
[----:B------:R-:W-:Y:S01]  /*0d10*/  IMAD.IADD R7, R7, 0x1, -R4 ;  /* 0x0000000107077824 */ /* 0x000fe200078e0a04 */
[----:B------:R-:W-:Y:S01]  /*0d20*/  LEA.HI R4, R0, R3, RZ, 0x5 ;  /* 0x0000000300047211 */ /* 0x000fe200078f28ff */
[----:B------:R-:W-:Y:S01]  /*0d30*/  IMAD.IADD R8, R3, 0x1, -R8 ;  /* 0x0000000103087824 */ /* 0x000fe200078e0a08 */
[--C-:B------:R-:W-:Y:S02]  /*0d40*/  SHF.R.S32.HI R0, RZ, 0x2, R2.reuse ;  /* 0x00000002ff007819 */ /* 0x100fe40000011402 */
[----:B------:R-:W-:Y:S01]  /*0d50*/  SHF.R.S32.HI R3, RZ, 0x1f, R2 ;  /* 0x0000001fff037819 */ /* 0x000fe20000011402 */
[----:B------:R-:W-:Y:S01]  /*0d60*/  IMAD.SHL.U32 R2, R7, 0x40, RZ ;  /* 0x0000004007027824 */ /* 0x000fe200078e00ff */
[----:B------:R-:W-:Y:S01]  /*0d70*/  LOP3.LUT R10, R10, 0x1ffffffe, RZ, 0xc0, !PT ;  /* 0x1ffffffe0a0a7812 */ /* 0x000fe200078ec0ff */
[----:B------:R-:W-:Y:S01]  /*0d80*/  IMAD.SHL.U32 R223, R8, 0x2, RZ ;  /* 0x0000000208df7824 */ /* 0x000fe200078e00ff */
[----:B------:R-:W-:-:S02]  /*0d90*/  LEA.HI R5, R5, R220, RZ, 0x1 ;  /* 0x000000dc05057211 */ /* 0x000fc400078f08ff */
[----:B------:R-:W-:Y:S01]  /*0da0*/  LOP3.LUT R2, R2, 0x1c0, RZ, 0xc0, !PT ;  /* 0x000001c002027812 */ /* 0x000fe200078ec0ff */
[----:B------:R-:W-:Y:S01]  /*0db0*/  IMAD.IADD R15, R15, 0x1, -R10 ;  /* 0x000000010f0f7824 */ /* 0x000fe200078e0a0a */
[----:B------:R-:W-:Y:S01]  /*0dc0*/  LEA.HI R3, R3, R0, RZ, 0x3 ;  /* 0x0000000003037211 */ /* 0x000fe200078f18ff */
[--C-:B------:R-:W-:Y:S01]  /*0dd0*/  IMAD.U32 R10, R12, 0x40, R9.reuse ;  /* 0x000000400c0a7824 */ /* 0x100fe200078e0009 */
[----:B------:R-:W-:Y:S02]  /*0de0*/  LOP3.LUT R9, R2, 0x8, R9, 0xf8, !PT ;  /* 0x0000000802097812 */ /* 0x000fe400078ef809 */
[----:B------:R-:W-:Y:S02]  /*0df0*/  LOP3.LUT R6, R6, 0x7ffffe00, RZ, 0xc0, !PT ;  /* 0x7ffffe0006067812 */ /* 0x000fe400078ec0ff */
[----:B------:R-:W-:Y:S01]  /*0e00*/  SHF.R.U32.HI R2, RZ, 0x3, R2 ;  /* 0x00000003ff027819 */ /* 0x000fe20000011602 */
[----:B------:R0:W-:Y:S01]  /*0e10*/  STL [R1+0x50], R10 ;  /* 0x0000500a01007387 */ /* 0x0001e20000100800 */
[----:B------:R-:W-:Y:S01]  /*0e20*/  LOP3.LUT R5, R5, 0xfffffe, RZ, 0xc0, !PT ;  /* 0x00fffffe05057812 */ /* 0x000fe200078ec0ff */
[----:B------:R-:W-:Y:S01]  /*0e30*/  IMAD R6, R11, 0x400, R6 ;  /* 0x000004000b067824 */ /* 0x000fe200078e0206 */
[----:B------:R-:W-:-:S02]  /*0e40*/  LOP3.LUT R3, R3, 0xfffffff8, RZ, 0xc0, !PT ;  /* 0xfffffff803037812 */ /* 0x000fc400078ec0ff */
[----:B------:R-:W-:Y:S01]  /*0e50*/  LOP3.LUT R9, R9, R2, RZ, 0x3c, !PT ;  /* 0x0000000209097212 */ /* 0x000fe200078e3cff */
[----:B------:R-:W-:Y:S01]  /*0e60*/  IMAD.IADD R5, R220, 0x1, -R5 ;  /* 0x00000001dc057824 */ /* 0x000fe200078e0a05 */
[----:B------:R-:W-:Y:S01]  /*0e70*/  SHF.R.S32.HI R4, RZ, 0x5, R4 ;  /* 0x00000005ff047819 */ /* 0x000fe20000011404 */
[----:B------:R-:W-:Y:S01]  /*0e80*/  IMAD.IADD R3, R0, 0x1, -R3 ;  /* 0x0000000100037824 */ /* 0x000fe200078e0a03 */
[----:B------:R-:W-:Y:S01]  /*0e90*/  R2P PR, R7, 0x6 ;  /* 0x0000000607007804 */ /* 0x000fe20000000000 */
[----:B------:R-:W-:Y:S02]  /*0ea0*/  IMAD.IADD R6, R6, 0x1, R9 ;  /* 0x0000000106067824 */ /* 0x000fe400078e0209 */
[----:B0-----:R-:W-:Y:S02]  /*0eb0*/  IMAD.SHL.U32 R10, R5, 0x100, RZ ;  /* 0x00000100050a7824 */ /* 0x001fe400078e00ff */
[----:B------:R-:W-:Y:S01]  /*0ec0*/  IMAD.SHL.U32 R2, R13, 0x8, RZ ;  /* 0x000000080d027824 */ /* 0x000fe200078e00ff */
[----:B------:R-:W-:Y:S01]  /*0ed0*/  LEA R18, R6, UR38, 0x1 ;  /* 0x0000002606127c11 */ /* 0x000fe2000f8e08ff */
[----:B------:R-:W-:Y:S01]  /*0ee0*/  IMAD R16, R4, 0x10, R3 ;  /* 0x0000001004107824 */ /* 0x000fe200078e0203 */
[----:B------:R-:W-:Y:S01]  /*0ef0*/  STL [R1+0x4c], R10 ;  /* 0x00004c0a01007387 */ /* 0x000fe20000100800 */
[----:B------:R-:W-:Y:S01]  /*0f00*/  IMAD.IADD R17, R223, 0x1, R10 ;  /* 0x00000001df117824 */ /* 0x000fe200078e020a */
[----:B------:R-:W-:Y:S01]  /*0f10*/  SEL R22, R22, 0xffffffe0, !P1 ;  /* 0xffffffe016167807 */ /* 0x000fe20004800000 */
[----:B------:R-:W-:-:S02]  /*0f20*/  VIADD R188, R2, 0x40 ;  /* 0x0000004002bc7836 */ /* 0x000fc40000000000 */
[C---:B------:R-:W-:Y:S01]  /*0f30*/  VIADD R219, R17.reuse, 0x8 ;  /* 0x0000000811db7836 */ /* 0x040fe20000000000 */
[----:B------:R-:W-:Y:S01]  /*0f40*/  SHF.R.S32.HI R0, RZ, 0x1f, R17 ;  /* 0x0000001fff007819 */ /* 0x000fe20000011411 */
[----:B------:R-:W-:Y:S01]  /*0f50*/  VIADD R218, R17, 0x10 ;  /* 0x0000001011da7836 */ /* 0x000fe20000000000 */
[----:B------:R-:W-:Y:S01]  /*0f60*/  SHF.R.S32.HI R3, RZ, 0x1f, R188 ;  /* 0x0000001fff037819 */ /* 0x000fe200000114bc */
[----:B------:R-:W-:Y:S01]  /*0f70*/  IMAD R4, R15, 0x8, R16 ;  /* 0x000000080f047824 */ /* 0x000fe200078e0210 */
[----:B------:R-:W-:Y:S01]  /*0f80*/  SHF.R.S32.HI R3, RZ, 0x1f, R219 ;  /* 0x0000001fff037819 */ /* 0x000fe200000114db */
[C---:B------:R-:W-:Y:S01]  /*0f90*/  VIADD R217, R17.reuse, 0x18 ;  /* 0x0000001811d97836 */ /* 0x040fe20000000000 */
[----:B------:R-:W-:Y:S01]  /*0fa0*/  SHF.R.S32.HI R0, RZ, 0x1f, R218 ;  /* 0x0000001fff007819 */ /* 0x000fe200000114da */
[C---:B------:R-:W-:Y:S01]  /*0fb0*/  VIADD R216, R17.reuse, 0x20 ;  /* 0x0000002011d87836 */ /* 0x040fe20000000000 */
[----:B------:R0:W-:Y:S01]  /*0fc0*/  STL [R1+0x48], R4 ;  /* 0x0000480401007387 */ /* 0x0001e20000100800 */
[----:B------:R-:W-:-:S02]  /*0fd0*/  VIADD R215, R17, 0x28 ;  /* 0x0000002811d77836 */ /* 0x000fc40000000000 */
[C---:B------:R-:W-:Y:S01]  /*0fe0*/  VIADD R214, R17.reuse, 0x30 ;  /* 0x0000003011d67836 */ /* 0x040fe20000000000 */
[----:B------:R-:W-:Y:S01]  /*0ff0*/  SHF.R.S32.HI R3, RZ, 0x1f, R216 ;  /* 0x0000001fff037819 */ /* 0x000fe200000114d8 */
[C---:B------:R-:W-:Y:S01]  /*1000*/  VIADD R213, R17.reuse, 0x38 ;  /* 0x0000003811d57836 */ /* 0x040fe20000000000 */
[----:B------:R-:W-:Y:S01]  /*1010*/  SHF.R.S32.HI R0, RZ, 0x1f, R215 ;  /* 0x0000001fff007819 */ /* 0x000fe200000114d7 */
[C---:B------:R-:W-:Y:S02]  /*1020*/  VIADD R212, R17.reuse, 0x40 ;  /* 0x0000004011d47836 */ /* 0x040fe40000000000 */
[C---:B------:R-:W-:Y:S01]  /*1030*/  VIADD R23, R18.reuse, 0x26800 ;  /* 0x0002680012177836 */ /* 0x040fe20000000000 */
[----:B0-----:R-:W-:Y:S01]  /*1040*/  SHF.R.S32.HI R4, RZ, 0x1f, R217 ;  /* 0x0000001fff047819 */ /* 0x001fe200000114d9 */
        /* <DEDUP_REMOVED lines=46> */
[----:B------:R-:W-:Y:S01]  /*1330*/  VIADD R19, R18, 0x26840 ;  /* 0x0002684012137836 */ /* 0x000fe20000000000 */
[----:B------:R-:W-:Y:S01]  /*1340*/  SHF.R.S32.HI R226, RZ, 0x1f, R191 ;  /* 0x0000001fffe27819 */ /* 0x000fe200000114bf */
[C---:B------:R-:W-:Y:S01]  /*1350*/  @P2 VIADD R19, R23.reuse, 0xffffffc0 ;  /* 0xffffffc017132836 */ /* 0x040fe20000000000 */
[----:B------:R-:W-:Y:S01]  /*1360*/  SHF.R.S32.HI R225, RZ, 0x1f, R190 ;  /* 0x0000001fffe17819 */ /* 0x000fe200000114be */
[----:B------:R-:W-:Y:S01]  /*1370*/  IMAD.IADD R23, R23, 0x1, R22 ;  /* 0x0000000117177824 */ /* 0x000fe200078e0216 */
[----:B------:R-:W-:Y:S01]  /*1380*/  SHF.R.S32.HI R224, RZ, 0x1f, R189 ;  /* 0x0000001fffe07819 */ /* 0x000fe200000114bd */
[----:B------:R-:W-:-:S02]  /*1390*/  VIADD R187, R2, 0x80 ;  /* 0x0000008002bb7836 */ /* 0x000fc40000000000 */
[C---:B------:R-:W-:Y:S02]  /*13a0*/  VIADD R186, R2.reuse, 0xc0 ;  /* 0x000000c002ba7836 */ /* 0x040fe40000000000 */
[C---:B------:R-:W-:Y:S02]  /*13b0*/  VIADD R185, R2.reuse, 0x100 ;  /* 0x0000010002b97836 */ /* 0x040fe40000000000 */
[C---:B------:R-:W-:Y:S02]  /*13c0*/  VIADD R184, R2.reuse, 0x140 ;  /* 0x0000014002b87836 */ /* 0x040fe40000000000 */
[C---:B------:R-:W-:Y:S02]  /*13d0*/  VIADD R222, R2.reuse, 0x180 ;  /* 0x0000018002de7836 */ /* 0x040fe40000000000 */
[----:B------:R-:W-:Y:S02]  /*13e0*/  VIADD R221, R2, 0x1c0 ;  /* 0x000001c002dd7836 */ /* 0x000fe40000000000 */
[----:B------:R-:W-:-:S07]  /*13f0*/  IMAD.IADD R22, R22, 0x1, R19 ;  /* 0x0000000116167824 */ /* 0x000fce00078e0213 */
.L_x_3424:
[----:B------:R-:W-:Y:S01]  /*1400*/  ULDC.64 UR8, c[0x0][0xc88] ;  /* 0x0003220000087ab9 */ /* 0x000fe20000000a00 */
[----:B------:R-:W-:Y:S01]  /*1410*/  ULDC.64 UR10, c[0x0][0xa20] ;  /* 0x00028800000a7ab9 */ /* 0x000fe20000000a00 */
[----:B------:R-:W-:Y:S02]  /*1420*/  UIMAD.WIDE UR8, UR7, 0x4, UR8 ;  /* 0x00000004070878a5 */ /* 0x000fe4000f8e0208 */
[----:B------:R-:W-:Y:S01]  /*1430*/  UISETP.NE.U32.AND UP1, UPT, UR10, URZ, UPT ;  /* 0x0000003f0a00728c */ /* 0x000fe2000bf25070 */
[----:B------:R-:W-:Y:S01]  /*1440*/  UMOV UR43, UR5 ;  /* 0x00000005002b7c82 */ /* 0x000fe20008000000 */
[----:B------:R-:W-:Y:S02]  /*1450*/  ULOP3.LUT UR4, UR6, 0xff0000, URZ, 0xc0, !UPT ;  /* 0x00ff000006047892 */ /* 0x000fe4000f8ec03f */
[----:B0123--:R-:W-:Y:S01]  /*1460*/  IMAD.U32 R4, RZ, RZ, UR8 ;  /* 0x00000008ff047e24 */ /* 0x00ffe2000f8e00ff */
[----:B------:R-:W-:Y:S01]  /*1470*/  ULDC UR7, c[0x0][0x424] ;  /* 0x0001090000077ab9 */ /* 0x000fe20000000800 */
[----:B----4-:R-:W-:Y:S01]  /*1480*/  IMAD.U32 R5, RZ, RZ, UR9 ;  /* 0x00000009ff057e24 */ /* 0x010fe2000f8e00ff */
[----:B------:R-:W-:-:S04]  /*1490*/  ULDC.64 UR8, c[0x0][0xa28] ;  /* 0x00028a0000087ab9 */ /* 0x000fc80000000a00 */
[----:B------:R-:W2:Y:S01]  /*14a0*/  LDG.E R4, desc[UR40][R4.64] ;  /* 0x0000002804047981 */ /* 0x000ea2000c1e1900 */
[----:B------:R-:W-:Y:S02]  /*14b0*/  UISETP.NE.U32.AND UP0, UPT, UR8, URZ, UPT ;  /* 0x0000003f0800728c */ /* 0x000fe4000bf05070 */
[----:B------:R-:W-:Y:S02]  /*14c0*/  UISETP.NE.AND.EX UP1, UPT, UR11, URZ, UPT, UP1 ;  /* 0x0000003f0b00728c */ /* 0x000fe4000bf25310 */
[----:B------:R-:W-:-:S04]  /*14d0*/  UISETP.NE.AND.EX UP0, UPT, UR9, URZ, UPT, UP0 ;  /* 0x0000003f0900728c */ /* 0x000fc8000bf05300 */
[----:B------:R-:W-:Y:S02]  /*14e0*/  PLOP3.LUT P1, PT, PT, PT, UP1, 0x80, 0x0 ;  /* 0x000000000000781c */ /* 0x000fe40003f2f018 */
[----:B------:R-:W-:Y:S02]  /*14f0*/  PLOP3.LUT P0, PT, PT, PT, UP0, 0x80, 0x0 ;  /* 0x000000000000781c */ /* 0x000fe40003f0f008 */
[----:B--2---:R-:W-:-:S13]  /*1500*/  R2UR UR39, R4 ;  /* 0x00000000042772ca */ /* 0x004fda00000e0000 */
[----:B------:R-:W-:Y:S02]  /*1510*/  USHF.R.S32.HI UR42, URZ, 0x1f, UR39 ;  /* 0x0000001f3f2a7899 */ /* 0x000fe40008011427 */
[----:B------:R-:W-:-:S04]  /*1520*/  @UP0 ULEA UR8, UP2, UR39, UR8, 0x2 ;  /* 0x0000000827080291 */ /* 0x000fc8000f84103f */
[----:B------:R-:W-:Y:S02]  /*1530*/  @UP0 ULEA.HI.X UR9, UR39, UR9, UR42, 0x2, UP2 ;  /* 0x0000000927090291 */ /* 0x000fe400090f142a */
[----:B------:R-:W-:Y:S01]  /*1540*/  @UP1 ULEA UR10, UP0, UR39, UR10, 0x2 ;  /* 0x0000000a270a1291 */ /* 0x000fe2000f80103f */
[----:B------:R-:W-:-:S03]  /*1550*/  IMAD.U32 R4, RZ, RZ, UR8 ;  /* 0x00000008ff047e24 */ /* 0x000fc6000f8e00ff */
[----:B------:R-:W-:Y:S01]  /*1560*/  @UP1 ULEA.HI.X UR11, UR39, UR11, UR42, 0x2, UP0 ;  /* 0x0000000b270b1291 */ /* 0x000fe200080f142a */
[----:B------:R-:W-:Y:S01]  /*1570*/  IMAD.U32 R5, RZ, RZ, UR9 ;  /* 0x00000009ff057e24 */ /* 0x000fe2000f8e00ff */
[----:B------:R-:W-:Y:S01]  /*1580*/  ULDC.64 UR8, c[0x0][0x418] ;  /* 0x0001060000087ab9 */ /* 0x000fe20000000a00 */
[----:B------:R-:W-:-:S03]  /*1590*/  IMAD.U32 R6, RZ, RZ, UR10 ;  /* 0x0000000aff067e24 */ /* 0x000fc6000f8e00ff */
[----:B------:R-:W-:Y:S01]  /*15a0*/  IMAD.U32 R7, RZ, RZ, UR11 ;  /* 0x0000000bff077e24 */ /* 0x000fe2000f8e00ff */
[----:B------:R-:W2:Y:S04]  /*15b0*/  @P0 LDG.E R4, desc[UR40][R4.64] ;  /* 0x0000002804040981 */ /* 0x000ea8000c1e1900 */
[----:B------:R-:W3:Y:S01]  /*15c0*/  @P1 LDG.E R6, desc[UR40][R6.64] ;  /* 0x0000002806061981 */ /* 0x000ee2000c1e1900 */
[----:B------:R-:W-:Y:S02]  /*15d0*/  UISETP.NE.U32.AND UP0, UPT, UR8, URZ, UPT ;  /* 0x0000003f0800728c */ /* 0x000fe4000bf05070 */
[----:B------:R-:W-:Y:S02]  /*15e0*/  ULOP3.LUT UR5, UR6, 0xff000000, URZ, 0xc0, !UPT ;  /* 0xff00000006057892 */ /* 0x000fe4000f8ec03f */
[----:B------:R-:W-:-:S02]  /*15f0*/  UISETP.NE.AND.EX UP0, UPT, UR9, URZ, UPT, UP0 ;  /* 0x0000003f0900728c */ /* 0x000fc4000bf05300 */
[----:B------:R-:W-:Y:S02]  /*1600*/  USHF.R.U32.HI UR5, URZ, 0x8, UR5 ;  /* 0x000000083f057899 */ /* 0x000fe40008011605 */
[----:B------:R-:W-:Y:S02]  /*1610*/  USEL UR7, UR7, 0x1, UP0 ;  /* 0x0000000107077887 */ /* 0x000fe40008000000 */
[----:B------:R-:W-:Y:S01]  /*1620*/  ULEA.HI UR46, UR4, UR5, URZ, 0x10 ;  /* 0x00000005042e7291 */ /* 0x000fe2000f8f803f */
[----:B------:R-:W-:Y:S02]  /*1630*/  UMOV UR53, URZ ;  /* 0x0000003f00357c82 */ /* 0x000fe40008000000 */
[----:B------:R-:W-:Y:S01]  /*1640*/  ULDC UR4, c[0x0][0x2f0] ;  /* 0x0000bc0000047ab9 */ /* 0x000fe20000000800 */
[----:B------:R-:W-:Y:S02]  /*1650*/  ULOP3.LUT UR44, UR6, 0xffff, URZ, 0xc0, !UPT ;  /* 0x0000ffff062c7892 */ /* 0x000fe4000f8ec03f */
[----:B------:R-:W-:Y:S01]  /*1660*/  UIMAD UR7, UR7, UR4, URZ ;  /* 0x00000004070772a4 */ /* 0x000fe2000f8e023f */
[----:B------:R-:W-:Y:S01]  /*1670*/  ULDC UR6, c[0x0][0x9f0] ;  /* 0x00027c0000067ab9 */ /* 0x000fe20000000800 */
[----:B--2---:R-:W-:-:S05]  /*1680*/  @P0 R2UR UR53, R4 ;  /* 0x00000000043502ca */ /* 0x004fca00000e0000 */
[----:B---3--:R-:W-:Y:S01]  /*1690*/  @P1 R2UR UR7, R6 ;  /* 0x00000000060712ca */ /* 0x008fe200000e0000 */
[----:B-----5:R-:W-:-:S14]  /*16a0*/  @P1 BRA `(.L_x_3376) ;  /* 0x0000000000341947 */ /* 0x020fdc0003800000 */
[----:B------:R-:W-:Y:S02]  /*16b0*/  ULDC.64 UR4, c[0x0][0xa08] ;  /* 0x0002820000047ab9 */ /* 0x000fe40000000a00 */
[----:B------:R-:W-:-:S04]  /*16c0*/  ISETP.NE.U32.AND P0, PT, RZ, UR4, PT ;  /* 0x00000004ff007c0c */ /* 0x000fc8000bf05070 */
[----:B------:R-:W-:-:S13]  /*16d0*/  ISETP.NE.AND.EX P0, PT, RZ, UR5, PT, P0 ;  /* 0x00000005ff007c0c */ /* 0x000fda000bf05300 */
[----:B------:R-:W-:Y:S05]  /*16e0*/  @!P0 BRA `(.L_x_3376) ;  /* 0x0000000000248947 */ /* 0x000fea0003800000 */
[----:B------:R-:W-:Y:S02]  /*16f0*/  ULDC.64 UR4, c[0x0][0xa08] ;  /* 0x0002820000047ab9 */ /* 0x000fe40000000a00 */
[----:B------:R-:W-:-:S06]  /*1700*/  UIMAD.WIDE UR4, UR39, 0x4, UR4 ;  /* 0x00000004270478a5 */ /* 0x000fcc000f8e0204 */
[----:B------:R-:W-:Y:S02]  /*1710*/  IMAD.U32 R4, RZ, RZ, UR4 ;  /* 0x00000004ff047e24 */ /* 0x000fe4000f8e00ff */
[----:B------:R-:W-:-:S05]  /*1720*/  IMAD.U32 R5, RZ, RZ, UR5 ;  /* 0x00000005ff057e24 */ /* 0x000fca000f8e00ff */
[----:B------:R-:W2:Y:S04]  /*1730*/  LDG.E R3, desc[UR40][R4.64] ;  /* 0x0000002804037981 */ /* 0x000ea8000c1e1900 */
[----:B------:R-:W3:Y:S01]  /*1740*/  LDG.E R0, desc[UR40][R4.64+0x4] ;  /* 0x0000042804007981 */ /* 0x000ee2000c1e1900 */
[----:B--2---:R-:W-:Y:S02]  /*1750*/  R2UR UR7, R3 ;  /* 0x00000000030772ca */ /* 0x004fe400000e0000 */
[----:B---3--:R-:W-:-:S13]  /*1760*/  R2UR UR4, R0 ;  /* 0x00000000000472ca */ /* 0x008fda00000e0000 */
[----:B------:R-:W-:-:S12]  /*1770*/  UIADD3 UR7, -UR7, UR4, URZ ;  /* 0x0000000407077290 */ /* 0x000fd8000fffe13f */
.L_x_3376:
[----:B------:R-:W-:Y:S02]  /*1780*/  UISETP.NE.AND UP1, UPT, UR50, 0x1, UPT ;  /* 0x000000013200788c */ /* 0x000fe4000bf25270 */
[----:B------:R-:W-:Y:S02]  /*1790*/  UIADD3 UR53, -UR53, UR7, URZ ;  /* 0x0000000735357290 */ /* 0x000fe4000fffe13f */
[----:B------:R-:W-:Y:S02]  /*17a0*/  ULOP3.LUT UR45, UR46, 0xff, URZ, 0xc0, !UPT ;  /* 0x000000ff2e2d7892 */ /* 0x000fe4000f8ec03f */
[----:B------:R-:W-:Y:S01]  /*17b0*/  UIADD3 UR4, UR53, 0x3f, URZ ;  /* 0x0000003f35047890 */ /* 0x000fe2000fffe03f */
[----:B------:R-:W-:Y:S01]  /*17c0*/  PLOP3.LUT P0, PT, PT, PT, UP1, 0x80, 0x0 ;  /* 0x000000000000781c */ /* 0x000fe20003f0f018 */
[----:B------:R-:W-:Y:S02]  /*17d0*/  USHF.R.U32.HI UR46, URZ, 0x10, UR46 ;  /* 0x000000103f2e7899 */ /* 0x000fe4000801162e */
[----:B------:R-:W-:-:S02]  /*17e0*/  USHF.R.S32.HI UR5, URZ, 0x1f, UR4 ;  /* 0x0000001f3f057899 */ /* 0x000fc40008011404 */
[----:B------:R-:W-:Y:S02]  /*17f0*/  UISETP.NE.AND UP0, UPT, UR46, URZ, UPT ;  /* 0x0000003f2e00728c */ /* 0x000fe4000bf05270 */
[----:B------:R-:W-:Y:S02]  /*1800*/  ULEA.HI UR5, UR5, UR4, URZ, 0x6 ;  /* 0x0000000405057291 */ /* 0x000fe4000f8f303f */
[----:B------:R-:W-:Y:S02]  /*1810*/  USEL UR10, UR46, UR6, UP0 ;  /* 0x000000062e0a7287 */ /* 0x000fe40008000000 */
[----:B------:R-:W-:Y:S02]  /*1820*/  USHF.R.S32.HI UR9, URZ, 0x6, UR5 ;  /* 0x000000063f097899 */ /* 0x000fe40008011405 */
[----:B------:R-:W-:Y:S10]  /*1830*/  @!P0 BRA `(.L_x_3377) ;  /* 0x00000020000c8947 */ /* 0x000ff40003800000 */
        /* <DEDUP_REMOVED lines=15> */
[----:B------:R-:W0:Y:S08]  /*1930*/  I2F.RP R0, UR11 ;  /* 0x0000000b00007d06 */ /* 0x000e300008209400 */
[----:B0-----:R-:W0:Y:S02]  /*1940*/  MUFU.RCP R0, R0 ;  /* 0x0000000000007308 */ /* 0x001e240000001000 */
        /* <DEDUP_REMOVED lines=20> */
.L_x_3378:
[----:B------:R-:W-:Y:S01]  /*1a90*/  UIMAD UR21, UR45, UR4, URZ ;  /* 0x000000042d1572a4 */ /* 0x000fe2000f8e023f */
[----:B------:R-:W-:Y:S01]  /*1aa0*/  IMAD.U32 R0, RZ, RZ, UR9 ;  /* 0x00000009ff007e24 */ /* 0x000fe2000f8e00ff */
[----:B------:R-:W-:Y:S01]  /*1ab0*/  PLOP3.LUT P0, PT, PT, PT, PT, 0x80, 0x0 ;  /* 0x000000000000781c */ /* 0x000fe20003f0f070 */
[----:B------:R-:W-:Y:S01]  /*1ac0*/  IMAD.U32 R3, RZ, RZ, UR4 ;  /* 0x00000004ff037e24 */ /* 0x000fe2000f8e00ff */
[----:B------:R-:W-:Y:S02]  /*1ad0*/  CS2R R12, SRZ ;  /* 0x00000000000c7805 */ /* 0x000fe4000001ff00 */
[----:B------:R-:W-:Y:S02]  /*1ae0*/  CS2R R150, SRZ ;  /* 0x0000000000967805 */ /* 0x000fe4000001ff00 */
[----:B------:R-:W-:Y:S02]  /*1af0*/  CS2R R148, SRZ ;  /* 0x0000000000947805 */ /* 0x000fe4000001ff00 */
[----:B------:R-:W-:-:S02]  /*1b00*/  CS2R R146, SRZ ;  /* 0x0000000000927805 */ /* 0x000fc4000001ff00 */
[----:B------:R-:W-:Y:S02]  /*1b10*/  VIADDMNMX R0, R3, UR21, R0, PT ;  /* 0x0000001503007c46 */ /* 0x000fe4000b800100 */
[----:B------:R-:W-:Y:S02]  /*1b20*/  CS2R R144, SRZ ;  /* 0x0000000000907805 */ /* 0x000fe4000001ff00 */
[----:B------:R-:W-:Y:S02]  /*1b30*/  CS2R R142, SRZ ;  /* 0x00000000008e7805 */ /* 0x000fe4000001ff00 */
[----:B------:R-:W-:Y:S02]  /*1b40*/  CS2R R140, SRZ ;  /* 0x00000000008c7805 */ /* 0x000fe4000001ff00 */
[----:B------:R-:W-:Y:S02]  /*1b50*/  R2UR UR16, R0 ;  /* 0x00000000001072ca */ /* 0x000fe400000e0000 */
        /* <DEDUP_REMOVED lines=12> */
[----:B------:R-:W-:Y:S01]  /*1c20*/  UISETP.GT.AND UP0, UPT, UR16, UR21, UPT ;  /* 0x000000151000728c */ /* 0x000fe2000bf04270 */
[----:B------:R-:W-:-:S02]  /*1c30*/  CS2R R114, SRZ ;  /* 0x0000000000727805 */ /* 0x000fc4000001ff00 */
[----:B------:R-:W-:Y:S02]  /*1c40*/  CS2R R112, SRZ ;  /* 0x0000000000707805 */ /* 0x000fe4000001ff00 */
[----:B------:R-:W-:Y:S02]  /*1c50*/  CS2R R110, SRZ ;  /* 0x00000000006e7805 */ /* 0x000fe4000001ff00 */
[----:B------:R-:W-:Y:S02]  /*1c60*/  CS2R R108, SRZ ;  /* 0x00000000006c7805 */ /* 0x000fe4000001ff00 */
[----:B------:R-:W-:Y:S02]  /*1c70*/  CS2R R106, SRZ ;  /* 0x00000000006a7805 */ /* 0x000fe4000001ff00 */
[----:B------:R-:W-:Y:S02]  /*1c80*/  PLOP3.LUT P1, PT, PT, PT, UP0, 0x80, 0x0 ;  /* 0x000000000000781c */ /* 0x000fe40003f2f008 */
        /* <DEDUP_REMOVED lines=42> */
[----:B------:R-:W0:Y:S01]  /*1f30*/  SHFL.IDX PT, R0, R220, RZ, 0x1f ;  /* 0x00001fffdc007589 */ /* 0x000e2200000e0000 */
[----:B------:R-:W-:-:S06]  /*1f40*/  UISETP.NE.AND UP0, UPT, UR49, 0x3, UPT ;  /* 0x000000033100788c */ /* 0x000fcc000bf05270 */
[----:B------:R-:W-:Y:S02]  /*1f50*/  PLOP3.LUT P0, PT, PT, PT, UP0, 0x80, 0x0 ;  /* 0x000000000000781c */ /* 0x000fe40003f0f008 */
[----:B0-----:R-:W-:-:S13]  /*1f60*/  R2UR UR4, R0 ;  /* 0x00000000000472ca */ /* 0x001fda00000e0000 */
[----:B------:R-:W-:-:S04]  /*1f70*/  ULEA.HI UR5, UR4, UR4, URZ, 0x1 ;  /* 0x0000000404057291 */ /* 0x000fc8000f8f083f */
[----:B------:R-:W-:-:S04]  /*1f80*/  ULOP3.LUT UR5, UR5, 0x1fffe, URZ, 0xc0, !UPT ;  /* 0x0001fffe05057892 */ /* 0x000fc8000f8ec03f */
[----:B------:R-:W-:-:S04]  /*1f90*/  UIADD3 UR5, UR4, -UR5, URZ ;  /* 0x8000000504057290 */ /* 0x000fc8000fffe03f */
[----:B------:R-:W-:-:S04]  /*1fa0*/  ULEA UR5, UR5, UR38, 0xf ;  /* 0x0000002605057291 */ /* 0x000fc8000f8e783f */
[----:B------:R-:W-:-:S04]  /*1fb0*/  UIADD3 UR5, UR5, 0x400, URZ ;  /* 0x0000040005057890 */ /* 0x000fc8000fffe03f */
[----:B------:R-:W-:-:S04]  /*1fc0*/  USHF.R.U32.HI UR5, URZ, 0x4, UR5 ;  /* 0x000000043f057899 */ /* 0x000fc80008011605 */
[----:B------:R-:W-:-:S04]  /*1fd0*/  ULOP3.LUT UR5, UR5, 0x3fff, URZ, 0xc0, !UPT ;  /* 0x00003fff05057892 */ /* 0x000fc8000f8ec03f */
[----:B------:R-:W-:Y:S01]  /*1fe0*/  ULOP3.LUT UR20, UR5, 0x2000000, URZ, 0xfc, !UPT ;  /* 0x0200000005147892 */ /* 0x000fe2000f8efc3f */
[----:B------:R-:W-:Y:S11]  /*1ff0*/  @!P0 BRA `(.L_x_3380) ;  /* 0x0000000000048947 */ /* 0x000ff60003800000 */
[----:B------:R-:W-:Y:S01]  /*2000*/  BPT.TRAP 0x1 ;  /* 0x000000040000795c */ /* 0x000fe20000300000 */
.L_x_3380:
[----:B------:R-:W-:Y:S01]  /*2010*/  ULEA UR17, UR37, UR38, 0x3 ;  /* 0x0000002625117291 */ /* 0x000fe2000f8e183f */
[----:B------:R-:W-:-:S05]  /*2020*/  IMAD.U32 R0, RZ, RZ, UR47 ;  /* 0x0000002fff007e24 */ /* 0x000fca000f8e00ff */
[----:B------:R-:W-:-:S04]  /*2030*/  SHF.L.U32 R0, R0, 0x1f, RZ ;  /* 0x0000001f00007819 */ /* 0x000fc800000006ff */
[----:B------:R-:W0:Y:S02]  /*2040*/  SYNCS.PHASECHK.TRANS64.TRYWAIT P0, [UR17+0x28c50], R0 ;  /* 0x028c5000ff0075a7 */ /* 0x000e240008000151 */
[----:B0-----:R-:W-:Y:S05]  /*2050*/  @!P0 BRA `(.L_x_3381) ;  /* 0x0000011c00248947 */ /* 0x001fea0003800000 */
.L_x_3563:
[----:B------:R-:W-:Y:S01]  /*2060*/  BAR.SYNC.DEFER_BLOCKING 0xe, 0x100 ;  /* 0x0384000000007b1d */ /* 0x000fe20000010000 */
[----:B------:R-:W-:Y:S01]  /*2070*/  UIADD3 UR4, UR38, 0x26800, URZ ;  /* 0x0002680026047890 */ /* 0x000fe2000fffe03f */
[----:B0-----:R-:W-:Y:S01]  /*2080*/  IMAD.U32 R0, RZ, RZ, UR17 ;  /* 0x00000011ff007e24 */ /* 0x001fe2000f8e00ff */
[----:B------:R-:W-:Y:S02]  /*2090*/  ULEA UR12, UR37, UR20, 0xc ;  /* 0x00000014250c7291 */ /* 0x000fe4000f8e603f */
[----:B------:R-:W-:Y:S01]  /*20a0*/  USHF.R.U32.HI UR4, URZ, 0x4, UR4 ;  /* 0x000000043f047899 */ /* 0x000fe20008011604 */
[----:B------:R-:W-:Y:S01]  /*20b0*/  UMOV UR7, 0x40000040 ;  /* 0x4000004000077882 */ /* 0x000fe20000000000 */
[----:B------:R-:W-:Y:S02]  /*20c0*/  UMOV UR5, 0x40000040 ;  /* 0x4000004000057882 */ /* 0x000fe40000000000 */
[----:B------:R-:W-:Y:S01]  /*20d0*/  ULOP3.LUT UR4, UR4, 0x3fff, URZ, 0xc0, !UPT ;  /* 0x00003fff04047892 */ /* 0x000fe2000f8ec03f */
[----:B------:R-:W0:Y:S01]  /*20e0*/  S2R R3, SR_TID.X ;  /* 0x0000000000037919 */ /* 0x000e220000002100 */
[----:B------:R-:W-:Y:S01]  /*20f0*/  UMOV UR6, UR12 ;  /* 0x0000000c00067c82 */ /* 0x000fe20008000000 */
[----:B------:R-:W-:-:S02]  /*2100*/  UIADD3 UR10, UR12, 0x100, URZ ;  /* 0x000001000c0a7890 */ /* 0x000fc4000fffe03f */
[----:B------:R-:W-:Y:S01]  /*2110*/  ULOP3.LUT UR13, UR4, 0x10000, URZ, 0xfc, !UPT ;  /* 0x00010000040d7892 */ /* 0x000fe2000f8efc3f */
[----:B------:R-:W-:Y:S01]  /*2120*/  UMOV UR11, 0x40000040 ;  /* 0x40000040000b7882 */ /* 0x000fe20000000000 */
[----:B------:R-:W-:Y:S02]  /*2130*/  UMOV UR9, 0x40000040 ;  /* 0x4000004000097882 */ /* 0x000fe40000000000 */
[----:B------:R-:W-:Y:S02]  /*2140*/  UIADD3 UR8, UR13, 0x4, URZ ;  /* 0x000000040d087890 */ /* 0x000fe4000fffe03f */
[----:B------:R-:W-:Y:S01]  /*2150*/  UIADD3 UR14, UR12, 0x180, URZ ;  /* 0x000001800c0e7890 */ /* 0x000fe2000fffe03f */
[----:B------:R-:W-:Y:S01]  /*2160*/  UMOV UR4, UR13 ;  /* 0x0000000d00047c82 */ /* 0x000fe20008000000 */
[----:B------:R-:W-:Y:S01]  /*2170*/  UMOV UR15, 0x40000040 ;  /* 0x40000040000f7882 */ /* 0x000fe20000000000 */
[----:B------:R-:W-:-:S06]  /*2180*/  WARPGROUP.ARRIVE ;  /* 0x00000000000079c5 */ /* 0x000fcc0000000000 */
[----:B------:R-:W-:Y:S01]  /*2190*/  HGMMA.64x256x16.F32 R24, gdesc[UR4].tnspB, RZ, !UPT, gsb0 ;  /* 0x43e00000041879f0 */ /* 0x000fe2000c0008ff */
[----:B------:R-:W-:Y:S02]  /*21a0*/  UIADD3 UR6, UR12, 0x80, URZ ;  /* 0x000000800c067890 */ /* 0x000fe4000fffe03f */
[----:B------:R-:W-:Y:S01]  /*21b0*/  UIADD3 UR4, UR13, 0x2, URZ ;  /* 0x000000020d047890 */ /* 0x000fe2000fffe03f */
[----:B------:R-:W-:Y:S01]  /*21c0*/  UMOV UR7, 0x40000040 ;  /* 0x4000004000077882 */ /* 0x000fe20000000000 */
[----:B------:R-:W-:Y:S01]  /*21d0*/  UMOV UR5, 0x40000040 ;  /* 0x4000004000057882 */ /* 0x000fe20000000000 */
[----:B------:R-:W-:-:S03]  /*21e0*/  UIADD3 UR12, UR13, 0x6, URZ ;  /* 0x000000060d0c7890 */ /* 0x000fc6000fffe03f */
[----:B------:R-:W-:Y:S01]  /*21f0*/  UMOV UR13, 0x40000040 ;  /* 0x40000040000d7882 */ /* 0x000fe20000000000 */
[----:B0-----:R-:W-:-:S04]  /*2200*/  LOP3.LUT R3, R3, 0x7f, RZ, 0xc0, !PT ;  /* 0x0000007f03037812 */ /* 0x001fc800078ec0ff */
[----:B------:R-:W-:-:S13]  /*2210*/  ISETP.NE.AND P0, PT, R3, RZ, PT ;  /* 0x000000ff0300720c */ /* 0x000fda0003f05270 */
[----:B------:R-:W-:-:S05]  /*2220*/  @!P0 VIADD R0, R0, 0x28c60 ;  /* 0x00028c6000008836 */ /* 0x000fca0000000000 */
[----:B------:R-:W-:Y:S01]  /*2230*/  @!P0 PRMT R0, RZ, 0x654, R0 ;  /* 0x00000654ff008816 */ /* 0x000fe20000000000 */
[----:B------:R-:W-:Y:S02]  /*2240*/  WARPGROUP.DEPBAR.LE gsb0, 0x0 ;  /* 0x00008000000079c5 */ /* 0x000fe40000010000 */
[----:B------:R-:W-:-:S06]  /*2250*/  WARPGROUP.ARRIVE ;  /* 0x00000000000079c5 */ /* 0x000fcc0000000000 */
[----:B------:R-:W-:Y:S01]  /*2260*/  HGMMA.64x256x16.F32 R24, gdesc[UR4].tnspB, R24, gsb0 ;  /* 0x43e00000041879f0 */ /* 0x000fe20008000818 */
[----:B------:R-:W-:-:S04]  /*2270*/  UIADD3 UR6, UR16, -0x2, URZ ;  /* 0xfffffffe10067890 */ /* 0x000fc8000fffe03f */
[----:B------:R-:W-:Y:S01]  /*2280*/  UISETP.GE.AND UP0, UPT, UR6, UR21, UPT ;  /* 0x000000150600728c */ /* 0x000fe2000bf06270 */
[----:B------:R-:W-:Y:S02]  /*2290*/  WARPGROUP.DEPBAR.LE gsb0, 0x0 ;  /* 0x00008000000079c5 */ /* 0x000fe40000010000 */
[----:B------:R-:W-:-:S15]  /*22a0*/  WARPGROUP.ARRIVE ;  /* 0x00000000000079c5 */ /* 0x000fde0000000000 */
[----:B------:R-:W-:-:S05]  /*22b0*/  NOP ;  /* 0x0000000000007918 */ /* 0x000fca0000000000 */
        /* <DEDUP_REMOVED lines=8> */
[----:B------:R-:W-:-:S13]  /*2340*/  PLOP3.LUT P0, PT, PT, PT, UP0, 0x80, 0x0 ;  /* 0x000000000000781c */ /* 0x000fda0003f0f008 */
[----:B0-----:R-:W-:Y:S05]  /*2350*/  @!P0 BRA `(.L_x_3382) ;  /* 0x0000000c00088947 */ /* 0x001fea0003800000 */
[----:B------:R-:W-:-:S05]  /*2360*/  UMOV UR22, UR6 ;  /* 0x0000000600167c82 */ /* 0x000fca0008000000 */
.L_x_3387:
[----:B------:R-:W-:Y:S01]  /*2370*/  BAR.SYNC.DEFER_BLOCKING 0xe, 0x100 ;  /* 0x0384000000007b1d */ /* 0x000fe20000010000 */
[----:B------:R-:W-:Y:S01]  /*2380*/  IMAD.U32 R3, RZ, RZ, UR37 ;  /* 0x00000025ff037e24 */ /* 0x000fe2000f8e00ff */
[----:B------:R-:W-:Y:S02]  /*2390*/  UISETP.NE.AND UP2, UPT, UR49, 0x3, UPT ;  /* 0x000000033100788c */ /* 0x000fe4000bf45270 */
[----:B------:R-:W-:Y:S01]  /*23a0*/  UIADD3 UR37, UR37, 0x1, URZ ;  /* 0x0000000125257890 */ /* 0x000fe2000fffe03f */
[----:B------:R-:W-:Y:S01]  /*23b0*/  IMAD R0, R3, 0x40, R16 ;  /* 0x0000004003007824 */ /* 0x000fe200078e0210 */
[----:B------:R-:W-:Y:S01]  /*23c0*/  UMOV UR6, UR22 ;  /* 0x0000001600067c82 */ /* 0x000fe20008000000 */
[----:B------:R-:W-:Y:S01]  /*23d0*/  UIADD3 UR22, UR22, -0x1, URZ ;  /* 0xffffffff16167890 */ /* 0x000fe2000fffe03f */
[----:B------:R-:W-:Y:S01]  /*23e0*/  PLOP3.LUT P1, PT, PT, PT, UP2, 0x80, 0x0 ;  /* 0x000000000000781c */ /* 0x000fe20003f2f028 */
[----:B------:R-:W-:Y:S01]  /*23f0*/  UISETP.NE.AND UP0, UPT, UR37, 0x2, UPT ;  /* 0x000000022500788c */ /* 0x000fe2000bf05270 */
[----:B------:R-:W-:Y:S01]  /*2400*/  LEA R0, R0, UR38, 0x2 ;  /* 0x0000002600007c11 */ /* 0x000fe2000f8e10ff */
[----:B------:R-:W-:-:S02]  /*2410*/  UISETP.GT.AND UP1, UPT, UR6, UR21, UPT ;  /* 0x000000150600728c */ /* 0x000fc4000bf24270 */
[----:B------:R-:W-:Y:S02]  /*2420*/  USEL UR6, URZ, 0x1, UP0 ;  /* 0x000000013f067887 */ /* 0x000fe40008000000 */
[----:B------:R-:W-:Y:S02]  /*2430*/  USEL UR37, UR37, URZ, UP0 ;  /* 0x0000003f25257287 */ /* 0x000fe40008000000 */
[----:B------:R-:W-:Y:S01]  /*2440*/  ULOP3.LUT UR47, UR47, UR6, URZ, 0x3c, !UPT ;  /* 0x000000062f2f7292 */ /* 0x000fe2000f8e3c3f */
        /* <DEDUP_REMOVED lines=132> */
.L_x_3383:
[----:B------:R-:W-:Y:S01]  /*2c90*/  ULEA UR6, UR37, UR38, 0x3 ;  /* 0x0000002625067291 */ /* 0x000fe2000f8e183f */
[----:B------:R-:W-:-:S05]  /*2ca0*/  IMAD.U32 R0, RZ, RZ, UR47 ;  /* 0x0000002fff007e24 */ /* 0x000fca000f8e00ff */
[----:B------:R-:W-:-:S04]  /*2cb0*/  SHF.L.U32 R0, R0, 0x1f, RZ ;  /* 0x0000001f00007819 */ /* 0x000fc800000006ff */
[----:B------:R0:W1:Y:S01]  /*2cc0*/  SYNCS.PHASECHK.TRANS64.TRYWAIT P0, [UR6+0x28c50], R0 ;  /* 0x028c5000ff0075a7 */ /* 0x0000620008000146 */
[----:B------:R-:W-:Y:S05]  /*2cd0*/  @!P1 BRA `(.L_x_3384) ;  /* 0x0000000000049947 */ /* 0x000fea0003800000 */
[----:B------:R-:W-:Y:S01]  /*2ce0*/  BPT.TRAP 0x1 ;  /* 0x000000040000795c */ /* 0x000fe20000300000 */
.L_x_3384:
[----:B-1----:R-:W-:Y:S05]  /*2cf0*/  @P0 BRA `(.L_x_3385) ;  /* 0x0000000000080947 */ /* 0x002fea0003800000 */
[----:B------:R-:W1:Y:S02]  /*2d00*/  SYNCS.PHASECHK.TRANS64.TRYWAIT P0, [UR6+0x28c50], R0 ;  /* 0x028c5000ff0075a7 */ /* 0x000e640008000146 */
[----:B-1----:R-:W-:Y:S05]  /*2d10*/  @!P0 BRA `(.L_x_3386) ;  /* 0x00000110000c8947 */ /* 0x002fea0003800000 */
.L_x_3385:
[----:B------:R-:W-:Y:S01]  /*2d20*/  UIADD3 UR6, UR38, 0x26800, URZ ;  /* 0x0002680026067890 */ /* 0x000fe2000fffe03f */
[----:B------:R-:W-:Y:S01]  /*2d30*/  WARPGROUP.ARRIVE ;  /* 0x00000000000079c5 */ /* 0x000fe20000000000 */
[----:B------:R-:W-:-:S05]  /*2d40*/  ULEA UR18, UR37, UR20, 0xc ;  /* 0x0000001425127291 */ /* 0x000fca000f8e603f */
[----:B-1----:R-:W1:Y:S01]  /*2d50*/  S2R R3, SR_TID.X ;  /* 0x0000000000037919 */ /* 0x002e620000002100 */
[----:B------:R-:W-:Y:S01]  /*2d60*/  USHF.R.U32.HI UR6, URZ, 0x4, UR6 ;  /* 0x000000043f067899 */ /* 0x000fe20008011606 */
[----:B0-----:R-:W-:Y:S01]  /*2d70*/  IMAD.U32 R0, RZ, RZ, UR37 ;  /* 0x00000025ff007e24 */ /* 0x001fe2000f8e00ff */
[----:B------:R-:W-:Y:S01]  /*2d80*/  UMOV UR19, 0x40000040 ;  /* 0x4000004000137882 */ /* 0x000fe20000000000 */
[----:B------:R-:W-:Y:S01]  /*2d90*/  UMOV UR17, 0x40000040 ;  /* 0x4000004000117882 */ /* 0x000fe20000000000 */
[----:B------:R-:W-:Y:S01]  /*2da0*/  ULOP3.LUT UR6, UR6, 0x3fff, URZ, 0xc0, !UPT ;  /* 0x00003fff06067892 */ /* 0x000fe2000f8ec03f */
[----:B------:R-:W-:Y:S01]  /*2db0*/  UMOV UR7, 0x40000040 ;  /* 0x4000004000077882 */ /* 0x000fe20000000000 */
[----:B------:R-:W-:Y:S02]  /*2dc0*/  UIADD3 UR10, UR18, 0x100, URZ ;  /* 0x00000100120a7890 */ /* 0x000fe4000fffe03f */
[----:B------:R-:W-:Y:S02]  /*2dd0*/  ULOP3.LUT UR16, UR6, 0x10000, URZ, 0xfc, !UPT ;  /* 0x0001000006107892 */ /* 0x000fe4000f8efc3f */
[----:B------:R-:W-:Y:S01]  /*2de0*/  UIADD3 UR6, UR18, 0x80, URZ ;  /* 0x0000008012067890 */ /* 0x000fe2000fffe03f */
[----:B------:R-:W-:Y:S01]  /*2df0*/  UMOV UR11, 0x40000040 ;  /* 0x40000040000b7882 */ /* 0x000fe20000000000 */
[----:B------:R-:W-:Y:S01]  /*2e00*/  UIADD3 UR14, UR18, 0x180, URZ ;  /* 0x00000180120e7890 */ /* 0x000fe2000fffe03f */
[----:B------:R-:W-:-:S04]  /*2e10*/  UMOV UR15, 0x40000040 ;  /* 0x40000040000f7882 */ /* 0x000fc80000000000 */
[----:B------:R-:W-:Y:S01]  /*2e20*/  HGMMA.64x256x16.F32 R24, gdesc[UR16].tnspB, R24, gsb0 ;  /* 0x43e00000101879f0 */ /* 0x000fe20008000818 */
[----:B-1----:R-:W-:-:S04]  /*2e30*/  LOP3.LUT R3, R3, 0x7f, RZ, 0xc0, !PT ;  /* 0x0000007f03037812 */ /* 0x002fc800078ec0ff */
[----:B------:R-:W-:-:S13]  /*2e40*/  ISETP.NE.AND P0, PT, R3, RZ, PT ;  /* 0x000000ff0300720c */ /* 0x000fda0003f05270 */
[----:B------:R-:W-:-:S05]  /*2e50*/  @!P0 LEA R0, R0, UR38, 0x3 ;  /* 0x0000002600008c11 */ /* 0x000fca000f8e18ff */
        /* <DEDUP_REMOVED lines=17> */
[----:B0-----:R-:W-:Y:S05]  /*2f70*/  @P0 BRA `(.L_x_3387) ;  /* 0xfffffff000fc0947 */ /* 0x001fea000383ffff */
.L_x_3382:
[----:B------:R-:W-:Y:S01]  /*2f80*/  BAR.SYNC.DEFER_BLOCKING 0xe, 0x100 ;  /* 0x0384000000007b1d */ /* 0x000fe20000010000 */
[----:B------:R-:W-:Y:S01]  /*2f90*/  IMAD.U32 R3, RZ, RZ, UR37 ;  /* 0x00000025ff037e24 */ /* 0x000fe2000f8e00ff */
[----:B------:R-:W-:Y:S01]  /*2fa0*/  UIADD3 UR37, UR37, 0x1, URZ ;  /* 0x0000000125257890 */ /* 0x000fe2000fffe03f */
[----:B------:R-:W-:Y:S02]  /*2fb0*/  PLOP3.LUT P0, PT, PT, PT, PT, 0x8, 0x0 ;  /* 0x000000000000781c */ /* 0x000fe40003f0e170 */
[----:B------:R-:W-:Y:S01]  /*2fc0*/  CS2R R12, SRZ ;  /* 0x00000000000c7805 */ /* 0x000fe2000001ff00 */
[----:B------:R-:W-:Y:S01]  /*2fd0*/  IMAD R0, R3, 0x40, R16 ;  /* 0x0000004003007824 */ /* 0x000fe200078e0210 */
[----:B------:R-:W-:-:S04]  /*2fe0*/  UISETP.NE.AND UP0, UPT, UR37, 0x2, UPT ;  /* 0x000000022500788c */ /* 0x000fc8000bf05270 */
[----:B------:R-:W-:Y:S01]  /*2ff0*/  LEA R4, R0, UR38, 0x2 ;  /* 0x0000002600047c11 */ /* 0x000fe2000f8e10ff */
        /* <DEDUP_REMOVED lines=135> */
.L_x_3377:
        /* <DEDUP_REMOVED lines=37> */
.L_x_3388:
        /* <DEDUP_REMOVED lines=74> */
[----:B------:R-:W0:Y:S02]  /*3f60*/  SHFL.IDX PT, R0, R220, RZ, 0x1f ;  /* 0x00001fffdc007589 */ /* 0x000e2400000e0000 */
[----:B0-----:R-:W-:-:S13]  /*3f70*/  R2UR UR4, R0 ;  /* 0x00000000000472ca */ /* 0x001fda00000e0000 */
        /* <DEDUP_REMOVED lines=27> */
.L_x_3389:
[----:B------:R-:W-:Y:S01]  /*4130*/  ULEA.HI UR4, UR48, UR48, URZ, 0x1 ;  /* 0x0000003030047291 */ /* 0x000fe2000f8f083f */
[----:B------:R-:W-:-:S03]  /*4140*/  IMAD.U32 R3, RZ, RZ, UR49 ;  /* 0x00000031ff037e24 */ /* 0x000fc6000f8e00ff */
[----:B------:R-:W-:Y:S02]  /*4150*/  ULOP3.LUT UR4, UR4, 0xfffffffe, URZ, 0xc0, !UPT ;  /* 0xfffffffe04047892 */ /* 0x000fe4000f8ec03f */
[----:B------:R-:W-:Y:S02]  /*4160*/  ISETP.NE.AND P0, PT, R3, 0x3, PT ;  /* 0x000000030300780c */ /* 0x000fe40003f05270 */
[----:B------:R-:W-:-:S06]  /*4170*/  UIADD3 UR4, UR48, -UR4, URZ ;  /* 0x8000000430047290 */ /* 0x000fcc000fffe03f */
[----:B------:R-:W-:-:S05]  /*4180*/  IMAD.U32 R0, RZ, RZ, UR4 ;  /* 0x00000004ff007e24 */ /* 0x000fca000f8e00ff */
[----:B------:R-:W-:-:S04]  /*4190*/  SHF.L.U32 R0, R0, 0x1f, RZ ;  /* 0x0000001f00007819 */ /* 0x000fc800000006ff */
[----:B------:R-:W0:Y:S02]  /*41a0*/  SYNCS.PHASECHK.TRANS64.TRYWAIT P1, [UR38+0x28c00], R0 ;  /* 0x028c0000ff0075a7 */ /* 0x000e240008020166 */
[----:B0-----:R-:W-:Y:S05]  /*41b0*/  @!P1 BRA `(.L_x_3390) ;  /* 0x000000f800fc9947 */ /* 0x001fea0003800000 */
.L_x_3564:
[----:B------:R-:W-:Y:S05]  /*41c0*/  @!P0 BRA `(.L_x_3391) ;  /* 0x0000000000048947 */ /* 0x000fea0003800000 */
[----:B------:R-:W-:Y:S01]  /*41d0*/  BPT.TRAP 0x1 ;  /* 0x000000040000795c */ /* 0x000fe20000300000 */
.L_x_3391:
[----:B------:R-:W-:Y:S02]  /*41e0*/  IMAD.U32 R7, RZ, RZ, UR37 ;  /* 0x00000025ff077e24 */ /* 0x000fe4000f8e00ff */
[----:B------:R-:W-:-:S03]  /*41f0*/  IMAD.U32 R8, RZ, RZ, UR47 ;  /* 0x0000002fff087e24 */ /* 0x000fc6000f8e00ff */
[----:B------:R-:W-:Y:S02]  /*4200*/  LEA R7, R7, UR38, 0x3 ;  /* 0x0000002607077c11 */ /* 0x000fe4000f8e18ff */
[----:B------:R-:W-:-:S04]  /*4210*/  SHF.L.U32 R8, R8, 0x1f, RZ ;  /* 0x0000001f08087819 */ /* 0x000fc800000006ff */
[----:B------:R1:W2:Y:S01]  /*4220*/  SYNCS.PHASECHK.TRANS64.TRYWAIT P1, [R7+URZ+0x28c30], R8 ;  /* 0x028c3008070075a7 */ /* 0x0002a2000802017f */
[----:B------:R-:W-:Y:S05]  /*4230*/  @!P0 BRA `(.L_x_3392) ;  /* 0x0000000000048947 */ /* 0x000fea0003800000 */
[----:B------:R-:W-:Y:S01]  /*4240*/  BPT.TRAP 0x1 ;  /* 0x000000040000795c */ /* 0x000fe20000300000 */
.L_x_3392:
[----:B--2---:R-:W-:Y:S05]  /*4250*/  @P1 BRA `(.L_x_3393) ;  /* 0x0000000000081947 */ /* 0x004fea0003800000 */
[----:B------:R-:W2:Y:S02]  /*4260*/  SYNCS.PHASECHK.TRANS64.TRYWAIT P1, [R7+URZ+0x28c30], R8 ;  /* 0x028c3008070075a7 */ /* 0x000ea4000802017f */
[----:B--2---:R-:W-:Y:S05]  /*4270*/  @!P1 BRA `(.L_x_3394) ;  /* 0x000000f800e49947 */ /* 0x004fea0003800000 */
.L_x_3393:
[----:B0-----:R-:W0:Y:S01]  /*4280*/  S2R R0, SR_TID.X ;  /* 0x0000000000007919 */ /* 0x001e220000002100 */
[----:B------:R-:W-:-:S04]  /*4290*/  UIADD3 UR4, UR38, 0x22400, URZ ;  /* 0x0002240026047890 */ /* 0x000fc8000fffe03f */
[----:B------:R-:W-:-:S04]  /*42a0*/  USHF.R.U32.HI UR4, URZ, 0x4, UR4 ;  /* 0x000000043f047899 */ /* 0x000fc80008011604 */
[----:B------:R-:W-:-:S06]  /*42b0*/  ULOP3.LUT UR4, UR4, 0x3fff, URZ, 0xc0, !UPT ;  /* 0x00003fff04047892 */ /* 0x000fcc000f8ec03f */
[----:B------:R-:W-:Y:S01]  /*42c0*/  IMAD.U32 R3, RZ, RZ, UR4 ;  /* 0x00000004ff037e24 */ /* 0x000fe2000f8e00ff */
[----:B------:R-:W-:Y:S05]  /*42d0*/  WARPSYNC.ALL ;  /* 0x0000000000007948 */ /* 0x000fea0003800000 */
[----:B------:R-:W-:Y:S02]  /*42e0*/  LOP3.LUT R3, R3, 0x10000, RZ, 0xfc, !PT ;  /* 0x0001000003037812 */ /* 0x000fe400078efcff */
[----:B0-----:R-:W-:-:S04]  /*42f0*/  LOP3.LUT R0, R0, 0x7f, RZ, 0xc0, !PT ;  /* 0x0000007f00007812 */ /* 0x001fc800078ec0ff */
[----:B------:R-:W-:Y:S02]  /*4300*/  ISETP.NE.AND P1, PT, R0, RZ, PT ;  /* 0x000000ff0000720c */ /* 0x000fe40003f25270 */
[----:B------:R-:W-:Y:S01]  /*4310*/  R2UR UR12, R3 ;  /* 0x00000000030c72ca */ /* 0x000fe200000e0000 */
[----:B------:R-:W-:Y:S01]  /*4320*/  UIADD3 UR4, UR38, 0x20400, URZ ;  /* 0x0002040026047890 */ /* 0x000fe2000fffe03f */
[----:B------:R-:W-:Y:S01]  /*4330*/  WARPGROUP.ARRIVE ;  /* 0x00000000000079c5 */ /* 0x000fe20000000000 */
[----:B------:R-:W-:Y:S01]  /*4340*/  UMOV UR7, 0x40000040 ;  /* 0x4000004000077882 */ /* 0x000fe20000000000 */
[----:B------:R-:W-:Y:S01]  /*4350*/  UMOV UR5, 0x40000040 ;  /* 0x4000004000057882 */ /* 0x000fe20000000000 */
[----:B------:R-:W-:Y:S01]  /*4360*/  USHF.R.U32.HI UR4, URZ, 0x4, UR4 ;  /* 0x000000043f047899 */ /* 0x000fe20008011604 */
[----:B------:R-:W-:Y:S01]  /*4370*/  UMOV UR11, 0x40000040 ;  /* 0x40000040000b7882 */ /* 0x000fe20000000000 */
[----:B------:R-:W-:Y:S02]  /*4380*/  UMOV UR9, 0x40000040 ;  /* 0x4000004000097882 */ /* 0x000fe40000000000 */
[----:B------:R-:W-:Y:S01]  /*4390*/  ULOP3.LUT UR4, UR4, 0x3fff, URZ, 0xc0, !UPT ;  /* 0x00003fff04047892 */ /* 0x000fe2000f8ec03f */
[----:B------:R-:W-:Y:S01]  /*43a0*/  UMOV UR15, 0x40000040 ;  /* 0x40000040000f7882 */ /* 0x000fe20000000000 */
[----:B------:R-:W-:-:S02]  /*43b0*/  UIMAD UR53, UR52, -0x40, UR53 ;  /* 0xffffffc0343578a4 */ /* 0x000fc4000f8e0235 */
[----:B------:R-:W-:Y:S02]  /*43c0*/  ULEA UR12, UR37, UR12, 0x9 ;  /* 0x0000000c250c7291 */ /* 0x000fe4000f8e483f */
[----:B------:R-:W-:Y:S02]  /*43d0*/  ULOP3.LUT UR13, UR4, 0x10000, URZ, 0xfc, !UPT ;  /* 0x00010000040d7892 */ /* 0x000fe4000f8efc3f */
[----:B------:R-:W-:Y:S01]  /*43e0*/  UIADD3 UR10, UR12, 0x4, URZ ;  /* 0x000000040c0a7890 */ /* 0x000fe2000fffe03f */
[----:B------:R-:W-:Y:S01]  /*43f0*/  IMAD.U32 R0, RZ, RZ, UR53 ;  /* 0x00000035ff007e24 */ /* 0x000fe2000f8e00ff */
[----:B------:R-:W-:Y:S01]  /*4400*/  UIADD3 UR8, UR13, 0x4, URZ ;  /* 0x000000040d087890 */ /* 0x000fe2000fffe03f */
[----:B------:R-:W-:Y:S02]  /*4410*/  UMOV UR6, UR12 ;  /* 0x0000000c00067c82 */ /* 0x000fe40008000000 */
[----:B------:R-:W-:Y:S01]  /*4420*/  UMOV UR4, UR13 ;  /* 0x0000000d00047c82 */ /* 0x000fe20008000000 */
[----:B------:R-:W-:Y:S01]  /*4430*/  UIADD3 UR14, UR12, 0x6, URZ ;  /* 0x000000060c0e7890 */ /* 0x000fe2000fffe03f */
[----:B------:R-:W-:Y:S01]  /*4440*/  HGMMA.64x64x16.F32 R24, gdesc[UR4], RZ, !UPT, gsb0 ;  /* 0x00e00000041879f0 */ /* 0x000fe2000c0008ff */
[----:B------:R-:W-:Y:S01]  /*4450*/  UIADD3 UR6, UR12, 0x2, URZ ;  /* 0x000000020c067890 */ /* 0x000fe2000fffe03f */
[----:B------:R-:W-:Y:S01]  /*4460*/  IADD3 R0, -R223, 0x40, R0 ;  /* 0x00000040df007810 */ /* 0x000fe20007ffe100 */
[----:B------:R-:W-:Y:S01]  /*4470*/  UIADD3 UR4, UR13, 0x2, URZ ;  /* 0x000000020d047890 */ /* 0x000fe2000fffe03f */
[----:B------:R-:W-:Y:S01]  /*4480*/  UMOV UR7, 0x40000040 ;  /* 0x4000004000077882 */ /* 0x000fe20000000000 */
[----:B------:R-:W-:Y:S01]  /*4490*/  UMOV UR5, 0x40000040 ;  /* 0x4000004000057882 */ /* 0x000fe20000000000 */
[----:B------:R-:W-:Y:S01]  /*44a0*/  UIADD3 UR12, UR13, 0x6, URZ ;  /* 0x000000060d0c7890 */ /* 0x000fe2000fffe03f */
[C---:B------:R-:W-:Y:S01]  /*44b0*/  ISETP.GT.AND P3, PT, R0.reuse, RZ, PT ;  /* 0x000000ff0000720c */ /* 0x040fe20003f64270 */
[----:B------:R-:W-:Y:S01]  /*44c0*/  ULDC UR21, c[0x0][0x988] ;  /* 0x0002620000157ab9 */ /* 0x000fe20000000800 */
[----:B------:R-:W-:Y:S01]  /*44d0*/  UMOV UR13, 0x40000040 ;  /* 0x40000040000d7882 */ /* 0x000fe20000000000 */
[----:B------:R-:W-:-:S02]  /*44e0*/  ISETP.GT.AND P6, PT, R0, 0x1, PT ;  /* 0x000000010000780c */ /* 0x000fc40003fc4270 */
[C---:B------:R-:W-:Y:S02]  /*44f0*/  ISETP.GT.AND P5, PT, R0.reuse, 0x8, PT ;  /* 0x000000080000780c */ /* 0x040fe40003fa4270 */
[C---:B------:R-:W-:Y:S02]  /*4500*/  ISETP.GT.AND P4, PT, R0.reuse, 0x9, PT ;  /* 0x000000090000780c */ /* 0x040fe40003f84270 */
[----:B------:R-:W-:Y:S01]  /*4510*/  ISETP.GT.AND P2, PT, R0, 0x10, PT ;  /* 0x000000100000780c */ /* 0x000fe20003f44270 */
[----:B------:R-:W-:Y:S02]  /*4520*/  WARPGROUP.DEPBAR.LE gsb0, 0x0 ;  /* 0x00008000000079c5 */ /* 0x000fe40000010000 */
[----:B------:R-:W-:-:S06]  /*4530*/  WARPGROUP.ARRIVE ;  /* 0x00000000000079c5 */ /* 0x000fcc0000000000 */
[----:B------:R-:W-:Y:S01]  /*4540*/  HGMMA.64x64x16.F32 R24, gdesc[UR4], R24, gsb0 ;  /* 0x00e00000041879f0 */ /* 0x000fe20008000818 */
[----:B------:R-:W-:Y:S02]  /*4550*/  ULDC UR6, c[0x0][0x9d8] ;  /* 0x0002760000067ab9 */ /* 0x000fe40000000800 */
        /* <DEDUP_REMOVED lines=50> */
[----:B0-----:R-:W-:-:S04]  /*4880*/  FSEL R29, R29, -INF , P4 ;  /* 0xff8000001d1d7808 */ /* 0x001fc80002000000 */
[----:B------:R-:W-:-:S03]  /*4890*/  FMNMX.FTZ R13, R29, R6, !PT ;  /* 0x000000061d0d7209 */ /* 0x000fc60007810000 */
[----:B------:R-:W0:Y:S01]  /*48a0*/  MUFU.TANH R5, R27 ;  /* 0x0000001b00057308 */ /* 0x000e220000002400 */
[----:B---3--:R-:W-:Y:S02]  /*48b0*/  FSEL R4, R4, -INF , P3 ;  /* 0xff80000004047808 */ /* 0x008fe40001800000 */
[----:B------:R-:W-:-:S05]  /*48c0*/  ISETP.GT.AND P3, PT, R0, 0x11, PT ;  /* 0x000000110000780c */ /* 0x000fca0003f64270 */
[----:B------:R-:W3:Y:S01]  /*48d0*/  MUFU.TANH R33, R33 ;  /* 0x0000002100217308 */ /* 0x000ee20000002400 */
[----:B----4-:R-:W-:-:S04]  /*48e0*/  FSEL R32, R32, -INF , P2 ;  /* 0xff80000020207808 */ /* 0x010fc80001000000 */
[----:B------:R-:W-:-:S03]  /*48f0*/  FMNMX.FTZ R6, R32, R13, !PT ;  /* 0x0000000d20067209 */ /* 0x000fc60007810000 */
[----:B------:R-:W4:Y:S01]  /*4900*/  MUFU.TANH R9, R30 ;  /* 0x0000001e00097308 */ /* 0x000f220000002400 */
[----:B0-----:R-:W-:Y:S02]  /*4910*/  FSEL R5, R5, -INF , P6 ;  /* 0xff80000005057808 */ /* 0x001fe40003000000 */
[----:B------:R-:W-:-:S05]  /*4920*/  ISETP.GT.AND P6, PT, R0, 0x18, PT ;  /* 0x000000180000780c */ /* 0x000fca0003fc4270 */
[----:B------:R-:W0:Y:S01]  /*4930*/  MUFU.TANH R36, R36 ;  /* 0x0000002400247308 */ /* 0x000e220000002400 */
[----:B---3--:R-:W-:-:S04]  /*4940*/  FSEL R33, R33, -INF , P3 ;  /* 0xff80000021217808 */ /* 0x008fc80001800000 */
[----:B------:R-:W-:-:S03]  /*4950*/  FMNMX.FTZ R13, R33, R6, !PT ;  /* 0x00000006210d7209 */ /* 0x000fc60007810000 */
[----:B------:R-:W3:Y:S01]  /*4960*/  MUFU.TANH R10, R31 ;  /* 0x0000001f000a7308 */ /* 0x000ee20000002400 */
[----:B----4-:R-:W-:Y:S02]  /*4970*/  FSEL R9, R9, -INF , P5 ;  /* 0xff80000009097808 */ /* 0x010fe40002800000 */
[----:B------:R-:W-:-:S05]  /*4980*/  ISETP.GT.AND P5, PT, R0, 0x19, PT ;  /* 0x000000190000780c */ /* 0x000fca0003fa4270 */
        /* <DEDUP_REMOVED lines=52> */
[----:B----4-:R-:W-:-:S04]  /*4cd0*/  FSEL R53, R53, -INF , P2 ;  /* 0xff80000035357808 */ /* 0x010fc80001000000 */
[----:B------:R-:W-:Y:S02]  /*4ce0*/  FMNMX.FTZ R6, R53, R0, !PT ;  /* 0x0000000035067209 */ /* 0x000fe40007810000 */
[----:B------:R-:W-:Y:S01]  /*4cf0*/  FMNMX.FTZ R0, R4, R5, !PT ;  /* 0x0000000504007209 */ /* 0x000fe20007810000 */
[----:B------:R-:W4:Y:S01]  /*4d00*/  MUFU.TANH R51, R51 ;  /* 0x0000003300337308 */ /* 0x000f220000002400 */
[----:B0-----:R-:W-:Y:S01]  /*4d10*/  FSEL R47, R47, -INF , P6 ;  /* 0xff8000002f2f7808 */ /* 0x001fe20003000000 */
[----:B------:R-:W0:Y:S06]  /*4d20*/  SHFL.BFLY PT, R13, R6, 0x2, 0x1f ;  /* 0x0c401f00060d7f89 */ /* 0x000e2c00000e0000 */
[----:B------:R-:W5:Y:S01]  /*4d30*/  MUFU.TANH R54, R54 ;  /* 0x0000003600367308 */ /* 0x000f620000002400 */
[----:B---3--:R-:W-:-:S07]  /*4d40*/  FSEL R50, R50, -INF , P5 ;  /* 0xff80000032327808 */ /* 0x008fce0002800000 */
[----:B------:R-:W3:Y:S01]  /*4d50*/  MUFU.TANH R55, R55 ;  /* 0x0000003700377308 */ /* 0x000ee20000002400 */
[----:B----4-:R-:W-:Y:S02]  /*4d60*/  FSEL R51, R51, -INF , P4 ;  /* 0xff80000033337808 */ /* 0x010fe40002000000 */
[----:B-----5:R-:W-:Y:S02]  /*4d70*/  FSEL R54, R54, -INF , P3 ;  /* 0xff80000036367808 */ /* 0x020fe40001800000 */
[----:B0-----:R-:W-:Y:S02]  /*4d80*/  FMNMX.FTZ R14, R6, R13, !PT ;  /* 0x0000000d060e7209 */ /* 0x001fe40007810000 */
[----:B------:R-:W-:-:S03]  /*4d90*/  FMNMX.FTZ R13, R9, R0, !PT ;  /* 0x00000000090d7209 */ /* 0x000fc60007810000 */
[----:B------:R-:W0:Y:S01]  /*4da0*/  SHFL.BFLY PT, R15, R14, 0x1, 0x1f ;  /* 0x0c201f000e0f7f89 */ /* 0x000e2200000e0000 */
[----:B------:R-:W-:Y:S02]  /*4db0*/  FMNMX.FTZ R0, R10, R13, !PT ;  /* 0x0000000d0a007209 */ /* 0x000fe40007810000 */
[----:B---3--:R-:W-:Y:S02]  /*4dc0*/  FSEL R55, R55, -INF , P2 ;  /* 0xff80000037377808 */ /* 0x008fe40001000000 */
[----:B------:R-:W-:-:S04]  /*4dd0*/  FMNMX.FTZ R13, R11, R0, !PT ;  /* 0x000000000b0d7209 */ /* 0x000fc80007810000 */
[----:B------:R-:W-:-:S04]  /*4de0*/  FMNMX.FTZ R13, R12, R13, !PT ;  /* 0x0000000d0c0d7209 */ /* 0x000fc80007810000 */
[----:B------:R-:W-:-:S04]  /*4df0*/  FMNMX.FTZ R0, R38, R13, !PT ;  /* 0x0000000d26007209 */ /* 0x000fc80007810000 */
[----:B------:R-:W-:-:S04]  /*4e00*/  FMNMX.FTZ R13, R39, R0, !PT ;  /* 0x00000000270d7209 */ /* 0x000fc80007810000 */
[----:B------:R-:W-:Y:S02]  /*4e10*/  FMNMX.FTZ R0, R42, R13, !PT ;  /* 0x0000000d2a007209 */ /* 0x000fe40007810000 */
[----:B0-----:R-:W-:Y:S02]  /*4e20*/  FMNMX.FTZ R6, R14, R15, !PT ;  /* 0x0000000f0e067209 */ /* 0x001fe40007810000 */
        /* <DEDUP_REMOVED lines=13> */
[----:B------:R-:W-:Y:S01]  /*4f00*/  MUFU.EX2 R24, R24 ;  /* 0x0000001800187308 */ /* 0x000fe20000000800 */
        /* <DEDUP_REMOVED lines=8> */
[----:B------:R-:W3:Y:S01]  /*4f90*/  MUFU.EX2 R25, R25 ;  /* 0x0000001900197308 */ /* 0x000ee20000000800 */
[--C-:B------:R-:W-:Y:S01]  /*4fa0*/  FFMA.FTZ R44, R44, UR21, -R14.reuse ;  /* 0x000000152c2c7c23 */ /* 0x100fe2000801080e */
[--C-:B------:R-:W-:Y:S01]  /*4fb0*/  FFMA.FTZ R45, R45, UR21, -R14.reuse ;  /* 0x000000152d2d7c23 */ /* 0x100fe2000801080e */
[--C-:B------:R-:W-:Y:S01]  /*4fc0*/  FFMA.FTZ R48, R48, UR21, -R14.reuse ;  /* 0x0000001530307c23 */ /* 0x100fe2000801080e */
[--C-:B------:R-:W-:Y:S01]  /*4fd0*/  FFMA.FTZ R49, R49, UR21, -R14.reuse ;  /* 0x0000001531317c23 */ /* 0x100fe2000801080e */
[--C-:B------:R-:W-:Y:S01]  /*4fe0*/  FFMA.FTZ R52, R52, UR21, -R14.reuse ;  /* 0x0000001534347c23 */ /* 0x100fe2000801080e */
[----:B------:R-:W-:-:S02]  /*4ff0*/  FFMA.FTZ R14, R53, UR21, -R14 ;  /* 0x00000015350e7c23 */ /* 0x000fc4000801080e */
[----:B------:R-:W-:Y:S08]  /*5000*/  MUFU.EX2 R28, R28 ;  /* 0x0000001c001c7308 */ /* 0x000ff00000000800 */
[----:B------:R-:W4:Y:S01]  /*5010*/  MUFU.EX2 R29, R29 ;  /* 0x0000001d001d7308 */ /* 0x000f220000000800 */
[----:B---3--:R-:W-:Y:S02]  /*5020*/  F2FP.F16.F32.PACK_AB R152, R25, R24 ;  /* 0x000000181998723e */ /* 0x008fe400000000ff */
[----:B0-----:R-:W-:-:S05]  /*5030*/  FMNMX.FTZ R13, R0, R13, !PT ;  /* 0x0000000d000d7209 */ /* 0x001fca0007810000 */
[----:B------:R-:W-:Y:S01]  /*5040*/  MUFU.EX2 R32, R32 ;  /* 0x0000002000207308 */ /* 0x000fe20000000800 */
[----:B------:R-:W0:Y:S07]  /*5050*/  SHFL.BFLY PT, R0, R13, 0x1, 0x1f ;  /* 0x0c201f000d007f89 */ /* 0x000e2e00000e0000 */
[----:B------:R-:W3:Y:S01]  /*5060*/  MUFU.EX2 R33, R33 ;  /* 0x0000002100217308 */ /* 0x000ee20000000800 */
[----:B----4-:R-:W-:-:S07]  /*5070*/  F2FP.F16.F32.PACK_AB R154, R29, R28 ;  /* 0x0000001c1d9a723e */ /* 0x010fce00000000ff */
[----:B------:R-:W-:Y:S08]  /*5080*/  MUFU.EX2 R36, R36 ;  /* 0x0000002400247308 */ /* 0x000ff00000000800 */
[----:B------:R-:W4:Y:S01]  /*5090*/  MUFU.EX2 R37, R37 ;  /* 0x0000002500257308 */ /* 0x000f220000000800 */
[----:B---3--:R-:W-:Y:S02]  /*50a0*/  F2FP.F16.F32.PACK_AB R156, R33, R32 ;  /* 0x00000020219c723e */ /* 0x008fe400000000ff */
[----:B0-----:R-:W-:-:S04]  /*50b0*/  FMNMX.FTZ R0, R13, R0, !PT ;  /* 0x000000000d007209 */ /* 0x001fc80007810000 */
[C---:B------:R-:W-:Y:S01]  /*50c0*/  FSETP.NEU.FTZ.AND P2, PT, R0.reuse, -INF , PT ;  /* 0xff8000000000780b */ /* 0x040fe20003f5d000 */
[----:B------:R-:W-:Y:S01]  /*50d0*/  FMUL.FTZ R13, R0, UR21 ;  /* 0x00000015000d7c20 */ /* 0x000fe20008410000 */
[----:B------:R-:W-:Y:S04]  /*50e0*/  MUFU.EX2 R40, R40 ;  /* 0x0000002800287308 */ /* 0x000fe80000000800 */
[----:B------:R-:W-:Y:S02]  /*50f0*/  FSEL R15, R13, RZ, P2 ;  /* 0x000000ff0d0f7208 */ /* 0x000fe40001000000 */
[----:B----4-:R-:W-:Y:S02]  /*5100*/  F2FP.F16.F32.PACK_AB R158, R37, R36 ;  /* 0x00000024259e723e */ /* 0x010fe400000000ff */
[----:B------:R-:W-:Y:S01]  /*5110*/  MUFU.EX2 R13, R14 ;  /* 0x0000000e000d7308 */ /* 0x000fe20000000800 */
[--C-:B------:R-:W-:Y:S01]  /*5120*/  FFMA.FTZ R4, R4, UR21, -R15.reuse ;  /* 0x0000001504047c23 */ /* 0x100fe2000801080f */
[--C-:B------:R-:W-:Y:S01]  /*5130*/  FFMA.FTZ R5, R5, UR21, -R15.reuse ;  /* 0x0000001505057c23 */ /* 0x100fe2000801080f */
[--C-:B------:R-:W-:Y:S01]  /*5140*/  FFMA.FTZ R9, R9, UR21, -R15.reuse ;  /* 0x0000001509097c23 */ /* 0x100fe2000801080f */
[--C-:B------:R-:W-:Y:S01]  /*5150*/  FFMA.FTZ R10, R10, UR21, -R15.reuse ;  /* 0x000000150a0a7c23 */ /* 0x100fe2000801080f */
[--C-:B------:R-:W-:Y:S01]  /*5160*/  FFMA.FTZ R11, R11, UR21, -R15.reuse ;  /* 0x000000150b0b7c23 */ /* 0x100fe2000801080f */
[--C-:B------:R-:W-:Y:S01]  /*5170*/  FFMA.FTZ R12, R12, UR21, -R15.reuse ;  /* 0x000000150c0c7c23 */ /* 0x100fe2000801080f */
[--C-:B------:R-:W-:Y:S01]  /*5180*/  FFMA.FTZ R38, R38, UR21, -R15.reuse ;  /* 0x0000001526267c23 */ /* 0x100fe2000801080f */
[----:B------:R0:W-:Y:S01]  /*5190*/  MUFU.EX2 R153, R4 ;  /* 0x0000000400997308 */ /* 0x0001e20000000800 */
[--C-:B------:R-:W-:Y:S01]  /*51a0*/  FFMA.FTZ R39, R39, UR21, -R15.reuse ;  /* 0x0000001527277c23 */ /* 0x100fe2000801080f */
[--C-:B------:R-:W-:Y:S01]  /*51b0*/  FFMA.FTZ R42, R42, UR21, -R15.reuse ;  /* 0x000000152a2a7c23 */ /* 0x100fe2000801080f */
[--C-:B------:R-:W-:Y:S01]  /*51c0*/  FFMA.FTZ R43, R43, UR21, -R15.reuse ;  /* 0x000000152b2b7c23 */ /* 0x100fe2000801080f */
[--C-:B------:R-:W-:Y:S01]  /*51d0*/  FFMA.FTZ R46, R46, UR21, -R15.reuse ;  /* 0x000000152e2e7c23 */ /* 0x100fe2000801080f */
[--C-:B------:R-:W-:Y:S01]  /*51e0*/  FFMA.FTZ R47, R47, UR21, -R15.reuse ;  /* 0x000000152f2f7c23 */ /* 0x100fe2000801080f */
[--C-:B------:R-:W-:Y:S01]  /*51f0*/  FFMA.FTZ R50, R50, UR21, -R15.reuse ;  /* 0x0000001532327c23 */ /* 0x100fe2000801080f */
[----:B------:R-:W-:Y:S01]  /*5200*/  FFMA.FTZ R51, R51, UR21, -R15 ;  /* 0x0000001533337c23 */ /* 0x000fe2000801080f */
[----:B------:R3:W4:Y:S01]  /*5210*/  MUFU.EX2 R20, R5 ;  /* 0x0000000500147308 */ /* 0x0007220000000800 */
[----:B0-----:R-:W-:-:S02]  /*5220*/  @!P1 VIADD R4, R7, 0x28c40 ;  /* 0x00028c4007049836 */ /* 0x001fc40000000000 */
[--C-:B------:R-:W-:Y:S01]  /*5230*/  FFMA.FTZ R54, R54, UR21, -R15.reuse ;  /* 0x0000001536367c23 */ /* 0x100fe2000801080f */
[----:B------:R-:W-:Y:S02]  /*5240*/  FFMA.FTZ R15, R55, UR21, -R15 ;  /* 0x00000015370f7c23 */ /* 0x000fe4000801080f */
[----:B------:R-:W-:Y:S02]  /*5250*/  @!P1 PRMT R4, RZ, 0x654, R4 ;  /* 0x00000654ff049816 */ /* 0x000fe40000000004 */
[----:B------:R-:W0:Y:S01]  /*5260*/  MUFU.EX2 R9, R9 ;  /* 0x0000000900097308 */ /* 0x000e220000000800 */
[----:B---3--:R-:W-:Y:S01]  /*5270*/  FADD.FTZ R5, R24, R25 ;  /* 0x0000001918057221 */ /* 0x008fe20000010000 */
[----:B------:R3:W-:Y:S03]  /*5280*/  @!P1 SYNCS.ARRIVE.TRANS64.RED.A1T0 RZ, [R4+URZ], RZ ;  /* 0x000000ff04ff99a7 */ /* 0x0007e6000810043f */
[----:B------:R-:W-:-:S03]  /*5290*/  FADD.FTZ R26, R28, R5 ;  /* 0x000000051c1a7221 */ /* 0x000fc60000010000 */
[----:B------:R-:W3:Y:S01]  /*52a0*/  MUFU.EX2 R10, R10 ;  /* 0x0000000a000a7308 */ /* 0x000ee20000000800 */
[----:B----4-:R-:W-:Y:S01]  /*52b0*/  FADD.FTZ R14, R153, R20 ;  /* 0x00000014990e7221 */ /* 0x010fe20000010000 */
[----:B------:R-:W-:Y:S01]  /*52c0*/  FADD.FTZ R21, R29, R26 ;  /* 0x0000001a1d157221 */ /* 0x000fe20000010000 */
[----:B------:R-:W-:-:S05]  /*52d0*/  F2FP.F16.F32.PACK_AB R153, R20, R153 ;  /* 0x000000991499723e */ /* 0x000fca00000000ff */
[----:B------:R-:W4:Y:S01]  /*52e0*/  MUFU.EX2 R11, R11 ;  /* 0x0000000b000b7308 */ /* 0x000f220000000800 */
[----:B0-----:R-:W-:Y:S01]  /*52f0*/  FADD.FTZ R5, R9, R14 ;  /* 0x0000000e09057221 */ /* 0x001fe20000010000 */
[----:B------:R-:W-:-:S04]  /*5300*/  FADD.FTZ R14, R32, R21 ;  /* 0x00000015200e7221 */ /* 0x000fc80000010000 */
[----:B------:R-:W-:Y:S02]  /*5310*/  FADD.FTZ R21, R33, R14 ;  /* 0x0000000e21157221 */ /* 0x000fe40000010000 */
[----:B------:R-:W0:Y:S01]  /*5320*/  MUFU.EX2 R12, R12 ;  /* 0x0000000c000c7308 */ /* 0x000e220000000800 */
[C---:B---3--:R-:W-:Y:S01]  /*5330*/  FADD.FTZ R4, R10.reuse, R5 ;  /* 0x000000050a047221 */ /* 0x048fe20000010000 */
[----:B------:R-:W-:Y:S01]  /*5340*/  F2FP.F16.F32.PACK_AB R155, R10, R9 ;  /* 0x000000090a9b723e */ /* 0x000fe200000000ff */
[----:B------:R-:W-:Y:S06]  /*5350*/  BAR.SYNC.DEFER_BLOCKING 0xf, 0x100 ;  /* 0x03c4000000007b1d */ /* 0x000fec0000010000 */
[----:B------:R-:W3:Y:S01]  /*5360*/  MUFU.EX2 R38, R38 ;  /* 0x0000002600267308 */ /* 0x000ee20000000800 */
[----:B----4-:R-:W-:Y:S01]  /*5370*/  FADD.FTZ R5, R11, R4 ;  /* 0x000000040b057221 */ /* 0x010fe20000010000 */
[----:B------:R-:W-:-:S04]  /*5380*/  FADD.FTZ R4, R36, R21 ;  /* 0x0000001524047221 */ /* 0x000fc80000010000 */
[----:B------:R-:W-:Y:S02]  /*5390*/  FADD.FTZ R21, R37, R4 ;  /* 0x0000000425157221 */ /* 0x000fe40000010000 */
[----:B------:R-:W4:Y:S01]  /*53a0*/  MUFU.EX2 R39, R39 ;  /* 0x0000002700277308 */ /* 0x000f220000000800 */
[----:B0-----:R-:W-:Y:S01]  /*53b0*/  FADD.FTZ R5, R12, R5 ;  /* 0x000000050c057221 */ /* 0x001fe20000010000 */
[----:B------:R-:W-:Y:S01]  /*53c0*/  FADD.FTZ R14, R40, R21 ;  /* 0x00000015280e7221 */ /* 0x000fe20000010000 */
[----:B------:R-:W-:-:S05]  /*53d0*/  F2FP.F16.F32.PACK_AB R157, R12, R11 ;  /* 0x0000000b0c9d723e */ /* 0x000fca00000000ff */
[----:B------:R-:W0:Y:S01]  /*53e0*/  MUFU.EX2 R42, R42 ;  /* 0x0000002a002a7308 */ /* 0x000e220000000800 */
[----:B---3--:R-:W-:Y:S01]  /*53f0*/  FADD.FTZ R4, R38, R5 ;  /* 0x0000000526047221 */ /* 0x008fe20000010000 */
[----:B------:R3:W-:Y:S06]  /*5400*/  STSM.16.M88.4 [R18+0x26800], R152 ;  /* 0x0268009812007844 */ /* 0x0007ec0000000200 */
[----:B------:R-:W5:Y:S01]  /*5410*/  MUFU.EX2 R41, R41 ;  /* 0x0000002900297308 */ /* 0x000f620000000800 */
[C---:B----4-:R-:W-:Y:S01]  /*5420*/  FADD.FTZ R5, R39.reuse, R4 ;  /* 0x0000000427057221 */ /* 0x050fe20000010000 */
[----:B------:R-:W-:-:S05]  /*5430*/  F2FP.F16.F32.PACK_AB R159, R39, R38 ;  /* 0x00000026279f723e */ /* 0x000fca00000000ff */
[----:B------:R3:W-:Y:S01]  /*5440*/  STSM.16.M88.4 [R23], R156 ;  /* 0x0000009c17007844 */ /* 0x0007e20000000200 */
[----:B------:R-:W4:Y:S01]  /*5450*/  MUFU.EX2 R43, R43 ;  /* 0x0000002b002b7308 */ /* 0x000f220000000800 */
[----:B0-----:R-:W-:-:S07]  /*5460*/  FADD.FTZ R4, R42, R5 ;  /* 0x000000052a047221 */ /* 0x001fce0000010000 */
[----:B------:R-:W0:Y:S01]  /*5470*/  MUFU.EX2 R44, R44 ;  /* 0x0000002c002c7308 */ /* 0x000e220000000800 */
[C---:B-----5:R-:W-:Y:S01]  /*5480*/  FADD.FTZ R21, R41.reuse, R14 ;  /* 0x0000000e29157221 */ /* 0x060fe20000010000 */
[----:B------:R-:W-:-:S06]  /*5490*/  F2FP.F16.F32.PACK_AB R160, R41, R40 ;  /* 0x0000002829a0723e */ /* 0x000fcc00000000ff */
[----:B------:R-:W5:Y:S01]  /*54a0*/  MUFU.EX2 R46, R46 ;  /* 0x0000002e002e7308 */ /* 0x000f620000000800 */
[C---:B----4-:R-:W-:Y:S01]  /*54b0*/  FADD.FTZ R5, R43.reuse, R4 ;  /* 0x000000042b057221 */ /* 0x050fe20000010000 */
[----:B------:R-:W-:-:S06]  /*54c0*/  F2FP.F16.F32.PACK_AB R161, R43, R42 ;  /* 0x0000002a2ba1723e */ /* 0x000fcc00000000ff */
[----:B------:R-:W4:Y:S01]  /*54d0*/  MUFU.EX2 R45, R45 ;  /* 0x0000002d002d7308 */ /* 0x000f220000000800 */
[----:B0-----:R-:W-:-:S07]  /*54e0*/  FADD.FTZ R4, R44, R21 ;  /* 0x000000152c047221 */ /* 0x001fce0000010000 */
[----:B------:R-:W0:Y:S01]  /*54f0*/  MUFU.EX2 R47, R47 ;  /* 0x0000002f002f7308 */ /* 0x000e220000000800 */
[----:B-----5:R-:W-:-:S07]  /*5500*/  FADD.FTZ R10, R46, R5 ;  /* 0x000000052e0a7221 */ /* 0x020fce0000010000 */
[----:B------:R-:W-:Y:S01]  /*5510*/  MUFU.EX2 R48, R48 ;  /* 0x0000003000307308 */ /* 0x000fe20000000800 */
[C---:B----4-:R-:W-:Y:S01]  /*5520*/  F2FP.F16.F32.PACK_AB R162, R45.reuse, R44 ;  /* 0x0000002c2da2723e */ /* 0x050fe200000000ff */
[----:B------:R-:W-:-:S06]  /*5530*/  FADD.FTZ R45, R45, R4 ;  /* 0x000000042d2d7221 */ /* 0x000fcc0000010000 */
[----:B------:R-:W4:Y:S01]  /*5540*/  MUFU.EX2 R49, R49 ;  /* 0x0000003100317308 */ /* 0x000f220000000800 */
[C---:B0-----:R-:W-:Y:S01]  /*5550*/  F2FP.F16.F32.PACK_AB R163, R47.reuse, R46 ;  /* 0x0000002e2fa3723e */ /* 0x041fe200000000ff */
[----:B------:R-:W-:-:S04]  /*5560*/  FADD.FTZ R47, R47, R10 ;  /* 0x0000000a2f2f7221 */ /* 0x000fc80000010000 */
[----:B------:R3:W-:Y:S02]  /*5570*/  STSM.16.M88.4 [R19], R160 ;  /* 0x000000a013007844 */ /* 0x0007e40000000200 */
[----:B------:R-:W-:Y:S08]  /*5580*/  MUFU.EX2 R50, R50 ;  /* 0x0000003200327308 */ /* 0x000ff00000000800 */
[----:B------:R-:W0:Y:S01]  /*5590*/  MUFU.EX2 R51, R51 ;  /* 0x0000003300337308 */ /* 0x000e220000000800 */
[----:B----4-:R-:W-:Y:S01]  /*55a0*/  F2FP.F16.F32.PACK_AB R164, R49, R48 ;  /* 0x0000003031a4723e */ /* 0x010fe200000000ff */
[----:B------:R-:W-:-:S04]  /*55b0*/  FADD.FTZ R48, R48, R45 ;  /* 0x0000002d30307221 */ /* 0x000fc80000010000 */
[----:B------:R-:W-:Y:S02]  /*55c0*/  FADD.FTZ R49, R49, R48 ;  /* 0x0000003031317221 */ /* 0x000fe40000010000 */
[----:B------:R-:W4:Y:S08]  /*55d0*/  MUFU.EX2 R52, R52 ;  /* 0x0000003400347308 */ /* 0x000f300000000800 */
[----:B------:R-:W-:Y:S01]  /*55e0*/  MUFU.EX2 R54, R54 ;  /* 0x0000003600367308 */ /* 0x000fe20000000800 */
[----:B0-----:R-:W-:Y:S01]  /*55f0*/  F2FP.F16.F32.PACK_AB R165, R51, R50 ;  /* 0x0000003233a5723e */ /* 0x001fe200000000ff */
[----:B------:R-:W-:-:S04]  /*5600*/  FADD.FTZ R50, R50, R47 ;  /* 0x0000002f32327221 */ /* 0x000fc80000010000 */
[----:B------:R-:W-:Y:S02]  /*5610*/  FADD.FTZ R51, R51, R50 ;  /* 0x0000003233337221 */ /* 0x000fe40000010000 */
[----:B------:R-:W0:Y:S01]  /*5620*/  MUFU.EX2 R15, R15 ;  /* 0x0000000f000f7308 */ /* 0x000e220000000800 */
[----:B----4-:R-:W-:Y:S01]  /*5630*/  F2FP.F16.F32.PACK_AB R166, R13, R52 ;  /* 0x000000340da6723e */ /* 0x010fe200000000ff */
[----:B------:R-:W-:-:S04]  /*5640*/  FADD.FTZ R4, R52, R49 ;  /* 0x0000003134047221 */ /* 0x000fc80000010000 */
[----:B------:R-:W-:Y:S01]  /*5650*/  FADD.FTZ R4, R13, R4 ;  /* 0x000000040d047221 */ /* 0x000fe20000010000 */
[----:B0-----:R-:W-:Y:S01]  /*5660*/  F2FP.F16.F32.PACK_AB R167, R15, R54 ;  /* 0x000000360fa7723e */ /* 0x001fe200000000ff */
[----:B------:R-:W-:-:S04]  /*5670*/  FADD.FTZ R54, R54, R51 ;  /* 0x0000003336367221 */ /* 0x000fc80000010000 */
[----:B------:R3:W-:Y:S01]  /*5680*/  STSM.16.M88.4 [R22], R164 ;  /* 0x000000a416007844 */ /* 0x0007e20000000200 */
[----:B------:R-:W-:Y:S01]  /*5690*/  FADD.FTZ R5, R15, R54 ;  /* 0x000000360f057221 */ /* 0x000fe20000010000 */
[----:B------:R-:W-:Y:S06]  /*56a0*/  @!P0 BRA `(.L_x_3395) ;  /* 0x0000000000048947 */ /* 0x000fec0003800000 */
[----:B------:R-:W-:Y:S01]  /*56b0*/  BPT.TRAP 0x1 ;  /* 0x000000040000795c */ /* 0x000fe20000300000 */
.L_x_3395:
[----:B------:R0:W4:Y:S01]  /*56c0*/  SYNCS.PHASECHK.TRANS64.TRYWAIT P2, [R7+URZ+0x28c50], R8 ;  /* 0x028c5008070075a7 */ /* 0x000122000804017f */
[----:B------:R-:W-:Y:S05]  /*56d0*/  @!P0 BRA `(.L_x_3396) ;  /* 0x0000000000048947 */ /* 0x000fea0003800000 */
[----:B------:R-:W-:Y:S01]  /*56e0*/  BPT.TRAP 0x1 ;  /* 0x000000040000795c */ /* 0x000fe20000300000 */
.L_x_3396:
[----:B------:R-:W-:Y:S01]  /*56f0*/  ULOP3.LUT UR54, UR54, 0x2000000, URZ, 0xfc, !UPT ;  /* 0x0200000036367892 */ /* 0x000fe2000f8efc3f */
[----:B----4-:R-:W-:Y:S11]  /*5700*/  @P2 BRA `(.L_x_3397) ;  /* 0x0000000000082947 */ /* 0x010ff60003800000 */
[----:B------:R-:W4:Y:S02]  /*5710*/  SYNCS.PHASECHK.TRANS64.TRYWAIT P2, [R7+URZ+0x28c50], R8 ;  /* 0x028c5008070075a7 */ /* 0x000f24000804017f */
[----:B----4-:R-:W-:Y:S05]  /*5720*/  @!P2 BRA `(.L_x_3398) ;  /* 0x000000e400cca947 */ /* 0x010fea0003800000 */
.L_x_3397:
[----:B------:R-:W-:Y:S01]  /*5730*/  ULEA UR10, UR37, UR54, 0xc ;  /* 0x00000036250a7291 */ /* 0x000fe2000f8e603f */
[----:B------:R-:W-:Y:S01]  /*5740*/  WARPGROUP.ARRIVE ;  /* 0x00000000000079c5 */ /* 0x000fe20000000000 */
[----:B------:R-:W-:Y:S01]  /*5750*/  UMOV UR7, 0x40000040 ;  /* 0x4000004000077882 */ /* 0x000fe20000000000 */
[----:B------:R-:W-:Y:S01]  /*5760*/  UIADD3 UR20, UR52, -0x2, URZ ;  /* 0xfffffffe34147890 */ /* 0x000fe2000fffe03f */
[----:B012-4-:R-:W-:-:S03]  /*5770*/  @!P1 VIADD R7, R7, 0x28c60 ;  /* 0x00028c6007079836 */ /* 0x017fc60000000000 */
[----:B------:R-:W-:Y:S01]  /*5780*/  UMOV UR6, UR10 ;  /* 0x0000000a00067c82 */ /* 0x000fe20008000000 */
[----:B------:R-:W-:Y:S01]  /*5790*/  UISETP.GE.AND UP0, UPT, UR20, UR51, UPT ;  /* 0x000000331400728c */ /* 0x000fe2000bf06270 */
[----:B------:R-:W-:Y:S01]  /*57a0*/  HGMMA.64x256x16.F32 R24, R152, gdesc[UR4].tnspB, RZ, !UPT, gsb0 ;  /* 0x43e0000498187df0 */ /* 0x000fe2000c0008ff */
[----:B------:R-:W-:Y:S01]  /*57b0*/  UIADD3 UR6, UR10, 0x80, URZ ;  /* 0x000000800a067890 */ /* 0x000fe2000fffe03f */
[----:B------:R-:W-:Y:S01]  /*57c0*/  @!P1 PRMT R7, RZ, 0x654, R7 ;  /* 0x00000654ff079816 */ /* 0x000fe20000000007 */
[----:B------:R-:W-:Y:S02]  /*57d0*/  UMOV UR7, 0x40000040 ;  /* 0x4000004000077882 */ /* 0x000fe40000000000 */
[----:B------:R-:W-:Y:S01]  /*57e0*/  PLOP3.LUT P2, PT, PT, PT, UP0, 0x80, 0x0 ;  /* 0x000000000000781c */ /* 0x000fe20003f4f008 */
[----:B------:R-:W-:Y:S02]  /*57f0*/  WARPGROUP.DEPBAR.LE gsb0, 0x0 ;  /* 0x00008000000079c5 */ /* 0x000fe40000010000 */
[----:B------:R-:W-:-:S15]  /*5800*/  WARPGROUP.ARRIVE ;  /* 0x00000000000079c5 */ /* 0x000fde0000000000 */
[----:B------:R-:W-:-:S05]  /*5810*/  NOP ;  /* 0x0000000000007918 */ /* 0x000fca0000000000 */
[----:B------:R-:W-:Y:S01]  /*5820*/  HGMMA.64x256x16.F32 R24, R156, gdesc[UR4].tnspB, R24, gsb0 ;  /* 0x43e000049c187df0 */ /* 0x000fe20008000818 */
[----:B------:R-:W-:Y:S01]  /*5830*/  UIADD3 UR6, UR10, 0x100, URZ ;  /* 0x000001000a067890 */ /* 0x000fe2000fffe03f */
[----:B------:R-:W-:Y:S01]  /*5840*/  UMOV UR7, 0x40000040 ;  /* 0x4000004000077882 */ /* 0x000fe20000000000 */
[----:B------:R-:W-:Y:S02]  /*5850*/  WARPGROUP.DEPBAR.LE gsb0, 0x0 ;  /* 0x00008000000079c5 */ /* 0x000fe40000010000 */
[----:B------:R-:W-:-:S15]  /*5860*/  WARPGROUP.ARRIVE ;  /* 0x00000000000079c5 */ /* 0x000fde0000000000 */
[----:B------:R-:W-:-:S08]  /*5870*/  NOP ;  /* 0x0000000000007918 */ /* 0x000fd00000000000 */
[----:B------:R-:W-:Y:S01]  /*5880*/  HGMMA.64x256x16.F32 R24, R160, gdesc[UR4].tnspB, R24, gsb0 ;  /* 0x43e00004a0187df0 */ /* 0x000fe20008000818 */
[----:B------:R-:W-:Y:S01]  /*5890*/  UIADD3 UR6, UR10, 0x180, URZ ;  /* 0x000001800a067890 */ /* 0x000fe2000fffe03f */
        /* <DEDUP_REMOVED lines=16> */
[----:B------:R-:W-:Y:S01]  /*59a0*/  IMAD.MOV.U32 R8, RZ, RZ, R0 ;  /* 0x000000ffff087224 */ /* 0x000fe200078e0000 */
[----:B------:R-:W-:Y:S01]  /*59b0*/  UMOV UR22, UR37 ;  /* 0x0000002500167c82 */ /* 0x000fe20008000000 */
[----:B------:R-:W-:Y:S01]  /*59c0*/  IMAD.MOV.U32 R9, RZ, RZ, R6 ;  /* 0x000000ffff097224 */ /* 0x000fe200078e0006 */
[----:B------:R-:W-:Y:S01]  /*59d0*/  ULDC UR23, c[0x0][0x9d8] ;  /* 0x0002760000177ab9 */ /* 0x000fe20000000800 */
[----:B------:R-:W-:-:S05]  /*59e0*/  ULDC UR21, c[0x0][0x988] ;  /* 0x0002620000157ab9 */ /* 0x000fca0000000800 */
.L_x_3408:
[----:B------:R-:W-:Y:S01]  /*59f0*/  UIADD3 UR37, UR22, 0x1, URZ ;  /* 0x0000000116257890 */ /* 0x000fe2000fffe03f */
[----:B------:R-:W-:Y:S01]  /*5a00*/  UMOV UR6, UR20 ;  /* 0x0000001400067c82 */ /* 0x000fe20008000000 */
[----:B------:R-:W-:Y:S02]  /*5a10*/  UIADD3 UR20, UR20, -0x1, URZ ;  /* 0xffffffff14147890 */ /* 0x000fe4000fffe03f */
[----:B------:R-:W-:-:S04]  /*5a20*/  UISETP.NE.AND UP0, UPT, UR37, 0x2, UPT ;  /* 0x000000022500788c */ /* 0x000fc8000bf05270 */
[----:B------:R-:W-:Y:S02]  /*5a30*/  USEL UR7, URZ, 0x1, UP0 ;  /* 0x000000013f077887 */ /* 0x000fe40008000000 */
[----:B------:R-:W-:Y:S02]  /*5a40*/  USEL UR37, UR37, URZ, UP0 ;  /* 0x0000003f25257287 */ /* 0x000fe40008000000 */
[----:B------:R-:W-:Y:S02]  /*5a50*/  ULOP3.LUT UR47, UR47, UR7, URZ, 0x3c, !UPT ;  /* 0x000000072f2f7292 */ /* 0x000fe4000f8e3c3f */
[----:B------:R-:W-:Y:S01]  /*5a60*/  UISETP.GT.AND UP0, UPT, UR6, UR51, UPT ;  /* 0x000000330600728c */ /* 0x000fe2000bf04270 */
[----:B01----:R-:W-:Y:S10]  /*5a70*/  @!P0 BRA `(.L_x_3400) ;  /* 0x0000000000048947 */ /* 0x003ff40003800000 */
[----:B------:R-:W-:Y:S01]  /*5a80*/  BPT.TRAP 0x1 ;  /* 0x000000040000795c */ /* 0x000fe20000300000 */
.L_x_3400:
[----:B------:R-:W-:Y:S01]  /*5a90*/  ULEA UR24, UR37, UR38, 0x3 ;  /* 0x0000002625187291 */ /* 0x000fe2000f8e183f */
[----:B0-----:R-:W-:-:S05]  /*5aa0*/  IMAD.U32 R7, RZ, RZ, UR47 ;  /* 0x0000002fff077e24 */ /* 0x001fca000f8e00ff */
[----:B------:R-:W-:-:S04]  /*5ab0*/  SHF.L.U32 R7, R7, 0x1f, RZ ;  /* 0x0000001f07077819 */ /* 0x000fc800000006ff */
[----:B------:R0:W1:Y:S01]  /*5ac0*/  SYNCS.PHASECHK.TRANS64.TRYWAIT P2, [UR24+0x28c30], R7 ;  /* 0x028c3007ff0075a7 */ /* 0x0000620008040158 */
[----:B------:R-:W-:Y:S05]  /*5ad0*/  @!P0 BRA `(.L_x_3401) ;  /* 0x0000000000048947 */ /* 0x000fea0003800000 */
[----:B------:R-:W-:Y:S01]  /*5ae0*/  BPT.TRAP 0x1 ;  /* 0x000000040000795c */ /* 0x000fe20000300000 */
.L_x_3401:
[----:B-1----:R-:W-:Y:S05]  /*5af0*/  @P2 BRA `(.L_x_3402) ;  /* 0x0000000000082947 */ /* 0x002fea0003800000 */
[----:B------:R-:W1:Y:S02]  /*5b00*/  SYNCS.PHASECHK.TRANS64.TRYWAIT P2, [UR24+0x28c30], R7 ;  /* 0x028c3007ff0075a7 */ /* 0x000e640008040158 */
[----:B-1----:R-:W-:Y:S05]  /*5b10*/  @!P2 BRA `(.L_x_3403) ;  /* 0x000000e000e4a947 */ /* 0x002fea0003800000 */
.L_x_3402:
[----:B------:R-:W-:Y:S01]  /*5b20*/  R2UR UR18, R3 ;  /* 0x00000000031272ca */ /* 0x000fe200000e0000 */
[----:B------:R-:W-:Y:S01]  /*5b30*/  UIADD3 UR6, UR38, 0x20400, URZ ;  /* 0x0002040026067890 */ /* 0x000fe2000fffe03f */
[----:B---3--:R-:W-:Y:S01]  /*5b40*/  WARPGROUP.ARRIVE ;  /* 0x00000000000079c5 */ /* 0x008fe20000000000 */
[----:B------:R-:W-:Y:S01]  /*5b50*/  UMOV UR19, 0x40000040 ;  /* 0x4000004000137882 */ /* 0x000fe20000000000 */
[----:B------:R-:W-:Y:S01]  /*5b60*/  UMOV UR17, 0x40000040 ;  /* 0x4000004000117882 */ /* 0x000fe20000000000 */
[----:B------:R-:W-:Y:S01]  /*5b70*/  USHF.R.U32.HI UR6, URZ, 0x4, UR6 ;  /* 0x000000043f067899 */ /* 0x000fe20008011606 */
[----:B------:R-:W-:Y:S01]  /*5b80*/  ISETP.NE.AND P2, PT, R17, RZ, PT ;  /* 0x000000ff1100720c */ /* 0x000fe20003f45270 */
[----:B------:R-:W-:Y:S01]  /*5b90*/  UMOV UR7, 0x40000040 ;  /* 0x4000004000077882 */ /* 0x000fe20000000000 */
[----:B------:R-:W-:Y:S01]  /*5ba0*/  UMOV UR11, 0x40000040 ;  /* 0x40000040000b7882 */ /* 0x000fe20000000000 */
[----:B------:R-:W-:Y:S01]  /*5bb0*/  ULOP3.LUT UR6, UR6, 0x3fff, URZ, 0xc0, !UPT ;  /* 0x00003fff06067892 */ /* 0x000fe2000f8ec03f */
[----:B------:R-:W-:-:S03]  /*5bc0*/  UMOV UR15, 0x40000040 ;  /* 0x40000040000f7882 */ /* 0x000fc60000000000 */
[----:B------:R-:W-:Y:S02]  /*5bd0*/  ULEA UR18, UR37, UR18, 0x9 ;  /* 0x0000001225127291 */ /* 0x000fe4000f8e483f */
[----:B------:R-:W-:Y:S02]  /*5be0*/  ULOP3.LUT UR16, UR6, 0x10000, URZ, 0xfc, !UPT ;  /* 0x0001000006107892 */ /* 0x000fe4000f8efc3f */
[----:B------:R-:W-:Y:S02]  /*5bf0*/  UIADD3 UR6, UR18, 0x2, URZ ;  /* 0x0000000212067890 */ /* 0x000fe4000fffe03f */
[----:B------:R-:W-:Y:S02]  /*5c00*/  UIADD3 UR10, UR18, 0x4, URZ ;  /* 0x00000004120a7890 */ /* 0x000fe4000fffe03f */
[----:B------:R-:W-:-:S03]  /*5c10*/  UIADD3 UR14, UR18, 0x6, URZ ;  /* 0x00000006120e7890 */ /* 0x000fc6000fffe03f */
[----:B------:R-:W-:Y:S03]  /*5c20*/  HGMMA.64x64x16.F32 R152, gdesc[UR16], RZ, !UPT, gsb0 ;  /* 0x00e00000109879f0 */ /* 0x000fe6000c0008ff */
        /* <DEDUP_REMOVED lines=10> */
[----:B-1----:R-:W-:Y:S01]  /*5cd0*/  FMUL.FTZ R0, R152, UR23 ;  /* 0x0000001798007c20 */ /* 0x002fe20008410000 */
        /* <DEDUP_REMOVED lines=19> */
[----:B------:R-:W-:-:S02]  /*5e10*/  FMUL.FTZ R172, R183, UR23 ;  /* 0x00000017b7ac7c20 */ /* 0x000fc40008410000 */
        /* <DEDUP_REMOVED lines=28> */
[----:B------:R-:W-:Y:S01]  /*5fe0*/  MUFU.TANH R155, R155 ;  /* 0x0000009b009b7308 */ /* 0x000fe20000002400 */
[----:B---3--:R-:W-:-:S07]  /*5ff0*/  FMNMX.FTZ R6, R164, R6, !PT ;  /* 0x00000006a4067209 */ /* 0x008fce0007810000 */
[----:B------:R-:W-:Y:S01]  /*6000*/  MUFU.TANH R172, R172 ;  /* 0x000000ac00ac7308 */ /* 0x000fe20000002400 */
[----:B-1----:R-:W-:-:S05]  /*6010*/  FMNMX.FTZ R6, R165, R6, !PT ;  /* 0x00000006a5067209 */ /* 0x002fca0007810000 */
[----:B------:R-:W1:Y:S02]  /*6020*/  SHFL.BFLY PT, R157, R6, 0x2, 0x1f ;  /* 0x0c401f00069d7f89 */ /* 0x000e6400000e0000 */
[----:B-1----:R-:W-:Y:S01]  /*6030*/  FMNMX.FTZ R6, R6, R157, !PT ;  /* 0x0000009d06067209 */ /* 0x002fe20007810000 */
[----:B------:R-:W-:-:S04]  /*6040*/  FMUL.FTZ R157, R154, UR23 ;  /* 0x000000179a9d7c20 */ /* 0x000fc80008410000 */
[----:B------:R-:W1:Y:S02]  /*6050*/  SHFL.BFLY PT, R168, R6, 0x1, 0x1f ;  /* 0x0c201f0006a87f89 */ /* 0x000e6400000e0000 */
[----:B------:R-:W-:Y:S01]  /*6060*/  MUFU.TANH R157, R157 ;  /* 0x0000009d009d7308 */ /* 0x000fe20000002400 */
[----:B-1----:R-:W-:-:S05]  /*6070*/  FMNMX.FTZ R6, R6, R168, !PT ;  /* 0x000000a806067209 */ /* 0x002fca0007810000 */
[C---:B------:R-:W-:Y:S01]  /*6080*/  FADD.FTZ R168, -R6.reuse, R9 ;  /* 0x0000000906a87221 */ /* 0x040fe20000010100 */
[----:B------:R-:W-:Y:S01]  /*6090*/  FMUL.FTZ R154, R6, UR21 ;  /* 0x00000015069a7c20 */ /* 0x000fe20008410000 */
[----:B------:R1:W-:Y:S03]  /*60a0*/  MUFU.TANH R9, R158 ;  /* 0x0000009e00097308 */ /* 0x0003e60000002400 */
[--C-:B------:R-:W-:Y:S01]  /*60b0*/  FFMA.FTZ R0, R0, UR21, -R154.reuse ;  /* 0x0000001500007c23 */ /* 0x100fe2000801089a */
[--C-:B------:R-:W-:Y:S01]  /*60c0*/  FFMA.FTZ R10, R10, UR21, -R154.reuse ;  /* 0x000000150a0a7c23 */ /* 0x100fe2000801089a */
[--C-:B------:R-:W-:Y:S01]  /*60d0*/  FFMA.FTZ R11, R11, UR21, -R154.reuse ;  /* 0x000000150b0b7c23 */ /* 0x100fe2000801089a */
[--C-:B------:R-:W-:Y:S01]  /*60e0*/  FFMA.FTZ R12, R12, UR21, -R154.reuse ;  /* 0x000000150c0c7c23 */ /* 0x100fe2000801089a */
[--C-:B------:R-:W-:Y:S01]  /*60f0*/  FFMA.FTZ R13, R13, UR21, -R154.reuse ;  /* 0x000000150d0d7c23 */ /* 0x100fe2000801089a */
[--C-:B------:R-:W-:Y:S01]  /*6100*/  FFMA.FTZ R14, R14, UR21, -R154.reuse ;  /* 0x000000150e0e7c23 */ /* 0x100fe2000801089a */
[----:B-1----:R-:W-:Y:S01]  /*6110*/  FMUL.FTZ R158, R168, UR21 ;  /* 0x00000015a89e7c20 */ /* 0x002fe20008410000 */
        /* <DEDUP_REMOVED lines=8> */
[----:B------:R-:W1:Y:S01]  /*61a0*/  MUFU.EX2 R158, R158 ;  /* 0x0000009e009e7308 */ /* 0x000e620000000800 */
[--C-:B------:R-:W-:Y:S01]  /*61b0*/  FFMA.FTZ R161, R161, UR21, -R154.reuse ;  /* 0x00000015a1a17c23 */ /* 0x100fe2000801089a */
[--C-:B------:R-:W-:Y:S01]  /*61c0*/  FFMA.FTZ R164, R164, UR21, -R154.reuse ;  /* 0x00000015a4a47c23 */ /* 0x100fe2000801089a */
[----:B------:R-:W-:-:S05]  /*61d0*/  FFMA.FTZ R165, R165, UR21, -R154 ;  /* 0x00000015a5a57c23 */ /* 0x000fca000801089a */
[----:B------:R2:W3:Y:S08]  /*61e0*/  MUFU.EX2 R152, R10 ;  /* 0x0000000a00987308 */ /* 0x0004f00000000800 */
[----:B------:R-:W-:Y:S01]  /*61f0*/  MUFU.EX2 R12, R12 ;  /* 0x0000000c000c7308 */ /* 0x000fe20000000800 */
[----:B-1----:R-:W-:Y:S01]  /*6200*/  FFMA.FTZ R154, R158, R4, R0 ;  /* 0x000000049e9a7223 */ /* 0x002fe20000010000 */
[----:B------:R-:W-:Y:S01]  /*6210*/  FMUL.FTZ R4, R163, UR23 ;  /* 0x00000017a3047c20 */ /* 0x000fe20008410000 */
[----:B--2---:R-:W-:Y:S01]  /*6220*/  FMUL.FTZ R10, R159, UR23 ;  /* 0x000000179f0a7c20 */ /* 0x004fe20008410000 */
[----:B------:R-:W-:Y:S01]  /*6230*/  FMUL.FTZ R159, R162, UR23 ;  /* 0x00000017a29f7c20 */ /* 0x000fe20008410000 */
[-C--:B------:R-:W-:Y:S01]  /*6240*/  FMUL.FTZ R24, R24, R158.reuse ;  /* 0x0000009e18187220 */ /* 0x080fe20000410000 */
[-C--:B------:R-:W-:Y:S01]  /*6250*/  FMUL.FTZ R25, R25, R158.reuse ;  /* 0x0000009e19197220 */ /* 0x080fe20000410000 */
[----:B------:R-:W-:Y:S01]  /*6260*/  FMUL.FTZ R28, R28, R158 ;  /* 0x0000009e1c1c7220 */ /* 0x000fe20000410000 */
[----:B------:R1:W-:Y:S01]  /*6270*/  MUFU.EX2 R163, R14 ;  /* 0x0000000e00a37308 */ /* 0x0003e20000000800 */
[C---:B---3--:R-:W-:Y:S01]  /*6280*/  FADD.FTZ R154, R152.reuse, R154 ;  /* 0x0000009a989a7221 */ /* 0x048fe20000010000 */
[----:B------:R-:W-:Y:S01]  /*6290*/  F2FP.F16.F32.PACK_AB R152, R152, R0 ;  /* 0x000000009898723e */ /* 0x000fe200000000ff */
[-C--:B------:R-:W-:Y:S01]  /*62a0*/  FMUL.FTZ R29, R29, R158.reuse ;  /* 0x0000009e1d1d7220 */ /* 0x080fe20000410000 */
[-C--:B------:R-:W-:Y:S01]  /*62b0*/  FMUL.FTZ R32, R32, R158.reuse ;  /* 0x0000009e20207220 */ /* 0x080fe20000410000 */
[-C--:B------:R-:W-:Y:S01]  /*62c0*/  FMUL.FTZ R33, R33, R158.reuse ;  /* 0x0000009e21217220 */ /* 0x080fe20000410000 */
[-C--:B------:R-:W-:Y:S01]  /*62d0*/  FMUL.FTZ R36, R36, R158.reuse ;  /* 0x0000009e24247220 */ /* 0x080fe20000410000 */
[-C--:B------:R-:W-:Y:S01]  /*62e0*/  FMUL.FTZ R37, R37, R158.reuse ;  /* 0x0000009e25257220 */ /* 0x080fe20000410000 */
[----:B------:R2:W3:Y:S01]  /*62f0*/  MUFU.EX2 R0, R11 ;  /* 0x0000000b00007308 */ /* 0x0004e20000000800 */
[----:B-1----:R-:W-:Y:S01]  /*6300*/  FMUL.FTZ R14, R171, UR23 ;  /* 0x00000017ab0e7c20 */ /* 0x002fe20008410000 */
[----:B------:R-:W-:Y:S01]  /*6310*/  FMUL.FTZ R171, R182, UR23 ;  /* 0x00000017b6ab7c20 */ /* 0x000fe20008410000 */
[-C--:B------:R-:W-:Y:S01]  /*6320*/  FMUL.FTZ R40, R40, R158.reuse ;  /* 0x0000009e28287220 */ /* 0x080fe20000410000 */
[-C--:B------:R-:W-:Y:S01]  /*6330*/  FMUL.FTZ R41, R41, R158.reuse ;  /* 0x0000009e29297220 */ /* 0x080fe20000410000 */
[-C--:B------:R-:W-:Y:S01]  /*6340*/  FMUL.FTZ R44, R44, R158.reuse ;  /* 0x0000009e2c2c7220 */ /* 0x080fe20000410000 */
[-C--:B------:R-:W-:Y:S01]  /*6350*/  FMUL.FTZ R45, R45, R158.reuse ;  /* 0x0000009e2d2d7220 */ /* 0x080fe20000410000 */
[-C--:B------:R-:W-:Y:S01]  /*6360*/  FMUL.FTZ R48, R48, R158.reuse ;  /* 0x0000009e30307220 */ /* 0x080fe20000410000 */
[----:B------:R-:W-:Y:S01]  /*6370*/  MUFU.TANH R10, R10 ;  /* 0x0000000a000a7308 */ /* 0x000fe20000002400 */
[----:B--2---:R-:W-:Y:S01]  /*6380*/  FMUL.FTZ R11, R166, UR23 ;  /* 0x00000017a60b7c20 */ /* 0x004fe20008410000 */
[----:B------:R-:W-:Y:S01]  /*6390*/  FMUL.FTZ R166, R175, UR23 ;  /* 0x00000017afa67c20 */ /* 0x000fe20008410000 */
[-C--:B------:R-:W-:Y:S01]  /*63a0*/  FMUL.FTZ R49, R49, R158.reuse ;  /* 0x0000009e31317220 */ /* 0x080fe20000410000 */
[-C--:B------:R-:W-:Y:S01]  /*63b0*/  FMUL.FTZ R52, R52, R158.reuse ;  /* 0x0000009e34347220 */ /* 0x080fe20000410000 */
[-C--:B------:R-:W-:Y:S01]  /*63c0*/  FMUL.FTZ R53, R53, R158.reuse ;  /* 0x0000009e35357220 */ /* 0x080fe20000410000 */
[-C--:B------:R-:W-:Y:S01]  /*63d0*/  FMUL.FTZ R56, R56, R158.reuse ;  /* 0x0000009e38387220 */ /* 0x080fe20000410000 */
[-C--:B------:R-:W-:Y:S01]  /*63e0*/  FMUL.FTZ R57, R57, R158.reuse ;  /* 0x0000009e39397220 */ /* 0x080fe20000410000 */
[----:B------:R-:W-:Y:S01]  /*63f0*/  MUFU.TANH R159, R159 ;  /* 0x0000009f009f7308 */ /* 0x000fe20000002400 */
[----:B---3--:R-:W-:Y:S01]  /*6400*/  FADD.FTZ R154, R0, R154 ;  /* 0x0000009a009a7221 */ /* 0x008fe20000010000 */
[-C--:B------:R-:W-:Y:S01]  /*6410*/  FMUL.FTZ R60, R60, R158.reuse ;  /* 0x0000009e3c3c7220 */ /* 0x080fe20000410000 */
[-C--:B------:R-:W-:Y:S01]  /*6420*/  FMUL.FTZ R61, R61, R158.reuse ;  /* 0x0000009e3d3d7220 */ /* 0x080fe20000410000 */
[----:B------:R-:W-:Y:S01]  /*6430*/  FMUL.FTZ R64, R64, R158 ;  /* 0x0000009e40407220 */ /* 0x000fe20000410000 */
[C---:B------:R-:W-:Y:S01]  /*6440*/  FADD.FTZ R156, R12.reuse, R154 ;  /* 0x0000009a0c9c7221 */ /* 0x040fe20000010000 */
[----:B------:R-:W-:Y:S01]  /*6450*/  F2FP.F16.F32.PACK_AB R154, R12, R0 ;  /* 0x000000000c9a723e */ /* 0x000fe200000000ff */
[----:B------:R-:W-:Y:S01]  /*6460*/  FMUL.FTZ R12, R167, UR23 ;  /* 0x00000017a70c7c20 */ /* 0x000fe20008410000 */
[----:B------:R1:W2:Y:S01]  /*6470*/  MUFU.EX2 R0, R13 ;  /* 0x0000000d00007308 */ /* 0x0002a20000000800 */
[----:B------:R-:W-:Y:S01]  /*6480*/  FMUL.FTZ R167, R178, UR23 ;  /* 0x00000017b2a77c20 */ /* 0x000fe20008410000 */
[-C--:B------:R-:W-:Y:S01]  /*6490*/  FMUL.FTZ R65, R65, R158.reuse ;  /* 0x0000009e41417220 */ /* 0x080fe20000410000 */
[-C--:B------:R-:W-:Y:S01]  /*64a0*/  FMUL.FTZ R68, R68, R158.reuse ;  /* 0x0000009e44447220 */ /* 0x080fe20000410000 */
[-C--:B------:R-:W-:Y:S01]  /*64b0*/  FMUL.FTZ R69, R69, R158.reuse ;  /* 0x0000009e45457220 */ /* 0x080fe20000410000 */
[-C--:B------:R-:W-:Y:S01]  /*64c0*/  FMUL.FTZ R72, R72, R158.reuse ;  /* 0x0000009e48487220 */ /* 0x080fe20000410000 */
[-C--:B------:R-:W-:Y:S01]  /*64d0*/  FMUL.FTZ R73, R73, R158.reuse ;  /* 0x0000009e49497220 */ /* 0x080fe20000410000 */
[-C--:B------:R-:W-:Y:S01]  /*64e0*/  FMUL.FTZ R76, R76, R158.reuse ;  /* 0x0000009e4c4c7220 */ /* 0x080fe20000410000 */
[----:B------:R-:W3:Y:S01]  /*64f0*/  MUFU.TANH R4, R4 ;  /* 0x0000000400047308 */ /* 0x000ee20000002400 */
[----:B-1----:R-:W-:Y:S01]  /*6500*/  FMUL.FTZ R13, R170, UR23 ;  /* 0x00000017aa0d7c20 */ /* 0x002fe20008410000 */
[----:B------:R-:W-:Y:S01]  /*6510*/  FMUL.FTZ R170, R179, UR23 ;  /* 0x00000017b3aa7c20 */ /* 0x000fe20008410000 */
[-C--:B------:R-:W-:Y:S01]  /*6520*/  FMUL.FTZ R77, R77, R158.reuse ;  /* 0x0000009e4d4d7220 */ /* 0x080fe20000410000 */
[-C--:B------:R-:W-:Y:S01]  /*6530*/  FMUL.FTZ R80, R80, R158.reuse ;  /* 0x0000009e50507220 */ /* 0x080fe20000410000 */
[-C--:B------:R-:W-:Y:S01]  /*6540*/  FMUL.FTZ R81, R81, R158.reuse ;  /* 0x0000009e51517220 */ /* 0x080fe20000410000 */
[-C--:B------:R-:W-:Y:S01]  /*6550*/  FMUL.FTZ R84, R84, R158.reuse ;  /* 0x0000009e54547220 */ /* 0x080fe20000410000 */
[-C--:B------:R-:W-:Y:S01]  /*6560*/  FMUL.FTZ R85, R85, R158.reuse ;  /* 0x0000009e55557220 */ /* 0x080fe20000410000 */
[----:B------:R-:W1:Y:S01]  /*6570*/  MUFU.TANH R11, R11 ;  /* 0x0000000b000b7308 */ /* 0x000e620000002400 */
[----:B--2---:R-:W-:Y:S01]  /*6580*/  FADD.FTZ R156, R0, R156 ;  /* 0x0000009c009c7221 */ /* 0x004fe20000010000 */
[-C--:B------:R-:W-:Y:S01]  /*6590*/  FMUL.FTZ R88, R88, R158.reuse ;  /* 0x0000009e58587220 */ /* 0x080fe20000410000 */
[-C--:B------:R-:W-:Y:S01]  /*65a0*/  FMUL.FTZ R89, R89, R158.reuse ;  /* 0x0000009e59597220 */ /* 0x080fe20000410000 */
[----:B------:R-:W-:Y:S01]  /*65b0*/  FMUL.FTZ R92, R92, R158 ;  /* 0x0000009e5c5c7220 */ /* 0x000fe20000410000 */
[C---:B------:R-:W-:Y:S01]  /*65c0*/  FADD.FTZ R162, R163.reuse, R156 ;  /* 0x0000009ca3a27221 */ /* 0x040fe20000010000 */
[----:B------:R-:W-:Y:S01]  /*65d0*/  F2FP.F16.F32.PACK_AB R156, R163, R0 ;  /* 0x00000000a39c723e */ /* 0x000fe200000000ff */
[----:B------:R-:W-:Y:S01]  /*65e0*/  FMUL.FTZ R163, R174, UR23 ;  /* 0x00000017aea37c20 */ /* 0x000fe20008410000 */
[----:B------:R-:W-:Y:S01]  /*65f0*/  FMNMX.FTZ R0, R157, R8, !PT ;  /* 0x000000089d007209 */ /* 0x000fe20007810000 */
[----:B------:R-:W2:Y:S01]  /*6600*/  MUFU.TANH R12, R12 ;  /* 0x0000000c000c7308 */ /* 0x000ea20000002400 */
[-C--:B------:R-:W-:Y:S01]  /*6610*/  FMUL.FTZ R93, R93, R158.reuse ;  /* 0x0000009e5d5d7220 */ /* 0x080fe20000410000 */
[----:B------:R-:W-:Y:S01]  /*6620*/  FMUL.FTZ R96, R96, R158 ;  /* 0x0000009e60607220 */ /* 0x000fe20000410000 */
[----:B------:R-:W-:Y:S01]  /*6630*/  FMNMX.FTZ R0, R155, R0, !PT ;  /* 0x000000009b007209 */ /* 0x000fe20007810000 */
[-C--:B------:R-:W-:Y:S01]  /*6640*/  FMUL.FTZ R97, R97, R158.reuse ;  /* 0x0000009e61617220 */ /* 0x080fe20000410000 */
[-C--:B------:R-:W-:Y:S01]  /*6650*/  FMUL.FTZ R100, R100, R158.reuse ;  /* 0x0000009e64647220 */ /* 0x080fe20000410000 */
[----:B------:R-:W-:Y:S01]  /*6660*/  FMUL.FTZ R101, R101, R158 ;  /* 0x0000009e65657220 */ /* 0x000fe20000410000 */
[----:B------:R-:W-:Y:S01]  /*6670*/  FMNMX.FTZ R0, R9, R0, !PT ;  /* 0x0000000009007209 */ /* 0x000fe20007810000 */
[----:B------:R-:W4:Y:S01]  /*6680*/  MUFU.TANH R13, R13 ;  /* 0x0000000d000d7308 */ /* 0x000f220000002400 */
[-C--:B------:R-:W-:Y:S01]  /*6690*/  FMUL.FTZ R104, R104, R158.reuse ;  /* 0x0000009e68687220 */ /* 0x080fe20000410000 */
[----:B------:R-:W-:Y:S01]  /*66a0*/  FMUL.FTZ R105, R105, R158 ;  /* 0x0000009e69697220 */ /* 0x000fe20000410000 */
[----:B------:R-:W-:Y:S01]  /*66b0*/  FMNMX.FTZ R0, R10, R0, !PT ;  /* 0x000000000a007209 */ /* 0x000fe20007810000 */
[-C--:B------:R-:W-:Y:S01]  /*66c0*/  FMUL.FTZ R108, R108, R158.reuse ;  /* 0x0000009e6c6c7220 */ /* 0x080fe20000410000 */
[-C--:B------:R-:W-:Y:S01]  /*66d0*/  FMUL.FTZ R109, R109, R158.reuse ;  /* 0x0000009e6d6d7220 */ /* 0x080fe20000410000 */
[----:B------:R-:W-:Y:S01]  /*66e0*/  FMUL.FTZ R112, R112, R158 ;  /* 0x0000009e70707220 */ /* 0x000fe20000410000 */
[----:B------:R-:W-:Y:S01]  /*66f0*/  FMNMX.FTZ R0, R159, R0, !PT ;  /* 0x000000009f007209 */ /* 0x000fe20007810000 */
[----:B------:R-:W5:Y:S01]  /*6700*/  MUFU.TANH R14, R14 ;  /* 0x0000000e000e7308 */ /* 0x000f620000002400 */
[-C--:B------:R-:W-:Y:S01]  /*6710*/  FMUL.FTZ R113, R113, R158.reuse ;  /* 0x0000009e71717220 */ /* 0x080fe20000410000 */
[----:B------:R-:W-:Y:S01]  /*6720*/  FMUL.FTZ R116, R116, R158 ;  /* 0x0000009e74747220 */ /* 0x000fe20000410000 */
[----:B---3--:R-:W-:Y:S01]  /*6730*/  FMNMX.FTZ R0, R4, R0, !PT ;  /* 0x0000000004007209 */ /* 0x008fe20007810000 */
[-C--:B------:R-:W-:Y:S01]  /*6740*/  FMUL.FTZ R117, R117, R158.reuse ;  /* 0x0000009e75757220 */ /* 0x080fe20000410000 */
[-C--:B------:R-:W-:Y:S01]  /*6750*/  FMUL.FTZ R120, R120, R158.reuse ;  /* 0x0000009e78787220 */ /* 0x080fe20000410000 */
[----:B------:R-:W-:Y:S01]  /*6760*/  FMUL.FTZ R121, R121, R158 ;  /* 0x0000009e79797220 */ /* 0x000fe20000410000 */
[----:B-1----:R-:W-:Y:S01]  /*6770*/  FMNMX.FTZ R0, R11, R0, !PT ;  /* 0x000000000b007209 */ /* 0x002fe20007810000 */
[----:B------:R-:W1:Y:S01]  /*6780*/  MUFU.TANH R163, R163 ;  /* 0x000000a300a37308 */ /* 0x000e620000002400 */
[-C--:B------:R-:W-:Y:S01]  /*6790*/  FMUL.FTZ R124, R124, R158.reuse ;  /* 0x0000009e7c7c7220 */ /* 0x080fe20000410000 */
[----:B------:R-:W-:Y:S01]  /*67a0*/  FMUL.FTZ R125, R125, R158 ;  /* 0x0000009e7d7d7220 */ /* 0x000fe20000410000 */
[----:B--2---:R-:W-:Y:S01]  /*67b0*/  FMNMX.FTZ R0, R12, R0, !PT ;  /* 0x000000000c007209 */ /* 0x004fe20007810000 */
[-C--:B------:R-:W-:Y:S01]  /*67c0*/  FMUL.FTZ R128, R128, R158.reuse ;  /* 0x0000009e80807220 */ /* 0x080fe20000410000 */
[-C--:B------:R-:W-:Y:S01]  /*67d0*/  FMUL.FTZ R129, R129, R158.reuse ;  /* 0x0000009e81817220 */ /* 0x080fe20000410000 */
[----:B------:R-:W-:Y:S01]  /*67e0*/  FMUL.FTZ R132, R132, R158 ;  /* 0x0000009e84847220 */ /* 0x000fe20000410000 */
[----:B----4-:R-:W-:Y:S01]  /*67f0*/  FMNMX.FTZ R0, R13, R0, !PT ;  /* 0x000000000d007209 */ /* 0x010fe20007810000 */
[----:B------:R-:W2:Y:S01]  /*6800*/  MUFU.TANH R166, R166 ;  /* 0x000000a600a67308 */ /* 0x000ea20000002400 */
[-C--:B------:R-:W-:Y:S01]  /*6810*/  FMUL.FTZ R133, R133, R158.reuse ;  /* 0x0000009e85857220 */ /* 0x080fe20000410000 */
[----:B------:R-:W-:Y:S01]  /*6820*/  FMUL.FTZ R136, R136, R158 ;  /* 0x0000009e88887220 */ /* 0x000fe20000410000 */
[----:B-----5:R-:W-:Y:S01]  /*6830*/  FMNMX.FTZ R0, R14, R0, !PT ;  /* 0x000000000e007209 */ /* 0x020fe20007810000 */
[-C--:B------:R-:W-:Y:S01]  /*6840*/  FMUL.FTZ R137, R137, R158.reuse ;  /* 0x0000009e89897220 */ /* 0x080fe20000410000 */
[-C--:B------:R-:W-:Y:S01]  /*6850*/  FMUL.FTZ R140, R140, R158.reuse ;  /* 0x0000009e8c8c7220 */ /* 0x080fe20000410000 */
[-C--:B------:R-:W-:Y:S01]  /*6860*/  FMUL.FTZ R141, R141, R158.reuse ;  /* 0x0000009e8d8d7220 */ /* 0x080fe20000410000 */
[----:B------:R-:W-:Y:S01]  /*6870*/  FMUL.FTZ R144, R144, R158 ;  /* 0x0000009e90907220 */ /* 0x000fe20000410000 */
[----:B------:R-:W3:Y:S01]  /*6880*/  MUFU.TANH R167, R167 ;  /* 0x000000a700a77308 */ /* 0x000ee20000002400 */
[----:B-1----:R-:W-:Y:S01]  /*6890*/  FMNMX.FTZ R0, R163, R0, !PT ;  /* 0x00000000a3007209 */ /* 0x002fe20007810000 */
[-C--:B------:R-:W-:Y:S01]  /*68a0*/  FMUL.FTZ R145, R145, R158.reuse ;  /* 0x0000009e91917220 */ /* 0x080fe20000410000 */
[-C--:B------:R-:W-:Y:S01]  /*68b0*/  FMUL.FTZ R148, R148, R158.reuse ;  /* 0x0000009e94947220 */ /* 0x080fe20000410000 */
[----:B------:R-:W-:-:S04]  /*68c0*/  FMUL.FTZ R149, R149, R158 ;  /* 0x0000009e95957220 */ /* 0x000fc80000410000 */
[----:B------:R-:W1:Y:S01]  /*68d0*/  MUFU.TANH R170, R170 ;  /* 0x000000aa00aa7308 */ /* 0x000e620000002400 */
[----:B--2---:R-:W-:-:S07]  /*68e0*/  FMNMX.FTZ R0, R166, R0, !PT ;  /* 0x00000000a6007209 */ /* 0x004fce0007810000 */
[----:B------:R-:W2:Y:S01]  /*68f0*/  MUFU.TANH R171, R171 ;  /* 0x000000ab00ab7308 */ /* 0x000ea20000002400 */
[----:B---3--:R-:W-:-:S07]  /*6900*/  FMNMX.FTZ R0, R167, R0, !PT ;  /* 0x00000000a7007209 */ /* 0x008fce0007810000 */
[----:B------:R-:W3:Y:S01]  /*6910*/  MUFU.EX2 R15, R15 ;  /* 0x0000000f000f7308 */ /* 0x000ee20000000800 */
[----:B-1----:R-:W-:-:S07]  /*6920*/  FMNMX.FTZ R0, R170, R0, !PT ;  /* 0x00000000aa007209 */ /* 0x002fce0007810000 */
[----:B------:R-:W1:Y:S01]  /*6930*/  MUFU.EX2 R20, R20 ;  /* 0x0000001400147308 */ /* 0x000e620000000800 */
[----:B--2---:R-:W-:-:S04]  /*6940*/  FMNMX.FTZ R0, R171, R0, !PT ;  /* 0x00000000ab007209 */ /* 0x004fc80007810000 */
[----:B------:R-:W-:-:S03]  /*6950*/  FMNMX.FTZ R0, R172, R0, !PT ;  /* 0x00000000ac007209 */ /* 0x000fc60007810000 */
[----:B------:R-:W2:Y:S01]  /*6960*/  MUFU.EX2 R21, R21 ;  /* 0x0000001500157308 */ /* 0x000ea20000000800 */
[----:B---3--:R-:W-:Y:S01]  /*6970*/  FADD.FTZ R162, R15, R162 ;  /* 0x000000a20fa27221 */ /* 0x008fe20000010000 */
[----:B------:R-:W3:Y:S06]  /*6980*/  SHFL.BFLY PT, R173, R0, 0x2, 0x1f ;  /* 0x0c401f0000ad7f89 */ /* 0x000eec00000e0000 */
[----:B------:R-:W4:Y:S01]  /*6990*/  MUFU.EX2 R168, R168 ;  /* 0x000000a800a87308 */ /* 0x000f220000000800 */
[----:B-1----:R-:W-:-:S07]  /*69a0*/  FADD.FTZ R162, R20, R162 ;  /* 0x000000a214a27221 */ /* 0x002fce0000010000 */
[----:B------:R-:W1:Y:S01]  /*69b0*/  MUFU.EX2 R153, R153 ;  /* 0x0000009900997308 */ /* 0x000e620000000800 */
[----:B--2---:R-:W-:-:S07]  /*69c0*/  FADD.FTZ R162, R21, R162 ;  /* 0x000000a215a27221 */ /* 0x004fce0000010000 */
[----:B------:R-:W-:Y:S01]  /*69d0*/  MUFU.EX2 R169, R169 ;  /* 0x000000a900a97308 */ /* 0x000fe20000000800 */
[----:B----4-:R-:W-:Y:S01]  /*69e0*/  FADD.FTZ R162, R168, R162 ;  /* 0x000000a2a8a27221 */ /* 0x010fe20000010000 */
[----:B---3--:R-:W-:-:S05]  /*69f0*/  FMNMX.FTZ R0, R0, R173, !PT ;  /* 0x000000ad00007209 */ /* 0x008fca0007810000 */
[----:B------:R-:W2:Y:S01]  /*6a00*/  SHFL.BFLY PT, R175, R0, 0x1, 0x1f ;  /* 0x0c201f0000af7f89 */ /* 0x000ea200000e0000 */
[----:B------:R-:W-:Y:S01]  /*6a10*/  MUFU.EX2 R173, R160 ;  /* 0x000000a000ad7308 */ /* 0x000fe20000000800 */
[----:B-1----:R-:W-:-:S07]  /*6a20*/  FADD.FTZ R162, R153, R162 ;  /* 0x000000a299a27221 */ /* 0x002fce0000010000 */
[----:B------:R-:W1:Y:S08]  /*6a30*/  MUFU.EX2 R174, R161 ;  /* 0x000000a100ae7308 */ /* 0x000e700000000800 */
[----:B------:R1:W-:Y:S01]  /*6a40*/  MUFU.EX2 R161, R164 ;  /* 0x000000a400a17308 */ /* 0x0003e20000000800 */
[----:B--2---:R-:W-:-:S07]  /*6a50*/  FMNMX.FTZ R0, R0, R175, !PT ;  /* 0x000000af00007209 */ /* 0x004fce0007810000 */
[----:B------:R-:W-:Y:S01]  /*6a60*/  MUFU.EX2 R165, R165 ;  /* 0x000000a500a57308 */ /* 0x000fe20000000800 */
[----:B-1----:R-:W-:Y:S01]  /*6a70*/  F2FP.F16.F32.PACK_AB R164, R174, R173 ;  /* 0x000000adaea4723e */ /* 0x002fe200000000ff */
[C---:B------:R-:W-:Y:S01]  /*6a80*/  FADD.FTZ R8, -R0.reuse, R8 ;  /* 0x0000000800087221 */ /* 0x040fe20000010100 */
[----:B------:R-:W-:-:S03]  /*6a90*/  FMUL.FTZ R160, R0, UR21 ;  /* 0x0000001500a07c20 */ /* 0x000fc60008410000 */
[----:B------:R-:W-:Y:S01]  /*6aa0*/  FMUL.FTZ R8, R8, UR21 ;  /* 0x0000001508087c20 */ /* 0x000fe20008410000 */
        /* <DEDUP_REMOVED lines=8> */
[--C-:B------:R-:W-:Y:S01]  /*6b30*/  FFMA.FTZ R12, R12, UR21, -R160.reuse ;  /* 0x000000150c0c7c23 */ /* 0x100fe200080108a0 */
[--C-:B------:R-:W-:Y:S01]  /*6b40*/  FFMA.FTZ R13, R13, UR21, -R160.reuse ;  /* 0x000000150d0d7c23 */ /* 0x100fe200080108a0 */
[--C-:B------:R-:W-:Y:S01]  /*6b50*/  FFMA.FTZ R14, R14, UR21, -R160.reuse ;  /* 0x000000150e0e7c23 */ /* 0x100fe200080108a0 */
[--C-:B------:R-:W-:Y:S01]  /*6b60*/  FFMA.FTZ R163, R163, UR21, -R160.reuse ;  /* 0x00000015a3a37c23 */ /* 0x100fe200080108a0 */
[--C-:B------:R-:W-:Y:S01]  /*6b70*/  FFMA.FTZ R166, R166, UR21, -R160.reuse ;  /* 0x00000015a6a67c23 */ /* 0x100fe200080108a0 */
[----:B------:R-:W2:Y:S01]  /*6b80*/  MUFU.EX2 R157, R157 ;  /* 0x0000009d009d7308 */ /* 0x000ea20000000800 */
[--C-:B------:R-:W-:Y:S01]  /*6b90*/  FFMA.FTZ R167, R167, UR21, -R160.reuse ;  /* 0x00000015a7a77c23 */ /* 0x100fe200080108a0 */
[--C-:B------:R-:W-:Y:S01]  /*6ba0*/  FFMA.FTZ R170, R170, UR21, -R160.reuse ;  /* 0x00000015aaaa7c23 */ /* 0x100fe200080108a0 */
[--C-:B------:R-:W-:Y:S01]  /*6bb0*/  FFMA.FTZ R171, R171, UR21, -R160.reuse ;  /* 0x00000015abab7c23 */ /* 0x100fe200080108a0 */
[----:B------:R-:W-:-:S04]  /*6bc0*/  FFMA.FTZ R172, R172, UR21, -R160 ;  /* 0x00000015acac7c23 */ /* 0x000fc800080108a0 */
[----:B------:R-:W3:Y:S01]  /*6bd0*/  MUFU.EX2 R155, R155 ;  /* 0x0000009b009b7308 */ /* 0x000ee20000000800 */
[-C--:B-1----:R-:W-:Y:S01]  /*6be0*/  FMUL.FTZ R26, R26, R8.reuse ;  /* 0x000000081a1a7220 */ /* 0x082fe20000410000 */
[-C--:B------:R-:W-:Y:S01]  /*6bf0*/  FMUL.FTZ R27, R27, R8.reuse ;  /* 0x000000081b1b7220 */ /* 0x080fe20000410000 */
[-C--:B------:R-:W-:Y:S01]  /*6c00*/  FMUL.FTZ R30, R30, R8.reuse ;  /* 0x000000081e1e7220 */ /* 0x080fe20000410000 */
[-C--:B------:R-:W-:Y:S01]  /*6c10*/  FMUL.FTZ R31, R31, R8.reuse ;  /* 0x000000081f1f7220 */ /* 0x080fe20000410000 */
[-C--:B------:R-:W-:Y:S01]  /*6c20*/  FMUL.FTZ R34, R34, R8.reuse ;  /* 0x0000000822227220 */ /* 0x080fe20000410000 */
[-C--:B------:R-:W-:Y:S01]  /*6c30*/  FMUL.FTZ R35, R35, R8.reuse ;  /* 0x0000000823237220 */ /* 0x080fe20000410000 */
[-C--:B------:R-:W-:Y:S01]  /*6c40*/  FMUL.FTZ R38, R38, R8.reuse ;  /* 0x0000000826267220 */ /* 0x080fe20000410000 */
[----:B------:R1:W4:Y:S01]  /*6c50*/  MUFU.EX2 R175, R9 ;  /* 0x0000000900af7308 */ /* 0x0003220000000800 */
[----:B--2---:R-:W-:Y:S01]  /*6c60*/  FFMA.FTZ R5, R8, R5, R157 ;  /* 0x0000000508057223 */ /* 0x004fe2000001009d */
[-C--:B------:R-:W-:Y:S01]  /*6c70*/  FMUL.FTZ R39, R39, R8.reuse ;  /* 0x0000000827277220 */ /* 0x080fe20000410000 */
[-C--:B------:R-:W-:Y:S01]  /*6c80*/  FMUL.FTZ R42, R42, R8.reuse ;  /* 0x000000082a2a7220 */ /* 0x080fe20000410000 */
[-C--:B------:R-:W-:Y:S01]  /*6c90*/  FMUL.FTZ R43, R43, R8.reuse ;  /* 0x000000082b2b7220 */ /* 0x080fe20000410000 */
[-C--:B------:R-:W-:Y:S01]  /*6ca0*/  FMUL.FTZ R46, R46, R8.reuse ;  /* 0x000000082e2e7220 */ /* 0x080fe20000410000 */
[-C--:B------:R-:W-:Y:S01]  /*6cb0*/  FMUL.FTZ R47, R47, R8.reuse ;  /* 0x000000082f2f7220 */ /* 0x080fe20000410000 */
[----:B------:R-:W-:Y:S01]  /*6cc0*/  FMUL.FTZ R50, R50, R8 ;  /* 0x0000000832327220 */ /* 0x000fe20000410000 */
[----:B------:R2:W-:Y:S01]  /*6cd0*/  MUFU.EX2 R176, R4 ;  /* 0x0000000400b07308 */ /* 0x0005e20000000800 */
[----:B-1----:R-:W-:-:S02]  /*6ce0*/  IMAD.U32 R9, RZ, RZ, UR24 ;  /* 0x00000018ff097e24 */ /* 0x002fc4000f8e00ff */
[----:B---3--:R-:W-:Y:S01]  /*6cf0*/  FADD.FTZ R5, R155, R5 ;  /* 0x000000059b057221 */ /* 0x008fe20000010000 */
[-C--:B------:R-:W-:Y:S01]  /*6d00*/  FMUL.FTZ R51, R51, R8.reuse ;  /* 0x0000000833337220 */ /* 0x080fe20000410000 */
[-C--:B------:R-:W-:Y:S01]  /*6d10*/  FMUL.FTZ R54, R54, R8.reuse ;  /* 0x0000000836367220 */ /* 0x080fe20000410000 */
[----:B------:R-:W-:Y:S02]  /*6d20*/  @!P1 VIADD R160, R9, 0x28c40 ;  /* 0x00028c4009a09836 */ /* 0x000fe40000000000 */
[-C--:B------:R-:W-:Y:S01]  /*6d30*/  FMUL.FTZ R55, R55, R8.reuse ;  /* 0x0000000837377220 */ /* 0x080fe20000410000 */
[-C--:B------:R-:W-:Y:S01]  /*6d40*/  FMUL.FTZ R58, R58, R8.reuse ;  /* 0x000000083a3a7220 */ /* 0x080fe20000410000 */
[----:B------:R-:W1:Y:S01]  /*6d50*/  MUFU.EX2 R10, R10 ;  /* 0x0000000a000a7308 */ /* 0x000e620000000800 */
[----:B--2---:R-:W-:Y:S01]  /*6d60*/  IMAD.U32 R4, RZ, RZ, UR22 ;  /* 0x00000016ff047e24 */ /* 0x004fe2000f8e00ff */
[----:B------:R-:W-:Y:S01]  /*6d70*/  @!P1 PRMT R160, RZ, 0x654, R160 ;  /* 0x00000654ffa09816 */ /* 0x000fe200000000a0 */
[-C--:B------:R-:W-:Y:S01]  /*6d80*/  FMUL.FTZ R59, R59, R8.reuse ;  /* 0x000000083b3b7220 */ /* 0x080fe20000410000 */
[-C--:B------:R-:W-:Y:S01]  /*6d90*/  FMUL.FTZ R62, R62, R8.reuse ;  /* 0x000000083e3e7220 */ /* 0x080fe20000410000 */
[----:B------:R-:W-:Y:S01]  /*6da0*/  @!P2 IMAD R4, R4, 0x40, R16 ;  /* 0x000000400404a824 */ /* 0x000fe200078e0210 */
[----:B------:R2:W-:Y:S01]  /*6db0*/  @!P1 SYNCS.ARRIVE.TRANS64.RED.A1T0 RZ, [R160+URZ], RZ ;  /* 0x000000ffa0ff99a7 */ /* 0x0005e2000810043f */
[-C--:B------:R-:W-:Y:S01]  /*6dc0*/  FMUL.FTZ R63, R63, R8.reuse ;  /* 0x000000083f3f7220 */ /* 0x080fe20000410000 */
[----:B------:R-:W3:Y:S01]  /*6dd0*/  MUFU.EX2 R159, R159 ;  /* 0x0000009f009f7308 */ /* 0x000ee20000000800 */
[-C--:B------:R-:W-:Y:S01]  /*6de0*/  FMUL.FTZ R66, R66, R8.reuse ;  /* 0x0000000842427220 */ /* 0x080fe20000410000 */
[----:B------:R-:W-:Y:S01]  /*6df0*/  @!P2 LEA R4, R4, UR38, 0x2 ;  /* 0x000000260404ac11 */ /* 0x000fe2000f8e10ff */
[-C--:B------:R-:W-:Y:S01]  /*6e00*/  FMUL.FTZ R67, R67, R8.reuse ;  /* 0x0000000843437220 */ /* 0x080fe20000410000 */
[-C--:B------:R-:W-:Y:S01]  /*6e10*/  FMUL.FTZ R70, R70, R8.reuse ;  /* 0x0000000846467220 */ /* 0x080fe20000410000 */
[-C--:B------:R-:W-:Y:S01]  /*6e20*/  FMUL.FTZ R71, R71, R8.reuse ;  /* 0x0000000847477220 */ /* 0x080fe20000410000 */
[----:B--2---:R-:W-:Y:S01]  /*6e30*/  F2FP.F16.F32.PACK_AB R160, R168, R21 ;  /* 0x00000015a8a0723e */ /* 0x004fe200000000ff */
[----:B------:R2:W-:Y:S01]  /*6e40*/  @!P2 STS [R4+0x28800], R158 ;  /* 0x0288009e0400a388 */ /* 0x0005e20000000800 */
[----:B------:R-:W5:Y:S01]  /*6e50*/  MUFU.EX2 R11, R11 ;  /* 0x0000000b000b7308 */ /* 0x000f620000000800 */
[-C--:B------:R-:W-:Y:S01]  /*6e60*/  FMUL.FTZ R74, R74, R8.reuse ;  /* 0x000000084a4a7220 */ /* 0x080fe20000410000 */
[-C--:B------:R-:W-:Y:S01]  /*6e70*/  FMUL.FTZ R75, R75, R8.reuse ;  /* 0x000000084b4b7220 */ /* 0x080fe20000410000 */
[----:B------:R0:W-:Y:S01]  /*6e80*/  @!P2 STS [R4+0x28820], R8 ;  /* 0x028820080400a388 */ /* 0x0001e20000000800 */
[-C--:B------:R-:W-:Y:S01]  /*6e90*/  FMUL.FTZ R78, R78, R8.reuse ;  /* 0x000000084e4e7220 */ /* 0x080fe20000410000 */
[-C--:B------:R-:W-:Y:S01]  /*6ea0*/  FMUL.FTZ R79, R79, R8.reuse ;  /* 0x000000084f4f7220 */ /* 0x080fe20000410000 */
[-C--:B------:R-:W-:Y:S01]  /*6eb0*/  FMUL.FTZ R82, R82, R8.reuse ;  /* 0x0000000852527220 */ /* 0x080fe20000410000 */
[-C--:B------:R-:W-:Y:S01]  /*6ec0*/  FMUL.FTZ R83, R83, R8.reuse ;  /* 0x0000000853537220 */ /* 0x080fe20000410000 */
[----:B------:R-:W5:Y:S01]  /*6ed0*/  MUFU.EX2 R12, R12 ;  /* 0x0000000c000c7308 */ /* 0x000f620000000800 */
[----:B--2---:R-:W-:Y:S01]  /*6ee0*/  F2FP.F16.F32.PACK_AB R158, R20, R15 ;  /* 0x0000000f149e723e */ /* 0x004fe200000000ff */
[----:B----4-:R-:W-:Y:S01]  /*6ef0*/  FADD.FTZ R15, R175, R5 ;  /* 0x00000005af0f7221 */ /* 0x010fe20000010000 */
[-C--:B------:R-:W-:Y:S01]  /*6f00*/  FMUL.FTZ R86, R86, R8.reuse ;  /* 0x0000000856567220 */ /* 0x080fe20000410000 */
[-C--:B------:R-:W-:Y:S01]  /*6f10*/  FMUL.FTZ R87, R87, R8.reuse ;  /* 0x0000000857577220 */ /* 0x080fe20000410000 */
[C---:B0-----:R-:W-:Y:S01]  /*6f20*/  FADD.FTZ R4, R169.reuse, R162 ;  /* 0x000000a2a9047221 */ /* 0x041fe20000010000 */
[----:B-1----:R-:W-:Y:S01]  /*6f30*/  FADD.FTZ R15, R10, R15 ;  /* 0x0000000f0a0f7221 */ /* 0x002fe20000010000 */
[----:B------:R-:W-:Y:S01]  /*6f40*/  F2FP.F16.F32.PACK_AB R162, R169, R153 ;  /* 0x00000099a9a2723e */ /* 0x000fe200000000ff */
[----:B------:R-:W0:Y:S01]  /*6f50*/  MUFU.EX2 R13, R13 ;  /* 0x0000000d000d7308 */ /* 0x000e220000000800 */
[----:B------:R-:W-:Y:S01]  /*6f60*/  FADD.FTZ R4, R173, R4 ;  /* 0x00000004ad047221 */ /* 0x000fe20000010000 */
[----:B---3--:R-:W-:Y:S01]  /*6f70*/  FADD.FTZ R15, R159, R15 ;  /* 0x0000000f9f0f7221 */ /* 0x008fe20000010000 */
[----:B------:R-:W-:Y:S01]  /*6f80*/  F2FP.F16.F32.PACK_AB R153, R155, R157 ;  /* 0x0000009d9b99723e */ /* 0x000fe200000000ff */
[-C--:B------:R-:W-:Y:S01]  /*6f90*/  FMUL.FTZ R90, R90, R8.reuse ;  /* 0x000000085a5a7220 */ /* 0x080fe20000410000 */
[----:B------:R-:W-:Y:S01]  /*6fa0*/  FADD.FTZ R4, R174, R4 ;  /* 0x00000004ae047221 */ /* 0x000fe20000010000 */
[----:B------:R-:W-:Y:S01]  /*6fb0*/  FADD.FTZ R15, R176, R15 ;  /* 0x0000000fb00f7221 */ /* 0x000fe20000010000 */
[----:B------:R-:W-:Y:S01]  /*6fc0*/  F2FP.F16.F32.PACK_AB R155, R10, R175 ;  /* 0x000000af0a9b723e */ /* 0x000fe200000000ff */
[----:B------:R-:W1:Y:S01]  /*6fd0*/  MUFU.EX2 R14, R14 ;  /* 0x0000000e000e7308 */ /* 0x000e620000000800 */
[----:B------:R-:W-:Y:S01]  /*6fe0*/  FADD.FTZ R4, R161, R4 ;  /* 0x00000004a1047221 */ /* 0x000fe20000010000 */
[----:B-----5:R-:W-:Y:S01]  /*6ff0*/  FADD.FTZ R15, R11, R15 ;  /* 0x0000000f0b0f7221 */ /* 0x020fe20000010000 */
[----:B------:R-:W-:Y:S01]  /*7000*/  BAR.SYNC.DEFER_BLOCKING 0xf, 0x100 ;  /* 0x03c4000000007b1d */ /* 0x000fe20000010000 */
[----:B------:R-:W-:Y:S01]  /*7010*/  F2FP.F16.F32.PACK_AB R157, R176, R159 ;  /* 0x0000009fb09d723e */ /* 0x000fe200000000ff */
[----:B------:R-:W-:Y:S01]  /*7020*/  FADD.FTZ R4, R165, R4 ;  /* 0x00000004a5047221 */ /* 0x000fe20000010000 */
[C---:B------:R-:W-:Y:S01]  /*7030*/  FADD.FTZ R15, R12.reuse, R15 ;  /* 0x0000000f0c0f7221 */ /* 0x040fe20000010000 */
[----:B------:R-:W-:Y:S01]  /*7040*/  F2FP.F16.F32.PACK_AB R159, R12, R11 ;  /* 0x0000000b0c9f723e */ /* 0x000fe200000000ff */
[-C--:B------:R-:W-:Y:S01]  /*7050*/  FMUL.FTZ R91, R91, R8.reuse ;  /* 0x000000085b5b7220 */ /* 0x080fe20000410000 */
[----:B------:R-:W2:Y:S01]  /*7060*/  MUFU.EX2 R163, R163 ;  /* 0x000000a300a37308 */ /* 0x000ea20000000800 */
[----:B0-----:R-:W-:Y:S01]  /*7070*/  FADD.FTZ R15, R13, R15 ;  /* 0x0000000f0d0f7221 */ /* 0x001fe20000010000 */
[-C--:B------:R-:W-:Y:S01]  /*7080*/  FMUL.FTZ R94, R94, R8.reuse ;  /* 0x000000085e5e7220 */ /* 0x080fe20000410000 */
[-C--:B------:R-:W-:Y:S01]  /*7090*/  FMUL.FTZ R95, R95, R8.reuse ;  /* 0x000000085f5f7220 */ /* 0x080fe20000410000 */
[-C--:B------:R-:W-:Y:S01]  /*70a0*/  FMUL.FTZ R98, R98, R8.reuse ;  /* 0x0000000862627220 */ /* 0x080fe20000410000 */
[-C--:B------:R-:W-:Y:S01]  /*70b0*/  FMUL.FTZ R99, R99, R8.reuse ;  /* 0x0000000863637220 */ /* 0x080fe20000410000 */
[-C--:B------:R-:W-:Y:S01]  /*70c0*/  FMUL.FTZ R102, R102, R8.reuse ;  /* 0x0000000866667220 */ /* 0x080fe20000410000 */
[-C--:B------:R-:W-:Y:S01]  /*70d0*/  FMUL.FTZ R103, R103, R8.reuse ;  /* 0x0000000867677220 */ /* 0x080fe20000410000 */
[----:B------:R0:W3:Y:S01]  /*70e0*/  MUFU.EX2 R5, R166 ;  /* 0x000000a600057308 */ /* 0x0000e20000000800 */
[----:B-1----:R-:W-:Y:S01]  /*70f0*/  FADD.FTZ R15, R14, R15 ;  /* 0x0000000f0e0f7221 */ /* 0x002fe20000010000 */
[-C--:B------:R-:W-:Y:S01]  /*7100*/  FMUL.FTZ R106, R106, R8.reuse ;  /* 0x000000086a6a7220 */ /* 0x080fe20000410000 */
[-C--:B------:R-:W-:Y:S01]  /*7110*/  FMUL.FTZ R107, R107, R8.reuse ;  /* 0x000000086b6b7220 */ /* 0x080fe20000410000 */
[-C--:B------:R-:W-:Y:S01]  /*7120*/  FMUL.FTZ R110, R110, R8.reuse ;  /* 0x000000086e6e7220 */ /* 0x080fe20000410000 */
[-C--:B------:R-:W-:Y:S01]  /*7130*/  FMUL.FTZ R111, R111, R8.reuse ;  /* 0x000000086f6f7220 */ /* 0x080fe20000410000 */
[-C--:B------:R-:W-:Y:S01]  /*7140*/  FMUL.FTZ R114, R114, R8.reuse ;  /* 0x0000000872727220 */ /* 0x080fe20000410000 */
[-C--:B------:R-:W-:Y:S01]  /*7150*/  FMUL.FTZ R115, R115, R8.reuse ;  /* 0x0000000873737220 */ /* 0x080fe20000410000 */
[----:B------:R-:W-:Y:S01]  /*7160*/  MUFU.EX2 R170, R170 ;  /* 0x000000aa00aa7308 */ /* 0x000fe20000000800 */
[----:B0-----:R-:W-:Y:S01]  /*7170*/  F2FP.F16.F32.PACK_AB R166, R165, R161 ;  /* 0x000000a1a5a6723e */ /* 0x001fe200000000ff */
[----:B--2---:R-:W-:Y:S01]  /*7180*/  FADD.FTZ R15, R163, R15 ;  /* 0x0000000fa30f7221 */ /* 0x004fe20000010000 */
[----:B------:R-:W-:Y:S01]  /*7190*/  F2FP.F16.F32.PACK_AB R161, R14, R13 ;  /* 0x0000000d0ea1723e */ /* 0x000fe200000000ff */
[----:B------:R0:W-:Y:S01]  /*71a0*/  STSM.16.M88.4 [R18+0x26800], R152 ;  /* 0x0268009812007844 */ /* 0x0001e20000000200 */
[-C--:B------:R-:W-:Y:S01]  /*71b0*/  FMUL.FTZ R118, R118, R8.reuse ;  /* 0x0000000876767220 */ /* 0x080fe20000410000 */
[-C--:B------:R-:W-:Y:S01]  /*71c0*/  FMUL.FTZ R119, R119, R8.reuse ;  /* 0x0000000877777220 */ /* 0x080fe20000410000 */
[-C--:B------:R-:W-:Y:S01]  /*71d0*/  FMUL.FTZ R122, R122, R8.reuse ;  /* 0x000000087a7a7220 */ /* 0x080fe20000410000 */
[----:B------:R-:W1:Y:S01]  /*71e0*/  MUFU.EX2 R165, R167 ;  /* 0x000000a700a57308 */ /* 0x000e620000000800 */
[C---:B---3--:R-:W-:Y:S01]  /*71f0*/  FADD.FTZ R15, R5.reuse, R15 ;  /* 0x0000000f050f7221 */ /* 0x048fe20000010000 */
[----:B------:R-:W-:Y:S01]  /*7200*/  F2FP.F16.F32.PACK_AB R163, R5, R163 ;  /* 0x000000a305a3723e */ /* 0x000fe200000000ff */
[----:B------:R0:W-:Y:S01]  /*7210*/  STSM.16.M88.4 [R23], R156 ;  /* 0x0000009c17007844 */ /* 0x0001e20000000200 */
[-C--:B------:R-:W-:Y:S01]  /*7220*/  FMUL.FTZ R123, R123, R8.reuse ;  /* 0x000000087b7b7220 */ /* 0x080fe20000410000 */
[-C--:B------:R-:W-:Y:S01]  /*7230*/  FMUL.FTZ R126, R126, R8.reuse ;  /* 0x000000087e7e7220 */ /* 0x080fe20000410000 */
[-C--:B------:R-:W-:Y:S01]  /*7240*/  FMUL.FTZ R127, R127, R8.reuse ;  /* 0x000000087f7f7220 */ /* 0x080fe20000410000 */
[----:B------:R0:W-:Y:S01]  /*7250*/  STSM.16.M88.4 [R19], R160 ;  /* 0x000000a013007844 */ /* 0x0001e20000000200 */
        /* <DEDUP_REMOVED lines=8> */
[----:B------:R-:W3:Y:S01]  /*72e0*/  MUFU.EX2 R172, R172 ;  /* 0x000000ac00ac7308 */ /* 0x000ee20000000800 */
[----:B-1----:R-:W-:Y:S01]  /*72f0*/  FADD.FTZ R15, R165, R15 ;  /* 0x0000000fa50f7221 */ /* 0x002fe20000010000 */
[----:B------:R-:W-:Y:S01]  /*7300*/  F2FP.F16.F32.PACK_AB R165, R170, R165 ;  /* 0x000000a5aaa5723e */ /* 0x000fe200000000ff */
[-C--:B------:R-:W-:Y:S01]  /*7310*/  FMUL.FTZ R143, R143, R8.reuse ;  /* 0x000000088f8f7220 */ /* 0x080fe20000410000 */
[-C--:B------:R-:W-:Y:S01]  /*7320*/  FMUL.FTZ R146, R146, R8.reuse ;  /* 0x0000000892927220 */ /* 0x080fe20000410000 */
[----:B------:R-:W-:Y:S01]  /*7330*/  FADD.FTZ R15, R170, R15 ;  /* 0x0000000faa0f7221 */ /* 0x000fe20000010000 */
[-C--:B------:R-:W-:Y:S01]  /*7340*/  FMUL.FTZ R147, R147, R8.reuse ;  /* 0x0000000893937220 */ /* 0x080fe20000410000 */
[-C--:B------:R-:W-:Y:S01]  /*7350*/  FMUL.FTZ R150, R150, R8.reuse ;  /* 0x0000000896967220 */ /* 0x080fe20000410000 */
[----:B------:R-:W-:Y:S01]  /*7360*/  FMUL.FTZ R151, R151, R8 ;  /* 0x0000000897977220 */ /* 0x000fe20000410000 */
[----:B--2---:R-:W-:Y:S01]  /*7370*/  FADD.FTZ R15, R167, R15 ;  /* 0x0000000fa70f7221 */ /* 0x004fe20000010000 */
[----:B---3--:R-:W-:-:S03]  /*7380*/  F2FP.F16.F32.PACK_AB R167, R172, R167 ;  /* 0x000000a7aca7723e */ /* 0x008fc600000000ff */
[----:B------:R-:W-:Y:S02]  /*7390*/  FADD.FTZ R5, R172, R15 ;  /* 0x0000000fac057221 */ /* 0x000fe40000010000 */
[----:B------:R0:W-:Y:S01]  /*73a0*/  STSM.16.M88.4 [R22], R164 ;  /* 0x000000a416007844 */ /* 0x0001e20000000200 */
[----:B------:R-:W-:Y:S05]  /*73b0*/  @!P0 BRA `(.L_x_3404) ;  /* 0x0000000000048947 */ /* 0x000fea0003800000 */
[----:B------:R-:W-:Y:S01]  /*73c0*/  BPT.TRAP 0x1 ;  /* 0x000000040000795c */ /* 0x000fe20000300000 */
.L_x_3404:
[----:B------:R1:W2:Y:S01]  /*73d0*/  SYNCS.PHASECHK.TRANS64.TRYWAIT P2, [UR24+0x28c50], R7 ;  /* 0x028c5007ff0075a7 */ /* 0x0002a20008040158 */
[----:B------:R-:W-:Y:S05]  /*73e0*/  @!P0 BRA `(.L_x_3405) ;  /* 0x0000000000048947 */ /* 0x000fea0003800000 */
[----:B------:R-:W-:Y:S01]  /*73f0*/  BPT.TRAP 0x1 ;  /* 0x000000040000795c */ /* 0x000fe20000300000 */
.L_x_3405:
[----:B--2---:R-:W-:Y:S05]  /*7400*/  @P2 BRA `(.L_x_3406) ;  /* 0x0000000000082947 */ /* 0x004fea0003800000 */
[----:B------:R-:W2:Y:S02]  /*7410*/  SYNCS.PHASECHK.TRANS64.TRYWAIT P2, [UR24+0x28c50], R7 ;  /* 0x028c5007ff0075a7 */ /* 0x000ea40008040158 */
[----:B--2---:R-:W-:Y:S05]  /*7420*/  @!P2 BRA `(.L_x_3407) ;  /* 0x000000c800b8a947 */ /* 0x004fea0003800000 */
.L_x_3406:
[----:B------:R-:W-:Y:S01]  /*7430*/  ULEA UR10, UR37, UR54, 0xc ;  /* 0x00000036250a7291 */ /* 0x000fe2000f8e603f */
[----:B------:R-:W-:Y:S01]  /*7440*/  WARPGROUP.ARRIVE ;  /* 0x00000000000079c5 */ /* 0x000fe20000000000 */
[----:B------:R-:W-:Y:S01]  /*7450*/  UMOV UR7, 0x40000040 ;  /* 0x4000004000077882 */ /* 0x000fe20000000000 */
[----:B------:R-:W-:Y:S01]  /*7460*/  PLOP3.LUT P2, PT, PT, PT, UP0, 0x80, 0x0 ;  /* 0x000000000000781c */ /* 0x000fe20003f4f008 */
[----:B--2---:R-:W-:Y:S01]  /*7470*/  @!P1 VIADD R9, R9, 0x28c60 ;  /* 0x00028c6009099836 */ /* 0x004fe20000000000 */
[----:B------:R-:W-:Y:S01]  /*7480*/  UMOV UR22, UR37 ;  /* 0x0000002500167c82 */ /* 0x000fe20008000000 */
[----:B------:R-:W-:Y:S01]  /*7490*/  IMAD.MOV.U32 R8, RZ, RZ, R0 ;  /* 0x000000ffff087224 */ /* 0x000fe200078e0000 */
[----:B------:R-:W-:Y:S02]  /*74a0*/  UMOV UR6, UR10 ;  /* 0x0000000a00067c82 */ /* 0x000fe40008000000 */
[----:B------:R-:W-:Y:S01]  /*74b0*/  HGMMA.64x256x16.F32 R24, R152, gdesc[UR4].tnspB, R24, gsb0 ;  /* 0x43e0000498187df0 */ /* 0x000fe20008000818 */
[----:B------:R-:W-:Y:S01]  /*74c0*/  UIADD3 UR6, UR10, 0x80, URZ ;  /* 0x000000800a067890 */ /* 0x000fe2000fffe03f */
[----:B------:R-:W-:Y:S01]  /*74d0*/  @!P1 PRMT R9, RZ, 0x654, R9 ;  /* 0x00000654ff099816 */ /* 0x000fe20000000009 */
[----:B------:R-:W-:Y:S01]  /*74e0*/  UMOV UR7, 0x40000040 ;  /* 0x4000004000077882 */ /* 0x000fe20000000000 */
[----:B------:R-:W-:-:S02]  /*74f0*/  WARPGROUP.DEPBAR.LE gsb0, 0x0 ;  /* 0x00008000000079c5 */ /* 0x000fc40000010000 */
[----:B------:R-:W-:-:S15]  /*7500*/  WARPGROUP.ARRIVE ;  /* 0x00000000000079c5 */ /* 0x000fde0000000000 */
[----:B------:R-:W-:-:S07]  /*7510*/  NOP ;  /* 0x0000000000007918 */ /* 0x000fce0000000000 */
        /* <DEDUP_REMOVED lines=22> */
[----:B------:R2:W-:Y:S02]  /*7680*/  @!P1 SYNCS.ARRIVE.TRANS64.RED.A1T0 RZ, [R9+URZ], RZ ;  /* 0x000000ff09ff99a7 */ /* 0x0005e4000810043f */
[----:B--2---:R-:W-:Y:S01]  /*7690*/  IMAD.MOV.U32 R9, RZ, RZ, R6 ;  /* 0x000000ffff097224 */ /* 0x004fe200078e0006 */
[----:B------:R-:W-:Y:S06]  /*76a0*/  @P2 BRA `(.L_x_3408) ;  /* 0xffffffe000d02947 */ /* 0x000fec000383ffff */
.L_x_3399:
[----:B------:R-:W2:Y:S01]  /*76b0*/  SHFL.BFLY PT, R3, R4, 0x2, 0x1f ;  /* 0x0c401f0004037f89 */ /* 0x000ea200000e0000 */
[----:B------:R-:W-:Y:S08]  /*76c0*/  BAR.ARV 0x8, 0x100 ;  /* 0x0204000000007b1d */ /* 0x000ff00000002000 */
[----:B------:R-:W-:Y:S01]  /*76d0*/  BAR.SYNC.DEFER_BLOCKING 0xf, 0x100 ;  /* 0x03c4000000007b1d */ /* 0x000fe20000010000 */
[----:B------:R-:W-:Y:S01]  /*76e0*/  ISETP.NE.AND P2, PT, R17, RZ, PT ;  /* 0x000000ff1100720c */ /* 0x000fe20003f45270 */
[----:B------:R-:W-:Y:S01]  /*76f0*/  IMAD.MOV.U32 R13, RZ, RZ, -0x800000 ;  /* 0xff800000ff0d7424 */ /* 0x000fe200078e00ff */
[----:B------:R-:W-:Y:S01]  /*7700*/  UIADD3 UR48, UR48, 0x1, URZ ;  /* 0x0000000130307890 */ /* 0x000fe2000fffe03f */
[----:B------:R-:W-:-:S02]  /*7710*/  IMAD.MOV.U32 R12, RZ, RZ, -0x800000 ;  /* 0xff800000ff0c7424 */ /* 0x000fc400078e00ff */
[----:B------:R-:W4:Y:S01]  /*7720*/  SHFL.BFLY PT, R10, R5, 0x2, 0x1f ;  /* 0x0c401f00050a7f89 */ /* 0x000f2200000e0000 */
[----:B--2---:R-:W-:Y:S01]  /*7730*/  FADD.FTZ R3, R3, R4 ;  /* 0x0000000403037221 */ /* 0x004fe20000010000 */
[----:B------:R-:W-:-:S04]  /*7740*/  IMAD.MOV.U32 R4, RZ, RZ, RZ ;  /* 0x000000ffff047224 */ /* 0x000fc800078e00ff */
[----:B------:R-:W2:Y:S01]  /*7750*/  SHFL.BFLY PT, R8, R3, 0x1, 0x1f ;  /* 0x0c201f0003087f89 */ /* 0x000ea200000e0000 */
[----:B----4-:R-:W-:Y:S01]  /*7760*/  FADD.FTZ R10, R10, R5 ;  /* 0x000000050a0a7221 */ /* 0x010fe20000010000 */
[----:B------:R-:W-:-:S04]  /*7770*/  IMAD.U32 R5, RZ, RZ, UR21 ;  /* 0x00000015ff057e24 */ /* 0x000fc8000f8e00ff */
[----:B01----:R-:W0:Y:S01]  /*7780*/  SHFL.BFLY PT, R7, R10, 0x1, 0x1f ;  /* 0x0c201f000a077f89 */ /* 0x003e2200000e0000 */
[----:B--2---:R-:W-:Y:S01]  /*7790*/  FADD.FTZ R9, R3, R8 ;  /* 0x0000000803097221 */ /* 0x004fe20000010000 */
[----:B------:R-:W-:-:S04]  /*77a0*/  IMAD.MOV.U32 R3, RZ, RZ, RZ ;  /* 0x000000ffff037224 */ /* 0x000fc800078e00ff */
[----:B------:R-:W-:-:S13]  /*77b0*/  FSETP.NE.FTZ.AND P0, PT, R9, RZ, PT ;  /* 0x000000ff0900720b */ /* 0x000fda0003f15000 */
[----:B------:R-:W1:Y:S01]  /*77c0*/  @P0 MUFU.LG2 R8, R9 ;  /* 0x0000000900080308 */ /* 0x000e620000000c00 */
[----:B------:R-:W-:Y:S01]  /*77d0*/  @P0 FMUL.FTZ R5, R5, 0.69314718246459960938 ;  /* 0x3f31721805050820 */ /* 0x000fe20000410000 */
[----:B0-----:R-:W-:-:S05]  /*77e0*/  FADD.FTZ R7, R10, R7 ;  /* 0x000000070a077221 */ /* 0x001fca0000010000 */
[----:B------:R-:W-:Y:S01]  /*77f0*/  FSETP.NE.FTZ.AND P1, PT, R7, RZ, PT ;  /* 0x000000ff0700720b */ /* 0x000fe20003f35000 */
[----:B------:R-:W0:Y:S01]  /*7800*/  @P0 MUFU.RCP R4, R9 ;  /* 0x0000000900040308 */ /* 0x000e220000001000 */
[----:B-1----:R-:W-:-:S11]  /*7810*/  @P0 FMUL.FTZ R8, R8, 0.69314718246459960938 ;  /* 0x3f31721808080820 */ /* 0x002fd60000410000 */
[----:B------:R-:W1:Y:S01]  /*7820*/  @P1 MUFU.RCP R3, R7 ;  /* 0x0000000700031308 */ /* 0x000e620000001000 */
[----:B------:R-:W-:Y:S01]  /*7830*/  @P0 FFMA.FTZ R13, R5, R6, R8 ;  /* 0x00000006050d0223 */ /* 0x000fe20000010008 */
[----:B------:R-:W-:Y:S01]  /*7840*/  IMAD.U32 R5, RZ, RZ, UR37 ;  /* 0x00000025ff057e24 */ /* 0x000fe2000f8e00ff */
[----:B------:R-:W-:Y:S01]  /*7850*/  UIADD3 UR37, UR37, 0x1, URZ ;  /* 0x0000000125257890 */ /* 0x000fe2000fffe03f */
[----:B------:R-:W-:Y:S01]  /*7860*/  PLOP3.LUT P0, PT, PT, PT, PT, 0x8, 0x0 ;  /* 0x000000000000781c */ /* 0x000fe20003f0e170 */
[-C--:B0-----:R-:W-:Y:S01]  /*7870*/  FMUL.FTZ R24, R24, R4.reuse ;  /* 0x0000000418187220 */ /* 0x081fe20000410000 */
[----:B------:R-:W-:Y:S02]  /*7880*/  @!P2 IMAD R5, R5, 0x40, R16 ;  /* 0x000000400505a824 */ /* 0x000fe400078e0210 */
[-C--:B------:R-:W-:Y:S01]  /*7890*/  FMUL.FTZ R25, R25, R4.reuse ;  /* 0x0000000419197220 */ /* 0x080fe20000410000 */
[-C--:B------:R-:W-:Y:S01]  /*78a0*/  FMUL.FTZ R28, R28, R4.reuse ;  /* 0x000000041c1c7220 */ /* 0x080fe20000410000 */
[-C--:B------:R-:W-:Y:S01]  /*78b0*/  FMUL.FTZ R29, R29, R4.reuse ;  /* 0x000000041d1d7220 */ /* 0x080fe20000410000 */
[-C--:B------:R-:W-:Y:S01]  /*78c0*/  FMUL.FTZ R32, R32, R4.reuse ;  /* 0x0000000420207220 */ /* 0x080fe20000410000 */
[----:B------:R-:W-:Y:S01]  /*78d0*/  @!P2 LEA R6, R5, UR38, 0x2 ;  /* 0x000000260506ac11 */ /* 0x000fe2000f8e10ff */
[-C--:B------:R-:W-:Y:S01]  /*78e0*/  FMUL.FTZ R33, R33, R4.reuse ;  /* 0x0000000421217220 */ /* 0x080fe20000410000 */
[----:B------:R-:W0:Y:S01]  /*78f0*/  @P1 MUFU.LG2 R5, R7 ;  /* 0x0000000700051308 */ /* 0x000e220000000c00 */
[-C--:B------:R-:W-:Y:S01]  /*7900*/  FMUL.FTZ R36, R36, R4.reuse ;  /* 0x0000000424247220 */ /* 0x080fe20000410000 */
[-C--:B------:R-:W-:Y:S01]  /*7910*/  FMUL.FTZ R37, R37, R4.reuse ;  /* 0x0000000425257220 */ /* 0x080fe20000410000 */
[----:B------:R2:W-:Y:S01]  /*7920*/  @!P2 STS [R6+0x28800], R4 ;  /* 0x028800040600a388 */ /* 0x0005e20000000800 */
[-C--:B------:R-:W-:Y:S01]  /*7930*/  FMUL.FTZ R40, R40, R4.reuse ;  /* 0x0000000428287220 */ /* 0x080fe20000410000 */
[-C--:B------:R-:W-:Y:S01]  /*7940*/  FMUL.FTZ R41, R41, R4.reuse ;  /* 0x0000000429297220 */ /* 0x080fe20000410000 */
[-C--:B------:R-:W-:Y:S01]  /*7950*/  FMUL.FTZ R44, R44, R4.reuse ;  /* 0x000000042c2c7220 */ /* 0x080fe20000410000 */
[----:B-1----:R1:W-:Y:S01]  /*7960*/  @!P2 STS [R6+0x28820], R3 ;  /* 0x028820030600a388 */ /* 0x0023e20000000800 */
        /* <DEDUP_REMOVED lines=53> */
[----:B--2---:R-:W-:Y:S01]  /*7cc0*/  IMAD.U32 R4, RZ, RZ, UR21 ;  /* 0x00000015ff047e24 */ /* 0x004fe2000f8e00ff */
[----:B------:R-:W-:Y:S01]  /*7cd0*/  UISETP.NE.AND UP0, UPT, UR37, 0x2, UPT ;  /* 0x000000022500788c */ /* 0x000fe2000bf05270 */
[----:B0-----:R-:W-:Y:S01]  /*7ce0*/  @P1 FMUL.FTZ R5, R5, 0.69314718246459960938 ;  /* 0x3f31721805051820 */ /* 0x001fe20000410000 */
[-C--:B------:R-:W-:Y:S01]  /*7cf0*/  FMUL.FTZ R26, R26, R3.reuse ;  /* 0x000000031a1a7220 */ /* 0x080fe20000410000 */
[----:B------:R-:W-:Y:S01]  /*7d00*/  @P1 FMUL.FTZ R4, R4, 0.69314718246459960938 ;  /* 0x3f31721804041820 */ /* 0x000fe20000410000 */
[----:B------:R-:W-:Y:S01]  /*7d10*/  USEL UR4, URZ, 0x1, UP0 ;  /* 0x000000013f047887 */ /* 0x000fe20008000000 */
        /* <DEDUP_REMOVED lines=64> */
[----:B------:R-:W-:-:S02]  /*8120*/  USEL UR37, UR37, URZ, UP0 ;  /* 0x0000003f25257287 */ /* 0x000fc40008000000 */
[----:B------:R-:W-:Y:S01]  /*8130*/  ULOP3.LUT UR47, UR47, UR4, URZ, 0x3c, !UPT ;  /* 0x000000042f2f7292 */ /* 0x000fe2000f8e3c3f */
[----:B-1----:R-:W-:Y:S11]  /*8140*/  BAR.ARV 0xe, 0x100 ;  /* 0x0384000000007b1d */ /* 0x002ff60000002000 */
.L_x_3379:
[----:B------:R-:W0:Y:S08]  /*8150*/  S2UR UR4, SR_CgaCtaId ;  /* 0x00000000000479c3 */ /* 0x000e300000008800 */
[----:B------:R-:W-:Y:S06]  /*8160*/  BAR.SYNC.DEFER_BLOCKING 0x5, 0x180 ;  /* 0x0146000000007b1d */ /* 0x000fec0000010000 */
[----:B------:R-:W-:Y:S01]  /*8170*/  UMOV UR38, 0x400 ;  /* 0x0000040000267882 */ /* 0x000fe20000000000 */
[----:B------:R-:W-:Y:S01]  /*8180*/  BSSY B0, `(.L_x_3409) ;  /* 0x0000498000007945 */ /* 0x000fe20003800000 */
[----:B0-----:R-:W-:-:S09]  /*8190*/  ULEA UR38, UR4, UR38, 0x18 ;  /* 0x0000002604267291 */ /* 0x001fd2000f8ec03f */
[----:B------:R-:W0:Y:S02]  /*81a0*/  LDS.128 R4, [UR38+0x28cd0] ;  /* 0x028cd026ff047984 */ /* 0x000e240008000c00 */
[----:B0-----:R-:W-:Y:S02]  /*81b0*/  R2UR UR5, R5 ;  /* 0x00000000050572ca */ /* 0x001fe400000e0000 */
[----:B------:R-:W-:Y:S02]  /*81c0*/  R2UR UR6, R6 ;  /* 0x00000000060672ca */ /* 0x000fe400000e0000 */
[----:B------:R-:W-:Y:S01]  /*81d0*/  R2UR UR7, R7 ;  /* 0x00000000070772ca */ /* 0x000fe200000e0000 */
[----:B------:R-:W-:Y:S06]  /*81e0*/  BAR.ARV 0x4, 0x180 ;  /* 0x0106000000007b1d */ /* 0x000fec0000002000 */
[----:B------:R-:W-:Y:S08]  /*81f0*/  @P0 BRA `(.L_x_3410) ;  /* 0x0000003800440947 */ /* 0x000ff00003800000 */
[----:B------:R-:W2:Y:S01]  /*8200*/  LDL R0, [R1+0x50] ;  /* 0x0000500001007983 */ /* 0x000ea20000100800 */
[----:B------:R-:W0:Y:S01]  /*8210*/  S2UR UR4, SR_SWINHI ;  /* 0x00000000000479c3 */ /* 0x000e220000002f00 */
[----:B------:R-:W-:Y:S01]  /*8220*/  F2FP.F16.F32.PACK_AB R6, R29, R28 ;  /* 0x0000001c1d06723e */ /* 0x000fe200000000ff */
[----:B------:R-:W-:Y:S01]  /*8230*/  USHF.L.U64.HI UR12, UR39, 0x2, UR42 ;  /* 0x00000002270c7899 */ /* 0x000fe2000801022a */
[----:B------:R-:W-:Y:S01]  /*8240*/  F2FP.F16.F32.PACK_AB R7, R31, R30 ;  /* 0x0000001e1f07723e */ /* 0x000fe200000000ff */
[----:B------:R-:W-:Y:S01]  /*8250*/  ULDC.64 UR10, c[0x0][0xc00] ;  /* 0x00030000000a7ab9 */ /* 0x000fe20000000a00 */
[----:B------:R-:W-:Y:S02]  /*8260*/  F2FP.F16.F32.PACK_AB R9, R35, R34 ;  /* 0x000000222309723e */ /* 0x000fe400000000ff */
[----:B------:R-:W-:Y:S02]  /*8270*/  F2FP.F16.F32.PACK_AB R10, R37, R36 ;  /* 0x00000024250a723e */ /* 0x000fe400000000ff */
[----:B------:R-:W-:Y:S01]  /*8280*/  F2FP.F16.F32.PACK_AB R11, R39, R38 ;  /* 0x00000026270b723e */ /* 0x000fe200000000ff */
[----:B------:R-:W-:Y:S01]  /*8290*/  UMOV UR8, UR38 ;  /* 0x0000002600087c82 */ /* 0x000fe20008000000 */
[----:B0-----:R-:W-:Y:S01]  /*82a0*/  UMOV UR9, UR4 ;  /* 0x0000000400097c82 */ /* 0x001fe20008000000 */
[----:B------:R-:W-:Y:S01]  /*82b0*/  USHF.L.U32 UR4, UR39, 0x2, URZ ;  /* 0x0000000227047899 */ /* 0x000fe2000800063f */
[----:B------:R-:W-:-:S02]  /*82c0*/  IMAD.U32 R14, RZ, RZ, UR8 ;  /* 0x00000008ff0e7e24 */ /* 0x000fc4000f8e00ff */
[----:B------:R-:W-:Y:S01]  /*82d0*/  IMAD.U32 R15, RZ, RZ, UR9 ;  /* 0x00000009ff0f7e24 */ /* 0x000fe2000f8e00ff */
[----:B------:R-:W-:Y:S02]  /*82e0*/  ULDC.64 UR8, c[0x0][0xc08] ;  /* 0x0003020000087ab9 */ /* 0x000fe40000000a00 */
[----:B------:R-:W-:-:S04]  /*82f0*/  UISETP.NE.U32.AND UP0, UPT, UR8, URZ, UPT ;  /* 0x0000003f0800728c */ /* 0x000fc8000bf05070 */
[----:B------:R-:W-:Y:S01]  /*8300*/  UISETP.NE.AND.EX UP0, UPT, UR9, URZ, UPT, UP0 ;  /* 0x0000003f0900728c */ /* 0x000fe2000bf05300 */
[----:B------:R-:W-:Y:S05]  /*8310*/  BAR.SYNC.DEFER_BLOCKING 0x1, 0x100 ;  /* 0x0044000000007b1d */ /* 0x000fea0000010000 */
[----:B------:R-:W-:-:S05]  /*8320*/  PLOP3.LUT P1, PT, PT, PT, UP0, 0x80, 0x0 ;  /* 0x000000000000781c */ /* 0x000fca0003f2f008 */
[----:B------:R-:W-:-:S04]  /*8330*/  @UP0 UIADD3 UR8, UP1, UR4, UR8, URZ ;  /* 0x0000000804080290 */ /* 0x000fc8000ff3e03f */
[----:B------:R-:W-:Y:S02]  /*8340*/  @UP0 UIADD3.X UR9, UR12, UR9, URZ, UP1, !UPT ;  /* 0x000000090c090290 */ /* 0x000fe40008ffe43f */
[----:B------:R-:W-:Y:S01]  /*8350*/  UIADD3 UR4, UP0, UR4, UR10, URZ ;  /* 0x0000000a04047290 */ /* 0x000fe2000ff1e03f */
[----:B--2---:R-:W-:-:S03]  /*8360*/  IMAD.WIDE R20, R0, 0x2, R14 ;  /* 0x0000000200147825 */ /* 0x004fc600078e020e */
[C---:B------:R-:W-:Y:S02]  /*8370*/  LOP3.LUT R5, R20.reuse, 0x380, RZ, 0xc0, !PT ;  /* 0x0000038014057812 */ /* 0x040fe400078ec0ff */
[----:B------:R-:W-:Y:S02]  /*8380*/  IADD3 R8, P0, R20, 0x20, RZ ;  /* 0x0000002014087810 */ /* 0x000fe40007f1e0ff */
[----:B------:R-:W-:Y:S02]  /*8390*/  SHF.R.U64 R5, R5, 0x3, RZ ;  /* 0x0000000305057819 */ /* 0x000fe400000012ff */
[----:B------:R-:W-:Y:S02]  /*83a0*/  LOP3.LUT R3, R8, 0x380, RZ, 0xc0, !PT ;  /* 0x0000038008037812 */ /* 0x000fe400078ec0ff */
[----:B------:R-:W-:Y:S01]  /*83b0*/  LOP3.LUT R4, R5, R20, RZ, 0x3c, !PT ;  /* 0x0000001405047212 */ /* 0x000fe200078e3cff */
[----:B------:R-:W-:Y:S01]  /*83c0*/  IMAD.MOV.U32 R5, RZ, RZ, R21 ;  /* 0x000000ffff057224 */ /* 0x000fe200078e0015 */
[----:B------:R-:W-:-:S04]  /*83d0*/  SHF.R.U64 R3, R3, 0x3, RZ ;  /* 0x0000000303037819 */ /* 0x000fc800000012ff */
[----:B------:R-:W-:Y:S02]  /*83e0*/  MOV R0, R4 ;  /* 0x0000000400007202 */ /* 0x000fe40000000f00 */
[----:B------:R-:W-:Y:S02]  /*83f0*/  F2FP.F16.F32.PACK_AB R4, R25, R24 ;  /* 0x000000181904723e */ /* 0x000fe400000000ff */
[----:B------:R-:W-:-:S05]  /*8400*/  F2FP.F16.F32.PACK_AB R5, R27, R26 ;  /* 0x0000001a1b05723e */ /* 0x000fca00000000ff */
[----:B------:R0:W-:Y:S02]  /*8410*/  STSM.16.M88.4 [R0], R4 ;  /* 0x0000000400007844 */ /* 0x0001e40000000200 */
[----:B0-----:R-:W-:Y:S01]  /*8420*/  IMAD.X R5, RZ, RZ, R21, P0 ;  /* 0x000000ffff057224 */ /* 0x001fe200000e0615 */
[----:B------:R-:W-:Y:S02]  /*8430*/  LOP3.LUT R4, R3, R8, RZ, 0x3c, !PT ;  /* 0x0000000803047212 */ /* 0x000fe400078e3cff */
[----:B------:R-:W-:Y:S02]  /*8440*/  F2FP.F16.F32.PACK_AB R8, R33, R32 ;  /* 0x000000202108723e */ /* 0x000fe400000000ff */
[----:B------:R-:W-:Y:S02]  /*8450*/  MOV R3, R4 ;  /* 0x0000000400037202 */ /* 0x000fe40000000f00 */
[----:B------:R-:W-:Y:S02]  /*8460*/  IADD3 R5, P0, R20, 0x40, RZ ;  /* 0x0000004014057810 */ /* 0x000fe40007f1e0ff */
[----:B------:R-:W-:Y:S01]  /*8470*/  F2FP.F16.F32.PACK_AB R6, R45, R44 ;  /* 0x0000002c2d06723e */ /* 0x000fe200000000ff */
[----:B------:R0:W-:Y:S01]  /*8480*/  STSM.16.M88.4 [R3], R8 ;  /* 0x0000000803007844 */ /* 0x0001e20000000200 */
[----:B------:R-:W-:-:S02]  /*8490*/  LOP3.LUT R4, R5, 0x380, RZ, 0xc0, !PT ;  /* 0x0000038005047812 */ /* 0x000fc400078ec0ff */
[----:B------:R-:W-:Y:S02]  /*84a0*/  F2FP.F16.F32.PACK_AB R7, R47, R46 ;  /* 0x0000002e2f07723e */ /* 0x000fe400000000ff */
[----:B------:R-:W-:-:S04]  /*84b0*/  SHF.R.U64 R4, R4, 0x3, RZ ;  /* 0x0000000304047819 */ /* 0x000fc800000012ff */
[----:B------:R-:W-:Y:S01]  /*84c0*/  LOP3.LUT R4, R4, R5, RZ, 0x3c, !PT ;  /* 0x0000000504047212 */ /* 0x000fe200078e3cff */
[----:B------:R-:W-:-:S05]  /*84d0*/  IMAD.X R5, RZ, RZ, R21, P0 ;  /* 0x000000ffff057224 */ /* 0x000fca00000e0615 */
[----:B------:R-:W-:Y:S02]  /*84e0*/  MOV R0, R4 ;  /* 0x0000000400007202 */ /* 0x000fe40000000f00 */
[----:B0-----:R-:W-:Y:S02]  /*84f0*/  IADD3 R8, P0, R20, 0x60, RZ ;  /* 0x0000006014087810 */ /* 0x001fe40007f1e0ff */
[----:B------:R-:W-:Y:S02]  /*8500*/  F2FP.F16.F32.PACK_AB R4, R41, R40 ;  /* 0x000000282904723e */ /* 0x000fe400000000ff */
[----:B------:R-:W-:Y:S02]  /*8510*/  LOP3.LUT R3, R8, 0x380, RZ, 0xc0, !PT ;  /* 0x0000038008037812 */ /* 0x000fe400078ec0ff */
[----:B------:R-:W-:Y:S02]  /*8520*/  F2FP.F16.F32.PACK_AB R5, R43, R42 ;  /* 0x0000002a2b05723e */ /* 0x000fe400000000ff */
[----:B------:R-:W-:-:S02]  /*8530*/  SHF.R.U64 R3, R3, 0x3, RZ ;  /* 0x0000000303037819 */ /* 0x000fc400000012ff */
[----:B------:R-:W-:Y:S01]  /*8540*/  F2FP.F16.F32.PACK_AB R9, R51, R50 ;  /* 0x000000323309723e */ /* 0x000fe200000000ff */
[----:B------:R0:W-:Y:S01]  /*8550*/  STSM.16.M88.4 [R0], R4 ;  /* 0x0000000400007844 */ /* 0x0001e20000000200 */
[----:B------:R-:W-:Y:S02]  /*8560*/  F2FP.F16.F32.PACK_AB R10, R53, R52 ;  /* 0x00000034350a723e */ /* 0x000fe400000000ff */
[----:B------:R-:W-:Y:S01]  /*8570*/  F2FP.F16.F32.PACK_AB R11, R55, R54 ;  /* 0x00000036370b723e */ /* 0x000fe200000000ff */
[----:B0-----:R-:W-:Y:S01]  /*8580*/  IMAD.X R5, RZ, RZ, R21, P0 ;  /* 0x000000ffff057224 */ /* 0x001fe200000e0615 */
[----:B------:R-:W-:Y:S02]  /*8590*/  LOP3.LUT R4, R3, R8, RZ, 0x3c, !PT ;  /* 0x0000000803047212 */ /* 0x000fe400078e3cff */
[----:B------:R-:W-:Y:S02]  /*85a0*/  F2FP.F16.F32.PACK_AB R8, R49, R48 ;  /* 0x000000303108723e */ /* 0x000fe400000000ff */
[----:B------:R-:W-:-:S02]  /*85b0*/  MOV R3, R4 ;  /* 0x0000000400037202 */ /* 0x000fc40000000f00 */
[----:B------:R-:W-:Y:S02]  /*85c0*/  IADD3 R5, P0, R20, 0x2000, RZ ;  /* 0x0000200014057810 */ /* 0x000fe40007f1e0ff */
[----:B------:R-:W-:Y:S01]  /*85d0*/  F2FP.F16.F32.PACK_AB R6, R61, R60 ;  /* 0x0000003c3d06723e */ /* 0x000fe200000000ff */
[----:B------:R0:W-:Y:S01]  /*85e0*/  STSM.16.M88.4 [R3], R8 ;  /* 0x0000000803007844 */ /* 0x0001e20000000200 */
[----:B------:R-:W-:Y:S02]  /*85f0*/  LOP3.LUT R4, R5, 0x380, RZ, 0xc0, !PT ;  /* 0x0000038005047812 */ /* 0x000fe400078ec0ff */
        /* <DEDUP_REMOVED lines=117> */
[----:B------:R-:W-:Y:S01]  /*8d50*/  LOP3.LUT R3, R8, 0x380, RZ, 0xc0, !PT ;  /* 0x0000038008037812 */ /* 0x000fe200078ec0ff */
[----:B------:R-:W-:Y:S01]  /*8d60*/  IMAD.X R21, RZ, RZ, R21, P0 ;  /* 0x000000ffff157224 */ /* 0x000fe200000e0615 */
[----:B------:R-:W-:Y:S02]  /*8d70*/  F2FP.F16.F32.PACK_AB R5, R139, R138 ;  /* 0x0000008a8b05723e */ /* 0x000fe400000000ff */
[----:B------:R-:W-:-:S02]  /*8d80*/  SHF.R.U64 R3, R3, 0x3, RZ ;  /* 0x0000000303037819 */ /* 0x000fc400000012ff */
[----:B------:R-:W-:Y:S01]  /*8d90*/  ISETP.NE.U32.AND P0, PT, RZ, UR10, PT ;  /* 0x0000000aff007c0c */ /* 0x000fe2000bf05070 */
[----:B------:R0:W-:Y:S01]  /*8da0*/  STSM.16.M88.4 [R0], R4 ;  /* 0x0000000400007844 */ /* 0x0001e20000000200 */
[----:B------:R-:W-:Y:S02]  /*8db0*/  LOP3.LUT R20, R3, R8, RZ, 0x3c, !PT ;  /* 0x0000000803147212 */ /* 0x000fe400078e3cff */
[----:B------:R-:W-:Y:S02]  /*8dc0*/  ISETP.NE.AND.EX P0, PT, RZ, UR11, PT, P0 ;  /* 0x0000000bff007c0c */ /* 0x000fe4000bf05300 */
[----:B------:R-:W-:Y:S02]  /*8dd0*/  MOV R20, R20 ;  /* 0x0000001400147202 */ /* 0x000fe40000000f00 */
[----:B0-----:R-:W-:Y:S02]  /*8de0*/  F2FP.F16.F32.PACK_AB R4, R145, R144 ;  /* 0x000000909104723e */ /* 0x001fe400000000ff */
[----:B------:R-:W-:-:S02]  /*8df0*/  F2FP.F16.F32.PACK_AB R5, R147, R146 ;  /* 0x000000929305723e */ /* 0x000fc400000000ff */
[----:B------:R-:W-:Y:S02]  /*8e00*/  F2FP.F16.F32.PACK_AB R6, R149, R148 ;  /* 0x000000949506723e */ /* 0x000fe400000000ff */
[----:B------:R-:W-:-:S05]  /*8e10*/  F2FP.F16.F32.PACK_AB R7, R151, R150 ;  /* 0x000000969707723e */ /* 0x000fca00000000ff */
[----:B------:R0:W-:Y:S02]  /*8e20*/  STSM.16.M88.4 [R20], R4 ;  /* 0x0000000414007844 */ /* 0x0001e40000000200 */
[----:B0-----:R-:W-:Y:S01]  /*8e30*/  IMAD.U32 R4, RZ, RZ, UR8 ;  /* 0x00000008ff047e24 */ /* 0x001fe2000f8e00ff */
[----:B------:R-:W-:Y:S01]  /*8e40*/  UIADD3.X UR8, UR12, UR11, URZ, UP0, !UPT ;  /* 0x0000000b0c087290 */ /* 0x000fe200087fe43f */
[----:B------:R-:W-:Y:S01]  /*8e50*/  IMAD.U32 R5, RZ, RZ, UR9 ;  /* 0x00000009ff057e24 */ /* 0x000fe2000f8e00ff */
[----:B------:R-:W-:Y:S06]  /*8e60*/  BAR.SYNC.DEFER_BLOCKING 0x1, 0x100 ;  /* 0x0044000000007b1d */ /* 0x000fec0000010000 */
[----:B------:R0:W2:Y:S02]  /*8e70*/  @P1 LDG.E R3, desc[UR40][R4.64] ;  /* 0x0000002804031981 */ /* 0x0000a4000c1e1900 */
[----:B0-----:R-:W-:Y:S01]  /*8e80*/  IMAD.U32 R4, RZ, RZ, UR4 ;  /* 0x00000004ff047e24 */ /* 0x001fe2000f8e00ff */
[----:B------:R-:W-:Y:S01]  /*8e90*/  UISETP.NE.AND UP0, UPT, UR46, URZ, UPT ;  /* 0x0000003f2e00728c */ /* 0x000fe2000bf05270 */
[----:B------:R-:W-:Y:S01]  /*8ea0*/  IMAD.U32 R5, RZ, RZ, UR8 ;  /* 0x00000008ff057e24 */ /* 0x000fe2000f8e00ff */
[----:B------:R-:W-:-:S04]  /*8eb0*/  ULDC UR4, c[0x0][0xad4] ;  /* 0x0002b50000047ab9 */ /* 0x000fc80000000800 */
[----:B------:R0:W5:Y:S01]  /*8ec0*/  @P0 LDG.E R0, desc[UR40][R4.64] ;  /* 0x0000002804000981 */ /* 0x000162000c1e1900 */
[----:B------:R-:W-:Y:S01]  /*8ed0*/  ULDC UR8, c[0x0][0xa88] ;  /* 0x0002a20000087ab9 */ /* 0x000fe20000000800 */
[----:B------:R-:W-:Y:S01]  /*8ee0*/  USEL UR46, UR46, UR4, UP0 ;  /* 0x000000042e2e7287 */ /* 0x000fe20008000000 */
[----:B--2---:R-:W-:Y:S01]  /*8ef0*/  @P1 R2UR UR8, R3 ;  /* 0x00000000030812ca */ /* 0x004fe200000e0000 */
[----:B0-----:R-:W-:-:S14]  /*8f00*/  @P1 BRA `(.L_x_3411) ;  /* 0x0000000000181947 */ /* 0x001fdc0003800000 */
[----:B------:R-:W-:Y:S05]  /*8f10*/  @!P0 BRA `(.L_x_3411) ;  /* 0x0000000000148947 */ /* 0x000fea0003800000 */
[----:B------:R-:W2:Y:S04]  /*8f20*/  LDG.E R6, desc[UR40][R4.64] ;  /* 0x0000002804067981 */ /* 0x000ea8000c1e1900 */
[----:B------:R-:W4:Y:S01]  /*8f30*/  LDG.E R3, desc[UR40][R4.64+0x4] ;  /* 0x0000042804037981 */ /* 0x000f22000c1e1900 */
[----:B--2---:R-:W-:Y:S02]  /*8f40*/  R2UR UR4, R6 ;  /* 0x00000000060472ca */ /* 0x004fe400000e0000 */
[----:B----4-:R-:W-:-:S13]  /*8f50*/  R2UR UR8, R3 ;  /* 0x00000000030872ca */ /* 0x010fda00000e0000 */
[----:B------:R-:W-:-:S12]  /*8f60*/  UIADD3 UR8, -UR4, UR8, URZ ;  /* 0x0000000804087290 */ /* 0x000fd8000fffe13f */
.L_x_3411:
[----:B------:R-:W0:Y:S01]  /*8f70*/  SHFL.IDX PT, R3, R220, RZ, 0x1f ;  /* 0x00001fffdc037589 */ /* 0x000e2200000e0000 */
[----:B------:R-:W-:Y:S01]  /*8f80*/  UMOV UR4, URZ ;  /* 0x0000003f00047c82 */ /* 0x000fe20008000000 */
[----:B-----5:R-:W-:Y:S01]  /*8f90*/  @P0 R2UR UR4, R0 ;  /* 0x00000000000402ca */ /* 0x020fe200000e0000 */
[----:B------:R-:W-:Y:S02]  /*8fa0*/  UISETP.NE.U32.AND UP0, UPT, UR10, URZ, UPT ;  /* 0x0000003f0a00728c */ /* 0x000fe4000bf05070 */
[----:B------:R-:W-:Y:S02]  /*8fb0*/  UISETP.GT.AND UP1, UPT, UR46, 0x1, UPT ;  /* 0x000000012e00788c */ /* 0x000fe4000bf24270 */
[----:B------:R-:W-:-:S04]  /*8fc0*/  UISETP.NE.AND.EX UP0, UPT, UR11, URZ, UPT, UP0 ;  /* 0x0000003f0b00728c */ /* 0x000fc8000bf05300 */
[----:B------:R-:W-:Y:S01]  /*8fd0*/  PLOP3.LUT P1, PT, PT, PT, UP1, 0x80, 0x0 ;  /* 0x000000000000781c */ /* 0x000fe20003f2f018 */
[----:B------:R-:W-:-:S03]  /*8fe0*/  USEL UR9, UR39, URZ, !UP0 ;  /* 0x0000003f27097287 */ /* 0x000fc6000c000000 */
[----:B------:R-:W-:Y:S01]  /*8ff0*/  USHF.R.S32.HI UR18, URZ, 0x1f, UR4 ;  /* 0x0000001f3f127899 */ /* 0x000fe20008011404 */
[----:B0-----:R-:W-:-:S13]  /*9000*/  ISETP.NE.AND P0, PT, R3, RZ, PT ;  /* 0x000000ff0300720c */ /* 0x001fda0003f05270 */
[----:B------:R-:W-:Y:S05]  /*9010*/  @P0 BRA `(.L_x_3412) ;  /* 0x0000000400080947 */ /* 0x000fea0003800000 */
[----:B------:R-:W2:Y:S01]  /*9020*/  LDL R6, [R1+0x48] ;  /* 0x0000480001067983 */ /* 0x000ea20000100800 */
[----:B------:R-:W0:Y:S01]  /*9030*/  LDC R0, c[0x0][0xbe8] ;  /* 0x0002fa00ff007b82 */ /* 0x000e220000000800 */
[----:B------:R-:W-:Y:S01]  /*9040*/  UISETP.GT.AND UP1, UPT, UR46, 0x1, UPT ;  /* 0x000000012e00788c */ /* 0x000fe2000bf24270 */
[----:B------:R-:W-:Y:S01]  /*9050*/  IMAD.U32 R9, RZ, RZ, UR43 ;  /* 0x0000002bff097e24 */ /* 0x000fe2000f8e00ff */
[----:B------:R-:W4:Y:S01]  /*9060*/  LDL R10, [R1+0x4c] ;  /* 0x00004c00010a7983 */ /* 0x000f220000100800 */
[----:B------:R-:W-:Y:S01]  /*9070*/  UMOV UR19, 0x9b8 ;  /* 0x000009b800137882 */ /* 0x000fe20000000000 */
[----:B0-----:R-:W-:Y:S01]  /*9080*/  ISETP.NE.AND P0, PT, R0, 0x1, PT ;  /* 0x000000010000780c */ /* 0x001fe20003f05270 */
[----:B------:R-:W-:Y:S02]  /*9090*/  USEL UR19, UR19, 0x978, UP1 ;  /* 0x0000097813137887 */ /* 0x000fe40008800000 */
[----:B------:R-:W-:-:S10]  /*90a0*/  UISETP.NE.U32.AND UP0, UPT, UR10, URZ, UPT ;  /* 0x0000003f0a00728c */ /* 0x000fd4000bf05070 */
[----:B------:R-:W0:Y:S08]  /*90b0*/  @P0 LDC R4, c[0x0][0xbec] ;  /* 0x0002fb00ff040b82 */ /* 0x000e300000000800 */
[----:B------:R-:W1:Y:S01]  /*90c0*/  @P0 LDC R5, c[0x0][0xbf0] ;  /* 0x0002fc00ff050b82 */ /* 0x000e620000000800 */
[----:B------:R-:W-:Y:S02]  /*90d0*/  UISETP.NE.AND.EX UP0, UPT, UR11, URZ, UPT, UP0 ;  /* 0x0000003f0b00728c */ /* 0x000fe4000bf05300 */
[----:B------:R-:W-:-:S02]  /*90e0*/  USEL UR16, UR45, URZ, UP1 ;  /* 0x0000003f2d107287 */ /* 0x000fc40008800000 */
[----:B------:R-:W-:Y:S01]  /*90f0*/  USEL UR39, UR39, URZ, !UP0 ;  /* 0x0000003f27277287 */ /* 0x000fe2000c000000 */
[----:B------:R-:W-:Y:S01]  /*9100*/  ULDC.64 UR14, c[0x0][UR19+0x228] ;  /* 0x00008a00130e7abb */ /* 0x000fe20008000a00 */
[----:B------:R-:W-:Y:S01]  /*9110*/  ULDC.64 UR12, c[0x0][UR19+0x220] ;  /* 0x00008800130c7abb */ /* 0x000fe20008000a00 */
[----:B------:R-:W-:Y:S02]  /*9120*/  UIMAD.WIDE.U32 UR20, UR14, UR16, URZ ;  /* 0x000000100e1472a5 */ /* 0x000fe4000f8e003f */
[----:B------:R-:W-:Y:S02]  /*9130*/  UIMAD UR22, UR15, UR16, URZ ;  /* 0x000000100f1672a4 */ /* 0x000fe4000f8e023f */
[----:B------:R-:W-:Y:S01]  /*9140*/  UIMAD.WIDE.U32 UR14, UR12, UR39, URZ ;  /* 0x000000270c0e72a5 */ /* 0x000fe2000f8e003f */
[----:B------:R-:W-:Y:S01]  /*9150*/  ULDC.64 UR10, c[0x0][UR19+0x218] ;  /* 0x00008600130a7abb */ /* 0x000fe20008000a00 */
[----:B------:R-:W-:Y:S02]  /*9160*/  USEL UR42, UR42, URZ, !UP0 ;  /* 0x0000003f2a2a7287 */ /* 0x000fe4000c000000 */
[----:B------:R-:W-:-:S02]  /*9170*/  UIMAD UR39, UR13, UR39, URZ ;  /* 0x000000270d2772a4 */ /* 0x000fc4000f8e023f */
[----:B------:R-:W-:Y:S02]  /*9180*/  UIMAD.WIDE.U32 UR16, UR10, UR44, URZ ;  /* 0x0000002c0a1072a5 */ /* 0x000fe4000f8e003f */
[----:B------:R-:W-:Y:S02]  /*9190*/  UIMAD UR10, UR11, UR44, URZ ;  /* 0x0000002c0b0a72a4 */ /* 0x000fe4000f8e023f */
[----:B------:R-:W-:Y:S02]  /*91a0*/  UIMAD UR39, UR12, UR42, UR39 ;  /* 0x0000002a0c2772a4 */ /* 0x000fe4000f8e0227 */
[----:B------:R-:W-:Y:S02]  /*91b0*/  UIADD3 UR22, UR21, UR22, URZ ;  /* 0x0000001615167290 */ /* 0x000fe4000fffe03f */
[----:B------:R-:W-:Y:S02]  /*91c0*/  UIADD3 UR11, UR17, UR10, URZ ;  /* 0x0000000a110b7290 */ /* 0x000fe4000fffe03f */
[----:B------:R-:W-:-:S02]  /*91d0*/  UIADD3 UR16, UP0, UP2, UR14, UR16, UR4 ;  /* 0x000000100e107290 */ /* 0x000fc4000fa1e004 */
[----:B------:R-:W-:-:S04]  /*91e0*/  UIADD3 UR10, UR15, UR39, URZ ;  /* 0x000000270f0a7290 */ /* 0x000fc8000fffe03f */
[----:B------:R-:W-:Y:S01]  /*91f0*/  UIADD3.X UR10, UR10, UR11, UR18, UP0, UP2 ;  /* 0x0000000b0a0a7290 */ /* 0x000fe200087e4412 */
[----:B------:R-:W-:Y:S02]  /*9200*/  IMAD.U32 R11, RZ, RZ, UR43 ;  /* 0x0000002bff0b7e24 */ /* 0x000fe4000f8e00ff */
[----:B--2---:R-:W-:-:S04]  /*9210*/  IMAD R9, R9, 0x40, R6 ;  /* 0x0000004009097824 */ /* 0x004fc800078e0206 */
[----:B0-----:R-:W-:-:S04]  /*9220*/  @P0 IMAD.HI.U32 R4, R9, R4, RZ ;  /* 0x0000000409040227 */ /* 0x001fc800078e00ff */
[----:B------:R-:W-:Y:S01]  /*9230*/  IMAD.MOV.U32 R3, RZ, RZ, R9 ;  /* 0x000000ffff037224 */ /* 0x000fe200078e0009 */
[----:B-1----:R-:W-:Y:S01]  /*9240*/  @P0 SHF.R.U32.HI R3, RZ, R5, R4 ;  /* 0x00000005ff030219 */ /* 0x002fe20000011604 */
[----:B------:R-:W-:Y:S02]  /*9250*/  IMAD.U32 R4, RZ, RZ, UR20 ;  /* 0x00000014ff047e24 */ /* 0x000fe4000f8e00ff */
[----:B------:R-:W-:Y:S02]  /*9260*/  IMAD.U32 R6, RZ, RZ, UR22 ;  /* 0x00000016ff067e24 */ /* 0x000fe4000f8e00ff */
[--C-:B------:R-:W-:Y:S01]  /*9270*/  IMAD.MOV R7, RZ, RZ, -R3.reuse ;  /* 0x000000ffff077224 */ /* 0x100fe200078e0a03 */
[----:B------:R-:W-:Y:S02]  /*9280*/  IADD3 R4, P0, P2, R3, UR16, R4 ;  /* 0x0000001003047c10 */ /* 0x000fe4000fa1e004 */
[----:B------:R-:W-:Y:S01]  /*9290*/  SHF.R.S32.HI R3, RZ, 0x1f, R3 ;  /* 0x0000001fff037819 */ /* 0x000fe20000011403 */
[----:B------:R-:W-:-:S03]  /*92a0*/  IMAD R7, R0, R7, R9 ;  /* 0x0000000700077224 */ /* 0x000fc600078e0209 */
[----:B------:R-:W-:Y:S01]  /*92b0*/  IADD3.X R5, R3, UR10, R6, P0, P2 ;  /* 0x0000000a03057c10 */ /* 0x000fe200087e4406 */
[----:B------:R-:W-:Y:S01]  /*92c0*/  ULDC.64 UR10, c[0x0][UR19+0x210] ;  /* 0x00008400130a7abb */ /* 0x000fe20008000a00 */
[----:B------:R-:W-:Y:S01]  /*92d0*/  SHF.R.S32.HI R3, RZ, 0x1f, R7 ;  /* 0x0000001fff037819 */ /* 0x000fe20000011407 */
[C---:B------:R-:W-:Y:S02]  /*92e0*/  IMAD R6, R7.reuse, UR11, RZ ;  /* 0x0000000b07067c24 */ /* 0x040fe4000f8e02ff */
[----:B------:R-:W-:-:S04]  /*92f0*/  IMAD.WIDE.U32 R4, R7, UR10, R4 ;  /* 0x0000000a07047c25 */ /* 0x000fc8000f8e0004 */
[----:B------:R-:W-:Y:S01]  /*9300*/  IMAD R3, R3, UR10, R6 ;  /* 0x0000000a03037c24 */ /* 0x000fe2000f8e0206 */
[----:B------:R-:W-:Y:S01]  /*9310*/  ULDC.64 UR10, c[0x0][0xba8] ;  /* 0x0002ea00000a7ab9 */ /* 0x000fe20000000a00 */
[----:B------:R-:W-:Y:S01]  /*9320*/  @!UP1 ULDC UR10, c[0x0][0xb50] ;  /* 0x0002d400000a9ab9 */ /* 0x000fe20000000800 */
[----:B------:R-:W-:Y:S01]  /*9330*/  @!UP1 ULDC UR11, c[0x0][0xb54] ;  /* 0x0002d500000b9ab9 */ /* 0x000fe20000000800 */
[----:B------:R-:W-:Y:S01]  /*9340*/  IMAD.IADD R3, R5, 0x1, R3 ;  /* 0x0000000105037824 */ /* 0x000fe200078e0203 */
[----:B------:R-:W-:-:S04]  /*9350*/  LEA R8, P0, R4, UR10, 0x2 ;  /* 0x0000000a04087c11 */ /* 0x000fc8000f8010ff */
[----:B------:R-:W-:Y:S01]  /*9360*/  LEA.HI.X R3, R4, UR11, R3, 0x2, P0 ;  /* 0x0000000b04037c11 */ /* 0x000fe200080f1403 */
[----:B----4-:R-:W-:Y:S01]  /*9370*/  IMAD.MOV R4, RZ, RZ, -R10 ;  /* 0x000000ffff047224 */ /* 0x010fe200078e0a0a */
[----:B------:R-:W-:Y:S01]  /*9380*/  SHFL.IDX PT, R6, R8, 0x1, 0x1c1f ;  /* 0x003c1f0008067f89 */ /* 0x000fe200000e0000 */
[----:B------:R-:W-:-:S03]  /*9390*/  IMAD R9, R0, UR8, RZ ;  /* 0x0000000800097c24 */ /* 0x000fc6000f8e02ff */
[----:B------:R-:W-:Y:S01]  /*93a0*/  ISETP.NE.AND P0, PT, R223, R4, PT ;  /* 0x00000004df00720c */ /* 0x000fe20003f05270 */
[----:B------:R-:W-:Y:S01]  /*93b0*/  SHFL.IDX PT, R5, R3, RZ, 0x1c1f ;  /* 0x001c1fff03057589 */ /* 0x000fe200000e0000 */
[----:B------:R-:W-:-:S03]  /*93c0*/  IMAD R0, R11, 0x40, R16 ;  /* 0x000000400b007824 */ /* 0x000fc600078e0210 */
[----:B------:R-:W0:Y:S04]  /*93d0*/  SHFL.IDX PT, R4, R8, RZ, 0x1c1f ;  /* 0x001c1fff08047589 */ /* 0x000e2800000e0000 */
[----:B------:R-:W1:Y:S01]  /*93e0*/  SHFL.IDX PT, R7, R3, 0x1, 0x1c1f ;  /* 0x003c1f0003077f89 */ /* 0x000e6200000e0000 */
[C---:B------:R-:W-:Y:S01]  /*93f0*/  ISETP.GE.OR P2, PT, R0.reuse, R9, P0 ;  /* 0x000000090000720c */ /* 0x040fe20000746670 */
[----:B------:R-:W-:-:S05]  /*9400*/  VIADD R0, R0, 0x8 ;  /* 0x0000000800007836 */ /* 0x000fca0000000000 */
[----:B------:R-:W-:-:S07]  /*9410*/  ISETP.GE.OR P0, PT, R0, R9, P0 ;  /* 0x000000090000720c */ /* 0x000fce0000706670 */
[----:B0-----:R0:W-:Y:S06]  /*9420*/  @!P2 ST.E desc[UR40][R4.64], R13 ;  /* 0x0000000d0400a985 */ /* 0x0011ec000c101928 */
[----:B-1----:R0:W-:Y:S02]  /*9430*/  @!P0 ST.E desc[UR40][R6.64], R12 ;  /* 0x0000000c06008985 */ /* 0x0021e4000c101928 */
.L_x_3412:
[----:B------:R-:W-:Y:S05]  /*9440*/  @P1 BRA `(.L_x_3413) ;  /* 0x0000001000541947 */ /* 0x000fea0003800000 */
[----:B------:R-:W1:Y:S01]  /*9450*/  S2R R0, SR_TID.X ;  /* 0x0000000000007919 */ /* 0x000e620000002100 */
[----:B------:R-:W2:Y:S01]  /*9460*/  LDC R80, c[0x0][0xbe8] ;  /* 0x0002fa00ff507b82 */ /* 0x000ea20000000800 */
[----:B------:R-:W-:Y:S01]  /*9470*/  ULDC UR14, c[0x0][0xac8] ;  /* 0x0002b200000e7ab9 */ /* 0x000fe20000000800 */
[----:B------:R-:W-:Y:S01]  /*9480*/  ULDC.64 UR12, c[0x0][0xaa0] ;  /* 0x0002a800000c7ab9 */ /* 0x000fe20000000a00 */
[----:B-1----:R-:W-:-:S05]  /*9490*/  VIADD R0, R0, 0xffffff80 ;  /* 0xffffff8000007836 */ /* 0x002fca0000000000 */
[----:B------:R-:W-:-:S04]  /*94a0*/  SHF.R.S32.HI R3, RZ, 0x1f, R0 ;  /* 0x0000001fff037819 */ /* 0x000fc80000011400 */
[----:B------:R-:W-:-:S04]  /*94b0*/  LEA.HI R20, R3, R0, RZ, 0x3 ;  /* 0x0000000003147211 */ /* 0x000fc800078f18ff */
[----:B------:R-:W-:-:S05]  /*94c0*/  SHF.R.S32.HI R3, RZ, 0x3, R20 ;  /* 0x00000003ff037819 */ /* 0x000fca0000011414 */
[----:B0-----:R-:W-:-:S04]  /*94d0*/  IMAD R5, R3, 0x40, R2 ;  /* 0x0000004003057824 */ /* 0x001fc800078e0202 */
[----:B------:R-:W-:-:S03]  /*94e0*/  IMAD.WIDE R14, R5, 0x2, R14 ;  /* 0x00000002050e7825 */ /* 0x000fc600078e020e */
[C---:B------:R-:W-:Y:S02]  /*94f0*/  IADD3 R33, P0, R14.reuse, 0x5000, RZ ;  /* 0x000050000e217810 */ /* 0x040fe40007f1e0ff */
[C---:B------:R-:W-:Y:S02]  /*9500*/  IADD3 R41, P2, R14.reuse, 0x7000, RZ ;  /* 0x000070000e297810 */ /* 0x040fe40007f5e0ff */
[----:B------:R-:W-:Y:S02]  /*9510*/  LOP3.LUT R32, R33, 0x380, RZ, 0xc0, !PT ;  /* 0x0000038021207812 */ /* 0x000fe400078ec0ff */
[----:B------:R-:W-:Y:S02]  /*9520*/  IADD3 R37, P1, R14, 0x6000, RZ ;  /* 0x000060000e257810 */ /* 0x000fe40007f3e0ff */
[----:B------:R-:W-:Y:S02]  /*9530*/  LOP3.LUT R40, R41, 0x380, RZ, 0xc0, !PT ;  /* 0x0000038029287812 */ /* 0x000fe400078ec0ff */
[----:B------:R-:W-:-:S02]  /*9540*/  SHF.R.U64 R32, R32, 0x3, RZ ;  /* 0x0000000320207819 */ /* 0x000fc400000012ff */
[----:B------:R-:W-:Y:S02]  /*9550*/  LOP3.LUT R36, R37, 0x380, RZ, 0xc0, !PT ;  /* 0x0000038025247812 */ /* 0x000fe400078ec0ff */
[----:B------:R-:W-:Y:S02]  /*9560*/  SHF.R.U64 R40, R40, 0x3, RZ ;  /* 0x0000000328287819 */ /* 0x000fe400000012ff */
[----:B------:R-:W-:Y:S01]  /*9570*/  LOP3.LUT R32, R32, R33, RZ, 0x3c, !PT ;  /* 0x0000002120207212 */ /* 0x000fe200078e3cff */
[--C-:B------:R-:W-:Y:S01]  /*9580*/  IMAD.X R33, RZ, RZ, R15.reuse, P0 ;  /* 0x000000ffff217224 */ /* 0x100fe200000e060f */
[----:B------:R-:W-:Y:S02]  /*9590*/  SHF.R.U64 R36, R36, 0x3, RZ ;  /* 0x0000000324247819 */ /* 0x000fe400000012ff */
[----:B------:R-:W-:Y:S02]  /*95a0*/  IADD3 R61, P0, R14, 0xc000, RZ ;  /* 0x0000c0000e3d7810 */ /* 0x000fe40007f1e0ff */
[----:B------:R-:W-:Y:S01]  /*95b0*/  LOP3.LUT R40, R40, R41, RZ, 0x3c, !PT ;  /* 0x0000002928287212 */ /* 0x000fe200078e3cff */
[--C-:B------:R-:W-:Y:S01]  /*95c0*/  IMAD.X R41, RZ, RZ, R15.reuse, P2 ;  /* 0x000000ffff297224 */ /* 0x100fe200010e060f */
[----:B------:R-:W-:Y:S01]  /*95d0*/  IADD3 R69, P2, R14, 0xe000, RZ ;  /* 0x0000e0000e457810 */ /* 0x000fe20007f5e0ff */
[----:B------:R-:W-:Y:S01]  /*95e0*/  UIMAD UR18, UR18, UR12, URZ ;  /* 0x0000000c121272a4 */ /* 0x000fe2000f8e023f */
[----:B------:R-:W-:Y:S01]  /*95f0*/  LOP3.LUT R36, R36, R37, RZ, 0x3c, !PT ;  /* 0x0000002524247212 */ /* 0x000fe200078e3cff */
[----:B------:R-:W-:Y:S01]  /*9600*/  IMAD.X R37, RZ, RZ, R15, P1 ;  /* 0x000000ffff257224 */ /* 0x000fe200008e060f */
[----:B------:R-:W-:Y:S01]  /*9610*/  LOP3.LUT R60, R61, 0x380, RZ, 0xc0, !PT ;  /* 0x000003803d3c7812 */ /* 0x000fe200078ec0ff */
[----:B------:R-:W-:Y:S01]  /*9620*/  UIMAD.WIDE.U32 UR10, UR4, UR12, URZ ;  /* 0x0000000c040a72a5 */ /* 0x000fe2000f8e003f */
[----:B------:R-:W-:Y:S01]  /*9630*/  IADD3 R65, P1, R14, 0xd000, RZ ;  /* 0x0000d0000e417810 */ /* 0x000fe20007f3e0ff */
[----:B------:R-:W-:Y:S01]  /*9640*/  IMAD.U32 R81, RZ, RZ, UR43 ;  /* 0x0000002bff517e24 */ /* 0x000fe2000f8e00ff */
[----:B------:R-:W-:-:S02]  /*9650*/  LOP3.LUT R68, R69, 0x380, RZ, 0xc0, !PT ;  /* 0x0000038045447812 */ /* 0x000fc400078ec0ff */
[----:B------:R-:W-:Y:S02]  /*9660*/  LOP3.LUT R77, R20, 0xfffffff8, RZ, 0xc0, !PT ;  /* 0xfffffff8144d7812 */ /* 0x000fe400078ec0ff */
[C---:B------:R-:W-:Y:S02]  /*9670*/  IADD3 R9, P3, R14.reuse, 0x1000, RZ ;  /* 0x000010000e097810 */ /* 0x040fe40007f7e0ff */
[C---:B------:R-:W-:Y:S02]  /*9680*/  IADD3 R13, P4, R14.reuse, 0x2000, RZ ;  /* 0x000020000e0d7810 */ /* 0x040fe40007f9e0ff */
[C---:B------:R-:W-:Y:S02]  /*9690*/  IADD3 R25, P5, R14.reuse, 0x3000, RZ ;  /* 0x000030000e197810 */ /* 0x040fe40007fbe0ff */
[----:B------:R-:W-:Y:S01]  /*96a0*/  IADD3 R29, P6, R14, 0x4000, RZ ;  /* 0x000040000e1d7810 */ /* 0x000fe20007fde0ff */
[----:B------:R-:W-:Y:S01]  /*96b0*/  UIMAD UR18, UR4, UR13, UR18 ;  /* 0x0000000d041272a4 */ /* 0x000fe2000f8e0212 */
[----:B------:R-:W-:Y:S01]  /*96c0*/  SHF.R.U64 R60, R60, 0x3, RZ ;  /* 0x000000033c3c7819 */ /* 0x000fe200000012ff */
[----:B------:R-:W5:Y:S01]  /*96d0*/  LD.E.128 R32, desc[UR40][R32.64] ;  /* 0x0000002820207980 */ /* 0x000f62000c101d00 */
[----:B------:R-:W-:Y:S01]  /*96e0*/  LOP3.LUT R64, R65, 0x380, RZ, 0xc0, !PT ;  /* 0x0000038041407812 */ /* 0x000fe200078ec0ff */
[----:B------:R-:W-:Y:S01]  /*96f0*/  ULDC.64 UR12, c[0x0][0xae8] ;  /* 0x0002ba00000c7ab9 */ /* 0x000fe20000000a00 */
[----:B------:R-:W-:Y:S01]  /*9700*/  SHF.R.U64 R68, R68, 0x3, RZ ;  /* 0x0000000344447819 */ /* 0x000fe200000012ff */
[----:B------:R-:W5:Y:S01]  /*9710*/  LD.E.128 R36, desc[UR40][R36.64] ;  /* 0x0000002824247980 */ /* 0x000f62000c101d00 */
[----:B------:R-:W-:Y:S01]  /*9720*/  LOP3.LUT R60, R60, R61, RZ, 0x3c, !PT ;  /* 0x0000003d3c3c7212 */ /* 0x000fe200078e3cff */
[----:B------:R-:W-:Y:S01]  /*9730*/  IMAD.X R61, RZ, RZ, R15, P0 ;  /* 0x000000ffff3d7224 */ /* 0x000fe200000e060f */
[----:B------:R-:W-:Y:S01]  /*9740*/  SHF.R.U64 R64, R64, 0x3, RZ ;  /* 0x0000000340407819 */ /* 0x000fe200000012ff */
[----:B------:R-:W5:Y:S01]  /*9750*/  LD.E.128 R40, desc[UR40][R40.64] ;  /* 0x0000002828287980 */ /* 0x000f62000c101d00 */
[----:B------:R-:W-:-:S02]  /*9760*/  ISETP.GE.AND P0, PT, R188, UR14, PT ;  /* 0x0000000ebc007c0c */ /* 0x000fc4000bf06270 */
[----:B------:R-:W-:Y:S01]  /*9770*/  LOP3.LUT R68, R68, R69, RZ, 0x3c, !PT ;  /* 0x0000004544447212 */ /* 0x000fe200078e3cff */
[--C-:B------:R-:W-:Y:S01]  /*9780*/  IMAD.X R69, RZ, RZ, R15.reuse, P2 ;  /* 0x000000ffff457224 */ /* 0x100fe200010e060f */
[----:B--2---:R-:W-:Y:S02]  /*9790*/  ISETP.NE.AND P2, PT, R80, 0x1, PT ;  /* 0x000000015000780c */ /* 0x004fe40003f45270 */
[----:B------:R-:W-:Y:S02]  /*97a0*/  LOP3.LUT R8, R9, 0x380, RZ, 0xc0, !PT ;  /* 0x0000038009087812 */ /* 0x000fe400078ec0ff */
[----:B------:R-:W-:Y:S02]  /*97b0*/  LOP3.LUT R12, R13, 0x380, RZ, 0xc0, !PT ;  /* 0x000003800d0c7812 */ /* 0x000fe400078ec0ff */
[----:B------:R-:W-:Y:S02]  /*97c0*/  LOP3.LUT R24, R25, 0x380, RZ, 0xc0, !PT ;  /* 0x0000038019187812 */ /* 0x000fe400078ec0ff */
[----:B------:R-:W-:Y:S01]  /*97d0*/  LOP3.LUT R28, R29, 0x380, RZ, 0xc0, !PT ;  /* 0x000003801d1c7812 */ /* 0x000fe200078ec0ff */
[----:B------:R-:W-:Y:S01]  /*97e0*/  UIADD3 UR11, UR11, UR18, URZ ;  /* 0x000000120b0b7290 */ /* 0x000fe2000fffe03f */
[----:B------:R-:W-:Y:S01]  /*97f0*/  LOP3.LUT R64, R64, R65, RZ, 0x3c, !PT ;  /* 0x0000004140407212 */ /* 0x000fe200078e3cff */
[----:B------:R-:W-:Y:S01]  /*9800*/  IMAD.X R65, RZ, RZ, R15, P1 ;  /* 0x000000ffff417224 */ /* 0x000fe200008e060f */
[----:B------:R-:W-:Y:S01]  /*9810*/  SEL R76, RZ, 0xffffffff, P0 ;  /* 0xffffffffff4c7807 */ /* 0x000fe20000000000 */
[----:B------:R-:W0:Y:S01]  /*9820*/  @P2 LDC R79, c[0x0][0xbf0] ;  /* 0x0002fc00ff4f2b82 */ /* 0x000e220000000800 */
[----:B------:R-:W-:Y:S01]  /*9830*/  ISETP.GE.AND P1, PT, R2, UR14, PT ;  /* 0x0000000e02007c0c */ /* 0x000fe2000bf26270 */
[----:B------:R-:W-:Y:S01]  /*9840*/  USHF.R.S32.HI UR4, URZ, 0x1f, UR9 ;  /* 0x0000001f3f047899 */ /* 0x000fe20008011409 */
[----:B------:R-:W-:Y:S01]  /*9850*/  SHF.R.U64 R8, R8, 0x3, RZ ;  /* 0x0000000308087819 */ /* 0x000fe200000012ff */
[----:B------:R-:W-:Y:S01]  /*9860*/  IMAD.SHL.U32 R76, R76, 0x2, RZ ;  /* 0x000000024c4c7824 */ /* 0x000fe200078e00ff */
[----:B------:R-:W-:Y:S01]  /*9870*/  SEL R21, RZ, 0x1, P1 ;  /* 0x00000001ff157807 */ /* 0x000fe20000800000 */
[----:B------:R-:W5:Y:S01]  /*9880*/  LD.E.128 R60, desc[UR40][R60.64] ;  /* 0x000000283c3c7980 */ /* 0x000f62000c101d00 */
[----:B------:R-:W-:-:S02]  /*9890*/  ISETP.GE.AND P0, PT, R187, UR14, PT ;  /* 0x0000000ebb007c0c */ /* 0x000fc4000bf06270 */
[----:B------:R-:W-:Y:S01]  /*98a0*/  LOP3.LUT R21, R76, 0x2, R21, 0xe2, !PT ;  /* 0x000000024c157812 */ /* 0x000fe200078ee215 */
[----:B------:R-:W-:Y:S01]  /*98b0*/  IMAD.IADD R76, R0, 0x1, -R77 ;  /* 0x00000001004c7824 */ /* 0x000fe200078e0a4d */
[----:B------:R-:W-:Y:S01]  /*98c0*/  LOP3.LUT R8, R8, R9, RZ, 0x3c, !PT ;  /* 0x0000000908087212 */ /* 0x000fe200078e3cff */
[----:B------:R-:W1:Y:S01]  /*98d0*/  @P2 LDC R77, c[0x0][0xbec] ;  /* 0x0002fb00ff4d2b82 */ /* 0x000e620000000800 */
[----:B------:R-:W-:Y:S01]  /*98e0*/  SEL R20, RZ, 0xffffffff, P0 ;  /* 0xffffffffff147807 */ /* 0x000fe20000000000 */
[----:B------:R-:W-:Y:S01]  /*98f0*/  IMAD.X R9, RZ, RZ, R15, P3 ;  /* 0x000000ffff097224 */ /* 0x000fe200018e060f */
[----:B------:R-:W-:Y:S01]  /*9900*/  ISETP.GE.AND P0, PT, R186, UR14, PT ;  /* 0x0000000eba007c0c */ /* 0x000fe2000bf06270 */
[----:B------:R-:W5:Y:S01]  /*9910*/  LD.E.128 R68, desc[UR40][R68.64] ;  /* 0x0000002844447980 */ /* 0x000f62000c101d00 */
[----:B------:R-:W-:Y:S01]  /*9920*/  IADD3 R45, P3, R14, 0x8000, RZ ;  /* 0x000080000e2d7810 */ /* 0x000fe20007f7e0ff */
[----:B------:R-:W-:Y:S01]  /*9930*/  IMAD.SHL.U32 R20, R20, 0x4, RZ ;  /* 0x0000000414147824 */ /* 0x000fe200078e00ff */
[----:B------:R-:W-:-:S02]  /*9940*/  SEL R0, RZ, 0xffffffff, P0 ;  /* 0xffffffffff007807 */ /* 0x000fc40000000000 */
[----:B------:R-:W-:Y:S02]  /*9950*/  SHF.R.U64 R12, R12, 0x3, RZ ;  /* 0x000000030c0c7819 */ /* 0x000fe400000012ff */
[----:B------:R-:W-:Y:S02]  /*9960*/  SHF.R.U64 R24, R24, 0x3, RZ ;  /* 0x0000000318187819 */ /* 0x000fe400000012ff */
[----:B------:R-:W-:Y:S01]  /*9970*/  SHF.R.U64 R28, R28, 0x3, RZ ;  /* 0x000000031c1c7819 */ /* 0x000fe200000012ff */
[----:B------:R-:W-:Y:S01]  /*9980*/  UIMAD.WIDE.U32 UR10, UR44, UR12, UR10 ;  /* 0x0000000c2c0a72a5 */ /* 0x000fe2000f8e000a */
[----:B------:R-:W-:Y:S01]  /*9990*/  LOP3.LUT R44, R45, 0x380, RZ, 0xc0, !PT ;  /* 0x000003802d2c7812 */ /* 0x000fe200078ec0ff */
[----:B------:R-:W5:Y:S01]  /*99a0*/  LD.E.128 R8, desc[UR40][R8.64] ;  /* 0x0000002808087980 */ /* 0x000f62000c101d00 */
[----:B------:R-:W-:Y:S01]  /*99b0*/  LOP3.LUT R21, R20, 0x4, R21, 0xe2, !PT ;  /* 0x0000000414157812 */ /* 0x000fe200078ee215 */
[----:B------:R-:W-:Y:S01]  /*99c0*/  IMAD.SHL.U32 R20, R0, 0x8, RZ ;  /* 0x0000000800147824 */ /* 0x000fe200078e00ff */
[----:B------:R-:W-:Y:S01]  /*99d0*/  SHF.R.U64 R44, R44, 0x3, RZ ;  /* 0x000000032c2c7819 */ /* 0x000fe200000012ff */
[----:B------:R-:W-:Y:S01]  /*99e0*/  IMAD R0, R76, 0x20, R3 ;  /* 0x000000204c007824 */ /* 0x000fe200078e0203 */
[----:B------:R-:W-:Y:S01]  /*99f0*/  ISETP.GE.AND P0, PT, R185, UR14, PT ;  /* 0x0000000eb9007c0c */ /* 0x000fe2000bf06270 */
[----:B------:R-:W5:Y:S01]  /*9a00*/  LD.E.128 R64, desc[UR40][R64.64] ;  /* 0x0000002840407980 */ /* 0x000f62000c101d00 */
[----:B------:R-:W-:Y:S01]  /*9a10*/  LOP3.LUT R12, R12, R13, RZ, 0x3c, !PT ;  /* 0x0000000d0c0c7212 */ /* 0x000fe200078e3cff */
[----:B------:R-:W-:Y:S01]  /*9a20*/  IMAD R78, R81, 0x40, R0 ;  /* 0x00000040514e7824 */ /* 0x000fe200078e0200 */
[----:B------:R-:W-:Y:S01]  /*9a30*/  LOP3.LUT R24, R24, R25, RZ, 0x3c, !PT ;  /* 0x0000001918187212 */ /* 0x000fe200078e3cff */
[--C-:B------:R-:W-:Y:S01]  /*9a40*/  IMAD.X R13, RZ, RZ, R15.reuse, P4 ;  /* 0x000000ffff0d7224 */ /* 0x100fe200020e060f */
[----:B------:R-:W-:Y:S01]  /*9a50*/  LOP3.LUT R28, R28, R29, RZ, 0x3c, !PT ;  /* 0x0000001d1c1c7212 */ /* 0x000fe200078e3cff */
[--C-:B------:R-:W-:Y:S01]  /*9a60*/  IMAD.X R25, RZ, RZ, R15.reuse, P5 ;  /* 0x000000ffff197224 */ /* 0x100fe200028e060f */
[----:B------:R-:W-:Y:S01]  /*9a70*/  LOP3.LUT R44, R44, R45, RZ, 0x3c, !PT ;  /* 0x0000002d2c2c7212 */ /* 0x000fe200078e3cff */
[----:B------:R-:W-:Y:S01]  /*9a80*/  IMAD.X R29, RZ, RZ, R15, P6 ;  /* 0x000000ffff1d7224 */ /* 0x000fe200030e060f */
[----:B------:R-:W-:Y:S01]  /*9a90*/  LOP3.LUT R21, R20, 0x8, R21, 0xe2, !PT ;  /* 0x0000000814157812 */ /* 0x000fe200078ee215 */
[----:B------:R-:W-:Y:S01]  /*9aa0*/  IMAD.X R45, RZ, RZ, R15, P3 ;  /* 0x000000ffff2d7224 */ /* 0x000fe200018e060f */
[C---:B------:R-:W-:Y:S01]  /*9ab0*/  IADD3 R49, P4, R14.reuse, 0x9000, RZ ;  /* 0x000090000e317810 */ /* 0x040fe20007f9e0ff */
[----:B------:R-:W-:Y:S01]  /*9ac0*/  UIMAD UR11, UR44, UR13, UR11 ;  /* 0x0000000d2c0b72a4 */ /* 0x000fe2000f8e020b */
[----:B------:R-:W-:Y:S01]  /*9ad0*/  IADD3 R53, P5, R14, 0xa000, RZ ;  /* 0x0000a0000e357810 */ /* 0x000fe20007fbe0ff */
[----:B-1----:R-:W-:Y:S01]  /*9ae0*/  @P2 IMAD.HI.U32 R0, R78, R77, RZ ;  /* 0x0000004d4e002227 */ /* 0x002fe200078e00ff */
[C---:B------:R-:W-:Y:S01]  /*9af0*/  IADD3 R57, P6, R14.reuse, 0xb000, RZ ;  /* 0x0000b0000e397810 */ /* 0x040fe20007fde0ff */
[----:B------:R-:W-:Y:S01]  /*9b00*/  ULDC.64 UR12, c[0x0][0xaf0] ;  /* 0x0002bc00000c7ab9 */ /* 0x000fe20000000a00 */
[----:B------:R-:W-:Y:S01]  /*9b10*/  SEL R20, RZ, 0xffffffff, P0 ;  /* 0xffffffffff147807 */ /* 0x000fe20000000000 */
[----:B------:R-:W5:Y:S01]  /*9b20*/  LD.E.128 R24, desc[UR40][R24.64] ;  /* 0x0000002818187980 */ /* 0x000f62000c101d00 */
[----:B------:R-:W-:Y:S01]  /*9b30*/  IADD3 R7, P3, R14, 0xf000, RZ ;  /* 0x0000f0000e077810 */ /* 0x000fe20007f7e0ff */
[----:B------:R-:W-:Y:S01]  /*9b40*/  UIMAD UR4, UR4, UR12, URZ ;  /* 0x0000000c040472a4 */ /* 0x000fe2000f8e023f */
[----:B------:R-:W-:Y:S01]  /*9b50*/  ISETP.GE.AND P0, PT, R184, UR14, PT ;  /* 0x0000000eb8007c0c */ /* 0x000fe2000bf06270 */
[----:B------:R-:W-:Y:S01]  /*9b60*/  IMAD.SHL.U32 R76, R20, 0x10, RZ ;  /* 0x00000010144c7824 */ /* 0x000fe200078e00ff */
[----:B------:R-:W-:Y:S01]  /*9b70*/  LOP3.LUT R48, R49, 0x380, RZ, 0xc0, !PT ;  /* 0x0000038031307812 */ /* 0x000fe200078ec0ff */
[----:B------:R-:W5:Y:S01]  /*9b80*/  LD.E.128 R28, desc[UR40][R28.64] ;  /* 0x000000281c1c7980 */ /* 0x000f62000c101d00 */
[----:B------:R-:W-:-:S02]  /*9b90*/  LOP3.LUT R52, R53, 0x380, RZ, 0xc0, !PT ;  /* 0x0000038035347812 */ /* 0x000fc400078ec0ff */
[----:B------:R-:W-:Y:S02]  /*9ba0*/  LOP3.LUT R56, R57, 0x380, RZ, 0xc0, !PT ;  /* 0x0000038039387812 */ /* 0x000fe400078ec0ff */
[----:B------:R-:W-:Y:S01]  /*9bb0*/  LOP3.LUT R5, R14, 0x380, RZ, 0xc0, !PT ;  /* 0x000003800e057812 */ /* 0x000fe200078ec0ff */
[----:B------:R-:W-:Y:S01]  /*9bc0*/  IMAD.MOV.U32 R77, RZ, RZ, R78 ;  /* 0x000000ffff4d7224 */ /* 0x000fe200078e004e */
[----:B------:R-:W-:Y:S01]  /*9bd0*/  LOP3.LUT R6, R7, 0x380, RZ, 0xc0, !PT ;  /* 0x0000038007067812 */ /* 0x000fe200078ec0ff */
[----:B------:R-:W-:Y:S01]  /*9be0*/  UIMAD.WIDE.U32 UR10, UR9, UR12, UR10 ;  /* 0x0000000c090a72a5 */ /* 0x000fe2000f8e000a */
[----:B------:R-:W-:Y:S01]  /*9bf0*/  SEL R20, RZ, 0xffffffff, P0 ;  /* 0xffffffffff147807 */ /* 0x000fe20000000000 */
[----:B------:R-:W-:Y:S01]  /*9c00*/  UIMAD UR4, UR9, UR13, UR4 ;  /* 0x0000000d090472a4 */ /* 0x000fe2000f8e0204 */
[----:B0-----:R-:W-:Y:S01]  /*9c10*/  @P2 SHF.R.U32.HI R77, RZ, R79, R0 ;  /* 0x0000004fff4d2219 */ /* 0x001fe20000011600 */
[----:B------:R-:W-:Y:S01]  /*9c20*/  IMAD.X R73, RZ, RZ, R15, P3 ;  /* 0x000000ffff497224 */ /* 0x000fe200018e060f */
[----:B------:R-:W-:Y:S01]  /*9c30*/  SHF.R.U64 R48, R48, 0x3, RZ ;  /* 0x0000000330307819 */ /* 0x000fe200000012ff */
[----:B------:R-:W5:Y:S01]  /*9c40*/  LD.E.128 R44, desc[UR40][R44.64] ;  /* 0x000000282c2c7980 */ /* 0x000f62000c101d00 */
[----:B------:R-:W-:-:S02]  /*9c50*/  SHF.R.U64 R52, R52, 0x3, RZ ;  /* 0x0000000334347819 */ /* 0x000fc400000012ff */
[----:B------:R-:W-:Y:S02]  /*9c60*/  SHF.R.U64 R56, R56, 0x3, RZ ;  /* 0x0000000338387819 */ /* 0x000fe400000012ff */
[----:B------:R-:W-:Y:S02]  /*9c70*/  SHF.R.U64 R5, R5, 0x3, RZ ;  /* 0x0000000305057819 */ /* 0x000fe400000012ff */
[----:B------:R-:W-:Y:S02]  /*9c80*/  SHF.R.U64 R6, R6, 0x3, RZ ;  /* 0x0000000306067819 */ /* 0x000fe400000012ff */
[----:B------:R-:W-:Y:S01]  /*9c90*/  LOP3.LUT R0, R76, 0x10, R21, 0xe2, !PT ;  /* 0x000000104c007812 */ /* 0x000fe200078ee215 */
[----:B------:R-:W-:Y:S01]  /*9ca0*/  UIADD3 UR4, UR11, UR4, URZ ;  /* 0x000000040b047290 */ /* 0x000fe2000fffe03f */
[--C-:B------:R-:W-:Y:S01]  /*9cb0*/  SHF.R.S32.HI R76, RZ, 0x1f, R77.reuse ;  /* 0x0000001fff4c7819 */ /* 0x100fe2000001144d */
[----:B------:R-:W-:Y:S01]  /*9cc0*/  IMAD.SHL.U32 R81, R20, 0x20, RZ ;  /* 0x0000002014517824 */ /* 0x000fe200078e00ff */
        /* <DEDUP_REMOVED lines=9> */
[----:B------:R-:W-:Y:S01]  /*9d60*/  IMAD.MOV.U32 R5, RZ, RZ, R15 ;  /* 0x000000ffff057224 */ /* 0x000fe200078e000f */
[----:B------:R-:W5:Y:S01]  /*9d70*/  LD.E.128 R48, desc[UR40][R48.64] ;  /* 0x0000002830307980 */ /* 0x000f62000c101d00 */
[----:B------:R-:W-:-:S02]  /*9d80*/  IMAD.U32 R20, RZ, RZ, UR10 ;  /* 0x0000000aff147e24 */ /* 0x000fc4000f8e00ff */
[----:B------:R-:W-:Y:S01]  /*9d90*/  IMAD.U32 R21, RZ, RZ, UR11 ;  /* 0x0000000bff157e24 */ /* 0x000fe2000f8e00ff */
[----:B------:R-:W-:Y:S01]  /*9da0*/  ULDC.64 UR10, c[0x0][0xae0] ;  /* 0x0002b800000a7ab9 */ /* 0x000fe20000000a00 */
[----:B------:R-:W-:Y:S01]  /*9db0*/  IMAD R79, R80, R79, R78 ;  /* 0x0000004f504f7224 */ /* 0x000fe200078e024e */
[----:B------:R-:W5:Y:S01]  /*9dc0*/  LD.E.128 R4, desc[UR40][R4.64] ;  /* 0x0000002804047980 */ /* 0x000f62000c101d00 */
[----:B------:R-:W-:Y:S01]  /*9dd0*/  IMAD R76, R76, UR10, RZ ;  /* 0x0000000a4c4c7c24 */ /* 0x000fe2000f8e02ff */
[----:B------:R-:W-:Y:S01]  /*9de0*/  LOP3.LUT R0, R81, 0x20, R0, 0xe2, !PT ;  /* 0x0000002051007812 */ /* 0x000fe200078ee200 */
[----:B------:R-:W-:Y:S01]  /*9df0*/  IMAD.U32 R21, RZ, RZ, UR4 ;  /* 0x00000004ff157e24 */ /* 0x000fe2000f8e00ff */
[----:B------:R-:W5:Y:S01]  /*9e00*/  LD.E.128 R12, desc[UR40][R12.64] ;  /* 0x000000280c0c7980 */ /* 0x000f62000c101d00 */
[----:B------:R-:W-:Y:S01]  /*9e10*/  IMAD R81, R77, UR11, R76 ;  /* 0x0000000b4d517c24 */ /* 0x000fe2000f8e024c */
[----:B------:R-:W-:Y:S02]  /*9e20*/  ISETP.GE.AND P0, PT, R222, UR14, PT ;  /* 0x0000000ede007c0c */ /* 0x000fe4000bf06270 */
[----:B------:R-:W5:Y:S01]  /*9e30*/  LD.E.128 R52, desc[UR40][R52.64] ;  /* 0x0000002834347980 */ /* 0x000f62000c101d00 */
[----:B------:R-:W-:-:S03]  /*9e40*/  SHF.R.S32.HI R76, RZ, 0x1f, R79 ;  /* 0x0000001fff4c7819 */ /* 0x000fc6000001144f */
[----:B------:R-:W5:Y:S01]  /*9e50*/  LD.E.128 R56, desc[UR40][R56.64] ;  /* 0x0000002838387980 */ /* 0x000f62000c101d00 */
[----:B------:R-:W-:Y:S01]  /*9e60*/  IMAD.WIDE.U32 R20, R77, UR10, R20 ;  /* 0x0000000a4d147c25 */ /* 0x000fe2000f8e0014 */
[----:B------:R-:W-:Y:S02]  /*9e70*/  ULDC.64 UR10, c[0x0][0xad8] ;  /* 0x0002b600000a7ab9 */ /* 0x000fe40000000a00 */
[----:B------:R-:W5:Y:S01]  /*9e80*/  LD.E.128 R72, desc[UR40][R72.64] ;  /* 0x0000002848487980 */ /* 0x000f62000c101d00 */
[----:B------:R-:W-:Y:S01]  /*9e90*/  IMAD.U32 R88, RZ, RZ, UR43 ;  /* 0x0000002bff587e24 */ /* 0x000fe2000f8e00ff */
[----:B------:R-:W-:Y:S01]  /*9ea0*/  @!PT LDS RZ, [RZ] ;  /* 0x00000000fffff984 */ /* 0x000fe20000000800 */
[----:B------:R-:W-:Y:S01]  /*9eb0*/  @!PT LDS RZ, [RZ] ;  /* 0x00000000fffff984 */ /* 0x000fe20000000800 */
[----:B------:R-:W-:Y:S01]  /*9ec0*/  @!PT LDS RZ, [RZ] ;  /* 0x00000000fffff984 */ /* 0x000fe20000000800 */
[----:B------:R-:W-:Y:S01]  /*9ed0*/  @!PT LDS RZ, [RZ] ;  /* 0x00000000fffff984 */ /* 0x000fe20000000800 */
[----:B------:R0:W-:Y:S06]  /*9ee0*/  MEMBAR.ALL.CTA ;  /* 0x0000000000007992 */ /* 0x0001ec0000008000 */
[----:B0-----:R-:W0:Y:S01]  /*9ef0*/  FENCE.VIEW.ASYNC.S ;  /* 0x00000000000073c6 */ /* 0x001e220000000000 */
[----:B------:R-:W-:Y:S01]  /*9f00*/  SEL R77, RZ, 0x40, P0 ;  /* 0x00000040ff4d7807 */ /* 0x000fe20000000000 */
[----:B------:R-:W-:Y:S01]  /*9f10*/  IMAD.IADD R21, R21, 0x1, R81 ;  /* 0x0000000115157824 */ /* 0x000fe200078e0251 */
[----:B------:R-:W-:Y:S01]  /*9f20*/  ISETP.GE.AND P0, PT, R221, UR14, PT ;  /* 0x0000000edd007c0c */ /* 0x000fe2000bf06270 */
[----:B------:R-:W-:-:S02]  /*9f30*/  IMAD R76, R76, UR10, RZ ;  /* 0x0000000a4c4c7c24 */ /* 0x000fc4000f8e02ff */
[----:B------:R-:W-:Y:S02]  /*9f40*/  IMAD R88, R88, 0x40, R3 ;  /* 0x0000004058587824 */ /* 0x000fe400078e0203 */
[----:B------:R-:W-:Y:S01]  /*9f50*/  IMAD R89, R80, UR8, RZ ;  /* 0x0000000850597c24 */ /* 0x000fe2000f8e02ff */
[----:B------:R-:W-:Y:S01]  /*9f60*/  LOP3.LUT R0, R0, R77, RZ, 0xfc, !PT ;  /* 0x0000004d00007212 */ /* 0x000fe200078efcff */
[C---:B------:R-:W-:Y:S01]  /*9f70*/  IMAD R77, R79.reuse, UR11, R76 ;  /* 0x0000000b4f4d7c24 */ /* 0x040fe2000f8e024c */
[----:B------:R-:W-:Y:S01]  /*9f80*/  UIADD3 UR4, UR38, 0x28c20, URZ ;  /* 0x00028c2026047890 */ /* 0x000fe2000fffe03f */
[----:B------:R-:W-:Y:S01]  /*9f90*/  IMAD.WIDE.U32 R20, R79, UR10, R20 ;  /* 0x0000000a4f147c25 */ /* 0x000fe2000f8e0014 */
[----:B------:R-:W-:Y:S01]  /*9fa0*/  SEL R3, RZ, 0x80, P0 ;  /* 0x00000080ff037807 */ /* 0x000fe20000000000 */
[----:B------:R-:W-:Y:S01]  /*9fb0*/  ULDC.64 UR10, c[0x0][0xa80] ;  /* 0x0002a000000a7ab9 */ /* 0x000fe20000000a00 */
[----:B------:R-:W-:Y:S01]  /*9fc0*/  ISETP.GE.AND P0, PT, R88, R89, PT ;  /* 0x000000595800720c */ /* 0x000fe20003f06270 */
[----:B------:R-:W-:Y:S01]  /*9fd0*/  IMAD.IADD R21, R21, 0x1, R77 ;  /* 0x0000000115157824 */ /* 0x000fe200078e024d */
[----:B------:R-:W-:Y:S01]  /*9fe0*/  UPRMT UR4, URZ, 0x654, UR4 ;  /* 0x000006543f047896 */ /* 0x000fe20008000004 */
[----:B------:R-:W-:-:S04]  /*9ff0*/  LEA R86, P1, R20, UR10, 0x1 ;  /* 0x0000000a14567c11 */ /* 0x000fc8000f8208ff */
[----:B------:R-:W-:Y:S01]  /*a000*/  LEA.HI.X R87, R20, UR11, R21, 0x1, P1 ;  /* 0x0000000b14577c11 */ /* 0x000fe200088f0c15 */
[----:B------:R-:W-:Y:S01]  /*a010*/  BSSY B1, `(.L_x_3414) ;  /* 0x000002c000017945 */ /* 0x000fe20003800000 */
[----:B0-----:R0:W1:Y:S02]  /*a020*/  SHFL.IDX PT, R20, R86, RZ, 0x181f ;  /* 0x00181fff56147589 */ /* 0x00106400000e0000 */
[----:B------:R-:W-:Y:S02]  /*a030*/  SYNCS.ARRIVE.TRANS64.RED.A1T0 RZ, [UR4], RZ ;  /* 0x000000ffffff79a7 */ /* 0x000fe40008100404 */
[----:B------:R0:W2:Y:S01]  /*a040*/  SHFL.IDX PT, R21, R87, RZ, 0x181f ;  /* 0x00181fff57157589 */ /* 0x0000a200000e0000 */
[----:B------:R-:W-:Y:S02]  /*a050*/  LOP3.LUT R3, R0, R3, RZ, 0xfc, !PT ;  /* 0x0000000300037212 */ /* 0x000fe400078efcff */
[----:B---3--:R-:W-:Y:S01]  /*a060*/  SHF.R.S32.HI R152, RZ, 0x1f, R188 ;  /* 0x0000001fff987819 */ /* 0x008fe200000114bc */
[----:B------:R-:W-:Y:S06]  /*a070*/  @P0 BRA `(.L_x_3415) ;  /* 0x0000000000940947 */ /* 0x000fec0003800000 */
[----:B------:R-:W-:Y:S02]  /*a080*/  ISETP.GE.AND P1, PT, R188, UR14, PT ;  /* 0x0000000ebc007c0c */ /* 0x000fe4000bf26270 */
[----:B------:R-:W-:Y:S02]  /*a090*/  ISETP.GE.AND P0, PT, R2, UR14, PT ;  /* 0x0000000e02007c0c */ /* 0x000fe4000bf06270 */
[----:B------:R-:W-:Y:S02]  /*a0a0*/  ISETP.GE.AND P4, PT, R187, UR14, PT ;  /* 0x0000000ebb007c0c */ /* 0x000fe4000bf86270 */
[----:B------:R-:W-:Y:S02]  /*a0b0*/  ISETP.GE.AND P3, PT, R186, UR14, PT ;  /* 0x0000000eba007c0c */ /* 0x000fe4000bf66270 */
[----:B------:R-:W-:Y:S02]  /*a0c0*/  SHF.R.S32.HI R80, RZ, 0x1f, R187 ;  /* 0x0000001fff507819 */ /* 0x000fe400000114bb */
[----:B------:R-:W-:-:S02]  /*a0d0*/  SHF.R.S32.HI R83, RZ, 0x1f, R186 ;  /* 0x0000001fff537819 */ /* 0x000fc400000114ba */
[----:B------:R-:W-:Y:S02]  /*a0e0*/  SHF.R.S32.HI R81, RZ, 0x1f, R185 ;  /* 0x0000001fff517819 */ /* 0x000fe400000114b9 */
[-C--:B-1----:R-:W-:Y:S01]  /*a0f0*/  @!P1 LEA R76, P2, R188, R20.reuse, 0x1 ;  /* 0x00000014bc4c9211 */ /* 0x082fe200078408ff */
[----:B--2---:R-:W-:Y:S02]  /*a100*/  @!P0 IMAD.WIDE R78, R2, 0x2, R20 ;  /* 0x00000002024e8825 */ /* 0x004fe400078e0214 */
[----:B------:R-:W-:Y:S02]  /*a110*/  @!P4 LEA R84, P5, R187, R20, 0x1 ;  /* 0x00000014bb54c211 */ /* 0x000fe400078a08ff */
[----:B------:R-:W-:Y:S01]  /*a120*/  @!P1 LEA.HI.X R77, R188, R21, R152, 0x1, P2 ;  /* 0x00000015bc4d9211 */ /* 0x000fe200010f0c98 */
[----:B-----5:R1:W-:Y:S01]  /*a130*/  @!P0 ST.E.128 desc[UR40][R78.64], R4 ;  /* 0x000000044e008985 */ /* 0x0203e2000c101d28 */
[----:B------:R-:W-:Y:S02]  /*a140*/  ISETP.GE.AND P2, PT, R185, UR14, PT ;  /* 0x0000000eb9007c0c */ /* 0x000fe4000bf46270 */
[----:B------:R-:W-:Y:S01]  /*a150*/  LOP3.LUT P0, RZ, R0, 0x40, RZ, 0xc0, !PT ;  /* 0x0000004000ff7812 */ /* 0x000fe2000780c0ff */
[----:B------:R2:W-:Y:S01]  /*a160*/  @!P1 ST.E.128 desc[UR40][R76.64], R12 ;  /* 0x0000000c4c009985 */ /* 0x0005e2000c101d28 */
[----:B------:R-:W-:-:S02]  /*a170*/  ISETP.GE.AND P1, PT, R184, UR14, PT ;  /* 0x0000000eb8007c0c */ /* 0x000fc4000bf26270 */
[CC--:B------:R-:W-:Y:S02]  /*a180*/  @!P3 LEA R82, P6, R186.reuse, R20.reuse, 0x1 ;  /* 0x00000014ba52b211 */ /* 0x0c0fe400078c08ff */
[-C--:B------:R-:W-:Y:S02]  /*a190*/  @!P4 LEA.HI.X R85, R187, R21.reuse, R80, 0x1, P5 ;  /* 0x00000015bb55c211 */ /* 0x080fe400028f0c50 */
[-C--:B------:R-:W-:Y:S02]  /*a1a0*/  @!P3 LEA.HI.X R83, R186, R21.reuse, R83, 0x1, P6 ;  /* 0x00000015ba53b211 */ /* 0x080fe400030f0c53 */
[----:B------:R-:W-:Y:S01]  /*a1b0*/  LOP3.LUT P6, RZ, R3, 0x80, RZ, 0xc0, !PT ;  /* 0x0000008003ff7812 */ /* 0x000fe200078cc0ff */
[----:B------:R3:W-:Y:S01]  /*a1c0*/  @!P4 ST.E.128 desc[UR40][R84.64], R28 ;  /* 0x0000001c5400c985 */ /* 0x0007e2000c101d28 */
[C---:B------:R-:W-:Y:S02]  /*a1d0*/  @!P2 LEA R80, P5, R185.reuse, R20, 0x1 ;  /* 0x00000014b950a211 */ /* 0x040fe400078a08ff */
[----:B-1----:R-:W-:Y:S01]  /*a1e0*/  SHF.R.S32.HI R7, RZ, 0x1f, R184 ;  /* 0x0000001fff077819 */ /* 0x002fe200000114b8 */
[----:B------:R3:W-:Y:S01]  /*a1f0*/  @!P3 ST.E.128 desc[UR40][R82.64], R36 ;  /* 0x000000245200b985 */ /* 0x0007e2000c101d28 */
[----:B------:R-:W-:-:S02]  /*a200*/  @!P2 LEA.HI.X R81, R185, R21, R81, 0x1, P5 ;  /* 0x00000015b951a211 */ /* 0x000fc400028f0c51 */
[CC--:B------:R-:W-:Y:S02]  /*a210*/  @!P1 LEA R6, P5, R184.reuse, R20.reuse, 0x1 ;  /* 0x00000014b8069211 */ /* 0x0c0fe400078a08ff */
[----:B------:R-:W-:Y:S01]  /*a220*/  SHF.R.S32.HI R5, RZ, 0x1f, R222 ;  /* 0x0000001fff057819 */ /* 0x000fe200000114de */
[----:B------:R3:W-:Y:S01]  /*a230*/  @!P2 ST.E.128 desc[UR40][R80.64], R44 ;  /* 0x0000002c5000a985 */ /* 0x0007e2000c101d28 */
[-C--:B------:R-:W-:Y:S02]  /*a240*/  @!P1 LEA.HI.X R7, R184, R21.reuse, R7, 0x1, P5 ;  /* 0x00000015b8079211 */ /* 0x080fe400028f0c07 */
[C---:B------:R-:W-:Y:S02]  /*a250*/  @P0 LEA R4, P5, R222.reuse, R20, 0x1 ;  /* 0x00000014de040211 */ /* 0x040fe400078a08ff */
[----:B--2---:R-:W-:Y:S01]  /*a260*/  SHF.R.S32.HI R13, RZ, 0x1f, R221 ;  /* 0x0000001fff0d7819 */ /* 0x004fe200000114dd */
[----:B------:R3:W-:Y:S01]  /*a270*/  @!P1 ST.E.128 desc[UR40][R6.64], R52 ;  /* 0x0000003406009985 */ /* 0x0007e2000c101d28 */
[----:B------:R-:W-:-:S02]  /*a280*/  @P0 LEA.HI.X R5, R222, R21, R5, 0x1, P5 ;  /* 0x00000015de050211 */ /* 0x000fc400028f0c05 */
[----:B------:R-:W-:-:S03]  /*a290*/  @P6 LEA R12, P5, R221, R20, 0x1 ;  /* 0x00000014dd0c6211 */ /* 0x000fc600078a08ff */
[----:B------:R3:W-:Y:S01]  /*a2a0*/  @P0 ST.E.128 desc[UR40][R4.64], R60 ;  /* 0x0000003c04000985 */ /* 0x0007e2000c101d28 */
[----:B------:R-:W-:-:S05]  /*a2b0*/  @P6 LEA.HI.X R13, R221, R21, R13, 0x1, P5 ;  /* 0x00000015dd0d6211 */ /* 0x000fca00028f0c0d */
[----:B------:R3:W-:Y:S04]  /*a2c0*/  @P6 ST.E.128 desc[UR40][R12.64], R68 ;  /* 0x000000440c006985 */ /* 0x0007e8000c101d28 */
.L_x_3415:
[----:B------:R-:W-:Y:S05]  /*a2d0*/  BSYNC B1 ;  /* 0x0000000000017941 */ /* 0x000fea0003800000 */
.L_x_3414:
[----:B---3-5:R-:W-:Y:S01]  /*a2e0*/  VIADD R6, R88, 0x20 ;  /* 0x0000002058067836 */ /* 0x028fe20000000000 */
[----:B------:R3:W4:Y:S04]  /*a2f0*/  SHFL.IDX PT, R5, R87, 0x1, 0x181f ;  /* 0x00381f0057057f89 */ /* 0x00072800000e0000 */
[----:B------:R-:W-:Y:S01]  /*a300*/  ISETP.GE.AND P0, PT, R6, R89, PT ;  /* 0x000000590600720c */ /* 0x000fe20003f06270 */
[----:B------:R3:W0:-:S12]  /*a310*/  SHFL.IDX PT, R4, R86, 0x1, 0x181f ;  /* 0x00381f0056047f89 */ /* 0x00061800000e0000 */
[----:B---3--:R-:W-:Y:S05]  /*a320*/  @P0 BRA `(.L_x_3416) ;  /* 0x0000002400f40947 */ /* 0x008fea0003800000 */
[----:B------:R-:W-:Y:S02]  /*a330*/  ISETP.GE.AND P0, PT, R188, UR14, PT ;  /* 0x0000000ebc007c0c */ /* 0x000fe4000bf06270 */
[----:B------:R-:W-:Y:S02]  /*a340*/  ISETP.GE.AND P5, PT, R2, UR14, PT ;  /* 0x0000000e02007c0c */ /* 0x000fe4000bfa6270 */
[----:B------:R-:W-:Y:S02]  /*a350*/  ISETP.GE.AND P2, PT, R187, UR14, PT ;  /* 0x0000000ebb007c0c */ /* 0x000fe4000bf46270 */
[----:B------:R-:W-:Y:S02]  /*a360*/  ISETP.GE.AND P1, PT, R186, UR14, PT ;  /* 0x0000000eba007c0c */ /* 0x000fe4000bf26270 */
[----:B------:R-:W-:Y:S02]  /*a370*/  ISETP.GE.AND P3, PT, R185, UR14, PT ;  /* 0x0000000eb9007c0c */ /* 0x000fe4000bf66270 */
[----:B------:R-:W-:-:S02]  /*a380*/  SHF.R.S32.HI R15, RZ, 0x1f, R187 ;  /* 0x0000001fff0f7819 */ /* 0x000fc400000114bb */
[----:B--2---:R-:W-:Y:S02]  /*a390*/  SHF.R.S32.HI R21, RZ, 0x1f, R186 ;  /* 0x0000001fff157819 */ /* 0x004fe400000114ba */
[----:B0-----:R-:W-:Y:S01]  /*a3a0*/  @!P0 LEA R12, P4, R188, R4, 0x1 ;  /* 0x00000004bc0c8211 */ /* 0x001fe200078808ff */
[----:B----4-:R-:W-:Y:S01]  /*a3b0*/  @!P5 IMAD.WIDE R6, R2, 0x2, R4 ;  /* 0x000000020206d825 */ /* 0x010fe200078e0204 */
[----:B------:R-:W-:Y:S02]  /*a3c0*/  SHF.R.S32.HI R31, RZ, 0x1f, R184 ;  /* 0x0000001fff1f7819 */ /* 0x000fe400000114b8 */
[----:B------:R-:W-:Y:S02]  /*a3d0*/  @!P0 LEA.HI.X R13, R188, R5, R152, 0x1, P4 ;  /* 0x00000005bc0d8211 */ /* 0x000fe400020f0c98 */
[----:B------:R-:W-:Y:S01]  /*a3e0*/  ISETP.GE.AND P4, PT, R184, UR14, PT ;  /* 0x0000000eb8007c0c */ /* 0x000fe2000bf86270 */
[----:B------:R0:W-:Y:S01]  /*a3f0*/  @!P5 ST.E.128 desc[UR40][R6.64], R8 ;  /* 0x000000080600d985 */ /* 0x0001e2000c101d28 */
[----:B------:R-:W-:-:S02]  /*a400*/  LOP3.LUT P5, RZ, R0, 0x40, RZ, 0xc0, !PT ;  /* 0x0000004000ff7812 */ /* 0x000fc400078ac0ff */
[CC--:B------:R-:W-:Y:S01]  /*a410*/  @!P2 LEA R14, P6, R187.reuse, R4.reuse, 0x1 ;  /* 0x00000004bb0ea211 */ /* 0x0c0fe200078c08ff */
[----:B------:R3:W-:Y:S01]  /*a420*/  @!P0 ST.E.128 desc[UR40][R12.64], R24 ;  /* 0x000000180c008985 */ /* 0x0007e2000c101d28 */
[----:B------:R-:W-:Y:S02]  /*a430*/  SHF.R.S32.HI R0, RZ, 0x1f, R185 ;  /* 0x0000001fff007819 */ /* 0x000fe400000114b9 */
[----:B------:R-:W-:Y:S02]  /*a440*/  @!P2 LEA.HI.X R15, R187, R5, R15, 0x1, P6 ;  /* 0x00000005bb0fa211 */ /* 0x000fe400030f0c0f */
[-C--:B-1----:R-:W-:Y:S02]  /*a450*/  @!P1 LEA R20, P6, R186, R4.reuse, 0x1 ;  /* 0x00000004ba149211 */ /* 0x082fe400078c08ff */
[----:B------:R-:W-:Y:S01]  /*a460*/  SHF.R.S32.HI R37, RZ, 0x1f, R222 ;  /* 0x0000001fff257819 */ /* 0x000fe200000114de */
[----:B------:R3:W-:Y:S01]  /*a470*/  @!P2 ST.E.128 desc[UR40][R14.64], R32 ;  /* 0x000000200e00a985 */ /* 0x0007e2000c101d28 */
[----:B------:R-:W-:-:S02]  /*a480*/  @!P3 LEA R28, P2, R185, R4, 0x1 ;  /* 0x00000004b91cb211 */ /* 0x000fc400078408ff */
[-C--:B------:R-:W-:Y:S02]  /*a490*/  @!P4 LEA R30, P0, R184, R4.reuse, 0x1 ;  /* 0x00000004b81ec211 */ /* 0x080fe400078008ff */
[-C--:B------:R-:W-:Y:S02]  /*a4a0*/  @!P1 LEA.HI.X R21, R186, R5.reuse, R21, 0x1, P6 ;  /* 0x00000005ba159211 */ /* 0x080fe400030f0c15 */
[----:B0-----:R-:W-:Y:S02]  /*a4b0*/  @P5 LEA R6, P6, R222, R4, 0x1 ;  /* 0x00000004de065211 */ /* 0x001fe400078c08ff */
[-C--:B------:R-:W-:Y:S01]  /*a4c0*/  @!P3 LEA.HI.X R29, R185, R5.reuse, R0, 0x1, P2 ;  /* 0x00000005b91db211 */ /* 0x080fe200010f0c00 */
[----:B------:R3:W-:Y:S01]  /*a4d0*/  @!P1 ST.E.128 desc[UR40][R20.64], R40 ;  /* 0x0000002814009985 */ /* 0x0007e2000c101d28 */
[-C--:B------:R-:W-:Y:S02]  /*a4e0*/  @!P4 LEA.HI.X R31, R184, R5.reuse, R31, 0x1, P0 ;  /* 0x00000005b81fc211 */ /* 0x080fe400000f0c1f */
[----:B------:R-:W-:Y:S01]  /*a4f0*/  @P5 LEA.HI.X R7, R222, R5, R37, 0x1, P6 ;  /* 0x00000005de075211 */ /* 0x000fe200030f0c25 */
[----:B------:R3:W-:Y:S01]  /*a500*/  @!P3 ST.E.128 desc[UR40][R28.64], R48 ;  /* 0x000000301c00b985 */ /* 0x0007e2000c101d28 */
[----:B------:R-:W-:-:S03]  /*a510*/  LOP3.LUT P0, RZ, R3, 0x80, RZ, 0xc0, !PT ;  /* 0x0000008003ff7812 */ /* 0x000fc6000780c0ff */
[----:B------:R3:W-:Y:S04]  /*a520*/  @!P4 ST.E.128 desc[UR40][R30.64], R56 ;  /* 0x000000381e00c985 */ /* 0x0007e8000c101d28 */
[----:B------:R3:W-:Y:S06]  /*a530*/  @P5 ST.E.128 desc[UR40][R6.64], R64 ;  /* 0x0000004006005985 */ /* 0x0007ec000c101d28 */
[----:B------:R-:W-:Y:S05]  /*a540*/  @!P0 BRA `(.L_x_3416) ;  /* 0x00000024006c8947 */ /* 0x000fea0003800000 */
[----:B------:R-:W-:Y:S02]  /*a550*/  LEA R4, P0, R221, R4, 0x1 ;  /* 0x00000004dd047211 */ /* 0x000fe400078008ff */
[----:B------:R-:W-:-:S04]  /*a560*/  SHF.R.S32.HI R0, RZ, 0x1f, R221 ;  /* 0x0000001fff007819 */ /* 0x000fc800000114dd */
[----:B------:R-:W-:-:S05]  /*a570*/  LEA.HI.X R5, R221, R5, R0, 0x1, P0 ;  /* 0x00000005dd057211 */ /* 0x000fca00000f0c00 */
[----:B------:R0:W-:Y:S01]  /*a580*/  ST.E.128 desc[UR40][R4.64], R72 ;  /* 0x0000004804007985 */ /* 0x0001e2000c101d28 */
[----:B------:R-:W-:Y:S05]  /*a590*/  BRA `(.L_x_3416) ;  /* 0x0000002400587947 */ /* 0x000fea0003800000 */
.L_x_3413:
[----:B------:R-:W2:Y:S01]  /*a5a0*/  LDL R0, [R1+0x48] ;  /* 0x0000480001007983 */ /* 0x000ea20000100800 */
[----:B------:R-:W-:Y:S01]  /*a5b0*/  ULDC.64 UR12, c[0x0][0xb08] ;  /* 0x0002c200000c7ab9 */ /* 0x000fe20000000a00 */
[----:B------:R-:W-:Y:S01]  /*a5c0*/  ULDC UR14, c[0x0][0xbe8] ;  /* 0x0002fa00000e7ab9 */ /* 0x000fe20000000800 */
[----:B------:R-:W-:Y:S01]  /*a5d0*/  UIMAD UR18, UR18, UR12, URZ ;  /* 0x0000000c121272a4 */ /* 0x000fe2000f8e023f */
[----:B0-----:R-:W-:Y:S01]  /*a5e0*/  IMAD.U32 R6, RZ, RZ, UR43 ;  /* 0x0000002bff067e24 */ /* 0x001fe2000f8e00ff */
[----:B------:R-:W-:Y:S01]  /*a5f0*/  UIMAD.WIDE.U32 UR10, UR4, UR12, URZ ;  /* 0x0000000c040a72a5 */ /* 0x000fe2000f8e003f */
[----:B------:R-:W-:Y:S01]  /*a600*/  BSSY B1, `(.L_x_3417) ;  /* 0x00000c8000017945 */ /* 0x000fe20003800000 */
[----:B------:R-:W-:Y:S01]  /*a610*/  UIMAD UR18, UR4, UR13, UR18 ;  /* 0x0000000d041272a4 */ /* 0x000fe2000f8e0212 */
[----:B------:R-:W-:Y:S01]  /*a620*/  SHF.R.S32.HI R21, RZ, 0x1f, R203 ;  /* 0x0000001fff157819 */ /* 0x000fe200000114cb */
[----:B------:R-:W-:Y:S01]  /*a630*/  UISETP.NE.AND UP0, UPT, UR14, 0x1, UPT ;  /* 0x000000010e00788c */ /* 0x000fe2000bf05270 */
[----:B---3--:R-:W-:Y:S01]  /*a640*/  SHF.R.S32.HI R152, RZ, 0x1f, R204 ;  /* 0x0000001fff987819 */ /* 0x008fe200000114cc */
[----:B------:R-:W-:Y:S01]  /*a650*/  UIADD3 UR11, UR11, UR18, URZ ;  /* 0x000000120b0b7290 */ /* 0x000fe2000fffe03f */
[----:B------:R-:W-:Y:S01]  /*a660*/  SHF.R.S32.HI R153, RZ, 0x1f, R205 ;  /* 0x0000001fff997819 */ /* 0x000fe200000114cd */
[----:B------:R-:W-:Y:S01]  /*a670*/  ULDC.64 UR12, c[0x0][0xb38] ;  /* 0x0002ce00000c7ab9 */ /* 0x000fe20000000a00 */
[----:B------:R-:W-:Y:S01]  /*a680*/  USHF.R.S32.HI UR4, URZ, 0x1f, UR9 ;  /* 0x0000001f3f047899 */ /* 0x000fe20008011409 */
[----:B------:R-:W-:Y:S01]  /*a690*/  PLOP3.LUT P0, PT, PT, PT, UP0, 0x80, 0x0 ;  /* 0x000000000000781c */ /* 0x000fe20003f0f008 */
[----:B------:R-:W-:Y:S01]  /*a6a0*/  UIMAD.WIDE.U32 UR10, UR44, UR12, UR10 ;  /* 0x0000000c2c0a72a5 */ /* 0x000fe2000f8e000a */
[----:B------:R-:W-:Y:S01]  /*a6b0*/  SHF.R.S32.HI R154, RZ, 0x1f, R206 ;  /* 0x0000001fff9a7819 */ /* 0x000fe200000114ce */
[----:B------:R-:W-:Y:S01]  /*a6c0*/  UIMAD UR8, UR8, UR14, URZ ;  /* 0x0000000e080872a4 */ /* 0x000fe2000f8e023f */
[----:B------:R-:W-:Y:S01]  /*a6d0*/  SHF.R.S32.HI R155, RZ, 0x1f, R207 ;  /* 0x0000001fff9b7819 */ /* 0x000fe200000114cf */
[----:B------:R-:W-:Y:S01]  /*a6e0*/  UIMAD UR11, UR44, UR13, UR11 ;  /* 0x0000000d2c0b72a4 */ /* 0x000fe2000f8e020b */
[----:B------:R-:W-:-:S02]  /*a6f0*/  SHF.R.S32.HI R156, RZ, 0x1f, R208 ;  /* 0x0000001fff9c7819 */ /* 0x000fc400000114d0 */
[----:B------:R-:W-:Y:S01]  /*a700*/  ULDC.64 UR12, c[0x0][0xb40] ;  /* 0x0002d000000c7ab9 */ /* 0x000fe20000000a00 */
[----:B------:R-:W-:Y:S01]  /*a710*/  SHF.R.S32.HI R157, RZ, 0x1f, R209 ;  /* 0x0000001fff9d7819 */ /* 0x000fe200000114d1 */
[----:B------:R-:W-:Y:S01]  /*a720*/  UIMAD UR4, UR4, UR12, URZ ;  /* 0x0000000c040472a4 */ /* 0x000fe2000f8e023f */
[----:B------:R-:W-:Y:S01]  /*a730*/  SHF.R.S32.HI R158, RZ, 0x1f, R210 ;  /* 0x0000001fff9e7819 */ /* 0x000fe200000114d2 */
[----:B------:R-:W-:Y:S01]  /*a740*/  UIMAD.WIDE.U32 UR10, UR9, UR12, UR10 ;  /* 0x0000000c090a72a5 */ /* 0x000fe2000f8e000a */
[----:B------:R-:W-:Y:S01]  /*a750*/  SHF.R.S32.HI R159, RZ, 0x1f, R211 ;  /* 0x0000001fff9f7819 */ /* 0x000fe200000114d3 */
[----:B------:R-:W-:Y:S01]  /*a760*/  UIMAD UR4, UR9, UR13, UR4 ;  /* 0x0000000d090472a4 */ /* 0x000fe2000f8e0204 */
[----:B------:R-:W-:Y:S02]  /*a770*/  SHF.R.S32.HI R160, RZ, 0x1f, R212 ;  /* 0x0000001fffa07819 */ /* 0x000fe400000114d4 */
[----:B------:R-:W-:Y:S01]  /*a780*/  @UP0 ULDC UR9, c[0x0][0xbec] ;  /* 0x0002fb0000090ab9 */ /* 0x000fe20000000800 */
[----:B------:R-:W-:Y:S01]  /*a790*/  UIADD3 UR11, UR11, UR4, URZ ;  /* 0x000000040b0b7290 */ /* 0x000fe2000fffe03f */
[----:B------:R-:W-:Y:S01]  /*a7a0*/  SHF.R.S32.HI R161, RZ, 0x1f, R213 ;  /* 0x0000001fffa17819 */ /* 0x000fe200000114d5 */
[----:B------:R-:W-:Y:S01]  /*a7b0*/  ULDC.64 UR12, c[0x0][0xb48] ;  /* 0x0002d200000c7ab9 */ /* 0x000fe20000000a00 */
[----:B------:R-:W-:Y:S01]  /*a7c0*/  @UP0 ULDC UR4, c[0x0][0xbf0] ;  /* 0x0002fc0000040ab9 */ /* 0x000fe20000000800 */
[----:B------:R-:W-:Y:S01]  /*a7d0*/  UIMAD.WIDE.U32 UR10, UR45, UR12, UR10 ;  /* 0x0000000c2d0a72a5 */ /* 0x000fe2000f8e000a */
[----:B------:R-:W-:-:S02]  /*a7e0*/  SHF.R.S32.HI R162, RZ, 0x1f, R214 ;  /* 0x0000001fffa27819 */ /* 0x000fc400000114d6 */
[----:B------:R-:W-:Y:S01]  /*a7f0*/  SHF.R.S32.HI R163, RZ, 0x1f, R215 ;  /* 0x0000001fffa37819 */ /* 0x000fe200000114d7 */
[----:B------:R-:W-:Y:S01]  /*a800*/  UIMAD UR45, UR45, UR13, UR11 ;  /* 0x0000000d2d2d72a4 */ /* 0x000fe2000f8e020b */
[----:B------:R-:W-:Y:S01]  /*a810*/  SHF.R.S32.HI R164, RZ, 0x1f, R216 ;  /* 0x0000001fffa47819 */ /* 0x000fe200000114d8 */
[----:B------:R-:W-:Y:S01]  /*a820*/  IMAD.U32 R5, RZ, RZ, UR11 ;  /* 0x0000000bff057e24 */ /* 0x000fe2000f8e00ff */
[----:B------:R-:W-:Y:S01]  /*a830*/  ULDC.64 UR12, c[0x0][0xb30] ;  /* 0x0002cc00000c7ab9 */ /* 0x000fe20000000a00 */
[----:B------:R-:W-:Y:S01]  /*a840*/  IMAD.U32 R4, RZ, RZ, UR10 ;  /* 0x0000000aff047e24 */ /* 0x000fe2000f8e00ff */
[----:B------:R-:W-:Y:S01]  /*a850*/  ULDC.64 UR10, c[0x0][0xb28] ;  /* 0x0002ca00000a7ab9 */ /* 0x000fe20000000a00 */
[----:B------:R-:W-:Y:S01]  /*a860*/  IMAD.U32 R5, RZ, RZ, UR45 ;  /* 0x0000002dff057e24 */ /* 0x000fe2000f8e00ff */
[----:B------:R-:W-:Y:S02]  /*a870*/  SHF.R.S32.HI R13, RZ, 0x1f, R217 ;  /* 0x0000001fff0d7819 */ /* 0x000fe400000114d9 */
[----:B------:R-:W-:-:S02]  /*a880*/  SHF.R.S32.HI R165, RZ, 0x1f, R218 ;  /* 0x0000001fffa57819 */ /* 0x000fc400000114da */
[----:B------:R-:W-:Y:S02]  /*a890*/  SHF.R.S32.HI R166, RZ, 0x1f, R219 ;  /* 0x0000001fffa67819 */ /* 0x000fe400000114db */
[----:B------:R-:W-:Y:S01]  /*a8a0*/  SHF.R.S32.HI R167, RZ, 0x1f, R17 ;  /* 0x0000001fffa77819 */ /* 0x000fe20000011411 */
[----:B--2---:R-:W-:-:S04]  /*a8b0*/  IMAD R6, R6, 0x40, R0 ;  /* 0x0000004006067824 */ /* 0x004fc800078e0200 */
[----:B------:R-:W-:-:S04]  /*a8c0*/  @P0 IMAD.HI.U32 R0, R6, UR9, RZ ;  /* 0x0000000906000c27 */ /* 0x000fc8000f8e00ff */
[----:B------:R-:W-:Y:S01]  /*a8d0*/  IMAD.MOV.U32 R3, RZ, RZ, R6 ;  /* 0x000000ffff037224 */ /* 0x000fe200078e0006 */
[----:B------:R-:W-:Y:S01]  /*a8e0*/  @P0 SHF.R.U32.HI R3, RZ, UR4, R0 ;  /* 0x00000004ff030c19 */ /* 0x000fe20008011600 */
[----:B------:R-:W-:-:S03]  /*a8f0*/  UIADD3 UR4, UR38, 0x28c20, URZ ;  /* 0x00028c2026047890 */ /* 0x000fc6000fffe03f */
[--C-:B------:R-:W-:Y:S01]  /*a900*/  SHF.R.S32.HI R0, RZ, 0x1f, R3.reuse ;  /* 0x0000001fff007819 */ /* 0x100fe20000011403 */
[----:B------:R-:W-:Y:S01]  /*a910*/  IMAD.MOV R7, RZ, RZ, -R3 ;  /* 0x000000ffff077224 */ /* 0x000fe200078e0a03 */
[----:B------:R-:W-:Y:S01]  /*a920*/  UPRMT UR4, URZ, 0x654, UR4 ;  /* 0x000006543f047896 */ /* 0x000fe20008000004 */
[----:B------:R-:W-:-:S04]  /*a930*/  IMAD.WIDE.U32 R4, R3, UR12, R4 ;  /* 0x0000000c03047c25 */ /* 0x000fc8000f8e0004 */
[----:B------:R-:W-:Y:S02]  /*a940*/  IMAD R0, R0, UR12, RZ ;  /* 0x0000000c00007c24 */ /* 0x000fe4000f8e02ff */
[----:B------:R-:W-:Y:S02]  /*a950*/  IMAD R7, R7, UR14, R6 ;  /* 0x0000000e07077c24 */ /* 0x000fe4000f8e0206 */
[----:B------:R-:W-:Y:S01]  /*a960*/  IMAD R9, R3, UR13, R0 ;  /* 0x0000000d03097c24 */ /* 0x000fe2000f8e0200 */
[----:B------:R-:W-:Y:S02]  /*a970*/  SYNCS.ARRIVE.TRANS64.RED.A1T0 RZ, [UR4], RZ ;  /* 0x000000ffffff79a7 */ /* 0x000fe40008100404 */
[----:B------:R-:W-:Y:S01]  /*a980*/  SHF.R.S32.HI R0, RZ, 0x1f, R7 ;  /* 0x0000001fff007819 */ /* 0x000fe20000011407 */
[----:B------:R-:W-:Y:S02]  /*a990*/  IMAD.IADD R5, R5, 0x1, R9 ;  /* 0x0000000105057824 */ /* 0x000fe400078e0209 */
[----:B------:R-:W-:-:S02]  /*a9a0*/  IMAD.U32 R9, RZ, RZ, UR43 ;  /* 0x0000002bff097e24 */ /* 0x000fc4000f8e00ff */
[----:B------:R-:W-:Y:S02]  /*a9b0*/  IMAD R0, R0, UR10, RZ ;  /* 0x0000000a00007c24 */ /* 0x000fe4000f8e02ff */
[----:B------:R-:W-:-:S04]  /*a9c0*/  IMAD.WIDE.U32 R4, R7, UR10, R4 ;  /* 0x0000000a07047c25 */ /* 0x000fc8000f8e0004 */
[----:B------:R-:W-:Y:S01]  /*a9d0*/  IMAD R3, R7, UR11, R0 ;  /* 0x0000000b07037c24 */ /* 0x000fe2000f8e0200 */
[----:B------:R-:W-:Y:S01]  /*a9e0*/  ULDC.64 UR10, c[0x0][0xb00] ;  /* 0x0002c000000a7ab9 */ /* 0x000fe20000000a00 */
[----:B------:R-:W-:Y:S02]  /*a9f0*/  IMAD R0, R9, 0x40, R16 ;  /* 0x0000004009007824 */ /* 0x000fe400078e0210 */
[----:B------:R-:W-:Y:S01]  /*aa00*/  IMAD.IADD R5, R5, 0x1, R3 ;  /* 0x0000000105057824 */ /* 0x000fe200078e0203 */
[----:B------:R-:W-:Y:S02]  /*aa10*/  LEA R3, P1, R4, UR10, 0x2 ;  /* 0x0000000a04037c11 */ /* 0x000fe4000f8210ff */
[----:B------:R-:W-:Y:S02]  /*aa20*/  ISETP.GE.AND P0, PT, R0, UR8, PT ;  /* 0x0000000800007c0c */ /* 0x000fe4000bf06270 */
[----:B------:R-:W-:Y:S01]  /*aa30*/  LEA.HI.X R10, R4, UR11, R5, 0x2, P1 ;  /* 0x0000000b040a7c11 */ /* 0x000fe200088f1405 */
[----:B------:R0:W1:Y:S04]  /*aa40*/  SHFL.IDX PT, R11, R3, RZ, 0x1c1f ;  /* 0x001c1fff030b7589 */ /* 0x00006800000e0000 */
[----:B------:R0:W2:Y:S06]  /*aa50*/  SHFL.IDX PT, R12, R10, RZ, 0x1c1f ;  /* 0x001c1fff0a0c7589 */ /* 0x0000ac00000e0000 */
[----:B------:R-:W-:Y:S05]  /*aa60*/  @P0 BRA `(.L_x_3418) ;  /* 0x0000000800040947 */ /* 0x000fea0003800000 */
[----:B------:R-:W-:Y:S02]  /*aa70*/  ULDC UR4, c[0x0][0xac8] ;  /* 0x0002b20000047ab9 */ /* 0x000fe40000000800 */
[----:B------:R-:W-:Y:S02]  /*aa80*/  ISETP.GE.AND P3, PT, R17, UR4, PT ;  /* 0x0000000411007c0c */ /* 0x000fe4000bf66270 */
[----:B------:R-:W-:Y:S02]  /*aa90*/  ISETP.GE.AND P4, PT, R219, UR4, PT ;  /* 0x00000004db007c0c */ /* 0x000fe4000bf86270 */
[----:B------:R-:W-:Y:S02]  /*aaa0*/  ISETP.GE.AND P2, PT, R218, UR4, PT ;  /* 0x00000004da007c0c */ /* 0x000fe4000bf46270 */
[----:B------:R-:W-:-:S07]  /*aab0*/  ISETP.GE.AND P1, PT, R217, UR4, PT ;  /* 0x00000004d9007c0c */ /* 0x000fce000bf26270 */
[-C--:B-1----:R-:W-:Y:S02]  /*aac0*/  @!P3 LEA R4, P0, R17, R11.reuse, 0x2 ;  /* 0x0000000b1104b211 */ /* 0x082fe400078010ff */
[----:B------:R-:W-:Y:S02]  /*aad0*/  @!P4 LEA R6, P5, R219, R11, 0x2 ;  /* 0x0000000bdb06c211 */ /* 0x000fe400078a10ff */
[-C--:B--2---:R-:W-:Y:S02]  /*aae0*/  @!P3 LEA.HI.X R5, R17, R12.reuse, R167, 0x2, P0 ;  /* 0x0000000c1105b211 */ /* 0x084fe400000f14a7 */
[----:B------:R-:W-:Y:S02]  /*aaf0*/  ISETP.GE.AND P0, PT, R216, UR4, PT ;  /* 0x00000004d8007c0c */ /* 0x000fe4000bf06270 */
[----:B------:R-:W-:Y:S01]  /*ab00*/  @!P4 LEA.HI.X R7, R219, R12, R166, 0x2, P5 ;  /* 0x0000000cdb07c211 */ /* 0x000fe200028f14a6 */
[----:B------:R1:W-:Y:S01]  /*ab10*/  @!P3 ST.E.64 desc[UR40][R4.64], R24 ;  /* 0x000000180400b985 */ /* 0x0003e2000c101b28 */
[----:B------:R-:W-:-:S03]  /*ab20*/  ISETP.GE.AND P3, PT, R215, UR4, PT ;  /* 0x00000004d7007c0c */ /* 0x000fc6000bf66270 */
[----:B------:R2:W-:Y:S01]  /*ab30*/  @!P4 ST.E.64 desc[UR40][R6.64], R28 ;  /* 0x0000001c0600c985 */ /* 0x0005e2000c101b28 */
[----:B------:R-:W-:Y:S02]  /*ab40*/  ISETP.GE.AND P4, PT, R214, UR4, PT ;  /* 0x00000004d6007c0c */ /* 0x000fe4000bf86270 */
[CC--:B-1----:R-:W-:Y:S02]  /*ab50*/  @!P2 LEA R4, P6, R218.reuse, R11.reuse, 0x2 ;  /* 0x0000000bda04a211 */ /* 0x0c2fe400078c10ff */
[CC--:B--2---:R-:W-:Y:S02]  /*ab60*/  @!P1 LEA R6, P5, R217.reuse, R11.reuse, 0x2 ;  /* 0x0000000bd9069211 */ /* 0x0c4fe400078a10ff */
[-C--:B------:R-:W-:Y:S02]  /*ab70*/  @!P2 LEA.HI.X R5, R218, R12.reuse, R165, 0x2, P6 ;  /* 0x0000000cda05a211 */ /* 0x080fe400030f14a5 */
[----:B------:R-:W-:Y:S02]  /*ab80*/  @!P0 LEA R8, P6, R216, R11, 0x2 ;  /* 0x0000000bd8088211 */ /* 0x000fe400078c10ff */
[----:B------:R-:W-:Y:S01]  /*ab90*/  @!P1 LEA.HI.X R7, R217, R12, R13, 0x2, P5 ;  /* 0x0000000cd9079211 */ /* 0x000fe200028f140d */
[----:B------:R1:W-:Y:S01]  /*aba0*/  @!P2 ST.E.64 desc[UR40][R4.64], R32 ;  /* 0x000000200400a985 */ /* 0x0003e2000c101b28 */
[----:B------:R-:W-:-:S02]  /*abb0*/  ISETP.GE.AND P5, PT, R213, UR4, PT ;  /* 0x00000004d5007c0c */ /* 0x000fc4000bfa6270 */
[----:B------:R-:W-:Y:S01]  /*abc0*/  @!P0 LEA.HI.X R9, R216, R12, R164, 0x2, P6 ;  /* 0x0000000cd8098211 */ /* 0x000fe200030f14a4 */
[----:B------:R2:W-:Y:S04]  /*abd0*/  @!P1 ST.E.64 desc[UR40][R6.64], R36 ;  /* 0x0000002406009985 */ /* 0x0005e8000c101b28 */
[----:B------:R3:W-:Y:S01]  /*abe0*/  @!P0 ST.E.64 desc[UR40][R8.64], R40 ;  /* 0x0000002808008985 */ /* 0x0007e2000c101b28 */
[----:B------:R-:W-:Y:S02]  /*abf0*/  ISETP.GE.AND P0, PT, R212, UR4, PT ;  /* 0x00000004d4007c0c */ /* 0x000fe4000bf06270 */
[-C--:B-1----:R-:W-:Y:S02]  /*ac00*/  @!P3 LEA R4, P1, R215, R11.reuse, 0x2 ;  /* 0x0000000bd704b211 */ /* 0x082fe400078210ff */
[----:B--2---:R-:W-:-:S02]  /*ac10*/  @!P4 LEA R6, P2, R214, R11, 0x2 ;  /* 0x0000000bd606c211 */ /* 0x004fc400078410ff */
[-C--:B------:R-:W-:Y:S02]  /*ac20*/  @!P3 LEA.HI.X R5, R215, R12.reuse, R163, 0x2, P1 ;  /* 0x0000000cd705b211 */ /* 0x080fe400008f14a3 */
[----:B------:R-:W-:Y:S02]  /*ac30*/  ISETP.GE.AND P1, PT, R211, UR4, PT ;  /* 0x00000004d3007c0c */ /* 0x000fe4000bf26270 */
[----:B------:R-:W-:Y:S01]  /*ac40*/  @!P4 LEA.HI.X R7, R214, R12, R162, 0x2, P2 ;  /* 0x0000000cd607c211 */ /* 0x000fe200010f14a2 */
[----:B------:R1:W-:Y:S01]  /*ac50*/  @!P3 ST.E.64 desc[UR40][R4.64], R44 ;  /* 0x0000002c0400b985 */ /* 0x0003e2000c101b28 */
[----:B------:R-:W-:Y:S02]  /*ac60*/  ISETP.GE.AND P2, PT, R210, UR4, PT ;  /* 0x00000004d2007c0c */ /* 0x000fe4000bf46270 */
[----:B---3--:R-:W-:Y:S01]  /*ac70*/  @!P5 LEA R8, P6, R213, R11, 0x2 ;  /* 0x0000000bd508d211 */ /* 0x008fe200078c10ff */
[----:B------:R2:W-:Y:S01]  /*ac80*/  @!P4 ST.E.64 desc[UR40][R6.64], R48 ;  /* 0x000000300600c985 */ /* 0x0005e2000c101b28 */
[----:B------:R-:W-:-:S02]  /*ac90*/  ISETP.GE.AND P3, PT, R209, UR4, PT ;  /* 0x00000004d1007c0c */ /* 0x000fc4000bf66270 */
[----:B------:R-:W-:Y:S02]  /*aca0*/  @!P5 LEA.HI.X R9, R213, R12, R161, 0x2, P6 ;  /* 0x0000000cd509d211 */ /* 0x000fe400030f14a1 */
[----:B------:R-:W-:-:S03]  /*acb0*/  ISETP.GE.AND P4, PT, R208, UR4, PT ;  /* 0x00000004d0007c0c */ /* 0x000fc6000bf86270 */
[----:B------:R3:W-:Y:S01]  /*acc0*/  @!P5 ST.E.64 desc[UR40][R8.64], R52 ;  /* 0x000000340800d985 */ /* 0x0007e2000c101b28 */
[CC--:B-1----:R-:W-:Y:S02]  /*acd0*/  @!P0 LEA R4, P6, R212.reuse, R11.reuse, 0x2 ;  /* 0x0000000bd4048211 */ /* 0x0c2fe400078c10ff */
[CC--:B--2---:R-:W-:Y:S02]  /*ace0*/  @!P1 LEA R6, P5, R211.reuse, R11.reuse, 0x2 ;  /* 0x0000000bd3069211 */ /* 0x0c4fe400078a10ff */
[-C--:B------:R-:W-:Y:S02]  /*acf0*/  @!P0 LEA.HI.X R5, R212, R12.reuse, R160, 0x2, P6 ;  /* 0x0000000cd4058211 */ /* 0x080fe400030f14a0 */
[----:B------:R-:W-:Y:S02]  /*ad00*/  @!P1 LEA.HI.X R7, R211, R12, R159, 0x2, P5 ;  /* 0x0000000cd3079211 */ /* 0x000fe400028f149f */
[----:B------:R-:W-:Y:S01]  /*ad10*/  ISETP.GE.AND P5, PT, R207, UR4, PT ;  /* 0x00000004cf007c0c */ /* 0x000fe2000bfa6270 */
[----:B------:R1:W-:Y:S01]  /*ad20*/  @!P0 ST.E.64 desc[UR40][R4.64], R56 ;  /* 0x0000003804008985 */ /* 0x0003e2000c101b28 */
[----:B---3--:R-:W-:-:S02]  /*ad30*/  @!P2 LEA R8, P6, R210, R11, 0x2 ;  /* 0x0000000bd208a211 */ /* 0x008fc400078c10ff */
[----:B------:R-:W-:Y:S01]  /*ad40*/  ISETP.GE.AND P0, PT, R206, UR4, PT ;  /* 0x00000004ce007c0c */ /* 0x000fe2000bf06270 */
[----:B------:R2:W-:Y:S01]  /*ad50*/  @!P1 ST.E.64 desc[UR40][R6.64], R60 ;  /* 0x0000003c06009985 */ /* 0x0005e2000c101b28 */
        /* <DEDUP_REMOVED lines=9> */
[----:B---3--:R-:W-:-:S03]  /*adf0*/  @!P5 LEA R8, P6, R207, R11, 0x2 ;  /* 0x0000000bcf08d211 */ /* 0x008fc600078c10ff */
[----:B------:R2:W-:Y:S01]  /*ae00*/  @!P4 ST.E.64 desc[UR40][R6.64], R72 ;  /* 0x000000480600c985 */ /* 0x0005e2000c101b28 */
[----:B------:R-:W-:-:S05]  /*ae10*/  @!P5 LEA.HI.X R9, R207, R12, R155, 0x2, P6 ;  /* 0x0000000ccf09d211 */ /* 0x000fca00030f149b */
[----:B------:R3:W-:Y:S01]  /*ae20*/  @!P5 ST.E.64 desc[UR40][R8.64], R76 ;  /* 0x0000004c0800d985 */ /* 0x0007e2000c101b28 */
[----:B------:R-:W-:Y:S02]  /*ae30*/  ISETP.GE.AND P5, PT, R203, UR4, PT ;  /* 0x00000004cb007c0c */ /* 0x000fe4000bfa6270 */
[----:B-1----:R-:W-:-:S04]  /*ae40*/  @!P0 LEA R4, P4, R206, R11, 0x2 ;  /* 0x0000000bce048211 */ /* 0x002fc800078810ff */
[-C--:B------:R-:W-:Y:S02]  /*ae50*/  @!P0 LEA.HI.X R5, R206, R12.reuse, R154, 0x2, P4 ;  /* 0x0000000cce058211 */ /* 0x080fe400020f149a */
[----:B------:R-:W-:Y:S02]  /*ae60*/  ISETP.GE.AND P4, PT, R202, UR4, PT ;  /* 0x00000004ca007c0c */ /* 0x000fe4000bf86270 */
[CC--:B--2---:R-:W-:Y:S01]  /*ae70*/  @!P1 LEA R6, P3, R205.reuse, R11.reuse, 0x2 ;  /* 0x0000000bcd069211 */ /* 0x0c4fe200078610ff */
[----:B------:R1:W-:Y:S01]  /*ae80*/  @!P0 ST.E.64 desc[UR40][R4.64], R80 ;  /* 0x0000005004008985 */ /* 0x0003e2000c101b28 */
[----:B---3--:R-:W-:Y:S02]  /*ae90*/  @!P2 LEA R8, P6, R204, R11, 0x2 ;  /* 0x0000000bcc08a211 */ /* 0x008fe400078c10ff */
[----:B------:R-:W-:Y:S02]  /*aea0*/  @!P1 LEA.HI.X R7, R205, R12, R153, 0x2, P3 ;  /* 0x0000000ccd079211 */ /* 0x000fe400018f1499 */
[----:B------:R-:W-:-:S02]  /*aeb0*/  ISETP.GE.AND P3, PT, R201, UR4, PT ;  /* 0x00000004c9007c0c */ /* 0x000fc4000bf66270 */
[----:B------:R-:W-:Y:S01]  /*aec0*/  @!P2 LEA.HI.X R9, R204, R12, R152, 0x2, P6 ;  /* 0x0000000ccc09a211 */ /* 0x000fe200030f1498 */
[----:B------:R2:W-:Y:S01]  /*aed0*/  @!P1 ST.E.64 desc[UR40][R6.64], R84 ;  /* 0x0000005406009985 */ /* 0x0005e2000c101b28 */
[----:B------:R-:W-:-:S03]  /*aee0*/  ISETP.GE.AND P1, PT, R199, UR4, PT ;  /* 0x00000004c7007c0c */ /* 0x000fc6000bf26270 */
[----:B------:R3:W-:Y:S01]  /*aef0*/  @!P2 ST.E.64 desc[UR40][R8.64], R88 ;  /* 0x000000580800a985 */ /* 0x0007e2000c101b28 */
[----:B------:R-:W-:Y:S02]  /*af00*/  ISETP.GE.AND P2, PT, R200, UR4, PT ;  /* 0x00000004c8007c0c */ /* 0x000fe4000bf46270 */
[----:B-1----:R-:W-:-:S04]  /*af10*/  @!P5 LEA R4, P6, R203, R11, 0x2 ;  /* 0x0000000bcb04d211 */ /* 0x002fc800078c10ff */
[----:B------:R-:W-:Y:S02]  /*af20*/  @!P5 LEA.HI.X R5, R203, R12, R21, 0x2, P6 ;  /* 0x0000000ccb05d211 */ /* 0x000fe400030f1415 */
[----:B--2---:R-:W-:-:S03]  /*af30*/  @!P4 LEA R6, P0, R202, R11, 0x2 ;  /* 0x0000000bca06c211 */ /* 0x004fc600078010ff */
[----:B------:R1:W-:Y:S01]  /*af40*/  @!P5 ST.E.64 desc[UR40][R4.64], R92 ;  /* 0x0000005c0400d985 */ /* 0x0003e2000c101b28 */
[----:B------:R-:W-:Y:S02]  /*af50*/  ISETP.GE.AND P5, PT, R197, UR4, PT ;  /* 0x00000004c5007c0c */ /* 0x000fe4000bfa6270 */
[-C--:B------:R-:W-:Y:S02]  /*af60*/  @!P4 LEA.HI.X R7, R202, R12.reuse, R237, 0x2, P0 ;  /* 0x0000000cca07c211 */ /* 0x080fe400000f14ed */
[----:B------:R-:W-:Y:S02]  /*af70*/  ISETP.GE.AND P0, PT, R198, UR4, PT ;  /* 0x00000004c6007c0c */ /* 0x000fe4000bf06270 */
[C---:B---3--:R-:W-:Y:S01]  /*af80*/  @!P3 LEA R8, P6, R201.reuse, R11, 0x2 ;  /* 0x0000000bc908b211 */ /* 0x048fe200078c10ff */
[----:B------:R2:W-:Y:S01]  /*af90*/  @!P4 ST.E.64 desc[UR40][R6.64], R96 ;  /* 0x000000600600c985 */ /* 0x0005e2000c101b28 */
[----:B------:R-:W-:Y:S02]  /*afa0*/  ISETP.GE.AND P4, PT, R196, UR4, PT ;  /* 0x00000004c4007c0c */ /* 0x000fe4000bf86270 */
[----:B------:R-:W-:-:S02]  /*afb0*/  @!P3 LEA.HI.X R9, R201, R12, R236, 0x2, P6 ;  /* 0x0000000cc909b211 */ /* 0x000fc400030f14ec */
[----:B-1----:R-:W-:-:S03]  /*afc0*/  @!P2 LEA R4, P6, R200, R11, 0x2 ;  /* 0x0000000bc804a211 */ /* 0x002fc600078c10ff */
[----:B------:R1:W-:Y:S01]  /*afd0*/  @!P3 ST.E.64 desc[UR40][R8.64], R100 ;  /* 0x000000640800b985 */ /* 0x0003e2000c101b28 */
[----:B------:R-:W-:Y:S02]  /*afe0*/  @!P2 LEA.HI.X R5, R200, R12, R235, 0x2, P6 ;  /* 0x0000000cc805a211 */ /* 0x000fe400030f14eb */
[----:B--2---:R-:W-:-:S03]  /*aff0*/  @!P1 LEA R6, P3, R199, R11, 0x2 ;  /* 0x0000000bc7069211 */ /* 0x004fc600078610ff */
[----:B------:R2:W-:Y:S01]  /*b000*/  @!P2 ST.E.64 desc[UR40][R4.64], R104 ;  /* 0x000000680400a985 */ /* 0x0005e2000c101b28 */
[-C--:B------:R-:W-:Y:S02]  /*b010*/  @!P1 LEA.HI.X R7, R199, R12.reuse, R234, 0x2, P3 ;  /* 0x0000000cc7079211 */ /* 0x080fe400018f14ea */
[----:B------:R-:W-:Y:S02]  /*b020*/  ISETP.GE.AND P3, PT, R195, UR4, PT ;  /* 0x00000004c3007c0c */ /* 0x000fe4000bf66270 */
[CC--:B-1----:R-:W-:Y:S01]  /*b030*/  @!P0 LEA R8, P6, R198.reuse, R11.reuse, 0x2 ;  /* 0x0000000bc6088211 */ /* 0x0c2fe200078c10ff */
[----:B------:R1:W-:Y:S03]  /*b040*/  @!P1 ST.E.64 desc[UR40][R6.64], R108 ;  /* 0x0000006c06009985 */ /* 0x0003e6000c101b28 */
[----:B------:R-:W-:Y:S02]  /*b050*/  @!P0 LEA.HI.X R9, R198, R12, R233, 0x2, P6 ;  /* 0x0000000cc6098211 */ /* 0x000fe400030f14e9 */
[----:B--2---:R-:W-:-:S03]  /*b060*/  @!P5 LEA R4, P1, R197, R11, 0x2 ;  /* 0x0000000bc504d211 */ /* 0x004fc600078210ff */
[----:B------:R2:W-:Y:S01]  /*b070*/  @!P0 ST.E.64 desc[UR40][R8.64], R112 ;  /* 0x0000007008008985 */ /* 0x0005e2000c101b28 */
[----:B------:R-:W-:Y:S02]  /*b080*/  ISETP.GE.AND P0, PT, R194, UR4, PT ;  /* 0x00000004c2007c0c */ /* 0x000fe4000bf06270 */
[-C--:B------:R-:W-:Y:S02]  /*b090*/  @!P5 LEA.HI.X R5, R197, R12.reuse, R232, 0x2, P1 ;  /* 0x0000000cc505d211 */ /* 0x080fe400008f14e8 */
[----:B------:R-:W-:Y:S02]  /*b0a0*/  ISETP.GE.AND P1, PT, R193, UR4, PT ;  /* 0x00000004c1007c0c */ /* 0x000fe4000bf26270 */
[C---:B-1----:R-:W-:Y:S01]  /*b0b0*/  @!P4 LEA R6, P2, R196.reuse, R11, 0x2 ;  /* 0x0000000bc406c211 */ /* 0x042fe200078410ff */
[----:B------:R1:W-:Y:S03]  /*b0c0*/  @!P5 ST.E.64 desc[UR40][R4.64], R116 ;  /* 0x000000740400d985 */ /* 0x0003e6000c101b28 */
[----:B------:R-:W-:-:S02]  /*b0d0*/  @!P4 LEA.HI.X R7, R196, R12, R231, 0x2, P2 ;  /* 0x0000000cc407c211 */ /* 0x000fc400010f14e7 */
[----:B------:R-:W-:Y:S02]  /*b0e0*/  ISETP.GE.AND P2, PT, R190, UR4, PT ;  /* 0x00000004be007c0c */ /* 0x000fe4000bf46270 */
[CC--:B--2---:R-:W-:Y:S01]  /*b0f0*/  @!P3 LEA R8, P6, R195.reuse, R11.reuse, 0x2 ;  /* 0x0000000bc308b211 */ /* 0x0c4fe200078c10ff */
[----:B------:R2:W-:Y:S01]  /*b100*/  @!P4 ST.E.64 desc[UR40][R6.64], R120 ;  /* 0x000000780600c985 */ /* 0x0005e2000c101b28 */
[----:B------:R-:W-:Y:S02]  /*b110*/  ISETP.GE.AND P4, PT, R192, UR4, PT ;  /* 0x00000004c0007c0c */ /* 0x000fe4000bf86270 */
[----:B------:R-:W-:Y:S02]  /*b120*/  @!P3 LEA.HI.X R9, R195, R12, R230, 0x2, P6 ;  /* 0x0000000cc309b211 */ /* 0x000fe400030f14e6 */
[----:B-1----:R-:W-:-:S03]  /*b130*/  @!P0 LEA R4, P5, R194, R11, 0x2 ;  /* 0x0000000bc2048211 */ /* 0x002fc600078a10ff */
[----:B------:R1:W-:Y:S01]  /*b140*/  @!P3 ST.E.64 desc[UR40][R8.64], R124 ;  /* 0x0000007c0800b985 */ /* 0x0003e2000c101b28 */
[----:B------:R-:W-:Y:S02]  /*b150*/  ISETP.GE.AND P3, PT, R191, UR4, PT ;  /* 0x00000004bf007c0c */ /* 0x000fe4000bf66270 */
[-C--:B------:R-:W-:Y:S02]  /*b160*/  @!P0 LEA.HI.X R5, R194, R12.reuse, R229, 0x2, P5 ;  /* 0x0000000cc2058211 */ /* 0x080fe400028f14e5 */
[----:B------:R-:W-:Y:S02]  /*b170*/  ISETP.GE.AND P5, PT, R189, UR4, PT ;  /* 0x00000004bd007c0c */ /* 0x000fe4000bfa6270 */
[C---:B--2---:R-:W-:Y:S01]  /*b180*/  @!P1 LEA R6, P6, R193.reuse, R11, 0x2 ;  /* 0x0000000bc1069211 */ /* 0x044fe200078c10ff */
[----:B------:R2:W-:Y:S03]  /*b190*/  @!P0 ST.E.64 desc[UR40][R4.64], R128 ;  /* 0x0000008004008985 */ /* 0x0005e6000c101b28 */
[----:B------:R-:W-:-:S03]  /*b1a0*/  @!P1 LEA.HI.X R7, R193, R12, R228, 0x2, P6 ;  /* 0x0000000cc1079211 */ /* 0x000fc600030f14e4 */
[CC--:B-1----:R-:W-:Y:S02]  /*b1b0*/  @!P3 LEA R8, P6, R191.reuse, R11.reuse, 0x2 ;  /* 0x0000000bbf08b211 */ /* 0x0c2fe400078c10ff */
[----:B------:R1:W-:Y:S02]  /*b1c0*/  @!P1 ST.E.64 desc[UR40][R6.64], R132 ;  /* 0x0000008406009985 */ /* 0x0003e4000c101b28 */
[----:B------:R-:W-:Y:S02]  /*b1d0*/  @!P3 LEA.HI.X R9, R191, R12, R226, 0x2, P6 ;  /* 0x0000000cbf09b211 */ /* 0x000fe400030f14e2 */
[----:B--2---:R-:W-:-:S04]  /*b1e0*/  @!P4 LEA R4, P0, R192, R11, 0x2 ;  /* 0x0000000bc004c211 */ /* 0x004fc800078010ff */
[-C--:B------:R-:W-:Y:S02]  /*b1f0*/  @!P4 LEA.HI.X R5, R192, R12.reuse, R227, 0x2, P0 ;  /* 0x0000000cc005c211 */ /* 0x080fe400000f14e3 */
[CC--:B------:R-:W-:Y:S02]  /*b200*/  @!P5 LEA R14, P0, R189.reuse, R11.reuse, 0x2 ;  /* 0x0000000bbd0ed211 */ /* 0x0c0fe400078010ff */
[C---:B-1----:R-:W-:Y:S01]  /*b210*/  @!P2 LEA R6, P1, R190.reuse, R11, 0x2 ;  /* 0x0000000bbe06a211 */ /* 0x042fe200078210ff */
[----:B------:R3:W-:Y:S01]  /*b220*/  @!P4 ST.E.64 desc[UR40][R4.64], R136 ;  /* 0x000000880400c985 */ /* 0x0007e2000c101b28 */
[-C--:B------:R-:W-:Y:S02]  /*b230*/  @!P5 LEA.HI.X R15, R189, R12.reuse, R224, 0x2, P0 ;  /* 0x0000000cbd0fd211 */ /* 0x080fe400000f14e0 */
[----:B------:R-:W-:Y:S01]  /*b240*/  @!P2 LEA.HI.X R7, R190, R12, R225, 0x2, P1 ;  /* 0x0000000cbe07a211 */ /* 0x000fe200008f14e1 */
[----:B------:R3:W-:Y:S04]  /*b250*/  @!P3 ST.E.64 desc[UR40][R8.64], R140 ;  /* 0x0000008c0800b985 */ /* 0x0007e8000c101b28 */
[----:B------:R3:W-:Y:S04]  /*b260*/  @!P2 ST.E.64 desc[UR40][R6.64], R144 ;  /* 0x000000900600a985 */ /* 0x0007e8000c101b28 */
[----:B------:R3:W-:Y:S02]  /*b270*/  @!P5 ST.E.64 desc[UR40][R14.64], R148 ;  /* 0x000000940e00d985 */ /* 0x0007e4000c101b28 */
.L_x_3418:
[----:B------:R-:W-:Y:S05]  /*b280*/  BSYNC B1 ;  /* 0x0000000000017941 */ /* 0x000fea0003800000 */
.L_x_3417:
[----:B------:R-:W-:Y:S01]  /*b290*/  VIADD R0, R0, 0x8 ;  /* 0x0000000800007836 */ /* 0x000fe20000000000 */
[----:B------:R4:W0:Y:S04]  /*b2a0*/  SHFL.IDX PT, R20, R10, 0x1, 0x1c1f ;  /* 0x003c1f000a147f89 */ /* 0x00082800000e0000 */
[----:B------:R-:W-:Y:S01]  /*b2b0*/  ISETP.GE.AND P0, PT, R0, UR8, PT ;  /* 0x0000000800007c0c */ /* 0x000fe2000bf06270 */
[----:B------:R4:W0:-:S12]  /*b2c0*/  SHFL.IDX PT, R24, R3, 0x1, 0x1c1f ;  /* 0x003c1f0003187f89 */ /* 0x00081800000e0000 */
[----:B----4-:R-:W-:Y:S05]  /*b2d0*/  @P0 BRA `(.L_x_3416) ;  /* 0x0000001800080947 */ /* 0x010fea0003800000 */
[----:B------:R-:W-:Y:S02]  /*b2e0*/  ULDC UR4, c[0x0][0xac8] ;  /* 0x0002b20000047ab9 */ /* 0x000fe40000000800 */
[----:B------:R-:W-:Y:S02]  /*b2f0*/  ISETP.GE.AND P4, PT, R17, UR4, PT ;  /* 0x0000000411007c0c */ /* 0x000fe4000bf86270 */
[----:B------:R-:W-:Y:S02]  /*b300*/  ISETP.GE.AND P2, PT, R219, UR4, PT ;  /* 0x00000004db007c0c */ /* 0x000fe4000bf46270 */
[----:B------:R-:W-:Y:S02]  /*b310*/  ISETP.GE.AND P1, PT, R218, UR4, PT ;  /* 0x00000004da007c0c */ /* 0x000fe4000bf26270 */
[----:B------:R-:W-:-:S07]  /*b320*/  ISETP.GE.AND P0, PT, R217, UR4, PT ;  /* 0x00000004d9007c0c */ /* 0x000fce000bf06270 */
[-C--:B0-----:R-:W-:Y:S02]  /*b330*/  @!P4 LEA R10, P3, R17, R24.reuse, 0x2 ;  /* 0x00000018110ac211 */ /* 0x081fe400078610ff */
[----:B---3--:R-:W-:Y:S02]  /*b340*/  @!P2 LEA R4, P6, R219, R24, 0x2 ;  /* 0x00000018db04a211 */ /* 0x008fe400078c10ff */
[----:B-1----:R-:W-:Y:S02]  /*b350*/  @!P4 LEA.HI.X R11, R17, R20, R167, 0x2, P3 ;  /* 0x00000014110bc211 */ /* 0x002fe400018f14a7 */
[----:B------:R-:W-:Y:S02]  /*b360*/  ISETP.GE.AND P3, PT, R216, UR4, PT ;  /* 0x00000004d8007c0c */ /* 0x000fe4000bf66270 */
[----:B------:R-:W-:Y:S01]  /*b370*/  @!P1 LEA R6, P5, R218, R24, 0x2 ;  /* 0x00000018da069211 */ /* 0x000fe200078a10ff */
[----:B------:R0:W-:Y:S01]  /*b380*/  @!P4 ST.E.64 desc[UR40][R10.64], R26 ;  /* 0x0000001a0a00c985 */ /* 0x0001e2000c101b28 */
[----:B------:R-:W-:-:S02]  /*b390*/  ISETP.GE.AND P4, PT, R215, UR4, PT ;  /* 0x00000004d7007c0c */ /* 0x000fc4000bf86270 */
[----:B------:R-:W-:Y:S02]  /*b3a0*/  @!P2 LEA.HI.X R5, R219, R20, R166, 0x2, P6 ;  /* 0x00000014db05a211 */ /* 0x000fe400030f14a6 */
[C---:B------:R-:W-:Y:S02]  /*b3b0*/  @!P0 LEA R8, P6, R217.reuse, R24, 0x2 ;  /* 0x00000018d9088211 */ /* 0x040fe400078c10ff */
[-C--:B------:R-:W-:Y:S01]  /*b3c0*/  @!P1 LEA.HI.X R7, R218, R20.reuse, R165, 0x2, P5 ;  /* 0x00000014da079211 */ /* 0x080fe200028f14a5 */
[----:B------:R1:W-:Y:S01]  /*b3d0*/  @!P2 ST.E.64 desc[UR40][R4.64], R30 ;  /* 0x0000001e0400a985 */ /* 0x0003e2000c101b28 */
[----:B------:R-:W-:Y:S02]  /*b3e0*/  ISETP.GE.AND P5, PT, R214, UR4, PT ;  /* 0x00000004d6007c0c */ /* 0x000fe4000bfa6270 */
[----:B------:R-:W-:Y:S01]  /*b3f0*/  @!P0 LEA.HI.X R9, R217, R20, R13, 0x2, P6 ;  /* 0x00000014d9098211 */ /* 0x000fe200030f140d */
[----:B------:R3:W-:Y:S01]  /*b400*/  @!P1 ST.E.64 desc[UR40][R6.64], R34 ;  /* 0x0000002206009985 */ /* 0x0007e2000c101b28 */
[----:B0-----:R-:W-:-:S03]  /*b410*/  @!P3 LEA R10, P1, R216, R24, 0x2 ;  /* 0x00000018d80ab211 */ /* 0x001fc600078210ff */
[----:B------:R0:W-:Y:S01]  /*b420*/  @!P0 ST.E.64 desc[UR40][R8.64], R38 ;  /* 0x0000002608008985 */ /* 0x0001e2000c101b28 */
[----:B------:R-:W-:Y:S02]  /*b430*/  ISETP.GE.AND P0, PT, R213, UR4, PT ;  /* 0x00000004d5007c0c */ /* 0x000fe4000bf06270 */
[C---:B--2---:R-:W-:Y:S02]  /*b440*/  @!P4 LEA R12, P2, R215.reuse, R24, 0x2 ;  /* 0x00000018d70cc211 */ /* 0x044fe400078410ff */
[-C--:B------:R-:W-:Y:S02]  /*b450*/  @!P3 LEA.HI.X R11, R216, R20.reuse, R164, 0x2, P1 ;  /* 0x00000014d80bb211 */ /* 0x080fe400008f14a4 */
[----:B------:R-:W-:Y:S02]  /*b460*/  ISETP.GE.AND P1, PT, R212, UR4, PT ;  /* 0x00000004d4007c0c */ /* 0x000fe4000bf26270 */
[----:B------:R-:W-:Y:S01]  /*b470*/  @!P4 LEA.HI.X R13, R215, R20, R163, 0x2, P2 ;  /* 0x00000014d70dc211 */ /* 0x000fe200010f14a3 */
[----:B------:R2:W-:Y:S01]  /*b480*/  @!P3 ST.E.64 desc[UR40][R10.64], R42 ;  /* 0x0000002a0a00b985 */ /* 0x0005e2000c101b28 */
[----:B------:R-:W-:-:S02]  /*b490*/  ISETP.GE.AND P2, PT, R211, UR4, PT ;  /* 0x00000004d3007c0c */ /* 0x000fc4000bf46270 */
[----:B------:R-:W-:Y:S01]  /*b4a0*/  @!P5 LEA R14, P6, R214, R24, 0x2 ;  /* 0x00000018d60ed211 */ /* 0x000fe200078c10ff */
[----:B------:R4:W-:Y:S01]  /*b4b0*/  @!P4 ST.E.64 desc[UR40][R12.64], R46 ;  /* 0x0000002e0c00c985 */ /* 0x0009e2000c101b28 */
[----:B------:R-:W-:Y:S02]  /*b4c0*/  ISETP.GE.AND P3, PT, R210, UR4, PT ;  /* 0x00000004d2007c0c */ /* 0x000fe4000bf66270 */
[----:B------:R-:W-:Y:S02]  /*b4d0*/  @!P5 LEA.HI.X R15, R214, R20, R162, 0x2, P6 ;  /* 0x00000014d60fd211 */ /* 0x000fe400030f14a2 */
[-C--:B-1----:R-:W-:Y:S02]  /*b4e0*/  @!P0 LEA R4, P6, R213, R24.reuse, 0x2 ;  /* 0x00000018d5048211 */ /* 0x082fe400078c10ff */
[----:B------:R-:W-:Y:S01]  /*b4f0*/  ISETP.GE.AND P4, PT, R209, UR4, PT ;  /* 0x00000004d1007c0c */ /* 0x000fe2000bf86270 */
[----:B------:R1:W-:Y:S01]  /*b500*/  @!P5 ST.E.64 desc[UR40][R14.64], R50 ;  /* 0x000000320e00d985 */ /* 0x0003e2000c101b28 */
[----:B---3--:R-:W-:-:S02]  /*b510*/  @!P1 LEA R6, P5, R212, R24, 0x2 ;  /* 0x00000018d4069211 */ /* 0x008fc400078a10ff */
[----:B------:R-:W-:Y:S02]  /*b520*/  @!P0 LEA.HI.X R5, R213, R20, R161, 0x2, P6 ;  /* 0x00000014d5058211 */ /* 0x000fe400030f14a1 */
[C---:B0-----:R-:W-:Y:S02]  /*b530*/  @!P2 LEA R8, P6, R211.reuse, R24, 0x2 ;  /* 0x00000018d308a211 */ /* 0x041fe400078c10ff */
[-C--:B------:R-:W-:Y:S01]  /*b540*/  @!P1 LEA.HI.X R7, R212, R20.reuse, R160, 0x2, P5 ;  /* 0x00000014d4079211 */ /* 0x080fe200028f14a0 */
[----:B------:R0:W-:Y:S01]  /*b550*/  @!P0 ST.E.64 desc[UR40][R4.64], R54 ;  /* 0x0000003604008985 */ /* 0x0001e2000c101b28 */
[----:B------:R-:W-:Y:S02]  /*b560*/  ISETP.GE.AND P5, PT, R208, UR4, PT ;  /* 0x00000004d0007c0c */ /* 0x000fe4000bfa6270 */
[----:B------:R-:W-:Y:S01]  /*b570*/  @!P2 LEA.HI.X R9, R211, R20, R159, 0x2, P6 ;  /* 0x00000014d309a211 */ /* 0x000fe200030f149f */
[----:B------:R3:W-:Y:S01]  /*b580*/  @!P1 ST.E.64 desc[UR40][R6.64], R58 ;  /* 0x0000003a06009985 */ /* 0x0007e2000c101b28 */
[----:B------:R-:W-:-:S02]  /*b590*/  ISETP.GE.AND P0, PT, R207, UR4, PT ;  /* 0x00000004cf007c0c */ /* 0x000fc4000bf06270 */
[-C--:B--2---:R-:W-:Y:S01]  /*b5a0*/  @!P3 LEA R10, P6, R210, R24.reuse, 0x2 ;  /* 0x00000018d20ab211 */ /* 0x084fe200078c10ff */
[----:B------:R2:W-:Y:S01]  /*b5b0*/  @!P2 ST.E.64 desc[UR40][R8.64], R62 ;  /* 0x0000003e0800a985 */ /* 0x0005e2000c101b28 */
[C---:B----4-:R-:W-:Y:S02]  /*b5c0*/  @!P4 LEA R12, P2, R209.reuse, R24, 0x2 ;  /* 0x00000018d10cc211 */ /* 0x050fe400078410ff */
[----:B------:R-:W-:Y:S02]  /*b5d0*/  ISETP.GE.AND P1, PT, R206, UR4, PT ;  /* 0x00000004ce007c0c */ /* 0x000fe4000bf26270 */
[-C--:B------:R-:W-:Y:S02]  /*b5e0*/  @!P3 LEA.HI.X R11, R210, R20.reuse, R158, 0x2, P6 ;  /* 0x00000014d20bb211 */ /* 0x080fe400030f149e */
[----:B------:R-:W-:Y:S02]  /*b5f0*/  @!P4 LEA.HI.X R13, R209, R20, R157, 0x2, P2 ;  /* 0x00000014d10dc211 */ /* 0x000fe400010f149d */
[----:B------:R-:W-:Y:S01]  /*b600*/  ISETP.GE.AND P2, PT, R205, UR4, PT ;  /* 0x00000004cd007c0c */ /* 0x000fe2000bf46270 */
[----:B------:R-:W-:Y:S01]  /*b610*/  @!P3 ST.E.64 desc[UR40][R10.64], R66 ;  /* 0x000000420a00b985 */ /* 0x000fe2000c101b28 */
[----:B-1----:R-:W-:-:S03]  /*b620*/  @!P5 LEA R14, P6, R208, R24, 0x2 ;  /* 0x00000018d00ed211 */ /* 0x002fc600078c10ff */
[----:B------:R1:W-:Y:S01]  /*b630*/  @!P4 ST.E.64 desc[UR40][R12.64], R70 ;  /* 0x000000460c00c985 */ /* 0x0003e2000c101b28 */
[----:B------:R-:W-:Y:S02]  /*b640*/  @!P5 LEA.HI.X R15, R208, R20, R156, 0x2, P6 ;  /* 0x00000014d00fd211 */ /* 0x000fe400030f149c */
[CC--:B0-----:R-:W-:Y:S02]  /*b650*/  @!P0 LEA R4, P4, R207.reuse, R24.reuse, 0x2 ;  /* 0x00000018cf048211 */ /* 0x0c1fe400078810ff */
[----:B---3--:R-:W-:Y:S01]  /*b660*/  @!P1 LEA R6, P3, R206, R24, 0x2 ;  /* 0x00000018ce069211 */ /* 0x008fe200078610ff */
[----:B------:R0:W-:Y:S01]  /*b670*/  @!P5 ST.E.64 desc[UR40][R14.64], R74 ;  /* 0x0000004a0e00d985 */ /* 0x0001e2000c101b28 */
[----:B------:R-:W-:Y:S02]  /*b680*/  @!P0 LEA.HI.X R5, R207, R20, R155, 0x2, P4 ;  /* 0x00000014cf058211 */ /* 0x000fe400020f149b */
[----:B------:R-:W-:Y:S02]  /*b690*/  ISETP.GE.AND P4, PT, R203, UR4, PT ;  /* 0x00000004cb007c0c */ /* 0x000fe4000bf86270 */
[----:B------:R-:W-:Y:S01]  /*b6a0*/  ISETP.GE.AND P5, PT, R204, UR4, PT ;  /* 0x00000004cc007c0c */ /* 0x000fe2000bfa6270 */
[----:B------:R3:W-:Y:S01]  /*b6b0*/  @!P0 ST.E.64 desc[UR40][R4.64], R78 ;  /* 0x0000004e04008985 */ /* 0x0007e2000c101b28 */
[----:B--2---:R-:W-:-:S02]  /*b6c0*/  @!P2 LEA R8, P6, R205, R24, 0x2 ;  /* 0x00000018cd08a211 */ /* 0x004fc400078c10ff */
[-C--:B------:R-:W-:Y:S02]  /*b6d0*/  @!P1 LEA.HI.X R7, R206, R20.reuse, R154, 0x2, P3 ;  /* 0x00000014ce079211 */ /* 0x080fe400018f149a */
[----:B------:R-:W-:Y:S02]  /*b6e0*/  ISETP.GE.AND P3, PT, R202, UR4, PT ;  /* 0x00000004ca007c0c */ /* 0x000fe4000bf66270 */
[----:B------:R-:W-:Y:S01]  /*b6f0*/  @!P2 LEA.HI.X R9, R205, R20, R153, 0x2, P6 ;  /* 0x00000014cd09a211 */ /* 0x000fe200030f1499 */
[----:B------:R2:W-:Y:S01]  /*b700*/  @!P1 ST.E.64 desc[UR40][R6.64], R82 ;  /* 0x0000005206009985 */ /* 0x0005e2000c101b28 */
[----:B------:R-:W-:Y:S02]  /*b710*/  ISETP.GE.AND P1, PT, R200, UR4, PT ;  /* 0x00000004c8007c0c */ /* 0x000fe4000bf26270 */
[----:B-1----:R-:W-:Y:S01]  /*b720*/  @!P4 LEA R12, P0, R203, R24, 0x2 ;  /* 0x00000018cb0cc211 */ /* 0x002fe200078010ff */
[----:B------:R1:W-:Y:S01]  /*b730*/  @!P2 ST.E.64 desc[UR40][R8.64], R86 ;  /* 0x000000560800a985 */ /* 0x0003e2000c101b28 */
[----:B------:R-:W-:-:S02]  /*b740*/  ISETP.GE.AND P2, PT, R201, UR4, PT ;  /* 0x00000004c9007c0c */ /* 0x000fc4000bf46270 */
[C---:B------:R-:W-:Y:S02]  /*b750*/  @!P5 LEA R10, P6, R204.reuse, R24, 0x2 ;  /* 0x00000018cc0ad211 */ /* 0x040fe400078c10ff */
[-C--:B------:R-:W-:Y:S02]  /*b760*/  @!P4 LEA.HI.X R13, R203, R20.reuse, R21, 0x2, P0 ;  /* 0x00000014cb0dc211 */ /* 0x080fe400000f1415 */
[----:B------:R-:W-:Y:S02]  /*b770*/  @!P5 LEA.HI.X R11, R204, R20, R152, 0x2, P6 ;  /* 0x00000014cc0bd211 */ /* 0x000fe400030f1498 */
[----:B------:R-:W-:Y:S02]  /*b780*/  ISETP.GE.AND P0, PT, R199, UR4, PT ;  /* 0x00000004c7007c0c */ /* 0x000fe4000bf06270 */
[----:B0-----:R-:W-:Y:S01]  /*b790*/  @!P3 LEA R14, P6, R202, R24, 0x2 ;  /* 0x00000018ca0eb211 */ /* 0x001fe200078c10ff */
[----:B------:R0:W-:Y:S01]  /*b7a0*/  @!P5 ST.E.64 desc[UR40][R10.64], R90 ;  /* 0x0000005a0a00d985 */ /* 0x0001e2000c101b28 */
[----:B------:R-:W-:-:S02]  /*b7b0*/  ISETP.GE.AND P5, PT, R198, UR4, PT ;  /* 0x00000004c6007c0c */ /* 0x000fc4000bfa6270 */
[----:B------:R-:W-:Y:S01]  /*b7c0*/  @!P3 LEA.HI.X R15, R202, R20, R237, 0x2, P6 ;  /* 0x00000014ca0fb211 */ /* 0x000fe200030f14ed */
[----:B------:R4:W-:Y:S01]  /*b7d0*/  @!P4 ST.E.64 desc[UR40][R12.64], R94 ;  /* 0x0000005e0c00c985 */ /* 0x0009e2000c101b28 */
[-C--:B---3--:R-:W-:Y:S02]  /*b7e0*/  @!P2 LEA R4, P6, R201, R24.reuse, 0x2 ;  /* 0x00000018c904a211 */ /* 0x088fe400078c10ff */
[----:B------:R-:W-:Y:S01]  /*b7f0*/  ISETP.GE.AND P4, PT, R197, UR4, PT ;  /* 0x00000004c5007c0c */ /* 0x000fe2000bf86270 */
[----:B------:R3:W-:Y:S01]  /*b800*/  @!P3 ST.E.64 desc[UR40][R14.64], R98 ;  /* 0x000000620e00b985 */ /* 0x0007e2000c101b28 */
[----:B--2---:R-:W-:Y:S02]  /*b810*/  @!P1 LEA R6, P3, R200, R24, 0x2 ;  /* 0x00000018c8069211 */ /* 0x004fe400078610ff */
[----:B------:R-:W-:Y:S02]  /*b820*/  @!P2 LEA.HI.X R5, R201, R20, R236, 0x2, P6 ;  /* 0x00000014c905a211 */ /* 0x000fe400030f14ec */
[----:B-1----:R-:W-:-:S02]  /*b830*/  @!P0 LEA R8, P6, R199, R24, 0x2 ;  /* 0x00000018c7088211 */ /* 0x002fc400078c10ff */
[-C--:B------:R-:W-:Y:S01]  /*b840*/  @!P1 LEA.HI.X R7, R200, R20.reuse, R235, 0x2, P3 ;  /* 0x00000014c8079211 */ /* 0x080fe200018f14eb */
[----:B------:R1:W-:Y:S01]  /*b850*/  @!P2 ST.E.64 desc[UR40][R4.64], R102 ;  /* 0x000000660400a985 */ /* 0x0003e2000c101b28 */
[----:B------:R-:W-:Y:S02]  /*b860*/  ISETP.GE.AND P3, PT, R196, UR4, PT ;  /* 0x00000004c4007c0c */ /* 0x000fe4000bf66270 */
[----:B------:R-:W-:Y:S01]  /*b870*/  @!P0 LEA.HI.X R9, R199, R20, R234, 0x2, P6 ;  /* 0x00000014c7098211 */ /* 0x000fe200030f14ea */
[----:B------:R2:W-:Y:S01]  /*b880*/  @!P1 ST.E.64 desc[UR40][R6.64], R106 ;  /* 0x0000006a06009985 */ /* 0x0005e2000c101b28 */
[-C--:B0-----:R-:W-:Y:S02]  /*b890*/  @!P5 LEA R10, P1, R198, R24.reuse, 0x2 ;  /* 0x00000018c60ad211 */ /* 0x081fe400078210ff */
[----:B----4-:R-:W-:Y:S01]  /*b8a0*/  @!P4 LEA R12, P2, R197, R24, 0x2 ;  /* 0x00000018c50cc211 */ /* 0x010fe200078410ff */
[----:B------:R0:W-:Y:S01]  /*b8b0*/  @!P0 ST.E.64 desc[UR40][R8.64], R110 ;  /* 0x0000006e08008985 */ /* 0x0001e2000c101b28 */
[----:B------:R-:W-:-:S02]  /*b8c0*/  ISETP.GE.AND P0, PT, R195, UR4, PT ;  /* 0x00000004c3007c0c */ /* 0x000fc4000bf06270 */
[----:B------:R-:W-:Y:S02]  /*b8d0*/  @!P5 LEA.HI.X R11, R198, R20, R233, 0x2, P1 ;  /* 0x00000014c60bd211 */ /* 0x000fe400008f14e9 */
[----:B------:R-:W-:Y:S02]  /*b8e0*/  ISETP.GE.AND P1, PT, R194, UR4, PT ;  /* 0x00000004c2007c0c */ /* 0x000fe4000bf26270 */
[C---:B---3--:R-:W-:Y:S01]  /*b8f0*/  @!P3 LEA R14, P6, R196.reuse, R24, 0x2 ;  /* 0x00000018c40eb211 */ /* 0x048fe200078c10ff */
[----:B------:R3:W-:Y:S01]  /*b900*/  @!P5 ST.E.64 desc[UR40][R10.64], R114 ;  /* 0x000000720a00d985 */ /* 0x0007e2000c101b28 */
[-C--:B------:R-:W-:Y:S02]  /*b910*/  @!P4 LEA.HI.X R13, R197, R20.reuse, R232, 0x2, P2 ;  /* 0x00000014c50dc211 */ /* 0x080fe400010f14e8 */
[----:B------:R-:W-:Y:S02]  /*b920*/  @!P3 LEA.HI.X R15, R196, R20, R231, 0x2, P6 ;  /* 0x00000014c40fb211 */ /* 0x000fe400030f14e7 */
[----:B------:R-:W-:Y:S01]  /*b930*/  ISETP.GE.AND P2, PT, R191, UR4, PT ;  /* 0x00000004bf007c0c */ /* 0x000fe2000bf46270 */
[----:B------:R4:W-:Y:S01]  /*b940*/  @!P4 ST.E.64 desc[UR40][R12.64], R118 ;  /* 0x000000760c00c985 */ /* 0x0009e2000c101b28 */
[----:B------:R-:W-:-:S02]  /*b950*/  ISETP.GE.AND P4, PT, R193, UR4, PT ;  /* 0x00000004c1007c0c */ /* 0x000fc4000bf86270 */
[C---:B-1----:R-:W-:Y:S01]  /*b960*/  @!P0 LEA R4, P5, R195.reuse, R24, 0x2 ;  /* 0x00000018c3048211 */ /* 0x042fe200078a10ff */
[----:B------:R1:W-:Y:S01]  /*b970*/  @!P3 ST.E.64 desc[UR40][R14.64], R122 ;  /* 0x0000007a0e00b985 */ /* 0x0003e2000c101b28 */
[----:B------:R-:W-:Y:S02]  /*b980*/  ISETP.GE.AND P3, PT, R192, UR4, PT ;  /* 0x00000004c0007c0c */ /* 0x000fe4000bf66270 */
[----:B------:R-:W-:Y:S02]  /*b990*/  @!P0 LEA.HI.X R5, R195, R20, R230, 0x2, P5 ;  /* 0x00000014c3058211 */ /* 0x000fe400028f14e6 */
[----:B------:R-:W-:Y:S02]  /*b9a0*/  ISETP.GE.AND P5, PT, R190, UR4, PT ;  /* 0x00000004be007c0c */ /* 0x000fe4000bfa6270 */
[-C--:B--2---:R-:W-:Y:S01]  /*b9b0*/  @!P1 LEA R6, P6, R194, R24.reuse, 0x2 ;  /* 0x00000018c2069211 */ /* 0x084fe200078c10ff */
[----:B------:R2:W-:Y:S02]  /*b9c0*/  @!P0 ST.E.64 desc[UR40][R4.64], R126 ;  /* 0x0000007e04008985 */ /* 0x0005e4000c101b28 */
[----:B0-----:R-:W-:-:S02]  /*b9d0*/  @!P4 LEA R8, P0, R193, R24, 0x2 ;  /* 0x00000018c108c211 */ /* 0x001fc400078010ff */
[----:B------:R-:W-:Y:S02]  /*b9e0*/  @!P1 LEA.HI.X R7, R194, R20, R229, 0x2, P6 ;  /* 0x00000014c2079211 */ /* 0x000fe400030f14e5 */
[----:B---3--:R-:W-:Y:S02]  /*b9f0*/  @!P3 LEA R10, P6, R192, R24, 0x2 ;  /* 0x00000018c00ab211 */ /* 0x008fe400078c10ff */
[----:B------:R-:W-:Y:S01]  /*ba00*/  @!P4 LEA.HI.X R9, R193, R20, R228, 0x2, P0 ;  /* 0x00000014c109c211 */ /* 0x000fe200000f14e4 */
[----:B------:R2:W-:Y:S01]  /*ba10*/  @!P1 ST.E.64 desc[UR40][R6.64], R130 ;  /* 0x0000008206009985 */ /* 0x0005e2000c101b28 */
[-C--:B----4-:R-:W-:Y:S02]  /*ba20*/  @!P2 LEA R12, P1, R191, R24.reuse, 0x2 ;  /* 0x00000018bf0ca211 */ /* 0x090fe400078210ff */
[----:B-1----:R-:W-:Y:S01]  /*ba30*/  @!P5 LEA R14, P0, R190, R24, 0x2 ;  /* 0x00000018be0ed211 */ /* 0x002fe200078010ff */
[----:B------:R2:W-:Y:S01]  /*ba40*/  @!P4 ST.E.64 desc[UR40][R8.64], R134 ;  /* 0x000000860800c985 */ /* 0x0005e2000c101b28 */
[----:B------:R-:W-:-:S02]  /*ba50*/  @!P3 LEA.HI.X R11, R192, R20, R227, 0x2, P6 ;  /* 0x00000014c00bb211 */ /* 0x000fc400030f14e3 */
[-C--:B------:R-:W-:Y:S02]  /*ba60*/  @!P2 LEA.HI.X R13, R191, R20.reuse, R226, 0x2, P1 ;  /* 0x00000014bf0da211 */ /* 0x080fe400008f14e2 */
[----:B------:R-:W-:Y:S01]  /*ba70*/  @!P5 LEA.HI.X R15, R190, R20, R225, 0x2, P0 ;  /* 0x00000014be0fd211 */ /* 0x000fe200000f14e1 */
[----:B------:R2:W-:Y:S01]  /*ba80*/  @!P3 ST.E.64 desc[UR40][R10.64], R138 ;  /* 0x0000008a0a00b985 */ /* 0x0005e2000c101b28 */
[----:B------:R-:W-:-:S03]  /*ba90*/  ISETP.GE.AND P0, PT, R189, UR4, PT ;  /* 0x00000004bd007c0c */ /* 0x000fc6000bf06270 */
[----:B------:R2:W-:Y:S04]  /*baa0*/  @!P2 ST.E.64 desc[UR40][R12.64], R142 ;  /* 0x0000008e0c00a985 */ /* 0x0005e8000c101b28 */
[----:B------:R2:W-:Y:S06]  /*bab0*/  @!P5 ST.E.64 desc[UR40][R14.64], R146 ;  /* 0x000000920e00d985 */ /* 0x0005ec000c101b28 */
[----:B------:R-:W-:Y:S05]  /*bac0*/  @P0 BRA `(.L_x_3416) ;  /* 0x00000010000c0947 */ /* 0x000fea0003800000 */
[----:B--2---:R-:W-:-:S04]  /*bad0*/  LEA R4, P0, R189, R24, 0x2 ;  /* 0x00000018bd047211 */ /* 0x004fc800078010ff */
[----:B------:R-:W-:-:S05]  /*bae0*/  LEA.HI.X R5, R189, R20, R224, 0x2, P0 ;  /* 0x00000014bd057211 */ /* 0x000fca00000f14e0 */
[----:B------:R0:W-:Y:S01]  /*baf0*/  ST.E.64 desc[UR40][R4.64], R150 ;  /* 0x0000009604007985 */ /* 0x0001e2000c101b28 */
[----:B------:R-:W-:Y:S05]  /*bb00*/  BRA `(.L_x_3416) ;  /* 0x0000000c00fc7947 */ /* 0x000fea0003800000 */
.L_x_3410:
[----:B------:R-:W-:Y:S02]  /*bb10*/  ULDC.64 UR8, c[0x0][0xc00] ;  /* 0x0003000000087ab9 */ /* 0x000fe40000000a00 */
[----:B------:R-:W-:-:S04]  /*bb20*/  UISETP.NE.U32.AND UP0, UPT, UR8, URZ, UPT ;  /* 0x0000003f0800728c */ /* 0x000fc8000bf05070 */
[----:B------:R-:W-:-:S03]  /*bb30*/  UISETP.NE.AND.EX UP0, UPT, UR9, URZ, UPT, UP0 ;  /* 0x0000003f0900728c */ /* 0x000fc6000bf05300 */
[----:B------:R-:W-:Y:S02]  /*bb40*/  ULDC.64 UR8, c[0x0][0xc00] ;  /* 0x0003000000087ab9 */ /* 0x000fe40000000a00 */
[----:B------:R-:W-:Y:S01]  /*bb50*/  UIMAD.WIDE UR8, UR39, 0x4, UR8 ;  /* 0x00000004270878a5 */ /* 0x000fe2000f8e0208 */
[----:B------:R-:W-:-:S05]  /*bb60*/  PLOP3.LUT P1, PT, PT, PT, UP0, 0x80, 0x0 ;  /* 0x000000000000781c */ /* 0x000fca0003f2f008 */
[----:B------:R-:W-:Y:S02]  /*bb70*/  IMAD.U32 R4, RZ, RZ, UR8 ;  /* 0x00000008ff047e24 */ /* 0x000fe4000f8e00ff */
[----:B------:R-:W-:Y:S01]  /*bb80*/  IMAD.U32 R5, RZ, RZ, UR9 ;  /* 0x00000009ff057e24 */ /* 0x000fe2000f8e00ff */
[----:B------:R-:W-:Y:S02]  /*bb90*/  ULDC.64 UR8, c[0x0][0xc08] ;  /* 0x0003020000087ab9 */ /* 0x000fe40000000a00 */
[----:B------:R-:W-:-:S03]  /*bba0*/  UISETP.NE.U32.AND UP1, UPT, UR8, URZ, UPT ;  /* 0x0000003f0800728c */ /* 0x000fc6000bf25070 */
[----:B------:R-:W2:Y:S01]  /*bbb0*/  @P1 LDG.E R8, desc[UR40][R4.64] ;  /* 0x0000002804081981 */ /* 0x000ea2000c1e1900 */
[----:B------:R-:W-:Y:S01]  /*bbc0*/  UISETP.NE.AND.EX UP1, UPT, UR9, URZ, UPT, UP1 ;  /* 0x0000003f0900728c */ /* 0x000fe2000bf25310 */
[----:B------:R-:W-:Y:S02]  /*bbd0*/  ULDC UR4, c[0x0][0xa88] ;  /* 0x0002a20000047ab9 */ /* 0x000fe40000000800 */
[----:B------:R-:W-:-:S03]  /*bbe0*/  IMAD.U32 R0, RZ, RZ, UR4 ;  /* 0x00000004ff007e24 */ /* 0x000fc6000f8e00ff */
[----:B------:R-:W-:-:S05]  /*bbf0*/  PLOP3.LUT P2, PT, PT, PT, UP1, 0x80, 0x0 ;  /* 0x000000000000781c */ /* 0x000fca0003f4f018 */
[----:B------:R-:W-:-:S04]  /*bc00*/  @UP1 ULEA UR8, UP2, UR39, UR8, 0x2 ;  /* 0x0000000827081291 */ /* 0x000fc8000f84103f */
[----:B------:R-:W-:Y:S02]  /*bc10*/  @UP1 ULEA.HI.X UR9, UR39, UR9, UR42, 0x2, UP2 ;  /* 0x0000000927091291 */ /* 0x000fe400090f142a */
[----:B------:R-:W-:-:S04]  /*bc20*/  IMAD.U32 R6, RZ, RZ, UR8 ;  /* 0x00000008ff067e24 */ /* 0x000fc8000f8e00ff */
[----:B------:R-:W-:-:S05]  /*bc30*/  IMAD.U32 R7, RZ, RZ, UR9 ;  /* 0x00000009ff077e24 */ /* 0x000fca000f8e00ff */
[----:B------:R0:W5:Y:S01]  /*bc40*/  @P2 LDG.E R0, desc[UR40][R6.64] ;  /* 0x0000002806002981 */ /* 0x000162000c1e1900 */
[----:B------:R-:W-:Y:S01]  /*bc50*/  UMOV UR4, URZ ;  /* 0x0000003f00047c82 */ /* 0x000fe20008000000 */
[----:B------:R-:W-:Y:S01]  /*bc60*/  UISETP.NE.AND UP1, UPT, UR46, URZ, UPT ;  /* 0x0000003f2e00728c */ /* 0x000fe2000bf25270 */
[----:B------:R-:W1:Y:S10]  /*bc70*/  S2R R3, SR_TID.X ;  /* 0x0000000000037919 */ /* 0x000e740000002100 */
[----:B------:R-:W-:Y:S01]  /*bc80*/  @!UP1 ULDC UR46, c[0x0][0xad4] ;  /* 0x0002b500002e9ab9 */ /* 0x000fe20000000800 */
[----:B--2---:R-:W-:Y:S01]  /*bc90*/  @P1 R2UR UR4, R8 ;  /* 0x00000000080412ca */ /* 0x004fe200000e0000 */
[----:B-1----:R-:W-:-:S05]  /*bca0*/  VIADD R8, R3, 0xffffff80 ;  /* 0xffffff8003087836 */ /* 0x002fca0000000000 */
[----:B------:R-:W-:-:S07]  /*bcb0*/  ISETP.GT.AND P0, PT, R8, 0x3f, PT ;  /* 0x0000003f0800780c */ /* 0x000fce0003f04270 */
[----:B------:R-:W-:Y:S01]  /*bcc0*/  USHF.R.S32.HI UR19, URZ, 0x1f, UR4 ;  /* 0x0000001f3f137899 */ /* 0x000fe20008011404 */
[----:B0-----:R-:W-:Y:S11]  /*bcd0*/  @P2 BRA `(.L_x_3419) ;  /* 0x0000000000102947 */ /* 0x001ff60003800000 */
[----:B------:R-:W-:Y:S05]  /*bce0*/  @!P1 BRA `(.L_x_3419) ;  /* 0x00000000000c9947 */ /* 0x000fea0003800000 */
[----:B------:R-:W2:Y:S04]  /*bcf0*/  LDG.E R3, desc[UR40][R4.64] ;  /* 0x0000002804037981 */ /* 0x000ea8000c1e1900 */
[----:B-----5:R-:W2:Y:S02]  /*bd00*/  LDG.E R0, desc[UR40][R4.64+0x4] ;  /* 0x0000042804007981 */ /* 0x020ea4000c1e1900 */
[----:B--2---:R-:W-:-:S07]  /*bd10*/  IMAD.IADD R0, R0, 0x1, -R3 ;  /* 0x0000000100007824 */ /* 0x004fce00078e0a03 */
.L_x_3419:
[----:B------:R-:W-:Y:S01]  /*bd20*/  USEL UR39, UR39, URZ, !UP0 ;  /* 0x0000003f27277287 */ /* 0x000fe2000c000000 */
[----:B------:R-:W-:Y:S01]  /*bd30*/  BSSY B1, `(.L_x_3420) ;  /* 0x0000039000017945 */ /* 0x000fe20003800000 */
[----:B------:R-:W-:-:S03]  /*bd40*/  USEL UR42, UR42, URZ, !UP0 ;  /* 0x0000003f2a2a7287 */ /* 0x000fc6000c000000 */
[----:B------:R-:W-:Y:S09]  /*bd50*/  @P0 BRA `(.L_x_3421) ;  /* 0x0000000000d80947 */ /* 0x000ff20003800000 */
[----:B------:R-:W0:Y:S01]  /*bd60*/  S2R R3, SR_TID.X ;  /* 0x0000000000037919 */ /* 0x000e220000002100 */
[----:B------:R-:W1:Y:S01]  /*bd70*/  LDC R9, c[0x0][0xbe8] ;  /* 0x0002fa00ff097b82 */ /* 0x000e620000000800 */
[----:B------:R-:W-:-:S04]  /*bd80*/  IMAD.U32 R4, RZ, RZ, UR43 ;  /* 0x0000002bff047e24 */ /* 0x000fc8000f8e00ff */
[----:B0-----:R-:W-:Y:S02]  /*bd90*/  IMAD R3, R4, 0x40, R3 ;  /* 0x0000004004037824 */ /* 0x001fe400078e0203 */
[----:B-1---5:R-:W-:Y:S02]  /*bda0*/  IMAD R4, R0, R9, RZ ;  /* 0x0000000900047224 */ /* 0x022fe400078e02ff */
[----:B------:R-:W-:-:S05]  /*bdb0*/  VIADD R6, R3, 0xffffff80 ;  /* 0xffffff8003067836 */ /* 0x000fca0000000000 */
[----:B------:R-:W-:-:S13]  /*bdc0*/  ISETP.GE.AND P0, PT, R6, R4, PT ;  /* 0x000000040600720c */ /* 0x000fda0003f06270 */
[----:B------:R-:W-:Y:S05]  /*bdd0*/  @P0 BRA `(.L_x_3421) ;  /* 0x0000000000b80947 */ /* 0x000fea0003800000 */
[----:B------:R-:W-:Y:S01]  /*bde0*/  ISETP.NE.AND P0, PT, R9, 0x1, PT ;  /* 0x000000010900780c */ /* 0x000fe20003f05270 */
[----:B------:R-:W-:Y:S01]  /*bdf0*/  UISETP.GT.AND UP0, UPT, UR46, 0x1, UPT ;  /* 0x000000012e00788c */ /* 0x000fe2000bf04270 */
[----:B------:R-:W-:-:S03]  /*be00*/  UMOV UR17, 0x9b8 ;  /* 0x000009b800117882 */ /* 0x000fc60000000000 */
[----:B------:R-:W-:Y:S02]  /*be10*/  USEL UR17, UR17, 0x978, UP0 ;  /* 0x0000097811117887 */ /* 0x000fe40008000000 */
[----:B------:R-:W-:-:S06]  /*be20*/  USEL UR16, UR45, URZ, UP0 ;  /* 0x0000003f2d107287 */ /* 0x000fcc0008000000 */
[----:B------:R-:W0:Y:S04]  /*be30*/  @P0 LDC R3, c[0x0][0xbec] ;  /* 0x0002fb00ff030b82 */ /* 0x000e280000000800 */
[----:B------:R-:W-:Y:S01]  /*be40*/  ULDC.64 UR8, c[0x0][UR17+0x218] ;  /* 0x0000860011087abb */ /* 0x000fe20008000a00 */
[----:B------:R-:W-:Y:S01]  /*be50*/  ULDC.64 UR12, c[0x0][UR17+0x220] ;  /* 0x00008800110c7abb */ /* 0x000fe20008000a00 */
[----:B------:R-:W-:Y:S01]  /*be60*/  ULDC.64 UR14, c[0x0][UR17+0x228] ;  /* 0x00008a00110e7abb */ /* 0x000fe20008000a00 */
[----:B------:R-:W-:Y:S01]  /*be70*/  UIMAD.WIDE.U32 UR10, UR8, UR44, URZ ;  /* 0x0000002c080a72a5 */ /* 0x000fe2000f8e003f */
[----:B------:R-:W1:Y:S01]  /*be80*/  @P0 LDC R5, c[0x0][0xbf0] ;  /* 0x0002fc00ff050b82 */ /* 0x000e620000000800 */
[----:B------:R-:W-:Y:S02]  /*be90*/  UIMAD UR18, UR9, UR44, URZ ;  /* 0x0000002c091272a4 */ /* 0x000fe4000f8e023f */
[----:B------:R-:W-:-:S02]  /*bea0*/  UIMAD UR13, UR13, UR39, URZ ;  /* 0x000000270d0d72a4 */ /* 0x000fc4000f8e023f */
[----:B------:R-:W-:Y:S02]  /*beb0*/  UIMAD.WIDE.U32 UR20, UR14, UR16, URZ ;  /* 0x000000100e1472a5 */ /* 0x000fe4000f8e003f */
[----:B------:R-:W-:Y:S02]  /*bec0*/  UIMAD.WIDE.U32 UR8, UR12, UR39, URZ ;  /* 0x000000270c0872a5 */ /* 0x000fe4000f8e003f */
[----:B------:R-:W-:Y:S02]  /*bed0*/  UIMAD UR14, UR15, UR16, URZ ;  /* 0x000000100f0e72a4 */ /* 0x000fe4000f8e023f */
[----:B------:R-:W-:Y:S02]  /*bee0*/  UIMAD UR13, UR12, UR42, UR13 ;  /* 0x0000002a0c0d72a4 */ /* 0x000fe4000f8e020d */
[----:B------:R-:W-:Y:S02]  /*bef0*/  UIADD3 UR10, UP1, UP2, UR8, UR10, UR4 ;  /* 0x0000000a080a7290 */ /* 0x000fe4000fa3e004 */
[----:B------:R-:W-:Y:S01]  /*bf00*/  UIADD3 UR14, UR21, UR14, URZ ;  /* 0x0000000e150e7290 */ /* 0x000fe2000fffe03f */
[----:B0-----:R-:W-:Y:S01]  /*bf10*/  @P0 IMAD.HI.U32 R4, R6, R3, RZ ;  /* 0x0000000306040227 */ /* 0x001fe200078e00ff */
[----:B------:R-:W-:-:S02]  /*bf20*/  UIADD3 UR18, UR11, UR18, URZ ;  /* 0x000000120b127290 */ /* 0x000fc4000fffe03f */
[----:B------:R-:W-:Y:S01]  /*bf30*/  UIADD3 UR13, UR9, UR13, URZ ;  /* 0x0000000d090d7290 */ /* 0x000fe2000fffe03f */
[----:B------:R-:W-:Y:S02]  /*bf40*/  IMAD.MOV.U32 R3, RZ, RZ, R6 ;  /* 0x000000ffff037224 */ /* 0x000fe400078e0006 */
[----:B------:R-:W-:Y:S01]  /*bf50*/  IMAD.U32 R10, RZ, RZ, UR14 ;  /* 0x0000000eff0a7e24 */ /* 0x000fe2000f8e00ff */
[----:B------:R-:W-:Y:S01]  /*bf60*/  ULDC.64 UR8, c[0x0][UR17+0x210] ;  /* 0x0000840011087abb */ /* 0x000fe20008000a00 */
[----:B-1----:R-:W-:Y:S01]  /*bf70*/  @P0 SHF.R.U32.HI R3, RZ, R5, R4 ;  /* 0x00000005ff030219 */ /* 0x002fe20000011604 */
[----:B------:R-:W-:Y:S02]  /*bf80*/  IMAD.U32 R4, RZ, RZ, UR20 ;  /* 0x00000014ff047e24 */ /* 0x000fe4000f8e00ff */
[----:B------:R-:W-:Y:S01]  /*bf90*/  IMAD.U32 R5, RZ, RZ, UR21 ;  /* 0x00000015ff057e24 */ /* 0x000fe2000f8e00ff */
[--C-:B------:R-:W-:Y:S01]  /*bfa0*/  SHF.R.S32.HI R5, RZ, 0x1f, R3.reuse ;  /* 0x0000001fff057819 */ /* 0x100fe20000011403 */
[----:B------:R-:W-:Y:S01]  /*bfb0*/  IMAD.MOV R7, RZ, RZ, -R3 ;  /* 0x000000ffff077224 */ /* 0x000fe200078e0a03 */
[----:B------:R-:W-:Y:S01]  /*bfc0*/  IADD3 R4, P0, P1, R3, UR10, R4 ;  /* 0x0000000a03047c10 */ /* 0x000fe2000f91e004 */
[----:B------:R-:W-:-:S02]  /*bfd0*/  UIADD3.X UR10, UR13, UR18, UR19, UP1, UP2 ;  /* 0x000000120d0a7290 */ /* 0x000fc40008fe4413 */
[----:B------:R-:W-:-:S04]  /*bfe0*/  IMAD R7, R9, R7, R6 ;  /* 0x0000000709077224 */ /* 0x000fc800078e0206 */
[----:B------:R-:W-:Y:S01]  /*bff0*/  IADD3.X R5, R5, UR10, R10, P0, P1 ;  /* 0x0000000a05057c10 */ /* 0x000fe200087e240a */
[C---:B------:R-:W-:Y:S01]  /*c000*/  IMAD R6, R7.reuse, UR9, RZ ;  /* 0x0000000907067c24 */ /* 0x040fe2000f8e02ff */
[----:B------:R-:W-:Y:S01]  /*c010*/  SHF.R.S32.HI R3, RZ, 0x1f, R7 ;  /* 0x0000001fff037819 */ /* 0x000fe20000011407 */
[----:B------:R-:W-:Y:S01]  /*c020*/  ULDC.64 UR10, c[0x0][0xba8] ;  /* 0x0002ea00000a7ab9 */ /* 0x000fe20000000a00 */
[----:B------:R-:W-:Y:S01]  /*c030*/  @!UP0 ULDC UR10, c[0x0][0xb50] ;  /* 0x0002d400000a8ab9 */ /* 0x000fe20000000800 */
[----:B------:R-:W-:Y:S01]  /*c040*/  IMAD.WIDE.U32 R4, R7, UR8, R4 ;  /* 0x0000000807047c25 */ /* 0x000fe2000f8e0004 */
[----:B------:R-:W-:-:S03]  /*c050*/  @!UP0 ULDC UR11, c[0x0][0xb54] ;  /* 0x0002d500000b8ab9 */ /* 0x000fc60000000800 */
[----:B------:R-:W-:Y:S01]  /*c060*/  IMAD R3, R3, UR8, R6 ;  /* 0x0000000803037c24 */ /* 0x000fe2000f8e0206 */
[----:B------:R-:W-:-:S03]  /*c070*/  LEA R6, P0, R4, UR10, 0x2 ;  /* 0x0000000a04067c11 */ /* 0x000fc6000f8010ff */
[----:B------:R-:W-:-:S05]  /*c080*/  IMAD.IADD R3, R5, 0x1, R3 ;  /* 0x0000000105037824 */ /* 0x000fca00078e0203 */
[----:B------:R-:W-:Y:S01]  /*c090*/  LEA.HI.X R7, R4, UR11, R3, 0x2, P0 ;  /* 0x0000000b04077c11 */ /* 0x000fe200080f1403 */
[----:B------:R-:W-:-:S05]  /*c0a0*/  IMAD.MOV.U32 R3, RZ, RZ, -0x800000 ;  /* 0xff800000ff037424 */ /* 0x000fca00078e00ff */
[----:B------:R0:W-:Y:S02]  /*c0b0*/  STG.E desc[UR40][R6.64], R3 ;  /* 0x0000000306007986 */ /* 0x0001e4000c101928 */
.L_x_3421:
[----:B------:R-:W-:Y:S05]  /*c0c0*/  BSYNC B1 ;  /* 0x0000000000017941 */ /* 0x000fea0003800000 */
.L_x_3420:
[----:B------:R-:W-:-:S06]  /*c0d0*/  UISETP.GT.AND UP0, UPT, UR46, 0x1, UPT ;  /* 0x000000012e00788c */ /* 0x000fcc000bf04270 */
[----:B------:R-:W-:-:S13]  /*c0e0*/  PLOP3.LUT P0, PT, PT, PT, UP0, 0x80, 0x0 ;  /* 0x000000000000781c */ /* 0x000fda0003f0f008 */
[----:B------:R-:W-:Y:S05]  /*c0f0*/  @P0 BRA `(.L_x_3416) ;  /* 0x0000000800800947 */ /* 0x000fea0003800000 */
[----:B------:R-:W1:Y:S01]  /*c100*/  LDC R11, c[0x0][0xbe8] ;  /* 0x0002fa00ff0b7b82 */ /* 0x000e620000000800 */
[----:B0-----:R-:W-:Y:S01]  /*c110*/  SHF.R.S32.HI R3, RZ, 0x1f, R8 ;  /* 0x0000001fff037819 */ /* 0x001fe20000011408 */
[----:B------:R-:W-:Y:S01]  /*c120*/  ULDC.64 UR12, c[0x0][0xaa0] ;  /* 0x0002a800000c7ab9 */ /* 0x000fe20000000a00 */
[----:B------:R-:W-:Y:S01]  /*c130*/  BSSY B1, `(.L_x_3422) ;  /* 0x0000078000017945 */ /* 0x000fe20003800000 */
[----:B------:R-:W-:Y:S01]  /*c140*/  UIMAD UR10, UR19, UR12, URZ ;  /* 0x0000000c130a72a4 */ /* 0x000fe2000f8e023f */
[----:B------:R-:W-:Y:S01]  /*c150*/  LEA.HI R3, R3, R8, RZ, 0x3 ;  /* 0x0000000803037211 */ /* 0x000fe200078f18ff */
[----:B------:R-:W-:Y:S01]  /*c160*/  UIMAD.WIDE.U32 UR8, UR4, UR12, URZ ;  /* 0x0000000c040872a5 */ /* 0x000fe2000f8e003f */
[----:B------:R-:W-:Y:S01]  /*c170*/  SHF.R.S32.HI R27, RZ, 0x1f, R221 ;  /* 0x0000001fff1b7819 */ /* 0x000fe200000114dd */
[----:B------:R-:W-:Y:S01]  /*c180*/  UIMAD UR10, UR4, UR13, UR10 ;  /* 0x0000000d040a72a4 */ /* 0x000fe2000f8e020a */
[----:B------:R-:W-:Y:S01]  /*c190*/  LOP3.LUT R7, R3, 0xfffffff8, RZ, 0xc0, !PT ;  /* 0xfffffff803077812 */ /* 0x000fe200078ec0ff */
[----:B------:R-:W-:Y:S01]  /*c1a0*/  ULDC UR12, c[0x0][0xac8] ;  /* 0x0002b200000c7ab9 */ /* 0x000fe20000000800 */
[----:B------:R-:W-:Y:S01]  /*c1b0*/  SHF.R.S32.HI R26, RZ, 0x3, R3 ;  /* 0x00000003ff1a7819 */ /* 0x000fe20000011403 */
[----:B------:R-:W-:Y:S01]  /*c1c0*/  UIADD3 UR9, UR9, UR10, URZ ;  /* 0x0000000a09097290 */ /* 0x000fe2000fffe03f */
[----:B------:R-:W-:Y:S01]  /*c1d0*/  ISETP.GE.AND P2, PT, R188, UR12, PT ;  /* 0x0000000cbc007c0c */ /* 0x000fe2000bf46270 */
[----:B------:R-:W-:Y:S01]  /*c1e0*/  IMAD.IADD R9, R8, 0x1, -R7 ;  /* 0x0000000108097824 */ /* 0x000fe200078e0a07 */
[----:B------:R-:W-:Y:S01]  /*c1f0*/  ULDC.64 UR10, c[0x0][0xae8] ;  /* 0x0002ba00000a7ab9 */ /* 0x000fe20000000a00 */
[----:B------:R-:W-:Y:S01]  /*c200*/  IMAD.U32 R8, RZ, RZ, UR43 ;  /* 0x0000002bff087e24 */ /* 0x000fe2000f8e00ff */
[----:B------:R-:W-:Y:S01]  /*c210*/  ISETP.GE.AND P1, PT, R187, UR12, PT ;  /* 0x0000000cbb007c0c */ /* 0x000fe2000bf26270 */
[----:B------:R-:W-:Y:S01]  /*c220*/  IMAD R3, R9, 0x20, R26 ;  /* 0x0000002009037824 */ /* 0x000fe200078e021a */
[----:B------:R-:W-:Y:S01]  /*c230*/  UIMAD.WIDE.U32 UR8, UR44, UR10, UR8 ;  /* 0x0000000a2c0872a5 */ /* 0x000fe2000f8e0008 */
[----:B------:R-:W-:-:S02]  /*c240*/  ISETP.GE.AND P3, PT, R2, UR12, PT ;  /* 0x0000000c02007c0c */ /* 0x000fc4000bf66270 */
[----:B------:R-:W-:Y:S01]  /*c250*/  IMAD R8, R8, 0x40, R3 ;  /* 0x0000004008087824 */ /* 0x000fe200078e0203 */
[----:B------:R-:W-:Y:S01]  /*c260*/  SEL R3, RZ, 0xffffffff, P2 ;  /* 0xffffffffff037807 */ /* 0x000fe20001000000 */
[----:B------:R-:W-:Y:S01]  /*c270*/  UIMAD UR9, UR44, UR11, UR9 ;  /* 0x0000000b2c0972a4 */ /* 0x000fe2000f8e0209 */
[----:B-1----:R-:W-:Y:S01]  /*c280*/  ISETP.NE.AND P0, PT, R11, 0x1, PT ;  /* 0x000000010b00780c */ /* 0x002fe20003f05270 */
[----:B-----5:R-:W-:Y:S01]  /*c290*/  IMAD R25, R0, R11, RZ ;  /* 0x0000000b00197224 */ /* 0x020fe200078e02ff */
[----:B------:R-:W-:Y:S01]  /*c2a0*/  SEL R9, RZ, 0xffffffff, P1 ;  /* 0xffffffffff097807 */ /* 0x000fe20000800000 */
[----:B------:R-:W-:Y:S01]  /*c2b0*/  IMAD.SHL.U32 R13, R3, 0x2, RZ ;  /* 0x00000002030d7824 */ /* 0x000fe200078e00ff */
[----:B------:R-:W-:Y:S01]  /*c2c0*/  SEL R6, RZ, 0x1, P3 ;  /* 0x00000001ff067807 */ /* 0x000fe20001800000 */
[----:B------:R-:W-:Y:S01]  /*c2d0*/  ULDC.64 UR10, c[0x0][0xaf0] ;  /* 0x0002bc00000a7ab9 */ /* 0x000fe20000000a00 */
[----:B------:R-:W-:Y:S01]  /*c2e0*/  IMAD.MOV.U32 R3, RZ, RZ, R8 ;  /* 0x000000ffff037224 */ /* 0x000fe200078e0008 */
[----:B------:R-:W-:Y:S01]  /*c2f0*/  UIMAD UR42, UR42, UR10, URZ ;  /* 0x0000000a2a2a72a4 */ /* 0x000fe2000f8e023f */
[----:B------:R-:W-:Y:S01]  /*c300*/  IMAD.SHL.U32 R9, R9, 0x4, RZ ;  /* 0x0000000409097824 */ /* 0x000fe200078e00ff */
[----:B------:R-:W-:Y:S01]  /*c310*/  LOP3.LUT R6, R13, 0x2, R6, 0xe2, !PT ;  /* 0x000000020d067812 */ /* 0x000fe200078ee206 */
[----:B------:R-:W-:Y:S01]  /*c320*/  UIMAD.WIDE.U32 UR8, UR39, UR10, UR8 ;  /* 0x0000000a270872a5 */ /* 0x000fe2000f8e0008 */
[----:B------:R-:W-:Y:S01]  /*c330*/  ISETP.GE.AND P1, PT, R221, UR12, PT ;  /* 0x0000000cdd007c0c */ /* 0x000fe2000bf26270 */
[----:B------:R-:W-:Y:S01]  /*c340*/  UIMAD UR4, UR39, UR11, UR42 ;  /* 0x0000000b270472a4 */ /* 0x000fe2000f8e022a */
[----:B------:R-:W0:Y:S01]  /*c350*/  @P0 LDC R5, c[0x0][0xbec] ;  /* 0x0002fb00ff050b82 */ /* 0x000e220000000800 */
[----:B------:R-:W-:-:S02]  /*c360*/  LOP3.LUT R10, R9, 0x4, R6, 0xe2, !PT ;  /* 0x00000004090a7812 */ /* 0x000fc400078ee206 */
[----:B------:R-:W-:Y:S01]  /*c370*/  UIADD3 UR4, UR9, UR4, URZ ;  /* 0x0000000409047290 */ /* 0x000fe2000fffe03f */
[----:B------:R-:W-:Y:S02]  /*c380*/  SEL R0, RZ, 0x80, P1 ;  /* 0x00000080ff007807 */ /* 0x000fe40000800000 */
[----:B------:R-:W-:Y:S02]  /*c390*/  SHF.R.S32.HI R28, RZ, 0x1f, R187 ;  /* 0x0000001fff1c7819 */ /* 0x000fe400000114bb */
[----:B------:R-:W1:Y:S01]  /*c3a0*/  @P0 LDC R7, c[0x0][0xbf0] ;  /* 0x0002fc00ff070b82 */ /* 0x000e620000000800 */
[----:B------:R-:W-:Y:S02]  /*c3b0*/  SHF.R.S32.HI R29, RZ, 0x1f, R186 ;  /* 0x0000001fff1d7819 */ /* 0x000fe400000114ba */
[----:B------:R-:W-:Y:S02]  /*c3c0*/  SHF.R.S32.HI R31, RZ, 0x1f, R184 ;  /* 0x0000001fff1f7819 */ /* 0x000fe400000114b8 */
[----:B------:R-:W-:-:S02]  /*c3d0*/  SHF.R.S32.HI R33, RZ, 0x1f, R222 ;  /* 0x0000001fff217819 */ /* 0x000fc400000114de */
[----:B------:R-:W-:Y:S02]  /*c3e0*/  SHF.R.S32.HI R30, RZ, 0x1f, R185 ;  /* 0x0000001fff1e7819 */ /* 0x000fe400000114b9 */
[----:B------:R-:W-:Y:S01]  /*c3f0*/  SHF.R.S32.HI R32, RZ, 0x1f, R188 ;  /* 0x0000001fff207819 */ /* 0x000fe200000114bc */
[----:B0-----:R-:W-:-:S04]  /*c400*/  @P0 IMAD.HI.U32 R4, R8, R5, RZ ;  /* 0x0000000508040227 */ /* 0x001fc800078e00ff */
[----:B------:R-:W-:Y:S02]  /*c410*/  IMAD.U32 R5, RZ, RZ, UR9 ;  /* 0x00000009ff057e24 */ /* 0x000fe4000f8e00ff */
[----:B------:R-:W-:Y:S01]  /*c420*/  IMAD.U32 R5, RZ, RZ, UR4 ;  /* 0x00000004ff057e24 */ /* 0x000fe2000f8e00ff */
[----:B-1----:R-:W-:Y:S01]  /*c430*/  @P0 SHF.R.U32.HI R3, RZ, R7, R4 ;  /* 0x00000007ff030219 */ /* 0x002fe20000011604 */
[----:B------:R-:W-:Y:S01]  /*c440*/  IMAD.U32 R4, RZ, RZ, UR8 ;  /* 0x00000008ff047e24 */ /* 0x000fe2000f8e00ff */
[----:B------:R-:W-:Y:S01]  /*c450*/  ISETP.GE.AND P0, PT, R186, UR12, PT ;  /* 0x0000000cba007c0c */ /* 0x000fe2000bf06270 */
[----:B------:R-:W-:Y:S01]  /*c460*/  ULDC.64 UR8, c[0x0][0xae0] ;  /* 0x0002b80000087ab9 */ /* 0x000fe20000000a00 */
[--C-:B------:R-:W-:Y:S01]  /*c470*/  SHF.R.S32.HI R6, RZ, 0x1f, R3.reuse ;  /* 0x0000001fff067819 */ /* 0x100fe20000011403 */
[----:B------:R-:W-:Y:S01]  /*c480*/  IMAD.MOV R7, RZ, RZ, -R3 ;  /* 0x000000ffff077224 */ /* 0x000fe200078e0a03 */
[----:B------:R-:W-:Y:S01]  /*c490*/  SEL R9, RZ, 0xffffffff, P0 ;  /* 0xffffffffff097807 */ /* 0x000fe20000000000 */
[----:B------:R-:W-:Y:S01]  /*c4a0*/  IMAD.WIDE.U32 R4, R3, UR8, R4 ;  /* 0x0000000803047c25 */ /* 0x000fe2000f8e0004 */
[----:B------:R-:W-:-:S03]  /*c4b0*/  ISETP.GE.AND P0, PT, R185, UR12, PT ;  /* 0x0000000cb9007c0c */ /* 0x000fc6000bf06270 */
[----:B------:R-:W-:Y:S02]  /*c4c0*/  IMAD R6, R6, UR8, RZ ;  /* 0x0000000806067c24 */ /* 0x000fe4000f8e02ff */
[----:B------:R-:W-:Y:S02]  /*c4d0*/  IMAD.SHL.U32 R13, R9, 0x8, RZ ;  /* 0x00000008090d7824 */ /* 0x000fe400078e00ff */
[----:B------:R-:W-:Y:S01]  /*c4e0*/  IMAD R9, R3, UR9, R6 ;  /* 0x0000000903097c24 */ /* 0x000fe2000f8e0206 */
[----:B------:R-:W-:Y:S01]  /*c4f0*/  SEL R6, RZ, 0xffffffff, P0 ;  /* 0xffffffffff067807 */ /* 0x000fe20000000000 */
[----:B------:R-:W-:Y:S01]  /*c500*/  IMAD R7, R11, R7, R8 ;  /* 0x000000070b077224 */ /* 0x000fe200078e0208 */
[----:B------:R-:W-:Y:S01]  /*c510*/  ISETP.GE.AND P0, PT, R184, UR12, PT ;  /* 0x0000000cb8007c0c */ /* 0x000fe2000bf06270 */
[----:B------:R-:W-:Y:S01]  /*c520*/  IMAD.IADD R5, R5, 0x1, R9 ;  /* 0x0000000105057824 */ /* 0x000fe200078e0209 */
[----:B------:R-:W-:Y:S01]  /*c530*/  LOP3.LUT R10, R13, 0x8, R10, 0xe2, !PT ;  /* 0x000000080d0a7812 */ /* 0x000fe200078ee20a */
[----:B------:R-:W-:Y:S01]  /*c540*/  IMAD.SHL.U32 R13, R6, 0x10, RZ ;  /* 0x00000010060d7824 */ /* 0x000fe200078e00ff */
[----:B------:R-:W-:Y:S01]  /*c550*/  SEL R8, RZ, 0xffffffff, P0 ;  /* 0xffffffffff087807 */ /* 0x000fe20000000000 */
[----:B------:R-:W-:Y:S01]  /*c560*/  ULDC.64 UR8, c[0x0][0xad8] ;  /* 0x0002b60000087ab9 */ /* 0x000fe20000000a00 */
[----:B------:R-:W-:Y:S01]  /*c570*/  SHF.R.S32.HI R3, RZ, 0x1f, R7 ;  /* 0x0000001fff037819 */ /* 0x000fe20000011407 */
[----:B------:R-:W-:Y:S01]  /*c580*/  IMAD.WIDE.U32 R4, R7, UR8, R4 ;  /* 0x0000000807047c25 */ /* 0x000fe2000f8e0004 */
[----:B------:R-:W-:-:S02]  /*c590*/  LOP3.LUT R10, R13, 0x10, R10, 0xe2, !PT ;  /* 0x000000100d0a7812 */ /* 0x000fc400078ee20a */
[----:B------:R-:W-:Y:S01]  /*c5a0*/  ISETP.GE.AND P0, PT, R222, UR12, PT ;  /* 0x0000000cde007c0c */ /* 0x000fe2000bf06270 */
[----:B------:R-:W-:Y:S02]  /*c5b0*/  IMAD.SHL.U32 R9, R8, 0x20, RZ ;  /* 0x0000002008097824 */ /* 0x000fe400078e00ff */
[----:B------:R-:W-:-:S03]  /*c5c0*/  IMAD R6, R3, UR8, RZ ;  /* 0x0000000803067c24 */ /* 0x000fc6000f8e02ff */
[----:B------:R-:W-:Y:S01]  /*c5d0*/  LOP3.LUT R10, R9, 0x20, R10, 0xe2, !PT ;  /* 0x00000020090a7812 */ /* 0x000fe200078ee20a */
[----:B------:R-:W-:Y:S01]  /*c5e0*/  IMAD R3, R7, UR9, R6 ;  /* 0x0000000907037c24 */ /* 0x000fe2000f8e0206 */
[----:B------:R-:W-:Y:S01]  /*c5f0*/  ULDC.64 UR8, c[0x0][0xa80] ;  /* 0x0002a00000087ab9 */ /* 0x000fe20000000a00 */
[----:B------:R-:W-:Y:S01]  /*c600*/  IMAD.U32 R9, RZ, RZ, UR43 ;  /* 0x0000002bff097e24 */ /* 0x000fe2000f8e00ff */
[----:B------:R-:W-:Y:S01]  /*c610*/  SEL R7, RZ, 0x40, P0 ;  /* 0x00000040ff077807 */ /* 0x000fe20000000000 */
[----:B------:R-:W-:Y:S01]  /*c620*/  IMAD.IADD R3, R5, 0x1, R3 ;  /* 0x0000000105037824 */ /* 0x000fe200078e0203 */
[----:B------:R-:W-:Y:S01]  /*c630*/  LEA R20, P0, R4, UR8, 0x1 ;  /* 0x0000000804147c11 */ /* 0x000fe2000f8008ff */
[----:B------:R-:W-:Y:S01]  /*c640*/  IMAD R26, R9, 0x40, R26 ;  /* 0x00000040091a7824 */ /* 0x000fe200078e021a */
[----:B------:R-:W-:Y:S02]  /*c650*/  LOP3.LUT R21, R10, R7, RZ, 0xfc, !PT ;  /* 0x000000070a157212 */ /* 0x000fe400078efcff */
[----:B------:R-:W-:Y:S01]  /*c660*/  LEA.HI.X R3, R4, UR9, R3, 0x1, P0 ;  /* 0x0000000904037c11 */ /* 0x000fe200080f0c03 */
[----:B------:R0:W1:Y:S01]  /*c670*/  SHFL.IDX PT, R6, R20, RZ, 0x181f ;  /* 0x00181fff14067589 */ /* 0x00006200000e0000 */
[----:B------:R-:W-:-:S02]  /*c680*/  ISETP.GE.AND P0, PT, R26, R25, PT ;  /* 0x000000191a00720c */ /* 0x000fc40003f06270 */
[----:B------:R-:W-:Y:S01]  /*c690*/  LOP3.LUT R24, R21, R0, RZ, 0xfc, !PT ;  /* 0x0000000015187212 */ /* 0x000fe200078efcff */
[----:B------:R0:W2:Y:S10]  /*c6a0*/  SHFL.IDX PT, R7, R3, RZ, 0x181f ;  /* 0x00181fff03077589 */ /* 0x0000b400000e0000 */
[----:B0-----:R-:W-:Y:S05]  /*c6b0*/  @P0 BRA `(.L_x_3423) ;  /* 0x00000000007c0947 */ /* 0x001fea0003800000 */
[----:B------:R-:W-:Y:S02]  /*c6c0*/  ISETP.GE.AND P2, PT, R188, UR12, PT ;  /* 0x0000000cbc007c0c */ /* 0x000fe4000bf46270 */
[----:B------:R-:W-:Y:S02]  /*c6d0*/  ISETP.GE.AND P1, PT, R2, UR12, PT ;  /* 0x0000000c02007c0c */ /* 0x000fe4000bf26270 */
[----:B------:R-:W-:Y:S02]  /*c6e0*/  ISETP.GE.AND P5, PT, R187, UR12, PT ;  /* 0x0000000cbb007c0c */ /* 0x000fe4000bfa6270 */
[----:B------:R-:W-:-:S07]  /*c6f0*/  ISETP.GE.AND P3, PT, R186, UR12, PT ;  /* 0x0000000cba007c0c */ /* 0x000fce000bf66270 */
[-C--:B-1----:R-:W-:Y:S02]  /*c700*/  @!P2 LEA R8, P0, R188, R6.reuse, 0x1 ;  /* 0x00000006bc08a211 */ /* 0x082fe400078008ff */
[----:B--2---:R-:W-:Y:S02]  /*c710*/  @!P1 IMAD.WIDE R4, R2, 0x2, R6 ;  /* 0x0000000202049825 */ /* 0x004fe400078e0206 */
[----:B------:R-:W-:Y:S02]  /*c720*/  @!P2 LEA.HI.X R9, R188, R7, R32, 0x1, P0 ;  /* 0x00000007bc09a211 */ /* 0x000fe400000f0c20 */
[----:B------:R-:W-:Y:S01]  /*c730*/  @!P5 LEA R10, P4, R187, R6, 0x1 ;  /* 0x00000006bb0ad211 */ /* 0x000fe200078808ff */
[----:B------:R-:W-:Y:S01]  /*c740*/  @!P1 ST.E.128 desc[UR40][R4.64], RZ ;  /* 0x000000ff04009985 */ /* 0x000fe2000c101d28 */
[----:B------:R-:W-:Y:S02]  /*c750*/  ISETP.GE.AND P1, PT, R184, UR12, PT ;  /* 0x0000000cb8007c0c */ /* 0x000fe4000bf26270 */
[----:B------:R-:W-:Y:S01]  /*c760*/  LOP3.LUT P0, RZ, R21, 0x40, RZ, 0xc0, !PT ;  /* 0x0000004015ff7812 */ /* 0x000fe2000780c0ff */
[----:B------:R0:W-:Y:S01]  /*c770*/  @!P2 ST.E.128 desc[UR40][R8.64], RZ ;  /* 0x000000ff0800a985 */ /* 0x0001e2000c101d28 */
[----:B------:R-:W-:-:S02]  /*c780*/  ISETP.GE.AND P2, PT, R185, UR12, PT ;  /* 0x0000000cb9007c0c */ /* 0x000fc4000bf46270 */
[-C--:B------:R-:W-:Y:S02]  /*c790*/  @!P5 LEA.HI.X R11, R187, R7.reuse, R28, 0x1, P4 ;  /* 0x00000007bb0bd211 */ /* 0x080fe400020f0c1c */
[----:B------:R-:W-:Y:S02]  /*c7a0*/  LOP3.LUT P4, RZ, R24, 0x80, RZ, 0xc0, !PT ;  /* 0x0000008018ff7812 */ /* 0x000fe4000788c0ff */
[CC--:B------:R-:W-:Y:S01]  /*c7b0*/  @!P3 LEA R12, P6, R186.reuse, R6.reuse, 0x1 ;  /* 0x00000006ba0cb211 */ /* 0x0c0fe200078c08ff */
[----:B------:R4:W-:Y:S03]  /*c7c0*/  @!P5 ST.E.128 desc[UR40][R10.64], RZ ;  /* 0x000000ff0a00d985 */ /* 0x0009e6000c101d28 */
[----:B------:R-:W-:Y:S02]  /*c7d0*/  @!P3 LEA.HI.X R13, R186, R7, R29, 0x1, P6 ;  /* 0x00000007ba0db211 */ /* 0x000fe400030f0c1d */
[----:B0-----:R-:W-:-:S02]  /*c7e0*/  @!P1 LEA R8, P6, R184, R6, 0x1 ;  /* 0x00000006b8089211 */ /* 0x001fc400078c08ff */
[CC--:B------:R-:W-:Y:S01]  /*c7f0*/  @!P2 LEA R4, P5, R185.reuse, R6.reuse, 0x1 ;  /* 0x00000006b904a211 */ /* 0x0c0fe200078a08ff */
[----:B------:R4:W-:Y:S01]  /*c800*/  @!P3 ST.E.128 desc[UR40][R12.64], RZ ;  /* 0x000000ff0c00b985 */ /* 0x0009e2000c101d28 */
[-C--:B------:R-:W-:Y:S02]  /*c810*/  @P0 LEA R14, P3, R222, R6.reuse, 0x1 ;  /* 0x00000006de0e0211 */ /* 0x080fe400078608ff */
[-C--:B------:R-:W-:Y:S02]  /*c820*/  @!P2 LEA.HI.X R5, R185, R7.reuse, R30, 0x1, P5 ;  /* 0x00000007b905a211 */ /* 0x080fe400028f0c1e */
[----:B------:R-:W-:Y:S02]  /*c830*/  @P4 LEA R6, P5, R221, R6, 0x1 ;  /* 0x00000006dd064211 */ /* 0x000fe400078a08ff */
[-C--:B------:R-:W-:Y:S01]  /*c840*/  @!P1 LEA.HI.X R9, R184, R7.reuse, R31, 0x1, P6 ;  /* 0x00000007b8099211 */ /* 0x080fe200030f0c1f */
[----:B------:R4:W-:Y:S01]  /*c850*/  @!P2 ST.E.128 desc[UR40][R4.64], RZ ;  /* 0x000000ff0400a985 */ /* 0x0009e2000c101d28 */
[----:B------:R-:W-:-:S02]  /*c860*/  @P0 LEA.HI.X R15, R222, R7, R33, 0x1, P3 ;  /* 0x00000007de0f0211 */ /* 0x000fc400018f0c21 */
[----:B------:R-:W-:Y:S01]  /*c870*/  @P4 LEA.HI.X R7, R221, R7, R27, 0x1, P5 ;  /* 0x00000007dd074211 */ /* 0x000fe200028f0c1b */
[----:B------:R4:W-:Y:S04]  /*c880*/  @!P1 ST.E.128 desc[UR40][R8.64], RZ ;  /* 0x000000ff08009985 */ /* 0x0009e8000c101d28 */
[----:B------:R4:W-:Y:S04]  /*c890*/  @P0 ST.E.128 desc[UR40][R14.64], RZ ;  /* 0x000000ff0e000985 */ /* 0x0009e8000c101d28 */
[----:B------:R4:W-:Y:S02]  /*c8a0*/  @P4 ST.E.128 desc[UR40][R6.64], RZ ;  /* 0x000000ff06004985 */ /* 0x0009e4000c101d28 */
.L_x_3423:
[----:B------:R-:W-:Y:S05]  /*c8b0*/  BSYNC B1 ;  /* 0x0000000000017941 */ /* 0x000fea0003800000 */
.L_x_3422:
[----:B------:R-:W-:Y:S01]  /*c8c0*/  VIADD R0, R26, 0x20 ;  /* 0x000000201a007836 */ /* 0x000fe20000000000 */
[----:B--2-4-:R0:W2:Y:S04]  /*c8d0*/  SHFL.IDX PT, R7, R3, 0x1, 0x181f ;  /* 0x00381f0003077f89 */ /* 0x0140a800000e0000 */
[----:B------:R-:W-:Y:S01]  /*c8e0*/  ISETP.GE.AND P0, PT, R0, R25, PT ;  /* 0x000000190000720c */ /* 0x000fe20003f06270 */
[----:B-1----:R0:W1:-:S12]  /*c8f0*/  SHFL.IDX PT, R6, R20, 0x1, 0x181f ;  /* 0x00381f0014067f89 */ /* 0x00205800000e0000 */
[----:B0-----:R-:W-:Y:S05]  /*c900*/  @P0 BRA `(.L_x_3416) ;  /* 0x00000000007c0947 */ /* 0x001fea0003800000 */
        /* <DEDUP_REMOVED lines=8> */
[----:B------:R0:W-:Y:S01]  /*c990*/  @!P1 ST.E.128 desc[UR40][R4.64], RZ ;  /* 0x000000ff04009985 */ /* 0x0001e2000c101d28 */
[----:B------:R-:W-:Y:S02]  /*c9a0*/  @!P5 LEA.HI.X R9, R188, R7, R32, 0x1, P0 ;  /* 0x00000007bc09d211 */ /* 0x000fe400000f0c20 */
[----:B------:R-:W-:Y:S02]  /*c9b0*/  ISETP.GE.AND P1, PT, R184, UR12, PT ;  /* 0x0000000cb8007c0c */ /* 0x000fe4000bf26270 */
[----:B------:R-:W-:Y:S01]  /*c9c0*/  LOP3.LUT P0, RZ, R21, 0x40, RZ, 0xc0, !PT ;  /* 0x0000004015ff7812 */ /* 0x000fe2000780c0ff */
[----:B------:R1:W-:Y:S01]  /*c9d0*/  @!P5 ST.E.128 desc[UR40][R8.64], RZ ;  /* 0x000000ff0800d985 */ /* 0x0003e2000c101d28 */
[----:B------:R-:W-:-:S02]  /*c9e0*/  @!P3 LEA R12, P5, R186, R6, 0x1 ;  /* 0x00000006ba0cb211 */ /* 0x000fc400078a08ff */
[-C--:B------:R-:W-:Y:S02]  /*c9f0*/  @!P4 LEA.HI.X R11, R187, R7.reuse, R28, 0x1, P6 ;  /* 0x00000007bb0bc211 */ /* 0x080fe400030f0c1c */
[CC--:B------:R-:W-:Y:S02]  /*ca00*/  @!P2 LEA R14, P6, R185.reuse, R6.reuse, 0x1 ;  /* 0x00000006b90ea211 */ /* 0x0c0fe400078c08ff */
[-C--:B------:R-:W-:Y:S01]  /*ca10*/  @!P3 LEA.HI.X R13, R186, R7.reuse, R29, 0x1, P5 ;  /* 0x00000007ba0db211 */ /* 0x080fe200028f0c1d */
[----:B------:R1:W-:Y:S01]  /*ca20*/  @!P4 ST.E.128 desc[UR40][R10.64], RZ ;  /* 0x000000ff0a00c985 */ /* 0x0003e2000c101d28 */
[----:B------:R-:W-:Y:S02]  /*ca30*/  LOP3.LUT P5, RZ, R24, 0x80, RZ, 0xc0, !PT ;  /* 0x0000008018ff7812 */ /* 0x000fe400078ac0ff */
[----:B------:R-:W-:Y:S01]  /*ca40*/  @!P2 LEA.HI.X R15, R185, R7, R30, 0x1, P6 ;  /* 0x00000007b90fa211 */ /* 0x000fe200030f0c1e */
[----:B------:R1:W-:Y:S01]  /*ca50*/  @!P3 ST.E.128 desc[UR40][R12.64], RZ ;  /* 0x000000ff0c00b985 */ /* 0x0003e2000c101d28 */
[----:B0-----:R-:W-:-:S03]  /*ca60*/  @!P1 LEA R4, P6, R184, R6, 0x1 ;  /* 0x00000006b8049211 */ /* 0x001fc600078c08ff */
[----:B------:R1:W-:Y:S01]  /*ca70*/  @!P2 ST.E.128 desc[UR40][R14.64], RZ ;  /* 0x000000ff0e00a985 */ /* 0x0003e2000c101d28 */
[----:B------:R-:W-:Y:S02]  /*ca80*/  @!P1 LEA.HI.X R5, R184, R7, R31, 0x1, P6 ;  /* 0x00000007b8059211 */ /* 0x000fe400030f0c1f */
[----:B------:R-:W-:-:S03]  /*ca90*/  @P0 LEA R20, P6, R222, R6, 0x1 ;  /* 0x00000006de140211 */ /* 0x000fc600078c08ff */
[----:B------:R1:W-:Y:S01]  /*caa0*/  @!P1 ST.E.128 desc[UR40][R4.64], RZ ;  /* 0x000000ff04009985 */ /* 0x0003e2000c101d28 */
[----:B------:R-:W-:Y:S02]  /*cab0*/  @P0 LEA.HI.X R21, R222, R7, R33, 0x1, P6 ;  /* 0x00000007de150211 */ /* 0x000fe400030f0c21 */
[----:B------:R-:W-:-:S03]  /*cac0*/  @P5 LEA R6, P6, R221, R6, 0x1 ;  /* 0x00000006dd065211 */ /* 0x000fc600078c08ff */
[----:B------:R1:W-:Y:S01]  /*cad0*/  @P0 ST.E.128 desc[UR40][R20.64], RZ ;  /* 0x000000ff14000985 */ /* 0x0003e2000c101d28 */
[----:B------:R-:W-:-:S05]  /*cae0*/  @P5 LEA.HI.X R7, R221, R7, R27, 0x1, P6 ;  /* 0x00000007dd075211 */ /* 0x000fca00030f0c1b */
[----:B------:R1:W-:Y:S04]  /*caf0*/  @P5 ST.E.128 desc[UR40][R6.64], RZ ;  /* 0x000000ff06005985 */ /* 0x0003e8000c101d28 */
.L_x_3416:
[----:B------:R-:W-:Y:S05]  /*cb00*/  BSYNC B0 ;  /* 0x0000000000007941 */ /* 0x000fea0003800000 */
.L_x_3409:
[----:B------:R-:W-:Y:S02]  /*cb10*/  ULDC UR4, c[0x0][0xc3c] ;  /* 0x00030f0000047ab9 */ /* 0x000fe40000000800 */
[----:B------:R-:W-:-:S06]  /*cb20*/  UISETP.GE.AND UP0, UPT, UR7, UR4, UPT ;  /* 0x000000040700728c */ /* 0x000fcc000bf06270 */
[----:B------:R-:W-:-:S13]  /*cb30*/  PLOP3.LUT P0, PT, PT, PT, UP0, 0x80, 0x0 ;  /* 0x000000000000781c */ /* 0x000fda0003f0f008 */
[----:B------:R-:W-:Y:S05]  /*cb40*/  @!P0 BRA `(.L_x_3424) ;  /* 0xffffff48002c8947 */ /* 0x000fea000383ffff */
[----:B------:R-:W-:Y:S05]  /*cb50*/  EXIT ;  /* 0x000000000000794d */ /* 0x000fea0003800000 */
.L_x_3374:
[----:B------:R-:W-:-:S08]  /*cb60*/  NOP ;  /* 0x0000000000007918 */ /* 0x000fd00000000000 */
[----:B------:R-:W0:-:S00]  /*cb70*/  USETMAXREG.DEALLOC.CTAPOOL 0x18 ;  /* 0x00000018000079c8 */ /* 0x000e0000080e0500 */
        /* <DEDUP_REMOVED lines=16> */
.L_x_3425:
[----:B0-----:R-:W-:Y:S01]  /*cc80*/  LOP3.LUT R0, R6, 0x1f, RZ, 0xc0, !PT ;  /* 0x0000001f06007812 */ /* 0x001fe200078ec0ff */
        /* <DEDUP_REMOVED lines=42> */
.L_x_3429:
        /* <DEDUP_REMOVED lines=38> */
.L_x_3427:
        /* <DEDUP_REMOVED lines=20> */
.L_x_3430:
        /* <DEDUP_REMOVED lines=11> */
[----:B------:R-:W-:Y:S02]  /*d380*/  IMAD R2, R11, R14, R3 ;  /* 0x0000000e0b027224 */ /* 0x000fe400078e0203 */
[----:B-1----:R-:W-:-:S03]  /*d390*/  VIADD R3, R12, 0xffffffe ;  /* 0x0ffffffe0c037836 */ /* 0x002fc60000000000 */
[----:B------:R-:W-:-:S03]  /*d3a0*/  ISETP.GT.U32.AND P1, PT, R5, R2, PT ;  /* 0x000000020500720c */ /* 0x000fc60003f24070 */
[----:B------:R-:W0:Y:S10]  /*d3b0*/  F2I.FTZ.U32.TRUNC.NTZ R3, R3 ;  /* 0x0000000300037305 */ /* 0x000e34000021f000 */
[----:B------:R-:W-:-:S02]  /*d3c0*/  @!P1 IMAD.IADD R2, R2, 0x1, -R5 ;  /* 0x0000000102029824 */ /* 0x000fc400078e0a05 */
[----:B------:R-:W-:Y:S01]  /*d3d0*/  @!P1 VIADD R11, R11, 0x1 ;  /* 0x000000010b0b9836 */ /* 0x000fe20000000000 */
[----:B------:R-:W-:Y:S02]  /*d3e0*/  ISETP.NE.AND P1, PT, R7, RZ, PT ;  /* 0x000000ff0700720c */ /* 0x000fe40003f25270 */
[----:B------:R-:W-:Y:S01]  /*d3f0*/  ISETP.GE.U32.AND P0, PT, R2, R5, PT ;  /* 0x000000050200720c */ /* 0x000fe20003f06070 */
[----:B0-----:R-:W-:Y:S02]  /*d400*/  IMAD.MOV R5, RZ, RZ, -R3 ;  /* 0x000000ffff057224 */ /* 0x001fe400078e0a03 */
[----:B------:R-:W-:Y:S02]  /*d410*/  IMAD.MOV.U32 R2, RZ, RZ, RZ ;  /* 0x000000ffff027224 */ /* 0x000fe400078e00ff */
[----:B------:R-:W-:-:S04]  /*d420*/  IMAD R5, R5, R8, RZ ;  /* 0x0000000805057224 */ /* 0x000fc800078e02ff */
[----:B------:R-:W-:Y:S01]  /*d430*/  IMAD.HI.U32 R5, R3, R5, R2 ;  /* 0x0000000503057227 */ /* 0x000fe200078e0002 */
[----:B------:R-:W-:Y:S02]  /*d440*/  LOP3.LUT R2, R10, R7, RZ, 0x3c, !PT ;  /* 0x000000070a027212 */ /* 0x000fe400078e3cff */
[----:B------:R-:W-:Y:S01]  /*d450*/  IABS R3, R9 ;  /* 0x0000000900037213 */ /* 0x000fe20000000000 */
[----:B------:R-:W-:Y:S01]  /*d460*/  @P0 VIADD R11, R11, 0x1 ;  /* 0x000000010b0b0836 */ /* 0x000fe20000000000 */
[----:B------:R-:W-:-:S03]  /*d470*/  ISETP.GE.AND P2, PT, R2, RZ, PT ;  /* 0x000000ff0200720c */ /* 0x000fc60003f46270 */
[----:B------:R-:W-:-:S10]  /*d480*/  IMAD.MOV R3, RZ, RZ, -R3 ;  /* 0x000000ffff037224 */ /* 0x000fd400078e0a03 */
[----:B------:R-:W-:Y:S01]  /*d490*/  @!P2 IMAD.MOV R11, RZ, RZ, -R11 ;  /* 0x000000ffff0ba224 */ /* 0x000fe200078e0a0b */
        /* <DEDUP_REMOVED lines=15> */
[----:B------:R-:W-:-:S04]  /*d590*/  IMAD.MOV R2, RZ, RZ, -R5 ;  /* 0x000000ffff027224 */ /* 0x000fc800078e0a05 */
[C---:B------:R-:W-:Y:S02]  /*d5a0*/  IMAD R11, R9.reuse, R2, R11 ;  /* 0x00000002090b7224 */ /* 0x040fe400078e020b */
[----:B------:R-:W-:Y:S02]  /*d5b0*/  IMAD R2, R9, 0x1000000, R5 ;  /* 0x0100000009027824 */ /* 0x000fe400078e0205 */
[----:B------:R-:W-:Y:S02]  /*d5c0*/  IMAD.IADD R5, R10, 0x1, -R7 ;  /* 0x000000010a057824 */ /* 0x000fe400078e0a07 */
[----:B------:R-:W-:Y:S02]  /*d5d0*/  IMAD R3, R11, 0x10000, R2 ;  /* 0x000100000b037824 */ /* 0x000fe400078e0202 */
[----:B------:R-:W-:Y:S01]  /*d5e0*/  VIADD R2, R4, UR4 ;  /* 0x0000000404027c36 */ /* 0x000fe20008000000 */
[----:B------:R0:W-:Y:S04]  /*d5f0*/  STL [R1+0x4], R5 ;  /* 0x0000040501007387 */ /* 0x0001e80000100800 */
[----:B------:R0:W-:Y:S04]  /*d600*/  STL [R1+0xc], R2 ;  /* 0x00000c0201007387 */ /* 0x0001e80000100800 */
[----:B------:R0:W-:Y:S01]  /*d610*/  STL [R1+0x8], R3 ;  /* 0x0000080301007387 */ /* 0x0001e20000100800 */
[----:B------:R-:W-:Y:S05]  /*d620*/  BRA `(.L_x_3431) ;  /* 0x0000000000107947 */ /* 0x000fea0003800000 */
.L_x_3428:
[----:B------:R-:W-:Y:S01]  /*d630*/  IMAD.U32 R2, RZ, RZ, UR6 ;  /* 0x00000006ff027e24 */ /* 0x000fe2000f8e00ff */
[----:B------:R1:W-:Y:S04]  /*d640*/  STL [R1+0x4], RZ ;  /* 0x000004ff01007387 */ /* 0x0003e80000100800 */
[----:B------:R1:W-:Y:S04]  /*d650*/  STL [R1+0x8], RZ ;  /* 0x000008ff01007387 */ /* 0x0003e80000100800 */
[----:B------:R1:W-:Y:S02]  /*d660*/  STL [R1], R2 ;  /* 0x0000000201007387 */ /* 0x0003e40000100800 */
.L_x_3431:
[----:B------:R-:W2:Y:S04]  /*d670*/  LDL R8, [R1] ;  /* 0x0000000001087983 */ /* 0x000ea80000100800 */
[----:B------:R-:W2:Y:S04]  /*d680*/  LDL R9, [R1+0x4] ;  /* 0x0000040001097983 */ /* 0x000ea80000100800 */
[----:B------:R-:W2:Y:S04]  /*d690*/  LDL R10, [R1+0x8] ;  /* 0x00000800010a7983 */ /* 0x000ea80000100800 */
[----:B------:R-:W2:Y:S01]  /*d6a0*/  LDL R11, [R1+0xc] ;  /* 0x00000c00010b7983 */ /* 0x000ea20000100800 */
[----:B------:R-:W-:-:S13]  /*d6b0*/  ISETP.NE.AND P0, PT, R0, RZ, PT ;  /* 0x000000ff0000720c */ /* 0x000fda0003f05270 */
[----:B0-----:R-:W0:Y:S01]  /*d6c0*/  @!P0 S2R R3, SR_CgaCtaId ;  /* 0x0000000000038919 */ /* 0x001e220000008800 */
[----:B------:R-:W-:-:S04]  /*d6d0*/  @!P0 MOV R0, 0x400 ;  /* 0x0000040000008802 */ /* 0x000fc80000000f00 */
[----:B0-----:R-:W-:-:S05]  /*d6e0*/  @!P0 LEA R0, R3, R0, 0x18 ;  /* 0x0000000003008211 */ /* 0x001fca00078ec0ff */
[----:B--2---:R0:W-:Y:S01]  /*d6f0*/  @!P0 STS.128 [R0+0x28cd0], R8 ;  /* 0x028cd00800008388 */ /* 0x0041e20000000c00 */
[----:B------:R-:W-:Y:S06]  /*d700*/  BAR.ARV 0x5, 0x180 ;  /* 0x0146000000007b1d */ /* 0x000fec0000002000 */
.L_x_3426:
[----:B0-----:R-:W3:Y:S01]  /*d710*/  LDL R0, [R1+0xc] ;  /* 0x00000c0001007983 */ /* 0x001ee20000100800 */
[----:B------:R-:W-:Y:S01]  /*d720*/  ULDC UR4, c[0x0][0xc3c] ;  /* 0x00030f0000047ab9 */ /* 0x000fe20000000800 */
[----:B------:R-:W-:Y:S02]  /*d730*/  IMAD.MOV.U32 R19, RZ, RZ, RZ ;  /* 0x000000ffff137224 */ /* 0x000fe400078e00ff */
[----:B------:R0:W-:Y:S01]  /*d740*/  STL [R1+0x50], RZ ;  /* 0x000050ff01007387 */ /* 0x0001e20000100800 */
[----:B---3--:R-:W-:Y:S01]  /*d750*/  ISETP.GE.AND P0, PT, R0, UR4, PT ;  /* 0x0000000400007c0c */ /* 0x008fe2000bf06270 */
[----:B------:R-:W-:-:S05]  /*d760*/  IMAD.MOV.U32 R0, RZ, RZ, 0x1 ;  /* 0x00000001ff007424 */ /* 0x000fca00078e00ff */
[----:B------:R0:W-:Y:S07]  /*d770*/  STL [R1+0x10], R0 ;  /* 0x0000100001007387 */ /* 0x0001ee0000100800 */
[----:B------:R-:W-:Y:S05]  /*d780*/  @P0 BRA `(.L_x_3432) ;  /* 0x00000060006c0947 */ /* 0x000fea0003800000 */
[----:B------:R-:W3:Y:S01]  /*d790*/  S2UR UR5, SR_CgaCtaId ;  /* 0x00000000000579c3 */ /* 0x000ee20000008800 */
[C---:B0-----:R-:W-:Y:S01]  /*d7a0*/  IMAD.SHL.U32 R0, R6.reuse, 0x8, RZ ;  /* 0x0000000806007824 */ /* 0x041fe200078e00ff */
[----:B------:R-:W-:Y:S01]  /*d7b0*/  LOP3.LUT R4, R6, 0x7f, RZ, 0xc0, !PT ;  /* 0x0000007f06047812 */ /* 0x000fe200078ec0ff */
[----:B------:R-:W-:Y:S01]  /*d7c0*/  UMOV UR4, 0x400 ;  /* 0x0000040000047882 */ /* 0x000fe20000000000 */
[----:B------:R-:W-:Y:S01]  /*d7d0*/  BSSY B8, `(.L_x_3432) ;  /* 0x0000616000087945 */ /* 0x000fe20003800000 */
[----:B------:R-:W-:Y:S01]  /*d7e0*/  IMAD.MOV.U32 R19, RZ, RZ, RZ ;  /* 0x000000ffff137224 */ /* 0x000fe200078e00ff */
[----:B------:R-:W-:Y:S01]  /*d7f0*/  LOP3.LUT R3, R0, 0x1f8, RZ, 0xc0, !PT ;  /* 0x000001f800037812 */ /* 0x000fe200078ec0ff */
[----:B-1----:R-:W-:Y:S01]  /*d800*/  IMAD.SHL.U32 R2, R4, 0x8, RZ ;  /* 0x0000000804027824 */ /* 0x002fe200078e00ff */
[----:B------:R-:W-:Y:S01]  /*d810*/  ULDC UR37, c[0x0][0xc] ;  /* 0x0000030000257ab9 */ /* 0x000fe20000000800 */
[----:B------:R-:W-:Y:S01]  /*d820*/  IMAD.MOV.U32 R0, RZ, RZ, 0x1 ;  /* 0x00000001ff007424 */ /* 0x000fe200078e00ff */
[----:B------:R-:W-:Y:S01]  /*d830*/  LOP3.LUT R3, R3, 0x38, R6, 0x78, !PT ;  /* 0x0000003803037812 */ /* 0x000fe200078e7806 */
[----:B------:R-:W-:Y:S01]  /*d840*/  IMAD.SHL.U32 R6, R6, 0x10, RZ ;  /* 0x0000001006067824 */ /* 0x000fe200078e00ff */
[----:B------:R-:W-:-:S02]  /*d850*/  ULDC.64 UR38, c[0x0][0x198] ;  /* 0x0000660000267ab9 */ /* 0x000fc40000000a00 */
[----:B------:R-:W-:Y:S02]  /*d860*/  LOP3.LUT R3, R3, 0x200, R2, 0xf8, !PT ;  /* 0x0000020003037812 */ /* 0x000fe400078ef802 */
[----:B------:R-:W-:-:S04]  /*d870*/  SHF.R.U32.HI R2, RZ, 0x3, R4 ;  /* 0x00000003ff027819 */ /* 0x000fc80000011604 */
[----:B------:R-:W-:Y:S01]  /*d880*/  LOP3.LUT R4, R2, 0x70, R6, 0xf8, !PT ;  /* 0x0000007002047812 */ /* 0x000fe200078ef806 */
[----:B---3--:R-:W-:-:S06]  /*d890*/  ULEA UR4, UR5, UR4, 0x18 ;  /* 0x0000000405047291 */ /* 0x008fcc000f8ec03f */
[----:B------:R-:W-:-:S04]  /*d8a0*/  IMAD.U32 R18, RZ, RZ, UR4 ;  /* 0x00000004ff127e24 */ /* 0x000fc8000f8e00ff */
[----:B------:R-:W-:-:S05]  /*d8b0*/  IMAD R2, R3, 0x2, R18 ;  /* 0x0000000203027824 */ /* 0x000fca00078e0212 */
[----:B------:R0:W-:Y:S04]  /*d8c0*/  STL [R1+0x54], R2 ;  /* 0x0000540201007387 */ /* 0x0001e80000100800 */
[----:B------:R0:W-:Y:S04]  /*d8d0*/  STL [R1+0x10], R0 ;  /* 0x0000100001007387 */ /* 0x0001e80000100800 */
[----:B------:R0:W-:Y:S02]  /*d8e0*/  STL [R1+0x50], RZ ;  /* 0x000050ff01007387 */ /* 0x0001e40000100800 */
.L_x_3550:
[----:B0--3--:R-:W3:Y:S01]  /*d8f0*/  LDL R0, [R1+0xc] ;  /* 0x00000c0001007983 */ /* 0x009ee20000100800 */
[----:B------:R-:W3:Y:S01]  /*d900*/  LDC.64 R2, c[0x0][0xc88] ;  /* 0x00032200ff027b82 */ /* 0x000ee20000000a00 */
[----:B------:R-:W-:Y:S05]  /*d910*/  YIELD ;  /* 0x0000000000007946 */ /* 0x000fea0003800000 */
[----:B------:R-:W-:Y:S01]  /*d920*/  ULDC.64 UR4, c[0x0][0xa28] ;  /* 0x00028a0000047ab9 */ /* 0x000fe20000000a00 */
[----:B-1----:R-:W-:Y:S01]  /*d930*/  IMAD.MOV.U32 R6, RZ, RZ, RZ ;  /* 0x000000ffff067224 */ /* 0x002fe200078e00ff */
[----:B------:R-:W-:Y:S01]  /*d940*/  ISETP.NE.U32.AND P0, PT, RZ, UR4, PT ;  /* 0x00000004ff007c0c */ /* 0x000fe2000bf05070 */
[----:B------:R-:W-:Y:S01]  /*d950*/  ULDC.64 UR6, c[0x0][0xa18] ;  /* 0x0002860000067ab9 */ /* 0x000fe20000000a00 */
[----:B------:R-:W-:Y:S01]  /*d960*/  ULDC.64 UR8, c[0x0][0xa08] ;  /* 0x0002820000087ab9 */ /* 0x000fe20000000a00 */
[----:B---3--:R-:W-:-:S05]  /*d970*/  IMAD.WIDE R2, R0, 0x4, R2 ;  /* 0x0000000400027825 */ /* 0x008fca00078e0202 */
[----:B--2---:R-:W2:Y:S01]  /*d980*/  LDG.E R10, desc[UR40][R2.64] ;  /* 0x00000028020a7981 */ /* 0x004ea2000c1e1900 */
        /* <DEDUP_REMOVED lines=46> */
.L_x_3433:
        /* <DEDUP_REMOVED lines=18> */
.L_x_3434:
[----:B------:R-:W-:Y:S05]  /*dd90*/  @!P0 BRA `(.L_x_3435) ;  /* 0x00000000000c8947 */ /* 0x000fea0003800000 */
[----:B------:R-:W2:Y:S04]  /*dda0*/  LDG.E R6, desc[UR40][R4.64] ;  /* 0x0000002804067981 */ /* 0x000ea8000c1e1900 */
[----:B------:R-:W2:Y:S02]  /*ddb0*/  LDG.E R4, desc[UR40][R4.64+0x4] ;  /* 0x0000042804047981 */ /* 0x000ea4000c1e1900 */
[----:B--2---:R-:W-:-:S07]  /*ddc0*/  IMAD.IADD R6, R4, 0x1, -R6 ;  /* 0x0000000104067824 */ /* 0x004fce00078e0a06 */
.L_x_3435:
[----:B-----5:R-:W-:Y:S01]  /*ddd0*/  IMAD.IADD R6, R6, 0x1, -R0 ;  /* 0x0000000106067824 */ /* 0x020fe200078e0a00 */
[----:B------:R-:W-:Y:S01]  /*dde0*/  LOP3.LUT R9, R2, 0xff, RZ, 0xc0, !PT ;  /* 0x000000ff02097812 */ /* 0x000fe200078ec0ff */
[----:B------:R-:W-:Y:S01]  /*ddf0*/  IMAD.MOV.U32 R4, RZ, RZ, RZ ;  /* 0x000000ffff047224 */ /* 0x000fe200078e00ff */
[----:B------:R-:W-:Y:S01]  /*de00*/  BSSY B0, `(.L_x_3436) ;  /* 0x000002a000007945 */ /* 0x000fe20003800000 */
[C---:B------:R-:W-:Y:S01]  /*de10*/  VIADD R0, R6.reuse, 0x3f ;  /* 0x0000003f06007836 */ /* 0x040fe20000000000 */
[----:B------:R-:W-:Y:S01]  /*de20*/  ISETP.GE.AND P0, PT, R6, 0x1, PT ;  /* 0x000000010600780c */ /* 0x000fe20003f06270 */
[----:B------:R-:W-:-:S03]  /*de30*/  IMAD.MOV.U32 R10, RZ, RZ, R4 ;  /* 0x000000ffff0a7224 */ /* 0x000fc600078e0004 */
[----:B-1----:R-:W-:-:S04]  /*de40*/  SHF.R.S32.HI R3, RZ, 0x1f, R0 ;  /* 0x0000001fff037819 */ /* 0x002fc80000011400 */
[----:B------:R-:W-:-:S04]  /*de50*/  LEA.HI R3, R3, R0, RZ, 0x6 ;  /* 0x0000000003037211 */ /* 0x000fc800078f30ff */
[----:B------:R-:W-:-:S05]  /*de60*/  SHF.R.S32.HI R8, RZ, 0x6, R3 ;  /* 0x00000006ff087819 */ /* 0x000fca0000011403 */
[----:B------:R1:W-:Y:S04]  /*de70*/  STL [R1+0x3c], R8 ;  /* 0x00003c0801007387 */ /* 0x0003e80000100800 */
[----:B------:R1:W-:Y:S04]  /*de80*/  STL [R1+0x34], R4 ;  /* 0x0000340401007387 */ /* 0x0003e80000100800 */
[----:B------:R1:W-:Y:S01]  /*de90*/  STL [R1+0x58], R9 ;  /* 0x0000580901007387 */ /* 0x0003e20000100800 */
[----:B------:R-:W-:Y:S05]  /*dea0*/  @!P0 BRA `(.L_x_3437) ;  /* 0x00000000007c8947 */ /* 0x000fea0003800000 */
[----:B------:R-:W-:-:S04]  /*deb0*/  SHF.R.U32.HI R0, RZ, 0x10, R2 ;  /* 0x00000010ff007819 */ /* 0x000fc80000011602 */
[----:B------:R-:W-:-:S13]  /*dec0*/  ISETP.NE.AND P0, PT, R0, RZ, PT ;  /* 0x000000ff0000720c */ /* 0x000fda0003f05270 */
[----:B------:R-:W1:Y:S02]  /*ded0*/  @!P0 LDC R0, c[0x0][0x9f0] ;  /* 0x00027c00ff008b82 */ /* 0x000e640000000800 */
[----:B-1----:R-:W-:-:S04]  /*dee0*/  IABS R4, R0 ;  /* 0x0000000000047213 */ /* 0x002fc80000000000 */
        /* <DEDUP_REMOVED lines=27> */
.L_x_3437:
[----:B------:R-:W-:Y:S05]  /*e0a0*/  BSYNC B0 ;  /* 0x0000000000007941 */ /* 0x000fea0003800000 */
.L_x_3436:
        /* <DEDUP_REMOVED lines=13> */
[----:B------:R-:W-:Y:S01]  /*e180*/  VOTEU.ANY UR4, UPT, PT ;  /* 0x0000000000047886 */ /* 0x000fe200038e0100 */
[----:B------:R-:W5:Y:S01]  /*e190*/  LDC.64 R2, c[0x0][0xc60] ;  /* 0x00031800ff027b82 */ /* 0x000f620000000a00 */
[----:B------:R-:W4:Y:S02]  /*e1a0*/  FLO.U32 R0, UR4 ;  /* 0x0000000400007d00 */ /* 0x000f2400080e0000 */
[----:B----4-:R-:W-:-:S06]  /*e1b0*/  ISETP.EQ.U32.AND P0, PT, R0, R5, PT ;  /* 0x000000050000720c */ /* 0x010fcc0003f02070 */
[----:B------:R-:W5:Y:S07]  /*e1c0*/  POPC R5, UR4 ;  /* 0x0000000400057d09 */ /* 0x000f6e0008000000 */
[----:B-----5:R-:W4:Y:S01]  /*e1d0*/  @P0 ATOMG.E.ADD.STRONG.GPU PT, R3, desc[UR40][R2.64], R5 ;  /* 0x00000005020309a8 */ /* 0x020f2200081ee1e8 */
[----:B-1----:R-:W1:Y:S02]  /*e1e0*/  S2R R4, SR_LTMASK ;  /* 0x0000000000047919 */ /* 0x002e640000003900 */
[----:B-1----:R-:W-:-:S04]  /*e1f0*/  LOP3.LUT R4, R4, UR4, RZ, 0xc0, !PT ;  /* 0x0000000404047c12 */ /* 0x002fc8000f8ec0ff */
[----:B--2---:R-:W1:Y:S01]  /*e200*/  POPC R7, R4 ;  /* 0x0000000400077309 */ /* 0x004e620000000000 */
[----:B----4-:R-:W1:Y:S02]  /*e210*/  SHFL.IDX PT, R0, R3, R0, 0x1f ;  /* 0x00001f0003007589 */ /* 0x010e6400000e0000 */
[----:B-1----:R-:W-:-:S05]  /*e220*/  IADD3 R0, R0, UR37, R7 ;  /* 0x0000002500007c10 */ /* 0x002fca000fffe007 */
[----:B------:R4:W-:Y:S01]  /*e230*/  STL [R1], R0 ;  /* 0x0000000001007387 */ /* 0x0009e20000100800 */
[----:B------:R-:W-:Y:S05]  /*e240*/  BRA `(.L_x_3440) ;  /* 0x0000004800507947 */ /* 0x000fea0003800000 */
.L_x_3439:
        /* <DEDUP_REMOVED lines=12> */
[----:B--2---:R-:W-:-:S02]  /*e310*/  IMAD.U32 R7, RZ, RZ, UR9 ;  /* 0x00000009ff077e24 */ /* 0x004fc4000f8e00ff */
[----:B---3--:R-:W-:Y:S02]  /*e320*/  IMAD.U32 R10, RZ, RZ, UR4 ;  /* 0x00000004ff0a7e24 */ /* 0x008fe4000f8e00ff */
[----:B0-----:R-:W-:Y:S02]  /*e330*/  IMAD.U32 R11, RZ, RZ, UR5 ;  /* 0x00000005ff0b7e24 */ /* 0x001fe4000f8e00ff */
[----:B------:R-:W-:Y:S02]  /*e340*/  IMAD.MOV.U32 R8, RZ, RZ, 0x70 ;  /* 0x00000070ff087424 */ /* 0x000fe400078e00ff */
[----:B------:R-:W-:Y:S02]  /*e350*/  IMAD.MOV.U32 R12, RZ, RZ, 0x1 ;  /* 0x00000001ff0c7424 */ /* 0x000fe400078e00ff */
[----:B------:R-:W-:-:S07]  /*e360*/  IMAD.MOV.U32 R13, RZ, RZ, RZ ;  /* 0x000000ffff0d7224 */ /* 0x000fce00078e00ff */
[----:B------:R-:W-:-:S07]  /*e370*/  LEPC R20, `(.L_x_3442) ;  /* 0x000000001014794e */ /* 0x000fce0000000000 */
[----:B-1----:R-:W-:Y:S05]  /*e380*/  CALL.ABS.NOINC R2 ;  /* 0x0000000002007343 */ /* 0x002fea0003c00000 */
.L_x_3442:
[----:B------:R-:W-:Y:S05]  /*e390*/  BSYNC B6 ;  /* 0x0000000000067941 */ /* 0x000fea0003800000 */
.L_x_3441:
        /* <DEDUP_REMOVED lines=19> */
[----:B----4-:R-:W-:Y:S05]  /*e4d0*/  CALL.ABS.NOINC R2 ;  /* 0x0000000002007343 */ /* 0x010fea0003c00000 */
.L_x_3445:
        /* <DEDUP_REMOVED lines=16> */
.L_x_3444:
[----:B------:R-:W-:Y:S05]  /*e5e0*/  BSYNC B6 ;  /* 0x0000000000067941 */ /* 0x000fea0003800000 */
.L_x_3443:
[----:B-1----:R-:W4:Y:S01]  /*e5f0*/  LDL.LU R4, [R1+0x14] ;  /* 0x0000140001047983 */ /* 0x002f220000300800 */
[----:B------:R-:W-:-:S03]  /*e600*/  ULDC.64 UR4, c[0x0][0x9f8] ;  /* 0x00027e0000047ab9 */ /* 0x000fc60000000a00 */
[----:B--2---:R-:W2:Y:S01]  /*e610*/  LDL R7, [R1+0x8] ;  /* 0x0000080001077983 */ /* 0x004ea20000100800 */
[----:B------:R-:W-:-:S03]  /*e620*/  ISETP.NE.U32.AND P0, PT, RZ, UR4, PT ;  /* 0x00000004ff007c0c */ /* 0x000fc6000bf05070 */
[----:B------:R-:W5:Y:S01]  /*e630*/  LDL R0, [R1+0x2c] ;  /* 0x00002c0001007983 */ /* 0x000f620000100800 */
[----:B------:R-:W-:-:S13]  /*e640*/  ISETP.NE.AND.EX P0, PT, RZ, UR5, PT, P0 ;  /* 0x00000005ff007c0c */ /* 0x000fda000bf05300 */
[----:B------:R-:W-:-:S04]  /*e650*/  @P0 IADD3 R2, P1, R16, UR4, RZ ;  /* 0x0000000410020c10 */ /* 0x000fc8000ff3e0ff */
[----:B----4-:R-:W-:Y:S01]  /*e660*/  @P0 IADD3.X R3, R4, UR5, RZ, P1, !PT ;  /* 0x0000000504030c10 */ /* 0x010fe20008ffe4ff */
[----:B------:R-:W-:-:S04]  /*e670*/  ULDC.64 UR4, c[0x0][0xa08] ;  /* 0x0002820000047ab9 */ /* 0x000fc80000000a00 */
[----:B--2---:R1:W2:Y:S02]  /*e680*/  @P0 LDG.E R7, desc[UR40][R2.64] ;  /* 0x0000002802070981 */ /* 0x0042a4000c1e1900 */
[----:B-1----:R-:W1:Y:S01]  /*e690*/  LDC.64 R2, c[0x0][0x418] ;  /* 0x00010600ff027b82 */ /* 0x002e620000000a00 */
[----:B-----5:R-:W-:Y:S01]  /*e6a0*/  VIADD R0, R0, 0xffffffff ;  /* 0xffffffff00007836 */ /* 0x020fe20000000000 */
[----:B--2---:R-:W-:Y:S01]  /*e6b0*/  SHF.R.S32.HI R8, RZ, 0x1f, R7 ;  /* 0x0000001fff087819 */ /* 0x004fe20000011407 */
[----:B------:R2:W-:Y:S04]  /*e6c0*/  @P0 STL [R1+0x8], R7 ;  /* 0x0000080701000387 */ /* 0x0005e80000100800 */
[----:B------:R2:W-:Y:S01]  /*e6d0*/  STL [R1+0x14], R8 ;  /* 0x0000140801007387 */ /* 0x0005e20000100800 */
[----:B-1----:R-:W-:Y:S01]  /*e6e0*/  LOP3.LUT P0, RZ, R2, UR4, RZ, 0xfc, !PT ;  /* 0x0000000402ff7c12 */ /* 0x002fe2000f80fcff */
[----:B------:R-:W-:-:S03]  /*e6f0*/  UMOV UR4, 0xffffffff ;  /* 0xffffffff00047882 */ /* 0x000fc60000000000 */
[----:B------:R-:W-:-:S04]  /*e700*/  LOP3.LUT P0, RZ, R3, UR5, RZ, 0xfc, P0 ;  /* 0x0000000503ff7c12 */ /* 0x000fc8000800fcff */
[----:B------:R-:W-:Y:S01]  /*e710*/  SEL R16, R7, RZ, !P0 ;  /* 0x000000ff07107207 */ /* 0x000fe20004000000 */
[----:B--2---:R-:W-:Y:S08]  /*e720*/  BRA.DIV UR4, `(.L_x_3446) ;  /* 0x0000005a040c7947 */ /* 0x004ff0000b800000 */
[----:B------:R-:W1:Y:S02]  /*e730*/  S2R R4, SR_TID.X ;  /* 0x0000000000047919 */ /* 0x000e640000002100 */
[----:B-1----:R-:W-:-:S04]  /*e740*/  SHF.R.U32.HI R4, RZ, 0x5, R4 ;  /* 0x00000005ff047819 */ /* 0x002fc80000011604 */
[----:B------:R-:W-:-:S05]  /*e750*/  LOP3.LUT R4, R4, 0x3, RZ, 0xc0, !PT ;  /* 0x0000000304047812 */ /* 0x000fca00078ec0ff */
[----:B------:R1:W2:Y:S02]  /*e760*/  SHFL.IDX PT, R14, R4, RZ, 0x1f ;  /* 0x00001fff040e7589 */ /* 0x0002a400000e0000 */
.L_x_3567:
[----:B------:R-:W-:Y:S01]  /*e770*/  PLOP3.LUT P1, PT, PT, PT, PT, 0x8, 0x0 ;  /* 0x000000000000781c */ /* 0x000fe20003f2e170 */
[----:B------:R4:W-:Y:S01]  /*e780*/  STL [R1+0x28], R0 ;  /* 0x0000280001007387 */ /* 0x0009e20000100800 */
[----:B--2---:R-:W-:Y:S02]  /*e790*/  ISETP.NE.AND P0, PT, R14, RZ, PT ;  /* 0x000000ff0e00720c */ /* 0x004fe40003f05270 */
[----:B-1----:R-:W-:-:S05]  /*e7a0*/  P2R R4, PR, RZ, 0x2 ;  /* 0x00000002ff047803 */ /* 0x002fca0000000000 */
[----:B------:R4:W-:Y:S06]  /*e7b0*/  STL [R1+0x18], R4 ;  /* 0x0000180401007387 */ /* 0x0009ec0000100800 */
[----:B------:R-:W-:Y:S05]  /*e7c0*/  @P0 BRA `(.L_x_3447) ;  /* 0x0000000400040947 */ /* 0x000fea0003800000 */
[----:B------:R-:W-:-:S03]  /*e7d0*/  UMOV UR4, 0xffffffff ;  /* 0xffffffff00047882 */ /* 0x000fc60000000000 */
[----:B------:R-:W-:Y:S05]  /*e7e0*/  BRA.DIV UR4, `(.L_x_3448) ;  /* 0x0000005a04107947 */ /* 0x000fea000b800000 */
[----:B------:R-:W-:-:S13]  /*e7f0*/  ELECT P6, URZ, PT ;  /* 0x00000000003f782f */ /* 0x000fda00038c0000 */
.L_x_3570:
[----:B------:R-:W-:Y:S05]  /*e800*/  @!P6 BRA `(.L_x_3447) ;  /* 0x0000000000f4e947 */ /* 0x000fea0003800000 */
[----:B------:R-:W-:-:S04]  /*e810*/  ISETP.NE.U32.AND P0, PT, R2, RZ, PT ;  /* 0x000000ff0200720c */ /* 0x000fc80003f05070 */
[----:B------:R-:W-:-:S13]  /*e820*/  ISETP.NE.AND.EX P0, PT, R3, RZ, PT, P0 ;  /* 0x000000ff0300720c */ /* 0x000fda0003f05300 */
[----:B------:R-:W-:Y:S05]  /*e830*/  @!P0 BRA `(.L_x_3449) ;  /* 0x0000000000508947 */ /* 0x000fea0003800000 */
[----:B------:R-:W1:Y:S01]  /*e840*/  LDC R6, c[0x0][0x43c] ;  /* 0x00010f00ff067b82 */ /* 0x000e620000000800 */
[----:B------:R-:W-:Y:S01]  /*e850*/  IMAD.MOV.U32 R9, RZ, RZ, R0 ;  /* 0x000000ffff097224 */ /* 0x000fe200078e0000 */
[----:B------:R-:W-:-:S03]  /*e860*/  ULDC.64 UR4, c[0x0][0x428] ;  /* 0x00010a0000047ab9 */ /* 0x000fc60000000a00 */
[----:B----4-:R-:W-:Y:S01]  /*e870*/  IMAD.MOV.U32 R0, RZ, RZ, R9 ;  /* 0x000000ffff007224 */ /* 0x010fe200078e0009 */
[----:B-1----:R-:W-:-:S13]  /*e880*/  ISETP.NE.AND P0, PT, R6, 0x1, PT ;  /* 0x000000010600780c */ /* 0x002fda0003f05270 */
        /* <DEDUP_REMOVED lines=15> */
.L_x_3449:
[----:B-1----:R-:W2:Y:S01]  /*e980*/  LDL R2, [R1+0x10] ;  /* 0x0000100001027983 */ /* 0x002ea20000100800 */
[----:B----4-:R-:W-:Y:S01]  /*e990*/  IMAD R0, R19, 0x8, R18 ;  /* 0x0000000813007824 */ /* 0x010fe200078e0212 */
[----:B--2---:R-:W-:-:S04]  /*e9a0*/  SHF.L.U32 R2, R2, 0x1f, RZ ;  /* 0x0000001f02027819 */ /* 0x004fc800000006ff */
[----:B------:R-:W1:Y:S02]  /*e9b0*/  SYNCS.PHASECHK.TRANS64.TRYWAIT P0, [R0+URZ+0x28c40], R2 ;  /* 0x028c4002000075a7 */ /* 0x000e64000800017f */
[----:B-1----:R-:W-:Y:S05]  /*e9c0*/  @!P0 BRA `(.L_x_3450) ;  /* 0x0000005400b88947 */ /* 0x002fea0003800000 */
.L_x_3571:
[----:B------:R-:W2:Y:S02]  /*e9d0*/  S2R R3, SR_TID.X ;  /* 0x0000000000037919 */ /* 0x000ea40000002100 */
        /* <DEDUP_REMOVED lines=8> */
[----:B----4-:R-:W-:Y:S05]  /*ea60*/  @!P0 BRA `(.L_x_3451) ;  /* 0x0000000000048947 */ /* 0x010fea0003800000 */
[----:B------:R-:W-:Y:S01]  /*ea70*/  BPT.TRAP 0x1 ;  /* 0x000000040000795c */ /* 0x000fe20000300000 */
.L_x_3451:
[----:B------:R-:W2:Y:S04]  /*ea80*/  LDL R3, [R1+0x28] ;  /* 0x0000280001037983 */ /* 0x000ea80000100800 */
[----:B-1----:R-:W4:Y:S01]  /*ea90*/  LDL R2, [R1+0x1c] ;  /* 0x00001c0001027983 */ /* 0x002f220000100800 */
[----:B------:R-:W-:Y:S01]  /*eaa0*/  R2UR UR9, R0 ;  /* 0x00000000000972ca */ /* 0x000fe200000e0000 */
[----:B------:R-:W-:Y:S01]  /*eab0*/  IMAD R0, R19, 0x2000, R18 ;  /* 0x0000200013007824 */ /* 0x000fe200078e0212 */
[----:B------:R-:W-:Y:S01]  /*eac0*/  UIADD3 UR6, UP0, UR38, 0x370, URZ ;  /* 0x0000037026067890 */ /* 0x000fe2000ff1e03f */
[----:B------:R-:W-:Y:S01]  /*ead0*/  R2UR UR12, R17 ;  /* 0x00000000110c72ca */ /* 0x000fe200000e0000 */
[----:B------:R-:W-:Y:S01]  /*eae0*/  UMOV UR5, 0x14f00000 ;  /* 0x14f0000000057882 */ /* 0x000fe20000000000 */
[----:B-----5:R-:W-:Y:S01]  /*eaf0*/  R2UR UR13, R16 ;  /* 0x00000000100d72ca */ /* 0x020fe200000e0000 */
[----:B------:R-:W-:Y:S01]  /*eb00*/  UIADD3.X UR7, URZ, UR39, URZ, UP0, !UPT ;  /* 0x000000273f077290 */ /* 0x000fe200087fe43f */
[----:B------:R-:W-:Y:S01]  /*eb10*/  R2UR UR8, R0 ;  /* 0x00000000000872ca */ /* 0x000fe200000e0000 */
[----:B------:R-:W-:Y:S01]  /*eb20*/  UMOV UR10, URZ ;  /* 0x0000003f000a7c82 */ /* 0x000fe20008000000 */
[----:B------:R-:W-:-:S04]  /*eb30*/  PLOP3.LUT P0, PT, PT, PT, PT, 0x80, 0x0 ;  /* 0x000000000000781c */ /* 0x000fc80003f0f070 */
[----:B------:R-:W-:Y:S01]  /*eb40*/  UIADD3 UR9, UR9, 0x28c30, URZ ;  /* 0x00028c3009097890 */ /* 0x000fe2000fffe03f */
[----:B------:R-:W-:-:S05]  /*eb50*/  P2R R0, PR, RZ, 0x1 ;  /* 0x00000001ff007803 */ /* 0x000fca0000000000 */
[----:B------:R1:W-:Y:S01]  /*eb60*/  STL [R1+0x18], R0 ;  /* 0x0000180001007387 */ /* 0x0003e20000100800 */
[----:B------:R-:W-:Y:S01]  /*eb70*/  UIADD3 UR8, UR8, 0x22400, URZ ;  /* 0x0002240008087890 */ /* 0x000fe2000fffe03f */
[----:B--2---:R-:W-:Y:S02]  /*eb80*/  R2UR UR11, R3 ;  /* 0x00000000030b72ca */ /* 0x004fe400000e0000 */
[----:B----4-:R-:W-:-:S13]  /*eb90*/  R2UR UR4, R2 ;  /* 0x00000000020472ca */ /* 0x010fda00000e0000 */
[----:B------:R-:W-:-:S03]  /*eba0*/  ULEA UR11, UR11, UR4, 0x6 ;  /* 0x000000040b0b7291 */ /* 0x000fc6000f8e303f */
[----:B------:R-:W-:-:S06]  /*ebb0*/  UMOV UR4, 0x0 ;  /* 0x0000000000047882 */ /* 0x000fcc0000000000 */
[----:B------:R1:W-:Y:S02]  /*ebc0*/  UTMALDG.4D [UR8], [UR6], desc[UR4] ;  /* 0x00000408060075b4 */ /* 0x0003e40008019000 */
[----:B-1----:R-:W-:Y:S01]  /*ebd0*/  NOP ;  /* 0x0000000000007918 */ /* 0x002fe20000000000 */
.L_x_3447:
[----:B------:R-:W2:Y:S04]  /*ebe0*/  LDL.LU R3, [R1+0x30] ;  /* 0x0000300001037983 */ /* 0x000ea80000300800 */
[----:B------:R-:W5:Y:S04]  /*ebf0*/  LDL.LU R5, [R1+0x24] ;  /* 0x0000240001057983 */ /* 0x000f680000300800 */
[----:B----4-:R-:W4:Y:S01]  /*ec00*/  LDL.LU R4, [R1+0x38] ;  /* 0x0000380001047983 */ /* 0x010f220000300800 */
        /* <DEDUP_REMOVED lines=10> */
[----:B-----5:R-:W-:-:S03]  /*ecb0*/  SEL R5, R5, RZ, !P0 ;  /* 0x000000ff05057207 */ /* 0x020fc60004000000 */
        /* <DEDUP_REMOVED lines=10> */
[----:B-1----:R-:W-:Y:S01]  /*ed60*/  MOV R2, 0x0 ;  /* 0x0000000000027802 */ /* 0x002fe20000000f00 */
[----:B------:R-:W-:Y:S01]  /*ed70*/  ULDC.64 UR4, c[0x4][0x118] ;  /* 0x0100460000047ab9 */ /* 0x000fe20000000a00 */
[----:B------:R-:W-:Y:S01]  /*ed80*/  ULDC.64 UR6, c[0x4][0x120] ;  /* 0x0100480000067ab9 */ /* 0x000fe20000000a00 */
[----:B------:R-:W-:Y:S01]  /*ed90*/  ULDC.64 UR8, c[0x4][0x58] ;  /* 0x0100160000087ab9 */ /* 0x000fe20000000a00 */
[----:B------:R-:W-:Y:S02]  /*eda0*/  IMAD.U32 R4, RZ, RZ, UR4 ;  /* 0x00000004ff047e24 */ /* 0x000fe4000f8e00ff */
[----:B------:R-:W1:Y:S01]  /*edb0*/  LDC.64 R2, c[0x4][R2] ;  /* 0x0100000002027b82 */ /* 0x000e620000000a00 */
[----:B------:R-:W-:Y:S02]  /*edc0*/  IMAD.U32 R5, RZ, RZ, UR5 ;  /* 0x00000005ff057e24 */ /* 0x000fe4000f8e00ff */
[----:B------:R-:W-:Y:S02]  /*edd0*/  IMAD.U32 R6, RZ, RZ, UR6 ;  /* 0x00000006ff067e24 */ /* 0x000fe4000f8e00ff */
[----:B------:R-:W-:-:S02]  /*ede0*/  IMAD.U32 R7, RZ, RZ, UR7 ;  /* 0x00000007ff077e24 */ /* 0x000fc4000f8e00ff */
[----:B---3--:R-:W-:Y:S02]  /*edf0*/  IMAD.U32 R10, RZ, RZ, UR8 ;  /* 0x00000008ff0a7e24 */ /* 0x008fe4000f8e00ff */
[----:B0-----:R-:W-:Y:S02]  /*ee00*/  IMAD.U32 R11, RZ, RZ, UR9 ;  /* 0x00000009ff0b7e24 */ /* 0x001fe4000f8e00ff */
[----:B------:R-:W-:Y:S02]  /*ee10*/  IMAD.MOV.U32 R8, RZ, RZ, 0x70 ;  /* 0x00000070ff087424 */ /* 0x000fe400078e00ff */
[----:B------:R-:W-:Y:S02]  /*ee20*/  IMAD.MOV.U32 R12, RZ, RZ, 0x1 ;  /* 0x00000001ff0c7424 */ /* 0x000fe400078e00ff */
[----:B------:R-:W-:-:S07]  /*ee30*/  IMAD.MOV.U32 R13, RZ, RZ, RZ ;  /* 0x000000ffff0d7224 */ /* 0x000fce00078e00ff */
[----:B------:R-:W-:-:S07]  /*ee40*/  LEPC R20, `(.L_x_3453) ;  /* 0x000000001014794e */ /* 0x000fce0000000000 */
[----:B-1----:R-:W-:Y:S05]  /*ee50*/  CALL.ABS.NOINC R2 ;  /* 0x0000000002007343 */ /* 0x002fea0003c00000 */
.L_x_3453:
[----:B------:R-:W-:Y:S05]  /*ee60*/  BSYNC B6 ;  /* 0x0000000000067941 */ /* 0x000fea0003800000 */
.L_x_3452:
[----:B-1----:R-:W2:Y:S01]  /*ee70*/  LDL.LU R0, [R1+0x38] ;  /* 0x0000380001007983 */ /* 0x002ea20000300800 */
[----:B------:R-:W-:Y:S01]  /*ee80*/  ULDC.64 UR4, c[0x0][0x2d8] ;  /* 0x0000b60000047ab9 */ /* 0x000fe20000000a00 */
[----:B------:R-:W1:Y:S01]  /*ee90*/  LDC R7, c[0x0][0x448] ;  /* 0x00011200ff077b82 */ /* 0x000e620000000800 */
[----:B------:R-:W-:Y:S01]  /*eea0*/  ULDC UR6, c[0x0][0x2b8] ;  /* 0x0000ae0000067ab9 */ /* 0x000fe20000000800 */
[----:B------:R-:W4:Y:S04]  /*eeb0*/  LDL.LU R4, [R1+0x30] ;  /* 0x0000300001047983 */ /* 0x000f280000300800 */
[----:B------:R-:W4:Y:S04]  /*eec0*/  LDL.LU.64 R2, [R1+0x48] ;  /* 0x0000480001027983 */ /* 0x000f280000300a00 */
[----:B------:R-:W2:Y:S04]  /*eed0*/  LDL.LU R5, [R1+0x24] ;  /* 0x0000240001057983 */ /* 0x000ea80000300800 */
[----:B---3--:R-:W3:Y:S04]  /*eee0*/  LDL R10, [R1+0x4] ;  /* 0x00000400010a7983 */ /* 0x008ee80000100800 */
[----:B------:R0:W5:Y:S01]  /*eef0*/  LDL R8, [R1+0x54] ;  /* 0x0000540001087983 */ /* 0x0001620000100800 */
[----:B-1----:R-:W-:-:S13]  /*ef00*/  ISETP.NE.AND P0, PT, R7, 0x1, PT ;  /* 0x000000010700780c */ /* 0x002fda0003f05270 */
[----:B------:R-:W1:Y:S01]  /*ef10*/  @P0 LDC R6, c[0x0][0x450] ;  /* 0x00011400ff060b82 */ /* 0x000e620000000800 */
[----:B------:R-:W0:Y:S02]  /*ef20*/  S2R R9, SR_TID.X ;  /* 0x0000000000097919 */ /* 0x000e240000002100 */
[----:B0-----:R-:W-:-:S05]  /*ef30*/  IMAD.SHL.U32 R9, R9, 0x8, RZ ;  /* 0x0000000809097824 */ /* 0x001fca00078e00ff */
[----:B------:R-:W-:Y:S01]  /*ef40*/  LOP3.LUT R9, R9, 0x38, RZ, 0xc0, !PT ;  /* 0x0000003809097812 */ /* 0x000fe200078ec0ff */
        /* <DEDUP_REMOVED lines=8> */
[----:B------:R-:W-:-:S03]  /*efd0*/  ULDC.64 UR4, c[0x0][0x2d0] ;  /* 0x0000b40000047ab9 */ /* 0x000fc60000000a00 */
[----:B------:R-:W-:Y:S01]  /*efe0*/  IMAD.IADD R3, R3, 0x1, R0 ;  /* 0x0000000103037824 */ /* 0x000fe200078e0200 */
[----:B0-----:R-:W-:-:S04]  /*eff0*/  LOP3.LUT R4, R4, 0x7f, RZ, 0xc0, !PT ;  /* 0x0000007f04047812 */ /* 0x001fc800078ec0ff */
[----:B------:R-:W-:Y:S02]  /*f000*/  SHF.R.U32.HI R5, RZ, 0x3, R4 ;  /* 0x00000003ff057819 */ /* 0x000fe40000011604 */
[----:B------:R-:W0:Y:S02]  /*f010*/  S2R R4, SR_TID.X ;  /* 0x0000000000047919 */ /* 0x000e240000002100 */
[----:B0-----:R-:W-:-:S05]  /*f020*/  IMAD.SHL.U32 R4, R4, 0x10, RZ ;  /* 0x0000001004047824 */ /* 0x001fca00078e00ff */
[----:B------:R-:W-:Y:S02]  /*f030*/  LOP3.LUT R4, R5, 0x70, R4, 0xf8, !PT ;  /* 0x0000007005047812 */ /* 0x000fe400078ef804 */
[----:B------:R-:W0:Y:S03]  /*f040*/  @P0 LDC R5, c[0x0][0x44c] ;  /* 0x00011300ff050b82 */ /* 0x000e260000000800 */
[----:B---3--:R-:W-:-:S04]  /*f050*/  IMAD R0, R10, 0x40, R4 ;  /* 0x000000400a007824 */ /* 0x008fc800078e0204 */
[----:B------:R-:W-:Y:S02]  /*f060*/  IMAD.MOV.U32 R4, RZ, RZ, R0 ;  /* 0x000000ffff047224 */ /* 0x000fe400078e0000 */
        /* <DEDUP_REMOVED lines=14> */
[----:B------:R-:W-:Y:S02]  /*f150*/  ULDC.64 UR4, c[0x0][0x280] ;  /* 0x0000a00000047ab9 */ /* 0x000fe40000000a00 */
[----:B------:R-:W-:Y:S01]  /*f160*/  LEA R4, P1, R2, UR4, 0x1 ;  /* 0x0000000402047c11 */ /* 0x000fe2000f8208ff */
[----:B------:R-:W-:Y:S01]  /*f170*/  IMAD.IADD R0, R3, 0x1, R0 ;  /* 0x0000000103007824 */ /* 0x000fe200078e0200 */
[----:B------:R-:W-:Y:S01]  /*f180*/  UMOV UR4, 0xffffffff ;  /* 0xffffffff00047882 */ /* 0x000fe20000000000 */
[----:B------:R-:W-:-:S03]  /*f190*/  ISETP.GE.AND P0, PT, R9, UR6, PT ;  /* 0x0000000609007c0c */ /* 0x000fc6000bf06270 */
[----:B------:R-:W-:Y:S01]  /*f1a0*/  LEA.HI.X R3, R2, UR5, R0, 0x1, P1 ;  /* 0x0000000502037c11 */ /* 0x000fe200088f0c00 */
[----:B------:R-:W-:Y:S09]  /*f1b0*/  BRA.DIV UR4, `(.L_x_3454) ;  /* 0x0000004e04d07947 */ /* 0x000ff2000b800000 */
[----:B------:R-:W2:Y:S01]  /*f1c0*/  LDL.LU R6, [R1+0x40] ;  /* 0x0000400001067983 */ /* 0x000ea20000300800 */
[----:B------:R-:W0:Y:S02]  /*f1d0*/  S2R R11, SR_TID.X ;  /* 0x00000000000b7919 */ /* 0x000e240000002100 */
[----:B0-----:R-:W-:-:S04]  /*f1e0*/  LOP3.LUT R11, R11, 0x7f, RZ, 0xc0, !PT ;  /* 0x0000007f0b0b7812 */ /* 0x001fc800078ec0ff */
[----:B------:R-:W-:-:S05]  /*f1f0*/  SHF.R.U32.HI R11, RZ, 0x3, R11 ;  /* 0x00000003ff0b7819 */ /* 0x000fca000001160b */
[----:B------:R-:W-:-:S04]  /*f200*/  IMAD R2, R10, 0x40, R11 ;  /* 0x000000400a027824 */ /* 0x000fc800078e020b */
[----:B------:R-:W-:Y:S02]  /*f210*/  VIADD R5, R2, 0x10 ;  /* 0x0000001002057836 */ /* 0x000fe40000000000 */
        /* <DEDUP_REMOVED lines=10> */
[----:B-----5:R0:W-:Y:S01]  /*f2c0*/  @!P1 LDGSTS.E.BYPASS.LTC128B.128 [R8+0x20400], desc[UR40][R6.64], !P0 ;  /* 0x2040000006089fae */ /* 0x0201e2000c101d68 */
        /* <DEDUP_REMOVED lines=8> */
[----:B------:R0:W-:Y:S02]  /*f350*/  @!P1 LDGSTS.E.BYPASS.LTC128B.128 [R8+0x20c00], desc[UR40][R6.64], !P0 ;  /* 0x20c0000006089fae */ /* 0x0001e4000c101d68 */
[----:B------:R-:W-:Y:S02]  /*f360*/  ISETP.GE.AND P1, PT, R5, R0, PT ;  /* 0x000000000500720c */ /* 0x000fe40003f26270 */
[----:B------:R-:W1:Y:S04]  /*f370*/  SHFL.IDX PT, R5, R4, 0x2, 0x181f ;  /* 0x00581f0004057f89 */ /* 0x000e6800000e0000 */
[----:B0-----:R-:W0:Y:S07]  /*f380*/  SHFL.IDX PT, R6, R3, 0x2, 0x181f ;  /* 0x00581f0003067f89 */ /* 0x001e2e00000e0000 */
[----:B-1----:R-:W-:-:S05]  /*f390*/  @!P1 LEA R5, P2, R9, R5, 0x1 ;  /* 0x0000000509059211 */ /* 0x002fca00078408ff */
[----:B0-----:R-:W-:-:S04]  /*f3a0*/  @!P1 IMAD.X R6, RZ, RZ, R6, P2 ;  /* 0x000000ffff069224 */ /* 0x001fc800010e0606 */
[----:B------:R-:W-:Y:S02]  /*f3b0*/  @!P1 IMAD.MOV.U32 R7, RZ, RZ, R6 ;  /* 0x000000ffff079224 */ /* 0x000fe400078e0006 */
[----:B------:R-:W-:Y:S02]  /*f3c0*/  @!P1 IMAD.MOV.U32 R6, RZ, RZ, R5 ;  /* 0x000000ffff069224 */ /* 0x000fe400078e0005 */
[----:B------:R0:W1:Y:S04]  /*f3d0*/  SHFL.IDX PT, R5, R3, 0x3, 0x181f ;  /* 0x00781f0003057f89 */ /* 0x00006800000e0000 */
[----:B------:R0:W-:Y:S04]  /*f3e0*/  @!P1 LDGSTS.E.BYPASS.LTC128B.128 [R8+0x21400], desc[UR40][R6.64], !P0 ;  /* 0x2140000006089fae */ /* 0x0001e8000c101d68 */
[----:B------:R0:W2:Y:S02]  /*f3f0*/  SHFL.IDX PT, R3, R4, 0x3, 0x181f ;  /* 0x00781f0004037f89 */ /* 0x0000a400000e0000 */
.L_x_3580:
[----:B------:R-:W-:-:S05]  /*f400*/  VIADD R2, R2, 0x30 ;  /* 0x0000003002027836 */ /* 0x000fca0000000000 */
[----:B------:R-:W-:-:S13]  /*f410*/  ISETP.GE.AND P1, PT, R2, R0, PT ;  /* 0x000000000200720c */ /* 0x000fda0003f26270 */
[----:B--2---:R-:W-:-:S05]  /*f420*/  @!P1 LEA R2, P2, R9, R3, 0x1 ;  /* 0x0000000309029211 */ /* 0x004fca00078408ff */
[----:B01----:R-:W-:-:S05]  /*f430*/  @!P1 IMAD.X R3, RZ, RZ, R5, P2 ;  /* 0x000000ffff039224 */ /* 0x003fca00010e0605 */
[----:B------:R-:W-:Y:S01]  /*f440*/  @!PT LDS RZ, [RZ] ;  /* 0x00000000fffff984 */ /* 0x000fe20000000800 */
[----:B------:R-:W-:Y:S01]  /*f450*/  @!PT LDS RZ, [RZ] ;  /* 0x00000000fffff984 */ /* 0x000fe20000000800 */
[----:B------:R-:W-:Y:S01]  /*f460*/  @!PT LDS RZ, [RZ] ;  /* 0x00000000fffff984 */ /* 0x000fe20000000800 */
[----:B------:R0:W-:Y:S01]  /*f470*/  @!P1 LDGSTS.E.BYPASS.LTC128B.128 [R8+0x21c00], desc[UR40][R2.64], !P0 ;  /* 0x21c0000002089fae */ /* 0x0001e2000c101d68 */
[----:B------:R-:W-:Y:S01]  /*f480*/  PLOP3.LUT P0, PT, PT, PT, PT, 0x80, 0x0 ;  /* 0x000000000000781c */ /* 0x000fe20003f0f070 */
[----:B------:R-:W-:-:S12]  /*f490*/  NOP ;  /* 0x0000000000007918 */ /* 0x000fd80000000000 */
.L_x_3455:
[----:B------:R-:W-:Y:S02]  /*f4a0*/  PLOP3.LUT P1, PT, P1, P0, PT, 0xa2, 0x0 ;  /* 0x000000000000781c */ /* 0x000fe40000f21472 */
[----:B------:R-:W-:-:S08]  /*f4b0*/  @P0 R2UR P1, UR4, R18 ;  /* 0x00000000120402ca */ /* 0x000fd00000020000 */
[----:B------:R-:W-:-:S05]  /*f4c0*/  @P0 PLOP3.LUT P0, PT, P1, PT, PT, 0x80, 0x0 ;  /* 0x000000000000081c */ /* 0x000fca0000f0f070 */
[----:B------:R-:W-:Y:S01]  /*f4d0*/  @!P1 SYNCS.ARRIVE.TRANS64.RED.A0T1 RZ, [UR4+0x28c00], RZ ;  /* 0x028c00ffffff99a7 */ /* 0x000fe20008200404 */
[----:B------:R-:W-:Y:S07]  /*f4e0*/  @!P1 ARRIVES.LDGSTSBAR.64.TRANSCNT [UR4+0x28c00] ;  /* 0x028c0000ff0099b0 */ /* 0x000fee0008000a84 */
[----:B------:R-:W-:Y:S05]  /*f4f0*/  @P0 BRA.U.ANY `(.L_x_3455) ;  /* 0xfffffffd00e80947 */ /* 0x000fea000393ffff */
[----:B0-----:R-:W2:Y:S02]  /*f500*/  LDL.LU R2, [R1+0x50] ;  /* 0x0000500001027983 */ /* 0x001ea40000300800 */
[----:B--2---:R-:W-:-:S05]  /*f510*/  VIADD R2, R2, 0x1 ;  /* 0x0000000102027836 */ /* 0x004fca0000000000 */
        /* <DEDUP_REMOVED lines=8> */
[----:B------:R-:W1:Y:S03]  /*f5a0*/  SYNCS.PHASECHK.TRANS64.TRYWAIT P0, [R18+URZ+0x28c20], R0 ;  /* 0x028c2000120075a7 */ /* 0x000e66000800017f */
[----:B01----:R-:W-:Y:S05]  /*f5b0*/  @!P0 BRA `(.L_x_3457) ;  /* 0x00000050001c8947 */ /* 0x003fea0003800000 */
.L_x_3581:
[----:B------:R-:W-:Y:S05]  /*f5c0*/  BSYNC B0 ;  /* 0x0000000000007941 */ /* 0x000fea0003800000 */
.L_x_3456:
[----:B------:R-:W2:Y:S01]  /*f5d0*/  LDL R2, [R1+0x18] ;  /* 0x0000180001027983 */ /* 0x000ea20000100800 */
[----:B------:R-:W-:Y:S01]  /*f5e0*/  BSSY B0, `(.L_x_3458) ;  /* 0x0000096000007945 */ /* 0x000fe20003800000 */
[----:B--2---:R-:W-:-:S13]  /*f5f0*/  ISETP.NE.AND P0, PT, R2, RZ, PT ;  /* 0x000000ff0200720c */ /* 0x004fda0003f05270 */
[----:B------:R-:W-:Y:S05]  /*f600*/  @!P0 BRA `(.L_x_3459) ;  /* 0x00000008004c8947 */ /* 0x000fea0003800000 */
[----:B------:R-:W2:Y:S01]  /*f610*/  LDL R2, [R1+0x10] ;  /* 0x0000100001027983 */ /* 0x000ea20000100800 */
[----:B0-----:R-:W-:Y:S01]  /*f620*/  IMAD R0, R19, 0x8, R18 ;  /* 0x0000000813007824 */ /* 0x001fe200078e0212 */
[----:B------:R-:W-:Y:S01]  /*f630*/  BSSY B1, `(.L_x_3460) ;  /* 0x0000007000017945 */ /* 0x000fe20003800000 */
[----:B------:R-:W0:Y:S02]  /*f640*/  S2R R3, SR_TID.X ;  /* 0x0000000000037919 */ /* 0x000e240000002100 */
[----:B0-----:R-:W-:-:S04]  /*f650*/  LOP3.LUT R3, R3, 0x7f, RZ, 0xc0, !PT ;  /* 0x0000007f03037812 */ /* 0x001fc800078ec0ff */
[----:B------:R-:W-:Y:S02]  /*f660*/  ISETP.NE.AND P1, PT, R3, RZ, PT ;  /* 0x000000ff0300720c */ /* 0x000fe40003f25270 */
[----:B--2---:R-:W-:-:S04]  /*f670*/  SHF.L.U32 R2, R2, 0x1f, RZ ;  /* 0x0000001f02027819 */ /* 0x004fc800000006ff */
[----:B------:R-:W0:Y:S02]  /*f680*/  SYNCS.PHASECHK.TRANS64.TRYWAIT P0, [R0+URZ+0x28c60], R2 ;  /* 0x028c6002000075a7 */ /* 0x000e24000800017f */
[----:B0-----:R-:W-:Y:S05]  /*f690*/  @!P0 BRA `(.L_x_3461) ;  /* 0x0000004c00f88947 */ /* 0x001fea0003800000 */
.L_x_3582:
[----:B------:R-:W-:Y:S05]  /*f6a0*/  BSYNC B1 ;  /* 0x0000000000017941 */ /* 0x000fea0003800000 */
.L_x_3460:
[----:B------:R-:W-:Y:S04]  /*f6b0*/  BSSY B1, `(.L_x_3462) ;  /* 0x0000009000017945 */ /* 0x000fe80003800000 */
[----:B------:R-:W-:Y:S05]  /*f6c0*/  @P1 BRA `(.L_x_3463) ;  /* 0x00000000001c1947 */ /* 0x000fea0003800000 */
[----:B------:R-:W1:Y:S01]  /*f6d0*/  S2R R3, SR_TID.X ;  /* 0x0000000000037919 */ /* 0x000e620000002100 */
[----:B0-----:R-:W-:-:S04]  /*f6e0*/  IMAD.MOV.U32 R2, RZ, RZ, 0x10000 ;  /* 0x00010000ff027424 */ /* 0x001fc800078e00ff */
[----:B------:R2:W-:Y:S01]  /*f6f0*/  SYNCS.ARRIVE.TRANS64 RZ, [R0+URZ+0x28c50], R2 ;  /* 0x028c500200ff79a7 */ /* 0x0005e2000800003f */
[----:B-1----:R-:W-:-:S04]  /*f700*/  LOP3.LUT R3, R3, 0x1f, RZ, 0xc0, !PT ;  /* 0x0000001f03037812 */ /* 0x002fc800078ec0ff */
[----:B------:R-:W-:-:S13]  /*f710*/  ISETP.NE.AND P0, PT, R3, RZ, PT ;  /* 0x000000ff0300720c */ /* 0x000fda0003f05270 */
[----:B--2---:R-:W-:Y:S05]  /*f720*/  @!P0 BRA `(.L_x_3463) ;  /* 0x0000000000048947 */ /* 0x004fea0003800000 */
[----:B------:R-:W-:Y:S01]  /*f730*/  BPT.TRAP 0x1 ;  /* 0x000000040000795c */ /* 0x000fe20000300000 */
.L_x_3463:
[----:B------:R-:W-:Y:S05]  /*f740*/  BSYNC B1 ;  /* 0x0000000000017941 */ /* 0x000fea0003800000 */
.L_x_3462:
[----:B------:R-:W2:Y:S04]  /*f750*/  LDL R3, [R1+0x1c] ;  /* 0x00001c0001037983 */ /* 0x000ea80000100800 */
[----:B0-----:R-:W2:Y:S01]  /*f760*/  LDL.LU R2, [R1+0x28] ;  /* 0x0000280001027983 */ /* 0x001ea20000300800 */
[----:B------:R-:W-:Y:S01]  /*f770*/  UIADD3 UR4, UP0, UR38, 0x470, URZ ;  /* 0x0000047026047890 */ /* 0x000fe2000ff1e03f */
[----:B------:R-:W-:Y:S01]  /*f780*/  PLOP3.LUT P0, PT, PT, PT, PT, 0x80, 0x0 ;  /* 0x000000000000781c */ /* 0x000fe20003f0f070 */
[----:B------:R-:W-:Y:S01]  /*f790*/  VIADD R0, R0, 0x28c50 ;  /* 0x00028c5000007836 */ /* 0x000fe20000000000 */
[----:B------:R-:W-:Y:S01]  /*f7a0*/  UMOV UR6, 0x0 ;  /* 0x0000000000067882 */ /* 0x000fe20000000000 */
[----:B------:R-:W-:Y:S01]  /*f7b0*/  UIADD3.X UR5, URZ, UR39, URZ, UP0, !UPT ;  /* 0x000000273f057290 */ /* 0x000fe200087fe43f */
[----:B------:R-:W-:Y:S01]  /*f7c0*/  UMOV UR7, 0x14f00000 ;  /* 0x14f0000000077882 */ /* 0x000fe20000000000 */
[----:B------:R-:W-:Y:S01]  /*f7d0*/  UMOV UR10, URZ ;  /* 0x0000003f000a7c82 */ /* 0x000fe20008000000 */
[----:B--2---:R-:W-:-:S02]  /*f7e0*/  IMAD R3, R2, 0x40, R3 ;  /* 0x0000004002037824 */ /* 0x004fc400078e0203 */
[----:B------:R-:W-:-:S04]  /*f7f0*/  IMAD R2, R19, 0x10000, R18 ;  /* 0x0001000013027824 */ /* 0x000fc800078e0212 */
[----:B------:R-:W-:-:S07]  /*f800*/  VIADD R4, R2, 0x400 ;  /* 0x0000040002047836 */ /* 0x000fce0000000000 */
.L_x_3464:
        /* <DEDUP_REMOVED lines=15> */
.L_x_3465:
        /* <DEDUP_REMOVED lines=15> */
.L_x_3466:
        /* <DEDUP_REMOVED lines=15> */
.L_x_3467:
        /* <DEDUP_REMOVED lines=15> */
.L_x_3468:
        /* <DEDUP_REMOVED lines=15> */
.L_x_3469:
        /* <DEDUP_REMOVED lines=15> */
.L_x_3470:
        /* <DEDUP_REMOVED lines=15> */
.L_x_3471:
        /* <DEDUP_REMOVED lines=10> */
.L_x_3459:
[----:B------:R-:W-:Y:S05]  /*ff40*/  BSYNC B0 ;  /* 0x0000000000007941 */ /* 0x000fea0003800000 */
.L_x_3458:
[----:B------:R-:W0:Y:S04]  /*ff50*/  LDL R4, [R1+0x2c] ;  /* 0x00002c0001047983 */ /* 0x000e280000100800 */
[----:B------:R-:W2:Y:S01]  /*ff60*/  LDL R5, [R1+0x20] ;  /* 0x0000200001057983 */ /* 0x000ea20000100800 */
[----:B------:R-:W-:Y:S01]  /*ff70*/  BSSY B0, `(.L_x_3472) ;  /* 0x00002a7000007945 */ /* 0x000fe20003800000 */
[----:B0-----:R-:W-:-:S05]  /*ff80*/  VIADD R0, R4, 0xfffffffe ;  /* 0xfffffffe04007836 */ /* 0x001fca0000000000 */
[----:B--2---:R-:W-:-:S13]  /*ff90*/  ISETP.GE.AND P0, PT, R0, R5, PT ;  /* 0x000000050000720c */ /* 0x004fda0003f06270 */
[----:B------:R-:W-:Y:S05]  /*ffa0*/  @!P0 BRA `(.L_x_3473) ;  /* 0x00000028008c8947 */ /* 0x000fea0003800000 */
[----:B------:R-:W2:Y:S04]  /*ffb0*/  LDL.LU R7, [R1+0x58] ;  /* 0x0000580001077983 */ /* 0x000ea80000300800 */
[----:B------:R-:W3:Y:S04]  /*ffc0*/  LDL.LU R6, [R1+0x34] ;  /* 0x0000340001067983 */ /* 0x000ee80000300800 */
        /* <DEDUP_REMOVED lines=13> */
[----:B------:R-:W3:Y:S01]  /*100a0*/  LDL.LU R8, [R1+0x10] ;  /* 0x0000100001087983 */ /* 0x000ee20000300800 */
[----:B------:R-:W-:Y:S01]  /*100b0*/  VIADD R19, R19, 0x1 ;  /* 0x0000000113137836 */ /* 0x000fe20000000000 */
[----:B------:R-:W-:Y:S04]  /*100c0*/  BSSY B1, `(.L_x_3476) ;  /* 0x00000d4000017945 */ /* 0x000fe80003800000 */
[----:B------:R-:W-:-:S04]  /*100d0*/  ISETP.NE.AND P0, PT, R19, 0x2, PT ;  /* 0x000000021300780c */ /* 0x000fc80003f05270 */
[----:B------:R-:W-:Y:S02]  /*100e0*/  SEL R2, RZ, 0x1, P0 ;  /* 0x00000001ff027807 */ /* 0x000fe40000000000 */
[----:B------:R-:W-:Y:S02]  /*100f0*/  SEL R19, R19, RZ, P0 ;  /* 0x000000ff13137207 */ /* 0x000fe40000000000 */
[----:B--2---:R-:W-:Y:S02]  /*10100*/  ISETP.NE.AND P2, PT, R6, RZ, PT ;  /* 0x000000ff0600720c */ /* 0x004fe40003f45270 */
[----:B---3--:R-:W-:-:S05]  /*10110*/  LOP3.LUT R8, R8, R2, RZ, 0x3c, !PT ;  /* 0x0000000208087212 */ /* 0x008fca00078e3cff */
[----:B------:R0:W-:Y:S06]  /*10120*/  STL [R1+0x10], R8 ;  /* 0x0000100801007387 */ /* 0x0001ec0000100800 */
[----:B------:R-:W-:Y:S05]  /*10130*/  @!P2 BRA `(.L_x_3477) ;  /* 0x0000000c0030a947 */ /* 0x000fea0003800000 */
[----:B------:R-:W-:Y:S02]  /*10140*/  ULDC.64 UR4, c[0x0][0x418] ;  /* 0x0001060000047ab9 */ /* 0x000fe40000000a00 */
        /* <DEDUP_REMOVED lines=22> */
.L_x_3478:
[----:B------:R-:W-:Y:S01]  /*102b0*/  IMAD R3, R19, 0x8, R18 ;  /* 0x0000000813037824 */ /* 0x000fe200078e0212 */
[----:B------:R-:W-:Y:S01]  /*102c0*/  SHF.L.U32 R2, R8, 0x1f, RZ ;  /* 0x0000001f08027819 */ /* 0x000fe200000006ff */
[----:B-1----:R-:W1:Y:S01]  /*102d0*/  S2R R6, SR_TID.X ;  /* 0x0000000000067919 */ /* 0x002e620000002100 */
[----:B------:R-:W-:Y:S02]  /*102e0*/  BSSY B3, `(.L_x_3479) ;  /* 0x0000005000037945 */ /* 0x000fe40003800000 */
[----:B------:R-:W2:Y:S01]  /*102f0*/  SYNCS.PHASECHK.TRANS64.TRYWAIT P0, [R3+URZ+0x28c40], R2 ;  /* 0x028c4002030075a7 */ /* 0x000ea2000800017f */
[----:B-1----:R-:W-:-:S04]  /*10300*/  LOP3.LUT R6, R6, 0x7f, RZ, 0xc0, !PT ;  /* 0x0000007f06067812 */ /* 0x002fc800078ec0ff */
[----:B------:R-:W-:Y:S01]  /*10310*/  ISETP.NE.AND P1, PT, R6, RZ, PT ;  /* 0x000000ff0600720c */ /* 0x000fe20003f25270 */
[----:B--2---:R-:W-:-:S12]  /*10320*/  @!P0 BRA `(.L_x_3480) ;  /* 0x0000004000e88947 */ /* 0x004fd80003800000 */
.L_x_3583:
[----:B------:R-:W-:Y:S05]  /*10330*/  BSYNC B3 ;  /* 0x0000000000037941 */ /* 0x000fea0003800000 */
.L_x_3479:
[----:B------:R-:W-:Y:S04]  /*10340*/  BSSY B3, `(.L_x_3481) ;  /* 0x0000009000037945 */ /* 0x000fe80003800000 */
[----:B------:R-:W-:Y:S05]  /*10350*/  @P1 BRA `(.L_x_3482) ;  /* 0x00000000001c1947 */ /* 0x000fea0003800000 */
[----:B------:R-:W2:Y:S01]  /*10360*/  S2R R7, SR_TID.X ;  /* 0x0000000000077919 */ /* 0x000ea20000002100 */
[----:B------:R-:W-:-:S04]  /*10370*/  IMAD.MOV.U32 R6, RZ, RZ, 0x2000 ;  /* 0x00002000ff067424 */ /* 0x000fc800078e00ff */
[----:B------:R3:W-:Y:S01]  /*10380*/  SYNCS.ARRIVE.TRANS64 RZ, [R3+URZ+0x28c30], R6 ;  /* 0x028c300603ff79a7 */ /* 0x0007e2000800003f */
[----:B--2---:R-:W-:-:S04]  /*10390*/  LOP3.LUT R7, R7, 0x1f, RZ, 0xc0, !PT ;  /* 0x0000001f07077812 */ /* 0x004fc800078ec0ff */
[----:B------:R-:W-:-:S13]  /*103a0*/  ISETP.NE.AND P0, PT, R7, RZ, PT ;  /* 0x000000ff0700720c */ /* 0x000fda0003f05270 */
[----:B---3--:R-:W-:Y:S05]  /*103b0*/  @!P0 BRA `(.L_x_3482) ;  /* 0x0000000000048947 */ /* 0x008fea0003800000 */
[----:B------:R-:W-:Y:S01]  /*103c0*/  BPT.TRAP 0x1 ;  /* 0x000000040000795c */ /* 0x000fe20000300000 */
.L_x_3482:
[----:B------:R-:W-:Y:S05]  /*103d0*/  BSYNC B3 ;  /* 0x0000000000037941 */ /* 0x000fea0003800000 */
.L_x_3481:
[----:B------:R-:W2:Y:S01]  /*103e0*/  LDL R7, [R1+0x1c] ;  /* 0x00001c0001077983 */ /* 0x000ea20000100800 */
        /* <DEDUP_REMOVED lines=9> */
[----:B--2---:R-:W-:-:S02]  /*10480*/  IMAD R0, R0, 0x40, R7 ;  /* 0x0000004000007824 */ /* 0x004fc400078e0207 */
[----:B------:R-:W-:-:S09]  /*10490*/  VIADD R7, R3, 0x28c30 ;  /* 0x00028c3003077836 */ /* 0x000fd20000000000 */
.L_x_3483:
        /* <DEDUP_REMOVED lines=13> */
.L_x_3584:
[----:B------:R-:W-:Y:S05]  /*10570*/  BSYNC B3 ;  /* 0x0000000000037941 */ /* 0x000fea0003800000 */
.L_x_3484:
[----:B------:R-:W-:Y:S01]  /*10580*/  BSSY B3, `(.L_x_3486) ;  /* 0x000000b000037945 */ /* 0x000fe20003800000 */
[----:B0-----:R-:W-:Y:S02]  /*10590*/  IMAD.MOV.U32 R8, RZ, RZ, 0x0 ;  /* 0x00000000ff087424 */ /* 0x001fe400078e00ff */
[----:B------:R-:W-:Y:S01]  /*105a0*/  IMAD.MOV.U32 R9, RZ, RZ, 0x14f00000 ;  /* 0x14f00000ff097424 */ /* 0x000fe200078e00ff */
[----:B------:R-:W-:Y:S06]  /*105b0*/  @P1 BRA `(.L_x_3487) ;  /* 0x00000000001c1947 */ /* 0x000fec0003800000 */
[----:B------:R-:W0:Y:S01]  /*105c0*/  S2R R6, SR_TID.X ;  /* 0x0000000000067919 */ /* 0x000e220000002100 */
[----:B-12---:R-:W-:-:S04]  /*105d0*/  IMAD.MOV.U32 R2, RZ, RZ, 0x10000 ;  /* 0x00010000ff027424 */ /* 0x006fc800078e00ff */
[----:B------:R3:W-:Y:S01]  /*105e0*/  SYNCS.ARRIVE.TRANS64 RZ, [R3+URZ+0x28c50], R2 ;  /* 0x028c500203ff79a7 */ /* 0x0007e2000800003f */
[----:B0-----:R-:W-:-:S04]  /*105f0*/  LOP3.LUT R6, R6, 0x1f, RZ, 0xc0, !PT ;  /* 0x0000001f06067812 */ /* 0x001fc800078ec0ff */
[----:B------:R-:W-:-:S13]  /*10600*/  ISETP.NE.AND P0, PT, R6, RZ, PT ;  /* 0x000000ff0600720c */ /* 0x000fda0003f05270 */
[----:B---3--:R-:W-:Y:S05]  /*10610*/  @!P0 BRA `(.L_x_3487) ;  /* 0x0000000000048947 */ /* 0x008fea0003800000 */
[----:B------:R-:W-:Y:S01]  /*10620*/  BPT.TRAP 0x1 ;  /* 0x000000040000795c */ /* 0x000fe20000300000 */
.L_x_3487:
[----:B------:R-:W-:Y:S05]  /*10630*/  BSYNC B3 ;  /* 0x0000000000037941 */ /* 0x000fea0003800000 */
.L_x_3486:
[----:B------:R-:W-:Y:S01]  /*10640*/  R2UR UR10, R10 ;  /* 0x000000000a0a72ca */ /* 0x000fe200000e0000 */
[----:B-12---:R-:W-:Y:S01]  /*10650*/  IMAD R2, R19, 0x10000, R18 ;  /* 0x0001000013027824 */ /* 0x006fe200078e0212 */
[----:B------:R-:W-:Y:S01]  /*10660*/  R2UR UR6, R8 ;  /* 0x00000000080672ca */ /* 0x000fe200000e0000 */
[----:B------:R-:W-:Y:S01]  /*10670*/  UIADD3 UR4, UP0, UR38, 0x470, URZ ;  /* 0x0000047026047890 */ /* 0x000fe2000ff1e03f */
[----:B------:R-:W-:Y:S01]  /*10680*/  R2UR UR7, R9 ;  /* 0x00000000090772ca */ /* 0x000fe200000e0000 */
[----:B------:R-:W-:Y:S01]  /*10690*/  VIADD R3, R3, 0x28c50 ;  /* 0x00028c5003037836 */ /* 0x000fe20000000000 */
[----:B------:R-:W-:Y:S01]  /*106a0*/  PLOP3.LUT P0, PT, PT, PT, PT, 0x80, 0x0 ;  /* 0x000000000000781c */ /* 0x000fe20003f0f070 */
[----:B------:R-:W-:Y:S01]  /*106b0*/  VIADD R6, R2, 0x400 ;  /* 0x0000040002067836 */ /* 0x000fe20000000000 */
[----:B------:R-:W-:-:S12]  /*106c0*/  UIADD3.X UR5, URZ, UR39, URZ, UP0, !UPT ;  /* 0x000000273f057290 */ /* 0x000fd800087fe43f */
.L_x_3488:
        /* <DEDUP_REMOVED lines=12> */
[----:B------:R-:W-:Y:S01]  /*10790*/  R2UR UR7, R9 ;  /* 0x00000000090772ca */ /* 0x000fe200000e0000 */
[----:B------:R-:W-:Y:S01]  /*107a0*/  UMOV UR10, 0x40 ;  /* 0x00000040000a7882 */ /* 0x000fe20000000000 */
[----:B------:R-:W-:-:S13]  /*107b0*/  PLOP3.LUT P0, PT, PT, PT, PT, 0x80, 0x0 ;  /* 0x000000000000781c */ /* 0x000fda0003f0f070 */
.L_x_3489:
        /* <DEDUP_REMOVED lines=15> */
.L_x_3490:
        /* <DEDUP_REMOVED lines=15> */
.L_x_3491:
        /* <DEDUP_REMOVED lines=15> */
.L_x_3492:
        /* <DEDUP_REMOVED lines=15> */
.L_x_3493:
        /* <DEDUP_REMOVED lines=15> */
.L_x_3494:
        /* <DEDUP_REMOVED lines=15> */
.L_x_3495:
        /* <DEDUP_REMOVED lines=10> */
.L_x_3477:
[----:B------:R-:W-:Y:S05]  /*10e00*/  BSYNC B1 ;  /* 0x0000000000017941 */ /* 0x000fea0003800000 */
.L_x_3476:
[----:B------:R-:W2:Y:S02]  /*10e10*/  LDL.LU R6, [R1+0x2c] ;  /* 0x00002c0001067983 */ /* 0x000ea40000300800 */
[----:B--2---:R-:W-:-:S07]  /*10e20*/  VIADD R0, R6, 0xfffffffd ;  /* 0xfffffffd06007836 */ /* 0x004fce0000000000 */
.L_x_3475:
[----:B------:R-:W-:Y:S05]  /*10e30*/  BSYNC B2 ;  /* 0x0000000000027941 */ /* 0x000fea0003800000 */
.L_x_3474:
[----:B------:R-:W-:Y:S01]  /*10e40*/  VIADD R5, R5, 0xfffffffe ;  /* 0xfffffffe05057836 */ /* 0x000fe20000000000 */
[----:B------:R-:W-:-:S04]  /*10e50*/  LOP3.LUT R4, RZ, R4, RZ, 0x33, !PT ;  /* 0x00000004ff047212 */ /* 0x000fc800078e33ff */
[----:B------:R-:W-:-:S13]  /*10e60*/  ISETP.NE.AND P0, PT, R5, R4, PT ;  /* 0x000000040500720c */ /* 0x000fda0003f05270 */
[----:B------:R-:W-:Y:S05]  /*10e70*/  @!P0 BRA `(.L_x_3473) ;  /* 0x0000001800d88947 */ /* 0x000fea0003800000 */
.L_x_3536:
[----:B------:R-:W2:Y:S04]  /*10e80*/  LDL R3, [R1+0x18] ;  /* 0x0000180001037983 */ /* 0x000ea80000100800 */
[----:B------:R-:W3:Y:S01]  /*10e90*/  LDL.LU R2, [R1+0x10] ;  /* 0x0000100001027983 */ /* 0x000ee20000300800 */
        /* <DEDUP_REMOVED lines=8> */
[----:B------:R-:W-:Y:S05]  /*10f20*/  @!P1 BRA `(.L_x_3497) ;  /* 0x0000000c00349947 */ /* 0x000fea0003800000 */
[----:B------:R-:W-:Y:S01]  /*10f30*/  ULDC.64 UR4, c[0x0][0x418] ;  /* 0x0001060000047ab9 */ /* 0x000fe20000000a00 */
[----:B0-----:R-:W-:Y:S01]  /*10f40*/  IMAD.MOV.U32 R8, RZ, RZ, R0 ;  /* 0x000000ffff087224 */ /* 0x001fe200078e0000 */
        /* <DEDUP_REMOVED lines=22> */
.L_x_3498:
[----:B0-----:R-:W-:Y:S01]  /*110b0*/  IMAD R4, R7, 0x8, R18 ;  /* 0x0000000807047824 */ /* 0x001fe200078e0212 */
[----:B------:R-:W-:Y:S01]  /*110c0*/  SHF.L.U32 R2, R6, 0x1f, RZ ;  /* 0x0000001f06027819 */ /* 0x000fe200000006ff */
[----:B------:R-:W0:Y:S01]  /*110d0*/  S2R R3, SR_TID.X ;  /* 0x0000000000037919 */ /* 0x000e220000002100 */
[----:B------:R-:W-:Y:S02]  /*110e0*/  BSSY B2, `(.L_x_3499) ;  /* 0x0000005000027945 */ /* 0x000fe40003800000 */
[----:B------:R-:W1:Y:S01]  /*110f0*/  SYNCS.PHASECHK.TRANS64.TRYWAIT P0, [R4+URZ+0x28c40], R2 ;  /* 0x028c4002040075a7 */ /* 0x000e62000800017f */
[----:B0-----:R-:W-:-:S04]  /*11100*/  LOP3.LUT R3, R3, 0x7f, RZ, 0xc0, !PT ;  /* 0x0000007f03037812 */ /* 0x001fc800078ec0ff */
[----:B------:R-:W-:Y:S01]  /*11110*/  ISETP.NE.AND P1, PT, R3, RZ, PT ;  /* 0x000000ff0300720c */ /* 0x000fe20003f25270 */
[----:B-1----:R-:W-:-:S12]  /*11120*/  @!P0 BRA `(.L_x_3500) ;  /* 0x0000003400908947 */ /* 0x002fd80003800000 */
.L_x_3585:
[----:B------:R-:W-:Y:S05]  /*11130*/  BSYNC B2 ;  /* 0x0000000000027941 */ /* 0x000fea0003800000 */
.L_x_3499:
[----:B------:R-:W-:Y:S04]  /*11140*/  BSSY B2, `(.L_x_3501) ;  /* 0x0000009000027945 */ /* 0x000fe80003800000 */
[----:B------:R-:W-:Y:S05]  /*11150*/  @P1 BRA `(.L_x_3502) ;  /* 0x00000000001c1947 */ /* 0x000fea0003800000 */
[----:B------:R-:W1:Y:S01]  /*11160*/  S2R R5, SR_TID.X ;  /* 0x0000000000057919 */ /* 0x000e620000002100 */
[----:B------:R-:W-:-:S04]  /*11170*/  IMAD.MOV.U32 R3, RZ, RZ, 0x2000 ;  /* 0x00002000ff037424 */ /* 0x000fc800078e00ff */
[----:B------:R2:W-:Y:S01]  /*11180*/  SYNCS.ARRIVE.TRANS64 RZ, [R4+URZ+0x28c30], R3 ;  /* 0x028c300304ff79a7 */ /* 0x0005e2000800003f */
[----:B-1----:R-:W-:-:S04]  /*11190*/  LOP3.LUT R5, R5, 0x1f, RZ, 0xc0, !PT ;  /* 0x0000001f05057812 */ /* 0x002fc800078ec0ff */
[----:B------:R-:W-:-:S13]  /*111a0*/  ISETP.NE.AND P0, PT, R5, RZ, PT ;  /* 0x000000ff0500720c */ /* 0x000fda0003f05270 */
[----:B--2---:R-:W-:Y:S05]  /*111b0*/  @!P0 BRA `(.L_x_3502) ;  /* 0x0000000000048947 */ /* 0x004fea0003800000 */
[----:B------:R-:W-:Y:S01]  /*111c0*/  BPT.TRAP 0x1 ;  /* 0x000000040000795c */ /* 0x000fe20000300000 */
.L_x_3502:
[----:B------:R-:W-:Y:S05]  /*111d0*/  BSYNC B2 ;  /* 0x0000000000027941 */ /* 0x000fea0003800000 */
.L_x_3501:
        /* <DEDUP_REMOVED lines=12> */
.L_x_3503:
        /* <DEDUP_REMOVED lines=13> */
.L_x_3586:
[----:B------:R-:W-:Y:S05]  /*11370*/  BSYNC B2 ;  /* 0x0000000000027941 */ /* 0x000fea0003800000 */
.L_x_3504:
[----:B------:R-:W-:Y:S01]  /*11380*/  BSSY B2, `(.L_x_3506) ;  /* 0x000000b000027945 */ /* 0x000fe20003800000 */
[----:B01----:R-:W-:Y:S02]  /*11390*/  IMAD.MOV.U32 R2, RZ, RZ, 0x0 ;  /* 0x00000000ff027424 */ /* 0x003fe400078e00ff */
[----:B------:R-:W-:Y:S01]  /*113a0*/  IMAD.MOV.U32 R3, RZ, RZ, 0x14f00000 ;  /* 0x14f00000ff037424 */ /* 0x000fe200078e00ff */
[----:B------:R-:W-:Y:S06]  /*113b0*/  @P1 BRA `(.L_x_3507) ;  /* 0x00000000001c1947 */ /* 0x000fec0003800000 */
[----:B------:R-:W0:Y:S01]  /*113c0*/  S2R R10, SR_TID.X ;  /* 0x00000000000a7919 */ /* 0x000e220000002100 */
[----:B------:R-:W-:-:S04]  /*113d0*/  IMAD.MOV.U32 R5, RZ, RZ, 0x10000 ;  /* 0x00010000ff057424 */ /* 0x000fc800078e00ff */
[----:B------:R1:W-:Y:S01]  /*113e0*/  SYNCS.ARRIVE.TRANS64 RZ, [R4+URZ+0x28c50], R5 ;  /* 0x028c500504ff79a7 */ /* 0x0003e2000800003f */
[----:B0-----:R-:W-:-:S04]  /*113f0*/  LOP3.LUT R10, R10, 0x1f, RZ, 0xc0, !PT ;  /* 0x0000001f0a0a7812 */ /* 0x001fc800078ec0ff */
[----:B------:R-:W-:-:S13]  /*11400*/  ISETP.NE.AND P0, PT, R10, RZ, PT ;  /* 0x000000ff0a00720c */ /* 0x000fda0003f05270 */
[----:B-1----:R-:W-:Y:S05]  /*11410*/  @!P0 BRA `(.L_x_3507) ;  /* 0x0000000000048947 */ /* 0x002fea0003800000 */
[----:B------:R-:W-:Y:S01]  /*11420*/  BPT.TRAP 0x1 ;  /* 0x000000040000795c */ /* 0x000fe20000300000 */
.L_x_3507:
[----:B------:R-:W-:Y:S05]  /*11430*/  BSYNC B2 ;  /* 0x0000000000027941 */ /* 0x000fea0003800000 */
.L_x_3506:
[----:B------:R-:W-:Y:S01]  /*11440*/  R2UR UR6, R2 ;  /* 0x00000000020672ca */ /* 0x000fe200000e0000 */
[----:B------:R-:W-:Y:S01]  /*11450*/  IMAD R5, R7, 0x10000, R18 ;  /* 0x0001000007057824 */ /* 0x000fe200078e0212 */
[----:B------:R-:W-:Y:S01]  /*11460*/  R2UR UR7, R3 ;  /* 0x00000000030772ca */ /* 0x000fe200000e0000 */
[----:B------:R-:W-:Y:S01]  /*11470*/  UIADD3 UR4, UP0, UR38, 0x470, URZ ;  /* 0x0000047026047890 */ /* 0x000fe2000ff1e03f */
[----:B------:R-:W-:Y:S01]  /*11480*/  R2UR UR10, R9 ;  /* 0x00000000090a72ca */ /* 0x000fe200000e0000 */
[----:B------:R-:W-:Y:S01]  /*11490*/  VIADD R4, R4, 0x28c50 ;  /* 0x00028c5004047836 */ /* 0x000fe20000000000 */
[----:B------:R-:W-:Y:S01]  /*114a0*/  PLOP3.LUT P0, PT, PT, PT, PT, 0x80, 0x0 ;  /* 0x000000000000781c */ /* 0x000fe20003f0f070 */
[----:B------:R-:W-:Y:S01]  /*114b0*/  VIADD R9, R5, 0x400 ;  /* 0x0000040005097836 */ /* 0x000fe20000000000 */
[----:B------:R-:W-:-:S12]  /*114c0*/  UIADD3.X UR5, URZ, UR39, URZ, UP0, !UPT ;  /* 0x000000273f057290 */ /* 0x000fd800087fe43f */
.L_x_3508:
        /* <DEDUP_REMOVED lines=15> */
.L_x_3509:
        /* <DEDUP_REMOVED lines=15> */
.L_x_3510:
        /* <DEDUP_REMOVED lines=15> */
.L_x_3511:
        /* <DEDUP_REMOVED lines=15> */
.L_x_3512:
        /* <DEDUP_REMOVED lines=15> */
.L_x_3513:
        /* <DEDUP_REMOVED lines=15> */
.L_x_3514:
        /* <DEDUP_REMOVED lines=15> */
.L_x_3515:
        /* <DEDUP_REMOVED lines=10> */
.L_x_3497:
[----:B------:R-:W-:Y:S05]  /*11c00*/  BSYNC B1 ;  /* 0x0000000000017941 */ /* 0x000fea0003800000 */
.L_x_3496:
[----:B------:R-:W2:Y:S01]  /*11c10*/  LDL R2, [R1+0x18] ;  /* 0x0000180001027983 */ /* 0x000ea20000100800 */
[----:B------:R-:W-:Y:S01]  /*11c20*/  VIADD R7, R7, 0x1 ;  /* 0x0000000107077836 */ /* 0x000fe20000000000 */
[----:B------:R-:W-:Y:S04]  /*11c30*/  BSSY B1, `(.L_x_3516) ;  /* 0x00000d6000017945 */ /* 0x000fe80003800000 */
[----:B------:R-:W-:-:S04]  /*11c40*/  ISETP.NE.AND P0, PT, R7, 0x2, PT ;  /* 0x000000020700780c */ /* 0x000fc80003f05270 */
[----:B------:R-:W-:Y:S02]  /*11c50*/  SEL R19, R7, RZ, P0 ;  /* 0x000000ff07137207 */ /* 0x000fe40000000000 */
[----:B--2---:R-:W-:Y:S02]  /*11c60*/  ISETP.NE.AND P2, PT, R2, RZ, PT ;  /* 0x000000ff0200720c */ /* 0x004fe40003f45270 */
[----:B------:R-:W-:-:S04]  /*11c70*/  SEL R2, RZ, 0x1, P0 ;  /* 0x00000001ff027807 */ /* 0x000fc80000000000 */
[----:B0-----:R-:W-:Y:S01]  /*11c80*/  LOP3.LUT R8, R6, R2, RZ, 0x3c, !PT ;  /* 0x0000000206087212 */ /* 0x001fe200078e3cff */
[----:B------:R-:W-:-:S04]  /*11c90*/  VIADD R6, R0, 0xffffffff ;  /* 0xffffffff00067836 */ /* 0x000fc80000000000 */
        /* <DEDUP_REMOVED lines=26> */
.L_x_3518:
[----:B-1----:R-:W-:Y:S01]  /*11e40*/  IMAD R4, R19, 0x8, R18 ;  /* 0x0000000813047824 */ /* 0x002fe200078e0212 */
[----:B------:R-:W-:Y:S01]  /*11e50*/  SHF.L.U32 R2, R8, 0x1f, RZ ;  /* 0x0000001f08027819 */ /* 0x000fe200000006ff */
[----:B------:R-:W1:Y:S01]  /*11e60*/  S2R R3, SR_TID.X ;  /* 0x0000000000037919 */ /* 0x000e620000002100 */
[----:B------:R-:W-:Y:S02]  /*11e70*/  BSSY B2, `(.L_x_3519) ;  /* 0x0000005000027945 */ /* 0x000fe40003800000 */
[----:B------:R-:W2:Y:S01]  /*11e80*/  SYNCS.PHASECHK.TRANS64.TRYWAIT P0, [R4+URZ+0x28c40], R2 ;  /* 0x028c4002040075a7 */ /* 0x000ea2000800017f */
[----:B-1----:R-:W-:-:S04]  /*11e90*/  LOP3.LUT R3, R3, 0x7f, RZ, 0xc0, !PT ;  /* 0x0000007f03037812 */ /* 0x002fc800078ec0ff */
[----:B------:R-:W-:Y:S01]  /*11ea0*/  ISETP.NE.AND P1, PT, R3, RZ, PT ;  /* 0x000000ff0300720c */ /* 0x000fe20003f25270 */
[----:B--2---:R-:W-:-:S12]  /*11eb0*/  @!P0 BRA `(.L_x_3520) ;  /* 0x0000002800548947 */ /* 0x004fd80003800000 */
.L_x_3587:
[----:B------:R-:W-:Y:S05]  /*11ec0*/  BSYNC B2 ;  /* 0x0000000000027941 */ /* 0x000fea0003800000 */
.L_x_3519:
        /* <DEDUP_REMOVED lines=9> */
.L_x_3522:
[----:B------:R-:W-:Y:S05]  /*11f60*/  BSYNC B2 ;  /* 0x0000000000027941 */ /* 0x000fea0003800000 */
.L_x_3521:
[----:B------:R-:W2:Y:S01]  /*11f70*/  LDL R5, [R1+0x1c] ;  /* 0x00001c0001057983 */ /* 0x000ea20000100800 */
[----:B0-----:R-:W-:Y:S01]  /*11f80*/  IMAD.MOV.U32 R8, RZ, RZ, RZ ;  /* 0x000000ffff087224 */ /* 0x001fe200078e00ff */
        /* <DEDUP_REMOVED lines=10> */
.L_x_3523:
        /* <DEDUP_REMOVED lines=13> */
.L_x_3588:
[----:B------:R-:W-:Y:S05]  /*12100*/  BSYNC B2 ;  /* 0x0000000000027941 */ /* 0x000fea0003800000 */
.L_x_3524:
        /* <DEDUP_REMOVED lines=11> */
.L_x_3527:
[----:B------:R-:W-:Y:S05]  /*121c0*/  BSYNC B2 ;  /* 0x0000000000027941 */ /* 0x000fea0003800000 */
.L_x_3526:
        /* <DEDUP_REMOVED lines=9> */
.L_x_3528:
        /* <DEDUP_REMOVED lines=15> */
.L_x_3529:
        /* <DEDUP_REMOVED lines=15> */
.L_x_3530:
        /* <DEDUP_REMOVED lines=15> */
.L_x_3531:
        /* <DEDUP_REMOVED lines=15> */
.L_x_3532:
        /* <DEDUP_REMOVED lines=15> */
.L_x_3533:
        /* <DEDUP_REMOVED lines=15> */
.L_x_3534:
        /* <DEDUP_REMOVED lines=15> */
.L_x_3535:
        /* <DEDUP_REMOVED lines=10> */
.L_x_3517:
[----:B------:R-:W-:Y:S05]  /*12990*/  BSYNC B1 ;  /* 0x0000000000017941 */ /* 0x000fea0003800000 */
.L_x_3516:
[----:B------:R-:W2:Y:S01]  /*129a0*/  LDL R2, [R1+0x20] ;  /* 0x0000200001027983 */ /* 0x000ea20000100800 */
[----:B------:R-:W-:Y:S01]  /*129b0*/  VIADD R0, R0, 0xfffffffe ;  /* 0xfffffffe00007836 */ /* 0x000fe20000000000 */
[----:B--2---:R-:W-:-:S13]  /*129c0*/  ISETP.GT.AND P0, PT, R6, R2, PT ;  /* 0x000000020600720c */ /* 0x004fda0003f04270 */
[----:B------:R-:W-:Y:S05]  /*129d0*/  @P0 BRA `(.L_x_3536) ;  /* 0xffffffe400280947 */ /* 0x000fea000383ffff */
.L_x_3473:
[----:B------:R-:W-:Y:S05]  /*129e0*/  BSYNC B0 ;  /* 0x0000000000007941 */ /* 0x000fea0003800000 */
.L_x_3472:
[----:B------:R-:W2:Y:S01]  /*129f0*/  LDL.LU R2, [R1+0x10] ;  /* 0x0000100001027983 */ /* 0x000ea20000300800 */
[----:B------:R-:W1:Y:S01]  /*12a00*/  S2R R3, SR_TID.X ;  /* 0x0000000000037919 */ /* 0x000e620000002100 */
[----:B------:R-:W-:-:S05]  /*12a10*/  VIADD R19, R19, 0x1 ;  /* 0x0000000113137836 */ /* 0x000fca0000000000 */
[----:B------:R-:W-:-:S04]  /*12a20*/  ISETP.NE.AND P0, PT, R19, 0x2, PT ;  /* 0x000000021300780c */ /* 0x000fc80003f05270 */
[----:B------:R-:W-:Y:S01]  /*12a30*/  SEL R0, RZ, 0x1, P0 ;  /* 0x00000001ff007807 */ /* 0x000fe20000000000 */
[----:B------:R-:W-:Y:S01]  /*12a40*/  BSSY B0, `(.L_x_3537) ;  /* 0x0000013000007945 */ /* 0x000fe20003800000 */
[----:B-1----:R-:W-:-:S04]  /*12a50*/  LOP3.LUT R3, R3, 0x7f, RZ, 0xc0, !PT ;  /* 0x0000007f03037812 */ /* 0x002fc800078ec0ff */
[----:B------:R-:W-:Y:S02]  /*12a60*/  ISETP.NE.AND P1, PT, R3, RZ, PT ;  /* 0x000000ff0300720c */ /* 0x000fe40003f25270 */
[----:B--2---:R-:W-:-:S05]  /*12a70*/  LOP3.LUT R2, R2, R0, RZ, 0x3c, !PT ;  /* 0x0000000002027212 */ /* 0x004fca00078e3cff */
[----:B------:R1:W-:Y:S06]  /*12a80*/  STL [R1+0x10], R2 ;  /* 0x0000100201007387 */ /* 0x0003ec0000100800 */
[----:B------:R-:W-:Y:S05]  /*12a90*/  @P1 BRA `(.L_x_3538) ;  /* 0x0000000000341947 */ /* 0x000fea0003800000 */
[----:B------:R-:W2:Y:S01]  /*12aa0*/  S2R R5, SR_LANEID ;  /* 0x0000000000057919 */ /* 0x000ea20000000000 */
[----:B------:R-:W-:Y:S01]  /*12ab0*/  VOTEU.ANY UR4, UPT, PT ;  /* 0x0000000000047886 */ /* 0x000fe200038e0100 */
[----:B-1----:R-:W1:Y:S01]  /*12ac0*/  LDC.64 R2, c[0x0][0xc60] ;  /* 0x00031800ff027b82 */ /* 0x002e620000000a00 */
[----:B------:R-:W2:Y:S02]  /*12ad0*/  FLO.U32 R0, UR4 ;  /* 0x0000000400007d00 */ /* 0x000ea400080e0000 */
[----:B--2---:R-:W-:-:S06]  /*12ae0*/  ISETP.EQ.U32.AND P1, PT, R0, R5, PT ;  /* 0x000000050000720c */ /* 0x004fcc0003f22070 */
[----:B------:R-:W1:Y:S07]  /*12af0*/  POPC R5, UR4 ;  /* 0x0000000400057d09 */ /* 0x000e6e0008000000 */
[----:B-1----:R-:W2:Y:S01]  /*12b00*/  @P1 ATOMG.E.ADD.STRONG.GPU PT, R3, desc[UR40][R2.64], R5 ;  /* 0x00000005020319a8 */ /* 0x002ea200081ee1e8 */
[----:B------:R-:W1:Y:S02]  /*12b10*/  S2R R4, SR_LTMASK ;  /* 0x0000000000047919 */ /* 0x000e640000003900 */
[----:B-1----:R-:W-:-:S04]  /*12b20*/  LOP3.LUT R4, R4, UR4, RZ, 0xc0, !PT ;  /* 0x0000000404047c12 */ /* 0x002fc8000f8ec0ff */
[----:B------:R-:W1:Y:S01]  /*12b30*/  POPC R7, R4 ;  /* 0x0000000400077309 */ /* 0x000e620000000000 */
[----:B--2---:R-:W1:Y:S02]  /*12b40*/  SHFL.IDX PT, R0, R3, R0, 0x1f ;  /* 0x00001f0003007589 */ /* 0x004e6400000e0000 */
[----:B-1----:R-:W-:-:S05]  /*12b50*/  IADD3 R0, R0, UR37, R7 ;  /* 0x0000002500007c10 */ /* 0x002fca000fffe007 */
[----:B------:R2:W-:Y:S02]  /*12b60*/  STL [R1], R0 ;  /* 0x0000000001007387 */ /* 0x0005e40000100800 */
.L_x_3538:
[----:B------:R-:W-:Y:S05]  /*12b70*/  BSYNC B0 ;  /* 0x0000000000007941 */ /* 0x000fea0003800000 */
.L_x_3537:
[----:B------:R-:W-:-:S07]  /*12b80*/  SEL R19, R19, RZ, P0 ;  /* 0x000000ff13137207 */ /* 0x000fce0000000000 */
.L_x_3440:
[----:B------:R-:W-:Y:S05]  /*12b90*/  BSYNC B7 ;  /* 0x0000000000077941 */ /* 0x000fea0003800000 */
.L_x_3438:
[----:B--2-4-:R-:W2:Y:S02]  /*12ba0*/  LDL R0, [R1+0x5c] ;  /* 0x00005c0001007983 */ /* 0x014ea40000100800 */
[----:B--2---:R-:W-:-:S13]  /*12bb0*/  ISETP.NE.AND P0, PT, R0, RZ, PT ;  /* 0x000000ff0000720c */ /* 0x004fda0003f05270 */
[----:B------:R-:W-:Y:S05]  /*12bc0*/  @!P0 BRA `(.L_x_3539) ;  /* 0x00000000002c8947 */ /* 0x000fea0003800000 */
[----:B------:R-:W-:Y:S05]  /*12bd0*/  WARPSYNC.ALL ;  /* 0x0000000000007948 */ /* 0x000fea0003800000 */
[----:B------:R-:W2:Y:S08]  /*12be0*/  S2UR UR5, SR_CgaCtaId ;  /* 0x00000000000579c3 */ /* 0x000eb00000008800 */
[----:B------:R-:W-:Y:S06]  /*12bf0*/  BAR.SYNC.DEFER_BLOCKING 0x5, 0x180 ;  /* 0x0146000000007b1d */ /* 0x000fec0000010000 */
[----:B------:R-:W-:-:S02]  /*12c00*/  UMOV UR4, 0x400 ;  /* 0x0000040000047882 */ /* 0x000fc40000000000 */
[----:B--2---:R-:W-:-:S06]  /*12c10*/  ULEA UR4, UR5, UR4, 0x18 ;  /* 0x0000000405047291 */ /* 0x004fcc000f8ec03f */
[----:B------:R-:W-:-:S05]  /*12c20*/  IMAD.U32 R18, RZ, RZ, UR4 ;  /* 0x00000004ff127e24 */ /* 0x000fca000f8e00ff */
[----:B-1----:R-:W1:Y:S04]  /*12c30*/  LDS.128 R4, [R18+0x28cd0] ;  /* 0x028cd00012047984 */ /* 0x002e680000000c00 */
[----:B-1----:R1:W-:Y:S04]  /*12c40*/  STL.64 [R1], R4 ;  /* 0x0000000401007387 */ /* 0x0023e80000100a00 */
[----:B------:R1:W-:Y:S01]  /*12c50*/  STL.64 [R1+0x8], R6 ;  /* 0x0000080601007387 */ /* 0x0003e20000100a00 */
[----:B------:R-:W-:Y:S06]  /*12c60*/  BAR.ARV 0x4, 0x180 ;  /* 0x0106000000007b1d */ /* 0x000fec0000002000 */
[----:B------:R-:W-:Y:S05]  /*12c70*/  BRA `(.L_x_3540) ;  /* 0x0000000c001c7947 */ /* 0x000fea0003800000 */
.L_x_3539:
[----:B---3--:R-:W2:Y:S01]  /*12c80*/  S2R R10, SR_TID.X ;  /* 0x00000000000a7919 */ /* 0x008ea20000002100 */
[----:B------:R-:W-:Y:S01]  /*12c90*/  UMOV UR4, 0xffffffff ;  /* 0xffffffff00047882 */ /* 0x000fe20000000000 */
[----:B--2---:R-:W-:-:S04]  /*12ca0*/  LOP3.LUT R10, R10, 0x1f, RZ, 0xc0, !PT ;  /* 0x0000001f0a0a7812 */ /* 0x004fc800078ec0ff */
[----:B------:R-:W-:Y:S01]  /*12cb0*/  ISETP.NE.AND P0, PT, R10, 0x1f, PT ;  /* 0x0000001f0a00780c */ /* 0x000fe20003f05270 */
[----:B------:R-:W-:-:S12]  /*12cc0*/  BRA.DIV UR4, `(.L_x_3541) ;  /* 0x0000001a04f87947 */ /* 0x000fd8000b800000 */
[----:B------:R-:W1:Y:S01]  /*12cd0*/  LDL.LU R3, [R1] ;  /* 0x0000000001037983 */ /* 0x000e620000300800 */
[----:B------:R-:W-:-:S03]  /*12ce0*/  ULDC UR4, c[0x0][0xc3c] ;  /* 0x00030f0000047ab9 */ /* 0x000fc60000000800 */
[----:B------:R-:W2:Y:S01]  /*12cf0*/  LDL R5, [R1+0xc] ;  /* 0x00000c0001057983 */ /* 0x000ea20000100800 */
[----:B-1----:R-:W-:Y:S02]  /*12d00*/  IMAD.MOV.U32 R9, RZ, RZ, R3 ;  /* 0x000000ffff097224 */ /* 0x002fe400078e0003 */
[----:B--2---:R-:W-:-:S05]  /*12d10*/  IMAD.IADD R0, R5, 0x1, R10 ;  /* 0x0000000105007824 */ /* 0x004fca00078e020a */
[----:B------:R-:W-:-:S13]  /*12d20*/  ISETP.GE.OR P1, PT, R0, UR4, !P0 ;  /* 0x0000000400007c0c */ /* 0x000fda000c726670 */
[----:B------:R-:W1:Y:S08]  /*12d30*/  @!P1 LDC.64 R2, c[0x0][0xc80] ;  /* 0x00032000ff029b82 */ /* 0x000e700000000a00 */
[----:B------:R-:W2:Y:S01]  /*12d40*/  @!P1 LDC.64 R4, c[0x0][0xc78] ;  /* 0x00031e00ff049b82 */ /* 0x000ea20000000a00 */
[----:B-1----:R-:W-:-:S05]  /*12d50*/  @!P1 IMAD.WIDE R2, R0, 0x4, R2 ;  /* 0x0000000400029825 */ /* 0x002fca00078e0202 */
[----:B0-----:R2:W3:Y:S02]  /*12d60*/  @!P1 LDG.E R8, desc[UR40][R2.64] ;  /* 0x0000002802089981 */ /* 0x0014e4000c1e1900 */
[----:B--2---:R-:W-:-:S05]  /*12d70*/  @!P1 IMAD.WIDE R2, R0, 0x4, R4 ;  /* 0x0000000400029825 */ /* 0x004fca00078e0204 */
[----:B------:R-:W2:Y:S01]  /*12d80*/  @!P1 LDG.E R4, desc[UR40][R2.64] ;  /* 0x0000002802049981 */ /* 0x000ea2000c1e1900 */
[----:B------:R-:W-:Y:S01]  /*12d90*/  IMAD.MOV.U32 R6, RZ, RZ, RZ ;  /* 0x000000ffff067224 */ /* 0x000fe200078e00ff */
[C---:B------:R-:W-:Y:S02]  /*12da0*/  ISETP.GE.U32.AND P2, PT, R10.reuse, 0x2, PT ;  /* 0x000000020a00780c */ /* 0x040fe40003f46070 */
[C---:B------:R-:W-:Y:S01]  /*12db0*/  ISETP.GE.U32.AND P3, PT, R10.reuse, 0x4, PT ;  /* 0x000000040a00780c */ /* 0x040fe20003f66070 */
[----:B------:R-:W-:Y:S01]  /*12dc0*/  SHFL.IDX PT, R0, R9, RZ, 0x1f ;  /* 0x00001fff09007589 */ /* 0x000fe200000e0000 */
[C---:B------:R-:W-:Y:S02]  /*12dd0*/  ISETP.GE.U32.AND P4, PT, R10.reuse, 0x8, PT ;  /* 0x000000080a00780c */ /* 0x040fe40003f86070 */
[----:B------:R-:W-:Y:S01]  /*12de0*/  ISETP.GE.U32.AND P5, PT, R10, 0x10, PT ;  /* 0x000000100a00780c */ /* 0x000fe20003fa6070 */
[----:B------:R-:W-:Y:S01]  /*12df0*/  SHFL.IDX PT, R7, R9, 0x1, 0x1f ;  /* 0x00201f0009077f89 */ /* 0x000fe200000e0000 */
[----:B---3--:R-:W-:-:S02]  /*12e00*/  @!P1 IMAD.MOV.U32 R6, RZ, RZ, R8 ;  /* 0x000000ffff069224 */ /* 0x008fc400078e0008 */
[----:B------:R-:W-:Y:S02]  /*12e10*/  IMAD.MOV.U32 R8, RZ, RZ, RZ ;  /* 0x000000ffff087224 */ /* 0x000fe400078e00ff */
[----:B--2---:R-:W-:Y:S01]  /*12e20*/  @!P1 IMAD.MOV.U32 R8, RZ, RZ, R4 ;  /* 0x000000ffff089224 */ /* 0x004fe200078e0004 */
[----:B------:R-:W-:Y:S01]  /*12e30*/  ISETP.NE.AND P1, PT, R10, RZ, PT ;  /* 0x000000ff0a00720c */ /* 0x000fe20003f25270 */
[----:B------:R-:W-:Y:S02]  /*12e40*/  IMAD.MOV.U32 R4, RZ, RZ, RZ ;  /* 0x000000ffff047224 */ /* 0x000fe400078e00ff */
        /* <DEDUP_REMOVED lines=17> */
.L_x_3598:
[----:B------:R-:W-:Y:S02]  /*12f60*/  ULDC UR4, c[0x0][0xc38] ;  /* 0x00030e0000047ab9 */ /* 0x000fe40000000800 */
[----:B------:R-:W-:-:S04]  /*12f70*/  IMAD.U32 R3, RZ, RZ, UR4 ;  /* 0x00000004ff037e24 */ /* 0x000fc8000f8e00ff */
[----:B-1----:R-:W-:-:S04]  /*12f80*/  IMAD R9, R14, R3, RZ ;  /* 0x000000030e097224 */ /* 0x002fc800078e02ff */
[----:B------:R-:W-:-:S05]  /*12f90*/  IMAD.IADD R5, R7, 0x1, R9 ;  /* 0x0000000107057824 */ /* 0x000fca00078e0209 */
[----:B------:R-:W-:-:S13]  /*12fa0*/  ISETP.GT.AND P6, PT, R5, R0, PT ;  /* 0x000000000500720c */ /* 0x000fda0003fc4270 */
[----:B------:R-:W-:Y:S05]  /*12fb0*/  @P6 BRA `(.L_x_3542) ;  /* 0x0000000000ac6947 */ /* 0x000fea0003800000 */
.L_x_3545:
[----:B0-----:R-:W2:Y:S01]  /*12fc0*/  LDL.LU R2, [R1+0xc] ;  /* 0x00000c0001027983 */ /* 0x001ea20000300800 */
[----:B------:R-:W0:Y:S01]  /*12fd0*/  LDC R3, c[0x0][0xc3c] ;  /* 0x00030f00ff037b82 */ /* 0x000e220000000800 */
        /* <DEDUP_REMOVED lines=11> */
[----:B------:R0:W2:Y:S01]  /*13090*/  @!P6 LDG.E R6, desc[UR40][R2.64] ;  /* 0x000000280206e981 */ /* 0x0000a2000c1e1900 */
[----:B------:R-:W-:Y:S01]  /*130a0*/  IMAD.MOV.U32 R8, RZ, RZ, RZ ;  /* 0x000000ffff087224 */ /* 0x000fe200078e00ff */
[----:B0-----:R-:W0:Y:S02]  /*130b0*/  @!P6 LDC.64 R2, c[0x0][0xc78] ;  /* 0x00031e00ff02eb82 */ /* 0x001e240000000a00 */
[----:B0-----:R-:W-:-:S05]  /*130c0*/  @!P6 IMAD.WIDE R2, R7, 0x4, R2 ;  /* 0x000000040702e825 */ /* 0x001fca00078e0202 */
        /* <DEDUP_REMOVED lines=20> */
.L_x_3606:
[----:B------:R-:W-:Y:S02]  /*13210*/  ULDC UR4, c[0x0][0xc38] ;  /* 0x00030e0000047ab9 */ /* 0x000fe40000000800 */
[----:B------:R-:W-:-:S04]  /*13220*/  IMAD.U32 R3, RZ, RZ, UR4 ;  /* 0x00000004ff037e24 */ /* 0x000fc8000f8e00ff */
[----:B-1----:R-:W-:-:S04]  /*13230*/  IMAD R9, R14, R3, RZ ;  /* 0x000000030e097224 */ /* 0x002fc800078e02ff */
[----:B------:R-:W-:-:S05]  /*13240*/  IMAD.IADD R5, R9, 0x1, R5 ;  /* 0x0000000109057824 */ /* 0x000fca00078e0205 */
[----:B------:R-:W-:-:S13]  /*13250*/  ISETP.GT.AND P6, PT, R5, R0, PT ;  /* 0x000000000500720c */ /* 0x000fda0003fc4270 */
[----:B------:R-:W-:Y:S05]  /*13260*/  @!P6 BRA `(.L_x_3545) ;  /* 0xfffffffc0054e947 */ /* 0x000fea000383ffff */
.L_x_3542:
[----:B------:R-:W-:Y:S01]  /*13270*/  IMAD.IADD R9, R5, 0x1, -R9 ;  /* 0x0000000105097824 */ /* 0x000fe200078e0a09 */
[----:B------:R-:W-:-:S03]  /*13280*/  UMOV UR4, 0xffffffff ;  /* 0xffffffff00047882 */ /* 0x000fc60000000000 */
[----:B------:R-:W-:-:S05]  /*13290*/  IMAD R5, R2, R3, R9 ;  /* 0x0000000302057224 */ /* 0x000fca00078e0209 */
[----:B------:R-:W-:Y:S01]  /*132a0*/  ISETP.GT.AND P6, PT, R5, R0, PT ;  /* 0x000000000500720c */ /* 0x000fe20003fc4270 */
[----:B------:R-:W-:-:S12]  /*132b0*/  BRA.DIV UR4, `(.L_x_3546) ;  /* 0x0000001e04847947 */ /* 0x000fd8000b800000 */
[----:B------:R-:W-:-:S04]  /*132c0*/  VOTE.ANY R7, PT, !P6 ;  /* 0x0000000000077806 */ /* 0x000fc800070e0100 */
[----:B------:R-:W1:Y:S02]  /*132d0*/  POPC R5, R7 ;  /* 0x0000000700057309 */ /* 0x000e640000000000 */
[----:B-1----:R1:W2:Y:S04]  /*132e0*/  SHFL.IDX PT, R6, R6, R5, 0x1f ;  /* 0x00001f0506067589 */ /* 0x0022a800000e0000 */
[----:B------:R1:W3:Y:S02]  /*132f0*/  SHFL.IDX PT, R8, R8, R5, 0x1f ;  /* 0x00001f0508087589 */ /* 0x0002e400000e0000 */
.L_x_3611:
[----:B------:R-:W-:-:S13]  /*13300*/  ISETP.NE.AND P0, PT, R7, RZ, PT ;  /* 0x000000ff0700720c */ /* 0x000fda0003f05270 */
[----:B------:R-:W-:Y:S05]  /*13310*/  @!P0 BRA `(.L_x_3547) ;  /* 0x0000000000108947 */ /* 0x000fea0003800000 */
[----:B------:R-:W-:Y:S01]  /*13320*/  UMOV UR4, 0xffffffff ;  /* 0xffffffff00047882 */ /* 0x000fe20000000000 */
[----:B------:R-:W-:Y:S02]  /*13330*/  VIADD R12, R5, 0xffffffff ;  /* 0xffffffff050c7836 */ /* 0x000fe40000000000 */
[----:B------:R-:W-:Y:S05]  /*13340*/  BRA.DIV UR4, `(.L_x_3548) ;  /* 0x0000001e04bc7947 */ /* 0x000fea000b800000 */
[----:B------:R4:W0:Y:S02]  /*13350*/  SHFL.IDX PT, R4, R2, R12, 0x1f ;  /* 0x00001f0c02047589 */ /* 0x00082400000e0000 */
.L_x_3547:
[----:B----4-:R-:W4:Y:S01]  /*13360*/  LDL.LU R12, [R1+0xc] ;  /* 0x00000c00010c7983 */ /* 0x010f220000300800 */
[----:B0-----:R-:W-:Y:S01]  /*13370*/  IMAD R9, R4, R3, R9 ;  /* 0x0000000304097224 */ /* 0x001fe200078e0209 */
[----:B--2---:R-:W-:-:S03]  /*13380*/  IABS R4, R6 ;  /* 0x0000000600047213 */ /* 0x004fc60000000000 */
[----:B------:R-:W-:Y:S01]  /*13390*/  IMAD.IADD R0, R0, 0x1, -R9 ;  /* 0x0000000100007824 */ /* 0x000fe200078e0a09 */
[----:B------:R-:W0:Y:S01]  /*133a0*/  I2F.RP R10, R4 ;  /* 0x00000004000a7306 */ /* 0x000e220000209400 */
[----:B------:R2:W-:Y:S02]  /*133b0*/  STL [R1], R9 ;  /* 0x0000000901007387 */ /* 0x0005e40000100800 */
[----:B--2---:R-:W-:-:S05]  /*133c0*/  IABS R9, R6 ;  /* 0x0000000600097213 */ /* 0x004fca0000000000 */
[----:B0-----:R-:W0:Y:S01]  /*133d0*/  MUFU.RCP R10, R10 ;  /* 0x0000000a000a7308 */ /* 0x001e220000001000 */
[----:B------:R-:W-:Y:S02]  /*133e0*/  IMAD.MOV R9, RZ, RZ, -R9 ;  /* 0x000000ffff097224 */ /* 0x000fe400078e0a09 */
[----:B0-----:R-:W-:-:S05]  /*133f0*/  VIADD R11, R10, 0xffffffe ;  /* 0x0ffffffe0a0b7836 */ /* 0x001fca0000000000 */
[----:B------:R-:W0:Y:S02]  /*13400*/  F2I.FTZ.U32.TRUNC.NTZ R3, R11 ;  /* 0x0000000b00037305 */ /* 0x000e24000021f000 */
[----:B0-----:R-:W-:-:S04]  /*13410*/  IMAD.MOV R2, RZ, RZ, -R3 ;  /* 0x000000ffff027224 */ /* 0x001fc800078e0a03 */
        /* <DEDUP_REMOVED lines=11> */
[----:B---3--:R-:W-:-:S04]  /*134d0*/  IABS R4, R8 ;  /* 0x0000000800047213 */ /* 0x008fc80000000000 */
        /* <DEDUP_REMOVED lines=17> */
[----:B------:R-:W-:Y:S02]  /*135f0*/  IMAD R3, R2, R9, R3 ;  /* 0x0000000902037224 */ /* 0x000fe400078e0203 */
[----:B------:R-:W-:-:S03]  /*13600*/  IMAD R9, R6, R7, RZ ;  /* 0x0000000706097224 */ /* 0x000fc600078e02ff */
        /* <DEDUP_REMOVED lines=16> */
[----:B----4-:R-:W-:-:S05]  /*13710*/  IMAD.IADD R12, R5, 0x1, R12 ;  /* 0x00000001050c7824 */ /* 0x010fca00078e020c */
[----:B------:R0:W-:Y:S04]  /*13720*/  STL [R1+0xc], R12 ;  /* 0x00000c0c01007387 */ /* 0x0001e80000100800 */
[----:B------:R0:W-:Y:S01]  /*13730*/  STL [R1+0x4], R4 ;  /* 0x0000040401007387 */ /* 0x0001e20000100800 */
[----:B------:R-:W-:Y:S05]  /*13740*/  BRA `(.L_x_3549) ;  /* 0x0000000000287947 */ /* 0x000fea0003800000 */
.L_x_3543:
        /* <DEDUP_REMOVED lines=10> */
.L_x_3549:
[----:B-1----:R-:W2:Y:S04]  /*137f0*/  LDL R3, [R1+0x8] ;  /* 0x0000080001037983 */ /* 0x002ea80000100800 */
[----:B------:R-:W3:Y:S04]  /*13800*/  LDL R2, [R1+0xc] ;  /* 0x00000c0001027983 */ /* 0x000ee80000100800 */
[----:B------:R-:W4:Y:S04]  /*13810*/  LDL R5, [R1+0x4] ;  /* 0x0000040001057983 */ /* 0x000f280000100800 */
[----:B0-----:R-:W4:Y:S01]  /*13820*/  LDL R4, [R1] ;  /* 0x0000000001047983 */ /* 0x001f220000100800 */
[----:B------:R-:W0:Y:S01]  /*13830*/  S2R R0, SR_TID.X ;  /* 0x0000000000007919 */ /* 0x000e220000002100 */
[----:B------:R-:W-:Y:S05]  /*13840*/  WARPSYNC.ALL ;  /* 0x0000000000007948 */ /* 0x000fea0003800000 */
[----:B0-----:R-:W-:Y:S01]  /*13850*/  LOP3.LUT R0, R0, 0x1f, RZ, 0xc0, !PT ;  /* 0x0000001f00007812 */ /* 0x001fe200078ec0ff */
[----:B------:R-:W-:Y:S03]  /*13860*/  BAR.SYNC.DEFER_BLOCKING 0x4, 0x180 ;  /* 0x0106000000007b1d */ /* 0x000fe60000010000 */
[----:B------:R-:W-:-:S13]  /*13870*/  ISETP.NE.AND P0, PT, R0, RZ, PT ;  /* 0x000000ff0000720c */ /* 0x000fda0003f05270 */
[----:B------:R-:W-:Y:S01]  /*13880*/  @!P0 MOV R0, 0x400 ;  /* 0x0000040000008802 */ /* 0x000fe20000000f00 */
[----:B--2---:R-:W-:Y:S02]  /*13890*/  IMAD.MOV.U32 R6, RZ, RZ, R3 ;  /* 0x000000ffff067224 */ /* 0x004fe400078e0003 */
[----:B------:R-:W0:Y:S01]  /*138a0*/  @!P0 S2R R3, SR_CgaCtaId ;  /* 0x0000000000038919 */ /* 0x000e220000008800 */
[----:B---3--:R-:W-:Y:S01]  /*138b0*/  IMAD.MOV.U32 R7, RZ, RZ, R2 ;  /* 0x000000ffff077224 */ /* 0x008fe200078e0002 */
[----:B0-----:R-:W-:-:S05]  /*138c0*/  @!P0 LEA R18, R3, R0, 0x18 ;  /* 0x0000000003128211 */ /* 0x001fca00078ec0ff */
[----:B----4-:R0:W-:Y:S01]  /*138d0*/  @!P0 STS.128 [R18+0x28cd0], R4 ;  /* 0x028cd00412008388 */ /* 0x0101e20000000c00 */
[----:B------:R-:W-:Y:S06]  /*138e0*/  BAR.ARV 0x5, 0x180 ;  /* 0x0146000000007b1d */ /* 0x000fec0000002000 */
.L_x_3540:
[----:B------:R-:W2:Y:S01]  /*138f0*/  LDL R0, [R1+0xc] ;  /* 0x00000c0001007983 */ /* 0x000ea20000100800 */
[----:B------:R-:W-:Y:S02]  /*13900*/  ULDC UR4, c[0x0][0xc3c] ;  /* 0x00030f0000047ab9 */ /* 0x000fe40000000800 */
[----:B--2---:R-:W-:-:S13]  /*13910*/  ISETP.GE.AND P0, PT, R0, UR4, PT ;  /* 0x0000000400007c0c */ /* 0x004fda000bf06270 */
[----:B------:R-:W-:Y:S05]  /*13920*/  @!P0 BRA `(.L_x_3550) ;  /* 0xffffff9c00f08947 */ /* 0x000fea000383ffff */
[----:B------:R-:W-:Y:S05]  /*13930*/  BSYNC B8 ;  /* 0x0000000000087941 */ /* 0x000fea0003800000 */
.L_x_3432:
[----:B0-----:R-:W4:Y:S01]  /*13940*/  LDL.LU R0, [R1+0x50] ;  /* 0x0000500001007983 */ /* 0x001f220000300800 */
[----:B------:R-:W-:Y:S01]  /*13950*/  BSSY B0, `(.L_x_3551) ;  /* 0x000000b000007945 */ /* 0x000fe20003800000 */
[----:B-1----:R-:W0:Y:S01]  /*13960*/  S2R R5, SR_CgaCtaId ;  /* 0x0000000000057919 */ /* 0x002e220000008800 */
[----:B----4-:R-:W-:-:S05]  /*13970*/  VIADD R0, R0, 0x1 ;  /* 0x0000000100007836 */ /* 0x010fca0000000000 */
        /* <DEDUP_REMOVED lines=8> */
.L_x_3614:
[----:B------:R-:W-:Y:S05]  /*13a00*/  BSYNC B0 ;  /* 0x0000000000007941 */ /* 0x000fea0003800000 */
.L_x_3551:
[----:B------:R-:W-:-:S03]  /*13a10*/  UMOV UR4, 0xffffffff ;  /* 0xffffffff00047882 */ /* 0x000fc60000000000 */
[----:B------:R-:W-:Y:S05]  /*13a20*/  BRA.DIV UR4, `(.L_x_3553) ;  /* 0x0000001a04407947 */ /* 0x000fea000b800000 */
[----:B------:R-:W1:Y:S02]  /*13a30*/  S2R R2, SR_TID.X ;  /* 0x0000000000027919 */ /* 0x000e640000002100 */
[----:B-1----:R-:W-:-:S04]  /*13a40*/  SHF.R.U32.HI R2, RZ, 0x5, R2 ;  /* 0x00000005ff027819 */ /* 0x002fc80000011602 */
[----:B------:R-:W-:-:S05]  /*13a50*/  LOP3.LUT R2, R2, 0x3, RZ, 0xc0, !PT ;  /* 0x0000000302027812 */ /* 0x000fca00078ec0ff */
[----:B------:R1:W4:Y:S02]  /*13a60*/  SHFL.IDX PT, R14, R2, RZ, 0x1f ;  /* 0x00001fff020e7589 */ /* 0x00032400000e0000 */
.L_x_3617:
[----:B----4-:R-:W-:Y:S01]  /*13a70*/  ISETP.NE.AND P0, PT, R14, RZ, PT ;  /* 0x000000ff0e00720c */ /* 0x010fe20003f05270 */
[----:B------:R-:W-:-:S12]  /*13a80*/  BSSY B0, `(.L_x_3554) ;  /* 0x0000025000007945 */ /* 0x000fd80003800000 */
[----:B------:R-:W-:Y:S05]  /*13a90*/  @P0 BRA `(.L_x_3555) ;  /* 0x00000000008c0947 */ /* 0x000fea0003800000 */
[----:B------:R-:W-:-:S03]  /*13aa0*/  UMOV UR4, 0xffffffff ;  /* 0xffffffff00047882 */ /* 0x000fc60000000000 */
[----:B------:R-:W-:Y:S05]  /*13ab0*/  BRA.DIV UR4, `(.L_x_3556) ;  /* 0x0000001a04507947 */ /* 0x000fea000b800000 */
[----:B------:R-:W-:-:S13]  /*13ac0*/  ELECT P6, URZ, PT ;  /* 0x00000000003f782f */ /* 0x000fda00038c0000 */
.L_x_3620:
[----:B------:R-:W-:Y:S05]  /*13ad0*/  @!P6 BRA `(.L_x_3555) ;  /* 0x00000000007ce947 */ /* 0x000fea0003800000 */
[----:B------:R-:W-:-:S06]  /*13ae0*/  ULOP3.LUT UR4, UR36, 0x2, URZ, 0xfc, !UPT ;  /* 0x0000000224047892 */ /* 0x000fcc000f8efc3f */
[----:B-1----:R-:W-:-:S05]  /*13af0*/  IMAD.U32 R2, RZ, RZ, UR4 ;  /* 0x00000004ff027e24 */ /* 0x002fca000f8e00ff */
[----:B------:R-:W-:-:S13]  /*13b00*/  ISETP.NE.AND P2, PT, R2, 0x3, PT ;  /* 0x000000030200780c */ /* 0x000fda0003f45270 */
[----:B------:R-:W-:Y:S05]  /*13b10*/  @!P2 BRA `(.L_x_3557) ;  /* 0x000000000004a947 */ /* 0x000fea0003800000 */
[----:B------:R-:W-:Y:S01]  /*13b20*/  BPT.TRAP 0x1 ;  /* 0x000000040000795c */ /* 0x000fe20000300000 */
.L_x_3557:
[----:B------:R-:W4:Y:S01]  /*13b30*/  LDL.LU R7, [R1+0x10] ;  /* 0x0000100001077983 */ /* 0x000f220000300800 */
[----:B------:R-:W-:Y:S02]  /*13b40*/  VIADD R2, R0, 0x28c40 ;  /* 0x00028c4000027836 */ /* 0x000fe40000000000 */
[C---:B0-----:R-:W-:Y:S02]  /*13b50*/  VIADD R3, R19.reuse, 0x1 ;  /* 0x0000000113037836 */ /* 0x041fe40000000000 */
[----:B------:R-:W-:-:S03]  /*13b60*/  IMAD R6, R19, 0x8, R2 ;  /* 0x0000000813067824 */ /* 0x000fc600078e0202 */
[----:B------:R-:W-:-:S04]  /*13b70*/  ISETP.NE.AND P1, PT, R3, 0x2, PT ;  /* 0x000000020300780c */ /* 0x000fc80003f25270 */
[----:B------:R-:W-:Y:S02]  /*13b80*/  SEL R4, RZ, 0x1, P1 ;  /* 0x00000001ff047807 */ /* 0x000fe40000800000 */
[----:B------:R-:W-:Y:S02]  /*13b90*/  SEL R3, R3, RZ, P1 ;  /* 0x000000ff03037207 */ /* 0x000fe40000800000 */
[C---:B----4-:R-:W-:Y:S02]  /*13ba0*/  SHF.L.U32 R5, R7.reuse, 0x1f, RZ ;  /* 0x0000001f07057819 */ /* 0x050fe400000006ff */
[----:B------:R-:W-:Y:S01]  /*13bb0*/  LOP3.LUT R4, R7, R4, RZ, 0x3c, !PT ;  /* 0x0000000407047212 */ /* 0x000fe200078e3cff */
[----:B------:R-:W-:Y:S01]  /*13bc0*/  IMAD R7, R3, 0x8, R2 ;  /* 0x0000000803077824 */ /* 0x000fe200078e0202 */
[----:B------:R-:W0:Y:S02]  /*13bd0*/  SYNCS.PHASECHK.TRANS64.TRYWAIT P0, [R6+URZ], R5 ;  /* 0x00000005060075a7 */ /* 0x000e24000800017f */
[----:B------:R-:W-:Y:S01]  /*13be0*/  SHF.L.U32 R2, R4, 0x1f, RZ ;  /* 0x0000001f04027819 */ /* 0x000fe200000006ff */
[----:B0-----:R-:W-:Y:S06]  /*13bf0*/  @!P0 BRA `(.L_x_3558) ;  /* 0x0000001800208947 */ /* 0x001fec0003800000 */
.L_x_3621:
[----:B------:R-:W1:Y:S02]  /*13c00*/  SYNCS.PHASECHK.TRANS64.TRYWAIT P0, [R7+URZ], R2 ;  /* 0x00000002070075a7 */ /* 0x000e64000800017f */
[----:B-1----:R-:W-:Y:S05]  /*13c10*/  @!P0 BRA `(.L_x_3559) ;  /* 0x00000018002c8947 */ /* 0x002fea0003800000 */
.L_x_3622:
[----:B------:R-:W-:Y:S05]  /*13c20*/  @!P2 BRA `(.L_x_3560) ;  /* 0x000000000004a947 */ /* 0x000fea0003800000 */
[----:B------:R-:W-:Y:S01]  /*13c30*/  BPT.TRAP 0x1 ;  /* 0x000000040000795c */ /* 0x000fe20000300000 */
.L_x_3560:
[----:B------:R-:W-:-:S04]  /*13c40*/  VIADD R0, R0, 0x28c60 ;  /* 0x00028c6000007836 */ /* 0x000fc80000000000 */
[----:B------:R-:W-:-:S04]  /*13c50*/  IMAD R4, R19, 0x8, R0 ;  /* 0x0000000813047824 */ /* 0x000fc800078e0200 */
[----:B------:R-:W4:Y:S02]  /*13c60*/  SYNCS.PHASECHK.TRANS64.TRYWAIT P0, [R4+URZ], R5 ;  /* 0x00000005040075a7 */ /* 0x000f24000800017f */
[----:B----4-:R-:W-:Y:S05]  /*13c70*/  @!P0 BRA `(.L_x_3561) ;  /* 0x0000001800288947 */ /* 0x010fea0003800000 */
.L_x_3623:
[----:B------:R-:W-:-:S07]  /*13c80*/  IMAD R3, R3, 0x8, R0 ;  /* 0x0000000803037824 */ /* 0x000fce00078e0200 */
.L_x_3562:
[----:B------:R0:W0:Y:S02]  /*13c90*/  SYNCS.PHASECHK.TRANS64.TRYWAIT P0, [R3+URZ], R2 ;  /* 0x00000002030075a7 */ /* 0x000024000800017f */
[----:B0-----:R-:W-:Y:S05]  /*13ca0*/  @!P0 NANOSLEEP.SYNCS 0x989680 ;  /* 0x009896800000895d */ /* 0x001fea0003900000 */
[----:B------:R-:W0:Y:S02]  /*13cb0*/  @!P0 SYNCS.PHASECHK.TRANS64 P0, [R3+URZ], R2 ;  /* 0x00000002030085a7 */ /* 0x000e24000800007f */
[----:B0-----:R-:W-:Y:S05]  /*13cc0*/  @!P0 BRA `(.L_x_3562) ;  /* 0xfffffffc00f08947 */ /* 0x001fea000383ffff */
.L_x_3555:
[----:B------:R-:W-:Y:S05]  /*13cd0*/  BSYNC B0 ;  /* 0x0000000000007941 */ /* 0x000fea0003800000 */
.L_x_3554:
[----:B------:R-:W-:Y:S05]  /*13ce0*/  EXIT ;  /* 0x000000000000794d */ /* 0x000fea0003800000 */
.L_x_3381:
[----:B0-----:R-:W-:-:S04]  /*13cf0*/  IMAD.U32 R3, RZ, RZ, UR17 ;  /* 0x00000011ff037e24 */ /* 0x001fc8000f8e00ff */
[----:B------:R0:W1:Y:S03]  /*13d00*/  SYNCS.PHASECHK.TRANS64.TRYWAIT P0, [R3+URZ+0x28c50], R0 ;  /* 0x028c5000030075a7 */ /* 0x000066000800017f */
[----:B-1----:R-:W-:Y:S05]  /*13d10*/  @!P0 NANOSLEEP.SYNCS 0x989680 ;  /* 0x009896800000895d */ /* 0x002fea0003900000 */
[----:B------:R-:W1:Y:S02]  /*13d20*/  @!P0 SYNCS.PHASECHK.TRANS64 P0, [R3+URZ+0x28c50], R0 ;  /* 0x028c5000030085a7 */ /* 0x000e64000800007f */
[----:B-1----:R-:W-:Y:S05]  /*13d30*/  @!P0 BRA `(.L_x_3381) ;  /* 0xfffffffc00ec8947 */ /* 0x002fea000383ffff */
[----:B------:R-:W-:Y:S05]  /*13d40*/  BRA `(.L_x_3563) ;  /* 0xfffffee000c47947 */ /* 0x000fea000383ffff */
.L_x_3386:
[----:B-1----:R-:W-:-:S04]  /*13d50*/  IMAD.U32 R3, RZ, RZ, UR6 ;  /* 0x00000006ff037e24 */ /* 0x002fc8000f8e00ff */
[----:B------:R1:W2:Y:S03]  /*13d60*/  SYNCS.PHASECHK.TRANS64.TRYWAIT P0, [R3+URZ+0x28c50], R0 ;  /* 0x028c5000030075a7 */ /* 0x0002a6000800017f */
[----:B--2---:R-:W-:Y:S05]  /*13d70*/  @!P0 NANOSLEEP.SYNCS 0x989680 ;  /* 0x009896800000895d */ /* 0x004fea0003900000 */
[----:B------:R-:W2:Y:S02]  /*13d80*/  @!P0 SYNCS.PHASECHK.TRANS64 P0, [R3+URZ+0x28c50], R0 ;  /* 0x028c5000030085a7 */ /* 0x000ea4000800007f */
[----:B--2---:R-:W-:Y:S05]  /*13d90*/  @!P0 BRA `(.L_x_3386) ;  /* 0xfffffffc00ec8947 */ /* 0x004fea000383ffff */
[----:B------:R-:W-:Y:S05]  /*13da0*/  BRA `(.L_x_3385) ;  /* 0xfffffeec00dc7947 */ /* 0x000fea000383ffff */
.L_x_3390:
[----:B0-----:R-:W-:-:S04]  /*13db0*/  IMAD.U32 R3, RZ, RZ, UR38 ;  /* 0x00000026ff037e24 */ /* 0x001fc8000f8e00ff */
[----:B------:R0:W1:Y:S03]  /*13dc0*/  SYNCS.PHASECHK.TRANS64.TRYWAIT P1, [R3+URZ+0x28c00], R0 ;  /* 0x028c0000030075a7 */ /* 0x000066000802017f */
[----:B-1----:R-:W-:Y:S05]  /*13dd0*/  @!P1 NANOSLEEP.SYNCS 0x989680 ;  /* 0x009896800000995d */ /* 0x002fea0003900000 */
[----:B------:R-:W1:Y:S02]  /*13de0*/  @!P1 SYNCS.PHASECHK.TRANS64 P1, [R3+URZ+0x28c00], R0 ;  /* 0x028c0000030095a7 */ /* 0x000e64000802007f */
[----:B-1----:R-:W-:Y:S05]  /*13df0*/  @!P1 BRA `(.L_x_3390) ;  /* 0xfffffffc00ec9947 */ /* 0x002fea000383ffff */
[----:B------:R-:W-:Y:S05]  /*13e00*/  BRA `(.L_x_3564) ;  /* 0xffffff0000ec7947 */ /* 0x000fea000383ffff */
.L_x_3394:
[----:B--2---:R2:W3:Y:S02]  /*13e10*/  SYNCS.PHASECHK.TRANS64.TRYWAIT P1, [R7+URZ+0x28c30], R8 ;  /* 0x028c3008070075a7 */ /* 0x0044e4000802017f */
[----:B---3--:R-:W-:Y:S05]  /*13e20*/  @!P1 NANOSLEEP.SYNCS 0x989680 ;  /* 0x009896800000995d */ /* 0x008fea0003900000 */
[----:B------:R-:W3:Y:S02]  /*13e30*/  @!P1 SYNCS.PHASECHK.TRANS64 P1, [R7+URZ+0x28c30], R8 ;  /* 0x028c3008070095a7 */ /* 0x000ee4000802007f */
[----:B---3--:R-:W-:Y:S05]  /*13e40*/  @!P1 BRA `(.L_x_3394) ;  /* 0xfffffffc00f09947 */ /* 0x008fea000383ffff */
[----:B------:R-:W-:Y:S05]  /*13e50*/  BRA `(.L_x_3393) ;  /* 0xffffff0400087947 */ /* 0x000fea000383ffff */
.L_x_3398:
[----:B----4-:R4:W0:Y:S02]  /*13e60*/  SYNCS.PHASECHK.TRANS64.TRYWAIT P2, [R7+URZ+0x28c50], R8 ;  /* 0x028c5008070075a7 */ /* 0x010824000804017f */
[----:B0-----:R-:W-:Y:S05]  /*13e70*/  @!P2 NANOSLEEP.SYNCS 0x989680 ;  /* 0x009896800000a95d */ /* 0x001fea0003900000 */
[----:B------:R-:W0:Y:S02]  /*13e80*/  @!P2 SYNCS.PHASECHK.TRANS64 P2, [R7+URZ+0x28c50], R8 ;  /* 0x028c50080700a5a7 */ /* 0x000e24000804007f */
[----:B0-----:R-:W-:Y:S05]  /*13e90*/  @!P2 BRA `(.L_x_3398) ;  /* 0xfffffffc00f0a947 */ /* 0x001fea000383ffff */
[----:B------:R-:W-:Y:S05]  /*13ea0*/  BRA `(.L_x_3397) ;  /* 0xffffff1800207947 */ /* 0x000fea000383ffff */
.L_x_3403:
[----:B-1----:R-:W-:-:S04]  /*13eb0*/  IMAD.U32 R0, RZ, RZ, UR24 ;  /* 0x00000018ff007e24 */ /* 0x002fc8000f8e00ff */
[----:B------:R1:W2:Y:S03]  /*13ec0*/  SYNCS.PHASECHK.TRANS64.TRYWAIT P2, [R0+URZ+0x28c30], R7 ;  /* 0x028c3007000075a7 */ /* 0x0002a6000804017f */
[----:B--2---:R-:W-:Y:S05]  /*13ed0*/  @!P2 NANOSLEEP.SYNCS 0x989680 ;  /* 0x009896800000a95d */ /* 0x004fea0003900000 */
[----:B------:R-:W2:Y:S02]  /*13ee0*/  @!P2 SYNCS.PHASECHK.TRANS64 P2, [R0+URZ+0x28c30], R7 ;  /* 0x028c30070000a5a7 */ /* 0x000ea4000804007f */
[----:B--2---:R-:W-:Y:S05]  /*13ef0*/  @!P2 BRA `(.L_x_3403) ;  /* 0xfffffffc00eca947 */ /* 0x004fea000383ffff */
[----:B------:R-:W-:Y:S05]  /*13f00*/  BRA `(.L_x_3402) ;  /* 0xffffff1c00047947 */ /* 0x000fea000383ffff */
.L_x_3407:
[----:B--2---:R2:W3:Y:S02]  /*13f10*/  SYNCS.PHASECHK.TRANS64.TRYWAIT P2, [R9+URZ+0x28c50], R7 ;  /* 0x028c5007090075a7 */ /* 0x0044e4000804017f */
[----:B---3--:R-:W-:Y:S05]  /*13f20*/  @!P2 NANOSLEEP.SYNCS 0x989680 ;  /* 0x009896800000a95d */ /* 0x008fea0003900000 */
[----:B------:R-:W3:Y:S02]  /*13f30*/  @!P2 SYNCS.PHASECHK.TRANS64 P2, [R9+URZ+0x28c50], R7 ;  /* 0x028c50070900a5a7 */ /* 0x000ee4000804007f */
[----:B---3--:R-:W-:Y:S05]  /*13f40*/  @!P2 BRA `(.L_x_3407) ;  /* 0xfffffffc00f0a947 */ /* 0x008fea000383ffff */
[----:B------:R-:W-:Y:S05]  /*13f50*/  BRA `(.L_x_3406) ;  /* 0xffffff3400347947 */ /* 0x000fea000383ffff */
.L_x_3446:
[----:B------:R-:W1:Y:S01]  /*13f60*/  S2R R4, SR_TID.X ;  /* 0x0000000000047919 */ /* 0x000e620000002100 */
[----:B------:R-:W-:Y:S01]  /*13f70*/  BSSY B0, `(.L_x_3565) ;  /* 0x000000a000007945 */ /* 0x000fe20003800000 */
[----:B------:R-:W-:Y:S02]  /*13f80*/  IMAD.MOV.U32 R12, RZ, RZ, RZ ;  /* 0x000000ffff0c7224 */ /* 0x000fe400078e00ff */
[----:B0-----:R-:W-:Y:S02]  /*13f90*/  IMAD.MOV.U32 R11, RZ, RZ, 0x1f ;  /* 0x0000001fff0b7424 */ /* 0x001fe400078e00ff */
[----:B------:R-:W-:Y:S01]  /*13fa0*/  IMAD.MOV.U32 R15, RZ, RZ, -0x1 ;  /* 0xffffffffff0f7424 */ /* 0x000fe200078e00ff */
[----:B-1----:R-:W-:-:S04]  /*13fb0*/  SHF.R.U32.HI R4, RZ, 0x5, R4 ;  /* 0x00000005ff047819 */ /* 0x002fc80000011604 */
[----:B------:R-:W-:-:S05]  /*13fc0*/  LOP3.LUT R4, R4, 0x3, RZ, 0xc0, !PT ;  /* 0x0000000304047812 */ /* 0x000fca00078ec0ff */
[----:B------:R-:W-:-:S07]  /*13fd0*/  IMAD.MOV.U32 R13, RZ, RZ, R4 ;  /* 0x000000ffff0d7224 */ /* 0x000fce00078e0004 */
[----:B---3--:R-:W-:Y:S05]  /*13fe0*/  WARPSYNC.COLLECTIVE R15, `(.L_x_3566) ;  /* 0x000000000f087348 */ /* 0x008fea0003c00000 */
[----:B------:R0:W1:Y:S02]  /*13ff0*/  SHFL.IDX P6, R14, R13, R12, R11 ;  /* 0x0000000c0d0e7389 */ /* 0x00006400000c000b */
[----:B01-3--:R-:W-:Y:S01]  /*14000*/  ENDCOLLECTIVE ;  /* 0x000000000000791b */ /* 0x00bfe20003800000 */
.L_x_3566:
[----:B------:R-:W-:Y:S05]  /*14010*/  BSYNC B0 ;  /* 0x0000000000007941 */ /* 0x000fea0003800000 */
.L_x_3565:
[----:B------:R-:W-:Y:S05]  /*14020*/  BRA `(.L_x_3567) ;  /* 0xffffffa400d07947 */ /* 0x000fea000383ffff */
.L_x_3448:
[----:B------:R-:W-:Y:S01]  /*14030*/  BSSY B0, `(.L_x_3568) ;  /* 0x0000006000007945 */ /* 0x000fe20003800000 */
[----:B------:R-:W-:-:S07]  /*14040*/  IMAD.MOV.U32 R15, RZ, RZ, -0x1 ;  /* 0xffffffffff0f7424 */ /* 0x000fce00078e00ff */
[----:B0--34-:R-:W-:Y:S05]  /*14050*/  WARPSYNC.COLLECTIVE R15, `(.L_x_3569) ;  /* 0x000000000f0c7348 */ /* 0x019fea0003c00000 */
[----:B------:R-:W-:Y:S02]  /*14060*/  ELECT P6, UR62, PT ;  /* 0x00000000003e782f */ /* 0x000fe400038c0000 */
[----:B------:R-:W-:Y:S01]  /*14070*/  MOV R14, UR62 ;  /* 0x0000003e000e7c02 */ /* 0x000fe20008000f00 */
[----:B0--34-:R-:W-:Y:S10]  /*14080*/  ENDCOLLECTIVE ;  /* 0x000000000000791b */ /* 0x019ff40003800000 */
.L_x_3569:
[----:B------:R-:W-:Y:S05]  /*14090*/  BSYNC B0 ;  /* 0x0000000000007941 */ /* 0x000fea0003800000 */
.L_x_3568:
[----:B------:R-:W-:Y:S05]  /*140a0*/  BRA `(.L_x_3570) ;  /* 0xffffffa400d47947 */ /* 0x000fea000383ffff */
.L_x_3450:
[----:B-1----:R1:W2:Y:S02]  /*140b0*/  SYNCS.PHASECHK.TRANS64.TRYWAIT P0, [R0+URZ+0x28c40], R2 ;  /* 0x028c4002000075a7 */ /* 0x0022a4000800017f */
[----:B--2---:R-:W-:Y:S05]  /*140c0*/  @!P0 NANOSLEEP.SYNCS 0x989680 ;  /* 0x009896800000895d */ /* 0x004fea0003900000 */
[----:B------:R-:W2:Y:S02]  /*140d0*/  @!P0 SYNCS.PHASECHK.TRANS64 P0, [R0+URZ+0x28c40], R2 ;  /* 0x028c4002000085a7 */ /* 0x000ea4000800007f */
[----:B--2---:R-:W-:Y:S05]  /*140e0*/  @!P0 BRA `(.L_x_3450) ;  /* 0xfffffffc00f08947 */ /* 0x004fea000383ffff */
[----:B------:R-:W-:Y:S05]  /*140f0*/  BRA `(.L_x_3571) ;  /* 0xffffffa800347947 */ /* 0x000fea000383ffff */
.L_x_3454:
[----:B------:R-:W2:Y:S01]  /*14100*/  LDL.LU R11, [R1+0x40] ;  /* 0x00004000010b7983 */ /* 0x000ea20000300800 */
[----:B------:R-:W-:Y:S02]  /*14110*/  IMAD.MOV.U32 R13, RZ, RZ, R3 ;  /* 0x000000ffff0d7224 */ /* 0x000fe400078e0003 */
[----:B------:R-:W-:Y:S01]  /*14120*/  IMAD.MOV.U32 R12, RZ, RZ, RZ ;  /* 0x000000ffff0c7224 */ /* 0x000fe200078e00ff */
[----:B------:R-:W0:Y:S01]  /*14130*/  S2R R5, SR_TID.X ;  /* 0x0000000000057919 */ /* 0x000e220000002100 */
[----:B------:R-:W-:Y:S01]  /*14140*/  IMAD.MOV.U32 R15, RZ, RZ, -0x1 ;  /* 0xffffffffff0f7424 */ /* 0x000fe200078e00ff */
[----:B0-----:R-:W-:-:S04]  /*14150*/  LOP3.LUT R5, R5, 0x7f, RZ, 0xc0, !PT ;  /* 0x0000007f05057812 */ /* 0x001fc800078ec0ff */
        /* <DEDUP_REMOVED lines=9> */
.L_x_3572:
[----:B------:R-:W-:Y:S02]  /*141f0*/  IMAD.MOV.U32 R13, RZ, RZ, R4 ;  /* 0x000000ffff0d7224 */ /* 0x000fe400078e0004 */
[----:B------:R-:W-:-:S07]  /*14200*/  IMAD.MOV.U32 R6, RZ, RZ, R14 ;  /* 0x000000ffff067224 */ /* 0x000fce00078e000e */
[----:B------:R-:W-:Y:S05]  /*14210*/  WARPSYNC.COLLECTIVE R15, `(.L_x_3573) ;  /* 0x000000000f087348 */ /* 0x000fea0003c00000 */
[----:B------:R0:W1:Y:S02]  /*14220*/  SHFL.IDX P6, R14, R13, R12, R11 ;  /* 0x0000000c0d0e7389 */ /* 0x00006400000c000b */
[----:B01----:R-:W-:Y:S01]  /*14230*/  ENDCOLLECTIVE ;  /* 0x000000000000791b */ /* 0x003fe20003800000 */
.L_x_3573:
[----:B------:R-:W-:Y:S02]  /*14240*/  IMAD.MOV.U32 R13, RZ, RZ, R3 ;  /* 0x000000ffff0d7224 */ /* 0x000fe400078e0003 */
[----:B------:R-:W-:Y:S02]  /*14250*/  IMAD.MOV.U32 R12, RZ, RZ, 0x1 ;  /* 0x00000001ff0c7424 */ /* 0x000fe400078e00ff */
[----:B------:R-:W-:-:S07]  /*14260*/  IMAD.MOV.U32 R7, RZ, RZ, R14 ;  /* 0x000000ffff077224 */ /* 0x000fce00078e000e */
[----:B------:R-:W-:Y:S05]  /*14270*/  WARPSYNC.COLLECTIVE R15, `(.L_x_3574) ;  /* 0x000000000f087348 */ /* 0x000fea0003c00000 */
[----:B------:R0:W1:Y:S02]  /*14280*/  SHFL.IDX P6, R14, R13, R12, R11 ;  /* 0x0000000c0d0e7389 */ /* 0x00006400000c000b */
[----:B01----:R-:W-:Y:S01]  /*14290*/  ENDCOLLECTIVE ;  /* 0x000000000000791b */ /* 0x003fe20003800000 */
.L_x_3574:
        /* <DEDUP_REMOVED lines=15> */
.L_x_3575:
[----:B------:R-:W-:Y:S02]  /*14390*/  IMAD.MOV.U32 R13, RZ, RZ, R3 ;  /* 0x000000ffff0d7224 */ /* 0x000fe400078e0003 */
[----:B------:R-:W-:Y:S02]  /*143a0*/  IMAD.MOV.U32 R12, RZ, RZ, 0x2 ;  /* 0x00000002ff0c7424 */ /* 0x000fe400078e00ff */
[----:B------:R-:W-:-:S07]  /*143b0*/  IMAD.MOV.U32 R5, RZ, RZ, R14 ;  /* 0x000000ffff057224 */ /* 0x000fce00078e000e */
[----:B------:R-:W-:Y:S05]  /*143c0*/  WARPSYNC.COLLECTIVE R15, `(.L_x_3576) ;  /* 0x000000000f087348 */ /* 0x000fea0003c00000 */
[----:B------:R0:W1:Y:S02]  /*143d0*/  SHFL.IDX P6, R14, R13, R12, R11 ;  /* 0x0000000c0d0e7389 */ /* 0x00006400000c000b */
[----:B01----:R-:W-:Y:S01]  /*143e0*/  ENDCOLLECTIVE ;  /* 0x000000000000791b */ /* 0x003fe20003800000 */
.L_x_3576:
        /* <DEDUP_REMOVED lines=10> */
[----:B------:R-:W-:Y:S01]  /*14490*/  ISETP.GE.AND P1, PT, R5, R0, PT ;  /* 0x000000000500720c */ /* 0x000fe20003f26270 */
[----:B0-----:R-:W-:-:S12]  /*144a0*/  IMAD.MOV.U32 R6, RZ, RZ, R14 ;  /* 0x000000ffff067224 */ /* 0x001fd800078e000e */
[----:B------:R-:W-:Y:S05]  /*144b0*/  WARPSYNC.COLLECTIVE R15, `(.L_x_3577) ;  /* 0x000000000f087348 */ /* 0x000fea0003c00000 */
[----:B------:R0:W1:Y:S02]  /*144c0*/  SHFL.IDX P6, R14, R13, R12, R11 ;  /* 0x0000000c0d0e7389 */ /* 0x00006400000c000b */
[----:B01----:R-:W-:Y:S01]  /*144d0*/  ENDCOLLECTIVE ;  /* 0x000000000000791b */ /* 0x003fe20003800000 */
.L_x_3577:
[----:B------:R-:W-:Y:S02]  /*144e0*/  IMAD.MOV.U32 R13, RZ, RZ, R3 ;  /* 0x000000ffff0d7224 */ /* 0x000fe400078e0003 */
[----:B------:R-:W-:Y:S02]  /*144f0*/  IMAD.MOV.U32 R12, RZ, RZ, 0x3 ;  /* 0x00000003ff0c7424 */ /* 0x000fe400078e00ff */
[----:B------:R-:W-:-:S07]  /*14500*/  IMAD.MOV.U32 R5, RZ, RZ, R14 ;  /* 0x000000ffff057224 */ /* 0x000fce00078e000e */
[----:B------:R-:W-:Y:S05]  /*14510*/  WARPSYNC.COLLECTIVE R15, `(.L_x_3578) ;  /* 0x000000000f087348 */ /* 0x000fea0003c00000 */
[----:B------:R0:W1:Y:S02]  /*14520*/  SHFL.IDX P6, R14, R13, R12, R11 ;  /* 0x0000000c0d0e7389 */ /* 0x00006400000c000b */
[----:B01----:R-:W-:Y:S01]  /*14530*/  ENDCOLLECTIVE ;  /* 0x000000000000791b */ /* 0x003fe20003800000 */
.L_x_3578:
        /* <DEDUP_REMOVED lines=13> */
.L_x_3579:
[----:B------:R-:W-:Y:S01]  /*14610*/  IMAD.MOV.U32 R3, RZ, RZ, R14 ;  /* 0x000000ffff037224 */ /* 0x000fe200078e000e */
[----:B------:R-:W-:Y:S06]  /*14620*/  BRA `(.L_x_3580) ;  /* 0xffffffac00747947 */ /* 0x000fec000383ffff */
.L_x_3457:
[----:B0-----:R0:W1:Y:S02]  /*14630*/  SYNCS.PHASECHK.TRANS64.TRYWAIT P0, [R18+URZ+0x28c20], R0 ;  /* 0x028c2000120075a7 */ /* 0x001064000800017f */
[----:B-1----:R-:W-:Y:S05]  /*14640*/  @!P0 NANOSLEEP.SYNCS 0x989680 ;  /* 0x009896800000895d */ /* 0x002fea0003900000 */
[----:B------:R-:W1:Y:S02]  /*14650*/  @!P0 SYNCS.PHASECHK.TRANS64 P0, [R18+URZ+0x28c20], R0 ;  /* 0x028c2000120085a7 */ /* 0x000e64000800007f */
[----:B-1----:R-:W-:Y:S05]  /*14660*/  @!P0 BRA `(.L_x_3457) ;  /* 0xfffffffc00f08947 */ /* 0x002fea000383ffff */
[----:B------:R-:W-:Y:S05]  /*14670*/  BRA `(.L_x_3581) ;  /* 0xffffffac00d07947 */ /* 0x000fea000383ffff */
.L_x_3461:
[----:B0-----:R0:W1:Y:S02]  /*14680*/  SYNCS.PHASECHK.TRANS64.TRYWAIT P0, [R0+URZ+0x28c60], R2 ;  /* 0x028c6002000075a7 */ /* 0x001064000800017f */
[----:B-1----:R-:W-:Y:S05]  /*14690*/  @!P0 NANOSLEEP.SYNCS 0x989680 ;  /* 0x009896800000895d */ /* 0x002fea0003900000 */
[----:B------:R-:W1:Y:S02]  /*146a0*/  @!P0 SYNCS.PHASECHK.TRANS64 P0, [R0+URZ+0x28c60], R2 ;  /* 0x028c6002000085a7 */ /* 0x000e64000800007f */
[----:B-1----:R-:W-:Y:S05]  /*146b0*/  @!P0 BRA `(.L_x_3461) ;  /* 0xfffffffc00f08947 */ /* 0x002fea000383ffff */
[----:B------:R-:W-:Y:S05]  /*146c0*/  BRA `(.L_x_3582) ;  /* 0xffffffac00f47947 */ /* 0x000fea000383ffff */
.L_x_3480:
[----:B-1----:R1:W2:Y:S02]  /*146d0*/  SYNCS.PHASECHK.TRANS64.TRYWAIT P0, [R3+URZ+0x28c40], R2 ;  /* 0x028c4002030075a7 */ /* 0x0022a4000800017f */
[----:B--2---:R-:W-:Y:S05]  /*146e0*/  @!P0 NANOSLEEP.SYNCS 0x989680 ;  /* 0x009896800000895d */ /* 0x004fea0003900000 */
[----:B------:R-:W2:Y:S02]  /*146f0*/  @!P0 SYNCS.PHASECHK.TRANS64 P0, [R3+URZ+0x28c40], R2 ;  /* 0x028c4002030085a7 */ /* 0x000ea4000800007f */
[----:B--2---:R-:W-:Y:S05]  /*14700*/  @!P0 BRA `(.L_x_3480) ;  /* 0xfffffffc00f08947 */ /* 0x004fea000383ffff */
[----:B------:R-:W-:Y:S05]  /*14710*/  BRA `(.L_x_3583) ;  /* 0xffffffbc00047947 */ /* 0x000fea000383ffff */
.L_x_3485:
[----:B--2---:R2:W3:Y:S02]  /*14720*/  SYNCS.PHASECHK.TRANS64.TRYWAIT P0, [R3+URZ+0x28c60], R2 ;  /* 0x028c6002030075a7 */ /* 0x0044e4000800017f */
[----:B---3--:R-:W-:Y:S05]  /*14730*/  @!P0 NANOSLEEP.SYNCS 0x989680 ;  /* 0x009896800000895d */ /* 0x008fea0003900000 */
[----:B------:R-:W3:Y:S02]  /*14740*/  @!P0 SYNCS.PHASECHK.TRANS64 P0, [R3+URZ+0x28c60], R2 ;  /* 0x028c6002030085a7 */ /* 0x000ee4000800007f */
[----:B---3--:R-:W-:Y:S05]  /*14750*/  @!P0 BRA `(.L_x_3485) ;  /* 0xfffffffc00f08947 */ /* 0x008fea000383ffff */
[----:B------:R-:W-:Y:S05]  /*14760*/  BRA `(.L_x_3584) ;  /* 0xffffffbc00807947 */ /* 0x000fea000383ffff */
.L_x_3500:
[----:B0-----:R0:W1:Y:S02]  /*14770*/  SYNCS.PHASECHK.TRANS64.TRYWAIT P0, [R4+URZ+0x28c40], R2 ;  /* 0x028c4002040075a7 */ /* 0x001064000800017f */
[----:B-1----:R-:W-:Y:S05]  /*14780*/  @!P0 NANOSLEEP.SYNCS 0x989680 ;  /* 0x009896800000895d */ /* 0x002fea0003900000 */
[----:B------:R-:W1:Y:S02]  /*14790*/  @!P0 SYNCS.PHASECHK.TRANS64 P0, [R4+URZ+0x28c40], R2 ;  /* 0x028c4002040085a7 */ /* 0x000e64000800007f */
[----:B-1----:R-:W-:Y:S05]  /*147a0*/  @!P0 BRA `(.L_x_3500) ;  /* 0xfffffffc00f08947 */ /* 0x002fea000383ffff */
[----:B------:R-:W-:Y:S05]  /*147b0*/  BRA `(.L_x_3585) ;  /* 0xffffffc8005c7947 */ /* 0x000fea000383ffff */
.L_x_3505:
[----:B-1----:R1:W2:Y:S02]  /*147c0*/  SYNCS.PHASECHK.TRANS64.TRYWAIT P0, [R4+URZ+0x28c60], R2 ;  /* 0x028c6002040075a7 */ /* 0x0022a4000800017f */
[----:B--2---:R-:W-:Y:S05]  /*147d0*/  @!P0 NANOSLEEP.SYNCS 0x989680 ;  /* 0x009896800000895d */ /* 0x004fea0003900000 */
[----:B------:R-:W2:Y:S02]  /*147e0*/  @!P0 SYNCS.PHASECHK.TRANS64 P0, [R4+URZ+0x28c60], R2 ;  /* 0x028c6002040085a7 */ /* 0x000ea4000800007f */
[----:B--2---:R-:W-:Y:S05]  /*147f0*/  @!P0 BRA `(.L_x_3505) ;  /* 0xfffffffc00f08947 */ /* 0x004fea000383ffff */
[----:B------:R-:W-:Y:S05]  /*14800*/  BRA `(.L_x_3586) ;  /* 0xffffffc800d87947 */ /* 0x000fea000383ffff */
.L_x_3520:
[----:B-1----:R1:W2:Y:S02]  /*14810*/  SYNCS.PHASECHK.TRANS64.TRYWAIT P0, [R4+URZ+0x28c40], R2 ;  /* 0x028c4002040075a7 */ /* 0x0022a4000800017f */
[----:B--2---:R-:W-:Y:S05]  /*14820*/  @!P0 NANOSLEEP.SYNCS 0x989680 ;  /* 0x009896800000895d */ /* 0x004fea0003900000 */
[----:B------:R-:W2:Y:S02]  /*14830*/  @!P0 SYNCS.PHASECHK.TRANS64 P0, [R4+URZ+0x28c40], R2 ;  /* 0x028c4002040085a7 */ /* 0x000ea4000800007f */
[----:B--2---:R-:W-:Y:S05]  /*14840*/  @!P0 BRA `(.L_x_3520) ;  /* 0xfffffffc00f08947 */ /* 0x004fea000383ffff */
[----:B------:R-:W-:Y:S05]  /*14850*/  BRA `(.L_x_3587) ;  /* 0xffffffd400987947 */ /* 0x000fea000383ffff */
.L_x_3525:
[----:B0-----:R0:W2:Y:S02]  /*14860*/  SYNCS.PHASECHK.TRANS64.TRYWAIT P0, [R4+URZ+0x28c60], R2 ;  /* 0x028c6002040075a7 */ /* 0x0010a4000800017f */
[----:B--2---:R-:W-:Y:S05]  /*14870*/  @!P0 NANOSLEEP.SYNCS 0x989680 ;  /* 0x009896800000895d */ /* 0x004fea0003900000 */
[----:B------:R-:W2:Y:S02]  /*14880*/  @!P0 SYNCS.PHASECHK.TRANS64 P0, [R4+URZ+0x28c60], R2 ;  /* 0x028c6002040085a7 */ /* 0x000ea4000800007f */
[----:B--2---:R-:W-:Y:S05]  /*14890*/  @!P0 BRA `(.L_x_3525) ;  /* 0xfffffffc00f08947 */ /* 0x004fea000383ffff */
[----:B------:R-:W-:Y:S05]  /*148a0*/  BRA `(.L_x_3588) ;  /* 0xffffffd800147947 */ /* 0x000fea000383ffff */
.L_x_3541:
[----:B------:R-:W2:Y:S01]  /*148b0*/  LDL R3, [R1] ;  /* 0x0000000001037983 */ /* 0x000ea20000100800 */
[----:B------:R-:W-:Y:S01]  /*148c0*/  BSSY B0, `(.L_x_3589) ;  /* 0x0000008000007945 */ /* 0x000fe20003800000 */
[----:B------:R-:W-:Y:S02]  /*148d0*/  IMAD.MOV.U32 R12, RZ, RZ, RZ ;  /* 0x000000ffff0c7224 */ /* 0x000fe400078e00ff */
[----:B0-----:R-:W-:Y:S02]  /*148e0*/  IMAD.MOV.U32 R11, RZ, RZ, 0x1f ;  /* 0x0000001fff0b7424 */ /* 0x001fe400078e00ff */
[----:B------:R-:W-:Y:S02]  /*148f0*/  IMAD.MOV.U32 R15, RZ, RZ, -0x1 ;  /* 0xffffffffff0f7424 */ /* 0x000fe400078e00ff */
[----:B--2---:R-:W-:-:S07]  /*14900*/  IMAD.MOV.U32 R13, RZ, RZ, R3 ;  /* 0x000000ffff0d7224 */ /* 0x004fce00078e0003 */
[----:B-1----:R-:W-:Y:S05]  /*14910*/  WARPSYNC.COLLECTIVE R15, `(.L_x_3590) ;  /* 0x000000000f087348 */ /* 0x002fea0003c00000 */
[----:B------:R0:W2:Y:S02]  /*14920*/  SHFL.IDX P6, R14, R13, R12, R11 ;  /* 0x0000000c0d0e7389 */ /* 0x0000a400000c000b */
[----:B012---:R-:W-:Y:S01]  /*14930*/  ENDCOLLECTIVE ;  /* 0x000000000000791b */ /* 0x007fe20003800000 */
.L_x_3590:
[----:B------:R-:W-:Y:S05]  /*14940*/  BSYNC B0 ;  /* 0x0000000000007941 */ /* 0x000fea0003800000 */
.L_x_3589:
        /* <DEDUP_REMOVED lines=9> */
.L_x_3591:
        /* <DEDUP_REMOVED lines=9> */
[----:B-1----:R-:W-:-:S05]  /*14a70*/  @!P1 IMAD.WIDE R2, R6, 0x4, R4 ;  /* 0x0000000406029825 */ /* 0x002fca00078e0204 */
[----:B------:R-:W3:Y:S01]  /*14a80*/  @!P1 LDG.E R4, desc[UR40][R2.64] ;  /* 0x0000002802049981 */ /* 0x000ee2000c1e1900 */
[----:B------:R-:W-:Y:S01]  /*14a90*/  IMAD.MOV.U32 R6, RZ, RZ, RZ ;  /* 0x000000ffff067224 */ /* 0x000fe200078e00ff */
[C---:B------:R-:W-:Y:S02]  /*14aa0*/  ISETP.GE.U32.AND P2, PT, R10.reuse, 0x2, PT ;  /* 0x000000020a00780c */ /* 0x040fe40003f46070 */
[C---:B------:R-:W-:Y:S02]  /*14ab0*/  ISETP.GE.U32.AND P3, PT, R10.reuse, 0x4, PT ;  /* 0x000000040a00780c */ /* 0x040fe40003f66070 */
[C---:B------:R-:W-:Y:S02]  /*14ac0*/  ISETP.GE.U32.AND P4, PT, R10.reuse, 0x8, PT ;  /* 0x000000080a00780c */ /* 0x040fe40003f86070 */
[----:B------:R-:W-:Y:S01]  /*14ad0*/  ISETP.GE.U32.AND P5, PT, R10, 0x10, PT ;  /* 0x000000100a00780c */ /* 0x000fe20003fa6070 */
[----:B--2---:R-:W-:Y:S02]  /*14ae0*/  @!P1 IMAD.MOV.U32 R6, RZ, RZ, R8 ;  /* 0x000000ffff069224 */ /* 0x004fe400078e0008 */
[----:B------:R-:W-:-:S02]  /*14af0*/  IMAD.MOV.U32 R8, RZ, RZ, RZ ;  /* 0x000000ffff087224 */ /* 0x000fc400078e00ff */
[----:B---3--:R-:W-:Y:S01]  /*14b00*/  @!P1 IMAD.MOV.U32 R8, RZ, RZ, R4 ;  /* 0x000000ffff089224 */ /* 0x008fe200078e0004 */
[----:B------:R-:W-:Y:S01]  /*14b10*/  ISETP.NE.AND P1, PT, R10, RZ, PT ;  /* 0x000000ff0a00720c */ /* 0x000fe20003f25270 */
[----:B------:R-:W-:Y:S02]  /*14b20*/  IMAD.MOV.U32 R4, RZ, RZ, RZ ;  /* 0x000000ffff047224 */ /* 0x000fe400078e00ff */
[----:B------:R-:W-:-:S04]  /*14b30*/  IMAD R2, R8, R6, RZ ;  /* 0x0000000608027224 */ /* 0x000fc800078e02ff */
[----:B------:R-:W-:-:S07]  /*14b40*/  IMAD.MOV.U32 R13, RZ, RZ, R2 ;  /* 0x000000ffff0d7224 */ /* 0x000fce00078e0002 */
[----:B------:R-:W-:Y:S05]  /*14b50*/  WARPSYNC.COLLECTIVE R15, `(.L_x_3592) ;  /* 0x000000000f087348 */ /* 0x000fea0003c00000 */
[----:B------:R0:W1:Y:S02]  /*14b60*/  SHFL.UP P6, R14, R13, R12, R11 ;  /* 0x0400000c0d0e7389 */ /* 0x00006400000c000b */
[----:B01----:R-:W-:Y:S01]  /*14b70*/  ENDCOLLECTIVE ;  /* 0x000000000000791b */ /* 0x003fe20003800000 */
.L_x_3592:
[----:B------:R-:W-:Y:S01]  /*14b80*/  IMAD.MOV.U32 R12, RZ, RZ, 0x2 ;  /* 0x00000002ff0c7424 */ /* 0x000fe200078e00ff */
[----:B------:R-:W-:-:S05]  /*14b90*/  SEL R3, R14, RZ, P1 ;  /* 0x000000ff0e037207 */ /* 0x000fca0000800000 */
[----:B------:R-:W-:-:S04]  /*14ba0*/  IMAD.IADD R2, R2, 0x1, R3 ;  /* 0x0000000102027824 */ /* 0x000fc800078e0203 */
[----:B------:R-:W-:-:S07]  /*14bb0*/  IMAD.MOV.U32 R13, RZ, RZ, R2 ;  /* 0x000000ffff0d7224 */ /* 0x000fce00078e0002 */
[----:B------:R-:W-:Y:S05]  /*14bc0*/  WARPSYNC.COLLECTIVE R15, `(.L_x_3593) ;  /* 0x000000000f087348 */ /* 0x000fea0003c00000 */
[----:B------:R0:W1:Y:S02]  /*14bd0*/  SHFL.UP P6, R14, R13, R12, R11 ;  /* 0x0400000c0d0e7389 */ /* 0x00006400000c000b */
[----:B01----:R-:W-:Y:S01]  /*14be0*/  ENDCOLLECTIVE ;  /* 0x000000000000791b */ /* 0x003fe20003800000 */
.L_x_3593:
[----:B------:R-:W-:Y:S01]  /*14bf0*/  IMAD.MOV.U32 R12, RZ, RZ, 0x4 ;  /* 0x00000004ff0c7424 */ /* 0x000fe200078e00ff */
[----:B------:R-:W-:-:S05]  /*14c00*/  SEL R3, R14, RZ, P2 ;  /* 0x000000ff0e037207 */ /* 0x000fca0001000000 */
[----:B------:R-:W-:-:S04]  /*14c10*/  IMAD.IADD R2, R2, 0x1, R3 ;  /* 0x0000000102027824 */ /* 0x000fc800078e0203 */
[----:B------:R-:W-:-:S07]  /*14c20*/  IMAD.MOV.U32 R13, RZ, RZ, R2 ;  /* 0x000000ffff0d7224 */ /* 0x000fce00078e0002 */
[----:B------:R-:W-:Y:S05]  /*14c30*/  WARPSYNC.COLLECTIVE R15, `(.L_x_3594) ;  /* 0x000000000f087348 */ /* 0x000fea0003c00000 */
[----:B------:R0:W1:Y:S02]  /*14c40*/  SHFL.UP P6, R14, R13, R12, R11 ;  /* 0x0400000c0d0e7389 */ /* 0x00006400000c000b */
[----:B01----:R-:W-:Y:S01]  /*14c50*/  ENDCOLLECTIVE ;  /* 0x000000000000791b */ /* 0x003fe20003800000 */
.L_x_3594:
[----:B------:R-:W-:Y:S01]  /*14c60*/  IMAD.MOV.U32 R12, RZ, RZ, 0x8 ;  /* 0x00000008ff0c7424 */ /* 0x000fe200078e00ff */
[----:B------:R-:W-:-:S05]  /*14c70*/  SEL R3, R14, RZ, P3 ;  /* 0x000000ff0e037207 */ /* 0x000fca0001800000 */
[----:B------:R-:W-:-:S04]  /*14c80*/  IMAD.IADD R2, R2, 0x1, R3 ;  /* 0x0000000102027824 */ /* 0x000fc800078e0203 */
[----:B------:R-:W-:-:S07]  /*14c90*/  IMAD.MOV.U32 R13, RZ, RZ, R2 ;  /* 0x000000ffff0d7224 */ /* 0x000fce00078e0002 */
[----:B------:R-:W-:Y:S05]  /*14ca0*/  WARPSYNC.COLLECTIVE R15, `(.L_x_3595) ;  /* 0x000000000f087348 */ /* 0x000fea0003c00000 */
[----:B------:R0:W1:Y:S02]  /*14cb0*/  SHFL.UP P6, R14, R13, R12, R11 ;  /* 0x0400000c0d0e7389 */ /* 0x00006400000c000b */
[----:B01----:R-:W-:Y:S01]  /*14cc0*/  ENDCOLLECTIVE ;  /* 0x000000000000791b */ /* 0x003fe20003800000 */
.L_x_3595:
[----:B------:R-:W-:Y:S01]  /*14cd0*/  IMAD.MOV.U32 R12, RZ, RZ, 0x10 ;  /* 0x00000010ff0c7424 */ /* 0x000fe200078e00ff */
[----:B------:R-:W-:-:S05]  /*14ce0*/  SEL R3, R14, RZ, P4 ;  /* 0x000000ff0e037207 */ /* 0x000fca0002000000 */
[----:B------:R-:W-:-:S04]  /*14cf0*/  IMAD.IADD R2, R2, 0x1, R3 ;  /* 0x0000000102027824 */ /* 0x000fc800078e0203 */
[----:B------:R-:W-:-:S07]  /*14d00*/  IMAD.MOV.U32 R13, RZ, RZ, R2 ;  /* 0x000000ffff0d7224 */ /* 0x000fce00078e0002 */
[----:B------:R-:W-:Y:S05]  /*14d10*/  WARPSYNC.COLLECTIVE R15, `(.L_x_3596) ;  /* 0x000000000f087348 */ /* 0x000fea0003c00000 */
[----:B------:R0:W1:Y:S02]  /*14d20*/  SHFL.UP P6, R14, R13, R12, R11 ;  /* 0x0400000c0d0e7389 */ /* 0x00006400000c000b */
[----:B01----:R-:W-:Y:S01]  /*14d30*/  ENDCOLLECTIVE ;  /* 0x000000000000791b */ /* 0x003fe20003800000 */
.L_x_3596:
[----:B------:R-:W-:Y:S02]  /*14d40*/  IMAD.MOV.U32 R12, RZ, RZ, 0x1f ;  /* 0x0000001fff0c7424 */ /* 0x000fe400078e00ff */
[----:B------:R-:W-:Y:S01]  /*14d50*/  IMAD.MOV.U32 R11, RZ, RZ, 0x1f ;  /* 0x0000001fff0b7424 */ /* 0x000fe200078e00ff */
[----:B------:R-:W-:-:S05]  /*14d60*/  SEL R3, R14, RZ, P5 ;  /* 0x000000ff0e037207 */ /* 0x000fca0002800000 */
[----:B------:R-:W-:-:S04]  /*14d70*/  IMAD.IADD R2, R2, 0x1, R3 ;  /* 0x0000000102027824 */ /* 0x000fc800078e0203 */
[----:B------:R-:W-:-:S07]  /*14d80*/  IMAD.MOV.U32 R13, RZ, RZ, R2 ;  /* 0x000000ffff0d7224 */ /* 0x000fce00078e0002 */
[----:B------:R-:W-:Y:S05]  /*14d90*/  WARPSYNC.COLLECTIVE R15, `(.L_x_3597) ;  /* 0x000000000f087348 */ /* 0x000fea0003c00000 */
[----:B------:R0:W1:Y:S02]  /*14da0*/  SHFL.IDX P6, R14, R13, R12, R11 ;  /* 0x0000000c0d0e7389 */ /* 0x00006400000c000b */
[----:B01----:R-:W-:Y:S01]  /*14db0*/  ENDCOLLECTIVE ;  /* 0x000000000000791b */ /* 0x003fe20003800000 */
.L_x_3597:
[----:B------:R-:W-:Y:S05]  /*14dc0*/  BRA `(.L_x_3598) ;  /* 0xffffffe000647947 */ /* 0x000fea000383ffff */
.L_x_3544:
        /* <DEDUP_REMOVED lines=8> */
.L_x_3600:
[----:B------:R-:W-:Y:S05]  /*14e50*/  BSYNC B0 ;  /* 0x0000000000007941 */ /* 0x000fea0003800000 */
.L_x_3599:
[----:B------:R-:W-:Y:S01]  /*14e60*/  SEL R3, R14, RZ, P1 ;  /* 0x000000ff0e037207 */ /* 0x000fe20000800000 */
[----:B------:R-:W-:Y:S02]  /*14e70*/  IMAD.MOV.U32 R12, RZ, RZ, 0x2 ;  /* 0x00000002ff0c7424 */ /* 0x000fe400078e00ff */
[----:B------:R-:W-:Y:S02]  /*14e80*/  IMAD.MOV.U32 R11, RZ, RZ, RZ ;  /* 0x000000ffff0b7224 */ /* 0x000fe400078e00ff */
[----:B------:R-:W-:Y:S02]  /*14e90*/  IMAD.IADD R2, R2, 0x1, R3 ;  /* 0x0000000102027824 */ /* 0x000fe400078e0203 */
[----:B------:R-:W-:Y:S02]  /*14ea0*/  IMAD.MOV.U32 R15, RZ, RZ, -0x1 ;  /* 0xffffffffff0f7424 */ /* 0x000fe400078e00ff */
[----:B------:R-:W-:-:S07]  /*14eb0*/  IMAD.MOV.U32 R13, RZ, RZ, R2 ;  /* 0x000000ffff0d7224 */ /* 0x000fce00078e0002 */
[----:B------:R-:W-:Y:S05]  /*14ec0*/  WARPSYNC.COLLECTIVE R15, `(.L_x_3601) ;  /* 0x000000000f087348 */ /* 0x000fea0003c00000 */
[----:B------:R0:W1:Y:S02]  /*14ed0*/  SHFL.UP P6, R14, R13, R12, R11 ;  /* 0x0400000c0d0e7389 */ /* 0x00006400000c000b */
[----:B01----:R-:W-:Y:S01]  /*14ee0*/  ENDCOLLECTIVE ;  /* 0x000000000000791b */ /* 0x003fe20003800000 */
.L_x_3601:
[----:B------:R-:W-:Y:S01]  /*14ef0*/  IMAD.MOV.U32 R12, RZ, RZ, 0x4 ;  /* 0x00000004ff0c7424 */ /* 0x000fe200078e00ff */
[----:B------:R-:W-:-:S05]  /*14f00*/  SEL R3, R14, RZ, P2 ;  /* 0x000000ff0e037207 */ /* 0x000fca0001000000 */
[----:B------:R-:W-:-:S04]  /*14f10*/  IMAD.IADD R2, R2, 0x1, R3 ;  /* 0x0000000102027824 */ /* 0x000fc800078e0203 */
[----:B------:R-:W-:-:S07]  /*14f20*/  IMAD.MOV.U32 R13, RZ, RZ, R2 ;  /* 0x000000ffff0d7224 */ /* 0x000fce00078e0002 */
[----:B------:R-:W-:Y:S05]  /*14f30*/  WARPSYNC.COLLECTIVE R15, `(.L_x_3602) ;  /* 0x000000000f087348 */ /* 0x000fea0003c00000 */
[----:B------:R0:W1:Y:S02]  /*14f40*/  SHFL.UP P6, R14, R13, R12, R11 ;  /* 0x0400000c0d0e7389 */ /* 0x00006400000c000b */
[----:B01----:R-:W-:Y:S01]  /*14f50*/  ENDCOLLECTIVE ;  /* 0x000000000000791b */ /* 0x003fe20003800000 */
.L_x_3602:
[----:B------:R-:W-:Y:S01]  /*14f60*/  IMAD.MOV.U32 R12, RZ, RZ, 0x8 ;  /* 0x00000008ff0c7424 */ /* 0x000fe200078e00ff */
[----:B------:R-:W-:-:S05]  /*14f70*/  SEL R3, R14, RZ, P3 ;  /* 0x000000ff0e037207 */ /* 0x000fca0001800000 */
[----:B------:R-:W-:-:S04]  /*14f80*/  IMAD.IADD R2, R2, 0x1, R3 ;  /* 0x0000000102027824 */ /* 0x000fc800078e0203 */
[----:B------:R-:W-:-:S07]  /*14f90*/  IMAD.MOV.U32 R13, RZ, RZ, R2 ;  /* 0x000000ffff0d7224 */ /* 0x000fce00078e0002 */
[----:B------:R-:W-:Y:S05]  /*14fa0*/  WARPSYNC.COLLECTIVE R15, `(.L_x_3603) ;  /* 0x000000000f087348 */ /* 0x000fea0003c00000 */
[----:B------:R0:W1:Y:S02]  /*14fb0*/  SHFL.UP P6, R14, R13, R12, R11 ;  /* 0x0400000c0d0e7389 */ /* 0x00006400000c000b */
[----:B01----:R-:W-:Y:S01]  /*14fc0*/  ENDCOLLECTIVE ;  /* 0x000000000000791b */ /* 0x003fe20003800000 */
.L_x_3603:
[----:B------:R-:W-:Y:S01]  /*14fd0*/  IMAD.MOV.U32 R12, RZ, RZ, 0x10 ;  /* 0x00000010ff0c7424 */ /* 0x000fe200078e00ff */
[----:B------:R-:W-:-:S05]  /*14fe0*/  SEL R3, R14, RZ, P4 ;  /* 0x000000ff0e037207 */ /* 0x000fca0002000000 */
[----:B------:R-:W-:-:S04]  /*14ff0*/  IMAD.IADD R2, R2, 0x1, R3 ;  /* 0x0000000102027824 */ /* 0x000fc800078e0203 */
[----:B------:R-:W-:-:S07]  /*15000*/  IMAD.MOV.U32 R13, RZ, RZ, R2 ;  /* 0x000000ffff0d7224 */ /* 0x000fce00078e0002 */
[----:B------:R-:W-:Y:S05]  /*15010*/  WARPSYNC.COLLECTIVE R15, `(.L_x_3604) ;  /* 0x000000000f087348 */ /* 0x000fea0003c00000 */
[----:B------:R0:W1:Y:S02]  /*15020*/  SHFL.UP P6, R14, R13, R12, R11 ;  /* 0x0400000c0d0e7389 */ /* 0x00006400000c000b */
[----:B01----:R-:W-:Y:S01]  /*15030*/  ENDCOLLECTIVE ;  /* 0x000000000000791b */ /* 0x003fe20003800000 */
.L_x_3604:
        /* <DEDUP_REMOVED lines=8> */
.L_x_3605:
[----:B------:R-:W-:Y:S05]  /*150c0*/  BRA `(.L_x_3606) ;  /* 0xffffffe000507947 */ /* 0x000fea000383ffff */
.L_x_3546:
[----:B------:R-:W-:Y:S01]  /*150d0*/  BSSY B0, `(.L_x_3607) ;  /* 0x0000006000007945 */ /* 0x000fe20003800000 */
[----:B------:R-:W-:Y:S01]  /*150e0*/  PLOP3.LUT P6, PT, P6, PT, PT, 0x8, 0x0 ;  /* 0x000000000000781c */ /* 0x000fe200037ce170 */
[----:B------:R-:W-:-:S12]  /*150f0*/  IMAD.MOV.U32 R15, RZ, RZ, -0x1 ;  /* 0xffffffffff0f7424 */ /* 0x000fd800078e00ff */
[----:B0-----:R-:W-:Y:S05]  /*15100*/  WARPSYNC.COLLECTIVE R15, `(.L_x_3608) ;  /* 0x000000000f087348 */ /* 0x001fea0003c00000 */
[----:B------:R-:W-:Y:S01]  /*15110*/  VOTE.ANY R14, PT, P6 ;  /* 0x00000000000e7806 */ /* 0x000fe200030e0100 */
[----:B0-----:R-:W-:Y:S06]  /*15120*/  ENDCOLLECTIVE ;  /* 0x000000000000791b */ /* 0x001fec0003800000 */
.L_x_3608:
[----:B------:R-:W-:Y:S05]  /*15130*/  BSYNC B0 ;  /* 0x0000000000007941 */ /* 0x000fea0003800000 */
.L_x_3607:
[----:B------:R-:W-:Y:S02]  /*15140*/  IMAD.MOV.U32 R7, RZ, RZ, R14 ;  /* 0x000000ffff077224 */ /* 0x000fe400078e000e */
[----:B------:R-:W-:Y:S02]  /*15150*/  IMAD.MOV.U32 R13, RZ, RZ, R6 ;  /* 0x000000ffff0d7224 */ /* 0x000fe400078e0006 */
[----:B------:R-:W0:Y:S01]  /*15160*/  POPC R5, R7 ;  /* 0x0000000700057309 */ /* 0x000e220000000000 */
[----:B------:R-:W-:Y:S02]  /*15170*/  IMAD.MOV.U32 R11, RZ, RZ, 0x1f ;  /* 0x0000001fff0b7424 */ /* 0x000fe400078e00ff */
[----:B------:R-:W-:Y:S02]  /*15180*/  IMAD.MOV.U32 R15, RZ, RZ, -0x1 ;  /* 0xffffffffff0f7424 */ /* 0x000fe400078e00ff */
[----:B0-----:R-:W-:-:S07]  /*15190*/  IMAD.MOV.U32 R12, RZ, RZ, R5 ;  /* 0x000000ffff0c7224 */ /* 0x001fce00078e0005 */
[----:B------:R-:W-:Y:S05]  /*151a0*/  WARPSYNC.COLLECTIVE R15, `(.L_x_3609) ;  /* 0x000000000f087348 */ /* 0x000fea0003c00000 */
[----:B------:R0:W1:Y:S02]  /*151b0*/  SHFL.IDX P6, R14, R13, R12, R11 ;  /* 0x0000000c0d0e7389 */ /* 0x00006400000c000b */
[----:B01----:R-:W-:Y:S01]  /*151c0*/  ENDCOLLECTIVE ;  /* 0x000000000000791b */ /* 0x003fe20003800000 */
.L_x_3609:
[----:B------:R-:W-:Y:S02]  /*151d0*/  IMAD.MOV.U32 R13, RZ, RZ, R8 ;  /* 0x000000ffff0d7224 */ /* 0x000fe400078e0008 */
[----:B------:R-:W-:-:S07]  /*151e0*/  IMAD.MOV.U32 R6, RZ, RZ, R14 ;  /* 0x000000ffff067224 */ /* 0x000fce00078e000e */
[----:B------:R-:W-:Y:S05]  /*151f0*/  WARPSYNC.COLLECTIVE R15, `(.L_x_3610) ;  /* 0x000000000f087348 */ /* 0x000fea0003c00000 */
[----:B------:R0:W1:Y:S02]  /*15200*/  SHFL.IDX P6, R14, R13, R12, R11 ;  /* 0x0000000c0d0e7389 */ /* 0x00006400000c000b */
[----:B01----:R-:W-:Y:S01]  /*15210*/  ENDCOLLECTIVE ;  /* 0x000000000000791b */ /* 0x003fe20003800000 */
.L_x_3610:
[----:B------:R-:W-:Y:S01]  /*15220*/  IMAD.MOV.U32 R8, RZ, RZ, R14 ;  /* 0x000000ffff087224 */ /* 0x000fe200078e000e */
[----:B------:R-:W-:Y:S06]  /*15230*/  BRA `(.L_x_3611) ;  /* 0xffffffe000307947 */ /* 0x000fec000383ffff */
.L_x_3548:
[----:B------:R-:W-:Y:S01]  /*15240*/  BSSY B0, `(.L_x_3612) ;  /* 0x0000007000007945 */ /* 0x000fe20003800000 */
[----:B------:R-:W-:Y:S02]  /*15250*/  IMAD.MOV.U32 R13, RZ, RZ, R2 ;  /* 0x000000ffff0d7224 */ /* 0x000fe400078e0002 */
[----:B------:R-:W-:Y:S02]  /*15260*/  IMAD.MOV.U32 R11, RZ, RZ, 0x1f ;  /* 0x0000001fff0b7424 */ /* 0x000fe400078e00ff */
[----:B------:R-:W-:-:S07]  /*15270*/  IMAD.MOV.U32 R15, RZ, RZ, -0x1 ;  /* 0xffffffffff0f7424 */ /* 0x000fce00078e00ff */
[----:B0123--:R-:W-:Y:S05]  /*15280*/  WARPSYNC.COLLECTIVE R15, `(.L_x_3613) ;  /* 0x000000000f087348 */ /* 0x00ffea0003c00000 */
[----:B------:R4:W0:Y:S02]  /*15290*/  SHFL.IDX P6, R14, R13, R12, R11 ;  /* 0x0000000c0d0e7389 */ /* 0x00082400000c000b */
[----:B01234-:R-:W-:Y:S01]  /*152a0*/  ENDCOLLECTIVE ;  /* 0x000000000000791b */ /* 0x01ffe20003800000 */
.L_x_3613:
[----:B------:R-:W-:Y:S05]  /*152b0*/  BSYNC B0 ;  /* 0x0000000000007941 */ /* 0x000fea0003800000 */
.L_x_3612:
[----:B------:R-:W-:Y:S01]  /*152c0*/  IMAD.MOV.U32 R4, RZ, RZ, R14 ;  /* 0x000000ffff047224 */ /* 0x000fe200078e000e */
[----:B------:R-:W-:Y:S06]  /*152d0*/  BRA `(.L_x_3547) ;  /* 0xffffffe000207947 */ /* 0x000fec000383ffff */
.L_x_3552:
[----:B0-----:R0:W1:Y:S02]  /*152e0*/  SYNCS.PHASECHK.TRANS64.TRYWAIT P0, [R0+URZ+0x28c20], R3 ;  /* 0x028c2003000075a7 */ /* 0x001064000800017f */
[----:B-1----:R-:W-:Y:S05]  /*152f0*/  @!P0 NANOSLEEP.SYNCS 0x989680 ;  /* 0x009896800000895d */ /* 0x002fea0003900000 */
[----:B------:R-:W1:Y:S02]  /*15300*/  @!P0 SYNCS.PHASECHK.TRANS64 P0, [R0+URZ+0x28c20], R3 ;  /* 0x028c2003000085a7 */ /* 0x000e64000800007f */
[----:B-1----:R-:W-:Y:S05]  /*15310*/  @!P0 BRA `(.L_x_3552) ;  /* 0xfffffffc00f08947 */ /* 0x002fea000383ffff */
[----:B------:R-:W-:Y:S05]  /*15320*/  BRA `(.L_x_3614) ;  /* 0xffffffe400b47947 */ /* 0x000fea000383ffff */
.L_x_3553:
[----:B------:R-:W1:Y:S01]  /*15330*/  S2R R2, SR_TID.X ;  /* 0x0000000000027919 */ /* 0x000e620000002100 */
[----:B------:R-:W-:Y:S01]  /*15340*/  BSSY B0, `(.L_x_3615) ;  /* 0x000000a000007945 */ /* 0x000fe20003800000 */
[----:B------:R-:W-:Y:S02]  /*15350*/  IMAD.MOV.U32 R12, RZ, RZ, RZ ;  /* 0x000000ffff0c7224 */ /* 0x000fe400078e00ff */
[----:B--2---:R-:W-:Y:S02]  /*15360*/  IMAD.MOV.U32 R11, RZ, RZ, 0x1f ;  /* 0x0000001fff0b7424 */ /* 0x004fe400078e00ff */
[----:B------:R-:W-:Y:S01]  /*15370*/  IMAD.MOV.U32 R15, RZ, RZ, -0x1 ;  /* 0xffffffffff0f7424 */ /* 0x000fe200078e00ff */
[----:B-1----:R-:W-:-:S04]  /*15380*/  SHF.R.U32.HI R2, RZ, 0x5, R2 ;  /* 0x00000005ff027819 */ /* 0x002fc80000011602 */
[----:B------:R-:W-:-:S05]  /*15390*/  LOP3.LUT R2, R2, 0x3, RZ, 0xc0, !PT ;  /* 0x0000000302027812 */ /* 0x000fca00078ec0ff */
[----:B------:R-:W-:-:S07]  /*153a0*/  IMAD.MOV.U32 R13, RZ, RZ, R2 ;  /* 0x000000ffff0d7224 */ /* 0x000fce00078e0002 */
[----:B0--3--:R-:W-:Y:S05]  /*153b0*/  WARPSYNC.COLLECTIVE R15, `(.L_x_3616) ;  /* 0x000000000f087348 */ /* 0x009fea0003c00000 */
[----:B------:R1:W2:Y:S02]  /*153c0*/  SHFL.IDX P6, R14, R13, R12, R11 ;  /* 0x0000000c0d0e7389 */ /* 0x0002a400000c000b */
[----:B0123--:R-:W-:Y:S01]  /*153d0*/  ENDCOLLECTIVE ;  /* 0x000000000000791b */ /* 0x00ffe20003800000 */
.L_x_3616:
[----:B------:R-:W-:Y:S05]  /*153e0*/  BSYNC B0 ;  /* 0x0000000000007941 */ /* 0x000fea0003800000 */
.L_x_3615:
[----:B------:R-:W-:Y:S05]  /*153f0*/  BRA `(.L_x_3617) ;  /* 0xffffffe4009c7947 */ /* 0x000fea000383ffff */
.L_x_3556:
[----:B------:R-:W-:Y:S01]  /*15400*/  BSSY B1, `(.L_x_3618) ;  /* 0x0000006000017945 */ /* 0x000fe20003800000 */
[----:B------:R-:W-:-:S07]  /*15410*/  IMAD.MOV.U32 R15, RZ, RZ, -0x1 ;  /* 0xffffffffff0f7424 */ /* 0x000fce00078e00ff */
[----:B0123--:R-:W-:Y:S05]  /*15420*/  WARPSYNC.COLLECTIVE R15, `(.L_x_3619) ;  /* 0x000000000f0c7348 */ /* 0x00ffea0003c00000 */
[----:B------:R-:W-:Y:S02]  /*15430*/  ELECT P6, UR62, PT ;  /* 0x00000000003e782f */ /* 0x000fe400038c0000 */
[----:B------:R-:W-:Y:S01]  /*15440*/  MOV R14, UR62 ;  /* 0x0000003e000e7c02 */ /* 0x000fe20008000f00 */
[----:B0123--:R-:W-:Y:S10]  /*15450*/  ENDCOLLECTIVE ;  /* 0x000000000000791b */ /* 0x00fff40003800000 */
.L_x_3619:
[----:B------:R-:W-:Y:S05]  /*15460*/  BSYNC B1 ;  /* 0x0000000000017941 */ /* 0x000fea0003800000 */
.L_x_3618:
[----:B------:R-:W-:Y:S05]  /*15470*/  BRA `(.L_x_3620) ;  /* 0xffffffe400947947 */ /* 0x000fea000383ffff */
.L_x_3558:
[----:B0-----:R0:W1:Y:S02]  /*15480*/  SYNCS.PHASECHK.TRANS64.TRYWAIT P0, [R6+URZ], R5 ;  /* 0x00000005060075a7 */ /* 0x001064000800017f */
[----:B-1----:R-:W-:Y:S05]  /*15490*/  @!P0 NANOSLEEP.SYNCS 0x989680 ;  /* 0x009896800000895d */ /* 0x002fea0003900000 */
[----:B------:R-:W1:Y:S02]  /*154a0*/  @!P0 SYNCS.PHASECHK.TRANS64 P0, [R6+URZ], R5 ;  /* 0x00000005060085a7 */ /* 0x000e64000800007f */
[----:B-1----:R-:W-:Y:S05]  /*154b0*/  @!P0 BRA `(.L_x_3558) ;  /* 0xfffffffc00f08947 */ /* 0x002fea000383ffff */
[----:B------:R-:W-:Y:S05]  /*154c0*/  BRA `(.L_x_3621) ;  /* 0xffffffe400cc7947 */ /* 0x000fea000383ffff */
.L_x_3559:
[----:B-1----:R1:W4:Y:S02]  /*154d0*/  SYNCS.PHASECHK.TRANS64.TRYWAIT P0, [R7+URZ], R2 ;  /* 0x00000002070075a7 */ /* 0x002324000800017f */
[----:B----4-:R-:W-:Y:S05]  /*154e0*/  @!P0 NANOSLEEP.SYNCS 0x989680 ;  /* 0x009896800000895d */ /* 0x010fea0003900000 */
[----:B------:R-:W4:Y:S02]  /*154f0*/  @!P0 SYNCS.PHASECHK.TRANS64 P0, [R7+URZ], R2 ;  /* 0x00000002070085a7 */ /* 0x000f24000800007f */
[----:B----4-:R-:W-:Y:S05]  /*15500*/  @!P0 BRA `(.L_x_3559) ;  /* 0xfffffffc00f08947 */ /* 0x010fea000383ffff */
[----:B------:R-:W-:Y:S05]  /*15510*/  BRA `(.L_x_3622) ;  /* 0xffffffe400c07947 */ /* 0x000fea000383ffff */
.L_x_3561:
[----:B----4-:R4:W0:Y:S02]  /*15520*/  SYNCS.PHASECHK.TRANS64.TRYWAIT P0, [R4+URZ], R5 ;  /* 0x00000005040075a7 */ /* 0x010824000800017f */
[----:B0-----:R-:W-:Y:S05]  /*15530*/  @!P0 NANOSLEEP.SYNCS 0x989680 ;  /* 0x009896800000895d */ /* 0x001fea0003900000 */
[----:B------:R-:W0:Y:S02]  /*15540*/  @!P0 SYNCS.PHASECHK.TRANS64 P0, [R4+URZ], R5 ;  /* 0x00000005040085a7 */ /* 0x000e24000800007f */
[----:B0-----:R-:W-:Y:S05]  /*15550*/  @!P0 BRA `(.L_x_3561) ;  /* 0xfffffffc00f08947 */ /* 0x001fea000383ffff */
[----:B------:R-:W-:Y:S05]  /*15560*/  BRA `(.L_x_3623) ;  /* 0xffffffe400c47947 */ /* 0x000fea000383ffff */
.L_x_3624:
        /* <DEDUP_REMOVED lines=9> */
.L_x_15169:


//--------------------- .text._ZN7cutlass13device_kernelIN5flash11enable_sm90INS1_16FlashAttnFwdSm90INS1_25CollectiveMainloopFwdSm90ILi2EN4cute5tupleIJNS5_1CILi1EEES8_S8_EEENS6_IJNS7_ILi64EEESA_SA_EEELi512ENS_6half_tEfNS_4arch4Sm90ELb0ELb0ELb1ELb1ELb0ELb1ELb0ELb0ELb0ELb1ELb1ELb0EEENS1_21CollectiveEpilogueFwdINS6_IJSA_NS7_ILi512EEESA_EEES9_SC_SE_Li256ELb1ELb1ELb1ELb0EEENS1_36VarlenDynamicPersistentTileSchedulerILi64ELi64ELi256ELi128ELb1ELb1ELb1ELb0ELb1ELb1EEEEEEEEEvNT_6ParamsE --------------------------
	.section	.text._ZN7cutlass13device_kernelIN5flash11enable_sm90INS1_16FlashAttnFwdSm90INS1_25CollectiveMainloopFwdSm90ILi2EN4cute5tupleIJNS5_1CILi1EEES8_S8_EEENS6_IJNS7_ILi64EEESA_SA_EEELi512ENS_6half_tEfNS_4arch4Sm90ELb0ELb0ELb1ELb1ELb0ELb1ELb0ELb0ELb0ELb1ELb1ELb0EEENS1_21CollectiveEpilogueFwdINS6_IJSA_NS7_ILi512EEESA_EEES9_SC_SE_Li256ELb1ELb1ELb1ELb0EEENS1_36VarlenDynamicPersistentTileSchedulerILi64ELi64ELi256ELi128ELb1ELb1ELb1ELb0ELb1ELb1EEEEEEEEEvNT_6ParamsE,"ax",@progbits
	.align	128
.text._ZN7cutlass13device_kernelIN5flash11enable_sm90INS1_16FlashAttnFwdSm90INS1_25CollectiveMainloopFwdSm90ILi2EN4cute5tupleIJNS5_1CILi1EEES8_S8_EEENS6_IJNS7_ILi64EEESA_SA_EEELi512ENS_6half_tEfNS_4arch4Sm90ELb0ELb0ELb1ELb1ELb0ELb1ELb0ELb0ELb0ELb1ELb1ELb0EEENS1_21CollectiveEpilogueFwdINS6_IJSA_NS7_ILi512EEESA_EEES9_SC_SE_Li256ELb1ELb1ELb1ELb0EEENS1_36VarlenDynamicPersistentTileSchedulerILi64ELi64ELi256ELi128ELb1ELb1ELb1ELb0ELb1ELb1EEEEEEEEEvNT_6ParamsE:
        .type           _ZN7cutlass13device_kernelIN5flash11enable_sm90INS1_16FlashAttnFwdSm90INS1_25CollectiveMainloopFwdSm90ILi2EN4cute5tupleIJNS5_1CILi1EEES8_S8_EEENS6_IJNS7_ILi64EEESA_SA_EEELi512ENS_6half_tEfNS_4arch4Sm90ELb0ELb0ELb1ELb1ELb0ELb1ELb0ELb0ELb0ELb1ELb1ELb0EEENS1_21CollectiveEpilogueFwdINS6_IJSA_NS7_ILi512EEESA_EEES9_SC_SE_Li256ELb1ELb1ELb1ELb0EEENS1_36VarlenDynamicPersistentTileSchedulerILi64ELi64ELi256ELi128ELb1ELb1ELb1ELb0ELb1ELb1EEEEEEEEEvNT_6ParamsE,@function
        .size           _ZN7cutlass13device_kernelIN5flash11enable_sm90INS1_16FlashAttnFwdSm90INS1_25CollectiveMainloopFwdSm90ILi2EN4cute5tupleIJNS5_1CILi1EEES8_S8_EEENS6_IJNS7_ILi64EEESA_SA_EEELi512ENS_6half_tEfNS_4arch4Sm90ELb0ELb0ELb1ELb1ELb0ELb1ELb0ELb0ELb0ELb1ELb1ELb0EEENS1_21CollectiveEpilogueFwdINS6_IJSA_NS7_ILi512EEESA_EEES9_SC_SE_Li256ELb1ELb1ELb1ELb0EEENS1_36VarlenDynamicPersistentTileSchedulerILi64ELi64ELi256ELi128ELb1ELb1ELb1ELb0ELb1ELb1EEEEEEEEEvNT_6ParamsE,(.L_x_15170 - _ZN7cutlass13device_kernelIN5flash11enable_sm90INS1_16FlashAttnFwdSm90INS1_25CollectiveMainloopFwdSm90ILi2EN4cute5tupleIJNS5_1CILi1EEES8_S8_EEENS6_IJNS7_ILi64EEESA_SA_EEELi512ENS_6half_tEfNS_4arch4Sm90ELb0ELb0ELb1ELb1ELb0ELb1ELb0ELb0ELb0ELb1ELb1ELb0EEENS1_21CollectiveEpilogueFwdINS6_IJSA_NS7_ILi512EEESA_EEES9_SC_SE_Li256ELb1ELb1ELb1ELb0EEENS1_36VarlenDynamicPersistentTileSchedulerILi64ELi64ELi256ELi128ELb1ELb1ELb1ELb0ELb1ELb1EEEEEEEEEvNT_6ParamsE)
        .other          _ZN7cutlass13device_kernelIN5flash11enable_sm90INS1_16FlashAttnFwdSm90INS1_25CollectiveMainloopFwdSm90ILi2EN4cute5tupleIJNS5_1CILi1EEES8_S8_EEENS6_IJNS7_ILi64EEESA_SA_EEELi512ENS_6half_tEfNS_4arch4Sm90ELb0ELb0ELb1ELb1ELb0ELb1ELb0ELb0ELb0ELb1ELb1ELb0EEENS1_21CollectiveEpilogueFwdINS6_IJSA_NS7_ILi512EEESA_EEES9_SC_SE_Li256ELb1ELb1ELb1ELb0EEENS1_36VarlenDynamicPersistentTileSchedulerILi64ELi64ELi256ELi128ELb1ELb1ELb1ELb0ELb1ELb1EEEEEEEEEvNT_6ParamsE,@"STO_CUDA_ENTRY STV_DEFAULT"
_ZN7cutlass13device_kernelIN5flash11enable_sm90INS1_16FlashAttnFwdSm90INS1_25CollectiveMainloopFwdSm90ILi2EN4cute5tupleIJNS5_1CILi1EEES8_S8_EEENS6_IJNS7_ILi64EEESA_SA_EEELi512ENS_6half_tEfNS_4arch4Sm90ELb0ELb0ELb1ELb1ELb0ELb1ELb0ELb0ELb0ELb1ELb1ELb0EEENS1_21CollectiveEpilogueFwdINS6_IJSA_NS7_ILi512EEESA_EEES9_SC_SE_Li256ELb1ELb1ELb1ELb0EEENS1_36VarlenDynamicPersistentTileSchedulerILi64ELi64ELi256ELi128ELb1ELb1ELb1ELb0ELb1ELb1EEEEEEEEEvNT_6ParamsE:
        /* <DEDUP_REMOVED lines=24> */
.L_x_3626:
[----:B------:R-:W-:Y:S05]  /*0180*/  BSYNC B0 ;  /* 0x0000000000007941 */ /* 0x000fea0003800000 */
.L_x_3625:
        /* <DEDUP_REMOVED lines=37> */
.L_x_3627:
        /* <DEDUP_REMOVED lines=22> */
.L_x_3628:
        /* <DEDUP_REMOVED lines=18> */
.L_x_3629:
        /* <DEDUP_REMOVED lines=22> */
.L_x_3630:
        /* <DEDUP_REMOVED lines=22> */
.L_x_3631:
[----:B------:R-:W-:Y:S01]  /*0920*/  PLOP3.LUT P0, PT, PT, PT, UP0, 0x80, 0x0 ;  /* 0x000000000000781c */ /* 0x000fe20003f0f008 */
[----:B------:R-:W-:Y:S01]  /*0930*/  UMOV UR36, 0x1 ;  /* 0x0000000100247882 */ /* 0x000fe20000000000 */
[----:B------:R-:W-:Y:S01]  /*0940*/  NOP ;  /* 0x0000000000007918 */ /* 0x000fe20000000000 */
[----:B------:R-:W-:Y:S01]  /*0950*/  USEL UR36, UR36, 0x2, !UP0 ;  /* 0x0000000224247887 */ /* 0x000fe2000c000000 */
[----:B------:R-:W-:Y:S01]  /*0960*/  BSSY B9, `(.L_x_3632) ;  /* 0x0001a91000097945 */ /* 0x000fe20003800000 */
[----:B------:R-:W-:Y:S01]  /*0970*/  ULDC.64 UR42, c[0x0][0x208] ;  /* 0x00008200002a7ab9 */ /* 0x000fe20000000a00 */
[----:B012-4-:R-:W-:Y:S07]  /*0980*/  BAR.SYNC.DEFER_BLOCKING 0x0 ;  /* 0x0000000000007b1d */ /* 0x017fee0000010000 */
[----:B------:R-:W-:Y:S05]  /*0990*/  @!P0 BRA `(.L_x_3633) ;  /* 0x0000011800188947 */ /* 0x000fea0003800000 */
.L_x_3634:
[----:B------:R-:W-:-:S08]  /*09a0*/  NOP ;  /* 0x0000000000007918 */ /* 0x000fd00000000000 */
[----:B------:R-:W0:Y:S02]  /*09b0*/  USETMAXREG.TRY_ALLOC.CTAPOOL UP0, 0xf0 ;  /* 0x000000f0000079c8 */ /* 0x000e240008000600 */
[----:B0-----:R-:W-:-:S13]  /*09c0*/  PLOP3.LUT P0, PT, PT, PT, UP0, 0x80, 0x0 ;  /* 0x000000000000781c */ /* 0x001fda0003f0f008 */
[----:B------:R-:W-:Y:S05]  /*09d0*/  @!P0 BRA `(.L_x_3634) ;  /* 0xfffffffc00f08947 */ /* 0x000fea000383ffff */
[----:B------:R-:W-:Y:S01]  /*09e0*/  ISETP.NE.AND P0, PT, R2, 0x1, PT ;  /* 0x000000010200780c */ /* 0x000fe20003f05270 */
[----:B------:R-:W0:Y:S01]  /*09f0*/  S2UR UR5, SR_CgaCtaId ;  /* 0x00000000000579c3 */ /* 0x000e220000008800 */
[----:B------:R-:W-:-:S11]  /*0a00*/  UMOV UR4, 0x400 ;  /* 0x0000040000047882 */ /* 0x000fd60000000000 */
[----:B------:R-:W-:Y:S06]  /*0a10*/  @!P0 BAR.ARV 0x8, 0x100 ;  /* 0x0204000000008b1d */ /* 0x000fec0000002000 */
[----:B------:R-:W-:Y:S01]  /*0a20*/  ISETP.GE.U32.AND P0, PT, R6, 0x100, PT ;  /* 0x000001000600780c */ /* 0x000fe20003f06070 */
[----:B0-----:R-:W-:-:S06]  /*0a30*/  ULEA UR4, UR5, UR4, 0x18 ;  /* 0x0000000405047291 */ /* 0x001fcc000f8ec03f */
[----:B------:R-:W-:-:S06]  /*0a40*/  IMAD.U32 R2, RZ, RZ, UR4 ;  /* 0x00000004ff027e24 */ /* 0x000fcc000f8e00ff */
[----:B------:R-:W-:Y:S06]  /*0a50*/  @P0 BAR.ARV 0xf, 0x100 ;  /* 0x03c4000000000b1d */ /* 0x000fec0000002000 */
[----:B------:R-:W-:Y:S02]  /*0a60*/  ULDC UR4, c[0x0][0xc3c] ;  /* 0x00030f0000047ab9 */ /* 0x000fe40000000800 */
[----:B------:R-:W-:Y:S06]  /*0a70*/  BAR.SYNC.DEFER_BLOCKING 0x5, 0x180 ;  /* 0x0146000000007b1d */ /* 0x000fec0000010000 */
[----:B------:R-:W0:Y:S02]  /*0a80*/  LDS.128 R152, [R2+0x28cd0] ;  /* 0x028cd00002987984 */ /* 0x000e240000000c00 */
[----:B------:R-:W-:Y:S06]  /*0a90*/  BAR.ARV 0x4, 0x180 ;  /* 0x0106000000007b1d */ /* 0x000fec0000002000 */
[----:B0-----:R-:W-:-:S13]  /*0aa0*/  ISETP.GE.AND P0, PT, R155, UR4, PT ;  /* 0x000000049b007c0c */ /* 0x001fda000bf06270 */
[----:B------:R-:W-:Y:S05]  /*0ab0*/  @P0 BRA `(.L_x_3635) ;  /* 0x000001a400ec0947 */ /* 0x000fea0003800000 */
[----:B------:R-:W-:Y:S01]  /*0ac0*/  VIADD R6, R6, 0xffffff80 ;  /* 0xffffff8006067836 */ /* 0x000fe20000000000 */
[----:B------:R-:W-:Y:S01]  /*0ad0*/  CS2R R18, SRZ ;  /* 0x0000000000127805 */ /* 0x000fe2000001ff00 */
[----:B------:R-:W-:Y:S01]  /*0ae0*/  IMAD.MOV.U32 R196, RZ, RZ, 0x20 ;  /* 0x00000020ffc47424 */ /* 0x000fe200078e00ff */
[----:B------:R-:W-:Y:S01]  /*0af0*/  ULOP3.LUT UR37, UR36, 0x1, URZ, 0xfc, !UPT ;  /* 0x0000000124257892 */ /* 0x000fe2000f8efc3f */
[----:B------:R-:W-:Y:S01]  /*0b00*/  IMAD.MOV.U32 R209, RZ, RZ, RZ ;  /* 0x000000ffffd17224 */ /* 0x000fe200078e00ff */
[----:B------:R-:W-:Y:S01]  /*0b10*/  SHF.R.S32.HI R3, RZ, 0x1f, R6 ;  /* 0x0000001fff037819 */ /* 0x000fe20000011406 */
[----:B------:R-:W-:Y:S02]  /*0b20*/  IMAD.MOV.U32 R186, RZ, RZ, RZ ;  /* 0x000000ffffba7224 */ /* 0x000fe400078e00ff */
[----:B------:R-:W-:Y:S01]  /*0b30*/  IMAD.MOV.U32 R22, RZ, RZ, RZ ;  /* 0x000000ffff167224 */ /* 0x000fe200078e00ff */
[CC--:B------:R-:W-:Y:S02]  /*0b40*/  LEA.HI R4, R3.reuse, R6.reuse, RZ, 0x4 ;  /* 0x0000000603047211 */ /* 0x0c0fe400078f20ff */
[----:B------:R-:W-:-:S02]  /*0b50*/  LEA.HI R5, R3, R6, RZ, 0x5 ;  /* 0x0000000603057211 */ /* 0x000fc400078f28ff */
[CC--:B------:R-:W-:Y:S02]  /*0b60*/  LEA.HI R0, R3.reuse, R6.reuse, RZ, 0x7 ;  /* 0x0000000603007211 */ /* 0x0c0fe400078f38ff */
[CC--:B------:R-:W-:Y:S02]  /*0b70*/  LEA.HI R13, R3.reuse, R6.reuse, RZ, 0x2 ;  /* 0x00000006030d7211 */ /* 0x0c0fe400078f10ff */
[----:B------:R-:W-:Y:S02]  /*0b80*/  LEA.HI R3, R3, R6, RZ, 0x3 ;  /* 0x0000000603037211 */ /* 0x000fe400078f18ff */
[----:B------:R-:W-:Y:S02]  /*0b90*/  SHF.R.S32.HI R7, RZ, 0x4, R4 ;  /* 0x00000004ff077819 */ /* 0x000fe40000011404 */
[--C-:B------:R-:W-:Y:S02]  /*0ba0*/  SHF.R.S32.HI R193, RZ, 0x5, R5.reuse ;  /* 0x00000005ffc17819 */ /* 0x100fe40000011405 */
[----:B------:R-:W-:-:S02]  /*0bb0*/  SHF.R.S32.HI R12, RZ, 0x1f, R5 ;  /* 0x0000001fff0c7819 */ /* 0x000fc40000011405 */
[C---:B------:R-:W-:Y:S02]  /*0bc0*/  LOP3.LUT R5, R4.reuse, 0xfffffff0, RZ, 0xc0, !PT ;  /* 0xfffffff004057812 */ /* 0x040fe400078ec0ff */
[----:B------:R-:W-:Y:S02]  /*0bd0*/  LOP3.LUT R11, R3, 0xfffffff8, RZ, 0xc0, !PT ;  /* 0xfffffff8030b7812 */ /* 0x000fe400078ec0ff */
[----:B------:R-:W-:Y:S01]  /*0be0*/  LEA.HI R4, R4, R7, RZ, 0x1 ;  /* 0x0000000704047211 */ /* 0x000fe200078f08ff */
[----:B------:R-:W-:Y:S01]  /*0bf0*/  IMAD.IADD R8, R6, 0x1, -R5 ;  /* 0x0000000106087824 */ /* 0x000fe200078e0a05 */
[----:B------:R-:W-:Y:S01]  /*0c00*/  LOP3.LUT R3, R0, 0xffffff80, RZ, 0xc0, !PT ;  /* 0xffffff8000037812 */ /* 0x000fe200078ec0ff */
[----:B------:R-:W-:Y:S01]  /*0c10*/  IMAD.IADD R187, R6, 0x1, -R11 ;  /* 0x0000000106bb7824 */ /* 0x000fe200078e0a0b */
[----:B------:R-:W-:Y:S02]  /*0c20*/  LOP3.LUT R4, R4, 0x1ffffffe, RZ, 0xc0, !PT ;  /* 0x1ffffffe04047812 */ /* 0x000fe400078ec0ff */
[----:B------:R-:W-:Y:S01]  /*0c30*/  LEA.HI R12, R12, R193, RZ, 0x2 ;  /* 0x000000c10c0c7211 */ /* 0x000fe200078f10ff */
[C---:B------:R-:W-:Y:S01]  /*0c40*/  IMAD.IADD R3, R6.reuse, 0x1, -R3 ;  /* 0x0000000106037824 */ /* 0x040fe200078e0a03 */
[----:B------:R-:W-:Y:S01]  /*0c50*/  LOP3.LUT R9, R13, 0xfffffffc, RZ, 0xc0, !PT ;  /* 0xfffffffc0d097812 */ /* 0x000fe200078ec0ff */
[----:B------:R-:W-:Y:S01]  /*0c60*/  IMAD.IADD R10, R7, 0x1, -R4 ;  /* 0x00000001070a7824 */ /* 0x000fe200078e0a04 */
[----:B------:R-:W-:Y:S01]  /*0c70*/  SHF.R.S32.HI R20, RZ, 0x7, R0 ;  /* 0x00000007ff147819 */ /* 0x000fe20000011400 */
[----:B------:R-:W-:Y:S01]  /*0c80*/  IMAD.SHL.U32 R187, R187, 0x8, RZ ;  /* 0x00000008bbbb7824 */ /* 0x000fe200078e00ff */
[--C-:B------:R-:W-:Y:S01]  /*0c90*/  SHF.R.S32.HI R5, RZ, 0x1f, R8.reuse ;  /* 0x0000001fff057819 */ /* 0x100fe20000011408 */
[----:B------:R-:W-:Y:S01]  /*0ca0*/  IMAD.IADD R184, R6, 0x1, -R9 ;  /* 0x0000000106b87824 */ /* 0x000fe200078e0a09 */
[----:B------:R-:W-:Y:S01]  /*0cb0*/  LOP3.LUT R12, R12, 0x3ffffc, RZ, 0xc0, !PT ;  /* 0x003ffffc0c0c7812 */ /* 0x000fe200078ec0ff */
[----:B------:R-:W-:Y:S01]  /*0cc0*/  IMAD R15, R20, 0x100, R8 ;  /* 0x00000100140f7824 */ /* 0x000fe200078e0208 */
[----:B------:R-:W-:Y:S01]  /*0cd0*/  SHF.R.S32.HI R4, RZ, 0x1f, R3 ;  /* 0x0000001fff047819 */ /* 0x000fe20000011403 */
[----:B------:R-:W-:Y:S01]  /*0ce0*/  IMAD.SHL.U32 R10, R10, 0x8, RZ ;  /* 0x000000080a0a7824 */ /* 0x000fe200078e00ff */
[----:B------:R-:W-:Y:S01]  /*0cf0*/  LEA.HI R9, R5, R8, RZ, 0x3 ;  /* 0x0000000805097211 */ /* 0x000fe200078f18ff */
[----:B------:R-:W-:Y:S01]  /*0d00*/  IMAD.IADD R12, R193, 0x1, -R12 ;  /* 0x00000001c10c7824 */ /* 0x000fe200078e0a0c */
[----:B------:R-:W-:Y:S01]  /*0d10*/  SHF.R.S32.HI R23, RZ, 0x2, R13 ;  /* 0x00000002ff177819 */ /* 0x000fe2000001140d */
[----:B------:R-:W-:Y:S01]  /*0d20*/  IMAD.SHL.U32 R16, R184, 0x8, RZ ;  /* 0x00000008b8107824 */ /* 0x000fe200078e00ff */
[-C--:B------:R-:W-:Y:S01]  /*0d30*/  LEA.HI R5, R4, R3.reuse, RZ, 0x2 ;  /* 0x0000000304057211 */ /* 0x080fe200078f10ff */
[----:B------:R-:W-:Y:S01]  /*0d40*/  IMAD R15, R12, 0x10, R15 ;  /* 0x000000100c0f7824 */ /* 0x000fe200078e020f */
[----:B------:R-:W-:Y:S01]  /*0d50*/  LOP3.LUT R11, R9, 0xfffffff8, RZ, 0xc0, !PT ;  /* 0xfffffff8090b7812 */ /* 0x000fe200078ec0ff */
[----:B------:R-:W-:Y:S01]  /*0d60*/  VIADD R12, R23, 0x20 ;  /* 0x00000020170c7836 */ /* 0x000fe20000000000 */
[--C-:B------:R-:W-:Y:S01]  /*0d70*/  SHF.R.S32.HI R6, RZ, 0x2, R5.reuse ;  /* 0x00000002ff067819 */ /* 0x100fe20000011405 */
[----:B------:R-:W-:Y:S01]  /*0d80*/  IMAD.SHL.U32 R9, R9, 0x40, RZ ;  /* 0x0000004009097824 */ /* 0x000fe200078e00ff */
[----:B------:R-:W-:Y:S01]  /*0d90*/  SHF.R.S32.HI R7, RZ, 0x1f, R5 ;  /* 0x0000001fff077819 */ /* 0x000fe20000011405 */
[----:B------:R-:W-:Y:S01]  /*0da0*/  IMAD.IADD R11, R8, 0x1, -R11 ;  /* 0x00000001080b7824 */ /* 0x000fe200078e0a0b */
[----:B------:R-:W-:Y:S01]  /*0db0*/  LOP3.LUT R8, R5, 0x7ffffffc, RZ, 0xc0, !PT ;  /* 0x7ffffffc05087812 */ /* 0x000fe200078ec0ff */
[----:B------:R-:W-:Y:S01]  /*0dc0*/  STL [R1+0x2c], R20 ;  /* 0x00002c1401007387 */ /* 0x000fe20000100800 */
[----:B------:R-:W-:Y:S01]  /*0dd0*/  LEA.HI R7, R7, R6, RZ, 0x3 ;  /* 0x0000000607077211 */ /* 0x000fe200078f18ff */
[----:B------:R-:W-:Y:S01]  /*0de0*/  VIADD R207, R187, 0x80 ;  /* 0x00000080bbcf7836 */ /* 0x000fe20000000000 */
[----:B------:R-:W-:Y:S01]  /*0df0*/  SHF.R.S32.HI R5, RZ, 0x1f, R12 ;  /* 0x0000001fff057819 */ /* 0x000fe2000001140c */
[----:B------:R-:W-:Y:S01]  /*0e00*/  IMAD.IADD R8, R3, 0x1, -R8 ;  /* 0x0000000103087824 */ /* 0x000fe200078e0a08 */
[----:B------:R-:W-:Y:S01]  /*0e10*/  LOP3.LUT R7, R7, 0xfffffff8, RZ, 0xc0, !PT ;  /* 0xfffffff807077812 */ /* 0x000fe200078ec0ff */
[----:B------:R-:W-:Y:S01]  /*0e20*/  VIADD R205, R187, 0x100 ;  /* 0x00000100bbcd7836 */ /* 0x000fe20000000000 */
[----:B------:R-:W-:Y:S01]  /*0e30*/  LEA.HI R4, R4, R3, RZ, 0x5 ;  /* 0x0000000304047211 */ /* 0x000fe200078f28ff */
[----:B------:R-:W-:Y:S01]  /*0e40*/  IMAD.SHL.U32 R3, R11, 0x40, RZ ;  /* 0x000000400b037824 */ /* 0x000fe200078e00ff */
[----:B------:R-:W-:Y:S01]  /*0e50*/  LEA.HI R14, R5, R12, RZ, 0x3 ;  /* 0x0000000c050e7211 */ /* 0x000fe200078f18ff */
[----:B------:R-:W-:Y:S01]  /*0e60*/  IMAD.SHL.U32 R12, R12, 0x40, RZ ;  /* 0x000000400c0c7824 */ /* 0x000fe200078e00ff */
[----:B------:R-:W-:Y:S01]  /*0e70*/  SHF.R.S32.HI R4, RZ, 0x5, R4 ;  /* 0x00000005ff047819 */ /* 0x000fe20000011404 */
[----:B------:R-:W-:Y:S01]  /*0e80*/  IMAD.IADD R7, R6, 0x1, -R7 ;  /* 0x0000000106077824 */ /* 0x000fe200078e0a07 */
[----:B------:R-:W-:Y:S01]  /*0e90*/  LOP3.LUT R3, R3, 0x1c0, RZ, 0xc0, !PT ;  /* 0x000001c003037812 */ /* 0x000fe200078ec0ff */
[--C-:B------:R-:W-:Y:S01]  /*0ea0*/  IMAD.U32 R6, R15, 0x40, R10.reuse ;  /* 0x000000400f067824 */ /* 0x100fe200078e000a */
[----:B------:R-:W-:Y:S01]  /*0eb0*/  LOP3.LUT R5, R12, 0x1c0, RZ, 0xc0, !PT ;  /* 0x000001c00c057812 */ /* 0x000fe200078ec0ff */
[----:B------:R-:W-:Y:S01]  /*0ec0*/  IMAD.SHL.U32 R14, R14, 0x40, RZ ;  /* 0x000000400e0e7824 */ /* 0x000fe200078e00ff */
[----:B------:R-:W-:Y:S01]  /*0ed0*/  LEA.HI R0, R0, R20, RZ, 0x1 ;  /* 0x0000001400007211 */ /* 0x000fe200078f08ff */
[----:B------:R-:W-:Y:S01]  /*0ee0*/  IMAD R190, R4, 0x10, R7 ;  /* 0x0000001004be7824 */ /* 0x000fe200078e0207 */
[----:B------:R-:W-:Y:S01]  /*0ef0*/  SHF.R.U32.HI R12, RZ, 0x3, R5 ;  /* 0x00000003ff0c7819 */ /* 0x000fe20000011605 */
[----:B------:R0:W-:Y:S01]  /*0f00*/  STL [R1+0x70], R6 ;  /* 0x0000700601007387 */ /* 0x0001e20000100800 */
[----:B------:R-:W-:Y:S01]  /*0f10*/  LOP3.LUT R10, R3, 0x8, R10, 0xf8, !PT ;  /* 0x00000008030a7812 */ /* 0x000fe200078ef80a */
[C---:B------:R-:W-:Y:S01]  /*0f20*/  VIADD R208, R187.reuse, 0x40 ;  /* 0x00000040bbd07836 */ /* 0x040fe20000000000 */
[----:B------:R-:W-:Y:S01]  /*0f30*/  SHF.R.U32.HI R3, RZ, 0x3, R3 ;  /* 0x00000003ff037819 */ /* 0x000fe20000011603 */
[----:B------:R-:W-:Y:S01]  /*0f40*/  VIADD R206, R187, 0xc0 ;  /* 0x000000c0bbce7836 */ /* 0x000fe20000000000 */
[----:B------:R-:W-:Y:S01]  /*0f50*/  LOP3.LUT R5, R5, 0x38, R16, 0xf8, !PT ;  /* 0x0000003805057812 */ /* 0x000fe200078ef810 */
[----:B------:R-:W-:Y:S01]  /*0f60*/  VIADD R204, R187, 0x140 ;  /* 0x00000140bbcc7836 */ /* 0x000fe20000000000 */
[----:B------:R-:W-:-:S02]  /*0f70*/  LOP3.LUT R14, R14, 0xfffffe00, RZ, 0xc0, !PT ;  /* 0xfffffe000e0e7812 */ /* 0x000fc400078ec0ff */
[----:B------:R-:W-:Y:S02]  /*0f80*/  SHF.R.S32.HI R4, RZ, 0x1f, R13 ;  /* 0x0000001fff047819 */ /* 0x000fe4000001140d */
[----:B0-----:R-:W-:Y:S02]  /*0f90*/  LOP3.LUT R6, R9, 0x7ffffe00, RZ, 0xc0, !PT ;  /* 0x7ffffe0009067812 */ /* 0x001fe400078ec0ff */
[----:B------:R-:W-:Y:S02]  /*0fa0*/  LOP3.LUT R0, R0, 0xfffffe, RZ, 0xc0, !PT ;  /* 0x00fffffe00007812 */ /* 0x000fe400078ec0ff */
[----:B------:R-:W-:Y:S01]  /*0fb0*/  LOP3.LUT R3, R10, R3, RZ, 0x3c, !PT ;  /* 0x000000030a037212 */ /* 0x000fe200078e3cff */
[----:B------:R-:W-:Y:S01]  /*0fc0*/  IMAD R6, R193, 0x400, R6 ;  /* 0x00000400c1067824 */ /* 0x000fe200078e0206 */
[----:B------:R-:W-:Y:S01]  /*0fd0*/  LOP3.LUT R9, R14, R5, R12, 0xf6, !PT ;  /* 0x000000050e097212 */ /* 0x000fe200078ef60c */
[----:B------:R-:W-:Y:S01]  /*0fe0*/  IMAD.IADD R0, R20, 0x1, -R0 ;  /* 0x0000000114007824 */ /* 0x000fe200078e0a00 */
[----:B------:R-:W-:Y:S01]  /*0ff0*/  LEA.HI R4, R4, R23, RZ, 0x3 ;  /* 0x0000001704047211 */ /* 0x000fe200078f18ff */
[----:B------:R-:W-:Y:S01]  /*1000*/  IMAD.IADD R3, R6, 0x1, R3 ;  /* 0x0000000106037824 */ /* 0x000fe200078e0203 */
[----:B------:R-:W-:Y:S01]  /*1010*/  LEA.HI R5, R184, R184, RZ, 0x1 ;  /* 0x000000b8b8057211 */ /* 0x000fe200078f08ff */
[----:B------:R-:W-:Y:S01]  /*1020*/  IMAD.SHL.U32 R6, R0, 0x100, RZ ;  /* 0x0000010000067824 */ /* 0x000fe200078e00ff */
[----:B------:R-:W-:Y:S01]  /*1030*/  LOP3.LUT R4, R4, 0xfffffff8, RZ, 0xc0, !PT ;  /* 0xfffffff804047812 */ /* 0x000fe200078ec0ff */
[----:B------:R-:W-:Y:S01]  /*1040*/  IMAD.SHL.U32 R0, R8, 0x2, RZ ;  /* 0x0000000208007824 */ /* 0x000fe200078e00ff */
[----:B------:R-:W-:Y:S01]  /*1050*/  LOP3.LUT R5, R5, 0x1ffffffe, RZ, 0xc0, !PT ;  /* 0x1ffffffe05057812 */ /* 0x000fe200078ec0ff */
[----:B------:R-:W-:Y:S01]  /*1060*/  IMAD R194, R3, 0x2, R2 ;  /* 0x0000000203c27824 */ /* 0x000fe200078e0202 */
[----:B------:R-:W-:Y:S01]  /*1070*/  R2P PR, R11, 0x6 ;  /* 0x000000060b007804 */ /* 0x000fe20000000000 */
[----:B------:R-:W-:Y:S01]  /*1080*/  IMAD.IADD R188, R23, 0x1, -R4 ;  /* 0x0000000117bc7824 */ /* 0x000fe200078e0a04 */
[----:B------:R-:W-:Y:S01]  /*1090*/  SHF.R.S32.HI R4, RZ, 0x1f, R207 ;  /* 0x0000001fff047819 */ /* 0x000fe200000114cf */
[----:B------:R-:W-:Y:S01]  /*10a0*/  IMAD.IADD R5, R184, 0x1, -R5 ;  /* 0x00000001b8057824 */ /* 0x000fe200078e0a05 */
[----:B------:R-:W-:Y:S01]  /*10b0*/  SHF.R.S32.HI R4, RZ, 0x1f, R205 ;  /* 0x0000001fff047819 */ /* 0x000fe200000114cd */
[----:B------:R-:W-:Y:S01]  /*10c0*/  IMAD.IADD R192, R0, 0x1, R6 ;  /* 0x0000000100c07824 */ /* 0x000fe200078e0206 */
[----:B------:R0:W-:Y:S01]  /*10d0*/  STL [R1+0x6c], R6 ;  /* 0x00006c0601007387 */ /* 0x0001e20000100800 */
[----:B------:R-:W-:Y:S01]  /*10e0*/  IMAD R4, R9, 0x2, R2 ;  /* 0x0000000209047824 */ /* 0x000fe200078e0202 */
[----:B------:R-:W-:Y:S01]  /*10f0*/  SHF.R.S32.HI R7, RZ, 0x1f, R208 ;  /* 0x0000001fff077819 */ /* 0x000fe200000114d0 */
[----:B------:R-:W-:Y:S01]  /*1100*/  IMAD R5, R5, 0x8, R190 ;  /* 0x0000000805057824 */ /* 0x000fe200078e02be */
[----:B------:R1:W-:Y:S01]  /*1110*/  STL [R1+0x30], R0 ;  /* 0x0000300001007387 */ /* 0x0003e20000100800 */
[----:B------:R-:W-:Y:S01]  /*1120*/  SHF.R.S32.HI R7, RZ, 0x1f, R206 ;  /* 0x0000001fff077819 */ /* 0x000fe200000114ce */
[----:B------:R-:W-:Y:S01]  /*1130*/  VIADD R10, R192, 0x18 ;  /* 0x00000018c00a7836 */ /* 0x000fe20000000000 */
[----:B------:R-:W-:Y:S01]  /*1140*/  SEL R196, R196, 0xffffffe0, !P1 ;  /* 0xffffffe0c4c47807 */ /* 0x000fe20004800000 */
[C---:B------:R-:W-:Y:S01]  /*1150*/  VIADD R7, R192.reuse, 0x30 ;  /* 0x00000030c0077836 */ /* 0x040fe20000000000 */
[----:B------:R2:W-:Y:S01]  /*1160*/  STL [R1+0x64], R4 ;  /* 0x0000640401007387 */ /* 0x0005e20000100800 */
[----:B0-----:R-:W-:-:S02]  /*1170*/  VIADD R6, R192, 0x38 ;  /* 0x00000038c0067836 */ /* 0x001fc40000000000 */
[C---:B------:R-:W-:Y:S01]  /*1180*/  VIADD R236, R192.reuse, 0x58 ;  /* 0x00000058c0ec7836 */ /* 0x040fe20000000000 */
[----:B------:R0:W-:Y:S01]  /*1190*/  STL [R1+0x68], R5 ;  /* 0x0000680501007387 */ /* 0x0001e20000100800 */
[----:B-1----:R-:W-:Y:S01]  /*11a0*/  SHF.R.S32.HI R0, RZ, 0x1f, R204 ;  /* 0x0000001fff007819 */ /* 0x002fe200000114cc */
[C---:B------:R-:W-:Y:S01]  /*11b0*/  VIADD R237, R192.reuse, 0x50 ;  /* 0x00000050c0ed7836 */ /* 0x040fe20000000000 */
[----:B------:R-:W-:Y:S01]  /*11c0*/  SHF.R.S32.HI R0, RZ, 0x1f, R192 ;  /* 0x0000001fff007819 */ /* 0x000fe200000114c0 */
[C---:B------:R-:W-:Y:S02]  /*11d0*/  VIADD R0, R192.reuse, 0x48 ;  /* 0x00000048c0007836 */ /* 0x040fe40000000000 */
[C---:B--2---:R-:W-:Y:S02]  /*11e0*/  VIADD R4, R192.reuse, 0x40 ;  /* 0x00000040c0047836 */ /* 0x044fe40000000000 */
        /* <DEDUP_REMOVED lines=51> */
[----:B------:R-:W-:Y:S01]  /*1520*/  IMAD.SHL.U32 R184, R184, 0x4, RZ ;  /* 0x00000004b8b87824 */ /* 0x000fe200078e00ff */
[----:B------:R-:W-:Y:S01]  /*1530*/  SHF.R.S32.HI R9, RZ, 0x1f, R9 ;  /* 0x0000001fff097819 */ /* 0x000fe20000011409 */
[C---:B------:R-:W-:Y:S01]  /*1540*/  @P2 VIADD R195, R197.reuse, 0xffffffc0 ;  /* 0xffffffc0c5c32836 */ /* 0x040fe20000000000 */
[----:B------:R-:W-:Y:S01]  /*1550*/  SHF.R.S32.HI R8, RZ, 0x1f, R8 ;  /* 0x0000001fff087819 */ /* 0x000fe20000011408 */
[----:B------:R-:W-:Y:S01]  /*1560*/  IMAD.IADD R197, R197, 0x1, R196 ;  /* 0x00000001c5c57824 */ /* 0x000fe200078e02c4 */
[----:B------:R-:W-:Y:S01]  /*1570*/  SHF.R.S32.HI R5, RZ, 0x1f, R223 ;  /* 0x0000001fff057819 */ /* 0x000fe200000114df */
[----:B------:R-:W-:Y:S01]  /*1580*/  VIADD R189, R184, 0x10 ;  /* 0x00000010b8bd7836 */ /* 0x000fe20000000000 */
[----:B------:R-:W-:Y:S01]  /*1590*/  SHF.R.S32.HI R4, RZ, 0x1f, R215 ;  /* 0x0000001fff047819 */ /* 0x000fe200000114d7 */
[----:B------:R-:W-:Y:S01]  /*15a0*/  IMAD.IADD R196, R196, 0x1, R195 ;  /* 0x00000001c4c47824 */ /* 0x000fe200078e02c3 */
[----:B------:R-:W-:-:S02]  /*15b0*/  SHF.R.S32.HI R3, RZ, 0x1f, R212 ;  /* 0x0000001fff037819 */ /* 0x000fc400000114d4 */
[----:B------:R-:W-:-:S07]  /*15c0*/  SHF.R.S32.HI R0, RZ, 0x1f, R211 ;  /* 0x0000001fff007819 */ /* 0x000fce00000114d3 */
.L_x_3763:
[----:B0-234-:R-:W0:Y:S01]  /*15d0*/  LDC.64 R4, c[0x0][0xc88] ;  /* 0x00032200ff047b82 */ /* 0x01de220000000a00 */
[----:B------:R-:W-:Y:S01]  /*15e0*/  ULDC.64 UR4, c[0x0][0xa28] ;  /* 0x00028a0000047ab9 */ /* 0x000fe20000000a00 */
[----:B------:R-:W-:Y:S01]  /*15f0*/  ULDC.64 UR8, c[0x0][0xa18] ;  /* 0x0002860000087ab9 */ /* 0x000fe20000000a00 */
[----:B------:R-:W-:Y:S01]  /*1600*/  ULDC.64 UR6, c[0x0][0xa08] ;  /* 0x0002820000067ab9 */ /* 0x000fe20000000a00 */
[----:B0-----:R-:W-:-:S05]  /*1610*/  IMAD.WIDE R4, R155, 0x4, R4 ;  /* 0x000000049b047825 */ /* 0x001fca00078e0204 */
[----:B------:R-:W2:Y:S01]  /*1620*/  LDG.E R199, desc[UR42][R4.64] ;  /* 0x0000002a04c77981 */ /* 0x000ea2000c1e1900 */
[----:B------:R-:W-:Y:S01]  /*1630*/  ISETP.NE.U32.AND P2, PT, RZ, UR4, PT ;  /* 0x00000004ff007c0c */ /* 0x000fe2000bf45070 */
[----:B-----5:R-:W-:Y:S01]  /*1640*/  IMAD.MOV.U32 R11, RZ, RZ, RZ ;  /* 0x000000ffff0b7224 */ /* 0x020fe200078e00ff */
[----:B------:R-:W-:Y:S01]  /*1650*/  ISETP.NE.U32.AND P1, PT, RZ, UR8, PT ;  /* 0x00000008ff007c0c */ /* 0x000fe2000bf25070 */
[----:B------:R-:W-:Y:S01]  /*1660*/  IMAD.MOV.U32 R25, RZ, RZ, RZ ;  /* 0x000000ffff197224 */ /* 0x000fe200078e00ff */
[----:B------:R-:W-:Y:S02]  /*1670*/  ISETP.NE.AND.EX P2, PT, RZ, UR5, PT, P2 ;  /* 0x00000005ff007c0c */ /* 0x000fe4000bf45320 */
[----:B------:R-:W-:Y:S02]  /*1680*/  ISETP.NE.AND.EX P1, PT, RZ, UR9, PT, P1 ;  /* 0x00000009ff007c0c */ /* 0x000fe4000bf25310 */
[----:B------:R-:W-:-:S04]  /*1690*/  ISETP.NE.U32.AND P0, PT, RZ, UR6, PT ;  /* 0x00000006ff007c0c */ /* 0x000fc8000bf05070 */
[----:B------:R-:W-:Y:S02]  /*16a0*/  ISETP.NE.AND.EX P0, PT, RZ, UR7, PT, P0 ;  /* 0x00000007ff007c0c */ /* 0x000fe4000bf05300 */
[----:B--2---:R-:W-:Y:S01]  /*16b0*/  SHF.R.S32.HI R0, RZ, 0x1f, R199 ;  /* 0x0000001fff007819 */ /* 0x004fe200000114c7 */
[C---:B------:R-:W-:Y:S02]  /*16c0*/  IMAD.SHL.U32 R202, R199.reuse, 0x4, RZ ;  /* 0x00000004c7ca7824 */ /* 0x040fe400078e00ff */
[C---:B------:R-:W-:Y:S02]  /*16d0*/  @P2 LEA R6, P3, R199.reuse, UR4, 0x2 ;  /* 0x00000004c7062c11 */ /* 0x040fe4000f8610ff */
[C-C-:B------:R-:W-:Y:S01]  /*16e0*/  SHF.L.U64.HI R203, R199.reuse, 0x2, R0.reuse ;  /* 0x00000002c7cb7819 */ /* 0x140fe20000010200 */
[----:B------:R0:W-:Y:S01]  /*16f0*/  STL [R1+0x24], R0 ;  /* 0x0000240001007387 */ /* 0x0001e20000100800 */
        /* <DEDUP_REMOVED lines=19> */
[----:B0-----:R-:W-:-:S02]  /*1830*/  LOP3.LUT R0, R154, 0xff0000, RZ, 0xc0, !PT ;  /* 0x00ff00009a007812 */ /* 0x001fc400078ec0ff */
[----:B------:R-:W-:Y:S01]  /*1840*/  UIMAD UR4, UR4, UR5, URZ ;  /* 0x00000005040472a4 */ /* 0x000fe2000f8e023f */
[----:B------:R-:W-:Y:S02]  /*1850*/  SHF.R.U32.HI R3, RZ, 0x8, R3 ;  /* 0x00000008ff037819 */ /* 0x000fe40000011603 */
[----:B------:R-:W-:Y:S01]  /*1860*/  ISETP.NE.AND.EX P2, PT, RZ, UR9, PT, P2 ;  /* 0x00000009ff007c0c */ /* 0x000fe2000bf45320 */
[----:B------:R-:W-:Y:S01]  /*1870*/  ULDC UR5, c[0x0][0x348] ;  /* 0x0000d20000057ab9 */ /* 0x000fe20000000800 */
[----:B------:R-:W-:Y:S01]  /*1880*/  LEA.HI R200, R0, R3, RZ, 0x10 ;  /* 0x0000000300c87211 */ /* 0x000fe200078f80ff */
[----:B------:R-:W-:Y:S01]  /*1890*/  IMAD.MOV.U32 R201, RZ, RZ, R153 ;  /* 0x000000ffffc97224 */ /* 0x000fe200078e0099 */
[----:B------:R-:W-:Y:S01]  /*18a0*/  LOP3.LUT R198, R154, 0xffff, RZ, 0xc0, !PT ;  /* 0x0000ffff9ac67812 */ /* 0x000fe200078ec0ff */
[----:B-1----:R-:W-:Y:S08]  /*18b0*/  @P1 BRA `(.L_x_3636) ;  /* 0x0000000000241947 */ /* 0x002ff00003800000 */
        /* <DEDUP_REMOVED lines=9> */
.L_x_3636:
[----:B------:R-:W-:Y:S02]  /*1950*/  IMAD.U32 R42, RZ, RZ, UR5 ;  /* 0x00000005ff2a7e24 */ /* 0x000fe4000f8e00ff */
[----:B------:R-:W-:Y:S01]  /*1960*/  IMAD.U32 R24, RZ, RZ, UR4 ;  /* 0x00000004ff187e24 */ /* 0x000fe2000f8e00ff */
[----:B------:R-:W-:Y:S06]  /*1970*/  @!P2 BRA `(.L_x_3637) ;  /* 0x000000000010a947 */ /* 0x000fec0003800000 */
[----:B------:R-:W-:-:S04]  /*1980*/  IADD3 R4, P0, R202, UR8, RZ ;  /* 0x00000008ca047c10 */ /* 0x000fc8000ff1e0ff */
[----:B------:R-:W-:-:S05]  /*1990*/  IADD3.X R5, R203, UR9, RZ, P0, !PT ;  /* 0x00000009cb057c10 */ /* 0x000fca00087fe4ff */
[----:B------:R0:W5:Y:S01]  /*19a0*/  LDG.E R24, desc[UR42][R4.64] ;  /* 0x0000002a04187981 */ /* 0x000162000c1e1900 */
[----:B------:R-:W-:Y:S05]  /*19b0*/  BRA `(.L_x_3638) ;  /* 0x0000000000107947 */ /* 0x000fea0003800000 */
.L_x_3637:
[----:B------:R-:W-:Y:S05]  /*19c0*/  @!P0 BRA `(.L_x_3638) ;  /* 0x00000000000c8947 */ /* 0x000fea0003800000 */
[----:B------:R-:W2:Y:S04]  /*19d0*/  LDG.E R3, desc[UR42][R4.64] ;  /* 0x0000002a04037981 */ /* 0x000ea8000c1e1900 */
[----:B------:R-:W2:Y:S02]  /*19e0*/  LDG.E R24, desc[UR42][R4.64+0x4] ;  /* 0x0000042a04187981 */ /* 0x000ea4000c1e1900 */
[----:B--2---:R-:W-:-:S07]  /*19f0*/  IMAD.IADD R24, R24, 0x1, -R3 ;  /* 0x0000000118187824 */ /* 0x004fce00078e0a03 */
.L_x_3638:
        /* <DEDUP_REMOVED lines=9> */
[----:B------:R0:W3:Y:S01]  /*1a90*/  @P0 LDG.E R3, desc[UR42][R4.64+0x4] ;  /* 0x0000042a04030981 */ /* 0x0000e2000c1e1900 */
[----:B------:R-:W-:Y:S01]  /*1aa0*/  ISETP.NE.AND.EX P1, PT, RZ, UR5, PT, P1 ;  /* 0x00000005ff007c0c */ /* 0x000fe2000bf25310 */
[----:B-----5:R-:W-:-:S12]  /*1ab0*/  IMAD.MOV.U32 R154, RZ, RZ, R24 ;  /* 0x000000ffff9a7224 */ /* 0x020fd800078e0018 */
[----:B------:R-:W-:-:S04]  /*1ac0*/  @P1 IADD3 R6, P2, R202, UR4, RZ ;  /* 0x00000004ca061c10 */ /* 0x000fc8000ff5e0ff */
[----:B------:R-:W-:-:S05]  /*1ad0*/  @P1 IADD3.X R7, R203, UR5, RZ, P2, !PT ;  /* 0x00000005cb071c10 */ /* 0x000fca00097fe4ff */
[----:B------:R1:W5:Y:S01]  /*1ae0*/  @P1 LDG.E R154, desc[UR42][R6.64] ;  /* 0x0000002a069a1981 */ /* 0x000362000c1e1900 */
[----:B------:R-:W-:Y:S01]  /*1af0*/  IMAD.IADD R11, R24, 0x1, -R11 ;  /* 0x00000001180b7824 */ /* 0x000fe200078e0a0b */
[----:B------:R-:W-:Y:S01]  /*1b00*/  BSSY B0, `(.L_x_3639) ;  /* 0x000002b000007945 */ /* 0x000fe20003800000 */
[----:B------:R-:W-:Y:S01]  /*1b10*/  LOP3.LUT R210, R200, 0xff, RZ, 0xc0, !PT ;  /* 0x000000ffc8d27812 */ /* 0x000fe200078ec0ff */
[----:B0-----:R-:W-:Y:S01]  /*1b20*/  IMAD.MOV.U32 R5, RZ, RZ, RZ ;  /* 0x000000ffff057224 */ /* 0x001fe200078e00ff */
[----:B------:R-:W-:Y:S02]  /*1b30*/  SHF.R.U32.HI R200, RZ, 0x10, R200 ;  /* 0x00000010ffc87819 */ /* 0x000fe400000116c8 */
[----:B--2---:R-:W-:Y:S01]  /*1b40*/  LOP3.LUT R8, R8, 0xfffffffb, RZ, 0xc0, !PT ;  /* 0xfffffffb08087812 */ /* 0x004fe200078ec0ff */
[----:B---3--:R-:W-:-:S04]  /*1b50*/  @P0 IMAD.IADD R42, R3, 0x1, -R0 ;  /* 0x00000001032a0824 */ /* 0x008fc800078e0a00 */
[----:B------:R-:W-:-:S04]  /*1b60*/  IMAD.IADD R152, R11, 0x1, R42 ;  /* 0x000000010b987824 */ /* 0x000fc800078e022a */
[C---:B------:R-:W-:Y:S01]  /*1b70*/  VIADD R0, R152.reuse, 0x3f ;  /* 0x0000003f98007836 */ /* 0x040fe20000000000 */
[----:B------:R-:W-:-:S04]  /*1b80*/  ISETP.GE.AND P3, PT, R152, 0x1, PT ;  /* 0x000000019800780c */ /* 0x000fc80003f66270 */
[----:B------:R-:W-:-:S04]  /*1b90*/  SHF.R.S32.HI R3, RZ, 0x1f, R0 ;  /* 0x0000001fff037819 */ /* 0x000fc80000011400 */
[----:B------:R-:W-:-:S04]  /*1ba0*/  LEA.HI R3, R3, R0, RZ, 0x6 ;  /* 0x0000000003037211 */ /* 0x000fc800078f30ff */
[----:B------:R-:W-:Y:S02]  /*1bb0*/  SHF.R.S32.HI R168, RZ, 0x6, R3 ;  /* 0x00000006ffa87819 */ /* 0x000fe40000011403 */
[----:B------:R-:W-:-:S05]  /*1bc0*/  @P3 LOP3.LUT R8, R8, 0x4, RZ, 0xfc, !PT ;  /* 0x0000000408083812 */ /* 0x000fca00078efcff */
[----:B------:R1:W-:Y:S01]  /*1bd0*/  STL [R1+0x28], R8 ;  /* 0x0000280801007387 */ /* 0x0003e20000100800 */
[----:B------:R-:W-:Y:S05]  /*1be0*/  @!P3 BRA `(.L_x_3640) ;  /* 0x000000000070b947 */ /* 0x000fea0003800000 */
[----:B------:R-:W-:Y:S01]  /*1bf0*/  ISETP.NE.AND P0, PT, R200, RZ, PT ;  /* 0x000000ffc800720c */ /* 0x000fe20003f05270 */
[----:B------:R-:W-:-:S03]  /*1c00*/  ULDC UR4, c[0x0][0x9f0] ;  /* 0x00027c0000047ab9 */ /* 0x000fc60000000800 */
[----:B------:R-:W-:-:S04]  /*1c10*/  SEL R9, R200, UR4, P0 ;  /* 0x00000004c8097c07 */ /* 0x000fc80008000000 */
[-C--:B-1----:R-:W-:Y:S02]  /*1c20*/  IABS R6, R9.reuse ;  /* 0x0000000900067213 */ /* 0x082fe40000000000 */
        /* <DEDUP_REMOVED lines=23> */
[----:B------:R-:W-:-:S07]  /*1da0*/  @!P1 LOP3.LUT R5, RZ, R9, RZ, 0x33, !PT ;  /* 0x00000009ff059212 */ /* 0x000fce00078e33ff */
.L_x_3640:
[----:B------:R-:W-:Y:S05]  /*1db0*/  BSYNC B0 ;  /* 0x0000000000007941 */ /* 0x000fea0003800000 */
.L_x_3639:
[----:B------:R-:W-:-:S05]  /*1dc0*/  IMAD R0, R210, R5, RZ ;  /* 0x00000005d2007224 */ /* 0x000fca00078e02ff */
        /* <DEDUP_REMOVED lines=8> */
[----:B------:R-:W-:-:S05]  /*1e50*/  @P0 VIADD R3, R5, 0x3f ;  /* 0x0000003f05030836 */ /* 0x000fca0000000000 */
[----:B------:R-:W-:-:S04]  /*1e60*/  @P0 SHF.R.S32.HI R0, RZ, 0x1f, R3 ;  /* 0x0000001fff000819 */ /* 0x000fc80000011403 */
[----:B------:R-:W-:-:S04]  /*1e70*/  @P0 LEA.HI R0, R0, R3, RZ, 0x6 ;  /* 0x0000000300000211 */ /* 0x000fc800078f30ff */
[----:B------:R-:W-:Y:S02]  /*1e80*/  @P0 SHF.R.S32.HI R40, RZ, 0x6, R0 ;  /* 0x00000006ff280819 */ /* 0x000fe40000011400 */
[----:B------:R-:W-:Y:S02]  /*1e90*/  PLOP3.LUT P0, PT, PT, PT, PT, 0x80, 0x0 ;  /* 0x000000000000781c */ /* 0x000fe40003f0f070 */
        /* <DEDUP_REMOVED lines=13> */
[----:B------:R-:W-:Y:S02]  /*1f70*/  IMAD.U32 R10, RZ, RZ, UR6 ;  /* 0x00000006ff0a7e24 */ /* 0x000fe4000f8e00ff */
[----:B-1----:R-:W-:-:S02]  /*1f80*/  IMAD.U32 R6, RZ, RZ, UR4 ;  /* 0x00000004ff067e24 */ /* 0x002fc4000f8e00ff */
[----:B------:R-:W-:Y:S02]  /*1f90*/  IMAD.U32 R7, RZ, RZ, UR5 ;  /* 0x00000005ff077e24 */ /* 0x000fe4000f8e00ff */
[----:B------:R-:W-:Y:S02]  /*1fa0*/  IMAD.U32 R11, RZ, RZ, UR7 ;  /* 0x00000007ff0b7e24 */ /* 0x000fe4000f8e00ff */
[----:B------:R-:W-:Y:S02]  /*1fb0*/  IMAD.MOV.U32 R8, RZ, RZ, 0x70 ;  /* 0x00000070ff087424 */ /* 0x000fe400078e00ff */
[----:B------:R-:W-:Y:S02]  /*1fc0*/  IMAD.MOV.U32 R12, RZ, RZ, 0x1 ;  /* 0x00000001ff0c7424 */ /* 0x000fe400078e00ff */
[----:B------:R-:W-:-:S07]  /*1fd0*/  IMAD.MOV.U32 R13, RZ, RZ, RZ ;  /* 0x000000ffff0d7224 */ /* 0x000fce00078e00ff */
[----:B------:R-:W-:-:S07]  /*1fe0*/  LEPC R20, `(.L_x_3643) ;  /* 0x000000001014794e */ /* 0x000fce0000000000 */
[----:B0----5:R-:W-:Y:S05]  /*1ff0*/  CALL.ABS.NOINC R14 ;  /* 0x000000000e007343 */ /* 0x021fea0003c00000 */
.L_x_3643:
[----:B------:R-:W-:Y:S05]  /*2000*/  BSYNC B6 ;  /* 0x0000000000067941 */ /* 0x000fea0003800000 */
.L_x_3642:
        /* <DEDUP_REMOVED lines=11> */
[----:B-1----:R-:W-:Y:S02]  /*20c0*/  IMAD.U32 R6, RZ, RZ, UR6 ;  /* 0x00000006ff067e24 */ /* 0x002fe4000f8e00ff */
[----:B------:R-:W-:-:S02]  /*20d0*/  IMAD.U32 R7, RZ, RZ, UR7 ;  /* 0x00000007ff077e24 */ /* 0x000fc4000f8e00ff */
[----:B------:R-:W-:Y:S02]  /*20e0*/  IMAD.U32 R10, RZ, RZ, UR4 ;  /* 0x00000004ff0a7e24 */ /* 0x000fe4000f8e00ff */
[----:B------:R-:W-:Y:S02]  /*20f0*/  IMAD.U32 R11, RZ, RZ, UR5 ;  /* 0x00000005ff0b7e24 */ /* 0x000fe4000f8e00ff */
[----:B------:R-:W-:Y:S02]  /*2100*/  IMAD.MOV.U32 R8, RZ, RZ, 0x70 ;  /* 0x00000070ff087424 */ /* 0x000fe400078e00ff */
[----:B------:R-:W-:Y:S02]  /*2110*/  IMAD.MOV.U32 R12, RZ, RZ, 0x1 ;  /* 0x00000001ff0c7424 */ /* 0x000fe400078e00ff */
[----:B------:R-:W-:-:S07]  /*2120*/  IMAD.MOV.U32 R13, RZ, RZ, RZ ;  /* 0x000000ffff0d7224 */ /* 0x000fce00078e00ff */
[----:B------:R-:W-:-:S07]  /*2130*/  LEPC R20, `(.L_x_3645) ;  /* 0x000000001014794e */ /* 0x000fce0000000000 */
[----:B0----5:R-:W-:Y:S05]  /*2140*/  CALL.ABS.NOINC R14 ;  /* 0x000000000e007343 */ /* 0x021fea0003c00000 */
.L_x_3645:
[----:B------:R-:W-:Y:S05]  /*2150*/  BSYNC B6 ;  /* 0x0000000000067941 */ /* 0x000fea0003800000 */
.L_x_3644:
[----:B------:R-:W-:Y:S01]  /*2160*/  ULDC.64 UR4, c[0x0][0x9f8] ;  /* 0x00027e0000047ab9 */ /* 0x000fe20000000a00 */
[----:B------:R-:W-:Y:S01]  /*2170*/  IMAD.MOV.U32 R3, RZ, RZ, R199 ;  /* 0x000000ffff037224 */ /* 0x000fe200078e00c7 */
[----:B------:R-:W-:Y:S01]  /*2180*/  ISETP.NE.U32.AND P0, PT, RZ, UR4, PT ;  /* 0x00000004ff007c0c */ /* 0x000fe2000bf05070 */
[----:B-1----:R-:W0:Y:S01]  /*2190*/  LDC.64 R6, c[0x0][0x300] ;  /* 0x0000c000ff067b82 */ /* 0x002e220000000a00 */
[----:B------:R-:W-:Y:S01]  /*21a0*/  IMAD.IADD R38, R25, 0x1, R24 ;  /* 0x0000000119267824 */ /* 0x000fe200078e0218 */
[----:B------:R-:W-:Y:S01]  /*21b0*/  ULDC.64 UR6, c[0x0][0xa08] ;  /* 0x0002820000067ab9 */ /* 0x000fe20000000a00 */
[----:B------:R-:W-:-:S05]  /*21c0*/  ISETP.NE.AND.EX P0, PT, RZ, UR5, PT, P0 ;  /* 0x00000005ff007c0c */ /* 0x000fca000bf05300 */
[----:B------:R-:W1:Y:S08]  /*21d0*/  LDC R25, c[0x0][0x3f4] ;  /* 0x0000fd00ff197b82 */ /* 0x000e700000000800 */
[----:B------:R-:W-:Y:S01]  /*21e0*/  @P0 IADD3 R10, P1, R202, UR4, RZ ;  /* 0x00000004ca0a0c10 */ /* 0x000fe2000ff3e0ff */
[----:B------:R-:W2:Y:S03]  /*21f0*/  LDC.64 R52, c[0x0][0x408] ;  /* 0x00010200ff347b82 */ /* 0x000ea60000000a00 */
[----:B------:R-:W-:Y:S01]  /*2200*/  @P0 IADD3.X R11, R203, UR5, RZ, P1, !PT ;  /* 0x00000005cb0b0c10 */ /* 0x000fe20008ffe4ff */
[----:B------:R-:W-:-:S04]  /*2210*/  ULDC.64 UR4, c[0x0][0x308] ;  /* 0x0000c20000047ab9 */ /* 0x000fc80000000a00 */
[----:B------:R3:W4:Y:S01]  /*2220*/  @P0 LDG.E R3, desc[UR42][R10.64] ;  /* 0x0000002a0a030981 */ /* 0x000722000c1e1900 */
[----:B------:R-:W-:Y:S01]  /*2230*/  SHF.R.S32.HI R13, RZ, 0x1f, R38 ;  /* 0x0000001fff0d7819 */ /* 0x000fe20000011426 */
[-C--:B0-----:R-:W-:Y:S01]  /*2240*/  IMAD.WIDE.U32 R8, R38, R6.reuse, RZ ;  /* 0x0000000626087225 */ /* 0x081fe200078e00ff */
[----:B------:R-:W-:Y:S01]  /*2250*/  ISETP.NE.U32.AND P0, PT, RZ, UR6, PT ;  /* 0x00000006ff007c0c */ /* 0x000fe2000bf05070 */
[----:B------:R-:W0:Y:S01]  /*2260*/  S2R R55, SR_TID.X ;  /* 0x0000000000377919 */ /* 0x000e220000002100 */
[----:B------:R-:W-:Y:S01]  /*2270*/  SHF.R.S32.HI R17, RZ, 0x1f, R16 ;  /* 0x0000001fff117819 */ /* 0x000fe20000011410 */
[-C--:B------:R-:W-:Y:S01]  /*2280*/  IMAD R0, R13, R6.reuse, RZ ;  /* 0x000000060d007224 */ /* 0x080fe200078e02ff */
[----:B------:R-:W-:Y:S01]  /*2290*/  ISETP.NE.AND.EX P0, PT, RZ, UR7, PT, P0 ;  /* 0x00000007ff007c0c */ /* 0x000fe2000bf05300 */
[----:B------:R-:W-:Y:S01]  /*22a0*/  IMAD.SHL.U32 R50, R188, 0x40, RZ ;  /* 0x00000040bc327824 */ /* 0x000fe200078e00ff */
[----:B-1----:R-:W-:Y:S01]  /*22b0*/  ISETP.GE.AND P2, PT, R16, R25, PT ;  /* 0x000000191000720c */ /* 0x002fe20003f46270 */
[----:B------:R-:W-:Y:S01]  /*22c0*/  IMAD R5, R38, R7, R0 ;  /* 0x0000000726057224 */ /* 0x000fe200078e0200 */
[----:B------:R-:W-:Y:S01]  /*22d0*/  SHF.R.S32.HI R0, RZ, 0x1f, R23 ;  /* 0x0000001fff007819 */ /* 0x000fe20000011417 */
[----:B------:R-:W-:Y:S01]  /*22e0*/  IMAD.WIDE.U32 R44, R23, R6, R16 ;  /* 0x00000006172c7225 */ /* 0x000fe200078e0010 */
[----:B------:R-:W-:-:S02]  /*22f0*/  SHF.R.S32.HI R185, RZ, 0x1f, R184 ;  /* 0x0000001fffb97819 */ /* 0x000fc400000114b8 */
[----:B------:R-:W-:Y:S01]  /*2300*/  LOP3.LUT R50, R50, 0x1c0, RZ, 0xc0, !PT ;  /* 0x000001c032327812 */ /* 0x000fe200078ec0ff */
[----:B------:R-:W-:Y:S01]  /*2310*/  IMAD.IADD R9, R9, 0x1, R5 ;  /* 0x0000000109097824 */ /* 0x000fe200078e0205 */
[----:B--2---:R-:W-:Y:S01]  /*2320*/  SHF.L.U64.HI R51, R52, 0x6, R53 ;  /* 0x0000000634337819 */ /* 0x004fe20000010235 */
[----:B------:R-:W1:Y:S01]  /*2330*/  LDC.64 R4, c[0x0][0x3f8] ;  /* 0x0000fe00ff047b82 */ /* 0x000e620000000a00 */
[----:B------:R-:W-:Y:S01]  /*2340*/  IMAD R14, R0, R6, RZ ;  /* 0x00000006000e7224 */ /* 0x000fe200078e02ff */
[----:B------:R-:W-:Y:S01]  /*2350*/  SHF.R.U32.HI R54, RZ, 0x3, R50 ;  /* 0x00000003ff367819 */ /* 0x000fe20000011632 */
[----:B------:R-:W-:Y:S01]  /*2360*/  IMAD.WIDE.U32 R20, R198, UR4, R8 ;  /* 0x00000004c6147c25 */ /* 0x000fe2000f8e0008 */
[----:B------:R-:W-:Y:S02]  /*2370*/  P2R R72, PR, RZ, 0x4 ;  /* 0x00000004ff487803 */ /* 0x000fe40000000000 */
[----:B------:R-:W-:Y:S01]  /*2380*/  SHF.L.U64.HI R46, R6, 0x6, R7 ;  /* 0x00000006062e7819 */ /* 0x000fe20000010207 */
[----:B------:R-:W-:Y:S01]  /*2390*/  IMAD R21, R198, UR5, R21 ;  /* 0x00000005c6157c24 */ /* 0x000fe2000f8e0215 */
[----:B------:R-:W-:Y:S01]  /*23a0*/  ULDC.64 UR4, c[0x0][0x330] ;  /* 0x0000cc0000047ab9 */ /* 0x000fe20000000a00 */
[----:B------:R-:W-:-:S02]  /*23b0*/  IMAD R14, R23, R7, R14 ;  /* 0x00000007170e7224 */ /* 0x000fc400078e020e */
[----:B------:R-:W-:-:S04]  /*23c0*/  IMAD.WIDE.U32 R28, R198, UR4, R16 ;  /* 0x00000004c61c7c25 */ /* 0x000fc8000f8e0010 */
[----:B------:R-:W-:Y:S01]  /*23d0*/  IMAD R29, R198, UR5, R29 ;  /* 0x00000005c61d7c24 */ /* 0x000fe2000f8e021d */
[----:B------:R-:W-:Y:S01]  /*23e0*/  ULDC.64 UR4, c[0x0][0x310] ;  /* 0x0000c40000047ab9 */ /* 0x000fe20000000a00 */
[----:B------:R-:W-:Y:S01]  /*23f0*/  IMAD.WIDE.U32 R34, R23, R52, R184 ;  /* 0x0000003417227225 */ /* 0x000fe200078e00b8 */
[----:B0-----:R-:W-:-:S03]  /*2400*/  LEA.HI R55, R55, 0x8, RZ, 0x19 ;  /* 0x0000000837377811 */ /* 0x001fc600078fc8ff */
[----:B------:R-:W-:Y:S01]  /*2410*/  IMAD.WIDE.U32 R36, R23, R52, R16 ;  /* 0x0000003417247225 */ /* 0x000fe200078e0010 */
[----:B-1----:R-:W-:-:S03]  /*2420*/  SHF.L.U64.HI R48, R4, 0x6, R5 ;  /* 0x0000000604307819 */ /* 0x002fc60000010205 */
[-C--:B------:R-:W-:Y:S02]  /*2430*/  IMAD R12, R0, R4.reuse, RZ ;  /* 0x00000004000c7224 */ /* 0x080fe400078e02ff */
[----:B------:R-:W-:-:S04]  /*2440*/  IMAD.WIDE.U32 R30, R23, R4, R184 ;  /* 0x00000004171e7225 */ /* 0x000fc800078e00b8 */
[C---:B---3--:R-:W-:Y:S02]  /*2450*/  IMAD R11, R23.reuse, R5, R12 ;  /* 0x00000005170b7224 */ /* 0x048fe400078e020c */
[----:B------:R-:W-:-:S04]  /*2460*/  IMAD.WIDE.U32 R32, R23, R4, R16 ;  /* 0x0000000417207225 */ /* 0x000fc800078e0010 */
[----:B------:R-:W-:Y:S02]  /*2470*/  IMAD.IADD R31, R31, 0x1, R11 ;  /* 0x000000011f1f7824 */ /* 0x000fe400078e020b */
[----:B------:R-:W-:Y:S01]  /*2480*/  IMAD.IADD R33, R11, 0x1, R33 ;  /* 0x000000010b217824 */ /* 0x000fe200078e0221 */
[----:B-----5:R-:W-:Y:S01]  /*2490*/  SHF.R.S32.HI R11, RZ, 0x1f, R154 ;  /* 0x0000001fff0b7819 */ /* 0x020fe2000001149a */
[----:B------:R-:W-:-:S04]  /*24a0*/  IMAD.WIDE.U32 R30, R154, R4, R30 ;  /* 0x000000049a1e7225 */ /* 0x000fc800078e001e */
[----:B------:R-:W-:-:S04]  /*24b0*/  IMAD.WIDE.U32 R32, R154, R4, R32 ;  /* 0x000000049a207225 */ /* 0x000fc800078e0020 */
[----:B------:R-:W-:Y:S02]  /*24c0*/  IMAD.SHL.U32 R49, R4, 0x40, RZ ;  /* 0x0000004004317824 */ /* 0x000fe400078e00ff */
[----:B------:R-:W-:Y:S02]  /*24d0*/  IMAD.SHL.U32 R47, R6, 0x40, RZ ;  /* 0x00000040062f7824 */ /* 0x000fe400078e00ff */
[----:B------:R-:W-:Y:S01]  /*24e0*/  IMAD.SHL.U32 R56, R25, 0x2, RZ ;  /* 0x0000000219387824 */ /* 0x000fe200078e00ff */
[----:B----4-:R-:W-:Y:S02]  /*24f0*/  SHF.R.S32.HI R8, RZ, 0x1f, R3 ;  /* 0x0000001fff087819 */ /* 0x010fe40000011403 */
[----:B------:R-:W-:Y:S02]  /*2500*/  SEL R9, R3, RZ, !P0 ;  /* 0x000000ff03097207 */ /* 0x000fe40004000000 */
[----:B------:R-:W-:-:S03]  /*2510*/  SEL R8, R8, RZ, !P0 ;  /* 0x000000ff08087207 */ /* 0x000fc60004000000 */
[----:B------:R-:W-:-:S04]  /*2520*/  IMAD.WIDE.U32 R20, R9, UR4, R20 ;  /* 0x0000000409147c25 */ /* 0x000fc8000f8e0014 */
[----:B------:R-:W-:Y:S01]  /*2530*/  IMAD R10, R8, UR4, RZ ;  /* 0x00000004080a7c24 */ /* 0x000fe2000f8e02ff */
[----:B------:R-:W-:-:S03]  /*2540*/  IADD3 R3, P0, R20, R44, RZ ;  /* 0x0000002c14037210 */ /* 0x000fc60007f1e0ff */
[C---:B------:R-:W-:Y:S01]  /*2550*/  IMAD R43, R9.reuse, UR5, R10 ;  /* 0x00000005092b7c24 */ /* 0x040fe2000f8e020a */
[----:B------:R-:W-:Y:S02]  /*2560*/  ULDC.64 UR4, c[0x0][0x338] ;  /* 0x0000ce0000047ab9 */ /* 0x000fe40000000a00 */
[----:B------:R-:W-:Y:S02]  /*2570*/  IMAD R8, R8, UR4, RZ ;  /* 0x0000000408087c24 */ /* 0x000fe4000f8e02ff */
[C---:B------:R-:W-:Y:S01]  /*2580*/  IMAD.WIDE.U32 R28, R9.reuse, UR4, R28 ;  /* 0x00000004091c7c25 */ /* 0x040fe2000f8e001c */
[----:B------:R-:W-:Y:S02]  /*2590*/  ULDC UR4, c[0x0][0x2f4] ;  /* 0x0000bd0000047ab9 */ /* 0x000fe40000000800 */
[----:B------:R-:W-:Y:S01]  /*25a0*/  ISETP.GE.AND P4, PT, R16, UR4, PT ;  /* 0x0000000410007c0c */ /* 0x000fe2000bf86270 */
[----:B------:R-:W-:Y:S01]  /*25b0*/  IMAD R71, R9, UR5, R8 ;  /* 0x0000000509477c24 */ /* 0x000fe2000f8e0208 */
[----:B------:R-:W-:Y:S01]  /*25c0*/  SEL R9, R25, RZ, P2 ;  /* 0x000000ff19097207 */ /* 0x000fe20001000000 */
[----:B------:R-:W-:-:S02]  /*25d0*/  IMAD R8, R0, R52, RZ ;  /* 0x0000003400087224 */ /* 0x000fc400078e02ff */
[----:B------:R-:W-:Y:S02]  /*25e0*/  IMAD.IADD R43, R21, 0x1, R43 ;  /* 0x00000001152b7824 */ /* 0x000fe400078e022b */
[----:B------:R-:W-:Y:S02]  /*25f0*/  IMAD.IADD R9, R16, 0x1, R9 ;  /* 0x0000000110097824 */ /* 0x000fe400078e0209 */
[----:B------:R-:W-:Y:S01]  /*2600*/  IMAD R15, R23, R53, R8 ;  /* 0x00000035170f7224 */ /* 0x000fe200078e0208 */
[----:B------:R-:W-:Y:S01]  /*2610*/  IADD3.X R44, R43, R45, R14, P0, !PT ;  /* 0x0000002d2b2c7210 */ /* 0x000fe200007fe40e */
[----:B------:R-:W-:Y:S01]  /*2620*/  IMAD.IADD R71, R29, 0x1, R71 ;  /* 0x000000011d477824 */ /* 0x000fe200078e0247 */
[----:B------:R-:W-:Y:S01]  /*2630*/  SHF.R.S32.HI R8, RZ, 0x1f, R9 ;  /* 0x0000001fff087819 */ /* 0x000fe20000011409 */
[----:B------:R-:W-:Y:S01]  /*2640*/  IMAD.IADD R35, R35, 0x1, R15 ;  /* 0x0000000123237824 */ /* 0x000fe200078e020f */
[----:B------:R-:W-:Y:S01]  /*2650*/  IADD3 R38, P0, R23, R38, RZ ;  /* 0x0000002617267210 */ /* 0x000fe20007f1e0ff */
[----:B------:R-:W-:Y:S01]  /*2660*/  IMAD.IADD R37, R15, 0x1, R37 ;  /* 0x000000010f257824 */ /* 0x000fe200078e0225 */
[----:B------:R-:W-:Y:S01]  /*2670*/  LEA.HI R45, R8, R9, RZ, 0x3 ;  /* 0x00000009082d7211 */ /* 0x000fe200078f18ff */
[----:B------:R-:W-:-:S02]  /*2680*/  IMAD R8, R11, R4, RZ ;  /* 0x000000040b087224 */ /* 0x000fc400078e02ff */
[----:B------:R-:W-:Y:S01]  /*2690*/  IMAD R11, R11, R52, RZ ;  /* 0x000000340b0b7224 */ /* 0x000fe200078e02ff */
[----:B------:R-:W-:Y:S01]  /*26a0*/  LOP3.LUT R60, R45, 0xfffffff8, RZ, 0xc0, !PT ;  /* 0xfffffff82d3c7812 */ /* 0x000fe200078ec0ff */
[----:B------:R-:W-:Y:S01]  /*26b0*/  IMAD R59, R154, R5, R8 ;  /* 0x000000059a3b7224 */ /* 0x000fe200078e0208 */
[----:B------:R-:W-:Y:S01]  /*26c0*/  LOP3.LUT R5, R50, 0x18, R16, 0xf8, !PT ;  /* 0x0000001832057812 */ /* 0x000fe200078ef810 */
[----:B------:R-:W-:Y:S01]  /*26d0*/  IMAD R11, R154, R53, R11 ;  /* 0x000000359a0b7224 */ /* 0x000fe200078e020b */
[----:B------:R-:W-:Y:S01]  /*26e0*/  SHF.R.S32.HI R63, RZ, 0x1f, R60 ;  /* 0x0000001fff3f7819 */ /* 0x000fe2000001143c */
[----:B------:R-:W-:Y:S01]  /*26f0*/  VIADD R53, R16, 0x20 ;  /* 0x0000002010357836 */ /* 0x000fe20000000000 */
[----:B------:R-:W-:Y:S01]  /*2700*/  LOP3.LUT R4, R5, R54, RZ, 0x3c, !PT ;  /* 0x0000003605047212 */ /* 0x000fe200078e3cff */
[-C--:B------:R-:W-:Y:S01]  /*2710*/  IMAD.WIDE.U32 R34, R154, R52.reuse, R34 ;  /* 0x000000349a227225 */ /* 0x080fe200078e0022 */
[----:B------:R-:W-:Y:S02]  /*2720*/  LOP3.LUT R5, R50, 0x38, R45, 0xf8, !PT ;  /* 0x0000003832057812 */ /* 0x000fe400078ef82d */
[----:B------:R-:W-:Y:S01]  /*2730*/  ISETP.GE.AND P3, PT, R53, UR4, PT ;  /* 0x0000000435007c0c */ /* 0x000fe2000bf66270 */
[----:B------:R-:W-:Y:S01]  /*2740*/  IMAD.WIDE.U32 R36, R154, R52, R36 ;  /* 0x000000349a247225 */ /* 0x000fe200078e0024 */
[----:B------:R-:W-:-:S03]  /*2750*/  LOP3.LUT R70, R5, R54, RZ, 0x3c, !PT ;  /* 0x0000003605467212 */ /* 0x000fc600078e3cff */
[----:B------:R-:W-:Y:S02]  /*2760*/  IMAD.IADD R58, R31, 0x1, R59 ;  /* 0x000000011f3a7824 */ /* 0x000fe400078e023b */
[----:B------:R-:W-:Y:S02]  /*2770*/  IMAD.SHL.U32 R52, R52, 0x40, RZ ;  /* 0x0000004034347824 */ /* 0x000fe400078e00ff */
[----:B------:R-:W-:Y:S02]  /*2780*/  IMAD.X R39, R13, 0x1, R0, P0 ;  /* 0x000000010d277824 */ /* 0x000fe400000e0600 */
[----:B------:R-:W-:Y:S02]  /*2790*/  IMAD R57, R193, 0x200, R4 ;  /* 0x00000200c1397824 */ /* 0x000fe400078e0204 */
[----:B------:R-:W-:Y:S02]  /*27a0*/  IMAD.IADD R59, R59, 0x1, R33 ;  /* 0x000000013b3b7824 */ /* 0x000fe400078e0221 */
[----:B------:R-:W-:-:S02]  /*27b0*/  IMAD.IADD R61, R35, 0x1, R11 ;  /* 0x00000001233d7824 */ /* 0x000fc400078e020b */
[----:B------:R-:W-:Y:S02]  /*27c0*/  IMAD.IADD R62, R11, 0x1, R37 ;  /* 0x000000010b3e7824 */ /* 0x000fe400078e0225 */
[----:B------:R-:W-:-:S07]  /*27d0*/  IMAD R70, R193, 0x200, R70 ;  /* 0x00000200c1467824 */ /* 0x000fce00078e0246 */
.L_x_3675:
[----:B0---4-:R-:W0:Y:S01]  /*27e0*/  LDC R27, c[0x0][0x3f4] ;  /* 0x0000fd00ff1b7b82 */ /* 0x011e220000000800 */
[----:B------:R-:W-:Y:S01]  /*27f0*/  VIADD R40, R40, 0xffffffff ;  /* 0xffffffff28287836 */ /* 0x000fe20000000000 */
[----:B------:R-:W-:Y:S05]  /*2800*/  YIELD ;  /* 0x0000000000007946 */ /* 0x000fea0003800000 */
[----:B------:R-:W-:Y:S01]  /*2810*/  SHF.R.S32.HI R67, RZ, 0x1f, R40 ;  /* 0x0000001fff437819 */ /* 0x000fe20000011428 */
[----:B------:R-:W1:Y:S01]  /*2820*/  LDC.64 R64, c[0x0][0x2e8] ;  /* 0x0000ba00ff407b82 */ /* 0x000e620000000a00 */
[-C--:B------:R-:W-:Y:S01]  /*2830*/  IMAD R4, R46, R40.reuse, RZ ;  /* 0x000000282e047224 */ /* 0x080fe200078e02ff */
[----:B------:R-:W-:Y:S01]  /*2840*/  BSSY B0, `(.L_x_3646) ;  /* 0x000017e000007945 */ /* 0x000fe20003800000 */
[----:B---3--:R-:W-:Y:S01]  /*2850*/  IMAD.WIDE.U32 R14, R47, R40, RZ ;  /* 0x000000282f0e7225 */ /* 0x008fe200078e00ff */
[----:B------:R-:W-:-:S03]  /*2860*/  ISETP.GT.AND P2, PT, R40, R41, PT ;  /* 0x000000292800720c */ /* 0x000fc60003f44270 */
[----:B------:R-:W-:Y:S01]  /*2870*/  IMAD R5, R67, R47, R4 ;  /* 0x0000002f43057224 */ /* 0x000fe200078e0204 */
[----:B------:R-:W-:Y:S01]  /*2880*/  IADD3 R4, P0, R3, R14, RZ ;  /* 0x0000000e03047210 */ /* 0x000fe20007f1e0ff */
[----:B------:R-:W-:Y:S02]  /*2890*/  IMAD.SHL.U32 R26, R19, 0x1000, RZ ;  /* 0x00001000131a7824 */ /* 0x000fe400078e00ff */
[----:B------:R-:W-:Y:S02]  /*28a0*/  IMAD.IADD R25, R15, 0x1, R5 ;  /* 0x000000010f197824 */ /* 0x000fe400078e0205 */
[----:B------:R-:W-:Y:S02]  /*28b0*/  IMAD.IADD R5, R57, 0x1, R26 ;  /* 0x0000000139057824 */ /* 0x000fe400078e021a */
[----:B------:R-:W-:Y:S01]  /*28c0*/  IMAD.X R6, R25, 0x1, R44, P0 ;  /* 0x0000000119067824 */ /* 0x000fe200000e062c */
[----:B0-----:R-:W-:Y:S01]  /*28d0*/  ISETP.GE.AND P0, PT, R27, 0x1, PT ;  /* 0x000000011b00780c */ /* 0x001fe20003f06270 */
[----:B------:R-:W-:Y:S01]  /*28e0*/  IMAD R66, R5, 0x2, R2 ;  /* 0x0000000205427824 */ /* 0x000fe200078e0202 */
[----:B-1----:R-:W-:-:S04]  /*28f0*/  LEA R12, P1, R4, R64, 0x1 ;  /* 0x00000040040c7211 */ /* 0x002fc800078208ff */
[----:B------:R-:W-:-:S07]  /*2900*/  LEA.HI.X R13, R4, R65, R6, 0x1, P1 ;  /* 0x00000041040d7211 */ /* 0x000fce00008f0c06 */
[----:B------:R-:W-:Y:S05]  /*2910*/  @!P0 BRA `(.L_x_3647) ;  /* 0x00000014005c8947 */ /* 0x000fea0003800000 */
[----:B------:R-:W-:Y:S01]  /*2920*/  ULDC.U8 UR4, c[0x0][0x410] ;  /* 0x0001040000047ab9 */ /* 0x000fe20000000000 */
[-C--:B------:R-:W-:Y:S01]  /*2930*/  IMAD R6, R48, R40.reuse, RZ ;  /* 0x0000002830067224 */ /* 0x080fe200078e02ff */
[----:B------:R-:W-:Y:S01]  /*2940*/  ISETP.NE.AND P0, PT, RZ, UR4, PT ;  /* 0x00000004ff007c0c */ /* 0x000fe2000bf05270 */
[----:B------:R-:W-:-:S04]  /*2950*/  IMAD.WIDE.U32 R4, R49, R40, RZ ;  /* 0x0000002831047225 */ /* 0x000fc800078e00ff */
[----:B------:R-:W-:-:S04]  /*2960*/  IMAD R7, R67, R49, R6 ;  /* 0x0000003143077224 */ /* 0x000fc800078e0206 */
[----:B------:R-:W-:-:S04]  /*2970*/  IMAD.IADD R68, R5, 0x1, R7 ;  /* 0x0000000105447824 */ /* 0x000fc800078e0207 */
[----:B------:R-:W-:Y:S05]  /*2980*/  @!P0 BRA `(.L_x_3648) ;  /* 0x00000008007c8947 */ /* 0x000fea0003800000 */
[----:B------:R-:W-:Y:S01]  /*2990*/  IMAD R6, R40, -0x40, R42 ;  /* 0xffffffc028067824 */ /* 0x000fe200078e022a */
[----:B------:R-:W-:Y:S01]  /*29a0*/  BSSY B1, `(.L_x_3649) ;  /* 0x000001e000017945 */ /* 0x000fe20003800000 */
[----:B------:R-:W-:Y:S02]  /*29b0*/  CS2R R8, SRZ ;  /* 0x0000000000087805 */ /* 0x000fe4000001ff00 */
[----:B------:R-:W-:Y:S02]  /*29c0*/  CS2R R14, SRZ ;  /* 0x00000000000e7805 */ /* 0x000fe4000001ff00 */
[----:B------:R-:W-:Y:S02]  /*29d0*/  CS2R R10, SRZ ;  /* 0x00000000000a7805 */ /* 0x000fe4000001ff00 */
[----:B------:R-:W-:Y:S02]  /*29e0*/  VIMNMX R6, R6, 0x40, PT ;  /* 0x0000004006067848 */ /* 0x000fe40003fe0100 */
[----:B------:R-:W-:-:S02]  /*29f0*/  CS2R R24, SRZ ;  /* 0x0000000000187805 */ /* 0x000fc4000001ff00 */
[----:B------:R-:W-:-:S13]  /*2a00*/  ISETP.GE.AND P1, PT, R23, R6, PT ;  /* 0x000000061700720c */ /* 0x000fda0003f26270 */
[----:B------:R-:W-:Y:S05]  /*2a10*/  @P1 BRA `(.L_x_3650) ;  /* 0x0000000000581947 */ /* 0x000fea0003800000 */
[----:B------:R-:W-:Y:S01]  /*2a20*/  IMAD R7, R51, R40, RZ ;  /* 0x0000002833077224 */ /* 0x000fe200078e02ff */
[----:B------:R-:W-:Y:S01]  /*2a30*/  IADD3 R8, P0, R30, R4, RZ ;  /* 0x000000041e087210 */ /* 0x000fe20007f1e0ff */
[----:B------:R-:W-:Y:S01]  /*2a40*/  IMAD.MOV.U32 R4, RZ, RZ, R34 ;  /* 0x000000ffff047224 */ /* 0x000fe200078e0022 */
[----:B------:R-:W-:Y:S01]  /*2a50*/  ULDC.64 UR6, c[0x0][0x400] ;  /* 0x0001000000067ab9 */ /* 0x000fe20000000a00 */
[----:B------:R-:W-:Y:S01]  /*2a60*/  IMAD.MOV.U32 R5, RZ, RZ, R61 ;  /* 0x000000ffff057224 */ /* 0x000fe200078e003d */
[----:B------:R-:W-:Y:S01]  /*2a70*/  ULDC.64 UR4, c[0x0][0x3e8] ;  /* 0x0000fa0000047ab9 */ /* 0x000fe20000000a00 */
[-C--:B------:R-:W-:Y:S02]  /*2a80*/  IMAD R11, R67, R52.reuse, R7 ;  /* 0x00000034430b7224 */ /* 0x080fe400078e0207 */
[----:B------:R-:W-:-:S04]  /*2a90*/  IMAD.WIDE.U32 R6, R40, R52, R4 ;  /* 0x0000003428067225 */ /* 0x000fc800078e0004 */
[----:B------:R-:W-:Y:S01]  /*2aa0*/  IMAD.X R9, R68, 0x1, R58, P0 ;  /* 0x0000000144097824 */ /* 0x000fe200000e063a */
[----:B------:R-:W-:Y:S01]  /*2ab0*/  LEA R4, P0, R6, UR6, 0x1 ;  /* 0x0000000606047c11 */ /* 0x000fe2000f8008ff */
[----:B------:R-:W-:-:S05]  /*2ac0*/  IMAD.IADD R5, R7, 0x1, R11 ;  /* 0x0000000107057824 */ /* 0x000fca00078e020b */
        /* <DEDUP_REMOVED lines=11> */
.L_x_3650:
[----:B------:R-:W-:Y:S05]  /*2b80*/  BSYNC B1 ;  /* 0x0000000000017941 */ /* 0x000fea0003800000 */
.L_x_3649:
[----:B------:R-:W-:Y:S01]  /*2b90*/  UISETP.NE.AND UP0, UPT, UR37, 0x3, UPT ;  /* 0x000000032500788c */ /* 0x000fe2000bf05270 */
[----:B0----5:R-:W-:Y:S02]  /*2ba0*/  IMAD.MOV.U32 R4, RZ, RZ, R8 ;  /* 0x000000ffff047224 */ /* 0x021fe400078e0008 */
[----:B------:R-:W-:Y:S02]  /*2bb0*/  IMAD.MOV.U32 R5, RZ, RZ, R9 ;  /* 0x000000ffff057224 */ /* 0x000fe400078e0009 */
[----:B------:R-:W-:Y:S01]  /*2bc0*/  IMAD.MOV.U32 R6, RZ, RZ, R14 ;  /* 0x000000ffff067224 */ /* 0x000fe200078e000e */
[----:B------:R-:W-:Y:S01]  /*2bd0*/  PLOP3.LUT P0, PT, PT, PT, UP0, 0x80, 0x0 ;  /* 0x000000000000781c */ /* 0x000fe20003f0f008 */
[----:B------:R-:W-:Y:S01]  /*2be0*/  IMAD.MOV.U32 R7, RZ, RZ, R25 ;  /* 0x000000ffff077224 */ /* 0x000fe200078e0019 */
[----:B------:R-:W-:Y:S01]  /*2bf0*/  PRMT R77, R4, 0x5410, R5 ;  /* 0x00005410044d7816 */ /* 0x000fe20000000005 */
[----:B------:R-:W-:Y:S02]  /*2c00*/  IMAD.MOV.U32 R4, RZ, RZ, R15 ;  /* 0x000000ffff047224 */ /* 0x000fe400078e000f */
[----:B------:R-:W-:-:S03]  /*2c10*/  IMAD.MOV.U32 R5, RZ, RZ, R11 ;  /* 0x000000ffff057224 */ /* 0x000fc600078e000b */
[----:B------:R-:W-:Y:S01]  /*2c20*/  PRMT R69, R6, 0x5410, R4 ;  /* 0x0000541006457816 */ /* 0x000fe20000000004 */
[----:B------:R-:W-:Y:S02]  /*2c30*/  IMAD.MOV.U32 R4, RZ, RZ, R10 ;  /* 0x000000ffff047224 */ /* 0x000fe400078e000a */
[----:B------:R-:W-:-:S03]  /*2c40*/  IMAD.MOV.U32 R6, RZ, RZ, R24 ;  /* 0x000000ffff067224 */ /* 0x000fc600078e0018 */
[----:B------:R-:W-:Y:S02]  /*2c50*/  PRMT R78, R4, 0x5410, R5 ;  /* 0x00005410044e7816 */ /* 0x000fe40000000005 */
[----:B------:R-:W-:Y:S01]  /*2c60*/  PRMT R79, R6, 0x5410, R7 ;  /* 0x00005410064f7816 */ /* 0x000fe20000000007 */
[----:B------:R-:W-:Y:S06]  /*2c70*/  @!P0 BRA `(.L_x_3651) ;  /* 0x0000000000048947 */ /* 0x000fec0003800000 */
[----:B------:R-:W-:Y:S01]  /*2c80*/  BPT.TRAP 0x1 ;  /* 0x000000040000795c */ /* 0x000fe20000300000 */
.L_x_3651:
[----:B------:R-:W-:Y:S01]  /*2c90*/  IMAD R73, R19, 0x8, R2 ;  /* 0x0000000813497824 */ /* 0x000fe200078e0202 */
[----:B------:R-:W-:Y:S01]  /*2ca0*/  SHF.L.U32 R74, R186, 0x1f, RZ ;  /* 0x0000001fba4a7819 */ /* 0x000fe200000006ff */
[----:B------:R-:W-:Y:S03]  /*2cb0*/  BSSY B1, `(.L_x_3652) ;  /* 0x0000003000017945 */ /* 0x000fe60003800000 */
[----:B------:R-:W0:Y:S02]  /*2cc0*/  SYNCS.PHASECHK.TRANS64.TRYWAIT P5, [R73+URZ+0x28c90], R74 ;  /* 0x028c904a490075a7 */ /* 0x000e2400080a017f */
[----:B0-----:R-:W-:Y:S05]  /*2cd0*/  @!P5 BRA `(.L_x_3653) ;  /* 0x00000184006cd947 */ /* 0x001fea0003800000 */
.L_x_3948:
[----:B------:R-:W-:Y:S05]  /*2ce0*/  BSYNC B1 ;  /* 0x0000000000017941 */ /* 0x000fea0003800000 */
.L_x_3652:
[----:B------:R-:W-:Y:S05]  /*2cf0*/  @P1 BRA `(.L_x_3654) ;  /* 0x0000001000c81947 */ /* 0x000fea0003800000 */
[----:B------:R-:W-:Y:S04]  /*2d00*/  BSSY B1, `(.L_x_3655) ;  /* 0x0000031000017945 */ /* 0x000fe80003800000 */
[----:B------:R-:W-:Y:S05]  /*2d10*/  @P4 BRA `(.L_x_3656) ;  /* 0x0000000000bc4947 */ /* 0x000fea0003800000 */
[----:B------:R1:W2:Y:S01]  /*2d20*/  LDS.128 R4, [R66+0x22400] ;  /* 0x0224000042047984 */ /* 0x0002a20000000c00 */
        /* <DEDUP_REMOVED lines=15> */
[----:B------:R-:W-:Y:S02]  /*2e20*/  HADD2.F32 R7, -RZ, R7.H0_H0 ;  /* 0x20000007ff077230 */ /* 0x000fe40000004100 */
[----:B------:R-:W-:Y:S01]  /*2e30*/  FMUL.FTZ R25, R5, R25 ;  /* 0x0000001905197220 */ /* 0x000fe20000410000 */
[----:B------:R-:W-:Y:S02]  /*2e40*/  HADD2.F32 R64, -RZ, R64.H0_H0 ;  /* 0x20000040ff407230 */ /* 0x000fe40000004100 */
[----:B------:R-:W-:Y:S01]  /*2e50*/  FMUL.FTZ R76, R15, R66 ;  /* 0x000000420f4c7220 */ /* 0x000fe20000410000 */
[----:B------:R-:W-:Y:S01]  /*2e60*/  FFMA.FTZ R68, R5, R24, -R68 ;  /* 0x0000001805447223 */ /* 0x000fe20000010844 */
[----:B------:R-:W-:Y:S01]  /*2e70*/  FMUL.FTZ R66, R7, R66 ;  /* 0x0000004207427220 */ /* 0x000fe20000410000 */
[----:B------:R-:W-:Y:S01]  /*2e80*/  FFMA.FTZ R67, R6, R24, R25 ;  /* 0x0000001806437223 */ /* 0x000fe20000010019 */
[----:B------:R-:W-:-:S02]  /*2e90*/  HADD2.F32 R24, -RZ, R79.H0_H0 ;  /* 0x2000004fff187230 */ /* 0x000fc40000004100 */
[-C--:B------:R-:W-:Y:S01]  /*2ea0*/  FFMA.FTZ R76, R7, R64.reuse, -R76 ;  /* 0x00000040074c7223 */ /* 0x080fe2000001084c */
[----:B------:R-:W-:Y:S02]  /*2eb0*/  HADD2.F32 R25, -RZ, R79.H1_H1 ;  /* 0x3000004fff197230 */ /* 0x000fe40000004100 */
[----:B------:R-:W-:Y:S01]  /*2ec0*/  FFMA.FTZ R75, R15, R64, R66 ;  /* 0x000000400f4b7223 */ /* 0x000fe20000010042 */
[----:B------:R-:W-:Y:S02]  /*2ed0*/  HADD2.F32 R5, -RZ, R4.H1_H1 ;  /* 0x30000004ff057230 */ /* 0x000fe40000004100 */
[----:B------:R-:W-:Y:S02]  /*2ee0*/  HADD2.F32 R6, -RZ, R14.H1_H1 ;  /* 0x3000000eff067230 */ /* 0x000fe40000004100 */
[----:B------:R-:W-:Y:S02]  /*2ef0*/  HADD2.F32 R4, -RZ, R4.H0_H0 ;  /* 0x20000004ff047230 */ /* 0x000fe40000004100 */
[----:B------:R-:W-:Y:S01]  /*2f00*/  FMUL.FTZ R65, R5, R24 ;  /* 0x0000001805417220 */ /* 0x000fe20000410000 */
[----:B------:R-:W-:-:S02]  /*2f10*/  HADD2.F32 R14, -RZ, R14.H0_H0 ;  /* 0x2000000eff0e7230 */ /* 0x000fc40000004100 */
[--C-:B------:R-:W-:Y:S02]  /*2f20*/  HADD2.F32 R7, -RZ, R69.reuse.H0_H0 ;  /* 0x20000045ff077230 */ /* 0x100fe40000004100 */
[----:B------:R-:W-:Y:S01]  /*2f30*/  FMUL.FTZ R24, R4, R24 ;  /* 0x0000001804187220 */ /* 0x000fe20000410000 */
[----:B------:R-:W-:Y:S02]  /*2f40*/  HADD2.F32 R15, -RZ, R69.H1_H1 ;  /* 0x30000045ff0f7230 */ /* 0x000fe40000004100 */
[-C--:B------:R-:W-:Y:S01]  /*2f50*/  FMUL.FTZ R69, R6, R25.reuse ;  /* 0x0000001906457220 */ /* 0x080fe20000410000 */
        /* <DEDUP_REMOVED lines=9> */
.L_x_3658:
[----:B------:R-:W-:Y:S05]  /*2ff0*/  BSYNC B2 ;  /* 0x0000000000027941 */ /* 0x000fea0003800000 */
.L_x_3657:
[----:B--2---:R1:W-:Y:S02]  /*3000*/  STG.E.128 desc[UR42][R12.64], R4 ;  /* 0x000000040c007986 */ /* 0x0043e4000c101d2a */
.L_x_3656:
[----:B------:R-:W-:Y:S05]  /*3010*/  BSYNC B1 ;  /* 0x0000000000017941 */ /* 0x000fea0003800000 */
.L_x_3655:
[----:B------:R-:W-:Y:S05]  /*3020*/  @P3 BRA `(.L_x_3654) ;  /* 0x0000000c00fc3947 */ /* 0x000fea0003800000 */
[----:B-1----:R-:W-:Y:S01]  /*3030*/  IMAD.MOV.U32 R5, RZ, RZ, 0x20 ;  /* 0x00000020ff057424 */ /* 0x002fe200078e00ff */
[----:B------:R-:W-:Y:S01]  /*3040*/  LOP3.LUT P5, RZ, R188, 0x4, RZ, 0xc0, !PT ;  /* 0x00000004bcff7812 */ /* 0x000fe200078ac0ff */
[----:B------:R-:W-:Y:S03]  /*3050*/  BSSY B1, `(.L_x_3659) ;  /* 0x0000030000017945 */ /* 0x000fe60003800000 */
[----:B------:R-:W-:Y:S02]  /*3060*/  SEL R5, R5, 0xffffffe0, !P5 ;  /* 0xffffffe005057807 */ /* 0x000fe40006800000 */
[----:B------:R-:W-:Y:S02]  /*3070*/  ISETP.GE.AND P5, PT, R189, R27, PT ;  /* 0x0000001bbd00720c */ /* 0x000fe40003fa6270 */
[----:B------:R-:W-:-:S05]  /*3080*/  IADD3 R5, R5, R57, R26 ;  /* 0x0000003905057210 */ /* 0x000fca0007ffe01a */
[----:B------:R-:W-:-:S06]  /*3090*/  IMAD R4, R5, 0x2, R2 ;  /* 0x0000000205047824 */ /* 0x000fcc00078e0202 */
[----:B------:R-:W1:Y:S01]  /*30a0*/  LDS.128 R4, [R4+0x22400] ;  /* 0x0224000004047984 */ /* 0x000e620000000c00 */
[----:B------:R-:W-:Y:S05]  /*30b0*/  @P5 BRA `(.L_x_3660) ;  /* 0x0000000000a45947 */ /* 0x000fea0003800000 */
[--C-:B------:R-:W-:Y:S01]  /*30c0*/  SHF.R.U64 R15, R8, 0x10, R9.reuse ;  /* 0x00000010080f7819 */ /* 0x100fe20000001209 */
[----:B-1----:R-:W-:Y:S01]  /*30d0*/  IMAD.MOV.U32 R8, RZ, RZ, R6 ;  /* 0x000000ffff087224 */ /* 0x002fe200078e0006 */
        /* <DEDUP_REMOVED lines=14> */
[-C--:B------:R-:W-:Y:S01]  /*31c0*/  FFMA.FTZ R26, R5, R10.reuse, -R26 ;  /* 0x0000000a051a7223 */ /* 0x080fe2000001081a */
[----:B------:R-:W-:Y:S01]  /*31d0*/  FFMA.FTZ R25, R6, R10, R11 ;  /* 0x0000000a06197223 */ /* 0x000fe2000001000b */
[----:B------:R-:W-:Y:S01]  /*31e0*/  FMUL.FTZ R24, R7, R24 ;  /* 0x0000001807187220 */ /* 0x000fe20000410000 */
        /* <DEDUP_REMOVED lines=22> */
.L_x_3660:
[----:B------:R-:W-:Y:S05]  /*3350*/  BSYNC B1 ;  /* 0x0000000000017941 */ /* 0x000fea0003800000 */
.L_x_3659:
[----:B-1----:R2:W-:Y:S01]  /*3360*/  STG.E.128 desc[UR42][R12.64+0x40], R4 ;  /* 0x000040040c007986 */ /* 0x0025e2000c101d2a */
[----:B------:R-:W-:Y:S05]  /*3370*/  BRA `(.L_x_3654) ;  /* 0x0000000c00287947 */ /* 0x000fea0003800000 */
.L_x_3648:
[----:B------:R-:W-:-:S05]  /*3380*/  IMAD R5, R40, -0x40, R42 ;  /* 0xffffffc028057824 */ /* 0x000fca00078e022a */
[----:B------:R-:W-:-:S04]  /*3390*/  VIMNMX R6, R5, 0x40, PT ;  /* 0x0000004005067848 */ /* 0x000fc80003fe0100 */
[----:B------:R-:W-:Y:S02]  /*33a0*/  ISETP.GE.AND P1, PT, R23, R6, PT ;  /* 0x000000061700720c */ /* 0x000fe40003f26270 */
[----:B------:R-:W-:Y:S02]  /*33b0*/  CS2R R6, SRZ ;  /* 0x0000000000067805 */ /* 0x000fe4000001ff00 */
[----:B------:R-:W-:-:S13]  /*33c0*/  ISETP.GE.OR P0, PT, R16, R27, P1 ;  /* 0x0000001b1000720c */ /* 0x000fda0000f06670 */
[----:B------:R-:W0:Y:S01]  /*33d0*/  @!P0 LDC.64 R8, c[0x0][0x3e8] ;  /* 0x0000fa00ff088b82 */ /* 0x000e220000000a00 */
[----:B------:R-:W-:-:S05]  /*33e0*/  @!P0 IADD3 R4, P5, R32, R4, RZ ;  /* 0x0000000420048210 */ /* 0x000fca0007fbe0ff */
[----:B------:R-:W-:Y:S02]  /*33f0*/  @!P0 IMAD.X R5, R68, 0x1, R59, P5 ;  /* 0x0000000144058824 */ /* 0x000fe400028e063b */
[----:B------:R-:W1:Y:S01]  /*3400*/  @!P0 LDC.64 R12, c[0x0][0x400] ;  /* 0x00010000ff0c8b82 */ /* 0x000e620000000a00 */
[----:B0-----:R-:W-:-:S04]  /*3410*/  @!P0 LEA R8, P5, R4, R8, 0x1 ;  /* 0x0000000804088211 */ /* 0x001fc800078a08ff */
[----:B------:R-:W-:Y:S01]  /*3420*/  @!P0 LEA.HI.X R9, R4, R9, R5, 0x1, P5 ;  /* 0x0000000904098211 */ /* 0x000fe200028f0c05 */
[----:B------:R-:W-:Y:S02]  /*3430*/  @!P0 IMAD R4, R51, R40, RZ ;  /* 0x0000002833048224 */ /* 0x000fe400078e02ff */
[----:B------:R-:W-:Y:S02]  /*3440*/  @!P0 IMAD.MOV.U32 R5, RZ, RZ, R62 ;  /* 0x000000ffff058224 */ /* 0x000fe400078e003e */
[----:B------:R-:W-:Y:S02]  /*3450*/  @!P0 IMAD R67, R67, R52, R4 ;  /* 0x0000003443438224 */ /* 0x000fe400078e0204 */
[----:B------:R-:W-:-:S04]  /*3460*/  @!P0 IMAD.MOV.U32 R4, RZ, RZ, R36 ;  /* 0x000000ffff048224 */ /* 0x000fc800078e0024 */
[----:B------:R-:W-:-:S04]  /*3470*/  @!P0 IMAD.WIDE.U32 R4, R40, R52, R4 ;  /* 0x0000003428048225 */ /* 0x000fc800078e0004 */
[----:B------:R-:W-:Y:S01]  /*3480*/  @!P0 IMAD.IADD R5, R67, 0x1, R5 ;  /* 0x0000000143058824 */ /* 0x000fe200078e0205 */
[----:B-1----:R-:W-:-:S04]  /*3490*/  @!P0 LEA R12, P5, R4, R12, 0x1 ;  /* 0x0000000c040c8211 */ /* 0x002fc800078a08ff */
[----:B------:R-:W-:Y:S02]  /*34a0*/  @!P0 LEA.HI.X R13, R4, R13, R5, 0x1, P5 ;  /* 0x0000000d040d8211 */ /* 0x000fe400028f0c05 */
[----:B------:R-:W-:Y:S02]  /*34b0*/  CS2R R4, SRZ ;  /* 0x0000000000047805 */ /* 0x000fe4000001ff00 */
[----:B------:R-:W-:-:S04]  /*34c0*/  CS2R R10, SRZ ;  /* 0x00000000000a7805 */ /* 0x000fc8000001ff00 */
[----:B------:R0:W2:Y:S02]  /*34d0*/  @!P0 LDG.E.128 R4, desc[UR42][R8.64] ;  /* 0x0000002a08048981 */ /* 0x0000a4000c1e1d00 */
[----:B0-----:R-:W-:-:S06]  /*34e0*/  CS2R R8, SRZ ;  /* 0x0000000000087805 */ /* 0x001fcc000001ff00 */
[----:B------:R-:W3:Y:S01]  /*34f0*/  @!P0 LDG.E.128 R8, desc[UR42][R12.64] ;  /* 0x0000002a0c088981 */ /* 0x000ee2000c1e1d00 */
[----:B------:R-:W-:Y:S01]  /*3500*/  UISETP.NE.AND UP0, UPT, UR37, 0x3, UPT ;  /* 0x000000032500788c */ /* 0x000fe2000bf05270 */
[----:B------:R-:W-:-:S04]  /*3510*/  ISETP.GE.AND P0, PT, R16, R27, PT ;  /* 0x0000001b1000720c */ /* 0x000fc80003f06270 */
[----:B------:R-:W-:Y:S02]  /*3520*/  P2R R68, PR, RZ, 0x1 ;  /* 0x00000001ff447803 */ /* 0x000fe40000000000 */
[----:B------:R-:W-:Y:S01]  /*3530*/  PLOP3.LUT P0, PT, PT, PT, UP0, 0x80, 0x0 ;  /* 0x000000000000781c */ /* 0x000fe20003f0f008 */
[----:B--2---:R-:W-:Y:S02]  /*3540*/  IMAD.MOV.U32 R24, RZ, RZ, R4 ;  /* 0x000000ffff187224 */ /* 0x004fe400078e0004 */
[----:B------:R-:W-:Y:S02]  /*3550*/  IMAD.MOV.U32 R27, RZ, RZ, R5 ;  /* 0x000000ffff1b7224 */ /* 0x000fe400078e0005 */
[----:B------:R-:W-:Y:S02]  /*3560*/  IMAD.MOV.U32 R66, RZ, RZ, R6 ;  /* 0x000000ffff427224 */ /* 0x000fe400078e0006 */
[----:B------:R-:W-:Y:S01]  /*3570*/  IMAD.MOV.U32 R67, RZ, RZ, R7 ;  /* 0x000000ffff437224 */ /* 0x000fe200078e0007 */
[----:B------:R-:W-:-:S02]  /*3580*/  PRMT R80, R80, 0x5410, R27 ;  /* 0x0000541050507816 */ /* 0x000fc4000000001b */
[----:B------:R-:W-:Y:S02]  /*3590*/  PRMT R89, R24, 0x5410, R66 ;  /* 0x0000541018597816 */ /* 0x000fe40000000042 */
[----:B------:R-:W-:Y:S01]  /*35a0*/  PRMT R84, R84, 0x5410, R67 ;  /* 0x0000541054547816 */ /* 0x000fe20000000043 */
[----:B---3--:R-:W-:Y:S02]  /*35b0*/  IMAD.MOV.U32 R12, RZ, RZ, R8 ;  /* 0x000000ffff0c7224 */ /* 0x008fe400078e0008 */
[----:B------:R-:W-:Y:S02]  /*35c0*/  IMAD.MOV.U32 R13, RZ, RZ, R9 ;  /* 0x000000ffff0d7224 */ /* 0x000fe400078e0009 */
[----:B------:R-:W-:Y:S02]  /*35d0*/  IMAD.MOV.U32 R24, RZ, RZ, R10 ;  /* 0x000000ffff187224 */ /* 0x000fe400078e000a */
[----:B------:R-:W-:Y:S01]  /*35e0*/  IMAD.MOV.U32 R27, RZ, RZ, R11 ;  /* 0x000000ffff1b7224 */ /* 0x000fe200078e000b */
[----:B------:R-:W-:-:S02]  /*35f0*/  PRMT R80, R13, 0x7610, R80 ;  /* 0x000076100d507816 */ /* 0x000fc40000000050 */
[----:B------:R-:W-:Y:S02]  /*3600*/  PRMT R87, R12, 0x5410, R24 ;  /* 0x000054100c577816 */ /* 0x000fe40000000018 */
[----:B------:R-:W-:Y:S01]  /*3610*/  PRMT R84, R27, 0x7610, R84 ;  /* 0x000076101b547816 */ /* 0x000fe20000000054 */
[----:B------:R-:W-:Y:S06]  /*3620*/  @!P0 BRA `(.L_x_3661) ;  /* 0x0000000000048947 */ /* 0x000fec0003800000 */
[----:B------:R-:W-:Y:S01]  /*3630*/  BPT.TRAP 0x1 ;  /* 0x000000040000795c */ /* 0x000fe20000300000 */
.L_x_3661:
[----:B------:R-:W-:Y:S01]  /*3640*/  IMAD R73, R19, 0x8, R2 ;  /* 0x0000000813497824 */ /* 0x000fe200078e0202 */
[----:B------:R-:W-:Y:S01]  /*3650*/  SHF.L.U32 R74, R186, 0x1f, RZ ;  /* 0x0000001fba4a7819 */ /* 0x000fe200000006ff */
[----:B------:R-:W0:Y:S01]  /*3660*/  LDC R75, c[0x0][0x2f4] ;  /* 0x0000bd00ff4b7b82 */ /* 0x000e220000000800 */
[----:B------:R-:W-:Y:S02]  /*3670*/  BSSY B1, `(.L_x_3662) ;  /* 0x0000003000017945 */ /* 0x000fe40003800000 */
[----:B------:R-:W1:Y:S02]  /*3680*/  SYNCS.PHASECHK.TRANS64.TRYWAIT P5, [R73+URZ+0x28c90], R74 ;  /* 0x028c904a490075a7 */ /* 0x000e6400080a017f */
[----:B-1----:R-:W-:Y:S05]  /*3690*/  @!P5 BRA `(.L_x_3663) ;  /* 0x0000017c0010d947 */ /* 0x002fea0003800000 */
.L_x_3949:
[----:B------:R-:W-:Y:S05]  /*36a0*/  BSYNC B1 ;  /* 0x0000000000017941 */ /* 0x000fea0003800000 */
.L_x_3662:
[----:B0-----:R-:W-:Y:S01]  /*36b0*/  ISETP.GE.OR P5, PT, R16, R75, P1 ;  /* 0x0000004b1000720c */ /* 0x001fe20000fa6670 */
[----:B------:R-:W-:Y:S01]  /*36c0*/  ULDC.64 UR4, c[0x0][0x300] ;  /* 0x0000c00000047ab9 */ /* 0x000fe20000000a00 */
[----:B------:R-:W-:Y:S02]  /*36d0*/  IMAD.MOV.U32 R66, RZ, RZ, R14 ;  /* 0x000000ffff427224 */ /* 0x000fe400078e000e */
[----:B------:R-:W-:Y:S02]  /*36e0*/  IMAD R12, R0, UR4, RZ ;  /* 0x00000004000c7c24 */ /* 0x000fe4000f8e02ff */
[----:B------:R-:W-:Y:S02]  /*36f0*/  IMAD.MOV.U32 R67, RZ, RZ, R25 ;  /* 0x000000ffff437224 */ /* 0x000fe400078e0019 */
[C---:B------:R-:W-:Y:S02]  /*3700*/  IMAD R13, R23.reuse, UR5, R12 ;  /* 0x00000005170d7c24 */ /* 0x040fe4000f8e020c */
[----:B------:R-:W-:-:S03]  /*3710*/  IMAD.WIDE.U32 R66, R23, UR4, R66 ;  /* 0x0000000417427c25 */ /* 0x000fc6000f8e0042 */
[----:B------:R-:W-:Y:S05]  /*3720*/  @P5 BRA `(.L_x_3654) ;  /* 0x00000008003c5947 */ /* 0x000fea0003800000 */
[----:B------:R-:W-:Y:S01]  /*3730*/  IMAD.IADD R76, R13, 0x1, R67 ;  /* 0x000000010d4c7824 */ /* 0x000fe200078e0243 */
[----:B------:R-:W-:Y:S01]  /*3740*/  IADD3 R12, P5, P6, R20, R66, R60 ;  /* 0x00000042140c7210 */ /* 0x000fe20007ebe03c */
[----:B------:R-:W-:Y:S03]  /*3750*/  BSSY B1, `(.L_x_3664) ;  /* 0x0000069000017945 */ /* 0x000fe60003800000 */
[----:B------:R-:W-:Y:S02]  /*3760*/  IADD3.X R13, R43, R76, R63, P5, P6 ;  /* 0x0000004c2b0d7210 */ /* 0x000fe40002fec43f */
[----:B------:R-:W-:Y:S02]  /*3770*/  ISETP.NE.AND P6, PT, R68, RZ, PT ;  /* 0x000000ff4400720c */ /* 0x000fe40003fc5270 */
[----:B------:R-:W-:-:S04]  /*3780*/  LEA R68, P5, R12, R64, 0x1 ;  /* 0x000000400c447211 */ /* 0x000fc800078a08ff */
[----:B------:R-:W-:Y:S01]  /*3790*/  LEA.HI.X R69, R12, R65, R13, 0x1, P5 ;  /* 0x000000410c457211 */ /* 0x000fe200028f0c0d */
[----:B------:R-:W-:Y:S01]  /*37a0*/  IMAD.IADD R13, R75, 0x1, -R56 ;  /* 0x000000014b0d7824 */ /* 0x000fe200078e0a38 */
[----:B------:R-:W-:-:S04]  /*37b0*/  ISETP.NE.AND P5, PT, R72, RZ, PT ;  /* 0x000000ff4800720c */ /* 0x000fc80003fa5270 */
[----:B------:R-:W-:-:S04]  /*37c0*/  SEL R13, R56, R13, !P5 ;  /* 0x0000000d380d7207 */ /* 0x000fc80006800000 */
[----:B------:R-:W-:-:S04]  /*37d0*/  SHF.R.S32.HI R12, RZ, 0x1f, R13 ;  /* 0x0000001fff0c7819 */ /* 0x000fc8000001140d */
[----:B------:R-:W-:-:S04]  /*37e0*/  LEA.HI R12, R12, R13, RZ, 0x4 ;  /* 0x0000000d0c0c7211 */ /* 0x000fc800078f20ff */
[----:B------:R-:W-:-:S04]  /*37f0*/  SHF.R.S32.HI R12, RZ, 0x4, R12 ;  /* 0x00000004ff0c7819 */ /* 0x000fc8000001140c */
[----:B------:R-:W-:-:S05]  /*3800*/  LEA.HI.SX32 R12, R45, R12, 0x1d ;  /* 0x0000000c2d0c7211 */ /* 0x000fca00078feaff */
[----:B------:R-:W-:-:S05]  /*3810*/  IMAD.SHL.U32 R77, R12, 0x8, RZ ;  /* 0x000000080c4d7824 */ /* 0x000fca00078e00ff */
[----:B------:R-:W-:-:S04]  /*3820*/  LOP3.LUT R13, R50, 0x38, R77, 0xf8, !PT ;  /* 0x00000038320d7812 */ /* 0x000fc800078ef84d */
[----:B------:R-:W-:Y:S01]  /*3830*/  LOP3.LUT R12, R13, R54, RZ, 0x3c, !PT ;  /* 0x000000360d0c7212 */ /* 0x000fe200078e3cff */
[----:B------:R-:W-:-:S04]  /*3840*/  IMAD.IADD R13, R70, 0x1, R26 ;  /* 0x00000001460d7824 */ /* 0x000fc800078e021a */
[----:B------:R-:W-:Y:S02]  /*3850*/  IMAD R15, R193, 0x200, R12 ;  /* 0x00000200c10f7824 */ /* 0x000fe400078e020c */
[----:B------:R-:W-:Y:S02]  /*3860*/  IMAD R13, R13, 0x2, R2 ;  /* 0x000000020d0d7824 */ /* 0x000fe400078e0202 */
[----:B------:R-:W-:-:S04]  /*3870*/  IMAD.IADD R15, R26, 0x1, R15 ;  /* 0x000000011a0f7824 */ /* 0x000fc800078e020f */
[----:B------:R-:W-:Y:S02]  /*3880*/  IMAD R24, R15, 0x2, R2 ;  /* 0x000000020f187824 */ /* 0x000fe400078e0202 */
[----:B------:R-:W0:Y:S04]  /*3890*/  LDS.128 R12, [R13+0x22400] ;  /* 0x022400000d0c7984 */ /* 0x000e280000000c00 */
[----:B------:R-:W2:Y:S01]  /*38a0*/  LDS.128 R24, [R24+0x22400] ;  /* 0x0224000018187984 */ /* 0x000ea20000000c00 */
[----:B------:R-:W-:Y:S05]  /*38b0*/  @P6 BRA `(.L_x_3665) ;  /* 0x0000000400486947 */ /* 0x000fea0003800000 */
[--C-:B------:R-:W-:Y:S01]  /*38c0*/  SHF.R.U64 R79, R8, 0x10, R9.reuse ;  /* 0x00000010084f7819 */ /* 0x100fe20000001209 */
[----:B--2---:R-:W-:Y:S01]  /*38d0*/  HADD2.F32 R8, -RZ, R25.H1_H1 ;  /* 0x30000019ff087230 */ /* 0x004fe20000004100 */
[----:B------:R-:W-:Y:S02]  /*38e0*/  SHF.R.U32.HI R9, RZ, 0x10, R9 ;  /* 0x00000010ff097819 */ /* 0x000fe40000011609 */
[--C-:B------:R-:W-:Y:S01]  /*38f0*/  SHF.R.U64 R78, R4, 0x10, R5.reuse ;  /* 0x00000010044e7819 */ /* 0x100fe20000001205 */
[----:B------:R-:W-:Y:S01]  /*3900*/  HADD2.F32 R79, -RZ, R79.H0_H0 ;  /* 0x2000004fff4f7230 */ /* 0x000fe20000004100 */
[----:B------:R-:W-:Y:S02]  /*3910*/  SHF.R.U32.HI R82, RZ, 0x10, R5 ;  /* 0x00000010ff527819 */ /* 0x000fe40000011605 */
[--C-:B------:R-:W-:Y:S01]  /*3920*/  SHF.R.U64 R4, R6, 0x10, R7.reuse ;  /* 0x0000001006047819 */ /* 0x100fe20000001207 */
[----:B0-----:R-:W-:Y:S01]  /*3930*/  HADD2.F32 R6, -RZ, R13.H0_H0 ;  /* 0x2000000dff067230 */ /* 0x001fe20000004100 */
[----:B------:R-:W-:Y:S01]  /*3940*/  SHF.R.U32.HI R83, RZ, 0x10, R7 ;  /* 0x00000010ff537819 */ /* 0x000fe20000011607 */
[----:B------:R-:W-:Y:S01]  /*3950*/  HADD2.F32 R7, -RZ, R25.H0_H0 ;  /* 0x20000019ff077230 */ /* 0x000fe20000004100 */
[--C-:B------:R-:W-:Y:S01]  /*3960*/  SHF.R.U64 R5, R10, 0x10, R11.reuse ;  /* 0x000000100a057819 */ /* 0x100fe2000000120b */
[--C-:B------:R-:W-:Y:S01]  /*3970*/  HADD2.F32 R10, -RZ, R80.reuse.H1_H1 ;  /* 0x30000050ff0a7230 */ /* 0x100fe20000004100 */
[----:B------:R-:W-:Y:S01]  /*3980*/  SHF.R.U32.HI R81, RZ, 0x10, R11 ;  /* 0x00000010ff517819 */ /* 0x000fe2000001160b */
[----:B------:R-:W-:-:S02]  /*3990*/  HADD2.F32 R80, -RZ, R80.H0_H0 ;  /* 0x20000050ff507230 */ /* 0x000fc40000004100 */
[----:B------:R-:W-:Y:S02]  /*39a0*/  HADD2.F32 R25, -RZ, R9.H0_H0 ;  /* 0x20000009ff197230 */ /* 0x000fe40000004100 */
[----:B------:R-:W-:Y:S02]  /*39b0*/  HADD2.F32 R9, -RZ, R13.H1_H1 ;  /* 0x3000000dff097230 */ /* 0x000fe40000004100 */
[-C--:B------:R-:W-:Y:S01]  /*39c0*/  FMUL.FTZ R13, R7, R80.reuse ;  /* 0x00000050070d7220 */ /* 0x080fe20000410000 */
[----:B------:R-:W-:Y:S02]  /*39d0*/  HADD2.F32 R11, -RZ, R82.H0_H0 ;  /* 0x20000052ff0b7230 */ /* 0x000fe40000004100 */
[-C--:B------:R-:W-:Y:S01]  /*39e0*/  FMUL.FTZ R82, R8, R25.reuse ;  /* 0x0000001908527220 */ /* 0x080fe20000410000 */
[C---:B------:R-:W-:Y:S01]  /*39f0*/  FMUL.FTZ R80, R6.reuse, R80 ;  /* 0x0000005006507220 */ /* 0x040fe20000410000 */
[C---:B------:R-:W-:Y:S01]  /*3a00*/  FMUL.FTZ R25, R9.reuse, R25 ;  /* 0x0000001909197220 */ /* 0x040fe20000410000 */
[-C--:B------:R-:W-:Y:S01]  /*3a10*/  FFMA.FTZ R6, R6, R10.reuse, -R13 ;  /* 0x0000000a06067223 */ /* 0x080fe2000001080d */
[-C--:B------:R-:W-:Y:S01]  /*3a20*/  FFMA.FTZ R9, R9, R11.reuse, -R82 ;  /* 0x0000000b09097223 */ /* 0x080fe20000010852 */
[----:B------:R-:W-:Y:S01]  /*3a30*/  FFMA.FTZ R7, R7, R10, R80 ;  /* 0x0000000a07077223 */ /* 0x000fe20000010050 */
[----:B------:R-:W-:Y:S01]  /*3a40*/  FFMA.FTZ R8, R8, R11, R25 ;  /* 0x0000000b08087223 */ /* 0x000fe20000010019 */
[----:B------:R-:W-:-:S02]  /*3a50*/  HADD2.F32 R25, -RZ, R84.H0_H0 ;  /* 0x20000054ff197230 */ /* 0x000fc40000004100 */
[----:B------:R-:W-:Y:S02]  /*3a60*/  HADD2.F32 R11, -RZ, R27.H0_H0 ;  /* 0x2000001bff0b7230 */ /* 0x000fe40000004100 */
[----:B------:R-:W-:Y:S01]  /*3a70*/  HADD2.F32 R10, -RZ, R15.H0_H0 ;  /* 0x2000000fff0a7230 */ /* 0x000fe20000004100 */
[----:B------:R-:W-:Y:S01]  /*3a80*/  F2FP.F16.F32.PACK_AB R7, R8, R7 ;  /* 0x000000070807723e */ /* 0x000fe200000000ff */
[----:B------:R-:W-:Y:S02]  /*3a90*/  HADD2.F32 R27, -RZ, R27.H1_H1 ;  /* 0x3000001bff1b7230 */ /* 0x000fe40000004100 */
[----:B------:R-:W-:Y:S02]  /*3aa0*/  HADD2.F32 R82, -RZ, R81.H0_H0 ;  /* 0x20000051ff527230 */ /* 0x000fe40000004100 */
[----:B------:R-:W-:Y:S01]  /*3ab0*/  FMUL.FTZ R81, R11, R25 ;  /* 0x000000190b517220 */ /* 0x000fe20000410000 */
[----:B------:R-:W-:Y:S02]  /*3ac0*/  HADD2.F32 R15, -RZ, R15.H1_H1 ;  /* 0x3000000fff0f7230 */ /* 0x000fe40000004100 */
[----:B------:R-:W-:-:S02]  /*3ad0*/  HADD2.F32 R13, -RZ, R84.H1_H1 ;  /* 0x30000054ff0d7230 */ /* 0x000fc40000004100 */
[C---:B------:R-:W-:Y:S01]  /*3ae0*/  FMUL.FTZ R84, R10.reuse, R25 ;  /* 0x000000190a547220 */ /* 0x040fe20000410000 */
[----:B------:R-:W-:Y:S02]  /*3af0*/  HADD2.F32 R80, -RZ, R83.H0_H0 ;  /* 0x20000053ff507230 */ /* 0x000fe40000004100 */
[-C--:B------:R-:W-:Y:S01]  /*3b00*/  FMUL.FTZ R86, R27, R82.reuse ;  /* 0x000000521b567220 */ /* 0x080fe20000410000 */
[----:B------:R-:W-:Y:S01]  /*3b10*/  FMUL.FTZ R88, R15, R82 ;  /* 0x000000520f587220 */ /* 0x000fe20000410000 */
[-C--:B------:R-:W-:Y:S01]  /*3b20*/  FFMA.FTZ R82, R10, R13.reuse, -R81 ;  /* 0x0000000d0a527223 */ /* 0x080fe20000010851 */
[----:B------:R-:W-:Y:S01]  /*3b30*/  FFMA.FTZ R84, R11, R13, R84 ;  /* 0x0000000d0b547223 */ /* 0x000fe20000010054 */
[----:B------:R-:W-:Y:S02]  /*3b40*/  HADD2.F32 R25, -RZ, R87.H0_H0 ;  /* 0x20000057ff197230 */ /* 0x000fe40000004100 */
[----:B------:R-:W-:Y:S01]  /*3b50*/  FFMA.FTZ R83, R15, R80, -R86 ;  /* 0x000000500f537223 */ /* 0x000fe20000010856 */
[----:B------:R-:W-:-:S02]  /*3b60*/  HADD2.F32 R11, -RZ, R24.H0_H0 ;  /* 0x20000018ff0b7230 */ /* 0x000fc40000004100 */
[----:B------:R-:W-:Y:S01]  /*3b70*/  FFMA.FTZ R85, R27, R80, R88 ;  /* 0x000000501b557223 */ /* 0x000fe20000010058 */
[----:B------:R-:W-:Y:S02]  /*3b80*/  HADD2.F32 R10, -RZ, R12.H0_H0 ;  /* 0x2000000cff0a7230 */ /* 0x000fe40000004100 */
[----:B------:R-:W-:Y:S02]  /*3b90*/  HADD2.F32 R24, -RZ, R24.H1_H1 ;  /* 0x30000018ff187230 */ /* 0x000fe40000004100 */
[-C--:B------:R-:W-:Y:S01]  /*3ba0*/  FMUL.FTZ R27, R11, R25.reuse ;  /* 0x000000190b1b7220 */ /* 0x080fe20000410000 */
[----:B------:R-:W-:Y:S01]  /*3bb0*/  HADD2.F32 R12, -RZ, R12.H1_H1 ;  /* 0x3000000cff0c7230 */ /* 0x000fe20000004100 */
[----:B------:R-:W-:Y:S01]  /*3bc0*/  F2FP.F16.F32.PACK_AB R84, R85, R84 ;  /* 0x000000545554723e */ /* 0x000fe200000000ff */
[----:B------:R-:W-:Y:S02]  /*3bd0*/  HADD2.F32 R15, -RZ, R78.H0_H0 ;  /* 0x2000004eff0f7230 */ /* 0x000fe40000004100 */
[----:B------:R-:W-:Y:S01]  /*3be0*/  FMUL.FTZ R78, R10, R25 ;  /* 0x000000190a4e7220 */ /* 0x000fe20000410000 */
[----:B------:R-:W-:-:S02]  /*3bf0*/  HADD2.F32 R13, -RZ, R89.H0_H0 ;  /* 0x20000059ff0d7230 */ /* 0x000fc40000004100 */
[-C--:B------:R-:W-:Y:S01]  /*3c00*/  FMUL.FTZ R25, R24, R79.reuse ;  /* 0x0000004f18197220 */ /* 0x080fe20000410000 */
[----:B------:R-:W-:Y:S02]  /*3c10*/  FMUL.FTZ R79, R12, R79 ;  /* 0x0000004f0c4f7220 */ /* 0x000fe40000410000 */
[----:B------:R-:W-:Y:S01]  /*3c20*/  FFMA.FTZ R27, R10, R13, -R27 ;  /* 0x0000000d0a1b7223 */ /* 0x000fe2000001081b */
[-C--:B------:R-:W-:Y:S01]  /*3c30*/  FFMA.FTZ R80, R12, R15.reuse, -R25 ;  /* 0x0000000f0c507223 */ /* 0x080fe20000010819 */
[----:B------:R-:W-:Y:S01]  /*3c40*/  FFMA.FTZ R79, R24, R15, R79 ;  /* 0x0000000f184f7223 */ /* 0x000fe2000001004f */
[----:B------:R-:W-:Y:S02]  /*3c50*/  HADD2.F32 R15, -RZ, R5.H0_H0 ;  /* 0x20000005ff0f7230 */ /* 0x000fe40000004100 */
[----:B------:R-:W-:Y:S01]  /*3c60*/  FFMA.FTZ R78, R11, R13, R78 ;  /* 0x0000000d0b4e7223 */ /* 0x000fe2000001004e */
[----:B------:R-:W-:Y:S02]  /*3c70*/  HADD2.F32 R10, -RZ, R26.H0_H0 ;  /* 0x2000001aff0a7230 */ /* 0x000fe40000004100 */
[----:B------:R-:W-:-:S02]  /*3c80*/  HADD2.F32 R5, -RZ, R14.H0_H0 ;  /* 0x2000000eff057230 */ /* 0x000fc40000004100 */
[----:B------:R-:W-:Y:S01]  /*3c90*/  HADD2.F32 R26, -RZ, R26.H1_H1 ;  /* 0x3000001aff1a7230 */ /* 0x000fe20000004100 */
[----:B------:R-:W-:Y:S01]  /*3ca0*/  F2FP.F16.F32.PACK_AB R24, R79, R78 ;  /* 0x0000004e4f18723e */ /* 0x000fe200000000ff */
[----:B------:R-:W-:Y:S02]  /*3cb0*/  HADD2.F32 R12, -RZ, R87.H1_H1 ;  /* 0x30000057ff0c7230 */ /* 0x000fe40000004100 */
[----:B------:R-:W-:Y:S02]  /*3cc0*/  HADD2.F32 R14, -RZ, R14.H1_H1 ;  /* 0x3000000eff0e7230 */ /* 0x000fe40000004100 */
[----:B------:R-:W-:Y:S01]  /*3cd0*/  FMUL.FTZ R81, R26, R15 ;  /* 0x0000000f1a517220 */ /* 0x000fe20000410000 */
[----:B------:R-:W-:Y:S02]  /*3ce0*/  HADD2.F32 R11, -RZ, R89.H1_H1 ;  /* 0x30000059ff0b7230 */ /* 0x000fe40000004100 */
[----:B------:R-:W-:Y:S01]  /*3cf0*/  FMUL.FTZ R25, R5, R12 ;  /* 0x0000000c05197220 */ /* 0x000fe20000410000 */
[----:B------:R-:W-:-:S02]  /*3d00*/  HADD2.F32 R13, -RZ, R4.H0_H0 ;  /* 0x20000004ff0d7230 */ /* 0x000fc40000004100 */
[----:B------:R-:W-:Y:S01]  /*3d10*/  FMUL.FTZ R15, R14, R15 ;  /* 0x0000000f0e0f7220 */ /* 0x000fe20000410000 */
[C---:B------:R-:W-:Y:S01]  /*3d20*/  FMUL.FTZ R4, R10.reuse, R12 ;  /* 0x0000000c0a047220 */ /* 0x040fe20000410000 */
[----:B------:R-:W-:Y:S01]  /*3d30*/  FFMA.FTZ R25, R10, R11, R25 ;  /* 0x0000000b0a197223 */ /* 0x000fe20000010019 */
[----:B------:R-:W-:Y:S01]  /*3d40*/  F2FP.F16.F32.PACK_AB R12, R80, R27 ;  /* 0x0000001b500c723e */ /* 0x000fe200000000ff */
[----:B------:R-:W-:Y:S01]  /*3d50*/  FFMA.FTZ R26, R26, R13, R15 ;  /* 0x0000000d1a1a7223 */ /* 0x000fe2000001000f */
[----:B------:R-:W-:Y:S01]  /*3d60*/  FFMA.FTZ R4, R5, R11, -R4 ;  /* 0x0000000b05047223 */ /* 0x000fe20000010804 */
[----:B------:R-:W-:Y:S01]  /*3d70*/  FFMA.FTZ R81, R14, R13, -R81 ;  /* 0x0000000d0e517223 */ /* 0x000fe20000010851 */
[----:B------:R-:W-:Y:S01]  /*3d80*/  F2FP.F16.F32.PACK_AB R13, R9, R6 ;  /* 0x00000006090d723e */ /* 0x000fe200000000ff */
[----:B------:R-:W-:Y:S01]  /*3d90*/  IMAD.MOV.U32 R27, RZ, RZ, R84 ;  /* 0x000000ffff1b7224 */ /* 0x000fe200078e0054 */
[----:B------:R-:W-:Y:S01]  /*3da0*/  F2FP.F16.F32.PACK_AB R26, R26, R25 ;  /* 0x000000191a1a723e */ /* 0x000fe200000000ff */
[----:B------:R-:W-:Y:S01]  /*3db0*/  IMAD.MOV.U32 R25, RZ, RZ, R7 ;  /* 0x000000ffff197224 */ /* 0x000fe200078e0007 */
[----:B------:R-:W-:-:S02]  /*3dc0*/  F2FP.F16.F32.PACK_AB R15, R83, R82 ;  /* 0x00000052530f723e */ /* 0x000fc400000000ff */
[----:B------:R-:W-:-:S07]  /*3dd0*/  F2FP.F16.F32.PACK_AB R14, R81, R4 ;  /* 0x00000004510e723e */ /* 0x000fce00000000ff */
.L_x_3665:
[----:B------:R-:W-:Y:S05]  /*3de0*/  BSYNC B1 ;  /* 0x0000000000017941 */ /* 0x000fea0003800000 */
.L_x_3664:
[----:B0-----:R3:W-:Y:S01]  /*3df0*/  STG.E.128 desc[UR42][R68.64], R12 ;  /* 0x0000000c44007986 */ /* 0x0017e2000c101d2a */
[----:B------:R-:W-:-:S13]  /*3e00*/  ISETP.GE.AND P5, PT, R77, R75, PT ;  /* 0x0000004b4d00720c */ /* 0x000fda0003fa6270 */
[----:B------:R-:W-:Y:S05]  /*3e10*/  @P5 BRA `(.L_x_3654) ;  /* 0x0000000000805947 */ /* 0x000fea0003800000 */
[--C-:B------:R-:W-:Y:S02]  /*3e20*/  SHF.R.S32.HI R4, RZ, 0x1f, R77.reuse ;  /* 0x0000001fff047819 */ /* 0x100fe4000001144d */
[----:B------:R-:W-:-:S04]  /*3e30*/  IADD3 R66, P5, P6, R20, R66, R77 ;  /* 0x0000004214427210 */ /* 0x000fc80007ebe04d */
[----:B------:R-:W-:Y:S02]  /*3e40*/  IADD3.X R4, R43, R76, R4, P5, P6 ;  /* 0x0000004c2b047210 */ /* 0x000fe40002fec404 */
[----:B------:R-:W-:-:S04]  /*3e50*/  LEA R64, P5, R66, R64, 0x1 ;  /* 0x0000004042407211 */ /* 0x000fc800078a08ff */
[----:B------:R-:W-:-:S05]  /*3e60*/  LEA.HI.X R65, R66, R65, R4, 0x1, P5 ;  /* 0x0000004142417211 */ /* 0x000fca00028f0c04 */
[----:B--2---:R4:W-:Y:S01]  /*3e70*/  STG.E.128 desc[UR42][R64.64], R24 ;  /* 0x0000001840007986 */ /* 0x0049e2000c101d2a */
[----:B------:R-:W-:Y:S05]  /*3e80*/  BRA `(.L_x_3654) ;  /* 0x0000000000647947 */ /* 0x000fea0003800000 */
.L_x_3647:
[----:B------:R-:W-:-:S06]  /*3e90*/  UISETP.NE.AND UP0, UPT, UR37, 0x3, UPT ;  /* 0x000000032500788c */ /* 0x000fcc000bf05270 */
[----:B------:R-:W-:-:S13]  /*3ea0*/  PLOP3.LUT P0, PT, PT, PT, UP0, 0x80, 0x0 ;  /* 0x000000000000781c */ /* 0x000fda0003f0f008 */
[----:B------:R-:W-:Y:S05]  /*3eb0*/  @!P0 BRA `(.L_x_3666) ;  /* 0x0000000000048947 */ /* 0x000fea0003800000 */
[----:B------:R-:W-:Y:S01]  /*3ec0*/  BPT.TRAP 0x1 ;  /* 0x000000040000795c */ /* 0x000fe20000300000 */
.L_x_3666:
[----:B------:R-:W-:Y:S01]  /*3ed0*/  IMAD R73, R19, 0x8, R2 ;  /* 0x0000000813497824 */ /* 0x000fe200078e0202 */
[----:B------:R-:W-:Y:S01]  /*3ee0*/  SHF.L.U32 R74, R186, 0x1f, RZ ;  /* 0x0000001fba4a7819 */ /* 0x000fe200000006ff */
[----:B------:R-:W-:Y:S01]  /*3ef0*/  IMAD R4, R40, -0x40, R42 ;  /* 0xffffffc028047824 */ /* 0x000fe200078e022a */
[----:B------:R-:W-:Y:S02]  /*3f00*/  BSSY B1, `(.L_x_3667) ;  /* 0x0000004000017945 */ /* 0x000fe40003800000 */
[----:B------:R-:W0:Y:S02]  /*3f10*/  SYNCS.PHASECHK.TRANS64.TRYWAIT P1, [R73+URZ+0x28c90], R74 ;  /* 0x028c904a490075a7 */ /* 0x000e24000802017f */
[----:B------:R-:W-:Y:S01]  /*3f20*/  VIMNMX R4, R4, 0x40, PT ;  /* 0x0000004004047848 */ /* 0x000fe20003fe0100 */
[----:B0-----:R-:W-:Y:S06]  /*3f30*/  @!P1 BRA `(.L_x_3668) ;  /* 0x0000017000fc9947 */ /* 0x001fec0003800000 */
.L_x_3950:
[----:B------:R-:W-:Y:S05]  /*3f40*/  BSYNC B1 ;  /* 0x0000000000017941 */ /* 0x000fea0003800000 */
.L_x_3667:
[----:B------:R-:W-:-:S13]  /*3f50*/  ISETP.GE.AND P1, PT, R23, R4, PT ;  /* 0x000000041700720c */ /* 0x000fda0003f26270 */
[----:B------:R-:W-:Y:S05]  /*3f60*/  @P1 BRA `(.L_x_3654) ;  /* 0x00000000002c1947 */ /* 0x000fea0003800000 */
[----:B------:R-:W-:Y:S01]  /*3f70*/  @!P3 LOP3.LUT P5, RZ, R188, 0x4, RZ, 0xc0, !PT ;  /* 0x00000004bcffb812 */ /* 0x000fe200078ac0ff */
[----:B------:R-:W-:Y:S01]  /*3f80*/  @!P3 VIADD R4, R57, 0x20 ;  /* 0x000000203904b836 */ /* 0x000fe20000000000 */
[----:B------:R-:W-:Y:S02]  /*3f90*/  PLOP3.LUT P6, PT, PT, PT, PT, 0x8, 0x0 ;  /* 0x000000000000781c */ /* 0x000fe40003fce170 */
[----:B------:R-:W-:-:S13]  /*3fa0*/  @!P3 PLOP3.LUT P6, PT, P5, PT, PT, 0x80, 0x0 ;  /* 0x000000000000b81c */ /* 0x000fda0002fcf070 */
[----:B------:R-:W-:-:S04]  /*3fb0*/  @P6 VIADD R4, R57, 0xffffffe0 ;  /* 0xffffffe039046836 */ /* 0x000fc80000000000 */
[----:B------:R-:W-:-:S04]  /*3fc0*/  @!P3 IMAD.IADD R5, R26, 0x1, R4 ;  /* 0x000000011a05b824 */ /* 0x000fc800078e0204 */
[----:B------:R-:W-:Y:S02]  /*3fd0*/  @!P3 IMAD R8, R5, 0x2, R2 ;  /* 0x000000020508b824 */ /* 0x000fe400078e0202 */
[----:B------:R-:W1:Y:S04]  /*3fe0*/  @!P4 LDS.128 R4, [R66+0x22400] ;  /* 0x022400004204c984 */ /* 0x000e680000000c00 */
[----:B------:R-:W2:Y:S04]  /*3ff0*/  @!P3 LDS.128 R8, [R8+0x22400] ;  /* 0x022400000808b984 */ /* 0x000ea80000000c00 */
[----:B-1----:R1:W-:Y:S04]  /*4000*/  @!P4 STG.E.128 desc[UR42][R12.64], R4 ;  /* 0x000000040c00c986 */ /* 0x0023e8000c101d2a */
[----:B--2---:R1:W-:Y:S02]  /*4010*/  @!P3 STG.E.128 desc[UR42][R12.64+0x40], R8 ;  /* 0x000040080c00b986 */ /* 0x0043e4000c101d2a */
.L_x_3654:
[----:B------:R-:W-:Y:S05]  /*4020*/  BSYNC B0 ;  /* 0x0000000000007941 */ /* 0x000fea0003800000 */
.L_x_3646:
[----:B-12---:R-:W1:Y:S01]  /*4030*/  S2R R4, SR_TID.X ;  /* 0x0000000000047919 */ /* 0x006e620000002100 */
[----:B------:R-:W-:Y:S01]  /*4040*/  @!PT LDS RZ, [RZ] ;  /* 0x00000000fffff984 */ /* 0x000fe20000000800 */
[----:B------:R-:W-:Y:S01]  /*4050*/  @!PT LDS RZ, [RZ] ;  /* 0x00000000fffff984 */ /* 0x000fe20000000800 */
[----:B------:R-:W-:Y:S01]  /*4060*/  @!PT LDS RZ, [RZ] ;  /* 0x00000000fffff984 */ /* 0x000fe20000000800 */
[----:B------:R-:W-:Y:S01]  /*4070*/  @!PT LDS RZ, [RZ] ;  /* 0x00000000fffff984 */ /* 0x000fe20000000800 */
[----:B------:R2:W-:Y:S06]  /*4080*/  MEMBAR.ALL.CTA ;  /* 0x0000000000007992 */ /* 0x0005ec0000008000 */
[----:B--2---:R-:W2:Y:S01]  /*4090*/  FENCE.VIEW.ASYNC.S ;  /* 0x00000000000073c6 */ /* 0x004ea20000000000 */
[----:B------:R-:W-:Y:S05]  /*40a0*/  WARPSYNC.ALL ;  /* 0x0000000000007948 */ /* 0x000fea0003800000 */
[----:B------:R-:W-:Y:S01]  /*40b0*/  BSSY B0, `(.L_x_3669) ;  /* 0x0000009000007945 */ /* 0x000fe20003800000 */
[----:B-1----:R-:W-:Y:S01]  /*40c0*/  LOP3.LUT R4, R4, 0x7f, RZ, 0xc0, !PT ;  /* 0x0000007f04047812 */ /* 0x002fe200078ec0ff */
[----:B--2---:R1:W-:Y:S03]  /*40d0*/  BAR.SYNC.DEFER_BLOCKING R55, 0x80 ;  /* 0x000200370000751d */ /* 0x0043e60000010000 */
[----:B------:R-:W-:-:S13]  /*40e0*/  ISETP.NE.AND P5, PT, R4, RZ, PT ;  /* 0x000000ff0400720c */ /* 0x000fda0003fa5270 */
[----:B------:R-:W-:-:S05]  /*40f0*/  @!P5 VIADD R4, R73, 0x28ca0 ;  /* 0x00028ca04904d836 */ /* 0x000fca0000000000 */
[----:B------:R-:W-:-:S04]  /*4100*/  @!P5 PRMT R4, RZ, 0x654, R4 ;  /* 0x00000654ff04d816 */ /* 0x000fc80000000004 */
[----:B------:R1:W-:Y:S01]  /*4110*/  @!P5 SYNCS.ARRIVE.TRANS64.RED.A1T0 RZ, [R4+URZ], RZ ;  /* 0x000000ff04ffd9a7 */ /* 0x0003e2000810043f */
[----:B------:R-:W-:Y:S05]  /*4120*/  @!P0 BRA `(.L_x_3670) ;  /* 0x0000000000048947 */ /* 0x000fea0003800000 */
[----:B------:R-:W-:Y:S01]  /*4130*/  BPT.TRAP 0x1 ;  /* 0x000000040000795c */ /* 0x000fe20000300000 */
.L_x_3670:
[----:B------:R-:W-:Y:S05]  /*4140*/  BSYNC B0 ;  /* 0x0000000000007941 */ /* 0x000fea0003800000 */
.L_x_3669:
[----:B------:R-:W2:Y:S01]  /*4150*/  SYNCS.PHASECHK.TRANS64.TRYWAIT P0, [R73+URZ+0x28cb0], R74 ;  /* 0x028cb04a490075a7 */ /* 0x000ea2000800017f */
[----:B------:R-:W-:Y:S04]  /*4160*/  BSSY B0, `(.L_x_3671) ;  /* 0x0000002000007945 */ /* 0x000fe80003800000 */
[----:B--2---:R-:W-:Y:S05]  /*4170*/  @!P0 BRA `(.L_x_3672) ;  /* 0x0000017000808947 */ /* 0x004fea0003800000 */
.L_x_3951:
[----:B------:R-:W-:Y:S05]  /*4180*/  BSYNC B0 ;  /* 0x0000000000007941 */ /* 0x000fea0003800000 */
.L_x_3671:
[----:B------:R-:W-:Y:S04]  /*4190*/  BSSY B0, `(.L_x_3673) ;  /* 0x0000052000007945 */ /* 0x000fe80003800000 */
[----:B------:R-:W-:Y:S05]  /*41a0*/  @P1 BRA `(.L_x_3674) ;  /* 0x0000000400401947 */ /* 0x000fea0003800000 */
[----:B------:R-:W-:Y:S01]  /*41b0*/  IMAD.WIDE R6, R40, 0x40, R38 ;  /* 0x0000004028067825 */ /* 0x000fe200078e0226 */
[----:B------:R-:W-:-:S03]  /*41c0*/  ULDC.64 UR4, c[0x0][0x328] ;  /* 0x0000ca0000047ab9 */ /* 0x000fc60000000a00 */
[----:B------:R-:W-:Y:S02]  /*41d0*/  IMAD R7, R7, UR4, RZ ;  /* 0x0000000407077c24 */ /* 0x000fe4000f8e02ff */
[----:B-1----:R-:W-:Y:S02]  /*41e0*/  IMAD.MOV.U32 R4, RZ, RZ, R28 ;  /* 0x000000ffff047224 */ /* 0x002fe400078e001c */
[----:B------:R-:W-:Y:S02]  /*41f0*/  IMAD.MOV.U32 R5, RZ, RZ, R71 ;  /* 0x000000ffff057224 */ /* 0x000fe400078e0047 */
[C---:B------:R-:W-:Y:S02]  /*4200*/  IMAD R7, R6.reuse, UR5, R7 ;  /* 0x0000000506077c24 */ /* 0x040fe4000f8e0207 */
[----:B------:R-:W-:Y:S01]  /*4210*/  IMAD.WIDE.U32 R4, R6, UR4, R4 ;  /* 0x0000000406047c25 */ /* 0x000fe2000f8e0004 */
[----:B------:R-:W-:-:S03]  /*4220*/  ULDC.64 UR4, c[0x0][0x318] ;  /* 0x0000c60000047ab9 */ /* 0x000fc60000000a00 */
[----:B------:R-:W-:Y:S01]  /*4230*/  IMAD.IADD R5, R5, 0x1, R7 ;  /* 0x0000000105057824 */ /* 0x000fe200078e0207 */
[----:B------:R-:W-:Y:S01]  /*4240*/  LEA R8, P0, R4, UR4, 0x1 ;  /* 0x0000000404087c11 */ /* 0x000fe2000f8008ff */
[----:B------:R-:W-:Y:S01]  /*4250*/  ULDC UR4, c[0x0][0x320] ;  /* 0x0000c80000047ab9 */ /* 0x000fe20000000800 */
[----:B------:R-:W-:Y:S02]  /*4260*/  VIADD R10, R16, 0x40 ;  /* 0x00000040100a7836 */ /* 0x000fe40000000000 */
[----:B------:R-:W-:Y:S01]  /*4270*/  LEA.HI.X R9, R4, UR5, R5, 0x1, P0 ;  /* 0x0000000504097c11 */ /* 0x000fe200080f0c05 */
[----:B------:R-:W-:Y:S01]  /*4280*/  IMAD R5, R19, 0x8000, R57 ;  /* 0x0000800013057824 */ /* 0x000fe200078e0239 */
[----:B------:R-:W-:-:S03]  /*4290*/  LOP3.LUT P0, RZ, R188, 0x4, RZ, 0xc0, !PT ;  /* 0x00000004bcff7812 */ /* 0x000fc6000780c0ff */
[C---:B------:R-:W-:Y:S02]  /*42a0*/  VIADD R11, R5.reuse, 0x20 ;  /* 0x00000020050b7836 */ /* 0x040fe40000000000 */
[----:B---3--:R-:W-:-:S08]  /*42b0*/  IMAD R12, R5, 0x2, R2 ;  /* 0x00000002050c7824 */ /* 0x008fd000078e0202 */
[----:B------:R-:W-:Y:S01]  /*42c0*/  @P0 VIADD R11, R5, 0xffffffe0 ;  /* 0xffffffe0050b0836 */ /* 0x000fe20000000000 */
[----:B------:R-:W-:-:S03]  /*42d0*/  ISETP.GE.AND P0, PT, R16, UR4, PT ;  /* 0x0000000410007c0c */ /* 0x000fc6000bf06270 */
[----:B------:R-:W-:-:S10]  /*42e0*/  IMAD R11, R11, 0x2, R2 ;  /* 0x000000020b0b7824 */ /* 0x000fd400078e0202 */
[----:B------:R-:W1:Y:S04]  /*42f0*/  @!P0 LDS.128 R4, [R12+0x400] ;  /* 0x000400000c048984 */ /* 0x000e680000000c00 */
[----:B-1----:R-:W-:Y:S01]  /*4300*/  @!P0 STG.E.128 desc[UR42][R8.64], R4 ;  /* 0x0000000408008986 */ /* 0x002fe2000c101d2a */
[----:B------:R-:W-:Y:S01]  /*4310*/  ISETP.GE.AND P0, PT, R10, UR4, PT ;  /* 0x000000040a007c0c */ /* 0x000fe2000bf06270 */
[----:B------:R-:W-:-:S12]  /*4320*/  VIADD R10, R16, 0x80 ;  /* 0x00000080100a7836 */ /* 0x000fd80000000000 */
        /* <DEDUP_REMOVED lines=26> */
[----:B------:R-:W-:-:S13]  /*44d0*/  ISETP.GE.AND P0, PT, R53, UR4, PT ;  /* 0x0000000435007c0c */ /* 0x000fda000bf06270 */
        /* <DEDUP_REMOVED lines=28> */
[----:B-1----:R1:W-:Y:S02]  /*46a0*/  @!P0 STG.E.128 desc[UR42][R8.64+0x3c0], R4 ;  /* 0x0003c00408008986 */ /* 0x0023e4000c101d2a */
.L_x_3674:
[----:B------:R-:W-:Y:S05]  /*46b0*/  BSYNC B0 ;  /* 0x0000000000007941 */ /* 0x000fea0003800000 */
.L_x_3673:
[----:B------:R-:W-:Y:S01]  /*46c0*/  @!PT LDS RZ, [RZ] ;  /* 0x00000000fffff984 */ /* 0x000fe20000000800 */
[----:B------:R-:W-:Y:S01]  /*46d0*/  @!PT LDS RZ, [RZ] ;  /* 0x00000000fffff984 */ /* 0x000fe20000000800 */
[----:B------:R-:W-:Y:S01]  /*46e0*/  @!PT LDS RZ, [RZ] ;  /* 0x00000000fffff984 */ /* 0x000fe20000000800 */
[----:B------:R-:W-:Y:S01]  /*46f0*/  @!PT LDS RZ, [RZ] ;  /* 0x00000000fffff984 */ /* 0x000fe20000000800 */
[----:B------:R5:W-:Y:S06]  /*4700*/  MEMBAR.ALL.CTA ;  /* 0x0000000000007992 */ /* 0x000bec0000008000 */
[----:B-----5:R-:W5:Y:S01]  /*4710*/  FENCE.VIEW.ASYNC.S ;  /* 0x00000000000073c6 */ /* 0x020f620000000000 */
[----:B------:R-:W-:Y:S01]  /*4720*/  VIADD R19, R19, 0x1 ;  /* 0x0000000113137836 */ /* 0x000fe20000000000 */
[----:B-----5:R1:W-:Y:S01]  /*4730*/  BAR.SYNC.DEFER_BLOCKING R55, 0x80 ;  /* 0x000200370000751d */ /* 0x0203e20000010000 */
[----:B0-2---:R-:W-:-:S03]  /*4740*/  @!P5 VIADD R73, R73, 0x28cc0 ;  /* 0x00028cc04949d836 */ /* 0x005fc60000000000 */
[C---:B------:R-:W-:Y:S02]  /*4750*/  ISETP.NE.AND P1, PT, R19.reuse, 0x2, PT ;  /* 0x000000021300780c */ /* 0x040fe40003f25270 */
[----:B------:R-:W-:Y:S02]  /*4760*/  PLOP3.LUT P0, PT, PT, PT, PT, 0x8, 0x0 ;  /* 0x000000000000781c */ /* 0x000fe40003f0e170 */
[----:B------:R-:W-:Y:S02]  /*4770*/  @!P5 PRMT R73, RZ, 0x654, R73 ;  /* 0x00000654ff49d816 */ /* 0x000fe40000000049 */
[----:B-1----:R-:W-:Y:S02]  /*4780*/  SEL R5, RZ, 0x1, P1 ;  /* 0x00000001ff057807 */ /* 0x002fe40000800000 */
[----:B------:R-:W-:Y:S02]  /*4790*/  SEL R19, R19, RZ, P1 ;  /* 0x000000ff13137207 */ /* 0x000fe40000800000 */
[----:B------:R-:W-:Y:S01]  /*47a0*/  LOP3.LUT R186, R186, R5, RZ, 0x3c, !PT ;  /* 0x00000005baba7212 */ /* 0x000fe200078e3cff */
[----:B------:R0:W-:Y:S01]  /*47b0*/  @!P5 SYNCS.ARRIVE.TRANS64.RED.A1T0 RZ, [R73+URZ], RZ ;  /* 0x000000ff49ffd9a7 */ /* 0x0001e2000810043f */
[----:B------:R-:W-:Y:S05]  /*47c0*/  @P2 BRA `(.L_x_3675) ;  /* 0xffffffe000042947 */ /* 0x000fea000383ffff */
.L_x_3641:
[----:B------:R-:W-:Y:S04]  /*47d0*/  BSSY B0, `(.L_x_3676) ;  /* 0x0000004000007945 */ /* 0x000fe80003800000 */
[----:B------:R-:W-:Y:S05]  /*47e0*/  @P0 BRA `(.L_x_3677) ;  /* 0x0000000000080947 */ /* 0x000fea0003800000 */
[----:B------:R-:W2:Y:S02]  /*47f0*/  FENCE.VIEW.ASYNC.G ;  /* 0x00000000000073c6 */ /* 0x000ea40000000100 */
[----:B--2---:R-:W-:Y:S06]  /*4800*/  BAR.ARV 0xc, 0x180 ;  /* 0x0306000000007b1d */ /* 0x004fec0000002000 */
.L_x_3677:
[----:B------:R-:W-:Y:S05]  /*4810*/  BSYNC B0 ;  /* 0x0000000000007941 */ /* 0x000fea0003800000 */
.L_x_3676:
[----:B------:R-:W-:Y:S01]  /*4820*/  UISETP.NE.AND UP0, UPT, UR38, 0x1, UPT ;  /* 0x000000012600788c */ /* 0x000fe2000bf05270 */
[C---:B------:R-:W-:Y:S01]  /*4830*/  ISETP.NE.AND P0, PT, R200.reuse, RZ, PT ;  /* 0x000000ffc800720c */ /* 0x040fe20003f05270 */
[----:B------:R-:W-:Y:S01]  /*4840*/  ULDC UR4, c[0x0][0x9f0] ;  /* 0x00027c0000047ab9 */ /* 0x000fe20000000800 */
[----:B------:R-:W-:Y:S02]  /*4850*/  BSSY B7, `(.L_x_3678) ;  /* 0x0000905000077945 */ /* 0x000fe40003800000 */
[----:B------:R-:W-:Y:S02]  /*4860*/  SEL R9, R200, UR4, P0 ;  /* 0x00000004c8097c07 */ /* 0x000fe40008000000 */
[----:B------:R-:W-:-:S13]  /*4870*/  PLOP3.LUT P1, PT, PT, PT, UP0, 0x80, 0x0 ;  /* 0x000000000000781c */ /* 0x000fda0003f2f008 */
[----:B------:R-:W-:Y:S05]  /*4880*/  @!P1 BRA `(.L_x_3679) ;  /* 0x0000002000649947 */ /* 0x000fea0003800000 */
[----:B------:R-:W2:Y:S01]  /*4890*/  LDL R0, [R1+0x28] ;  /* 0x0000280001007983 */ /* 0x000ea20000100800 */
[----:B------:R-:W-:Y:S01]  /*48a0*/  BSSY B0, `(.L_x_3680) ;  /* 0x000001e000007945 */ /* 0x000fe20003800000 */
[----:B------:R-:W-:Y:S01]  /*48b0*/  IMAD.MOV.U32 R3, RZ, RZ, RZ ;  /* 0x000000ffff037224 */ /* 0x000fe200078e00ff */
[----:B--2---:R-:W-:-:S13]  /*48c0*/  LOP3.LUT P2, RZ, R0, 0x4, RZ, 0xc0, !PT ;  /* 0x0000000400ff7812 */ /* 0x004fda000784c0ff */
[----:B------:R-:W-:Y:S05]  /*48d0*/  @!P2 BRA `(.L_x_3681) ;  /* 0x000000000068a947 */ /* 0x000fea0003800000 */
[-C--:B-1----:R-:W-:Y:S02]  /*48e0*/  IABS R6, R9.reuse ;  /* 0x0000000900067213 */ /* 0x082fe40000000000 */
        /* <DEDUP_REMOVED lines=9> */
[----:B------:R1:W2:Y:S02]  /*4980*/  F2I.FTZ.U32.TRUNC.NTZ R5, R4 ;  /* 0x0000000400057305 */ /* 0x0002a4000021f000 */
[----:B-1----:R-:W-:Y:S02]  /*4990*/  IMAD.MOV.U32 R4, RZ, RZ, RZ ;  /* 0x000000ffff047224 */ /* 0x002fe400078e00ff */
[----:B--2---:R-:W-:-:S04]  /*49a0*/  IMAD.MOV R7, RZ, RZ, -R5 ;  /* 0x000000ffff077224 */ /* 0x004fc800078e0a05 */
        /* <DEDUP_REMOVED lines=10> */
[----:B------:R-:W-:-:S04]  /*4a50*/  IMAD.MOV.U32 R3, RZ, RZ, R5 ;  /* 0x000000ffff037224 */ /* 0x000fc800078e0005 */
[----:B------:R-:W-:Y:S01]  /*4a60*/  @!P2 IMAD.MOV R3, RZ, RZ, -R3 ;  /* 0x000000ffff03a224 */ /* 0x000fe200078e0a03 */
[----:B------:R-:W-:-:S07]  /*4a70*/  @!P1 LOP3.LUT R3, RZ, R9, RZ, 0x33, !PT ;  /* 0x00000009ff039212 */ /* 0x000fce00078e33ff */
.L_x_3681:
[----:B------:R-:W-:Y:S05]  /*4a80*/  BSYNC B0 ;  /* 0x0000000000007941 */ /* 0x000fea0003800000 */
.L_x_3680:
[-C--:B------:R-:W-:Y:S01]  /*4a90*/  IMAD R0, R210, R3.reuse, RZ ;  /* 0x00000003d2007224 */ /* 0x080fe200078e02ff */
[----:B------:R-:W-:Y:S01]  /*4aa0*/  PLOP3.LUT P0, PT, PT, PT, PT, 0x80, 0x0 ;  /* 0x000000000000781c */ /* 0x000fe20003f0f070 */
[----:B------:R-:W-:Y:S01]  /*4ab0*/  IMAD.MOV.U32 R20, RZ, RZ, RZ ;  /* 0x000000ffff147224 */ /* 0x000fe200078e00ff */
[----:B------:R-:W-:Y:S02]  /*4ac0*/  CS2R R150, SRZ ;  /* 0x0000000000967805 */ /* 0x000fe4000001ff00 */
[----:B------:R-:W-:Y:S02]  /*4ad0*/  CS2R R148, SRZ ;  /* 0x0000000000947805 */ /* 0x000fe4000001ff00 */
[----:B------:R-:W-:Y:S01]  /*4ae0*/  VIADDMNMX R4, R0, R3, R168, PT ;  /* 0x0000000300047246 */ /* 0x000fe200038001a8 */
[----:B------:R-:W-:Y:S01]  /*4af0*/  IMAD.MOV.U32 R3, RZ, RZ, RZ ;  /* 0x000000ffff037224 */ /* 0x000fe200078e00ff */
        /* <DEDUP_REMOVED lines=38> */
[----:B0-----:R-:W-:Y:S02]  /*4d60*/  CS2R R72, SRZ ;  /* 0x0000000000487805 */ /* 0x001fe4000001ff00 */
[----:B------:R-:W-:Y:S02]  /*4d70*/  CS2R R70, SRZ ;  /* 0x0000000000467805 */ /* 0x000fe4000001ff00 */
[----:B---3--:R-:W-:Y:S02]  /*4d80*/  CS2R R68, SRZ ;  /* 0x0000000000447805 */ /* 0x008fe4000001ff00 */
[----:B------:R-:W-:Y:S02]  /*4d90*/  CS2R R66, SRZ ;  /* 0x0000000000427805 */ /* 0x000fe4000001ff00 */
[----:B----4-:R-:W-:Y:S02]  /*4da0*/  CS2R R64, SRZ ;  /* 0x0000000000407805 */ /* 0x010fe4000001ff00 */
        /* <DEDUP_REMOVED lines=21> */
[----:B------:R-:W2:Y:S01]  /*4f00*/  LDL R5, [R1+0x2c] ;  /* 0x00002c0001057983 */ /* 0x000ea20000100800 */
[----:B------:R-:W-:-:S06]  /*4f10*/  UISETP.NE.AND UP0, UPT, UR37, 0x3, UPT ;  /* 0x000000032500788c */ /* 0x000fcc000bf05270 */
[----:B------:R-:W-:Y:S01]  /*4f20*/  PLOP3.LUT P0, PT, PT, PT, UP0, 0x80, 0x0 ;  /* 0x000000000000781c */ /* 0x000fe20003f0f008 */
[----:B--2---:R-:W0:Y:S02]  /*4f30*/  SHFL.IDX PT, R3, R5, RZ, 0x1f ;  /* 0x00001fff05037589 */ /* 0x004e2400000e0000 */
[----:B0-----:R-:W-:-:S04]  /*4f40*/  LEA.HI R5, R3, R3, RZ, 0x1 ;  /* 0x0000000303057211 */ /* 0x001fc800078f08ff */
[----:B-1----:R-:W-:-:S05]  /*4f50*/  LOP3.LUT R6, R5, 0x1fffe, RZ, 0xc0, !PT ;  /* 0x0001fffe05067812 */ /* 0x002fca00078ec0ff */
[----:B------:R-:W-:-:S04]  /*4f60*/  IMAD.IADD R3, R3, 0x1, -R6 ;  /* 0x0000000103037824 */ /* 0x000fc800078e0a06 */
[----:B------:R-:W-:-:S04]  /*4f70*/  IMAD R3, R3, 0x8000, R2 ;  /* 0x0000800003037824 */ /* 0x000fc800078e0202 */
[----:B------:R-:W-:-:S05]  /*4f80*/  VIADD R3, R3, 0x400 ;  /* 0x0000040003037836 */ /* 0x000fca0000000000 */
[----:B------:R-:W-:-:S04]  /*4f90*/  SHF.R.U32.HI R3, RZ, 0x4, R3 ;  /* 0x00000004ff037819 */ /* 0x000fc80000011603 */
[----:B------:R-:W-:-:S04]  /*4fa0*/  LOP3.LUT R3, R3, 0x3fff, RZ, 0xc0, !PT ;  /* 0x00003fff03037812 */ /* 0x000fc800078ec0ff */
[----:B------:R-:W-:Y:S01]  /*4fb0*/  LOP3.LUT R3, R3, 0x2000000, RZ, 0xfc, !PT ;  /* 0x0200000003037812 */ /* 0x000fe200078efcff */
[----:B------:R-:W-:Y:S06]  /*4fc0*/  @!P0 BRA `(.L_x_3683) ;  /* 0x0000000000048947 */ /* 0x000fec0003800000 */
[----:B------:R-:W-:Y:S01]  /*4fd0*/  BPT.TRAP 0x1 ;  /* 0x000000040000795c */ /* 0x000fe20000300000 */
.L_x_3683:
[----:B------:R-:W-:Y:S01]  /*4fe0*/  IMAD R5, R18, 0x8, R2 ;  /* 0x0000000812057824 */ /* 0x000fe200078e0202 */
[----:B------:R-:W-:Y:S01]  /*4ff0*/  SHF.L.U32 R8, R22, 0x1f, RZ ;  /* 0x0000001f16087819 */ /* 0x000fe200000006ff */
[----:B------:R-:W-:Y:S01]  /*5000*/  VIADD R6, R2, 0x26800 ;  /* 0x0002680002067836 */ /* 0x000fe20000000000 */
[----:B------:R-:W-:Y:S02]  /*5010*/  BSSY B0, `(.L_x_3684) ;  /* 0x0000008000007945 */ /* 0x000fe40003800000 */
[----:B------:R-:W0:Y:S02]  /*5020*/  SYNCS.PHASECHK.TRANS64.TRYWAIT P0, [R5+URZ+0x28c50], R8 ;  /* 0x028c5008050075a7 */ /* 0x000e24000800017f */
[----:B------:R-:W-:Y:S01]  /*5030*/  SHF.R.U32.HI R7, RZ, 0x4, R6 ;  /* 0x00000004ff077819 */ /* 0x000fe20000011606 */
[----:B------:R-:W-:-:S03]  /*5040*/  IMAD R6, R18, 0x1000, R3 ;  /* 0x0000100012067824 */ /* 0x000fc600078e0203 */
[----:B------:R-:W-:-:S04]  /*5050*/  LOP3.LUT R7, R7, 0x3fff, RZ, 0xc0, !PT ;  /* 0x00003fff07077812 */ /* 0x000fc800078ec0ff */
[----:B------:R-:W-:Y:S01]  /*5060*/  LOP3.LUT R12, R7, 0x10000, RZ, 0xfc, !PT ;  /* 0x00010000070c7812 */ /* 0x000fe200078efcff */
[----:B------:R-:W-:Y:S01]  /*5070*/  IMAD.MOV.U32 R7, RZ, RZ, 0x40000040 ;  /* 0x40000040ff077424 */ /* 0x000fe200078e00ff */
[----:B0-----:R-:W-:Y:S06]  /*5080*/  @!P0 BRA `(.L_x_3685) ;  /* 0x0000016000d08947 */ /* 0x001fec0003800000 */
.L_x_3952:
[----:B------:R-:W-:Y:S05]  /*5090*/  BSYNC B0 ;  /* 0x0000000000007941 */ /* 0x000fea0003800000 */
.L_x_3684:
[----:B------:R-:W-:Y:S01]  /*50a0*/  BAR.SYNC.DEFER_BLOCKING 0xe, 0x100 ;  /* 0x0384000000007b1d */ /* 0x000fe20000010000 */
[----:B------:R-:W-:Y:S01]  /*50b0*/  IMAD.MOV.U32 R13, RZ, RZ, 0x40000040 ;  /* 0x40000040ff0d7424 */ /* 0x000fe200078e00ff */
[C---:B------:R-:W-:Y:S01]  /*50c0*/  R2UR UR6, R6.reuse ;  /* 0x00000000060672ca */ /* 0x040fe200000e0000 */
[----:B------:R-:W-:Y:S01]  /*50d0*/  VIADD R10, R6, 0x100 ;  /* 0x00000100060a7836 */ /* 0x000fe20000000000 */
[----:B------:R-:W-:Y:S01]  /*50e0*/  R2UR UR7, R7 ;  /* 0x00000000070772ca */ /* 0x000fe200000e0000 */
[----:B------:R-:W-:Y:S01]  /*50f0*/  IMAD.MOV.U32 R11, RZ, RZ, 0x40000040 ;  /* 0x40000040ff0b7424 */ /* 0x000fe200078e00ff */
[----:B------:R-:W-:Y:S01]  /*5100*/  R2UR UR4, R12 ;  /* 0x000000000c0472ca */ /* 0x000fe200000e0000 */
[----:B0-----:R-:W-:Y:S01]  /*5110*/  VIADD R8, R6, 0x80 ;  /* 0x0000008006087836 */ /* 0x001fe20000000000 */
[----:B------:R-:W-:Y:S01]  /*5120*/  R2UR UR5, R13 ;  /* 0x000000000d0572ca */ /* 0x000fe200000e0000 */
[----:B------:R-:W-:Y:S01]  /*5130*/  IMAD.MOV.U32 R9, RZ, RZ, 0x40000040 ;  /* 0x40000040ff097424 */ /* 0x000fe200078e00ff */
[----:B------:R-:W-:Y:S01]  /*5140*/  R2UR UR14, R10 ;  /* 0x000000000a0e72ca */ /* 0x000fe200000e0000 */
[----:B------:R-:W-:Y:S01]  /*5150*/  VIADD R10, R12, 0x2 ;  /* 0x000000020c0a7836 */ /* 0x000fe20000000000 */
        /* <DEDUP_REMOVED lines=11> */
[----:B------:R-:W0:Y:S01]  /*5210*/  S2R R14, SR_TID.X ;  /* 0x00000000000e7919 */ /* 0x000e220000002100 */
[----:B------:R-:W-:Y:S01]  /*5220*/  WARPGROUP.ARRIVE ;  /* 0x00000000000079c5 */ /* 0x000fe20000000000 */
[----:B------:R-:W-:Y:S01]  /*5230*/  R2UR UR13, R9 ;  /* 0x00000000090d72ca */ /* 0x000fe200000e0000 */
[----:B------:R-:W-:Y:S01]  /*5240*/  VIADD R4, R4, 0xfffffffe ;  /* 0xfffffffe04047836 */ /* 0x000fe20000000000 */
[----:B------:R-:W-:Y:S03]  /*5250*/  BSSY B0, `(.L_x_3686) ;  /* 0x00000ed000007945 */ /* 0x000fe60003800000 */
[----:B------:R-:W-:Y:S01]  /*5260*/  HGMMA.64x256x16.F32 R24, gdesc[UR4].tnspB, RZ, !UPT, gsb0 ;  /* 0x43e00000041879f0 */ /* 0x000fe2000c0008ff */
[----:B------:R-:W-:Y:S01]  /*5270*/  R2UR UR6, R6 ;  /* 0x00000000060672ca */ /* 0x000fe200000e0000 */
[----:B------:R-:W-:Y:S01]  /*5280*/  VIADD R6, R12, 0x6 ;  /* 0x000000060c067836 */ /* 0x000fe20000000000 */
[----:B------:R-:W-:Y:S01]  /*5290*/  R2UR UR7, R7 ;  /* 0x00000000070772ca */ /* 0x000fe200000e0000 */
[----:B------:R-:W-:-:S03]  /*52a0*/  IMAD.MOV.U32 R7, RZ, RZ, 0x40000040 ;  /* 0x40000040ff077424 */ /* 0x000fc600078e00ff */
[----:B------:R-:W-:Y:S02]  /*52b0*/  R2UR UR4, R6 ;  /* 0x00000000060472ca */ /* 0x000fe400000e0000 */
[----:B------:R-:W-:Y:S02]  /*52c0*/  R2UR UR5, R7 ;  /* 0x00000000070572ca */ /* 0x000fe400000e0000 */
        /* <DEDUP_REMOVED lines=18> */
[----:B------:R-:W-:-:S13]  /*53f0*/  ISETP.GE.AND P0, PT, R4, R0, PT ;  /* 0x000000000400720c */ /* 0x000fda0003f06270 */
[----:B0-----:R-:W-:Y:S05]  /*5400*/  @!P0 BRA `(.L_x_3687) ;  /* 0x0000000c00448947 */ /* 0x001fea0003800000 */
[----:B------:R-:W-:-:S07]  /*5410*/  IMAD.MOV.U32 R14, RZ, RZ, R4 ;  /* 0x000000ffff0e7224 */ /* 0x000fce00078e0004 */
.L_x_3693:
[----:B------:R-:W-:Y:S01]  /*5420*/  BAR.SYNC.DEFER_BLOCKING 0xe, 0x100 ;  /* 0x0384000000007b1d */ /* 0x000fe20000010000 */
[C---:B0-----:R-:W-:Y:S02]  /*5430*/  IMAD R4, R18.reuse, 0x40, R190 ;  /* 0x0000004012047824 */ /* 0x041fe400078e02be */
[----:B------:R-:W-:Y:S02]  /*5440*/  VIADD R15, R18, 0x1 ;  /* 0x00000001120f7836 */ /* 0x000fe40000000000 */
[----:B------:R-:W-:-:S03]  /*5450*/  IMAD R4, R4, 0x4, R2 ;  /* 0x0000000404047824 */ /* 0x000fc600078e0202 */
[----:B------:R-:W-:-:S04]  /*5460*/  ISETP.NE.AND P0, PT, R15, 0x2, PT ;  /* 0x000000020f00780c */ /* 0x000fc80003f05270 */
[----:B------:R-:W-:-:S05]  /*5470*/  SEL R15, R15, RZ, P0 ;  /* 0x000000ff0f0f7207 */ /* 0x000fca0000000000 */
[----:B------:R-:W-:Y:S01]  /*5480*/  IMAD.MOV.U32 R18, RZ, RZ, R15 ;  /* 0x000000ffff127224 */ /* 0x000fe200078e000f */
[----:B------:R-:W0:Y:S04]  /*5490*/  LDS R5, [R4+0x28800] ;  /* 0x0288000004057984 */ /* 0x000e280000000800 */
[----:B------:R-:W1:Y:S01]  /*54a0*/  LDS R4, [R4+0x28820] ;  /* 0x0288200004047984 */ /* 0x000e620000000800 */
[-C--:B0-----:R-:W-:Y:S01]  /*54b0*/  FMUL.FTZ R24, R24, R5.reuse ;  /* 0x0000000518187220 */ /* 0x081fe20000410000 */
        /* <DEDUP_REMOVED lines=67> */
[----:B------:R-:W-:-:S02]  /*58f0*/  IMAD.MOV.U32 R4, RZ, RZ, R14 ;  /* 0x000000ffff047224 */ /* 0x000fc400078e000e */
[-C--:B------:R-:W-:Y:S01]  /*5900*/  FMUL.FTZ R32, R32, R5.reuse ;  /* 0x0000000520207220 */ /* 0x080fe20000410000 */
[-C--:B------:R-:W-:Y:S01]  /*5910*/  FMUL.FTZ R33, R33, R5.reuse ;  /* 0x0000000521217220 */ /* 0x080fe20000410000 */
[-C--:B------:R-:W-:Y:S01]  /*5920*/  FMUL.FTZ R36, R36, R5.reuse ;  /* 0x0000000524247220 */ /* 0x080fe20000410000 */
[-C--:B------:R-:W-:Y:S01]  /*5930*/  FMUL.FTZ R37, R37, R5.reuse ;  /* 0x0000000525257220 */ /* 0x080fe20000410000 */
[----:B------:R-:W-:Y:S01]  /*5940*/  ISETP.GT.AND P1, PT, R4, R0, PT ;  /* 0x000000000400720c */ /* 0x000fe20003f24270 */
[----:B------:R-:W-:Y:S02]  /*5950*/  IMAD.U32 R4, RZ, RZ, UR37 ;  /* 0x00000025ff047e24 */ /* 0x000fe4000f8e00ff */
[-C--:B------:R-:W-:Y:S01]  /*5960*/  FMUL.FTZ R40, R40, R5.reuse ;  /* 0x0000000528287220 */ /* 0x080fe20000410000 */
[-C--:B------:R-:W-:Y:S01]  /*5970*/  FMUL.FTZ R41, R41, R5.reuse ;  /* 0x0000000529297220 */ /* 0x080fe20000410000 */
[-C--:B------:R-:W-:Y:S01]  /*5980*/  FMUL.FTZ R44, R44, R5.reuse ;  /* 0x000000052c2c7220 */ /* 0x080fe20000410000 */
[-C--:B------:R-:W-:Y:S01]  /*5990*/  FMUL.FTZ R45, R45, R5.reuse ;  /* 0x000000052d2d7220 */ /* 0x080fe20000410000 */
[----:B------:R-:W-:Y:S01]  /*59a0*/  ISETP.NE.AND P2, PT, R4, 0x3, PT ;  /* 0x000000030400780c */ /* 0x000fe20003f45270 */
[-C--:B------:R-:W-:Y:S01]  /*59b0*/  FMUL.FTZ R48, R48, R5.reuse ;  /* 0x0000000530307220 */ /* 0x080fe20000410000 */
[----:B------:R-:W-:Y:S01]  /*59c0*/  SEL R4, RZ, 0x1, P0 ;  /* 0x00000001ff047807 */ /* 0x000fe20000000000 */
        /* <DEDUP_REMOVED lines=51> */
[----:B------:R-:W-:Y:S01]  /*5d00*/  LOP3.LUT R22, R22, R4, RZ, 0x3c, !PT ;  /* 0x0000000416167212 */ /* 0x000fe200078e3cff */
[----:B------:R-:W-:Y:S01]  /*5d10*/  VIADD R14, R14, 0xffffffff ;  /* 0xffffffff0e0e7836 */ /* 0x000fe20000000000 */
[----:B------:R-:W-:Y:S06]  /*5d20*/  @!P2 BRA `(.L_x_3688) ;  /* 0x000000000004a947 */ /* 0x000fec0003800000 */
[----:B------:R-:W-:Y:S01]  /*5d30*/  BPT.TRAP 0x1 ;  /* 0x000000040000795c */ /* 0x000fe20000300000 */
.L_x_3688:
[----:B------:R-:W-:Y:S01]  /*5d40*/  IMAD R4, R18, 0x8, R2 ;  /* 0x0000000812047824 */ /* 0x000fe200078e0202 */
[----:B------:R-:W-:-:S04]  /*5d50*/  SHF.L.U32 R5, R22, 0x1f, RZ ;  /* 0x0000001f16057819 */ /* 0x000fc800000006ff */
[----:B------:R0:W1:Y:S01]  /*5d60*/  SYNCS.PHASECHK.TRANS64.TRYWAIT P0, [R4+URZ+0x28c50], R5 ;  /* 0x028c5005040075a7 */ /* 0x000062000800017f */
[----:B------:R-:W-:Y:S05]  /*5d70*/  @!P2 BRA `(.L_x_3689) ;  /* 0x000000000004a947 */ /* 0x000fea0003800000 */
[----:B------:R-:W-:Y:S01]  /*5d80*/  BPT.TRAP 0x1 ;  /* 0x000000040000795c */ /* 0x000fe20000300000 */
.L_x_3689:
[----:B------:R-:W-:Y:S04]  /*5d90*/  BSSY B1, `(.L_x_3690) ;  /* 0x0000004000017945 */ /* 0x000fe80003800000 */
[----:B-1----:R-:W-:Y:S05]  /*5da0*/  @P0 BRA `(.L_x_3691) ;  /* 0x0000000000080947 */ /* 0x002fea0003800000 */
[----:B------:R-:W1:Y:S02]  /*5db0*/  SYNCS.PHASECHK.TRANS64.TRYWAIT P0, [R4+URZ+0x28c50], R5 ;  /* 0x028c5005040075a7 */ /* 0x000e64000800017f */
[----:B-1----:R-:W-:Y:S05]  /*5dc0*/  @!P0 BRA `(.L_x_3692) ;  /* 0x0000015400948947 */ /* 0x002fea0003800000 */
.L_x_3691:
[----:B------:R-:W-:Y:S05]  /*5dd0*/  BSYNC B1 ;  /* 0x0000000000017941 */ /* 0x000fea0003800000 */
.L_x_3690:
[----:B01----:R-:W-:Y:S01]  /*5de0*/  IMAD.MOV.U32 R5, RZ, RZ, 0x40000040 ;  /* 0x40000040ff057424 */ /* 0x003fe200078e00ff */
[----:B------:R-:W-:Y:S01]  /*5df0*/  WARPGROUP.ARRIVE ;  /* 0x00000000000079c5 */ /* 0x000fe20000000000 */
[----:B------:R-:W-:-:S05]  /*5e00*/  IMAD R4, R18, 0x1000, R3 ;  /* 0x0000100012047824 */ /* 0x000fca00078e0203 */
[----:B------:R-:W0:Y:S01]  /*5e10*/  S2R R20, SR_TID.X ;  /* 0x0000000000147919 */ /* 0x000e220000002100 */
[----:B------:R-:W-:Y:S01]  /*5e20*/  IMAD.MOV.U32 R13, RZ, RZ, 0x40000040 ;  /* 0x40000040ff0d7424 */ /* 0x000fe200078e00ff */
[----:B------:R-:W-:Y:S01]  /*5e30*/  R2UR UR7, R5 ;  /* 0x00000000050772ca */ /* 0x000fe200000e0000 */
[----:B------:R-:W-:Y:S01]  /*5e40*/  VIADD R5, R2, 0x26800 ;  /* 0x0002680002057836 */ /* 0x000fe20000000000 */
[----:B------:R-:W-:Y:S02]  /*5e50*/  R2UR UR6, R4 ;  /* 0x00000000040672ca */ /* 0x000fe400000e0000 */
[----:B------:R-:W-:Y:S01]  /*5e60*/  R2UR UR5, R13 ;  /* 0x000000000d0572ca */ /* 0x000fe200000e0000 */
[----:B------:R-:W-:Y:S01]  /*5e70*/  IMAD.MOV.U32 R13, RZ, RZ, 0x40000040 ;  /* 0x40000040ff0d7424 */ /* 0x000fe200078e00ff */
[----:B------:R-:W-:-:S04]  /*5e80*/  SHF.R.U32.HI R5, RZ, 0x4, R5 ;  /* 0x00000004ff057819 */ /* 0x000fc80000011605 */
[----:B------:R-:W-:-:S04]  /*5e90*/  LOP3.LUT R5, R5, 0x3fff, RZ, 0xc0, !PT ;  /* 0x00003fff05057812 */ /* 0x000fc800078ec0ff */
[----:B------:R-:W-:Y:S01]  /*5ea0*/  LOP3.LUT R12, R5, 0x10000, RZ, 0xfc, !PT ;  /* 0x00010000050c7812 */ /* 0x000fe200078efcff */
[----:B------:R-:W-:-:S03]  /*5eb0*/  IMAD.MOV.U32 R5, RZ, RZ, 0x40000040 ;  /* 0x40000040ff057424 */ /* 0x000fc600078e00ff */
[----:B------:R-:W-:Y:S01]  /*5ec0*/  R2UR UR4, R12 ;  /* 0x000000000c0472ca */ /* 0x000fe200000e0000 */
[----:B------:R-:W-:Y:S01]  /*5ed0*/  VIADD R12, R4, 0x80 ;  /* 0x00000080040c7836 */ /* 0x000fe20000000000 */
[----:B0-----:R-:W-:-:S11]  /*5ee0*/  LOP3.LUT R20, R20, 0x7f, RZ, 0xc0, !PT ;  /* 0x0000007f14147812 */ /* 0x001fd600078ec0ff */
[----:B------:R-:W-:Y:S01]  /*5ef0*/  HGMMA.64x256x16.F32 R24, gdesc[UR4].tnspB, R24, gsb0 ;  /* 0x43e00000041879f0 */ /* 0x000fe20008000818 */
[----:B------:R-:W-:Y:S01]  /*5f00*/  R2UR UR6, R12 ;  /* 0x000000000c0672ca */ /* 0x000fe200000e0000 */
[----:B------:R-:W-:Y:S01]  /*5f10*/  VIADD R12, R4, 0x100 ;  /* 0x00000100040c7836 */ /* 0x000fe20000000000 */
[----:B------:R-:W-:Y:S01]  /*5f20*/  R2UR UR7, R13 ;  /* 0x000000000d0772ca */ /* 0x000fe200000e0000 */
[----:B------:R-:W-:Y:S01]  /*5f30*/  IMAD.MOV.U32 R13, RZ, RZ, 0x40000040 ;  /* 0x40000040ff0d7424 */ /* 0x000fe200078e00ff */
[----:B------:R-:W-:Y:S01]  /*5f40*/  R2UR UR4, R10 ;  /* 0x000000000a0472ca */ /* 0x000fe200000e0000 */
[----:B------:R-:W-:Y:S01]  /*5f50*/  VIADD R4, R4, 0x180 ;  /* 0x0000018004047836 */ /* 0x000fe20000000000 */
[----:B------:R-:W-:Y:S02]  /*5f60*/  R2UR UR5, R11 ;  /* 0x000000000b0572ca */ /* 0x000fe400000e0000 */
[----:B------:R-:W-:Y:S01]  /*5f70*/  ISETP.NE.AND P0, PT, R20, RZ, PT ;  /* 0x000000ff1400720c */ /* 0x000fe20003f05270 */
[----:B------:R-:W-:-:S02]  /*5f80*/  WARPGROUP.DEPBAR.LE gsb0, 0x0 ;  /* 0x00008000000079c5 */ /* 0x000fc40000010000 */
[----:B------:R-:W-:-:S15]  /*5f90*/  WARPGROUP.ARRIVE ;  /* 0x00000000000079c5 */ /* 0x000fde0000000000 */
[----:B------:R-:W-:-:S01]  /*5fa0*/  NOP ;  /* 0x0000000000007918 */ /* 0x000fc20000000000 */
[----:B------:R-:W-:Y:S01]  /*5fb0*/  HGMMA.64x256x16.F32 R24, gdesc[UR4].tnspB, R24, gsb0 ;  /* 0x43e00000041879f0 */ /* 0x000fe20008000818 */
[----:B------:R-:W-:Y:S02]  /*5fc0*/  R2UR UR6, R12 ;  /* 0x000000000c0672ca */ /* 0x000fe400000e0000 */
[----:B------:R-:W-:Y:S02]  /*5fd0*/  R2UR UR7, R13 ;  /* 0x000000000d0772ca */ /* 0x000fe400000e0000 */
[----:B------:R-:W-:Y:S02]  /*5fe0*/  R2UR UR4, R8 ;  /* 0x00000000080472ca */ /* 0x000fe400000e0000 */
[----:B------:R-:W-:Y:S01]  /*5ff0*/  R2UR UR5, R9 ;  /* 0x00000000090572ca */ /* 0x000fe200000e0000 */
[----:B------:R-:W-:Y:S02]  /*6000*/  WARPGROUP.DEPBAR.LE gsb0, 0x0 ;  /* 0x00008000000079c5 */ /* 0x000fe40000010000 */
[----:B------:R-:W-:-:S15]  /*6010*/  WARPGROUP.ARRIVE ;  /* 0x00000000000079c5 */ /* 0x000fde0000000000 */
[----:B------:R-:W-:-:S03]  /*6020*/  NOP ;  /* 0x0000000000007918 */ /* 0x000fc60000000000 */
[----:B------:R-:W-:Y:S01]  /*6030*/  HGMMA.64x256x16.F32 R24, gdesc[UR4].tnspB, R24, gsb0 ;  /* 0x43e00000041879f0 */ /* 0x000fe20008000818 */
[----:B------:R-:W-:Y:S01]  /*6040*/  R2UR UR6, R4 ;  /* 0x00000000040672ca */ /* 0x000fe200000e0000 */
[----:B------:R-:W-:Y:S01]  /*6050*/  @!P0 IMAD R4, R15, 0x8, R2 ;  /* 0x000000080f048824 */ /* 0x000fe200078e0202 */
[----:B------:R-:W-:Y:S02]  /*6060*/  R2UR UR7, R5 ;  /* 0x00000000050772ca */ /* 0x000fe400000e0000 */
[----:B------:R-:W-:Y:S01]  /*6070*/  R2UR UR4, R6 ;  /* 0x00000000060472ca */ /* 0x000fe200000e0000 */
[----:B------:R-:W-:Y:S01]  /*6080*/  @!P0 VIADD R4, R4, 0x28c60 ;  /* 0x00028c6004048836 */ /* 0x000fe20000000000 */
[----:B------:R-:W-:-:S04]  /*6090*/  R2UR UR5, R7 ;  /* 0x00000000070572ca */ /* 0x000fc800000e0000 */
[----:B------:R-:W-:Y:S01]  /*60a0*/  @!P0 PRMT R4, RZ, 0x654, R4 ;  /* 0x00000654ff048816 */ /* 0x000fe20000000004 */
[----:B------:R-:W-:Y:S02]  /*60b0*/  WARPGROUP.DEPBAR.LE gsb0, 0x0 ;  /* 0x00008000000079c5 */ /* 0x000fe40000010000 */
[----:B------:R-:W-:-:S14]  /*60c0*/  WARPGROUP.ARRIVE ;  /* 0x00000000000079c5 */ /* 0x000fdc0000000000 */
[----:B------:R-:W-:Y:S03]  /*60d0*/  HGMMA.64x256x16.F32 R24, gdesc[UR4].tnspB, R24, gsb0 ;  /* 0x43e00000041879f0 */ /* 0x000fe60008000818 */
[----:B------:R-:W-:Y:S02]  /*60e0*/  WARPGROUP.DEPBAR.LE gsb0, 0x0 ;  /* 0x00008000000079c5 */ /* 0x000fe40000010000 */
[----:B------:R-:W-:Y:S06]  /*60f0*/  BAR.ARV 0xf, 0x100 ;  /* 0x03c4000000007b1d */ /* 0x000fec0000002000 */
[----:B------:R0:W-:Y:S01]  /*6100*/  @!P0 SYNCS.ARRIVE.TRANS64.RED.A1T0 RZ, [R4+URZ], RZ ;  /* 0x000000ff04ff89a7 */ /* 0x0001e2000810043f */
[----:B------:R-:W-:Y:S05]  /*6110*/  @P1 BRA `(.L_x_3693) ;  /* 0xfffffff000c01947 */ /* 0x000fea000383ffff */
.L_x_3687:
[----:B------:R-:W-:Y:S05]  /*6120*/  BSYNC B0 ;  /* 0x0000000000007941 */ /* 0x000fea0003800000 */
.L_x_3686:
[----:B------:R-:W-:Y:S01]  /*6130*/  BAR.SYNC.DEFER_BLOCKING 0xe, 0x100 ;  /* 0x0384000000007b1d */ /* 0x000fe20000010000 */
[C---:B------:R-:W-:Y:S01]  /*6140*/  IMAD R0, R18.reuse, 0x40, R190 ;  /* 0x0000004012007824 */ /* 0x040fe200078e02be */
[----:B------:R-:W-:Y:S01]  /*6150*/  PLOP3.LUT P0, PT, PT, PT, PT, 0x8, 0x0 ;  /* 0x000000000000781c */ /* 0x000fe20003f0e170 */
[----:B------:R-:W-:Y:S02]  /*6160*/  VIADD R18, R18, 0x1 ;  /* 0x0000000112127836 */ /* 0x000fe40000000000 */
[----:B------:R-:W-:Y:S02]  /*6170*/  IMAD R2, R0, 0x4, R2 ;  /* 0x0000000400027824 */ /* 0x000fe400078e0202 */
[----:B------:R-:W-:Y:S01]  /*6180*/  IMAD.MOV.U32 R20, RZ, RZ, RZ ;  /* 0x000000ffff147224 */ /* 0x000fe200078e00ff */
[----:B------:R-:W-:Y:S01]  /*6190*/  ISETP.NE.AND P1, PT, R18, 0x2, PT ;  /* 0x000000021200780c */ /* 0x000fe20003f25270 */
[----:B------:R-:W-:-:S03]  /*61a0*/  IMAD.MOV.U32 R3, RZ, RZ, RZ ;  /* 0x000000ffff037224 */ /* 0x000fc600078e00ff */
[----:B------:R-:W-:Y:S01]  /*61b0*/  SEL R18, R18, RZ, P1 ;  /* 0x000000ff12127207 */ /* 0x000fe20000800000 */
        /* <DEDUP_REMOVED lines=66> */
[----:B------:R-:W-:Y:S01]  /*65e0*/  SEL R0, RZ, 0x1, P1 ;  /* 0x00000001ff007807 */ /* 0x000fe20000800000 */
        /* <DEDUP_REMOVED lines=65> */
[----:B------:R-:W-:Y:S06]  /*6a00*/  BAR.ARV 0xf, 0x100 ;  /* 0x03c4000000007b1d */ /* 0x000fec0000002000 */
[----:B------:R-:W-:Y:S05]  /*6a10*/  BRA `(.L_x_3682) ;  /* 0x0000006c00a07947 */ /* 0x000fea0003800000 */
.L_x_3679:
[----:B------:R-:W2:Y:S01]  /*6a20*/  LDL R0, [R1+0x28] ;  /* 0x0000280001007983 */ /* 0x000ea20000100800 */
[----:B------:R-:W-:Y:S01]  /*6a30*/  BSSY B0, `(.L_x_3694) ;  /* 0x000001f000007945 */ /* 0x000fe20003800000 */
[----:B------:R-:W-:Y:S01]  /*6a40*/  IMAD.MOV.U32 R3, RZ, RZ, RZ ;  /* 0x000000ffff037224 */ /* 0x000fe200078e00ff */
[----:B--2---:R-:W-:-:S13]  /*6a50*/  LOP3.LUT P1, RZ, R0, 0x4, RZ, 0xc0, !PT ;  /* 0x0000000400ff7812 */ /* 0x004fda000782c0ff */
[----:B------:R-:W-:Y:S05]  /*6a60*/  @!P1 BRA `(.L_x_3695) ;  /* 0x00000000006c9947 */ /* 0x000fea0003800000 */
[-C--:B------:R-:W-:Y:S02]  /*6a70*/  IABS R3, R9.reuse ;  /* 0x0000000900037213 */ /* 0x080fe40000000000 */
[----:B------:R-:W-:Y:S02]  /*6a80*/  IADD3 R0, R168, -0x1, R9 ;  /* 0xffffffffa8007810 */ /* 0x000fe40007ffe009 */
[----:B-1----:R-:W1:Y:S01]  /*6a90*/  I2F.RP R6, R3 ;  /* 0x0000000300067306 */ /* 0x002e620000209400 */
[----:B------:R-:W-:-:S05]  /*6aa0*/  IABS R10, R9 ;  /* 0x00000009000a7213 */ /* 0x000fca0000000000 */
[----:B------:R-:W-:Y:S02]  /*6ab0*/  IMAD.MOV R10, RZ, RZ, -R10 ;  /* 0x000000ffff0a7224 */ /* 0x000fe400078e0a0a */
[----:B-1----:R-:W1:Y:S02]  /*6ac0*/  MUFU.RCP R6, R6 ;  /* 0x0000000600067308 */ /* 0x002e640000001000 */
[----:B-1----:R-:W-:Y:S01]  /*6ad0*/  VIADD R4, R6, 0xffffffe ;  /* 0x0ffffffe06047836 */ /* 0x002fe20000000000 */
[----:B------:R-:W-:Y:S02]  /*6ae0*/  IABS R6, R0 ;  /* 0x0000000000067213 */ /* 0x000fe40000000000 */
[----:B------:R-:W-:-:S03]  /*6af0*/  LOP3.LUT R0, R0, R9, RZ, 0x3c, !PT ;  /* 0x0000000900007212 */ /* 0x000fc600078e3cff */
[----:B------:R1:W2:Y:S01]  /*6b00*/  F2I.FTZ.U32.TRUNC.NTZ R5, R4 ;  /* 0x0000000400057305 */ /* 0x0002a2000021f000 */
[----:B------:R-:W-:Y:S01]  /*6b10*/  ISETP.GE.AND P2, PT, R0, RZ, PT ;  /* 0x000000ff0000720c */ /* 0x000fe20003f46270 */
[----:B-1----:R-:W-:Y:S02]  /*6b20*/  IMAD.MOV.U32 R4, RZ, RZ, RZ ;  /* 0x000000ffff047224 */ /* 0x002fe400078e00ff */
[----:B--2---:R-:W-:-:S04]  /*6b30*/  IMAD.MOV R8, RZ, RZ, -R5 ;  /* 0x000000ffff087224 */ /* 0x004fc800078e0a05 */
        /* <DEDUP_REMOVED lines=14> */
.L_x_3695:
[----:B------:R-:W-:Y:S05]  /*6c20*/  BSYNC B0 ;  /* 0x0000000000007941 */ /* 0x000fea0003800000 */
.L_x_3694:
        /* <DEDUP_REMOVED lines=72> */
[----:B------:R-:W-:Y:S03]  /*70b0*/  BSSY B6, `(.L_x_3696) ;  /* 0x000001c000067945 */ /* 0x000fe60003800000 */
[----:B--2---:R-:W0:Y:S02]  /*70c0*/  SHFL.IDX PT, R0, R0, RZ, 0x1f ;  /* 0x00001fff00007589 */ /* 0x004e2400000e0000 */
[----:B0-----:R-:W-:-:S04]  /*70d0*/  LEA.HI R3, R0, R0, RZ, 0x1 ;  /* 0x0000000000037211 */ /* 0x001fc800078f08ff */
        /* <DEDUP_REMOVED lines=25> */
.L_x_3697:
[----:B------:R-:W-:Y:S05]  /*7270*/  BSYNC B6 ;  /* 0x0000000000067941 */ /* 0x000fea0003800000 */
.L_x_3696:
[----:B------:R-:W-:Y:S02]  /*7280*/  ULDC UR4, c[0x0][0x3f4] ;  /* 0x0000fd0000047ab9 */ /* 0x000fe40000000800 */
[----:B------:R-:W-:-:S13]  /*7290*/  ISETP.LT.AND P0, PT, RZ, UR4, PT ;  /* 0x00000004ff007c0c */ /* 0x000fda000bf01270 */
[----:B------:R-:W-:Y:S05]  /*72a0*/  @P0 BRA `(.L_x_3698) ;  /* 0x00000000003c0947 */ /* 0x000fea0003800000 */
[----:B------:R-:W-:-:S04]  /*72b0*/  LEA.HI R0, R209, R209, RZ, 0x1 ;  /* 0x000000d1d1007211 */ /* 0x000fc800078f08ff */
[----:B------:R-:W-:-:S05]  /*72c0*/  LOP3.LUT R0, R0, 0xfffffffe, RZ, 0xc0, !PT ;  /* 0xfffffffe00007812 */ /* 0x000fca00078ec0ff */
[----:B------:R-:W-:-:S05]  /*72d0*/  IMAD.IADD R0, R209, 0x1, -R0 ;  /* 0x00000001d1007824 */ /* 0x000fca00078e0a00 */
[----:B------:R-:W-:-:S04]  /*72e0*/  SHF.L.U32 R3, R0, 0x1f, RZ ;  /* 0x0000001f00037819 */ /* 0x000fc800000006ff */
[----:B------:R0:W2:Y:S03]  /*72f0*/  SYNCS.PHASECHK.TRANS64.TRYWAIT P0, [R2+URZ+0x28c00], R3 ;  /* 0x028c0003020075a7 */ /* 0x0000a6000800017f */
[----:B--2---:R-:W-:Y:S05]  /*7300*/  @!P0 NANOSLEEP.SYNCS 0x989680 ;  /* 0x009896800000895d */ /* 0x004fea0003900000 */
[----:B------:R-:W2:Y:S01]  /*7310*/  @!P0 SYNCS.PHASECHK.TRANS64 P0, [R2+URZ+0x28c00], R3 ;  /* 0x028c0003020085a7 */ /* 0x000ea2000800007f */
[----:B------:R-:W-:Y:S04]  /*7320*/  BSSY B0, `(.L_x_3699) ;  /* 0x0000006000007945 */ /* 0x000fe80003800000 */
[----:B--2---:R-:W-:Y:S05]  /*7330*/  @P0 BRA `(.L_x_3700) ;  /* 0x0000000000100947 */ /* 0x004fea0003800000 */
.L_x_3701:
[----:B--2---:R2:W3:Y:S02]  /*7340*/  SYNCS.PHASECHK.TRANS64.TRYWAIT P0, [R2+URZ+0x28c00], R3 ;  /* 0x028c0003020075a7 */ /* 0x0044e4000800017f */
[----:B---3--:R-:W-:Y:S05]  /*7350*/  @!P0 NANOSLEEP.SYNCS 0x989680 ;  /* 0x009896800000895d */ /* 0x008fea0003900000 */
[----:B------:R-:W3:Y:S02]  /*7360*/  @!P0 SYNCS.PHASECHK.TRANS64 P0, [R2+URZ+0x28c00], R3 ;  /* 0x028c0003020085a7 */ /* 0x000ee4000800007f */
[----:B---3--:R-:W-:Y:S05]  /*7370*/  @!P0 BRA `(.L_x_3701) ;  /* 0xfffffffc00f08947 */ /* 0x008fea000383ffff */
.L_x_3700:
[----:B------:R-:W-:Y:S05]  /*7380*/  BSYNC B0 ;  /* 0x0000000000007941 */ /* 0x000fea0003800000 */
.L_x_3699:
[----:B------:R-:W-:Y:S05]  /*7390*/  BRA `(.L_x_3702) ;  /* 0x0000002000b07947 */ /* 0x000fea0003800000 */
.L_x_3698:
[----:B-----5:R-:W-:Y:S01]  /*73a0*/  SHF.R.S32.HI R0, RZ, 0x1f, R154 ;  /* 0x0000001fff007819 */ /* 0x020fe2000001149a */
[----:B------:R-:W-:Y:S01]  /*73b0*/  VIADD R4, R2, 0x20400 ;  /* 0x0002040002047836 */ /* 0x000fe20000000000 */
[----:B------:R-:W-:Y:S01]  /*73c0*/  ULDC.64 UR4, c[0x0][0x3f8] ;  /* 0x0000fe0000047ab9 */ /* 0x000fe20000000a00 */
[----:B------:R-:W-:Y:S01]  /*73d0*/  ULDC.64 UR6, c[0x0][0x408] ;  /* 0x0001020000067ab9 */ /* 0x000fe20000000a00 */
[----:B------:R-:W-:Y:S01]  /*73e0*/  IMAD.WIDE.U32 R26, R154, UR4, RZ ;  /* 0x000000049a1a7c25 */ /* 0x000fe2000f8e00ff */
[----:B------:R-:W-:Y:S01]  /*73f0*/  BSSY B6, `(.L_x_3703) ;  /* 0x0000020000067945 */ /* 0x000fe20003800000 */
[----:B------:R-:W-:Y:S02]  /*7400*/  LOP3.LUT P0, RZ, R4, 0x3ff, RZ, 0xc0, !PT ;  /* 0x000003ff04ff7812 */ /* 0x000fe4000780c0ff */
[C---:B------:R-:W-:Y:S02]  /*7410*/  IMAD R3, R0.reuse, UR4, RZ ;  /* 0x0000000400037c24 */ /* 0x040fe4000f8e02ff */
[----:B-1----:R-:W-:-:S02]  /*7420*/  IMAD R7, R0, UR6, RZ ;  /* 0x0000000600077c24 */ /* 0x002fc4000f8e02ff */
[C---:B------:R-:W-:Y:S01]  /*7430*/  IMAD R3, R154.reuse, UR5, R3 ;  /* 0x000000059a037c24 */ /* 0x040fe2000f8e0203 */
[----:B------:R-:W-:Y:S01]  /*7440*/  ULDC.64 UR4, c[0x0][0x3e8] ;  /* 0x0000fa0000047ab9 */ /* 0x000fe20000000a00 */
[----:B------:R-:W-:Y:S01]  /*7450*/  IMAD.WIDE.U32 R4, R154, UR6, RZ ;  /* 0x000000069a047c25 */ /* 0x000fe2000f8e00ff */
[----:B------:R-:W-:-:S03]  /*7460*/  LEA R25, P1, R26, UR4, 0x1 ;  /* 0x000000041a197c11 */ /* 0x000fc6000f8208ff */
[----:B------:R-:W-:Y:S01]  /*7470*/  IMAD R9, R154, UR7, R7 ;  /* 0x000000079a097c24 */ /* 0x000fe2000f8e0207 */
[----:B------:R-:W-:Y:S01]  /*7480*/  ULDC.64 UR6, c[0x0][0x400] ;  /* 0x0001000000067ab9 */ /* 0x000fe20000000a00 */
[----:B------:R-:W-:Y:S01]  /*7490*/  IMAD.IADD R7, R3, 0x1, R27 ;  /* 0x0000000103077824 */ /* 0x000fe200078e021b */
[----:B------:R-:W-:Y:S01]  /*74a0*/  LEA R28, P2, R4, UR6, 0x1 ;  /* 0x00000006041c7c11 */ /* 0x000fe2000f8408ff */
[----:B------:R-:W-:-:S03]  /*74b0*/  IMAD.IADD R3, R9, 0x1, R5 ;  /* 0x0000000109037824 */ /* 0x000fc600078e0205 */
[----:B------:R-:W-:Y:S02]  /*74c0*/  LEA.HI.X R26, R26, UR5, R7, 0x1, P1 ;  /* 0x000000051a1a7c11 */ /* 0x000fe400088f0c07 */
[----:B------:R-:W-:Y:S01]  /*74d0*/  LEA.HI.X R24, R4, UR7, R3, 0x1, P2 ;  /* 0x0000000704187c11 */ /* 0x000fe200090f0c03 */
[----:B------:R-:W-:Y:S06]  /*74e0*/  @!P0 BRA `(.L_x_3704) ;  /* 0x0000000000408947 */ /* 0x000fec0003800000 */
        /* <DEDUP_REMOVED lines=16> */
.L_x_3704:
[----:B------:R-:W-:Y:S05]  /*75f0*/  BSYNC B6 ;  /* 0x0000000000067941 */ /* 0x000fea0003800000 */
.L_x_3703:
[----:B------:R-:W-:Y:S01]  /*7600*/  ULDC.U8 UR4, c[0x0][0x410] ;  /* 0x0001040000047ab9 */ /* 0x000fe20000000000 */
[----:B------:R-:W-:Y:S01]  /*7610*/  BSSY B0, `(.L_x_3705) ;  /* 0x00001fc000007945 */ /* 0x000fe20003800000 */
[----:B------:R-:W-:Y:S01]  /*7620*/  ISETP.NE.AND P0, PT, RZ, UR4, PT ;  /* 0x00000004ff007c0c */ /* 0x000fe2000bf05270 */
[----:B------:R-:W-:-:S12]  /*7630*/  IMAD R4, R153, 0x40, R23 ;  /* 0x0000004099047824 */ /* 0x000fd800078e0217 */
[----:B------:R-:W-:Y:S05]  /*7640*/  @!P0 BRA `(.L_x_3706) ;  /* 0x00000010000c8947 */ /* 0x000fea0003800000 */
[----:B------:R-:W-:-:S03]  /*7650*/  UMOV UR4, 0xffffffff ;  /* 0xffffffff00047882 */ /* 0x000fc60000000000 */
[----:B------:R-:W-:Y:S05]  /*7660*/  BRA.DIV UR4, `(.L_x_3707) ;  /* 0x0000013e04807947 */ /* 0x000fea000b800000 */
[----:B------:R0:W1:Y:S04]  /*7670*/  SHFL.IDX PT, R3, R26, RZ, 0x1c1f ;  /* 0x001c1fff1a037589 */ /* 0x00006800000e0000 */
[----:B------:R0:W2:Y:S04]  /*7680*/  SHFL.IDX PT, R0, R25, RZ, 0x1c1f ;  /* 0x001c1fff19007589 */ /* 0x0000a800000e0000 */
[----:B------:R-:W3:Y:S04]  /*7690*/  SHFL.IDX PT, R24, R24, RZ, 0x1c1f ;  /* 0x001c1fff18187589 */ /* 0x000ee800000e0000 */
[----:B------:R0:W4:Y:S02]  /*76a0*/  SHFL.IDX PT, R21, R28, RZ, 0x1c1f ;  /* 0x001c1fff1c157589 */ /* 0x00012400000e0000 */
.L_x_3958:
[----:B------:R-:W-:Y:S01]  /*76b0*/  ULDC UR4, c[0x0][0x448] ;  /* 0x0001120000047ab9 */ /* 0x000fe20000000800 */
[----:B------:R-:W-:Y:S01]  /*76c0*/  IMAD.SHL.U32 R5, R188, 0x40, RZ ;  /* 0x00000040bc057824 */ /* 0x000fe200078e00ff */
[----:B------:R-:W-:Y:S01]  /*76d0*/  BSSY B1, `(.L_x_3708) ;  /* 0x0000028000017945 */ /* 0x000fe20003800000 */
[----:B0-----:R-:W-:Y:S01]  /*76e0*/  IMAD R25, R155, UR4, RZ ;  /* 0x000000049b197c24 */ /* 0x001fe2000f8e02ff */
[----:B------:R-:W-:Y:S02]  /*76f0*/  CS2R R8, SRZ ;  /* 0x0000000000087805 */ /* 0x000fe4000001ff00 */
[----:B------:R-:W-:Y:S02]  /*7700*/  LOP3.LUT R5, R5, 0x1c0, RZ, 0xc0, !PT ;  /* 0x000001c005057812 */ /* 0x000fe400078ec0ff */
[----:B------:R-:W-:Y:S01]  /*7710*/  ISETP.GE.AND P0, PT, R4, R25, PT ;  /* 0x000000190400720c */ /* 0x000fe20003f06270 */
[----:B------:R-:W-:Y:S01]  /*7720*/  IMAD R25, R153, -0x40, R25 ;  /* 0xffffffc099197824 */ /* 0x000fe200078e0219 */
[----:B------:R-:W-:-:S02]  /*7730*/  LOP3.LUT R6, R5, 0x18, R16, 0xf8, !PT ;  /* 0x0000001805067812 */ /* 0x000fc400078ef810 */
[----:B------:R-:W-:Y:S02]  /*7740*/  SHF.R.U32.HI R7, RZ, 0x3, R5 ;  /* 0x00000003ff077819 */ /* 0x000fe40000011605 */
[----:B------:R-:W-:Y:S02]  /*7750*/  LEA.HI R5, R209, R209, RZ, 0x1 ;  /* 0x000000d1d1057211 */ /* 0x000fe400078f08ff */
[----:B------:R-:W-:Y:S02]  /*7760*/  LOP3.LUT R30, R6, R7, RZ, 0x3c, !PT ;  /* 0x00000007061e7212 */ /* 0x000fe400078e3cff */
[----:B------:R-:W-:Y:S02]  /*7770*/  CS2R R6, SRZ ;  /* 0x0000000000067805 */ /* 0x000fe4000001ff00 */
[----:B------:R-:W-:Y:S02]  /*7780*/  LOP3.LUT R10, R5, 0xfffffffe, RZ, 0xc0, !PT ;  /* 0xfffffffe050a7812 */ /* 0x000fe400078ec0ff */
[----:B------:R-:W-:-:S03]  /*7790*/  CS2R R4, SRZ ;  /* 0x0000000000047805 */ /* 0x000fc6000001ff00 */
[----:B------:R-:W-:Y:S01]  /*77a0*/  IMAD.IADD R28, R209, 0x1, -R10 ;  /* 0x00000001d11c7824 */ /* 0x000fe200078e0a0a */
[----:B------:R-:W-:Y:S01]  /*77b0*/  CS2R R10, SRZ ;  /* 0x00000000000a7805 */ /* 0x000fe2000001ff00 */
[----:B------:R-:W-:Y:S06]  /*77c0*/  @P0 BRA `(.L_x_3709) ;  /* 0x0000000000600947 */ /* 0x000fec0003800000 */
[----:B------:R-:W-:Y:S01]  /*77d0*/  ULDC UR4, c[0x0][0x3f4] ;  /* 0x0000fd0000047ab9 */ /* 0x000fe20000000800 */
[C---:B------:R-:W-:Y:S01]  /*77e0*/  IMAD.SHL.U32 R14, R189.reuse, 0x2, RZ ;  /* 0x00000002bd0e7824 */ /* 0x040fe200078e00ff */
[C---:B------:R-:W-:Y:S01]  /*77f0*/  ISETP.GE.AND P3, PT, R189.reuse, UR4, PT ;  /* 0x00000004bd007c0c */ /* 0x040fe2000bf66270 */
[----:B--2---:R-:W-:Y:S01]  /*7800*/  IMAD.MOV.U32 R4, RZ, RZ, R0 ;  /* 0x000000ffff047224 */ /* 0x004fe200078e0000 */
[----:B------:R-:W-:Y:S01]  /*7810*/  ISETP.GE.AND P2, PT, R184, UR4, PT ;  /* 0x00000004b8007c0c */ /* 0x000fe2000bf46270 */
[----:B-1----:R-:W-:Y:S01]  /*7820*/  IMAD.MOV.U32 R5, RZ, RZ, R3 ;  /* 0x000000ffff057224 */ /* 0x002fe200078e0003 */
[----:B------:R-:W-:Y:S01]  /*7830*/  SHF.R.S32.HI R6, RZ, 0x1f, R189 ;  /* 0x0000001fff067819 */ /* 0x000fe200000114bd */
[----:B---3--:R-:W-:Y:S01]  /*7840*/  IMAD.MOV.U32 R7, RZ, RZ, R24 ;  /* 0x000000ffff077224 */ /* 0x008fe200078e0018 */
[----:B------:R-:W-:Y:S02]  /*7850*/  CS2R R8, SRZ ;  /* 0x0000000000087805 */ /* 0x000fe4000001ff00 */
[----:B------:R-:W-:Y:S01]  /*7860*/  SHF.L.U64.HI R15, R189, 0x1, R6 ;  /* 0x00000001bd0f7819 */ /* 0x000fe20000010206 */
[----:B----4-:R-:W-:-:S04]  /*7870*/  IMAD.MOV.U32 R6, RZ, RZ, R21 ;  /* 0x000000ffff067224 */ /* 0x010fc800078e0015 */
[-C--:B------:R-:W-:Y:S02]  /*7880*/  @!P3 IADD3 R12, P0, R0, R14.reuse, RZ ;  /* 0x0000000e000cb210 */ /* 0x080fe40007f1e0ff */
[----:B------:R-:W-:Y:S01]  /*7890*/  @!P3 IADD3 R14, P1, R21, R14, RZ ;  /* 0x0000000e150eb210 */ /* 0x000fe20007f3e0ff */
[C---:B------:R-:W-:Y:S01]  /*78a0*/  @!P2 IMAD.WIDE R26, R184.reuse, 0x2, R4 ;  /* 0x00000002b81aa825 */ /* 0x040fe200078e0204 */
[----:B------:R-:W-:Y:S02]  /*78b0*/  CS2R R4, SRZ ;  /* 0x0000000000047805 */ /* 0x000fe4000001ff00 */
[----:B------:R-:W-:Y:S01]  /*78c0*/  CS2R R10, SRZ ;  /* 0x00000000000a7805 */ /* 0x000fe2000001ff00 */
[----:B------:R-:W-:Y:S01]  /*78d0*/  @!P2 IMAD.WIDE R20, R184, 0x2, R6 ;  /* 0x00000002b814a825 */ /* 0x000fe200078e0206 */
[----:B------:R-:W-:Y:S01]  /*78e0*/  CS2R R6, SRZ ;  /* 0x0000000000067805 */ /* 0x000fe2000001ff00 */
[----:B------:R0:W5:Y:S02]  /*78f0*/  @!P2 LD.E.64 R8, desc[UR42][R26.64] ;  /* 0x0000002a1a08a980 */ /* 0x000164000c101b00 */
[----:B------:R-:W-:-:S02]  /*7900*/  @!P3 IMAD.X R13, R3, 0x1, R15, P0 ;  /* 0x00000001030db824 */ /* 0x000fc400000e060f */
[----:B------:R-:W-:Y:S01]  /*7910*/  @!P3 IMAD.X R15, R24, 0x1, R15, P1 ;  /* 0x00000001180fb824 */ /* 0x000fe200008e060f */
[----:B------:R0:W5:Y:S04]  /*7920*/  @!P2 LD.E.64 R4, desc[UR42][R20.64] ;  /* 0x0000002a1404a980 */ /* 0x000168000c101b00 */
[----:B------:R0:W5:Y:S04]  /*7930*/  @!P3 LD.E.64 R10, desc[UR42][R12.64] ;  /* 0x0000002a0c0ab980 */ /* 0x000168000c101b00 */
[----:B------:R0:W5:Y:S02]  /*7940*/  @!P3 LD.E.64 R6, desc[UR42][R14.64] ;  /* 0x0000002a0e06b980 */ /* 0x000164000c101b00 */
.L_x_3709:
[----:B------:R-:W-:Y:S05]  /*7950*/  BSYNC B1 ;  /* 0x0000000000017941 */ /* 0x000fea0003800000 */
.L_x_3708:
[----:B0-----:R-:W-:Y:S01]  /*7960*/  SHF.L.U32 R13, R28, 0x1f, RZ ;  /* 0x0000001f1c0d7819 */ /* 0x001fe200000006ff */
[----:B-1----:R-:W-:Y:S01]  /*7970*/  IMAD R3, R193, 0x200, R30 ;  /* 0x00000200c1037824 */ /* 0x002fe200078e021e */
[----:B------:R-:W-:Y:S01]  /*7980*/  LOP3.LUT P1, RZ, R188, 0x4, RZ, 0xc0, !PT ;  /* 0x00000004bcff7812 */ /* 0x000fe2000782c0ff */
[--C-:B-----5:R-:W-:Y:S01]  /*7990*/  IMAD.MOV.U32 R14, RZ, RZ, R9.reuse ;  /* 0x000000ffff0e7224 */ /* 0x120fe200078e0009 */
[----:B------:R-:W0:Y:S01]  /*79a0*/  SYNCS.PHASECHK.TRANS64.TRYWAIT P0, [R2+URZ+0x28c00], R13 ;  /* 0x028c000d020075a7 */ /* 0x000e22000800017f */
[----:B------:R-:W-:Y:S01]  /*79b0*/  IMAD R3, R3, 0x2, R2 ;  /* 0x0000000203037824 */ /* 0x000fe200078e0202 */
[--C-:B------:R-:W-:Y:S01]  /*79c0*/  SHF.R.U64 R32, R8, 0x10, R9.reuse ;  /* 0x0000001008207819 */ /* 0x100fe20000001209 */
[----:B------:R-:W-:Y:S01]  /*79d0*/  IMAD.MOV.U32 R31, RZ, RZ, R10 ;  /* 0x000000ffff1f7224 */ /* 0x000fe200078e000a */
[----:B------:R-:W-:Y:S01]  /*79e0*/  SHF.R.U32.HI R15, RZ, 0x10, R9 ;  /* 0x00000010ff0f7819 */ /* 0x000fe20000011609 */
[----:B------:R-:W-:Y:S01]  /*79f0*/  IMAD.MOV.U32 R12, RZ, RZ, R8 ;  /* 0x000000ffff0c7224 */ /* 0x000fe200078e0008 */
[--C-:B------:R-:W-:Y:S01]  /*7a00*/  SHF.R.U64 R33, R10, 0x10, R11.reuse ;  /* 0x000000100a217819 */ /* 0x100fe2000000120b */
[--C-:B------:R-:W-:Y:S01]  /*7a10*/  IMAD.MOV.U32 R9, RZ, RZ, R11.reuse ;  /* 0x000000ffff097224 */ /* 0x100fe200078e000b */
[----:B------:R-:W-:Y:S01]  /*7a20*/  SHF.R.U32.HI R10, RZ, 0x10, R11 ;  /* 0x00000010ff0a7819 */ /* 0x000fe2000001160b */
[----:B------:R-:W-:Y:S01]  /*7a30*/  IMAD.MOV.U32 R27, RZ, RZ, R4 ;  /* 0x000000ffff1b7224 */ /* 0x000fe200078e0004 */
[--C-:B------:R-:W-:Y:S01]  /*7a40*/  SHF.R.U64 R34, R4, 0x10, R5.reuse ;  /* 0x0000001004227819 */ /* 0x100fe20000001205 */
[--C-:B------:R-:W-:Y:S01]  /*7a50*/  IMAD.MOV.U32 R8, RZ, RZ, R5.reuse ;  /* 0x000000ffff087224 */ /* 0x100fe200078e0005 */
[----:B------:R-:W-:Y:S01]  /*7a60*/  SHF.R.U32.HI R11, RZ, 0x10, R5 ;  /* 0x00000010ff0b7819 */ /* 0x000fe20000011605 */
[----:B------:R-:W-:Y:S01]  /*7a70*/  IMAD.MOV.U32 R29, RZ, RZ, R6 ;  /* 0x000000ffff1d7224 */ /* 0x000fe200078e0006 */
[----:B------:R-:W-:Y:S01]  /*7a80*/  VIMNMX R28, R25, 0x40, PT ;  /* 0x00000040191c7848 */ /* 0x000fe20003fe0100 */
[C---:B------:R-:W-:Y:S01]  /*7a90*/  VIADD R4, R3.reuse, 0x20400 ;  /* 0x0002040003047836 */ /* 0x040fe20000000000 */
[----:B------:R-:W-:Y:S01]  /*7aa0*/  BSSY B1, `(.L_x_3710) ;  /* 0x000000f000017945 */ /* 0x000fe20003800000 */
[--C-:B------:R-:W-:Y:S01]  /*7ab0*/  IMAD.MOV.U32 R5, RZ, RZ, R7.reuse ;  /* 0x000000ffff057224 */ /* 0x100fe200078e0007 */
[--C-:B------:R-:W-:Y:S01]  /*7ac0*/  SHF.R.U64 R35, R6, 0x10, R7.reuse ;  /* 0x0000001006237819 */ /* 0x100fe20000001207 */
[----:B--2---:R-:W-:Y:S01]  /*7ad0*/  VIADD R0, R3, 0x20440 ;  /* 0x0002044003007836 */ /* 0x004fe20000000000 */
[----:B------:R-:W-:Y:S01]  /*7ae0*/  SHF.R.U32.HI R6, RZ, 0x10, R7 ;  /* 0x00000010ff067819 */ /* 0x000fe20000011607 */
[----:B------:R-:W-:Y:S01]  /*7af0*/  @P1 VIADD R0, R4, 0xffffffc0 ;  /* 0xffffffc004001836 */ /* 0x000fe20000000000 */
[----:B------:R-:W-:-:S02]  /*7b00*/  PRMT R30, R12, 0x5410, R14 ;  /* 0x000054100c1e7816 */ /* 0x000fc4000000000e */
[----:B------:R-:W-:Y:S02]  /*7b10*/  PRMT R32, R32, 0x5410, R15 ;  /* 0x0000541020207816 */ /* 0x000fe4000000000f */
[----:B------:R-:W-:Y:S02]  /*7b20*/  PRMT R31, R31, 0x5410, R9 ;  /* 0x000054101f1f7816 */ /* 0x000fe40000000009 */
[----:B------:R-:W-:Y:S02]  /*7b30*/  PRMT R33, R33, 0x5410, R10 ;  /* 0x0000541021217816 */ /* 0x000fe4000000000a */
[----:B------:R-:W-:Y:S02]  /*7b40*/  ISETP.GE.AND P1, PT, R23, R28, PT ;  /* 0x0000001c1700720c */ /* 0x000fe40003f26270 */
[----:B------:R-:W-:Y:S02]  /*7b50*/  PRMT R27, R27, 0x5410, R8 ;  /* 0x000054101b1b7816 */ /* 0x000fe40000000008 */
[----:B------:R-:W-:-:S02]  /*7b60*/  PRMT R34, R34, 0x5410, R11 ;  /* 0x0000541022227816 */ /* 0x000fc4000000000b */
[----:B------:R-:W-:Y:S01]  /*7b70*/  PRMT R29, R29, 0x5410, R5 ;  /* 0x000054101d1d7816 */ /* 0x000fe20000000005 */
[----:B0-----:R-:W-:Y:S06]  /*7b80*/  @!P0 BRA `(.L_x_3711) ;  /* 0x0000013800ac8947 */ /* 0x001fec0003800000 */
.L_x_3959:
[----:B------:R-:W-:Y:S05]  /*7b90*/  BSYNC B1 ;  /* 0x0000000000017941 */ /* 0x000fea0003800000 */
.L_x_3710:
[----:B------:R-:W-:Y:S01]  /*7ba0*/  BSSY B1, `(.L_x_3712) ;  /* 0x0000056000017945 */ /* 0x000fe20003800000 */
[----:B------:R-:W-:-:S03]  /*7bb0*/  PRMT R35, R35, 0x5410, R6 ;  /* 0x0000541023237816 */ /* 0x000fc60000000006 */
[----:B------:R-:W-:Y:S05]  /*7bc0*/  @P1 BRA `(.L_x_3713) ;  /* 0x00000004004c1947 */ /* 0x000fea0003800000 */
[----:B------:R-:W1:Y:S01]  /*7bd0*/  LDC R4, c[0x0][0x3f4] ;  /* 0x0000fd00ff047b82 */ /* 0x000e620000000800 */
[----:B------:R-:W-:Y:S01]  /*7be0*/  BSSY B2, `(.L_x_3714) ;  /* 0x000002a000027945 */ /* 0x000fe20003800000 */
[-C--:B-1----:R-:W-:Y:S02]  /*7bf0*/  ISETP.GE.AND P0, PT, R184, R4.reuse, PT ;  /* 0x00000004b800720c */ /* 0x082fe40003f06270 */
[----:B------:R-:W-:-:S11]  /*7c00*/  ISETP.GE.AND P1, PT, R189, R4, PT ;  /* 0x00000004bd00720c */ /* 0x000fd60003f26270 */
[----:B------:R-:W-:Y:S05]  /*7c10*/  @P0 BRA `(.L_x_3715) ;  /* 0x0000000000980947 */ /* 0x000fea0003800000 */
[----:B------:R-:W1:Y:S01]  /*7c20*/  LDS.128 R4, [R3+0x20400] ;  /* 0x0204000003047984 */ /* 0x000e620000000c00 */
[----:B------:R-:W-:Y:S02]  /*7c30*/  HADD2.F32 R15, -RZ, R27.H0_H0 ;  /* 0x2000001bff0f7230 */ /* 0x000fe40000004100 */
[----:B0-----:R-:W-:Y:S02]  /*7c40*/  HADD2.F32 R13, -RZ, R30.H0_H0 ;  /* 0x2000001eff0d7230 */ /* 0x001fe40000004100 */
[----:B------:R-:W-:Y:S02]  /*7c50*/  HADD2.F32 R12, -RZ, R32.H0_H0 ;  /* 0x20000020ff0c7230 */ /* 0x000fe40000004100 */
[----:B------:R-:W-:Y:S02]  /*7c60*/  HADD2.F32 R14, -RZ, R34.H0_H0 ;  /* 0x20000022ff0e7230 */ /* 0x000fe40000004100 */
[--C-:B-1----:R-:W-:Y:S02]  /*7c70*/  HADD2.F32 R8, -RZ, R4.reuse.H0_H0 ;  /* 0x20000004ff087230 */ /* 0x102fe40000004100 */
[----:B------:R-:W-:-:S02]  /*7c80*/  HADD2.F32 R4, -RZ, R4.H1_H1 ;  /* 0x30000004ff047230 */ /* 0x000fc40000004100 */
[--C-:B------:R-:W-:Y:S02]  /*7c90*/  HADD2.F32 R9, -RZ, R5.reuse.H0_H0 ;  /* 0x20000005ff097230 */ /* 0x100fe40000004100 */
[----:B------:R-:W-:Y:S02]  /*7ca0*/  HADD2.F32 R5, -RZ, R5.H1_H1 ;  /* 0x30000005ff057230 */ /* 0x000fe40000004100 */
[C---:B----4-:R-:W-:Y:S01]  /*7cb0*/  FMUL.FTZ R21, R4.reuse, R15 ;  /* 0x0000000f04157220 */ /* 0x050fe20000410000 */
[-C--:B------:R-:W-:Y:S01]  /*7cc0*/  FMUL.FTZ R4, R4, R13.reuse ;  /* 0x0000000d04047220 */ /* 0x080fe20000410000 */
[--C-:B------:R-:W-:Y:S02]  /*7cd0*/  HADD2.F32 R10, -RZ, R6.reuse.H0_H0 ;  /* 0x20000006ff0a7230 */ /* 0x100fe40000004100 */
[----:B------:R-:W-:Y:S02]  /*7ce0*/  HADD2.F32 R11, -RZ, R7.H0_H0 ;  /* 0x20000007ff0b7230 */ /* 0x000fe40000004100 */
[C---:B---3--:R-:W-:Y:S01]  /*7cf0*/  FMUL.FTZ R24, R5.reuse, R14 ;  /* 0x0000000e05187220 */ /* 0x048fe20000410000 */
        /* <DEDUP_REMOVED lines=24> */
.L_x_3715:
[----:B------:R-:W-:Y:S05]  /*7e80*/  BSYNC B2 ;  /* 0x0000000000027941 */ /* 0x000fea0003800000 */
.L_x_3714:
[----:B------:R-:W-:Y:S05]  /*7e90*/  @P1 BRA `(.L_x_3713) ;  /* 0x0000000000981947 */ /* 0x000fea0003800000 */
[----:B-1----:R-:W1:Y:S01]  /*7ea0*/  LDS.128 R4, [R0] ;  /* 0x0000000000047984 */ /* 0x002e620000000c00 */
        /* <DEDUP_REMOVED lines=37> */
.L_x_3713:
[----:B------:R-:W-:Y:S05]  /*8100*/  BSYNC B1 ;  /* 0x0000000000017941 */ /* 0x000fea0003800000 */
.L_x_3712:
[----:B-12---:R-:W-:-:S05]  /*8110*/  VIADD R5, R23, 0x20 ;  /* 0x0000002017057836 */ /* 0x006fca0000000000 */
[----:B------:R-:W-:-:S13]  /*8120*/  ISETP.GE.AND P0, PT, R5, R28, PT ;  /* 0x0000001c0500720c */ /* 0x000fda0003f06270 */
        /* <DEDUP_REMOVED lines=8> */
[--C-:B------:R-:W-:Y:S02]  /*81b0*/  HADD2.F32 R20, -RZ, R27.reuse.H0_H0 ;  /* 0x2000001bff147230 */ /* 0x100fe40000004100 */
[----:B------:R-:W-:Y:S02]  /*81c0*/  HADD2.F32 R25, -RZ, R34.H0_H0 ;  /* 0x20000022ff197230 */ /* 0x000fe40000004100 */
[----:B----4-:R-:W-:Y:S02]  /*81d0*/  HADD2.F32 R21, -RZ, R32.H0_H0 ;  /* 0x20000020ff157230 */ /* 0x010fe40000004100 */
[----:B---3--:R-:W-:Y:S02]  /*81e0*/  HADD2.F32 R24, -RZ, R27.H1_H1 ;  /* 0x3000001bff187230 */ /* 0x008fe40000004100 */
[----:B------:R-:W-:-:S02]  /*81f0*/  HADD2.F32 R27, -RZ, R34.H1_H1 ;  /* 0x30000022ff1b7230 */ /* 0x000fc40000004100 */
[--C-:B-1----:R-:W-:Y:S02]  /*8200*/  HADD2.F32 R8, -RZ, R4.reuse.H0_H0 ;  /* 0x20000004ff087230 */ /* 0x102fe40000004100 */
[----:B------:R-:W-:Y:S02]  /*8210*/  HADD2.F32 R4, -RZ, R4.H1_H1 ;  /* 0x30000004ff047230 */ /* 0x000fe40000004100 */
[--C-:B------:R-:W-:Y:S02]  /*8220*/  HADD2.F32 R9, -RZ, R5.reuse.H0_H0 ;  /* 0x20000005ff097230 */ /* 0x100fe40000004100 */
[----:B------:R-:W-:Y:S02]  /*8230*/  HADD2.F32 R5, -RZ, R5.H1_H1 ;  /* 0x30000005ff057230 */ /* 0x000fe40000004100 */
[-C--:B0-----:R-:W-:Y:S01]  /*8240*/  FMUL.FTZ R13, R20, R4.reuse ;  /* 0x00000004140d7220 */ /* 0x081fe20000410000 */
[----:B------:R-:W-:Y:S01]  /*8250*/  FMUL.FTZ R15, R14, R4 ;  /* 0x000000040e0f7220 */ /* 0x000fe20000410000 */
[----:B------:R-:W-:-:S02]  /*8260*/  HADD2.F32 R10, -RZ, R6.H0_H0 ;  /* 0x20000006ff0a7230 */ /* 0x000fc40000004100 */
[-C--:B------:R-:W-:Y:S01]  /*8270*/  FMUL.FTZ R12, R25, R5.reuse ;  /* 0x00000005190c7220 */ /* 0x080fe20000410000 */
[-C--:B------:R-:W-:Y:S01]  /*8280*/  FFMA.FTZ R4, R14, R8.reuse, -R13 ;  /* 0x000000080e047223 */ /* 0x080fe2000001080d */
[----:B------:R-:W-:Y:S01]  /*8290*/  FFMA.FTZ R15, R20, R8, R15 ;  /* 0x00000008140f7223 */ /* 0x000fe2000001000f */
[C---:B------:R-:W-:Y:S01]  /*82a0*/  FMUL.FTZ R8, R21.reuse, R5 ;  /* 0x0000000515087220 */ /* 0x040fe20000410000 */
[--C-:B------:R-:W-:Y:S02]  /*82b0*/  HADD2.F32 R11, -RZ, R7.reuse.H0_H0 ;  /* 0x20000007ff0b7230 */ /* 0x100fe40000004100 */
[-C--:B------:R-:W-:Y:S01]  /*82c0*/  FFMA.FTZ R5, R21, R9.reuse, -R12 ;  /* 0x0000000915057223 */ /* 0x080fe2000001080c */
[----:B------:R-:W-:Y:S02]  /*82d0*/  HADD2.F32 R6, -RZ, R6.H1_H1 ;  /* 0x30000006ff067230 */ /* 0x000fe40000004100 */
[----:B------:R-:W-:Y:S01]  /*82e0*/  FFMA.FTZ R8, R25, R9, R8 ;  /* 0x0000000919087223 */ /* 0x000fe20000010008 */
[----:B------:R-:W-:Y:S01]  /*82f0*/  HADD2.F32 R7, -RZ, R7.H1_H1 ;  /* 0x30000007ff077230 */ /* 0x000fe20000004100 */
[----:B------:R-:W-:Y:S01]  /*8300*/  F2FP.F16.F32.PACK_AB R4, R15, R4 ;  /* 0x000000040f04723e */ /* 0x000fe200000000ff */
[----:B------:R-:W-:-:S02]  /*8310*/  HADD2.F32 R20, -RZ, R30.H1_H1 ;  /* 0x3000001eff147230 */ /* 0x000fc40000004100 */
[-C--:B------:R-:W-:Y:S01]  /*8320*/  FMUL.FTZ R9, R24, R6.reuse ;  /* 0x0000000618097220 */ /* 0x080fe20000410000 */
[----:B------:R-:W-:Y:S02]  /*8330*/  HADD2.F32 R21, -RZ, R32.H1_H1 ;  /* 0x30000020ff157230 */ /* 0x000fe40000004100 */
[----:B------:R-:W-:Y:S01]  /*8340*/  FMUL.FTZ R12, R27, R7 ;  /* 0x000000071b0c7220 */ /* 0x000fe20000410000 */
[----:B------:R-:W-:Y:S01]  /*8350*/  F2FP.F16.F32.PACK_AB R5, R8, R5 ;  /* 0x000000050805723e */ /* 0x000fe200000000ff */
[C---:B------:R-:W-:Y:S01]  /*8360*/  FMUL.FTZ R13, R20.reuse, R6 ;  /* 0x00000006140d7220 */ /* 0x040fe20000410000 */
[-C--:B------:R-:W-:Y:S01]  /*8370*/  FFMA.FTZ R6, R20, R10.reuse, -R9 ;  /* 0x0000000a14067223 */ /* 0x080fe20000010809 */
[C---:B------:R-:W-:Y:S01]  /*8380*/  FMUL.FTZ R14, R21.reuse, R7 ;  /* 0x00000007150e7220 */ /* 0x040fe20000410000 */
[-C--:B------:R-:W-:Y:S01]  /*8390*/  FFMA.FTZ R7, R21, R11.reuse, -R12 ;  /* 0x0000000b15077223 */ /* 0x080fe2000001080c */
[----:B------:R-:W-:Y:S02]  /*83a0*/  FFMA.FTZ R13, R24, R10, R13 ;  /* 0x0000000a180d7223 */ /* 0x000fe4000001000d */
[----:B------:R-:W-:-:S03]  /*83b0*/  FFMA.FTZ R14, R27, R11, R14 ;  /* 0x0000000b1b0e7223 */ /* 0x000fc6000001000e */
[----:B------:R-:W-:Y:S02]  /*83c0*/  F2FP.F16.F32.PACK_AB R6, R13, R6 ;  /* 0x000000060d06723e */ /* 0x000fe400000000ff */
[----:B------:R-:W-:-:S05]  /*83d0*/  F2FP.F16.F32.PACK_AB R7, R14, R7 ;  /* 0x000000070e07723e */ /* 0x000fca00000000ff */
[----:B------:R1:W-:Y:S02]  /*83e0*/  STS.128 [R3+0x21400], R4 ;  /* 0x0214000403007388 */ /* 0x0003e40000000c00 */
.L_x_3718:
[----:B------:R-:W-:Y:S05]  /*83f0*/  BSYNC B1 ;  /* 0x0000000000017941 */ /* 0x000fea0003800000 */
.L_x_3717:
[----:B------:R-:W-:Y:S05]  /*8400*/  @P1 BRA `(.L_x_3716) ;  /* 0x0000001000701947 */ /* 0x000fea0003800000 */
[----:B-1----:R-:W1:Y:S01]  /*8410*/  LDS.128 R4, [R0+0x1000] ;  /* 0x0010000000047984 */ /* 0x002e620000000c00 */
[----:B------:R-:W-:Y:S02]  /*8420*/  HADD2.F32 R15, -RZ, R29.H0_H0 ;  /* 0x2000001dff0f7230 */ /* 0x000fe40000004100 */
[----:B0-----:R-:W-:Y:S02]  /*8430*/  HADD2.F32 R13, -RZ, R31.H0_H0 ;  /* 0x2000001fff0d7230 */ /* 0x001fe40000004100 */
[----:B---3--:R-:W-:Y:S02]  /*8440*/  HADD2.F32 R24, -RZ, R35.H0_H0 ;  /* 0x20000023ff187230 */ /* 0x008fe40000004100 */
[----:B------:R-:W-:Y:S02]  /*8450*/  HADD2.F32 R20, -RZ, R33.H0_H0 ;  /* 0x20000021ff147230 */ /* 0x000fe40000004100 */
[----:B----4-:R-:W-:Y:S02]  /*8460*/  HADD2.F32 R21, -RZ, R29.H1_H1 ;  /* 0x3000001dff157230 */ /* 0x010fe40000004100 */
[----:B------:R-:W-:-:S02]  /*8470*/  HADD2.F32 R26, -RZ, R35.H1_H1 ;  /* 0x30000023ff1a7230 */ /* 0x000fc40000004100 */
[--C-:B-1----:R-:W-:Y:S02]  /*8480*/  HADD2.F32 R3, -RZ, R4.reuse.H0_H0 ;  /* 0x20000004ff037230 */ /* 0x102fe40000004100 */
[----:B------:R-:W-:Y:S02]  /*8490*/  HADD2.F32 R4, -RZ, R4.H1_H1 ;  /* 0x30000004ff047230 */ /* 0x000fe40000004100 */
[--C-:B------:R-:W-:Y:S02]  /*84a0*/  HADD2.F32 R8, -RZ, R5.reuse.H0_H0 ;  /* 0x20000005ff087230 */ /* 0x100fe40000004100 */
[----:B------:R-:W-:Y:S02]  /*84b0*/  HADD2.F32 R5, -RZ, R5.H1_H1 ;  /* 0x30000005ff057230 */ /* 0x000fe40000004100 */
[-C--:B------:R-:W-:Y:S01]  /*84c0*/  FMUL.FTZ R12, R15, R4.reuse ;  /* 0x000000040f0c7220 */ /* 0x080fe20000410000 */
[----:B------:R-:W-:Y:S01]  /*84d0*/  FMUL.FTZ R14, R13, R4 ;  /* 0x000000040d0e7220 */ /* 0x000fe20000410000 */
[----:B------:R-:W-:-:S02]  /*84e0*/  HADD2.F32 R9, -RZ, R6.H0_H0 ;  /* 0x20000006ff097230 */ /* 0x000fc40000004100 */
[----:B------:R-:W-:Y:S01]  /*84f0*/  FMUL.FTZ R11, R24, R5 ;  /* 0x00000005180b7220 */ /* 0x000fe20000410000 */
[----:B------:R-:W-:Y:S01]  /*8500*/  FFMA.FTZ R4, R13, R3, -R12 ;  /* 0x000000030d047223 */ /* 0x000fe2000001080c */
[--C-:B------:R-:W-:Y:S02]  /*8510*/  HADD2.F32 R10, -RZ, R7.reuse.H0_H0 ;  /* 0x20000007ff0a7230 */ /* 0x100fe40000004100 */
[C---:B------:R-:W-:Y:S01]  /*8520*/  FMUL.FTZ R13, R20.reuse, R5 ;  /* 0x00000005140d7220 */ /* 0x040fe20000410000 */
[----:B------:R-:W-:Y:S02]  /*8530*/  HADD2.F32 R6, -RZ, R6.H1_H1 ;  /* 0x30000006ff067230 */ /* 0x000fe40000004100 */
[----:B------:R-:W-:Y:S01]  /*8540*/  FFMA.FTZ R3, R15, R3, R14 ;  /* 0x000000030f037223 */ /* 0x000fe2000001000e */
[----:B------:R-:W-:Y:S02]  /*8550*/  HADD2.F32 R7, -RZ, R7.H1_H1 ;  /* 0x30000007ff077230 */ /* 0x000fe40000004100 */
[----:B------:R-:W-:Y:S01]  /*8560*/  FFMA.FTZ R5, R20, R8, -R11 ;  /* 0x0000000814057223 */ /* 0x000fe2000001080b */
[----:B------:R-:W-:-:S02]  /*8570*/  HADD2.F32 R15, -RZ, R31.H1_H1 ;  /* 0x3000001fff0f7230 */ /* 0x000fc40000004100 */
[----:B------:R-:W-:Y:S01]  /*8580*/  FFMA.FTZ R8, R24, R8, R13 ;  /* 0x0000000818087223 */ /* 0x000fe2000001000d */
[----:B------:R-:W-:Y:S02]  /*8590*/  HADD2.F32 R20, -RZ, R33.H1_H1 ;  /* 0x30000021ff147230 */ /* 0x000fe40000004100 */
[-C--:B------:R-:W-:Y:S01]  /*85a0*/  FMUL.FTZ R12, R21, R6.reuse ;  /* 0x00000006150c7220 */ /* 0x080fe20000410000 */
[-C--:B------:R-:W-:Y:S01]  /*85b0*/  FMUL.FTZ R11, R26, R7.reuse ;  /* 0x000000071a0b7220 */ /* 0x080fe20000410000 */
[----:B------:R-:W-:Y:S01]  /*85c0*/  FMUL.FTZ R14, R15, R6 ;  /* 0x000000060f0e7220 */ /* 0x000fe20000410000 */
[----:B------:R-:W-:Y:S01]  /*85d0*/  F2FP.F16.F32.PACK_AB R4, R3, R4 ;  /* 0x000000040304723e */ /* 0x000fe200000000ff */
[C---:B------:R-:W-:Y:S01]  /*85e0*/  FMUL.FTZ R13, R20.reuse, R7 ;  /* 0x00000007140d7220 */ /* 0x040fe20000410000 */
[-C--:B------:R-:W-:Y:S01]  /*85f0*/  FFMA.FTZ R6, R15, R9.reuse, -R12 ;  /* 0x000000090f067223 */ /* 0x080fe2000001080c */
[-C--:B------:R-:W-:Y:S01]  /*8600*/  FFMA.FTZ R7, R20, R10.reuse, -R11 ;  /* 0x0000000a14077223 */ /* 0x080fe2000001080b */
[----:B------:R-:W-:Y:S01]  /*8610*/  FFMA.FTZ R9, R21, R9, R14 ;  /* 0x0000000915097223 */ /* 0x000fe2000001000e */
[----:B------:R-:W-:Y:S01]  /*8620*/  FFMA.FTZ R10, R26, R10, R13 ;  /* 0x0000000a1a0a7223 */ /* 0x000fe2000001000d */
[----:B------:R-:W-:-:S03]  /*8630*/  F2FP.F16.F32.PACK_AB R5, R8, R5 ;  /* 0x000000050805723e */ /* 0x000fc600000000ff */
[----:B------:R-:W-:Y:S02]  /*8640*/  F2FP.F16.F32.PACK_AB R6, R9, R6 ;  /* 0x000000060906723e */ /* 0x000fe400000000ff */
[----:B------:R-:W-:-:S05]  /*8650*/  F2FP.F16.F32.PACK_AB R7, R10, R7 ;  /* 0x000000070a07723e */ /* 0x000fca00000000ff */
[----:B------:R2:W-:Y:S01]  /*8660*/  STS.128 [R0+0x1000], R4 ;  /* 0x0010000400007388 */ /* 0x0005e20000000c00 */
[----:B------:R-:W-:Y:S05]  /*8670*/  BRA `(.L_x_3716) ;  /* 0x0000000c00d47947 */ /* 0x000fea0003800000 */
.L_x_3706:
[----:B------:R-:W-:-:S03]  /*8680*/  UMOV UR4, 0xffffffff ;  /* 0xffffffff00047882 */ /* 0x000fc60000000000 */
[----:B------:R-:W-:Y:S05]  /*8690*/  BRA.DIV UR4, `(.L_x_3719) ;  /* 0x0000012e04fc7947 */ /* 0x000fea000b800000 */
[----:B------:R-:W0:Y:S04]  /*86a0*/  SHFL.IDX PT, R0, R26, RZ, 0x1c1f ;  /* 0x001c1fff1a007589 */ /* 0x000e2800000e0000 */
[----:B------:R-:W1:Y:S04]  /*86b0*/  SHFL.IDX PT, R3, R25, RZ, 0x1c1f ;  /* 0x001c1fff19037589 */ /* 0x000e6800000e0000 */
[----:B------:R2:W3:Y:S04]  /*86c0*/  SHFL.IDX PT, R5, R24, RZ, 0x1c1f ;  /* 0x001c1fff18057589 */ /* 0x0004e800000e0000 */
[----:B------:R2:W4:Y:S01]  /*86d0*/  SHFL.IDX PT, R14, R28, RZ, 0x1c1f ;  /* 0x001c1fff1c0e7589 */ /* 0x00052200000e0000 */
[----:B0-----:R-:W-:-:S02]  /*86e0*/  IMAD.MOV.U32 R13, RZ, RZ, R0 ;  /* 0x000000ffff0d7224 */ /* 0x001fc400078e0000 */
[----:B-12---:R-:W-:-:S07]  /*86f0*/  IMAD.MOV.U32 R12, RZ, RZ, R3 ;  /* 0x000000ffff0c7224 */ /* 0x006fce00078e0003 */
.L_x_3965:
[----:B------:R-:W-:Y:S01]  /*8700*/  ULDC UR4, c[0x0][0x448] ;  /* 0x0001120000047ab9 */ /* 0x000fe20000000800 */
[----:B------:R-:W-:Y:S01]  /*8710*/  LEA.HI R0, R209, R209, RZ, 0x1 ;  /* 0x000000d1d1007211 */ /* 0x000fe200078f08ff */
[----:B------:R-:W-:Y:S01]  /*8720*/  IMAD R3, R155, UR4, RZ ;  /* 0x000000049b037c24 */ /* 0x000fe2000f8e02ff */
[----:B------:R-:W-:Y:S01]  /*8730*/  BSSY B1, `(.L_x_3720) ;  /* 0x0000013000017945 */ /* 0x000fe20003800000 */
[----:B---3--:R-:W-:Y:S01]  /*8740*/  IMAD.MOV.U32 R15, RZ, RZ, R5 ;  /* 0x000000ffff0f7224 */ /* 0x008fe200078e0005 */
[----:B------:R-:W-:Y:S02]  /*8750*/  LOP3.LUT R0, R0, 0xfffffffe, RZ, 0xc0, !PT ;  /* 0xfffffffe00007812 */ /* 0x000fe400078ec0ff */
[----:B------:R-:W-:Y:S02]  /*8760*/  CS2R R6, SRZ ;  /* 0x0000000000067805 */ /* 0x000fe4000001ff00 */
[----:B------:R-:W-:Y:S01]  /*8770*/  ISETP.GE.AND P0, PT, R4, R3, PT ;  /* 0x000000030400720c */ /* 0x000fe20003f06270 */
[----:B------:R-:W-:Y:S01]  /*8780*/  IMAD R3, R153, -0x40, R3 ;  /* 0xffffffc099037824 */ /* 0x000fe200078e0203 */
[----:B------:R-:W-:-:S02]  /*8790*/  CS2R R4, SRZ ;  /* 0x0000000000047805 */ /* 0x000fc4000001ff00 */
[----:B------:R-:W-:Y:S01]  /*87a0*/  CS2R R8, SRZ ;  /* 0x0000000000087805 */ /* 0x000fe2000001ff00 */
[----:B------:R-:W-:Y:S01]  /*87b0*/  IMAD.IADD R0, R209, 0x1, -R0 ;  /* 0x00000001d1007824 */ /* 0x000fe200078e0a00 */
[----:B------:R-:W-:-:S07]  /*87c0*/  CS2R R10, SRZ ;  /* 0x00000000000a7805 */ /* 0x000fce000001ff00 */
[----:B------:R-:W-:Y:S05]  /*87d0*/  @P0 BRA `(.L_x_3721) ;  /* 0x0000000000200947 */ /* 0x000fea0003800000 */
[----:B------:R-:W-:Y:S01]  /*87e0*/  ULDC UR4, c[0x0][0x3f4] ;  /* 0x0000fd0000047ab9 */ /* 0x000fe20000000800 */
[----:B------:R-:W-:Y:S02]  /*87f0*/  CS2R R4, SRZ ;  /* 0x0000000000047805 */ /* 0x000fe4000001ff00 */
[----:B------:R-:W-:-:S13]  /*8800*/  ISETP.GE.AND P0, PT, R16, UR4, PT ;  /* 0x0000000410007c0c */ /* 0x000fda000bf06270 */
[----:B------:R-:W-:Y:S05]  /*8810*/  @P0 BRA `(.L_x_3721) ;  /* 0x0000000000100947 */ /* 0x000fea0003800000 */
[----:B------:R-:W-:-:S04]  /*8820*/  IMAD.WIDE R12, R16, 0x2, R12 ;  /* 0x00000002100c7825 */ /* 0x000fc800078e020c */
[----:B----4-:R-:W-:Y:S01]  /*8830*/  IMAD.WIDE R14, R16, 0x2, R14 ;  /* 0x00000002100e7825 */ /* 0x010fe200078e020e */
[----:B------:R0:W5:Y:S04]  /*8840*/  LD.E.128 R4, desc[UR42][R12.64] ;  /* 0x0000002a0c047980 */ /* 0x000168000c101d00 */
[----:B------:R0:W5:Y:S02]  /*8850*/  LD.E.128 R8, desc[UR42][R14.64] ;  /* 0x0000002a0e087980 */ /* 0x000164000c101d00 */
.L_x_3721:
[----:B------:R-:W-:Y:S05]  /*8860*/  BSYNC B1 ;  /* 0x0000000000017941 */ /* 0x000fea0003800000 */
.L_x_3720:
[----:B0-----:R-:W-:Y:S01]  /*8870*/  SHF.L.U32 R13, R0, 0x1f, RZ ;  /* 0x0000001f000d7819 */ /* 0x001fe200000006ff */
[----:B------:R-:W0:Y:S01]  /*8880*/  LDC R15, c[0x0][0x3f4] ;  /* 0x0000fd00ff0f7b82 */ /* 0x000e220000000800 */
[----:B-----5:R-:W-:Y:S01]  /*8890*/  IMAD.MOV.U32 R40, RZ, RZ, R4 ;  /* 0x000000ffff287224 */ /* 0x020fe200078e0004 */
[--C-:B----4-:R-:W-:Y:S01]  /*88a0*/  SHF.R.U64 R14, R4, 0x10, R5.reuse ;  /* 0x00000010040e7819 */ /* 0x110fe20000001205 */
[----:B------:R-:W-:Y:S01]  /*88b0*/  IMAD.MOV.U32 R0, RZ, RZ, R5 ;  /* 0x000000ffff007224 */ /* 0x000fe200078e0005 */
[--C-:B------:R-:W-:Y:S01]  /*88c0*/  SHF.R.U64 R20, R6, 0x10, R7.reuse ;  /* 0x0000001006147819 */ /* 0x100fe20000001207 */
[--C-:B------:R-:W-:Y:S01]  /*88d0*/  IMAD.MOV.U32 R4, RZ, RZ, R7.reuse ;  /* 0x000000ffff047224 */ /* 0x100fe200078e0007 */
[----:B------:R-:W-:Y:S01]  /*88e0*/  SHF.R.U32.HI R7, RZ, 0x10, R7 ;  /* 0x00000010ff077819 */ /* 0x000fe20000011607 */
[----:B------:R-:W-:Y:S01]  /*88f0*/  IMAD.MOV.U32 R42, RZ, RZ, R8 ;  /* 0x000000ffff2a7224 */ /* 0x000fe200078e0008 */
[----:B------:R-:W1:Y:S01]  /*8900*/  SYNCS.PHASECHK.TRANS64.TRYWAIT P1, [R2+URZ+0x28c00], R13 ;  /* 0x028c000d020075a7 */ /* 0x000e62000802017f */
[----:B------:R-:W-:Y:S01]  /*8910*/  PRMT R40, R40, 0x5410, R0 ;  /* 0x0000541028287816 */ /* 0x000fe20000000000 */
[----:B------:R-:W-:Y:S01]  /*8920*/  IMAD.MOV.U32 R12, RZ, RZ, R6 ;  /* 0x000000ffff0c7224 */ /* 0x000fe200078e0006 */
[----:B------:R-:W-:Y:S01]  /*8930*/  SHF.R.U32.HI R44, RZ, 0x10, R5 ;  /* 0x00000010ff2c7819 */ /* 0x000fe20000011605 */
[--C-:B------:R-:W-:Y:S01]  /*8940*/  IMAD.MOV.U32 R5, RZ, RZ, R9.reuse ;  /* 0x000000ffff057224 */ /* 0x100fe200078e0009 */
[----:B------:R-:W-:Y:S01]  /*8950*/  PRMT R0, R7, 0x5410, R4 ;  /* 0x0000541007007816 */ /* 0x000fe20000000004 */
[----:B------:R-:W-:Y:S01]  /*8960*/  VIADD R41, R23, 0x20 ;  /* 0x0000002017297836 */ /* 0x000fe20000000000 */
[--C-:B------:R-:W-:Y:S01]  /*8970*/  SHF.R.U64 R8, R8, 0x10, R9.reuse ;  /* 0x0000001008087819 */ /* 0x100fe20000001209 */
[----:B------:R-:W-:Y:S01]  /*8980*/  IMAD.MOV.U32 R43, RZ, RZ, R10 ;  /* 0x000000ffff2b7224 */ /* 0x000fe200078e000a */
[----:B------:R-:W-:Y:S01]  /*8990*/  SHF.R.U32.HI R45, RZ, 0x10, R9 ;  /* 0x00000010ff2d7819 */ /* 0x000fe20000011609 */
[--C-:B------:R-:W-:Y:S01]  /*89a0*/  IMAD.MOV.U32 R6, RZ, RZ, R11.reuse ;  /* 0x000000ffff067224 */ /* 0x100fe200078e000b */
[----:B------:R-:W-:Y:S01]  /*89b0*/  VIMNMX R4, R3, 0x40, PT ;  /* 0x0000004003047848 */ /* 0x000fe20003fe0100 */
[----:B------:R-:W-:Y:S01]  /*89c0*/  BSSY B1, `(.L_x_3722) ;  /* 0x000000e000017945 */ /* 0x000fe20003800000 */
[----:B------:R-:W-:-:S02]  /*89d0*/  SHF.R.U64 R9, R10, 0x10, R11 ;  /* 0x000000100a097819 */ /* 0x000fc4000000120b */
[----:B------:R-:W-:Y:S02]  /*89e0*/  SHF.R.U32.HI R10, RZ, 0x10, R11 ;  /* 0x00000010ff0a7819 */ /* 0x000fe4000001160b */
[C---:B0-----:R-:W-:Y:S02]  /*89f0*/  ISETP.GE.AND P0, PT, R16.reuse, R15, PT ;  /* 0x0000000f1000720c */ /* 0x041fe40003f06270 */
[----:B------:R-:W-:Y:S02]  /*8a00*/  PRMT R43, R43, 0x5410, R14 ;  /* 0x000054102b2b7816 */ /* 0x000fe4000000000e */
[-C--:B------:R-:W-:Y:S02]  /*8a10*/  ISETP.GE.OR P2, PT, R23, R4.reuse, P0 ;  /* 0x000000041700720c */ /* 0x080fe40000746670 */
[----:B------:R-:W-:Y:S01]  /*8a20*/  ISETP.GE.OR P0, PT, R41, R4, P0 ;  /* 0x000000042900720c */ /* 0x000fe20000706670 */
[----:B------:R-:W-:Y:S01]  /*8a30*/  IMAD.IADD R4, R16, 0x1, R15 ;  /* 0x0000000110047824 */ /* 0x000fe200078e020f */
[----:B------:R-:W-:-:S02]  /*8a40*/  PRMT R12, R20, 0x5410, R12 ;  /* 0x00005410140c7816 */ /* 0x000fc4000000000c */
[----:B------:R-:W-:Y:S02]  /*8a50*/  PRMT R42, R42, 0x5410, R5 ;  /* 0x000054102a2a7816 */ /* 0x000fe40000000005 */
[----:B------:R-:W-:Y:S02]  /*8a60*/  PRMT R44, R44, 0x5410, R8 ;  /* 0x000054102c2c7816 */ /* 0x000fe40000000008 */
[----:B------:R-:W-:Y:S02]  /*8a70*/  PRMT R3, R10, 0x5410, R6 ;  /* 0x000054100a037816 */ /* 0x000fe40000000006 */
[----:B------:R-:W-:Y:S01]  /*8a80*/  PRMT R45, R45, 0x5410, R9 ;  /* 0x000054102d2d7816 */ /* 0x000fe20000000009 */
[----:B-1----:R-:W-:Y:S06]  /*8a90*/  @!P1 BRA `(.L_x_3723) ;  /* 0x0000012c00749947 */ /* 0x002fec0003800000 */
.L_x_3966:
[----:B------:R-:W-:Y:S05]  /*8aa0*/  BSYNC B1 ;  /* 0x0000000000017941 */ /* 0x000fea0003800000 */
.L_x_3722:
[----:B------:R-:W-:Y:S01]  /*8ab0*/  BSSY B1, `(.L_x_3724) ;  /* 0x0000059000017945 */ /* 0x000fe20003800000 */
[----:B0-----:R-:W-:-:S03]  /*8ac0*/  LOP3.LUT R13, R4, 0x38, RZ, 0xc0, !PT ;  /* 0x00000038040d7812 */ /* 0x001fc600078ec0ff */
[----:B------:R-:W-:Y:S05]  /*8ad0*/  @P2 BRA `(.L_x_3725) ;  /* 0x0000000400582947 */ /* 0x000fea0003800000 */
[----:B------:R-:W-:Y:S02]  /*8ae0*/  IMAD.SHL.U32 R4, R188, 0x40, RZ ;  /* 0x00000040bc047824 */ /* 0x000fe400078e00ff */
[----:B------:R-:W-:Y:S02]  /*8af0*/  HADD2.F32 R31, -RZ, R42.H0_H0 ;  /* 0x2000002aff1f7230 */ /* 0x000fe40000004100 */
[----:B------:R-:W-:Y:S01]  /*8b00*/  HADD2.F32 R29, -RZ, R40.H0_H0 ;  /* 0x20000028ff1d7230 */ /* 0x000fe20000004100 */
[----:B------:R-:W-:Y:S01]  /*8b10*/  LOP3.LUT R8, R4, 0x1c0, RZ, 0xc0, !PT ;  /* 0x000001c004087812 */ /* 0x000fe200078ec0ff */
[----:B------:R-:W-:-:S03]  /*8b20*/  HADD2.F32 R33, -RZ, R44.H1_H1 ;  /* 0x3000002cff217230 */ /* 0x000fc60000004100 */
[----:B------:R-:W-:Y:S02]  /*8b30*/  SHF.R.U32.HI R7, RZ, 0x3, R8 ;  /* 0x00000003ff077819 */ /* 0x000fe40000011608 */
[----:B------:R-:W-:Y:S02]  /*8b40*/  LOP3.LUT R4, R8, 0x38, R16, 0xf8, !PT ;  /* 0x0000003808047812 */ /* 0x000fe400078ef810 */
[----:B------:R-:W-:Y:S02]  /*8b50*/  LOP3.LUT R8, R7, R13, R8, 0x1e, !PT ;  /* 0x0000000d07087212 */ /* 0x000fe400078e1e08 */
[----:B------:R-:W-:-:S03]  /*8b60*/  LOP3.LUT R4, R4, R7, RZ, 0x3c, !PT ;  /* 0x0000000704047212 */ /* 0x000fc600078e3cff */
[C---:B------:R-:W-:Y:S02]  /*8b70*/  IMAD R9, R193.reuse, 0x200, R8 ;  /* 0x00000200c1097824 */ /* 0x040fe400078e0208 */
[----:B------:R-:W-:Y:S02]  /*8b80*/  IMAD R5, R193, 0x200, R4 ;  /* 0x00000200c1057824 */ /* 0x000fe400078e0204 */
[--C-:B------:R-:W-:Y:S02]  /*8b90*/  IMAD R38, R9, 0x2, R2.reuse ;  /* 0x0000000209267824 */ /* 0x100fe400078e0202 */
[----:B------:R-:W-:-:S03]  /*8ba0*/  IMAD R36, R5, 0x2, R2 ;  /* 0x0000000205247824 */ /* 0x000fc600078e0202 */
[----:B------:R-:W0:Y:S04]  /*8bb0*/  LDS.128 R8, [R38+0x20400] ;  /* 0x0204000026087984 */ /* 0x000e280000000c00 */
[----:B------:R-:W1:Y:S01]  /*8bc0*/  LDS.128 R4, [R36+0x20400] ;  /* 0x0204000024047984 */ /* 0x000e620000000c00 */
[--C-:B0-----:R-:W-:Y:S02]  /*8bd0*/  HADD2.F32 R24, -RZ, R8.reuse.H0_H0 ;  /* 0x20000008ff187230 */ /* 0x101fe40000004100 */
[----:B------:R-:W-:Y:S02]  /*8be0*/  HADD2.F32 R8, -RZ, R8.H1_H1 ;  /* 0x30000008ff087230 */ /* 0x000fe40000004100 */
[----:B-1----:R-:W-:Y:S02]  /*8bf0*/  HADD2.F32 R14, -RZ, R4.H0_H0 ;  /* 0x20000004ff0e7230 */ /* 0x002fe40000004100 */
[C---:B------:R-:W-:Y:S01]  /*8c00*/  FMUL.FTZ R35, R24.reuse, R31 ;  /* 0x0000001f18237220 */ /* 0x040fe20000410000 */
[----:B------:R-:W-:Y:S01]  /*8c10*/  FMUL.FTZ R37, R24, R29 ;  /* 0x0000001d18257220 */ /* 0x000fe20000410000 */
[----:B------:R-:W-:-:S02]  /*8c20*/  HADD2.F32 R25, -RZ, R9.H0_H0 ;  /* 0x20000009ff197230 */ /* 0x000fc40000004100 */
[----:B------:R-:W-:Y:S01]  /*8c30*/  FMUL.FTZ R39, R8, R33 ;  /* 0x0000002108277220 */ /* 0x000fe20000410000 */
[C---:B------:R-:W-:Y:S01]  /*8c40*/  FFMA.FTZ R35, R14.reuse, R29, -R35 ;  /* 0x0000001d0e237223 */ /* 0x040fe20000010823 */
[----:B------:R-:W-:Y:S02]  /*8c50*/  HADD2.F32 R29, -RZ, R43.H1_H1 ;  /* 0x3000002bff1d7230 */ /* 0x000fe40000004100 */
[----:B------:R-:W-:Y:S01]  /*8c60*/  FFMA.FTZ R37, R14, R31, R37 ;  /* 0x0000001f0e257223 */ /* 0x000fe20000010025 */
[----:B------:R-:W-:Y:S02]  /*8c70*/  HADD2.F32 R24, -RZ, R42.H1_H1 ;  /* 0x3000002aff187230 */ /* 0x000fe40000004100 */
[----:B------:R-:W-:Y:S02]  /*8c80*/  HADD2.F32 R14, -RZ, R40.H1_H1 ;  /* 0x30000028ff0e7230 */ /* 0x000fe40000004100 */
[----:B------:R-:W-:Y:S01]  /*8c90*/  FMUL.FTZ R31, R8, R29 ;  /* 0x0000001d081f7220 */ /* 0x000fe20000410000 */
[----:B------:R-:W-:-:S02]  /*8ca0*/  HADD2.F32 R4, -RZ, R4.H1_H1 ;  /* 0x30000004ff047230 */ /* 0x000fc40000004100 */
[C---:B------:R-:W-:Y:S01]  /*8cb0*/  FMUL.FTZ R32, R25.reuse, R24 ;  /* 0x0000001819207220 */ /* 0x040fe20000410000 */
[----:B------:R-:W-:Y:S02]  /*8cc0*/  HADD2.F32 R15, -RZ, R5.H0_H0 ;  /* 0x20000005ff0f7230 */ /* 0x000fe40000004100 */
[----:B------:R-:W-:Y:S01]  /*8cd0*/  FMUL.FTZ R25, R25, R14 ;  /* 0x0000000e19197220 */ /* 0x000fe20000410000 */
[----:B------:R-:W-:Y:S02]  /*8ce0*/  HADD2.F32 R9, -RZ, R9.H1_H1 ;  /* 0x30000009ff097230 */ /* 0x000fe40000004100 */
[C---:B------:R-:W-:Y:S01]  /*8cf0*/  FFMA.FTZ R28, R4.reuse, R29, -R39 ;  /* 0x0000001d041c7223 */ /* 0x040fe20000010827 */
[----:B------:R-:W-:Y:S01]  /*8d00*/  FFMA.FTZ R30, R4, R33, R31 ;  /* 0x00000021041e7223 */ /* 0x000fe2000001001f */
[----:B------:R-:W-:Y:S02]  /*8d10*/  HADD2.F32 R8, -RZ, R45.H0_H0 ;  /* 0x2000002dff087230 */ /* 0x000fe40000004100 */
[----:B------:R-:W-:Y:S01]  /*8d20*/  FFMA.FTZ R24, R15, R24, R25 ;  /* 0x000000180f187223 */ /* 0x000fe20000010019 */
[----:B------:R-:W-:-:S02]  /*8d30*/  HADD2.F32 R4, -RZ, R44.H0_H0 ;  /* 0x2000002cff047230 */ /* 0x000fc40000004100 */
[----:B------:R-:W-:Y:S01]  /*8d40*/  FFMA.FTZ R32, R15, R14, -R32 ;  /* 0x0000000e0f207223 */ /* 0x000fe20000010820 */
[----:B------:R-:W-:Y:S02]  /*8d50*/  HADD2.F32 R26, -RZ, R10.H0_H0 ;  /* 0x2000000aff1a7230 */ /* 0x000fe40000004100 */
[C---:B------:R-:W-:Y:S01]  /*8d60*/  FMUL.FTZ R14, R9.reuse, R8 ;  /* 0x00000008090e7220 */ /* 0x040fe20000410000 */
[----:B------:R-:W-:Y:S02]  /*8d70*/  HADD2.F32 R25, -RZ, R43.H0_H0 ;  /* 0x2000002bff197230 */ /* 0x000fe40000004100 */
[----:B------:R-:W-:Y:S01]  /*8d80*/  FMUL.FTZ R34, R9, R4 ;  /* 0x0000000409227220 */ /* 0x000fe20000410000 */
[----:B------:R-:W-:Y:S02]  /*8d90*/  HADD2.F32 R5, -RZ, R5.H1_H1 ;  /* 0x30000005ff057230 */ /* 0x000fe40000004100 */
[----:B------:R-:W-:Y:S02]  /*8da0*/  HADD2.F32 R20, -RZ, R6.H0_H0 ;  /* 0x20000006ff147230 */ /* 0x000fe40000004100 */
[----:B------:R-:W-:Y:S01]  /*8db0*/  FMUL.FTZ R39, R26, R25 ;  /* 0x000000191a277220 */ /* 0x000fe20000410000 */
[----:B------:R-:W-:-:S02]  /*8dc0*/  HADD2.F32 R15, -RZ, R12.H1_H1 ;  /* 0x3000000cff0f7230 */ /* 0x000fc40000004100 */
[C---:B------:R-:W-:Y:S01]  /*8dd0*/  FFMA.FTZ R31, R5.reuse, R4, -R14 ;  /* 0x00000004051f7223 */ /* 0x040fe2000001080e */
[----:B------:R-:W-:Y:S02]  /*8de0*/  HADD2.F32 R10, -RZ, R10.H1_H1 ;  /* 0x3000000aff0a7230 */ /* 0x000fe40000004100 */
[----:B------:R-:W-:Y:S01]  /*8df0*/  FFMA.FTZ R33, R5, R8, R34 ;  /* 0x0000000805217223 */ /* 0x000fe20000010022 */
[----:B------:R-:W-:Y:S02]  /*8e00*/  HADD2.F32 R29, -RZ, R45.H1_H1 ;  /* 0x3000002dff1d7230 */ /* 0x000fe40000004100 */
[-C--:B------:R-:W-:Y:S01]  /*8e10*/  FMUL.FTZ R26, R26, R15.reuse ;  /* 0x0000000f1a1a7220 */ /* 0x080fe20000410000 */
[----:B------:R-:W-:Y:S02]  /*8e20*/  HADD2.F32 R9, -RZ, R12.H0_H0 ;  /* 0x2000000cff097230 */ /* 0x000fe40000004100 */
[----:B------:R-:W-:Y:S01]  /*8e30*/  FFMA.FTZ R39, R20, R15, -R39 ;  /* 0x0000000f14277223 */ /* 0x000fe20000010827 */
[----:B------:R-:W-:-:S02]  /*8e40*/  HADD2.F32 R6, -RZ, R6.H1_H1 ;  /* 0x30000006ff067230 */ /* 0x000fc40000004100 */
[C---:B------:R-:W-:Y:S01]  /*8e50*/  FMUL.FTZ R5, R10.reuse, R29 ;  /* 0x0000001d0a057220 */ /* 0x040fe20000410000 */
[--C-:B------:R-:W-:Y:S02]  /*8e60*/  HADD2.F32 R27, -RZ, R11.reuse.H0_H0 ;  /* 0x2000000bff1b7230 */ /* 0x100fe40000004100 */
[----:B------:R-:W-:Y:S01]  /*8e70*/  FMUL.FTZ R15, R10, R9 ;  /* 0x000000090a0f7220 */ /* 0x000fe20000410000 */
[----:B------:R-:W-:Y:S02]  /*8e80*/  HADD2.F32 R11, -RZ, R11.H1_H1 ;  /* 0x3000000bff0b7230 */ /* 0x000fe40000004100 */
[----:B------:R-:W-:Y:S01]  /*8e90*/  FFMA.FTZ R26, R20, R25, R26 ;  /* 0x00000019141a7223 */ /* 0x000fe2000001001a */
[--C-:B------:R-:W-:Y:S02]  /*8ea0*/  HADD2.F32 R10, -RZ, R3.reuse.H1_H1 ;  /* 0x30000003ff0a7230 */ /* 0x100fe40000004100 */
[----:B------:R-:W-:Y:S01]  /*8eb0*/  FFMA.FTZ R20, R6, R9, -R5 ;  /* 0x0000000906147223 */ /* 0x000fe20000010805 */
[----:B------:R-:W-:-:S02]  /*8ec0*/  HADD2.F32 R14, -RZ, R3.H0_H0 ;  /* 0x20000003ff0e7230 */ /* 0x000fc40000004100 */
[----:B------:R-:W-:Y:S01]  /*8ed0*/  FFMA.FTZ R15, R6, R29, R15 ;  /* 0x0000001d060f7223 */ /* 0x000fe2000001000f */
[--C-:B------:R-:W-:Y:S02]  /*8ee0*/  HADD2.F32 R4, -RZ, R0.reuse.H1_H1 ;  /* 0x30000000ff047230 */ /* 0x100fe40000004100 */
[----:B------:R-:W-:Y:S01]  /*8ef0*/  FMUL.FTZ R6, R27, R10 ;  /* 0x0000000a1b067220 */ /* 0x000fe20000410000 */
[----:B------:R-:W-:Y:S02]  /*8f00*/  HADD2.F32 R8, -RZ, R0.H0_H0 ;  /* 0x20000000ff087230 */ /* 0x000fe40000004100 */
[----:B------:R-:W-:Y:S01]  /*8f10*/  FMUL.FTZ R34, R11, R14 ;  /* 0x0000000e0b227220 */ /* 0x000fe20000410000 */
[--C-:B------:R-:W-:Y:S02]  /*8f20*/  HADD2.F32 R21, -RZ, R7.reuse.H0_H0 ;  /* 0x20000007ff157230 */ /* 0x100fe40000004100 */
[----:B------:R-:W-:Y:S01]  /*8f30*/  FMUL.FTZ R27, R27, R4 ;  /* 0x000000041b1b7220 */ /* 0x000fe20000410000 */
[----:B------:R-:W-:-:S02]  /*8f40*/  HADD2.F32 R7, -RZ, R7.H1_H1 ;  /* 0x30000007ff077230 */ /* 0x000fc40000004100 */
[----:B------:R-:W-:Y:S01]  /*8f50*/  FMUL.FTZ R5, R11, R8 ;  /* 0x000000080b057220 */ /* 0x000fe20000410000 */
[----:B------:R-:W-:Y:S01]  /*8f60*/  F2FP.F16.F32.PACK_AB R9, R33, R24 ;  /* 0x000000182109723e */ /* 0x000fe200000000ff */
[C---:B------:R-:W-:Y:S01]  /*8f70*/  FFMA.FTZ R11, R21.reuse, R4, -R6 ;  /* 0x00000004150b7223 */ /* 0x040fe20000010806 */
[----:B------:R-:W-:Y:S01]  /*8f80*/  FFMA.FTZ R27, R21, R10, R27 ;  /* 0x0000000a151b7223 */ /* 0x000fe2000001001b */
[C---:B------:R-:W-:Y:S01]  /*8f90*/  FFMA.FTZ R34, R7.reuse, R8, -R34 ;  /* 0x0000000807227223 */ /* 0x040fe20000010822 */
[----:B------:R-:W-:Y:S01]  /*8fa0*/  FFMA.FTZ R14, R7, R14, R5 ;  /* 0x0000000e070e7223 */ /* 0x000fe20000010005 */
[----:B------:R-:W-:Y:S02]  /*8fb0*/  F2FP.F16.F32.PACK_AB R4, R28, R35 ;  /* 0x000000231c04723e */ /* 0x000fe400000000ff */
[----:B------:R-:W-:Y:S02]  /*8fc0*/  F2FP.F16.F32.PACK_AB R5, R31, R32 ;  /* 0x000000201f05723e */ /* 0x000fe400000000ff */
[----:B------:R-:W-:-:S02]  /*8fd0*/  F2FP.F16.F32.PACK_AB R6, R20, R39 ;  /* 0x000000271406723e */ /* 0x000fc400000000ff */
[----:B------:R-:W-:Y:S02]  /*8fe0*/  F2FP.F16.F32.PACK_AB R7, R34, R11 ;  /* 0x0000000b2207723e */ /* 0x000fe400000000ff */
[----:B------:R-:W-:Y:S02]  /*8ff0*/  F2FP.F16.F32.PACK_AB R8, R30, R37 ;  /* 0x000000251e08723e */ /* 0x000fe400000000ff */
[----:B------:R-:W-:Y:S01]  /*9000*/  F2FP.F16.F32.PACK_AB R10, R15, R26 ;  /* 0x0000001a0f0a723e */ /* 0x000fe200000000ff */
[----:B------:R0:W-:Y:S01]  /*9010*/  STS.128 [R36+0x20400], R4 ;  /* 0x0204000424007388 */ /* 0x0001e20000000c00 */
[----:B------:R-:W-:-:S05]  /*9020*/  F2FP.F16.F32.PACK_AB R11, R14, R27 ;  /* 0x0000001b0e0b723e */ /* 0x000fca00000000ff */
[----:B------:R0:W-:Y:S02]  /*9030*/  STS.128 [R38+0x20400], R8 ;  /* 0x0204000826007388 */ /* 0x0001e40000000c00 */
.L_x_3725:
[----:B------:R-:W-:Y:S05]  /*9040*/  BSYNC B1 ;  /* 0x0000000000017941 */ /* 0x000fea0003800000 */
.L_x_3724:
[----:B------:R-:W-:Y:S05]  /*9050*/  @P0 BRA `(.L_x_3716) ;  /* 0x00000004005c0947 */ /* 0x000fea0003800000 */
[----:B0-----:R-:W2:Y:S01]  /*9060*/  LDL R36, [R1+0x64] ;  /* 0x0000640001247983 */ /* 0x001ea20000100800 */
[----:B------:R-:W-:Y:S01]  /*9070*/  SHF.R.S32.HI R4, RZ, 0x1f, R41 ;  /* 0x0000001fff047819 */ /* 0x000fe20000011429 */
[----:B------:R-:W-:Y:S02]  /*9080*/  IMAD.SHL.U32 R5, R41, 0x40, RZ ;  /* 0x0000004029057824 */ /* 0x000fe400078e00ff */
[----:B------:R-:W-:Y:S01]  /*9090*/  HADD2.F32 R28, -RZ, R40.H0_H0 ;  /* 0x20000028ff1c7230 */ /* 0x000fe20000004100 */
[----:B------:R-:W-:Y:S01]  /*90a0*/  LEA.HI R4, R4, R41, RZ, 0x3 ;  /* 0x0000002904047211 */ /* 0x000fe200078f18ff */
[----:B------:R-:W-:Y:S01]  /*90b0*/  HADD2.F32 R30, -RZ, R42.H0_H0 ;  /* 0x2000002aff1e7230 */ /* 0x000fe20000004100 */
[----:B------:R-:W-:Y:S01]  /*90c0*/  LOP3.LUT R6, R5, 0x1c0, RZ, 0xc0, !PT ;  /* 0x000001c005067812 */ /* 0x000fe200078ec0ff */
[----:B------:R-:W-:Y:S02]  /*90d0*/  HADD2.F32 R32, -RZ, R44.H1_H1 ;  /* 0x3000002cff207230 */ /* 0x000fe40000004100 */
[----:B------:R-:W-:Y:S01]  /*90e0*/  IMAD.SHL.U32 R4, R4, 0x40, RZ ;  /* 0x0000004004047824 */ /* 0x000fe200078e00ff */
[----:B------:R-:W-:Y:S01]  /*90f0*/  SHF.R.U32.HI R5, RZ, 0x3, R6 ;  /* 0x00000003ff057819 */ /* 0x000fe20000011606 */
[----:B------:R-:W-:-:S02]  /*9100*/  HADD2.F32 R39, -RZ, R42.H1_H1 ;  /* 0x3000002aff277230 */ /* 0x000fc40000004100 */
[----:B------:R-:W-:Y:S01]  /*9110*/  HADD2.F32 R37, -RZ, R40.H1_H1 ;  /* 0x30000028ff257230 */ /* 0x000fe20000004100 */
[----:B------:R-:W-:Y:S01]  /*9120*/  LOP3.LUT R13, R5, R13, R6, 0x1e, !PT ;  /* 0x0000000d050d7212 */ /* 0x000fe200078e1e06 */
[----:B------:R-:W-:Y:S01]  /*9130*/  HADD2.F32 R41, -RZ, R45.H0_H0 ;  /* 0x2000002dff297230 */ /* 0x000fe20000004100 */
[----:B------:R-:W-:Y:S01]  /*9140*/  LOP3.LUT R8, R4, 0xfffffe00, RZ, 0xc0, !PT ;  /* 0xfffffe0004087812 */ /* 0x000fe200078ec0ff */
[----:B------:R-:W-:-:S04]  /*9150*/  HADD2.F32 R34, -RZ, R43.H0_H0 ;  /* 0x2000002bff227230 */ /* 0x000fc80000004100 */
[----:B------:R-:W-:-:S04]  /*9160*/  IMAD.IADD R13, R8, 0x1, R13 ;  /* 0x00000001080d7824 */ /* 0x000fc800078e020d */
[----:B------:R-:W-:-:S05]  /*9170*/  IMAD R13, R13, 0x2, R2 ;  /* 0x000000020d0d7824 */ /* 0x000fca00078e0202 */
[----:B------:R-:W0:Y:S02]  /*9180*/  LDS.128 R8, [R13+0x20400] ;  /* 0x020400000d087984 */ /* 0x000e240000000c00 */
[--C-:B0-----:R-:W-:Y:S02]  /*9190*/  HADD2.F32 R24, -RZ, R8.reuse.H0_H0 ;  /* 0x20000008ff187230 */ /* 0x101fe40000004100 */
[----:B------:R-:W-:Y:S02]  /*91a0*/  HADD2.F32 R8, -RZ, R8.H1_H1 ;  /* 0x30000008ff087230 */ /* 0x000fe40000004100 */
[----:B------:R-:W-:Y:S02]  /*91b0*/  HADD2.F32 R25, -RZ, R9.H0_H0 ;  /* 0x20000009ff197230 */ /* 0x000fe40000004100 */
[-C--:B------:R-:W-:Y:S01]  /*91c0*/  FMUL.FTZ R29, R30, R24.reuse ;  /* 0x000000181e1d7220 */ /* 0x080fe20000410000 */
[----:B------:R-:W-:Y:S01]  /*91d0*/  FMUL.FTZ R31, R28, R24 ;  /* 0x000000181c1f7220 */ /* 0x000fe20000410000 */
[----:B------:R-:W-:-:S02]  /*91e0*/  HADD2.F32 R24, -RZ, R43.H1_H1 ;  /* 0x3000002bff187230 */ /* 0x000fc40000004100 */
[-C--:B------:R-:W-:Y:S01]  /*91f0*/  FMUL.FTZ R33, R32, R8.reuse ;  /* 0x0000000820217220 */ /* 0x080fe20000410000 */
[----:B------:R-:W-:Y:S02]  /*9200*/  HADD2.F32 R9, -RZ, R9.H1_H1 ;  /* 0x30000009ff097230 */ /* 0x000fe40000004100 */
[--C-:B------:R-:W-:Y:S02]  /*9210*/  HADD2.F32 R26, -RZ, R10.reuse.H0_H0 ;  /* 0x2000000aff1a7230 */ /* 0x100fe40000004100 */
[----:B------:R-:W-:Y:S01]  /*9220*/  FMUL.FTZ R35, R24, R8 ;  /* 0x0000000818237220 */ /* 0x000fe20000410000 */
[----:B------:R-:W-:Y:S02]  /*9230*/  HADD2.F32 R10, -RZ, R10.H1_H1 ;  /* 0x3000000aff0a7230 */ /* 0x000fe40000004100 */
[--C-:B------:R-:W-:Y:S02]  /*9240*/  HADD2.F32 R27, -RZ, R11.reuse.H0_H0 ;  /* 0x2000000bff1b7230 */ /* 0x100fe40000004100 */
[----:B------:R-:W-:Y:S01]  /*9250*/  HADD2.F32 R11, -RZ, R11.H1_H1 ;  /* 0x3000000bff0b7230 */ /* 0x000fe20000004100 */
[----:B--2---:R-:W0:Y:S02]  /*9260*/  LDS.128 R4, [R36+0x20400] ;  /* 0x0204000024047984 */ /* 0x004e240000000c00 */
[----:B0-----:R-:W-:-:S02]  /*9270*/  HADD2.F32 R14, -RZ, R4.H0_H0 ;  /* 0x20000004ff0e7230 */ /* 0x001fc40000004100 */
[----:B------:R-:W-:Y:S02]  /*9280*/  HADD2.F32 R4, -RZ, R4.H1_H1 ;  /* 0x30000004ff047230 */ /* 0x000fe40000004100 */
[--C-:B------:R-:W-:Y:S02]  /*9290*/  HADD2.F32 R15, -RZ, R5.reuse.H0_H0 ;  /* 0x20000005ff0f7230 */ /* 0x100fe40000004100 */
[----:B------:R-:W-:Y:S01]  /*92a0*/  FFMA.FTZ R29, R28, R14, -R29 ;  /* 0x0000000e1c1d7223 */ /* 0x000fe2000001081d */
[-C--:B------:R-:W-:Y:S01]  /*92b0*/  FMUL.FTZ R28, R37, R25.reuse ;  /* 0x00000019251c7220 */ /* 0x080fe20000410000 */
[----:B------:R-:W-:Y:S01]  /*92c0*/  FFMA.FTZ R8, R24, R4, -R33 ;  /* 0x0000000418087223 */ /* 0x000fe20000010821 */
[----:B------:R-:W-:Y:S01]  /*92d0*/  FMUL.FTZ R24, R39, R25 ;  /* 0x0000001927187220 */ /* 0x000fe20000410000 */
[----:B------:R-:W-:Y:S01]  /*92e0*/  FFMA.FTZ R31, R30, R14, R31 ;  /* 0x0000000e1e1f7223 */ /* 0x000fe2000001001f */
[----:B------:R-:W-:Y:S02]  /*92f0*/  HADD2.F32 R25, -RZ, R44.H0_H0 ;  /* 0x2000002cff197230 */ /* 0x000fe40000004100 */
[----:B------:R-:W-:Y:S01]  /*9300*/  FFMA.FTZ R14, R32, R4, R35 ;  /* 0x00000004200e7223 */ /* 0x000fe20000010023 */
[----:B------:R-:W-:-:S02]  /*9310*/  HADD2.F32 R5, -RZ, R5.H1_H1 ;  /* 0x30000005ff057230 */ /* 0x000fc40000004100 */
[-C--:B------:R-:W-:Y:S01]  /*9320*/  FMUL.FTZ R4, R41, R9.reuse ;  /* 0x0000000929047220 */ /* 0x080fe20000410000 */
[----:B------:R-:W-:Y:S02]  /*9330*/  HADD2.F32 R32, -RZ, R12.H1_H1 ;  /* 0x3000000cff207230 */ /* 0x000fe40000004100 */
[C---:B------:R-:W-:Y:S01]  /*9340*/  FMUL.FTZ R30, R25.reuse, R9 ;  /* 0x00000009191e7220 */ /* 0x040fe20000410000 */
[----:B------:R-:W-:Y:S02]  /*9350*/  HADD2.F32 R20, -RZ, R6.H0_H0 ;  /* 0x20000006ff147230 */ /* 0x000fe40000004100 */
[----:B------:R-:W-:Y:S01]  /*9360*/  FFMA.FTZ R9, R25, R5, -R4 ;  /* 0x0000000519097223 */ /* 0x000fe20000010804 */
[----:B------:R-:W-:Y:S02]  /*9370*/  HADD2.F32 R4, -RZ, R45.H1_H1 ;  /* 0x3000002dff047230 */ /* 0x000fe40000004100 */
[-C--:B------:R-:W-:Y:S01]  /*9380*/  FFMA.FTZ R24, R37, R15.reuse, -R24 ;  /* 0x0000000f25187223 */ /* 0x080fe20000010818 */
[----:B------:R-:W-:Y:S01]  /*9390*/  FFMA.FTZ R28, R39, R15, R28 ;  /* 0x0000000f271c7223 */ /* 0x000fe2000001001c */
[----:B------:R-:W-:-:S02]  /*93a0*/  HADD2.F32 R12, -RZ, R12.H0_H0 ;  /* 0x2000000cff0c7230 */ /* 0x000fc40000004100 */
[----:B------:R-:W-:Y:S01]  /*93b0*/  FFMA.FTZ R15, R41, R5, R30 ;  /* 0x00000005290f7223 */ /* 0x000fe2000001001e */
[----:B------:R-:W-:Y:S02]  /*93c0*/  HADD2.F32 R6, -RZ, R6.H1_H1 ;  /* 0x30000006ff067230 */ /* 0x000fe40000004100 */
[-C--:B------:R-:W-:Y:S01]  /*93d0*/  FMUL.FTZ R5, R4, R10.reuse ;  /* 0x0000000a04057220 */ /* 0x080fe20000410000 */
[--C-:B------:R-:W-:Y:S02]  /*93e0*/  HADD2.F32 R39, -RZ, R3.reuse.H1_H1 ;  /* 0x30000003ff277230 */ /* 0x100fe40000004100 */
[C---:B------:R-:W-:Y:S01]  /*93f0*/  FMUL.FTZ R35, R12.reuse, R10 ;  /* 0x0000000a0c237220 */ /* 0x040fe20000410000 */
[----:B------:R-:W-:Y:S02]  /*9400*/  HADD2.F32 R41, -RZ, R3.H0_H0 ;  /* 0x20000003ff297230 */ /* 0x000fe40000004100 */
[----:B------:R-:W-:Y:S01]  /*9410*/  FFMA.FTZ R10, R12, R6, -R5 ;  /* 0x000000060c0a7223 */ /* 0x000fe20000010805 */
[-C--:B------:R-:W-:Y:S01]  /*9420*/  FMUL.FTZ R25, R34, R26.reuse ;  /* 0x0000001a22197220 */ /* 0x080fe20000410000 */
[----:B------:R-:W-:Y:S01]  /*9430*/  FMUL.FTZ R33, R32, R26 ;  /* 0x0000001a20217220 */ /* 0x000fe20000410000 */
[----:B------:R-:W-:-:S02]  /*9440*/  HADD2.F32 R5, -RZ, R0.H1_H1 ;  /* 0x30000000ff057230 */ /* 0x000fc40000004100 */
[----:B------:R-:W-:Y:S01]  /*9450*/  FMUL.FTZ R12, R41, R11 ;  /* 0x0000000b290c7220 */ /* 0x000fe20000410000 */
[----:B------:R-:W-:Y:S02]  /*9460*/  HADD2.F32 R37, -RZ, R0.H0_H0 ;  /* 0x20000000ff257230 */ /* 0x000fe40000004100 */
[----:B------:R-:W-:Y:S01]  /*9470*/  FFMA.FTZ R0, R4, R6, R35 ;  /* 0x0000000604007223 */ /* 0x000fe20000010023 */
[--C-:B------:R-:W-:Y:S02]  /*9480*/  HADD2.F32 R21, -RZ, R7.reuse.H0_H0 ;  /* 0x20000007ff157230 */ /* 0x100fe40000004100 */
[-C--:B------:R-:W-:Y:S01]  /*9490*/  FFMA.FTZ R25, R32, R20.reuse, -R25 ;  /* 0x0000001420197223 */ /* 0x080fe20000010819 */
[----:B------:R-:W-:Y:S02]  /*94a0*/  HADD2.F32 R7, -RZ, R7.H1_H1 ;  /* 0x30000007ff077230 */ /* 0x000fe40000004100 */
[----:B------:R-:W-:Y:S01]  /*94b0*/  FFMA.FTZ R33, R34, R20, R33 ;  /* 0x0000001422217223 */ /* 0x000fe20000010021 */
[-C--:B------:R-:W-:Y:S01]  /*94c0*/  FMUL.FTZ R4, R39, R27.reuse ;  /* 0x0000001b27047220 */ /* 0x080fe20000410000 */
[----:B------:R-:W-:Y:S01]  /*94d0*/  FMUL.FTZ R6, R5, R27 ;  /* 0x0000001b05067220 */ /* 0x000fe20000410000 */
[C---:B------:R-:W-:Y:S01]  /*94e0*/  FMUL.FTZ R20, R37.reuse, R11 ;  /* 0x0000000b25147220 */ /* 0x040fe20000410000 */
[----:B------:R-:W-:Y:S01]  /*94f0*/  FFMA.FTZ R12, R37, R7, -R12 ;  /* 0x00000007250c7223 */ /* 0x000fe2000001080c */
        /* <DEDUP_REMOVED lines=13> */
.L_x_3716:
[----:B------:R-:W-:Y:S05]  /*95d0*/  BSYNC B0 ;  /* 0x0000000000007941 */ /* 0x000fea0003800000 */
.L_x_3705:
        /* <DEDUP_REMOVED lines=8> */
.L_x_3702:
[----:B--2---:R-:W-:-:S05]  /*9660*/  IMAD.U32 R0, RZ, RZ, UR37 ;  /* 0x00000025ff007e24 */ /* 0x004fca000f8e00ff */
[----:B------:R-:W-:-:S13]  /*9670*/  ISETP.NE.AND P0, PT, R0, 0x3, PT ;  /* 0x000000030000780c */ /* 0x000fda0003f05270 */
[----:B------:R-:W-:Y:S05]  /*9680*/  @!P0 BRA `(.L_x_3726) ;  /* 0x0000000000048947 */ /* 0x000fea0003800000 */
[----:B------:R-:W-:Y:S01]  /*9690*/  BPT.TRAP 0x1 ;  /* 0x000000040000795c */ /* 0x000fe20000300000 */
.L_x_3726:
[----:B------:R-:W-:Y:S01]  /*96a0*/  IMAD R12, R18, 0x8, R2 ;  /* 0x00000008120c7824 */ /* 0x000fe200078e0202 */
[----:B01----:R-:W-:-:S04]  /*96b0*/  SHF.L.U32 R13, R22, 0x1f, RZ ;  /* 0x0000001f160d7819 */ /* 0x003fc800000006ff */
[----:B------:R0:W1:Y:S01]  /*96c0*/  SYNCS.PHASECHK.TRANS64.TRYWAIT P1, [R12+URZ+0x28c30], R13 ;  /* 0x028c300d0c0075a7 */ /* 0x000062000802017f */
[----:B------:R-:W-:Y:S05]  /*96d0*/  @!P0 BRA `(.L_x_3727) ;  /* 0x0000000000048947 */ /* 0x000fea0003800000 */
[----:B------:R-:W-:Y:S01]  /*96e0*/  BPT.TRAP 0x1 ;  /* 0x000000040000795c */ /* 0x000fe20000300000 */
.L_x_3727:
[C---:B------:R-:W-:Y:S02]  /*96f0*/  VIADD R0, R2.reuse, 0x22400 ;  /* 0x0002240002007836 */ /* 0x040fe40000000000 */
[----:B------:R-:W-:-:S03]  /*9700*/  VIADD R3, R2, 0x20400 ;  /* 0x0002040002037836 */ /* 0x000fc60000000000 */
[----:B------:R-:W-:Y:S02]  /*9710*/  SHF.R.U32.HI R0, RZ, 0x4, R0 ;  /* 0x00000004ff007819 */ /* 0x000fe40000011600 */
[----:B------:R-:W-:Y:S02]  /*9720*/  SHF.R.U32.HI R3, RZ, 0x4, R3 ;  /* 0x00000004ff037819 */ /* 0x000fe40000011603 */
[----:B------:R-:W-:Y:S02]  /*9730*/  LOP3.LUT R0, R0, 0x3fff, RZ, 0xc0, !PT ;  /* 0x00003fff00007812 */ /* 0x000fe400078ec0ff */
[----:B------:R-:W-:Y:S02]  /*9740*/  LOP3.LUT R3, R3, 0x3fff, RZ, 0xc0, !PT ;  /* 0x00003fff03037812 */ /* 0x000fe400078ec0ff */
[----:B------:R-:W-:Y:S01]  /*9750*/  LOP3.LUT R0, R0, 0x10000, RZ, 0xfc, !PT ;  /* 0x0001000000007812 */ /* 0x000fe200078efcff */
[----:B-1----:R-:W-:Y:S06]  /*9760*/  @P1 BRA `(.L_x_3728) ;  /* 0x0000000000081947 */ /* 0x002fec0003800000 */
[----:B------:R-:W1:Y:S02]  /*9770*/  SYNCS.PHASECHK.TRANS64.TRYWAIT P1, [R12+URZ+0x28c30], R13 ;  /* 0x028c300d0c0075a7 */ /* 0x000e64000802017f */
[----:B-1----:R-:W-:Y:S05]  /*9780*/  @!P1 BRA `(.L_x_3729) ;  /* 0x00000120004c9947 */ /* 0x002fea0003800000 */
.L_x_3728:
[----:B------:R-:W-:Y:S01]  /*9790*/  IMAD R10, R18, 0x200, R0 ;  /* 0x00000200120a7824 */ /* 0x000fe200078e0200 */
[----:B------:R-:W-:Y:S01]  /*97a0*/  LOP3.LUT R4, R3, 0x10000, RZ, 0xfc, !PT ;  /* 0x0001000003047812 */ /* 0x000fe200078efcff */
[----:B------:R-:W-:Y:S01]  /*97b0*/  IMAD.MOV.U32 R5, RZ, RZ, 0x40000040 ;  /* 0x40000040ff057424 */ /* 0x000fe200078e00ff */
[----:B------:R-:W2:Y:S01]  /*97c0*/  LDL R57, [R1+0x30] ;  /* 0x0000300001397983 */ /* 0x000ea20000100800 */
[----:B------:R-:W-:Y:S01]  /*97d0*/  IMAD.MOV.U32 R11, RZ, RZ, 0x40000040 ;  /* 0x40000040ff0b7424 */ /* 0x000fe200078e00ff */
[----:B------:R-:W-:Y:S05]  /*97e0*/  WARPSYNC.ALL ;  /* 0x0000000000007948 */ /* 0x000fea0003800000 */
[C---:B------:R-:W-:Y:S01]  /*97f0*/  R2UR UR4, R4.reuse ;  /* 0x00000000040472ca */ /* 0x040fe200000e0000 */
[----:B---3--:R-:W-:Y:S01]  /*9800*/  WARPGROUP.ARRIVE ;  /* 0x00000000000079c5 */ /* 0x008fe20000000000 */
[----:B------:R-:W-:Y:S01]  /*9810*/  R2UR UR5, R5 ;  /* 0x00000000050572ca */ /* 0x000fe200000e0000 */
[----:B------:R-:W-:Y:S01]  /*9820*/  VIADD R8, R4, 0x2 ;  /* 0x0000000204087836 */ /* 0x000fe20000000000 */
[C---:B------:R-:W-:Y:S01]  /*9830*/  R2UR UR6, R10.reuse ;  /* 0x000000000a0672ca */ /* 0x040fe200000e0000 */
[----:B------:R-:W-:Y:S01]  /*9840*/  VIADD R6, R10, 0x2 ;  /* 0x000000020a067836 */ /* 0x000fe20000000000 */
[----:B------:R-:W-:Y:S01]  /*9850*/  R2UR UR7, R11 ;  /* 0x000000000b0772ca */ /* 0x000fe200000e0000 */
[----:B------:R-:W-:Y:S01]  /*9860*/  IMAD.MOV.U32 R9, RZ, RZ, 0x40000040 ;  /* 0x40000040ff097424 */ /* 0x000fe200078e00ff */
[----:B------:R-:W3:Y:S01]  /*9870*/  S2R R58, SR_TID.X ;  /* 0x00000000003a7919 */ /* 0x000ee20000002100 */
[----:B------:R-:W-:-:S02]  /*9880*/  IMAD.MOV.U32 R7, RZ, RZ, 0x40000040 ;  /* 0x40000040ff077424 */ /* 0x000fc400078e00ff */
[C---:B------:R-:W-:Y:S02]  /*9890*/  VIADD R14, R10.reuse, 0x4 ;  /* 0x000000040a0e7836 */ /* 0x040fe40000000000 */
[----:B------:R-:W-:Y:S02]  /*98a0*/  IMAD.MOV.U32 R15, RZ, RZ, 0x40000040 ;  /* 0x40000040ff0f7424 */ /* 0x000fe400078e00ff */
[----:B------:R-:W-:Y:S02]  /*98b0*/  VIADD R10, R10, 0x6 ;  /* 0x000000060a0a7836 */ /* 0x000fe40000000000 */
[----:B------:R-:W-:Y:S02]  /*98c0*/  IMAD.MOV.U32 R5, RZ, RZ, 0x40000040 ;  /* 0x40000040ff057424 */ /* 0x000fe400078e00ff */
[----:B------:R-:W-:Y:S01]  /*98d0*/  HGMMA.64x64x16.F32 R24, gdesc[UR4], RZ, !UPT, gsb0 ;  /* 0x00e00000041879f0 */ /* 0x000fe2000c0008ff */
[----:B------:R-:W-:Y:S01]  /*98e0*/  R2UR UR4, R8 ;  /* 0x00000000080472ca */ /* 0x000fe200000e0000 */
[----:B------:R-:W-:Y:S01]  /*98f0*/  IMAD.MOV.U32 R11, RZ, RZ, 0x40000040 ;  /* 0x40000040ff0b7424 */ /* 0x000fe200078e00ff */
[----:B------:R-:W-:Y:S01]  /*9900*/  R2UR UR5, R9 ;  /* 0x00000000090572ca */ /* 0x000fe200000e0000 */
[----:B------:R-:W-:Y:S01]  /*9910*/  IMAD R152, R168, -0x40, R152 ;  /* 0xffffffc0a8987824 */ /* 0x000fe200078e0298 */
[----:B------:R-:W-:Y:S01]  /*9920*/  R2UR UR6, R6 ;  /* 0x00000000060672ca */ /* 0x000fe200000e0000 */
[----:B------:R-:W-:Y:S01]  /*9930*/  VIADD R6, R4, 0x4 ;  /* 0x0000000404067836 */ /* 0x000fe20000000000 */
[----:B------:R-:W-:Y:S01]  /*9940*/  R2UR UR7, R7 ;  /* 0x00000000070772ca */ /* 0x000fe200000e0000 */
[----:B------:R-:W-:-:S02]  /*9950*/  IMAD.MOV.U32 R7, RZ, RZ, 0x40000040 ;  /* 0x40000040ff077424 */ /* 0x000fc400078e00ff */
[----:B------:R-:W-:Y:S01]  /*9960*/  VIADD R4, R4, 0x6 ;  /* 0x0000000604047836 */ /* 0x000fe20000000000 */
[----:B---3--:R-:W-:Y:S01]  /*9970*/  LOP3.LUT R58, R58, 0x7f, RZ, 0xc0, !PT ;  /* 0x0000007f3a3a7812 */ /* 0x008fe200078ec0ff */
[----:B------:R-:W-:Y:S02]  /*9980*/  WARPGROUP.DEPBAR.LE gsb0, 0x0 ;  /* 0x00008000000079c5 */ /* 0x000fe40000010000 */
[----:B------:R-:W-:-:S06]  /*9990*/  WARPGROUP.ARRIVE ;  /* 0x00000000000079c5 */ /* 0x000fcc0000000000 */
[----:B------:R-:W-:Y:S01]  /*99a0*/  HGMMA.64x64x16.F32 R24, gdesc[UR4], R24, gsb0 ;  /* 0x00e00000041879f0 */ /* 0x000fe20008000818 */
[----:B------:R-:W-:Y:S02]  /*99b0*/  R2UR UR4, R6 ;  /* 0x00000000060472ca */ /* 0x000fe400000e0000 */
[----:B------:R-:W-:Y:S02]  /*99c0*/  R2UR UR5, R7 ;  /* 0x00000000070572ca */ /* 0x000fe400000e0000 */
[----:B------:R-:W-:Y:S02]  /*99d0*/  R2UR UR6, R14 ;  /* 0x000000000e0672ca */ /* 0x000fe400000e0000 */
[----:B------:R-:W-:Y:S01]  /*99e0*/  R2UR UR7, R15 ;  /* 0x000000000f0772ca */ /* 0x000fe200000e0000 */
[----:B------:R-:W-:Y:S02]  /*99f0*/  WARPGROUP.DEPBAR.LE gsb0, 0x0 ;  /* 0x00008000000079c5 */ /* 0x000fe40000010000 */
[----:B------:R-:W-:-:S10]  /*9a00*/  WARPGROUP.ARRIVE ;  /* 0x00000000000079c5 */ /* 0x000fd40000000000 */
        /* <DEDUP_REMOVED lines=8> */
[----:B------:R-:W-:Y:S01]  /*9a90*/  ULDC UR4, c[0x0][0x9d8] ;  /* 0x0002760000047ab9 */ /* 0x000fe20000000800 */
[----:B------:R-:W-:Y:S01]  /*9aa0*/  ULDC UR5, c[0x0][0x988] ;  /* 0x0002620000057ab9 */ /* 0x000fe20000000800 */
[----:B--2---:R-:W-:-:S04]  /*9ab0*/  IADD3 R152, -R57, 0x40, R152 ;  /* 0x0000004039987810 */ /* 0x004fc80007ffe198 */
[C---:B------:R-:W-:Y:S02]  /*9ac0*/  ISETP.GT.AND P1, PT, R152.reuse, RZ, PT ;  /* 0x000000ff9800720c */ /* 0x040fe40003f24270 */
[C---:B------:R-:W-:Y:S02]  /*9ad0*/  ISETP.GT.AND P2, PT, R152.reuse, 0x1, PT ;  /* 0x000000019800780c */ /* 0x040fe40003f44270 */
[C---:B------:R-:W-:Y:S02]  /*9ae0*/  ISETP.GT.AND P3, PT, R152.reuse, 0x8, PT ;  /* 0x000000089800780c */ /* 0x040fe40003f64270 */
[C---:B------:R-:W-:Y:S02]  /*9af0*/  ISETP.GT.AND P4, PT, R152.reuse, 0x9, PT ;  /* 0x000000099800780c */ /* 0x040fe40003f84270 */
[C---:B------:R-:W-:Y:S02]  /*9b00*/  ISETP.GT.AND P5, PT, R152.reuse, 0x10, PT ;  /* 0x000000109800780c */ /* 0x040fe40003fa4270 */
[----:B------:R-:W-:Y:S01]  /*9b10*/  ISETP.GT.AND P6, PT, R152, 0x11, PT ;  /* 0x000000119800780c */ /* 0x000fe20003fc4270 */
[----:B------:R-:W-:-:S02]  /*9b20*/  WARPGROUP.DEPBAR.LE gsb0, 0x0 ;  /* 0x00008000000079c5 */ /* 0x000fc40000010000 */
        /* <DEDUP_REMOVED lines=37> */
[----:B------:R-:W-:Y:S08]  /*9d80*/  MUFU.TANH R32, R32 ;  /* 0x0000002000207308 */ /* 0x000ff00000002400 */
[----:B------:R-:W3:Y:S01]  /*9d90*/  MUFU.TANH R3, R26 ;  /* 0x0000001a00037308 */ /* 0x000ee20000002400 */
[----:B--2---:R-:W-:-:S07]  /*9da0*/  FSEL R29, R29, -INF , P4 ;  /* 0xff8000001d1d7808 */ /* 0x004fce0002000000 */
[----:B------:R2:W0:Y:S08]  /*9db0*/  MUFU.TANH R10, R27 ;  /* 0x0000001b000a7308 */ /* 0x0004300000002400 */
[----:B------:R-:W-:Y:S01]  /*9dc0*/  MUFU.TANH R33, R33 ;  /* 0x0000002100217308 */ /* 0x000fe20000002400 */
[----:B--2---:R-:W-:Y:S02]  /*9dd0*/  FSEL R27, R25, -INF , P2 ;  /* 0xff800000191b7808 */ /* 0x004fe40001000000 */
[----:B------:R-:W-:-:S02]  /*9de0*/  FSEL R25, R28, -INF , P3 ;  /* 0xff8000001c197808 */ /* 0x000fc40001800000 */
[----:B------:R-:W-:Y:S02]  /*9df0*/  FMNMX.FTZ R24, R57, R27, !PT ;  /* 0x0000001b39187209 */ /* 0x000fe40007810000 */
[----:B---3--:R-:W-:Y:S01]  /*9e00*/  FSEL R3, R3, -INF , P1 ;  /* 0xff80000003037808 */ /* 0x008fe20000800000 */
[----:B------:R-:W2:Y:S01]  /*9e10*/  MUFU.TANH R36, R36 ;  /* 0x0000002400247308 */ /* 0x000ea20000002400 */
[----:B------:R-:W-:Y:S02]  /*9e20*/  FMNMX.FTZ R24, R25, R24, !PT ;  /* 0x0000001819187209 */ /* 0x000fe40007810000 */
[----:B------:R-:W-:Y:S02]  /*9e30*/  ISETP.GT.AND P1, PT, R152, 0x18, PT ;  /* 0x000000189800780c */ /* 0x000fe40003f24270 */
[----:B------:R-:W-:Y:S02]  /*9e40*/  FMNMX.FTZ R24, R29, R24, !PT ;  /* 0x000000181d187209 */ /* 0x000fe40007810000 */
[----:B0-----:R-:W-:Y:S01]  /*9e50*/  FSEL R10, R10, -INF , P2 ;  /* 0xff8000000a0a7808 */ /* 0x001fe20001000000 */
[----:B------:R-:W0:Y:S01]  /*9e60*/  MUFU.TANH R11, R30 ;  /* 0x0000001e000b7308 */ /* 0x000e220000002400 */
[----:B------:R-:W-:-:S07]  /*9e70*/  ISETP.GT.AND P2, PT, R152, 0x19, PT ;  /* 0x000000199800780c */ /* 0x000fce0003f44270 */
[----:B------:R2:W-:Y:S08]  /*9e80*/  MUFU.TANH R20, R37 ;  /* 0x0000002500147308 */ /* 0x0005f00000002400 */
[----:B------:R3:W1:Y:S01]  /*9e90*/  MUFU.TANH R15, R31 ;  /* 0x0000001f000f7308 */ /* 0x0006620000002400 */
[----:B--2---:R-:W-:Y:S02]  /*9ea0*/  FSEL R37, R36, -INF , P1 ;  /* 0xff80000024257808 */ /* 0x004fe40000800000 */
[----:B0-----:R-:W-:-:S02]  /*9eb0*/  FSEL R11, R11, -INF , P3 ;  /* 0xff8000000b0b7808 */ /* 0x001fc40001800000 */
[----:B------:R-:W-:-:S03]  /*9ec0*/  ISETP.GT.AND P3, PT, R152, 0x20, PT ;  /* 0x000000209800780c */ /* 0x000fc60003f64270 */
[----:B------:R-:W0:Y:S01]  /*9ed0*/  MUFU.TANH R40, R40 ;  /* 0x0000002800287308 */ /* 0x000e220000002400 */
[----:B---3--:R-:W-:-:S04]  /*9ee0*/  FSEL R31, R32, -INF , P5 ;  /* 0xff800000201f7808 */ /* 0x008fc80002800000 */
[----:B------:R-:W-:-:S03]  /*9ef0*/  FMNMX.FTZ R24, R31, R24, !PT ;  /* 0x000000181f187209 */ /* 0x000fc60007810000 */
[----:B------:R-:W2:Y:S01]  /*9f00*/  MUFU.TANH R34, R34 ;  /* 0x0000002200227308 */ /* 0x000ea20000002400 */
[----:B-1----:R-:W-:Y:S02]  /*9f10*/  FSEL R15, R15, -INF , P4 ;  /* 0xff8000000f0f7808 */ /* 0x002fe40002000000 */
[----:B------:R-:W-:-:S05]  /*9f20*/  ISETP.GT.AND P4, PT, R152, 0x21, PT ;  /* 0x000000219800780c */ /* 0x000fca0003f84270 */
[----:B------:R1:W-:Y:S01]  /*9f30*/  MUFU.TANH R14, R35 ;  /* 0x00000023000e7308 */ /* 0x0003e20000002400 */
[----:B0-----:R-:W-:-:S07]  /*9f40*/  FSEL R59, R40, -INF , P3 ;  /* 0xff800000283b7808 */ /* 0x001fce0001800000 */
[----:B------:R0:W3:Y:S01]  /*9f50*/  MUFU.TANH R26, R41 ;  /* 0x00000029001a7308 */ /* 0x0000e20000002400 */
[----:B-1----:R-:W-:Y:S02]  /*9f60*/  FSEL R35, R33, -INF , P6 ;  /* 0xff80000021237808 */ /* 0x002fe40003000000 */
[----:B--2---:R-:W-:Y:S02]  /*9f70*/  FSEL R33, R34, -INF , P5 ;  /* 0xff80000022217808 */ /* 0x004fe40002800000 */
[----:B------:R-:W-:Y:S02]  /*9f80*/  FMNMX.FTZ R28, R35, R24, !PT ;  /* 0x00000018231c7209 */ /* 0x000fe40007810000 */
[----:B------:R-:W-:Y:S01]  /*9f90*/  ISETP.GT.AND P5, PT, R152, 0x28, PT ;  /* 0x000000289800780c */ /* 0x000fe20003fa4270 */
[----:B------:R-:W1:Y:S01]  /*9fa0*/  MUFU.TANH R44, R44 ;  /* 0x0000002c002c7308 */ /* 0x000e620000002400 */
[----:B0-----:R-:W-:Y:S02]  /*9fb0*/  FSEL R41, R20, -INF , P2 ;  /* 0xff80000014297808 */ /* 0x001fe40001000000 */
[----:B------:R-:W-:-:S04]  /*9fc0*/  FMNMX.FTZ R28, R37, R28, !PT ;  /* 0x0000001c251c7209 */ /* 0x000fc80007810000 */
[----:B------:R-:W-:Y:S01]  /*9fd0*/  FMNMX.FTZ R28, R41, R28, !PT ;  /* 0x0000001c291c7209 */ /* 0x000fe20007810000 */
[----:B------:R-:W-:Y:S01]  /*9fe0*/  MUFU.TANH R38, R38 ;  /* 0x0000002600267308 */ /* 0x000fe20000002400 */
[----:B---3--:R-:W-:Y:S02]  /*9ff0*/  FSEL R61, R26, -INF , P4 ;  /* 0xff8000001a3d7808 */ /* 0x008fe40002000000 */
[----:B------:R-:W-:-:S04]  /*a000*/  FMNMX.FTZ R28, R59, R28, !PT ;  /* 0x0000001c3b1c7209 */ /* 0x000fc80007810000 */
[----:B------:R-:W-:Y:S01]  /*a010*/  FMNMX.FTZ R28, R61, R28, !PT ;  /* 0x0000001c3d1c7209 */ /* 0x000fe20007810000 */
[----:B------:R-:W0:Y:S01]  /*a020*/  MUFU.TANH R45, R45 ;  /* 0x0000002d002d7308 */ /* 0x000e220000002400 */
[----:B-1----:R-:W-:-:S04]  /*a030*/  FSEL R65, R44, -INF , P5 ;  /* 0xff8000002c417808 */ /* 0x002fc80002800000 */
[----:B------:R-:W-:-:S03]  /*a040*/  FMNMX.FTZ R28, R65, R28, !PT ;  /* 0x0000001c411c7209 */ /* 0x000fc60007810000 */
[----:B----4-:R1:W2:Y:S08]  /*a050*/  MUFU.TANH R21, R39 ;  /* 0x0000002700157308 */ /* 0x0102b00000002400 */
[----:B------:R-:W-:Y:S01]  /*a060*/  MUFU.TANH R48, R48 ;  /* 0x0000003000307308 */ /* 0x000fe20000002400 */
[----:B-1----:R-:W-:Y:S02]  /*a070*/  FSEL R39, R14, -INF , P6 ;  /* 0xff8000000e277808 */ /* 0x002fe40003000000 */
[----:B------:R-:W-:-:S04]  /*a080*/  ISETP.GT.AND P6, PT, R152, 0x29, PT ;  /* 0x000000299800780c */ /* 0x000fc80003fc4270 */
[----:B0-----:R-:W-:Y:S01]  /*a090*/  FSEL R69, R45, -INF , P6 ;  /* 0xff8000002d457808 */ /* 0x001fe20003000000 */
[----:B------:R-:W0:Y:S01]  /*a0a0*/  MUFU.TANH R42, R42 ;  /* 0x0000002a002a7308 */ /* 0x000e220000002400 */
[----:B--2---:R-:W-:Y:S02]  /*a0b0*/  FSEL R45, R21, -INF , P2 ;  /* 0xff800000152d7808 */ /* 0x004fe40001000000 */
[----:B------:R-:W-:Y:S02]  /*a0c0*/  ISETP.GT.AND P2, PT, R152, 0x31, PT ;  /* 0x000000319800780c */ /* 0x000fe40003f44270 */
[----:B------:R-:W-:-:S03]  /*a0d0*/  FMNMX.FTZ R28, R69, R28, !PT ;  /* 0x0000001c451c7209 */ /* 0x000fc60007810000 */
[----:B------:R0:W1:Y:S08]  /*a0e0*/  MUFU.TANH R24, R49 ;  /* 0x0000003100187308 */ /* 0x0000700000002400 */
[----:B------:R2:W3:Y:S01]  /*a0f0*/  MUFU.TANH R30, R43 ;  /* 0x0000002b001e7308 */ /* 0x0004e20000002400 */
[----:B0-----:R-:W-:Y:S02]  /*a100*/  FSEL R49, R42, -INF , P3 ;  /* 0xff8000002a317808 */ /* 0x001fe40001800000 */
[----:B------:R-:W-:-:S05]  /*a110*/  ISETP.GT.AND P3, PT, R152, 0x38, PT ;  /* 0x000000389800780c */ /* 0x000fca0003f64270 */
[----:B------:R-:W0:Y:S01]  /*a120*/  MUFU.TANH R52, R52 ;  /* 0x0000003400347308 */ /* 0x000e220000002400 */
[----:B--2---:R-:W-:Y:S02]  /*a130*/  FSEL R43, R38, -INF , P1 ;  /* 0xff800000262b7808 */ /* 0x004fe40000800000 */
[----:B------:R-:W-:Y:S02]  /*a140*/  ISETP.GT.AND P1, PT, R152, 0x30, PT ;  /* 0x000000309800780c */ /* 0x000fe40003f24270 */
[----:B-1----:R-:W-:Y:S02]  /*a150*/  FSEL R75, R24, -INF , P2 ;  /* 0xff800000184b7808 */ /* 0x002fe40001000000 */
[----:B------:R-:W-:Y:S01]  /*a160*/  FSEL R73, R48, -INF , P1 ;  /* 0xff80000030497808 */ /* 0x000fe20000800000 */
[----:B------:R3:W1:Y:S03]  /*a170*/  MUFU.TANH R14, R53 ;  /* 0x00000035000e7308 */ /* 0x0006660000002400 */
[----:B------:R-:W-:-:S04]  /*a180*/  FMNMX.FTZ R28, R73, R28, !PT ;  /* 0x0000001c491c7209 */ /* 0x000fc80007810000 */
[----:B------:R-:W-:Y:S01]  /*a190*/  FMNMX.FTZ R28, R75, R28, !PT ;  /* 0x0000001c4b1c7209 */ /* 0x000fe20007810000 */
[----:B------:R-:W2:Y:S01]  /*a1a0*/  MUFU.TANH R46, R46 ;  /* 0x0000002e002e7308 */ /* 0x000ea20000002400 */
[----:B---3--:R-:W-:Y:S02]  /*a1b0*/  FSEL R53, R30, -INF , P4 ;  /* 0xff8000001e357808 */ /* 0x008fe40002000000 */
[----:B------:R-:W-:Y:S02]  /*a1c0*/  ISETP.GT.AND P4, PT, R152, 0x39, PT ;  /* 0x000000399800780c */ /* 0x000fe40003f84270 */
[----:B0-----:R-:W-:-:S03]  /*a1d0*/  FSEL R77, R52, -INF , P3 ;  /* 0xff800000344d7808 */ /* 0x001fc60001800000 */
[----:B------:R-:W0:Y:S01]  /*a1e0*/  MUFU.TANH R47, R47 ;  /* 0x0000002f002f7308 */ /* 0x000e220000002400 */
[----:B-1----:R-:W-:Y:S02]  /*a1f0*/  FSEL R79, R14, -INF , P4 ;  /* 0xff8000000e4f7808 */ /* 0x002fe40002000000 */
[----:B------:R-:W-:Y:S02]  /*a200*/  FMNMX.FTZ R28, R77, R28, !PT ;  /* 0x0000001c4d1c7209 */ /* 0x000fe40007810000 */
[----:B------:R-:W-:Y:S02]  /*a210*/  FMNMX.FTZ R14, R3, R10, !PT ;  /* 0x0000000a030e7209 */ /* 0x000fe40007810000 */
[----:B------:R-:W-:Y:S01]  /*a220*/  FMNMX.FTZ R28, R79, R28, !PT ;  /* 0x0000001c4f1c7209 */ /* 0x000fe20007810000 */
[----:B------:R-:W1:Y:S01]  /*a230*/  MUFU.TANH R50, R50 ;  /* 0x0000003200327308 */ /* 0x000e620000002400 */
[----:B------:R-:W-:Y:S02]  /*a240*/  FMNMX.FTZ R14, R11, R14, !PT ;  /* 0x0000000e0b0e7209 */ /* 0x000fe40007810000 */
[----:B--2---:R-:W-:Y:S01]  /*a250*/  FSEL R63, R46, -INF , P5 ;  /* 0xff8000002e3f7808 */ /* 0x004fe20002800000 */
[----:B------:R-:W2:Y:S01]  /*a260*/  SHFL.BFLY PT, R21, R28, 0x2, 0x1f ;  /* 0x0c401f001c157f89 */ /* 0x000ea200000e0000 */
[----:B------:R-:W-:-:S03]  /*a270*/  FMNMX.FTZ R14, R15, R14, !PT ;  /* 0x0000000e0f0e7209 */ /* 0x000fc60007810000 */
[----:B------:R-:W-:Y:S01]  /*a280*/  MUFU.TANH R51, R51 ;  /* 0x0000003300337308 */ /* 0x000fe20000002400 */
[----:B------:R-:W-:Y:S02]  /*a290*/  FMNMX.FTZ R14, R33, R14, !PT ;  /* 0x0000000e210e7209 */ /* 0x000fe40007810000 */
[----:B0-----:R-:W-:Y:S02]  /*a2a0*/  FSEL R67, R47, -INF , P6 ;  /* 0xff8000002f437808 */ /* 0x001fe40003000000 */
[----:B------:R-:W-:-:S03]  /*a2b0*/  FMNMX.FTZ R14, R39, R14, !PT ;  /* 0x0000000e270e7209 */ /* 0x000fc60007810000 */
[----:B------:R-:W0:Y:S01]  /*a2c0*/  MUFU.TANH R54, R54 ;  /* 0x0000003600367308 */ /* 0x000e220000002400 */
[----:B------:R-:W-:Y:S02]  /*a2d0*/  FMNMX.FTZ R14, R43, R14, !PT ;  /* 0x0000000e2b0e7209 */ /* 0x000fe40007810000 */
[----:B-1----:R-:W-:Y:S02]  /*a2e0*/  FSEL R71, R50, -INF , P1 ;  /* 0xff80000032477808 */ /* 0x002fe40000800000 */
[----:B------:R-:W-:-:S03]  /*a2f0*/  FMNMX.FTZ R14, R45, R14, !PT ;  /* 0x0000000e2d0e7209 */ /* 0x000fc60007810000 */
[----:B------:R-:W1:Y:S01]  /*a300*/  MUFU.TANH R55, R55 ;  /* 0x0000003700377308 */ /* 0x000e620000002400 */
[----:B------:R-:W-:Y:S02]  /*a310*/  FMNMX.FTZ R14, R49, R14, !PT ;  /* 0x0000000e310e7209 */ /* 0x000fe40007810000 */
[----:B--2---:R-:W-:Y:S02]  /*a320*/  FMNMX.FTZ R21, R28, R21, !PT ;  /* 0x000000151c157209 */ /* 0x004fe40007810000 */
[----:B------:R-:W-:-:S03]  /*a330*/  FMNMX.FTZ R14, R53, R14, !PT ;  /* 0x0000000e350e7209 */ /* 0x000fc60007810000 */
[----:B------:R-:W2:Y:S01]  /*a340*/  SHFL.BFLY PT, R20, R21, 0x1, 0x1f ;  /* 0x0c201f0015147f89 */ /* 0x000ea200000e0000 */
[----:B------:R-:W-:Y:S02]  /*a350*/  FMNMX.FTZ R14, R63, R14, !PT ;  /* 0x0000000e3f0e7209 */ /* 0x000fe40007810000 */
[----:B0-----:R-:W-:Y:S02]  /*a360*/  FSEL R47, R54, -INF , P3 ;  /* 0xff800000362f7808 */ /* 0x001fe40001800000 */
[----:B------:R-:W-:-:S04]  /*a370*/  FMNMX.FTZ R14, R67, R14, !PT ;  /* 0x0000000e430e7209 */ /* 0x000fc80007810000 */
[----:B------:R-:W-:Y:S02]  /*a380*/  FMNMX.FTZ R14, R71, R14, !PT ;  /* 0x0000000e470e7209 */ /* 0x000fe40007810000 */
[----:B--2---:R-:W-:Y:S01]  /*a390*/  FMNMX.FTZ R21, R21, R20, !PT ;  /* 0x0000001415157209 */ /* 0x004fe20007810000 */
[----:B------:R-:W-:-:S03]  /*a3a0*/  IMAD.U32 R20, RZ, RZ, UR5 ;  /* 0x00000005ff147e24 */ /* 0x000fc6000f8e00ff */
[C---:B------:R-:W-:Y:S01]  /*a3b0*/  FSETP.NEU.FTZ.AND P5, PT, R21.reuse, -INF , PT ;  /* 0xff8000001500780b */ /* 0x040fe20003fbd000 */
[----:B------:R-:W-:-:S05]  /*a3c0*/  FMUL.FTZ R24, R21, R20 ;  /* 0x0000001415187220 */ /* 0x000fca0000410000 */
[----:B------:R-:W-:-:S05]  /*a3d0*/  FSEL R26, R24, RZ, P5 ;  /* 0x000000ff181a7208 */ /* 0x000fca0002800000 */
[-CC-:B------:R-:W-:Y:S01]  /*a3e0*/  FFMA.FTZ R152, R57, R20.reuse, -R26.reuse ;  /* 0x0000001439987223 */ /* 0x180fe2000001081a */
[----:B------:R-:W-:Y:S01]  /*a3f0*/  FSEL R57, R51, -INF , P2 ;  /* 0xff80000033397808 */ /* 0x000fe20001000000 */
[-CC-:B-----5:R-:W-:Y:S01]  /*a400*/  FFMA.FTZ R154, R25, R20.reuse, -R26.reuse ;  /* 0x00000014199a7223 */ /* 0x1a0fe2000001081a */
[----:B-1----:R-:W-:Y:S01]  /*a410*/  FSEL R51, R55, -INF , P4 ;  /* 0xff80000037337808 */ /* 0x002fe20002000000 */
        /* <DEDUP_REMOVED lines=12> */
[-CC-:B------:R-:W-:Y:S01]  /*a4e0*/  FFMA.FTZ R61, R61, R20.reuse, -R26.reuse ;  /* 0x000000143d3d7223 */ /* 0x180fe2000001081a */
[-CC-:B------:R-:W-:Y:S01]  /*a4f0*/  FFMA.FTZ R65, R65, R20.reuse, -R26.reuse ;  /* 0x0000001441417223 */ /* 0x180fe2000001081a */
[----:B------:R-:W1:Y:S01]  /*a500*/  SHFL.BFLY PT, R25, R14, 0x2, 0x1f ;  /* 0x0c401f000e197f89 */ /* 0x000e6200000e0000 */
[-CC-:B------:R-:W-:Y:S01]  /*a510*/  FFMA.FTZ R69, R69, R20.reuse, -R26.reuse ;  /* 0x0000001445457223 */ /* 0x180fe2000001081a */
[----:B------:R-:W-:-:S02]  /*a520*/  FFMA.FTZ R75, R75, R20, -R26 ;  /* 0x000000144b4b7223 */ /* 0x000fc4000001081a */
[----:B------:R-:W2:Y:S08]  /*a530*/  MUFU.EX2 R154, R154 ;  /* 0x0000009a009a7308 */ /* 0x000eb00000000800 */
[----:B------:R-:W3:Y:S08]  /*a540*/  MUFU.EX2 R29, R29 ;  /* 0x0000001d001d7308 */ /* 0x000ef00000000800 */
[----:B------:R-:W-:Y:S01]  /*a550*/  MUFU.EX2 R31, R31 ;  /* 0x0000001f001f7308 */ /* 0x000fe20000000800 */
[----:B-1----:R-:W-:Y:S01]  /*a560*/  FMNMX.FTZ R25, R14, R25, !PT ;  /* 0x000000190e197209 */ /* 0x002fe20007810000 */
[----:B------:R-:W-:-:S06]  /*a570*/  FFMA.FTZ R14, R73, R20, -R26 ;  /* 0x00000014490e7223 */ /* 0x000fcc000001081a */
[----:B------:R-:W-:Y:S01]  /*a580*/  MUFU.EX2 R156, R35 ;  /* 0x00000023009c7308 */ /* 0x000fe20000000800 */
[----:B------:R-:W1:Y:S07]  /*a590*/  SHFL.BFLY PT, R24, R25, 0x1, 0x1f ;  /* 0x0c201f0019187f89 */ /* 0x000e6e00000e0000 */
[----:B------:R-:W-:Y:S08]  /*a5a0*/  MUFU.EX2 R37, R37 ;  /* 0x0000002500257308 */ /* 0x000ff00000000800 */
[----:B------:R-:W-:Y:S08]  /*a5b0*/  MUFU.EX2 R158, R41 ;  /* 0x00000029009e7308 */ /* 0x000ff00000000800 */
[----:B------:R-:W-:Y:S01]  /*a5c0*/  MUFU.EX2 R59, R59 ;  /* 0x0000003b003b7308 */ /* 0x000fe20000000800 */
[----:B-1----:R-:W-:Y:S01]  /*a5d0*/  FMNMX.FTZ R169, R25, R24, !PT ;  /* 0x0000001819a97209 */ /* 0x002fe20007810000 */
[-CC-:B------:R-:W-:Y:S01]  /*a5e0*/  FFMA.FTZ R24, R77, R20.reuse, -R26.reuse ;  /* 0x000000144d187223 */ /* 0x180fe2000001081a */
[----:B------:R-:W-:-:S02]  /*a5f0*/  FFMA.FTZ R26, R79, R20, -R26 ;  /* 0x000000144f1a7223 */ /* 0x000fc4000001081a */
[C---:B------:R-:W-:Y:S01]  /*a600*/  FSETP.NEU.FTZ.AND P1, PT, R169.reuse, -INF , PT ;  /* 0xff800000a900780b */ /* 0x040fe20003f3d000 */
[----:B------:R-:W-:Y:S02]  /*a610*/  FMUL.FTZ R28, R169, R20 ;  /* 0x00000014a91c7220 */ /* 0x000fe40000410000 */
[----:B------:R-:W-:Y:S03]  /*a620*/  MUFU.EX2 R35, R26 ;  /* 0x0000001a00237308 */ /* 0x000fe60000000800 */
[----:B------:R-:W-:Y:S02]  /*a630*/  FSEL R28, R28, RZ, P1 ;  /* 0x000000ff1c1c7208 */ /* 0x000fe40000800000 */
[----:B------:R-:W-:-:S03]  /*a640*/  ISETP.NE.AND P1, PT, R58, RZ, PT ;  /* 0x000000ff3a00720c */ /* 0x000fc60003f25270 */
        /* <DEDUP_REMOVED lines=14> */
[----:B0-----:R-:W-:Y:S01]  /*a730*/  FADD.FTZ R3, R152, R27 ;  /* 0x0000001b98037221 */ /* 0x001fe20000010000 */
[-CC-:B------:R-:W-:Y:S01]  /*a740*/  FFMA.FTZ R71, R71, R20.reuse, -R28.reuse ;  /* 0x0000001447477223 */ /* 0x180fe2000001081c */
[-CC-:B------:R-:W-:Y:S01]  /*a750*/  FFMA.FTZ R57, R57, R20.reuse, -R28.reuse ;  /* 0x0000001439397223 */ /* 0x180fe2000001081c */
[----:B------:R-:W-:Y:S01]  /*a760*/  FFMA.FTZ R47, R47, R20, -R28 ;  /* 0x000000142f2f7223 */ /* 0x000fe2000001081c */
[----:B--2---:R-:W-:Y:S01]  /*a770*/  FADD.FTZ R40, R154, R3 ;  /* 0x000000039a287221 */ /* 0x004fe20000010000 */
[----:B------:R-:W-:-:S02]  /*a780*/  @!P1 VIADD R3, R12, 0x28c40 ;  /* 0x00028c400c039836 */ /* 0x000fc40000000000 */
[----:B------:R-:W-:Y:S01]  /*a790*/  FFMA.FTZ R28, R51, R20, -R28 ;  /* 0x00000014331c7223 */ /* 0x000fe2000001081c */
[----:B------:R-:W0:Y:S01]  /*a7a0*/  MUFU.EX2 R11, R11 ;  /* 0x0000000b000b7308 */ /* 0x000e220000000800 */
[----:B---3--:R-:W-:Y:S01]  /*a7b0*/  FADD.FTZ R40, R29, R40 ;  /* 0x000000281d287221 */ /* 0x008fe20000010000 */
[----:B------:R-:W-:Y:S02]  /*a7c0*/  F2FP.F16.F32.PACK_AB R152, R27, R152 ;  /* 0x000000981b98723e */ /* 0x000fe400000000ff */
[----:B------:R-:W-:Y:S02]  /*a7d0*/  @!P1 PRMT R3, RZ, 0x654, R3 ;  /* 0x00000654ff039816 */ /* 0x000fe40000000003 */
[----:B------:R-:W-:Y:S02]  /*a7e0*/  F2FP.F16.F32.PACK_AB R154, R29, R154 ;  /* 0x0000009a1d9a723e */ /* 0x000fe400000000ff */
[----:B------:R0:W2:Y:S01]  /*a7f0*/  MUFU.EX2 R30, R15 ;  /* 0x0000000f001e7308 */ /* 0x0000a20000000800 */
[----:B-1----:R-:W-:Y:S01]  /*a800*/  FADD.FTZ R38, R153, R10 ;  /* 0x0000000a99267221 */ /* 0x002fe20000010000 */
[----:B------:R1:W-:Y:S01]  /*a810*/  @!P1 SYNCS.ARRIVE.TRANS64.RED.A1T0 RZ, [R3+URZ], RZ ;  /* 0x000000ff03ff99a7 */ /* 0x0003e2000810043f */
[----:B------:R-:W-:-:S05]  /*a820*/  F2FP.F16.F32.PACK_AB R153, R10, R153 ;  /* 0x000000990a99723e */ /* 0x000fca00000000ff */
[----:B------:R-:W3:Y:S01]  /*a830*/  MUFU.EX2 R33, R33 ;  /* 0x0000002100217308 */ /* 0x000ee20000000800 */
[----:B0-----:R-:W-:-:S07]  /*a840*/  FADD.FTZ R15, R11, R38 ;  /* 0x000000260b0f7221 */ /* 0x001fce0000010000 */
[----:B------:R0:W4:Y:S01]  /*a850*/  MUFU.EX2 R26, R39 ;  /* 0x00000027001a7308 */ /* 0x0001220000000800 */
[C---:B--2---:R-:W-:Y:S01]  /*a860*/  F2FP.F16.F32.PACK_AB R155, R30.reuse, R11 ;  /* 0x0000000b1e9b723e */ /* 0x044fe200000000ff */
[----:B------:R-:W-:Y:S06]  /*a870*/  BAR.SYNC.DEFER_BLOCKING 0xf, 0x100 ;  /* 0x03c4000000007b1d */ /* 0x000fec0000010000 */
[----:B------:R-:W1:Y:S01]  /*a880*/  MUFU.EX2 R43, R43 ;  /* 0x0000002b002b7308 */ /* 0x000e620000000800 */
[----:B0-----:R-:W-:Y:S01]  /*a890*/  FADD.FTZ R39, R31, R40 ;  /* 0x000000281f277221 */ /* 0x001fe20000010000 */
[----:B------:R-:W-:-:S03]  /*a8a0*/  FADD.FTZ R40, R30, R15 ;  /* 0x0000000f1e287221 */ /* 0x000fc60000010000 */
[C---:B------:R-:W-:Y:S01]  /*a8b0*/  FADD.FTZ R42, R156.reuse, R39 ;  /* 0x000000279c2a7221 */ /* 0x040fe20000010000 */
[----:B---3--:R-:W-:Y:S01]  /*a8c0*/  FADD.FTZ R15, R33, R40 ;  /* 0x00000028210f7221 */ /* 0x008fe20000010000 */
[----:B------:R-:W-:Y:S01]  /*a8d0*/  F2FP.F16.F32.PACK_AB R156, R156, R31 ;  /* 0x0000001f9c9c723e */ /* 0x000fe200000000ff */
[----:B------:R-:W0:Y:S01]  /*a8e0*/  MUFU.EX2 R32, R45 ;  /* 0x0000002d00207308 */ /* 0x000e220000000800 */
[----:B------:R-:W-:Y:S01]  /*a8f0*/  FADD.FTZ R39, R37, R42 ;  /* 0x0000002a25277221 */ /* 0x000fe20000010000 */
[C---:B----4-:R-:W-:Y:S01]  /*a900*/  FADD.FTZ R40, R26.reuse, R15 ;  /* 0x0000000f1a287221 */ /* 0x050fe20000010000 */
[----:B------:R-:W-:Y:S02]  /*a910*/  F2FP.F16.F32.PACK_AB R157, R26, R33 ;  /* 0x000000211a9d723e */ /* 0x000fe400000000ff */
[C---:B------:R-:W-:Y:S01]  /*a920*/  FADD.FTZ R42, R158.reuse, R39 ;  /* 0x000000279e2a7221 */ /* 0x040fe20000010000 */
[----:B------:R-:W-:Y:S02]  /*a930*/  F2FP.F16.F32.PACK_AB R158, R158, R37 ;  /* 0x000000259e9e723e */ /* 0x000fe400000000ff */
[----:B------:R-:W2:Y:S01]  /*a940*/  MUFU.EX2 R49, R49 ;  /* 0x0000003100317308 */ /* 0x000ea20000000800 */
[----:B-1----:R-:W-:Y:S01]  /*a950*/  FADD.FTZ R3, R43, R40 ;  /* 0x000000282b037221 */ /* 0x002fe20000010000 */
[----:B------:R-:W-:Y:S01]  /*a960*/  FADD.FTZ R15, R59, R42 ;  /* 0x0000002a3b0f7221 */ /* 0x000fe20000010000 */
[----:B------:R1:W-:Y:S05]  /*a970*/  STSM.16.M88.4 [R194+0x26800], R152 ;  /* 0x02680098c2007844 */ /* 0x0003ea0000000200 */
[----:B------:R-:W3:Y:S01]  /*a980*/  MUFU.EX2 R160, R61 ;  /* 0x0000003d00a07308 */ /* 0x000ee20000000800 */
[C---:B0-----:R-:W-:Y:S01]  /*a990*/  FADD.FTZ R40, R32.reuse, R3 ;  /* 0x0000000320287221 */ /* 0x041fe20000010000 */
[----:B------:R-:W-:-:S05]  /*a9a0*/  F2FP.F16.F32.PACK_AB R159, R32, R43 ;  /* 0x0000002b209f723e */ /* 0x000fca00000000ff */
[----:B------:R1:W-:Y:S01]  /*a9b0*/  STSM.16.M88.4 [R197], R156 ;  /* 0x0000009cc5007844 */ /* 0x0003e20000000200 */
[----:B------:R-:W0:Y:S01]  /*a9c0*/  MUFU.EX2 R34, R53 ;  /* 0x0000003500227308 */ /* 0x000e220000000800 */
[----:B--2---:R-:W-:-:S07]  /*a9d0*/  FADD.FTZ R3, R49, R40 ;  /* 0x0000002831037221 */ /* 0x004fce0000010000 */
[----:B------:R-:W2:Y:S01]  /*a9e0*/  MUFU.EX2 R65, R65 ;  /* 0x0000004100417308 */ /* 0x000ea20000000800 */
[C---:B---3--:R-:W-:Y:S01]  /*a9f0*/  FADD.FTZ R42, R160.reuse, R15 ;  /* 0x0000000fa02a7221 */ /* 0x048fe20000010000 */
[----:B------:R-:W-:-:S06]  /*aa00*/  F2FP.F16.F32.PACK_AB R160, R160, R59 ;  /* 0x0000003ba0a0723e */ /* 0x000fcc00000000ff */
[----:B------:R-:W3:Y:S01]  /*aa10*/  MUFU.EX2 R63, R63 ;  /* 0x0000003f003f7308 */ /* 0x000ee20000000800 */
[C---:B0-----:R-:W-:Y:S01]  /*aa20*/  FADD.FTZ R40, R34.reuse, R3 ;  /* 0x0000000322287221 */ /* 0x041fe20000010000 */
[----:B------:R-:W-:-:S06]  /*aa30*/  F2FP.F16.F32.PACK_AB R161, R34, R49 ;  /* 0x0000003122a1723e */ /* 0x000fcc00000000ff */
[----:B------:R-:W0:Y:S01]  /*aa40*/  MUFU.EX2 R162, R69 ;  /* 0x0000004500a27308 */ /* 0x000e220000000800 */
[----:B--2---:R-:W-:-:S07]  /*aa50*/  FADD.FTZ R15, R65, R42 ;  /* 0x0000002a410f7221 */ /* 0x004fce0000010000 */
[----:B------:R-:W2:Y:S01]  /*aa60*/  MUFU.EX2 R36, R67 ;  /* 0x0000004300247308 */ /* 0x000ea20000000800 */
[----:B---3--:R-:W-:-:S07]  /*aa70*/  FADD.FTZ R3, R63, R40 ;  /* 0x000000283f037221 */ /* 0x008fce0000010000 */
[----:B------:R-:W-:Y:S01]  /*aa80*/  MUFU.EX2 R14, R14 ;  /* 0x0000000e000e7308 */ /* 0x000fe20000000800 */
[C---:B0-----:R-:W-:Y:S01]  /*aa90*/  FADD.FTZ R15, R162.reuse, R15 ;  /* 0x0000000fa20f7221 */ /* 0x041fe20000010000 */
[----:B------:R-:W-:-:S06]  /*aaa0*/  F2FP.F16.F32.PACK_AB R162, R162, R65 ;  /* 0x00000041a2a2723e */ /* 0x000fcc00000000ff */
[----:B------:R-:W0:Y:S01]  /*aab0*/  MUFU.EX2 R25, R75 ;  /* 0x0000004b00197308 */ /* 0x000e220000000800 */
[C---:B--2---:R-:W-:Y:S01]  /*aac0*/  FADD.FTZ R10, R36.reuse, R3 ;  /* 0x00000003240a7221 */ /* 0x044fe20000010000 */
[----:B------:R-:W-:-:S05]  /*aad0*/  F2FP.F16.F32.PACK_AB R163, R36, R63 ;  /* 0x0000003f24a3723e */ /* 0x000fca00000000ff */
[----:B------:R1:W-:Y:S01]  /*aae0*/  STSM.16.M88.4 [R195], R160 ;  /* 0x000000a0c3007844 */ /* 0x0003e20000000200 */
[----:B------:R-:W-:Y:S08]  /*aaf0*/  MUFU.EX2 R71, R71 ;  /* 0x0000004700477308 */ /* 0x000ff00000000800 */
[----:B------:R-:W2:Y:S01]  /*ab00*/  MUFU.EX2 R38, R57 ;  /* 0x0000003900267308 */ /* 0x000ea20000000800 */
[----:B0-----:R-:W-:Y:S01]  /*ab10*/  F2FP.F16.F32.PACK_AB R164, R25, R14 ;  /* 0x0000000e19a4723e */ /* 0x001fe200000000ff */
[----:B------:R-:W-:-:S04]  /*ab20*/  FADD.FTZ R14, R14, R15 ;  /* 0x0000000f0e0e7221 */ /* 0x000fc80000010000 */
[----:B------:R-:W-:Y:S02]  /*ab30*/  FADD.FTZ R25, R25, R14 ;  /* 0x0000000e19197221 */ /* 0x000fe40000010000 */
[----:B------:R-:W0:Y:S08]  /*ab40*/  MUFU.EX2 R24, R24 ;  /* 0x0000001800187308 */ /* 0x000e300000000800 */
[----:B------:R-:W-:Y:S01]  /*ab50*/  MUFU.EX2 R47, R47 ;  /* 0x0000002f002f7308 */ /* 0x000fe20000000800 */
[----:B--2---:R-:W-:Y:S01]  /*ab60*/  F2FP.F16.F32.PACK_AB R165, R38, R71 ;  /* 0x0000004726a5723e */ /* 0x004fe200000000ff */
[----:B------:R-:W-:-:S04]  /*ab70*/  FADD.FTZ R71, R71, R10 ;  /* 0x0000000a47477221 */ /* 0x000fc80000010000 */
[----:B------:R-:W-:Y:S02]  /*ab80*/  FADD.FTZ R38, R38, R71 ;  /* 0x0000004726267221 */ /* 0x000fe40000010000 */
[----:B------:R-:W2:Y:S01]  /*ab90*/  MUFU.EX2 R28, R28 ;  /* 0x0000001c001c7308 */ /* 0x000ea20000000800 */
[----:B0-----:R-:W-:Y:S01]  /*aba0*/  F2FP.F16.F32.PACK_AB R166, R35, R24 ;  /* 0x0000001823a6723e */ /* 0x001fe200000000ff */
[----:B------:R-:W-:-:S04]  /*abb0*/  FADD.FTZ R24, R24, R25 ;  /* 0x0000001918187221 */ /* 0x000fc80000010000 */
[----:B------:R-:W-:Y:S01]  /*abc0*/  FADD.FTZ R3, R35, R24 ;  /* 0x0000001823037221 */ /* 0x000fe20000010000 */
[----:B--2---:R-:W-:Y:S01]  /*abd0*/  F2FP.F16.F32.PACK_AB R167, R28, R47 ;  /* 0x0000002f1ca7723e */ /* 0x004fe200000000ff */
[----:B------:R-:W-:-:S04]  /*abe0*/  FADD.FTZ R47, R47, R38 ;  /* 0x000000262f2f7221 */ /* 0x000fc80000010000 */
[----:B------:R1:W-:Y:S01]  /*abf0*/  STSM.16.M88.4 [R196], R164 ;  /* 0x000000a4c4007844 */ /* 0x0003e20000000200 */
[----:B------:R-:W-:Y:S01]  /*ac00*/  FADD.FTZ R10, R28, R47 ;  /* 0x0000002f1c0a7221 */ /* 0x000fe20000010000 */
[----:B------:R-:W-:Y:S06]  /*ac10*/  @!P0 BRA `(.L_x_3730) ;  /* 0x0000000000048947 */ /* 0x000fec0003800000 */
[----:B------:R-:W-:Y:S01]  /*ac20*/  BPT.TRAP 0x1 ;  /* 0x000000040000795c */ /* 0x000fe20000300000 */
.L_x_3730:
[----:B------:R0:W2:Y:S01]  /*ac30*/  SYNCS.PHASECHK.TRANS64.TRYWAIT P2, [R12+URZ+0x28c50], R13 ;  /* 0x028c500d0c0075a7 */ /* 0x0000a2000804017f */
[----:B------:R-:W-:Y:S05]  /*ac40*/  @!P0 BRA `(.L_x_3731) ;  /* 0x0000000000048947 */ /* 0x000fea0003800000 */
[----:B------:R-:W-:Y:S01]  /*ac50*/  BPT.TRAP 0x1 ;  /* 0x000000040000795c */ /* 0x000fe20000300000 */
.L_x_3731:
[----:B------:R-:W-:Y:S01]  /*ac60*/  LOP3.LUT R11, R56, 0x2000000, RZ, 0xfc, !PT ;  /* 0x02000000380b7812 */ /* 0x000fe200078efcff */
[----:B------:R-:W-:Y:S01]  /*ac70*/  ULDC UR40, c[0x0][0x9d8] ;  /* 0x0002760000287ab9 */ /* 0x000fe20000000800 */
[----:B------:R-:W-:Y:S01]  /*ac80*/  ULDC UR39, c[0x0][0x988] ;  /* 0x0002620000277ab9 */ /* 0x000fe20000000800 */
[----:B------:R-:W-:Y:S01]  /*ac90*/  BSSY B0, `(.L_x_3732) ;  /* 0x0000006000007945 */ /* 0x000fe20003800000 */
[----:B------:R-:W-:Y:S02]  /*aca0*/  IMAD.MOV.U32 R27, RZ, RZ, 0x40000040 ;  /* 0x40000040ff1b7424 */ /* 0x000fe400078e00ff */
[----:B------:R-:W-:Y:S01]  /*acb0*/  IMAD R26, R18, 0x1000, R11 ;  /* 0x00001000121a7824 */ /* 0x000fe200078e020b */
[----:B--2---:R-:W-:Y:S06]  /*acc0*/  @P2 BRA `(.L_x_3733) ;  /* 0x0000000000082947 */ /* 0x004fec0003800000 */
[----:B------:R-:W2:Y:S02]  /*acd0*/  SYNCS.PHASECHK.TRANS64.TRYWAIT P2, [R12+URZ+0x28c50], R13 ;  /* 0x028c500d0c0075a7 */ /* 0x000ea4000804017f */
[----:B--2---:R-:W-:Y:S05]  /*ace0*/  @!P2 BRA `(.L_x_3734) ;  /* 0x0000010c0008a947 */ /* 0x004fea0003800000 */
.L_x_3733:
[----:B------:R-:W-:Y:S05]  /*acf0*/  BSYNC B0 ;  /* 0x0000000000007941 */ /* 0x000fea0003800000 */
.L_x_3732:
[C---:B------:R-:W-:Y:S01]  /*ad00*/  R2UR UR6, R26.reuse ;  /* 0x000000001a0672ca */ /* 0x040fe200000e0000 */
[C---:B------:R-:W-:Y:S01]  /*ad10*/  VIADD R24, R26.reuse, 0x80 ;  /* 0x000000801a187836 */ /* 0x040fe20000000000 */
[----:B------:R-:W-:Y:S01]  /*ad20*/  R2UR UR7, R27 ;  /* 0x000000001b0772ca */ /* 0x000fe200000e0000 */
[C---:B------:R-:W-:Y:S01]  /*ad30*/  VIADD R14, R26.reuse, 0x100 ;  /* 0x000001001a0e7836 */ /* 0x040fe20000000000 */
[----:B------:R-:W-:Y:S01]  /*ad40*/  BSSY B0, `(.L_x_3735) ;  /* 0x000020e000007945 */ /* 0x000fe20003800000 */
[----:B------:R-:W-:Y:S01]  /*ad50*/  VIADD R26, R26, 0x180 ;  /* 0x000001801a1a7836 */ /* 0x000fe20000000000 */
[----:B------:R-:W-:Y:S01]  /*ad60*/  R2UR UR10, R24 ;  /* 0x00000000180a72ca */ /* 0x000fe200000e0000 */
[----:B------:R-:W-:Y:S01]  /*ad70*/  IMAD.MOV.U32 R25, RZ, RZ, 0x40000040 ;  /* 0x40000040ff197424 */ /* 0x000fe200078e00ff */
[----:B------:R-:W-:Y:S01]  /*ad80*/  R2UR UR14, R14 ;  /* 0x000000000e0e72ca */ /* 0x000fe200000e0000 */
[----:B------:R-:W-:Y:S01]  /*ad90*/  IMAD.MOV.U32 R27, RZ, RZ, 0x40000040 ;  /* 0x40000040ff1b7424 */ /* 0x000fe200078e00ff */
[----:B------:R-:W-:Y:S01]  /*ada0*/  R2UR UR18, R26 ;  /* 0x000000001a1272ca */ /* 0x000fe200000e0000 */
[----:B------:R-:W-:Y:S01]  /*adb0*/  IMAD.MOV.U32 R15, RZ, RZ, 0x40000040 ;  /* 0x40000040ff0f7424 */ /* 0x000fe200078e00ff */
[----:B------:R-:W-:Y:S01]  /*adc0*/  R2UR UR11, R25 ;  /* 0x00000000190b72ca */ /* 0x000fe200000e0000 */
[----:B------:R-:W-:Y:S01]  /*add0*/  VIADD R168, R168, 0xfffffffe ;  /* 0xfffffffea8a87836 */ /* 0x000fe20000000000 */
[----:B------:R-:W-:Y:S01]  /*ade0*/  R2UR UR19, R27 ;  /* 0x000000001b1372ca */ /* 0x000fe200000e0000 */
[----:B0-2---:R-:W-:Y:S01]  /*adf0*/  @!P1 VIADD R12, R12, 0x28c60 ;  /* 0x00028c600c0c9836 */ /* 0x005fe20000000000 */
[----:B------:R-:W-:Y:S01]  /*ae00*/  WARPGROUP.ARRIVE ;  /* 0x00000000000079c5 */ /* 0x000fe20000000000 */
[----:B------:R-:W-:-:S02]  /*ae10*/  R2UR UR15, R15 ;  /* 0x000000000f0f72ca */ /* 0x000fc400000e0000 */
[----:B------:R-:W-:Y:S02]  /*ae20*/  ISETP.GE.AND P2, PT, R168, R191, PT ;  /* 0x000000bfa800720c */ /* 0x000fe40003f46270 */
[----:B------:R-:W-:Y:S01]  /*ae30*/  @!P1 PRMT R12, RZ, 0x654, R12 ;  /* 0x00000654ff0c9816 */ /* 0x000fe2000000000c */
[----:B------:R-:W-:Y:S03]  /*ae40*/  HGMMA.64x256x16.F32 R24, R152, gdesc[UR4].tnspB, RZ, !UPT, gsb0 ;  /* 0x43e0000498187df0 */ /* 0x000fe6000c0008ff */
[----:B------:R-:W-:Y:S02]  /*ae50*/  WARPGROUP.DEPBAR.LE gsb0, 0x0 ;  /* 0x00008000000079c5 */ /* 0x000fe40000010000 */
[----:B------:R-:W-:-:S15]  /*ae60*/  WARPGROUP.ARRIVE ;  /* 0x00000000000079c5 */ /* 0x000fde0000000000 */
[----:B------:R-:W-:-:S08]  /*ae70*/  NOP ;  /* 0x0000000000007918 */ /* 0x000fd00000000000 */
[----:B------:R-:W-:Y:S03]  /*ae80*/  HGMMA.64x256x16.F32 R24, R156, gdesc[UR8].tnspB, R24, gsb0 ;  /* 0x43e000089c187df0 */ /* 0x000fe60008000818 */
        /* <DEDUP_REMOVED lines=19> */
[----:B------:R-:W-:Y:S02]  /*afc0*/  IMAD.MOV.U32 R217, RZ, RZ, R168 ;  /* 0x000000ffffd97224 */ /* 0x000fe400078e00a8 */
[----:B------:R-:W-:Y:S02]  /*afd0*/  IMAD.MOV.U32 R13, RZ, RZ, R169 ;  /* 0x000000ffff0d7224 */ /* 0x000fe400078e00a9 */
[----:B------:R-:W-:Y:S02]  /*afe0*/  IMAD.MOV.U32 R227, RZ, RZ, R21 ;  /* 0x000000ffffe37224 */ /* 0x000fe400078e0015 */
[----:B------:R-:W-:-:S07]  /*aff0*/  IMAD.MOV.U32 R226, RZ, RZ, R18 ;  /* 0x000000ffffe27224 */ /* 0x000fce00078e0012 */
.L_x_3747:
[----:B------:R-:W-:Y:S02]  /*b000*/  VIADD R18, R226, 0x1 ;  /* 0x00000001e2127836 */ /* 0x000fe40000000000 */
[----:B0-----:R-:W-:Y:S02]  /*b010*/  IMAD.MOV.U32 R12, RZ, RZ, R217 ;  /* 0x000000ffff0c7224 */ /* 0x001fe400078e00d9 */
[----:B------:R-:W-:Y:S01]  /*b020*/  VIADD R217, R217, 0xffffffff ;  /* 0xffffffffd9d97836 */ /* 0x000fe20000000000 */
[----:B------:R-:W-:Y:S02]  /*b030*/  ISETP.NE.AND P3, PT, R18, 0x2, PT ;  /* 0x000000021200780c */ /* 0x000fe40003f65270 */
[----:B------:R-:W-:Y:S02]  /*b040*/  ISETP.GT.AND P2, PT, R12, R191, PT ;  /* 0x000000bf0c00720c */ /* 0x000fe40003f44270 */
[----:B------:R-:W-:Y:S02]  /*b050*/  SEL R12, RZ, 0x1, P3 ;  /* 0x00000001ff0c7807 */ /* 0x000fe40001800000 */
[----:B------:R-:W-:-:S02]  /*b060*/  SEL R18, R18, RZ, P3 ;  /* 0x000000ff12127207 */ /* 0x000fc40001800000 */
[----:B------:R-:W-:Y:S01]  /*b070*/  LOP3.LUT R22, R22, R12, RZ, 0x3c, !PT ;  /* 0x0000000c16167212 */ /* 0x000fe200078e3cff */
[----:B--2---:R-:W-:Y:S06]  /*b080*/  @!P0 BRA `(.L_x_3737) ;  /* 0x0000000000048947 */ /* 0x004fec0003800000 */
[----:B------:R-:W-:Y:S01]  /*b090*/  BPT.TRAP 0x1 ;  /* 0x000000040000795c */ /* 0x000fe20000300000 */
.L_x_3737:
[----:B------:R-:W-:Y:S01]  /*b0a0*/  IMAD R218, R18, 0x8, R2 ;  /* 0x0000000812da7824 */ /* 0x000fe200078e0202 */
[----:B------:R-:W-:-:S04]  /*b0b0*/  SHF.L.U32 R12, R22, 0x1f, RZ ;  /* 0x0000001f160c7819 */ /* 0x000fc800000006ff */
[----:B------:R0:W2:Y:S01]  /*b0c0*/  SYNCS.PHASECHK.TRANS64.TRYWAIT P3, [R218+URZ+0x28c30], R12 ;  /* 0x028c300cda0075a7 */ /* 0x0000a2000806017f */
[----:B------:R-:W-:Y:S05]  /*b0d0*/  @!P0 BRA `(.L_x_3738) ;  /* 0x0000000000048947 */ /* 0x000fea0003800000 */
[----:B------:R-:W-:Y:S01]  /*b0e0*/  BPT.TRAP 0x1 ;  /* 0x000000040000795c */ /* 0x000fe20000300000 */
.L_x_3738:
[----:B------:R-:W-:Y:S01]  /*b0f0*/  VIADD R14, R2, 0x20400 ;  /* 0x00020400020e7836 */ /* 0x000fe20000000000 */
[----:B------:R-:W-:Y:S01]  /*b100*/  BSSY B1, `(.L_x_3739) ;  /* 0x0000009000017945 */ /* 0x000fe20003800000 */
[----:B-1----:R-:W-:Y:S02]  /*b110*/  IMAD R152, R18, 0x200, R0 ;  /* 0x0000020012987824 */ /* 0x002fe400078e0200 */
[----:B------:R-:W-:Y:S01]  /*b120*/  IMAD.MOV.U32 R153, RZ, RZ, 0x40000040 ;  /* 0x40000040ff997424 */ /* 0x000fe200078e00ff */
[----:B------:R-:W-:-:S04]  /*b130*/  SHF.R.U32.HI R14, RZ, 0x4, R14 ;  /* 0x00000004ff0e7819 */ /* 0x000fc8000001160e */
[----:B------:R-:W-:-:S04]  /*b140*/  LOP3.LUT R14, R14, 0x3fff, RZ, 0xc0, !PT ;  /* 0x00003fff0e0e7812 */ /* 0x000fc800078ec0ff */
[----:B------:R-:W-:Y:S01]  /*b150*/  LOP3.LUT R14, R14, 0x10000, RZ, 0xfc, !PT ;  /* 0x000100000e0e7812 */ /* 0x000fe200078efcff */
[----:B--2---:R-:W-:Y:S06]  /*b160*/  @P3 BRA `(.L_x_3740) ;  /* 0x0000000000083947 */ /* 0x004fec0003800000 */
[----:B------:R-:W1:Y:S02]  /*b170*/  SYNCS.PHASECHK.TRANS64.TRYWAIT P3, [R218+URZ+0x28c30], R12 ;  /* 0x028c300cda0075a7 */ /* 0x000e64000806017f */
[----:B-1----:R-:W-:Y:S05]  /*b180*/  @!P3 BRA `(.L_x_3741) ;  /* 0x0000010400f4b947 */ /* 0x002fea0003800000 */
.L_x_3740:
[----:B------:R-:W-:Y:S05]  /*b190*/  BSYNC B1 ;  /* 0x0000000000017941 */ /* 0x000fea0003800000 */
.L_x_3739:
[----:B------:R-:W-:Y:S01]  /*b1a0*/  IMAD.MOV.U32 R15, RZ, RZ, 0x40000040 ;  /* 0x40000040ff0f7424 */ /* 0x000fe200078e00ff */
[----:B------:R-:W-:Y:S01]  /*b1b0*/  R2UR UR4, R14 ;  /* 0x000000000e0472ca */ /* 0x000fe200000e0000 */
[C---:B------:R-:W-:Y:S01]  /*b1c0*/  VIADD R20, R152.reuse, 0x2 ;  /* 0x0000000298147836 */ /* 0x040fe20000000000 */
[C---:B------:R-:W-:Y:S01]  /*b1d0*/  R2UR UR6, R152.reuse ;  /* 0x00000000980672ca */ /* 0x040fe200000e0000 */
[C---:B------:R-:W-:Y:S01]  /*b1e0*/  VIADD R14, R152.reuse, 0x4 ;  /* 0x00000004980e7836 */ /* 0x040fe20000000000 */
[----:B------:R-:W-:Y:S01]  /*b1f0*/  R2UR UR7, R153 ;  /* 0x00000000990772ca */ /* 0x000fe200000e0000 */
[----:B------:R-:W-:Y:S01]  /*b200*/  VIADD R152, R152, 0x6 ;  /* 0x0000000698987836 */ /* 0x000fe20000000000 */
[----:B------:R-:W-:Y:S01]  /*b210*/  R2UR UR5, R15 ;  /* 0x000000000f0572ca */ /* 0x000fe200000e0000 */
[----:B------:R-:W-:Y:S01]  /*b220*/  IMAD.MOV.U32 R153, RZ, RZ, 0x40000040 ;  /* 0x40000040ff997424 */ /* 0x000fe200078e00ff */
[----:B------:R-:W-:Y:S01]  /*b230*/  R2UR UR10, R20 ;  /* 0x00000000140a72ca */ /* 0x000fe200000e0000 */
[----:B------:R-:W-:Y:S01]  /*b240*/  IMAD.MOV.U32 R21, RZ, RZ, 0x40000040 ;  /* 0x40000040ff157424 */ /* 0x000fe200078e00ff */
[----:B------:R-:W-:-:S02]  /*b250*/  R2UR UR18, R152 ;  /* 0x00000000981272ca */ /* 0x000fc400000e0000 */
[----:B------:R-:W-:Y:S02]  /*b260*/  R2UR UR19, R153 ;  /* 0x00000000991372ca */ /* 0x000fe400000e0000 */
[----:B------:R-:W-:Y:S01]  /*b270*/  WARPGROUP.ARRIVE ;  /* 0x00000000000079c5 */ /* 0x000fe20000000000 */
[----:B------:R-:W-:Y:S02]  /*b280*/  R2UR UR11, R21 ;  /* 0x00000000150b72ca */ /* 0x000fe400000e0000 */
[----:B------:R-:W-:Y:S02]  /*b290*/  R2UR UR8, R8 ;  /* 0x00000000080872ca */ /* 0x000fe400000e0000 */
[----:B------:R-:W-:Y:S01]  /*b2a0*/  R2UR UR9, R9 ;  /* 0x00000000090972ca */ /* 0x000fe200000e0000 */
[----:B------:R-:W-:Y:S01]  /*b2b0*/  HGMMA.64x64x16.F32 R152, gdesc[UR4], RZ, !UPT, gsb0 ;  /* 0x00e00000049879f0 */ /* 0x000fe2000c0008ff */
[----:B------:R-:W-:Y:S02]  /*b2c0*/  R2UR UR14, R14 ;  /* 0x000000000e0e72ca */ /* 0x000fe400000e0000 */
[----:B------:R-:W-:-:S02]  /*b2d0*/  R2UR UR15, R15 ;  /* 0x000000000f0f72ca */ /* 0x000fc400000e0000 */
[----:B------:R-:W-:Y:S02]  /*b2e0*/  R2UR UR12, R6 ;  /* 0x00000000060c72ca */ /* 0x000fe400000e0000 */
[----:B------:R-:W-:Y:S02]  /*b2f0*/  R2UR UR13, R7 ;  /* 0x00000000070d72ca */ /* 0x000fe400000e0000 */
[----:B------:R-:W-:Y:S02]  /*b300*/  R2UR UR16, R4 ;  /* 0x00000000041072ca */ /* 0x000fe400000e0000 */
[----:B------:R-:W-:Y:S02]  /*b310*/  R2UR UR17, R5 ;  /* 0x00000000051172ca */ /* 0x000fe400000e0000 */
[----:B------:R-:W-:Y:S01]  /*b320*/  ISETP.NE.AND P3, PT, R192, RZ, PT ;  /* 0x000000ffc000720c */ /* 0x000fe20003f65270 */
        /* <DEDUP_REMOVED lines=41> */
[----:B---3--:R-:W-:-:S07]  /*b5c0*/  FMNMX.FTZ R20, R15, R20, !PT ;  /* 0x000000140f147209 */ /* 0x008fce0007810000 */
[----:B------:R-:W3:Y:S01]  /*b5d0*/  MUFU.TANH R156, R156 ;  /* 0x0000009c009c7308 */ /* 0x000ee20000002400 */
[----:B----4-:R-:W-:-:S07]  /*b5e0*/  FMNMX.FTZ R20, R152, R20, !PT ;  /* 0x0000001498147209 */ /* 0x010fce0007810000 */
[----:B------:R-:W4:Y:S01]  /*b5f0*/  MUFU.TANH R157, R157 ;  /* 0x0000009d009d7308 */ /* 0x000f220000002400 */
[----:B--2---:R-:W-:-:S07]  /*b600*/  FMNMX.FTZ R20, R153, R20, !PT ;  /* 0x0000001499147209 */ /* 0x004fce0007810000 */
        /* <DEDUP_REMOVED lines=20> */
[----:B------:R-:W-:Y:S01]  /*b750*/  MUFU.TANH R154, R154 ;  /* 0x0000009a009a7308 */ /* 0x000fe20000002400 */
[----:B----4-:R-:W-:-:S07]  /*b760*/  FMNMX.FTZ R20, R176, R20, !PT ;  /* 0x00000014b0147209 */ /* 0x010fce0007810000 */
[----:B------:R-:W-:Y:S01]  /*b770*/  MUFU.TANH R155, R155 ;  /* 0x0000009b009b7308 */ /* 0x000fe20000002400 */
[----:B--2---:R-:W-:-:S05]  /*b780*/  FMNMX.FTZ R21, R177, R20, !PT ;  /* 0x00000014b1157209 */ /* 0x004fca0007810000 */
[----:B------:R-:W2:Y:S02]  /*b790*/  SHFL.BFLY PT, R20, R21, 0x2, 0x1f ;  /* 0x0c401f0015147f89 */ /* 0x000ea400000e0000 */
[----:B------:R-:W-:Y:S08]  /*b7a0*/  MUFU.TANH R158, R158 ;  /* 0x0000009e009e7308 */ /* 0x000ff00000002400 */
[----:B------:R-:W-:Y:S08]  /*b7b0*/  MUFU.TANH R159, R159 ;  /* 0x0000009f009f7308 */ /* 0x000ff00000002400 */
[----:B------:R-:W-:Y:S01]  /*b7c0*/  MUFU.TANH R174, R174 ;  /* 0x000000ae00ae7308 */ /* 0x000fe20000002400 */
[----:B--2---:R-:W-:-:S07]  /*b7d0*/  FMNMX.FTZ R21, R21, R20, !PT ;  /* 0x0000001415157209 */ /* 0x004fce0007810000 */
[----:B------:R-:W-:Y:S01]  /*b7e0*/  MUFU.TANH R175, R175 ;  /* 0x000000af00af7308 */ /* 0x000fe20000002400 */
[----:B------:R-:W2:Y:S07]  /*b7f0*/  SHFL.BFLY PT, R20, R21, 0x1, 0x1f ;  /* 0x0c201f0015147f89 */ /* 0x000eae00000e0000 */
[----:B------:R-:W-:Y:S08]  /*b800*/  MUFU.TANH R178, R178 ;  /* 0x000000b200b27308 */ /* 0x000ff00000002400 */
[----:B------:R-:W-:Y:S01]  /*b810*/  MUFU.TANH R179, R179 ;  /* 0x000000b300b37308 */ /* 0x000fe20000002400 */
[----:B--2---:R-:W-:Y:S01]  /*b820*/  FMNMX.FTZ R21, R21, R20, !PT ;  /* 0x0000001415157209 */ /* 0x004fe20007810000 */
[----:B------:R-:W-:-:S04]  /*b830*/  IMAD.U32 R20, RZ, RZ, UR39 ;  /* 0x00000027ff147e24 */ /* 0x000fc8000f8e00ff */
[C---:B------:R-:W-:Y:S01]  /*b840*/  FADD.FTZ R181, -R21.reuse, R227 ;  /* 0x000000e315b57221 */ /* 0x040fe20000010100 */
[----:B------:R-:W-:-:S03]  /*b850*/  FMUL.FTZ R180, R21, R20 ;  /* 0x0000001415b47220 */ /* 0x000fc60000410000 */
[-C--:B------:R-:W-:Y:S01]  /*b860*/  FMUL.FTZ R181, R181, R20.reuse ;  /* 0x00000014b5b57220 */ /* 0x080fe20000410000 */
        /* <DEDUP_REMOVED lines=12> */
[----:B------:R-:W2:Y:S01]  /*b930*/  MUFU.EX2 R181, R181 ;  /* 0x000000b500b57308 */ /* 0x000ea20000000800 */
[-CC-:B------:R-:W-:Y:S01]  /*b940*/  FFMA.FTZ R168, R168, R20.reuse, -R180.reuse ;  /* 0x00000014a8a87223 */ /* 0x180fe200000108b4 */
[-CC-:B------:R-:W-:Y:S01]  /*b950*/  FFMA.FTZ R172, R172, R20.reuse, -R180.reuse ;  /* 0x00000014acac7223 */ /* 0x180fe200000108b4 */
[-CC-:B------:R-:W-:Y:S01]  /*b960*/  FFMA.FTZ R173, R173, R20.reuse, -R180.reuse ;  /* 0x00000014adad7223 */ /* 0x180fe200000108b4 */
[-CC-:B------:R-:W-:Y:S01]  /*b970*/  FFMA.FTZ R176, R176, R20.reuse, -R180.reuse ;  /* 0x00000014b0b07223 */ /* 0x180fe200000108b4 */
[----:B------:R-:W-:Y:S01]  /*b980*/  FFMA.FTZ R177, R177, R20, -R180 ;  /* 0x00000014b1b17223 */ /* 0x000fe200000108b4 */
[----:B------:R-:W-:-:S02]  /*b990*/  FMUL.FTZ R180, R182, UR40 ;  /* 0x00000028b6b47c20 */ /* 0x000fc40008410000 */
[----:B------:R3:W4:Y:S08]  /*b9a0*/  MUFU.EX2 R169, R15 ;  /* 0x0000000f00a97308 */ /* 0x0007300000000800 */
[----:B------:R-:W-:Y:S01]  /*b9b0*/  MUFU.TANH R180, R180 ;  /* 0x000000b400b47308 */ /* 0x000fe20000002400 */
[----:B---3--:R-:W-:Y:S01]  /*b9c0*/  FMUL.FTZ R15, R162, UR40 ;  /* 0x00000028a20f7c20 */ /* 0x008fe20008410000 */
[----:B------:R-:W-:Y:S01]  /*b9d0*/  FMUL.FTZ R162, R163, UR40 ;  /* 0x00000028a3a27c20 */ /* 0x000fe20008410000 */
[----:B--2---:R-:W-:Y:S01]  /*b9e0*/  FFMA.FTZ R163, R181, R3, R152 ;  /* 0x00000003b5a37223 */ /* 0x004fe20000010098 */
[-C--:B------:R-:W-:Y:S01]  /*b9f0*/  FMUL.FTZ R24, R24, R181.reuse ;  /* 0x000000b518187220 */ /* 0x080fe20000410000 */
[-C--:B------:R-:W-:Y:S01]  /*ba00*/  FMUL.FTZ R25, R25, R181.reuse ;  /* 0x000000b519197220 */ /* 0x080fe20000410000 */
[-C--:B------:R-:W-:Y:S01]  /*ba10*/  FMUL.FTZ R28, R28, R181.reuse ;  /* 0x000000b51c1c7220 */ /* 0x080fe20000410000 */
[----:B------:R-:W-:Y:S01]  /*ba20*/  FMUL.FTZ R29, R29, R181 ;  /* 0x000000b51d1d7220 */ /* 0x000fe20000410000 */
[----:B------:R2:W-:Y:S01]  /*ba30*/  MUFU.TANH R3, R166 ;  /* 0x000000a600037308 */ /* 0x0005e20000002400 */
[C---:B----4-:R-:W-:Y:S01]  /*ba40*/  FADD.FTZ R163, R169.reuse, R163 ;  /* 0x000000a3a9a37221 */ /* 0x050fe20000010000 */
[----:B------:R-:W-:Y:S01]  /*ba50*/  F2FP.F16.F32.PACK_AB R152, R169, R152 ;  /* 0x00000098a998723e */ /* 0x000fe200000000ff */
[----:B------:R-:W-:-:S02]  /*ba60*/  @!P3 IMAD R169, R226, 0x40, R190 ;  /* 0x00000040e2a9b824 */ /* 0x000fc400078e02be */
[-C--:B------:R-:W-:Y:S01]  /*ba70*/  FMUL.FTZ R32, R32, R181.reuse ;  /* 0x000000b520207220 */ /* 0x080fe20000410000 */
[-C--:B------:R-:W-:Y:S01]  /*ba80*/  FMUL.FTZ R33, R33, R181.reuse ;  /* 0x000000b521217220 */ /* 0x080fe20000410000 */
[-C--:B------:R-:W-:Y:S01]  /*ba90*/  FMUL.FTZ R36, R36, R181.reuse ;  /* 0x000000b524247220 */ /* 0x080fe20000410000 */
[-C--:B------:R-:W-:Y:S01]  /*baa0*/  FMUL.FTZ R37, R37, R181.reuse ;  /* 0x000000b525257220 */ /* 0x080fe20000410000 */
[----:B------:R-:W3:Y:S01]  /*bab0*/  MUFU.TANH R15, R15 ;  /* 0x0000000f000f7308 */ /* 0x000ee20000002400 */
[----:B--2---:R-:W-:Y:S01]  /*bac0*/  FMUL.FTZ R166, R167, UR40 ;  /* 0x00000028a7a67c20 */ /* 0x004fe20008410000 */
[----:B------:R-:W-:Y:S02]  /*bad0*/  @!P1 VIADD R167, R218, 0x28c40 ;  /* 0x00028c40daa79836 */ /* 0x000fe40000000000 */
[-C--:B------:R-:W-:Y:S01]  /*bae0*/  FMUL.FTZ R40, R40, R181.reuse ;  /* 0x000000b528287220 */ /* 0x080fe20000410000 */
[-C--:B------:R-:W-:Y:S01]  /*baf0*/  FMUL.FTZ R41, R41, R181.reuse ;  /* 0x000000b529297220 */ /* 0x080fe20000410000 */
[-C--:B------:R-:W-:Y:S01]  /*bb00*/  FMUL.FTZ R44, R44, R181.reuse ;  /* 0x000000b52c2c7220 */ /* 0x080fe20000410000 */
[-C--:B------:R-:W-:Y:S01]  /*bb10*/  FMUL.FTZ R45, R45, R181.reuse ;  /* 0x000000b52d2d7220 */ /* 0x080fe20000410000 */
[----:B------:R-:W-:Y:S01]  /*bb20*/  @!P1 PRMT R167, RZ, 0x654, R167 ;  /* 0x00000654ffa79816 */ /* 0x000fe200000000a7 */
[----:B------:R-:W2:Y:S01]  /*bb30*/  MUFU.TANH R162, R162 ;  /* 0x000000a200a27308 */ /* 0x000ea20000002400 */
[-C--:B------:R-:W-:Y:S01]  /*bb40*/  FMUL.FTZ R48, R48, R181.reuse ;  /* 0x000000b530307220 */ /* 0x080fe20000410000 */
[-C--:B------:R-:W-:Y:S01]  /*bb50*/  FMUL.FTZ R49, R49, R181.reuse ;  /* 0x000000b531317220 */ /* 0x080fe20000410000 */
[----:B------:R4:W-:Y:S01]  /*bb60*/  @!P1 SYNCS.ARRIVE.TRANS64.RED.A1T0 RZ, [R167+URZ], RZ ;  /* 0x000000ffa7ff99a7 */ /* 0x0009e2000810043f */
[-C--:B------:R-:W-:Y:S01]  /*bb70*/  FMUL.FTZ R52, R52, R181.reuse ;  /* 0x000000b534347220 */ /* 0x080fe20000410000 */
[-C--:B------:R-:W-:Y:S01]  /*bb80*/  FMUL.FTZ R53, R53, R181.reuse ;  /* 0x000000b535357220 */ /* 0x080fe20000410000 */
[-C--:B------:R-:W-:Y:S01]  /*bb90*/  FMUL.FTZ R56, R56, R181.reuse ;  /* 0x000000b538387220 */ /* 0x080fe20000410000 */
[-C--:B------:R-:W-:Y:S01]  /*bba0*/  FMUL.FTZ R57, R57, R181.reuse ;  /* 0x000000b539397220 */ /* 0x080fe20000410000 */
[----:B------:R-:W5:Y:S01]  /*bbb0*/  MUFU.TANH R166, R166 ;  /* 0x000000a600a67308 */ /* 0x000f620000002400 */
[-C--:B------:R-:W-:Y:S01]  /*bbc0*/  FMUL.FTZ R60, R60, R181.reuse ;  /* 0x000000b53c3c7220 */ /* 0x080fe20000410000 */
[-C--:B------:R-:W-:Y:S01]  /*bbd0*/  FMUL.FTZ R61, R61, R181.reuse ;  /* 0x000000b53d3d7220 */ /* 0x080fe20000410000 */
[-C--:B------:R-:W-:Y:S01]  /*bbe0*/  FMUL.FTZ R64, R64, R181.reuse ;  /* 0x000000b540407220 */ /* 0x080fe20000410000 */
[-C--:B------:R-:W-:Y:S01]  /*bbf0*/  FMUL.FTZ R65, R65, R181.reuse ;  /* 0x000000b541417220 */ /* 0x080fe20000410000 */
[-C--:B------:R-:W-:Y:S01]  /*bc00*/  FMUL.FTZ R68, R68, R181.reuse ;  /* 0x000000b544447220 */ /* 0x080fe20000410000 */
[-C--:B------:R-:W-:Y:S01]  /*bc10*/  FMUL.FTZ R69, R69, R181.reuse ;  /* 0x000000b545457220 */ /* 0x080fe20000410000 */
[-C--:B------:R-:W-:Y:S01]  /*bc20*/  FMUL.FTZ R72, R72, R181.reuse ;  /* 0x000000b548487220 */ /* 0x080fe20000410000 */
[----:B----4-:R4:W0:Y:S01]  /*bc30*/  MUFU.TANH R167, R170 ;  /* 0x000000aa00a77308 */ /* 0x0108220000002400 */
        /* <DEDUP_REMOVED lines=8> */
[----:B----4-:R-:W-:Y:S01]  /*bcc0*/  FMUL.FTZ R170, R171, UR40 ;  /* 0x00000028abaa7c20 */ /* 0x010fe20008410000 */
[----:B------:R-:W-:Y:S01]  /*bcd0*/  @!P3 IMAD R171, R169, 0x4, R2 ;  /* 0x00000004a9abb824 */ /* 0x000fe200078e0202 */
        /* <DEDUP_REMOVED lines=13> */
[-C--:B------:R-:W-:Y:S01]  /*bdb0*/  FMUL.FTZ R105, R105, R181.reuse ;  /* 0x000000b569697220 */ /* 0x080fe20000410000 */
[-C--:B------:R-:W-:Y:S01]  /*bdc0*/  FMUL.FTZ R108, R108, R181.reuse ;  /* 0x000000b56c6c7220 */ /* 0x080fe20000410000 */
[----:B------:R-:W-:Y:S01]  /*bdd0*/  FMUL.FTZ R109, R109, R181 ;  /* 0x000000b56d6d7220 */ /* 0x000fe20000410000 */
[----:B---3--:R-:W-:Y:S01]  /*bde0*/  FMNMX.FTZ R169, R15, R169, !PT ;  /* 0x000000a90fa97209 */ /* 0x008fe20007810000 */
[-C--:B------:R-:W-:Y:S01]  /*bdf0*/  FMUL.FTZ R112, R112, R181.reuse ;  /* 0x000000b570707220 */ /* 0x080fe20000410000 */
[-C--:B------:R-:W-:Y:S01]  /*be00*/  FMUL.FTZ R113, R113, R181.reuse ;  /* 0x000000b571717220 */ /* 0x080fe20000410000 */
[----:B------:R-:W-:Y:S01]  /*be10*/  FMUL.FTZ R116, R116, R181 ;  /* 0x000000b574747220 */ /* 0x000fe20000410000 */
[----:B--2---:R-:W-:Y:S01]  /*be20*/  FMNMX.FTZ R169, R162, R169, !PT ;  /* 0x000000a9a2a97209 */ /* 0x004fe20007810000 */
[-C--:B------:R-:W-:Y:S01]  /*be30*/  FMUL.FTZ R117, R117, R181.reuse ;  /* 0x000000b575757220 */ /* 0x080fe20000410000 */
[-C--:B------:R-:W-:Y:S01]  /*be40*/  FMUL.FTZ R120, R120, R181.reuse ;  /* 0x000000b578787220 */ /* 0x080fe20000410000 */
[----:B------:R-:W-:Y:S01]  /*be50*/  FMUL.FTZ R121, R121, R181 ;  /* 0x000000b579797220 */ /* 0x000fe20000410000 */
[----:B------:R-:W-:Y:S01]  /*be60*/  FMNMX.FTZ R169, R3, R169, !PT ;  /* 0x000000a903a97209 */ /* 0x000fe20007810000 */
[-C--:B------:R-:W-:Y:S01]  /*be70*/  FMUL.FTZ R124, R124, R181.reuse ;  /* 0x000000b57c7c7220 */ /* 0x080fe20000410000 */
[-C--:B------:R-:W-:Y:S01]  /*be80*/  FMUL.FTZ R125, R125, R181.reuse ;  /* 0x000000b57d7d7220 */ /* 0x080fe20000410000 */
[----:B------:R-:W-:Y:S01]  /*be90*/  FMUL.FTZ R128, R128, R181 ;  /* 0x000000b580807220 */ /* 0x000fe20000410000 */
[----:B-----5:R-:W-:Y:S01]  /*bea0*/  FMNMX.FTZ R169, R166, R169, !PT ;  /* 0x000000a9a6a97209 */ /* 0x020fe20007810000 */
[-C--:B------:R-:W-:Y:S01]  /*beb0*/  FMUL.FTZ R129, R129, R181.reuse ;  /* 0x000000b581817220 */ /* 0x080fe20000410000 */
[-C--:B------:R-:W-:Y:S01]  /*bec0*/  FMUL.FTZ R132, R132, R181.reuse ;  /* 0x000000b584847220 */ /* 0x080fe20000410000 */
[----:B------:R-:W-:Y:S01]  /*bed0*/  FMUL.FTZ R133, R133, R181 ;  /* 0x000000b585857220 */ /* 0x000fe20000410000 */
[----:B0-----:R-:W-:Y:S01]  /*bee0*/  FMNMX.FTZ R169, R167, R169, !PT ;  /* 0x000000a9a7a97209 */ /* 0x001fe20007810000 */
        /* <DEDUP_REMOVED lines=8> */
[----:B------:R0:W-:Y:S01]  /*bf70*/  @!P3 STS [R171+0x28800], R181 ;  /* 0x028800b5ab00b388 */ /* 0x0001e20000000800 */
[----:B----4-:R-:W-:Y:S01]  /*bf80*/  FMNMX.FTZ R169, R170, R169, !PT ;  /* 0x000000a9aaa97209 */ /* 0x010fe20007810000 */
[----:B------:R-:W-:Y:S03]  /*bf90*/  MUFU.EX2 R14, R14 ;  /* 0x0000000e000e7308 */ /* 0x000fe60000000800 */
[----:B------:R-:W-:-:S04]  /*bfa0*/  FMNMX.FTZ R169, R174, R169, !PT ;  /* 0x000000a9aea97209 */ /* 0x000fc80007810000 */
[----:B------:R-:W-:Y:S01]  /*bfb0*/  FMNMX.FTZ R169, R175, R169, !PT ;  /* 0x000000a9afa97209 */ /* 0x000fe20007810000 */
[----:B0-----:R-:W-:Y:S01]  /*bfc0*/  FMUL.FTZ R181, R183, UR40 ;  /* 0x00000028b7b57c20 */ /* 0x001fe20008410000 */
[----:B------:R-:W-:Y:S02]  /*bfd0*/  MUFU.EX2 R153, R153 ;  /* 0x0000009900997308 */ /* 0x000fe40000000800 */
[----:B------:R-:W-:-:S04]  /*bfe0*/  FMNMX.FTZ R169, R178, R169, !PT ;  /* 0x000000a9b2a97209 */ /* 0x000fc80007810000 */
[----:B------:R-:W-:Y:S02]  /*bff0*/  FMNMX.FTZ R169, R179, R169, !PT ;  /* 0x000000a9b3a97209 */ /* 0x000fe40007810000 */
[----:B------:R-:W0:Y:S02]  /*c000*/  MUFU.TANH R181, R181 ;  /* 0x000000b500b57308 */ /* 0x000e240000002400 */
[----:B------:R-:W-:-:S06]  /*c010*/  FMNMX.FTZ R169, R180, R169, !PT ;  /* 0x000000a9b4a97209 */ /* 0x000fcc0007810000 */
        /* <DEDUP_REMOVED lines=13> */
[----:B0-----:R-:W-:-:S05]  /*c0f0*/  FMNMX.FTZ R169, R169, R182, !PT ;  /* 0x000000b6a9a97209 */ /* 0x001fca0007810000 */
[----:B------:R-:W-:Y:S02]  /*c100*/  FADD.FTZ R13, -R169, R13 ;  /* 0x0000000da90d7221 */ /* 0x000fe40000010100 */
[----:B------:R-:W-:Y:S02]  /*c110*/  MUFU.EX2 R173, R173 ;  /* 0x000000ad00ad7308 */ /* 0x000fe40000000800 */
[----:B------:R-:W-:-:S06]  /*c120*/  FMUL.FTZ R13, R13, R20 ;  /* 0x000000140d0d7220 */ /* 0x000fcc0000410000 */
[----:B------:R-:W-:Y:S08]  /*c130*/  MUFU.EX2 R176, R176 ;  /* 0x000000b000b07308 */ /* 0x000ff00000000800 */
[----:B------:R-:W0:Y:S02]  /*c140*/  MUFU.EX2 R13, R13 ;  /* 0x0000000d000d7308 */ /* 0x000e240000000800 */
        /* <DEDUP_REMOVED lines=10> */
[-C--:B0-----:R-:W-:Y:S01]  /*c1f0*/  FMUL.FTZ R171, R169, R20.reuse ;  /* 0x00000014a9ab7220 */ /* 0x081fe20000410000 */
[-C--:B------:R-:W-:Y:S01]  /*c200*/  FMUL.FTZ R43, R43, R13.reuse ;  /* 0x0000000d2b2b7220 */ /* 0x080fe20000410000 */
[-C--:B------:R-:W-:Y:S01]  /*c210*/  FMUL.FTZ R46, R46, R13.reuse ;  /* 0x0000000d2e2e7220 */ /* 0x080fe20000410000 */
        /* <DEDUP_REMOVED lines=18> */
[----:B------:R-:W-:Y:S01]  /*c340*/  FFMA.FTZ R171, R181, R20, -R171 ;  /* 0x00000014b5ab7223 */ /* 0x000fe200000108ab */
[-C--:B------:R-:W-:Y:S01]  /*c350*/  FMUL.FTZ R50, R50, R13.reuse ;  /* 0x0000000d32327220 */ /* 0x080fe20000410000 */
[-C--:B------:R-:W-:Y:S01]  /*c360*/  FMUL.FTZ R51, R51, R13.reuse ;  /* 0x0000000d33337220 */ /* 0x080fe20000410000 */
[-C--:B------:R-:W-:Y:S01]  /*c370*/  FMUL.FTZ R54, R54, R13.reuse ;  /* 0x0000000d36367220 */ /* 0x080fe20000410000 */
[----:B------:R-:W3:Y:S01]  /*c380*/  MUFU.EX2 R155, R155 ;  /* 0x0000009b009b7308 */ /* 0x000ee20000000800 */
[----:B0-----:R-:W-:Y:S01]  /*c390*/  FADD.FTZ R154, R14, R163 ;  /* 0x000000a30e9a7221 */ /* 0x001fe20000010000 */
        /* <DEDUP_REMOVED lines=13> */
[-C--:B------:R-:W-:Y:S01]  /*c470*/  FMUL.FTZ R78, R78, R13.reuse ;  /* 0x0000000d4e4e7220 */ /* 0x080fe20000410000 */
[----:B------:R-:W2:Y:S01]  /*c480*/  MUFU.EX2 R159, R159 ;  /* 0x0000009f009f7308 */ /* 0x000ea20000000800 */
[----:B0-----:R-:W-:Y:S01]  /*c490*/  FADD.FTZ R158, R153, R154 ;  /* 0x0000009a999e7221 */ /* 0x001fe20000010000 */
[----:B---3--:R-:W-:Y:S01]  /*c4a0*/  FADD.FTZ R10, R155, R10 ;  /* 0x0000000a9b0a7221 */ /* 0x008fe20000010000 */
[----:B------:R-:W-:Y:S01]  /*c4b0*/  F2FP.F16.F32.PACK_AB R154, R153, R14 ;  /* 0x0000000e999a723e */ /* 0x000fe200000000ff */
[----:B------:R-:W-:Y:S01]  /*c4c0*/  FMUL.FTZ R79, R79, R13 ;  /* 0x0000000d4f4f7220 */ /* 0x000fe20000410000 */
[----:B------:R-:W-:Y:S01]  /*c4d0*/  FADD.FTZ R158, R156, R158 ;  /* 0x0000009e9c9e7221 */ /* 0x000fe20000010000 */
[----:B------:R-:W-:Y:S01]  /*c4e0*/  F2FP.F16.F32.PACK_AB R153, R155, R177 ;  /* 0x000000b19b99723e */ /* 0x000fe200000000ff */
[-C--:B------:R-:W-:Y:S01]  /*c4f0*/  FMUL.FTZ R82, R82, R13.reuse ;  /* 0x0000000d52527220 */ /* 0x080fe20000410000 */
[----:B------:R-:W0:Y:S01]  /*c500*/  MUFU.EX2 R15, R15 ;  /* 0x0000000f000f7308 */ /* 0x000e220000000800 */
[----:B------:R-:W-:Y:S01]  /*c510*/  FADD.FTZ R158, R157, R158 ;  /* 0x0000009e9d9e7221 */ /* 0x000fe20000010000 */
[----:B----4-:R-:W-:Y:S01]  /*c520*/  FADD.FTZ R10, R181, R10 ;  /* 0x0000000ab50a7221 */ /* 0x010fe20000010000 */
[----:B------:R-:W-:Y:S01]  /*c530*/  F2FP.F16.F32.PACK_AB R156, R157, R156 ;  /* 0x0000009c9d9c723e */ /* 0x000fe200000000ff */
[-C--:B------:R-:W-:Y:S01]  /*c540*/  FMUL.FTZ R83, R83, R13.reuse ;  /* 0x0000000d53537220 */ /* 0x080fe20000410000 */
[----:B------:R-:W-:Y:S01]  /*c550*/  FADD.FTZ R158, R160, R158 ;  /* 0x0000009ea09e7221 */ /* 0x000fe20000010000 */
[-C--:B------:R-:W-:Y:S01]  /*c560*/  FMUL.FTZ R86, R86, R13.reuse ;  /* 0x0000000d56567220 */ /* 0x080fe20000410000 */
[----:B------:R-:W-:Y:S01]  /*c570*/  FMUL.FTZ R87, R87, R13 ;  /* 0x0000000d57577220 */ /* 0x000fe20000410000 */
[----:B------:R3:W4:Y:S01]  /*c580*/  MUFU.EX2 R163, R162 ;  /* 0x000000a200a37308 */ /* 0x0007220000000800 */
[C---:B--2---:R-:W-:Y:S01]  /*c590*/  FADD.FTZ R10, R159.reuse, R10 ;  /* 0x0000000a9f0a7221 */ /* 0x044fe20000010000 */
[----:B------:R-:W-:Y:S01]  /*c5a0*/  F2FP.F16.F32.PACK_AB R155, R159, R181 ;  /* 0x000000b59f9b723e */ /* 0x000fe200000000ff */
[----:B------:R-:W-:Y:S01]  /*c5b0*/  BAR.SYNC.DEFER_BLOCKING 0xf, 0x100 ;  /* 0x03c4000000007b1d */ /* 0x000fe20000010000 */
[-C--:B------:R-:W-:Y:S01]  /*c5c0*/  FMUL.FTZ R90, R90, R13.reuse ;  /* 0x0000000d5a5a7220 */ /* 0x080fe20000410000 */
[-C--:B------:R-:W-:Y:S01]  /*c5d0*/  FMUL.FTZ R91, R91, R13.reuse ;  /* 0x0000000d5b5b7220 */ /* 0x080fe20000410000 */
[-C--:B------:R-:W-:Y:S01]  /*c5e0*/  FMUL.FTZ R94, R94, R13.reuse ;  /* 0x0000000d5e5e7220 */ /* 0x080fe20000410000 */
[-C--:B------:R-:W-:Y:S01]  /*c5f0*/  FMUL.FTZ R95, R95, R13.reuse ;  /* 0x0000000d5f5f7220 */ /* 0x080fe20000410000 */
[-C--:B------:R-:W-:Y:S01]  /*c600*/  FMUL.FTZ R98, R98, R13.reuse ;  /* 0x0000000d62627220 */ /* 0x080fe20000410000 */
[----:B------:R-:W2:Y:S01]  /*c610*/  MUFU.EX2 R182, R182 ;  /* 0x000000b600b67308 */ /* 0x000ea20000000800 */
[----:B0-----:R-:W-:Y:S01]  /*c620*/  FADD.FTZ R10, R15, R10 ;  /* 0x0000000a0f0a7221 */ /* 0x001fe20000010000 */
[----:B---3--:R-:W-:Y:S01]  /*c630*/  F2FP.F16.F32.PACK_AB R162, R230, R168 ;  /* 0x000000a8e6a2723e */ /* 0x008fe200000000ff */
[-C--:B------:R-:W-:Y:S01]  /*c640*/  FMUL.FTZ R99, R99, R13.reuse ;  /* 0x0000000d63637220 */ /* 0x080fe20000410000 */
[-C--:B------:R-:W-:Y:S01]  /*c650*/  FMUL.FTZ R102, R102, R13.reuse ;  /* 0x0000000d66667220 */ /* 0x080fe20000410000 */
[-C--:B------:R-:W-:Y:S01]  /*c660*/  FMUL.FTZ R103, R103, R13.reuse ;  /* 0x0000000d67677220 */ /* 0x080fe20000410000 */
[-C--:B------:R-:W-:Y:S01]  /*c670*/  FMUL.FTZ R106, R106, R13.reuse ;  /* 0x0000000d6a6a7220 */ /* 0x080fe20000410000 */
[----:B------:R-:W-:Y:S01]  /*c680*/  FMUL.FTZ R107, R107, R13 ;  /* 0x0000000d6b6b7220 */ /* 0x000fe20000410000 */
[----:B------:R0:W3:Y:S01]  /*c690*/  MUFU.EX2 R14, R3 ;  /* 0x00000003000e7308 */ /* 0x0000e20000000800 */
[C---:B----4-:R-:W-:Y:S01]  /*c6a0*/  FADD.FTZ R10, R163.reuse, R10 ;  /* 0x0000000aa30a7221 */ /* 0x050fe20000010000 */
[----:B------:R-:W-:Y:S01]  /*c6b0*/  F2FP.F16.F32.PACK_AB R157, R163, R15 ;  /* 0x0000000fa39d723e */ /* 0x000fe200000000ff */
[-C--:B------:R-:W-:Y:S01]  /*c6c0*/  FMUL.FTZ R110, R110, R13.reuse ;  /* 0x0000000d6e6e7220 */ /* 0x080fe20000410000 */
[-C--:B------:R-:W-:Y:S01]  /*c6d0*/  FMUL.FTZ R111, R111, R13.reuse ;  /* 0x0000000d6f6f7220 */ /* 0x080fe20000410000 */
[-C--:B------:R-:W-:Y:S01]  /*c6e0*/  FMUL.FTZ R114, R114, R13.reuse ;  /* 0x0000000d72727220 */ /* 0x080fe20000410000 */
[-C--:B------:R-:W-:Y:S01]  /*c6f0*/  FMUL.FTZ R115, R115, R13.reuse ;  /* 0x0000000d73737220 */ /* 0x080fe20000410000 */
[-C--:B------:R-:W-:Y:S01]  /*c700*/  FMUL.FTZ R118, R118, R13.reuse ;  /* 0x0000000d76767220 */ /* 0x080fe20000410000 */
[----:B------:R-:W-:Y:S01]  /*c710*/  MUFU.EX2 R170, R170 ;  /* 0x000000aa00aa7308 */ /* 0x000fe20000000800 */
[C---:B0-----:R-:W-:Y:S01]  /*c720*/  FADD.FTZ R3, R161.reuse, R158 ;  /* 0x0000009ea1037221 */ /* 0x041fe20000010000 */
[----:B------:R-:W-:Y:S01]  /*c730*/  F2FP.F16.F32.PACK_AB R158, R161, R160 ;  /* 0x000000a0a19e723e */ /* 0x000fe200000000ff */
[----:B--2---:R-:W-:Y:S01]  /*c740*/  FADD.FTZ R10, R182, R10 ;  /* 0x0000000ab60a7221 */ /* 0x004fe20000010000 */
[----:B------:R-:W-:Y:S01]  /*c750*/  F2FP.F16.F32.PACK_AB R160, R165, R164 ;  /* 0x000000a4a5a0723e */ /* 0x000fe200000000ff */
[----:B------:R-:W-:Y:S01]  /*c760*/  FADD.FTZ R3, R164, R3 ;  /* 0x00000003a4037221 */ /* 0x000fe20000010000 */
[----:B------:R-:W-:Y:S01]  /*c770*/  F2FP.F16.F32.PACK_AB R164, R173, R172 ;  /* 0x000000acada4723e */ /* 0x000fe200000000ff */
[----:B------:R0:W-:Y:S01]  /*c780*/  STSM.16.M88.4 [R194+0x26800], R152 ;  /* 0x02680098c2007844 */ /* 0x0001e20000000200 */
[----:B------:R-:W2:Y:S01]  /*c790*/  MUFU.EX2 R161, R167 ;  /* 0x000000a700a17308 */ /* 0x000ea20000000800 */
[C---:B---3--:R-:W-:Y:S01]  /*c7a0*/  FADD.FTZ R10, R14.reuse, R10 ;  /* 0x0000000a0e0a7221 */ /* 0x048fe20000010000 */
[----:B------:R-:W-:Y:S01]  /*c7b0*/  FADD.FTZ R3, R165, R3 ;  /* 0x00000003a5037221 */ /* 0x000fe20000010000 */
[----:B------:R-:W-:Y:S01]  /*c7c0*/  F2FP.F16.F32.PACK_AB R159, R14, R182 ;  /* 0x000000b60e9f723e */ /* 0x000fe200000000ff */
[-C--:B------:R-:W-:Y:S01]  /*c7d0*/  FMUL.FTZ R119, R119, R13.reuse ;  /* 0x0000000d77777220 */ /* 0x080fe20000410000 */
[-C--:B------:R-:W-:Y:S01]  /*c7e0*/  FMUL.FTZ R122, R122, R13.reuse ;  /* 0x0000000d7a7a7220 */ /* 0x080fe20000410000 */
[----:B------:R-:W-:Y:S01]  /*c7f0*/  FADD.FTZ R3, R168, R3 ;  /* 0x00000003a8037221 */ /* 0x000fe20000010000 */
[-C--:B------:R-:W-:Y:S01]  /*c800*/  FMUL.FTZ R123, R123, R13.reuse ;  /* 0x0000000d7b7b7220 */ /* 0x080fe20000410000 */
[----:B------:R-:W3:Y:S01]  /*c810*/  MUFU.EX2 R174, R174 ;  /* 0x000000ae00ae7308 */ /* 0x000ee20000000800 */
[----:B------:R0:W-:Y:S01]  /*c820*/  STSM.16.M88.4 [R197], R156 ;  /* 0x0000009cc5007844 */ /* 0x0001e20000000200 */
[----:B------:R-:W-:Y:S01]  /*c830*/  FADD.FTZ R3, R230, R3 ;  /* 0x00000003e6037221 */ /* 0x000fe20000010000 */
[-C--:B------:R-:W-:Y:S01]  /*c840*/  FMUL.FTZ R126, R126, R13.reuse ;  /* 0x0000000d7e7e7220 */ /* 0x080fe20000410000 */
[-C--:B------:R-:W-:Y:S01]  /*c850*/  FMUL.FTZ R127, R127, R13.reuse ;  /* 0x0000000d7f7f7220 */ /* 0x080fe20000410000 */
[-C--:B------:R-:W-:Y:S01]  /*c860*/  FMUL.FTZ R130, R130, R13.reuse ;  /* 0x0000000d82827220 */ /* 0x080fe20000410000 */
[----:B------:R-:W-:Y:S01]  /*c870*/  FADD.FTZ R3, R172, R3 ;  /* 0x00000003ac037221 */ /* 0x000fe20000010000 */
[----:B------:R-:W-:Y:S01]  /*c880*/  FMUL.FTZ R131, R131, R13 ;  /* 0x0000000d83837220 */ /* 0x000fe20000410000 */
[----:B------:R-:W4:Y:S01]  /*c890*/  MUFU.EX2 R175, R175 ;  /* 0x000000af00af7308 */ /* 0x000f220000000800 */
[----:B--2---:R-:W-:Y:S01]  /*c8a0*/  FADD.FTZ R10, R161, R10 ;  /* 0x0000000aa10a7221 */ /* 0x004fe20000010000 */
[----:B------:R-:W-:Y:S01]  /*c8b0*/  FADD.FTZ R3, R173, R3 ;  /* 0x00000003ad037221 */ /* 0x000fe20000010000 */
[----:B------:R-:W-:Y:S01]  /*c8c0*/  F2FP.F16.F32.PACK_AB R161, R170, R161 ;  /* 0x000000a1aaa1723e */ /* 0x000fe200000000ff */
[-C--:B------:R-:W-:Y:S01]  /*c8d0*/  FMUL.FTZ R134, R134, R13.reuse ;  /* 0x0000000d86867220 */ /* 0x080fe20000410000 */
[----:B------:R-:W-:Y:S01]  /*c8e0*/  FADD.FTZ R10, R170, R10 ;  /* 0x0000000aaa0a7221 */ /* 0x000fe20000010000 */
[----:B------:R-:W-:Y:S01]  /*c8f0*/  FADD.FTZ R3, R176, R3 ;  /* 0x00000003b0037221 */ /* 0x000fe20000010000 */
[-C--:B------:R-:W-:Y:S01]  /*c900*/  FMUL.FTZ R135, R135, R13.reuse ;  /* 0x0000000d87877220 */ /* 0x080fe20000410000 */
[----:B------:R-:W2:Y:S01]  /*c910*/  MUFU.EX2 R165, R178 ;  /* 0x000000b200a57308 */ /* 0x000ea20000000800 */
[----:B---3--:R-:W-:Y:S01]  /*c920*/  FADD.FTZ R10, R174, R10 ;  /* 0x0000000aae0a7221 */ /* 0x008fe20000010000 */
[C---:B------:R-:W-:Y:S01]  /*c930*/  FADD.FTZ R3, R166.reuse, R3 ;  /* 0x00000003a6037221 */ /* 0x040fe20000010000 */
[----:B------:R-:W-:Y:S01]  /*c940*/  F2FP.F16.F32.PACK_AB R166, R166, R176 ;  /* 0x000000b0a6a6723e */ /* 0x000fe200000000ff */
[-C--:B------:R-:W-:Y:S01]  /*c950*/  FMUL.FTZ R138, R138, R13.reuse ;  /* 0x0000000d8a8a7220 */ /* 0x080fe20000410000 */
[-C--:B------:R-:W-:Y:S01]  /*c960*/  FMUL.FTZ R139, R139, R13.reuse ;  /* 0x0000000d8b8b7220 */ /* 0x080fe20000410000 */
[-C--:B------:R-:W-:Y:S01]  /*c970*/  FMUL.FTZ R142, R142, R13.reuse ;  /* 0x0000000d8e8e7220 */ /* 0x080fe20000410000 */
[-C--:B------:R-:W-:Y:S01]  /*c980*/  FMUL.FTZ R143, R143, R13.reuse ;  /* 0x0000000d8f8f7220 */ /* 0x080fe20000410000 */
[----:B------:R-:W3:Y:S01]  /*c990*/  MUFU.EX2 R179, R179 ;  /* 0x000000b300b37308 */ /* 0x000ee20000000800 */
[C---:B----4-:R-:W-:Y:S01]  /*c9a0*/  FADD.FTZ R10, R175.reuse, R10 ;  /* 0x0000000aaf0a7221 */ /* 0x050fe20000010000 */
[----:B------:R-:W-:Y:S01]  /*c9b0*/  F2FP.F16.F32.PACK_AB R163, R175, R174 ;  /* 0x000000aeafa3723e */ /* 0x000fe200000000ff */
[-C--:B------:R-:W-:Y:S01]  /*c9c0*/  FMUL.FTZ R146, R146, R13.reuse ;  /* 0x0000000d92927220 */ /* 0x080fe20000410000 */
[-C--:B------:R-:W-:Y:S01]  /*c9d0*/  FMUL.FTZ R147, R147, R13.reuse ;  /* 0x0000000d93937220 */ /* 0x080fe20000410000 */
[-C--:B------:R-:W-:Y:S01]  /*c9e0*/  FMUL.FTZ R150, R150, R13.reuse ;  /* 0x0000000d96967220 */ /* 0x080fe20000410000 */
[----:B------:R-:W-:Y:S01]  /*c9f0*/  FMUL.FTZ R151, R151, R13 ;  /* 0x0000000d97977220 */ /* 0x000fe20000410000 */
[----:B------:R0:W-:Y:S01]  /*ca00*/  STSM.16.M88.4 [R195], R160 ;  /* 0x000000a0c3007844 */ /* 0x0001e20000000200 */
[----:B------:R-:W4:Y:S01]  /*ca10*/  MUFU.EX2 R167, R180 ;  /* 0x000000b400a77308 */ /* 0x000f220000000800 */
[----:B--2---:R-:W-:-:S07]  /*ca20*/  FADD.FTZ R10, R165, R10 ;  /* 0x0000000aa50a7221 */ /* 0x004fce0000010000 */
[----:B------:R-:W2:Y:S01]  /*ca30*/  MUFU.EX2 R171, R171 ;  /* 0x000000ab00ab7308 */ /* 0x000ea20000000800 */
[C---:B---3--:R-:W-:Y:S01]  /*ca40*/  FADD.FTZ R10, R179.reuse, R10 ;  /* 0x0000000ab30a7221 */ /* 0x048fe20000010000 */
[----:B------:R-:W-:-:S03]  /*ca50*/  F2FP.F16.F32.PACK_AB R165, R179, R165 ;  /* 0x000000a5b3a5723e */ /* 0x000fc600000000ff */
[----:B----4-:R-:W-:Y:S01]  /*ca60*/  FADD.FTZ R10, R167, R10 ;  /* 0x0000000aa70a7221 */ /* 0x010fe20000010000 */
[----:B--2---:R-:W-:-:S03]  /*ca70*/  F2FP.F16.F32.PACK_AB R167, R171, R167 ;  /* 0x000000a7aba7723e */ /* 0x004fc600000000ff */
[----:B------:R-:W-:Y:S02]  /*ca80*/  FADD.FTZ R10, R171, R10 ;  /* 0x0000000aab0a7221 */ /* 0x000fe40000010000 */
[----:B------:R0:W-:Y:S01]  /*ca90*/  STSM.16.M88.4 [R196], R164 ;  /* 0x000000a4c4007844 */ /* 0x0001e20000000200 */
[----:B------:R-:W-:Y:S05]  /*caa0*/  @!P0 BRA `(.L_x_3742) ;  /* 0x0000000000048947 */ /* 0x000fea0003800000 */
[----:B------:R-:W-:Y:S01]  /*cab0*/  BPT.TRAP 0x1 ;  /* 0x000000040000795c */ /* 0x000fe20000300000 */
.L_x_3742:
[----:B------:R2:W3:Y:S01]  /*cac0*/  SYNCS.PHASECHK.TRANS64.TRYWAIT P3, [R218+URZ+0x28c50], R12 ;  /* 0x028c500cda0075a7 */ /* 0x0004e2000806017f */
[----:B------:R-:W-:Y:S05]  /*cad0*/  @!P0 BRA `(.L_x_3743) ;  /* 0x0000000000048947 */ /* 0x000fea0003800000 */
[----:B------:R-:W-:Y:S01]  /*cae0*/  BPT.TRAP 0x1 ;  /* 0x000000040000795c */ /* 0x000fe20000300000 */
.L_x_3743:
[----:B------:R-:W-:Y:S04]  /*caf0*/  BSSY B1, `(.L_x_3744) ;  /* 0x0000004000017945 */ /* 0x000fe80003800000 */
[----:B---3--:R-:W-:Y:S05]  /*cb00*/  @P3 BRA `(.L_x_3745) ;  /* 0x0000000000083947 */ /* 0x008fea0003800000 */
[----:B------:R-:W3:Y:S02]  /*cb10*/  SYNCS.PHASECHK.TRANS64.TRYWAIT P3, [R218+URZ+0x28c50], R12 ;  /* 0x028c500cda0075a7 */ /* 0x000ee4000806017f */
[----:B---3--:R-:W-:Y:S05]  /*cb20*/  @!P3 BRA `(.L_x_3746) ;  /* 0x000000ec00a0b947 */ /* 0x008fea0003800000 */
.L_x_3745:
[----:B------:R-:W-:Y:S05]  /*cb30*/  BSYNC B1 ;  /* 0x0000000000017941 */ /* 0x000fea0003800000 */
.L_x_3744:
[----:B-123--:R-:W-:Y:S01]  /*cb40*/  IMAD R12, R18, 0x1000, R11 ;  /* 0x00001000120c7824 */ /* 0x00efe200078e020b */
[----:B------:R-:W-:Y:S01]  /*cb50*/  WARPGROUP.ARRIVE ;  /* 0x00000000000079c5 */ /* 0x000fe20000000000 */
[----:B------:R-:W-:Y:S02]  /*cb60*/  IMAD.MOV.U32 R13, RZ, RZ, 0x40000040 ;  /* 0x40000040ff0d7424 */ /* 0x000fe400078e00ff */
[C---:B------:R-:W-:Y:S01]  /*cb70*/  VIADD R14, R12.reuse, 0x80 ;  /* 0x000000800c0e7836 */ /* 0x040fe20000000000 */
[----:B------:R-:W-:Y:S01]  /*cb80*/  R2UR UR6, R12 ;  /* 0x000000000c0672ca */ /* 0x000fe200000e0000 */
[----:B------:R-:W-:Y:S01]  /*cb90*/  IMAD.MOV.U32 R15, RZ, RZ, 0x40000040 ;  /* 0x40000040ff0f7424 */ /* 0x000fe200078e00ff */
[----:B------:R-:W-:Y:S01]  /*cba0*/  R2UR UR7, R13 ;  /* 0x000000000d0772ca */ /* 0x000fe200000e0000 */
[----:B------:R-:W-:Y:S02]  /*cbb0*/  IMAD.MOV.U32 R13, RZ, RZ, 0x40000040 ;  /* 0x40000040ff0d7424 */ /* 0x000fe400078e00ff */
[----:B------:R-:W-:-:S02]  /*cbc0*/  @!P1 VIADD R218, R218, 0x28c60 ;  /* 0x00028c60dada9836 */ /* 0x000fc40000000000 */
[----:B------:R-:W-:Y:S02]  /*cbd0*/  IMAD.MOV.U32 R227, RZ, RZ, R21 ;  /* 0x000000ffffe37224 */ /* 0x000fe400078e0015 */
[----:B------:R-:W-:Y:S01]  /*cbe0*/  IMAD.MOV.U32 R226, RZ, RZ, R18 ;  /* 0x000000ffffe27224 */ /* 0x000fe200078e0012 */
[----:B------:R-:W-:-:S05]  /*cbf0*/  @!P1 PRMT R218, RZ, 0x654, R218 ;  /* 0x00000654ffda9816 */ /* 0x000fca00000000da */
[----:B------:R-:W-:Y:S01]  /*cc00*/  HGMMA.64x256x16.F32 R24, R152, gdesc[UR4].tnspB, R24, gsb0 ;  /* 0x43e0000498187df0 */ /* 0x000fe20008000818 */
[----:B------:R-:W-:Y:S01]  /*cc10*/  R2UR UR6, R14 ;  /* 0x000000000e0672ca */ /* 0x000fe200000e0000 */
[C---:B------:R-:W-:Y:S01]  /*cc20*/  VIADD R14, R12.reuse, 0x100 ;  /* 0x000001000c0e7836 */ /* 0x040fe20000000000 */
[----:B------:R-:W-:Y:S01]  /*cc30*/  R2UR UR7, R15 ;  /* 0x000000000f0772ca */ /* 0x000fe200000e0000 */
[----:B------:R-:W-:Y:S02]  /*cc40*/  IMAD.MOV.U32 R15, RZ, RZ, 0x40000040 ;  /* 0x40000040ff0f7424 */ /* 0x000fe400078e00ff */
[----:B------:R-:W-:Y:S01]  /*cc50*/  VIADD R12, R12, 0x180 ;  /* 0x000001800c0c7836 */ /* 0x000fe20000000000 */
[----:B------:R-:W-:Y:S02]  /*cc60*/  WARPGROUP.DEPBAR.LE gsb0, 0x0 ;  /* 0x00008000000079c5 */ /* 0x000fe40000010000 */
[----:B------:R-:W-:-:S15]  /*cc70*/  WARPGROUP.ARRIVE ;  /* 0x00000000000079c5 */ /* 0x000fde0000000000 */
[----:B------:R-:W-:-:S04]  /*cc80*/  NOP ;  /* 0x0000000000007918 */ /* 0x000fc80000000000 */
[----:B------:R-:W-:Y:S01]  /*cc90*/  HGMMA.64x256x16.F32 R24, R156, gdesc[UR4].tnspB, R24, gsb0 ;  /* 0x43e000049c187df0 */ /* 0x000fe20008000818 */
[----:B------:R-:W-:Y:S02]  /*cca0*/  R2UR UR6, R14 ;  /* 0x000000000e0672ca */ /* 0x000fe400000e0000 */
[----:B------:R-:W-:Y:S01]  /*ccb0*/  R2UR UR7, R15 ;  /* 0x000000000f0772ca */ /* 0x000fe200000e0000 */
[----:B------:R-:W-:Y:S02]  /*ccc0*/  WARPGROUP.DEPBAR.LE gsb0, 0x0 ;  /* 0x00008000000079c5 */ /* 0x000fe40000010000 */
[----:B------:R-:W-:-:S15]  /*ccd0*/  WARPGROUP.ARRIVE ;  /* 0x00000000000079c5 */ /* 0x000fde0000000000 */
[----:B------:R-:W-:-:S07]  /*cce0*/  NOP ;  /* 0x0000000000007918 */ /* 0x000fce0000000000 */
[----:B------:R-:W-:Y:S01]  /*ccf0*/  HGMMA.64x256x16.F32 R24, R160, gdesc[UR4].tnspB, R24, gsb0 ;  /* 0x43e00004a0187df0 */ /* 0x000fe20008000818 */
[----:B------:R-:W-:Y:S02]  /*cd00*/  R2UR UR6, R12 ;  /* 0x000000000c0672ca */ /* 0x000fe400000e0000 */
[----:B------:R-:W-:Y:S01]  /*cd10*/  R2UR UR7, R13 ;  /* 0x000000000d0772ca */ /* 0x000fe200000e0000 */
[----:B------:R-:W-:Y:S01]  /*cd20*/  IMAD.MOV.U32 R13, RZ, RZ, R169 ;  /* 0x000000ffff0d7224 */ /* 0x000fe200078e00a9 */
[----:B------:R-:W-:Y:S02]  /*cd30*/  WARPGROUP.DEPBAR.LE gsb0, 0x0 ;  /* 0x00008000000079c5 */ /* 0x000fe40000010000 */
[----:B------:R-:W-:-:S15]  /*cd40*/  WARPGROUP.ARRIVE ;  /* 0x00000000000079c5 */ /* 0x000fde0000000000 */
[----:B------:R-:W-:-:S06]  /*cd50*/  NOP ;  /* 0x0000000000007918 */ /* 0x000fcc0000000000 */
        /* <DEDUP_REMOVED lines=10> */
[----:B------:R2:W-:Y:S01]  /*ce00*/  @!P1 SYNCS.ARRIVE.TRANS64.RED.A1T0 RZ, [R218+URZ], RZ ;  /* 0x000000ffdaff99a7 */ /* 0x0005e2000810043f */
[----:B------:R-:W-:Y:S05]  /*ce10*/  @P2 BRA `(.L_x_3747) ;  /* 0xffffffe000782947 */ /* 0x000fea000383ffff */
.L_x_3736:
[----:B------:R-:W-:Y:S05]  /*ce20*/  BSYNC B0 ;  /* 0x0000000000007941 */ /* 0x000fea0003800000 */
.L_x_3735:
[----:B------:R-:W3:Y:S01]  /*ce30*/  SHFL.BFLY PT, R0, R3, 0x2, 0x1f ;  /* 0x0c401f0003007f89 */ /* 0x000ee200000e0000 */
[----:B------:R-:W-:Y:S02]  /*ce40*/  IMAD.MOV.U32 R4, RZ, RZ, RZ ;  /* 0x000000ffff047224 */ /* 0x000fe400078e00ff */
[----:B------:R-:W-:Y:S01]  /*ce50*/  VIADD R209, R209, 0x1 ;  /* 0x00000001d1d17836 */ /* 0x000fe20000000000 */
[----:B------:R-:W-:Y:S08]  /*ce60*/  BAR.ARV 0x8, 0x100 ;  /* 0x0204000000007b1d */ /* 0x000ff00000002000 */
[----:B------:R-:W-:Y:S01]  /*ce70*/  BAR.SYNC.DEFER_BLOCKING 0xf, 0x100 ;  /* 0x03c4000000007b1d */ /* 0x000fe20000010000 */
[----:B---3--:R-:W-:-:S05]  /*ce80*/  FADD.FTZ R0, R0, R3 ;  /* 0x0000000300007221 */ /* 0x008fca0000010000 */
[----:B------:R-:W3:Y:S02]  /*ce90*/  SHFL.BFLY PT, R3, R0, 0x1, 0x1f ;  /* 0x0c201f0000037f89 */ /* 0x000ee400000e0000 */
[----:B---3--:R-:W-:-:S05]  /*cea0*/  FADD.FTZ R3, R0, R3 ;  /* 0x0000000300037221 */ /* 0x008fca0000010000 */
[----:B------:R-:W-:-:S13]  /*ceb0*/  FSETP.NE.FTZ.AND P0, PT, R3, RZ, PT ;  /* 0x000000ff0300720b */ /* 0x000fda0003f15000 */
[----:B------:R-:W3:Y:S01]  /*cec0*/  @P0 MUFU.LG2 R0, R3 ;  /* 0x0000000300000308 */ /* 0x000ee20000000c00 */
[----:B------:R-:W-:-:S07]  /*ced0*/  @P0 FMUL.FTZ R5, R20, 0.69314718246459960938 ;  /* 0x3f31721814050820 */ /* 0x000fce0000410000 */
[----:B------:R4:W5:Y:S01]  /*cee0*/  @P0 MUFU.RCP R4, R3 ;  /* 0x0000000300040308 */ /* 0x0009620000001000 */
[----:B---3--:R-:W-:Y:S01]  /*cef0*/  @P0 FMUL.FTZ R0, R0, 0.69314718246459960938 ;  /* 0x3f31721800000820 */ /* 0x008fe20000410000 */
[----:B----4-:R-:W-:-:S03]  /*cf00*/  IMAD.MOV.U32 R3, RZ, RZ, -0x800000 ;  /* 0xff800000ff037424 */ /* 0x010fc600078e00ff */
[----:B------:R-:W-:Y:S02]  /*cf10*/  @P0 FFMA.FTZ R3, R5, R21, R0 ;  /* 0x0000001505030223 */ /* 0x000fe40000010000 */
[----:B------:R-:W3:Y:S01]  /*cf20*/  SHFL.BFLY PT, R0, R10, 0x2, 0x1f ;  /* 0x0c401f000a007f89 */ /* 0x000ee200000e0000 */
[-C--:B-----5:R-:W-:Y:S01]  /*cf30*/  FMUL.FTZ R24, R24, R4.reuse ;  /* 0x0000000418187220 */ /* 0x0a0fe20000410000 */
        /* <DEDUP_REMOVED lines=21> */
[----:B---3--:R-:W-:Y:S01]  /*d090*/  FADD.FTZ R0, R0, R10 ;  /* 0x0000000a00007221 */ /* 0x008fe20000010000 */
[-C--:B------:R-:W-:Y:S01]  /*d0a0*/  FMUL.FTZ R68, R68, R4.reuse ;  /* 0x0000000444447220 */ /* 0x080fe20000410000 */
[-C--:B------:R-:W-:Y:S01]  /*d0b0*/  FMUL.FTZ R69, R69, R4.reuse ;  /* 0x0000000445457220 */ /* 0x080fe20000410000 */
[-C--:B------:R-:W-:Y:S01]  /*d0c0*/  FMUL.FTZ R72, R72, R4.reuse ;  /* 0x0000000448487220 */ /* 0x080fe20000410000 */
[-C--:B------:R-:W-:Y:S01]  /*d0d0*/  FMUL.FTZ R73, R73, R4.reuse ;  /* 0x0000000449497220 */ /* 0x080fe20000410000 */
[----:B------:R-:W3:Y:S01]  /*d0e0*/  SHFL.BFLY PT, R5, R0, 0x1, 0x1f ;  /* 0x0c201f0000057f89 */ /* 0x000ee200000e0000 */
        /* <DEDUP_REMOVED lines=23> */
[----:B---3--:R-:W-:Y:S01]  /*d260*/  FADD.FTZ R5, R0, R5 ;  /* 0x0000000500057221 */ /* 0x008fe20000010000 */
[----:B------:R-:W-:-:S02]  /*d270*/  IMAD.MOV.U32 R0, RZ, RZ, RZ ;  /* 0x000000ffff007224 */ /* 0x000fc400078e00ff */
[-C--:B------:R-:W-:Y:S01]  /*d280*/  FMUL.FTZ R121, R121, R4.reuse ;  /* 0x0000000479797220 */ /* 0x080fe20000410000 */
[-C--:B------:R-:W-:Y:S01]  /*d290*/  FMUL.FTZ R124, R124, R4.reuse ;  /* 0x000000047c7c7220 */ /* 0x080fe20000410000 */
[-C--:B------:R-:W-:Y:S01]  /*d2a0*/  FMUL.FTZ R125, R125, R4.reuse ;  /* 0x000000047d7d7220 */ /* 0x080fe20000410000 */
[----:B------:R-:W-:Y:S01]  /*d2b0*/  FSETP.NE.FTZ.AND P0, PT, R5, RZ, PT ;  /* 0x000000ff0500720b */ /* 0x000fe20003f15000 */
        /* <DEDUP_REMOVED lines=12> */
[----:B------:R-:W3:Y:S08]  /*d380*/  @P0 MUFU.LG2 R6, R5 ;  /* 0x0000000500060308 */ /* 0x000ef00000000c00 */
[----:B------:R4:W5:Y:S02]  /*d390*/  @P0 MUFU.RCP R0, R5 ;  /* 0x0000000500000308 */ /* 0x0009640000001000 */
[----:B----4-:R-:W-:Y:S01]  /*d3a0*/  @P0 FMUL.FTZ R5, R20, 0.69314718246459960938 ;  /* 0x3f31721814050820 */ /* 0x010fe20000410000 */
[----:B---3--:R-:W-:Y:S01]  /*d3b0*/  @P0 FMUL.FTZ R6, R6, 0.69314718246459960938 ;  /* 0x3f31721806060820 */ /* 0x008fe20000410000 */
[----:B------:R-:W-:-:S03]  /*d3c0*/  IMAD.MOV.U32 R20, RZ, RZ, -0x800000 ;  /* 0xff800000ff147424 */ /* 0x000fc600078e00ff */
[----:B------:R-:W-:Y:S01]  /*d3d0*/  @P0 FFMA.FTZ R20, R5, R169, R6 ;  /* 0x000000a905140223 */ /* 0x000fe20000010006 */
[----:B------:R-:W-:Y:S01]  /*d3e0*/  ISETP.NE.AND P0, PT, R192, RZ, PT ;  /* 0x000000ffc000720c */ /* 0x000fe20003f05270 */
        /* <DEDUP_REMOVED lines=10> */
[----:B------:R-:W-:-:S02]  /*d490*/  FMUL.FTZ R46, R46, R0 ;  /* 0x000000002e2e7220 */ /* 0x000fc40000410000 */
[C---:B------:R-:W-:Y:S02]  /*d4a0*/  @!P0 IMAD R5, R18.reuse, 0x40, R190 ;  /* 0x0000004012058824 */ /* 0x040fe400078e02be */
[-C--:B------:R-:W-:Y:S01]  /*d4b0*/  FMUL.FTZ R47, R47, R0.reuse ;  /* 0x000000002f2f7220 */ /* 0x080fe20000410000 */
[----:B------:R-:W-:Y:S02]  /*d4c0*/  VIADD R18, R18, 0x1 ;  /* 0x0000000112127836 */ /* 0x000fe40000000000 */
[-C--:B------:R-:W-:Y:S01]  /*d4d0*/  FMUL.FTZ R50, R50, R0.reuse ;  /* 0x0000000032327220 */ /* 0x080fe20000410000 */
[----:B------:R-:W-:Y:S02]  /*d4e0*/  @!P0 IMAD R5, R5, 0x4, R2 ;  /* 0x0000000405058824 */ /* 0x000fe400078e0202 */
[-C--:B------:R-:W-:Y:S01]  /*d4f0*/  FMUL.FTZ R51, R51, R0.reuse ;  /* 0x0000000033337220 */ /* 0x080fe20000410000 */
[-C--:B------:R-:W-:Y:S01]  /*d500*/  FMUL.FTZ R54, R54, R0.reuse ;  /* 0x0000000036367220 */ /* 0x080fe20000410000 */
[----:B------:R-:W-:Y:S01]  /*d510*/  ISETP.NE.AND P1, PT, R18, 0x2, PT ;  /* 0x000000021200780c */ /* 0x000fe20003f25270 */
[-C--:B------:R-:W-:Y:S01]  /*d520*/  FMUL.FTZ R55, R55, R0.reuse ;  /* 0x0000000037377220 */ /* 0x080fe20000410000 */
[----:B------:R-:W-:Y:S01]  /*d530*/  @!P0 STS [R5+0x28800], R4 ;  /* 0x0288000405008388 */ /* 0x000fe20000000800 */
[-C--:B------:R-:W-:Y:S01]  /*d540*/  FMUL.FTZ R58, R58, R0.reuse ;  /* 0x000000003a3a7220 */ /* 0x080fe20000410000 */
[-C--:B------:R-:W-:Y:S01]  /*d550*/  FMUL.FTZ R59, R59, R0.reuse ;  /* 0x000000003b3b7220 */ /* 0x080fe20000410000 */
[-C--:B------:R-:W-:Y:S01]  /*d560*/  FMUL.FTZ R62, R62, R0.reuse ;  /* 0x000000003e3e7220 */ /* 0x080fe20000410000 */
[----:B------:R3:W-:Y:S01]  /*d570*/  @!P0 STS [R5+0x28820], R0 ;  /* 0x0288200005008388 */ /* 0x0007e20000000800 */
        /* <DEDUP_REMOVED lines=45> */
[----:B---3--:R-:W-:Y:S01]  /*d850*/  SEL R0, RZ, 0x1, P1 ;  /* 0x00000001ff007807 */ /* 0x008fe20000800000 */
[----:B------:R-:W-:Y:S06]  /*d860*/  BAR.ARV 0xe, 0x100 ;  /* 0x0384000000007b1d */ /* 0x000fec0000002000 */
[----:B------:R-:W-:-:S02]  /*d870*/  PLOP3.LUT P0, PT, PT, PT, PT, 0x8, 0x0 ;  /* 0x000000000000781c */ /* 0x000fc40003f0e170 */
[----:B------:R-:W-:Y:S02]  /*d880*/  LOP3.LUT R22, R22, R0, RZ, 0x3c, !PT ;  /* 0x0000000016167212 */ /* 0x000fe400078e3cff */
[----:B------:R-:W-:-:S09]  /*d890*/  SEL R18, R18, RZ, P1 ;  /* 0x000000ff12127207 */ /* 0x000fd20000800000 */
.L_x_3682:
[----:B------:R-:W-:Y:S05]  /*d8a0*/  BSYNC B7 ;  /* 0x0000000000077941 */ /* 0x000fea0003800000 */
.L_x_3678:
[----:B------:R-:W3:Y:S08]  /*d8b0*/  S2UR UR5, SR_CgaCtaId ;  /* 0x00000000000579c3 */ /* 0x000ef00000008800 */
[----:B------:R-:W-:Y:S06]  /*d8c0*/  BAR.SYNC.DEFER_BLOCKING 0x5, 0x180 ;  /* 0x0146000000007b1d */ /* 0x000fec0000010000 */
[----:B------:R-:W-:Y:S01]  /*d8d0*/  UMOV UR4, 0x400 ;  /* 0x0000040000047882 */ /* 0x000fe20000000000 */
[----:B------:R-:W-:Y:S01]  /*d8e0*/  BSSY B0, `(.L_x_3748) ;  /* 0x000048d000007945 */ /* 0x000fe20003800000 */
[----:B---3--:R-:W-:-:S06]  /*d8f0*/  ULEA UR4, UR5, UR4, 0x18 ;  /* 0x0000000405047291 */ /* 0x008fcc000f8ec03f */
[----:B------:R-:W-:-:S05]  /*d900*/  IMAD.U32 R2, RZ, RZ, UR4 ;  /* 0x00000004ff027e24 */ /* 0x000fca000f8e00ff */
[----:B01---5:R0:W1:Y:S01]  /*d910*/  LDS.128 R152, [R2+0x28cd0] ;  /* 0x028cd00002987984 */ /* 0x0230620000000c00 */
[----:B------:R-:W-:Y:S06]  /*d920*/  BAR.ARV 0x4, 0x180 ;  /* 0x0106000000007b1d */ /* 0x000fec0000002000 */
[----:B------:R-:W-:Y:S05]  /*d930*/  @P0 BRA `(.L_x_3749) ;  /* 0x0000003800580947 */ /* 0x000fea0003800000 */
[----:B------:R-:W3:Y:S01]  /*d940*/  LDL R4, [R1+0x70] ;  /* 0x0000700001047983 */ /* 0x000ee20000100800 */
[----:B------:R-:W-:Y:S01]  /*d950*/  F2FP.F16.F32.PACK_AB R6, R29, R28 ;  /* 0x0000001c1d06723e */ /* 0x000fe200000000ff */
[----:B------:R-:W-:Y:S01]  /*d960*/  ULDC.64 UR6, c[0x0][0xc00] ;  /* 0x0003000000067ab9 */ /* 0x000fe20000000a00 */
[----:B------:R-:W-:Y:S01]  /*d970*/  F2FP.F16.F32.PACK_AB R7, R31, R30 ;  /* 0x0000001e1f07723e */ /* 0x000fe200000000ff */
[----:B------:R-:W4:Y:S01]  /*d980*/  S2R R0, SR_SWINHI ;  /* 0x0000000000007919 */ /* 0x000f220000002f00 */
[----:B------:R-:W-:Y:S01]  /*d990*/  F2FP.F16.F32.PACK_AB R8, R33, R32 ;  /* 0x000000202108723e */ /* 0x000fe200000000ff */
[----:B------:R-:W-:Y:S01]  /*d9a0*/  ULDC.64 UR4, c[0x0][0xc08] ;  /* 0x0003020000047ab9 */ /* 0x000fe20000000a00 */
[----:B------:R-:W-:Y:S02]  /*d9b0*/  F2FP.F16.F32.PACK_AB R9, R35, R34 ;  /* 0x000000222309723e */ /* 0x000fe400000000ff */
[----:B------:R-:W-:Y:S02]  /*d9c0*/  F2FP.F16.F32.PACK_AB R10, R37, R36 ;  /* 0x00000024250a723e */ /* 0x000fe400000000ff */
[----:B------:R-:W-:-:S02]  /*d9d0*/  F2FP.F16.F32.PACK_AB R11, R39, R38 ;  /* 0x00000026270b723e */ /* 0x000fc400000000ff */
[----:B------:R-:W-:Y:S02]  /*d9e0*/  MOV R12, R2 ;  /* 0x00000002000c7202 */ /* 0x000fe40000000f00 */
[----:B----4-:R-:W-:Y:S01]  /*d9f0*/  MOV R13, R0 ;  /* 0x00000000000d7202 */ /* 0x010fe20000000f00 */
[----:B------:R-:W-:Y:S02]  /*da00*/  BAR.SYNC.DEFER_BLOCKING 0x1, 0x100 ;  /* 0x0044000000007b1d */ /* 0x000fe40000010000 */
[----:B---3--:R-:W-:-:S04]  /*da10*/  IMAD.WIDE R14, R4, 0x2, R12 ;  /* 0x00000002040e7825 */ /* 0x008fc800078e020c */
[----:B------:R-:W-:Y:S01]  /*da20*/  IMAD.MOV.U32 R5, RZ, RZ, R15 ;  /* 0x000000ffff057224 */ /* 0x000fe200078e000f */
[----:B------:R-:W-:-:S04]  /*da30*/  LOP3.LUT R0, R14, 0x380, RZ, 0xc0, !PT ;  /* 0x000003800e007812 */ /* 0x000fc800078ec0ff */
[----:B------:R-:W-:-:S04]  /*da40*/  SHF.R.U64 R0, R0, 0x3, RZ ;  /* 0x0000000300007819 */ /* 0x000fc800000012ff */
[----:B------:R-:W-:-:S04]  /*da50*/  LOP3.LUT R4, R0, R14, RZ, 0x3c, !PT ;  /* 0x0000000e00047212 */ /* 0x000fc800078e3cff */
[----:B------:R-:W-:Y:S02]  /*da60*/  MOV R0, R4 ;  /* 0x0000000400007202 */ /* 0x000fe40000000f00 */
[----:B------:R-:W-:Y:S02]  /*da70*/  F2FP.F16.F32.PACK_AB R4, R25, R24 ;  /* 0x000000181904723e */ /* 0x000fe400000000ff */
[----:B------:R-:W-:-:S05]  /*da80*/  F2FP.F16.F32.PACK_AB R5, R27, R26 ;  /* 0x0000001a1b05723e */ /* 0x000fca00000000ff */
[----:B------:R3:W-:Y:S02]  /*da90*/  STSM.16.M88.4 [R0], R4 ;  /* 0x0000000400007844 */ /* 0x0007e40000000200 */
[----:B---3--:R-:W-:Y:S02]  /*daa0*/  IADD3 R4, P0, R14, 0x20, RZ ;  /* 0x000000200e047810 */ /* 0x008fe40007f1e0ff */
[----:B------:R-:W-:Y:S02]  /*dab0*/  F2FP.F16.F32.PACK_AB R6, R45, R44 ;  /* 0x0000002c2d06723e */ /* 0x000fe400000000ff */
[----:B------:R-:W-:Y:S01]  /*dac0*/  LOP3.LUT R0, R4, 0x380, RZ, 0xc0, !PT ;  /* 0x0000038004007812 */ /* 0x000fe200078ec0ff */
[----:B------:R-:W-:Y:S01]  /*dad0*/  IMAD.X R5, RZ, RZ, R15, P0 ;  /* 0x000000ffff057224 */ /* 0x000fe200000e060f */
[----:B------:R-:W-:Y:S02]  /*dae0*/  F2FP.F16.F32.PACK_AB R7, R47, R46 ;  /* 0x0000002e2f07723e */ /* 0x000fe400000000ff */
[----:B------:R-:W-:-:S04]  /*daf0*/  SHF.R.U64 R0, R0, 0x3, RZ ;  /* 0x0000000300007819 */ /* 0x000fc800000012ff */
[----:B------:R-:W-:-:S04]  /*db00*/  LOP3.LUT R4, R0, R4, RZ, 0x3c, !PT ;  /* 0x0000000400047212 */ /* 0x000fc800078e3cff */
[----:B------:R-:W-:-:S05]  /*db10*/  MOV R4, R4 ;  /* 0x0000000400047202 */ /* 0x000fca0000000f00 */
[----:B------:R3:W-:Y:S02]  /*db20*/  STSM.16.M88.4 [R4], R8 ;  /* 0x0000000804007844 */ /* 0x0007e40000000200 */
[----:B---3--:R-:W-:Y:S02]  /*db30*/  IADD3 R4, P0, R14, 0x40, RZ ;  /* 0x000000400e047810 */ /* 0x008fe40007f1e0ff */
[----:B------:R-:W-:Y:S02]  /*db40*/  F2FP.F16.F32.PACK_AB R8, R49, R48 ;  /* 0x000000303108723e */ /* 0x000fe400000000ff */
[----:B------:R-:W-:Y:S01]  /*db50*/  LOP3.LUT R0, R4, 0x380, RZ, 0xc0, !PT ;  /* 0x0000038004007812 */ /* 0x000fe200078ec0ff */
[----:B------:R-:W-:Y:S01]  /*db60*/  IMAD.X R5, RZ, RZ, R15, P0 ;  /* 0x000000ffff057224 */ /* 0x000fe200000e060f */
[----:B------:R-:W-:Y:S02]  /*db70*/  F2FP.F16.F32.PACK_AB R9, R51, R50 ;  /* 0x000000323309723e */ /* 0x000fe400000000ff */
[----:B------:R-:W-:-:S02]  /*db80*/  SHF.R.U64 R0, R0, 0x3, RZ ;  /* 0x0000000300007819 */ /* 0x000fc400000012ff */
[----:B------:R-:W-:Y:S02]  /*db90*/  F2FP.F16.F32.PACK_AB R10, R53, R52 ;  /* 0x00000034350a723e */ /* 0x000fe400000000ff */
[----:B------:R-:W-:Y:S02]  /*dba0*/  LOP3.LUT R4, R0, R4, RZ, 0x3c, !PT ;  /* 0x0000000400047212 */ /* 0x000fe400078e3cff */
[----:B------:R-:W-:Y:S02]  /*dbb0*/  F2FP.F16.F32.PACK_AB R11, R55, R54 ;  /* 0x00000036370b723e */ /* 0x000fe400000000ff */
        /* <DEDUP_REMOVED lines=131> */
[----:B------:R-:W-:Y:S02]  /*e3f0*/  IADD3 R0, P0, R14, 0x6060, RZ ;  /* 0x000060600e007810 */ /* 0x000fe40007f1e0ff */
[----:B------:R-:W-:Y:S02]  /*e400*/  MOV R8, R4 ;  /* 0x0000000400087202 */ /* 0x000fe40000000f00 */
[----:B------:R-:W-:Y:S01]  /*e410*/  F2FP.F16.F32.PACK_AB R4, R137, R136 ;  /* 0x000000888904723e */ /* 0x000fe200000000ff */
[----:B------:R-:W-:Y:S01]  /*e420*/  IMAD.X R15, RZ, RZ, R15, P0 ;  /* 0x000000ffff0f7224 */ /* 0x000fe200000e060f */
[----:B------:R-:W-:-:S02]  /*e430*/  F2FP.F16.F32.PACK_AB R5, R139, R138 ;  /* 0x0000008a8b05723e */ /* 0x000fc400000000ff */
[----:B------:R-:W-:-:S03]  /*e440*/  ISETP.NE.U32.AND P1, PT, RZ, UR6, PT ;  /* 0x00000006ff007c0c */ /* 0x000fc6000bf25070 */
[----:B------:R3:W-:Y:S01]  /*e450*/  STSM.16.M88.4 [R8], R4 ;  /* 0x0000000408007844 */ /* 0x0007e20000000200 */
[----:B------:R-:W-:Y:S02]  /*e460*/  ISETP.NE.AND.EX P1, PT, RZ, UR7, PT, P1 ;  /* 0x00000007ff007c0c */ /* 0x000fe4000bf25310 */
[----:B---3--:R-:W-:Y:S02]  /*e470*/  LOP3.LUT R4, R0, 0x380, RZ, 0xc0, !PT ;  /* 0x0000038000047812 */ /* 0x008fe400078ec0ff */
[----:B------:R-:W-:Y:S02]  /*e480*/  IADD3 R6, P0, R202, UR6, RZ ;  /* 0x00000006ca067c10 */ /* 0x000fe4000ff1e0ff */
[----:B------:R-:W-:Y:S02]  /*e490*/  SHF.R.U64 R4, R4, 0x3, RZ ;  /* 0x0000000304047819 */ /* 0x000fe400000012ff */
[----:B------:R-:W-:Y:S02]  /*e4a0*/  F2FP.F16.F32.PACK_AB R8, R145, R144 ;  /* 0x000000909108723e */ /* 0x000fe400000000ff */
[----:B------:R-:W-:Y:S01]  /*e4b0*/  LOP3.LUT R14, R4, R0, RZ, 0x3c, !PT ;  /* 0x00000000040e7212 */ /* 0x000fe200078e3cff */
[----:B------:R-:W-:Y:S01]  /*e4c0*/  IMAD.MOV.U32 R0, RZ, RZ, RZ ;  /* 0x000000ffff007224 */ /* 0x000fe200078e00ff */
[----:B------:R-:W-:-:S02]  /*e4d0*/  IADD3.X R7, R203, UR7, RZ, P0, !PT ;  /* 0x00000007cb077c10 */ /* 0x000fc400087fe4ff */
[----:B------:R-:W-:Y:S02]  /*e4e0*/  MOV R14, R14 ;  /* 0x0000000e000e7202 */ /* 0x000fe40000000f00 */
[----:B------:R-:W-:-:S03]  /*e4f0*/  ISETP.NE.U32.AND P0, PT, RZ, UR4, PT ;  /* 0x00000004ff007c0c */ /* 0x000fc6000bf05070 */
[----:B------:R3:W-:Y:S01]  /*e500*/  STSM.16.M88.4 [R14], R8 ;  /* 0x000000080e007844 */ /* 0x0007e20000000200 */
[----:B------:R-:W-:Y:S01]  /*e510*/  BAR.SYNC.DEFER_BLOCKING 0x1, 0x100 ;  /* 0x0044000000007b1d */ /* 0x000fe20000010000 */
[----:B------:R-:W-:-:S13]  /*e520*/  ISETP.NE.AND.EX P0, PT, RZ, UR5, PT, P0 ;  /* 0x00000005ff007c0c */ /* 0x000fda000bf05300 */
[----:B------:R-:W-:Y:S01]  /*e530*/  @P0 IADD3 R202, P2, R202, UR4, RZ ;  /* 0x00000004caca0c10 */ /* 0x000fe2000ff5e0ff */
[----:B------:R-:W-:Y:S02]  /*e540*/  ULDC UR4, c[0x0][0xa88] ;  /* 0x0002a20000047ab9 */ /* 0x000fe40000000800 */
[----:B------:R-:W-:Y:S01]  /*e550*/  IMAD.U32 R4, RZ, RZ, UR4 ;  /* 0x00000004ff047e24 */ /* 0x000fe2000f8e00ff */
[----:B------:R-:W-:Y:S01]  /*e560*/  @P0 IADD3.X R203, R203, UR5, RZ, P2, !PT ;  /* 0x00000005cbcb0c10 */ /* 0x000fe200097fe4ff */
[----:B------:R3:W5:Y:S04]  /*e570*/  @P1 LDG.E R0, desc[UR42][R6.64] ;  /* 0x0000002a06001981 */ /* 0x000768000c1e1900 */
[----:B------:R3:W5:Y:S01]  /*e580*/  @P0 LDG.E R4, desc[UR42][R202.64] ;  /* 0x0000002aca040981 */ /* 0x000762000c1e1900 */
[----:B------:R-:W-:Y:S05]  /*e590*/  @P0 BRA `(.L_x_3750) ;  /* 0x0000000000100947 */ /* 0x000fea0003800000 */
[----:B------:R-:W-:Y:S05]  /*e5a0*/  @!P1 BRA `(.L_x_3750) ;  /* 0x00000000000c9947 */ /* 0x000fea0003800000 */
[----:B-----5:R-:W4:Y:S04]  /*e5b0*/  LDG.E R4, desc[UR42][R6.64] ;  /* 0x0000002a06047981 */ /* 0x020f28000c1e1900 */
[----:B---3--:R-:W4:Y:S02]  /*e5c0*/  LDG.E R6, desc[UR42][R6.64+0x4] ;  /* 0x0000042a06067981 */ /* 0x008f24000c1e1900 */
[----:B----4-:R-:W-:-:S07]  /*e5d0*/  IMAD.IADD R4, R6, 0x1, -R4 ;  /* 0x0000000106047824 */ /* 0x010fce00078e0a04 */
.L_x_3750:
[----:B------:R-:W4:Y:S01]  /*e5e0*/  LDL R5, [R1+0x2c] ;  /* 0x00002c0001057983 */ /* 0x000f220000100800 */
[----:B------:R-:W-:Y:S01]  /*e5f0*/  ISETP.NE.AND P1, PT, R200, RZ, PT ;  /* 0x000000ffc800720c */ /* 0x000fe20003f25270 */
[----:B------:R-:W-:-:S03]  /*e600*/  ULDC UR4, c[0x0][0xad4] ;  /* 0x0002b50000047ab9 */ /* 0x000fc60000000800 */
[----:B------:R-:W-:Y:S01]  /*e610*/  SEL R200, R200, UR4, P1 ;  /* 0x00000004c8c87c07 */ /* 0x000fe20008800000 */
[----:B----4-:R-:W4:Y:S02]  /*e620*/  SHFL.IDX PT, R5, R5, RZ, 0x1f ;  /* 0x00001fff05057589 */ /* 0x010f2400000e0000 */
[----:B----4-:R-:W-:Y:S02]  /*e630*/  ISETP.NE.AND P0, PT, R5, RZ, PT ;  /* 0x000000ff0500720c */ /* 0x010fe40003f05270 */
[----:B-----5:R-:W-:-:S11]  /*e640*/  SHF.R.S32.HI R5, RZ, 0x1f, R0 ;  /* 0x0000001fff057819 */ /* 0x020fd60000011400 */
[----:B------:R-:W-:Y:S05]  /*e650*/  @P0 BRA `(.L_x_3751) ;  /* 0x0000000400000947 */ /* 0x000fea0003800000 */
[----:B---3--:R-:W3:Y:S01]  /*e660*/  LDL.LU R11, [R1+0x24] ;  /* 0x00002400010b7983 */ /* 0x008ee20000300800 */
[----:B------:R-:W-:Y:S01]  /*e670*/  IMAD.MOV.U32 R10, RZ, RZ, 0x9b8 ;  /* 0x000009b8ff0a7424 */ /* 0x000fe200078e00ff */
[----:B------:R-:W-:Y:S01]  /*e680*/  ISETP.GT.AND P1, PT, R200, 0x1, PT ;  /* 0x00000001c800780c */ /* 0x000fe20003f24270 */
[----:B------:R-:W4:Y:S01]  /*e690*/  LDC R156, c[0x0][0xbe8] ;  /* 0x0002fa00ff9c7b82 */ /* 0x000f220000000800 */
[----:B------:R-:W5:Y:S01]  /*e6a0*/  LDL R21, [R1+0x68] ;  /* 0x0000680001157983 */ /* 0x000f620000100800 */
[----:B------:R-:W-:Y:S02]  /*e6b0*/  ISETP.NE.U32.AND P0, PT, RZ, UR6, PT ;  /* 0x00000006ff007c0c */ /* 0x000fe4000bf05070 */
[----:B------:R-:W-:Y:S01]  /*e6c0*/  SEL R10, R10, 0x978, P1 ;  /* 0x000009780a0a7807 */ /* 0x000fe20000800000 */
[----:B------:R-:W2:Y:S01]  /*e6d0*/  LDL R158, [R1+0x6c] ;  /* 0x00006c00019e7983 */ /* 0x000ea20000100800 */
[----:B------:R-:W-:Y:S02]  /*e6e0*/  ISETP.NE.AND.EX P0, PT, RZ, UR7, PT, P0 ;  /* 0x00000007ff007c0c */ /* 0x000fe4000bf05300 */
[----:B------:R-:W0:Y:S01]  /*e6f0*/  LDC.64 R8, c[0x0][R10+0x220] ;  /* 0x000088000a087b82 */ /* 0x000e220000000a00 */
[----:B------:R-:W2:Y:S01]  /*e700*/  LDL R157, [R1+0x30] ;  /* 0x00003000019d7983 */ /* 0x000ea20000100800 */
[----:B------:R-:W-:-:S06]  /*e710*/  SEL R14, R199, RZ, !P0 ;  /* 0x000000ffc70e7207 */ /* 0x000fcc0004000000 */
[----:B------:R-:W4:Y:S01]  /*e720*/  LDC.64 R6, c[0x0][R10+0x218] ;  /* 0x000086000a067b82 */ /* 0x000f220000000a00 */
[----:B0-----:R-:W-:Y:S01]  /*e730*/  IMAD R9, R9, R14, RZ ;  /* 0x0000000e09097224 */ /* 0x001fe200078e02ff */
[----:B-1----:R-:W-:Y:S02]  /*e740*/  SEL R152, R210, RZ, P1 ;  /* 0x000000ffd2987207 */ /* 0x002fe40000800000 */
[----:B---3--:R-:W-:Y:S02]  /*e750*/  SEL R11, R11, RZ, !P0 ;  /* 0x000000ff0b0b7207 */ /* 0x008fe40004000000 */
[----:B----4-:R-:W-:-:S03]  /*e760*/  ISETP.NE.AND P0, PT, R156, 0x1, PT ;  /* 0x000000019c00780c */ /* 0x010fc60003f05270 */
[C---:B------:R-:W-:Y:S02]  /*e770*/  IMAD R11, R8.reuse, R11, R9 ;  /* 0x0000000b080b7224 */ /* 0x040fe400078e0209 */
[----:B------:R-:W-:-:S04]  /*e780*/  IMAD.WIDE.U32 R8, R8, R14, RZ ;  /* 0x0000000e08087225 */ /* 0x000fc800078e00ff */
[-C--:B------:R-:W-:Y:S02]  /*e790*/  IMAD R14, R7, R198.reuse, RZ ;  /* 0x000000c6070e7224 */ /* 0x080fe400078e02ff */
[----:B------:R-:W-:-:S04]  /*e7a0*/  IMAD.WIDE.U32 R6, R6, R198, RZ ;  /* 0x000000c606067225 */ /* 0x000fc800078e00ff */
[----:B------:R-:W-:Y:S02]  /*e7b0*/  IMAD.IADD R14, R7, 0x1, R14 ;  /* 0x00000001070e7824 */ /* 0x000fe400078e020e */
[----:B------:R-:W0:Y:S01]  /*e7c0*/  @P0 LDC R7, c[0x0][0xbec] ;  /* 0x0002fb00ff070b82 */ /* 0x000e220000000800 */
[----:B------:R-:W-:-:S07]  /*e7d0*/  IADD3 R15, P2, P3, R8, R6, R0 ;  /* 0x00000006080f7210 */ /* 0x000fce0007b5e000 */
[----:B------:R-:W1:Y:S01]  /*e7e0*/  @P0 LDC R6, c[0x0][0xbf0] ;  /* 0x0002fc00ff060b82 */ /* 0x000e620000000800 */
[----:B-----5:R-:W-:Y:S02]  /*e7f0*/  IMAD R21, R201, 0x40, R21 ;  /* 0x00000040c9157824 */ /* 0x020fe400078e0215 */
[----:B------:R-:W-:-:S05]  /*e800*/  IMAD.IADD R11, R9, 0x1, R11 ;  /* 0x00000001090b7824 */ /* 0x000fca00078e020b */
[----:B------:R-:W-:Y:S01]  /*e810*/  IADD3.X R11, R11, R14, R5, P2, P3 ;  /* 0x0000000e0b0b7210 */ /* 0x000fe200017e6405 */
[----:B------:R-:W-:Y:S02]  /*e820*/  IMAD.MOV.U32 R14, RZ, RZ, R21 ;  /* 0x000000ffff0e7224 */ /* 0x000fe400078e0015 */
[----:B0-----:R-:W-:-:S05]  /*e830*/  @P0 IMAD.HI.U32 R7, R21, R7, RZ ;  /* 0x0000000715070227 */ /* 0x001fca00078e00ff */
[----:B-1----:R-:W-:Y:S02]  /*e840*/  @P0 SHF.R.U32.HI R14, RZ, R6, R7 ;  /* 0x00000006ff0e0219 */ /* 0x002fe40000011607 */
[----:B------:R-:W0:Y:S02]  /*e850*/  LDC.64 R6, c[0x0][R10+0x228] ;  /* 0x00008a000a067b82 */ /* 0x000e240000000a00 */
[----:B0-----:R-:W-:-:S04]  /*e860*/  IMAD.WIDE.U32 R8, R6, R152, RZ ;  /* 0x0000009806087225 */ /* 0x001fc800078e00ff */
[----:B------:R-:W-:-:S04]  /*e870*/  IMAD R6, R7, R152, RZ ;  /* 0x0000009807067224 */ /* 0x000fc800078e02ff */
[----:B------:R-:W-:Y:S02]  /*e880*/  IMAD.IADD R9, R9, 0x1, R6 ;  /* 0x0000000109097824 */ /* 0x000fe400078e0206 */
[----:B------:R0:W1:Y:S01]  /*e890*/  LDC.64 R6, c[0x0][R10+0x210] ;  /* 0x000084000a067b82 */ /* 0x0000620000000a00 */
[----:B------:R-:W-:Y:S01]  /*e8a0*/  IADD3 R8, P0, P2, R14, R15, R8 ;  /* 0x0000000f0e087210 */ /* 0x000fe20007a1e008 */
[--C-:B------:R-:W-:Y:S01]  /*e8b0*/  IMAD.MOV R15, RZ, RZ, -R14.reuse ;  /* 0x000000ffff0f7224 */ /* 0x100fe200078e0a0e */
[----:B------:R-:W-:-:S03]  /*e8c0*/  SHF.R.S32.HI R14, RZ, 0x1f, R14 ;  /* 0x0000001fff0e7819 */ /* 0x000fc6000001140e */
[----:B------:R-:W-:Y:S01]  /*e8d0*/  IMAD R15, R156, R15, R21 ;  /* 0x0000000f9c0f7224 */ /* 0x000fe200078e0215 */
[----:B------:R-:W-:-:S04]  /*e8e0*/  IADD3.X R9, R14, R11, R9, P0, P2 ;  /* 0x0000000b0e097210 */ /* 0x000fc800007e4409 */
[----:B0-----:R-:W-:Y:S01]  /*e8f0*/  SHF.R.S32.HI R10, RZ, 0x1f, R15 ;  /* 0x0000001fff0a7819 */ /* 0x001fe2000001140f */
[-C--:B-1----:R-:W-:Y:S02]  /*e900*/  IMAD R7, R7, R15.reuse, RZ ;  /* 0x0000000f07077224 */ /* 0x082fe400078e02ff */
[----:B------:R-:W-:-:S04]  /*e910*/  IMAD.WIDE.U32 R8, R6, R15, R8 ;  /* 0x0000000f06087225 */ /* 0x000fc800078e0008 */
[----:B------:R-:W-:Y:S02]  /*e920*/  IMAD R10, R6, R10, R7 ;  /* 0x0000000a060a7224 */ /* 0x000fe400078e0207 */
[----:B------:R-:W0:Y:S08]  /*e930*/  LDC.64 R6, c[0x0][0xba8] ;  /* 0x0002ea00ff067b82 */ /* 0x000e300000000a00 */
[----:B0-----:R-:W0:Y:S08]  /*e940*/  @!P1 LDC R6, c[0x0][0xb50] ;  /* 0x0002d400ff069b82 */ /* 0x001e300000000800 */
[----:B------:R-:W1:Y:S01]  /*e950*/  @!P1 LDC R7, c[0x0][0xb54] ;  /* 0x0002d500ff079b82 */ /* 0x000e620000000800 */
[----:B------:R-:W-:-:S02]  /*e960*/  IMAD.IADD R10, R9, 0x1, R10 ;  /* 0x00000001090a7824 */ /* 0x000fc400078e020a */
[----:B------:R-:W-:Y:S01]  /*e970*/  IMAD R11, R201, 0x40, R190 ;  /* 0x00000040c90b7824 */ /* 0x000fe200078e02be */
[----:B0-----:R-:W-:Y:S01]  /*e980*/  LEA R9, P0, R8, R6, 0x2 ;  /* 0x0000000608097211 */ /* 0x001fe200078010ff */
[----:B--2---:R-:W-:-:S03]  /*e990*/  IMAD.MOV R6, RZ, RZ, -R158 ;  /* 0x000000ffff067224 */ /* 0x004fc600078e0a9e */
[----:B-1----:R-:W-:Y:S02]  /*e9a0*/  LEA.HI.X R10, R8, R7, R10, 0x2, P0 ;  /* 0x00000007080a7211 */ /* 0x002fe400000f140a */
[----:B------:R-:W-:Y:S01]  /*e9b0*/  ISETP.NE.AND P0, PT, R157, R6, PT ;  /* 0x000000069d00720c */ /* 0x000fe20003f05270 */
[----:B------:R-:W-:Y:S04]  /*e9c0*/  SHFL.IDX PT, R8, R9, 0x1, 0x1c1f ;  /* 0x003c1f0009087f89 */ /* 0x000fe800000e0000 */
[----:B------:R-:W-:Y:S04]  /*e9d0*/  SHFL.IDX PT, R6, R9, RZ, 0x1c1f ;  /* 0x001c1fff09067589 */ /* 0x000fe800000e0000 */
[----:B------:R-:W0:Y:S04]  /*e9e0*/  SHFL.IDX PT, R7, R10, RZ, 0x1c1f ;  /* 0x001c1fff0a077589 */ /* 0x000e2800000e0000 */
[----:B------:R1:W2:Y:S02]  /*e9f0*/  SHFL.IDX PT, R9, R10, 0x1, 0x1c1f ;  /* 0x003c1f000a097f89 */ /* 0x0002a400000e0000 */
[----:B-1----:R-:W-:-:S05]  /*ea00*/  IMAD R10, R4, R156, RZ ;  /* 0x0000009c040a7224 */ /* 0x002fca00078e02ff */
[C---:B------:R-:W-:Y:S01]  /*ea10*/  ISETP.GE.OR P1, PT, R11.reuse, R10, P0 ;  /* 0x0000000a0b00720c */ /* 0x040fe20000726670 */
[----:B------:R-:W-:-:S05]  /*ea20*/  VIADD R11, R11, 0x8 ;  /* 0x000000080b0b7836 */ /* 0x000fca0000000000 */
[----:B------:R-:W-:-:S07]  /*ea30*/  ISETP.GE.OR P0, PT, R11, R10, P0 ;  /* 0x0000000a0b00720c */ /* 0x000fce0000706670 */
[----:B0-----:R4:W-:Y:S06]  /*ea40*/  @!P1 ST.E desc[UR42][R6.64], R3 ;  /* 0x0000000306009985 */ /* 0x0019ec000c10192a */
[----:B--2---:R4:W-:Y:S02]  /*ea50*/  @!P0 ST.E desc[UR42][R8.64], R20 ;  /* 0x0000001408008985 */ /* 0x0049e4000c10192a */
.L_x_3751:
[----:B------:R-:W-:Y:S02]  /*ea60*/  ISETP.GT.AND P1, PT, R200, 0x1, PT ;  /* 0x00000001c800780c */ /* 0x000fe40003f24270 */
[----:B------:R-:W-:-:S04]  /*ea70*/  ISETP.NE.U32.AND P0, PT, RZ, UR6, PT ;  /* 0x00000006ff007c0c */ /* 0x000fc8000bf05070 */
[----:B------:R-:W-:-:S04]  /*ea80*/  ISETP.NE.AND.EX P0, PT, RZ, UR7, PT, P0 ;  /* 0x00000007ff007c0c */ /* 0x000fc8000bf05300 */
[----:B------:R-:W-:-:S03]  /*ea90*/  SEL R199, R199, RZ, !P0 ;  /* 0x000000ffc7c77207 */ /* 0x000fc60004000000 */
[----:B------:R-:W-:Y:S06]  /*eaa0*/  @P1 BRA `(.L_x_3752) ;  /* 0x0000001000381947 */ /* 0x000fec0003800000 */
[----:B----4-:R-:W4:Y:S01]  /*eab0*/  S2R R3, SR_TID.X ;  /* 0x0000000000037919 */ /* 0x010f220000002100 */
[----:B------:R-:W0:Y:S01]  /*eac0*/  LDC R83, c[0x0][0xbe8] ;  /* 0x0002fa00ff537b82 */ /* 0x000e220000000800 */
[----:B------:R-:W-:Y:S01]  /*ead0*/  ULDC.64 UR4, c[0x0][0xaa0] ;  /* 0x0002a80000047ab9 */ /* 0x000fe20000000a00 */
[----:B----4-:R-:W-:-:S05]  /*eae0*/  VIADD R3, R3, 0xffffff80 ;  /* 0xffffff8003037836 */ /* 0x010fca0000000000 */
[----:B---3--:R-:W-:-:S04]  /*eaf0*/  SHF.R.S32.HI R6, RZ, 0x1f, R3 ;  /* 0x0000001fff067819 */ /* 0x008fc80000011403 */
[----:B------:R-:W-:-:S04]  /*eb00*/  LEA.HI R21, R6, R3, RZ, 0x3 ;  /* 0x0000000306157211 */ /* 0x000fc800078f18ff */
[----:B------:R-:W-:-:S05]  /*eb10*/  SHF.R.S32.HI R20, RZ, 0x3, R21 ;  /* 0x00000003ff147819 */ /* 0x000fca0000011415 */
[----:B------:R-:W-:-:S04]  /*eb20*/  IMAD R7, R20, 0x40, R187 ;  /* 0x0000004014077824 */ /* 0x000fc800078e02bb */
[----:B------:R-:W-:-:S03]  /*eb30*/  IMAD.WIDE R6, R7, 0x2, R12 ;  /* 0x0000000207067825 */ /* 0x000fc600078e020c */
[C---:B------:R-:W-:Y:S02]  /*eb40*/  IADD3 R13, P3, R6.reuse, 0x1000, RZ ;  /* 0x00001000060d7810 */ /* 0x040fe40007f7e0ff */
[C---:B------:R-:W-:Y:S02]  /*eb50*/  IADD3 R25, P4, R6.reuse, 0x2000, RZ ;  /* 0x0000200006197810 */ /* 0x040fe40007f9e0ff */
[----:B------:R-:W-:Y:S02]  /*eb60*/  LOP3.LUT R12, R13, 0x380, RZ, 0xc0, !PT ;  /* 0x000003800d0c7812 */ /* 0x000fe400078ec0ff */
[----:B------:R-:W-:Y:S02]  /*eb70*/  IADD3 R29, P5, R6, 0x3000, RZ ;  /* 0x00003000061d7810 */ /* 0x000fe40007fbe0ff */
[----:B------:R-:W-:Y:S02]  /*eb80*/  SHF.R.U64 R12, R12, 0x3, RZ ;  /* 0x000000030c0c7819 */ /* 0x000fe400000012ff */
[----:B------:R-:W-:-:S02]  /*eb90*/  IADD3 R33, P6, R6, 0x4000, RZ ;  /* 0x0000400006217810 */ /* 0x000fc40007fde0ff */
[----:B------:R-:W-:Y:S01]  /*eba0*/  LOP3.LUT R12, R12, R13, RZ, 0x3c, !PT ;  /* 0x0000000d0c0c7212 */ /* 0x000fe200078e3cff */
[----:B------:R-:W-:Y:S01]  /*ebb0*/  IMAD.X R13, RZ, RZ, R7, P3 ;  /* 0x000000ffff0d7224 */ /* 0x000fe200018e0607 */
[C---:B------:R-:W-:Y:S02]  /*ebc0*/  IADD3 R37, P0, R6.reuse, 0x5000, RZ ;  /* 0x0000500006257810 */ /* 0x040fe40007f1e0ff */
[C---:B------:R-:W-:Y:S02]  /*ebd0*/  IADD3 R41, P1, R6.reuse, 0x6000, RZ ;  /* 0x0000600006297810 */ /* 0x040fe40007f3e0ff */
[C---:B------:R-:W-:Y:S02]  /*ebe0*/  IADD3 R45, P2, R6.reuse, 0x7000, RZ ;  /* 0x00007000062d7810 */ /* 0x040fe40007f5e0ff */
[----:B------:R-:W-:Y:S02]  /*ebf0*/  IADD3 R49, P3, R6, 0x8000, RZ ;  /* 0x0000800006317810 */ /* 0x000fe40007f7e0ff */
[----:B------:R-:W-:-:S02]  /*ec00*/  LOP3.LUT R24, R25, 0x380, RZ, 0xc0, !PT ;  /* 0x0000038019187812 */ /* 0x000fc400078ec0ff */
[----:B------:R-:W-:Y:S02]  /*ec10*/  LOP3.LUT R28, R29, 0x380, RZ, 0xc0, !PT ;  /* 0x000003801d1c7812 */ /* 0x000fe400078ec0ff */
[----:B------:R-:W-:Y:S02]  /*ec20*/  LOP3.LUT R32, R33, 0x380, RZ, 0xc0, !PT ;  /* 0x0000038021207812 */ /* 0x000fe400078ec0ff */
[----:B------:R-:W-:Y:S02]  /*ec30*/  LOP3.LUT R36, R37, 0x380, RZ, 0xc0, !PT ;  /* 0x0000038025247812 */ /* 0x000fe400078ec0ff */
[----:B------:R-:W-:Y:S02]  /*ec40*/  LOP3.LUT R40, R41, 0x380, RZ, 0xc0, !PT ;  /* 0x0000038029287812 */ /* 0x000fe400078ec0ff */
[----:B------:R-:W-:Y:S02]  /*ec50*/  LOP3.LUT R44, R45, 0x380, RZ, 0xc0, !PT ;  /* 0x000003802d2c7812 */ /* 0x000fe400078ec0ff */
[----:B------:R-:W-:-:S02]  /*ec60*/  LOP3.LUT R48, R49, 0x380, RZ, 0xc0, !PT ;  /* 0x0000038031307812 */ /* 0x000fc400078ec0ff */
[----:B------:R-:W-:Y:S02]  /*ec70*/  SHF.R.U64 R24, R24, 0x3, RZ ;  /* 0x0000000318187819 */ /* 0x000fe400000012ff */
[----:B------:R-:W-:Y:S02]  /*ec80*/  SHF.R.U64 R28, R28, 0x3, RZ ;  /* 0x000000031c1c7819 */ /* 0x000fe400000012ff */
[----:B------:R-:W-:Y:S02]  /*ec90*/  SHF.R.U64 R32, R32, 0x3, RZ ;  /* 0x0000000320207819 */ /* 0x000fe400000012ff */
[----:B------:R-:W-:Y:S02]  /*eca0*/  SHF.R.U64 R36, R36, 0x3, RZ ;  /* 0x0000000324247819 */ /* 0x000fe400000012ff */
[----:B------:R-:W-:Y:S02]  /*ecb0*/  SHF.R.U64 R40, R40, 0x3, RZ ;  /* 0x0000000328287819 */ /* 0x000fe400000012ff */
[----:B------:R-:W-:-:S02]  /*ecc0*/  SHF.R.U64 R44, R44, 0x3, RZ ;  /* 0x000000032c2c7819 */ /* 0x000fc400000012ff */
[----:B------:R-:W-:Y:S02]  /*ecd0*/  SHF.R.U64 R48, R48, 0x3, RZ ;  /* 0x0000000330307819 */ /* 0x000fe400000012ff */
        /* <DEDUP_REMOVED lines=14> */
[C---:B------:R-:W-:Y:S01]  /*edc0*/  IADD3 R53, P4, R6.reuse, 0x9000, RZ ;  /* 0x0000900006357810 */ /* 0x040fe20007f9e0ff */
[----:B------:R-:W-:Y:S01]  /*edd0*/  IMAD R5, R5, UR4, RZ ;  /* 0x0000000405057c24 */ /* 0x000fe2000f8e02ff */
[----:B------:R-:W-:Y:S01]  /*ede0*/  IADD3 R57, P5, R6, 0xa000, RZ ;  /* 0x0000a00006397810 */ /* 0x000fe20007fbe0ff */
[----:B0-----:R-:W-:Y:S01]  /*edf0*/  IMAD R86, R4, R83, RZ ;  /* 0x0000005304567224 */ /* 0x001fe200078e02ff */
[C---:B------:R-:W-:Y:S01]  /*ee00*/  IADD3 R61, P6, R6.reuse, 0xb000, RZ ;  /* 0x0000b000063d7810 */ /* 0x040fe20007fde0ff */
[----:B------:R-:W5:Y:S01]  /*ee10*/  LD.E.128 R24, desc[UR42][R24.64] ;  /* 0x0000002a18187980 */ /* 0x000f62000c101d00 */
[----:B------:R-:W-:-:S02]  /*ee20*/  IADD3 R65, P0, R6, 0xc000, RZ ;  /* 0x0000c00006417810 */ /* 0x000fc40007f1e0ff */
[C---:B------:R-:W-:Y:S01]  /*ee30*/  IADD3 R69, P1, R6.reuse, 0xd000, RZ ;  /* 0x0000d00006457810 */ /* 0x040fe20007f3e0ff */
[----:B------:R-:W5:Y:S01]  /*ee40*/  LD.E.128 R28, desc[UR42][R28.64] ;  /* 0x0000002a1c1c7980 */ /* 0x000f62000c101d00 */
[C---:B------:R-:W-:Y:S02]  /*ee50*/  IADD3 R73, P2, R6.reuse, 0xe000, RZ ;  /* 0x0000e00006497810 */ /* 0x040fe40007f5e0ff */
[C---:B------:R-:W-:Y:S01]  /*ee60*/  LOP3.LUT R15, R6.reuse, 0x380, RZ, 0xc0, !PT ;  /* 0x00000380060f7812 */ /* 0x040fe200078ec0ff */
[----:B------:R-:W5:Y:S01]  /*ee70*/  LD.E.128 R32, desc[UR42][R32.64] ;  /* 0x0000002a20207980 */ /* 0x000f62000c101d00 */
[----:B------:R-:W-:Y:S02]  /*ee80*/  IADD3 R11, P3, R6, 0xf000, RZ ;  /* 0x0000f000060b7810 */ /* 0x000fe40007f7e0ff */
[----:B------:R-:W-:Y:S01]  /*ee90*/  LOP3.LUT R52, R53, 0x380, RZ, 0xc0, !PT ;  /* 0x0000038035347812 */ /* 0x000fe200078ec0ff */
[----:B------:R-:W5:Y:S01]  /*eea0*/  LD.E.128 R36, desc[UR42][R36.64] ;  /* 0x0000002a24247980 */ /* 0x000f62000c101d00 */
[----:B------:R-:W-:Y:S01]  /*eeb0*/  LOP3.LUT R56, R57, 0x380, RZ, 0xc0, !PT ;  /* 0x0000038039387812 */ /* 0x000fe200078ec0ff */
[----:B------:R-:W-:Y:S01]  /*eec0*/  IMAD.X R77, RZ, RZ, R7, P3 ;  /* 0x000000ffff4d7224 */ /* 0x000fe200018e0607 */
[----:B------:R-:W-:Y:S01]  /*eed0*/  LOP3.LUT R60, R61, 0x380, RZ, 0xc0, !PT ;  /* 0x000003803d3c7812 */ /* 0x000fe200078ec0ff */
[----:B------:R-:W5:Y:S01]  /*eee0*/  LD.E.128 R40, desc[UR42][R40.64] ;  /* 0x0000002a28287980 */ /* 0x000f62000c101d00 */
[----:B------:R-:W-:-:S02]  /*eef0*/  LOP3.LUT R64, R65, 0x380, RZ, 0xc0, !PT ;  /* 0x0000038041407812 */ /* 0x000fc400078ec0ff */
[----:B------:R-:W-:Y:S01]  /*ef00*/  LOP3.LUT R68, R69, 0x380, RZ, 0xc0, !PT ;  /* 0x0000038045447812 */ /* 0x000fe200078ec0ff */
[----:B------:R-:W5:Y:S01]  /*ef10*/  LD.E.128 R44, desc[UR42][R44.64] ;  /* 0x0000002a2c2c7980 */ /* 0x000f62000c101d00 */
[----:B------:R-:W-:Y:S02]  /*ef20*/  LOP3.LUT R72, R73, 0x380, RZ, 0xc0, !PT ;  /* 0x0000038049487812 */ /* 0x000fe400078ec0ff */
[----:B------:R-:W-:Y:S01]  /*ef30*/  SHF.R.U64 R15, R15, 0x3, RZ ;  /* 0x000000030f0f7819 */ /* 0x000fe200000012ff */
[----:B------:R-:W5:Y:S01]  /*ef40*/  LD.E.128 R48, desc[UR42][R48.64] ;  /* 0x0000002a30307980 */ /* 0x000f62000c101d00 */
[----:B------:R-:W-:Y:S02]  /*ef50*/  LOP3.LUT R9, R11, 0x380, RZ, 0xc0, !PT ;  /* 0x000003800b097812 */ /* 0x000fe400078ec0ff */
[----:B------:R-:W-:Y:S02]  /*ef60*/  SHF.R.U64 R52, R52, 0x3, RZ ;  /* 0x0000000334347819 */ /* 0x000fe400000012ff */
[----:B------:R-:W-:-:S02]  /*ef70*/  SHF.R.U64 R56, R56, 0x3, RZ ;  /* 0x0000000338387819 */ /* 0x000fc400000012ff */
[----:B------:R-:W-:Y:S02]  /*ef80*/  SHF.R.U64 R60, R60, 0x3, RZ ;  /* 0x000000033c3c7819 */ /* 0x000fe400000012ff */
[----:B------:R-:W-:Y:S02]  /*ef90*/  SHF.R.U64 R64, R64, 0x3, RZ ;  /* 0x0000000340407819 */ /* 0x000fe400000012ff */
[----:B------:R-:W-:Y:S02]  /*efa0*/  SHF.R.U64 R68, R68, 0x3, RZ ;  /* 0x0000000344447819 */ /* 0x000fe400000012ff */
[----:B------:R-:W-:Y:S02]  /*efb0*/  SHF.R.U64 R72, R72, 0x3, RZ ;  /* 0x0000000348487819 */ /* 0x000fe400000012ff */
[----:B------:R-:W-:Y:S02]  /*efc0*/  LOP3.LUT R8, R15, R6, RZ, 0x3c, !PT ;  /* 0x000000060f087212 */ /* 0x000fe400078e3cff */
[----:B------:R-:W-:Y:S01]  /*efd0*/  SHF.R.U64 R6, R9, 0x3, RZ ;  /* 0x0000000309067819 */ /* 0x000fe200000012ff */
[--C-:B------:R-:W-:Y:S01]  /*efe0*/  IMAD.MOV.U32 R9, RZ, RZ, R7.reuse ;  /* 0x000000ffff097224 */ /* 0x100fe200078e0007 */
        /* <DEDUP_REMOVED lines=13> */
[C---:B------:R-:W-:Y:S01]  /*f0c0*/  IMAD R5, R0.reuse, UR5, R5 ;  /* 0x0000000500057c24 */ /* 0x040fe2000f8e0205 */
[----:B------:R-:W-:Y:S01]  /*f0d0*/  ISETP.NE.AND P3, PT, R83, 0x1, PT ;  /* 0x000000015300780c */ /* 0x000fe20003f65270 */
[----:B------:R-:W-:Y:S01]  /*f0e0*/  IMAD.WIDE.U32 R6, R0, UR4, RZ ;  /* 0x0000000400067c25 */ /* 0x000fe2000f8e00ff */
[----:B------:R-:W-:Y:S01]  /*f0f0*/  LOP3.LUT R80, R21, 0xfffffff8, RZ, 0xc0, !PT ;  /* 0xfffffff815507812 */ /* 0x000fe200078ec0ff */
[----:B------:R-:W0:Y:S01]  /*f100*/  LDC R0, c[0x0][0xac8] ;  /* 0x0002b200ff007b82 */ /* 0x000e220000000800 */
[----:B------:R-:W-:Y:S01]  /*f110*/  ULDC.64 UR4, c[0x0][0xae8] ;  /* 0x0002ba0000047ab9 */ /* 0x000fe20000000a00 */
[----:B------:R-:W-:Y:S01]  /*f120*/  IMAD.IADD R7, R7, 0x1, R5 ;  /* 0x0000000107077824 */ /* 0x000fe200078e0205 */
[----:B------:R-:W5:Y:S04]  /*f130*/  LD.E.128 R8, desc[UR42][R8.64] ;  /* 0x0000002a08087980 */ /* 0x000f68000c101d00 */
[----:B------:R-:W5:Y:S03]  /*f140*/  LD.E.128 R12, desc[UR42][R12.64] ;  /* 0x0000002a0c0c7980 */ /* 0x000f66000c101d00 */
[----:B------:R-:W3:Y:S01]  /*f150*/  @P3 LDC R85, c[0x0][0xbec] ;  /* 0x0002fb00ff553b82 */ /* 0x000ee20000000800 */
[----:B------:R-:W-:Y:S01]  /*f160*/  IMAD.WIDE.U32 R6, R198, UR4, R6 ;  /* 0x00000004c6067c25 */ /* 0x000fe2000f8e0006 */
[----:B------:R-:W-:Y:S01]  /*f170*/  SHF.R.S32.HI R5, RZ, 0x1f, R199 ;  /* 0x0000001fff057819 */ /* 0x000fe200000114c7 */
[----:B------:R-:W5:Y:S04]  /*f180*/  LD.E.128 R52, desc[UR42][R52.64] ;  /* 0x0000002a34347980 */ /* 0x000f68000c101d00 */
[----:B------:R-:W5:Y:S01]  /*f190*/  LD.E.128 R56, desc[UR42][R56.64] ;  /* 0x0000002a38387980 */ /* 0x000f62000c101d00 */
[----:B------:R-:W4:Y:S01]  /*f1a0*/  @P3 LDC R87, c[0x0][0xbf0] ;  /* 0x0002fc00ff573b82 */ /* 0x000f220000000800 */
[----:B------:R-:W-:-:S02]  /*f1b0*/  IMAD.IADD R3, R3, 0x1, -R80 ;  /* 0x0000000103037824 */ /* 0x000fc400078e0a50 */
[----:B------:R-:W-:Y:S01]  /*f1c0*/  IMAD R7, R198, UR5, R7 ;  /* 0x00000005c6077c24 */ /* 0x000fe2000f8e0207 */
[----:B------:R-:W-:Y:S01]  /*f1d0*/  ULDC.64 UR4, c[0x0][0xaf0] ;  /* 0x0002bc0000047ab9 */ /* 0x000fe20000000a00 */
[--C-:B------:R-:W-:Y:S01]  /*f1e0*/  IMAD R80, R3, 0x20, R20.reuse ;  /* 0x0000002003507824 */ /* 0x100fe200078e0214 */
[-C--:B0-----:R-:W-:Y:S01]  /*f1f0*/  ISETP.GE.AND P1, PT, R208, R0.reuse, PT ;  /* 0x00000000d000720c */ /* 0x081fe20003f26270 */
[----:B------:R-:W-:Y:S01]  /*f200*/  IMAD R3, R201, 0x40, R20 ;  /* 0x00000040c9037824 */ /* 0x000fe200078e0214 */
[-C--:B------:R-:W-:Y:S01]  /*f210*/  ISETP.GE.AND P0, PT, R207, R0.reuse, PT ;  /* 0x00000000cf00720c */ /* 0x080fe20003f06270 */
[----:B------:R-:W-:Y:S01]  /*f220*/  IMAD R20, R5, UR4, RZ ;  /* 0x0000000405147c24 */ /* 0x000fe2000f8e02ff */
[----:B------:R-:W-:Y:S01]  /*f230*/  SEL R5, RZ, 0xffffffff, P1 ;  /* 0xffffffffff057807 */ /* 0x000fe20000800000 */
[----:B------:R-:W-:Y:S01]  /*f240*/  IMAD R82, R201, 0x40, R80 ;  /* 0x00000040c9527824 */ /* 0x000fe200078e0250 */
[----:B------:R-:W-:Y:S01]  /*f250*/  ISETP.GE.AND P2, PT, R187, R0, PT ;  /* 0x00000000bb00720c */ /* 0x000fe20003f46270 */
[----:B------:R-:W5:Y:S01]  /*f260*/  LD.E.128 R60, desc[UR42][R60.64] ;  /* 0x0000002a3c3c7980 */ /* 0x000f62000c101d00 */
[----:B------:R-:W-:Y:S01]  /*f270*/  SEL R80, RZ, 0xffffffff, P0 ;  /* 0xffffffffff507807 */ /* 0x000fe20000000000 */
[----:B------:R-:W-:Y:S01]  /*f280*/  IMAD.SHL.U32 R84, R5, 0x2, RZ ;  /* 0x0000000205547824 */ /* 0x000fe200078e00ff */
[----:B------:R-:W-:Y:S01]  /*f290*/  SEL R21, RZ, 0x1, P2 ;  /* 0x00000001ff157807 */ /* 0x000fe20001000000 */
[----:B------:R-:W-:Y:S01]  /*f2a0*/  IMAD R81, R199, UR5, R20 ;  /* 0x00000005c7517c24 */ /* 0x000fe2000f8e0214 */
[----:B------:R-:W5:Y:S01]  /*f2b0*/  LD.E.128 R64, desc[UR42][R64.64] ;  /* 0x0000002a40407980 */ /* 0x000f62000c101d00 */
[----:B---3--:R-:W-:Y:S01]  /*f2c0*/  @P3 IMAD.HI.U32 R20, R82, R85, RZ ;  /* 0x0000005552143227 */ /* 0x008fe200078e00ff */
[----:B------:R-:W-:-:S02]  /*f2d0*/  LOP3.LUT R21, R84, 0x2, R21, 0xe2, !PT ;  /* 0x0000000254157812 */ /* 0x000fc400078ee215 */
[----:B------:R-:W5:Y:S01]  /*f2e0*/  LD.E.128 R68, desc[UR42][R68.64] ;  /* 0x0000002a44447980 */ /* 0x000f62000c101d00 */
[----:B------:R-:W-:Y:S01]  /*f2f0*/  IMAD.SHL.U32 R80, R80, 0x4, RZ ;  /* 0x0000000450507824 */ /* 0x000fe200078e00ff */
[-C--:B------:R-:W-:Y:S01]  /*f300*/  ISETP.GE.AND P0, PT, R206, R0.reuse, PT ;  /* 0x00000000ce00720c */ /* 0x080fe20003f06270 */
[----:B------:R-:W-:Y:S01]  /*f310*/  IMAD.MOV.U32 R5, RZ, RZ, R82 ;  /* 0x000000ffff057224 */ /* 0x000fe200078e0052 */
[----:B----4-:R-:W-:Y:S01]  /*f320*/  @P3 SHF.R.U32.HI R5, RZ, R87, R20 ;  /* 0x00000057ff053219 */ /* 0x010fe20000011614 */
[----:B------:R-:W-:Y:S01]  /*f330*/  IMAD.WIDE.U32 R6, R199, UR4, R6 ;  /* 0x00000004c7067c25 */ /* 0x000fe2000f8e0006 */
[----:B------:R-:W-:Y:S01]  /*f340*/  LOP3.LUT R20, R80, 0x4, R21, 0xe2, !PT ;  /* 0x0000000450147812 */ /* 0x000fe200078ee215 */
[----:B------:R-:W-:Y:S01]  /*f350*/  ULDC.64 UR4, c[0x0][0xae0] ;  /* 0x0002b80000047ab9 */ /* 0x000fe20000000a00 */
[----:B------:R-:W-:Y:S01]  /*f360*/  SEL R21, RZ, 0xffffffff, P0 ;  /* 0xffffffffff157807 */ /* 0x000fe20000000000 */
[----:B------:R-:W5:Y:S01]  /*f370*/  LD.E.128 R72, desc[UR42][R72.64] ;  /* 0x0000002a48487980 */ /* 0x000f62000c101d00 */
[-C--:B------:R-:W-:Y:S01]  /*f380*/  ISETP.GE.AND P0, PT, R205, R0.reuse, PT ;  /* 0x00000000cd00720c */ /* 0x080fe20003f06270 */
[----:B------:R-:W-:Y:S01]  /*f390*/  IMAD.IADD R7, R7, 0x1, R81 ;  /* 0x0000000107077824 */ /* 0x000fe200078e0251 */
[--C-:B------:R-:W-:Y:S01]  /*f3a0*/  SHF.R.S32.HI R80, RZ, 0x1f, R5.reuse ;  /* 0x0000001fff507819 */ /* 0x100fe20000011405 */
[----:B------:R-:W-:Y:S01]  /*f3b0*/  IMAD.MOV R81, RZ, RZ, -R5 ;  /* 0x000000ffff517224 */ /* 0x000fe200078e0a05 */
[----:B------:R-:W-:Y:S01]  /*f3c0*/  SEL R4, RZ, 0xffffffff, P0 ;  /* 0xffffffffff047807 */ /* 0x000fe20000000000 */
[----:B------:R-:W-:Y:S01]  /*f3d0*/  IMAD.SHL.U32 R85, R21, 0x8, RZ ;  /* 0x0000000815557824 */ /* 0x000fe200078e00ff */
[----:B------:R-:W-:Y:S01]  /*f3e0*/  ISETP.GE.AND P0, PT, R204, R0, PT ;  /* 0x00000000cc00720c */ /* 0x000fe20003f06270 */
[----:B------:R-:W-:Y:S01]  /*f3f0*/  IMAD R80, R80, UR4, RZ ;  /* 0x0000000450507c24 */ /* 0x000fe2000f8e02ff */
[----:B------:R-:W5:Y:S01]  /*f400*/  LD.E.128 R76, desc[UR42][R76.64] ;  /* 0x0000002a4c4c7980 */ /* 0x000f62000c101d00 */
[----:B------:R-:W-:-:S02]  /*f410*/  IMAD R21, R83, R81, R82 ;  /* 0x0000005153157224 */ /* 0x000fc400078e0252 */
[----:B------:R-:W-:Y:S01]  /*f420*/  IMAD.SHL.U32 R83, R4, 0x10, RZ ;  /* 0x0000001004537824 */ /* 0x000fe200078e00ff */
[----:B------:R-:W-:Y:S01]  /*f430*/  SEL R4, RZ, 0xffffffff, P0 ;  /* 0xffffffffff047807 */ /* 0x000fe20000000000 */
[----:B------:R-:W-:Y:S01]  /*f440*/  IMAD.WIDE.U32 R6, R5, UR4, R6 ;  /* 0x0000000405067c25 */ /* 0x000fe2000f8e0006 */
[----:B------:R-:W-:Y:S01]  /*f450*/  @!PT LDS RZ, [RZ] ;  /* 0x00000000fffff984 */ /* 0x000fe20000000800 */
[----:B------:R-:W-:Y:S01]  /*f460*/  @!PT LDS RZ, [RZ] ;  /* 0x00000000fffff984 */ /* 0x000fe20000000800 */
[----:B------:R-:W-:Y:S01]  /*f470*/  @!PT LDS RZ, [RZ] ;  /* 0x00000000fffff984 */ /* 0x000fe20000000800 */
[----:B------:R-:W-:Y:S01]  /*f480*/  @!PT LDS RZ, [RZ] ;  /* 0x00000000fffff984 */ /* 0x000fe20000000800 */
[----:B------:R0:W-:Y:S06]  /*f490*/  MEMBAR.ALL.CTA ;  /* 0x0000000000007992 */ /* 0x0001ec0000008000 */
[----:B0-----:R-:W0:Y:S01]  /*f4a0*/  FENCE.VIEW.ASYNC.S ;  /* 0x00000000000073c6 */ /* 0x001e220000000000 */
[----:B------:R-:W-:Y:S01]  /*f4b0*/  LOP3.LUT R20, R85, 0x8, R20, 0xe2, !PT ;  /* 0x0000000855147812 */ /* 0x000fe200078ee214 */
[----:B------:R-:W-:Y:S01]  /*f4c0*/  IMAD R81, R5, UR5, R80 ;  /* 0x0000000505517c24 */ /* 0x000fe2000f8e0250 */
[----:B------:R-:W-:Y:S01]  /*f4d0*/  SHF.R.S32.HI R5, RZ, 0x1f, R21 ;  /* 0x0000001fff057819 */ /* 0x000fe20000011415 */
[----:B------:R-:W-:Y:S01]  /*f4e0*/  VIADD R87, R187, 0x180 ;  /* 0x00000180bb577836 */ /* 0x000fe20000000000 */
[----:B------:R-:W-:Y:S01]  /*f4f0*/  ULDC.64 UR4, c[0x0][0xad8] ;  /* 0x0002b60000047ab9 */ /* 0x000fe20000000a00 */
[----:B------:R-:W-:Y:S01]  /*f500*/  IMAD.IADD R7, R7, 0x1, R81 ;  /* 0x0000000107077824 */ /* 0x000fe200078e0251 */
[----:B------:R-:W-:Y:S01]  /*f510*/  LOP3.LUT R20, R83, 0x10, R20, 0xe2, !PT ;  /* 0x0000001053147812 */ /* 0x000fe200078ee214 */
[----:B------:R-:W-:-:S02]  /*f520*/  IMAD.SHL.U32 R81, R4, 0x20, RZ ;  /* 0x0000002004517824 */ /* 0x000fc400078e00ff */
[----:B------:R-:W-:Y:S01]  /*f530*/  IMAD R4, R5, UR4, RZ ;  /* 0x0000000405047c24 */ /* 0x000fe2000f8e02ff */
[----:B------:R-:W-:Y:S01]  /*f540*/  ISETP.GE.AND P0, PT, R87, R0, PT ;  /* 0x000000005700720c */ /* 0x000fe20003f06270 */
[----:B------:R-:W-:Y:S01]  /*f550*/  VIADD R89, R187, 0x1c0 ;  /* 0x000001c0bb597836 */ /* 0x000fe20000000000 */
[----:B------:R-:W-:Y:S01]  /*f560*/  LOP3.LUT R20, R81, 0x20, R20, 0xe2, !PT ;  /* 0x0000002051147812 */ /* 0x000fe200078ee214 */
[C---:B------:R-:W-:Y:S02]  /*f570*/  IMAD R81, R21.reuse, UR5, R4 ;  /* 0x0000000515517c24 */ /* 0x040fe4000f8e0204 */
[----:B------:R-:W-:Y:S01]  /*f580*/  IMAD.WIDE.U32 R6, R21, UR4, R6 ;  /* 0x0000000415067c25 */ /* 0x000fe2000f8e0006 */
[----:B------:R-:W-:Y:S01]  /*f590*/  ISETP.GE.AND P1, PT, R3, R86, PT ;  /* 0x000000560300720c */ /* 0x000fe20003f26270 */
[----:B------:R-:W-:Y:S01]  /*f5a0*/  ULDC.64 UR4, c[0x0][0xa80] ;  /* 0x0002a00000047ab9 */ /* 0x000fe20000000a00 */
[----:B------:R-:W-:Y:S01]  /*f5b0*/  SEL R5, RZ, 0x40, P0 ;  /* 0x00000040ff057807 */ /* 0x000fe20000000000 */
[----:B------:R-:W-:Y:S01]  /*f5c0*/  VIADD R4, R2, 0x28c20 ;  /* 0x00028c2002047836 */ /* 0x000fe20000000000 */
[----:B------:R-:W-:Y:S01]  /*f5d0*/  ISETP.GE.AND P0, PT, R89, R0, PT ;  /* 0x000000005900720c */ /* 0x000fe20003f06270 */
[----:B------:R-:W-:Y:S01]  /*f5e0*/  IMAD.IADD R7, R7, 0x1, R81 ;  /* 0x0000000107077824 */ /* 0x000fe200078e0251 */
[----:B------:R-:W-:-:S02]  /*f5f0*/  LEA R84, P2, R6, UR4, 0x1 ;  /* 0x0000000406547c11 */ /* 0x000fc4000f8408ff */
[----:B------:R-:W-:Y:S02]  /*f600*/  LOP3.LUT R82, R20, R5, RZ, 0xfc, !PT ;  /* 0x0000000514527212 */ /* 0x000fe400078efcff */
[----:B------:R-:W-:Y:S02]  /*f610*/  PRMT R4, RZ, 0x654, R4 ;  /* 0x00000654ff047816 */ /* 0x000fe40000000004 */
[----:B------:R-:W-:Y:S02]  /*f620*/  SEL R5, RZ, 0x80, P0 ;  /* 0x00000080ff057807 */ /* 0x000fe40000000000 */
[----:B------:R-:W-:Y:S01]  /*f630*/  LEA.HI.X R85, R6, UR5, R7, 0x1, P2 ;  /* 0x0000000506557c11 */ /* 0x000fe200090f0c07 */
[----:B0-----:R0:W-:Y:S01]  /*f640*/  SYNCS.ARRIVE.TRANS64.RED.A1T0 RZ, [R4+URZ], RZ ;  /* 0x000000ff04ff79a7 */ /* 0x0011e2000810043f */
[----:B------:R-:W-:Y:S01]  /*f650*/  LOP3.LUT R83, R82, R5, RZ, 0xfc, !PT ;  /* 0x0000000552537212 */ /* 0x000fe200078efcff */
[----:B------:R-:W-:Y:S02]  /*f660*/  BSSY B1, `(.L_x_3753) ;  /* 0x000002a000017945 */ /* 0x000fe40003800000 */
[----:B------:R3:W4:Y:S01]  /*f670*/  SHFL.IDX PT, R5, R85, RZ, 0x181f ;  /* 0x00181fff55057589 */ /* 0x00072200000e0000 */
[----:B-1----:R-:W-:-:S03]  /*f680*/  SHF.R.S32.HI R152, RZ, 0x1f, R204 ;  /* 0x0000001fff987819 */ /* 0x002fc600000114cc */
[----:B0-----:R3:W0:Y:S01]  /*f690*/  SHFL.IDX PT, R4, R84, RZ, 0x181f ;  /* 0x00181fff54047589 */ /* 0x00162200000e0000 */
[----:B------:R-:W-:Y:S02]  /*f6a0*/  SHF.R.S32.HI R156, RZ, 0x1f, R205 ;  /* 0x0000001fff9c7819 */ /* 0x000fe400000114cd */
[----:B------:R-:W-:Y:S02]  /*f6b0*/  SHF.R.S32.HI R157, RZ, 0x1f, R206 ;  /* 0x0000001fff9d7819 */ /* 0x000fe400000114ce */
[----:B------:R-:W-:Y:S02]  /*f6c0*/  SHF.R.S32.HI R158, RZ, 0x1f, R207 ;  /* 0x0000001fff9e7819 */ /* 0x000fe400000114cf */
[----:B------:R-:W-:Y:S01]  /*f6d0*/  SHF.R.S32.HI R159, RZ, 0x1f, R208 ;  /* 0x0000001fff9f7819 */ /* 0x000fe200000114d0 */
[----:B---3--:R-:W-:Y:S06]  /*f6e0*/  @P1 BRA `(.L_x_3754) ;  /* 0x0000000000841947 */ /* 0x008fec0003800000 */
[-C--:B------:R-:W-:Y:S02]  /*f6f0*/  ISETP.GE.AND P2, PT, R187, R0.reuse, PT ;  /* 0x00000000bb00720c */ /* 0x080fe40003f46270 */
[-C--:B------:R-:W-:Y:S02]  /*f700*/  ISETP.GE.AND P4, PT, R208, R0.reuse, PT ;  /* 0x00000000d000720c */ /* 0x080fe40003f86270 */
[-C--:B------:R-:W-:Y:S02]  /*f710*/  ISETP.GE.AND P6, PT, R207, R0.reuse, PT ;  /* 0x00000000cf00720c */ /* 0x080fe40003fc6270 */
[-C--:B------:R-:W-:Y:S02]  /*f720*/  ISETP.GE.AND P0, PT, R206, R0.reuse, PT ;  /* 0x00000000ce00720c */ /* 0x080fe40003f06270 */
[----:B------:R-:W-:Y:S02]  /*f730*/  ISETP.GE.AND P1, PT, R205, R0, PT ;  /* 0x00000000cd00720c */ /* 0x000fe40003f26270 */
[----:B------:R-:W-:-:S03]  /*f740*/  SHF.R.S32.HI R88, RZ, 0x1f, R87 ;  /* 0x0000001fff587819 */ /* 0x000fc60000011457 */
[----:B0---4-:R-:W-:Y:S02]  /*f750*/  @!P2 IMAD.WIDE R20, R187, 0x2, R4 ;  /* 0x00000002bb14a825 */ /* 0x011fe400078e0204 */
[CC--:B------:R-:W-:Y:S02]  /*f760*/  @!P4 LEA R6, P3, R208.reuse, R4.reuse, 0x1 ;  /* 0x00000004d006c211 */ /* 0x0c0fe400078608ff */
[----:B------:R-:W-:Y:S01]  /*f770*/  @!P6 LEA R80, P5, R207, R4, 0x1 ;  /* 0x00000004cf50e211 */ /* 0x000fe200078a08ff */
[----:B-----5:R0:W-:Y:S01]  /*f780*/  @!P2 ST.E.128 desc[UR42][R20.64], R8 ;  /* 0x000000081400a985 */ /* 0x0201e2000c101d2a */
[----:B------:R-:W-:Y:S02]  /*f790*/  @!P4 LEA.HI.X R7, R208, R5, R159, 0x1, P3 ;  /* 0x00000005d007c211 */ /* 0x000fe400018f0c9f */
[----:B------:R-:W-:Y:S02]  /*f7a0*/  LOP3.LUT P2, RZ, R82, 0x40, RZ, 0xc0, !PT ;  /* 0x0000004052ff7812 */ /* 0x000fe4000784c0ff */
[----:B------:R-:W-:Y:S01]  /*f7b0*/  LOP3.LUT P3, RZ, R83, 0x80, RZ, 0xc0, !PT ;  /* 0x0000008053ff7812 */ /* 0x000fe2000786c0ff */
[----:B------:R1:W-:Y:S01]  /*f7c0*/  @!P4 ST.E.128 desc[UR42][R6.64], R24 ;  /* 0x000000180600c985 */ /* 0x0003e2000c101d2a */
[----:B------:R-:W-:-:S02]  /*f7d0*/  ISETP.GE.AND P4, PT, R204, R0, PT ;  /* 0x00000000cc00720c */ /* 0x000fc40003f86270 */
[----:B------:R-:W-:-:S05]  /*f7e0*/  @!P6 LEA.HI.X R81, R207, R5, R158, 0x1, P5 ;  /* 0x00000005cf51e211 */ /* 0x000fca00028f0c9e */
[----:B------:R3:W-:Y:S01]  /*f7f0*/  @!P6 ST.E.128 desc[UR42][R80.64], R32 ;  /* 0x000000205000e985 */ /* 0x0007e2000c101d2a */
[CC--:B0-----:R-:W-:Y:S02]  /*f800*/  @!P1 LEA R20, P6, R205.reuse, R4.reuse, 0x1 ;  /* 0x00000004cd149211 */ /* 0x0c1fe400078c08ff */
[----:B------:R-:W-:Y:S02]  /*f810*/  SHF.R.S32.HI R9, RZ, 0x1f, R89 ;  /* 0x0000001fff097819 */ /* 0x000fe40000011459 */
[-C--:B------:R-:W-:Y:S02]  /*f820*/  @!P1 LEA.HI.X R21, R205, R5.reuse, R156, 0x1, P6 ;  /* 0x00000005cd159211 */ /* 0x080fe400030f0c9c */
[CC--:B-1----:R-:W-:Y:S02]  /*f830*/  @!P0 LEA R6, P5, R206.reuse, R4.reuse, 0x1 ;  /* 0x00000004ce068211 */ /* 0x0c2fe400078a08ff */
[----:B------:R-:W-:Y:S02]  /*f840*/  @P3 LEA R8, P6, R89, R4, 0x1 ;  /* 0x0000000459083211 */ /* 0x000fe400078c08ff */
[----:B------:R-:W-:-:S02]  /*f850*/  @!P0 LEA.HI.X R7, R206, R5, R157, 0x1, P5 ;  /* 0x00000005ce078211 */ /* 0x000fc400028f0c9d */
[-C--:B------:R-:W-:Y:S02]  /*f860*/  @P2 LEA R10, P5, R87, R4.reuse, 0x1 ;  /* 0x00000004570a2211 */ /* 0x080fe400078a08ff */
[-C--:B------:R-:W-:Y:S01]  /*f870*/  @P3 LEA.HI.X R9, R89, R5.reuse, R9, 0x1, P6 ;  /* 0x0000000559093211 */ /* 0x080fe200030f0c09 */
[----:B------:R3:W-:Y:S01]  /*f880*/  @!P0 ST.E.128 desc[UR42][R6.64], R40 ;  /* 0x0000002806008985 */ /* 0x0007e2000c101d2a */
[-C--:B------:R-:W-:Y:S02]  /*f890*/  @P2 LEA.HI.X R11, R87, R5.reuse, R88, 0x1, P5 ;  /* 0x00000005570b2211 */ /* 0x080fe400028f0c58 */
[C---:B------:R-:W-:Y:S01]  /*f8a0*/  @!P4 LEA R4, P5, R204.reuse, R4, 0x1 ;  /* 0x00000004cc04c211 */ /* 0x040fe200078a08ff */
[----:B------:R3:W-:Y:S03]  /*f8b0*/  @!P1 ST.E.128 desc[UR42][R20.64], R48 ;  /* 0x0000003014009985 */ /* 0x0007e6000c101d2a */
[----:B------:R-:W-:-:S05]  /*f8c0*/  @!P4 LEA.HI.X R5, R204, R5, R152, 0x1, P5 ;  /* 0x00000005cc05c211 */ /* 0x000fca00028f0c98 */
[----:B------:R3:W-:Y:S04]  /*f8d0*/  @!P4 ST.E.128 desc[UR42][R4.64], R56 ;  /* 0x000000380400c985 */ /* 0x0007e8000c101d2a */
[----:B------:R3:W-:Y:S04]  /*f8e0*/  @P2 ST.E.128 desc[UR42][R10.64], R64 ;  /* 0x000000400a002985 */ /* 0x0007e8000c101d2a */
[----:B------:R3:W-:Y:S02]  /*f8f0*/  @P3 ST.E.128 desc[UR42][R8.64], R72 ;  /* 0x0000004808003985 */ /* 0x0007e4000c101d2a */
.L_x_3754:
[----:B------:R-:W-:Y:S05]  /*f900*/  BSYNC B1 ;  /* 0x0000000000017941 */ /* 0x000fea0003800000 */
.L_x_3753:
[----:B------:R-:W-:Y:S01]  /*f910*/  VIADD R3, R3, 0x20 ;  /* 0x0000002003037836 */ /* 0x000fe20000000000 */
[----:B---34-:R1:W3:Y:S04]  /*f920*/  SHFL.IDX PT, R5, R85, 0x1, 0x181f ;  /* 0x00381f0055057f89 */ /* 0x0182e800000e0000 */
[----:B------:R-:W-:Y:S01]  /*f930*/  ISETP.GE.AND P0, PT, R3, R86, PT ;  /* 0x000000560300720c */ /* 0x000fe20003f06270 */
[----:B0-----:R1:W0:-:S12]  /*f940*/  SHFL.IDX PT, R4, R84, 0x1, 0x181f ;  /* 0x00381f0054047f89 */ /* 0x00121800000e0000 */
[----:B-1----:R-:W-:Y:S05]  /*f950*/  @P0 BRA `(.L_x_3755) ;  /* 0x0000002800140947 */ /* 0x002fea0003800000 */
[-C--:B------:R-:W-:Y:S02]  /*f960*/  ISETP.GE.AND P5, PT, R208, R0.reuse, PT ;  /* 0x00000000d000720c */ /* 0x080fe40003fa6270 */
[-C--:B------:R-:W-:Y:S02]  /*f970*/  ISETP.GE.AND P6, PT, R187, R0.reuse, PT ;  /* 0x00000000bb00720c */ /* 0x080fe40003fc6270 */
[-C--:B------:R-:W-:Y:S02]  /*f980*/  ISETP.GE.AND P4, PT, R207, R0.reuse, PT ;  /* 0x00000000cf00720c */ /* 0x080fe40003f86270 */
[-C--:B------:R-:W-:Y:S02]  /*f990*/  ISETP.GE.AND P2, PT, R205, R0.reuse, PT ;  /* 0x00000000cd00720c */ /* 0x080fe40003f46270 */
[----:B------:R-:W-:Y:S02]  /*f9a0*/  ISETP.GE.AND P3, PT, R206, R0, PT ;  /* 0x00000000ce00720c */ /* 0x000fe40003f66270 */
[----:B------:R-:W-:-:S03]  /*f9b0*/  LOP3.LUT P0, RZ, R82, 0x40, RZ, 0xc0, !PT ;  /* 0x0000004052ff7812 */ /* 0x000fc6000780c0ff */
[C---:B0----5:R-:W-:Y:S02]  /*f9c0*/  @!P5 LEA R8, P1, R208.reuse, R4, 0x1 ;  /* 0x00000004d008d211 */ /* 0x061fe400078208ff */
[----:B---3--:R-:W-:Y:S02]  /*f9d0*/  @!P6 IMAD.WIDE R6, R187, 0x2, R4 ;  /* 0x00000002bb06e825 */ /* 0x008fe400078e0204 */
[----:B------:R-:W-:Y:S02]  /*f9e0*/  @!P5 LEA.HI.X R9, R208, R5, R159, 0x1, P1 ;  /* 0x00000005d009d211 */ /* 0x000fe400008f0c9f */
[----:B------:R-:W-:Y:S01]  /*f9f0*/  ISETP.GE.AND P1, PT, R204, R0, PT ;  /* 0x00000000cc00720c */ /* 0x000fe20003f26270 */
[----:B------:R0:W-:Y:S01]  /*fa00*/  @!P6 ST.E.128 desc[UR42][R6.64], R12 ;  /* 0x0000000c0600e985 */ /* 0x0001e2000c101d2a */
[----:B------:R-:W-:-:S03]  /*fa10*/  SHF.R.S32.HI R0, RZ, 0x1f, R87 ;  /* 0x0000001fff007819 */ /* 0x000fc60000011457 */
[----:B------:R1:W-:Y:S01]  /*fa20*/  @!P5 ST.E.128 desc[UR42][R8.64], R28 ;  /* 0x0000001c0800d985 */ /* 0x0003e2000c101d2a */
[----:B0-----:R-:W-:-:S04]  /*fa30*/  @!P4 LEA R6, P6, R207, R4, 0x1 ;  /* 0x00000004cf06c211 */ /* 0x001fc800078c08ff */
[-C--:B------:R-:W-:Y:S02]  /*fa40*/  @!P4 LEA.HI.X R7, R207, R5.reuse, R158, 0x1, P6 ;  /* 0x00000005cf07c211 */ /* 0x080fe400030f0c9e */
[CC--:B------:R-:W-:Y:S02]  /*fa50*/  @!P2 LEA R10, P6, R205.reuse, R4.reuse, 0x1 ;  /* 0x00000004cd0aa211 */ /* 0x0c0fe400078c08ff */
[CC--:B-1----:R-:W-:Y:S01]  /*fa60*/  @!P3 LEA R8, P5, R206.reuse, R4.reuse, 0x1 ;  /* 0x00000004ce08b211 */ /* 0x0c2fe200078a08ff */
[----:B------:R0:W-:Y:S01]  /*fa70*/  @!P4 ST.E.128 desc[UR42][R6.64], R36 ;  /* 0x000000240600c985 */ /* 0x0001e2000c101d2a */
[-C--:B------:R-:W-:Y:S02]  /*fa80*/  @!P2 LEA.HI.X R11, R205, R5.reuse, R156, 0x1, P6 ;  /* 0x00000005cd0ba211 */ /* 0x080fe400030f0c9c */
[----:B------:R-:W-:Y:S02]  /*fa90*/  @!P3 LEA.HI.X R9, R206, R5, R157, 0x1, P5 ;  /* 0x00000005ce09b211 */ /* 0x000fe400028f0c9d */
[----:B------:R-:W-:-:S02]  /*faa0*/  @!P1 LEA R14, P6, R204, R4, 0x1 ;  /* 0x00000004cc0e9211 */ /* 0x000fc400078c08ff */
[C---:B------:R-:W-:Y:S01]  /*fab0*/  @P0 LEA R12, P5, R87.reuse, R4, 0x1 ;  /* 0x00000004570c0211 */ /* 0x040fe200078a08ff */
[----:B------:R0:W-:Y:S01]  /*fac0*/  @!P3 ST.E.128 desc[UR42][R8.64], R44 ;  /* 0x0000002c0800b985 */ /* 0x0001e2000c101d2a */
[-C--:B------:R-:W-:Y:S02]  /*fad0*/  @!P1 LEA.HI.X R15, R204, R5.reuse, R152, 0x1, P6 ;  /* 0x00000005cc0f9211 */ /* 0x080fe400030f0c98 */
[----:B------:R-:W-:Y:S01]  /*fae0*/  @P0 LEA.HI.X R13, R87, R5, R0, 0x1, P5 ;  /* 0x00000005570d0211 */ /* 0x000fe200028f0c00 */
[----:B------:R0:W-:Y:S04]  /*faf0*/  @!P2 ST.E.128 desc[UR42][R10.64], R52 ;  /* 0x000000340a00a985 */ /* 0x0001e8000c101d2a */
[----:B------:R0:W-:Y:S04]  /*fb00*/  @!P1 ST.E.128 desc[UR42][R14.64], R60 ;  /* 0x0000003c0e009985 */ /* 0x0001e8000c101d2a */
[----:B------:R0:W-:Y:S01]  /*fb10*/  @P0 ST.E.128 desc[UR42][R12.64], R68 ;  /* 0x000000440c000985 */ /* 0x0001e2000c101d2a */
[----:B------:R-:W-:-:S13]  /*fb20*/  LOP3.LUT P0, RZ, R83, 0x80, RZ, 0xc0, !PT ;  /* 0x0000008053ff7812 */ /* 0x000fda000780c0ff */
[----:B------:R-:W-:Y:S05]  /*fb30*/  @!P0 BRA `(.L_x_3755) ;  /* 0x00000024009c8947 */ /* 0x000fea0003800000 */
[----:B------:R-:W-:Y:S02]  /*fb40*/  LEA R4, P0, R89, R4, 0x1 ;  /* 0x0000000459047211 */ /* 0x000fe400078008ff */
[----:B------:R-:W-:-:S04]  /*fb50*/  SHF.R.S32.HI R0, RZ, 0x1f, R89 ;  /* 0x0000001fff007819 */ /* 0x000fc80000011459 */
[----:B------:R-:W-:-:S05]  /*fb60*/  LEA.HI.X R5, R89, R5, R0, 0x1, P0 ;  /* 0x0000000559057211 */ /* 0x000fca00000f0c00 */
[----:B------:R1:W-:Y:S01]  /*fb70*/  ST.E.128 desc[UR42][R4.64], R76 ;  /* 0x0000004c04007985 */ /* 0x0003e2000c101d2a */
[----:B------:R-:W-:Y:S05]  /*fb80*/  BRA `(.L_x_3755) ;  /* 0x0000002400887947 */ /* 0x000fea0003800000 */
.L_x_3752:
[----:B---34-:R-:W3:Y:S01]  /*fb90*/  LDL R8, [R1+0x68] ;  /* 0x0000680001087983 */ /* 0x018ee20000100800 */
[----:B------:R-:W-:Y:S01]  /*fba0*/  ULDC.64 UR4, c[0x0][0xb08] ;  /* 0x0002c20000047ab9 */ /* 0x000fe20000000a00 */
[----:B------:R-:W-:Y:S01]  /*fbb0*/  IMAD R11, R201, 0x40, R190 ;  /* 0x00000040c90b7824 */ /* 0x000fe200078e02be */
[----:B------:R-:W-:Y:S01]  /*fbc0*/  BSSY B1, `(.L_x_3756) ;  /* 0x00000e5000017945 */ /* 0x000fe20003800000 */
[----:B------:R-:W-:Y:S01]  /*fbd0*/  IMAD R3, R5, UR4, RZ ;  /* 0x0000000405037c24 */ /* 0x000fe2000f8e02ff */
[----:B------:R-:W-:Y:S01]  /*fbe0*/  SHF.R.S32.HI R21, RZ, 0x1f, R211 ;  /* 0x0000001fff157819 */ /* 0x000fe200000114d3 */
[C---:B------:R-:W-:Y:S01]  /*fbf0*/  IMAD.WIDE.U32 R6, R0.reuse, UR4, RZ ;  /* 0x0000000400067c25 */ /* 0x040fe2000f8e00ff */
[----:B-1----:R-:W-:Y:S02]  /*fc00*/  SHF.R.S32.HI R152, RZ, 0x1f, R212 ;  /* 0x0000001fff987819 */ /* 0x002fe400000114d4 */
[----:B------:R-:W-:Y:S01]  /*fc10*/  SHF.R.S32.HI R156, RZ, 0x1f, R213 ;  /* 0x0000001fff9c7819 */ /* 0x000fe200000114d5 */
[----:B------:R-:W-:Y:S01]  /*fc20*/  IMAD R3, R0, UR5, R3 ;  /* 0x0000000500037c24 */ /* 0x000fe2000f8e0203 */
[----:B------:R-:W-:Y:S01]  /*fc30*/  ULDC.64 UR4, c[0x0][0xb38] ;  /* 0x0002ce0000047ab9 */ /* 0x000fe20000000a00 */
[----:B------:R-:W-:Y:S01]  /*fc40*/  SHF.R.S32.HI R0, RZ, 0x1f, R199 ;  /* 0x0000001fff007819 */ /* 0x000fe200000114c7 */
[C---:B------:R-:W-:Y:S01]  /*fc50*/  VIADD R177, R192.reuse, 0x48 ;  /* 0x00000048c0b17836 */ /* 0x040fe20000000000 */
[----:B------:R-:W-:Y:S01]  /*fc60*/  SHF.R.S32.HI R157, RZ, 0x1f, R214 ;  /* 0x0000001fff9d7819 */ /* 0x000fe200000114d6 */
[----:B------:R-:W-:Y:S01]  /*fc70*/  IMAD.IADD R7, R7, 0x1, R3 ;  /* 0x0000000107077824 */ /* 0x000fe200078e0203 */
[----:B------:R-:W-:Y:S01]  /*fc80*/  SHF.R.S32.HI R158, RZ, 0x1f, R215 ;  /* 0x0000001fff9e7819 */ /* 0x000fe200000114d7 */
[----:B------:R-:W-:Y:S01]  /*fc90*/  VIADD R179, R192, 0x40 ;  /* 0x00000040c0b37836 */ /* 0x000fe20000000000 */
[----:B------:R-:W-:Y:S01]  /*fca0*/  SHF.R.S32.HI R159, RZ, 0x1f, R216 ;  /* 0x0000001fff9f7819 */ /* 0x000fe200000114d8 */
[----:B------:R-:W-:Y:S01]  /*fcb0*/  IMAD.WIDE.U32 R6, R198, UR4, R6 ;  /* 0x00000004c6067c25 */ /* 0x000fe2000f8e0006 */
[----:B------:R-:W-:-:S02]  /*fcc0*/  SHF.R.S32.HI R160, RZ, 0x1f, R219 ;  /* 0x0000001fffa07819 */ /* 0x000fc400000114db */
[----:B------:R-:W-:Y:S01]  /*fcd0*/  SHF.R.S32.HI R161, RZ, 0x1f, R220 ;  /* 0x0000001fffa17819 */ /* 0x000fe200000114dc */
[----:B------:R-:W-:Y:S01]  /*fce0*/  IMAD R7, R198, UR5, R7 ;  /* 0x00000005c6077c24 */ /* 0x000fe2000f8e0207 */
[----:B------:R-:W-:Y:S01]  /*fcf0*/  ULDC.64 UR4, c[0x0][0xb40] ;  /* 0x0002d00000047ab9 */ /* 0x000fe20000000a00 */
[----:B------:R-:W-:Y:S01]  /*fd00*/  VIADD R181, R192, 0x38 ;  /* 0x00000038c0b57836 */ /* 0x000fe20000000000 */
[----:B------:R-:W-:Y:S01]  /*fd10*/  SHF.R.S32.HI R162, RZ, 0x1f, R221 ;  /* 0x0000001fffa27819 */ /* 0x000fe200000114dd */
[----:B------:R-:W-:Y:S01]  /*fd20*/  IMAD R0, R0, UR4, RZ ;  /* 0x0000000400007c24 */ /* 0x000fe2000f8e02ff */
[----:B------:R-:W-:Y:S01]  /*fd30*/  SHF.R.S32.HI R163, RZ, 0x1f, R222 ;  /* 0x0000001fffa37819 */ /* 0x000fe200000114de */
[C---:B------:R-:W-:Y:S01]  /*fd40*/  IMAD.WIDE.U32 R6, R199.reuse, UR4, R6 ;  /* 0x00000004c7067c25 */ /* 0x040fe2000f8e0006 */
[----:B------:R-:W-:Y:S02]  /*fd50*/  SHF.R.S32.HI R164, RZ, 0x1f, R223 ;  /* 0x0000001fffa47819 */ /* 0x000fe400000114df */
[----:B------:R-:W-:Y:S01]  /*fd60*/  SHF.R.S32.HI R165, RZ, 0x1f, R224 ;  /* 0x0000001fffa57819 */ /* 0x000fe200000114e0 */
[----:B------:R-:W-:Y:S01]  /*fd70*/  IMAD R0, R199, UR5, R0 ;  /* 0x00000005c7007c24 */ /* 0x000fe2000f8e0200 */
[----:B------:R-:W-:Y:S01]  /*fd80*/  ULDC.64 UR4, c[0x0][0xb48] ;  /* 0x0002d20000047ab9 */ /* 0x000fe20000000a00 */
[C---:B------:R-:W-:Y:S01]  /*fd90*/  VIADD R183, R192.reuse, 0x30 ;  /* 0x00000030c0b77836 */ /* 0x040fe20000000000 */
[----:B------:R-:W-:Y:S01]  /*fda0*/  SHF.R.S32.HI R166, RZ, 0x1f, R225 ;  /* 0x0000001fffa67819 */ /* 0x000fe200000114e1 */
[----:B------:R-:W-:Y:S01]  /*fdb0*/  IMAD.IADD R7, R7, 0x1, R0 ;  /* 0x0000000107077824 */ /* 0x000fe200078e0200 */
[----:B------:R-:W-:Y:S01]  /*fdc0*/  SHF.R.S32.HI R167, RZ, 0x1f, R228 ;  /* 0x0000001fffa77819 */ /* 0x000fe200000114e4 */
[----:B------:R-:W1:Y:S01]  /*fdd0*/  LDC R0, c[0x0][0xbe8] ;  /* 0x0002fa00ff007b82 */ /* 0x000e620000000800 */
[----:B------:R-:W-:Y:S01]  /*fde0*/  VIADD R198, R192, 0x28 ;  /* 0x00000028c0c67836 */ /* 0x000fe20000000000 */
[----:B------:R-:W-:Y:S01]  /*fdf0*/  SHF.R.S32.HI R168, RZ, 0x1f, R229 ;  /* 0x0000001fffa87819 */ /* 0x000fe200000114e5 */
[----:B------:R-:W-:Y:S01]  /*fe00*/  IMAD.WIDE.U32 R6, R210, UR4, R6 ;  /* 0x00000004d2067c25 */ /* 0x000fe2000f8e0006 */
[----:B------:R-:W-:-:S02]  /*fe10*/  SHF.R.S32.HI R169, RZ, 0x1f, R231 ;  /* 0x0000001fffa97819 */ /* 0x000fc400000114e7 */
[----:B------:R-:W-:Y:S01]  /*fe20*/  SHF.R.S32.HI R170, RZ, 0x1f, R232 ;  /* 0x0000001fffaa7819 */ /* 0x000fe200000114e8 */
[----:B------:R-:W-:Y:S01]  /*fe30*/  IMAD R7, R210, UR5, R7 ;  /* 0x00000005d2077c24 */ /* 0x000fe2000f8e0207 */
[----:B------:R-:W-:Y:S01]  /*fe40*/  ULDC.64 UR4, c[0x0][0xb30] ;  /* 0x0002cc0000047ab9 */ /* 0x000fe20000000a00 */
        /* <DEDUP_REMOVED lines=15> */
[----:B-1----:R-:W-:Y:S01]  /*ff40*/  ISETP.NE.AND P0, PT, R0, 0x1, PT ;  /* 0x000000010000780c */ /* 0x002fe20003f05270 */
        /* <DEDUP_REMOVED lines=8> */
[----:B--2---:R-:W-:Y:S01]  /*ffd0*/  VIADD R218, R192, 0x8 ;  /* 0x00000008c0da7836 */ /* 0x004fe20000000000 */
[----:B------:R-:W-:-:S02]  /*ffe0*/  SHF.R.S32.HI R203, RZ, 0x1f, R203 ;  /* 0x0000001fffcb7819 */ /* 0x000fc400000114cb */
[----:B------:R-:W-:Y:S01]  /*fff0*/  SHF.R.S32.HI R217, RZ, 0x1f, R217 ;  /* 0x0000001fffd97819 */ /* 0x000fe200000114d9 */
[----:B------:R-:W1:Y:S01]  /*10000*/  @P0 LDC R9, c[0x0][0xbec] ;  /* 0x0002fb00ff090b82 */ /* 0x000e620000000800 */
[----:B------:R-:W-:Y:S02]  /*10010*/  SHF.R.S32.HI R226, RZ, 0x1f, R226 ;  /* 0x0000001fffe27819 */ /* 0x000fe400000114e2 */
[----:B------:R-:W-:-:S05]  /*10020*/  SHF.R.S32.HI R227, RZ, 0x1f, R192 ;  /* 0x0000001fffe37819 */ /* 0x000fca00000114c0 */
[----:B------:R-:W2:Y:S01]  /*10030*/  @P0 LDC R3, c[0x0][0xbf0] ;  /* 0x0002fc00ff030b82 */ /* 0x000ea20000000800 */
[----:B---3--:R-:W-:-:S04]  /*10040*/  IMAD R8, R201, 0x40, R8 ;  /* 0x00000040c9087824 */ /* 0x008fc800078e0208 */
[----:B-1----:R-:W-:-:S04]  /*10050*/  @P0 IMAD.HI.U32 R9, R8, R9, RZ ;  /* 0x0000000908090227 */ /* 0x002fc800078e00ff */
[----:B------:R-:W-:Y:S01]  /*10060*/  IMAD.MOV.U32 R5, RZ, RZ, R8 ;  /* 0x000000ffff057224 */ /* 0x000fe200078e0008 */
[----:B--2---:R-:W-:-:S05]  /*10070*/  @P0 SHF.R.U32.HI R5, RZ, R3, R9 ;  /* 0x00000003ff050219 */ /* 0x004fca0000011609 */
[----:B------:R-:W-:Y:S02]  /*10080*/  IMAD.MOV R3, RZ, RZ, -R5 ;  /* 0x000000ffff037224 */ /* 0x000fe400078e0a05 */
[----:B------:R-:W-:-:S04]  /*10090*/  IMAD.WIDE.U32 R6, R5, UR4, R6 ;  /* 0x0000000405067c25 */ /* 0x000fc8000f8e0006 */
[----:B------:R-:W-:Y:S02]  /*100a0*/  IMAD R3, R0, R3, R8 ;  /* 0x0000000300037224 */ /* 0x000fe400078e0208 */
[----:B------:R-:W-:Y:S01]  /*100b0*/  IMAD R0, R4, R0, RZ ;  /* 0x0000000004007224 */ /* 0x000fe200078e02ff */
        /* <DEDUP_REMOVED lines=11> */
[----:B------:R-:W-:-:S04]  /*10170*/  IMAD.IADD R4, R7, 0x1, R4 ;  /* 0x0000000107047824 */ /* 0x000fc800078e0204 */
[----:B------:R1:W2:Y:S01]  /*10180*/  SHFL.IDX PT, R13, R3, RZ, 0x1c1f ;  /* 0x001c1fff030d7589 */ /* 0x0002a200000e0000 */
[----:B------:R-:W-:Y:S01]  /*10190*/  LEA.HI.X R10, R6, UR5, R4, 0x2, P0 ;  /* 0x00000005060a7c11 */ /* 0x000fe200080f1404 */
[----:B------:R-:W-:Y:S01]  /*101a0*/  VIADD R4, R2, 0x28c20 ;  /* 0x00028c2002047836 */ /* 0x000fe20000000000 */
[----:B------:R-:W-:-:S03]  /*101b0*/  ISETP.GE.AND P0, PT, R11, R0, PT ;  /* 0x000000000b00720c */ /* 0x000fc60003f06270 */
[----:B------:R1:W3:Y:S01]  /*101c0*/  SHFL.IDX PT, R12, R10, RZ, 0x1c1f ;  /* 0x001c1fff0a0c7589 */ /* 0x0002e200000e0000 */
[----:B------:R-:W-:-:S04]  /*101d0*/  PRMT R4, RZ, 0x654, R4 ;  /* 0x00000654ff047816 */ /* 0x000fc80000000004 */
[----:B------:R1:W-:Y:S05]  /*101e0*/  SYNCS.ARRIVE.TRANS64.RED.A1T0 RZ, [R4+URZ], RZ ;  /* 0x000000ff04ff79a7 */ /* 0x0003ea000810043f */
[----:B------:R-:W-:Y:S05]  /*101f0*/  @P0 BRA `(.L_x_3757) ;  /* 0x0000000800040947 */ /* 0x000fea0003800000 */
[----:B------:R-:W-:Y:S02]  /*10200*/  ULDC UR4, c[0x0][0xac8] ;  /* 0x0002b20000047ab9 */ /* 0x000fe40000000800 */
[----:B------:R-:W-:Y:S02]  /*10210*/  ISETP.GE.AND P0, PT, R192, UR4, PT ;  /* 0x00000004c0007c0c */ /* 0x000fe4000bf06270 */
[----:B------:R-:W-:Y:S02]  /*10220*/  ISETP.GE.AND P4, PT, R235, UR4, PT ;  /* 0x00000004eb007c0c */ /* 0x000fe4000bf86270 */
[----:B------:R-:W-:-:S09]  /*10230*/  ISETP.GE.AND P5, PT, R234, UR4, PT ;  /* 0x00000004ea007c0c */ /* 0x000fd2000bfa6270 */
[----:B-12---:R-:W-:-:S04]  /*10240*/  @!P0 LEA R4, P1, R192, R13, 0x2 ;  /* 0x0000000dc0048211 */ /* 0x006fc800078210ff */
[----:B---3--:R-:W-:-:S05]  /*10250*/  @!P0 LEA.HI.X R5, R192, R12, R227, 0x2, P1 ;  /* 0x0000000cc0058211 */ /* 0x008fca00008f14e3 */
[----:B------:R1:W-:Y:S01]  /*10260*/  @!P0 ST.E.64 desc[UR42][R4.64], R24 ;  /* 0x0000001804008985 */ /* 0x0003e2000c101b2a */
[----:B------:R-:W-:-:S13]  /*10270*/  ISETP.GE.AND P0, PT, R218, UR4, PT ;  /* 0x00000004da007c0c */ /* 0x000fda000bf06270 */
[----:B-1----:R-:W-:-:S04]  /*10280*/  @!P0 LEA R4, P1, R218, R13, 0x2 ;  /* 0x0000000dda048211 */ /* 0x002fc800078210ff */
[----:B------:R-:W-:Y:S02]  /*10290*/  @!P0 LEA.HI.X R5, R218, R12, R226, 0x2, P1 ;  /* 0x0000000cda058211 */ /* 0x000fe400008f14e2 */
[----:B------:R-:W-:-:S03]  /*102a0*/  ISETP.GE.AND P1, PT, R202, UR4, PT ;  /* 0x00000004ca007c0c */ /* 0x000fc6000bf26270 */
[----:B------:R1:W-:Y:S01]  /*102b0*/  @!P0 ST.E.64 desc[UR42][R4.64], R28 ;  /* 0x0000001c04008985 */ /* 0x0003e2000c101b2a */
[----:B------:R-:W-:-:S13]  /*102c0*/  ISETP.GE.AND P0, PT, R210, UR4, PT ;  /* 0x00000004d2007c0c */ /* 0x000fda000bf06270 */
[----:B-1----:R-:W-:-:S04]  /*102d0*/  @!P0 LEA R4, P2, R210, R13, 0x2 ;  /* 0x0000000dd2048211 */ /* 0x002fc800078410ff */
[----:B------:R-:W-:-:S05]  /*102e0*/  @!P0 LEA.HI.X R5, R210, R12, R217, 0x2, P2 ;  /* 0x0000000cd2058211 */ /* 0x000fca00010f14d9 */
[----:B------:R1:W-:Y:S01]  /*102f0*/  @!P0 ST.E.64 desc[UR42][R4.64], R32 ;  /* 0x0000002004008985 */ /* 0x0003e2000c101b2a */
[----:B------:R-:W-:Y:S02]  /*10300*/  ISETP.GE.AND P0, PT, R199, UR4, PT ;  /* 0x00000004c7007c0c */ /* 0x000fe4000bf06270 */
        /* <DEDUP_REMOVED lines=13> */
[----:B------:R-:W-:Y:S02]  /*103e0*/  @!P0 LEA.HI.X R5, R182, R12, R183, 0x2, P2 ;  /* 0x0000000cb6058211 */ /* 0x000fe400010f14b7 */
[----:B------:R-:W-:-:S03]  /*103f0*/  ISETP.GE.AND P2, PT, R178, UR4, PT ;  /* 0x00000004b2007c0c */ /* 0x000fc6000bf46270 */
[----:B------:R1:W-:Y:S02]  /*10400*/  @!P0 ST.E.64 desc[UR42][R4.64], R48 ;  /* 0x0000003004008985 */ /* 0x0003e4000c101b2a */
[----:B-1----:R-:W-:-:S04]  /*10410*/  @!P1 LEA R4, P0, R180, R13, 0x2 ;  /* 0x0000000db4049211 */ /* 0x002fc800078010ff */
[----:B------:R-:W-:Y:S02]  /*10420*/  @!P1 LEA.HI.X R5, R180, R12, R181, 0x2, P0 ;  /* 0x0000000cb4059211 */ /* 0x000fe400000f14b5 */
[----:B------:R-:W-:-:S03]  /*10430*/  ISETP.GE.AND P0, PT, R176, UR4, PT ;  /* 0x00000004b0007c0c */ /* 0x000fc6000bf06270 */
[----:B------:R1:W-:Y:S01]  /*10440*/  @!P1 ST.E.64 desc[UR42][R4.64], R52 ;  /* 0x0000003404009985 */ /* 0x0003e2000c101b2a */
[----:B------:R-:W-:Y:S02]  /*10450*/  ISETP.GE.AND P1, PT, R237, UR4, PT ;  /* 0x00000004ed007c0c */ /* 0x000fe4000bf26270 */
[----:B-1----:R-:W-:-:S11]  /*10460*/  @!P2 LEA R4, P3, R178, R13, 0x2 ;  /* 0x0000000db204a211 */ /* 0x002fd600078610ff */
[CC--:B------:R-:W-:Y:S02]  /*10470*/  @!P1 LEA R6, P6, R237.reuse, R13.reuse, 0x2 ;  /* 0x0000000ded069211 */ /* 0x0c0fe400078c10ff */
[-C--:B------:R-:W-:Y:S02]  /*10480*/  @!P2 LEA.HI.X R5, R178, R12.reuse, R179, 0x2, P3 ;  /* 0x0000000cb205a211 */ /* 0x080fe400018f14b3 */
[----:B------:R-:W-:Y:S02]  /*10490*/  ISETP.GE.AND P3, PT, R236, UR4, PT ;  /* 0x00000004ec007c0c */ /* 0x000fe4000bf66270 */
[----:B------:R-:W-:Y:S01]  /*104a0*/  @!P1 LEA.HI.X R7, R237, R12, R175, 0x2, P6 ;  /* 0x0000000ced079211 */ /* 0x000fe200030f14af */
[----:B------:R1:W-:Y:S02]  /*104b0*/  @!P2 ST.E.64 desc[UR42][R4.64], R56 ;  /* 0x000000380400a985 */ /* 0x0003e4000c101b2a */
[----:B-1----:R-:W-:-:S04]  /*104c0*/  @!P0 LEA R4, P2, R176, R13, 0x2 ;  /* 0x0000000db0048211 */ /* 0x002fc800078410ff */
[----:B------:R-:W-:-:S05]  /*104d0*/  @!P0 LEA.HI.X R5, R176, R12, R177, 0x2, P2 ;  /* 0x0000000cb0058211 */ /* 0x000fca00010f14b1 */
[----:B------:R1:W-:Y:S01]  /*104e0*/  @!P0 ST.E.64 desc[UR42][R4.64], R60 ;  /* 0x0000003c04008985 */ /* 0x0003e2000c101b2a */
[----:B------:R-:W-:-:S03]  /*104f0*/  ISETP.GE.AND P0, PT, R233, UR4, PT ;  /* 0x00000004e9007c0c */ /* 0x000fc6000bf06270 */
[----:B------:R2:W-:Y:S01]  /*10500*/  @!P1 ST.E.64 desc[UR42][R6.64], R64 ;  /* 0x0000004006009985 */ /* 0x0005e2000c101b2a */
[----:B------:R-:W-:Y:S02]  /*10510*/  ISETP.GE.AND P1, PT, R232, UR4, PT ;  /* 0x00000004e8007c0c */ /* 0x000fe4000bf26270 */
[CC--:B-1----:R-:W-:Y:S02]  /*10520*/  @!P3 LEA R4, P6, R236.reuse, R13.reuse, 0x2 ;  /* 0x0000000dec04b211 */ /* 0x0c2fe400078c10ff */
[CC--:B--2---:R-:W-:Y:S02]  /*10530*/  @!P4 LEA R6, P2, R235.reuse, R13.reuse, 0x2 ;  /* 0x0000000deb06c211 */ /* 0x0c4fe400078410ff */
[-C--:B------:R-:W-:Y:S02]  /*10540*/  @!P3 LEA.HI.X R5, R236, R12.reuse, R174, 0x2, P6 ;  /* 0x0000000cec05b211 */ /* 0x080fe400030f14ae */
[----:B------:R-:W-:Y:S02]  /*10550*/  @!P4 LEA.HI.X R7, R235, R12, R173, 0x2, P2 ;  /* 0x0000000ceb07c211 */ /* 0x000fe400010f14ad */
[----:B------:R-:W-:Y:S01]  /*10560*/  ISETP.GE.AND P2, PT, R231, UR4, PT ;  /* 0x00000004e7007c0c */ /* 0x000fe2000bf46270 */
[----:B------:R1:W-:Y:S01]  /*10570*/  @!P3 ST.E.64 desc[UR42][R4.64], R68 ;  /* 0x000000440400b985 */ /* 0x0003e2000c101b2a */
[----:B------:R-:W-:-:S02]  /*10580*/  @!P5 LEA R8, P6, R234, R13, 0x2 ;  /* 0x0000000dea08d211 */ /* 0x000fc400078c10ff */
[----:B------:R-:W-:Y:S01]  /*10590*/  ISETP.GE.AND P3, PT, R229, UR4, PT ;  /* 0x00000004e5007c0c */ /* 0x000fe2000bf66270 */
[----:B------:R2:W-:Y:S01]  /*105a0*/  @!P4 ST.E.64 desc[UR42][R6.64], R72 ;  /* 0x000000480600c985 */ /* 0x0005e2000c101b2a */
[----:B------:R-:W-:-:S05]  /*105b0*/  @!P5 LEA.HI.X R9, R234, R12, R172, 0x2, P6 ;  /* 0x0000000cea09d211 */ /* 0x000fca00030f14ac */
[----:B------:R3:W-:Y:S01]  /*105c0*/  @!P5 ST.E.64 desc[UR42][R8.64], R76 ;  /* 0x0000004c0800d985 */ /* 0x0007e2000c101b2a */
        /* <DEDUP_REMOVED lines=17> */
[-C--:B------:R-:W-:Y:S02]  /*106e0*/  @!P4 LEA.HI.X R7, R228, R12.reuse, R167, 0x2, P0 ;  /* 0x0000000ce407c211 */ /* 0x080fe400000f14a7 */
[----:B------:R-:W-:Y:S02]  /*106f0*/  ISETP.GE.AND P0, PT, R222, UR4, PT ;  /* 0x00000004de007c0c */ /* 0x000fe4000bf06270 */
[CC--:B---3--:R-:W-:Y:S01]  /*10700*/  @!P5 LEA R8, P6, R225.reuse, R13.reuse, 0x2 ;  /* 0x0000000de108d211 */ /* 0x0c8fe200078c10ff */
[----:B------:R2:W-:Y:S01]  /*10710*/  @!P4 ST.E.64 desc[UR42][R6.64], R96 ;  /* 0x000000600600c985 */ /* 0x0005e2000c101b2a */
[----:B------:R-:W-:Y:S02]  /*10720*/  ISETP.GE.AND P4, PT, R220, UR4, PT ;  /* 0x00000004dc007c0c */ /* 0x000fe4000bf86270 */
[----:B------:R-:W-:Y:S02]  /*10730*/  @!P5 LEA.HI.X R9, R225, R12, R166, 0x2, P6 ;  /* 0x0000000ce109d211 */ /* 0x000fe400030f14a6 */
[----:B-1----:R-:W-:-:S03]  /*10740*/  @!P2 LEA R4, P6, R224, R13, 0x2 ;  /* 0x0000000de004a211 */ /* 0x002fc600078c10ff */
[----:B------:R1:W-:Y:S01]  /*10750*/  @!P5 ST.E.64 desc[UR42][R8.64], R100 ;  /* 0x000000640800d985 */ /* 0x0003e2000c101b2a */
[----:B------:R-:W-:Y:S02]  /*10760*/  ISETP.GE.AND P5, PT, R221, UR4, PT ;  /* 0x00000004dd007c0c */ /* 0x000fe4000bfa6270 */
        /* <DEDUP_REMOVED lines=42> */
.L_x_3757:
[----:B------:R-:W-:Y:S05]  /*10a10*/  BSYNC B1 ;  /* 0x0000000000017941 */ /* 0x000fea0003800000 */
.L_x_3756:
[----:B------:R-:W-:Y:S01]  /*10a20*/  VIADD R11, R11, 0x8 ;  /* 0x000000080b0b7836 */ /* 0x000fe20000000000 */
[----:B------:R0:W0:Y:S04]  /*10a30*/  SHFL.IDX PT, R20, R10, 0x1, 0x1c1f ;  /* 0x003c1f000a147f89 */ /* 0x00002800000e0000 */
[----:B------:R-:W-:Y:S01]  /*10a40*/  ISETP.GE.AND P0, PT, R11, R0, PT ;  /* 0x000000000b00720c */ /* 0x000fe20003f06270 */
[----:B------:R0:W0:-:S12]  /*10a50*/  SHFL.IDX PT, R24, R3, 0x1, 0x1c1f ;  /* 0x003c1f0003187f89 */ /* 0x00001800000e0000 */
[----:B------:R-:W-:Y:S05]  /*10a60*/  @P0 BRA `(.L_x_3755) ;  /* 0x0000001400d00947 */ /* 0x000fea0003800000 */
[----:B------:R-:W-:Y:S02]  /*10a70*/  ULDC UR4, c[0x0][0xac8] ;  /* 0x0002b20000047ab9 */ /* 0x000fe40000000800 */
[----:B------:R-:W-:Y:S02]  /*10a80*/  ISETP.GE.AND P4, PT, R192, UR4, PT ;  /* 0x00000004c0007c0c */ /* 0x000fe4000bf86270 */
[----:B------:R-:W-:Y:S02]  /*10a90*/  ISETP.GE.AND P2, PT, R218, UR4, PT ;  /* 0x00000004da007c0c */ /* 0x000fe4000bf46270 */
[----:B------:R-:W-:Y:S02]  /*10aa0*/  ISETP.GE.AND P1, PT, R210, UR4, PT ;  /* 0x00000004d2007c0c */ /* 0x000fe4000bf26270 */
[----:B------:R-:W-:-:S07]  /*10ab0*/  ISETP.GE.AND P0, PT, R202, UR4, PT ;  /* 0x00000004ca007c0c */ /* 0x000fce000bf06270 */
[----:B01--4-:R-:W-:-:S04]  /*10ac0*/  @!P4 LEA R4, P3, R192, R24, 0x2 ;  /* 0x00000018c004c211 */ /* 0x013fc800078610ff */
[----:B------:R-:W-:Y:S02]  /*10ad0*/  @!P4 LEA.HI.X R5, R192, R20, R227, 0x2, P3 ;  /* 0x00000014c005c211 */ /* 0x000fe400018f14e3 */
[----:B------:R-:W-:Y:S02]  /*10ae0*/  ISETP.GE.AND P3, PT, R199, UR4, PT ;  /* 0x00000004c7007c0c */ /* 0x000fe4000bf66270 */
[C---:B------:R-:W-:Y:S01]  /*10af0*/  @!P1 LEA R6, P5, R210.reuse, R24, 0x2 ;  /* 0x00000018d2069211 */ /* 0x040fe200078a10ff */
[----:B------:R0:W-:Y:S01]  /*10b00*/  @!P4 ST.E.64 desc[UR42][R4.64], R26 ;  /* 0x0000001a0400c985 */ /* 0x0001e2000c101b2a */
[----:B------:R-:W-:Y:S02]  /*10b10*/  ISETP.GE.AND P4, PT, R191, UR4, PT ;  /* 0x00000004bf007c0c */ /* 0x000fe4000bf86270 */
[----:B------:R-:W-:Y:S02]  /*10b20*/  @!P1 LEA.HI.X R7, R210, R20, R217, 0x2, P5 ;  /* 0x00000014d2079211 */ /* 0x000fe400028f14d9 */
[----:B------:R-:W-:-:S02]  /*10b30*/  ISETP.GE.AND P5, PT, R182, UR4, PT ;  /* 0x00000004b6007c0c */ /* 0x000fc4000bfa6270 */
[----:B0-----:R-:W-:-:S04]  /*10b40*/  @!P2 LEA R4, P6, R218, R24, 0x2 ;  /* 0x00000018da04a211 */ /* 0x001fc800078c10ff */
[----:B------:R-:W-:Y:S02]  /*10b50*/  @!P2 LEA.HI.X R5, R218, R20, R226, 0x2, P6 ;  /* 0x00000014da05a211 */ /* 0x000fe400030f14e2 */
[----:B------:R-:W-:-:S03]  /*10b60*/  @!P0 LEA R8, P6, R202, R24, 0x2 ;  /* 0x00000018ca088211 */ /* 0x000fc600078c10ff */
[----:B------:R0:W-:Y:S01]  /*10b70*/  @!P2 ST.E.64 desc[UR42][R4.64], R30 ;  /* 0x0000001e0400a985 */ /* 0x0001e2000c101b2a */
[----:B------:R-:W-:-:S03]  /*10b80*/  @!P0 LEA.HI.X R9, R202, R20, R203, 0x2, P6 ;  /* 0x00000014ca098211 */ /* 0x000fc600030f14cb */
[----:B------:R1:W-:Y:S04]  /*10b90*/  @!P1 ST.E.64 desc[UR42][R6.64], R34 ;  /* 0x0000002206009985 */ /* 0x0003e8000c101b2a */
[----:B------:R4:W-:Y:S01]  /*10ba0*/  @!P0 ST.E.64 desc[UR42][R8.64], R38 ;  /* 0x0000002608008985 */ /* 0x0009e2000c101b2a */
[----:B------:R-:W-:Y:S02]  /*10bb0*/  ISETP.GE.AND P0, PT, R180, UR4, PT ;  /* 0x00000004b4007c0c */ /* 0x000fe4000bf06270 */
[-C--:B0-----:R-:W-:Y:S02]  /*10bc0*/  @!P3 LEA R4, P1, R199, R24.reuse, 0x2 ;  /* 0x00000018c704b211 */ /* 0x081fe400078210ff */
[----:B-1----:R-:W-:Y:S02]  /*10bd0*/  @!P4 LEA R6, P2, R191, R24, 0x2 ;  /* 0x00000018bf06c211 */ /* 0x002fe400078410ff */
[----:B------:R-:W-:-:S02]  /*10be0*/  @!P3 LEA.HI.X R5, R199, R20, R200, 0x2, P1 ;  /* 0x00000014c705b211 */ /* 0x000fc400008f14c8 */
[----:B------:R-:W-:Y:S02]  /*10bf0*/  ISETP.GE.AND P1, PT, R178, UR4, PT ;  /* 0x00000004b2007c0c */ /* 0x000fe4000bf26270 */
[----:B------:R-:W-:Y:S01]  /*10c00*/  @!P4 LEA.HI.X R7, R191, R20, R198, 0x2, P2 ;  /* 0x00000014bf07c211 */ /* 0x000fe200010f14c6 */
[----:B------:R0:W-:Y:S01]  /*10c10*/  @!P3 ST.E.64 desc[UR42][R4.64], R42 ;  /* 0x0000002a0400b985 */ /* 0x0001e2000c101b2a */
[----:B------:R-:W-:Y:S02]  /*10c20*/  ISETP.GE.AND P2, PT, R176, UR4, PT ;  /* 0x00000004b0007c0c */ /* 0x000fe4000bf46270 */
[C---:B----4-:R-:W-:Y:S01]  /*10c30*/  @!P5 LEA R8, P6, R182.reuse, R24, 0x2 ;  /* 0x00000018b608d211 */ /* 0x050fe200078c10ff */
[----:B------:R1:W-:Y:S01]  /*10c40*/  @!P4 ST.E.64 desc[UR42][R6.64], R46 ;  /* 0x0000002e0600c985 */ /* 0x0003e2000c101b2a */
[----:B------:R-:W-:Y:S02]  /*10c50*/  ISETP.GE.AND P3, PT, R237, UR4, PT ;  /* 0x00000004ed007c0c */ /* 0x000fe4000bf66270 */
[----:B------:R-:W-:-:S02]  /*10c60*/  @!P5 LEA.HI.X R9, R182, R20, R183, 0x2, P6 ;  /* 0x00000014b609d211 */ /* 0x000fc400030f14b7 */
[----:B------:R-:W-:-:S03]  /*10c70*/  ISETP.GE.AND P4, PT, R236, UR4, PT ;  /* 0x00000004ec007c0c */ /* 0x000fc6000bf86270 */
[----:B------:R4:W-:Y:S01]  /*10c80*/  @!P5 ST.E.64 desc[UR42][R8.64], R50 ;  /* 0x000000320800d985 */ /* 0x0009e2000c101b2a */
[-C--:B0-----:R-:W-:Y:S02]  /*10c90*/  @!P0 LEA R4, P6, R180, R24.reuse, 0x2 ;  /* 0x00000018b4048211 */ /* 0x081fe400078c10ff */
[----:B-1----:R-:W-:Y:S02]  /*10ca0*/  @!P1 LEA R6, P5, R178, R24, 0x2 ;  /* 0x00000018b2069211 */ /* 0x002fe400078a10ff */
[-C--:B------:R-:W-:Y:S02]  /*10cb0*/  @!P0 LEA.HI.X R5, R180, R20.reuse, R181, 0x2, P6 ;  /* 0x00000014b4058211 */ /* 0x080fe400030f14b5 */
[----:B------:R-:W-:Y:S02]  /*10cc0*/  @!P1 LEA.HI.X R7, R178, R20, R179, 0x2, P5 ;  /* 0x00000014b2079211 */ /* 0x000fe400028f14b3 */
[----:B------:R-:W-:Y:S01]  /*10cd0*/  ISETP.GE.AND P5, PT, R235, UR4, PT ;  /* 0x00000004eb007c0c */ /* 0x000fe2000bfa6270 */
[----:B------:R0:W-:Y:S01]  /*10ce0*/  @!P0 ST.E.64 desc[UR42][R4.64], R54 ;  /* 0x0000003604008985 */ /* 0x0001e2000c101b2a */
[----:B----4-:R-:W-:-:S02]  /*10cf0*/  @!P2 LEA R8, P6, R176, R24, 0x2 ;  /* 0x00000018b008a211 */ /* 0x010fc400078c10ff */
[----:B------:R-:W-:Y:S01]  /*10d00*/  ISETP.GE.AND P0, PT, R234, UR4, PT ;  /* 0x00000004ea007c0c */ /* 0x000fe2000bf06270 */
[----:B------:R1:W-:Y:S01]  /*10d10*/  @!P1 ST.E.64 desc[UR42][R6.64], R58 ;  /* 0x0000003a06009985 */ /* 0x0003e2000c101b2a */
[----:B------:R-:W-:Y:S02]  /*10d20*/  @!P2 LEA.HI.X R9, R176, R20, R177, 0x2, P6 ;  /* 0x00000014b009a211 */ /* 0x000fe400030f14b1 */
[----:B------:R-:W-:-:S03]  /*10d30*/  ISETP.GE.AND P1, PT, R233, UR4, PT ;  /* 0x00000004e9007c0c */ /* 0x000fc6000bf26270 */
[----:B------:R4:W-:Y:S01]  /*10d40*/  @!P2 ST.E.64 desc[UR42][R8.64], R62 ;  /* 0x0000003e0800a985 */ /* 0x0009e2000c101b2a */
[CC--:B0-----:R-:W-:Y:S02]  /*10d50*/  @!P3 LEA R4, P6, R237.reuse, R24.reuse, 0x2 ;  /* 0x00000018ed04b211 */ /* 0x0c1fe400078c10ff */
[C---:B-1----:R-:W-:Y:S02]  /*10d60*/  @!P4 LEA R6, P2, R236.reuse, R24, 0x2 ;  /* 0x00000018ec06c211 */ /* 0x042fe400078410ff */
[-C--:B------:R-:W-:Y:S02]  /*10d70*/  @!P3 LEA.HI.X R5, R237, R20.reuse, R175, 0x2, P6 ;  /* 0x00000014ed05b211 */ /* 0x080fe400030f14af */
[----:B------:R-:W-:Y:S02]  /*10d80*/  @!P4 LEA.HI.X R7, R236, R20, R174, 0x2, P2 ;  /* 0x00000014ec07c211 */ /* 0x000fe400010f14ae */
[----:B------:R-:W-:Y:S01]  /*10d90*/  ISETP.GE.AND P2, PT, R232, UR4, PT ;  /* 0x00000004e8007c0c */ /* 0x000fe2000bf46270 */
[----:B------:R0:W-:Y:S01]  /*10da0*/  @!P3 ST.E.64 desc[UR42][R4.64], R66 ;  /* 0x000000420400b985 */ /* 0x0001e2000c101b2a */
[----:B----4-:R-:W-:-:S03]  /*10db0*/  @!P5 LEA R8, P6, R235, R24, 0x2 ;  /* 0x00000018eb08d211 */ /* 0x010fc600078c10ff */
[----:B------:R1:W-:Y:S01]  /*10dc0*/  @!P4 ST.E.64 desc[UR42][R6.64], R70 ;  /* 0x000000460600c985 */ /* 0x0003e2000c101b2a */
[----:B------:R-:W-:-:S05]  /*10dd0*/  @!P5 LEA.HI.X R9, R235, R20, R173, 0x2, P6 ;  /* 0x00000014eb09d211 */ /* 0x000fca00030f14ad */
[----:B------:R4:W-:Y:S01]  /*10de0*/  @!P5 ST.E.64 desc[UR42][R8.64], R74 ;  /* 0x0000004a0800d985 */ /* 0x0009e2000c101b2a */
[----:B------:R-:W-:Y:S02]  /*10df0*/  ISETP.GE.AND P5, PT, R231, UR4, PT ;  /* 0x00000004e7007c0c */ /* 0x000fe4000bfa6270 */
[----:B0-----:R-:W-:-:S04]  /*10e00*/  @!P0 LEA R4, P4, R234, R24, 0x2 ;  /* 0x00000018ea048211 */ /* 0x001fc800078810ff */
[----:B------:R-:W-:Y:S02]  /*10e10*/  @!P0 LEA.HI.X R5, R234, R20, R172, 0x2, P4 ;  /* 0x00000014ea058211 */ /* 0x000fe400020f14ac */
[----:B------:R-:W-:Y:S02]  /*10e20*/  ISETP.GE.AND P4, PT, R229, UR4, PT ;  /* 0x00000004e5007c0c */ /* 0x000fe4000bf86270 */
[CC--:B-1----:R-:W-:Y:S01]  /*10e30*/  @!P1 LEA R6, P3, R233.reuse, R24.reuse, 0x2 ;  /* 0x00000018e9069211 */ /* 0x0c2fe200078610ff */
[----:B------:R0:W-:Y:S01]  /*10e40*/  @!P0 ST.E.64 desc[UR42][R4.64], R78 ;  /* 0x0000004e04008985 */ /* 0x0001e2000c101b2a */
[----:B----4-:R-:W-:Y:S02]  /*10e50*/  @!P2 LEA R8, P6, R232, R24, 0x2 ;  /* 0x00000018e808a211 */ /* 0x010fe400078c10ff */
[----:B------:R-:W-:Y:S02]  /*10e60*/  @!P1 LEA.HI.X R7, R233, R20, R171, 0x2, P3 ;  /* 0x00000014e9079211 */ /* 0x000fe400018f14ab */
[----:B------:R-:W-:-:S02]  /*10e70*/  ISETP.GE.AND P3, PT, R228, UR4, PT ;  /* 0x00000004e4007c0c */ /* 0x000fc4000bf66270 */
[----:B------:R-:W-:Y:S01]  /*10e80*/  @!P2 LEA.HI.X R9, R232, R20, R170, 0x2, P6 ;  /* 0x00000014e809a211 */ /* 0x000fe200030f14aa */
[----:B------:R1:W-:Y:S01]  /*10e90*/  @!P1 ST.E.64 desc[UR42][R6.64], R82 ;  /* 0x0000005206009985 */ /* 0x0003e2000c101b2a */
[----:B------:R-:W-:-:S03]  /*10ea0*/  ISETP.GE.AND P1, PT, R224, UR4, PT ;  /* 0x00000004e0007c0c */ /* 0x000fc6000bf26270 */
[----:B------:R4:W-:Y:S01]  /*10eb0*/  @!P2 ST.E.64 desc[UR42][R8.64], R86 ;  /* 0x000000560800a985 */ /* 0x0009e2000c101b2a */
[----:B------:R-:W-:Y:S02]  /*10ec0*/  ISETP.GE.AND P2, PT, R225, UR4, PT ;  /* 0x00000004e1007c0c */ /* 0x000fe4000bf46270 */
[----:B0-----:R-:W-:-:S04]  /*10ed0*/  @!P5 LEA R4, P6, R231, R24, 0x2 ;  /* 0x00000018e704d211 */ /* 0x001fc800078c10ff */
[----:B------:R-:W-:Y:S02]  /*10ee0*/  @!P5 LEA.HI.X R5, R231, R20, R169, 0x2, P6 ;  /* 0x00000014e705d211 */ /* 0x000fe400030f14a9 */
[----:B-1----:R-:W-:-:S03]  /*10ef0*/  @!P4 LEA R6, P0, R229, R24, 0x2 ;  /* 0x00000018e506c211 */ /* 0x002fc600078010ff */
[----:B------:R0:W-:Y:S01]  /*10f00*/  @!P5 ST.E.64 desc[UR42][R4.64], R90 ;  /* 0x0000005a0400d985 */ /* 0x0001e2000c101b2a */
[----:B------:R-:W-:Y:S02]  /*10f10*/  ISETP.GE.AND P5, PT, R222, UR4, PT ;  /* 0x00000004de007c0c */ /* 0x000fe4000bfa6270 */
[----:B------:R-:W-:Y:S02]  /*10f20*/  @!P4 LEA.HI.X R7, R229, R20, R168, 0x2, P0 ;  /* 0x00000014e507c211 */ /* 0x000fe400000f14a8 */
[----:B------:R-:W-:Y:S02]  /*10f30*/  ISETP.GE.AND P0, PT, R223, UR4, PT ;  /* 0x00000004df007c0c */ /* 0x000fe4000bf06270 */
[C---:B----4-:R-:W-:Y:S01]  /*10f40*/  @!P3 LEA R8, P6, R228.reuse, R24, 0x2 ;  /* 0x00000018e408b211 */ /* 0x050fe200078c10ff */
[----:B------:R1:W-:Y:S01]  /*10f50*/  @!P4 ST.E.64 desc[UR42][R6.64], R94 ;  /* 0x0000005e0600c985 */ /* 0x0003e2000c101b2a */
[----:B------:R-:W-:Y:S02]  /*10f60*/  ISETP.GE.AND P4, PT, R221, UR4, PT ;  /* 0x00000004dd007c0c */ /* 0x000fe4000bf86270 */
[----:B------:R-:W-:-:S02]  /*10f70*/  @!P3 LEA.HI.X R9, R228, R20, R167, 0x2, P6 ;  /* 0x00000014e409b211 */ /* 0x000fc400030f14a7 */
[----:B------:R-:W-:-:S03]  /*10f80*/  @!P2 LEA R10, P6, R225, R24, 0x2 ;  /* 0x00000018e10aa211 */ /* 0x000fc600078c10ff */
[----:B------:R4:W-:Y:S01]  /*10f90*/  @!P3 ST.E.64 desc[UR42][R8.64], R98 ;  /* 0x000000620800b985 */ /* 0x0009e2000c101b2a */
[C---:B---3--:R-:W-:Y:S02]  /*10fa0*/  @!P1 LEA R12, P3, R224.reuse, R24, 0x2 ;  /* 0x00000018e00c9211 */ /* 0x048fe400078610ff */
[----:B------:R-:W-:Y:S02]  /*10fb0*/  @!P2 LEA.HI.X R11, R225, R20, R166, 0x2, P6 ;  /* 0x00000014e10ba211 */ /* 0x000fe400030f14a6 */
[C---:B------:R-:W-:Y:S02]  /*10fc0*/  @!P0 LEA R14, P6, R223.reuse, R24, 0x2 ;  /* 0x00000018df0e8211 */ /* 0x040fe400078c10ff */
[-C--:B--2---:R-:W-:Y:S01]  /*10fd0*/  @!P1 LEA.HI.X R13, R224, R20.reuse, R165, 0x2, P3 ;  /* 0x00000014e00d9211 */ /* 0x084fe200018f14a5 */
[----:B------:R2:W-:Y:S01]  /*10fe0*/  @!P2 ST.E.64 desc[UR42][R10.64], R102 ;  /* 0x000000660a00a985 */ /* 0x0005e2000c101b2a */
[----:B------:R-:W-:Y:S02]  /*10ff0*/  ISETP.GE.AND P3, PT, R220, UR4, PT ;  /* 0x00000004dc007c0c */ /* 0x000fe4000bf66270 */
[----:B------:R-:W-:Y:S01]  /*11000*/  @!P0 LEA.HI.X R15, R223, R20, R164, 0x2, P6 ;  /* 0x00000014df0f8211 */ /* 0x000fe200030f14a4 */
[----:B------:R3:W-:Y:S01]  /*11010*/  @!P1 ST.E.64 desc[UR42][R12.64], R106 ;  /* 0x0000006a0c009985 */ /* 0x0007e2000c101b2a */
[----:B0-----:R-:W-:-:S02]  /*11020*/  @!P5 LEA R4, P1, R222, R24, 0x2 ;  /* 0x00000018de04d211 */ /* 0x001fc400078210ff */
[----:B-1----:R-:W-:Y:S01]  /*11030*/  @!P4 LEA R6, P2, R221, R24, 0x2 ;  /* 0x00000018dd06c211 */ /* 0x002fe200078410ff */
[----:B------:R-:W-:Y:S01]  /*11040*/  @!P0 ST.E.64 desc[UR42][R14.64], R110 ;  /* 0x0000006e0e008985 */ /* 0x000fe2000c101b2a */
[----:B------:R-:W-:Y:S02]  /*11050*/  ISETP.GE.AND P0, PT, R219, UR4, PT ;  /* 0x00000004db007c0c */ /* 0x000fe4000bf06270 */
[----:B------:R-:W-:Y:S02]  /*11060*/  @!P5 LEA.HI.X R5, R222, R20, R163, 0x2, P1 ;  /* 0x00000014de05d211 */ /* 0x000fe400008f14a3 */
[----:B------:R-:W-:Y:S02]  /*11070*/  ISETP.GE.AND P1, PT, R216, UR4, PT ;  /* 0x00000004d8007c0c */ /* 0x000fe4000bf26270 */
[----:B----4-:R-:W-:Y:S01]  /*11080*/  @!P3 LEA R8, P6, R220, R24, 0x2 ;  /* 0x00000018dc08b211 */ /* 0x010fe200078c10ff */
[----:B------:R0:W-:Y:S01]  /*11090*/  @!P5 ST.E.64 desc[UR42][R4.64], R114 ;  /* 0x000000720400d985 */ /* 0x0001e2000c101b2a */
[----:B------:R-:W-:-:S02]  /*110a0*/  @!P4 LEA.HI.X R7, R221, R20, R162, 0x2, P2 ;  /* 0x00000014dd07c211 */ /* 0x000fc400010f14a2 */
[----:B------:R-:W-:Y:S02]  /*110b0*/  @!P3 LEA.HI.X R9, R220, R20, R161, 0x2, P6 ;  /* 0x00000014dc09b211 */ /* 0x000fe400030f14a1 */
[----:B------:R-:W-:Y:S01]  /*110c0*/  ISETP.GE.AND P2, PT, R213, UR4, PT ;  /* 0x00000004d5007c0c */ /* 0x000fe2000bf46270 */
[----:B------:R1:W-:Y:S01]  /*110d0*/  @!P4 ST.E.64 desc[UR42][R6.64], R118 ;  /* 0x000000760600c985 */ /* 0x0003e2000c101b2a */
[----:B------:R-:W-:Y:S02]  /*110e0*/  ISETP.GE.AND P4, PT, R215, UR4, PT ;  /* 0x00000004d7007c0c */ /* 0x000fe4000bf86270 */
[C---:B--2---:R-:W-:Y:S01]  /*110f0*/  @!P0 LEA R10, P5, R219.reuse, R24, 0x2 ;  /* 0x00000018db0a8211 */ /* 0x044fe200078a10ff */
[----:B------:R2:W-:Y:S01]  /*11100*/  @!P3 ST.E.64 desc[UR42][R8.64], R122 ;  /* 0x0000007a0800b985 */ /* 0x0005e2000c101b2a */
[----:B------:R-:W-:Y:S02]  /*11110*/  ISETP.GE.AND P3, PT, R214, UR4, PT ;  /* 0x00000004d6007c0c */ /* 0x000fe4000bf66270 */
[----:B------:R-:W-:-:S02]  /*11120*/  @!P0 LEA.HI.X R11, R219, R20, R160, 0x2, P5 ;  /* 0x00000014db0b8211 */ /* 0x000fc400028f14a0 */
[----:B------:R-:W-:Y:S02]  /*11130*/  ISETP.GE.AND P5, PT, R212, UR4, PT ;  /* 0x00000004d4007c0c */ /* 0x000fe4000bfa6270 */
[CC--:B---3--:R-:W-:Y:S01]  /*11140*/  @!P1 LEA R12, P6, R216.reuse, R24.reuse, 0x2 ;  /* 0x00000018d80c9211 */ /* 0x0c8fe200078c10ff */
[----:B------:R3:W-:Y:S02]  /*11150*/  @!P0 ST.E.64 desc[UR42][R10.64], R126 ;  /* 0x0000007e0a008985 */ /* 0x0007e4000c101b2a */
[C---:B0-----:R-:W-:Y:S02]  /*11160*/  @!P4 LEA R4, P0, R215.reuse, R24, 0x2 ;  /* 0x00000018d704c211 */ /* 0x041fe400078010ff */
[----:B------:R-:W-:Y:S02]  /*11170*/  @!P1 LEA.HI.X R13, R216, R20, R159, 0x2, P6 ;  /* 0x00000014d80d9211 */ /* 0x000fe400030f149f */
[----:B-1----:R-:W-:Y:S02]  /*11180*/  @!P3 LEA R6, P6, R214, R24, 0x2 ;  /* 0x00000018d606b211 */ /* 0x002fe400078c10ff */
[----:B------:R-:W-:Y:S01]  /*11190*/  @!P4 LEA.HI.X R5, R215, R20, R158, 0x2, P0 ;  /* 0x00000014d705c211 */ /* 0x000fe200000f149e */
[----:B------:R3:W-:Y:S01]  /*111a0*/  @!P1 ST.E.64 desc[UR42][R12.64], R130 ;  /* 0x000000820c009985 */ /* 0x0007e2000c101b2a */
[----:B--2---:R-:W-:-:S02]  /*111b0*/  @!P2 LEA R8, P1, R213, R24, 0x2 ;  /* 0x00000018d508a211 */ /* 0x004fc400078210ff */
[----:B------:R-:W-:Y:S01]  /*111c0*/  @!P5 LEA R14, P0, R212, R24, 0x2 ;  /* 0x00000018d40ed211 */ /* 0x000fe200078010ff */
[----:B------:R3:W-:Y:S01]  /*111d0*/  @!P4 ST.E.64 desc[UR42][R4.64], R134 ;  /* 0x000000860400c985 */ /* 0x0007e2000c101b2a */
[-C--:B------:R-:W-:Y:S02]  /*111e0*/  @!P3 LEA.HI.X R7, R214, R20.reuse, R157, 0x2, P6 ;  /* 0x00000014d607b211 */ /* 0x080fe400030f149d */
[-C--:B------:R-:W-:Y:S02]  /*111f0*/  @!P2 LEA.HI.X R9, R213, R20.reuse, R156, 0x2, P1 ;  /* 0x00000014d509a211 */ /* 0x080fe400008f149c */
[----:B------:R-:W-:Y:S01]  /*11200*/  @!P5 LEA.HI.X R15, R212, R20, R152, 0x2, P0 ;  /* 0x00000014d40fd211 */ /* 0x000fe200000f1498 */
[----:B------:R3:W-:Y:S01]  /*11210*/  @!P3 ST.E.64 desc[UR42][R6.64], R138 ;  /* 0x0000008a0600b985 */ /* 0x0007e2000c101b2a */
[----:B------:R-:W-:-:S03]  /*11220*/  ISETP.GE.AND P0, PT, R211, UR4, PT ;  /* 0x00000004d3007c0c */ /* 0x000fc6000bf06270 */
[----:B------:R3:W-:Y:S04]  /*11230*/  @!P2 ST.E.64 desc[UR42][R8.64], R142 ;  /* 0x0000008e0800a985 */ /* 0x0007e8000c101b2a */
[----:B------:R3:W-:Y:S06]  /*11240*/  @!P5 ST.E.64 desc[UR42][R14.64], R146 ;  /* 0x000000920e00d985 */ /* 0x0007ec000c101b2a */
[----:B------:R-:W-:Y:S05]  /*11250*/  @P0 BRA `(.L_x_3755) ;  /* 0x0000000c00d40947 */ /* 0x000fea0003800000 */
[----:B---3--:R-:W-:-:S04]  /*11260*/  LEA R4, P0, R211, R24, 0x2 ;  /* 0x00000018d3047211 */ /* 0x008fc800078010ff */
[----:B------:R-:W-:-:S05]  /*11270*/  LEA.HI.X R5, R211, R20, R21, 0x2, P0 ;  /* 0x00000014d3057211 */ /* 0x000fca00000f1415 */
[----:B------:R0:W-:Y:S01]  /*11280*/  ST.E.64 desc[UR42][R4.64], R150 ;  /* 0x0000009604007985 */ /* 0x0001e2000c101b2a */
[----:B------:R-:W-:Y:S05]  /*11290*/  BRA `(.L_x_3755) ;  /* 0x0000000c00c47947 */ /* 0x000fea0003800000 */
.L_x_3749:
        /* <DEDUP_REMOVED lines=16> */
[----:B------:R-:W4:-:S12]  /*113a0*/  S2R R6, SR_TID.X ;  /* 0x0000000000067919 */ /* 0x000f180000002100 */
[----:B------:R-:W2:Y:S01]  /*113b0*/  @!P2 LDC R200, c[0x0][0xad4] ;  /* 0x0002b500ffc8ab82 */ /* 0x000ea20000000800 */
[----:B----4-:R-:W-:Y:S01]  /*113c0*/  VIADD R30, R6, 0xffffff80 ;  /* 0xffffff80061e7836 */ /* 0x010fe20000000000 */
[----:B--2---:R-:W-:-:S04]  /*113d0*/  ISETP.GT.AND P2, PT, R200, 0x1, PT ;  /* 0x00000001c800780c */ /* 0x004fc80003f44270 */
[----:B------:R-:W-:Y:S01]  /*113e0*/  ISETP.GT.AND P3, PT, R30, 0x3f, PT ;  /* 0x0000003f1e00780c */ /* 0x000fe20003f64270 */
[----:B---3--:R-:W-:-:S12]  /*113f0*/  @P1 BRA `(.L_x_3758) ;  /* 0x0000000000101947 */ /* 0x008fd80003800000 */
[----:B------:R-:W-:Y:S05]  /*11400*/  @!P0 BRA `(.L_x_3758) ;  /* 0x00000000000c8947 */ /* 0x000fea0003800000 */
[----:B------:R-:W2:Y:S04]  /*11410*/  LDG.E R7, desc[UR42][R4.64] ;  /* 0x0000002a04077981 */ /* 0x000ea8000c1e1900 */
[----:B-----5:R-:W2:Y:S02]  /*11420*/  LDG.E R0, desc[UR42][R4.64+0x4] ;  /* 0x0000042a04007981 */ /* 0x020ea4000c1e1900 */
[----:B--2---:R-:W-:-:S07]  /*11430*/  IMAD.IADD R0, R0, 0x1, -R7 ;  /* 0x0000000100007824 */ /* 0x004fce00078e0a07 */
.L_x_3758:
[----:B------:R-:W2:Y:S01]  /*11440*/  LDL.LU R4, [R1+0x24] ;  /* 0x0000240001047983 */ /* 0x000ea20000300800 */
[----:B------:R-:W-:Y:S01]  /*11450*/  BSSY B1, `(.L_x_3759) ;  /* 0x0000037000017945 */ /* 0x000fe20003800000 */
[----:B------:R-:W-:Y:S02]  /*11460*/  SEL R199, R199, RZ, !P0 ;  /* 0x000000ffc7c77207 */ /* 0x000fe40004000000 */
[----:B-----5:R-:W-:Y:S02]  /*11470*/  SHF.R.S32.HI R26, RZ, 0x1f, R3 ;  /* 0x0000001fff1a7819 */ /* 0x020fe40000011403 */
[----:B--2---:R-:W-:Y:S01]  /*11480*/  SEL R28, R4, RZ, !P0 ;  /* 0x000000ff041c7207 */ /* 0x004fe20004000000 */
[----:B------:R-:W-:Y:S06]  /*11490*/  @P3 BRA `(.L_x_3760) ;  /* 0x0000000000c83947 */ /* 0x000fec0003800000 */
[----:B------:R-:W2:Y:S01]  /*114a0*/  S2R R4, SR_TID.X ;  /* 0x0000000000047919 */ /* 0x000ea20000002100 */
[----:B------:R-:W3:Y:S02]  /*114b0*/  LDC R31, c[0x0][0xbe8] ;  /* 0x0002fa00ff1f7b82 */ /* 0x000ee40000000800 */
[----:B---3--:R-:W-:Y:S02]  /*114c0*/  IMAD R5, R0, R31, RZ ;  /* 0x0000001f00057224 */ /* 0x008fe400078e02ff */
[----:B--2---:R-:W-:-:S04]  /*114d0*/  IMAD R4, R201, 0x40, R4 ;  /* 0x00000040c9047824 */ /* 0x004fc800078e0204 */
[----:B------:R-:W-:-:S05]  /*114e0*/  VIADD R29, R4, 0xffffff80 ;  /* 0xffffff80041d7836 */ /* 0x000fca0000000000 */
[----:B------:R-:W-:-:S13]  /*114f0*/  ISETP.GE.AND P0, PT, R29, R5, PT ;  /* 0x000000051d00720c */ /* 0x000fda0003f06270 */
[----:B------:R-:W-:Y:S05]  /*11500*/  @P0 BRA `(.L_x_3760) ;  /* 0x0000000000ac0947 */ /* 0x000fea0003800000 */
[----:B------:R-:W-:Y:S01]  /*11510*/  IMAD.MOV.U32 R24, RZ, RZ, 0x9b8 ;  /* 0x000009b8ff187424 */ /* 0x000fe200078e00ff */
[----:B------:R-:W-:Y:S01]  /*11520*/  ISETP.GT.AND P0, PT, R200, 0x1, PT ;  /* 0x00000001c800780c */ /* 0x000fe20003f04270 */
[----:B------:R-:W2:Y:S01]  /*11530*/  LDC.64 R4, c[0x0][0xba8] ;  /* 0x0002ea00ff047b82 */ /* 0x000ea20000000a00 */
[----:B------:R-:W-:Y:S01]  /*11540*/  ISETP.NE.AND P1, PT, R31, 0x1, PT ;  /* 0x000000011f00780c */ /* 0x000fe20003f25270 */
[----:B------:R-:W-:Y:S01]  /*11550*/  IMAD.MOV.U32 R21, RZ, RZ, R29 ;  /* 0x000000ffff157224 */ /* 0x000fe200078e001d */
[----:B------:R-:W-:-:S05]  /*11560*/  SEL R24, R24, 0x978, P0 ;  /* 0x0000097818187807 */ /* 0x000fca0000000000 */
[----:B------:R-:W3:Y:S08]  /*11570*/  LDC.64 R10, c[0x0][R24+0x220] ;  /* 0x00008800180a7b82 */ /* 0x000ef00000000a00 */
[----:B------:R-:W4:Y:S08]  /*11580*/  LDC.64 R14, c[0x0][R24+0x218] ;  /* 0x00008600180e7b82 */ /* 0x000f300000000a00 */
[----:B------:R-:W5:Y:S08]  /*11590*/  LDC.64 R8, c[0x0][R24+0x228] ;  /* 0x00008a0018087b82 */ /* 0x000f700000000a00 */
[----:B------:R-:W0:Y:S08]  /*115a0*/  @P1 LDC R20, c[0x0][0xbec] ;  /* 0x0002fb00ff141b82 */ /* 0x000e300000000800 */
[----:B------:R-:W1:Y:S08]  /*115b0*/  LDC.64 R6, c[0x0][R24+0x210] ;  /* 0x0000840018067b82 */ /* 0x000e700000000a00 */
[----:B------:R-:W5:Y:S01]  /*115c0*/  @P1 LDC R27, c[0x0][0xbf0] ;  /* 0x0002fc00ff1b1b82 */ /* 0x000f620000000800 */
[----:B0-----:R-:W-:-:S07]  /*115d0*/  @P1 IMAD.HI.U32 R20, R29, R20, RZ ;  /* 0x000000141d141227 */ /* 0x001fce00078e00ff */
[----:B--2---:R-:W0:Y:S01]  /*115e0*/  @!P0 LDC R4, c[0x0][0xb50] ;  /* 0x0002d400ff048b82 */ /* 0x004e220000000800 */
[-C--:B---3--:R-:W-:Y:S02]  /*115f0*/  IMAD R11, R11, R199.reuse, RZ ;  /* 0x000000c70b0b7224 */ /* 0x088fe400078e02ff */
[----:B------:R-:W-:-:S05]  /*11600*/  IMAD.WIDE.U32 R12, R10, R199, RZ ;  /* 0x000000c70a0c7225 */ /* 0x000fca00078e00ff */
[----:B------:R-:W2:Y:S01]  /*11610*/  @!P0 LDC R5, c[0x0][0xb54] ;  /* 0x0002d500ff058b82 */ /* 0x000ea20000000800 */
[-C--:B----4-:R-:W-:Y:S02]  /*11620*/  IMAD R25, R15, R198.reuse, RZ ;  /* 0x000000c60f197224 */ /* 0x090fe400078e02ff */
[----:B------:R-:W-:Y:S01]  /*11630*/  IMAD.WIDE.U32 R14, R14, R198, RZ ;  /* 0x000000c60e0e7225 */ /* 0x000fe200078e00ff */
[----:B-----5:R-:W-:-:S03]  /*11640*/  @P1 SHF.R.U32.HI R21, RZ, R27, R20 ;  /* 0x0000001bff151219 */ /* 0x020fc60000011614 */
[----:B------:R-:W-:Y:S01]  /*11650*/  IMAD R27, R10, R28, R11 ;  /* 0x0000001c0a1b7224 */ /* 0x000fe200078e020b */
[----:B------:R-:W-:Y:S01]  /*11660*/  SEL R11, R210, RZ, P0 ;  /* 0x000000ffd20b7207 */ /* 0x000fe20000000000 */
[----:B------:R-:W-:Y:S01]  /*11670*/  IMAD.IADD R25, R15, 0x1, R25 ;  /* 0x000000010f197824 */ /* 0x000fe200078e0219 */
[----:B------:R-:W-:Y:S01]  /*11680*/  IADD3 R14, P1, P3, R12, R14, R3 ;  /* 0x0000000e0c0e7210 */ /* 0x000fe20007b3e003 */
[----:B------:R-:W-:Y:S02]  /*11690*/  IMAD.IADD R27, R13, 0x1, R27 ;  /* 0x000000010d1b7824 */ /* 0x000fe400078e021b */
[----:B------:R-:W-:Y:S02]  /*116a0*/  IMAD.MOV R10, RZ, RZ, -R21 ;  /* 0x000000ffff0a7224 */ /* 0x000fe400078e0a15 */
[-C--:B------:R-:W-:Y:S02]  /*116b0*/  IMAD R13, R9, R11.reuse, RZ ;  /* 0x0000000b090d7224 */ /* 0x080fe400078e02ff */
        /* <DEDUP_REMOVED lines=8> */
[----:B------:R-:W-:Y:S01]  /*11740*/  SHF.R.S32.HI R13, RZ, 0x1f, R11 ;  /* 0x0000001fff0d7819 */ /* 0x000fe2000001140b */
[----:B------:R-:W-:-:S04]  /*11750*/  IMAD.WIDE.U32 R8, R6, R11, R8 ;  /* 0x0000000b06087225 */ /* 0x000fc800078e0008 */
[----:B------:R-:W-:Y:S01]  /*11760*/  IMAD R7, R6, R13, R7 ;  /* 0x0000000d06077224 */ /* 0x000fe200078e0207 */
[----:B0-----:R-:W-:-:S03]  /*11770*/  LEA R4, P0, R8, R4, 0x2 ;  /* 0x0000000408047211 */ /* 0x001fc600078010ff */
[----:B------:R-:W-:Y:S02]  /*11780*/  IMAD.IADD R6, R9, 0x1, R7 ;  /* 0x0000000109067824 */ /* 0x000fe400078e0207 */
[----:B------:R-:W-:-:S03]  /*11790*/  IMAD.MOV.U32 R7, RZ, RZ, -0x800000 ;  /* 0xff800000ff077424 */ /* 0x000fc600078e00ff */
[----:B--2---:R-:W-:-:S05]  /*117a0*/  LEA.HI.X R5, R8, R5, R6, 0x2, P0 ;  /* 0x0000000508057211 */ /* 0x004fca00000f1406 */
[----:B------:R2:W-:Y:S02]  /*117b0*/  STG.E desc[UR42][R4.64], R7 ;  /* 0x0000000704007986 */ /* 0x0005e4000c10192a */
.L_x_3760:
[----:B------:R-:W-:Y:S05]  /*117c0*/  BSYNC B1 ;  /* 0x0000000000017941 */ /* 0x000fea0003800000 */
.L_x_3759:
[----:B------:R-:W-:Y:S05]  /*117d0*/  @P2 BRA `(.L_x_3755) ;  /* 0x0000000800742947 */ /* 0x000fea0003800000 */
[----:B------:R-:W3:Y:S01]  /*117e0*/  LDC R9, c[0x0][0xbe8] ;  /* 0x0002fa00ff097b82 */ /* 0x000ee20000000800 */
[----:B------:R-:W-:Y:S01]  /*117f0*/  ULDC.64 UR4, c[0x0][0xaa0] ;  /* 0x0002a80000047ab9 */ /* 0x000fe20000000a00 */
[----:B--2---:R-:W-:Y:S01]  /*11800*/  SHF.R.S32.HI R7, RZ, 0x1f, R30 ;  /* 0x0000001fff077819 */ /* 0x004fe2000001141e */
[----:B------:R-:W-:Y:S01]  /*11810*/  IMAD R6, R26, UR4, RZ ;  /* 0x000000041a067c24 */ /* 0x000fe2000f8e02ff */
[----:B------:R-:W-:Y:S01]  /*11820*/  BSSY B1, `(.L_x_3761) ;  /* 0x0000074000017945 */ /* 0x000fe20003800000 */
[----:B------:R-:W-:Y:S01]  /*11830*/  IMAD.WIDE.U32 R4, R3, UR4, RZ ;  /* 0x0000000403047c25 */ /* 0x000fe2000f8e00ff */
[----:B------:R-:W-:Y:S02]  /*11840*/  LEA.HI R7, R7, R30, RZ, 0x3 ;  /* 0x0000001e07077211 */ /* 0x000fe400078f18ff */
[----:B------:R-:W2:Y:S01]  /*11850*/  LDC R21, c[0x0][0xac8] ;  /* 0x0002b200ff157b82 */ /* 0x000ea20000000800 */
[----:B------:R-:W-:Y:S01]  /*11860*/  IMAD R3, R3, UR5, R6 ;  /* 0x0000000503037c24 */ /* 0x000fe2000f8e0206 */
[----:B------:R-:W-:Y:S01]  /*11870*/  SHF.R.S32.HI R26, RZ, 0x3, R7 ;  /* 0x00000003ff1a7819 */ /* 0x000fe20000011407 */
[----:B------:R-:W-:Y:S01]  /*11880*/  ULDC.64 UR4, c[0x0][0xae8] ;  /* 0x0002ba0000047ab9 */ /* 0x000fe20000000a00 */
[----:B------:R-:W-:Y:S01]  /*11890*/  VIADD R31, R187, 0x180 ;  /* 0x00000180bb1f7836 */ /* 0x000fe20000000000 */
[----:B------:R-:W-:Y:S01]  /*118a0*/  SHF.R.S32.HI R32, RZ, 0x1f, R204 ;  /* 0x0000001fff207819 */ /* 0x000fe200000114cc */
[----:B------:R-:W-:Y:S01]  /*118b0*/  IMAD.IADD R5, R5, 0x1, R3 ;  /* 0x0000000105057824 */ /* 0x000fe200078e0203 */
[----:B------:R-:W-:Y:S01]  /*118c0*/  LOP3.LUT R3, R7, 0xfffffff8, RZ, 0xc0, !PT ;  /* 0xfffffff807037812 */ /* 0x000fe200078ec0ff */
[----:B------:R-:W-:Y:S01]  /*118d0*/  VIADD R29, R187, 0x1c0 ;  /* 0x000001c0bb1d7836 */ /* 0x000fe20000000000 */
[----:B------:R-:W-:Y:S01]  /*118e0*/  SHF.R.S32.HI R33, RZ, 0x1f, R205 ;  /* 0x0000001fff217819 */ /* 0x000fe200000114cd */
[----:B------:R-:W-:Y:S01]  /*118f0*/  IMAD.WIDE.U32 R4, R198, UR4, R4 ;  /* 0x00000004c6047c25 */ /* 0x000fe2000f8e0004 */
[----:B------:R-:W-:-:S02]  /*11900*/  SHF.R.S32.HI R34, RZ, 0x1f, R206 ;  /* 0x0000001fff227819 */ /* 0x000fc400000114ce */
[----:B------:R-:W-:Y:S01]  /*11910*/  SHF.R.S32.HI R35, RZ, 0x1f, R207 ;  /* 0x0000001fff237819 */ /* 0x000fe200000114cf */
[----:B------:R-:W-:Y:S01]  /*11920*/  IMAD.IADD R3, R30, 0x1, -R3 ;  /* 0x000000011e037824 */ /* 0x000fe200078e0a03 */
[----:B------:R-:W-:Y:S01]  /*11930*/  SHF.R.S32.HI R30, RZ, 0x1f, R31 ;  /* 0x0000001fff1e7819 */ /* 0x000fe2000001141f */
[----:B------:R-:W-:Y:S01]  /*11940*/  IMAD R5, R198, UR5, R5 ;  /* 0x00000005c6057c24 */ /* 0x000fe2000f8e0205 */
[----:B---3--:R-:W-:Y:S01]  /*11950*/  ISETP.NE.AND P0, PT, R9, 0x1, PT ;  /* 0x000000010900780c */ /* 0x008fe20003f05270 */
[----:B------:R-:W-:Y:S01]  /*11960*/  IMAD R6, R3, 0x20, R26 ;  /* 0x0000002003067824 */ /* 0x000fe200078e021a */
[----:B------:R-:W-:Y:S01]  /*11970*/  ULDC.64 UR4, c[0x0][0xaf0] ;  /* 0x0002bc0000047ab9 */ /* 0x000fe20000000a00 */
[----:B------:R-:W-:Y:S01]  /*11980*/  IMAD R27, R0, R9, RZ ;  /* 0x00000009001b7224 */ /* 0x000fe200078e02ff */
[----:B------:R-:W-:Y:S01]  /*11990*/  SHF.R.S32.HI R36, RZ, 0x1f, R208 ;  /* 0x0000001fff247819 */ /* 0x000fe200000114d0 */
[----:B------:R-:W-:Y:S02]  /*119a0*/  IMAD R8, R201, 0x40, R6 ;  /* 0x00000040c9087824 */ /* 0x000fe400078e0206 */
[----:B------:R-:W-:Y:S01]  /*119b0*/  IMAD R3, R28, UR4, RZ ;  /* 0x000000041c037c24 */ /* 0x000fe2000f8e02ff */
[-C--:B--2---:R-:W-:Y:S01]  /*119c0*/  ISETP.GE.AND P1, PT, R208, R21.reuse, PT ;  /* 0x00000015d000720c */ /* 0x084fe20003f26270 */
[----:B------:R-:W-:Y:S01]  /*119d0*/  IMAD.WIDE.U32 R4, R199, UR4, R4 ;  /* 0x00000004c7047c25 */ /* 0x000fe2000f8e0004 */
[----:B------:R-:W-:-:S02]  /*119e0*/  ISETP.GE.AND P2, PT, R187, R21, PT ;  /* 0x00000015bb00720c */ /* 0x000fc40003f46270 */
[----:B------:R-:W-:Y:S01]  /*119f0*/  SHF.R.S32.HI R28, RZ, 0x1f, R29 ;  /* 0x0000001fff1c7819 */ /* 0x000fe2000001141d */
[----:B------:R-:W2:Y:S01]  /*11a00*/  @P0 LDC R11, c[0x0][0xbec] ;  /* 0x0002fb00ff0b0b82 */ /* 0x000ea20000000800 */
[----:B------:R-:W-:Y:S01]  /*11a10*/  IMAD R7, R199, UR5, R3 ;  /* 0x00000005c7077c24 */ /* 0x000fe2000f8e0203 */
[----:B------:R-:W-:Y:S01]  /*11a20*/  ULDC.64 UR4, c[0x0][0xae0] ;  /* 0x0002b80000047ab9 */ /* 0x000fe20000000a00 */
[----:B------:R-:W-:Y:S01]  /*11a30*/  IMAD.MOV.U32 R3, RZ, RZ, R8 ;  /* 0x000000ffff037224 */ /* 0x000fe200078e0008 */
[----:B------:R-:W-:Y:S01]  /*11a40*/  SEL R0, RZ, 0x1, P2 ;  /* 0x00000001ff007807 */ /* 0x000fe20001000000 */
[----:B------:R-:W-:Y:S01]  /*11a50*/  IMAD.IADD R5, R5, 0x1, R7 ;  /* 0x0000000105057824 */ /* 0x000fe200078e0207 */
[----:B------:R-:W-:Y:S01]  /*11a60*/  ISETP.GE.AND P2, PT, R29, R21, PT ;  /* 0x000000151d00720c */ /* 0x000fe20003f46270 */
[----:B------:R-:W-:Y:S01]  /*11a70*/  IMAD R26, R201, 0x40, R26 ;  /* 0x00000040c91a7824 */ /* 0x000fe200078e021a */
[----:B------:R-:W3:Y:S01]  /*11a80*/  @P0 LDC R13, c[0x0][0xbf0] ;  /* 0x0002fc00ff0d0b82 */ /* 0x000ee20000000800 */
[----:B--2---:R-:W-:-:S05]  /*11a90*/  @P0 IMAD.HI.U32 R6, R8, R11, RZ ;  /* 0x0000000b08060227 */ /* 0x004fca00078e00ff */
[----:B---3--:R-:W-:Y:S02]  /*11aa0*/  @P0 SHF.R.U32.HI R3, RZ, R13, R6 ;  /* 0x0000000dff030219 */ /* 0x008fe40000011606 */
[----:B------:R-:W-:Y:S02]  /*11ab0*/  ISETP.GE.AND P0, PT, R207, R21, PT ;  /* 0x00000015cf00720c */ /* 0x000fe40003f06270 */
[--C-:B------:R-:W-:Y:S01]  /*11ac0*/  SHF.R.S32.HI R6, RZ, 0x1f, R3.reuse ;  /* 0x0000001fff067819 */ /* 0x100fe20000011403 */
[----:B------:R-:W-:Y:S02]  /*11ad0*/  IMAD.MOV R7, RZ, RZ, -R3 ;  /* 0x000000ffff077224 */ /* 0x000fe400078e0a03 */
[----:B------:R-:W-:-:S04]  /*11ae0*/  IMAD.WIDE.U32 R4, R3, UR4, R4 ;  /* 0x0000000403047c25 */ /* 0x000fc8000f8e0004 */
[----:B------:R-:W-:Y:S02]  /*11af0*/  IMAD R6, R6, UR4, RZ ;  /* 0x0000000406067c24 */ /* 0x000fe4000f8e02ff */
[----:B------:R-:W-:Y:S01]  /*11b00*/  IMAD R7, R9, R7, R8 ;  /* 0x0000000709077224 */ /* 0x000fe200078e0208 */
[----:B------:R-:W-:Y:S01]  /*11b10*/  SEL R8, RZ, 0xffffffff, P1 ;  /* 0xffffffffff087807 */ /* 0x000fe20000800000 */
[----:B------:R-:W-:Y:S01]  /*11b20*/  IMAD R9, R3, UR5, R6 ;  /* 0x0000000503097c24 */ /* 0x000fe2000f8e0206 */
[----:B------:R-:W-:Y:S01]  /*11b30*/  SEL R3, RZ, 0xffffffff, P0 ;  /* 0xffffffffff037807 */ /* 0x000fe20000000000 */
[----:B------:R-:W-:Y:S01]  /*11b40*/  ULDC.64 UR4, c[0x0][0xad8] ;  /* 0x0002b60000047ab9 */ /* 0x000fe20000000a00 */
[-C--:B------:R-:W-:Y:S01]  /*11b50*/  ISETP.GE.AND P0, PT, R206, R21.reuse, PT ;  /* 0x00000015ce00720c */ /* 0x080fe20003f06270 */
[----:B------:R-:W-:Y:S02]  /*11b60*/  IMAD.SHL.U32 R11, R8, 0x2, RZ ;  /* 0x00000002080b7824 */ /* 0x000fe400078e00ff */
[----:B------:R-:W-:Y:S01]  /*11b70*/  IMAD.SHL.U32 R3, R3, 0x4, RZ ;  /* 0x0000000403037824 */ /* 0x000fe200078e00ff */
[----:B------:R-:W-:Y:S01]  /*11b80*/  SEL R6, RZ, 0xffffffff, P0 ;  /* 0xffffffffff067807 */ /* 0x000fe20000000000 */
[----:B------:R-:W-:Y:S01]  /*11b90*/  IMAD.IADD R5, R5, 0x1, R9 ;  /* 0x0000000105057824 */ /* 0x000fe200078e0209 */
[----:B------:R-:W-:-:S02]  /*11ba0*/  ISETP.GE.AND P0, PT, R205, R21, PT ;  /* 0x00000015cd00720c */ /* 0x000fc40003f06270 */
[----:B------:R-:W-:Y:S01]  /*11bb0*/  LOP3.LUT R0, R11, 0x2, R0, 0xe2, !PT ;  /* 0x000000020b007812 */ /* 0x000fe200078ee200 */
[----:B------:R-:W-:Y:S01]  /*11bc0*/  IMAD.SHL.U32 R8, R6, 0x8, RZ ;  /* 0x0000000806087824 */ /* 0x000fe200078e00ff */
[----:B------:R-:W-:Y:S01]  /*11bd0*/  SEL R6, RZ, 0xffffffff, P0 ;  /* 0xffffffffff067807 */ /* 0x000fe20000000000 */
[----:B------:R-:W-:Y:S01]  /*11be0*/  IMAD.WIDE.U32 R4, R7, UR4, R4 ;  /* 0x0000000407047c25 */ /* 0x000fe2000f8e0004 */
[----:B------:R-:W-:Y:S02]  /*11bf0*/  LOP3.LUT R3, R3, 0x4, R0, 0xe2, !PT ;  /* 0x0000000403037812 */ /* 0x000fe400078ee200 */
[----:B------:R-:W-:Y:S01]  /*11c00*/  ISETP.GE.AND P0, PT, R204, R21, PT ;  /* 0x00000015cc00720c */ /* 0x000fe20003f06270 */
[----:B------:R-:W-:Y:S01]  /*11c10*/  IMAD.SHL.U32 R6, R6, 0x10, RZ ;  /* 0x0000001006067824 */ /* 0x000fe200078e00ff */
[----:B------:R-:W-:Y:S02]  /*11c20*/  SHF.R.S32.HI R0, RZ, 0x1f, R7 ;  /* 0x0000001fff007819 */ /* 0x000fe40000011407 */
[----:B------:R-:W-:-:S02]  /*11c30*/  LOP3.LUT R3, R8, 0x8, R3, 0xe2, !PT ;  /* 0x0000000808037812 */ /* 0x000fc400078ee203 */
[----:B------:R-:W-:Y:S01]  /*11c40*/  SEL R8, RZ, 0xffffffff, P0 ;  /* 0xffffffffff087807 */ /* 0x000fe20000000000 */
[----:B------:R-:W-:Y:S01]  /*11c50*/  IMAD R0, R0, UR4, RZ ;  /* 0x0000000400007c24 */ /* 0x000fe2000f8e02ff */
[----:B------:R-:W-:Y:S02]  /*11c60*/  ISETP.GE.AND P0, PT, R31, R21, PT ;  /* 0x000000151f00720c */ /* 0x000fe40003f06270 */
[----:B------:R-:W-:Y:S01]  /*11c70*/  LOP3.LUT R6, R6, 0x10, R3, 0xe2, !PT ;  /* 0x0000001006067812 */ /* 0x000fe200078ee203 */
[----:B------:R-:W-:Y:S02]  /*11c80*/  IMAD.SHL.U32 R9, R8, 0x20, RZ ;  /* 0x0000002008097824 */ /* 0x000fe400078e00ff */
[----:B------:R-:W-:Y:S01]  /*11c90*/  IMAD R3, R7, UR5, R0 ;  /* 0x0000000507037c24 */ /* 0x000fe2000f8e0200 */
[----:B------:R-:W-:Y:S01]  /*11ca0*/  SEL R7, RZ, 0x40, P0 ;  /* 0x00000040ff077807 */ /* 0x000fe20000000000 */
[----:B------:R-:W-:Y:S01]  /*11cb0*/  ULDC.64 UR4, c[0x0][0xa80] ;  /* 0x0002a00000047ab9 */ /* 0x000fe20000000a00 */
[----:B------:R-:W-:Y:S01]  /*11cc0*/  ISETP.GE.AND P0, PT, R26, R27, PT ;  /* 0x0000001b1a00720c */ /* 0x000fe20003f06270 */
[----:B------:R-:W-:Y:S01]  /*11cd0*/  IMAD.IADD R3, R5, 0x1, R3 ;  /* 0x0000000105037824 */ /* 0x000fe200078e0203 */
[----:B------:R-:W-:-:S02]  /*11ce0*/  LOP3.LUT R6, R9, 0x20, R6, 0xe2, !PT ;  /* 0x0000002009067812 */ /* 0x000fc400078ee206 */
[----:B------:R-:W-:Y:S02]  /*11cf0*/  LEA R20, P1, R4, UR4, 0x1 ;  /* 0x0000000404147c11 */ /* 0x000fe4000f8208ff */
[----:B------:R-:W-:Y:S02]  /*11d00*/  SEL R5, RZ, 0x80, P2 ;  /* 0x00000080ff057807 */ /* 0x000fe40001000000 */
[----:B------:R-:W-:Y:S02]  /*11d10*/  LOP3.LUT R24, R6, R7, RZ, 0xfc, !PT ;  /* 0x0000000706187212 */ /* 0x000fe400078efcff */
[----:B------:R-:W-:Y:S02]  /*11d20*/  LEA.HI.X R3, R4, UR5, R3, 0x1, P1 ;  /* 0x0000000504037c11 */ /* 0x000fe400088f0c03 */
[----:B------:R-:W-:Y:S01]  /*11d30*/  LOP3.LUT R25, R24, R5, RZ, 0xfc, !PT ;  /* 0x0000000518197212 */ /* 0x000fe200078efcff */
[----:B------:R2:W3:Y:S04]  /*11d40*/  SHFL.IDX PT, R4, R20, RZ, 0x181f ;  /* 0x00181fff14047589 */ /* 0x0004e800000e0000 */
[----:B------:R2:W4:Y:S01]  /*11d50*/  SHFL.IDX PT, R5, R3, RZ, 0x181f ;  /* 0x00181fff03057589 */ /* 0x00052200000e0000 */
[----:B------:R-:W-:Y:S05]  /*11d60*/  @P0 BRA `(.L_x_3762) ;  /* 0x00000000007c0947 */ /* 0x000fea0003800000 */
[-C--:B------:R-:W-:Y:S02]  /*11d70*/  ISETP.GE.AND P2, PT, R208, R21.reuse, PT ;  /* 0x00000015d000720c */ /* 0x080fe40003f46270 */
[-C--:B------:R-:W-:Y:S02]  /*11d80*/  ISETP.GE.AND P1, PT, R187, R21.reuse, PT ;  /* 0x00000015bb00720c */ /* 0x080fe40003f26270 */
[-C--:B------:R-:W-:Y:S02]  /*11d90*/  ISETP.GE.AND P5, PT, R207, R21.reuse, PT ;  /* 0x00000015cf00720c */ /* 0x080fe40003fa6270 */
[----:B------:R-:W-:-:S07]  /*11da0*/  ISETP.GE.AND P3, PT, R206, R21, PT ;  /* 0x00000015ce00720c */ /* 0x000fce0003f66270 */
[CC--:B---3--:R-:W-:Y:S02]  /*11db0*/  @!P2 LEA R8, P0, R208.reuse, R4.reuse, 0x1 ;  /* 0x00000004d008a211 */ /* 0x0c8fe400078008ff */
[----:B----4-:R-:W-:Y:S02]  /*11dc0*/  @!P1 IMAD.WIDE R6, R187, 0x2, R4 ;  /* 0x00000002bb069825 */ /* 0x010fe400078e0204 */
[----:B------:R-:W-:Y:S02]  /*11dd0*/  @!P2 LEA.HI.X R9, R208, R5, R36, 0x1, P0 ;  /* 0x00000005d009a211 */ /* 0x000fe400000f0c24 */
[----:B------:R-:W-:Y:S01]  /*11de0*/  @!P5 LEA R10, P4, R207, R4, 0x1 ;  /* 0x00000004cf0ad211 */ /* 0x000fe200078808ff */
[----:B------:R-:W-:Y:S01]  /*11df0*/  @!P1 ST.E.128 desc[UR42][R6.64], RZ ;  /* 0x000000ff06009985 */ /* 0x000fe2000c101d2a */
[-C--:B------:R-:W-:Y:S02]  /*11e00*/  ISETP.GE.AND P1, PT, R204, R21.reuse, PT ;  /* 0x00000015cc00720c */ /* 0x080fe40003f26270 */
[----:B------:R-:W-:Y:S01]  /*11e10*/  LOP3.LUT P0, RZ, R24, 0x40, RZ, 0xc0, !PT ;  /* 0x0000004018ff7812 */ /* 0x000fe2000780c0ff */
[----:B------:R3:W-:Y:S01]  /*11e20*/  @!P2 ST.E.128 desc[UR42][R8.64], RZ ;  /* 0x000000ff0800a985 */ /* 0x0007e2000c101d2a */
[----:B------:R-:W-:-:S02]  /*11e30*/  ISETP.GE.AND P2, PT, R205, R21, PT ;  /* 0x00000015cd00720c */ /* 0x000fc40003f46270 */
[-C--:B------:R-:W-:Y:S02]  /*11e40*/  @!P5 LEA.HI.X R11, R207, R5.reuse, R35, 0x1, P4 ;  /* 0x00000005cf0bd211 */ /* 0x080fe400020f0c23 */
[----:B------:R-:W-:Y:S02]  /*11e50*/  LOP3.LUT P4, RZ, R25, 0x80, RZ, 0xc0, !PT ;  /* 0x0000008019ff7812 */ /* 0x000fe4000788c0ff */
[CC--:B------:R-:W-:Y:S01]  /*11e60*/  @!P3 LEA R12, P6, R206.reuse, R4.reuse, 0x1 ;  /* 0x00000004ce0cb211 */ /* 0x0c0fe200078c08ff */
[----:B------:R4:W-:Y:S03]  /*11e70*/  @!P5 ST.E.128 desc[UR42][R10.64], RZ ;  /* 0x000000ff0a00d985 */ /* 0x0009e6000c101d2a */
[----:B------:R-:W-:Y:S02]  /*11e80*/  @!P3 LEA.HI.X R13, R206, R5, R34, 0x1, P6 ;  /* 0x00000005ce0db211 */ /* 0x000fe400030f0c22 */
[----:B---3--:R-:W-:-:S02]  /*11e90*/  @!P1 LEA R8, P6, R204, R4, 0x1 ;  /* 0x00000004cc089211 */ /* 0x008fc400078c08ff */
[-C--:B------:R-:W-:Y:S01]  /*11ea0*/  @!P2 LEA R6, P5, R205, R4.reuse, 0x1 ;  /* 0x00000004cd06a211 */ /* 0x080fe200078a08ff */
        /* <DEDUP_REMOVED lines=11> */
.L_x_3762:
[----:B------:R-:W-:Y:S05]  /*11f60*/  BSYNC B1 ;  /* 0x0000000000017941 */ /* 0x000fea0003800000 */
.L_x_3761:
[----:B------:R-:W-:Y:S01]  /*11f70*/  VIADD R0, R26, 0x20 ;  /* 0x000000201a007836 */ /* 0x000fe20000000000 */
[----:B----4-:R4:W0:Y:S04]  /*11f80*/  SHFL.IDX PT, R5, R3, 0x1, 0x181f ;  /* 0x00381f0003057f89 */ /* 0x01082800000e0000 */
[----:B------:R-:W-:Y:S01]  /*11f90*/  ISETP.GE.AND P0, PT, R0, R27, PT ;  /* 0x0000001b0000720c */ /* 0x000fe20003f06270 */
[----:B---3--:R4:W3:-:S12]  /*11fa0*/  SHFL.IDX PT, R4, R20, 0x1, 0x181f ;  /* 0x00381f0014047f89 */ /* 0x0088d800000e0000 */
[----:B----4-:R-:W-:Y:S05]  /*11fb0*/  @P0 BRA `(.L_x_3755) ;  /* 0x00000000007c0947 */ /* 0x010fea0003800000 */
[-C--:B------:R-:W-:Y:S02]  /*11fc0*/  ISETP.GE.AND P5, PT, R208, R21.reuse, PT ;  /* 0x00000015d000720c */ /* 0x080fe40003fa6270 */
[-C--:B------:R-:W-:Y:S02]  /*11fd0*/  ISETP.GE.AND P4, PT, R187, R21.reuse, PT ;  /* 0x00000015bb00720c */ /* 0x080fe40003f86270 */
[-C--:B------:R-:W-:Y:S02]  /*11fe0*/  ISETP.GE.AND P0, PT, R207, R21.reuse, PT ;  /* 0x00000015cf00720c */ /* 0x080fe40003f06270 */
[----:B------:R-:W-:Y:S02]  /*11ff0*/  ISETP.GE.AND P1, PT, R206, R21, PT ;  /* 0x00000015ce00720c */ /* 0x000fe40003f26270 */
[----:B------:R-:W-:-:S05]  /*12000*/  LOP3.LUT P2, RZ, R24, 0x40, RZ, 0xc0, !PT ;  /* 0x0000004018ff7812 */ /* 0x000fca000784c0ff */
[CC--:B---3--:R-:W-:Y:S02]  /*12010*/  @!P5 LEA R8, P3, R208.reuse, R4.reuse, 0x1 ;  /* 0x00000004d008d211 */ /* 0x0c8fe400078608ff */
[----:B0-----:R-:W-:Y:S02]  /*12020*/  @!P4 IMAD.WIDE R6, R187, 0x2, R4 ;  /* 0x00000002bb06c825 */ /* 0x001fe400078e0204 */
[----:B------:R-:W-:Y:S02]  /*12030*/  @!P5 LEA.HI.X R9, R208, R5, R36, 0x1, P3 ;  /* 0x00000005d009d211 */ /* 0x000fe400018f0c24 */
[-C--:B------:R-:W-:Y:S01]  /*12040*/  ISETP.GE.AND P3, PT, R205, R21.reuse, PT ;  /* 0x00000015cd00720c */ /* 0x080fe20003f66270 */
[----:B------:R0:W-:Y:S01]  /*12050*/  @!P4 ST.E.128 desc[UR42][R6.64], RZ ;  /* 0x000000ff0600c985 */ /* 0x0001e2000c101d2a */
[----:B------:R-:W-:Y:S02]  /*12060*/  @!P0 LEA R10, P6, R207, R4, 0x1 ;  /* 0x00000004cf0a8211 */ /* 0x000fe400078c08ff */
[----:B------:R-:W-:Y:S01]  /*12070*/  LOP3.LUT P4, RZ, R25, 0x80, RZ, 0xc0, !PT ;  /* 0x0000008019ff7812 */ /* 0x000fe2000788c0ff */
[----:B------:R4:W-:Y:S01]  /*12080*/  @!P5 ST.E.128 desc[UR42][R8.64], RZ ;  /* 0x000000ff0800d985 */ /* 0x0009e2000c101d2a */
[----:B------:R-:W-:-:S02]  /*12090*/  ISETP.GE.AND P5, PT, R204, R21, PT ;  /* 0x00000015cc00720c */ /* 0x000fc40003fa6270 */
[----:B------:R-:W-:Y:S02]  /*120a0*/  @!P0 LEA.HI.X R11, R207, R5, R35, 0x1, P6 ;  /* 0x00000005cf0b8211 */ /* 0x000fe400030f0c23 */
[----:B------:R-:W-:-:S03]  /*120b0*/  @!P1 LEA R12, P6, R206, R4, 0x1 ;  /* 0x00000004ce0c9211 */ /* 0x000fc600078c08ff */
[----:B------:R4:W-:Y:S01]  /*120c0*/  @!P0 ST.E.128 desc[UR42][R10.64], RZ ;  /* 0x000000ff0a008985 */ /* 0x0009e2000c101d2a */
[-C--:B------:R-:W-:Y:S02]  /*120d0*/  @!P1 LEA.HI.X R13, R206, R5.reuse, R34, 0x1, P6 ;  /* 0x00000005ce0d9211 */ /* 0x080fe400030f0c22 */
[-C--:B0-----:R-:W-:Y:S02]  /*120e0*/  @!P3 LEA R6, P6, R205, R4.reuse, 0x1 ;  /* 0x00000004cd06b211 */ /* 0x081fe400078c08ff */
[-C--:B------:R-:W-:Y:S01]  /*120f0*/  @P2 LEA R14, P0, R31, R4.reuse, 0x1 ;  /* 0x000000041f0e2211 */ /* 0x080fe200078008ff */
[----:B------:R4:W-:Y:S01]  /*12100*/  @!P1 ST.E.128 desc[UR42][R12.64], RZ ;  /* 0x000000ff0c009985 */ /* 0x0009e2000c101d2a */
[-C--:B------:R-:W-:Y:S02]  /*12110*/  @!P3 LEA.HI.X R7, R205, R5.reuse, R33, 0x1, P6 ;  /* 0x00000005cd07b211 */ /* 0x080fe400030f0c21 */
[----:B------:R-:W-:Y:S02]  /*12120*/  @P2 LEA.HI.X R15, R31, R5, R30, 0x1, P0 ;  /* 0x000000051f0f2211 */ /* 0x000fe400000f0c1e */
[-C--:B--2---:R-:W-:Y:S01]  /*12130*/  @P4 LEA R20, P6, R29, R4.reuse, 0x1 ;  /* 0x000000041d144211 */ /* 0x084fe200078c08ff */
[----:B------:R4:W-:Y:S01]  /*12140*/  @!P3 ST.E.128 desc[UR42][R6.64], RZ ;  /* 0x000000ff0600b985 */ /* 0x0009e2000c101d2a */
[----:B------:R-:W-:-:S02]  /*12150*/  @!P5 LEA R4, P0, R204, R4, 0x1 ;  /* 0x00000004cc04d211 */ /* 0x000fc400078008ff */
[-C--:B------:R-:W-:Y:S02]  /*12160*/  @P4 LEA.HI.X R21, R29, R5.reuse, R28, 0x1, P6 ;  /* 0x000000051d154211 */ /* 0x080fe400030f0c1c */
[----:B------:R-:W-:-:S05]  /*12170*/  @!P5 LEA.HI.X R5, R204, R5, R32, 0x1, P0 ;  /* 0x00000005cc05d211 */ /* 0x000fca00000f0c20 */
[----:B------:R4:W-:Y:S04]  /*12180*/  @!P5 ST.E.128 desc[UR42][R4.64], RZ ;  /* 0x000000ff0400d985 */ /* 0x0009e8000c101d2a */
[----:B------:R4:W-:Y:S04]  /*12190*/  @P2 ST.E.128 desc[UR42][R14.64], RZ ;  /* 0x000000ff0e002985 */ /* 0x0009e8000c101d2a */
[----:B------:R4:W-:Y:S02]  /*121a0*/  @P4 ST.E.128 desc[UR42][R20.64], RZ ;  /* 0x000000ff14004985 */ /* 0x0009e4000c101d2a */
.L_x_3755:
[----:B------:R-:W-:Y:S05]  /*121b0*/  BSYNC B0 ;  /* 0x0000000000007941 */ /* 0x000fea0003800000 */
.L_x_3748:
[----:B------:R-:W-:Y:S02]  /*121c0*/  ULDC UR4, c[0x0][0xc3c] ;  /* 0x00030f0000047ab9 */ /* 0x000fe40000000800 */
[----:B-1----:R-:W-:-:S13]  /*121d0*/  ISETP.GE.AND P0, PT, R155, UR4, PT ;  /* 0x000000049b007c0c */ /* 0x002fda000bf06270 */
[----:B------:R-:W-:Y:S05]  /*121e0*/  @!P0 BRA `(.L_x_3763) ;  /* 0xfffffef000f88947 */ /* 0x000fea000383ffff */
[----:B------:R-:W-:Y:S05]  /*121f0*/  BRA `(.L_x_3635) ;  /* 0x00000090001c7947 */ /* 0x000fea0003800000 */
.L_x_3633:
[----:B------:R-:W-:-:S08]  /*12200*/  NOP ;  /* 0x0000000000007918 */ /* 0x000fd00000000000 */
[----:B------:R-:W0:-:S00]  /*12210*/  USETMAXREG.DEALLOC.CTAPOOL 0x18 ;  /* 0x00000018000079c8 */ /* 0x000e0000080e0500 */
        /* <DEDUP_REMOVED lines=18> */
.L_x_3764:
        /* <DEDUP_REMOVED lines=43> */
.L_x_3768:
        /* <DEDUP_REMOVED lines=38> */
.L_x_3766:
        /* <DEDUP_REMOVED lines=20> */
.L_x_3769:
        /* <DEDUP_REMOVED lines=54> */
.L_x_3767:
[----:B------:R-:W-:Y:S01]  /*12cf0*/  IMAD.U32 R2, RZ, RZ, UR6 ;  /* 0x00000006ff027e24 */ /* 0x000fe2000f8e00ff */
[----:B------:R1:W-:Y:S04]  /*12d00*/  STL [R1+0x4], RZ ;  /* 0x000004ff01007387 */ /* 0x0003e80000100800 */
[----:B------:R1:W-:Y:S04]  /*12d10*/  STL [R1+0x8], RZ ;  /* 0x000008ff01007387 */ /* 0x0003e80000100800 */
[----:B------:R1:W-:Y:S02]  /*12d20*/  STL [R1], R2 ;  /* 0x0000000201007387 */ /* 0x0003e40000100800 */
.L_x_3770:
        /* <DEDUP_REMOVED lines=10> */
.L_x_3765:
        /* <DEDUP_REMOVED lines=8> */
[----:B------:R-:W3:Y:S01]  /*12e50*/  S2UR UR5, SR_CgaCtaId ;  /* 0x00000000000579c3 */ /* 0x000ee20000008800 */
[C---:B--2---:R-:W-:Y:S01]  /*12e60*/  IMAD.SHL.U32 R0, R6.reuse, 0x8, RZ ;  /* 0x0000000806007824 */ /* 0x044fe200078e00ff */
[----:B------:R-:W-:Y:S01]  /*12e70*/  LOP3.LUT R4, R6, 0x7f, RZ, 0xc0, !PT ;  /* 0x0000007f06047812 */ /* 0x000fe200078ec0ff */
[----:B------:R-:W-:Y:S01]  /*12e80*/  UMOV UR4, 0x400 ;  /* 0x0000040000047882 */ /* 0x000fe20000000000 */
[----:B------:R-:W-:Y:S01]  /*12e90*/  BSSY B8, `(.L_x_3771) ;  /* 0x0000805000087945 */ /* 0x000fe20003800000 */
[----:B------:R-:W-:Y:S01]  /*12ea0*/  IMAD.MOV.U32 R19, RZ, RZ, RZ ;  /* 0x000000ffff137224 */ /* 0x000fe200078e00ff */
[----:B------:R-:W-:Y:S01]  /*12eb0*/  LOP3.LUT R3, R0, 0x1f8, RZ, 0xc0, !PT ;  /* 0x000001f800037812 */ /* 0x000fe200078ec0ff */
[----:B01----:R-:W-:Y:S01]  /*12ec0*/  IMAD.SHL.U32 R2, R4, 0x8, RZ ;  /* 0x0000000804027824 */ /* 0x003fe200078e00ff */
[----:B------:R-:W-:Y:S01]  /*12ed0*/  ULDC.64 UR40, c[0x0][0x198] ;  /* 0x0000660000287ab9 */ /* 0x000fe20000000a00 */
[----:B------:R-:W-:Y:S01]  /*12ee0*/  IMAD.MOV.U32 R0, RZ, RZ, 0x1 ;  /* 0x00000001ff007424 */ /* 0x000fe200078e00ff */
[----:B------:R-:W-:Y:S01]  /*12ef0*/  LOP3.LUT R3, R3, 0x38, R6, 0x78, !PT ;  /* 0x0000003803037812 */ /* 0x000fe200078e7806 */
[----:B------:R-:W-:Y:S01]  /*12f00*/  IMAD.SHL.U32 R6, R6, 0x10, RZ ;  /* 0x0000001006067824 */ /* 0x000fe200078e00ff */
[----:B------:R-:W-:-:S02]  /*12f10*/  ULDC UR37, c[0x0][0xc] ;  /* 0x0000030000257ab9 */ /* 0x000fc40000000800 */
[----:B------:R-:W-:Y:S02]  /*12f20*/  LOP3.LUT R3, R3, 0x200, R2, 0xf8, !PT ;  /* 0x0000020003037812 */ /* 0x000fe400078ef802 */
[----:B------:R-:W-:-:S04]  /*12f30*/  SHF.R.U32.HI R2, RZ, 0x3, R4 ;  /* 0x00000003ff027819 */ /* 0x000fc80000011604 */
[----:B------:R-:W-:Y:S01]  /*12f40*/  LOP3.LUT R4, R2, 0x70, R6, 0xf8, !PT ;  /* 0x0000007002047812 */ /* 0x000fe200078ef806 */
[----:B---3--:R-:W-:-:S06]  /*12f50*/  ULEA UR4, UR5, UR4, 0x18 ;  /* 0x0000000405047291 */ /* 0x008fcc000f8ec03f */
[----:B------:R-:W-:-:S04]  /*12f60*/  IMAD.U32 R18, RZ, RZ, UR4 ;  /* 0x00000004ff127e24 */ /* 0x000fc8000f8e00ff */
[----:B------:R-:W-:-:S05]  /*12f70*/  IMAD R2, R3, 0x2, R18 ;  /* 0x0000000203027824 */ /* 0x000fca00078e0212 */
[----:B------:R0:W-:Y:S04]  /*12f80*/  STL [R1+0x60], R2 ;  /* 0x0000600201007387 */ /* 0x0001e80000100800 */
[----:B------:R0:W-:Y:S04]  /*12f90*/  STL [R1+0x54], RZ ;  /* 0x000054ff01007387 */ /* 0x0001e80000100800 */
[----:B------:R0:W-:Y:S04]  /*12fa0*/  STL [R1+0x18], R0 ;  /* 0x0000180001007387 */ /* 0x0001e80000100800 */
[----:B------:R0:W-:Y:S04]  /*12fb0*/  STL [R1+0x10], RZ ;  /* 0x000010ff01007387 */ /* 0x0001e80000100800 */
[----:B------:R0:W-:Y:S02]  /*12fc0*/  STL [R1+0x14], R0 ;  /* 0x0000140001007387 */ /* 0x0001e40000100800 */
.L_x_3937:
[----:B0-----:R-:W2:Y:S01]  /*12fd0*/  LDL R0, [R1+0xc] ;  /* 0x00000c0001007983 */ /* 0x001ea20000100800 */
[----:B------:R-:W2:Y:S01]  /*12fe0*/  LDC.64 R2, c[0x0][0xc88] ;  /* 0x00032200ff027b82 */ /* 0x000ea20000000a00 */
[----:B------:R-:W-:Y:S05]  /*12ff0*/  YIELD ;  /* 0x0000000000007946 */ /* 0x000fea0003800000 */
[----:B------:R-:W-:Y:S01]  /*13000*/  ULDC.64 UR4, c[0x0][0xa28] ;  /* 0x00028a0000047ab9 */ /* 0x000fe20000000a00 */
[----:B------:R-:W-:Y:S02]  /*13010*/  CS2R R8, SRZ ;  /* 0x0000000000087805 */ /* 0x000fe4000001ff00 */
[----:B------:R-:W-:Y:S01]  /*13020*/  ISETP.NE.U32.AND P0, PT, RZ, UR4, PT ;  /* 0x00000004ff007c0c */ /* 0x000fe2000bf05070 */
[----:B------:R-:W-:Y:S01]  /*13030*/  ULDC.64 UR10, c[0x0][0xa18] ;  /* 0x00028600000a7ab9 */ /* 0x000fe20000000a00 */
[----:B------:R-:W-:Y:S01]  /*13040*/  ULDC.64 UR8, c[0x0][0xa10] ;  /* 0x0002840000087ab9 */ /* 0x000fe20000000a00 */
[----:B------:R-:W-:Y:S01]  /*13050*/  ULDC.64 UR6, c[0x0][0xa08] ;  /* 0x0002820000067ab9 */ /* 0x000fe20000000a00 */
[----:B--2---:R-:W-:-:S05]  /*13060*/  IMAD.WIDE R2, R0, 0x4, R2 ;  /* 0x0000000400027825 */ /* 0x004fca00078e0202 */
[----:B------:R-:W2:Y:S01]  /*13070*/  LDG.E R13, desc[UR42][R2.64] ;  /* 0x0000002a020d7981 */ /* 0x000ea2000c1e1900 */
[----:B------:R-:W-:Y:S02]  /*13080*/  ISETP.NE.AND.EX P0, PT, RZ, UR5, PT, P0 ;  /* 0x00000005ff007c0c */ /* 0x000fe4000bf05300 */
        /* <DEDUP_REMOVED lines=9> */
[----:B-1----:R1:W5:Y:S01]  /*13120*/  @P0 LDG.E R8, desc[UR42][R2.64] ;  /* 0x0000002a02080981 */ /* 0x002362000c1e1900 */
[----:B------:R-:W-:Y:S01]  /*13130*/  ISETP.NE.AND.EX P1, PT, RZ, UR5, PT, P1 ;  /* 0x00000005ff007c0c */ /* 0x000fe2000bf25310 */
[----:B---3--:R-:W-:Y:S01]  /*13140*/  IMAD.MOV.U32 R12, RZ, RZ, RZ ;  /* 0x000000ffff0c7224 */ /* 0x008fe200078e00ff */
[----:B------:R-:W-:Y:S01]  /*13150*/  ISETP.NE.U32.AND P3, PT, RZ, UR10, PT ;  /* 0x0000000aff007c0c */ /* 0x000fe2000bf65070 */
[----:B------:R-:W-:Y:S01]  /*13160*/  STL [R1+0x1c], R14 ;  /* 0x00001c0e01007387 */ /* 0x000fe20000100800 */
[----:B------:R-:W-:Y:S01]  /*13170*/  ISETP.NE.U32.AND P0, PT, RZ, UR6, PT ;  /* 0x00000006ff007c0c */ /* 0x000fe2000bf05070 */
[----:B0-----:R-:W-:Y:S01]  /*13180*/  IMAD.MOV.U32 R0, RZ, RZ, RZ ;  /* 0x000000ffff007224 */ /* 0x001fe200078e00ff */
[----:B------:R-:W-:Y:S02]  /*13190*/  ISETP.NE.U32.AND P2, PT, RZ, UR8, PT ;  /* 0x00000008ff007c0c */ /* 0x000fe4000bf45070 */
[C---:B------:R-:W-:Y:S02]  /*131a0*/  IADD3 R6, P5, R17.reuse, UR6, RZ ;  /* 0x0000000611067c10 */ /* 0x040fe4000ffbe0ff */
[----:B-1----:R-:W-:-:S02]  /*131b0*/  IADD3 R2, P4, R17, UR4, RZ ;  /* 0x0000000411027c10 */ /* 0x002fc4000ff9e0ff */
[----:B------:R-:W-:Y:S02]  /*131c0*/  ISETP.NE.AND.EX P3, PT, RZ, UR11, PT, P3 ;  /* 0x0000000bff007c0c */ /* 0x000fe4000bf65330 */
[C---:B------:R-:W-:Y:S02]  /*131d0*/  IADD3.X R3, R14.reuse, UR5, RZ, P4, !PT ;  /* 0x000000050e037c10 */ /* 0x040fe4000a7fe4ff */
[----:B------:R-:W-:Y:S02]  /*131e0*/  IADD3 R4, P4, R17, UR8, RZ ;  /* 0x0000000811047c10 */ /* 0x000fe4000ff9e0ff */
[----:B------:R-:W-:Y:S01]  /*131f0*/  ISETP.NE.AND.EX P0, PT, RZ, UR7, PT, P0 ;  /* 0x00000007ff007c0c */ /* 0x000fe2000bf05300 */
[----:B------:R-:W2:Y:S01]  /*13200*/  @P1 LDG.E R9, desc[UR42][R2.64] ;  /* 0x0000002a02091981 */ /* 0x000ea2000c1e1900 */
[----:B------:R-:W-:Y:S01]  /*13210*/  IADD3.X R5, R14, UR9, RZ, P4, !PT ;  /* 0x000000090e057c10 */ /* 0x000fe2000a7fe4ff */
[----:B------:R-:W-:Y:S01]  /*13220*/  ULDC UR4, c[0x0][0x288] ;  /* 0x0000a20000047ab9 */ /* 0x000fe20000000800 */
[----:B------:R-:W-:-:S02]  /*13230*/  ISETP.NE.AND.EX P2, PT, RZ, UR9, PT, P2 ;  /* 0x00000009ff007c0c */ /* 0x000fc4000bf45320 */
[----:B------:R-:W-:Y:S02]  /*13240*/  IADD3.X R7, R14, UR7, RZ, P5, !PT ;  /* 0x000000070e077c10 */ /* 0x000fe4000affe4ff */
[----:B------:R-:W-:-:S04]  /*13250*/  @P3 IADD3 R10, P4, R17, UR10, RZ ;  /* 0x0000000a110a3c10 */ /* 0x000fc8000ff9e0ff */
[----:B------:R-:W-:Y:S01]  /*13260*/  @P3 IADD3.X R11, R14, UR11, RZ, P4, !PT ;  /* 0x0000000b0e0b3c10 */ /* 0x000fe2000a7fe4ff */
[----:B------:R-:W5:Y:S04]  /*13270*/  @P0 LDG.E R12, desc[UR42][R6.64] ;  /* 0x0000002a060c0981 */ /* 0x000f68000c1e1900 */
        /* <DEDUP_REMOVED lines=13> */
[----:B--2---:R0:W-:Y:S02]  /*13350*/  STL [R1+0x58], R9 ;  /* 0x0000580901007387 */ /* 0x0041e40000100800 */
[----:B0-----:R-:W-:Y:S01]  /*13360*/  IMAD.U32 R9, RZ, RZ, UR4 ;  /* 0x00000004ff097e24 */ /* 0x001fe2000f8e00ff */
[----:B------:R-:W-:Y:S06]  /*13370*/  @P3 BRA `(.L_x_3772) ;  /* 0x0000000000143947 */ /* 0x000fec0003800000 */
[----:B------:R-:W-:Y:S05]  /*13380*/  @!P1 BRA `(.L_x_3772) ;  /* 0x0000000000109947 */ /* 0x000fea0003800000 */
[----:B------:R-:W2:Y:S04]  /*13390*/  LDG.E R10, desc[UR42][R2.64] ;  /* 0x0000002a020a7981 */ /* 0x000ea8000c1e1900 */
[----:B------:R-:W2:Y:S02]  /*133a0*/  LDG.E R2, desc[UR42][R2.64+0x4] ;  /* 0x0000042a02027981 */ /* 0x000ea4000c1e1900 */
[----:B--2---:R-:W-:-:S05]  /*133b0*/  IMAD.IADD R2, R2, 0x1, -R10 ;  /* 0x0000000102027824 */ /* 0x004fca00078e0a0a */
[----:B------:R0:W-:Y:S02]  /*133c0*/  STL [R1+0x58], R2 ;  /* 0x0000580201007387 */ /* 0x0001e40000100800 */
.L_x_3772:
[----:B------:R-:W2:Y:S01]  /*133d0*/  LDL.LU R3, [R1+0x8] ;  /* 0x0000080001037983 */ /* 0x000ea20000300800 */
[----:B------:R-:W-:Y:S02]  /*133e0*/  ULDC.64 UR4, c[0x0][0xa20] ;  /* 0x0002880000047ab9 */ /* 0x000fe40000000a00 */
[----:B------:R-:W-:Y:S01]  /*133f0*/  ISETP.NE.U32.AND P1, PT, RZ, UR4, PT ;  /* 0x00000004ff007c0c */ /* 0x000fe2000bf25070 */
[----:B------:R1:W-:Y:S03]  /*13400*/  STL [R1+0x8], R13 ;  /* 0x0000080d01007387 */ /* 0x0003e60000100800 */
[----:B------:R-:W-:Y:S02]  /*13410*/  ISETP.NE.AND.EX P1, PT, RZ, UR5, PT, P1 ;  /* 0x00000005ff007c0c */ /* 0x000fe4000bf25310 */
[C---:B--2---:R-:W-:Y:S02]  /*13420*/  LOP3.LUT R10, R3.reuse, 0xff000000, RZ, 0xc0, !PT ;  /* 0xff000000030a7812 */ /* 0x044fe400078ec0ff */
[----:B0-----:R-:W-:-:S02]  /*13430*/  LOP3.LUT R2, R3, 0xff0000, RZ, 0xc0, !PT ;  /* 0x00ff000003027812 */ /* 0x001fc400078ec0ff */
[----:B------:R-:W-:Y:S02]  /*13440*/  SHF.R.U32.HI R10, RZ, 0x8, R10 ;  /* 0x00000008ff0a7819 */ /* 0x000fe4000001160a */
[----:B------:R-:W-:Y:S02]  /*13450*/  LOP3.LUT R16, R3, 0xffff, RZ, 0xc0, !PT ;  /* 0x0000ffff03107812 */ /* 0x000fe400078ec0ff */
[----:B------:R-:W-:Y:S01]  /*13460*/  LEA.HI R10, R2, R10, RZ, 0x10 ;  /* 0x0000000a020a7211 */ /* 0x000fe200078f80ff */
[----:B-----5:R-:W-:-:S05]  /*13470*/  IMAD.IADD R2, R12, 0x1, R8 ;  /* 0x000000010c027824 */ /* 0x020fca00078e0208 */
[----:B------:R1:W-:Y:S01]  /*13480*/  STL [R1+0x20], R2 ;  /* 0x0000200201007387 */ /* 0x0003e20000100800 */
[----:B------:R-:W-:Y:S05]  /*13490*/  @!P1 BRA `(.L_x_3773) ;  /* 0x0000000000109947 */ /* 0x000fea0003800000 */
[----:B-1----:R-:W-:-:S04]  /*134a0*/  IADD3 R2, P0, R17, UR4, RZ ;  /* 0x0000000411027c10 */ /* 0x002fc8000ff1e0ff */
[----:B------:R-:W-:-:S05]  /*134b0*/  IADD3.X R3, R14, UR5, RZ, P0, !PT ;  /* 0x000000050e037c10 */ /* 0x000fca00087fe4ff */
[----:B------:R0:W5:Y:S01]  /*134c0*/  LDG.E R9, desc[UR42][R2.64] ;  /* 0x0000002a02097981 */ /* 0x000162000c1e1900 */
[----:B------:R-:W-:Y:S05]  /*134d0*/  BRA `(.L_x_3774) ;  /* 0x0000000000107947 */ /* 0x000fea0003800000 */
.L_x_3773:
[----:B------:R-:W-:Y:S05]  /*134e0*/  @!P0 BRA `(.L_x_3774) ;  /* 0x00000000000c8947 */ /* 0x000fea0003800000 */
[----:B------:R-:W2:Y:S04]  /*134f0*/  LDG.E R9, desc[UR42][R6.64] ;  /* 0x0000002a06097981 */ /* 0x000ea8000c1e1900 */
[----:B------:R-:W2:Y:S02]  /*13500*/  LDG.E R6, desc[UR42][R6.64+0x4] ;  /* 0x0000042a06067981 */ /* 0x000ea4000c1e1900 */
[----:B--2---:R-:W-:-:S07]  /*13510*/  IMAD.IADD R9, R6, 0x1, -R9 ;  /* 0x0000000106097824 */ /* 0x004fce00078e0a09 */
.L_x_3774:
[----:B01----:R-:W2:Y:S01]  /*13520*/  @P2 LDG.E R2, desc[UR42][R4.64] ;  /* 0x0000002a04022981 */ /* 0x003ea2000c1e1900 */
[----:B-----5:R-:W-:-:S03]  /*13530*/  IMAD.IADD R6, R9, 0x1, -R8 ;  /* 0x0000000109067824 */ /* 0x020fc600078e0a08 */
[----:B------:R-:W2:Y:S01]  /*13540*/  @P2 LDG.E R4, desc[UR42][R4.64+0x4] ;  /* 0x0000042a04042981 */ /* 0x000ea2000c1e1900 */
[----:B------:R-:W-:-:S05]  /*13550*/  LOP3.LUT R14, R10, 0xff, RZ, 0xc0, !PT ;  /* 0x000000ff0a0e7812 */ /* 0x000fca00078ec0ff */
[----:B------:R0:W-:Y:S01]  /*13560*/  STL [R1+0x5c], R14 ;  /* 0x00005c0e01007387 */ /* 0x0001e20000100800 */
[----:B------:R-:W-:Y:S01]  /*13570*/  BSSY B0, `(.L_x_3775) ;  /* 0x0000029000007945 */ /* 0x000fe20003800000 */
[----:B------:R-:W-:Y:S01]  /*13580*/  SHF.R.U32.HI R10, RZ, 0x10, R10 ;  /* 0x00000010ff0a7819 */ /* 0x000fe2000001160a */
[----:B--2---:R-:W-:-:S04]  /*13590*/  @P2 IMAD.IADD R11, R4, 0x1, -R2 ;  /* 0x00000001040b2824 */ /* 0x004fc800078e0a02 */
[----:B------:R-:W-:-:S04]  /*135a0*/  IMAD.IADD R3, R6, 0x1, R11 ;  /* 0x0000000106037824 */ /* 0x000fc800078e020b */
[C---:B------:R-:W-:Y:S01]  /*135b0*/  VIADD R2, R3.reuse, 0x3f ;  /* 0x0000003f03027836 */ /* 0x040fe20000000000 */
[----:B------:R-:W-:-:S04]  /*135c0*/  ISETP.GE.AND P1, PT, R3, 0x1, PT ;  /* 0x000000010300780c */ /* 0x000fc80003f26270 */
[----:B------:R-:W-:-:S04]  /*135d0*/  SHF.R.S32.HI R3, RZ, 0x1f, R2 ;  /* 0x0000001fff037819 */ /* 0x000fc80000011402 */
[----:B------:R-:W-:-:S04]  /*135e0*/  LEA.HI R3, R3, R2, RZ, 0x6 ;  /* 0x0000000203037211 */ /* 0x000fc800078f30ff */
[----:B------:R-:W-:-:S05]  /*135f0*/  SHF.R.S32.HI R12, RZ, 0x6, R3 ;  /* 0x00000006ff0c7819 */ /* 0x000fca0000011403 */
[----:B------:R0:W-:Y:S01]  /*13600*/  STL [R1+0x34], R12 ;  /* 0x0000340c01007387 */ /* 0x0001e20000100800 */
[----:B------:R-:W-:Y:S01]  /*13610*/  IMAD.MOV.U32 R4, RZ, RZ, RZ ;  /* 0x000000ffff047224 */ /* 0x000fe200078e00ff */
[----:B------:R-:W-:Y:S06]  /*13620*/  @!P1 BRA `(.L_x_3776) ;  /* 0x0000000000749947 */ /* 0x000fec0003800000 */
[----:B------:R-:W-:Y:S01]  /*13630*/  ISETP.NE.AND P0, PT, R10, RZ, PT ;  /* 0x000000ff0a00720c */ /* 0x000fe20003f05270 */
[----:B------:R-:W-:-:S03]  /*13640*/  ULDC UR4, c[0x0][0x9f0] ;  /* 0x00027c0000047ab9 */ /* 0x000fc60000000800 */
[----:B------:R-:W-:-:S04]  /*13650*/  SEL R2, R10, UR4, P0 ;  /* 0x000000040a027c07 */ /* 0x000fc80008000000 */
[----:B------:R-:W-:Y:S02]  /*13660*/  IABS R3, R2 ;  /* 0x0000000200037213 */ /* 0x000fe40000000000 */
[----:B------:R-:W-:Y:S02]  /*13670*/  IADD3 R7, R2, -0x1, R12 ;  /* 0xffffffff02077810 */ /* 0x000fe40007ffe00c */
[----:B------:R-:W1:Y:S08]  /*13680*/  I2F.RP R4, R3 ;  /* 0x0000000300047306 */ /* 0x000e700000209400 */
[----:B-1----:R-:W1:Y:S02]  /*13690*/  MUFU.RCP R4, R4 ;  /* 0x0000000400047308 */ /* 0x002e640000001000 */
[----:B-1----:R-:W-:-:S06]  /*136a0*/  VIADD R4, R4, 0xffffffe ;  /* 0x0ffffffe04047836 */ /* 0x002fcc0000000000 */
[----:B------:R1:W2:Y:S02]  /*136b0*/  F2I.FTZ.U32.TRUNC.NTZ R5, R4 ;  /* 0x0000000400057305 */ /* 0x0002a4000021f000 */
[----:B-1----:R-:W-:-:S04]  /*136c0*/  LOP3.LUT R4, R7, R2, RZ, 0x3c, !PT ;  /* 0x0000000207047212 */ /* 0x002fc800078e3cff */
[----:B------:R-:W-:Y:S01]  /*136d0*/  ISETP.GE.AND P4, PT, R4, RZ, PT ;  /* 0x000000ff0400720c */ /* 0x000fe20003f86270 */
[----:B--2---:R-:W-:-:S04]  /*136e0*/  IMAD.MOV R4, RZ, RZ, -R5 ;  /* 0x000000ffff047224 */ /* 0x004fc800078e0a05 */
[----:B------:R-:W-:Y:S02]  /*136f0*/  IMAD R8, R4, R3, RZ ;  /* 0x0000000304087224 */ /* 0x000fe400078e02ff */
[----:B------:R-:W-:-:S04]  /*13700*/  IMAD.MOV.U32 R4, RZ, RZ, RZ ;  /* 0x000000ffff047224 */ /* 0x000fc800078e00ff */
        /* <DEDUP_REMOVED lines=15> */
.L_x_3776:
[----:B------:R-:W-:Y:S05]  /*13800*/  BSYNC B0 ;  /* 0x0000000000007941 */ /* 0x000fea0003800000 */
.L_x_3775:
[-C--:B------:R-:W-:Y:S01]  /*13810*/  IMAD R2, R14, R4.reuse, RZ ;  /* 0x000000040e027224 */ /* 0x080fe200078e02ff */
[----:B------:R-:W-:Y:S03]  /*13820*/  BSSY B0, `(.L_x_3777) ;  /* 0x00001b8000007945 */ /* 0x000fe60003800000 */
[C---:B------:R-:W-:Y:S01]  /*13830*/  IMAD R3, R2.reuse, 0x40, -R6 ;  /* 0x0000004002037824 */ /* 0x040fe200078e0a06 */
[----:B------:R-:W-:-:S04]  /*13840*/  VIADDMNMX R4, R2, R4, R12, PT ;  /* 0x0000000402047246 */ /* 0x000fc8000380010c */
[----:B------:R-:W-:Y:S01]  /*13850*/  VIMNMX R3, RZ, R3, !PT ;  /* 0x00000003ff037248 */ /* 0x000fe20007fe0100 */
[----:B------:R-:W-:-:S05]  /*13860*/  IMAD R2, R4, 0x40, -R6 ;  /* 0x0000004004027824 */ /* 0x000fca00078e0a06 */
[----:B------:R-:W-:-:S04]  /*13870*/  VIMNMX R2, R2, R11, PT ;  /* 0x0000000b02027248 */ /* 0x000fc80003fe0100 */
[----:B------:R-:W-:Y:S02]  /*13880*/  ISETP.GT.AND P0, PT, R2, R3, PT ;  /* 0x000000030200720c */ /* 0x000fe40003f04270 */
[----:B------:R-:W-:-:S05]  /*13890*/  SHF.R.U32.HI R3, RZ, 0x6, R3 ;  /* 0x00000006ff037819 */ /* 0x000fca0000011603 */
[----:B------:R-:W-:-:S06]  /*138a0*/  IMAD.MOV.U32 R8, RZ, RZ, R3 ;  /* 0x000000ffff087224 */ /* 0x000fcc00078e0003 */
[----:B------:R-:W-:-:S05]  /*138b0*/  @P0 VIADD R2, R2, 0x3f ;  /* 0x0000003f02020836 */ /* 0x000fca0000000000 */
[----:B------:R-:W-:-:S04]  /*138c0*/  @P0 SHF.R.S32.HI R4, RZ, 0x1f, R2 ;  /* 0x0000001fff040819 */ /* 0x000fc80000011402 */
[----:B------:R-:W-:-:S04]  /*138d0*/  @P0 LEA.HI R2, R4, R2, RZ, 0x6 ;  /* 0x0000000204020211 */ /* 0x000fc800078f30ff */
[----:B------:R-:W-:Y:S02]  /*138e0*/  @P0 SHF.R.S32.HI R8, RZ, 0x6, R2 ;  /* 0x00000006ff080819 */ /* 0x000fe40000011402 */
[----:B------:R-:W-:Y:S02]  /*138f0*/  PLOP3.LUT P0, PT, PT, PT, PT, 0x80, 0x0 ;  /* 0x000000000000781c */ /* 0x000fe40003f0f070 */
        /* <DEDUP_REMOVED lines=8> */
[----:B0-----:R0:W1:Y:S02]  /*13980*/  SHFL.IDX PT, R14, R4, RZ, 0x1f ;  /* 0x00001fff040e7589 */ /* 0x00106400000e0000 */
.L_x_3969:
[----:B-1----:R-:W-:Y:S02]  /*13990*/  ISETP.NE.AND P0, PT, R14, RZ, PT ;  /* 0x000000ff0e00720c */ /* 0x002fe40003f05270 */
[----:B------:R-:W-:-:S11]  /*139a0*/  PLOP3.LUT P6, PT, PT, PT, PT, 0x8, 0x0 ;  /* 0x000000000000781c */ /* 0x000fd60003fce170 */
[----:B------:R-:W-:Y:S05]  /*139b0*/  @P0 BRA `(.L_x_3780) ;  /* 0x00000000000c0947 */ /* 0x000fea0003800000 */
[----:B------:R-:W-:-:S03]  /*139c0*/  UMOV UR4, 0xffffffff ;  /* 0xffffffff00047882 */ /* 0x000fc60000000000 */
[----:B------:R-:W-:Y:S05]  /*139d0*/  BRA.DIV UR4, `(.L_x_3781) ;  /* 0x00000082043c7947 */ /* 0x000fea000b800000 */
[----:B------:R-:W-:-:S13]  /*139e0*/  ELECT P6, URZ, PT ;  /* 0x00000000003f782f */ /* 0x000fda00038c0000 */
.L_x_3780:
        /* <DEDUP_REMOVED lines=9> */
.L_x_3972:
[----:B------:R-:W-:Y:S05]  /*13a80*/  BSYNC B1 ;  /* 0x0000000000017941 */ /* 0x000fea0003800000 */
.L_x_3782:
        /* <DEDUP_REMOVED lines=12> */
.L_x_3973:
[----:B------:R-:W-:Y:S05]  /*13b50*/  BSYNC B2 ;  /* 0x0000000000027941 */ /* 0x000fea0003800000 */
.L_x_3786:
[----:B------:R-:W-:Y:S04]  /*13b60*/  BSSY B2, `(.L_x_3788) ;  /* 0x0000009000027945 */ /* 0x000fe80003800000 */
[----:B------:R-:W-:Y:S05]  /*13b70*/  @P2 BRA `(.L_x_3789) ;  /* 0x00000000001c2947 */ /* 0x000fea0003800000 */
[----:B------:R-:W2:Y:S01]  /*13b80*/  S2R R6, SR_TID.X ;  /* 0x0000000000067919 */ /* 0x000ea20000002100 */
[----:B0-----:R-:W-:-:S04]  /*13b90*/  IMAD.MOV.U32 R4, RZ, RZ, 0x2000 ;  /* 0x00002000ff047424 */ /* 0x001fc800078e00ff */
[----:B------:R3:W-:Y:S01]  /*13ba0*/  SYNCS.ARRIVE.TRANS64 RZ, [R5+URZ+0x28c90], R4 ;  /* 0x028c900405ff79a7 */ /* 0x0007e2000800003f */
[----:B--2---:R-:W-:-:S04]  /*13bb0*/  LOP3.LUT R6, R6, 0x1f, RZ, 0xc0, !PT ;  /* 0x0000001f06067812 */ /* 0x004fc800078ec0ff */
[----:B------:R-:W-:-:S13]  /*13bc0*/  ISETP.NE.AND P0, PT, R6, RZ, PT ;  /* 0x000000ff0600720c */ /* 0x000fda0003f05270 */
[----:B---3--:R-:W-:Y:S05]  /*13bd0*/  @!P0 BRA `(.L_x_3789) ;  /* 0x0000000000048947 */ /* 0x008fea0003800000 */
[----:B------:R-:W-:Y:S01]  /*13be0*/  BPT.TRAP 0x1 ;  /* 0x000000040000795c */ /* 0x000fe20000300000 */
.L_x_3789:
[----:B------:R-:W-:Y:S05]  /*13bf0*/  BSYNC B2 ;  /* 0x0000000000027941 */ /* 0x000fea0003800000 */
.L_x_3788:
[----:B------:R-:W2:Y:S01]  /*13c00*/  LDL R6, [R1+0x10] ;  /* 0x0000100001067983 */ /* 0x000ea20000100800 */
[----:B------:R-:W-:Y:S01]  /*13c10*/  IMAD.MOV.U32 R11, RZ, RZ, RZ ;  /* 0x000000ffff0b7224 */ /* 0x000fe200078e00ff */
[----:B------:R-:W-:Y:S01]  /*13c20*/  UIADD3 UR4, UP0, UR40, 0x570, URZ ;  /* 0x0000057028047890 */ /* 0x000fe2000ff1e03f */
[----:B0-----:R-:W-:Y:S01]  /*13c30*/  IMAD R4, R8, 0x40, R0 ;  /* 0x0000004008047824 */ /* 0x001fe200078e0200 */
[----:B------:R-:W-:Y:S01]  /*13c40*/  PLOP3.LUT P0, PT, PT, PT, PT, 0x80, 0x0 ;  /* 0x000000000000781c */ /* 0x000fe20003f0f070 */
[----:B------:R-:W-:Y:S01]  /*13c50*/  VIADD R7, R5, 0x28c90 ;  /* 0x00028c9005077836 */ /* 0x000fe20000000000 */
[----:B------:R-:W-:Y:S01]  /*13c60*/  R2UR UR10, R11 ;  /* 0x000000000b0a72ca */ /* 0x000fe200000e0000 */
[----:B------:R-:W-:Y:S01]  /*13c70*/  VIADD R4, R4, 0xffffffc0 ;  /* 0xffffffc004047836 */ /* 0x000fe20000000000 */
[----:B------:R-:W-:Y:S01]  /*13c80*/  UIADD3.X UR5, URZ, UR41, URZ, UP0, !UPT ;  /* 0x000000293f057290 */ /* 0x000fe200087fe43f */
[----:B------:R-:W-:Y:S01]  /*13c90*/  UMOV UR6, 0x0 ;  /* 0x0000000000067882 */ /* 0x000fe20000000000 */
[----:B------:R-:W-:Y:S01]  /*13ca0*/  UMOV UR7, 0x12f00000 ;  /* 0x12f0000000077882 */ /* 0x000fe20000000000 */
[----:B--2---:R-:W-:-:S04]  /*13cb0*/  IMAD R6, R6, 0x2000, R18 ;  /* 0x0000200006067824 */ /* 0x004fc800078e0212 */
[----:B------:R-:W-:-:S07]  /*13cc0*/  VIADD R6, R6, 0x22400 ;  /* 0x0002240006067836 */ /* 0x000fce0000000000 */
.L_x_3790:
        /* <DEDUP_REMOVED lines=13> */
.L_x_3974:
[----:B------:R-:W-:Y:S05]  /*13da0*/  BSYNC B2 ;  /* 0x0000000000027941 */ /* 0x000fea0003800000 */
.L_x_3791:
[----:B------:R-:W-:Y:S01]  /*13db0*/  BSSY B2, `(.L_x_3793) ;  /* 0x000000b000027945 */ /* 0x000fe20003800000 */
[----:B------:R-:W-:Y:S02]  /*13dc0*/  IMAD.MOV.U32 R12, RZ, RZ, 0x0 ;  /* 0x00000000ff0c7424 */ /* 0x000fe400078e00ff */
[----:B------:R-:W-:Y:S01]  /*13dd0*/  IMAD.MOV.U32 R13, RZ, RZ, 0x12f00000 ;  /* 0x12f00000ff0d7424 */ /* 0x000fe200078e00ff */
[----:B------:R-:W-:Y:S06]  /*13de0*/  @P2 BRA `(.L_x_3794) ;  /* 0x00000000001c2947 */ /* 0x000fec0003800000 */
[----:B------:R-:W2:Y:S01]  /*13df0*/  S2R R7, SR_TID.X ;  /* 0x0000000000077919 */ /* 0x000ea20000002100 */
[----:B------:R-:W-:-:S04]  /*13e00*/  IMAD.MOV.U32 R6, RZ, RZ, 0x10000 ;  /* 0x00010000ff067424 */ /* 0x000fc800078e00ff */
[----:B------:R3:W-:Y:S01]  /*13e10*/  SYNCS.ARRIVE.TRANS64 RZ, [R5+URZ+0x28cb0], R6 ;  /* 0x028cb00605ff79a7 */ /* 0x0007e2000800003f */
[----:B--2---:R-:W-:-:S04]  /*13e20*/  LOP3.LUT R7, R7, 0x1f, RZ, 0xc0, !PT ;  /* 0x0000001f07077812 */ /* 0x004fc800078ec0ff */
[----:B------:R-:W-:-:S13]  /*13e30*/  ISETP.NE.AND P0, PT, R7, RZ, PT ;  /* 0x000000ff0700720c */ /* 0x000fda0003f05270 */
[----:B---3--:R-:W-:Y:S05]  /*13e40*/  @!P0 BRA `(.L_x_3794) ;  /* 0x0000000000048947 */ /* 0x008fea0003800000 */
[----:B------:R-:W-:Y:S01]  /*13e50*/  BPT.TRAP 0x1 ;  /* 0x000000040000795c */ /* 0x000fe20000300000 */
.L_x_3794:
[----:B------:R-:W-:Y:S05]  /*13e60*/  BSYNC B2 ;  /* 0x0000000000027941 */ /* 0x000fea0003800000 */
.L_x_3793:
[----:B------:R-:W2:Y:S01]  /*13e70*/  LDL R6, [R1+0x10] ;  /* 0x0000100001067983 */ /* 0x000ea20000100800 */
[----:B------:R-:W-:Y:S01]  /*13e80*/  R2UR UR10, R11 ;  /* 0x000000000b0a72ca */ /* 0x000fe200000e0000 */
[----:B------:R-:W-:Y:S01]  /*13e90*/  UIADD3 UR4, UP0, UR40, 0x670, URZ ;  /* 0x0000067028047890 */ /* 0x000fe2000ff1e03f */
[----:B------:R-:W-:Y:S01]  /*13ea0*/  R2UR UR6, R12 ;  /* 0x000000000c0672ca */ /* 0x000fe200000e0000 */
[----:B01----:R-:W-:Y:S01]  /*13eb0*/  VIADD R5, R5, 0x28cb0 ;  /* 0x00028cb005057836 */ /* 0x003fe20000000000 */
[----:B------:R-:W-:Y:S01]  /*13ec0*/  R2UR UR7, R13 ;  /* 0x000000000d0772ca */ /* 0x000fe200000e0000 */
[----:B------:R-:W-:Y:S01]  /*13ed0*/  UIADD3.X UR5, URZ, UR41, URZ, UP0, !UPT ;  /* 0x000000293f057290 */ /* 0x000fe200087fe43f */
[----:B------:R-:W-:Y:S01]  /*13ee0*/  PLOP3.LUT P0, PT, PT, PT, PT, 0x80, 0x0 ;  /* 0x000000000000781c */ /* 0x000fe20003f0f070 */
[----:B--2---:R-:W-:-:S04]  /*13ef0*/  IMAD R6, R6, 0x10000, R18 ;  /* 0x0001000006067824 */ /* 0x004fc800078e0212 */
[----:B------:R-:W-:-:S08]  /*13f00*/  VIADD R7, R6, 0x400 ;  /* 0x0000040006077836 */ /* 0x000fd00000000000 */
.L_x_3795:
        /* <DEDUP_REMOVED lines=15> */
.L_x_3796:
        /* <DEDUP_REMOVED lines=15> */
.L_x_3797:
        /* <DEDUP_REMOVED lines=15> */
.L_x_3798:
        /* <DEDUP_REMOVED lines=15> */
.L_x_3799:
        /* <DEDUP_REMOVED lines=15> */
.L_x_3800:
        /* <DEDUP_REMOVED lines=15> */
.L_x_3801:
        /* <DEDUP_REMOVED lines=15> */
.L_x_3802:
        /* <DEDUP_REMOVED lines=10> */
.L_x_3785:
[----:B------:R-:W-:Y:S05]  /*14640*/  BSYNC B1 ;  /* 0x0000000000017941 */ /* 0x000fea0003800000 */
.L_x_3784:
[----:B------:R-:W2:Y:S04]  /*14650*/  LDL.LU R9, [R1+0x10] ;  /* 0x0000100001097983 */ /* 0x000ea80000300800 */
[----:B------:R-:W3:Y:S01]  /*14660*/  LDL.LU R7, [R1+0x18] ;  /* 0x0000180001077983 */ /* 0x000ee20000300800 */
[----:B0-----:R-:W-:Y:S01]  /*14670*/  VIADD R4, R8, 0xfffffffe ;  /* 0xfffffffe08047836 */ /* 0x001fe20000000000 */
[----:B------:R-:W-:-:S04]  /*14680*/  PLOP3.LUT P0, PT, PT, PT, PT, 0x8, 0x0 ;  /* 0x000000000000781c */ /* 0x000fc80003f0e170 */
[----:B------:R-:W-:Y:S01]  /*14690*/  ISETP.GE.AND P3, PT, R4, R3, PT ;  /* 0x000000030400720c */ /* 0x000fe20003f66270 */
[----:B--2---:R-:W-:-:S05]  /*146a0*/  VIADD R5, R9, 0x1 ;  /* 0x0000000109057836 */ /* 0x004fca0000000000 */
[----:B------:R-:W-:-:S04]  /*146b0*/  ISETP.NE.AND P2, PT, R5, 0x2, PT ;  /* 0x000000020500780c */ /* 0x000fc80003f45270 */
[----:B------:R-:W-:Y:S02]  /*146c0*/  SEL R6, RZ, 0x1, P2 ;  /* 0x00000001ff067807 */ /* 0x000fe40001000000 */
[----:B------:R-:W-:Y:S02]  /*146d0*/  SEL R5, R5, RZ, P2 ;  /* 0x000000ff05057207 */ /* 0x000fe40001000000 */
[----:B---3--:R-:W-:-:S03]  /*146e0*/  LOP3.LUT R7, R7, R6, RZ, 0x3c, !PT ;  /* 0x0000000607077212 */ /* 0x008fc600078e3cff */
[----:B------:R1:W-:Y:S04]  /*146f0*/  STL [R1+0x10], R5 ;  /* 0x0000100501007387 */ /* 0x0003e80000100800 */
[----:B------:R1:W-:Y:S01]  /*14700*/  STL [R1+0x18], R7 ;  /* 0x0000180701007387 */ /* 0x0003e20000100800 */
[----:B------:R-:W-:Y:S05]  /*14710*/  @!P3 BRA `(.L_x_3778) ;  /* 0x0000000c0020b947 */ /* 0x000fea0003800000 */
.L_x_3822:
[----:B------:R-:W-:Y:S05]  /*14720*/  YIELD ;  /* 0x0000000000007946 */ /* 0x000fea0003800000 */
[----:B------:R-:W-:Y:S04]  /*14730*/  BSSY B1, `(.L_x_3803) ;  /* 0x00000ba000017945 */ /* 0x000fe80003800000 */
[----:B--2---:R-:W-:Y:S05]  /*14740*/  @!P6 BRA `(.L_x_3804) ;  /* 0x0000000800e0e947 */ /* 0x004fea0003800000 */
[----:B-1----:R-:W2:Y:S04]  /*14750*/  LDL R5, [R1+0x10] ;  /* 0x0000100001057983 */ /* 0x002ea80000100800 */
[----:B------:R-:W3:Y:S01]  /*14760*/  LDL R6, [R1+0x18] ;  /* 0x0000180001067983 */ /* 0x000ee20000100800 */
[----:B------:R-:W-:Y:S01]  /*14770*/  BSSY B2, `(.L_x_3805) ;  /* 0x0000008000027945 */ /* 0x000fe20003800000 */
[----:B------:R-:W0:Y:S02]  /*14780*/  S2R R7, SR_TID.X ;  /* 0x0000000000077919 */ /* 0x000e240000002100 */
[----:B0-----:R-:W-:-:S04]  /*14790*/  LOP3.LUT R7, R7, 0x7f, RZ, 0xc0, !PT ;  /* 0x0000007f07077812 */ /* 0x001fc800078ec0ff */
[----:B------:R-:W-:Y:S01]  /*147a0*/  ISETP.NE.AND P3, PT, R7, RZ, PT ;  /* 0x000000ff0700720c */ /* 0x000fe20003f65270 */
[----:B--2---:R-:W-:Y:S01]  /*147b0*/  IMAD R5, R5, 0x8, R18 ;  /* 0x0000000805057824 */ /* 0x004fe200078e0212 */
[----:B---3--:R-:W-:-:S04]  /*147c0*/  SHF.L.U32 R6, R6, 0x1f, RZ ;  /* 0x0000001f06067819 */ /* 0x008fc800000006ff */
[----:B------:R-:W0:Y:S02]  /*147d0*/  SYNCS.PHASECHK.TRANS64.TRYWAIT P2, [R5+URZ+0x28ca0], R6 ;  /* 0x028ca006050075a7 */ /* 0x000e24000804017f */
[----:B0-----:R-:W-:Y:S05]  /*147e0*/  @!P2 BRA `(.L_x_3806) ;  /* 0x000000740014a947 */ /* 0x001fea0003800000 */
.L_x_3975:
[----:B------:R-:W-:Y:S05]  /*147f0*/  BSYNC B2 ;  /* 0x0000000000027941 */ /* 0x000fea0003800000 */
.L_x_3805:
        /* <DEDUP_REMOVED lines=9> */
.L_x_3808:
[----:B------:R-:W-:Y:S05]  /*14890*/  BSYNC B2 ;  /* 0x0000000000027941 */ /* 0x000fea0003800000 */
.L_x_3807:
[----:B------:R-:W2:Y:S01]  /*148a0*/  LDL R7, [R1+0x10] ;  /* 0x0000100001077983 */ /* 0x000ea20000100800 */
[----:B------:R-:W-:Y:S01]  /*148b0*/  IMAD.MOV.U32 R11, RZ, RZ, RZ ;  /* 0x000000ffff0b7224 */ /* 0x000fe200078e00ff */
[----:B------:R-:W-:Y:S01]  /*148c0*/  UIADD3 UR4, UP0, UR40, 0x570, URZ ;  /* 0x0000057028047890 */ /* 0x000fe2000ff1e03f */
[----:B------:R-:W-:Y:S01]  /*148d0*/  PLOP3.LUT P2, PT, PT, PT, PT, 0x80, 0x0 ;  /* 0x000000000000781c */ /* 0x000fe20003f4f070 */
[----:B------:R-:W-:Y:S01]  /*148e0*/  IMAD R8, R4, 0x40, R0 ;  /* 0x0000004004087824 */ /* 0x000fe200078e0200 */
[----:B------:R-:W-:Y:S01]  /*148f0*/  UMOV UR6, 0x0 ;  /* 0x0000000000067882 */ /* 0x000fe20000000000 */
[----:B------:R-:W-:Y:S01]  /*14900*/  R2UR UR10, R11 ;  /* 0x000000000b0a72ca */ /* 0x000fe200000e0000 */
[----:B------:R-:W-:Y:S01]  /*14910*/  VIADD R9, R5, 0x28c90 ;  /* 0x00028c9005097836 */ /* 0x000fe20000000000 */
[----:B------:R-:W-:Y:S01]  /*14920*/  UIADD3.X UR5, URZ, UR41, URZ, UP0, !UPT ;  /* 0x000000293f057290 */ /* 0x000fe200087fe43f */
[----:B------:R-:W-:Y:S01]  /*14930*/  UMOV UR7, 0x12f00000 ;  /* 0x12f0000000077882 */ /* 0x000fe20000000000 */
[----:B--2---:R-:W-:-:S04]  /*14940*/  IMAD R7, R7, 0x2000, R18 ;  /* 0x0000200007077824 */ /* 0x004fc800078e0212 */
[----:B------:R-:W-:-:S07]  /*14950*/  VIADD R7, R7, 0x22400 ;  /* 0x0002240007077836 */ /* 0x000fce0000000000 */
.L_x_3809:
        /* <DEDUP_REMOVED lines=13> */
.L_x_3976:
[----:B------:R-:W-:Y:S05]  /*14a30*/  BSYNC B2 ;  /* 0x0000000000027941 */ /* 0x000fea0003800000 */
.L_x_3810:
[----:B------:R-:W-:Y:S01]  /*14a40*/  BSSY B2, `(.L_x_3812) ;  /* 0x000000b000027945 */ /* 0x000fe20003800000 */
[----:B------:R-:W-:Y:S02]  /*14a50*/  IMAD.MOV.U32 R12, RZ, RZ, 0x0 ;  /* 0x00000000ff0c7424 */ /* 0x000fe400078e00ff */
[----:B------:R-:W-:Y:S01]  /*14a60*/  IMAD.MOV.U32 R13, RZ, RZ, 0x12f00000 ;  /* 0x12f00000ff0d7424 */ /* 0x000fe200078e00ff */
[----:B------:R-:W-:Y:S06]  /*14a70*/  @P3 BRA `(.L_x_3813) ;  /* 0x00000000001c3947 */ /* 0x000fec0003800000 */
[----:B------:R-:W2:Y:S01]  /*14a80*/  S2R R7, SR_TID.X ;  /* 0x0000000000077919 */ /* 0x000ea20000002100 */
[----:B01----:R-:W-:-:S04]  /*14a90*/  IMAD.MOV.U32 R6, RZ, RZ, 0x10000 ;  /* 0x00010000ff067424 */ /* 0x003fc800078e00ff */
[----:B------:R3:W-:Y:S01]  /*14aa0*/  SYNCS.ARRIVE.TRANS64 RZ, [R5+URZ+0x28cb0], R6 ;  /* 0x028cb00605ff79a7 */ /* 0x0007e2000800003f */
[----:B--2---:R-:W-:-:S04]  /*14ab0*/  LOP3.LUT R7, R7, 0x1f, RZ, 0xc0, !PT ;  /* 0x0000001f07077812 */ /* 0x004fc800078ec0ff */
[----:B------:R-:W-:-:S13]  /*14ac0*/  ISETP.NE.AND P2, PT, R7, RZ, PT ;  /* 0x000000ff0700720c */ /* 0x000fda0003f45270 */
[----:B---3--:R-:W-:Y:S05]  /*14ad0*/  @!P2 BRA `(.L_x_3813) ;  /* 0x000000000004a947 */ /* 0x008fea0003800000 */
[----:B------:R-:W-:Y:S01]  /*14ae0*/  BPT.TRAP 0x1 ;  /* 0x000000040000795c */ /* 0x000fe20000300000 */
.L_x_3813:
[----:B------:R-:W-:Y:S05]  /*14af0*/  BSYNC B2 ;  /* 0x0000000000027941 */ /* 0x000fea0003800000 */
.L_x_3812:
[----:B01----:R-:W2:Y:S01]  /*14b00*/  LDL R6, [R1+0x10] ;  /* 0x0000100001067983 */ /* 0x003ea20000100800 */
[----:B------:R-:W-:Y:S01]  /*14b10*/  R2UR UR10, R11 ;  /* 0x000000000b0a72ca */ /* 0x000fe200000e0000 */
[----:B------:R-:W-:Y:S01]  /*14b20*/  UIADD3 UR4, UP0, UR40, 0x670, URZ ;  /* 0x0000067028047890 */ /* 0x000fe2000ff1e03f */
[----:B------:R-:W-:Y:S01]  /*14b30*/  R2UR UR6, R12 ;  /* 0x000000000c0672ca */ /* 0x000fe200000e0000 */
[----:B------:R-:W-:Y:S01]  /*14b40*/  VIADD R5, R5, 0x28cb0 ;  /* 0x00028cb005057836 */ /* 0x000fe20000000000 */
[----:B------:R-:W-:Y:S01]  /*14b50*/  R2UR UR7, R13 ;  /* 0x000000000d0772ca */ /* 0x000fe200000e0000 */
[----:B------:R-:W-:Y:S01]  /*14b60*/  UIADD3.X UR5, URZ, UR41, URZ, UP0, !UPT ;  /* 0x000000293f057290 */ /* 0x000fe200087fe43f */
[----:B------:R-:W-:Y:S01]  /*14b70*/  PLOP3.LUT P2, PT, PT, PT, PT, 0x80, 0x0 ;  /* 0x000000000000781c */ /* 0x000fe20003f4f070 */
[----:B--2---:R-:W-:-:S04]  /*14b80*/  IMAD R6, R6, 0x10000, R18 ;  /* 0x0001000006067824 */ /* 0x004fc800078e0212 */
[----:B------:R-:W-:-:S08]  /*14b90*/  VIADD R7, R6, 0x400 ;  /* 0x0000040006077836 */ /* 0x000fd00000000000 */
.L_x_3814:
        /* <DEDUP_REMOVED lines=15> */
.L_x_3815:
        /* <DEDUP_REMOVED lines=15> */
.L_x_3816:
        /* <DEDUP_REMOVED lines=15> */
.L_x_3817:
        /* <DEDUP_REMOVED lines=15> */
.L_x_3818:
        /* <DEDUP_REMOVED lines=15> */
.L_x_3819:
        /* <DEDUP_REMOVED lines=15> */
.L_x_3820:
        /* <DEDUP_REMOVED lines=15> */
.L_x_3821:
        /* <DEDUP_REMOVED lines=10> */
.L_x_3804:
[----:B------:R-:W-:Y:S05]  /*152d0*/  BSYNC B1 ;  /* 0x0000000000017941 */ /* 0x000fea0003800000 */
.L_x_3803:
[----:B------:R-:W2:Y:S04]  /*152e0*/  LDL.LU R9, [R1+0x10] ;  /* 0x0000100001097983 */ /* 0x000ea80000300800 */
[----:B-1----:R-:W3:Y:S01]  /*152f0*/  LDL.LU R7, [R1+0x18] ;  /* 0x0000180001077983 */ /* 0x002ee20000300800 */
[C---:B------:R-:W-:Y:S01]  /*15300*/  ISETP.GT.AND P3, PT, R4.reuse, R3, PT ;  /* 0x000000030400720c */ /* 0x040fe20003f64270 */
[----:B------:R-:W-:Y:S02]  /*15310*/  VIADD R4, R4, 0xffffffff ;  /* 0xffffffff04047836 */ /* 0x000fe40000000000 */
[----:B--2---:R-:W-:-:S05]  /*15320*/  VIADD R5, R9, 0x1 ;  /* 0x0000000109057836 */ /* 0x004fca0000000000 */
[----:B------:R-:W-:-:S04]  /*15330*/  ISETP.NE.AND P2, PT, R5, 0x2, PT ;  /* 0x000000020500780c */ /* 0x000fc80003f45270 */
[----:B------:R-:W-:Y:S02]  /*15340*/  SEL R6, RZ, 0x1, P2 ;  /* 0x00000001ff067807 */ /* 0x000fe40001000000 */
[----:B------:R-:W-:Y:S02]  /*15350*/  SEL R5, R5, RZ, P2 ;  /* 0x000000ff05057207 */ /* 0x000fe40001000000 */
[----:B---3--:R-:W-:-:S05]  /*15360*/  LOP3.LUT R7, R7, R6, RZ, 0x3c, !PT ;  /* 0x0000000607077212 */ /* 0x008fca00078e3cff */
[----:B------:R2:W-:Y:S04]  /*15370*/  STL [R1+0x18], R7 ;  /* 0x0000180701007387 */ /* 0x0005e80000100800 */
[----:B------:R2:W-:Y:S01]  /*15380*/  STL [R1+0x10], R5 ;  /* 0x0000100501007387 */ /* 0x0005e20000100800 */
[----:B------:R-:W-:Y:S05]  /*15390*/  @P3 BRA `(.L_x_3822) ;  /* 0xfffffff000e03947 */ /* 0x000fea000383ffff */
.L_x_3778:
[----:B------:R-:W-:Y:S05]  /*153a0*/  BSYNC B0 ;  /* 0x0000000000007941 */ /* 0x000fea0003800000 */
.L_x_3777:
[----:B-12---:R1:W5:Y:S01]  /*153b0*/  LDL R7, [R1+0x34] ;  /* 0x0000340001077983 */ /* 0x0063620000100800 */
[----:B------:R-:W-:Y:S05]  /*153c0*/  @!P0 WARPSYNC.ALL ;  /* 0x0000000000008948 */ /* 0x000fea0003800000 */
[----:B------:R1:W-:Y:S01]  /*153d0*/  STL [R1+0x3c], RZ ;  /* 0x00003cff01007387 */ /* 0x0003e20000100800 */
[----:B------:R-:W-:Y:S01]  /*153e0*/  BSSY B0, `(.L_x_3823) ;  /* 0x0000020000007945 */ /* 0x000fe20003800000 */
[----:B------:R-:W-:Y:S06]  /*153f0*/  @!P0 BAR.SYNC.DEFER_BLOCKING 0xc, 0x180 ;  /* 0x0306000000008b1d */ /* 0x000fec0000010000 */
[----:B-1----:R-:W-:Y:S05]  /*15400*/  @!P1 BRA `(.L_x_3824) ;  /* 0x0000000000749947 */ /* 0x002fea0003800000 */
        /* <DEDUP_REMOVED lines=10> */
[----:B------:R-:W-:Y:S01]  /*154b0*/  IMAD.HI.U32 R6, R3, R4, R2 ;  /* 0x0000000403067227 */ /* 0x000fe200078e0002 */
[----:B------:R-:W-:Y:S02]  /*154c0*/  IABS R2, R10 ;  /* 0x0000000a00027213 */ /* 0x000fe40000000000 */
[----:B-----5:R-:W-:-:S03]  /*154d0*/  IADD3 R4, R7, -0x1, R10 ;  /* 0xffffffff07047810 */ /* 0x020fc60007ffe00a */
        /* <DEDUP_REMOVED lines=15> */
[----:B------:R1:W-:Y:S02]  /*155d0*/  STL [R1+0x3c], R2 ;  /* 0x00003c0201007387 */ /* 0x0003e40000100800 */
.L_x_3824:
[----:B------:R-:W-:Y:S05]  /*155e0*/  BSYNC B0 ;  /* 0x0000000000007941 */ /* 0x000fea0003800000 */
.L_x_3823:
        /* <DEDUP_REMOVED lines=13> */
[----:B------:R-:W1:Y:S01]  /*156c0*/  S2R R5, SR_LANEID ;  /* 0x0000000000057919 */ /* 0x000e620000000000 */
[----:B------:R-:W-:Y:S01]  /*156d0*/  VOTEU.ANY UR4, UPT, PT ;  /* 0x0000000000047886 */ /* 0x000fe200038e0100 */
[----:B------:R-:W2:Y:S01]  /*156e0*/  LDC.64 R2, c[0x0][0xc60] ;  /* 0x00031800ff027b82 */ /* 0x000ea20000000a00 */
[----:B------:R-:W1:Y:S02]  /*156f0*/  FLO.U32 R0, UR4 ;  /* 0x0000000400007d00 */ /* 0x000e6400080e0000 */
[----:B-1----:R-:W-:-:S06]  /*15700*/  ISETP.EQ.U32.AND P0, PT, R0, R5, PT ;  /* 0x000000050000720c */ /* 0x002fcc0003f02070 */
[----:B------:R-:W2:Y:S07]  /*15710*/  POPC R5, UR4 ;  /* 0x0000000400057d09 */ /* 0x000eae0008000000 */
[----:B--2---:R-:W2:Y:S01]  /*15720*/  @P0 ATOMG.E.ADD.STRONG.GPU PT, R3, desc[UR42][R2.64], R5 ;  /* 0x00000005020309a8 */ /* 0x004ea200081ee1ea */
[----:B------:R-:W1:Y:S02]  /*15730*/  S2R R4, SR_LTMASK ;  /* 0x0000000000047919 */ /* 0x000e640000003900 */
[----:B-1----:R-:W-:-:S04]  /*15740*/  LOP3.LUT R4, R4, UR4, RZ, 0xc0, !PT ;  /* 0x0000000404047c12 */ /* 0x002fc8000f8ec0ff */
[----:B------:R-:W1:Y:S01]  /*15750*/  POPC R7, R4 ;  /* 0x0000000400077309 */ /* 0x000e620000000000 */
[----:B--2---:R-:W1:Y:S02]  /*15760*/  SHFL.IDX PT, R0, R3, R0, 0x1f ;  /* 0x00001f0003007589 */ /* 0x004e6400000e0000 */
[----:B-1----:R-:W-:-:S05]  /*15770*/  IADD3 R0, R0, UR37, R7 ;  /* 0x0000002500007c10 */ /* 0x002fca000fffe007 */
[----:B------:R1:W-:Y:S01]  /*15780*/  STL [R1], R0 ;  /* 0x0000000001007387 */ /* 0x0003e20000100800 */
[----:B------:R-:W-:Y:S05]  /*15790*/  BRA `(.L_x_3827) ;  /* 0x0000004800607947 */ /* 0x000fea0003800000 */
.L_x_3826:
        /* <DEDUP_REMOVED lines=13> */
[----:B------:R-:W-:Y:S02]  /*15870*/  IMAD.U32 R10, RZ, RZ, UR4 ;  /* 0x00000004ff0a7e24 */ /* 0x000fe4000f8e00ff */
[----:B------:R-:W-:Y:S02]  /*15880*/  IMAD.U32 R11, RZ, RZ, UR5 ;  /* 0x00000005ff0b7e24 */ /* 0x000fe4000f8e00ff */
[----:B------:R-:W-:Y:S02]  /*15890*/  IMAD.MOV.U32 R8, RZ, RZ, 0x70 ;  /* 0x00000070ff087424 */ /* 0x000fe400078e00ff */
[----:B0-----:R-:W-:Y:S02]  /*158a0*/  IMAD.MOV.U32 R12, RZ, RZ, 0x1 ;  /* 0x00000001ff0c7424 */ /* 0x001fe400078e00ff */
[----:B------:R-:W-:-:S07]  /*158b0*/  IMAD.MOV.U32 R13, RZ, RZ, RZ ;  /* 0x000000ffff0d7224 */ /* 0x000fce00078e00ff */
[----:B------:R-:W-:-:S07]  /*158c0*/  LEPC R20, `(.L_x_3829) ;  /* 0x000000001014794e */ /* 0x000fce0000000000 */
[----:B-1----:R-:W-:Y:S05]  /*158d0*/  CALL.ABS.NOINC R2 ;  /* 0x0000000002007343 */ /* 0x002fea0003c00000 */
.L_x_3829:
[----:B------:R-:W-:Y:S05]  /*158e0*/  BSYNC B6 ;  /* 0x0000000000067941 */ /* 0x000fea0003800000 */
.L_x_3828:
        /* <DEDUP_REMOVED lines=8> */
[----:B------:R1:W2:Y:S01]  /*15970*/  LDC.64 R2, c[0x4][R0] ;  /* 0x0100000000027b82 */ /* 0x0002a20000000a00 */
[----:B------:R-:W-:Y:S02]  /*15980*/  IMAD.U32 R4, RZ, RZ, UR6 ;  /* 0x00000006ff047e24 */ /* 0x000fe4000f8e00ff */
[----:B------:R-:W-:Y:S02]  /*15990*/  IMAD.U32 R5, RZ, RZ, UR7 ;  /* 0x00000007ff057e24 */ /* 0x000fe4000f8e00ff */
[----:B------:R-:W-:Y:S02]  /*159a0*/  IMAD.U32 R6, RZ, RZ, UR8 ;  /* 0x00000008ff067e24 */ /* 0x000fe4000f8e00ff */
[----:B------:R-:W-:-:S02]  /*159b0*/  IMAD.U32 R7, RZ, RZ, UR9 ;  /* 0x00000009ff077e24 */ /* 0x000fc4000f8e00ff */
[----:B------:R-:W-:Y:S02]  /*159c0*/  IMAD.U32 R10, RZ, RZ, UR4 ;  /* 0x00000004ff0a7e24 */ /* 0x000fe4000f8e00ff */
[----:B------:R-:W-:Y:S02]  /*159d0*/  IMAD.U32 R11, RZ, RZ, UR5 ;  /* 0x00000005ff0b7e24 */ /* 0x000fe4000f8e00ff */
[----:B------:R-:W-:Y:S02]  /*159e0*/  IMAD.MOV.U32 R8, RZ, RZ, 0x70 ;  /* 0x00000070ff087424 */ /* 0x000fe400078e00ff */
[----:B0-----:R-:W-:Y:S02]  /*159f0*/  IMAD.MOV.U32 R12, RZ, RZ, 0x1 ;  /* 0x00000001ff0c7424 */ /* 0x001fe400078e00ff */
[----:B-1----:R-:W-:-:S07]  /*15a00*/  IMAD.MOV.U32 R13, RZ, RZ, RZ ;  /* 0x000000ffff0d7224 */ /* 0x002fce00078e00ff */
[----:B------:R-:W-:-:S07]  /*15a10*/  LEPC R20, `(.L_x_3832) ;  /* 0x000000001014794e */ /* 0x000fce0000000000 */
[----:B--2---:R-:W-:Y:S05]  /*15a20*/  CALL.ABS.NOINC R2 ;  /* 0x0000000002007343 */ /* 0x004fea0003c00000 */
.L_x_3832:
        /* <DEDUP_REMOVED lines=16> */
.L_x_3831:
[----:B------:R-:W-:Y:S05]  /*15b30*/  BSYNC B6 ;  /* 0x0000000000067941 */ /* 0x000fea0003800000 */
.L_x_3830:
[----:B------:R-:W2:Y:S01]  /*15b40*/  LDL.LU R4, [R1+0x1c] ;  /* 0x00001c0001047983 */ /* 0x000ea20000300800 */
[----:B------:R-:W-:-:S03]  /*15b50*/  ULDC.64 UR4, c[0x0][0x9f8] ;  /* 0x00027e0000047ab9 */ /* 0x000fc60000000a00 */
[----:B------:R-:W3:Y:S01]  /*15b60*/  LDL R7, [R1+0x8] ;  /* 0x0000080001077983 */ /* 0x000ee20000100800 */
[----:B------:R-:W-:-:S03]  /*15b70*/  ISETP.NE.U32.AND P0, PT, RZ, UR4, PT ;  /* 0x00000004ff007c0c */ /* 0x000fc6000bf05070 */
[----:B------:R-:W4:Y:S01]  /*15b80*/  LDL R0, [R1+0x38] ;  /* 0x0000380001007983 */ /* 0x000f220000100800 */
[----:B------:R-:W-:-:S13]  /*15b90*/  ISETP.NE.AND.EX P0, PT, RZ, UR5, PT, P0 ;  /* 0x00000005ff007c0c */ /* 0x000fda000bf05300 */
[----:B------:R-:W-:-:S04]  /*15ba0*/  @P0 IADD3 R2, P1, R17, UR4, RZ ;  /* 0x0000000411020c10 */ /* 0x000fc8000ff3e0ff */
[----:B--2---:R-:W-:Y:S01]  /*15bb0*/  @P0 IADD3.X R3, R4, UR5, RZ, P1, !PT ;  /* 0x0000000504030c10 */ /* 0x004fe20008ffe4ff */
[----:B------:R-:W-:-:S04]  /*15bc0*/  ULDC.64 UR4, c[0x0][0xa08] ;  /* 0x0002820000047ab9 */ /* 0x000fc80000000a00 */
[----:B---3--:R1:W2:Y:S02]  /*15bd0*/  @P0 LDG.E R7, desc[UR42][R2.64] ;  /* 0x0000002a02070981 */ /* 0x0082a4000c1e1900 */
[----:B-1----:R-:W1:Y:S01]  /*15be0*/  LDC.64 R2, c[0x0][0x418] ;  /* 0x00010600ff027b82 */ /* 0x002e620000000a00 */
[----:B----4-:R-:W-:Y:S01]  /*15bf0*/  VIADD R0, R0, 0xffffffff ;  /* 0xffffffff00007836 */ /* 0x010fe20000000000 */
        /* <DEDUP_REMOVED lines=11> */
[----:B0-----:R0:W1:Y:S02]  /*15cb0*/  SHFL.IDX PT, R14, R4, RZ, 0x1f ;  /* 0x00001fff040e7589 */ /* 0x00106400000e0000 */
.L_x_3979:
        /* <DEDUP_REMOVED lines=11> */
.L_x_3982:
        /* <DEDUP_REMOVED lines=24> */
.L_x_3836:
[----:B-1----:R-:W2:Y:S01]  /*15ef0*/  LDL R2, [R1+0x14] ;  /* 0x0000140001027983 */ /* 0x002ea20000100800 */
[----:B0-----:R-:W-:Y:S01]  /*15f00*/  IMAD R0, R19, 0x8, R18 ;  /* 0x0000000813007824 */ /* 0x001fe200078e0212 */
[----:B--2---:R-:W-:-:S04]  /*15f10*/  SHF.L.U32 R2, R2, 0x1f, RZ ;  /* 0x0000001f02027819 */ /* 0x004fc800000006ff */
[----:B------:R-:W0:Y:S02]  /*15f20*/  SYNCS.PHASECHK.TRANS64.TRYWAIT P0, [R0+URZ+0x28c40], R2 ;  /* 0x028c4002000075a7 */ /* 0x000e24000800017f */
[----:B0-----:R-:W-:Y:S05]  /*15f30*/  @!P0 BRA `(.L_x_3837) ;  /* 0x0000005c00bc8947 */ /* 0x001fea0003800000 */
.L_x_3983:
        /* <DEDUP_REMOVED lines=11> */
.L_x_3838:
[----:B------:R-:W2:Y:S04]  /*15ff0*/  LDL R4, [R1+0x30] ;  /* 0x0000300001047983 */ /* 0x000ea80000100800 */
[----:B------:R-:W3:Y:S04]  /*16000*/  LDL R3, [R1+0x20] ;  /* 0x0000200001037983 */ /* 0x000ee80000100800 */
[----:B0-----:R-:W4:Y:S01]  /*16010*/  LDL.LU R2, [R1+0x28] ;  /* 0x0000280001027983 */ /* 0x001f220000300800 */
[----:B------:R-:W-:Y:S01]  /*16020*/  R2UR UR9, R0 ;  /* 0x00000000000972ca */ /* 0x000fe200000e0000 */
[----:B------:R-:W-:Y:S01]  /*16030*/  IMAD R0, R19, 0x2000, R18 ;  /* 0x0000200013007824 */ /* 0x000fe200078e0212 */
[----:B------:R-:W-:Y:S01]  /*16040*/  PLOP3.LUT P0, PT, PT, PT, PT, 0x80, 0x0 ;  /* 0x000000000000781c */ /* 0x000fe20003f0f070 */
[----:B------:R-:W-:Y:S01]  /*16050*/  UIADD3 UR6, UP0, UR40, 0x370, URZ ;  /* 0x0000037028067890 */ /* 0x000fe2000ff1e03f */
[----:B------:R-:W-:Y:S01]  /*16060*/  R2UR UR12, R16 ;  /* 0x00000000100c72ca */ /* 0x000fe200000e0000 */
[----:B------:R-:W-:Y:S01]  /*16070*/  UMOV UR5, 0x14f00000 ;  /* 0x14f0000000057882 */ /* 0x000fe20000000000 */
[----:B------:R-:W-:Y:S01]  /*16080*/  R2UR UR8, R0 ;  /* 0x00000000000872ca */ /* 0x000fe200000e0000 */
[----:B------:R-:W-:Y:S01]  /*16090*/  UIADD3.X UR7, URZ, UR41, URZ, UP0, !UPT ;  /* 0x000000293f077290 */ /* 0x000fe200087fe43f */
[----:B-----5:R-:W-:Y:S01]  /*160a0*/  R2UR UR13, R17 ;  /* 0x00000000110d72ca */ /* 0x020fe200000e0000 */
[----:B------:R-:W-:-:S04]  /*160b0*/  UMOV UR10, URZ ;  /* 0x0000003f000a7c82 */ /* 0x000fc80008000000 */
[----:B------:R-:W-:-:S06]  /*160c0*/  UIADD3 UR9, UR9, 0x28c30, URZ ;  /* 0x00028c3009097890 */ /* 0x000fcc000fffe03f */
[----:B------:R-:W-:Y:S01]  /*160d0*/  UIADD3 UR8, UR8, 0x22400, URZ ;  /* 0x0002240008087890 */ /* 0x000fe2000fffe03f */
[----:B--2---:R-:W-:Y:S02]  /*160e0*/  R2UR UR11, R4 ;  /* 0x00000000040b72ca */ /* 0x004fe400000e0000 */
[----:B---3--:R-:W-:Y:S02]  /*160f0*/  R2UR UR4, R3 ;  /* 0x00000000030472ca */ /* 0x008fe400000e0000 */
[----:B----4-:R-:W-:-:S04]  /*16100*/  LOP3.LUT R2, R2, 0xfffffffe, RZ, 0xc0, !PT ;  /* 0xfffffffe02027812 */ /* 0x010fc800078ec0ff */
[----:B------:R-:W-:-:S07]  /*16110*/  @P0 LOP3.LUT R2, R2, 0x1, RZ, 0xfc, !PT ;  /* 0x0000000102020812 */ /* 0x000fce00078efcff */
[----:B------:R-:W-:Y:S01]  /*16120*/  ULEA UR11, UR11, UR4, 0x6 ;  /* 0x000000040b0b7291 */ /* 0x000fe2000f8e303f */
[----:B------:R1:W-:Y:S02]  /*16130*/  STL [R1+0x28], R2 ;  /* 0x0000280201007387 */ /* 0x0003e40000100800 */
[----:B------:R-:W-:-:S06]  /*16140*/  UMOV UR4, 0x0 ;  /* 0x0000000000047882 */ /* 0x000fcc0000000000 */
[----:B------:R1:W-:Y:S01]  /*16150*/  UTMALDG.4D [UR8], [UR6], desc[UR4] ;  /* 0x00000408060075b4 */ /* 0x0003e20008019000 */
[----:B------:R-:W-:Y:S02]  /*16160*/  NOP ;  /* 0x0000000000007918 */ /* 0x000fe40000000000 */
.L_x_3834:
[----:B------:R-:W2:Y:S04]  /*16170*/  LDL.LU R3, [R1+0x40] ;  /* 0x0000400001037983 */ /* 0x000ea80000300800 */
[----:B------:R-:W3:Y:S04]  /*16180*/  LDL.LU R5, [R1+0x2c] ;  /* 0x00002c0001057983 */ /* 0x000ee80000300800 */
[----:B0-----:R-:W4:Y:S01]  /*16190*/  LDL.LU R4, [R1+0x50] ;  /* 0x0000500001047983 */ /* 0x001f220000300800 */
[----:B------:R-:W-:Y:S05]  /*161a0*/  WARPSYNC.ALL ;  /* 0x0000000000007948 */ /* 0x000fea0003800000 */
[----:B-1----:R-:W-:Y:S01]  /*161b0*/  ULDC.64 UR6, c[0x0][0xa00] ;  /* 0x0002800000067ab9 */ /* 0x002fe20000000a00 */
        /* <DEDUP_REMOVED lines=35> */
.L_x_3840:
[----:B------:R-:W-:Y:S05]  /*163f0*/  BSYNC B6 ;  /* 0x0000000000067941 */ /* 0x000fea0003800000 */
.L_x_3839:
[----:B0-----:R-:W2:Y:S01]  /*16400*/  LDL.LU R0, [R1+0x50] ;  /* 0x0000500001007983 */ /* 0x001ea20000300800 */
[----:B------:R-:W-:Y:S01]  /*16410*/  ULDC.64 UR4, c[0x0][0x2d8] ;  /* 0x0000b60000047ab9 */ /* 0x000fe20000000a00 */
[----:B------:R-:W0:Y:S01]  /*16420*/  LDC R7, c[0x0][0x448] ;  /* 0x00011200ff077b82 */ /* 0x000e220000000800 */
[----:B------:R-:W-:Y:S01]  /*16430*/  ULDC UR6, c[0x0][0x2b8] ;  /* 0x0000ae0000067ab9 */ /* 0x000fe20000000800 */
[----:B------:R-:W3:Y:S04]  /*16440*/  LDL.LU R4, [R1+0x40] ;  /* 0x0000400001047983 */ /* 0x000ee80000300800 */
[----:B------:R-:W3:Y:S04]  /*16450*/  LDL.LU.64 R2, [R1+0x48] ;  /* 0x0000480001027983 */ /* 0x000ee80000300a00 */
[----:B------:R-:W4:Y:S04]  /*16460*/  LDL.LU R5, [R1+0x2c] ;  /* 0x00002c0001057983 */ /* 0x000f280000300800 */
[----:B------:R-:W4:Y:S04]  /*16470*/  LDL R10, [R1+0x4] ;  /* 0x00000400010a7983 */ /* 0x000f280000100800 */
[----:B------:R1:W5:Y:S01]  /*16480*/  LDL R8, [R1+0x60] ;  /* 0x0000600001087983 */ /* 0x0003620000100800 */
[----:B0-----:R-:W-:-:S13]  /*16490*/  ISETP.NE.AND P0, PT, R7, 0x1, PT ;  /* 0x000000010700780c */ /* 0x001fda0003f05270 */
[----:B------:R-:W0:Y:S01]  /*164a0*/  @P0 LDC R6, c[0x0][0x450] ;  /* 0x00011400ff060b82 */ /* 0x000e220000000800 */
[----:B------:R-:W1:Y:S02]  /*164b0*/  S2R R9, SR_TID.X ;  /* 0x0000000000097919 */ /* 0x000e640000002100 */
[----:B-1----:R-:W-:-:S05]  /*164c0*/  IMAD.SHL.U32 R9, R9, 0x8, RZ ;  /* 0x0000000809097824 */ /* 0x002fca00078e00ff */
[----:B------:R-:W-:Y:S01]  /*164d0*/  LOP3.LUT R9, R9, 0x38, RZ, 0xc0, !PT ;  /* 0x0000003809097812 */ /* 0x000fe200078ec0ff */
[----:B---3--:R-:W-:Y:S02]  /*164e0*/  IMAD.MOV.U32 R3, RZ, RZ, R4 ;  /* 0x000000ffff037224 */ /* 0x008fe400078e0004 */
        /* <DEDUP_REMOVED lines=15> */
[----:B------:R-:W-:-:S04]  /*165e0*/  IMAD R4, R10, 0x40, R4 ;  /* 0x000000400a047824 */ /* 0x000fc800078e0204 */
        /* <DEDUP_REMOVED lines=58> */
.L_x_3992:
        /* <DEDUP_REMOVED lines=10> */
.L_x_3842:
        /* <DEDUP_REMOVED lines=18> */
.L_x_3993:
[----:B------:R-:W-:Y:S05]  /*16b50*/  BSYNC B0 ;  /* 0x0000000000007941 */ /* 0x000fea0003800000 */
.L_x_3843:
[----:B------:R-:W2:Y:S01]  /*16b60*/  LDL R2, [R1+0x28] ;  /* 0x0000280001027983 */ /* 0x000ea20000100800 */
[----:B------:R-:W-:Y:S01]  /*16b70*/  BSSY B0, `(.L_x_3845) ;  /* 0x0000096000007945 */ /* 0x000fe20003800000 */
[----:B--2---:R-:W-:-:S13]  /*16b80*/  LOP3.LUT P0, RZ, R2, 0x1, RZ, 0xc0, !PT ;  /* 0x0000000102ff7812 */ /* 0x004fda000780c0ff */
        /* <DEDUP_REMOVED lines=10> */
.L_x_3994:
[----:B------:R-:W-:Y:S05]  /*16c30*/  BSYNC B1 ;  /* 0x0000000000017941 */ /* 0x000fea0003800000 */
.L_x_3847:
        /* <DEDUP_REMOVED lines=9> */
.L_x_3850:
[----:B------:R-:W-:Y:S05]  /*16cd0*/  BSYNC B1 ;  /* 0x0000000000017941 */ /* 0x000fea0003800000 */
.L_x_3849:
        /* <DEDUP_REMOVED lines=12> */
.L_x_3851:
        /* <DEDUP_REMOVED lines=15> */
.L_x_3852:
        /* <DEDUP_REMOVED lines=15> */
.L_x_3853:
        /* <DEDUP_REMOVED lines=15> */
.L_x_3854:
        /* <DEDUP_REMOVED lines=15> */
.L_x_3855:
        /* <DEDUP_REMOVED lines=15> */
.L_x_3856:
        /* <DEDUP_REMOVED lines=15> */
.L_x_3857:
        /* <DEDUP_REMOVED lines=15> */
.L_x_3858:
        /* <DEDUP_REMOVED lines=10> */
.L_x_3846:
[----:B------:R-:W-:Y:S05]  /*174d0*/  BSYNC B0 ;  /* 0x0000000000007941 */ /* 0x000fea0003800000 */
.L_x_3845:
        /* <DEDUP_REMOVED lines=27> */
[----:B--2---:R-:W-:Y:S02]  /*17690*/  LOP3.LUT P2, RZ, R5, 0x1, RZ, 0xc0, !PT ;  /* 0x0000000105ff7812 */ /* 0x004fe4000784c0ff */
        /* <DEDUP_REMOVED lines=26> */
.L_x_3865:
[----:B------:R-:W-:Y:S01]  /*17840*/  IMAD R2, R19, 0x8, R18 ;  /* 0x0000000813027824 */ /* 0x000fe200078e0212 */
[----:B-1----:R-:W-:Y:S01]  /*17850*/  SHF.L.U32 R6, R9, 0x1f, RZ ;  /* 0x0000001f09067819 */ /* 0x002fe200000006ff */
[----:B------:R-:W1:Y:S01]  /*17860*/  S2R R3, SR_TID.X ;  /* 0x0000000000037919 */ /* 0x000e620000002100 */
[----:B------:R-:W-:Y:S02]  /*17870*/  BSSY B3, `(.L_x_3866) ;  /* 0x0000005000037945 */ /* 0x000fe40003800000 */
[----:B------:R-:W2:Y:S01]  /*17880*/  SYNCS.PHASECHK.TRANS64.TRYWAIT P0, [R2+URZ+0x28c40], R6 ;  /* 0x028c4006020075a7 */ /* 0x000ea2000800017f */
[----:B-1----:R-:W-:-:S04]  /*17890*/  LOP3.LUT R3, R3, 0x7f, RZ, 0xc0, !PT ;  /* 0x0000007f03037812 */ /* 0x002fc800078ec0ff */
[----:B------:R-:W-:Y:S01]  /*178a0*/  ISETP.NE.AND P1, PT, R3, RZ, PT ;  /* 0x000000ff0300720c */ /* 0x000fe20003f25270 */
[----:B--2---:R-:W-:-:S12]  /*178b0*/  @!P0 BRA `(.L_x_3867) ;  /* 0x0000004800e48947 */ /* 0x004fd80003800000 */
.L_x_3995:
[----:B------:R-:W-:Y:S05]  /*178c0*/  BSYNC B3 ;  /* 0x0000000000037941 */ /* 0x000fea0003800000 */
.L_x_3866:
        /* <DEDUP_REMOVED lines=9> */
.L_x_3869:
[----:B------:R-:W-:Y:S05]  /*17960*/  BSYNC B3 ;  /* 0x0000000000037941 */ /* 0x000fea0003800000 */
.L_x_3868:
        /* <DEDUP_REMOVED lines=12> */
.L_x_3870:
        /* <DEDUP_REMOVED lines=13> */
.L_x_3996:
[----:B------:R-:W-:Y:S05]  /*17b00*/  BSYNC B3 ;  /* 0x0000000000037941 */ /* 0x000fea0003800000 */
.L_x_3871:
        /* <DEDUP_REMOVED lines=11> */
.L_x_3874:
[----:B------:R-:W-:Y:S05]  /*17bc0*/  BSYNC B3 ;  /* 0x0000000000037941 */ /* 0x000fea0003800000 */
.L_x_3873:
        /* <DEDUP_REMOVED lines=9> */
.L_x_3875:
        /* <DEDUP_REMOVED lines=15> */
.L_x_3876:
        /* <DEDUP_REMOVED lines=15> */
.L_x_3877:
        /* <DEDUP_REMOVED lines=15> */
.L_x_3878:
        /* <DEDUP_REMOVED lines=15> */
.L_x_3879:
        /* <DEDUP_REMOVED lines=15> */
.L_x_3880:
        /* <DEDUP_REMOVED lines=15> */
.L_x_3881:
        /* <DEDUP_REMOVED lines=15> */
.L_x_3882:
        /* <DEDUP_REMOVED lines=10> */
.L_x_3864:
[----:B------:R-:W-:Y:S05]  /*18390*/  BSYNC B1 ;  /* 0x0000000000017941 */ /* 0x000fea0003800000 */
.L_x_3863:
[----:B------:R-:W2:Y:S02]  /*183a0*/  LDL.LU R5, [R1+0x38] ;  /* 0x0000380001057983 */ /* 0x000ea40000300800 */
[----:B--2---:R-:W-:-:S07]  /*183b0*/  VIADD R0, R5, 0xfffffffd ;  /* 0xfffffffd05007836 */ /* 0x004fce0000000000 */
.L_x_3862:
[----:B------:R-:W-:Y:S05]  /*183c0*/  BSYNC B2 ;  /* 0x0000000000027941 */ /* 0x000fea0003800000 */
.L_x_3861:
[----:B------:R-:W-:Y:S01]  /*183d0*/  VIADD R8, R8, 0xfffffffe ;  /* 0xfffffffe08087836 */ /* 0x000fe20000000000 */
[----:B------:R-:W-:-:S04]  /*183e0*/  LOP3.LUT R4, RZ, R4, RZ, 0x33, !PT ;  /* 0x00000004ff047212 */ /* 0x000fc800078e33ff */
[----:B------:R-:W-:-:S13]  /*183f0*/  ISETP.NE.AND P0, PT, R8, R4, PT ;  /* 0x000000040800720c */ /* 0x000fda0003f05270 */
[----:B------:R-:W-:Y:S05]  /*18400*/  @!P0 BRA `(.L_x_3860) ;  /* 0x0000001800d88947 */ /* 0x000fea0003800000 */
.L_x_3923:
        /* <DEDUP_REMOVED lines=16> */
[----:B0-----:R-:W2:Y:S01]  /*18510*/  LDL R9, [R1+0x1c] ;  /* 0x00001c0001097983 */ /* 0x001ea20000100800 */
        /* <DEDUP_REMOVED lines=18> */
.L_x_3885:
        /* <DEDUP_REMOVED lines=8> */
.L_x_3997:
[----:B------:R-:W-:Y:S05]  /*186c0*/  BSYNC B2 ;  /* 0x0000000000027941 */ /* 0x000fea0003800000 */
.L_x_3886:
        /* <DEDUP_REMOVED lines=9> */
.L_x_3889:
[----:B------:R-:W-:Y:S05]  /*18760*/  BSYNC B2 ;  /* 0x0000000000027941 */ /* 0x000fea0003800000 */
.L_x_3888:
        /* <DEDUP_REMOVED lines=12> */
.L_x_3890:
        /* <DEDUP_REMOVED lines=13> */
.L_x_3998:
[----:B------:R-:W-:Y:S05]  /*18900*/  BSYNC B2 ;  /* 0x0000000000027941 */ /* 0x000fea0003800000 */
.L_x_3891:
[----:B------:R-:W-:Y:S01]  /*18910*/  BSSY B2, `(.L_x_3893) ;  /* 0x000000b000027945 */ /* 0x000fe20003800000 */
[----:B------:R-:W-:Y:S02]  /*18920*/  IMAD.MOV.U32 R8, RZ, RZ, 0x0 ;  /* 0x00000000ff087424 */ /* 0x000fe400078e00ff */
[----:B0-----:R-:W-:Y:S01]  /*18930*/  IMAD.MOV.U32 R9, RZ, RZ, 0x14f00000 ;  /* 0x14f00000ff097424 */ /* 0x001fe200078e00ff */
        /* <DEDUP_REMOVED lines=8> */
.L_x_3894:
[----:B------:R-:W-:Y:S05]  /*189c0*/  BSYNC B2 ;  /* 0x0000000000027941 */ /* 0x000fea0003800000 */
.L_x_3893:
        /* <DEDUP_REMOVED lines=9> */
.L_x_3895:
        /* <DEDUP_REMOVED lines=15> */
.L_x_3896:
        /* <DEDUP_REMOVED lines=15> */
.L_x_3897:
        /* <DEDUP_REMOVED lines=15> */
.L_x_3898:
        /* <DEDUP_REMOVED lines=15> */
.L_x_3899:
        /* <DEDUP_REMOVED lines=15> */
.L_x_3900:
        /* <DEDUP_REMOVED lines=15> */
.L_x_3901:
        /* <DEDUP_REMOVED lines=15> */
.L_x_3902:
        /* <DEDUP_REMOVED lines=10> */
.L_x_3884:
[----:B------:R-:W-:Y:S05]  /*19190*/  BSYNC B1 ;  /* 0x0000000000017941 */ /* 0x000fea0003800000 */
.L_x_3883:
[----:B------:R-:W2:Y:S01]  /*191a0*/  LDL R5, [R1+0x28] ;  /* 0x0000280001057983 */ /* 0x000ea20000100800 */
[----:B------:R-:W-:Y:S01]  /*191b0*/  VIADD R7, R7, 0x1 ;  /* 0x0000000107077836 */ /* 0x000fe20000000000 */
[----:B------:R-:W-:Y:S04]  /*191c0*/  BSSY B1, `(.L_x_3903) ;  /* 0x00000d6000017945 */ /* 0x000fe80003800000 */
[----:B------:R-:W-:-:S04]  /*191d0*/  ISETP.NE.AND P0, PT, R7, 0x2, PT ;  /* 0x000000020700780c */ /* 0x000fc80003f05270 */
[----:B------:R-:W-:Y:S02]  /*191e0*/  SEL R2, RZ, 0x1, P0 ;  /* 0x00000001ff027807 */ /* 0x000fe40000000000 */
[----:B------:R-:W-:Y:S02]  /*191f0*/  SEL R19, R7, RZ, P0 ;  /* 0x000000ff07137207 */ /* 0x000fe40000000000 */
[----:B------:R-:W-:Y:S01]  /*19200*/  LOP3.LUT R8, R6, R2, RZ, 0x3c, !PT ;  /* 0x0000000206087212 */ /* 0x000fe200078e3cff */
[----:B------:R-:W-:-:S04]  /*19210*/  VIADD R6, R0, 0xffffffff ;  /* 0xffffffff00067836 */ /* 0x000fc80000000000 */
[----:B------:R1:W-:Y:S01]  /*19220*/  STL [R1+0x14], R8 ;  /* 0x0000140801007387 */ /* 0x0003e20000100800 */
[----:B--2---:R-:W-:-:S13]  /*19230*/  LOP3.LUT P2, RZ, R5, 0x1, RZ, 0xc0, !PT ;  /* 0x0000000105ff7812 */ /* 0x004fda000784c0ff */
[----:B-1----:R-:W-:Y:S05]  /*19240*/  @!P2 BRA `(.L_x_3904) ;  /* 0x0000000c0034a947 */ /* 0x002fea0003800000 */
        /* <DEDUP_REMOVED lines=24> */
.L_x_3905:
        /* <DEDUP_REMOVED lines=8> */
.L_x_3999:
[----:B------:R-:W-:Y:S05]  /*19450*/  BSYNC B2 ;  /* 0x0000000000027941 */ /* 0x000fea0003800000 */
.L_x_3906:
        /* <DEDUP_REMOVED lines=9> */
.L_x_3909:
[----:B------:R-:W-:Y:S05]  /*194f0*/  BSYNC B2 ;  /* 0x0000000000027941 */ /* 0x000fea0003800000 */
.L_x_3908:
        /* <DEDUP_REMOVED lines=12> */
.L_x_3910:
        /* <DEDUP_REMOVED lines=13> */
.L_x_4000:
[----:B------:R-:W-:Y:S05]  /*19690*/  BSYNC B2 ;  /* 0x0000000000027941 */ /* 0x000fea0003800000 */
.L_x_3911:
        /* <DEDUP_REMOVED lines=11> */
.L_x_3914:
[----:B------:R-:W-:Y:S05]  /*19750*/  BSYNC B2 ;  /* 0x0000000000027941 */ /* 0x000fea0003800000 */
.L_x_3913:
        /* <DEDUP_REMOVED lines=9> */
.L_x_3915:
        /* <DEDUP_REMOVED lines=15> */
.L_x_3916:
        /* <DEDUP_REMOVED lines=15> */
.L_x_3917:
        /* <DEDUP_REMOVED lines=15> */
.L_x_3918:
        /* <DEDUP_REMOVED lines=15> */
.L_x_3919:
        /* <DEDUP_REMOVED lines=15> */
.L_x_3920:
        /* <DEDUP_REMOVED lines=15> */
.L_x_3921:
        /* <DEDUP_REMOVED lines=15> */
.L_x_3922:
        /* <DEDUP_REMOVED lines=10> */
.L_x_3904:
[----:B------:R-:W-:Y:S05]  /*19f20*/  BSYNC B1 ;  /* 0x0000000000017941 */ /* 0x000fea0003800000 */
.L_x_3903:
[----:B------:R-:W2:Y:S01]  /*19f30*/  LDL R5, [R1+0x24] ;  /* 0x0000240001057983 */ /* 0x000ea20000100800 */
[----:B------:R-:W-:Y:S01]  /*19f40*/  VIADD R0, R0, 0xfffffffe ;  /* 0xfffffffe00007836 */ /* 0x000fe20000000000 */
[----:B--2---:R-:W-:-:S13]  /*19f50*/  ISETP.GT.AND P0, PT, R6, R5, PT ;  /* 0x000000050600720c */ /* 0x004fda0003f04270 */
[----:B------:R-:W-:Y:S05]  /*19f60*/  @P0 BRA `(.L_x_3923) ;  /* 0xffffffe400280947 */ /* 0x000fea000383ffff */
.L_x_3860:
[----:B------:R-:W-:Y:S05]  /*19f70*/  BSYNC B0 ;  /* 0x0000000000007941 */ /* 0x000fea0003800000 */
.L_x_3859:
        /* <DEDUP_REMOVED lines=24> */
.L_x_3925:
[----:B------:R-:W-:Y:S05]  /*1a100*/  BSYNC B0 ;  /* 0x0000000000007941 */ /* 0x000fea0003800000 */
.L_x_3924:
[----:B------:R-:W-:-:S07]  /*1a110*/  SEL R19, R19, RZ, P0 ;  /* 0x000000ff13137207 */ /* 0x000fce0000000000 */
.L_x_3827:
[----:B------:R-:W-:Y:S05]  /*1a120*/  BSYNC B7 ;  /* 0x0000000000077941 */ /* 0x000fea0003800000 */
.L_x_3825:
[----:B-12---:R-:W2:Y:S02]  /*1a130*/  LDL R0, [R1+0x28] ;  /* 0x0000280001007983 */ /* 0x006ea40000100800 */
[----:B--2---:R-:W-:-:S13]  /*1a140*/  LOP3.LUT P0, RZ, R0, 0x2, RZ, 0xc0, !PT ;  /* 0x0000000200ff7812 */ /* 0x004fda000780c0ff */
[----:B------:R-:W-:Y:S05]  /*1a150*/  @!P0 BRA `(.L_x_3926) ;  /* 0x00000000002c8947 */ /* 0x000fea0003800000 */
[----:B------:R-:W-:Y:S05]  /*1a160*/  WARPSYNC.ALL ;  /* 0x0000000000007948 */ /* 0x000fea0003800000 */
[----:B------:R-:W1:Y:S08]  /*1a170*/  S2UR UR5, SR_CgaCtaId ;  /* 0x00000000000579c3 */ /* 0x000e700000008800 */
[----:B------:R-:W-:Y:S06]  /*1a180*/  BAR.SYNC.DEFER_BLOCKING 0x5, 0x180 ;  /* 0x0146000000007b1d */ /* 0x000fec0000010000 */
[----:B------:R-:W-:-:S02]  /*1a190*/  UMOV UR4, 0x400 ;  /* 0x0000040000047882 */ /* 0x000fc40000000000 */
[----:B-1----:R-:W-:-:S06]  /*1a1a0*/  ULEA UR4, UR5, UR4, 0x18 ;  /* 0x0000000405047291 */ /* 0x002fcc000f8ec03f */
[----:B------:R-:W-:-:S05]  /*1a1b0*/  IMAD.U32 R18, RZ, RZ, UR4 ;  /* 0x00000004ff127e24 */ /* 0x000fca000f8e00ff */
[----:B------:R-:W1:Y:S04]  /*1a1c0*/  LDS.128 R4, [R18+0x28cd0] ;  /* 0x028cd00012047984 */ /* 0x000e680000000c00 */
[----:B-1----:R1:W-:Y:S04]  /*1a1d0*/  STL.64 [R1], R4 ;  /* 0x0000000401007387 */ /* 0x0023e80000100a00 */
[----:B------:R1:W-:Y:S01]  /*1a1e0*/  STL.64 [R1+0x8], R6 ;  /* 0x0000080601007387 */ /* 0x0003e20000100a00 */
[----:B------:R-:W-:Y:S06]  /*1a1f0*/  BAR.ARV 0x4, 0x180 ;  /* 0x0106000000007b1d */ /* 0x000fec0000002000 */
[----:B------:R-:W-:Y:S05]  /*1a200*/  BRA `(.L_x_3927) ;  /* 0x0000000c00247947 */ /* 0x000fea0003800000 */
.L_x_3926:
[----:B------:R-:W1:Y:S01]  /*1a210*/  S2R R16, SR_TID.X ;  /* 0x0000000000107919 */ /* 0x000e620000002100 */
[----:B------:R-:W-:Y:S01]  /*1a220*/  UMOV UR4, 0xffffffff ;  /* 0xffffffff00047882 */ /* 0x000fe20000000000 */
[----:B-1----:R-:W-:-:S04]  /*1a230*/  LOP3.LUT R16, R16, 0x1f, RZ, 0xc0, !PT ;  /* 0x0000001f10107812 */ /* 0x002fc800078ec0ff */
[----:B------:R-:W-:Y:S01]  /*1a240*/  ISETP.NE.AND P0, PT, R16, 0x1f, PT ;  /* 0x0000001f1000780c */ /* 0x000fe20003f05270 */
[----:B------:R-:W-:-:S12]  /*1a250*/  BRA.DIV UR4, `(.L_x_3928) ;  /* 0x0000002204f47947 */ /* 0x000fd8000b800000 */
[----:B------:R-:W2:Y:S01]  /*1a260*/  LDL.LU R2, [R1] ;  /* 0x0000000001027983 */ /* 0x000ea20000300800 */
[----:B------:R-:W-:-:S03]  /*1a270*/  ULDC UR4, c[0x0][0xc3c] ;  /* 0x00030f0000047ab9 */ /* 0x000fc60000000800 */
[----:B------:R-:W3:Y:S01]  /*1a280*/  LDL R4, [R1+0xc] ;  /* 0x00000c0001047983 */ /* 0x000ee20000100800 */
[----:B--2---:R-:W-:Y:S02]  /*1a290*/  IMAD.MOV.U32 R10, RZ, RZ, R2 ;  /* 0x000000ffff0a7224 */ /* 0x004fe400078e0002 */
[----:B---3--:R-:W-:-:S05]  /*1a2a0*/  IMAD.IADD R0, R4, 0x1, R16 ;  /* 0x0000000104007824 */ /* 0x008fca00078e0210 */
[----:B------:R-:W-:-:S13]  /*1a2b0*/  ISETP.GE.OR P1, PT, R0, UR4, !P0 ;  /* 0x0000000400007c0c */ /* 0x000fda000c726670 */
[----:B------:R-:W1:Y:S08]  /*1a2c0*/  @!P1 LDC.64 R2, c[0x0][0xc80] ;  /* 0x00032000ff029b82 */ /* 0x000e700000000a00 */
[----:B------:R-:W2:Y:S01]  /*1a2d0*/  @!P1 LDC.64 R4, c[0x0][0xc78] ;  /* 0x00031e00ff049b82 */ /* 0x000ea20000000a00 */
[----:B-1----:R-:W-:-:S05]  /*1a2e0*/  @!P1 IMAD.WIDE R2, R0, 0x4, R2 ;  /* 0x0000000400029825 */ /* 0x002fca00078e0202 */
[----:B------:R2:W3:Y:S02]  /*1a2f0*/  @!P1 LDG.E R6, desc[UR42][R2.64] ;  /* 0x0000002a02069981 */ /* 0x0004e4000c1e1900 */
[----:B--2---:R-:W-:-:S06]  /*1a300*/  @!P1 IMAD.WIDE R2, R0, 0x4, R4 ;  /* 0x0000000400029825 */ /* 0x004fcc00078e0204 */
[----:B------:R-:W2:Y:S01]  /*1a310*/  @!P1 LDG.E R2, desc[UR42][R2.64] ;  /* 0x0000002a02029981 */ /* 0x000ea2000c1e1900 */
[----:B------:R-:W-:Y:S01]  /*1a320*/  IMAD.MOV.U32 R5, RZ, RZ, RZ ;  /* 0x000000ffff057224 */ /* 0x000fe200078e00ff */
[C---:B------:R-:W-:Y:S01]  /*1a330*/  ISETP.GE.U32.AND P2, PT, R16.reuse, 0x2, PT ;  /* 0x000000021000780c */ /* 0x040fe20003f46070 */
[----:B------:R-:W-:Y:S01]  /*1a340*/  IMAD.MOV.U32 R8, RZ, RZ, RZ ;  /* 0x000000ffff087224 */ /* 0x000fe200078e00ff */
[C---:B------:R-:W-:Y:S01]  /*1a350*/  ISETP.GE.U32.AND P3, PT, R16.reuse, 0x4, PT ;  /* 0x000000041000780c */ /* 0x040fe20003f66070 */
[----:B------:R-:W-:Y:S01]  /*1a360*/  SHFL.IDX PT, R0, R10, RZ, 0x1f ;  /* 0x00001fff0a007589 */ /* 0x000fe200000e0000 */
[C---:B------:R-:W-:Y:S02]  /*1a370*/  ISETP.GE.U32.AND P4, PT, R16.reuse, 0x8, PT ;  /* 0x000000081000780c */ /* 0x040fe40003f86070 */
[----:B------:R-:W-:Y:S01]  /*1a380*/  ISETP.GE.U32.AND P5, PT, R16, 0x10, PT ;  /* 0x000000101000780c */ /* 0x000fe20003fa6070 */
[----:B---3--:R-:W-:Y:S02]  /*1a390*/  @!P1 IMAD.MOV.U32 R5, RZ, RZ, R6 ;  /* 0x000000ffff059224 */ /* 0x008fe400078e0006 */
[----:B------:R-:W-:-:S02]  /*1a3a0*/  IMAD.MOV.U32 R6, RZ, RZ, RZ ;  /* 0x000000ffff067224 */ /* 0x000fc400078e00ff */
[----:B--2---:R-:W-:Y:S01]  /*1a3b0*/  @!P1 IMAD.MOV.U32 R6, RZ, RZ, R2 ;  /* 0x000000ffff069224 */ /* 0x004fe200078e0002 */
[----:B------:R-:W-:-:S03]  /*1a3c0*/  ISETP.NE.AND P1, PT, R16, RZ, PT ;  /* 0x000000ff1000720c */ /* 0x000fc60003f25270 */
[----:B------:R-:W-:-:S05]  /*1a3d0*/  IMAD R2, R6, R5, RZ ;  /* 0x0000000506027224 */ /* 0x000fca00078e02ff */
[----:B------:R-:W1:Y:S02]  /*1a3e0*/  SHFL.UP PT, R3, R2, 0x1, RZ ;  /* 0x0420000002037989 */ /* 0x000e6400000e00ff */
[----:B-1----:R-:W-:-:S05]  /*1a3f0*/  SEL R7, R3, RZ, P1 ;  /* 0x000000ff03077207 */ /* 0x002fca0000800000 */
[----:B------:R-:W-:Y:S02]  /*1a400*/  IMAD.IADD R2, R2, 0x1, R7 ;  /* 0x0000000102027824 */ /* 0x000fe400078e0207 */
[----:B------:R-:W-:Y:S04]  /*1a410*/  SHFL.IDX PT, R7, R10, 0x1, 0x1f ;  /* 0x00201f000a077f89 */ /* 0x000fe800000e0000 */
        /* <DEDUP_REMOVED lines=12> */
[----:B0-----:R0:W1:Y:S02]  /*1a4e0*/  SHFL.IDX PT, R9, R3, 0x1f, 0x1f ;  /* 0x03e01f0003097f89 */ /* 0x00106400000e0000 */
.L_x_4010:
[----:B------:R-:W-:Y:S02]  /*1a4f0*/  ULDC UR4, c[0x0][0xc38] ;  /* 0x00030e0000047ab9 */ /* 0x000fe40000000800 */
[----:B------:R-:W-:-:S04]  /*1a500*/  IMAD.U32 R2, RZ, RZ, UR4 ;  /* 0x00000004ff027e24 */ /* 0x000fc8000f8e00ff */
[----:B-1----:R-:W-:-:S04]  /*1a510*/  IMAD R9, R9, R2, RZ ;  /* 0x0000000209097224 */ /* 0x002fc800078e02ff */
[----:B------:R-:W-:Y:S02]  /*1a520*/  IMAD.IADD R4, R7, 0x1, R9 ;  /* 0x0000000107047824 */ /* 0x000fe400078e0209 */
[----:B------:R-:W-:-:S03]  /*1a530*/  IMAD.MOV.U32 R7, RZ, RZ, R3 ;  /* 0x000000ffff077224 */ /* 0x000fc600078e0003 */
[----:B------:R-:W-:-:S13]  /*1a540*/  ISETP.GT.AND P6, PT, R4, R0, PT ;  /* 0x000000000400720c */ /* 0x000fda0003fc4270 */
[----:B------:R-:W-:Y:S05]  /*1a550*/  @P6 BRA `(.L_x_3929) ;  /* 0x0000000000ac6947 */ /* 0x000fea0003800000 */
.L_x_3932:
        /* <DEDUP_REMOVED lines=37> */
.L_x_4018:
[----:B------:R-:W-:Y:S02]  /*1a7b0*/  ULDC UR4, c[0x0][0xc38] ;  /* 0x00030e0000047ab9 */ /* 0x000fe40000000800 */
[----:B------:R-:W-:-:S04]  /*1a7c0*/  IMAD.U32 R2, RZ, RZ, UR4 ;  /* 0x00000004ff027e24 */ /* 0x000fc8000f8e00ff */
[----:B-1----:R-:W-:-:S04]  /*1a7d0*/  IMAD R9, R9, R2, RZ ;  /* 0x0000000209097224 */ /* 0x002fc800078e02ff */
[----:B------:R-:W-:-:S05]  /*1a7e0*/  IMAD.IADD R4, R9, 0x1, R4 ;  /* 0x0000000109047824 */ /* 0x000fca00078e0204 */
[----:B------:R-:W-:-:S13]  /*1a7f0*/  ISETP.GT.AND P6, PT, R4, R0, PT ;  /* 0x000000000400720c */ /* 0x000fda0003fc4270 */
[----:B------:R-:W-:Y:S05]  /*1a800*/  @!P6 BRA `(.L_x_3932) ;  /* 0xfffffffc0054e947 */ /* 0x000fea000383ffff */
.L_x_3929:
[----:B------:R-:W-:Y:S01]  /*1a810*/  IMAD.IADD R9, R4, 0x1, -R9 ;  /* 0x0000000104097824 */ /* 0x000fe200078e0a09 */
[----:B------:R-:W-:-:S03]  /*1a820*/  UMOV UR4, 0xffffffff ;  /* 0xffffffff00047882 */ /* 0x000fc60000000000 */
[----:B0-----:R-:W-:-:S05]  /*1a830*/  IMAD R3, R7, R2, R9 ;  /* 0x0000000207037224 */ /* 0x001fca00078e0209 */
[----:B------:R-:W-:Y:S01]  /*1a840*/  ISETP.GT.AND P6, PT, R3, R0, PT ;  /* 0x000000000300720c */ /* 0x000fe20003fc4270 */
[----:B------:R-:W-:-:S12]  /*1a850*/  BRA.DIV UR4, `(.L_x_3933) ;  /* 0x0000002604ac7947 */ /* 0x000fd8000b800000 */
[----:B------:R-:W-:-:S04]  /*1a860*/  VOTE.ANY R3, PT, !P6 ;  /* 0x0000000000037806 */ /* 0x000fc800070e0100 */
[----:B------:R-:W0:Y:S02]  /*1a870*/  POPC R4, R3 ;  /* 0x0000000300047309 */ /* 0x000e240000000000 */
[----:B0-----:R0:W1:Y:S04]  /*1a880*/  SHFL.IDX PT, R5, R5, R4, 0x1f ;  /* 0x00001f0405057589 */ /* 0x00106800000e0000 */
[----:B------:R0:W2:Y:S02]  /*1a890*/  SHFL.IDX PT, R6, R6, R4, 0x1f ;  /* 0x00001f0406067589 */ /* 0x0000a400000e0000 */
.L_x_4023:
[----:B------:R-:W-:-:S13]  /*1a8a0*/  ISETP.NE.AND P0, PT, R3, RZ, PT ;  /* 0x000000ff0300720c */ /* 0x000fda0003f05270 */
[----:B------:R-:W-:Y:S05]  /*1a8b0*/  @!P0 BRA `(.L_x_3934) ;  /* 0x0000000000148947 */ /* 0x000fea0003800000 */
[----:B------:R-:W-:Y:S01]  /*1a8c0*/  UMOV UR4, 0xffffffff ;  /* 0xffffffff00047882 */ /* 0x000fe20000000000 */
[----:B------:R-:W-:Y:S02]  /*1a8d0*/  VIADD R12, R4, 0xffffffff ;  /* 0xffffffff040c7836 */ /* 0x000fe40000000000 */
[----:B------:R-:W-:Y:S05]  /*1a8e0*/  BRA.DIV UR4, `(.L_x_3935) ;  /* 0x0000002604e47947 */ /* 0x000fea000b800000 */
[----:B------:R3:W4:Y:S02]  /*1a8f0*/  SHFL.IDX PT, R7, R7, R12, 0x1f ;  /* 0x00001f0c07077589 */ /* 0x00072400000e0000 */
.L_x_4026:
[----:B----4-:R-:W-:-:S07]  /*1a900*/  IMAD.MOV.U32 R8, RZ, RZ, R7 ;  /* 0x000000ffff087224 */ /* 0x010fce00078e0007 */
.L_x_3934:
[----:B------:R-:W4:Y:S01]  /*1a910*/  LDL.LU R10, [R1+0xc] ;  /* 0x00000c00010a7983 */ /* 0x000f220000300800 */
[----:B-1----:R-:W-:Y:S01]  /*1a920*/  IABS R7, R5 ;  /* 0x0000000500077213 */ /* 0x002fe20000000000 */
[----:B------:R-:W-:-:S03]  /*1a930*/  IMAD R9, R8, R2, R9 ;  /* 0x0000000208097224 */ /* 0x000fc600078e0209 */
[----:B------:R-:W1:Y:S01]  /*1a940*/  I2F.RP R2, R7 ;  /* 0x0000000700027306 */ /* 0x000e620000209400 */
[----:B------:R-:W-:Y:S01]  /*1a950*/  IMAD.IADD R0, R0, 0x1, -R9 ;  /* 0x0000000100007824 */ /* 0x000fe200078e0a09 */
[----:B------:R5:W-:Y:S02]  /*1a960*/  STL [R1], R9 ;  /* 0x0000000901007387 */ /* 0x000be40000100800 */
[----:B-----5:R-:W-:-:S04]  /*1a970*/  IABS R9, R5 ;  /* 0x0000000500097213 */ /* 0x020fc80000000000 */
        /* <DEDUP_REMOVED lines=16> */
[----:B--2---:R-:W-:-:S04]  /*1aa80*/  IABS R7, R6 ;  /* 0x0000000600077213 */ /* 0x004fc80000000000 */
[----:B------:R-:W1:Y:S07]  /*1aa90*/  I2F.RP R2, R7 ;  /* 0x0000000700027306 */ /* 0x000e6e0000209400 */
[----:B------:R-:W-:Y:S01]  /*1aaa0*/  @P0 VIADD R8, R8, 0x1 ;  /* 0x0000000108080836 */ /* 0x000fe20000000000 */
[----:B-1----:R-:W1:Y:S02]  /*1aab0*/  MUFU.RCP R2, R2 ;  /* 0x0000000200027308 */ /* 0x002e640000001000 */
[----:B-1----:R-:W-:-:S06]  /*1aac0*/  VIADD R2, R2, 0xffffffe ;  /* 0x0ffffffe02027836 */ /* 0x002fcc0000000000 */
        /* <DEDUP_REMOVED lines=28> */
[----:B----4-:R-:W-:Y:S02]  /*1ac90*/  IMAD.IADD R10, R4, 0x1, R10 ;  /* 0x00000001040a7824 */ /* 0x010fe400078e020a */
[----:B0-----:R-:W-:Y:S02]  /*1aca0*/  IMAD.IADD R4, R0, 0x1, -R5 ;  /* 0x0000000100047824 */ /* 0x001fe400078e0a05 */
[----:B------:R-:W-:-:S05]  /*1acb0*/  IMAD R0, R3, 0x10000, R2 ;  /* 0x0001000003007824 */ /* 0x000fca00078e0202 */
[----:B------:R0:W-:Y:S04]  /*1acc0*/  STL [R1+0x8], R0 ;  /* 0x0000080001007387 */ /* 0x0001e80000100800 */
[----:B------:R0:W-:Y:S04]  /*1acd0*/  STL [R1+0xc], R10 ;  /* 0x00000c0a01007387 */ /* 0x0001e80000100800 */
[----:B------:R0:W-:Y:S01]  /*1ace0*/  STL [R1+0x4], R4 ;  /* 0x0000040401007387 */ /* 0x0001e20000100800 */
[----:B------:R-:W-:Y:S05]  /*1acf0*/  BRA `(.L_x_3936) ;  /* 0x0000000000287947 */ /* 0x000fea0003800000 */
.L_x_3930:
        /* <DEDUP_REMOVED lines=10> */
.L_x_3936:
[----:B-1----:R-:W2:Y:S04]  /*1ada0*/  LDL R3, [R1+0x8] ;  /* 0x0000080001037983 */ /* 0x002ea80000100800 */
[----:B------:R-:W4:Y:S04]  /*1adb0*/  LDL R2, [R1+0xc] ;  /* 0x00000c0001027983 */ /* 0x000f280000100800 */
[----:B------:R-:W5:Y:S04]  /*1adc0*/  LDL R5, [R1+0x4] ;  /* 0x0000040001057983 */ /* 0x000f680000100800 */
[----:B0-----:R-:W5:Y:S01]  /*1add0*/  LDL R4, [R1] ;  /* 0x0000000001047983 */ /* 0x001f620000100800 */
        /* <DEDUP_REMOVED lines=8> */
[----:B----4-:R-:W-:Y:S01]  /*1ae60*/  IMAD.MOV.U32 R7, RZ, RZ, R2 ;  /* 0x000000ffff077224 */ /* 0x010fe200078e0002 */
[----:B0-----:R-:W-:-:S05]  /*1ae70*/  @!P0 LEA R18, R3, R0, 0x18 ;  /* 0x0000000003128211 */ /* 0x001fca00078ec0ff */
[----:B-----5:R0:W-:Y:S01]  /*1ae80*/  @!P0 STS.128 [R18+0x28cd0], R4 ;  /* 0x028cd00412008388 */ /* 0x0201e20000000c00 */
[----:B------:R-:W-:Y:S06]  /*1ae90*/  BAR.ARV 0x5, 0x180 ;  /* 0x0146000000007b1d */ /* 0x000fec0000002000 */
.L_x_3927:
[----:B------:R-:W2:Y:S01]  /*1aea0*/  LDL R0, [R1+0xc] ;  /* 0x00000c0001007983 */ /* 0x000ea20000100800 */
[----:B------:R-:W-:Y:S02]  /*1aeb0*/  ULDC UR4, c[0x0][0xc3c] ;  /* 0x00030f0000047ab9 */ /* 0x000fe40000000800 */
[----:B--2---:R-:W-:-:S13]  /*1aec0*/  ISETP.GE.AND P0, PT, R0, UR4, PT ;  /* 0x0000000400007c0c */ /* 0x004fda000bf06270 */
[----:B------:R-:W-:Y:S05]  /*1aed0*/  @!P0 BRA `(.L_x_3937) ;  /* 0xffffff80003c8947 */ /* 0x000fea000383ffff */
[----:B------:R-:W-:Y:S05]  /*1aee0*/  BSYNC B8 ;  /* 0x0000000000087941 */ /* 0x000fea0003800000 */
.L_x_3771:
        /* <DEDUP_REMOVED lines=12> */
.L_x_4027:
[----:B------:R-:W-:Y:S05]  /*1afb0*/  BSYNC B0 ;  /* 0x0000000000007941 */ /* 0x000fea0003800000 */
.L_x_3938:
[----:B------:R-:W-:-:S03]  /*1afc0*/  UMOV UR4, 0xffffffff ;  /* 0xffffffff00047882 */ /* 0x000fc60000000000 */
[----:B------:R-:W-:Y:S05]  /*1afd0*/  BRA.DIV UR4, `(.L_x_3940) ;  /* 0x0000002204647947 */ /* 0x000fea000b800000 */
[----:B------:R-:W1:Y:S02]  /*1afe0*/  S2R R2, SR_TID.X ;  /* 0x0000000000027919 */ /* 0x000e640000002100 */
[----:B-1----:R-:W-:-:S04]  /*1aff0*/  SHF.R.U32.HI R2, RZ, 0x5, R2 ;  /* 0x00000005ff027819 */ /* 0x002fc80000011602 */
[----:B------:R-:W-:-:S05]  /*1b000*/  LOP3.LUT R2, R2, 0x3, RZ, 0xc0, !PT ;  /* 0x0000000302027812 */ /* 0x000fca00078ec0ff */
[----:B------:R1:W2:Y:S02]  /*1b010*/  SHFL.IDX PT, R14, R2, RZ, 0x1f ;  /* 0x00001fff020e7589 */ /* 0x0002a400000e0000 */
.L_x_4030:
[----:B--2---:R-:W-:-:S13]  /*1b020*/  ISETP.NE.AND P0, PT, R14, RZ, PT ;  /* 0x000000ff0e00720c */ /* 0x004fda0003f05270 */
[----:B------:R-:W-:Y:S05]  /*1b030*/  @P0 BRA `(.L_x_3635) ;  /* 0x00000000008c0947 */ /* 0x000fea0003800000 */
[----:B------:R-:W-:-:S03]  /*1b040*/  UMOV UR4, 0xffffffff ;  /* 0xffffffff00047882 */ /* 0x000fc60000000000 */
[----:B------:R-:W-:Y:S05]  /*1b050*/  BRA.DIV UR4, `(.L_x_3941) ;  /* 0x0000002204787947 */ /* 0x000fea000b800000 */
[----:B------:R-:W-:-:S13]  /*1b060*/  ELECT P6, URZ, PT ;  /* 0x00000000003f782f */ /* 0x000fda00038c0000 */
.L_x_4033:
[----:B------:R-:W-:Y:S05]  /*1b070*/  @!P6 BRA `(.L_x_3635) ;  /* 0x00000000007ce947 */ /* 0x000fea0003800000 */
[----:B------:R-:W-:-:S06]  /*1b080*/  ULOP3.LUT UR4, UR36, 0x2, URZ, 0xfc, !UPT ;  /* 0x0000000224047892 */ /* 0x000fcc000f8efc3f */
[----:B-1----:R-:W-:-:S05]  /*1b090*/  IMAD.U32 R2, RZ, RZ, UR4 ;  /* 0x00000004ff027e24 */ /* 0x002fca000f8e00ff */
[----:B------:R-:W-:-:S13]  /*1b0a0*/  ISETP.NE.AND P2, PT, R2, 0x3, PT ;  /* 0x000000030200780c */ /* 0x000fda0003f45270 */
[----:B------:R-:W-:Y:S05]  /*1b0b0*/  @!P2 BRA `(.L_x_3942) ;  /* 0x000000000004a947 */ /* 0x000fea0003800000 */
[----:B------:R-:W-:Y:S01]  /*1b0c0*/  BPT.TRAP 0x1 ;  /* 0x000000040000795c */ /* 0x000fe20000300000 */
.L_x_3942:
        /* <DEDUP_REMOVED lines=13> */
.L_x_4034:
[----:B------:R-:W1:Y:S02]  /*1b1a0*/  SYNCS.PHASECHK.TRANS64.TRYWAIT P0, [R7+URZ], R2 ;  /* 0x00000002070075a7 */ /* 0x000e64000800017f */
[----:B-1----:R-:W-:Y:S05]  /*1b1b0*/  @!P0 BRA `(.L_x_3944) ;  /* 0x0000002000548947 */ /* 0x002fea0003800000 */
.L_x_4035:
[----:B------:R-:W-:Y:S05]  /*1b1c0*/  @!P2 BRA `(.L_x_3945) ;  /* 0x000000000004a947 */ /* 0x000fea0003800000 */
[----:B------:R-:W-:Y:S01]  /*1b1d0*/  BPT.TRAP 0x1 ;  /* 0x000000040000795c */ /* 0x000fe20000300000 */
.L_x_3945:
[----:B------:R-:W-:-:S04]  /*1b1e0*/  VIADD R0, R0, 0x28c60 ;  /* 0x00028c6000007836 */ /* 0x000fc80000000000 */
[----:B------:R-:W-:-:S04]  /*1b1f0*/  IMAD R4, R19, 0x8, R0 ;  /* 0x0000000813047824 */ /* 0x000fc800078e0200 */
[----:B------:R-:W2:Y:S02]  /*1b200*/  SYNCS.PHASECHK.TRANS64.TRYWAIT P0, [R4+URZ], R5 ;  /* 0x00000005040075a7 */ /* 0x000ea4000800017f */
[----:B--2---:R-:W-:Y:S05]  /*1b210*/  @!P0 BRA `(.L_x_3946) ;  /* 0x0000002000508947 */ /* 0x004fea0003800000 */
.L_x_4036:
[----:B------:R-:W-:-:S07]  /*1b220*/  IMAD R3, R3, 0x8, R0 ;  /* 0x0000000803037824 */ /* 0x000fce00078e0200 */
.L_x_3947:
[----:B----4-:R4:W0:Y:S02]  /*1b230*/  SYNCS.PHASECHK.TRANS64.TRYWAIT P0, [R3+URZ], R2 ;  /* 0x00000002030075a7 */ /* 0x010824000800017f */
[----:B0-----:R-:W-:Y:S05]  /*1b240*/  @!P0 NANOSLEEP.SYNCS 0x989680 ;  /* 0x009896800000895d */ /* 0x001fea0003900000 */
[----:B------:R-:W0:Y:S02]  /*1b250*/  @!P0 SYNCS.PHASECHK.TRANS64 P0, [R3+URZ], R2 ;  /* 0x00000002030085a7 */ /* 0x000e24000800007f */
[----:B0-----:R-:W-:Y:S05]  /*1b260*/  @!P0 BRA `(.L_x_3947) ;  /* 0xfffffffc00f08947 */ /* 0x001fea000383ffff */
.L_x_3635:
[----:B------:R-:W-:Y:S05]  /*1b270*/  BSYNC B9 ;  /* 0x0000000000097941 */ /* 0x000fea0003800000 */
.L_x_3632:
[----:B------:R-:W-:Y:S05]  /*1b280*/  EXIT ;  /* 0x000000000000794d */ /* 0x000fea0003800000 */
.L_x_3653:
[----:B0-----:R0:W1:Y:S02]  /*1b290*/  SYNCS.PHASECHK.TRANS64.TRYWAIT P5, [R73+URZ+0x28c90], R74 ;  /* 0x028c904a490075a7 */ /* 0x00106400080a017f */
[----:B-1----:R-:W-:Y:S05]  /*1b2a0*/  @!P5 NANOSLEEP.SYNCS 0x989680 ;  /* 0x009896800000d95d */ /* 0x002fea0003900000 */
[----:B------:R-:W1:Y:S02]  /*1b2b0*/  @!P5 SYNCS.PHASECHK.TRANS64 P5, [R73+URZ+0x28c90], R74 ;  /* 0x028c904a4900d5a7 */ /* 0x000e6400080a007f */
[----:B-1----:R-:W-:Y:S05]  /*1b2c0*/  @!P5 BRA `(.L_x_3653) ;  /* 0xfffffffc00f0d947 */ /* 0x002fea000383ffff */
[----:B------:R-:W-:Y:S05]  /*1b2d0*/  BRA `(.L_x_3948) ;  /* 0xfffffe7800807947 */ /* 0x000fea000383ffff */
.L_x_3663:
[----:B-1----:R1:W2:Y:S02]  /*1b2e0*/  SYNCS.PHASECHK.TRANS64.TRYWAIT P5, [R73+URZ+0x28c90], R74 ;  /* 0x028c904a490075a7 */ /* 0x0022a400080a017f */
[----:B--2---:R-:W-:Y:S05]  /*1b2f0*/  @!P5 NANOSLEEP.SYNCS 0x989680 ;  /* 0x009896800000d95d */ /* 0x004fea0003900000 */
[----:B------:R-:W2:Y:S02]  /*1b300*/  @!P5 SYNCS.PHASECHK.TRANS64 P5, [R73+URZ+0x28c90], R74 ;  /* 0x028c904a4900d5a7 */ /* 0x000ea400080a007f */
[----:B--2---:R-:W-:Y:S05]  /*1b310*/  @!P5 BRA `(.L_x_3663) ;  /* 0xfffffffc00f0d947 */ /* 0x004fea000383ffff */
[----:B------:R-:W-:Y:S05]  /*1b320*/  BRA `(.L_x_3949) ;  /* 0xfffffe8000dc7947 */ /* 0x000fea000383ffff */
.L_x_3668:
[----:B0-----:R0:W1:Y:S02]  /*1b330*/  SYNCS.PHASECHK.TRANS64.TRYWAIT P1, [R73+URZ+0x28c90], R74 ;  /* 0x028c904a490075a7 */ /* 0x001064000802017f */
[----:B-1----:R-:W-:Y:S05]  /*1b340*/  @!P1 NANOSLEEP.SYNCS 0x989680 ;  /* 0x009896800000995d */ /* 0x002fea0003900000 */
[----:B------:R-:W1:Y:S02]  /*1b350*/  @!P1 SYNCS.PHASECHK.TRANS64 P1, [R73+URZ+0x28c90], R74 ;  /* 0x028c904a490095a7 */ /* 0x000e64000802007f */
[----:B-1----:R-:W-:Y:S05]  /*1b360*/  @!P1 BRA `(.L_x_3668) ;  /* 0xfffffffc00f09947 */ /* 0x002fea000383ffff */
[----:B------:R-:W-:Y:S05]  /*1b370*/  BRA `(.L_x_3950) ;  /* 0xfffffe8800f07947 */ /* 0x000fea000383ffff */
.L_x_3672:
[----:B--2---:R2:W0:Y:S02]  /*1b380*/  SYNCS.PHASECHK.TRANS64.TRYWAIT P0, [R73+URZ+0x28cb0], R74 ;  /* 0x028cb04a490075a7 */ /* 0x004424000800017f */
[----:B0-----:R-:W-:Y:S05]  /*1b390*/  @!P0 NANOSLEEP.SYNCS 0x989680 ;  /* 0x009896800000895d */ /* 0x001fea0003900000 */
[----:B------:R-:W0:Y:S02]  /*1b3a0*/  @!P0 SYNCS.PHASECHK.TRANS64 P0, [R73+URZ+0x28cb0], R74 ;  /* 0x028cb04a490085a7 */ /* 0x000e24000800007f */
[----:B0-----:R-:W-:Y:S05]  /*1b3b0*/  @!P0 BRA `(.L_x_3672) ;  /* 0xfffffffc00f08947 */ /* 0x001fea000383ffff */
[----:B------:R-:W-:Y:S05]  /*1b3c0*/  BRA `(.L_x_3951) ;  /* 0xfffffe8c006c7947 */ /* 0x000fea000383ffff */
.L_x_3685:
[----:B0-----:R0:W1:Y:S02]  /*1b3d0*/  SYNCS.PHASECHK.TRANS64.TRYWAIT P0, [R5+URZ+0x28c50], R8 ;  /* 0x028c5008050075a7 */ /* 0x001064000800017f */
[----:B-1----:R-:W-:Y:S05]  /*1b3e0*/  @!P0 NANOSLEEP.SYNCS 0x989680 ;  /* 0x009896800000895d */ /* 0x002fea0003900000 */
[----:B------:R-:W1:Y:S02]  /*1b3f0*/  @!P0 SYNCS.PHASECHK.TRANS64 P0, [R5+URZ+0x28c50], R8 ;  /* 0x028c5008050085a7 */ /* 0x000e64000800007f */
[----:B-1----:R-:W-:Y:S05]  /*1b400*/  @!P0 BRA `(.L_x_3685) ;  /* 0xfffffffc00f08947 */ /* 0x002fea000383ffff */
[----:B------:R-:W-:Y:S05]  /*1b410*/  BRA `(.L_x_3952) ;  /* 0xfffffe9c001c7947 */ /* 0x000fea000383ffff */
.L_x_3692:
[----:B-1----:R1:W2:Y:S02]  /*1b420*/  SYNCS.PHASECHK.TRANS64.TRYWAIT P0, [R4+URZ+0x28c50], R5 ;  /* 0x028c5005040075a7 */ /* 0x0022a4000800017f */
[----:B--2---:R-:W-:Y:S05]  /*1b430*/  @!P0 NANOSLEEP.SYNCS 0x989680 ;  /* 0x009896800000895d */ /* 0x004fea0003900000 */
[----:B------:R-:W2:Y:S02]  /*1b440*/  @!P0 SYNCS.PHASECHK.TRANS64 P0, [R4+URZ+0x28c50], R5 ;  /* 0x028c5005040085a7 */ /* 0x000ea4000800007f */
[----:B--2---:R-:W-:Y:S05]  /*1b450*/  @!P0 BRA `(.L_x_3692) ;  /* 0xfffffffc00f08947 */ /* 0x004fea000383ffff */
[----:B------:R-:W-:Y:S05]  /*1b460*/  BRA `(.L_x_3691) ;  /* 0xfffffea800587947 */ /* 0x000fea000383ffff */
.L_x_3707:
        /* <DEDUP_REMOVED lines=8> */
.L_x_3954:
[----:B------:R-:W-:Y:S05]  /*1b4f0*/  BSYNC B1 ;  /* 0x0000000000017941 */ /* 0x000fea0003800000 */
.L_x_3953:
        /* <DEDUP_REMOVED lines=8> */
.L_x_3955:
[----:B------:R-:W-:Y:S02]  /*1b580*/  IMAD.MOV.U32 R13, RZ, RZ, R24 ;  /* 0x000000ffff0d7224 */ /* 0x000fe400078e0018 */
[----:B------:R-:W-:-:S07]  /*1b590*/  IMAD.MOV.U32 R0, RZ, RZ, R14 ;  /* 0x000000ffff007224 */ /* 0x000fce00078e000e */
[----:B------:R-:W-:Y:S05]  /*1b5a0*/  WARPSYNC.COLLECTIVE R15, `(.L_x_3956) ;  /* 0x000000000f087348 */ /* 0x000fea0003c00000 */
[----:B------:R0:W1:Y:S02]  /*1b5b0*/  SHFL.IDX P6, R14, R13, R12, R11 ;  /* 0x0000000c0d0e7389 */ /* 0x00006400000c000b */
[----:B01----:R-:W-:Y:S01]  /*1b5c0*/  ENDCOLLECTIVE ;  /* 0x000000000000791b */ /* 0x003fe20003800000 */
.L_x_3956:
[----:B------:R-:W-:Y:S02]  /*1b5d0*/  IMAD.MOV.U32 R13, RZ, RZ, R28 ;  /* 0x000000ffff0d7224 */ /* 0x000fe400078e001c */
[----:B------:R-:W-:-:S07]  /*1b5e0*/  IMAD.MOV.U32 R24, RZ, RZ, R14 ;  /* 0x000000ffff187224 */ /* 0x000fce00078e000e */
[----:B------:R-:W-:Y:S05]  /*1b5f0*/  WARPSYNC.COLLECTIVE R15, `(.L_x_3957) ;  /* 0x000000000f087348 */ /* 0x000fea0003c00000 */
[----:B------:R0:W1:Y:S02]  /*1b600*/  SHFL.IDX P6, R14, R13, R12, R11 ;  /* 0x0000000c0d0e7389 */ /* 0x00006400000c000b */
[----:B01----:R-:W-:Y:S01]  /*1b610*/  ENDCOLLECTIVE ;  /* 0x000000000000791b */ /* 0x003fe20003800000 */
.L_x_3957:
[----:B------:R-:W-:Y:S01]  /*1b620*/  IMAD.MOV.U32 R21, RZ, RZ, R14 ;  /* 0x000000ffff157224 */ /* 0x000fe200078e000e */
[----:B------:R-:W-:Y:S06]  /*1b630*/  BRA `(.L_x_3958) ;  /* 0xfffffec0001c7947 */ /* 0x000fec000383ffff */
.L_x_3711:
[----:B0-----:R0:W1:Y:S02]  /*1b640*/  SYNCS.PHASECHK.TRANS64.TRYWAIT P0, [R2+URZ+0x28c00], R13 ;  /* 0x028c000d020075a7 */ /* 0x001064000800017f */
[----:B-1----:R-:W-:Y:S05]  /*1b650*/  @!P0 NANOSLEEP.SYNCS 0x989680 ;  /* 0x009896800000895d */ /* 0x002fea0003900000 */
[----:B------:R-:W1:Y:S02]  /*1b660*/  @!P0 SYNCS.PHASECHK.TRANS64 P0, [R2+URZ+0x28c00], R13 ;  /* 0x028c000d020085a7 */ /* 0x000e64000800007f */
[----:B-1----:R-:W-:Y:S05]  /*1b670*/  @!P0 BRA `(.L_x_3711) ;  /* 0xfffffffc00f08947 */ /* 0x002fea000383ffff */
[----:B------:R-:W-:Y:S05]  /*1b680*/  BRA `(.L_x_3959) ;  /* 0xfffffec400407947 */ /* 0x000fea000383ffff */
.L_x_3719:
        /* <DEDUP_REMOVED lines=8> */
.L_x_3961:
[----:B------:R-:W-:Y:S05]  /*1b710*/  BSYNC B1 ;  /* 0x0000000000017941 */ /* 0x000fea0003800000 */
.L_x_3960:
        /* <DEDUP_REMOVED lines=8> */
.L_x_3962:
[----:B------:R-:W-:Y:S02]  /*1b7a0*/  IMAD.MOV.U32 R13, RZ, RZ, R24 ;  /* 0x000000ffff0d7224 */ /* 0x000fe400078e0018 */
[----:B------:R-:W-:-:S07]  /*1b7b0*/  IMAD.MOV.U32 R3, RZ, RZ, R14 ;  /* 0x000000ffff037224 */ /* 0x000fce00078e000e */
[----:B------:R-:W-:Y:S05]  /*1b7c0*/  WARPSYNC.COLLECTIVE R15, `(.L_x_3963) ;  /* 0x000000000f087348 */ /* 0x000fea0003c00000 */
[----:B------:R0:W1:Y:S02]  /*1b7d0*/  SHFL.IDX P6, R14, R13, R12, R11 ;  /* 0x0000000c0d0e7389 */ /* 0x00006400000c000b */
[----:B01----:R-:W-:Y:S01]  /*1b7e0*/  ENDCOLLECTIVE ;  /* 0x000000000000791b */ /* 0x003fe20003800000 */
.L_x_3963:
[----:B------:R-:W-:Y:S02]  /*1b7f0*/  IMAD.MOV.U32 R13, RZ, RZ, R28 ;  /* 0x000000ffff0d7224 */ /* 0x000fe400078e001c */
[----:B------:R-:W-:-:S07]  /*1b800*/  IMAD.MOV.U32 R5, RZ, RZ, R14 ;  /* 0x000000ffff057224 */ /* 0x000fce00078e000e */
[----:B------:R-:W-:Y:S05]  /*1b810*/  WARPSYNC.COLLECTIVE R15, `(.L_x_3964) ;  /* 0x000000000f087348 */ /* 0x000fea0003c00000 */
[----:B------:R0:W1:Y:S02]  /*1b820*/  SHFL.IDX P6, R14, R13, R12, R11 ;  /* 0x0000000c0d0e7389 */ /* 0x00006400000c000b */
[----:B01----:R-:W-:Y:S01]  /*1b830*/  ENDCOLLECTIVE ;  /* 0x000000000000791b */ /* 0x003fe20003800000 */
.L_x_3964:
[----:B------:R-:W-:Y:S02]  /*1b840*/  IMAD.MOV.U32 R12, RZ, RZ, R3 ;  /* 0x000000ffff0c7224 */ /* 0x000fe400078e0003 */
[----:B------:R-:W-:Y:S01]  /*1b850*/  IMAD.MOV.U32 R13, RZ, RZ, R0 ;  /* 0x000000ffff0d7224 */ /* 0x000fe200078e0000 */
[----:B------:R-:W-:Y:S06]  /*1b860*/  BRA `(.L_x_3965) ;  /* 0xfffffecc00a47947 */ /* 0x000fec000383ffff */
.L_x_3723:
[----:B0-----:R0:W1:Y:S02]  /*1b870*/  SYNCS.PHASECHK.TRANS64.TRYWAIT P1, [R2+URZ+0x28c00], R13 ;  /* 0x028c000d020075a7 */ /* 0x001064000802017f */
[----:B-1----:R-:W-:Y:S05]  /*1b880*/  @!P1 NANOSLEEP.SYNCS 0x989680 ;  /* 0x009896800000995d */ /* 0x002fea0003900000 */
[----:B------:R-:W1:Y:S02]  /*1b890*/  @!P1 SYNCS.PHASECHK.TRANS64 P1, [R2+URZ+0x28c00], R13 ;  /* 0x028c000d020095a7 */ /* 0x000e64000802007f */
[----:B-1----:R-:W-:Y:S05]  /*1b8a0*/  @!P1 BRA `(.L_x_3723) ;  /* 0xfffffffc00f09947 */ /* 0x002fea000383ffff */
[----:B------:R-:W-:Y:S05]  /*1b8b0*/  BRA `(.L_x_3966) ;  /* 0xfffffed000787947 */ /* 0x000fea000383ffff */
.L_x_3729:
[----:B-1----:R1:W2:Y:S02]  /*1b8c0*/  SYNCS.PHASECHK.TRANS64.TRYWAIT P1, [R12+URZ+0x28c30], R13 ;  /* 0x028c300d0c0075a7 */ /* 0x0022a4000802017f */
[----:B--2---:R-:W-:Y:S05]  /*1b8d0*/  @!P1 NANOSLEEP.SYNCS 0x989680 ;  /* 0x009896800000995d */ /* 0x004fea0003900000 */
[----:B------:R-:W2:Y:S02]  /*1b8e0*/  @!P1 SYNCS.PHASECHK.TRANS64 P1, [R12+URZ+0x28c30], R13 ;  /* 0x028c300d0c0095a7 */ /* 0x000ea4000802007f */
[----:B--2---:R-:W-:Y:S05]  /*1b8f0*/  @!P1 BRA `(.L_x_3729) ;  /* 0xfffffffc00f09947 */ /* 0x004fea000383ffff */
[----:B------:R-:W-:Y:S05]  /*1b900*/  BRA `(.L_x_3728) ;  /* 0xfffffedc00a07947 */ /* 0x000fea000383ffff */
.L_x_3734:
[----:B--2---:R2:W3:Y:S02]  /*1b910*/  SYNCS.PHASECHK.TRANS64.TRYWAIT P2, [R12+URZ+0x28c50], R13 ;  /* 0x028c500d0c0075a7 */ /* 0x0044e4000804017f */
[----:B---3--:R-:W-:Y:S05]  /*1b920*/  @!P2 NANOSLEEP.SYNCS 0x989680 ;  /* 0x009896800000a95d */ /* 0x008fea0003900000 */
[----:B------:R-:W3:Y:S02]  /*1b930*/  @!P2 SYNCS.PHASECHK.TRANS64 P2, [R12+URZ+0x28c50], R13 ;  /* 0x028c500d0c00a5a7 */ /* 0x000ee4000804007f */
[----:B---3--:R-:W-:Y:S05]  /*1b940*/  @!P2 BRA `(.L_x_3734) ;  /* 0xfffffffc00f0a947 */ /* 0x008fea000383ffff */
[----:B------:R-:W-:Y:S05]  /*1b950*/  BRA `(.L_x_3733) ;  /* 0xfffffef000e47947 */ /* 0x000fea000383ffff */
.L_x_3741:
[----:B-1----:R1:W2:Y:S02]  /*1b960*/  SYNCS.PHASECHK.TRANS64.TRYWAIT P3, [R218+URZ+0x28c30], R12 ;  /* 0x028c300cda0075a7 */ /* 0x0022a4000806017f */
[----:B--2---:R-:W-:Y:S05]  /*1b970*/  @!P3 NANOSLEEP.SYNCS 0x989680 ;  /* 0x009896800000b95d */ /* 0x004fea0003900000 */
[----:B------:R-:W2:Y:S02]  /*1b980*/  @!P3 SYNCS.PHASECHK.TRANS64 P3, [R218+URZ+0x28c30], R12 ;  /* 0x028c300cda00b5a7 */ /* 0x000ea4000806007f */
[----:B--2---:R-:W-:Y:S05]  /*1b990*/  @!P3 BRA `(.L_x_3741) ;  /* 0xfffffffc00f0b947 */ /* 0x004fea000383ffff */
[----:B------:R-:W-:Y:S05]  /*1b9a0*/  BRA `(.L_x_3740) ;  /* 0xfffffef400f87947 */ /* 0x000fea000383ffff */
.L_x_3746:
[----:B---3--:R3:W4:Y:S02]  /*1b9b0*/  SYNCS.PHASECHK.TRANS64.TRYWAIT P3, [R218+URZ+0x28c50], R12 ;  /* 0x028c500cda0075a7 */ /* 0x008724000806017f */
[----:B----4-:R-:W-:Y:S05]  /*1b9c0*/  @!P3 NANOSLEEP.SYNCS 0x989680 ;  /* 0x009896800000b95d */ /* 0x010fea0003900000 */
[----:B------:R-:W4:Y:S02]  /*1b9d0*/  @!P3 SYNCS.PHASECHK.TRANS64 P3, [R218+URZ+0x28c50], R12 ;  /* 0x028c500cda00b5a7 */ /* 0x000f24000806007f */
[----:B----4-:R-:W-:Y:S05]  /*1b9e0*/  @!P3 BRA `(.L_x_3746) ;  /* 0xfffffffc00f0b947 */ /* 0x010fea000383ffff */
[----:B------:R-:W-:Y:S05]  /*1b9f0*/  BRA `(.L_x_3745) ;  /* 0xffffff10004c7947 */ /* 0x000fea000383ffff */
.L_x_3779:
[----:B------:R-:W1:Y:S01]  /*1ba00*/  S2R R5, SR_TID.X ;  /* 0x0000000000057919 */ /* 0x000e620000002100 */
[----:B------:R-:W-:Y:S01]  /*1ba10*/  BSSY B1, `(.L_x_3967) ;  /* 0x000000a000017945 */ /* 0x000fe20003800000 */
[----:B0-----:R-:W-:Y:S02]  /*1ba20*/  IMAD.MOV.U32 R12, RZ, RZ, RZ ;  /* 0x000000ffff0c7224 */ /* 0x001fe400078e00ff */
[----:B------:R-:W-:Y:S02]  /*1ba30*/  IMAD.MOV.U32 R11, RZ, RZ, 0x1f ;  /* 0x0000001fff0b7424 */ /* 0x000fe400078e00ff */
[----:B------:R-:W-:Y:S01]  /*1ba40*/  IMAD.MOV.U32 R15, RZ, RZ, -0x1 ;  /* 0xffffffffff0f7424 */ /* 0x000fe200078e00ff */
[----:B-1----:R-:W-:-:S04]  /*1ba50*/  SHF.R.U32.HI R5, RZ, 0x5, R5 ;  /* 0x00000005ff057819 */ /* 0x002fc80000011605 */
[----:B------:R-:W-:-:S05]  /*1ba60*/  LOP3.LUT R5, R5, 0x3, RZ, 0xc0, !PT ;  /* 0x0000000305057812 */ /* 0x000fca00078ec0ff */
[----:B------:R-:W-:-:S07]  /*1ba70*/  IMAD.MOV.U32 R13, RZ, RZ, R5 ;  /* 0x000000ffff0d7224 */ /* 0x000fce00078e0005 */
[----:B------:R-:W-:Y:S05]  /*1ba80*/  WARPSYNC.COLLECTIVE R15, `(.L_x_3968) ;  /* 0x000000000f087348 */ /* 0x000fea0003c00000 */
[----:B------:R0:W1:Y:S02]  /*1ba90*/  SHFL.IDX P6, R14, R13, R12, R11 ;  /* 0x0000000c0d0e7389 */ /* 0x00006400000c000b */
[----:B01----:R-:W-:Y:S01]  /*1baa0*/  ENDCOLLECTIVE ;  /* 0x000000000000791b */ /* 0x003fe20003800000 */
.L_x_3968:
[----:B------:R-:W-:Y:S05]  /*1bab0*/  BSYNC B1 ;  /* 0x0000000000017941 */ /* 0x000fea0003800000 */
.L_x_3967:
[----:B------:R-:W-:Y:S05]  /*1bac0*/  BRA `(.L_x_3969) ;  /* 0xffffff7c00b07947 */ /* 0x000fea000383ffff */
.L_x_3781:
[----:B------:R-:W-:Y:S01]  /*1bad0*/  BSSY B1, `(.L_x_3970) ;  /* 0x0000006000017945 */ /* 0x000fe20003800000 */
[----:B------:R-:W-:-:S07]  /*1bae0*/  IMAD.MOV.U32 R15, RZ, RZ, -0x1 ;  /* 0xffffffffff0f7424 */ /* 0x000fce00078e00ff */
[----:B0-----:R-:W-:Y:S05]  /*1baf0*/  WARPSYNC.COLLECTIVE R15, `(.L_x_3971) ;  /* 0x000000000f0c7348 */ /* 0x001fea0003c00000 */
[----:B------:R-:W-:Y:S02]  /*1bb00*/  ELECT P6, UR62, PT ;  /* 0x00000000003e782f */ /* 0x000fe400038c0000 */
[----:B------:R-:W-:Y:S01]  /*1bb10*/  MOV R14, UR62 ;  /* 0x0000003e000e7c02 */ /* 0x000fe20008000f00 */
[----:B0-----:R-:W-:Y:S10]  /*1bb20*/  ENDCOLLECTIVE ;  /* 0x000000000000791b */ /* 0x001ff40003800000 */
.L_x_3971:
[----:B------:R-:W-:Y:S05]  /*1bb30*/  BSYNC B1 ;  /* 0x0000000000017941 */ /* 0x000fea0003800000 */
.L_x_3970:
[----:B------:R-:W-:Y:S05]  /*1bb40*/  BRA `(.L_x_3780) ;  /* 0xffffff7c00a87947 */ /* 0x000fea000383ffff */
.L_x_3783:
[----:B0-----:R0:W1:Y:S02]  /*1bb50*/  SYNCS.PHASECHK.TRANS64.TRYWAIT P0, [R18+URZ+0x28c20], R4 ;  /* 0x028c2004120075a7 */ /* 0x001064000800017f */
[----:B-1----:R-:W-:Y:S05]  /*1bb60*/  @!P0 NANOSLEEP.SYNCS 0x989680 ;  /* 0x009896800000895d */ /* 0x002fea0003900000 */
[----:B------:R-:W1:Y:S02]  /*1bb70*/  @!P0 SYNCS.PHASECHK.TRANS64 P0, [R18+URZ+0x28c20], R4 ;  /* 0x028c2004120085a7 */ /* 0x000e64000800007f */
[----:B-1----:R-:W-:Y:S05]  /*1bb80*/  @!P0 BRA `(.L_x_3783) ;  /* 0xfffffffc00f08947 */ /* 0x002fea000383ffff */
[----:B------:R-:W-:Y:S05]  /*1bb90*/  BRA `(.L_x_3972) ;  /* 0xffffff7c00b87947 */ /* 0x000fea000383ffff */
.L_x_3787:
[----:B-1----:R1:W2:Y:S02]  /*1bba0*/  SYNCS.PHASECHK.TRANS64.TRYWAIT P0, [R5+URZ+0x28ca0], R9 ;  /* 0x028ca009050075a7 */ /* 0x0022a4000800017f */
[----:B--2---:R-:W-:Y:S05]  /*1bbb0*/  @!P0 NANOSLEEP.SYNCS 0x989680 ;  /* 0x009896800000895d */ /* 0x004fea0003900000 */
[----:B------:R-:W2:Y:S02]  /*1bbc0*/  @!P0 SYNCS.PHASECHK.TRANS64 P0, [R5+URZ+0x28ca0], R9 ;  /* 0x028ca009050085a7 */ /* 0x000ea4000800007f */
[----:B--2---:R-:W-:Y:S05]  /*1bbd0*/  @!P0 BRA `(.L_x_3787) ;  /* 0xfffffffc00f08947 */ /* 0x004fea000383ffff */
[----:B------:R-:W-:Y:S05]  /*1bbe0*/  BRA `(.L_x_3973) ;  /* 0xffffff7c00d87947 */ /* 0x000fea000383ffff */
.L_x_3792:
[----:B0-----:R0:W2:Y:S02]  /*1bbf0*/  SYNCS.PHASECHK.TRANS64.TRYWAIT P0, [R5+URZ+0x28cc0], R9 ;  /* 0x028cc009050075a7 */ /* 0x0010a4000800017f */
[----:B--2---:R-:W-:Y:S05]  /*1bc00*/  @!P0 NANOSLEEP.SYNCS 0x989680 ;  /* 0x009896800000895d */ /* 0x004fea0003900000 */
[----:B------:R-:W2:Y:S02]  /*1bc10*/  @!P0 SYNCS.PHASECHK.TRANS64 P0, [R5+URZ+0x28cc0], R9 ;  /* 0x028cc009050085a7 */ /* 0x000ea4000800007f */
[----:B--2---:R-:W-:Y:S05]  /*1bc20*/  @!P0 BRA `(.L_x_3792) ;  /* 0xfffffffc00f08947 */ /* 0x004fea000383ffff */
[----:B------:R-:W-:Y:S05]  /*1bc30*/  BRA `(.L_x_3974) ;  /* 0xffffff8000587947 */ /* 0x000fea000383ffff */
.L_x_3806:
[----:B0-----:R0:W1:Y:S02]  /*1bc40*/  SYNCS.PHASECHK.TRANS64.TRYWAIT P2, [R5+URZ+0x28ca0], R6 ;  /* 0x028ca006050075a7 */ /* 0x001064000804017f */
[----:B-1----:R-:W-:Y:S05]  /*1bc50*/  @!P2 NANOSLEEP.SYNCS 0x989680 ;  /* 0x009896800000a95d */ /* 0x002fea0003900000 */
[----:B------:R-:W1:Y:S02]  /*1bc60*/  @!P2 SYNCS.PHASECHK.TRANS64 P2, [R5+URZ+0x28ca0], R6 ;  /* 0x028ca0060500a5a7 */ /* 0x000e64000804007f */
[----:B-1----:R-:W-:Y:S05]  /*1bc70*/  @!P2 BRA `(.L_x_3806) ;  /* 0xfffffffc00f0a947 */ /* 0x002fea000383ffff */
[----:B------:R-:W-:Y:S05]  /*1bc80*/  BRA `(.L_x_3975) ;  /* 0xffffff8800d87947 */ /* 0x000fea000383ffff */
.L_x_3811:
[----:B-1----:R1:W2:Y:S02]  /*1bc90*/  SYNCS.PHASECHK.TRANS64.TRYWAIT P2, [R5+URZ+0x28cc0], R6 ;  /* 0x028cc006050075a7 */ /* 0x0022a4000804017f */
[----:B--2---:R-:W-:Y:S05]  /*1bca0*/  @!P2 NANOSLEEP.SYNCS 0x989680 ;  /* 0x009896800000a95d */ /* 0x004fea0003900000 */
[----:B------:R-:W2:Y:S02]  /*1bcb0*/  @!P2 SYNCS.PHASECHK.TRANS64 P2, [R5+URZ+0x28cc0], R6 ;  /* 0x028cc0060500a5a7 */ /* 0x000ea4000804007f */
[----:B--2---:R-:W-:Y:S05]  /*1bcc0*/  @!P2 BRA `(.L_x_3811) ;  /* 0xfffffffc00f0a947 */ /* 0x004fea000383ffff */
[----:B------:R-:W-:Y:S05]  /*1bcd0*/  BRA `(.L_x_3976) ;  /* 0xffffff8c00547947 */ /* 0x000fea000383ffff */
.L_x_3833:
        /* <DEDUP_REMOVED lines=11> */
.L_x_3978:
[----:B------:R-:W-:Y:S05]  /*1bd90*/  BSYNC B0 ;  /* 0x0000000000007941 */ /* 0x000fea0003800000 */
.L_x_3977:
[----:B------:R-:W-:Y:S05]  /*1bda0*/  BRA `(.L_x_3979) ;  /* 0xffffff9c00c47947 */ /* 0x000fea000383ffff */
.L_x_3835:
[----:B------:R-:W-:Y:S01]  /*1bdb0*/  BSSY B0, `(.L_x_3980) ;  /* 0x0000006000007945 */ /* 0x000fe20003800000 */
[----:B------:R-:W-:-:S07]  /*1bdc0*/  IMAD.MOV.U32 R15, RZ, RZ, -0x1 ;  /* 0xffffffffff0f7424 */ /* 0x000fce00078e00ff */
[----:B0-----:R-:W-:Y:S05]  /*1bdd0*/  WARPSYNC.COLLECTIVE R15, `(.L_x_3981) ;  /* 0x000000000f0c7348 */ /* 0x001fea0003c00000 */
[----:B------:R-:W-:Y:S02]  /*1bde0*/  ELECT P6, UR62, PT ;  /* 0x00000000003e782f */ /* 0x000fe400038c0000 */
[----:B------:R-:W-:Y:S01]  /*1bdf0*/  MOV R14, UR62 ;  /* 0x0000003e000e7c02 */ /* 0x000fe20008000f00 */
[----:B0-----:R-:W-:Y:S10]  /*1be00*/  ENDCOLLECTIVE ;  /* 0x000000000000791b */ /* 0x001ff40003800000 */
.L_x_3981:
[----:B------:R-:W-:Y:S05]  /*1be10*/  BSYNC B0 ;  /* 0x0000000000007941 */ /* 0x000fea0003800000 */
.L_x_3980:
[----:B------:R-:W-:Y:S05]  /*1be20*/  BRA `(.L_x_3982) ;  /* 0xffffff9c00d07947 */ /* 0x000fea000383ffff */
.L_x_3837:
[----:B0-----:R0:W1:Y:S02]  /*1be30*/  SYNCS.PHASECHK.TRANS64.TRYWAIT P0, [R0+URZ+0x28c40], R2 ;  /* 0x028c4002000075a7 */ /* 0x001064000800017f */
[----:B-1----:R-:W-:Y:S05]  /*1be40*/  @!P0 NANOSLEEP.SYNCS 0x989680 ;  /* 0x009896800000895d */ /* 0x002fea0003900000 */
[----:B------:R-:W1:Y:S02]  /*1be50*/  @!P0 SYNCS.PHASECHK.TRANS64 P0, [R0+URZ+0x28c40], R2 ;  /* 0x028c4002000085a7 */ /* 0x000e64000800007f */
[----:B-1----:R-:W-:Y:S05]  /*1be60*/  @!P0 BRA `(.L_x_3837) ;  /* 0xfffffffc00f08947 */ /* 0x002fea000383ffff */
[----:B------:R-:W-:Y:S05]  /*1be70*/  BRA `(.L_x_3983) ;  /* 0xffffffa000307947 */ /* 0x000fea000383ffff */
.L_x_3841:
        /* <DEDUP_REMOVED lines=15> */
.L_x_3984:
[----:B------:R-:W-:Y:S02]  /*1bf70*/  IMAD.MOV.U32 R13, RZ, RZ, R4 ;  /* 0x000000ffff0d7224 */ /* 0x000fe400078e0004 */
[----:B------:R-:W-:-:S07]  /*1bf80*/  IMAD.MOV.U32 R6, RZ, RZ, R14 ;  /* 0x000000ffff067224 */ /* 0x000fce00078e000e */
[----:B------:R-:W-:Y:S05]  /*1bf90*/  WARPSYNC.COLLECTIVE R15, `(.L_x_3985) ;  /* 0x000000000f087348 */ /* 0x000fea0003c00000 */
[----:B------:R0:W1:Y:S02]  /*1bfa0*/  SHFL.IDX P6, R14, R13, R12, R11 ;  /* 0x0000000c0d0e7389 */ /* 0x00006400000c000b */
[----:B01----:R-:W-:Y:S01]  /*1bfb0*/  ENDCOLLECTIVE ;  /* 0x000000000000791b */ /* 0x003fe20003800000 */
.L_x_3985:
[----:B------:R-:W-:Y:S02]  /*1bfc0*/  IMAD.MOV.U32 R13, RZ, RZ, R3 ;  /* 0x000000ffff0d7224 */ /* 0x000fe400078e0003 */
[----:B------:R-:W-:Y:S02]  /*1bfd0*/  IMAD.MOV.U32 R12, RZ, RZ, 0x1 ;  /* 0x00000001ff0c7424 */ /* 0x000fe400078e00ff */
[----:B------:R-:W-:-:S07]  /*1bfe0*/  IMAD.MOV.U32 R7, RZ, RZ, R14 ;  /* 0x000000ffff077224 */ /* 0x000fce00078e000e */
[----:B------:R-:W-:Y:S05]  /*1bff0*/  WARPSYNC.COLLECTIVE R15, `(.L_x_3986) ;  /* 0x000000000f087348 */ /* 0x000fea0003c00000 */
[----:B------:R0:W1:Y:S02]  /*1c000*/  SHFL.IDX P6, R14, R13, R12, R11 ;  /* 0x0000000c0d0e7389 */ /* 0x00006400000c000b */
[----:B01----:R-:W-:Y:S01]  /*1c010*/  ENDCOLLECTIVE ;  /* 0x000000000000791b */ /* 0x003fe20003800000 */
.L_x_3986:
        /* <DEDUP_REMOVED lines=15> */
.L_x_3987:
[----:B------:R-:W-:Y:S02]  /*1c110*/  IMAD.MOV.U32 R13, RZ, RZ, R3 ;  /* 0x000000ffff0d7224 */ /* 0x000fe400078e0003 */
[----:B------:R-:W-:Y:S02]  /*1c120*/  IMAD.MOV.U32 R12, RZ, RZ, 0x2 ;  /* 0x00000002ff0c7424 */ /* 0x000fe400078e00ff */
[----:B------:R-:W-:-:S07]  /*1c130*/  IMAD.MOV.U32 R5, RZ, RZ, R14 ;  /* 0x000000ffff057224 */ /* 0x000fce00078e000e */
[----:B------:R-:W-:Y:S05]  /*1c140*/  WARPSYNC.COLLECTIVE R15, `(.L_x_3988) ;  /* 0x000000000f087348 */ /* 0x000fea0003c00000 */
[----:B------:R0:W1:Y:S02]  /*1c150*/  SHFL.IDX P6, R14, R13, R12, R11 ;  /* 0x0000000c0d0e7389 */ /* 0x00006400000c000b */
[----:B01----:R-:W-:Y:S01]  /*1c160*/  ENDCOLLECTIVE ;  /* 0x000000000000791b */ /* 0x003fe20003800000 */
.L_x_3988:
        /* <DEDUP_REMOVED lines=15> */
.L_x_3989:
[----:B------:R-:W-:Y:S02]  /*1c260*/  IMAD.MOV.U32 R13, RZ, RZ, R3 ;  /* 0x000000ffff0d7224 */ /* 0x000fe400078e0003 */
[----:B------:R-:W-:Y:S02]  /*1c270*/  IMAD.MOV.U32 R12, RZ, RZ, 0x3 ;  /* 0x00000003ff0c7424 */ /* 0x000fe400078e00ff */
[----:B------:R-:W-:-:S07]  /*1c280*/  IMAD.MOV.U32 R5, RZ, RZ, R14 ;  /* 0x000000ffff057224 */ /* 0x000fce00078e000e */
[----:B------:R-:W-:Y:S05]  /*1c290*/  WARPSYNC.COLLECTIVE R15, `(.L_x_3990) ;  /* 0x000000000f087348 */ /* 0x000fea0003c00000 */
[----:B------:R0:W1:Y:S02]  /*1c2a0*/  SHFL.IDX P6, R14, R13, R12, R11 ;  /* 0x0000000c0d0e7389 */ /* 0x00006400000c000b */
[----:B01----:R-:W-:Y:S01]  /*1c2b0*/  ENDCOLLECTIVE ;  /* 0x000000000000791b */ /* 0x003fe20003800000 */
.L_x_3990:
        /* <DEDUP_REMOVED lines=13> */
.L_x_3991:
[----:B------:R-:W-:Y:S01]  /*1c390*/  IMAD.MOV.U32 R3, RZ, RZ, R14 ;  /* 0x000000ffff037224 */ /* 0x000fe200078e000e */
[----:B------:R-:W-:Y:S06]  /*1c3a0*/  BRA `(.L_x_3992) ;  /* 0xffffffa400787947 */ /* 0x000fec000383ffff */
.L_x_3844:
[----:B0-----:R0:W1:Y:S02]  /*1c3b0*/  SYNCS.PHASECHK.TRANS64.TRYWAIT P0, [R18+URZ+0x28c20], R0 ;  /* 0x028c2000120075a7 */ /* 0x001064000800017f */
[----:B-1----:R-:W-:Y:S05]  /*1c3c0*/  @!P0 NANOSLEEP.SYNCS 0x989680 ;  /* 0x009896800000895d */ /* 0x002fea0003900000 */
[----:B------:R-:W1:Y:S02]  /*1c3d0*/  @!P0 SYNCS.PHASECHK.TRANS64 P0, [R18+URZ+0x28c20], R0 ;  /* 0x028c2000120085a7 */ /* 0x000e64000800007f */
[----:B-1----:R-:W-:Y:S05]  /*1c3e0*/  @!P0 BRA `(.L_x_3844) ;  /* 0xfffffffc00f08947 */ /* 0x002fea000383ffff */
[----:B------:R-:W-:Y:S05]  /*1c3f0*/  BRA `(.L_x_3993) ;  /* 0xffffffa400d47947 */ /* 0x000fea000383ffff */
.L_x_3848:
[----:B0-----:R0:W1:Y:S02]  /*1c400*/  SYNCS.PHASECHK.TRANS64.TRYWAIT P0, [R0+URZ+0x28c60], R2 ;  /* 0x028c6002000075a7 */ /* 0x001064000800017f */
[----:B-1----:R-:W-:Y:S05]  /*1c410*/  @!P0 NANOSLEEP.SYNCS 0x989680 ;  /* 0x009896800000895d */ /* 0x002fea0003900000 */
[----:B------:R-:W1:Y:S02]  /*1c420*/  @!P0 SYNCS.PHASECHK.TRANS64 P0, [R0+URZ+0x28c60], R2 ;  /* 0x028c6002000085a7 */ /* 0x000e64000800007f */
[----:B-1----:R-:W-:Y:S05]  /*1c430*/  @!P0 BRA `(.L_x_3848) ;  /* 0xfffffffc00f08947 */ /* 0x002fea000383ffff */
[----:B------:R-:W-:Y:S05]  /*1c440*/  BRA `(.L_x_3994) ;  /* 0xffffffa400f87947 */ /* 0x000fea000383ffff */
.L_x_3867:
[----:B-1----:R1:W2:Y:S02]  /*1c450*/  SYNCS.PHASECHK.TRANS64.TRYWAIT P0, [R2+URZ+0x28c40], R6 ;  /* 0x028c4006020075a7 */ /* 0x0022a4000800017f */
[----:B--2---:R-:W-:Y:S05]  /*1c460*/  @!P0 NANOSLEEP.SYNCS 0x989680 ;  /* 0x009896800000895d */ /* 0x004fea0003900000 */
[----:B------:R-:W2:Y:S02]  /*1c470*/  @!P0 SYNCS.PHASECHK.TRANS64 P0, [R2+URZ+0x28c40], R6 ;  /* 0x028c4006020085a7 */ /* 0x000ea4000800007f */
[----:B--2---:R-:W-:Y:S05]  /*1c480*/  @!P0 BRA `(.L_x_3867) ;  /* 0xfffffffc00f08947 */ /* 0x004fea000383ffff */
[----:B------:R-:W-:Y:S05]  /*1c490*/  BRA `(.L_x_3995) ;  /* 0xffffffb400087947 */ /* 0x000fea000383ffff */
.L_x_3872:
[----:B0-----:R0:W2:Y:S02]  /*1c4a0*/  SYNCS.PHASECHK.TRANS64.TRYWAIT P0, [R2+URZ+0x28c60], R6 ;  /* 0x028c6006020075a7 */ /* 0x0010a4000800017f */
[----:B--2---:R-:W-:Y:S05]  /*1c4b0*/  @!P0 NANOSLEEP.SYNCS 0x989680 ;  /* 0x009896800000895d */ /* 0x004fea0003900000 */
[----:B------:R-:W2:Y:S02]  /*1c4c0*/  @!P0 SYNCS.PHASECHK.TRANS64 P0, [R2+URZ+0x28c60], R6 ;  /* 0x028c6006020085a7 */ /* 0x000ea4000800007f */
[----:B--2---:R-:W-:Y:S05]  /*1c4d0*/  @!P0 BRA `(.L_x_3872) ;  /* 0xfffffffc00f08947 */ /* 0x004fea000383ffff */
[----:B------:R-:W-:Y:S05]  /*1c4e0*/  BRA `(.L_x_3996) ;  /* 0xffffffb400847947 */ /* 0x000fea000383ffff */
.L_x_3887:
[----:B-1----:R1:W2:Y:S02]  /*1c4f0*/  SYNCS.PHASECHK.TRANS64.TRYWAIT P0, [R2+URZ+0x28c40], R3 ;  /* 0x028c4003020075a7 */ /* 0x0022a4000800017f */
[----:B--2---:R-:W-:Y:S05]  /*1c500*/  @!P0 NANOSLEEP.SYNCS 0x989680 ;  /* 0x009896800000895d */ /* 0x004fea0003900000 */
[----:B------:R-:W2:Y:S02]  /*1c510*/  @!P0 SYNCS.PHASECHK.TRANS64 P0, [R2+URZ+0x28c40], R3 ;  /* 0x028c4003020085a7 */ /* 0x000ea4000800007f */
[----:B--2---:R-:W-:Y:S05]  /*1c520*/  @!P0 BRA `(.L_x_3887) ;  /* 0xfffffffc00f08947 */ /* 0x004fea000383ffff */
[----:B------:R-:W-:Y:S05]  /*1c530*/  BRA `(.L_x_3997) ;  /* 0xffffffc000607947 */ /* 0x000fea000383ffff */
.L_x_3892:
[----:B--2---:R2:W3:Y:S02]  /*1c540*/  SYNCS.PHASECHK.TRANS64.TRYWAIT P0, [R2+URZ+0x28c60], R3 ;  /* 0x028c6003020075a7 */ /* 0x0044e4000800017f */
[----:B---3--:R-:W-:Y:S05]  /*1c550*/  @!P0 NANOSLEEP.SYNCS 0x989680 ;  /* 0x009896800000895d */ /* 0x008fea0003900000 */
[----:B------:R-:W3:Y:S02]  /*1c560*/  @!P0 SYNCS.PHASECHK.TRANS64 P0, [R2+URZ+0x28c60], R3 ;  /* 0x028c6003020085a7 */ /* 0x000ee4000800007f */
[----:B---3--:R-:W-:Y:S05]  /*1c570*/  @!P0 BRA `(.L_x_3892) ;  /* 0xfffffffc00f08947 */ /* 0x008fea000383ffff */
[----:B------:R-:W-:Y:S05]  /*1c580*/  BRA `(.L_x_3998) ;  /* 0xffffffc000dc7947 */ /* 0x000fea000383ffff */
.L_x_3907:
[----:B-1----:R1:W2:Y:S02]  /*1c590*/  SYNCS.PHASECHK.TRANS64.TRYWAIT P0, [R3+URZ+0x28c40], R2 ;  /* 0x028c4002030075a7 */ /* 0x0022a4000800017f */
[----:B--2---:R-:W-:Y:S05]  /*1c5a0*/  @!P0 NANOSLEEP.SYNCS 0x989680 ;  /* 0x009896800000895d */ /* 0x004fea0003900000 */
[----:B------:R-:W2:Y:S02]  /*1c5b0*/  @!P0 SYNCS.PHASECHK.TRANS64 P0, [R3+URZ+0x28c40], R2 ;  /* 0x028c4002030085a7 */ /* 0x000ea4000800007f */
[----:B--2---:R-:W-:Y:S05]  /*1c5c0*/  @!P0 BRA `(.L_x_3907) ;  /* 0xfffffffc00f08947 */ /* 0x004fea000383ffff */
[----:B------:R-:W-:Y:S05]  /*1c5d0*/  BRA `(.L_x_3999) ;  /* 0xffffffcc009c7947 */ /* 0x000fea000383ffff */
.L_x_3912:
[----:B--2---:R2:W3:Y:S02]  /*1c5e0*/  SYNCS.PHASECHK.TRANS64.TRYWAIT P0, [R3+URZ+0x28c60], R2 ;  /* 0x028c6002030075a7 */ /* 0x0044e4000800017f */
[----:B---3--:R-:W-:Y:S05]  /*1c5f0*/  @!P0 NANOSLEEP.SYNCS 0x989680 ;  /* 0x009896800000895d */ /* 0x008fea0003900000 */
[----:B------:R-:W3:Y:S02]  /*1c600*/  @!P0 SYNCS.PHASECHK.TRANS64 P0, [R3+URZ+0x28c60], R2 ;  /* 0x028c6002030085a7 */ /* 0x000ee4000800007f */
[----:B---3--:R-:W-:Y:S05]  /*1c610*/  @!P0 BRA `(.L_x_3912) ;  /* 0xfffffffc00f08947 */ /* 0x008fea000383ffff */
[----:B------:R-:W-:Y:S05]  /*1c620*/  BRA `(.L_x_4000) ;  /* 0xffffffd000187947 */ /* 0x000fea000383ffff */
.L_x_3928:
[----:B------:R-:W2:Y:S01]  /*1c630*/  LDL R3, [R1] ;  /* 0x0000000001037983 */ /* 0x000ea20000100800 */
[----:B------:R-:W-:Y:S01]  /*1c640*/  BSSY B0, `(.L_x_4001) ;  /* 0x0000008000007945 */ /* 0x000fe20003800000 */
[----:B0-----:R-:W-:Y:S02]  /*1c650*/  IMAD.MOV.U32 R12, RZ, RZ, RZ ;  /* 0x000000ffff0c7224 */ /* 0x001fe400078e00ff */
[----:B------:R-:W-:Y:S02]  /*1c660*/  IMAD.MOV.U32 R11, RZ, RZ, 0x1f ;  /* 0x0000001fff0b7424 */ /* 0x000fe400078e00ff */
[----:B------:R-:W-:Y:S02]  /*1c670*/  IMAD.MOV.U32 R15, RZ, RZ, -0x1 ;  /* 0xffffffffff0f7424 */ /* 0x000fe400078e00ff */
[----:B--2---:R-:W-:-:S07]  /*1c680*/  IMAD.MOV.U32 R13, RZ, RZ, R3 ;  /* 0x000000ffff0d7224 */ /* 0x004fce00078e0003 */
[----:B------:R-:W-:Y:S05]  /*1c690*/  WARPSYNC.COLLECTIVE R15, `(.L_x_4002) ;  /* 0x000000000f087348 */ /* 0x000fea0003c00000 */
[----:B------:R0:W1:Y:S02]  /*1c6a0*/  SHFL.IDX P6, R14, R13, R12, R11 ;  /* 0x0000000c0d0e7389 */ /* 0x00006400000c000b */
[----:B01----:R-:W-:Y:S01]  /*1c6b0*/  ENDCOLLECTIVE ;  /* 0x000000000000791b */ /* 0x003fe20003800000 */
.L_x_4002:
[----:B------:R-:W-:Y:S05]  /*1c6c0*/  BSYNC B0 ;  /* 0x0000000000007941 */ /* 0x000fea0003800000 */
.L_x_4001:
        /* <DEDUP_REMOVED lines=9> */
.L_x_4003:
        /* <DEDUP_REMOVED lines=12> */
[C---:B------:R-:W-:Y:S01]  /*1c820*/  ISETP.GE.U32.AND P2, PT, R16.reuse, 0x2, PT ;  /* 0x000000021000780c */ /* 0x040fe20003f46070 */
[----:B------:R-:W-:Y:S01]  /*1c830*/  IMAD.MOV.U32 R8, RZ, RZ, RZ ;  /* 0x000000ffff087224 */ /* 0x000fe200078e00ff */
[C---:B------:R-:W-:Y:S02]  /*1c840*/  ISETP.GE.U32.AND P3, PT, R16.reuse, 0x4, PT ;  /* 0x000000041000780c */ /* 0x040fe40003f66070 */
[C---:B------:R-:W-:Y:S02]  /*1c850*/  ISETP.GE.U32.AND P4, PT, R16.reuse, 0x8, PT ;  /* 0x000000081000780c */ /* 0x040fe40003f86070 */
[----:B------:R-:W-:Y:S01]  /*1c860*/  ISETP.GE.U32.AND P5, PT, R16, 0x10, PT ;  /* 0x000000101000780c */ /* 0x000fe20003fa6070 */
[----:B--2---:R-:W-:Y:S02]  /*1c870*/  @!P1 IMAD.MOV.U32 R5, RZ, RZ, R6 ;  /* 0x000000ffff059224 */ /* 0x004fe400078e0006 */
[----:B------:R-:W-:-:S02]  /*1c880*/  IMAD.MOV.U32 R6, RZ, RZ, RZ ;  /* 0x000000ffff067224 */ /* 0x000fc400078e00ff */
[----:B---3--:R-:W-:Y:S01]  /*1c890*/  @!P1 IMAD.MOV.U32 R6, RZ, RZ, R2 ;  /* 0x000000ffff069224 */ /* 0x008fe200078e0002 */
[----:B------:R-:W-:-:S03]  /*1c8a0*/  ISETP.NE.AND P1, PT, R16, RZ, PT ;  /* 0x000000ff1000720c */ /* 0x000fc60003f25270 */
[----:B------:R-:W-:-:S04]  /*1c8b0*/  IMAD R2, R6, R5, RZ ;  /* 0x0000000506027224 */ /* 0x000fc800078e02ff */
[----:B------:R-:W-:-:S07]  /*1c8c0*/  IMAD.MOV.U32 R13, RZ, RZ, R2 ;  /* 0x000000ffff0d7224 */ /* 0x000fce00078e0002 */
[----:B------:R-:W-:Y:S05]  /*1c8d0*/  WARPSYNC.COLLECTIVE R15, `(.L_x_4004) ;  /* 0x000000000f087348 */ /* 0x000fea0003c00000 */
[----:B------:R0:W1:Y:S02]  /*1c8e0*/  SHFL.UP P6, R14, R13, R12, R11 ;  /* 0x0400000c0d0e7389 */ /* 0x00006400000c000b */
[----:B01----:R-:W-:Y:S01]  /*1c8f0*/  ENDCOLLECTIVE ;  /* 0x000000000000791b */ /* 0x003fe20003800000 */
.L_x_4004:
        /* <DEDUP_REMOVED lines=8> */
.L_x_4005:
        /* <DEDUP_REMOVED lines=8> */
.L_x_4006:
        /* <DEDUP_REMOVED lines=8> */
.L_x_4007:
        /* <DEDUP_REMOVED lines=8> */
.L_x_4008:
        /* <DEDUP_REMOVED lines=9> */
.L_x_4009:
[----:B------:R-:W-:Y:S01]  /*1cb90*/  IMAD.MOV.U32 R9, RZ, RZ, R14 ;  /* 0x000000ffff097224 */ /* 0x000fe200078e000e */
[----:B------:R-:W-:Y:S06]  /*1cba0*/  BRA `(.L_x_4010) ;  /* 0xffffffd800507947 */ /* 0x000fec000383ffff */
.L_x_3931:
        /* <DEDUP_REMOVED lines=8> */
.L_x_4012:
[----:B------:R-:W-:Y:S05]  /*1cc30*/  BSYNC B0 ;  /* 0x0000000000007941 */ /* 0x000fea0003800000 */
.L_x_4011:
        /* <DEDUP_REMOVED lines=10> */
.L_x_4013:
        /* <DEDUP_REMOVED lines=8> */
.L_x_4014:
        /* <DEDUP_REMOVED lines=8> */
.L_x_4015:
        /* <DEDUP_REMOVED lines=8> */
.L_x_4016:
        /* <DEDUP_REMOVED lines=9> */
.L_x_4017:
[----:B------:R-:W-:Y:S01]  /*1cef0*/  IMAD.MOV.U32 R9, RZ, RZ, R14 ;  /* 0x000000ffff097224 */ /* 0x000fe200078e000e */
[----:B------:R-:W-:Y:S06]  /*1cf00*/  BRA `(.L_x_4018) ;  /* 0xffffffd800287947 */ /* 0x000fec000383ffff */
.L_x_3933:
[----:B------:R-:W-:Y:S01]  /*1cf10*/  BSSY B0, `(.L_x_4019) ;  /* 0x0000006000007945 */ /* 0x000fe20003800000 */
[----:B------:R-:W-:Y:S01]  /*1cf20*/  PLOP3.LUT P6, PT, P6, PT, PT, 0x8, 0x0 ;  /* 0x000000000000781c */ /* 0x000fe200037ce170 */
[----:B------:R-:W-:-:S12]  /*1cf30*/  IMAD.MOV.U32 R15, RZ, RZ, -0x1 ;  /* 0xffffffffff0f7424 */ /* 0x000fd800078e00ff */
[----:B------:R-:W-:Y:S05]  /*1cf40*/  WARPSYNC.COLLECTIVE R15, `(.L_x_4020) ;  /* 0x000000000f087348 */ /* 0x000fea0003c00000 */
[----:B------:R-:W-:Y:S01]  /*1cf50*/  VOTE.ANY R14, PT, P6 ;  /* 0x00000000000e7806 */ /* 0x000fe200030e0100 */
[----:B------:R-:W-:Y:S06]  /*1cf60*/  ENDCOLLECTIVE ;  /* 0x000000000000791b */ /* 0x000fec0003800000 */
.L_x_4020:
[----:B------:R-:W-:Y:S05]  /*1cf70*/  BSYNC B0 ;  /* 0x0000000000007941 */ /* 0x000fea0003800000 */
.L_x_4019:
        /* <DEDUP_REMOVED lines=9> */
.L_x_4021:
[----:B------:R-:W-:Y:S02]  /*1d010*/  IMAD.MOV.U32 R13, RZ, RZ, R6 ;  /* 0x000000ffff0d7224 */ /* 0x000fe400078e0006 */
[----:B------:R-:W-:-:S07]  /*1d020*/  IMAD.MOV.U32 R5, RZ, RZ, R14 ;  /* 0x000000ffff057224 */ /* 0x000fce00078e000e */
[----:B------:R-:W-:Y:S05]  /*1d030*/  WARPSYNC.COLLECTIVE R15, `(.L_x_4022) ;  /* 0x000000000f087348 */ /* 0x000fea0003c00000 */
[----:B------:R0:W1:Y:S02]  /*1d040*/  SHFL.IDX P6, R14, R13, R12, R11 ;  /* 0x0000000c0d0e7389 */ /* 0x00006400000c000b */
[----:B01----:R-:W-:Y:S01]  /*1d050*/  ENDCOLLECTIVE ;  /* 0x000000000000791b */ /* 0x003fe20003800000 */
.L_x_4022:
[----:B------:R-:W-:Y:S01]  /*1d060*/  IMAD.MOV.U32 R6, RZ, RZ, R14 ;  /* 0x000000ffff067224 */ /* 0x000fe200078e000e */
[----:B------:R-:W-:Y:S06]  /*1d070*/  BRA `(.L_x_4023) ;  /* 0xffffffd800087947 */ /* 0x000fec000383ffff */
.L_x_3935:
[----:B------:R-:W-:Y:S01]  /*1d080*/  BSSY B0, `(.L_x_4024) ;  /* 0x0000007000007945 */ /* 0x000fe20003800000 */
[----:B------:R-:W-:Y:S02]  /*1d090*/  IMAD.MOV.U32 R13, RZ, RZ, R7 ;  /* 0x000000ffff0d7224 */ /* 0x000fe400078e0007 */
[----:B------:R-:W-:Y:S02]  /*1d0a0*/  IMAD.MOV.U32 R11, RZ, RZ, 0x1f ;  /* 0x0000001fff0b7424 */ /* 0x000fe400078e00ff */
[----:B------:R-:W-:-:S07]  /*1d0b0*/  IMAD.MOV.U32 R15, RZ, RZ, -0x1 ;  /* 0xffffffffff0f7424 */ /* 0x000fce00078e00ff */
[----:B012---:R-:W-:Y:S05]  /*1d0c0*/  WARPSYNC.COLLECTIVE R15, `(.L_x_4025) ;  /* 0x000000000f087348 */ /* 0x007fea0003c00000 */
[----:B------:R3:W4:Y:S02]  /*1d0d0*/  SHFL.IDX P6, R14, R13, R12, R11 ;  /* 0x0000000c0d0e7389 */ /* 0x00072400000c000b */
[----:B01234-:R-:W-:Y:S01]  /*1d0e0*/  ENDCOLLECTIVE ;  /* 0x000000000000791b */ /* 0x01ffe20003800000 */
.L_x_4025:
[----:B------:R-:W-:Y:S05]  /*1d0f0*/  BSYNC B0 ;  /* 0x0000000000007941 */ /* 0x000fea0003800000 */
.L_x_4024:
[----:B------:R-:W-:Y:S01]  /*1d100*/  IMAD.MOV.U32 R7, RZ, RZ, R14 ;  /* 0x000000ffff077224 */ /* 0x000fe200078e000e */
[----:B------:R-:W-:Y:S06]  /*1d110*/  BRA `(.L_x_4026) ;  /* 0xffffffd400f87947 */ /* 0x000fec000383ffff */
.L_x_3939:
[----:B0-----:R0:W1:Y:S02]  /*1d120*/  SYNCS.PHASECHK.TRANS64.TRYWAIT P0, [R0+URZ+0x28c20], R3 ;  /* 0x028c2003000075a7 */ /* 0x001064000800017f */
[----:B-1----:R-:W-:Y:S05]  /*1d130*/  @!P0 NANOSLEEP.SYNCS 0x989680 ;  /* 0x009896800000895d */ /* 0x002fea0003900000 */
[----:B------:R-:W1:Y:S02]  /*1d140*/  @!P0 SYNCS.PHASECHK.TRANS64 P0, [R0+URZ+0x28c20], R3 ;  /* 0x028c2003000085a7 */ /* 0x000e64000800007f */
[----:B-1----:R-:W-:Y:S05]  /*1d150*/  @!P0 BRA `(.L_x_3939) ;  /* 0xfffffffc00f08947 */ /* 0x002fea000383ffff */
[----:B------:R-:W-:Y:S05]  /*1d160*/  BRA `(.L_x_4027) ;  /* 0xffffffdc00907947 */ /* 0x000fea000383ffff */
.L_x_3940:
[----:B------:R-:W1:Y:S01]  /*1d170*/  S2R R2, SR_TID.X ;  /* 0x0000000000027919 */ /* 0x000e620000002100 */
[----:B------:R-:W-:Y:S01]  /*1d180*/  BSSY B0, `(.L_x_4028) ;  /* 0x000000a000007945 */ /* 0x000fe20003800000 */
[----:B---3--:R-:W-:Y:S02]  /*1d190*/  IMAD.MOV.U32 R12, RZ, RZ, RZ ;  /* 0x000000ffff0c7224 */ /* 0x008fe400078e00ff */
        /* <DEDUP_REMOVED lines=8> */
.L_x_4029:
[----:B------:R-:W-:Y:S05]  /*1d220*/  BSYNC B0 ;  /* 0x0000000000007941 */ /* 0x000fea0003800000 */
.L_x_4028:
[----:B------:R-:W-:Y:S05]  /*1d230*/  BRA `(.L_x_4030) ;  /* 0xffffffdc00787947 */ /* 0x000fea000383ffff */
.L_x_3941:
[----:B------:R-:W-:Y:S01]  /*1d240*/  BSSY B0, `(.L_x_4031) ;  /* 0x0000006000007945 */ /* 0x000fe20003800000 */
[----:B------:R-:W-:-:S07]  /*1d250*/  IMAD.MOV.U32 R15, RZ, RZ, -0x1 ;  /* 0xffffffffff0f7424 */ /* 0x000fce00078e00ff */
[----:B01-3--:R-:W-:Y:S05]  /*1d260*/  WARPSYNC.COLLECTIVE R15, `(.L_x_4032) ;  /* 0x000000000f0c7348 */ /* 0x00bfea0003c00000 */
[----:B------:R-:W-:Y:S02]  /*1d270*/  ELECT P6, UR62, PT ;  /* 0x00000000003e782f */ /* 0x000fe400038c0000 */
[----:B------:R-:W-:Y:S01]  /*1d280*/  MOV R14, UR62 ;  /* 0x0000003e000e7c02 */ /* 0x000fe20008000f00 */
[----:B01-3--:R-:W-:Y:S10]  /*1d290*/  ENDCOLLECTIVE ;  /* 0x000000000000791b */ /* 0x00bff40003800000 */
.L_x_4032:
[----:B------:R-:W-:Y:S05]  /*1d2a0*/  BSYNC B0 ;  /* 0x0000000000007941 */ /* 0x000fea0003800000 */
.L_x_4031:
[----:B------:R-:W-:Y:S05]  /*1d2b0*/  BRA `(.L_x_4033) ;  /* 0xffffffdc006c7947 */ /* 0x000fea000383ffff */
.L_x_3943:
[----:B0-----:R0:W1:Y:S02]  /*1d2c0*/  SYNCS.PHASECHK.TRANS64.TRYWAIT P0, [R6+URZ], R5 ;  /* 0x00000005060075a7 */ /* 0x001064000800017f */
[----:B-1----:R-:W-:Y:S05]  /*1d2d0*/  @!P0 NANOSLEEP.SYNCS 0x989680 ;  /* 0x009896800000895d */ /* 0x002fea0003900000 */
[----:B------:R-:W1:Y:S02]  /*1d2e0*/  @!P0 SYNCS.PHASECHK.TRANS64 P0, [R6+URZ], R5 ;  /* 0x00000005060085a7 */ /* 0x000e64000800007f */
[----:B-1----:R-:W-:Y:S05]  /*1d2f0*/  @!P0 BRA `(.L_x_3943) ;  /* 0xfffffffc00f08947 */ /* 0x002fea000383ffff */
[----:B------:R-:W-:Y:S05]  /*1d300*/  BRA `(.L_x_4034) ;  /* 0xffffffdc00a47947 */ /* 0x000fea000383ffff */
.L_x_3944:
[----:B-1----:R1:W2:Y:S02]  /*1d310*/  SYNCS.PHASECHK.TRANS64.TRYWAIT P0, [R7+URZ], R2 ;  /* 0x00000002070075a7 */ /* 0x0022a4000800017f */
[----:B--2---:R-:W-:Y:S05]  /*1d320*/  @!P0 NANOSLEEP.SYNCS 0x989680 ;  /* 0x009896800000895d */ /* 0x004fea0003900000 */
[----:B------:R-:W2:Y:S02]  /*1d330*/  @!P0 SYNCS.PHASECHK.TRANS64 P0, [R7+URZ], R2 ;  /* 0x00000002070085a7 */ /* 0x000ea4000800007f */
[----:B--2---:R-:W-:Y:S05]  /*1d340*/  @!P0 BRA `(.L_x_3944) ;  /* 0xfffffffc00f08947 */ /* 0x004fea000383ffff */
[----:B------:R-:W-:Y:S05]  /*1d350*/  BRA `(.L_x_4035) ;  /* 0xffffffdc00987947 */ /* 0x000fea000383ffff */
.L_x_3946:
[----:B--2---:R2:W4:Y:S02]  /*1d360*/  SYNCS.PHASECHK.TRANS64.TRYWAIT P0, [R4+URZ], R5 ;  /* 0x00000005040075a7 */ /* 0x004524000800017f */
[----:B----4-:R-:W-:Y:S05]  /*1d370*/  @!P0 NANOSLEEP.SYNCS 0x989680 ;  /* 0x009896800000895d */ /* 0x010fea0003900000 */
[----:B------:R-:W4:Y:S02]  /*1d380*/  @!P0 SYNCS.PHASECHK.TRANS64 P0, [R4+URZ], R5 ;  /* 0x00000005040085a7 */ /* 0x000f24000800007f */
[----:B----4-:R-:W-:Y:S05]  /*1d390*/  @!P0 BRA `(.L_x_3946) ;  /* 0xfffffffc00f08947 */ /* 0x010fea000383ffff */
[----:B------:R-:W-:Y:S05]  /*1d3a0*/  BRA `(.L_x_4036) ;  /* 0xffffffdc009c7947 */ /* 0x000fea000383ffff */
.L_x_4037:
        /* <DEDUP_REMOVED lines=13> */
.L_x_15170:


//--------------------- .text._ZN7cutlass13device_kernelIN5flash11enable_sm90INS1_16FlashAttnFwdSm90INS1_25CollectiveMainloopFwdSm90ILi2EN4cute5tupleIJNS5_1CILi1EEES8_S8_EEENS6_IJNS7_ILi64EEESA_SA_EEELi512ENS_6half_tEfNS_4arch4Sm90ELb0ELb0ELb1ELb1ELb0ELb0ELb1ELb0ELb0ELb1ELb1ELb0EEENS1_21CollectiveEpilogueFwdINS6_IJSA_NS7_ILi512EEESA_EEES9_SC_SE_Li256ELb1ELb1ELb1ELb0EEENS1_36VarlenDynamicPersistentTileSchedulerILi64ELi64ELi256ELi128ELb1ELb1ELb1ELb0ELb1ELb1EEEEEEEEEvNT_6ParamsE --------------------------
	.section	.text._ZN7cutlass13device_kernelIN5flash11enable_sm90INS1_16FlashAttnFwdSm90INS1_25CollectiveMainloopFwdSm90ILi2EN4cute5tupleIJNS5_1CILi1EEES8_S8_EEENS6_IJNS7_ILi64EEESA_SA_EEELi512ENS_6half_tEfNS_4arch4Sm90ELb0ELb0ELb1ELb1ELb0ELb0ELb1ELb0ELb0ELb1ELb1ELb0EEENS1_21CollectiveEpilogueFwdINS6_IJSA_NS7_ILi512EEESA_EEES9_SC_SE_Li256ELb1ELb1ELb1ELb0EEENS1_36VarlenDynamicPersistentTileSchedulerILi64ELi64ELi256ELi128ELb1ELb1ELb1ELb0ELb1ELb1EEEEEEEEEvNT_6ParamsE,"ax",@progbits
	.align	128
.text._ZN7cutlass13device_kernelIN5flash11enable_sm90INS1_16FlashAttnFwdSm90INS1_25CollectiveMainloopFwdSm90ILi2EN4cute5tupleIJNS5_1CILi1EEES8_S8_EEENS6_IJNS7_ILi64EEESA_SA_EEELi512ENS_6half_tEfNS_4arch4Sm90ELb0ELb0ELb1ELb1ELb0ELb0ELb1ELb0ELb0ELb1ELb1ELb0EEENS1_21CollectiveEpilogueFwdINS6_IJSA_NS7_ILi512EEESA_EEES9_SC_SE_Li256ELb1ELb1ELb1ELb0EEENS1_36VarlenDynamicPersistentTileSchedulerILi64ELi64ELi256ELi128ELb1ELb1ELb1ELb0ELb1ELb1EEEEEEEEEvNT_6ParamsE:
        .type           _ZN7cutlass13device_kernelIN5flash11enable_sm90INS1_16FlashAttnFwdSm90INS1_25CollectiveMainloopFwdSm90ILi2EN4cute5tupleIJNS5_1CILi1EEES8_S8_EEENS6_IJNS7_ILi64EEESA_SA_EEELi512ENS_6half_tEfNS_4arch4Sm90ELb0ELb0ELb1ELb1ELb0ELb0ELb1ELb0ELb0ELb1ELb1ELb0EEENS1_21CollectiveEpilogueFwdINS6_IJSA_NS7_ILi512EEESA_EEES9_SC_SE_Li256ELb1ELb1ELb1ELb0EEENS1_36VarlenDynamicPersistentTileSchedulerILi64ELi64ELi256ELi128ELb1ELb1ELb1ELb0ELb1ELb1EEEEEEEEEvNT_6ParamsE,@function
        .size           _ZN7cutlass13device_kernelIN5flash11enable_sm90INS1_16FlashAttnFwdSm90INS1_25CollectiveMainloopFwdSm90ILi2EN4cute5tupleIJNS5_1CILi1EEES8_S8_EEENS6_IJNS7_ILi64EEESA_SA_EEELi512ENS_6half_tEfNS_4arch4Sm90ELb0ELb0ELb1ELb1ELb0ELb0ELb1ELb0ELb0ELb1ELb1ELb0EEENS1_21CollectiveEpilogueFwdINS6_IJSA_NS7_ILi512EEESA_EEES9_SC_SE_Li256ELb1ELb1ELb1ELb0EEENS1_36VarlenDynamicPersistentTileSchedulerILi64ELi64ELi256ELi128ELb1ELb1ELb1ELb0ELb1ELb1EEEEEEEEEvNT_6ParamsE,(.L_x_15171 - _ZN7cutlass13device_kernelIN5flash11enable_sm90INS1_16FlashAttnFwdSm90INS1_25CollectiveMainloopFwdSm90ILi2EN4cute5tupleIJNS5_1CILi1EEES8_S8_EEENS6_IJNS7_ILi64EEESA_SA_EEELi512ENS_6half_tEfNS_4arch4Sm90ELb0ELb0ELb1ELb1ELb0ELb0ELb1ELb0ELb0ELb1ELb1ELb0EEENS1_21CollectiveEpilogueFwdINS6_IJSA_NS7_ILi512EEESA_EEES9_SC_SE_Li256ELb1ELb1ELb1ELb0EEENS1_36VarlenDynamicPersistentTileSchedulerILi64ELi64ELi256ELi128ELb1ELb1ELb1ELb0ELb1ELb1EEEEEEEEEvNT_6ParamsE)
        .other          _ZN7cutlass13device_kernelIN5flash11enable_sm90INS1_16FlashAttnFwdSm90INS1_25CollectiveMainloopFwdSm90ILi2EN4cute5tupleIJNS5_1CILi1EEES8_S8_EEENS6_IJNS7_ILi64EEESA_SA_EEELi512ENS_6half_tEfNS_4arch4Sm90ELb0ELb0ELb1ELb1ELb0ELb0ELb1ELb0ELb0ELb1ELb1ELb0EEENS1_21CollectiveEpilogueFwdINS6_IJSA_NS7_ILi512EEESA_EEES9_SC_SE_Li256ELb1ELb1ELb1ELb0EEENS1_36VarlenDynamicPersistentTileSchedulerILi64ELi64ELi256ELi128ELb1ELb1ELb1ELb0ELb1ELb1EEEEEEEEEvNT_6ParamsE,@"STO_CUDA_ENTRY STV_DEFAULT"
_ZN7cutlass13device_kernelIN5flash11enable_sm90INS1_16FlashAttnFwdSm90INS1_25CollectiveMainloopFwdSm90ILi2EN4cute5tupleIJNS5_1CILi1EEES8_S8_EEENS6_IJNS7_ILi64EEESA_SA_EEELi512ENS_6half_tEfNS_4arch4Sm90ELb0ELb0ELb1ELb1ELb0ELb0ELb1ELb0ELb0ELb1ELb1ELb0EEENS1_21CollectiveEpilogueFwdINS6_IJSA_NS7_ILi512EEESA_EEES9_SC_SE_Li256ELb1ELb1ELb1ELb0EEENS1_36VarlenDynamicPersistentTileSchedulerILi64ELi64ELi256ELi128ELb1ELb1ELb1ELb0ELb1ELb1EEEEEEEEEvNT_6ParamsE:
        /* <DEDUP_REMOVED lines=17> */
.L_x_4039:
[----:B------:R-:W-:Y:S05]  /*0110*/  BSYNC B0 ;  /* 0x0000000000007941 */ /* 0x000fea0003800000 */
.L_x_4038:
[----:B------:R-:W-:Y:S01]  /*0120*/  SHF.R.U32.HI R3, RZ, 0x7, R6 ;  /* 0x00000007ff037819 */ /* 0x000fe20000011606 */
[----:B------:R-:W-:Y:S01]  /*0130*/  VOTEU.ANY UP0, P0 ;  /* 0x00000000003f7886 */ /* 0x000fe20000000100 */
[----:B------:R-:W0:Y:S01]  /*0140*/  SHFL.IDX PT, R2, R0, RZ, 0x1f ;  /* 0x00001fff00027589 */ /* 0x000e2200000e0000 */
[----:B------:R-:W-:Y:S01]  /*0150*/  UMOV UR4, 0x80 ;  /* 0x0000008000047882 */ /* 0x000fe20000000000 */
[----:B------:R-:W-:Y:S01]  /*0160*/  UMOV UR7, 0x100 ;  /* 0x0000010000077882 */ /* 0x000fe20000000000 */
[----:B------:R-:W-:Y:S01]  /*0170*/  VOTEU.ANY UP1, P0 ;  /* 0x00000000003f7886 */ /* 0x000fe20000020100 */
[----:B------:R-:W1:Y:S01]  /*0180*/  SHFL.IDX PT, R3, R3, RZ, 0x1f ;  /* 0x00001fff03037589 */ /* 0x000e6200000e0000 */
[----:B------:R-:W2:Y:S01]  /*0190*/  @UP0 S2UR UR8, SR_CgaCtaId ;  /* 0x00000000000809c3 */ /* 0x000ea20000008800 */
[----:B------:R-:W-:Y:S01]  /*01a0*/  @UP0 UMOV UR6, 0x400 ;  /* 0x0000040000060882 */ /* 0x000fe20000000000 */
[----:B------:R-:W-:-:S04]  /*01b0*/  @UP0 UIADD3 UR4, -UR4, 0x100000, URZ ;  /* 0x0010000004040890 */ /* 0x000fc8000fffe13f */
[----:B------:R-:W-:Y:S02]  /*01c0*/  @UP0 USHF.L.U32 UR5, UR4, 0xb, URZ ;  /* 0x0000000b04050899 */ /* 0x000fe4000800063f */
[----:B------:R-:W-:Y:S01]  /*01d0*/  @UP0 USHF.L.U32 UR4, UR4, 0x1, URZ ;  /* 0x0000000104040899 */ /* 0x000fe2000800063f */
[----:B------:R-:W-:Y:S01]  /*01e0*/  VOTEU.ANY UP2, P0 ;  /* 0x00000000003f7886 */ /* 0x000fe20000040100 */
[----:B0-----:R-:W-:Y:S01]  /*01f0*/  ISETP.NE.AND P1, PT, R2, RZ, PT ;  /* 0x000000ff0200720c */ /* 0x001fe20003f25270 */
[----:B-1----:R0:W-:Y:S01]  /*0200*/  STL [R1], R3 ;  /* 0x0000000301007387 */ /* 0x0021e20000100800 */
[----:B--2---:R-:W-:Y:S02]  /*0210*/  @UP0 ULEA UR8, UR8, UR6, 0x18 ;  /* 0x0000000608080291 */ /* 0x004fe4000f8ec03f */
[----:B------:R-:W-:-:S04]  /*0220*/  @UP0 UIADD3 UR6, -UR7, 0x100000, URZ ;  /* 0x0010000007060890 */ /* 0x000fc8000fffe13f */
[----:B------:R-:W-:Y:S02]  /*0230*/  @UP0 USHF.L.U32 UR7, UR6, 0xb, URZ ;  /* 0x0000000b06070899 */ /* 0x000fe4000800063f */
[----:B------:R-:W-:Y:S01]  /*0240*/  @UP0 USHF.L.U32 UR6, UR6, 0x1, URZ ;  /* 0x0000000106060899 */ /* 0x000fe2000800063f */
[----:B------:R-:W-:Y:S01]  /*0250*/  VOTEU.ANY UP0, P0 ;  /* 0x00000000003f7886 */ /* 0x000fe20000000100 */
[----:B------:R-:W1:Y:S04]  /*0260*/  FENCE.VIEW.ASYNC.S ;  /* 0x00000000000073c6 */ /* 0x000e680000000000 */
[----:B-1----:R0:W1:Y:S01]  /*0270*/  @UP0 SYNCS.EXCH.64 URZ, [UR8+0x38800], UR4 ;  /* 0x03880004083f05b2 */ /* 0x0020620008000100 */
[----:B------:R0:W2:Y:S05]  /*0280*/  @UP1 SYNCS.EXCH.64 URZ, [UR8+0x38810], UR4 ;  /* 0x03881004083f15b2 */ /* 0x0000aa0008000100 */
        /* <DEDUP_REMOVED lines=16> */
.L_x_4040:
        /* <DEDUP_REMOVED lines=22> */
.L_x_4041:
        /* <DEDUP_REMOVED lines=18> */
.L_x_4042:
        /* <DEDUP_REMOVED lines=22> */
.L_x_4043:
        /* <DEDUP_REMOVED lines=22> */
.L_x_4044:
[----:B------:R-:W-:Y:S01]  /*08d0*/  ISETP.NE.AND P0, PT, R3, RZ, PT ;  /* 0x000000ff0300720c */ /* 0x000fe20003f05270 */
[----:B------:R-:W-:Y:S01]  /*08e0*/  NOP ;  /* 0x0000000000007918 */ /* 0x000fe20000000000 */
[----:B------:R-:W-:Y:S01]  /*08f0*/  ULDC.64 UR38, c[0x0][0x208] ;  /* 0x0000820000267ab9 */ /* 0x000fe20000000a00 */
[----:B01234-:R-:W-:Y:S10]  /*0900*/  BAR.SYNC.DEFER_BLOCKING 0x0 ;  /* 0x0000000000007b1d */ /* 0x01fff40000010000 */
[----:B------:R-:W-:Y:S05]  /*0910*/  @!P0 BRA `(.L_x_4045) ;  /* 0x000000dc00dc8947 */ /* 0x000fea0003800000 */
.L_x_4046:
        /* <DEDUP_REMOVED lines=22> */
[----:B------:R-:W-:Y:S01]  /*0a80*/  UMOV UR36, URZ ;  /* 0x0000003f00247c82 */ /* 0x000fe20008000000 */
[----:B------:R-:W-:Y:S01]  /*0a90*/  SHF.R.S32.HI R3, RZ, 0x1f, R6 ;  /* 0x0000001fff037819 */ /* 0x000fe20000011406 */
[----:B------:R-:W-:Y:S01]  /*0aa0*/  UMOV UR37, URZ ;  /* 0x0000003f00257c82 */ /* 0x000fe20008000000 */
[----:B------:R-:W-:Y:S02]  /*0ab0*/  UMOV UR40, URZ ;  /* 0x0000003f00287c82 */ /* 0x000fe40008000000 */
[CC--:B------:R-:W-:Y:S02]  /*0ac0*/  LEA.HI R2, R3.reuse, R6.reuse, RZ, 0x4 ;  /* 0x0000000603027211 */ /* 0x0c0fe400078f20ff */
[----:B------:R-:W-:-:S02]  /*0ad0*/  LEA.HI R5, R3, R6, RZ, 0x3 ;  /* 0x0000000603057211 */ /* 0x000fc400078f18ff */
[CC--:B------:R-:W-:Y:S02]  /*0ae0*/  LEA.HI R4, R3.reuse, R6.reuse, RZ, 0x5 ;  /* 0x0000000603047211 */ /* 0x0c0fe400078f28ff */
[CC--:B------:R-:W-:Y:S02]  /*0af0*/  LEA.HI R0, R3.reuse, R6.reuse, RZ, 0x7 ;  /* 0x0000000603007211 */ /* 0x0c0fe400078f38ff */
[----:B------:R-:W-:Y:S02]  /*0b00*/  LEA.HI R3, R3, R6, RZ, 0x2 ;  /* 0x0000000603037211 */ /* 0x000fe400078f10ff */
[----:B------:R-:W-:Y:S02]  /*0b10*/  SHF.R.S32.HI R7, RZ, 0x4, R2 ;  /* 0x00000004ff077819 */ /* 0x000fe40000011402 */
[----:B------:R-:W-:Y:S02]  /*0b20*/  LOP3.LUT R11, R5, 0xfffffff8, RZ, 0xc0, !PT ;  /* 0xfffffff8050b7812 */ /* 0x000fe400078ec0ff */
[----:B------:R-:W-:-:S02]  /*0b30*/  LOP3.LUT R5, R2, 0xfffffff0, RZ, 0xc0, !PT ;  /* 0xfffffff002057812 */ /* 0x000fc400078ec0ff */
[--C-:B------:R-:W-:Y:S01]  /*0b40*/  SHF.R.S32.HI R9, RZ, 0x5, R4.reuse ;  /* 0x00000005ff097819 */ /* 0x100fe20000011404 */
[C---:B------:R-:W-:Y:S01]  /*0b50*/  IMAD.IADD R11, R6.reuse, 0x1, -R11 ;  /* 0x00000001060b7824 */ /* 0x040fe200078e0a0b */
[----:B------:R-:W-:Y:S01]  /*0b60*/  LOP3.LUT R13, R3, 0xfffffffc, RZ, 0xc0, !PT ;  /* 0xfffffffc030d7812 */ /* 0x000fe200078ec0ff */
[----:B------:R-:W-:Y:S01]  /*0b70*/  IMAD.IADD R8, R6, 0x1, -R5 ;  /* 0x0000000106087824 */ /* 0x000fe200078e0a05 */
[----:B------:R-:W-:Y:S02]  /*0b80*/  SHF.R.S32.HI R4, RZ, 0x1f, R4 ;  /* 0x0000001fff047819 */ /* 0x000fe40000011404 */
[----:B------:R-:W-:Y:S01]  /*0b90*/  LOP3.LUT R3, R0, 0xffffff80, RZ, 0xc0, !PT ;  /* 0xffffff8000037812 */ /* 0x000fe200078ec0ff */
[----:B------:R-:W-:Y:S01]  /*0ba0*/  IMAD.IADD R13, R6, 0x1, -R13 ;  /* 0x00000001060d7824 */ /* 0x000fe200078e0a0d */
[----:B------:R-:W-:Y:S02]  /*0bb0*/  LEA.HI R2, R2, R7, RZ, 0x1 ;  /* 0x0000000702027211 */ /* 0x000fe400078f08ff */
[----:B------:R-:W-:Y:S01]  /*0bc0*/  LEA.HI R4, R4, R9, RZ, 0x2 ;  /* 0x0000000904047211 */ /* 0x000fe200078f10ff */
[----:B------:R-:W-:Y:S01]  /*0bd0*/  IMAD.IADD R3, R6, 0x1, -R3 ;  /* 0x0000000106037824 */ /* 0x000fe200078e0a03 */
[----:B------:R-:W-:-:S02]  /*0be0*/  LOP3.LUT R2, R2, 0x1ffffffe, RZ, 0xc0, !PT ;  /* 0x1ffffffe02027812 */ /* 0x000fc400078ec0ff */
[----:B------:R-:W-:Y:S02]  /*0bf0*/  SHF.R.S32.HI R227, RZ, 0x7, R0 ;  /* 0x00000007ffe37819 */ /* 0x000fe40000011400 */
[----:B------:R-:W-:Y:S01]  /*0c00*/  LOP3.LUT R4, R4, 0x3ffffc, RZ, 0xc0, !PT ;  /* 0x003ffffc04047812 */ /* 0x000fe200078ec0ff */
[----:B------:R-:W-:Y:S01]  /*0c10*/  IMAD.IADD R7, R7, 0x1, -R2 ;  /* 0x0000000107077824 */ /* 0x000fe200078e0a02 */
[--C-:B------:R-:W-:Y:S01]  /*0c20*/  SHF.R.S32.HI R5, RZ, 0x1f, R8.reuse ;  /* 0x0000001fff057819 */ /* 0x100fe20000011408 */
[----:B------:R-:W-:Y:S01]  /*0c30*/  IMAD R15, R227, 0x100, R8 ;  /* 0x00000100e30f7824 */ /* 0x000fe200078e0208 */
[----:B------:R-:W-:Y:S01]  /*0c40*/  SHF.R.S32.HI R2, RZ, 0x1f, R3 ;  /* 0x0000001fff027819 */ /* 0x000fe20000011403 */
[----:B------:R-:W-:Y:S01]  /*0c50*/  IMAD.IADD R10, R9, 0x1, -R4 ;  /* 0x00000001090a7824 */ /* 0x000fe200078e0a04 */
        /* <DEDUP_REMOVED lines=19> */
[----:B------:R-:W-:Y:S01]  /*0d90*/  LOP3.LUT R0, R0, 0xfffffe, RZ, 0xc0, !PT ;  /* 0x00fffffe00007812 */ /* 0x000fe200078ec0ff */
[--C-:B------:R-:W-:Y:S01]  /*0da0*/  IMAD.U32 R12, R16, 0x40, R7.reuse ;  /* 0x00000040100c7824 */ /* 0x100fe200078e0007 */
[----:B------:R-:W-:Y:S02]  /*0db0*/  LEA.HI R3, R3, R2, RZ, 0x3 ;  /* 0x0000000203037211 */ /* 0x000fe400078f18ff */
[----:B------:R-:W-:Y:S01]  /*0dc0*/  LOP3.LUT R7, R4, 0x8, R7, 0xf8, !PT ;  /* 0x0000000804077812 */ /* 0x000fe200078ef807 */
[----:B------:R-:W-:Y:S01]  /*0dd0*/  IMAD.IADD R0, R227, 0x1, -R0 ;  /* 0x00000001e3007824 */ /* 0x000fe200078e0a00 */
[----:B------:R-:W-:Y:S01]  /*0de0*/  LOP3.LUT R6, R6, 0x7ffffe00, RZ, 0xc0, !PT ;  /* 0x7ffffe0006067812 */ /* 0x000fe200078ec0ff */
[----:B------:R0:W-:Y:S01]  /*0df0*/  STL [R1+0x70], R12 ;  /* 0x0000700c01007387 */ /* 0x0001e20000100800 */
[----:B------:R-:W-:-:S02]  /*0e00*/  SHF.R.U32.HI R4, RZ, 0x3, R4 ;  /* 0x00000003ff047819 */ /* 0x000fc40000011604 */
[----:B------:R-:W-:Y:S01]  /*0e10*/  LOP3.LUT R3, R3, 0xfffffff8, RZ, 0xc0, !PT ;  /* 0xfffffff803037812 */ /* 0x000fe200078ec0ff */
[----:B------:R-:W-:Y:S01]  /*0e20*/  IMAD R6, R9, 0x400, R6 ;  /* 0x0000040009067824 */ /* 0x000fe200078e0206 */
[----:B------:R-:W-:Y:S02]  /*0e30*/  LOP3.LUT R7, R7, R4, RZ, 0x3c, !PT ;  /* 0x0000000407077212 */ /* 0x000fe400078e3cff */
[----:B------:R-:W-:Y:S01]  /*0e40*/  SHF.R.S32.HI R5, RZ, 0x5, R5 ;  /* 0x00000005ff057819 */ /* 0x000fe20000011405 */
[----:B------:R-:W-:Y:S01]  /*0e50*/  IMAD.IADD R16, R2, 0x1, -R3 ;  /* 0x0000000102107824 */ /* 0x000fe200078e0a03 */
[----:B------:R-:W-:Y:S01]  /*0e60*/  R2P PR, R8, 0x6 ;  /* 0x0000000608007804 */ /* 0x000fe20000000000 */
[----:B0-----:R-:W-:Y:S02]  /*0e70*/  IMAD.SHL.U32 R12, R0, 0x100, RZ ;  /* 0x00000100000c7824 */ /* 0x001fe400078e00ff */
[----:B------:R-:W-:Y:S02]  /*0e80*/  IMAD.IADD R7, R6, 0x1, R7 ;  /* 0x0000000106077824 */ /* 0x000fe400078e0207 */
[----:B------:R-:W-:Y:S01]  /*0e90*/  IMAD.SHL.U32 R2, R11, 0x8, RZ ;  /* 0x000000080b027824 */ /* 0x000fe200078e00ff */
[----:B------:R-:W-:Y:S01]  /*0ea0*/  STL [R1+0x6c], R12 ;  /* 0x00006c0c01007387 */ /* 0x000fe20000100800 */
[----:B------:R-:W-:Y:S01]  /*0eb0*/  IMAD.IADD R17, R230, 0x1, R12 ;  /* 0x00000001e6117824 */ /* 0x000fe200078e020c */
[----:B------:R-:W-:Y:S01]  /*0ec0*/  LEA R19, R7, UR41, 0x1 ;  /* 0x0000002907137c11 */ /* 0x000fe2000f8e08ff */
[----:B------:R-:W-:Y:S01]  /*0ed0*/  IMAD R16, R5, 0x10, R16 ;  /* 0x0000001005107824 */ /* 0x000fe200078e0210 */
[----:B------:R-:W-:Y:S01]  /*0ee0*/  SEL R185, R185, 0xffffffe0, !P1 ;  /* 0xffffffe0b9b97807 */ /* 0x000fe20004800000 */
[----:B------:R-:W-:Y:S01]  /*0ef0*/  VIADD R193, R2, 0x40 ;  /* 0x0000004002c17836 */ /* 0x000fe20000000000 */
[----:B------:R-:W-:Y:S01]  /*0f00*/  SHF.R.S32.HI R0, RZ, 0x1f, R17 ;  /* 0x0000001fff007819 */ /* 0x000fe20000011411 */
        /* <DEDUP_REMOVED lines=69> */
[----:B------:R-:W-:-:S02]  /*1360*/  IMAD.MOV.U32 R6, RZ, RZ, R14 ;  /* 0x000000ffff067224 */ /* 0x000fc400078e000e */
[C---:B------:R-:W-:Y:S02]  /*1370*/  VIADD R192, R2.reuse, 0x80 ;  /* 0x0000008002c07836 */ /* 0x040fe40000000000 */
[C---:B------:R-:W-:Y:S02]  /*1380*/  VIADD R191, R2.reuse, 0xc0 ;  /* 0x000000c002bf7836 */ /* 0x040fe40000000000 */
[C---:B------:R-:W-:Y:S02]  /*1390*/  VIADD R190, R2.reuse, 0x100 ;  /* 0x0000010002be7836 */ /* 0x040fe40000000000 */
[C---:B------:R-:W-:Y:S02]  /*13a0*/  VIADD R189, R2.reuse, 0x140 ;  /* 0x0000014002bd7836 */ /* 0x040fe40000000000 */
[C---:B------:R-:W-:Y:S02]  /*13b0*/  VIADD R229, R2.reuse, 0x180 ;  /* 0x0000018002e57836 */ /* 0x040fe40000000000 */
[----:B------:R-:W-:-:S02]  /*13c0*/  VIADD R228, R2, 0x1c0 ;  /* 0x000001c002e47836 */ /* 0x000fc40000000000 */
[----:B------:R-:W-:-:S07]  /*13d0*/  IMAD.IADD R185, R185, 0x1, R184 ;  /* 0x00000001b9b97824 */ /* 0x000fce00078e02b8 */
.L_x_4090:
[----:B------:R-:W-:Y:S01]  /*13e0*/  ULDC.64 UR6, c[0x0][0xd88] ;  /* 0x0003620000067ab9 */ /* 0x000fe20000000a00 */
[----:B0123-5:R-:W0:Y:S01]  /*13f0*/  LDC.64 R12, c[0x0][0x418] ;  /* 0x00010600ff0c7b82 */ /* 0x02fe220000000a00 */
[----:B------:R-:W-:-:S06]  /*1400*/  UIMAD.WIDE UR6, UR5, 0x4, UR6 ;  /* 0x00000004050678a5 */ /* 0x000fcc000f8e0206 */
[----:B------:R-:W-:Y:S01]  /*1410*/  IMAD.U32 R8, RZ, RZ, UR6 ;  /* 0x00000006ff087e24 */ /* 0x000fe2000f8e00ff */
[----:B------:R-:W1:Y:S01]  /*1420*/  LDC R0, c[0x0][0x424] ;  /* 0x00010900ff007b82 */ /* 0x000e620000000800 */
[----:B------:R-:W-:Y:S01]  /*1430*/  IMAD.U32 R9, RZ, RZ, UR7 ;  /* 0x00000007ff097e24 */ /* 0x000fe2000f8e00ff */
[----:B------:R-:W-:-:S04]  /*1440*/  ULDC.64 UR6, c[0x0][0xb20] ;  /* 0x0002c80000067ab9 */ /* 0x000fc80000000a00 */
[----:B------:R-:W2:Y:S01]  /*1450*/  LDG.E R187, desc[UR38][R8.64] ;  /* 0x0000002608bb7981 */ /* 0x000ea2000c1e1900 */
[----:B------:R-:W-:Y:S01]  /*1460*/  ISETP.NE.U32.AND P0, PT, RZ, UR6, PT ;  /* 0x00000006ff007c0c */ /* 0x000fe2000bf05070 */
[----:B------:R-:W3:Y:S01]  /*1470*/  LDC R153, c[0x0][0x2f0] ;  /* 0x0000bc00ff997b82 */ /* 0x000ee20000000800 */
[----:B------:R-:W-:Y:S02]  /*1480*/  IMAD.MOV.U32 R10, RZ, RZ, RZ ;  /* 0x000000ffff0a7224 */ /* 0x000fe400078e00ff */
[----:B------:R-:W-:-:S05]  /*1490*/  ISETP.NE.AND.EX P0, PT, RZ, UR7, PT, P0 ;  /* 0x00000007ff007c0c */ /* 0x000fca000bf05300 */
[----:B----4-:R-:W4:Y:S01]  /*14a0*/  LDC R7, c[0x0][0xae8] ;  /* 0x0002ba00ff077b82 */ /* 0x010f220000000800 */
[----:B--2---:R-:W-:-:S07]  /*14b0*/  SHF.R.S32.HI R195, RZ, 0x1f, R187 ;  /* 0x0000001fffc37819 */ /* 0x004fce00000114bb */
[----:B------:R-:W-:-:S04]  /*14c0*/  @P0 LEA R4, P1, R187, UR6, 0x2 ;  /* 0x00000006bb040c11 */ /* 0x000fc8000f8210ff */
[----:B------:R-:W-:Y:S01]  /*14d0*/  @P0 LEA.HI.X R5, R187, UR7, R195, 0x2, P1 ;  /* 0x00000007bb050c11 */ /* 0x000fe200088f14c3 */
[----:B------:R-:W-:Y:S02]  /*14e0*/  ULDC.64 UR6, c[0x0][0xb18] ;  /* 0x0002c60000067ab9 */ /* 0x000fe40000000a00 */
[----:B------:R-:W-:Y:S02]  /*14f0*/  ISETP.NE.U32.AND P1, PT, RZ, UR6, PT ;  /* 0x00000006ff007c0c */ /* 0x000fe4000bf25070 */
[----:B------:R2:W5:Y:S01]  /*1500*/  @P0 LDG.E R10, desc[UR38][R4.64] ;  /* 0x00000026040a0981 */ /* 0x000562000c1e1900 */
[----:B0-----:R-:W-:Y:S02]  /*1510*/  ISETP.NE.U32.AND P0, PT, R12, RZ, PT ;  /* 0x000000ff0c00720c */ /* 0x001fe40003f05070 */
[----:B------:R-:W-:Y:S02]  /*1520*/  ISETP.NE.AND.EX P1, PT, RZ, UR7, PT, P1 ;  /* 0x00000007ff007c0c */ /* 0x000fe4000bf25310 */
[----:B------:R-:W-:-:S04]  /*1530*/  ISETP.NE.AND.EX P0, PT, R13, RZ, PT, P0 ;  /* 0x000000ff0d00720c */ /* 0x000fc80003f05300 */
[----:B-1----:R-:W-:-:S05]  /*1540*/  SEL R0, R0, 0x1, P0 ;  /* 0x0000000100007807 */ /* 0x002fca0000000000 */
[----:B---3--:R-:W-:Y:S02]  /*1550*/  IMAD R153, R0, R153, RZ ;  /* 0x0000009900997224 */ /* 0x008fe400078e02ff */
[----:B------:R-:W-:-:S04]  /*1560*/  @P1 LEA R8, P0, R187, UR6, 0x2 ;  /* 0x00000006bb081c11 */ /* 0x000fc8000f8010ff */
[----:B------:R-:W-:-:S05]  /*1570*/  @P1 LEA.HI.X R9, R187, UR7, R195, 0x2, P0 ;  /* 0x00000007bb091c11 */ /* 0x000fca00080f14c3 */
[----:B------:R2:W5:Y:S01]  /*1580*/  @P1 LDG.E R153, desc[UR38][R8.64] ;  /* 0x0000002608991981 */ /* 0x000562000c1e1900 */
[C---:B------:R-:W-:Y:S01]  /*1590*/  LOP3.LUT R3, R6.reuse, 0xff000000, RZ, 0xc0, !PT ;  /* 0xff00000006037812 */ /* 0x040fe200078ec0ff */
[----:B------:R-:W-:Y:S01]  /*15a0*/  UMOV UR42, UR4 ;  /* 0x00000004002a7c82 */ /* 0x000fe20008000000 */
[----:B------:R-:W-:Y:S02]  /*15b0*/  LOP3.LUT R0, R6, 0xff0000, RZ, 0xc0, !PT ;  /* 0x00ff000006007812 */ /* 0x000fe400078ec0ff */
[----:B------:R-:W-:Y:S01]  /*15c0*/  SHF.R.U32.HI R3, RZ, 0x8, R3 ;  /* 0x00000008ff037819 */ /* 0x000fe20000011603 */
[----:B----4-:R-:W-:Y:S06]  /*15d0*/  @P1 BRA `(.L_x_4047) ;  /* 0x0000000000241947 */ /* 0x010fec0003800000 */
[----:B------:R-:W-:Y:S02]  /*15e0*/  ULDC.64 UR4, c[0x0][0xb00] ;  /* 0x0002c00000047ab9 */ /* 0x000fe40000000a00 */
[----:B------:R-:W-:-:S04]  /*15f0*/  ISETP.NE.U32.AND P0, PT, RZ, UR4, PT ;  /* 0x00000004ff007c0c */ /* 0x000fc8000bf05070 */
[----:B------:R-:W-:-:S13]  /*1600*/  ISETP.NE.AND.EX P0, PT, RZ, UR5, PT, P0 ;  /* 0x00000005ff007c0c */ /* 0x000fda000bf05300 */
[----:B------:R-:W-:Y:S05]  /*1610*/  @!P0 BRA `(.L_x_4047) ;  /* 0x0000000000148947 */ /* 0x000fea0003800000 */
[----:B--2---:R-:W0:Y:S02]  /*1620*/  LDC.64 R4, c[0x0][0xb00] ;  /* 0x0002c000ff047b82 */ /* 0x004e240000000a00 */
[----:B0-----:R-:W-:-:S05]  /*1630*/  IMAD.WIDE R4, R187, 0x4, R4 ;  /* 0x00000004bb047825 */ /* 0x001fca00078e0204 */
[----:B-----5:R-:W2:Y:S04]  /*1640*/  LDG.E R153, desc[UR38][R4.64] ;  /* 0x0000002604997981 */ /* 0x020ea8000c1e1900 */
[----:B------:R-:W2:Y:S02]  /*1650*/  LDG.E R8, desc[UR38][R4.64+0x4] ;  /* 0x0000042604087981 */ /* 0x000ea4000c1e1900 */
[----:B--2---:R-:W-:-:S07]  /*1660*/  IMAD.IADD R153, R8, 0x1, -R153 ;  /* 0x0000000108997824 */ /* 0x004fce00078e0a99 */
.L_x_4047:
[----:B--2---:R-:W2:Y:S01]  /*1670*/  LDL R4, [R1] ;  /* 0x0000000001047983 */ /* 0x004ea20000100800 */
[----:B-----5:R-:W-:Y:S01]  /*1680*/  IMAD.IADD R153, R153, 0x1, -R10 ;  /* 0x0000000199997824 */ /* 0x020fe200078e0a0a */
[----:B------:R-:W-:Y:S02]  /*1690*/  LEA.HI R194, R0, R3, RZ, 0x10 ;  /* 0x0000000300c27211 */ /* 0x000fe400078f80ff */
[----:B------:R-:W-:Y:S01]  /*16a0*/  LOP3.LUT R188, R6, 0xffff, RZ, 0xc0, !PT ;  /* 0x0000ffff06bc7812 */ /* 0x000fe200078ec0ff */
[----:B------:R-:W-:Y:S01]  /*16b0*/  VIADD R0, R153, 0x3f ;  /* 0x0000003f99007836 */ /* 0x000fe20000000000 */
[----:B------:R-:W-:Y:S02]  /*16c0*/  SHF.R.U32.HI R22, RZ, 0x10, R194 ;  /* 0x00000010ff167819 */ /* 0x000fe400000116c2 */
[----:B------:R-:W-:Y:S02]  /*16d0*/  LOP3.LUT R194, R194, 0xff, RZ, 0xc0, !PT ;  /* 0x000000ffc2c27812 */ /* 0x000fe400078ec0ff */
[----:B------:R-:W-:-:S02]  /*16e0*/  SHF.R.S32.HI R3, RZ, 0x1f, R0 ;  /* 0x0000001fff037819 */ /* 0x000fc40000011400 */
[C---:B------:R-:W-:Y:S02]  /*16f0*/  ISETP.NE.AND P0, PT, R22.reuse, RZ, PT ;  /* 0x000000ff1600720c */ /* 0x040fe40003f05270 */
[----:B------:R-:W-:Y:S02]  /*1700*/  LEA.HI R3, R3, R0, RZ, 0x6 ;  /* 0x0000000003037211 */ /* 0x000fe400078f30ff */
[----:B------:R-:W-:Y:S02]  /*1710*/  SEL R10, R22, R7, P0 ;  /* 0x00000007160a7207 */ /* 0x000fe40000000000 */
[----:B------:R-:W-:Y:S02]  /*1720*/  SHF.R.S32.HI R9, RZ, 0x6, R3 ;  /* 0x00000006ff097819 */ /* 0x000fe40000011403 */
[----:B--2---:R-:W-:-:S13]  /*1730*/  ISETP.NE.AND P1, PT, R4, 0x1, PT ;  /* 0x000000010400780c */ /* 0x004fda0003f25270 */
[----:B------:R-:W-:Y:S05]  /*1740*/  @!P1 BRA `(.L_x_4048) ;  /* 0x0000001c006c9947 */ /* 0x000fea0003800000 */
[----:B------:R-:W-:Y:S01]  /*1750*/  ISETP.GE.AND P0, PT, R153, 0x1, PT ;  /* 0x000000019900780c */ /* 0x000fe20003f06270 */
[----:B------:R-:W-:-:S12]  /*1760*/  IMAD.MOV.U32 R3, RZ, RZ, RZ ;  /* 0x000000ffff037224 */ /* 0x000fd800078e00ff */
[----:B------:R-:W-:Y:S05]  /*1770*/  @!P0 BRA `(.L_x_4049) ;  /* 0x0000000000688947 */ /* 0x000fea0003800000 */
        /* <DEDUP_REMOVED lines=26> */
.L_x_4049:
[-C--:B------:R-:W-:Y:S01]  /*1920*/  IMAD R0, R194, R3.reuse, RZ ;  /* 0x00000003c2007224 */ /* 0x080fe200078e02ff */
[----:B------:R-:W-:Y:S01]  /*1930*/  PLOP3.LUT P0, PT, PT, PT, PT, 0x80, 0x0 ;  /* 0x000000000000781c */ /* 0x000fe20003f0f070 */
[----:B------:R-:W-:Y:S01]  /*1940*/  IMAD.MOV.U32 R152, RZ, RZ, RZ ;  /* 0x000000ffff987224 */ /* 0x000fe200078e00ff */
[----:B------:R-:W-:Y:S02]  /*1950*/  CS2R R150, SRZ ;  /* 0x0000000000967805 */ /* 0x000fe4000001ff00 */
[----:B------:R-:W-:Y:S02]  /*1960*/  CS2R R148, SRZ ;  /* 0x0000000000947805 */ /* 0x000fe4000001ff00 */
[----:B------:R-:W-:Y:S02]  /*1970*/  VIADDMNMX R3, R0, R3, R9, PT ;  /* 0x0000000300037246 */ /* 0x000fe40003800109 */
[----:B------:R-:W-:Y:S02]  /*1980*/  CS2R R146, SRZ ;  /* 0x0000000000927805 */ /* 0x000fe4000001ff00 */
[----:B------:R-:W-:-:S02]  /*1990*/  CS2R R144, SRZ ;  /* 0x0000000000907805 */ /* 0x000fc4000001ff00 */
[----:B------:R-:W-:Y:S02]  /*19a0*/  CS2R R142, SRZ ;  /* 0x00000000008e7805 */ /* 0x000fe4000001ff00 */
[----:B------:R-:W-:Y:S01]  /*19b0*/  R2UR UR16, R3 ;  /* 0x00000000031072ca */ /* 0x000fe200000e0000 */
[----:B------:R-:W-:Y:S01]  /*19c0*/  IMAD.MOV.U32 R3, RZ, RZ, RZ ;  /* 0x000000ffff037224 */ /* 0x000fe200078e00ff */
        /* <DEDUP_REMOVED lines=11> */
[----:B------:R-:W-:Y:S02]  /*1a80*/  ISETP.LT.AND P1, PT, R0, UR16, PT ;  /* 0x0000001000007c0c */ /* 0x000fe4000bf21270 */
        /* <DEDUP_REMOVED lines=49> */
[----:B------:R-:W0:Y:S01]  /*1da0*/  SHFL.IDX PT, R3, R227, RZ, 0x1f ;  /* 0x00001fffe3037589 */ /* 0x000e2200000e0000 */
[----:B------:R-:W-:Y:S01]  /*1db0*/  UMOV UR7, 0x40000040 ;  /* 0x4000004000077882 */ /* 0x000fe20000000000 */
[----:B------:R-:W-:Y:S01]  /*1dc0*/  UMOV UR9, 0x40000040 ;  /* 0x4000004000097882 */ /* 0x000fe20000000000 */
[----:B------:R-:W-:Y:S01]  /*1dd0*/  UMOV UR11, 0x40000040 ;  /* 0x40000040000b7882 */ /* 0x000fe20000000000 */
[----:B------:R-:W-:Y:S06]  /*1de0*/  BAR.SYNC.DEFER_BLOCKING 0xe, 0x100 ;  /* 0x0384000000007b1d */ /* 0x000fec0000010000 */
[----:B------:R-:W-:Y:S01]  /*1df0*/  UMOV UR13, 0x40000040 ;  /* 0x40000040000d7882 */ /* 0x000fe20000000000 */
[----:B------:R-:W-:Y:S01]  /*1e00*/  UMOV UR15, 0x40000040 ;  /* 0x40000040000f7882 */ /* 0x000fe20000000000 */
[----:B------:R-:W-:Y:S01]  /*1e10*/  UMOV UR17, 0x40000040 ;  /* 0x4000004000117882 */ /* 0x000fe20000000000 */
[----:B------:R-:W-:Y:S01]  /*1e20*/  UMOV UR19, 0x40000040 ;  /* 0x4000004000137882 */ /* 0x000fe20000000000 */
[----:B------:R-:W1:Y:S01]  /*1e30*/  S2R R4, SR_TID.X ;  /* 0x0000000000047919 */ /* 0x000e620000002100 */
[----:B0-----:R-:W-:Y:S01]  /*1e40*/  R2UR UR4, R3 ;  /* 0x00000000030472ca */ /* 0x001fe200000e0000 */
[----:B------:R-:W-:Y:S01]  /*1e50*/  IMAD.U32 R3, RZ, RZ, UR37 ;  /* 0x00000025ff037e24 */ /* 0x000fe2000f8e00ff */
[----:B------:R-:W-:-:S11]  /*1e60*/  WARPGROUP.ARRIVE ;  /* 0x00000000000079c5 */ /* 0x000fd60000000000 */
[----:B------:R-:W-:-:S04]  /*1e70*/  ULEA.HI UR5, UR4, UR4, URZ, 0x1 ;  /* 0x0000000404057291 */ /* 0x000fc8000f8f083f */
[----:B------:R-:W-:-:S04]  /*1e80*/  ULOP3.LUT UR5, UR5, 0x1fffe, URZ, 0xc0, !UPT ;  /* 0x0001fffe05057892 */ /* 0x000fc8000f8ec03f */
[----:B------:R-:W-:Y:S01]  /*1e90*/  UIADD3 UR5, UR4, -UR5, URZ ;  /* 0x8000000504057290 */ /* 0x000fe2000fffe03f */
[----:B-1----:R-:W-:Y:S01]  /*1ea0*/  LOP3.LUT R4, R4, 0x7f, RZ, 0xc0, !PT ;  /* 0x0000007f04047812 */ /* 0x002fe200078ec0ff */
[----:B------:R-:W-:Y:S02]  /*1eb0*/  UIADD3 UR4, UR41, 0x36400, URZ ;  /* 0x0003640029047890 */ /* 0x000fe4000fffe03f */
[----:B------:R-:W-:Y:S01]  /*1ec0*/  ULEA UR5, UR5, UR41, 0xf ;  /* 0x0000002905057291 */ /* 0x000fe2000f8e783f */
[----:B------:R-:W-:Y:S01]  /*1ed0*/  ISETP.NE.AND P1, PT, R4, RZ, PT ;  /* 0x000000ff0400720c */ /* 0x000fe20003f25270 */
[----:B------:R-:W-:Y:S02]  /*1ee0*/  USHF.R.U32.HI UR4, URZ, 0x4, UR4 ;  /* 0x000000043f047899 */ /* 0x000fe40008011604 */
[----:B------:R-:W-:Y:S02]  /*1ef0*/  UIADD3 UR5, UR5, 0x400, URZ ;  /* 0x0000040005057890 */ /* 0x000fe4000fffe03f */
[----:B------:R-:W-:-:S02]  /*1f00*/  ULOP3.LUT UR4, UR4, 0x3fff, URZ, 0xc0, !UPT ;  /* 0x00003fff04047892 */ /* 0x000fc4000f8ec03f */
[----:B------:R-:W-:Y:S02]  /*1f10*/  USHF.R.U32.HI UR5, URZ, 0x4, UR5 ;  /* 0x000000043f057899 */ /* 0x000fe40008011605 */
[----:B------:R-:W-:Y:S02]  /*1f20*/  ULOP3.LUT UR4, UR4, 0x10000, URZ, 0xfc, !UPT ;  /* 0x0001000004047892 */ /* 0x000fe4000f8efc3f */
[----:B------:R-:W-:Y:S02]  /*1f30*/  ULOP3.LUT UR5, UR5, 0x3fff, URZ, 0xc0, !UPT ;  /* 0x00003fff05057892 */ /* 0x000fe4000f8ec03f */
[----:B------:R-:W-:Y:S01]  /*1f40*/  UIADD3 UR8, UR4, 0x2, URZ ;  /* 0x0000000204087890 */ /* 0x000fe2000fffe03f */
[----:B------:R-:W-:Y:S01]  /*1f50*/  @!P1 LEA R3, R3, UR41, 0x3 ;  /* 0x0000002903039c11 */ /* 0x000fe2000f8e18ff */
[----:B------:R-:W-:Y:S02]  /*1f60*/  ULOP3.LUT UR20, UR5, 0x2000000, URZ, 0xfc, !UPT ;  /* 0x0200000005147892 */ /* 0x000fe4000f8efc3f */
[----:B------:R-:W-:-:S02]  /*1f70*/  UIADD3 UR12, UR4, 0x4, URZ ;  /* 0x00000004040c7890 */ /* 0x000fc4000fffe03f */
[----:B------:R-:W-:Y:S01]  /*1f80*/  ULEA UR6, UR37, UR20, 0xc ;  /* 0x0000001425067291 */ /* 0x000fe2000f8e603f */
[----:B------:R-:W-:Y:S01]  /*1f90*/  @!P1 VIADD R3, R3, 0x38860 ;  /* 0x0003886003039836 */ /* 0x000fe20000000000 */
[----:B------:R-:W-:Y:S02]  /*1fa0*/  UMOV UR5, 0x40000040 ;  /* 0x4000004000057882 */ /* 0x000fe40000000000 */
[----:B------:R-:W-:Y:S02]  /*1fb0*/  UIADD3 UR10, UR6, 0x80, URZ ;  /* 0x00000080060a7890 */ /* 0x000fe4000fffe03f */
[----:B------:R-:W-:Y:S01]  /*1fc0*/  UIADD3 UR14, UR6, 0x100, URZ ;  /* 0x00000100060e7890 */ /* 0x000fe2000fffe03f */
[----:B------:R-:W-:Y:S01]  /*1fd0*/  @!P1 PRMT R3, RZ, 0x654, R3 ;  /* 0x00000654ff039816 */ /* 0x000fe20000000003 */
[----:B------:R-:W-:Y:S02]  /*1fe0*/  UIADD3 UR18, UR6, 0x180, URZ ;  /* 0x0000018006127890 */ /* 0x000fe4000fffe03f */
[----:B------:R-:W-:Y:S01]  /*1ff0*/  HGMMA.64x256x16.F32 R24, gdesc[UR4].tnspB, RZ, !UPT, gsb0 ;  /* 0x43e00000041879f0 */ /* 0x000fe2000c0008ff */
[----:B------:R-:W-:-:S02]  /*2000*/  UIADD3 UR7, UR16, -0x2, URZ ;  /* 0xfffffffe10077890 */ /* 0x000fc4000fffe03f */
[----:B------:R-:W-:-:S04]  /*2010*/  UIADD3 UR16, UR4, 0x6, URZ ;  /* 0x0000000604107890 */ /* 0x000fc8000fffe03f */
[----:B------:R-:W-:Y:S01]  /*2020*/  ISETP.LE.AND P0, PT, R0, UR7, PT ;  /* 0x0000000700007c0c */ /* 0x000fe2000bf03270 */
        /* <DEDUP_REMOVED lines=16> */
[----:B------:R-:W-:-:S05]  /*2130*/  UMOV UR21, UR7 ;  /* 0x0000000700157c82 */ /* 0x000fca0008000000 */
.L_x_4052:
[----:B------:R-:W-:Y:S01]  /*2140*/  BAR.SYNC.DEFER_BLOCKING 0xe, 0x100 ;  /* 0x0384000000007b1d */ /* 0x000fe20000010000 */
[----:B01----:R-:W-:Y:S01]  /*2150*/  IMAD.U32 R3, RZ, RZ, UR37 ;  /* 0x00000025ff037e24 */ /* 0x003fe2000f8e00ff */
[----:B------:R-:W-:-:S03]  /*2160*/  UIADD3 UR37, UR37, 0x1, URZ ;  /* 0x0000000125257890 */ /* 0x000fc6000fffe03f */
[----:B------:R-:W-:Y:S01]  /*2170*/  IMAD R3, R3, 0x40, R16 ;  /* 0x0000004003037824 */ /* 0x000fe200078e0210 */
[----:B------:R-:W-:Y:S01]  /*2180*/  UISETP.NE.AND UP0, UPT, UR37, 0x2, UPT ;  /* 0x000000022500788c */ /* 0x000fe2000bf05270 */
[----:B------:R-:W-:Y:S01]  /*2190*/  UMOV UR7, 0x40000040 ;  /* 0x4000004000077882 */ /* 0x000fe20000000000 */
[----:B------:R-:W-:Y:S02]  /*21a0*/  UMOV UR11, 0x40000040 ;  /* 0x40000040000b7882 */ /* 0x000fe40000000000 */
[----:B------:R-:W-:Y:S01]  /*21b0*/  LEA R3, R3, UR41, 0x2 ;  /* 0x0000002903037c11 */ /* 0x000fe2000f8e10ff */
[----:B------:R-:W-:Y:S01]  /*21c0*/  USEL UR37, UR37, URZ, UP0 ;  /* 0x0000003f25257287 */ /* 0x000fe20008000000 */
[----:B------:R-:W-:Y:S01]  /*21d0*/  UMOV UR15, 0x40000040 ;  /* 0x40000040000f7882 */ /* 0x000fe20000000000 */
[----:B------:R-:W-:Y:S02]  /*21e0*/  UMOV UR19, 0x40000040 ;  /* 0x4000004000137882 */ /* 0x000fe40000000000 */
[----:B------:R-:W-:-:S04]  /*21f0*/  ULEA UR6, UR37, UR20, 0xc ;  /* 0x0000001425067291 */ /* 0x000fc8000f8e603f */
[----:B------:R-:W-:Y:S02]  /*2200*/  UIADD3 UR10, UR6, 0x80, URZ ;  /* 0x00000080060a7890 */ /* 0x000fe4000fffe03f */
[----:B------:R-:W-:Y:S02]  /*2210*/  UIADD3 UR14, UR6, 0x100, URZ ;  /* 0x00000100060e7890 */ /* 0x000fe4000fffe03f */
[----:B------:R-:W-:Y:S01]  /*2220*/  UIADD3 UR18, UR6, 0x180, URZ ;  /* 0x0000018006127890 */ /* 0x000fe2000fffe03f */
[----:B------:R-:W0:Y:S04]  /*2230*/  LDS R4, [R3+0x38400] ;  /* 0x0384000003047984 */ /* 0x000e280000000800 */
[----:B------:R1:W2:Y:S02]  /*2240*/  LDS R5, [R3+0x38420] ;  /* 0x0384200003057984 */ /* 0x0002a40000000800 */
[----:B-1----:R-:W-:-:S05]  /*2250*/  IMAD.U32 R3, RZ, RZ, UR37 ;  /* 0x00000025ff037e24 */ /* 0x002fca000f8e00ff */
[----:B------:R-:W-:-:S05]  /*2260*/  @!P1 LEA R3, R3, UR41, 0x3 ;  /* 0x0000002903039c11 */ /* 0x000fca000f8e18ff */
[----:B------:R-:W-:-:S05]  /*2270*/  @!P1 VIADD R3, R3, 0x38860 ;  /* 0x0003886003039836 */ /* 0x000fca0000000000 */
[----:B------:R-:W-:Y:S01]  /*2280*/  @!P1 PRMT R3, RZ, 0x654, R3 ;  /* 0x00000654ff039816 */ /* 0x000fe20000000003 */
        /* <DEDUP_REMOVED lines=129> */
[----:B------:R-:W-:Y:S01]  /*2aa0*/  HGMMA.64x256x16.F32 R24, gdesc[UR4].tnspB, R24, gsb0 ;  /* 0x43e00000041879f0 */ /* 0x000fe20008000818 */
[----:B------:R-:W-:Y:S01]  /*2ab0*/  UMOV UR6, UR21 ;  /* 0x0000001500067c82 */ /* 0x000fe20008000000 */
[----:B------:R-:W-:Y:S01]  /*2ac0*/  USEL UR7, URZ, 0x1, UP0 ;  /* 0x000000013f077887 */ /* 0x000fe20008000000 */
[----:B------:R-:W-:Y:S01]  /*2ad0*/  ISETP.LT.AND P0, PT, R0, UR6, PT ;  /* 0x0000000600007c0c */ /* 0x000fe2000bf01270 */
[----:B------:R-:W-:Y:S02]  /*2ae0*/  UIADD3 UR21, UR21, -0x1, URZ ;  /* 0xffffffff15157890 */ /* 0x000fe4000fffe03f */
[----:B------:R-:W-:Y:S01]  /*2af0*/  ULOP3.LUT UR36, UR36, UR7, URZ, 0x3c, !UPT ;  /* 0x0000000724247292 */ /* 0x000fe2000f8e3c3f */
[----:B------:R-:W-:Y:S02]  /*2b00*/  WARPGROUP.DEPBAR.LE gsb0, 0x0 ;  /* 0x00008000000079c5 */ /* 0x000fe40000010000 */
[----:B------:R-:W-:-:S15]  /*2b10*/  WARPGROUP.ARRIVE ;  /* 0x00000000000079c5 */ /* 0x000fde0000000000 */
[----:B------:R-:W-:-:S04]  /*2b20*/  NOP ;  /* 0x0000000000007918 */ /* 0x000fc80000000000 */
        /* <DEDUP_REMOVED lines=13> */
.L_x_4051:
[----:B------:R-:W-:Y:S01]  /*2c00*/  BAR.SYNC.DEFER_BLOCKING 0xe, 0x100 ;  /* 0x0384000000007b1d */ /* 0x000fe20000010000 */
[----:B01----:R-:W-:Y:S01]  /*2c10*/  IMAD.U32 R3, RZ, RZ, UR37 ;  /* 0x00000025ff037e24 */ /* 0x003fe2000f8e00ff */
[----:B------:R-:W-:Y:S01]  /*2c20*/  UIADD3 UR37, UR37, 0x1, URZ ;  /* 0x0000000125257890 */ /* 0x000fe2000fffe03f */
[----:B------:R-:W-:Y:S01]  /*2c30*/  PLOP3.LUT P0, PT, PT, PT, PT, 0x8, 0x0 ;  /* 0x000000000000781c */ /* 0x000fe20003f0e170 */
[----:B------:R-:W-:Y:S02]  /*2c40*/  IMAD.MOV.U32 R152, RZ, RZ, RZ ;  /* 0x000000ffff987224 */ /* 0x000fe400078e00ff */
        /* <DEDUP_REMOVED lines=136> */
[----:B------:R-:W-:Y:S01]  /*34d0*/  IMAD.MOV.U32 R3, RZ, RZ, RZ ;  /* 0x000000ffff037224 */ /* 0x000fe200078e00ff */
[----:B------:R-:W-:Y:S06]  /*34e0*/  BAR.ARV 0xf, 0x100 ;  /* 0x03c4000000007b1d */ /* 0x000fec0000002000 */
[----:B------:R-:W-:Y:S05]  /*34f0*/  BRA `(.L_x_4050) ;  /* 0x0000006800c07947 */ /* 0x000fea0003800000 */
.L_x_4048:
[----:B------:R-:W-:Y:S01]  /*3500*/  ISETP.GE.AND P0, PT, R153, 0x1, PT ;  /* 0x000000019900780c */ /* 0x000fe20003f06270 */
[----:B------:R-:W-:-:S12]  /*3510*/  IMAD.MOV.U32 R23, RZ, RZ, RZ ;  /* 0x000000ffff177224 */ /* 0x000fd800078e00ff */
[----:B------:R-:W-:Y:S05]  /*3520*/  @!P0 BRA `(.L_x_4053) ;  /* 0x0000000000688947 */ /* 0x000fea0003800000 */
        /* <DEDUP_REMOVED lines=26> */
.L_x_4053:
        /* <DEDUP_REMOVED lines=100> */
.L_x_4054:
[----:B------:R-:W2:Y:S01]  /*3d10*/  LDL R20, [R1] ;  /* 0x0000000001147983 */ /* 0x000ea20000100800 */
[----:B------:R-:W-:-:S04]  /*3d20*/  ULEA.HI UR4, UR40, UR40, URZ, 0x1 ;  /* 0x0000002828047291 */ /* 0x000fc8000f8f083f */
[----:B------:R-:W-:-:S04]  /*3d30*/  ULOP3.LUT UR4, UR4, 0xfffffffe, URZ, 0xc0, !UPT ;  /* 0xfffffffe04047892 */ /* 0x000fc8000f8ec03f */
[----:B------:R-:W-:-:S06]  /*3d40*/  UIADD3 UR4, UR40, -UR4, URZ ;  /* 0x8000000428047290 */ /* 0x000fcc000fffe03f */
[----:B------:R-:W-:-:S05]  /*3d50*/  IMAD.U32 R3, RZ, RZ, UR4 ;  /* 0x00000004ff037e24 */ /* 0x000fca000f8e00ff */
[----:B------:R-:W-:-:S04]  /*3d60*/  SHF.L.U32 R3, R3, 0x1f, RZ ;  /* 0x0000001f03037819 */ /* 0x000fc800000006ff */
[----:B------:R-:W0:Y:S01]  /*3d70*/  SYNCS.PHASECHK.TRANS64.TRYWAIT P1, [UR41+0x38800], R3 ;  /* 0x03880003ff0075a7 */ /* 0x000e220008020169 */
[----:B--2---:R-:W-:Y:S01]  /*3d80*/  ISETP.NE.AND P0, PT, R20, RZ, PT ;  /* 0x000000ff1400720c */ /* 0x004fe20003f05270 */
[----:B0-----:R-:W-:-:S12]  /*3d90*/  @!P1 BRA `(.L_x_4055) ;  /* 0x0000012c005c9947 */ /* 0x001fd80003800000 */
.L_x_4233:
[----:B------:R-:W-:Y:S05]  /*3da0*/  @P0 BRA `(.L_x_4056) ;  /* 0x0000000000040947 */ /* 0x000fea0003800000 */
[----:B------:R-:W-:Y:S01]  /*3db0*/  BPT.TRAP 0x1 ;  /* 0x000000040000795c */ /* 0x000fe20000300000 */
.L_x_4056:
[----:B------:R-:W-:Y:S02]  /*3dc0*/  IMAD.U32 R4, RZ, RZ, UR37 ;  /* 0x00000025ff047e24 */ /* 0x000fe4000f8e00ff */
[----:B------:R-:W-:-:S03]  /*3dd0*/  IMAD.U32 R5, RZ, RZ, UR36 ;  /* 0x00000024ff057e24 */ /* 0x000fc6000f8e00ff */
[----:B------:R-:W-:Y:S02]  /*3de0*/  LEA R4, R4, UR41, 0x3 ;  /* 0x0000002904047c11 */ /* 0x000fe4000f8e18ff */
[----:B------:R-:W-:-:S04]  /*3df0*/  SHF.L.U32 R5, R5, 0x1f, RZ ;  /* 0x0000001f05057819 */ /* 0x000fc800000006ff */
[----:B------:R1:W2:Y:S01]  /*3e00*/  SYNCS.PHASECHK.TRANS64.TRYWAIT P1, [R4+URZ+0x38830], R5 ;  /* 0x03883005040075a7 */ /* 0x0002a2000802017f */
[----:B------:R-:W-:Y:S05]  /*3e10*/  @P0 BRA `(.L_x_4057) ;  /* 0x0000000000040947 */ /* 0x000fea0003800000 */
[----:B------:R-:W-:Y:S01]  /*3e20*/  BPT.TRAP 0x1 ;  /* 0x000000040000795c */ /* 0x000fe20000300000 */
.L_x_4057:
[----:B--2---:R-:W-:Y:S05]  /*3e30*/  @P1 BRA `(.L_x_4058) ;  /* 0x0000000000081947 */ /* 0x004fea0003800000 */
[----:B------:R-:W2:Y:S02]  /*3e40*/  SYNCS.PHASECHK.TRANS64.TRYWAIT P1, [R4+URZ+0x38830], R5 ;  /* 0x03883005040075a7 */ /* 0x000ea4000802017f */
[----:B--2---:R-:W-:Y:S05]  /*3e50*/  @!P1 BRA `(.L_x_4059) ;  /* 0x0000012c00449947 */ /* 0x004fea0003800000 */
.L_x_4058:
[----:B------:R-:W-:-:S04]  /*3e60*/  UIADD3 UR4, UR41, 0x22400, URZ ;  /* 0x0002240029047890 */ /* 0x000fc8000fffe03f */
[----:B------:R-:W-:-:S04]  /*3e70*/  USHF.R.U32.HI UR4, URZ, 0x4, UR4 ;  /* 0x000000043f047899 */ /* 0x000fc80008011604 */
[----:B------:R-:W-:-:S06]  /*3e80*/  ULOP3.LUT UR4, UR4, 0x3fff, URZ, 0xc0, !UPT ;  /* 0x00003fff04047892 */ /* 0x000fcc000f8ec03f */
[----:B0-----:R-:W-:Y:S01]  /*3e90*/  IMAD.U32 R0, RZ, RZ, UR4 ;  /* 0x00000004ff007e24 */ /* 0x001fe2000f8e00ff */
[----:B------:R-:W-:Y:S05]  /*3ea0*/  WARPSYNC.ALL ;  /* 0x0000000000007948 */ /* 0x000fea0003800000 */
[----:B------:R-:W-:-:S04]  /*3eb0*/  LOP3.LUT R0, R0, 0x10000, RZ, 0xfc, !PT ;  /* 0x0001000000007812 */ /* 0x000fc800078efcff */
        /* <DEDUP_REMOVED lines=10> */
[----:B------:R-:W-:-:S02]  /*3f60*/  UMOV UR13, 0x40000040 ;  /* 0x40000040000d7882 */ /* 0x000fc40000000000 */
[----:B------:R-:W-:Y:S02]  /*3f70*/  ULEA UR6, UR37, UR6, 0x9 ;  /* 0x0000000625067291 */ /* 0x000fe4000f8e483f */
[----:B------:R-:W-:Y:S02]  /*3f80*/  ULOP3.LUT UR4, UR4, 0x10000, URZ, 0xfc, !UPT ;  /* 0x0001000004047892 */ /* 0x000fe4000f8efc3f */
[----:B------:R-:W-:Y:S02]  /*3f90*/  UIADD3 UR10, UR6, 0x2, URZ ;  /* 0x00000002060a7890 */ /* 0x000fe4000fffe03f */
[----:B------:R-:W-:Y:S02]  /*3fa0*/  UIADD3 UR8, UR4, 0x2, URZ ;  /* 0x0000000204087890 */ /* 0x000fe4000fffe03f */
[----:B------:R-:W-:Y:S02]  /*3fb0*/  UIADD3 UR14, UR6, 0x4, URZ ;  /* 0x00000004060e7890 */ /* 0x000fe4000fffe03f */
[----:B------:R-:W-:-:S02]  /*3fc0*/  UIADD3 UR12, UR4, 0x4, URZ ;  /* 0x00000004040c7890 */ /* 0x000fc4000fffe03f */
[----:B------:R-:W-:Y:S01]  /*3fd0*/  HGMMA.64x64x16.F32 R24, gdesc[UR4], RZ, !UPT, gsb0 ;  /* 0x00e00000041879f0 */ /* 0x000fe2000c0008ff */
[----:B------:R-:W-:Y:S02]  /*3fe0*/  UIADD3 UR18, UR6, 0x6, URZ ;  /* 0x0000000606127890 */ /* 0x000fe4000fffe03f */
[----:B------:R-:W-:Y:S01]  /*3ff0*/  UIADD3 UR16, UR4, 0x6, URZ ;  /* 0x0000000604107890 */ /* 0x000fe2000fffe03f */
[----:B------:R-:W-:Y:S01]  /*4000*/  UMOV UR19, 0x40000040 ;  /* 0x4000004000137882 */ /* 0x000fe20000000000 */
        /* <DEDUP_REMOVED lines=11> */
[----:B------:R-:W0:Y:S02]  /*40c0*/  SYNCS.PHASECHK.TRANS64.TRYWAIT P1, [UR41+0x38810], R3 ;  /* 0x03881003ff0075a7 */ /* 0x000e240008020169 */
[----:B0-----:R-:W-:Y:S05]  /*40d0*/  @!P1 BRA `(.L_x_4060) ;  /* 0x0000012800b89947 */ /* 0x001fea0003800000 */
.L_x_4234:
[----:B------:R-:W-:Y:S05]  /*40e0*/  @P0 BRA `(.L_x_4061) ;  /* 0x0000000000040947 */ /* 0x000fea0003800000 */
[----:B------:R-:W-:Y:S01]  /*40f0*/  BPT.TRAP 0x1 ;  /* 0x000000040000795c */ /* 0x000fe20000300000 */
.L_x_4061:
[----:B------:R3:W4:Y:S01]  /*4100*/  SYNCS.PHASECHK.TRANS64.TRYWAIT P1, [R4+URZ+0x38850], R5 ;  /* 0x03885005040075a7 */ /* 0x000722000802017f */
[----:B------:R-:W-:Y:S05]  /*4110*/  @P0 BRA `(.L_x_4062) ;  /* 0x0000000000040947 */ /* 0x000fea0003800000 */
[----:B------:R-:W-:Y:S01]  /*4120*/  BPT.TRAP 0x1 ;  /* 0x000000040000795c */ /* 0x000fe20000300000 */
.L_x_4062:
[----:B----4-:R-:W-:Y:S05]  /*4130*/  @P1 BRA `(.L_x_4063) ;  /* 0x0000000000081947 */ /* 0x010fea0003800000 */
[----:B------:R-:W4:Y:S02]  /*4140*/  SYNCS.PHASECHK.TRANS64.TRYWAIT P1, [R4+URZ+0x38850], R5 ;  /* 0x03885005040075a7 */ /* 0x000f24000802017f */
[----:B----4-:R-:W-:Y:S05]  /*4150*/  @!P1 BRA `(.L_x_4064) ;  /* 0x0000012800b09947 */ /* 0x010fea0003800000 */
.L_x_4063:
[----:B------:R-:W-:Y:S01]  /*4160*/  UIADD3 UR4, UR41, 0x400, URZ ;  /* 0x0000040029047890 */ /* 0x000fe2000fffe03f */
[----:B------:R-:W-:Y:S01]  /*4170*/  WARPGROUP.ARRIVE ;  /* 0x00000000000079c5 */ /* 0x000fe20000000000 */
[----:B------:R-:W-:-:S05]  /*4180*/  UIADD3 UR5, UR41, 0x26400, URZ ;  /* 0x0002640029057890 */ /* 0x000fca000fffe03f */
[----:B0-----:R-:W0:Y:S01]  /*4190*/  S2R R3, SR_TID.X ;  /* 0x0000000000037919 */ /* 0x001e220000002100 */
[----:B------:R-:W-:Y:S01]  /*41a0*/  USHF.R.U32.HI UR4, URZ, 0x4, UR4 ;  /* 0x000000043f047899 */ /* 0x000fe20008011604 */
[C---:B------:R-:W-:Y:S01]  /*41b0*/  IMAD R153, R23.reuse, -0x40, R153 ;  /* 0xffffffc017997824 */ /* 0x040fe200078e0299 */
[----:B------:R-:W-:Y:S01]  /*41c0*/  USHF.R.U32.HI UR5, URZ, 0x4, UR5 ;  /* 0x000000043f057899 */ /* 0x000fe20008011605 */
[----:B------:R-:W5:Y:S01]  /*41d0*/  S2R R15, SR_TID.X ;  /* 0x00000000000f7919 */ /* 0x000f620000002100 */
[----:B------:R-:W-:Y:S01]  /*41e0*/  ULOP3.LUT UR4, UR4, 0x3fff, URZ, 0xc0, !UPT ;  /* 0x00003fff04047892 */ /* 0x000fe2000f8ec03f */
[----:B------:R-:W-:Y:S01]  /*41f0*/  VIADD R23, R23, 0xfffffffe ;  /* 0xfffffffe17177836 */ /* 0x000fe20000000000 */
[----:B------:R-:W-:Y:S01]  /*4200*/  ULOP3.LUT UR5, UR5, 0x3fff, URZ, 0xc0, !UPT ;  /* 0x00003fff05057892 */ /* 0x000fe2000f8ec03f */
[----:B------:R-:W-:Y:S01]  /*4210*/  IADD3 R153, -R230, 0x40, R153 ;  /* 0x00000040e6997810 */ /* 0x000fe20007ffe199 */
[----:B------:R-:W-:Y:S02]  /*4220*/  ULOP3.LUT UR4, UR4, 0x10000, URZ, 0xfc, !UPT ;  /* 0x0001000004047892 */ /* 0x000fe4000f8efc3f */
[----:B------:R-:W-:Y:S01]  /*4230*/  ULOP3.LUT UR6, UR5, 0x10000, URZ, 0xfc, !UPT ;  /* 0x0001000005067892 */ /* 0x000fe2000f8efc3f */
[C---:B------:R-:W-:Y:S01]  /*4240*/  ISETP.GT.AND P1, PT, R153.reuse, RZ, PT ;  /* 0x000000ff9900720c */ /* 0x040fe20003f24270 */
[----:B------:R-:W-:Y:S01]  /*4250*/  ULEA UR10, UR37, UR4, 0xc ;  /* 0x00000004250a7291 */ /* 0x000fe2000f8e603f */
[C---:B------:R-:W-:Y:S01]  /*4260*/  ISETP.GT.AND P2, PT, R153.reuse, 0x1, PT ;  /* 0x000000019900780c */ /* 0x040fe20003f44270 */
[----:B------:R-:W-:Y:S01]  /*4270*/  UMOV UR21, 0x40000040 ;  /* 0x4000004000157882 */ /* 0x000fe20000000000 */
[----:B------:R-:W-:Y:S01]  /*4280*/  UMOV UR23, 0x40000040 ;  /* 0x4000004000177882 */ /* 0x000fe20000000000 */
[----:B------:R-:W-:Y:S01]  /*4290*/  UIADD3 UR14, UR6, 0x800, URZ ;  /* 0x00000800060e7890 */ /* 0x000fe2000fffe03f */
[C---:B------:R-:W-:Y:S01]  /*42a0*/  ISETP.GT.AND P3, PT, R153.reuse, 0x8, PT ;  /* 0x000000089900780c */ /* 0x040fe20003f64270 */
[----:B------:R-:W-:Y:S01]  /*42b0*/  UMOV UR20, UR6 ;  /* 0x0000000600147c82 */ /* 0x000fe20008000000 */
[----:B------:R-:W-:Y:S01]  /*42c0*/  UMOV UR22, UR10 ;  /* 0x0000000a00167c82 */ /* 0x000fe20008000000 */
[----:B------:R-:W-:Y:S01]  /*42d0*/  UIADD3 UR15, UR10, 0x800, URZ ;  /* 0x000008000a0f7890 */ /* 0x000fe2000fffe03f */
[----:B------:R-:W-:Y:S01]  /*42e0*/  HGMMA.64x64x16.F32 R24, gdesc[UR20], R24, gsb0 ;  /* 0x00e00000141879f0 */ /* 0x000fe20008000818 */
[----:B------:R-:W-:Y:S01]  /*42f0*/  UIADD3 UR20, UR6, 0x2, URZ ;  /* 0x0000000206147890 */ /* 0x000fe2000fffe03f */
[C---:B------:R-:W-:Y:S01]  /*4300*/  ISETP.GT.AND P4, PT, R153.reuse, 0x9, PT ;  /* 0x000000099900780c */ /* 0x040fe20003f84270 */
[----:B------:R-:W-:Y:S01]  /*4310*/  UIADD3 UR22, UR10, 0x2, URZ ;  /* 0x000000020a167890 */ /* 0x000fe2000fffe03f */
[C---:B------:R-:W-:Y:S01]  /*4320*/  ISETP.GT.AND P5, PT, R153.reuse, 0x10, PT ;  /* 0x000000109900780c */ /* 0x040fe20003fa4270 */
[----:B------:R-:W-:Y:S01]  /*4330*/  UMOV UR21, 0x40000040 ;  /* 0x4000004000157882 */ /* 0x000fe20000000000 */
[----:B------:R-:W-:Y:S01]  /*4340*/  UMOV UR23, 0x40000040 ;  /* 0x4000004000177882 */ /* 0x000fe20000000000 */
[----:B------:R-:W-:Y:S01]  /*4350*/  ISETP.GT.AND P6, PT, R153, 0x11, PT ;  /* 0x000000119900780c */ /* 0x000fe20003fc4270 */
[----:B------:R-:W-:Y:S01]  /*4360*/  UMOV UR19, 0x40000040 ;  /* 0x4000004000137882 */ /* 0x000fe20000000000 */
[----:B0-----:R-:W-:-:S02]  /*4370*/  SHF.R.U32.HI R3, RZ, 0x7, R3 ;  /* 0x00000007ff037819 */ /* 0x001fc40000011603 */
[----:B-----5:R-:W-:-:S04]  /*4380*/  LOP3.LUT R15, R15, 0x7f, RZ, 0xc0, !PT ;  /* 0x0000007f0f0f7812 */ /* 0x020fc800078ec0ff */
[----:B------:R-:W0:Y:S02]  /*4390*/  SHFL.IDX PT, R3, R3, RZ, 0x1f ;  /* 0x00001fff03037589 */ /* 0x000e2400000e0000 */
[----:B0-----:R-:W-:-:S13]  /*43a0*/  R2UR UR5, R3 ;  /* 0x00000000030572ca */ /* 0x001fda00000e0000 */
[----:B------:R-:W-:-:S03]  /*43b0*/  UISETP.GT.AND UP0, UPT, UR5, 0x7f, UPT ;  /* 0x0000007f0500788c */ /* 0x000fc6000bf04270 */
[----:B------:R-:W-:Y:S01]  /*43c0*/  UMOV UR5, 0x4 ;  /* 0x0000000400057882 */ /* 0x000fe20000000000 */
[----:B------:R-:W-:Y:S02]  /*43d0*/  USEL UR11, URZ, 0x2, !UP0 ;  /* 0x000000023f0b7887 */ /* 0x000fe4000c000000 */
[----:B------:R-:W-:Y:S02]  /*43e0*/  USEL UR7, UR5, 0x2, UP0 ;  /* 0x0000000205077887 */ /* 0x000fe40008000000 */
[----:B------:R-:W-:Y:S01]  /*43f0*/  USEL UR5, UR5, 0x6, !UP0 ;  /* 0x0000000605057887 */ /* 0x000fe2000c000000 */
[----:B------:R-:W-:Y:S02]  /*4400*/  WARPGROUP.DEPBAR.LE gsb0, 0x0 ;  /* 0x00008000000079c5 */ /* 0x000fe40000010000 */
[----:B------:R-:W-:-:S06]  /*4410*/  WARPGROUP.ARRIVE ;  /* 0x00000000000079c5 */ /* 0x000fcc0000000000 */
[----:B------:R-:W-:Y:S01]  /*4420*/  HGMMA.64x64x16.F32 R24, gdesc[UR20], R24, gsb0 ;  /* 0x00e00000141879f0 */ /* 0x000fe20008000818 */
[----:B------:R-:W-:Y:S02]  /*4430*/  UIADD3 UR20, UR6, 0x4, URZ ;  /* 0x0000000406147890 */ /* 0x000fe4000fffe03f */
[----:B------:R-:W-:Y:S01]  /*4440*/  UIADD3 UR22, UR10, 0x4, URZ ;  /* 0x000000040a167890 */ /* 0x000fe2000fffe03f */
[----:B------:R-:W-:Y:S01]  /*4450*/  UMOV UR21, 0x40000040 ;  /* 0x4000004000157882 */ /* 0x000fe20000000000 */
[----:B------:R-:W-:Y:S01]  /*4460*/  UMOV UR23, 0x40000040 ;  /* 0x4000004000177882 */ /* 0x000fe20000000000 */
        /* <DEDUP_REMOVED lines=94> */
[----:B------:R-:W-:Y:S02]  /*4a50*/  UIADD3 UR20, UR11, UR14, URZ ;  /* 0x0000000e0b147290 */ /* 0x000fe4000fffe03f */
[----:B------:R-:W-:Y:S01]  /*4a60*/  UIADD3 UR22, UR11, UR15, URZ ;  /* 0x0000000f0b167290 */ /* 0x000fe2000fffe03f */
        /* <DEDUP_REMOVED lines=16> */
[----:B------:R-:W-:Y:S01]  /*4b70*/  UMOV UR14, 0x28 ;  /* 0x00000028000e7882 */ /* 0x000fe20000000000 */
[----:B------:R-:W-:Y:S01]  /*4b80*/  UMOV UR15, 0xa00 ;  /* 0x00000a00000f7882 */ /* 0x000fe20000000000 */
[----:B------:R-:W-:Y:S02]  /*4b90*/  USEL UR14, UR14, 0x26, UP0 ;  /* 0x000000260e0e7887 */ /* 0x000fe40008000000 */
[----:B------:R-:W-:-:S02]  /*4ba0*/  USEL UR15, UR15, 0x980, UP0 ;  /* 0x000009800f0f7887 */ /* 0x000fc40008000000 */
[----:B------:R-:W-:Y:S02]  /*4bb0*/  ULOP3.LUT UR14, UR14, 0x6, URZ, 0xc0, !UPT ;  /* 0x000000060e0e7892 */ /* 0x000fe4000f8ec03f */
[----:B------:R-:W-:Y:S01]  /*4bc0*/  ULOP3.LUT UR15, UR15, 0xa00, URZ, 0xc0, !UPT ;  /* 0x00000a000f0f7892 */ /* 0x000fe2000f8ec03f */
[----:B------:R-:W-:Y:S02]  /*4bd0*/  WARPGROUP.DEPBAR.LE gsb0, 0x0 ;  /* 0x00008000000079c5 */ /* 0x000fe40000010000 */
[----:B------:R-:W-:-:S06]  /*4be0*/  WARPGROUP.ARRIVE ;  /* 0x00000000000079c5 */ /* 0x000fcc0000000000 */
[----:B------:R-:W-:Y:S01]  /*4bf0*/  HGMMA.64x64x16.F32 R24, gdesc[UR20], R24, gsb0 ;  /* 0x00e00000141879f0 */ /* 0x000fe20008000818 */
[----:B------:R-:W-:Y:S02]  /*4c00*/  UIADD3 UR20, UR14, UR15, UR6 ;  /* 0x0000000f0e147290 */ /* 0x000fe4000fffe006 */
[----:B------:R-:W-:Y:S01]  /*4c10*/  UIADD3 UR22, UR14, UR15, UR10 ;  /* 0x0000000f0e167290 */ /* 0x000fe2000fffe00a */
[----:B------:R-:W-:Y:S01]  /*4c20*/  UMOV UR21, 0x40000040 ;  /* 0x4000004000157882 */ /* 0x000fe20000000000 */
[----:B------:R-:W-:Y:S01]  /*4c30*/  UMOV UR23, 0x40000040 ;  /* 0x4000004000177882 */ /* 0x000fe20000000000 */
[----:B------:R-:W-:Y:S02]  /*4c40*/  UIADD3 UR14, UR6, 0xa00, URZ ;  /* 0x00000a00060e7890 */ /* 0x000fe4000fffe03f */
[----:B------:R-:W-:Y:S01]  /*4c50*/  UIADD3 UR15, UR10, 0xa00, URZ ;  /* 0x00000a000a0f7890 */ /* 0x000fe2000fffe03f */
        /* <DEDUP_REMOVED lines=87> */
[----:B------:R-:W-:Y:S02]  /*51d0*/  UMOV UR7, 0x1000 ;  /* 0x0000100000077882 */ /* 0x000fe40000000000 */
[----:B------:R-:W-:-:S04]  /*51e0*/  USEL UR7, UR7, 0xf80, UP0 ;  /* 0x00000f8007077887 */ /* 0x000fc80008000000 */
[----:B------:R-:W-:Y:S01]  /*51f0*/  ULOP3.LUT UR7, UR7, 0x1e00, URZ, 0xc0, !UPT ;  /* 0x00001e0007077892 */ /* 0x000fe2000f8ec03f */
        /* <DEDUP_REMOVED lines=8> */
[----:B------:R-:W-:Y:S01]  /*5280*/  ULDC UR15, c[0x0][0xa80] ;  /* 0x0002a000000f7ab9 */ /* 0x000fe20000000800 */
[----:B------:R-:W-:-:S04]  /*5290*/  USEL UR5, UR5, 0x3e, UP0 ;  /* 0x0000003e05057887 */ /* 0x000fc80008000000 */
        /* <DEDUP_REMOVED lines=8> */
[----:B------:R-:W-:Y:S01]  /*5320*/  ULDC UR5, c[0x0][0xad0] ;  /* 0x0002b40000057ab9 */ /* 0x000fe20000000800 */
[----:B------:R-:W-:-:S04]  /*5330*/  ULOP3.LUT UR7, UR43, 0x2000000, URZ, 0xfc, !UPT ;  /* 0x020000002b077892 */ /* 0x000fc8000f8efc3f */
[----:B------:R-:W-:-:S04]  /*5340*/  ULEA UR10, UR37, UR7, 0xc ;  /* 0x00000007250a7291 */ /* 0x000fc8000f8e603f */
[----:B------:R-:W-:-:S07]  /*5350*/  UIADD3 UR14, UR10, 0x80, URZ ;  /* 0x000000800a0e7890 */ /* 0x000fce000fffe03f */
[----:B------:R-:W-:Y:S01]  /*5360*/  UMOV UR18, UR14 ;  /* 0x0000000e00127c82 */ /* 0x000fe20008000000 */
[----:B------:R-:W-:Y:S01]  /*5370*/  UIADD3 UR14, UR10, 0x100, URZ ;  /* 0x000001000a0e7890 */ /* 0x000fe2000fffe03f */
        /* <DEDUP_REMOVED lines=35> */
[----:B-----5:R-:W-:Y:S01]  /*55b0*/  FSEL R25, R25, -INF , P2 ;  /* 0xff80000019197808 */ /* 0x020fe20001000000 */
[----:B------:R-:W-:Y:S01]  /*55c0*/  FMUL.FTZ R46, R46, UR5 ;  /* 0x000000052e2e7c20 */ /* 0x000fe20008410000 */
[----:B------:R-:W-:Y:S01]  /*55d0*/  FMUL.FTZ R47, R47, UR5 ;  /* 0x000000052f2f7c20 */ /* 0x000fe20008410000 */
[----:B------:R-:W-:Y:S01]  /*55e0*/  FMUL.FTZ R50, R50, UR5 ;  /* 0x0000000532327c20 */ /* 0x000fe20008410000 */
[----:B------:R-:W-:Y:S01]  /*55f0*/  FMNMX.FTZ R7, R24, R25, !PT ;  /* 0x0000001918077209 */ /* 0x000fe20007810000 */
[----:B------:R-:W-:Y:S01]  /*5600*/  FMUL.FTZ R51, R51, UR5 ;  /* 0x0000000533337c20 */ /* 0x000fe20008410000 */
[----:B------:R-:W-:Y:S01]  /*5610*/  FMUL.FTZ R54, R54, UR5 ;  /* 0x0000000536367c20 */ /* 0x000fe20008410000 */
[----:B------:R-:W5:Y:S01]  /*5620*/  MUFU.TANH R32, R32 ;  /* 0x0000002000207308 */ /* 0x000f620000002400 */
[----:B-1----:R-:W-:Y:S01]  /*5630*/  FSEL R28, R28, -INF , P3 ;  /* 0xff8000001c1c7808 */ /* 0x002fe20001800000 */
[----:B------:R-:W-:-:S03]  /*5640*/  FMUL.FTZ R55, R55, UR5 ;  /* 0x0000000537377c20 */ /* 0x000fc60008410000 */
[----:B------:R-:W-:-:S03]  /*5650*/  FMNMX.FTZ R6, R28, R7, !PT ;  /* 0x000000071c067209 */ /* 0x000fc60007810000 */
[----:B------:R-:W1:Y:S01]  /*5660*/  MUFU.TANH R3, R26 ;  /* 0x0000001a00037308 */ /* 0x000e620000002400 */
[----:B0-----:R-:W-:-:S04]  /*5670*/  FSEL R29, R29, -INF , P4 ;  /* 0xff8000001d1d7808 */ /* 0x001fc80002000000 */
[----:B------:R-:W-:-:S03]  /*5680*/  FMNMX.FTZ R7, R29, R6, !PT ;  /* 0x000000061d077209 */ /* 0x000fc60007810000 */
[----:B------:R-:W0:Y:S01]  /*5690*/  MUFU.TANH R33, R33 ;  /* 0x0000002100217308 */ /* 0x000e220000002400 */
[----:B-----5:R-:W-:-:S04]  /*56a0*/  FSEL R32, R32, -INF , P5 ;  /* 0xff80000020207808 */ /* 0x020fc80002800000 */
[----:B------:R-:W-:-:S03]  /*56b0*/  FMNMX.FTZ R6, R32, R7, !PT ;  /* 0x0000000720067209 */ /* 0x000fc60007810000 */
[----:B------:R-:W5:Y:S01]  /*56c0*/  MUFU.TANH R8, R27 ;  /* 0x0000001b00087308 */ /* 0x000f620000002400 */
[----:B-1----:R-:W-:Y:S02]  /*56d0*/  FSEL R3, R3, -INF , P1 ;  /* 0xff80000003037808 */ /* 0x002fe40000800000 */
[----:B------:R-:W-:-:S05]  /*56e0*/  ISETP.GT.AND P1, PT, R153, 0x18, PT ;  /* 0x000000189900780c */ /* 0x000fca0003f24270 */
[----:B------:R-:W1:Y:S01]  /*56f0*/  MUFU.TANH R36, R36 ;  /* 0x0000002400247308 */ /* 0x000e620000002400 */
[----:B0-----:R-:W-:-:S04]  /*5700*/  FSEL R33, R33, -INF , P6 ;  /* 0xff80000021217808 */ /* 0x001fc80003000000 */
[----:B------:R-:W-:-:S03]  /*5710*/  FMNMX.FTZ R7, R33, R6, !PT ;  /* 0x0000000621077209 */ /* 0x000fc60007810000 */
[----:B--234-:R-:W0:Y:S01]  /*5720*/  MUFU.TANH R5, R30 ;  /* 0x0000001e00057308 */ /* 0x01ce220000002400 */
[----:B-----5:R-:W-:Y:S02]  /*5730*/  FSEL R8, R8, -INF , P2 ;  /* 0xff80000008087808 */ /* 0x020fe40001000000 */
[----:B------:R-:W-:-:S05]  /*5740*/  ISETP.GT.AND P2, PT, R153, 0x19, PT ;  /* 0x000000199900780c */ /* 0x000fca0003f44270 */
[----:B------:R-:W2:Y:S01]  /*5750*/  MUFU.TANH R37, R37 ;  /* 0x0000002500257308 */ /* 0x000ea20000002400 */
[----:B-1----:R-:W-:-:S04]  /*5760*/  FSEL R36, R36, -INF , P1 ;  /* 0xff80000024247808 */ /* 0x002fc80000800000 */
[----:B------:R-:W-:-:S03]  /*5770*/  FMNMX.FTZ R6, R36, R7, !PT ;  /* 0x0000000724067209 */ /* 0x000fc60007810000 */
[----:B------:R-:W1:Y:S01]  /*5780*/  MUFU.TANH R9, R31 ;  /* 0x0000001f00097308 */ /* 0x000e620000002400 */
[----:B0-----:R-:W-:Y:S02]  /*5790*/  FSEL R5, R5, -INF , P3 ;  /* 0xff80000005057808 */ /* 0x001fe40001800000 */
[----:B------:R-:W-:-:S05]  /*57a0*/  ISETP.GT.AND P3, PT, R153, 0x20, PT ;  /* 0x000000209900780c */ /* 0x000fca0003f64270 */
[----:B------:R-:W0:Y:S01]  /*57b0*/  MUFU.TANH R40, R40 ;  /* 0x0000002800287308 */ /* 0x000e220000002400 */
[----:B--2---:R-:W-:-:S04]  /*57c0*/  FSEL R37, R37, -INF , P2 ;  /* 0xff80000025257808 */ /* 0x004fc80001000000 */
[----:B------:R-:W-:-:S03]  /*57d0*/  FMNMX.FTZ R7, R37, R6, !PT ;  /* 0x0000000625077209 */ /* 0x000fc60007810000 */
[----:B------:R-:W2:Y:S01]  /*57e0*/  MUFU.TANH R10, R34 ;  /* 0x00000022000a7308 */ /* 0x000ea20000002400 */
[----:B-1----:R-:W-:Y:S02]  /*57f0*/  FSEL R9, R9, -INF , P4 ;  /* 0xff80000009097808 */ /* 0x002fe40002000000 */
[----:B------:R-:W-:-:S05]  /*5800*/  ISETP.GT.AND P4, PT, R153, 0x21, PT ;  /* 0x000000219900780c */ /* 0x000fca0003f84270 */
[----:B------:R-:W1:Y:S01]  /*5810*/  MUFU.TANH R41, R41 ;  /* 0x0000002900297308 */ /* 0x000e620000002400 */
[----:B0-----:R-:W-:-:S04]  /*5820*/  FSEL R40, R40, -INF , P3 ;  /* 0xff80000028287808 */ /* 0x001fc80001800000 */
[----:B------:R-:W-:-:S03]  /*5830*/  FMNMX.FTZ R6, R40, R7, !PT ;  /* 0x0000000728067209 */ /* 0x000fc60007810000 */
[----:B------:R-:W0:Y:S01]  /*5840*/  MUFU.TANH R11, R35 ;  /* 0x00000023000b7308 */ /* 0x000e220000002400 */
[----:B--2---:R-:W-:Y:S02]  /*5850*/  FSEL R10, R10, -INF , P5 ;  /* 0xff8000000a0a7808 */ /* 0x004fe40002800000 */
        /* <DEDUP_REMOVED lines=35> */
[----:B--2---:R-:W-:-:S04]  /*5a90*/  FSEL R53, R53, -INF , P4 ;  /* 0xff80000035357808 */ /* 0x004fc80002000000 */
[----:B------:R-:W-:Y:S02]  /*5aa0*/  FMNMX.FTZ R12, R53, R6, !PT ;  /* 0x00000006350c7209 */ /* 0x000fe40007810000 */
[----:B------:R-:W-:Y:S01]  /*5ab0*/  FMNMX.FTZ R6, R3, R8, !PT ;  /* 0x0000000803067209 */ /* 0x000fe20007810000 */
[----:B------:R-:W2:Y:S01]  /*5ac0*/  MUFU.TANH R50, R50 ;  /* 0x0000003200327308 */ /* 0x000ea20000002400 */
[----:B-1----:R-:W-:Y:S01]  /*5ad0*/  FSEL R46, R46, -INF , P5 ;  /* 0xff8000002e2e7808 */ /* 0x002fe20002800000 */
[----:B------:R-:W1:Y:S01]  /*5ae0*/  SHFL.BFLY PT, R7, R12, 0x2, 0x1f ;  /* 0x0c401f000c077f89 */ /* 0x000e6200000e0000 */
[----:B------:R-:W-:-:S05]  /*5af0*/  FMNMX.FTZ R6, R5, R6, !PT ;  /* 0x0000000605067209 */ /* 0x000fca0007810000 */
[----:B------:R-:W3:Y:S01]  /*5b00*/  MUFU.TANH R51, R51 ;  /* 0x0000003300337308 */ /* 0x000ee20000002400 */
[----:B0-----:R-:W-:-:S07]  /*5b10*/  FSEL R47, R47, -INF , P6 ;  /* 0xff8000002f2f7808 */ /* 0x001fce0003000000 */
[----:B------:R-:W0:Y:S01]  /*5b20*/  MUFU.TANH R54, R54 ;  /* 0x0000003600367308 */ /* 0x000e220000002400 */
[----:B--2---:R-:W-:-:S07]  /*5b30*/  FSEL R50, R50, -INF , P1 ;  /* 0xff80000032327808 */ /* 0x004fce0000800000 */
[----:B------:R-:W2:Y:S01]  /*5b40*/  MUFU.TANH R55, R55 ;  /* 0x0000003700377308 */ /* 0x000ea20000002400 */
[----:B---3--:R-:W-:Y:S02]  /*5b50*/  FSEL R51, R51, -INF , P2 ;  /* 0xff80000033337808 */ /* 0x008fe40001000000 */
[----:B-1----:R-:W-:Y:S02]  /*5b60*/  FMNMX.FTZ R13, R12, R7, !PT ;  /* 0x000000070c0d7209 */ /* 0x002fe40007810000 */
[----:B------:R-:W-:Y:S02]  /*5b70*/  FMNMX.FTZ R7, R9, R6, !PT ;  /* 0x0000000609077209 */ /* 0x000fe40007810000 */
[----:B------:R-:W-:Y:S01]  /*5b80*/  ISETP.GE.AND P2, PT, R23, R18, PT ;  /* 0x000000121700720c */ /* 0x000fe20003f46270 */
[----:B------:R-:W1:Y:S01]  /*5b90*/  SHFL.BFLY PT, R14, R13, 0x1, 0x1f ;  /* 0x0c201f000d0e7f89 */ /* 0x000e6200000e0000 */
[----:B------:R-:W-:Y:S02]  /*5ba0*/  FMNMX.FTZ R6, R10, R7, !PT ;  /* 0x000000070a067209 */ /* 0x000fe40007810000 */
[----:B0-----:R-:W-:-:S02]  /*5bb0*/  FSEL R54, R54, -INF , P3 ;  /* 0xff80000036367808 */ /* 0x001fc40001800000 */
[----:B------:R-:W-:-:S04]  /*5bc0*/  FMNMX.FTZ R7, R11, R6, !PT ;  /* 0x000000060b077209 */ /* 0x000fc80007810000 */
[----:B------:R-:W-:Y:S02]  /*5bd0*/  FMNMX.FTZ R12, R38, R7, !PT ;  /* 0x00000007260c7209 */ /* 0x000fe40007810000 */
[----:B--2---:R-:W-:Y:S02]  /*5be0*/  FSEL R55, R55, -INF , P4 ;  /* 0xff80000037377808 */ /* 0x004fe40002000000 */
[----:B------:R-:W-:-:S04]  /*5bf0*/  FMNMX.FTZ R7, R39, R12, !PT ;  /* 0x0000000c27077209 */ /* 0x000fc80007810000 */
[----:B------:R-:W-:-:S04]  /*5c00*/  FMNMX.FTZ R12, R42, R7, !PT ;  /* 0x000000072a0c7209 */ /* 0x000fc80007810000 */
[----:B------:R-:W-:Y:S02]  /*5c10*/  FMNMX.FTZ R7, R43, R12, !PT ;  /* 0x0000000c2b077209 */ /* 0x000fe40007810000 */
[----:B-1----:R-:W-:Y:S02]  /*5c20*/  FMNMX.FTZ R6, R13, R14, !PT ;  /* 0x0000000e0d067209 */ /* 0x002fe40007810000 */
        /* <DEDUP_REMOVED lines=16> */
[--C-:B------:R-:W-:Y:S01]  /*5d30*/  FFMA.FTZ R36, R36, UR15, -R14.reuse ;  /* 0x0000000f24247c23 */ /* 0x100fe2000801080e */
[----:B------:R-:W0:Y:S01]  /*5d40*/  SHFL.BFLY PT, R7, R12, 0x2, 0x1f ;  /* 0x0c401f000c077f89 */ /* 0x000e2200000e0000 */
        /* <DEDUP_REMOVED lines=9> */
[----:B------:R-:W-:-:S02]  /*5de0*/  FFMA.FTZ R14, R53, UR15, -R14 ;  /* 0x0000000f350e7c23 */ /* 0x000fc4000801080e */
[----:B------:R-:W-:Y:S08]  /*5df0*/  MUFU.EX2 R28, R28 ;  /* 0x0000001c001c7308 */ /* 0x000ff00000000800 */
[----:B------:R-:W2:Y:S01]  /*5e00*/  MUFU.EX2 R29, R29 ;  /* 0x0000001d001d7308 */ /* 0x000ea20000000800 */
[----:B-1----:R-:W-:Y:S02]  /*5e10*/  F2FP.F16.F32.PACK_AB R152, R25, R24 ;  /* 0x000000181998723e */ /* 0x002fe400000000ff */
[----:B0-----:R-:W-:-:S05]  /*5e20*/  FMNMX.FTZ R13, R12, R7, !PT ;  /* 0x000000070c0d7209 */ /* 0x001fca0007810000 */
[----:B------:R-:W-:Y:S01]  /*5e30*/  MUFU.EX2 R32, R32 ;  /* 0x0000002000207308 */ /* 0x000fe20000000800 */
[----:B------:R-:W0:Y:S07]  /*5e40*/  SHFL.BFLY PT, R12, R13, 0x1, 0x1f ;  /* 0x0c201f000d0c7f89 */ /* 0x000e2e00000e0000 */
[----:B------:R-:W1:Y:S01]  /*5e50*/  MUFU.EX2 R33, R33 ;  /* 0x0000002100217308 */ /* 0x000e620000000800 */
[----:B--2---:R-:W-:-:S07]  /*5e60*/  F2FP.F16.F32.PACK_AB R154, R29, R28 ;  /* 0x0000001c1d9a723e */ /* 0x004fce00000000ff */
[----:B------:R-:W-:Y:S08]  /*5e70*/  MUFU.EX2 R36, R36 ;  /* 0x0000002400247308 */ /* 0x000ff00000000800 */
[----:B------:R-:W2:Y:S01]  /*5e80*/  MUFU.EX2 R37, R37 ;  /* 0x0000002500257308 */ /* 0x000ea20000000800 */
[----:B0-----:R-:W-:Y:S02]  /*5e90*/  FMNMX.FTZ R7, R13, R12, !PT ;  /* 0x0000000c0d077209 */ /* 0x001fe40007810000 */
[----:B-1----:R-:W-:-:S02]  /*5ea0*/  F2FP.F16.F32.PACK_AB R156, R33, R32 ;  /* 0x00000020219c723e */ /* 0x002fc400000000ff */
[C---:B------:R-:W-:Y:S01]  /*5eb0*/  FSETP.NEU.FTZ.AND P1, PT, R7.reuse, -INF , PT ;  /* 0xff8000000700780b */ /* 0x040fe20003f3d000 */
[----:B------:R-:W-:Y:S02]  /*5ec0*/  FMUL.FTZ R12, R7, UR15 ;  /* 0x0000000f070c7c20 */ /* 0x000fe40008410000 */
[----:B------:R-:W-:Y:S03]  /*5ed0*/  MUFU.EX2 R13, R14 ;  /* 0x0000000e000d7308 */ /* 0x000fe60000000800 */
[----:B------:R-:W-:Y:S02]  /*5ee0*/  FSEL R12, R12, RZ, P1 ;  /* 0x000000ff0c0c7208 */ /* 0x000fe40000800000 */
[----:B------:R-:W-:-:S03]  /*5ef0*/  ISETP.NE.AND P1, PT, R15, RZ, PT ;  /* 0x000000ff0f00720c */ /* 0x000fc60003f25270 */
        /* <DEDUP_REMOVED lines=13> */
[----:B------:R-:W1:Y:S01]  /*5fd0*/  MUFU.EX2 R8, R8 ;  /* 0x0000000800087308 */ /* 0x000e620000000800 */
[----:B0-----:R-:W-:-:S02]  /*5fe0*/  @!P1 VIADD R3, R4, 0x38840 ;  /* 0x0003884004039836 */ /* 0x001fc40000000000 */
[--C-:B------:R-:W-:Y:S01]  /*5ff0*/  FFMA.FTZ R50, R50, UR15, -R12.reuse ;  /* 0x0000000f32327c23 */ /* 0x100fe2000801080c */
[--C-:B------:R-:W-:Y:S01]  /*6000*/  FFMA.FTZ R51, R51, UR15, -R12.reuse ;  /* 0x0000000f33337c23 */ /* 0x100fe2000801080c */
[--C-:B------:R-:W-:Y:S01]  /*6010*/  FFMA.FTZ R54, R54, UR15, -R12.reuse ;  /* 0x0000000f36367c23 */ /* 0x100fe2000801080c */
[----:B------:R-:W-:Y:S01]  /*6020*/  FFMA.FTZ R12, R55, UR15, -R12 ;  /* 0x0000000f370c7c23 */ /* 0x000fe2000801080c */
[----:B------:R-:W-:Y:S01]  /*6030*/  @!P1 PRMT R3, RZ, 0x654, R3 ;  /* 0x00000654ff039816 */ /* 0x000fe20000000003 */
[----:B------:R-:W-:Y:S01]  /*6040*/  @!P1 VIADD R4, R4, 0x38860 ;  /* 0x0003886004049836 */ /* 0x000fe20000000000 */
[----:B------:R-:W0:Y:S01]  /*6050*/  MUFU.EX2 R5, R5 ;  /* 0x0000000500057308 */ /* 0x000e220000000800 */
[----:B--2---:R-:W-:Y:S01]  /*6060*/  F2FP.F16.F32.PACK_AB R158, R37, R36 ;  /* 0x00000024259e723e */ /* 0x004fe200000000ff */
[----:B------:R0:W-:Y:S02]  /*6070*/  @!P1 SYNCS.ARRIVE.TRANS64.RED.A1T0 RZ, [R3+URZ], RZ ;  /* 0x000000ff03ff99a7 */ /* 0x0001e4000810043f */
[----:B------:R-:W-:-:S04]  /*6080*/  @!P1 PRMT R4, RZ, 0x654, R4 ;  /* 0x00000654ff049816 */ /* 0x000fc80000000004 */
[----:B------:R2:W3:Y:S01]  /*6090*/  MUFU.EX2 R20, R9 ;  /* 0x0000000900147308 */ /* 0x0004e20000000800 */
[----:B-1----:R-:W-:Y:S01]  /*60a0*/  FADD.FTZ R14, R153, R8 ;  /* 0x00000008990e7221 */ /* 0x002fe20000010000 */
[----:B------:R-:W-:-:S06]  /*60b0*/  F2FP.F16.F32.PACK_AB R153, R8, R153 ;  /* 0x000000990899723e */ /* 0x000fcc00000000ff */
[----:B------:R-:W1:Y:S01]  /*60c0*/  MUFU.EX2 R10, R10 ;  /* 0x0000000a000a7308 */ /* 0x000e620000000800 */
[----:B--2---:R-:W-:Y:S01]  /*60d0*/  FADD.FTZ R9, R24, R25 ;  /* 0x0000001918097221 */ /* 0x004fe20000010000 */
[----:B0-----:R-:W-:-:S03]  /*60e0*/  FADD.FTZ R3, R5, R14 ;  /* 0x0000000e05037221 */ /* 0x001fc60000010000 */
[----:B------:R-:W-:-:S03]  /*60f0*/  FADD.FTZ R26, R28, R9 ;  /* 0x000000091c1a7221 */ /* 0x000fc60000010000 */
[----:B------:R-:W0:Y:S01]  /*6100*/  MUFU.EX2 R11, R11 ;  /* 0x0000000b000b7308 */ /* 0x000e220000000800 */
[C---:B---3--:R-:W-:Y:S01]  /*6110*/  FADD.FTZ R3, R20.reuse, R3 ;  /* 0x0000000314037221 */ /* 0x048fe20000010000 */
[----:B------:R-:W-:Y:S01]  /*6120*/  FADD.FTZ R9, R29, R26 ;  /* 0x0000001a1d097221 */ /* 0x000fe20000010000 */
[----:B------:R-:W-:Y:S01]  /*6130*/  F2FP.F16.F32.PACK_AB R155, R20, R5 ;  /* 0x00000005149b723e */ /* 0x000fe200000000ff */
[----:B------:R-:W-:Y:S02]  /*6140*/  BAR.SYNC.DEFER_BLOCKING 0xf, 0x100 ;  /* 0x03c4000000007b1d */ /* 0x000fe40000010000 */
[----:B------:R-:W-:Y:S01]  /*6150*/  FADD.FTZ R14, R32, R9 ;  /* 0x00000009200e7221 */ /* 0x000fe20000010000 */
[----:B-1----:R-:W-:-:S03]  /*6160*/  FADD.FTZ R26, R10, R3 ;  /* 0x000000030a1a7221 */ /* 0x002fc60000010000 */
[----:B------:R-:W1:Y:S01]  /*6170*/  MUFU.EX2 R38, R38 ;  /* 0x0000002600267308 */ /* 0x000e620000000800 */
[----:B------:R-:W-:-:S04]  /*6180*/  FADD.FTZ R3, R33, R14 ;  /* 0x0000000e21037221 */ /* 0x000fc80000010000 */
[----:B------:R-:W-:Y:S01]  /*6190*/  FADD.FTZ R14, R36, R3 ;  /* 0x00000003240e7221 */ /* 0x000fe20000010000 */
[----:B0-----:R-:W-:Y:S02]  /*61a0*/  FADD.FTZ R9, R11, R26 ;  /* 0x0000001a0b097221 */ /* 0x001fe40000010000 */
[----:B------:R-:W0:Y:S01]  /*61b0*/  MUFU.EX2 R39, R39 ;  /* 0x0000002700277308 */ /* 0x000e220000000800 */
[----:B------:R-:W-:Y:S01]  /*61c0*/  FADD.FTZ R3, R37, R14 ;  /* 0x0000000e25037221 */ /* 0x000fe20000010000 */
[----:B------:R-:W-:-:S06]  /*61d0*/  F2FP.F16.F32.PACK_AB R157, R11, R10 ;  /* 0x0000000a0b9d723e */ /* 0x000fcc00000000ff */
[----:B------:R-:W2:Y:S01]  /*61e0*/  MUFU.EX2 R42, R42 ;  /* 0x0000002a002a7308 */ /* 0x000ea20000000800 */
[----:B-1----:R-:W-:Y:S01]  /*61f0*/  FADD.FTZ R24, R38, R9 ;  /* 0x0000000926187221 */ /* 0x002fe20000010000 */
[----:B------:R1:W-:Y:S06]  /*6200*/  STSM.16.M88.4 [R19+0x36400], R152 ;  /* 0x0364009813007844 */ /* 0x0003ec0000000200 */
        /* <DEDUP_REMOVED lines=10> */
[----:B0-----:R-:W-:-:S07]  /*62b0*/  FADD.FTZ R10, R46, R5 ;  /* 0x000000052e0a7221 */ /* 0x001fce0000010000 */
        /* <DEDUP_REMOVED lines=12> */
[----:B------:R-:W3:Y:S01]  /*6380*/  MUFU.EX2 R54, R54 ;  /* 0x0000003600367308 */ /* 0x000ee20000000800 */
[C---:B0-----:R-:W-:Y:S01]  /*6390*/  FADD.FTZ R5, R51.reuse, R10 ;  /* 0x0000000a33057221 */ /* 0x041fe20000010000 */
[----:B------:R-:W-:-:S06]  /*63a0*/  F2FP.F16.F32.PACK_AB R165, R51, R50 ;  /* 0x0000003233a5723e */ /* 0x000fcc00000000ff */
[----:B------:R-:W0:Y:S01]  /*63b0*/  MUFU.EX2 R48, R48 ;  /* 0x0000003000307308 */ /* 0x000e220000000800 */
[C---:B--2---:R-:W-:Y:S01]  /*63c0*/  FADD.FTZ R3, R45.reuse, R8 ;  /* 0x000000082d037221 */ /* 0x044fe20000010000 */
[----:B------:R-:W-:-:S05]  /*63d0*/  F2FP.F16.F32.PACK_AB R162, R45, R44 ;  /* 0x0000002c2da2723e */ /* 0x000fca00000000ff */
[----:B------:R1:W-:Y:S01]  /*63e0*/  STSM.16.M88.4 [R184], R160 ;  /* 0x000000a0b8007844 */ /* 0x0003e20000000200 */
[----:B------:R-:W2:Y:S01]  /*63f0*/  MUFU.EX2 R167, R12 ;  /* 0x0000000c00a77308 */ /* 0x000ea20000000800 */
[----:B---3--:R-:W-:-:S07]  /*6400*/  FADD.FTZ R10, R54, R5 ;  /* 0x00000005360a7221 */ /* 0x008fce0000010000 */
[----:B------:R-:W3:Y:S01]  /*6410*/  MUFU.EX2 R49, R49 ;  /* 0x0000003100317308 */ /* 0x000ee20000000800 */
[----:B0-----:R-:W-:-:S07]  /*6420*/  FADD.FTZ R8, R48, R3 ;  /* 0x0000000330087221 */ /* 0x001fce0000010000 */
[----:B------:R-:W0:Y:S01]  /*6430*/  MUFU.EX2 R52, R52 ;  /* 0x0000003400347308 */ /* 0x000e220000000800 */
[C---:B--2---:R-:W-:Y:S01]  /*6440*/  FADD.FTZ R5, R167.reuse, R10 ;  /* 0x0000000aa7057221 */ /* 0x044fe20000010000 */
[----:B------:R-:W-:Y:S02]  /*6450*/  F2FP.F16.F32.PACK_AB R167, R167, R54 ;  /* 0x00000036a7a7723e */ /* 0x000fe400000000ff */
[C---:B---3--:R-:W-:Y:S01]  /*6460*/  F2FP.F16.F32.PACK_AB R164, R49.reuse, R48 ;  /* 0x0000003031a4723e */ /* 0x048fe200000000ff */
[----:B------:R-:W-:Y:S01]  /*6470*/  FADD.FTZ R3, R49, R8 ;  /* 0x0000000831037221 */ /* 0x000fe20000010000 */
[----:B0-----:R-:W-:-:S03]  /*6480*/  F2FP.F16.F32.PACK_AB R166, R13, R52 ;  /* 0x000000340da6723e */ /* 0x001fc600000000ff */
[----:B------:R-:W-:Y:S02]  /*6490*/  FADD.FTZ R8, R52, R3 ;  /* 0x0000000334087221 */ /* 0x000fe40000010000 */
[----:B------:R1:W-:Y:S01]  /*64a0*/  STSM.16.M88.4 [R185], R164 ;  /* 0x000000a4b9007844 */ /* 0x0003e20000000200 */
[----:B------:R-:W-:Y:S01]  /*64b0*/  WARPGROUP.ARRIVE ;  /* 0x00000000000079c5 */ /* 0x000fe20000000000 */
[----:B------:R-:W-:-:S05]  /*64c0*/  FADD.FTZ R3, R13, R8 ;  /* 0x000000080d037221 */ /* 0x000fca0000010000 */
[----:B------:R-:W-:Y:S01]  /*64d0*/  HGMMA.64x256x16.F32 R24, R152, gdesc[UR8].tnspB, RZ, !UPT, gsb0 ;  /* 0x43e0000898187df0 */ /* 0x000fe2000c0008ff */
[----:B------:R-:W-:Y:S01]  /*64e0*/  UIADD3 UR10, UR10, 0x180, URZ ;  /* 0x000001800a0a7890 */ /* 0x000fe2000fffe03f */
[----:B------:R-:W-:Y:S01]  /*64f0*/  UMOV UR11, 0x40000040 ;  /* 0x40000040000b7882 */ /* 0x000fe20000000000 */
[----:B------:R-:W-:Y:S02]  /*6500*/  WARPGROUP.DEPBAR.LE gsb0, 0x0 ;  /* 0x00008000000079c5 */ /* 0x000fe40000010000 */
[----:B------:R-:W-:-:S15]  /*6510*/  WARPGROUP.ARRIVE ;  /* 0x00000000000079c5 */ /* 0x000fde0000000000 */
[----:B------:R-:W-:-:S08]  /*6520*/  NOP ;  /* 0x0000000000007918 */ /* 0x000fd00000000000 */
[----:B------:R-:W-:Y:S01]  /*6530*/  HGMMA.64x256x16.F32 R24, R156, gdesc[UR16].tnspB, R24, gsb0 ;  /* 0x43e000109c187df0 */ /* 0x000fe20008000818 */
[----:B------:R-:W-:Y:S01]  /*6540*/  UMOV UR18, UR14 ;  /* 0x0000000e00127c82 */ /* 0x000fe20008000000 */
[----:B------:R-:W-:Y:S01]  /*6550*/  UMOV UR19, 0x40000040 ;  /* 0x4000004000137882 */ /* 0x000fe20000000000 */
        /* <DEDUP_REMOVED lines=19> */
[----:B------:R-:W-:Y:S01]  /*6690*/  R2UR UR11, R23 ;  /* 0x00000000170b72ca */ /* 0x000fe200000e0000 */
[----:B-1----:R-:W-:Y:S01]  /*66a0*/  IMAD.MOV.U32 R4, RZ, RZ, R7 ;  /* 0x000000ffff047224 */ /* 0x002fe200078e0007 */
[----:B------:R-:W-:Y:S01]  /*66b0*/  UMOV UR10, UR37 ;  /* 0x00000025000a7c82 */ /* 0x000fe20008000000 */
[----:B------:R-:W-:-:S12]  /*66c0*/  IMAD.MOV.U32 R8, RZ, RZ, R6 ;  /* 0x000000ffff087224 */ /* 0x000fd800078e0006 */
.L_x_4074:
[----:B------:R-:W-:Y:S01]  /*66d0*/  UIADD3 UR37, UR10, 0x1, URZ ;  /* 0x000000010a257890 */ /* 0x000fe2000fffe03f */
[----:B------:R-:W-:Y:S01]  /*66e0*/  UMOV UR5, UR11 ;  /* 0x0000000b00057c82 */ /* 0x000fe20008000000 */
[----:B------:R-:W-:Y:S01]  /*66f0*/  UIADD3 UR11, UR11, -0x1, URZ ;  /* 0xffffffff0b0b7890 */ /* 0x000fe2000fffe03f */
[----:B------:R-:W-:Y:S01]  /*6700*/  ISETP.LT.AND P2, PT, R18, UR5, PT ;  /* 0x0000000512007c0c */ /* 0x000fe2000bf41270 */
[----:B------:R-:W-:-:S04]  /*6710*/  UISETP.NE.AND UP0, UPT, UR37, 0x2, UPT ;  /* 0x000000022500788c */ /* 0x000fc8000bf05270 */
[----:B------:R-:W-:Y:S02]  /*6720*/  USEL UR14, URZ, 0x1, UP0 ;  /* 0x000000013f0e7887 */ /* 0x000fe40008000000 */
[----:B------:R-:W-:Y:S02]  /*6730*/  USEL UR37, UR37, URZ, UP0 ;  /* 0x0000003f25257287 */ /* 0x000fe40008000000 */
[----:B------:R-:W-:Y:S01]  /*6740*/  ULOP3.LUT UR36, UR36, UR14, URZ, 0x3c, !UPT ;  /* 0x0000000e24247292 */ /* 0x000fe2000f8e3c3f */
[----:B0-----:R-:W-:Y:S11]  /*6750*/  @P0 BRA `(.L_x_4066) ;  /* 0x0000000000040947 */ /* 0x001ff60003800000 */
[----:B------:R-:W-:Y:S01]  /*6760*/  BPT.TRAP 0x1 ;  /* 0x000000040000795c */ /* 0x000fe20000300000 */
.L_x_4066:
[----:B------:R-:W-:Y:S01]  /*6770*/  ULEA UR5, UR37, UR41, 0x3 ;  /* 0x0000002925057291 */ /* 0x000fe2000f8e183f */
[----:B------:R-:W-:-:S05]  /*6780*/  IMAD.U32 R6, RZ, RZ, UR36 ;  /* 0x00000024ff067e24 */ /* 0x000fca000f8e00ff */
[----:B------:R-:W-:-:S04]  /*6790*/  SHF.L.U32 R6, R6, 0x1f, RZ ;  /* 0x0000001f06067819 */ /* 0x000fc800000006ff */
[----:B------:R0:W1:Y:S01]  /*67a0*/  SYNCS.PHASECHK.TRANS64.TRYWAIT P3, [UR5+0x38830], R6 ;  /* 0x03883006ff0075a7 */ /* 0x0000620008060145 */
[----:B------:R-:W-:Y:S05]  /*67b0*/  @P0 BRA `(.L_x_4067) ;  /* 0x0000000000040947 */ /* 0x000fea0003800000 */
[----:B------:R-:W-:Y:S01]  /*67c0*/  BPT.TRAP 0x1 ;  /* 0x000000040000795c */ /* 0x000fe20000300000 */
.L_x_4067:
[----:B-1----:R-:W-:Y:S05]  /*67d0*/  @P3 BRA `(.L_x_4068) ;  /* 0x0000000000083947 */ /* 0x002fea0003800000 */
[----:B------:R-:W1:Y:S02]  /*67e0*/  SYNCS.PHASECHK.TRANS64.TRYWAIT P3, [UR5+0x38830], R6 ;  /* 0x03883006ff0075a7 */ /* 0x000e640008060145 */
[----:B-1----:R-:W-:Y:S05]  /*67f0*/  @!P3 BRA `(.L_x_4069) ;  /* 0x00000104001cb947 */ /* 0x002fea0003800000 */
.L_x_4068:
        /* <DEDUP_REMOVED lines=8> */
[----:B------:R-:W-:-:S04]  /*6880*/  ULOP3.LUT UR14, UR14, 0x3fff, URZ, 0xc0, !UPT ;  /* 0x00003fff0e0e7892 */ /* 0x000fc8000f8ec03f */
[----:B------:R-:W-:Y:S02]  /*6890*/  ULEA UR18, UR37, UR18, 0x9 ;  /* 0x0000001225127291 */ /* 0x000fe4000f8e483f */
[----:B------:R-:W-:Y:S02]  /*68a0*/  ULOP3.LUT UR20, UR14, 0x10000, URZ, 0xfc, !UPT ;  /* 0x000100000e147892 */ /* 0x000fe4000f8efc3f */
[----:B------:R-:W-:-:S03]  /*68b0*/  UIADD3 UR14, UR18, 0x4, URZ ;  /* 0x00000004120e7890 */ /* 0x000fc6000fffe03f */
[----:B------:R-:W-:-:S04]  /*68c0*/  UMOV UR22, UR18 ;  /* 0x0000001200167c82 */ /* 0x000fc80008000000 */
[----:B------:R-:W-:Y:S01]  /*68d0*/  HGMMA.64x64x16.F32 R152, gdesc[UR20], RZ, !UPT, gsb0 ;  /* 0x00e00000149879f0 */ /* 0x000fe2000c0008ff */
[----:B------:R-:W-:Y:S01]  /*68e0*/  UIADD3 UR22, UR18, 0x2, URZ ;  /* 0x0000000212167890 */ /* 0x000fe2000fffe03f */
[----:B------:R-:W-:Y:S01]  /*68f0*/  UMOV UR20, UR8 ;  /* 0x0000000800147c82 */ /* 0x000fe20008000000 */
[----:B------:R-:W-:Y:S01]  /*6900*/  UMOV UR21, UR9 ;  /* 0x0000000900157c82 */ /* 0x000fe20008000000 */
[----:B------:R-:W-:Y:S01]  /*6910*/  UMOV UR23, 0x40000040 ;  /* 0x4000004000177882 */ /* 0x000fe20000000000 */
[----:B------:R-:W-:Y:S01]  /*6920*/  UIADD3 UR18, UR18, 0x6, URZ ;  /* 0x0000000612127890 */ /* 0x000fe2000fffe03f */
        /* <DEDUP_REMOVED lines=10> */
[----:B------:R-:W-:Y:S05]  /*69d0*/  @P0 BRA `(.L_x_4070) ;  /* 0x0000000000040947 */ /* 0x000fea0003800000 */
[----:B------:R-:W-:Y:S01]  /*69e0*/  BPT.TRAP 0x1 ;  /* 0x000000040000795c */ /* 0x000fe20000300000 */
.L_x_4070:
[----:B------:R2:W3:Y:S01]  /*69f0*/  SYNCS.PHASECHK.TRANS64.TRYWAIT P3, [UR5+0x38850], R6 ;  /* 0x03885006ff0075a7 */ /* 0x0004e20008060145 */
[----:B------:R-:W-:Y:S05]  /*6a00*/  @P0 BRA `(.L_x_4071) ;  /* 0x0000000000040947 */ /* 0x000fea0003800000 */
[----:B------:R-:W-:Y:S01]  /*6a10*/  BPT.TRAP 0x1 ;  /* 0x000000040000795c */ /* 0x000fe20000300000 */
.L_x_4071:
[----:B---3--:R-:W-:Y:S05]  /*6a20*/  @P3 BRA `(.L_x_4072) ;  /* 0x0000000000083947 */ /* 0x008fea0003800000 */
[----:B------:R-:W3:Y:S02]  /*6a30*/  SYNCS.PHASECHK.TRANS64.TRYWAIT P3, [UR5+0x38850], R6 ;  /* 0x03885006ff0075a7 */ /* 0x000ee40008060145 */
[----:B---3--:R-:W-:Y:S05]  /*6a40*/  @!P3 BRA `(.L_x_4073) ;  /* 0x0000010000a0b947 */ /* 0x008fea0003800000 */
.L_x_4072:
[----:B------:R-:W-:Y:S01]  /*6a50*/  UIADD3 UR14, UR41, 0x26400, URZ ;  /* 0x00026400290e7890 */ /* 0x000fe2000fffe03f */
[----:B------:R-:W-:Y:S01]  /*6a60*/  WARPGROUP.ARRIVE ;  /* 0x00000000000079c5 */ /* 0x000fe20000000000 */
[----:B------:R-:W-:-:S05]  /*6a70*/  UIADD3 UR18, UR6, 0x2, URZ ;  /* 0x0000000206127890 */ /* 0x000fca000fffe03f */
[----:B-1----:R-:W1:Y:S01]  /*6a80*/  S2R R7, SR_TID.X ;  /* 0x0000000000077919 */ /* 0x002e620000002100 */
[----:B------:R-:W-:Y:S01]  /*6a90*/  USHF.R.U32.HI UR14, URZ, 0x4, UR14 ;  /* 0x000000043f0e7899 */ /* 0x000fe2000801160e */
[----:B------:R-:W-:Y:S01]  /*6aa0*/  ISETP.NE.AND P3, PT, R17, RZ, PT ;  /* 0x000000ff1100720c */ /* 0x000fe20003f65270 */
[----:B------:R-:W-:Y:S02]  /*6ab0*/  UIADD3 UR15, UR6, 0x4, URZ ;  /* 0x00000004060f7890 */ /* 0x000fe4000fffe03f */
[----:B------:R-:W-:Y:S02]  /*6ac0*/  ULOP3.LUT UR19, UR14, 0x3fff, URZ, 0xc0, !UPT ;  /* 0x00003fff0e137892 */ /* 0x000fe4000f8ec03f */
[----:B------:R-:W-:Y:S02]  /*6ad0*/  ULEA UR14, UR37, UR4, 0xc ;  /* 0x00000004250e7291 */ /* 0x000fe4000f8e603f */
[----:B------:R-:W-:Y:S01]  /*6ae0*/  ULOP3.LUT UR6, UR19, 0x10000, URZ, 0xfc, !UPT ;  /* 0x0001000013067892 */ /* 0x000fe2000f8efc3f */
[----:B------:R-:W-:Y:S01]  /*6af0*/  UMOV UR23, 0x40000040 ;  /* 0x4000004000177882 */ /* 0x000fe20000000000 */
[----:B------:R-:W-:Y:S01]  /*6b00*/  UMOV UR21, 0x40000040 ;  /* 0x4000004000157882 */ /* 0x000fe20000000000 */
[----:B------:R-:W-:-:S02]  /*6b10*/  UIADD3 UR24, UR14, 0x800, URZ ;  /* 0x000008000e187890 */ /* 0x000fc4000fffe03f */
[----:B------:R-:W-:Y:S02]  /*6b20*/  UMOV UR22, UR14 ;  /* 0x0000000e00167c82 */ /* 0x000fe40008000000 */
[----:B------:R-:W-:Y:S01]  /*6b30*/  UMOV UR20, UR6 ;  /* 0x0000000600147c82 */ /* 0x000fe20008000000 */
[----:B------:R-:W-:Y:S01]  /*6b40*/  UIADD3 UR25, UR6, 0x800, URZ ;  /* 0x0000080006197890 */ /* 0x000fe2000fffe03f */
[----:B------:R-:W-:Y:S01]  /*6b50*/  HGMMA.64x64x16.F32 R152, gdesc[UR20], R152, gsb0 ;  /* 0x00e00000149879f0 */ /* 0x000fe20008000898 */
[----:B------:R-:W-:Y:S01]  /*6b60*/  UIADD3 UR22, UR14, 0x2, URZ ;  /* 0x000000020e167890 */ /* 0x000fe2000fffe03f */
[----:B------:R-:W-:Y:S01]  /*6b70*/  UMOV UR20, UR18 ;  /* 0x0000001200147c82 */ /* 0x000fe20008000000 */
[----:B------:R-:W-:Y:S01]  /*6b80*/  UMOV UR21, 0x40000040 ;  /* 0x4000004000157882 */ /* 0x000fe20000000000 */
[----:B------:R-:W-:Y:S01]  /*6b90*/  UMOV UR23, 0x40000040 ;  /* 0x4000004000177882 */ /* 0x000fe20000000000 */
[----:B-1----:R-:W-:-:S05]  /*6ba0*/  SHF.R.U32.HI R7, RZ, 0x7, R7 ;  /* 0x00000007ff077819 */ /* 0x002fca0000011607 */
[----:B0-2---:R-:W0:Y:S01]  /*6bb0*/  SHFL.IDX PT, R6, R7, RZ, 0x1f ;  /* 0x00001fff07067589 */ /* 0x005e2200000e0000 */
[----:B------:R-:W-:Y:S02]  /*6bc0*/  WARPGROUP.DEPBAR.LE gsb0, 0x0 ;  /* 0x00008000000079c5 */ /* 0x000fe40000010000 */
[----:B------:R-:W-:-:S06]  /*6bd0*/  WARPGROUP.ARRIVE ;  /* 0x00000000000079c5 */ /* 0x000fcc0000000000 */
[----:B------:R-:W-:Y:S01]  /*6be0*/  HGMMA.64x64x16.F32 R152, gdesc[UR20], R152, gsb0 ;  /* 0x00e00000149879f0 */ /* 0x000fe20008000898 */
[----:B------:R-:W-:Y:S01]  /*6bf0*/  UIADD3 UR22, UR14, 0x4, URZ ;  /* 0x000000040e167890 */ /* 0x000fe2000fffe03f */
[----:B------:R-:W-:Y:S01]  /*6c00*/  UMOV UR20, UR15 ;  /* 0x0000000f00147c82 */ /* 0x000fe20008000000 */
[----:B------:R-:W-:Y:S01]  /*6c10*/  UMOV UR21, 0x40000040 ;  /* 0x4000004000157882 */ /* 0x000fe20000000000 */
[----:B------:R-:W-:Y:S01]  /*6c20*/  UMOV UR23, 0x40000040 ;  /* 0x4000004000177882 */ /* 0x000fe20000000000 */
        /* <DEDUP_REMOVED lines=118> */
[----:B------:R-:W-:Y:S01]  /*7390*/  UIADD3 UR25, UR6, 0xa00, URZ ;  /* 0x00000a0006197890 */ /* 0x000fe2000fffe03f */
[----:B------:R-:W-:Y:S02]  /*73a0*/  WARPGROUP.DEPBAR.LE gsb0, 0x0 ;  /* 0x00008000000079c5 */ /* 0x000fe40000010000 */
[----:B------:R-:W-:-:S06]  /*73b0*/  WARPGROUP.ARRIVE ;  /* 0x00000000000079c5 */ /* 0x000fcc0000000000 */
[----:B------:R-:W-:Y:S01]  /*73c0*/  HGMMA.64x64x16.F32 R152, gdesc[UR20], R152, gsb0 ;  /* 0x00e00000149879f0 */ /* 0x000fe20008000898 */
[----:B------:R-:W-:Y:S01]  /*73d0*/  UMOV UR20, 0x28 ;  /* 0x0000002800147882 */ /* 0x000fe20000000000 */
[----:B------:R-:W-:Y:S01]  /*73e0*/  UMOV UR21, 0xa00 ;  /* 0x00000a0000157882 */ /* 0x000fe20000000000 */
[----:B------:R-:W-:Y:S02]  /*73f0*/  USEL UR20, UR20, 0x26, UP0 ;  /* 0x0000002614147887 */ /* 0x000fe40008000000 */
[----:B------:R-:W-:Y:S02]  /*7400*/  USEL UR21, UR21, 0x980, UP0 ;  /* 0x0000098015157887 */ /* 0x000fe40008000000 */
[----:B------:R-:W-:Y:S02]  /*7410*/  ULOP3.LUT UR20, UR20, 0x6, URZ, 0xc0, !UPT ;  /* 0x0000000614147892 */ /* 0x000fe4000f8ec03f */
[----:B------:R-:W-:Y:S01]  /*7420*/  ULOP3.LUT UR21, UR21, 0xa00, URZ, 0xc0, !UPT ;  /* 0x00000a0015157892 */ /* 0x000fe2000f8ec03f */
[----:B------:R-:W-:-:S03]  /*7430*/  UMOV UR23, 0x40000040 ;  /* 0x4000004000177882 */ /* 0x000fc60000000000 */
[----:B------:R-:W-:Y:S02]  /*7440*/  UIADD3 UR22, UR20, UR21, UR6 ;  /* 0x0000001514167290 */ /* 0x000fe4000fffe006 */
[----:B------:R-:W-:-:S03]  /*7450*/  UIADD3 UR24, UR20, UR21, UR14 ;  /* 0x0000001514187290 */ /* 0x000fc6000fffe00e */
[----:B------:R-:W-:Y:S02]  /*7460*/  UMOV UR21, 0x40000040 ;  /* 0x4000004000157882 */ /* 0x000fe40000000000 */
[----:B------:R-:W-:Y:S02]  /*7470*/  UMOV UR20, UR22 ;  /* 0x0000001600147c82 */ /* 0x000fe40008000000 */
[----:B------:R-:W-:Y:S01]  /*7480*/  UMOV UR22, UR24 ;  /* 0x0000001800167c82 */ /* 0x000fe20008000000 */
        /* <DEDUP_REMOVED lines=113> */
[----:B------:R-:W-:Y:S01]  /*7ba0*/  ULDC UR15, c[0x0][0xa80] ;  /* 0x0002a000000f7ab9 */ /* 0x000fe20000000800 */
        /* <DEDUP_REMOVED lines=34> */
[----:B------:R-:W0:Y:S01]  /*7dd0*/  MUFU.TANH R11, R11 ;  /* 0x0000000b000b7308 */ /* 0x000e220000002400 */
[----:B-1----:R-:W-:Y:S01]  /*7de0*/  FMNMX.FTZ R6, R9, R6, !PT ;  /* 0x0000000609067209 */ /* 0x002fe20007810000 */
[----:B------:R-:W-:Y:S01]  /*7df0*/  IMAD.U32 R175, RZ, RZ, UR10 ;  /* 0x0000000affaf7e24 */ /* 0x000fe2000f8e00ff */
[----:B------:R-:W-:-:S03]  /*7e00*/  ULEA UR10, UR37, UR7, 0xc ;  /* 0x00000007250a7291 */ /* 0x000fc6000f8e603f */
[----:B------:R-:W-:Y:S02]  /*7e10*/  @!P3 IMAD R175, R175, 0x40, R16 ;  /* 0x00000040afafb824 */ /* 0x000fe400078e0210 */
[----:B------:R-:W1:Y:S01]  /*7e20*/  MUFU.TANH R12, R12 ;  /* 0x0000000c000c7308 */ /* 0x000e620000002400 */
[----:B--2---:R-:W-:Y:S01]  /*7e30*/  FMNMX.FTZ R6, R10, R6, !PT ;  /* 0x000000060a067209 */ /* 0x004fe20007810000 */
[----:B------:R-:W-:Y:S01]  /*7e40*/  UMOV UR18, UR10 ;  /* 0x0000000a00127c82 */ /* 0x000fe20008000000 */
[----:B------:R-:W-:-:S05]  /*7e50*/  @!P3 LEA R175, R175, UR41, 0x2 ;  /* 0x00000029afafbc11 */ /* 0x000fca000f8e10ff */
        /* <DEDUP_REMOVED lines=22> */
[----:B------:R-:W-:Y:S01]  /*7fc0*/  MUFU.TANH R154, R154 ;  /* 0x0000009a009a7308 */ /* 0x000fe20000002400 */
[----:B--2---:R-:W-:-:S07]  /*7fd0*/  FMNMX.FTZ R6, R157, R6, !PT ;  /* 0x000000069d067209 */ /* 0x004fce0007810000 */
[----:B------:R-:W-:Y:S01]  /*7fe0*/  MUFU.TANH R155, R155 ;  /* 0x0000009b009b7308 */ /* 0x000fe20000002400 */
[----:B0-----:R-:W-:-:S05]  /*7ff0*/  FMNMX.FTZ R6, R160, R6, !PT ;  /* 0x00000006a0067209 */ /* 0x001fca0007810000 */
[----:B------:R-:W0:Y:S02]  /*8000*/  SHFL.BFLY PT, R161, R6, 0x2, 0x1f ;  /* 0x0c401f0006a17f89 */ /* 0x000e2400000e0000 */
[----:B------:R-:W-:Y:S08]  /*8010*/  MUFU.TANH R158, R158 ;  /* 0x0000009e009e7308 */ /* 0x000ff00000002400 */
[----:B------:R-:W-:Y:S08]  /*8020*/  MUFU.TANH R159, R159 ;  /* 0x0000009f009f7308 */ /* 0x000ff00000002400 */
[----:B------:R-:W-:Y:S01]  /*8030*/  MUFU.TANH R168, R168 ;  /* 0x000000a800a87308 */ /* 0x000fe20000002400 */
[----:B0-----:R-:W-:-:S07]  /*8040*/  FMNMX.FTZ R6, R6, R161, !PT ;  /* 0x000000a106067209 */ /* 0x001fce0007810000 */
[----:B------:R-:W-:Y:S01]  /*8050*/  MUFU.TANH R169, R169 ;  /* 0x000000a900a97308 */ /* 0x000fe20000002400 */
[----:B------:R-:W0:Y:S07]  /*8060*/  SHFL.BFLY PT, R161, R6, 0x1, 0x1f ;  /* 0x0c201f0006a17f89 */ /* 0x000e2e00000e0000 */
[----:B------:R-:W-:Y:S08]  /*8070*/  MUFU.TANH R172, R172 ;  /* 0x000000ac00ac7308 */ /* 0x000ff00000002400 */
[----:B------:R-:W-:Y:S01]  /*8080*/  MUFU.TANH R173, R173 ;  /* 0x000000ad00ad7308 */ /* 0x000fe20000002400 */
[----:B0-----:R-:W-:-:S05]  /*8090*/  FMNMX.FTZ R6, R6, R161, !PT ;  /* 0x000000a106067209 */ /* 0x001fca0007810000 */
[C---:B------:R-:W-:Y:S01]  /*80a0*/  FMUL.FTZ R161, R6.reuse, UR15 ;  /* 0x0000000f06a17c20 */ /* 0x040fe20008410000 */
[----:B------:R-:W-:Y:S02]  /*80b0*/  FADD.FTZ R165, -R6, R8 ;  /* 0x0000000806a57221 */ /* 0x000fe40000010100 */
[----:B------:R0:W-:Y:S01]  /*80c0*/  MUFU.TANH R8, R162 ;  /* 0x000000a200087308 */ /* 0x0001e20000002400 */
[--C-:B------:R-:W-:Y:S01]  /*80d0*/  FFMA.FTZ R7, R7, UR15, -R161.reuse ;  /* 0x0000000f07077c23 */ /* 0x100fe200080108a1 */
[----:B------:R-:W-:Y:S01]  /*80e0*/  FMUL.FTZ R165, R165, UR15 ;  /* 0x0000000fa5a57c20 */ /* 0x000fe20008410000 */
[--C-:B------:R-:W-:Y:S01]  /*80f0*/  FFMA.FTZ R10, R10, UR15, -R161.reuse ;  /* 0x0000000f0a0a7c23 */ /* 0x100fe200080108a1 */
[--C-:B------:R-:W-:Y:S01]  /*8100*/  FFMA.FTZ R11, R11, UR15, -R161.reuse ;  /* 0x0000000f0b0b7c23 */ /* 0x100fe200080108a1 */
[--C-:B------:R-:W-:Y:S01]  /*8110*/  FFMA.FTZ R12, R12, UR15, -R161.reuse ;  /* 0x0000000f0c0c7c23 */ /* 0x100fe200080108a1 */
[--C-:B------:R-:W-:Y:S01]  /*8120*/  FFMA.FTZ R13, R13, UR15, -R161.reuse ;  /* 0x0000000f0d0d7c23 */ /* 0x100fe200080108a1 */
[--C-:B------:R-:W-:Y:S01]  /*8130*/  FFMA.FTZ R14, R14, UR15, -R161.reuse ;  /* 0x0000000f0e0e7c23 */ /* 0x100fe200080108a1 */
[----:B------:R-:W-:Y:S01]  /*8140*/  MUFU.EX2 R7, R7 ;  /* 0x0000000700077308 */ /* 0x000fe20000000800 */
[--C-:B0-----:R-:W-:Y:S01]  /*8150*/  FFMA.FTZ R162, R9, UR15, -R161.reuse ;  /* 0x0000000f09a27c23 */ /* 0x101fe200080108a1 */
[--C-:B------:R-:W-:Y:S01]  /*8160*/  FFMA.FTZ R164, R15, UR15, -R161.reuse ;  /* 0x0000000f0fa47c23 */ /* 0x100fe200080108a1 */
[--C-:B------:R-:W-:Y:S01]  /*8170*/  FFMA.FTZ R20, R20, UR15, -R161.reuse ;  /* 0x0000000f14147c23 */ /* 0x100fe200080108a1 */
[--C-:B------:R-:W-:Y:S01]  /*8180*/  FFMA.FTZ R21, R21, UR15, -R161.reuse ;  /* 0x0000000f15157c23 */ /* 0x100fe200080108a1 */
[--C-:B------:R-:W-:Y:S01]  /*8190*/  FFMA.FTZ R23, R23, UR15, -R161.reuse ;  /* 0x0000000f17177c23 */ /* 0x100fe200080108a1 */
[--C-:B------:R-:W-:Y:S01]  /*81a0*/  FFMA.FTZ R153, R153, UR15, -R161.reuse ;  /* 0x0000000f99997c23 */ /* 0x100fe200080108a1 */
[--C-:B------:R-:W-:Y:S01]  /*81b0*/  FFMA.FTZ R156, R156, UR15, -R161.reuse ;  /* 0x0000000f9c9c7c23 */ /* 0x100fe200080108a1 */
[----:B------:R0:W1:Y:S01]  /*81c0*/  MUFU.EX2 R9, R165 ;  /* 0x000000a500097308 */ /* 0x0000620000000800 */
[--C-:B------:R-:W-:Y:S01]  /*81d0*/  FFMA.FTZ R157, R157, UR15, -R161.reuse ;  /* 0x0000000f9d9d7c23 */ /* 0x100fe200080108a1 */
[----:B------:R-:W-:Y:S01]  /*81e0*/  FFMA.FTZ R160, R160, UR15, -R161 ;  /* 0x0000000fa0a07c23 */ /* 0x000fe200080108a1 */
[----:B------:R-:W-:-:S05]  /*81f0*/  IMAD.U32 R15, RZ, RZ, UR5 ;  /* 0x00000005ff0f7e24 */ /* 0x000fca000f8e00ff */
[----:B------:R-:W-:Y:S01]  /*8200*/  MUFU.EX2 R10, R10 ;  /* 0x0000000a000a7308 */ /* 0x000fe20000000800 */
[----:B0-----:R-:W-:Y:S01]  /*8210*/  FFMA.FTZ R165, R152, UR15, -R161 ;  /* 0x0000000f98a57c23 */ /* 0x001fe200080108a1 */
[----:B------:R-:W-:-:S06]  /*8220*/  FMUL.FTZ R161, R163, UR14 ;  /* 0x0000000ea3a17c20 */ /* 0x000fcc0008410000 */
[----:B------:R0:W2:Y:S01]  /*8230*/  MUFU.EX2 R152, R162 ;  /* 0x000000a200987308 */ /* 0x0000a20000000800 */
[----:B-1----:R-:W-:Y:S01]  /*8240*/  FFMA.FTZ R163, R9, R3, R7 ;  /* 0x0000000309a37223 */ /* 0x002fe20000010007 */
[-C--:B------:R-:W-:Y:S01]  /*8250*/  FMUL.FTZ R24, R24, R9.reuse ;  /* 0x0000000918187220 */ /* 0x080fe20000410000 */
[-C--:B------:R-:W-:Y:S01]  /*8260*/  FMUL.FTZ R25, R25, R9.reuse ;  /* 0x0000000919197220 */ /* 0x080fe20000410000 */
[-C--:B------:R-:W-:Y:S01]  /*8270*/  FMUL.FTZ R28, R28, R9.reuse ;  /* 0x000000091c1c7220 */ /* 0x080fe20000410000 */
[-C--:B------:R-:W-:Y:S01]  /*8280*/  FMUL.FTZ R29, R29, R9.reuse ;  /* 0x000000091d1d7220 */ /* 0x080fe20000410000 */
[-C--:B------:R-:W-:Y:S01]  /*8290*/  FMUL.FTZ R32, R32, R9.reuse ;  /* 0x0000000920207220 */ /* 0x080fe20000410000 */
[-C--:B------:R-:W-:Y:S01]  /*82a0*/  FMUL.FTZ R33, R33, R9.reuse ;  /* 0x0000000921217220 */ /* 0x080fe20000410000 */
[----:B------:R-:W1:Y:S01]  /*82b0*/  MUFU.TANH R161, R161 ;  /* 0x000000a100a17308 */ /* 0x000e620000002400 */
[----:B0-----:R-:W-:Y:S01]  /*82c0*/  FMUL.FTZ R162, R166, UR14 ;  /* 0x0000000ea6a27c20 */ /* 0x001fe20008410000 */
[----:B------:R-:W-:Y:S01]  /*82d0*/  FMUL.FTZ R166, R170, UR14 ;  /* 0x0000000eaaa67c20 */ /* 0x000fe20008410000 */
[----:B------:R-:W-:Y:S01]  /*82e0*/  FMUL.FTZ R170, R178, UR14 ;  /* 0x0000000eb2aa7c20 */ /* 0x000fe20008410000 */
[-C--:B------:R-:W-:Y:S01]  /*82f0*/  FMUL.FTZ R36, R36, R9.reuse ;  /* 0x0000000924247220 */ /* 0x080fe20000410000 */
[-C--:B------:R-:W-:Y:S01]  /*8300*/  FMUL.FTZ R37, R37, R9.reuse ;  /* 0x0000000925257220 */ /* 0x080fe20000410000 */
[-C--:B------:R-:W-:Y:S01]  /*8310*/  FMUL.FTZ R40, R40, R9.reuse ;  /* 0x0000000928287220 */ /* 0x080fe20000410000 */
[----:B------:R-:W-:Y:S01]  /*8320*/  FMUL.FTZ R41, R41, R9 ;  /* 0x0000000929297220 */ /* 0x000fe20000410000 */
[----:B------:R-:W0:Y:S01]  /*8330*/  MUFU.TANH R162, R162 ;  /* 0x000000a200a27308 */ /* 0x000e220000002400 */
[C---:B--2---:R-:W-:Y:S01]  /*8340*/  FADD.FTZ R163, R152.reuse, R163 ;  /* 0x000000a398a37221 */ /* 0x044fe20000010000 */
[----:B------:R-:W-:Y:S01]  /*8350*/  F2FP.F16.F32.PACK_AB R152, R152, R7 ;  /* 0x000000079898723e */ /* 0x000fe200000000ff */
[----:B------:R-:W-:-:S02]  /*8360*/  @!P1 VIADD R7, R15, 0x38840 ;  /* 0x000388400f079836 */ /* 0x000fc40000000000 */
[-C--:B------:R-:W-:Y:S01]  /*8370*/  FMUL.FTZ R44, R44, R9.reuse ;  /* 0x000000092c2c7220 */ /* 0x080fe20000410000 */
[----:B------:R-:W-:Y:S01]  /*8380*/  FADD.FTZ R163, R10, R163 ;  /* 0x000000a30aa37221 */ /* 0x000fe20000010000 */
[-C--:B------:R-:W-:Y:S01]  /*8390*/  FMUL.FTZ R45, R45, R9.reuse ;  /* 0x000000092d2d7220 */ /* 0x080fe20000410000 */
[-C--:B------:R-:W-:Y:S01]  /*83a0*/  FMUL.FTZ R48, R48, R9.reuse ;  /* 0x0000000930307220 */ /* 0x080fe20000410000 */
[----:B------:R-:W-:Y:S01]  /*83b0*/  @!P1 PRMT R7, RZ, 0x654, R7 ;  /* 0x00000654ff079816 */ /* 0x000fe20000000007 */
[----:B------:R2:W3:Y:S01]  /*83c0*/  MUFU.TANH R3, R167 ;  /* 0x000000a700037308 */ /* 0x0004e20000002400 */
[-C--:B------:R-:W-:Y:S01]  /*83d0*/  FMUL.FTZ R49, R49, R9.reuse ;  /* 0x0000000931317220 */ /* 0x080fe20000410000 */
[-C--:B------:R-:W-:Y:S01]  /*83e0*/  FMUL.FTZ R52, R52, R9.reuse ;  /* 0x0000000934347220 */ /* 0x080fe20000410000 */
[----:B------:R4:W-:Y:S01]  /*83f0*/  @!P1 SYNCS.ARRIVE.TRANS64.RED.A1T0 RZ, [R7+URZ], RZ ;  /* 0x000000ff07ff99a7 */ /* 0x0009e2000810043f */
[----:B------:R-:W-:Y:S01]  /*8400*/  @!P3 STS [R175+0x38400], R9 ;  /* 0x03840009af00b388 */ /* 0x000fe20000000800 */
[-C--:B------:R-:W-:Y:S01]  /*8410*/  FMUL.FTZ R53, R53, R9.reuse ;  /* 0x0000000935357220 */ /* 0x080fe20000410000 */
[-C--:B------:R-:W-:Y:S01]  /*8420*/  FMUL.FTZ R56, R56, R9.reuse ;  /* 0x0000000938387220 */ /* 0x080fe20000410000 */
[-C--:B------:R-:W-:Y:S01]  /*8430*/  FMUL.FTZ R57, R57, R9.reuse ;  /* 0x0000000939397220 */ /* 0x080fe20000410000 */
[----:B------:R-:W5:Y:S01]  /*8440*/  MUFU.TANH R166, R166 ;  /* 0x000000a600a67308 */ /* 0x000f620000002400 */
[----:B--2---:R-:W-:Y:S01]  /*8450*/  FMUL.FTZ R167, R171, UR14 ;  /* 0x0000000eaba77c20 */ /* 0x004fe20008410000 */
[----:B------:R-:W-:Y:S01]  /*8460*/  FMUL.FTZ R171, R179, UR14 ;  /* 0x0000000eb3ab7c20 */ /* 0x000fe20008410000 */
[----:B----4-:R-:W-:Y:S01]  /*8470*/  FMNMX.FTZ R7, R154, R4, !PT ;  /* 0x000000049a077209 */ /* 0x010fe20007810000 */
[-C--:B------:R-:W-:Y:S01]  /*8480*/  FMUL.FTZ R60, R60, R9.reuse ;  /* 0x000000093c3c7220 */ /* 0x080fe20000410000 */
[-C--:B------:R-:W-:Y:S01]  /*8490*/  FMUL.FTZ R61, R61, R9.reuse ;  /* 0x000000093d3d7220 */ /* 0x080fe20000410000 */
[----:B------:R-:W-:Y:S01]  /*84a0*/  FMUL.FTZ R64, R64, R9 ;  /* 0x0000000940407220 */ /* 0x000fe20000410000 */
        /* <DEDUP_REMOVED lines=9> */
[----:B------:R-:W-:Y:S01]  /*8540*/  MUFU.TANH R170, R170 ;  /* 0x000000aa00aa7308 */ /* 0x000fe20000002400 */
[-C--:B------:R-:W-:Y:S01]  /*8550*/  FMUL.FTZ R76, R76, R9.reuse ;  /* 0x000000094c4c7220 */ /* 0x080fe20000410000 */
[----:B------:R-:W-:Y:S01]  /*8560*/  FMUL.FTZ R77, R77, R9 ;  /* 0x000000094d4d7220 */ /* 0x000fe20000410000 */
[----:B------:R-:W-:Y:S01]  /*8570*/  FMNMX.FTZ R7, R8, R7, !PT ;  /* 0x0000000708077209 */ /* 0x000fe20007810000 */
[-C--:B------:R-:W-:Y:S01]  /*8580*/  FMUL.FTZ R80, R80, R9.reuse ;  /* 0x0000000950507220 */ /* 0x080fe20000410000 */
[-C--:B------:R-:W-:Y:S01]  /*8590*/  FMUL.FTZ R81, R81, R9.reuse ;  /* 0x0000000951517220 */ /* 0x080fe20000410000 */
[----:B------:R-:W-:Y:S01]  /*85a0*/  FMUL.FTZ R84, R84, R9 ;  /* 0x0000000954547220 */ /* 0x000fe20000410000 */
[----:B-1----:R-:W-:Y:S01]  /*85b0*/  FMNMX.FTZ R7, R161, R7, !PT ;  /* 0x00000007a1077209 */ /* 0x002fe20007810000 */
[----:B------:R-:W-:Y:S01]  /*85c0*/  MUFU.TANH R171, R171 ;  /* 0x000000ab00ab7308 */ /* 0x000fe20000002400 */
[-C--:B------:R-:W-:Y:S01]  /*85d0*/  FMUL.FTZ R85, R85, R9.reuse ;  /* 0x0000000955557220 */ /* 0x080fe20000410000 */
[----:B------:R-:W-:Y:S01]  /*85e0*/  FMUL.FTZ R88, R88, R9 ;  /* 0x0000000958587220 */ /* 0x000fe20000410000 */
[----:B0-----:R-:W-:Y:S01]  /*85f0*/  FMNMX.FTZ R7, R162, R7, !PT ;  /* 0x00000007a2077209 */ /* 0x001fe20007810000 */
[-C--:B------:R-:W-:Y:S01]  /*8600*/  FMUL.FTZ R89, R89, R9.reuse ;  /* 0x0000000959597220 */ /* 0x080fe20000410000 */
[-C--:B------:R-:W-:Y:S01]  /*8610*/  FMUL.FTZ R92, R92, R9.reuse ;  /* 0x000000095c5c7220 */ /* 0x080fe20000410000 */
[----:B------:R-:W-:Y:S01]  /*8620*/  FMUL.FTZ R93, R93, R9 ;  /* 0x000000095d5d7220 */ /* 0x000fe20000410000 */
[----:B---3--:R-:W-:Y:S01]  /*8630*/  FMNMX.FTZ R7, R3, R7, !PT ;  /* 0x0000000703077209 */ /* 0x008fe20007810000 */
[----:B------:R-:W0:Y:S01]  /*8640*/  MUFU.EX2 R11, R11 ;  /* 0x0000000b000b7308 */ /* 0x000e220000000800 */
[-C--:B------:R-:W-:Y:S01]  /*8650*/  FMUL.FTZ R96, R96, R9.reuse ;  /* 0x0000000960607220 */ /* 0x080fe20000410000 */
[----:B------:R-:W-:Y:S01]  /*8660*/  FMUL.FTZ R97, R97, R9 ;  /* 0x0000000961617220 */ /* 0x000fe20000410000 */
[----:B-----5:R-:W-:Y:S01]  /*8670*/  FMNMX.FTZ R7, R166, R7, !PT ;  /* 0x00000007a6077209 */ /* 0x020fe20007810000 */
[-C--:B------:R-:W-:Y:S01]  /*8680*/  FMUL.FTZ R100, R100, R9.reuse ;  /* 0x0000000964647220 */ /* 0x080fe20000410000 */
[-C--:B------:R-:W-:Y:S01]  /*8690*/  FMUL.FTZ R101, R101, R9.reuse ;  /* 0x0000000965657220 */ /* 0x080fe20000410000 */
[----:B------:R-:W-:Y:S01]  /*86a0*/  FMUL.FTZ R104, R104, R9 ;  /* 0x0000000968687220 */ /* 0x000fe20000410000 */
[----:B--2---:R-:W-:Y:S01]  /*86b0*/  FMNMX.FTZ R7, R167, R7, !PT ;  /* 0x00000007a7077209 */ /* 0x004fe20007810000 */
[----:B------:R-:W1:Y:S01]  /*86c0*/  MUFU.EX2 R12, R12 ;  /* 0x0000000c000c7308 */ /* 0x000e620000000800 */
[-C--:B------:R-:W-:Y:S01]  /*86d0*/  FMUL.FTZ R105, R105, R9.reuse ;  /* 0x0000000969697220 */ /* 0x080fe20000410000 */
[----:B------:R-:W-:Y:S01]  /*86e0*/  FMUL.FTZ R108, R108, R9 ;  /* 0x000000096c6c7220 */ /* 0x000fe20000410000 */
[----:B------:R-:W-:Y:S01]  /*86f0*/  FMNMX.FTZ R7, R168, R7, !PT ;  /* 0x00000007a8077209 */ /* 0x000fe20007810000 */
[-C--:B------:R-:W-:Y:S01]  /*8700*/  FMUL.FTZ R109, R109, R9.reuse ;  /* 0x000000096d6d7220 */ /* 0x080fe20000410000 */
[-C--:B------:R-:W-:Y:S01]  /*8710*/  FMUL.FTZ R112, R112, R9.reuse ;  /* 0x0000000970707220 */ /* 0x080fe20000410000 */
[----:B------:R-:W-:Y:S01]  /*8720*/  FMUL.FTZ R113, R113, R9 ;  /* 0x0000000971717220 */ /* 0x000fe20000410000 */
[----:B------:R-:W-:Y:S01]  /*8730*/  FMNMX.FTZ R7, R169, R7, !PT ;  /* 0x00000007a9077209 */ /* 0x000fe20007810000 */
[----:B------:R-:W2:Y:S01]  /*8740*/  MUFU.EX2 R13, R13 ;  /* 0x0000000d000d7308 */ /* 0x000ea20000000800 */
[----:B0-----:R-:W-:Y:S01]  /*8750*/  FADD.FTZ R163, R11, R163 ;  /* 0x000000a30ba37221 */ /* 0x001fe20000010000 */
[----:B------:R-:W-:Y:S01]  /*8760*/  FMUL.FTZ R116, R116, R9 ;  /* 0x0000000974747220 */ /* 0x000fe20000410000 */
[----:B------:R-:W-:Y:S01]  /*8770*/  FMNMX.FTZ R7, R170, R7, !PT ;  /* 0x00000007aa077209 */ /* 0x000fe20007810000 */
[-C--:B------:R-:W-:Y:S01]  /*8780*/  FMUL.FTZ R117, R117, R9.reuse ;  /* 0x0000000975757220 */ /* 0x080fe20000410000 */
[-C--:B------:R-:W-:Y:S01]  /*8790*/  FMUL.FTZ R120, R120, R9.reuse ;  /* 0x0000000978787220 */ /* 0x080fe20000410000 */
[----:B------:R-:W-:Y:S01]  /*87a0*/  FMUL.FTZ R121, R121, R9 ;  /* 0x0000000979797220 */ /* 0x000fe20000410000 */
[----:B------:R-:W-:Y:S01]  /*87b0*/  FMNMX.FTZ R7, R171, R7, !PT ;  /* 0x00000007ab077209 */ /* 0x000fe20007810000 */
[----:B------:R-:W0:Y:S01]  /*87c0*/  MUFU.EX2 R14, R14 ;  /* 0x0000000e000e7308 */ /* 0x000e220000000800 */
[----:B-1----:R-:W-:Y:S01]  /*87d0*/  FADD.FTZ R163, R12, R163 ;  /* 0x000000a30ca37221 */ /* 0x002fe20000010000 */
[----:B------:R-:W-:Y:S01]  /*87e0*/  FMUL.FTZ R124, R124, R9 ;  /* 0x000000097c7c7220 */ /* 0x000fe20000410000 */
[----:B------:R-:W-:Y:S01]  /*87f0*/  FMNMX.FTZ R7, R172, R7, !PT ;  /* 0x00000007ac077209 */ /* 0x000fe20007810000 */
[-C--:B------:R-:W-:Y:S01]  /*8800*/  FMUL.FTZ R125, R125, R9.reuse ;  /* 0x000000097d7d7220 */ /* 0x080fe20000410000 */
[-C--:B------:R-:W-:Y:S01]  /*8810*/  FMUL.FTZ R128, R128, R9.reuse ;  /* 0x0000000980807220 */ /* 0x080fe20000410000 */
[----:B------:R-:W-:Y:S01]  /*8820*/  FMUL.FTZ R129, R129, R9 ;  /* 0x0000000981817220 */ /* 0x000fe20000410000 */
[----:B------:R-:W-:Y:S01]  /*8830*/  FMNMX.FTZ R7, R173, R7, !PT ;  /* 0x00000007ad077209 */ /* 0x000fe20007810000 */
[----:B------:R-:W1:Y:S01]  /*8840*/  MUFU.EX2 R164, R164 ;  /* 0x000000a400a47308 */ /* 0x000e620000000800 */
[----:B--2---:R-:W-:Y:S01]  /*8850*/  FADD.FTZ R163, R13, R163 ;  /* 0x000000a30da37221 */ /* 0x004fe20000010000 */
[-C--:B------:R-:W-:Y:S01]  /*8860*/  FMUL.FTZ R132, R132, R9.reuse ;  /* 0x0000000984847220 */ /* 0x080fe20000410000 */
[-C--:B------:R-:W-:Y:S01]  /*8870*/  FMUL.FTZ R133, R133, R9.reuse ;  /* 0x0000000985857220 */ /* 0x080fe20000410000 */
[----:B------:R-:W2:Y:S01]  /*8880*/  SHFL.BFLY PT, R174, R7, 0x2, 0x1f ;  /* 0x0c401f0007ae7f89 */ /* 0x000ea200000e0000 */
        /* <DEDUP_REMOVED lines=9> */
[----:B------:R-:W-:Y:S01]  /*8920*/  FMUL.FTZ R149, R149, R9 ;  /* 0x0000000995957220 */ /* 0x000fe20000410000 */
[----:B------:R-:W-:Y:S01]  /*8930*/  UIADD3 UR14, UR10, 0x80, URZ ;  /* 0x000000800a0e7890 */ /* 0x000fe2000fffe03f */
[----:B------:R-:W0:Y:S01]  /*8940*/  MUFU.EX2 R21, R21 ;  /* 0x0000001500157308 */ /* 0x000e220000000800 */
[----:B-1----:R-:W-:Y:S01]  /*8950*/  FADD.FTZ R163, R164, R163 ;  /* 0x000000a3a4a37221 */ /* 0x002fe20000010000 */
[----:B------:R-:W-:-:S05]  /*8960*/  @!P1 VIADD R15, R15, 0x38860 ;  /* 0x000388600f0f9836 */ /* 0x000fca0000000000 */
[----:B------:R-:W-:Y:S01]  /*8970*/  @!P1 PRMT R15, RZ, 0x654, R15 ;  /* 0x00000654ff0f9816 */ /* 0x000fe2000000000f */
[----:B------:R-:W1:Y:S01]  /*8980*/  MUFU.EX2 R23, R23 ;  /* 0x0000001700177308 */ /* 0x000e620000000800 */
[----:B---3--:R-:W-:Y:S01]  /*8990*/  FADD.FTZ R163, R20, R163 ;  /* 0x000000a314a37221 */ /* 0x008fe20000010000 */
[----:B--2---:R-:W-:-:S06]  /*89a0*/  FMNMX.FTZ R7, R7, R174, !PT ;  /* 0x000000ae07077209 */ /* 0x004fcc0007810000 */
[----:B------:R-:W2:Y:S01]  /*89b0*/  MUFU.EX2 R165, R165 ;  /* 0x000000a500a57308 */ /* 0x000ea20000000800 */
[----:B------:R-:W3:Y:S01]  /*89c0*/  SHFL.BFLY PT, R174, R7, 0x1, 0x1f ;  /* 0x0c201f0007ae7f89 */ /* 0x000ee200000e0000 */
[----:B0-----:R-:W-:-:S06]  /*89d0*/  FADD.FTZ R163, R21, R163 ;  /* 0x000000a315a37221 */ /* 0x001fcc0000010000 */
[----:B------:R-:W-:Y:S01]  /*89e0*/  MUFU.EX2 R157, R157 ;  /* 0x0000009d009d7308 */ /* 0x000fe20000000800 */
[----:B-1----:R-:W-:-:S04]  /*89f0*/  FADD.FTZ R163, R23, R163 ;  /* 0x000000a317a37221 */ /* 0x002fc80000010000 */
[----:B--2---:R-:W-:Y:S01]  /*8a00*/  FADD.FTZ R163, R165, R163 ;  /* 0x000000a3a5a37221 */ /* 0x004fe20000010000 */
[----:B---3--:R-:W-:Y:S02]  /*8a10*/  FMNMX.FTZ R7, R7, R174, !PT ;  /* 0x000000ae07077209 */ /* 0x008fe40007810000 */
[----:B------:R0:W-:Y:S03]  /*8a20*/  MUFU.EX2 R174, R153 ;  /* 0x0000009900ae7308 */ /* 0x0001e60000000800 */
[----:B------:R-:W-:-:S04]  /*8a30*/  FADD.FTZ R4, -R7, R4 ;  /* 0x0000000407047221 */ /* 0x000fc80000010100 */
[----:B------:R-:W-:Y:S01]  /*8a40*/  FMUL.FTZ R4, R4, UR15 ;  /* 0x0000000f04047c20 */ /* 0x000fe20008410000 */
[----:B0-----:R-:W-:-:S05]  /*8a50*/  FMUL.FTZ R153, R7, UR15 ;  /* 0x0000000f07997c20 */ /* 0x001fca0008410000 */
[----:B------:R-:W0:Y:S01]  /*8a60*/  MUFU.EX2 R4, R4 ;  /* 0x0000000400047308 */ /* 0x000e220000000800 */
        /* <DEDUP_REMOVED lines=14> */
[--C-:B------:R-:W-:Y:S01]  /*8b50*/  FFMA.FTZ R173, R173, UR15, -R153.reuse ;  /* 0x0000000fadad7c23 */ /* 0x100fe20008010899 */
[----:B------:R-:W-:Y:S01]  /*8b60*/  MUFU.EX2 R155, R155 ;  /* 0x0000009b009b7308 */ /* 0x000fe20000000800 */
[----:B0-----:R0:W-:Y:S01]  /*8b70*/  @!P3 STS [R175+0x38420], R4 ;  /* 0x03842004af00b388 */ /* 0x0011e20000000800 */
[----:B-1----:R-:W-:Y:S01]  /*8b80*/  FFMA.FTZ R160, R168, UR15, -R153 ;  /* 0x0000000fa8a07c23 */ /* 0x002fe20008010899 */
[----:B------:R-:W-:Y:S01]  /*8b90*/  FADD.FTZ R163, R174, R163 ;  /* 0x000000a3aea37221 */ /* 0x000fe20000010000 */
        /* <DEDUP_REMOVED lines=12> */
[----:B0-----:R0:W1:Y:S01]  /*8c60*/  MUFU.EX2 R175, R156 ;  /* 0x0000009c00af7308 */ /* 0x0010620000000800 */
        /* <DEDUP_REMOVED lines=8> */
[----:B0-----:R-:W-:Y:S01]  /*8cf0*/  FFMA.FTZ R156, R8, UR15, -R153 ;  /* 0x0000000f089c7c23 */ /* 0x001fe20008010899 */
[-C--:B------:R-:W-:Y:S01]  /*8d00*/  FMUL.FTZ R62, R62, R4.reuse ;  /* 0x000000043e3e7220 */ /* 0x080fe20000410000 */
[-C--:B------:R-:W-:Y:S01]  /*8d10*/  FMUL.FTZ R63, R63, R4.reuse ;  /* 0x000000043f3f7220 */ /* 0x080fe20000410000 */
[-C--:B------:R-:W-:Y:S01]  /*8d20*/  FMUL.FTZ R66, R66, R4.reuse ;  /* 0x0000000442427220 */ /* 0x080fe20000410000 */
[-C--:B------:R-:W-:Y:S01]  /*8d30*/  FMUL.FTZ R67, R67, R4.reuse ;  /* 0x0000000443437220 */ /* 0x080fe20000410000 */
[-C--:B------:R-:W-:Y:S01]  /*8d40*/  FMUL.FTZ R70, R70, R4.reuse ;  /* 0x0000000446467220 */ /* 0x080fe20000410000 */
[-C--:B------:R-:W-:Y:S01]  /*8d50*/  FMUL.FTZ R71, R71, R4.reuse ;  /* 0x0000000447477220 */ /* 0x080fe20000410000 */
[----:B------:R0:W2:Y:S01]  /*8d60*/  MUFU.EX2 R153, R154 ;  /* 0x0000009a00997308 */ /* 0x0000a20000000800 */
[----:B-1----:R-:W-:Y:S01]  /*8d70*/  FADD.FTZ R163, R175, R163 ;  /* 0x000000a3afa37221 */ /* 0x002fe20000010000 */
[-C--:B------:R-:W-:Y:S01]  /*8d80*/  FMUL.FTZ R74, R74, R4.reuse ;  /* 0x000000044a4a7220 */ /* 0x080fe20000410000 */
[-C--:B------:R-:W-:Y:S01]  /*8d90*/  FMUL.FTZ R75, R75, R4.reuse ;  /* 0x000000044b4b7220 */ /* 0x080fe20000410000 */
[-C--:B------:R-:W-:Y:S01]  /*8da0*/  FMUL.FTZ R78, R78, R4.reuse ;  /* 0x000000044e4e7220 */ /* 0x080fe20000410000 */
[----:B------:R-:W-:Y:S01]  /*8db0*/  FADD.FTZ R163, R157, R163 ;  /* 0x000000a39da37221 */ /* 0x000fe20000010000 */
[-C--:B------:R-:W-:Y:S01]  /*8dc0*/  FMUL.FTZ R79, R79, R4.reuse ;  /* 0x000000044f4f7220 */ /* 0x080fe20000410000 */
[----:B------:R-:W-:Y:S01]  /*8dd0*/  FMUL.FTZ R82, R82, R4 ;  /* 0x0000000452527220 */ /* 0x000fe20000410000 */
[----:B------:R1:W3:Y:S01]  /*8de0*/  MUFU.EX2 R8, R158 ;  /* 0x0000009e00087308 */ /* 0x0002e20000000800 */
[----:B0-----:R-:W-:Y:S01]  /*8df0*/  F2FP.F16.F32.PACK_AB R154, R11, R10 ;  /* 0x0000000a0b9a723e */ /* 0x001fe200000000ff */
        /* <DEDUP_REMOVED lines=8> */
[----:B------:R-:W-:Y:S01]  /*8e80*/  F2FP.F16.F32.PACK_AB R153, R155, R153 ;  /* 0x000000999b99723e */ /* 0x000fe200000000ff */
[----:B------:R-:W-:Y:S01]  /*8e90*/  FMUL.FTZ R95, R95, R4 ;  /* 0x000000045f5f7220 */ /* 0x000fe20000410000 */
[----:B-1----:R-:W-:Y:S01]  /*8ea0*/  F2FP.F16.F32.PACK_AB R158, R164, R14 ;  /* 0x0000000ea49e723e */ /* 0x002fe200000000ff */
[----:B------:R-:W-:Y:S01]  /*8eb0*/  FADD.FTZ R5, R155, R5 ;  /* 0x000000059b057221 */ /* 0x000fe20000010000 */
[----:B------:R-:W-:Y:S01]  /*8ec0*/  F2FP.F16.F32.PACK_AB R164, R175, R174 ;  /* 0x000000aeafa4723e */ /* 0x000fe200000000ff */
[----:B------:R-:W-:Y:S01]  /*8ed0*/  FMUL.FTZ R98, R98, R4 ;  /* 0x0000000462627220 */ /* 0x000fe20000410000 */
[----:B------:R1:W-:Y:S01]  /*8ee0*/  MUFU.EX2 R179, R162 ;  /* 0x000000a200b37308 */ /* 0x0003e20000000800 */
[----:B---3--:R-:W-:Y:S01]  /*8ef0*/  F2FP.F16.F32.PACK_AB R155, R168, R8 ;  /* 0x00000008a89b723e */ /* 0x008fe200000000ff */
[----:B------:R-:W-:Y:S01]  /*8f00*/  BAR.SYNC.DEFER_BLOCKING 0xf, 0x100 ;  /* 0x03c4000000007b1d */ /* 0x000fe20000010000 */
[----:B0-----:R-:W-:Y:S01]  /*8f10*/  F2FP.F16.F32.PACK_AB R156, R13, R12 ;  /* 0x0000000c0d9c723e */ /* 0x001fe200000000ff */
[-C--:B------:R-:W-:Y:S01]  /*8f20*/  FMUL.FTZ R99, R99, R4.reuse ;  /* 0x0000000463637220 */ /* 0x080fe20000410000 */
[-C--:B------:R-:W-:Y:S01]  /*8f30*/  FMUL.FTZ R102, R102, R4.reuse ;  /* 0x0000000466667220 */ /* 0x080fe20000410000 */
[-C--:B------:R-:W-:Y:S01]  /*8f40*/  FMUL.FTZ R103, R103, R4.reuse ;  /* 0x0000000467677220 */ /* 0x080fe20000410000 */
        /* <DEDUP_REMOVED lines=9> */
[----:B------:R1:W-:Y:S01]  /*8fe0*/  MUFU.EX2 R180, R3 ;  /* 0x0000000300b47308 */ /* 0x0003e20000000800 */
        /* <DEDUP_REMOVED lines=8> */
[C---:B-1----:R-:W-:Y:S01]  /*9070*/  FADD.FTZ R3, R166.reuse, R163 ;  /* 0x000000a3a6037221 */ /* 0x042fe20000010000 */
[----:B------:R-:W-:Y:S01]  /*9080*/  F2FP.F16.F32.PACK_AB R166, R166, R157 ;  /* 0x0000009da6a6723e */ /* 0x000fe200000000ff */
[-C--:B------:R-:W-:Y:S01]  /*9090*/  FMUL.FTZ R134, R134, R4.reuse ;  /* 0x0000000486867220 */ /* 0x080fe20000410000 */
[----:B----4-:R-:W-:Y:S01]  /*90a0*/  F2FP.F16.F32.PACK_AB R157, R170, R169 ;  /* 0x000000a9aa9d723e */ /* 0x010fe200000000ff */
[-C--:B------:R-:W-:Y:S01]  /*90b0*/  FMUL.FTZ R135, R135, R4.reuse ;  /* 0x0000000487877220 */ /* 0x080fe20000410000 */
[----:B0-----:R-:W-:Y:S01]  /*90c0*/  F2FP.F16.F32.PACK_AB R159, R176, R179 ;  /* 0x000000b3b09f723e */ /* 0x001fe200000000ff */
        /* <DEDUP_REMOVED lines=11> */
[----:B------:R0:W-:Y:S01]  /*9180*/  STSM.16.M88.4 [R19+0x36400], R152 ;  /* 0x0364009813007844 */ /* 0x0001e20000000200 */
[----:B--2---:R-:W-:Y:S01]  /*9190*/  F2FP.F16.F32.PACK_AB R161, R10, R180 ;  /* 0x000000b40aa1723e */ /* 0x004fe200000000ff */
[----:B------:R-:W-:Y:S01]  /*91a0*/  FADD.FTZ R5, R8, R5 ;  /* 0x0000000508057221 */ /* 0x000fe20000010000 */
[----:B------:R-:W-:Y:S01]  /*91b0*/  IMAD.MOV.U32 R4, RZ, RZ, R7 ;  /* 0x000000ffff047224 */ /* 0x000fe200078e0007 */
[----:B------:R0:W-:Y:S01]  /*91c0*/  STSM.16.M88.4 [R186], R156 ;  /* 0x0000009cba007844 */ /* 0x0001e20000000200 */
[----:B------:R-:W-:Y:S01]  /*91d0*/  IMAD.MOV.U32 R8, RZ, RZ, R6 ;  /* 0x000000ffff087224 */ /* 0x000fe200078e0006 */
[----:B------:R-:W-:Y:S01]  /*91e0*/  MUFU.EX2 R178, R178 ;  /* 0x000000b200b27308 */ /* 0x000fe20000000800 */
[----:B------:R-:W-:-:S04]  /*91f0*/  FADD.FTZ R5, R168, R5 ;  /* 0x00000005a8057221 */ /* 0x000fc80000010000 */
[----:B------:R-:W-:-:S03]  /*9200*/  FADD.FTZ R5, R169, R5 ;  /* 0x00000005a9057221 */ /* 0x000fc60000010000 */
[----:B------:R-:W2:Y:S01]  /*9210*/  MUFU.EX2 R171, R171 ;  /* 0x000000ab00ab7308 */ /* 0x000ea20000000800 */
[----:B-1----:R-:W-:Y:S01]  /*9220*/  F2FP.F16.F32.PACK_AB R163, R177, R11 ;  /* 0x0000000bb1a3723e */ /* 0x002fe200000000ff */
[----:B------:R-:W-:-:S04]  /*9230*/  FADD.FTZ R170, R170, R5 ;  /* 0x00000005aaaa7221 */ /* 0x000fc80000010000 */
[----:B------:R0:W-:Y:S01]  /*9240*/  STSM.16.M88.4 [R184], R160 ;  /* 0x000000a0b8007844 */ /* 0x0001e20000000200 */
[----:B------:R-:W-:Y:S01]  /*9250*/  FADD.FTZ R179, R179, R170 ;  /* 0x000000aab3b37221 */ /* 0x000fe20000010000 */
[----:B------:R-:W-:Y:S03]  /*9260*/  MUFU.EX2 R172, R172 ;  /* 0x000000ac00ac7308 */ /* 0x000fe60000000800 */
[----:B------:R-:W-:-:S04]  /*9270*/  FADD.FTZ R179, R176, R179 ;  /* 0x000000b3b0b37221 */ /* 0x000fc80000010000 */
[----:B------:R-:W-:Y:S01]  /*9280*/  FADD.FTZ R179, R180, R179 ;  /* 0x000000b3b4b37221 */ /* 0x000fe20000010000 */
[----:B------:R-:W1:Y:S01]  /*9290*/  MUFU.EX2 R173, R173 ;  /* 0x000000ad00ad7308 */ /* 0x000e620000000800 */
[----:B--2---:R-:W-:Y:S02]  /*92a0*/  F2FP.F16.F32.PACK_AB R165, R171, R178 ;  /* 0x000000b2aba5723e */ /* 0x004fe400000000ff */
[----:B------:R-:W-:-:S04]  /*92b0*/  FADD.FTZ R10, R10, R179 ;  /* 0x000000b30a0a7221 */ /* 0x000fc80000010000 */
[----:B------:R-:W-:-:S04]  /*92c0*/  FADD.FTZ R10, R11, R10 ;  /* 0x0000000a0b0a7221 */ /* 0x000fc80000010000 */
[----:B------:R-:W-:-:S04]  /*92d0*/  FADD.FTZ R177, R177, R10 ;  /* 0x0000000ab1b17221 */ /* 0x000fc80000010000 */
[----:B------:R-:W-:Y:S01]  /*92e0*/  FADD.FTZ R178, R178, R177 ;  /* 0x000000b1b2b27221 */ /* 0x000fe20000010000 */
[----:B-1----:R-:W-:-:S03]  /*92f0*/  F2FP.F16.F32.PACK_AB R167, R173, R172 ;  /* 0x000000acada7723e */ /* 0x002fc600000000ff */
[----:B------:R-:W-:Y:S02]  /*9300*/  FADD.FTZ R171, R171, R178 ;  /* 0x000000b2abab7221 */ /* 0x000fe40000010000 */
[----:B------:R0:W-:Y:S01]  /*9310*/  STSM.16.M88.4 [R185], R164 ;  /* 0x000000a4b9007844 */ /* 0x0001e20000000200 */
[----:B------:R-:W-:Y:S01]  /*9320*/  WARPGROUP.ARRIVE ;  /* 0x00000000000079c5 */ /* 0x000fe20000000000 */
[----:B------:R-:W-:-:S04]  /*9330*/  FADD.FTZ R172, R172, R171 ;  /* 0x000000abacac7221 */ /* 0x000fc80000010000 */
[----:B------:R-:W-:Y:S01]  /*9340*/  FADD.FTZ R5, R173, R172 ;  /* 0x000000acad057221 */ /* 0x000fe20000010000 */
[----:B------:R-:W-:Y:S01]  /*9350*/  HGMMA.64x256x16.F32 R24, R152, gdesc[UR16].tnspB, R24, gsb0 ;  /* 0x43e0001098187df0 */ /* 0x000fe20008000818 */
[----:B------:R-:W-:Y:S01]  /*9360*/  UMOV UR18, UR14 ;  /* 0x0000000e00127c82 */ /* 0x000fe20008000000 */
[----:B------:R-:W-:Y:S01]  /*9370*/  UMOV UR19, 0x40000040 ;  /* 0x4000004000137882 */ /* 0x000fe20000000000 */
[----:B------:R-:W-:Y:S02]  /*9380*/  UIADD3 UR14, UR10, 0x100, URZ ;  /* 0x000001000a0e7890 */ /* 0x000fe4000fffe03f */
[----:B------:R-:W-:Y:S01]  /*9390*/  UIADD3 UR10, UR10, 0x180, URZ ;  /* 0x000001800a0a7890 */ /* 0x000fe2000fffe03f */
[----:B------:R-:W-:Y:S02]  /*93a0*/  WARPGROUP.DEPBAR.LE gsb0, 0x0 ;  /* 0x00008000000079c5 */ /* 0x000fe40000010000 */
[----:B------:R-:W-:-:S15]  /*93b0*/  WARPGROUP.ARRIVE ;  /* 0x00000000000079c5 */ /* 0x000fde0000000000 */
[----:B------:R-:W-:-:S05]  /*93c0*/  NOP ;  /* 0x0000000000007918 */ /* 0x000fca0000000000 */
[----:B------:R-:W-:Y:S01]  /*93d0*/  HGMMA.64x256x16.F32 R24, R156, gdesc[UR16].tnspB, R24, gsb0 ;  /* 0x43e000109c187df0 */ /* 0x000fe20008000818 */
[----:B------:R-:W-:Y:S01]  /*93e0*/  UMOV UR18, UR14 ;  /* 0x0000000e00127c82 */ /* 0x000fe20008000000 */
[----:B------:R-:W-:Y:S01]  /*93f0*/  UMOV UR19, 0x40000040 ;  /* 0x4000004000137882 */ /* 0x000fe20000000000 */
[----:B------:R-:W-:Y:S02]  /*9400*/  WARPGROUP.DEPBAR.LE gsb0, 0x0 ;  /* 0x00008000000079c5 */ /* 0x000fe40000010000 */
[----:B------:R-:W-:-:S15]  /*9410*/  WARPGROUP.ARRIVE ;  /* 0x00000000000079c5 */ /* 0x000fde0000000000 */
[----:B------:R-:W-:-:S08]  /*9420*/  NOP ;  /* 0x0000000000007918 */ /* 0x000fd00000000000 */
        /* <DEDUP_REMOVED lines=19> */
.L_x_4065:
[----:B------:R-:W2:Y:S01]  /*9560*/  SHFL.BFLY PT, R0, R3, 0x2, 0x1f ;  /* 0x0c401f0003007f89 */ /* 0x000ea200000e0000 */
[----:B01----:R-:W-:Y:S01]  /*9570*/  IMAD.MOV.U32 R152, RZ, RZ, -0x800000 ;  /* 0xff800000ff987424 */ /* 0x003fe200078e00ff */
[----:B------:R-:W-:Y:S02]  /*9580*/  UIADD3 UR40, UR40, 0x1, URZ ;  /* 0x0000000128287890 */ /* 0x000fe4000fffe03f */
[----:B------:R-:W0:Y:S01]  /*9590*/  SHFL.BFLY PT, R4, R5, 0x2, 0x1f ;  /* 0x0c401f0005047f89 */ /* 0x000e2200000e0000 */
[----:B------:R-:W-:Y:S08]  /*95a0*/  BAR.ARV 0x8, 0x100 ;  /* 0x0204000000007b1d */ /* 0x000ff00000002000 */
[----:B------:R-:W-:Y:S01]  /*95b0*/  BAR.SYNC.DEFER_BLOCKING 0xf, 0x100 ;  /* 0x03c4000000007b1d */ /* 0x000fe20000010000 */
[----:B--2---:R-:W-:Y:S01]  /*95c0*/  FADD.FTZ R0, R0, R3 ;  /* 0x0000000300007221 */ /* 0x004fe20000010000 */
[----:B------:R-:W-:-:S02]  /*95d0*/  IMAD.U32 R3, RZ, RZ, UR15 ;  /* 0x0000000fff037e24 */ /* 0x000fc4000f8e00ff */
[----:B0-----:R-:W-:Y:S02]  /*95e0*/  FADD.FTZ R4, R4, R5 ;  /* 0x0000000504047221 */ /* 0x001fe40000010000 */
[----:B------:R-:W0:Y:S04]  /*95f0*/  SHFL.BFLY PT, R9, R0, 0x1, 0x1f ;  /* 0x0c201f0000097f89 */ /* 0x000e2800000e0000 */
[----:B------:R-:W1:Y:S01]  /*9600*/  SHFL.BFLY PT, R11, R4, 0x1, 0x1f ;  /* 0x0c201f00040b7f89 */ /* 0x000e6200000e0000 */
[----:B0-----:R-:W-:Y:S01]  /*9610*/  FADD.FTZ R10, R0, R9 ;  /* 0x00000009000a7221 */ /* 0x001fe20000010000 */
[----:B-1----:R-:W-:-:S04]  /*9620*/  FADD.FTZ R11, R4, R11 ;  /* 0x0000000b040b7221 */ /* 0x002fc80000010000 */
[----:B------:R-:W-:Y:S01]  /*9630*/  FSETP.NE.FTZ.AND P0, PT, R10, RZ, PT ;  /* 0x000000ff0a00720b */ /* 0x000fe20003f15000 */
[----:B------:R-:W-:Y:S01]  /*9640*/  IMAD.MOV.U32 R4, RZ, RZ, RZ ;  /* 0x000000ffff047224 */ /* 0x000fe200078e00ff */
[----:B------:R-:W-:-:S11]  /*9650*/  FSETP.NE.FTZ.AND P1, PT, R11, RZ, PT ;  /* 0x000000ff0b00720b */ /* 0x000fd60003f35000 */
[----:B------:R-:W0:Y:S01]  /*9660*/  @P0 MUFU.LG2 R8, R10 ;  /* 0x0000000a00080308 */ /* 0x000e220000000c00 */
[----:B------:R-:W-:Y:S01]  /*9670*/  @P0 FMUL.FTZ R5, R3, 0.69314718246459960938 ;  /* 0x3f31721803050820 */ /* 0x000fe20000410000 */
[----:B------:R-:W-:-:S06]  /*9680*/  IMAD.MOV.U32 R3, RZ, RZ, -0x800000 ;  /* 0xff800000ff037424 */ /* 0x000fcc00078e00ff */
[----:B------:R-:W1:Y:S08]  /*9690*/  @P1 MUFU.LG2 R9, R11 ;  /* 0x0000000b00091308 */ /* 0x000e700000000c00 */
[----:B------:R-:W2:Y:S01]  /*96a0*/  @P0 MUFU.RCP R4, R10 ;  /* 0x0000000a00040308 */ /* 0x000ea20000001000 */
[----:B0-----:R-:W-:-:S04]  /*96b0*/  @P0 FMUL.FTZ R8, R8, 0.69314718246459960938 ;  /* 0x3f31721808080820 */ /* 0x001fc80000410000 */
[----:B------:R-:W-:Y:S01]  /*96c0*/  @P0 FFMA.FTZ R3, R5, R6, R8 ;  /* 0x0000000605030223 */ /* 0x000fe20000010008 */
[----:B------:R-:W-:Y:S01]  /*96d0*/  IMAD.U32 R5, RZ, RZ, UR15 ;  /* 0x0000000fff057e24 */ /* 0x000fe2000f8e00ff */
[----:B------:R-:W-:Y:S01]  /*96e0*/  ISETP.NE.AND P0, PT, R17, RZ, PT ;  /* 0x000000ff1100720c */ /* 0x000fe20003f05270 */
[----:B-1----:R-:W-:Y:S02]  /*96f0*/  @P1 FMUL.FTZ R0, R9, 0.69314718246459960938 ;  /* 0x3f31721809001820 */ /* 0x002fe40000410000 */
[----:B------:R-:W-:-:S04]  /*9700*/  @P1 FMUL.FTZ R5, R5, 0.69314718246459960938 ;  /* 0x3f31721805051820 */ /* 0x000fc80000410000 */
[----:B------:R-:W-:Y:S01]  /*9710*/  @P1 FFMA.FTZ R152, R5, R7, R0 ;  /* 0x0000000705981223 */ /* 0x000fe20000010000 */
[----:B------:R-:W-:Y:S02]  /*9720*/  IMAD.MOV.U32 R0, RZ, RZ, RZ ;  /* 0x000000ffff007224 */ /* 0x000fe400078e00ff */
[----:B------:R-:W-:Y:S01]  /*9730*/  IMAD.U32 R5, RZ, RZ, UR37 ;  /* 0x00000025ff057e24 */ /* 0x000fe2000f8e00ff */
[----:B------:R-:W-:Y:S01]  /*9740*/  UIADD3 UR37, UR37, 0x1, URZ ;  /* 0x0000000125257890 */ /* 0x000fe2000fffe03f */
[-C--:B--2---:R-:W-:Y:S01]  /*9750*/  FMUL.FTZ R24, R24, R4.reuse ;  /* 0x0000000418187220 */ /* 0x084fe20000410000 */
[-C--:B------:R-:W-:Y:S01]  /*9760*/  FMUL.FTZ R25, R25, R4.reuse ;  /* 0x0000000419197220 */ /* 0x080fe20000410000 */
[----:B------:R-:W0:Y:S01]  /*9770*/  @P1 MUFU.RCP R0, R11 ;  /* 0x0000000b00001308 */ /* 0x000e220000001000 */
[----:B------:R-:W-:Y:S01]  /*9780*/  @!P0 IMAD R5, R5, 0x40, R16 ;  /* 0x0000004005058824 */ /* 0x000fe200078e0210 */
[----:B------:R-:W-:Y:S01]  /*9790*/  UISETP.NE.AND UP0, UPT, UR37, 0x2, UPT ;  /* 0x000000022500788c */ /* 0x000fe2000bf05270 */
[-C--:B------:R-:W-:Y:S01]  /*97a0*/  FMUL.FTZ R28, R28, R4.reuse ;  /* 0x000000041c1c7220 */ /* 0x080fe20000410000 */
[-C--:B------:R-:W-:Y:S01]  /*97b0*/  FMUL.FTZ R29, R29, R4.reuse ;  /* 0x000000041d1d7220 */ /* 0x080fe20000410000 */
[-C--:B------:R-:W-:Y:S01]  /*97c0*/  FMUL.FTZ R32, R32, R4.reuse ;  /* 0x0000000420207220 */ /* 0x080fe20000410000 */
[----:B------:R-:W-:Y:S01]  /*97d0*/  @!P0 LEA R5, R5, UR41, 0x2 ;  /* 0x0000002905058c11 */ /* 0x000fe2000f8e10ff */
[----:B------:R-:W-:Y:S01]  /*97e0*/  USEL UR4, URZ, 0x1, UP0 ;  /* 0x000000013f047887 */ /* 0x000fe20008000000 */
        /* <DEDUP_REMOVED lines=126> */
[----:B------:R-:W-:-:S02]  /*9fd0*/  USEL UR37, UR37, URZ, UP0 ;  /* 0x0000003f25257287 */ /* 0x000fc40008000000 */
[----:B------:R-:W-:Y:S01]  /*9fe0*/  ULOP3.LUT UR36, UR36, UR4, URZ, 0x3c, !UPT ;  /* 0x0000000424247292 */ /* 0x000fe2000f8e3c3f */
[----:B-1----:R-:W-:Y:S11]  /*9ff0*/  BAR.ARV 0xe, 0x100 ;  /* 0x0384000000007b1d */ /* 0x002ff60000002000 */
.L_x_4050:
[----:B------:R-:W0:Y:S08]  /*a000*/  S2UR UR4, SR_CgaCtaId ;  /* 0x00000000000479c3 */ /* 0x000e300000008800 */
[----:B------:R-:W-:Y:S06]  /*a010*/  BAR.SYNC.DEFER_BLOCKING 0x5, 0x180 ;  /* 0x0146000000007b1d */ /* 0x000fec0000010000 */
[----:B------:R-:W-:Y:S01]  /*a020*/  UMOV UR41, 0x400 ;  /* 0x0000040000297882 */ /* 0x000fe20000000000 */
[----:B------:R-:W-:Y:S01]  /*a030*/  BSSY B0, `(.L_x_4075) ;  /* 0x0000480000007945 */ /* 0x000fe20003800000 */
[----:B0-----:R-:W-:-:S09]  /*a040*/  ULEA UR41, UR4, UR41, 0x18 ;  /* 0x0000002904297291 */ /* 0x001fd2000f8ec03f */
[----:B------:R-:W0:Y:S02]  /*a050*/  LDS.128 R4, [UR41+0x388d0] ;  /* 0x0388d029ff047984 */ /* 0x000e240008000c00 */
[----:B0-----:R-:W-:Y:S02]  /*a060*/  R2UR UR4, R5 ;  /* 0x00000000050472ca */ /* 0x001fe400000e0000 */
[----:B------:R-:W-:Y:S01]  /*a070*/  R2UR UR5, R7 ;  /* 0x00000000070572ca */ /* 0x000fe200000e0000 */
[----:B------:R-:W-:Y:S06]  /*a080*/  BAR.ARV 0x4, 0x180 ;  /* 0x0106000000007b1d */ /* 0x000fec0000002000 */
[----:B------:R-:W-:Y:S08]  /*a090*/  @P0 BRA `(.L_x_4076) ;  /* 0x0000003800200947 */ /* 0x000ff00003800000 */
[----:B------:R-:W2:Y:S01]  /*a0a0*/  LDL R0, [R1+0x70] ;  /* 0x0000700001007983 */ /* 0x000ea20000100800 */
[----:B------:R-:W0:Y:S01]  /*a0b0*/  S2UR UR8, SR_SWINHI ;  /* 0x00000000000879c3 */ /* 0x000e220000002f00 */
[----:B------:R-:W-:Y:S01]  /*a0c0*/  F2FP.F16.F32.PACK_AB R23, R71, R70 ;  /* 0x000000464717723e */ /* 0x000fe200000000ff */
[----:B------:R-:W-:Y:S01]  /*a0d0*/  UMOV UR6, UR41 ;  /* 0x0000002900067c82 */ /* 0x000fe20008000000 */
[----:B0-----:R-:W-:Y:S01]  /*a0e0*/  UMOV UR7, UR8 ;  /* 0x0000000800077c82 */ /* 0x001fe20008000000 */
[----:B------:R-:W-:Y:S02]  /*a0f0*/  IMAD.U32 R4, RZ, RZ, UR6 ;  /* 0x00000006ff047e24 */ /* 0x000fe4000f8e00ff */
[----:B------:R-:W-:Y:S01]  /*a100*/  IMAD.U32 R5, RZ, RZ, UR7 ;  /* 0x00000007ff057e24 */ /* 0x000fe2000f8e00ff */
[----:B------:R-:W-:Y:S01]  /*a110*/  ULDC.64 UR6, c[0x0][0xd08] ;  /* 0x0003420000067ab9 */ /* 0x000fe20000000a00 */
[----:B------:R-:W-:Y:S01]  /*a120*/  BAR.SYNC.DEFER_BLOCKING 0x1, 0x100 ;  /* 0x0044000000007b1d */ /* 0x000fe20000010000 */
[----:B--2---:R-:W-:-:S03]  /*a130*/  IMAD.WIDE R20, R0, 0x2, R4 ;  /* 0x0000000200147825 */ /* 0x004fc600078e0204 */
[C---:B------:R-:W-:Y:S02]  /*a140*/  IADD3 R9, P6, R20.reuse, 0x6060, RZ ;  /* 0x0000606014097810 */ /* 0x040fe40007fde0ff */
[C---:B------:R-:W-:Y:S02]  /*a150*/  IADD3 R13, P1, R20.reuse, 0x6020, RZ ;  /* 0x00006020140d7810 */ /* 0x040fe40007f3e0ff */
[----:B------:R-:W-:Y:S02]  /*a160*/  LOP3.LUT R8, R9, 0x380, RZ, 0xc0, !PT ;  /* 0x0000038009087812 */ /* 0x000fe400078ec0ff */
[----:B------:R-:W-:Y:S02]  /*a170*/  IADD3 R11, P0, R20, 0x6040, RZ ;  /* 0x00006040140b7810 */ /* 0x000fe40007f1e0ff */
[----:B------:R-:W-:Y:S02]  /*a180*/  SHF.R.U64 R8, R8, 0x3, RZ ;  /* 0x0000000308087819 */ /* 0x000fe400000012ff */
[----:B------:R-:W-:-:S02]  /*a190*/  LOP3.LUT R12, R13, 0x380, RZ, 0xc0, !PT ;  /* 0x000003800d0c7812 */ /* 0x000fc400078ec0ff */
[----:B------:R-:W-:Y:S01]  /*a1a0*/  LOP3.LUT R8, R8, R9, RZ, 0x3c, !PT ;  /* 0x0000000908087212 */ /* 0x000fe200078e3cff */
[----:B------:R-:W-:Y:S01]  /*a1b0*/  IMAD.X R9, RZ, RZ, R21, P6 ;  /* 0x000000ffff097224 */ /* 0x000fe200030e0615 */
[----:B------:R-:W-:Y:S02]  /*a1c0*/  LOP3.LUT R10, R11, 0x380, RZ, 0xc0, !PT ;  /* 0x000003800b0a7812 */ /* 0x000fe400078ec0ff */
[----:B------:R-:W-:Y:S02]  /*a1d0*/  LOP3.LUT R0, R20, 0x380, RZ, 0xc0, !PT ;  /* 0x0000038014007812 */ /* 0x000fe400078ec0ff */
[----:B------:R-:W-:Y:S02]  /*a1e0*/  SHF.R.U64 R12, R12, 0x3, RZ ;  /* 0x000000030c0c7819 */ /* 0x000fe400000012ff */
[----:B------:R-:W-:Y:S02]  /*a1f0*/  SHF.R.U64 R10, R10, 0x3, RZ ;  /* 0x000000030a0a7819 */ /* 0x000fe400000012ff */
[----:B------:R-:W-:-:S02]  /*a200*/  SHF.R.U64 R0, R0, 0x3, RZ ;  /* 0x0000000300007819 */ /* 0x000fc400000012ff */
[----:B------:R-:W-:Y:S01]  /*a210*/  LOP3.LUT R12, R12, R13, RZ, 0x3c, !PT ;  /* 0x0000000d0c0c7212 */ /* 0x000fe200078e3cff */
[--C-:B------:R-:W-:Y:S01]  /*a220*/  IMAD.X R13, RZ, RZ, R21.reuse, P1 ;  /* 0x000000ffff0d7224 */ /* 0x100fe200008e0615 */
[----:B------:R-:W-:Y:S01]  /*a230*/  MOV R164, R8 ;  /* 0x0000000800a47202 */ /* 0x000fe20000000f00 */
[--C-:B------:R-:W-:Y:S01]  /*a240*/  IMAD.MOV.U32 R9, RZ, RZ, R21.reuse ;  /* 0x000000ffff097224 */ /* 0x100fe200078e0015 */
[----:B------:R-:W-:Y:S01]  /*a250*/  LOP3.LUT R10, R10, R11, RZ, 0x3c, !PT ;  /* 0x0000000b0a0a7212 */ /* 0x000fe200078e3cff */
[----:B------:R-:W-:Y:S01]  /*a260*/  IMAD.X R11, RZ, RZ, R21, P0 ;  /* 0x000000ffff0b7224 */ /* 0x000fe200000e0615 */
[----:B------:R-:W-:Y:S02]  /*a270*/  LOP3.LUT R8, R0, R20, RZ, 0x3c, !PT ;  /* 0x0000001400087212 */ /* 0x000fe400078e3cff */
[----:B------:R-:W-:Y:S02]  /*a280*/  IADD3 R162, P0, R20, 0x2060, RZ ;  /* 0x0000206014a27810 */ /* 0x000fe40007f1e0ff */
[----:B------:R-:W-:-:S02]  /*a290*/  MOV R18, R12 ;  /* 0x0000000c00127202 */ /* 0x000fc40000000f00 */
[----:B------:R-:W-:Y:S02]  /*a2a0*/  MOV R12, R8 ;  /* 0x00000008000c7202 */ /* 0x000fe40000000f00 */
[----:B------:R-:W0:Y:S01]  /*a2b0*/  LDC R9, c[0x0][0xbd4] ;  /* 0x0002f500ff097b82 */ /* 0x000e220000000800 */
[----:B------:R-:W-:Y:S02]  /*a2c0*/  LOP3.LUT R163, R162, 0x380, RZ, 0xc0, !PT ;  /* 0x00000380a2a37812 */ /* 0x000fe400078ec0ff */
[----:B------:R-:W-:Y:S02]  /*a2d0*/  IADD3 R154, P3, R20, 0x4060, RZ ;  /* 0x00004060149a7810 */ /* 0x000fe40007f7e0ff */
[----:B------:R-:W-:Y:S02]  /*a2e0*/  SHF.R.U64 R163, R163, 0x3, RZ ;  /* 0x00000003a3a37819 */ /* 0x000fe400000012ff */
[----:B------:R-:W-:Y:S02]  /*a2f0*/  LOP3.LUT R155, R154, 0x380, RZ, 0xc0, !PT ;  /* 0x000003809a9b7812 */ /* 0x000fe400078ec0ff */
[----:B------:R-:W-:Y:S01]  /*a300*/  LOP3.LUT R162, R163, R162, RZ, 0x3c, !PT ;  /* 0x000000a2a3a27212 */ /* 0x000fe200078e3cff */
[----:B------:R-:W-:Y:S01]  /*a310*/  IMAD.X R163, RZ, RZ, R21, P0 ;  /* 0x000000ffffa37224 */ /* 0x000fe200000e0615 */
[----:B------:R-:W-:-:S02]  /*a320*/  IADD3 R8, P0, R20, 0x2040, RZ ;  /* 0x0000204014087810 */ /* 0x000fc40007f1e0ff */
[----:B------:R-:W-:Y:S02]  /*a330*/  SHF.R.U64 R155, R155, 0x3, RZ ;  /* 0x000000039b9b7819 */ /* 0x000fe400000012ff */
[----:B------:R-:W-:Y:S02]  /*a340*/  LOP3.LUT R0, R8, 0x380, RZ, 0xc0, !PT ;  /* 0x0000038008007812 */ /* 0x000fe400078ec0ff */
[----:B------:R-:W-:Y:S02]  /*a350*/  ISETP.NE.AND P1, PT, R22, RZ, PT ;  /* 0x000000ff1600720c */ /* 0x000fe40003f25270 */
[----:B------:R-:W-:Y:S02]  /*a360*/  SHF.R.U64 R0, R0, 0x3, RZ ;  /* 0x0000000300007819 */ /* 0x000fe400000012ff */
[----:B------:R-:W-:Y:S01]  /*a370*/  LOP3.LUT R154, R155, R154, RZ, 0x3c, !PT ;  /* 0x0000009a9b9a7212 */ /* 0x000fe200078e3cff */
[----:B------:R-:W-:Y:S01]  /*a380*/  IMAD.X R155, RZ, RZ, R21, P3 ;  /* 0x000000ffff9b7224 */ /* 0x000fe200018e0615 */
[----:B------:R-:W-:-:S02]  /*a390*/  LOP3.LUT R8, R0, R8, RZ, 0x3c, !PT ;  /* 0x0000000800087212 */ /* 0x000fc400078e3cff */
[----:B0-----:R-:W-:Y:S01]  /*a3a0*/  SEL R0, R22, R9, P1 ;  /* 0x0000000916007207 */ /* 0x001fe20000800000 */
[----:B------:R-:W-:Y:S01]  /*a3b0*/  IMAD.X R9, RZ, RZ, R21, P0 ;  /* 0x000000ffff097224 */ /* 0x000fe200000e0615 */
[----:B------:R-:W-:Y:S02]  /*a3c0*/  MOV R154, R154 ;  /* 0x0000009a009a7202 */ /* 0x000fe40000000f00 */
[C---:B------:R-:W-:Y:S02]  /*a3d0*/  IADD3 R156, P4, R20.reuse, 0x4040, RZ ;  /* 0x00004040149c7810 */ /* 0x040fe40007f9e0ff */
[----:B------:R-:W-:Y:S02]  /*a3e0*/  MOV R155, R8 ;  /* 0x00000008009b7202 */ /* 0x000fe40000000f00 */
[----:B------:R-:W-:Y:S02]  /*a3f0*/  IADD3 R8, P0, R20, 0x2020, RZ ;  /* 0x0000202014087810 */ /* 0x000fe40007f1e0ff */
[----:B------:R-:W-:-:S02]  /*a400*/  LOP3.LUT R157, R156, 0x380, RZ, 0xc0, !PT ;  /* 0x000003809c9d7812 */ /* 0x000fc400078ec0ff */
[----:B------:R-:W-:Y:S02]  /*a410*/  LOP3.LUT R9, R8, 0x380, RZ, 0xc0, !PT ;  /* 0x0000038008097812 */ /* 0x000fe400078ec0ff */
[----:B------:R-:W-:Y:S02]  /*a420*/  SHF.R.U64 R157, R157, 0x3, RZ ;  /* 0x000000039d9d7819 */ /* 0x000fe400000012ff */
[----:B------:R-:W-:Y:S02]  /*a430*/  SHF.R.U64 R9, R9, 0x3, RZ ;  /* 0x0000000309097819 */ /* 0x000fe400000012ff */
[----:B------:R-:W-:Y:S01]  /*a440*/  LOP3.LUT R156, R157, R156, RZ, 0x3c, !PT ;  /* 0x0000009c9d9c7212 */ /* 0x000fe200078e3cff */
[--C-:B------:R-:W-:Y:S01]  /*a450*/  IMAD.X R157, RZ, RZ, R21.reuse, P4 ;  /* 0x000000ffff9d7224 */ /* 0x100fe200020e0615 */
[----:B------:R-:W-:Y:S01]  /*a460*/  LOP3.LUT R8, R9, R8, RZ, 0x3c, !PT ;  /* 0x0000000809087212 */ /* 0x000fe200078e3cff */
[----:B------:R-:W-:Y:S01]  /*a470*/  IMAD.X R9, RZ, RZ, R21, P0 ;  /* 0x000000ffff097224 */ /* 0x000fe200000e0615 */
[----:B------:R-:W-:-:S02]  /*a480*/  MOV R153, R10 ;  /* 0x0000000a00997202 */ /* 0x000fc40000000f00 */
[----:B------:R-:W-:Y:S02]  /*a490*/  MOV R156, R156 ;  /* 0x0000009c009c7202 */ /* 0x000fe40000000f00 */
[----:B------:R-:W-:Y:S02]  /*a4a0*/  MOV R157, R8 ;  /* 0x00000008009d7202 */ /* 0x000fe40000000f00 */
[----:B------:R-:W-:Y:S02]  /*a4b0*/  F2FP.F16.F32.PACK_AB R8, R25, R24 ;  /* 0x000000181908723e */ /* 0x000fe400000000ff */
[----:B------:R-:W-:Y:S02]  /*a4c0*/  F2FP.F16.F32.PACK_AB R9, R27, R26 ;  /* 0x0000001a1b09723e */ /* 0x000fe400000000ff */
[----:B------:R-:W-:Y:S02]  /*a4d0*/  F2FP.F16.F32.PACK_AB R10, R29, R28 ;  /* 0x0000001c1d0a723e */ /* 0x000fe400000000ff */
[----:B------:R-:W-:-:S02]  /*a4e0*/  F2FP.F16.F32.PACK_AB R11, R31, R30 ;  /* 0x0000001e1f0b723e */ /* 0x000fc400000000ff */
[----:B------:R-:W-:Y:S02]  /*a4f0*/  IADD3 R14, P2, R20, 0x6000, RZ ;  /* 0x00006000140e7810 */ /* 0x000fe40007f5e0ff */
[----:B------:R-:W-:Y:S01]  /*a500*/  F2FP.F16.F32.PACK_AB R13, R35, R34 ;  /* 0x00000022230d723e */ /* 0x000fe200000000ff */
[----:B------:R0:W-:Y:S01]  /*a510*/  STSM.16.M88.4 [R12], R8 ;  /* 0x000000080c007844 */ /* 0x0001e20000000200 */
[----:B------:R-:W-:Y:S02]  /*a520*/  LOP3.LUT R15, R14, 0x380, RZ, 0xc0, !PT ;  /* 0x000003800e0f7812 */ /* 0x000fe400078ec0ff */
[C---:B------:R-:W-:Y:S02]  /*a530*/  IADD3 R158, P5, R20.reuse, 0x4020, RZ ;  /* 0x00004020149e7810 */ /* 0x040fe40007fbe0ff */
[----:B------:R-:W-:Y:S02]  /*a540*/  SHF.R.U64 R15, R15, 0x3, RZ ;  /* 0x000000030f0f7819 */ /* 0x000fe400000012ff */
[----:B------:R-:W-:-:S02]  /*a550*/  IADD3 R160, P6, R20, 0x4000, RZ ;  /* 0x0000400014a07810 */ /* 0x000fc40007fde0ff */
[----:B------:R-:W-:Y:S01]  /*a560*/  LOP3.LUT R14, R15, R14, RZ, 0x3c, !PT ;  /* 0x0000000e0f0e7212 */ /* 0x000fe200078e3cff */
[----:B------:R-:W-:Y:S01]  /*a570*/  IMAD.X R15, RZ, RZ, R21, P2 ;  /* 0x000000ffff0f7224 */ /* 0x000fe200010e0615 */
[----:B------:R-:W-:Y:S02]  /*a580*/  LOP3.LUT R159, R158, 0x380, RZ, 0xc0, !PT ;  /* 0x000003809e9f7812 */ /* 0x000fe400078ec0ff */
[----:B------:R-:W-:Y:S02]  /*a590*/  LOP3.LUT R161, R160, 0x380, RZ, 0xc0, !PT ;  /* 0x00000380a0a17812 */ /* 0x000fe400078ec0ff */
[----:B------:R-:W-:Y:S02]  /*a5a0*/  MOV R7, R14 ;  /* 0x0000000e00077202 */ /* 0x000fe40000000f00 */
[----:B0-----:R-:W-:Y:S02]  /*a5b0*/  IADD3 R8, P0, R20, 0x20, RZ ;  /* 0x0000002014087810 */ /* 0x001fe40007f1e0ff */
[----:B------:R-:W-:-:S02]  /*a5c0*/  F2FP.F16.F32.PACK_AB R12, R33, R32 ;  /* 0x00000020210c723e */ /* 0x000fc400000000ff */
[----:B------:R-:W-:Y:S02]  /*a5d0*/  LOP3.LUT R9, R8, 0x380, RZ, 0xc0, !PT ;  /* 0x0000038008097812 */ /* 0x000fe400078ec0ff */
[----:B------:R-:W-:Y:S02]  /*a5e0*/  F2FP.F16.F32.PACK_AB R14, R37, R36 ;  /* 0x00000024250e723e */ /* 0x000fe400000000ff */
[----:B------:R-:W-:Y:S02]  /*a5f0*/  SHF.R.U64 R9, R9, 0x3, RZ ;  /* 0x0000000309097819 */ /* 0x000fe400000012ff */
[----:B------:R-:W-:Y:S02]  /*a600*/  F2FP.F16.F32.PACK_AB R15, R39, R38 ;  /* 0x00000026270f723e */ /* 0x000fe400000000ff */
[----:B------:R-:W-:Y:S01]  /*a610*/  LOP3.LUT R8, R9, R8, RZ, 0x3c, !PT ;  /* 0x0000000809087212 */ /* 0x000fe200078e3cff */
[----:B------:R-:W-:Y:S01]  /*a620*/  IMAD.X R9, RZ, RZ, R21, P0 ;  /* 0x000000ffff097224 */ /* 0x000fe200000e0615 */
[----:B------:R-:W-:-:S02]  /*a630*/  F2FP.F16.F32.PACK_AB R10, R45, R44 ;  /* 0x0000002c2d0a723e */ /* 0x000fc400000000ff */
[----:B------:R-:W-:Y:S02]  /*a640*/  F2FP.F16.F32.PACK_AB R11, R47, R46 ;  /* 0x0000002e2f0b723e */ /* 0x000fe400000000ff */
[----:B------:R-:W-:Y:S02]  /*a650*/  MOV R8, R8 ;  /* 0x0000000800087202 */ /* 0x000fe40000000f00 */
[----:B------:R-:W-:Y:S02]  /*a660*/  SHF.R.U64 R159, R159, 0x3, RZ ;  /* 0x000000039f9f7819 */ /* 0x000fe400000012ff */
[----:B------:R-:W-:Y:S01]  /*a670*/  SHF.R.U64 R161, R161, 0x3, RZ ;  /* 0x00000003a1a17819 */ /* 0x000fe200000012ff */
[----:B------:R0:W-:Y:S01]  /*a680*/  STSM.16.M88.4 [R8], R12 ;  /* 0x0000000c08007844 */ /* 0x0001e20000000200 */
[----:B------:R-:W-:Y:S01]  /*a690*/  LOP3.LUT R158, R159, R158, RZ, 0x3c, !PT ;  /* 0x0000009e9f9e7212 */ /* 0x000fe200078e3cff */
[--C-:B------:R-:W-:Y:S01]  /*a6a0*/  IMAD.X R159, RZ, RZ, R21.reuse, P5 ;  /* 0x000000ffff9f7224 */ /* 0x100fe200028e0615 */
[----:B------:R-:W-:Y:S01]  /*a6b0*/  LOP3.LUT R160, R161, R160, RZ, 0x3c, !PT ;  /* 0x000000a0a1a07212 */ /* 0x000fe200078e3cff */
[----:B------:R-:W-:Y:S01]  /*a6c0*/  IMAD.X R161, RZ, RZ, R21, P6 ;  /* 0x000000ffffa17224 */ /* 0x000fe200030e0615 */
[----:B------:R-:W-:-:S02]  /*a6d0*/  MOV R162, R162 ;  /* 0x000000a200a27202 */ /* 0x000fc40000000f00 */
[----:B------:R-:W-:Y:S02]  /*a6e0*/  MOV R158, R158 ;  /* 0x0000009e009e7202 */ /* 0x000fe40000000f00 */
[----:B------:R-:W-:Y:S02]  /*a6f0*/  MOV R160, R160 ;  /* 0x000000a000a07202 */ /* 0x000fe40000000f00 */
[----:B0-----:R-:W-:Y:S02]  /*a700*/  IADD3 R8, P0, R20, 0x40, RZ ;  /* 0x0000004014087810 */ /* 0x001fe40007f1e0ff */
[----:B------:R-:W-:Y:S02]  /*a710*/  F2FP.F16.F32.PACK_AB R13, R59, R58 ;  /* 0x0000003a3b0d723e */ /* 0x000fe400000000ff */
[----:B------:R-:W-:Y:S02]  /*a720*/  LOP3.LUT R9, R8, 0x380, RZ, 0xc0, !PT ;  /* 0x0000038008097812 */ /* 0x000fe400078ec0ff */
[----:B------:R-:W-:-:S02]  /*a730*/  F2FP.F16.F32.PACK_AB R14, R61, R60 ;  /* 0x0000003c3d0e723e */ /* 0x000fc400000000ff */
[----:B------:R-:W-:Y:S02]  /*a740*/  SHF.R.U64 R9, R9, 0x3, RZ ;  /* 0x0000000309097819 */ /* 0x000fe400000012ff */
[----:B------:R-:W-:Y:S02]  /*a750*/  F2FP.F16.F32.PACK_AB R15, R63, R62 ;  /* 0x0000003e3f0f723e */ /* 0x000fe400000000ff */
[----:B------:R-:W-:Y:S01]  /*a760*/  LOP3.LUT R8, R9, R8, RZ, 0x3c, !PT ;  /* 0x0000000809087212 */ /* 0x000fe200078e3cff */
[----:B------:R-:W-:-:S05]  /*a770*/  IMAD.X R9, RZ, RZ, R21, P0 ;  /* 0x000000ffff097224 */ /* 0x000fca00000e0615 */
[----:B------:R-:W-:Y:S02]  /*a780*/  MOV R12, R8 ;  /* 0x00000008000c7202 */ /* 0x000fe40000000f00 */
[----:B------:R-:W-:Y:S02]  /*a790*/  F2FP.F16.F32.PACK_AB R8, R41, R40 ;  /* 0x000000282908723e */ /* 0x000fe400000000ff */
[----:B------:R-:W-:-:S05]  /*a7a0*/  F2FP.F16.F32.PACK_AB R9, R43, R42 ;  /* 0x0000002a2b09723e */ /* 0x000fca00000000ff */
[----:B------:R0:W-:Y:S02]  /*a7b0*/  STSM.16.M88.4 [R12], R8 ;  /* 0x000000080c007844 */ /* 0x0001e40000000200 */
[C---:B0-----:R-:W-:Y:S02]  /*a7c0*/  IADD3 R8, P0, R20.reuse, 0x2000, RZ ;  /* 0x0000200014087810 */ /* 0x041fe40007f1e0ff */
[----:B------:R-:W-:Y:S02]  /*a7d0*/  IADD3 R10, P1, R20, 0x60, RZ ;  /* 0x00000060140a7810 */ /* 0x000fe40007f3e0ff */
[----:B------:R-:W-:Y:S02]  /*a7e0*/  LOP3.LUT R9, R8, 0x380, RZ, 0xc0, !PT ;  /* 0x0000038008097812 */ /* 0x000fe400078ec0ff */
[----:B------:R-:W-:Y:S02]  /*a7f0*/  F2FP.F16.F32.PACK_AB R11, R55, R54 ;  /* 0x00000036370b723e */ /* 0x000fe400000000ff */
[----:B------:R-:W-:-:S02]  /*a800*/  SHF.R.U64 R9, R9, 0x3, RZ ;  /* 0x0000000309097819 */ /* 0x000fc400000012ff */
[----:B------:R-:W-:Y:S02]  /*a810*/  F2FP.F16.F32.PACK_AB R12, R57, R56 ;  /* 0x00000038390c723e */ /* 0x000fe400000000ff */
[----:B------:R-:W-:Y:S01]  /*a820*/  LOP3.LUT R8, R9, R8, RZ, 0x3c, !PT ;  /* 0x0000000809087212 */ /* 0x000fe200078e3cff */
[--C-:B------:R-:W-:Y:S01]  /*a830*/  IMAD.X R9, RZ, RZ, R21.reuse, P0 ;  /* 0x000000ffff097224 */ /* 0x100fe200000e0615 */
[----:B------:R-:W-:Y:S01]  /*a840*/  ISETP.NE.U32.AND P0, PT, RZ, UR6, PT ;  /* 0x00000006ff007c0c */ /* 0x000fe2000bf05070 */
[----:B------:R-:W-:-:S03]  /*a850*/  IMAD.X R21, RZ, RZ, R21, P1 ;  /* 0x000000ffff157224 */ /* 0x000fc600008e0615 */
[----:B------:R-:W-:Y:S02]  /*a860*/  MOV R22, R8 ;  /* 0x0000000800167202 */ /* 0x000fe40000000f00 */
[----:B------:R-:W-:Y:S02]  /*a870*/  LOP3.LUT R8, R10, 0x380, RZ, 0xc0, !PT ;  /* 0x000003800a087812 */ /* 0x000fe400078ec0ff */
[----:B------:R-:W-:Y:S02]  /*a880*/  F2FP.F16.F32.PACK_AB R9, R51, R50 ;  /* 0x000000323309723e */ /* 0x000fe400000000ff */
[----:B------:R-:W-:Y:S02]  /*a890*/  SHF.R.U64 R8, R8, 0x3, RZ ;  /* 0x0000000308087819 */ /* 0x000fe400000012ff */
[----:B------:R-:W-:Y:S02]  /*a8a0*/  ISETP.NE.AND.EX P0, PT, RZ, UR7, PT, P0 ;  /* 0x00000007ff007c0c */ /* 0x000fe4000bf05300 */
[----:B------:R-:W-:-:S02]  /*a8b0*/  LOP3.LUT R20, R8, R10, RZ, 0x3c, !PT ;  /* 0x0000000a08147212 */ /* 0x000fc400078e3cff */
[----:B------:R-:W-:Y:S02]  /*a8c0*/  F2FP.F16.F32.PACK_AB R8, R49, R48 ;  /* 0x000000303108723e */ /* 0x000fe400000000ff */
[----:B------:R-:W-:Y:S02]  /*a8d0*/  MOV R20, R20 ;  /* 0x0000001400147202 */ /* 0x000fe40000000f00 */
[----:B------:R-:W-:Y:S02]  /*a8e0*/  F2FP.F16.F32.PACK_AB R10, R53, R52 ;  /* 0x00000034350a723e */ /* 0x000fe400000000ff */
[----:B------:R-:W-:-:S03]  /*a8f0*/  F2FP.F16.F32.PACK_AB R21, R67, R66 ;  /* 0x000000424315723e */ /* 0x000fc600000000ff */
[----:B------:R0:W-:Y:S04]  /*a900*/  STSM.16.M88.4 [R20], R8 ;  /* 0x0000000814007844 */ /* 0x0001e80000000200 */
[----:B------:R1:W-:Y:S01]  /*a910*/  STSM.16.M88.4 [R22], R12 ;  /* 0x0000000c16007844 */ /* 0x0003e20000000200 */
[----:B0-----:R-:W-:Y:S02]  /*a920*/  F2FP.F16.F32.PACK_AB R20, R65, R64 ;  /* 0x000000404114723e */ /* 0x001fe400000000ff */
[----:B------:R-:W-:Y:S02]  /*a930*/  F2FP.F16.F32.PACK_AB R8, R73, R72 ;  /* 0x000000484908723e */ /* 0x000fe400000000ff */
[----:B-1----:R-:W-:Y:S02]  /*a940*/  F2FP.F16.F32.PACK_AB R22, R69, R68 ;  /* 0x000000444516723e */ /* 0x002fe400000000ff */
[----:B------:R-:W-:-:S02]  /*a950*/  F2FP.F16.F32.PACK_AB R9, R75, R74 ;  /* 0x0000004a4b09723e */ /* 0x000fc400000000ff */
[----:B------:R-:W-:Y:S01]  /*a960*/  F2FP.F16.F32.PACK_AB R10, R77, R76 ;  /* 0x0000004c4d0a723e */ /* 0x000fe200000000ff */
[----:B------:R0:W-:Y:S01]  /*a970*/  STSM.16.M88.4 [R157], R20 ;  /* 0x000000149d007844 */ /* 0x0001e20000000200 */
[----:B------:R-:W-:Y:S02]  /*a980*/  F2FP.F16.F32.PACK_AB R11, R79, R78 ;  /* 0x0000004e4f0b723e */ /* 0x000fe400000000ff */
[----:B------:R-:W-:Y:S02]  /*a990*/  F2FP.F16.F32.PACK_AB R12, R81, R80 ;  /* 0x00000050510c723e */ /* 0x000fe400000000ff */
[----:B------:R-:W-:Y:S01]  /*a9a0*/  F2FP.F16.F32.PACK_AB R13, R83, R82 ;  /* 0x00000052530d723e */ /* 0x000fe200000000ff */
[----:B------:R1:W-:Y:S01]  /*a9b0*/  STSM.16.M88.4 [R155], R8 ;  /* 0x000000089b007844 */ /* 0x0003e20000000200 */
[----:B------:R-:W-:Y:S02]  /*a9c0*/  F2FP.F16.F32.PACK_AB R14, R85, R84 ;  /* 0x00000054550e723e */ /* 0x000fe400000000ff */
[----:B------:R-:W-:-:S05]  /*a9d0*/  F2FP.F16.F32.PACK_AB R15, R87, R86 ;  /* 0x00000056570f723e */ /* 0x000fca00000000ff */
[----:B------:R2:W-:Y:S01]  /*a9e0*/  STSM.16.M88.4 [R162], R12 ;  /* 0x0000000ca2007844 */ /* 0x0005e20000000200 */
[----:B0-----:R-:W-:Y:S02]  /*a9f0*/  F2FP.F16.F32.PACK_AB R20, R89, R88 ;  /* 0x000000585914723e */ /* 0x001fe400000000ff */
[----:B------:R-:W-:Y:S02]  /*aa00*/  F2FP.F16.F32.PACK_AB R21, R91, R90 ;  /* 0x0000005a5b15723e */ /* 0x000fe400000000ff */
[----:B------:R-:W-:Y:S02]  /*aa10*/  F2FP.F16.F32.PACK_AB R22, R93, R92 ;  /* 0x0000005c5d16723e */ /* 0x000fe400000000ff */
[----:B------:R-:W-:Y:S02]  /*aa20*/  F2FP.F16.F32.PACK_AB R23, R95, R94 ;  /* 0x0000005e5f17723e */ /* 0x000fe400000000ff */
[----:B-1----:R-:W-:Y:S02]  /*aa30*/  F2FP.F16.F32.PACK_AB R8, R97, R96 ;  /* 0x000000606108723e */ /* 0x002fe400000000ff */
[----:B------:R-:W-:Y:S01]  /*aa40*/  F2FP.F16.F32.PACK_AB R9, R99, R98 ;  /* 0x000000626309723e */ /* 0x000fe200000000ff */
[----:B------:R0:W-:Y:S01]  /*aa50*/  STSM.16.M88.4 [R160], R20 ;  /* 0x00000014a0007844 */ /* 0x0001e20000000200 */
[----:B------:R-:W-:-:S02]  /*aa60*/  F2FP.F16.F32.PACK_AB R10, R101, R100 ;  /* 0x00000064650a723e */ /* 0x000fc400000000ff */
[----:B------:R-:W-:Y:S02]  /*aa70*/  F2FP.F16.F32.PACK_AB R11, R103, R102 ;  /* 0x00000066670b723e */ /* 0x000fe400000000ff */
[----:B--2---:R-:W-:Y:S02]  /*aa80*/  F2FP.F16.F32.PACK_AB R12, R105, R104 ;  /* 0x00000068690c723e */ /* 0x004fe400000000ff */
[----:B------:R-:W-:Y:S01]  /*aa90*/  F2FP.F16.F32.PACK_AB R13, R107, R106 ;  /* 0x0000006a6b0d723e */ /* 0x000fe200000000ff */
[----:B------:R1:W-:Y:S01]  /*aaa0*/  STSM.16.M88.4 [R158], R8 ;  /* 0x000000089e007844 */ /* 0x0003e20000000200 */
[----:B------:R-:W-:Y:S02]  /*aab0*/  F2FP.F16.F32.PACK_AB R14, R109, R108 ;  /* 0x0000006c6d0e723e */ /* 0x000fe400000000ff */
[----:B------:R-:W-:Y:S02]  /*aac0*/  F2FP.F16.F32.PACK_AB R15, R111, R110 ;  /* 0x0000006e6f0f723e */ /* 0x000fe400000000ff */
[----:B0-----:R-:W-:-:S03]  /*aad0*/  F2FP.F16.F32.PACK_AB R20, R113, R112 ;  /* 0x000000707114723e */ /* 0x001fc600000000ff */
[----:B------:R0:W-:Y:S01]  /*aae0*/  STSM.16.M88.4 [R156], R12 ;  /* 0x0000000c9c007844 */ /* 0x0001e20000000200 */
        /* <DEDUP_REMOVED lines=8> */
[----:B0-----:R-:W-:Y:S02]  /*ab70*/  F2FP.F16.F32.PACK_AB R12, R129, R128 ;  /* 0x00000080810c723e */ /* 0x001fe400000000ff */
[----:B------:R-:W-:Y:S01]  /*ab80*/  F2FP.F16.F32.PACK_AB R13, R131, R130 ;  /* 0x00000082830d723e */ /* 0x000fe200000000ff */
[----:B------:R0:W-:Y:S01]  /*ab90*/  STSM.16.M88.4 [R7], R8 ;  /* 0x0000000807007844 */ /* 0x0001e20000000200 */
[----:B------:R-:W-:Y:S02]  /*aba0*/  F2FP.F16.F32.PACK_AB R14, R133, R132 ;  /* 0x00000084850e723e */ /* 0x000fe400000000ff */
[----:B------:R-:W-:Y:S02]  /*abb0*/  F2FP.F16.F32.PACK_AB R15, R135, R134 ;  /* 0x00000086870f723e */ /* 0x000fe400000000ff */
[----:B-1----:R-:W-:-:S03]  /*abc0*/  F2FP.F16.F32.PACK_AB R20, R137, R136 ;  /* 0x000000888914723e */ /* 0x002fc600000000ff */
[----:B------:R1:W-:Y:S01]  /*abd0*/  STSM.16.M88.4 [R18], R12 ;  /* 0x0000000c12007844 */ /* 0x0003e20000000200 */
[----:B------:R-:W-:Y:S02]  /*abe0*/  F2FP.F16.F32.PACK_AB R21, R139, R138 ;  /* 0x0000008a8b15723e */ /* 0x000fe400000000ff */
[----:B------:R-:W-:Y:S02]  /*abf0*/  F2FP.F16.F32.PACK_AB R22, R141, R140 ;  /* 0x0000008c8d16723e */ /* 0x000fe400000000ff */
[----:B------:R-:W-:Y:S02]  /*ac00*/  F2FP.F16.F32.PACK_AB R23, R143, R142 ;  /* 0x0000008e8f17723e */ /* 0x000fe400000000ff */
[----:B0-----:R-:W-:Y:S02]  /*ac10*/  F2FP.F16.F32.PACK_AB R8, R145, R144 ;  /* 0x000000909108723e */ /* 0x001fe400000000ff */
[----:B------:R-:W-:Y:S01]  /*ac20*/  F2FP.F16.F32.PACK_AB R9, R147, R146 ;  /* 0x000000929309723e */ /* 0x000fe200000000ff */
[----:B------:R-:W-:Y:S01]  /*ac30*/  STSM.16.M88.4 [R153], R20 ;  /* 0x0000001499007844 */ /* 0x000fe20000000200 */
[----:B------:R-:W-:-:S02]  /*ac40*/  F2FP.F16.F32.PACK_AB R10, R149, R148 ;  /* 0x00000094950a723e */ /* 0x000fc400000000ff */
[----:B------:R-:W-:Y:S01]  /*ac50*/  F2FP.F16.F32.PACK_AB R11, R151, R150 ;  /* 0x00000096970b723e */ /* 0x000fe200000000ff */
[C---:B-1----:R-:W-:Y:S01]  /*ac60*/  IMAD.SHL.U32 R13, R187.reuse, 0x4, RZ ;  /* 0x00000004bb0d7824 */ /* 0x042fe200078e00ff */
[----:B------:R-:W-:-:S03]  /*ac70*/  SHF.L.U64.HI R14, R187, 0x2, R195 ;  /* 0x00000002bb0e7819 */ /* 0x000fc600000102c3 */
[----:B------:R0:W-:Y:S02]  /*ac80*/  STSM.16.M88.4 [R164], R8 ;  /* 0x00000008a4007844 */ /* 0x0001e40000000200 */
[----:B0-----:R-:W0:Y:S08]  /*ac90*/  LDC.64 R10, c[0x0][0xd00] ;  /* 0x00034000ff0a7b82 */ /* 0x001e300000000a00 */
[----:B------:R-:W-:Y:S01]  /*aca0*/  BAR.SYNC.DEFER_BLOCKING 0x1, 0x100 ;  /* 0x0044000000007b1d */ /* 0x000fe20000010000 */
[----:B------:R-:W-:-:S04]  /*acb0*/  @P0 IADD3 R8, P2, R13, UR6, RZ ;  /* 0x000000060d080c10 */ /* 0x000fc8000ff5e0ff */
[----:B------:R-:W-:Y:S02]  /*acc0*/  @P0 IADD3.X R9, R14, UR7, RZ, P2, !PT ;  /* 0x000000070e090c10 */ /* 0x000fe400097fe4ff */
[----:B0-----:R-:W-:-:S04]  /*acd0*/  ISETP.NE.U32.AND P1, PT, R10, RZ, PT ;  /* 0x000000ff0a00720c */ /* 0x001fc80003f25070 */
[----:B------:R0:W2:Y:S01]  /*ace0*/  @P0 LDG.E R9, desc[UR38][R8.64] ;  /* 0x0000002608090981 */ /* 0x0000a2000c1e1900 */
[----:B------:R-:W-:Y:S02]  /*acf0*/  IADD3 R12, P2, R13, R10, RZ ;  /* 0x0000000a0d0c7210 */ /* 0x000fe40007f5e0ff */
[----:B------:R-:W-:-:S03]  /*ad00*/  ISETP.NE.AND.EX P1, PT, R11, RZ, PT, P1 ;  /* 0x000000ff0b00720c */ /* 0x000fc60003f25310 */
[----:B------:R-:W-:Y:S02]  /*ad10*/  IMAD.X R13, R14, 0x1, R11, P2 ;  /* 0x000000010e0d7824 */ /* 0x000fe400010e060b */
[----:B0-----:R-:W-:-:S08]  /*ad20*/  IMAD.MOV.U32 R8, RZ, RZ, RZ ;  /* 0x000000ffff087224 */ /* 0x001fd000078e00ff */
[----:B------:R0:W5:Y:S01]  /*ad30*/  @P1 LDG.E R8, desc[UR38][R12.64] ;  /* 0x000000260c081981 */ /* 0x000162000c1e1900 */
[----:B------:R-:W-:Y:S01]  /*ad40*/  ULDC UR6, c[0x0][0xb88] ;  /* 0x0002e20000067ab9 */ /* 0x000fe20000000800 */
[----:B--2---:R-:W-:Y:S01]  /*ad50*/  @P0 R2UR UR6, R9 ;  /* 0x00000000090602ca */ /* 0x004fe200000e0000 */
[----:B0-----:R-:W-:-:S14]  /*ad60*/  @P0 BRA `(.L_x_4077) ;  /* 0x0000000000180947 */ /* 0x001fdc0003800000 */
[----:B------:R-:W-:Y:S05]  /*ad70*/  @!P1 BRA `(.L_x_4077) ;  /* 0x0000000000149947 */ /* 0x000fea0003800000 */
[----:B------:R-:W2:Y:S04]  /*ad80*/  LDG.E R9, desc[UR38][R12.64] ;  /* 0x000000260c097981 */ /* 0x000ea8000c1e1900 */
[----:B------:R-:W3:Y:S01]  /*ad90*/  LDG.E R7, desc[UR38][R12.64+0x4] ;  /* 0x000004260c077981 */ /* 0x000ee2000c1e1900 */
[----:B--2---:R-:W-:Y:S02]  /*ada0*/  R2UR UR7, R9 ;  /* 0x00000000090772ca */ /* 0x004fe400000e0000 */
[----:B---3--:R-:W-:-:S13]  /*adb0*/  R2UR UR6, R7 ;  /* 0x00000000070672ca */ /* 0x008fda00000e0000 */
[----:B------:R-:W-:-:S12]  /*adc0*/  UIADD3 UR6, -UR7, UR6, URZ ;  /* 0x0000000607067290 */ /* 0x000fd8000fffe13f */
.L_x_4077:
[----:B------:R-:W0:Y:S02]  /*add0*/  SHFL.IDX PT, R7, R227, RZ, 0x1f ;  /* 0x00001fffe3077589 */ /* 0x000e2400000e0000 */
[----:B0-----:R-:W-:Y:S02]  /*ade0*/  ISETP.NE.AND P0, PT, R7, RZ, PT ;  /* 0x000000ff0700720c */ /* 0x001fe40003f05270 */
[----:B-----5:R-:W-:-:S11]  /*adf0*/  SHF.R.S32.HI R7, RZ, 0x1f, R8 ;  /* 0x0000001fff077819 */ /* 0x020fd60000011408 */
[----:B------:R-:W-:Y:S05]  /*ae00*/  @P0 BRA `(.L_x_4078) ;  /* 0x0000000400000947 */ /* 0x000fea0003800000 */
[----:B------:R-:W2:Y:S04]  /*ae10*/  LDL R153, [R1+0x68] ;  /* 0x0000680001997983 */ /* 0x000ea80000100800 */
[----:B------:R-:W3:Y:S01]  /*ae20*/  LDL R154, [R1+0x6c] ;  /* 0x00006c00019a7983 */ /* 0x000ee20000100800 */
[----:B------:R-:W-:Y:S01]  /*ae30*/  IMAD.MOV.U32 R9, RZ, RZ, 0xab8 ;  /* 0x00000ab8ff097424 */ /* 0x000fe200078e00ff */
[----:B------:R-:W-:Y:S01]  /*ae40*/  ISETP.GT.AND P1, PT, R0, 0x1, PT ;  /* 0x000000010000780c */ /* 0x000fe20003f24270 */
[----:B------:R-:W0:Y:S01]  /*ae50*/  LDC R23, c[0x0][0xce8] ;  /* 0x00033a00ff177b82 */ /* 0x000e220000000800 */
[----:B------:R-:W-:Y:S01]  /*ae60*/  ISETP.NE.U32.AND P0, PT, R10, RZ, PT ;  /* 0x000000ff0a00720c */ /* 0x000fe20003f05070 */
[----:B------:R-:W-:Y:S01]  /*ae70*/  IMAD.U32 R22, RZ, RZ, UR42 ;  /* 0x0000002aff167e24 */ /* 0x000fe2000f8e00ff */
[----:B------:R-:W-:-:S02]  /*ae80*/  SEL R9, R9, 0xa78, P1 ;  /* 0x00000a7809097807 */ /* 0x000fc40000800000 */
[----:B------:R-:W-:-:S03]  /*ae90*/  ISETP.NE.AND.EX P0, PT, R11, RZ, PT, P0 ;  /* 0x000000ff0b00720c */ /* 0x000fc60003f05300 */
[----:B------:R-:W1:Y:S01]  /*aea0*/  LDC.64 R12, c[0x0][R9+0x220] ;  /* 0x00008800090c7b82 */ /* 0x000e620000000a00 */
[----:B------:R-:W-:Y:S02]  /*aeb0*/  SEL R21, R187, RZ, !P0 ;  /* 0x000000ffbb157207 */ /* 0x000fe40004000000 */
[----:B------:R-:W-:-:S05]  /*aec0*/  SEL R195, R195, RZ, !P0 ;  /* 0x000000ffc3c37207 */ /* 0x000fca0004000000 */
[----:B------:R-:W4:Y:S01]  /*aed0*/  LDC.64 R14, c[0x0][R9+0x218] ;  /* 0x00008600090e7b82 */ /* 0x000f220000000a00 */
[----:B0-----:R-:W-:Y:S01]  /*aee0*/  ISETP.NE.AND P0, PT, R23, 0x1, PT ;  /* 0x000000011700780c */ /* 0x001fe20003f05270 */
[----:B-1----:R-:W-:-:S04]  /*aef0*/  IMAD R18, R13, R21, RZ ;  /* 0x000000150d127224 */ /* 0x002fc800078e02ff */
[C---:B------:R-:W-:Y:S02]  /*af00*/  IMAD R18, R12.reuse, R195, R18 ;  /* 0x000000c30c127224 */ /* 0x040fe400078e0212 */
[----:B------:R-:W-:-:S04]  /*af10*/  IMAD.WIDE.U32 R12, R12, R21, RZ ;  /* 0x000000150c0c7225 */ /* 0x000fc800078e00ff */
[-C--:B----4-:R-:W-:Y:S02]  /*af20*/  IMAD R20, R15, R188.reuse, RZ ;  /* 0x000000bc0f147224 */ /* 0x090fe400078e02ff */
[----:B------:R-:W-:-:S04]  /*af30*/  IMAD.WIDE.U32 R14, R14, R188, RZ ;  /* 0x000000bc0e0e7225 */ /* 0x000fc800078e00ff */
[----:B------:R-:W-:Y:S01]  /*af40*/  IMAD.IADD R18, R13, 0x1, R18 ;  /* 0x000000010d127824 */ /* 0x000fe200078e0212 */
[----:B------:R-:W-:Y:S01]  /*af50*/  IADD3 R21, P2, P3, R12, R14, R8 ;  /* 0x0000000e0c157210 */ /* 0x000fe20007b5e008 */
[----:B------:R-:W0:Y:S01]  /*af60*/  @P0 LDC R13, c[0x0][0xcec] ;  /* 0x00033b00ff0d0b82 */ /* 0x000e220000000800 */
[----:B------:R-:W-:-:S05]  /*af70*/  IMAD.IADD R20, R15, 0x1, R20 ;  /* 0x000000010f147824 */ /* 0x000fca00078e0214 */
[----:B------:R-:W-:Y:S02]  /*af80*/  IADD3.X R18, R18, R20, R7, P2, P3 ;  /* 0x0000001412127210 */ /* 0x000fe400017e6407 */
[----:B------:R-:W1:Y:S01]  /*af90*/  @P0 LDC R12, c[0x0][0xcf0] ;  /* 0x00033c00ff0c0b82 */ /* 0x000e620000000800 */
[----:B--2---:R-:W-:Y:S01]  /*afa0*/  IMAD R22, R22, 0x40, R153 ;  /* 0x0000004016167824 */ /* 0x004fe200078e0299 */
[----:B------:R-:W-:-:S03]  /*afb0*/  SEL R153, R194, RZ, P1 ;  /* 0x000000ffc2997207 */ /* 0x000fc60000800000 */
[----:B0-----:R-:W-:-:S04]  /*afc0*/  @P0 IMAD.HI.U32 R13, R22, R13, RZ ;  /* 0x0000000d160d0227 */ /* 0x001fc800078e00ff */
[----:B------:R-:W-:Y:S01]  /*afd0*/  IMAD.MOV.U32 R20, RZ, RZ, R22 ;  /* 0x000000ffff147224 */ /* 0x000fe200078e0016 */
[----:B-1----:R-:W-:Y:S02]  /*afe0*/  @P0 SHF.R.U32.HI R20, RZ, R12, R13 ;  /* 0x0000000cff140219 */ /* 0x002fe4000001160d */
[----:B------:R-:W0:Y:S02]  /*aff0*/  LDC.64 R12, c[0x0][R9+0x228] ;  /* 0x00008a00090c7b82 */ /* 0x000e240000000a00 */
[-C--:B0-----:R-:W-:Y:S02]  /*b000*/  IMAD R13, R13, R153.reuse, RZ ;  /* 0x000000990d0d7224 */ /* 0x081fe400078e02ff */
[----:B------:R-:W-:-:S04]  /*b010*/  IMAD.WIDE.U32 R14, R12, R153, RZ ;  /* 0x000000990c0e7225 */ /* 0x000fc800078e00ff */
[----:B------:R-:W-:Y:S01]  /*b020*/  IMAD.IADD R15, R15, 0x1, R13 ;  /* 0x000000010f0f7824 */ /* 0x000fe200078e020d */
[----:B------:R-:W-:Y:S01]  /*b030*/  IADD3 R14, P0, P2, R20, R21, R14 ;  /* 0x00000015140e7210 */ /* 0x000fe20007a1e00e */
[----:B------:R-:W0:Y:S01]  /*b040*/  LDC.64 R12, c[0x0][R9+0x210] ;  /* 0x00008400090c7b82 */ /* 0x000e220000000a00 */
[--C-:B------:R-:W-:Y:S01]  /*b050*/  IMAD.MOV R21, RZ, RZ, -R20.reuse ;  /* 0x000000ffff157224 */ /* 0x100fe200078e0a14 */
[----:B------:R-:W-:-:S03]  /*b060*/  SHF.R.S32.HI R20, RZ, 0x1f, R20 ;  /* 0x0000001fff147819 */ /* 0x000fc60000011414 */
[C---:B------:R-:W-:Y:S01]  /*b070*/  IMAD R21, R23.reuse, R21, R22 ;  /* 0x0000001517157224 */ /* 0x040fe200078e0216 */
[----:B------:R-:W-:Y:S01]  /*b080*/  IADD3.X R15, R20, R18, R15, P0, P2 ;  /* 0x00000012140f7210 */ /* 0x000fe200007e440f */
[----:B------:R-:W-:-:S03]  /*b090*/  IMAD R22, R23, UR6, RZ ;  /* 0x0000000617167c24 */ /* 0x000fc6000f8e02ff */
[----:B------:R-:W-:Y:S01]  /*b0a0*/  SHF.R.S32.HI R153, RZ, 0x1f, R21 ;  /* 0x0000001fff997819 */ /* 0x000fe20000011415 */
[-C--:B0-----:R-:W-:Y:S02]  /*b0b0*/  IMAD R13, R13, R21.reuse, RZ ;  /* 0x000000150d0d7224 */ /* 0x081fe400078e02ff */
[----:B------:R-:W-:-:S04]  /*b0c0*/  IMAD.WIDE.U32 R14, R12, R21, R14 ;  /* 0x000000150c0e7225 */ /* 0x000fc800078e000e */
[----:B------:R-:W-:Y:S02]  /*b0d0*/  IMAD R9, R12, R153, R13 ;  /* 0x000000990c097224 */ /* 0x000fe400078e020d */
[----:B------:R-:W0:Y:S02]  /*b0e0*/  LDC.64 R12, c[0x0][0xca8] ;  /* 0x00032a00ff0c7b82 */ /* 0x000e240000000a00 */
[----:B------:R-:W-:Y:S02]  /*b0f0*/  IMAD.IADD R15, R15, 0x1, R9 ;  /* 0x000000010f0f7824 */ /* 0x000fe400078e0209 */
[----:B---3--:R-:W-:-:S04]  /*b100*/  IMAD.MOV R9, RZ, RZ, -R154 ;  /* 0x000000ffff097224 */ /* 0x008fc800078e0a9a */
[----:B0-----:R-:W0:Y:S08]  /*b110*/  @!P1 LDC R12, c[0x0][0xc50] ;  /* 0x00031400ff0c9b82 */ /* 0x001e300000000800 */
[----:B------:R-:W1:Y:S01]  /*b120*/  @!P1 LDC R13, c[0x0][0xc54] ;  /* 0x00031500ff0d9b82 */ /* 0x000e620000000800 */
[----:B0-----:R-:W-:-:S05]  /*b130*/  LEA R18, P0, R14, R12, 0x2 ;  /* 0x0000000c0e127211 */ /* 0x001fca00078010ff */
[----:B------:R-:W-:Y:S01]  /*b140*/  SHFL.IDX PT, R12, R18, RZ, 0x1c1f ;  /* 0x001c1fff120c7589 */ /* 0x000fe200000e0000 */
[----:B-1----:R-:W-:Y:S02]  /*b150*/  LEA.HI.X R20, R14, R13, R15, 0x2, P0 ;  /* 0x0000000d0e147211 */ /* 0x002fe400000f140f */
[----:B------:R-:W-:Y:S01]  /*b160*/  ISETP.NE.AND P0, PT, R230, R9, PT ;  /* 0x00000009e600720c */ /* 0x000fe20003f05270 */
[----:B------:R-:W-:Y:S01]  /*b170*/  IMAD.U32 R9, RZ, RZ, UR42 ;  /* 0x0000002aff097e24 */ /* 0x000fe2000f8e00ff */
[----:B------:R-:W-:Y:S03]  /*b180*/  SHFL.IDX PT, R14, R18, 0x1, 0x1c1f ;  /* 0x003c1f00120e7f89 */ /* 0x000fe600000e0000 */
[----:B------:R-:W-:Y:S01]  /*b190*/  IMAD R9, R9, 0x40, R16 ;  /* 0x0000004009097824 */ /* 0x000fe200078e0210 */
[----:B------:R-:W0:Y:S04]  /*b1a0*/  SHFL.IDX PT, R13, R20, RZ, 0x1c1f ;  /* 0x001c1fff140d7589 */ /* 0x000e2800000e0000 */
[----:B------:R-:W1:Y:S01]  /*b1b0*/  SHFL.IDX PT, R15, R20, 0x1, 0x1c1f ;  /* 0x003c1f00140f7f89 */ /* 0x000e6200000e0000 */
[C---:B------:R-:W-:Y:S01]  /*b1c0*/  ISETP.GE.OR P1, PT, R9.reuse, R22, P0 ;  /* 0x000000160900720c */ /* 0x040fe20000726670 */
[----:B------:R-:W-:-:S05]  /*b1d0*/  VIADD R9, R9, 0x8 ;  /* 0x0000000809097836 */ /* 0x000fca0000000000 */
[----:B------:R-:W-:-:S07]  /*b1e0*/  ISETP.GE.OR P0, PT, R9, R22, P0 ;  /* 0x000000160900720c */ /* 0x000fce0000706670 */
[----:B0-----:R0:W-:Y:S06]  /*b1f0*/  @!P1 ST.E desc[UR38][R12.64], R3 ;  /* 0x000000030c009985 */ /* 0x0011ec000c101926 */
[----:B-1----:R0:W-:Y:S02]  /*b200*/  @!P0 ST.E desc[UR38][R14.64], R152 ;  /* 0x000000980e008985 */ /* 0x0021e4000c101926 */
.L_x_4078:
[----:B------:R-:W-:Y:S02]  /*b210*/  ISETP.GT.AND P1, PT, R0, 0x1, PT ;  /* 0x000000010000780c */ /* 0x000fe40003f24270 */
[----:B------:R-:W-:-:S04]  /*b220*/  ISETP.NE.U32.AND P0, PT, R10, RZ, PT ;  /* 0x000000ff0a00720c */ /* 0x000fc80003f05070 */
[----:B------:R-:W-:-:S04]  /*b230*/  ISETP.NE.AND.EX P0, PT, R11, RZ, PT, P0 ;  /* 0x000000ff0b00720c */ /* 0x000fc80003f05300 */
[----:B------:R-:W-:-:S03]  /*b240*/  SEL R187, R187, RZ, !P0 ;  /* 0x000000ffbbbb7207 */ /* 0x000fc60004000000 */
[----:B------:R-:W-:Y:S06]  /*b250*/  @P1 BRA `(.L_x_4079) ;  /* 0x0000001000441947 */ /* 0x000fec0003800000 */
[----:B------:R-:W1:Y:S01]  /*b260*/  S2R R0, SR_TID.X ;  /* 0x0000000000007919 */ /* 0x000e620000002100 */
[----:B------:R-:W2:Y:S01]  /*b270*/  LDC R18, c[0x0][0xce8] ;  /* 0x00033a00ff127b82 */ /* 0x000ea20000000800 */
[----:B------:R-:W-:Y:S01]  /*b280*/  ULDC.64 UR8, c[0x0][0xba0] ;  /* 0x0002e80000087ab9 */ /* 0x000fe20000000a00 */
[----:B------:R-:W-:Y:S01]  /*b290*/  ULDC UR10, c[0x0][0xbc8] ;  /* 0x0002f200000a7ab9 */ /* 0x000fe20000000800 */
[----:B-1----:R-:W-:-:S05]  /*b2a0*/  VIADD R0, R0, 0xffffff80 ;  /* 0xffffff8000007836 */ /* 0x002fca0000000000 */
[----:B0-----:R-:W-:-:S04]  /*b2b0*/  SHF.R.S32.HI R3, RZ, 0x1f, R0 ;  /* 0x0000001fff037819 */ /* 0x001fc80000011400 */
[----:B------:R-:W-:-:S04]  /*b2c0*/  LEA.HI R10, R3, R0, RZ, 0x3 ;  /* 0x00000000030a7211 */ /* 0x000fc800078f18ff */
[----:B------:R-:W-:-:S05]  /*b2d0*/  SHF.R.S32.HI R3, RZ, 0x3, R10 ;  /* 0x00000003ff037819 */ /* 0x000fca000001140a */
[----:B------:R-:W-:-:S04]  /*b2e0*/  IMAD R9, R3, 0x40, R2 ;  /* 0x0000004003097824 */ /* 0x000fc800078e0202 */
[----:B------:R-:W-:-:S03]  /*b2f0*/  IMAD.WIDE R4, R9, 0x2, R4 ;  /* 0x0000000209047825 */ /* 0x000fc600078e0204 */
[C---:B------:R-:W-:Y:S02]  /*b300*/  IADD3 R21, P3, R4.reuse, 0x1000, RZ ;  /* 0x0000100004157810 */ /* 0x040fe40007f7e0ff */
[----:B------:R-:W-:Y:S02]  /*b310*/  IADD3 R45, P2, R4, 0x7000, RZ ;  /* 0x00007000042d7810 */ /* 0x000fe40007f5e0ff */
[----:B------:R-:W-:Y:S02]  /*b320*/  LOP3.LUT R20, R21, 0x380, RZ, 0xc0, !PT ;  /* 0x0000038015147812 */ /* 0x000fe400078ec0ff */
[----:B------:R-:W-:Y:S02]  /*b330*/  LOP3.LUT R44, R45, 0x380, RZ, 0xc0, !PT ;  /* 0x000003802d2c7812 */ /* 0x000fe400078ec0ff */
[----:B------:R-:W-:Y:S02]  /*b340*/  SHF.R.U64 R20, R20, 0x3, RZ ;  /* 0x0000000314147819 */ /* 0x000fe400000012ff */
[----:B------:R-:W-:-:S02]  /*b350*/  IADD3 R37, P0, R4, 0x5000, RZ ;  /* 0x0000500004257810 */ /* 0x000fc40007f1e0ff */
[----:B------:R-:W-:Y:S01]  /*b360*/  LOP3.LUT R20, R20, R21, RZ, 0x3c, !PT ;  /* 0x0000001514147212 */ /* 0x000fe200078e3cff */
[----:B------:R-:W-:Y:S01]  /*b370*/  IMAD.X R21, RZ, RZ, R5, P3 ;  /* 0x000000ffff157224 */ /* 0x000fe200018e0605 */
[----:B------:R-:W-:Y:S02]  /*b380*/  SHF.R.U64 R44, R44, 0x3, RZ ;  /* 0x000000032c2c7819 */ /* 0x000fe400000012ff */
[C---:B------:R-:W-:Y:S02]  /*b390*/  IADD3 R25, P4, R4.reuse, 0x2000, RZ ;  /* 0x0000200004197810 */ /* 0x040fe40007f9e0ff */
[C---:B------:R-:W-:Y:S01]  /*b3a0*/  IADD3 R29, P5, R4.reuse, 0x3000, RZ ;  /* 0x00003000041d7810 */ /* 0x040fe20007fbe0ff */
[----:B------:R-:W-:Y:S01]  /*b3b0*/  IMAD R7, R7, UR8, RZ ;  /* 0x0000000807077c24 */ /* 0x000fe2000f8e02ff */
[C---:B------:R-:W-:Y:S01]  /*b3c0*/  IADD3 R33, P6, R4.reuse, 0x4000, RZ ;  /* 0x0000400004217810 */ /* 0x040fe20007fde0ff */
[----:B------:R-:W5:Y:S01]  /*b3d0*/  LD.E.128 R20, desc[UR38][R20.64] ;  /* 0x0000002614147980 */ /* 0x000f62000c101d00 */
[----:B------:R-:W-:-:S02]  /*b3e0*/  IADD3 R41, P1, R4, 0x6000, RZ ;  /* 0x0000600004297810 */ /* 0x000fc40007f3e0ff */
[----:B------:R-:W-:Y:S02]  /*b3f0*/  LOP3.LUT R36, R37, 0x380, RZ, 0xc0, !PT ;  /* 0x0000038025247812 */ /* 0x000fe400078ec0ff */
[----:B------:R-:W-:Y:S02]  /*b400*/  IADD3 R49, P3, R4, 0x8000, RZ ;  /* 0x0000800004317810 */ /* 0x000fe40007f7e0ff */
[----:B------:R-:W-:Y:S01]  /*b410*/  LOP3.LUT R44, R44, R45, RZ, 0x3c, !PT ;  /* 0x0000002d2c2c7212 */ /* 0x000fe200078e3cff */
[----:B------:R-:W-:Y:S01]  /*b420*/  IMAD.X R45, RZ, RZ, R5, P2 ;  /* 0x000000ffff2d7224 */ /* 0x000fe200010e0605 */
[----:B------:R-:W-:Y:S02]  /*b430*/  LOP3.LUT R24, R25, 0x380, RZ, 0xc0, !PT ;  /* 0x0000038019187812 */ /* 0x000fe400078ec0ff */
[----:B------:R-:W-:Y:S02]  /*b440*/  LOP3.LUT R28, R29, 0x380, RZ, 0xc0, !PT ;  /* 0x000003801d1c7812 */ /* 0x000fe400078ec0ff */
[----:B------:R-:W-:-:S02]  /*b450*/  LOP3.LUT R32, R33, 0x380, RZ, 0xc0, !PT ;  /* 0x0000038021207812 */ /* 0x000fc400078ec0ff */
[----:B------:R-:W-:Y:S01]  /*b460*/  LOP3.LUT R11, R4, 0x380, RZ, 0xc0, !PT ;  /* 0x00000380040b7812 */ /* 0x000fe200078ec0ff */
[----:B------:R-:W-:Y:S01]  /*b470*/  IMAD R7, R8, UR9, R7 ;  /* 0x0000000908077c24 */ /* 0x000fe2000f8e0207 */
[----:B------:R-:W-:Y:S01]  /*b480*/  LOP3.LUT R40, R41, 0x380, RZ, 0xc0, !PT ;  /* 0x0000038029287812 */ /* 0x000fe200078ec0ff */
[----:B------:R-:W5:Y:S01]  /*b490*/  LD.E.128 R44, desc[UR38][R44.64] ;  /* 0x000000262c2c7980 */ /* 0x000f62000c101d00 */
[----:B------:R-:W-:Y:S02]  /*b4a0*/  SHF.R.U64 R36, R36, 0x3, RZ ;  /* 0x0000000324247819 */ /* 0x000fe400000012ff */
[----:B------:R-:W-:Y:S02]  /*b4b0*/  LOP3.LUT R48, R49, 0x380, RZ, 0xc0, !PT ;  /* 0x0000038031307812 */ /* 0x000fe400078ec0ff */
[----:B------:R-:W-:Y:S02]  /*b4c0*/  IADD3 R73, P2, R4, 0xe000, RZ ;  /* 0x0000e00004497810 */ /* 0x000fe40007f5e0ff */
[----:B------:R-:W-:-:S02]  /*b4d0*/  SHF.R.U64 R24, R24, 0x3, RZ ;  /* 0x0000000318187819 */ /* 0x000fc400000012ff */
[----:B------:R-:W-:Y:S02]  /*b4e0*/  SHF.R.U64 R28, R28, 0x3, RZ ;  /* 0x000000031c1c7819 */ /* 0x000fe400000012ff */
[----:B------:R-:W-:Y:S02]  /*b4f0*/  SHF.R.U64 R32, R32, 0x3, RZ ;  /* 0x0000000320207819 */ /* 0x000fe400000012ff */
[----:B------:R-:W-:Y:S02]  /*b500*/  SHF.R.U64 R40, R40, 0x3, RZ ;  /* 0x0000000328287819 */ /* 0x000fe400000012ff */
[----:B------:R-:W-:Y:S01]  /*b510*/  LOP3.LUT R36, R36, R37, RZ, 0x3c, !PT ;  /* 0x0000002524247212 */ /* 0x000fe200078e3cff */
[----:B------:R-:W-:Y:S01]  /*b520*/  IMAD.X R37, RZ, RZ, R5, P0 ;  /* 0x000000ffff257224 */ /* 0x000fe200000e0605 */
[----:B------:R-:W-:Y:S02]  /*b530*/  SHF.R.U64 R48, R48, 0x3, RZ ;  /* 0x0000000330307819 */ /* 0x000fe400000012ff */
[----:B------:R-:W-:-:S02]  /*b540*/  LOP3.LUT R72, R73, 0x380, RZ, 0xc0, !PT ;  /* 0x0000038049487812 */ /* 0x000fc400078ec0ff */
[----:B------:R-:W-:Y:S01]  /*b550*/  IADD3 R65, P0, R4, 0xc000, RZ ;  /* 0x0000c00004417810 */ /* 0x000fe20007f1e0ff */
[----:B------:R-:W5:Y:S01]  /*b560*/  LD.E.128 R36, desc[UR38][R36.64] ;  /* 0x0000002624247980 */ /* 0x000f62000c101d00 */
        /* <DEDUP_REMOVED lines=10> */
[----:B------:R-:W-:Y:S01]  /*b610*/  SHF.R.U64 R72, R72, 0x3, RZ ;  /* 0x0000000348487819 */ /* 0x000fe200000012ff */
[----:B------:R-:W5:Y:S01]  /*b620*/  LD.E.128 R24, desc[UR38][R24.64] ;  /* 0x0000002618187980 */ /* 0x000f62000c101d00 */
[----:B------:R-:W-:-:S02]  /*b630*/  IADD3 R53, P4, R4, 0x9000, RZ ;  /* 0x0000900004357810 */ /* 0x000fc40007f9e0ff */
[C---:B------:R-:W-:Y:S01]  /*b640*/  IADD3 R57, P5, R4.reuse, 0xa000, RZ ;  /* 0x0000a00004397810 */ /* 0x040fe20007fbe0ff */
[----:B------:R-:W5:Y:S01]  /*b650*/  LD.E.128 R28, desc[UR38][R28.64] ;  /* 0x000000261c1c7980 */ /* 0x000f62000c101d00 */
[C---:B------:R-:W-:Y:S02]  /*b660*/  IADD3 R61, P6, R4.reuse, 0xb000, RZ ;  /* 0x0000b000043d7810 */ /* 0x040fe40007fde0ff */
[C---:B------:R-:W-:Y:S01]  /*b670*/  IADD3 R69, P1, R4.reuse, 0xd000, RZ ;  /* 0x0000d00004457810 */ /* 0x040fe20007f3e0ff */
[----:B------:R-:W5:Y:S01]  /*b680*/  LD.E.128 R32, desc[UR38][R32.64] ;  /* 0x0000002620207980 */ /* 0x000f62000c101d00 */
[----:B------:R-:W-:Y:S02]  /*b690*/  LOP3.LUT R64, R65, 0x380, RZ, 0xc0, !PT ;  /* 0x0000038041407812 */ /* 0x000fe400078ec0ff */
[----:B------:R-:W-:Y:S01]  /*b6a0*/  IADD3 R12, P3, R4, 0xf000, RZ ;  /* 0x0000f000040c7810 */ /* 0x000fe20007f7e0ff */
[----:B------:R-:W5:Y:S01]  /*b6b0*/  LD.E.128 R40, desc[UR38][R40.64] ;  /* 0x0000002628287980 */ /* 0x000f62000c101d00 */
[----:B------:R-:W-:Y:S01]  /*b6c0*/  LOP3.LUT R72, R72, R73, RZ, 0x3c, !PT ;  /* 0x0000004948487212 */ /* 0x000fe200078e3cff */
[--C-:B------:R-:W-:Y:S01]  /*b6d0*/  IMAD.X R73, RZ, RZ, R5.reuse, P2 ;  /* 0x000000ffff497224 */ /* 0x100fe200010e0605 */
[----:B------:R-:W-:Y:S01]  /*b6e0*/  LOP3.LUT R52, R53, 0x380, RZ, 0xc0, !PT ;  /* 0x0000038035347812 */ /* 0x000fe200078ec0ff */
[----:B------:R-:W-:Y:S01]  /*b6f0*/  IMAD.X R77, RZ, RZ, R5, P3 ;  /* 0x000000ffff4d7224 */ /* 0x000fe200018e0605 */
[----:B------:R-:W-:Y:S01]  /*b700*/  LOP3.LUT R56, R57, 0x380, RZ, 0xc0, !PT ;  /* 0x0000038039387812 */ /* 0x000fe200078ec0ff */
[----:B------:R-:W5:Y:S01]  /*b710*/  LD.E.128 R48, desc[UR38][R48.64] ;  /* 0x0000002630307980 */ /* 0x000f62000c101d00 */
[----:B------:R-:W-:-:S02]  /*b720*/  LOP3.LUT R60, R61, 0x380, RZ, 0xc0, !PT ;  /* 0x000003803d3c7812 */ /* 0x000fc400078ec0ff */
[----:B------:R-:W-:Y:S01]  /*b730*/  LOP3.LUT R68, R69, 0x380, RZ, 0xc0, !PT ;  /* 0x0000038045447812 */ /* 0x000fe200078ec0ff */
[----:B------:R-:W5:Y:S01]  /*b740*/  LD.E.128 R72, desc[UR38][R72.64] ;  /* 0x0000002648487980 */ /* 0x000f62000c101d00 */
[----:B------:R-:W-:Y:S02]  /*b750*/  SHF.R.U64 R64, R64, 0x3, RZ ;  /* 0x0000000340407819 */ /* 0x000fe400000012ff */
[----:B------:R-:W-:Y:S02]  /*b760*/  SHF.R.U64 R11, R11, 0x3, RZ ;  /* 0x000000030b0b7819 */ /* 0x000fe400000012ff */
[----:B------:R-:W-:Y:S02]  /*b770*/  LOP3.LUT R9, R12, 0x380, RZ, 0xc0, !PT ;  /* 0x000003800c097812 */ /* 0x000fe400078ec0ff */
[----:B--2---:R-:W-:Y:S02]  /*b780*/  ISETP.NE.AND P2, PT, R18, 0x1, PT ;  /* 0x000000011200780c */ /* 0x004fe40003f45270 */
[----:B------:R-:W-:-:S02]  /*b790*/  SHF.R.U64 R52, R52, 0x3, RZ ;  /* 0x0000000334347819 */ /* 0x000fc400000012ff */
[----:B------:R-:W-:Y:S02]  /*b7a0*/  SHF.R.U64 R56, R56, 0x3, RZ ;  /* 0x0000000338387819 */ /* 0x000fe400000012ff */
[----:B------:R-:W-:Y:S02]  /*b7b0*/  SHF.R.U64 R60, R60, 0x3, RZ ;  /* 0x000000033c3c7819 */ /* 0x000fe400000012ff */
[----:B------:R-:W-:Y:S02]  /*b7c0*/  SHF.R.U64 R68, R68, 0x3, RZ ;  /* 0x0000000344447819 */ /* 0x000fe400000012ff */
[----:B------:R-:W-:Y:S01]  /*b7d0*/  LOP3.LUT R64, R64, R65, RZ, 0x3c, !PT ;  /* 0x0000004140407212 */ /* 0x000fe200078e3cff */
[----:B------:R-:W-:Y:S01]  /*b7e0*/  IMAD.X R65, RZ, RZ, R5, P0 ;  /* 0x000000ffff417224 */ /* 0x000fe200000e0605 */
[----:B------:R-:W-:Y:S01]  /*b7f0*/  LOP3.LUT R4, R11, R4, RZ, 0x3c, !PT ;  /* 0x000000040b047212 */ /* 0x000fe200078e3cff */
[----:B------:R-:W0:Y:S01]  /*b800*/  @P2 LDC R81, c[0x0][0xcec] ;  /* 0x00033b00ff512b82 */ /* 0x000e220000000800 */
[----:B------:R-:W-:-:S02]  /*b810*/  SHF.R.U64 R9, R9, 0x3, RZ ;  /* 0x0000000309097819 */ /* 0x000fc400000012ff */
[----:B------:R-:W-:Y:S01]  /*b820*/  ISETP.GE.AND P0, PT, R193, UR10, PT ;  /* 0x0000000ac1007c0c */ /* 0x000fe2000bf06270 */
        /* <DEDUP_REMOVED lines=10> */
[----:B------:R-:W-:Y:S01]  /*b8d0*/  IMAD.WIDE.U32 R8, R8, UR8, RZ ;  /* 0x0000000808087c25 */ /* 0x000fe2000f8e00ff */
[----:B------:R1:W5:Y:S01]  /*b8e0*/  LD.E.128 R12, desc[UR38][R4.64] ;  /* 0x00000026040c7980 */ /* 0x000362000c101d00 */
[----:B------:R-:W-:Y:S01]  /*b8f0*/  ISETP.GE.AND P1, PT, R2, UR10, PT ;  /* 0x0000000a02007c0c */ /* 0x000fe2000bf26270 */
[----:B------:R-:W2:Y:S01]  /*b900*/  @P2 LDC R83, c[0x0][0xcf0] ;  /* 0x00033c00ff532b82 */ /* 0x000ea20000000800 */
[----:B------:R-:W-:Y:S01]  /*b910*/  IMAD.IADD R9, R9, 0x1, R7 ;  /* 0x0000000109097824 */ /* 0x000fe200078e0207 */
[----:B------:R-:W-:Y:S01]  /*b920*/  LOP3.LUT R7, R10, 0xfffffff8, RZ, 0xc0, !PT ;  /* 0xfffffff80a077812 */ /* 0x000fe200078ec0ff */
[----:B------:R-:W-:Y:S01]  /*b930*/  ULDC.64 UR8, c[0x0][0xbe8] ;  /* 0x0002fa0000087ab9 */ /* 0x000fe20000000a00 */
[----:B------:R-:W5:Y:S01]  /*b940*/  LD.E.128 R52, desc[UR38][R52.64] ;  /* 0x0000002634347980 */ /* 0x000f62000c101d00 */
[----:B-1----:R-:W-:-:S03]  /*b950*/  SEL R5, RZ, 0xffffffff, P0 ;  /* 0xffffffffff057807 */ /* 0x002fc60000000000 */
[----:B------:R-:W5:Y:S01]  /*b960*/  LD.E.128 R56, desc[UR38][R56.64] ;  /* 0x0000002638387980 */ /* 0x000f62000c101d00 */
[----:B------:R-:W-:Y:S01]  /*b970*/  ISETP.GE.AND P0, PT, R192, UR10, PT ;  /* 0x0000000ac0007c0c */ /* 0x000fe2000bf06270 */
[----:B------:R-:W-:-:S03]  /*b980*/  IMAD.SHL.U32 R11, R5, 0x2, RZ ;  /* 0x00000002050b7824 */ /* 0x000fc600078e00ff */
[----:B------:R-:W-:Y:S01]  /*b990*/  SEL R5, RZ, 0xffffffff, P0 ;  /* 0xffffffffff057807 */ /* 0x000fe20000000000 */
[----:B------:R-:W5:Y:S01]  /*b9a0*/  LD.E.128 R60, desc[UR38][R60.64] ;  /* 0x000000263c3c7980 */ /* 0x000f62000c101d00 */
[----:B------:R-:W-:Y:S02]  /*b9b0*/  ISETP.GE.AND P0, PT, R191, UR10, PT ;  /* 0x0000000abf007c0c */ /* 0x000fe4000bf06270 */
[----:B------:R-:W-:Y:S01]  /*b9c0*/  SEL R4, RZ, 0x1, P1 ;  /* 0x00000001ff047807 */ /* 0x000fe20000800000 */
[----:B------:R-:W-:Y:S01]  /*b9d0*/  IMAD.IADD R10, R0, 0x1, -R7 ;  /* 0x00000001000a7824 */ /* 0x000fe200078e0a07 */
[----:B------:R-:W-:Y:S01]  /*b9e0*/  SEL R0, RZ, 0xffffffff, P0 ;  /* 0xffffffffff007807 */ /* 0x000fe20000000000 */
[----:B------:R-:W-:Y:S01]  /*b9f0*/  IMAD.SHL.U32 R5, R5, 0x4, RZ ;  /* 0x0000000405057824 */ /* 0x000fe200078e00ff */
[----:B------:R-:W-:Y:S01]  /*ba00*/  LOP3.LUT R4, R11, 0x2, R4, 0xe2, !PT ;  /* 0x000000020b047812 */ /* 0x000fe200078ee204 */
[----:B------:R-:W-:Y:S01]  /*ba10*/  IMAD.WIDE.U32 R8, R188, UR8, R8 ;  /* 0x00000008bc087c25 */ /* 0x000fe2000f8e0008 */
[----:B------:R-:W5:Y:S02]  /*ba20*/  LD.E.128 R68, desc[UR38][R68.64] ;  /* 0x0000002644447980 */ /* 0x000f64000c101d00 */
[----:B------:R-:W-:Y:S01]  /*ba30*/  LOP3.LUT R4, R5, 0x4, R4, 0xe2, !PT ;  /* 0x0000000405047812 */ /* 0x000fe200078ee204 */
[----:B------:R-:W-:Y:S01]  /*ba40*/  IMAD.SHL.U32 R7, R0, 0x8, RZ ;  /* 0x0000000800077824 */ /* 0x000fe200078e00ff */
[----:B------:R-:W-:Y:S01]  /*ba50*/  SHF.R.S32.HI R5, RZ, 0x1f, R187 ;  /* 0x0000001fff057819 */ /* 0x000fe200000114bb */
[----:B------:R-:W-:Y:S01]  /*ba60*/  IMAD.U32 R11, RZ, RZ, UR42 ;  /* 0x0000002aff0b7e24 */ /* 0x000fe2000f8e00ff */
[----:B------:R-:W5:Y:S01]  /*ba70*/  LD.E.128 R76, desc[UR38][R76.64] ;  /* 0x000000264c4c7980 */ /* 0x000f62000c101d00 */
[----:B------:R-:W-:-:S02]  /*ba80*/  IMAD R0, R10, 0x20, R3 ;  /* 0x000000200a007824 */ /* 0x000fc400078e0203 */
[----:B------:R-:W-:Y:S01]  /*ba90*/  IMAD R9, R188, UR9, R9 ;  /* 0x00000009bc097c24 */ /* 0x000fe2000f8e0209 */
[----:B------:R-:W-:Y:S01]  /*baa0*/  ULDC.64 UR8, c[0x0][0xbf0] ;  /* 0x0002fc0000087ab9 */ /* 0x000fe20000000a00 */
[----:B------:R-:W-:Y:S01]  /*bab0*/  IMAD R10, R11, 0x40, R0 ;  /* 0x000000400b0a7824 */ /* 0x000fe200078e0200 */
[----:B------:R-:W-:Y:S01]  /*bac0*/  ISETP.GE.AND P1, PT, R190, UR10, PT ;  /* 0x0000000abe007c0c */ /* 0x000fe2000bf26270 */
[----:B------:R-:W-:Y:S01]  /*bad0*/  IMAD R0, R5, UR8, RZ ;  /* 0x0000000805007c24 */ /* 0x000fe2000f8e02ff */
[----:B------:R-:W-:Y:S01]  /*bae0*/  LOP3.LUT R4, R7, 0x8, R4, 0xe2, !PT ;  /* 0x0000000807047812 */ /* 0x000fe200078ee204 */
[----:B------:R-:W-:Y:S01]  /*baf0*/  @!PT LDS RZ, [RZ] ;  /* 0x00000000fffff984 */ /* 0x000fe20000000800 */
[----:B------:R-:W-:Y:S01]  /*bb00*/  @!PT LDS RZ, [RZ] ;  /* 0x00000000fffff984 */ /* 0x000fe20000000800 */
[----:B------:R-:W-:Y:S01]  /*bb10*/  @!PT LDS RZ, [RZ] ;  /* 0x00000000fffff984 */ /* 0x000fe20000000800 */
[----:B------:R-:W-:Y:S01]  /*bb20*/  @!PT LDS RZ, [RZ] ;  /* 0x00000000fffff984 */ /* 0x000fe20000000800 */
[----:B------:R1:W-:Y:S06]  /*bb30*/  MEMBAR.ALL.CTA ;  /* 0x0000000000007992 */ /* 0x0003ec0000008000 */
[----:B-1----:R-:W1:Y:S01]  /*bb40*/  FENCE.VIEW.ASYNC.S ;  /* 0x00000000000073c6 */ /* 0x002e620000000000 */
[----:B------:R-:W-:Y:S01]  /*bb50*/  SEL R7, RZ, 0xffffffff, P1 ;  /* 0xffffffffff077807 */ /* 0x000fe20000800000 */
[----:B------:R-:W-:Y:S01]  /*bb60*/  IMAD R11, R187, UR9, R0 ;  /* 0x00000009bb0b7c24 */ /* 0x000fe2000f8e0200 */
[----:B------:R-:W-:Y:S01]  /*bb70*/  ISETP.GE.AND P0, PT, R189, UR10, PT ;  /* 0x0000000abd007c0c */ /* 0x000fe2000bf06270 */
[----:B0-----:R-:W-:-:S04]  /*bb80*/  @P2 IMAD.HI.U32 R0, R10, R81, RZ ;  /* 0x000000510a002227 */ /* 0x001fc800078e00ff */
[----:B------:R-:W-:Y:S01]  /*bb90*/  IMAD.SHL.U32 R81, R7, 0x10, RZ ;  /* 0x0000001007517824 */ /* 0x000fe200078e00ff */
[----:B------:R-:W-:Y:S01]  /*bba0*/  SEL R7, RZ, 0xffffffff, P0 ;  /* 0xffffffffff077807 */ /* 0x000fe20000000000 */
[----:B------:R-:W-:Y:S01]  /*bbb0*/  IMAD.MOV.U32 R5, RZ, RZ, R10 ;  /* 0x000000ffff057224 */ /* 0x000fe200078e000a */
[----:B--2---:R-:W-:Y:S02]  /*bbc0*/  @P2 SHF.R.U32.HI R5, RZ, R83, R0 ;  /* 0x00000053ff052219 */ /* 0x004fe40000011600 */
[----:B------:R-:W-:Y:S01]  /*bbd0*/  LOP3.LUT R4, R81, 0x10, R4, 0xe2, !PT ;  /* 0x0000001051047812 */ /* 0x000fe200078ee204 */
[----:B------:R-:W-:Y:S01]  /*bbe0*/  IMAD.SHL.U32 R81, R7, 0x20, RZ ;  /* 0x0000002007517824 */ /* 0x000fe200078e00ff */
[--C-:B------:R-:W-:Y:S01]  /*bbf0*/  SHF.R.S32.HI R0, RZ, 0x1f, R5.reuse ;  /* 0x0000001fff007819 */ /* 0x100fe20000011405 */
[----:B------:R-:W-:Y:S02]  /*bc00*/  IMAD.MOV R7, RZ, RZ, -R5 ;  /* 0x000000ffff077224 */ /* 0x000fe400078e0a05 */
[----:B------:R-:W-:Y:S01]  /*bc10*/  IMAD.WIDE.U32 R8, R187, UR8, R8 ;  /* 0x00000008bb087c25 */ /* 0x000fe2000f8e0008 */
[----:B------:R-:W-:-:S03]  /*bc20*/  ULDC.64 UR8, c[0x0][0xbe0] ;  /* 0x0002f80000087ab9 */ /* 0x000fc60000000a00 */
[----:B------:R-:W-:Y:S02]  /*bc30*/  IMAD R0, R0, UR8, RZ ;  /* 0x0000000800007c24 */ /* 0x000fe4000f8e02ff */
[----:B------:R-:W-:Y:S02]  /*bc40*/  IMAD R7, R18, R7, R10 ;  /* 0x0000000712077224 */ /* 0x000fe400078e020a */
[----:B------:R-:W-:Y:S01]  /*bc50*/  IMAD.IADD R9, R9, 0x1, R11 ;  /* 0x0000000109097824 */ /* 0x000fe200078e020b */
[----:B------:R-:W-:Y:S01]  /*bc60*/  ISETP.GE.AND P0, PT, R229, UR10, PT ;  /* 0x0000000ae5007c0c */ /* 0x000fe2000bf06270 */
[C---:B------:R-:W-:Y:S01]  /*bc70*/  IMAD R11, R5.reuse, UR9, R0 ;  /* 0x00000009050b7c24 */ /* 0x040fe2000f8e0200 */
[----:B------:R-:W-:Y:S01]  /*bc80*/  SHF.R.S32.HI R0, RZ, 0x1f, R7 ;  /* 0x0000001fff007819 */ /* 0x000fe20000011407 */
[----:B------:R-:W-:Y:S01]  /*bc90*/  IMAD.WIDE.U32 R8, R5, UR8, R8 ;  /* 0x0000000805087c25 */ /* 0x000fe2000f8e0008 */
[----:B------:R-:W-:Y:S01]  /*bca0*/  ULDC.64 UR8, c[0x0][0xbd8] ;  /* 0x0002f60000087ab9 */ /* 0x000fe20000000a00 */
[----:B------:R-:W-:-:S02]  /*bcb0*/  LOP3.LUT R4, R81, 0x20, R4, 0xe2, !PT ;  /* 0x0000002051047812 */ /* 0x000fc400078ee204 */
[----:B------:R-:W-:Y:S01]  /*bcc0*/  IMAD.U32 R80, RZ, RZ, UR42 ;  /* 0x0000002aff507e24 */ /* 0x000fe2000f8e00ff */
[----:B------:R-:W-:Y:S01]  /*bcd0*/  SEL R5, RZ, 0x40, P0 ;  /* 0x00000040ff057807 */ /* 0x000fe20000000000 */
[----:B------:R-:W-:Y:S01]  /*bce0*/  IMAD.IADD R9, R9, 0x1, R11 ;  /* 0x0000000109097824 */ /* 0x000fe200078e020b */
[----:B------:R-:W-:Y:S01]  /*bcf0*/  ISETP.GE.AND P0, PT, R228, UR10, PT ;  /* 0x0000000ae4007c0c */ /* 0x000fe2000bf06270 */
[----:B------:R-:W-:Y:S02]  /*bd00*/  IMAD R10, R0, UR8, RZ ;  /* 0x00000008000a7c24 */ /* 0x000fe4000f8e02ff */
        /* <DEDUP_REMOVED lines=13> */
[----:B-1----:R0:W1:Y:S01]  /*bde0*/  SHFL.IDX PT, R4, R18, RZ, 0x181f ;  /* 0x00181fff12047589 */ /* 0x00206200000e0000 */
[----:B------:R-:W-:Y:S02]  /*bdf0*/  BSSY B1, `(.L_x_4080) ;  /* 0x000002b000017945 */ /* 0x000fe40003800000 */
[----:B------:R-:W-:Y:S01]  /*be00*/  SYNCS.ARRIVE.TRANS64.RED.A1T0 RZ, [UR7], RZ ;  /* 0x000000ffffff79a7 */ /* 0x000fe20008100407 */
[----:B------:R0:W2:Y:S01]  /*be10*/  SHFL.IDX PT, R5, R80, RZ, 0x181f ;  /* 0x00181fff50057589 */ /* 0x0000a200000e0000 */
[----:B------:R-:W-:Y:S02]  /*be20*/  LOP3.LUT R3, R0, R3, RZ, 0xfc, !PT ;  /* 0x0000000300037212 */ /* 0x000fe400078efcff */
[----:B------:R-:W-:Y:S01]  /*be30*/  SHF.R.S32.HI R152, RZ, 0x1f, R193 ;  /* 0x0000001fff987819 */ /* 0x000fe200000114c1 */
        /* <DEDUP_REMOVED lines=8> */
[----:B-1----:R-:W-:Y:S01]  /*bec0*/  @!P1 LEA R8, P2, R193, R4, 0x1 ;  /* 0x00000004c1089211 */ /* 0x002fe200078408ff */
[----:B--2---:R-:W-:-:S03]  /*bed0*/  @!P0 IMAD.WIDE R10, R2, 0x2, R4 ;  /* 0x00000002020a8825 */ /* 0x004fc600078e0204 */
[----:B------:R-:W-:Y:S02]  /*bee0*/  @!P1 LEA.HI.X R9, R193, R5, R152, 0x1, P2 ;  /* 0x00000005c1099211 */ /* 0x000fe400010f0c98 */
[----:B------:R-:W-:Y:S01]  /*bef0*/  ISETP.GE.AND P2, PT, R190, UR10, PT ;  /* 0x0000000abe007c0c */ /* 0x000fe2000bf46270 */
[----:B-----5:R1:W-:Y:S01]  /*bf00*/  @!P0 ST.E.128 desc[UR38][R10.64], R12 ;  /* 0x0000000c0a008985 */ /* 0x0203e2000c101d26 */
[----:B------:R-:W-:-:S03]  /*bf10*/  LOP3.LUT P0, RZ, R0, 0x40, RZ, 0xc0, !PT ;  /* 0x0000004000ff7812 */ /* 0x000fc6000780c0ff */
[----:B------:R2:W-:Y:S01]  /*bf20*/  @!P1 ST.E.128 desc[UR38][R8.64], R24 ;  /* 0x0000001808009985 */ /* 0x0005e2000c101d26 */
[----:B------:R-:W-:Y:S02]  /*bf30*/  ISETP.GE.AND P1, PT, R189, UR10, PT ;  /* 0x0000000abd007c0c */ /* 0x000fe4000bf26270 */
[CC--:B-1----:R-:W-:Y:S02]  /*bf40*/  @!P3 LEA R14, P6, R191.reuse, R4.reuse, 0x1 ;  /* 0x00000004bf0eb211 */ /* 0x0c2fe400078c08ff */
[CC--:B--2---:R-:W-:Y:S02]  /*bf50*/  @!P4 LEA R24, P5, R192.reuse, R4.reuse, 0x1 ;  /* 0x00000004c018c211 */ /* 0x0c4fe400078a08ff */
[-C--:B------:R-:W-:Y:S02]  /*bf60*/  @!P3 LEA.HI.X R15, R191, R5.reuse, R84, 0x1, P6 ;  /* 0x00000005bf0fb211 */ /* 0x080fe400030f0c54 */
[----:B------:R-:W-:Y:S02]  /*bf70*/  @!P4 LEA.HI.X R25, R192, R5, R7, 0x1, P5 ;  /* 0x00000005c019c211 */ /* 0x000fe400028f0c07 */
[----:B------:R-:W-:-:S02]  /*bf80*/  @!P2 LEA R12, P5, R190, R4, 0x1 ;  /* 0x00000004be0ca211 */ /* 0x000fc400078a08ff */
[----:B------:R-:W-:Y:S01]  /*bf90*/  LOP3.LUT P6, RZ, R3, 0x80, RZ, 0xc0, !PT ;  /* 0x0000008003ff7812 */ /* 0x000fe200078cc0ff */
[----:B------:R3:W-:Y:S01]  /*bfa0*/  @!P4 ST.E.128 desc[UR38][R24.64], R32 ;  /* 0x000000201800c985 */ /* 0x0007e2000c101d26 */
[-C--:B------:R-:W-:Y:S02]  /*bfb0*/  @!P2 LEA.HI.X R13, R190, R5.reuse, R83, 0x1, P5 ;  /* 0x00000005be0da211 */ /* 0x080fe400028f0c53 */
[----:B------:R-:W-:Y:S01]  /*bfc0*/  SHF.R.S32.HI R7, RZ, 0x1f, R189 ;  /* 0x0000001fff077819 */ /* 0x000fe200000114bd */
[----:B------:R3:W-:Y:S01]  /*bfd0*/  @!P3 ST.E.128 desc[UR38][R14.64], R40 ;  /* 0x000000280e00b985 */ /* 0x0007e2000c101d26 */
[C---:B------:R-:W-:Y:S02]  /*bfe0*/  @!P1 LEA R10, P5, R189.reuse, R4, 0x1 ;  /* 0x00000004bd0a9211 */ /* 0x040fe400078a08ff */
[----:B------:R-:W-:Y:S01]  /*bff0*/  SHF.R.S32.HI R9, RZ, 0x1f, R229 ;  /* 0x0000001fff097819 */ /* 0x000fe200000114e5 */
[----:B------:R3:W-:Y:S01]  /*c000*/  @!P2 ST.E.128 desc[UR38][R12.64], R48 ;  /* 0x000000300c00a985 */ /* 0x0007e2000c101d26 */
[----:B------:R-:W-:-:S02]  /*c010*/  @!P1 LEA.HI.X R11, R189, R5, R7, 0x1, P5 ;  /* 0x00000005bd0b9211 */ /* 0x000fc400028f0c07 */
[CC--:B------:R-:W-:Y:S02]  /*c020*/  @P0 LEA R8, P5, R229.reuse, R4.reuse, 0x1 ;  /* 0x00000004e5080211 */ /* 0x0c0fe400078a08ff */
[----:B------:R-:W-:Y:S01]  /*c030*/  SHF.R.S32.HI R7, RZ, 0x1f, R228 ;  /* 0x0000001fff077819 */ /* 0x000fe200000114e4 */
[----:B------:R3:W-:Y:S01]  /*c040*/  @!P1 ST.E.128 desc[UR38][R10.64], R56 ;  /* 0x000000380a009985 */ /* 0x0007e2000c101d26 */
[----:B------:R-:W-:Y:S02]  /*c050*/  @P0 LEA.HI.X R9, R229, R5, R9, 0x1, P5 ;  /* 0x00000005e5090211 */ /* 0x000fe400028f0c09 */
[----:B------:R-:W-:-:S03]  /*c060*/  @P6 LEA R4, P5, R228, R4, 0x1 ;  /* 0x00000004e4046211 */ /* 0x000fc600078a08ff */
[----:B------:R3:W-:Y:S01]  /*c070*/  @P0 ST.E.128 desc[UR38][R8.64], R64 ;  /* 0x0000004008000985 */ /* 0x0007e2000c101d26 */
[----:B------:R-:W-:-:S05]  /*c080*/  @P6 LEA.HI.X R5, R228, R5, R7, 0x1, P5 ;  /* 0x00000005e4056211 */ /* 0x000fca00028f0c07 */
[----:B------:R3:W-:Y:S04]  /*c090*/  @P6 ST.E.128 desc[UR38][R4.64], R72 ;  /* 0x0000004804006985 */ /* 0x0007e8000c101d26 */
.L_x_4081:
[----:B------:R-:W-:Y:S05]  /*c0a0*/  BSYNC B1 ;  /* 0x0000000000017941 */ /* 0x000fea0003800000 */
.L_x_4080:
[----:B------:R-:W-:Y:S01]  /*c0b0*/  VIADD R7, R81, 0x20 ;  /* 0x0000002051077836 */ /* 0x000fe20000000000 */
[----:B--23--:R2:W3:Y:S04]  /*c0c0*/  SHFL.IDX PT, R5, R80, 0x1, 0x181f ;  /* 0x00381f0050057f89 */ /* 0x00c4e800000e0000 */
[----:B------:R-:W-:Y:S01]  /*c0d0*/  ISETP.GE.AND P0, PT, R7, R82, PT ;  /* 0x000000520700720c */ /* 0x000fe20003f06270 */
[----:B-1----:R2:W1:-:S12]  /*c0e0*/  SHFL.IDX PT, R4, R18, 0x1, 0x181f ;  /* 0x00381f0012047f89 */ /* 0x00245800000e0000 */
[----:B--2---:R-:W-:Y:S05]  /*c0f0*/  @P0 BRA `(.L_x_4082) ;  /* 0x0000002400cc0947 */ /* 0x004fea0003800000 */
[----:B------:R-:W-:Y:S02]  /*c100*/  ISETP.GE.AND P0, PT, R193, UR10, PT ;  /* 0x0000000ac1007c0c */ /* 0x000fe4000bf06270 */
[----:B------:R-:W-:Y:S02]  /*c110*/  ISETP.GE.AND P5, PT, R2, UR10, PT ;  /* 0x0000000a02007c0c */ /* 0x000fe4000bfa6270 */
[----:B------:R-:W-:Y:S02]  /*c120*/  ISETP.GE.AND P2, PT, R192, UR10, PT ;  /* 0x0000000ac0007c0c */ /* 0x000fe4000bf46270 */
[----:B------:R-:W-:Y:S02]  /*c130*/  ISETP.GE.AND P1, PT, R191, UR10, PT ;  /* 0x0000000abf007c0c */ /* 0x000fe4000bf26270 */
[----:B------:R-:W-:Y:S02]  /*c140*/  ISETP.GE.AND P3, PT, R190, UR10, PT ;  /* 0x0000000abe007c0c */ /* 0x000fe4000bf66270 */
[----:B------:R-:W-:-:S02]  /*c150*/  SHF.R.S32.HI R7, RZ, 0x1f, R192 ;  /* 0x0000001fff077819 */ /* 0x000fc400000114c0 */
[----:B-----5:R-:W-:Y:S02]  /*c160*/  SHF.R.S32.HI R15, RZ, 0x1f, R191 ;  /* 0x0000001fff0f7819 */ /* 0x020fe400000114bf */
[C---:B-1----:R-:W-:Y:S01]  /*c170*/  @!P0 LEA R10, P4, R193.reuse, R4, 0x1 ;  /* 0x00000004c10a8211 */ /* 0x042fe200078808ff */
[----:B---3--:R-:W-:Y:S01]  /*c180*/  @!P5 IMAD.WIDE R8, R2, 0x2, R4 ;  /* 0x000000020208d825 */ /* 0x008fe200078e0204 */
        /* <DEDUP_REMOVED lines=9> */
[-C--:B------:R-:W-:Y:S02]  /*c220*/  @!P1 LEA R14, P6, R191, R4.reuse, 0x1 ;  /* 0x00000004bf0e9211 */ /* 0x080fe400078c08ff */
[----:B------:R-:W-:Y:S01]  /*c230*/  SHF.R.S32.HI R7, RZ, 0x1f, R189 ;  /* 0x0000001fff077819 */ /* 0x000fe200000114bd */
[----:B------:R2:W-:Y:S01]  /*c240*/  @!P2 ST.E.128 desc[UR38][R12.64], R36 ;  /* 0x000000240c00a985 */ /* 0x0005e2000c101d26 */
[----:B------:R-:W-:-:S02]  /*c250*/  @!P3 LEA R24, P2, R190, R4, 0x1 ;  /* 0x00000004be18b211 */ /* 0x000fc400078408ff */
[-C--:B------:R-:W-:Y:S02]  /*c260*/  @!P4 LEA R26, P0, R189, R4.reuse, 0x1 ;  /* 0x00000004bd1ac211 */ /* 0x080fe400078008ff */
[-C--:B------:R-:W-:Y:S02]  /*c270*/  @!P1 LEA.HI.X R15, R191, R5.reuse, R15, 0x1, P6 ;  /* 0x00000005bf0f9211 */ /* 0x080fe400030f0c0f */
[----:B-1----:R-:W-:Y:S02]  /*c280*/  @P5 LEA R8, P6, R229, R4, 0x1 ;  /* 0x00000004e5085211 */ /* 0x002fe400078c08ff */
        /* <DEDUP_REMOVED lines=14> */
.L_x_4079:
[----:B------:R-:W2:Y:S01]  /*c370*/  LDL R5, [R1+0x68] ;  /* 0x0000680001057983 */ /* 0x000ea20000100800 */
[----:B------:R-:W-:Y:S01]  /*c380*/  ULDC.64 UR8, c[0x0][0xc08] ;  /* 0x0003020000087ab9 */ /* 0x000fe20000000a00 */
[----:B------:R-:W-:Y:S01]  /*c390*/  SHF.R.S32.HI R0, RZ, 0x1f, R187 ;  /* 0x0000001fff007819 */ /* 0x000fe200000114bb */
[----:B------:R-:W-:Y:S01]  /*c3a0*/  IMAD R7, R7, UR8, RZ ;  /* 0x0000000807077c24 */ /* 0x000fe2000f8e02ff */
[----:B------:R-:W-:Y:S01]  /*c3b0*/  ULDC.64 UR10, c[0x0][0xc40] ;  /* 0x00031000000a7ab9 */ /* 0x000fe20000000a00 */
[----:B------:R-:W-:Y:S01]  /*c3c0*/  IMAD.U32 R4, RZ, RZ, UR42 ;  /* 0x0000002aff047e24 */ /* 0x000fe2000f8e00ff */
[----:B------:R-:W-:Y:S01]  /*c3d0*/  BSSY B1, `(.L_x_4083) ;  /* 0x00000cc000017945 */ /* 0x000fe20003800000 */
[C---:B------:R-:W-:Y:S01]  /*c3e0*/  IMAD R7, R8.reuse, UR9, R7 ;  /* 0x0000000908077c24 */ /* 0x040fe2000f8e0207 */
[----:B------:R-:W-:Y:S01]  /*c3f0*/  SHF.R.S32.HI R22, RZ, 0x1f, R203 ;  /* 0x0000001fff167819 */ /* 0x000fe200000114cb */
[----:B------:R-:W-:Y:S01]  /*c400*/  IMAD.WIDE.U32 R8, R8, UR8, RZ ;  /* 0x0000000808087c25 */ /* 0x000fe2000f8e00ff */
[----:B------:R-:W-:Y:S01]  /*c410*/  ULDC.64 UR8, c[0x0][0xc38] ;  /* 0x00030e0000087ab9 */ /* 0x000fe20000000a00 */
[----:B------:R-:W-:-:S02]  /*c420*/  SHF.R.S32.HI R23, RZ, 0x1f, R204 ;  /* 0x0000001fff177819 */ /* 0x000fc400000114cc */
[----:B------:R-:W-:Y:S01]  /*c430*/  IMAD.IADD R9, R9, 0x1, R7 ;  /* 0x0000000109097824 */ /* 0x000fe200078e0207 */
[----:B0-----:R-:W-:Y:S01]  /*c440*/  SHF.R.S32.HI R152, RZ, 0x1f, R205 ;  /* 0x0000001fff987819 */ /* 0x001fe200000114cd */
[----:B------:R-:W-:Y:S01]  /*c450*/  IMAD R0, R0, UR10, RZ ;  /* 0x0000000a00007c24 */ /* 0x000fe2000f8e02ff */
[----:B------:R-:W-:Y:S01]  /*c460*/  SHF.R.S32.HI R153, RZ, 0x1f, R206 ;  /* 0x0000001fff997819 */ /* 0x000fe200000114ce */
[C---:B------:R-:W-:Y:S01]  /*c470*/  IMAD.WIDE.U32 R8, R188.reuse, UR8, R8 ;  /* 0x00000008bc087c25 */ /* 0x040fe2000f8e0008 */
[----:B------:R-:W-:Y:S01]  /*c480*/  ULDC UR8, c[0x0][0xce8] ;  /* 0x00033a0000087ab9 */ /* 0x000fe20000000800 */
[----:B------:R-:W-:Y:S01]  /*c490*/  SHF.R.S32.HI R154, RZ, 0x1f, R207 ;  /* 0x0000001fff9a7819 */ /* 0x000fe200000114cf */
[----:B------:R-:W-:Y:S01]  /*c4a0*/  UISETP.NE.AND UP0, UPT, UR8, 0x1, UPT ;  /* 0x000000010800788c */ /* 0x000fe2000bf05270 */
[----:B------:R-:W-:Y:S01]  /*c4b0*/  IMAD R9, R188, UR9, R9 ;  /* 0x00000009bc097c24 */ /* 0x000fe2000f8e0209 */
[----:B------:R-:W-:Y:S01]  /*c4c0*/  UIMAD UR6, UR6, UR8, URZ ;  /* 0x00000008060672a4 */ /* 0x000fe2000f8e023f */
[C---:B------:R-:W-:Y:S01]  /*c4d0*/  IMAD R3, R187.reuse, UR11, R0 ;  /* 0x0000000bbb037c24 */ /* 0x040fe2000f8e0200 */
[----:B------:R-:W-:Y:S01]  /*c4e0*/  SHF.R.S32.HI R155, RZ, 0x1f, R208 ;  /* 0x0000001fff9b7819 */ /* 0x000fe200000114d0 */
[----:B------:R-:W-:Y:S01]  /*c4f0*/  IMAD.WIDE.U32 R8, R187, UR10, R8 ;  /* 0x0000000abb087c25 */ /* 0x000fe2000f8e0008 */
[----:B------:R-:W-:Y:S01]  /*c500*/  PLOP3.LUT P0, PT, PT, PT, UP0, 0x80, 0x0 ;  /* 0x000000000000781c */ /* 0x000fe20003f0f008 */
[----:B------:R-:W-:Y:S01]  /*c510*/  ULDC.64 UR10, c[0x0][0xc48] ;  /* 0x00031200000a7ab9 */ /* 0x000fe20000000a00 */
[----:B------:R-:W-:Y:S01]  /*c520*/  SHF.R.S32.HI R156, RZ, 0x1f, R209 ;  /* 0x0000001fff9c7819 */ /* 0x000fe200000114d1 */
[----:B------:R-:W-:Y:S01]  /*c530*/  IMAD.IADD R9, R9, 0x1, R3 ;  /* 0x0000000109097824 */ /* 0x000fe200078e0203 */
[----:B------:R-:W-:Y:S01]  /*c540*/  SHF.R.S32.HI R157, RZ, 0x1f, R210 ;  /* 0x0000001fff9d7819 */ /* 0x000fe200000114d2 */
[----:B------:R-:W-:Y:S01]  /*c550*/  @UP0 ULDC UR7, c[0x0][0xcec] ;  /* 0x00033b0000070ab9 */ /* 0x000fe20000000800 */
[----:B------:R-:W-:Y:S01]  /*c560*/  SHF.R.S32.HI R158, RZ, 0x1f, R211 ;  /* 0x0000001fff9e7819 */ /* 0x000fe200000114d3 */
[----:B------:R-:W-:Y:S01]  /*c570*/  IMAD.WIDE.U32 R8, R194, UR10, R8 ;  /* 0x0000000ac2087c25 */ /* 0x000fe2000f8e0008 */
[----:B------:R-:W-:-:S02]  /*c580*/  SHF.R.S32.HI R159, RZ, 0x1f, R212 ;  /* 0x0000001fff9f7819 */ /* 0x000fc400000114d4 */
[----:B------:R-:W-:Y:S01]  /*c590*/  SHF.R.S32.HI R160, RZ, 0x1f, R213 ;  /* 0x0000001fffa07819 */ /* 0x000fe200000114d5 */
[----:B------:R-:W-:Y:S01]  /*c5a0*/  IMAD R9, R194, UR11, R9 ;  /* 0x0000000bc2097c24 */ /* 0x000fe2000f8e0209 */
[----:B------:R-:W-:Y:S01]  /*c5b0*/  ULDC.64 UR10, c[0x0][0xc30] ;  /* 0x00030c00000a7ab9 */ /* 0x000fe20000000a00 */
        /* <DEDUP_REMOVED lines=13> */
[----:B------:R-:W-:Y:S01]  /*c690*/  SHF.R.S32.HI R21, RZ, 0x1f, R17 ;  /* 0x0000001fff157819 */ /* 0x000fe20000011411 */
[----:B--2---:R-:W-:-:S04]  /*c6a0*/  IMAD R4, R4, 0x40, R5 ;  /* 0x0000004004047824 */ /* 0x004fc800078e0205 */
[----:B------:R-:W-:Y:S01]  /*c6b0*/  @P0 IMAD.HI.U32 R0, R4, UR7, RZ ;  /* 0x0000000704000c27 */ /* 0x000fe2000f8e00ff */
[----:B------:R-:W-:-:S03]  /*c6c0*/  @UP0 ULDC UR7, c[0x0][0xcf0] ;  /* 0x00033c0000070ab9 */ /* 0x000fc60000000800 */
        /* <DEDUP_REMOVED lines=8> */
[----:B------:R-:W-:Y:S01]  /*c750*/  IMAD R5, R5, UR8, R4 ;  /* 0x0000000805057c24 */ /* 0x000fe2000f8e0204 */
[----:B------:R-:W-:Y:S01]  /*c760*/  ULDC.64 UR8, c[0x0][0xc00] ;  /* 0x0003000000087ab9 */ /* 0x000fe20000000a00 */
[----:B------:R-:W-:Y:S01]  /*c770*/  IMAD R7, R3, UR11, R0 ;  /* 0x0000000b03077c24 */ /* 0x000fe2000f8e0200 */
[----:B------:R-:W-:Y:S01]  /*c780*/  ULDC.64 UR10, c[0x0][0xc28] ;  /* 0x00030a00000a7ab9 */ /* 0x000fe20000000a00 */
[----:B------:R-:W-:Y:S01]  /*c790*/  IMAD.U32 R3, RZ, RZ, UR42 ;  /* 0x0000002aff037e24 */ /* 0x000fe2000f8e00ff */
[----:B------:R-:W-:Y:S01]  /*c7a0*/  SHF.R.S32.HI R0, RZ, 0x1f, R5 ;  /* 0x0000001fff007819 */ /* 0x000fe20000011405 */
[----:B------:R-:W-:Y:S01]  /*c7b0*/  IMAD.IADD R9, R9, 0x1, R7 ;  /* 0x0000000109097824 */ /* 0x000fe200078e0207 */
[----:B------:R-:W-:Y:S03]  /*c7c0*/  SYNCS.ARRIVE.TRANS64.RED.A1T0 RZ, [UR7], RZ ;  /* 0x000000ffffff79a7 */ /* 0x000fe60008100407 */
[----:B------:R-:W-:-:S02]  /*c7d0*/  IMAD R0, R0, UR10, RZ ;  /* 0x0000000a00007c24 */ /* 0x000fc4000f8e02ff */
[----:B------:R-:W-:-:S04]  /*c7e0*/  IMAD.WIDE.U32 R8, R5, UR10, R8 ;  /* 0x0000000a05087c25 */ /* 0x000fc8000f8e0008 */
[----:B------:R-:W-:Y:S02]  /*c7f0*/  IMAD R7, R5, UR11, R0 ;  /* 0x0000000b05077c24 */ /* 0x000fe4000f8e0200 */
[----:B------:R-:W-:Y:S01]  /*c800*/  IMAD R0, R3, 0x40, R16 ;  /* 0x0000004003007824 */ /* 0x000fe200078e0210 */
[----:B------:R-:W-:Y:S01]  /*c810*/  LEA R3, P1, R8, UR8, 0x2 ;  /* 0x0000000808037c11 */ /* 0x000fe2000f8210ff */
[----:B------:R-:W-:-:S03]  /*c820*/  IMAD.IADD R7, R9, 0x1, R7 ;  /* 0x0000000109077824 */ /* 0x000fc600078e0207 */
[----:B------:R-:W-:Y:S01]  /*c830*/  ISETP.GE.AND P0, PT, R0, UR6, PT ;  /* 0x0000000600007c0c */ /* 0x000fe2000bf06270 */
[----:B------:R0:W1:Y:S01]  /*c840*/  SHFL.IDX PT, R12, R3, RZ, 0x1c1f ;  /* 0x001c1fff030c7589 */ /* 0x00006200000e0000 */
[----:B------:R-:W-:-:S05]  /*c850*/  LEA.HI.X R7, R8, UR9, R7, 0x2, P1 ;  /* 0x0000000908077c11 */ /* 0x000fca00088f1407 */
[----:B------:R0:W2:Y:S06]  /*c860*/  SHFL.IDX PT, R13, R7, RZ, 0x1c1f ;  /* 0x001c1fff070d7589 */ /* 0x0000ac00000e0000 */
[----:B------:R-:W-:Y:S05]  /*c870*/  @P0 BRA `(.L_x_4084) ;  /* 0x0000000800040947 */ /* 0x000fea0003800000 */
[----:B------:R-:W-:Y:S02]  /*c880*/  ULDC UR7, c[0x0][0xbc8] ;  /* 0x0002f20000077ab9 */ /* 0x000fe40000000800 */
[----:B------:R-:W-:Y:S02]  /*c890*/  ISETP.GE.AND P0, PT, R17, UR7, PT ;  /* 0x0000000711007c0c */ /* 0x000fe4000bf06270 */
[----:B------:R-:W-:Y:S02]  /*c8a0*/  ISETP.GE.AND P1, PT, R226, UR7, PT ;  /* 0x00000007e2007c0c */ /* 0x000fe4000bf26270 */
[----:B------:R-:W-:Y:S02]  /*c8b0*/  ISETP.GE.AND P3, PT, R224, UR7, PT ;  /* 0x00000007e0007c0c */ /* 0x000fe4000bf66270 */
[----:B------:R-:W-:-:S07]  /*c8c0*/  ISETP.GE.AND P4, PT, R223, UR7, PT ;  /* 0x00000007df007c0c */ /* 0x000fce000bf86270 */
[----:B-1----:R-:W-:-:S04]  /*c8d0*/  @!P0 LEA R4, P2, R17, R12, 0x2 ;  /* 0x0000000c11048211 */ /* 0x002fc800078410ff */
[----:B--2---:R-:W-:Y:S02]  /*c8e0*/  @!P0 LEA.HI.X R5, R17, R13, R21, 0x2, P2 ;  /* 0x0000000d11058211 */ /* 0x004fe400010f1415 */
[----:B------:R-:W-:-:S03]  /*c8f0*/  @!P4 LEA R8, P6, R223, R12, 0x2 ;  /* 0x0000000cdf08c211 */ /* 0x000fc600078c10ff */
[----:B------:R1:W-:Y:S01]  /*c900*/  @!P0 ST.E.64 desc[UR38][R4.64], R24 ;  /* 0x0000001804008985 */ /* 0x0003e2000c101b26 */
[----:B------:R-:W-:Y:S02]  /*c910*/  ISETP.GE.AND P0, PT, R225, UR7, PT ;  /* 0x00000007e1007c0c */ /* 0x000fe4000bf06270 */
[----:B------:R-:W-:Y:S02]  /*c920*/  @!P4 LEA.HI.X R9, R223, R13, R170, 0x2, P6 ;  /* 0x0000000ddf09c211 */ /* 0x000fe400030f14aa */
[----:B-1----:R-:W-:-:S04]  /*c930*/  @!P1 LEA R4, P2, R226, R12, 0x2 ;  /* 0x0000000ce2049211 */ /* 0x002fc800078410ff */
[----:B------:R-:W-:Y:S02]  /*c940*/  @!P1 LEA.HI.X R5, R226, R13, R20, 0x2, P2 ;  /* 0x0000000de2059211 */ /* 0x000fe400010f1414 */
[----:B------:R-:W-:-:S03]  /*c950*/  ISETP.GE.AND P2, PT, R220, UR7, PT ;  /* 0x00000007dc007c0c */ /* 0x000fc6000bf46270 */
[----:B------:R1:W-:Y:S10]  /*c960*/  @!P1 ST.E.64 desc[UR38][R4.64], R28 ;  /* 0x0000001c04009985 */ /* 0x0003f4000c101b26 */
[----:B------:R-:W-:-:S02]  /*c970*/  @!P2 LEA R10, P6, R220, R12, 0x2 ;  /* 0x0000000cdc0aa211 */ /* 0x000fc400078c10ff */
[C---:B-1----:R-:W-:Y:S02]  /*c980*/  @!P0 LEA R4, P1, R225.reuse, R12, 0x2 ;  /* 0x0000000ce1048211 */ /* 0x042fe400078210ff */
[-C--:B------:R-:W-:Y:S02]  /*c990*/  @!P2 LEA.HI.X R11, R220, R13.reuse, R167, 0x2, P6 ;  /* 0x0000000ddc0ba211 */ /* 0x080fe400030f14a7 */
[----:B------:R-:W-:Y:S02]  /*c9a0*/  @!P0 LEA.HI.X R5, R225, R13, R15, 0x2, P1 ;  /* 0x0000000de1058211 */ /* 0x000fe400008f140f */
[----:B------:R-:W-:-:S03]  /*c9b0*/  ISETP.GE.AND P1, PT, R221, UR7, PT ;  /* 0x00000007dd007c0c */ /* 0x000fc6000bf26270 */
[----:B------:R1:W-:Y:S01]  /*c9c0*/  @!P0 ST.E.64 desc[UR38][R4.64], R32 ;  /* 0x0000002004008985 */ /* 0x0003e2000c101b26 */
[----:B------:R-:W-:Y:S02]  /*c9d0*/  ISETP.GE.AND P0, PT, R222, UR7, PT ;  /* 0x00000007de007c0c */ /* 0x000fe4000bf06270 */
[----:B-1----:R-:W-:-:S04]  /*c9e0*/  @!P3 LEA R4, P5, R224, R12, 0x2 ;  /* 0x0000000ce004b211 */ /* 0x002fc800078a10ff */
[----:B------:R-:W-:-:S05]  /*c9f0*/  @!P3 LEA.HI.X R5, R224, R13, R14, 0x2, P5 ;  /* 0x0000000de005b211 */ /* 0x000fca00028f140e */
[----:B------:R1:W-:Y:S01]  /*ca00*/  @!P3 ST.E.64 desc[UR38][R4.64], R36 ;  /* 0x000000240400b985 */ /* 0x0003e2000c101b26 */
[----:B------:R-:W-:-:S03]  /*ca10*/  ISETP.GE.AND P3, PT, R219, UR7, PT ;  /* 0x00000007db007c0c */ /* 0x000fc6000bf66270 */
[----:B------:R2:W-:Y:S01]  /*ca20*/  @!P4 ST.E.64 desc[UR38][R8.64], R40 ;  /* 0x000000280800c985 */ /* 0x0005e2000c101b26 */
[CC--:B-1----:R-:W-:Y:S02]  /*ca30*/  @!P0 LEA R4, P4, R222.reuse, R12.reuse, 0x2 ;  /* 0x0000000cde048211 */ /* 0x0c2fe400078810ff */
[C---:B--2---:R-:W-:Y:S02]  /*ca40*/  @!P1 LEA R8, P5, R221.reuse, R12, 0x2 ;  /* 0x0000000cdd089211 */ /* 0x044fe400078a10ff */
[-C--:B------:R-:W-:Y:S02]  /*ca50*/  @!P0 LEA.HI.X R5, R222, R13.reuse, R169, 0x2, P4 ;  /* 0x0000000dde058211 */ /* 0x080fe400020f14a9 */
[----:B------:R-:W-:Y:S02]  /*ca60*/  ISETP.GE.AND P4, PT, R218, UR7, PT ;  /* 0x00000007da007c0c */ /* 0x000fe4000bf86270 */
[----:B------:R-:W-:Y:S01]  /*ca70*/  @!P1 LEA.HI.X R9, R221, R13, R168, 0x2, P5 ;  /* 0x0000000ddd099211 */ /* 0x000fe200028f14a8 */
[----:B------:R1:W-:Y:S01]  /*ca80*/  @!P0 ST.E.64 desc[UR38][R4.64], R44 ;  /* 0x0000002c04008985 */ /* 0x0003e2000c101b26 */
[----:B------:R-:W-:-:S02]  /*ca90*/  ISETP.GE.AND P5, PT, R217, UR7, PT ;  /* 0x00000007d9007c0c */ /* 0x000fc4000bfa6270 */
[----:B------:R-:W-:Y:S01]  /*caa0*/  ISETP.GE.AND P0, PT, R216, UR7, PT ;  /* 0x00000007d8007c0c */ /* 0x000fe2000bf06270 */
[----:B------:R2:W-:Y:S01]  /*cab0*/  @!P1 ST.E.64 desc[UR38][R8.64], R48 ;  /* 0x0000003008009985 */ /* 0x0005e2000c101b26 */
[----:B------:R-:W-:-:S03]  /*cac0*/  ISETP.GE.AND P1, PT, R215, UR7, PT ;  /* 0x00000007d7007c0c */ /* 0x000fc6000bf26270 */
[----:B------:R3:W-:Y:S01]  /*cad0*/  @!P2 ST.E.64 desc[UR38][R10.64], R52 ;  /* 0x000000340a00a985 */ /* 0x0007e2000c101b26 */
[CC--:B-1----:R-:W-:Y:S02]  /*cae0*/  @!P3 LEA R4, P6, R219.reuse, R12.reuse, 0x2 ;  /* 0x0000000cdb04b211 */ /* 0x0c2fe400078c10ff */
[CC--:B--2---:R-:W-:Y:S02]  /*caf0*/  @!P4 LEA R8, P2, R218.reuse, R12.reuse, 0x2 ;  /* 0x0000000cda08c211 */ /* 0x0c4fe400078410ff */
[-C--:B------:R-:W-:Y:S02]  /*cb00*/  @!P3 LEA.HI.X R5, R219, R13.reuse, R166, 0x2, P6 ;  /* 0x0000000ddb05b211 */ /* 0x080fe400030f14a6 */
[----:B---3--:R-:W-:Y:S02]  /*cb10*/  @!P5 LEA R10, P6, R217, R12, 0x2 ;  /* 0x0000000cd90ad211 */ /* 0x008fe400078c10ff */
[----:B------:R-:W-:Y:S01]  /*cb20*/  @!P4 LEA.HI.X R9, R218, R13, R165, 0x2, P2 ;  /* 0x0000000dda09c211 */ /* 0x000fe200010f14a5 */
[----:B------:R1:W-:Y:S01]  /*cb30*/  @!P3 ST.E.64 desc[UR38][R4.64], R56 ;  /* 0x000000380400b985 */ /* 0x0003e2000c101b26 */
[----:B------:R-:W-:-:S02]  /*cb40*/  ISETP.GE.AND P2, PT, R214, UR7, PT ;  /* 0x00000007d6007c0c */ /* 0x000fc4000bf46270 */
[-C--:B------:R-:W-:Y:S01]  /*cb50*/  @!P5 LEA.HI.X R11, R217, R13.reuse, R164, 0x2, P6 ;  /* 0x0000000dd90bd211 */ /* 0x080fe200030f14a4 */
[----:B------:R2:W-:Y:S01]  /*cb60*/  @!P4 ST.E.64 desc[UR38][R8.64], R60 ;  /* 0x0000003c0800c985 */ /* 0x0005e2000c101b26 */
[----:B------:R-:W-:Y:S02]  /*cb70*/  ISETP.GE.AND P3, PT, R213, UR7, PT ;  /* 0x00000007d5007c0c */ /* 0x000fe4000bf66270 */
[----:B------:R-:W-:Y:S01]  /*cb80*/  ISETP.GE.AND P4, PT, R212, UR7, PT ;  /* 0x00000007d4007c0c */ /* 0x000fe2000bf86270 */
[----:B------:R3:W-:Y:S01]  /*cb90*/  @!P5 ST.E.64 desc[UR38][R10.64], R64 ;  /* 0x000000400a00d985 */ /* 0x0007e2000c101b26 */
[CC--:B-1----:R-:W-:Y:S02]  /*cba0*/  @!P0 LEA R4, P6, R216.reuse, R12.reuse, 0x2 ;  /* 0x0000000cd8048211 */ /* 0x0c2fe400078c10ff */
[----:B--2---:R-:W-:Y:S02]  /*cbb0*/  @!P1 LEA R8, P5, R215, R12, 0x2 ;  /* 0x0000000cd7089211 */ /* 0x004fe400078a10ff */
[----:B------:R-:W-:-:S02]  /*cbc0*/  @!P0 LEA.HI.X R5, R216, R13, R163, 0x2, P6 ;  /* 0x0000000dd8058211 */ /* 0x000fc400030f14a3 */
        /* <DEDUP_REMOVED lines=47> */
[----:B-1----:R-:W-:Y:S01]  /*cec0*/  @!P1 LEA R8, P5, R203, R12, 0x2 ;  /* 0x0000000ccb089211 */ /* 0x002fe200078a10ff */
[----:B------:R1:W-:Y:S01]  /*ced0*/  @!P2 ST.E.64 desc[UR38][R4.64], R116 ;  /* 0x000000740400a985 */ /* 0x0003e2000c101b26 */
[----:B------:R-:W-:Y:S02]  /*cee0*/  ISETP.GE.AND P2, PT, R199, UR7, PT ;  /* 0x00000007c7007c0c */ /* 0x000fe4000bf46270 */
[----:B------:R-:W-:-:S02]  /*cef0*/  @!P1 LEA.HI.X R9, R203, R13, R22, 0x2, P5 ;  /* 0x0000000dcb099211 */ /* 0x000fc400028f1416 */
[----:B--2---:R-:W-:-:S03]  /*cf00*/  @!P0 LEA R10, P6, R202, R12, 0x2 ;  /* 0x0000000cca0a8211 */ /* 0x004fc600078c10ff */
        /* <DEDUP_REMOVED lines=10> */
[----:B------:R-:W-:-:S02]  /*cfb0*/  @!P4 LEA.HI.X R9, R200, R13, R235, 0x2, P6 ;  /* 0x0000000dc809c211 */ /* 0x000fc400030f14eb */
[----:B-1----:R-:W-:-:S03]  /*cfc0*/  @!P1 LEA R10, P6, R198, R12, 0x2 ;  /* 0x0000000cc60a9211 */ /* 0x002fc600078c10ff */
[----:B------:R1:W-:Y:S01]  /*cfd0*/  @!P4 ST.E.64 desc[UR38][R8.64], R132 ;  /* 0x000000840800c985 */ /* 0x0003e2000c101b26 */
[----:B------:R-:W-:Y:S02]  /*cfe0*/  @!P1 LEA.HI.X R11, R198, R13, R233, 0x2, P6 ;  /* 0x0000000dc60b9211 */ /* 0x000fe400030f14e9 */
[----:B--2---:R-:W-:-:S04]  /*cff0*/  @!P2 LEA R4, P3, R199, R12, 0x2 ;  /* 0x0000000cc704a211 */ /* 0x004fc800078610ff */
        /* <DEDUP_REMOVED lines=9> */
.L_x_4084:
[----:B------:R-:W-:Y:S05]  /*d090*/  BSYNC B1 ;  /* 0x0000000000017941 */ /* 0x000fea0003800000 */
.L_x_4083:
[----:B------:R-:W-:Y:S01]  /*d0a0*/  VIADD R0, R0, 0x8 ;  /* 0x0000000800007836 */ /* 0x000fe20000000000 */
[----:B------:R4:W1:Y:S04]  /*d0b0*/  SHFL.IDX PT, R18, R7, 0x1, 0x1c1f ;  /* 0x003c1f0007127f89 */ /* 0x00086800000e0000 */
[----:B------:R-:W-:Y:S01]  /*d0c0*/  ISETP.GE.AND P0, PT, R0, UR6, PT ;  /* 0x0000000600007c0c */ /* 0x000fe2000bf06270 */
[----:B0-----:R-:W0:-:S12]  /*d0d0*/  SHFL.IDX PT, R3, R3, 0x1, 0x1c1f ;  /* 0x003c1f0003037f89 */ /* 0x001e1800000e0000 */
[----:B----4-:R-:W-:Y:S05]  /*d0e0*/  @P0 BRA `(.L_x_4082) ;  /* 0x0000001400d00947 */ /* 0x010fea0003800000 */
[----:B------:R-:W-:Y:S02]  /*d0f0*/  ULDC UR6, c[0x0][0xbc8] ;  /* 0x0002f20000067ab9 */ /* 0x000fe40000000800 */
[----:B------:R-:W-:Y:S02]  /*d100*/  ISETP.GE.AND P4, PT, R17, UR6, PT ;  /* 0x0000000611007c0c */ /* 0x000fe4000bf86270 */
[----:B------:R-:W-:Y:S02]  /*d110*/  ISETP.GE.AND P2, PT, R226, UR6, PT ;  /* 0x00000006e2007c0c */ /* 0x000fe4000bf46270 */
[----:B------:R-:W-:Y:S02]  /*d120*/  ISETP.GE.AND P1, PT, R225, UR6, PT ;  /* 0x00000006e1007c0c */ /* 0x000fe4000bf26270 */
[----:B------:R-:W-:-:S07]  /*d130*/  ISETP.GE.AND P0, PT, R224, UR6, PT ;  /* 0x00000006e0007c0c */ /* 0x000fce000bf06270 */
[----:B0--3--:R-:W-:-:S04]  /*d140*/  @!P4 LEA R4, P3, R17, R3, 0x2 ;  /* 0x000000031104c211 */ /* 0x009fc800078610ff */
[-C--:B-1----:R-:W-:Y:S02]  /*d150*/  @!P4 LEA.HI.X R5, R17, R18.reuse, R21, 0x2, P3 ;  /* 0x000000121105c211 */ /* 0x082fe400018f1415 */
        /* <DEDUP_REMOVED lines=10> */
[-C--:B------:R-:W-:Y:S02]  /*d200*/  @!P0 LEA.HI.X R11, R224, R18.reuse, R14, 0x2, P6 ;  /* 0x00000012e00b8211 */ /* 0x080fe400030f140e */
[CC--:B------:R-:W-:Y:S01]  /*d210*/  @!P4 LEA R14, P2, R222.reuse, R3.reuse, 0x2 ;  /* 0x00000003de0ec211 */ /* 0x0c0fe200078410ff */
[----:B------:R1:W-:Y:S01]  /*d220*/  @!P1 ST.E.64 desc[UR38][R8.64], R34 ;  /* 0x0000002208009985 */ /* 0x0003e2000c101b26 */
[C---:B------:R-:W-:Y:S02]  /*d230*/  @!P3 LEA R12, P1, R223.reuse, R3, 0x2 ;  /* 0x00000003df0cb211 */ /* 0x040fe400078210ff */
[-C--:B------:R-:W-:Y:S01]  /*d240*/  @!P4 LEA.HI.X R15, R222, R18.reuse, R169, 0x2, P2 ;  /* 0x00000012de0fc211 */ /* 0x080fe200010f14a9 */
[----:B------:R3:W-:Y:S01]  /*d250*/  @!P0 ST.E.64 desc[UR38][R10.64], R38 ;  /* 0x000000260a008985 */ /* 0x0007e2000c101b26 */
[----:B------:R-:W-:Y:S02]  /*d260*/  ISETP.GE.AND P0, PT, R220, UR6, PT ;  /* 0x00000006dc007c0c */ /* 0x000fe4000bf06270 */
[----:B--2---:R-:W-:-:S02]  /*d270*/  @!P3 LEA.HI.X R13, R223, R18, R170, 0x2, P1 ;  /* 0x00000012df0db211 */ /* 0x004fc400008f14aa */
[----:B------:R-:W-:Y:S02]  /*d280*/  ISETP.GE.AND P1, PT, R219, UR6, PT ;  /* 0x00000006db007c0c */ /* 0x000fe4000bf26270 */
[----:B------:R-:W-:Y:S01]  /*d290*/  ISETP.GE.AND P2, PT, R218, UR6, PT ;  /* 0x00000006da007c0c */ /* 0x000fe2000bf46270 */
[----:B------:R2:W-:Y:S01]  /*d2a0*/  @!P3 ST.E.64 desc[UR38][R12.64], R42 ;  /* 0x0000002a0c00b985 */ /* 0x0005e2000c101b26 */
[-C--:B------:R-:W-:Y:S02]  /*d2b0*/  @!P5 LEA R20, P6, R221, R3.reuse, 0x2 ;  /* 0x00000003dd14d211 */ /* 0x080fe400078c10ff */
[----:B------:R-:W-:Y:S01]  /*d2c0*/  ISETP.GE.AND P3, PT, R217, UR6, PT ;  /* 0x00000006d9007c0c */ /* 0x000fe2000bf66270 */
[----:B------:R4:W-:Y:S01]  /*d2d0*/  @!P4 ST.E.64 desc[UR38][R14.64], R46 ;  /* 0x0000002e0e00c985 */ /* 0x0009e2000c101b26 */
[----:B------:R-:W-:Y:S02]  /*d2e0*/  @!P5 LEA.HI.X R21, R221, R18, R168, 0x2, P6 ;  /* 0x00000012dd15d211 */ /* 0x000fe400030f14a8 */
[----:B0-----:R-:W-:-:S02]  /*d2f0*/  @!P0 LEA R4, P6, R220, R3, 0x2 ;  /* 0x00000003dc048211 */ /* 0x001fc400078c10ff */
[----:B------:R-:W-:Y:S01]  /*d300*/  ISETP.GE.AND P4, PT, R216, UR6, PT ;  /* 0x00000006d8007c0c */ /* 0x000fe2000bf86270 */
[----:B------:R0:W-:Y:S01]  /*d310*/  @!P5 ST.E.64 desc[UR38][R20.64], R50 ;  /* 0x000000321400d985 */ /* 0x0001e2000c101b26 */
[CC--:B-1----:R-:W-:Y:S02]  /*d320*/  @!P1 LEA R8, P5, R219.reuse, R3.reuse, 0x2 ;  /* 0x00000003db089211 */ /* 0x0c2fe400078a10ff */
        /* <DEDUP_REMOVED lines=8> */
[-C--:B--2---:R-:W-:Y:S01]  /*d3b0*/  @!P3 LEA R12, P6, R217, R3.reuse, 0x2 ;  /* 0x00000003d90cb211 */ /* 0x084fe200078c10ff */
[----:B------:R2:W-:Y:S01]  /*d3c0*/  @!P2 ST.E.64 desc[UR38][R10.64], R62 ;  /* 0x0000003e0a00a985 */ /* 0x0005e2000c101b26 */
[----:B----4-:R-:W-:Y:S02]  /*d3d0*/  @!P4 LEA R14, P2, R216, R3, 0x2 ;  /* 0x00000003d80ec211 */ /* 0x010fe400078410ff */
[----:B------:R-:W-:Y:S02]  /*d3e0*/  ISETP.GE.AND P1, PT, R213, UR6, PT ;  /* 0x00000006d5007c0c */ /* 0x000fe4000bf26270 */
[----:B------:R-:W-:-:S02]  /*d3f0*/  @!P3 LEA.HI.X R13, R217, R18, R164, 0x2, P6 ;  /* 0x00000012d90db211 */ /* 0x000fc400030f14a4 */
[----:B------:R-:W-:Y:S02]  /*d400*/  @!P4 LEA.HI.X R15, R216, R18, R163, 0x2, P2 ;  /* 0x00000012d80fc211 */ /* 0x000fe400010f14a3 */
[----:B------:R-:W-:Y:S01]  /*d410*/  ISETP.GE.AND P2, PT, R212, UR6, PT ;  /* 0x00000006d4007c0c */ /* 0x000fe2000bf46270 */
[----:B------:R-:W-:Y:S01]  /*d420*/  @!P3 ST.E.64 desc[UR38][R12.64], R66 ;  /* 0x000000420c00b985 */ /* 0x000fe2000c101b26 */
[----:B0-----:R-:W-:-:S03]  /*d430*/  @!P5 LEA R20, P6, R215, R3, 0x2 ;  /* 0x00000003d714d211 */ /* 0x001fc600078c10ff */
[----:B------:R0:W-:Y:S01]  /*d440*/  @!P4 ST.E.64 desc[UR38][R14.64], R70 ;  /* 0x000000460e00c985 */ /* 0x0001e2000c101b26 */
[-C--:B------:R-:W-:Y:S02]  /*d450*/  @!P5 LEA.HI.X R21, R215, R18.reuse, R162, 0x2, P6 ;  /* 0x00000012d715d211 */ /* 0x080fe400030f14a2 */
[CC--:B-1----:R-:W-:Y:S02]  /*d460*/  @!P0 LEA R4, P4, R214.reuse, R3.reuse, 0x2 ;  /* 0x00000003d6048211 */ /* 0x0c2fe400078810ff */
[-C--:B---3--:R-:W-:Y:S01]  /*d470*/  @!P1 LEA R8, P3, R213, R3.reuse, 0x2 ;  /* 0x00000003d5089211 */ /* 0x088fe200078610ff */
        /* <DEDUP_REMOVED lines=11> */
[----:B0-----:R-:W-:Y:S01]  /*d530*/  @!P4 LEA R14, P0, R210, R3, 0x2 ;  /* 0x00000003d20ec211 */ /* 0x001fe200078010ff */
[----:B------:R0:W-:Y:S01]  /*d540*/  @!P2 ST.E.64 desc[UR38][R10.64], R86 ;  /* 0x000000560a00a985 */ /* 0x0001e2000c101b26 */
[----:B------:R-:W-:-:S02]  /*d550*/  ISETP.GE.AND P2, PT, R208, UR6, PT ;  /* 0x00000006d0007c0c */ /* 0x000fc4000bf46270 */
[CC--:B------:R-:W-:Y:S02]  /*d560*/  @!P5 LEA R12, P6, R211.reuse, R3.reuse, 0x2 ;  /* 0x00000003d30cd211 */ /* 0x0c0fe400078c10ff */
[-C--:B------:R-:W-:Y:S02]  /*d570*/  @!P4 LEA.HI.X R15, R210, R18.reuse, R157, 0x2, P0 ;  /* 0x00000012d20fc211 */ /* 0x080fe400000f149d */
[----:B------:R-:W-:Y:S02]  /*d580*/  @!P5 LEA.HI.X R13, R211, R18, R158, 0x2, P6 ;  /* 0x00000012d30dd211 */ /* 0x000fe400030f149e */
[----:B------:R-:W-:Y:S02]  /*d590*/  ISETP.GE.AND P0, PT, R206, UR6, PT ;  /* 0x00000006ce007c0c */ /* 0x000fe4000bf06270 */
[----:B-1----:R-:W-:Y:S01]  /*d5a0*/  @!P3 LEA R20, P6, R209, R3, 0x2 ;  /* 0x00000003d114b211 */ /* 0x002fe200078c10ff */
[----:B------:R1:W-:Y:S01]  /*d5b0*/  @!P5 ST.E.64 desc[UR38][R12.64], R90 ;  /* 0x0000005a0c00d985 */ /* 0x0003e2000c101b26 */
[----:B------:R-:W-:-:S02]  /*d5c0*/  ISETP.GE.AND P5, PT, R205, UR6, PT ;  /* 0x00000006cd007c0c */ /* 0x000fc4000bfa6270 */
[-C--:B------:R-:W-:Y:S01]  /*d5d0*/  @!P3 LEA.HI.X R21, R209, R18.reuse, R156, 0x2, P6 ;  /* 0x00000012d115b211 */ /* 0x080fe200030f149c */
[----:B------:R4:W-:Y:S01]  /*d5e0*/  @!P4 ST.E.64 desc[UR38][R14.64], R94 ;  /* 0x0000005e0e00c985 */ /* 0x0009e2000c101b26 */
[-C--:B---3--:R-:W-:Y:S02]  /*d5f0*/  @!P2 LEA R4, P6, R208, R3.reuse, 0x2 ;  /* 0x00000003d004a211 */ /* 0x088fe400078c10ff */
[----:B------:R-:W-:Y:S01]  /*d600*/  ISETP.GE.AND P4, PT, R204, UR6, PT ;  /* 0x00000006cc007c0c */ /* 0x000fe2000bf86270 */
[----:B------:R3:W-:Y:S01]  /*d610*/  @!P3 ST.E.64 desc[UR38][R20.64], R98 ;  /* 0x000000621400b985 */ /* 0x0007e2000c101b26 */
[-C--:B--2---:R-:W-:Y:S02]  /*d620*/  @!P1 LEA R8, P3, R207, R3.reuse, 0x2 ;  /* 0x00000003cf089211 */ /* 0x084fe400078610ff */
[----:B------:R-:W-:Y:S02]  /*d630*/  @!P2 LEA.HI.X R5, R208, R18, R155, 0x2, P6 ;  /* 0x00000012d005a211 */ /* 0x000fe400030f149b */
[----:B0-----:R-:W-:-:S02]  /*d640*/  @!P0 LEA R10, P6, R206, R3, 0x2 ;  /* 0x00000003ce0a8211 */ /* 0x001fc400078c10ff */
[-C--:B------:R-:W-:Y:S01]  /*d650*/  @!P1 LEA.HI.X R9, R207, R18.reuse, R154, 0x2, P3 ;  /* 0x00000012cf099211 */ /* 0x080fe200018f149a */
[----:B------:R0:W-:Y:S01]  /*d660*/  @!P2 ST.E.64 desc[UR38][R4.64], R102 ;  /* 0x000000660400a985 */ /* 0x0001e2000c101b26 */
[----:B------:R-:W-:Y:S02]  /*d670*/  ISETP.GE.AND P3, PT, R203, UR6, PT ;  /* 0x00000006cb007c0c */ /* 0x000fe4000bf66270 */
[----:B------:R-:W-:Y:S01]  /*d680*/  @!P0 LEA.HI.X R11, R206, R18, R153, 0x2, P6 ;  /* 0x00000012ce0b8211 */ /* 0x000fe200030f1499 */
[----:B------:R2:W-:Y:S01]  /*d690*/  @!P1 ST.E.64 desc[UR38][R8.64], R106 ;  /* 0x0000006a08009985 */ /* 0x0005e2000c101b26 */
[-C--:B-1----:R-:W-:Y:S02]  /*d6a0*/  @!P5 LEA R12, P1, R205, R3.reuse, 0x2 ;  /* 0x00000003cd0cd211 */ /* 0x082fe400078210ff */
[----:B----4-:R-:W-:Y:S01]  /*d6b0*/  @!P4 LEA R14, P2, R204, R3, 0x2 ;  /* 0x00000003cc0ec211 */ /* 0x010fe200078410ff */
[----:B------:R1:W-:Y:S01]  /*d6c0*/  @!P0 ST.E.64 desc[UR38][R10.64], R110 ;  /* 0x0000006e0a008985 */ /* 0x0003e2000c101b26 */
[----:B------:R-:W-:-:S02]  /*d6d0*/  ISETP.GE.AND P0, PT, R202, UR6, PT ;  /* 0x00000006ca007c0c */ /* 0x000fc4000bf06270 */
[-C--:B------:R-:W-:Y:S02]  /*d6e0*/  @!P5 LEA.HI.X R13, R205, R18.reuse, R152, 0x2, P1 ;  /* 0x00000012cd0dd211 */ /* 0x080fe400008f1498 */
        /* <DEDUP_REMOVED lines=8> */
[CC--:B0-----:R-:W-:Y:S01]  /*d770*/  @!P0 LEA R4, P5, R202.reuse, R3.reuse, 0x2 ;  /* 0x00000003ca048211 */ /* 0x0c1fe200078a10ff */
[----:B------:R0:W-:Y:S01]  /*d780*/  @!P3 ST.E.64 desc[UR38][R20.64], R122 ;  /* 0x0000007a1400b985 */ /* 0x0001e2000c101b26 */
[----:B------:R-:W-:Y:S02]  /*d790*/  ISETP.GE.AND P3, PT, R199, UR6, PT ;  /* 0x00000006c7007c0c */ /* 0x000fe4000bf66270 */
[----:B------:R-:W-:Y:S02]  /*d7a0*/  @!P0 LEA.HI.X R5, R202, R18, R237, 0x2, P5 ;  /* 0x00000012ca058211 */ /* 0x000fe400028f14ed */
[----:B------:R-:W-:Y:S02]  /*d7b0*/  ISETP.GE.AND P5, PT, R197, UR6, PT ;  /* 0x00000006c5007c0c */ /* 0x000fe4000bfa6270 */
[-C--:B--2---:R-:W-:Y:S01]  /*d7c0*/  @!P1 LEA R8, P6, R201, R3.reuse, 0x2 ;  /* 0x00000003c9089211 */ /* 0x084fe200078c10ff */
[----:B------:R2:W-:Y:S02]  /*d7d0*/  @!P0 ST.E.64 desc[UR38][R4.64], R126 ;  /* 0x0000007e04008985 */ /* 0x0005e4000c101b26 */
[----:B-1----:R-:W-:-:S02]  /*d7e0*/  @!P4 LEA R10, P0, R200, R3, 0x2 ;  /* 0x00000003c80ac211 */ /* 0x002fc400078010ff */
[-C--:B------:R-:W-:Y:S02]  /*d7f0*/  @!P1 LEA.HI.X R9, R201, R18.reuse, R236, 0x2, P6 ;  /* 0x00000012c9099211 */ /* 0x080fe400030f14ec */
[-C--:B---3--:R-:W-:Y:S02]  /*d800*/  @!P3 LEA R12, P6, R199, R3.reuse, 0x2 ;  /* 0x00000003c70cb211 */ /* 0x088fe400078c10ff */
[-C--:B------:R-:W-:Y:S01]  /*d810*/  @!P4 LEA.HI.X R11, R200, R18.reuse, R235, 0x2, P0 ;  /* 0x00000012c80bc211 */ /* 0x080fe200000f14eb */
[----:B------:R2:W-:Y:S01]  /*d820*/  @!P1 ST.E.64 desc[UR38][R8.64], R130 ;  /* 0x0000008208009985 */ /* 0x0005e2000c101b26 */
[-C--:B----4-:R-:W-:Y:S02]  /*d830*/  @!P2 LEA R14, P1, R198, R3.reuse, 0x2 ;  /* 0x00000003c60ea211 */ /* 0x090fe400078210ff */
[----:B0-----:R-:W-:Y:S01]  /*d840*/  @!P5 LEA R20, P0, R197, R3, 0x2 ;  /* 0x00000003c514d211 */ /* 0x001fe200078010ff */
        /* <DEDUP_REMOVED lines=13> */
.L_x_4076:
[----:B------:R-:W0:Y:S01]  /*d920*/  LDC.64 R8, c[0x0][0xd00] ;  /* 0x00034000ff087b82 */ /* 0x000e220000000a00 */
[----:B------:R-:W-:Y:S01]  /*d930*/  ULDC.64 UR6, c[0x0][0xd08] ;  /* 0x0003420000067ab9 */ /* 0x000fe20000000a00 */
[----:B------:R-:W-:Y:S01]  /*d940*/  IMAD.MOV.U32 R3, RZ, RZ, RZ ;  /* 0x000000ffff037224 */ /* 0x000fe200078e00ff */
[----:B------:R-:W-:-:S04]  /*d950*/  ISETP.NE.U32.AND P1, PT, RZ, UR6, PT ;  /* 0x00000006ff007c0c */ /* 0x000fc8000bf25070 */
[----:B------:R-:W-:Y:S01]  /*d960*/  ISETP.NE.AND.EX P1, PT, RZ, UR7, PT, P1 ;  /* 0x00000007ff007c0c */ /* 0x000fe2000bf25310 */
[----:B------:R-:W1:Y:S01]  /*d970*/  LDC.64 R4, c[0x0][0xd00] ;  /* 0x00034000ff047b82 */ /* 0x000e620000000a00 */
[----:B0-----:R-:W-:-:S04]  /*d980*/  ISETP.NE.U32.AND P0, PT, R8, RZ, PT ;  /* 0x000000ff0800720c */ /* 0x001fc80003f05070 */
[----:B------:R-:W-:Y:S01]  /*d990*/  ISETP.NE.AND.EX P0, PT, R9, RZ, PT, P0 ;  /* 0x000000ff0900720c */ /* 0x000fe20003f05300 */
[----:B-1----:R-:W-:-:S06]  /*d9a0*/  IMAD.WIDE R8, R187, 0x4, R4 ;  /* 0x00000004bb087825 */ /* 0x002fcc00078e0204 */
[C---:B------:R-:W-:Y:S01]  /*d9b0*/  @P1 LEA R4, P2, R187.reuse, UR6, 0x2 ;  /* 0x00000006bb041c11 */ /* 0x040fe2000f8410ff */
[----:B------:R-:W-:Y:S02]  /*d9c0*/  ULDC UR6, c[0x0][0xb88] ;  /* 0x0002e20000067ab9 */ /* 0x000fe40000000800 */
[----:B------:R-:W-:Y:S01]  /*d9d0*/  IMAD.U32 R0, RZ, RZ, UR6 ;  /* 0x00000006ff007e24 */ /* 0x000fe2000f8e00ff */
[----:B------:R-:W-:Y:S02]  /*d9e0*/  @P1 LEA.HI.X R5, R187, UR7, R195, 0x2, P2 ;  /* 0x00000007bb051c11 */ /* 0x000fe400090f14c3 */
[----:B------:R0:W5:Y:S04]  /*d9f0*/  @P0 LDG.E R3, desc[UR38][R8.64] ;  /* 0x0000002608030981 */ /* 0x000168000c1e1900 */
[----:B------:R0:W5:Y:S01]  /*da00*/  @P1 LDG.E R0, desc[UR38][R4.64] ;  /* 0x0000002604001981 */ /* 0x000162000c1e1900 */
[----:B------:R-:W-:Y:S01]  /*da10*/  ISETP.NE.AND P2, PT, R22, RZ, PT ;  /* 0x000000ff1600720c */ /* 0x000fe20003f45270 */
[----:B------:R-:W1:-:S12]  /*da20*/  S2R R7, SR_TID.X ;  /* 0x0000000000077919 */ /* 0x000e580000002100 */
[----:B------:R-:W2:Y:S01]  /*da30*/  @!P2 LDC R22, c[0x0][0xbd4] ;  /* 0x0002f500ff16ab82 */ /* 0x000ea20000000800 */
[----:B-1----:R-:W-:Y:S01]  /*da40*/  VIADD R28, R7, 0xffffff80 ;  /* 0xffffff80071c7836 */ /* 0x002fe20000000000 */
[----:B--2---:R-:W-:-:S04]  /*da50*/  ISETP.GT.AND P2, PT, R22, 0x1, PT ;  /* 0x000000011600780c */ /* 0x004fc80003f44270 */
[----:B------:R-:W-:Y:S01]  /*da60*/  ISETP.GT.AND P3, PT, R28, 0x3f, PT ;  /* 0x0000003f1c00780c */ /* 0x000fe20003f64270 */
[----:B0-----:R-:W-:-:S12]  /*da70*/  @P1 BRA `(.L_x_4085) ;  /* 0x0000000000101947 */ /* 0x001fd80003800000 */
[----:B------:R-:W-:Y:S05]  /*da80*/  @!P0 BRA `(.L_x_4085) ;  /* 0x00000000000c8947 */ /* 0x000fea0003800000 */
[----:B------:R-:W2:Y:S04]  /*da90*/  LDG.E R5, desc[UR38][R8.64] ;  /* 0x0000002608057981 */ /* 0x000ea8000c1e1900 */
[----:B-----5:R-:W2:Y:S02]  /*daa0*/  LDG.E R0, desc[UR38][R8.64+0x4] ;  /* 0x0000042608007981 */ /* 0x020ea4000c1e1900 */
[----:B--2---:R-:W-:-:S07]  /*dab0*/  IMAD.IADD R0, R0, 0x1, -R5 ;  /* 0x0000000100007824 */ /* 0x004fce00078e0a05 */
.L_x_4085:
[----:B------:R-:W-:Y:S01]  /*dac0*/  BSSY B1, `(.L_x_4086) ;  /* 0x0000038000017945 */ /* 0x000fe20003800000 */
[----:B------:R-:W-:Y:S02]  /*dad0*/  SEL R187, R187, RZ, !P0 ;  /* 0x000000ffbbbb7207 */ /* 0x000fe40004000000 */
[----:B------:R-:W-:Y:S02]  /*dae0*/  SEL R195, R195, RZ, !P0 ;  /* 0x000000ffc3c37207 */ /* 0x000fe40004000000 */
[----:B-----5:R-:W-:Y:S01]  /*daf0*/  SHF.R.S32.HI R24, RZ, 0x1f, R3 ;  /* 0x0000001fff187819 */ /* 0x020fe20000011403 */
[----:B------:R-:W-:Y:S06]  /*db00*/  @P3 BRA `(.L_x_4087) ;  /* 0x0000000000cc3947 */ /* 0x000fec0003800000 */
[----:B------:R-:W0:Y:S01]  /*db10*/  S2R R4, SR_TID.X ;  /* 0x0000000000047919 */ /* 0x000e220000002100 */
[----:B------:R-:W1:Y:S01]  /*db20*/  LDC R27, c[0x0][0xce8] ;  /* 0x00033a00ff1b7b82 */ /* 0x000e620000000800 */
[----:B------:R-:W-:-:S04]  /*db30*/  IMAD.U32 R5, RZ, RZ, UR42 ;  /* 0x0000002aff057e24 */ /* 0x000fc8000f8e00ff */
[----:B0-----:R-:W-:Y:S02]  /*db40*/  IMAD R4, R5, 0x40, R4 ;  /* 0x0000004005047824 */ /* 0x001fe400078e0204 */
[----:B-1----:R-:W-:Y:S02]  /*db50*/  IMAD R5, R0, R27, RZ ;  /* 0x0000001b00057224 */ /* 0x002fe400078e02ff */
[----:B------:R-:W-:-:S05]  /*db60*/  VIADD R26, R4, 0xffffff80 ;  /* 0xffffff80041a7836 */ /* 0x000fca0000000000 */
[----:B------:R-:W-:-:S13]  /*db70*/  ISETP.GE.AND P0, PT, R26, R5, PT ;  /* 0x000000051a00720c */ /* 0x000fda0003f06270 */
[----:B------:R-:W-:Y:S05]  /*db80*/  @P0 BRA `(.L_x_4087) ;  /* 0x0000000000ac0947 */ /* 0x000fea0003800000 */
[----:B------:R-:W-:Y:S01]  /*db90*/  ISETP.NE.AND P1, PT, R27, 0x1, PT ;  /* 0x000000011b00780c */ /* 0x000fe20003f25270 */
[----:B------:R-:W-:Y:S01]  /*dba0*/  IMAD.MOV.U32 R18, RZ, RZ, 0xab8 ;  /* 0x00000ab8ff127424 */ /* 0x000fe200078e00ff */
[----:B------:R-:W-:Y:S01]  /*dbb0*/  ISETP.GT.AND P0, PT, R22, 0x1, PT ;  /* 0x000000011600780c */ /* 0x000fe20003f04270 */
[----:B------:R-:W0:Y:S01]  /*dbc0*/  LDC.64 R4, c[0x0][0xca8] ;  /* 0x00032a00ff047b82 */ /* 0x000e220000000a00 */
[----:B------:R-:W-:Y:S02]  /*dbd0*/  IMAD.MOV.U32 R23, RZ, RZ, R26 ;  /* 0x000000ffff177224 */ /* 0x000fe400078e001a */
[----:B------:R-:W-:-:S05]  /*dbe0*/  SEL R18, R18, 0xa78, P0 ;  /* 0x00000a7812127807 */ /* 0x000fca0000000000 */
[----:B------:R-:W1:Y:S08]  /*dbf0*/  LDC.64 R12, c[0x0][R18+0x220] ;  /* 0x00008800120c7b82 */ /* 0x000e700000000a00 */
[----:B------:R-:W2:Y:S08]  /*dc00*/  @P1 LDC R7, c[0x0][0xcec] ;  /* 0x00033b00ff071b82 */ /* 0x000eb00000000800 */
[----:B------:R-:W3:Y:S08]  /*dc10*/  LDC.64 R10, c[0x0][R18+0x218] ;  /* 0x00008600120a7b82 */ /* 0x000ef00000000a00 */
[----:B------:R-:W4:Y:S01]  /*dc20*/  @P1 LDC R22, c[0x0][0xcf0] ;  /* 0x00033c00ff161b82 */ /* 0x000f220000000800 */
[----:B-1----:R-:W-:-:S02]  /*dc30*/  IMAD R13, R13, R187, RZ ;  /* 0x000000bb0d0d7224 */ /* 0x002fc400078e02ff */
[----:B------:R-:W-:-:S04]  /*dc40*/  IMAD.WIDE.U32 R20, R12, R187, RZ ;  /* 0x000000bb0c147225 */ /* 0x000fc800078e00ff */
[----:B------:R-:W-:Y:S01]  /*dc50*/  IMAD R13, R12, R195, R13 ;  /* 0x000000c30c0d7224 */ /* 0x000fe200078e020d */
[----:B------:R1:W5:Y:S01]  /*dc60*/  LDC.64 R14, c[0x0][R18+0x228] ;  /* 0x00008a00120e7b82 */ /* 0x0003620000000a00 */
[----:B--2---:R-:W-:-:S07]  /*dc70*/  @P1 IMAD.HI.U32 R7, R26, R7, RZ ;  /* 0x000000071a071227 */ /* 0x004fce00078e00ff */
[----:B------:R1:W2:Y:S01]  /*dc80*/  LDC.64 R8, c[0x0][R18+0x210] ;  /* 0x0000840012087b82 */ /* 0x0002a20000000a00 */
[-C--:B---3--:R-:W-:Y:S02]  /*dc90*/  IMAD R25, R11, R188.reuse, RZ ;  /* 0x000000bc0b197224 */ /* 0x088fe400078e02ff */
[----:B------:R-:W-:-:S04]  /*dca0*/  IMAD.WIDE.U32 R10, R10, R188, RZ ;  /* 0x000000bc0a0a7225 */ /* 0x000fc800078e00ff */
[----:B------:R-:W-:Y:S01]  /*dcb0*/  IMAD.IADD R25, R11, 0x1, R25 ;  /* 0x000000010b197824 */ /* 0x000fe200078e0219 */
[----:B----4-:R-:W-:Y:S01]  /*dcc0*/  @P1 SHF.R.U32.HI R23, RZ, R22, R7 ;  /* 0x00000016ff171219 */ /* 0x010fe20000011607 */
[----:B0-----:R-:W0:Y:S01]  /*dcd0*/  @!P0 LDC R4, c[0x0][0xc50] ;  /* 0x00031400ff048b82 */ /* 0x001e220000000800 */
[----:B------:R-:W-:Y:S02]  /*dce0*/  SEL R7, R194, RZ, P0 ;  /* 0x000000ffc2077207 */ /* 0x000fe40000000000 */
[----:B------:R-:W-:Y:S01]  /*dcf0*/  IADD3 R12, P1, P3, R20, R10, R3 ;  /* 0x0000000a140c7210 */ /* 0x000fe20007b3e003 */
[----:B------:R-:W-:Y:S02]  /*dd00*/  IMAD.IADD R20, R21, 0x1, R13 ;  /* 0x0000000115147824 */ /* 0x000fe400078e020d */
[----:B-1----:R-:W-:Y:S02]  /*dd10*/  IMAD.MOV R18, RZ, RZ, -R23 ;  /* 0x000000ffff127224 */ /* 0x002fe400078e0a17 */
[----:B-----5:R-:W-:Y:S01]  /*dd20*/  IMAD.WIDE.U32 R10, R14, R7, RZ ;  /* 0x000000070e0a7225 */ /* 0x020fe200078e00ff */
[----:B------:R-:W1:Y:S01]  /*dd30*/  @!P0 LDC R5, c[0x0][0xc54] ;  /* 0x00031500ff058b82 */ /* 0x000e620000000800 */
[----:B------:R-:W-:-:S02]  /*dd40*/  IADD3.X R14, R20, R25, R24, P1, P3 ;  /* 0x00000019140e7210 */ /* 0x000fc40000fe6418 */
[----:B------:R-:W-:Y:S01]  /*dd50*/  IMAD R13, R15, R7, RZ ;  /* 0x000000070f0d7224 */ /* 0x000fe200078e02ff */
[----:B------:R-:W-:Y:S01]  /*dd60*/  IADD3 R10, P0, P1, R23, R12, R10 ;  /* 0x0000000c170a7210 */ /* 0x000fe2000791e00a */
[----:B------:R-:W-:Y:S01]  /*dd70*/  IMAD R7, R27, R18, R26 ;  /* 0x000000121b077224 */ /* 0x000fe200078e021a */
[----:B------:R-:W-:Y:S01]  /*dd80*/  SHF.R.S32.HI R23, RZ, 0x1f, R23 ;  /* 0x0000001fff177819 */ /* 0x000fe20000011417 */
[----:B------:R-:W-:Y:S02]  /*dd90*/  IMAD.IADD R13, R11, 0x1, R13 ;  /* 0x000000010b0d7824 */ /* 0x000fe400078e020d */
[----:B--2---:R-:W-:-:S03]  /*dda0*/  IMAD R9, R9, R7, RZ ;  /* 0x0000000709097224 */ /* 0x004fc600078e02ff */
[----:B------:R-:W-:Y:S02]  /*ddb0*/  IADD3.X R11, R23, R14, R13, P0, P1 ;  /* 0x0000000e170b7210 */ /* 0x000fe400007e240d */
[----:B------:R-:W-:-:S05]  /*ddc0*/  SHF.R.S32.HI R13, RZ, 0x1f, R7 ;  /* 0x0000001fff0d7819 */ /* 0x000fca0000011407 */
[C---:B------:R-:W-:Y:S02]  /*ddd0*/  IMAD R13, R8.reuse, R13, R9 ;  /* 0x0000000d080d7224 */ /* 0x040fe400078e0209 */
[----:B------:R-:W-:-:S04]  /*dde0*/  IMAD.WIDE.U32 R8, R8, R7, R10 ;  /* 0x0000000708087225 */ /* 0x000fc800078e000a */
[----:B------:R-:W-:Y:S01]  /*ddf0*/  IMAD.IADD R7, R9, 0x1, R13 ;  /* 0x0000000109077824 */ /* 0x000fe200078e020d */
[----:B0-----:R-:W-:-:S04]  /*de00*/  LEA R4, P0, R8, R4, 0x2 ;  /* 0x0000000408047211 */ /* 0x001fc800078010ff */
[----:B-1----:R-:W-:Y:S01]  /*de10*/  LEA.HI.X R5, R8, R5, R7, 0x2, P0 ;  /* 0x0000000508057211 */ /* 0x002fe200000f1407 */
[----:B------:R-:W-:-:S05]  /*de20*/  IMAD.MOV.U32 R7, RZ, RZ, -0x800000 ;  /* 0xff800000ff077424 */ /* 0x000fca00078e00ff */
[----:B------:R0:W-:Y:S03]  /*de30*/  STG.E desc[UR38][R4.64], R7 ;  /* 0x0000000704007986 */ /* 0x0001e6000c101926 */
.L_x_4087:
[----:B------:R-:W-:Y:S05]  /*de40*/  BSYNC B1 ;  /* 0x0000000000017941 */ /* 0x000fea0003800000 */
.L_x_4086:
[----:B------:R-:W-:Y:S05]  /*de50*/  @P2 BRA `(.L_x_4082) ;  /* 0x0000000800742947 */ /* 0x000fea0003800000 */
[----:B------:R-:W1:Y:S01]  /*de60*/  LDC R11, c[0x0][0xce8] ;  /* 0x00033a00ff0b7b82 */ /* 0x000e620000000800 */
[----:B------:R-:W-:Y:S01]  /*de70*/  ULDC.64 UR6, c[0x0][0xba0] ;  /* 0x0002e80000067ab9 */ /* 0x000fe20000000a00 */
[----:B0-----:R-:W-:Y:S01]  /*de80*/  SHF.R.S32.HI R7, RZ, 0x1f, R28 ;  /* 0x0000001fff077819 */ /* 0x001fe2000001141c */
[----:B------:R-:W-:Y:S01]  /*de90*/  IMAD R8, R24, UR6, RZ ;  /* 0x0000000618087c24 */ /* 0x000fe2000f8e02ff */
[----:B------:R-:W-:Y:S01]  /*dea0*/  ULDC UR8, c[0x0][0xbc8] ;  /* 0x0002f20000087ab9 */ /* 0x000fe20000000800 */
[----:B------:R-:W-:Y:S01]  /*deb0*/  IMAD.WIDE.U32 R4, R3, UR6, RZ ;  /* 0x0000000603047c25 */ /* 0x000fe2000f8e00ff */
[----:B------:R-:W-:Y:S01]  /*dec0*/  ISETP.GE.AND P2, PT, R193, UR8, PT ;  /* 0x00000008c1007c0c */ /* 0x000fe2000bf46270 */
[----:B------:R-:W-:Y:S01]  /*ded0*/  BSSY B1, `(.L_x_4088) ;  /* 0x0000071000017945 */ /* 0x000fe20003800000 */
[----:B------:R-:W-:Y:S01]  /*dee0*/  ISETP.GE.AND P1, PT, R192, UR8, PT ;  /* 0x00000008c0007c0c */ /* 0x000fe2000bf26270 */
[----:B------:R-:W-:Y:S01]  /*def0*/  IMAD R3, R3, UR7, R8 ;  /* 0x0000000703037c24 */ /* 0x000fe2000f8e0208 */
[----:B------:R-:W-:Y:S01]  /*df00*/  LEA.HI R8, R7, R28, RZ, 0x3 ;  /* 0x0000001c07087211 */ /* 0x000fe200078f18ff */
[----:B------:R-:W-:Y:S01]  /*df10*/  ULDC.64 UR6, c[0x0][0xbe8] ;  /* 0x0002fa0000067ab9 */ /* 0x000fe20000000a00 */
[----:B------:R-:W-:Y:S01]  /*df20*/  IMAD.U32 R10, RZ, RZ, UR42 ;  /* 0x0000002aff0a7e24 */ /* 0x000fe2000f8e00ff */
[----:B------:R-:W-:Y:S01]  /*df30*/  SEL R13, RZ, 0xffffffff, P2 ;  /* 0xffffffffff0d7807 */ /* 0x000fe20001000000 */
[----:B------:R-:W-:Y:S01]  /*df40*/  IMAD.IADD R5, R5, 0x1, R3 ;  /* 0x0000000105057824 */ /* 0x000fe200078e0203 */
[----:B------:R-:W-:-:S02]  /*df50*/  LOP3.LUT R3, R8, 0xfffffff8, RZ, 0xc0, !PT ;  /* 0xfffffff808037812 */ /* 0x000fc400078ec0ff */
[----:B------:R-:W-:Y:S01]  /*df60*/  SHF.R.S32.HI R24, RZ, 0x3, R8 ;  /* 0x00000003ff187819 */ /* 0x000fe20000011408 */
[----:B------:R-:W-:Y:S01]  /*df70*/  IMAD.WIDE.U32 R4, R188, UR6, R4 ;  /* 0x00000006bc047c25 */ /* 0x000fe2000f8e0004 */
[----:B------:R-:W-:Y:S02]  /*df80*/  ISETP.GE.AND P3, PT, R2, UR8, PT ;  /* 0x0000000802007c0c */ /* 0x000fe4000bf66270 */
[----:B------:R-:W-:Y:S01]  /*df90*/  SHF.R.S32.HI R25, RZ, 0x1f, R228 ;  /* 0x0000001fff197819 */ /* 0x000fe200000114e4 */
[----:B------:R-:W-:Y:S01]  /*dfa0*/  IMAD.IADD R3, R28, 0x1, -R3 ;  /* 0x000000011c037824 */ /* 0x000fe200078e0a03 */
[----:B------:R-:W-:Y:S01]  /*dfb0*/  SEL R12, RZ, 0x1, P3 ;  /* 0x00000001ff0c7807 */ /* 0x000fe20001800000 */
[----:B------:R-:W-:Y:S01]  /*dfc0*/  IMAD R5, R188, UR7, R5 ;  /* 0x00000007bc057c24 */ /* 0x000fe2000f8e0205 */
[----:B-1----:R-:W-:Y:S01]  /*dfd0*/  ISETP.NE.AND P0, PT, R11, 0x1, PT ;  /* 0x000000010b00780c */ /* 0x002fe20003f05270 */
[----:B------:R-:W-:Y:S01]  /*dfe0*/  IMAD R3, R3, 0x20, R24 ;  /* 0x0000002003037824 */ /* 0x000fe200078e0218 */
[----:B------:R-:W-:Y:S01]  /*dff0*/  ULDC.64 UR6, c[0x0][0xbf0] ;  /* 0x0002fc0000067ab9 */ /* 0x000fe20000000a00 */
[----:B------:R-:W-:Y:S01]  /*e000*/  IMAD.SHL.U32 R15, R13, 0x2, RZ ;  /* 0x000000020d0f7824 */ /* 0x000fe200078e00ff */
[----:B------:R-:W-:Y:S01]  /*e010*/  SEL R13, RZ, 0xffffffff, P1 ;  /* 0xffffffffff0d7807 */ /* 0x000fe20000800000 */
[----:B------:R-:W-:Y:S01]  /*e020*/  IMAD R10, R10, 0x40, R3 ;  /* 0x000000400a0a7824 */ /* 0x000fe200078e0203 */
[----:B------:R-:W-:Y:S01]  /*e030*/  ISETP.GE.AND P1, PT, R228, UR8, PT ;  /* 0x00000008e4007c0c */ /* 0x000fe2000bf26270 */
[----:B------:R-:W-:Y:S01]  /*e040*/  IMAD R3, R195, UR6, RZ ;  /* 0x00000006c3037c24 */ /* 0x000fe2000f8e02ff */
[----:B------:R-:W-:Y:S01]  /*e050*/  LOP3.LUT R12, R15, 0x2, R12, 0xe2, !PT ;  /* 0x000000020f0c7812 */ /* 0x000fe200078ee20c */
[----:B------:R-:W-:Y:S01]  /*e060*/  IMAD.WIDE.U32 R4, R187, UR6, R4 ;  /* 0x00000006bb047c25 */ /* 0x000fe2000f8e0004 */
[----:B------:R-:W-:-:S02]  /*e070*/  SHF.R.S32.HI R27, RZ, 0x1f, R192 ;  /* 0x0000001fff1b7819 */ /* 0x000fc400000114c0 */
[----:B------:R-:W-:Y:S01]  /*e080*/  SHF.R.S32.HI R26, RZ, 0x1f, R229 ;  /* 0x0000001fff1a7819 */ /* 0x000fe200000114e5 */
[----:B------:R-:W0:Y:S01]  /*e090*/  @P0 LDC R7, c[0x0][0xcec] ;  /* 0x00033b00ff070b82 */ /* 0x000e220000000800 */
[----:B------:R-:W-:Y:S01]  /*e0a0*/  IMAD R9, R187, UR7, R3 ;  /* 0x00000007bb097c24 */ /* 0x000fe2000f8e0203 */
[----:B------:R-:W-:Y:S01]  /*e0b0*/  ULDC.64 UR6, c[0x0][0xbe0] ;  /* 0x0002f80000067ab9 */ /* 0x000fe20000000a00 */
[----:B------:R-:W-:Y:S01]  /*e0c0*/  IMAD.MOV.U32 R3, RZ, RZ, R10 ;  /* 0x000000ffff037224 */ /* 0x000fe200078e000a */
[----:B------:R-:W-:Y:S01]  /*e0d0*/  SHF.R.S32.HI R28, RZ, 0x1f, R191 ;  /* 0x0000001fff1c7819 */ /* 0x000fe200000114bf */
[----:B------:R-:W-:Y:S01]  /*e0e0*/  IMAD.SHL.U32 R13, R13, 0x4, RZ ;  /* 0x000000040d0d7824 */ /* 0x000fe200078e00ff */
[----:B------:R-:W-:Y:S01]  /*e0f0*/  SHF.R.S32.HI R29, RZ, 0x1f, R189 ;  /* 0x0000001fff1d7819 */ /* 0x000fe200000114bd */
[----:B------:R-:W-:Y:S01]  /*e100*/  IMAD.IADD R5, R5, 0x1, R9 ;  /* 0x0000000105057824 */ /* 0x000fe200078e0209 */
[----:B------:R-:W1:Y:S01]  /*e110*/  @P0 LDC R8, c[0x0][0xcf0] ;  /* 0x00033c00ff080b82 */ /* 0x000e620000000800 */
[----:B------:R-:W-:Y:S01]  /*e120*/  IMAD R23, R0, R11, RZ ;  /* 0x0000000b00177224 */ /* 0x000fe200078e02ff */
[----:B------:R-:W-:-:S02]  /*e130*/  LOP3.LUT R12, R13, 0x4, R12, 0xe2, !PT ;  /* 0x000000040d0c7812 */ /* 0x000fc400078ee20c */
[----:B------:R-:W-:Y:S02]  /*e140*/  SHF.R.S32.HI R31, RZ, 0x1f, R190 ;  /* 0x0000001fff1f7819 */ /* 0x000fe400000114be */
[----:B------:R-:W-:Y:S01]  /*e150*/  SHF.R.S32.HI R30, RZ, 0x1f, R193 ;  /* 0x0000001fff1e7819 */ /* 0x000fe200000114c1 */
[----:B0-----:R-:W-:-:S05]  /*e160*/  @P0 IMAD.HI.U32 R7, R10, R7, RZ ;  /* 0x000000070a070227 */ /* 0x001fca00078e00ff */
[----:B-1----:R-:W-:Y:S02]  /*e170*/  @P0 SHF.R.U32.HI R3, RZ, R8, R7 ;  /* 0x00000008ff030219 */ /* 0x002fe40000011607 */
[----:B------:R-:W-:Y:S02]  /*e180*/  ISETP.GE.AND P0, PT, R191, UR8, PT ;  /* 0x00000008bf007c0c */ /* 0x000fe4000bf06270 */
[--C-:B------:R-:W-:Y:S01]  /*e190*/  SHF.R.S32.HI R7, RZ, 0x1f, R3.reuse ;  /* 0x0000001fff077819 */ /* 0x100fe20000011403 */
[----:B------:R-:W-:Y:S01]  /*e1a0*/  IMAD.MOV R9, RZ, RZ, -R3 ;  /* 0x000000ffff097224 */ /* 0x000fe200078e0a03 */
[----:B------:R-:W-:Y:S01]  /*e1b0*/  SEL R13, RZ, 0xffffffff, P0 ;  /* 0xffffffffff0d7807 */ /* 0x000fe20000000000 */
[----:B------:R-:W-:Y:S01]  /*e1c0*/  IMAD.WIDE.U32 R4, R3, UR6, R4 ;  /* 0x0000000603047c25 */ /* 0x000fe2000f8e0004 */
[----:B------:R-:W-:-:S03]  /*e1d0*/  ISETP.GE.AND P0, PT, R190, UR8, PT ;  /* 0x00000008be007c0c */ /* 0x000fc6000bf06270 */
[----:B------:R-:W-:Y:S02]  /*e1e0*/  IMAD R8, R7, UR6, RZ ;  /* 0x0000000607087c24 */ /* 0x000fe4000f8e02ff */
[----:B------:R-:W-:Y:S02]  /*e1f0*/  IMAD R7, R11, R9, R10 ;  /* 0x000000090b077224 */ /* 0x000fe400078e020a */
[----:B------:R-:W-:Y:S01]  /*e200*/  IMAD R9, R3, UR7, R8 ;  /* 0x0000000703097c24 */ /* 0x000fe2000f8e0208 */
[----:B------:R-:W-:Y:S01]  /*e210*/  SEL R8, RZ, 0xffffffff, P0 ;  /* 0xffffffffff087807 */ /* 0x000fe20000000000 */
[----:B------:R-:W-:Y:S01]  /*e220*/  IMAD.SHL.U32 R13, R13, 0x8, RZ ;  /* 0x000000080d0d7824 */ /* 0x000fe200078e00ff */
[----:B------:R-:W-:Y:S01]  /*e230*/  ISETP.GE.AND P0, PT, R189, UR8, PT ;  /* 0x00000008bd007c0c */ /* 0x000fe2000bf06270 */
[----:B------:R-:W-:Y:S01]  /*e240*/  IMAD.IADD R5, R5, 0x1, R9 ;  /* 0x0000000105057824 */ /* 0x000fe200078e0209 */
[----:B------:R-:W-:Y:S01]  /*e250*/  SHF.R.S32.HI R3, RZ, 0x1f, R7 ;  /* 0x0000001fff037819 */ /* 0x000fe20000011407 */
[----:B------:R-:W-:Y:S01]  /*e260*/  ULDC.64 UR6, c[0x0][0xbd8] ;  /* 0x0002f60000067ab9 */ /* 0x000fe20000000a00 */
[----:B------:R-:W-:Y:S01]  /*e270*/  LOP3.LUT R12, R13, 0x8, R12, 0xe2, !PT ;  /* 0x000000080d0c7812 */ /* 0x000fe200078ee20c */
[----:B------:R-:W-:Y:S01]  /*e280*/  IMAD.SHL.U32 R13, R8, 0x10, RZ ;  /* 0x00000010080d7824 */ /* 0x000fe200078e00ff */
[----:B------:R-:W-:Y:S01]  /*e290*/  SEL R9, RZ, 0xffffffff, P0 ;  /* 0xffffffffff097807 */ /* 0x000fe20000000000 */
[----:B------:R-:W-:Y:S01]  /*e2a0*/  IMAD R8, R3, UR6, RZ ;  /* 0x0000000603087c24 */ /* 0x000fe2000f8e02ff */
[----:B------:R-:W-:Y:S01]  /*e2b0*/  ISETP.GE.AND P0, PT, R229, UR8, PT ;  /* 0x00000008e5007c0c */ /* 0x000fe2000bf06270 */
[----:B------:R-:W-:Y:S01]  /*e2c0*/  IMAD.WIDE.U32 R4, R7, UR6, R4 ;  /* 0x0000000607047c25 */ /* 0x000fe2000f8e0004 */
[----:B------:R-:W-:-:S03]  /*e2d0*/  LOP3.LUT R12, R13, 0x10, R12, 0xe2, !PT ;  /* 0x000000100d0c7812 */ /* 0x000fc600078ee20c */
[----:B------:R-:W-:Y:S02]  /*e2e0*/  IMAD.SHL.U32 R9, R9, 0x20, RZ ;  /* 0x0000002009097824 */ /* 0x000fe400078e00ff */
[----:B------:R-:W-:Y:S01]  /*e2f0*/  IMAD R3, R7, UR7, R8 ;  /* 0x0000000707037c24 */ /* 0x000fe2000f8e0208 */
[----:B------:R-:W-:Y:S01]  /*e300*/  ULDC.64 UR6, c[0x0][0xb80] ;  /* 0x0002e00000067ab9 */ /* 0x000fe20000000a00 */
[----:B------:R-:W-:Y:S01]  /*e310*/  IMAD.U32 R13, RZ, RZ, UR42 ;  /* 0x0000002aff0d7e24 */ /* 0x000fe2000f8e00ff */
[----:B------:R-:W-:Y:S01]  /*e320*/  LOP3.LUT R12, R9, 0x20, R12, 0xe2, !PT ;  /* 0x00000020090c7812 */ /* 0x000fe200078ee20c */
[----:B------:R-:W-:Y:S01]  /*e330*/  IMAD.IADD R3, R5, 0x1, R3 ;  /* 0x0000000105037824 */ /* 0x000fe200078e0203 */
[----:B------:R-:W-:Y:S01]  /*e340*/  SEL R9, RZ, 0x40, P0 ;  /* 0x00000040ff097807 */ /* 0x000fe20000000000 */
[----:B------:R-:W-:Y:S01]  /*e350*/  IMAD R24, R13, 0x40, R24 ;  /* 0x000000400d187824 */ /* 0x000fe200078e0218 */
[----:B------:R-:W-:Y:S02]  /*e360*/  LEA R7, P0, R4, UR6, 0x1 ;  /* 0x0000000604077c11 */ /* 0x000fe4000f8008ff */
[----:B------:R-:W-:-:S02]  /*e370*/  LOP3.LUT R18, R12, R9, RZ, 0xfc, !PT ;  /* 0x000000090c127212 */ /* 0x000fc400078efcff */
[----:B------:R-:W-:Y:S01]  /*e380*/  LEA.HI.X R3, R4, UR7, R3, 0x1, P0 ;  /* 0x0000000704037c11 */ /* 0x000fe200080f0c03 */
[----:B------:R0:W1:Y:S01]  /*e390*/  SHFL.IDX PT, R8, R7, RZ, 0x181f ;  /* 0x00181fff07087589 */ /* 0x00006200000e0000 */
[----:B------:R-:W-:Y:S02]  /*e3a0*/  ISETP.GE.AND P0, PT, R24, R23, PT ;  /* 0x000000171800720c */ /* 0x000fe40003f06270 */
[----:B------:R-:W-:Y:S01]  /*e3b0*/  SEL R5, RZ, 0x80, P1 ;  /* 0x00000080ff057807 */ /* 0x000fe20000800000 */
[----:B------:R0:W2:Y:S03]  /*e3c0*/  SHFL.IDX PT, R9, R3, RZ, 0x181f ;  /* 0x00181fff03097589 */ /* 0x0000a600000e0000 */
[----:B------:R-:W-:-:S07]  /*e3d0*/  LOP3.LUT R22, R18, R5, RZ, 0xfc, !PT ;  /* 0x0000000512167212 */ /* 0x000fce00078efcff */
[----:B0-----:R-:W-:Y:S05]  /*e3e0*/  @P0 BRA `(.L_x_4089) ;  /* 0x00000000007c0947 */ /* 0x001fea0003800000 */
[----:B------:R-:W-:Y:S02]  /*e3f0*/  ISETP.GE.AND P2, PT, R193, UR8, PT ;  /* 0x00000008c1007c0c */ /* 0x000fe4000bf46270 */
[----:B------:R-:W-:Y:S02]  /*e400*/  ISETP.GE.AND P1, PT, R2, UR8, PT ;  /* 0x0000000802007c0c */ /* 0x000fe4000bf26270 */
[----:B------:R-:W-:Y:S02]  /*e410*/  ISETP.GE.AND P5, PT, R192, UR8, PT ;  /* 0x00000008c0007c0c */ /* 0x000fe4000bfa6270 */
[----:B------:R-:W-:-:S07]  /*e420*/  ISETP.GE.AND P3, PT, R191, UR8, PT ;  /* 0x00000008bf007c0c */ /* 0x000fce000bf66270 */
[CC--:B-1----:R-:W-:Y:S02]  /*e430*/  @!P2 LEA R10, P0, R193.reuse, R8.reuse, 0x1 ;  /* 0x00000008c10aa211 */ /* 0x0c2fe400078008ff */
        /* <DEDUP_REMOVED lines=26> */
.L_x_4089:
[----:B------:R-:W-:Y:S05]  /*e5e0*/  BSYNC B1 ;  /* 0x0000000000017941 */ /* 0x000fea0003800000 */
.L_x_4088:
[----:B------:R-:W-:Y:S01]  /*e5f0*/  VIADD R0, R24, 0x20 ;  /* 0x0000002018007836 */ /* 0x000fe20000000000 */
[----:B--23--:R0:W2:Y:S04]  /*e600*/  SHFL.IDX PT, R9, R3, 0x1, 0x181f ;  /* 0x00381f0003097f89 */ /* 0x00c0a800000e0000 */
        /* <DEDUP_REMOVED lines=18> */
[-C--:B------:R-:W-:Y:S02]  /*e730*/  @!P2 LEA R20, P6, R190, R8.reuse, 0x1 ;  /* 0x00000008be14a211 */ /* 0x080fe400078c08ff */
        /* <DEDUP_REMOVED lines=15> */
.L_x_4082:
[----:B------:R-:W-:Y:S05]  /*e830*/  BSYNC B0 ;  /* 0x0000000000007941 */ /* 0x000fea0003800000 */
.L_x_4075:
[----:B------:R-:W-:Y:S02]  /*e840*/  ULDC UR6, c[0x0][0xd3c] ;  /* 0x00034f0000067ab9 */ /* 0x000fe40000000800 */
[----:B------:R-:W-:-:S06]  /*e850*/  UISETP.GE.AND UP0, UPT, UR5, UR6, UPT ;  /* 0x000000060500728c */ /* 0x000fcc000bf06270 */
[----:B------:R-:W-:-:S13]  /*e860*/  PLOP3.LUT P0, PT, PT, PT, UP0, 0x80, 0x0 ;  /* 0x000000000000781c */ /* 0x000fda0003f0f008 */
[----:B------:R-:W-:Y:S05]  /*e870*/  @!P0 BRA `(.L_x_4090) ;  /* 0xffffff2800d88947 */ /* 0x000fea000383ffff */
[----:B------:R-:W-:Y:S05]  /*e880*/  EXIT ;  /* 0x000000000000794d */ /* 0x000fea0003800000 */
.L_x_4045:
[----:B------:R-:W-:-:S08]  /*e890*/  NOP ;  /* 0x0000000000007918 */ /* 0x000fd00000000000 */
[----:B------:R-:W0:-:S00]  /*e8a0*/  USETMAXREG.DEALLOC.CTAPOOL 0x18 ;  /* 0x00000018000079c8 */ /* 0x000e0000080e0500 */
        /* <DEDUP_REMOVED lines=16> */
.L_x_4091:
        /* <DEDUP_REMOVED lines=43> */
.L_x_4095:
        /* <DEDUP_REMOVED lines=38> */
.L_x_4093:
        /* <DEDUP_REMOVED lines=20> */
.L_x_4096:
        /* <DEDUP_REMOVED lines=54> */
.L_x_4094:
[----:B------:R-:W-:Y:S01]  /*f360*/  IMAD.U32 R2, RZ, RZ, UR6 ;  /* 0x00000006ff027e24 */ /* 0x000fe2000f8e00ff */
[----:B------:R1:W-:Y:S04]  /*f370*/  STL [R1+0x4], RZ ;  /* 0x000004ff01007387 */ /* 0x0003e80000100800 */
[----:B------:R1:W-:Y:S04]  /*f380*/  STL [R1+0x8], RZ ;  /* 0x000008ff01007387 */ /* 0x0003e80000100800 */
[----:B------:R1:W-:Y:S02]  /*f390*/  STL [R1], R2 ;  /* 0x0000000201007387 */ /* 0x0003e40000100800 */
.L_x_4097:
        /* <DEDUP_REMOVED lines=10> */
.L_x_4092:
[----:B0-----:R-:W3:Y:S01]  /*f440*/  LDL R0, [R1+0xc] ;  /* 0x00000c0001007983 */ /* 0x001ee20000100800 */
[----:B------:R-:W-:-:S03]  /*f450*/  ULDC UR4, c[0x0][0xd3c] ;  /* 0x00034f0000047ab9 */ /* 0x000fc60000000800 */
[----:B------:R0:W-:Y:S01]  /*f460*/  STL [R1+0x10], RZ ;  /* 0x000010ff01007387 */ /* 0x0001e20000100800 */
[----:B---3--:R-:W-:Y:S01]  /*f470*/  ISETP.GE.AND P0, PT, R0, UR4, PT ;  /* 0x0000000400007c0c */ /* 0x008fe2000bf06270 */
[----:B------:R-:W-:-:S05]  /*f480*/  IMAD.MOV.U32 R0, RZ, RZ, 0x1 ;  /* 0x00000001ff007424 */ /* 0x000fca00078e00ff */
[----:B------:R0:W-:Y:S04]  /*f490*/  STL [R1+0x18], R0 ;  /* 0x0000180001007387 */ /* 0x0001e80000100800 */
[----:B------:R0:W-:Y:S03]  /*f4a0*/  STL [R1+0x64], RZ ;  /* 0x000064ff01007387 */ /* 0x0001e60000100800 */
[----:B------:R-:W-:Y:S05]  /*f4b0*/  @P0 BRA `(.L_x_4098) ;  /* 0x0000007000bc0947 */ /* 0x000fea0003800000 */
[----:B------:R-:W3:Y:S01]  /*f4c0*/  S2UR UR5, SR_CgaCtaId ;  /* 0x00000000000579c3 */ /* 0x000ee20000008800 */
[C---:B0-----:R-:W-:Y:S01]  /*f4d0*/  IMAD.SHL.U32 R0, R6.reuse, 0x8, RZ ;  /* 0x0000000806007824 */ /* 0x041fe200078e00ff */
[----:B------:R-:W-:Y:S01]  /*f4e0*/  LOP3.LUT R4, R6, 0x7f, RZ, 0xc0, !PT ;  /* 0x0000007f06047812 */ /* 0x000fe200078ec0ff */
[----:B------:R-:W-:Y:S01]  /*f4f0*/  UMOV UR4, 0x400 ;  /* 0x0000040000047882 */ /* 0x000fe20000000000 */
[----:B------:R-:W-:Y:S01]  /*f500*/  BSSY B8, `(.L_x_4098) ;  /* 0x000072a000087945 */ /* 0x000fe20003800000 */
[----:B------:R-:W-:Y:S01]  /*f510*/  ULDC UR36, c[0x0][0xc] ;  /* 0x0000030000247ab9 */ /* 0x000fe20000000800 */
[----:B------:R-:W-:Y:S01]  /*f520*/  LOP3.LUT R3, R0, 0x1f8, RZ, 0xc0, !PT ;  /* 0x000001f800037812 */ /* 0x000fe200078ec0ff */
[----:B-1----:R-:W-:Y:S01]  /*f530*/  IMAD.SHL.U32 R2, R4, 0x8, RZ ;  /* 0x0000000804027824 */ /* 0x002fe200078e00ff */
[----:B------:R-:W-:Y:S01]  /*f540*/  LOP3.LUT R0, R0, 0x38, RZ, 0xc0, !PT ;  /* 0x0000003800007812 */ /* 0x000fe200078ec0ff */
[----:B------:R-:W-:Y:S01]  /*f550*/  ULDC.64 UR40, c[0x0][0x198] ;  /* 0x0000660000287ab9 */ /* 0x000fe20000000a00 */
[----:B------:R-:W-:Y:S01]  /*f560*/  LOP3.LUT R3, R3, 0x38, R6, 0x78, !PT ;  /* 0x0000003803037812 */ /* 0x000fe200078e7806 */
[----:B------:R-:W-:-:S03]  /*f570*/  IMAD.SHL.U32 R6, R6, 0x10, RZ ;  /* 0x0000001006067824 */ /* 0x000fc600078e00ff */
[----:B------:R-:W-:Y:S02]  /*f580*/  LOP3.LUT R3, R3, 0x200, R2, 0xf8, !PT ;  /* 0x0000020003037812 */ /* 0x000fe400078ef802 */
[----:B------:R-:W-:-:S04]  /*f590*/  SHF.R.U32.HI R2, RZ, 0x3, R4 ;  /* 0x00000003ff027819 */ /* 0x000fc80000011604 */
[----:B------:R-:W-:Y:S01]  /*f5a0*/  LOP3.LUT R4, R2, 0x70, R6, 0xf8, !PT ;  /* 0x0000007002047812 */ /* 0x000fe200078ef806 */
[----:B------:R-:W-:Y:S01]  /*f5b0*/  IMAD.MOV.U32 R2, RZ, RZ, 0x1 ;  /* 0x00000001ff027424 */ /* 0x000fe200078e00ff */
[C---:B------:R-:W-:Y:S01]  /*f5c0*/  LOP3.LUT R4, R0.reuse, 0x40, RZ, 0xfc, !PT ;  /* 0x0000004000047812 */ /* 0x040fe200078efcff */
[----:B---3--:R-:W-:Y:S01]  /*f5d0*/  ULEA UR4, UR5, UR4, 0x18 ;  /* 0x0000000405047291 */ /* 0x008fe2000f8ec03f */
[----:B------:R-:W-:-:S05]  /*f5e0*/  LOP3.LUT R4, R0, 0x100, RZ, 0xfc, !PT ;  /* 0x0000010000047812 */ /* 0x000fca00078efcff */
[----:B------:R-:W-:-:S04]  /*f5f0*/  IMAD.U32 R18, RZ, RZ, UR4 ;  /* 0x00000004ff127e24 */ /* 0x000fc8000f8e00ff */
[----:B------:R-:W-:-:S05]  /*f600*/  IMAD R3, R3, 0x2, R18 ;  /* 0x0000000203037824 */ /* 0x000fca00078e0212 */
[----:B------:R0:W-:Y:S04]  /*f610*/  STL [R1+0x14], R3 ;  /* 0x0000140301007387 */ /* 0x0001e80000100800 */
[----:B------:R-:W-:Y:S04]  /*f620*/  STL [R1+0x64], RZ ;  /* 0x000064ff01007387 */ /* 0x000fe80000100800 */
[----:B------:R1:W-:Y:S01]  /*f630*/  STL [R1+0x18], R2 ;  /* 0x0000180201007387 */ /* 0x0003e20000100800 */
[----:B0-----:R-:W-:-:S03]  /*f640*/  LOP3.LUT R3, R0, 0x80, RZ, 0xfc, !PT ;  /* 0x0000008000037812 */ /* 0x001fc600078efcff */
[----:B------:R0:W-:Y:S01]  /*f650*/  STL [R1+0x10], RZ ;  /* 0x000010ff01007387 */ /* 0x0001e20000100800 */
[C---:B------:R-:W-:Y:S02]  /*f660*/  LOP3.LUT R3, R0.reuse, 0x140, RZ, 0xfc, !PT ;  /* 0x0000014000037812 */ /* 0x040fe400078efcff */
[C---:B-1----:R-:W-:Y:S02]  /*f670*/  LOP3.LUT R2, R0.reuse, 0xc0, RZ, 0xfc, !PT ;  /* 0x000000c000027812 */ /* 0x042fe400078efcff */
[C---:B------:R-:W-:Y:S02]  /*f680*/  LOP3.LUT R2, R0.reuse, 0x180, RZ, 0xfc, !PT ;  /* 0x0000018000027812 */ /* 0x040fe400078efcff */
[----:B0-----:R-:W-:-:S07]  /*f690*/  LOP3.LUT R0, R0, 0x1c0, RZ, 0xfc, !PT ;  /* 0x000001c000007812 */ /* 0x001fce00078efcff */
.L_x_4222:
[----:B---3--:R-:W3:Y:S01]  /*f6a0*/  LDL R0, [R1+0xc] ;  /* 0x00000c0001007983 */ /* 0x008ee20000100800 */
[----:B-1----:R-:W3:Y:S01]  /*f6b0*/  LDC.64 R2, c[0x0][0xd88] ;  /* 0x00036200ff027b82 */ /* 0x002ee20000000a00 */
[----:B------:R-:W-:Y:S05]  /*f6c0*/  YIELD ;  /* 0x0000000000007946 */ /* 0x000fea0003800000 */
[----:B------:R-:W-:Y:S01]  /*f6d0*/  ULDC.64 UR4, c[0x0][0xb20] ;  /* 0x0002c80000047ab9 */ /* 0x000fe20000000a00 */
[----:B--2---:R-:W-:Y:S01]  /*f6e0*/  IMAD.MOV.U32 R6, RZ, RZ, RZ ;  /* 0x000000ffff067224 */ /* 0x004fe200078e00ff */
[----:B------:R-:W-:Y:S01]  /*f6f0*/  ISETP.NE.U32.AND P0, PT, RZ, UR4, PT ;  /* 0x00000004ff007c0c */ /* 0x000fe2000bf05070 */
[----:B------:R-:W-:Y:S01]  /*f700*/  ULDC.64 UR6, c[0x0][0xb10] ;  /* 0x0002c40000067ab9 */ /* 0x000fe20000000a00 */
[----:B------:R-:W-:Y:S01]  /*f710*/  ULDC.64 UR8, c[0x0][0xb00] ;  /* 0x0002c00000087ab9 */ /* 0x000fe20000000a00 */
[----:B---3--:R-:W-:-:S05]  /*f720*/  IMAD.WIDE R2, R0, 0x4, R2 ;  /* 0x0000000400027825 */ /* 0x008fca00078e0202 */
[----:B0-2---:R-:W2:Y:S01]  /*f730*/  LDG.E R10, desc[UR38][R2.64] ;  /* 0x00000026020a7981 */ /* 0x005ea2000c1e1900 */
        /* <DEDUP_REMOVED lines=46> */
.L_x_4099:
        /* <DEDUP_REMOVED lines=18> */
.L_x_4100:
[----:B------:R-:W-:Y:S05]  /*fb40*/  @!P0 BRA `(.L_x_4101) ;  /* 0x00000000000c8947 */ /* 0x000fea0003800000 */
[----:B------:R-:W2:Y:S04]  /*fb50*/  LDG.E R6, desc[UR38][R4.64] ;  /* 0x0000002604067981 */ /* 0x000ea8000c1e1900 */
[----:B------:R-:W2:Y:S02]  /*fb60*/  LDG.E R4, desc[UR38][R4.64+0x4] ;  /* 0x0000042604047981 */ /* 0x000ea4000c1e1900 */
[----:B--2---:R-:W-:-:S07]  /*fb70*/  IMAD.IADD R6, R4, 0x1, -R6 ;  /* 0x0000000104067824 */ /* 0x004fce00078e0a06 */
.L_x_4101:
[----:B-----5:R-:W-:Y:S01]  /*fb80*/  IMAD.IADD R6, R6, 0x1, -R0 ;  /* 0x0000000106067824 */ /* 0x020fe200078e0a00 */
[----:B------:R-:W-:Y:S01]  /*fb90*/  LOP3.LUT R9, R2, 0xff, RZ, 0xc0, !PT ;  /* 0x000000ff02097812 */ /* 0x000fe200078ec0ff */
[----:B------:R-:W-:Y:S01]  /*fba0*/  IMAD.MOV.U32 R4, RZ, RZ, RZ ;  /* 0x000000ffff047224 */ /* 0x000fe200078e00ff */
[----:B------:R-:W-:Y:S01]  /*fbb0*/  BSSY B0, `(.L_x_4102) ;  /* 0x000002a000007945 */ /* 0x000fe20003800000 */
[C---:B------:R-:W-:Y:S01]  /*fbc0*/  VIADD R0, R6.reuse, 0x3f ;  /* 0x0000003f06007836 */ /* 0x040fe20000000000 */
[----:B------:R-:W-:Y:S01]  /*fbd0*/  ISETP.GE.AND P0, PT, R6, 0x1, PT ;  /* 0x000000010600780c */ /* 0x000fe20003f06270 */
[----:B------:R-:W-:Y:S01]  /*fbe0*/  IMAD.MOV.U32 R10, RZ, RZ, R4 ;  /* 0x000000ffff0a7224 */ /* 0x000fe200078e0004 */
[----:B------:R3:W-:Y:S02]  /*fbf0*/  STL [R1+0x40], R4 ;  /* 0x0000400401007387 */ /* 0x0007e40000100800 */
        /* <DEDUP_REMOVED lines=37> */
.L_x_4103:
[----:B------:R-:W-:Y:S05]  /*fe50*/  BSYNC B0 ;  /* 0x0000000000007941 */ /* 0x000fea0003800000 */
.L_x_4102:
        /* <DEDUP_REMOVED lines=15> */
[----:B---3--:R-:W3:Y:S01]  /*ff50*/  POPC R4, UR4 ;  /* 0x0000000400047d09 */ /* 0x008ee20008000000 */
[----:B----4-:R-:W-:-:S02]  /*ff60*/  ISETP.EQ.U32.AND P0, PT, R0, R2, PT ;  /* 0x000000020000720c */ /* 0x010fc40003f02070 */
[----:B------:R-:W3:Y:S11]  /*ff70*/  LDC.64 R2, c[0x0][0xd60] ;  /* 0x00035800ff027b82 */ /* 0x000ef60000000a00 */
[----:B---3--:R-:W3:Y:S04]  /*ff80*/  @P0 ATOMG.E.ADD.STRONG.GPU PT, R2, desc[UR38][R2.64], R4 ;  /* 0x00000004020209a8 */ /* 0x008ee800081ee1e6 */
[----:B---3--:R3:W4:Y:S02]  /*ff90*/  SHFL.IDX PT, R2, R2, R0, 0x1f ;  /* 0x00001f0002027589 */ /* 0x00872400000e0000 */
[----:B---3--:R-:W3:Y:S02]  /*ffa0*/  S2R R0, SR_LTMASK ;  /* 0x0000000000007919 */ /* 0x008ee40000003900 */
[----:B---3--:R-:W-:-:S06]  /*ffb0*/  LOP3.LUT R0, R0, UR4, RZ, 0xc0, !PT ;  /* 0x0000000400007c12 */ /* 0x008fcc000f8ec0ff */
[----:B------:R-:W4:Y:S02]  /*ffc0*/  POPC R0, R0 ;  /* 0x0000000000007309 */ /* 0x000f240000000000 */
[----:B----4-:R-:W-:-:S05]  /*ffd0*/  IADD3 R0, R2, UR36, R0 ;  /* 0x0000002402007c10 */ /* 0x010fca000fffe000 */
[----:B------:R4:W-:Y:S01]  /*ffe0*/  STL [R1], R0 ;  /* 0x0000000001007387 */ /* 0x0009e20000100800 */
[----:B------:R-:W-:Y:S05]  /*fff0*/  BRA `(.L_x_4106) ;  /* 0x0000005800847947 */ /* 0x000fea0003800000 */
.L_x_4105:
        /* <DEDUP_REMOVED lines=8> */
[----:B---3--:R-:W-:Y:S02]  /*10080*/  IMAD.U32 R4, RZ, RZ, UR6 ;  /* 0x00000006ff047e24 */ /* 0x008fe4000f8e00ff */
[----:B------:R-:W3:Y:S01]  /*10090*/  LDC.64 R2, c[0x4][R2] ;  /* 0x0100000002027b82 */ /* 0x000ee20000000a00 */
        /* <DEDUP_REMOVED lines=9> */
[----:B---3--:R-:W-:Y:S05]  /*10130*/  CALL.ABS.NOINC R2 ;  /* 0x0000000002007343 */ /* 0x008fea0003c00000 */
.L_x_4108:
[----:B------:R-:W-:Y:S05]  /*10140*/  BSYNC B6 ;  /* 0x0000000000067941 */ /* 0x000fea0003800000 */
.L_x_4107:
        /* <DEDUP_REMOVED lines=20> */
.L_x_4111:
        /* <DEDUP_REMOVED lines=16> */
.L_x_4110:
[----:B------:R-:W-:Y:S05]  /*10390*/  BSYNC B6 ;  /* 0x0000000000067941 */ /* 0x000fea0003800000 */
.L_x_4109:
        /* <DEDUP_REMOVED lines=24> */
.L_x_4237:
        /* <DEDUP_REMOVED lines=9> */
.L_x_4240:
        /* <DEDUP_REMOVED lines=24> */
.L_x_4115:
[----:B------:R-:W4:Y:S04]  /*10730*/  LDL R0, [R1+0x10] ;  /* 0x0000100001007983 */ /* 0x000f280000100800 */
[----:B---3--:R-:W3:Y:S01]  /*10740*/  LDL R2, [R1+0x18] ;  /* 0x0000180001027983 */ /* 0x008ee20000100800 */
[----:B----4-:R-:W-:Y:S01]  /*10750*/  IMAD R0, R0, 0x8, R18 ;  /* 0x0000000800007824 */ /* 0x010fe200078e0212 */
[----:B---3--:R-:W-:-:S04]  /*10760*/  SHF.L.U32 R2, R2, 0x1f, RZ ;  /* 0x0000001f02027819 */ /* 0x008fc800000006ff */
[----:B------:R-:W3:Y:S02]  /*10770*/  SYNCS.PHASECHK.TRANS64.TRYWAIT P0, [R0+URZ+0x38840], R2 ;  /* 0x03884002000075a7 */ /* 0x000ee4000800017f */
[----:B---3--:R-:W-:Y:S05]  /*10780*/  @!P0 BRA `(.L_x_4116) ;  /* 0x0000006400bc8947 */ /* 0x008fea0003800000 */
.L_x_4241:
[----:B------:R-:W4:Y:S02]  /*10790*/  S2R R3, SR_TID.X ;  /* 0x0000000000037919 */ /* 0x000f240000002100 */
[----:B----4-:R-:W-:-:S04]  /*107a0*/  LOP3.LUT R3, R3, 0x7f, RZ, 0xc0, !PT ;  /* 0x0000007f03037812 */ /* 0x010fc800078ec0ff */
[----:B------:R-:W-:-:S13]  /*107b0*/  ISETP.NE.AND P0, PT, R3, RZ, PT ;  /* 0x000000ff0300720c */ /* 0x000fda0003f05270 */
        /* <DEDUP_REMOVED lines=8> */
.L_x_4117:
[----:B------:R-:W4:Y:S04]  /*10840*/  LDL R3, [R1+0x10] ;  /* 0x0000100001037983 */ /* 0x000f280000100800 */
[----:B--2---:R-:W2:Y:S04]  /*10850*/  LDL R4, [R1+0x30] ;  /* 0x0000300001047983 */ /* 0x004ea80000100800 */
[----:B---3--:R-:W3:Y:S01]  /*10860*/  LDL R2, [R1+0x20] ;  /* 0x0000200001027983 */ /* 0x008ee20000100800 */
[----:B------:R-:W-:Y:S01]  /*10870*/  R2UR UR9, R0 ;  /* 0x00000000000972ca */ /* 0x000fe200000e0000 */
[----:B------:R-:W-:Y:S01]  /*10880*/  UIADD3 UR6, UP0, UR40, 0x370, URZ ;  /* 0x0000037028067890 */ /* 0x000fe2000ff1e03f */
[----:B------:R-:W-:-:S02]  /*10890*/  R2UR UR12, R17 ;  /* 0x00000000110c72ca */ /* 0x000fc400000e0000 */
[----:B-----5:R-:W-:Y:S01]  /*108a0*/  R2UR UR13, R16 ;  /* 0x00000000100d72ca */ /* 0x020fe200000e0000 */
[----:B------:R-:W-:-:S08]  /*108b0*/  UIADD3.X UR7, URZ, UR41, URZ, UP0, !UPT ;  /* 0x000000293f077290 */ /* 0x000fd000087fe43f */
[----:B------:R-:W-:Y:S01]  /*108c0*/  UIADD3 UR9, UR9, 0x38830, URZ ;  /* 0x0003883009097890 */ /* 0x000fe2000fffe03f */
[----:B------:R-:W-:Y:S01]  /*108d0*/  UMOV UR5, 0x14f00000 ;  /* 0x14f0000000057882 */ /* 0x000fe20000000000 */
[----:B------:R-:W-:Y:S01]  /*108e0*/  UMOV UR10, URZ ;  /* 0x0000003f000a7c82 */ /* 0x000fe20008000000 */
[----:B------:R-:W-:Y:S02]  /*108f0*/  PLOP3.LUT P0, PT, PT, PT, PT, 0x80, 0x0 ;  /* 0x000000000000781c */ /* 0x000fe40003f0f070 */
[----:B------:R-:W-:-:S11]  /*10900*/  LOP3.LUT R19, R19, 0xfffffffe, RZ, 0xc0, !PT ;  /* 0xfffffffe13137812 */ /* 0x000fd600078ec0ff */
[----:B------:R-:W-:Y:S01]  /*10910*/  @P0 LOP3.LUT R19, R19, 0x1, RZ, 0xfc, !PT ;  /* 0x0000000113130812 */ /* 0x000fe200078efcff */
[----:B----4-:R-:W-:Y:S01]  /*10920*/  IMAD R0, R3, 0x2000, R18 ;  /* 0x0000200003007824 */ /* 0x010fe200078e0212 */
[----:B--2---:R-:W-:-:S04]  /*10930*/  R2UR UR11, R4 ;  /* 0x00000000040b72ca */ /* 0x004fc800000e0000 */
[----:B------:R-:W-:Y:S02]  /*10940*/  R2UR UR8, R0 ;  /* 0x00000000000872ca */ /* 0x000fe400000e0000 */
[----:B---3--:R-:W-:-:S11]  /*10950*/  R2UR UR4, R2 ;  /* 0x00000000020472ca */ /* 0x008fd600000e0000 */
[----:B------:R-:W-:Y:S02]  /*10960*/  UIADD3 UR8, UR8, 0x22400, URZ ;  /* 0x0002240008087890 */ /* 0x000fe4000fffe03f */
[----:B------:R-:W-:-:S03]  /*10970*/  ULEA UR11, UR11, UR4, 0x6 ;  /* 0x000000040b0b7291 */ /* 0x000fc6000f8e303f */
[----:B------:R-:W-:-:S06]  /*10980*/  UMOV UR4, 0x0 ;  /* 0x0000000000047882 */ /* 0x000fcc0000000000 */
[----:B------:R3:W-:Y:S02]  /*10990*/  UTMALDG.4D [UR8], [UR6], desc[UR4] ;  /* 0x00000408060075b4 */ /* 0x0007e40008019000 */
[----:B---3--:R-:W-:Y:S01]  /*109a0*/  NOP ;  /* 0x0000000000007918 */ /* 0x008fe20000000000 */
.L_x_4113:
[----:B--2---:R-:W2:Y:S04]  /*109b0*/  LDL.LU R4, [R1+0x28] ;  /* 0x0000280001047983 */ /* 0x004ea80000300800 */
[----:B------:R-:W3:Y:S04]  /*109c0*/  LDL.LU R3, [R1+0x48] ;  /* 0x0000480001037983 */ /* 0x000ee80000300800 */
[----:B------:R-:W4:Y:S01]  /*109d0*/  LDL R2, [R1+0x2c] ;  /* 0x00002c0001027983 */ /* 0x000f220000100800 */
[----:B------:R-:W-:Y:S05]  /*109e0*/  WARPSYNC.ALL ;  /* 0x0000000000007948 */ /* 0x000fea0003800000 */
[----:B------:R-:W-:Y:S01]  /*109f0*/  ULDC.64 UR4, c[0x0][0xaf8] ;  /* 0x0002be0000047ab9 */ /* 0x000fe20000000a00 */
[----:B------:R-:W-:Y:S01]  /*10a00*/  VIADD R0, R18, 0x20400 ;  /* 0x0002040012007836 */ /* 0x000fe20000000000 */
[----:B------:R-:W-:Y:S01]  /*10a10*/  BAR.SYNC.DEFER_BLOCKING 0x8, 0x100 ;  /* 0x0204000000007b1d */ /* 0x000fe20000010000 */
[----:B------:R-:W-:-:S03]  /*10a20*/  ISETP.NE.U32.AND P0, PT, RZ, UR4, PT ;  /* 0x00000004ff007c0c */ /* 0x000fc6000bf05070 */
[----:B------:R-:W-:Y:S02]  /*10a30*/  LOP3.LUT P1, RZ, R0, 0x3ff, RZ, 0xc0, !PT ;  /* 0x000003ff00ff7812 */ /* 0x000fe4000782c0ff */
[----:B------:R-:W-:Y:S01]  /*10a40*/  ISETP.NE.AND.EX P0, PT, RZ, UR5, PT, P0 ;  /* 0x00000005ff007c0c */ /* 0x000fe2000bf05300 */
[----:B------:R-:W-:Y:S03]  /*10a50*/  BSSY B6, `(.L_x_4118) ;  /* 0x0000018000067945 */ /* 0x000fe60003800000 */
[----:B--2---:R-:W-:Y:S02]  /*10a60*/  SEL R4, R4, RZ, !P0 ;  /* 0x000000ff04047207 */ /* 0x004fe40004000000 */
[----:B---3--:R-:W-:-:S03]  /*10a70*/  SEL R3, R3, RZ, !P0 ;  /* 0x000000ff03037207 */ /* 0x008fc60004000000 */
[----:B------:R2:W-:Y:S01]  /*10a80*/  STL [R1+0x34], R4 ;  /* 0x0000340401007387 */ /* 0x0005e20000100800 */
[----:B----4-:R-:W-:-:S05]  /*10a90*/  SHF.R.S32.HI R0, RZ, 0x1f, R2 ;  /* 0x0000001fff007819 */ /* 0x010fca0000011402 */
[----:B------:R2:W-:Y:S04]  /*10aa0*/  STL [R1+0x48], R0 ;  /* 0x0000480001007387 */ /* 0x0005e80000100800 */
[----:B------:R2:W-:Y:S01]  /*10ab0*/  STL [R1+0x58], R3 ;  /* 0x0000580301007387 */ /* 0x0005e20000100800 */
[----:B------:R-:W-:Y:S05]  /*10ac0*/  @!P1 BRA `(.L_x_4119) ;  /* 0x0000000000409947 */ /* 0x000fea0003800000 */
[----:B------:R-:W-:Y:S01]  /*10ad0*/  MOV R2, 0x0 ;  /* 0x0000000000027802 */ /* 0x000fe20000000f00 */
[----:B------:R-:W-:Y:S01]  /*10ae0*/  ULDC.64 UR4, c[0x4][0x118] ;  /* 0x0100460000047ab9 */ /* 0x000fe20000000a00 */
[----:B------:R-:W-:Y:S01]  /*10af0*/  ULDC.64 UR6, c[0x4][0x120] ;  /* 0x0100480000067ab9 */ /* 0x000fe20000000a00 */
[----:B------:R-:W-:Y:S01]  /*10b00*/  ULDC.64 UR8, c[0x4][0x58] ;  /* 0x0100160000087ab9 */ /* 0x000fe20000000a00 */
[----:B--2---:R-:W-:Y:S02]  /*10b10*/  IMAD.U32 R4, RZ, RZ, UR4 ;  /* 0x00000004ff047e24 */ /* 0x004fe4000f8e00ff */
        /* <DEDUP_REMOVED lines=11> */
.L_x_4119:
[----:B------:R-:W-:Y:S05]  /*10bd0*/  BSYNC B6 ;  /* 0x0000000000067941 */ /* 0x000fea0003800000 */
.L_x_4118:
[----:B-1----:R-:W3:Y:S01]  /*10be0*/  LDL R10, [R1+0x4] ;  /* 0x00000400010a7983 */ /* 0x002ee20000100800 */
[----:B------:R-:W1:Y:S01]  /*10bf0*/  LDC R7, c[0x0][0x448] ;  /* 0x00011200ff077b82 */ /* 0x000e620000000800 */
[----:B------:R-:W-:Y:S01]  /*10c00*/  ULDC.64 UR4, c[0x0][0x298] ;  /* 0x0000a60000047ab9 */ /* 0x000fe20000000a00 */
[----:B------:R-:W-:Y:S01]  /*10c10*/  ULDC.64 UR6, c[0x0][0x280] ;  /* 0x0000a00000067ab9 */ /* 0x000fe20000000a00 */
[----:B--2---:R-:W2:Y:S04]  /*10c20*/  LDL R4, [R1+0x48] ;  /* 0x0000480001047983 */ /* 0x004ea80000100800 */
[----:B------:R-:W4:Y:S04]  /*10c30*/  LDL R9, [R1+0x2c] ;  /* 0x00002c0001097983 */ /* 0x000f280000100800 */
[----:B------:R-:W4:Y:S01]  /*10c40*/  LDL R8, [R1+0x58] ;  /* 0x0000580001087983 */ /* 0x000f220000100800 */
[----:B------:R-:W0:Y:S01]  /*10c50*/  S2R R2, SR_TID.X ;  /* 0x0000000000027919 */ /* 0x000e220000002100 */
[----:B------:R-:W0:Y:S02]  /*10c60*/  S2R R0, SR_TID.X ;  /* 0x0000000000007919 */ /* 0x000e240000002100 */
[----:B------:R-:W4:Y:S01]  /*10c70*/  LDL R6, [R1+0x34] ;  /* 0x0000340001067983 */ /* 0x000f220000100800 */
[----:B-1----:R-:W-:-:S13]  /*10c80*/  ISETP.NE.AND P0, PT, R7, 0x1, PT ;  /* 0x000000010700780c */ /* 0x002fda0003f05270 */
[----:B------:R-:W1:Y:S01]  /*10c90*/  @P0 LDC R3, c[0x0][0x450] ;  /* 0x00011400ff030b82 */ /* 0x000e620000000800 */
[----:B0-----:R-:W-:-:S04]  /*10ca0*/  LOP3.LUT R2, R2, 0x7f, RZ, 0xc0, !PT ;  /* 0x0000007f02027812 */ /* 0x001fc800078ec0ff */
[----:B------:R-:W-:Y:S01]  /*10cb0*/  SHF.R.U32.HI R2, RZ, 0x3, R2 ;  /* 0x00000003ff027819 */ /* 0x000fe20000011602 */
[----:B------:R-:W-:-:S05]  /*10cc0*/  IMAD.SHL.U32 R0, R0, 0x10, RZ ;  /* 0x0000001000007824 */ /* 0x000fca00078e00ff */
[----:B------:R-:W-:Y:S02]  /*10cd0*/  LOP3.LUT R0, R2, 0x70, R0, 0xf8, !PT ;  /* 0x0000007002007812 */ /* 0x000fe400078ef800 */
[----:B------:R-:W0:Y:S03]  /*10ce0*/  @P0 LDC R2, c[0x0][0x44c] ;  /* 0x00011300ff020b82 */ /* 0x000e260000000800 */
[----:B---3--:R-:W-:-:S04]  /*10cf0*/  IMAD R5, R10, 0x40, R0 ;  /* 0x000000400a057824 */ /* 0x008fc800078e0200 */
[----:B0-----:R-:W-:-:S04]  /*10d00*/  @P0 IMAD.HI.U32 R2, R5, R2, RZ ;  /* 0x0000000205020227 */ /* 0x001fc800078e00ff */
[----:B------:R-:W-:Y:S01]  /*10d10*/  IMAD.MOV.U32 R0, RZ, RZ, R5 ;  /* 0x000000ffff007224 */ /* 0x000fe200078e0005 */
[----:B-1----:R-:W-:Y:S01]  /*10d20*/  @P0 SHF.R.U32.HI R0, RZ, R3, R2 ;  /* 0x00000003ff000219 */ /* 0x002fe20000011602 */
[----:B--2---:R-:W-:-:S04]  /*10d30*/  IMAD R2, R4, UR4, RZ ;  /* 0x0000000404027c24 */ /* 0x004fc8000f8e02ff */
[C---:B----4-:R-:W-:Y:S02]  /*10d40*/  IMAD R4, R9.reuse, UR5, R2 ;  /* 0x0000000509047c24 */ /* 0x050fe4000f8e0202 */
[----:B------:R-:W-:Y:S01]  /*10d50*/  IMAD.WIDE.U32 R2, R9, UR4, RZ ;  /* 0x0000000409027c25 */ /* 0x000fe2000f8e00ff */
[----:B------:R-:W-:-:S03]  /*10d60*/  ULDC.64 UR4, c[0x0][0x2d8] ;  /* 0x0000b60000047ab9 */ /* 0x000fc60000000a00 */
[----:B------:R-:W-:Y:S02]  /*10d70*/  IMAD.IADD R3, R3, 0x1, R4 ;  /* 0x0000000103037824 */ /* 0x000fe400078e0204 */
[C---:B------:R-:W-:Y:S01]  /*10d80*/  IMAD.WIDE.U32 R2, R17.reuse, UR4, R2 ;  /* 0x0000000411027c25 */ /* 0x040fe2000f8e0002 */
[----:B------:R0:W-:Y:S03]  /*10d90*/  STL [R1+0x28], R5 ;  /* 0x0000280501007387 */ /* 0x0001e60000100800 */
[----:B------:R-:W-:Y:S01]  /*10da0*/  IMAD R3, R17, UR5, R3 ;  /* 0x0000000511037c24 */ /* 0x000fe2000f8e0203 */
[----:B------:R-:W-:Y:S02]  /*10db0*/  ULDC.64 UR4, c[0x0][0x2e0] ;  /* 0x0000b80000047ab9 */ /* 0x000fe40000000a00 */
[----:B------:R-:W-:Y:S02]  /*10dc0*/  IMAD R4, R8, UR4, RZ ;  /* 0x0000000408047c24 */ /* 0x000fe4000f8e02ff */
[----:B------:R1:W5:Y:S01]  /*10dd0*/  LDL R8, [R1+0x14] ;  /* 0x0000140001087983 */ /* 0x0003620000100800 */
[C---:B------:R-:W-:Y:S01]  /*10de0*/  IMAD.WIDE.U32 R2, R6.reuse, UR4, R2 ;  /* 0x0000000406027c25 */ /* 0x040fe2000f8e0002 */
[----:B------:R-:W2:Y:S03]  /*10df0*/  S2R R9, SR_TID.X ;  /* 0x0000000000097919 */ /* 0x000ea60000002100 */
        /* <DEDUP_REMOVED lines=8> */
[----:B------:R-:W-:-:S04]  /*10e80*/  IMAD.MOV R0, RZ, RZ, -R0 ;  /* 0x000000ffff007224 */ /* 0x000fc800078e0a00 */
[----:B------:R-:W-:-:S05]  /*10e90*/  IMAD R0, R7, R0, R5 ;  /* 0x0000000007007224 */ /* 0x000fca00078e0205 */
[----:B------:R-:W-:Y:S01]  /*10ea0*/  SHF.R.S32.HI R6, RZ, 0x1f, R0 ;  /* 0x0000001fff067819 */ /* 0x000fe20000011400 */
[----:B------:R-:W-:Y:S02]  /*10eb0*/  IMAD.IADD R3, R3, 0x1, R4 ;  /* 0x0000000103037824 */ /* 0x000fe400078e0204 */
[----:B--2---:R-:W-:Y:S02]  /*10ec0*/  IMAD.SHL.U32 R9, R9, 0x8, RZ ;  /* 0x0000000809097824 */ /* 0x004fe400078e00ff */
[----:B------:R-:W-:Y:S02]  /*10ed0*/  IMAD R6, R6, UR4, RZ ;  /* 0x0000000406067c24 */ /* 0x000fe4000f8e02ff */
[C---:B0-----:R-:W-:Y:S01]  /*10ee0*/  IMAD.WIDE.U32 R4, R0.reuse, UR4, R2 ;  /* 0x0000000400047c25 */ /* 0x041fe2000f8e0002 */
[----:B------:R-:W-:Y:S01]  /*10ef0*/  LOP3.LUT R9, R9, 0x38, RZ, 0xc0, !PT ;  /* 0x0000003809097812 */ /* 0x000fe200078ec0ff */
[----:B------:R-:W-:Y:S02]  /*10f00*/  ULDC UR4, c[0x0][0x2b8] ;  /* 0x0000ae0000047ab9 */ /* 0x000fe40000000800 */
[----:B------:R-:W-:Y:S01]  /*10f10*/  IMAD R0, R0, UR5, R6 ;  /* 0x0000000500007c24 */ /* 0x000fe2000f8e0206 */
[----:B------:R-:W-:-:S03]  /*10f20*/  LEA R3, P1, R4, UR6, 0x1 ;  /* 0x0000000604037c11 */ /* 0x000fc6000f8208ff */
[----:B------:R-:W-:Y:S01]  /*10f30*/  IMAD.IADD R0, R5, 0x1, R0 ;  /* 0x0000000105007824 */ /* 0x000fe200078e0200 */
[----:B------:R-:W-:Y:S01]  /*10f40*/  ISETP.GE.AND P0, PT, R9, UR4, PT ;  /* 0x0000000409007c0c */ /* 0x000fe2000bf06270 */
[----:B------:R-:W-:-:S03]  /*10f50*/  UMOV UR4, 0xffffffff ;  /* 0xffffffff00047882 */ /* 0x000fc60000000000 */
[----:B------:R-:W-:Y:S01]  /*10f60*/  LEA.HI.X R2, R4, UR7, R0, 0x1, P1 ;  /* 0x0000000704027c11 */ /* 0x000fe200088f0c00 */
[----:B-1----:R-:W-:Y:S08]  /*10f70*/  BRA.DIV UR4, `(.L_x_4120) ;  /* 0x0000005e04d47947 */ /* 0x002ff0000b800000 */
[----:B------:R-:W2:Y:S01]  /*10f80*/  LDL R11, [R1+0x38] ;  /* 0x00003800010b7983 */ /* 0x000ea20000100800 */
[----:B------:R-:W0:Y:S03]  /*10f90*/  S2R R5, SR_TID.X ;  /* 0x0000000000057919 */ /* 0x000e260000002100 */
[----:B------:R-:W-:Y:S01]  /*10fa0*/  SHFL.IDX PT, R4, R2, RZ, 0x181f ;  /* 0x00181fff02047589 */ /* 0x000fe200000e0000 */
[----:B0-----:R-:W-:-:S04]  /*10fb0*/  LOP3.LUT R5, R5, 0x7f, RZ, 0xc0, !PT ;  /* 0x0000007f05057812 */ /* 0x001fc800078ec0ff */
[----:B------:R-:W-:Y:S02]  /*10fc0*/  SHF.R.U32.HI R6, RZ, 0x3, R5 ;  /* 0x00000003ff067819 */ /* 0x000fe40000011605 */
[----:B------:R-:W0:Y:S03]  /*10fd0*/  SHFL.IDX PT, R5, R3, RZ, 0x181f ;  /* 0x00181fff03057589 */ /* 0x000e2600000e0000 */
[----:B------:R-:W-:Y:S02]  /*10fe0*/  IMAD R10, R10, 0x40, R6 ;  /* 0x000000400a0a7824 */ /* 0x000fe400078e0206 */
[----:B------:R-:W-:Y:S04]  /*10ff0*/  SHFL.IDX PT, R6, R2, 0x1, 0x181f ;  /* 0x00381f0002067f89 */ /* 0x000fe800000e0000 */
[----:B------:R-:W-:Y:S01]  /*11000*/  STL [R1+0x4], R10 ;  /* 0x0000040a01007387 */ /* 0x000fe20000100800 */
[----:B--2---:R-:W-:-:S05]  /*11010*/  IMAD R0, R11, R7, RZ ;  /* 0x000000070b007224 */ /* 0x004fca00078e02ff */
[----:B------:R-:W-:-:S13]  /*11020*/  ISETP.GE.AND P1, PT, R10, R0, PT ;  /* 0x000000000a00720c */ /* 0x000fda0003f26270 */
[----:B0-----:R-:W-:-:S05]  /*11030*/  @!P1 LEA R5, P2, R9, R5, 0x1 ;  /* 0x0000000509059211 */ /* 0x001fca00078408ff */
[----:B------:R-:W-:-:S05]  /*11040*/  @!P1 IMAD.X R4, RZ, RZ, R4, P2 ;  /* 0x000000ffff049224 */ /* 0x000fca00010e0604 */
[----:B------:R-:W-:-:S04]  /*11050*/  @!P1 LOP3.LUT R5, R5, R4, RZ, 0x3c, !PT ;  /* 0x0000000405059212 */ /* 0x000fc800078e3cff */
[----:B------:R-:W-:-:S04]  /*11060*/  @!P1 LOP3.LUT R4, R5, R4, RZ, 0x3c, !PT ;  /* 0x0000000405049212 */ /* 0x000fc800078e3cff */
[----:B------:R-:W-:-:S05]  /*11070*/  @!P1 LOP3.LUT R5, R5, R4, RZ, 0x3c, !PT ;  /* 0x0000000405059212 */ /* 0x000fca00078e3cff */
[----:B-----5:R0:W-:Y:S01]  /*11080*/  @!P1 LDGSTS.E.BYPASS.LTC128B.128 [R8+0x20400], desc[UR38][R4.64], !P0 ;  /* 0x2040000004089fae */ /* 0x0201e2000c101d66 */
[----:B------:R-:W-:-:S03]  /*11090*/  VIADD R7, R10, 0x10 ;  /* 0x000000100a077836 */ /* 0x000fc60000000000 */
[----:B0-----:R-:W0:Y:S02]  /*110a0*/  SHFL.IDX PT, R4, R3, 0x1, 0x181f ;  /* 0x00381f0003047f89 */ /* 0x001e2400000e0000 */
[----:B------:R-:W-:-:S13]  /*110b0*/  ISETP.GE.AND P1, PT, R7, R0, PT ;  /* 0x000000000700720c */ /* 0x000fda0003f26270 */
[----:B0-----:R-:W-:-:S05]  /*110c0*/  @!P1 LEA R5, P2, R9, R4, 0x1 ;  /* 0x0000000409059211 */ /* 0x001fca00078408ff */
[----:B------:R-:W-:-:S05]  /*110d0*/  @!P1 IMAD.X R4, RZ, RZ, R6, P2 ;  /* 0x000000ffff049224 */ /* 0x000fca00010e0606 */
[----:B------:R-:W-:-:S04]  /*110e0*/  @!P1 LOP3.LUT R5, R5, R4, RZ, 0x3c, !PT ;  /* 0x0000000405059212 */ /* 0x000fc800078e3cff */
[----:B------:R-:W-:-:S04]  /*110f0*/  @!P1 LOP3.LUT R4, R5, R4, RZ, 0x3c, !PT ;  /* 0x0000000405049212 */ /* 0x000fc800078e3cff */
[----:B------:R-:W-:-:S05]  /*11100*/  @!P1 LOP3.LUT R5, R5, R4, RZ, 0x3c, !PT ;  /* 0x0000000405059212 */ /* 0x000fca00078e3cff */
[----:B------:R0:W-:Y:S04]  /*11110*/  @!P1 LDGSTS.E.BYPASS.LTC128B.128 [R8+0x20c00], desc[UR38][R4.64], !P0 ;  /* 0x20c0000004089fae */ /* 0x0001e8000c101d66 */
[----:B------:R1:W-:Y:S04]  /*11120*/  STL [R1+0x50], R7 ;  /* 0x0000500701007387 */ /* 0x0003e80000100800 */
[----:B0-----:R-:W0:Y:S01]  /*11130*/  SHFL.IDX PT, R4, R3, 0x2, 0x181f ;  /* 0x00581f0003047f89 */ /* 0x001e2200000e0000 */
[----:B-1----:R-:W-:-:S03]  /*11140*/  VIADD R7, R10, 0x20 ;  /* 0x000000200a077836 */ /* 0x002fc60000000000 */
[----:B------:R-:W1:Y:S02]  /*11150*/  SHFL.IDX PT, R6, R2, 0x2, 0x181f ;  /* 0x00581f0002067f89 */ /* 0x000e6400000e0000 */
[----:B------:R-:W-:-:S13]  /*11160*/  ISETP.GE.AND P1, PT, R7, R0, PT ;  /* 0x000000000700720c */ /* 0x000fda0003f26270 */
[----:B0-----:R-:W-:-:S05]  /*11170*/  @!P1 LEA R5, P2, R9, R4, 0x1 ;  /* 0x0000000409059211 */ /* 0x001fca00078408ff */
[----:B-1----:R-:W-:-:S05]  /*11180*/  @!P1 IMAD.X R4, RZ, RZ, R6, P2 ;  /* 0x000000ffff049224 */ /* 0x002fca00010e0606 */
[----:B------:R-:W-:-:S04]  /*11190*/  @!P1 LOP3.LUT R5, R5, R4, RZ, 0x3c, !PT ;  /* 0x0000000405059212 */ /* 0x000fc800078e3cff */
[----:B------:R-:W-:-:S04]  /*111a0*/  @!P1 LOP3.LUT R4, R5, R4, RZ, 0x3c, !PT ;  /* 0x0000000405049212 */ /* 0x000fc800078e3cff */
[----:B------:R-:W-:Y:S01]  /*111b0*/  @!P1 LOP3.LUT R5, R5, R4, RZ, 0x3c, !PT ;  /* 0x0000000405059212 */ /* 0x000fe200078e3cff */
[----:B------:R0:W-:Y:S04]  /*111c0*/  STL [R1+0x5c], R7 ;  /* 0x00005c0701007387 */ /* 0x0001e80000100800 */
[----:B------:R1:W-:Y:S04]  /*111d0*/  @!P1 LDGSTS.E.BYPASS.LTC128B.128 [R8+0x21400], desc[UR38][R4.64], !P0 ;  /* 0x2140000004089fae */ /* 0x0003e8000c101d66 */
[----:B------:R-:W2:Y:S04]  /*111e0*/  SHFL.IDX PT, R3, R3, 0x3, 0x181f ;  /* 0x00781f0003037f89 */ /* 0x000ea800000e0000 */
[----:B-1----:R0:W1:Y:S02]  /*111f0*/  SHFL.IDX PT, R4, R2, 0x3, 0x181f ;  /* 0x00781f0002047f89 */ /* 0x00206400000e0000 */
.L_x_4250:
[----:B0-----:R-:W3:Y:S02]  /*11200*/  LDL R2, [R1+0x4] ;  /* 0x0000040001027983 */ /* 0x001ee40000100800 */
[----:B---3--:R-:W-:-:S05]  /*11210*/  VIADD R2, R2, 0x30 ;  /* 0x0000003002027836 */ /* 0x008fca0000000000 */
[----:B------:R-:W-:Y:S01]  /*11220*/  ISETP.GE.AND P1, PT, R2, R0, PT ;  /* 0x000000000200720c */ /* 0x000fe20003f26270 */
[----:B------:R2:W-:-:S12]  /*11230*/  STL [R1+0x60], R2 ;  /* 0x0000600201007387 */ /* 0x0005d80000100800 */
[----:B--2---:R-:W-:-:S05]  /*11240*/  @!P1 LEA R2, P2, R9, R3, 0x1 ;  /* 0x0000000309029211 */ /* 0x004fca00078408ff */
[----:B-1----:R-:W-:-:S05]  /*11250*/  @!P1 IMAD.X R3, RZ, RZ, R4, P2 ;  /* 0x000000ffff039224 */ /* 0x002fca00010e0604 */
[----:B------:R-:W-:Y:S01]  /*11260*/  @!PT LDS RZ, [RZ] ;  /* 0x00000000fffff984 */ /* 0x000fe20000000800 */
[----:B------:R-:W-:Y:S01]  /*11270*/  @!PT LDS RZ, [RZ] ;  /* 0x00000000fffff984 */ /* 0x000fe20000000800 */
[----:B------:R-:W-:Y:S01]  /*11280*/  @!PT LDS RZ, [RZ] ;  /* 0x00000000fffff984 */ /* 0x000fe20000000800 */
[----:B------:R0:W-:Y:S01]  /*11290*/  @!P1 LDGSTS.E.BYPASS.LTC128B.128 [R8+0x21c00], desc[UR38][R2.64], !P0 ;  /* 0x21c0000002089fae */ /* 0x0001e2000c101d66 */
[----:B------:R-:W-:Y:S01]  /*112a0*/  PLOP3.LUT P0, PT, PT, PT, PT, 0x80, 0x0 ;  /* 0x000000000000781c */ /* 0x000fe20003f0f070 */
[----:B------:R-:W-:-:S12]  /*112b0*/  NOP ;  /* 0x0000000000007918 */ /* 0x000fd80000000000 */
.L_x_4121:
[----:B------:R-:W-:Y:S02]  /*112c0*/  PLOP3.LUT P1, PT, P1, P0, PT, 0xa2, 0x0 ;  /* 0x000000000000781c */ /* 0x000fe40000f21472 */
[----:B------:R-:W-:-:S08]  /*112d0*/  @P0 R2UR P1, UR4, R18 ;  /* 0x00000000120402ca */ /* 0x000fd00000020000 */
[----:B------:R-:W-:-:S05]  /*112e0*/  @P0 PLOP3.LUT P0, PT, P1, PT, PT, 0x80, 0x0 ;  /* 0x000000000000081c */ /* 0x000fca0000f0f070 */
[----:B------:R-:W-:Y:S01]  /*112f0*/  @!P1 SYNCS.ARRIVE.TRANS64.RED.A0T1 RZ, [UR4+0x38800], RZ ;  /* 0x038800ffffff99a7 */ /* 0x000fe20008200404 */
[----:B------:R-:W-:Y:S07]  /*11300*/  @!P1 ARRIVES.LDGSTSBAR.64.TRANSCNT [UR4+0x38800] ;  /* 0x03880000ff0099b0 */ /* 0x000fee0008000a84 */
[----:B------:R-:W-:Y:S05]  /*11310*/  @P0 BRA.U.ANY `(.L_x_4121) ;  /* 0xfffffffd00e80947 */ /* 0x000fea000393ffff */
[----:B------:R-:W-:Y:S01]  /*11320*/  NOP ;  /* 0x0000000000007918 */ /* 0x000fe20000000000 */
[----:B------:R-:W2:Y:S01]  /*11330*/  LDL.LU R0, [R1+0x48] ;  /* 0x0000480001007983 */ /* 0x000ea20000300800 */
[----:B------:R-:W-:Y:S01]  /*11340*/  ULDC.64 UR4, c[0x0][0x398] ;  /* 0x0000e60000047ab9 */ /* 0x000fe20000000a00 */
[----:B------:R1:W-:Y:S02]  /*11350*/  SYNCS.ARRIVE.TRANS64.A1T0 RZ, [R18+URZ+0x38800], RZ ;  /* 0x038800ff12ff79a7 */ /* 0x0003e4000810003f */
[----:B0-----:R-:W3:Y:S01]  /*11360*/  LDL.LU R3, [R1+0x2c] ;  /* 0x00002c0001037983 */ /* 0x001ee20000300800 */
[----:B------:R-:W-:Y:S01]  /*11370*/  BSSY B6, `(.L_x_4122) ;  /* 0x000001a000067945 */ /* 0x000fe20003800000 */
[----:B--2---:R-:W-:Y:S02]  /*11380*/  IMAD R2, R0, UR4, RZ ;  /* 0x0000000400027c24 */ /* 0x004fe4000f8e02ff */
[----:B------:R-:W-:Y:S02]  /*11390*/  VIADD R0, R18, 0x26400 ;  /* 0x0002640012007836 */ /* 0x000fe40000000000 */
[----:B---3--:R-:W-:-:S02]  /*113a0*/  IMAD R2, R3, UR5, R2 ;  /* 0x0000000503027c24 */ /* 0x008fc4000f8e0202 */
[----:B------:R-:W-:Y:S01]  /*113b0*/  IMAD.WIDE.U32 R4, R3, UR4, RZ ;  /* 0x0000000403047c25 */ /* 0x000fe2000f8e00ff */
[----:B------:R-:W-:-:S03]  /*113c0*/  LOP3.LUT P0, RZ, R0, 0x3ff, RZ, 0xc0, !PT ;  /* 0x000003ff00ff7812 */ /* 0x000fc6000780c0ff */
[----:B------:R-:W-:Y:S01]  /*113d0*/  IMAD.IADD R0, R5, 0x1, R2 ;  /* 0x0000000105007824 */ /* 0x000fe200078e0202 */
[----:B------:R1:W-:Y:S04]  /*113e0*/  STL.64 [R1+0x48], R4 ;  /* 0x0000480401007387 */ /* 0x0003e80000100a00 */
[----:B------:R1:W-:Y:S05]  /*113f0*/  STL [R1+0x2c], R0 ;  /* 0x00002c0001007387 */ /* 0x0003ea0000100800 */
[----:B------:R-:W-:Y:S05]  /*11400*/  @!P0 BRA `(.L_x_4123) ;  /* 0x0000000000408947 */ /* 0x000fea0003800000 */
[----:B------:R-:W-:Y:S01]  /*11410*/  MOV R2, 0x0 ;  /* 0x0000000000027802 */ /* 0x000fe20000000f00 */
[----:B------:R-:W-:Y:S01]  /*11420*/  ULDC.64 UR6, c[0x4][0x118] ;  /* 0x0100460000067ab9 */ /* 0x000fe20000000a00 */
[----:B------:R-:W-:Y:S01]  /*11430*/  ULDC.64 UR8, c[0x4][0x120] ;  /* 0x0100480000087ab9 */ /* 0x000fe20000000a00 */
[----:B------:R-:W-:Y:S01]  /*11440*/  ULDC.64 UR4, c[0x4][0x60] ;  /* 0x0100180000047ab9 */ /* 0x000fe20000000a00 */
[----:B-1----:R-:W-:Y:S02]  /*11450*/  IMAD.U32 R4, RZ, RZ, UR6 ;  /* 0x00000006ff047e24 */ /* 0x002fe4000f8e00ff */
        /* <DEDUP_REMOVED lines=11> */
.L_x_4123:
[----:B------:R-:W-:Y:S05]  /*11510*/  BSYNC B6 ;  /* 0x0000000000067941 */ /* 0x000fea0003800000 */
.L_x_4122:
[----:B-1----:R-:W2:Y:S01]  /*11520*/  LDL.LU R5, [R1+0x2c] ;  /* 0x00002c0001057983 */ /* 0x002ea20000300800 */
[----:B------:R-:W0:Y:S01]  /*11530*/  LDC R7, c[0x0][0x448] ;  /* 0x00011200ff077b82 */ /* 0x000e220000000800 */
[----:B------:R-:W-:Y:S02]  /*11540*/  ULDC.64 UR4, c[0x0][0x3d8] ;  /* 0x0000f60000047ab9 */ /* 0x000fe40000000a00 */
[----:B------:R-:W2:Y:S04]  /*11550*/  LDL.LU.64 R2, [R1+0x48] ;  /* 0x0000480001027983 */ /* 0x000ea80000300a00 */
[----:B------:R-:W3:Y:S04]  /*11560*/  LDL.LU R0, [R1+0x58] ;  /* 0x0000580001007983 */ /* 0x000ee80000300800 */
[----:B------:R-:W4:Y:S04]  /*11570*/  LDL.LU R4, [R1+0x34] ;  /* 0x0000340001047983 */ /* 0x000f280000300800 */
[----:B------:R-:W5:Y:S01]  /*11580*/  LDL.LU R6, [R1+0x28] ;  /* 0x0000280001067983 */ /* 0x000f620000300800 */
[----:B------:R-:W-:Y:S01]  /*11590*/  LOP3.LUT R19, R19, 0xfffffff7, RZ, 0xc0, !PT ;  /* 0xfffffff713137812 */ /* 0x000fe200078ec0ff */
[----:B------:R-:W1:Y:S01]  /*115a0*/  S2R R10, SR_TID.X ;  /* 0x00000000000a7919 */ /* 0x000e620000002100 */
[----:B0-----:R-:W-:Y:S01]  /*115b0*/  ISETP.NE.AND P0, PT, R7, 0x1, PT ;  /* 0x000000010700780c */ /* 0x001fe20003f05270 */
[----:B-1----:R-:W-:-:S05]  /*115c0*/  IMAD.SHL.U32 R10, R10, 0x8, RZ ;  /* 0x000000080a0a7824 */ /* 0x002fca00078e00ff */
[----:B------:R-:W-:Y:S01]  /*115d0*/  LOP3.LUT R10, R10, 0x38, RZ, 0xc0, !PT ;  /* 0x000000380a0a7812 */ /* 0x000fe200078ec0ff */
[----:B--2---:R-:W-:-:S06]  /*115e0*/  IMAD.MOV.U32 R3, RZ, RZ, R5 ;  /* 0x000000ffff037224 */ /* 0x004fcc00078e0005 */
[----:B------:R-:W0:Y:S01]  /*115f0*/  @P0 LDC R5, c[0x0][0x450] ;  /* 0x00011400ff050b82 */ /* 0x000e220000000800 */
[----:B------:R-:W-:-:S04]  /*11600*/  IMAD.WIDE.U32 R2, R17, UR4, R2 ;  /* 0x0000000411027c25 */ /* 0x000fc8000f8e0002 */
[----:B------:R-:W-:Y:S01]  /*11610*/  IMAD R3, R17, UR5, R3 ;  /* 0x0000000511037c24 */ /* 0x000fe2000f8e0203 */
[----:B------:R-:W-:Y:S02]  /*11620*/  ULDC.64 UR4, c[0x0][0x3e0] ;  /* 0x0000f80000047ab9 */ /* 0x000fe40000000a00 */
[----:B---3--:R-:W-:Y:S02]  /*11630*/  IMAD R0, R0, UR4, RZ ;  /* 0x0000000400007c24 */ /* 0x008fe4000f8e02ff */
[----:B----4-:R-:W-:-:S04]  /*11640*/  IMAD.WIDE.U32 R2, R4, UR4, R2 ;  /* 0x0000000404027c25 */ /* 0x010fc8000f8e0002 */
[----:B------:R-:W-:Y:S01]  /*11650*/  IMAD R0, R4, UR5, R0 ;  /* 0x0000000504007c24 */ /* 0x000fe2000f8e0200 */
[----:B------:R-:W-:Y:S01]  /*11660*/  ULDC.64 UR4, c[0x0][0x3d0] ;  /* 0x0000f40000047ab9 */ /* 0x000fe20000000a00 */
[----:B-----5:R-:W-:Y:S02]  /*11670*/  IMAD.MOV.U32 R4, RZ, RZ, R6 ;  /* 0x000000ffff047224 */ /* 0x020fe400078e0006 */
[----:B------:R-:W-:Y:S02]  /*11680*/  IMAD.IADD R3, R3, 0x1, R0 ;  /* 0x0000000103037824 */ /* 0x000fe400078e0200 */
[----:B------:R-:W1:Y:S02]  /*11690*/  @P0 LDC R0, c[0x0][0x44c] ;  /* 0x00011300ff000b82 */ /* 0x000e640000000800 */
[----:B-1----:R-:W-:-:S05]  /*116a0*/  @P0 IMAD.HI.U32 R0, R6, R0, RZ ;  /* 0x0000000006000227 */ /* 0x002fca00078e00ff */
[----:B0-----:R-:W-:-:S04]  /*116b0*/  @P0 SHF.R.U32.HI R4, RZ, R5, R0 ;  /* 0x00000005ff040219 */ /* 0x001fc80000011600 */
[--C-:B------:R-:W-:Y:S01]  /*116c0*/  SHF.R.S32.HI R5, RZ, 0x1f, R4.reuse ;  /* 0x0000001fff057819 */ /* 0x100fe20000011404 */
[----:B------:R-:W-:Y:S02]  /*116d0*/  IMAD.MOV R0, RZ, RZ, -R4 ;  /* 0x000000ffff007224 */ /* 0x000fe400078e0a04 */
[----:B------:R-:W-:-:S04]  /*116e0*/  IMAD.WIDE.U32 R2, R4, UR4, R2 ;  /* 0x0000000404027c25 */ /* 0x000fc8000f8e0002 */
[----:B------:R-:W-:Y:S02]  /*116f0*/  IMAD R0, R7, R0, R6 ;  /* 0x0000000007007224 */ /* 0x000fe400078e0206 */
[----:B------:R-:W0:Y:S01]  /*11700*/  S2R R6, SR_TID.X ;  /* 0x0000000000067919 */ /* 0x000e220000002100 */
        /* <DEDUP_REMOVED lines=14> */
[----:B0-----:R-:W-:Y:S01]  /*117f0*/  IMAD.SHL.U32 R6, R6, 0x8, RZ ;  /* 0x0000000806067824 */ /* 0x001fe200078e00ff */
[----:B------:R-:W-:-:S04]  /*11800*/  SEL R5, RZ, 0x1, P3 ;  /* 0x00000001ff057807 */ /* 0x000fc80001800000 */
[----:B------:R-:W-:-:S04]  /*11810*/  LOP3.LUT R6, R6, 0x38, RZ, 0xc0, !PT ;  /* 0x0000003806067812 */ /* 0x000fc800078ec0ff */
[C---:B------:R-:W-:Y:S02]  /*11820*/  LOP3.LUT R8, R6.reuse, 0x80, RZ, 0xfc, !PT ;  /* 0x0000008006087812 */ /* 0x040fe400078efcff */
[----:B------:R-:W-:Y:S02]  /*11830*/  LOP3.LUT R6, R6, 0x40, RZ, 0xfc, !PT ;  /* 0x0000004006067812 */ /* 0x000fe400078efcff */
[----:B------:R-:W-:Y:S02]  /*11840*/  ISETP.GE.AND P2, PT, R8, UR4, PT ;  /* 0x0000000408007c0c */ /* 0x000fe4000bf46270 */
[----:B------:R-:W-:Y:S02]  /*11850*/  ISETP.GE.AND P1, PT, R6, UR4, PT ;  /* 0x0000000406007c0c */ /* 0x000fe4000bf26270 */
[----:B------:R-:W0:Y:S01]  /*11860*/  S2R R6, SR_TID.X ;  /* 0x0000000000067919 */ /* 0x000e220000002100 */
[----:B------:R-:W-:Y:S02]  /*11870*/  @P3 LOP3.LUT R19, R19, 0x8, RZ, 0xfc, !PT ;  /* 0x0000000813133812 */ /* 0x000fe400078efcff */
[----:B------:R-:W-:-:S02]  /*11880*/  SEL R3, RZ, 0x4, P2 ;  /* 0x00000004ff037807 */ /* 0x000fc40001000000 */
[----:B------:R-:W-:Y:S02]  /*11890*/  LOP3.LUT R19, R19, 0xfffffffd, RZ, 0xc0, !PT ;  /* 0xfffffffd13137812 */ /* 0x000fe400078ec0ff */
[----:B------:R-:W-:Y:S02]  /*118a0*/  SEL R2, RZ, 0x2, P1 ;  /* 0x00000002ff027807 */ /* 0x000fe40000800000 */
[----:B------:R-:W-:Y:S02]  /*118b0*/  @P2 LOP3.LUT R19, R19, 0x2, RZ, 0xfc, !PT ;  /* 0x0000000213132812 */ /* 0x000fe400078efcff */
[----:B------:R-:W-:Y:S02]  /*118c0*/  IADD3 R2, R3, R2, R5 ;  /* 0x0000000203027210 */ /* 0x000fe40007ffe005 */
[----:B------:R-:W-:-:S04]  /*118d0*/  LOP3.LUT R19, R19, 0xfffffffb, RZ, 0xc0, !PT ;  /* 0xfffffffb13137812 */ /* 0x000fc800078ec0ff */
[----:B------:R-:W-:Y:S01]  /*118e0*/  @P1 LOP3.LUT R19, R19, 0x4, RZ, 0xfc, !PT ;  /* 0x0000000413131812 */ /* 0x000fe200078efcff */
[----:B0-----:R-:W-:-:S05]  /*118f0*/  IMAD.SHL.U32 R6, R6, 0x8, RZ ;  /* 0x0000000806067824 */ /* 0x001fca00078e00ff */
[----:B------:R-:W-:-:S04]  /*11900*/  LOP3.LUT R6, R6, 0x38, RZ, 0xc0, !PT ;  /* 0x0000003806067812 */ /* 0x000fc800078ec0ff */
[C---:B------:R-:W-:Y:S02]  /*11910*/  LOP3.LUT R8, R6.reuse, 0x100, RZ, 0xfc, !PT ;  /* 0x0000010006087812 */ /* 0x040fe400078efcff */
[----:B------:R-:W-:Y:S02]  /*11920*/  LOP3.LUT R6, R6, 0xc0, RZ, 0xfc, !PT ;  /* 0x000000c006067812 */ /* 0x000fe400078efcff */
[----:B------:R-:W-:Y:S02]  /*11930*/  ISETP.GE.AND P0, PT, R8, UR4, PT ;  /* 0x0000000408007c0c */ /* 0x000fe4000bf06270 */
[----:B------:R-:W0:Y:S01]  /*11940*/  S2R R8, SR_TID.X ;  /* 0x0000000000087919 */ /* 0x000e220000002100 */
[----:B------:R-:W-:Y:S02]  /*11950*/  ISETP.GE.AND P5, PT, R6, UR4, PT ;  /* 0x0000000406007c0c */ /* 0x000fe4000bfa6270 */
[----:B------:R-:W-:Y:S01]  /*11960*/  SEL R5, RZ, 0x10, P0 ;  /* 0x00000010ff057807 */ /* 0x000fe20000000000 */
[----:B------:R-:W1:Y:S01]  /*11970*/  S2R R6, SR_TID.X ;  /* 0x0000000000067919 */ /* 0x000e620000002100 */
[----:B------:R-:W-:-:S04]  /*11980*/  SEL R3, RZ, 0x8, P5 ;  /* 0x00000008ff037807 */ /* 0x000fc80002800000 */
[----:B------:R-:W-:Y:S01]  /*11990*/  IADD3 R2, R5, R2, R3 ;  /* 0x0000000205027210 */ /* 0x000fe20007ffe003 */
[----:B0-----:R-:W-:Y:S02]  /*119a0*/  IMAD.SHL.U32 R8, R8, 0x8, RZ ;  /* 0x0000000808087824 */ /* 0x001fe400078e00ff */
[----:B-1----:R-:W-:-:S03]  /*119b0*/  IMAD.SHL.U32 R6, R6, 0x8, RZ ;  /* 0x0000000806067824 */ /* 0x002fc600078e00ff */
[----:B------:R-:W-:-:S04]  /*119c0*/  LOP3.LUT R8, R8, 0x38, RZ, 0xc0, !PT ;  /* 0x0000003808087812 */ /* 0x000fc800078ec0ff */
[----:B------:R-:W-:Y:S02]  /*119d0*/  LOP3.LUT R9, R8, 0x180, RZ, 0xfc, !PT ;  /* 0x0000018008097812 */ /* 0x000fe400078efcff */
[----:B------:R-:W-:Y:S02]  /*119e0*/  LOP3.LUT R6, R6, 0x38, RZ, 0xc0, !PT ;  /* 0x0000003806067812 */ /* 0x000fe400078ec0ff */
[----:B------:R-:W-:Y:S02]  /*119f0*/  ISETP.GE.AND P1, PT, R9, UR4, PT ;  /* 0x0000000409007c0c */ /* 0x000fe4000bf26270 */
[C---:B------:R-:W-:Y:S02]  /*11a00*/  LOP3.LUT R8, R6.reuse, 0x140, RZ, 0xfc, !PT ;  /* 0x0000014006087812 */ /* 0x040fe400078efcff */
[----:B------:R-:W-:Y:S02]  /*11a10*/  SEL R5, RZ, 0x40, P1 ;  /* 0x00000040ff057807 */ /* 0x000fe40000800000 */
[----:B------:R-:W-:-:S02]  /*11a20*/  LOP3.LUT R6, R6, 0x1c0, RZ, 0xfc, !PT ;  /* 0x000001c006067812 */ /* 0x000fc400078efcff */
[----:B------:R-:W-:Y:S02]  /*11a30*/  ISETP.GE.AND P1, PT, R8, UR4, PT ;  /* 0x0000000408007c0c */ /* 0x000fe4000bf26270 */
[----:B------:R-:W-:Y:S01]  /*11a40*/  ISETP.GE.AND P2, PT, R6, UR4, PT ;  /* 0x0000000406007c0c */ /* 0x000fe2000bf46270 */
[----:B------:R-:W-:Y:S01]  /*11a50*/  UMOV UR4, 0xffffffff ;  /* 0xffffffff00047882 */ /* 0x000fe20000000000 */
[----:B------:R-:W-:Y:S02]  /*11a60*/  SEL R3, RZ, 0x20, P1 ;  /* 0x00000020ff037807 */ /* 0x000fe40000800000 */
[----:B------:R-:W-:Y:S02]  /*11a70*/  SEL R6, RZ, 0x80, P2 ;  /* 0x00000080ff067807 */ /* 0x000fe40001000000 */
[----:B------:R-:W-:-:S05]  /*11a80*/  IADD3 R5, R5, R2, R3 ;  /* 0x0000000205057210 */ /* 0x000fca0007ffe003 */
[----:B------:R-:W-:Y:S01]  /*11a90*/  IMAD.IADD R6, R5, 0x1, R6 ;  /* 0x0000000105067824 */ /* 0x000fe200078e0206 */
[----:B------:R-:W-:Y:S06]  /*11aa0*/  BRA.DIV UR4, `(.L_x_4124) ;  /* 0x0000005a04687947 */ /* 0x000fec000b800000 */
[----:B------:R-:W2:Y:S04]  /*11ab0*/  LDL.LU R8, [R1+0x38] ;  /* 0x0000380001087983 */ /* 0x000ea80000300800 */
[----:B------:R-:W3:Y:S04]  /*11ac0*/  LDL.LU R3, [R1+0x4] ;  /* 0x0000040001037983 */ /* 0x000ee80000300800 */
[----:B------:R-:W4:Y:S04]  /*11ad0*/  LDL.LU R2, [R1+0x50] ;  /* 0x0000500001027983 */ /* 0x000f280000300800 */
[----:B------:R-:W5:Y:S01]  /*11ae0*/  LDL R11, [R1+0x14] ;  /* 0x00001400010b7983 */ /* 0x000f620000100800 */
[----:B------:R-:W-:-:S03]  /*11af0*/  LOP3.LUT R19, R19, 0xfffffbff, RZ, 0xc0, !PT ;  /* 0xfffffbff13137812 */ /* 0x000fc600078ec0ff */
[----:B------:R-:W5:Y:S01]  /*11b00*/  LDL.LU R10, [R1+0x5c] ;  /* 0x00005c00010a7983 */ /* 0x000f620000300800 */
[----:B------:R-:W-:Y:S01]  /*11b10*/  @P1 LOP3.LUT R19, R19, 0x400, RZ, 0xfc, !PT ;  /* 0x0000040013131812 */ /* 0x000fe200078efcff */
[----:B------:R-:W0:Y:S03]  /*11b20*/  S2R R12, SR_TID.X ;  /* 0x00000000000c7919 */ /* 0x000e260000002100 */
[C---:B------:R-:W-:Y:S02]  /*11b30*/  LOP3.LUT P1, RZ, R19.reuse, 0x8, RZ, 0xc0, !PT ;  /* 0x0000000813ff7812 */ /* 0x040fe4000782c0ff */
[C---:B------:R-:W-:Y:S02]  /*11b40*/  LOP3.LUT P4, RZ, R19.reuse, 0x2, RZ, 0xc0, !PT ;  /* 0x0000000213ff7812 */ /* 0x040fe4000788c0ff */
[----:B------:R-:W-:Y:S01]  /*11b50*/  LOP3.LUT R19, R19, 0xfffffeff, RZ, 0xc0, !PT ;  /* 0xfffffeff13137812 */ /* 0x000fe200078ec0ff */
[----:B0-----:R-:W-:-:S05]  /*11b60*/  IMAD.SHL.U32 R12, R12, 0x8, RZ ;  /* 0x000000080c0c7824 */ /* 0x001fca00078e00ff */
[----:B------:R-:W-:Y:S01]  /*11b70*/  LOP3.LUT R12, R12, 0x38, RZ, 0xc0, !PT ;  /* 0x000000380c0c7812 */ /* 0x000fe200078ec0ff */
[----:B------:R-:W-:Y:S01]  /*11b80*/  SHFL.IDX PT, R14, R0, 0x1, 0x181f ;  /* 0x00381f00000e7f89 */ /* 0x000fe200000e0000 */
[----:B--2---:R-:W-:-:S05]  /*11b90*/  IMAD R7, R8, R7, RZ ;  /* 0x0000000708077224 */ /* 0x004fca00078e02ff */
[-C--:B---3--:R-:W-:Y:S02]  /*11ba0*/  ISETP.GE.AND P2, PT, R3, R7.reuse, PT ;  /* 0x000000070300720c */ /* 0x088fe40003f46270 */
[----:B----4-:R-:W-:-:S11]  /*11bb0*/  ISETP.GE.AND P3, PT, R2, R7, PT ;  /* 0x000000070200720c */ /* 0x010fd60003f66270 */
[----:B------:R-:W-:-:S04]  /*11bc0*/  @!P2 LOP3.LUT R2, R5, 0x40, RZ, 0xc0, !PT ;  /* 0x000000400502a812 */ /* 0x000fc800078ec0ff */
[----:B------:R-:W-:Y:S02]  /*11bd0*/  @!P2 SHF.R.U32.HI R2, RZ, 0x2, R2 ;  /* 0x00000002ff02a819 */ /* 0x000fe40000011602 */
[----:B------:R-:W-:Y:S02]  /*11be0*/  @P3 LOP3.LUT R19, R19, 0x100, RZ, 0xfc, !PT ;  /* 0x0000010013133812 */ /* 0x000fe400078efcff */
[----:B------:R-:W-:Y:S02]  /*11bf0*/  @!P2 ISETP.NE.U32.AND P3, PT, R2, RZ, PT ;  /* 0x000000ff0200a20c */ /* 0x000fe40003f65070 */
[----:B------:R-:W-:Y:S01]  /*11c00*/  @!P2 LOP3.LUT R2, R6, 0x80, RZ, 0xc0, !PT ;  /* 0x000000800602a812 */ /* 0x000fe200078ec0ff */
[----:B------:R-:W0:Y:S01]  /*11c10*/  SHFL.IDX PT, R3, R0, RZ, 0x181f ;  /* 0x00181fff00037589 */ /* 0x000e2200000e0000 */
[----:B------:R-:W-:Y:S02]  /*11c20*/  LOP3.LUT R19, R19, 0xffffffdf, RZ, 0xc0, !PT ;  /* 0xffffffdf13137812 */ /* 0x000fe400078ec0ff */
[----:B------:R-:W-:-:S07]  /*11c30*/  @!P2 SHF.R.U32.HI R2, RZ, 0x3, R2 ;  /* 0x00000003ff02a819 */ /* 0x000fce0000011602 */
[----:B------:R-:W-:Y:S02]  /*11c40*/  @P3 LOP3.LUT R19, R19, 0x20, RZ, 0xfc, !PT ;  /* 0x0000002013133812 */ /* 0x000fe400078efcff */
[----:B------:R-:W-:Y:S02]  /*11c50*/  @!P2 ISETP.NE.U32.AND P3, PT, R2, RZ, PT ;  /* 0x000000ff0200a20c */ /* 0x000fe40003f65070 */
[----:B------:R-:W1:Y:S01]  /*11c60*/  SHFL.IDX PT, R2, R4, RZ, 0x181f ;  /* 0x00181fff04027589 */ /* 0x000e6200000e0000 */
[----:B0-----:R-:W-:Y:S02]  /*11c70*/  @!P2 LEA R3, P6, R12, R3, 0x1 ;  /* 0x000000030c03a211 */ /* 0x001fe400078c08ff */
[----:B------:R-:W-:-:S03]  /*11c80*/  LOP3.LUT R19, R19, 0xfffffdff, RZ, 0xc0, !PT ;  /* 0xfffffdff13137812 */ /* 0x000fc600078ec0ff */
[----:B-1----:R-:W-:-:S05]  /*11c90*/  @!P2 IMAD.X R2, RZ, RZ, R2, P6 ;  /* 0x000000ffff02a224 */ /* 0x002fca00030e0602 */
[-C--:B------:R-:W-:Y:S02]  /*11ca0*/  @!P2 LOP3.LUT R3, R3, R2.reuse, RZ, 0x3c, !PT ;  /* 0x000000020303a212 */ /* 0x080fe400078e3cff */
[----:B------:R-:W-:Y:S02]  /*11cb0*/  @P3 LOP3.LUT R19, R19, 0x200, RZ, 0xfc, !PT ;  /* 0x0000020013133812 */ /* 0x000fe400078efcff */
[----:B------:R-:W-:Y:S02]  /*11cc0*/  @!P2 LOP3.LUT R2, R3, R2, RZ, 0x3c, !PT ;  /* 0x000000020302a212 */ /* 0x000fe400078e3cff */
[----:B------:R-:W-:Y:S02]  /*11cd0*/  LOP3.LUT P6, RZ, R19, 0x4, RZ, 0xc0, !PT ;  /* 0x0000000413ff7812 */ /* 0x000fe400078cc0ff */
[----:B------:R-:W-:Y:S02]  /*11ce0*/  @!P2 LOP3.LUT R3, R3, R2, RZ, 0x3c, !PT ;  /* 0x000000020303a212 */ /* 0x000fe400078e3cff */
[----:B------:R-:W-:-:S03]  /*11cf0*/  LOP3.LUT P3, RZ, R19, 0x20, RZ, 0xc0, !PT ;  /* 0x0000002013ff7812 */ /* 0x000fc6000786c0ff */
[----:B-----5:R-:W-:Y:S01]  /*11d00*/  @!P2 LDGSTS.E.BYPASS.LTC128B.128 [R11+0x26400], desc[UR38][R2.64], !P1 ;  /* 0x26400000020bafae */ /* 0x020fe2000c901d66 */
[----:B------:R-:W-:-:S05]  /*11d10*/  LOP3.LUT P1, RZ, R19, 0x400, RZ, 0xc0, !PT ;  /* 0x0000040013ff7812 */ /* 0x000fca000782c0ff */
[----:B------:R-:W-:Y:S04]  /*11d20*/  @!P2 LDGSTS.E.BYPASS.LTC128B.128 [R11+0x28400], desc[UR38][R2.64+0x80], !P6 ;  /* 0x28400080020bafae */ /* 0x000fe8000f101d66 */
[----:B------:R-:W-:Y:S04]  /*11d30*/  @!P2 LDGSTS.E.BYPASS.LTC128B.128 [R11+0x2a400], desc[UR38][R2.64+0x100], !P4 ;  /* 0x2a400100020bafae */ /* 0x000fe8000e101d66 */
[----:B------:R-:W-:Y:S04]  /*11d40*/  @!P2 LDGSTS.E.BYPASS.LTC128B.128 [R11+0x2c400], desc[UR38][R2.64+0x180], !P5 ;  /* 0x2c400180020bafae */ /* 0x000fe8000e901d66 */
[----:B------:R-:W-:Y:S04]  /*11d50*/  @!P2 LDGSTS.E.BYPASS.LTC128B.128 [R11+0x2e400], desc[UR38][R2.64+0x200], !P0 ;  /* 0x2e400200020bafae */ /* 0x000fe8000c101d66 */
[----:B------:R-:W-:Y:S04]  /*11d60*/  @!P2 LDGSTS.E.BYPASS.LTC128B.128 [R11+0x30400], desc[UR38][R2.64+0x280], !P1 ;  /* 0x30400280020bafae */ /* 0x000fe8000c901d66 */
[----:B------:R-:W-:Y:S01]  /*11d70*/  @!P2 LDGSTS.E.BYPASS.LTC128B.128 [R11+0x32400], desc[UR38][R2.64+0x300], P3 ;  /* 0x32400300020bafae */ /* 0x000fe20009901d66 */
[----:B------:R-:W-:-:S03]  /*11d80*/  LOP3.LUT P3, RZ, R19, 0x200, RZ, 0xc0, !PT ;  /* 0x0000020013ff7812 */ /* 0x000fc6000786c0ff */
[----:B------:R-:W0:Y:S10]  /*11d90*/  SHFL.IDX PT, R8, R4, 0x1, 0x181f ;  /* 0x00381f0004087f89 */ /* 0x000e3400000e0000 */
[----:B------:R1:W-:Y:S01]  /*11da0*/  @!P2 LDGSTS.E.BYPASS.LTC128B.128 [R11+0x34400], desc[UR38][R2.64+0x380], P3 ;  /* 0x34400380020bafae */ /* 0x0003e20009901d66 */
[----:B------:R-:W-:-:S13]  /*11db0*/  LOP3.LUT P3, RZ, R19, 0x100, RZ, 0xc0, !PT ;  /* 0x0000010013ff7812 */ /* 0x000fda000786c0ff */
[----:B------:R-:W-:-:S05]  /*11dc0*/  @!P3 LEA R21, P2, R12, R14, 0x1 ;  /* 0x0000000e0c15b211 */ /* 0x000fca00078408ff */
[----:B0-----:R-:W-:Y:S01]  /*11dd0*/  @!P3 IMAD.X R8, RZ, RZ, R8, P2 ;  /* 0x000000ffff08b224 */ /* 0x001fe200010e0608 */
[----:B------:R-:W-:Y:S02]  /*11de0*/  LOP3.LUT P2, RZ, R19, 0x8, RZ, 0xc0, !PT ;  /* 0x0000000813ff7812 */ /* 0x000fe4000784c0ff */
[----:B------:R-:W-:Y:S01]  /*11df0*/  @!P3 LOP3.LUT R9, R5, 0x40, RZ, 0xc0, !PT ;  /* 0x000000400509b812 */ /* 0x000fe200078ec0ff */
[----:B-1----:R-:W-:Y:S02]  /*11e00*/  @!P3 IMAD.MOV.U32 R2, RZ, RZ, R21 ;  /* 0x000000ffff02b224 */ /* 0x002fe400078e0015 */
[----:B------:R-:W-:Y:S01]  /*11e10*/  @!P3 IMAD.MOV.U32 R3, RZ, RZ, R8 ;  /* 0x000000ffff03b224 */ /* 0x000fe200078e0008 */
[----:B------:R-:W-:-:S07]  /*11e20*/  @!P3 SHF.R.U32.HI R9, RZ, 0x2, R9 ;  /* 0x00000002ff09b819 */ /* 0x000fce0000011609 */
[----:B------:R-:W-:Y:S01]  /*11e30*/  @!P3 LDGSTS.E.BYPASS.LTC128B.128 [R11+0x26c00], desc[UR38][R2.64], !P2 ;  /* 0x26c00000020bbfae */ /* 0x000fe2000d101d66 */
[----:B------:R-:W-:Y:S02]  /*11e40*/  @!P3 ISETP.NE.U32.AND P2, PT, R9, RZ, PT ;  /* 0x000000ff0900b20c */ /* 0x000fe40003f45070 */
[----:B------:R-:W-:Y:S01]  /*11e50*/  @!P3 LOP3.LUT R8, R6, 0x80, RZ, 0xc0, !PT ;  /* 0x000000800608b812 */ /* 0x000fe200078ec0ff */
[----:B------:R-:W-:Y:S03]  /*11e60*/  @!P3 LDGSTS.E.BYPASS.LTC128B.128 [R11+0x28c00], desc[UR38][R2.64+0x80], !P6 ;  /* 0x28c00080020bbfae */ /* 0x000fe6000f101d66 */
[----:B------:R-:W-:Y:S01]  /*11e70*/  @!P3 SHF.R.U32.HI R8, RZ, 0x3, R8 ;  /* 0x00000003ff08b819 */ /* 0x000fe20000011608 */
[----:B------:R-:W-:Y:S04]  /*11e80*/  @!P3 LDGSTS.E.BYPASS.LTC128B.128 [R11+0x2ac00], desc[UR38][R2.64+0x100], !P4 ;  /* 0x2ac00100020bbfae */ /* 0x000fe8000e101d66 */
[----:B------:R-:W-:Y:S04]  /*11e90*/  @!P3 LDGSTS.E.BYPASS.LTC128B.128 [R11+0x2cc00], desc[UR38][R2.64+0x180], !P5 ;  /* 0x2cc00180020bbfae */ /* 0x000fe8000e901d66 */
[----:B------:R-:W-:Y:S04]  /*11ea0*/  @!P3 LDGSTS.E.BYPASS.LTC128B.128 [R11+0x2ec00], desc[UR38][R2.64+0x200], !P0 ;  /* 0x2ec00200020bbfae */ /* 0x000fe8000c101d66 */
[----:B------:R-:W-:Y:S04]  /*11eb0*/  @!P3 LDGSTS.E.BYPASS.LTC128B.128 [R11+0x30c00], desc[UR38][R2.64+0x280], !P1 ;  /* 0x30c00280020bbfae */ /* 0x000fe8000c901d66 */
[----:B------:R-:W-:Y:S01]  /*11ec0*/  @!P3 LDGSTS.E.BYPASS.LTC128B.128 [R11+0x32c00], desc[UR38][R2.64+0x300], P2 ;  /* 0x32c00300020bbfae */ /* 0x000fe20009101d66 */
[----:B------:R-:W-:-:S13]  /*11ed0*/  @!P3 ISETP.NE.U32.AND P2, PT, R8, RZ, PT ;  /* 0x000000ff0800b20c */ /* 0x000fda0003f45070 */
[----:B------:R0:W-:Y:S01]  /*11ee0*/  @!P3 LDGSTS.E.BYPASS.LTC128B.128 [R11+0x34c00], desc[UR38][R2.64+0x380], P2 ;  /* 0x34c00380020bbfae */ /* 0x0001e20009101d66 */
[----:B------:R-:W-:-:S03]  /*11ef0*/  ISETP.GE.AND P2, PT, R10, R7, PT ;  /* 0x000000070a00720c */ /* 0x000fc60003f46270 */
[----:B------:R-:W-:Y:S04]  /*11f00*/  SHFL.IDX PT, R10, R4, 0x2, 0x181f ;  /* 0x00581f00040a7f89 */ /* 0x000fe800000e0000 */
[----:B0-----:R-:W0:Y:S01]  /*11f10*/  SHFL.IDX PT, R3, R0, 0x2, 0x181f ;  /* 0x00581f0000037f89 */ /* 0x001e2200000e0000 */
[----:B------:R-:W-:-:S04]  /*11f20*/  LOP3.LUT R19, R19, 0xffffff7f, RZ, 0xc0, !PT ;  /* 0xffffff7f13137812 */ /* 0x000fc800078ec0ff */
[----:B------:R-:W-:Y:S02]  /*11f30*/  @P6 LOP3.LUT R19, R19, 0x80, RZ, 0xfc, !PT ;  /* 0x0000008013136812 */ /* 0x000fe400078efcff */
[----:B------:R-:W-:Y:S02]  /*11f40*/  @!P2 LOP3.LUT R2, R5, 0x40, RZ, 0xc0, !PT ;  /* 0x000000400502a812 */ /* 0x000fe400078ec0ff */
[----:B------:R-:W-:Y:S02]  /*11f50*/  LOP3.LUT P3, RZ, R19, 0x8, RZ, 0xc0, !PT ;  /* 0x0000000813ff7812 */ /* 0x000fe4000786c0ff */
[----:B------:R-:W-:Y:S02]  /*11f60*/  @!P2 SHF.R.U32.HI R9, RZ, 0x2, R2 ;  /* 0x00000002ff09a819 */ /* 0x000fe40000011602 */
[----:B0-----:R-:W-:-:S05]  /*11f70*/  @!P2 LEA R8, P6, R12, R3, 0x1 ;  /* 0x000000030c08a211 */ /* 0x001fca00078c08ff */
[----:B------:R-:W-:Y:S01]  /*11f80*/  @!P2 IMAD.X R3, RZ, RZ, R10, P6 ;  /* 0x000000ffff03a224 */ /* 0x000fe200030e060a */
[----:B------:R-:W-:Y:S01]  /*11f90*/  LOP3.LUT P6, RZ, R19, 0x80, RZ, 0xc0, !PT ;  /* 0x0000008013ff7812 */ /* 0x000fe200078cc0ff */
[----:B------:R-:W-:Y:S01]  /*11fa0*/  @!P2 IMAD.MOV.U32 R2, RZ, RZ, R8 ;  /* 0x000000ffff02a224 */ /* 0x000fe200078e0008 */
[----:B------:R-:W-:-:S04]  /*11fb0*/  @!P2 LOP3.LUT R8, R6, 0x80, RZ, 0xc0, !PT ;  /* 0x000000800608a812 */ /* 0x000fc800078ec0ff */
[----:B------:R-:W-:Y:S01]  /*11fc0*/  @!P2 SHF.R.U32.HI R8, RZ, 0x3, R8 ;  /* 0x00000003ff08a819 */ /* 0x000fe20000011608 */
[----:B------:R0:W-:Y:S03]  /*11fd0*/  @!P2 LDGSTS.E.BYPASS.LTC128B.128 [R11+0x27400], desc[UR38][R2.64], !P3 ;  /* 0x27400000020bafae */ /* 0x0001e6000d901d66 */
[----:B------:R-:W-:-:S03]  /*11fe0*/  @!P2 ISETP.NE.U32.AND P3, PT, R8, RZ, PT ;  /* 0x000000ff0800a20c */ /* 0x000fc60003f65070 */
[----:B------:R0:W-:Y:S01]  /*11ff0*/  @!P2 LDGSTS.E.BYPASS.LTC128B.128 [R11+0x29400], desc[UR38][R2.64+0x80], !P6 ;  /* 0x29400080020bafae */ /* 0x0001e2000f101d66 */
[----:B------:R-:W-:-:S03]  /*12000*/  @!P2 ISETP.NE.U32.AND P6, PT, R9, RZ, PT ;  /* 0x000000ff0900a20c */ /* 0x000fc60003fc5070 */
[----:B------:R0:W-:Y:S04]  /*12010*/  @!P2 LDGSTS.E.BYPASS.LTC128B.128 [R11+0x2b400], desc[UR38][R2.64+0x100], !P4 ;  /* 0x2b400100020bafae */ /* 0x0001e8000e101d66 */
[----:B------:R0:W-:Y:S04]  /*12020*/  @!P2 LDGSTS.E.BYPASS.LTC128B.128 [R11+0x2d400], desc[UR38][R2.64+0x180], !P5 ;  /* 0x2d400180020bafae */ /* 0x0001e8000e901d66 */
[----:B------:R0:W-:Y:S04]  /*12030*/  @!P2 LDGSTS.E.BYPASS.LTC128B.128 [R11+0x2f400], desc[UR38][R2.64+0x200], !P0 ;  /* 0x2f400200020bafae */ /* 0x0001e8000c101d66 */
[----:B------:R0:W-:Y:S04]  /*12040*/  @!P2 LDGSTS.E.BYPASS.LTC128B.128 [R11+0x31400], desc[UR38][R2.64+0x280], !P1 ;  /* 0x31400280020bafae */ /* 0x0001e8000c901d66 */
[----:B------:R0:W-:Y:S04]  /*12050*/  @!P2 LDGSTS.E.BYPASS.LTC128B.128 [R11+0x33400], desc[UR38][R2.64+0x300], P6 ;  /* 0x33400300020bafae */ /* 0x0001e8000b101d66 */
[----:B------:R0:W-:Y:S04]  /*12060*/  @!P2 LDGSTS.E.BYPASS.LTC128B.128 [R11+0x35400], desc[UR38][R2.64+0x380], P3 ;  /* 0x35400380020bafae */ /* 0x0001e80009901d66 */
[----:B------:R-:W1:Y:S04]  /*12070*/  SHFL.IDX PT, R4, R4, 0x3, 0x181f ;  /* 0x00781f0004047f89 */ /* 0x000e6800000e0000 */
[----:B------:R-:W2:Y:S02]  /*12080*/  SHFL.IDX PT, R0, R0, 0x3, 0x181f ;  /* 0x00781f0000007f89 */ /* 0x000ea400000e0000 */
.L_x_4260:
[----:B0-----:R-:W3:Y:S01]  /*12090*/  LDL.LU R2, [R1+0x60] ;  /* 0x0000600001027983 */ /* 0x001ee20000300800 */
[----:B------:R-:W-:Y:S01]  /*120a0*/  BSSY B0, `(.L_x_4125) ;  /* 0x000001d000007945 */ /* 0x000fe20003800000 */
[----:B---3--:R-:W-:-:S13]  /*120b0*/  ISETP.GE.AND P2, PT, R2, R7, PT ;  /* 0x000000070200720c */ /* 0x008fda0003f46270 */
[----:B------:R-:W-:Y:S05]  /*120c0*/  @P2 BRA `(.L_x_4126) ;  /* 0x0000000000682947 */ /* 0x000fea0003800000 */
[----:B------:R-:W3:Y:S01]  /*120d0*/  LDL R8, [R1+0x14] ;  /* 0x0000140001087983 */ /* 0x000ee20000100800 */
[C---:B------:R-:W-:Y:S02]  /*120e0*/  LOP3.LUT P6, RZ, R19.reuse, 0x8, RZ, 0xc0, !PT ;  /* 0x0000000813ff7812 */ /* 0x040fe400078cc0ff */
[C---:B------:R-:W-:Y:S01]  /*120f0*/  LOP3.LUT P4, RZ, R19.reuse, 0x4, RZ, 0xc0, !PT ;  /* 0x0000000413ff7812 */ /* 0x040fe2000788c0ff */
[----:B------:R-:W0:Y:S01]  /*12100*/  S2R R2, SR_TID.X ;  /* 0x0000000000027919 */ /* 0x000e220000002100 */
[----:B------:R-:W-:Y:S02]  /*12110*/  LOP3.LUT P3, RZ, R19, 0x2, RZ, 0xc0, !PT ;  /* 0x0000000213ff7812 */ /* 0x000fe4000786c0ff */
[----:B------:R-:W-:Y:S02]  /*12120*/  LOP3.LUT R5, R5, 0x40, RZ, 0xc0, !PT ;  /* 0x0000004005057812 */ /* 0x000fe400078ec0ff */
[----:B------:R-:W-:Y:S02]  /*12130*/  LOP3.LUT R6, R6, 0x80, RZ, 0xc0, !PT ;  /* 0x0000008006067812 */ /* 0x000fe400078ec0ff */
[----:B------:R-:W-:-:S02]  /*12140*/  SHF.R.U32.HI R5, RZ, 0x2, R5 ;  /* 0x00000002ff057819 */ /* 0x000fc40000011605 */
[----:B------:R-:W-:Y:S01]  /*12150*/  SHF.R.U32.HI R6, RZ, 0x3, R6 ;  /* 0x00000003ff067819 */ /* 0x000fe20000011606 */
[----:B0-----:R-:W-:-:S05]  /*12160*/  IMAD.SHL.U32 R2, R2, 0x8, RZ ;  /* 0x0000000802027824 */ /* 0x001fca00078e00ff */
[----:B------:R-:W-:-:S04]  /*12170*/  LOP3.LUT R2, R2, 0x38, RZ, 0xc0, !PT ;  /* 0x0000003802027812 */ /* 0x000fc800078ec0ff */
[----:B--2---:R-:W-:-:S05]  /*12180*/  LEA R2, P2, R2, R0, 0x1 ;  /* 0x0000000002027211 */ /* 0x004fca00078408ff */
[----:B-1----:R-:W-:Y:S01]  /*12190*/  IMAD.X R3, RZ, RZ, R4, P2 ;  /* 0x000000ffff037224 */ /* 0x002fe200010e0604 */
[----:B------:R-:W-:-:S04]  /*121a0*/  ISETP.NE.U32.AND P2, PT, R5, RZ, PT ;  /* 0x000000ff0500720c */ /* 0x000fc80003f45070 */
[----:B------:R-:W-:Y:S01]  /*121b0*/  @!PT LDS RZ, [RZ] ;  /* 0x00000000fffff984 */ /* 0x000fe20000000800 */
[----:B------:R-:W-:Y:S01]  /*121c0*/  @!PT LDS RZ, [RZ] ;  /* 0x00000000fffff984 */ /* 0x000fe20000000800 */
[----:B------:R-:W-:Y:S01]  /*121d0*/  @!PT LDS RZ, [RZ] ;  /* 0x00000000fffff984 */ /* 0x000fe20000000800 */
[----:B---3--:R0:W-:Y:S04]  /*121e0*/  LDGSTS.E.BYPASS.LTC128B.128 [R8+0x27c00], desc[UR38][R2.64], !P6 ;  /* 0x27c0000002087fae */ /* 0x0081e8000f101d66 */
        /* <DEDUP_REMOVED lines=8> */
.L_x_4126:
[----:B------:R-:W-:Y:S05]  /*12270*/  BSYNC B0 ;  /* 0x0000000000007941 */ /* 0x000fea0003800000 */
.L_x_4125:
[----:B------:R-:W-:Y:S01]  /*12280*/  NOP ;  /* 0x0000000000007918 */ /* 0x000fe20000000000 */
[----:B------:R-:W-:-:S13]  /*12290*/  PLOP3.LUT P0, PT, PT, PT, PT, 0x80, 0x0 ;  /* 0x000000000000781c */ /* 0x000fda0003f0f070 */
.L_x_4127:
[----:B------:R-:W-:Y:S02]  /*122a0*/  PLOP3.LUT P1, PT, P1, P0, PT, 0xa2, 0x0 ;  /* 0x000000000000781c */ /* 0x000fe40000f21472 */
[----:B------:R-:W-:-:S08]  /*122b0*/  @P0 R2UR P1, UR4, R18 ;  /* 0x00000000120402ca */ /* 0x000fd00000020000 */
[----:B------:R-:W-:-:S05]  /*122c0*/  @P0 PLOP3.LUT P0, PT, P1, PT, PT, 0x80, 0x0 ;  /* 0x000000000000081c */ /* 0x000fca0000f0f070 */
[----:B------:R-:W-:Y:S01]  /*122d0*/  @!P1 SYNCS.ARRIVE.TRANS64.RED.A0T1 RZ, [UR4+0x38810], RZ ;  /* 0x038810ffffff99a7 */ /* 0x000fe20008200404 */
[----:B------:R-:W-:Y:S07]  /*122e0*/  @!P1 ARRIVES.LDGSTSBAR.64.TRANSCNT [UR4+0x38810] ;  /* 0x03881000ff0099b0 */ /* 0x000fee0008000a84 */
[----:B------:R-:W-:Y:S05]  /*122f0*/  @P0 BRA.U.ANY `(.L_x_4127) ;  /* 0xfffffffd00e80947 */ /* 0x000fea000393ffff */
[----:B0-----:R-:W3:Y:S02]  /*12300*/  LDL.LU R2, [R1+0x64] ;  /* 0x0000640001027983 */ /* 0x001ee40000300800 */
[----:B---3--:R-:W-:-:S05]  /*12310*/  VIADD R2, R2, 0x1 ;  /* 0x0000000102027836 */ /* 0x008fca0000000000 */
[----:B------:R0:W-:Y:S01]  /*12320*/  STL [R1+0x64], R2 ;  /* 0x0000640201007387 */ /* 0x0001e20000100800 */
[----:B--2---:R-:W-:-:S04]  /*12330*/  LEA.HI R0, R2, R2, RZ, 0x1 ;  /* 0x0000000202007211 */ /* 0x004fc800078f08ff */
[----:B------:R-:W-:-:S05]  /*12340*/  LOP3.LUT R0, R0, 0xfffffffe, RZ, 0xc0, !PT ;  /* 0xfffffffe00007812 */ /* 0x000fca00078ec0ff */
[----:B------:R-:W-:-:S05]  /*12350*/  IMAD.IADD R0, R2, 0x1, -R0 ;  /* 0x0000000102007824 */ /* 0x000fca00078e0a00 */
[----:B------:R-:W-:Y:S01]  /*12360*/  SHF.L.U32 R0, R0, 0x1f, RZ ;  /* 0x0000001f00007819 */ /* 0x000fe200000006ff */
[----:B------:R-:W-:Y:S01]  /*12370*/  NOP ;  /* 0x0000000000007918 */ /* 0x000fe20000000000 */
[----:B------:R0:W-:Y:S01]  /*12380*/  SYNCS.ARRIVE.TRANS64.A1T0 RZ, [R18+URZ+0x38810], RZ ;  /* 0x038810ff12ff79a7 */ /* 0x0001e2000810003f */
[----:B------:R-:W-:Y:S01]  /*12390*/  BSSY B0, `(.L_x_4128) ;  /* 0x0000003000007945 */ /* 0x000fe20003800000 */
[----:B------:R-:W2:Y:S03]  /*123a0*/  SYNCS.PHASECHK.TRANS64.TRYWAIT P0, [R18+URZ+0x38820], R0 ;  /* 0x03882000120075a7 */ /* 0x000ea6000800017f */
[----:B0-2---:R-:W-:Y:S05]  /*123b0*/  @!P0 BRA `(.L_x_4129) ;  /* 0x0000005800f08947 */ /* 0x005fea0003800000 */
.L_x_4261:
[----:B------:R-:W-:Y:S05]  /*123c0*/  BSYNC B0 ;  /* 0x0000000000007941 */ /* 0x000fea0003800000 */
.L_x_4128:
[----:B------:R-:W-:Y:S01]  /*123d0*/  LOP3.LUT P0, RZ, R19, 0x1, RZ, 0xc0, !PT ;  /* 0x0000000113ff7812 */ /* 0x000fe2000780c0ff */
[----:B------:R-:W-:-:S12]  /*123e0*/  BSSY B0, `(.L_x_4130) ;  /* 0x0000097000007945 */ /* 0x000fd80003800000 */
[----:B------:R-:W-:Y:S05]  /*123f0*/  @!P0 BRA `(.L_x_4131) ;  /* 0x0000000800548947 */ /* 0x000fea0003800000 */
[----:B-1----:R-:W0:Y:S04]  /*12400*/  LDL R4, [R1+0x10] ;  /* 0x0000100001047983 */ /* 0x002e280000100800 */
[----:B------:R-:W2:Y:S01]  /*12410*/  LDL R2, [R1+0x18] ;  /* 0x0000180001027983 */ /* 0x000ea20000100800 */
[----:B------:R-:W-:Y:S01]  /*12420*/  BSSY B1, `(.L_x_4132) ;  /* 0x0000008000017945 */ /* 0x000fe20003800000 */
[----:B------:R-:W1:Y:S02]  /*12430*/  S2R R3, SR_TID.X ;  /* 0x0000000000037919 */ /* 0x000e640000002100 */
[----:B-1----:R-:W-:-:S04]  /*12440*/  LOP3.LUT R3, R3, 0x7f, RZ, 0xc0, !PT ;  /* 0x0000007f03037812 */ /* 0x002fc800078ec0ff */
[----:B------:R-:W-:Y:S01]  /*12450*/  ISETP.NE.AND P1, PT, R3, RZ, PT ;  /* 0x000000ff0300720c */ /* 0x000fe20003f25270 */
[----:B0-----:R-:W-:Y:S01]  /*12460*/  IMAD R0, R4, 0x8, R18 ;  /* 0x0000000804007824 */ /* 0x001fe200078e0212 */
[----:B--2---:R-:W-:-:S04]  /*12470*/  SHF.L.U32 R2, R2, 0x1f, RZ ;  /* 0x0000001f02027819 */ /* 0x004fc800000006ff */
[----:B------:R-:W0:Y:S02]  /*12480*/  SYNCS.PHASECHK.TRANS64.TRYWAIT P0, [R0+URZ+0x38860], R2 ;  /* 0x03886002000075a7 */ /* 0x000e24000800017f */
[----:B0-----:R-:W-:Y:S05]  /*12490*/  @!P0 BRA `(.L_x_4133) ;  /* 0x0000005800cc8947 */ /* 0x001fea0003800000 */
.L_x_4262:
[----:B------:R-:W-:Y:S05]  /*124a0*/  BSYNC B1 ;  /* 0x0000000000017941 */ /* 0x000fea0003800000 */
.L_x_4132:
        /* <DEDUP_REMOVED lines=9> */
.L_x_4135:
[----:B------:R-:W-:Y:S05]  /*12540*/  BSYNC B1 ;  /* 0x0000000000017941 */ /* 0x000fea0003800000 */
.L_x_4134:
[----:B------:R-:W2:Y:S04]  /*12550*/  LDL R4, [R1+0x20] ;  /* 0x0000200001047983 */ /* 0x000ea80000100800 */
[----:B------:R-:W2:Y:S04]  /*12560*/  LDL.LU R3, [R1+0x30] ;  /* 0x0000300001037983 */ /* 0x000ea80000300800 */
[----:B0-----:R-:W3:Y:S01]  /*12570*/  LDL R2, [R1+0x10] ;  /* 0x0000100001027983 */ /* 0x001ee20000100800 */
        /* <DEDUP_REMOVED lines=8> */
[----:B---3--:R-:W-:-:S04]  /*12600*/  IMAD R2, R2, 0x10000, R18 ;  /* 0x0001000002027824 */ /* 0x008fc800078e0212 */
[----:B------:R-:W-:-:S07]  /*12610*/  VIADD R4, R2, 0x400 ;  /* 0x0000040002047836 */ /* 0x000fce0000000000 */
.L_x_4136:
        /* <DEDUP_REMOVED lines=15> */
.L_x_4137:
        /* <DEDUP_REMOVED lines=15> */
.L_x_4138:
        /* <DEDUP_REMOVED lines=15> */
.L_x_4139:
        /* <DEDUP_REMOVED lines=15> */
.L_x_4140:
        /* <DEDUP_REMOVED lines=15> */
.L_x_4141:
        /* <DEDUP_REMOVED lines=15> */
.L_x_4142:
        /* <DEDUP_REMOVED lines=15> */
.L_x_4143:
        /* <DEDUP_REMOVED lines=10> */
.L_x_4131:
[----:B------:R-:W-:Y:S05]  /*12d50*/  BSYNC B0 ;  /* 0x0000000000007941 */ /* 0x000fea0003800000 */
.L_x_4130:
[----:B-1----:R-:W0:Y:S04]  /*12d60*/  LDL R4, [R1+0x3c] ;  /* 0x00003c0001047983 */ /* 0x002e280000100800 */
        /* <DEDUP_REMOVED lines=19> */
[----:B------:R-:W2:Y:S04]  /*12ea0*/  LDL.LU R5, [R1+0x10] ;  /* 0x0000100001057983 */ /* 0x000ea80000300800 */
[----:B------:R-:W3:Y:S01]  /*12eb0*/  LDL.LU R9, [R1+0x18] ;  /* 0x0000180001097983 */ /* 0x000ee20000300800 */
[----:B------:R-:W-:Y:S01]  /*12ec0*/  LOP3.LUT P2, RZ, R19, 0x1, RZ, 0xc0, !PT ;  /* 0x0000000113ff7812 */ /* 0x000fe2000784c0ff */
[----:B------:R-:W-:Y:S01]  /*12ed0*/  BSSY B1, `(.L_x_4148) ;  /* 0x00000d7000017945 */ /* 0x000fe20003800000 */
[----:B--2---:R-:W-:-:S05]  /*12ee0*/  VIADD R2, R5, 0x1 ;  /* 0x0000000105027836 */ /* 0x004fca0000000000 */
[----:B------:R-:W-:-:S04]  /*12ef0*/  ISETP.NE.AND P0, PT, R2, 0x2, PT ;  /* 0x000000020200780c */ /* 0x000fc80003f05270 */
[----:B------:R-:W-:Y:S02]  /*12f00*/  SEL R3, RZ, 0x1, P0 ;  /* 0x00000001ff037807 */ /* 0x000fe40000000000 */
[----:B------:R-:W-:Y:S02]  /*12f10*/  SEL R10, R2, RZ, P0 ;  /* 0x000000ff020a7207 */ /* 0x000fe40000000000 */
[----:B---3--:R-:W-:-:S05]  /*12f20*/  LOP3.LUT R9, R9, R3, RZ, 0x3c, !PT ;  /* 0x0000000309097212 */ /* 0x008fca00078e3cff */
[----:B------:R0:W-:Y:S04]  /*12f30*/  STL [R1+0x18], R9 ;  /* 0x0000180901007387 */ /* 0x0001e80000100800 */
[----:B------:R0:W-:Y:S01]  /*12f40*/  STL [R1+0x10], R10 ;  /* 0x0000100a01007387 */ /* 0x0001e20000100800 */
        /* <DEDUP_REMOVED lines=24> */
.L_x_4150:
[----:B------:R-:W-:Y:S01]  /*130d0*/  IMAD R3, R10, 0x8, R18 ;  /* 0x000000080a037824 */ /* 0x000fe200078e0212 */
[----:B------:R-:W-:Y:S01]  /*130e0*/  SHF.L.U32 R2, R9, 0x1f, RZ ;  /* 0x0000001f09027819 */ /* 0x000fe200000006ff */
[----:B------:R-:W2:Y:S01]  /*130f0*/  S2R R5, SR_TID.X ;  /* 0x0000000000057919 */ /* 0x000ea20000002100 */
[----:B------:R-:W-:Y:S02]  /*13100*/  BSSY B3, `(.L_x_4151) ;  /* 0x0000005000037945 */ /* 0x000fe40003800000 */
[----:B------:R-:W3:Y:S01]  /*13110*/  SYNCS.PHASECHK.TRANS64.TRYWAIT P0, [R3+URZ+0x38840], R2 ;  /* 0x03884002030075a7 */ /* 0x000ee2000800017f */
[----:B--2---:R-:W-:-:S04]  /*13120*/  LOP3.LUT R5, R5, 0x7f, RZ, 0xc0, !PT ;  /* 0x0000007f05057812 */ /* 0x004fc800078ec0ff */
[----:B------:R-:W-:Y:S01]  /*13130*/  ISETP.NE.AND P1, PT, R5, RZ, PT ;  /* 0x000000ff0500720c */ /* 0x000fe20003f25270 */
[----:B---3--:R-:W-:-:S12]  /*13140*/  @!P0 BRA `(.L_x_4152) ;  /* 0x0000004c00b48947 */ /* 0x008fd80003800000 */
.L_x_4263:
[----:B------:R-:W-:Y:S05]  /*13150*/  BSYNC B3 ;  /* 0x0000000000037941 */ /* 0x000fea0003800000 */
.L_x_4151:
[----:B------:R-:W-:Y:S04]  /*13160*/  BSSY B3, `(.L_x_4153) ;  /* 0x0000009000037945 */ /* 0x000fe80003800000 */
[----:B------:R-:W-:Y:S05]  /*13170*/  @P1 BRA `(.L_x_4154) ;  /* 0x00000000001c1947 */ /* 0x000fea0003800000 */
[----:B-1----:R-:W1:Y:S01]  /*13180*/  S2R R6, SR_TID.X ;  /* 0x0000000000067919 */ /* 0x002e620000002100 */
[----:B------:R-:W-:-:S04]  /*13190*/  IMAD.MOV.U32 R5, RZ, RZ, 0x2000 ;  /* 0x00002000ff057424 */ /* 0x000fc800078e00ff */
[----:B------:R3:W-:Y:S01]  /*131a0*/  SYNCS.ARRIVE.TRANS64 RZ, [R3+URZ+0x38830], R5 ;  /* 0x0388300503ff79a7 */ /* 0x0007e2000800003f */
[----:B-1----:R-:W-:-:S04]  /*131b0*/  LOP3.LUT R6, R6, 0x1f, RZ, 0xc0, !PT ;  /* 0x0000001f06067812 */ /* 0x002fc800078ec0ff */
[----:B------:R-:W-:-:S13]  /*131c0*/  ISETP.NE.AND P0, PT, R6, RZ, PT ;  /* 0x000000ff0600720c */ /* 0x000fda0003f05270 */
[----:B---3--:R-:W-:Y:S05]  /*131d0*/  @!P0 BRA `(.L_x_4154) ;  /* 0x0000000000048947 */ /* 0x008fea0003800000 */
[----:B------:R-:W-:Y:S01]  /*131e0*/  BPT.TRAP 0x1 ;  /* 0x000000040000795c */ /* 0x000fe20000300000 */
.L_x_4154:
[----:B------:R-:W-:Y:S05]  /*131f0*/  BSYNC B3 ;  /* 0x0000000000037941 */ /* 0x000fea0003800000 */
.L_x_4153:
[----:B------:R-:W3:Y:S04]  /*13200*/  LDL R5, [R1+0x10] ;  /* 0x0000100001057983 */ /* 0x000ee80000100800 */
[----:B-1----:R-:W4:Y:S01]  /*13210*/  LDL R6, [R1+0x20] ;  /* 0x0000200001067983 */ /* 0x002f220000100800 */
[----:B0-----:R-:W-:Y:S01]  /*13220*/  IMAD.MOV.U32 R9, RZ, RZ, RZ ;  /* 0x000000ffff097224 */ /* 0x001fe200078e00ff */
[----:B------:R-:W-:Y:S01]  /*13230*/  UIADD3 UR4, UP0, UR40, 0x370, URZ ;  /* 0x0000037028047890 */ /* 0x000fe2000ff1e03f */
[----:B------:R-:W-:Y:S01]  /*13240*/  PLOP3.LUT P0, PT, PT, PT, PT, 0x80, 0x0 ;  /* 0x000000000000781c */ /* 0x000fe20003f0f070 */
[----:B------:R-:W-:Y:S01]  /*13250*/  UMOV UR6, 0x0 ;  /* 0x0000000000067882 */ /* 0x000fe20000000000 */
[----:B------:R-:W-:Y:S01]  /*13260*/  UMOV UR7, 0x14f00000 ;  /* 0x14f0000000077882 */ /* 0x000fe20000000000 */
[----:B------:R-:W-:Y:S01]  /*13270*/  R2UR UR10, R9 ;  /* 0x00000000090a72ca */ /* 0x000fe200000e0000 */
[----:B------:R-:W-:Y:S01]  /*13280*/  UIADD3.X UR5, URZ, UR41, URZ, UP0, !UPT ;  /* 0x000000293f057290 */ /* 0x000fe200087fe43f */
[----:B---3--:R-:W-:-:S02]  /*13290*/  IMAD R5, R5, 0x2000, R18 ;  /* 0x0000200005057824 */ /* 0x008fc400078e0212 */
[----:B----4-:R-:W-:Y:S02]  /*132a0*/  IMAD R0, R0, 0x40, R6 ;  /* 0x0000004000007824 */ /* 0x010fe400078e0206 */
[----:B------:R-:W-:Y:S02]  /*132b0*/  VIADD R5, R5, 0x22400 ;  /* 0x0002240005057836 */ /* 0x000fe40000000000 */
[----:B------:R-:W-:-:S07]  /*132c0*/  VIADD R6, R3, 0x38830 ;  /* 0x0003883003067836 */ /* 0x000fce0000000000 */
.L_x_4155:
        /* <DEDUP_REMOVED lines=13> */
.L_x_4264:
[----:B------:R-:W-:Y:S05]  /*133a0*/  BSYNC B3 ;  /* 0x0000000000037941 */ /* 0x000fea0003800000 */
.L_x_4156:
[----:B------:R-:W-:Y:S01]  /*133b0*/  BSSY B3, `(.L_x_4158) ;  /* 0x000000b000037945 */ /* 0x000fe20003800000 */
[----:B------:R-:W-:Y:S02]  /*133c0*/  IMAD.MOV.U32 R6, RZ, RZ, 0x0 ;  /* 0x00000000ff067424 */ /* 0x000fe400078e00ff */
[----:B------:R-:W-:Y:S01]  /*133d0*/  IMAD.MOV.U32 R7, RZ, RZ, 0x14f00000 ;  /* 0x14f00000ff077424 */ /* 0x000fe200078e00ff */
[----:B------:R-:W-:Y:S06]  /*133e0*/  @P1 BRA `(.L_x_4159) ;  /* 0x00000000001c1947 */ /* 0x000fec0003800000 */
[----:B------:R-:W1:Y:S01]  /*133f0*/  S2R R5, SR_TID.X ;  /* 0x0000000000057919 */ /* 0x000e620000002100 */
[----:B0-2---:R-:W-:-:S04]  /*13400*/  IMAD.MOV.U32 R2, RZ, RZ, 0x10000 ;  /* 0x00010000ff027424 */ /* 0x005fc800078e00ff */
[----:B------:R3:W-:Y:S01]  /*13410*/  SYNCS.ARRIVE.TRANS64 RZ, [R3+URZ+0x38850], R2 ;  /* 0x0388500203ff79a7 */ /* 0x0007e2000800003f */
[----:B-1----:R-:W-:-:S04]  /*13420*/  LOP3.LUT R5, R5, 0x1f, RZ, 0xc0, !PT ;  /* 0x0000001f05057812 */ /* 0x002fc800078ec0ff */
[----:B------:R-:W-:-:S13]  /*13430*/  ISETP.NE.AND P0, PT, R5, RZ, PT ;  /* 0x000000ff0500720c */ /* 0x000fda0003f05270 */
[----:B---3--:R-:W-:Y:S05]  /*13440*/  @!P0 BRA `(.L_x_4159) ;  /* 0x0000000000048947 */ /* 0x008fea0003800000 */
[----:B------:R-:W-:Y:S01]  /*13450*/  BPT.TRAP 0x1 ;  /* 0x000000040000795c */ /* 0x000fe20000300000 */
.L_x_4159:
[----:B------:R-:W-:Y:S05]  /*13460*/  BSYNC B3 ;  /* 0x0000000000037941 */ /* 0x000fea0003800000 */
.L_x_4158:
[----:B0-2---:R-:W2:Y:S01]  /*13470*/  LDL R2, [R1+0x10] ;  /* 0x0000100001027983 */ /* 0x005ea20000100800 */
        /* <DEDUP_REMOVED lines=9> */
.L_x_4160:
        /* <DEDUP_REMOVED lines=15> */
.L_x_4161:
        /* <DEDUP_REMOVED lines=15> */
.L_x_4162:
        /* <DEDUP_REMOVED lines=15> */
.L_x_4163:
        /* <DEDUP_REMOVED lines=15> */
.L_x_4164:
        /* <DEDUP_REMOVED lines=15> */
.L_x_4165:
        /* <DEDUP_REMOVED lines=15> */
.L_x_4166:
        /* <DEDUP_REMOVED lines=15> */
.L_x_4167:
        /* <DEDUP_REMOVED lines=10> */
.L_x_4149:
[----:B------:R-:W-:Y:S05]  /*13c40*/  BSYNC B1 ;  /* 0x0000000000017941 */ /* 0x000fea0003800000 */
.L_x_4148:
[----:B------:R-:W2:Y:S02]  /*13c50*/  LDL.LU R5, [R1+0x3c] ;  /* 0x00003c0001057983 */ /* 0x000ea40000300800 */
[----:B--2---:R-:W-:-:S07]  /*13c60*/  VIADD R0, R5, 0xfffffffd ;  /* 0xfffffffd05007836 */ /* 0x004fce0000000000 */
.L_x_4147:
[----:B------:R-:W-:Y:S05]  /*13c70*/  BSYNC B2 ;  /* 0x0000000000027941 */ /* 0x000fea0003800000 */
.L_x_4146:
[----:B------:R-:W-:Y:S01]  /*13c80*/  VIADD R8, R8, 0xfffffffe ;  /* 0xfffffffe08087836 */ /* 0x000fe20000000000 */
[----:B------:R-:W-:-:S04]  /*13c90*/  LOP3.LUT R4, RZ, R4, RZ, 0x33, !PT ;  /* 0x00000004ff047212 */ /* 0x000fc800078e33ff */
[----:B------:R-:W-:-:S13]  /*13ca0*/  ISETP.NE.AND P0, PT, R8, R4, PT ;  /* 0x000000040800720c */ /* 0x000fda0003f05270 */
[----:B------:R-:W-:Y:S05]  /*13cb0*/  @!P0 BRA `(.L_x_4145) ;  /* 0x0000001800e08947 */ /* 0x000fea0003800000 */
.L_x_4208:
[----:B------:R-:W2:Y:S04]  /*13cc0*/  LDL.LU R3, [R1+0x10] ;  /* 0x0000100001037983 */ /* 0x000ea80000300800 */
[----:B------:R-:W3:Y:S01]  /*13cd0*/  LDL.LU R2, [R1+0x18] ;  /* 0x0000180001027983 */ /* 0x000ee20000300800 */
        /* <DEDUP_REMOVED lines=8> */
[----:B0-----:R-:W-:Y:S06]  /*13d60*/  @!P1 BRA `(.L_x_4169) ;  /* 0x0000000c00349947 */ /* 0x001fec0003800000 */
        /* <DEDUP_REMOVED lines=24> */
.L_x_4170:
        /* <DEDUP_REMOVED lines=8> */
.L_x_4265:
[----:B------:R-:W-:Y:S05]  /*13f70*/  BSYNC B2 ;  /* 0x0000000000027941 */ /* 0x000fea0003800000 */
.L_x_4171:
        /* <DEDUP_REMOVED lines=9> */
.L_x_4174:
[----:B------:R-:W-:Y:S05]  /*14010*/  BSYNC B2 ;  /* 0x0000000000027941 */ /* 0x000fea0003800000 */
.L_x_4173:
        /* <DEDUP_REMOVED lines=12> */
.L_x_4175:
        /* <DEDUP_REMOVED lines=13> */
.L_x_4266:
[----:B------:R-:W-:Y:S05]  /*141b0*/  BSYNC B2 ;  /* 0x0000000000027941 */ /* 0x000fea0003800000 */
.L_x_4176:
        /* <DEDUP_REMOVED lines=11> */
.L_x_4179:
[----:B------:R-:W-:Y:S05]  /*14270*/  BSYNC B2 ;  /* 0x0000000000027941 */ /* 0x000fea0003800000 */
.L_x_4178:
        /* <DEDUP_REMOVED lines=9> */
.L_x_4180:
        /* <DEDUP_REMOVED lines=15> */
.L_x_4181:
        /* <DEDUP_REMOVED lines=15> */
.L_x_4182:
        /* <DEDUP_REMOVED lines=15> */
.L_x_4183:
        /* <DEDUP_REMOVED lines=15> */
.L_x_4184:
        /* <DEDUP_REMOVED lines=15> */
.L_x_4185:
        /* <DEDUP_REMOVED lines=15> */
.L_x_4186:
        /* <DEDUP_REMOVED lines=15> */
.L_x_4187:
        /* <DEDUP_REMOVED lines=10> */
.L_x_4169:
[----:B------:R-:W-:Y:S05]  /*14a40*/  BSYNC B1 ;  /* 0x0000000000017941 */ /* 0x000fea0003800000 */
.L_x_4168:
[----:B------:R-:W-:Y:S01]  /*14a50*/  VIADD R7, R7, 0x1 ;  /* 0x0000000107077836 */ /* 0x000fe20000000000 */
[----:B------:R-:W-:Y:S01]  /*14a60*/  LOP3.LUT P2, RZ, R19, 0x1, RZ, 0xc0, !PT ;  /* 0x0000000113ff7812 */ /* 0x000fe2000784c0ff */
[----:B------:R-:W-:Y:S03]  /*14a70*/  BSSY B1, `(.L_x_4188) ;  /* 0x00000d8000017945 */ /* 0x000fe60003800000 */
[----:B------:R-:W-:-:S04]  /*14a80*/  ISETP.NE.AND P0, PT, R7, 0x2, PT ;  /* 0x000000020700780c */ /* 0x000fc80003f05270 */
[----:B------:R-:W-:Y:S02]  /*14a90*/  SEL R2, RZ, 0x1, P0 ;  /* 0x00000001ff027807 */ /* 0x000fe40000000000 */
[----:B0-----:R-:W-:Y:S02]  /*14aa0*/  SEL R9, R7, RZ, P0 ;  /* 0x000000ff07097207 */ /* 0x001fe40000000000 */
[----:B------:R-:W-:Y:S01]  /*14ab0*/  LOP3.LUT R8, R6, R2, RZ, 0x3c, !PT ;  /* 0x0000000206087212 */ /* 0x000fe200078e3cff */
[----:B------:R-:W-:-:S04]  /*14ac0*/  VIADD R6, R0, 0xffffffff ;  /* 0xffffffff00067836 */ /* 0x000fc80000000000 */
[----:B------:R0:W-:Y:S04]  /*14ad0*/  STL [R1+0x18], R8 ;  /* 0x0000180801007387 */ /* 0x0001e80000100800 */
[----:B------:R0:W-:Y:S01]  /*14ae0*/  STL [R1+0x10], R9 ;  /* 0x0000100901007387 */ /* 0x0001e20000100800 */
        /* <DEDUP_REMOVED lines=25> */
.L_x_4190:
        /* <DEDUP_REMOVED lines=8> */
.L_x_4267:
[----:B------:R-:W-:Y:S05]  /*14d00*/  BSYNC B2 ;  /* 0x0000000000027941 */ /* 0x000fea0003800000 */
.L_x_4191:
        /* <DEDUP_REMOVED lines=9> */
.L_x_4194:
[----:B------:R-:W-:Y:S05]  /*14da0*/  BSYNC B2 ;  /* 0x0000000000027941 */ /* 0x000fea0003800000 */
.L_x_4193:
[----:B------:R-:W2:Y:S04]  /*14db0*/  LDL R3, [R1+0x10] ;  /* 0x0000100001037983 */ /* 0x000ea80000100800 */
[----:B------:R-:W3:Y:S01]  /*14dc0*/  LDL R5, [R1+0x20] ;  /* 0x0000200001057983 */ /* 0x000ee20000100800 */
[----:B0-----:R-:W-:Y:S01]  /*14dd0*/  IMAD.MOV.U32 R8, RZ, RZ, RZ ;  /* 0x000000ffff087224 */ /* 0x001fe200078e00ff */
[----:B------:R-:W-:Y:S01]  /*14de0*/  UIADD3 UR4, UP0, UR40, 0x370, URZ ;  /* 0x0000037028047890 */ /* 0x000fe2000ff1e03f */
[----:B------:R-:W-:Y:S01]  /*14df0*/  PLOP3.LUT P0, PT, PT, PT, PT, 0x80, 0x0 ;  /* 0x000000000000781c */ /* 0x000fe20003f0f070 */
[----:B------:R-:W-:Y:S01]  /*14e00*/  UMOV UR6, 0x0 ;  /* 0x0000000000067882 */ /* 0x000fe20000000000 */
[----:B------:R-:W-:Y:S01]  /*14e10*/  UMOV UR7, 0x14f00000 ;  /* 0x14f0000000077882 */ /* 0x000fe20000000000 */
[----:B------:R-:W-:Y:S01]  /*14e20*/  R2UR UR10, R8 ;  /* 0x00000000080a72ca */ /* 0x000fe200000e0000 */
[----:B------:R-:W-:Y:S01]  /*14e30*/  UIADD3.X UR5, URZ, UR41, URZ, UP0, !UPT ;  /* 0x000000293f057290 */ /* 0x000fe200087fe43f */
[----:B--2---:R-:W-:-:S02]  /*14e40*/  IMAD R3, R3, 0x2000, R18 ;  /* 0x0000200003037824 */ /* 0x004fc400078e0212 */
[----:B---3--:R-:W-:Y:S02]  /*14e50*/  IMAD R7, R7, 0x40, R5 ;  /* 0x0000004007077824 */ /* 0x008fe400078e0205 */
[----:B------:R-:W-:Y:S02]  /*14e60*/  VIADD R3, R3, 0x22400 ;  /* 0x0002240003037836 */ /* 0x000fe40000000000 */
[----:B------:R-:W-:-:S07]  /*14e70*/  VIADD R5, R4, 0x38830 ;  /* 0x0003883004057836 */ /* 0x000fce0000000000 */
.L_x_4195:
        /* <DEDUP_REMOVED lines=13> */
.L_x_4268:
[----:B------:R-:W-:Y:S05]  /*14f50*/  BSYNC B2 ;  /* 0x0000000000027941 */ /* 0x000fea0003800000 */
.L_x_4196:
        /* <DEDUP_REMOVED lines=11> */
.L_x_4199:
[----:B------:R-:W-:Y:S05]  /*15010*/  BSYNC B2 ;  /* 0x0000000000027941 */ /* 0x000fea0003800000 */
.L_x_4198:
[----:B------:R-:W2:Y:S01]  /*15020*/  LDL R5, [R1+0x10] ;  /* 0x0000100001057983 */ /* 0x000ea20000100800 */
        /* <DEDUP_REMOVED lines=9> */
.L_x_4200:
        /* <DEDUP_REMOVED lines=15> */
.L_x_4201:
        /* <DEDUP_REMOVED lines=15> */
.L_x_4202:
        /* <DEDUP_REMOVED lines=15> */
.L_x_4203:
        /* <DEDUP_REMOVED lines=15> */
.L_x_4204:
        /* <DEDUP_REMOVED lines=15> */
.L_x_4205:
        /* <DEDUP_REMOVED lines=15> */
.L_x_4206:
        /* <DEDUP_REMOVED lines=15> */
.L_x_4207:
        /* <DEDUP_REMOVED lines=10> */
.L_x_4189:
[----:B------:R-:W-:Y:S05]  /*157f0*/  BSYNC B1 ;  /* 0x0000000000017941 */ /* 0x000fea0003800000 */
.L_x_4188:
[----:B------:R-:W2:Y:S01]  /*15800*/  LDL R2, [R1+0x24] ;  /* 0x0000240001027983 */ /* 0x000ea20000100800 */
[----:B------:R-:W-:Y:S01]  /*15810*/  VIADD R0, R0, 0xfffffffe ;  /* 0xfffffffe00007836 */ /* 0x000fe20000000000 */
[----:B--2---:R-:W-:-:S13]  /*15820*/  ISETP.GT.AND P0, PT, R6, R2, PT ;  /* 0x000000020600720c */ /* 0x004fda0003f04270 */
[----:B------:R-:W-:Y:S05]  /*15830*/  @P0 BRA `(.L_x_4208) ;  /* 0xffffffe400200947 */ /* 0x000fea000383ffff */
.L_x_4145:
[----:B------:R-:W-:Y:S05]  /*15840*/  BSYNC B0 ;  /* 0x0000000000007941 */ /* 0x000fea0003800000 */
.L_x_4144:
[----:B------:R-:W2:Y:S04]  /*15850*/  LDL.LU R4, [R1+0x10] ;  /* 0x0000100001047983 */ /* 0x000ea80000300800 */
[----:B------:R-:W3:Y:S01]  /*15860*/  LDL.LU R3, [R1+0x18] ;  /* 0x0000180001037983 */ /* 0x000ee20000300800 */
[----:B------:R-:W1:Y:S01]  /*15870*/  S2R R2, SR_TID.X ;  /* 0x0000000000027919 */ /* 0x000e620000002100 */
[----:B------:R-:W-:Y:S01]  /*15880*/  BSSY B0, `(.L_x_4209) ;  /* 0x0000016000007945 */ /* 0x000fe20003800000 */
[----:B-1----:R-:W-:-:S04]  /*15890*/  LOP3.LUT R2, R2, 0x7f, RZ, 0xc0, !PT ;  /* 0x0000007f02027812 */ /* 0x002fc800078ec0ff */
[----:B------:R-:W-:Y:S01]  /*158a0*/  ISETP.NE.AND P1, PT, R2, RZ, PT ;  /* 0x000000ff0200720c */ /* 0x000fe20003f25270 */
[----:B--2---:R-:W-:-:S05]  /*158b0*/  VIADD R0, R4, 0x1 ;  /* 0x0000000104007836 */ /* 0x004fca0000000000 */
[----:B------:R-:W-:-:S04]  /*158c0*/  ISETP.NE.AND P0, PT, R0, 0x2, PT ;  /* 0x000000020000780c */ /* 0x000fc80003f05270 */
[----:B------:R-:W-:-:S04]  /*158d0*/  SEL R2, RZ, 0x1, P0 ;  /* 0x00000001ff027807 */ /* 0x000fc80000000000 */
[----:B---3--:R-:W-:-:S05]  /*158e0*/  LOP3.LUT R3, R3, R2, RZ, 0x3c, !PT ;  /* 0x0000000203037212 */ /* 0x008fca00078e3cff */
[----:B------:R1:W-:Y:S01]  /*158f0*/  STL [R1+0x18], R3 ;  /* 0x0000180301007387 */ /* 0x0003e20000100800 */
[----:B------:R-:W-:Y:S05]  /*15900*/  @P1 BRA `(.L_x_4210) ;  /* 0x0000000000341947 */ /* 0x000fea0003800000 */
[----:B------:R-:W2:Y:S01]  /*15910*/  S2R R2, SR_LANEID ;  /* 0x0000000000027919 */ /* 0x000ea20000000000 */
[----:B------:R-:W-:Y:S02]  /*15920*/  VOTEU.ANY UR4, UPT, PT ;  /* 0x0000000000047886 */ /* 0x000fe400038e0100 */
[----:B------:R-:W2:Y:S08]  /*15930*/  FLO.U32 R4, UR4 ;  /* 0x0000000400047d00 */ /* 0x000eb000080e0000 */
[----:B------:R-:W3:Y:S01]  /*15940*/  POPC R5, UR4 ;  /* 0x0000000400057d09 */ /* 0x000ee20008000000 */
[----:B--2---:R-:W-:-:S02]  /*15950*/  ISETP.EQ.U32.AND P1, PT, R4, R2, PT ;  /* 0x000000020400720c */ /* 0x004fc40003f22070 */
[----:B-1----:R-:W3:Y:S11]  /*15960*/  LDC.64 R2, c[0x0][0xd60] ;  /* 0x00035800ff027b82 */ /* 0x002ef60000000a00 */
[----:B---3--:R1:W2:Y:S02]  /*15970*/  @P1 ATOMG.E.ADD.STRONG.GPU PT, R2, desc[UR38][R2.64], R5 ;  /* 0x00000005020219a8 */ /* 0x0082a400081ee1e6 */
[----:B-1----:R-:W1:Y:S02]  /*15980*/  S2R R3, SR_LTMASK ;  /* 0x0000000000037919 */ /* 0x002e640000003900 */
[----:B-1----:R-:W-:-:S06]  /*15990*/  LOP3.LUT R3, R3, UR4, RZ, 0xc0, !PT ;  /* 0x0000000403037c12 */ /* 0x002fcc000f8ec0ff */
[----:B------:R-:W1:Y:S01]  /*159a0*/  POPC R3, R3 ;  /* 0x0000000300037309 */ /* 0x000e620000000000 */
[----:B--2---:R-:W1:Y:S02]  /*159b0*/  SHFL.IDX PT, R2, R2, R4, 0x1f ;  /* 0x00001f0402027589 */ /* 0x004e6400000e0000 */
[----:B-1----:R-:W-:-:S05]  /*159c0*/  IADD3 R2, R2, UR36, R3 ;  /* 0x0000002402027c10 */ /* 0x002fca000fffe003 */
[----:B------:R2:W-:Y:S02]  /*159d0*/  STL [R1], R2 ;  /* 0x0000000201007387 */ /* 0x0005e40000100800 */
.L_x_4210:
[----:B------:R-:W-:Y:S05]  /*159e0*/  BSYNC B0 ;  /* 0x0000000000007941 */ /* 0x000fea0003800000 */
.L_x_4209:
[----:B------:R-:W-:-:S05]  /*159f0*/  SEL R0, R0, RZ, P0 ;  /* 0x000000ff00007207 */ /* 0x000fca0000000000 */
[----:B------:R3:W-:Y:S02]  /*15a00*/  STL [R1+0x10], R0 ;  /* 0x0000100001007387 */ /* 0x0007e40000100800 */
.L_x_4106:
[----:B------:R-:W-:Y:S05]  /*15a10*/  BSYNC B7 ;  /* 0x0000000000077941 */ /* 0x000fea0003800000 */
.L_x_4104:
        /* <DEDUP_REMOVED lines=8> */
[----:B--23--:R-:W2:Y:S04]  /*15aa0*/  LDS.128 R4, [R18+0x388d0] ;  /* 0x0388d00012047984 */ /* 0x00cea80000000c00 */
[----:B--2---:R2:W-:Y:S04]  /*15ab0*/  STL.64 [R1], R4 ;  /* 0x0000000401007387 */ /* 0x0045e80000100a00 */
[----:B------:R2:W-:Y:S01]  /*15ac0*/  STL.64 [R1+0x8], R6 ;  /* 0x0000080601007387 */ /* 0x0005e20000100a00 */
[----:B------:R-:W-:Y:S06]  /*15ad0*/  BAR.ARV 0x4, 0x180 ;  /* 0x0106000000007b1d */ /* 0x000fec0000002000 */
[----:B------:R-:W-:Y:S05]  /*15ae0*/  BRA `(.L_x_4212) ;  /* 0x0000000c001c7947 */ /* 0x000fea0003800000 */
.L_x_4211:
[----:B------:R-:W5:Y:S01]  /*15af0*/  S2R R16, SR_TID.X ;  /* 0x0000000000107919 */ /* 0x000f620000002100 */
[----:B------:R-:W-:Y:S01]  /*15b00*/  UMOV UR4, 0xffffffff ;  /* 0xffffffff00047882 */ /* 0x000fe20000000000 */
[----:B-----5:R-:W-:-:S04]  /*15b10*/  LOP3.LUT R16, R16, 0x1f, RZ, 0xc0, !PT ;  /* 0x0000001f10107812 */ /* 0x020fc800078ec0ff */
[----:B------:R-:W-:Y:S01]  /*15b20*/  ISETP.NE.AND P0, PT, R16, 0x1f, PT ;  /* 0x0000001f1000780c */ /* 0x000fe20003f05270 */
[----:B------:R-:W-:-:S12]  /*15b30*/  BRA.DIV UR4, `(.L_x_4213) ;  /* 0x0000002604b07947 */ /* 0x000fd8000b800000 */
[----:B-1----:R-:W0:Y:S01]  /*15b40*/  LDL.LU R3, [R1] ;  /* 0x0000000001037983 */ /* 0x002e220000300800 */
[----:B------:R-:W-:-:S03]  /*15b50*/  ULDC UR4, c[0x0][0xd3c] ;  /* 0x00034f0000047ab9 */ /* 0x000fc60000000800 */
[----:B---3--:R-:W4:Y:S01]  /*15b60*/  LDL R4, [R1+0xc] ;  /* 0x00000c0001047983 */ /* 0x008f220000100800 */
[----:B0-----:R-:W-:Y:S02]  /*15b70*/  IMAD.MOV.U32 R10, RZ, RZ, R3 ;  /* 0x000000ffff0a7224 */ /* 0x001fe400078e0003 */
[----:B----4-:R-:W-:-:S05]  /*15b80*/  IMAD.IADD R0, R4, 0x1, R16 ;  /* 0x0000000104007824 */ /* 0x010fca00078e0210 */
[----:B------:R-:W-:-:S13]  /*15b90*/  ISETP.GE.OR P1, PT, R0, UR4, !P0 ;  /* 0x0000000400007c0c */ /* 0x000fda000c726670 */
[----:B--2---:R-:W0:Y:S08]  /*15ba0*/  @!P1 LDC.64 R2, c[0x0][0xd80] ;  /* 0x00036000ff029b82 */ /* 0x004e300000000a00 */
        /* <DEDUP_REMOVED lines=11> */
[----:B------:R-:W-:Y:S01]  /*15c60*/  SHFL.IDX PT, R8, R10, 0x1, 0x1f ;  /* 0x00201f000a087f89 */ /* 0x000fe200000e0000 */
[----:B--2---:R-:W-:Y:S01]  /*15c70*/  @!P1 IMAD.MOV.U32 R5, RZ, RZ, R6 ;  /* 0x000000ffff059224 */ /* 0x004fe200078e0006 */
[----:B------:R-:W-:-:S02]  /*15c80*/  CS2R R6, SRZ ;  /* 0x0000000000067805 */ /* 0x000fc4000001ff00 */
[----:B---3--:R-:W-:Y:S01]  /*15c90*/  @!P1 IMAD.MOV.U32 R7, RZ, RZ, R2 ;  /* 0x000000ffff079224 */ /* 0x008fe200078e0002 */
[----:B------:R-:W-:-:S03]  /*15ca0*/  ISETP.NE.AND P1, PT, R16, RZ, PT ;  /* 0x000000ff1000720c */ /* 0x000fc60003f25270 */
        /* <DEDUP_REMOVED lines=17> */
.L_x_4278:
[----:B------:R-:W-:Y:S02]  /*15dc0*/  ULDC UR4, c[0x0][0xd38] ;  /* 0x00034e0000047ab9 */ /* 0x000fe40000000800 */
[----:B------:R-:W-:-:S04]  /*15dd0*/  IMAD.U32 R3, RZ, RZ, UR4 ;  /* 0x00000004ff037e24 */ /* 0x000fc8000f8e00ff */
[----:B-1----:R-:W-:-:S04]  /*15de0*/  IMAD R9, R9, R3, RZ ;  /* 0x0000000309097224 */ /* 0x002fc800078e02ff */
[----:B------:R-:W-:-:S05]  /*15df0*/  IMAD.IADD R4, R8, 0x1, R9 ;  /* 0x0000000108047824 */ /* 0x000fca00078e0209 */
[----:B------:R-:W-:-:S13]  /*15e00*/  ISETP.GT.AND P6, PT, R4, R0, PT ;  /* 0x000000000400720c */ /* 0x000fda0003fc4270 */
[----:B------:R-:W-:Y:S05]  /*15e10*/  @P6 BRA `(.L_x_4214) ;  /* 0x0000000000ac6947 */ /* 0x000fea0003800000 */
.L_x_4217:
        /* <DEDUP_REMOVED lines=37> */
.L_x_4286:
[----:B------:R-:W-:Y:S02]  /*16070*/  ULDC UR4, c[0x0][0xd38] ;  /* 0x00034e0000047ab9 */ /* 0x000fe40000000800 */
[----:B------:R-:W-:-:S04]  /*16080*/  IMAD.U32 R3, RZ, RZ, UR4 ;  /* 0x00000004ff037e24 */ /* 0x000fc8000f8e00ff */
[----:B-1----:R-:W-:-:S04]  /*16090*/  IMAD R9, R9, R3, RZ ;  /* 0x0000000309097224 */ /* 0x002fc800078e02ff */
[----:B------:R-:W-:-:S05]  /*160a0*/  IMAD.IADD R4, R9, 0x1, R4 ;  /* 0x0000000109047824 */ /* 0x000fca00078e0204 */
[----:B------:R-:W-:-:S13]  /*160b0*/  ISETP.GT.AND P6, PT, R4, R0, PT ;  /* 0x000000000400720c */ /* 0x000fda0003fc4270 */
[----:B------:R-:W-:Y:S05]  /*160c0*/  @!P6 BRA `(.L_x_4217) ;  /* 0xfffffffc0054e947 */ /* 0x000fea000383ffff */
.L_x_4214:
        /* <DEDUP_REMOVED lines=9> */
.L_x_4291:
[----:B------:R-:W-:-:S13]  /*16160*/  ISETP.NE.AND P0, PT, R8, RZ, PT ;  /* 0x000000ff0800720c */ /* 0x000fda0003f05270 */
[----:B------:R-:W-:Y:S05]  /*16170*/  @!P0 BRA `(.L_x_4219) ;  /* 0x0000000000148947 */ /* 0x000fea0003800000 */
[----:B------:R-:W-:Y:S01]  /*16180*/  UMOV UR4, 0xffffffff ;  /* 0xffffffff00047882 */ /* 0x000fe20000000000 */
[----:B------:R-:W-:Y:S02]  /*16190*/  VIADD R12, R4, 0xffffffff ;  /* 0xffffffff040c7836 */ /* 0x000fe40000000000 */
[----:B------:R-:W-:Y:S05]  /*161a0*/  BRA.DIV UR4, `(.L_x_4220) ;  /* 0x0000002a04a47947 */ /* 0x000fea000b800000 */
[----:B0-----:R0:W4:Y:S02]  /*161b0*/  SHFL.IDX PT, R2, R2, R12, 0x1f ;  /* 0x00001f0c02027589 */ /* 0x00112400000e0000 */
.L_x_4294:
[----:B----4-:R-:W-:-:S07]  /*161c0*/  IMAD.MOV.U32 R6, RZ, RZ, R2 ;  /* 0x000000ffff067224 */ /* 0x010fce00078e0002 */
.L_x_4219:
[----:B------:R-:W4:Y:S01]  /*161d0*/  LDL.LU R10, [R1+0xc] ;  /* 0x00000c00010a7983 */ /* 0x000f220000300800 */
[----:B------:R-:W-:Y:S01]  /*161e0*/  IMAD R9, R6, R3, R9 ;  /* 0x0000000306097224 */ /* 0x000fe200078e0209 */
[----:B--2---:R-:W-:-:S03]  /*161f0*/  IABS R6, R5 ;  /* 0x0000000500067213 */ /* 0x004fc60000000000 */
[----:B------:R-:W-:Y:S01]  /*16200*/  IMAD.IADD R0, R0, 0x1, -R9 ;  /* 0x0000000100007824 */ /* 0x000fe200078e0a09 */
[----:B0-----:R-:W0:Y:S01]  /*16210*/  I2F.RP R2, R6 ;  /* 0x0000000600027306 */ /* 0x001e220000209400 */
        /* <DEDUP_REMOVED lines=52> */
[----:B-1----:R-:W-:Y:S02]  /*16560*/  IMAD.IADD R4, R0, 0x1, -R5 ;  /* 0x0000000100047824 */ /* 0x002fe400078e0a05 */
[----:B------:R-:W-:-:S05]  /*16570*/  IMAD R0, R3, 0x10000, R2 ;  /* 0x0001000003007824 */ /* 0x000fca00078e0202 */
[----:B------:R0:W-:Y:S04]  /*16580*/  STL [R1+0x8], R0 ;  /* 0x0000080001007387 */ /* 0x0001e80000100800 */
[----:B------:R0:W-:Y:S04]  /*16590*/  STL [R1+0xc], R10 ;  /* 0x00000c0a01007387 */ /* 0x0001e80000100800 */
[----:B------:R0:W-:Y:S01]  /*165a0*/  STL [R1+0x4], R4 ;  /* 0x0000040401007387 */ /* 0x0001e20000100800 */
[----:B------:R-:W-:Y:S05]  /*165b0*/  BRA `(.L_x_4221) ;  /* 0x0000000000287947 */ /* 0x000fea0003800000 */
.L_x_4215:
        /* <DEDUP_REMOVED lines=10> */
.L_x_4221:
        /* <DEDUP_REMOVED lines=9> */
[----:B------:R-:W0:Y:S01]  /*166f0*/  @!P0 S2R R0, SR_CgaCtaId ;  /* 0x0000000000008919 */ /* 0x000e220000008800 */
[----:B--2---:R-:W-:Y:S01]  /*16700*/  IMAD.MOV.U32 R7, RZ, RZ, R2 ;  /* 0x000000ffff077224 */ /* 0x004fe200078e0002 */
[----:B------:R-:W-:Y:S01]  /*16710*/  @!P0 MOV R2, 0x400 ;  /* 0x0000040000028802 */ /* 0x000fe20000000f00 */
[----:B---3--:R-:W-:-:S03]  /*16720*/  IMAD.MOV.U32 R6, RZ, RZ, R3 ;  /* 0x000000ffff067224 */ /* 0x008fc600078e0003 */
[----:B0-----:R-:W-:-:S05]  /*16730*/  @!P0 LEA R18, R0, R2, 0x18 ;  /* 0x0000000200128211 */ /* 0x001fca00078ec0ff */
[----:B----4-:R3:W-:Y:S01]  /*16740*/  @!P0 STS.128 [R18+0x388d0], R4 ;  /* 0x0388d00412008388 */ /* 0x0107e20000000c00 */
[----:B------:R-:W-:Y:S06]  /*16750*/  BAR.ARV 0x5, 0x180 ;  /* 0x0146000000007b1d */ /* 0x000fec0000002000 */
.L_x_4212:
[----:B----4-:R-:W4:Y:S01]  /*16760*/  LDL R0, [R1+0xc] ;  /* 0x00000c0001007983 */ /* 0x010f220000100800 */
[----:B------:R-:W-:Y:S02]  /*16770*/  ULDC UR4, c[0x0][0xd3c] ;  /* 0x00034f0000047ab9 */ /* 0x000fe40000000800 */
[----:B----4-:R-:W-:-:S13]  /*16780*/  ISETP.GE.AND P0, PT, R0, UR4, PT ;  /* 0x0000000400007c0c */ /* 0x010fda000bf06270 */
[----:B------:R-:W-:Y:S05]  /*16790*/  @!P0 BRA `(.L_x_4222) ;  /* 0xffffff8c00c08947 */ /* 0x000fea000383ffff */
[----:B------:R-:W-:Y:S05]  /*167a0*/  BSYNC B8 ;  /* 0x0000000000087941 */ /* 0x000fea0003800000 */
.L_x_4098:
[----:B0-----:R-:W4:Y:S01]  /*167b0*/  LDL.LU R0, [R1+0x64] ;  /* 0x0000640001007983 */ /* 0x001f220000300800 */
[----:B------:R-:W-:Y:S01]  /*167c0*/  BSSY B0, `(.L_x_4223) ;  /* 0x000000b000007945 */ /* 0x000fe20003800000 */
[----:B--23--:R-:W0:Y:S01]  /*167d0*/  S2R R5, SR_CgaCtaId ;  /* 0x0000000000057919 */ /* 0x00ce220000008800 */
[----:B----4-:R-:W-:-:S05]  /*167e0*/  VIADD R0, R0, 0x1 ;  /* 0x0000000100007836 */ /* 0x010fca0000000000 */
[----:B-1----:R-:W-:-:S04]  /*167f0*/  LEA.HI R2, R0, R0, RZ, 0x1 ;  /* 0x0000000000027211 */ /* 0x002fc800078f08ff */
[----:B------:R-:W-:Y:S02]  /*16800*/  LOP3.LUT R3, R2, 0xfffffffe, RZ, 0xc0, !PT ;  /* 0xfffffffe02037812 */ /* 0x000fe400078ec0ff */
[----:B------:R-:W-:-:S03]  /*16810*/  MOV R2, 0x400 ;  /* 0x0000040000027802 */ /* 0x000fc60000000f00 */
[----:B------:R-:W-:Y:S01]  /*16820*/  IMAD.IADD R0, R0, 0x1, -R3 ;  /* 0x0000000100007824 */ /* 0x000fe200078e0a03 */
[----:B0-----:R-:W-:-:S04]  /*16830*/  LEA R9, R5, R2, 0x18 ;  /* 0x0000000205097211 */ /* 0x001fc800078ec0ff */
[----:B------:R-:W-:-:S04]  /*16840*/  SHF.L.U32 R0, R0, 0x1f, RZ ;  /* 0x0000001f00007819 */ /* 0x000fc800000006ff */
[----:B------:R-:W0:Y:S02]  /*16850*/  SYNCS.PHASECHK.TRANS64.TRYWAIT P0, [R9+URZ+0x38820], R0 ;  /* 0x03882000090075a7 */ /* 0x000e24000800017f */
[----:B0-----:R-:W-:Y:S05]  /*16860*/  @!P0 BRA `(.L_x_4224) ;  /* 0x00000024001c8947 */ /* 0x001fea0003800000 */
.L_x_4295:
[----:B------:R-:W-:Y:S05]  /*16870*/  BSYNC B0 ;  /* 0x0000000000007941 */ /* 0x000fea0003800000 */
.L_x_4223:
[----:B------:R-:W-:-:S03]  /*16880*/  UMOV UR4, 0xffffffff ;  /* 0xffffffff00047882 */ /* 0x000fc60000000000 */
[----:B------:R-:W-:Y:S05]  /*16890*/  BRA.DIV UR4, `(.L_x_4225) ;  /* 0x0000002604247947 */ /* 0x000fea000b800000 */
[----:B0-----:R-:W0:Y:S02]  /*168a0*/  S2R R0, SR_TID.X ;  /* 0x0000000000007919 */ /* 0x001e240000002100 */
[----:B0-----:R-:W-:-:S04]  /*168b0*/  SHF.R.U32.HI R0, RZ, 0x5, R0 ;  /* 0x00000005ff007819 */ /* 0x001fc80000011600 */
[----:B------:R-:W-:-:S05]  /*168c0*/  LOP3.LUT R0, R0, 0x3, RZ, 0xc0, !PT ;  /* 0x0000000300007812 */ /* 0x000fca00078ec0ff */
[----:B------:R0:W1:Y:S02]  /*168d0*/  SHFL.IDX PT, R14, R0, RZ, 0x1f ;  /* 0x00001fff000e7589 */ /* 0x00006400000e0000 */
.L_x_4298:
[----:B-1----:R-:W-:Y:S01]  /*168e0*/  ISETP.NE.AND P0, PT, R14, RZ, PT ;  /* 0x000000ff0e00720c */ /* 0x002fe20003f05270 */
[----:B------:R-:W-:-:S12]  /*168f0*/  BSSY B0, `(.L_x_4226) ;  /* 0x0000020000007945 */ /* 0x000fd80003800000 */
[----:B------:R-:W-:Y:S05]  /*16900*/  @P0 BRA `(.L_x_4227) ;  /* 0x0000000000780947 */ /* 0x000fea0003800000 */
[----:B------:R-:W-:-:S03]  /*16910*/  UMOV UR4, 0xffffffff ;  /* 0xffffffff00047882 */ /* 0x000fc60000000000 */
[----:B------:R-:W-:Y:S05]  /*16920*/  BRA.DIV UR4, `(.L_x_4228) ;  /* 0x0000002604347947 */ /* 0x000fea000b800000 */
[----:B------:R-:W-:-:S13]  /*16930*/  ELECT P6, URZ, PT ;  /* 0x00000000003f782f */ /* 0x000fda00038c0000 */
.L_x_4301:
[----:B------:R-:W-:Y:S05]  /*16940*/  @!P6 BRA `(.L_x_4227) ;  /* 0x000000000068e947 */ /* 0x000fea0003800000 */
[----:B------:R-:W2:Y:S04]  /*16950*/  LDL R2, [R1+0x10] ;  /* 0x0000100001027983 */ /* 0x000ea80000100800 */
[----:B------:R-:W3:Y:S01]  /*16960*/  LDL.LU R6, [R1+0x18] ;  /* 0x0000180001067983 */ /* 0x000ee20000300800 */
[----:B0-----:R-:W-:-:S04]  /*16970*/  VIADD R0, R9, 0x38840 ;  /* 0x0003884009007836 */ /* 0x001fc80000000000 */
[C---:B--2---:R-:W-:Y:S02]  /*16980*/  IMAD R5, R2.reuse, 0x8, R0 ;  /* 0x0000000802057824 */ /* 0x044fe400078e0200 */
[----:B------:R-:W-:Y:S01]  /*16990*/  VIADD R2, R2, 0x1 ;  /* 0x0000000102027836 */ /* 0x000fe20000000000 */
[----:B---3--:R-:W-:-:S04]  /*169a0*/  SHF.L.U32 R4, R6, 0x1f, RZ ;  /* 0x0000001f06047819 */ /* 0x008fc800000006ff */
[----:B------:R-:W-:Y:S01]  /*169b0*/  ISETP.NE.AND P1, PT, R2, 0x2, PT ;  /* 0x000000020200780c */ /* 0x000fe20003f25270 */
[----:B------:R-:W0:Y:S03]  /*169c0*/  SYNCS.PHASECHK.TRANS64.TRYWAIT P0, [R5+URZ], R4 ;  /* 0x00000004050075a7 */ /* 0x000e26000800017f */
[----:B------:R-:W-:-:S04]  /*169d0*/  SEL R3, RZ, 0x1, P1 ;  /* 0x00000001ff037807 */ /* 0x000fc80000800000 */
[----:B------:R-:W-:Y:S02]  /*169e0*/  LOP3.LUT R6, R6, R3, RZ, 0x3c, !PT ;  /* 0x0000000306067212 */ /* 0x000fe400078e3cff */
[----:B------:R-:W-:Y:S02]  /*169f0*/  SEL R3, R2, RZ, P1 ;  /* 0x000000ff02037207 */ /* 0x000fe40000800000 */
[----:B------:R-:W-:-:S03]  /*16a00*/  SHF.L.U32 R2, R6, 0x1f, RZ ;  /* 0x0000001f06027819 */ /* 0x000fc600000006ff */
[----:B------:R-:W-:Y:S01]  /*16a10*/  IMAD R7, R3, 0x8, R0 ;  /* 0x0000000803077824 */ /* 0x000fe200078e0200 */
[----:B0-----:R-:W-:Y:S06]  /*16a20*/  @!P0 BRA `(.L_x_4229) ;  /* 0x0000002400148947 */ /* 0x001fec0003800000 */
.L_x_4302:
[----:B------:R-:W0:Y:S01]  /*16a30*/  LDL.LU R6, [R1+0x10] ;  /* 0x0000100001067983 */ /* 0x000e220000300800 */
[----:B------:R-:W1:Y:S01]  /*16a40*/  SYNCS.PHASECHK.TRANS64.TRYWAIT P0, [R7+URZ], R2 ;  /* 0x00000002070075a7 */ /* 0x000e62000800017f */
[----:B------:R-:W-:-:S04]  /*16a50*/  VIADD R0, R9, 0x38860 ;  /* 0x0003886009007836 */ /* 0x000fc80000000000 */
[----:B0-----:R-:W-:Y:S01]  /*16a60*/  IMAD R5, R6, 0x8, R0 ;  /* 0x0000000806057824 */ /* 0x001fe200078e0200 */
[----:B-1----:R-:W-:Y:S06]  /*16a70*/  @!P0 BRA `(.L_x_4230) ;  /* 0x0000002400148947 */ /* 0x002fec0003800000 */
.L_x_4303:
[----:B------:R-:W1:Y:S02]  /*16a80*/  SYNCS.PHASECHK.TRANS64.TRYWAIT P0, [R5+URZ], R4 ;  /* 0x00000004050075a7 */ /* 0x000e64000800017f */
[----:B-1----:R-:W-:Y:S05]  /*16a90*/  @!P0 BRA `(.L_x_4231) ;  /* 0x0000002400208947 */ /* 0x002fea0003800000 */
.L_x_4304:
[----:B------:R-:W-:-:S07]  /*16aa0*/  IMAD R3, R3, 0x8, R0 ;  /* 0x0000000803037824 */ /* 0x000fce00078e0200 */
.L_x_4232:
[----:B--2---:R2:W3:Y:S02]  /*16ab0*/  SYNCS.PHASECHK.TRANS64.TRYWAIT P0, [R3+URZ], R2 ;  /* 0x00000002030075a7 */ /* 0x0044e4000800017f */
[----:B---3--:R-:W-:Y:S05]  /*16ac0*/  @!P0 NANOSLEEP.SYNCS 0x989680 ;  /* 0x009896800000895d */ /* 0x008fea0003900000 */
[----:B------:R-:W3:Y:S02]  /*16ad0*/  @!P0 SYNCS.PHASECHK.TRANS64 P0, [R3+URZ], R2 ;  /* 0x00000002030085a7 */ /* 0x000ee4000800007f */
[----:B---3--:R-:W-:Y:S05]  /*16ae0*/  @!P0 BRA `(.L_x_4232) ;  /* 0xfffffffc00f08947 */ /* 0x008fea000383ffff */
.L_x_4227:
[----:B------:R-:W-:Y:S05]  /*16af0*/  BSYNC B0 ;  /* 0x0000000000007941 */ /* 0x000fea0003800000 */
.L_x_4226:
[----:B------:R-:W-:Y:S05]  /*16b00*/  EXIT ;  /* 0x000000000000794d */ /* 0x000fea0003800000 */
.L_x_4055:
[----:B0-----:R-:W-:-:S04]  /*16b10*/  IMAD.U32 R0, RZ, RZ, UR41 ;  /* 0x00000029ff007e24 */ /* 0x001fc8000f8e00ff */
[----:B------:R0:W1:Y:S03]  /*16b20*/  SYNCS.PHASECHK.TRANS64.TRYWAIT P1, [R0+URZ+0x38800], R3 ;  /* 0x03880003000075a7 */ /* 0x000066000802017f */
[----:B-1----:R-:W-:Y:S05]  /*16b30*/  @!P1 NANOSLEEP.SYNCS 0x989680 ;  /* 0x009896800000995d */ /* 0x002fea0003900000 */
[----:B------:R-:W1:Y:S02]  /*16b40*/  @!P1 SYNCS.PHASECHK.TRANS64 P1, [R0+URZ+0x38800], R3 ;  /* 0x03880003000095a7 */ /* 0x000e64000802007f */
[----:B-1----:R-:W-:Y:S05]  /*16b50*/  @!P1 BRA `(.L_x_4055) ;  /* 0xfffffffc00ec9947 */ /* 0x002fea000383ffff */
[----:B------:R-:W-:Y:S05]  /*16b60*/  BRA `(.L_x_4233) ;  /* 0xfffffed0008c7947 */ /* 0x000fea000383ffff */
.L_x_4059:
[----:B--2---:R2:W3:Y:S02]  /*16b70*/  SYNCS.PHASECHK.TRANS64.TRYWAIT P1, [R4+URZ+0x38830], R5 ;  /* 0x03883005040075a7 */ /* 0x0044e4000802017f */
[----:B---3--:R-:W-:Y:S05]  /*16b80*/  @!P1 NANOSLEEP.SYNCS 0x989680 ;  /* 0x009896800000995d */ /* 0x008fea0003900000 */
[----:B------:R-:W3:Y:S02]  /*16b90*/  @!P1 SYNCS.PHASECHK.TRANS64 P1, [R4+URZ+0x38830], R5 ;  /* 0x03883005040095a7 */ /* 0x000ee4000802007f */
[----:B---3--:R-:W-:Y:S05]  /*16ba0*/  @!P1 BRA `(.L_x_4059) ;  /* 0xfffffffc00f09947 */ /* 0x008fea000383ffff */
[----:B------:R-:W-:Y:S05]  /*16bb0*/  BRA `(.L_x_4058) ;  /* 0xfffffed000a87947 */ /* 0x000fea000383ffff */
.L_x_4060:
[----:B0-----:R-:W-:-:S04]  /*16bc0*/  IMAD.U32 R6, RZ, RZ, UR41 ;  /* 0x00000029ff067e24 */ /* 0x001fc8000f8e00ff */
[----:B------:R0:W3:Y:S03]  /*16bd0*/  SYNCS.PHASECHK.TRANS64.TRYWAIT P1, [R6+URZ+0x38810], R3 ;  /* 0x03881003060075a7 */ /* 0x0000e6000802017f */
[----:B---3--:R-:W-:Y:S05]  /*16be0*/  @!P1 NANOSLEEP.SYNCS 0x989680 ;  /* 0x009896800000995d */ /* 0x008fea0003900000 */
[----:B------:R-:W3:Y:S02]  /*16bf0*/  @!P1 SYNCS.PHASECHK.TRANS64 P1, [R6+URZ+0x38810], R3 ;  /* 0x03881003060095a7 */ /* 0x000ee4000802007f */
[----:B---3--:R-:W-:Y:S05]  /*16c00*/  @!P1 BRA `(.L_x_4060) ;  /* 0xfffffffc00ec9947 */ /* 0x008fea000383ffff */
[----:B------:R-:W-:Y:S05]  /*16c10*/  BRA `(.L_x_4234) ;  /* 0xfffffed400307947 */ /* 0x000fea000383ffff */
.L_x_4064:
[----:B----4-:R4:W0:Y:S02]  /*16c20*/  SYNCS.PHASECHK.TRANS64.TRYWAIT P1, [R4+URZ+0x38850], R5 ;  /* 0x03885005040075a7 */ /* 0x010824000802017f */
[----:B0-----:R-:W-:Y:S05]  /*16c30*/  @!P1 NANOSLEEP.SYNCS 0x989680 ;  /* 0x009896800000995d */ /* 0x001fea0003900000 */
[----:B------:R-:W0:Y:S02]  /*16c40*/  @!P1 SYNCS.PHASECHK.TRANS64 P1, [R4+URZ+0x38850], R5 ;  /* 0x03885005040095a7 */ /* 0x000e24000802007f */
[----:B0-----:R-:W-:Y:S05]  /*16c50*/  @!P1 BRA `(.L_x_4064) ;  /* 0xfffffffc00f09947 */ /* 0x001fea000383ffff */
[----:B------:R-:W-:Y:S05]  /*16c60*/  BRA `(.L_x_4063) ;  /* 0xfffffed4003c7947 */ /* 0x000fea000383ffff */
.L_x_4069:
[----:B-1----:R-:W-:-:S04]  /*16c70*/  IMAD.U32 R7, RZ, RZ, UR5 ;  /* 0x00000005ff077e24 */ /* 0x002fc8000f8e00ff */
[----:B------:R1:W2:Y:S03]  /*16c80*/  SYNCS.PHASECHK.TRANS64.TRYWAIT P3, [R7+URZ+0x38830], R6 ;  /* 0x03883006070075a7 */ /* 0x0002a6000806017f */
[----:B--2---:R-:W-:Y:S05]  /*16c90*/  @!P3 NANOSLEEP.SYNCS 0x989680 ;  /* 0x009896800000b95d */ /* 0x004fea0003900000 */
[----:B------:R-:W2:Y:S02]  /*16ca0*/  @!P3 SYNCS.PHASECHK.TRANS64 P3, [R7+URZ+0x38830], R6 ;  /* 0x038830060700b5a7 */ /* 0x000ea4000806007f */
[----:B--2---:R-:W-:Y:S05]  /*16cb0*/  @!P3 BRA `(.L_x_4069) ;  /* 0xfffffffc00ecb947 */ /* 0x004fea000383ffff */
[----:B------:R-:W-:Y:S05]  /*16cc0*/  BRA `(.L_x_4068) ;  /* 0xfffffef800cc7947 */ /* 0x000fea000383ffff */
.L_x_4073:
[----:B-1----:R-:W-:-:S04]  /*16cd0*/  IMAD.U32 R7, RZ, RZ, UR5 ;  /* 0x00000005ff077e24 */ /* 0x002fc8000f8e00ff */
[----:B------:R1:W3:Y:S03]  /*16ce0*/  SYNCS.PHASECHK.TRANS64.TRYWAIT P3, [R7+URZ+0x38850], R6 ;  /* 0x03885006070075a7 */ /* 0x0002e6000806017f */
[----:B---3--:R-:W-:Y:S05]  /*16cf0*/  @!P3 NANOSLEEP.SYNCS 0x989680 ;  /* 0x009896800000b95d */ /* 0x008fea0003900000 */
[----:B------:R-:W3:Y:S02]  /*16d00*/  @!P3 SYNCS.PHASECHK.TRANS64 P3, [R7+URZ+0x38850], R6 ;  /* 0x038850060700b5a7 */ /* 0x000ee4000806007f */
[----:B---3--:R-:W-:Y:S05]  /*16d10*/  @!P3 BRA `(.L_x_4073) ;  /* 0xfffffffc00ecb947 */ /* 0x008fea000383ffff */
[----:B------:R-:W-:Y:S05]  /*16d20*/  BRA `(.L_x_4072) ;  /* 0xfffffefc00487947 */ /* 0x000fea000383ffff */
.L_x_4112:
[----:B------:R-:W2:Y:S01]  /*16d30*/  S2R R4, SR_TID.X ;  /* 0x0000000000047919 */ /* 0x000ea20000002100 */
[----:B------:R-:W-:Y:S01]  /*16d40*/  BSSY B0, `(.L_x_4235) ;  /* 0x000000a000007945 */ /* 0x000fe20003800000 */
[----:B------:R-:W-:Y:S02]  /*16d50*/  IMAD.MOV.U32 R12, RZ, RZ, RZ ;  /* 0x000000ffff0c7224 */ /* 0x000fe400078e00ff */
[----:B0-----:R-:W-:Y:S02]  /*16d60*/  IMAD.MOV.U32 R11, RZ, RZ, 0x1f ;  /* 0x0000001fff0b7424 */ /* 0x001fe400078e00ff */
[----:B------:R-:W-:Y:S01]  /*16d70*/  IMAD.MOV.U32 R15, RZ, RZ, -0x1 ;  /* 0xffffffffff0f7424 */ /* 0x000fe200078e00ff */
[----:B--2---:R-:W-:-:S04]  /*16d80*/  SHF.R.U32.HI R4, RZ, 0x5, R4 ;  /* 0x00000005ff047819 */ /* 0x004fc80000011604 */
[----:B------:R-:W-:-:S05]  /*16d90*/  LOP3.LUT R4, R4, 0x3, RZ, 0xc0, !PT ;  /* 0x0000000304047812 */ /* 0x000fca00078ec0ff */
[----:B------:R-:W-:-:S07]  /*16da0*/  IMAD.MOV.U32 R13, RZ, RZ, R4 ;  /* 0x000000ffff0d7224 */ /* 0x000fce00078e0004 */
[----:B-1----:R-:W-:Y:S05]  /*16db0*/  WARPSYNC.COLLECTIVE R15, `(.L_x_4236) ;  /* 0x000000000f087348 */ /* 0x002fea0003c00000 */
[----:B------:R0:W2:Y:S02]  /*16dc0*/  SHFL.IDX P6, R14, R13, R12, R11 ;  /* 0x0000000c0d0e7389 */ /* 0x0000a400000c000b */
[----:B012---:R-:W-:Y:S01]  /*16dd0*/  ENDCOLLECTIVE ;  /* 0x000000000000791b */ /* 0x007fe20003800000 */
.L_x_4236:
[----:B------:R-:W-:Y:S05]  /*16de0*/  BSYNC B0 ;  /* 0x0000000000007941 */ /* 0x000fea0003800000 */
.L_x_4235:
[----:B------:R-:W-:Y:S05]  /*16df0*/  BRA `(.L_x_4237) ;  /* 0xffffff9400c87947 */ /* 0x000fea000383ffff */
.L_x_4114:
[----:B------:R-:W-:Y:S01]  /*16e00*/  BSSY B0, `(.L_x_4238) ;  /* 0x0000006000007945 */ /* 0x000fe20003800000 */
[----:B------:R-:W-:-:S07]  /*16e10*/  IMAD.MOV.U32 R15, RZ, RZ, -0x1 ;  /* 0xffffffffff0f7424 */ /* 0x000fce00078e00ff */
[----:B012---:R-:W-:Y:S05]  /*16e20*/  WARPSYNC.COLLECTIVE R15, `(.L_x_4239) ;  /* 0x000000000f0c7348 */ /* 0x007fea0003c00000 */
[----:B------:R-:W-:Y:S02]  /*16e30*/  ELECT P6, UR62, PT ;  /* 0x00000000003e782f */ /* 0x000fe400038c0000 */
[----:B------:R-:W-:Y:S01]  /*16e40*/  MOV R14, UR62 ;  /* 0x0000003e000e7c02 */ /* 0x000fe20008000f00 */
[----:B012---:R-:W-:Y:S10]  /*16e50*/  ENDCOLLECTIVE ;  /* 0x000000000000791b */ /* 0x007ff40003800000 */
.L_x_4239:
[----:B------:R-:W-:Y:S05]  /*16e60*/  BSYNC B0 ;  /* 0x0000000000007941 */ /* 0x000fea0003800000 */
.L_x_4238:
[----:B------:R-:W-:Y:S05]  /*16e70*/  BRA `(.L_x_4240) ;  /* 0xffffff9400cc7947 */ /* 0x000fea000383ffff */
.L_x_4116:
[----:B---3--:R3:W4:Y:S02]  /*16e80*/  SYNCS.PHASECHK.TRANS64.TRYWAIT P0, [R0+URZ+0x38840], R2 ;  /* 0x03884002000075a7 */ /* 0x008724000800017f */
[----:B----4-:R-:W-:Y:S05]  /*16e90*/  @!P0 NANOSLEEP.SYNCS 0x989680 ;  /* 0x009896800000895d */ /* 0x010fea0003900000 */
[----:B------:R-:W4:Y:S02]  /*16ea0*/  @!P0 SYNCS.PHASECHK.TRANS64 P0, [R0+URZ+0x38840], R2 ;  /* 0x03884002000085a7 */ /* 0x000f24000800007f */
[----:B----4-:R-:W-:Y:S05]  /*16eb0*/  @!P0 BRA `(.L_x_4116) ;  /* 0xfffffffc00f08947 */ /* 0x010fea000383ffff */
[----:B------:R-:W-:Y:S05]  /*16ec0*/  BRA `(.L_x_4241) ;  /* 0xffffff9800307947 */ /* 0x000fea000383ffff */
.L_x_4120:
[----:B------:R0:W5:Y:S01]  /*16ed0*/  LDL R0, [R1+0x38] ;  /* 0x0000380001007983 */ /* 0x0001620000100800 */
        /* <DEDUP_REMOVED lines=8> */
.L_x_4242:
[----:B------:R-:W-:Y:S02]  /*16f60*/  IMAD.MOV.U32 R13, RZ, RZ, R3 ;  /* 0x000000ffff0d7224 */ /* 0x000fe400078e0003 */
[----:B------:R-:W-:Y:S01]  /*16f70*/  IMAD.MOV.U32 R4, RZ, RZ, R14 ;  /* 0x000000ffff047224 */ /* 0x000fe200078e000e */
[----:B------:R-:W-:-:S07]  /*16f80*/  LOP3.LUT R6, R6, 0x7f, RZ, 0xc0, !PT ;  /* 0x0000007f06067812 */ /* 0x000fce00078ec0ff */
[----:B------:R-:W-:Y:S05]  /*16f90*/  WARPSYNC.COLLECTIVE R15, `(.L_x_4243) ;  /* 0x000000000f087348 */ /* 0x000fea0003c00000 */
[----:B------:R0:W1:Y:S02]  /*16fa0*/  SHFL.IDX P6, R14, R13, R12, R11 ;  /* 0x0000000c0d0e7389 */ /* 0x00006400000c000b */
[----:B01----:R-:W-:Y:S01]  /*16fb0*/  ENDCOLLECTIVE ;  /* 0x000000000000791b */ /* 0x003fe20003800000 */
.L_x_4243:
[----:B------:R-:W-:-:S05]  /*16fc0*/  SHF.R.U32.HI R6, RZ, 0x3, R6 ;  /* 0x00000003ff067819 */ /* 0x000fca0000011606 */
[----:B------:R-:W-:-:S05]  /*16fd0*/  IMAD R10, R10, 0x40, R6 ;  /* 0x000000400a0a7824 */ /* 0x000fca00078e0206 */
[----:B------:R0:W-:Y:S01]  /*16fe0*/  STL [R1+0x4], R10 ;  /* 0x0000040a01007387 */ /* 0x0001e20000100800 */
[----:B------:R-:W-:Y:S02]  /*16ff0*/  IMAD.MOV.U32 R13, RZ, RZ, R2 ;  /* 0x000000ffff0d7224 */ /* 0x000fe400078e0002 */
[----:B------:R-:W-:Y:S02]  /*17000*/  IMAD.MOV.U32 R12, RZ, RZ, 0x1 ;  /* 0x00000001ff0c7424 */ /* 0x000fe400078e00ff */
[----:B------:R-:W-:-:S07]  /*17010*/  IMAD.MOV.U32 R5, RZ, RZ, R14 ;  /* 0x000000ffff057224 */ /* 0x000fce00078e000e */
[----:B0-----:R-:W-:Y:S05]  /*17020*/  WARPSYNC.COLLECTIVE R15, `(.L_x_4244) ;  /* 0x000000000f087348 */ /* 0x001fea0003c00000 */
[----:B------:R1:W2:Y:S02]  /*17030*/  SHFL.IDX P6, R14, R13, R12, R11 ;  /* 0x0000000c0d0e7389 */ /* 0x0002a400000c000b */
[----:B012---:R-:W-:Y:S01]  /*17040*/  ENDCOLLECTIVE ;  /* 0x000000000000791b */ /* 0x007fe20003800000 */
.L_x_4244:
[----:B------:R-:W-:Y:S02]  /*17050*/  IMAD.MOV.U32 R13, RZ, RZ, R3 ;  /* 0x000000ffff0d7224 */ /* 0x000fe400078e0003 */
[----:B------:R-:W-:-:S07]  /*17060*/  IMAD.MOV.U32 R6, RZ, RZ, R14 ;  /* 0x000000ffff067224 */ /* 0x000fce00078e000e */
[----:B------:R-:W-:Y:S05]  /*17070*/  WARPSYNC.COLLECTIVE R15, `(.L_x_4245) ;  /* 0x000000000f087348 */ /* 0x000fea0003c00000 */
[----:B------:R0:W1:Y:S02]  /*17080*/  SHFL.IDX P6, R14, R13, R12, R11 ;  /* 0x0000000c0d0e7389 */ /* 0x00006400000c000b */
[----:B01----:R-:W-:Y:S01]  /*17090*/  ENDCOLLECTIVE ;  /* 0x000000000000791b */ /* 0x003fe20003800000 */
.L_x_4245:
[----:B------:R-:W-:Y:S02]  /*170a0*/  IMAD.MOV.U32 R13, RZ, RZ, R2 ;  /* 0x000000ffff0d7224 */ /* 0x000fe400078e0002 */
[----:B------:R-:W-:Y:S02]  /*170b0*/  IMAD.MOV.U32 R12, RZ, RZ, 0x2 ;  /* 0x00000002ff0c7424 */ /* 0x000fe400078e00ff */
[----:B------:R-:W-:Y:S02]  /*170c0*/  IMAD R0, R0, R7, RZ ;  /* 0x0000000700007224 */ /* 0x000fe400078e02ff */
[----:B------:R-:W-:-:S03]  /*170d0*/  VIADD R7, R10, 0x10 ;  /* 0x000000100a077836 */ /* 0x000fc60000000000 */
[----:B------:R-:W-:Y:S02]  /*170e0*/  ISETP.GE.AND P1, PT, R10, R0, PT ;  /* 0x000000000a00720c */ /* 0x000fe40003f26270 */
[----:B------:R0:W-:Y:S11]  /*170f0*/  STL [R1+0x50], R7 ;  /* 0x0000500701007387 */ /* 0x0001f60000100800 */
        /* <DEDUP_REMOVED lines=8> */
[----:B------:R1:W-:Y:S01]  /*17180*/  @!P1 LDGSTS.E.BYPASS.LTC128B.128 [R8+0x20400], desc[UR38][R4.64], !P0 ;  /* 0x2040000004089fae */ /* 0x0003e2000c101d66 */
[----:B------:R-:W-:Y:S01]  /*17190*/  ISETP.GE.AND P1, PT, R7, R0, PT ;  /* 0x000000000700720c */ /* 0x000fe20003f26270 */
[----:B0-----:R-:W-:-:S05]  /*171a0*/  VIADD R7, R10, 0x20 ;  /* 0x000000200a077836 */ /* 0x001fca0000000000 */
[----:B------:R0:W-:Y:S01]  /*171b0*/  STL [R1+0x5c], R7 ;  /* 0x00005c0701007387 */ /* 0x0001e20000100800 */
[----:B-1----:R-:W-:-:S07]  /*171c0*/  IMAD.MOV.U32 R4, RZ, RZ, R14 ;  /* 0x000000ffff047224 */ /* 0x002fce00078e000e */
[----:B0-----:R-:W-:Y:S05]  /*171d0*/  WARPSYNC.COLLECTIVE R15, `(.L_x_4246) ;  /* 0x000000000f087348 */ /* 0x001fea0003c00000 */
[----:B------:R1:W2:Y:S02]  /*171e0*/  SHFL.IDX P6, R14, R13, R12, R11 ;  /* 0x0000000c0d0e7389 */ /* 0x0002a400000c000b */
[----:B012---:R-:W-:Y:S01]  /*171f0*/  ENDCOLLECTIVE ;  /* 0x000000000000791b */ /* 0x007fe20003800000 */
.L_x_4246:
        /* <DEDUP_REMOVED lines=10> */
.L_x_4247:
[----:B------:R-:W-:Y:S01]  /*172a0*/  @!PT LDS RZ, [RZ] ;  /* 0x00000000fffff984 */ /* 0x000fe20000000800 */
[----:B------:R-:W-:Y:S01]  /*172b0*/  @!PT LDS RZ, [RZ] ;  /* 0x00000000fffff984 */ /* 0x000fe20000000800 */
[----:B------:R-:W-:Y:S01]  /*172c0*/  @!PT LDS RZ, [RZ] ;  /* 0x00000000fffff984 */ /* 0x000fe20000000800 */
[----:B------:R0:W-:Y:S01]  /*172d0*/  @!P1 LDGSTS.E.BYPASS.LTC128B.128 [R8+0x20c00], desc[UR38][R4.64], !P0 ;  /* 0x20c0000004089fae */ /* 0x0001e2000c101d66 */
[----:B------:R-:W-:Y:S01]  /*172e0*/  ISETP.GE.AND P1, PT, R7, R0, PT ;  /* 0x000000000700720c */ /* 0x000fe20003f26270 */
[----:B------:R-:W-:Y:S02]  /*172f0*/  IMAD.MOV.U32 R13, RZ, RZ, R2 ;  /* 0x000000ffff0d7224 */ /* 0x000fe400078e0002 */
[----:B------:R-:W-:Y:S02]  /*17300*/  IMAD.MOV.U32 R12, RZ, RZ, 0x3 ;  /* 0x00000003ff0c7424 */ /* 0x000fe400078e00ff */
[----:B0-----:R-:W-:-:S08]  /*17310*/  IMAD.MOV.U32 R4, RZ, RZ, R14 ;  /* 0x000000ffff047224 */ /* 0x001fd000078e000e */
[----:B------:R-:W-:Y:S05]  /*17320*/  WARPSYNC.COLLECTIVE R15, `(.L_x_4248) ;  /* 0x000000000f087348 */ /* 0x000fea0003c00000 */
[----:B------:R0:W1:Y:S02]  /*17330*/  SHFL.IDX P6, R14, R13, R12, R11 ;  /* 0x0000000c0d0e7389 */ /* 0x00006400000c000b */
[----:B01----:R-:W-:Y:S01]  /*17340*/  ENDCOLLECTIVE ;  /* 0x000000000000791b */ /* 0x003fe20003800000 */
.L_x_4248:
        /* <DEDUP_REMOVED lines=9> */
[----:B------:R0:W-:Y:S02]  /*173e0*/  @!P1 LDGSTS.E.BYPASS.LTC128B.128 [R8+0x21400], desc[UR38][R4.64], !P0 ;  /* 0x2140000004089fae */ /* 0x0001e4000c101d66 */
[----:B0-----:R-:W-:-:S07]  /*173f0*/  IMAD.MOV.U32 R4, RZ, RZ, R14 ;  /* 0x000000ffff047224 */ /* 0x001fce00078e000e */
[----:B------:R-:W-:Y:S05]  /*17400*/  WARPSYNC.COLLECTIVE R15, `(.L_x_4249) ;  /* 0x000000000f087348 */ /* 0x000fea0003c00000 */
[----:B------:R0:W1:Y:S02]  /*17410*/  SHFL.IDX P6, R14, R13, R12, R11 ;  /* 0x0000000c0d0e7389 */ /* 0x00006400000c000b */
[----:B01----:R-:W-:Y:S01]  /*17420*/  ENDCOLLECTIVE ;  /* 0x000000000000791b */ /* 0x003fe20003800000 */
.L_x_4249:
[----:B------:R-:W-:Y:S01]  /*17430*/  IMAD.MOV.U32 R3, RZ, RZ, R14 ;  /* 0x000000ffff037224 */ /* 0x000fe200078e000e */
[----:B------:R-:W-:Y:S06]  /*17440*/  BRA `(.L_x_4250) ;  /* 0xffffff9c006c7947 */ /* 0x000fec000383ffff */
.L_x_4124:
[----:B------:R-:W2:Y:S04]  /*17450*/  LDL.LU R12, [R1+0x38] ;  /* 0x00003800010c7983 */ /* 0x000ea80000300800 */
[----:B------:R-:W3:Y:S04]  /*17460*/  LDL.LU R11, [R1+0x4] ;  /* 0x00000400010b7983 */ /* 0x000ee80000300800 */
[----:B------:R-:W4:Y:S04]  /*17470*/  LDL.LU R9, [R1+0x50] ;  /* 0x0000500001097983 */ /* 0x000f280000300800 */
[----:B------:R-:W5:Y:S01]  /*17480*/  LDL.LU R8, [R1+0x5c] ;  /* 0x00005c0001087983 */ /* 0x000f620000300800 */
[----:B------:R-:W-:Y:S01]  /*17490*/  LOP3.LUT R19, R19, 0xffffffdf, RZ, 0xc0, !PT ;  /* 0xffffffdf13137812 */ /* 0x000fe200078ec0ff */
[----:B------:R-:W-:Y:S01]  /*174a0*/  BSSY B0, `(.L_x_4251) ;  /* 0x0000015000007945 */ /* 0x000fe20003800000 */
[----:B------:R-:W-:-:S02]  /*174b0*/  IMAD.MOV.U32 R13, RZ, RZ, R4 ;  /* 0x000000ffff0d7224 */ /* 0x000fc400078e0004 */
[----:B------:R-:W-:Y:S02]  /*174c0*/  IMAD.MOV.U32 R15, RZ, RZ, -0x1 ;  /* 0xffffffffff0f7424 */ /* 0x000fe400078e00ff */
[----:B--2---:R-:W-:Y:S02]  /*174d0*/  IMAD R7, R12, R7, RZ ;  /* 0x000000070c077224 */ /* 0x004fe400078e02ff */
[----:B------:R-:W-:-:S03]  /*174e0*/  IMAD.MOV.U32 R12, RZ, RZ, RZ ;  /* 0x000000ffff0c7224 */ /* 0x000fc600078e00ff */
[-C--:B---3--:R-:W-:Y:S01]  /*174f0*/  ISETP.GE.AND P2, PT, R11, R7.reuse, PT ;  /* 0x000000070b00720c */ /* 0x088fe20003f46270 */
[----:B------:R-:W-:Y:S01]  /*17500*/  IMAD.MOV.U32 R11, RZ, RZ, 0x181f ;  /* 0x0000181fff0b7424 */ /* 0x000fe200078e00ff */
[-C--:B----4-:R-:W-:Y:S02]  /*17510*/  ISETP.GE.AND P3, PT, R9, R7.reuse, PT ;  /* 0x000000070900720c */ /* 0x090fe40003f66270 */
[----:B-----5:R-:W-:-:S09]  /*17520*/  ISETP.GE.AND P4, PT, R8, R7, PT ;  /* 0x000000070800720c */ /* 0x020fd20003f86270 */
[----:B------:R-:W-:-:S04]  /*17530*/  @!P2 LOP3.LUT R2, R5, 0x40, RZ, 0xc0, !PT ;  /* 0x000000400502a812 */ /* 0x000fc800078ec0ff */
[----:B------:R-:W-:-:S04]  /*17540*/  @!P2 SHF.R.U32.HI R2, RZ, 0x2, R2 ;  /* 0x00000002ff02a819 */ /* 0x000fc80000011602 */
[----:B------:R-:W-:Y:S02]  /*17550*/  @!P2 ISETP.NE.U32.AND P6, PT, R2, RZ, PT ;  /* 0x000000ff0200a20c */ /* 0x000fe40003fc5070 */
[----:B------:R-:W-:-:S04]  /*17560*/  @!P2 LOP3.LUT R2, R6, 0x80, RZ, 0xc0, !PT ;  /* 0x000000800602a812 */ /* 0x000fc800078ec0ff */
[----:B------:R-:W-:-:S07]  /*17570*/  @!P2 SHF.R.U32.HI R2, RZ, 0x3, R2 ;  /* 0x00000003ff02a819 */ /* 0x000fce0000011602 */
[----:B------:R-:W-:Y:S02]  /*17580*/  @P6 LOP3.LUT R19, R19, 0x20, RZ, 0xfc, !PT ;  /* 0x0000002013136812 */ /* 0x000fe400078efcff */
[----:B------:R-:W-:Y:S02]  /*17590*/  @!P2 ISETP.NE.U32.AND P6, PT, R2, RZ, PT ;  /* 0x000000ff0200a20c */ /* 0x000fe40003fc5070 */
[----:B------:R-:W-:-:S11]  /*175a0*/  LOP3.LUT R19, R19, 0xffffffef, RZ, 0xc0, !PT ;  /* 0xffffffef13137812 */ /* 0x000fd600078ec0ff */
[----:B------:R-:W-:-:S07]  /*175b0*/  @P6 LOP3.LUT R19, R19, 0x10, RZ, 0xfc, !PT ;  /* 0x0000001013136812 */ /* 0x000fce00078efcff */
[----:B------:R-:W-:Y:S05]  /*175c0*/  WARPSYNC.COLLECTIVE R15, `(.L_x_4252) ;  /* 0x000000000f087348 */ /* 0x000fea0003c00000 */
[----:B------:R0:W1:Y:S02]  /*175d0*/  SHFL.IDX P6, R14, R13, R12, R11 ;  /* 0x0000000c0d0e7389 */ /* 0x00006400000c000b */
[----:B01----:R-:W-:Y:S01]  /*175e0*/  ENDCOLLECTIVE ;  /* 0x000000000000791b */ /* 0x003fe20003800000 */
.L_x_4252:
[----:B------:R-:W-:Y:S05]  /*175f0*/  BSYNC B0 ;  /* 0x0000000000007941 */ /* 0x000fea0003800000 */
.L_x_4251:
[----:B------:R0:W-:Y:S04]  /*17600*/  STL [R1+0x74], R7 ;  /* 0x0000740701007387 */ /* 0x0001e80000100800 */
[----:B0-----:R0:W5:Y:S01]  /*17610*/  LDL R7, [R1+0x14] ;  /* 0x0000140001077983 */ /* 0x0011620000100800 */
[----:B------:R-:W-:Y:S01]  /*17620*/  IMAD.MOV.U32 R13, RZ, RZ, R0 ;  /* 0x000000ffff0d7224 */ /* 0x000fe200078e0000 */
[----:B------:R-:W-:Y:S01]  /*17630*/  LOP3.LUT R19, R19, 0xffff7fff, RZ, 0xc0, !PT ;  /* 0xffff7fff13137812 */ /* 0x000fe200078ec0ff */
[----:B------:R-:W-:Y:S02]  /*17640*/  IMAD.MOV.U32 R12, RZ, RZ, RZ ;  /* 0x000000ffff0c7224 */ /* 0x000fe400078e00ff */
[----:B------:R-:W-:Y:S01]  /*17650*/  IMAD.MOV.U32 R11, RZ, RZ, 0x181f ;  /* 0x0000181fff0b7424 */ /* 0x000fe200078e00ff */
[----:B------:R-:W-:Y:S01]  /*17660*/  @P0 LOP3.LUT R19, R19, 0x8000, RZ, 0xfc, !PT ;  /* 0x0000800013130812 */ /* 0x000fe200078efcff */
[----:B------:R-:W-:-:S02]  /*17670*/  IMAD.MOV.U32 R15, RZ, RZ, -0x1 ;  /* 0xffffffffff0f7424 */ /* 0x000fc400078e00ff */
[----:B------:R-:W-:Y:S01]  /*17680*/  IMAD.MOV.U32 R2, RZ, RZ, R14 ;  /* 0x000000ffff027224 */ /* 0x000fe200078e000e */
[----:B0-----:R-:W-:-:S13]  /*17690*/  LOP3.LUT P0, RZ, R19, 0x8, RZ, 0xc0, !PT ;  /* 0x0000000813ff7812 */ /* 0x001fda000780c0ff */
[----:B-----5:R-:W-:Y:S05]  /*176a0*/  WARPSYNC.COLLECTIVE R15, `(.L_x_4253) ;  /* 0x000000000f087348 */ /* 0x020fea0003c00000 */
[----:B------:R0:W1:Y:S02]  /*176b0*/  SHFL.IDX P6, R14, R13, R12, R11 ;  /* 0x0000000c0d0e7389 */ /* 0x00006400000c000b */
[----:B01---5:R-:W-:Y:S01]  /*176c0*/  ENDCOLLECTIVE ;  /* 0x000000000000791b */ /* 0x023fe20003800000 */
.L_x_4253:
[----:B------:R-:W-:-:S04]  /*176d0*/  LOP3.LUT R19, R19, 0xffffbfff, RZ, 0xc0, !PT ;  /* 0xffffbfff13137812 */ /* 0x000fc800078ec0ff */
[----:B------:R-:W-:-:S04]  /*176e0*/  @P1 LOP3.LUT R19, R19, 0x4000, RZ, 0xfc, !PT ;  /* 0x0000400013131812 */ /* 0x000fc800078efcff */
[C---:B------:R-:W-:Y:S02]  /*176f0*/  LOP3.LUT P1, RZ, R19.reuse, 0x4, RZ, 0xc0, !PT ;  /* 0x0000000413ff7812 */ /* 0x040fe4000782c0ff */
[----:B------:R-:W-:Y:S01]  /*17700*/  LOP3.LUT R19, R19, 0xffffdfff, RZ, 0xc0, !PT ;  /* 0xffffdfff13137812 */ /* 0x000fe200078ec0ff */
[----:B------:R-:W-:-:S03]  /*17710*/  IMAD.MOV.U32 R13, RZ, RZ, R4 ;  /* 0x000000ffff0d7224 */ /* 0x000fc600078e0004 */
[----:B------:R-:W-:Y:S01]  /*17720*/  @P3 LOP3.LUT R19, R19, 0x2000, RZ, 0xfc, !PT ;  /* 0x0000200013133812 */ /* 0x000fe200078efcff */
[----:B------:R-:W-:-:S03]  /*17730*/  IMAD.MOV.U32 R12, RZ, RZ, 0x1 ;  /* 0x00000001ff0c7424 */ /* 0x000fc600078e00ff */
[C---:B------:R-:W-:Y:S02]  /*17740*/  LOP3.LUT P3, RZ, R19.reuse, 0x2, RZ, 0xc0, !PT ;  /* 0x0000000213ff7812 */ /* 0x040fe4000786c0ff */
[----:B------:R-:W-:Y:S01]  /*17750*/  LOP3.LUT R19, R19, 0xfffffbff, RZ, 0xc0, !PT ;  /* 0xfffffbff13137812 */ /* 0x000fe200078ec0ff */
[----:B------:R-:W-:-:S03]  /*17760*/  IMAD.MOV.U32 R3, RZ, RZ, R14 ;  /* 0x000000ffff037224 */ /* 0x000fc600078e000e */
[----:B------:R-:W-:Y:S02]  /*17770*/  @P4 LOP3.LUT R19, R19, 0x400, RZ, 0xfc, !PT ;  /* 0x0000040013134812 */ /* 0x000fe400078efcff */
[----:B------:R-:W-:Y:S02]  /*17780*/  @!P2 LEA R3, P6, R10, R3, 0x1 ;  /* 0x000000030a03a211 */ /* 0x000fe400078c08ff */
[----:B------:R-:W-:-:S03]  /*17790*/  LOP3.LUT P4, RZ, R19, 0x10, RZ, 0xc0, !PT ;  /* 0x0000001013ff7812 */ /* 0x000fc6000788c0ff */
[----:B------:R-:W-:Y:S01]  /*177a0*/  @!P2 IMAD.X R2, RZ, RZ, R2, P6 ;  /* 0x000000ffff02a224 */ /* 0x000fe200030e0602 */
[----:B------:R-:W-:-:S04]  /*177b0*/  LOP3.LUT P6, RZ, R19, 0x20, RZ, 0xc0, !PT ;  /* 0x0000002013ff7812 */ /* 0x000fc800078cc0ff */
[----:B------:R-:W-:-:S04]  /*177c0*/  @!P2 LOP3.LUT R3, R3, R2, RZ, 0x3c, !PT ;  /* 0x000000020303a212 */ /* 0x000fc800078e3cff */
[----:B------:R-:W-:-:S04]  /*177d0*/  @!P2 LOP3.LUT R2, R3, R2, RZ, 0x3c, !PT ;  /* 0x000000020302a212 */ /* 0x000fc800078e3cff */
[----:B------:R-:W-:-:S05]  /*177e0*/  @!P2 LOP3.LUT R3, R3, R2, RZ, 0x3c, !PT ;  /* 0x000000020303a212 */ /* 0x000fca00078e3cff */
[----:B------:R-:W-:Y:S01]  /*177f0*/  @!PT LDS RZ, [RZ] ;  /* 0x00000000fffff984 */ /* 0x000fe20000000800 */
[----:B------:R-:W-:Y:S01]  /*17800*/  @!PT LDS RZ, [RZ] ;  /* 0x00000000fffff984 */ /* 0x000fe20000000800 */
[----:B------:R-:W-:Y:S01]  /*17810*/  @!PT LDS RZ, [RZ] ;  /* 0x00000000fffff984 */ /* 0x000fe20000000800 */
[----:B------:R0:W-:Y:S01]  /*17820*/  @!P2 LDGSTS.E.BYPASS.LTC128B.128 [R7+0x26400], desc[UR38][R2.64], !P0 ;  /* 0x264000000207afae */ /* 0x0001e2000c101d66 */
[----:B------:R-:W-:-:S03]  /*17830*/  LOP3.LUT P0, RZ, R19, 0x8000, RZ, 0xc0, !PT ;  /* 0x0000800013ff7812 */ /* 0x000fc6000780c0ff */
[----:B------:R0:W-:Y:S01]  /*17840*/  @!P2 LDGSTS.E.BYPASS.LTC128B.128 [R7+0x28400], desc[UR38][R2.64+0x80], !P1 ;  /* 0x284000800207afae */ /* 0x0001e2000c901d66 */
[----:B------:R-:W-:-:S03]  /*17850*/  LOP3.LUT P1, RZ, R19, 0x4000, RZ, 0xc0, !PT ;  /* 0x0000400013ff7812 */ /* 0x000fc6000782c0ff */
[----:B------:R0:W-:Y:S01]  /*17860*/  @!P2 LDGSTS.E.BYPASS.LTC128B.128 [R7+0x2a400], desc[UR38][R2.64+0x100], !P3 ;  /* 0x2a4001000207afae */ /* 0x0001e2000d901d66 */
[C---:B------:R-:W-:Y:S02]  /*17870*/  LOP3.LUT P3, RZ, R19.reuse, 0x2000, RZ, 0xc0, !PT ;  /* 0x0000200013ff7812 */ /* 0x040fe4000786c0ff */
[----:B------:R-:W-:Y:S01]  /*17880*/  LOP3.LUT R19, R19, 0xfffff7ff, RZ, 0xc0, !PT ;  /* 0xfffff7ff13137812 */ /* 0x000fe200078ec0ff */
[----:B------:R0:W-:Y:S03]  /*17890*/  @!P2 LDGSTS.E.BYPASS.LTC128B.128 [R7+0x2c400], desc[UR38][R2.64+0x180], !P5 ;  /* 0x2c4001800207afae */ /* 0x0001e6000e901d66 */
[----:B------:R-:W-:Y:S01]  /*178a0*/  @P5 LOP3.LUT R19, R19, 0x800, RZ, 0xfc, !PT ;  /* 0x0000080013135812 */ /* 0x000fe200078efcff */
[----:B------:R0:W-:Y:S03]  /*178b0*/  @!P2 LDGSTS.E.BYPASS.LTC128B.128 [R7+0x2e400], desc[UR38][R2.64+0x200], !P0 ;  /* 0x2e4002000207afae */ /* 0x0001e6000c101d66 */
[C---:B------:R-:W-:Y:S01]  /*178c0*/  LOP3.LUT P5, RZ, R19.reuse, 0x4, RZ, 0xc0, !PT ;  /* 0x0000000413ff7812 */ /* 0x040fe200078ac0ff */
[----:B------:R0:W-:Y:S01]  /*178d0*/  @!P2 LDGSTS.E.BYPASS.LTC128B.128 [R7+0x30400], desc[UR38][R2.64+0x280], !P1 ;  /* 0x304002800207afae */ /* 0x0001e2000c901d66 */
[----:B------:R-:W-:-:S02]  /*178e0*/  LOP3.LUT R19, R19, 0xffffefff, RZ, 0xc0, !PT ;  /* 0xffffefff13137812 */ /* 0x000fc400078ec0ff */
[----:B------:R-:W-:Y:S01]  /*178f0*/  @!P3 LOP3.LUT R8, R6, 0x80, RZ, 0xc0, !PT ;  /* 0x000000800608b812 */ /* 0x000fe200078ec0ff */
[----:B------:R0:W-:Y:S01]  /*17900*/  @!P2 LDGSTS.E.BYPASS.LTC128B.128 [R7+0x32400], desc[UR38][R2.64+0x300], P6 ;  /* 0x324003000207afae */ /* 0x0001e2000b101d66 */
[----:B------:R-:W-:Y:S02]  /*17910*/  @!P3 LOP3.LUT R9, R5, 0x40, RZ, 0xc0, !PT ;  /* 0x000000400509b812 */ /* 0x000fe400078ec0ff */
[----:B------:R-:W-:-:S07]  /*17920*/  @!P3 SHF.R.U32.HI R8, RZ, 0x3, R8 ;  /* 0x00000003ff08b819 */ /* 0x000fce0000011608 */
[----:B0-----:R-:W-:Y:S05]  /*17930*/  WARPSYNC.COLLECTIVE R15, `(.L_x_4254) ;  /* 0x000000000f087348 */ /* 0x001fea0003c00000 */
[----:B------:R1:W2:Y:S02]  /*17940*/  SHFL.IDX P6, R14, R13, R12, R11 ;  /* 0x0000000c0d0e7389 */ /* 0x0002a400000c000b */
[----:B012---:R-:W-:Y:S01]  /*17950*/  ENDCOLLECTIVE ;  /* 0x000000000000791b */ /* 0x007fe20003800000 */
.L_x_4254:
[----:B------:R-:W-:Y:S01]  /*17960*/  @!P3 SHF.R.U32.HI R9, RZ, 0x2, R9 ;  /* 0x00000002ff09b819 */ /* 0x000fe20000011609 */
[----:B------:R-:W-:Y:S01]  /*17970*/  @!PT LDS RZ, [RZ] ;  /* 0x00000000fffff984 */ /* 0x000fe20000000800 */
[----:B------:R-:W-:Y:S01]  /*17980*/  @!PT LDS RZ, [RZ] ;  /* 0x00000000fffff984 */ /* 0x000fe20000000800 */
[----:B------:R-:W-:Y:S01]  /*17990*/  @!PT LDS RZ, [RZ] ;  /* 0x00000000fffff984 */ /* 0x000fe20000000800 */
[----:B------:R0:W-:Y:S01]  /*179a0*/  @!P2 LDGSTS.E.BYPASS.LTC128B.128 [R7+0x34400], desc[UR38][R2.64+0x380], P4 ;  /* 0x344003800207afae */ /* 0x0001e2000a101d66 */
[----:B------:R-:W-:Y:S02]  /*179b0*/  @!P3 ISETP.NE.U32.AND P4, PT, R8, RZ, PT ;  /* 0x000000ff0800b20c */ /* 0x000fe40003f85070 */
[----:B------:R-:W-:Y:S02]  /*179c0*/  @!P3 ISETP.NE.U32.AND P2, PT, R9, RZ, PT ;  /* 0x000000ff0900b20c */ /* 0x000fe40003f45070 */
[----:B------:R-:W-:-:S04]  /*179d0*/  @P5 LOP3.LUT R19, R19, 0x1000, RZ, 0xfc, !PT ;  /* 0x0000100013135812 */ /* 0x000fc800078efcff */
[C---:B------:R-:W-:Y:S01]  /*179e0*/  LOP3.LUT P5, RZ, R19.reuse, 0x8, RZ, 0xc0, !PT ;  /* 0x0000000813ff7812 */ /* 0x040fe200078ac0ff */
[----:B------:R-:W-:Y:S01]  /*179f0*/  IMAD.MOV.U32 R13, RZ, RZ, R0 ;  /* 0x000000ffff0d7224 */ /* 0x000fe200078e0000 */
[----:B------:R-:W-:-:S05]  /*17a00*/  LOP3.LUT R19, R19, 0xffffffdf, RZ, 0xc0, !PT ;  /* 0xffffffdf13137812 */ /* 0x000fca00078ec0ff */
[----:B------:R-:W-:Y:S01]  /*17a10*/  @P2 LOP3.LUT R19, R19, 0x20, RZ, 0xfc, !PT ;  /* 0x0000002013132812 */ /* 0x000fe200078efcff */
[----:B0-----:R-:W-:-:S07]  /*17a20*/  IMAD.MOV.U32 R8, RZ, RZ, R14 ;  /* 0x000000ffff087224 */ /* 0x001fce00078e000e */
[----:B------:R-:W-:Y:S05]  /*17a30*/  WARPSYNC.COLLECTIVE R15, `(.L_x_4255) ;  /* 0x000000000f087348 */ /* 0x000fea0003c00000 */
[----:B------:R0:W1:Y:S02]  /*17a40*/  SHFL.IDX P6, R14, R13, R12, R11 ;  /* 0x0000000c0d0e7389 */ /* 0x00006400000c000b */
[----:B01----:R-:W-:Y:S01]  /*17a50*/  ENDCOLLECTIVE ;  /* 0x000000000000791b */ /* 0x003fe20003800000 */
.L_x_4255:
[----:B------:R-:W-:Y:S02]  /*17a60*/  IMAD.MOV.U32 R13, RZ, RZ, R4 ;  /* 0x000000ffff0d7224 */ /* 0x000fe400078e0004 */
[----:B------:R-:W-:Y:S01]  /*17a70*/  IMAD.MOV.U32 R12, RZ, RZ, 0x2 ;  /* 0x00000002ff0c7424 */ /* 0x000fe200078e00ff */
[----:B------:R-:W-:Y:S02]  /*17a80*/  @!P3 LEA R21, P2, R10, R14, 0x1 ;  /* 0x0000000e0a15b211 */ /* 0x000fe400078408ff */
[----:B------:R-:W-:-:S03]  /*17a90*/  LOP3.LUT P6, RZ, R19, 0x20, RZ, 0xc0, !PT ;  /* 0x0000002013ff7812 */ /* 0x000fc600078cc0ff */
[----:B------:R-:W-:Y:S01]  /*17aa0*/  @!P3 IMAD.X R8, RZ, RZ, R8, P2 ;  /* 0x000000ffff08b224 */ /* 0x000fe200010e0608 */
[----:B------:R-:W-:Y:S01]  /*17ab0*/  LOP3.LUT P2, RZ, R19, 0x2, RZ, 0xc0, !PT ;  /* 0x0000000213ff7812 */ /* 0x000fe2000784c0ff */
[----:B------:R-:W-:Y:S02]  /*17ac0*/  @!P3 IMAD.MOV.U32 R2, RZ, RZ, R21 ;  /* 0x000000ffff02b224 */ /* 0x000fe400078e0015 */
[----:B------:R-:W-:-:S05]  /*17ad0*/  @!P3 IMAD.MOV.U32 R3, RZ, RZ, R8 ;  /* 0x000000ffff03b224 */ /* 0x000fca00078e0008 */
[----:B------:R-:W-:Y:S01]  /*17ae0*/  @!PT LDS RZ, [RZ] ;  /* 0x00000000fffff984 */ /* 0x000fe20000000800 */
[----:B------:R-:W-:Y:S01]  /*17af0*/  @!PT LDS RZ, [RZ] ;  /* 0x00000000fffff984 */ /* 0x000fe20000000800 */
[----:B------:R-:W-:Y:S01]  /*17b00*/  @!PT LDS RZ, [RZ] ;  /* 0x00000000fffff984 */ /* 0x000fe20000000800 */
[----:B------:R0:W-:Y:S01]  /*17b10*/  @!P3 LDGSTS.E.BYPASS.LTC128B.128 [R7+0x26c00], desc[UR38][R2.64], !P5 ;  /* 0x26c000000207bfae */ /* 0x0001e2000e901d66 */
[----:B------:R-:W-:-:S13]  /*17b20*/  LOP3.LUT P5, RZ, R19, 0x1000, RZ, 0xc0, !PT ;  /* 0x0000100013ff7812 */ /* 0x000fda00078ac0ff */
[----:B------:R0:W-:Y:S01]  /*17b30*/  @!P3 LDGSTS.E.BYPASS.LTC128B.128 [R7+0x28c00], desc[UR38][R2.64+0x80], !P5 ;  /* 0x28c000800207bfae */ /* 0x0001e2000e901d66 */
[C---:B------:R-:W-:Y:S02]  /*17b40*/  LOP3.LUT P5, RZ, R19.reuse, 0x800, RZ, 0xc0, !PT ;  /* 0x0000080013ff7812 */ /* 0x040fe400078ac0ff */
[----:B------:R-:W-:Y:S01]  /*17b50*/  LOP3.LUT R19, R19, 0xffffff7f, RZ, 0xc0, !PT ;  /* 0xffffff7f13137812 */ /* 0x000fe200078ec0ff */
[----:B------:R0:W-:Y:S03]  /*17b60*/  @!P3 LDGSTS.E.BYPASS.LTC128B.128 [R7+0x2ac00], desc[UR38][R2.64+0x100], !P2 ;  /* 0x2ac001000207bfae */ /* 0x0001e6000d101d66 */
[----:B------:R-:W-:-:S04]  /*17b70*/  @P2 LOP3.LUT R19, R19, 0x80, RZ, 0xfc, !PT ;  /* 0x0000008013132812 */ /* 0x000fc800078efcff */
[C---:B------:R-:W-:Y:S02]  /*17b80*/  LOP3.LUT P2, RZ, R19.reuse, 0x4, RZ, 0xc0, !PT ;  /* 0x0000000413ff7812 */ /* 0x040fe4000784c0ff */
[----:B------:R-:W-:Y:S01]  /*17b90*/  LOP3.LUT R19, R19, 0xfffffeff, RZ, 0xc0, !PT ;  /* 0xfffffeff13137812 */ /* 0x000fe200078ec0ff */
[----:B------:R0:W-:Y:S04]  /*17ba0*/  @!P3 LDGSTS.E.BYPASS.LTC128B.128 [R7+0x2cc00], desc[UR38][R2.64+0x180], !P5 ;  /* 0x2cc001800207bfae */ /* 0x0001e8000e901d66 */
[----:B------:R0:W-:Y:S04]  /*17bb0*/  @!P3 LDGSTS.E.BYPASS.LTC128B.128 [R7+0x2ec00], desc[UR38][R2.64+0x200], !P0 ;  /* 0x2ec002000207bfae */ /* 0x0001e8000c101d66 */
[----:B------:R0:W-:Y:S02]  /*17bc0*/  @!P3 LDGSTS.E.BYPASS.LTC128B.128 [R7+0x30c00], desc[UR38][R2.64+0x280], !P1 ;  /* 0x30c002800207bfae */ /* 0x0001e4000c901d66 */
[----:B------:R-:W-:-:S02]  /*17bd0*/  @P2 LOP3.LUT R19, R19, 0x100, RZ, 0xfc, !PT ;  /* 0x0000010013132812 */ /* 0x000fc400078efcff */
[----:B------:R0:W-:Y:S02]  /*17be0*/  @!P3 LDGSTS.E.BYPASS.LTC128B.128 [R7+0x32c00], desc[UR38][R2.64+0x300], P6 ;  /* 0x32c003000207bfae */ /* 0x0001e4000b101d66 */
[----:B------:R-:W-:-:S13]  /*17bf0*/  LOP3.LUT P2, RZ, R19, 0x8, RZ, 0xc0, !PT ;  /* 0x0000000813ff7812 */ /* 0x000fda000784c0ff */
[----:B0-----:R-:W-:Y:S05]  /*17c00*/  WARPSYNC.COLLECTIVE R15, `(.L_x_4256) ;  /* 0x000000000f087348 */ /* 0x001fea0003c00000 */
[----:B------:R1:W2:Y:S02]  /*17c10*/  SHFL.IDX P6, R14, R13, R12, R11 ;  /* 0x0000000c0d0e7389 */ /* 0x0002a400000c000b */
[----:B012---:R-:W-:Y:S01]  /*17c20*/  ENDCOLLECTIVE ;  /* 0x000000000000791b */ /* 0x007fe20003800000 */
.L_x_4256:
[----:B------:R-:W-:Y:S01]  /*17c30*/  LOP3.LUT R19, R19, 0xfffffdff, RZ, 0xc0, !PT ;  /* 0xfffffdff13137812 */ /* 0x000fe200078ec0ff */
[----:B------:R-:W-:Y:S01]  /*17c40*/  @!PT LDS RZ, [RZ] ;  /* 0x00000000fffff984 */ /* 0x000fe20000000800 */
[----:B------:R-:W-:Y:S01]  /*17c50*/  @!PT LDS RZ, [RZ] ;  /* 0x00000000fffff984 */ /* 0x000fe20000000800 */
[----:B------:R-:W-:Y:S01]  /*17c60*/  @!PT LDS RZ, [RZ] ;  /* 0x00000000fffff984 */ /* 0x000fe20000000800 */
[----:B------:R0:W-:Y:S03]  /*17c70*/  @!P3 LDGSTS.E.BYPASS.LTC128B.128 [R7+0x34c00], desc[UR38][R2.64+0x380], P4 ;  /* 0x34c003800207bfae */ /* 0x0001e6000a101d66 */
[----:B------:R-:W-:Y:S01]  /*17c80*/  @P2 LOP3.LUT R19, R19, 0x200, RZ, 0xfc, !PT ;  /* 0x0000020013132812 */ /* 0x000fe200078efcff */
[----:B------:R-:W-:-:S03]  /*17c90*/  IMAD.MOV.U32 R13, RZ, RZ, R0 ;  /* 0x000000ffff0d7224 */ /* 0x000fc600078e0000 */
[----:B------:R-:W-:Y:S01]  /*17ca0*/  LOP3.LUT P4, RZ, R19, 0x400, RZ, 0xc0, !PT ;  /* 0x0000040013ff7812 */ /* 0x000fe2000788c0ff */
[----:B------:R-:W-:-:S12]  /*17cb0*/  IMAD.MOV.U32 R10, RZ, RZ, R14 ;  /* 0x000000ffff0a7224 */ /* 0x000fd800078e000e */
[----:B0-----:R-:W-:Y:S05]  /*17cc0*/  WARPSYNC.COLLECTIVE R15, `(.L_x_4257) ;  /* 0x000000000f087348 */ /* 0x001fea0003c00000 */
[----:B------:R1:W2:Y:S02]  /*17cd0*/  SHFL.IDX P6, R14, R13, R12, R11 ;  /* 0x0000000c0d0e7389 */ /* 0x0002a400000c000b */
[----:B012---:R-:W-:Y:S01]  /*17ce0*/  ENDCOLLECTIVE ;  /* 0x000000000000791b */ /* 0x007fe20003800000 */
.L_x_4257:
[----:B------:R-:W-:Y:S02]  /*17cf0*/  @!P4 LOP3.LUT R8, R6, 0x80, RZ, 0xc0, !PT ;  /* 0x000000800608c812 */ /* 0x000fe400078ec0ff */
[----:B------:R-:W-:Y:S02]  /*17d00*/  @!P4 LOP3.LUT R2, R5, 0x40, RZ, 0xc0, !PT ;  /* 0x000000400502c812 */ /* 0x000fe400078ec0ff */
[----:B------:R-:W-:Y:S02]  /*17d10*/  @!P4 SHF.R.U32.HI R8, RZ, 0x3, R8 ;  /* 0x00000003ff08c819 */ /* 0x000fe40000011608 */
[----:B------:R-:W-:Y:S02]  /*17d20*/  @!P4 SHF.R.U32.HI R9, RZ, 0x2, R2 ;  /* 0x00000002ff09c819 */ /* 0x000fe40000011602 */
[----:B------:R-:W-:Y:S01]  /*17d30*/  @!P4 ISETP.NE.U32.AND P3, PT, R8, RZ, PT ;  /* 0x000000ff0800c20c */ /* 0x000fe20003f65070 */
[----:B------:R-:W0:Y:S01]  /*17d40*/  S2R R15, SR_TID.X ;  /* 0x00000000000f7919 */ /* 0x000e220000002100 */
[----:B------:R-:W-:Y:S01]  /*17d50*/  IMAD.MOV.U32 R3, RZ, RZ, R14 ;  /* 0x000000ffff037224 */ /* 0x000fe200078e000e */
[----:B------:R-:W-:Y:S01]  /*17d60*/  @!P4 ISETP.NE.U32.AND P6, PT, R9, RZ, PT ;  /* 0x000000ff0900c20c */ /* 0x000fe20003fc5070 */
[----:B0-----:R-:W-:-:S05]  /*17d70*/  IMAD.SHL.U32 R15, R15, 0x8, RZ ;  /* 0x000000080f0f7824 */ /* 0x001fca00078e00ff */
[----:B------:R-:W-:-:S04]  /*17d80*/  LOP3.LUT R15, R15, 0x38, RZ, 0xc0, !PT ;  /* 0x000000380f0f7812 */ /* 0x000fc800078ec0ff */
[----:B------:R-:W-:-:S05]  /*17d90*/  @!P4 LEA R8, P2, R15, R3, 0x1 ;  /* 0x000000030f08c211 */ /* 0x000fca00078408ff */
[----:B------:R-:W-:Y:S01]  /*17da0*/  @!P4 IMAD.X R3, RZ, RZ, R10, P2 ;  /* 0x000000ffff03c224 */ /* 0x000fe200010e060a */
[----:B------:R-:W-:Y:S01]  /*17db0*/  LOP3.LUT P2, RZ, R19, 0x200, RZ, 0xc0, !PT ;  /* 0x0000020013ff7812 */ /* 0x000fe2000784c0ff */
[----:B------:R-:W-:-:S12]  /*17dc0*/  @!P4 IMAD.MOV.U32 R2, RZ, RZ, R8 ;  /* 0x000000ffff02c224 */ /* 0x000fd800078e0008 */
[----:B------:R-:W-:Y:S01]  /*17dd0*/  @!PT LDS RZ, [RZ] ;  /* 0x00000000fffff984 */ /* 0x000fe20000000800 */
[----:B------:R-:W-:Y:S01]  /*17de0*/  @!PT LDS RZ, [RZ] ;  /* 0x00000000fffff984 */ /* 0x000fe20000000800 */
[----:B------:R-:W-:Y:S01]  /*17df0*/  @!PT LDS RZ, [RZ] ;  /* 0x00000000fffff984 */ /* 0x000fe20000000800 */
[----:B------:R0:W-:Y:S01]  /*17e00*/  @!P4 LDGSTS.E.BYPASS.LTC128B.128 [R7+0x27400], desc[UR38][R2.64], !P2 ;  /* 0x274000000207cfae */ /* 0x0001e2000d101d66 */
[----:B------:R-:W-:-:S13]  /*17e10*/  LOP3.LUT P2, RZ, R19, 0x100, RZ, 0xc0, !PT ;  /* 0x0000010013ff7812 */ /* 0x000fda000784c0ff */
[----:B------:R0:W-:Y:S01]  /*17e20*/  @!P4 LDGSTS.E.BYPASS.LTC128B.128 [R7+0x29400], desc[UR38][R2.64+0x80], !P2 ;  /* 0x294000800207cfae */ /* 0x0001e2000d101d66 */
[----:B------:R-:W-:-:S13]  /*17e30*/  LOP3.LUT P2, RZ, R19, 0x80, RZ, 0xc0, !PT ;  /* 0x0000008013ff7812 */ /* 0x000fda000784c0ff */
[----:B------:R0:W-:Y:S04]  /*17e40*/  @!P4 LDGSTS.E.BYPASS.LTC128B.128 [R7+0x2b400], desc[UR38][R2.64+0x100], !P2 ;  /* 0x2b4001000207cfae */ /* 0x0001e8000d101d66 */
[----:B------:R0:W-:Y:S04]  /*17e50*/  @!P4 LDGSTS.E.BYPASS.LTC128B.128 [R7+0x2d400], desc[UR38][R2.64+0x180], !P5 ;  /* 0x2d4001800207cfae */ /* 0x0001e8000e901d66 */
[----:B------:R0:W-:Y:S04]  /*17e60*/  @!P4 LDGSTS.E.BYPASS.LTC128B.128 [R7+0x2f400], desc[UR38][R2.64+0x200], !P0 ;  /* 0x2f4002000207cfae */ /* 0x0001e8000c101d66 */
[----:B------:R0:W-:Y:S04]  /*17e70*/  @!P4 LDGSTS.E.BYPASS.LTC128B.128 [R7+0x31400], desc[UR38][R2.64+0x280], !P1 ;  /* 0x314002800207cfae */ /* 0x0001e8000c901d66 */
[----:B------:R0:W-:Y:S04]  /*17e80*/  @!P4 LDGSTS.E.BYPASS.LTC128B.128 [R7+0x33400], desc[UR38][R2.64+0x300], P6 ;  /* 0x334003000207cfae */ /* 0x0001e8000b101d66 */
[----:B------:R0:W-:Y:S04]  /*17e90*/  @!P4 LDGSTS.E.BYPASS.LTC128B.128 [R7+0x35400], desc[UR38][R2.64+0x380], P3 ;  /* 0x354003800207cfae */ /* 0x0001e80009901d66 */
[----:B------:R0:W5:Y:S01]  /*17ea0*/  LDL.LU R7, [R1+0x74] ;  /* 0x0000740001077983 */ /* 0x0001620000300800 */
[----:B------:R-:W-:-:S02]  /*17eb0*/  IMAD.MOV.U32 R13, RZ, RZ, R4 ;  /* 0x000000ffff0d7224 */ /* 0x000fc400078e0004 */
[----:B------:R-:W-:Y:S02]  /*17ec0*/  IMAD.MOV.U32 R12, RZ, RZ, 0x3 ;  /* 0x00000003ff0c7424 */ /* 0x000fe400078e00ff */
[----:B------:R-:W-:-:S07]  /*17ed0*/  IMAD.MOV.U32 R15, RZ, RZ, -0x1 ;  /* 0xffffffffff0f7424 */ /* 0x000fce00078e00ff */
[----:B0----5:R-:W-:Y:S05]  /*17ee0*/  WARPSYNC.COLLECTIVE R15, `(.L_x_4258) ;  /* 0x000000000f087348 */ /* 0x021fea0003c00000 */
[----:B------:R1:W2:Y:S02]  /*17ef0*/  SHFL.IDX P6, R14, R13, R12, R11 ;  /* 0x0000000c0d0e7389 */ /* 0x0002a400000c000b */
[----:B012--5:R-:W-:Y:S01]  /*17f00*/  ENDCOLLECTIVE ;  /* 0x000000000000791b */ /* 0x027fe20003800000 */
.L_x_4258:
[----:B------:R-:W-:Y:S02]  /*17f10*/  IMAD.MOV.U32 R13, RZ, RZ, R0 ;  /* 0x000000ffff0d7224 */ /* 0x000fe400078e0000 */
[----:B------:R-:W-:-:S07]  /*17f20*/  IMAD.MOV.U32 R4, RZ, RZ, R14 ;  /* 0x000000ffff047224 */ /* 0x000fce00078e000e */
[----:B------:R-:W-:Y:S05]  /*17f30*/  WARPSYNC.COLLECTIVE R15, `(.L_x_4259) ;  /* 0x000000000f087348 */ /* 0x000fea0003c00000 */
[----:B------:R0:W1:Y:S02]  /*17f40*/  SHFL.IDX P6, R14, R13, R12, R11 ;  /* 0x0000000c0d0e7389 */ /* 0x00006400000c000b */
[----:B01----:R-:W-:Y:S01]  /*17f50*/  ENDCOLLECTIVE ;  /* 0x000000000000791b */ /* 0x003fe20003800000 */
.L_x_4259:
[----:B------:R-:W-:Y:S01]  /*17f60*/  IMAD.MOV.U32 R0, RZ, RZ, R14 ;  /* 0x000000ffff007224 */ /* 0x000fe200078e000e */
[----:B------:R-:W-:Y:S06]  /*17f70*/  BRA `(.L_x_4260) ;  /* 0xffffffa000447947 */ /* 0x000fec000383ffff */
.L_x_4129:
[----:B0-----:R0:W2:Y:S02]  /*17f80*/  SYNCS.PHASECHK.TRANS64.TRYWAIT P0, [R18+URZ+0x38820], R0 ;  /* 0x03882000120075a7 */ /* 0x0010a4000800017f */
[----:B--2---:R-:W-:Y:S05]  /*17f90*/  @!P0 NANOSLEEP.SYNCS 0x989680 ;  /* 0x009896800000895d */ /* 0x004fea0003900000 */
[----:B------:R-:W2:Y:S02]  /*17fa0*/  @!P0 SYNCS.PHASECHK.TRANS64 P0, [R18+URZ+0x38820], R0 ;  /* 0x03882000120085a7 */ /* 0x000ea4000800007f */
[----:B--2---:R-:W-:Y:S05]  /*17fb0*/  @!P0 BRA `(.L_x_4129) ;  /* 0xfffffffc00f08947 */ /* 0x004fea000383ffff */
[----:B------:R-:W-:Y:S05]  /*17fc0*/  BRA `(.L_x_4261) ;  /* 0xffffffa000fc7947 */ /* 0x000fea000383ffff */
.L_x_4133:
[----:B0-----:R0:W1:Y:S02]  /*17fd0*/  SYNCS.PHASECHK.TRANS64.TRYWAIT P0, [R0+URZ+0x38860], R2 ;  /* 0x03886002000075a7 */ /* 0x001064000800017f */
[----:B-1----:R-:W-:Y:S05]  /*17fe0*/  @!P0 NANOSLEEP.SYNCS 0x989680 ;  /* 0x009896800000895d */ /* 0x002fea0003900000 */
[----:B------:R-:W1:Y:S02]  /*17ff0*/  @!P0 SYNCS.PHASECHK.TRANS64 P0, [R0+URZ+0x38860], R2 ;  /* 0x03886002000085a7 */ /* 0x000e64000800007f */
[----:B-1----:R-:W-:Y:S05]  /*18000*/  @!P0 BRA `(.L_x_4133) ;  /* 0xfffffffc00f08947 */ /* 0x002fea000383ffff */
[----:B------:R-:W-:Y:S05]  /*18010*/  BRA `(.L_x_4262) ;  /* 0xffffffa400207947 */ /* 0x000fea000383ffff */
.L_x_4152:
[----:B--2---:R2:W3:Y:S02]  /*18020*/  SYNCS.PHASECHK.TRANS64.TRYWAIT P0, [R3+URZ+0x38840], R2 ;  /* 0x03884002030075a7 */ /* 0x0044e4000800017f */
[----:B---3--:R-:W-:Y:S05]  /*18030*/  @!P0 NANOSLEEP.SYNCS 0x989680 ;  /* 0x009896800000895d */ /* 0x008fea0003900000 */
[----:B------:R-:W3:Y:S02]  /*18040*/  @!P0 SYNCS.PHASECHK.TRANS64 P0, [R3+URZ+0x38840], R2 ;  /* 0x03884002030085a7 */ /* 0x000ee4000800007f */
[----:B---3--:R-:W-:Y:S05]  /*18050*/  @!P0 BRA `(.L_x_4152) ;  /* 0xfffffffc00f08947 */ /* 0x008fea000383ffff */
[----:B------:R-:W-:Y:S05]  /*18060*/  BRA `(.L_x_4263) ;  /* 0xffffffb000387947 */ /* 0x000fea000383ffff */
.L_x_4157:
[----:B0-----:R0:W1:Y:S02]  /*18070*/  SYNCS.PHASECHK.TRANS64.TRYWAIT P0, [R3+URZ+0x38860], R2 ;  /* 0x03886002030075a7 */ /* 0x001064000800017f */
[----:B-1----:R-:W-:Y:S05]  /*18080*/  @!P0 NANOSLEEP.SYNCS 0x989680 ;  /* 0x009896800000895d */ /* 0x002fea0003900000 */
[----:B------:R-:W1:Y:S02]  /*18090*/  @!P0 SYNCS.PHASECHK.TRANS64 P0, [R3+URZ+0x38860], R2 ;  /* 0x03886002030085a7 */ /* 0x000e64000800007f */
[----:B-1----:R-:W-:Y:S05]  /*180a0*/  @!P0 BRA `(.L_x_4157) ;  /* 0xfffffffc00f08947 */ /* 0x002fea000383ffff */
[----:B------:R-:W-:Y:S05]  /*180b0*/  BRA `(.L_x_4264) ;  /* 0xffffffb000b87947 */ /* 0x000fea000383ffff */
.L_x_4172:
[----:B-1----:R1:W2:Y:S02]  /*180c0*/  SYNCS.PHASECHK.TRANS64.TRYWAIT P0, [R4+URZ+0x38840], R2 ;  /* 0x03884002040075a7 */ /* 0x0022a4000800017f */
[----:B--2---:R-:W-:Y:S05]  /*180d0*/  @!P0 NANOSLEEP.SYNCS 0x989680 ;  /* 0x009896800000895d */ /* 0x004fea0003900000 */
[----:B------:R-:W2:Y:S02]  /*180e0*/  @!P0 SYNCS.PHASECHK.TRANS64 P0, [R4+URZ+0x38840], R2 ;  /* 0x03884002040085a7 */ /* 0x000ea4000800007f */
[----:B--2---:R-:W-:Y:S05]  /*180f0*/  @!P0 BRA `(.L_x_4172) ;  /* 0xfffffffc00f08947 */ /* 0x004fea000383ffff */
[----:B------:R-:W-:Y:S05]  /*18100*/  BRA `(.L_x_4265) ;  /* 0xffffffbc00987947 */ /* 0x000fea000383ffff */
.L_x_4177:
[----:B0-----:R0:W2:Y:S02]  /*18110*/  SYNCS.PHASECHK.TRANS64.TRYWAIT P0, [R4+URZ+0x38860], R2 ;  /* 0x03886002040075a7 */ /* 0x0010a4000800017f */
[----:B--2---:R-:W-:Y:S05]  /*18120*/  @!P0 NANOSLEEP.SYNCS 0x989680 ;  /* 0x009896800000895d */ /* 0x004fea0003900000 */
[----:B------:R-:W2:Y:S02]  /*18130*/  @!P0 SYNCS.PHASECHK.TRANS64 P0, [R4+URZ+0x38860], R2 ;  /* 0x03886002040085a7 */ /* 0x000ea4000800007f */
[----:B--2---:R-:W-:Y:S05]  /*18140*/  @!P0 BRA `(.L_x_4177) ;  /* 0xfffffffc00f08947 */ /* 0x004fea000383ffff */
[----:B------:R-:W-:Y:S05]  /*18150*/  BRA `(.L_x_4266) ;  /* 0xffffffc000147947 */ /* 0x000fea000383ffff */
.L_x_4192:
[----:B-1----:R1:W2:Y:S02]  /*18160*/  SYNCS.PHASECHK.TRANS64.TRYWAIT P0, [R4+URZ+0x38840], R2 ;  /* 0x03884002040075a7 */ /* 0x0022a4000800017f */
[----:B--2---:R-:W-:Y:S05]  /*18170*/  @!P0 NANOSLEEP.SYNCS 0x989680 ;  /* 0x009896800000895d */ /* 0x004fea0003900000 */
[----:B------:R-:W2:Y:S02]  /*18180*/  @!P0 SYNCS.PHASECHK.TRANS64 P0, [R4+URZ+0x38840], R2 ;  /* 0x03884002040085a7 */ /* 0x000ea4000800007f */
[----:B--2---:R-:W-:Y:S05]  /*18190*/  @!P0 BRA `(.L_x_4192) ;  /* 0xfffffffc00f08947 */ /* 0x004fea000383ffff */
[----:B------:R-:W-:Y:S05]  /*181a0*/  BRA `(.L_x_4267) ;  /* 0xffffffc800d47947 */ /* 0x000fea000383ffff */
.L_x_4197:
[----:B0-----:R0:W2:Y:S02]  /*181b0*/  SYNCS.PHASECHK.TRANS64.TRYWAIT P0, [R4+URZ+0x38860], R2 ;  /* 0x03886002040075a7 */ /* 0x0010a4000800017f */
[----:B--2---:R-:W-:Y:S05]  /*181c0*/  @!P0 NANOSLEEP.SYNCS 0x989680 ;  /* 0x009896800000895d */ /* 0x004fea0003900000 */
[----:B------:R-:W2:Y:S02]  /*181d0*/  @!P0 SYNCS.PHASECHK.TRANS64 P0, [R4+URZ+0x38860], R2 ;  /* 0x03886002040085a7 */ /* 0x000ea4000800007f */
[----:B--2---:R-:W-:Y:S05]  /*181e0*/  @!P0 BRA `(.L_x_4197) ;  /* 0xfffffffc00f08947 */ /* 0x004fea000383ffff */
[----:B------:R-:W-:Y:S05]  /*181f0*/  BRA `(.L_x_4268) ;  /* 0xffffffcc00547947 */ /* 0x000fea000383ffff */
.L_x_4213:
[----:B-1----:R-:W5:Y:S01]  /*18200*/  LDL R3, [R1] ;  /* 0x0000000001037983 */ /* 0x002f620000100800 */
[----:B------:R-:W-:Y:S01]  /*18210*/  BSSY B0, `(.L_x_4269) ;  /* 0x0000008000007945 */ /* 0x000fe20003800000 */
[----:B------:R-:W-:Y:S02]  /*18220*/  IMAD.MOV.U32 R12, RZ, RZ, RZ ;  /* 0x000000ffff0c7224 */ /* 0x000fe400078e00ff */
[----:B0-----:R-:W-:Y:S02]  /*18230*/  IMAD.MOV.U32 R11, RZ, RZ, 0x1f ;  /* 0x0000001fff0b7424 */ /* 0x001fe400078e00ff */
[----:B------:R-:W-:Y:S02]  /*18240*/  IMAD.MOV.U32 R15, RZ, RZ, -0x1 ;  /* 0xffffffffff0f7424 */ /* 0x000fe400078e00ff */
[----:B-----5:R-:W-:-:S07]  /*18250*/  IMAD.MOV.U32 R13, RZ, RZ, R3 ;  /* 0x000000ffff0d7224 */ /* 0x020fce00078e0003 */
[----:B--234-:R-:W-:Y:S05]  /*18260*/  WARPSYNC.COLLECTIVE R15, `(.L_x_4270) ;  /* 0x000000000f087348 */ /* 0x01cfea0003c00000 */
[----:B------:R0:W1:Y:S02]  /*18270*/  SHFL.IDX P6, R14, R13, R12, R11 ;  /* 0x0000000c0d0e7389 */ /* 0x00006400000c000b */
[----:B01234-:R-:W-:Y:S01]  /*18280*/  ENDCOLLECTIVE ;  /* 0x000000000000791b */ /* 0x01ffe20003800000 */
.L_x_4270:
[----:B------:R-:W-:Y:S05]  /*18290*/  BSYNC B0 ;  /* 0x0000000000007941 */ /* 0x000fea0003800000 */
.L_x_4269:
        /* <DEDUP_REMOVED lines=9> */
.L_x_4271:
        /* <DEDUP_REMOVED lines=25> */
.L_x_4272:
        /* <DEDUP_REMOVED lines=8> */
.L_x_4273:
        /* <DEDUP_REMOVED lines=8> */
.L_x_4274:
        /* <DEDUP_REMOVED lines=8> */
.L_x_4275:
        /* <DEDUP_REMOVED lines=8> */
.L_x_4276:
        /* <DEDUP_REMOVED lines=9> */
.L_x_4277:
[----:B------:R-:W-:Y:S01]  /*18750*/  IMAD.MOV.U32 R9, RZ, RZ, R14 ;  /* 0x000000ffff097224 */ /* 0x000fe200078e000e */
[----:B------:R-:W-:Y:S06]  /*18760*/  BRA `(.L_x_4278) ;  /* 0xffffffd400947947 */ /* 0x000fec000383ffff */
.L_x_4216:
        /* <DEDUP_REMOVED lines=8> */
.L_x_4280:
[----:B------:R-:W-:Y:S05]  /*187f0*/  BSYNC B0 ;  /* 0x0000000000007941 */ /* 0x000fea0003800000 */
.L_x_4279:
        /* <DEDUP_REMOVED lines=10> */
.L_x_4281:
        /* <DEDUP_REMOVED lines=8> */
.L_x_4282:
        /* <DEDUP_REMOVED lines=8> */
.L_x_4283:
        /* <DEDUP_REMOVED lines=8> */
.L_x_4284:
        /* <DEDUP_REMOVED lines=9> */
.L_x_4285:
[----:B------:R-:W-:Y:S01]  /*18ab0*/  IMAD.MOV.U32 R9, RZ, RZ, R14 ;  /* 0x000000ffff097224 */ /* 0x000fe200078e000e */
[----:B------:R-:W-:Y:S06]  /*18ac0*/  BRA `(.L_x_4286) ;  /* 0xffffffd400687947 */ /* 0x000fec000383ffff */
.L_x_4218:
[----:B------:R-:W-:Y:S01]  /*18ad0*/  BSSY B0, `(.L_x_4287) ;  /* 0x0000006000007945 */ /* 0x000fe20003800000 */
[----:B------:R-:W-:Y:S01]  /*18ae0*/  PLOP3.LUT P6, PT, P6, PT, PT, 0x8, 0x0 ;  /* 0x000000000000781c */ /* 0x000fe200037ce170 */
[----:B------:R-:W-:-:S12]  /*18af0*/  IMAD.MOV.U32 R15, RZ, RZ, -0x1 ;  /* 0xffffffffff0f7424 */ /* 0x000fd800078e00ff */
[----:B0-----:R-:W-:Y:S05]  /*18b00*/  WARPSYNC.COLLECTIVE R15, `(.L_x_4288) ;  /* 0x000000000f087348 */ /* 0x001fea0003c00000 */
[----:B------:R-:W-:Y:S01]  /*18b10*/  VOTE.ANY R14, PT, P6 ;  /* 0x00000000000e7806 */ /* 0x000fe200030e0100 */
[----:B0-----:R-:W-:Y:S06]  /*18b20*/  ENDCOLLECTIVE ;  /* 0x000000000000791b */ /* 0x001fec0003800000 */
.L_x_4288:
[----:B------:R-:W-:Y:S05]  /*18b30*/  BSYNC B0 ;  /* 0x0000000000007941 */ /* 0x000fea0003800000 */
.L_x_4287:
        /* <DEDUP_REMOVED lines=9> */
.L_x_4289:
[----:B------:R-:W-:Y:S02]  /*18bd0*/  IMAD.MOV.U32 R13, RZ, RZ, R7 ;  /* 0x000000ffff0d7224 */ /* 0x000fe400078e0007 */
[----:B------:R-:W-:-:S07]  /*18be0*/  IMAD.MOV.U32 R5, RZ, RZ, R14 ;  /* 0x000000ffff057224 */ /* 0x000fce00078e000e */
[----:B------:R-:W-:Y:S05]  /*18bf0*/  WARPSYNC.COLLECTIVE R15, `(.L_x_4290) ;  /* 0x000000000f087348 */ /* 0x000fea0003c00000 */
[----:B------:R0:W1:Y:S02]  /*18c00*/  SHFL.IDX P6, R14, R13, R12, R11 ;  /* 0x0000000c0d0e7389 */ /* 0x00006400000c000b */
[----:B01----:R-:W-:Y:S01]  /*18c10*/  ENDCOLLECTIVE ;  /* 0x000000000000791b */ /* 0x003fe20003800000 */
.L_x_4290:
[----:B------:R-:W-:Y:S01]  /*18c20*/  IMAD.MOV.U32 R7, RZ, RZ, R14 ;  /* 0x000000ffff077224 */ /* 0x000fe200078e000e */
[----:B------:R-:W-:Y:S06]  /*18c30*/  BRA `(.L_x_4291) ;  /* 0xffffffd400487947 */ /* 0x000fec000383ffff */
.L_x_4220:
[----:B------:R-:W-:Y:S01]  /*18c40*/  BSSY B0, `(.L_x_4292) ;  /* 0x0000007000007945 */ /* 0x000fe20003800000 */
[----:B------:R-:W-:Y:S02]  /*18c50*/  IMAD.MOV.U32 R13, RZ, RZ, R2 ;  /* 0x000000ffff0d7224 */ /* 0x000fe400078e0002 */
[----:B------:R-:W-:Y:S02]  /*18c60*/  IMAD.MOV.U32 R11, RZ, RZ, 0x1f ;  /* 0x0000001fff0b7424 */ /* 0x000fe400078e00ff */
[----:B------:R-:W-:-:S07]  /*18c70*/  IMAD.MOV.U32 R15, RZ, RZ, -0x1 ;  /* 0xffffffffff0f7424 */ /* 0x000fce00078e00ff */
[----:B0123--:R-:W-:Y:S05]  /*18c80*/  WARPSYNC.COLLECTIVE R15, `(.L_x_4293) ;  /* 0x000000000f087348 */ /* 0x00ffea0003c00000 */
[----:B------:R4:W0:Y:S02]  /*18c90*/  SHFL.IDX P6, R14, R13, R12, R11 ;  /* 0x0000000c0d0e7389 */ /* 0x00082400000c000b */
[----:B01234-:R-:W-:Y:S01]  /*18ca0*/  ENDCOLLECTIVE ;  /* 0x000000000000791b */ /* 0x01ffe20003800000 */
.L_x_4293:
[----:B------:R-:W-:Y:S05]  /*18cb0*/  BSYNC B0 ;  /* 0x0000000000007941 */ /* 0x000fea0003800000 */
.L_x_4292:
[----:B------:R-:W-:Y:S01]  /*18cc0*/  IMAD.MOV.U32 R2, RZ, RZ, R14 ;  /* 0x000000ffff027224 */ /* 0x000fe200078e000e */
[----:B------:R-:W-:Y:S06]  /*18cd0*/  BRA `(.L_x_4294) ;  /* 0xffffffd400387947 */ /* 0x000fec000383ffff */
.L_x_4224:
[----:B0-----:R0:W1:Y:S02]  /*18ce0*/  SYNCS.PHASECHK.TRANS64.TRYWAIT P0, [R9+URZ+0x38820], R0 ;  /* 0x03882000090075a7 */ /* 0x001064000800017f */
[----:B-1----:R-:W-:Y:S05]  /*18cf0*/  @!P0 NANOSLEEP.SYNCS 0x989680 ;  /* 0x009896800000895d */ /* 0x002fea0003900000 */
[----:B------:R-:W1:Y:S02]  /*18d00*/  @!P0 SYNCS.PHASECHK.TRANS64 P0, [R9+URZ+0x38820], R0 ;  /* 0x03882000090085a7 */ /* 0x000e64000800007f */
[----:B-1----:R-:W-:Y:S05]  /*18d10*/  @!P0 BRA `(.L_x_4224) ;  /* 0xfffffffc00f08947 */ /* 0x002fea000383ffff */
[----:B------:R-:W-:Y:S05]  /*18d20*/  BRA `(.L_x_4295) ;  /* 0xffffffd800d07947 */ /* 0x000fea000383ffff */
.L_x_4225:
        /* <DEDUP_REMOVED lines=11> */
.L_x_4297:
[----:B------:R-:W-:Y:S05]  /*18de0*/  BSYNC B0 ;  /* 0x0000000000007941 */ /* 0x000fea0003800000 */
.L_x_4296:
[----:B------:R-:W-:Y:S05]  /*18df0*/  BRA `(.L_x_4298) ;  /* 0xffffffd800b87947 */ /* 0x000fea000383ffff */
.L_x_4228:
[----:B------:R-:W-:Y:S01]  /*18e00*/  BSSY B1, `(.L_x_4299) ;  /* 0x0000006000017945 */ /* 0x000fe20003800000 */
[----:B------:R-:W-:-:S07]  /*18e10*/  IMAD.MOV.U32 R15, RZ, RZ, -0x1 ;  /* 0xffffffffff0f7424 */ /* 0x000fce00078e00ff */
[----:B0-----:R-:W-:Y:S05]  /*18e20*/  WARPSYNC.COLLECTIVE R15, `(.L_x_4300) ;  /* 0x000000000f0c7348 */ /* 0x001fea0003c00000 */
[----:B------:R-:W-:Y:S02]  /*18e30*/  ELECT P6, UR62, PT ;  /* 0x00000000003e782f */ /* 0x000fe400038c0000 */
[----:B------:R-:W-:Y:S01]  /*18e40*/  MOV R14, UR62 ;  /* 0x0000003e000e7c02 */ /* 0x000fe20008000f00 */
[----:B0-----:R-:W-:Y:S10]  /*18e50*/  ENDCOLLECTIVE ;  /* 0x000000000000791b */ /* 0x001ff40003800000 */
.L_x_4300:
[----:B------:R-:W-:Y:S05]  /*18e60*/  BSYNC B1 ;  /* 0x0000000000017941 */ /* 0x000fea0003800000 */
.L_x_4299:
[----:B------:R-:W-:Y:S05]  /*18e70*/  BRA `(.L_x_4301) ;  /* 0xffffffd800b07947 */ /* 0x000fea000383ffff */
.L_x_4229:
[----:B0-----:R0:W1:Y:S02]  /*18e80*/  SYNCS.PHASECHK.TRANS64.TRYWAIT P0, [R5+URZ], R4 ;  /* 0x00000004050075a7 */ /* 0x001064000800017f */
[----:B-1----:R-:W-:Y:S05]  /*18e90*/  @!P0 NANOSLEEP.SYNCS 0x989680 ;  /* 0x009896800000895d */ /* 0x002fea0003900000 */
[----:B------:R-:W1:Y:S02]  /*18ea0*/  @!P0 SYNCS.PHASECHK.TRANS64 P0, [R5+URZ], R4 ;  /* 0x00000004050085a7 */ /* 0x000e64000800007f */
[----:B-1----:R-:W-:Y:S05]  /*18eb0*/  @!P0 BRA `(.L_x_4229) ;  /* 0xfffffffc00f08947 */ /* 0x002fea000383ffff */
[----:B------:R-:W-:Y:S05]  /*18ec0*/  BRA `(.L_x_4302) ;  /* 0xffffffd800d87947 */ /* 0x000fea000383ffff */
.L_x_4230:
[----:B0-----:R0:W1:Y:S02]  /*18ed0*/  SYNCS.PHASECHK.TRANS64.TRYWAIT P0, [R7+URZ], R2 ;  /* 0x00000002070075a7 */ /* 0x001064000800017f */
[----:B-1----:R-:W-:Y:S05]  /*18ee0*/  @!P0 NANOSLEEP.SYNCS 0x989680 ;  /* 0x009896800000895d */ /* 0x002fea0003900000 */
[----:B------:R-:W1:Y:S02]  /*18ef0*/  @!P0 SYNCS.PHASECHK.TRANS64 P0, [R7+URZ], R2 ;  /* 0x00000002070085a7 */ /* 0x000e64000800007f */
[----:B-1----:R-:W-:Y:S05]  /*18f00*/  @!P0 BRA `(.L_x_4230) ;  /* 0xfffffffc00f08947 */ /* 0x002fea000383ffff */
[----:B------:R-:W-:Y:S05]  /*18f10*/  BRA `(.L_x_4303) ;  /* 0xffffffd800d87947 */ /* 0x000fea000383ffff */
.L_x_4231:
[----:B-1----:R1:W2:Y:S02]  /*18f20*/  SYNCS.PHASECHK.TRANS64.TRYWAIT P0, [R5+URZ], R4 ;  /* 0x00000004050075a7 */ /* 0x0022a4000800017f */
[----:B--2---:R-:W-:Y:S05]  /*18f30*/  @!P0 NANOSLEEP.SYNCS 0x989680 ;  /* 0x009896800000895d */ /* 0x004fea0003900000 */
[----:B------:R-:W2:Y:S02]  /*18f40*/  @!P0 SYNCS.PHASECHK.TRANS64 P0, [R5+URZ], R4 ;  /* 0x00000004050085a7 */ /* 0x000ea4000800007f */
[----:B--2---:R-:W-:Y:S05]  /*18f50*/  @!P0 BRA `(.L_x_4231) ;  /* 0xfffffffc00f08947 */ /* 0x004fea000383ffff */
[----:B------:R-:W-:Y:S05]  /*18f60*/  BRA `(.L_x_4304) ;  /* 0xffffffd800cc7947 */ /* 0x000fea000383ffff */
.L_x_4305:
        /* <DEDUP_REMOVED lines=9> */
.L_x_15171:


//--------------------- .text._ZN7cutlass13device_kernelIN5flash11enable_sm90INS1_16FlashAttnFwdSm90INS1_25CollectiveMainloopFwdSm90ILi2EN4cute5tupleIJNS5_1CILi1EEES8_S8_EEENS6_IJNS7_ILi64EEESA_SA_EEELi512ENS_6half_tEfNS_4arch4Sm90ELb0ELb0ELb1ELb1ELb0ELb1ELb1ELb0ELb0ELb1ELb1ELb0EEENS1_21CollectiveEpilogueFwdINS6_IJSA_NS7_ILi512EEESA_EEES9_SC_SE_Li256ELb1ELb1ELb1ELb0EEENS1_36VarlenDynamicPersistentTileSchedulerILi64ELi64ELi256ELi128ELb1ELb1ELb1ELb0ELb1ELb1EEEEEEEEEvNT_6ParamsE --------------------------
	.section	.text._ZN7cutlass13device_kernelIN5flash11enable_sm90INS1_16FlashAttnFwdSm90INS1_25CollectiveMainloopFwdSm90ILi2EN4cute5tupleIJNS5_1CILi1EEES8_S8_EEENS6_IJNS7_ILi64EEESA_SA_EEELi512ENS_6half_tEfNS_4arch4Sm90ELb0ELb0ELb1ELb1ELb0ELb1ELb1ELb0ELb0ELb1ELb1ELb0EEENS1_21CollectiveEpilogueFwdINS6_IJSA_NS7_ILi512EEESA_EEES9_SC_SE_Li256ELb1ELb1ELb1ELb0EEENS1_36VarlenDynamicPersistentTileSchedulerILi64ELi64ELi256ELi128ELb1ELb1ELb1ELb0ELb1ELb1EEEEEEEEEvNT_6ParamsE,"ax",@progbits
	.align	128
.text._ZN7cutlass13device_kernelIN5flash11enable_sm90INS1_16FlashAttnFwdSm90INS1_25CollectiveMainloopFwdSm90ILi2EN4cute5tupleIJNS5_1CILi1EEES8_S8_EEENS6_IJNS7_ILi64EEESA_SA_EEELi512ENS_6half_tEfNS_4arch4Sm90ELb0ELb0ELb1ELb1ELb0ELb1ELb1ELb0ELb0ELb1ELb1ELb0EEENS1_21CollectiveEpilogueFwdINS6_IJSA_NS7_ILi512EEESA_EEES9_SC_SE_Li256ELb1ELb1ELb1ELb0EEENS1_36VarlenDynamicPersistentTileSchedulerILi64ELi64ELi256ELi128ELb1ELb1ELb1ELb0ELb1ELb1EEEEEEEEEvNT_6ParamsE:
        .type           _ZN7cutlass13device_kernelIN5flash11enable_sm90INS1_16FlashAttnFwdSm90INS1_25CollectiveMainloopFwdSm90ILi2EN4cute5tupleIJNS5_1CILi1EEES8_S8_EEENS6_IJNS7_ILi64EEESA_SA_EEELi512ENS_6half_tEfNS_4arch4Sm90ELb0ELb0ELb1ELb1ELb0ELb1ELb1ELb0ELb0ELb1ELb1ELb0EEENS1_21CollectiveEpilogueFwdINS6_IJSA_NS7_ILi512EEESA_EEES9_SC_SE_Li256ELb1ELb1ELb1ELb0EEENS1_36VarlenDynamicPersistentTileSchedulerILi64ELi64ELi256ELi128ELb1ELb1ELb1ELb0ELb1ELb1EEEEEEEEEvNT_6ParamsE,@function
        .size           _ZN7cutlass13device_kernelIN5flash11enable_sm90INS1_16FlashAttnFwdSm90INS1_25CollectiveMainloopFwdSm90ILi2EN4cute5tupleIJNS5_1CILi1EEES8_S8_EEENS6_IJNS7_ILi64EEESA_SA_EEELi512ENS_6half_tEfNS_4arch4Sm90ELb0ELb0ELb1ELb1ELb0ELb1ELb1ELb0ELb0ELb1ELb1ELb0EEENS1_21CollectiveEpilogueFwdINS6_IJSA_NS7_ILi512EEESA_EEES9_SC_SE_Li256ELb1ELb1ELb1ELb0EEENS1_36VarlenDynamicPersistentTileSchedulerILi64ELi64ELi256ELi128ELb1ELb1ELb1ELb0ELb1ELb1EEEEEEEEEvNT_6ParamsE,(.L_x_15172 - _ZN7cutlass13device_kernelIN5flash11enable_sm90INS1_16FlashAttnFwdSm90INS1_25CollectiveMainloopFwdSm90ILi2EN4cute5tupleIJNS5_1CILi1EEES8_S8_EEENS6_IJNS7_ILi64EEESA_SA_EEELi512ENS_6half_tEfNS_4arch4Sm90ELb0ELb0ELb1ELb1ELb0ELb1ELb1ELb0ELb0ELb1ELb1ELb0EEENS1_21CollectiveEpilogueFwdINS6_IJSA_NS7_ILi512EEESA_EEES9_SC_SE_Li256ELb1ELb1ELb1ELb0EEENS1_36VarlenDynamicPersistentTileSchedulerILi64ELi64ELi256ELi128ELb1ELb1ELb1ELb0ELb1ELb1EEEEEEEEEvNT_6ParamsE)
        .other          _ZN7cutlass13device_kernelIN5flash11enable_sm90INS1_16FlashAttnFwdSm90INS1_25CollectiveMainloopFwdSm90ILi2EN4cute5tupleIJNS5_1CILi1EEES8_S8_EEENS6_IJNS7_ILi64EEESA_SA_EEELi512ENS_6half_tEfNS_4arch4Sm90ELb0ELb0ELb1ELb1ELb0ELb1ELb1ELb0ELb0ELb1ELb1ELb0EEENS1_21CollectiveEpilogueFwdINS6_IJSA_NS7_ILi512EEESA_EEES9_SC_SE_Li256ELb1ELb1ELb1ELb0EEENS1_36VarlenDynamicPersistentTileSchedulerILi64ELi64ELi256ELi128ELb1ELb1ELb1ELb0ELb1ELb1EEEEEEEEEvNT_6ParamsE,@"STO_CUDA_ENTRY STV_DEFAULT"
_ZN7cutlass13device_kernelIN5flash11enable_sm90INS1_16FlashAttnFwdSm90INS1_25CollectiveMainloopFwdSm90ILi2EN4cute5tupleIJNS5_1CILi1EEES8_S8_EEENS6_IJNS7_ILi64EEESA_SA_EEELi512ENS_6half_tEfNS_4arch4Sm90ELb0ELb0ELb1ELb1ELb0ELb1ELb1ELb0ELb0ELb1ELb1ELb0EEENS1_21CollectiveEpilogueFwdINS6_IJSA_NS7_ILi512EEESA_EEES9_SC_SE_Li256ELb1ELb1ELb1ELb0EEENS1_36VarlenDynamicPersistentTileSchedulerILi64ELi64ELi256ELi128ELb1ELb1ELb1ELb0ELb1ELb1EEEEEEEEEvNT_6ParamsE:
        /* <DEDUP_REMOVED lines=24> */
.L_x_4307:
[----:B------:R-:W-:Y:S05]  /*0180*/  BSYNC B0 ;  /* 0x0000000000007941 */ /* 0x000fea0003800000 */
.L_x_4306:
        /* <DEDUP_REMOVED lines=39> */
.L_x_4308:
        /* <DEDUP_REMOVED lines=22> */
.L_x_4309:
        /* <DEDUP_REMOVED lines=18> */
.L_x_4310:
        /* <DEDUP_REMOVED lines=22> */
.L_x_4311:
        /* <DEDUP_REMOVED lines=22> */
.L_x_4312:
[----:B------:R-:W-:Y:S01]  /*0940*/  PLOP3.LUT P0, PT, PT, PT, UP0, 0x80, 0x0 ;  /* 0x000000000000781c */ /* 0x000fe20003f0f008 */
[----:B------:R-:W-:Y:S01]  /*0950*/  UMOV UR36, 0x1 ;  /* 0x0000000100247882 */ /* 0x000fe20000000000 */
[----:B------:R-:W-:Y:S01]  /*0960*/  NOP ;  /* 0x0000000000007918 */ /* 0x000fe20000000000 */
[----:B------:R-:W-:Y:S01]  /*0970*/  USEL UR36, UR36, 0x2, !UP0 ;  /* 0x0000000224247887 */ /* 0x000fe2000c000000 */
[----:B------:R-:W-:Y:S01]  /*0980*/  BSSY B9, `(.L_x_4313) ;  /* 0x0001ea7000097945 */ /* 0x000fe20003800000 */
[----:B------:R-:W-:Y:S01]  /*0990*/  ULDC.64 UR42, c[0x0][0x208] ;  /* 0x00008200002a7ab9 */ /* 0x000fe20000000a00 */
[----:B0123--:R-:W-:Y:S07]  /*09a0*/  BAR.SYNC.DEFER_BLOCKING 0x0 ;  /* 0x0000000000007b1d */ /* 0x00ffee0000010000 */
[----:B------:R-:W-:Y:S05]  /*09b0*/  @!P0 BRA `(.L_x_4314) ;  /* 0x0000014800308947 */ /* 0x000fea0003800000 */
.L_x_4315:
[----:B------:R-:W-:-:S08]  /*09c0*/  NOP ;  /* 0x0000000000007918 */ /* 0x000fd00000000000 */
[----:B------:R-:W0:Y:S02]  /*09d0*/  USETMAXREG.TRY_ALLOC.CTAPOOL UP0, 0xf0 ;  /* 0x000000f0000079c8 */ /* 0x000e240008000600 */
[----:B0-----:R-:W-:-:S13]  /*09e0*/  PLOP3.LUT P0, PT, PT, PT, UP0, 0x80, 0x0 ;  /* 0x000000000000781c */ /* 0x001fda0003f0f008 */
[----:B------:R-:W-:Y:S05]  /*09f0*/  @!P0 BRA `(.L_x_4315) ;  /* 0xfffffffc00f08947 */ /* 0x000fea000383ffff */
[----:B------:R-:W-:Y:S01]  /*0a00*/  SHF.R.U32.HI R0, RZ, 0x7, R6 ;  /* 0x00000007ff007819 */ /* 0x000fe20000011606 */
[----:B------:R-:W0:Y:S01]  /*0a10*/  S2UR UR5, SR_CgaCtaId ;  /* 0x00000000000579c3 */ /* 0x000e220000008800 */
[----:B------:R-:W-:Y:S02]  /*0a20*/  UMOV UR4, 0x400 ;  /* 0x0000040000047882 */ /* 0x000fe40000000000 */
[----:B------:R-:W-:-:S13]  /*0a30*/  ISETP.NE.AND P0, PT, R0, 0x1, PT ;  /* 0x000000010000780c */ /* 0x000fda0003f05270 */
[----:B------:R-:W-:Y:S06]  /*0a40*/  @!P0 BAR.ARV 0x8, 0x100 ;  /* 0x0204000000008b1d */ /* 0x000fec0000002000 */
[----:B------:R-:W-:Y:S01]  /*0a50*/  ISETP.GE.U32.AND P0, PT, R6, 0x100, PT ;  /* 0x000001000600780c */ /* 0x000fe20003f06070 */
[----:B0-----:R-:W-:-:S06]  /*0a60*/  ULEA UR4, UR5, UR4, 0x18 ;  /* 0x0000000405047291 */ /* 0x001fcc000f8ec03f */
[----:B------:R-:W-:Y:S01]  /*0a70*/  IMAD.U32 R2, RZ, RZ, UR4 ;  /* 0x00000004ff027e24 */ /* 0x000fe2000f8e00ff */
[----:B------:R-:W-:-:S05]  /*0a80*/  ULDC UR4, c[0x0][0xd3c] ;  /* 0x00034f0000047ab9 */ /* 0x000fca0000000800 */
[----:B------:R-:W-:Y:S08]  /*0a90*/  @P0 BAR.ARV 0xf, 0x100 ;  /* 0x03c4000000000b1d */ /* 0x000ff00000002000 */
        /* <DEDUP_REMOVED lines=17> */
[--C-:B------:R-:W-:Y:S02]  /*0bb0*/  SHF.R.S32.HI R193, RZ, 0x5, R5.reuse ;  /* 0x00000005ffc17819 */ /* 0x100fe40000011405 */
[----:B------:R-:W-:Y:S02]  /*0bc0*/  SHF.R.S32.HI R12, RZ, 0x1f, R5 ;  /* 0x0000001fff0c7819 */ /* 0x000fe40000011405 */
[----:B------:R-:W-:Y:S02]  /*0bd0*/  LEA.HI R3, R3, R6, RZ, 0x3 ;  /* 0x0000000603037211 */ /* 0x000fe400078f18ff */
[----:B------:R-:W-:-:S02]  /*0be0*/  LOP3.LUT R5, R4, 0xfffffff0, RZ, 0xc0, !PT ;  /* 0xfffffff004057812 */ /* 0x000fc400078ec0ff */
[----:B------:R-:W-:Y:S02]  /*0bf0*/  SHF.R.S32.HI R7, RZ, 0x4, R4 ;  /* 0x00000004ff077819 */ /* 0x000fe40000011404 */
[----:B------:R-:W-:Y:S01]  /*0c00*/  LOP3.LUT R11, R3, 0xfffffff8, RZ, 0xc0, !PT ;  /* 0xfffffff8030b7812 */ /* 0x000fe200078ec0ff */
[----:B------:R-:W-:Y:S01]  /*0c10*/  IMAD.IADD R8, R6, 0x1, -R5 ;  /* 0x0000000106087824 */ /* 0x000fe200078e0a05 */
[----:B------:R-:W-:Y:S02]  /*0c20*/  LEA.HI R4, R4, R7, RZ, 0x1 ;  /* 0x0000000704047211 */ /* 0x000fe400078f08ff */
[----:B------:R-:W-:Y:S01]  /*0c30*/  LOP3.LUT R3, R0, 0xffffff80, RZ, 0xc0, !PT ;  /* 0xffffff8000037812 */ /* 0x000fe200078ec0ff */
[----:B------:R-:W-:Y:S01]  /*0c40*/  IMAD.IADD R187, R6, 0x1, -R11 ;  /* 0x0000000106bb7824 */ /* 0x000fe200078e0a0b */
[----:B------:R-:W-:Y:S02]  /*0c50*/  LEA.HI R12, R12, R193, RZ, 0x2 ;  /* 0x000000c10c0c7211 */ /* 0x000fe400078f10ff */
[----:B------:R-:W-:Y:S01]  /*0c60*/  LOP3.LUT R9, R13, 0xfffffffc, RZ, 0xc0, !PT ;  /* 0xfffffffc0d097812 */ /* 0x000fe200078ec0ff */
[----:B------:R-:W-:Y:S01]  /*0c70*/  IMAD.IADD R3, R6, 0x1, -R3 ;  /* 0x0000000106037824 */ /* 0x000fe200078e0a03 */
[----:B------:R-:W-:Y:S01]  /*0c80*/  LOP3.LUT R4, R4, 0x1ffffffe, RZ, 0xc0, !PT ;  /* 0x1ffffffe04047812 */ /* 0x000fe200078ec0ff */
[----:B------:R-:W-:Y:S01]  /*0c90*/  IMAD.SHL.U32 R187, R187, 0x8, RZ ;  /* 0x00000008bbbb7824 */ /* 0x000fe200078e00ff */
[----:B------:R-:W-:Y:S01]  /*0ca0*/  SHF.R.S32.HI R20, RZ, 0x7, R0 ;  /* 0x00000007ff147819 */ /* 0x000fe20000011400 */
[----:B------:R-:W-:Y:S01]  /*0cb0*/  IMAD.IADD R184, R6, 0x1, -R9 ;  /* 0x0000000106b87824 */ /* 0x000fe200078e0a09 */
[----:B------:R-:W-:Y:S01]  /*0cc0*/  SHF.R.S32.HI R5, RZ, 0x1f, R8 ;  /* 0x0000001fff057819 */ /* 0x000fe20000011408 */
[----:B------:R-:W-:Y:S01]  /*0cd0*/  IMAD.IADD R10, R7, 0x1, -R4 ;  /* 0x00000001070a7824 */ /* 0x000fe200078e0a04 */
[----:B------:R-:W-:Y:S01]  /*0ce0*/  LOP3.LUT R12, R12, 0x3ffffc, RZ, 0xc0, !PT ;  /* 0x003ffffc0c0c7812 */ /* 0x000fe200078ec0ff */
[----:B------:R-:W-:Y:S01]  /*0cf0*/  IMAD R15, R20, 0x100, R8 ;  /* 0x00000100140f7824 */ /* 0x000fe200078e0208 */
[----:B------:R-:W-:Y:S01]  /*0d00*/  LEA.HI R9, R5, R8, RZ, 0x3 ;  /* 0x0000000805097211 */ /* 0x000fe200078f18ff */
[----:B------:R-:W-:Y:S01]  /*0d10*/  IMAD.SHL.U32 R10, R10, 0x8, RZ ;  /* 0x000000080a0a7824 */ /* 0x000fe200078e00ff */
[----:B------:R-:W-:Y:S01]  /*0d20*/  SHF.R.S32.HI R4, RZ, 0x1f, R3 ;  /* 0x0000001fff047819 */ /* 0x000fe20000011403 */
[----:B------:R-:W-:Y:S01]  /*0d30*/  IMAD.IADD R12, R193, 0x1, -R12 ;  /* 0x00000001c10c7824 */ /* 0x000fe200078e0a0c */
[----:B------:R-:W-:Y:S01]  /*0d40*/  SHF.R.S32.HI R22, RZ, 0x2, R13 ;  /* 0x00000002ff167819 */ /* 0x000fe2000001140d */
[----:B------:R-:W-:Y:S01]  /*0d50*/  IMAD.SHL.U32 R16, R184, 0x8, RZ ;  /* 0x00000008b8107824 */ /* 0x000fe200078e00ff */
[C---:B------:R-:W-:Y:S01]  /*0d60*/  LOP3.LUT R11, R9.reuse, 0xfffffff8, RZ, 0xc0, !PT ;  /* 0xfffffff8090b7812 */ /* 0x040fe200078ec0ff */
[----:B------:R-:W-:Y:S01]  /*0d70*/  IMAD R15, R12, 0x10, R15 ;  /* 0x000000100c0f7824 */ /* 0x000fe200078e020f */
[-C--:B------:R-:W-:Y:S01]  /*0d80*/  LEA.HI R5, R4, R3.reuse, RZ, 0x2 ;  /* 0x0000000304057211 */ /* 0x080fe200078f10ff */
[----:B------:R-:W-:Y:S01]  /*0d90*/  VIADD R12, R22, 0x20 ;  /* 0x00000020160c7836 */ /* 0x000fe20000000000 */
[----:B------:R-:W-:Y:S01]  /*0da0*/  LEA.HI R4, R4, R3, RZ, 0x5 ;  /* 0x0000000304047211 */ /* 0x000fe200078f28ff */
[----:B------:R-:W-:Y:S01]  /*0db0*/  IMAD.IADD R11, R8, 0x1, -R11 ;  /* 0x00000001080b7824 */ /* 0x000fe200078e0a0b */
[--C-:B------:R-:W-:Y:S01]  /*0dc0*/  SHF.R.S32.HI R6, RZ, 0x2, R5.reuse ;  /* 0x00000002ff067819 */ /* 0x100fe20000011405 */
[----:B------:R-:W-:Y:S01]  /*0dd0*/  IMAD.SHL.U32 R9, R9, 0x40, RZ ;  /* 0x0000004009097824 */ /* 0x000fe200078e00ff */
[----:B------:R-:W-:Y:S01]  /*0de0*/  SHF.R.S32.HI R7, RZ, 0x1f, R5 ;  /* 0x0000001fff077819 */ /* 0x000fe20000011405 */
[----:B------:R-:W-:Y:S01]  /*0df0*/  STL [R1+0x3c], R20 ;  /* 0x00003c1401007387 */ /* 0x000fe20000100800 */
[----:B------:R-:W-:Y:S01]  /*0e00*/  LOP3.LUT R8, R5, 0x7ffffffc, RZ, 0xc0, !PT ;  /* 0x7ffffffc05087812 */ /* 0x000fe200078ec0ff */
[C---:B------:R-:W-:Y:S01]  /*0e10*/  VIADD R214, R187.reuse, 0x140 ;  /* 0x00000140bbd67836 */ /* 0x040fe20000000000 */
[----:B------:R-:W-:Y:S01]  /*0e20*/  SHF.R.S32.HI R5, RZ, 0x1f, R12 ;  /* 0x0000001fff057819 */ /* 0x000fe2000001140c */
[----:B------:R-:W-:Y:S01]  /*0e30*/  VIADD R217, R187, 0x80 ;  /* 0x00000080bbd97836 */ /* 0x000fe20000000000 */
[----:B------:R-:W-:Y:S01]  /*0e40*/  LEA.HI R7, R7, R6, RZ, 0x3 ;  /* 0x0000000607077211 */ /* 0x000fe200078f18ff */
[----:B------:R-:W-:Y:S01]  /*0e50*/  IMAD.IADD R8, R3, 0x1, -R8 ;  /* 0x0000000103087824 */ /* 0x000fe200078e0a08 */
[----:B------:R-:W-:Y:S01]  /*0e60*/  LEA.HI R14, R5, R12, RZ, 0x3 ;  /* 0x0000000c050e7211 */ /* 0x000fe200078f18ff */
[----:B------:R-:W-:Y:S01]  /*0e70*/  IMAD.SHL.U32 R12, R12, 0x40, RZ ;  /* 0x000000400c0c7824 */ /* 0x000fe200078e00ff */
[----:B------:R-:W-:Y:S01]  /*0e80*/  LOP3.LUT R7, R7, 0xfffffff8, RZ, 0xc0, !PT ;  /* 0xfffffff807077812 */ /* 0x000fe200078ec0ff */
[----:B------:R-:W-:Y:S01]  /*0e90*/  IMAD.SHL.U32 R3, R11, 0x40, RZ ;  /* 0x000000400b037824 */ /* 0x000fe200078e00ff */
[----:B------:R-:W-:Y:S01]  /*0ea0*/  LEA.HI R0, R0, R20, RZ, 0x1 ;  /* 0x0000001400007211 */ /* 0x000fe200078f08ff */
[----:B------:R-:W-:Y:S01]  /*0eb0*/  IMAD.SHL.U32 R14, R14, 0x40, RZ ;  /* 0x000000400e0e7824 */ /* 0x000fe200078e00ff */
[----:B------:R-:W-:Y:S01]  /*0ec0*/  LOP3.LUT R5, R12, 0x1c0, RZ, 0xc0, !PT ;  /* 0x000001c00c057812 */ /* 0x000fe200078ec0ff */
[----:B------:R-:W-:Y:S01]  /*0ed0*/  IMAD.IADD R7, R6, 0x1, -R7 ;  /* 0x0000000106077824 */ /* 0x000fe200078e0a07 */
[----:B------:R-:W-:Y:S01]  /*0ee0*/  SHF.R.S32.HI R4, RZ, 0x5, R4 ;  /* 0x00000005ff047819 */ /* 0x000fe20000011404 */
[----:B------:R-:W-:Y:S01]  /*0ef0*/  IMAD.U32 R6, R15, 0x40, R10 ;  /* 0x000000400f067824 */ /* 0x000fe200078e000a */
[----:B------:R-:W-:Y:S01]  /*0f00*/  LOP3.LUT R0, R0, 0xfffffe, RZ, 0xc0, !PT ;  /* 0x00fffffe00007812 */ /* 0x000fe200078ec0ff */
[----:B------:R-:W-:Y:S01]  /*0f10*/  VIADD R215, R187, 0x100 ;  /* 0x00000100bbd77836 */ /* 0x000fe20000000000 */
[----:B------:R-:W-:Y:S01]  /*0f20*/  LOP3.LUT R3, R3, 0x1c0, RZ, 0xc0, !PT ;  /* 0x000001c003037812 */ /* 0x000fe200078ec0ff */
[----:B------:R-:W-:Y:S01]  /*0f30*/  IMAD R190, R4, 0x10, R7 ;  /* 0x0000001004be7824 */ /* 0x000fe200078e0207 */
[----:B------:R-:W-:Y:S01]  /*0f40*/  SHF.R.U32.HI R12, RZ, 0x3, R5 ;  /* 0x00000003ff0c7819 */ /* 0x000fe20000011605 */
[----:B------:R0:W-:Y:S01]  /*0f50*/  STL [R1+0x80], R6 ;  /* 0x0000800601007387 */ /* 0x0001e20000100800 */
[----:B------:R-:W-:Y:S01]  /*0f60*/  LOP3.LUT R5, R5, 0x38, R16, 0xf8, !PT ;  /* 0x0000003805057812 */ /* 0x000fe200078ef810 */
[----:B------:R-:W-:Y:S01]  /*0f70*/  IMAD.IADD R0, R20, 0x1, -R0 ;  /* 0x0000000114007824 */ /* 0x000fe200078e0a00 */
[----:B------:R-:W-:Y:S01]  /*0f80*/  LOP3.LUT R14, R14, 0xfffffe00, RZ, 0xc0, !PT ;  /* 0xfffffe000e0e7812 */ /* 0x000fe200078ec0ff */
[C---:B------:R-:W-:Y:S01]  /*0f90*/  VIADD R218, R187.reuse, 0x40 ;  /* 0x00000040bbda7836 */ /* 0x040fe20000000000 */
[----:B------:R-:W-:Y:S01]  /*0fa0*/  LEA.HI R4, R184, R184, RZ, 0x1 ;  /* 0x000000b8b8047211 */ /* 0x000fe200078f08ff */
[----:B------:R-:W-:Y:S01]  /*0fb0*/  VIADD R216, R187, 0xc0 ;  /* 0x000000c0bbd87836 */ /* 0x000fe20000000000 */
[----:B------:R-:W-:-:S02]  /*0fc0*/  LOP3.LUT R10, R3, 0x8, R10, 0xf8, !PT ;  /* 0x00000008030a7812 */ /* 0x000fc400078ef80a */
[----:B------:R-:W-:Y:S02]  /*0fd0*/  SHF.R.U32.HI R3, RZ, 0x3, R3 ;  /* 0x00000003ff037819 */ /* 0x000fe40000011603 */
[----:B0-----:R-:W-:Y:S02]  /*0fe0*/  LOP3.LUT R6, R9, 0x7ffffe00, RZ, 0xc0, !PT ;  /* 0x7ffffe0009067812 */ /* 0x001fe400078ec0ff */
[----:B------:R-:W-:Y:S02]  /*0ff0*/  LOP3.LUT R9, R14, R5, R12, 0xf6, !PT ;  /* 0x000000050e097212 */ /* 0x000fe400078ef60c */
[----:B------:R-:W-:Y:S01]  /*1000*/  LOP3.LUT R5, R4, 0x1ffffffe, RZ, 0xc0, !PT ;  /* 0x1ffffffe04057812 */ /* 0x000fe200078ec0ff */
[----:B------:R-:W-:Y:S01]  /*1010*/  IMAD.SHL.U32 R4, R0, 0x100, RZ ;  /* 0x0000010000047824 */ /* 0x000fe200078e00ff */
[----:B------:R-:W-:Y:S01]  /*1020*/  LOP3.LUT R3, R10, R3, RZ, 0x3c, !PT ;  /* 0x000000030a037212 */ /* 0x000fe200078e3cff */
[----:B------:R-:W-:Y:S01]  /*1030*/  IMAD.SHL.U32 R0, R8, 0x2, RZ ;  /* 0x0000000208007824 */ /* 0x000fe200078e00ff */
[----:B------:R-:W-:Y:S01]  /*1040*/  SHF.R.S32.HI R13, RZ, 0x1f, R13 ;  /* 0x0000001fff0d7819 */ /* 0x000fe2000001140d */
[----:B------:R-:W-:Y:S01]  /*1050*/  IMAD R6, R193, 0x400, R6 ;  /* 0x00000400c1067824 */ /* 0x000fe200078e0206 */
[----:B------:R-:W-:Y:S01]  /*1060*/  R2P PR, R11, 0x6 ;  /* 0x000000060b007804 */ /* 0x000fe20000000000 */
[----:B------:R0:W-:Y:S01]  /*1070*/  STL [R1+0x7c], R4 ;  /* 0x00007c0401007387 */ /* 0x0001e20000100800 */
[----:B------:R-:W-:Y:S01]  /*1080*/  IMAD.IADD R192, R0, 0x1, R4 ;  /* 0x0000000100c07824 */ /* 0x000fe200078e0204 */
[----:B------:R-:W-:Y:S01]  /*1090*/  LEA.HI R13, R13, R22, RZ, 0x3 ;  /* 0x000000160d0d7211 */ /* 0x000fe200078f18ff */
[----:B------:R-:W-:Y:S01]  /*10a0*/  IMAD.IADD R3, R6, 0x1, R3 ;  /* 0x0000000106037824 */ /* 0x000fe200078e0203 */
[----:B------:R1:W-:Y:S01]  /*10b0*/  STL [R1+0x40], R0 ;  /* 0x0000400001007387 */ /* 0x0003e20000100800 */
[----:B------:R-:W-:Y:S01]  /*10c0*/  IMAD.IADD R5, R184, 0x1, -R5 ;  /* 0x00000001b8057824 */ /* 0x000fe200078e0a05 */
[----:B------:R-:W-:Y:S01]  /*10d0*/  LOP3.LUT R13, R13, 0xfffffff8, RZ, 0xc0, !PT ;  /* 0xfffffff80d0d7812 */ /* 0x000fe200078ec0ff */
[----:B------:R-:W-:Y:S01]  /*10e0*/  IMAD R194, R3, 0x2, R2 ;  /* 0x0000000203c27824 */ /* 0x000fe200078e0202 */
[----:B------:R-:W-:Y:S01]  /*10f0*/  SHF.R.S32.HI R6, RZ, 0x1f, R217 ;  /* 0x0000001fff067819 */ /* 0x000fe200000114d9 */
[----:B------:R-:W-:Y:S01]  /*1100*/  IMAD R5, R5, 0x8, R190 ;  /* 0x0000000805057824 */ /* 0x000fe200078e02be */
[----:B------:R-:W-:Y:S01]  /*1110*/  SHF.R.S32.HI R6, RZ, 0x1f, R215 ;  /* 0x0000001fff067819 */ /* 0x000fe200000114d7 */
[----:B0-----:R-:W-:Y:S01]  /*1120*/  IMAD R4, R9, 0x2, R2 ;  /* 0x0000000209047824 */ /* 0x001fe200078e0202 */
[----:B------:R-:W-:Y:S01]  /*1130*/  SHF.R.S32.HI R7, RZ, 0x1f, R218 ;  /* 0x0000001fff077819 */ /* 0x000fe200000114da */
[C---:B------:R-:W-:Y:S01]  /*1140*/  VIADD R15, R192.reuse, 0x18 ;  /* 0x00000018c00f7836 */ /* 0x040fe20000000000 */
[----:B-1----:R-:W-:Y:S01]  /*1150*/  SHF.R.S32.HI R0, RZ, 0x1f, R214 ;  /* 0x0000001fff007819 */ /* 0x002fe200000114d6 */
[C---:B------:R-:W-:Y:S01]  /*1160*/  VIADD R12, R192.reuse, 0x30 ;  /* 0x00000030c00c7836 */ /* 0x040fe20000000000 */
[----:B------:R-:W-:Y:S01]  /*1170*/  SHF.R.S32.HI R0, RZ, 0x1f, R192 ;  /* 0x0000001fff007819 */ /* 0x000fe200000114c0 */
[----:B------:R0:W-:Y:S01]  /*1180*/  STL [R1+0x74], R4 ;  /* 0x0000740401007387 */ /* 0x0001e20000100800 */
[C---:B------:R-:W-:Y:S01]  /*1190*/  VIADD R0, R192.reuse, 0x70 ;  /* 0x00000070c0007836 */ /* 0x040fe20000000000 */
[----:B------:R-:W-:Y:S01]  /*11a0*/  SHF.R.S32.HI R7, RZ, 0x1f, R216 ;  /* 0x0000001fff077819 */ /* 0x000fe200000114d8 */
[C---:B------:R-:W-:Y:S01]  /*11b0*/  VIADD R235, R192.reuse, 0x88 ;  /* 0x00000088c0eb7836 */ /* 0x040fe20000000000 */
[----:B------:R1:W-:Y:S01]  /*11c0*/  STL [R1+0x78], R5 ;  /* 0x0000780501007387 */ /* 0x0003e20000100800 */
[----:B------:R-:W-:Y:S01]  /*11d0*/  VIADD R9, R192, 0x48 ;  /* 0x00000048c0097836 */ /* 0x000fe20000000000 */
[----:B------:R-:W-:Y:S01]  /*11e0*/  SEL R206, R206, 0xffffffe0, !P1 ;  /* 0xffffffe0cece7807 */ /* 0x000fe20004800000 */
[C---:B------:R-:W-:Y:S01]  /*11f0*/  VIADD R236, R192.reuse, 0x80 ;  /* 0x00000080c0ec7836 */ /* 0x040fe20000000000 */
[----:B------:R-:W-:Y:S01]  /*1200*/  SHF.R.S32.HI R0, RZ, 0x1f, R0 ;  /* 0x0000001fff007819 */ /* 0x000fe20000011400 */
[C---:B------:R-:W-:Y:S01]  /*1210*/  VIADD R232, R192.reuse, 0xa0 ;  /* 0x000000a0c0e87836 */ /* 0x040fe20000000000 */
[----:B------:R-:W-:Y:S01]  /*1220*/  SHF.R.S32.HI R0, RZ, 0x1f, R235 ;  /* 0x0000001fff007819 */ /* 0x000fe200000114eb */
[----:B0-----:R-:W-:-:S02]  /*1230*/  VIADD R4, R192, 0x68 ;  /* 0x00000068c0047836 */ /* 0x001fc40000000000 */
[C---:B------:R-:W-:Y:S01]  /*1240*/  VIADD R6, R192.reuse, 0x60 ;  /* 0x00000060c0067836 */ /* 0x040fe20000000000 */
[----:B-1----:R-:W-:Y:S01]  /*1250*/  SHF.R.S32.HI R5, RZ, 0x1f, R15 ;  /* 0x0000001fff057819 */ /* 0x002fe2000001140f */
        /* <DEDUP_REMOVED lines=56> */
[----:B------:R-:W-:-:S02]  /*15e0*/  VIADD R189, R184, 0x10 ;  /* 0x00000010b8bd7836 */ /* 0x000fc40000000000 */
[----:B------:R-:W-:-:S07]  /*15f0*/  IMAD.IADD R206, R206, 0x1, R195 ;  /* 0x00000001cece7824 */ /* 0x000fce00078e02c3 */
.L_x_4438:
[----:B01--4-:R-:W0:Y:S01]  /*1600*/  LDC.64 R4, c[0x0][0xd88] ;  /* 0x00036200ff047b82 */ /* 0x013e220000000a00 */
[----:B------:R-:W-:Y:S01]  /*1610*/  ULDC.64 UR4, c[0x0][0xb20] ;  /* 0x0002c80000047ab9 */ /* 0x000fe20000000a00 */
[----:B------:R-:W-:Y:S01]  /*1620*/  ULDC.64 UR8, c[0x0][0xb10] ;  /* 0x0002c40000087ab9 */ /* 0x000fe20000000a00 */
[----:B------:R-:W-:Y:S01]  /*1630*/  ULDC.64 UR6, c[0x0][0xb00] ;  /* 0x0002c00000067ab9 */ /* 0x000fe20000000a00 */
[----:B0-----:R-:W-:-:S05]  /*1640*/  IMAD.WIDE R4, R155, 0x4, R4 ;  /* 0x000000049b047825 */ /* 0x001fca00078e0204 */
[----:B--2---:R-:W2:Y:S01]  /*1650*/  LDG.E R209, desc[UR42][R4.64] ;  /* 0x0000002a04d17981 */ /* 0x004ea2000c1e1900 */
        /* <DEDUP_REMOVED lines=50> */
.L_x_4317:
[----:B------:R-:W-:Y:S02]  /*1980*/  IMAD.U32 R42, RZ, RZ, UR5 ;  /* 0x00000005ff2a7e24 */ /* 0x000fe4000f8e00ff */
[----:B------:R-:W-:Y:S01]  /*1990*/  IMAD.U32 R24, RZ, RZ, UR4 ;  /* 0x00000004ff187e24 */ /* 0x000fe2000f8e00ff */
[----:B------:R-:W-:Y:S06]  /*19a0*/  @!P2 BRA `(.L_x_4318) ;  /* 0x000000000010a947 */ /* 0x000fec0003800000 */
[----:B------:R-:W-:-:S04]  /*19b0*/  IADD3 R4, P0, R212, UR8, RZ ;  /* 0x00000008d4047c10 */ /* 0x000fc8000ff1e0ff */
[----:B------:R-:W-:-:S05]  /*19c0*/  IADD3.X R5, R213, UR9, RZ, P0, !PT ;  /* 0x00000009d5057c10 */ /* 0x000fca00087fe4ff */
[----:B------:R0:W5:Y:S01]  /*19d0*/  LDG.E R24, desc[UR42][R4.64] ;  /* 0x0000002a04187981 */ /* 0x000162000c1e1900 */
[----:B------:R-:W-:Y:S05]  /*19e0*/  BRA `(.L_x_4319) ;  /* 0x0000000000107947 */ /* 0x000fea0003800000 */
.L_x_4318:
[----:B------:R-:W-:Y:S05]  /*19f0*/  @!P0 BRA `(.L_x_4319) ;  /* 0x00000000000c8947 */ /* 0x000fea0003800000 */
[----:B------:R-:W2:Y:S04]  /*1a00*/  LDG.E R3, desc[UR42][R4.64] ;  /* 0x0000002a04037981 */ /* 0x000ea8000c1e1900 */
[----:B------:R-:W2:Y:S02]  /*1a10*/  LDG.E R24, desc[UR42][R4.64+0x4] ;  /* 0x0000042a04187981 */ /* 0x000ea4000c1e1900 */
[----:B--2---:R-:W-:-:S07]  /*1a20*/  IMAD.IADD R24, R24, 0x1, -R3 ;  /* 0x0000000118187824 */ /* 0x004fce00078e0a03 */
.L_x_4319:
        /* <DEDUP_REMOVED lines=59> */
.L_x_4321:
[----:B------:R-:W-:Y:S05]  /*1de0*/  BSYNC B0 ;  /* 0x0000000000007941 */ /* 0x000fea0003800000 */
.L_x_4320:
        /* <DEDUP_REMOVED lines=36> */
.L_x_4324:
[----:B------:R-:W-:Y:S05]  /*2030*/  BSYNC B6 ;  /* 0x0000000000067941 */ /* 0x000fea0003800000 */
.L_x_4323:
        /* <DEDUP_REMOVED lines=20> */
.L_x_4326:
[----:B------:R-:W-:Y:S05]  /*2180*/  BSYNC B6 ;  /* 0x0000000000067941 */ /* 0x000fea0003800000 */
.L_x_4325:
[----:B------:R-:W-:Y:S01]  /*2190*/  ULDC.64 UR4, c[0x0][0xaf0] ;  /* 0x0002bc0000047ab9 */ /* 0x000fe20000000a00 */
[----:B------:R-:W-:Y:S01]  /*21a0*/  IMAD.MOV.U32 R0, RZ, RZ, R209 ;  /* 0x000000ffff007224 */ /* 0x000fe200078e00d1 */
[----:B------:R-:W-:Y:S01]  /*21b0*/  ISETP.NE.U32.AND P0, PT, RZ, UR4, PT ;  /* 0x00000004ff007c0c */ /* 0x000fe2000bf05070 */
[----:B-1----:R-:W0:Y:S01]  /*21c0*/  LDC.64 R6, c[0x0][0x300] ;  /* 0x0000c000ff067b82 */ /* 0x002e220000000a00 */
[----:B------:R-:W-:Y:S01]  /*21d0*/  IMAD.IADD R25, R25, 0x1, R24 ;  /* 0x0000000119197824 */ /* 0x000fe200078e0218 */
[----:B------:R-:W-:Y:S01]  /*21e0*/  SHF.R.S32.HI R17, RZ, 0x1f, R16 ;  /* 0x0000001fff117819 */ /* 0x000fe20000011410 */
[----:B------:R-:W-:Y:S01]  /*21f0*/  ULDC.64 UR6, c[0x0][0xb00] ;  /* 0x0002c00000067ab9 */ /* 0x000fe20000000a00 */
[----:B------:R-:W-:-:S04]  /*2200*/  ISETP.NE.AND.EX P0, PT, RZ, UR5, PT, P0 ;  /* 0x00000005ff007c0c */ /* 0x000fc8000bf05300 */
[----:B------:R-:W1:Y:S08]  /*2210*/  LDC R27, c[0x0][0x3f4] ;  /* 0x0000fd00ff1b7b82 */ /* 0x000e700000000800 */
[----:B------:R-:W2:Y:S01]  /*2220*/  LDC.64 R52, c[0x0][0x408] ;  /* 0x00010200ff347b82 */ /* 0x000ea20000000a00 */
[----:B------:R-:W-:-:S04]  /*2230*/  @P0 IADD3 R4, P1, R212, UR4, RZ ;  /* 0x00000004d4040c10 */ /* 0x000fc8000ff3e0ff */
        /* <DEDUP_REMOVED lines=10> */
[----:B------:R-:W-:Y:S01]  /*22e0*/  IMAD.WIDE.U32 R28, R208, UR4, R16 ;  /* 0x00000004d01c7c25 */ /* 0x000fe2000f8e0010 */
[----:B------:R-:W-:Y:S01]  /*22f0*/  ULDC.64 UR6, c[0x0][0x338] ;  /* 0x0000ce0000067ab9 */ /* 0x000fe20000000a00 */
[----:B---3--:R-:W3:Y:S01]  /*2300*/  LDC.64 R4, c[0x0][0x3f8] ;  /* 0x0000fe00ff047b82 */ /* 0x008ee20000000a00 */
[----:B-1----:R-:W-:Y:S01]  /*2310*/  ISETP.GE.AND P2, PT, R16, R27, PT ;  /* 0x0000001b1000720c */ /* 0x002fe20003f46270 */
[----:B------:R-:W-:Y:S01]  /*2320*/  IMAD R3, R25, R7, R8 ;  /* 0x0000000719037224 */ /* 0x000fe200078e0208 */
[----:B------:R-:W-:Y:S01]  /*2330*/  SHF.L.U64.HI R46, R6, 0x6, R7 ;  /* 0x00000006062e7819 */ /* 0x000fe20000010207 */
[----:B------:R-:W-:Y:S01]  /*2340*/  IMAD R29, R208, UR5, R29 ;  /* 0x00000005d01d7c24 */ /* 0x000fe2000f8e021d */
[----:B------:R-:W-:Y:S01]  /*2350*/  ULDC.64 UR4, c[0x0][0x308] ;  /* 0x0000c20000047ab9 */ /* 0x000fe20000000a00 */
[----:B------:R-:W-:Y:S01]  /*2360*/  IMAD.IADD R21, R21, 0x1, R3 ;  /* 0x0000000115157824 */ /* 0x000fe200078e0203 */
[----:B--2---:R-:W-:Y:S01]  /*2370*/  SHF.L.U64.HI R51, R52, 0x6, R53 ;  /* 0x0000000634337819 */ /* 0x004fe20000010235 */
[----:B------:R-:W-:Y:S01]  /*2380*/  IMAD.WIDE.U32 R44, R22, R6, R16 ;  /* 0x00000006162c7225 */ /* 0x000fe200078e0010 */
[----:B------:R-:W-:-:S03]  /*2390*/  P2R R72, PR, RZ, 0x4 ;  /* 0x00000004ff487803 */ /* 0x000fc60000000000 */
[----:B------:R-:W-:-:S04]  /*23a0*/  IMAD.WIDE.U32 R20, R208, UR4, R20 ;  /* 0x00000004d0147c25 */ /* 0x000fc8000f8e0014 */
[----:B------:R-:W-:Y:S01]  /*23b0*/  IMAD R21, R208, UR5, R21 ;  /* 0x00000005d0157c24 */ /* 0x000fe2000f8e0215 */
[----:B------:R-:W-:Y:S01]  /*23c0*/  ULDC.64 UR4, c[0x0][0x310] ;  /* 0x0000c40000047ab9 */ /* 0x000fe20000000a00 */
[----:B------:R-:W-:Y:S02]  /*23d0*/  IMAD.SHL.U32 R50, R188, 0x40, RZ ;  /* 0x00000040bc327824 */ /* 0x000fe400078e00ff */
[----:B------:R-:W-:-:S03]  /*23e0*/  IMAD.WIDE.U32 R34, R22, R52, R184 ;  /* 0x0000003416227225 */ /* 0x000fc600078e00b8 */
[----:B------:R-:W-:Y:S01]  /*23f0*/  LOP3.LUT R50, R50, 0x1c0, RZ, 0xc0, !PT ;  /* 0x000001c032327812 */ /* 0x000fe200078ec0ff */
[-C--:B---3--:R-:W-:Y:S01]  /*2400*/  IMAD.WIDE.U32 R30, R22, R4.reuse, R184 ;  /* 0x00000004161e7225 */ /* 0x088fe200078e00b8 */
[----:B------:R-:W-:Y:S02]  /*2410*/  SHF.L.U64.HI R48, R4, 0x6, R5 ;  /* 0x0000000604307819 */ /* 0x000fe40000010205 */
[----:B------:R-:W-:Y:S01]  /*2420*/  SHF.R.U32.HI R54, RZ, 0x3, R50 ;  /* 0x00000003ff367819 */ /* 0x000fe20000011632 */
[----:B------:R-:W-:Y:S01]  /*2430*/  IMAD.WIDE.U32 R32, R22, R4, R16 ;  /* 0x0000000416207225 */ /* 0x000fe200078e0010 */
[----:B0-----:R-:W-:-:S03]  /*2440*/  SHF.R.U32.HI R26, RZ, 0x7, R26 ;  /* 0x00000007ff1a7819 */ /* 0x001fc6000001161a */
[----:B------:R-:W-:-:S04]  /*2450*/  IMAD.WIDE.U32 R36, R22, R52, R16 ;  /* 0x0000003416247225 */ /* 0x000fc800078e0010 */
[----:B------:R-:W-:Y:S02]  /*2460*/  IMAD.SHL.U32 R49, R4, 0x40, RZ ;  /* 0x0000004004317824 */ /* 0x000fe400078e00ff */
[----:B------:R-:W-:Y:S02]  /*2470*/  IMAD.SHL.U32 R47, R6, 0x40, RZ ;  /* 0x00000040062f7824 */ /* 0x000fe400078e00ff */
[----:B------:R-:W-:Y:S02]  /*2480*/  VIADD R55, R26, 0x8 ;  /* 0x000000081a377836 */ /* 0x000fe40000000000 */
[----:B------:R-:W-:Y:S01]  /*2490*/  IMAD.SHL.U32 R56, R27, 0x2, RZ ;  /* 0x000000021b387824 */ /* 0x000fe200078e00ff */
[----:B----4-:R-:W-:-:S04]  /*24a0*/  SHF.R.S32.HI R3, RZ, 0x1f, R0 ;  /* 0x0000001fff037819 */ /* 0x010fc80000011400 */
[----:B------:R-:W-:Y:S02]  /*24b0*/  SEL R8, R3, RZ, !P0 ;  /* 0x000000ff03087207 */ /* 0x000fe40004000000 */
[----:B------:R-:W-:Y:S02]  /*24c0*/  SEL R3, R0, RZ, !P0 ;  /* 0x000000ff00037207 */ /* 0x000fe40004000000 */
[----:B------:R-:W-:Y:S01]  /*24d0*/  SHF.R.S32.HI R0, RZ, 0x1f, R22 ;  /* 0x0000001fff007819 */ /* 0x000fe20000011416 */
[----:B------:R-:W-:Y:S02]  /*24e0*/  IMAD R10, R8, UR4, RZ ;  /* 0x00000004080a7c24 */ /* 0x000fe4000f8e02ff */
[C---:B------:R-:W-:Y:S01]  /*24f0*/  IMAD.WIDE.U32 R20, R3.reuse, UR4, R20 ;  /* 0x0000000403147c25 */ /* 0x040fe2000f8e0014 */
[----:B------:R-:W-:Y:S02]  /*2500*/  ULDC UR4, c[0x0][0x2f4] ;  /* 0x0000bd0000047ab9 */ /* 0x000fe40000000800 */
[----:B------:R-:W-:Y:S01]  /*2510*/  ISETP.GE.AND P4, PT, R16, UR4, PT ;  /* 0x0000000410007c0c */ /* 0x000fe2000bf86270 */
[----:B------:R-:W-:-:S02]  /*2520*/  IMAD R43, R3, UR5, R10 ;  /* 0x00000005032b7c24 */ /* 0x000fc4000f8e020a */
[----:B------:R-:W-:Y:S02]  /*2530*/  IMAD R8, R8, UR6, RZ ;  /* 0x0000000608087c24 */ /* 0x000fe4000f8e02ff */
[----:B------:R-:W-:Y:S02]  /*2540*/  IMAD R9, R0, R6, RZ ;  /* 0x0000000600097224 */ /* 0x000fe400078e02ff */
[----:B------:R-:W-:-:S04]  /*2550*/  IMAD.WIDE.U32 R28, R3, UR6, R28 ;  /* 0x00000006031c7c25 */ /* 0x000fc8000f8e001c */
[----:B------:R-:W-:Y:S01]  /*2560*/  IMAD R71, R3, UR7, R8 ;  /* 0x0000000703477c24 */ /* 0x000fe2000f8e0208 */
[----:B------:R-:W-:Y:S01]  /*2570*/  IADD3 R3, P0, R20, R44, RZ ;  /* 0x0000002c14037210 */ /* 0x000fe20007f1e0ff */
[----:B------:R-:W-:Y:S02]  /*2580*/  IMAD R9, R22, R7, R9 ;  /* 0x0000000716097224 */ /* 0x000fe400078e0209 */
[----:B------:R-:W-:Y:S02]  /*2590*/  IMAD.IADD R43, R21, 0x1, R43 ;  /* 0x00000001152b7824 */ /* 0x000fe400078e022b */
[----:B------:R-:W-:Y:S02]  /*25a0*/  IMAD R8, R0, R4, RZ ;  /* 0x0000000400087224 */ /* 0x000fe400078e02ff */
[----:B------:R-:W-:Y:S01]  /*25b0*/  IMAD.IADD R71, R29, 0x1, R71 ;  /* 0x000000011d477824 */ /* 0x000fe200078e0247 */
[----:B------:R-:W-:Y:S01]  /*25c0*/  IADD3.X R44, R43, R45, R9, P0, !PT ;  /* 0x0000002d2b2c7210 */ /* 0x000fe200007fe409 */
[----:B------:R-:W-:Y:S01]  /*25d0*/  IMAD R13, R22, R5, R8 ;  /* 0x00000005160d7224 */ /* 0x000fe200078e0208 */
[----:B------:R-:W-:Y:S01]  /*25e0*/  SEL R9, R27, RZ, P2 ;  /* 0x000000ff1b097207 */ /* 0x000fe20001000000 */
[----:B------:R-:W-:Y:S01]  /*25f0*/  IMAD R8, R0, R52, RZ ;  /* 0x0000003400087224 */ /* 0x000fe200078e02ff */
[----:B------:R-:W-:Y:S01]  /*2600*/  IADD3 R38, P0, R22, R25, RZ ;  /* 0x0000001916267210 */ /* 0x000fe20007f1e0ff */
[----:B------:R-:W-:-:S02]  /*2610*/  IMAD.IADD R31, R31, 0x1, R13 ;  /* 0x000000011f1f7824 */ /* 0x000fc400078e020d */
[----:B------:R-:W-:Y:S02]  /*2620*/  IMAD.IADD R9, R16, 0x1, R9 ;  /* 0x0000000110097824 */ /* 0x000fe400078e0209 */
[----:B------:R-:W-:Y:S02]  /*2630*/  IMAD R15, R22, R53, R8 ;  /* 0x00000035160f7224 */ /* 0x000fe400078e0208 */
[----:B------:R-:W-:Y:S01]  /*2640*/  IMAD.IADD R33, R13, 0x1, R33 ;  /* 0x000000010d217824 */ /* 0x000fe200078e0221 */
[----:B-----5:R-:W-:Y:S01]  /*2650*/  SHF.R.S32.HI R13, RZ, 0x1f, R154 ;  /* 0x0000001fff0d7819 */ /* 0x020fe2000001149a */
[----:B------:R-:W-:Y:S01]  /*2660*/  IMAD.WIDE.U32 R30, R154, R4, R30 ;  /* 0x000000049a1e7225 */ /* 0x000fe200078e001e */
[----:B------:R-:W-:-:S03]  /*2670*/  SHF.R.S32.HI R8, RZ, 0x1f, R9 ;  /* 0x0000001fff087819 */ /* 0x000fc60000011409 */
[----:B------:R-:W-:Y:S01]  /*2680*/  IMAD.WIDE.U32 R32, R154, R4, R32 ;  /* 0x000000049a207225 */ /* 0x000fe200078e0020 */
[----:B------:R-:W-:-:S03]  /*2690*/  LEA.HI R45, R8, R9, RZ, 0x3 ;  /* 0x00000009082d7211 */ /* 0x000fc600078f18ff */
[----:B------:R-:W-:Y:S01]  /*26a0*/  IMAD R8, R13, R4, RZ ;  /* 0x000000040d087224 */ /* 0x000fe200078e02ff */
[----:B------:R-:W-:Y:S01]  /*26b0*/  LOP3.LUT R60, R45, 0xfffffff8, RZ, 0xc0, !PT ;  /* 0xfffffff82d3c7812 */ /* 0x000fe200078ec0ff */
[----:B------:R-:W-:Y:S02]  /*26c0*/  IMAD R13, R13, R52, RZ ;  /* 0x000000340d0d7224 */ /* 0x000fe400078e02ff */
[----:B------:R-:W-:Y:S01]  /*26d0*/  IMAD R59, R154, R5, R8 ;  /* 0x000000059a3b7224 */ /* 0x000fe200078e0208 */
[----:B------:R-:W-:Y:S01]  /*26e0*/  LOP3.LUT R5, R50, 0x18, R16, 0xf8, !PT ;  /* 0x0000001832057812 */ /* 0x000fe200078ef810 */
[----:B------:R-:W-:Y:S01]  /*26f0*/  IMAD.IADD R35, R35, 0x1, R15 ;  /* 0x0000000123237824 */ /* 0x000fe200078e020f */
[----:B------:R-:W-:Y:S01]  /*2700*/  SHF.R.S32.HI R63, RZ, 0x1f, R60 ;  /* 0x0000001fff3f7819 */ /* 0x000fe2000001143c */
[----:B------:R-:W-:Y:S01]  /*2710*/  IMAD.IADD R37, R15, 0x1, R37 ;  /* 0x000000010f257824 */ /* 0x000fe200078e0225 */
[----:B------:R-:W-:Y:S01]  /*2720*/  LOP3.LUT R4, R5, R54, RZ, 0x3c, !PT ;  /* 0x0000003605047212 */ /* 0x000fe200078e3cff */
[----:B------:R-:W-:Y:S01]  /*2730*/  IMAD R13, R154, R53, R13 ;  /* 0x000000359a0d7224 */ /* 0x000fe200078e020d */
[----:B------:R-:W-:Y:S01]  /*2740*/  LOP3.LUT R5, R50, 0x38, R45, 0xf8, !PT ;  /* 0x0000003832057812 */ /* 0x000fe200078ef82d */
[----:B------:R-:W-:-:S02]  /*2750*/  VIADD R53, R16, 0x20 ;  /* 0x0000002010357836 */ /* 0x000fc40000000000 */
[C---:B------:R-:W-:Y:S01]  /*2760*/  IMAD.WIDE.U32 R34, R154.reuse, R52, R34 ;  /* 0x000000349a227225 */ /* 0x040fe200078e0022 */
[----:B------:R-:W-:Y:S02]  /*2770*/  LOP3.LUT R70, R5, R54, RZ, 0x3c, !PT ;  /* 0x0000003605467212 */ /* 0x000fe400078e3cff */
[----:B------:R-:W-:Y:S01]  /*2780*/  ISETP.GE.AND P3, PT, R53, UR4, PT ;  /* 0x0000000435007c0c */ /* 0x000fe2000bf66270 */
[----:B------:R-:W-:-:S04]  /*2790*/  IMAD.WIDE.U32 R36, R154, R52, R36 ;  /* 0x000000349a247225 */ /* 0x000fc800078e0024 */
        /* <DEDUP_REMOVED lines=8> */
.L_x_4356:
        /* <DEDUP_REMOVED lines=58> */
.L_x_4331:
[----:B------:R-:W-:Y:S05]  /*2bc0*/  BSYNC B1 ;  /* 0x0000000000017941 */ /* 0x000fea0003800000 */
.L_x_4330:
        /* <DEDUP_REMOVED lines=16> */
.L_x_4332:
[----:B------:R-:W-:Y:S01]  /*2cd0*/  IMAD R73, R19, 0x8, R2 ;  /* 0x0000000813497824 */ /* 0x000fe200078e0202 */
[----:B------:R-:W-:Y:S01]  /*2ce0*/  SHF.L.U32 R74, R186, 0x1f, RZ ;  /* 0x0000001fba4a7819 */ /* 0x000fe200000006ff */
[----:B------:R-:W-:Y:S03]  /*2cf0*/  BSSY B1, `(.L_x_4333) ;  /* 0x0000003000017945 */ /* 0x000fe60003800000 */
[----:B------:R-:W0:Y:S02]  /*2d00*/  SYNCS.PHASECHK.TRANS64.TRYWAIT P5, [R73+URZ+0x38890], R74 ;  /* 0x0388904a490075a7 */ /* 0x000e2400080a017f */
[----:B0-----:R-:W-:Y:S05]  /*2d10*/  @!P5 BRA `(.L_x_4334) ;  /* 0x000001c400bcd947 */ /* 0x001fea0003800000 */
.L_x_4629:
[----:B------:R-:W-:Y:S05]  /*2d20*/  BSYNC B1 ;  /* 0x0000000000017941 */ /* 0x000fea0003800000 */
.L_x_4333:
        /* <DEDUP_REMOVED lines=48> */
.L_x_4339:
[----:B------:R-:W-:Y:S05]  /*3030*/  BSYNC B2 ;  /* 0x0000000000027941 */ /* 0x000fea0003800000 */
.L_x_4338:
[----:B--2---:R1:W-:Y:S02]  /*3040*/  STG.E.128 desc[UR42][R12.64], R4 ;  /* 0x000000040c007986 */ /* 0x0043e4000c101d2a */
.L_x_4337:
[----:B------:R-:W-:Y:S05]  /*3050*/  BSYNC B1 ;  /* 0x0000000000017941 */ /* 0x000fea0003800000 */
.L_x_4336:
        /* <DEDUP_REMOVED lines=51> */
.L_x_4341:
[----:B------:R-:W-:Y:S05]  /*3390*/  BSYNC B1 ;  /* 0x0000000000017941 */ /* 0x000fea0003800000 */
.L_x_4340:
[----:B-1----:R2:W-:Y:S01]  /*33a0*/  STG.E.128 desc[UR42][R12.64+0x40], R4 ;  /* 0x000040040c007986 */ /* 0x0025e2000c101d2a */
[----:B------:R-:W-:Y:S05]  /*33b0*/  BRA `(.L_x_4335) ;  /* 0x0000000c00287947 */ /* 0x000fea0003800000 */
.L_x_4329:
[----:B------:R-:W-:Y:S01]  /*33c0*/  IMAD R5, R40, -0x40, R42 ;  /* 0xffffffc028057824 */ /* 0x000fe200078e022a */
[----:B------:R-:W-:-:S04]  /*33d0*/  CS2R R6, SRZ ;  /* 0x0000000000067805 */ /* 0x000fc8000001ff00 */
[----:B------:R-:W-:-:S04]  /*33e0*/  VIMNMX R5, R5, 0x40, PT ;  /* 0x0000004005057848 */ /* 0x000fc80003fe0100 */
[----:B------:R-:W-:-:S04]  /*33f0*/  ISETP.GE.AND P1, PT, R22, R5, PT ;  /* 0x000000051600720c */ /* 0x000fc80003f26270 */
        /* <DEDUP_REMOVED lines=40> */
.L_x_4342:
[----:B------:R-:W-:Y:S01]  /*3680*/  IMAD R73, R19, 0x8, R2 ;  /* 0x0000000813497824 */ /* 0x000fe200078e0202 */
[----:B------:R-:W-:Y:S01]  /*3690*/  SHF.L.U32 R74, R186, 0x1f, RZ ;  /* 0x0000001fba4a7819 */ /* 0x000fe200000006ff */
[----:B------:R-:W0:Y:S01]  /*36a0*/  LDC R75, c[0x0][0x2f4] ;  /* 0x0000bd00ff4b7b82 */ /* 0x000e220000000800 */
[----:B------:R-:W-:Y:S02]  /*36b0*/  BSSY B1, `(.L_x_4343) ;  /* 0x0000003000017945 */ /* 0x000fe40003800000 */
[----:B------:R-:W1:Y:S02]  /*36c0*/  SYNCS.PHASECHK.TRANS64.TRYWAIT P5, [R73+URZ+0x38890], R74 ;  /* 0x0388904a490075a7 */ /* 0x000e6400080a017f */
[----:B-1----:R-:W-:Y:S05]  /*36d0*/  @!P5 BRA `(.L_x_4344) ;  /* 0x000001bc0060d947 */ /* 0x002fea0003800000 */
.L_x_4630:
[----:B------:R-:W-:Y:S05]  /*36e0*/  BSYNC B1 ;  /* 0x0000000000017941 */ /* 0x000fea0003800000 */
.L_x_4343:
        /* <DEDUP_REMOVED lines=115> */
.L_x_4346:
[----:B------:R-:W-:Y:S05]  /*3e20*/  BSYNC B1 ;  /* 0x0000000000017941 */ /* 0x000fea0003800000 */
.L_x_4345:
        /* <DEDUP_REMOVED lines=10> */
.L_x_4328:
[----:B------:R-:W-:-:S06]  /*3ed0*/  UISETP.NE.AND UP0, UPT, UR37, 0x3, UPT ;  /* 0x000000032500788c */ /* 0x000fcc000bf05270 */
[----:B------:R-:W-:-:S13]  /*3ee0*/  PLOP3.LUT P0, PT, PT, PT, UP0, 0x80, 0x0 ;  /* 0x000000000000781c */ /* 0x000fda0003f0f008 */
[----:B------:R-:W-:Y:S05]  /*3ef0*/  @!P0 BRA `(.L_x_4347) ;  /* 0x0000000000048947 */ /* 0x000fea0003800000 */
[----:B------:R-:W-:Y:S01]  /*3f00*/  BPT.TRAP 0x1 ;  /* 0x000000040000795c */ /* 0x000fe20000300000 */
.L_x_4347:
[----:B------:R-:W-:Y:S01]  /*3f10*/  IMAD R73, R19, 0x8, R2 ;  /* 0x0000000813497824 */ /* 0x000fe200078e0202 */
[----:B------:R-:W-:Y:S01]  /*3f20*/  SHF.L.U32 R74, R186, 0x1f, RZ ;  /* 0x0000001fba4a7819 */ /* 0x000fe200000006ff */
[----:B------:R-:W-:Y:S01]  /*3f30*/  IMAD R4, R40, -0x40, R42 ;  /* 0xffffffc028047824 */ /* 0x000fe200078e022a */
[----:B------:R-:W-:Y:S02]  /*3f40*/  BSSY B1, `(.L_x_4348) ;  /* 0x0000004000017945 */ /* 0x000fe40003800000 */
[----:B------:R-:W0:Y:S02]  /*3f50*/  SYNCS.PHASECHK.TRANS64.TRYWAIT P1, [R73+URZ+0x38890], R74 ;  /* 0x0388904a490075a7 */ /* 0x000e24000802017f */
[----:B------:R-:W-:Y:S01]  /*3f60*/  VIMNMX R5, R4, 0x40, PT ;  /* 0x0000004004057848 */ /* 0x000fe20003fe0100 */
[----:B0-----:R-:W-:Y:S06]  /*3f70*/  @!P1 BRA `(.L_x_4349) ;  /* 0x000001b4004c9947 */ /* 0x001fec0003800000 */
.L_x_4631:
[----:B------:R-:W-:Y:S05]  /*3f80*/  BSYNC B1 ;  /* 0x0000000000017941 */ /* 0x000fea0003800000 */
.L_x_4348:
        /* <DEDUP_REMOVED lines=13> */
.L_x_4335:
[----:B------:R-:W-:Y:S05]  /*4060*/  BSYNC B0 ;  /* 0x0000000000007941 */ /* 0x000fea0003800000 */
.L_x_4327:
        /* <DEDUP_REMOVED lines=17> */
.L_x_4351:
[----:B------:R-:W-:Y:S05]  /*4180*/  BSYNC B0 ;  /* 0x0000000000007941 */ /* 0x000fea0003800000 */
.L_x_4350:
[----:B------:R-:W2:Y:S01]  /*4190*/  SYNCS.PHASECHK.TRANS64.TRYWAIT P0, [R73+URZ+0x388b0], R74 ;  /* 0x0388b04a490075a7 */ /* 0x000ea2000800017f */
[----:B------:R-:W-:Y:S04]  /*41a0*/  BSSY B0, `(.L_x_4352) ;  /* 0x0000002000007945 */ /* 0x000fe80003800000 */
[----:B--2---:R-:W-:Y:S05]  /*41b0*/  @!P0 BRA `(.L_x_4353) ;  /* 0x000001b000d08947 */ /* 0x004fea0003800000 */
.L_x_4632:
[----:B------:R-:W-:Y:S05]  /*41c0*/  BSYNC B0 ;  /* 0x0000000000007941 */ /* 0x000fea0003800000 */
.L_x_4352:
        /* <DEDUP_REMOVED lines=82> */
.L_x_4355:
[----:B------:R-:W-:Y:S05]  /*46f0*/  BSYNC B0 ;  /* 0x0000000000007941 */ /* 0x000fea0003800000 */
.L_x_4354:
        /* <DEDUP_REMOVED lines=17> */
.L_x_4322:
[----:B------:R-:W-:Y:S04]  /*4810*/  BSSY B0, `(.L_x_4357) ;  /* 0x0000004000007945 */ /* 0x000fe80003800000 */
[----:B------:R-:W-:Y:S05]  /*4820*/  @P0 BRA `(.L_x_4358) ;  /* 0x0000000000080947 */ /* 0x000fea0003800000 */
[----:B------:R-:W2:Y:S02]  /*4830*/  FENCE.VIEW.ASYNC.G ;  /* 0x00000000000073c6 */ /* 0x000ea40000000100 */
[----:B--2---:R-:W-:Y:S06]  /*4840*/  BAR.ARV 0xc, 0x180 ;  /* 0x0306000000007b1d */ /* 0x004fec0000002000 */
.L_x_4358:
[----:B------:R-:W-:Y:S05]  /*4850*/  BSYNC B0 ;  /* 0x0000000000007941 */ /* 0x000fea0003800000 */
.L_x_4357:
        /* <DEDUP_REMOVED lines=37> */
.L_x_4362:
[----:B------:R-:W-:Y:S05]  /*4ab0*/  BSYNC B0 ;  /* 0x0000000000007941 */ /* 0x000fea0003800000 */
.L_x_4361:
[-C--:B------:R-:W-:Y:S01]  /*4ac0*/  IMAD R0, R220, R5.reuse, RZ ;  /* 0x00000005dc007224 */ /* 0x080fe200078e02ff */
[----:B------:R-:W-:Y:S01]  /*4ad0*/  PLOP3.LUT P0, PT, PT, PT, PT, 0x80, 0x0 ;  /* 0x000000000000781c */ /* 0x000fe20003f0f070 */
[----:B------:R-:W-:Y:S01]  /*4ae0*/  IMAD.MOV.U32 R3, RZ, RZ, RZ ;  /* 0x000000ffff037224 */ /* 0x000fe200078e00ff */
[----:B------:R-:W-:Y:S01]  /*4af0*/  CS2R R150, SRZ ;  /* 0x0000000000967805 */ /* 0x000fe2000001ff00 */
[----:B---3--:R-:W-:Y:S01]  /*4b00*/  IMAD.MOV.U32 R14, RZ, RZ, RZ ;  /* 0x000000ffff0e7224 */ /* 0x008fe200078e00ff */
        /* <DEDUP_REMOVED lines=42> */
[----:B------:R-:W-:Y:S02]  /*4db0*/  CS2R R68, SRZ ;  /* 0x0000000000447805 */ /* 0x000fe4000001ff00 */
        /* <DEDUP_REMOVED lines=23> */
[----:B-1----:R-:W2:Y:S01]  /*4f30*/  LDL R6, [R1+0x3c] ;  /* 0x00003c0001067983 */ /* 0x002ea20000100800 */
[----:B------:R-:W-:Y:S01]  /*4f40*/  IMAD.MOV.U32 R7, RZ, RZ, 0x40000040 ;  /* 0x40000040ff077424 */ /* 0x000fe200078e00ff */
[----:B------:R-:W-:Y:S01]  /*4f50*/  BSSY B0, `(.L_x_4364) ;  /* 0x0000100000007945 */ /* 0x000fe20003800000 */
[----:B------:R-:W-:Y:S01]  /*4f60*/  IMAD.MOV.U32 R9, RZ, RZ, 0x40000040 ;  /* 0x40000040ff097424 */ /* 0x000fe200078e00ff */
[----:B------:R-:W-:Y:S01]  /*4f70*/  BAR.SYNC.DEFER_BLOCKING 0xe, 0x100 ;  /* 0x0384000000007b1d */ /* 0x000fe20000010000 */
[----:B------:R-:W-:Y:S01]  /*4f80*/  IMAD.MOV.U32 R11, RZ, RZ, 0x40000040 ;  /* 0x40000040ff0b7424 */ /* 0x000fe200078e00ff */
[----:B------:R-:W-:Y:S01]  /*4f90*/  R2UR UR5, R7 ;  /* 0x00000000070572ca */ /* 0x000fe200000e0000 */
[----:B------:R-:W-:Y:S01]  /*4fa0*/  IMAD.MOV.U32 R13, RZ, RZ, 0x40000040 ;  /* 0x40000040ff0d7424 */ /* 0x000fe200078e00ff */
[----:B------:R-:W-:Y:S01]  /*4fb0*/  R2UR UR7, R9 ;  /* 0x00000000090772ca */ /* 0x000fe200000e0000 */
[----:B------:R-:W-:Y:S02]  /*4fc0*/  IMAD.MOV.U32 R9, RZ, RZ, 0x40000040 ;  /* 0x40000040ff097424 */ /* 0x000fe400078e00ff */
[----:B------:R-:W-:Y:S01]  /*4fd0*/  VIADD R4, R4, 0xfffffffe ;  /* 0xfffffffe04047836 */ /* 0x000fe20000000000 */
[----:B------:R-:W0:Y:S02]  /*4fe0*/  S2R R14, SR_TID.X ;  /* 0x00000000000e7919 */ /* 0x000e240000002100 */
[----:B------:R-:W-:Y:S01]  /*4ff0*/  R2UR UR15, R9 ;  /* 0x00000000090f72ca */ /* 0x000fe200000e0000 */
[----:B------:R-:W-:Y:S01]  /*5000*/  IMAD.MOV.U32 R9, RZ, RZ, 0x40000040 ;  /* 0x40000040ff097424 */ /* 0x000fe200078e00ff */
[----:B------:R-:W-:-:S04]  /*5010*/  ISETP.GE.AND P0, PT, R4, R0, PT ;  /* 0x000000000400720c */ /* 0x000fc80003f06270 */
[----:B------:R-:W-:Y:S01]  /*5020*/  R2UR UR13, R9 ;  /* 0x00000000090d72ca */ /* 0x000fe200000e0000 */
[----:B------:R-:W-:Y:S01]  /*5030*/  WARPGROUP.ARRIVE ;  /* 0x00000000000079c5 */ /* 0x000fe20000000000 */
[----:B0-----:R-:W-:-:S04]  /*5040*/  LOP3.LUT R14, R14, 0x7f, RZ, 0xc0, !PT ;  /* 0x0000007f0e0e7812 */ /* 0x001fc800078ec0ff */
[----:B------:R-:W-:Y:S01]  /*5050*/  ISETP.NE.AND P2, PT, R14, RZ, PT ;  /* 0x000000ff0e00720c */ /* 0x000fe20003f45270 */
[----:B--2---:R-:W0:Y:S02]  /*5060*/  SHFL.IDX PT, R3, R6, RZ, 0x1f ;  /* 0x00001fff06037589 */ /* 0x004e2400000e0000 */
[----:B0-----:R-:W-:-:S04]  /*5070*/  LEA.HI R5, R3, R3, RZ, 0x1 ;  /* 0x0000000303057211 */ /* 0x001fc800078f08ff */
[----:B------:R-:W-:Y:S01]  /*5080*/  LOP3.LUT R6, R5, 0x1fffe, RZ, 0xc0, !PT ;  /* 0x0001fffe05067812 */ /* 0x000fe200078ec0ff */
[----:B------:R-:W-:-:S04]  /*5090*/  VIADD R5, R2, 0x36400 ;  /* 0x0003640002057836 */ /* 0x000fc80000000000 */
[----:B------:R-:W-:Y:S01]  /*50a0*/  IMAD.IADD R3, R3, 0x1, -R6 ;  /* 0x0000000103037824 */ /* 0x000fe200078e0a06 */
[----:B------:R-:W-:-:S03]  /*50b0*/  SHF.R.U32.HI R5, RZ, 0x4, R5 ;  /* 0x00000004ff057819 */ /* 0x000fc60000011605 */
[----:B------:R-:W-:Y:S01]  /*50c0*/  IMAD R3, R3, 0x8000, R2 ;  /* 0x0000800003037824 */ /* 0x000fe200078e0202 */
[----:B------:R-:W-:-:S03]  /*50d0*/  LOP3.LUT R5, R5, 0x3fff, RZ, 0xc0, !PT ;  /* 0x00003fff05057812 */ /* 0x000fc600078ec0ff */
[----:B------:R-:W-:Y:S01]  /*50e0*/  VIADD R3, R3, 0x400 ;  /* 0x0000040003037836 */ /* 0x000fe20000000000 */
[----:B------:R-:W-:Y:S01]  /*50f0*/  LOP3.LUT R6, R5, 0x10000, RZ, 0xfc, !PT ;  /* 0x0001000005067812 */ /* 0x000fe200078efcff */
[----:B------:R-:W-:-:S03]  /*5100*/  @!P2 IMAD R5, R18, 0x8, R2 ;  /* 0x000000081205a824 */ /* 0x000fc600078e0202 */
[----:B------:R-:W-:Y:S01]  /*5110*/  SHF.R.U32.HI R3, RZ, 0x4, R3 ;  /* 0x00000004ff037819 */ /* 0x000fe20000011603 */
[C---:B------:R-:W-:Y:S01]  /*5120*/  VIADD R12, R6.reuse, 0x2 ;  /* 0x00000002060c7836 */ /* 0x040fe20000000000 */
[----:B------:R-:W-:Y:S01]  /*5130*/  R2UR UR4, R6 ;  /* 0x00000000060472ca */ /* 0x000fe200000e0000 */
[----:B------:R-:W-:Y:S01]  /*5140*/  @!P2 VIADD R5, R5, 0x38860 ;  /* 0x000388600505a836 */ /* 0x000fe20000000000 */
[----:B------:R-:W-:-:S04]  /*5150*/  LOP3.LUT R3, R3, 0x3fff, RZ, 0xc0, !PT ;  /* 0x00003fff03037812 */ /* 0x000fc800078ec0ff */
[----:B------:R-:W-:Y:S02]  /*5160*/  LOP3.LUT R3, R3, 0x2000000, RZ, 0xfc, !PT ;  /* 0x0200000003037812 */ /* 0x000fe400078efcff */
[----:B------:R-:W-:-:S03]  /*5170*/  @!P2 PRMT R5, RZ, 0x654, R5 ;  /* 0x00000654ff05a816 */ /* 0x000fc60000000005 */
[----:B------:R-:W-:-:S04]  /*5180*/  IMAD R8, R18, 0x1000, R3 ;  /* 0x0000100012087824 */ /* 0x000fc800078e0203 */
[C---:B------:R-:W-:Y:S01]  /*5190*/  VIADD R10, R8.reuse, 0x80 ;  /* 0x00000080080a7836 */ /* 0x040fe20000000000 */
[----:B------:R-:W-:-:S13]  /*51a0*/  R2UR UR6, R8 ;  /* 0x00000000080672ca */ /* 0x000fda00000e0000 */
[----:B------:R-:W-:Y:S01]  /*51b0*/  HGMMA.64x256x16.F32 R24, gdesc[UR4].tnspB, RZ, !UPT, gsb0 ;  /* 0x43e00000041879f0 */ /* 0x000fe2000c0008ff */
[----:B------:R-:W-:Y:S01]  /*51c0*/  R2UR UR6, R10 ;  /* 0x000000000a0672ca */ /* 0x000fe200000e0000 */
[----:B------:R-:W-:Y:S01]  /*51d0*/  VIADD R10, R8, 0x100 ;  /* 0x00000100080a7836 */ /* 0x000fe20000000000 */
[----:B------:R-:W-:Y:S01]  /*51e0*/  R2UR UR7, R11 ;  /* 0x000000000b0772ca */ /* 0x000fe200000e0000 */
[----:B------:R-:W-:Y:S01]  /*51f0*/  IMAD.MOV.U32 R11, RZ, RZ, 0x40000040 ;  /* 0x40000040ff0b7424 */ /* 0x000fe200078e00ff */
[----:B------:R-:W-:Y:S01]  /*5200*/  R2UR UR4, R12 ;  /* 0x000000000c0472ca */ /* 0x000fe200000e0000 */
[----:B------:R-:W-:Y:S01]  /*5210*/  VIADD R8, R8, 0x180 ;  /* 0x0000018008087836 */ /* 0x000fe20000000000 */
[----:B------:R-:W-:Y:S02]  /*5220*/  R2UR UR5, R13 ;  /* 0x000000000d0572ca */ /* 0x000fe400000e0000 */
[----:B------:R-:W-:Y:S01]  /*5230*/  R2UR UR10, R10 ;  /* 0x000000000a0a72ca */ /* 0x000fe200000e0000 */
[----:B------:R-:W-:Y:S01]  /*5240*/  VIADD R10, R6, 0x4 ;  /* 0x00000004060a7836 */ /* 0x000fe20000000000 */
[----:B------:R-:W-:Y:S01]  /*5250*/  R2UR UR11, R11 ;  /* 0x000000000b0b72ca */ /* 0x000fe200000e0000 */
[----:B------:R-:W-:Y:S01]  /*5260*/  IMAD.MOV.U32 R11, RZ, RZ, 0x40000040 ;  /* 0x40000040ff0b7424 */ /* 0x000fe200078e00ff */
[----:B------:R-:W-:Y:S01]  /*5270*/  R2UR UR14, R8 ;  /* 0x00000000080e72ca */ /* 0x000fe200000e0000 */
[----:B------:R-:W-:Y:S01]  /*5280*/  VIADD R8, R6, 0x6 ;  /* 0x0000000606087836 */ /* 0x000fe20000000000 */
[----:B------:R-:W-:-:S02]  /*5290*/  R2UR UR8, R10 ;  /* 0x000000000a0872ca */ /* 0x000fc400000e0000 */
[----:B------:R-:W-:Y:S02]  /*52a0*/  R2UR UR9, R11 ;  /* 0x000000000b0972ca */ /* 0x000fe400000e0000 */
[----:B------:R-:W-:Y:S01]  /*52b0*/  R2UR UR12, R8 ;  /* 0x00000000080c72ca */ /* 0x000fe200000e0000 */
        /* <DEDUP_REMOVED lines=15> */
[----:B------:R-:W-:-:S07]  /*53b0*/  IMAD.MOV.U32 R20, RZ, RZ, R4 ;  /* 0x000000ffff147224 */ /* 0x000fce00078e0004 */
.L_x_4366:
[----:B------:R-:W-:Y:S01]  /*53c0*/  BAR.SYNC.DEFER_BLOCKING 0xe, 0x100 ;  /* 0x0384000000007b1d */ /* 0x000fe20000010000 */
[----:B-1----:R-:W-:Y:S01]  /*53d0*/  IMAD R4, R18, 0x40, R190 ;  /* 0x0000004012047824 */ /* 0x002fe200078e02be */
[----:B------:R-:W-:Y:S01]  /*53e0*/  R2UR UR4, R6 ;  /* 0x00000000060472ca */ /* 0x000fe200000e0000 */
[----:B------:R-:W-:Y:S01]  /*53f0*/  VIADD R18, R18, 0x1 ;  /* 0x0000000112127836 */ /* 0x000fe20000000000 */
[----:B------:R-:W-:Y:S01]  /*5400*/  R2UR UR5, R7 ;  /* 0x00000000070572ca */ /* 0x000fe200000e0000 */
[----:B------:R-:W-:Y:S02]  /*5410*/  IMAD R4, R4, 0x4, R2 ;  /* 0x0000000404047824 */ /* 0x000fe400078e0202 */
[----:B------:R-:W-:Y:S01]  /*5420*/  IMAD.MOV.U32 R15, RZ, RZ, 0x40000040 ;  /* 0x40000040ff0f7424 */ /* 0x000fe200078e00ff */
[----:B------:R-:W-:-:S04]  /*5430*/  ISETP.NE.AND P0, PT, R18, 0x2, PT ;  /* 0x000000021200780c */ /* 0x000fc80003f05270 */
[----:B------:R-:W-:Y:S01]  /*5440*/  SEL R18, R18, RZ, P0 ;  /* 0x000000ff12127207 */ /* 0x000fe20000000000 */
[----:B0-----:R-:W0:Y:S04]  /*5450*/  LDS R5, [R4+0x38400] ;  /* 0x0384000004057984 */ /* 0x001e280000000800 */
        /* <DEDUP_REMOVED lines=129> */
[----:B------:R-:W-:-:S02]  /*5c70*/  IMAD R4, R18, 0x1000, R3 ;  /* 0x0000100012047824 */ /* 0x000fc400078e0203 */
[----:B------:R-:W-:Y:S02]  /*5c80*/  IMAD.MOV.U32 R5, RZ, RZ, 0x40000040 ;  /* 0x40000040ff057424 */ /* 0x000fe400078e00ff */
[C---:B------:R-:W-:Y:S01]  /*5c90*/  VIADD R14, R4.reuse, 0x80 ;  /* 0x00000080040e7836 */ /* 0x040fe20000000000 */
[----:B------:R-:W-:Y:S01]  /*5ca0*/  R2UR UR6, R4 ;  /* 0x00000000040672ca */ /* 0x000fe200000e0000 */
[----:B------:R-:W-:Y:S01]  /*5cb0*/  WARPGROUP.ARRIVE ;  /* 0x00000000000079c5 */ /* 0x000fe20000000000 */
[----:B------:R-:W-:Y:S01]  /*5cc0*/  R2UR UR7, R5 ;  /* 0x00000000050772ca */ /* 0x000fe200000e0000 */
[----:B------:R-:W-:-:S12]  /*5cd0*/  IMAD.MOV.U32 R5, RZ, RZ, 0x40000040 ;  /* 0x40000040ff057424 */ /* 0x000fd800078e00ff */
[----:B------:R-:W-:Y:S01]  /*5ce0*/  HGMMA.64x256x16.F32 R24, gdesc[UR4].tnspB, R24, gsb0 ;  /* 0x43e00000041879f0 */ /* 0x000fe20008000818 */
[----:B------:R-:W-:Y:S01]  /*5cf0*/  R2UR UR6, R14 ;  /* 0x000000000e0672ca */ /* 0x000fe200000e0000 */
[----:B------:R-:W-:Y:S01]  /*5d00*/  VIADD R14, R4, 0x100 ;  /* 0x00000100040e7836 */ /* 0x000fe20000000000 */
[----:B------:R-:W-:Y:S01]  /*5d10*/  R2UR UR7, R15 ;  /* 0x000000000f0772ca */ /* 0x000fe200000e0000 */
[----:B------:R-:W-:Y:S01]  /*5d20*/  IMAD.MOV.U32 R15, RZ, RZ, 0x40000040 ;  /* 0x40000040ff0f7424 */ /* 0x000fe200078e00ff */
[----:B------:R-:W-:Y:S01]  /*5d30*/  R2UR UR4, R12 ;  /* 0x000000000c0472ca */ /* 0x000fe200000e0000 */
[----:B------:R-:W-:Y:S01]  /*5d40*/  VIADD R4, R4, 0x180 ;  /* 0x0000018004047836 */ /* 0x000fe20000000000 */
[----:B------:R-:W-:Y:S01]  /*5d50*/  R2UR UR5, R13 ;  /* 0x000000000d0572ca */ /* 0x000fe200000e0000 */
[----:B------:R-:W-:Y:S02]  /*5d60*/  WARPGROUP.DEPBAR.LE gsb0, 0x0 ;  /* 0x00008000000079c5 */ /* 0x000fe40000010000 */
[----:B------:R-:W-:-:S15]  /*5d70*/  WARPGROUP.ARRIVE ;  /* 0x00000000000079c5 */ /* 0x000fde0000000000 */
[----:B------:R-:W-:-:S03]  /*5d80*/  NOP ;  /* 0x0000000000007918 */ /* 0x000fc60000000000 */
        /* <DEDUP_REMOVED lines=10> */
[----:B------:R-:W-:Y:S01]  /*5e30*/  IMAD.MOV.U32 R4, RZ, RZ, R20 ;  /* 0x000000ffff047224 */ /* 0x000fe200078e0014 */
[----:B------:R-:W-:Y:S01]  /*5e40*/  R2UR UR7, R5 ;  /* 0x00000000050772ca */ /* 0x000fe200000e0000 */
[----:B------:R-:W-:Y:S01]  /*5e50*/  VIADD R20, R20, 0xffffffff ;  /* 0xffffffff14147836 */ /* 0x000fe20000000000 */
[----:B------:R-:W-:Y:S02]  /*5e60*/  R2UR UR4, R8 ;  /* 0x00000000080472ca */ /* 0x000fe400000e0000 */
[----:B------:R-:W-:Y:S02]  /*5e70*/  R2UR UR5, R9 ;  /* 0x00000000090572ca */ /* 0x000fe400000e0000 */
[----:B------:R-:W-:Y:S02]  /*5e80*/  ISETP.GT.AND P1, PT, R4, R0, PT ;  /* 0x000000000400720c */ /* 0x000fe40003f24270 */
[----:B------:R-:W-:-:S04]  /*5e90*/  SEL R4, RZ, 0x1, P0 ;  /* 0x00000001ff047807 */ /* 0x000fc80000000000 */
[----:B------:R-:W-:Y:S01]  /*5ea0*/  LOP3.LUT R23, R23, R4, RZ, 0x3c, !PT ;  /* 0x0000000417177212 */ /* 0x000fe200078e3cff */
[----:B------:R-:W-:-:S04]  /*5eb0*/  @!P2 IMAD R4, R18, 0x8, R2 ;  /* 0x000000081204a824 */ /* 0x000fc800078e0202 */
[----:B------:R-:W-:-:S05]  /*5ec0*/  @!P2 VIADD R4, R4, 0x38860 ;  /* 0x000388600404a836 */ /* 0x000fca0000000000 */
[----:B------:R-:W-:Y:S01]  /*5ed0*/  @!P2 PRMT R4, RZ, 0x654, R4 ;  /* 0x00000654ff04a816 */ /* 0x000fe20000000004 */
[----:B------:R-:W-:Y:S02]  /*5ee0*/  WARPGROUP.DEPBAR.LE gsb0, 0x0 ;  /* 0x00008000000079c5 */ /* 0x000fe40000010000 */
[----:B------:R-:W-:-:S06]  /*5ef0*/  WARPGROUP.ARRIVE ;  /* 0x00000000000079c5 */ /* 0x000fcc0000000000 */
[----:B------:R-:W-:Y:S03]  /*5f00*/  HGMMA.64x256x16.F32 R24, gdesc[UR4].tnspB, R24, gsb0 ;  /* 0x43e00000041879f0 */ /* 0x000fe60008000818 */
[----:B------:R-:W-:Y:S02]  /*5f10*/  WARPGROUP.DEPBAR.LE gsb0, 0x0 ;  /* 0x00008000000079c5 */ /* 0x000fe40000010000 */
[----:B------:R-:W-:Y:S06]  /*5f20*/  BAR.ARV 0xf, 0x100 ;  /* 0x03c4000000007b1d */ /* 0x000fec0000002000 */
[----:B------:R1:W-:Y:S01]  /*5f30*/  @!P2 SYNCS.ARRIVE.TRANS64.RED.A1T0 RZ, [R4+URZ], RZ ;  /* 0x000000ff04ffa9a7 */ /* 0x0003e2000810043f */
[----:B------:R-:W-:Y:S05]  /*5f40*/  @P1 BRA `(.L_x_4366) ;  /* 0xfffffff4001c1947 */ /* 0x000fea000383ffff */
.L_x_4365:
[----:B------:R-:W-:Y:S05]  /*5f50*/  BSYNC B0 ;  /* 0x0000000000007941 */ /* 0x000fea0003800000 */
.L_x_4364:
        /* <DEDUP_REMOVED lines=9> */
[----:B------:R-:W2:Y:S04]  /*5ff0*/  LDS R2, [R0+0x38400] ;  /* 0x0384000000027984 */ /* 0x000ea80000000800 */
[----:B------:R-:W3:Y:S01]  /*6000*/  LDS R0, [R0+0x38420] ;  /* 0x0384200000007984 */ /* 0x000ee20000000800 */
[-C--:B--2---:R-:W-:Y:S01]  /*6010*/  FMUL.FTZ R24, R24, R2.reuse ;  /* 0x0000000218187220 */ /* 0x084fe20000410000 */
        /* <DEDUP_REMOVED lines=131> */
.L_x_4360:
        /* <DEDUP_REMOVED lines=31> */
.L_x_4368:
[----:B------:R-:W-:Y:S05]  /*6a40*/  BSYNC B0 ;  /* 0x0000000000007941 */ /* 0x000fea0003800000 */
.L_x_4367:
        /* <DEDUP_REMOVED lines=100> */
.L_x_4370:
[----:B------:R-:W-:Y:S05]  /*7090*/  BSYNC B6 ;  /* 0x0000000000067941 */ /* 0x000fea0003800000 */
.L_x_4369:
        /* <DEDUP_REMOVED lines=12> */
.L_x_4374:
[----:B--2---:R2:W3:Y:S02]  /*7160*/  SYNCS.PHASECHK.TRANS64.TRYWAIT P0, [R2+URZ+0x38800], R3 ;  /* 0x03880003020075a7 */ /* 0x0044e4000800017f */
[----:B---3--:R-:W-:Y:S05]  /*7170*/  @!P0 NANOSLEEP.SYNCS 0x989680 ;  /* 0x009896800000895d */ /* 0x008fea0003900000 */
[----:B------:R-:W3:Y:S02]  /*7180*/  @!P0 SYNCS.PHASECHK.TRANS64 P0, [R2+URZ+0x38800], R3 ;  /* 0x03880003020085a7 */ /* 0x000ee4000800007f */
[----:B---3--:R-:W-:Y:S05]  /*7190*/  @!P0 BRA `(.L_x_4374) ;  /* 0xfffffffc00f08947 */ /* 0x008fea000383ffff */
.L_x_4373:
[----:B------:R-:W-:Y:S05]  /*71a0*/  BSYNC B0 ;  /* 0x0000000000007941 */ /* 0x000fea0003800000 */
.L_x_4372:
[----:B------:R-:W-:Y:S05]  /*71b0*/  BRA `(.L_x_4375) ;  /* 0x0000002000ac7947 */ /* 0x000fea0003800000 */
.L_x_4371:
[----:B-----5:R-:W-:Y:S01]  /*71c0*/  SHF.R.S32.HI R0, RZ, 0x1f, R154 ;  /* 0x0000001fff007819 */ /* 0x020fe2000001149a */
[----:B------:R-:W-:Y:S01]  /*71d0*/  VIADD R4, R2, 0x20400 ;  /* 0x0002040002047836 */ /* 0x000fe20000000000 */
[----:B------:R-:W-:Y:S01]  /*71e0*/  ULDC.64 UR4, c[0x0][0x3f8] ;  /* 0x0000fe0000047ab9 */ /* 0x000fe20000000a00 */
[----:B------:R-:W-:Y:S01]  /*71f0*/  ULDC.64 UR6, c[0x0][0x408] ;  /* 0x0001020000067ab9 */ /* 0x000fe20000000a00 */
[----:B------:R-:W-:Y:S01]  /*7200*/  BSSY B6, `(.L_x_4376) ;  /* 0x0000021000067945 */ /* 0x000fe20003800000 */
[----:B------:R-:W-:Y:S01]  /*7210*/  IMAD R3, R0, UR4, RZ ;  /* 0x0000000400037c24 */ /* 0x000fe2000f8e02ff */
[----:B------:R-:W-:Y:S01]  /*7220*/  LOP3.LUT P0, RZ, R4, 0x3ff, RZ, 0xc0, !PT ;  /* 0x000003ff04ff7812 */ /* 0x000fe2000780c0ff */
[----:B------:R-:W-:Y:S02]  /*7230*/  IMAD R9, R0, UR6, RZ ;  /* 0x0000000600097c24 */ /* 0x000fe4000f8e02ff */
[----:B------:R-:W-:-:S04]  /*7240*/  IMAD.WIDE.U32 R4, R154, UR4, RZ ;  /* 0x000000049a047c25 */ /* 0x000fc8000f8e00ff */
[C---:B------:R-:W-:Y:S01]  /*7250*/  IMAD R3, R154.reuse, UR5, R3 ;  /* 0x000000059a037c24 */ /* 0x040fe2000f8e0203 */
[----:B------:R-:W-:Y:S01]  /*7260*/  ULDC.64 UR4, c[0x0][0x3e8] ;  /* 0x0000fa0000047ab9 */ /* 0x000fe20000000a00 */
[----:B-1----:R-:W-:Y:S01]  /*7270*/  IMAD.WIDE.U32 R6, R154, UR6, RZ ;  /* 0x000000069a067c25 */ /* 0x002fe2000f8e00ff */
        /* <DEDUP_REMOVED lines=25> */
.L_x_4377:
[----:B------:R-:W-:Y:S05]  /*7410*/  BSYNC B6 ;  /* 0x0000000000067941 */ /* 0x000fea0003800000 */
.L_x_4376:
        /* <DEDUP_REMOVED lines=10> */
[----:B0-----:R-:W4:Y:S02]  /*74c0*/  SHFL.IDX PT, R27, R27, RZ, 0x1c1f ;  /* 0x001c1fff1b1b7589 */ /* 0x001f2400000e0000 */
.L_x_4638:
[----:B------:R-:W-:Y:S01]  /*74d0*/  ULDC UR4, c[0x0][0x448] ;  /* 0x0001120000047ab9 */ /* 0x000fe20000000800 */
[----:B------:R-:W-:Y:S01]  /*74e0*/  IMAD.SHL.U32 R0, R188, 0x40, RZ ;  /* 0x00000040bc007824 */ /* 0x000fe200078e00ff */
[----:B------:R-:W-:Y:S01]  /*74f0*/  BSSY B1, `(.L_x_4381) ;  /* 0x0000027000017945 */ /* 0x000fe20003800000 */
[----:B------:R-:W-:Y:S01]  /*7500*/  IMAD R28, R155, UR4, RZ ;  /* 0x000000049b1c7c24 */ /* 0x000fe2000f8e02ff */
[----:B------:R-:W-:Y:S02]  /*7510*/  CS2R R8, SRZ ;  /* 0x0000000000087805 */ /* 0x000fe4000001ff00 */
[----:B------:R-:W-:Y:S02]  /*7520*/  CS2R R10, SRZ ;  /* 0x00000000000a7805 */ /* 0x000fe4000001ff00 */
[----:B------:R-:W-:Y:S02]  /*7530*/  LOP3.LUT R7, R0, 0x1c0, RZ, 0xc0, !PT ;  /* 0x000001c000077812 */ /* 0x000fe400078ec0ff */
[----:B------:R-:W-:Y:S01]  /*7540*/  ISETP.GE.AND P0, PT, R5, R28, PT ;  /* 0x0000001c0500720c */ /* 0x000fe20003f06270 */
[----:B------:R-:W-:Y:S01]  /*7550*/  IMAD R28, R153, -0x40, R28 ;  /* 0xffffffc0991c7824 */ /* 0x000fe200078e021c */
[----:B------:R-:W-:-:S02]  /*7560*/  LEA.HI R0, R219, R219, RZ, 0x1 ;  /* 0x000000dbdb007211 */ /* 0x000fc400078f08ff */
[----:B------:R-:W-:Y:S02]  /*7570*/  LOP3.LUT R4, R7, 0x18, R16, 0xf8, !PT ;  /* 0x0000001807047812 */ /* 0x000fe400078ef810 */
[----:B------:R-:W-:Y:S02]  /*7580*/  SHF.R.U32.HI R7, RZ, 0x3, R7 ;  /* 0x00000003ff077819 */ /* 0x000fe40000011607 */
[----:B------:R-:W-:Y:S02]  /*7590*/  LOP3.LUT R0, R0, 0xfffffffe, RZ, 0xc0, !PT ;  /* 0xfffffffe00007812 */ /* 0x000fe400078ec0ff */
[----:B------:R-:W-:Y:S02]  /*75a0*/  LOP3.LUT R30, R4, R7, RZ, 0x3c, !PT ;  /* 0x00000007041e7212 */ /* 0x000fe400078e3cff */
[----:B------:R-:W-:Y:S02]  /*75b0*/  CS2R R4, SRZ ;  /* 0x0000000000047805 */ /* 0x000fe4000001ff00 */
[----:B------:R-:W-:Y:S01]  /*75c0*/  CS2R R6, SRZ ;  /* 0x0000000000067805 */ /* 0x000fe2000001ff00 */
[----:B------:R-:W-:Y:S01]  /*75d0*/  IMAD.IADD R0, R219, 0x1, -R0 ;  /* 0x00000001db007824 */ /* 0x000fe200078e0a00 */
[----:B------:R-:W-:Y:S06]  /*75e0*/  @P0 BRA `(.L_x_4382) ;  /* 0x00000000005c0947 */ /* 0x000fec0003800000 */
[----:B------:R-:W-:Y:S01]  /*75f0*/  ULDC UR4, c[0x0][0x3f4] ;  /* 0x0000fd0000047ab9 */ /* 0x000fe20000000800 */
[C---:B------:R-:W-:Y:S01]  /*7600*/  IMAD.SHL.U32 R14, R189.reuse, 0x2, RZ ;  /* 0x00000002bd0e7824 */ /* 0x040fe200078e00ff */
[C---:B------:R-:W-:Y:S01]  /*7610*/  ISETP.GE.AND P3, PT, R189.reuse, UR4, PT ;  /* 0x00000004bd007c0c */ /* 0x040fe2000bf66270 */
[----:B-1----:R-:W-:Y:S01]  /*7620*/  IMAD.MOV.U32 R21, RZ, RZ, R3 ;  /* 0x000000ffff157224 */ /* 0x002fe200078e0003 */
[----:B------:R-:W-:Y:S02]  /*7630*/  ISETP.GE.AND P2, PT, R184, UR4, PT ;  /* 0x00000004b8007c0c */ /* 0x000fe4000bf46270 */
[----:B------:R-:W-:Y:S01]  /*7640*/  SHF.R.S32.HI R4, RZ, 0x1f, R189 ;  /* 0x0000001fff047819 */ /* 0x000fe200000114bd */
[----:B----4-:R-:W-:Y:S01]  /*7650*/  IMAD.MOV.U32 R6, RZ, RZ, R27 ;  /* 0x000000ffff067224 */ /* 0x010fe200078e001b */
[----:B------:R-:W-:Y:S01]  /*7660*/  CS2R R8, SRZ ;  /* 0x0000000000087805 */ /* 0x000fe2000001ff00 */
[----:B---3--:R-:W-:Y:S01]  /*7670*/  IMAD.MOV.U32 R7, RZ, RZ, R26 ;  /* 0x000000ffff077224 */ /* 0x008fe200078e001a */
[----:B------:R-:W-:-:S05]  /*7680*/  SHF.L.U64.HI R15, R189, 0x1, R4 ;  /* 0x00000001bd0f7819 */ /* 0x000fca0000010204 */
[-C--:B--2---:R-:W-:Y:S02]  /*7690*/  @!P3 IADD3 R12, P0, R20, R14.reuse, RZ ;  /* 0x0000000e140cb210 */ /* 0x084fe40007f1e0ff */
        /* <DEDUP_REMOVED lines=12> */
.L_x_4382:
[----:B------:R-:W-:Y:S05]  /*7760*/  BSYNC B1 ;  /* 0x0000000000017941 */ /* 0x000fea0003800000 */
.L_x_4381:
[----:B0-----:R-:W-:Y:S01]  /*7770*/  SHF.L.U32 R13, R0, 0x1f, RZ ;  /* 0x0000001f000d7819 */ /* 0x001fe200000006ff */
[----:B-1----:R-:W-:Y:S01]  /*7780*/  IMAD R3, R193, 0x200, R30 ;  /* 0x00000200c1037824 */ /* 0x002fe200078e021e */
[----:B------:R-:W-:Y:S01]  /*7790*/  LOP3.LUT P1, RZ, R188, 0x4, RZ, 0xc0, !PT ;  /* 0x00000004bcff7812 */ /* 0x000fe2000782c0ff */
[----:B-----5:R-:W-:Y:S01]  /*77a0*/  IMAD.MOV.U32 R12, RZ, RZ, R8 ;  /* 0x000000ffff0c7224 */ /* 0x020fe200078e0008 */
[----:B------:R-:W0:Y:S01]  /*77b0*/  SYNCS.PHASECHK.TRANS64.TRYWAIT P0, [R2+URZ+0x38800], R13 ;  /* 0x0388000d020075a7 */ /* 0x000e22000800017f */
[--C-:B------:R-:W-:Y:S01]  /*77c0*/  SHF.R.U64 R32, R8, 0x10, R9.reuse ;  /* 0x0000001008207819 */ /* 0x100fe20000001209 */
[----:B------:R-:W-:Y:S01]  /*77d0*/  IMAD R8, R3, 0x2, R2 ;  /* 0x0000000203087824 */ /* 0x000fe200078e0202 */
[--C-:B--2---:R-:W-:Y:S01]  /*77e0*/  SHF.R.U32.HI R20, RZ, 0x10, R9.reuse ;  /* 0x00000010ff147819 */ /* 0x104fe20000011609 */
[----:B------:R-:W-:Y:S01]  /*77f0*/  IMAD.MOV.U32 R14, RZ, RZ, R9 ;  /* 0x000000ffff0e7224 */ /* 0x000fe200078e0009 */
[----:B------:R-:W-:Y:S01]  /*7800*/  SHF.R.U64 R33, R10, 0x10, R11 ;  /* 0x000000100a217819 */ /* 0x000fe2000000120b */
[----:B------:R-:W-:Y:S01]  /*7810*/  IMAD.MOV.U32 R31, RZ, RZ, R10 ;  /* 0x000000ffff1f7224 */ /* 0x000fe200078e000a */
[--C-:B------:R-:W-:Y:S01]  /*7820*/  SHF.R.U64 R34, R4, 0x10, R5.reuse ;  /* 0x0000001004227819 */ /* 0x100fe20000001205 */
[----:B------:R-:W-:Y:S01]  /*7830*/  IMAD.MOV.U32 R9, RZ, RZ, R4 ;  /* 0x000000ffff097224 */ /* 0x000fe200078e0004 */
[--C-:B------:R-:W-:Y:S01]  /*7840*/  SHF.R.U32.HI R21, RZ, 0x10, R5.reuse ;  /* 0x00000010ff157819 */ /* 0x100fe20000011605 */
[----:B------:R-:W-:Y:S01]  /*7850*/  IMAD.MOV.U32 R10, RZ, RZ, R5 ;  /* 0x000000ffff0a7224 */ /* 0x000fe200078e0005 */
[----:B----4-:R-:W-:Y:S01]  /*7860*/  VIMNMX R27, R28, 0x40, PT ;  /* 0x000000401c1b7848 */ /* 0x010fe20003fe0100 */
[--C-:B------:R-:W-:Y:S01]  /*7870*/  IMAD.MOV.U32 R15, RZ, RZ, R11.reuse ;  /* 0x000000ffff0f7224 */ /* 0x100fe200078e000b */
[----:B------:R-:W-:Y:S01]  /*7880*/  SHF.R.U32.HI R11, RZ, 0x10, R11 ;  /* 0x00000010ff0b7819 */ /* 0x000fe2000001160b */
[----:B------:R-:W-:Y:S01]  /*7890*/  IMAD.MOV.U32 R29, RZ, RZ, R6 ;  /* 0x000000ffff1d7224 */ /* 0x000fe200078e0006 */
[----:B------:R-:W-:Y:S01]  /*78a0*/  BSSY B1, `(.L_x_4383) ;  /* 0x0000010000017945 */ /* 0x000fe20003800000 */
[----:B------:R-:W-:Y:S01]  /*78b0*/  VIADD R4, R8, 0x20400 ;  /* 0x0002040008047836 */ /* 0x000fe20000000000 */
[--C-:B------:R-:W-:Y:S01]  /*78c0*/  SHF.R.U64 R35, R6, 0x10, R7.reuse ;  /* 0x0000001006237819 */ /* 0x100fe20000001207 */
[--C-:B------:R-:W-:Y:S01]  /*78d0*/  IMAD.MOV.U32 R5, RZ, RZ, R7.reuse ;  /* 0x000000ffff057224 */ /* 0x100fe200078e0007 */
[----:B------:R-:W-:Y:S01]  /*78e0*/  SHF.R.U32.HI R6, RZ, 0x10, R7 ;  /* 0x00000010ff067819 */ /* 0x000fe20000011607 */
[----:B------:R-:W-:Y:S01]  /*78f0*/  VIADD R3, R8, 0x20440 ;  /* 0x0002044008037836 */ /* 0x000fe20000000000 */
[----:B------:R-:W-:Y:S01]  /*7900*/  PRMT R30, R12, 0x5410, R14 ;  /* 0x000054100c1e7816 */ /* 0x000fe2000000000e */
[----:B------:R-:W-:Y:S01]  /*7910*/  @P1 VIADD R3, R4, 0xffffffc0 ;  /* 0xffffffc004031836 */ /* 0x000fe20000000000 */
[----:B------:R-:W-:-:S02]  /*7920*/  PRMT R32, R32, 0x5410, R20 ;  /* 0x0000541020207816 */ /* 0x000fc40000000014 */
[----:B------:R-:W-:Y:S02]  /*7930*/  PRMT R31, R31, 0x5410, R15 ;  /* 0x000054101f1f7816 */ /* 0x000fe4000000000f */
[----:B------:R-:W-:Y:S02]  /*7940*/  PRMT R33, R33, 0x5410, R11 ;  /* 0x0000541021217816 */ /* 0x000fe4000000000b */
[----:B------:R-:W-:Y:S02]  /*7950*/  ISETP.GE.AND P1, PT, R22, R27, PT ;  /* 0x0000001b1600720c */ /* 0x000fe40003f26270 */
[----:B------:R-:W-:Y:S02]  /*7960*/  PRMT R28, R9, 0x5410, R10 ;  /* 0x00005410091c7816 */ /* 0x000fe4000000000a */
[----:B------:R-:W-:Y:S02]  /*7970*/  PRMT R34, R34, 0x5410, R21 ;  /* 0x0000541022227816 */ /* 0x000fe40000000015 */
[----:B------:R-:W-:Y:S01]  /*7980*/  PRMT R29, R29, 0x5410, R5 ;  /* 0x000054101d1d7816 */ /* 0x000fe20000000005 */
[----:B0-----:R-:W-:Y:S06]  /*7990*/  @!P0 BRA `(.L_x_4384) ;  /* 0x0000017c00608947 */ /* 0x001fec0003800000 */
.L_x_4639:
[----:B------:R-:W-:Y:S05]  /*79a0*/  BSYNC B1 ;  /* 0x0000000000017941 */ /* 0x000fea0003800000 */
.L_x_4383:
        /* <DEDUP_REMOVED lines=17> */
[C---:B------:R-:W-:Y:S01]  /*7ac0*/  FMUL.FTZ R24, R4.reuse, R15 ;  /* 0x0000000f04187220 */ /* 0x040fe20000410000 */
[-C--:B------:R-:W-:Y:S01]  /*7ad0*/  FMUL.FTZ R4, R4, R13.reuse ;  /* 0x0000000d04047220 */ /* 0x080fe20000410000 */
[--C-:B------:R-:W-:Y:S02]  /*7ae0*/  HADD2.F32 R11, -RZ, R6.reuse.H0_H0 ;  /* 0x20000006ff0b7230 */ /* 0x100fe40000004100 */
[----:B------:R-:W-:Y:S02]  /*7af0*/  HADD2.F32 R12, -RZ, R7.H0_H0 ;  /* 0x20000007ff0c7230 */ /* 0x000fe40000004100 */
[----:B------:R-:W-:Y:S01]  /*7b00*/  FMUL.FTZ R21, R5, R20 ;  /* 0x0000001405157220 */ /* 0x000fe20000410000 */
        /* <DEDUP_REMOVED lines=13> */
[----:B------:R-:W-:Y:S01]  /*7be0*/  FMUL.FTZ R25, R7, R13 ;  /* 0x0000000d07197220 */ /* 0x000fe20000410000 */
[----:B------:R-:W-:Y:S01]  /*7bf0*/  FFMA.FTZ R6, R11, R4, -R14 ;  /* 0x000000040b067223 */ /* 0x000fe2000001080e */
[----:B---3--:R-:W-:Y:S01]  /*7c00*/  FMUL.FTZ R26, R7, R5 ;  /* 0x00000005071a7220 */ /* 0x008fe20000410000 */
        /* <DEDUP_REMOVED lines=8> */
.L_x_4388:
[----:B------:R-:W-:Y:S05]  /*7c90*/  BSYNC B2 ;  /* 0x0000000000027941 */ /* 0x000fea0003800000 */
.L_x_4387:
        /* <DEDUP_REMOVED lines=39> */
.L_x_4386:
[----:B------:R-:W-:Y:S05]  /*7f10*/  BSYNC B1 ;  /* 0x0000000000017941 */ /* 0x000fea0003800000 */
.L_x_4385:
        /* <DEDUP_REMOVED lines=10> */
[----:B------:R-:W-:Y:S02]  /*7fc0*/  HADD2.F32 R15, -RZ, R30.H0_H0 ;  /* 0x2000001eff0f7230 */ /* 0x000fe40000004100 */
[----:B---3--:R-:W-:Y:S02]  /*7fd0*/  HADD2.F32 R26, -RZ, R34.H0_H0 ;  /* 0x20000022ff1a7230 */ /* 0x008fe40000004100 */
[----:B------:R-:W-:Y:S02]  /*7fe0*/  HADD2.F32 R24, -RZ, R32.H0_H0 ;  /* 0x20000020ff187230 */ /* 0x000fe40000004100 */
[----:B------:R-:W-:Y:S02]  /*7ff0*/  HADD2.F32 R25, -RZ, R28.H1_H1 ;  /* 0x3000001cff197230 */ /* 0x000fe40000004100 */
        /* <DEDUP_REMOVED lines=8> */
[----:B0-----:R-:W-:Y:S01]  /*8080*/  FMUL.FTZ R13, R26, R5 ;  /* 0x000000051a0d7220 */ /* 0x001fe20000410000 */
        /* <DEDUP_REMOVED lines=22> */
[----:B------:R1:W-:Y:S02]  /*81f0*/  STS.128 [R8+0x21400], R4 ;  /* 0x0214000408007388 */ /* 0x0003e40000000c00 */
.L_x_4391:
[----:B------:R-:W-:Y:S05]  /*8200*/  BSYNC B1 ;  /* 0x0000000000017941 */ /* 0x000fea0003800000 */
.L_x_4390:
[----:B------:R-:W-:Y:S05]  /*8210*/  @P1 BRA `(.L_x_4389) ;  /* 0x0000001000701947 */ /* 0x000fea0003800000 */
[----:B-1----:R-:W1:Y:S01]  /*8220*/  LDS.128 R4, [R3+0x1000] ;  /* 0x0010000003047984 */ /* 0x002e620000000c00 */
[----:B------:R-:W-:Y:S02]  /*8230*/  HADD2.F32 R14, -RZ, R31.H0_H0 ;  /* 0x2000001fff0e7230 */ /* 0x000fe40000004100 */
[----:B------:R-:W-:Y:S02]  /*8240*/  HADD2.F32 R20, -RZ, R29.H0_H0 ;  /* 0x2000001dff147230 */ /* 0x000fe40000004100 */
[----:B------:R-:W-:Y:S02]  /*8250*/  HADD2.F32 R25, -RZ, R35.H0_H0 ;  /* 0x20000023ff197230 */ /* 0x000fe40000004100 */
[----:B------:R-:W-:Y:S02]  /*8260*/  HADD2.F32 R21, -RZ, R33.H0_H0 ;  /* 0x20000021ff157230 */ /* 0x000fe40000004100 */
[----:B------:R-:W-:Y:S02]  /*8270*/  HADD2.F32 R24, -RZ, R29.H1_H1 ;  /* 0x3000001dff187230 */ /* 0x000fe40000004100 */
        /* <DEDUP_REMOVED lines=31> */
[----:B------:R2:W-:Y:S01]  /*8470*/  STS.128 [R3+0x1000], R4 ;  /* 0x0010000403007388 */ /* 0x0005e20000000c00 */
[----:B------:R-:W-:Y:S05]  /*8480*/  BRA `(.L_x_4389) ;  /* 0x0000000c00d47947 */ /* 0x000fea0003800000 */
.L_x_4379:
        /* <DEDUP_REMOVED lines=8> */
.L_x_4645:
        /* <DEDUP_REMOVED lines=22> */
.L_x_4394:
[----:B------:R-:W-:Y:S05]  /*8670*/  BSYNC B1 ;  /* 0x0000000000017941 */ /* 0x000fea0003800000 */
.L_x_4393:
[----:B0-----:R-:W-:Y:S01]  /*8680*/  SHF.L.U32 R13, R0, 0x1f, RZ ;  /* 0x0000001f000d7819 */ /* 0x001fe200000006ff */
[----:B------:R-:W0:Y:S01]  /*8690*/  LDC R15, c[0x0][0x3f4] ;  /* 0x0000fd00ff0f7b82 */ /* 0x000e220000000800 */
[--C-:B-----5:R-:W-:Y:S01]  /*86a0*/  IMAD.MOV.U32 R3, RZ, RZ, R5.reuse ;  /* 0x000000ffff037224 */ /* 0x120fe200078e0005 */
[--C-:B------:R-:W-:Y:S01]  /*86b0*/  SHF.R.U64 R12, R4, 0x10, R5.reuse ;  /* 0x00000010040c7819 */ /* 0x100fe20000001205 */
[----:B------:R-:W-:Y:S01]  /*86c0*/  IMAD.MOV.U32 R41, RZ, RZ, R6 ;  /* 0x000000ffff297224 */ /* 0x000fe200078e0006 */
[----:B------:R-:W-:Y:S01]  /*86d0*/  SHF.R.U32.HI R44, RZ, 0x10, R5 ;  /* 0x00000010ff2c7819 */ /* 0x000fe20000011605 */
[----:B------:R-:W-:Y:S01]  /*86e0*/  IMAD.MOV.U32 R5, RZ, RZ, R8 ;  /* 0x000000ffff057224 */ /* 0x000fe200078e0008 */
[----:B----4-:R-:W-:Y:S01]  /*86f0*/  SHF.R.U64 R14, R6, 0x10, R7 ;  /* 0x00000010060e7819 */ /* 0x010fe20000001207 */
[----:B------:R-:W-:Y:S01]  /*8700*/  IMAD.MOV.U32 R43, RZ, RZ, R11 ;  /* 0x000000ffff2b7224 */ /* 0x000fe200078e000b */
[----:B------:R-:W1:Y:S01]  /*8710*/  SYNCS.PHASECHK.TRANS64.TRYWAIT P1, [R2+URZ+0x38800], R13 ;  /* 0x0388000d020075a7 */ /* 0x000e62000802017f */
[----:B------:R-:W-:Y:S01]  /*8720*/  IMAD.MOV.U32 R40, RZ, RZ, R4 ;  /* 0x000000ffff287224 */ /* 0x000fe200078e0004 */
[----:B------:R-:W-:Y:S01]  /*8730*/  SHF.R.U64 R45, R8, 0x10, R9 ;  /* 0x00000010082d7819 */ /* 0x000fe20000001209 */
[----:B------:R-:W-:Y:S01]  /*8740*/  IMAD.MOV.U32 R4, RZ, RZ, R7 ;  /* 0x000000ffff047224 */ /* 0x000fe200078e0007 */
[----:B------:R-:W-:Y:S01]  /*8750*/  PRMT R43, R43, 0x5410, R12 ;  /* 0x000054102b2b7816 */ /* 0x000fe2000000000c */
[----:B------:R-:W-:Y:S01]  /*8760*/  IMAD.MOV.U32 R42, RZ, RZ, R9 ;  /* 0x000000ffff2a7224 */ /* 0x000fe200078e0009 */
[----:B------:R-:W-:Y:S01]  /*8770*/  PRMT R41, R41, 0x5410, R5 ;  /* 0x0000541029297816 */ /* 0x000fe20000000005 */
[----:B------:R-:W-:Y:S01]  /*8780*/  IMAD.MOV.U32 R6, RZ, RZ, R10 ;  /* 0x000000ffff067224 */ /* 0x000fe200078e000a */
[----:B------:R-:W-:Y:S01]  /*8790*/  SHF.R.U32.HI R7, RZ, 0x10, R7 ;  /* 0x00000010ff077819 */ /* 0x000fe20000011607 */
[----:B------:R-:W-:Y:S01]  /*87a0*/  VIADD R12, R22, 0x20 ;  /* 0x00000020160c7836 */ /* 0x000fe20000000000 */
[----:B------:R-:W-:Y:S01]  /*87b0*/  SHF.R.U32.HI R8, RZ, 0x10, R9 ;  /* 0x00000010ff087819 */ /* 0x000fe20000011609 */
[----:B------:R-:W-:Y:S01]  /*87c0*/  BSSY B1, `(.L_x_4395) ;  /* 0x000000f000017945 */ /* 0x000fe20003800000 */
[----:B------:R-:W-:-:S02]  /*87d0*/  VIMNMX R5, R20, 0x40, PT ;  /* 0x0000004014057848 */ /* 0x000fc40003fe0100 */
[--C-:B------:R-:W-:Y:S02]  /*87e0*/  SHF.R.U64 R46, R10, 0x10, R11.reuse ;  /* 0x000000100a2e7819 */ /* 0x100fe4000000120b */
[----:B0-----:R-:W-:Y:S02]  /*87f0*/  ISETP.GE.AND P0, PT, R16, R15, PT ;  /* 0x0000000f1000720c */ /* 0x001fe40003f06270 */
[----:B------:R-:W-:Y:S02]  /*8800*/  SHF.R.U32.HI R9, RZ, 0x10, R11 ;  /* 0x00000010ff097819 */ /* 0x000fe4000001160b */
[----:B------:R-:W-:Y:S02]  /*8810*/  PRMT R40, R40, 0x5410, R3 ;  /* 0x0000541028287816 */ /* 0x000fe40000000003 */
[----:B------:R-:W-:Y:S01]  /*8820*/  PRMT R3, R7, 0x5410, R4 ;  /* 0x0000541007037816 */ /* 0x000fe20000000004 */
[----:B------:R-:W-:Y:S01]  /*8830*/  IMAD.IADD R4, R16, 0x1, R15 ;  /* 0x0000000110047824 */ /* 0x000fe200078e020f */
[----:B------:R-:W-:-:S02]  /*8840*/  ISETP.GE.OR P2, PT, R22, R5, P0 ;  /* 0x000000051600720c */ /* 0x000fc40000746670 */
[----:B------:R-:W-:Y:S02]  /*8850*/  PRMT R44, R44, 0x5410, R14 ;  /* 0x000054102c2c7816 */ /* 0x000fe4000000000e */
[----:B------:R-:W-:Y:S02]  /*8860*/  ISETP.GE.OR P0, PT, R12, R5, P0 ;  /* 0x000000050c00720c */ /* 0x000fe40000706670 */
[----:B------:R-:W-:Y:S02]  /*8870*/  PRMT R45, R45, 0x5410, R8 ;  /* 0x000054102d2d7816 */ /* 0x000fe40000000008 */
[----:B------:R-:W-:Y:S02]  /*8880*/  PRMT R42, R42, 0x5410, R6 ;  /* 0x000054102a2a7816 */ /* 0x000fe40000000006 */
[----:B------:R-:W-:Y:S01]  /*8890*/  PRMT R46, R46, 0x5410, R9 ;  /* 0x000054102e2e7816 */ /* 0x000fe20000000009 */
[----:B-1----:R-:W-:Y:S06]  /*88a0*/  @!P1 BRA `(.L_x_4396) ;  /* 0x0000017000289947 */ /* 0x002fec0003800000 */
.L_x_4646:
[----:B------:R-:W-:Y:S05]  /*88b0*/  BSYNC B1 ;  /* 0x0000000000017941 */ /* 0x000fea0003800000 */
.L_x_4395:
[----:B------:R-:W-:Y:S01]  /*88c0*/  BSSY B1, `(.L_x_4397) ;  /* 0x0000059000017945 */ /* 0x000fe20003800000 */
[----:B0-----:R-:W-:-:S03]  /*88d0*/  LOP3.LUT R13, R4, 0x38, RZ, 0xc0, !PT ;  /* 0x00000038040d7812 */ /* 0x001fc600078ec0ff */
[----:B------:R-:W-:Y:S05]  /*88e0*/  @P2 BRA `(.L_x_4398) ;  /* 0x0000000400582947 */ /* 0x000fea0003800000 */
[----:B------:R-:W-:Y:S02]  /*88f0*/  IMAD.SHL.U32 R4, R188, 0x40, RZ ;  /* 0x00000040bc047824 */ /* 0x000fe400078e00ff */
[----:B------:R-:W-:Y:S02]  /*8900*/  HADD2.F32 R31, -RZ, R41.H1_H1 ;  /* 0x30000029ff1f7230 */ /* 0x000fe40000004100 */
[----:B------:R-:W-:Y:S01]  /*8910*/  HADD2.F32 R29, -RZ, R40.H0_H0 ;  /* 0x20000028ff1d7230 */ /* 0x000fe20000004100 */
[----:B------:R-:W-:Y:S01]  /*8920*/  LOP3.LUT R8, R4, 0x1c0, RZ, 0xc0, !PT ;  /* 0x000001c004087812 */ /* 0x000fe200078ec0ff */
[----:B------:R-:W-:-:S03]  /*8930*/  HADD2.F32 R33, -RZ, R45.H0_H0 ;  /* 0x2000002dff217230 */ /* 0x000fc60000004100 */
        /* <DEDUP_REMOVED lines=20> */
[----:B------:R-:W-:Y:S02]  /*8a80*/  HADD2.F32 R24, -RZ, R42.H0_H0 ;  /* 0x2000002aff187230 */ /* 0x000fe40000004100 */
        /* <DEDUP_REMOVED lines=9> */
[----:B------:R-:W-:Y:S02]  /*8b20*/  HADD2.F32 R8, -RZ, R45.H1_H1 ;  /* 0x3000002dff087230 */ /* 0x000fe40000004100 */
[----:B------:R-:W-:Y:S01]  /*8b30*/  FFMA.FTZ R24, R15, R24, R25 ;  /* 0x000000180f187223 */ /* 0x000fe20000010019 */
[----:B------:R-:W-:-:S02]  /*8b40*/  HADD2.F32 R4, -RZ, R44.H0_H0 ;  /* 0x2000002cff047230 */ /* 0x000fc40000004100 */
[----:B------:R-:W-:Y:S01]  /*8b50*/  FFMA.FTZ R32, R15, R14, -R32 ;  /* 0x0000000e0f207223 */ /* 0x000fe20000010820 */
[----:B------:R-:W-:Y:S02]  /*8b60*/  HADD2.F32 R26, -RZ, R10.H0_H0 ;  /* 0x2000000aff1a7230 */ /* 0x000fe40000004100 */
[C---:B------:R-:W-:Y:S01]  /*8b70*/  FMUL.FTZ R14, R9.reuse, R8 ;  /* 0x00000008090e7220 */ /* 0x040fe20000410000 */
[----:B------:R-:W-:Y:S02]  /*8b80*/  HADD2.F32 R25, -RZ, R42.H1_H1 ;  /* 0x3000002aff197230 */ /* 0x000fe40000004100 */
[----:B------:R-:W-:Y:S01]  /*8b90*/  FMUL.FTZ R34, R9, R4 ;  /* 0x0000000409227220 */ /* 0x000fe20000410000 */
[----:B------:R-:W-:Y:S02]  /*8ba0*/  HADD2.F32 R5, -RZ, R5.H1_H1 ;  /* 0x30000005ff057230 */ /* 0x000fe40000004100 */
[----:B------:R-:W-:Y:S02]  /*8bb0*/  HADD2.F32 R20, -RZ, R6.H0_H0 ;  /* 0x20000006ff147230 */ /* 0x000fe40000004100 */
[----:B------:R-:W-:Y:S01]  /*8bc0*/  FMUL.FTZ R39, R26, R25 ;  /* 0x000000191a277220 */ /* 0x000fe20000410000 */
[----:B------:R-:W-:-:S02]  /*8bd0*/  HADD2.F32 R15, -RZ, R41.H0_H0 ;  /* 0x20000029ff0f7230 */ /* 0x000fc40000004100 */
[C---:B------:R-:W-:Y:S01]  /*8be0*/  FFMA.FTZ R31, R5.reuse, R4, -R14 ;  /* 0x00000004051f7223 */ /* 0x040fe2000001080e */
[----:B------:R-:W-:Y:S02]  /*8bf0*/  HADD2.F32 R10, -RZ, R10.H1_H1 ;  /* 0x3000000aff0a7230 */ /* 0x000fe40000004100 */
[----:B------:R-:W-:Y:S01]  /*8c00*/  FFMA.FTZ R33, R5, R8, R34 ;  /* 0x0000000805217223 */ /* 0x000fe20000010022 */
[----:B------:R-:W-:Y:S02]  /*8c10*/  HADD2.F32 R29, -RZ, R46.H0_H0 ;  /* 0x2000002eff1d7230 */ /* 0x000fe40000004100 */
[-C--:B------:R-:W-:Y:S01]  /*8c20*/  FMUL.FTZ R26, R26, R15.reuse ;  /* 0x0000000f1a1a7220 */ /* 0x080fe20000410000 */
[----:B------:R-:W-:Y:S02]  /*8c30*/  HADD2.F32 R9, -RZ, R44.H1_H1 ;  /* 0x3000002cff097230 */ /* 0x000fe40000004100 */
[----:B------:R-:W-:Y:S01]  /*8c40*/  FFMA.FTZ R39, R20, R15, -R39 ;  /* 0x0000000f14277223 */ /* 0x000fe20000010827 */
[----:B------:R-:W-:-:S02]  /*8c50*/  HADD2.F32 R6, -RZ, R6.H1_H1 ;  /* 0x30000006ff067230 */ /* 0x000fc40000004100 */
[C---:B------:R-:W-:Y:S01]  /*8c60*/  FMUL.FTZ R5, R10.reuse, R29 ;  /* 0x0000001d0a057220 */ /* 0x040fe20000410000 */
[--C-:B------:R-:W-:Y:S02]  /*8c70*/  HADD2.F32 R27, -RZ, R11.reuse.H0_H0 ;  /* 0x2000000bff1b7230 */ /* 0x100fe40000004100 */
[----:B------:R-:W-:Y:S01]  /*8c80*/  FMUL.FTZ R15, R10, R9 ;  /* 0x000000090a0f7220 */ /* 0x000fe20000410000 */
[----:B------:R-:W-:Y:S02]  /*8c90*/  HADD2.F32 R11, -RZ, R11.H1_H1 ;  /* 0x3000000bff0b7230 */ /* 0x000fe40000004100 */
[----:B------:R-:W-:Y:S01]  /*8ca0*/  FFMA.FTZ R26, R20, R25, R26 ;  /* 0x00000019141a7223 */ /* 0x000fe2000001001a */
[----:B------:R-:W-:Y:S02]  /*8cb0*/  HADD2.F32 R10, -RZ, R43.H0_H0 ;  /* 0x2000002bff0a7230 */ /* 0x000fe40000004100 */
[----:B------:R-:W-:Y:S01]  /*8cc0*/  FFMA.FTZ R20, R6, R9, -R5 ;  /* 0x0000000906147223 */ /* 0x000fe20000010805 */
[----:B------:R-:W-:-:S02]  /*8cd0*/  HADD2.F32 R14, -RZ, R46.H1_H1 ;  /* 0x3000002eff0e7230 */ /* 0x000fc40000004100 */
        /* <DEDUP_REMOVED lines=23> */
.L_x_4398:
[----:B------:R-:W-:Y:S05]  /*8e50*/  BSYNC B1 ;  /* 0x0000000000017941 */ /* 0x000fea0003800000 */
.L_x_4397:
[----:B------:R-:W-:Y:S05]  /*8e60*/  @P0 BRA `(.L_x_4389) ;  /* 0x00000004005c0947 */ /* 0x000fea0003800000 */
[----:B0-----:R-:W2:Y:S01]  /*8e70*/  LDL R36, [R1+0x74] ;  /* 0x0000740001247983 */ /* 0x001ea20000100800 */
[----:B------:R-:W-:Y:S01]  /*8e80*/  SHF.R.S32.HI R5, RZ, 0x1f, R12 ;  /* 0x0000001fff057819 */ /* 0x000fe2000001140c */
[----:B------:R-:W-:Y:S02]  /*8e90*/  IMAD.SHL.U32 R4, R12, 0x40, RZ ;  /* 0x000000400c047824 */ /* 0x000fe400078e00ff */
[----:B------:R-:W-:Y:S01]  /*8ea0*/  HADD2.F32 R30, -RZ, R41.H1_H1 ;  /* 0x30000029ff1e7230 */ /* 0x000fe20000004100 */
[----:B------:R-:W-:Y:S01]  /*8eb0*/  LEA.HI R5, R5, R12, RZ, 0x3 ;  /* 0x0000000c05057211 */ /* 0x000fe200078f18ff */
[----:B------:R-:W-:Y:S01]  /*8ec0*/  HADD2.F32 R28, -RZ, R40.H0_H0 ;  /* 0x20000028ff1c7230 */ /* 0x000fe20000004100 */
[----:B------:R-:W-:Y:S01]  /*8ed0*/  LOP3.LUT R4, R4, 0x1c0, RZ, 0xc0, !PT ;  /* 0x000001c004047812 */ /* 0x000fe200078ec0ff */
[----:B------:R-:W-:Y:S02]  /*8ee0*/  HADD2.F32 R32, -RZ, R45.H0_H0 ;  /* 0x2000002dff207230 */ /* 0x000fe40000004100 */
[----:B------:R-:W-:Y:S01]  /*8ef0*/  IMAD.SHL.U32 R5, R5, 0x40, RZ ;  /* 0x0000004005057824 */ /* 0x000fe200078e00ff */
[----:B------:R-:W-:Y:S01]  /*8f00*/  SHF.R.U32.HI R6, RZ, 0x3, R4 ;  /* 0x00000003ff067819 */ /* 0x000fe20000011604 */
[----:B------:R-:W-:-:S02]  /*8f10*/  HADD2.F32 R34, -RZ, R42.H0_H0 ;  /* 0x2000002aff227230 */ /* 0x000fc40000004100 */
[----:B------:R-:W-:Y:S01]  /*8f20*/  HADD2.F32 R37, -RZ, R45.H1_H1 ;  /* 0x3000002dff257230 */ /* 0x000fe20000004100 */
[----:B------:R-:W-:Y:S01]  /*8f30*/  LOP3.LUT R13, R6, R13, R4, 0x1e, !PT ;  /* 0x0000000d060d7212 */ /* 0x000fe200078e1e04 */
[----:B------:R-:W-:Y:S01]  /*8f40*/  HADD2.F32 R35, -RZ, R41.H0_H0 ;  /* 0x20000029ff237230 */ /* 0x000fe20000004100 */
[----:B------:R-:W-:Y:S01]  /*8f50*/  LOP3.LUT R8, R5, 0xfffffe00, RZ, 0xc0, !PT ;  /* 0xfffffe0005087812 */ /* 0x000fe200078ec0ff */
[----:B------:R-:W-:-:S04]  /*8f60*/  HADD2.F32 R39, -RZ, R42.H1_H1 ;  /* 0x3000002aff277230 */ /* 0x000fc80000004100 */
[----:B------:R-:W-:-:S04]  /*8f70*/  IMAD.IADD R13, R8, 0x1, R13 ;  /* 0x00000001080d7824 */ /* 0x000fc800078e020d */
[----:B------:R-:W-:-:S05]  /*8f80*/  IMAD R13, R13, 0x2, R2 ;  /* 0x000000020d0d7824 */ /* 0x000fca00078e0202 */
        /* <DEDUP_REMOVED lines=8> */
[--C-:B------:R-:W-:Y:S02]  /*9010*/  HADD2.F32 R25, -RZ, R10.reuse.H0_H0 ;  /* 0x2000000aff197230 */ /* 0x100fe40000004100 */
[----:B------:R-:W-:Y:S02]  /*9020*/  HADD2.F32 R10, -RZ, R10.H1_H1 ;  /* 0x3000000aff0a7230 */ /* 0x000fe40000004100 */
[--C-:B------:R-:W-:Y:S02]  /*9030*/  HADD2.F32 R26, -RZ, R11.reuse.H0_H0 ;  /* 0x2000000bff1a7230 */ /* 0x100fe40000004100 */
[----:B------:R-:W-:Y:S01]  /*9040*/  HADD2.F32 R11, -RZ, R11.H1_H1 ;  /* 0x3000000bff0b7230 */ /* 0x000fe20000004100 */
[----:B--2---:R-:W0:Y:S02]  /*9050*/  LDS.128 R4, [R36+0x20400] ;  /* 0x0204000024047984 */ /* 0x004e240000000c00 */
[--C-:B0-----:R-:W-:Y:S02]  /*9060*/  HADD2.F32 R12, -RZ, R4.reuse.H0_H0 ;  /* 0x20000004ff0c7230 */ /* 0x101fe40000004100 */
[----:B------:R-:W-:-:S02]  /*9070*/  HADD2.F32 R4, -RZ, R4.H1_H1 ;  /* 0x30000004ff047230 */ /* 0x000fc40000004100 */
[----:B------:R-:W-:Y:S02]  /*9080*/  HADD2.F32 R14, -RZ, R5.H0_H0 ;  /* 0x20000005ff0e7230 */ /* 0x000fe40000004100 */
[-C--:B------:R-:W-:Y:S01]  /*9090*/  FFMA.FTZ R27, R28, R12.reuse, -R27 ;  /* 0x0000000c1c1b7223 */ /* 0x080fe2000001081b */
[----:B------:R-:W-:Y:S02]  /*90a0*/  HADD2.F32 R28, -RZ, R43.H1_H1 ;  /* 0x3000002bff1c7230 */ /* 0x000fe40000004100 */
[----:B------:R-:W-:Y:S01]  /*90b0*/  FFMA.FTZ R21, R30, R12, R21 ;  /* 0x0000000c1e157223 */ /* 0x000fe20000010015 */
[----:B------:R-:W-:Y:S02]  /*90c0*/  HADD2.F32 R30, -RZ, R40.H1_H1 ;  /* 0x30000028ff1e7230 */ /* 0x000fe40000004100 */
[----:B------:R-:W-:Y:S02]  /*90d0*/  HADD2.F32 R5, -RZ, R5.H1_H1 ;  /* 0x30000005ff057230 */ /* 0x000fe40000004100 */
[C---:B------:R-:W-:Y:S01]  /*90e0*/  FMUL.FTZ R31, R28.reuse, R8 ;  /* 0x000000081c1f7220 */ /* 0x040fe20000410000 */
[----:B------:R-:W-:Y:S01]  /*90f0*/  FFMA.FTZ R8, R28, R4, -R29 ;  /* 0x000000041c087223 */ /* 0x000fe2000001081d */
[-C--:B------:R-:W-:Y:S01]  /*9100*/  FMUL.FTZ R29, R34, R24.reuse ;  /* 0x00000018221d7220 */ /* 0x080fe20000410000 */
[----:B------:R-:W-:Y:S01]  /*9110*/  FMUL.FTZ R33, R30, R24 ;  /* 0x000000181e217220 */ /* 0x000fe20000410000 */
[----:B------:R-:W-:Y:S01]  /*9120*/  FFMA.FTZ R12, R32, R4, R31 ;  /* 0x00000004200c7223 */ /* 0x000fe2000001001f */
[----:B------:R-:W-:-:S02]  /*9130*/  HADD2.F32 R31, -RZ, R44.H0_H0 ;  /* 0x2000002cff1f7230 */ /* 0x000fc40000004100 */
[-C--:B------:R-:W-:Y:S01]  /*9140*/  FMUL.FTZ R4, R37, R9.reuse ;  /* 0x0000000925047220 */ /* 0x080fe20000410000 */
[----:B------:R-:W-:Y:S02]  /*9150*/  HADD2.F32 R32, -RZ, R46.H0_H0 ;  /* 0x2000002eff207230 */ /* 0x000fe40000004100 */
[-C--:B------:R-:W-:Y:S01]  /*9160*/  FFMA.FTZ R29, R30, R14.reuse, -R29 ;  /* 0x0000000e1e1d7223 */ /* 0x080fe2000001081d */
[----:B------:R-:W-:Y:S02]  /*9170*/  HADD2.F32 R15, -RZ, R6.H0_H0 ;  /* 0x20000006ff0f7230 */ /* 0x000fe40000004100 */
[C---:B------:R-:W-:Y:S01]  /*9180*/  FMUL.FTZ R24, R31.reuse, R9 ;  /* 0x000000091f187220 */ /* 0x040fe20000410000 */
[----:B------:R-:W-:Y:S01]  /*9190*/  FFMA.FTZ R33, R34, R14, R33 ;  /* 0x0000000e22217223 */ /* 0x000fe20000010021 */
[----:B------:R-:W-:Y:S02]  /*91a0*/  HADD2.F32 R30, -RZ, R44.H1_H1 ;  /* 0x3000002cff1e7230 */ /* 0x000fe40000004100 */
        /* <DEDUP_REMOVED lines=10> */
[----:B------:R-:W-:Y:S02]  /*9250*/  HADD2.F32 R34, -RZ, R43.H0_H0 ;  /* 0x2000002bff227230 */ /* 0x000fe40000004100 */
[----:B------:R-:W-:-:S02]  /*9260*/  HADD2.F32 R31, -RZ, R46.H1_H1 ;  /* 0x3000002eff1f7230 */ /* 0x000fc40000004100 */
[--C-:B------:R-:W-:Y:S02]  /*9270*/  HADD2.F32 R30, -RZ, R3.reuse.H1_H1 ;  /* 0x30000003ff1e7230 */ /* 0x100fe40000004100 */
[----:B------:R-:W-:Y:S01]  /*9280*/  FMUL.FTZ R5, R34, R26 ;  /* 0x0000001a22057220 */ /* 0x000fe20000410000 */
[----:B------:R-:W-:Y:S02]  /*9290*/  HADD2.F32 R15, -RZ, R3.H0_H0 ;  /* 0x20000003ff0f7230 */ /* 0x000fe40000004100 */
[----:B------:R-:W-:Y:S01]  /*92a0*/  FFMA.FTZ R3, R32, R6, R9 ;  /* 0x0000000620037223 */ /* 0x000fe20000010009 */
        /* <DEDUP_REMOVED lines=15> */
[----:B------:R4:W-:Y:S01]  /*93a0*/  STS.128 [R36+0x20400], R4 ;  /* 0x0204000424007388 */ /* 0x0009e20000000c00 */
[----:B------:R-:W-:Y:S02]  /*93b0*/  F2FP.F16.F32.PACK_AB R10, R3, R28 ;  /* 0x0000001c030a723e */ /* 0x000fe400000000ff */
[----:B------:R-:W-:-:S05]  /*93c0*/  F2FP.F16.F32.PACK_AB R11, R15, R20 ;  /* 0x000000140f0b723e */ /* 0x000fca00000000ff */
[----:B------:R4:W-:Y:S02]  /*93d0*/  STS.128 [R13+0x20400], R8 ;  /* 0x020400080d007388 */ /* 0x0009e40000000c00 */
.L_x_4389:
[----:B------:R-:W-:Y:S05]  /*93e0*/  BSYNC B0 ;  /* 0x0000000000007941 */ /* 0x000fea0003800000 */
.L_x_4378:
        /* <DEDUP_REMOVED lines=8> */
.L_x_4375:
[----:B0-2---:R-:W-:-:S05]  /*9470*/  IMAD.U32 R3, RZ, RZ, UR37 ;  /* 0x00000025ff037e24 */ /* 0x005fca000f8e00ff */
[----:B------:R-:W-:-:S13]  /*9480*/  ISETP.NE.AND P0, PT, R3, 0x3, PT ;  /* 0x000000030300780c */ /* 0x000fda0003f05270 */
[----:B------:R-:W-:Y:S05]  /*9490*/  @!P0 BRA `(.L_x_4399) ;  /* 0x0000000000048947 */ /* 0x000fea0003800000 */
[----:B------:R-:W-:Y:S01]  /*94a0*/  BPT.TRAP 0x1 ;  /* 0x000000040000795c */ /* 0x000fe20000300000 */
.L_x_4399:
[----:B------:R-:W-:Y:S01]  /*94b0*/  IMAD R14, R18, 0x8, R2 ;  /* 0x00000008120e7824 */ /* 0x000fe200078e0202 */
[----:B------:R-:W-:-:S04]  /*94c0*/  SHF.L.U32 R15, R23, 0x1f, RZ ;  /* 0x0000001f170f7819 */ /* 0x000fc800000006ff */
[----:B------:R0:W2:Y:S01]  /*94d0*/  SYNCS.PHASECHK.TRANS64.TRYWAIT P1, [R14+URZ+0x38830], R15 ;  /* 0x0388300f0e0075a7 */ /* 0x0000a2000802017f */
[----:B------:R-:W-:Y:S05]  /*94e0*/  @!P0 BRA `(.L_x_4400) ;  /* 0x0000000000048947 */ /* 0x000fea0003800000 */
[----:B------:R-:W-:Y:S01]  /*94f0*/  BPT.TRAP 0x1 ;  /* 0x000000040000795c */ /* 0x000fe20000300000 */
.L_x_4400:
[C---:B------:R-:W-:Y:S02]  /*9500*/  VIADD R3, R2.reuse, 0x22400 ;  /* 0x0002240002037836 */ /* 0x040fe40000000000 */
[----:B-1--4-:R-:W-:-:S03]  /*9510*/  VIADD R4, R2, 0x20400 ;  /* 0x0002040002047836 */ /* 0x012fc60000000000 */
[----:B------:R-:W-:Y:S02]  /*9520*/  SHF.R.U32.HI R3, RZ, 0x4, R3 ;  /* 0x00000004ff037819 */ /* 0x000fe40000011603 */
[----:B------:R-:W-:Y:S02]  /*9530*/  SHF.R.U32.HI R4, RZ, 0x4, R4 ;  /* 0x00000004ff047819 */ /* 0x000fe40000011604 */
[----:B------:R-:W-:Y:S02]  /*9540*/  LOP3.LUT R3, R3, 0x3fff, RZ, 0xc0, !PT ;  /* 0x00003fff03037812 */ /* 0x000fe400078ec0ff */
[----:B------:R-:W-:Y:S02]  /*9550*/  LOP3.LUT R4, R4, 0x3fff, RZ, 0xc0, !PT ;  /* 0x00003fff04047812 */ /* 0x000fe400078ec0ff */
[----:B------:R-:W-:Y:S01]  /*9560*/  LOP3.LUT R3, R3, 0x10000, RZ, 0xfc, !PT ;  /* 0x0001000003037812 */ /* 0x000fe200078efcff */
[----:B--2---:R-:W-:Y:S06]  /*9570*/  @P1 BRA `(.L_x_4401) ;  /* 0x0000000000081947 */ /* 0x004fec0003800000 */
[----:B------:R-:W1:Y:S02]  /*9580*/  SYNCS.PHASECHK.TRANS64.TRYWAIT P1, [R14+URZ+0x38830], R15 ;  /* 0x0388300f0e0075a7 */ /* 0x000e64000802017f */
[----:B-1----:R-:W-:Y:S05]  /*9590*/  @!P1 BRA `(.L_x_4402) ;  /* 0x0000016400009947 */ /* 0x002fea0003800000 */
.L_x_4401:
[----:B------:R-:W-:Y:S01]  /*95a0*/  IMAD R10, R18, 0x200, R3 ;  /* 0x00000200120a7824 */ /* 0x000fe200078e0203 */
[----:B------:R-:W-:Y:S01]  /*95b0*/  LOP3.LUT R8, R4, 0x10000, RZ, 0xfc, !PT ;  /* 0x0001000004087812 */ /* 0x000fe200078efcff */
[----:B------:R-:W-:Y:S01]  /*95c0*/  IMAD.MOV.U32 R9, RZ, RZ, 0x40000040 ;  /* 0x40000040ff097424 */ /* 0x000fe200078e00ff */
[----:B------:R-:W-:Y:S05]  /*95d0*/  WARPSYNC.ALL ;  /* 0x0000000000007948 */ /* 0x000fea0003800000 */
[----:B------:R-:W-:Y:S01]  /*95e0*/  IMAD.MOV.U32 R11, RZ, RZ, 0x40000040 ;  /* 0x40000040ff0b7424 */ /* 0x000fe200078e00ff */
        /* <DEDUP_REMOVED lines=8> */
[----:B------:R-:W-:Y:S01]  /*9670*/  BSSY B0, `(.L_x_4403) ;  /* 0x0000024000007945 */ /* 0x000fe20003800000 */
        /* <DEDUP_REMOVED lines=8> */
[----:B------:R-:W-:-:S02]  /*9700*/  R2UR UR5, R5 ;  /* 0x00000000050572ca */ /* 0x000fc400000e0000 */
[----:B------:R-:W-:Y:S01]  /*9710*/  R2UR UR6, R6 ;  /* 0x00000000060672ca */ /* 0x000fe200000e0000 */
[C---:B------:R-:W-:Y:S01]  /*9720*/  VIADD R6, R8.reuse, 0x4 ;  /* 0x0000000408067836 */ /* 0x040fe20000000000 */
[----:B------:R-:W-:Y:S01]  /*9730*/  R2UR UR7, R7 ;  /* 0x00000000070772ca */ /* 0x000fe200000e0000 */
[----:B------:R-:W-:Y:S02]  /*9740*/  IMAD.MOV.U32 R7, RZ, RZ, 0x40000040 ;  /* 0x40000040ff077424 */ /* 0x000fe400078e00ff */
[----:B------:R-:W-:Y:S01]  /*9750*/  VIADD R8, R8, 0x6 ;  /* 0x0000000608087836 */ /* 0x000fe20000000000 */
[----:B------:R-:W-:Y:S02]  /*9760*/  WARPGROUP.DEPBAR.LE gsb0, 0x0 ;  /* 0x00008000000079c5 */ /* 0x000fe40000010000 */
[----:B------:R-:W-:-:S07]  /*9770*/  WARPGROUP.ARRIVE ;  /* 0x00000000000079c5 */ /* 0x000fce0000000000 */
        /* <DEDUP_REMOVED lines=11> */
[----:B------:R-:W-:Y:S02]  /*9830*/  R2UR UR7, R11 ;  /* 0x000000000b0772ca */ /* 0x000fe400000e0000 */
[----:B------:R-:W-:Y:S01]  /*9840*/  SHF.L.U32 R11, R0, 0x1f, RZ ;  /* 0x0000001f000b7819 */ /* 0x000fe200000006ff */
[----:B------:R-:W-:-:S02]  /*9850*/  WARPGROUP.DEPBAR.LE gsb0, 0x0 ;  /* 0x00008000000079c5 */ /* 0x000fc40000010000 */
[----:B------:R-:W-:-:S08]  /*9860*/  WARPGROUP.ARRIVE ;  /* 0x00000000000079c5 */ /* 0x000fd00000000000 */
[----:B------:R-:W-:Y:S03]  /*9870*/  HGMMA.64x64x16.F32 R24, gdesc[UR4], R24, gsb0 ;  /* 0x00e00000041879f0 */ /* 0x000fe60008000818 */
[----:B------:R-:W-:Y:S02]  /*9880*/  WARPGROUP.DEPBAR.LE gsb0, 0x0 ;  /* 0x00008000000079c5 */ /* 0x000fe40000010000 */
[----:B------:R-:W2:Y:S02]  /*9890*/  SYNCS.PHASECHK.TRANS64.TRYWAIT P1, [R2+URZ+0x38810], R11 ;  /* 0x0388100b020075a7 */ /* 0x000ea4000802017f */
[----:B--2---:R-:W-:Y:S05]  /*98a0*/  @!P1 BRA `(.L_x_4404) ;  /* 0x0000016000509947 */ /* 0x004fea0003800000 */
.L_x_4647:
[----:B------:R-:W-:Y:S05]  /*98b0*/  BSYNC B0 ;  /* 0x0000000000007941 */ /* 0x000fea0003800000 */
.L_x_4403:
[----:B------:R-:W-:Y:S05]  /*98c0*/  @!P0 BRA `(.L_x_4405) ;  /* 0x0000000000048947 */ /* 0x000fea0003800000 */
[----:B------:R-:W-:Y:S01]  /*98d0*/  BPT.TRAP 0x1 ;  /* 0x000000040000795c */ /* 0x000fe20000300000 */
.L_x_4405:
[----:B------:R3:W4:Y:S01]  /*98e0*/  SYNCS.PHASECHK.TRANS64.TRYWAIT P1, [R14+URZ+0x38850], R15 ;  /* 0x0388500f0e0075a7 */ /* 0x000722000802017f */
[----:B------:R-:W-:Y:S05]  /*98f0*/  @!P0 BRA `(.L_x_4406) ;  /* 0x0000000000048947 */ /* 0x000fea0003800000 */
[----:B------:R-:W-:Y:S01]  /*9900*/  BPT.TRAP 0x1 ;  /* 0x000000040000795c */ /* 0x000fe20000300000 */
.L_x_4406:
[C---:B------:R-:W-:Y:S01]  /*9910*/  VIADD R0, R2.reuse, 0x400 ;  /* 0x0000040002007836 */ /* 0x040fe20000000000 */
[----:B------:R-:W-:Y:S01]  /*9920*/  BSSY B0, `(.L_x_4407) ;  /* 0x000000a000007945 */ /* 0x000fe20003800000 */
[----:B------:R-:W-:-:S03]  /*9930*/  VIADD R10, R2, 0x26400 ;  /* 0x00026400020a7836 */ /* 0x000fc60000000000 */
[----:B------:R-:W-:Y:S02]  /*9940*/  SHF.R.U32.HI R0, RZ, 0x4, R0 ;  /* 0x00000004ff007819 */ /* 0x000fe40000011600 */
[----:B------:R-:W-:Y:S02]  /*9950*/  SHF.R.U32.HI R10, RZ, 0x4, R10 ;  /* 0x00000004ff0a7819 */ /* 0x000fe4000001160a */
[----:B------:R-:W-:Y:S02]  /*9960*/  LOP3.LUT R0, R0, 0x3fff, RZ, 0xc0, !PT ;  /* 0x00003fff00007812 */ /* 0x000fe400078ec0ff */
[----:B--2---:R-:W-:Y:S02]  /*9970*/  LOP3.LUT R11, R10, 0x3fff, RZ, 0xc0, !PT ;  /* 0x00003fff0a0b7812 */ /* 0x004fe400078ec0ff */
[----:B------:R-:W-:Y:S01]  /*9980*/  LOP3.LUT R10, R0, 0x10000, RZ, 0xfc, !PT ;  /* 0x00010000000a7812 */ /* 0x000fe200078efcff */
[----:B----4-:R-:W-:Y:S06]  /*9990*/  @P1 BRA `(.L_x_4408) ;  /* 0x0000000000081947 */ /* 0x010fec0003800000 */
[----:B------:R-:W2:Y:S02]  /*99a0*/  SYNCS.PHASECHK.TRANS64.TRYWAIT P1, [R14+URZ+0x38850], R15 ;  /* 0x0388500f0e0075a7 */ /* 0x000ea4000802017f */
[----:B--2---:R-:W-:Y:S05]  /*99b0*/  @!P1 BRA `(.L_x_4409) ;  /* 0x0000016000209947 */ /* 0x004fea0003800000 */
.L_x_4408:
[----:B------:R-:W-:Y:S05]  /*99c0*/  BSYNC B0 ;  /* 0x0000000000007941 */ /* 0x000fea0003800000 */
.L_x_4407:
[----:B------:R-:W-:Y:S01]  /*99d0*/  LOP3.LUT R0, R11, 0x10000, RZ, 0xfc, !PT ;  /* 0x000100000b007812 */ /* 0x000fe200078efcff */
[----:B------:R-:W-:Y:S01]  /*99e0*/  IMAD R12, R18, 0x1000, R10 ;  /* 0x00001000120c7824 */ /* 0x000fe200078e020a */
[----:B------:R-:W-:Y:S05]  /*99f0*/  WARPSYNC.ALL ;  /* 0x0000000000007948 */ /* 0x000fea0003800000 */
[----:B------:R-:W-:Y:S01]  /*9a00*/  IMAD.MOV.U32 R20, RZ, RZ, R0 ;  /* 0x000000ffff147224 */ /* 0x000fe200078e0000 */
[----:B------:R-:W-:Y:S01]  /*9a10*/  R2UR UR6, R12 ;  /* 0x000000000c0672ca */ /* 0x000fe200000e0000 */
[----:B------:R-:W-:Y:S01]  /*9a20*/  IMAD.MOV.U32 R21, RZ, RZ, 0x40000040 ;  /* 0x40000040ff157424 */ /* 0x000fe200078e00ff */
[----:B------:R-:W-:Y:S01]  /*9a30*/  WARPGROUP.ARRIVE ;  /* 0x00000000000079c5 */ /* 0x000fe20000000000 */
[----:B------:R-:W-:Y:S01]  /*9a40*/  IMAD.MOV.U32 R13, RZ, RZ, 0x40000040 ;  /* 0x40000040ff0d7424 */ /* 0x000fe200078e00ff */
[----:B------:R-:W-:Y:S01]  /*9a50*/  R2UR UR4, R20 ;  /* 0x00000000140472ca */ /* 0x000fe200000e0000 */
[----:B------:R-:W-:Y:S01]  /*9a60*/  VIADD R20, R0, 0x2 ;  /* 0x0000000200147836 */ /* 0x000fe20000000000 */
[----:B------:R-:W-:Y:S01]  /*9a70*/  R2UR UR5, R21 ;  /* 0x00000000150572ca */ /* 0x000fe200000e0000 */
[----:B------:R-:W-:Y:S01]  /*9a80*/  VIADD R58, R12, 0x2 ;  /* 0x000000020c3a7836 */ /* 0x000fe20000000000 */
[----:B------:R-:W-:Y:S01]  /*9a90*/  R2UR UR7, R13 ;  /* 0x000000000d0772ca */ /* 0x000fe200000e0000 */
[----:B------:R-:W-:Y:S01]  /*9aa0*/  IMAD.MOV.U32 R21, RZ, RZ, 0x40000040 ;  /* 0x40000040ff157424 */ /* 0x000fe200078e00ff */
[----:B------:R-:W4:Y:S01]  /*9ab0*/  S2R R57, SR_TID.X ;  /* 0x0000000000397919 */ /* 0x000f220000002100 */
[----:B------:R-:W-:-:S10]  /*9ac0*/  IMAD.MOV.U32 R59, RZ, RZ, 0x40000040 ;  /* 0x40000040ff3b7424 */ /* 0x000fd400078e00ff */
[----:B------:R-:W-:Y:S01]  /*9ad0*/  HGMMA.64x64x16.F32 R24, gdesc[UR4], R24, gsb0 ;  /* 0x00e00000041879f0 */ /* 0x000fe20008000818 */
        /* <DEDUP_REMOVED lines=8> */
[----:B----4-:R-:W-:-:S05]  /*9b60*/  SHF.R.U32.HI R57, RZ, 0x7, R57 ;  /* 0x00000007ff397819 */ /* 0x010fca0000011639 */
[----:B------:R4:W4:Y:S01]  /*9b70*/  SHFL.IDX PT, R11, R57, RZ, 0x1f ;  /* 0x00001fff390b7589 */ /* 0x00092200000e0000 */
[----:B------:R-:W-:Y:S02]  /*9b80*/  VIADD R62, R12, 0x800 ;  /* 0x000008000c3e7836 */ /* 0x000fe40000000000 */
[----:B------:R-:W-:Y:S02]  /*9b90*/  VIADD R60, R0, 0x800 ;  /* 0x00000800003c7836 */ /* 0x000fe40000000000 */
[----:B0123--:R-:W-:Y:S01]  /*9ba0*/  IMAD.MOV.U32 R15, RZ, RZ, 0x4 ;  /* 0x00000004ff0f7424 */ /* 0x00ffe200078e00ff */
[----:B----4-:R-:W2:Y:S01]  /*9bb0*/  LDL R57, [R1+0x40] ;  /* 0x0000400001397983 */ /* 0x010ea20000100800 */
[----:B------:R-:W-:Y:S02]  /*9bc0*/  WARPGROUP.DEPBAR.LE gsb0, 0x0 ;  /* 0x00008000000079c5 */ /* 0x000fe40000010000 */
[----:B------:R-:W-:-:S06]  /*9bd0*/  WARPGROUP.ARRIVE ;  /* 0x00000000000079c5 */ /* 0x000fcc0000000000 */
        /* <DEDUP_REMOVED lines=9> */
[----:B------:R-:W-:Y:S02]  /*9c70*/  WARPGROUP.DEPBAR.LE gsb0, 0x0 ;  /* 0x00008000000079c5 */ /* 0x000fe40000010000 */
[----:B------:R-:W-:-:S09]  /*9c80*/  WARPGROUP.ARRIVE ;  /* 0x00000000000079c5 */ /* 0x000fd20000000000 */
        /* <DEDUP_REMOVED lines=133> */
[----:B------:R-:W-:Y:S02]  /*a4e0*/  R2UR UR4, R20 ;  /* 0x00000000140472ca */ /* 0x000fe400000e0000 */
[----:B------:R-:W-:Y:S02]  /*a4f0*/  R2UR UR5, R21 ;  /* 0x00000000150572ca */ /* 0x000fe400000e0000 */
[----:B------:R-:W-:Y:S02]  /*a500*/  R2UR UR6, R58 ;  /* 0x000000003a0672ca */ /* 0x000fe400000e0000 */
[----:B------:R-:W-:Y:S02]  /*a510*/  R2UR UR7, R59 ;  /* 0x000000003b0772ca */ /* 0x000fe400000e0000 */
[----:B------:R-:W-:Y:S01]  /*a520*/  ISETP.GT.AND P1, PT, R11, 0x7f, PT ;  /* 0x0000007f0b00780c */ /* 0x000fe20003f24270 */
[----:B------:R-:W-:-:S02]  /*a530*/  WARPGROUP.DEPBAR.LE gsb0, 0x0 ;  /* 0x00008000000079c5 */ /* 0x000fc40000010000 */
[----:B------:R-:W-:-:S08]  /*a540*/  WARPGROUP.ARRIVE ;  /* 0x00000000000079c5 */ /* 0x000fd00000000000 */
[----:B------:R-:W-:Y:S01]  /*a550*/  HGMMA.64x64x16.F32 R24, gdesc[UR4], R24, gsb0 ;  /* 0x00e00000041879f0 */ /* 0x000fe20008000818 */
[----:B------:R-:W-:Y:S01]  /*a560*/  SEL R11, RZ, 0x2, !P1 ;  /* 0x00000002ff0b7807 */ /* 0x000fe20004800000 */
[----:B------:R-:W-:Y:S02]  /*a570*/  IMAD.MOV.U32 R21, RZ, RZ, 0x40000040 ;  /* 0x40000040ff157424 */ /* 0x000fe400078e00ff */
[----:B------:R-:W-:Y:S02]  /*a580*/  IMAD.MOV.U32 R59, RZ, RZ, 0x40000040 ;  /* 0x40000040ff3b7424 */ /* 0x000fe400078e00ff */
[C---:B------:R-:W-:Y:S02]  /*a590*/  IMAD.IADD R20, R11.reuse, 0x1, R62 ;  /* 0x000000010b147824 */ /* 0x040fe400078e023e */
[----:B------:R-:W-:Y:S01]  /*a5a0*/  IMAD.IADD R58, R11, 0x1, R60 ;  /* 0x000000010b3a7824 */ /* 0x000fe200078e023c */
[----:B------:R-:W-:Y:S02]  /*a5b0*/  R2UR UR7, R21 ;  /* 0x00000000150772ca */ /* 0x000fe400000e0000 */
[----:B------:R-:W-:-:S02]  /*a5c0*/  R2UR UR6, R20 ;  /* 0x00000000140672ca */ /* 0x000fc400000e0000 */
[----:B------:R-:W-:Y:S02]  /*a5d0*/  R2UR UR4, R58 ;  /* 0x000000003a0472ca */ /* 0x000fe400000e0000 */
[----:B------:R-:W-:Y:S01]  /*a5e0*/  R2UR UR5, R59 ;  /* 0x000000003b0572ca */ /* 0x000fe200000e0000 */
[----:B------:R-:W-:Y:S02]  /*a5f0*/  WARPGROUP.DEPBAR.LE gsb0, 0x0 ;  /* 0x00008000000079c5 */ /* 0x000fe40000010000 */
[----:B------:R-:W-:-:S10]  /*a600*/  WARPGROUP.ARRIVE ;  /* 0x00000000000079c5 */ /* 0x000fd40000000000 */
[----:B------:R-:W-:Y:S01]  /*a610*/  HGMMA.64x64x16.F32 R24, gdesc[UR4], R24, gsb0 ;  /* 0x00e00000041879f0 */ /* 0x000fe20008000818 */
[----:B------:R-:W-:Y:S01]  /*a620*/  SEL R13, R15, 0x2, P1 ;  /* 0x000000020f0d7807 */ /* 0x000fe20000800000 */
[----:B------:R-:W-:Y:S02]  /*a630*/  IMAD.MOV.U32 R21, RZ, RZ, 0x40000040 ;  /* 0x40000040ff157424 */ /* 0x000fe400078e00ff */
[----:B------:R-:W-:Y:S02]  /*a640*/  IMAD.MOV.U32 R59, RZ, RZ, 0x40000040 ;  /* 0x40000040ff3b7424 */ /* 0x000fe400078e00ff */
[--C-:B------:R-:W-:Y:S02]  /*a650*/  IMAD.IADD R20, R62, 0x1, R13.reuse ;  /* 0x000000013e147824 */ /* 0x100fe400078e020d */
        /* <DEDUP_REMOVED lines=8> */
[----:B------:R-:W-:Y:S01]  /*a6e0*/  SEL R15, R15, 0x6, !P1 ;  /* 0x000000060f0f7807 */ /* 0x000fe20004800000 */
        /* <DEDUP_REMOVED lines=8> */
[----:B------:R-:W-:Y:S02]  /*a770*/  IMAD.MOV.U32 R20, RZ, RZ, 0x28 ;  /* 0x00000028ff147424 */ /* 0x000fe400078e00ff */
[----:B------:R-:W-:Y:S01]  /*a780*/  IMAD.MOV.U32 R21, RZ, RZ, 0xa00 ;  /* 0x00000a00ff157424 */ /* 0x000fe200078e00ff */
[----:B------:R-:W-:Y:S02]  /*a790*/  WARPGROUP.DEPBAR.LE gsb0, 0x0 ;  /* 0x00008000000079c5 */ /* 0x000fe40000010000 */
[----:B------:R-:W-:-:S07]  /*a7a0*/  WARPGROUP.ARRIVE ;  /* 0x00000000000079c5 */ /* 0x000fce0000000000 */
[----:B------:R-:W-:Y:S01]  /*a7b0*/  HGMMA.64x64x16.F32 R24, gdesc[UR4], R24, gsb0 ;  /* 0x00e00000041879f0 */ /* 0x000fe20008000818 */
[----:B------:R-:W-:Y:S02]  /*a7c0*/  SEL R20, R20, 0x26, P1 ;  /* 0x0000002614147807 */ /* 0x000fe40000800000 */
[----:B------:R-:W-:Y:S02]  /*a7d0*/  SEL R21, R21, 0x980, P1 ;  /* 0x0000098015157807 */ /* 0x000fe40000800000 */
[----:B------:R-:W-:Y:S02]  /*a7e0*/  LOP3.LUT R59, R20, 0x6, RZ, 0xc0, !PT ;  /* 0x00000006143b7812 */ /* 0x000fe400078ec0ff */
[----:B------:R-:W-:-:S04]  /*a7f0*/  LOP3.LUT R21, R21, 0xa00, RZ, 0xc0, !PT ;  /* 0x00000a0015157812 */ /* 0x000fc800078ec0ff */
[CC--:B------:R-:W-:Y:S02]  /*a800*/  IADD3 R20, R59.reuse, R21.reuse, R0 ;  /* 0x000000153b147210 */ /* 0x0c0fe40007ffe000 */
[----:B------:R-:W-:Y:S01]  /*a810*/  IADD3 R58, R59, R21, R12 ;  /* 0x000000153b3a7210 */ /* 0x000fe20007ffe00c */
[----:B------:R-:W-:Y:S02]  /*a820*/  IMAD.MOV.U32 R21, RZ, RZ, 0x40000040 ;  /* 0x40000040ff157424 */ /* 0x000fe400078e00ff */
[----:B------:R-:W-:Y:S01]  /*a830*/  IMAD.MOV.U32 R59, RZ, RZ, 0x40000040 ;  /* 0x40000040ff3b7424 */ /* 0x000fe200078e00ff */
[----:B------:R-:W-:Y:S02]  /*a840*/  R2UR UR4, R20 ;  /* 0x00000000140472ca */ /* 0x000fe400000e0000 */
[----:B------:R-:W-:Y:S02]  /*a850*/  R2UR UR5, R21 ;  /* 0x00000000150572ca */ /* 0x000fe400000e0000 */
[----:B------:R-:W-:-:S02]  /*a860*/  R2UR UR6, R58 ;  /* 0x000000003a0672ca */ /* 0x000fc400000e0000 */
[----:B------:R-:W-:Y:S01]  /*a870*/  R2UR UR7, R59 ;  /* 0x000000003b0772ca */ /* 0x000fe200000e0000 */
[----:B------:R-:W-:Y:S02]  /*a880*/  WARPGROUP.DEPBAR.LE gsb0, 0x0 ;  /* 0x00008000000079c5 */ /* 0x000fe40000010000 */
[----:B------:R-:W-:-:S10]  /*a890*/  WARPGROUP.ARRIVE ;  /* 0x00000000000079c5 */ /* 0x000fd40000000000 */
[----:B------:R-:W-:Y:S01]  /*a8a0*/  HGMMA.64x64x16.F32 R24, gdesc[UR4], R24, gsb0 ;  /* 0x00e00000041879f0 */ /* 0x000fe20008000818 */
[----:B------:R-:W-:Y:S02]  /*a8b0*/  VIADD R60, R0, 0xa00 ;  /* 0x00000a00003c7836 */ /* 0x000fe40000000000 */
[----:B------:R-:W-:Y:S02]  /*a8c0*/  VIADD R62, R12, 0xa00 ;  /* 0x00000a000c3e7836 */ /* 0x000fe40000000000 */
[C---:B------:R-:W-:Y:S02]  /*a8d0*/  IMAD.IADD R20, R11.reuse, 0x1, R60 ;  /* 0x000000010b147824 */ /* 0x040fe400078e023c */
[----:B------:R-:W-:Y:S02]  /*a8e0*/  IMAD.IADD R58, R11, 0x1, R62 ;  /* 0x000000010b3a7824 */ /* 0x000fe400078e023e */
[----:B------:R-:W-:Y:S02]  /*a8f0*/  IMAD.MOV.U32 R21, RZ, RZ, 0x40000040 ;  /* 0x40000040ff157424 */ /* 0x000fe400078e00ff */
[----:B------:R-:W-:Y:S01]  /*a900*/  IMAD.MOV.U32 R59, RZ, RZ, 0x40000040 ;  /* 0x40000040ff3b7424 */ /* 0x000fe200078e00ff */
[----:B------:R-:W-:-:S02]  /*a910*/  R2UR UR4, R20 ;  /* 0x00000000140472ca */ /* 0x000fc400000e0000 */
[----:B------:R-:W-:Y:S02]  /*a920*/  R2UR UR5, R21 ;  /* 0x00000000150572ca */ /* 0x000fe400000e0000 */
[----:B------:R-:W-:Y:S02]  /*a930*/  R2UR UR6, R58 ;  /* 0x000000003a0672ca */ /* 0x000fe400000e0000 */
[----:B------:R-:W-:Y:S01]  /*a940*/  R2UR UR7, R59 ;  /* 0x000000003b0772ca */ /* 0x000fe200000e0000 */
[----:B------:R-:W-:Y:S02]  /*a950*/  WARPGROUP.DEPBAR.LE gsb0, 0x0 ;  /* 0x00008000000079c5 */ /* 0x000fe40000010000 */
[----:B------:R-:W-:-:S10]  /*a960*/  WARPGROUP.ARRIVE ;  /* 0x00000000000079c5 */ /* 0x000fd40000000000 */
[----:B------:R-:W-:Y:S01]  /*a970*/  HGMMA.64x64x16.F32 R24, gdesc[UR4], R24, gsb0 ;  /* 0x00e00000041879f0 */ /* 0x000fe20008000818 */
[C---:B------:R-:W-:Y:S02]  /*a980*/  IMAD.IADD R20, R13.reuse, 0x1, R60 ;  /* 0x000000010d147824 */ /* 0x040fe400078e023c */
[----:B------:R-:W-:Y:S02]  /*a990*/  IMAD.IADD R58, R13, 0x1, R62 ;  /* 0x000000010d3a7824 */ /* 0x000fe400078e023e */
[----:B------:R-:W-:Y:S02]  /*a9a0*/  IMAD.MOV.U32 R21, RZ, RZ, 0x40000040 ;  /* 0x40000040ff157424 */ /* 0x000fe400078e00ff */
[----:B------:R-:W-:Y:S01]  /*a9b0*/  IMAD.MOV.U32 R59, RZ, RZ, 0x40000040 ;  /* 0x40000040ff3b7424 */ /* 0x000fe200078e00ff */
[----:B------:R-:W-:Y:S02]  /*a9c0*/  R2UR UR4, R20 ;  /* 0x00000000140472ca */ /* 0x000fe400000e0000 */
[----:B------:R-:W-:-:S02]  /*a9d0*/  R2UR UR5, R21 ;  /* 0x00000000150572ca */ /* 0x000fc400000e0000 */
        /* <DEDUP_REMOVED lines=125> */
[----:B------:R-:W-:Y:S01]  /*b1b0*/  LOP3.LUT R13, R13, 0x1e00, RZ, 0xc0, !PT ;  /* 0x00001e000d0d7812 */ /* 0x000fe200078ec0ff */
[----:B------:R-:W-:-:S03]  /*b1c0*/  IMAD.MOV.U32 R21, RZ, RZ, 0x40000040 ;  /* 0x40000040ff157424 */ /* 0x000fc600078e00ff */
[CC--:B------:R-:W-:Y:S02]  /*b1d0*/  IADD3 R20, R11.reuse, R13.reuse, R0 ;  /* 0x0000000d0b147210 */ /* 0x0c0fe40007ffe000 */
[----:B------:R-:W-:Y:S01]  /*b1e0*/  IADD3 R12, R11, R13, R12 ;  /* 0x0000000d0b0c7210 */ /* 0x000fe20007ffe00c */
[----:B------:R-:W-:Y:S01]  /*b1f0*/  IMAD.MOV.U32 R13, RZ, RZ, 0x40000040 ;  /* 0x40000040ff0d7424 */ /* 0x000fe200078e00ff */
[----:B------:R-:W-:Y:S02]  /*b200*/  R2UR UR4, R20 ;  /* 0x00000000140472ca */ /* 0x000fe400000e0000 */
[----:B------:R-:W-:Y:S02]  /*b210*/  R2UR UR5, R21 ;  /* 0x00000000150572ca */ /* 0x000fe400000e0000 */
[----:B------:R-:W-:Y:S02]  /*b220*/  R2UR UR6, R12 ;  /* 0x000000000c0672ca */ /* 0x000fe400000e0000 */
[----:B------:R-:W-:Y:S01]  /*b230*/  R2UR UR7, R13 ;  /* 0x000000000d0772ca */ /* 0x000fe200000e0000 */
[----:B------:R-:W-:-:S02]  /*b240*/  WARPGROUP.DEPBAR.LE gsb0, 0x0 ;  /* 0x00008000000079c5 */ /* 0x000fc40000010000 */
[----:B------:R-:W-:-:S10]  /*b250*/  WARPGROUP.ARRIVE ;  /* 0x00000000000079c5 */ /* 0x000fd40000000000 */
[----:B------:R-:W-:Y:S01]  /*b260*/  HGMMA.64x64x16.F32 R24, gdesc[UR4], R24, gsb0 ;  /* 0x00e00000041879f0 */ /* 0x000fe20008000818 */
[----:B------:R-:W-:Y:S01]  /*b270*/  ULDC UR4, c[0x0][0xad0] ;  /* 0x0002b40000047ab9 */ /* 0x000fe20000000800 */
[----:B------:R-:W-:Y:S01]  /*b280*/  IMAD R152, R168, -0x40, R152 ;  /* 0xffffffc0a8987824 */ /* 0x000fe200078e0298 */
[----:B------:R-:W-:-:S04]  /*b290*/  ULDC UR5, c[0x0][0xa80] ;  /* 0x0002a00000057ab9 */ /* 0x000fc80000000800 */
        /* <DEDUP_REMOVED lines=11> */
[----:B------:R-:W-:Y:S02]  /*b350*/  FMUL.FTZ R29, R29, UR4 ;  /* 0x000000041d1d7c20 */ /* 0x000fe40008410000 */
[----:B------:R-:W0:Y:S01]  /*b360*/  MUFU.TANH R20, R24 ;  /* 0x0000001800147308 */ /* 0x000e220000002400 */
[----:B------:R-:W-:-:S07]  /*b370*/  FMUL.FTZ R32, R32, UR4 ;  /* 0x0000000420207c20 */ /* 0x000fce0008410000 */
[----:B------:R-:W1:Y:S01]  /*b380*/  MUFU.TANH R25, R25 ;  /* 0x0000001900197308 */ /* 0x000e620000002400 */
[----:B------:R-:W-:-:S07]  /*b390*/  FMUL.FTZ R33, R33, UR4 ;  /* 0x0000000421217c20 */ /* 0x000fce0008410000 */
[----:B------:R-:W2:Y:S01]  /*b3a0*/  MUFU.TANH R28, R28 ;  /* 0x0000001c001c7308 */ /* 0x000ea20000002400 */
[----:B------:R-:W-:Y:S01]  /*b3b0*/  FMUL.FTZ R26, R26, UR4 ;  /* 0x000000041a1a7c20 */ /* 0x000fe20008410000 */
[----:B------:R-:W-:-:S06]  /*b3c0*/  FMUL.FTZ R27, R27, UR4 ;  /* 0x000000041b1b7c20 */ /* 0x000fcc0008410000 */
[----:B------:R-:W3:Y:S01]  /*b3d0*/  MUFU.TANH R29, R29 ;  /* 0x0000001d001d7308 */ /* 0x000ee20000002400 */
[----:B------:R-:W-:Y:S01]  /*b3e0*/  FMUL.FTZ R36, R36, UR4 ;  /* 0x0000000424247c20 */ /* 0x000fe20008410000 */
[----:B------:R-:W-:Y:S01]  /*b3f0*/  FMUL.FTZ R34, R34, UR4 ;  /* 0x0000000422227c20 */ /* 0x000fe20008410000 */
[----:B0-----:R-:W-:-:S05]  /*b400*/  FSEL R20, R20, -INF , P1 ;  /* 0xff80000014147808 */ /* 0x001fca0000800000 */
[----:B------:R-:W-:Y:S01]  /*b410*/  MUFU.TANH R32, R32 ;  /* 0x0000002000207308 */ /* 0x000fe20000002400 */
[----:B------:R-:W-:Y:S01]  /*b420*/  FMUL.FTZ R37, R37, UR4 ;  /* 0x0000000425257c20 */ /* 0x000fe20008410000 */
[----:B------:R-:W-:-:S06]  /*b430*/  FMUL.FTZ R30, R30, UR4 ;  /* 0x000000041e1e7c20 */ /* 0x000fcc0008410000 */
[----:B------:R-:W0:Y:S01]  /*b440*/  MUFU.TANH R11, R26 ;  /* 0x0000001a000b7308 */ /* 0x000e220000002400 */
[----:B------:R-:W-:-:S07]  /*b450*/  FMUL.FTZ R40, R40, UR4 ;  /* 0x0000000428287c20 */ /* 0x000fce0008410000 */
[----:B------:R1:W4:Y:S01]  /*b460*/  MUFU.TANH R12, R27 ;  /* 0x0000001b000c7308 */ /* 0x0003220000002400 */
[----:B------:R-:W-:-:S07]  /*b470*/  FMUL.FTZ R31, R31, UR4 ;  /* 0x000000041f1f7c20 */ /* 0x000fce0008410000 */
[----:B------:R-:W4:Y:S01]  /*b480*/  MUFU.TANH R33, R33 ;  /* 0x0000002100217308 */ /* 0x000f220000002400 */
[----:B-1----:R-:W-:Y:S02]  /*b490*/  FSEL R27, R25, -INF , P2 ;  /* 0xff800000191b7808 */ /* 0x002fe40001000000 */
[----:B--2---:R-:W-:-:S05]  /*b4a0*/  FSEL R25, R28, -INF , P3 ;  /* 0xff8000001c197808 */ /* 0x004fca0001800000 */
[----:B------:R1:W-:Y:S01]  /*b4b0*/  MUFU.TANH R21, R34 ;  /* 0x0000002200157308 */ /* 0x0003e20000002400 */
[----:B---3--:R-:W-:-:S07]  /*b4c0*/  FSEL R29, R29, -INF , P4 ;  /* 0xff8000001d1d7808 */ /* 0x008fce0002000000 */
[----:B------:R-:W-:Y:S01]  /*b4d0*/  MUFU.TANH R36, R36 ;  /* 0x0000002400247308 */ /* 0x000fe20000002400 */
[----:B-1----:R-:W-:Y:S01]  /*b4e0*/  FMNMX.FTZ R34, R20, R27, !PT ;  /* 0x0000001b14227209 */ /* 0x002fe20007810000 */
[----:B------:R-:W-:-:S03]  /*b4f0*/  FMUL.FTZ R35, R35, UR4 ;  /* 0x0000000423237c20 */ /* 0x000fc60008410000 */
[----:B------:R-:W-:-:S03]  /*b500*/  FMNMX.FTZ R34, R25, R34, !PT ;  /* 0x0000002219227209 */ /* 0x000fc60007810000 */
[----:B------:R-:W1:Y:S01]  /*b510*/  MUFU.TANH R13, R30 ;  /* 0x0000001e000d7308 */ /* 0x000e620000002400 */
[----:B------:R-:W-:Y:S01]  /*b520*/  FMUL.FTZ R41, R41, UR4 ;  /* 0x0000000429297c20 */ /* 0x000fe20008410000 */
[----:B------:R-:W-:-:S06]  /*b530*/  FMNMX.FTZ R34, R29, R34, !PT ;  /* 0x000000221d227209 */ /* 0x000fcc0007810000 */
[----:B------:R-:W2:Y:S01]  /*b540*/  MUFU.TANH R37, R37 ;  /* 0x0000002500257308 */ /* 0x000ea20000002400 */
[----:B------:R-:W-:Y:S01]  /*b550*/  FMUL.FTZ R44, R44, UR4 ;  /* 0x000000042c2c7c20 */ /* 0x000fe20008410000 */
[----:B------:R-:W-:Y:S01]  /*b560*/  FMUL.FTZ R39, R39, UR4 ;  /* 0x0000000427277c20 */ /* 0x000fe20008410000 */
[----:B0-----:R-:W-:-:S05]  /*b570*/  FSEL R11, R11, -INF , P1 ;  /* 0xff8000000b0b7808 */ /* 0x001fca0000800000 */
[----:B------:R0:W3:Y:S01]  /*b580*/  MUFU.TANH R15, R31 ;  /* 0x0000001f000f7308 */ /* 0x0000e20000002400 */
[----:B------:R-:W-:Y:S01]  /*b590*/  FMUL.FTZ R38, R38, UR4 ;  /* 0x0000000426267c20 */ /* 0x000fe20008410000 */
[----:B------:R-:W-:-:S06]  /*b5a0*/  ISETP.GT.AND P1, PT, R152, 0x18, PT ;  /* 0x000000189800780c */ /* 0x000fcc0003f24270 */
[----:B------:R-:W-:Y:S01]  /*b5b0*/  MUFU.TANH R40, R40 ;  /* 0x0000002800287308 */ /* 0x000fe20000002400 */
[----:B0-----:R-:W-:Y:S01]  /*b5c0*/  FSEL R31, R32, -INF , P5 ;  /* 0xff800000201f7808 */ /* 0x001fe20002800000 */
[----:B------:R-:W-:-:S03]  /*b5d0*/  FMUL.FTZ R45, R45, UR4 ;  /* 0x000000042d2d7c20 */ /* 0x000fc60008410000 */
[----:B------:R-:W-:-:S03]  /*b5e0*/  FMNMX.FTZ R34, R31, R34, !PT ;  /* 0x000000221f227209 */ /* 0x000fc60007810000 */
[----:B------:R0:W3:Y:S01]  /*b5f0*/  MUFU.TANH R24, R35 ;  /* 0x0000002300187308 */ /* 0x0000e20000002400 */
[----:B----4-:R-:W-:Y:S01]  /*b600*/  FSEL R12, R12, -INF , P2 ;  /* 0xff8000000c0c7808 */ /* 0x010fe20001000000 */
[----:B------:R-:W-:Y:S01]  /*b610*/  FMUL.FTZ R48, R48, UR4 ;  /* 0x0000000430307c20 */ /* 0x000fe20008410000 */
[----:B------:R-:W-:-:S05]  /*b620*/  ISETP.GT.AND P2, PT, R152, 0x19, PT ;  /* 0x000000199800780c */ /* 0x000fca0003f44270 */
[----:B------:R-:W4:Y:S01]  /*b630*/  MUFU.TANH R30, R41 ;  /* 0x00000029001e7308 */ /* 0x000f220000002400 */
[----:B0-----:R-:W-:Y:S01]  /*b640*/  FSEL R35, R33, -INF , P6 ;  /* 0xff80000021237808 */ /* 0x001fe20003000000 */
[----:B------:R-:W-:-:S03]  /*b650*/  FMUL.FTZ R43, R43, UR4 ;  /* 0x000000042b2b7c20 */ /* 0x000fc60008410000 */
[----:B------:R-:W-:-:S03]  /*b660*/  FMNMX.FTZ R34, R35, R34, !PT ;  /* 0x0000002223227209 */ /* 0x000fc60007810000 */
[----:B------:R0:W-:Y:S01]  /*b670*/  MUFU.TANH R26, R39 ;  /* 0x00000027001a7308 */ /* 0x0001e20000002400 */
[----:B-1----:R-:W-:Y:S01]  /*b680*/  FSEL R13, R13, -INF , P3 ;  /* 0xff8000000d0d7808 */ /* 0x002fe20001800000 */
[----:B------:R-:W-:Y:S01]  /*b690*/  FMUL.FTZ R42, R42, UR4 ;  /* 0x000000042a2a7c20 */ /* 0x000fe20008410000 */
[----:B------:R-:W-:-:S05]  /*b6a0*/  ISETP.GT.AND P3, PT, R152, 0x20, PT ;  /* 0x000000209800780c */ /* 0x000fca0003f64270 */
[----:B------:R-:W1:Y:S01]  /*b6b0*/  MUFU.TANH R44, R44 ;  /* 0x0000002c002c7308 */ /* 0x000e620000002400 */
[----:B0-----:R-:W-:Y:S02]  /*b6c0*/  FSEL R39, R36, -INF , P1 ;  /* 0xff80000024277808 */ /* 0x001fe40000800000 */
[----:B--2---:R-:W-:Y:S02]  /*b6d0*/  FSEL R41, R37, -INF , P2 ;  /* 0xff80000025297808 */ /* 0x004fe40001000000 */
[----:B------:R-:W-:-:S03]  /*b6e0*/  FMNMX.FTZ R34, R39, R34, !PT ;  /* 0x0000002227227209 */ /* 0x000fc60007810000 */
[----:B------:R-:W0:Y:S01]  /*b6f0*/  MUFU.TANH R38, R38 ;  /* 0x0000002600267308 */ /* 0x000e220000002400 */
[----:B---3--:R-:W-:Y:S01]  /*b700*/  FSEL R15, R15, -INF , P4 ;  /* 0xff8000000f0f7808 */ /* 0x008fe20002000000 */
[----:B------:R-:W-:Y:S01]  /*b710*/  FMUL.FTZ R49, R49, UR4 ;  /* 0x0000000431317c20 */ /* 0x000fe20008410000 */
[----:B------:R-:W-:-:S05]  /*b720*/  ISETP.GT.AND P4, PT, R152, 0x21, PT ;  /* 0x000000219800780c */ /* 0x000fca0003f84270 */
[----:B------:R-:W2:Y:S01]  /*b730*/  MUFU.TANH R28, R45 ;  /* 0x0000002d001c7308 */ /* 0x000ea20000002400 */
[----:B------:R-:W-:Y:S01]  /*b740*/  FMNMX.FTZ R34, R41, R34, !PT ;  /* 0x0000002229227209 */ /* 0x000fe20007810000 */
[----:B------:R-:W-:Y:S01]  /*b750*/  FMUL.FTZ R52, R52, UR4 ;  /* 0x0000000434347c20 */ /* 0x000fe20008410000 */
[----:B------:R-:W-:-:S05]  /*b760*/  FSEL R21, R21, -INF , P5 ;  /* 0xff80000015157808 */ /* 0x000fca0002800000 */
[----:B------:R3:W-:Y:S01]  /*b770*/  MUFU.TANH R57, R43 ;  /* 0x0000002b00397308 */ /* 0x0007e20000002400 */
[----:B------:R-:W-:Y:S02]  /*b780*/  ISETP.GT.AND P5, PT, R152, 0x28, PT ;  /* 0x000000289800780c */ /* 0x000fe40003fa4270 */
[----:B------:R-:W-:-:S05]  /*b790*/  FSEL R33, R24, -INF , P6 ;  /* 0xff80000018217808 */ /* 0x000fca0003000000 */
[----:B------:R-:W2:Y:S01]  /*b7a0*/  MUFU.TANH R48, R48 ;  /* 0x0000003000307308 */ /* 0x000ea20000002400 */
[----:B---3--:R-:W-:Y:S01]  /*b7b0*/  FSEL R43, R40, -INF , P3 ;  /* 0xff800000282b7808 */ /* 0x008fe20001800000 */
[----:B------:R-:W-:Y:S01]  /*b7c0*/  FMUL.FTZ R24, R53, UR4 ;  /* 0x0000000435187c20 */ /* 0x000fe20008410000 */
[----:B----4-:R-:W-:Y:S02]  /*b7d0*/  FSEL R45, R30, -INF , P4 ;  /* 0xff8000001e2d7808 */ /* 0x010fe40002000000 */
[----:B------:R-:W-:-:S03]  /*b7e0*/  FMNMX.FTZ R34, R43, R34, !PT ;  /* 0x000000222b227209 */ /* 0x000fc60007810000 */
[----:B------:R-:W3:Y:S01]  /*b7f0*/  MUFU.TANH R42, R42 ;  /* 0x0000002a002a7308 */ /* 0x000ee20000002400 */
[----:B------:R-:W-:Y:S02]  /*b800*/  ISETP.GT.AND P6, PT, R152, 0x29, PT ;  /* 0x000000299800780c */ /* 0x000fe40003fc4270 */
[----:B-1----:R-:W-:-:S05]  /*b810*/  FSEL R61, R44, -INF , P5 ;  /* 0xff8000002c3d7808 */ /* 0x002fca0002800000 */
[----:B------:R1:W4:Y:S01]  /*b820*/  MUFU.TANH R32, R49 ;  /* 0x0000003100207308 */ /* 0x0003220000002400 */
[----:B------:R-:W-:Y:S02]  /*b830*/  FMNMX.FTZ R34, R45, R34, !PT ;  /* 0x000000222d227209 */ /* 0x000fe40007810000 */
[----:B0-----:R-:W-:-:S05]  /*b840*/  FSEL R37, R38, -INF , P1 ;  /* 0xff80000026257808 */ /* 0x001fca0000800000 */
[----:B------:R-:W0:Y:S01]  /*b850*/  MUFU.TANH R52, R52 ;  /* 0x0000003400347308 */ /* 0x000e220000002400 */
[----:B------:R-:W-:Y:S02]  /*b860*/  ISETP.GT.AND P1, PT, R152, 0x30, PT ;  /* 0x000000309800780c */ /* 0x000fe40003f24270 */
[----:B--2---:R-:W-:Y:S02]  /*b870*/  FSEL R63, R28, -INF , P6 ;  /* 0xff8000001c3f7808 */ /* 0x004fe40003000000 */
[----:B------:R-:W-:-:S03]  /*b880*/  FMNMX.FTZ R34, R61, R34, !PT ;  /* 0x000000223d227209 */ /* 0x000fc60007810000 */
[----:B------:R-:W2:Y:S01]  /*b890*/  MUFU.TANH R24, R24 ;  /* 0x0000001800187308 */ /* 0x000ea20000002400 */
[----:B-1----:R-:W-:Y:S02]  /*b8a0*/  FSEL R49, R26, -INF , P2 ;  /* 0xff8000001a317808 */ /* 0x002fe40001000000 */
[----:B------:R-:W-:Y:S02]  /*b8b0*/  ISETP.GT.AND P2, PT, R152, 0x31, PT ;  /* 0x000000319800780c */ /* 0x000fe40003f44270 */
[----:B------:R-:W-:Y:S02]  /*b8c0*/  FSEL R67, R48, -INF , P1 ;  /* 0xff80000030437808 */ /* 0x000fe40000800000 */
[----:B------:R-:W-:Y:S02]  /*b8d0*/  FMNMX.FTZ R34, R63, R34, !PT ;  /* 0x000000223f227209 */ /* 0x000fe40007810000 */
[----:B---3--:R-:W-:Y:S02]  /*b8e0*/  FSEL R53, R42, -INF , P3 ;  /* 0xff8000002a357808 */ /* 0x008fe40001800000 */
[----:B------:R-:W-:-:S02]  /*b8f0*/  ISETP.GT.AND P3, PT, R152, 0x38, PT ;  /* 0x000000389800780c */ /* 0x000fc40003f64270 */
[----:B----4-:R-:W-:Y:S02]  /*b900*/  FSEL R69, R32, -INF , P2 ;  /* 0xff80000020457808 */ /* 0x010fe40001000000 */
[----:B------:R-:W-:Y:S02]  /*b910*/  FMNMX.FTZ R34, R67, R34, !PT ;  /* 0x0000002243227209 */ /* 0x000fe40007810000 */
[----:B------:R-:W-:Y:S02]  /*b920*/  FSEL R57, R57, -INF , P4 ;  /* 0xff80000039397808 */ /* 0x000fe40002000000 */
[----:B------:R-:W-:Y:S02]  /*b930*/  ISETP.GT.AND P4, PT, R152, 0x39, PT ;  /* 0x000000399800780c */ /* 0x000fe40003f84270 */
[----:B0-----:R-:W-:Y:S02]  /*b940*/  FSEL R73, R52, -INF , P3 ;  /* 0xff80000034497808 */ /* 0x001fe40001800000 */
[----:B------:R-:W-:-:S02]  /*b950*/  FMNMX.FTZ R34, R69, R34, !PT ;  /* 0x0000002245227209 */ /* 0x000fc40007810000 */
[----:B--2---:R-:W-:Y:S02]  /*b960*/  FSEL R75, R24, -INF , P4 ;  /* 0xff800000184b7808 */ /* 0x004fe40002000000 */
[----:B------:R-:W-:-:S04]  /*b970*/  FMNMX.FTZ R34, R73, R34, !PT ;  /* 0x0000002249227209 */ /* 0x000fc80007810000 */
[----:B------:R-:W-:-:S05]  /*b980*/  FMNMX.FTZ R34, R75, R34, !PT ;  /* 0x000000224b227209 */ /* 0x000fca0007810000 */
[----:B------:R-:W0:Y:S01]  /*b990*/  SHFL.BFLY PT, R59, R34, 0x2, 0x1f ;  /* 0x0c401f00223b7f89 */ /* 0x000e2200000e0000 */
[----:B------:R-:W-:-:S04]  /*b9a0*/  FMNMX.FTZ R24, R11, R12, !PT ;  /* 0x0000000c0b187209 */ /* 0x000fc80007810000 */
[----:B------:R-:W-:Y:S01]  /*b9b0*/  FMNMX.FTZ R24, R13, R24, !PT ;  /* 0x000000180d187209 */ /* 0x000fe20007810000 */
[----:B------:R-:W-:-:S03]  /*b9c0*/  FMUL.FTZ R46, R46, UR4 ;  /* 0x000000042e2e7c20 */ /* 0x000fc60008410000 */
[----:B------:R-:W-:Y:S01]  /*b9d0*/  FMNMX.FTZ R24, R15, R24, !PT ;  /* 0x000000180f187209 */ /* 0x000fe20007810000 */
[----:B------:R-:W-:-:S03]  /*b9e0*/  FMUL.FTZ R47, R47, UR4 ;  /* 0x000000042f2f7c20 */ /* 0x000fc60008410000 */
[----:B------:R-:W-:Y:S02]  /*b9f0*/  FMNMX.FTZ R24, R21, R24, !PT ;  /* 0x0000001815187209 */ /* 0x000fe40007810000 */
[----:B0-----:R-:W-:-:S05]  /*ba00*/  FMNMX.FTZ R59, R34, R59, !PT ;  /* 0x0000003b223b7209 */ /* 0x001fca0007810000 */
[----:B------:R-:W0:Y:S01]  /*ba10*/  SHFL.BFLY PT, R26, R59, 0x1, 0x1f ;  /* 0x0c201f003b1a7f89 */ /* 0x000e2200000e0000 */
[----:B------:R-:W1:Y:S01]  /*ba20*/  MUFU.TANH R46, R46 ;  /* 0x0000002e002e7308 */ /* 0x000e620000002400 */
[----:B------:R-:W-:Y:S01]  /*ba30*/  FMNMX.FTZ R24, R33, R24, !PT ;  /* 0x0000001821187209 */ /* 0x000fe20007810000 */
[----:B------:R-:W-:Y:S01]  /*ba40*/  FMUL.FTZ R50, R50, UR4 ;  /* 0x0000000432327c20 */ /* 0x000fe20008410000 */
[----:B------:R-:W-:Y:S02]  /*ba50*/  FMUL.FTZ R51, R51, UR4 ;  /* 0x0000000433337c20 */ /* 0x000fe40008410000 */
[----:B------:R-:W-:-:S03]  /*ba60*/  FMNMX.FTZ R24, R37, R24, !PT ;  /* 0x0000001825187209 */ /* 0x000fc60007810000 */
[----:B------:R-:W2:Y:S01]  /*ba70*/  MUFU.TANH R47, R47 ;  /* 0x0000002f002f7308 */ /* 0x000ea20000002400 */
[----:B------:R-:W-:Y:S01]  /*ba80*/  FMNMX.FTZ R24, R49, R24, !PT ;  /* 0x0000001831187209 */ /* 0x000fe20007810000 */
[----:B------:R-:W-:-:S06]  /*ba90*/  FMUL.FTZ R54, R54, UR4 ;  /* 0x0000000436367c20 */ /* 0x000fcc0008410000 */
[----:B------:R-:W3:Y:S01]  /*baa0*/  MUFU.TANH R50, R50 ;  /* 0x0000003200327308 */ /* 0x000ee20000002400 */
[----:B------:R-:W-:Y:S01]  /*bab0*/  FMNMX.FTZ R24, R53, R24, !PT ;  /* 0x0000001835187209 */ /* 0x000fe20007810000 */
[----:B------:R-:W-:-:S06]  /*bac0*/  FMUL.FTZ R55, R55, UR4 ;  /* 0x0000000437377c20 */ /* 0x000fcc0008410000 */
[----:B------:R-:W4:Y:S01]  /*bad0*/  MUFU.TANH R51, R51 ;  /* 0x0000003300337308 */ /* 0x000f220000002400 */
[----:B0-----:R-:W-:Y:S02]  /*bae0*/  FMNMX.FTZ R169, R59, R26, !PT ;  /* 0x0000001a3ba97209 */ /* 0x001fe40007810000 */
[----:B-1----:R-:W-:Y:S02]  /*baf0*/  FSEL R59, R46, -INF , P5 ;  /* 0xff8000002e3b7808 */ /* 0x002fe40002800000 */
[----:B------:R-:W-:-:S03]  /*bb00*/  FMNMX.FTZ R24, R57, R24, !PT ;  /* 0x0000001839187209 */ /* 0x000fc60007810000 */
[----:B------:R-:W0:Y:S01]  /*bb10*/  MUFU.TANH R54, R54 ;  /* 0x0000003600367308 */ /* 0x000e220000002400 */
[----:B--2---:R-:W-:Y:S02]  /*bb20*/  FSEL R47, R47, -INF , P6 ;  /* 0xff8000002f2f7808 */ /* 0x004fe40003000000 */
[----:B------:R-:W-:-:S05]  /*bb30*/  FMNMX.FTZ R24, R59, R24, !PT ;  /* 0x000000183b187209 */ /* 0x000fca0007810000 */
[----:B------:R-:W1:Y:S01]  /*bb40*/  MUFU.TANH R55, R55 ;  /* 0x0000003700377308 */ /* 0x000e620000002400 */
[----:B---3--:R-:W-:Y:S02]  /*bb50*/  FSEL R65, R50, -INF , P1 ;  /* 0xff80000032417808 */ /* 0x008fe40000800000 */
[----:B------:R-:W-:Y:S02]  /*bb60*/  FMNMX.FTZ R24, R47, R24, !PT ;  /* 0x000000182f187209 */ /* 0x000fe40007810000 */
[----:B----4-:R-:W-:Y:S02]  /*bb70*/  FSEL R51, R51, -INF , P2 ;  /* 0xff80000033337808 */ /* 0x010fe40001000000 */
[----:B------:R-:W-:Y:S02]  /*bb80*/  FMNMX.FTZ R24, R65, R24, !PT ;  /* 0x0000001841187209 */ /* 0x000fe40007810000 */
[----:B0-----:R-:W-:Y:S02]  /*bb90*/  FSEL R71, R54, -INF , P3 ;  /* 0xff80000036477808 */ /* 0x001fe40001800000 */
[----:B------:R-:W-:-:S04]  /*bba0*/  FMNMX.FTZ R24, R51, R24, !PT ;  /* 0x0000001833187209 */ /* 0x000fc80007810000 */
[----:B------:R-:W-:Y:S02]  /*bbb0*/  FMNMX.FTZ R24, R71, R24, !PT ;  /* 0x0000001847187209 */ /* 0x000fe40007810000 */
[----:B-1----:R-:W-:-:S04]  /*bbc0*/  FSEL R55, R55, -INF , P4 ;  /* 0xff80000037377808 */ /* 0x002fc80002000000 */
[----:B------:R-:W-:-:S05]  /*bbd0*/  FMNMX.FTZ R24, R55, R24, !PT ;  /* 0x0000001837187209 */ /* 0x000fca0007810000 */
[----:B------:R-:W0:Y:S01]  /*bbe0*/  SHFL.BFLY PT, R77, R24, 0x2, 0x1f ;  /* 0x0c401f00184d7f89 */ /* 0x000e2200000e0000 */
[----:B------:R-:W-:Y:S01]  /*bbf0*/  IMAD.U32 R170, RZ, RZ, UR5 ;  /* 0x00000005ffaa7e24 */ /* 0x000fe2000f8e00ff */
[----:B------:R-:W-:-:S03]  /*bc00*/  FSETP.NEU.FTZ.AND P5, PT, R169, -INF , PT ;  /* 0xff800000a900780b */ /* 0x000fc60003fbd000 */
[----:B------:R-:W-:-:S05]  /*bc10*/  FMUL.FTZ R26, R169, R170 ;  /* 0x000000aaa91a7220 */ /* 0x000fca0000410000 */
[----:B------:R-:W-:-:S05]  /*bc20*/  FSEL R26, R26, RZ, P5 ;  /* 0x000000ff1a1a7208 */ /* 0x000fca0002800000 */
[----:B------:R-:W-:Y:S01]  /*bc30*/  FFMA.FTZ R152, R20, R170, -R26 ;  /* 0x000000aa14987223 */ /* 0x000fe2000001081a */
[----:B0-----:R-:W-:-:S05]  /*bc40*/  FMNMX.FTZ R77, R24, R77, !PT ;  /* 0x0000004d184d7209 */ /* 0x001fca0007810000 */
[----:B------:R-:W0:Y:S01]  /*bc50*/  SHFL.BFLY PT, R20, R77, 0x1, 0x1f ;  /* 0x0c201f004d147f89 */ /* 0x000e2200000e0000 */
[----:B------:R-:W1:Y:S01]  /*bc60*/  S2R R58, SR_TID.X ;  /* 0x00000000003a7919 */ /* 0x000e620000002100 */
[-CC-:B------:R-:W-:Y:S01]  /*bc70*/  FFMA.FTZ R27, R27, R170.reuse, -R26.reuse ;  /* 0x000000aa1b1b7223 */ /* 0x180fe2000001081a */
[----:B-----5:R-:W-:Y:S01]  /*bc80*/  FFMA.FTZ R154, R25, R170, -R26 ;  /* 0x000000aa199a7223 */ /* 0x020fe2000001081a */
[----:B0-----:R-:W-:-:S04]  /*bc90*/  FMNMX.FTZ R171, R77, R20, !PT ;  /* 0x000000144dab7209 */ /* 0x001fc80007810000 */
[C---:B------:R-:W-:Y:S01]  /*bca0*/  FSETP.NEU.FTZ.AND P1, PT, R171.reuse, -INF , PT ;  /* 0xff800000ab00780b */ /* 0x040fe20003f3d000 */
[----:B------:R-:W-:-:S05]  /*bcb0*/  FMUL.FTZ R20, R171, R170 ;  /* 0x000000aaab147220 */ /* 0x000fca0000410000 */
[----:B------:R-:W-:Y:S01]  /*bcc0*/  FSEL R20, R20, RZ, P1 ;  /* 0x000000ff14147208 */ /* 0x000fe20000800000 */
[----:B------:R-:W-:Y:S04]  /*bcd0*/  MUFU.EX2 R152, R152 ;  /* 0x0000009800987308 */ /* 0x000fe80000000800 */
[-CC-:B------:R-:W-:Y:S01]  /*bce0*/  FFMA.FTZ R11, R11, R170.reuse, -R20.reuse ;  /* 0x000000aa0b0b7223 */ /* 0x180fe20000010814 */
[-CC-:B------:R-:W-:Y:S01]  /*bcf0*/  FFMA.FTZ R12, R12, R170.reuse, -R20.reuse ;  /* 0x000000aa0c0c7223 */ /* 0x180fe20000010814 */
[-C--:B------:R-:W-:Y:S02]  /*bd00*/  FFMA.FTZ R13, R13, R170.reuse, -R20 ;  /* 0x000000aa0d0d7223 */ /* 0x080fe40000010814 */
[----:B------:R-:W0:Y:S01]  /*bd10*/  MUFU.EX2 R27, R27 ;  /* 0x0000001b001b7308 */ /* 0x000e220000000800 */
[-C--:B------:R-:W-:Y:S01]  /*bd20*/  FFMA.FTZ R25, R29, R170.reuse, -R26 ;  /* 0x000000aa1d197223 */ /* 0x080fe2000001081a */
[-C--:B------:R-:W-:Y:S01]  /*bd30*/  FFMA.FTZ R15, R15, R170.reuse, -R20 ;  /* 0x000000aa0f0f7223 */ /* 0x080fe20000010814 */
[----:B------:R-:W-:-:S05]  /*bd40*/  FFMA.FTZ R156, R31, R170, -R26 ;  /* 0x000000aa1f9c7223 */ /* 0x000fca000001081a */
[----:B------:R-:W-:Y:S01]  /*bd50*/  MUFU.EX2 R153, R11 ;  /* 0x0000000b00997308 */ /* 0x000fe20000000800 */
[-CC-:B------:R-:W-:Y:S01]  /*bd60*/  FFMA.FTZ R31, R35, R170.reuse, -R26.reuse ;  /* 0x000000aa231f7223 */ /* 0x180fe2000001081a */
[----:B------:R-:W-:-:S06]  /*bd70*/  FFMA.FTZ R158, R39, R170, -R26 ;  /* 0x000000aa279e7223 */ /* 0x000fcc000001081a */
[----:B------:R-:W2:Y:S01]  /*bd80*/  MUFU.EX2 R24, R12 ;  /* 0x0000000c00187308 */ /* 0x000ea20000000800 */
[-CC-:B------:R-:W-:Y:S01]  /*bd90*/  FFMA.FTZ R29, R41, R170.reuse, -R26.reuse ;  /* 0x000000aa291d7223 */ /* 0x180fe2000001081a */
[-CC-:B------:R-:W-:Y:S01]  /*bda0*/  FFMA.FTZ R160, R43, R170.reuse, -R26.reuse ;  /* 0x000000aa2ba07223 */ /* 0x180fe2000001081a */
[-CC-:B------:R-:W-:Y:S01]  /*bdb0*/  FFMA.FTZ R35, R45, R170.reuse, -R26.reuse ;  /* 0x000000aa2d237223 */ /* 0x180fe2000001081a */
[----:B------:R-:W-:-:S04]  /*bdc0*/  FFMA.FTZ R162, R61, R170, -R26 ;  /* 0x000000aa3da27223 */ /* 0x000fc8000001081a */
[----:B------:R-:W3:Y:S01]  /*bdd0*/  MUFU.EX2 R154, R154 ;  /* 0x0000009a009a7308 */ /* 0x000ee20000000800 */
[-CC-:B------:R-:W-:Y:S01]  /*bde0*/  FFMA.FTZ R39, R63, R170.reuse, -R26.reuse ;  /* 0x000000aa3f277223 */ /* 0x180fe2000001081a */
[-CC-:B------:R-:W-:Y:S01]  /*bdf0*/  FFMA.FTZ R164, R67, R170.reuse, -R26.reuse ;  /* 0x000000aa43a47223 */ /* 0x180fe2000001081a */
[-CC-:B------:R-:W-:Y:S01]  /*be00*/  FFMA.FTZ R41, R69, R170.reuse, -R26.reuse ;  /* 0x000000aa45297223 */ /* 0x180fe2000001081a */
[-CC-:B------:R-:W-:Y:S01]  /*be10*/  FFMA.FTZ R166, R73, R170.reuse, -R26.reuse ;  /* 0x000000aa49a67223 */ /* 0x180fe2000001081a */
[----:B------:R-:W-:-:S03]  /*be20*/  FFMA.FTZ R43, R75, R170, -R26 ;  /* 0x000000aa4b2b7223 */ /* 0x000fc6000001081a */
[----:B------:R0:W4:Y:S01]  /*be30*/  MUFU.EX2 R155, R13 ;  /* 0x0000000d009b7308 */ /* 0x0001220000000800 */
[-CC-:B------:R-:W-:Y:S01]  /*be40*/  FFMA.FTZ R21, R21, R170.reuse, -R20.reuse ;  /* 0x000000aa15157223 */ /* 0x180fe20000010814 */
[----:B-1----:R-:W-:Y:S01]  /*be50*/  LOP3.LUT R58, R58, 0x7f, RZ, 0xc0, !PT ;  /* 0x0000007f3a3a7812 */ /* 0x002fe200078ec0ff */
[----:B------:R-:W-:-:S05]  /*be60*/  FFMA.FTZ R33, R33, R170, -R20 ;  /* 0x000000aa21217223 */ /* 0x000fca0000010814 */
[----:B------:R-:W1:Y:S01]  /*be70*/  MUFU.EX2 R25, R25 ;  /* 0x0000001900197308 */ /* 0x000e620000000800 */
[----:B------:R-:W-:Y:S01]  /*be80*/  FFMA.FTZ R37, R37, R170, -R20 ;  /* 0x000000aa25257223 */ /* 0x000fe20000010814 */
[----:B------:R-:W-:-:S06]  /*be90*/  ISETP.NE.AND P1, PT, R58, RZ, PT ;  /* 0x000000ff3a00720c */ /* 0x000fcc0003f25270 */
[----:B------:R1:W1:Y:S01]  /*bea0*/  MUFU.EX2 R26, R15 ;  /* 0x0000000f001a7308 */ /* 0x0002620000000800 */
[----:B0-----:R-:W-:Y:S01]  /*beb0*/  FADD.FTZ R13, R152, R27 ;  /* 0x0000001b980d7221 */ /* 0x001fe20000010000 */
[----:B--2---:R-:W-:-:S06]  /*bec0*/  FADD.FTZ R12, R153, R24 ;  /* 0x00000018990c7221 */ /* 0x004fcc0000010000 */
[----:B------:R-:W0:Y:S08]  /*bed0*/  MUFU.EX2 R156, R156 ;  /* 0x0000009c009c7308 */ /* 0x000e300000000800 */
[----:B------:R-:W2:Y:S01]  /*bee0*/  MUFU.EX2 R157, R21 ;  /* 0x00000015009d7308 */ /* 0x000ea20000000800 */
[----:B------:R-:W-:Y:S01]  /*bef0*/  FFMA.FTZ R49, R49, R170, -R20 ;  /* 0x000000aa31317223 */ /* 0x000fe20000010814 */
[----:B---3--:R-:W-:-:S06]  /*bf00*/  FADD.FTZ R34, R154, R13 ;  /* 0x0000000d9a227221 */ /* 0x008fcc0000010000 */
[----:B------:R-:W3:Y:S01]  /*bf10*/  MUFU.EX2 R31, R31 ;  /* 0x0000001f001f7308 */ /* 0x000ee20000000800 */
[----:B----4-:R-:W-:Y:S01]  /*bf20*/  FADD.FTZ R13, R155, R12 ;  /* 0x0000000c9b0d7221 */ /* 0x010fe20000010000 */
[----:B------:R-:W-:-:S06]  /*bf30*/  FFMA.FTZ R53, R53, R170, -R20 ;  /* 0x000000aa35357223 */ /* 0x000fcc0000010814 */
[----:B------:R-:W4:Y:S01]  /*bf40*/  MUFU.EX2 R28, R33 ;  /* 0x00000021001c7308 */ /* 0x000f220000000800 */
[----:B-1----:R-:W-:Y:S01]  /*bf50*/  FADD.FTZ R15, R25, R34 ;  /* 0x00000022190f7221 */ /* 0x002fe20000010000 */
[----:B------:R-:W-:-:S06]  /*bf60*/  FADD.FTZ R36, R26, R13 ;  /* 0x0000000d1a247221 */ /* 0x000fcc0000010000 */
[----:B------:R-:W1:Y:S01]  /*bf70*/  MUFU.EX2 R158, R158 ;  /* 0x0000009e009e7308 */ /* 0x000e620000000800 */
[----:B------:R-:W-:-:S07]  /*bf80*/  IMAD.MOV.U32 R13, RZ, RZ, 0x40000040 ;  /* 0x40000040ff0d7424 */ /* 0x000fce00078e00ff */
[----:B------:R-:W1:Y:S01]  /*bf90*/  MUFU.EX2 R37, R37 ;  /* 0x0000002500257308 */ /* 0x000e620000000800 */
[----:B------:R-:W-:Y:S02]  /*bfa0*/  @!P1 VIADD R11, R14, 0x38840 ;  /* 0x000388400e0b9836 */ /* 0x000fe40000000000 */
[----:B------:R-:W-:Y:S01]  /*bfb0*/  FFMA.FTZ R57, R57, R170, -R20 ;  /* 0x000000aa39397223 */ /* 0x000fe20000010814 */
[----:B0-----:R-:W-:-:S04]  /*bfc0*/  FADD.FTZ R38, R156, R15 ;  /* 0x0000000f9c267221 */ /* 0x001fc80000010000 */
[----:B------:R-:W0:Y:S01]  /*bfd0*/  MUFU.EX2 R30, R49 ;  /* 0x00000031001e7308 */ /* 0x000e220000000800 */
[----:B--2---:R-:W-:Y:S01]  /*bfe0*/  FADD.FTZ R15, R157, R36 ;  /* 0x000000249d0f7221 */ /* 0x004fe20000010000 */
[----:B------:R-:W-:Y:S01]  /*bff0*/  FFMA.FTZ R59, R59, R170, -R20 ;  /* 0x000000aa3b3b7223 */ /* 0x000fe20000010814 */
[----:B------:R-:W-:-:S05]  /*c000*/  R2UR UR7, R13 ;  /* 0x000000000d0772ca */ /* 0x000fca00000e0000 */
[----:B------:R-:W2:Y:S01]  /*c010*/  MUFU.EX2 R29, R29 ;  /* 0x0000001d001d7308 */ /* 0x000ea20000000800 */
[----:B------:R-:W-:Y:S01]  /*c020*/  @!P1 PRMT R11, RZ, 0x654, R11 ;  /* 0x00000654ff0b9816 */ /* 0x000fe2000000000b */
[----:B---3--:R-:W-:Y:S01]  /*c030*/  FADD.FTZ R13, R31, R38 ;  /* 0x000000261f0d7221 */ /* 0x008fe20000010000 */
[----:B----4-:R-:W-:Y:S02]  /*c040*/  FADD.FTZ R36, R28, R15 ;  /* 0x0000000f1c247221 */ /* 0x010fe40000010000 */
[----:B------:R3:W-:Y:S03]  /*c050*/  @!P1 SYNCS.ARRIVE.TRANS64.RED.A1T0 RZ, [R11+URZ], RZ ;  /* 0x000000ff0bff99a7 */ /* 0x0007e6000810043f */
[----:B------:R-:W4:Y:S01]  /*c060*/  MUFU.EX2 R53, R53 ;  /* 0x0000003500357308 */ /* 0x000f220000000800 */
[----:B-1----:R-:W-:-:S07]  /*c070*/  FADD.FTZ R38, R158, R13 ;  /* 0x0000000d9e267221 */ /* 0x002fce0000010000 */
[----:B------:R-:W1:Y:S01]  /*c080*/  MUFU.EX2 R160, R160 ;  /* 0x000000a000a07308 */ /* 0x000e620000000800 */
[----:B---3--:R-:W-:Y:S01]  /*c090*/  LOP3.LUT R11, R56, 0x2000000, RZ, 0xfc, !PT ;  /* 0x02000000380b7812 */ /* 0x008fe200078efcff */
[----:B------:R-:W-:-:S06]  /*c0a0*/  FADD.FTZ R13, R37, R36 ;  /* 0x00000024250d7221 */ /* 0x000fcc0000010000 */
[----:B------:R-:W3:Y:S01]  /*c0b0*/  MUFU.EX2 R32, R57 ;  /* 0x0000003900207308 */ /* 0x000ee20000000800 */
[----:B------:R-:W-:-:S07]  /*c0c0*/  FFMA.FTZ R47, R47, R170, -R20 ;  /* 0x000000aa2f2f7223 */ /* 0x000fce0000010814 */
[----:B------:R-:W3:Y:S01]  /*c0d0*/  MUFU.EX2 R35, R35 ;  /* 0x0000002300237308 */ /* 0x000ee20000000800 */
[----:B0-----:R-:W-:Y:S01]  /*c0e0*/  FADD.FTZ R36, R30, R13 ;  /* 0x0000000d1e247221 */ /* 0x001fe20000010000 */
[----:B------:R-:W-:Y:S01]  /*c0f0*/  FFMA.FTZ R65, R65, R170, -R20 ;  /* 0x000000aa41417223 */ /* 0x000fe20000010814 */
[----:B------:R-:W-:-:S05]  /*c100*/  IMAD R12, R18, 0x1000, R11 ;  /* 0x00001000120c7824 */ /* 0x000fca00078e020b */
[----:B------:R-:W0:Y:S01]  /*c110*/  MUFU.EX2 R59, R59 ;  /* 0x0000003b003b7308 */ /* 0x000e220000000800 */
[----:B--2---:R-:W-:-:S07]  /*c120*/  FADD.FTZ R15, R29, R38 ;  /* 0x000000261d0f7221 */ /* 0x004fce0000010000 */
[----:B------:R-:W2:Y:S01]  /*c130*/  MUFU.EX2 R162, R162 ;  /* 0x000000a200a27308 */ /* 0x000ea20000000800 */
[-CC-:B------:R-:W-:Y:S01]  /*c140*/  FFMA.FTZ R51, R51, R170.reuse, -R20.reuse ;  /* 0x000000aa33337223 */ /* 0x180fe20000010814 */
[-CC-:B------:R-:W-:Y:S01]  /*c150*/  FFMA.FTZ R71, R71, R170.reuse, -R20.reuse ;  /* 0x000000aa47477223 */ /* 0x180fe20000010814 */
[----:B------:R-:W-:Y:S01]  /*c160*/  FFMA.FTZ R55, R55, R170, -R20 ;  /* 0x000000aa37377223 */ /* 0x000fe20000010814 */
[----:B----4-:R-:W-:-:S04]  /*c170*/  FADD.FTZ R13, R53, R36 ;  /* 0x00000024350d7221 */ /* 0x010fc80000010000 */
[----:B------:R-:W4:Y:S01]  /*c180*/  MUFU.EX2 R39, R39 ;  /* 0x0000002700277308 */ /* 0x000f220000000800 */
[----:B------:R-:W-:Y:S02]  /*c190*/  VIADD R20, R12, 0x80 ;  /* 0x000000800c147836 */ /* 0x000fe40000000000 */
[----:B-1----:R-:W-:Y:S01]  /*c1a0*/  FADD.FTZ R38, R160, R15 ;  /* 0x0000000fa0267221 */ /* 0x002fe20000010000 */
[----:B------:R-:W-:-:S04]  /*c1b0*/  F2FP.F16.F32.PACK_AB R153, R24, R153 ;  /* 0x000000991899723e */ /* 0x000fc800000000ff */
[----:B------:R-:W1:Y:S01]  /*c1c0*/  MUFU.EX2 R34, R47 ;  /* 0x0000002f00227308 */ /* 0x000e620000000800 */
[----:B---3--:R-:W-:Y:S01]  /*c1d0*/  FADD.FTZ R24, R32, R13 ;  /* 0x0000000d20187221 */ /* 0x008fe20000010000 */
[----:B------:R-:W-:Y:S01]  /*c1e0*/  R2UR UR10, R20 ;  /* 0x00000000140a72ca */ /* 0x000fe200000e0000 */
[----:B------:R-:W-:-:S05]  /*c1f0*/  FADD.FTZ R15, R35, R38 ;  /* 0x00000026230f7221 */ /* 0x000fca0000010000 */
[----:B------:R-:W3:Y:S01]  /*c200*/  MUFU.EX2 R164, R164 ;  /* 0x000000a400a47308 */ /* 0x000ee20000000800 */
[----:B------:R-:W-:Y:S01]  /*c210*/  F2FP.F16.F32.PACK_AB R155, R26, R155 ;  /* 0x0000009b1a9b723e */ /* 0x000fe200000000ff */
[----:B0-----:R-:W-:-:S06]  /*c220*/  FADD.FTZ R13, R59, R24 ;  /* 0x000000183b0d7221 */ /* 0x001fcc0000010000 */
[----:B------:R-:W0:Y:S01]  /*c230*/  MUFU.EX2 R65, R65 ;  /* 0x0000004100417308 */ /* 0x000e220000000800 */
[----:B--2---:R-:W-:-:S07]  /*c240*/  FADD.FTZ R26, R162, R15 ;  /* 0x0000000fa21a7221 */ /* 0x004fce0000010000 */
[----:B------:R-:W2:Y:S01]  /*c250*/  MUFU.EX2 R41, R41 ;  /* 0x0000002900297308 */ /* 0x000ea20000000800 */
[----:B----4-:R-:W-:-:S07]  /*c260*/  FADD.FTZ R15, R39, R26 ;  /* 0x0000001a270f7221 */ /* 0x010fce0000010000 */
[----:B------:R-:W4:Y:S01]  /*c270*/  MUFU.EX2 R20, R51 ;  /* 0x0000003300147308 */ /* 0x000f220000000800 */
[----:B-1----:R-:W-:-:S07]  /*c280*/  FADD.FTZ R26, R34, R13 ;  /* 0x0000000d221a7221 */ /* 0x002fce0000010000 */
[----:B------:R-:W1:Y:S01]  /*c290*/  MUFU.EX2 R166, R166 ;  /* 0x000000a600a67308 */ /* 0x000e620000000800 */
[----:B------:R-:W-:-:S07]  /*c2a0*/  F2FP.F16.F32.PACK_AB R157, R28, R157 ;  /* 0x0000009d1c9d723e */ /* 0x000fce00000000ff */
[----:B------:R-:W-:Y:S08]  /*c2b0*/  MUFU.EX2 R43, R43 ;  /* 0x0000002b002b7308 */ /* 0x000ff00000000800 */
[----:B------:R-:W1:Y:S08]  /*c2c0*/  MUFU.EX2 R71, R71 ;  /* 0x0000004700477308 */ /* 0x000e700000000800 */
[----:B------:R-:W1:Y:S01]  /*c2d0*/  MUFU.EX2 R24, R55 ;  /* 0x0000003700187308 */ /* 0x000e620000000800 */
[----:B---3--:R-:W-:Y:S01]  /*c2e0*/  FADD.FTZ R28, R164, R15 ;  /* 0x0000000fa41c7221 */ /* 0x008fe20000010000 */
[----:B0-----:R-:W-:Y:S01]  /*c2f0*/  FADD.FTZ R13, R65, R26 ;  /* 0x0000001a410d7221 */ /* 0x001fe20000010000 */
[----:B------:R-:W-:-:S02]  /*c300*/  F2FP.F16.F32.PACK_AB R152, R27, R152 ;  /* 0x000000981b98723e */ /* 0x000fc400000000ff */
[----:B--2---:R-:W-:Y:S01]  /*c310*/  FADD.FTZ R15, R41, R28 ;  /* 0x0000001c290f7221 */ /* 0x004fe20000010000 */
[----:B------:R-:W-:Y:S01]  /*c320*/  F2FP.F16.F32.PACK_AB R154, R25, R154 ;  /* 0x0000009a199a723e */ /* 0x000fe200000000ff */
[----:B------:R-:W-:Y:S01]  /*c330*/  BAR.SYNC.DEFER_BLOCKING 0xf, 0x100 ;  /* 0x03c4000000007b1d */ /* 0x000fe20000010000 */
[----:B----4-:R-:W-:Y:S01]  /*c340*/  FADD.FTZ R26, R20, R13 ;  /* 0x0000000d141a7221 */ /* 0x010fe20000010000 */
[----:B------:R-:W-:Y:S01]  /*c350*/  F2FP.F16.F32.PACK_AB R156, R31, R156 ;  /* 0x0000009c1f9c723e */ /* 0x000fe200000000ff */
[----:B-1----:R-:W-:Y:S01]  /*c360*/  FADD.FTZ R28, R166, R15 ;  /* 0x0000000fa61c7221 */ /* 0x002fe20000010000 */
[----:B------:R-:W-:Y:S02]  /*c370*/  F2FP.F16.F32.PACK_AB R158, R29, R158 ;  /* 0x0000009e1d9e723e */ /* 0x000fe400000000ff */
[----:B------:R-:W-:Y:S02]  /*c380*/  F2FP.F16.F32.PACK_AB R159, R30, R37 ;  /* 0x000000251e9f723e */ /* 0x000fe400000000ff */
[----:B------:R-:W-:-:S02]  /*c390*/  R2UR UR6, R12 ;  /* 0x000000000c0672ca */ /* 0x000fc400000e0000 */
[----:B------:R-:W-:Y:S02]  /*c3a0*/  F2FP.F16.F32.PACK_AB R160, R35, R160 ;  /* 0x000000a023a0723e */ /* 0x000fe400000000ff */
[----:B------:R-:W-:Y:S02]  /*c3b0*/  F2FP.F16.F32.PACK_AB R161, R32, R53 ;  /* 0x0000003520a1723e */ /* 0x000fe400000000ff */
[----:B------:R-:W-:Y:S02]  /*c3c0*/  F2FP.F16.F32.PACK_AB R162, R39, R162 ;  /* 0x000000a227a2723e */ /* 0x000fe400000000ff */
[----:B------:R-:W-:Y:S01]  /*c3d0*/  F2FP.F16.F32.PACK_AB R163, R34, R59 ;  /* 0x0000003b22a3723e */ /* 0x000fe200000000ff */
[----:B------:R-:W-:Y:S01]  /*c3e0*/  FADD.FTZ R15, R71, R26 ;  /* 0x0000001a470f7221 */ /* 0x000fe20000010000 */
[----:B------:R-:W-:Y:S02]  /*c3f0*/  F2FP.F16.F32.PACK_AB R164, R41, R164 ;  /* 0x000000a429a4723e */ /* 0x000fe400000000ff */
[----:B------:R-:W-:-:S02]  /*c400*/  F2FP.F16.F32.PACK_AB R165, R20, R65 ;  /* 0x0000004114a5723e */ /* 0x000fc400000000ff */
[C---:B------:R-:W-:Y:S02]  /*c410*/  F2FP.F16.F32.PACK_AB R166, R43.reuse, R166 ;  /* 0x000000a62ba6723e */ /* 0x040fe400000000ff */
[C---:B------:R-:W-:Y:S01]  /*c420*/  F2FP.F16.F32.PACK_AB R167, R24.reuse, R71 ;  /* 0x0000004718a7723e */ /* 0x040fe200000000ff */
[----:B------:R0:W-:Y:S01]  /*c430*/  STSM.16.M88.4 [R194+0x36400], R152 ;  /* 0x03640098c2007844 */ /* 0x0001e20000000200 */
[----:B------:R-:W-:Y:S01]  /*c440*/  FADD.FTZ R13, R43, R28 ;  /* 0x0000001c2b0d7221 */ /* 0x000fe20000010000 */
[----:B------:R-:W-:Y:S02]  /*c450*/  FADD.FTZ R15, R24, R15 ;  /* 0x0000000f180f7221 */ /* 0x000fe40000010000 */
[----:B------:R0:W-:Y:S04]  /*c460*/  STSM.16.M88.4 [R207], R156 ;  /* 0x0000009ccf007844 */ /* 0x0001e80000000200 */
[----:B------:R0:W-:Y:S04]  /*c470*/  STSM.16.M88.4 [R195], R160 ;  /* 0x000000a0c3007844 */ /* 0x0001e80000000200 */
[----:B------:R0:W-:Y:S01]  /*c480*/  STSM.16.M88.4 [R206], R164 ;  /* 0x000000a4ce007844 */ /* 0x0001e20000000200 */
[----:B------:R-:W-:-:S06]  /*c490*/  WARPGROUP.ARRIVE ;  /* 0x00000000000079c5 */ /* 0x000fcc0000000000 */
[----:B------:R-:W-:Y:S01]  /*c4a0*/  HGMMA.64x256x16.F32 R24, R152, gdesc[UR4].tnspB, RZ, !UPT, gsb0 ;  /* 0x43e0000498187df0 */ /* 0x000fe2000c0008ff */
[----:B------:R-:W-:-:S05]  /*c4b0*/  IMAD.MOV.U32 R21, RZ, RZ, 0x40000040 ;  /* 0x40000040ff157424 */ /* 0x000fca00078e00ff */
[----:B------:R-:W-:Y:S01]  /*c4c0*/  R2UR UR11, R21 ;  /* 0x00000000150b72ca */ /* 0x000fe200000e0000 */
[----:B------:R-:W-:Y:S02]  /*c4d0*/  VIADD R20, R12, 0x100 ;  /* 0x000001000c147836 */ /* 0x000fe40000000000 */
[----:B------:R-:W-:-:S03]  /*c4e0*/  IMAD.MOV.U32 R21, RZ, RZ, 0x40000040 ;  /* 0x40000040ff157424 */ /* 0x000fc600078e00ff */
[----:B------:R-:W-:Y:S02]  /*c4f0*/  R2UR UR6, R20 ;  /* 0x00000000140672ca */ /* 0x000fe400000e0000 */
[----:B------:R-:W-:Y:S01]  /*c500*/  R2UR UR7, R21 ;  /* 0x00000000150772ca */ /* 0x000fe200000e0000 */
[----:B------:R-:W-:Y:S02]  /*c510*/  WARPGROUP.DEPBAR.LE gsb0, 0x0 ;  /* 0x00008000000079c5 */ /* 0x000fe40000010000 */
[----:B------:R-:W-:-:S11]  /*c520*/  WARPGROUP.ARRIVE ;  /* 0x00000000000079c5 */ /* 0x000fd60000000000 */
[----:B------:R-:W-:Y:S01]  /*c530*/  HGMMA.64x256x16.F32 R24, R156, gdesc[UR8].tnspB, R24, gsb0 ;  /* 0x43e000089c187df0 */ /* 0x000fe20008000818 */
[----:B------:R-:W-:Y:S02]  /*c540*/  VIADD R20, R12, 0x180 ;  /* 0x000001800c147836 */ /* 0x000fe40000000000 */
[----:B------:R-:W-:Y:S01]  /*c550*/  IMAD.MOV.U32 R21, RZ, RZ, 0x40000040 ;  /* 0x40000040ff157424 */ /* 0x000fe200078e00ff */
[----:B------:R-:W-:Y:S02]  /*c560*/  WARPGROUP.DEPBAR.LE gsb0, 0x0 ;  /* 0x00008000000079c5 */ /* 0x000fe40000010000 */
[----:B------:R-:W-:-:S15]  /*c570*/  WARPGROUP.ARRIVE ;  /* 0x00000000000079c5 */ /* 0x000fde0000000000 */
[----:B------:R-:W-:-:S07]  /*c580*/  NOP ;  /* 0x0000000000007918 */ /* 0x000fce0000000000 */
[----:B------:R-:W-:Y:S01]  /*c590*/  HGMMA.64x256x16.F32 R24, R160, gdesc[UR4].tnspB, R24, gsb0 ;  /* 0x43e00004a0187df0 */ /* 0x000fe20008000818 */
[----:B------:R-:W-:Y:S02]  /*c5a0*/  R2UR UR6, R20 ;  /* 0x00000000140672ca */ /* 0x000fe400000e0000 */
[----:B------:R-:W-:Y:S01]  /*c5b0*/  R2UR UR7, R21 ;  /* 0x00000000150772ca */ /* 0x000fe200000e0000 */
[----:B------:R-:W-:Y:S02]  /*c5c0*/  VIADD R12, R168, 0xfffffffe ;  /* 0xfffffffea80c7836 */ /* 0x000fe40000000000 */
[----:B------:R-:W-:-:S03]  /*c5d0*/  @!P1 VIADD R14, R14, 0x38860 ;  /* 0x000388600e0e9836 */ /* 0x000fc60000000000 */
[----:B------:R-:W-:Y:S02]  /*c5e0*/  ISETP.GE.AND P2, PT, R12, R191, PT ;  /* 0x000000bf0c00720c */ /* 0x000fe40003f46270 */
[----:B------:R-:W-:Y:S01]  /*c5f0*/  @!P1 PRMT R14, RZ, 0x654, R14 ;  /* 0x00000654ff0e9816 */ /* 0x000fe2000000000e */
[----:B------:R-:W-:Y:S01]  /*c600*/  BSSY B0, `(.L_x_4410) ;  /* 0x0000380000007945 */ /* 0x000fe20003800000 */
[----:B------:R-:W-:Y:S02]  /*c610*/  WARPGROUP.DEPBAR.LE gsb0, 0x0 ;  /* 0x00008000000079c5 */ /* 0x000fe40000010000 */
[----:B------:R-:W-:-:S13]  /*c620*/  WARPGROUP.ARRIVE ;  /* 0x00000000000079c5 */ /* 0x000fda0000000000 */
        /* <DEDUP_REMOVED lines=11> */
[----:B------:R-:W-:Y:S05]  /*c6e0*/  @!P2 BRA `(.L_x_4411) ;  /* 0x0000003400c4a947 */ /* 0x000fea0003800000 */
[----:B------:R-:W-:Y:S02]  /*c6f0*/  IMAD.MOV.U32 R198, RZ, RZ, R171 ;  /* 0x000000ffffc67224 */ /* 0x000fe400078e00ab */
[----:B------:R-:W-:Y:S02]  /*c700*/  IMAD.MOV.U32 R196, RZ, RZ, R169 ;  /* 0x000000ffffc47224 */ /* 0x000fe400078e00a9 */
[----:B------:R-:W-:-:S07]  /*c710*/  IMAD.MOV.U32 R197, RZ, RZ, R18 ;  /* 0x000000ffffc57224 */ /* 0x000fce00078e0012 */
.L_x_4422:
[----:B------:R-:W-:Y:S01]  /*c720*/  VIADD R18, R197, 0x1 ;  /* 0x00000001c5127836 */ /* 0x000fe20000000000 */
[C---:B------:R-:W-:Y:S01]  /*c730*/  ISETP.GT.AND P2, PT, R12.reuse, R191, PT ;  /* 0x000000bf0c00720c */ /* 0x040fe20003f44270 */
[----:B------:R-:W-:-:S03]  /*c740*/  VIADD R12, R12, 0xffffffff ;  /* 0xffffffff0c0c7836 */ /* 0x000fc60000000000 */
[----:B------:R-:W-:-:S04]  /*c750*/  ISETP.NE.AND P3, PT, R18, 0x2, PT ;  /* 0x000000021200780c */ /* 0x000fc80003f65270 */
[----:B01----:R-:W-:Y:S02]  /*c760*/  SEL R14, RZ, 0x1, P3 ;  /* 0x00000001ff0e7807 */ /* 0x003fe40001800000 */
[----:B------:R-:W-:Y:S02]  /*c770*/  SEL R18, R18, RZ, P3 ;  /* 0x000000ff12127207 */ /* 0x000fe40001800000 */
[----:B------:R-:W-:Y:S01]  /*c780*/  LOP3.LUT R23, R23, R14, RZ, 0x3c, !PT ;  /* 0x0000000e17177212 */ /* 0x000fe200078e3cff */
[----:B------:R-:W-:Y:S06]  /*c790*/  @!P0 BRA `(.L_x_4412) ;  /* 0x0000000000048947 */ /* 0x000fec0003800000 */
[----:B------:R-:W-:Y:S01]  /*c7a0*/  BPT.TRAP 0x1 ;  /* 0x000000040000795c */ /* 0x000fe20000300000 */
.L_x_4412:
[----:B------:R-:W-:Y:S01]  /*c7b0*/  IMAD R14, R18, 0x8, R2 ;  /* 0x00000008120e7824 */ /* 0x000fe200078e0202 */
[----:B------:R-:W-:-:S04]  /*c7c0*/  SHF.L.U32 R199, R23, 0x1f, RZ ;  /* 0x0000001f17c77819 */ /* 0x000fc800000006ff */
[----:B------:R0:W1:Y:S01]  /*c7d0*/  SYNCS.PHASECHK.TRANS64.TRYWAIT P3, [R14+URZ+0x38830], R199 ;  /* 0x038830c70e0075a7 */ /* 0x000062000806017f */
[----:B------:R-:W-:Y:S05]  /*c7e0*/  @!P0 BRA `(.L_x_4413) ;  /* 0x0000000000048947 */ /* 0x000fea0003800000 */
[----:B------:R-:W-:Y:S01]  /*c7f0*/  BPT.TRAP 0x1 ;  /* 0x000000040000795c */ /* 0x000fe20000300000 */
.L_x_4413:
[----:B------:R-:W-:Y:S01]  /*c800*/  VIADD R20, R2, 0x20400 ;  /* 0x0002040002147836 */ /* 0x000fe20000000000 */
[----:B------:R-:W-:Y:S01]  /*c810*/  BSSY B1, `(.L_x_4414) ;  /* 0x0000009000017945 */ /* 0x000fe20003800000 */
[----:B------:R-:W-:Y:S02]  /*c820*/  IMAD R154, R18, 0x200, R3 ;  /* 0x00000200129a7824 */ /* 0x000fe400078e0203 */
[----:B------:R-:W-:Y:S01]  /*c830*/  IMAD.MOV.U32 R155, RZ, RZ, 0x40000040 ;  /* 0x40000040ff9b7424 */ /* 0x000fe200078e00ff */
[----:B------:R-:W-:-:S04]  /*c840*/  SHF.R.U32.HI R20, RZ, 0x4, R20 ;  /* 0x00000004ff147819 */ /* 0x000fc80000011614 */
[----:B------:R-:W-:-:S04]  /*c850*/  LOP3.LUT R20, R20, 0x3fff, RZ, 0xc0, !PT ;  /* 0x00003fff14147812 */ /* 0x000fc800078ec0ff */
[----:B------:R-:W-:Y:S01]  /*c860*/  LOP3.LUT R20, R20, 0x10000, RZ, 0xfc, !PT ;  /* 0x0001000014147812 */ /* 0x000fe200078efcff */
[----:B-1----:R-:W-:Y:S06]  /*c870*/  @P3 BRA `(.L_x_4415) ;  /* 0x0000000000083947 */ /* 0x002fec0003800000 */
[----:B------:R-:W1:Y:S02]  /*c880*/  SYNCS.PHASECHK.TRANS64.TRYWAIT P3, [R14+URZ+0x38830], R199 ;  /* 0x038830c70e0075a7 */ /* 0x000e64000806017f */
[----:B-1----:R-:W-:Y:S05]  /*c890*/  @!P3 BRA `(.L_x_4416) ;  /* 0x00000130007cb947 */ /* 0x002fea0003800000 */
.L_x_4415:
[----:B------:R-:W-:Y:S05]  /*c8a0*/  BSYNC B1 ;  /* 0x0000000000017941 */ /* 0x000fea0003800000 */
.L_x_4414:
        /* <DEDUP_REMOVED lines=13> */
[----:B------:R-:W-:Y:S02]  /*c980*/  R2UR UR19, R155 ;  /* 0x000000009b1372ca */ /* 0x000fe400000e0000 */
[----:B------:R-:W-:Y:S01]  /*c990*/  WARPGROUP.ARRIVE ;  /* 0x00000000000079c5 */ /* 0x000fe20000000000 */
[----:B------:R-:W-:Y:S02]  /*c9a0*/  R2UR UR8, R4 ;  /* 0x00000000040872ca */ /* 0x000fe400000e0000 */
[----:B------:R-:W-:Y:S02]  /*c9b0*/  R2UR UR9, R5 ;  /* 0x00000000050972ca */ /* 0x000fe400000e0000 */
[----:B------:R-:W-:Y:S01]  /*c9c0*/  R2UR UR14, R20 ;  /* 0x00000000140e72ca */ /* 0x000fe200000e0000 */
[----:B------:R-:W-:Y:S01]  /*c9d0*/  HGMMA.64x64x16.F32 R152, gdesc[UR4], RZ, !UPT, gsb0 ;  /* 0x00e00000049879f0 */ /* 0x000fe2000c0008ff */
[----:B------:R-:W-:-:S02]  /*c9e0*/  R2UR UR15, R21 ;  /* 0x00000000150f72ca */ /* 0x000fc400000e0000 */
[----:B------:R-:W-:Y:S02]  /*c9f0*/  R2UR UR12, R6 ;  /* 0x00000000060c72ca */ /* 0x000fe400000e0000 */
[----:B------:R-:W-:Y:S02]  /*ca00*/  R2UR UR13, R7 ;  /* 0x00000000070d72ca */ /* 0x000fe400000e0000 */
[----:B------:R-:W-:Y:S02]  /*ca10*/  R2UR UR16, R8 ;  /* 0x00000000081072ca */ /* 0x000fe400000e0000 */
[----:B------:R-:W-:Y:S01]  /*ca20*/  R2UR UR17, R9 ;  /* 0x00000000091172ca */ /* 0x000fe200000e0000 */
        /* <DEDUP_REMOVED lines=10> */
[----:B------:R-:W-:Y:S05]  /*cad0*/  @!P0 BRA `(.L_x_4417) ;  /* 0x0000000000048947 */ /* 0x000fea0003800000 */
[----:B------:R-:W-:Y:S01]  /*cae0*/  BPT.TRAP 0x1 ;  /* 0x000000040000795c */ /* 0x000fe20000300000 */
.L_x_4417:
[----:B------:R2:W3:Y:S01]  /*caf0*/  SYNCS.PHASECHK.TRANS64.TRYWAIT P3, [R14+URZ+0x38850], R199 ;  /* 0x038850c70e0075a7 */ /* 0x0004e2000806017f */
[----:B------:R-:W-:Y:S05]  /*cb00*/  @!P0 BRA `(.L_x_4418) ;  /* 0x0000000000048947 */ /* 0x000fea0003800000 */
[----:B------:R-:W-:Y:S01]  /*cb10*/  BPT.TRAP 0x1 ;  /* 0x000000040000795c */ /* 0x000fe20000300000 */
.L_x_4418:
[----:B------:R-:W-:Y:S04]  /*cb20*/  BSSY B1, `(.L_x_4419) ;  /* 0x0000004000017945 */ /* 0x000fe80003800000 */
[----:B---3--:R-:W-:Y:S05]  /*cb30*/  @P3 BRA `(.L_x_4420) ;  /* 0x0000000000083947 */ /* 0x008fea0003800000 */
[----:B------:R-:W3:Y:S02]  /*cb40*/  SYNCS.PHASECHK.TRANS64.TRYWAIT P3, [R14+URZ+0x38850], R199 ;  /* 0x038850c70e0075a7 */ /* 0x000ee4000806017f */
[----:B---3--:R-:W-:Y:S05]  /*cb50*/  @!P3 BRA `(.L_x_4421) ;  /* 0x0000012c00e0b947 */ /* 0x008fea0003800000 */
.L_x_4420:
[----:B------:R-:W-:Y:S05]  /*cb60*/  BSYNC B1 ;  /* 0x0000000000017941 */ /* 0x000fea0003800000 */
.L_x_4419:
[----:B------:R-:W-:Y:S01]  /*cb70*/  VIADD R20, R2, 0x26400 ;  /* 0x0002640002147836 */ /* 0x000fe20000000000 */
[----:B------:R-:W-:Y:S01]  /*cb80*/  WARPGROUP.ARRIVE ;  /* 0x00000000000079c5 */ /* 0x000fe20000000000 */
[----:B------:R-:W-:-:S05]  /*cb90*/  VIADD R202, R0, 0x4 ;  /* 0x0000000400ca7836 */ /* 0x000fca0000000000 */
[----:B0123--:R-:W0:Y:S01]  /*cba0*/  S2R R199, SR_TID.X ;  /* 0x0000000000c77919 */ /* 0x00fe220000002100 */
[----:B------:R-:W-:Y:S01]  /*cbb0*/  IMAD R200, R18, 0x1000, R10 ;  /* 0x0000100012c87824 */ /* 0x000fe200078e020a */
[----:B------:R-:W-:Y:S01]  /*cbc0*/  SHF.R.U32.HI R20, RZ, 0x4, R20 ;  /* 0x00000004ff147819 */ /* 0x000fe20000011614 */
[----:B------:R-:W-:Y:S02]  /*cbd0*/  IMAD.MOV.U32 R201, RZ, RZ, 0x40000040 ;  /* 0x40000040ffc97424 */ /* 0x000fe400078e00ff */
[----:B------:R-:W-:Y:S01]  /*cbe0*/  IMAD.MOV.U32 R205, RZ, RZ, 0x40000040 ;  /* 0x40000040ffcd7424 */ /* 0x000fe200078e00ff */
[----:B------:R-:W-:Y:S01]  /*cbf0*/  LOP3.LUT R21, R20, 0x3fff, RZ, 0xc0, !PT ;  /* 0x00003fff14157812 */ /* 0x000fe200078ec0ff */
[----:B------:R-:W-:Y:S01]  /*cc00*/  VIADD R20, R0, 0x2 ;  /* 0x0000000200147836 */ /* 0x000fe20000000000 */
[C---:B------:R-:W-:Y:S01]  /*cc10*/  R2UR UR6, R200.reuse ;  /* 0x00000000c80672ca */ /* 0x040fe200000e0000 */
[----:B------:R-:W-:Y:S01]  /*cc20*/  IMAD.MOV.U32 R203, RZ, RZ, 0x40000040 ;  /* 0x40000040ffcb7424 */ /* 0x000fe200078e00ff */
[----:B------:R-:W-:Y:S01]  /*cc30*/  LOP3.LUT R0, R21, 0x10000, RZ, 0xfc, !PT ;  /* 0x0001000015007812 */ /* 0x000fe200078efcff */
[----:B------:R-:W-:Y:S01]  /*cc40*/  IMAD.MOV.U32 R21, RZ, RZ, 0x40000040 ;  /* 0x40000040ff157424 */ /* 0x000fe200078e00ff */
[----:B------:R-:W-:Y:S01]  /*cc50*/  R2UR UR7, R201 ;  /* 0x00000000c90772ca */ /* 0x000fe200000e0000 */
[----:B------:R-:W-:Y:S01]  /*cc60*/  VIADD R201, R200, 0x800 ;  /* 0x00000800c8c97836 */ /* 0x000fe20000000000 */
[----:B------:R-:W-:Y:S01]  /*cc70*/  R2UR UR5, R205 ;  /* 0x00000000cd0572ca */ /* 0x000fe200000e0000 */
[----:B------:R-:W-:-:S02]  /*cc80*/  IMAD.MOV.U32 R204, RZ, RZ, R0 ;  /* 0x000000ffffcc7224 */ /* 0x000fc400078e0000 */
[----:B------:R-:W-:-:S03]  /*cc90*/  IMAD.MOV.U32 R205, RZ, RZ, 0xa00 ;  /* 0x00000a00ffcd7424 */ /* 0x000fc600078e00ff */
[----:B------:R-:W-:Y:S01]  /*cca0*/  R2UR UR4, R204 ;  /* 0x00000000cc0472ca */ /* 0x000fe200000e0000 */
[----:B------:R-:W-:Y:S01]  /*ccb0*/  VIADD R204, R0, 0x800 ;  /* 0x0000080000cc7836 */ /* 0x000fe20000000000 */
[----:B0-----:R-:W-:-:S11]  /*ccc0*/  SHF.R.U32.HI R199, RZ, 0x7, R199 ;  /* 0x00000007ffc77819 */ /* 0x001fd600000116c7 */
[----:B------:R-:W-:Y:S01]  /*ccd0*/  HGMMA.64x64x16.F32 R152, gdesc[UR4], R152, gsb0 ;  /* 0x00e00000049879f0 */ /* 0x000fe20008000898 */
[----:B------:R-:W-:Y:S01]  /*cce0*/  R2UR UR4, R20 ;  /* 0x00000000140472ca */ /* 0x000fe200000e0000 */
[----:B------:R-:W-:Y:S01]  /*ccf0*/  VIADD R20, R200, 0x2 ;  /* 0x00000002c8147836 */ /* 0x000fe20000000000 */
[----:B------:R-:W-:Y:S01]  /*cd00*/  R2UR UR5, R21 ;  /* 0x00000000150572ca */ /* 0x000fe200000e0000 */
[----:B------:R-:W-:-:S03]  /*cd10*/  IMAD.MOV.U32 R21, RZ, RZ, 0x40000040 ;  /* 0x40000040ff157424 */ /* 0x000fc600078e00ff */
        /* <DEDUP_REMOVED lines=153> */
[----:B------:R-:W-:Y:S02]  /*d6b0*/  R2UR UR4, R20 ;  /* 0x00000000140472ca */ /* 0x000fe400000e0000 */
[----:B------:R-:W-:Y:S01]  /*d6c0*/  R2UR UR5, R21 ;  /* 0x00000000150572ca */ /* 0x000fe200000e0000 */
[----:B------:R0:W1:Y:S02]  /*d6d0*/  SHFL.IDX PT, R20, R199, RZ, 0x1f ;  /* 0x00001fffc7147589 */ /* 0x00006400000e0000 */
[----:B0-----:R-:W-:Y:S01]  /*d6e0*/  IMAD.MOV.U32 R199, RZ, RZ, 0x4 ;  /* 0x00000004ffc77424 */ /* 0x001fe200078e00ff */
[----:B-1----:R-:W-:-:S04]  /*d6f0*/  ISETP.GT.AND P3, PT, R20, 0x7f, PT ;  /* 0x0000007f1400780c */ /* 0x002fc80003f64270 */
[----:B------:R-:W-:Y:S02]  /*d700*/  SEL R21, RZ, 0x2, !P3 ;  /* 0x00000002ff157807 */ /* 0x000fe40005800000 */
[C---:B------:R-:W-:Y:S02]  /*d710*/  SEL R20, R199.reuse, 0x2, P3 ;  /* 0x00000002c7147807 */ /* 0x040fe40001800000 */
[----:B------:R-:W-:Y:S01]  /*d720*/  SEL R199, R199, 0x6, !P3 ;  /* 0x00000006c7c77807 */ /* 0x000fe20005800000 */
[----:B------:R-:W-:Y:S01]  /*d730*/  IMAD.IADD R202, R21, 0x1, R201 ;  /* 0x0000000115ca7824 */ /* 0x000fe200078e02c9 */
[----:B------:R-:W-:-:S04]  /*d740*/  SEL R205, R205, 0x980, P3 ;  /* 0x00000980cdcd7807 */ /* 0x000fc80001800000 */
[----:B------:R-:W-:Y:S01]  /*d750*/  LOP3.LUT R205, R205, 0xa00, RZ, 0xc0, !PT ;  /* 0x00000a00cdcd7812 */ /* 0x000fe200078ec0ff */
[----:B------:R-:W-:Y:S02]  /*d760*/  WARPGROUP.DEPBAR.LE gsb0, 0x0 ;  /* 0x00008000000079c5 */ /* 0x000fe40000010000 */
[----:B------:R-:W-:-:S06]  /*d770*/  WARPGROUP.ARRIVE ;  /* 0x00000000000079c5 */ /* 0x000fcc0000000000 */
[----:B------:R-:W-:Y:S01]  /*d780*/  HGMMA.64x64x16.F32 R152, gdesc[UR4], R152, gsb0 ;  /* 0x00e00000049879f0 */ /* 0x000fe20008000898 */
[----:B------:R-:W-:Y:S01]  /*d790*/  R2UR UR6, R202 ;  /* 0x00000000ca0672ca */ /* 0x000fe200000e0000 */
[----:B------:R-:W-:Y:S01]  /*d7a0*/  IMAD.IADD R202, R204, 0x1, R21 ;  /* 0x00000001ccca7824 */ /* 0x000fe200078e0215 */
[----:B------:R-:W-:Y:S01]  /*d7b0*/  R2UR UR7, R203 ;  /* 0x00000000cb0772ca */ /* 0x000fe200000e0000 */
[----:B------:R-:W-:-:S03]  /*d7c0*/  IMAD.MOV.U32 R203, RZ, RZ, 0x40000040 ;  /* 0x40000040ffcb7424 */ /* 0x000fc600078e00ff */
[----:B------:R-:W-:Y:S01]  /*d7d0*/  R2UR UR4, R202 ;  /* 0x00000000ca0472ca */ /* 0x000fe200000e0000 */
[----:B------:R-:W-:Y:S01]  /*d7e0*/  IMAD.IADD R202, R201, 0x1, R20 ;  /* 0x00000001c9ca7824 */ /* 0x000fe200078e0214 */
[----:B------:R-:W-:Y:S01]  /*d7f0*/  R2UR UR5, R203 ;  /* 0x00000000cb0572ca */ /* 0x000fe200000e0000 */
[----:B------:R-:W-:Y:S01]  /*d800*/  IMAD.MOV.U32 R203, RZ, RZ, 0x40000040 ;  /* 0x40000040ffcb7424 */ /* 0x000fe200078e00ff */
[----:B------:R-:W-:Y:S02]  /*d810*/  WARPGROUP.DEPBAR.LE gsb0, 0x0 ;  /* 0x00008000000079c5 */ /* 0x000fe40000010000 */
[----:B------:R-:W-:-:S09]  /*d820*/  WARPGROUP.ARRIVE ;  /* 0x00000000000079c5 */ /* 0x000fd20000000000 */
        /* <DEDUP_REMOVED lines=8> */
[----:B------:R-:W-:Y:S02]  /*d8b0*/  IMAD.MOV.U32 R203, RZ, RZ, 0x40000040 ;  /* 0x40000040ffcb7424 */ /* 0x000fe400078e00ff */
[----:B------:R-:W-:-:S05]  /*d8c0*/  IMAD.MOV.U32 R204, RZ, RZ, 0x28 ;  /* 0x00000028ffcc7424 */ /* 0x000fca00078e00ff */
        /* <DEDUP_REMOVED lines=8> */
[----:B------:R-:W-:Y:S02]  /*d950*/  IMAD.MOV.U32 R203, RZ, RZ, 0x40000040 ;  /* 0x40000040ffcb7424 */ /* 0x000fe400078e00ff */
[----:B------:R-:W-:Y:S01]  /*d960*/  VIADD R201, R0, 0xa00 ;  /* 0x00000a0000c97836 */ /* 0x000fe20000000000 */
[----:B------:R-:W-:Y:S02]  /*d970*/  R2UR UR6, R202 ;  /* 0x00000000ca0672ca */ /* 0x000fe400000e0000 */
[----:B------:R-:W-:Y:S01]  /*d980*/  R2UR UR7, R203 ;  /* 0x00000000cb0772ca */ /* 0x000fe200000e0000 */
[----:B------:R-:W-:Y:S01]  /*d990*/  IMAD.MOV.U32 R203, RZ, RZ, 0x40000040 ;  /* 0x40000040ffcb7424 */ /* 0x000fe200078e00ff */
[----:B------:R-:W-:-:S02]  /*d9a0*/  IADD3 R202, R204, R205, R0 ;  /* 0x000000cdccca7210 */ /* 0x000fc40007ffe000 */
[----:B------:R-:W-:Y:S01]  /*d9b0*/  IADD3 R204, R204, R205, R200 ;  /* 0x000000cdcccc7210 */ /* 0x000fe20007ffe0c8 */
[----:B------:R-:W-:Y:S01]  /*d9c0*/  IMAD.MOV.U32 R205, RZ, RZ, 0x40000040 ;  /* 0x40000040ffcd7424 */ /* 0x000fe200078e00ff */
[----:B------:R-:W-:Y:S02]  /*d9d0*/  WARPGROUP.DEPBAR.LE gsb0, 0x0 ;  /* 0x00008000000079c5 */ /* 0x000fe40000010000 */
[----:B------:R-:W-:-:S06]  /*d9e0*/  WARPGROUP.ARRIVE ;  /* 0x00000000000079c5 */ /* 0x000fcc0000000000 */
[----:B------:R-:W-:Y:S01]  /*d9f0*/  HGMMA.64x64x16.F32 R152, gdesc[UR4], R152, gsb0 ;  /* 0x00e00000049879f0 */ /* 0x000fe20008000898 */
[----:B------:R-:W-:Y:S01]  /*da00*/  R2UR UR4, R202 ;  /* 0x00000000ca0472ca */ /* 0x000fe200000e0000 */
[----:B------:R-:W-:Y:S01]  /*da10*/  IMAD.IADD R202, R201, 0x1, R21 ;  /* 0x00000001c9ca7824 */ /* 0x000fe200078e0215 */
[----:B------:R-:W-:Y:S01]  /*da20*/  R2UR UR5, R203 ;  /* 0x00000000cb0572ca */ /* 0x000fe200000e0000 */
[----:B------:R-:W-:Y:S01]  /*da30*/  IMAD.MOV.U32 R203, RZ, RZ, 0x40000040 ;  /* 0x40000040ffcb7424 */ /* 0x000fe200078e00ff */
[----:B------:R-:W-:Y:S01]  /*da40*/  R2UR UR6, R204 ;  /* 0x00000000cc0672ca */ /* 0x000fe200000e0000 */
[----:B------:R-:W-:Y:S01]  /*da50*/  VIADD R204, R200, 0xa00 ;  /* 0x00000a00c8cc7836 */ /* 0x000fe20000000000 */
[----:B------:R-:W-:Y:S01]  /*da60*/  R2UR UR7, R205 ;  /* 0x00000000cd0772ca */ /* 0x000fe200000e0000 */
        /* <DEDUP_REMOVED lines=25> */
[----:B------:R-:W-:Y:S01]  /*dc00*/  VIADD R201, R0, 0xc00 ;  /* 0x00000c0000c97836 */ /* 0x000fe20000000000 */
[----:B------:R-:W-:Y:S02]  /*dc10*/  WARPGROUP.DEPBAR.LE gsb0, 0x0 ;  /* 0x00008000000079c5 */ /* 0x000fe40000010000 */
[----:B------:R-:W-:-:S07]  /*dc20*/  WARPGROUP.ARRIVE ;  /* 0x00000000000079c5 */ /* 0x000fce0000000000 */
[----:B------:R-:W-:Y:S01]  /*dc30*/  HGMMA.64x64x16.F32 R152, gdesc[UR4], R152, gsb0 ;  /* 0x00e00000049879f0 */ /* 0x000fe20008000898 */
[----:B------:R-:W-:Y:S01]  /*dc40*/  R2UR UR4, R202 ;  /* 0x00000000ca0472ca */ /* 0x000fe200000e0000 */
[----:B------:R-:W-:Y:S01]  /*dc50*/  IMAD.IADD R202, R199, 0x1, R204 ;  /* 0x00000001c7ca7824 */ /* 0x000fe200078e02cc */
[----:B------:R-:W-:Y:S01]  /*dc60*/  R2UR UR5, R203 ;  /* 0x00000000cb0572ca */ /* 0x000fe200000e0000 */
[----:B------:R-:W-:Y:S02]  /*dc70*/  IMAD.MOV.U32 R203, RZ, RZ, 0x40000040 ;  /* 0x40000040ffcb7424 */ /* 0x000fe400078e00ff */
[----:B------:R-:W-:Y:S01]  /*dc80*/  IMAD.MOV.U32 R204, RZ, RZ, 0x30 ;  /* 0x00000030ffcc7424 */ /* 0x000fe200078e00ff */
[----:B------:R-:W-:Y:S02]  /*dc90*/  R2UR UR6, R202 ;  /* 0x00000000ca0672ca */ /* 0x000fe400000e0000 */
[----:B------:R-:W-:Y:S01]  /*dca0*/  R2UR UR7, R203 ;  /* 0x00000000cb0772ca */ /* 0x000fe200000e0000 */
[----:B------:R-:W-:Y:S01]  /*dcb0*/  IMAD.MOV.U32 R203, RZ, RZ, 0x40000040 ;  /* 0x40000040ffcb7424 */ /* 0x000fe200078e00ff */
[----:B------:R-:W-:-:S04]  /*dcc0*/  SEL R204, R204, 0x2e, P3 ;  /* 0x0000002ecccc7807 */ /* 0x000fc80001800000 */
[----:B------:R-:W-:-:S04]  /*dcd0*/  LOP3.LUT R204, R204, 0x6, RZ, 0xc0, !PT ;  /* 0x00000006cccc7812 */ /* 0x000fc800078ec0ff */
[CC--:B------:R-:W-:Y:S02]  /*dce0*/  IADD3 R202, R204.reuse, R205.reuse, R0 ;  /* 0x000000cdccca7210 */ /* 0x0c0fe40007ffe000 */
        /* <DEDUP_REMOVED lines=64> */
[----:B------:R-:W-:Y:S02]  /*e0f0*/  WARPGROUP.DEPBAR.LE gsb0, 0x0 ;  /* 0x00008000000079c5 */ /* 0x000fe40000010000 */
[----:B------:R-:W-:-:S10]  /*e100*/  WARPGROUP.ARRIVE ;  /* 0x00000000000079c5 */ /* 0x000fd40000000000 */
[----:B------:R-:W-:Y:S01]  /*e110*/  HGMMA.64x64x16.F32 R152, gdesc[UR4], R152, gsb0 ;  /* 0x00e00000049879f0 */ /* 0x000fe20008000898 */
[----:B------:R-:W-:Y:S01]  /*e120*/  R2UR UR6, R202 ;  /* 0x00000000ca0672ca */ /* 0x000fe200000e0000 */
[----:B------:R-:W-:Y:S01]  /*e130*/  IMAD.IADD R202, R204, 0x1, R21 ;  /* 0x00000001ccca7824 */ /* 0x000fe200078e0215 */
[----:B------:R-:W-:Y:S01]  /*e140*/  R2UR UR7, R203 ;  /* 0x00000000cb0772ca */ /* 0x000fe200000e0000 */
[----:B------:R-:W-:Y:S02]  /*e150*/  IMAD.MOV.U32 R203, RZ, RZ, 0x40000040 ;  /* 0x40000040ffcb7424 */ /* 0x000fe400078e00ff */
[----:B------:R-:W-:Y:S01]  /*e160*/  IMAD.MOV.U32 R21, RZ, RZ, 0x40000040 ;  /* 0x40000040ff157424 */ /* 0x000fe200078e00ff */
[----:B------:R-:W-:Y:S01]  /*e170*/  R2UR UR4, R202 ;  /* 0x00000000ca0472ca */ /* 0x000fe200000e0000 */
[----:B------:R-:W-:Y:S01]  /*e180*/  IMAD.IADD R202, R204, 0x1, R20 ;  /* 0x00000001ccca7824 */ /* 0x000fe200078e0214 */
[----:B------:R-:W-:Y:S01]  /*e190*/  R2UR UR5, R203 ;  /* 0x00000000cb0572ca */ /* 0x000fe200000e0000 */
[----:B------:R-:W-:-:S02]  /*e1a0*/  IMAD.MOV.U32 R203, RZ, RZ, 0x40000040 ;  /* 0x40000040ffcb7424 */ /* 0x000fc400078e00ff */
[----:B------:R-:W-:Y:S01]  /*e1b0*/  IMAD.IADD R20, R20, 0x1, R201 ;  /* 0x0000000114147824 */ /* 0x000fe200078e02c9 */
[----:B------:R-:W-:Y:S02]  /*e1c0*/  WARPGROUP.DEPBAR.LE gsb0, 0x0 ;  /* 0x00008000000079c5 */ /* 0x000fe40000010000 */
[----:B------:R-:W-:-:S07]  /*e1d0*/  WARPGROUP.ARRIVE ;  /* 0x00000000000079c5 */ /* 0x000fce0000000000 */
[----:B------:R-:W-:Y:S01]  /*e1e0*/  HGMMA.64x64x16.F32 R152, gdesc[UR4], R152, gsb0 ;  /* 0x00e00000049879f0 */ /* 0x000fe20008000898 */
[----:B------:R-:W-:Y:S01]  /*e1f0*/  R2UR UR4, R202 ;  /* 0x00000000ca0472ca */ /* 0x000fe200000e0000 */
[----:B------:R-:W-:Y:S01]  /*e200*/  IMAD.IADD R202, R204, 0x1, R199 ;  /* 0x00000001ccca7824 */ /* 0x000fe200078e02c7 */
[----:B------:R-:W-:Y:S01]  /*e210*/  R2UR UR5, R203 ;  /* 0x00000000cb0572ca */ /* 0x000fe200000e0000 */
[----:B------:R-:W-:Y:S01]  /*e220*/  IMAD.MOV.U32 R203, RZ, RZ, 0x40000040 ;  /* 0x40000040ffcb7424 */ /* 0x000fe200078e00ff */
        /* <DEDUP_REMOVED lines=10> */
[----:B------:R-:W-:Y:S02]  /*e2d0*/  R2UR UR6, R20 ;  /* 0x00000000140672ca */ /* 0x000fe400000e0000 */
[----:B------:R-:W-:Y:S01]  /*e2e0*/  R2UR UR7, R21 ;  /* 0x00000000150772ca */ /* 0x000fe200000e0000 */
[----:B------:R-:W-:Y:S01]  /*e2f0*/  IMAD.MOV.U32 R21, RZ, RZ, 0x1000 ;  /* 0x00001000ff157424 */ /* 0x000fe200078e00ff */
[----:B------:R-:W-:Y:S02]  /*e300*/  R2UR UR4, R202 ;  /* 0x00000000ca0472ca */ /* 0x000fe400000e0000 */
[----:B------:R-:W-:Y:S02]  /*e310*/  R2UR UR5, R203 ;  /* 0x00000000cb0572ca */ /* 0x000fe400000e0000 */
[----:B------:R-:W-:Y:S02]  /*e320*/  SEL R21, R21, 0xf80, P3 ;  /* 0x00000f8015157807 */ /* 0x000fe40001800000 */
[----:B------:R-:W-:-:S02]  /*e330*/  ISETP.NE.AND P3, PT, R192, RZ, PT ;  /* 0x000000ffc000720c */ /* 0x000fc40003f65270 */
[----:B------:R-:W-:-:S04]  /*e340*/  LOP3.LUT R21, R21, 0x1e00, RZ, 0xc0, !PT ;  /* 0x00001e0015157812 */ /* 0x000fc800078ec0ff */
[CC--:B------:R-:W-:Y:S02]  /*e350*/  IADD3 R20, R201.reuse, R21.reuse, R0 ;  /* 0x00000015c9147210 */ /* 0x0c0fe40007ffe000 */
[----:B------:R-:W-:Y:S01]  /*e360*/  IADD3 R200, R201, R21, R200 ;  /* 0x00000015c9c87210 */ /* 0x000fe20007ffe0c8 */
[----:B------:R-:W-:Y:S02]  /*e370*/  IMAD.MOV.U32 R21, RZ, RZ, 0x40000040 ;  /* 0x40000040ff157424 */ /* 0x000fe400078e00ff */
[----:B------:R-:W-:Y:S01]  /*e380*/  IMAD.MOV.U32 R201, RZ, RZ, 0x40000040 ;  /* 0x40000040ffc97424 */ /* 0x000fe200078e00ff */
[----:B------:R-:W-:Y:S02]  /*e390*/  WARPGROUP.DEPBAR.LE gsb0, 0x0 ;  /* 0x00008000000079c5 */ /* 0x000fe40000010000 */
[----:B------:R-:W-:-:S06]  /*e3a0*/  WARPGROUP.ARRIVE ;  /* 0x00000000000079c5 */ /* 0x000fcc0000000000 */
[----:B------:R-:W-:Y:S01]  /*e3b0*/  HGMMA.64x64x16.F32 R152, gdesc[UR4], R152, gsb0 ;  /* 0x00e00000049879f0 */ /* 0x000fe20008000898 */
[----:B------:R-:W-:Y:S01]  /*e3c0*/  R2UR UR4, R20 ;  /* 0x00000000140472ca */ /* 0x000fe200000e0000 */
[----:B------:R-:W-:Y:S01]  /*e3d0*/  IMAD R20, R18, 0x1000, R11 ;  /* 0x0000100012147824 */ /* 0x000fe200078e020b */
[----:B------:R-:W-:Y:S01]  /*e3e0*/  R2UR UR5, R21 ;  /* 0x00000000150572ca */ /* 0x000fe200000e0000 */
[----:B------:R-:W-:Y:S01]  /*e3f0*/  IMAD.MOV.U32 R21, RZ, RZ, 0x40000040 ;  /* 0x40000040ff157424 */ /* 0x000fe200078e00ff */
[----:B------:R-:W-:Y:S02]  /*e400*/  R2UR UR6, R200 ;  /* 0x00000000c80672ca */ /* 0x000fe400000e0000 */
[----:B------:R-:W-:Y:S01]  /*e410*/  R2UR UR7, R201 ;  /* 0x00000000c90772ca */ /* 0x000fe200000e0000 */
[----:B------:R-:W-:Y:S02]  /*e420*/  WARPGROUP.DEPBAR.LE gsb0, 0x0 ;  /* 0x00008000000079c5 */ /* 0x000fe40000010000 */
[----:B------:R-:W-:-:S10]  /*e430*/  WARPGROUP.ARRIVE ;  /* 0x00000000000079c5 */ /* 0x000fd40000000000 */
[----:B------:R-:W-:Y:S01]  /*e440*/  HGMMA.64x64x16.F32 R152, gdesc[UR4], R152, gsb0 ;  /* 0x00e00000049879f0 */ /* 0x000fe20008000898 */
[----:B------:R-:W-:Y:S01]  /*e450*/  ULDC UR4, c[0x0][0xad0] ;  /* 0x0002b40000047ab9 */ /* 0x000fe20000000800 */
[----:B------:R-:W-:Y:S02]  /*e460*/  R2UR UR7, R21 ;  /* 0x00000000150772ca */ /* 0x000fe400000e0000 */
[----:B------:R-:W-:Y:S01]  /*e470*/  R2UR UR6, R20 ;  /* 0x00000000140672ca */ /* 0x000fe200000e0000 */
        /* <DEDUP_REMOVED lines=37> */
[----:B------:R-:W-:-:S02]  /*e6d0*/  FMUL.FTZ R183, R183, UR4 ;  /* 0x00000004b7b77c20 */ /* 0x000fc40008410000 */
        /* <DEDUP_REMOVED lines=27> */
[----:B0-----:R-:W-:-:S05]  /*e890*/  FMNMX.FTZ R169, R180, R169, !PT ;  /* 0x000000a9b4a97209 */ /* 0x001fca0007810000 */
[----:B------:R-:W0:Y:S02]  /*e8a0*/  SHFL.BFLY PT, R202, R169, 0x2, 0x1f ;  /* 0x0c401f00a9ca7f89 */ /* 0x000e2400000e0000 */
[----:B------:R-:W3:Y:S01]  /*e8b0*/  MUFU.TANH R156, R156 ;  /* 0x0000009c009c7308 */ /* 0x000ee20000002400 */
[----:B-1----:R-:W-:-:S07]  /*e8c0*/  FMNMX.FTZ R171, R153, R198, !PT ;  /* 0x000000c699ab7209 */ /* 0x002fce0007810000 */
[----:B------:R-:W1:Y:S01]  /*e8d0*/  MUFU.TANH R158, R158 ;  /* 0x0000009e009e7308 */ /* 0x000e620000002400 */
[----:B--2---:R-:W-:-:S07]  /*e8e0*/  FMNMX.FTZ R171, R154, R171, !PT ;  /* 0x000000ab9aab7209 */ /* 0x004fce0007810000 */
[----:B------:R-:W2:Y:S01]  /*e8f0*/  MUFU.TANH R162, R162 ;  /* 0x000000a200a27308 */ /* 0x000ea20000002400 */
[----:B---3--:R-:W-:Y:S02]  /*e900*/  FMNMX.FTZ R171, R156, R171, !PT ;  /* 0x000000ab9cab7209 */ /* 0x008fe40007810000 */
[----:B0-----:R-:W-:Y:S01]  /*e910*/  FMNMX.FTZ R169, R169, R202, !PT ;  /* 0x000000caa9a97209 */ /* 0x001fe20007810000 */
[----:B------:R-:W-:-:S04]  /*e920*/  FMUL.FTZ R202, R175, UR4 ;  /* 0x00000004afca7c20 */ /* 0x000fc80008410000 */
[----:B------:R-:W0:Y:S01]  /*e930*/  MUFU.TANH R163, R163 ;  /* 0x000000a300a37308 */ /* 0x000e220000002400 */
[----:B-1----:R-:W-:Y:S01]  /*e940*/  FMNMX.FTZ R171, R158, R171, !PT ;  /* 0x000000ab9eab7209 */ /* 0x002fe20007810000 */
[----:B------:R-:W-:Y:S01]  /*e950*/  ULDC UR4, c[0x0][0xa80] ;  /* 0x0002a00000047ab9 */ /* 0x000fe20000000800 */
[----:B------:R-:W1:Y:S05]  /*e960*/  SHFL.BFLY PT, R170, R169, 0x1, 0x1f ;  /* 0x0c201f00a9aa7f89 */ /* 0x000e6a00000e0000 */
[----:B------:R-:W3:Y:S01]  /*e970*/  MUFU.TANH R166, R166 ;  /* 0x000000a600a67308 */ /* 0x000ee20000002400 */
[----:B--2---:R-:W-:-:S07]  /*e980*/  FMNMX.FTZ R171, R162, R171, !PT ;  /* 0x000000aba2ab7209 */ /* 0x004fce0007810000 */
[----:B------:R-:W2:Y:S01]  /*e990*/  MUFU.TANH R167, R167 ;  /* 0x000000a700a77308 */ /* 0x000ea20000002400 */
[----:B0-----:R-:W-:-:S07]  /*e9a0*/  FMNMX.FTZ R171, R163, R171, !PT ;  /* 0x000000aba3ab7209 */ /* 0x001fce0007810000 */
[----:B------:R-:W0:Y:S01]  /*e9b0*/  MUFU.TANH R181, R181 ;  /* 0x000000b500b57308 */ /* 0x000e220000002400 */
[----:B---3--:R-:W-:Y:S02]  /*e9c0*/  FMNMX.FTZ R171, R166, R171, !PT ;  /* 0x000000aba6ab7209 */ /* 0x008fe40007810000 */
[----:B-1----:R-:W-:Y:S01]  /*e9d0*/  FMNMX.FTZ R169, R169, R170, !PT ;  /* 0x000000aaa9a97209 */ /* 0x002fe20007810000 */
[----:B------:R-:W-:-:S04]  /*e9e0*/  IMAD.U32 R170, RZ, RZ, UR4 ;  /* 0x00000004ffaa7e24 */ /* 0x000fc8000f8e00ff */
[----:B------:R-:W1:Y:S01]  /*e9f0*/  MUFU.TANH R200, R200 ;  /* 0x000000c800c87308 */ /* 0x000e620000002400 */
[----:B--2---:R-:W-:Y:S01]  /*ea00*/  FMNMX.FTZ R171, R167, R171, !PT ;  /* 0x000000aba7ab7209 */ /* 0x004fe20007810000 */
[C---:B------:R-:W-:Y:S01]  /*ea10*/  FMUL.FTZ R179, R169.reuse, R170 ;  /* 0x000000aaa9b37220 */ /* 0x040fe20000410000 */
[----:B------:R-:W-:-:S03]  /*ea20*/  FADD.FTZ R174, -R169, R196 ;  /* 0x000000c4a9ae7221 */ /* 0x000fc60000010100 */
[-CC-:B------:R-:W-:Y:S01]  /*ea30*/  FFMA.FTZ R205, R157, R170.reuse, -R179.reuse ;  /* 0x000000aa9dcd7223 */ /* 0x180fe200000108b3 */
[-CC-:B------:R-:W-:Y:S01]  /*ea40*/  FFMA.FTZ R157, R159, R170.reuse, -R179.reuse ;  /* 0x000000aa9f9d7223 */ /* 0x180fe200000108b3 */
[----:B------:R-:W2:Y:S01]  /*ea50*/  MUFU.TANH R201, R201 ;  /* 0x000000c900c97308 */ /* 0x000ea20000002400 */
[----:B0-----:R-:W-:Y:S01]  /*ea60*/  FMNMX.FTZ R171, R181, R171, !PT ;  /* 0x000000abb5ab7209 */ /* 0x001fe20007810000 */
[-CC-:B------:R-:W-:Y:S01]  /*ea70*/  FFMA.FTZ R159, R161, R170.reuse, -R179.reuse ;  /* 0x000000aaa19f7223 */ /* 0x180fe200000108b3 */
[-C--:B------:R-:W-:Y:S01]  /*ea80*/  FMUL.FTZ R174, R174, R170.reuse ;  /* 0x000000aaaeae7220 */ /* 0x080fe20000410000 */
[-CC-:B------:R-:W-:Y:S01]  /*ea90*/  FFMA.FTZ R196, R21, R170.reuse, -R179.reuse ;  /* 0x000000aa15c47223 */ /* 0x180fe200000108b3 */
[-CC-:B------:R-:W-:Y:S01]  /*eaa0*/  FFMA.FTZ R152, R152, R170.reuse, -R179.reuse ;  /* 0x000000aa98987223 */ /* 0x180fe200000108b3 */
[-CC-:B------:R-:W-:Y:S01]  /*eab0*/  FFMA.FTZ R155, R155, R170.reuse, -R179.reuse ;  /* 0x000000aa9b9b7223 */ /* 0x180fe200000108b3 */
[-CC-:B------:R-:W-:Y:S01]  /*eac0*/  FFMA.FTZ R21, R164, R170.reuse, -R179.reuse ;  /* 0x000000aaa4157223 */ /* 0x180fe200000108b3 */
[----:B------:R-:W0:Y:S01]  /*ead0*/  MUFU.TANH R202, R202 ;  /* 0x000000ca00ca7308 */ /* 0x000e220000002400 */
[----:B-1----:R-:W-:Y:S01]  /*eae0*/  FMNMX.FTZ R171, R200, R171, !PT ;  /* 0x000000abc8ab7209 */ /* 0x002fe20007810000 */
[-CC-:B------:R-:W-:Y:S01]  /*eaf0*/  FFMA.FTZ R160, R160, R170.reuse, -R179.reuse ;  /* 0x000000aaa0a07223 */ /* 0x180fe200000108b3 */
[-CC-:B------:R-:W-:Y:S01]  /*eb00*/  FFMA.FTZ R168, R168, R170.reuse, -R179.reuse ;  /* 0x000000aaa8a87223 */ /* 0x180fe200000108b3 */
[-CC-:B------:R-:W-:Y:S01]  /*eb10*/  FFMA.FTZ R172, R172, R170.reuse, -R179.reuse ;  /* 0x000000aaacac7223 */ /* 0x180fe200000108b3 */
[-CC-:B------:R-:W-:Y:S01]  /*eb20*/  FFMA.FTZ R173, R173, R170.reuse, -R179.reuse ;  /* 0x000000aaadad7223 */ /* 0x180fe200000108b3 */
[----:B------:R-:W-:-:S02]  /*eb30*/  FFMA.FTZ R177, R177, R170, -R179 ;  /* 0x000000aab1b17223 */ /* 0x000fc400000108b3 */
        /* <DEDUP_REMOVED lines=8> */
[----:B------:R2:W3:Y:S01]  /*ebc0*/  MUFU.EX2 R178, R174 ;  /* 0x000000ae00b27308 */ /* 0x0004e20000000800 */
[----:B0-----:R-:W-:-:S07]  /*ebd0*/  FMNMX.FTZ R171, R182, R171, !PT ;  /* 0x000000abb6ab7209 */ /* 0x001fce0007810000 */
[----:B------:R-:W-:Y:S01]  /*ebe0*/  MUFU.EX2 R196, R196 ;  /* 0x000000c400c47308 */ /* 0x000fe20000000800 */
[----:B-1----:R-:W-:Y:S01]  /*ebf0*/  FMNMX.FTZ R171, R183, R171, !PT ;  /* 0x000000abb7ab7209 */ /* 0x002fe20007810000 */
[----:B--2---:R-:W-:-:S04]  /*ec00*/  FFMA.FTZ R174, R165, R170, -R179 ;  /* 0x000000aaa5ae7223 */ /* 0x004fc800000108b3 */
[----:B------:R-:W0:Y:S02]  /*ec10*/  SHFL.BFLY PT, R175, R171, 0x2, 0x1f ;  /* 0x0c401f00abaf7f89 */ /* 0x000e2400000e0000 */
[----:B------:R-:W-:Y:S01]  /*ec20*/  MUFU.EX2 R152, R152 ;  /* 0x0000009800987308 */ /* 0x000fe20000000800 */
[-C--:B---3--:R-:W-:Y:S01]  /*ec30*/  FMUL.FTZ R24, R24, R178.reuse ;  /* 0x000000b218187220 */ /* 0x088fe20000410000 */
        /* <DEDUP_REMOVED lines=19> */
[----:B------:R-:W-:Y:S01]  /*ed70*/  FMUL.FTZ R60, R60, R178 ;  /* 0x000000b23c3c7220 */ /* 0x000fe20000410000 */
[----:B0-----:R-:W-:Y:S01]  /*ed80*/  FMNMX.FTZ R171, R171, R175, !PT ;  /* 0x000000afabab7209 */ /* 0x001fe20007810000 */
[-CC-:B------:R-:W-:Y:S01]  /*ed90*/  FFMA.FTZ R175, R176, R170.reuse, -R179.reuse ;  /* 0x000000aab0af7223 */ /* 0x180fe200000108b3 */
[-CC-:B------:R-:W-:Y:S01]  /*eda0*/  FFMA.FTZ R176, R199, R170.reuse, -R179.reuse ;  /* 0x000000aac7b07223 */ /* 0x180fe200000108b3 */
[----:B------:R-:W-:Y:S01]  /*edb0*/  FFMA.FTZ R179, R180, R170, -R179 ;  /* 0x000000aab4b37223 */ /* 0x000fe200000108b3 */
[----:B------:R-:W-:Y:S01]  /*edc0*/  MUFU.EX2 R157, R157 ;  /* 0x0000009d009d7308 */ /* 0x000fe20000000800 */
[----:B------:R-:W0:Y:S01]  /*edd0*/  SHFL.BFLY PT, R161, R171, 0x1, 0x1f ;  /* 0x0c201f00aba17f89 */ /* 0x000e2200000e0000 */
        /* <DEDUP_REMOVED lines=23> */
[----:B0-----:R-:W-:Y:S01]  /*ef50*/  FMNMX.FTZ R171, R171, R161, !PT ;  /* 0x000000a1abab7209 */ /* 0x001fe20007810000 */
[-C--:B------:R-:W-:Y:S01]  /*ef60*/  FMUL.FTZ R101, R101, R178.reuse ;  /* 0x000000b265657220 */ /* 0x080fe20000410000 */
[-C--:B------:R-:W-:Y:S01]  /*ef70*/  FMUL.FTZ R104, R104, R178.reuse ;  /* 0x000000b268687220 */ /* 0x080fe20000410000 */
[-C--:B------:R-:W-:Y:S01]  /*ef80*/  FMUL.FTZ R105, R105, R178.reuse ;  /* 0x000000b269697220 */ /* 0x080fe20000410000 */
[----:B------:R-:W-:Y:S01]  /*ef90*/  FMUL.FTZ R108, R108, R178 ;  /* 0x000000b26c6c7220 */ /* 0x000fe20000410000 */
[C---:B------:R-:W-:Y:S01]  /*efa0*/  FADD.FTZ R161, -R171.reuse, R198 ;  /* 0x000000c6aba17221 */ /* 0x040fe20000010100 */
[----:B------:R-:W-:Y:S01]  /*efb0*/  FMUL.FTZ R165, R171, R170 ;  /* 0x000000aaaba57220 */ /* 0x000fe20000410000 */
[----:B------:R-:W-:Y:S01]  /*efc0*/  MUFU.EX2 R174, R174 ;  /* 0x000000ae00ae7308 */ /* 0x000fe20000000800 */
[----:B------:R-:W-:Y:S01]  /*efd0*/  FMUL.FTZ R109, R109, R178 ;  /* 0x000000b26d6d7220 */ /* 0x000fe20000410000 */
[-C--:B------:R-:W-:Y:S01]  /*efe0*/  FMUL.FTZ R161, R161, R170.reuse ;  /* 0x000000aaa1a17220 */ /* 0x080fe20000410000 */
[-CC-:B------:R-:W-:Y:S01]  /*eff0*/  FFMA.FTZ R153, R153, R170.reuse, -R165.reuse ;  /* 0x000000aa99997223 */ /* 0x180fe200000108a5 */
[-CC-:B------:R-:W-:Y:S01]  /*f000*/  FFMA.FTZ R154, R154, R170.reuse, -R165.reuse ;  /* 0x000000aa9a9a7223 */ /* 0x180fe200000108a5 */
[-CC-:B------:R-:W-:Y:S01]  /*f010*/  FFMA.FTZ R156, R156, R170.reuse, -R165.reuse ;  /* 0x000000aa9c9c7223 */ /* 0x180fe200000108a5 */
[-CC-:B------:R-:W-:Y:S01]  /*f020*/  FFMA.FTZ R164, R158, R170.reuse, -R165.reuse ;  /* 0x000000aa9ea47223 */ /* 0x180fe200000108a5 */
[-CC-:B------:R-:W-:Y:S01]  /*f030*/  FFMA.FTZ R158, R162, R170.reuse, -R165.reuse ;  /* 0x000000aaa29e7223 */ /* 0x180fe200000108a5 */
[----:B------:R-:W0:Y:S01]  /*f040*/  MUFU.EX2 R161, R161 ;  /* 0x000000a100a17308 */ /* 0x000e220000000800 */
[-CC-:B------:R-:W-:Y:S01]  /*f050*/  FFMA.FTZ R162, R163, R170.reuse, -R165.reuse ;  /* 0x000000aaa3a27223 */ /* 0x180fe200000108a5 */
[----:B------:R-:W-:Y:S01]  /*f060*/  FFMA.FTZ R180, R166, R170, -R165 ;  /* 0x000000aaa6b47223 */ /* 0x000fe200000108a5 */
[----:B------:R-:W-:-:S02]  /*f070*/  @!P1 VIADD R163, R14, 0x38840 ;  /* 0x000388400ea39836 */ /* 0x000fc40000000000 */
[-CC-:B------:R-:W-:Y:S01]  /*f080*/  FFMA.FTZ R198, R167, R170.reuse, -R165.reuse ;  /* 0x000000aaa7c67223 */ /* 0x180fe200000108a5 */
[----:B------:R-:W-:Y:S02]  /*f090*/  @!P3 IMAD R166, R197, 0x40, R190 ;  /* 0x00000040c5a6b824 */ /* 0x000fe400078e02be */
[-CC-:B------:R-:W-:Y:S01]  /*f0a0*/  FFMA.FTZ R181, R181, R170.reuse, -R165.reuse ;  /* 0x000000aab5b57223 */ /* 0x180fe200000108a5 */
[-C--:B------:R-:W-:Y:S01]  /*f0b0*/  FFMA.FTZ R199, R200, R170.reuse, -R165 ;  /* 0x000000aac8c77223 */ /* 0x080fe200000108a5 */
[----:B------:R-:W1:Y:S01]  /*f0c0*/  MUFU.EX2 R153, R153 ;  /* 0x0000009900997308 */ /* 0x000e620000000800 */
[----:B------:R-:W-:Y:S01]  /*f0d0*/  @!P1 PRMT R163, RZ, 0x654, R163 ;  /* 0x00000654ffa39816 */ /* 0x000fe200000000a3 */
[----:B------:R-:W-:Y:S02]  /*f0e0*/  @!P3 IMAD R166, R166, 0x4, R2 ;  /* 0x00000004a6a6b824 */ /* 0x000fe400078e0202 */
[-CC-:B------:R-:W-:Y:S01]  /*f0f0*/  FFMA.FTZ R197, R201, R170.reuse, -R165.reuse ;  /* 0x000000aac9c57223 */ /* 0x180fe200000108a5 */
[-CC-:B------:R-:W-:Y:S01]  /*f100*/  FFMA.FTZ R202, R202, R170.reuse, -R165.reuse ;  /* 0x000000aacaca7223 */ /* 0x180fe200000108a5 */
[----:B------:R2:W-:Y:S01]  /*f110*/  @!P1 SYNCS.ARRIVE.TRANS64.RED.A1T0 RZ, [R163+URZ], RZ ;  /* 0x000000ffa3ff99a7 */ /* 0x0005e2000810043f */
[-CC-:B------:R-:W-:Y:S01]  /*f120*/  FFMA.FTZ R203, R203, R170.reuse, -R165.reuse ;  /* 0x000000aacbcb7223 */ /* 0x180fe200000108a5 */
[----:B------:R-:W-:Y:S01]  /*f130*/  @!P3 STS [R166+0x38400], R178 ;  /* 0x038400b2a600b388 */ /* 0x000fe20000000800 */
[----:B------:R-:W3:Y:S01]  /*f140*/  MUFU.EX2 R154, R154 ;  /* 0x0000009a009a7308 */ /* 0x000ee20000000800 */
[--C-:B------:R-:W-:Y:S01]  /*f150*/  FFMA.FTZ R204, R204, R170, -R165.reuse ;  /* 0x000000aacccc7223 */ /* 0x100fe200000108a5 */
[-C--:B------:R-:W-:Y:S01]  /*f160*/  FMUL.FTZ R112, R112, R178.reuse ;  /* 0x000000b270707220 */ /* 0x080fe20000410000 */
[----:B0-----:R0:W-:Y:S01]  /*f170*/  @!P3 STS [R166+0x38420], R161 ;  /* 0x038420a1a600b388 */ /* 0x0011e20000000800 */
[----:B------:R-:W-:Y:S01]  /*f180*/  FMUL.FTZ R113, R113, R178 ;  /* 0x000000b271717220 */ /* 0x000fe20000410000 */
[-CC-:B--2---:R-:W-:Y:S01]  /*f190*/  FFMA.FTZ R163, R182, R170.reuse, -R165.reuse ;  /* 0x000000aab6a37223 */ /* 0x184fe200000108a5 */
[----:B------:R-:W-:Y:S01]  /*f1a0*/  FFMA.FTZ R165, R183, R170, -R165 ;  /* 0x000000aab7a57223 */ /* 0x000fe200000108a5 */
[-C--:B------:R-:W-:Y:S01]  /*f1b0*/  FMUL.FTZ R116, R116, R178.reuse ;  /* 0x000000b274747220 */ /* 0x080fe20000410000 */
[----:B------:R-:W2:Y:S01]  /*f1c0*/  MUFU.EX2 R156, R156 ;  /* 0x0000009c009c7308 */ /* 0x000ea20000000800 */
[-C--:B------:R-:W-:Y:S01]  /*f1d0*/  FMUL.FTZ R117, R117, R178.reuse ;  /* 0x000000b275757220 */ /* 0x080fe20000410000 */
[-C--:B------:R-:W-:Y:S01]  /*f1e0*/  FMUL.FTZ R120, R120, R178.reuse ;  /* 0x000000b278787220 */ /* 0x080fe20000410000 */
[-C--:B------:R-:W-:Y:S01]  /*f1f0*/  FMUL.FTZ R121, R121, R178.reuse ;  /* 0x000000b279797220 */ /* 0x080fe20000410000 */
[-C--:B------:R-:W-:Y:S01]  /*f200*/  FMUL.FTZ R124, R124, R178.reuse ;  /* 0x000000b27c7c7220 */ /* 0x080fe20000410000 */
[----:B0-----:R-:W-:Y:S01]  /*f210*/  FFMA.FTZ R166, R178, R13, R196 ;  /* 0x0000000db2a67223 */ /* 0x001fe200000100c4 */
[----:B-1----:R-:W-:Y:S01]  /*f220*/  FFMA.FTZ R13, R161, R15, R153 ;  /* 0x0000000fa10d7223 */ /* 0x002fe20000010099 */
[-C--:B------:R-:W-:Y:S01]  /*f230*/  FMUL.FTZ R125, R125, R178.reuse ;  /* 0x000000b27d7d7220 */ /* 0x080fe20000410000 */
[----:B------:R-:W0:Y:S01]  /*f240*/  MUFU.EX2 R164, R164 ;  /* 0x000000a400a47308 */ /* 0x000e220000000800 */
[----:B------:R-:W-:Y:S01]  /*f250*/  FADD.FTZ R15, R152, R166 ;  /* 0x000000a6980f7221 */ /* 0x000fe20000010000 */
[C---:B---3--:R-:W-:Y:S01]  /*f260*/  FADD.FTZ R166, R154.reuse, R13 ;  /* 0x0000000d9aa67221 */ /* 0x048fe20000010000 */
[----:B------:R-:W-:Y:S01]  /*f270*/  F2FP.F16.F32.PACK_AB R153, R154, R153 ;  /* 0x000000999a99723e */ /* 0x000fe200000000ff */
[----:B------:R-:W-:Y:S01]  /*f280*/  FMUL.FTZ R128, R128, R178 ;  /* 0x000000b280807220 */ /* 0x000fe20000410000 */
[----:B------:R-:W-:Y:S01]  /*f290*/  FADD.FTZ R154, R155, R15 ;  /* 0x0000000f9b9a7221 */ /* 0x000fe20000010000 */
[----:B------:R-:W-:Y:S01]  /*f2a0*/  F2FP.F16.F32.PACK_AB R152, R152, R196 ;  /* 0x000000c49898723e */ /* 0x000fe200000000ff */
[-C--:B------:R-:W-:Y:S01]  /*f2b0*/  FMUL.FTZ R129, R129, R178.reuse ;  /* 0x000000b281817220 */ /* 0x080fe20000410000 */
[----:B------:R-:W1:Y:S01]  /*f2c0*/  MUFU.EX2 R158, R158 ;  /* 0x0000009e009e7308 */ /* 0x000e620000000800 */
        /* <DEDUP_REMOVED lines=9> */
[-C--:B------:R-:W-:Y:S01]  /*f360*/  FMUL.FTZ R144, R144, R178.reuse ;  /* 0x000000b290907220 */ /* 0x080fe20000410000 */
[-C--:B------:R-:W-:Y:S01]  /*f370*/  FMUL.FTZ R145, R145, R178.reuse ;  /* 0x000000b291917220 */ /* 0x080fe20000410000 */
[-C--:B------:R-:W-:Y:S01]  /*f380*/  FMUL.FTZ R148, R148, R178.reuse ;  /* 0x000000b294947220 */ /* 0x080fe20000410000 */
[----:B------:R-:W-:Y:S01]  /*f390*/  FMUL.FTZ R149, R149, R178 ;  /* 0x000000b295957220 */ /* 0x000fe20000410000 */
[C---:B------:R-:W-:Y:S01]  /*f3a0*/  FADD.FTZ R166, R205.reuse, R154 ;  /* 0x0000009acda67221 */ /* 0x040fe20000010000 */
[----:B------:R-:W-:Y:S01]  /*f3b0*/  F2FP.F16.F32.PACK_AB R154, R205, R155 ;  /* 0x0000009bcd9a723e */ /* 0x000fe200000000ff */
[----:B------:R-:W-:Y:S01]  /*f3c0*/  MUFU.EX2 R180, R180 ;  /* 0x000000b400b47308 */ /* 0x000fe20000000800 */
[----:B------:R-:W-:Y:S01]  /*f3d0*/  F2FP.F16.F32.PACK_AB R155, R164, R156 ;  /* 0x0000009ca49b723e */ /* 0x000fe200000000ff */
[----:B------:R-:W-:Y:S01]  /*f3e0*/  BAR.SYNC.DEFER_BLOCKING 0xf, 0x100 ;  /* 0x03c4000000007b1d */ /* 0x000fe20000010000 */
[----:B------:R-:W-:Y:S01]  /*f3f0*/  FADD.FTZ R166, R157, R166 ;  /* 0x000000a69da67221 */ /* 0x000fe20000010000 */
[----:B-1----:R-:W-:Y:S01]  /*f400*/  FADD.FTZ R167, R158, R167 ;  /* 0x000000a79ea77221 */ /* 0x002fe20000010000 */
[----:B------:R-:W-:Y:S01]  /*f410*/  F2FP.F16.F32.PACK_AB R156, R160, R157 ;  /* 0x0000009da09c723e */ /* 0x000fe200000000ff */
[----:B------:R-:W-:Y:S01]  /*f420*/  FMUL.FTZ R26, R26, R161 ;  /* 0x000000a11a1a7220 */ /* 0x000fe20000410000 */
[----:B------:R-:W-:Y:S01]  /*f430*/  FADD.FTZ R200, R160, R166 ;  /* 0x000000a6a0c87221 */ /* 0x000fe20000010000 */
[----:B------:R-:W0:Y:S01]  /*f440*/  MUFU.EX2 R198, R198 ;  /* 0x000000c600c67308 */ /* 0x000e220000000800 */
[C---:B--2---:R-:W-:Y:S01]  /*f450*/  F2FP.F16.F32.PACK_AB R157, R162.reuse, R158 ;  /* 0x0000009ea29d723e */ /* 0x044fe200000000ff */
[----:B------:R-:W-:Y:S01]  /*f460*/  FADD.FTZ R183, R162, R167 ;  /* 0x000000a7a2b77221 */ /* 0x000fe20000010000 */
[----:B------:R-:W-:Y:S01]  /*f470*/  FADD.FTZ R200, R159, R200 ;  /* 0x000000c89fc87221 */ /* 0x000fe20000010000 */
[----:B------:R-:W-:Y:S01]  /*f480*/  F2FP.F16.F32.PACK_AB R158, R21, R159 ;  /* 0x0000009f159e723e */ /* 0x000fe200000000ff */
        /* <DEDUP_REMOVED lines=68> */
[-C--:B------:R-:W-:Y:S01]  /*f8d0*/  FMUL.FTZ R146, R146, R161.reuse ;  /* 0x000000a192927220 */ /* 0x080fe20000410000 */
[-C--:B------:R-:W-:Y:S01]  /*f8e0*/  FMUL.FTZ R147, R147, R161.reuse ;  /* 0x000000a193937220 */ /* 0x080fe20000410000 */
[-C--:B------:R-:W-:Y:S01]  /*f8f0*/  FMUL.FTZ R150, R150, R161.reuse ;  /* 0x000000a196967220 */ /* 0x080fe20000410000 */
[----:B------:R-:W-:Y:S01]  /*f900*/  FMUL.FTZ R151, R151, R161 ;  /* 0x000000a197977220 */ /* 0x000fe20000410000 */
[----:B0-----:R-:W-:Y:S01]  /*f910*/  F2FP.F16.F32.PACK_AB R159, R198, R180 ;  /* 0x000000b4c69f723e */ /* 0x001fe200000000ff */
[----:B------:R0:W-:Y:S01]  /*f920*/  STSM.16.M88.4 [R194+0x36400], R152 ;  /* 0x03640098c2007844 */ /* 0x0001e20000000200 */
[----:B-1----:R-:W-:Y:S01]  /*f930*/  F2FP.F16.F32.PACK_AB R160, R168, R174 ;  /* 0x000000aea8a0723e */ /* 0x002fe200000000ff */
[----:B------:R-:W-:Y:S01]  /*f940*/  MUFU.EX2 R177, R177 ;  /* 0x000000b100b17308 */ /* 0x000fe20000000800 */
[----:B--2---:R-:W-:Y:S01]  /*f950*/  F2FP.F16.F32.PACK_AB R161, R199, R181 ;  /* 0x000000b5c7a1723e */ /* 0x004fe200000000ff */
[----:B------:R1:W-:Y:S01]  /*f960*/  STSM.16.M88.4 [R207], R156 ;  /* 0x0000009ccf007844 */ /* 0x0003e20000000200 */
[----:B------:R-:W-:Y:S01]  /*f970*/  F2FP.F16.F32.PACK_AB R162, R173, R172 ;  /* 0x000000acada2723e */ /* 0x000fe200000000ff */
[----:B------:R-:W-:Y:S01]  /*f980*/  FADD.FTZ R183, R180, R183 ;  /* 0x000000b7b4b77221 */ /* 0x000fe20000010000 */
[----:B------:R-:W-:Y:S01]  /*f990*/  FADD.FTZ R200, R21, R200 ;  /* 0x000000c815c87221 */ /* 0x000fe20000010000 */
[----:B------:R-:W-:-:S02]  /*f9a0*/  @!P1 VIADD R14, R14, 0x38860 ;  /* 0x000388600e0e9836 */ /* 0x000fc40000000000 */
[----:B------:R-:W2:Y:S01]  /*f9b0*/  MUFU.EX2 R179, R179 ;  /* 0x000000b300b37308 */ /* 0x000ea20000000800 */
[----:B---3--:R-:W-:Y:S01]  /*f9c0*/  F2FP.F16.F32.PACK_AB R164, R176, R175 ;  /* 0x000000afb0a4723e */ /* 0x008fe200000000ff */
[----:B------:R-:W-:Y:S01]  /*f9d0*/  FADD.FTZ R183, R198, R183 ;  /* 0x000000b7c6b77221 */ /* 0x000fe20000010000 */
[----:B------:R-:W-:Y:S01]  /*f9e0*/  FADD.FTZ R200, R174, R200 ;  /* 0x000000c8aec87221 */ /* 0x000fe20000010000 */
[----:B------:R-:W-:Y:S01]  /*f9f0*/  @!P1 PRMT R14, RZ, 0x654, R14 ;  /* 0x00000654ff0e9816 */ /* 0x000fe2000000000e */
[----:B------:R-:W-:Y:S02]  /*fa00*/  IMAD.MOV.U32 R198, RZ, RZ, R171 ;  /* 0x000000ffffc67224 */ /* 0x000fe400078e00ab */
[----:B------:R-:W-:Y:S01]  /*fa10*/  FADD.FTZ R183, R181, R183 ;  /* 0x000000b7b5b77221 */ /* 0x000fe20000010000 */
[----:B------:R-:W-:Y:S01]  /*fa20*/  FADD.FTZ R200, R168, R200 ;  /* 0x000000c8a8c87221 */ /* 0x000fe20000010000 */
[----:B------:R-:W3:Y:S02]  /*fa30*/  MUFU.EX2 R13, R203 ;  /* 0x000000cb000d7308 */ /* 0x000ee40000000800 */
[----:B------:R-:W-:Y:S01]  /*fa40*/  FADD.FTZ R183, R199, R183 ;  /* 0x000000b7c7b77221 */ /* 0x000fe20000010000 */
[----:B------:R-:W-:-:S03]  /*fa50*/  FADD.FTZ R200, R172, R200 ;  /* 0x000000c8acc87221 */ /* 0x000fc60000010000 */
[----:B------:R-:W-:Y:S01]  /*fa60*/  FADD.FTZ R183, R197, R183 ;  /* 0x000000b7c5b77221 */ /* 0x000fe20000010000 */
[----:B------:R-:W-:Y:S01]  /*fa70*/  FADD.FTZ R200, R173, R200 ;  /* 0x000000c8adc87221 */ /* 0x000fe20000010000 */
[----:B------:R-:W4:Y:S01]  /*fa80*/  MUFU.EX2 R15, R204 ;  /* 0x000000cc000f7308 */ /* 0x000f220000000800 */
[----:B--2---:R-:W-:Y:S01]  /*fa90*/  F2FP.F16.F32.PACK_AB R166, R179, R177 ;  /* 0x000000b1b3a6723e */ /* 0x004fe200000000ff */
[----:B------:R-:W-:Y:S01]  /*faa0*/  FADD.FTZ R183, R182, R183 ;  /* 0x000000b7b6b77221 */ /* 0x000fe20000010000 */
[----:B------:R-:W-:-:S04]  /*fab0*/  FADD.FTZ R200, R175, R200 ;  /* 0x000000c8afc87221 */ /* 0x000fc80000010000 */
[----:B------:R-:W-:Y:S01]  /*fac0*/  FADD.FTZ R200, R176, R200 ;  /* 0x000000c8b0c87221 */ /* 0x000fe20000010000 */
[----:B------:R2:W5:Y:S01]  /*fad0*/  MUFU.EX2 R196, R163 ;  /* 0x000000a300c47308 */ /* 0x0005620000000800 */
[----:B---3--:R-:W-:Y:S02]  /*fae0*/  FADD.FTZ R183, R13, R183 ;  /* 0x000000b70db77221 */ /* 0x008fe40000010000 */
[----:B------:R-:W-:-:S05]  /*faf0*/  FADD.FTZ R200, R177, R200 ;  /* 0x000000c8b1c87221 */ /* 0x000fca0000010000 */
[----:B------:R3:W0:Y:S01]  /*fb00*/  MUFU.EX2 R178, R165 ;  /* 0x000000a500b27308 */ /* 0x0006220000000800 */
[----:B--2---:R-:W-:Y:S01]  /*fb10*/  F2FP.F16.F32.PACK_AB R163, R182, R197 ;  /* 0x000000c5b6a3723e */ /* 0x004fe200000000ff */
[----:B----4-:R-:W-:Y:S01]  /*fb20*/  FADD.FTZ R183, R15, R183 ;  /* 0x000000b70fb77221 */ /* 0x010fe20000010000 */
[----:B------:R-:W-:-:S03]  /*fb30*/  IMAD.MOV.U32 R197, RZ, RZ, R18 ;  /* 0x000000ffffc57224 */ /* 0x000fc600078e0012 */
[----:B------:R1:W-:Y:S01]  /*fb40*/  STSM.16.M88.4 [R195], R160 ;  /* 0x000000a0c3007844 */ /* 0x0003e20000000200 */
[----:B---3--:R-:W-:Y:S01]  /*fb50*/  F2FP.F16.F32.PACK_AB R165, R15, R13 ;  /* 0x0000000d0fa5723e */ /* 0x008fe200000000ff */
[----:B-----5:R-:W-:Y:S01]  /*fb60*/  FADD.FTZ R183, R196, R183 ;  /* 0x000000b7c4b77221 */ /* 0x020fe20000010000 */
[----:B------:R-:W-:Y:S01]  /*fb70*/  FADD.FTZ R13, R179, R200 ;  /* 0x000000c8b30d7221 */ /* 0x000fe20000010000 */
[C---:B0-----:R-:W-:Y:S02]  /*fb80*/  F2FP.F16.F32.PACK_AB R167, R178.reuse, R196 ;  /* 0x000000c4b2a7723e */ /* 0x041fe400000000ff */
[----:B------:R-:W-:Y:S01]  /*fb90*/  FADD.FTZ R15, R178, R183 ;  /* 0x000000b7b20f7221 */ /* 0x000fe20000010000 */
[----:B------:R-:W-:Y:S02]  /*fba0*/  IMAD.MOV.U32 R196, RZ, RZ, R169 ;  /* 0x000000ffffc47224 */ /* 0x000fe400078e00a9 */
[----:B------:R1:W-:Y:S01]  /*fbb0*/  STSM.16.M88.4 [R206], R164 ;  /* 0x000000a4ce007844 */ /* 0x0003e20000000200 */
[----:B------:R-:W-:-:S06]  /*fbc0*/  WARPGROUP.ARRIVE ;  /* 0x00000000000079c5 */ /* 0x000fcc0000000000 */
[----:B------:R-:W-:Y:S03]  /*fbd0*/  HGMMA.64x256x16.F32 R24, R152, gdesc[UR4].tnspB, R24, gsb0 ;  /* 0x43e0000498187df0 */ /* 0x000fe60008000818 */
[----:B------:R-:W-:Y:S02]  /*fbe0*/  WARPGROUP.DEPBAR.LE gsb0, 0x0 ;  /* 0x00008000000079c5 */ /* 0x000fe40000010000 */
[----:B------:R-:W-:Y:S01]  /*fbf0*/  VIADD R152, R20, 0x80 ;  /* 0x0000008014987836 */ /* 0x000fe20000000000 */
[----:B------:R-:W-:Y:S01]  /*fc00*/  WARPGROUP.ARRIVE ;  /* 0x00000000000079c5 */ /* 0x000fe20000000000 */
[----:B------:R-:W-:-:S03]  /*fc10*/  IMAD.MOV.U32 R153, RZ, RZ, 0x40000040 ;  /* 0x40000040ff997424 */ /* 0x000fc600078e00ff */
[----:B------:R-:W-:Y:S01]  /*fc20*/  R2UR UR6, R152 ;  /* 0x00000000980672ca */ /* 0x000fe200000e0000 */
[----:B------:R-:W-:Y:S01]  /*fc30*/  VIADD R152, R20, 0x100 ;  /* 0x0000010014987836 */ /* 0x000fe20000000000 */
[----:B------:R-:W-:Y:S01]  /*fc40*/  R2UR UR7, R153 ;  /* 0x00000000990772ca */ /* 0x000fe200000e0000 */
[----:B------:R-:W-:-:S15]  /*fc50*/  IMAD.MOV.U32 R153, RZ, RZ, 0x40000040 ;  /* 0x40000040ff997424 */ /* 0x000fde00078e00ff */
[----:B------:R-:W-:Y:S01]  /*fc60*/  HGMMA.64x256x16.F32 R24, R156, gdesc[UR4].tnspB, R24, gsb0 ;  /* 0x43e000049c187df0 */ /* 0x000fe20008000818 */
[----:B------:R-:W-:Y:S01]  /*fc70*/  R2UR UR6, R152 ;  /* 0x00000000980672ca */ /* 0x000fe200000e0000 */
[----:B------:R-:W-:Y:S01]  /*fc80*/  VIADD R152, R20, 0x180 ;  /* 0x0000018014987836 */ /* 0x000fe20000000000 */
[----:B------:R-:W-:Y:S01]  /*fc90*/  R2UR UR7, R153 ;  /* 0x00000000990772ca */ /* 0x000fe200000e0000 */
[----:B------:R-:W-:Y:S01]  /*fca0*/  IMAD.MOV.U32 R153, RZ, RZ, 0x40000040 ;  /* 0x40000040ff997424 */ /* 0x000fe200078e00ff */
[----:B------:R-:W-:Y:S02]  /*fcb0*/  WARPGROUP.DEPBAR.LE gsb0, 0x0 ;  /* 0x00008000000079c5 */ /* 0x000fe40000010000 */
[----:B------:R-:W-:-:S15]  /*fcc0*/  WARPGROUP.ARRIVE ;  /* 0x00000000000079c5 */ /* 0x000fde0000000000 */
[----:B------:R-:W-:-:S06]  /*fcd0*/  NOP ;  /* 0x0000000000007918 */ /* 0x000fcc0000000000 */
[----:B------:R-:W-:Y:S01]  /*fce0*/  HGMMA.64x256x16.F32 R24, R160, gdesc[UR4].tnspB, R24, gsb0 ;  /* 0x43e00004a0187df0 */ /* 0x000fe20008000818 */
[----:B------:R-:W-:Y:S02]  /*fcf0*/  R2UR UR6, R152 ;  /* 0x00000000980672ca */ /* 0x000fe400000e0000 */
[----:B------:R-:W-:Y:S01]  /*fd00*/  R2UR UR7, R153 ;  /* 0x00000000990772ca */ /* 0x000fe200000e0000 */
        /* <DEDUP_REMOVED lines=15> */
.L_x_4411:
[----:B------:R-:W-:Y:S05]  /*fe00*/  BSYNC B0 ;  /* 0x0000000000007941 */ /* 0x000fea0003800000 */
.L_x_4410:
[----:B------:R-:W2:Y:S01]  /*fe10*/  SHFL.BFLY PT, R0, R13, 0x2, 0x1f ;  /* 0x0c401f000d007f89 */ /* 0x000ea200000e0000 */
[----:B------:R-:W-:Y:S02]  /*fe20*/  IMAD.MOV.U32 R4, RZ, RZ, RZ ;  /* 0x000000ffff047224 */ /* 0x000fe400078e00ff */
[----:B01----:R-:W-:Y:S01]  /*fe30*/  IMAD.MOV.U32 R14, RZ, RZ, -0x800000 ;  /* 0xff800000ff0e7424 */ /* 0x003fe200078e00ff */
[----:B------:R-:W-:Y:S06]  /*fe40*/  BAR.ARV 0x8, 0x100 ;  /* 0x0204000000007b1d */ /* 0x000fec0000002000 */
[----:B------:R-:W-:-:S02]  /*fe50*/  VIADD R219, R219, 0x1 ;  /* 0x00000001dbdb7836 */ /* 0x000fc40000000000 */
[----:B------:R-:W-:Y:S01]  /*fe60*/  BAR.SYNC.DEFER_BLOCKING 0xf, 0x100 ;  /* 0x03c4000000007b1d */ /* 0x000fe20000010000 */
[----:B--2---:R-:W-:-:S05]  /*fe70*/  FADD.FTZ R0, R0, R13 ;  /* 0x0000000d00007221 */ /* 0x004fca0000010000 */
[----:B------:R-:W0:Y:S02]  /*fe80*/  SHFL.BFLY PT, R3, R0, 0x1, 0x1f ;  /* 0x0c201f0000037f89 */ /* 0x000e2400000e0000 */
[----:B0-----:R-:W-:-:S05]  /*fe90*/  FADD.FTZ R3, R0, R3 ;  /* 0x0000000300037221 */ /* 0x001fca0000010000 */
[----:B------:R-:W-:-:S13]  /*fea0*/  FSETP.NE.FTZ.AND P0, PT, R3, RZ, PT ;  /* 0x000000ff0300720b */ /* 0x000fda0003f15000 */
[----:B------:R-:W0:Y:S08]  /*feb0*/  @P0 MUFU.LG2 R0, R3 ;  /* 0x0000000300000308 */ /* 0x000e300000000c00 */
[----:B------:R1:W2:Y:S01]  /*fec0*/  @P0 MUFU.RCP R4, R3 ;  /* 0x0000000300040308 */ /* 0x0002a20000001000 */
[----:B0-----:R-:W-:Y:S01]  /*fed0*/  @P0 FMUL.FTZ R0, R0, 0.69314718246459960938 ;  /* 0x3f31721800000820 */ /* 0x001fe20000410000 */
[----:B-1----:R-:W-:-:S04]  /*fee0*/  @P0 FMUL.FTZ R3, R170, 0.69314718246459960938 ;  /* 0x3f317218aa030820 */ /* 0x002fc80000410000 */
[----:B------:R-:W-:Y:S02]  /*fef0*/  @P0 FFMA.FTZ R14, R3, R169, R0 ;  /* 0x000000a9030e0223 */ /* 0x000fe40000010000 */
[----:B------:R-:W0:Y:S01]  /*ff00*/  SHFL.BFLY PT, R0, R15, 0x2, 0x1f ;  /* 0x0c401f000f007f89 */ /* 0x000e2200000e0000 */
        /* <DEDUP_REMOVED lines=23> */
[----:B0-----:R-:W-:Y:S01]  /*10080*/  FADD.FTZ R0, R0, R15 ;  /* 0x0000000f00007221 */ /* 0x001fe20000010000 */
[-C--:B------:R-:W-:Y:S01]  /*10090*/  FMUL.FTZ R69, R69, R4.reuse ;  /* 0x0000000445457220 */ /* 0x080fe20000410000 */
[-C--:B------:R-:W-:Y:S01]  /*100a0*/  FMUL.FTZ R72, R72, R4.reuse ;  /* 0x0000000448487220 */ /* 0x080fe20000410000 */
[-C--:B------:R-:W-:Y:S01]  /*100b0*/  FMUL.FTZ R73, R73, R4.reuse ;  /* 0x0000000449497220 */ /* 0x080fe20000410000 */
[-C--:B------:R-:W-:Y:S01]  /*100c0*/  FMUL.FTZ R76, R76, R4.reuse ;  /* 0x000000044c4c7220 */ /* 0x080fe20000410000 */
[----:B------:R-:W0:Y:S01]  /*100d0*/  SHFL.BFLY PT, R3, R0, 0x1, 0x1f ;  /* 0x0c201f0000037f89 */ /* 0x000e2200000e0000 */
        /* <DEDUP_REMOVED lines=23> */
[----:B0-----:R-:W-:Y:S01]  /*10250*/  FADD.FTZ R3, R0, R3 ;  /* 0x0000000300037221 */ /* 0x001fe20000010000 */
        /* <DEDUP_REMOVED lines=16> */
[----:B------:R-:W0:Y:S01]  /*10360*/  @P0 MUFU.RCP R0, R3 ;  /* 0x0000000300000308 */ /* 0x000e220000001000 */
[----:B------:R-:W-:-:S07]  /*10370*/  @P0 FMUL.FTZ R170, R170, 0.69314718246459960938 ;  /* 0x3f317218aaaa0820 */ /* 0x000fce0000410000 */
[----:B------:R-:W1:Y:S01]  /*10380*/  @P0 MUFU.LG2 R3, R3 ;  /* 0x0000000300030308 */ /* 0x000e620000000c00 */
[-C--:B0-----:R-:W-:Y:S01]  /*10390*/  FMUL.FTZ R26, R26, R0.reuse ;  /* 0x000000001a1a7220 */ /* 0x081fe20000410000 */
[-C--:B------:R-:W-:Y:S01]  /*103a0*/  FMUL.FTZ R27, R27, R0.reuse ;  /* 0x000000001b1b7220 */ /* 0x080fe20000410000 */
[-C--:B------:R-:W-:Y:S01]  /*103b0*/  FMUL.FTZ R30, R30, R0.reuse ;  /* 0x000000001e1e7220 */ /* 0x080fe20000410000 */
[-C--:B------:R-:W-:Y:S01]  /*103c0*/  FMUL.FTZ R31, R31, R0.reuse ;  /* 0x000000001f1f7220 */ /* 0x080fe20000410000 */
[-C--:B------:R-:W-:Y:S01]  /*103d0*/  FMUL.FTZ R34, R34, R0.reuse ;  /* 0x0000000022227220 */ /* 0x080fe20000410000 */
[-C--:B------:R-:W-:Y:S01]  /*103e0*/  FMUL.FTZ R35, R35, R0.reuse ;  /* 0x0000000023237220 */ /* 0x080fe20000410000 */
[-C--:B------:R-:W-:Y:S01]  /*103f0*/  FMUL.FTZ R38, R38, R0.reuse ;  /* 0x0000000026267220 */ /* 0x080fe20000410000 */
[----:B------:R-:W-:Y:S01]  /*10400*/  FMUL.FTZ R39, R39, R0 ;  /* 0x0000000027277220 */ /* 0x000fe20000410000 */
[----:B-1----:R-:W-:Y:S01]  /*10410*/  @P0 FMUL.FTZ R5, R3, 0.69314718246459960938 ;  /* 0x3f31721803050820 */ /* 0x002fe20000410000 */
[----:B------:R-:W-:-:S02]  /*10420*/  IMAD.MOV.U32 R3, RZ, RZ, -0x800000 ;  /* 0xff800000ff037424 */ /* 0x000fc400078e00ff */
[-C--:B------:R-:W-:Y:S01]  /*10430*/  FMUL.FTZ R42, R42, R0.reuse ;  /* 0x000000002a2a7220 */ /* 0x080fe20000410000 */
[-C--:B------:R-:W-:Y:S01]  /*10440*/  FMUL.FTZ R43, R43, R0.reuse ;  /* 0x000000002b2b7220 */ /* 0x080fe20000410000 */
[----:B------:R-:W-:Y:S01]  /*10450*/  @P0 FFMA.FTZ R3, R170, R171, R5 ;  /* 0x000000abaa030223 */ /* 0x000fe20000010005 */
[----:B------:R-:W-:Y:S01]  /*10460*/  ISETP.NE.AND P0, PT, R192, RZ, PT ;  /* 0x000000ffc000720c */ /* 0x000fe20003f05270 */
        /* <DEDUP_REMOVED lines=12> */
[----:B------:R-:W-:-:S02]  /*10530*/  @!P0 IMAD R5, R18, 0x40, R190 ;  /* 0x0000004012058824 */ /* 0x000fc400078e02be */
        /* <DEDUP_REMOVED lines=47> */
[----:B0-----:R-:W-:Y:S01]  /*10830*/  SEL R0, RZ, 0x1, P1 ;  /* 0x00000001ff007807 */ /* 0x001fe20000800000 */
[----:B------:R-:W-:Y:S06]  /*10840*/  BAR.ARV 0xe, 0x100 ;  /* 0x0384000000007b1d */ /* 0x000fec0000002000 */
[----:B------:R-:W-:-:S02]  /*10850*/  PLOP3.LUT P0, PT, PT, PT, PT, 0x8, 0x0 ;  /* 0x000000000000781c */ /* 0x000fc40003f0e170 */
[----:B------:R-:W-:Y:S02]  /*10860*/  LOP3.LUT R23, R23, R0, RZ, 0x3c, !PT ;  /* 0x0000000017177212 */ /* 0x000fe400078e3cff */
[----:B------:R-:W-:-:S09]  /*10870*/  SEL R18, R18, RZ, P1 ;  /* 0x000000ff12127207 */ /* 0x000fd20000800000 */
.L_x_4363:
[----:B------:R-:W-:Y:S05]  /*10880*/  BSYNC B7 ;  /* 0x0000000000077941 */ /* 0x000fea0003800000 */
.L_x_4359:
[----:B------:R-:W2:Y:S08]  /*10890*/  S2UR UR5, SR_CgaCtaId ;  /* 0x00000000000579c3 */ /* 0x000eb00000008800 */
[----:B------:R-:W-:Y:S06]  /*108a0*/  BAR.SYNC.DEFER_BLOCKING 0x5, 0x180 ;  /* 0x0146000000007b1d */ /* 0x000fec0000010000 */
[----:B------:R-:W-:Y:S01]  /*108b0*/  UMOV UR4, 0x400 ;  /* 0x0000040000047882 */ /* 0x000fe20000000000 */
[----:B------:R-:W-:Y:S01]  /*108c0*/  BSSY B0, `(.L_x_4423) ;  /* 0x0000497000007945 */ /* 0x000fe20003800000 */
[----:B--2---:R-:W-:-:S06]  /*108d0*/  ULEA UR4, UR5, UR4, 0x18 ;  /* 0x0000000405047291 */ /* 0x004fcc000f8ec03f */
[----:B------:R-:W-:-:S05]  /*108e0*/  IMAD.U32 R2, RZ, RZ, UR4 ;  /* 0x00000004ff027e24 */ /* 0x000fca000f8e00ff */
[----:B-----5:R2:W3:Y:S01]  /*108f0*/  LDS.128 R152, [R2+0x388d0] ;  /* 0x0388d00002987984 */ /* 0x0204e20000000c00 */
[----:B------:R-:W-:Y:S06]  /*10900*/  BAR.ARV 0x4, 0x180 ;  /* 0x0106000000007b1d */ /* 0x000fec0000002000 */
[----:B------:R-:W-:Y:S05]  /*10910*/  @P0 BRA `(.L_x_4424) ;  /* 0x0000003800800947 */ /* 0x000fea0003800000 */
[----:B-1----:R-:W4:Y:S01]  /*10920*/  LDL R4, [R1+0x80] ;  /* 0x0000800001047983 */ /* 0x002f220000100800 */
[----:B------:R-:W-:Y:S01]  /*10930*/  F2FP.F16.F32.PACK_AB R6, R29, R28 ;  /* 0x0000001c1d06723e */ /* 0x000fe200000000ff */
[----:B------:R-:W-:Y:S01]  /*10940*/  ULDC.64 UR6, c[0x0][0xd00] ;  /* 0x0003400000067ab9 */ /* 0x000fe20000000a00 */
[----:B------:R-:W-:Y:S01]  /*10950*/  F2FP.F16.F32.PACK_AB R7, R31, R30 ;  /* 0x0000001e1f07723e */ /* 0x000fe200000000ff */
[----:B------:R-:W1:Y:S01]  /*10960*/  S2R R0, SR_SWINHI ;  /* 0x0000000000007919 */ /* 0x000e620000002f00 */
[----:B------:R-:W-:Y:S01]  /*10970*/  F2FP.F16.F32.PACK_AB R8, R33, R32 ;  /* 0x000000202108723e */ /* 0x000fe200000000ff */
[----:B------:R-:W-:Y:S01]  /*10980*/  ULDC.64 UR4, c[0x0][0xd08] ;  /* 0x0003420000047ab9 */ /* 0x000fe20000000a00 */
[----:B------:R-:W-:Y:S02]  /*10990*/  F2FP.F16.F32.PACK_AB R9, R35, R34 ;  /* 0x000000222309723e */ /* 0x000fe400000000ff */
[----:B------:R-:W-:Y:S02]  /*109a0*/  F2FP.F16.F32.PACK_AB R10, R37, R36 ;  /* 0x00000024250a723e */ /* 0x000fe400000000ff */
[----:B------:R-:W-:-:S02]  /*109b0*/  F2FP.F16.F32.PACK_AB R11, R39, R38 ;  /* 0x00000026270b723e */ /* 0x000fc400000000ff */
[----:B------:R-:W-:Y:S02]  /*109c0*/  MOV R12, R2 ;  /* 0x00000002000c7202 */ /* 0x000fe40000000f00 */
[----:B-1----:R-:W-:Y:S01]  /*109d0*/  MOV R13, R0 ;  /* 0x00000000000d7202 */ /* 0x002fe20000000f00 */
[----:B------:R-:W-:Y:S02]  /*109e0*/  BAR.SYNC.DEFER_BLOCKING 0x1, 0x100 ;  /* 0x0044000000007b1d */ /* 0x000fe40000010000 */
[----:B----4-:R-:W-:-:S04]  /*109f0*/  IMAD.WIDE R20, R4, 0x2, R12 ;  /* 0x0000000204147825 */ /* 0x010fc800078e020c */
[----:B0-----:R-:W-:Y:S01]  /*10a00*/  IMAD.MOV.U32 R5, RZ, RZ, R21 ;  /* 0x000000ffff057224 */ /* 0x001fe200078e0015 */
[----:B------:R-:W-:-:S04]  /*10a10*/  LOP3.LUT R0, R20, 0x380, RZ, 0xc0, !PT ;  /* 0x0000038014007812 */ /* 0x000fc800078ec0ff */
[----:B------:R-:W-:-:S04]  /*10a20*/  SHF.R.U64 R0, R0, 0x3, RZ ;  /* 0x0000000300007819 */ /* 0x000fc800000012ff */
[----:B------:R-:W-:-:S04]  /*10a30*/  LOP3.LUT R4, R0, R20, RZ, 0x3c, !PT ;  /* 0x0000001400047212 */ /* 0x000fc800078e3cff */
[----:B------:R-:W-:Y:S02]  /*10a40*/  MOV R0, R4 ;  /* 0x0000000400007202 */ /* 0x000fe40000000f00 */
[----:B------:R-:W-:Y:S02]  /*10a50*/  F2FP.F16.F32.PACK_AB R4, R25, R24 ;  /* 0x000000181904723e */ /* 0x000fe400000000ff */
[----:B------:R-:W-:-:S05]  /*10a60*/  F2FP.F16.F32.PACK_AB R5, R27, R26 ;  /* 0x0000001a1b05723e */ /* 0x000fca00000000ff */
[----:B------:R0:W-:Y:S02]  /*10a70*/  STSM.16.M88.4 [R0], R4 ;  /* 0x0000000400007844 */ /* 0x0001e40000000200 */
[----:B0-----:R-:W-:Y:S02]  /*10a80*/  IADD3 R4, P0, R20, 0x20, RZ ;  /* 0x0000002014047810 */ /* 0x001fe40007f1e0ff */
        /* <DEDUP_REMOVED lines=8> */
[----:B0-----:R-:W-:Y:S02]  /*10b10*/  IADD3 R4, P0, R20, 0x40, RZ ;  /* 0x0000004014047810 */ /* 0x001fe40007f1e0ff */
        /* <DEDUP_REMOVED lines=147> */
[----:B0-----:R-:W-:Y:S02]  /*11450*/  LOP3.LUT R4, R0, 0x380, RZ, 0xc0, !PT ;  /* 0x0000038000047812 */ /* 0x001fe400078ec0ff */
        /* <DEDUP_REMOVED lines=20> */
[----:B0-----:R-:W4:Y:S02]  /*115a0*/  LDG.E R6, desc[UR42][R6.64+0x4] ;  /* 0x0000042a06067981 */ /* 0x001f24000c1e1900 */
[----:B----4-:R-:W-:-:S07]  /*115b0*/  IMAD.IADD R4, R6, 0x1, -R4 ;  /* 0x0000000106047824 */ /* 0x010fce00078e0a04 */
.L_x_4425:
[----:B------:R-:W4:Y:S01]  /*115c0*/  LDL R5, [R1+0x3c] ;  /* 0x00003c0001057983 */ /* 0x000f220000100800 */
[----:B------:R-:W-:Y:S01]  /*115d0*/  ISETP.NE.AND P1, PT, R210, RZ, PT ;  /* 0x000000ffd200720c */ /* 0x000fe20003f25270 */
[----:B------:R-:W-:-:S03]  /*115e0*/  ULDC UR4, c[0x0][0xbd4] ;  /* 0x0002f50000047ab9 */ /* 0x000fc60000000800 */
[----:B------:R-:W-:Y:S01]  /*115f0*/  SEL R210, R210, UR4, P1 ;  /* 0x00000004d2d27c07 */ /* 0x000fe20008800000 */
[----:B----4-:R-:W1:Y:S02]  /*11600*/  SHFL.IDX PT, R5, R5, RZ, 0x1f ;  /* 0x00001fff05057589 */ /* 0x010e6400000e0000 */
[----:B-1----:R-:W-:Y:S02]  /*11610*/  ISETP.NE.AND P0, PT, R5, RZ, PT ;  /* 0x000000ff0500720c */ /* 0x002fe40003f05270 */
[----:B-----5:R-:W-:-:S11]  /*11620*/  SHF.R.S32.HI R5, RZ, 0x1f, R0 ;  /* 0x0000001fff057819 */ /* 0x020fd60000011400 */
[----:B------:R-:W-:Y:S05]  /*11630*/  @P0 BRA `(.L_x_4426) ;  /* 0x0000000400000947 */ /* 0x000fea0003800000 */
[----:B0-----:R-:W4:Y:S01]  /*11640*/  LDL.LU R11, [R1+0x38] ;  /* 0x00003800010b7983 */ /* 0x001f220000300800 */
[----:B------:R-:W-:Y:S01]  /*11650*/  IMAD.MOV.U32 R10, RZ, RZ, 0xab8 ;  /* 0x00000ab8ff0a7424 */ /* 0x000fe200078e00ff */
[----:B------:R-:W-:Y:S01]  /*11660*/  ISETP.GT.AND P1, PT, R210, 0x1, PT ;  /* 0x00000001d200780c */ /* 0x000fe20003f24270 */
[----:B------:R-:W0:Y:S01]  /*11670*/  LDC R156, c[0x0][0xce8] ;  /* 0x00033a00ff9c7b82 */ /* 0x000e220000000800 */
[----:B------:R-:W5:Y:S01]  /*11680*/  LDL R21, [R1+0x78] ;  /* 0x0000780001157983 */ /* 0x000f620000100800 */
[----:B------:R-:W-:Y:S02]  /*11690*/  ISETP.NE.U32.AND P0, PT, RZ, UR6, PT ;  /* 0x00000006ff007c0c */ /* 0x000fe4000bf05070 */
[----:B------:R-:W-:Y:S01]  /*116a0*/  SEL R10, R10, 0xa78, P1 ;  /* 0x00000a780a0a7807 */ /* 0x000fe20000800000 */
[----:B------:R-:W2:Y:S01]  /*116b0*/  LDL R158, [R1+0x7c] ;  /* 0x00007c00019e7983 */ /* 0x000ea20000100800 */
[----:B------:R-:W-:Y:S02]  /*116c0*/  ISETP.NE.AND.EX P0, PT, RZ, UR7, PT, P0 ;  /* 0x00000007ff007c0c */ /* 0x000fe4000bf05300 */
[----:B------:R-:W1:Y:S01]  /*116d0*/  LDC.64 R8, c[0x0][R10+0x220] ;  /* 0x000088000a087b82 */ /* 0x000e620000000a00 */
[----:B------:R-:W2:Y:S01]  /*116e0*/  LDL R157, [R1+0x40] ;  /* 0x00004000019d7983 */ /* 0x000ea20000100800 */
[----:B------:R-:W-:-:S06]  /*116f0*/  SEL R15, R209, RZ, !P0 ;  /* 0x000000ffd10f7207 */ /* 0x000fcc0004000000 */
[----:B------:R-:W0:Y:S01]  /*11700*/  LDC.64 R6, c[0x0][R10+0x218] ;  /* 0x000086000a067b82 */ /* 0x000e220000000a00 */
[----:B-1----:R-:W-:Y:S01]  /*11710*/  IMAD R9, R9, R15, RZ ;  /* 0x0000000f09097224 */ /* 0x002fe200078e02ff */
[----:B---3--:R-:W-:Y:S02]  /*11720*/  SEL R152, R220, RZ, P1 ;  /* 0x000000ffdc987207 */ /* 0x008fe40000800000 */
[----:B----4-:R-:W-:Y:S02]  /*11730*/  SEL R11, R11, RZ, !P0 ;  /* 0x000000ff0b0b7207 */ /* 0x010fe40004000000 */
[----:B0-----:R-:W-:-:S03]  /*11740*/  ISETP.NE.AND P0, PT, R156, 0x1, PT ;  /* 0x000000019c00780c */ /* 0x001fc60003f05270 */
        /* <DEDUP_REMOVED lines=47> */
.L_x_4426:
[----:B------:R-:W-:Y:S02]  /*11a40*/  ISETP.GT.AND P1, PT, R210, 0x1, PT ;  /* 0x00000001d200780c */ /* 0x000fe40003f24270 */
[----:B------:R-:W-:-:S04]  /*11a50*/  ISETP.NE.U32.AND P0, PT, RZ, UR6, PT ;  /* 0x00000006ff007c0c */ /* 0x000fc8000bf05070 */
[----:B------:R-:W-:-:S04]  /*11a60*/  ISETP.NE.AND.EX P0, PT, RZ, UR7, PT, P0 ;  /* 0x00000007ff007c0c */ /* 0x000fc8000bf05300 */
[----:B------:R-:W-:-:S03]  /*11a70*/  SEL R209, R209, RZ, !P0 ;  /* 0x000000ffd1d17207 */ /* 0x000fc60004000000 */
[----:B------:R-:W-:Y:S06]  /*11a80*/  @P1 BRA `(.L_x_4427) ;  /* 0x0000001000381947 */ /* 0x000fec0003800000 */
[----:B-1----:R-:W1:Y:S01]  /*11a90*/  S2R R3, SR_TID.X ;  /* 0x0000000000037919 */ /* 0x002e620000002100 */
[----:B------:R-:W4:Y:S01]  /*11aa0*/  LDC R83, c[0x0][0xce8] ;  /* 0x00033a00ff537b82 */ /* 0x000f220000000800 */
[----:B------:R-:W-:Y:S01]  /*11ab0*/  ULDC.64 UR4, c[0x0][0xba0] ;  /* 0x0002e80000047ab9 */ /* 0x000fe20000000a00 */
[----:B-1----:R-:W-:-:S05]  /*11ac0*/  VIADD R3, R3, 0xffffff80 ;  /* 0xffffff8003037836 */ /* 0x002fca0000000000 */
[----:B0-----:R-:W-:-:S04]  /*11ad0*/  SHF.R.S32.HI R6, RZ, 0x1f, R3 ;  /* 0x0000001fff067819 */ /* 0x001fc80000011403 */
        /* <DEDUP_REMOVED lines=47> */
[----:B----4-:R-:W-:Y:S01]  /*11dd0*/  IMAD R86, R4, R83, RZ ;  /* 0x0000005304567224 */ /* 0x010fe200078e02ff */
        /* <DEDUP_REMOVED lines=53> */
[----:B------:R-:W1:Y:S01]  /*12130*/  @P3 LDC R85, c[0x0][0xcec] ;  /* 0x00033b00ff553b82 */ /* 0x000e620000000800 */
        /* <DEDUP_REMOVED lines=22> */
[----:B-1----:R-:W-:Y:S01]  /*122a0*/  @P3 IMAD.HI.U32 R20, R82, R85, RZ ;  /* 0x0000005552143227 */ /* 0x002fe200078e00ff */
        /* <DEDUP_REMOVED lines=59> */
[----:B---3--:R-:W-:-:S03]  /*12660*/  SHF.R.S32.HI R152, RZ, 0x1f, R214 ;  /* 0x0000001fff987819 */ /* 0x008fc600000114d6 */
[----:B0-----:R1:W0:Y:S01]  /*12670*/  SHFL.IDX PT, R4, R84, RZ, 0x181f ;  /* 0x00181fff54047589 */ /* 0x00122200000e0000 */
[----:B------:R-:W-:Y:S02]  /*12680*/  SHF.R.S32.HI R156, RZ, 0x1f, R215 ;  /* 0x0000001fff9c7819 */ /* 0x000fe400000114d7 */
[----:B------:R-:W-:Y:S02]  /*12690*/  SHF.R.S32.HI R157, RZ, 0x1f, R216 ;  /* 0x0000001fff9d7819 */ /* 0x000fe400000114d8 */
[----:B------:R-:W-:Y:S02]  /*126a0*/  SHF.R.S32.HI R158, RZ, 0x1f, R217 ;  /* 0x0000001fff9e7819 */ /* 0x000fe400000114d9 */
[----:B------:R-:W-:Y:S01]  /*126b0*/  SHF.R.S32.HI R159, RZ, 0x1f, R218 ;  /* 0x0000001fff9f7819 */ /* 0x000fe200000114da */
[----:B-1----:R-:W-:Y:S06]  /*126c0*/  @P1 BRA `(.L_x_4429) ;  /* 0x0000000000841947 */ /* 0x002fec0003800000 */
        /* <DEDUP_REMOVED lines=33> */
.L_x_4429:
[----:B------:R-:W-:Y:S05]  /*128e0*/  BSYNC B1 ;  /* 0x0000000000017941 */ /* 0x000fea0003800000 */
.L_x_4428:
        /* <DEDUP_REMOVED lines=40> */
.L_x_4427:
[----:B0-----:R-:W4:Y:S01]  /*12b70*/  LDL R10, [R1+0x78] ;  /* 0x00007800010a7983 */ /* 0x001f220000100800 */
[----:B-1----:R-:W0:Y:S01]  /*12b80*/  LDC R9, c[0x0][0xce8] ;  /* 0x00033a00ff097b82 */ /* 0x002e220000000800 */
[----:B------:R-:W-:Y:S01]  /*12b90*/  ULDC.64 UR4, c[0x0][0xc08] ;  /* 0x0003020000047ab9 */ /* 0x000fe20000000a00 */
[----:B------:R-:W-:Y:S01]  /*12ba0*/  IMAD R11, R211, 0x40, R190 ;  /* 0x00000040d30b7824 */ /* 0x000fe200078e02be */
[----:B------:R-:W-:Y:S01]  /*12bb0*/  BSSY B1, `(.L_x_4431) ;  /* 0x00000ee000017945 */ /* 0x000fe20003800000 */
[----:B------:R-:W-:Y:S01]  /*12bc0*/  IMAD R3, R5, UR4, RZ ;  /* 0x0000000405037c24 */ /* 0x000fe2000f8e02ff */
[----:B---3--:R-:W-:Y:S01]  /*12bd0*/  SHF.R.S32.HI R152, RZ, 0x1f, R221 ;  /* 0x0000001fff987819 */ /* 0x008fe200000114dd */
[C---:B------:R-:W-:Y:S01]  /*12be0*/  IMAD.WIDE.U32 R6, R0.reuse, UR4, RZ ;  /* 0x0000000400067c25 */ /* 0x040fe2000f8e00ff */
[----:B------:R-:W-:Y:S02]  /*12bf0*/  SHF.R.S32.HI R156, RZ, 0x1f, R222 ;  /* 0x0000001fff9c7819 */ /* 0x000fe400000114de */
        /* <DEDUP_REMOVED lines=14> */
[----:B0-----:R-:W-:Y:S01]  /*12ce0*/  ISETP.NE.AND P0, PT, R9, 0x1, PT ;  /* 0x000000010900780c */ /* 0x001fe20003f05270 */
        /* <DEDUP_REMOVED lines=11> */
[----:B------:R-:W0:Y:S01]  /*12da0*/  @P0 LDC R8, c[0x0][0xcec] ;  /* 0x00033b00ff080b82 */ /* 0x000e220000000800 */
[----:B------:R-:W-:Y:S01]  /*12db0*/  IMAD.IADD R7, R7, 0x1, R0 ;  /* 0x0000000107077824 */ /* 0x000fe200078e0200 */
[----:B------:R-:W-:Y:S01]  /*12dc0*/  SHF.R.S32.HI R165, RZ, 0x1f, R233 ;  /* 0x0000001fffa57819 */ /* 0x000fe200000114e9 */
[----:B------:R-:W-:Y:S01]  /*12dd0*/  VIADD R179, R192, 0x50 ;  /* 0x00000050c0b37836 */ /* 0x000fe20000000000 */
[----:B------:R-:W-:Y:S01]  /*12de0*/  SHF.R.S32.HI R166, RZ, 0x1f, R234 ;  /* 0x0000001fffa67819 */ /* 0x000fe200000114ea */
[----:B------:R-:W-:Y:S01]  /*12df0*/  IMAD.WIDE.U32 R6, R220, UR4, R6 ;  /* 0x00000004dc067c25 */ /* 0x000fe2000f8e0006 */
[----:B------:R-:W-:-:S02]  /*12e00*/  SHF.R.S32.HI R167, RZ, 0x1f, R235 ;  /* 0x0000001fffa77819 */ /* 0x000fc400000114eb */
[----:B------:R-:W1:Y:S01]  /*12e10*/  @P0 LDC R0, c[0x0][0xcf0] ;  /* 0x00033c00ff000b82 */ /* 0x000e620000000800 */
        /* <DEDUP_REMOVED lines=36> */
[----:B------:R-:W-:-:S02]  /*13060*/  VIADD R197, R192, 0x30 ;  /* 0x00000030c0c57836 */ /* 0x000fc40000000000 */
[C---:B------:R-:W-:Y:S02]  /*13070*/  VIADD R199, R192.reuse, 0x28 ;  /* 0x00000028c0c77836 */ /* 0x040fe40000000000 */
[C---:B------:R-:W-:Y:S02]  /*13080*/  VIADD R201, R192.reuse, 0x20 ;  /* 0x00000020c0c97836 */ /* 0x040fe40000000000 */
[C---:B------:R-:W-:Y:S02]  /*13090*/  VIADD R203, R192.reuse, 0x18 ;  /* 0x00000018c0cb7836 */ /* 0x040fe40000000000 */
[C---:B------:R-:W-:Y:S02]  /*130a0*/  VIADD R205, R192.reuse, 0x10 ;  /* 0x00000010c0cd7836 */ /* 0x040fe40000000000 */
[----:B------:R-:W-:Y:S02]  /*130b0*/  VIADD R209, R192, 0x8 ;  /* 0x00000008c0d17836 */ /* 0x000fe40000000000 */
[----:B----4-:R-:W-:-:S04]  /*130c0*/  IMAD R3, R211, 0x40, R10 ;  /* 0x00000040d3037824 */ /* 0x010fc800078e020a */
[----:B0-----:R-:W-:-:S04]  /*130d0*/  @P0 IMAD.HI.U32 R8, R3, R8, RZ ;  /* 0x0000000803080227 */ /* 0x001fc800078e00ff */
[----:B------:R-:W-:Y:S01]  /*130e0*/  IMAD.MOV.U32 R5, RZ, RZ, R3 ;  /* 0x000000ffff057224 */ /* 0x000fe200078e0003 */
[----:B-1----:R-:W-:-:S05]  /*130f0*/  @P0 SHF.R.U32.HI R5, RZ, R0, R8 ;  /* 0x00000000ff050219 */ /* 0x002fca0000011608 */
        /* <DEDUP_REMOVED lines=16> */
[----:B------:R0:W1:Y:S01]  /*13200*/  SHFL.IDX PT, R13, R3, RZ, 0x1c1f ;  /* 0x001c1fff030d7589 */ /* 0x00006200000e0000 */
        /* <DEDUP_REMOVED lines=11> */
[----:B01----:R-:W-:-:S04]  /*132c0*/  @!P0 LEA R4, P1, R192, R13, 0x2 ;  /* 0x0000000dc0048211 */ /* 0x003fc800078210ff */
[----:B---3--:R-:W-:-:S05]  /*132d0*/  @!P0 LEA.HI.X R5, R192, R12, R212, 0x2, P1 ;  /* 0x0000000cc0058211 */ /* 0x008fca00008f14d4 */
[----:B------:R0:W-:Y:S01]  /*132e0*/  @!P0 ST.E.64 desc[UR42][R4.64], R24 ;  /* 0x0000001804008985 */ /* 0x0001e2000c101b2a */
[----:B------:R-:W-:-:S13]  /*132f0*/  ISETP.GE.AND P0, PT, R209, UR4, PT ;  /* 0x00000004d1007c0c */ /* 0x000fda000bf06270 */
[----:B0-----:R-:W-:-:S04]  /*13300*/  @!P0 LEA R4, P1, R209, R13, 0x2 ;  /* 0x0000000dd1048211 */ /* 0x001fc800078210ff */
[----:B------:R-:W-:Y:S02]  /*13310*/  @!P0 LEA.HI.X R5, R209, R12, R210, 0x2, P1 ;  /* 0x0000000cd1058211 */ /* 0x000fe400008f14d2 */
[----:B------:R-:W-:-:S03]  /*13320*/  ISETP.GE.AND P1, PT, R203, UR4, PT ;  /* 0x00000004cb007c0c */ /* 0x000fc6000bf26270 */
[----:B------:R0:W-:Y:S01]  /*13330*/  @!P0 ST.E.64 desc[UR42][R4.64], R28 ;  /* 0x0000001c04008985 */ /* 0x0001e2000c101b2a */
[----:B------:R-:W-:-:S13]  /*13340*/  ISETP.GE.AND P0, PT, R205, UR4, PT ;  /* 0x00000004cd007c0c */ /* 0x000fda000bf06270 */
[----:B0-----:R-:W-:-:S04]  /*13350*/  @!P0 LEA R4, P2, R205, R13, 0x2 ;  /* 0x0000000dcd048211 */ /* 0x001fc800078410ff */
[----:B------:R-:W-:-:S05]  /*13360*/  @!P0 LEA.HI.X R5, R205, R12, R208, 0x2, P2 ;  /* 0x0000000ccd058211 */ /* 0x000fca00010f14d0 */
[----:B------:R0:W-:Y:S01]  /*13370*/  @!P0 ST.E.64 desc[UR42][R4.64], R32 ;  /* 0x0000002004008985 */ /* 0x0001e2000c101b2a */
[----:B------:R-:W-:Y:S02]  /*13380*/  ISETP.GE.AND P0, PT, R201, UR4, PT ;  /* 0x00000004c9007c0c */ /* 0x000fe4000bf06270 */
        /* <DEDUP_REMOVED lines=13> */
[----:B------:R-:W-:Y:S02]  /*13460*/  @!P0 LEA.HI.X R5, R197, R12, R198, 0x2, P2 ;  /* 0x0000000cc5058211 */ /* 0x000fe400010f14c6 */
[----:B------:R-:W-:-:S03]  /*13470*/  ISETP.GE.AND P2, PT, R182, UR4, PT ;  /* 0x00000004b6007c0c */ /* 0x000fc6000bf46270 */
[----:B------:R0:W-:Y:S02]  /*13480*/  @!P0 ST.E.64 desc[UR42][R4.64], R48 ;  /* 0x0000003004008985 */ /* 0x0001e4000c101b2a */
[----:B0-----:R-:W-:-:S04]  /*13490*/  @!P1 LEA R4, P0, R191, R13, 0x2 ;  /* 0x0000000dbf049211 */ /* 0x001fc800078010ff */
[----:B------:R-:W-:Y:S02]  /*134a0*/  @!P1 LEA.HI.X R5, R191, R12, R196, 0x2, P0 ;  /* 0x0000000cbf059211 */ /* 0x000fe400000f14c4 */
[----:B------:R-:W-:-:S03]  /*134b0*/  ISETP.GE.AND P0, PT, R180, UR4, PT ;  /* 0x00000004b4007c0c */ /* 0x000fc6000bf06270 */
[----:B------:R0:W-:Y:S01]  /*134c0*/  @!P1 ST.E.64 desc[UR42][R4.64], R52 ;  /* 0x0000003404009985 */ /* 0x0001e2000c101b2a */
[----:B------:R-:W-:Y:S02]  /*134d0*/  ISETP.GE.AND P1, PT, R178, UR4, PT ;  /* 0x00000004b2007c0c */ /* 0x000fe4000bf26270 */
[----:B0-----:R-:W-:-:S11]  /*134e0*/  @!P2 LEA R4, P3, R182, R13, 0x2 ;  /* 0x0000000db604a211 */ /* 0x001fd600078610ff */
[-C--:B------:R-:W-:Y:S02]  /*134f0*/  @!P1 LEA R6, P6, R178, R13.reuse, 0x2 ;  /* 0x0000000db2069211 */ /* 0x080fe400078c10ff */
[-C--:B------:R-:W-:Y:S02]  /*13500*/  @!P2 LEA.HI.X R5, R182, R12.reuse, R183, 0x2, P3 ;  /* 0x0000000cb605a211 */ /* 0x080fe400018f14b7 */
[----:B------:R-:W-:Y:S02]  /*13510*/  ISETP.GE.AND P3, PT, R176, UR4, PT ;  /* 0x00000004b0007c0c */ /* 0x000fe4000bf66270 */
[----:B------:R-:W-:Y:S01]  /*13520*/  @!P1 LEA.HI.X R7, R178, R12, R179, 0x2, P6 ;  /* 0x0000000cb2079211 */ /* 0x000fe200030f14b3 */
[----:B------:R0:W-:Y:S02]  /*13530*/  @!P2 ST.E.64 desc[UR42][R4.64], R56 ;  /* 0x000000380400a985 */ /* 0x0001e4000c101b2a */
[----:B0-----:R-:W-:-:S04]  /*13540*/  @!P0 LEA R4, P2, R180, R13, 0x2 ;  /* 0x0000000db4048211 */ /* 0x001fc800078410ff */
[----:B------:R-:W-:-:S05]  /*13550*/  @!P0 LEA.HI.X R5, R180, R12, R181, 0x2, P2 ;  /* 0x0000000cb4058211 */ /* 0x000fca00010f14b5 */
[----:B------:R0:W-:Y:S01]  /*13560*/  @!P0 ST.E.64 desc[UR42][R4.64], R60 ;  /* 0x0000003c04008985 */ /* 0x0001e2000c101b2a */
[----:B------:R-:W-:-:S03]  /*13570*/  ISETP.GE.AND P0, PT, R170, UR4, PT ;  /* 0x00000004aa007c0c */ /* 0x000fc6000bf06270 */
[----:B------:R1:W-:Y:S01]  /*13580*/  @!P1 ST.E.64 desc[UR42][R6.64], R64 ;  /* 0x0000004006009985 */ /* 0x0003e2000c101b2a */
[----:B------:R-:W-:Y:S02]  /*13590*/  ISETP.GE.AND P1, PT, R237, UR4, PT ;  /* 0x00000004ed007c0c */ /* 0x000fe4000bf26270 */
[-C--:B0-----:R-:W-:Y:S02]  /*135a0*/  @!P3 LEA R4, P6, R176, R13.reuse, 0x2 ;  /* 0x0000000db004b211 */ /* 0x081fe400078c10ff */
[-C--:B-1----:R-:W-:Y:S02]  /*135b0*/  @!P4 LEA R6, P2, R174, R13.reuse, 0x2 ;  /* 0x0000000dae06c211 */ /* 0x082fe400078410ff */
        /* <DEDUP_REMOVED lines=9> */
[----:B0-----:R-:W-:-:S04]  /*13650*/  @!P0 LEA R4, P4, R170, R13, 0x2 ;  /* 0x0000000daa048211 */ /* 0x001fc800078810ff */
[-C--:B------:R-:W-:Y:S02]  /*13660*/  @!P0 LEA.HI.X R5, R170, R12.reuse, R171, 0x2, P4 ;  /* 0x0000000caa058211 */ /* 0x080fe400020f14ab */
[----:B------:R-:W-:Y:S02]  /*13670*/  ISETP.GE.AND P4, PT, R234, UR4, PT ;  /* 0x00000004ea007c0c */ /* 0x000fe4000bf86270 */
[CC--:B-1----:R-:W-:Y:S01]  /*13680*/  @!P1 LEA R6, P5, R237.reuse, R13.reuse, 0x2 ;  /* 0x0000000ded069211 */ /* 0x0c2fe200078a10ff */
        /* <DEDUP_REMOVED lines=13> */
[-C--:B------:R-:W-:Y:S02]  /*13760*/  @!P4 LEA.HI.X R7, R234, R12.reuse, R166, 0x2, P0 ;  /* 0x0000000cea07c211 */ /* 0x080fe400000f14a6 */
[----:B------:R-:W-:Y:S02]  /*13770*/  ISETP.GE.AND P0, PT, R230, UR4, PT ;  /* 0x00000004e6007c0c */ /* 0x000fe4000bf06270 */
[CC--:B---3--:R-:W-:Y:S01]  /*13780*/  @!P5 LEA R8, P6, R233.reuse, R13.reuse, 0x2 ;  /* 0x0000000de908d211 */ /* 0x0c8fe200078c10ff */
[----:B------:R1:W-:Y:S01]  /*13790*/  @!P4 ST.E.64 desc[UR42][R6.64], R96 ;  /* 0x000000600600c985 */ /* 0x0003e2000c101b2a */
[----:B------:R-:W-:Y:S02]  /*137a0*/  ISETP.GE.AND P4, PT, R228, UR4, PT ;  /* 0x00000004e4007c0c */ /* 0x000fe4000bf86270 */
[----:B------:R-:W-:Y:S02]  /*137b0*/  @!P5 LEA.HI.X R9, R233, R12, R165, 0x2, P6 ;  /* 0x0000000ce909d211 */ /* 0x000fe400030f14a5 */
[----:B0-----:R-:W-:-:S03]  /*137c0*/  @!P2 LEA R4, P6, R232, R13, 0x2 ;  /* 0x0000000de804a211 */ /* 0x001fc600078c10ff */
[----:B------:R0:W-:Y:S01]  /*137d0*/  @!P5 ST.E.64 desc[UR42][R8.64], R100 ;  /* 0x000000640800d985 */ /* 0x0001e2000c101b2a */
[----:B------:R-:W-:Y:S02]  /*137e0*/  ISETP.GE.AND P5, PT, R229, UR4, PT ;  /* 0x00000004e5007c0c */ /* 0x000fe4000bfa6270 */
[----:B------:R-:W-:Y:S02]  /*137f0*/  @!P2 LEA.HI.X R5, R232, R12, R21, 0x2, P6 ;  /* 0x0000000ce805a211 */ /* 0x000fe400030f1415 */
[----:B-1----:R-:W-:-:S03]  /*13800*/  @!P1 LEA R6, P3, R231, R13, 0x2 ;  /* 0x0000000de7069211 */ /* 0x002fc600078610ff */
[----:B------:R1:W-:Y:S01]  /*13810*/  @!P2 ST.E.64 desc[UR42][R4.64], R104 ;  /* 0x000000680400a985 */ /* 0x0003e2000c101b2a */
[-C--:B------:R-:W-:Y:S02]  /*13820*/  @!P1 LEA.HI.X R7, R231, R12.reuse, R20, 0x2, P3 ;  /* 0x0000000ce7079211 */ /* 0x080fe400018f1414 */
[----:B------:R-:W-:Y:S02]  /*13830*/  ISETP.GE.AND P3, PT, R227, UR4, PT ;  /* 0x00000004e3007c0c */ /* 0x000fe4000bf66270 */
[CC--:B0-----:R-:W-:Y:S01]  /*13840*/  @!P0 LEA R8, P6, R230.reuse, R13.reuse, 0x2 ;  /* 0x0000000de6088211 */ /* 0x0c1fe200078c10ff */
[----:B------:R0:W-:Y:S03]  /*13850*/  @!P1 ST.E.64 desc[UR42][R6.64], R108 ;  /* 0x0000006c06009985 */ /* 0x0001e6000c101b2a */
[----:B------:R-:W-:Y:S02]  /*13860*/  @!P0 LEA.HI.X R9, R230, R12, R164, 0x2, P6 ;  /* 0x0000000ce6098211 */ /* 0x000fe400030f14a4 */
[----:B-1----:R-:W-:-:S03]  /*13870*/  @!P5 LEA R4, P1, R229, R13, 0x2 ;  /* 0x0000000de504d211 */ /* 0x002fc600078210ff */
[----:B------:R1:W-:Y:S01]  /*13880*/  @!P0 ST.E.64 desc[UR42][R8.64], R112 ;  /* 0x0000007008008985 */ /* 0x0003e2000c101b2a */
[----:B------:R-:W-:Y:S02]  /*13890*/  ISETP.GE.AND P0, PT, R226, UR4, PT ;  /* 0x00000004e2007c0c */ /* 0x000fe4000bf06270 */
[-C--:B------:R-:W-:Y:S02]  /*138a0*/  @!P5 LEA.HI.X R5, R229, R12.reuse, R163, 0x2, P1 ;  /* 0x0000000ce505d211 */ /* 0x080fe400008f14a3 */
[----:B------:R-:W-:Y:S02]  /*138b0*/  ISETP.GE.AND P1, PT, R225, UR4, PT ;  /* 0x00000004e1007c0c */ /* 0x000fe4000bf26270 */
[C---:B0-----:R-:W-:Y:S01]  /*138c0*/  @!P4 LEA R6, P2, R228.reuse, R13, 0x2 ;  /* 0x0000000de406c211 */ /* 0x041fe200078410ff */
[----:B------:R0:W-:Y:S03]  /*138d0*/  @!P5 ST.E.64 desc[UR42][R4.64], R116 ;  /* 0x000000740400d985 */ /* 0x0001e6000c101b2a */
[----:B------:R-:W-:-:S02]  /*138e0*/  @!P4 LEA.HI.X R7, R228, R12, R162, 0x2, P2 ;  /* 0x0000000ce407c211 */ /* 0x000fc400010f14a2 */
[----:B------:R-:W-:Y:S02]  /*138f0*/  ISETP.GE.AND P2, PT, R222, UR4, PT ;  /* 0x00000004de007c0c */ /* 0x000fe4000bf46270 */
[CC--:B-1----:R-:W-:Y:S01]  /*13900*/  @!P3 LEA R8, P6, R227.reuse, R13.reuse, 0x2 ;  /* 0x0000000de308b211 */ /* 0x0c2fe200078c10ff */
[----:B------:R1:W-:Y:S01]  /*13910*/  @!P4 ST.E.64 desc[UR42][R6.64], R120 ;  /* 0x000000780600c985 */ /* 0x0003e2000c101b2a */
[----:B------:R-:W-:Y:S02]  /*13920*/  ISETP.GE.AND P4, PT, R224, UR4, PT ;  /* 0x00000004e0007c0c */ /* 0x000fe4000bf86270 */
[----:B------:R-:W-:Y:S02]  /*13930*/  @!P3 LEA.HI.X R9, R227, R12, R161, 0x2, P6 ;  /* 0x0000000ce309b211 */ /* 0x000fe400030f14a1 */
[----:B0-----:R-:W-:-:S03]  /*13940*/  @!P0 LEA R4, P5, R226, R13, 0x2 ;  /* 0x0000000de2048211 */ /* 0x001fc600078a10ff */
[----:B------:R0:W-:Y:S01]  /*13950*/  @!P3 ST.E.64 desc[UR42][R8.64], R124 ;  /* 0x0000007c0800b985 */ /* 0x0001e2000c101b2a */
[----:B------:R-:W-:Y:S02]  /*13960*/  ISETP.GE.AND P3, PT, R223, UR4, PT ;  /* 0x00000004df007c0c */ /* 0x000fe4000bf66270 */
[-C--:B------:R-:W-:Y:S02]  /*13970*/  @!P0 LEA.HI.X R5, R226, R12.reuse, R160, 0x2, P5 ;  /* 0x0000000ce2058211 */ /* 0x080fe400028f14a0 */
[----:B------:R-:W-:Y:S02]  /*13980*/  ISETP.GE.AND P5, PT, R221, UR4, PT ;  /* 0x00000004dd007c0c */ /* 0x000fe4000bfa6270 */
[C---:B-1----:R-:W-:Y:S01]  /*13990*/  @!P1 LEA R6, P6, R225.reuse, R13, 0x2 ;  /* 0x0000000de1069211 */ /* 0x042fe200078c10ff */
[----:B------:R1:W-:Y:S03]  /*139a0*/  @!P0 ST.E.64 desc[UR42][R4.64], R128 ;  /* 0x0000008004008985 */ /* 0x0003e6000c101b2a */
[----:B------:R-:W-:-:S03]  /*139b0*/  @!P1 LEA.HI.X R7, R225, R12, R159, 0x2, P6 ;  /* 0x0000000ce1079211 */ /* 0x000fc600030f149f */
[CC--:B0-----:R-:W-:Y:S02]  /*139c0*/  @!P3 LEA R8, P6, R223.reuse, R13.reuse, 0x2 ;  /* 0x0000000ddf08b211 */ /* 0x0c1fe400078c10ff */
[----:B------:R0:W-:Y:S02]  /*139d0*/  @!P1 ST.E.64 desc[UR42][R6.64], R132 ;  /* 0x0000008406009985 */ /* 0x0001e4000c101b2a */
[----:B------:R-:W-:Y:S02]  /*139e0*/  @!P3 LEA.HI.X R9, R223, R12, R157, 0x2, P6 ;  /* 0x0000000cdf09b211 */ /* 0x000fe400030f149d */
[----:B-1----:R-:W-:-:S04]  /*139f0*/  @!P4 LEA R4, P0, R224, R13, 0x2 ;  /* 0x0000000de004c211 */ /* 0x002fc800078010ff */
[-C--:B------:R-:W-:Y:S02]  /*13a00*/  @!P4 LEA.HI.X R5, R224, R12.reuse, R158, 0x2, P0 ;  /* 0x0000000ce005c211 */ /* 0x080fe400000f149e */
[CC--:B------:R-:W-:Y:S02]  /*13a10*/  @!P5 LEA R14, P0, R221.reuse, R13.reuse, 0x2 ;  /* 0x0000000ddd0ed211 */ /* 0x0c0fe400078010ff */
[C---:B0-----:R-:W-:Y:S01]  /*13a20*/  @!P2 LEA R6, P1, R222.reuse, R13, 0x2 ;  /* 0x0000000dde06a211 */ /* 0x041fe200078210ff */
[----:B------:R4:W-:Y:S01]  /*13a30*/  @!P4 ST.E.64 desc[UR42][R4.64], R136 ;  /* 0x000000880400c985 */ /* 0x0009e2000c101b2a */
[-C--:B------:R-:W-:Y:S02]  /*13a40*/  @!P5 LEA.HI.X R15, R221, R12.reuse, R152, 0x2, P0 ;  /* 0x0000000cdd0fd211 */ /* 0x080fe400000f1498 */
[----:B------:R-:W-:Y:S01]  /*13a50*/  @!P2 LEA.HI.X R7, R222, R12, R156, 0x2, P1 ;  /* 0x0000000cde07a211 */ /* 0x000fe200008f149c */
[----:B------:R4:W-:Y:S04]  /*13a60*/  @!P3 ST.E.64 desc[UR42][R8.64], R140 ;  /* 0x0000008c0800b985 */ /* 0x0009e8000c101b2a */
[----:B------:R4:W-:Y:S04]  /*13a70*/  @!P2 ST.E.64 desc[UR42][R6.64], R144 ;  /* 0x000000900600a985 */ /* 0x0009e8000c101b2a */
[----:B------:R4:W-:Y:S02]  /*13a80*/  @!P5 ST.E.64 desc[UR42][R14.64], R148 ;  /* 0x000000940e00d985 */ /* 0x0009e4000c101b2a */
.L_x_4432:
[----:B------:R-:W-:Y:S05]  /*13a90*/  BSYNC B1 ;  /* 0x0000000000017941 */ /* 0x000fea0003800000 */
.L_x_4431:
[----:B------:R-:W-:Y:S01]  /*13aa0*/  VIADD R11, R11, 0x8 ;  /* 0x000000080b0b7836 */ /* 0x000fe20000000000 */
[----:B0-----:R-:W0:Y:S04]  /*13ab0*/  SHFL.IDX PT, R10, R10, 0x1, 0x1c1f ;  /* 0x003c1f000a0a7f89 */ /* 0x001e2800000e0000 */
[----:B------:R-:W-:Y:S01]  /*13ac0*/  ISETP.GE.AND P0, PT, R11, R0, PT ;  /* 0x000000000b00720c */ /* 0x000fe20003f06270 */
[----:B------:R-:W0:-:S12]  /*13ad0*/  SHFL.IDX PT, R3, R3, 0x1, 0x1c1f ;  /* 0x003c1f0003037f89 */ /* 0x000e1800000e0000 */
[----:B------:R-:W-:Y:S05]  /*13ae0*/  @P0 BRA `(.L_x_4430) ;  /* 0x0000001400d00947 */ /* 0x000fea0003800000 */
[----:B------:R-:W-:Y:S02]  /*13af0*/  ULDC UR4, c[0x0][0xbc8] ;  /* 0x0002f20000047ab9 */ /* 0x000fe40000000800 */
[----:B------:R-:W-:Y:S02]  /*13b00*/  ISETP.GE.AND P4, PT, R192, UR4, PT ;  /* 0x00000004c0007c0c */ /* 0x000fe4000bf86270 */
[----:B------:R-:W-:Y:S02]  /*13b10*/  ISETP.GE.AND P2, PT, R209, UR4, PT ;  /* 0x00000004d1007c0c */ /* 0x000fe4000bf46270 */
[----:B------:R-:W-:Y:S02]  /*13b20*/  ISETP.GE.AND P1, PT, R205, UR4, PT ;  /* 0x00000004cd007c0c */ /* 0x000fe4000bf26270 */
[----:B------:R-:W-:-:S07]  /*13b30*/  ISETP.GE.AND P0, PT, R203, UR4, PT ;  /* 0x00000004cb007c0c */ /* 0x000fce000bf06270 */
[----:B0---4-:R-:W-:-:S04]  /*13b40*/  @!P4 LEA R4, P3, R192, R3, 0x2 ;  /* 0x00000003c004c211 */ /* 0x011fc800078610ff */
[-C--:B------:R-:W-:Y:S02]  /*13b50*/  @!P4 LEA.HI.X R5, R192, R10.reuse, R212, 0x2, P3 ;  /* 0x0000000ac005c211 */ /* 0x080fe400018f14d4 */
[----:B------:R-:W-:Y:S02]  /*13b60*/  ISETP.GE.AND P3, PT, R201, UR4, PT ;  /* 0x00000004c9007c0c */ /* 0x000fe4000bf66270 */
[----:B------:R-:W-:Y:S01]  /*13b70*/  @!P1 LEA R6, P5, R205, R3, 0x2 ;  /* 0x00000003cd069211 */ /* 0x000fe200078a10ff */
        /* <DEDUP_REMOVED lines=13> */
[----:B----4-:R-:W-:Y:S02]  /*13c50*/  @!P4 LEA R6, P2, R199, R3, 0x2 ;  /* 0x00000003c706c211 */ /* 0x010fe400078410ff */
[----:B------:R-:W-:-:S02]  /*13c60*/  @!P3 LEA.HI.X R5, R201, R10, R202, 0x2, P1 ;  /* 0x0000000ac905b211 */ /* 0x000fc400008f14ca */
[----:B------:R-:W-:Y:S02]  /*13c70*/  ISETP.GE.AND P1, PT, R182, UR4, PT ;  /* 0x00000004b6007c0c */ /* 0x000fe4000bf26270 */
[-C--:B------:R-:W-:Y:S01]  /*13c80*/  @!P4 LEA.HI.X R7, R199, R10.reuse, R200, 0x2, P2 ;  /* 0x0000000ac707c211 */ /* 0x080fe200010f14c8 */
[----:B------:R0:W-:Y:S01]  /*13c90*/  @!P3 ST.E.64 desc[UR42][R4.64], R42 ;  /* 0x0000002a0400b985 */ /* 0x0001e2000c101b2a */
[----:B------:R-:W-:Y:S02]  /*13ca0*/  ISETP.GE.AND P2, PT, R180, UR4, PT ;  /* 0x00000004b4007c0c */ /* 0x000fe4000bf46270 */
[C---:B-----5:R-:W-:Y:S01]  /*13cb0*/  @!P5 LEA R8, P6, R197.reuse, R3, 0x2 ;  /* 0x00000003c508d211 */ /* 0x060fe200078c10ff */
[----:B------:R4:W-:Y:S01]  /*13cc0*/  @!P4 ST.E.64 desc[UR42][R6.64], R46 ;  /* 0x0000002e0600c985 */ /* 0x0009e2000c101b2a */
[----:B------:R-:W-:Y:S02]  /*13cd0*/  ISETP.GE.AND P3, PT, R178, UR4, PT ;  /* 0x00000004b2007c0c */ /* 0x000fe4000bf66270 */
[----:B------:R-:W-:-:S02]  /*13ce0*/  @!P5 LEA.HI.X R9, R197, R10, R198, 0x2, P6 ;  /* 0x0000000ac509d211 */ /* 0x000fc400030f14c6 */
[----:B------:R-:W-:-:S03]  /*13cf0*/  ISETP.GE.AND P4, PT, R176, UR4, PT ;  /* 0x00000004b0007c0c */ /* 0x000fc6000bf86270 */
[----:B------:R5:W-:Y:S01]  /*13d00*/  @!P5 ST.E.64 desc[UR42][R8.64], R50 ;  /* 0x000000320800d985 */ /* 0x000be2000c101b2a */
[CC--:B0-----:R-:W-:Y:S02]  /*13d10*/  @!P0 LEA R4, P6, R191.reuse, R3.reuse, 0x2 ;  /* 0x00000003bf048211 */ /* 0x0c1fe400078c10ff */
[CC--:B----4-:R-:W-:Y:S02]  /*13d20*/  @!P1 LEA R6, P5, R182.reuse, R3.reuse, 0x2 ;  /* 0x00000003b6069211 */ /* 0x0d0fe400078a10ff */
[-C--:B------:R-:W-:Y:S02]  /*13d30*/  @!P0 LEA.HI.X R5, R191, R10.reuse, R196, 0x2, P6 ;  /* 0x0000000abf058211 */ /* 0x080fe400030f14c4 */
[----:B------:R-:W-:Y:S02]  /*13d40*/  @!P1 LEA.HI.X R7, R182, R10, R183, 0x2, P5 ;  /* 0x0000000ab6079211 */ /* 0x000fe400028f14b7 */
[----:B------:R-:W-:Y:S01]  /*13d50*/  ISETP.GE.AND P5, PT, R174, UR4, PT ;  /* 0x00000004ae007c0c */ /* 0x000fe2000bfa6270 */
[----:B------:R0:W-:Y:S01]  /*13d60*/  @!P0 ST.E.64 desc[UR42][R4.64], R54 ;  /* 0x0000003604008985 */ /* 0x0001e2000c101b2a */
[----:B-----5:R-:W-:-:S02]  /*13d70*/  @!P2 LEA R8, P6, R180, R3, 0x2 ;  /* 0x00000003b408a211 */ /* 0x020fc400078c10ff */
[----:B------:R-:W-:Y:S01]  /*13d80*/  ISETP.GE.AND P0, PT, R172, UR4, PT ;  /* 0x00000004ac007c0c */ /* 0x000fe2000bf06270 */
[----:B------:R4:W-:Y:S01]  /*13d90*/  @!P1 ST.E.64 desc[UR42][R6.64], R58 ;  /* 0x0000003a06009985 */ /* 0x0009e2000c101b2a */
[----:B------:R-:W-:Y:S02]  /*13da0*/  @!P2 LEA.HI.X R9, R180, R10, R181, 0x2, P6 ;  /* 0x0000000ab409a211 */ /* 0x000fe400030f14b5 */
[----:B------:R-:W-:-:S03]  /*13db0*/  ISETP.GE.AND P1, PT, R170, UR4, PT ;  /* 0x00000004aa007c0c */ /* 0x000fc6000bf26270 */
[----:B------:R5:W-:Y:S01]  /*13dc0*/  @!P2 ST.E.64 desc[UR42][R8.64], R62 ;  /* 0x0000003e0800a985 */ /* 0x000be2000c101b2a */
[-C--:B0-----:R-:W-:Y:S02]  /*13dd0*/  @!P3 LEA R4, P6, R178, R3.reuse, 0x2 ;  /* 0x00000003b204b211 */ /* 0x081fe400078c10ff */
[-C--:B----4-:R-:W-:Y:S02]  /*13de0*/  @!P4 LEA R6, P2, R176, R3.reuse, 0x2 ;  /* 0x00000003b006c211 */ /* 0x090fe400078410ff */
[-C--:B------:R-:W-:Y:S02]  /*13df0*/  @!P3 LEA.HI.X R5, R178, R10.reuse, R179, 0x2, P6 ;  /* 0x0000000ab205b211 */ /* 0x080fe400030f14b3 */
[----:B------:R-:W-:Y:S02]  /*13e00*/  @!P4 LEA.HI.X R7, R176, R10, R177, 0x2, P2 ;  /* 0x0000000ab007c211 */ /* 0x000fe400010f14b1 */
[----:B------:R-:W-:Y:S01]  /*13e10*/  ISETP.GE.AND P2, PT, R237, UR4, PT ;  /* 0x00000004ed007c0c */ /* 0x000fe2000bf46270 */
[----:B------:R0:W-:Y:S01]  /*13e20*/  @!P3 ST.E.64 desc[UR42][R4.64], R66 ;  /* 0x000000420400b985 */ /* 0x0001e2000c101b2a */
[----:B-----5:R-:W-:-:S03]  /*13e30*/  @!P5 LEA R8, P6, R174, R3, 0x2 ;  /* 0x00000003ae08d211 */ /* 0x020fc600078c10ff */
[----:B------:R4:W-:Y:S01]  /*13e40*/  @!P4 ST.E.64 desc[UR42][R6.64], R70 ;  /* 0x000000460600c985 */ /* 0x0009e2000c101b2a */
[----:B------:R-:W-:-:S05]  /*13e50*/  @!P5 LEA.HI.X R9, R174, R10, R175, 0x2, P6 ;  /* 0x0000000aae09d211 */ /* 0x000fca00030f14af */
[----:B------:R5:W-:Y:S01]  /*13e60*/  @!P5 ST.E.64 desc[UR42][R8.64], R74 ;  /* 0x0000004a0800d985 */ /* 0x000be2000c101b2a */
[----:B------:R-:W-:Y:S02]  /*13e70*/  ISETP.GE.AND P5, PT, R236, UR4, PT ;  /* 0x00000004ec007c0c */ /* 0x000fe4000bfa6270 */
[----:B0-----:R-:W-:-:S04]  /*13e80*/  @!P0 LEA R4, P4, R172, R3, 0x2 ;  /* 0x00000003ac048211 */ /* 0x001fc800078810ff */
[-C--:B------:R-:W-:Y:S02]  /*13e90*/  @!P0 LEA.HI.X R5, R172, R10.reuse, R173, 0x2, P4 ;  /* 0x0000000aac058211 */ /* 0x080fe400020f14ad */
[----:B------:R-:W-:Y:S02]  /*13ea0*/  ISETP.GE.AND P4, PT, R235, UR4, PT ;  /* 0x00000004eb007c0c */ /* 0x000fe4000bf86270 */
[CC--:B----4-:R-:W-:Y:S01]  /*13eb0*/  @!P1 LEA R6, P3, R170.reuse, R3.reuse, 0x2 ;  /* 0x00000003aa069211 */ /* 0x0d0fe200078610ff */
[----:B------:R0:W-:Y:S01]  /*13ec0*/  @!P0 ST.E.64 desc[UR42][R4.64], R78 ;  /* 0x0000004e04008985 */ /* 0x0001e2000c101b2a */
[----:B-----5:R-:W-:Y:S02]  /*13ed0*/  @!P2 LEA R8, P6, R237, R3, 0x2 ;  /* 0x00000003ed08a211 */ /* 0x020fe400078c10ff */
        /* <DEDUP_REMOVED lines=9> */
[----:B----4-:R-:W-:-:S03]  /*13f70*/  @!P4 LEA R6, P0, R235, R3, 0x2 ;  /* 0x00000003eb06c211 */ /* 0x010fc600078010ff */
[----:B------:R0:W-:Y:S01]  /*13f80*/  @!P5 ST.E.64 desc[UR42][R4.64], R90 ;  /* 0x0000005a0400d985 */ /* 0x0001e2000c101b2a */
[----:B------:R-:W-:Y:S02]  /*13f90*/  ISETP.GE.AND P5, PT, R230, UR4, PT ;  /* 0x00000004e6007c0c */ /* 0x000fe4000bfa6270 */
[-C--:B------:R-:W-:Y:S02]  /*13fa0*/  @!P4 LEA.HI.X R7, R235, R10.reuse, R167, 0x2, P0 ;  /* 0x0000000aeb07c211 */ /* 0x080fe400000f14a7 */
[----:B------:R-:W-:Y:S02]  /*13fb0*/  ISETP.GE.AND P0, PT, R231, UR4, PT ;  /* 0x00000004e7007c0c */ /* 0x000fe4000bf06270 */
[C---:B-----5:R-:W-:Y:S01]  /*13fc0*/  @!P3 LEA R8, P6, R234.reuse, R3, 0x2 ;  /* 0x00000003ea08b211 */ /* 0x060fe200078c10ff */
[----:B------:R4:W-:Y:S01]  /*13fd0*/  @!P4 ST.E.64 desc[UR42][R6.64], R94 ;  /* 0x0000005e0600c985 */ /* 0x0009e2000c101b2a */
[----:B------:R-:W-:Y:S02]  /*13fe0*/  ISETP.GE.AND P4, PT, R229, UR4, PT ;  /* 0x00000004e5007c0c */ /* 0x000fe4000bf86270 */
[----:B------:R-:W-:-:S02]  /*13ff0*/  @!P3 LEA.HI.X R9, R234, R10, R166, 0x2, P6 ;  /* 0x0000000aea09b211 */ /* 0x000fc400030f14a6 */
[----:B0-----:R-:W-:-:S03]  /*14000*/  @!P2 LEA R4, P6, R233, R3, 0x2 ;  /* 0x00000003e904a211 */ /* 0x001fc600078c10ff */
[----:B------:R0:W-:Y:S01]  /*14010*/  @!P3 ST.E.64 desc[UR42][R8.64], R98 ;  /* 0x000000620800b985 */ /* 0x0001e2000c101b2a */
[----:B------:R-:W-:Y:S02]  /*14020*/  @!P2 LEA.HI.X R5, R233, R10, R165, 0x2, P6 ;  /* 0x0000000ae905a211 */ /* 0x000fe400030f14a5 */
[----:B----4-:R-:W-:-:S03]  /*14030*/  @!P1 LEA R6, P3, R232, R3, 0x2 ;  /* 0x00000003e8069211 */ /* 0x010fc600078610ff */
[----:B------:R-:W-:Y:S01]  /*14040*/  @!P2 ST.E.64 desc[UR42][R4.64], R102 ;  /* 0x000000660400a985 */ /* 0x000fe2000c101b2a */
[-C--:B------:R-:W-:Y:S02]  /*14050*/  @!P4 LEA R14, P2, R229, R3.reuse, 0x2 ;  /* 0x00000003e50ec211 */ /* 0x080fe400078410ff */
[-C--:B------:R-:W-:Y:S02]  /*14060*/  @!P1 LEA.HI.X R7, R232, R10.reuse, R21, 0x2, P3 ;  /* 0x0000000ae8079211 */ /* 0x080fe400018f1415 */
[----:B------:R-:W-:Y:S02]  /*14070*/  ISETP.GE.AND P3, PT, R228, UR4, PT ;  /* 0x00000004e4007c0c */ /* 0x000fe4000bf66270 */
[CC--:B0-----:R-:W-:Y:S01]  /*14080*/  @!P0 LEA R8, P6, R231.reuse, R3.reuse, 0x2 ;  /* 0x00000003e7088211 */ /* 0x0c1fe200078c10ff */
[----:B------:R0:W-:Y:S01]  /*14090*/  @!P1 ST.E.64 desc[UR42][R6.64], R106 ;  /* 0x0000006a06009985 */ /* 0x0001e2000c101b2a */
[----:B---3--:R-:W-:Y:S02]  /*140a0*/  @!P5 LEA R12, P1, R230, R3, 0x2 ;  /* 0x00000003e60cd211 */ /* 0x008fe400078210ff */
[----:B------:R-:W-:-:S02]  /*140b0*/  @!P0 LEA.HI.X R9, R231, R10, R20, 0x2, P6 ;  /* 0x0000000ae7098211 */ /* 0x000fc400030f1414 */
[-C--:B-1----:R-:W-:Y:S02]  /*140c0*/  @!P5 LEA.HI.X R13, R230, R10.reuse, R164, 0x2, P1 ;  /* 0x0000000ae60dd211 */ /* 0x082fe400008f14a4 */
[----:B------:R-:W-:Y:S01]  /*140d0*/  ISETP.GE.AND P1, PT, R226, UR4, PT ;  /* 0x00000004e2007c0c */ /* 0x000fe2000bf26270 */
[----:B------:R1:W-:Y:S01]  /*140e0*/  @!P0 ST.E.64 desc[UR42][R8.64], R110 ;  /* 0x0000006e08008985 */ /* 0x0003e2000c101b2a */
[----:B------:R-:W-:Y:S02]  /*140f0*/  ISETP.GE.AND P0, PT, R227, UR4, PT ;  /* 0x00000004e3007c0c */ /* 0x000fe4000bf06270 */
[C---:B------:R-:W-:Y:S01]  /*14100*/  @!P3 LEA R20, P6, R228.reuse, R3, 0x2 ;  /* 0x00000003e414b211 */ /* 0x040fe200078c10ff */
[----:B------:R-:W-:Y:S01]  /*14110*/  @!P5 ST.E.64 desc[UR42][R12.64], R114 ;  /* 0x000000720c00d985 */ /* 0x000fe2000c101b2a */
[-C--:B------:R-:W-:Y:S02]  /*14120*/  @!P4 LEA.HI.X R15, R229, R10.reuse, R163, 0x2, P2 ;  /* 0x0000000ae50fc211 */ /* 0x080fe400010f14a3 */
[----:B------:R-:W-:-:S02]  /*14130*/  @!P3 LEA.HI.X R21, R228, R10, R162, 0x2, P6 ;  /* 0x0000000ae415b211 */ /* 0x000fc400030f14a2 */
[----:B------:R-:W-:Y:S01]  /*14140*/  ISETP.GE.AND P2, PT, R223, UR4, PT ;  /* 0x00000004df007c0c */ /* 0x000fe2000bf46270 */
[----:B------:R3:W-:Y:S01]  /*14150*/  @!P4 ST.E.64 desc[UR42][R14.64], R118 ;  /* 0x000000760e00c985 */ /* 0x0007e2000c101b2a */
[----:B------:R-:W-:Y:S02]  /*14160*/  ISETP.GE.AND P4, PT, R225, UR4, PT ;  /* 0x00000004e1007c0c */ /* 0x000fe4000bf86270 */
[-C--:B0-----:R-:W-:Y:S01]  /*14170*/  @!P1 LEA R6, P6, R226, R3.reuse, 0x2 ;  /* 0x00000003e2069211 */ /* 0x081fe200078c10ff */
[----:B------:R0:W-:Y:S01]  /*14180*/  @!P3 ST.E.64 desc[UR42][R20.64], R122 ;  /* 0x0000007a1400b985 */ /* 0x0001e2000c101b2a */
[C---:B------:R-:W-:Y:S02]  /*14190*/  @!P0 LEA R4, P5, R227.reuse, R3, 0x2 ;  /* 0x00000003e3048211 */ /* 0x040fe400078a10ff */
[----:B------:R-:W-:Y:S02]  /*141a0*/  ISETP.GE.AND P3, PT, R224, UR4, PT ;  /* 0x00000004e0007c0c */ /* 0x000fe4000bf66270 */
[----:B------:R-:W-:-:S02]  /*141b0*/  @!P0 LEA.HI.X R5, R227, R10, R161, 0x2, P5 ;  /* 0x0000000ae3058211 */ /* 0x000fc400028f14a1 */
[----:B------:R-:W-:Y:S02]  /*141c0*/  ISETP.GE.AND P5, PT, R222, UR4, PT ;  /* 0x00000004de007c0c */ /* 0x000fe4000bfa6270 */
[----:B------:R-:W-:Y:S01]  /*141d0*/  @!P1 LEA.HI.X R7, R226, R10, R160, 0x2, P6 ;  /* 0x0000000ae2079211 */ /* 0x000fe200030f14a0 */
[----:B------:R4:W-:Y:S01]  /*141e0*/  @!P0 ST.E.64 desc[UR42][R4.64], R126 ;  /* 0x0000007e04008985 */ /* 0x0009e2000c101b2a */
[----:B-1----:R-:W-:-:S03]  /*141f0*/  @!P4 LEA R8, P0, R225, R3, 0x2 ;  /* 0x00000003e108c211 */ /* 0x002fc600078010ff */
[----:B------:R4:W-:Y:S01]  /*14200*/  @!P1 ST.E.64 desc[UR42][R6.64], R130 ;  /* 0x0000008206009985 */ /* 0x0009e2000c101b2a */
[-C--:B---3--:R-:W-:Y:S02]  /*14210*/  @!P2 LEA R14, P1, R223, R3.reuse, 0x2 ;  /* 0x00000003df0ea211 */ /* 0x088fe400078210ff */
[-C--:B------:R-:W-:Y:S02]  /*14220*/  @!P3 LEA R12, P6, R224, R3.reuse, 0x2 ;  /* 0x00000003e00cb211 */ /* 0x080fe400078c10ff */
[-C--:B------:R-:W-:Y:S02]  /*14230*/  @!P4 LEA.HI.X R9, R225, R10.reuse, R159, 0x2, P0 ;  /* 0x0000000ae109c211 */ /* 0x080fe400000f149f */
[----:B0-----:R-:W-:Y:S02]  /*14240*/  @!P5 LEA R20, P0, R222, R3, 0x2 ;  /* 0x00000003de14d211 */ /* 0x001fe400078010ff */
[-C--:B------:R-:W-:Y:S01]  /*14250*/  @!P3 LEA.HI.X R13, R224, R10.reuse, R158, 0x2, P6 ;  /* 0x0000000ae00db211 */ /* 0x080fe200030f149e */
[----:B------:R4:W-:Y:S01]  /*14260*/  @!P4 ST.E.64 desc[UR42][R8.64], R134 ;  /* 0x000000860800c985 */ /* 0x0009e2000c101b2a */
[----:B------:R-:W-:-:S02]  /*14270*/  @!P2 LEA.HI.X R15, R223, R10, R157, 0x2, P1 ;  /* 0x0000000adf0fa211 */ /* 0x000fc400008f149d */
[----:B------:R-:W-:Y:S01]  /*14280*/  @!P5 LEA.HI.X R21, R222, R10, R156, 0x2, P0 ;  /* 0x0000000ade15d211 */ /* 0x000fe200000f149c */
[----:B------:R4:W-:Y:S01]  /*14290*/  @!P3 ST.E.64 desc[UR42][R12.64], R138 ;  /* 0x0000008a0c00b985 */ /* 0x0009e2000c101b2a */
[----:B------:R-:W-:-:S03]  /*142a0*/  ISETP.GE.AND P0, PT, R221, UR4, PT ;  /* 0x00000004dd007c0c */ /* 0x000fc6000bf06270 */
[----:B------:R4:W-:Y:S04]  /*142b0*/  @!P2 ST.E.64 desc[UR42][R14.64], R142 ;  /* 0x0000008e0e00a985 */ /* 0x0009e8000c101b2a */
[----:B------:R4:W-:Y:S06]  /*142c0*/  @!P5 ST.E.64 desc[UR42][R20.64], R146 ;  /* 0x000000921400d985 */ /* 0x0009ec000c101b2a */
[----:B------:R-:W-:Y:S05]  /*142d0*/  @P0 BRA `(.L_x_4430) ;  /* 0x0000000c00d40947 */ /* 0x000fea0003800000 */
[----:B----4-:R-:W-:-:S04]  /*142e0*/  LEA R4, P0, R221, R3, 0x2 ;  /* 0x00000003dd047211 */ /* 0x010fc800078010ff */
[----:B------:R-:W-:-:S05]  /*142f0*/  LEA.HI.X R5, R221, R10, R152, 0x2, P0 ;  /* 0x0000000add057211 */ /* 0x000fca00000f1498 */
[----:B------:R0:W-:Y:S01]  /*14300*/  ST.E.64 desc[UR42][R4.64], R150 ;  /* 0x0000009604007985 */ /* 0x0001e2000c101b2a */
[----:B------:R-:W-:Y:S05]  /*14310*/  BRA `(.L_x_4430) ;  /* 0x0000000c00c47947 */ /* 0x000fea0003800000 */
.L_x_4424:
[----:B------:R-:W-:Y:S01]  /*14320*/  ULDC.64 UR6, c[0x0][0xd08] ;  /* 0x0003420000067ab9 */ /* 0x000fe20000000a00 */
[----:B------:R-:W-:Y:S01]  /*14330*/  ULDC.64 UR4, c[0x0][0xd00] ;  /* 0x0003400000047ab9 */ /* 0x000fe20000000a00 */
[----:B------:R-:W-:Y:S01]  /*14340*/  ISETP.NE.U32.AND P1, PT, RZ, UR6, PT ;  /* 0x00000006ff007c0c */ /* 0x000fe2000bf25070 */
[----:B------:R-:W-:Y:S01]  /*14350*/  IMAD.MOV.U32 R3, RZ, RZ, RZ ;  /* 0x000000ffff037224 */ /* 0x000fe200078e00ff */
[----:B------:R-:W-:Y:S02]  /*14360*/  ISETP.NE.U32.AND P0, PT, RZ, UR4, PT ;  /* 0x00000004ff007c0c */ /* 0x000fe4000bf05070 */
[----:B------:R-:W-:Y:S02]  /*14370*/  ISETP.NE.AND.EX P1, PT, RZ, UR7, PT, P1 ;  /* 0x00000007ff007c0c */ /* 0x000fe4000bf25310 */
[----:B-1----:R-:W-:Y:S02]  /*14380*/  IADD3 R4, P2, R212, UR4, RZ ;  /* 0x00000004d4047c10 */ /* 0x002fe4000ff5e0ff */
[----:B------:R-:W-:-:S02]  /*14390*/  ISETP.NE.AND.EX P0, PT, RZ, UR5, PT, P0 ;  /* 0x00000005ff007c0c */ /* 0x000fc4000bf05300 */
[----:B0-----:R-:W-:Y:S01]  /*143a0*/  IADD3.X R5, R213, UR5, RZ, P2, !PT ;  /* 0x00000005d5057c10 */ /* 0x001fe200097fe4ff */
[----:B------:R-:W-:Y:S02]  /*143b0*/  ULDC UR4, c[0x0][0xb88] ;  /* 0x0002e20000047ab9 */ /* 0x000fe40000000800 */
[----:B------:R-:W-:-:S04]  /*143c0*/  IMAD.U32 R0, RZ, RZ, UR4 ;  /* 0x00000004ff007e24 */ /* 0x000fc8000f8e00ff */
[----:B------:R-:W-:-:S04]  /*143d0*/  @P1 IADD3 R212, P2, R212, UR6, RZ ;  /* 0x00000006d4d41c10 */ /* 0x000fc8000ff5e0ff */
[----:B------:R-:W-:Y:S01]  /*143e0*/  @P1 IADD3.X R213, R213, UR7, RZ, P2, !PT ;  /* 0x00000007d5d51c10 */ /* 0x000fe200097fe4ff */
[----:B------:R0:W5:Y:S04]  /*143f0*/  @P0 LDG.E R3, desc[UR42][R4.64] ;  /* 0x0000002a04030981 */ /* 0x000168000c1e1900 */
[----:B------:R0:W5:Y:S01]  /*14400*/  @P1 LDG.E R0, desc[UR42][R212.64] ;  /* 0x0000002ad4001981 */ /* 0x000162000c1e1900 */
[----:B------:R-:W-:Y:S01]  /*14410*/  ISETP.NE.AND P2, PT, R210, RZ, PT ;  /* 0x000000ffd200720c */ /* 0x000fe20003f45270 */
[----:B------:R-:W1:-:S12]  /*14420*/  S2R R6, SR_TID.X ;  /* 0x0000000000067919 */ /* 0x000e580000002100 */
[----:B------:R-:W4:Y:S01]  /*14430*/  @!P2 LDC R210, c[0x0][0xbd4] ;  /* 0x0002f500ffd2ab82 */ /* 0x000f220000000800 */
[----:B-1----:R-:W-:Y:S01]  /*14440*/  VIADD R30, R6, 0xffffff80 ;  /* 0xffffff80061e7836 */ /* 0x002fe20000000000 */
[----:B----4-:R-:W-:-:S04]  /*14450*/  ISETP.GT.AND P2, PT, R210, 0x1, PT ;  /* 0x00000001d200780c */ /* 0x010fc80003f44270 */
[----:B------:R-:W-:Y:S01]  /*14460*/  ISETP.GT.AND P3, PT, R30, 0x3f, PT ;  /* 0x0000003f1e00780c */ /* 0x000fe20003f64270 */
[----:B0-----:R-:W-:-:S12]  /*14470*/  @P1 BRA `(.L_x_4433) ;  /* 0x0000000000101947 */ /* 0x001fd80003800000 */
[----:B------:R-:W-:Y:S05]  /*14480*/  @!P0 BRA `(.L_x_4433) ;  /* 0x00000000000c8947 */ /* 0x000fea0003800000 */
[----:B------:R-:W4:Y:S04]  /*14490*/  LDG.E R7, desc[UR42][R4.64] ;  /* 0x0000002a04077981 */ /* 0x000f28000c1e1900 */
[----:B-----5:R-:W4:Y:S02]  /*144a0*/  LDG.E R0, desc[UR42][R4.64+0x4] ;  /* 0x0000042a04007981 */ /* 0x020f24000c1e1900 */
[----:B----4-:R-:W-:-:S07]  /*144b0*/  IMAD.IADD R0, R0, 0x1, -R7 ;  /* 0x0000000100007824 */ /* 0x010fce00078e0a07 */
.L_x_4433:
[----:B------:R-:W4:Y:S01]  /*144c0*/  LDL.LU R4, [R1+0x38] ;  /* 0x0000380001047983 */ /* 0x000f220000300800 */
[----:B------:R-:W-:Y:S01]  /*144d0*/  BSSY B1, `(.L_x_4434) ;  /* 0x0000037000017945 */ /* 0x000fe20003800000 */
[----:B------:R-:W-:Y:S02]  /*144e0*/  SEL R209, R209, RZ, !P0 ;  /* 0x000000ffd1d17207 */ /* 0x000fe40004000000 */
[----:B-----5:R-:W-:Y:S02]  /*144f0*/  SHF.R.S32.HI R26, RZ, 0x1f, R3 ;  /* 0x0000001fff1a7819 */ /* 0x020fe40000011403 */
[----:B----4-:R-:W-:Y:S01]  /*14500*/  SEL R28, R4, RZ, !P0 ;  /* 0x000000ff041c7207 */ /* 0x010fe20004000000 */
[----:B------:R-:W-:Y:S06]  /*14510*/  @P3 BRA `(.L_x_4435) ;  /* 0x0000000000c83947 */ /* 0x000fec0003800000 */
[----:B------:R-:W0:Y:S01]  /*14520*/  S2R R4, SR_TID.X ;  /* 0x0000000000047919 */ /* 0x000e220000002100 */
[----:B------:R-:W1:Y:S02]  /*14530*/  LDC R31, c[0x0][0xce8] ;  /* 0x00033a00ff1f7b82 */ /* 0x000e640000000800 */
[----:B-1----:R-:W-:Y:S02]  /*14540*/  IMAD R5, R0, R31, RZ ;  /* 0x0000001f00057224 */ /* 0x002fe400078e02ff */
[----:B0-----:R-:W-:-:S04]  /*14550*/  IMAD R4, R211, 0x40, R4 ;  /* 0x00000040d3047824 */ /* 0x001fc800078e0204 */
[----:B------:R-:W-:-:S05]  /*14560*/  VIADD R29, R4, 0xffffff80 ;  /* 0xffffff80041d7836 */ /* 0x000fca0000000000 */
[----:B------:R-:W-:-:S13]  /*14570*/  ISETP.GE.AND P0, PT, R29, R5, PT ;  /* 0x000000051d00720c */ /* 0x000fda0003f06270 */
[----:B------:R-:W-:Y:S05]  /*14580*/  @P0 BRA `(.L_x_4435) ;  /* 0x0000000000ac0947 */ /* 0x000fea0003800000 */
[----:B------:R-:W-:Y:S01]  /*14590*/  IMAD.MOV.U32 R24, RZ, RZ, 0xab8 ;  /* 0x00000ab8ff187424 */ /* 0x000fe200078e00ff */
[----:B------:R-:W-:Y:S01]  /*145a0*/  ISETP.GT.AND P0, PT, R210, 0x1, PT ;  /* 0x00000001d200780c */ /* 0x000fe20003f04270 */
[----:B------:R-:W0:Y:S01]  /*145b0*/  LDC.64 R4, c[0x0][0xca8] ;  /* 0x00032a00ff047b82 */ /* 0x000e220000000a00 */
[----:B------:R-:W-:Y:S01]  /*145c0*/  ISETP.NE.AND P1, PT, R31, 0x1, PT ;  /* 0x000000011f00780c */ /* 0x000fe20003f25270 */
[----:B------:R-:W-:Y:S01]  /*145d0*/  IMAD.MOV.U32 R21, RZ, RZ, R29 ;  /* 0x000000ffff157224 */ /* 0x000fe200078e001d */
[----:B------:R-:W-:-:S05]  /*145e0*/  SEL R24, R24, 0xa78, P0 ;  /* 0x00000a7818187807 */ /* 0x000fca0000000000 */
[----:B------:R-:W1:Y:S08]  /*145f0*/  LDC.64 R10, c[0x0][R24+0x220] ;  /* 0x00008800180a7b82 */ /* 0x000e700000000a00 */
[----:B------:R-:W4:Y:S08]  /*14600*/  LDC.64 R14, c[0x0][R24+0x218] ;  /* 0x00008600180e7b82 */ /* 0x000f300000000a00 */
[----:B------:R-:W5:Y:S08]  /*14610*/  LDC.64 R8, c[0x0][R24+0x228] ;  /* 0x00008a0018087b82 */ /* 0x000f700000000a00 */
[----:B------:R-:W2:Y:S08]  /*14620*/  @P1 LDC R20, c[0x0][0xcec] ;  /* 0x00033b00ff141b82 */ /* 0x000eb00000000800 */
[----:B------:R-:W3:Y:S08]  /*14630*/  LDC.64 R6, c[0x0][R24+0x210] ;  /* 0x0000840018067b82 */ /* 0x000ef00000000a00 */
[----:B------:R-:W5:Y:S01]  /*14640*/  @P1 LDC R27, c[0x0][0xcf0] ;  /* 0x00033c00ff1b1b82 */ /* 0x000f620000000800 */
[----:B--2---:R-:W-:-:S07]  /*14650*/  @P1 IMAD.HI.U32 R20, R29, R20, RZ ;  /* 0x000000141d141227 */ /* 0x004fce00078e00ff */
[----:B0-----:R-:W0:Y:S01]  /*14660*/  @!P0 LDC R4, c[0x0][0xc50] ;  /* 0x00031400ff048b82 */ /* 0x001e220000000800 */
[-C--:B-1----:R-:W-:Y:S02]  /*14670*/  IMAD R11, R11, R209.reuse, RZ ;  /* 0x000000d10b0b7224 */ /* 0x082fe400078e02ff */
[----:B------:R-:W-:-:S05]  /*14680*/  IMAD.WIDE.U32 R12, R10, R209, RZ ;  /* 0x000000d10a0c7225 */ /* 0x000fca00078e00ff */
[----:B------:R-:W1:Y:S01]  /*14690*/  @!P0 LDC R5, c[0x0][0xc54] ;  /* 0x00031500ff058b82 */ /* 0x000e620000000800 */
        /* <DEDUP_REMOVED lines=15> */
[----:B---3--:R-:W-:Y:S01]  /*14790*/  IMAD R7, R7, R11, RZ ;  /* 0x0000000b07077224 */ /* 0x008fe200078e02ff */
        /* <DEDUP_REMOVED lines=8> */
[----:B-1----:R-:W-:-:S05]  /*14820*/  LEA.HI.X R5, R8, R5, R6, 0x2, P0 ;  /* 0x0000000508057211 */ /* 0x002fca00000f1406 */
[----:B------:R0:W-:Y:S02]  /*14830*/  STG.E desc[UR42][R4.64], R7 ;  /* 0x0000000704007986 */ /* 0x0001e4000c10192a */
.L_x_4435:
[----:B------:R-:W-:Y:S05]  /*14840*/  BSYNC B1 ;  /* 0x0000000000017941 */ /* 0x000fea0003800000 */
.L_x_4434:
[----:B------:R-:W-:Y:S05]  /*14850*/  @P2 BRA `(.L_x_4430) ;  /* 0x0000000800742947 */ /* 0x000fea0003800000 */
[----:B------:R-:W1:Y:S01]  /*14860*/  LDC R9, c[0x0][0xce8] ;  /* 0x00033a00ff097b82 */ /* 0x000e620000000800 */
[----:B------:R-:W-:Y:S01]  /*14870*/  ULDC.64 UR4, c[0x0][0xba0] ;  /* 0x0002e80000047ab9 */ /* 0x000fe20000000a00 */
[----:B0-----:R-:W-:Y:S01]  /*14880*/  SHF.R.S32.HI R7, RZ, 0x1f, R30 ;  /* 0x0000001fff077819 */ /* 0x001fe2000001141e */
[----:B------:R-:W-:Y:S01]  /*14890*/  IMAD R6, R26, UR4, RZ ;  /* 0x000000041a067c24 */ /* 0x000fe2000f8e02ff */
[----:B------:R-:W-:Y:S01]  /*148a0*/  BSSY B1, `(.L_x_4436) ;  /* 0x0000074000017945 */ /* 0x000fe20003800000 */
[----:B------:R-:W-:Y:S01]  /*148b0*/  IMAD.WIDE.U32 R4, R3, UR4, RZ ;  /* 0x0000000403047c25 */ /* 0x000fe2000f8e00ff */
[----:B------:R-:W-:Y:S02]  /*148c0*/  LEA.HI R7, R7, R30, RZ, 0x3 ;  /* 0x0000001e07077211 */ /* 0x000fe400078f18ff */
[----:B------:R-:W0:Y:S01]  /*148d0*/  LDC R21, c[0x0][0xbc8] ;  /* 0x0002f200ff157b82 */ /* 0x000e220000000800 */
        /* <DEDUP_REMOVED lines=15> */
[----:B-1----:R-:W-:Y:S01]  /*149d0*/  ISETP.NE.AND P0, PT, R9, 0x1, PT ;  /* 0x000000010900780c */ /* 0x002fe20003f05270 */
[----:B------:R-:W-:Y:S01]  /*149e0*/  IMAD R6, R3, 0x20, R26 ;  /* 0x0000002003067824 */ /* 0x000fe200078e021a */
[----:B------:R-:W-:Y:S01]  /*149f0*/  ULDC.64 UR4, c[0x0][0xbf0] ;  /* 0x0002fc0000047ab9 */ /* 0x000fe20000000a00 */
[----:B------:R-:W-:Y:S01]  /*14a00*/  IMAD R27, R0, R9, RZ ;  /* 0x00000009001b7224 */ /* 0x000fe200078e02ff */
[----:B------:R-:W-:Y:S01]  /*14a10*/  SHF.R.S32.HI R36, RZ, 0x1f, R218 ;  /* 0x0000001fff247819 */ /* 0x000fe200000114da */
[----:B------:R-:W-:Y:S02]  /*14a20*/  IMAD R8, R211, 0x40, R6 ;  /* 0x00000040d3087824 */ /* 0x000fe400078e0206 */
[----:B------:R-:W-:Y:S01]  /*14a30*/  IMAD R3, R28, UR4, RZ ;  /* 0x000000041c037c24 */ /* 0x000fe2000f8e02ff */
[-C--:B0-----:R-:W-:Y:S01]  /*14a40*/  ISETP.GE.AND P1, PT, R218, R21.reuse, PT ;  /* 0x00000015da00720c */ /* 0x081fe20003f26270 */
[----:B------:R-:W-:Y:S01]  /*14a50*/  IMAD.WIDE.U32 R4, R209, UR4, R4 ;  /* 0x00000004d1047c25 */ /* 0x000fe2000f8e0004 */
[----:B------:R-:W-:-:S02]  /*14a60*/  ISETP.GE.AND P2, PT, R187, R21, PT ;  /* 0x00000015bb00720c */ /* 0x000fc40003f46270 */
[----:B------:R-:W-:Y:S01]  /*14a70*/  SHF.R.S32.HI R28, RZ, 0x1f, R31 ;  /* 0x0000001fff1c7819 */ /* 0x000fe2000001141f */
[----:B------:R-:W0:Y:S01]  /*14a80*/  @P0 LDC R11, c[0x0][0xcec] ;  /* 0x00033b00ff0b0b82 */ /* 0x000e220000000800 */
[----:B------:R-:W-:Y:S01]  /*14a90*/  IMAD R7, R209, UR5, R3 ;  /* 0x00000005d1077c24 */ /* 0x000fe2000f8e0203 */
[----:B------:R-:W-:Y:S01]  /*14aa0*/  ULDC.64 UR4, c[0x0][0xbe0] ;  /* 0x0002f80000047ab9 */ /* 0x000fe20000000a00 */
[----:B------:R-:W-:Y:S01]  /*14ab0*/  IMAD.MOV.U32 R3, RZ, RZ, R8 ;  /* 0x000000ffff037224 */ /* 0x000fe200078e0008 */
[----:B------:R-:W-:Y:S01]  /*14ac0*/  SEL R0, RZ, 0x1, P2 ;  /* 0x00000001ff007807 */ /* 0x000fe20001000000 */
[----:B------:R-:W-:Y:S01]  /*14ad0*/  IMAD.IADD R5, R5, 0x1, R7 ;  /* 0x0000000105057824 */ /* 0x000fe200078e0207 */
[----:B------:R-:W-:Y:S01]  /*14ae0*/  ISETP.GE.AND P2, PT, R29, R21, PT ;  /* 0x000000151d00720c */ /* 0x000fe20003f46270 */
[----:B------:R-:W-:Y:S01]  /*14af0*/  IMAD R26, R211, 0x40, R26 ;  /* 0x00000040d31a7824 */ /* 0x000fe200078e021a */
[----:B------:R-:W1:Y:S01]  /*14b00*/  @P0 LDC R13, c[0x0][0xcf0] ;  /* 0x00033c00ff0d0b82 */ /* 0x000e620000000800 */
[----:B0-----:R-:W-:-:S05]  /*14b10*/  @P0 IMAD.HI.U32 R6, R8, R11, RZ ;  /* 0x0000000b08060227 */ /* 0x001fca00078e00ff */
[----:B-1----:R-:W-:Y:S02]  /*14b20*/  @P0 SHF.R.U32.HI R3, RZ, R13, R6 ;  /* 0x0000000dff030219 */ /* 0x002fe40000011606 */
        /* <DEDUP_REMOVED lines=41> */
[----:B------:R0:W1:Y:S04]  /*14dc0*/  SHFL.IDX PT, R4, R20, RZ, 0x181f ;  /* 0x00181fff14047589 */ /* 0x00006800000e0000 */
[----:B------:R0:W4:Y:S01]  /*14dd0*/  SHFL.IDX PT, R5, R3, RZ, 0x181f ;  /* 0x00181fff03057589 */ /* 0x00012200000e0000 */
[----:B------:R-:W-:Y:S05]  /*14de0*/  @P0 BRA `(.L_x_4437) ;  /* 0x00000000007c0947 */ /* 0x000fea0003800000 */
[-C--:B------:R-:W-:Y:S02]  /*14df0*/  ISETP.GE.AND P2, PT, R218, R21.reuse, PT ;  /* 0x00000015da00720c */ /* 0x080fe40003f46270 */
[-C--:B------:R-:W-:Y:S02]  /*14e00*/  ISETP.GE.AND P1, PT, R187, R21.reuse, PT ;  /* 0x00000015bb00720c */ /* 0x080fe40003f26270 */
[-C--:B------:R-:W-:Y:S02]  /*14e10*/  ISETP.GE.AND P5, PT, R217, R21.reuse, PT ;  /* 0x00000015d900720c */ /* 0x080fe40003fa6270 */
[----:B------:R-:W-:-:S07]  /*14e20*/  ISETP.GE.AND P3, PT, R216, R21, PT ;  /* 0x00000015d800720c */ /* 0x000fce0003f66270 */
[CC--:B-1----:R-:W-:Y:S02]  /*14e30*/  @!P2 LEA R8, P0, R218.reuse, R4.reuse, 0x1 ;  /* 0x00000004da08a211 */ /* 0x0c2fe400078008ff */
        /* <DEDUP_REMOVED lines=13> */
[----:B-1----:R-:W-:-:S02]  /*14f10*/  @!P1 LEA R8, P6, R214, R4, 0x1 ;  /* 0x00000004d6089211 */ /* 0x002fc400078c08ff */
        /* <DEDUP_REMOVED lines=12> */
.L_x_4437:
[----:B------:R-:W-:Y:S05]  /*14fe0*/  BSYNC B1 ;  /* 0x0000000000017941 */ /* 0x000fea0003800000 */
.L_x_4436:
[----:B------:R-:W-:Y:S01]  /*14ff0*/  VIADD R0, R26, 0x20 ;  /* 0x000000201a007836 */ /* 0x000fe20000000000 */
[----:B----4-:R4:W0:Y:S04]  /*15000*/  SHFL.IDX PT, R5, R3, 0x1, 0x181f ;  /* 0x00381f0003057f89 */ /* 0x01082800000e0000 */
[----:B------:R-:W-:Y:S01]  /*15010*/  ISETP.GE.AND P0, PT, R0, R27, PT ;  /* 0x0000001b0000720c */ /* 0x000fe20003f06270 */
[----:B-1----:R4:W1:-:S12]  /*15020*/  SHFL.IDX PT, R4, R20, 0x1, 0x181f ;  /* 0x00381f0014047f89 */ /* 0x00285800000e0000 */
[----:B----4-:R-:W-:Y:S05]  /*15030*/  @P0 BRA `(.L_x_4430) ;  /* 0x00000000007c0947 */ /* 0x010fea0003800000 */
[-C--:B------:R-:W-:Y:S02]  /*15040*/  ISETP.GE.AND P5, PT, R218, R21.reuse, PT ;  /* 0x00000015da00720c */ /* 0x080fe40003fa6270 */
[-C--:B------:R-:W-:Y:S02]  /*15050*/  ISETP.GE.AND P4, PT, R187, R21.reuse, PT ;  /* 0x00000015bb00720c */ /* 0x080fe40003f86270 */
[-C--:B------:R-:W-:Y:S02]  /*15060*/  ISETP.GE.AND P0, PT, R217, R21.reuse, PT ;  /* 0x00000015d900720c */ /* 0x080fe40003f06270 */
[----:B------:R-:W-:Y:S02]  /*15070*/  ISETP.GE.AND P1, PT, R216, R21, PT ;  /* 0x00000015d800720c */ /* 0x000fe40003f26270 */
[----:B------:R-:W-:-:S05]  /*15080*/  LOP3.LUT P2, RZ, R24, 0x40, RZ, 0xc0, !PT ;  /* 0x0000004018ff7812 */ /* 0x000fca000784c0ff */
[CC--:B-1----:R-:W-:Y:S02]  /*15090*/  @!P5 LEA R8, P3, R218.reuse, R4.reuse, 0x1 ;  /* 0x00000004da08d211 */ /* 0x0c2fe400078608ff */
        /* <DEDUP_REMOVED lines=17> */
[-C--:B------:R-:W-:Y:S01]  /*151b0*/  @P4 LEA R20, P6, R29, R4.reuse, 0x1 ;  /* 0x000000041d144211 */ /* 0x080fe200078c08ff */
[----:B------:R4:W-:Y:S01]  /*151c0*/  @!P3 ST.E.128 desc[UR42][R6.64], RZ ;  /* 0x000000ff0600b985 */ /* 0x0009e2000c101d2a */
[----:B------:R-:W-:-:S02]  /*151d0*/  @!P5 LEA R4, P0, R214, R4, 0x1 ;  /* 0x00000004d604d211 */ /* 0x000fc400078008ff */
[-C--:B------:R-:W-:Y:S02]  /*151e0*/  @P4 LEA.HI.X R21, R29, R5.reuse, R30, 0x1, P6 ;  /* 0x000000051d154211 */ /* 0x080fe400030f0c1e */
[----:B------:R-:W-:-:S05]  /*151f0*/  @!P5 LEA.HI.X R5, R214, R5, R32, 0x1, P0 ;  /* 0x00000005d605d211 */ /* 0x000fca00000f0c20 */
[----:B------:R4:W-:Y:S04]  /*15200*/  @!P5 ST.E.128 desc[UR42][R4.64], RZ ;  /* 0x000000ff0400d985 */ /* 0x0009e8000c101d2a */
[----:B------:R4:W-:Y:S04]  /*15210*/  @P2 ST.E.128 desc[UR42][R14.64], RZ ;  /* 0x000000ff0e002985 */ /* 0x0009e8000c101d2a */
[----:B------:R4:W-:Y:S02]  /*15220*/  @P4 ST.E.128 desc[UR42][R20.64], RZ ;  /* 0x000000ff14004985 */ /* 0x0009e4000c101d2a */
.L_x_4430:
[----:B------:R-:W-:Y:S05]  /*15230*/  BSYNC B0 ;  /* 0x0000000000007941 */ /* 0x000fea0003800000 */
.L_x_4423:
[----:B------:R-:W-:Y:S02]  /*15240*/  ULDC UR4, c[0x0][0xd3c] ;  /* 0x00034f0000047ab9 */ /* 0x000fe40000000800 */
[----:B---3--:R-:W-:-:S13]  /*15250*/  ISETP.GE.AND P0, PT, R155, UR4, PT ;  /* 0x000000049b007c0c */ /* 0x008fda000bf06270 */
[----:B------:R-:W-:Y:S05]  /*15260*/  @!P0 BRA `(.L_x_4438) ;  /* 0xfffffec000e48947 */ /* 0x000fea000383ffff */
[----:B------:R-:W-:Y:S05]  /*15270*/  BRA `(.L_x_4316) ;  /* 0x000000a0005c7947 */ /* 0x000fea0003800000 */
.L_x_4314:
        /* <DEDUP_REMOVED lines=20> */
.L_x_4439:
        /* <DEDUP_REMOVED lines=43> */
.L_x_4443:
        /* <DEDUP_REMOVED lines=38> */
.L_x_4441:
        /* <DEDUP_REMOVED lines=20> */
.L_x_4444:
        /* <DEDUP_REMOVED lines=54> */
.L_x_4442:
[----:B------:R-:W-:Y:S01]  /*15d70*/  IMAD.U32 R2, RZ, RZ, UR6 ;  /* 0x00000006ff027e24 */ /* 0x000fe2000f8e00ff */
[----:B------:R0:W-:Y:S04]  /*15d80*/  STL [R1+0x4], RZ ;  /* 0x000004ff01007387 */ /* 0x0001e80000100800 */
[----:B------:R0:W-:Y:S04]  /*15d90*/  STL [R1+0x8], RZ ;  /* 0x000008ff01007387 */ /* 0x0001e80000100800 */
[----:B------:R0:W-:Y:S02]  /*15da0*/  STL [R1], R2 ;  /* 0x0000000201007387 */ /* 0x0001e40000100800 */
.L_x_4445:
        /* <DEDUP_REMOVED lines=10> */
.L_x_4440:
        /* <DEDUP_REMOVED lines=15> */
[----:B0-----:R-:W-:Y:S01]  /*15f40*/  IMAD.SHL.U32 R2, R4, 0x8, RZ ;  /* 0x0000000804027824 */ /* 0x001fe200078e00ff */
[----:B------:R-:W-:Y:S01]  /*15f50*/  LOP3.LUT R0, R0, 0x38, RZ, 0xc0, !PT ;  /* 0x0000003800007812 */ /* 0x000fe200078ec0ff */
[----:B------:R-:W-:Y:S01]  /*15f60*/  ULDC.64 UR40, c[0x0][0x198] ;  /* 0x0000660000287ab9 */ /* 0x000fe20000000a00 */
[----:B------:R-:W-:Y:S01]  /*15f70*/  LOP3.LUT R3, R3, 0x38, R6, 0x78, !PT ;  /* 0x0000003803037812 */ /* 0x000fe200078e7806 */
[----:B------:R-:W-:Y:S01]  /*15f80*/  IMAD.SHL.U32 R6, R6, 0x10, RZ ;  /* 0x0000001006067824 */ /* 0x000fe200078e00ff */
[----:B------:R-:W-:-:S02]  /*15f90*/  ULDC UR37, c[0x0][0xc] ;  /* 0x0000030000257ab9 */ /* 0x000fc40000000800 */
        /* <DEDUP_REMOVED lines=11> */
[----:B------:R-:W-:Y:S01]  /*16050*/  STL [R1+0x20], R2 ;  /* 0x0000200201007387 */ /* 0x000fe20000100800 */
[----:B0-----:R-:W-:-:S03]  /*16060*/  LOP3.LUT R3, R0, 0x80, RZ, 0xfc, !PT ;  /* 0x0000008000037812 */ /* 0x001fc600078efcff */
[----:B------:R-:W-:Y:S01]  /*16070*/  STL [R1+0x10], RZ ;  /* 0x000010ff01007387 */ /* 0x000fe20000100800 */
[----:B------:R-:W-:-:S03]  /*16080*/  LOP3.LUT R3, R0, 0x140, RZ, 0xfc, !PT ;  /* 0x0000014000037812 */ /* 0x000fc600078efcff */
[----:B------:R0:W-:Y:S02]  /*16090*/  STL [R1+0x1c], R2 ;  /* 0x00001c0201007387 */ /* 0x0001e40000100800 */
[C---:B0-----:R-:W-:Y:S02]  /*160a0*/  LOP3.LUT R2, R0.reuse, 0xc0, RZ, 0xfc, !PT ;  /* 0x000000c000027812 */ /* 0x041fe400078efcff */
[C---:B------:R-:W-:Y:S02]  /*160b0*/  LOP3.LUT R2, R0.reuse, 0x180, RZ, 0xfc, !PT ;  /* 0x0000018000027812 */ /* 0x040fe400078efcff */
[----:B------:R-:W-:-:S07]  /*160c0*/  LOP3.LUT R0, R0, 0x1c0, RZ, 0xfc, !PT ;  /* 0x000001c000007812 */ /* 0x000fce00078efcff */
.L_x_4618:
[----:B------:R-:W2:Y:S01]  /*160d0*/  LDL R0, [R1+0xc] ;  /* 0x00000c0001007983 */ /* 0x000ea20000100800 */
[----:B------:R-:W2:Y:S01]  /*160e0*/  LDC.64 R2, c[0x0][0xd88] ;  /* 0x00036200ff027b82 */ /* 0x000ea20000000a00 */
[----:B------:R-:W-:Y:S05]  /*160f0*/  YIELD ;  /* 0x0000000000007946 */ /* 0x000fea0003800000 */
[----:B------:R-:W-:Y:S01]  /*16100*/  ULDC.64 UR4, c[0x0][0xb20] ;  /* 0x0002c80000047ab9 */ /* 0x000fe20000000a00 */
[----:B-1----:R-:W-:Y:S02]  /*16110*/  CS2R R8, SRZ ;  /* 0x0000000000087805 */ /* 0x002fe4000001ff00 */
[----:B------:R-:W-:Y:S01]  /*16120*/  ISETP.NE.U32.AND P0, PT, RZ, UR4, PT ;  /* 0x00000004ff007c0c */ /* 0x000fe2000bf05070 */
[----:B------:R-:W-:Y:S01]  /*16130*/  ULDC.64 UR10, c[0x0][0xb10] ;  /* 0x0002c400000a7ab9 */ /* 0x000fe20000000a00 */
[----:B------:R-:W-:Y:S01]  /*16140*/  ULDC.64 UR8, c[0x0][0xb08] ;  /* 0x0002c20000087ab9 */ /* 0x000fe20000000a00 */
[----:B------:R-:W-:Y:S01]  /*16150*/  ULDC.64 UR6, c[0x0][0xb00] ;  /* 0x0002c00000067ab9 */ /* 0x000fe20000000a00 */
[----:B--2---:R-:W-:-:S05]  /*16160*/  IMAD.WIDE R2, R0, 0x4, R2 ;  /* 0x0000000400027825 */ /* 0x004fca00078e0202 */
[----:B------:R-:W2:Y:S01]  /*16170*/  LDG.E R13, desc[UR42][R2.64] ;  /* 0x0000002a020d7981 */ /* 0x000ea2000c1e1900 */
[----:B------:R-:W-:Y:S01]  /*16180*/  ISETP.NE.AND.EX P0, PT, RZ, UR5, PT, P0 ;  /* 0x00000005ff007c0c */ /* 0x000fe2000bf05300 */
[----:B------:R-:W-:Y:S01]  /*16190*/  IMAD.MOV.U32 R0, RZ, RZ, RZ ;  /* 0x000000ffff007224 */ /* 0x000fe200078e00ff */
[----:B0-2---:R-:W-:Y:S01]  /*161a0*/  SHF.R.S32.HI R4, RZ, 0x1f, R13 ;  /* 0x0000001fff047819 */ /* 0x005fe2000001140d */
[----:B------:R-:W-:-:S10]  /*161b0*/  IMAD.SHL.U32 R17, R13, 0x4, RZ ;  /* 0x000000040d117824 */ /* 0x000fd400078e00ff */
[C---:B------:R-:W-:Y:S01]  /*161c0*/  @P0 LEA R2, P1, R13.reuse, UR4, 0x2 ;  /* 0x000000040d020c11 */ /* 0x040fe2000f8210ff */
[----:B------:R-:W-:Y:S03]  /*161d0*/  STL [R1+0x30], R13 ;  /* 0x0000300d01007387 */ /* 0x000fe60000100800 */
[C-C-:B------:R-:W-:Y:S01]  /*161e0*/  @P0 LEA.HI.X R3, R13.reuse, UR5, R4.reuse, 0x2, P1 ;  /* 0x000000050d030c11 */ /* 0x140fe200088f1404 */
[----:B------:R-:W-:Y:S01]  /*161f0*/  ULDC.64 UR4, c[0x0][0xaf8] ;  /* 0x0002be0000047ab9 */ /* 0x000fe20000000a00 */
[----:B---3--:R-:W-:Y:S01]  /*16200*/  SHF.L.U64.HI R14, R13, 0x2, R4 ;  /* 0x000000020d0e7819 */ /* 0x008fe20000010204 */
        /* <DEDUP_REMOVED lines=8> */
[----:B------:R-:W-:Y:S02]  /*16290*/  ISETP.NE.U32.AND P2, PT, RZ, UR8, PT ;  /* 0x00000008ff007c0c */ /* 0x000fe4000bf45070 */
[C---:B------:R-:W-:Y:S02]  /*162a0*/  IADD3 R6, P5, R17.reuse, UR6, RZ ;  /* 0x0000000611067c10 */ /* 0x040fe4000ffbe0ff */
[----:B-1----:R-:W-:-:S02]  /*162b0*/  IADD3 R2, P4, R17, UR4, RZ ;  /* 0x0000000411027c10 */ /* 0x002fc4000ff9e0ff */
[----:B------:R-:W-:Y:S02]  /*162c0*/  ISETP.NE.AND.EX P3, PT, RZ, UR11, PT, P3 ;  /* 0x0000000bff007c0c */ /* 0x000fe4000bf65330 */
[C---:B------:R-:W-:Y:S02]  /*162d0*/  IADD3.X R3, R14.reuse, UR5, RZ, P4, !PT ;  /* 0x000000050e037c10 */ /* 0x040fe4000a7fe4ff */
[----:B0-----:R-:W-:Y:S02]  /*162e0*/  IADD3 R4, P4, R17, UR8, RZ ;  /* 0x0000000811047c10 */ /* 0x001fe4000ff9e0ff */
        /* <DEDUP_REMOVED lines=30> */
.L_x_4447:
        /* <DEDUP_REMOVED lines=17> */
.L_x_4448:
[----:B------:R-:W-:Y:S05]  /*165e0*/  @!P0 BRA `(.L_x_4449) ;  /* 0x00000000000c8947 */ /* 0x000fea0003800000 */
[----:B------:R-:W2:Y:S04]  /*165f0*/  LDG.E R8, desc[UR42][R6.64] ;  /* 0x0000002a06087981 */ /* 0x000ea8000c1e1900 */
[----:B------:R-:W2:Y:S02]  /*16600*/  LDG.E R6, desc[UR42][R6.64+0x4] ;  /* 0x0000042a06067981 */ /* 0x000ea4000c1e1900 */
[----:B--2---:R-:W-:-:S07]  /*16610*/  IMAD.IADD R8, R6, 0x1, -R8 ;  /* 0x0000000106087824 */ /* 0x004fce00078e0a08 */
.L_x_4449:
[----:B-----5:R-:W-:Y:S02]  /*16620*/  IMAD.IADD R6, R8, 0x1, -R0 ;  /* 0x0000000108067824 */ /* 0x020fe400078e0a00 */
[----:B------:R-:W2:Y:S04]  /*16630*/  @P2 LDG.E R0, desc[UR42][R4.64] ;  /* 0x0000002a04002981 */ /* 0x000ea8000c1e1900 */
[----:B------:R-:W2:Y:S01]  /*16640*/  @P2 LDG.E R4, desc[UR42][R4.64+0x4] ;  /* 0x0000042a04042981 */ /* 0x000ea2000c1e1900 */
[----:B------:R-:W-:Y:S01]  /*16650*/  LOP3.LUT R14, R10, 0xff, RZ, 0xc0, !PT ;  /* 0x000000ff0a0e7812 */ /* 0x000fe200078ec0ff */
[----:B------:R-:W-:Y:S01]  /*16660*/  BSSY B0, `(.L_x_4450) ;  /* 0x000002a000007945 */ /* 0x000fe20003800000 */
[----:B------:R-:W-:-:S03]  /*16670*/  SHF.R.U32.HI R10, RZ, 0x10, R10 ;  /* 0x00000010ff0a7819 */ /* 0x000fc6000001160a */
[----:B------:R3:W-:Y:S01]  /*16680*/  STL [R1+0x70], R14 ;  /* 0x0000700e01007387 */ /* 0x0007e20000100800 */
[----:B--2---:R-:W-:-:S04]  /*16690*/  @P2 IMAD.IADD R11, R4, 0x1, -R0 ;  /* 0x00000001040b2824 */ /* 0x004fc800078e0a00 */
[----:B01----:R-:W-:-:S04]  /*166a0*/  IMAD.IADD R2, R6, 0x1, R11 ;  /* 0x0000000106027824 */ /* 0x003fc800078e020b */
[C---:B------:R-:W-:Y:S01]  /*166b0*/  VIADD R0, R2.reuse, 0x3f ;  /* 0x0000003f02007836 */ /* 0x040fe20000000000 */
[----:B------:R-:W-:-:S04]  /*166c0*/  ISETP.GE.AND P1, PT, R2, 0x1, PT ;  /* 0x000000010200780c */ /* 0x000fc80003f26270 */
[----:B------:R-:W-:-:S04]  /*166d0*/  SHF.R.S32.HI R2, RZ, 0x1f, R0 ;  /* 0x0000001fff027819 */ /* 0x000fc80000011400 */
[----:B------:R-:W-:-:S04]  /*166e0*/  LEA.HI R0, R2, R0, RZ, 0x6 ;  /* 0x0000000002007211 */ /* 0x000fc800078f30ff */
[----:B------:R-:W-:Y:S01]  /*166f0*/  SHF.R.S32.HI R12, RZ, 0x6, R0 ;  /* 0x00000006ff0c7819 */ /* 0x000fe20000011400 */
[----:B------:R-:W-:-:S04]  /*16700*/  IMAD.MOV.U32 R0, RZ, RZ, RZ ;  /* 0x000000ffff007224 */ /* 0x000fc800078e00ff */
[----:B------:R3:W-:Y:S01]  /*16710*/  STL [R1+0x40], R12 ;  /* 0x0000400c01007387 */ /* 0x0007e20000100800 */
[----:B------:R-:W-:Y:S05]  /*16720*/  @!P1 BRA `(.L_x_4451) ;  /* 0x0000000000749947 */ /* 0x000fea0003800000 */
        /* <DEDUP_REMOVED lines=16> */
[----:B------:R-:W-:-:S05]  /*16830*/  IABS R0, R2 ;  /* 0x0000000200007213 */ /* 0x000fca0000000000 */
        /* <DEDUP_REMOVED lines=12> */
.L_x_4451:
[----:B------:R-:W-:Y:S05]  /*16900*/  BSYNC B0 ;  /* 0x0000000000007941 */ /* 0x000fea0003800000 */
.L_x_4450:
[-C--:B------:R-:W-:Y:S01]  /*16910*/  IMAD R2, R14, R0.reuse, RZ ;  /* 0x000000000e027224 */ /* 0x080fe200078e02ff */
[----:B------:R-:W-:Y:S04]  /*16920*/  BSSY B0, `(.L_x_4452) ;  /* 0x00001b8000007945 */ /* 0x000fe80003800000 */
[C---:B------:R-:W-:Y:S01]  /*16930*/  VIADDMNMX R0, R2.reuse, R0, R12, PT ;  /* 0x0000000002007246 */ /* 0x040fe2000380010c */
[----:B------:R-:W-:-:S04]  /*16940*/  IMAD R2, R2, 0x40, -R6 ;  /* 0x0000004002027824 */ /* 0x000fc800078e0a06 */
[----:B------:R-:W-:Y:S01]  /*16950*/  IMAD R6, R0, 0x40, -R6 ;  /* 0x0000004000067824 */ /* 0x000fe200078e0a06 */
[----:B------:R-:W-:-:S04]  /*16960*/  VIMNMX R2, RZ, R2, !PT ;  /* 0x00000002ff027248 */ /* 0x000fc80007fe0100 */
        /* <DEDUP_REMOVED lines=17> */
[----:B---3--:R0:W1:Y:S02]  /*16a80*/  SHFL.IDX PT, R14, R3, RZ, 0x1f ;  /* 0x00001fff030e7589 */ /* 0x00806400000e0000 */
.L_x_4650:
[----:B-1----:R-:W-:Y:S02]  /*16a90*/  ISETP.NE.AND P0, PT, R14, RZ, PT ;  /* 0x000000ff0e00720c */ /* 0x002fe40003f05270 */
[----:B------:R-:W-:-:S11]  /*16aa0*/  PLOP3.LUT P6, PT, PT, PT, PT, 0x8, 0x0 ;  /* 0x000000000000781c */ /* 0x000fd60003fce170 */
[----:B------:R-:W-:Y:S05]  /*16ab0*/  @P0 BRA `(.L_x_4455) ;  /* 0x00000000000c0947 */ /* 0x000fea0003800000 */
[----:B------:R-:W-:-:S03]  /*16ac0*/  UMOV UR4, 0xffffffff ;  /* 0xffffffff00047882 */ /* 0x000fc60000000000 */
[----:B------:R-:W-:Y:S05]  /*16ad0*/  BRA.DIV UR4, `(.L_x_4456) ;  /* 0x0000009204487947 */ /* 0x000fea000b800000 */
[----:B------:R-:W-:-:S13]  /*16ae0*/  ELECT P6, URZ, PT ;  /* 0x00000000003f782f */ /* 0x000fda00038c0000 */
.L_x_4455:
        /* <DEDUP_REMOVED lines=9> */
.L_x_4653:
[----:B------:R-:W-:Y:S05]  /*16b80*/  BSYNC B1 ;  /* 0x0000000000017941 */ /* 0x000fea0003800000 */
.L_x_4457:
        /* <DEDUP_REMOVED lines=12> */
.L_x_4654:
[----:B------:R-:W-:Y:S05]  /*16c50*/  BSYNC B2 ;  /* 0x0000000000027941 */ /* 0x000fea0003800000 */
.L_x_4461:
        /* <DEDUP_REMOVED lines=9> */
.L_x_4464:
[----:B------:R-:W-:Y:S05]  /*16cf0*/  BSYNC B2 ;  /* 0x0000000000027941 */ /* 0x000fea0003800000 */
.L_x_4463:
        /* <DEDUP_REMOVED lines=13> */
.L_x_4465:
        /* <DEDUP_REMOVED lines=13> */
.L_x_4655:
[----:B------:R-:W-:Y:S05]  /*16ea0*/  BSYNC B2 ;  /* 0x0000000000027941 */ /* 0x000fea0003800000 */
.L_x_4466:
        /* <DEDUP_REMOVED lines=11> */
.L_x_4469:
[----:B------:R-:W-:Y:S05]  /*16f60*/  BSYNC B2 ;  /* 0x0000000000027941 */ /* 0x000fea0003800000 */
.L_x_4468:
        /* <DEDUP_REMOVED lines=10> */
.L_x_4470:
        /* <DEDUP_REMOVED lines=15> */
.L_x_4471:
        /* <DEDUP_REMOVED lines=15> */
.L_x_4472:
        /* <DEDUP_REMOVED lines=15> */
.L_x_4473:
        /* <DEDUP_REMOVED lines=15> */
.L_x_4474:
        /* <DEDUP_REMOVED lines=15> */
.L_x_4475:
        /* <DEDUP_REMOVED lines=15> */
.L_x_4476:
        /* <DEDUP_REMOVED lines=15> */
.L_x_4477:
        /* <DEDUP_REMOVED lines=10> */
.L_x_4460:
[----:B------:R-:W-:Y:S05]  /*17740*/  BSYNC B1 ;  /* 0x0000000000017941 */ /* 0x000fea0003800000 */
.L_x_4459:
        /* <DEDUP_REMOVED lines=13> */
.L_x_4497:
        /* <DEDUP_REMOVED lines=13> */
.L_x_4656:
[----:B------:R-:W-:Y:S05]  /*178f0*/  BSYNC B2 ;  /* 0x0000000000027941 */ /* 0x000fea0003800000 */
.L_x_4480:
        /* <DEDUP_REMOVED lines=9> */
.L_x_4483:
[----:B------:R-:W-:Y:S05]  /*17990*/  BSYNC B2 ;  /* 0x0000000000027941 */ /* 0x000fea0003800000 */
.L_x_4482:
        /* <DEDUP_REMOVED lines=12> */
.L_x_4484:
        /* <DEDUP_REMOVED lines=13> */
.L_x_4657:
[----:B------:R-:W-:Y:S05]  /*17b30*/  BSYNC B2 ;  /* 0x0000000000027941 */ /* 0x000fea0003800000 */
.L_x_4485:
        /* <DEDUP_REMOVED lines=11> */
.L_x_4488:
[----:B------:R-:W-:Y:S05]  /*17bf0*/  BSYNC B2 ;  /* 0x0000000000027941 */ /* 0x000fea0003800000 */
.L_x_4487:
        /* <DEDUP_REMOVED lines=10> */
.L_x_4489:
        /* <DEDUP_REMOVED lines=15> */
.L_x_4490:
        /* <DEDUP_REMOVED lines=15> */
.L_x_4491:
        /* <DEDUP_REMOVED lines=15> */
.L_x_4492:
        /* <DEDUP_REMOVED lines=15> */
.L_x_4493:
        /* <DEDUP_REMOVED lines=15> */
.L_x_4494:
        /* <DEDUP_REMOVED lines=15> */
.L_x_4495:
        /* <DEDUP_REMOVED lines=15> */
.L_x_4496:
        /* <DEDUP_REMOVED lines=10> */
.L_x_4479:
[----:B------:R-:W-:Y:S05]  /*183d0*/  BSYNC B1 ;  /* 0x0000000000017941 */ /* 0x000fea0003800000 */
.L_x_4478:
[----:B------:R-:W2:Y:S04]  /*183e0*/  LDL.LU R8, [R1+0x10] ;  /* 0x0000100001087983 */ /* 0x000ea80000300800 */
[----:B0-----:R-:W3:Y:S01]  /*183f0*/  LDL.LU R6, [R1+0x20] ;  /* 0x0000200001067983 */ /* 0x001ee20000300800 */
        /* <DEDUP_REMOVED lines=10> */
.L_x_4453:
[----:B------:R-:W-:Y:S05]  /*184a0*/  BSYNC B0 ;  /* 0x0000000000007941 */ /* 0x000fea0003800000 */
.L_x_4452:
[----:B------:R2:W5:Y:S01]  /*184b0*/  LDL R7, [R1+0x40] ;  /* 0x0000400001077983 */ /* 0x0005620000100800 */
[----:B------:R-:W-:Y:S05]  /*184c0*/  @!P0 WARPSYNC.ALL ;  /* 0x0000000000008948 */ /* 0x000fea0003800000 */
[----:B------:R2:W-:Y:S01]  /*184d0*/  STL [R1+0x44], RZ ;  /* 0x000044ff01007387 */ /* 0x0005e20000100800 */
[----:B------:R-:W-:Y:S01]  /*184e0*/  BSSY B0, `(.L_x_4498) ;  /* 0x0000020000007945 */ /* 0x000fe20003800000 */
[----:B------:R-:W-:Y:S06]  /*184f0*/  @!P0 BAR.SYNC.DEFER_BLOCKING 0xc, 0x180 ;  /* 0x0306000000008b1d */ /* 0x000fec0000010000 */
[----:B--2---:R-:W-:Y:S05]  /*18500*/  @!P1 BRA `(.L_x_4499) ;  /* 0x0000000000749947 */ /* 0x004fea0003800000 */
[----:B------:R-:W-:-:S13]  /*18510*/  ISETP.NE.AND P0, PT, R10, RZ, PT ;  /* 0x000000ff0a00720c */ /* 0x000fda0003f05270 */
[----:B------:R-:W2:Y:S02]  /*18520*/  @!P0 LDC R10, c[0x0][0xae8] ;  /* 0x0002ba00ff0a8b82 */ /* 0x000ea40000000800 */
[----:B--2---:R-:W-:-:S04]  /*18530*/  IABS R0, R10 ;  /* 0x0000000a00007213 */ /* 0x004fc80000000000 */
[----:B------:R-:W2:Y:S08]  /*18540*/  I2F.RP R2, R0 ;  /* 0x0000000000027306 */ /* 0x000eb00000209400 */
[----:B--2---:R-:W2:Y:S02]  /*18550*/  MUFU.RCP R2, R2 ;  /* 0x0000000200027308 */ /* 0x004ea40000001000 */
[----:B--2---:R-:W-:-:S06]  /*18560*/  VIADD R2, R2, 0xffffffe ;  /* 0x0ffffffe02027836 */ /* 0x004fcc0000000000 */
[----:B------:R-:W2:Y:S02]  /*18570*/  F2I.FTZ.U32.TRUNC.NTZ R3, R2 ;  /* 0x0000000200037305 */ /* 0x000ea4000021f000 */
[----:B--2---:R-:W-:-:S04]  /*18580*/  IMAD.MOV R2, RZ, RZ, -R3 ;  /* 0x000000ffff027224 */ /* 0x004fc800078e0a03 */
[----:B01----:R-:W-:Y:S02]  /*18590*/  IMAD R4, R2, R0, RZ ;  /* 0x0000000002047224 */ /* 0x003fe400078e02ff */
        /* <DEDUP_REMOVED lines=20> */
.L_x_4499:
[----:B------:R-:W-:Y:S05]  /*186e0*/  BSYNC B0 ;  /* 0x0000000000007941 */ /* 0x000fea0003800000 */
.L_x_4498:
[----:B------:R-:W4:Y:S04]  /*186f0*/  LDL R0, [R1+0x44] ;  /* 0x0000440001007983 */ /* 0x000f280000100800 */
[----:B--2---:R-:W4:Y:S01]  /*18700*/  LDL R2, [R1+0x70] ;  /* 0x0000700001027983 */ /* 0x004f220000100800 */
[----:B------:R-:W-:Y:S01]  /*18710*/  BSSY B7, `(.L_x_4500) ;  /* 0x00005b9000077945 */ /* 0x000fe20003800000 */
[----:B----4-:R-:W-:-:S05]  /*18720*/  IMAD R2, R2, R0, RZ ;  /* 0x0000000002027224 */ /* 0x010fca00078e02ff */
[----:B-----5:R-:W-:Y:S01]  /*18730*/  VIADDMNMX R0, R2, R0, R7, PT ;  /* 0x0000000002007246 */ /* 0x020fe20003800107 */
        /* <DEDUP_REMOVED lines=9> */
[----:B------:R-:W-:Y:S01]  /*187d0*/  VOTEU.ANY UR4, UPT, PT ;  /* 0x0000000000047886 */ /* 0x000fe200038e0100 */
[----:B01----:R-:W0:Y:S01]  /*187e0*/  LDC.64 R4, c[0x0][0xd60] ;  /* 0x00035800ff047b82 */ /* 0x003e220000000a00 */
[----:B------:R-:W2:Y:S02]  /*187f0*/  FLO.U32 R0, UR4 ;  /* 0x0000000400007d00 */ /* 0x000ea400080e0000 */
[----:B--2---:R-:W-:-:S06]  /*18800*/  ISETP.EQ.U32.AND P0, PT, R0, R2, PT ;  /* 0x000000020000720c */ /* 0x004fcc0003f02070 */
[----:B------:R-:W0:Y:S07]  /*18810*/  POPC R2, UR4 ;  /* 0x0000000400027d09 */ /* 0x000e2e0008000000 */
[----:B0-----:R-:W2:Y:S04]  /*18820*/  @P0 ATOMG.E.ADD.STRONG.GPU PT, R2, desc[UR42][R4.64], R2 ;  /* 0x00000002040209a8 */ /* 0x001ea800081ee1ea */
[----:B--2---:R0:W1:Y:S02]  /*18830*/  SHFL.IDX PT, R2, R2, R0, 0x1f ;  /* 0x00001f0002027589 */ /* 0x00406400000e0000 */
[----:B0-----:R-:W0:Y:S02]  /*18840*/  S2R R0, SR_LTMASK ;  /* 0x0000000000007919 */ /* 0x001e240000003900 */
[----:B0-----:R-:W-:-:S06]  /*18850*/  LOP3.LUT R0, R0, UR4, RZ, 0xc0, !PT ;  /* 0x0000000400007c12 */ /* 0x001fcc000f8ec0ff */
[----:B------:R-:W1:Y:S02]  /*18860*/  POPC R0, R0 ;  /* 0x0000000000007309 */ /* 0x000e640000000000 */
[----:B-1----:R-:W-:-:S05]  /*18870*/  IADD3 R0, R2, UR37, R0 ;  /* 0x0000002502007c10 */ /* 0x002fca000fffe000 */
[----:B------:R4:W-:Y:S01]  /*18880*/  STL [R1], R0 ;  /* 0x0000000001007387 */ /* 0x0009e20000100800 */
[----:B------:R-:W-:Y:S05]  /*18890*/  BRA `(.L_x_4502) ;  /* 0x0000005800807947 */ /* 0x000fea0003800000 */
.L_x_4501:
        /* <DEDUP_REMOVED lines=8> */
[----:B01----:R-:W-:Y:S02]  /*18920*/  IMAD.U32 R4, RZ, RZ, UR6 ;  /* 0x00000006ff047e24 */ /* 0x003fe4000f8e00ff */
[----:B------:R-:W0:Y:S01]  /*18930*/  LDC.64 R2, c[0x4][R2] ;  /* 0x0100000002027b82 */ /* 0x000e220000000a00 */
[----:B------:R-:W-:Y:S02]  /*18940*/  IMAD.U32 R5, RZ, RZ, UR7 ;  /* 0x00000007ff057e24 */ /* 0x000fe4000f8e00ff */
[----:B------:R-:W-:Y:S02]  /*18950*/  IMAD.U32 R6, RZ, RZ, UR8 ;  /* 0x00000008ff067e24 */ /* 0x000fe4000f8e00ff */
[----:B------:R-:W-:-:S02]  /*18960*/  IMAD.U32 R7, RZ, RZ, UR9 ;  /* 0x00000009ff077e24 */ /* 0x000fc4000f8e00ff */
[----:B------:R-:W-:Y:S02]  /*18970*/  IMAD.U32 R10, RZ, RZ, UR4 ;  /* 0x00000004ff0a7e24 */ /* 0x000fe4000f8e00ff */
[----:B------:R-:W-:Y:S02]  /*18980*/  IMAD.U32 R11, RZ, RZ, UR5 ;  /* 0x00000005ff0b7e24 */ /* 0x000fe4000f8e00ff */
[----:B------:R-:W-:Y:S02]  /*18990*/  IMAD.MOV.U32 R8, RZ, RZ, 0x70 ;  /* 0x00000070ff087424 */ /* 0x000fe400078e00ff */
[----:B---3--:R-:W-:Y:S02]  /*189a0*/  IMAD.MOV.U32 R12, RZ, RZ, 0x1 ;  /* 0x00000001ff0c7424 */ /* 0x008fe400078e00ff */
[----:B------:R-:W-:-:S07]  /*189b0*/  IMAD.MOV.U32 R13, RZ, RZ, RZ ;  /* 0x000000ffff0d7224 */ /* 0x000fce00078e00ff */
[----:B------:R-:W-:-:S07]  /*189c0*/  LEPC R20, `(.L_x_4504) ;  /* 0x000000001014794e */ /* 0x000fce0000000000 */
[----:B0-----:R-:W-:Y:S05]  /*189d0*/  CALL.ABS.NOINC R2 ;  /* 0x0000000002007343 */ /* 0x001fea0003c00000 */
.L_x_4504:
[----:B------:R-:W-:Y:S05]  /*189e0*/  BSYNC B6 ;  /* 0x0000000000067941 */ /* 0x000fea0003800000 */
.L_x_4503:
        /* <DEDUP_REMOVED lines=9> */
[----:B01----:R-:W-:Y:S02]  /*18a80*/  IMAD.U32 R4, RZ, RZ, UR6 ;  /* 0x00000006ff047e24 */ /* 0x003fe4000f8e00ff */
[----:B------:R-:W-:Y:S02]  /*18a90*/  IMAD.U32 R5, RZ, RZ, UR7 ;  /* 0x00000007ff057e24 */ /* 0x000fe4000f8e00ff */
[----:B------:R-:W-:Y:S02]  /*18aa0*/  IMAD.U32 R6, RZ, RZ, UR8 ;  /* 0x00000008ff067e24 */ /* 0x000fe4000f8e00ff */
[----:B------:R-:W-:-:S02]  /*18ab0*/  IMAD.U32 R7, RZ, RZ, UR9 ;  /* 0x00000009ff077e24 */ /* 0x000fc4000f8e00ff */
[----:B------:R-:W-:Y:S02]  /*18ac0*/  IMAD.U32 R10, RZ, RZ, UR4 ;  /* 0x00000004ff0a7e24 */ /* 0x000fe4000f8e00ff */
[----:B------:R-:W-:Y:S02]  /*18ad0*/  IMAD.U32 R11, RZ, RZ, UR5 ;  /* 0x00000005ff0b7e24 */ /* 0x000fe4000f8e00ff */
[----:B------:R-:W-:Y:S02]  /*18ae0*/  IMAD.MOV.U32 R8, RZ, RZ, 0x70 ;  /* 0x00000070ff087424 */ /* 0x000fe400078e00ff */
[----:B---3--:R-:W-:Y:S02]  /*18af0*/  IMAD.MOV.U32 R12, RZ, RZ, 0x1 ;  /* 0x00000001ff0c7424 */ /* 0x008fe400078e00ff */
[----:B--2---:R-:W-:-:S07]  /*18b00*/  IMAD.MOV.U32 R13, RZ, RZ, RZ ;  /* 0x000000ffff0d7224 */ /* 0x004fce00078e00ff */
[----:B------:R-:W-:-:S07]  /*18b10*/  LEPC R20, `(.L_x_4507) ;  /* 0x000000001014794e */ /* 0x000fce0000000000 */
[----:B----4-:R-:W-:Y:S05]  /*18b20*/  CALL.ABS.NOINC R2 ;  /* 0x0000000002007343 */ /* 0x010fea0003c00000 */
.L_x_4507:
        /* <DEDUP_REMOVED lines=16> */
.L_x_4506:
[----:B------:R-:W-:Y:S05]  /*18c30*/  BSYNC B6 ;  /* 0x0000000000067941 */ /* 0x000fea0003800000 */
.L_x_4505:
[----:B01----:R-:W2:Y:S01]  /*18c40*/  LDL.LU R4, [R1+0x24] ;  /* 0x0000240001047983 */ /* 0x003ea20000300800 */
[----:B------:R-:W-:-:S03]  /*18c50*/  ULDC.64 UR4, c[0x0][0xaf0] ;  /* 0x0002bc0000047ab9 */ /* 0x000fc60000000a00 */
[----:B------:R-:W4:Y:S01]  /*18c60*/  LDL R7, [R1+0x8] ;  /* 0x0000080001077983 */ /* 0x000f220000100800 */
[----:B------:R-:W-:-:S03]  /*18c70*/  ISETP.NE.U32.AND P0, PT, RZ, UR4, PT ;  /* 0x00000004ff007c0c */ /* 0x000fc6000bf05070 */
[----:B------:R-:W5:Y:S01]  /*18c80*/  LDL R0, [R1+0x48] ;  /* 0x0000480001007983 */ /* 0x000f620000100800 */
[----:B------:R-:W-:-:S13]  /*18c90*/  ISETP.NE.AND.EX P0, PT, RZ, UR5, PT, P0 ;  /* 0x00000005ff007c0c */ /* 0x000fda000bf05300 */
[----:B------:R-:W-:-:S04]  /*18ca0*/  @P0 IADD3 R2, P1, R17, UR4, RZ ;  /* 0x0000000411020c10 */ /* 0x000fc8000ff3e0ff */
[----:B--2---:R-:W-:Y:S01]  /*18cb0*/  @P0 IADD3.X R3, R4, UR5, RZ, P1, !PT ;  /* 0x0000000504030c10 */ /* 0x004fe20008ffe4ff */
        /* <DEDUP_REMOVED lines=15> */
[----:B---3--:R0:W1:Y:S02]  /*18db0*/  SHFL.IDX PT, R14, R4, RZ, 0x1f ;  /* 0x00001fff040e7589 */ /* 0x00806400000e0000 */
.L_x_4660:
        /* <DEDUP_REMOVED lines=11> */
.L_x_4663:
        /* <DEDUP_REMOVED lines=24> */
.L_x_4511:
[----:B-1----:R-:W2:Y:S01]  /*18ff0*/  LDL R2, [R1+0x1c] ;  /* 0x00001c0001027983 */ /* 0x002ea20000100800 */
[----:B0-----:R-:W-:Y:S01]  /*19000*/  IMAD R0, R19, 0x8, R18 ;  /* 0x0000000813007824 */ /* 0x001fe200078e0212 */
[----:B--2---:R-:W-:-:S04]  /*19010*/  SHF.L.U32 R2, R2, 0x1f, RZ ;  /* 0x0000001f02027819 */ /* 0x004fc800000006ff */
[----:B------:R-:W0:Y:S02]  /*19020*/  SYNCS.PHASECHK.TRANS64.TRYWAIT P0, [R0+URZ+0x38840], R2 ;  /* 0x03884002000075a7 */ /* 0x000e24000800017f */
[----:B0-----:R-:W-:Y:S05]  /*19030*/  @!P0 BRA `(.L_x_4512) ;  /* 0x0000006c00c88947 */ /* 0x001fea0003800000 */
.L_x_4664:
        /* <DEDUP_REMOVED lines=11> */
.L_x_4513:
        /* <DEDUP_REMOVED lines=24> */
.L_x_4509:
[----:B0-----:R-:W2:Y:S04]  /*19270*/  LDL.LU R4, [R1+0x30] ;  /* 0x0000300001047983 */ /* 0x001ea80000300800 */
[----:B------:R-:W3:Y:S04]  /*19280*/  LDL.LU R3, [R1+0x50] ;  /* 0x0000500001037983 */ /* 0x000ee80000300800 */
[----:B-1----:R-:W4:Y:S01]  /*19290*/  LDL R2, [R1+0x38] ;  /* 0x0000380001027983 */ /* 0x002f220000100800 */
        /* <DEDUP_REMOVED lines=10> */
[----:B------:R4:W-:Y:S02]  /*19340*/  STL [R1+0x3c], R0 ;  /* 0x00003c0001007387 */ /* 0x0009e40000100800 */
        /* <DEDUP_REMOVED lines=8> */
[----:B------:R-:W-:Y:S02]  /*193d0*/  IMAD.U32 R4, RZ, RZ, UR4 ;  /* 0x00000004ff047e24 */ /* 0x000fe4000f8e00ff */
[----:B0-----:R-:W0:Y:S01]  /*193e0*/  LDC.64 R2, c[0x4][R2] ;  /* 0x0100000002027b82 */ /* 0x001e220000000a00 */
        /* <DEDUP_REMOVED lines=10> */
.L_x_4515:
[----:B------:R-:W-:Y:S05]  /*19490*/  BSYNC B6 ;  /* 0x0000000000067941 */ /* 0x000fea0003800000 */
.L_x_4514:
[----:B------:R-:W2:Y:S01]  /*194a0*/  LDL R10, [R1+0x4] ;  /* 0x00000400010a7983 */ /* 0x000ea20000100800 */
[----:B------:R-:W1:Y:S01]  /*194b0*/  LDC R7, c[0x0][0x448] ;  /* 0x00011200ff077b82 */ /* 0x000e620000000800 */
[----:B------:R-:W-:Y:S01]  /*194c0*/  ULDC.64 UR4, c[0x0][0x298] ;  /* 0x0000a60000047ab9 */ /* 0x000fe20000000a00 */
[----:B------:R-:W-:Y:S01]  /*194d0*/  ULDC.64 UR6, c[0x0][0x280] ;  /* 0x0000a00000067ab9 */ /* 0x000fe20000000a00 */
[----:B------:R-:W3:Y:S04]  /*194e0*/  LDL R4, [R1+0x58] ;  /* 0x0000580001047983 */ /* 0x000ee80000100800 */
[----:B------:R-:W4:Y:S04]  /*194f0*/  LDL R9, [R1+0x38] ;  /* 0x0000380001097983 */ /* 0x000f280000100800 */
[----:B------:R-:W4:Y:S01]  /*19500*/  LDL R8, [R1+0x60] ;  /* 0x0000600001087983 */ /* 0x000f220000100800 */
[----:B------:R-:W1:Y:S01]  /*19510*/  S2R R2, SR_TID.X ;  /* 0x0000000000027919 */ /* 0x000e620000002100 */
[----:B0-----:R-:W0:Y:S02]  /*19520*/  S2R R0, SR_TID.X ;  /* 0x0000000000007919 */ /* 0x001e240000002100 */
[----:B------:R-:W4:Y:S01]  /*19530*/  LDL R6, [R1+0x3c] ;  /* 0x00003c0001067983 */ /* 0x000f220000100800 */
[----:B-1----:R-:W-:-:S13]  /*19540*/  ISETP.NE.AND P0, PT, R7, 0x1, PT ;  /* 0x000000010700780c */ /* 0x002fda0003f05270 */
[----:B------:R-:W1:Y:S01]  /*19550*/  @P0 LDC R3, c[0x0][0x450] ;  /* 0x00011400ff030b82 */ /* 0x000e620000000800 */
[----:B------:R-:W-:-:S04]  /*19560*/  LOP3.LUT R2, R2, 0x7f, RZ, 0xc0, !PT ;  /* 0x0000007f02027812 */ /* 0x000fc800078ec0ff */
[----:B------:R-:W-:Y:S01]  /*19570*/  SHF.R.U32.HI R2, RZ, 0x3, R2 ;  /* 0x00000003ff027819 */ /* 0x000fe20000011602 */
[----:B0-----:R-:W-:-:S05]  /*19580*/  IMAD.SHL.U32 R0, R0, 0x10, RZ ;  /* 0x0000001000007824 */ /* 0x001fca00078e00ff */
[----:B------:R-:W-:Y:S02]  /*19590*/  LOP3.LUT R0, R2, 0x70, R0, 0xf8, !PT ;  /* 0x0000007002007812 */ /* 0x000fe400078ef800 */
[----:B------:R-:W0:Y:S03]  /*195a0*/  @P0 LDC R2, c[0x0][0x44c] ;  /* 0x00011300ff020b82 */ /* 0x000e260000000800 */
[----:B--2---:R-:W-:-:S04]  /*195b0*/  IMAD R5, R10, 0x40, R0 ;  /* 0x000000400a057824 */ /* 0x004fc800078e0200 */
[----:B0-----:R-:W-:-:S04]  /*195c0*/  @P0 IMAD.HI.U32 R2, R5, R2, RZ ;  /* 0x0000000205020227 */ /* 0x001fc800078e00ff */
[----:B------:R-:W-:Y:S01]  /*195d0*/  IMAD.MOV.U32 R0, RZ, RZ, R5 ;  /* 0x000000ffff007224 */ /* 0x000fe200078e0005 */
[----:B-1----:R-:W-:Y:S01]  /*195e0*/  @P0 SHF.R.U32.HI R0, RZ, R3, R2 ;  /* 0x00000003ff000219 */ /* 0x002fe20000011602 */
[----:B---3--:R-:W-:-:S04]  /*195f0*/  IMAD R2, R4, UR4, RZ ;  /* 0x0000000404027c24 */ /* 0x008fc8000f8e02ff */
        /* <DEDUP_REMOVED lines=76> */
.L_x_4673:
        /* <DEDUP_REMOVED lines=12> */
.L_x_4517:
        /* <DEDUP_REMOVED lines=37> */
.L_x_4519:
[----:B------:R-:W-:Y:S05]  /*19dd0*/  BSYNC B6 ;  /* 0x0000000000067941 */ /* 0x000fea0003800000 */
.L_x_4518:
[----:B-1----:R-:W2:Y:S01]  /*19de0*/  LDL.LU R5, [R1+0x38] ;  /* 0x0000380001057983 */ /* 0x002ea20000300800 */
[----:B------:R-:W0:Y:S01]  /*19df0*/  LDC R7, c[0x0][0x448] ;  /* 0x00011200ff077b82 */ /* 0x000e220000000800 */
[----:B------:R-:W-:Y:S02]  /*19e00*/  ULDC.64 UR4, c[0x0][0x3d8] ;  /* 0x0000f60000047ab9 */ /* 0x000fe40000000a00 */
[----:B------:R-:W2:Y:S04]  /*19e10*/  LDL.LU.64 R2, [R1+0x58] ;  /* 0x0000580001027983 */ /* 0x000ea80000300a00 */
[----:B------:R-:W3:Y:S04]  /*19e20*/  LDL.LU R0, [R1+0x60] ;  /* 0x0000600001007983 */ /* 0x000ee80000300800 */
[----:B------:R-:W4:Y:S04]  /*19e30*/  LDL.LU R4, [R1+0x3c] ;  /* 0x00003c0001047983 */ /* 0x000f280000300800 */
[----:B------:R-:W5:Y:S04]  /*19e40*/  LDL.LU R6, [R1+0x30] ;  /* 0x0000300001067983 */ /* 0x000f680000300800 */
[----:B------:R-:W5:Y:S01]  /*19e50*/  LDL.LU R8, [R1+0x14] ;  /* 0x0000140001087983 */ /* 0x000f620000300800 */
[----:B0-----:R-:W-:Y:S01]  /*19e60*/  ISETP.NE.AND P0, PT, R7, 0x1, PT ;  /* 0x000000010700780c */ /* 0x001fe20003f05270 */
[----:B------:R-:W0:Y:S02]  /*19e70*/  S2R R10, SR_TID.X ;  /* 0x00000000000a7919 */ /* 0x000e240000002100 */
[----:B0-----:R-:W-:-:S05]  /*19e80*/  IMAD.SHL.U32 R10, R10, 0x8, RZ ;  /* 0x000000080a0a7824 */ /* 0x001fca00078e00ff */
[----:B------:R-:W-:Y:S01]  /*19e90*/  LOP3.LUT R10, R10, 0x38, RZ, 0xc0, !PT ;  /* 0x000000380a0a7812 */ /* 0x000fe200078ec0ff */
[----:B--2---:R-:W-:-:S04]  /*19ea0*/  IMAD.MOV.U32 R3, RZ, RZ, R5 ;  /* 0x000000ffff037224 */ /* 0x004fc800078e0005 */
        /* <DEDUP_REMOVED lines=8> */
[----:B------:R-:W1:Y:S02]  /*19f30*/  @P0 LDC R4, c[0x0][0x44c] ;  /* 0x00011300ff040b82 */ /* 0x000e640000000800 */
[----:B------:R-:W-:Y:S02]  /*19f40*/  IMAD.IADD R3, R3, 0x1, R0 ;  /* 0x0000000103037824 */ /* 0x000fe400078e0200 */
[----:B-----5:R-:W-:Y:S02]  /*19f50*/  IMAD.MOV.U32 R0, RZ, RZ, R6 ;  /* 0x000000ffff007224 */ /* 0x020fe400078e0006 */
[----:B-1----:R-:W-:-:S05]  /*19f60*/  @P0 IMAD.HI.U32 R4, R6, R4, RZ ;  /* 0x0000000406040227 */ /* 0x002fca00078e00ff */
[----:B0-----:R-:W-:-:S05]  /*19f70*/  @P0 SHF.R.U32.HI R0, RZ, R5, R4 ;  /* 0x00000005ff000219 */ /* 0x001fca0000011604 */
[----:B------:R-:W-:-:S04]  /*19f80*/  IMAD.MOV R4, RZ, RZ, -R0 ;  /* 0x000000ffff047224 */ /* 0x000fc800078e0a00 */
[----:B------:R-:W-:Y:S02]  /*19f90*/  IMAD R4, R7, R4, R6 ;  /* 0x0000000407047224 */ /* 0x000fe400078e0206 */
[----:B------:R-:W0:Y:S01]  /*19fa0*/  S2R R6, SR_TID.X ;  /* 0x0000000000067919 */ /* 0x000e220000002100 */
        /* <DEDUP_REMOVED lines=8> */
[----:B------:R-:W-:Y:S02]  /*1a030*/  IMAD R0, R0, UR4, RZ ;  /* 0x0000000400007c24 */ /* 0x000fe4000f8e02ff */
[----:B0-----:R-:W-:-:S05]  /*1a040*/  IMAD.SHL.U32 R6, R6, 0x8, RZ ;  /* 0x0000000806067824 */ /* 0x001fca00078e00ff */
[----:B------:R-:W-:Y:S01]  /*1a050*/  LOP3.LUT R6, R6, 0x38, RZ, 0xc0, !PT ;  /* 0x0000003806067812 */ /* 0x000fe200078ec0ff */
[----:B------:R-:W-:Y:S01]  /*1a060*/  IMAD R4, R4, UR5, R0 ;  /* 0x0000000504047c24 */ /* 0x000fe2000f8e0200 */
[----:B------:R-:W-:Y:S02]  /*1a070*/  ULDC.64 UR4, c[0x0][0x390] ;  /* 0x0000e40000047ab9 */ /* 0x000fe40000000a00 */
[C---:B------:R-:W-:Y:S02]  /*1a080*/  LOP3.LUT R9, R6.reuse, 0x80, RZ, 0xfc, !PT ;  /* 0x0000008006097812 */ /* 0x040fe400078efcff */
[----:B------:R-:W-:Y:S02]  /*1a090*/  LOP3.LUT R6, R6, 0x40, RZ, 0xfc, !PT ;  /* 0x0000004006067812 */ /* 0x000fe400078efcff */
[----:B------:R-:W-:Y:S01]  /*1a0a0*/  LEA R0, P0, R2, UR4, 0x1 ;  /* 0x0000000402007c11 */ /* 0x000fe2000f8008ff */
[----:B------:R-:W-:Y:S02]  /*1a0b0*/  ULDC UR4, c[0x0][0x3b8] ;  /* 0x0000ee0000047ab9 */ /* 0x000fe40000000800 */
[----:B------:R-:W-:-:S02]  /*1a0c0*/  ISETP.GE.AND P1, PT, R6, UR4, PT ;  /* 0x0000000406007c0c */ /* 0x000fc4000bf26270 */
[----:B------:R-:W0:Y:S01]  /*1a0d0*/  S2R R6, SR_TID.X ;  /* 0x0000000000067919 */ /* 0x000e220000002100 */
[----:B------:R-:W-:Y:S02]  /*1a0e0*/  ISETP.GE.AND P3, PT, R10, UR4, PT ;  /* 0x000000040a007c0c */ /* 0x000fe4000bf66270 */
[----:B------:R-:W-:Y:S02]  /*1a0f0*/  ISETP.GE.AND P2, PT, R9, UR4, PT ;  /* 0x0000000409007c0c */ /* 0x000fe4000bf46270 */
[----:B------:R-:W-:-:S09]  /*1a100*/  LOP3.LUT R8, R8, 0xfffffff7, RZ, 0xc0, !PT ;  /* 0xfffffff708087812 */ /* 0x000fd200078ec0ff */
[----:B------:R-:W-:-:S04]  /*1a110*/  @P3 LOP3.LUT R8, R8, 0x8, RZ, 0xfc, !PT ;  /* 0x0000000808083812 */ /* 0x000fc800078efcff */
[----:B------:R-:W-:-:S04]  /*1a120*/  LOP3.LUT R8, R8, 0xfffffffd, RZ, 0xc0, !PT ;  /* 0xfffffffd08087812 */ /* 0x000fc800078ec0ff */
[----:B------:R-:W-:-:S04]  /*1a130*/  @P2 LOP3.LUT R8, R8, 0x2, RZ, 0xfc, !PT ;  /* 0x0000000208082812 */ /* 0x000fc800078efcff */
[----:B------:R-:W-:Y:S01]  /*1a140*/  LOP3.LUT R8, R8, 0xfffffffb, RZ, 0xc0, !PT ;  /* 0xfffffffb08087812 */ /* 0x000fe200078ec0ff */
[----:B0-----:R-:W-:-:S03]  /*1a150*/  IMAD.SHL.U32 R6, R6, 0x8, RZ ;  /* 0x0000000806067824 */ /* 0x001fc600078e00ff */
[----:B------:R-:W-:Y:S01]  /*1a160*/  @P1 LOP3.LUT R8, R8, 0x4, RZ, 0xfc, !PT ;  /* 0x0000000408081812 */ /* 0x000fe200078efcff */
[----:B------:R-:W-:Y:S01]  /*1a170*/  IMAD.IADD R4, R3, 0x1, R4 ;  /* 0x0000000103047824 */ /* 0x000fe200078e0204 */
[----:B------:R-:W-:-:S03]  /*1a180*/  LOP3.LUT R6, R6, 0x38, RZ, 0xc0, !PT ;  /* 0x0000003806067812 */ /* 0x000fc600078ec0ff */
[----:B------:R0:W-:Y:S01]  /*1a190*/  STL [R1+0x14], R8 ;  /* 0x0000140801007387 */ /* 0x0001e20000100800 */
[----:B------:R-:W-:Y:S02]  /*1a1a0*/  LEA.HI.X R4, R2, UR5, R4, 0x1, P0 ;  /* 0x0000000502047c11 */ /* 0x000fe400080f0c04 */
[C---:B0-----:R-:W-:Y:S02]  /*1a1b0*/  LOP3.LUT R8, R6.reuse, 0x100, RZ, 0xfc, !PT ;  /* 0x0000010006087812 */ /* 0x041fe400078efcff */
[----:B------:R-:W-:Y:S02]  /*1a1c0*/  LOP3.LUT R6, R6, 0xc0, RZ, 0xfc, !PT ;  /* 0x000000c006067812 */ /* 0x000fe400078efcff */
[----:B------:R-:W-:Y:S02]  /*1a1d0*/  ISETP.GE.AND P0, PT, R8, UR4, PT ;  /* 0x0000000408007c0c */ /* 0x000fe4000bf06270 */
[----:B------:R-:W0:Y:S01]  /*1a1e0*/  S2R R8, SR_TID.X ;  /* 0x0000000000087919 */ /* 0x000e220000002100 */
[----:B------:R-:W-:-:S02]  /*1a1f0*/  ISETP.GE.AND P5, PT, R6, UR4, PT ;  /* 0x0000000406007c0c */ /* 0x000fc4000bfa6270 */
[----:B------:R-:W1:Y:S01]  /*1a200*/  S2R R6, SR_TID.X ;  /* 0x0000000000067919 */ /* 0x000e620000002100 */
[----:B------:R-:W-:Y:S02]  /*1a210*/  SEL R5, RZ, 0x1, P3 ;  /* 0x00000001ff057807 */ /* 0x000fe40001800000 */
[----:B------:R-:W-:Y:S02]  /*1a220*/  SEL R3, RZ, 0x4, P2 ;  /* 0x00000004ff037807 */ /* 0x000fe40001000000 */
[----:B------:R-:W-:-:S04]  /*1a230*/  SEL R2, RZ, 0x2, P1 ;  /* 0x00000002ff027807 */ /* 0x000fc80000800000 */
[----:B------:R-:W-:Y:S02]  /*1a240*/  IADD3 R2, R3, R2, R5 ;  /* 0x0000000203027210 */ /* 0x000fe40007ffe005 */
[----:B------:R-:W-:Y:S02]  /*1a250*/  SEL R5, RZ, 0x10, P0 ;  /* 0x00000010ff057807 */ /* 0x000fe40000000000 */
[----:B------:R-:W-:Y:S01]  /*1a260*/  SEL R3, RZ, 0x8, P5 ;  /* 0x00000008ff037807 */ /* 0x000fe20002800000 */
[----:B0-----:R-:W-:Y:S02]  /*1a270*/  IMAD.SHL.U32 R8, R8, 0x8, RZ ;  /* 0x0000000808087824 */ /* 0x001fe400078e00ff */
[----:B-1----:R-:W-:-:S03]  /*1a280*/  IMAD.SHL.U32 R6, R6, 0x8, RZ ;  /* 0x0000000806067824 */ /* 0x002fc600078e00ff */
[----:B------:R-:W-:-:S04]  /*1a290*/  LOP3.LUT R8, R8, 0x38, RZ, 0xc0, !PT ;  /* 0x0000003808087812 */ /* 0x000fc800078ec0ff */
[----:B------:R-:W-:Y:S02]  /*1a2a0*/  LOP3.LUT R9, R8, 0x180, RZ, 0xfc, !PT ;  /* 0x0000018008097812 */ /* 0x000fe400078efcff */
[----:B------:R-:W-:Y:S02]  /*1a2b0*/  LOP3.LUT R6, R6, 0x38, RZ, 0xc0, !PT ;  /* 0x0000003806067812 */ /* 0x000fe400078ec0ff */
[----:B------:R-:W-:Y:S02]  /*1a2c0*/  ISETP.GE.AND P1, PT, R9, UR4, PT ;  /* 0x0000000409007c0c */ /* 0x000fe4000bf26270 */
[----:B------:R-:W-:Y:S02]  /*1a2d0*/  LOP3.LUT R8, R6, 0x140, RZ, 0xfc, !PT ;  /* 0x0000014006087812 */ /* 0x000fe400078efcff */
[----:B------:R-:W-:Y:S02]  /*1a2e0*/  IADD3 R2, R5, R2, R3 ;  /* 0x0000000205027210 */ /* 0x000fe40007ffe003 */
[----:B------:R-:W-:-:S02]  /*1a2f0*/  SEL R5, RZ, 0x40, P1 ;  /* 0x00000040ff057807 */ /* 0x000fc40000800000 */
[----:B------:R-:W-:Y:S02]  /*1a300*/  LOP3.LUT R6, R6, 0x1c0, RZ, 0xfc, !PT ;  /* 0x000001c006067812 */ /* 0x000fe400078efcff */
[----:B------:R-:W-:Y:S02]  /*1a310*/  ISETP.GE.AND P1, PT, R8, UR4, PT ;  /* 0x0000000408007c0c */ /* 0x000fe4000bf26270 */
[----:B------:R-:W-:Y:S02]  /*1a320*/  ISETP.GE.AND P2, PT, R6, UR4, PT ;  /* 0x0000000406007c0c */ /* 0x000fe4000bf46270 */
[----:B------:R-:W-:Y:S01]  /*1a330*/  SEL R3, RZ, 0x20, P1 ;  /* 0x00000020ff037807 */ /* 0x000fe20000800000 */
[----:B------:R-:W-:Y:S01]  /*1a340*/  UMOV UR4, 0xffffffff ;  /* 0xffffffff00047882 */ /* 0x000fe20000000000 */
[----:B------:R-:W-:Y:S02]  /*1a350*/  SEL R6, RZ, 0x80, P2 ;  /* 0x00000080ff067807 */ /* 0x000fe40001000000 */
[----:B------:R-:W-:-:S05]  /*1a360*/  IADD3 R5, R5, R2, R3 ;  /* 0x0000000205057210 */ /* 0x000fca0007ffe003 */
[----:B------:R-:W-:Y:S01]  /*1a370*/  IMAD.IADD R6, R5, 0x1, R6 ;  /* 0x0000000105067824 */ /* 0x000fe200078e0206 */
[----:B------:R-:W-:Y:S06]  /*1a380*/  BRA.DIV UR4, `(.L_x_4520) ;  /* 0x0000006204687947 */ /* 0x000fec000b800000 */
[----:B------:R-:W2:Y:S04]  /*1a390*/  LDL.LU R8, [R1+0x4c] ;  /* 0x00004c0001087983 */ /* 0x000ea80000300800 */
[----:B------:R-:W3:Y:S04]  /*1a3a0*/  LDL.LU R3, [R1+0x4] ;  /* 0x0000040001037983 */ /* 0x000ee80000300800 */
[----:B------:R-:W4:Y:S04]  /*1a3b0*/  LDL.LU R2, [R1+0x50] ;  /* 0x0000500001027983 */ /* 0x000f280000300800 */
[----:B------:R-:W5:Y:S04]  /*1a3c0*/  LDL.LU R12, [R1+0x14] ;  /* 0x00001400010c7983 */ /* 0x000f680000300800 */
[----:B------:R-:W5:Y:S04]  /*1a3d0*/  LDL R11, [R1+0x18] ;  /* 0x00001800010b7983 */ /* 0x000f680000100800 */
[----:B------:R-:W5:Y:S01]  /*1a3e0*/  LDL.LU R10, [R1+0x64] ;  /* 0x00006400010a7983 */ /* 0x000f620000300800 */
[----:B------:R-:W0:Y:S02]  /*1a3f0*/  S2R R13, SR_TID.X ;  /* 0x00000000000d7919 */ /* 0x000e240000002100 */
[----:B0-----:R-:W-:-:S05]  /*1a400*/  IMAD.SHL.U32 R13, R13, 0x8, RZ ;  /* 0x000000080d0d7824 */ /* 0x001fca00078e00ff */
[----:B------:R-:W-:Y:S01]  /*1a410*/  LOP3.LUT R13, R13, 0x38, RZ, 0xc0, !PT ;  /* 0x000000380d0d7812 */ /* 0x000fe200078ec0ff */
[----:B------:R-:W-:Y:S04]  /*1a420*/  SHFL.IDX PT, R14, R0, 0x1, 0x181f ;  /* 0x00381f00000e7f89 */ /* 0x000fe800000e0000 */
[----:B------:R-:W-:Y:S01]  /*1a430*/  SHFL.IDX PT, R9, R4, 0x1, 0x181f ;  /* 0x00381f0004097f89 */ /* 0x000fe200000e0000 */
[----:B--2---:R-:W-:-:S05]  /*1a440*/  IMAD R7, R8, R7, RZ ;  /* 0x0000000708077224 */ /* 0x004fca00078e02ff */
[-C--:B---3--:R-:W-:Y:S02]  /*1a450*/  ISETP.GE.AND P2, PT, R3, R7.reuse, PT ;  /* 0x000000070300720c */ /* 0x088fe40003f46270 */
[----:B----4-:R-:W-:Y:S02]  /*1a460*/  ISETP.GE.AND P3, PT, R2, R7, PT ;  /* 0x000000070200720c */ /* 0x010fe40003f66270 */
[----:B-----5:R-:W-:-:S04]  /*1a470*/  LOP3.LUT R12, R12, 0xfffffbff, RZ, 0xc0, !PT ;  /* 0xfffffbff0c0c7812 */ /* 0x020fc800078ec0ff */
[----:B------:R-:W-:-:S05]  /*1a480*/  @P1 LOP3.LUT R12, R12, 0x400, RZ, 0xfc, !PT ;  /* 0x000004000c0c1812 */ /* 0x000fca00078efcff */
[----:B------:R-:W-:Y:S02]  /*1a490*/  @!P2 LOP3.LUT R2, R5, 0x40, RZ, 0xc0, !PT ;  /* 0x000000400502a812 */ /* 0x000fe400078ec0ff */
[C---:B------:R-:W-:Y:S02]  /*1a4a0*/  LOP3.LUT P1, RZ, R12.reuse, 0x8, RZ, 0xc0, !PT ;  /* 0x000000080cff7812 */ /* 0x040fe4000782c0ff */
[C---:B------:R-:W-:Y:S02]  /*1a4b0*/  LOP3.LUT P4, RZ, R12.reuse, 0x2, RZ, 0xc0, !PT ;  /* 0x000000020cff7812 */ /* 0x040fe4000788c0ff */
[----:B------:R-:W-:Y:S02]  /*1a4c0*/  LOP3.LUT R12, R12, 0xfffffeff, RZ, 0xc0, !PT ;  /* 0xfffffeff0c0c7812 */ /* 0x000fe400078ec0ff */
[----:B------:R-:W-:Y:S02]  /*1a4d0*/  @!P2 SHF.R.U32.HI R2, RZ, 0x2, R2 ;  /* 0x00000002ff02a819 */ /* 0x000fe40000011602 */
[----:B------:R-:W-:-:S02]  /*1a4e0*/  @P3 LOP3.LUT R12, R12, 0x100, RZ, 0xfc, !PT ;  /* 0x000001000c0c3812 */ /* 0x000fc400078efcff */
[----:B------:R-:W-:Y:S02]  /*1a4f0*/  @!P2 ISETP.NE.U32.AND P3, PT, R2, RZ, PT ;  /* 0x000000ff0200a20c */ /* 0x000fe40003f65070 */
[----:B------:R-:W-:Y:S02]  /*1a500*/  @!P2 LOP3.LUT R2, R6, 0x80, RZ, 0xc0, !PT ;  /* 0x000000800602a812 */ /* 0x000fe400078ec0ff */
[----:B------:R-:W-:Y:S02]  /*1a510*/  LOP3.LUT R12, R12, 0xffffffdf, RZ, 0xc0, !PT ;  /* 0xffffffdf0c0c7812 */ /* 0x000fe400078ec0ff */
[----:B------:R-:W-:-:S07]  /*1a520*/  @!P2 SHF.R.U32.HI R2, RZ, 0x3, R2 ;  /* 0x00000003ff02a819 */ /* 0x000fce0000011602 */
[----:B------:R-:W-:Y:S02]  /*1a530*/  @P3 LOP3.LUT R12, R12, 0x20, RZ, 0xfc, !PT ;  /* 0x000000200c0c3812 */ /* 0x000fe400078efcff */
[----:B------:R-:W-:Y:S02]  /*1a540*/  @!P2 ISETP.NE.U32.AND P3, PT, R2, RZ, PT ;  /* 0x000000ff0200a20c */ /* 0x000fe40003f65070 */
[----:B------:R-:W0:Y:S04]  /*1a550*/  SHFL.IDX PT, R2, R0, RZ, 0x181f ;  /* 0x00181fff00027589 */ /* 0x000e2800000e0000 */
[----:B------:R-:W1:Y:S01]  /*1a560*/  SHFL.IDX PT, R8, R4, RZ, 0x181f ;  /* 0x00181fff04087589 */ /* 0x000e6200000e0000 */
[----:B------:R-:W-:Y:S02]  /*1a570*/  LOP3.LUT R12, R12, 0xfffffdff, RZ, 0xc0, !PT ;  /* 0xfffffdff0c0c7812 */ /* 0x000fe400078ec0ff */
[----:B0-----:R-:W-:-:S05]  /*1a580*/  @!P2 LEA R3, P6, R13, R2, 0x1 ;  /* 0x000000020d03a211 */ /* 0x001fca00078c08ff */
[----:B-1----:R-:W-:-:S05]  /*1a590*/  @!P2 IMAD.X R2, RZ, RZ, R8, P6 ;  /* 0x000000ffff02a224 */ /* 0x002fca00030e0608 */
[-C--:B------:R-:W-:Y:S02]  /*1a5a0*/  @!P2 LOP3.LUT R3, R3, R2.reuse, RZ, 0x3c, !PT ;  /* 0x000000020303a212 */ /* 0x080fe400078e3cff */
[----:B------:R-:W-:Y:S02]  /*1a5b0*/  @P3 LOP3.LUT R12, R12, 0x200, RZ, 0xfc, !PT ;  /* 0x000002000c0c3812 */ /* 0x000fe400078efcff */
[C---:B------:R-:W-:Y:S02]  /*1a5c0*/  @!P2 LOP3.LUT R2, R3.reuse, R2, RZ, 0x3c, !PT ;  /* 0x000000020302a212 */ /* 0x040fe400078e3cff */
[C---:B------:R-:W-:Y:S02]  /*1a5d0*/  LOP3.LUT P6, RZ, R12.reuse, 0x4, RZ, 0xc0, !PT ;  /* 0x000000040cff7812 */ /* 0x040fe400078cc0ff */
[----:B------:R-:W-:Y:S02]  /*1a5e0*/  @!P2 LOP3.LUT R3, R3, R2, RZ, 0x3c, !PT ;  /* 0x000000020303a212 */ /* 0x000fe400078e3cff */
[----:B------:R-:W-:-:S03]  /*1a5f0*/  LOP3.LUT P3, RZ, R12, 0x20, RZ, 0xc0, !PT ;  /* 0x000000200cff7812 */ /* 0x000fc6000786c0ff */
[----:B------:R-:W-:Y:S01]  /*1a600*/  @!P2 LDGSTS.E.BYPASS.LTC128B.128 [R11+0x26400], desc[UR42][R2.64], !P1 ;  /* 0x26400000020bafae */ /* 0x000fe2000c901d6a */
[----:B------:R-:W-:-:S05]  /*1a610*/  LOP3.LUT P1, RZ, R12, 0x400, RZ, 0xc0, !PT ;  /* 0x000004000cff7812 */ /* 0x000fca000782c0ff */
[----:B------:R-:W-:Y:S04]  /*1a620*/  @!P2 LDGSTS.E.BYPASS.LTC128B.128 [R11+0x28400], desc[UR42][R2.64+0x80], !P6 ;  /* 0x28400080020bafae */ /* 0x000fe8000f101d6a */
[----:B------:R-:W-:Y:S04]  /*1a630*/  @!P2 LDGSTS.E.BYPASS.LTC128B.128 [R11+0x2a400], desc[UR42][R2.64+0x100], !P4 ;  /* 0x2a400100020bafae */ /* 0x000fe8000e101d6a */
[----:B------:R-:W-:Y:S04]  /*1a640*/  @!P2 LDGSTS.E.BYPASS.LTC128B.128 [R11+0x2c400], desc[UR42][R2.64+0x180], !P5 ;  /* 0x2c400180020bafae */ /* 0x000fe8000e901d6a */
[----:B------:R-:W-:Y:S04]  /*1a650*/  @!P2 LDGSTS.E.BYPASS.LTC128B.128 [R11+0x2e400], desc[UR42][R2.64+0x200], !P0 ;  /* 0x2e400200020bafae */ /* 0x000fe8000c101d6a */
[----:B------:R-:W-:Y:S04]  /*1a660*/  @!P2 LDGSTS.E.BYPASS.LTC128B.128 [R11+0x30400], desc[UR42][R2.64+0x280], !P1 ;  /* 0x30400280020bafae */ /* 0x000fe8000c901d6a */
[----:B------:R-:W-:Y:S01]  /*1a670*/  @!P2 LDGSTS.E.BYPASS.LTC128B.128 [R11+0x32400], desc[UR42][R2.64+0x300], P3 ;  /* 0x32400300020bafae */ /* 0x000fe20009901d6a */
[----:B------:R-:W-:-:S13]  /*1a680*/  LOP3.LUT P3, RZ, R12, 0x200, RZ, 0xc0, !PT ;  /* 0x000002000cff7812 */ /* 0x000fda000786c0ff */
[----:B------:R0:W-:Y:S01]  /*1a690*/  @!P2 LDGSTS.E.BYPASS.LTC128B.128 [R11+0x34400], desc[UR42][R2.64+0x380], P3 ;  /* 0x34400380020bafae */ /* 0x0001e20009901d6a */
[----:B------:R-:W-:-:S13]  /*1a6a0*/  LOP3.LUT P3, RZ, R12, 0x100, RZ, 0xc0, !PT ;  /* 0x000001000cff7812 */ /* 0x000fda000786c0ff */
[----:B------:R-:W-:-:S05]  /*1a6b0*/  @!P3 LEA R14, P2, R13, R14, 0x1 ;  /* 0x0000000e0d0eb211 */ /* 0x000fca00078408ff */
[----:B------:R-:W-:Y:S01]  /*1a6c0*/  @!P3 IMAD.X R9, RZ, RZ, R9, P2 ;  /* 0x000000ffff09b224 */ /* 0x000fe200010e0609 */
[----:B------:R-:W-:Y:S02]  /*1a6d0*/  LOP3.LUT P2, RZ, R12, 0x8, RZ, 0xc0, !PT ;  /* 0x000000080cff7812 */ /* 0x000fe4000784c0ff */
[----:B------:R-:W-:Y:S01]  /*1a6e0*/  @!P3 LOP3.LUT R8, R5, 0x40, RZ, 0xc0, !PT ;  /* 0x000000400508b812 */ /* 0x000fe200078ec0ff */
[----:B0-----:R-:W-:Y:S02]  /*1a6f0*/  @!P3 IMAD.MOV.U32 R2, RZ, RZ, R14 ;  /* 0x000000ffff02b224 */ /* 0x001fe400078e000e */
        /* <DEDUP_REMOVED lines=37> */
[----:B------:R0:W-:Y:S04]  /*1a950*/  STL [R1+0x14], R12 ;  /* 0x0000140c01007387 */ /* 0x0001e80000100800 */
[----:B------:R0:W-:Y:S04]  /*1a960*/  @!P2 LDGSTS.E.BYPASS.LTC128B.128 [R11+0x35400], desc[UR42][R2.64+0x380], P3 ;  /* 0x35400380020bafae */ /* 0x0001e80009901d6a */
[----:B------:R-:W1:Y:S04]  /*1a970*/  SHFL.IDX PT, R4, R4, 0x3, 0x181f ;  /* 0x00781f0004047f89 */ /* 0x000e6800000e0000 */
[----:B------:R-:W2:Y:S02]  /*1a980*/  SHFL.IDX PT, R0, R0, 0x3, 0x181f ;  /* 0x00781f0000007f89 */ /* 0x000ea400000e0000 */
.L_x_4683:
[----:B0-----:R-:W3:Y:S01]  /*1a990*/  LDL.LU R2, [R1+0x68] ;  /* 0x0000680001027983 */ /* 0x001ee20000300800 */
[----:B------:R-:W-:Y:S01]  /*1a9a0*/  BSSY B0, `(.L_x_4521) ;  /* 0x000001e000007945 */ /* 0x000fe20003800000 */
[----:B---3--:R-:W-:-:S13]  /*1a9b0*/  ISETP.GE.AND P2, PT, R2, R7, PT ;  /* 0x000000070200720c */ /* 0x008fda0003f46270 */
[----:B------:R-:W-:Y:S05]  /*1a9c0*/  @P2 BRA `(.L_x_4522) ;  /* 0x00000000006c2947 */ /* 0x000fea0003800000 */
[----:B------:R-:W3:Y:S04]  /*1a9d0*/  LDL R3, [R1+0x14] ;  /* 0x0000140001037983 */ /* 0x000ee80000100800 */
[----:B------:R-:W4:Y:S01]  /*1a9e0*/  LDL R8, [R1+0x18] ;  /* 0x0000180001087983 */ /* 0x000f220000100800 */
[----:B------:R-:W-:Y:S02]  /*1a9f0*/  LOP3.LUT R5, R5, 0x40, RZ, 0xc0, !PT ;  /* 0x0000004005057812 */ /* 0x000fe400078ec0ff */
[----:B------:R-:W-:Y:S01]  /*1aa00*/  LOP3.LUT R6, R6, 0x80, RZ, 0xc0, !PT ;  /* 0x0000008006067812 */ /* 0x000fe200078ec0ff */
[----:B------:R-:W0:Y:S01]  /*1aa10*/  S2R R2, SR_TID.X ;  /* 0x0000000000027919 */ /* 0x000e220000002100 */
[----:B------:R-:W-:Y:S02]  /*1aa20*/  SHF.R.U32.HI R5, RZ, 0x2, R5 ;  /* 0x00000002ff057819 */ /* 0x000fe40000011605 */
[----:B------:R-:W-:Y:S01]  /*1aa30*/  SHF.R.U32.HI R6, RZ, 0x3, R6 ;  /* 0x00000003ff067819 */ /* 0x000fe20000011606 */
[----:B0-----:R-:W-:-:S05]  /*1aa40*/  IMAD.SHL.U32 R2, R2, 0x8, RZ ;  /* 0x0000000802027824 */ /* 0x001fca00078e00ff */
[----:B------:R-:W-:-:S04]  /*1aa50*/  LOP3.LUT R2, R2, 0x38, RZ, 0xc0, !PT ;  /* 0x0000003802027812 */ /* 0x000fc800078ec0ff */
[----:B--2---:R-:W-:Y:S02]  /*1aa60*/  LEA R2, P2, R2, R0, 0x1 ;  /* 0x0000000002027211 */ /* 0x004fe400078408ff */
[C---:B---3--:R-:W-:Y:S02]  /*1aa70*/  LOP3.LUT P6, RZ, R3.reuse, 0x8, RZ, 0xc0, !PT ;  /* 0x0000000803ff7812 */ /* 0x048fe400078cc0ff */
[C---:B------:R-:W-:Y:S02]  /*1aa80*/  LOP3.LUT P4, RZ, R3.reuse, 0x4, RZ, 0xc0, !PT ;  /* 0x0000000403ff7812 */ /* 0x040fe4000788c0ff */
[----:B------:R-:W-:Y:S01]  /*1aa90*/  LOP3.LUT P3, RZ, R3, 0x2, RZ, 0xc0, !PT ;  /* 0x0000000203ff7812 */ /* 0x000fe2000786c0ff */
[----:B-1----:R-:W-:Y:S01]  /*1aaa0*/  IMAD.X R3, RZ, RZ, R4, P2 ;  /* 0x000000ffff037224 */ /* 0x002fe200010e0604 */
[----:B------:R-:W-:-:S07]  /*1aab0*/  ISETP.NE.U32.AND P2, PT, R5, RZ, PT ;  /* 0x000000ff0500720c */ /* 0x000fce0003f45070 */
[----:B------:R-:W-:Y:S01]  /*1aac0*/  @!PT LDS RZ, [RZ] ;  /* 0x00000000fffff984 */ /* 0x000fe20000000800 */
[----:B------:R-:W-:Y:S01]  /*1aad0*/  @!PT LDS RZ, [RZ] ;  /* 0x00000000fffff984 */ /* 0x000fe20000000800 */
[----:B------:R-:W-:Y:S01]  /*1aae0*/  @!PT LDS RZ, [RZ] ;  /* 0x00000000fffff984 */ /* 0x000fe20000000800 */
[----:B----4-:R0:W-:Y:S04]  /*1aaf0*/  LDGSTS.E.BYPASS.LTC128B.128 [R8+0x27c00], desc[UR42][R2.64], !P6 ;  /* 0x27c0000002087fae */ /* 0x0101e8000f101d6a */
        /* <DEDUP_REMOVED lines=8> */
.L_x_4522:
[----:B------:R-:W-:Y:S05]  /*1ab80*/  BSYNC B0 ;  /* 0x0000000000007941 */ /* 0x000fea0003800000 */
.L_x_4521:
[----:B------:R-:W-:Y:S01]  /*1ab90*/  NOP ;  /* 0x0000000000007918 */ /* 0x000fe20000000000 */
[----:B------:R-:W-:-:S13]  /*1aba0*/  PLOP3.LUT P0, PT, PT, PT, PT, 0x80, 0x0 ;  /* 0x000000000000781c */ /* 0x000fda0003f0f070 */
.L_x_4523:
        /* <DEDUP_REMOVED lines=18> */
.L_x_4684:
[----:B------:R-:W-:Y:S05]  /*1acd0*/  BSYNC B0 ;  /* 0x0000000000007941 */ /* 0x000fea0003800000 */
.L_x_4524:
        /* <DEDUP_REMOVED lines=13> */
.L_x_4685:
[----:B------:R-:W-:Y:S05]  /*1adb0*/  BSYNC B1 ;  /* 0x0000000000017941 */ /* 0x000fea0003800000 */
.L_x_4528:
        /* <DEDUP_REMOVED lines=9> */
.L_x_4531:
[----:B------:R-:W-:Y:S05]  /*1ae50*/  BSYNC B1 ;  /* 0x0000000000017941 */ /* 0x000fea0003800000 */
.L_x_4530:
        /* <DEDUP_REMOVED lines=11> */
[----:B-1----:R-:W-:-:S07]  /*1af10*/  VIADD R4, R2, 0x400 ;  /* 0x0000040002047836 */ /* 0x002fce0000000000 */
.L_x_4532:
        /* <DEDUP_REMOVED lines=15> */
.L_x_4533:
        /* <DEDUP_REMOVED lines=15> */
.L_x_4534:
        /* <DEDUP_REMOVED lines=15> */
.L_x_4535:
        /* <DEDUP_REMOVED lines=15> */
.L_x_4536:
        /* <DEDUP_REMOVED lines=15> */
.L_x_4537:
        /* <DEDUP_REMOVED lines=15> */
.L_x_4538:
        /* <DEDUP_REMOVED lines=15> */
.L_x_4539:
        /* <DEDUP_REMOVED lines=10> */
.L_x_4527:
[----:B------:R-:W-:Y:S05]  /*1b650*/  BSYNC B0 ;  /* 0x0000000000007941 */ /* 0x000fea0003800000 */
.L_x_4526:
        /* <DEDUP_REMOVED lines=54> */
.L_x_4546:
        /* <DEDUP_REMOVED lines=8> */
.L_x_4686:
[----:B------:R-:W-:Y:S05]  /*1ba40*/  BSYNC B3 ;  /* 0x0000000000037941 */ /* 0x000fea0003800000 */
.L_x_4547:
        /* <DEDUP_REMOVED lines=9> */
.L_x_4550:
[----:B------:R-:W-:Y:S05]  /*1bae0*/  BSYNC B3 ;  /* 0x0000000000037941 */ /* 0x000fea0003800000 */
.L_x_4549:
        /* <DEDUP_REMOVED lines=12> */
.L_x_4551:
        /* <DEDUP_REMOVED lines=13> */
.L_x_4687:
[----:B------:R-:W-:Y:S05]  /*1bc80*/  BSYNC B3 ;  /* 0x0000000000037941 */ /* 0x000fea0003800000 */
.L_x_4552:
        /* <DEDUP_REMOVED lines=11> */
.L_x_4555:
[----:B------:R-:W-:Y:S05]  /*1bd40*/  BSYNC B3 ;  /* 0x0000000000037941 */ /* 0x000fea0003800000 */
.L_x_4554:
        /* <DEDUP_REMOVED lines=9> */
.L_x_4556:
        /* <DEDUP_REMOVED lines=15> */
.L_x_4557:
        /* <DEDUP_REMOVED lines=15> */
.L_x_4558:
        /* <DEDUP_REMOVED lines=15> */
.L_x_4559:
        /* <DEDUP_REMOVED lines=15> */
.L_x_4560:
        /* <DEDUP_REMOVED lines=15> */
.L_x_4561:
        /* <DEDUP_REMOVED lines=15> */
.L_x_4562:
        /* <DEDUP_REMOVED lines=15> */
.L_x_4563:
        /* <DEDUP_REMOVED lines=10> */
.L_x_4545:
[----:B------:R-:W-:Y:S05]  /*1c510*/  BSYNC B1 ;  /* 0x0000000000017941 */ /* 0x000fea0003800000 */
.L_x_4544:
[----:B------:R-:W2:Y:S02]  /*1c520*/  LDL.LU R5, [R1+0x48] ;  /* 0x0000480001057983 */ /* 0x000ea40000300800 */
[----:B--2---:R-:W-:-:S07]  /*1c530*/  VIADD R0, R5, 0xfffffffd ;  /* 0xfffffffd05007836 */ /* 0x004fce0000000000 */
.L_x_4543:
[----:B------:R-:W-:Y:S05]  /*1c540*/  BSYNC B2 ;  /* 0x0000000000027941 */ /* 0x000fea0003800000 */
.L_x_4542:
[----:B------:R-:W-:Y:S01]  /*1c550*/  VIADD R8, R8, 0xfffffffe ;  /* 0xfffffffe08087836 */ /* 0x000fe20000000000 */
[----:B------:R-:W-:-:S04]  /*1c560*/  LOP3.LUT R4, RZ, R4, RZ, 0x33, !PT ;  /* 0x00000004ff047212 */ /* 0x000fc800078e33ff */
[----:B------:R-:W-:-:S13]  /*1c570*/  ISETP.NE.AND P0, PT, R8, R4, PT ;  /* 0x000000040800720c */ /* 0x000fda0003f05270 */
[----:B------:R-:W-:Y:S05]  /*1c580*/  @!P0 BRA `(.L_x_4541) ;  /* 0x0000001800d88947 */ /* 0x000fea0003800000 */
.L_x_4604:
        /* <DEDUP_REMOVED lines=35> */
.L_x_4566:
        /* <DEDUP_REMOVED lines=8> */
.L_x_4688:
[----:B------:R-:W-:Y:S05]  /*1c840*/  BSYNC B2 ;  /* 0x0000000000027941 */ /* 0x000fea0003800000 */
.L_x_4567:
        /* <DEDUP_REMOVED lines=9> */
.L_x_4570:
[----:B------:R-:W-:Y:S05]  /*1c8e0*/  BSYNC B2 ;  /* 0x0000000000027941 */ /* 0x000fea0003800000 */
.L_x_4569:
        /* <DEDUP_REMOVED lines=12> */
.L_x_4571:
        /* <DEDUP_REMOVED lines=13> */
.L_x_4689:
[----:B------:R-:W-:Y:S05]  /*1ca80*/  BSYNC B2 ;  /* 0x0000000000027941 */ /* 0x000fea0003800000 */
.L_x_4572:
        /* <DEDUP_REMOVED lines=11> */
.L_x_4575:
[----:B------:R-:W-:Y:S05]  /*1cb40*/  BSYNC B2 ;  /* 0x0000000000027941 */ /* 0x000fea0003800000 */
.L_x_4574:
        /* <DEDUP_REMOVED lines=9> */
.L_x_4576:
        /* <DEDUP_REMOVED lines=15> */
.L_x_4577:
        /* <DEDUP_REMOVED lines=15> */
.L_x_4578:
        /* <DEDUP_REMOVED lines=15> */
.L_x_4579:
        /* <DEDUP_REMOVED lines=15> */
.L_x_4580:
        /* <DEDUP_REMOVED lines=15> */
.L_x_4581:
        /* <DEDUP_REMOVED lines=15> */
.L_x_4582:
        /* <DEDUP_REMOVED lines=15> */
.L_x_4583:
        /* <DEDUP_REMOVED lines=10> */
.L_x_4565:
[----:B------:R-:W-:Y:S05]  /*1d310*/  BSYNC B1 ;  /* 0x0000000000017941 */ /* 0x000fea0003800000 */
.L_x_4564:
        /* <DEDUP_REMOVED lines=35> */
.L_x_4586:
        /* <DEDUP_REMOVED lines=8> */
.L_x_4690:
[----:B------:R-:W-:Y:S05]  /*1d5d0*/  BSYNC B2 ;  /* 0x0000000000027941 */ /* 0x000fea0003800000 */
.L_x_4587:
        /* <DEDUP_REMOVED lines=9> */
.L_x_4590:
[----:B------:R-:W-:Y:S05]  /*1d670*/  BSYNC B2 ;  /* 0x0000000000027941 */ /* 0x000fea0003800000 */
.L_x_4589:
        /* <DEDUP_REMOVED lines=12> */
.L_x_4591:
        /* <DEDUP_REMOVED lines=13> */
.L_x_4691:
[----:B------:R-:W-:Y:S05]  /*1d810*/  BSYNC B2 ;  /* 0x0000000000027941 */ /* 0x000fea0003800000 */
.L_x_4592:
        /* <DEDUP_REMOVED lines=11> */
.L_x_4595:
[----:B------:R-:W-:Y:S05]  /*1d8d0*/  BSYNC B2 ;  /* 0x0000000000027941 */ /* 0x000fea0003800000 */
.L_x_4594:
        /* <DEDUP_REMOVED lines=9> */
.L_x_4596:
        /* <DEDUP_REMOVED lines=15> */
.L_x_4597:
        /* <DEDUP_REMOVED lines=15> */
.L_x_4598:
        /* <DEDUP_REMOVED lines=15> */
.L_x_4599:
        /* <DEDUP_REMOVED lines=15> */
.L_x_4600:
        /* <DEDUP_REMOVED lines=15> */
.L_x_4601:
        /* <DEDUP_REMOVED lines=15> */
.L_x_4602:
        /* <DEDUP_REMOVED lines=15> */
.L_x_4603:
        /* <DEDUP_REMOVED lines=10> */
.L_x_4585:
[----:B------:R-:W-:Y:S05]  /*1e0a0*/  BSYNC B1 ;  /* 0x0000000000017941 */ /* 0x000fea0003800000 */
.L_x_4584:
[----:B------:R-:W2:Y:S01]  /*1e0b0*/  LDL R5, [R1+0x2c] ;  /* 0x00002c0001057983 */ /* 0x000ea20000100800 */
[----:B------:R-:W-:Y:S01]  /*1e0c0*/  VIADD R0, R0, 0xfffffffe ;  /* 0xfffffffe00007836 */ /* 0x000fe20000000000 */
[----:B--2---:R-:W-:-:S13]  /*1e0d0*/  ISETP.GT.AND P0, PT, R6, R5, PT ;  /* 0x000000050600720c */ /* 0x004fda0003f04270 */
[----:B------:R-:W-:Y:S05]  /*1e0e0*/  @P0 BRA `(.L_x_4604) ;  /* 0xffffffe400280947 */ /* 0x000fea000383ffff */
.L_x_4541:
[----:B------:R-:W-:Y:S05]  /*1e0f0*/  BSYNC B0 ;  /* 0x0000000000007941 */ /* 0x000fea0003800000 */
.L_x_4540:
        /* <DEDUP_REMOVED lines=11> */
[----:B-1----:R-:W1:Y:S01]  /*1e1b0*/  S2R R2, SR_LANEID ;  /* 0x0000000000027919 */ /* 0x002e620000000000 */
[----:B------:R-:W-:Y:S01]  /*1e1c0*/  VOTEU.ANY UR4, UPT, PT ;  /* 0x0000000000047886 */ /* 0x000fe200038e0100 */
[----:B------:R-:W2:Y:S01]  /*1e1d0*/  LDC.64 R4, c[0x0][0xd60] ;  /* 0x00035800ff047b82 */ /* 0x000ea20000000a00 */
[----:B------:R-:W1:Y:S02]  /*1e1e0*/  FLO.U32 R0, UR4 ;  /* 0x0000000400007d00 */ /* 0x000e6400080e0000 */
[----:B-1----:R-:W-:-:S06]  /*1e1f0*/  ISETP.EQ.U32.AND P1, PT, R0, R2, PT ;  /* 0x000000020000720c */ /* 0x002fcc0003f22070 */
[----:B------:R-:W2:Y:S07]  /*1e200*/  POPC R2, UR4 ;  /* 0x0000000400027d09 */ /* 0x000eae0008000000 */
[----:B--2---:R-:W2:Y:S04]  /*1e210*/  @P1 ATOMG.E.ADD.STRONG.GPU PT, R2, desc[UR42][R4.64], R2 ;  /* 0x00000002040219a8 */ /* 0x004ea800081ee1ea */
[----:B--2---:R1:W2:Y:S02]  /*1e220*/  SHFL.IDX PT, R2, R2, R0, 0x1f ;  /* 0x00001f0002027589 */ /* 0x0042a400000e0000 */
[----:B-1----:R-:W1:Y:S02]  /*1e230*/  S2R R0, SR_LTMASK ;  /* 0x0000000000007919 */ /* 0x002e640000003900 */
[----:B-1----:R-:W-:-:S06]  /*1e240*/  LOP3.LUT R0, R0, UR4, RZ, 0xc0, !PT ;  /* 0x0000000400007c12 */ /* 0x002fcc000f8ec0ff */
[----:B------:R-:W2:Y:S02]  /*1e250*/  POPC R0, R0 ;  /* 0x0000000000007309 */ /* 0x000ea40000000000 */
[----:B--2---:R-:W-:-:S05]  /*1e260*/  IADD3 R0, R2, UR37, R0 ;  /* 0x0000002502007c10 */ /* 0x004fca000fffe000 */
[----:B------:R2:W-:Y:S02]  /*1e270*/  STL [R1], R0 ;  /* 0x0000000001007387 */ /* 0x0005e40000100800 */
.L_x_4606:
[----:B------:R-:W-:Y:S05]  /*1e280*/  BSYNC B0 ;  /* 0x0000000000007941 */ /* 0x000fea0003800000 */
.L_x_4605:
[----:B------:R-:W-:-:S07]  /*1e290*/  SEL R19, R19, RZ, P0 ;  /* 0x000000ff13137207 */ /* 0x000fce0000000000 */
.L_x_4502:
[----:B------:R-:W-:Y:S05]  /*1e2a0*/  BSYNC B7 ;  /* 0x0000000000077941 */ /* 0x000fea0003800000 */
.L_x_4500:
[----:B--2-4-:R-:W2:Y:S02]  /*1e2b0*/  LDL R0, [R1+0x14] ;  /* 0x0000140001007983 */ /* 0x014ea40000100800 */
[----:B--2---:R-:W-:-:S13]  /*1e2c0*/  LOP3.LUT P0, RZ, R0, 0x40, RZ, 0xc0, !PT ;  /* 0x0000004000ff7812 */ /* 0x004fda000780c0ff */
[----:B------:R-:W-:Y:S05]  /*1e2d0*/  @!P0 BRA `(.L_x_4607) ;  /* 0x00000000002c8947 */ /* 0x000fea0003800000 */
[----:B------:R-:W-:Y:S05]  /*1e2e0*/  WARPSYNC.ALL ;  /* 0x0000000000007948 */ /* 0x000fea0003800000 */
[----:B------:R-:W2:Y:S08]  /*1e2f0*/  S2UR UR5, SR_CgaCtaId ;  /* 0x00000000000579c3 */ /* 0x000eb00000008800 */
[----:B------:R-:W-:Y:S06]  /*1e300*/  BAR.SYNC.DEFER_BLOCKING 0x5, 0x180 ;  /* 0x0146000000007b1d */ /* 0x000fec0000010000 */
[----:B------:R-:W-:-:S02]  /*1e310*/  UMOV UR4, 0x400 ;  /* 0x0000040000047882 */ /* 0x000fc40000000000 */
[----:B--2---:R-:W-:-:S06]  /*1e320*/  ULEA UR4, UR5, UR4, 0x18 ;  /* 0x0000000405047291 */ /* 0x004fcc000f8ec03f */
[----:B------:R-:W-:-:S05]  /*1e330*/  IMAD.U32 R18, RZ, RZ, UR4 ;  /* 0x00000004ff127e24 */ /* 0x000fca000f8e00ff */
[----:B01----:R-:W0:Y:S04]  /*1e340*/  LDS.128 R4, [R18+0x388d0] ;  /* 0x0388d00012047984 */ /* 0x003e280000000c00 */
[----:B0-----:R1:W-:Y:S04]  /*1e350*/  STL.64 [R1], R4 ;  /* 0x0000000401007387 */ /* 0x0013e80000100a00 */
[----:B------:R1:W-:Y:S01]  /*1e360*/  STL.64 [R1+0x8], R6 ;  /* 0x0000080601007387 */ /* 0x0003e20000100a00 */
[----:B------:R-:W-:Y:S06]  /*1e370*/  BAR.ARV 0x4, 0x180 ;  /* 0x0106000000007b1d */ /* 0x000fec0000002000 */
[----:B------:R-:W-:Y:S05]  /*1e380*/  BRA `(.L_x_4608) ;  /* 0x0000000c00247947 */ /* 0x000fea0003800000 */
.L_x_4607:
[----:B------:R-:W2:Y:S01]  /*1e390*/  S2R R16, SR_TID.X ;  /* 0x0000000000107919 */ /* 0x000ea20000002100 */
[----:B------:R-:W-:Y:S01]  /*1e3a0*/  UMOV UR4, 0xffffffff ;  /* 0xffffffff00047882 */ /* 0x000fe20000000000 */
[----:B--2---:R-:W-:-:S04]  /*1e3b0*/  LOP3.LUT R16, R16, 0x1f, RZ, 0xc0, !PT ;  /* 0x0000001f10107812 */ /* 0x004fc800078ec0ff */
[----:B------:R-:W-:Y:S01]  /*1e3c0*/  ISETP.NE.AND P0, PT, R16, 0x1f, PT ;  /* 0x0000001f1000780c */ /* 0x000fe20003f05270 */
[----:B------:R-:W-:-:S12]  /*1e3d0*/  BRA.DIV UR4, `(.L_x_4609) ;  /* 0x0000002e04d87947 */ /* 0x000fd8000b800000 */
[----:B-1----:R-:W2:Y:S01]  /*1e3e0*/  LDL.LU R2, [R1] ;  /* 0x0000000001027983 */ /* 0x002ea20000300800 */
[----:B------:R-:W-:-:S03]  /*1e3f0*/  ULDC UR4, c[0x0][0xd3c] ;  /* 0x00034f0000047ab9 */ /* 0x000fc60000000800 */
[----:B------:R-:W4:Y:S01]  /*1e400*/  LDL R3, [R1+0xc] ;  /* 0x00000c0001037983 */ /* 0x000f220000100800 */
[----:B--2---:R-:W-:Y:S02]  /*1e410*/  IMAD.MOV.U32 R10, RZ, RZ, R2 ;  /* 0x000000ffff0a7224 */ /* 0x004fe400078e0002 */
[----:B----4-:R-:W-:-:S05]  /*1e420*/  IMAD.IADD R0, R3, 0x1, R16 ;  /* 0x0000000103007824 */ /* 0x010fca00078e0210 */
[----:B------:R-:W-:-:S13]  /*1e430*/  ISETP.GE.OR P1, PT, R0, UR4, !P0 ;  /* 0x0000000400007c0c */ /* 0x000fda000c726670 */
[----:B------:R-:W1:Y:S08]  /*1e440*/  @!P1 LDC.64 R2, c[0x0][0xd80] ;  /* 0x00036000ff029b82 */ /* 0x000e700000000a00 */
[----:B0-----:R-:W0:Y:S01]  /*1e450*/  @!P1 LDC.64 R6, c[0x0][0xd78] ;  /* 0x00035e00ff069b82 */ /* 0x001e220000000a00 */
[----:B-1----:R-:W-:-:S05]  /*1e460*/  @!P1 IMAD.WIDE R2, R0, 0x4, R2 ;  /* 0x0000000400029825 */ /* 0x002fca00078e0202 */
[----:B------:R0:W2:Y:S02]  /*1e470*/  @!P1 LDG.E R8, desc[UR42][R2.64] ;  /* 0x0000002a02089981 */ /* 0x0000a4000c1e1900 */
[----:B0-----:R-:W-:-:S06]  /*1e480*/  @!P1 IMAD.WIDE R2, R0, 0x4, R6 ;  /* 0x0000000400029825 */ /* 0x001fcc00078e0206 */
[----:B------:R-:W4:Y:S01]  /*1e490*/  @!P1 LDG.E R2, desc[UR42][R2.64] ;  /* 0x0000002a02029981 */ /* 0x000f22000c1e1900 */
[----:B------:R-:W-:Y:S01]  /*1e4a0*/  IMAD.MOV.U32 R0, RZ, RZ, RZ ;  /* 0x000000ffff007224 */ /* 0x000fe200078e00ff */
[C---:B------:R-:W-:Y:S01]  /*1e4b0*/  ISETP.GE.U32.AND P2, PT, R16.reuse, 0x2, PT ;  /* 0x000000021000780c */ /* 0x040fe20003f46070 */
[----:B------:R-:W-:Y:S01]  /*1e4c0*/  IMAD.MOV.U32 R6, RZ, RZ, RZ ;  /* 0x000000ffff067224 */ /* 0x000fe200078e00ff */
[C---:B------:R-:W-:Y:S01]  /*1e4d0*/  ISETP.GE.U32.AND P3, PT, R16.reuse, 0x4, PT ;  /* 0x000000041000780c */ /* 0x040fe20003f66070 */
[----:B------:R-:W-:Y:S01]  /*1e4e0*/  SHFL.IDX PT, R5, R10, RZ, 0x1f ;  /* 0x00001fff0a057589 */ /* 0x000fe200000e0000 */
[C---:B------:R-:W-:Y:S02]  /*1e4f0*/  ISETP.GE.U32.AND P4, PT, R16.reuse, 0x8, PT ;  /* 0x000000081000780c */ /* 0x040fe40003f86070 */
[----:B------:R-:W-:Y:S01]  /*1e500*/  ISETP.GE.U32.AND P5, PT, R16, 0x10, PT ;  /* 0x000000101000780c */ /* 0x000fe20003fa6070 */
[----:B------:R-:W-:Y:S01]  /*1e510*/  SHFL.IDX PT, R4, R10, 0x1, 0x1f ;  /* 0x00201f000a047f89 */ /* 0x000fe200000e0000 */
[----:B--2---:R-:W-:-:S02]  /*1e520*/  @!P1 IMAD.MOV.U32 R0, RZ, RZ, R8 ;  /* 0x000000ffff009224 */ /* 0x004fc400078e0008 */
[----:B------:R-:W-:Y:S02]  /*1e530*/  IMAD.MOV.U32 R8, RZ, RZ, RZ ;  /* 0x000000ffff087224 */ /* 0x000fe400078e00ff */
[----:B----4-:R-:W-:Y:S01]  /*1e540*/  @!P1 IMAD.MOV.U32 R6, RZ, RZ, R2 ;  /* 0x000000ffff069224 */ /* 0x010fe200078e0002 */
        /* <DEDUP_REMOVED lines=18> */
.L_x_4701:
[----:B------:R-:W-:Y:S02]  /*1e670*/  ULDC UR4, c[0x0][0xd38] ;  /* 0x00034e0000047ab9 */ /* 0x000fe40000000800 */
[----:B------:R-:W-:-:S04]  /*1e680*/  IMAD.U32 R3, RZ, RZ, UR4 ;  /* 0x00000004ff037e24 */ /* 0x000fc8000f8e00ff */
[----:B-1----:R-:W-:-:S04]  /*1e690*/  IMAD R9, R9, R3, RZ ;  /* 0x0000000309097224 */ /* 0x002fc800078e02ff */
[----:B------:R-:W-:-:S05]  /*1e6a0*/  IMAD.IADD R4, R4, 0x1, R9 ;  /* 0x0000000104047824 */ /* 0x000fca00078e0209 */
[----:B------:R-:W-:-:S13]  /*1e6b0*/  ISETP.GT.AND P6, PT, R4, R5, PT ;  /* 0x000000050400720c */ /* 0x000fda0003fc4270 */
[----:B------:R-:W-:Y:S05]  /*1e6c0*/  @P6 BRA `(.L_x_4610) ;  /* 0x0000000000ac6947 */ /* 0x000fea0003800000 */
.L_x_4613:
[----:B------:R-:W2:Y:S01]  /*1e6d0*/  LDL.LU R2, [R1+0xc] ;  /* 0x00000c0001027983 */ /* 0x000ea20000300800 */
[----:B------:R-:W1:Y:S01]  /*1e6e0*/  LDC R0, c[0x0][0xd3c] ;  /* 0x00034f00ff007b82 */ /* 0x000e620000000800 */
[----:B--2---:R-:W-:-:S05]  /*1e6f0*/  VIADD R2, R2, 0x1f ;  /* 0x0000001f02027836 */ /* 0x004fca0000000000 */
[----:B-1----:R-:W-:-:S13]  /*1e700*/  ISETP.GE.AND P6, PT, R2, R0, PT ;  /* 0x000000000200720c */ /* 0x002fda0003fc6270 */
[----:B------:R-:W-:Y:S05]  /*1e710*/  @P6 BRA `(.L_x_4611) ;  /* 0x0000000400d86947 */ /* 0x000fea0003800000 */
[----:B------:R-:W1:Y:S01]  /*1e720*/  S2R R3, SR_TID.X ;  /* 0x0000000000037919 */ /* 0x000e620000002100 */
[----:B------:R2:W-:Y:S01]  /*1e730*/  STL [R1+0xc], R2 ;  /* 0x00000c0201007387 */ /* 0x0005e20000100800 */
[----:B-1----:R-:W-:-:S05]  /*1e740*/  LOP3.LUT R3, R3, 0x1f, RZ, 0xc0, !PT ;  /* 0x0000001f03037812 */ /* 0x002fca00078ec0ff */
[----:B------:R-:W-:-:S05]  /*1e750*/  IMAD.IADD R6, R2, 0x1, R3 ;  /* 0x0000000102067824 */ /* 0x000fca00078e0203 */
[----:B------:R-:W-:Y:S01]  /*1e760*/  ISETP.GE.OR P6, PT, R6, R0, !P0 ;  /* 0x000000000600720c */ /* 0x000fe200047c6670 */
[----:B------:R-:W-:-:S12]  /*1e770*/  IMAD.MOV.U32 R0, RZ, RZ, RZ ;  /* 0x000000ffff007224 */ /* 0x000fd800078e00ff */
        /* <DEDUP_REMOVED lines=24> */
[----:B0-----:R-:W-:-:S05]  /*1e900*/  IMAD.IADD R7, R2, 0x1, R3 ;  /* 0x0000000102077824 */ /* 0x001fca00078e0203 */
[----:B------:R0:W1:Y:S02]  /*1e910*/  SHFL.IDX PT, R9, R7, 0x1f, 0x1f ;  /* 0x03e01f0007097f89 */ /* 0x00006400000e0000 */
.L_x_4709:
[----:B------:R-:W-:Y:S02]  /*1e920*/  ULDC UR4, c[0x0][0xd38] ;  /* 0x00034e0000047ab9 */ /* 0x000fe40000000800 */
[----:B------:R-:W-:-:S04]  /*1e930*/  IMAD.U32 R3, RZ, RZ, UR4 ;  /* 0x00000004ff037e24 */ /* 0x000fc8000f8e00ff */
[----:B-1----:R-:W-:-:S04]  /*1e940*/  IMAD R9, R9, R3, RZ ;  /* 0x0000000309097224 */ /* 0x002fc800078e02ff */
[----:B------:R-:W-:-:S05]  /*1e950*/  IMAD.IADD R4, R9, 0x1, R4 ;  /* 0x0000000109047824 */ /* 0x000fca00078e0204 */
[----:B------:R-:W-:-:S13]  /*1e960*/  ISETP.GT.AND P6, PT, R4, R5, PT ;  /* 0x000000050400720c */ /* 0x000fda0003fc4270 */
[----:B------:R-:W-:Y:S05]  /*1e970*/  @!P6 BRA `(.L_x_4613) ;  /* 0xfffffffc0054e947 */ /* 0x000fea000383ffff */
.L_x_4610:
        /* <DEDUP_REMOVED lines=8> */
[----:B------:R1:W4:Y:S02]  /*1ea00*/  SHFL.IDX PT, R6, R6, R2, 0x1f ;  /* 0x00001f0206067589 */ /* 0x00032400000e0000 */
.L_x_4714:
[----:B------:R-:W-:-:S13]  /*1ea10*/  ISETP.NE.AND P0, PT, R4, RZ, PT ;  /* 0x000000ff0400720c */ /* 0x000fda0003f05270 */
[----:B------:R-:W-:Y:S05]  /*1ea20*/  @!P0 BRA `(.L_x_4615) ;  /* 0x0000000000148947 */ /* 0x000fea0003800000 */
[----:B------:R-:W-:Y:S01]  /*1ea30*/  UMOV UR4, 0xffffffff ;  /* 0xffffffff00047882 */ /* 0x000fe20000000000 */
[----:B---3--:R-:W-:Y:S02]  /*1ea40*/  VIADD R12, R2, 0xffffffff ;  /* 0xffffffff020c7836 */ /* 0x008fe40000000000 */
[----:B------:R-:W-:Y:S05]  /*1ea50*/  BRA.DIV UR4, `(.L_x_4616) ;  /* 0x0000003204cc7947 */ /* 0x000fea000b800000 */
[----:B0-----:R0:W3:Y:S02]  /*1ea60*/  SHFL.IDX PT, R7, R7, R12, 0x1f ;  /* 0x00001f0c07077589 */ /* 0x0010e400000e0000 */
.L_x_4717:
[----:B---3--:R-:W-:-:S07]  /*1ea70*/  IMAD.MOV.U32 R8, RZ, RZ, R7 ;  /* 0x000000ffff087224 */ /* 0x008fce00078e0007 */
.L_x_4615:
[----:B0-----:R-:W5:Y:S01]  /*1ea80*/  LDL.LU R7, [R1+0xc] ;  /* 0x00000c0001077983 */ /* 0x001f620000300800 */
[----:B--2---:R-:W-:Y:S01]  /*1ea90*/  IABS R4, R0 ;  /* 0x0000000000047213 */ /* 0x004fe20000000000 */
[----:B------:R-:W-:Y:S02]  /*1eaa0*/  IMAD R10, R8, R3, R9 ;  /* 0x00000003080a7224 */ /* 0x000fe400078e0209 */
[----:B------:R-:W-:Y:S01]  /*1eab0*/  IMAD.MOV.U32 R8, RZ, RZ, RZ ;  /* 0x000000ffff087224 */ /* 0x000fe200078e00ff */
[----:B------:R-:W0:Y:S02]  /*1eac0*/  I2F.RP R3, R4 ;  /* 0x0000000400037306 */ /* 0x000e240000209400 */
[----:B------:R5:W-:Y:S06]  /*1ead0*/  STL [R1], R10 ;  /* 0x0000000a01007387 */ /* 0x000bec0000100800 */
[----:B0-----:R-:W0:Y:S02]  /*1eae0*/  MUFU.RCP R3, R3 ;  /* 0x0000000300037308 */ /* 0x001e240000001000 */
[----:B0-----:R-:W-:-:S06]  /*1eaf0*/  VIADD R3, R3, 0xffffffe ;  /* 0x0ffffffe03037836 */ /* 0x001fcc0000000000 */
[----:B------:R-:W0:Y:S02]  /*1eb00*/  F2I.FTZ.U32.TRUNC.NTZ R9, R3 ;  /* 0x0000000300097305 */ /* 0x000e24000021f000 */
[----:B0-----:R-:W-:-:S04]  /*1eb10*/  IMAD.MOV R3, RZ, RZ, -R9 ;  /* 0x000000ffff037224 */ /* 0x001fc800078e0a09 */
[----:B------:R-:W-:-:S04]  /*1eb20*/  IMAD R3, R3, R4, RZ ;  /* 0x0000000403037224 */ /* 0x000fc800078e02ff */
[----:B------:R-:W-:-:S04]  /*1eb30*/  IMAD.HI.U32 R8, R9, R3, R8 ;  /* 0x0000000309087227 */ /* 0x000fc800078e0008 */
[----:B------:R-:W-:-:S05]  /*1eb40*/  IMAD.IADD R3, R5, 0x1, -R10 ;  /* 0x0000000105037824 */ /* 0x000fca00078e0a0a */
[----:B------:R-:W-:-:S05]  /*1eb50*/  IABS R5, R3 ;  /* 0x0000000300057213 */ /* 0x000fca0000000000 */
[----:B------:R-:W-:-:S04]  /*1eb60*/  IMAD.HI.U32 R8, R8, R5, RZ ;  /* 0x0000000508087227 */ /* 0x000fc800078e00ff */
[----:B-----5:R-:W-:Y:S01]  /*1eb70*/  IMAD.MOV.U32 R10, RZ, RZ, R7 ;  /* 0x000000ffff0a7224 */ /* 0x020fe200078e0007 */
[----:B------:R-:W-:-:S03]  /*1eb80*/  IABS R7, R0 ;  /* 0x0000000000077213 */ /* 0x000fc60000000000 */
[----:B------:R-:W-:Y:S02]  /*1eb90*/  IMAD.IADD R10, R2, 0x1, R10 ;  /* 0x00000001020a7824 */ /* 0x000fe400078e020a */
[----:B------:R-:W-:-:S04]  /*1eba0*/  IMAD.MOV R7, RZ, RZ, -R7 ;  /* 0x000000ffff077224 */ /* 0x000fc800078e0a07 */
[----:B------:R-:W-:Y:S01]  /*1ebb0*/  IMAD R5, R8, R7, R5 ;  /* 0x0000000708057224 */ /* 0x000fe200078e0205 */
[----:B----4-:R-:W-:-:S04]  /*1ebc0*/  IABS R7, R6 ;  /* 0x0000000600077213 */ /* 0x010fc80000000000 */
[----:B------:R-:W-:-:S13]  /*1ebd0*/  ISETP.GT.U32.AND P1, PT, R4, R5, PT ;  /* 0x000000050400720c */ /* 0x000fda0003f24070 */
[----:B------:R-:W-:Y:S02]  /*1ebe0*/  @!P1 IMAD.IADD R5, R5, 0x1, -R4 ;  /* 0x0000000105059824 */ /* 0x000fe400078e0a04 */
[----:B------:R-:W-:Y:S01]  /*1ebf0*/  @!P1 VIADD R8, R8, 0x1 ;  /* 0x0000000108089836 */ /* 0x000fe20000000000 */
[----:B------:R-:W-:Y:S02]  /*1ec00*/  ISETP.NE.AND P1, PT, R0, RZ, PT ;  /* 0x000000ff0000720c */ /* 0x000fe40003f25270 */
[----:B------:R-:W-:Y:S02]  /*1ec10*/  ISETP.GE.U32.AND P0, PT, R5, R4, PT ;  /* 0x000000040500720c */ /* 0x000fe40003f06070 */
[----:B------:R-:W0:Y:S11]  /*1ec20*/  I2F.RP R4, R7 ;  /* 0x0000000700047306 */ /* 0x000e360000209400 */
        /* <DEDUP_REMOVED lines=17> */
[----:B------:R-:W-:Y:S02]  /*1ed40*/  IMAD R5, R4, R9, R5 ;  /* 0x0000000904057224 */ /* 0x000fe400078e0205 */
[----:B-1----:R-:W-:-:S03]  /*1ed50*/  IMAD.IADD R2, R3, 0x1, -R0 ;  /* 0x0000000103027824 */ /* 0x002fc600078e0a00 */
        /* <DEDUP_REMOVED lines=14> */
[----:B------:R2:W-:Y:S04]  /*1ee40*/  STL [R1+0x8], R0 ;  /* 0x0000080001007387 */ /* 0x0005e80000100800 */
[----:B------:R2:W-:Y:S04]  /*1ee50*/  STL [R1+0xc], R10 ;  /* 0x00000c0a01007387 */ /* 0x0005e80000100800 */
[----:B------:R2:W-:Y:S01]  /*1ee60*/  STL [R1+0x4], R2 ;  /* 0x0000040201007387 */ /* 0x0005e20000100800 */
[----:B------:R-:W-:Y:S05]  /*1ee70*/  BRA `(.L_x_4617) ;  /* 0x0000000000287947 */ /* 0x000fea0003800000 */
.L_x_4611:
        /* <DEDUP_REMOVED lines=10> */
.L_x_4617:
[----:B-12---:R-:W0:Y:S04]  /*1ef20*/  LDL R2, [R1+0xc] ;  /* 0x00000c0001027983 */ /* 0x006e280000100800 */
[----:B------:R-:W2:Y:S04]  /*1ef30*/  LDL R3, [R1+0x8] ;  /* 0x0000080001037983 */ /* 0x000ea80000100800 */
[----:B------:R-:W4:Y:S04]  /*1ef40*/  LDL R5, [R1+0x4] ;  /* 0x0000040001057983 */ /* 0x000f280000100800 */
[----:B------:R-:W4:Y:S01]  /*1ef50*/  LDL R4, [R1] ;  /* 0x0000000001047983 */ /* 0x000f220000100800 */
[----:B------:R-:W1:Y:S01]  /*1ef60*/  S2R R0, SR_TID.X ;  /* 0x0000000000007919 */ /* 0x000e620000002100 */
[----:B------:R-:W-:Y:S05]  /*1ef70*/  WARPSYNC.ALL ;  /* 0x0000000000007948 */ /* 0x000fea0003800000 */
[----:B-1----:R-:W-:Y:S01]  /*1ef80*/  LOP3.LUT R0, R0, 0x1f, RZ, 0xc0, !PT ;  /* 0x0000001f00007812 */ /* 0x002fe200078ec0ff */
[----:B------:R-:W-:Y:S03]  /*1ef90*/  BAR.SYNC.DEFER_BLOCKING 0x4, 0x180 ;  /* 0x0106000000007b1d */ /* 0x000fe60000010000 */
[----:B------:R-:W-:-:S13]  /*1efa0*/  ISETP.NE.AND P0, PT, R0, RZ, PT ;  /* 0x000000ff0000720c */ /* 0x000fda0003f05270 */
[----:B------:R-:W1:Y:S01]  /*1efb0*/  @!P0 S2R R0, SR_CgaCtaId ;  /* 0x0000000000008919 */ /* 0x000e620000008800 */
[----:B0-----:R-:W-:Y:S01]  /*1efc0*/  IMAD.MOV.U32 R7, RZ, RZ, R2 ;  /* 0x000000ffff077224 */ /* 0x001fe200078e0002 */
[----:B------:R-:W-:Y:S01]  /*1efd0*/  @!P0 MOV R2, 0x400 ;  /* 0x0000040000028802 */ /* 0x000fe20000000f00 */
[----:B--2---:R-:W-:-:S03]  /*1efe0*/  IMAD.MOV.U32 R6, RZ, RZ, R3 ;  /* 0x000000ffff067224 */ /* 0x004fc600078e0003 */
[----:B-1----:R-:W-:-:S05]  /*1eff0*/  @!P0 LEA R18, R0, R2, 0x18 ;  /* 0x0000000200128211 */ /* 0x002fca00078ec0ff */
[----:B----4-:R0:W-:Y:S01]  /*1f000*/  @!P0 STS.128 [R18+0x388d0], R4 ;  /* 0x0388d00412008388 */ /* 0x0101e20000000c00 */
[----:B------:R-:W-:Y:S06]  /*1f010*/  BAR.ARV 0x5, 0x180 ;  /* 0x0146000000007b1d */ /* 0x000fec0000002000 */
.L_x_4608:
[----:B------:R-:W2:Y:S01]  /*1f020*/  LDL R0, [R1+0xc] ;  /* 0x00000c0001007983 */ /* 0x000ea20000100800 */
[----:B------:R-:W-:Y:S02]  /*1f030*/  ULDC UR4, c[0x0][0xd3c] ;  /* 0x00034f0000047ab9 */ /* 0x000fe40000000800 */
[----:B--2---:R-:W-:-:S13]  /*1f040*/  ISETP.GE.AND P0, PT, R0, UR4, PT ;  /* 0x0000000400007c0c */ /* 0x004fda000bf06270 */
[----:B------:R-:W-:Y:S05]  /*1f050*/  @!P0 BRA `(.L_x_4618) ;  /* 0xffffff70001c8947 */ /* 0x000fea000383ffff */
[----:B------:R-:W-:Y:S05]  /*1f060*/  BSYNC B8 ;  /* 0x0000000000087941 */ /* 0x000fea0003800000 */
.L_x_4446:
        /* <DEDUP_REMOVED lines=12> */
.L_x_4718:
[----:B------:R-:W-:Y:S05]  /*1f130*/  BSYNC B0 ;  /* 0x0000000000007941 */ /* 0x000fea0003800000 */
.L_x_4619:
[----:B------:R-:W-:-:S03]  /*1f140*/  UMOV UR4, 0xffffffff ;  /* 0xffffffff00047882 */ /* 0x000fc60000000000 */
[----:B------:R-:W-:Y:S05]  /*1f150*/  BRA.DIV UR4, `(.L_x_4621) ;  /* 0x0000002e04487947 */ /* 0x000fea000b800000 */
[----:B------:R-:W1:Y:S02]  /*1f160*/  S2R R2, SR_TID.X ;  /* 0x0000000000027919 */ /* 0x000e640000002100 */
[----:B-1----:R-:W-:-:S04]  /*1f170*/  SHF.R.U32.HI R2, RZ, 0x5, R2 ;  /* 0x00000005ff027819 */ /* 0x002fc80000011602 */
[----:B------:R-:W-:-:S05]  /*1f180*/  LOP3.LUT R2, R2, 0x3, RZ, 0xc0, !PT ;  /* 0x0000000302027812 */ /* 0x000fca00078ec0ff */
[----:B---3--:R1:W2:Y:S02]  /*1f190*/  SHFL.IDX PT, R14, R2, RZ, 0x1f ;  /* 0x00001fff020e7589 */ /* 0x0082a400000e0000 */
.L_x_4721:
[----:B--2---:R-:W-:-:S13]  /*1f1a0*/  ISETP.NE.AND P0, PT, R14, RZ, PT ;  /* 0x000000ff0e00720c */ /* 0x004fda0003f05270 */
[----:B------:R-:W-:Y:S05]  /*1f1b0*/  @P0 BRA `(.L_x_4316) ;  /* 0x00000000008c0947 */ /* 0x000fea0003800000 */
[----:B------:R-:W-:-:S03]  /*1f1c0*/  UMOV UR4, 0xffffffff ;  /* 0xffffffff00047882 */ /* 0x000fc60000000000 */
[----:B------:R-:W-:Y:S05]  /*1f1d0*/  BRA.DIV UR4, `(.L_x_4622) ;  /* 0x0000002e045c7947 */ /* 0x000fea000b800000 */
[----:B------:R-:W-:-:S13]  /*1f1e0*/  ELECT P6, URZ, PT ;  /* 0x00000000003f782f */ /* 0x000fda00038c0000 */
.L_x_4724:
[----:B------:R-:W-:Y:S05]  /*1f1f0*/  @!P6 BRA `(.L_x_4316) ;  /* 0x00000000007ce947 */ /* 0x000fea0003800000 */
[----:B------:R-:W-:-:S06]  /*1f200*/  ULOP3.LUT UR4, UR36, 0x2, URZ, 0xfc, !UPT ;  /* 0x0000000224047892 */ /* 0x000fcc000f8efc3f */
[----:B-1----:R-:W-:-:S05]  /*1f210*/  IMAD.U32 R2, RZ, RZ, UR4 ;  /* 0x00000004ff027e24 */ /* 0x002fca000f8e00ff */
[----:B------:R-:W-:-:S13]  /*1f220*/  ISETP.NE.AND P2, PT, R2, 0x3, PT ;  /* 0x000000030200780c */ /* 0x000fda0003f45270 */
[----:B------:R-:W-:Y:S05]  /*1f230*/  @!P2 BRA `(.L_x_4623) ;  /* 0x000000000004a947 */ /* 0x000fea0003800000 */
[----:B------:R-:W-:Y:S01]  /*1f240*/  BPT.TRAP 0x1 ;  /* 0x000000040000795c */ /* 0x000fe20000300000 */
.L_x_4623:
        /* <DEDUP_REMOVED lines=13> */
.L_x_4725:
[----:B------:R-:W1:Y:S02]  /*1f320*/  SYNCS.PHASECHK.TRANS64.TRYWAIT P0, [R7+URZ], R2 ;  /* 0x00000002070075a7 */ /* 0x000e64000800017f */
[----:B-1----:R-:W-:Y:S05]  /*1f330*/  @!P0 BRA `(.L_x_4625) ;  /* 0x0000002c00388947 */ /* 0x002fea0003800000 */
.L_x_4726:
[----:B------:R-:W-:Y:S05]  /*1f340*/  @!P2 BRA `(.L_x_4626) ;  /* 0x000000000004a947 */ /* 0x000fea0003800000 */
[----:B------:R-:W-:Y:S01]  /*1f350*/  BPT.TRAP 0x1 ;  /* 0x000000040000795c */ /* 0x000fe20000300000 */
.L_x_4626:
[----:B------:R-:W-:-:S04]  /*1f360*/  VIADD R0, R0, 0x38860 ;  /* 0x0003886000007836 */ /* 0x000fc80000000000 */
[----:B------:R-:W-:-:S04]  /*1f370*/  IMAD R4, R19, 0x8, R0 ;  /* 0x0000000813047824 */ /* 0x000fc800078e0200 */
[----:B------:R-:W2:Y:S02]  /*1f380*/  SYNCS.PHASECHK.TRANS64.TRYWAIT P0, [R4+URZ], R5 ;  /* 0x00000005040075a7 */ /* 0x000ea4000800017f */
[----:B--2---:R-:W-:Y:S05]  /*1f390*/  @!P0 BRA `(.L_x_4627) ;  /* 0x0000002c00348947 */ /* 0x004fea0003800000 */
.L_x_4727:
[----:B------:R-:W-:-:S07]  /*1f3a0*/  IMAD R3, R3, 0x8, R0 ;  /* 0x0000000803037824 */ /* 0x000fce00078e0200 */
.L_x_4628:
[----:B---3--:R3:W4:Y:S02]  /*1f3b0*/  SYNCS.PHASECHK.TRANS64.TRYWAIT P0, [R3+URZ], R2 ;  /* 0x00000002030075a7 */ /* 0x008724000800017f */
[----:B----4-:R-:W-:Y:S05]  /*1f3c0*/  @!P0 NANOSLEEP.SYNCS 0x989680 ;  /* 0x009896800000895d */ /* 0x010fea0003900000 */
[----:B------:R-:W4:Y:S02]  /*1f3d0*/  @!P0 SYNCS.PHASECHK.TRANS64 P0, [R3+URZ], R2 ;  /* 0x00000002030085a7 */ /* 0x000f24000800007f */
[----:B----4-:R-:W-:Y:S05]  /*1f3e0*/  @!P0 BRA `(.L_x_4628) ;  /* 0xfffffffc00f08947 */ /* 0x010fea000383ffff */
.L_x_4316:
[----:B------:R-:W-:Y:S05]  /*1f3f0*/  BSYNC B9 ;  /* 0x0000000000097941 */ /* 0x000fea0003800000 */
.L_x_4313:
[----:B------:R-:W-:Y:S05]  /*1f400*/  EXIT ;  /* 0x000000000000794d */ /* 0x000fea0003800000 */
.L_x_4334:
[----:B0-----:R0:W1:Y:S02]  /*1f410*/  SYNCS.PHASECHK.TRANS64.TRYWAIT P5, [R73+URZ+0x38890], R74 ;  /* 0x0388904a490075a7 */ /* 0x00106400080a017f */
[----:B-1----:R-:W-:Y:S05]  /*1f420*/  @!P5 NANOSLEEP.SYNCS 0x989680 ;  /* 0x009896800000d95d */ /* 0x002fea0003900000 */
[----:B------:R-:W1:Y:S02]  /*1f430*/  @!P5 SYNCS.PHASECHK.TRANS64 P5, [R73+URZ+0x38890], R74 ;  /* 0x0388904a4900d5a7 */ /* 0x000e6400080a007f */
[----:B-1----:R-:W-:Y:S05]  /*1f440*/  @!P5 BRA `(.L_x_4334) ;  /* 0xfffffffc00f0d947 */ /* 0x002fea000383ffff */
[----:B------:R-:W-:Y:S05]  /*1f450*/  BRA `(.L_x_4629) ;  /* 0xfffffe3800307947 */ /* 0x000fea000383ffff */
.L_x_4344:
[----:B-1----:R1:W2:Y:S02]  /*1f460*/  SYNCS.PHASECHK.TRANS64.TRYWAIT P5, [R73+URZ+0x38890], R74 ;  /* 0x0388904a490075a7 */ /* 0x0022a400080a017f */
[----:B--2---:R-:W-:Y:S05]  /*1f470*/  @!P5 NANOSLEEP.SYNCS 0x989680 ;  /* 0x009896800000d95d */ /* 0x004fea0003900000 */
[----:B------:R-:W2:Y:S02]  /*1f480*/  @!P5 SYNCS.PHASECHK.TRANS64 P5, [R73+URZ+0x38890], R74 ;  /* 0x0388904a4900d5a7 */ /* 0x000ea400080a007f */
[----:B--2---:R-:W-:Y:S05]  /*1f490*/  @!P5 BRA `(.L_x_4344) ;  /* 0xfffffffc00f0d947 */ /* 0x004fea000383ffff */
[----:B------:R-:W-:Y:S05]  /*1f4a0*/  BRA `(.L_x_4630) ;  /* 0xfffffe40008c7947 */ /* 0x000fea000383ffff */
.L_x_4349:
[----:B0-----:R0:W1:Y:S02]  /*1f4b0*/  SYNCS.PHASECHK.TRANS64.TRYWAIT P1, [R73+URZ+0x38890], R74 ;  /* 0x0388904a490075a7 */ /* 0x001064000802017f */
[----:B-1----:R-:W-:Y:S05]  /*1f4c0*/  @!P1 NANOSLEEP.SYNCS 0x989680 ;  /* 0x009896800000995d */ /* 0x002fea0003900000 */
[----:B------:R-:W1:Y:S02]  /*1f4d0*/  @!P1 SYNCS.PHASECHK.TRANS64 P1, [R73+URZ+0x38890], R74 ;  /* 0x0388904a490095a7 */ /* 0x000e64000802007f */
[----:B-1----:R-:W-:Y:S05]  /*1f4e0*/  @!P1 BRA `(.L_x_4349) ;  /* 0xfffffffc00f09947 */ /* 0x002fea000383ffff */
[----:B------:R-:W-:Y:S05]  /*1f4f0*/  BRA `(.L_x_4631) ;  /* 0xfffffe4800a07947 */ /* 0x000fea000383ffff */
.L_x_4353:
[----:B--2---:R2:W0:Y:S02]  /*1f500*/  SYNCS.PHASECHK.TRANS64.TRYWAIT P0, [R73+URZ+0x388b0], R74 ;  /* 0x0388b04a490075a7 */ /* 0x004424000800017f */
[----:B0-----:R-:W-:Y:S05]  /*1f510*/  @!P0 NANOSLEEP.SYNCS 0x989680 ;  /* 0x009896800000895d */ /* 0x001fea0003900000 */
[----:B------:R-:W0:Y:S02]  /*1f520*/  @!P0 SYNCS.PHASECHK.TRANS64 P0, [R73+URZ+0x388b0], R74 ;  /* 0x0388b04a490085a7 */ /* 0x000e24000800007f */
[----:B0-----:R-:W-:Y:S05]  /*1f530*/  @!P0 BRA `(.L_x_4353) ;  /* 0xfffffffc00f08947 */ /* 0x001fea000383ffff */
[----:B------:R-:W-:Y:S05]  /*1f540*/  BRA `(.L_x_4632) ;  /* 0xfffffe4c001c7947 */ /* 0x000fea000383ffff */
.L_x_4380:
        /* <DEDUP_REMOVED lines=8> */
.L_x_4634:
[----:B------:R-:W-:Y:S05]  /*1f5d0*/  BSYNC B1 ;  /* 0x0000000000017941 */ /* 0x000fea0003800000 */
.L_x_4633:
        /* <DEDUP_REMOVED lines=8> */
.L_x_4635:
[----:B------:R-:W-:Y:S02]  /*1f660*/  IMAD.MOV.U32 R13, RZ, RZ, R26 ;  /* 0x000000ffff0d7224 */ /* 0x000fe400078e001a */
[----:B------:R-:W-:-:S07]  /*1f670*/  IMAD.MOV.U32 R20, RZ, RZ, R14 ;  /* 0x000000ffff147224 */ /* 0x000fce00078e000e */
[----:B------:R-:W-:Y:S05]  /*1f680*/  WARPSYNC.COLLECTIVE R15, `(.L_x_4636) ;  /* 0x000000000f087348 */ /* 0x000fea0003c00000 */
[----:B------:R0:W1:Y:S02]  /*1f690*/  SHFL.IDX P6, R14, R13, R12, R11 ;  /* 0x0000000c0d0e7389 */ /* 0x00006400000c000b */
[----:B01----:R-:W-:Y:S01]  /*1f6a0*/  ENDCOLLECTIVE ;  /* 0x000000000000791b */ /* 0x003fe20003800000 */
.L_x_4636:
[----:B------:R-:W-:Y:S02]  /*1f6b0*/  IMAD.MOV.U32 R13, RZ, RZ, R27 ;  /* 0x000000ffff0d7224 */ /* 0x000fe400078e001b */
[----:B------:R-:W-:-:S07]  /*1f6c0*/  IMAD.MOV.U32 R26, RZ, RZ, R14 ;  /* 0x000000ffff1a7224 */ /* 0x000fce00078e000e */
[----:B------:R-:W-:Y:S05]  /*1f6d0*/  WARPSYNC.COLLECTIVE R15, `(.L_x_4637) ;  /* 0x000000000f087348 */ /* 0x000fea0003c00000 */
[----:B------:R0:W1:Y:S02]  /*1f6e0*/  SHFL.IDX P6, R14, R13, R12, R11 ;  /* 0x0000000c0d0e7389 */ /* 0x00006400000c000b */
[----:B01----:R-:W-:Y:S01]  /*1f6f0*/  ENDCOLLECTIVE ;  /* 0x000000000000791b */ /* 0x003fe20003800000 */
.L_x_4637:
[----:B------:R-:W-:Y:S01]  /*1f700*/  IMAD.MOV.U32 R27, RZ, RZ, R14 ;  /* 0x000000ffff1b7224 */ /* 0x000fe200078e000e */
[----:B------:R-:W-:Y:S06]  /*1f710*/  BRA `(.L_x_4638) ;  /* 0xfffffe7c006c7947 */ /* 0x000fec000383ffff */
.L_x_4384:
[----:B0-----:R0:W1:Y:S02]  /*1f720*/  SYNCS.PHASECHK.TRANS64.TRYWAIT P0, [R2+URZ+0x38800], R13 ;  /* 0x0388000d020075a7 */ /* 0x001064000800017f */
[----:B-1----:R-:W-:Y:S05]  /*1f730*/  @!P0 NANOSLEEP.SYNCS 0x989680 ;  /* 0x009896800000895d */ /* 0x002fea0003900000 */
[----:B------:R-:W1:Y:S02]  /*1f740*/  @!P0 SYNCS.PHASECHK.TRANS64 P0, [R2+URZ+0x38800], R13 ;  /* 0x0388000d020085a7 */ /* 0x000e64000800007f */
[----:B-1----:R-:W-:Y:S05]  /*1f750*/  @!P0 BRA `(.L_x_4384) ;  /* 0xfffffffc00f08947 */ /* 0x002fea000383ffff */
[----:B------:R-:W-:Y:S05]  /*1f760*/  BRA `(.L_x_4639) ;  /* 0xfffffe80008c7947 */ /* 0x000fea000383ffff */
.L_x_4392:
        /* <DEDUP_REMOVED lines=8> */
.L_x_4641:
[----:B------:R-:W-:Y:S05]  /*1f7f0*/  BSYNC B1 ;  /* 0x0000000000017941 */ /* 0x000fea0003800000 */
.L_x_4640:
        /* <DEDUP_REMOVED lines=8> */
.L_x_4642:
[----:B------:R-:W-:Y:S02]  /*1f880*/  IMAD.MOV.U32 R13, RZ, RZ, R26 ;  /* 0x000000ffff0d7224 */ /* 0x000fe400078e001a */
[----:B------:R-:W-:-:S07]  /*1f890*/  IMAD.MOV.U32 R3, RZ, RZ, R14 ;  /* 0x000000ffff037224 */ /* 0x000fce00078e000e */
[----:B------:R-:W-:Y:S05]  /*1f8a0*/  WARPSYNC.COLLECTIVE R15, `(.L_x_4643) ;  /* 0x000000000f087348 */ /* 0x000fea0003c00000 */
[----:B------:R0:W1:Y:S02]  /*1f8b0*/  SHFL.IDX P6, R14, R13, R12, R11 ;  /* 0x0000000c0d0e7389 */ /* 0x00006400000c000b */
[----:B01----:R-:W-:Y:S01]  /*1f8c0*/  ENDCOLLECTIVE ;  /* 0x000000000000791b */ /* 0x003fe20003800000 */
.L_x_4643:
[----:B------:R-:W-:Y:S02]  /*1f8d0*/  IMAD.MOV.U32 R13, RZ, RZ, R27 ;  /* 0x000000ffff0d7224 */ /* 0x000fe400078e001b */
[----:B------:R-:W-:-:S07]  /*1f8e0*/  IMAD.MOV.U32 R4, RZ, RZ, R14 ;  /* 0x000000ffff047224 */ /* 0x000fce00078e000e */
[----:B------:R-:W-:Y:S05]  /*1f8f0*/  WARPSYNC.COLLECTIVE R15, `(.L_x_4644) ;  /* 0x000000000f087348 */ /* 0x000fea0003c00000 */
[----:B------:R0:W1:Y:S02]  /*1f900*/  SHFL.IDX P6, R14, R13, R12, R11 ;  /* 0x0000000c0d0e7389 */ /* 0x00006400000c000b */
[----:B01----:R-:W-:Y:S01]  /*1f910*/  ENDCOLLECTIVE ;  /* 0x000000000000791b */ /* 0x003fe20003800000 */
.L_x_4644:
[----:B------:R-:W-:Y:S02]  /*1f920*/  IMAD.MOV.U32 R12, RZ, RZ, R3 ;  /* 0x000000ffff0c7224 */ /* 0x000fe400078e0003 */
[----:B------:R-:W-:Y:S01]  /*1f930*/  IMAD.MOV.U32 R13, RZ, RZ, R0 ;  /* 0x000000ffff0d7224 */ /* 0x000fe200078e0000 */
[----:B------:R-:W-:Y:S06]  /*1f940*/  BRA `(.L_x_4645) ;  /* 0xfffffe8800f07947 */ /* 0x000fec000383ffff */
.L_x_4396:
[----:B0-----:R0:W1:Y:S02]  /*1f950*/  SYNCS.PHASECHK.TRANS64.TRYWAIT P1, [R2+URZ+0x38800], R13 ;  /* 0x0388000d020075a7 */ /* 0x001064000802017f */
[----:B-1----:R-:W-:Y:S05]  /*1f960*/  @!P1 NANOSLEEP.SYNCS 0x989680 ;  /* 0x009896800000995d */ /* 0x002fea0003900000 */
[----:B------:R-:W1:Y:S02]  /*1f970*/  @!P1 SYNCS.PHASECHK.TRANS64 P1, [R2+URZ+0x38800], R13 ;  /* 0x0388000d020095a7 */ /* 0x000e64000802007f */
[----:B-1----:R-:W-:Y:S05]  /*1f980*/  @!P1 BRA `(.L_x_4396) ;  /* 0xfffffffc00f09947 */ /* 0x002fea000383ffff */
[----:B------:R-:W-:Y:S05]  /*1f990*/  BRA `(.L_x_4646) ;  /* 0xfffffe8c00c47947 */ /* 0x000fea000383ffff */
.L_x_4402:
[----:B-1----:R1:W2:Y:S02]  /*1f9a0*/  SYNCS.PHASECHK.TRANS64.TRYWAIT P1, [R14+URZ+0x38830], R15 ;  /* 0x0388300f0e0075a7 */ /* 0x0022a4000802017f */
[----:B--2---:R-:W-:Y:S05]  /*1f9b0*/  @!P1 NANOSLEEP.SYNCS 0x989680 ;  /* 0x009896800000995d */ /* 0x004fea0003900000 */
[----:B------:R-:W2:Y:S02]  /*1f9c0*/  @!P1 SYNCS.PHASECHK.TRANS64 P1, [R14+URZ+0x38830], R15 ;  /* 0x0388300f0e0095a7 */ /* 0x000ea4000802007f */
[----:B--2---:R-:W-:Y:S05]  /*1f9d0*/  @!P1 BRA `(.L_x_4402) ;  /* 0xfffffffc00f09947 */ /* 0x004fea000383ffff */
[----:B------:R-:W-:Y:S05]  /*1f9e0*/  BRA `(.L_x_4401) ;  /* 0xfffffe9800ec7947 */ /* 0x000fea000383ffff */
.L_x_4404:
[----:B--2---:R2:W3:Y:S02]  /*1f9f0*/  SYNCS.PHASECHK.TRANS64.TRYWAIT P1, [R2+URZ+0x38810], R11 ;  /* 0x0388100b020075a7 */ /* 0x0044e4000802017f */
[----:B---3--:R-:W-:Y:S05]  /*1fa00*/  @!P1 NANOSLEEP.SYNCS 0x989680 ;  /* 0x009896800000995d */ /* 0x008fea0003900000 */
[----:B------:R-:W3:Y:S02]  /*1fa10*/  @!P1 SYNCS.PHASECHK.TRANS64 P1, [R2+URZ+0x38810], R11 ;  /* 0x0388100b020095a7 */ /* 0x000ee4000802007f */
[----:B---3--:R-:W-:Y:S05]  /*1fa20*/  @!P1 BRA `(.L_x_4404) ;  /* 0xfffffffc00f09947 */ /* 0x008fea000383ffff */
[----:B------:R-:W-:Y:S05]  /*1fa30*/  BRA `(.L_x_4647) ;  /* 0xfffffe9c009c7947 */ /* 0x000fea000383ffff */
.L_x_4409:
[----:B--2---:R2:W4:Y:S02]  /*1fa40*/  SYNCS.PHASECHK.TRANS64.TRYWAIT P1, [R14+URZ+0x38850], R15 ;  /* 0x0388500f0e0075a7 */ /* 0x004524000802017f */
[----:B----4-:R-:W-:Y:S05]  /*1fa50*/  @!P1 NANOSLEEP.SYNCS 0x989680 ;  /* 0x009896800000995d */ /* 0x010fea0003900000 */
[----:B------:R-:W4:Y:S02]  /*1fa60*/  @!P1 SYNCS.PHASECHK.TRANS64 P1, [R14+URZ+0x38850], R15 ;  /* 0x0388500f0e0095a7 */ /* 0x000f24000802007f */
[----:B----4-:R-:W-:Y:S05]  /*1fa70*/  @!P1 BRA `(.L_x_4409) ;  /* 0xfffffffc00f09947 */ /* 0x010fea000383ffff */
[----:B------:R-:W-:Y:S05]  /*1fa80*/  BRA `(.L_x_4408) ;  /* 0xfffffe9c00cc7947 */ /* 0x000fea000383ffff */
.L_x_4416:
[----:B-1----:R1:W2:Y:S02]  /*1fa90*/  SYNCS.PHASECHK.TRANS64.TRYWAIT P3, [R14+URZ+0x38830], R199 ;  /* 0x038830c70e0075a7 */ /* 0x0022a4000806017f */
[----:B--2---:R-:W-:Y:S05]  /*1faa0*/  @!P3 NANOSLEEP.SYNCS 0x989680 ;  /* 0x009896800000b95d */ /* 0x004fea0003900000 */
[----:B------:R-:W2:Y:S02]  /*1fab0*/  @!P3 SYNCS.PHASECHK.TRANS64 P3, [R14+URZ+0x38830], R199 ;  /* 0x038830c70e00b5a7 */ /* 0x000ea4000806007f */
[----:B--2---:R-:W-:Y:S05]  /*1fac0*/  @!P3 BRA `(.L_x_4416) ;  /* 0xfffffffc00f0b947 */ /* 0x004fea000383ffff */
[----:B------:R-:W-:Y:S05]  /*1fad0*/  BRA `(.L_x_4415) ;  /* 0xfffffecc00707947 */ /* 0x000fea000383ffff */
.L_x_4421:
[----:B---3--:R3:W4:Y:S02]  /*1fae0*/  SYNCS.PHASECHK.TRANS64.TRYWAIT P3, [R14+URZ+0x38850], R199 ;  /* 0x038850c70e0075a7 */ /* 0x008724000806017f */
[----:B----4-:R-:W-:Y:S05]  /*1faf0*/  @!P3 NANOSLEEP.SYNCS 0x989680 ;  /* 0x009896800000b95d */ /* 0x010fea0003900000 */
[----:B------:R-:W4:Y:S02]  /*1fb00*/  @!P3 SYNCS.PHASECHK.TRANS64 P3, [R14+URZ+0x38850], R199 ;  /* 0x038850c70e00b5a7 */ /* 0x000f24000806007f */
[----:B----4-:R-:W-:Y:S05]  /*1fb10*/  @!P3 BRA `(.L_x_4421) ;  /* 0xfffffffc00f0b947 */ /* 0x010fea000383ffff */
[----:B------:R-:W-:Y:S05]  /*1fb20*/  BRA `(.L_x_4420) ;  /* 0xfffffed0000c7947 */ /* 0x000fea000383ffff */
.L_x_4454:
[----:B------:R-:W0:Y:S01]  /*1fb30*/  S2R R3, SR_TID.X ;  /* 0x0000000000037919 */ /* 0x000e220000002100 */
[----:B------:R-:W-:Y:S01]  /*1fb40*/  BSSY B1, `(.L_x_4648) ;  /* 0x000000a000017945 */ /* 0x000fe20003800000 */
[----:B---3--:R-:W-:Y:S02]  /*1fb50*/  IMAD.MOV.U32 R12, RZ, RZ, RZ ;  /* 0x000000ffff0c7224 */ /* 0x008fe400078e00ff */
        /* <DEDUP_REMOVED lines=8> */
.L_x_4649:
[----:B------:R-:W-:Y:S05]  /*1fbe0*/  BSYNC B1 ;  /* 0x0000000000017941 */ /* 0x000fea0003800000 */
.L_x_4648:
[----:B------:R-:W-:Y:S05]  /*1fbf0*/  BRA `(.L_x_4650) ;  /* 0xffffff6c00a47947 */ /* 0x000fea000383ffff */
.L_x_4456:
[----:B------:R-:W-:Y:S01]  /*1fc00*/  BSSY B1, `(.L_x_4651) ;  /* 0x0000006000017945 */ /* 0x000fe20003800000 */
[----:B------:R-:W-:-:S07]  /*1fc10*/  IMAD.MOV.U32 R15, RZ, RZ, -0x1 ;  /* 0xffffffffff0f7424 */ /* 0x000fce00078e00ff */
[----:B0-----:R-:W-:Y:S05]  /*1fc20*/  WARPSYNC.COLLECTIVE R15, `(.L_x_4652) ;  /* 0x000000000f0c7348 */ /* 0x001fea0003c00000 */
[----:B------:R-:W-:Y:S02]  /*1fc30*/  ELECT P6, UR62, PT ;  /* 0x00000000003e782f */ /* 0x000fe400038c0000 */
[----:B------:R-:W-:Y:S01]  /*1fc40*/  MOV R14, UR62 ;  /* 0x0000003e000e7c02 */ /* 0x000fe20008000f00 */
[----:B0-----:R-:W-:Y:S10]  /*1fc50*/  ENDCOLLECTIVE ;  /* 0x000000000000791b */ /* 0x001ff40003800000 */
.L_x_4652:
[----:B------:R-:W-:Y:S05]  /*1fc60*/  BSYNC B1 ;  /* 0x0000000000017941 */ /* 0x000fea0003800000 */
.L_x_4651:
[----:B------:R-:W-:Y:S05]  /*1fc70*/  BRA `(.L_x_4455) ;  /* 0xffffff6c009c7947 */ /* 0x000fea000383ffff */
.L_x_4458:
[----:B0-----:R0:W1:Y:S02]  /*1fc80*/  SYNCS.PHASECHK.TRANS64.TRYWAIT P0, [R18+URZ+0x38820], R3 ;  /* 0x03882003120075a7 */ /* 0x001064000800017f */
[----:B-1----:R-:W-:Y:S05]  /*1fc90*/  @!P0 NANOSLEEP.SYNCS 0x989680 ;  /* 0x009896800000895d */ /* 0x002fea0003900000 */
[----:B------:R-:W1:Y:S02]  /*1fca0*/  @!P0 SYNCS.PHASECHK.TRANS64 P0, [R18+URZ+0x38820], R3 ;  /* 0x03882003120085a7 */ /* 0x000e64000800007f */
[----:B-1----:R-:W-:Y:S05]  /*1fcb0*/  @!P0 BRA `(.L_x_4458) ;  /* 0xfffffffc00f08947 */ /* 0x002fea000383ffff */
[----:B------:R-:W-:Y:S05]  /*1fcc0*/  BRA `(.L_x_4653) ;  /* 0xffffff6c00ac7947 */ /* 0x000fea000383ffff */
.L_x_4462:
[----:B-1----:R1:W2:Y:S02]  /*1fcd0*/  SYNCS.PHASECHK.TRANS64.TRYWAIT P0, [R4+URZ+0x388a0], R8 ;  /* 0x0388a008040075a7 */ /* 0x0022a4000800017f */
[----:B--2---:R-:W-:Y:S05]  /*1fce0*/  @!P0 NANOSLEEP.SYNCS 0x989680 ;  /* 0x009896800000895d */ /* 0x004fea0003900000 */
[----:B------:R-:W2:Y:S02]  /*1fcf0*/  @!P0 SYNCS.PHASECHK.TRANS64 P0, [R4+URZ+0x388a0], R8 ;  /* 0x0388a008040085a7 */ /* 0x000ea4000800007f */
[----:B--2---:R-:W-:Y:S05]  /*1fd00*/  @!P0 BRA `(.L_x_4462) ;  /* 0xfffffffc00f08947 */ /* 0x004fea000383ffff */
[----:B------:R-:W-:Y:S05]  /*1fd10*/  BRA `(.L_x_4654) ;  /* 0xffffff6c00cc7947 */ /* 0x000fea000383ffff */
.L_x_4467:
[----:B0-----:R0:W2:Y:S02]  /*1fd20*/  SYNCS.PHASECHK.TRANS64.TRYWAIT P0, [R4+URZ+0x388c0], R8 ;  /* 0x0388c008040075a7 */ /* 0x0010a4000800017f */
[----:B--2---:R-:W-:Y:S05]  /*1fd30*/  @!P0 NANOSLEEP.SYNCS 0x989680 ;  /* 0x009896800000895d */ /* 0x004fea0003900000 */
[----:B------:R-:W2:Y:S02]  /*1fd40*/  @!P0 SYNCS.PHASECHK.TRANS64 P0, [R4+URZ+0x388c0], R8 ;  /* 0x0388c008040085a7 */ /* 0x000ea4000800007f */
[----:B--2---:R-:W-:Y:S05]  /*1fd50*/  @!P0 BRA `(.L_x_4467) ;  /* 0xfffffffc00f08947 */ /* 0x004fea000383ffff */
[----:B------:R-:W-:Y:S05]  /*1fd60*/  BRA `(.L_x_4655) ;  /* 0xffffff70004c7947 */ /* 0x000fea000383ffff */
.L_x_4481:
[----:B0-----:R0:W1:Y:S02]  /*1fd70*/  SYNCS.PHASECHK.TRANS64.TRYWAIT P2, [R4+URZ+0x388a0], R5 ;  /* 0x0388a005040075a7 */ /* 0x001064000804017f */
[----:B-1----:R-:W-:Y:S05]  /*1fd80*/  @!P2 NANOSLEEP.SYNCS 0x989680 ;  /* 0x009896800000a95d */ /* 0x002fea0003900000 */
[----:B------:R-:W1:Y:S02]  /*1fd90*/  @!P2 SYNCS.PHASECHK.TRANS64 P2, [R4+URZ+0x388a0], R5 ;  /* 0x0388a0050400a5a7 */ /* 0x000e64000804007f */
[----:B-1----:R-:W-:Y:S05]  /*1fda0*/  @!P2 BRA `(.L_x_4481) ;  /* 0xfffffffc00f0a947 */ /* 0x002fea000383ffff */
[----:B------:R-:W-:Y:S05]  /*1fdb0*/  BRA `(.L_x_4656) ;  /* 0xffffff7800cc7947 */ /* 0x000fea000383ffff */
.L_x_4486:
[----:B-1----:R1:W2:Y:S02]  /*1fdc0*/  SYNCS.PHASECHK.TRANS64.TRYWAIT P2, [R4+URZ+0x388c0], R5 ;  /* 0x0388c005040075a7 */ /* 0x0022a4000804017f */
[----:B--2---:R-:W-:Y:S05]  /*1fdd0*/  @!P2 NANOSLEEP.SYNCS 0x989680 ;  /* 0x009896800000a95d */ /* 0x004fea0003900000 */
[----:B------:R-:W2:Y:S02]  /*1fde0*/  @!P2 SYNCS.PHASECHK.TRANS64 P2, [R4+URZ+0x388c0], R5 ;  /* 0x0388c0050400a5a7 */ /* 0x000ea4000804007f */
[----:B--2---:R-:W-:Y:S05]  /*1fdf0*/  @!P2 BRA `(.L_x_4486) ;  /* 0xfffffffc00f0a947 */ /* 0x004fea000383ffff */
[----:B------:R-:W-:Y:S05]  /*1fe00*/  BRA `(.L_x_4657) ;  /* 0xffffff7c00487947 */ /* 0x000fea000383ffff */
.L_x_4508:
        /* <DEDUP_REMOVED lines=11> */
.L_x_4659:
[----:B------:R-:W-:Y:S05]  /*1fec0*/  BSYNC B0 ;  /* 0x0000000000007941 */ /* 0x000fea0003800000 */
.L_x_4658:
[----:B------:R-:W-:Y:S05]  /*1fed0*/  BRA `(.L_x_4660) ;  /* 0xffffff8c00b87947 */ /* 0x000fea000383ffff */
.L_x_4510:
[----:B------:R-:W-:Y:S01]  /*1fee0*/  BSSY B0, `(.L_x_4661) ;  /* 0x0000006000007945 */ /* 0x000fe20003800000 */
[----:B------:R-:W-:-:S07]  /*1fef0*/  IMAD.MOV.U32 R15, RZ, RZ, -0x1 ;  /* 0xffffffffff0f7424 */ /* 0x000fce00078e00ff */
[----:B0-----:R-:W-:Y:S05]  /*1ff00*/  WARPSYNC.COLLECTIVE R15, `(.L_x_4662) ;  /* 0x000000000f0c7348 */ /* 0x001fea0003c00000 */
[----:B------:R-:W-:Y:S02]  /*1ff10*/  ELECT P6, UR62, PT ;  /* 0x00000000003e782f */ /* 0x000fe400038c0000 */
[----:B------:R-:W-:Y:S01]  /*1ff20*/  MOV R14, UR62 ;  /* 0x0000003e000e7c02 */ /* 0x000fe20008000f00 */
[----:B0-----:R-:W-:Y:S10]  /*1ff30*/  ENDCOLLECTIVE ;  /* 0x000000000000791b */ /* 0x001ff40003800000 */
.L_x_4662:
[----:B------:R-:W-:Y:S05]  /*1ff40*/  BSYNC B0 ;  /* 0x0000000000007941 */ /* 0x000fea0003800000 */
.L_x_4661:
[----:B------:R-:W-:Y:S05]  /*1ff50*/  BRA `(.L_x_4663) ;  /* 0xffffff8c00c47947 */ /* 0x000fea000383ffff */
.L_x_4512:
[----:B0-----:R0:W1:Y:S02]  /*1ff60*/  SYNCS.PHASECHK.TRANS64.TRYWAIT P0, [R0+URZ+0x38840], R2 ;  /* 0x03884002000075a7 */ /* 0x001064000800017f */
[----:B-1----:R-:W-:Y:S05]  /*1ff70*/  @!P0 NANOSLEEP.SYNCS 0x989680 ;  /* 0x009896800000895d */ /* 0x002fea0003900000 */
[----:B------:R-:W1:Y:S02]  /*1ff80*/  @!P0 SYNCS.PHASECHK.TRANS64 P0, [R0+URZ+0x38840], R2 ;  /* 0x03884002000085a7 */ /* 0x000e64000800007f */
[----:B-1----:R-:W-:Y:S05]  /*1ff90*/  @!P0 BRA `(.L_x_4512) ;  /* 0xfffffffc00f08947 */ /* 0x002fea000383ffff */
[----:B------:R-:W-:Y:S05]  /*1ffa0*/  BRA `(.L_x_4664) ;  /* 0xffffff9000247947 */ /* 0x000fea000383ffff */
.L_x_4516:
        /* <DEDUP_REMOVED lines=9> */
.L_x_4665:
[----:B------:R-:W-:Y:S02]  /*20040*/  IMAD.MOV.U32 R13, RZ, RZ, R3 ;  /* 0x000000ffff0d7224 */ /* 0x000fe400078e0003 */
[----:B------:R-:W-:Y:S01]  /*20050*/  IMAD.MOV.U32 R4, RZ, RZ, R14 ;  /* 0x000000ffff047224 */ /* 0x000fe200078e000e */
[----:B------:R-:W-:-:S07]  /*20060*/  LOP3.LUT R6, R6, 0x7f, RZ, 0xc0, !PT ;  /* 0x0000007f06067812 */ /* 0x000fce00078ec0ff */
[----:B------:R-:W-:Y:S05]  /*20070*/  WARPSYNC.COLLECTIVE R15, `(.L_x_4666) ;  /* 0x000000000f087348 */ /* 0x000fea0003c00000 */
[----:B------:R0:W1:Y:S02]  /*20080*/  SHFL.IDX P6, R14, R13, R12, R11 ;  /* 0x0000000c0d0e7389 */ /* 0x00006400000c000b */
[----:B01----:R-:W-:Y:S01]  /*20090*/  ENDCOLLECTIVE ;  /* 0x000000000000791b */ /* 0x003fe20003800000 */
.L_x_4666:
        /* <DEDUP_REMOVED lines=9> */
.L_x_4667:
[----:B------:R-:W-:Y:S02]  /*20130*/  IMAD.MOV.U32 R13, RZ, RZ, R3 ;  /* 0x000000ffff0d7224 */ /* 0x000fe400078e0003 */
[----:B------:R-:W-:-:S07]  /*20140*/  IMAD.MOV.U32 R6, RZ, RZ, R14 ;  /* 0x000000ffff067224 */ /* 0x000fce00078e000e */
[----:B------:R-:W-:Y:S05]  /*20150*/  WARPSYNC.COLLECTIVE R15, `(.L_x_4668) ;  /* 0x000000000f087348 */ /* 0x000fea0003c00000 */
[----:B------:R0:W1:Y:S02]  /*20160*/  SHFL.IDX P6, R14, R13, R12, R11 ;  /* 0x0000000c0d0e7389 */ /* 0x00006400000c000b */
[----:B01----:R-:W-:Y:S01]  /*20170*/  ENDCOLLECTIVE ;  /* 0x000000000000791b */ /* 0x003fe20003800000 */
.L_x_4668:
        /* <DEDUP_REMOVED lines=22> */
.L_x_4669:
        /* <DEDUP_REMOVED lines=10> */
.L_x_4670:
        /* <DEDUP_REMOVED lines=11> */
.L_x_4671:
        /* <DEDUP_REMOVED lines=14> */
.L_x_4672:
[----:B------:R-:W-:Y:S01]  /*20510*/  IMAD.MOV.U32 R3, RZ, RZ, R14 ;  /* 0x000000ffff037224 */ /* 0x000fe200078e000e */
[----:B------:R-:W-:Y:S06]  /*20520*/  BRA `(.L_x_4673) ;  /* 0xffffff9400647947 */ /* 0x000fec000383ffff */
.L_x_4520:
[----:B------:R-:W2:Y:S04]  /*20530*/  LDL.LU R13, [R1+0x4c] ;  /* 0x00004c00010d7983 */ /* 0x000ea80000300800 */
[----:B------:R-:W3:Y:S04]  /*20540*/  LDL.LU R12, [R1+0x4] ;  /* 0x00000400010c7983 */ /* 0x000ee80000300800 */
[----:B------:R-:W4:Y:S04]  /*20550*/  LDL.LU R11, [R1+0x50] ;  /* 0x00005000010b7983 */ /* 0x000f280000300800 */
[----:B------:R-:W5:Y:S04]  /*20560*/  LDL.LU R9, [R1+0x64] ;  /* 0x0000640001097983 */ /* 0x000f680000300800 */
[----:B------:R-:W5:Y:S01]  /*20570*/  LDL.LU R8, [R1+0x14] ;  /* 0x0000140001087983 */ /* 0x000f620000300800 */
[----:B------:R-:W-:Y:S01]  /*20580*/  BSSY B0, `(.L_x_4674) ;  /* 0x0000017000007945 */ /* 0x000fe20003800000 */
[----:B------:R-:W-:-:S02]  /*20590*/  IMAD.MOV.U32 R15, RZ, RZ, -0x1 ;  /* 0xffffffffff0f7424 */ /* 0x000fc400078e00ff */
[----:B--2---:R-:W-:Y:S02]  /*205a0*/  IMAD R7, R13, R7, RZ ;  /* 0x000000070d077224 */ /* 0x004fe400078e02ff */
[----:B------:R-:W-:-:S03]  /*205b0*/  IMAD.MOV.U32 R13, RZ, RZ, R4 ;  /* 0x000000ffff0d7224 */ /* 0x000fc600078e0004 */
[-C--:B---3--:R-:W-:Y:S01]  /*205c0*/  ISETP.GE.AND P2, PT, R12, R7.reuse, PT ;  /* 0x000000070c00720c */ /* 0x088fe20003f46270 */
[----:B------:R-:W-:Y:S01]  /*205d0*/  IMAD.MOV.U32 R12, RZ, RZ, RZ ;  /* 0x000000ffff0c7224 */ /* 0x000fe200078e00ff */
[-C--:B----4-:R-:W-:Y:S01]  /*205e0*/  ISETP.GE.AND P3, PT, R11, R7.reuse, PT ;  /* 0x000000070b00720c */ /* 0x090fe20003f66270 */
[----:B------:R-:W-:Y:S01]  /*205f0*/  IMAD.MOV.U32 R11, RZ, RZ, 0x181f ;  /* 0x0000181fff0b7424 */ /* 0x000fe200078e00ff */
[----:B-----5:R-:W-:Y:S02]  /*20600*/  ISETP.GE.AND P4, PT, R9, R7, PT ;  /* 0x000000070900720c */ /* 0x020fe40003f86270 */
[----:B------:R-:W-:-:S07]  /*20610*/  LOP3.LUT R8, R8, 0xffffffdf, RZ, 0xc0, !PT ;  /* 0xffffffdf08087812 */ /* 0x000fce00078ec0ff */
        /* <DEDUP_REMOVED lines=8> */
[----:B------:R-:W-:-:S05]  /*206a0*/  @P6 LOP3.LUT R8, R8, 0x10, RZ, 0xfc, !PT ;  /* 0x0000001008086812 */ /* 0x000fca00078efcff */
[----:B------:R0:W-:Y:S02]  /*206b0*/  STL [R1+0x14], R8 ;  /* 0x0000140801007387 */ /* 0x0001e40000100800 */
[----:B0-----:R-:W-:Y:S05]  /*206c0*/  WARPSYNC.COLLECTIVE R15, `(.L_x_4675) ;  /* 0x000000000f087348 */ /* 0x001fea0003c00000 */
[----:B------:R1:W2:Y:S02]  /*206d0*/  SHFL.IDX P6, R14, R13, R12, R11 ;  /* 0x0000000c0d0e7389 */ /* 0x0002a400000c000b */
[----:B012---:R-:W-:Y:S01]  /*206e0*/  ENDCOLLECTIVE ;  /* 0x000000000000791b */ /* 0x007fe20003800000 */
.L_x_4675:
[----:B------:R-:W-:Y:S05]  /*206f0*/  BSYNC B0 ;  /* 0x0000000000007941 */ /* 0x000fea0003800000 */
.L_x_4674:
[----:B------:R0:W-:Y:S04]  /*20700*/  STL [R1+0x88], R16 ;  /* 0x0000881001007387 */ /* 0x0001e80000100800 */
[----:B0-----:R0:W5:Y:S04]  /*20710*/  LDL.LU R16, [R1+0x14] ;  /* 0x0000140001107983 */ /* 0x0011680000300800 */
[----:B------:R1:W-:Y:S04]  /*20720*/  STL [R1+0x84], R7 ;  /* 0x0000840701007387 */ /* 0x0003e80000100800 */
[----:B-1----:R0:W5:Y:S01]  /*20730*/  LDL R7, [R1+0x18] ;  /* 0x0000180001077983 */ /* 0x0021620000100800 */
[----:B------:R-:W-:-:S02]  /*20740*/  IMAD.MOV.U32 R13, RZ, RZ, R0 ;  /* 0x000000ffff0d7224 */ /* 0x000fc400078e0000 */
[----:B------:R-:W-:Y:S02]  /*20750*/  IMAD.MOV.U32 R12, RZ, RZ, RZ ;  /* 0x000000ffff0c7224 */ /* 0x000fe400078e00ff */
[----:B------:R-:W-:Y:S02]  /*20760*/  IMAD.MOV.U32 R11, RZ, RZ, 0x181f ;  /* 0x0000181fff0b7424 */ /* 0x000fe400078e00ff */
[----:B------:R-:W-:Y:S02]  /*20770*/  IMAD.MOV.U32 R15, RZ, RZ, -0x1 ;  /* 0xffffffffff0f7424 */ /* 0x000fe400078e00ff */
[----:B0-----:R-:W-:-:S07]  /*20780*/  IMAD.MOV.U32 R8, RZ, RZ, R14 ;  /* 0x000000ffff087224 */ /* 0x001fce00078e000e */
[----:B-----5:R-:W-:Y:S05]  /*20790*/  WARPSYNC.COLLECTIVE R15, `(.L_x_4676) ;  /* 0x000000000f087348 */ /* 0x020fea0003c00000 */
[----:B------:R0:W1:Y:S02]  /*207a0*/  SHFL.IDX P6, R14, R13, R12, R11 ;  /* 0x0000000c0d0e7389 */ /* 0x00006400000c000b */
[----:B01---5:R-:W-:Y:S01]  /*207b0*/  ENDCOLLECTIVE ;  /* 0x000000000000791b */ /* 0x023fe20003800000 */
.L_x_4676:
[----:B------:R-:W-:Y:S02]  /*207c0*/  IMAD.MOV.U32 R13, RZ, RZ, R4 ;  /* 0x000000ffff0d7224 */ /* 0x000fe400078e0004 */
[----:B------:R-:W-:Y:S02]  /*207d0*/  IMAD.MOV.U32 R12, RZ, RZ, 0x1 ;  /* 0x00000001ff0c7424 */ /* 0x000fe400078e00ff */
[----:B------:R-:W-:-:S05]  /*207e0*/  IMAD.MOV.U32 R2, RZ, RZ, R14 ;  /* 0x000000ffff027224 */ /* 0x000fca00078e000e */
[----:B------:R-:W-:-:S05]  /*207f0*/  @!P2 LEA R3, P6, R10, R2, 0x1 ;  /* 0x000000020a03a211 */ /* 0x000fca00078c08ff */
[----:B------:R-:W-:-:S05]  /*20800*/  @!P2 IMAD.X R2, RZ, RZ, R8, P6 ;  /* 0x000000ffff02a224 */ /* 0x000fca00030e0608 */
[----:B------:R-:W-:-:S04]  /*20810*/  @!P2 LOP3.LUT R3, R3, R2, RZ, 0x3c, !PT ;  /* 0x000000020303a212 */ /* 0x000fc800078e3cff */
[----:B------:R-:W-:-:S04]  /*20820*/  @!P2 LOP3.LUT R2, R3, R2, RZ, 0x3c, !PT ;  /* 0x000000020302a212 */ /* 0x000fc800078e3cff */
[----:B------:R-:W-:Y:S02]  /*20830*/  @!P2 LOP3.LUT R3, R3, R2, RZ, 0x3c, !PT ;  /* 0x000000020303a212 */ /* 0x000fe400078e3cff */
[----:B------:R-:W-:-:S04]  /*20840*/  LOP3.LUT R16, R16, 0xffff7fff, RZ, 0xc0, !PT ;  /* 0xffff7fff10107812 */ /* 0x000fc800078ec0ff */
[----:B------:R-:W-:-:S04]  /*20850*/  @P0 LOP3.LUT R16, R16, 0x8000, RZ, 0xfc, !PT ;  /* 0x0000800010100812 */ /* 0x000fc800078efcff */
[C---:B------:R-:W-:Y:S02]  /*20860*/  LOP3.LUT P0, RZ, R16.reuse, 0x8, RZ, 0xc0, !PT ;  /* 0x0000000810ff7812 */ /* 0x040fe4000780c0ff */
[----:B------:R-:W-:-:S04]  /*20870*/  LOP3.LUT R16, R16, 0xffffbfff, RZ, 0xc0, !PT ;  /* 0xffffbfff10107812 */ /* 0x000fc800078ec0ff */
[----:B------:R-:W-:-:S04]  /*20880*/  @P1 LOP3.LUT R16, R16, 0x4000, RZ, 0xfc, !PT ;  /* 0x0000400010101812 */ /* 0x000fc800078efcff */
[C---:B------:R-:W-:Y:S02]  /*20890*/  LOP3.LUT P1, RZ, R16.reuse, 0x4, RZ, 0xc0, !PT ;  /* 0x0000000410ff7812 */ /* 0x040fe4000782c0ff */
[----:B------:R-:W-:Y:S01]  /*208a0*/  LOP3.LUT R16, R16, 0xffffdfff, RZ, 0xc0, !PT ;  /* 0xffffdfff10107812 */ /* 0x000fe200078ec0ff */
[----:B------:R-:W-:Y:S01]  /*208b0*/  @!PT LDS RZ, [RZ] ;  /* 0x00000000fffff984 */ /* 0x000fe20000000800 */
[----:B------:R-:W-:Y:S01]  /*208c0*/  @!PT LDS RZ, [RZ] ;  /* 0x00000000fffff984 */ /* 0x000fe20000000800 */
[----:B------:R-:W-:Y:S01]  /*208d0*/  @!PT LDS RZ, [RZ] ;  /* 0x00000000fffff984 */ /* 0x000fe20000000800 */
[----:B------:R0:W-:Y:S03]  /*208e0*/  @!P2 LDGSTS.E.BYPASS.LTC128B.128 [R7+0x26400], desc[UR42][R2.64], !P0 ;  /* 0x264000000207afae */ /* 0x0001e6000c101d6a */
[----:B------:R-:W-:-:S04]  /*208f0*/  @P3 LOP3.LUT R16, R16, 0x2000, RZ, 0xfc, !PT ;  /* 0x0000200010103812 */ /* 0x000fc800078efcff */
[C---:B------:R-:W-:Y:S02]  /*20900*/  LOP3.LUT P3, RZ, R16.reuse, 0x2, RZ, 0xc0, !PT ;  /* 0x0000000210ff7812 */ /* 0x040fe4000786c0ff */
[----:B------:R-:W-:Y:S01]  /*20910*/  LOP3.LUT R16, R16, 0xfffffbff, RZ, 0xc0, !PT ;  /* 0xfffffbff10107812 */ /* 0x000fe200078ec0ff */
[----:B------:R0:W-:Y:S03]  /*20920*/  @!P2 LDGSTS.E.BYPASS.LTC128B.128 [R7+0x28400], desc[UR42][R2.64+0x80], !P1 ;  /* 0x284000800207afae */ /* 0x0001e6000c901d6a */
[----:B------:R-:W-:-:S04]  /*20930*/  @P4 LOP3.LUT R16, R16, 0x400, RZ, 0xfc, !PT ;  /* 0x0000040010104812 */ /* 0x000fc800078efcff */
[C---:B------:R-:W-:Y:S02]  /*20940*/  LOP3.LUT P0, RZ, R16.reuse, 0x8000, RZ, 0xc0, !PT ;  /* 0x0000800010ff7812 */ /* 0x040fe4000780c0ff */
[C---:B------:R-:W-:Y:S01]  /*20950*/  LOP3.LUT P1, RZ, R16.reuse, 0x4000, RZ, 0xc0, !PT ;  /* 0x0000400010ff7812 */ /* 0x040fe2000782c0ff */
[----:B------:R0:W-:Y:S01]  /*20960*/  @!P2 LDGSTS.E.BYPASS.LTC128B.128 [R7+0x2a400], desc[UR42][R2.64+0x100], !P3 ;  /* 0x2a4001000207afae */ /* 0x0001e2000d901d6a */
[C---:B------:R-:W-:Y:S02]  /*20970*/  LOP3.LUT P6, RZ, R16.reuse, 0x20, RZ, 0xc0, !PT ;  /* 0x0000002010ff7812 */ /* 0x040fe400078cc0ff */
[C---:B------:R-:W-:Y:S01]  /*20980*/  LOP3.LUT P3, RZ, R16.reuse, 0x2000, RZ, 0xc0, !PT ;  /* 0x0000200010ff7812 */ /* 0x040fe2000786c0ff */
[----:B------:R0:W-:Y:S01]  /*20990*/  @!P2 LDGSTS.E.BYPASS.LTC128B.128 [R7+0x2c400], desc[UR42][R2.64+0x180], !P5 ;  /* 0x2c4001800207afae */ /* 0x0001e2000e901d6a */
[C---:B------:R-:W-:Y:S02]  /*209a0*/  LOP3.LUT P4, RZ, R16.reuse, 0x10, RZ, 0xc0, !PT ;  /* 0x0000001010ff7812 */ /* 0x040fe4000788c0ff */
[----:B------:R-:W-:-:S03]  /*209b0*/  LOP3.LUT R16, R16, 0xfffff7ff, RZ, 0xc0, !PT ;  /* 0xfffff7ff10107812 */ /* 0x000fc600078ec0ff */
[----:B------:R0:W-:Y:S01]  /*209c0*/  @!P2 LDGSTS.E.BYPASS.LTC128B.128 [R7+0x2e400], desc[UR42][R2.64+0x200], !P0 ;  /* 0x2e4002000207afae */ /* 0x0001e2000c101d6a */
[----:B------:R-:W-:-:S03]  /*209d0*/  @P5 LOP3.LUT R16, R16, 0x800, RZ, 0xfc, !PT ;  /* 0x0000080010105812 */ /* 0x000fc600078efcff */
[----:B------:R0:W-:Y:S01]  /*209e0*/  @!P2 LDGSTS.E.BYPASS.LTC128B.128 [R7+0x30400], desc[UR42][R2.64+0x280], !P1 ;  /* 0x304002800207afae */ /* 0x0001e2000c901d6a */
[C---:B------:R-:W-:Y:S02]  /*209f0*/  LOP3.LUT P5, RZ, R16.reuse, 0x4, RZ, 0xc0, !PT ;  /* 0x0000000410ff7812 */ /* 0x040fe400078ac0ff */
[----:B------:R-:W-:Y:S01]  /*20a00*/  @!P3 LOP3.LUT R8, R5, 0x40, RZ, 0xc0, !PT ;  /* 0x000000400508b812 */ /* 0x000fe200078ec0ff */
[----:B------:R0:W-:Y:S01]  /*20a10*/  @!P2 LDGSTS.E.BYPASS.LTC128B.128 [R7+0x32400], desc[UR42][R2.64+0x300], P6 ;  /* 0x324003000207afae */ /* 0x0001e2000b101d6a */
[----:B------:R-:W-:Y:S02]  /*20a20*/  LOP3.LUT R16, R16, 0xffffefff, RZ, 0xc0, !PT ;  /* 0xffffefff10107812 */ /* 0x000fe400078ec0ff */
[----:B------:R-:W-:-:S07]  /*20a30*/  @!P3 SHF.R.U32.HI R8, RZ, 0x2, R8 ;  /* 0x00000002ff08b819 */ /* 0x000fce0000011608 */
[----:B0-----:R-:W-:Y:S05]  /*20a40*/  WARPSYNC.COLLECTIVE R15, `(.L_x_4677) ;  /* 0x000000000f087348 */ /* 0x001fea0003c00000 */
[----:B------:R1:W2:Y:S02]  /*20a50*/  SHFL.IDX P6, R14, R13, R12, R11 ;  /* 0x0000000c0d0e7389 */ /* 0x0002a400000c000b */
[----:B012---:R-:W-:Y:S01]  /*20a60*/  ENDCOLLECTIVE ;  /* 0x000000000000791b */ /* 0x007fe20003800000 */
.L_x_4677:
[----:B------:R-:W-:Y:S01]  /*20a70*/  @!PT LDS RZ, [RZ] ;  /* 0x00000000fffff984 */ /* 0x000fe20000000800 */
[----:B------:R-:W-:Y:S01]  /*20a80*/  @!PT LDS RZ, [RZ] ;  /* 0x00000000fffff984 */ /* 0x000fe20000000800 */
[----:B------:R-:W-:Y:S01]  /*20a90*/  @!PT LDS RZ, [RZ] ;  /* 0x00000000fffff984 */ /* 0x000fe20000000800 */
[----:B------:R0:W-:Y:S01]  /*20aa0*/  @!P2 LDGSTS.E.BYPASS.LTC128B.128 [R7+0x34400], desc[UR42][R2.64+0x380], P4 ;  /* 0x344003800207afae */ /* 0x0001e2000a101d6a */
[----:B------:R-:W-:Y:S02]  /*20ab0*/  @!P3 ISETP.NE.U32.AND P2, PT, R8, RZ, PT ;  /* 0x000000ff0800b20c */ /* 0x000fe40003f45070 */
[----:B------:R-:W-:Y:S02]  /*20ac0*/  @P5 LOP3.LUT R16, R16, 0x1000, RZ, 0xfc, !PT ;  /* 0x0000100010105812 */ /* 0x000fe400078efcff */
[----:B------:R-:W-:Y:S02]  /*20ad0*/  @!P3 LOP3.LUT R8, R6, 0x80, RZ, 0xc0, !PT ;  /* 0x000000800608b812 */ /* 0x000fe400078ec0ff */
[C---:B------:R-:W-:Y:S02]  /*20ae0*/  LOP3.LUT P5, RZ, R16.reuse, 0x8, RZ, 0xc0, !PT ;  /* 0x0000000810ff7812 */ /* 0x040fe400078ac0ff */
[----:B------:R-:W-:Y:S01]  /*20af0*/  LOP3.LUT R16, R16, 0xffffffdf, RZ, 0xc0, !PT ;  /* 0xffffffdf10107812 */ /* 0x000fe200078ec0ff */
[----:B------:R-:W-:Y:S01]  /*20b00*/  IMAD.MOV.U32 R13, RZ, RZ, R0 ;  /* 0x000000ffff0d7224 */ /* 0x000fe200078e0000 */
[----:B------:R-:W-:-:S03]  /*20b10*/  @!P3 SHF.R.U32.HI R8, RZ, 0x3, R8 ;  /* 0x00000003ff08b819 */ /* 0x000fc60000011608 */
[----:B------:R-:W-:Y:S02]  /*20b20*/  @P2 LOP3.LUT R16, R16, 0x20, RZ, 0xfc, !PT ;  /* 0x0000002010102812 */ /* 0x000fe400078efcff */
[----:B------:R-:W-:Y:S01]  /*20b30*/  @!P3 ISETP.NE.U32.AND P4, PT, R8, RZ, PT ;  /* 0x000000ff0800b20c */ /* 0x000fe20003f85070 */
[----:B0-----:R-:W-:-:S12]  /*20b40*/  IMAD.MOV.U32 R9, RZ, RZ, R14 ;  /* 0x000000ffff097224 */ /* 0x001fd800078e000e */
[----:B------:R-:W-:Y:S05]  /*20b50*/  WARPSYNC.COLLECTIVE R15, `(.L_x_4678) ;  /* 0x000000000f087348 */ /* 0x000fea0003c00000 */
[----:B------:R0:W1:Y:S02]  /*20b60*/  SHFL.IDX P6, R14, R13, R12, R11 ;  /* 0x0000000c0d0e7389 */ /* 0x00006400000c000b */
[----:B01----:R-:W-:Y:S01]  /*20b70*/  ENDCOLLECTIVE ;  /* 0x000000000000791b */ /* 0x003fe20003800000 */
.L_x_4678:
        /* <DEDUP_REMOVED lines=29> */
.L_x_4679:
        /* <DEDUP_REMOVED lines=8> */
[----:B------:R0:W-:Y:S01]  /*20dd0*/  STL [R1+0x14], R16 ;  /* 0x0000141001007387 */ /* 0x0001e20000100800 */
[----:B------:R-:W-:-:S11]  /*20de0*/  IMAD.MOV.U32 R10, RZ, RZ, R14 ;  /* 0x000000ffff0a7224 */ /* 0x000fd600078e000e */
[----:B0-----:R-:W-:Y:S05]  /*20df0*/  WARPSYNC.COLLECTIVE R15, `(.L_x_4680) ;  /* 0x000000000f087348 */ /* 0x001fea0003c00000 */
[----:B------:R1:W2:Y:S02]  /*20e00*/  SHFL.IDX P6, R14, R13, R12, R11 ;  /* 0x0000000c0d0e7389 */ /* 0x0002a400000c000b */
[----:B012---:R-:W-:Y:S01]  /*20e10*/  ENDCOLLECTIVE ;  /* 0x000000000000791b */ /* 0x007fe20003800000 */
.L_x_4680:
        /* <DEDUP_REMOVED lines=20> */
[----:B------:R-:W-:-:S03]  /*20f60*/  LOP3.LUT P2, RZ, R16, 0x80, RZ, 0xc0, !PT ;  /* 0x0000008010ff7812 */ /* 0x000fc6000784c0ff */
[----:B------:R0:W5:Y:S10]  /*20f70*/  LDL.LU R16, [R1+0x88] ;  /* 0x0000880001107983 */ /* 0x0001740000300800 */
        /* <DEDUP_REMOVED lines=13> */
.L_x_4681:
[----:B------:R-:W-:Y:S02]  /*21050*/  IMAD.MOV.U32 R13, RZ, RZ, R0 ;  /* 0x000000ffff0d7224 */ /* 0x000fe400078e0000 */
[----:B------:R-:W-:-:S07]  /*21060*/  IMAD.MOV.U32 R4, RZ, RZ, R14 ;  /* 0x000000ffff047224 */ /* 0x000fce00078e000e */
[----:B------:R-:W-:Y:S05]  /*21070*/  WARPSYNC.COLLECTIVE R15, `(.L_x_4682) ;  /* 0x000000000f087348 */ /* 0x000fea0003c00000 */
[----:B------:R0:W1:Y:S02]  /*21080*/  SHFL.IDX P6, R14, R13, R12, R11 ;  /* 0x0000000c0d0e7389 */ /* 0x00006400000c000b */
[----:B01----:R-:W-:Y:S01]  /*21090*/  ENDCOLLECTIVE ;  /* 0x000000000000791b */ /* 0x003fe20003800000 */
.L_x_4682:
[----:B------:R-:W-:Y:S01]  /*210a0*/  IMAD.MOV.U32 R0, RZ, RZ, R14 ;  /* 0x000000ffff007224 */ /* 0x000fe200078e000e */
[----:B------:R-:W-:Y:S06]  /*210b0*/  BRA `(.L_x_4683) ;  /* 0xffffff9800347947 */ /* 0x000fec000383ffff */
.L_x_4525:
[----:B0-----:R0:W2:Y:S02]  /*210c0*/  SYNCS.PHASECHK.TRANS64.TRYWAIT P0, [R18+URZ+0x38820], R0 ;  /* 0x03882000120075a7 */ /* 0x0010a4000800017f */
[----:B--2---:R-:W-:Y:S05]  /*210d0*/  @!P0 NANOSLEEP.SYNCS 0x989680 ;  /* 0x009896800000895d */ /* 0x004fea0003900000 */
[----:B------:R-:W2:Y:S02]  /*210e0*/  @!P0 SYNCS.PHASECHK.TRANS64 P0, [R18+URZ+0x38820], R0 ;  /* 0x03882000120085a7 */ /* 0x000ea4000800007f */
[----:B--2---:R-:W-:Y:S05]  /*210f0*/  @!P0 BRA `(.L_x_4525) ;  /* 0xfffffffc00f08947 */ /* 0x004fea000383ffff */
[----:B------:R-:W-:Y:S05]  /*21100*/  BRA `(.L_x_4684) ;  /* 0xffffff9800f07947 */ /* 0x000fea000383ffff */
.L_x_4529:
[----:B0-----:R0:W2:Y:S02]  /*21110*/  SYNCS.PHASECHK.TRANS64.TRYWAIT P0, [R0+URZ+0x38860], R2 ;  /* 0x03886002000075a7 */ /* 0x0010a4000800017f */
[----:B--2---:R-:W-:Y:S05]  /*21120*/  @!P0 NANOSLEEP.SYNCS 0x989680 ;  /* 0x009896800000895d */ /* 0x004fea0003900000 */
[----:B------:R-:W2:Y:S02]  /*21130*/  @!P0 SYNCS.PHASECHK.TRANS64 P0, [R0+URZ+0x38860], R2 ;  /* 0x03886002000085a7 */ /* 0x000ea4000800007f */
[----:B--2---:R-:W-:Y:S05]  /*21140*/  @!P0 BRA `(.L_x_4529) ;  /* 0xfffffffc00f08947 */ /* 0x004fea000383ffff */
[----:B------:R-:W-:Y:S05]  /*21150*/  BRA `(.L_x_4685) ;  /* 0xffffff9c00147947 */ /* 0x000fea000383ffff */
.L_x_4548:
[----:B-1----:R1:W2:Y:S02]  /*21160*/  SYNCS.PHASECHK.TRANS64.TRYWAIT P0, [R2+URZ+0x38840], R6 ;  /* 0x03884006020075a7 */ /* 0x0022a4000800017f */
[----:B--2---:R-:W-:Y:S05]  /*21170*/  @!P0 NANOSLEEP.SYNCS 0x989680 ;  /* 0x009896800000895d */ /* 0x004fea0003900000 */
[----:B------:R-:W2:Y:S02]  /*21180*/  @!P0 SYNCS.PHASECHK.TRANS64 P0, [R2+URZ+0x38840], R6 ;  /* 0x03884006020085a7 */ /* 0x000ea4000800007f */
[----:B--2---:R-:W-:Y:S05]  /*21190*/  @!P0 BRA `(.L_x_4548) ;  /* 0xfffffffc00f08947 */ /* 0x004fea000383ffff */
[----:B------:R-:W-:Y:S05]  /*211a0*/  BRA `(.L_x_4686) ;  /* 0xffffffa800247947 */ /* 0x000fea000383ffff */
.L_x_4553:
[----:B0-----:R0:W2:Y:S02]  /*211b0*/  SYNCS.PHASECHK.TRANS64.TRYWAIT P0, [R2+URZ+0x38860], R6 ;  /* 0x03886006020075a7 */ /* 0x0010a4000800017f */
[----:B--2---:R-:W-:Y:S05]  /*211c0*/  @!P0 NANOSLEEP.SYNCS 0x989680 ;  /* 0x009896800000895d */ /* 0x004fea0003900000 */
[----:B------:R-:W2:Y:S02]  /*211d0*/  @!P0 SYNCS.PHASECHK.TRANS64 P0, [R2+URZ+0x38860], R6 ;  /* 0x03886006020085a7 */ /* 0x000ea4000800007f */
[----:B--2---:R-:W-:Y:S05]  /*211e0*/  @!P0 BRA `(.L_x_4553) ;  /* 0xfffffffc00f08947 */ /* 0x004fea000383ffff */
[----:B------:R-:W-:Y:S05]  /*211f0*/  BRA `(.L_x_4687) ;  /* 0xffffffa800a07947 */ /* 0x000fea000383ffff */
.L_x_4568:
[----:B-1----:R1:W2:Y:S02]  /*21200*/  SYNCS.PHASECHK.TRANS64.TRYWAIT P0, [R3+URZ+0x38840], R2 ;  /* 0x03884002030075a7 */ /* 0x0022a4000800017f */
[----:B--2---:R-:W-:Y:S05]  /*21210*/  @!P0 NANOSLEEP.SYNCS 0x989680 ;  /* 0x009896800000895d */ /* 0x004fea0003900000 */
[----:B------:R-:W2:Y:S02]  /*21220*/  @!P0 SYNCS.PHASECHK.TRANS64 P0, [R3+URZ+0x38840], R2 ;  /* 0x03884002030085a7 */ /* 0x000ea4000800007f */
[----:B--2---:R-:W-:Y:S05]  /*21230*/  @!P0 BRA `(.L_x_4568) ;  /* 0xfffffffc00f08947 */ /* 0x004fea000383ffff */
[----:B------:R-:W-:Y:S05]  /*21240*/  BRA `(.L_x_4688) ;  /* 0xffffffb4007c7947 */ /* 0x000fea000383ffff */
.L_x_4573:
[----:B--2---:R2:W3:Y:S02]  /*21250*/  SYNCS.PHASECHK.TRANS64.TRYWAIT P0, [R3+URZ+0x38860], R2 ;  /* 0x03886002030075a7 */ /* 0x0044e4000800017f */
[----:B---3--:R-:W-:Y:S05]  /*21260*/  @!P0 NANOSLEEP.SYNCS 0x989680 ;  /* 0x009896800000895d */ /* 0x008fea0003900000 */
[----:B------:R-:W3:Y:S02]  /*21270*/  @!P0 SYNCS.PHASECHK.TRANS64 P0, [R3+URZ+0x38860], R2 ;  /* 0x03886002030085a7 */ /* 0x000ee4000800007f */
[----:B---3--:R-:W-:Y:S05]  /*21280*/  @!P0 BRA `(.L_x_4573) ;  /* 0xfffffffc00f08947 */ /* 0x008fea000383ffff */
[----:B------:R-:W-:Y:S05]  /*21290*/  BRA `(.L_x_4689) ;  /* 0xffffffb400f87947 */ /* 0x000fea000383ffff */
.L_x_4588:
[----:B-1----:R1:W2:Y:S02]  /*212a0*/  SYNCS.PHASECHK.TRANS64.TRYWAIT P0, [R3+URZ+0x38840], R2 ;  /* 0x03884002030075a7 */ /* 0x0022a4000800017f */
[----:B--2---:R-:W-:Y:S05]  /*212b0*/  @!P0 NANOSLEEP.SYNCS 0x989680 ;  /* 0x009896800000895d */ /* 0x004fea0003900000 */
[----:B------:R-:W2:Y:S02]  /*212c0*/  @!P0 SYNCS.PHASECHK.TRANS64 P0, [R3+URZ+0x38840], R2 ;  /* 0x03884002030085a7 */ /* 0x000ea4000800007f */
[----:B--2---:R-:W-:Y:S05]  /*212d0*/  @!P0 BRA `(.L_x_4588) ;  /* 0xfffffffc00f08947 */ /* 0x004fea000383ffff */
[----:B------:R-:W-:Y:S05]  /*212e0*/  BRA `(.L_x_4690) ;  /* 0xffffffc000b87947 */ /* 0x000fea000383ffff */
.L_x_4593:
[----:B--2---:R2:W3:Y:S02]  /*212f0*/  SYNCS.PHASECHK.TRANS64.TRYWAIT P0, [R3+URZ+0x38860], R2 ;  /* 0x03886002030075a7 */ /* 0x0044e4000800017f */
[----:B---3--:R-:W-:Y:S05]  /*21300*/  @!P0 NANOSLEEP.SYNCS 0x989680 ;  /* 0x009896800000895d */ /* 0x008fea0003900000 */
[----:B------:R-:W3:Y:S02]  /*21310*/  @!P0 SYNCS.PHASECHK.TRANS64 P0, [R3+URZ+0x38860], R2 ;  /* 0x03886002030085a7 */ /* 0x000ee4000800007f */
[----:B---3--:R-:W-:Y:S05]  /*21320*/  @!P0 BRA `(.L_x_4593) ;  /* 0xfffffffc00f08947 */ /* 0x008fea000383ffff */
[----:B------:R-:W-:Y:S05]  /*21330*/  BRA `(.L_x_4691) ;  /* 0xffffffc400347947 */ /* 0x000fea000383ffff */
.L_x_4609:
[----:B-1----:R-:W2:Y:S01]  /*21340*/  LDL R2, [R1] ;  /* 0x0000000001027983 */ /* 0x002ea20000100800 */
[----:B------:R-:W-:Y:S01]  /*21350*/  BSSY B0, `(.L_x_4692) ;  /* 0x0000008000007945 */ /* 0x000fe20003800000 */
[----:B---3--:R-:W-:Y:S02]  /*21360*/  IMAD.MOV.U32 R12, RZ, RZ, RZ ;  /* 0x000000ffff0c7224 */ /* 0x008fe400078e00ff */
[----:B------:R-:W-:Y:S02]  /*21370*/  IMAD.MOV.U32 R11, RZ, RZ, 0x1f ;  /* 0x0000001fff0b7424 */ /* 0x000fe400078e00ff */
[----:B------:R-:W-:Y:S02]  /*21380*/  IMAD.MOV.U32 R15, RZ, RZ, -0x1 ;  /* 0xffffffffff0f7424 */ /* 0x000fe400078e00ff */
[----:B--2---:R-:W-:-:S07]  /*21390*/  IMAD.MOV.U32 R13, RZ, RZ, R2 ;  /* 0x000000ffff0d7224 */ /* 0x004fce00078e0002 */
[----:B0-----:R-:W-:Y:S05]  /*213a0*/  WARPSYNC.COLLECTIVE R15, `(.L_x_4693) ;  /* 0x000000000f087348 */ /* 0x001fea0003c00000 */
[----:B------:R1:W2:Y:S02]  /*213b0*/  SHFL.IDX P6, R14, R13, R12, R11 ;  /* 0x0000000c0d0e7389 */ /* 0x0002a400000c000b */
[----:B012---:R-:W-:Y:S01]  /*213c0*/  ENDCOLLECTIVE ;  /* 0x000000000000791b */ /* 0x007fe20003800000 */
.L_x_4693:
[----:B------:R-:W-:Y:S05]  /*213d0*/  BSYNC B0 ;  /* 0x0000000000007941 */ /* 0x000fea0003800000 */
.L_x_4692:
        /* <DEDUP_REMOVED lines=9> */
.L_x_4694:
        /* <DEDUP_REMOVED lines=26> */
.L_x_4695:
        /* <DEDUP_REMOVED lines=8> */
.L_x_4696:
        /* <DEDUP_REMOVED lines=8> */
.L_x_4697:
        /* <DEDUP_REMOVED lines=8> */
.L_x_4698:
        /* <DEDUP_REMOVED lines=8> */
.L_x_4699:
        /* <DEDUP_REMOVED lines=9> */
.L_x_4700:
[----:B------:R-:W-:Y:S01]  /*218a0*/  IMAD.MOV.U32 R9, RZ, RZ, R14 ;  /* 0x000000ffff097224 */ /* 0x000fe200078e000e */
[----:B------:R-:W-:Y:S06]  /*218b0*/  BRA `(.L_x_4701) ;  /* 0xffffffcc006c7947 */ /* 0x000fec000383ffff */
.L_x_4612:
[----:B------:R-:W-:Y:S01]  /*218c0*/  BSSY B0, `(.L_x_4702) ;  /* 0x0000008000007945 */ /* 0x000fe20003800000 */
[----:B------:R-:W-:Y:S02]  /*218d0*/  IMAD.MOV.U32 R13, RZ, RZ, R2 ;  /* 0x000000ffff0d7224 */ /* 0x000fe400078e0002 */
[----:B---3--:R-:W-:Y:S02]  /*218e0*/  IMAD.MOV.U32 R12, RZ, RZ, 0x1 ;  /* 0x00000001ff0c7424 */ /* 0x008fe400078e00ff */
[----:B------:R-:W-:Y:S02]  /*218f0*/  IMAD.MOV.U32 R11, RZ, RZ, RZ ;  /* 0x000000ffff0b7224 */ /* 0x000fe400078e00ff */
[----:B------:R-:W-:-:S07]  /*21900*/  IMAD.MOV.U32 R15, RZ, RZ, -0x1 ;  /* 0xffffffffff0f7424 */ /* 0x000fce00078e00ff */
[----:B0-----:R-:W-:Y:S05]  /*21910*/  WARPSYNC.COLLECTIVE R15, `(.L_x_4703) ;  /* 0x000000000f087348 */ /* 0x001fea0003c00000 */
[----:B------:R1:W2:Y:S02]  /*21920*/  SHFL.UP P6, R14, R13, R12, R11 ;  /* 0x0400000c0d0e7389 */ /* 0x0002a400000c000b */
[----:B012---:R-:W-:Y:S01]  /*21930*/  ENDCOLLECTIVE ;  /* 0x000000000000791b */ /* 0x007fe20003800000 */
.L_x_4703:
[----:B------:R-:W-:Y:S05]  /*21940*/  BSYNC B0 ;  /* 0x0000000000007941 */ /* 0x000fea0003800000 */
.L_x_4702:
        /* <DEDUP_REMOVED lines=10> */
.L_x_4704:
        /* <DEDUP_REMOVED lines=8> */
.L_x_4705:
        /* <DEDUP_REMOVED lines=8> */
.L_x_4706:
        /* <DEDUP_REMOVED lines=8> */
.L_x_4707:
        /* <DEDUP_REMOVED lines=9> */
.L_x_4708:
[----:B------:R-:W-:Y:S01]  /*21c00*/  IMAD.MOV.U32 R9, RZ, RZ, R14 ;  /* 0x000000ffff097224 */ /* 0x000fe200078e000e */
[----:B------:R-:W-:Y:S06]  /*21c10*/  BRA `(.L_x_4709) ;  /* 0xffffffcc00407947 */ /* 0x000fec000383ffff */
.L_x_4614:
[----:B------:R-:W-:Y:S01]  /*21c20*/  BSSY B0, `(.L_x_4710) ;  /* 0x0000006000007945 */ /* 0x000fe20003800000 */
[----:B------:R-:W-:Y:S01]  /*21c30*/  PLOP3.LUT P6, PT, P6, PT, PT, 0x8, 0x0 ;  /* 0x000000000000781c */ /* 0x000fe200037ce170 */
[----:B------:R-:W-:-:S12]  /*21c40*/  IMAD.MOV.U32 R15, RZ, RZ, -0x1 ;  /* 0xffffffffff0f7424 */ /* 0x000fd800078e00ff */
[----:B0--3--:R-:W-:Y:S05]  /*21c50*/  WARPSYNC.COLLECTIVE R15, `(.L_x_4711) ;  /* 0x000000000f087348 */ /* 0x009fea0003c00000 */
[----:B---3--:R-:W-:Y:S01]  /*21c60*/  VOTE.ANY R14, PT, P6 ;  /* 0x00000000000e7806 */ /* 0x008fe200030e0100 */
[----:B0-----:R-:W-:Y:S06]  /*21c70*/  ENDCOLLECTIVE ;  /* 0x000000000000791b */ /* 0x001fec0003800000 */
.L_x_4711:
[----:B------:R-:W-:Y:S05]  /*21c80*/  BSYNC B0 ;  /* 0x0000000000007941 */ /* 0x000fea0003800000 */
.L_x_4710:
        /* <DEDUP_REMOVED lines=9> */
.L_x_4712:
[----:B------:R-:W-:Y:S02]  /*21d20*/  IMAD.MOV.U32 R13, RZ, RZ, R6 ;  /* 0x000000ffff0d7224 */ /* 0x000fe400078e0006 */
[----:B------:R-:W-:-:S07]  /*21d30*/  IMAD.MOV.U32 R0, RZ, RZ, R14 ;  /* 0x000000ffff007224 */ /* 0x000fce00078e000e */
[----:B------:R-:W-:Y:S05]  /*21d40*/  WARPSYNC.COLLECTIVE R15, `(.L_x_4713) ;  /* 0x000000000f087348 */ /* 0x000fea0003c00000 */
[----:B------:R0:W1:Y:S02]  /*21d50*/  SHFL.IDX P6, R14, R13, R12, R11 ;  /* 0x0000000c0d0e7389 */ /* 0x00006400000c000b */
[----:B01----:R-:W-:Y:S01]  /*21d60*/  ENDCOLLECTIVE ;  /* 0x000000000000791b */ /* 0x003fe20003800000 */
.L_x_4713:
[----:B------:R-:W-:Y:S01]  /*21d70*/  IMAD.MOV.U32 R6, RZ, RZ, R14 ;  /* 0x000000ffff067224 */ /* 0x000fe200078e000e */
[----:B------:R-:W-:Y:S06]  /*21d80*/  BRA `(.L_x_4714) ;  /* 0xffffffcc00207947 */ /* 0x000fec000383ffff */
.L_x_4616:
[----:B------:R-:W-:Y:S01]  /*21d90*/  BSSY B0, `(.L_x_4715) ;  /* 0x0000007000007945 */ /* 0x000fe20003800000 */
[----:B------:R-:W-:Y:S02]  /*21da0*/  IMAD.MOV.U32 R13, RZ, RZ, R7 ;  /* 0x000000ffff0d7224 */ /* 0x000fe400078e0007 */
[----:B------:R-:W-:Y:S02]  /*21db0*/  IMAD.MOV.U32 R11, RZ, RZ, 0x1f ;  /* 0x0000001fff0b7424 */ /* 0x000fe400078e00ff */
[----:B------:R-:W-:-:S07]  /*21dc0*/  IMAD.MOV.U32 R15, RZ, RZ, -0x1 ;  /* 0xffffffffff0f7424 */ /* 0x000fce00078e00ff */
[----:B012-4-:R-:W-:Y:S05]  /*21dd0*/  WARPSYNC.COLLECTIVE R15, `(.L_x_4716) ;  /* 0x000000000f087348 */ /* 0x017fea0003c00000 */
[----:B------:R3:W0:Y:S02]  /*21de0*/  SHFL.IDX P6, R14, R13, R12, R11 ;  /* 0x0000000c0d0e7389 */ /* 0x00062400000c000b */
[----:B01234-:R-:W-:Y:S01]  /*21df0*/  ENDCOLLECTIVE ;  /* 0x000000000000791b */ /* 0x01ffe20003800000 */
.L_x_4716:
[----:B------:R-:W-:Y:S05]  /*21e00*/  BSYNC B0 ;  /* 0x0000000000007941 */ /* 0x000fea0003800000 */
.L_x_4715:
[----:B------:R-:W-:Y:S01]  /*21e10*/  IMAD.MOV.U32 R7, RZ, RZ, R14 ;  /* 0x000000ffff077224 */ /* 0x000fe200078e000e */
[----:B------:R-:W-:Y:S06]  /*21e20*/  BRA `(.L_x_4717) ;  /* 0xffffffcc00107947 */ /* 0x000fec000383ffff */
.L_x_4620:
[----:B0-----:R0:W1:Y:S02]  /*21e30*/  SYNCS.PHASECHK.TRANS64.TRYWAIT P0, [R0+URZ+0x38820], R3 ;  /* 0x03882003000075a7 */ /* 0x001064000800017f */
[----:B-1----:R-:W-:Y:S05]  /*21e40*/  @!P0 NANOSLEEP.SYNCS 0x989680 ;  /* 0x009896800000895d */ /* 0x002fea0003900000 */
[----:B------:R-:W1:Y:S02]  /*21e50*/  @!P0 SYNCS.PHASECHK.TRANS64 P0, [R0+URZ+0x38820], R3 ;  /* 0x03882003000085a7 */ /* 0x000e64000800007f */
[----:B-1----:R-:W-:Y:S05]  /*21e60*/  @!P0 BRA `(.L_x_4620) ;  /* 0xfffffffc00f08947 */ /* 0x002fea000383ffff */
[----:B------:R-:W-:Y:S05]  /*21e70*/  BRA `(.L_x_4718) ;  /* 0xffffffd000ac7947 */ /* 0x000fea000383ffff */
.L_x_4621:
        /* <DEDUP_REMOVED lines=11> */
.L_x_4720:
[----:B------:R-:W-:Y:S05]  /*21f30*/  BSYNC B0 ;  /* 0x0000000000007941 */ /* 0x000fea0003800000 */
.L_x_4719:
[----:B------:R-:W-:Y:S05]  /*21f40*/  BRA `(.L_x_4721) ;  /* 0xffffffd000947947 */ /* 0x000fea000383ffff */
.L_x_4622:
[----:B------:R-:W-:Y:S01]  /*21f50*/  BSSY B0, `(.L_x_4722) ;  /* 0x0000006000007945 */ /* 0x000fe20003800000 */
[----:B------:R-:W-:-:S07]  /*21f60*/  IMAD.MOV.U32 R15, RZ, RZ, -0x1 ;  /* 0xffffffffff0f7424 */ /* 0x000fce00078e00ff */
[----:B01----:R-:W-:Y:S05]  /*21f70*/  WARPSYNC.COLLECTIVE R15, `(.L_x_4723) ;  /* 0x000000000f0c7348 */ /* 0x003fea0003c00000 */
[----:B------:R-:W-:Y:S02]  /*21f80*/  ELECT P6, UR62, PT ;  /* 0x00000000003e782f */ /* 0x000fe400038c0000 */
[----:B------:R-:W-:Y:S01]  /*21f90*/  MOV R14, UR62 ;  /* 0x0000003e000e7c02 */ /* 0x000fe20008000f00 */
[----:B01----:R-:W-:Y:S10]  /*21fa0*/  ENDCOLLECTIVE ;  /* 0x000000000000791b */ /* 0x003ff40003800000 */
.L_x_4723:
[----:B------:R-:W-:Y:S05]  /*21fb0*/  BSYNC B0 ;  /* 0x0000000000007941 */ /* 0x000fea0003800000 */
.L_x_4722:
[----:B------:R-:W-:Y:S05]  /*21fc0*/  BRA `(.L_x_4724) ;  /* 0xffffffd000887947 */ /* 0x000fea000383ffff */
.L_x_4624:
[----:B0-----:R0:W1:Y:S02]  /*21fd0*/  SYNCS.PHASECHK.TRANS64.TRYWAIT P0, [R6+URZ], R5 ;  /* 0x00000005060075a7 */ /* 0x001064000800017f */
[----:B-1----:R-:W-:Y:S05]  /*21fe0*/  @!P0 NANOSLEEP.SYNCS 0x989680 ;  /* 0x009896800000895d */ /* 0x002fea0003900000 */
[----:B------:R-:W1:Y:S02]  /*21ff0*/  @!P0 SYNCS.PHASECHK.TRANS64 P0, [R6+URZ], R5 ;  /* 0x00000005060085a7 */ /* 0x000e64000800007f */
[----:B-1----:R-:W-:Y:S05]  /*22000*/  @!P0 BRA `(.L_x_4624) ;  /* 0xfffffffc00f08947 */ /* 0x002fea000383ffff */
[----:B------:R-:W-:Y:S05]  /*22010*/  BRA `(.L_x_4725) ;  /* 0xffffffd000c07947 */ /* 0x000fea000383ffff */
.L_x_4625:
[----:B-1----:R1:W2:Y:S02]  /*22020*/  SYNCS.PHASECHK.TRANS64.TRYWAIT P0, [R7+URZ], R2 ;  /* 0x00000002070075a7 */ /* 0x0022a4000800017f */
[----:B--2---:R-:W-:Y:S05]  /*22030*/  @!P0 NANOSLEEP.SYNCS 0x989680 ;  /* 0x009896800000895d */ /* 0x004fea0003900000 */
[----:B------:R-:W2:Y:S02]  /*22040*/  @!P0 SYNCS.PHASECHK.TRANS64 P0, [R7+URZ], R2 ;  /* 0x00000002070085a7 */ /* 0x000ea4000800007f */
[----:B--2---:R-:W-:Y:S05]  /*22050*/  @!P0 BRA `(.L_x_4625) ;  /* 0xfffffffc00f08947 */ /* 0x004fea000383ffff */
[----:B------:R-:W-:Y:S05]  /*22060*/  BRA `(.L_x_4726) ;  /* 0xffffffd000b47947 */ /* 0x000fea000383ffff */
.L_x_4627:
[----:B--2---:R2:W3:Y:S02]  /*22070*/  SYNCS.PHASECHK.TRANS64.TRYWAIT P0, [R4+URZ], R5 ;  /* 0x00000005040075a7 */ /* 0x0044e4000800017f */
[----:B---3--:R-:W-:Y:S05]  /*22080*/  @!P0 NANOSLEEP.SYNCS 0x989680 ;  /* 0x009896800000895d */ /* 0x008fea0003900000 */
[----:B------:R-:W3:Y:S02]  /*22090*/  @!P0 SYNCS.PHASECHK.TRANS64 P0, [R4+URZ], R5 ;  /* 0x00000005040085a7 */ /* 0x000ee4000800007f */
[----:B---3--:R-:W-:Y:S05]  /*220a0*/  @!P0 BRA `(.L_x_4627) ;  /* 0xfffffffc00f08947 */ /* 0x008fea000383ffff */
[----:B------:R-:W-:Y:S05]  /*220b0*/  BRA `(.L_x_4727) ;  /* 0xffffffd000b87947 */ /* 0x000fea000383ffff */
.L_x_4728:
        /* <DEDUP_REMOVED lines=12> */
.L_x_15172:


//--------------------- .text._ZN7cutlass13device_kernelIN5flash11enable_sm90INS1_16FlashAttnFwdSm90INS1_25CollectiveMainloopFwdSm90ILi2EN4cute5tupleIJNS5_1CILi1EEES8_S8_EEENS6_IJNS7_ILi64EEESA_SA_EEELi512ENS_6half_tEfNS_4arch4Sm90ELb0ELb1ELb1ELb0ELb0ELb0ELb0ELb0ELb0ELb1ELb1ELb0EEENS1_21CollectiveEpilogueFwdINS6_IJSA_NS7_ILi512EEESA_EEES9_SC_SE_Li256ELb0ELb1ELb1ELb0EEENS1_19SingleTileSchedulerILb0ELb1ELb1ELi64EEEEEEEEEvNT_6ParamsE --------------------------
	.section	.text._ZN7cutlass13device_kernelIN5flash11enable_sm90INS1_16FlashAttnFwdSm90INS1_25CollectiveMainloopFwdSm90ILi2EN4cute5tupleIJNS5_1CILi1EEES8_S8_EEENS6_IJNS7_ILi64EEESA_SA_EEELi512ENS_6half_tEfNS_4arch4Sm90ELb0ELb1ELb1ELb0ELb0ELb0ELb0ELb0ELb0ELb1ELb1ELb0EEENS1_21CollectiveEpilogueFwdINS6_IJSA_NS7_ILi512EEESA_EEES9_SC_SE_Li256ELb0ELb1ELb1ELb0EEENS1_19SingleTileSchedulerILb0ELb1ELb1ELi64EEEEEEEEEvNT_6ParamsE,"ax",@progbits
	.align	128
.text._ZN7cutlass13device_kernelIN5flash11enable_sm90INS1_16FlashAttnFwdSm90INS1_25CollectiveMainloopFwdSm90ILi2EN4cute5tupleIJNS5_1CILi1EEES8_S8_EEENS6_IJNS7_ILi64EEESA_SA_EEELi512ENS_6half_tEfNS_4arch4Sm90ELb0ELb1ELb1ELb0ELb0ELb0ELb0ELb0ELb0ELb1ELb1ELb0EEENS1_21CollectiveEpilogueFwdINS6_IJSA_NS7_ILi512EEESA_EEES9_SC_SE_Li256ELb0ELb1ELb1ELb0EEENS1_19SingleTileSchedulerILb0ELb1ELb1ELi64EEEEEEEEEvNT_6ParamsE:
        .type           _ZN7cutlass13device_kernelIN5flash11enable_sm90INS1_16FlashAttnFwdSm90INS1_25CollectiveMainloopFwdSm90ILi2EN4cute5tupleIJNS5_1CILi1EEES8_S8_EEENS6_IJNS7_ILi64EEESA_SA_EEELi512ENS_6half_tEfNS_4arch4Sm90ELb0ELb1ELb1ELb0ELb0ELb0ELb0ELb0ELb0ELb1ELb1ELb0EEENS1_21CollectiveEpilogueFwdINS6_IJSA_NS7_ILi512EEESA_EEES9_SC_SE_Li256ELb0ELb1ELb1ELb0EEENS1_19SingleTileSchedulerILb0ELb1ELb1ELi64EEEEEEEEEvNT_6ParamsE,@function
        .size           _ZN7cutlass13device_kernelIN5flash11enable_sm90INS1_16FlashAttnFwdSm90INS1_25CollectiveMainloopFwdSm90ILi2EN4cute5tupleIJNS5_1CILi1EEES8_S8_EEENS6_IJNS7_ILi64EEESA_SA_EEELi512ENS_6half_tEfNS_4arch4Sm90ELb0ELb1ELb1ELb0ELb0ELb0ELb0ELb0ELb0ELb1ELb1ELb0EEENS1_21CollectiveEpilogueFwdINS6_IJSA_NS7_ILi512EEESA_EEES9_SC_SE_Li256ELb0ELb1ELb1ELb0EEENS1_19SingleTileSchedulerILb0ELb1ELb1ELi64EEEEEEEEEvNT_6ParamsE,(.L_x_15173 - _ZN7cutlass13device_kernelIN5flash11enable_sm90INS1_16FlashAttnFwdSm90INS1_25CollectiveMainloopFwdSm90ILi2EN4cute5tupleIJNS5_1CILi1EEES8_S8_EEENS6_IJNS7_ILi64EEESA_SA_EEELi512ENS_6half_tEfNS_4arch4Sm90ELb0ELb1ELb1ELb0ELb0ELb0ELb0ELb0ELb0ELb1ELb1ELb0EEENS1_21CollectiveEpilogueFwdINS6_IJSA_NS7_ILi512EEESA_EEES9_SC_SE_Li256ELb0ELb1ELb1ELb0EEENS1_19SingleTileSchedulerILb0ELb1ELb1ELi64EEEEEEEEEvNT_6ParamsE)
        .other          _ZN7cutlass13device_kernelIN5flash11enable_sm90INS1_16FlashAttnFwdSm90INS1_25CollectiveMainloopFwdSm90ILi2EN4cute5tupleIJNS5_1CILi1EEES8_S8_EEENS6_IJNS7_ILi64EEESA_SA_EEELi512ENS_6half_tEfNS_4arch4Sm90ELb0ELb1ELb1ELb0ELb0ELb0ELb0ELb0ELb0ELb1ELb1ELb0EEENS1_21CollectiveEpilogueFwdINS6_IJSA_NS7_ILi512EEESA_EEES9_SC_SE_Li256ELb0ELb1ELb1ELb0EEENS1_19SingleTileSchedulerILb0ELb1ELb1ELi64EEEEEEEEEvNT_6ParamsE,@"STO_CUDA_ENTRY STV_DEFAULT"
_ZN7cutlass13device_kernelIN5flash11enable_sm90INS1_16FlashAttnFwdSm90INS1_25CollectiveMainloopFwdSm90ILi2EN4cute5tupleIJNS5_1CILi1EEES8_S8_EEENS6_IJNS7_ILi64EEESA_SA_EEELi512ENS_6half_tEfNS_4arch4Sm90ELb0ELb1ELb1ELb0ELb0ELb0ELb0ELb0ELb0ELb1ELb1ELb0EEENS1_21CollectiveEpilogueFwdINS6_IJSA_NS7_ILi512EEESA_EEES9_SC_SE_Li256ELb0ELb1ELb1ELb0EEENS1_19SingleTileSchedulerILb0ELb1ELb1ELi64EEEEEEEEEvNT_6ParamsE:
        /* <DEDUP_REMOVED lines=18> */
.L_x_4730:
[----:B------:R-:W-:Y:S05]  /*0120*/  BSYNC B0 ;  /* 0x0000000000007941 */ /* 0x000fea0003800000 */
.L_x_4729:
        /* <DEDUP_REMOVED lines=37> */
.L_x_4731:
        /* <DEDUP_REMOVED lines=22> */
.L_x_4732:
        /* <DEDUP_REMOVED lines=18> */
.L_x_4733:
        /* <DEDUP_REMOVED lines=22> */
.L_x_4734:
        /* <DEDUP_REMOVED lines=22> */
.L_x_4735:
        /* <DEDUP_REMOVED lines=8> */
.L_x_4738:
[----:B------:R-:W-:-:S08]  /*0940*/  NOP ;  /* 0x0000000000007918 */ /* 0x000fd00000000000 */
[----:B------:R-:W0:Y:S02]  /*0950*/  USETMAXREG.TRY_ALLOC.CTAPOOL UP0, 0xf0 ;  /* 0x000000f0000079c8 */ /* 0x000e240008000600 */
[----:B0-----:R-:W-:-:S13]  /*0960*/  PLOP3.LUT P0, PT, PT, PT, UP0, 0x80, 0x0 ;  /* 0x000000000000781c */ /* 0x001fda0003f0f008 */
[----:B------:R-:W-:Y:S05]  /*0970*/  @!P0 BRA `(.L_x_4738) ;  /* 0xfffffffc00f08947 */ /* 0x000fea000383ffff */
[----:B------:R-:W0:Y:S01]  /*0980*/  S2R R2, SR_TID.X ;  /* 0x0000000000027919 */ /* 0x000e220000002100 */
[----:B------:R-:W1:Y:S01]  /*0990*/  S2UR UR6, SR_CTAID.Y ;  /* 0x00000000000679c3 */ /* 0x000e620000002600 */
[----:B------:R-:W-:Y:S02]  /*09a0*/  ULDC UR7, c[0x0][0xc50] ;  /* 0x0003140000077ab9 */ /* 0x000fe40000000800 */
[----:B------:R-:W-:-:S05]  /*09b0*/  UISETP.NE.AND UP0, UPT, UR7, 0x1, UPT ;  /* 0x000000010700788c */ /* 0x000fca000bf05270 */
[----:B------:R-:W2:Y:S06]  /*09c0*/  S2UR UR8, SR_CTAID.Z ;  /* 0x00000000000879c3 */ /* 0x000eac0000002700 */
[----:B------:R-:W-:Y:S01]  /*09d0*/  @UP0 ULDC UR4, c[0x0][0xc54] ;  /* 0x0003150000040ab9 */ /* 0x000fe20000000800 */
[----:B------:R-:W-:Y:S01]  /*09e0*/  @UP0 ULDC UR10, c[0x0][0xc58] ;  /* 0x00031600000a0ab9 */ /* 0x000fe20000000800 */
[----:B-1----:R-:W-:Y:S02]  /*09f0*/  UIMAD.WIDE.U32 UR4, UR6, UR4, URZ ;  /* 0x00000004060472a5 */ /* 0x002fe4000f8e003f */
[----:B------:R-:W-:-:S02]  /*0a00*/  UMOV UR40, UR6 ;  /* 0x0000000600287c82 */ /* 0x000fc40008000000 */
[----:B------:R-:W-:Y:S01]  /*0a10*/  @UP0 USHF.R.U32.HI UR40, URZ, UR10, UR5 ;  /* 0x0000000a3f280299 */ /* 0x000fe20008011605 */
[----:B0-----:R-:W-:-:S03]  /*0a20*/  LOP3.LUT R0, R2, 0xffffff80, RZ, 0xc0, !PT ;  /* 0xffffff8002007812 */ /* 0x001fc600078ec0ff */
[----:B------:R-:W-:Y:S01]  /*0a30*/  UIADD3 UR4, -UR40, URZ, URZ ;  /* 0x0000003f28047290 */ /* 0x000fe2000fffe13f */
[----:B------:R-:W-:-:S03]  /*0a40*/  ISETP.NE.AND P0, PT, R0, 0x80, PT ;  /* 0x000000800000780c */ /* 0x000fc60003f05270 */
[----:B------:R-:W-:-:S10]  /*0a50*/  UIMAD UR4, UR7, UR4, UR6 ;  /* 0x00000004070472a4 */ /* 0x000fd4000f8e0206 */
[----:B------:R-:W-:Y:S06]  /*0a60*/  @!P0 BAR.ARV 0x8, 0x100 ;  /* 0x0204000000008b1d */ /* 0x000fec0000002000 */
[----:B------:R-:W-:-:S13]  /*0a70*/  ISETP.GE.U32.AND P0, PT, R2, 0x100, PT ;  /* 0x000001000200780c */ /* 0x000fda0003f06070 */
[----:B------:R-:W-:Y:S06]  /*0a80*/  @P0 BAR.ARV 0xf, 0x100 ;  /* 0x03c4000000000b1d */ /* 0x000fec0000002000 */
[----:B--2---:R-:W-:-:S13]  /*0a90*/  ISETP.LE.AND P0, PT, RZ, UR8, PT ;  /* 0x00000008ff007c0c */ /* 0x004fda000bf03270 */
[----:B------:R-:W-:Y:S05]  /*0aa0*/  @!P0 BRA `(.L_x_4739) ;  /* 0x0000014800108947 */ /* 0x000fea0003800000 */
[----:B------:R-:W-:Y:S01]  /*0ab0*/  ULDC.64 UR6, c[0x0][0x418] ;  /* 0x0001060000067ab9 */ /* 0x000fe20000000a00 */
[----:B------:R-:W0:Y:S01]  /*0ac0*/  S2UR UR41, SR_CTAID.X ;  /* 0x00000000002979c3 */ /* 0x000e220000002500 */
[----:B------:R-:W-:Y:S01]  /*0ad0*/  UISETP.NE.U32.AND UP0, UPT, UR6, URZ, UPT ;  /* 0x0000003f0600728c */ /* 0x000fe2000bf05070 */
[----:B------:R-:W-:Y:S01]  /*0ae0*/  VIADD R16, R2, 0xffffff80 ;  /* 0xffffff8002107836 */ /* 0x000fe20000000000 */
[----:B------:R-:W-:Y:S01]  /*0af0*/  ULDC UR39, c[0x0][0x424] ;  /* 0x0001090000277ab9 */ /* 0x000fe20000000800 */
[----:B------:R-:W-:Y:S01]  /*0b00*/  ULDC UR8, c[0x0][0x2f0] ;  /* 0x0000bc0000087ab9 */ /* 0x000fe20000000800 */
[----:B------:R-:W-:-:S04]  /*0b10*/  UISETP.NE.AND.EX UP0, UPT, UR7, URZ, UPT, UP0 ;  /* 0x0000003f0700728c */ /* 0x000fc8000bf05300 */
[----:B------:R-:W-:Y:S02]  /*0b20*/  USEL UR39, UR39, 0x1, UP0 ;  /* 0x0000000127277887 */ /* 0x000fe40008000000 */
[----:B------:R-:W-:Y:S02]  /*0b30*/  UISETP.NE.AND UP0, UPT, UR9, 0x1, UPT ;  /* 0x000000010900788c */ /* 0x000fe4000bf05270 */
[----:B------:R-:W-:-:S04]  /*0b40*/  UIMAD UR5, UR39, UR8, 0x3f ;  /* 0x0000003f270574a4 */ /* 0x000fc8000f8e0208 */
[----:B------:R-:W-:Y:S01]  /*0b50*/  PLOP3.LUT P0, PT, PT, PT, UP0, 0x80, 0x0 ;  /* 0x000000000000781c */ /* 0x000fe20003f0f008 */
[----:B------:R-:W-:-:S04]  /*0b60*/  USHF.R.S32.HI UR6, URZ, 0x1f, UR5 ;  /* 0x0000001f3f067899 */ /* 0x000fc80008011405 */
[----:B------:R-:W-:Y:S02]  /*0b70*/  ULEA.HI UR5, UR6, UR5, URZ, 0x6 ;  /* 0x0000000506057291 */ /* 0x000fe4000f8f303f */
[----:B0-----:R-:W-:Y:S02]  /*0b80*/  USHF.L.U32 UR41, UR41, 0x6, URZ ;  /* 0x0000000629297899 */ /* 0x001fe4000800063f */
[----:B------:R-:W-:-:S04]  /*0b90*/  USHF.R.S32.HI UR5, URZ, 0x6, UR5 ;  /* 0x000000063f057899 */ /* 0x000fc80008011405 */
[----:B------:R-:W-:Y:S08]  /*0ba0*/  @!P0 BRA `(.L_x_4740) ;  /* 0x0000002400148947 */ /* 0x000ff00003800000 */
[----:B------:R-:W-:Y:S01]  /*0bb0*/  ULDC UR6, c[0x0][0x448] ;  /* 0x0001120000067ab9 */ /* 0x000fe20000000800 */
[----:B------:R-:W-:Y:S02]  /*0bc0*/  UIADD3 UR9, UR41, 0x3f, URZ ;  /* 0x0000003f29097890 */ /* 0x000fe4000fffe03f */
[----:B------:R-:W-:Y:S01]  /*0bd0*/  UISETP.NE.AND UP1, UPT, UR6, 0x1, UPT ;  /* 0x000000010600788c */ /* 0x000fe2000bf25270 */
[----:B------:R-:W-:Y:S02]  /*0be0*/  ULDC UR13, c[0x0][0x288] ;  /* 0x0000a200000d7ab9 */ /* 0x000fe40000000800 */
[----:B------:R-:W-:Y:S01]  /*0bf0*/  ULDC.64 UR6, c[0x0][0x9e0] ;  /* 0x0002780000067ab9 */ /* 0x000fe20000000a00 */
[----:B------:R-:W-:Y:S02]  /*0c00*/  UIADD3 UR12, -UR13, 0x1, URZ ;  /* 0x000000010d0c7890 */ /* 0x000fe4000fffe13f */
[----:B------:R-:W-:Y:S02]  /*0c10*/  UISETP.GE.AND UP0, UPT, UR7, 0x1, UPT ;  /* 0x000000010700788c */ /* 0x000fe4000bf06270 */
[----:B------:R-:W-:-:S03]  /*0c20*/  UIMAD UR12, UR39, UR8, UR12 ;  /* 0x00000008270c72a4 */ /* 0x000fc6000f8e020c */
[----:B------:R-:W-:Y:S01]  /*0c30*/  @UP1 ULDC UR10, c[0x0][0x44c] ;  /* 0x00011300000a1ab9 */ /* 0x000fe20000000800 */
[----:B------:R-:W-:Y:S01]  /*0c40*/  PLOP3.LUT P1, PT, PT, PT, UP0, 0x80, 0x0 ;  /* 0x000000000000781c */ /* 0x000fe20003f2f008 */
[----:B------:R-:W-:Y:S01]  /*0c50*/  UIMAD.WIDE.U32 UR10, UR9, UR10, URZ ;  /* 0x0000000a090a72a5 */ /* 0x000fe2000f8e003f */
[----:B------:R-:W-:-:S03]  /*0c60*/  @UP1 ULDC UR14, c[0x0][0x450] ;  /* 0x00011400000e1ab9 */ /* 0x000fc60000000800 */
[----:B------:R-:W-:-:S04]  /*0c70*/  @UP1 USHF.R.U32.HI UR9, URZ, UR14, UR11 ;  /* 0x0000000e3f091299 */ /* 0x000fc8000801160b */
[----:B------:R-:W-:-:S04]  /*0c80*/  UIADD3 UR12, UR12, UR9, URZ ;  /* 0x000000090c0c7290 */ /* 0x000fc8000fffe03f */
[----:B------:R-:W-:Y:S01]  /*0c90*/  UIADD3 UR6, UR12, UR6, URZ ;  /* 0x000000060c067290 */ /* 0x000fe2000fffe03f */
[----:B------:R-:W-:Y:S11]  /*0ca0*/  @!P1 BRA `(.L_x_4741) ;  /* 0x0000000000449947 */ /* 0x000ff60003800000 */
        /* <DEDUP_REMOVED lines=10> */
.L_x_4742:
[----:B------:R-:W-:-:S11]  /*0d50*/  UISETP.NE.AND UP0, UPT, UR7, 0x1, UPT ;  /* 0x000000010700788c */ /* 0x000fd6000bf05270 */
[----:B------:R-:W-:Y:S02]  /*0d60*/  @UP0 ULDC.64 UR14, c[0x0][0x9e8] ;  /* 0x00027a00000e0ab9 */ /* 0x000fe40000000a00 */
[----:B------:R-:W-:-:S04]  /*0d70*/  UIMAD.WIDE.U32 UR10, UR9, UR14, URZ ;  /* 0x0000000e090a72a5 */ /* 0x000fc8000f8e003f */
[----:B------:R-:W-:-:S12]  /*0d80*/  @UP0 USHF.R.U32.HI UR9, URZ, UR15, UR11 ;  /* 0x0000000f3f090299 */ /* 0x000fd8000801160b */
.L_x_4743:
[----:B------:R-:W-:-:S04]  /*0d90*/  UIMAD UR9, UR9, UR7, UR7 ;  /* 0x00000007090972a4 */ /* 0x000fc8000f8e0207 */
[----:B------:R-:W-:-:S04]  /*0da0*/  UISETP.LT.AND UP0, UPT, UR6, UR9, UPT ;  /* 0x000000090600728c */ /* 0x000fc8000bf01270 */
[----:B------:R-:W-:-:S12]  /*0db0*/  USEL UR6, UR6, UR9, UP0 ;  /* 0x0000000906067287 */ /* 0x000fd80008000000 */
.L_x_4741:
[----:B------:R-:W-:Y:S01]  /*0dc0*/  UIADD3 UR6, UR6, 0x3f, URZ ;  /* 0x0000003f06067890 */ /* 0x000fe2000fffe03f */
[----:B------:R-:W-:Y:S01]  /*0dd0*/  @UP1 ULDC UR10, c[0x0][0x44c] ;  /* 0x00011300000a1ab9 */ /* 0x000fe20000000800 */
[----:B------:R-:W-:Y:S01]  /*0de0*/  @UP1 ULDC UR12, c[0x0][0x450] ;  /* 0x00011400000c1ab9 */ /* 0x000fe20000000800 */
[----:B------:R-:W-:Y:S02]  /*0df0*/  UIMAD.WIDE.U32 UR10, UR41, UR10, URZ ;  /* 0x0000000a290a72a5 */ /* 0x000fe4000f8e003f */
[----:B------:R-:W-:Y:S02]  /*0e00*/  USHF.R.S32.HI UR9, URZ, 0x1f, UR6 ;  /* 0x0000001f3f097899 */ /* 0x000fe40008011406 */
[----:B------:R-:W-:Y:S02]  /*0e10*/  UIMAD UR8, UR39, UR8, -UR13 ;  /* 0x00000008270872a4 */ /* 0x000fe4000f8e0a0d */
[----:B------:R-:W-:Y:S02]  /*0e20*/  @UP1 USHF.R.U32.HI UR41, URZ, UR12, UR11 ;  /* 0x0000000c3f291299 */ /* 0x000fe4000801160b */
[----:B------:R-:W-:-:S02]  /*0e30*/  ULEA.HI UR9, UR9, UR6, URZ, 0x6 ;  /* 0x0000000609097291 */ /* 0x000fc4000f8f303f */
[----:B------:R-:W-:Y:S02]  /*0e40*/  UIADD3 UR8, UR8, UR41, URZ ;  /* 0x0000002908087290 */ /* 0x000fe4000fffe03f */
[----:B------:R-:W-:Y:S01]  /*0e50*/  USHF.R.S32.HI UR9, URZ, 0x6, UR9 ;  /* 0x000000063f097899 */ /* 0x000fe20008011409 */
[----:B------:R-:W-:Y:S02]  /*0e60*/  ULDC UR6, c[0x0][0x9dc] ;  /* 0x0002770000067ab9 */ /* 0x000fe40000000800 */
[----:B------:R-:W-:Y:S02]  /*0e70*/  UIADD3 UR6, UR8, -UR6, URZ ;  /* 0x8000000608067290 */ /* 0x000fe4000fffe03f */
[----:B------:R-:W-:-:S04]  /*0e80*/  UISETP.LT.AND UP0, UPT, UR5, UR9, UPT ;  /* 0x000000090500728c */ /* 0x000fc8000bf01270 */
[----:B------:R-:W-:Y:S01]  /*0e90*/  USEL UR10, UR5, UR9, UP0 ;  /* 0x00000009050a7287 */ /* 0x000fe20008000000 */
[----:B------:R-:W-:Y:S01]  /*0ea0*/  IMAD.U32 R0, RZ, RZ, UR6 ;  /* 0x00000006ff007e24 */ /* 0x000fe2000f8e00ff */
[----:B------:R-:W-:Y:S10]  /*0eb0*/  @!P1 BRA `(.L_x_4744) ;  /* 0x0000000000449947 */ /* 0x000ff40003800000 */
        /* <DEDUP_REMOVED lines=11> */
.L_x_4745:
[----:B------:R-:W-:-:S11]  /*0f70*/  UISETP.NE.AND UP0, UPT, UR7, 0x1, UPT ;  /* 0x000000010700788c */ /* 0x000fd6000bf05270 */
[----:B------:R-:W-:Y:S02]  /*0f80*/  @UP0 ULDC.64 UR12, c[0x0][0x9e8] ;  /* 0x00027a00000c0ab9 */ /* 0x000fe40000000a00 */
[----:B------:R-:W-:-:S04]  /*0f90*/  UIMAD.WIDE.U32 UR8, UR5, UR12, URZ ;  /* 0x0000000c050872a5 */ /* 0x000fc8000f8e003f */
[----:B------:R-:W-:-:S12]  /*0fa0*/  @UP0 USHF.R.U32.HI UR5, URZ, UR13, UR9 ;  /* 0x0000000d3f050299 */ /* 0x000fd80008011609 */
.L_x_4746:
[----:B------:R-:W-:-:S06]  /*0fb0*/  UIMAD UR5, UR5, UR7, URZ ;  /* 0x00000007050572a4 */ /* 0x000fcc000f8e023f */
[----:B------:R-:W-:-:S07]  /*0fc0*/  VIMNMX R0, R0, UR5, !PT ;  /* 0x0000000500007c48 */ /* 0x000fce000ffe0100 */
.L_x_4744:
[----:B------:R-:W-:Y:S01]  /*0fd0*/  SHF.R.S32.HI R3, RZ, 0x1f, R0 ;  /* 0x0000001fff037819 */ /* 0x000fe20000011400 */
[----:B------:R-:W-:Y:S01]  /*0fe0*/  USHF.R.U32.HI UR5, URZ, 0x10, UR4 ;  /* 0x000000103f057899 */ /* 0x000fe20008011604 */
[----:B------:R-:W-:Y:S01]  /*0ff0*/  PLOP3.LUT P0, PT, PT, PT, PT, 0x80, 0x0 ;  /* 0x000000000000781c */ /* 0x000fe20003f0f070 */
[----:B------:R-:W-:Y:S01]  /*1000*/  ULOP3.LUT UR4, UR4, 0xffff, URZ, 0xc0, !UPT ;  /* 0x0000ffff04047892 */ /* 0x000fe2000f8ec03f */
[----:B------:R-:W-:Y:S01]  /*1010*/  LEA.HI R3, R3, R0, RZ, 0x6 ;  /* 0x0000000003037211 */ /* 0x000fe200078f30ff */
[----:B------:R-:W-:Y:S01]  /*1020*/  UISETP.NE.AND UP0, UPT, UR5, URZ, UPT ;  /* 0x0000003f0500728c */ /* 0x000fe2000bf05270 */
[----:B------:R-:W-:Y:S02]  /*1030*/  CS2R R4, SRZ ;  /* 0x0000000000047805 */ /* 0x000fe4000001ff00 */
[----:B------:R-:W-:Y:S02]  /*1040*/  MOV R2, RZ ;  /* 0x000000ff00027202 */ /* 0x000fe40000000f00 */
[----:B------:R-:W-:-:S02]  /*1050*/  CS2R R150, SRZ ;  /* 0x0000000000967805 */ /* 0x000fc4000001ff00 */
[----:B------:R-:W-:Y:S02]  /*1060*/  SHF.R.S32.HI R3, RZ, 0x6, R3 ;  /* 0x00000006ff037819 */ /* 0x000fe40000011403 */
[----:B------:R-:W-:Y:S02]  /*1070*/  CS2R R148, SRZ ;  /* 0x0000000000947805 */ /* 0x000fe4000001ff00 */
[----:B------:R-:W-:Y:S02]  /*1080*/  CS2R R146, SRZ ;  /* 0x0000000000927805 */ /* 0x000fe4000001ff00 */
[----:B------:R-:W-:Y:S02]  /*1090*/  CS2R R144, SRZ ;  /* 0x0000000000907805 */ /* 0x000fe4000001ff00 */
[----:B------:R-:W-:Y:S02]  /*10a0*/  VIMNMX R10, RZ, R3, !PT ;  /* 0x00000003ff0a7248 */ /* 0x000fe40007fe0100 */
[----:B------:R-:W-:-:S02]  /*10b0*/  CS2R R142, SRZ ;  /* 0x00000000008e7805 */ /* 0x000fc4000001ff00 */
[----:B------:R-:W-:Y:S01]  /*10c0*/  CS2R R140, SRZ ;  /* 0x00000000008c7805 */ /* 0x000fe2000001ff00 */
[----:B------:R-:W-:Y:S01]  /*10d0*/  @!UP0 ULDC UR5, c[0x0][0x9f0] ;  /* 0x00027c0000058ab9 */ /* 0x000fe20000000800 */
        /* <DEDUP_REMOVED lines=52> */
[----:B------:R-:W-:Y:S01]  /*1420*/  IMAD.MOV.U32 R37, RZ, RZ, RZ ;  /* 0x000000ffff257224 */ /* 0x000fe200078e00ff */
[----:B------:R-:W-:Y:S06]  /*1430*/  @!P1 BRA `(.L_x_4747) ;  /* 0x0000000000749947 */ /* 0x000fec0003800000 */
[----:B------:R-:W-:Y:S01]  /*1440*/  IMAD.U32 R5, RZ, RZ, UR5 ;  /* 0x00000005ff057e24 */ /* 0x000fe2000f8e00ff */
[----:B------:R-:W-:-:S04]  /*1450*/  UIADD3 UR6, UR5, -0x1, UR10 ;  /* 0xffffffff05067890 */ /* 0x000fc8000fffe00a */
[-C--:B------:R-:W-:Y:S02]  /*1460*/  IABS R8, R5.reuse ;  /* 0x0000000500087213 */ /* 0x080fe40000000000 */
[----:B------:R-:W-:Y:S02]  /*1470*/  IADD3 R0, -R10, UR6, RZ ;  /* 0x000000060a007c10 */ /* 0x000fe4000fffe1ff */
[----:B------:R-:W0:Y:S01]  /*1480*/  I2F.RP R3, R8 ;  /* 0x0000000800037306 */ /* 0x000e220000209400 */
[----:B------:R-:W-:-:S07]  /*1490*/  IABS R11, R5 ;  /* 0x00000005000b7213 */ /* 0x000fce0000000000 */
[----:B0-----:R-:W0:Y:S02]  /*14a0*/  MUFU.RCP R3, R3 ;  /* 0x0000000300037308 */ /* 0x001e240000001000 */
[----:B0-----:R-:W-:Y:S02]  /*14b0*/  VIADD R6, R3, 0xffffffe ;  /* 0x0ffffffe03067836 */ /* 0x001fe40000000000 */
[----:B------:R-:W-:-:S04]  /*14c0*/  IMAD.MOV R3, RZ, RZ, -R11 ;  /* 0x000000ffff037224 */ /* 0x000fc800078e0a0b */
[----:B------:R0:W1:Y:S02]  /*14d0*/  F2I.FTZ.U32.TRUNC.NTZ R7, R6 ;  /* 0x0000000600077305 */ /* 0x000064000021f000 */
[----:B0-----:R-:W-:Y:S01]  /*14e0*/  IMAD.MOV.U32 R6, RZ, RZ, RZ ;  /* 0x000000ffff067224 */ /* 0x001fe200078e00ff */
[----:B-1----:R-:W-:-:S05]  /*14f0*/  IADD3 R9, RZ, -R7, RZ ;  /* 0x80000007ff097210 */ /* 0x002fca0007ffe0ff */
[----:B------:R-:W-:Y:S01]  /*1500*/  IMAD R5, R9, R8, RZ ;  /* 0x0000000809057224 */ /* 0x000fe200078e02ff */
[----:B------:R-:W-:Y:S02]  /*1510*/  IABS R9, R0 ;  /* 0x0000000000097213 */ /* 0x000fe40000000000 */
[----:B------:R-:W-:Y:S01]  /*1520*/  LOP3.LUT R0, R0, UR5, RZ, 0x3c, !PT ;  /* 0x0000000500007c12 */ /* 0x000fe2000f8e3cff */
[----:B------:R-:W-:-:S03]  /*1530*/  IMAD.HI.U32 R7, R7, R5, R6 ;  /* 0x0000000507077227 */ /* 0x000fc600078e0006 */
[----:B------:R-:W-:Y:S01]  /*1540*/  ISETP.GE.AND P3, PT, R0, RZ, PT ;  /* 0x000000ff0000720c */ /* 0x000fe20003f66270 */
[----:B------:R-:W-:-:S04]  /*1550*/  IMAD.MOV.U32 R6, RZ, RZ, R9 ;  /* 0x000000ffff067224 */ /* 0x000fc800078e0009 */
[----:B------:R-:W-:-:S04]  /*1560*/  IMAD.HI.U32 R7, R7, R6, RZ ;  /* 0x0000000607077227 */ /* 0x000fc800078e00ff */
[----:B------:R-:W-:-:S05]  /*1570*/  IMAD R3, R7, R3, R6 ;  /* 0x0000000307037224 */ /* 0x000fca00078e0206 */
[----:B------:R-:W-:-:S13]  /*1580*/  ISETP.GT.U32.AND P2, PT, R8, R3, PT ;  /* 0x000000030800720c */ /* 0x000fda0003f44070 */
[-C--:B------:R-:W-:Y:S01]  /*1590*/  @!P2 IADD3 R3, R3, -R8.reuse, RZ ;  /* 0x800000080303a210 */ /* 0x080fe20007ffe0ff */
[----:B------:R-:W-:Y:S01]  /*15a0*/  @!P2 VIADD R7, R7, 0x1 ;  /* 0x000000010707a836 */ /* 0x000fe20000000000 */
[----:B------:R-:W-:Y:S02]  /*15b0*/  ISETP.NE.AND P2, PT, RZ, UR5, PT ;  /* 0x00000005ff007c0c */ /* 0x000fe4000bf45270 */
[----:B------:R-:W-:-:S13]  /*15c0*/  ISETP.GE.U32.AND P1, PT, R3, R8, PT ;  /* 0x000000080300720c */ /* 0x000fda0003f26070 */
[----:B------:R-:W-:-:S04]  /*15d0*/  @P1 VIADD R7, R7, 0x1 ;  /* 0x0000000107071836 */ /* 0x000fc80000000000 */
[----:B------:R-:W-:-:S05]  /*15e0*/  IMAD.MOV.U32 R5, RZ, RZ, R7 ;  /* 0x000000ffff057224 */ /* 0x000fca00078e0007 */
[----:B------:R-:W-:Y:S02]  /*15f0*/  @!P3 IADD3 R5, -R5, RZ, RZ ;  /* 0x000000ff0505b210 */ /* 0x000fe40007ffe1ff */
[----:B------:R-:W-:-:S07]  /*1600*/  @!P2 LOP3.LUT R5, RZ, UR5, RZ, 0x33, !PT ;  /* 0x00000005ff05ac12 */ /* 0x000fce000f8e33ff */
.L_x_4747:
[----:B------:R-:W-:Y:S01]  /*1610*/  IMAD R0, R5, UR4, R10 ;  /* 0x0000000405007c24 */ /* 0x000fe2000f8e020a */
        /* <DEDUP_REMOVED lines=29> */
[----:B0-----:R-:W-:Y:S02]  /*17f0*/  ULEA UR5, UR8, UR7, 0x18 ;  /* 0x0000000708057291 */ /* 0x001fe4000f8ec03f */
[----:B------:R-:W-:Y:S01]  /*1800*/  UIADD3 UR6, UR4, -UR6, URZ ;  /* 0x8000000604067290 */ /* 0x000fe2000fffe03f */
[----:B------:R-:W-:Y:S01]  /*1810*/  IMAD.IADD R7, R6, 0x1, -R7 ;  /* 0x0000000106077824 */ /* 0x000fe200078e0a07 */
[----:B------:R-:W-:Y:S02]  /*1820*/  ULOP3.LUT UR4, UR45, 0x1, URZ, 0xfc, !UPT ;  /* 0x000000012d047892 */ /* 0x000fe4000f8efc3f */
[----:B------:R-:W-:Y:S02]  /*1830*/  ULEA UR6, UR6, UR5, 0xf ;  /* 0x0000000506067291 */ /* 0x000fe4000f8e783f */
[----:B------:R-:W-:Y:S01]  /*1840*/  UISETP.NE.AND UP0, UPT, UR4, 0x3, UPT ;  /* 0x000000030400788c */ /* 0x000fe2000bf05270 */
[----:B------:R-:W-:Y:S01]  /*1850*/  LEA R4, R4, R7, 0x4 ;  /* 0x0000000704047211 */ /* 0x000fe200078e20ff */
[----:B------:R-:W-:-:S04]  /*1860*/  UIADD3 UR6, UR6, 0x400, URZ ;  /* 0x0000040006067890 */ /* 0x000fc8000fffe03f */
[----:B------:R-:W-:Y:S01]  /*1870*/  PLOP3.LUT P0, PT, PT, PT, UP0, 0x80, 0x0 ;  /* 0x000000000000781c */ /* 0x000fe20003f0f008 */
[----:B------:R-:W-:-:S04]  /*1880*/  USHF.R.U32.HI UR6, URZ, 0x4, UR6 ;  /* 0x000000043f067899 */ /* 0x000fc80008011606 */
[----:B------:R-:W-:-:S04]  /*1890*/  ULOP3.LUT UR6, UR6, 0x3fff, URZ, 0xc0, !UPT ;  /* 0x00003fff06067892 */ /* 0x000fc8000f8ec03f */
[----:B------:R-:W-:-:S04]  /*18a0*/  ULOP3.LUT UR6, UR6, 0x2000000, URZ, 0xfc, !UPT ;  /* 0x0200000006067892 */ /* 0x000fc8000f8efc3f */
[----:B------:R-:W-:Y:S08]  /*18b0*/  @!P0 BRA `(.L_x_4749) ;  /* 0x0000000000048947 */ /* 0x000ff00003800000 */
[----:B------:R-:W-:Y:S01]  /*18c0*/  BPT.TRAP 0x1 ;  /* 0x000000040000795c */ /* 0x000fe20000300000 */
.L_x_4749:
[----:B------:R-:W-:-:S04]  /*18d0*/  SHF.L.U32 R2, RZ, 0x1f, RZ ;  /* 0x0000001fff027819 */ /* 0x000fc800000006ff */
[----:B------:R-:W0:Y:S02]  /*18e0*/  SYNCS.PHASECHK.TRANS64.TRYWAIT P1, [UR5+0x28c50], R2 ;  /* 0x028c5002ff0075a7 */ /* 0x000e240008020145 */
[----:B0-----:R-:W-:Y:S05]  /*18f0*/  @!P1 BRA `(.L_x_4750) ;  /* 0x0000013800849947 */ /* 0x001fea0003800000 */
.L_x_4944:
        /* <DEDUP_REMOVED lines=47> */
[----:B------:R-:W-:Y:S01]  /*1bf0*/  MOV R7, RZ ;  /* 0x000000ff00077202 */ /* 0x000fe20000000f00 */
[----:B------:R-:W-:-:S06]  /*1c00*/  UMOV UR4, URZ ;  /* 0x0000003f00047c82 */ /* 0x000fcc0008000000 */
.L_x_4756:
[----:B------:R-:W-:Y:S01]  /*1c10*/  BAR.SYNC.DEFER_BLOCKING 0xe, 0x100 ;  /* 0x0384000000007b1d */ /* 0x000fe20000010000 */
[----:B------:R-:W-:Y:S01]  /*1c20*/  IMAD.U32 R5, RZ, RZ, UR4 ;  /* 0x00000004ff057e24 */ /* 0x000fe2000f8e00ff */
[----:B------:R-:W-:Y:S01]  /*1c30*/  UIADD3 UR4, UR4, 0x1, URZ ;  /* 0x0000000104047890 */ /* 0x000fe2000fffe03f */
[C---:B------:R-:W-:Y:S01]  /*1c40*/  ISETP.GT.AND P3, PT, R3.reuse, R0, PT ;  /* 0x000000000300720c */ /* 0x040fe20003f64270 */
[----:B------:R-:W-:Y:S02]  /*1c50*/  VIADD R3, R3, 0xffffffff ;  /* 0xffffffff03037836 */ /* 0x000fe40000000000 */
[----:B01----:R-:W-:Y:S01]  /*1c60*/  IMAD R2, R5, 0x40, R4 ;  /* 0x0000004005027824 */ /* 0x003fe200078e0204 */
        /* <DEDUP_REMOVED lines=137> */
.L_x_4752:
[----:B------:R-:W-:Y:S01]  /*2500*/  ULEA UR7, UR4, UR5, 0x3 ;  /* 0x0000000504077291 */ /* 0x000fe2000f8e183f */
[----:B------:R-:W-:-:S08]  /*2510*/  SHF.L.U32 R2, R7, 0x1f, RZ ;  /* 0x0000001f07027819 */ /* 0x000fd000000006ff */
[----:B------:R0:W1:Y:S01]  /*2520*/  SYNCS.PHASECHK.TRANS64.TRYWAIT P1, [UR7+0x28c50], R2 ;  /* 0x028c5002ff0075a7 */ /* 0x0000620008020147 */
[----:B------:R-:W-:Y:S05]  /*2530*/  @!P0 BRA `(.L_x_4753) ;  /* 0x0000000000048947 */ /* 0x000fea0003800000 */
[----:B------:R-:W-:Y:S01]  /*2540*/  BPT.TRAP 0x1 ;  /* 0x000000040000795c */ /* 0x000fe20000300000 */
.L_x_4753:
[----:B-1----:R-:W-:Y:S05]  /*2550*/  @P1 BRA `(.L_x_4754) ;  /* 0x0000000000081947 */ /* 0x002fea0003800000 */
[----:B------:R-:W1:Y:S02]  /*2560*/  SYNCS.PHASECHK.TRANS64.TRYWAIT P1, [UR7+0x28c50], R2 ;  /* 0x028c5002ff0075a7 */ /* 0x000e640008020147 */
[----:B-1----:R-:W-:Y:S05]  /*2570*/  @!P1 BRA `(.L_x_4755) ;  /* 0x0000012c007c9947 */ /* 0x002fea0003800000 */
.L_x_4754:
[----:B------:R-:W-:Y:S01]  /*2580*/  ULEA UR10, UR4, UR6, 0xc ;  /* 0x00000006040a7291 */ /* 0x000fe2000f8e603f */
[----:B------:R-:W-:Y:S01]  /*2590*/  WARPGROUP.ARRIVE ;  /* 0x00000000000079c5 */ /* 0x000fe20000000000 */
[----:B------:R-:W-:Y:S01]  /*25a0*/  UMOV UR11, 0x40000040 ;  /* 0x40000040000b7882 */ /* 0x000fe20000000000 */
[----:B------:R-:W-:Y:S01]  /*25b0*/  UMOV UR15, 0x40000040 ;  /* 0x40000040000f7882 */ /* 0x000fe20000000000 */
[----:B------:R-:W-:Y:S01]  /*25c0*/  UIADD3 UR14, UR10, 0x80, URZ ;  /* 0x000000800a0e7890 */ /* 0x000fe2000fffe03f */
[----:B01----:R-:W-:Y:S01]  /*25d0*/  MOV R2, UR7 ;  /* 0x0000000700027c02 */ /* 0x003fe20008000f00 */
        /* <DEDUP_REMOVED lines=24> */
.L_x_4751:
[----:B------:R-:W-:Y:S01]  /*2760*/  BAR.SYNC.DEFER_BLOCKING 0xe, 0x100 ;  /* 0x0384000000007b1d */ /* 0x000fe20000010000 */
[----:B------:R-:W-:Y:S01]  /*2770*/  VIADD R4, R4, UR4 ;  /* 0x0000000404047c36 */ /* 0x000fe20008000000 */
[----:B------:R-:W-:-:S04]  /*2780*/  PLOP3.LUT P0, PT, PT, PT, PT, 0x8, 0x0 ;  /* 0x000000000000781c */ /* 0x000fc80003f0e170 */
[----:B------:R-:W-:-:S05]  /*2790*/  LEA R4, R4, UR5, 0x2 ;  /* 0x0000000504047c11 */ /* 0x000fca000f8e10ff */
[----:B01----:R-:W0:Y:S04]  /*27a0*/  LDS R2, [R4+0x28800] ;  /* 0x0288000004027984 */ /* 0x003e280000000800 */
[----:B------:R1:W2:Y:S02]  /*27b0*/  LDS R0, [R4+0x28820] ;  /* 0x0288200004007984 */ /* 0x0002a40000000800 */
[----:B-1----:R-:W-:Y:S01]  /*27c0*/  MOV R4, RZ ;  /* 0x000000ff00047202 */ /* 0x002fe20000000f00 */
        /* <DEDUP_REMOVED lines=131> */
.L_x_4740:
        /* <DEDUP_REMOVED lines=26> */
.L_x_4758:
[----:B------:R-:W-:-:S11]  /*31a0*/  UISETP.NE.AND UP1, UPT, UR7, 0x1, UPT ;  /* 0x000000010700788c */ /* 0x000fd6000bf25270 */
[----:B------:R-:W-:Y:S02]  /*31b0*/  @UP1 ULDC.64 UR14, c[0x0][0x9e8] ;  /* 0x00027a00000e1ab9 */ /* 0x000fe40000000a00 */
[----:B------:R-:W-:-:S04]  /*31c0*/  UIMAD.WIDE.U32 UR10, UR9, UR14, URZ ;  /* 0x0000000e090a72a5 */ /* 0x000fc8000f8e003f */
[----:B------:R-:W-:-:S12]  /*31d0*/  @UP1 USHF.R.U32.HI UR9, URZ, UR15, UR11 ;  /* 0x0000000f3f091299 */ /* 0x000fd8000801160b */
.L_x_4759:
[----:B------:R-:W-:-:S04]  /*31e0*/  UIMAD UR9, UR9, UR7, UR7 ;  /* 0x00000007090972a4 */ /* 0x000fc8000f8e0207 */
[----:B------:R-:W-:-:S04]  /*31f0*/  UISETP.LT.AND UP1, UPT, UR6, UR9, UPT ;  /* 0x000000090600728c */ /* 0x000fc8000bf21270 */
[----:B------:R-:W-:-:S12]  /*3200*/  USEL UR6, UR6, UR9, UP1 ;  /* 0x0000000906067287 */ /* 0x000fd80008800000 */
.L_x_4757:
[----:B------:R-:W-:Y:S01]  /*3210*/  UIADD3 UR6, UR6, 0x3f, URZ ;  /* 0x0000003f06067890 */ /* 0x000fe2000fffe03f */
[----:B------:R-:W-:Y:S01]  /*3220*/  @UP0 ULDC UR10, c[0x0][0x44c] ;  /* 0x00011300000a0ab9 */ /* 0x000fe20000000800 */
[----:B------:R-:W-:Y:S02]  /*3230*/  @UP0 ULDC UR13, c[0x0][0x450] ;  /* 0x00011400000d0ab9 */ /* 0x000fe40000000800 */
[----:B------:R-:W-:Y:S02]  /*3240*/  USHF.R.S32.HI UR9, URZ, 0x1f, UR6 ;  /* 0x0000001f3f097899 */ /* 0x000fe40008011406 */
[----:B------:R-:W-:Y:S02]  /*3250*/  UIMAD.WIDE.U32 UR10, UR41, UR10, URZ ;  /* 0x0000000a290a72a5 */ /* 0x000fe4000f8e003f */
[----:B------:R-:W-:Y:S02]  /*3260*/  ULEA.HI UR9, UR9, UR6, URZ, 0x6 ;  /* 0x0000000609097291 */ /* 0x000fe4000f8f303f */
[----:B------:R-:W-:Y:S01]  /*3270*/  UIMAD UR8, UR39, UR8, -UR12 ;  /* 0x00000008270872a4 */ /* 0x000fe2000f8e0a0c */
[----:B------:R-:W-:Y:S01]  /*3280*/  UMOV UR6, UR41 ;  /* 0x0000002900067c82 */ /* 0x000fe20008000000 */
[----:B------:R-:W-:-:S02]  /*3290*/  USHF.R.S32.HI UR9, URZ, 0x6, UR9 ;  /* 0x000000063f097899 */ /* 0x000fc40008011409 */
[----:B------:R-:W-:Y:S02]  /*32a0*/  @UP0 USHF.R.U32.HI UR6, URZ, UR13, UR11 ;  /* 0x0000000d3f060299 */ /* 0x000fe4000801160b */
[----:B------:R-:W-:Y:S02]  /*32b0*/  UISETP.LT.AND UP0, UPT, UR5, UR9, UPT ;  /* 0x000000090500728c */ /* 0x000fe4000bf01270 */
[----:B------:R-:W-:Y:S02]  /*32c0*/  UIADD3 UR6, UR8, UR6, URZ ;  /* 0x0000000608067290 */ /* 0x000fe4000fffe03f */
[----:B------:R-:W-:Y:S01]  /*32d0*/  USEL UR10, UR5, UR9, UP0 ;  /* 0x00000009050a7287 */ /* 0x000fe20008000000 */
[----:B------:R-:W-:Y:S02]  /*32e0*/  ULDC UR8, c[0x0][0x9dc] ;  /* 0x0002770000087ab9 */ /* 0x000fe40000000800 */
[----:B------:R-:W-:Y:S01]  /*32f0*/  UIADD3 UR5, UR6, -UR8, URZ ;  /* 0x8000000806057290 */ /* 0x000fe2000fffe03f */
        /* <DEDUP_REMOVED lines=11> */
.L_x_4761:
[----:B------:R-:W-:-:S11]  /*33b0*/  UISETP.NE.AND UP0, UPT, UR7, 0x1, UPT ;  /* 0x000000010700788c */ /* 0x000fd6000bf05270 */
[----:B------:R-:W-:Y:S02]  /*33c0*/  @UP0 ULDC.64 UR12, c[0x0][0x9e8] ;  /* 0x00027a00000c0ab9 */ /* 0x000fe40000000a00 */
[----:B------:R-:W-:-:S04]  /*33d0*/  UIMAD.WIDE.U32 UR8, UR6, UR12, URZ ;  /* 0x0000000c060872a5 */ /* 0x000fc8000f8e003f */
[----:B------:R-:W-:-:S12]  /*33e0*/  @UP0 USHF.R.U32.HI UR6, URZ, UR13, UR9 ;  /* 0x0000000d3f060299 */ /* 0x000fd80008011609 */
.L_x_4762:
[----:B------:R-:W-:-:S04]  /*33f0*/  UIMAD UR6, UR6, UR7, URZ ;  /* 0x00000007060672a4 */ /* 0x000fc8000f8e023f */
[----:B------:R-:W-:-:S04]  /*3400*/  UISETP.LT.AND UP0, UPT, UR5, UR6, UPT ;  /* 0x000000060500728c */ /* 0x000fc8000bf01270 */
[----:B------:R-:W-:-:S12]  /*3410*/  USEL UR5, UR5, UR6, !UP0 ;  /* 0x0000000605057287 */ /* 0x000fd8000c000000 */
.L_x_4760:
[----:B------:R-:W-:Y:S02]  /*3420*/  USHF.R.S32.HI UR6, URZ, 0x1f, UR5 ;  /* 0x0000001f3f067899 */ /* 0x000fe40008011405 */
[----:B------:R-:W-:Y:S02]  /*3430*/  USHF.R.U32.HI UR12, URZ, 0x10, UR4 ;  /* 0x000000103f0c7899 */ /* 0x000fe40008011604 */
[----:B------:R-:W-:Y:S02]  /*3440*/  ULEA.HI UR6, UR6, UR5, URZ, 0x6 ;  /* 0x0000000506067291 */ /* 0x000fe4000f8f303f */
[----:B------:R-:W-:Y:S02]  /*3450*/  UISETP.NE.AND UP1, UPT, UR12, URZ, UPT ;  /* 0x0000003f0c00728c */ /* 0x000fe4000bf25270 */
[----:B------:R-:W-:Y:S02]  /*3460*/  USHF.R.S32.HI UR6, URZ, 0x6, UR6 ;  /* 0x000000063f067899 */ /* 0x000fe40008011406 */
[----:B------:R-:W-:-:S02]  /*3470*/  ULOP3.LUT UR9, UR4, 0xffff, URZ, 0xc0, !UPT ;  /* 0x0000ffff04097892 */ /* 0x000fc4000f8ec03f */
[----:B------:R-:W-:Y:S01]  /*3480*/  UISETP.LT.AND UP0, UPT, URZ, UR6, UPT ;  /* 0x000000063f00728c */ /* 0x000fe2000bf01270 */
[----:B------:R-:W-:-:S03]  /*3490*/  UMOV UR4, URZ ;  /* 0x0000003f00047c82 */ /* 0x000fc60008000000 */
[----:B------:R-:W-:Y:S01]  /*34a0*/  USEL UR38, URZ, UR6, !UP0 ;  /* 0x000000063f267287 */ /* 0x000fe2000c000000 */
[----:B------:R-:W-:-:S03]  /*34b0*/  @!UP1 ULDC UR12, c[0x0][0x9f0] ;  /* 0x00027c00000c9ab9 */ /* 0x000fc60000000800 */
[----:B------:R-:W-:-:S06]  /*34c0*/  UISETP.GT.AND UP0, UPT, UR10, UR38, UPT ;  /* 0x000000260a00728c */ /* 0x000fcc000bf04270 */
[----:B------:R-:W-:-:S13]  /*34d0*/  PLOP3.LUT P0, PT, PT, PT, UP0, 0x80, 0x0 ;  /* 0x000000000000781c */ /* 0x000fda0003f0f008 */
[----:B------:R-:W-:Y:S05]  /*34e0*/  @!P0 BRA `(.L_x_4763) ;  /* 0x0000000000888947 */ /* 0x000fea0003800000 */
[----:B------:R-:W-:Y:S01]  /*34f0*/  IMAD.U32 R3, RZ, RZ, UR12 ;  /* 0x0000000cff037e24 */ /* 0x000fe2000f8e00ff */
[----:B------:R-:W-:-:S04]  /*3500*/  UIADD3 UR4, UR12, -0x1, UR10 ;  /* 0xffffffff0c047890 */ /* 0x000fc8000fffe00a */
[-C--:B------:R-:W-:Y:S01]  /*3510*/  IABS R0, R3.reuse ;  /* 0x0000000300007213 */ /* 0x080fe20000000000 */
[----:B------:R-:W-:Y:S01]  /*3520*/  UIADD3 UR6, -UR38, UR4, URZ ;  /* 0x0000000426067290 */ /* 0x000fe2000fffe13f */
[----:B------:R-:W-:Y:S02]  /*3530*/  IABS R5, R3 ;  /* 0x0000000300057213 */ /* 0x000fe40000000000 */
[----:B------:R-:W-:Y:S01]  /*3540*/  R2UR UR11, R0 ;  /* 0x00000000000b72ca */ /* 0x000fe200000e0000 */
[----:B------:R-:W-:Y:S02]  /*3550*/  UMOV UR4, URZ ;  /* 0x0000003f00047c82 */ /* 0x000fe40008000000 */
[----:B------:R-:W-:Y:S01]  /*3560*/  IMAD.U32 R4, RZ, RZ, UR6 ;  /* 0x00000006ff047e24 */ /* 0x000fe2000f8e00ff */
[----:B------:R-:W-:-:S04]  /*3570*/  ULOP3.LUT UR6, UR6, UR12, URZ, 0x3c, !UPT ;  /* 0x0000000c06067292 */ /* 0x000fc8000f8e3c3f */
[----:B------:R-:W-:-:S04]  /*3580*/  IABS R4, R4 ;  /* 0x0000000400047213 */ /* 0x000fc80000000000 */
[----:B------:R-:W-:Y:S01]  /*3590*/  MOV R3, R4 ;  /* 0x0000000400037202 */ /* 0x000fe20000000f00 */
[----:B------:R-:W0:Y:S03]  /*35a0*/  I2F.RP R0, UR11 ;  /* 0x0000000b00007d06 */ /* 0x000e260008209400 */
[----:B------:R-:W-:-:S05]  /*35b0*/  R2UR UR8, R3 ;  /* 0x00000000030872ca */ /* 0x000fca00000e0000 */
[----:B0-----:R-:W0:Y:S02]  /*35c0*/  MUFU.RCP R0, R0 ;  /* 0x0000000000007308 */ /* 0x001e240000001000 */
[----:B0-----:R-:W-:Y:S02]  /*35d0*/  VIADD R2, R0, 0xffffffe ;  /* 0x0ffffffe00027836 */ /* 0x001fe40000000000 */
        /* <DEDUP_REMOVED lines=19> */
.L_x_4763:
[----:B------:R-:W-:Y:S01]  /*3710*/  UIMAD UR38, UR9, UR4, UR38 ;  /* 0x00000004092672a4 */ /* 0x000fe2000f8e0226 */
[----:B------:R-:W-:Y:S01]  /*3720*/  IMAD.U32 R0, RZ, RZ, UR10 ;  /* 0x0000000aff007e24 */ /* 0x000fe2000f8e00ff */
[----:B------:R-:W-:Y:S01]  /*3730*/  PLOP3.LUT P0, PT, PT, PT, PT, 0x80, 0x0 ;  /* 0x000000000000781c */ /* 0x000fe20003f0f070 */
[----:B------:R-:W-:Y:S01]  /*3740*/  IMAD.U32 R3, RZ, RZ, UR4 ;  /* 0x00000004ff037e24 */ /* 0x000fe2000f8e00ff */
[----:B------:R-:W-:Y:S01]  /*3750*/  MOV R2, RZ ;  /* 0x000000ff00027202 */ /* 0x000fe20000000f00 */
[----:B------:R-:W-:Y:S01]  /*3760*/  IMAD.MOV.U32 R4, RZ, RZ, RZ ;  /* 0x000000ffff047224 */ /* 0x000fe200078e00ff */
[----:B------:R-:W-:Y:S02]  /*3770*/  CS2R R150, SRZ ;  /* 0x0000000000967805 */ /* 0x000fe4000001ff00 */
        /* <DEDUP_REMOVED lines=85> */
[----:B------:R-:W-:-:S04]  /*3cd0*/  ULOP3.LUT UR5, UR5, 0x3fff, URZ, 0xc0, !UPT ;  /* 0x00003fff05057892 */ /* 0x000fc8000f8ec03f */
[----:B------:R-:W-:-:S04]  /*3ce0*/  ULOP3.LUT UR36, UR5, 0x2000000, URZ, 0xfc, !UPT ;  /* 0x0200000005247892 */ /* 0x000fc8000f8efc3f */
[----:B------:R-:W-:Y:S08]  /*3cf0*/  @!P0 BRA `(.L_x_4764) ;  /* 0x0000000000408947 */ /* 0x000ff00003800000 */
        /* <DEDUP_REMOVED lines=16> */
.L_x_4764:
[----:B------:R-:W-:Y:S02]  /*3e00*/  SHF.L.U32 R14, RZ, 0x1f, RZ ;  /* 0x0000001fff0e7819 */ /* 0x000fe400000006ff */
[----:B------:R-:W-:Y:S02]  /*3e10*/  LOP3.LUT R3, R18, 0xffffff80, RZ, 0xc0, !PT ;  /* 0xffffff8012037812 */ /* 0x000fe400078ec0ff */
[----:B------:R-:W0:Y:S01]  /*3e20*/  SYNCS.PHASECHK.TRANS64.TRYWAIT P0, [UR37+0x28c00], R14 ;  /* 0x028c000eff0075a7 */ /* 0x000e220008000165 */
        /* <DEDUP_REMOVED lines=8> */
.L_x_4945:
[----:B------:R-:W-:Y:S01]  /*3eb0*/  ULOP3.LUT UR4, UR45, 0x1, URZ, 0xfc, !UPT ;  /* 0x000000012d047892 */ /* 0x000fe2000f8efc3f */
[----:B------:R-:W-:Y:S02]  /*3ec0*/  LOP3.LUT R0, R3, 0x7ffffffc, RZ, 0xc0, !PT ;  /* 0x7ffffffc03007812 */ /* 0x000fe400078ec0ff */
[----:B------:R-:W-:Y:S02]  /*3ed0*/  IADD3 R3, -R2, R19, RZ ;  /* 0x0000001302037210 */ /* 0x000fe40007ffe1ff */
[----:B------:R-:W-:Y:S01]  /*3ee0*/  LEA.HI R7, R7, R6, RZ, 0x3 ;  /* 0x0000000607077211 */ /* 0x000fe200078f18ff */
[----:B------:R-:W-:Y:S01]  /*3ef0*/  IMAD.U32 R2, RZ, RZ, UR4 ;  /* 0x00000004ff027e24 */ /* 0x000fe2000f8e00ff */
[----:B------:R-:W-:Y:S01]  /*3f00*/  LEA.HI R4, R4, R5, RZ, 0x5 ;  /* 0x0000000504047211 */ /* 0x000fe200078f28ff */
[----:B------:R-:W-:Y:S01]  /*3f10*/  IMAD.IADD R0, R5, 0x1, -R0 ;  /* 0x0000000105007824 */ /* 0x000fe200078e0a00 */
[----:B------:R-:W-:Y:S02]  /*3f20*/  LOP3.LUT R7, R7, 0xfffffff8, RZ, 0xc0, !PT ;  /* 0xfffffff807077812 */ /* 0x000fe400078ec0ff */
[----:B------:R-:W-:-:S02]  /*3f30*/  ISETP.NE.AND P5, PT, R2, 0x3, PT ;  /* 0x000000030200780c */ /* 0x000fc40003fa5270 */
[----:B------:R-:W-:Y:S01]  /*3f40*/  SHF.L.U32 R0, R0, 0x1, RZ ;  /* 0x0000000100007819 */ /* 0x000fe200000006ff */
[----:B------:R-:W-:Y:S01]  /*3f50*/  IMAD.IADD R7, R6, 0x1, -R7 ;  /* 0x0000000106077824 */ /* 0x000fe200078e0a07 */
[----:B------:R-:W-:-:S03]  /*3f60*/  SHF.R.S32.HI R2, RZ, 0x5, R4 ;  /* 0x00000005ff027819 */ /* 0x000fc60000011404 */
[----:B------:R-:W-:Y:S02]  /*3f70*/  IMAD R3, R3, 0x100, R0 ;  /* 0x0000010003037824 */ /* 0x000fe400078e0200 */
[----:B------:R-:W-:-:S04]  /*3f80*/  IMAD R2, R2, 0x10, R7 ;  /* 0x0000001002027824 */ /* 0x000fc800078e0207 */
[----:B------:R-:W-:Y:S05]  /*3f90*/  @!P5 BRA `(.L_x_4766) ;  /* 0x000000000004d947 */ /* 0x000fea0003800000 */
[----:B------:R-:W-:Y:S01]  /*3fa0*/  BPT.TRAP 0x1 ;  /* 0x000000040000795c */ /* 0x000fe20000300000 */
.L_x_4766:
[----:B------:R1:W2:Y:S01]  /*3fb0*/  SYNCS.PHASECHK.TRANS64.TRYWAIT P0, [UR37+0x28c30], R14 ;  /* 0x028c300eff0075a7 */ /* 0x0002a20008000165 */
[----:B------:R-:W-:Y:S05]  /*3fc0*/  @!P5 BRA `(.L_x_4767) ;  /* 0x000000000004d947 */ /* 0x000fea0003800000 */
[----:B------:R-:W-:Y:S01]  /*3fd0*/  BPT.TRAP 0x1 ;  /* 0x000000040000795c */ /* 0x000fe20000300000 */
.L_x_4767:
[----:B------:R-:W3:Y:S02]  /*3fe0*/  S2R R4, SR_TID.X ;  /* 0x0000000000047919 */ /* 0x000ee40000002100 */
[----:B---3--:R-:W-:-:S04]  /*3ff0*/  LOP3.LUT R4, R4, 0x7f, RZ, 0xc0, !PT ;  /* 0x0000007f04047812 */ /* 0x008fc800078ec0ff */
[----:B------:R-:W-:Y:S01]  /*4000*/  ISETP.NE.AND P6, PT, R4, RZ, PT ;  /* 0x000000ff0400720c */ /* 0x000fe20003fc5270 */
[----:B--2---:R-:W-:-:S12]  /*4010*/  @P0 BRA `(.L_x_4768) ;  /* 0x0000000000080947 */ /* 0x004fd80003800000 */
[----:B------:R-:W2:Y:S02]  /*4020*/  SYNCS.PHASECHK.TRANS64.TRYWAIT P0, [UR37+0x28c30], R14 ;  /* 0x028c300eff0075a7 */ /* 0x000ea40008000165 */
[----:B--2---:R-:W-:Y:S05]  /*4030*/  @!P0 BRA `(.L_x_4769) ;  /* 0x0000011000fc8947 */ /* 0x004fea0003800000 */
.L_x_4768:
[----:B------:R-:W-:Y:S05]  /*4040*/  WARPSYNC.ALL ;  /* 0x0000000000007948 */ /* 0x000fea0003800000 */
[----:B------:R-:W-:Y:S01]  /*4050*/  UIADD3 UR4, UR37, 0x20400, URZ ;  /* 0x0002040025047890 */ /* 0x000fe2000fffe03f */
[----:B------:R-:W-:Y:S01]  /*4060*/  WARPGROUP.ARRIVE ;  /* 0x00000000000079c5 */ /* 0x000fe20000000000 */
[----:B------:R-:W-:Y:S01]  /*4070*/  UIADD3 UR5, UR37, 0x22400, URZ ;  /* 0x0002240025057890 */ /* 0x000fe2000fffe03f */
[----:B------:R-:W-:Y:S01]  /*4080*/  LEA.HI R4, R17, R16, RZ, 0x2 ;  /* 0x0000001011047211 */ /* 0x000fe200078f10ff */
[----:B------:R-:W-:Y:S01]  /*4090*/  USHF.R.U32.HI UR4, URZ, 0x4, UR4 ;  /* 0x000000043f047899 */ /* 0x000fe20008011604 */
[----:B------:R-:W-:Y:S01]  /*40a0*/  MOV R13, UR37 ;  /* 0x00000025000d7c02 */ /* 0x000fe20008000f00 */
[----:B------:R-:W-:Y:S01]  /*40b0*/  USHF.R.U32.HI UR5, URZ, 0x4, UR5 ;  /* 0x000000043f057899 */ /* 0x000fe20008011605 */
[----:B--2---:R-:W-:Y:S01]  /*40c0*/  LOP3.LUT R5, R4, 0xfffffffc, RZ, 0xc0, !PT ;  /* 0xfffffffc04057812 */ /* 0x004fe200078ec0ff */
[----:B------:R-:W-:-:S02]  /*40d0*/  ULOP3.LUT UR4, UR4, 0x3fff, URZ, 0xc0, !UPT ;  /* 0x00003fff04047892 */ /* 0x000fc4000f8ec03f */
[----:B------:R-:W-:Y:S02]  /*40e0*/  ULOP3.LUT UR5, UR5, 0x3fff, URZ, 0xc0, !UPT ;  /* 0x00003fff05057892 */ /* 0x000fe4000f8ec03f */
[----:B------:R-:W-:Y:S01]  /*40f0*/  ULOP3.LUT UR20, UR4, 0x10000, URZ, 0xfc, !UPT ;  /* 0x0001000004147892 */ /* 0x000fe2000f8efc3f */
[----:B------:R-:W-:Y:S01]  /*4100*/  IMAD.IADD R5, R16, 0x1, -R5 ;  /* 0x0000000110057824 */ /* 0x000fe200078e0a05 */
[----:B------:R-:W-:Y:S01]  /*4110*/  ULOP3.LUT UR6, UR5, 0x10000, URZ, 0xfc, !UPT ;  /* 0x0001000005067892 */ /* 0x000fe2000f8efc3f */
[----:B------:R-:W-:Y:S01]  /*4120*/  UMOV UR21, 0x40000040 ;  /* 0x4000004000157882 */ /* 0x000fe20000000000 */
[----:B------:R-:W-:Y:S01]  /*4130*/  UMOV UR7, 0x40000040 ;  /* 0x4000004000077882 */ /* 0x000fe20000000000 */
[----:B------:R-:W-:Y:S02]  /*4140*/  UMOV UR5, UR21 ;  /* 0x0000001500057c82 */ /* 0x000fe40008000000 */
[----:B------:R-:W-:Y:S01]  /*4150*/  UMOV UR4, UR20 ;  /* 0x0000001400047c82 */ /* 0x000fe20008000000 */
[----:B------:R-:W-:Y:S01]  /*4160*/  UIADD3 UR8, UR20, 0x2, URZ ;  /* 0x0000000214087890 */ /* 0x000fe2000fffe03f */
[----:B------:R-:W-:Y:S01]  /*4170*/  LEA.HI R4, R5, R5, RZ, 0x1 ;  /* 0x0000000505047211 */ /* 0x000fe200078f08ff */
[----:B------:R-:W-:-:S02]  /*4180*/  UIADD3 UR10, UR6, 0x2, URZ ;  /* 0x00000002060a7890 */ /* 0x000fc4000fffe03f */
[----:B------:R-:W-:Y:S01]  /*4190*/  HGMMA.64x64x16.F32 R24, gdesc[UR4], RZ, !UPT, gsb0 ;  /* 0x00e00000041879f0 */ /* 0x000fe2000c0008ff */
[----:B------:R-:W-:Y:S01]  /*41a0*/  UMOV UR9, 0x40000040 ;  /* 0x4000004000097882 */ /* 0x000fe20000000000 */
[----:B------:R-:W-:Y:S01]  /*41b0*/  UMOV UR11, 0x40000040 ;  /* 0x40000040000b7882 */ /* 0x000fe20000000000 */
[----:B------:R-:W-:Y:S01]  /*41c0*/  UIADD3 UR12, UR20, 0x4, URZ ;  /* 0x00000004140c7890 */ /* 0x000fe2000fffe03f */
[----:B------:R-:W-:Y:S01]  /*41d0*/  LOP3.LUT R4, R4, 0x1ffffffe, RZ, 0xc0, !PT ;  /* 0x1ffffffe04047812 */ /* 0x000fe200078ec0ff */
[----:B------:R-:W-:Y:S01]  /*41e0*/  UIADD3 UR14, UR6, 0x4, URZ ;  /* 0x00000004060e7890 */ /* 0x000fe2000fffe03f */
[----:B------:R-:W-:Y:S01]  /*41f0*/  UMOV UR13, 0x40000040 ;  /* 0x40000040000d7882 */ /* 0x000fe20000000000 */
[----:B------:R-:W-:Y:S01]  /*4200*/  UMOV UR15, 0x40000040 ;  /* 0x40000040000f7882 */ /* 0x000fe20000000000 */
[----:B------:R-:W-:Y:S01]  /*4210*/  UIADD3 UR16, UR20, 0x6, URZ ;  /* 0x0000000614107890 */ /* 0x000fe2000fffe03f */
[----:B------:R-:W-:Y:S01]  /*4220*/  IADD3 R4, R5, -R4, RZ ;  /* 0x8000000405047210 */ /* 0x000fe20007ffe0ff */
[----:B------:R-:W-:Y:S01]  /*4230*/  UIADD3 UR18, UR6, 0x6, URZ ;  /* 0x0000000606127890 */ /* 0x000fe2000fffe03f */
[----:B------:R-:W-:Y:S01]  /*4240*/  VIADD R5, R2, UR41 ;  /* 0x0000002902057c36 */ /* 0x000fe20008000000 */
[----:B------:R-:W-:Y:S01]  /*4250*/  UMOV UR17, 0x40000040 ;  /* 0x4000004000117882 */ /* 0x000fe20000000000 */
[----:B------:R-:W-:Y:S01]  /*4260*/  UMOV UR19, 0x40000040 ;  /* 0x4000004000137882 */ /* 0x000fe20000000000 */
[----:B------:R-:W-:Y:S01]  /*4270*/  ULDC UR4, c[0x0][0x448] ;  /* 0x0001120000047ab9 */ /* 0x000fe20000000800 */
[----:B------:R-:W-:Y:S01]  /*4280*/  IMAD R4, R4, 0x8, R5 ;  /* 0x0000000804047824 */ /* 0x000fe200078e0205 */
[----:B------:R-:W-:-:S02]  /*4290*/  UISETP.NE.AND UP0, UPT, UR4, 0x1, UPT ;  /* 0x000000010400788c */ /* 0x000fc4000bf05270 */
[----:B------:R-:W-:Y:S01]  /*42a0*/  ULEA UR22, UR42, 0xffffffc0, 0x6 ;  /* 0xffffffc02a167891 */ /* 0x000fe2000f8e303f */
[----:B------:R-:W-:-:S03]  /*42b0*/  IMAD.MOV.U32 R6, RZ, RZ, R4 ;  /* 0x000000ffff067224 */ /* 0x000fc600078e0004 */
[----:B------:R-:W-:Y:S02]  /*42c0*/  PLOP3.LUT P0, PT, PT, PT, UP0, 0x80, 0x0 ;  /* 0x000000000000781c */ /* 0x000fe40003f0f008 */
[----:B------:R-:W-:-:S03]  /*42d0*/  PLOP3.LUT P1, PT, PT, PT, UP0, 0x80, 0x0 ;  /* 0x000000000000781c */ /* 0x000fc60003f2f008 */
[----:B------:R-:W-:-:S08]  /*42e0*/  @UP0 ULDC UR4, c[0x0][0x44c] ;  /* 0x0001130000040ab9 */ /* 0x000fd00000000800 */
[----:B------:R-:W-:Y:S01]  /*42f0*/  @P0 IMAD.HI.U32 R5, R4, UR4, RZ ;  /* 0x0000000404050c27 */ /* 0x000fe2000f8e00ff */
[----:B------:R-:W-:-:S04]  /*4300*/  @UP0 ULDC UR4, c[0x0][0x450] ;  /* 0x0001140000040ab9 */ /* 0x000fc80000000800 */
[----:B------:R-:W-:Y:S01]  /*4310*/  @P1 SHF.R.U32.HI R6, RZ, UR4, R5 ;  /* 0x00000004ff061c19 */ /* 0x000fe20008011605 */
[----:B------:R-:W-:Y:S01]  /*4320*/  @!P6 VIADD R5, R13, 0x28c40 ;  /* 0x00028c400d05e836 */ /* 0x000fe20000000000 */
[----:B------:R-:W-:Y:S02]  /*4330*/  ULDC.64 UR4, c[0x0][0x9e0] ;  /* 0x0002780000047ab9 */ /* 0x000fe40000000a00 */
[----:B------:R-:W-:Y:S01]  /*4340*/  UISETP.GE.AND UP1, UPT, UR5, 0x1, UPT ;  /* 0x000000010500788c */ /* 0x000fe2000bf26270 */
[----:B------:R-:W2:Y:S01]  /*4350*/  SHFL.IDX PT, R8, R6, RZ, 0x1c1f ;  /* 0x001c1fff06087589 */ /* 0x000ea200000e0000 */
[----:B------:R-:W-:-:S04]  /*4360*/  @!P6 PRMT R5, RZ, 0x654, R5 ;  /* 0x00000654ff05e816 */ /* 0x000fc80000000005 */
[----:B------:R-:W-:Y:S01]  /*4370*/  PLOP3.LUT P0, PT, PT, PT, UP1, 0x40, 0x0 ;  /* 0x000000000000781c */ /* 0x000fe20003f0e818 */
[----:B------:R-:W-:Y:S02]  /*4380*/  WARPGROUP.DEPBAR.LE gsb0, 0x0 ;  /* 0x00008000000079c5 */ /* 0x000fe40000010000 */
[----:B------:R-:W-:-:S06]  /*4390*/  WARPGROUP.ARRIVE ;  /* 0x00000000000079c5 */ /* 0x000fcc0000000000 */
[----:B------:R-:W-:Y:S01]  /*43a0*/  HGMMA.64x64x16.F32 R24, gdesc[UR8], R24, gsb0 ;  /* 0x00e00000081879f0 */ /* 0x000fe20008000818 */
[----:B------:R-:W-:Y:S01]  /*43b0*/  UMOV UR10, 0xffffffc0 ;  /* 0xffffffc0000a7882 */ /* 0x000fe20000000000 */
[----:B------:R-:W-:Y:S01]  /*43c0*/  ULDC UR11, c[0x0][0x2f0] ;  /* 0x0000bc00000b7ab9 */ /* 0x000fe20000000800 */
[----:B------:R-:W-:-:S04]  /*43d0*/  UIMAD UR7, UR42, UR10, 0x41 ;  /* 0x000000412a0774a4 */ /* 0x000fc8000f8e020a */
[----:B------:R-:W-:Y:S01]  /*43e0*/  UIMAD UR7, UR39, UR11, UR7 ;  /* 0x0000000b270772a4 */ /* 0x000fe2000f8e0207 */
[----:B------:R-:W-:Y:S02]  /*43f0*/  WARPGROUP.DEPBAR.LE gsb0, 0x0 ;  /* 0x00008000000079c5 */ /* 0x000fe40000010000 */
[----:B------:R-:W-:-:S06]  /*4400*/  WARPGROUP.ARRIVE ;  /* 0x00000000000079c5 */ /* 0x000fcc0000000000 */
[----:B------:R-:W-:Y:S01]  /*4410*/  HGMMA.64x64x16.F32 R24, gdesc[UR12], R24, gsb0 ;  /* 0x00e000000c1879f0 */ /* 0x000fe20008000818 */
[----:B------:R-:W-:Y:S01]  /*4420*/  ULDC UR14, c[0x0][0x9dc] ;  /* 0x00027700000e7ab9 */ /* 0x000fe20000000800 */
[----:B------:R-:W-:-:S06]  /*4430*/  UIMAD UR15, UR39, UR11, -UR22 ;  /* 0x0000000b270f72a4 */ /* 0x000fcc000f8e0a16 */
[----:B------:R-:W-:Y:S01]  /*4440*/  IADD3 R11, -R0, UR15, RZ ;  /* 0x0000000f000b7c10 */ /* 0x000fe2000fffe1ff */
[----:B------:R-:W-:Y:S02]  /*4450*/  WARPGROUP.DEPBAR.LE gsb0, 0x0 ;  /* 0x00008000000079c5 */ /* 0x000fe40000010000 */
[----:B------:R-:W-:-:S06]  /*4460*/  WARPGROUP.ARRIVE ;  /* 0x00000000000079c5 */ /* 0x000fcc0000000000 */
[----:B------:R-:W-:Y:S01]  /*4470*/  HGMMA.64x64x16.F32 R24, gdesc[UR16], R24, gsb0 ;  /* 0x00e00000101879f0 */ /* 0x000fe20008000818 */
[----:B------:R-:W-:Y:S01]  /*4480*/  ULDC UR19, c[0x0][0x9d8] ;  /* 0x0002760000137ab9 */ /* 0x000fe20000000800 */
[----:B------:R-:W-:Y:S01]  /*4490*/  ULDC UR18, c[0x0][0x288] ;  /* 0x0000a20000127ab9 */ /* 0x000fe20000000800 */
[----:B------:R-:W-:Y:S02]  /*44a0*/  WARPGROUP.DEPBAR.LE gsb0, 0x0 ;  /* 0x00008000000079c5 */ /* 0x000fe40000010000 */
        /* <DEDUP_REMOVED lines=30> */
[----:B------:R3:W-:Y:S01]  /*4690*/  @!P6 SYNCS.ARRIVE.TRANS64.RED.A1T0 RZ, [R5+URZ], RZ ;  /* 0x000000ff05ffe9a7 */ /* 0x0007e2000810043f */
[----:B------:R-:W4:Y:S01]  /*46a0*/  MUFU.TANH R24, R24 ;  /* 0x0000001800187308 */ /* 0x000f220000002400 */
[----:B------:R-:W-:Y:S01]  /*46b0*/  FMUL.FTZ R28, R28, UR19 ;  /* 0x000000131c1c7c20 */ /* 0x000fe20008410000 */
[----:B------:R-:W-:Y:S01]  /*46c0*/  FMUL.FTZ R29, R29, UR19 ;  /* 0x000000131d1d7c20 */ /* 0x000fe20008410000 */
[----:B---3--:R-:W-:-:S05]  /*46d0*/  IMAD.U32 R5, RZ, RZ, UR7 ;  /* 0x00000007ff057e24 */ /* 0x008fca000f8e00ff */
[----:B------:R-:W3:Y:S01]  /*46e0*/  MUFU.TANH R25, R25 ;  /* 0x0000001900197308 */ /* 0x000ee20000002400 */
[----:B------:R-:W-:Y:S01]  /*46f0*/  ULOP3.LUT UR7, URZ, UR14, URZ, 0x33, !UPT ;  /* 0x0000000e3f077292 */ /* 0x000fe2000f8e333f */
[----:B------:R-:W-:-:S06]  /*4700*/  IADD3 R5, R5, -UR18, -R0 ;  /* 0x8000001205057c10 */ /* 0x000fcc000fffe800 */
        /* <DEDUP_REMOVED lines=29> */
[----:B------:R1:W0:Y:S01]  /*48e0*/  MUFU.TANH R12, R29 ;  /* 0x0000001d000c7308 */ /* 0x0002220000002400 */
[C---:B-----5:R-:W-:Y:S01]  /*48f0*/  VIADD R28, R5.reuse, UR4 ;  /* 0x00000004051c7c36 */ /* 0x060fe20008000000 */
[----:B-1----:R-:W-:-:S04]  /*4900*/  IADD3 R29, R5, UR7, RZ ;  /* 0x00000007051d7c10 */ /* 0x002fc8000fffe0ff */
[----:B--2---:R-:W-:Y:S01]  /*4910*/  VIADDMNMX R5, R8, R28, R11, PT ;  /* 0x0000001c08057246 */ /* 0x004fe2000380010b */
[----:B------:R-:W-:Y:S01]  /*4920*/  IMAD.IADD R7, R29, 0x1, R8 ;  /* 0x000000011d077824 */ /* 0x000fe200078e0208 */
[----:B---34-:R-:W-:Y:S06]  /*4930*/  @P0 BRA `(.L_x_4770) ;  /* 0x0000000000640947 */ /* 0x018fec0003800000 */
[----:B0-----:R-:W-:Y:S01]  /*4940*/  IMAD.U32 R9, RZ, RZ, UR11 ;  /* 0x0000000bff097e24 */ /* 0x001fe2000f8e00ff */
[----:B------:R-:W-:Y:S03]  /*4950*/  BSSY B0, `(.L_x_4771) ;  /* 0x0000012000007945 */ /* 0x000fe60003800000 */
[----:B------:R-:W-:-:S04]  /*4960*/  IMAD R8, R9, UR39, R8 ;  /* 0x0000002709087c24 */ /* 0x000fc8000f8e0208 */
[----:B------:R-:W-:-:S05]  /*4970*/  VIADD R8, R8, -UR18 ;  /* 0x8000001208087c36 */ /* 0x000fca0008000000 */
        /* <DEDUP_REMOVED lines=10> */
.L_x_4772:
[----:B------:R-:W-:-:S06]  /*4a20*/  UISETP.NE.AND UP2, UPT, UR5, 0x1, UPT ;  /* 0x000000010500788c */ /* 0x000fcc000bf45270 */
[----:B------:R-:W-:-:S05]  /*4a30*/  PLOP3.LUT P0, PT, PT, PT, UP2, 0x80, 0x0 ;  /* 0x000000000000781c */ /* 0x000fca0003f0f028 */
[----:B------:R-:W-:-:S08]  /*4a40*/  @UP2 ULDC.64 UR14, c[0x0][0x9e8] ;  /* 0x00027a00000e2ab9 */ /* 0x000fd00000000a00 */
[----:B------:R-:W-:-:S05]  /*4a50*/  @P0 IMAD.HI.U32 R9, R8, UR14, RZ ;  /* 0x0000000e08090c27 */ /* 0x000fca000f8e00ff */
[----:B------:R-:W-:-:S07]  /*4a60*/  @P0 SHF.R.U32.HI R8, RZ, UR15, R9 ;  /* 0x0000000fff080c19 */ /* 0x000fce0008011609 */
.L_x_4773:
[----:B------:R-:W-:Y:S05]  /*4a70*/  BSYNC B0 ;  /* 0x0000000000007941 */ /* 0x000fea0003800000 */
.L_x_4771:
[----:B------:R-:W-:-:S05]  /*4a80*/  MOV R9, UR22 ;  /* 0x0000001600097c02 */ /* 0x000fca0008000f00 */
[----:B------:R-:W-:-:S04]  /*4a90*/  IMAD R9, R8, UR5, -R9 ;  /* 0x0000000508097c24 */ /* 0x000fc8000f8e0a09 */
[----:B------:R-:W-:-:S05]  /*4aa0*/  IMAD.IADD R8, R9, 0x1, -R0 ;  /* 0x0000000109087824 */ /* 0x000fca00078e0a00 */
[----:B------:R-:W-:Y:S02]  /*4ab0*/  VIMNMX R7, R7, R8, !PT ;  /* 0x0000000807077248 */ /* 0x000fe40007fe0100 */
[----:B------:R-:W-:-:S07]  /*4ac0*/  VIADDMNMX R5, R8, UR5, R5, PT ;  /* 0x0000000508057c46 */ /* 0x000fce000b800105 */
.L_x_4770:
[----:B------:R-:W1:Y:S01]  /*4ad0*/  SHFL.IDX PT, R6, R6, 0x1, 0x1c1f ;  /* 0x003c1f0006067f89 */ /* 0x000e6200000e0000 */
[----:B------:R-:W-:Y:S02]  /*4ae0*/  PLOP3.LUT P0, PT, PT, PT, UP1, 0x40, 0x0 ;  /* 0x000000000000781c */ /* 0x000fe40003f0e818 */
[----:B-1----:R-:W-:Y:S01]  /*4af0*/  VIADDMNMX R8, R6, R28, R11, PT ;  /* 0x0000001c06087246 */ /* 0x002fe2000380010b */
[----:B0-----:R-:W-:-:S10]  /*4b00*/  IMAD.IADD R9, R29, 0x1, R6 ;  /* 0x000000011d097824 */ /* 0x001fd400078e0206 */
[----:B------:R-:W-:Y:S05]  /*4b10*/  @P0 BRA `(.L_x_4774) ;  /* 0x0000000000640947 */ /* 0x000fea0003800000 */
[----:B------:R-:W-:Y:S01]  /*4b20*/  IMAD.U32 R11, RZ, RZ, UR11 ;  /* 0x0000000bff0b7e24 */ /* 0x000fe2000f8e00ff */
[----:B------:R-:W-:Y:S03]  /*4b30*/  BSSY B0, `(.L_x_4775) ;  /* 0x0000012000007945 */ /* 0x000fe60003800000 */
[----:B------:R-:W-:-:S05]  /*4b40*/  IMAD R6, R11, UR39, R6 ;  /* 0x000000270b067c24 */ /* 0x000fca000f8e0206 */
[----:B------:R-:W-:-:S04]  /*4b50*/  IADD3 R6, R6, -UR18, RZ ;  /* 0x8000001206067c10 */ /* 0x000fc8000fffe0ff */
        /* <DEDUP_REMOVED lines=10> */
.L_x_4776:
[----:B------:R-:W-:-:S06]  /*4c00*/  UISETP.NE.AND UP2, UPT, UR5, 0x1, UPT ;  /* 0x000000010500788c */ /* 0x000fcc000bf45270 */
[----:B------:R-:W-:-:S05]  /*4c10*/  PLOP3.LUT P0, PT, PT, PT, UP2, 0x80, 0x0 ;  /* 0x000000000000781c */ /* 0x000fca0003f0f028 */
[----:B------:R-:W-:-:S08]  /*4c20*/  @UP2 ULDC.64 UR14, c[0x0][0x9e8] ;  /* 0x00027a00000e2ab9 */ /* 0x000fd00000000a00 */
[----:B------:R-:W-:-:S05]  /*4c30*/  @P0 IMAD.HI.U32 R11, R6, UR14, RZ ;  /* 0x0000000e060b0c27 */ /* 0x000fca000f8e00ff */
[----:B------:R-:W-:-:S07]  /*4c40*/  @P0 SHF.R.U32.HI R6, RZ, UR15, R11 ;  /* 0x0000000fff060c19 */ /* 0x000fce000801160b */
.L_x_4777:
[----:B------:R-:W-:Y:S05]  /*4c50*/  BSYNC B0 ;  /* 0x0000000000007941 */ /* 0x000fea0003800000 */
.L_x_4775:
[----:B------:R-:W-:-:S04]  /*4c60*/  IMAD.U32 R11, RZ, RZ, UR22 ;  /* 0x00000016ff0b7e24 */ /* 0x000fc8000f8e00ff */
[----:B------:R-:W-:-:S04]  /*4c70*/  IMAD R11, R6, UR5, -R11 ;  /* 0x00000005060b7c24 */ /* 0x000fc8000f8e0a0b */
[----:B------:R-:W-:-:S05]  /*4c80*/  IMAD.IADD R11, R11, 0x1, -R0 ;  /* 0x000000010b0b7824 */ /* 0x000fca00078e0a00 */
[----:B------:R-:W-:Y:S02]  /*4c90*/  VIMNMX R9, R9, R11, !PT ;  /* 0x0000000b09097248 */ /* 0x000fe40007fe0100 */
[----:B------:R-:W-:-:S07]  /*4ca0*/  VIADDMNMX R8, R11, UR5, R8, PT ;  /* 0x000000050b087c46 */ /* 0x000fce000b800108 */
.L_x_4774:
[----:B------:R-:W-:Y:S01]  /*4cb0*/  UIMAD UR10, UR42, UR10, 0x40 ;  /* 0x000000402a0a74a4 */ /* 0x000fe2000f8e020a */
[----:B------:R-:W-:Y:S01]  /*4cc0*/  BAR.SYNC.DEFER_BLOCKING 0xf, 0x100 ;  /* 0x03c4000000007b1d */ /* 0x000fe20000010000 */
[----:B------:R-:W-:Y:S02]  /*4cd0*/  UP2UR UR14, UPR, URZ, 0x1 ;  /* 0x000000013f0e7883 */ /* 0x000fe40008000000 */
[----:B------:R-:W-:Y:S02]  /*4ce0*/  UISETP.GE.AND UP6, UPT, UR10, 0x1, UPT ;  /* 0x000000010a00788c */ /* 0x000fe4000bfc6270 */
[----:B------:R-:W-:Y:S02]  /*4cf0*/  UISETP.GE.AND UP2, UPT, UR10, 0x2, UPT ;  /* 0x000000020a00788c */ /* 0x000fe4000bf46270 */
[----:B------:R-:W-:Y:S02]  /*4d00*/  UISETP.GE.AND UP3, UPT, UR10, 0x9, UPT ;  /* 0x000000090a00788c */ /* 0x000fe4000bf66270 */
[----:B------:R-:W-:Y:S01]  /*4d10*/  PLOP3.LUT P4, PT, PT, PT, UP6, 0x40, 0x0 ;  /* 0x000000000000781c */ /* 0x000fe20003f8e868 */
[----:B------:R-:W-:Y:S01]  /*4d20*/  UISETP.GE.AND UP4, UPT, UR10, 0xa, UPT ;  /* 0x0000000a0a00788c */ /* 0x000fe2000bf86270 */
[----:B------:R-:W-:Y:S01]  /*4d30*/  PLOP3.LUT P0, PT, PT, PT, UP2, 0x40, 0x0 ;  /* 0x000000000000781c */ /* 0x000fe20003f0e828 */
[----:B------:R-:W-:Y:S01]  /*4d40*/  UISETP.GE.AND UP5, UPT, UR10, 0x11, UPT ;  /* 0x000000110a00788c */ /* 0x000fe2000bfa6270 */
[----:B------:R-:W-:Y:S01]  /*4d50*/  ISETP.GT.AND P4, PT, R9, RZ, P4 ;  /* 0x000000ff0900720c */ /* 0x000fe20002784270 */
[----:B------:R-:W-:Y:S01]  /*4d60*/  UISETP.GE.AND UP0, UPT, UR10, 0x29, UPT ;  /* 0x000000290a00788c */ /* 0x000fe2000bf06270 */
[----:B------:R-:W-:-:S02]  /*4d70*/  PLOP3.LUT P3, PT, PT, PT, UP3, 0x40, 0x0 ;  /* 0x000000000000781c */ /* 0x000fc40003f6e838 */
[----:B------:R-:W-:Y:S02]  /*4d80*/  ISETP.LT.OR P4, PT, R8, 0x1, P4 ;  /* 0x000000010800780c */ /* 0x000fe40002781670 */
[C---:B------:R-:W-:Y:S02]  /*4d90*/  ISETP.GT.AND P0, PT, R7.reuse, 0x1, P0 ;  /* 0x000000010700780c */ /* 0x040fe40000704270 */
[----:B------:R-:W-:Y:S02]  /*4da0*/  ISETP.GT.AND P3, PT, R7, 0x8, P3 ;  /* 0x000000080700780c */ /* 0x000fe40001f64270 */
[----:B------:R-:W-:Y:S01]  /*4db0*/  PLOP3.LUT P1, PT, PT, PT, UP6, 0x40, 0x0 ;  /* 0x000000000000781c */ /* 0x000fe20003f2e868 */
[----:B------:R-:W-:Y:S01]  /*4dc0*/  UISETP.GE.AND UP6, UPT, UR10, 0x12, UPT ;  /* 0x000000120a00788c */ /* 0x000fe2000bfc6270 */
[----:B------:R-:W-:Y:S02]  /*4dd0*/  FSEL R28, R26, -INF , !P4 ;  /* 0xff8000001a1c7808 */ /* 0x000fe40006000000 */
[----:B------:R-:W-:-:S02]  /*4de0*/  PLOP3.LUT P4, PT, PT, PT, UP4, 0x40, 0x0 ;  /* 0x000000000000781c */ /* 0x000fc40003f8e848 */
[C---:B------:R-:W-:Y:S02]  /*4df0*/  ISETP.LT.OR P0, PT, R5.reuse, 0x2, P0 ;  /* 0x000000020500780c */ /* 0x040fe40000701670 */
[----:B------:R-:W-:Y:S02]  /*4e00*/  ISETP.LT.OR P3, PT, R5, 0x9, P3 ;  /* 0x000000090500780c */ /* 0x000fe40001f61670 */
[C---:B------:R-:W-:Y:S02]  /*4e10*/  ISETP.GT.AND P1, PT, R7.reuse, RZ, P1 ;  /* 0x000000ff0700720c */ /* 0x040fe40000f24270 */
[----:B------:R-:W-:Y:S02]  /*4e20*/  ISETP.GT.AND P4, PT, R7, 0x9, P4 ;  /* 0x000000090700780c */ /* 0x000fe40002784270 */
[----:B------:R-:W-:Y:S02]  /*4e30*/  FSEL R11, R25, -INF , !P0 ;  /* 0xff800000190b7808 */ /* 0x000fe40004000000 */
[----:B------:R-:W-:-:S02]  /*4e40*/  FSEL R10, R10, -INF , !P3 ;  /* 0xff8000000a0a7808 */ /* 0x000fc40005800000 */
[----:B------:R-:W-:Y:S01]  /*4e50*/  PLOP3.LUT P2, PT, PT, PT, UP2, 0x40, 0x0 ;  /* 0x000000000000781c */ /* 0x000fe20003f4e828 */
[----:B------:R-:W-:Y:S01]  /*4e60*/  UISETP.GE.AND UP2, UPT, UR10, 0x19, UPT ;  /* 0x000000190a00788c */ /* 0x000fe2000bf46270 */
[----:B------:R-:W-:Y:S01]  /*4e70*/  PLOP3.LUT P0, PT, PT, PT, UP4, 0x40, 0x0 ;  /* 0x000000000000781c */ /* 0x000fe20003f0e848 */
[----:B------:R-:W-:Y:S01]  /*4e80*/  UISETP.GE.AND UP4, UPT, UR10, 0x21, UPT ;  /* 0x000000210a00788c */ /* 0x000fe2000bf86270 */
[----:B------:R-:W-:Y:S02]  /*4e90*/  PLOP3.LUT P3, PT, PT, PT, UP5, 0x40, 0x0 ;  /* 0x000000000000781c */ /* 0x000fe40003f6e858 */
[C---:B------:R-:W-:Y:S02]  /*4ea0*/  ISETP.LT.OR P1, PT, R5.reuse, 0x1, P1 ;  /* 0x000000010500780c */ /* 0x040fe40000f21670 */
[----:B------:R-:W-:Y:S02]  /*4eb0*/  ISETP.LT.OR P4, PT, R5, 0xa, P4 ;  /* 0x0000000a0500780c */ /* 0x000fe40002781670 */
[----:B------:R-:W-:-:S02]  /*4ec0*/  ISETP.GT.AND P2, PT, R9, 0x1, P2 ;  /* 0x000000010900780c */ /* 0x000fc40001744270 */
[C---:B------:R-:W-:Y:S02]  /*4ed0*/  ISETP.GT.AND P0, PT, R9.reuse, 0x9, P0 ;  /* 0x000000090900780c */ /* 0x040fe40000704270 */
[----:B------:R-:W-:Y:S02]  /*4ee0*/  ISETP.GT.AND P3, PT, R9, 0x10, P3 ;  /* 0x000000100900780c */ /* 0x000fe40001f64270 */
[----:B------:R-:W-:Y:S02]  /*4ef0*/  FSEL R6, R24, -INF , !P1 ;  /* 0xff80000018067808 */ /* 0x000fe40004800000 */
[----:B------:R-:W-:Y:S01]  /*4f00*/  PLOP3.LUT P1, PT, PT, PT, UP3, 0x40, 0x0 ;  /* 0x000000000000781c */ /* 0x000fe20003f2e838 */
[----:B------:R-:W-:Y:S01]  /*4f10*/  UISETP.GE.AND UP3, UPT, UR10, 0x1a, UPT ;  /* 0x0000001a0a00788c */ /* 0x000fe2000bf66270 */
[----:B------:R-:W-:Y:S02]  /*4f20*/  FSEL R12, R12, -INF , !P4 ;  /* 0xff8000000c0c7808 */ /* 0x000fe40006000000 */
[----:B------:R-:W-:-:S02]  /*4f30*/  PLOP3.LUT P4, PT, PT, PT, UP6, 0x40, 0x0 ;  /* 0x000000000000781c */ /* 0x000fc40003f8e868 */
[C---:B------:R-:W-:Y:S02]  /*4f40*/  ISETP.LT.OR P2, PT, R8.reuse, 0x2, P2 ;  /* 0x000000020800780c */ /* 0x040fe40001741670 */
[C---:B------:R-:W-:Y:S02]  /*4f50*/  ISETP.LT.OR P0, PT, R8.reuse, 0xa, P0 ;  /* 0x0000000a0800780c */ /* 0x040fe40000701670 */
[----:B------:R-:W-:Y:S02]  /*4f60*/  ISETP.LT.OR P3, PT, R8, 0x11, P3 ;  /* 0x000000110800780c */ /* 0x000fe40001f61670 */
[C---:B------:R-:W-:Y:S02]  /*4f70*/  ISETP.GT.AND P1, PT, R9.reuse, 0x8, P1 ;  /* 0x000000080900780c */ /* 0x040fe40000f24270 */
[----:B------:R-:W-:Y:S02]  /*4f80*/  ISETP.GT.AND P4, PT, R9, 0x11, P4 ;  /* 0x000000110900780c */ /* 0x000fe40002784270 */
[----:B------:R-:W-:-:S02]  /*4f90*/  FSEL R29, R27, -INF , !P2 ;  /* 0xff8000001b1d7808 */ /* 0x000fc40005000000 */
[----:B------:R-:W-:Y:S02]  /*4fa0*/  FSEL R31, R31, -INF , !P0 ;  /* 0xff8000001f1f7808 */ /* 0x000fe40004000000 */
[----:B------:R-:W-:Y:S02]  /*4fb0*/  FSEL R32, R34, -INF , !P3 ;  /* 0xff80000022207808 */ /* 0x000fe40005800000 */
[----:B------:R-:W-:Y:S01]  /*4fc0*/  PLOP3.LUT P2, PT, PT, PT, UP5, 0x40, 0x0 ;  /* 0x000000000000781c */ /* 0x000fe20003f4e858 */
[----:B------:R-:W-:Y:S01]  /*4fd0*/  UISETP.GE.AND UP5, UPT, UR10, 0x22, UPT ;  /* 0x000000220a00788c */ /* 0x000fe2000bfa6270 */
[----:B------:R-:W-:Y:S02]  /*4fe0*/  PLOP3.LUT P0, PT, PT, PT, UP2, 0x40, 0x0 ;  /* 0x000000000000781c */ /* 0x000fe40003f0e828 */
[----:B------:R-:W-:Y:S02]  /*4ff0*/  PLOP3.LUT P3, PT, PT, PT, UP3, 0x40, 0x0 ;  /* 0x000000000000781c */ /* 0x000fe40003f6e838 */
[----:B------:R-:W-:-:S02]  /*5000*/  ISETP.LT.OR P1, PT, R8, 0x9, P1 ;  /* 0x000000090800780c */ /* 0x000fc40000f21670 */
[----:B------:R-:W-:Y:S02]  /*5010*/  ISETP.LT.OR P4, PT, R8, 0x12, P4 ;  /* 0x000000120800780c */ /* 0x000fe40002781670 */
[C---:B------:R-:W-:Y:S02]  /*5020*/  ISETP.GT.AND P2, PT, R7.reuse, 0x10, P2 ;  /* 0x000000100700780c */ /* 0x040fe40001744270 */
[C---:B------:R-:W-:Y:S02]  /*5030*/  ISETP.GT.AND P0, PT, R7.reuse, 0x18, P0 ;  /* 0x000000180700780c */ /* 0x040fe40000704270 */
[----:B------:R-:W-:Y:S02]  /*5040*/  ISETP.GT.AND P3, PT, R7, 0x19, P3 ;  /* 0x000000190700780c */ /* 0x000fe40001f64270 */
[----:B------:R-:W-:Y:S02]  /*5050*/  FSEL R30, R30, -INF , !P1 ;  /* 0xff8000001e1e7808 */ /* 0x000fe40004800000 */
[----:B------:R-:W-:Y:S01]  /*5060*/  PLOP3.LUT P1, PT, PT, PT, UP6, 0x40, 0x0 ;  /* 0x000000000000781c */ /* 0x000fe20003f2e868 */
[----:B------:R-:W-:Y:S01]  /*5070*/  UISETP.GE.AND UP6, UPT, UR10, 0x3a, UPT ;  /* 0x0000003a0a00788c */ /* 0x000fe2000bfc6270 */
[----:B------:R-:W-:-:S02]  /*5080*/  FSEL R33, R35, -INF , !P4 ;  /* 0xff80000023217808 */ /* 0x000fc40006000000 */
[----:B------:R-:W-:Y:S02]  /*5090*/  PLOP3.LUT P4, PT, PT, PT, UP4, 0x40, 0x0 ;  /* 0x000000000000781c */ /* 0x000fe40003f8e848 */
[C---:B------:R-:W-:Y:S02]  /*50a0*/  ISETP.LT.OR P2, PT, R5.reuse, 0x11, P2 ;  /* 0x000000110500780c */ /* 0x040fe40001741670 */
[C---:B------:R-:W-:Y:S02]  /*50b0*/  ISETP.LT.OR P0, PT, R5.reuse, 0x19, P0 ;  /* 0x000000190500780c */ /* 0x040fe40000701670 */
[----:B------:R-:W-:Y:S02]  /*50c0*/  ISETP.LT.OR P3, PT, R5, 0x1a, P3 ;  /* 0x0000001a0500780c */ /* 0x000fe40001f61670 */
[C---:B------:R-:W-:Y:S02]  /*50d0*/  ISETP.GT.AND P1, PT, R7.reuse, 0x11, P1 ;  /* 0x000000110700780c */ /* 0x040fe40000f24270 */
[----:B------:R-:W-:-:S02]  /*50e0*/  ISETP.GT.AND P4, PT, R7, 0x20, P4 ;  /* 0x000000200700780c */ /* 0x000fc40002784270 */
[----:B------:R-:W-:Y:S02]  /*50f0*/  FSEL R15, R15, -INF , !P2 ;  /* 0xff8000000f0f7808 */ /* 0x000fe40005000000 */
[----:B------:R-:W-:Y:S02]  /*5100*/  FSEL R19, R19, -INF , !P0 ;  /* 0xff80000013137808 */ /* 0x000fe40004000000 */
[----:B------:R-:W-:Y:S02]  /*5110*/  FSEL R20, R20, -INF , !P3 ;  /* 0xff80000014147808 */ /* 0x000fe40005800000 */
[----:B------:R-:W-:Y:S01]  /*5120*/  PLOP3.LUT P2, PT, PT, PT, UP2, 0x40, 0x0 ;  /* 0x000000000000781c */ /* 0x000fe20003f4e828 */
[----:B------:R-:W-:Y:S01]  /*5130*/  UISETP.GE.AND UP2, UPT, UR10, 0x2a, UPT ;  /* 0x0000002a0a00788c */ /* 0x000fe2000bf46270 */
[----:B------:R-:W-:Y:S02]  /*5140*/  PLOP3.LUT P0, PT, PT, PT, UP5, 0x40, 0x0 ;  /* 0x000000000000781c */ /* 0x000fe40003f0e858 */
[----:B------:R-:W-:-:S02]  /*5150*/  PLOP3.LUT P3, PT, PT, PT, UP0, 0x40, 0x0 ;  /* 0x000000000000781c */ /* 0x000fc40003f6e808 */
[C---:B------:R-:W-:Y:S02]  /*5160*/  ISETP.LT.OR P1, PT, R5.reuse, 0x12, P1 ;  /* 0x000000120500780c */ /* 0x040fe40000f21670 */
[----:B------:R-:W-:Y:S02]  /*5170*/  ISETP.LT.OR P4, PT, R5, 0x21, P4 ;  /* 0x000000210500780c */ /* 0x000fe40002781670 */
        /* <DEDUP_REMOVED lines=8> */
[----:B------:R-:W-:Y:S02]  /*5200*/  ISETP.LT.OR P3, PT, R5, 0x29, P3 ;  /* 0x000000290500780c */ /* 0x000fe40001f61670 */
[----:B------:R-:W-:Y:S02]  /*5210*/  ISETP.GT.AND P4, PT, R7, 0x29, P4 ;  /* 0x000000290700780c */ /* 0x000fe40002784270 */
[----:B------:R-:W-:Y:S02]  /*5220*/  FSEL R22, R22, -INF , !P0 ;  /* 0xff80000016167808 */ /* 0x000fe40004000000 */
[----:B------:R-:W-:-:S02]  /*5230*/  FSEL R23, R23, -INF , !P3 ;  /* 0xff80000017177808 */ /* 0x000fc40005800000 */
[----:B------:R-:W-:Y:S01]  /*5240*/  PLOP3.LUT P0, PT, PT, PT, UP4, 0x40, 0x0 ;  /* 0x000000000000781c */ /* 0x000fe20003f0e848 */
[----:B------:R-:W-:Y:S01]  /*5250*/  UISETP.GE.AND UP4, UPT, UR10, 0x32, UPT ;  /* 0x000000320a00788c */ /* 0x000fe2000bf86270 */
[----:B------:R-:W-:Y:S02]  /*5260*/  PLOP3.LUT P3, PT, PT, PT, UP3, 0x40, 0x0 ;  /* 0x000000000000781c */ /* 0x000fe40003f6e838 */
[----:B------:R-:W-:Y:S02]  /*5270*/  ISETP.LT.OR P4, PT, R5, 0x2a, P4 ;  /* 0x0000002a0500780c */ /* 0x000fe40002781670 */
[----:B------:R-:W-:Y:S02]  /*5280*/  ISETP.GT.AND P3, PT, R7, 0x30, P3 ;  /* 0x000000300700780c */ /* 0x000fe40001f64270 */
[----:B------:R-:W-:Y:S02]  /*5290*/  FSEL R24, R45, -INF , !P4 ;  /* 0xff8000002d187808 */ /* 0x000fe40006000000 */
[----:B------:R-:W-:-:S02]  /*52a0*/  PLOP3.LUT P4, PT, PT, PT, UP4, 0x40, 0x0 ;  /* 0x000000000000781c */ /* 0x000fc40003f8e848 */
[----:B------:R-:W-:Y:S02]  /*52b0*/  ISETP.LT.OR P3, PT, R5, 0x31, P3 ;  /* 0x000000310500780c */ /* 0x000fe40001f61670 */
[----:B------:R-:W-:Y:S02]  /*52c0*/  ISETP.GT.AND P4, PT, R7, 0x31, P4 ;  /* 0x000000310700780c */ /* 0x000fe40002784270 */
[----:B------:R-:W-:Y:S02]  /*52d0*/  FSEL R25, R48, -INF , !P3 ;  /* 0xff80000030197808 */ /* 0x000fe40005800000 */
[----:B------:R-:W-:Y:S01]  /*52e0*/  PLOP3.LUT P3, PT, PT, PT, UP5, 0x40, 0x0 ;  /* 0x000000000000781c */ /* 0x000fe20003f6e858 */
[----:B------:R-:W-:Y:S01]  /*52f0*/  UISETP.GE.AND UP5, UPT, UR10, 0x39, UPT ;  /* 0x000000390a00788c */ /* 0x000fe2000bfa6270 */
[----:B------:R-:W-:Y:S02]  /*5300*/  ISETP.LT.OR P4, PT, R5, 0x32, P4 ;  /* 0x000000320500780c */ /* 0x000fe40002781670 */
[----:B------:R-:W-:Y:S01]  /*5310*/  FMNMX.FTZ R35, R28, R29, !PT ;  /* 0x0000001d1c237209 */ /* 0x000fe20007810000 */
[----:B------:R-:W-:Y:S01]  /*5320*/  ULDC UR10, c[0x0][0x988] ;  /* 0x00026200000a7ab9 */ /* 0x000fe20000000800 */
[----:B------:R-:W-:-:S02]  /*5330*/  FSEL R26, R49, -INF , !P4 ;  /* 0xff800000311a7808 */ /* 0x000fc40006000000 */
[----:B------:R-:W-:Y:S02]  /*5340*/  PLOP3.LUT P4, PT, PT, PT, UP5, 0x40, 0x0 ;  /* 0x000000000000781c */ /* 0x000fe40003f8e858 */
[----:B------:R-:W-:Y:S02]  /*5350*/  ISETP.GT.AND P2, PT, R9, 0x18, P2 ;  /* 0x000000180900780c */ /* 0x000fe40001744270 */
[----:B------:R-:W-:Y:S02]  /*5360*/  ISETP.GT.AND P4, PT, R7, 0x38, P4 ;  /* 0x000000380700780c */ /* 0x000fe40002784270 */
[----:B------:R-:W-:Y:S02]  /*5370*/  ISETP.GT.AND P1, PT, R9, 0x19, P1 ;  /* 0x000000190900780c */ /* 0x000fe40000f24270 */
[----:B------:R-:W-:Y:S02]  /*5380*/  ISETP.LT.OR P4, PT, R5, 0x39, P4 ;  /* 0x000000390500780c */ /* 0x000fe40002781670 */
[----:B------:R-:W-:-:S02]  /*5390*/  ISETP.LT.OR P2, PT, R8, 0x19, P2 ;  /* 0x000000190800780c */ /* 0x000fc40001741670 */
[----:B------:R-:W-:Y:S02]  /*53a0*/  FSEL R27, R52, -INF , !P4 ;  /* 0xff800000341b7808 */ /* 0x000fe40006000000 */
[----:B------:R-:W-:Y:S02]  /*53b0*/  PLOP3.LUT P4, PT, PT, PT, UP6, 0x40, 0x0 ;  /* 0x000000000000781c */ /* 0x000fe40003f8e868 */
[----:B------:R-:W-:Y:S02]  /*53c0*/  ISETP.LT.OR P1, PT, R8, 0x1a, P1 ;  /* 0x0000001a0800780c */ /* 0x000fe40000f21670 */
[----:B------:R-:W-:Y:S02]  /*53d0*/  ISETP.GT.AND P4, PT, R7, 0x39, P4 ;  /* 0x000000390700780c */ /* 0x000fe40002784270 */
[----:B------:R-:W-:Y:S02]  /*53e0*/  ISETP.GT.AND P0, PT, R9, 0x20, P0 ;  /* 0x000000200900780c */ /* 0x000fe40000704270 */
[----:B------:R-:W-:-:S02]  /*53f0*/  ISETP.LT.OR P4, PT, R5, 0x3a, P4 ;  /* 0x0000003a0500780c */ /* 0x000fc40002781670 */
[----:B------:R-:W-:Y:S02]  /*5400*/  FMNMX.FTZ R5, R6, R11, !PT ;  /* 0x0000000b06057209 */ /* 0x000fe40007810000 */
[----:B------:R-:W-:Y:S02]  /*5410*/  FSEL R7, R53, -INF , !P4 ;  /* 0xff80000035077808 */ /* 0x000fe40006000000 */
[----:B------:R-:W-:Y:S02]  /*5420*/  FMNMX.FTZ R5, R10, R5, !PT ;  /* 0x000000050a057209 */ /* 0x000fe40007810000 */
[----:B------:R-:W-:Y:S01]  /*5430*/  PLOP3.LUT P4, PT, PT, PT, UP0, 0x40, 0x0 ;  /* 0x000000000000781c */ /* 0x000fe20003f8e808 */
[----:B------:R-:W-:Y:S01]  /*5440*/  UISETP.NE.AND UP0, UPT, UR14, URZ, UPT ;  /* 0x0000003f0e00728c */ /* 0x000fe2000bf05270 */
[----:B------:R-:W-:Y:S02]  /*5450*/  FMNMX.FTZ R34, R12, R5, !PT ;  /* 0x000000050c227209 */ /* 0x000fe40007810000 */
[----:B------:R-:W-:-:S02]  /*5460*/  ISETP.GT.AND P3, PT, R9, 0x21, P3 ;  /* 0x000000210900780c */ /* 0x000fc40001f64270 */
[----:B------:R-:W-:Y:S02]  /*5470*/  FMNMX.FTZ R5, R15, R34, !PT ;  /* 0x000000220f057209 */ /* 0x000fe40007810000 */
[----:B------:R-:W-:Y:S02]  /*5480*/  ISETP.LT.OR P0, PT, R8, 0x21, P0 ;  /* 0x000000210800780c */ /* 0x000fe40000701670 */
[----:B------:R-:W-:Y:S02]  /*5490*/  FMNMX.FTZ R34, R18, R5, !PT ;  /* 0x0000000512227209 */ /* 0x000fe40007810000 */
[----:B------:R-:W-:Y:S02]  /*54a0*/  ISETP.GT.AND P4, PT, R9, 0x28, P4 ;  /* 0x000000280900780c */ /* 0x000fe40002784270 */
[----:B------:R-:W-:Y:S02]  /*54b0*/  FMNMX.FTZ R5, R19, R34, !PT ;  /* 0x0000002213057209 */ /* 0x000fe40007810000 */
[----:B------:R-:W-:-:S02]  /*54c0*/  ISETP.LT.OR P3, PT, R8, 0x22, P3 ;  /* 0x000000220800780c */ /* 0x000fc40001f61670 */
[----:B------:R-:W-:Y:S02]  /*54d0*/  FMNMX.FTZ R34, R20, R5, !PT ;  /* 0x0000000514227209 */ /* 0x000fe40007810000 */
[----:B------:R-:W-:Y:S02]  /*54e0*/  ISETP.LT.OR P4, PT, R8, 0x29, P4 ;  /* 0x000000290800780c */ /* 0x000fe40002781670 */
        /* <DEDUP_REMOVED lines=10> */
[----:B------:R-:W-:Y:S02]  /*5590*/  FMNMX.FTZ R36, R30, R35, !PT ;  /* 0x000000231e247209 */ /* 0x000fe40007810000 */
[----:B------:R-:W-:Y:S01]  /*55a0*/  FSEL R35, R39, -INF , !P1 ;  /* 0xff80000027237808 */ /* 0x000fe20004800000 */
[----:B------:R-:W0:Y:S01]  /*55b0*/  SHFL.BFLY PT, R34, R37, 0x1, 0x1f ;  /* 0x0c201f0025227f89 */ /* 0x000e2200000e0000 */
[----:B------:R-:W-:-:S04]  /*55c0*/  PLOP3.LUT P1, PT, PT, PT, UP3, 0x40, 0x0 ;  /* 0x000000000000781c */ /* 0x000fc80003f2e838 */
[----:B------:R-:W-:-:S04]  /*55d0*/  ISETP.GT.AND P1, PT, R9, 0x30, P1 ;  /* 0x000000300900780c */ /* 0x000fc80000f24270 */
[----:B------:R-:W-:Y:S02]  /*55e0*/  ISETP.LT.OR P1, PT, R8, 0x31, P1 ;  /* 0x000000310800780c */ /* 0x000fe40000f21670 */
[----:B0-----:R-:W-:Y:S02]  /*55f0*/  FMNMX.FTZ R5, R37, R34, !PT ;  /* 0x0000002225057209 */ /* 0x001fe40007810000 */
[----:B------:R-:W-:Y:S02]  /*5600*/  FMNMX.FTZ R37, R31, R36, !PT ;  /* 0x000000241f257209 */ /* 0x000fe40007810000 */
[----:B------:R-:W-:Y:S02]  /*5610*/  FSEL R34, R38, -INF , !P2 ;  /* 0xff80000026227808 */ /* 0x000fe40005000000 */
[----:B------:R-:W-:Y:S02]  /*5620*/  FMNMX.FTZ R38, R32, R37, !PT ;  /* 0x0000002520267209 */ /* 0x000fe40007810000 */
[----:B------:R-:W-:-:S02]  /*5630*/  PLOP3.LUT P2, PT, PT, PT, UP2, 0x40, 0x0 ;  /* 0x000000000000781c */ /* 0x000fc40003f4e828 */
[----:B------:R-:W-:Y:S02]  /*5640*/  FMNMX.FTZ R39, R33, R38, !PT ;  /* 0x0000002621277209 */ /* 0x000fe40007810000 */
[----:B------:R-:W-:Y:S02]  /*5650*/  ISETP.GT.AND P2, PT, R9, 0x29, P2 ;  /* 0x000000290900780c */ /* 0x000fe40001744270 */
[----:B------:R-:W-:Y:S02]  /*5660*/  FMNMX.FTZ R40, R34, R39, !PT ;  /* 0x0000002722287209 */ /* 0x000fe40007810000 */
[----:B------:R-:W-:Y:S01]  /*5670*/  FSEL R36, R42, -INF , !P0 ;  /* 0xff8000002a247808 */ /* 0x000fe20004000000 */
[----:B------:R-:W-:Y:S01]  /*5680*/  FMUL.FTZ R42, R5, UR10 ;  /* 0x0000000a052a7c20 */ /* 0x000fe20008410000 */
[----:B------:R-:W-:Y:S02]  /*5690*/  FMNMX.FTZ R41, R35, R40, !PT ;  /* 0x0000002823297209 */ /* 0x000fe40007810000 */
[----:B------:R-:W-:-:S02]  /*56a0*/  ISETP.LT.OR P2, PT, R8, 0x2a, P2 ;  /* 0x0000002a0800780c */ /* 0x000fc40001741670 */
[----:B------:R-:W-:Y:S02]  /*56b0*/  FSEL R37, R43, -INF , !P3 ;  /* 0xff8000002b257808 */ /* 0x000fe40005800000 */
[----:B------:R-:W-:Y:S02]  /*56c0*/  FMNMX.FTZ R40, R36, R41, !PT ;  /* 0x0000002924287209 */ /* 0x000fe40007810000 */
[----:B------:R-:W-:Y:S02]  /*56d0*/  FSEL R39, R47, -INF , !P2 ;  /* 0xff8000002f277808 */ /* 0x000fe40005000000 */
[----:B------:R-:W-:Y:S02]  /*56e0*/  FSETP.NEU.FTZ.AND P2, PT, R5, -INF , PT ;  /* 0xff8000000500780b */ /* 0x000fe40003f5d000 */
[----:B------:R-:W-:Y:S02]  /*56f0*/  PLOP3.LUT P0, PT, PT, PT, UP4, 0x40, 0x0 ;  /* 0x000000000000781c */ /* 0x000fe40003f0e848 */
[----:B------:R-:W-:-:S02]  /*5700*/  FSEL R38, R46, -INF , !P4 ;  /* 0xff8000002e267808 */ /* 0x000fc40006000000 */
[----:B------:R-:W-:Y:S02]  /*5710*/  FMNMX.FTZ R41, R37, R40, !PT ;  /* 0x0000002825297209 */ /* 0x000fe40007810000 */
[----:B------:R-:W-:Y:S02]  /*5720*/  PLOP3.LUT P3, PT, PT, PT, UP5, 0x40, 0x0 ;  /* 0x000000000000781c */ /* 0x000fe40003f6e858 */
[----:B------:R-:W-:Y:S02]  /*5730*/  PLOP3.LUT P4, PT, PT, PT, UP6, 0x40, 0x0 ;  /* 0x000000000000781c */ /* 0x000fe40003f8e868 */
[----:B------:R-:W-:Y:S02]  /*5740*/  FSEL R43, R42, RZ, P2 ;  /* 0x000000ff2a2b7208 */ /* 0x000fe40001000000 */
[C---:B------:R-:W-:Y:S02]  /*5750*/  ISETP.GT.AND P0, PT, R9.reuse, 0x31, P0 ;  /* 0x000000310900780c */ /* 0x040fe40000704270 */
[----:B------:R-:W-:Y:S01]  /*5760*/  FMNMX.FTZ R42, R38, R41, !PT ;  /* 0x00000029262a7209 */ /* 0x000fe20007810000 */
[--C-:B------:R-:W-:Y:S01]  /*5770*/  FFMA.FTZ R44, R6, UR10, -R43.reuse ;  /* 0x0000000a062c7c23 */ /* 0x100fe2000801082b */
[----:B------:R-:W-:Y:S01]  /*5780*/  ISETP.GT.AND P3, PT, R9, 0x38, P3 ;  /* 0x000000380900780c */ /* 0x000fe20001f64270 */
[--C-:B------:R-:W-:Y:S01]  /*5790*/  FFMA.FTZ R7, R7, UR10, -R43.reuse ;  /* 0x0000000a07077c23 */ /* 0x100fe2000801082b */
[----:B------:R-:W-:Y:S01]  /*57a0*/  ISETP.GT.AND P4, PT, R9, 0x39, P4 ;  /* 0x000000390900780c */ /* 0x000fe20002784270 */
[--C-:B------:R-:W-:Y:S01]  /*57b0*/  FFMA.FTZ R12, R12, UR10, -R43.reuse ;  /* 0x0000000a0c0c7c23 */ /* 0x100fe2000801082b */
[----:B------:R-:W-:Y:S01]  /*57c0*/  ISETP.LT.OR P0, PT, R8, 0x32, P0 ;  /* 0x000000320800780c */ /* 0x000fe20000701670 */
[----:B------:R0:W-:Y:S01]  /*57d0*/  MUFU.EX2 R46, R7 ;  /* 0x00000007002e7308 */ /* 0x0001e20000000800 */
[----:B------:R-:W-:Y:S01]  /*57e0*/  FSEL R40, R50, -INF , !P1 ;  /* 0xff80000032287808 */ /* 0x000fe20004800000 */
[--C-:B------:R-:W-:Y:S01]  /*57f0*/  FFMA.FTZ R10, R10, UR10, -R43.reuse ;  /* 0x0000000a0a0a7c23 */ /* 0x100fe2000801082b */
[----:B------:R-:W-:Y:S01]  /*5800*/  FMNMX.FTZ R9, R39, R42, !PT ;  /* 0x0000002a27097209 */ /* 0x000fe20007810000 */
[--C-:B------:R-:W-:Y:S01]  /*5810*/  FFMA.FTZ R15, R15, UR10, -R43.reuse ;  /* 0x0000000a0f0f7c23 */ /* 0x100fe2000801082b */
[----:B------:R-:W-:Y:S01]  /*5820*/  ISETP.LT.OR P3, PT, R8, 0x39, P3 ;  /* 0x000000390800780c */ /* 0x000fe20001f61670 */
[--C-:B------:R-:W-:Y:S01]  /*5830*/  FFMA.FTZ R18, R18, UR10, -R43.reuse ;  /* 0x0000000a12127c23 */ /* 0x100fe2000801082b */
[----:B------:R-:W-:Y:S01]  /*5840*/  FSEL R41, R51, -INF , !P0 ;  /* 0xff80000033297808 */ /* 0x000fe20004000000 */
[----:B------:R-:W-:Y:S01]  /*5850*/  MUFU.EX2 R47, R12 ;  /* 0x0000000c002f7308 */ /* 0x000fe20000000800 */
[----:B------:R-:W-:Y:S01]  /*5860*/  FMNMX.FTZ R6, R40, R9, !PT ;  /* 0x0000000928067209 */ /* 0x000fe20007810000 */
[--C-:B------:R-:W-:Y:S01]  /*5870*/  FFMA.FTZ R19, R19, UR10, -R43.reuse ;  /* 0x0000000a13137c23 */ /* 0x100fe2000801082b */
[----:B------:R-:W-:Y:S01]  /*5880*/  ISETP.LT.OR P4, PT, R8, 0x3a, P4 ;  /* 0x0000003a0800780c */ /* 0x000fe20002781670 */
[--C-:B------:R-:W-:Y:S01]  /*5890*/  FFMA.FTZ R8, R11, UR10, -R43.reuse ;  /* 0x0000000a0b087c23 */ /* 0x100fe2000801082b */
[----:B------:R-:W-:Y:S01]  /*58a0*/  FSEL R42, R54, -INF , !P3 ;  /* 0xff800000362a7808 */ /* 0x000fe20005800000 */
[--C-:B------:R-:W-:Y:S01]  /*58b0*/  FFMA.FTZ R20, R20, UR10, -R43.reuse ;  /* 0x0000000a14147c23 */ /* 0x100fe2000801082b */
[----:B------:R-:W-:Y:S01]  /*58c0*/  FMNMX.FTZ R9, R41, R6, !PT ;  /* 0x0000000629097209 */ /* 0x000fe20007810000 */
[----:B------:R-:W-:Y:S01]  /*58d0*/  MUFU.EX2 R45, R8 ;  /* 0x00000008002d7308 */ /* 0x000fe20000000800 */
[----:B------:R-:W-:Y:S01]  /*58e0*/  FSEL R11, R55, -INF , !P4 ;  /* 0xff800000370b7808 */ /* 0x000fe20006000000 */
[--C-:B------:R-:W-:Y:S01]  /*58f0*/  FFMA.FTZ R21, R21, UR10, -R43.reuse ;  /* 0x0000000a15157c23 */ /* 0x100fe2000801082b */
[----:B------:R-:W-:Y:S01]  /*5900*/  FMNMX.FTZ R6, R42, R9, !PT ;  /* 0x000000092a067209 */ /* 0x000fe20007810000 */
[--C-:B------:R-:W-:Y:S01]  /*5910*/  FFMA.FTZ R22, R22, UR10, -R43.reuse ;  /* 0x0000000a16167c23 */ /* 0x100fe2000801082b */
[----:B0-----:R-:W-:Y:S01]  /*5920*/  LEA.HI R7, R17, R16, RZ, 0x4 ;  /* 0x0000001011077211 */ /* 0x001fe200078f20ff */
[--C-:B------:R-:W-:Y:S01]  /*5930*/  FFMA.FTZ R23, R23, UR10, -R43.reuse ;  /* 0x0000000a17177c23 */ /* 0x100fe2000801082b */
[----:B------:R-:W-:Y:S01]  /*5940*/  FMNMX.FTZ R6, R11, R6, !PT ;  /* 0x000000060b067209 */ /* 0x000fe20007810000 */
[----:B------:R-:W-:Y:S01]  /*5950*/  MUFU.EX2 R154, R10 ;  /* 0x0000000a009a7308 */ /* 0x000fe20000000800 */
[--C-:B------:R-:W-:Y:S01]  /*5960*/  FFMA.FTZ R24, R24, UR10, -R43.reuse ;  /* 0x0000000a18187c23 */ /* 0x100fe2000801082b */
[--C-:B------:R-:W-:Y:S01]  /*5970*/  FFMA.FTZ R25, R25, UR10, -R43.reuse ;  /* 0x0000000a19197c23 */ /* 0x100fe2000801082b */
[--C-:B------:R-:W-:Y:S01]  /*5980*/  FFMA.FTZ R26, R26, UR10, -R43.reuse ;  /* 0x0000000a1a1a7c23 */ /* 0x100fe2000801082b */
[----:B------:R-:W0:Y:S01]  /*5990*/  SHFL.BFLY PT, R9, R6, 0x2, 0x1f ;  /* 0x0c401f0006097f89 */ /* 0x000e2200000e0000 */
[----:B------:R-:W-:-:S03]  /*59a0*/  FFMA.FTZ R27, R27, UR10, -R43 ;  /* 0x0000000a1b1b7c23 */ /* 0x000fc6000801082b */
[----:B------:R-:W1:Y:S08]  /*59b0*/  MUFU.EX2 R44, R44 ;  /* 0x0000002c002c7308 */ /* 0x000e700000000800 */
[----:B------:R-:W-:Y:S08]  /*59c0*/  MUFU.EX2 R15, R15 ;  /* 0x0000000f000f7308 */ /* 0x000ff00000000800 */
[----:B------:R-:W2:Y:S01]  /*59d0*/  MUFU.EX2 R18, R18 ;  /* 0x0000001200127308 */ /* 0x000ea20000000800 */
[----:B-1----:R-:W-:-:S02]  /*59e0*/  F2FP.F16.F32.PACK_AB R152, R45, R44 ;  /* 0x0000002c2d98723e */ /* 0x002fc400000000ff */
[----:B0-----:R-:W-:-:S05]  /*59f0*/  FMNMX.FTZ R9, R6, R9, !PT ;  /* 0x0000000906097209 */ /* 0x001fca0007810000 */
[----:B------:R-:W-:Y:S01]  /*5a00*/  MUFU.EX2 R19, R19 ;  /* 0x0000001300137308 */ /* 0x000fe20000000800 */
[----:B------:R-:W0:Y:S07]  /*5a10*/  SHFL.BFLY PT, R6, R9, 0x1, 0x1f ;  /* 0x0c201f0009067f89 */ /* 0x000e2e00000e0000 */
[----:B------:R-:W1:Y:S01]  /*5a20*/  MUFU.EX2 R20, R20 ;  /* 0x0000001400147308 */ /* 0x000e620000000800 */
[----:B--2---:R-:W-:-:S07]  /*5a30*/  F2FP.F16.F32.PACK_AB R156, R18, R15 ;  /* 0x0000000f129c723e */ /* 0x004fce00000000ff */
[----:B------:R-:W-:Y:S08]  /*5a40*/  MUFU.EX2 R21, R21 ;  /* 0x0000001500157308 */ /* 0x000ff00000000800 */
[----:B------:R-:W-:Y:S01]  /*5a50*/  MUFU.EX2 R22, R22 ;  /* 0x0000001600167308 */ /* 0x000fe20000000800 */
[----:B0-----:R-:W-:Y:S02]  /*5a60*/  FMNMX.FTZ R6, R9, R6, !PT ;  /* 0x0000000609067209 */ /* 0x001fe40007810000 */
[----:B------:R-:W-:-:S02]  /*5a70*/  LOP3.LUT R9, R7, 0xfffffff0, RZ, 0xc0, !PT ;  /* 0xfffffff007097812 */ /* 0x000fc400078ec0ff */
[C---:B------:R-:W-:Y:S01]  /*5a80*/  FSETP.NEU.FTZ.AND P0, PT, R6.reuse, -INF , PT ;  /* 0xff8000000600780b */ /* 0x040fe20003f1d000 */
[----:B------:R-:W-:Y:S01]  /*5a90*/  FMUL.FTZ R8, R6, UR10 ;  /* 0x0000000a06087c20 */ /* 0x000fe20008410000 */
[----:B-1----:R-:W-:Y:S01]  /*5aa0*/  F2FP.F16.F32.PACK_AB R158, R20, R19 ;  /* 0x00000013149e723e */ /* 0x002fe200000000ff */
[----:B------:R-:W-:Y:S01]  /*5ab0*/  IMAD.IADD R9, R16, 0x1, -R9 ;  /* 0x0000000110097824 */ /* 0x000fe200078e0a09 */
[----:B------:R-:W-:Y:S01]  /*5ac0*/  LEA.HI R16, R17, R16, RZ, 0x5 ;  /* 0x0000001011107211 */ /* 0x000fe200078f28ff */
[----:B------:R-:W-:Y:S01]  /*5ad0*/  MUFU.EX2 R23, R23 ;  /* 0x0000001700177308 */ /* 0x000fe20000000800 */
[----:B------:R-:W-:Y:S02]  /*5ae0*/  FSEL R12, R8, RZ, P0 ;  /* 0x000000ff080c7208 */ /* 0x000fe40000000000 */
[----:B------:R-:W-:Y:S01]  /*5af0*/  SHF.R.S32.HI R8, RZ, 0x1f, R9 ;  /* 0x0000001fff087819 */ /* 0x000fe20000011409 */
[----:B------:R-:W-:Y:S02]  /*5b00*/  IMAD.SHL.U32 R16, R16, 0x20, RZ ;  /* 0x0000002010107824 */ /* 0x000fe400078e00ff */
[--C-:B------:R-:W-:Y:S01]  /*5b10*/  FFMA.FTZ R28, R28, UR10, -R12.reuse ;  /* 0x0000000a1c1c7c23 */ /* 0x100fe2000801080c */
[----:B------:R-:W-:Y:S01]  /*5b20*/  LEA.HI R8, R8, R9, RZ, 0x3 ;  /* 0x0000000908087211 */ /* 0x000fe200078f18ff */
[--C-:B------:R-:W-:Y:S01]  /*5b30*/  FFMA.FTZ R29, R29, UR10, -R12.reuse ;  /* 0x0000000a1d1d7c23 */ /* 0x100fe2000801080c */
[--C-:B------:R-:W-:Y:S01]  /*5b40*/  FFMA.FTZ R30, R30, UR10, -R12.reuse ;  /* 0x0000000a1e1e7c23 */ /* 0x100fe2000801080c */
[--C-:B------:R-:W-:Y:S01]  /*5b50*/  FFMA.FTZ R31, R31, UR10, -R12.reuse ;  /* 0x0000000a1f1f7c23 */ /* 0x100fe2000801080c */
[C---:B------:R-:W-:Y:S01]  /*5b60*/  LOP3.LUT R10, R8.reuse, 0xfffffff8, RZ, 0xc0, !PT ;  /* 0xfffffff8080a7812 */ /* 0x040fe200078ec0ff */
[----:B------:R-:W-:Y:S01]  /*5b70*/  MUFU.EX2 R28, R28 ;  /* 0x0000001c001c7308 */ /* 0x000fe20000000800 */
[----:B------:R-:W-:Y:S01]  /*5b80*/  SHF.L.U32 R17, R8, 0x6, RZ ;  /* 0x0000000608117819 */ /* 0x000fe200000006ff */
[--C-:B------:R-:W-:Y:S01]  /*5b90*/  FFMA.FTZ R32, R32, UR10, -R12.reuse ;  /* 0x0000000a20207c23 */ /* 0x100fe2000801080c */
[----:B------:R-:W-:Y:S01]  /*5ba0*/  IADD3 R10, R9, -R10, RZ ;  /* 0x8000000a090a7210 */ /* 0x000fe20007ffe0ff */
[--C-:B------:R-:W-:Y:S01]  /*5bb0*/  FFMA.FTZ R33, R33, UR10, -R12.reuse ;  /* 0x0000000a21217c23 */ /* 0x100fe2000801080c */
[----:B------:R-:W-:Y:S01]  /*5bc0*/  SHF.R.S32.HI R9, RZ, 0x4, R7 ;  /* 0x00000004ff097819 */ /* 0x000fe20000011407 */
[--C-:B------:R-:W-:Y:S01]  /*5bd0*/  FFMA.FTZ R34, R34, UR10, -R12.reuse ;  /* 0x0000000a22227c23 */ /* 0x100fe2000801080c */
[----:B------:R-:W-:Y:S01]  /*5be0*/  LOP3.LUT R17, R17, 0x7ffffe00, RZ, 0xc0, !PT ;  /* 0x7ffffe0011117812 */ /* 0x000fe200078ec0ff */
[----:B------:R-:W-:Y:S01]  /*5bf0*/  IMAD.SHL.U32 R7, R10, 0x40, RZ ;  /* 0x000000400a077824 */ /* 0x000fe200078e00ff */
[----:B------:R-:W0:Y:S01]  /*5c00*/  MUFU.EX2 R29, R29 ;  /* 0x0000001d001d7308 */ /* 0x000e220000000800 */
[----:B------:R-:W-:Y:S01]  /*5c10*/  IMAD.SHL.U32 R48, R9, 0x8, RZ ;  /* 0x0000000809307824 */ /* 0x000fe200078e00ff */
[----:B------:R-:W-:Y:S01]  /*5c20*/  LOP3.LUT R9, R16, 0x7ffffc00, RZ, 0xc0, !PT ;  /* 0x7ffffc0010097812 */ /* 0x000fe200078ec0ff */
[--C-:B------:R-:W-:Y:S01]  /*5c30*/  FFMA.FTZ R35, R35, UR10, -R12.reuse ;  /* 0x0000000a23237c23 */ /* 0x100fe2000801080c */
[----:B------:R-:W-:Y:S01]  /*5c40*/  LOP3.LUT R7, R7, 0x1c0, RZ, 0xc0, !PT ;  /* 0x000001c007077812 */ /* 0x000fe200078ec0ff */
[--C-:B------:R-:W-:Y:S01]  /*5c50*/  FFMA.FTZ R36, R36, UR10, -R12.reuse ;  /* 0x0000000a24247c23 */ /* 0x100fe2000801080c */
[--C-:B------:R-:W-:Y:S01]  /*5c60*/  FFMA.FTZ R37, R37, UR10, -R12.reuse ;  /* 0x0000000a25257c23 */ /* 0x100fe2000801080c */
[----:B------:R-:W-:Y:S01]  /*5c70*/  FFMA.FTZ R38, R38, UR10, -R12 ;  /* 0x0000000a26267c23 */ /* 0x000fe2000801080c */
[----:B------:R-:W-:Y:S01]  /*5c80*/  LOP3.LUT R48, R7, 0x8, R48, 0xf8, !PT ;  /* 0x0000000807307812 */ /* 0x000fe200078ef830 */
[----:B------:R-:W1:Y:S01]  /*5c90*/  MUFU.EX2 R30, R30 ;  /* 0x0000001e001e7308 */ /* 0x000e620000000800 */
[----:B------:R-:W-:Y:S01]  /*5ca0*/  SHF.R.U32.HI R7, RZ, 0x3, R7 ;  /* 0x00000003ff077819 */ /* 0x000fe20000011607 */
[--C-:B------:R-:W-:Y:S01]  /*5cb0*/  FFMA.FTZ R39, R39, UR10, -R12.reuse ;  /* 0x0000000a27277c23 */ /* 0x100fe2000801080c */
[--C-:B------:R-:W-:Y:S01]  /*5cc0*/  FFMA.FTZ R40, R40, UR10, -R12.reuse ;  /* 0x0000000a28287c23 */ /* 0x100fe2000801080c */
[--C-:B------:R-:W-:Y:S01]  /*5cd0*/  FFMA.FTZ R41, R41, UR10, -R12.reuse ;  /* 0x0000000a29297c23 */ /* 0x100fe2000801080c */
[----:B------:R-:W-:Y:S01]  /*5ce0*/  LOP3.LUT R48, R48, R7, RZ, 0x3c, !PT ;  /* 0x0000000730307212 */ /* 0x000fe200078e3cff */
[----:B------:R-:W-:Y:S01]  /*5cf0*/  FADD.FTZ R7, R44, R45 ;  /* 0x0000002d2c077221 */ /* 0x000fe20000010000 */
[----:B------:R-:W-:Y:S01]  /*5d00*/  LOP3.LUT P0, RZ, R10, 0x2, RZ, 0xc0, !PT ;  /* 0x000000020aff7812 */ /* 0x000fe2000780c0ff */
[----:B------:R-:W2:Y:S01]  /*5d10*/  MUFU.EX2 R31, R31 ;  /* 0x0000001f001f7308 */ /* 0x000ea20000000800 */
[----:B------:R-:W-:Y:S01]  /*5d20*/  IADD3 R48, R48, R17, R9 ;  /* 0x0000001130307210 */ /* 0x000fe20007ffe009 */
[----:B------:R-:W-:Y:S01]  /*5d30*/  FADD.FTZ R8, R154, R7 ;  /* 0x000000079a087221 */ /* 0x000fe20000010000 */
[----:B0-----:R-:W-:Y:S01]  /*5d40*/  FADD.FTZ R9, R28, R29 ;  /* 0x0000001d1c097221 */ /* 0x001fe20000010000 */
[----:B------:R-:W-:Y:S01]  /*5d50*/  LOP3.LUT P1, RZ, R10, 0x4, RZ, 0xc0, !PT ;  /* 0x000000040aff7812 */ /* 0x000fe2000782c0ff */
[----:B------:R-:W-:Y:S01]  /*5d60*/  FFMA.FTZ R42, R42, UR10, -R12 ;  /* 0x0000000a2a2a7c23 */ /* 0x000fe2000801080c */
[C---:B------:R-:W-:Y:S01]  /*5d70*/  FADD.FTZ R8, R47.reuse, R8 ;  /* 0x000000082f087221 */ /* 0x040fe20000010000 */
[----:B------:R-:W-:Y:S01]  /*5d80*/  F2FP.F16.F32.PACK_AB R154, R47, R154 ;  /* 0x0000009a2f9a723e */ /* 0x000fe200000000ff */
[----:B------:R-:W0:Y:S01]  /*5d90*/  MUFU.EX2 R32, R32 ;  /* 0x0000002000207308 */ /* 0x000e220000000800 */
[----:B------:R-:W-:Y:S01]  /*5da0*/  F2FP.F16.F32.PACK_AB R153, R29, R28 ;  /* 0x0000001c1d99723e */ /* 0x000fe200000000ff */
[----:B------:R-:W-:Y:S01]  /*5db0*/  FADD.FTZ R7, R15, R8 ;  /* 0x000000080f077221 */ /* 0x000fe20000010000 */
[----:B------:R-:W-:Y:S01]  /*5dc0*/  IMAD.MOV.U32 R15, RZ, RZ, 0x20 ;  /* 0x00000020ff0f7424 */ /* 0x000fe200078e00ff */
[----:B------:R-:W-:-:S02]  /*5dd0*/  F2FP.F16.F32.PACK_AB R160, R22, R21 ;  /* 0x0000001516a0723e */ /* 0x000fc400000000ff */
[----:B------:R-:W-:Y:S01]  /*5de0*/  FADD.FTZ R8, R18, R7 ;  /* 0x0000000712087221 */ /* 0x000fe20000010000 */
[----:B------:R-:W-:Y:S01]  /*5df0*/  FFMA.FTZ R7, R11, UR10, -R12 ;  /* 0x0000000a0b077c23 */ /* 0x000fe2000801080c */
[----:B------:R-:W3:Y:S01]  /*5e00*/  MUFU.EX2 R33, R33 ;  /* 0x0000002100217308 */ /* 0x000ee20000000800 */
[----:B------:R-:W-:Y:S01]  /*5e10*/  LEA R12, R48, UR37, 0x1 ;  /* 0x00000025300c7c11 */ /* 0x000fe2000f8e08ff */
[----:B------:R-:W-:Y:S01]  /*5e20*/  FADD.FTZ R17, R19, R8 ;  /* 0x0000000813117221 */ /* 0x000fe20000010000 */
[----:B-1----:R-:W-:Y:S01]  /*5e30*/  FADD.FTZ R8, R30, R9 ;  /* 0x000000091e087221 */ /* 0x002fe20000010000 */
[C---:B--2---:R-:W-:Y:S02]  /*5e40*/  F2FP.F16.F32.PACK_AB R155, R31.reuse, R30 ;  /* 0x0000001e1f9b723e */ /* 0x044fe400000000ff */
[----:B------:R-:W-:Y:S01]  /*5e50*/  FADD.FTZ R10, R20, R17 ;  /* 0x00000011140a7221 */ /* 0x000fe20000010000 */
[----:B------:R-:W-:Y:S01]  /*5e60*/  FADD.FTZ R9, R31, R8 ;  /* 0x000000081f097221 */ /* 0x000fe20000010000 */
[----:B------:R-:W1:Y:S01]  /*5e70*/  MUFU.EX2 R34, R34 ;  /* 0x0000002200227308 */ /* 0x000e620000000800 */
[----:B------:R2:W-:Y:S01]  /*5e80*/  STSM.16.M88.4 [R12+0x26800], R152 ;  /* 0x026800980c007844 */ /* 0x0005e20000000200 */
[----:B------:R-:W-:Y:S01]  /*5e90*/  FADD.FTZ R11, R21, R10 ;  /* 0x0000000a150b7221 */ /* 0x000fe20000010000 */
[----:B0-----:R-:W-:Y:S01]  /*5ea0*/  FADD.FTZ R8, R32, R9 ;  /* 0x0000000920087221 */ /* 0x001fe20000010000 */
[----:B------:R-:W-:-:S02]  /*5eb0*/  VIADD R10, R12, 0x26800 ;  /* 0x000268000c0a7836 */ /* 0x000fc40000000000 */
[----:B------:R-:W-:Y:S01]  /*5ec0*/  FADD.FTZ R16, R22, R11 ;  /* 0x0000000b16107221 */ /* 0x000fe20000010000 */
[----:B------:R-:W-:Y:S01]  /*5ed0*/  VIADD R11, R12, 0x26840 ;  /* 0x000268400c0b7836 */ /* 0x000fe20000000000 */
[----:B------:R-:W0:Y:S01]  /*5ee0*/  MUFU.EX2 R35, R35 ;  /* 0x0000002300237308 */ /* 0x000e220000000800 */
[----:B---3--:R-:W-:Y:S01]  /*5ef0*/  FADD.FTZ R9, R33, R8 ;  /* 0x0000000821097221 */ /* 0x008fe20000010000 */
[----:B------:R-:W-:Y:S01]  /*5f00*/  FADD.FTZ R17, R23, R16 ;  /* 0x0000001017117221 */ /* 0x000fe20000010000 */
[----:B------:R-:W-:Y:S02]  /*5f10*/  @P1 IADD3 R11, R10, -0x40, RZ ;  /* 0xffffffc00a0b1810 */ /* 0x000fe40007ffe0ff */
[----:B------:R-:W-:-:S03]  /*5f20*/  F2FP.F16.F32.PACK_AB R157, R33, R32 ;  /* 0x00000020219d723e */ /* 0x000fc600000000ff */
[----:B------:R-:W3:Y:S01]  /*5f30*/  MUFU.EX2 R36, R36 ;  /* 0x0000002400247308 */ /* 0x000ee20000000800 */
[----:B-1----:R-:W-:-:S07]  /*5f40*/  FADD.FTZ R8, R34, R9 ;  /* 0x0000000922087221 */ /* 0x002fce0000010000 */
[----:B------:R-:W1:Y:S01]  /*5f50*/  MUFU.EX2 R37, R37 ;  /* 0x0000002500257308 */ /* 0x000e620000000800 */
[C---:B0-----:R-:W-:Y:S01]  /*5f60*/  FADD.FTZ R9, R35.reuse, R8 ;  /* 0x0000000823097221 */ /* 0x041fe20000010000 */
[----:B------:R-:W-:-:S06]  /*5f70*/  F2FP.F16.F32.PACK_AB R159, R35, R34 ;  /* 0x00000022239f723e */ /* 0x000fcc00000000ff */
[----:B------:R-:W0:Y:S01]  /*5f80*/  MUFU.EX2 R38, R38 ;  /* 0x0000002600267308 */ /* 0x000e220000000800 */
[----:B---3--:R-:W-:Y:S01]  /*5f90*/  FADD.FTZ R8, R36, R9 ;  /* 0x0000000924087221 */ /* 0x008fe20000010000 */
[----:B------:R-:W-:-:S05]  /*5fa0*/  SEL R9, R15, 0xffffffe0, !P0 ;  /* 0xffffffe00f097807 */ /* 0x000fca0004000000 */
[----:B------:R-:W-:Y:S01]  /*5fb0*/  IMAD.IADD R10, R10, 0x1, R9 ;  /* 0x000000010a0a7824 */ /* 0x000fe200078e0209 */
[----:B------:R-:W3:Y:S01]  /*5fc0*/  MUFU.EX2 R24, R24 ;  /* 0x0000001800187308 */ /* 0x000ee20000000800 */
[C---:B-1----:R-:W-:Y:S01]  /*5fd0*/  FADD.FTZ R15, R37.reuse, R8 ;  /* 0x00000008250f7221 */ /* 0x042fe20000010000 */
[----:B------:R-:W-:Y:S01]  /*5fe0*/  F2FP.F16.F32.PACK_AB R161, R37, R36 ;  /* 0x0000002425a1723e */ /* 0x000fe200000000ff */
[----:B------:R-:W-:Y:S01]  /*5ff0*/  IMAD.IADD R9, R9, 0x1, R11 ;  /* 0x0000000109097824 */ /* 0x000fe200078e020b */
[----:B------:R2:W-:Y:S04]  /*6000*/  STSM.16.M88.4 [R10], R156 ;  /* 0x0000009c0a007844 */ /* 0x0005e80000000200 */
[----:B------:R-:W1:Y:S01]  /*6010*/  MUFU.EX2 R39, R39 ;  /* 0x0000002700277308 */ /* 0x000e620000000800 */
[----:B0-----:R-:W-:-:S07]  /*6020*/  FADD.FTZ R8, R38, R15 ;  /* 0x0000000f26087221 */ /* 0x001fce0000010000 */
[----:B------:R-:W-:Y:S01]  /*6030*/  MUFU.EX2 R25, R25 ;  /* 0x0000001900197308 */ /* 0x000fe20000000800 */
[C---:B---3--:R-:W-:Y:S01]  /*6040*/  F2FP.F16.F32.PACK_AB R162, R24.reuse, R23 ;  /* 0x0000001718a2723e */ /* 0x048fe200000000ff */
[----:B------:R-:W-:-:S06]  /*6050*/  FADD.FTZ R24, R24, R17 ;  /* 0x0000001118187221 */ /* 0x000fcc0000010000 */
[----:B------:R-:W0:Y:S01]  /*6060*/  MUFU.EX2 R26, R26 ;  /* 0x0000001a001a7308 */ /* 0x000e220000000800 */
[C---:B-1----:R-:W-:Y:S01]  /*6070*/  F2FP.F16.F32.PACK_AB R163, R39.reuse, R38 ;  /* 0x0000002627a3723e */ /* 0x042fe200000000ff */
[----:B------:R-:W-:-:S04]  /*6080*/  FADD.FTZ R39, R39, R8 ;  /* 0x0000000827277221 */ /* 0x000fc80000010000 */
[----:B------:R2:W-:Y:S02]  /*6090*/  STSM.16.M88.4 [R11], R160 ;  /* 0x000000a00b007844 */ /* 0x0005e40000000200 */
[----:B------:R-:W-:Y:S08]  /*60a0*/  MUFU.EX2 R40, R40 ;  /* 0x0000002800287308 */ /* 0x000ff00000000800 */
[----:B------:R-:W1:Y:S01]  /*60b0*/  MUFU.EX2 R41, R41 ;  /* 0x0000002900297308 */ /* 0x000e620000000800 */
[----:B0-----:R-:W-:Y:S01]  /*60c0*/  F2FP.F16.F32.PACK_AB R164, R26, R25 ;  /* 0x000000191aa4723e */ /* 0x001fe200000000ff */
[----:B------:R-:W-:-:S04]  /*60d0*/  FADD.FTZ R25, R25, R24 ;  /* 0x0000001819197221 */ /* 0x000fc80000010000 */
[----:B------:R-:W-:Y:S02]  /*60e0*/  FADD.FTZ R26, R26, R25 ;  /* 0x000000191a1a7221 */ /* 0x000fe40000010000 */
[----:B------:R-:W0:Y:S08]  /*60f0*/  MUFU.EX2 R27, R27 ;  /* 0x0000001b001b7308 */ /* 0x000e300000000800 */
[----:B------:R-:W-:Y:S01]  /*6100*/  MUFU.EX2 R42, R42 ;  /* 0x0000002a002a7308 */ /* 0x000fe20000000800 */
[----:B-1----:R-:W-:Y:S01]  /*6110*/  F2FP.F16.F32.PACK_AB R165, R41, R40 ;  /* 0x0000002829a5723e */ /* 0x002fe200000000ff */
[----:B------:R-:W-:-:S04]  /*6120*/  FADD.FTZ R40, R40, R39 ;  /* 0x0000002728287221 */ /* 0x000fc80000010000 */
[----:B------:R-:W-:Y:S02]  /*6130*/  FADD.FTZ R41, R41, R40 ;  /* 0x0000002829297221 */ /* 0x000fe40000010000 */
[----:B------:R-:W1:Y:S01]  /*6140*/  MUFU.EX2 R7, R7 ;  /* 0x0000000700077308 */ /* 0x000e620000000800 */
[----:B0-----:R-:W-:Y:S01]  /*6150*/  F2FP.F16.F32.PACK_AB R166, R46, R27 ;  /* 0x0000001b2ea6723e */ /* 0x001fe200000000ff */
[----:B------:R-:W-:-:S04]  /*6160*/  FADD.FTZ R27, R27, R26 ;  /* 0x0000001a1b1b7221 */ /* 0x000fc80000010000 */
[----:B------:R-:W-:Y:S01]  /*6170*/  FADD.FTZ R8, R46, R27 ;  /* 0x0000001b2e087221 */ /* 0x000fe20000010000 */
[----:B-1----:R-:W-:Y:S01]  /*6180*/  F2FP.F16.F32.PACK_AB R167, R7, R42 ;  /* 0x0000002a07a7723e */ /* 0x002fe200000000ff */
[----:B------:R-:W-:-:S04]  /*6190*/  FADD.FTZ R42, R42, R41 ;  /* 0x000000292a2a7221 */ /* 0x000fc80000010000 */
[----:B------:R2:W-:Y:S01]  /*61a0*/  STSM.16.M88.4 [R9], R164 ;  /* 0x000000a409007844 */ /* 0x0005e20000000200 */
[----:B------:R-:W-:Y:S01]  /*61b0*/  FADD.FTZ R7, R7, R42 ;  /* 0x0000002a07077221 */ /* 0x000fe20000010000 */
[----:B------:R-:W-:Y:S06]  /*61c0*/  @!P5 BRA `(.L_x_4778) ;  /* 0x000000000004d947 */ /* 0x000fec0003800000 */
[----:B------:R-:W-:Y:S01]  /*61d0*/  BPT.TRAP 0x1 ;  /* 0x000000040000795c */ /* 0x000fe20000300000 */
.L_x_4778:
[----:B------:R0:W1:Y:S01]  /*61e0*/  SYNCS.PHASECHK.TRANS64.TRYWAIT P0, [UR37+0x28c50], R14 ;  /* 0x028c500eff0075a7 */ /* 0x0000620008000165 */
[----:B------:R-:W-:Y:S05]  /*61f0*/  @!P5 BRA `(.L_x_4779) ;  /* 0x000000000004d947 */ /* 0x000fea0003800000 */
[----:B------:R-:W-:Y:S01]  /*6200*/  BPT.TRAP 0x1 ;  /* 0x000000040000795c */ /* 0x000fe20000300000 */
.L_x_4779:
[----:B-1----:R-:W-:Y:S05]  /*6210*/  @P0 BRA `(.L_x_4780) ;  /* 0x0000000000080947 */ /* 0x002fea0003800000 */
[----:B------:R-:W1:Y:S02]  /*6220*/  SYNCS.PHASECHK.TRANS64.TRYWAIT P0, [UR37+0x28c50], R14 ;  /* 0x028c500eff0075a7 */ /* 0x000e640008000165 */
[----:B-1----:R-:W-:Y:S05]  /*6230*/  @!P0 BRA `(.L_x_4781) ;  /* 0x000000f000948947 */ /* 0x002fea0003800000 */
.L_x_4780:
[----:B------:R-:W-:Y:S01]  /*6240*/  WARPGROUP.ARRIVE ;  /* 0x00000000000079c5 */ /* 0x000fe20000000000 */
[----:B------:R-:W-:Y:S01]  /*6250*/  UMOV UR14, UR36 ;  /* 0x00000024000e7c82 */ /* 0x000fe20008000000 */
[----:B------:R-:W-:Y:S01]  /*6260*/  UMOV UR15, 0x40000040 ;  /* 0x40000040000f7882 */ /* 0x000fe20000000000 */
[----:B------:R-:W-:Y:S01]  /*6270*/  PLOP3.LUT P0, PT, PT, PT, UP1, 0x40, 0x0 ;  /* 0x000000000000781c */ /* 0x000fe20003f0e818 */
[----:B------:R-:W-:Y:S01]  /*6280*/  @UP0 ULDC UR23, c[0x0][0x450] ;  /* 0x0001140000170ab9 */ /* 0x000fe20000000800 */
[----:B-1----:R-:W-:Y:S01]  /*6290*/  @!P6 VIADD R13, R13, 0x28c60 ;  /* 0x00028c600d0de836 */ /* 0x002fe20000000000 */
[----:B------:R-:W-:Y:S01]  /*62a0*/  HGMMA.64x256x16.F32 R24, R152, gdesc[UR12].tnspB, RZ, !UPT, gsb0 ;  /* 0x43e0000c98187df0 */ /* 0x000fe2000c0008ff */
[----:B------:R-:W-:Y:S01]  /*62b0*/  UIADD3 UR14, UR36, 0x80, URZ ;  /* 0x00000080240e7890 */ /* 0x000fe2000fffe03f */
[----:B------:R-:W-:Y:S01]  /*62c0*/  UMOV UR15, 0x40000040 ;  /* 0x40000040000f7882 */ /* 0x000fe20000000000 */
[----:B------:R-:W-:Y:S01]  /*62d0*/  UIMAD UR22, UR39, UR11, -UR18 ;  /* 0x0000000b271672a4 */ /* 0x000fe2000f8e0a12 */
[----:B------:R-:W-:Y:S01]  /*62e0*/  @!P6 PRMT R13, RZ, 0x654, R13 ;  /* 0x00000654ff0de816 */ /* 0x000fe2000000000d */
[----:B------:R-:W-:Y:S01]  /*62f0*/  UIADD3 UR42, UR42, -0x2, URZ ;  /* 0xfffffffe2a2a7890 */ /* 0x000fe2000fffe03f */
[----:B------:R-:W-:-:S02]  /*6300*/  WARPGROUP.DEPBAR.LE gsb0, 0x0 ;  /* 0x00008000000079c5 */ /* 0x000fc40000010000 */
        /* <DEDUP_REMOVED lines=15> */
[----:B------:R-:W1:Y:S02]  /*6400*/  S2UR UR14, SR_CTAID.X ;  /* 0x00000000000e79c3 */ /* 0x000e640000002500 */
[----:B-1----:R-:W-:-:S03]  /*6410*/  USHF.L.U32 UR19, UR14, 0x6, URZ ;  /* 0x000000060e137899 */ /* 0x002fc6000800063f */
[----:B------:R-:W-:Y:S02]  /*6420*/  @UP0 ULDC UR14, c[0x0][0x44c] ;  /* 0x00011300000e0ab9 */ /* 0x000fe40000000800 */
[----:B------:R-:W-:-:S04]  /*6430*/  UIMAD.WIDE.U32 UR14, UR19, UR14, URZ ;  /* 0x0000000e130e72a5 */ /* 0x000fc8000f8e003f */
[----:B------:R-:W-:-:S04]  /*6440*/  @UP0 USHF.R.U32.HI UR19, URZ, UR23, UR15 ;  /* 0x000000173f130299 */ /* 0x000fc8000801160f */
[----:B------:R-:W-:-:S04]  /*6450*/  UIADD3 UR14, UR22, UR19, URZ ;  /* 0x00000013160e7290 */ /* 0x000fc8000fffe03f */
[----:B------:R-:W-:Y:S01]  /*6460*/  UIADD3 UR4, UR14, UR4, URZ ;  /* 0x000000040e047290 */ /* 0x000fe2000fffe03f */
        /* <DEDUP_REMOVED lines=21> */
.L_x_4783:
[----:B------:R-:W-:-:S11]  /*65c0*/  UISETP.NE.AND UP2, UPT, UR5, 0x1, UPT ;  /* 0x000000010500788c */ /* 0x000fd6000bf45270 */
[----:B------:R-:W-:Y:S02]  /*65d0*/  @UP2 ULDC.64 UR22, c[0x0][0x9e8] ;  /* 0x00027a0000162ab9 */ /* 0x000fe40000000a00 */
[----:B------:R-:W-:-:S04]  /*65e0*/  UIMAD.WIDE.U32 UR14, UR19, UR22, URZ ;  /* 0x00000016130e72a5 */ /* 0x000fc8000f8e003f */
[----:B------:R-:W-:-:S12]  /*65f0*/  @UP2 USHF.R.U32.HI UR19, URZ, UR23, UR15 ;  /* 0x000000173f132299 */ /* 0x000fd8000801160f */
.L_x_4784:
[----:B------:R-:W-:-:S04]  /*6600*/  UIMAD UR5, UR19, UR5, UR5 ;  /* 0x00000005130572a4 */ /* 0x000fc8000f8e0205 */
[----:B------:R-:W-:-:S04]  /*6610*/  UISETP.LT.AND UP2, UPT, UR4, UR5, UPT ;  /* 0x000000050400728c */ /* 0x000fc8000bf41270 */
[----:B------:R-:W-:-:S12]  /*6620*/  USEL UR4, UR4, UR5, UP2 ;  /* 0x0000000504047287 */ /* 0x000fd80009000000 */
.L_x_4782:
[----:B------:R-:W-:-:S04]  /*6630*/  USHF.R.S32.HI UR5, URZ, 0x1f, UR4 ;  /* 0x0000001f3f057899 */ /* 0x000fc80008011404 */
[----:B------:R-:W-:-:S03]  /*6640*/  ULEA.HI UR5, UR5, UR4, URZ, 0x6 ;  /* 0x0000000405057291 */ /* 0x000fc6000f8f303f */
[----:B------:R-:W-:Y:S01]  /*6650*/  UMOV UR4, URZ ;  /* 0x0000003f00047c82 */ /* 0x000fe20008000000 */
[----:B------:R-:W-:-:S04]  /*6660*/  USHF.R.S32.HI UR5, URZ, 0x6, UR5 ;  /* 0x000000063f057899 */ /* 0x000fc80008011405 */
[----:B------:R-:W-:-:S04]  /*6670*/  UISETP.LT.AND UP2, UPT, UR38, UR5, UPT ;  /* 0x000000052600728c */ /* 0x000fc8000bf41270 */
[----:B------:R-:W-:-:S03]  /*6680*/  USEL UR25, UR38, UR5, !UP2 ;  /* 0x0000000526197287 */ /* 0x000fc6000d000000 */
[----:B------:R-:W-:Y:S01]  /*6690*/  UMOV UR5, URZ ;  /* 0x0000003f00057c82 */ /* 0x000fe20008000000 */
[----:B------:R-:W-:-:S06]  /*66a0*/  UISETP.GE.AND UP2, UPT, UR42, UR25, UPT ;  /* 0x000000192a00728c */ /* 0x000fcc000bf46270 */
[----:B------:R-:W-:-:S13]  /*66b0*/  PLOP3.LUT P0, PT, PT, PT, UP2, 0x80, 0x0 ;  /* 0x000000000000781c */ /* 0x000fda0003f0f028 */
[----:B------:R-:W-:Y:S05]  /*66c0*/  @!P0 BRA `(.L_x_4785) ;  /* 0x00000028000c8947 */ /* 0x000fea0003800000 */
[----:B------:R-:W-:Y:S01]  /*66d0*/  UMOV UR5, URZ ;  /* 0x0000003f00057c82 */ /* 0x000fe20008000000 */
[----:B------:R-:W-:Y:S01]  /*66e0*/  UMOV UR24, URZ ;  /* 0x0000003f00187c82 */ /* 0x000fe20008000000 */
[----:B------:R-:W-:Y:S01]  /*66f0*/  ULDC UR30, c[0x0][0x9e4] ;  /* 0x00027900001e7ab9 */ /* 0x000fe20000000800 */
[----:B------:R-:W-:Y:S01]  /*6700*/  ULDC UR28, c[0x0][0x288] ;  /* 0x0000a200001c7ab9 */ /* 0x000fe20000000800 */
[----:B------:R-:W-:Y:S01]  /*6710*/  ULDC UR27, c[0x0][0x2f0] ;  /* 0x0000bc00001b7ab9 */ /* 0x000fe20000000800 */
[----:B------:R-:W-:Y:S01]  /*6720*/  ULDC UR31, c[0x0][0x9d8] ;  /* 0x00027600001f7ab9 */ /* 0x000fe20000000800 */
[----:B------:R-:W-:Y:S01]  /*6730*/  ULDC UR26, c[0x0][0x988] ;  /* 0x00026200001a7ab9 */ /* 0x000fe20000000800 */
[----:B------:R-:W-:-:S05]  /*6740*/  ULDC UR29, c[0x0][0x9e0] ;  /* 0x00027800001d7ab9 */ /* 0x000fca0000000800 */
.L_x_4802:
[----:B------:R-:W-:-:S04]  /*6750*/  UIADD3 UR4, UR24, 0x1, URZ ;  /* 0x0000000118047890 */ /* 0x000fc8000fffe03f */
[----:B------:R-:W-:-:S04]  /*6760*/  UISETP.NE.AND UP2, UPT, UR4, 0x2, UPT ;  /* 0x000000020400788c */ /* 0x000fc8000bf45270 */
[----:B------:R-:W-:Y:S02]  /*6770*/  USEL UR10, URZ, 0x1, UP2 ;  /* 0x000000013f0a7887 */ /* 0x000fe40009000000 */
[----:B------:R-:W-:Y:S02]  /*6780*/  USEL UR4, UR4, URZ, UP2 ;  /* 0x0000003f04047287 */ /* 0x000fe40009000000 */
[----:B------:R-:W-:Y:S01]  /*6790*/  ULOP3.LUT UR5, UR5, UR10, URZ, 0x3c, !UPT ;  /* 0x0000000a05057292 */ /* 0x000fe2000f8e3c3f */
[----:B0--3--:R-:W-:Y:S11]  /*67a0*/  @!P5 BRA `(.L_x_4786) ;  /* 0x000000000004d947 */ /* 0x009ff60003800000 */
[----:B------:R-:W-:Y:S01]  /*67b0*/  BPT.TRAP 0x1 ;  /* 0x000000040000795c */ /* 0x000fe20000300000 */
.L_x_4786:
[----:B------:R-:W-:Y:S01]  /*67c0*/  ULEA UR32, UR4, UR37, 0x3 ;  /* 0x0000002504207291 */ /* 0x000fe2000f8e183f */
[----:B-1----:R-:W-:-:S04]  /*67d0*/  MOV R13, UR5 ;  /* 0x00000005000d7c02 */ /* 0x002fc80008000f00 */
[----:B------:R-:W-:-:S04]  /*67e0*/  SHF.L.U32 R13, R13, 0x1f, RZ ;  /* 0x0000001f0d0d7819 */ /* 0x000fc800000006ff */
[----:B------:R1:W3:Y:S01]  /*67f0*/  SYNCS.PHASECHK.TRANS64.TRYWAIT P0, [UR32+0x28c30], R13 ;  /* 0x028c300dff0075a7 */ /* 0x0002e20008000160 */
[----:B------:R-:W-:Y:S05]  /*6800*/  @!P5 BRA `(.L_x_4787) ;  /* 0x000000000004d947 */ /* 0x000fea0003800000 */
[----:B------:R-:W-:Y:S01]  /*6810*/  BPT.TRAP 0x1 ;  /* 0x000000040000795c */ /* 0x000fe20000300000 */
.L_x_4787:
[----:B---3--:R-:W-:Y:S05]  /*6820*/  @P0 BRA `(.L_x_4788) ;  /* 0x0000000000080947 */ /* 0x008fea0003800000 */
[----:B------:R-:W3:Y:S02]  /*6830*/  SYNCS.PHASECHK.TRANS64.TRYWAIT P0, [UR32+0x28c30], R13 ;  /* 0x028c300dff0075a7 */ /* 0x000ee40008000160 */
[----:B---3--:R-:W-:Y:S05]  /*6840*/  @!P0 BRA `(.L_x_4789) ;  /* 0x000000ec00248947 */ /* 0x008fea0003800000 */
.L_x_4788:
[----:B------:R-:W-:Y:S01]  /*6850*/  ULEA UR22, UR4, UR6, 0x9 ;  /* 0x0000000604167291 */ /* 0x000fe2000f8e483f */
[----:B--2---:R-:W-:Y:S01]  /*6860*/  WARPGROUP.ARRIVE ;  /* 0x00000000000079c5 */ /* 0x004fe20000000000 */
[----:B------:R-:W-:Y:S01]  /*6870*/  UMOV UR23, 0x40000040 ;  /* 0x4000004000177882 */ /* 0x000fe20000000000 */
[----:B------:R-:W-:Y:S01]  /*6880*/  UMOV UR11, 0x40000040 ;  /* 0x40000040000b7882 */ /* 0x000fe20000000000 */
[----:B------:R-:W-:Y:S01]  /*6890*/  UIADD3 UR10, UR22, 0x2, URZ ;  /* 0x00000002160a7890 */ /* 0x000fe2000fffe03f */
[----:B------:R-:W-:Y:S01]  /*68a0*/  PLOP3.LUT P0, PT, PT, PT, UP0, 0x80, 0x0 ;  /* 0x000000000000781c */ /* 0x000fe20003f0f008 */
[----:B------:R-:W-:Y:S01]  /*68b0*/  UIADD3 UR14, UR22, 0x4, URZ ;  /* 0x00000004160e7890 */ /* 0x000fe2000fffe03f */
[----:B------:R-:W-:Y:S01]  /*68c0*/  PLOP3.LUT P1, PT, PT, PT, UP0, 0x80, 0x0 ;  /* 0x000000000000781c */ /* 0x000fe20003f2f008 */
[----:B------:R-:W-:Y:S01]  /*68d0*/  UMOV UR15, 0x40000040 ;  /* 0x40000040000f7882 */ /* 0x000fe20000000000 */
[----:B------:R-:W-:Y:S01]  /*68e0*/  HGMMA.64x64x16.F32 R152, gdesc[UR20], RZ, !UPT, gsb0 ;  /* 0x00e00000149879f0 */ /* 0x000fe2000c0008ff */
[----:B------:R-:W-:Y:S01]  /*68f0*/  UIADD3 UR18, UR22, 0x6, URZ ;  /* 0x0000000616127890 */ /* 0x000fe2000fffe03f */
[----:B------:R-:W-:Y:S01]  /*6900*/  UMOV UR19, 0x40000040 ;  /* 0x4000004000137882 */ /* 0x000fe20000000000 */
[----:B------:R-:W-:-:S02]  /*6910*/  WARPGROUP.DEPBAR.LE gsb0, 0x0 ;  /* 0x00008000000079c5 */ /* 0x000fc40000010000 */
[----:B------:R-:W-:-:S06]  /*6920*/  WARPGROUP.ARRIVE ;  /* 0x00000000000079c5 */ /* 0x000fcc0000000000 */
[----:B------:R-:W-:Y:S01]  /*6930*/  HGMMA.64x64x16.F32 R152, gdesc[UR8], R152, gsb0 ;  /* 0x00e00000089879f0 */ /* 0x000fe20008000898 */
[----:B------:R-:W-:Y:S01]  /*6940*/  @UP0 ULDC UR10, c[0x0][0x44c] ;  /* 0x00011300000a0ab9 */ /* 0x000fe20000000800 */
[----:B------:R-:W-:Y:S01]  /*6950*/  UMOV UR11, UR27 ;  /* 0x0000001b000b7c82 */ /* 0x000fe20008000000 */
[----:B0-----:R-:W-:Y:S01]  /*6960*/  @P0 IMAD.HI.U32 R14, R4, UR10, RZ ;  /* 0x0000000a040e0c27 */ /* 0x001fe2000f8e00ff */
[----:B------:R-:W-:Y:S01]  /*6970*/  @UP0 ULDC UR10, c[0x0][0x450] ;  /* 0x00011400000a0ab9 */ /* 0x000fe20000000800 */
[----:B------:R-:W-:Y:S01]  /*6980*/  PLOP3.LUT P0, PT, PT, PT, UP1, 0x40, 0x0 ;  /* 0x000000000000781c */ /* 0x000fe20003f0e818 */
[----:B------:R-:W-:Y:S02]  /*6990*/  WARPGROUP.DEPBAR.LE gsb0, 0x0 ;  /* 0x00008000000079c5 */ /* 0x000fe40000010000 */
[----:B------:R-:W-:-:S06]  /*69a0*/  WARPGROUP.ARRIVE ;  /* 0x00000000000079c5 */ /* 0x000fcc0000000000 */
[----:B------:R-:W-:Y:S03]  /*69b0*/  HGMMA.64x64x16.F32 R152, gdesc[UR12], R152, gsb0 ;  /* 0x00e000000c9879f0 */ /* 0x000fe60008000898 */
[----:B------:R-:W-:Y:S02]  /*69c0*/  WARPGROUP.DEPBAR.LE gsb0, 0x0 ;  /* 0x00008000000079c5 */ /* 0x000fe40000010000 */
[----:B------:R-:W-:-:S06]  /*69d0*/  WARPGROUP.ARRIVE ;  /* 0x00000000000079c5 */ /* 0x000fcc0000000000 */
[----:B------:R-:W-:Y:S01]  /*69e0*/  HGMMA.64x64x16.F32 R152, gdesc[UR16], R152, gsb0 ;  /* 0x00e00000109879f0 */ /* 0x000fe20008000898 */
[----:B------:R-:W-:Y:S02]  /*69f0*/  UMOV UR18, UR28 ;  /* 0x0000001c00127c82 */ /* 0x000fe40008000000 */
[----:B------:R-:W-:Y:S02]  /*6a00*/  WARPGROUP.DEPBAR.LE gsb0, 0x0 ;  /* 0x00008000000079c5 */ /* 0x000fe40000010000 */
[----:B------:R-:W-:Y:S01]  /*6a10*/  FMUL.FTZ R20, R163, UR31 ;  /* 0x0000001fa3147c20 */ /* 0x000fe20008410000 */
[----:B------:R-:W-:Y:S01]  /*6a20*/  FMUL.FTZ R163, R164, UR31 ;  /* 0x0000001fa4a37c20 */ /* 0x000fe20008410000 */
[----:B------:R-:W-:Y:S01]  /*6a30*/  FMUL.FTZ R164, R165, UR31 ;  /* 0x0000001fa5a47c20 */ /* 0x000fe20008410000 */
[----:B------:R-:W-:Y:S01]  /*6a40*/  IMAD.MOV.U32 R165, RZ, RZ, R4 ;  /* 0x000000ffffa57224 */ /* 0x000fe200078e0004 */
[----:B------:R-:W-:Y:S01]  /*6a50*/  @P1 SHF.R.U32.HI R165, RZ, UR10, R14 ;  /* 0x0000000affa51c19 */ /* 0x000fe2000801160e */
[----:B------:R-:W-:-:S02]  /*6a60*/  IMAD.U32 R14, RZ, RZ, UR32 ;  /* 0x00000020ff0e7e24 */ /* 0x000fc4000f8e00ff */
[----:B------:R-:W-:Y:S01]  /*6a70*/  FMUL.FTZ R185, R161, UR31 ;  /* 0x0000001fa1b97c20 */ /* 0x000fe20008410000 */
[----:B------:R-:W-:Y:S01]  /*6a80*/  USHF.L.U32 UR10, UR42, 0x6, URZ ;  /* 0x000000062a0a7899 */ /* 0x000fe2000800063f */
[----:B------:R-:W-:Y:S01]  /*6a90*/  FMUL.FTZ R173, R173, UR31 ;  /* 0x0000001fadad7c20 */ /* 0x000fe20008410000 */
[----:B------:R-:W-:Y:S02]  /*6aa0*/  @!P6 VIADD R161, R14, 0x28c40 ;  /* 0x00028c400ea1e836 */ /* 0x000fe40000000000 */
[----:B------:R-:W-:Y:S01]  /*6ab0*/  FMUL.FTZ R21, R152, UR31 ;  /* 0x0000001f98157c20 */ /* 0x000fe20008410000 */
[----:B------:R-:W-:Y:S01]  /*6ac0*/  FMUL.FTZ R152, R167, UR31 ;  /* 0x0000001fa7987c20 */ /* 0x000fe20008410000 */
[----:B------:R-:W-:Y:S01]  /*6ad0*/  FMUL.FTZ R19, R162, UR31 ;  /* 0x0000001fa2137c20 */ /* 0x000fe20008410000 */
[----:B------:R0:W2:Y:S01]  /*6ae0*/  MUFU.TANH R187, R173 ;  /* 0x000000ad00bb7308 */ /* 0x0000a20000002400 */
[----:B------:R-:W3:Y:S01]  /*6af0*/  SHFL.IDX PT, R167, R165, RZ, 0x1c1f ;  /* 0x001c1fffa5a77589 */ /* 0x000ee200000e0000 */
[----:B------:R-:W-:Y:S01]  /*6b00*/  @!P6 PRMT R162, RZ, 0x654, R161 ;  /* 0x00000654ffa2e816 */ /* 0x000fe200000000a1 */
[----:B------:R-:W-:Y:S01]  /*6b10*/  FMUL.FTZ R22, R153, UR31 ;  /* 0x0000001f99167c20 */ /* 0x000fe20008410000 */
[----:B------:R-:W-:Y:S01]  /*6b20*/  FMUL.FTZ R15, R154, UR31 ;  /* 0x0000001f9a0f7c20 */ /* 0x000fe20008410000 */
[----:B------:R-:W-:Y:S01]  /*6b30*/  FMUL.FTZ R153, R156, UR31 ;  /* 0x0000001f9c997c20 */ /* 0x000fe20008410000 */
[----:B------:R-:W-:Y:S01]  /*6b40*/  FMUL.FTZ R23, R166, UR31 ;  /* 0x0000001fa6177c20 */ /* 0x000fe20008410000 */
[----:B------:R-:W-:Y:S01]  /*6b50*/  FMUL.FTZ R16, R155, UR31 ;  /* 0x0000001f9b107c20 */ /* 0x000fe20008410000 */
[----:B------:R-:W-:Y:S01]  /*6b60*/  FMUL.FTZ R154, R157, UR31 ;  /* 0x0000001f9d9a7c20 */ /* 0x000fe20008410000 */
[----:B0-----:R-:W-:Y:S01]  /*6b70*/  MOV R173, UR10 ;  /* 0x0000000a00ad7c02 */ /* 0x001fe20008000f00 */
[----:B------:R-:W-:Y:S01]  /*6b80*/  FMUL.FTZ R17, R158, UR31 ;  /* 0x0000001f9e117c20 */ /* 0x000fe20008410000 */
[----:B------:R-:W-:Y:S01]  /*6b90*/  FMUL.FTZ R18, R159, UR31 ;  /* 0x0000001f9f127c20 */ /* 0x000fe20008410000 */
[----:B------:R-:W-:Y:S01]  /*6ba0*/  FMUL.FTZ R184, R160, UR31 ;  /* 0x0000001fa0b87c20 */ /* 0x000fe20008410000 */
[----:B------:R-:W-:Y:S01]  /*6bb0*/  FMUL.FTZ R156, R171, UR31 ;  /* 0x0000001fab9c7c20 */ /* 0x000fe20008410000 */
[----:B------:R-:W-:Y:S01]  /*6bc0*/  IADD3 R166, -R0, 0x1, -R173 ;  /* 0x0000000100a67810 */ /* 0x000fe20007ffe9ad */
[----:B------:R0:W-:Y:S01]  /*6bd0*/  @!P6 SYNCS.ARRIVE.TRANS64.RED.A1T0 RZ, [R162+URZ], RZ ;  /* 0x000000ffa2ffe9a7 */ /* 0x0001e2000810043f */
        /* <DEDUP_REMOVED lines=9> */
[----:B------:R-:W-:-:S02]  /*6c70*/  IMAD.U32 R171, RZ, RZ, UR11 ;  /* 0x0000000bffab7e24 */ /* 0x000fc4000f8e00ff */
[----:B0-----:R-:W-:Y:S01]  /*6c80*/  FMUL.FTZ R162, R183, UR31 ;  /* 0x0000001fb7a27c20 */ /* 0x001fe20008410000 */
[----:B------:R-:W-:Y:S01]  /*6c90*/  FMUL.FTZ R172, R172, UR31 ;  /* 0x0000001facac7c20 */ /* 0x000fe20008410000 */
[----:B------:R-:W-:Y:S01]  /*6ca0*/  FMUL.FTZ R176, R176, UR31 ;  /* 0x0000001fb0b07c20 */ /* 0x000fe20008410000 */
[----:B------:R-:W-:Y:S01]  /*6cb0*/  FMUL.FTZ R182, R182, UR31 ;  /* 0x0000001fb6b67c20 */ /* 0x000fe20008410000 */
[----:B------:R-:W-:Y:S01]  /*6cc0*/  IMAD R166, R171, UR39, R166 ;  /* 0x00000027aba67c24 */ /* 0x000fe2000f8e02a6 */
[----:B------:R-:W0:Y:S01]  /*6cd0*/  MUFU.TANH R21, R21 ;  /* 0x0000001500157308 */ /* 0x000e220000002400 */
[----:B------:R-:W-:Y:S02]  /*6ce0*/  FMUL.FTZ R177, R177, UR31 ;  /* 0x0000001fb1b17c20 */ /* 0x000fe40008410000 */
[----:B------:R-:W-:-:S04]  /*6cf0*/  VIADD R166, R166, -UR18 ;  /* 0x80000012a6a67c36 */ /* 0x000fc80008000000 */
[C---:B------:R-:W-:Y:S01]  /*6d00*/  VIADD R178, R166.reuse, UR29 ;  /* 0x0000001da6b27c36 */ /* 0x040fe20008000000 */
[----:B------:R-:W4:Y:S01]  /*6d10*/  MUFU.TANH R22, R22 ;  /* 0x0000001600167308 */ /* 0x000f220000002400 */
[----:B------:R-:W-:Y:S02]  /*6d20*/  IADD3 R190, R166, UR7, RZ ;  /* 0x00000007a6be7c10 */ /* 0x000fe4000fffe0ff */
[----:B---3--:R-:W-:-:S05]  /*6d30*/  IMAD.IADD R175, R167, 0x1, R178 ;  /* 0x00000001a7af7824 */ /* 0x008fca00078e02b2 */
[----:B------:R-:W3:Y:S08]  /*6d40*/  MUFU.TANH R15, R15 ;  /* 0x0000000f000f7308 */ /* 0x000ef00000002400 */
        /* <DEDUP_REMOVED lines=28> */
[----:B-----5:R-:W-:Y:S01]  /*6f10*/  IMAD.IADD R177, R167, 0x1, R190 ;  /* 0x00000001a7b17824 */ /* 0x020fe200078e02be */
[----:B--234-:R-:W-:Y:S06]  /*6f20*/  @P0 BRA `(.L_x_4790) ;  /* 0x0000000000600947 */ /* 0x01cfec0003800000 */
[----:B------:R-:W-:Y:S01]  /*6f30*/  IMAD.U32 R166, RZ, RZ, UR11 ;  /* 0x0000000bffa67e24 */ /* 0x000fe2000f8e00ff */
[----:B------:R-:W-:Y:S03]  /*6f40*/  BSSY B0, `(.L_x_4791) ;  /* 0x0000012000007945 */ /* 0x000fe60003800000 */
[----:B------:R-:W-:-:S05]  /*6f50*/  IMAD R166, R166, UR39, R167 ;  /* 0x00000027a6a67c24 */ /* 0x000fca000f8e02a7 */
[----:B------:R-:W-:-:S04]  /*6f60*/  IADD3 R171, R166, -UR18, RZ ;  /* 0x80000012a6ab7c10 */ /* 0x000fc8000fffe0ff */
[----:B------:R-:W-:-:S13]  /*6f70*/  ISETP.GT.AND P0, PT, R171, -0x1, PT ;  /* 0xffffffffab00780c */ /* 0x000fda0003f04270 */
[----:B------:R-:W-:Y:S05]  /*6f80*/  @P0 BRA `(.L_x_4792) ;  /* 0x0000000000200947 */ /* 0x000fea0003800000 */
[----:B------:R-:W-:Y:S01]  /*6f90*/  IMAD.U32 R170, RZ, RZ, UR30 ;  /* 0x0000001effaa7e24 */ /* 0x000fe2000f8e00ff */
[----:B------:R-:W-:-:S04]  /*6fa0*/  LOP3.LUT R171, RZ, R171, RZ, 0x33, !PT ;  /* 0x000000abffab7212 */ /* 0x000fc800078e33ff */
[----:B------:R-:W-:-:S13]  /*6fb0*/  ISETP.NE.AND P0, PT, R170, 0x1, PT ;  /* 0x00000001aa00780c */ /* 0x000fda0003f05270 */
[----:B------:R-:W2:Y:S02]  /*6fc0*/  @P0 LDC.64 R166, c[0x0][0x9e8] ;  /* 0x00027a00ffa60b82 */ /* 0x000ea40000000a00 */
[----:B--2---:R-:W-:-:S05]  /*6fd0*/  @P0 IMAD.HI.U32 R166, R171, R166, RZ ;  /* 0x000000a6aba60227 */ /* 0x004fca00078e00ff */
[----:B------:R-:W-:-:S04]  /*6fe0*/  @P0 SHF.R.U32.HI R171, RZ, R167, R166 ;  /* 0x000000a7ffab0219 */ /* 0x000fc800000116a6 */
[----:B------:R-:W-:Y:S01]  /*6ff0*/  LOP3.LUT R171, RZ, R171, RZ, 0x33, !PT ;  /* 0x000000abffab7212 */ /* 0x000fe200078e33ff */
[----:B------:R-:W-:Y:S06]  /*7000*/  BRA `(.L_x_4793) ;  /* 0x0000000000147947 */ /* 0x000fec0003800000 */
.L_x_4792:
[----:B------:R-:W-:-:S05]  /*7010*/  IMAD.U32 R170, RZ, RZ, UR30 ;  /* 0x0000001effaa7e24 */ /* 0x000fca000f8e00ff */
[----:B------:R-:W-:-:S13]  /*7020*/  ISETP.NE.AND P0, PT, R170, 0x1, PT ;  /* 0x00000001aa00780c */ /* 0x000fda0003f05270 */
[----:B------:R-:W2:Y:S02]  /*7030*/  @P0 LDC.64 R166, c[0x0][0x9e8] ;  /* 0x00027a00ffa60b82 */ /* 0x000ea40000000a00 */
[----:B--2---:R-:W-:-:S05]  /*7040*/  @P0 IMAD.HI.U32 R166, R171, R166, RZ ;  /* 0x000000a6aba60227 */ /* 0x004fca00078e00ff */
[----:B------:R-:W-:-:S07]  /*7050*/  @P0 SHF.R.U32.HI R171, RZ, R167, R166 ;  /* 0x000000a7ffab0219 */ /* 0x000fce00000116a6 */
.L_x_4793:
[----:B------:R-:W-:Y:S05]  /*7060*/  BSYNC B0 ;  /* 0x0000000000007941 */ /* 0x000fea0003800000 */
.L_x_4791:
[----:B------:R-:W-:-:S04]  /*7070*/  IMAD R171, R171, R170, -UR10 ;  /* 0x8000000aabab7e24 */ /* 0x000fc8000f8e02aa */
[----:B------:R-:W-:-:S05]  /*7080*/  IMAD.IADD R166, R171, 0x1, -R0 ;  /* 0x00000001aba67824 */ /* 0x000fca00078e0a00 */
[----:B------:R-:W-:Y:S02]  /*7090*/  VIADDMNMX R175, R166, R170, R175, PT ;  /* 0x000000aaa6af7246 */ /* 0x000fe400038001af */
[----:B------:R-:W-:-:S07]  /*70a0*/  VIMNMX R177, R177, R166, !PT ;  /* 0x000000a6b1b17248 */ /* 0x000fce0007fe0100 */
.L_x_4790:
[----:B------:R-:W-:Y:S01]  /*70b0*/  UISETP.GT.AND UP2, UPT, UR42, -0x1, UPT ;  /* 0xffffffff2a00788c */ /* 0x000fe2000bf44270 */
[----:B------:R2:W3:Y:S05]  /*70c0*/  SHFL.IDX PT, R179, R165, 0x1, 0x1c1f ;  /* 0x003c1f00a5b37f89 */ /* 0x0004ea00000e0000 */
[----:B------:R-:W-:-:S04]  /*70d0*/  PLOP3.LUT P0, PT, PT, PT, UP2, 0x80, 0x0 ;  /* 0x000000000000781c */ /* 0x000fc80003f0f028 */
[C---:B------:R-:W-:Y:S02]  /*70e0*/  ISETP.GT.AND P3, PT, R177.reuse, RZ, P0 ;  /* 0x000000ffb100720c */ /* 0x040fe40000764270 */
[----:B------:R-:W-:Y:S02]  /*70f0*/  ISETP.GT.AND P2, PT, R177, 0x1, P0 ;  /* 0x00000001b100780c */ /* 0x000fe40000744270 */
[----:B------:R-:W-:Y:S02]  /*7100*/  ISETP.LT.OR P3, PT, R175, 0x1, P3 ;  /* 0x00000001af00780c */ /* 0x000fe40001f61670 */
[----:B------:R-:W-:Y:S02]  /*7110*/  ISETP.GT.AND P4, PT, R177, 0x8, P0 ;  /* 0x00000008b100780c */ /* 0x000fe40000784270 */
[----:B0-----:R-:W-:Y:S02]  /*7120*/  FSEL R176, R21, -INF , !P3 ;  /* 0xff80000015b07808 */ /* 0x001fe40005800000 */
[----:B------:R-:W-:-:S02]  /*7130*/  ISETP.GT.AND P3, PT, R177, 0x10, P0 ;  /* 0x00000010b100780c */ /* 0x000fc40000764270 */
[----:B------:R-:W-:Y:S02]  /*7140*/  ISETP.GT.AND P1, PT, R177, 0x9, P0 ;  /* 0x00000009b100780c */ /* 0x000fe40000724270 */
[C---:B------:R-:W-:Y:S02]  /*7150*/  ISETP.LT.OR P3, PT, R175.reuse, 0x11, P3 ;  /* 0x00000011af00780c */ /* 0x040fe40001f61670 */
[----:B------:R-:W-:Y:S02]  /*7160*/  ISETP.LT.OR P2, PT, R175, 0x2, P2 ;  /* 0x00000002af00780c */ /* 0x000fe40001741670 */
[----:B------:R-:W-:Y:S02]  /*7170*/  FSEL R167, R184, -INF , !P3 ;  /* 0xff800000b8a77808 */ /* 0x000fe40005800000 */
[----:B------:R-:W-:Y:S02]  /*7180*/  ISETP.GT.AND P3, PT, R177, 0x20, P0 ;  /* 0x00000020b100780c */ /* 0x000fe40000764270 */
[----:B------:R-:W-:-:S02]  /*7190*/  ISETP.LT.OR P4, PT, R175, 0x9, P4 ;  /* 0x00000009af00780c */ /* 0x000fc40002781670 */
[C---:B------:R-:W-:Y:S02]  /*71a0*/  ISETP.LT.OR P1, PT, R175.reuse, 0xa, P1 ;  /* 0x0000000aaf00780c */ /* 0x040fe40000f21670 */
[----:B------:R-:W-:Y:S02]  /*71b0*/  ISETP.LT.OR P3, PT, R175, 0x21, P3 ;  /* 0x00000021af00780c */ /* 0x000fe40001f61670 */
[----:B------:R-:W-:Y:S02]  /*71c0*/  FSEL R174, R22, -INF , !P2 ;  /* 0xff80000016ae7808 */ /* 0x000fe40005000000 */
[----:B------:R-:W-:Y:S02]  /*71d0*/  FSEL R173, R153, -INF , !P4 ;  /* 0xff80000099ad7808 */ /* 0x000fe40006000000 */
[----:B------:R-:W-:Y:S02]  /*71e0*/  FSEL R172, R154, -INF , !P1 ;  /* 0xff8000009aac7808 */ /* 0x000fe40004800000 */
[----:B------:R-:W-:-:S02]  /*71f0*/  ISETP.GT.AND P2, PT, R177, 0x11, P0 ;  /* 0x00000011b100780c */ /* 0x000fc40000744270 */
[C---:B------:R-:W-:Y:S02]  /*7200*/  ISETP.GT.AND P4, PT, R177.reuse, 0x18, P0 ;  /* 0x00000018b100780c */ /* 0x040fe40000784270 */
[C---:B------:R-:W-:Y:S02]  /*7210*/  ISETP.GT.AND P1, PT, R177.reuse, 0x19, P0 ;  /* 0x00000019b100780c */ /* 0x040fe40000724270 */
[----:B------:R-:W-:Y:S02]  /*7220*/  FSEL R168, R168, -INF , !P3 ;  /* 0xff800000a8a87808 */ /* 0x000fe40005800000 */
[----:B------:R-:W-:Y:S02]  /*7230*/  ISETP.GT.AND P3, PT, R177, 0x30, P0 ;  /* 0x00000030b100780c */ /* 0x000fe40000764270 */
[C---:B------:R-:W-:Y:S02]  /*7240*/  ISETP.LT.OR P2, PT, R175.reuse, 0x12, P2 ;  /* 0x00000012af00780c */ /* 0x040fe40001741670 */
        /* <DEDUP_REMOVED lines=8> */
[----:B------:R-:W-:Y:S02]  /*72d0*/  ISETP.GT.AND P1, PT, R177, 0x29, P0 ;  /* 0x00000029b100780c */ /* 0x000fe40000724270 */
[----:B------:R-:W-:Y:S02]  /*72e0*/  FSEL R153, R188, -INF , !P3 ;  /* 0xff800000bc997808 */ /* 0x000fe40005800000 */
[----:B------:R-:W-:Y:S02]  /*72f0*/  PLOP3.LUT P3, PT, PT, PT, UP1, 0x40, 0x0 ;  /* 0x000000000000781c */ /* 0x000fe40003f6e818 */
[C---:B------:R-:W-:Y:S02]  /*7300*/  ISETP.LT.OR P2, PT, R175.reuse, 0x22, P2 ;  /* 0x00000022af00780c */ /* 0x040fe40001741670 */
[----:B------:R-:W-:-:S02]  /*7310*/  ISETP.LT.OR P4, PT, R175, 0x29, P4 ;  /* 0x00000029af00780c */ /* 0x000fc40002781670 */
[----:B------:R-:W-:Y:S02]  /*7320*/  ISETP.LT.OR P1, PT, R175, 0x2a, P1 ;  /* 0x0000002aaf00780c */ /* 0x000fe40000f21670 */
[----:B------:R-:W-:Y:S02]  /*7330*/  FSEL R169, R169, -INF , !P2 ;  /* 0xff800000a9a97808 */ /* 0x000fe40005000000 */
[----:B--2---:R-:W-:Y:S02]  /*7340*/  FSEL R165, R186, -INF , !P4 ;  /* 0xff800000baa57808 */ /* 0x004fe40006000000 */
[----:B------:R-:W-:Y:S02]  /*7350*/  FSEL R163, R187, -INF , !P1 ;  /* 0xff800000bba37808 */ /* 0x000fe40004800000 */
[C---:B------:R-:W-:Y:S02]  /*7360*/  ISETP.GT.AND P2, PT, R177.reuse, 0x31, P0 ;  /* 0x00000031b100780c */ /* 0x040fe40000744270 */
[----:B------:R-:W-:-:S02]  /*7370*/  ISETP.GT.AND P4, PT, R177, 0x38, P0 ;  /* 0x00000038b100780c */ /* 0x000fc40000784270 */
[----:B------:R-:W-:Y:S02]  /*7380*/  ISETP.GT.AND P1, PT, R177, 0x39, P0 ;  /* 0x00000039b100780c */ /* 0x000fe40000724270 */
[C---:B------:R-:W-:Y:S02]  /*7390*/  ISETP.LT.OR P2, PT, R175.reuse, 0x32, P2 ;  /* 0x00000032af00780c */ /* 0x040fe40001741670 */
[C---:B------:R-:W-:Y:S02]  /*73a0*/  ISETP.LT.OR P4, PT, R175.reuse, 0x39, P4 ;  /* 0x00000039af00780c */ /* 0x040fe40002781670 */
[----:B------:R-:W-:Y:S02]  /*73b0*/  ISETP.LT.OR P1, PT, R175, 0x3a, P1 ;  /* 0x0000003aaf00780c */ /* 0x000fe40000f21670 */
[----:B---3--:R-:W-:Y:S01]  /*73c0*/  IADD3 R175, R178, R179, RZ ;  /* 0x000000b3b2af7210 */ /* 0x008fe20007ffe0ff */
[----:B------:R-:W-:Y:S01]  /*73d0*/  IMAD.IADD R178, R190, 0x1, R179 ;  /* 0x00000001beb27824 */ /* 0x000fe200078e02b3 */
[----:B------:R-:W-:-:S02]  /*73e0*/  FSEL R164, R189, -INF , !P2 ;  /* 0xff800000bda47808 */ /* 0x000fc40005000000 */
[----:B------:R-:W-:Y:S02]  /*73f0*/  FSEL R154, R180, -INF , !P4 ;  /* 0xff800000b49a7808 */ /* 0x000fe40006000000 */
[----:B------:R-:W-:Y:S01]  /*7400*/  FSEL R22, R181, -INF , !P1 ;  /* 0xff800000b5167808 */ /* 0x000fe20004800000 */
[----:B------:R-:W-:Y:S06]  /*7410*/  @P3 BRA `(.L_x_4794) ;  /* 0x0000000000603947 */ /* 0x000fec0003800000 */
[----:B------:R-:W-:Y:S01]  /*7420*/  IMAD.U32 R180, RZ, RZ, UR11 ;  /* 0x0000000bffb47e24 */ /* 0x000fe2000f8e00ff */
[----:B------:R-:W-:Y:S03]  /*7430*/  BSSY B0, `(.L_x_4795) ;  /* 0x0000012000007945 */ /* 0x000fe60003800000 */
[----:B------:R-:W-:-:S04]  /*7440*/  IMAD R21, R180, UR39, R179 ;  /* 0x00000027b4157c24 */ /* 0x000fc8000f8e02b3 */
[----:B------:R-:W-:-:S05]  /*7450*/  VIADD R21, R21, -UR18 ;  /* 0x8000001215157c36 */ /* 0x000fca0008000000 */
[----:B------:R-:W-:-:S13]  /*7460*/  ISETP.GT.AND P1, PT, R21, -0x1, PT ;  /* 0xffffffff1500780c */ /* 0x000fda0003f24270 */
[----:B------:R-:W-:Y:S05]  /*7470*/  @P1 BRA `(.L_x_4796) ;  /* 0x0000000000201947 */ /* 0x000fea0003800000 */
[----:B------:R-:W-:Y:S02]  /*7480*/  MOV R182, UR30 ;  /* 0x0000001e00b67c02 */ /* 0x000fe40008000f00 */
[----:B------:R-:W-:Y:S02]  /*7490*/  LOP3.LUT R21, RZ, R21, RZ, 0x33, !PT ;  /* 0x00000015ff157212 */ /* 0x000fe400078e33ff */
[----:B------:R-:W-:-:S13]  /*74a0*/  ISETP.NE.AND P1, PT, R182, 0x1, PT ;  /* 0x00000001b600780c */ /* 0x000fda0003f25270 */
[----:B------:R-:W0:Y:S02]  /*74b0*/  @P1 LDC.64 R180, c[0x0][0x9e8] ;  /* 0x00027a00ffb41b82 */ /* 0x000e240000000a00 */
[----:B0-----:R-:W-:-:S05]  /*74c0*/  @P1 IMAD.HI.U32 R180, R21, R180, RZ ;  /* 0x000000b415b41227 */ /* 0x001fca00078e00ff */
[----:B------:R-:W-:-:S04]  /*74d0*/  @P1 SHF.R.U32.HI R21, RZ, R181, R180 ;  /* 0x000000b5ff151219 */ /* 0x000fc800000116b4 */
[----:B------:R-:W-:Y:S01]  /*74e0*/  LOP3.LUT R21, RZ, R21, RZ, 0x33, !PT ;  /* 0x00000015ff157212 */ /* 0x000fe200078e33ff */
[----:B------:R-:W-:Y:S06]  /*74f0*/  BRA `(.L_x_4797) ;  /* 0x0000000000147947 */ /* 0x000fec0003800000 */
.L_x_4796:
[----:B------:R-:W-:-:S05]  /*7500*/  IMAD.U32 R182, RZ, RZ, UR30 ;  /* 0x0000001effb67e24 */ /* 0x000fca000f8e00ff */
[----:B------:R-:W-:-:S13]  /*7510*/  ISETP.NE.AND P1, PT, R182, 0x1, PT ;  /* 0x00000001b600780c */ /* 0x000fda0003f25270 */
[----:B------:R-:W0:Y:S02]  /*7520*/  @P1 LDC.64 R180, c[0x0][0x9e8] ;  /* 0x00027a00ffb41b82 */ /* 0x000e240000000a00 */
[----:B0-----:R-:W-:-:S05]  /*7530*/  @P1 IMAD.HI.U32 R180, R21, R180, RZ ;  /* 0x000000b415b41227 */ /* 0x001fca00078e00ff */
[----:B------:R-:W-:-:S07]  /*7540*/  @P1 SHF.R.U32.HI R21, RZ, R181, R180 ;  /* 0x000000b5ff151219 */ /* 0x000fce00000116b4 */
.L_x_4797:
[----:B------:R-:W-:Y:S05]  /*7550*/  BSYNC B0 ;  /* 0x0000000000007941 */ /* 0x000fea0003800000 */
.L_x_4795:
[----:B------:R-:W-:-:S04]  /*7560*/  IMAD R21, R21, R182, -UR10 ;  /* 0x8000000a15157e24 */ /* 0x000fc8000f8e02b6 */
[----:B------:R-:W-:-:S05]  /*7570*/  IMAD.IADD R21, R21, 0x1, -R0 ;  /* 0x0000000115157824 */ /* 0x000fca00078e0a00 */
[----:B------:R-:W-:Y:S02]  /*7580*/  VIADDMNMX R175, R21, R182, R175, PT ;  /* 0x000000b615af7246 */ /* 0x000fe400038001af */
[----:B------:R-:W-:-:S07]  /*7590*/  VIMNMX R178, R178, R21, !PT ;  /* 0x00000015b2b27248 */ /* 0x000fce0007fe0100 */
.L_x_4794:
[----:B------:R-:W-:Y:S01]  /*75a0*/  FMNMX.FTZ R21, R176, R5, !PT ;  /* 0x00000005b0157209 */ /* 0x000fe20007810000 */
[----:B------:R-:W-:Y:S01]  /*75b0*/  UMOV UR10, UR26 ;  /* 0x0000001a000a7c82 */ /* 0x000fe20008000000 */
[----:B------:R-:W-:Y:S02]  /*75c0*/  ISETP.GT.AND P2, PT, R178, RZ, P0 ;  /* 0x000000ffb200720c */ /* 0x000fe40000744270 */
[----:B------:R-:W-:Y:S02]  /*75d0*/  FMNMX.FTZ R180, R174, R21, !PT ;  /* 0x00000015aeb47209 */ /* 0x000fe40007810000 */
[----:B------:R-:W-:Y:S02]  /*75e0*/  ISETP.GT.AND P1, PT, R178, 0x1, P0 ;  /* 0x00000001b200780c */ /* 0x000fe40000724270 */
[----:B------:R-:W-:Y:S02]  /*75f0*/  FMNMX.FTZ R21, R173, R180, !PT ;  /* 0x000000b4ad157209 */ /* 0x000fe40007810000 */
[----:B------:R-:W-:-:S02]  /*7600*/  ISETP.LT.OR P2, PT, R175, 0x1, P2 ;  /* 0x00000001af00780c */ /* 0x000fc40001741670 */
[----:B------:R-:W-:Y:S02]  /*7610*/  FMNMX.FTZ R180, R172, R21, !PT ;  /* 0x00000015acb47209 */ /* 0x000fe40007810000 */
[----:B------:R-:W-:Y:S02]  /*7620*/  ISETP.GT.AND P3, PT, R178, 0x8, P0 ;  /* 0x00000008b200780c */ /* 0x000fe40000764270 */
[----:B------:R-:W-:Y:S02]  /*7630*/  FMNMX.FTZ R180, R167, R180, !PT ;  /* 0x000000b4a7b47209 */ /* 0x000fe40007810000 */
[----:B------:R-:W-:Y:S02]  /*7640*/  ISETP.LT.OR P1, PT, R175, 0x2, P1 ;  /* 0x00000002af00780c */ /* 0x000fe40000f21670 */
[----:B------:R-:W-:Y:S02]  /*7650*/  FMNMX.FTZ R21, R171, R180, !PT ;  /* 0x000000b4ab157209 */ /* 0x000fe40007810000 */
[----:B------:R-:W-:-:S02]  /*7660*/  FSEL R15, R15, -INF , !P2 ;  /* 0xff8000000f0f7808 */ /* 0x000fc40005000000 */
        /* <DEDUP_REMOVED lines=15> */
[----:B------:R-:W-:Y:S02]  /*7760*/  FSEL R18, R18, -INF , !P4 ;  /* 0xff80000012127808 */ /* 0x000fe40006000000 */
[----:B------:R-:W-:Y:S02]  /*7770*/  FMNMX.FTZ R21, R154, R21, !PT ;  /* 0x000000159a157209 */ /* 0x000fe40007810000 */
[----:B------:R-:W-:-:S02]  /*7780*/  ISETP.LT.OR P1, PT, R175, 0x11, P1 ;  /* 0x00000011af00780c */ /* 0x000fc40000f21670 */
[----:B------:R-:W-:Y:S02]  /*7790*/  FMNMX.FTZ R177, R22, R21, !PT ;  /* 0x0000001516b17209 */ /* 0x000fe40007810000 */
[C---:B------:R-:W-:Y:S02]  /*77a0*/  ISETP.GT.AND P2, PT, R178.reuse, 0x19, P0 ;  /* 0x00000019b200780c */ /* 0x040fe40000744270 */
[----:B------:R-:W-:Y:S01]  /*77b0*/  ISETP.GT.AND P4, PT, R178, 0x18, P0 ;  /* 0x00000018b200780c */ /* 0x000fe20000784270 */
[----:B------:R-:W0:Y:S01]  /*77c0*/  SHFL.BFLY PT, R180, R177, 0x2, 0x1f ;  /* 0x0c401f00b1b47f89 */ /* 0x000e2200000e0000 */
[----:B------:R-:W-:Y:S02]  /*77d0*/  ISETP.LT.OR P3, PT, R175, 0x12, P3 ;  /* 0x00000012af00780c */ /* 0x000fe40001f61670 */
[----:B------:R-:W-:Y:S02]  /*77e0*/  FSEL R19, R19, -INF , !P1 ;  /* 0xff80000013137808 */ /* 0x000fe40004800000 */
[----:B------:R-:W-:-:S02]  /*77f0*/  ISETP.LT.OR P2, PT, R175, 0x1a, P2 ;  /* 0x0000001aaf00780c */ /* 0x000fc40001741670 */
[----:B------:R-:W-:Y:S02]  /*7800*/  ISETP.LT.OR P4, PT, R175, 0x19, P4 ;  /* 0x00000019af00780c */ /* 0x000fe40002781670 */
[----:B------:R-:W-:Y:S02]  /*7810*/  FSEL R20, R20, -INF , !P3 ;  /* 0xff80000014147808 */ /* 0x000fe40005800000 */
[----:B------:R-:W-:Y:S02]  /*7820*/  FSEL R152, R152, -INF , !P2 ;  /* 0xff80000098987808 */ /* 0x000fe40005000000 */
[C---:B------:R-:W-:Y:S02]  /*7830*/  ISETP.GT.AND P1, PT, R178.reuse, 0x20, P0 ;  /* 0x00000020b200780c */ /* 0x040fe40000724270 */
[----:B------:R-:W-:Y:S02]  /*7840*/  FSEL R23, R23, -INF , !P4 ;  /* 0xff80000017177808 */ /* 0x000fe40006000000 */
[----:B------:R-:W-:-:S02]  /*7850*/  ISETP.GT.AND P3, PT, R178, 0x21, P0 ;  /* 0x00000021b200780c */ /* 0x000fc40000764270 */
[C---:B------:R-:W-:Y:S02]  /*7860*/  ISETP.LT.OR P1, PT, R175.reuse, 0x21, P1 ;  /* 0x00000021af00780c */ /* 0x040fe40000f21670 */
[C---:B------:R-:W-:Y:S02]  /*7870*/  ISETP.GT.AND P4, PT, R178.reuse, 0x28, P0 ;  /* 0x00000028b200780c */ /* 0x040fe40000784270 */
[----:B------:R-:W-:Y:S02]  /*7880*/  ISETP.LT.OR P3, PT, R175, 0x22, P3 ;  /* 0x00000022af00780c */ /* 0x000fe40001f61670 */
[----:B0-----:R-:W-:Y:S02]  /*7890*/  FMNMX.FTZ R180, R177, R180, !PT ;  /* 0x000000b4b1b47209 */ /* 0x001fe40007810000 */
[----:B------:R-:W-:Y:S02]  /*78a0*/  FMNMX.FTZ R177, R15, R6, !PT ;  /* 0x000000060fb17209 */ /* 0x000fe40007810000 */
[----:B------:R-:W-:Y:S01]  /*78b0*/  FSEL R155, R155, -INF , !P1 ;  /* 0xff8000009b9b7808 */ /* 0x000fe20004800000 */
[----:B------:R-:W0:Y:S01]  /*78c0*/  SHFL.BFLY PT, R21, R180, 0x1, 0x1f ;  /* 0x0c201f00b4157f89 */ /* 0x000e2200000e0000 */
[----:B------:R-:W-:-:S02]  /*78d0*/  ISETP.GT.AND P1, PT, R178, 0x29, P0 ;  /* 0x00000029b200780c */ /* 0x000fc40000724270 */
[----:B------:R-:W-:Y:S02]  /*78e0*/  FSEL R156, R156, -INF , !P3 ;  /* 0xff8000009c9c7808 */ /* 0x000fe40005800000 */
[C---:B------:R-:W-:Y:S02]  /*78f0*/  ISETP.LT.OR P4, PT, R175.reuse, 0x29, P4 ;  /* 0x00000029af00780c */ /* 0x040fe40002781670 */
[C---:B------:R-:W-:Y:S02]  /*7900*/  ISETP.GT.AND P3, PT, R178.reuse, 0x30, P0 ;  /* 0x00000030b200780c */ /* 0x040fe40000764270 */
[----:B------:R-:W-:Y:S02]  /*7910*/  ISETP.LT.OR P1, PT, R175, 0x2a, P1 ;  /* 0x0000002aaf00780c */ /* 0x000fe40000f21670 */
[----:B------:R-:W-:Y:S02]  /*7920*/  FSEL R157, R157, -INF , !P4 ;  /* 0xff8000009d9d7808 */ /* 0x000fe40006000000 */
[----:B------:R-:W-:-:S02]  /*7930*/  ISETP.GT.AND P4, PT, R178, 0x31, P0 ;  /* 0x00000031b200780c */ /* 0x000fc40000784270 */
[----:B------:R-:W-:Y:S02]  /*7940*/  FSEL R158, R158, -INF , !P1 ;  /* 0xff8000009e9e7808 */ /* 0x000fe40004800000 */
[C---:B------:R-:W-:Y:S02]  /*7950*/  ISETP.LT.OR P3, PT, R175.reuse, 0x31, P3 ;  /* 0x00000031af00780c */ /* 0x040fe40001f61670 */
[----:B------:R-:W-:Y:S02]  /*7960*/  ISETP.GT.AND P1, PT, R178, 0x38, P0 ;  /* 0x00000038b200780c */ /* 0x000fe40000724270 */
[----:B------:R-:W-:Y:S02]  /*7970*/  ISETP.LT.OR P4, PT, R175, 0x32, P4 ;  /* 0x00000032af00780c */ /* 0x000fe40002781670 */
[----:B------:R-:W-:Y:S02]  /*7980*/  FSEL R159, R159, -INF , !P3 ;  /* 0xff8000009f9f7808 */ /* 0x000fe40005800000 */
[----:B0-----:R-:W-:-:S02]  /*7990*/  FMNMX.FTZ R21, R180, R21, !PT ;  /* 0x00000015b4157209 */ /* 0x001fc40007810000 */
[----:B------:R-:W-:Y:S02]  /*79a0*/  FMNMX.FTZ R180, R16, R177, !PT ;  /* 0x000000b110b47209 */ /* 0x000fe40007810000 */
[C---:B------:R-:W-:Y:S01]  /*79b0*/  FSETP.NEU.FTZ.AND P2, PT, R21.reuse, -INF , PT ;  /* 0xff8000001500780b */ /* 0x040fe20003f5d000 */
[----:B------:R-:W-:Y:S01]  /*79c0*/  FMUL.FTZ R179, R21, UR10 ;  /* 0x0000000a15b37c20 */ /* 0x000fe20008410000 */
[----:B------:R-:W-:Y:S02]  /*79d0*/  FMNMX.FTZ R177, R17, R180, !PT ;  /* 0x000000b411b17209 */ /* 0x000fe40007810000 */
[----:B------:R-:W-:Y:S02]  /*79e0*/  ISETP.GT.AND P0, PT, R178, 0x39, P0 ;  /* 0x00000039b200780c */ /* 0x000fe40000704270 */
[----:B------:R-:W-:Y:S02]  /*79f0*/  FMNMX.FTZ R180, R18, R177, !PT ;  /* 0x000000b112b47209 */ /* 0x000fe40007810000 */
[----:B------:R-:W-:-:S02]  /*7a00*/  FSEL R181, R179, RZ, P2 ;  /* 0x000000ffb3b57208 */ /* 0x000fc40001000000 */
[----:B------:R-:W-:Y:S02]  /*7a10*/  FMNMX.FTZ R177, R19, R180, !PT ;  /* 0x000000b413b17209 */ /* 0x000fe40007810000 */
[----:B------:R-:W-:Y:S01]  /*7a20*/  ISETP.LT.OR P1, PT, R175, 0x39, P1 ;  /* 0x00000039af00780c */ /* 0x000fe20000f21670 */
[--C-:B------:R-:W-:Y:S01]  /*7a30*/  FFMA.FTZ R178, R173, UR10, -R181.reuse ;  /* 0x0000000aadb27c23 */ /* 0x100fe200080108b5 */
[----:B------:R-:W-:Y:S01]  /*7a40*/  FMNMX.FTZ R180, R20, R177, !PT ;  /* 0x000000b114b47209 */ /* 0x000fe20007810000 */
[--C-:B------:R-:W-:Y:S01]  /*7a50*/  FFMA.FTZ R174, R174, UR10, -R181.reuse ;  /* 0x0000000aaeae7c23 */ /* 0x100fe200080108b5 */
[----:B------:R-:W-:Y:S01]  /*7a60*/  FSEL R173, R160, -INF , !P4 ;  /* 0xff800000a0ad7808 */ /* 0x000fe20006000000 */
[--C-:B------:R-:W-:Y:S01]  /*7a70*/  FFMA.FTZ R167, R167, UR10, -R181.reuse ;  /* 0x0000000aa7a77c23 */ /* 0x100fe200080108b5 */
[----:B------:R-:W-:Y:S01]  /*7a80*/  FMNMX.FTZ R177, R23, R180, !PT ;  /* 0x000000b417b17209 */ /* 0x000fe20007810000 */
[--C-:B------:R-:W-:Y:S01]  /*7a90*/  FFMA.FTZ R180, R176, UR10, -R181.reuse ;  /* 0x0000000ab0b47c23 */ /* 0x100fe200080108b5 */
[----:B------:R-:W-:Y:S01]  /*7aa0*/  ISETP.LT.OR P0, PT, R175, 0x3a, P0 ;  /* 0x0000003aaf00780c */ /* 0x000fe20000701670 */
[----:B------:R0:W-:Y:S01]  /*7ab0*/  MUFU.EX2 R160, R178 ;  /* 0x000000b200a07308 */ /* 0x0001e20000000800 */
[----:B------:R-:W-:Y:S01]  /*7ac0*/  FMNMX.FTZ R176, R152, R177, !PT ;  /* 0x000000b198b07209 */ /* 0x000fe20007810000 */
[--C-:B------:R-:W-:Y:S01]  /*7ad0*/  FFMA.FTZ R175, R172, UR10, -R181.reuse ;  /* 0x0000000aacaf7c23 */ /* 0x100fe200080108b5 */
[----:B------:R-:W-:Y:S01]  /*7ae0*/  FSEL R161, R161, -INF , !P1 ;  /* 0xff800000a1a17808 */ /* 0x000fe20004800000 */
[--C-:B------:R-:W-:Y:S01]  /*7af0*/  FFMA.FTZ R172, R171, UR10, -R181.reuse ;  /* 0x0000000aabac7c23 */ /* 0x100fe200080108b5 */
[----:B------:R-:W-:Y:S01]  /*7b00*/  FMNMX.FTZ R179, R155, R176, !PT ;  /* 0x000000b09bb37209 */ /* 0x000fe20007810000 */
[--C-:B------:R-:W-:Y:S01]  /*7b10*/  FFMA.FTZ R171, R170, UR10, -R181.reuse ;  /* 0x0000000aaaab7c23 */ /* 0x100fe200080108b5 */
[----:B------:R-:W-:Y:S01]  /*7b20*/  FSEL R162, R162, -INF , !P0 ;  /* 0xff800000a2a27808 */ /* 0x000fe20004000000 */
[----:B------:R-:W-:Y:S01]  /*7b30*/  MUFU.EX2 R177, R180 ;  /* 0x000000b400b17308 */ /* 0x000fe20000000800 */
[----:B------:R-:W-:Y:S01]  /*7b40*/  FMNMX.FTZ R176, R156, R179, !PT ;  /* 0x000000b39cb07209 */ /* 0x000fe20007810000 */
[--C-:B------:R-:W-:Y:S01]  /*7b50*/  FFMA.FTZ R166, R166, UR10, -R181.reuse ;  /* 0x0000000aa6a67c23 */ /* 0x100fe200080108b5 */
[----:B------:R-:W-:Y:S01]  /*7b60*/  FSEL R170, R21, RZ, P2 ;  /* 0x000000ff15aa7208 */ /* 0x000fe20001000000 */
[--C-:B------:R-:W-:Y:S01]  /*7b70*/  FFMA.FTZ R169, R169, UR10, -R181.reuse ;  /* 0x0000000aa9a97c23 */ /* 0x100fe200080108b5 */
[----:B------:R-:W-:Y:S01]  /*7b80*/  FMNMX.FTZ R179, R157, R176, !PT ;  /* 0x000000b09db37209 */ /* 0x000fe20007810000 */
[--C-:B------:R-:W-:Y:S01]  /*7b90*/  FFMA.FTZ R165, R165, UR10, -R181.reuse ;  /* 0x0000000aa5a57c23 */ /* 0x100fe200080108b5 */
[----:B------:R-:W-:Y:S01]  /*7ba0*/  FFMA.FTZ R153, R153, UR10, -R181 ;  /* 0x0000000a99997c23 */ /* 0x000fe200080108b5 */
[----:B------:R-:W-:Y:S01]  /*7bb0*/  FADD.FTZ R170, -R170, R5 ;  /* 0x00000005aaaa7221 */ /* 0x000fe20000010100 */
[----:B------:R-:W-:Y:S01]  /*7bc0*/  FMNMX.FTZ R176, R158, R179, !PT ;  /* 0x000000b39eb07209 */ /* 0x000fe20007810000 */
[----:B------:R-:W-:Y:S01]  /*7bd0*/  MUFU.EX2 R174, R174 ;  /* 0x000000ae00ae7308 */ /* 0x000fe20000000800 */
[--C-:B------:R-:W-:Y:S01]  /*7be0*/  FFMA.FTZ R164, R164, UR10, -R181.reuse ;  /* 0x0000000aa4a47c23 */ /* 0x100fe200080108b5 */
[----:B------:R-:W-:Y:S01]  /*7bf0*/  FMUL.FTZ R170, R170, UR10 ;  /* 0x0000000aaaaa7c20 */ /* 0x000fe20008410000 */
[----:B------:R-:W-:Y:S01]  /*7c00*/  FMNMX.FTZ R176, R159, R176, !PT ;  /* 0x000000b09fb07209 */ /* 0x000fe20007810000 */
[----:B------:R-:W-:Y:S01]  /*7c10*/  FFMA.FTZ R154, R154, UR10, -R181 ;  /* 0x0000000a9a9a7c23 */ /* 0x000fe200080108b5 */
[----:B------:R-:W-:-:S02]  /*7c20*/  ISETP.NE.AND P0, PT, R3, RZ, PT ;  /* 0x000000ff0300720c */ /* 0x000fc40003f05270 */
[----:B------:R-:W-:Y:S01]  /*7c30*/  FMNMX.FTZ R176, R173, R176, !PT ;  /* 0x000000b0adb07209 */ /* 0x000fe20007810000 */
[----:B------:R-:W2:Y:S03]  /*7c40*/  MUFU.EX2 R170, R170 ;  /* 0x000000aa00aa7308 */ /* 0x000ea60000000800 */
[----:B------:R-:W-:Y:S01]  /*7c50*/  FMNMX.FTZ R179, R161, R176, !PT ;  /* 0x000000b0a1b37209 */ /* 0x000fe20007810000 */
[----:B------:R-:W-:-:S03]  /*7c60*/  FFMA.FTZ R176, R168, UR10, -R181 ;  /* 0x0000000aa8b07c23 */ /* 0x000fc600080108b5 */
[----:B------:R-:W-:Y:S01]  /*7c70*/  FMNMX.FTZ R179, R162, R179, !PT ;  /* 0x000000b3a2b37209 */ /* 0x000fe20007810000 */
[----:B------:R-:W3:Y:S04]  /*7c80*/  MUFU.EX2 R175, R175 ;  /* 0x000000af00af7308 */ /* 0x000ee80000000800 */
[----:B0-----:R-:W0:Y:S04]  /*7c90*/  SHFL.BFLY PT, R178, R179, 0x2, 0x1f ;  /* 0x0c401f00b3b27f89 */ /* 0x001e2800000e0000 */
[----:B------:R-:W4:Y:S01]  /*7ca0*/  MUFU.EX2 R167, R167 ;  /* 0x000000a700a77308 */ /* 0x000f220000000800 */
[----:B--2---:R-:W-:Y:S01]  /*7cb0*/  FFMA.FTZ R183, R170, R8, R177 ;  /* 0x00000008aab77223 */ /* 0x004fe200000100b1 */
[-C--:B------:R-:W-:Y:S01]  /*7cc0*/  FMUL.FTZ R24, R24, R170.reuse ;  /* 0x000000aa18187220 */ /* 0x080fe20000410000 */
[-C--:B------:R-:W-:Y:S01]  /*7cd0*/  FMUL.FTZ R25, R25, R170.reuse ;  /* 0x000000aa19197220 */ /* 0x080fe20000410000 */
[-C--:B------:R-:W-:Y:S01]  /*7ce0*/  FMUL.FTZ R28, R28, R170.reuse ;  /* 0x000000aa1c1c7220 */ /* 0x080fe20000410000 */
[----:B------:R-:W-:Y:S01]  /*7cf0*/  FADD.FTZ R183, R174, R183 ;  /* 0x000000b7aeb77221 */ /* 0x000fe20000010000 */
[-C--:B------:R-:W-:Y:S01]  /*7d00*/  FMUL.FTZ R29, R29, R170.reuse ;  /* 0x000000aa1d1d7220 */ /* 0x080fe20000410000 */
[-C--:B------:R-:W-:Y:S01]  /*7d10*/  FMUL.FTZ R32, R32, R170.reuse ;  /* 0x000000aa20207220 */ /* 0x080fe20000410000 */
[----:B------:R-:W2:Y:S01]  /*7d20*/  MUFU.EX2 R172, R172 ;  /* 0x000000ac00ac7308 */ /* 0x000ea20000000800 */
[----:B------:R-:W-:Y:S01]  /*7d30*/  FADD.FTZ R8, R160, R183 ;  /* 0x000000b7a0087221 */ /* 0x000fe20000010000 */
[-C--:B------:R-:W-:Y:S01]  /*7d40*/  FMUL.FTZ R33, R33, R170.reuse ;  /* 0x000000aa21217220 */ /* 0x080fe20000410000 */
[-C--:B------:R-:W-:Y:S01]  /*7d50*/  FMUL.FTZ R36, R36, R170.reuse ;  /* 0x000000aa24247220 */ /* 0x080fe20000410000 */
[-C--:B------:R-:W-:Y:S01]  /*7d60*/  FMUL.FTZ R37, R37, R170.reuse ;  /* 0x000000aa25257220 */ /* 0x080fe20000410000 */
[----:B---3--:R-:W-:Y:S01]  /*7d70*/  FADD.FTZ R8, R175, R8 ;  /* 0x00000008af087221 */ /* 0x008fe20000010000 */
[-C--:B------:R-:W-:Y:S01]  /*7d80*/  FMUL.FTZ R40, R40, R170.reuse ;  /* 0x000000aa28287220 */ /* 0x080fe20000410000 */
[-C--:B------:R-:W-:Y:S01]  /*7d90*/  FMUL.FTZ R41, R41, R170.reuse ;  /* 0x000000aa29297220 */ /* 0x080fe20000410000 */
[----:B------:R-:W3:Y:S01]  /*7da0*/  MUFU.EX2 R166, R166 ;  /* 0x000000a600a67308 */ /* 0x000ee20000000800 */
[-C--:B------:R-:W-:Y:S01]  /*7db0*/  FMUL.FTZ R44, R44, R170.reuse ;  /* 0x000000aa2c2c7220 */ /* 0x080fe20000410000 */
[-C--:B------:R-:W-:Y:S01]  /*7dc0*/  FMUL.FTZ R45, R45, R170.reuse ;  /* 0x000000aa2d2d7220 */ /* 0x080fe20000410000 */
[----:B------:R-:W-:Y:S01]  /*7dd0*/  FMUL.FTZ R48, R48, R170 ;  /* 0x000000aa30307220 */ /* 0x000fe20000410000 */
[----:B0-----:R-:W-:Y:S01]  /*7de0*/  FMNMX.FTZ R168, R179, R178, !PT ;  /* 0x000000b2b3a87209 */ /* 0x001fe20007810000 */
[--C-:B------:R-:W-:Y:S01]  /*7df0*/  FFMA.FTZ R178, R163, UR10, -R181.reuse ;  /* 0x0000000aa3b27c23 */ /* 0x100fe200080108b5 */
[----:B------:R-:W-:Y:S01]  /*7e00*/  FFMA.FTZ R181, R22, UR10, -R181 ;  /* 0x0000000a16b57c23 */ /* 0x000fe200080108b5 */
[-C--:B------:R-:W-:Y:S01]  /*7e10*/  FMUL.FTZ R49, R49, R170.reuse ;  /* 0x000000aa31317220 */ /* 0x080fe20000410000 */
[----:B------:R-:W0:Y:S01]  /*7e20*/  MUFU.EX2 R171, R171 ;  /* 0x000000ab00ab7308 */ /* 0x000e220000000800 */
[----:B------:R-:W5:Y:S01]  /*7e30*/  SHFL.BFLY PT, R179, R168, 0x1, 0x1f ;  /* 0x0c201f00a8b37f89 */ /* 0x000f6200000e0000 */
[-C--:B------:R-:W-:Y:S01]  /*7e40*/  FMUL.FTZ R52, R52, R170.reuse ;  /* 0x000000aa34347220 */ /* 0x080fe20000410000 */
        /* <DEDUP_REMOVED lines=21> */
[----:B------:R4:W-:Y:S01]  /*7fa0*/  MUFU.EX2 R163, R153 ;  /* 0x0000009900a37308 */ /* 0x0009e20000000800 */
[----:B-----5:R-:W-:Y:S01]  /*7fb0*/  FMNMX.FTZ R168, R168, R179, !PT ;  /* 0x000000b3a8a87209 */ /* 0x020fe20007810000 */
[-C--:B------:R-:W-:Y:S01]  /*7fc0*/  FMUL.FTZ R92, R92, R170.reuse ;  /* 0x000000aa5c5c7220 */ /* 0x080fe20000410000 */
[-C--:B------:R-:W-:Y:S01]  /*7fd0*/  FMUL.FTZ R93, R93, R170.reuse ;  /* 0x000000aa5d5d7220 */ /* 0x080fe20000410000 */
[-C--:B------:R-:W-:Y:S01]  /*7fe0*/  FMUL.FTZ R96, R96, R170.reuse ;  /* 0x000000aa60607220 */ /* 0x080fe20000410000 */
[C---:B------:R-:W-:Y:S01]  /*7ff0*/  FSETP.NEU.FTZ.AND P1, PT, R168.reuse, -INF , PT ;  /* 0xff800000a800780b */ /* 0x040fe20003f3d000 */
[----:B------:R-:W-:Y:S01]  /*8000*/  FMUL.FTZ R5, R168, UR10 ;  /* 0x0000000aa8057c20 */ /* 0x000fe20008410000 */
[----:B------:R-:W-:Y:S01]  /*8010*/  FMUL.FTZ R97, R97, R170 ;  /* 0x000000aa61617220 */ /* 0x000fe20000410000 */
[----:B------:R-:W5:Y:S01]  /*8020*/  MUFU.EX2 R165, R165 ;  /* 0x000000a500a57308 */ /* 0x000f620000000800 */
[----:B----4-:R-:W-:-:S02]  /*8030*/  IMAD.U32 R153, RZ, RZ, UR24 ;  /* 0x00000018ff997e24 */ /* 0x010fc4000f8e00ff */
[-C--:B------:R-:W-:Y:S01]  /*8040*/  FMUL.FTZ R100, R100, R170.reuse ;  /* 0x000000aa64647220 */ /* 0x080fe20000410000 */
[----:B------:R-:W-:Y:S01]  /*8050*/  FSEL R182, R5, RZ, P1 ;  /* 0x000000ff05b67208 */ /* 0x000fe20000800000 */
[-C--:B------:R-:W-:Y:S01]  /*8060*/  FMUL.FTZ R101, R101, R170.reuse ;  /* 0x000000aa65657220 */ /* 0x080fe20000410000 */
[----:B------:R-:W-:Y:S01]  /*8070*/  FSEL R5, R168, RZ, P1 ;  /* 0x000000ffa8057208 */ /* 0x000fe20000800000 */
[-C--:B------:R-:W-:Y:S01]  /*8080*/  FMUL.FTZ R104, R104, R170.reuse ;  /* 0x000000aa68687220 */ /* 0x080fe20000410000 */
[----:B------:R-:W-:Y:S01]  /*8090*/  FMUL.FTZ R105, R105, R170 ;  /* 0x000000aa69697220 */ /* 0x000fe20000410000 */
[----:B------:R-:W-:Y:S01]  /*80a0*/  FFMA.FTZ R22, R15, UR10, -R182 ;  /* 0x0000000a0f167c23 */ /* 0x000fe200080108b6 */
[----:B------:R-:W-:Y:S01]  /*80b0*/  FADD.FTZ R15, R167, R8 ;  /* 0x00000008a70f7221 */ /* 0x000fe20000010000 */
[----:B------:R-:W-:Y:S01]  /*80c0*/  FADD.FTZ R5, -R5, R6 ;  /* 0x0000000605057221 */ /* 0x000fe20000010100 */
[----:B------:R-:W4:Y:S01]  /*80d0*/  MUFU.EX2 R178, R178 ;  /* 0x000000b200b27308 */ /* 0x000f220000000800 */
[----:B------:R-:W-:Y:S01]  /*80e0*/  @!P0 LEA R8, R153, R2, 0x6 ;  /* 0x0000000299088211 */ /* 0x000fe200078e30ff */
[----:B--2---:R-:W-:Y:S01]  /*80f0*/  FADD.FTZ R15, R172, R15 ;  /* 0x0000000fac0f7221 */ /* 0x004fe20000010000 */
[----:B------:R-:W-:Y:S01]  /*8100*/  FMUL.FTZ R5, R5, UR10 ;  /* 0x0000000a05057c20 */ /* 0x000fe20008410000 */
[--C-:B------:R-:W-:Y:S01]  /*8110*/  FFMA.FTZ R153, R16, UR10, -R182.reuse ;  /* 0x0000000a10997c23 */ /* 0x100fe200080108b6 */
[--C-:B------:R-:W-:Y:S01]  /*8120*/  FFMA.FTZ R17, R17, UR10, -R182.reuse ;  /* 0x0000000a11117c23 */ /* 0x100fe200080108b6 */
[----:B---3--:R-:W-:Y:S01]  /*8130*/  FADD.FTZ R6, R166, R15 ;  /* 0x0000000fa6067221 */ /* 0x008fe20000010000 */
[--C-:B------:R-:W-:Y:S01]  /*8140*/  FFMA.FTZ R18, R18, UR10, -R182.reuse ;  /* 0x0000000a12127c23 */ /* 0x100fe200080108b6 */
[----:B------:R-:W-:Y:S01]  /*8150*/  MUFU.EX2 R22, R22 ;  /* 0x0000001600167308 */ /* 0x000fe20000000800 */
[----:B------:R-:W-:Y:S01]  /*8160*/  FFMA.FTZ R19, R19, UR10, -R182 ;  /* 0x0000000a13137c23 */ /* 0x000fe200080108b6 */
[----:B0-----:R-:W-:Y:S01]  /*8170*/  FADD.FTZ R15, R171, R6 ;  /* 0x00000006ab0f7221 */ /* 0x001fe20000010000 */
[--C-:B------:R-:W-:Y:S01]  /*8180*/  FFMA.FTZ R20, R20, UR10, -R182.reuse ;  /* 0x0000000a14147c23 */ /* 0x100fe200080108b6 */
[--C-:B------:R-:W-:Y:S01]  /*8190*/  FFMA.FTZ R183, R161, UR10, -R182.reuse ;  /* 0x0000000aa1b77c23 */ /* 0x100fe200080108b6 */
[--C-:B------:R-:W-:Y:S01]  /*81a0*/  FFMA.FTZ R23, R23, UR10, -R182.reuse ;  /* 0x0000000a17177c23 */ /* 0x100fe200080108b6 */
[----:B-1----:R-:W-:Y:S01]  /*81b0*/  FADD.FTZ R16, R176, R15 ;  /* 0x0000000fb0107221 */ /* 0x002fe20000010000 */
[----:B------:R-:W-:Y:S01]  /*81c0*/  FFMA.FTZ R15, R156, UR10, -R182 ;  /* 0x0000000a9c0f7c23 */ /* 0x000fe200080108b6 */
[----:B------:R-:W0:Y:S01]  /*81d0*/  MUFU.EX2 R5, R5 ;  /* 0x0000000500057308 */ /* 0x000e220000000800 */
[----:B------:R-:W-:Y:S01]  /*81e0*/  F2FP.F16.F32.PACK_AB R156, R172, R167 ;  /* 0x000000a7ac9c723e */ /* 0x000fe200000000ff */
[----:B------:R-:W-:Y:S01]  /*81f0*/  FADD.FTZ R16, R169, R16 ;  /* 0x00000010a9107221 */ /* 0x000fe20000010000 */
[--C-:B------:R-:W-:Y:S01]  /*8200*/  FFMA.FTZ R6, R152, UR10, -R182.reuse ;  /* 0x0000000a98067c23 */ /* 0x100fe200080108b6 */
[----:B------:R-:W-:Y:S01]  /*8210*/  @!P0 LEA R8, R8, UR37, 0x2 ;  /* 0x0000002508088c11 */ /* 0x000fe2000f8e10ff */
[----:B------:R-:W-:Y:S01]  /*8220*/  FFMA.FTZ R155, R155, UR10, -R182 ;  /* 0x0000000a9b9b7c23 */ /* 0x000fe200080108b6 */
[----:B-----5:R-:W-:Y:S01]  /*8230*/  FADD.FTZ R185, R165, R16 ;  /* 0x00000010a5b97221 */ /* 0x020fe20000010000 */
[----:B------:R-:W-:Y:S01]  /*8240*/  F2FP.F16.F32.PACK_AB R152, R174, R177 ;  /* 0x000000b1ae98723e */ /* 0x000fe200000000ff */
[----:B------:R-:W1:Y:S01]  /*8250*/  MUFU.EX2 R153, R153 ;  /* 0x0000009900997308 */ /* 0x000e620000000800 */
[----:B------:R-:W-:Y:S01]  /*8260*/  @!P0 STS [R8+0x28800], R170 ;  /* 0x028800aa08008388 */ /* 0x000fe20000000800 */
[----:B----4-:R-:W-:Y:S01]  /*8270*/  FADD.FTZ R16, R178, R185 ;  /* 0x000000b9b2107221 */ /* 0x010fe20000010000 */
[--C-:B------:R-:W-:Y:S01]  /*8280*/  FFMA.FTZ R157, R157, UR10, -R182.reuse ;  /* 0x0000000a9d9d7c23 */ /* 0x100fe200080108b6 */
[--C-:B------:R-:W-:Y:S01]  /*8290*/  FFMA.FTZ R159, R159, UR10, -R182.reuse ;  /* 0x0000000a9f9f7c23 */ /* 0x100fe200080108b6 */
[----:B------:R-:W-:Y:S01]  /*82a0*/  FFMA.FTZ R173, R173, UR10, -R182 ;  /* 0x0000000aadad7c23 */ /* 0x000fe200080108b6 */
[----:B------:R-:W-:Y:S01]  /*82b0*/  FADD.FTZ R161, R163, R16 ;  /* 0x00000010a3a17221 */ /* 0x000fe20000010000 */
[-C--:B------:R-:W-:Y:S01]  /*82c0*/  FMUL.FTZ R108, R108, R170.reuse ;  /* 0x000000aa6c6c7220 */ /* 0x080fe20000410000 */
[----:B------:R-:W2:Y:S01]  /*82d0*/  MUFU.EX2 R164, R164 ;  /* 0x000000a400a47308 */ /* 0x000ea20000000800 */
[----:B0-----:R-:W-:Y:S01]  /*82e0*/  FFMA.FTZ R172, R5, R7, R22 ;  /* 0x0000000705ac7223 */ /* 0x001fe20000010016 */
[----:B------:R0:W-:Y:S01]  /*82f0*/  @!P0 STS [R8+0x28820], R5 ;  /* 0x0288200508008388 */ /* 0x0001e20000000800 */
[-C--:B------:R-:W-:Y:S01]  /*8300*/  FMUL.FTZ R109, R109, R170.reuse ;  /* 0x000000aa6d6d7220 */ /* 0x080fe20000410000 */
[-C--:B------:R-:W-:Y:S01]  /*8310*/  FMUL.FTZ R112, R112, R170.reuse ;  /* 0x000000aa70707220 */ /* 0x080fe20000410000 */
[-C--:B------:R-:W-:Y:S01]  /*8320*/  FMUL.FTZ R113, R113, R170.reuse ;  /* 0x000000aa71717220 */ /* 0x080fe20000410000 */
[-C--:B------:R-:W-:Y:S01]  /*8330*/  FMUL.FTZ R116, R116, R170.reuse ;  /* 0x000000aa74747220 */ /* 0x080fe20000410000 */
[----:B------:R-:W-:Y:S01]  /*8340*/  FMUL.FTZ R117, R117, R170 ;  /* 0x000000aa75757220 */ /* 0x000fe20000410000 */
[----:B------:R-:W3:Y:S01]  /*8350*/  MUFU.EX2 R17, R17 ;  /* 0x0000001100117308 */ /* 0x000ee20000000800 */
[C---:B-1----:R-:W-:Y:S01]  /*8360*/  FADD.FTZ R172, R153.reuse, R172 ;  /* 0x000000ac99ac7221 */ /* 0x042fe20000010000 */
[----:B------:R-:W-:Y:S01]  /*8370*/  F2FP.F16.F32.PACK_AB R153, R153, R22 ;  /* 0x000000169999723e */ /* 0x000fe200000000ff */
[-C--:B------:R-:W-:Y:S01]  /*8380*/  FMUL.FTZ R120, R120, R170.reuse ;  /* 0x000000aa78787220 */ /* 0x080fe20000410000 */
[-C--:B------:R-:W-:Y:S01]  /*8390*/  FMUL.FTZ R121, R121, R170.reuse ;  /* 0x000000aa79797220 */ /* 0x080fe20000410000 */
[-C--:B------:R-:W-:Y:S01]  /*83a0*/  FMUL.FTZ R124, R124, R170.reuse ;  /* 0x000000aa7c7c7220 */ /* 0x080fe20000410000 */
[-C--:B------:R-:W-:Y:S01]  /*83b0*/  FMUL.FTZ R125, R125, R170.reuse ;  /* 0x000000aa7d7d7220 */ /* 0x080fe20000410000 */
[-C--:B------:R-:W-:Y:S01]  /*83c0*/  FMUL.FTZ R128, R128, R170.reuse ;  /* 0x000000aa80807220 */ /* 0x080fe20000410000 */
[----:B------:R1:W4:Y:S01]  /*83d0*/  MUFU.EX2 R179, R154 ;  /* 0x0000009a00b37308 */ /* 0x0003220000000800 */
[C---:B--2---:R-:W-:Y:S01]  /*83e0*/  FADD.FTZ R16, R164.reuse, R161 ;  /* 0x000000a1a4107221 */ /* 0x044fe20000010000 */
[----:B------:R-:W-:Y:S01]  /*83f0*/  F2FP.F16.F32.PACK_AB R164, R164, R163 ;  /* 0x000000a3a4a4723e */ /* 0x000fe200000000ff */
[-C--:B------:R-:W-:Y:S01]  /*8400*/  FMUL.FTZ R129, R129, R170.reuse ;  /* 0x000000aa81817220 */ /* 0x080fe20000410000 */
[-C--:B------:R-:W-:Y:S01]  /*8410*/  FMUL.FTZ R132, R132, R170.reuse ;  /* 0x000000aa84847220 */ /* 0x080fe20000410000 */
[-C--:B------:R-:W-:Y:S01]  /*8420*/  FMUL.FTZ R133, R133, R170.reuse ;  /* 0x000000aa85857220 */ /* 0x080fe20000410000 */
[-C--:B------:R-:W-:Y:S01]  /*8430*/  FMUL.FTZ R136, R136, R170.reuse ;  /* 0x000000aa88887220 */ /* 0x080fe20000410000 */
[----:B------:R-:W-:Y:S01]  /*8440*/  FMUL.FTZ R137, R137, R170 ;  /* 0x000000aa89897220 */ /* 0x000fe20000410000 */
[----:B------:R-:W2:Y:S01]  /*8450*/  MUFU.EX2 R18, R18 ;  /* 0x0000001200127308 */ /* 0x000ea20000000800 */
[----:B---3--:R-:W-:Y:S01]  /*8460*/  FADD.FTZ R7, R17, R172 ;  /* 0x000000ac11077221 */ /* 0x008fe20000010000 */
[----:B-1----:R-:W-:Y:S01]  /*8470*/  F2FP.F16.F32.PACK_AB R154, R175, R160 ;  /* 0x000000a0af9a723e */ /* 0x002fe200000000ff */
[----:B------:R-:W-:Y:S01]  /*8480*/  FMUL.FTZ R140, R140, R170 ;  /* 0x000000aa8c8c7220 */ /* 0x000fe20000410000 */
[----:B------:R-:W-:Y:S01]  /*8490*/  F2FP.F16.F32.PACK_AB R160, R169, R176 ;  /* 0x000000b0a9a0723e */ /* 0x000fe200000000ff */
[-C--:B------:R-:W-:Y:S01]  /*84a0*/  FMUL.FTZ R141, R141, R170.reuse ;  /* 0x000000aa8d8d7220 */ /* 0x080fe20000410000 */
[-C--:B------:R-:W-:Y:S01]  /*84b0*/  FMUL.FTZ R144, R144, R170.reuse ;  /* 0x000000aa90907220 */ /* 0x080fe20000410000 */
[-C--:B------:R-:W-:Y:S01]  /*84c0*/  FMUL.FTZ R145, R145, R170.reuse ;  /* 0x000000aa91917220 */ /* 0x080fe20000410000 */
[----:B------:R1:W0:Y:S01]  /*84d0*/  MUFU.EX2 R180, R181 ;  /* 0x000000b500b47308 */ /* 0x0002220000000800 */
[----:B----4-:R-:W-:Y:S01]  /*84e0*/  FADD.FTZ R161, R179, R16 ;  /* 0x00000010b3a17221 */ /* 0x010fe20000010000 */
[-C--:B------:R-:W-:Y:S01]  /*84f0*/  FMUL.FTZ R148, R148, R170.reuse ;  /* 0x000000aa94947220 */ /* 0x080fe20000410000 */
[----:B------:R-:W-:Y:S01]  /*8500*/  FMUL.FTZ R149, R149, R170 ;  /* 0x000000aa95957220 */ /* 0x000fe20000410000 */
[-C--:B------:R-:W-:Y:S01]  /*8510*/  FMUL.FTZ R26, R26, R5.reuse ;  /* 0x000000051a1a7220 */ /* 0x080fe20000410000 */
[-C--:B------:R-:W-:Y:S01]  /*8520*/  FMUL.FTZ R27, R27, R5.reuse ;  /* 0x000000051b1b7220 */ /* 0x080fe20000410000 */
[-C--:B------:R-:W-:Y:S01]  /*8530*/  FMUL.FTZ R30, R30, R5.reuse ;  /* 0x000000051e1e7220 */ /* 0x080fe20000410000 */
[----:B------:R-:W-:Y:S01]  /*8540*/  FMUL.FTZ R31, R31, R5 ;  /* 0x000000051f1f7220 */ /* 0x000fe20000410000 */
[----:B------:R-:W3:Y:S01]  /*8550*/  MUFU.EX2 R19, R19 ;  /* 0x0000001300137308 */ /* 0x000ee20000000800 */
[----:B--2---:R-:W-:Y:S01]  /*8560*/  FADD.FTZ R174, R18, R7 ;  /* 0x0000000712ae7221 */ /* 0x004fe20000010000 */
[--C-:B-1----:R-:W-:Y:S01]  /*8570*/  FFMA.FTZ R181, R158, UR10, -R182.reuse ;  /* 0x0000000a9eb57c23 */ /* 0x102fe200080108b6 */
[----:B------:R-:W-:Y:S01]  /*8580*/  FFMA.FTZ R182, R162, UR10, -R182 ;  /* 0x0000000aa2b67c23 */ /* 0x000fe200080108b6 */
[----:B------:R-:W-:Y:S01]  /*8590*/  F2FP.F16.F32.PACK_AB R162, R178, R165 ;  /* 0x000000a5b2a2723e */ /* 0x000fe200000000ff */
[-C--:B------:R-:W-:Y:S01]  /*85a0*/  FMUL.FTZ R34, R34, R5.reuse ;  /* 0x0000000522227220 */ /* 0x080fe20000410000 */
[----:B------:R-:W-:Y:S01]  /*85b0*/  F2FP.F16.F32.PACK_AB R158, R171, R166 ;  /* 0x000000a6ab9e723e */ /* 0x000fe200000000ff */
[----:B------:R-:W-:Y:S01]  /*85c0*/  FMUL.FTZ R35, R35, R5 ;  /* 0x0000000523237220 */ /* 0x000fe20000410000 */
[----:B------:R-:W1:Y:S01]  /*85d0*/  MUFU.EX2 R20, R20 ;  /* 0x0000001400147308 */ /* 0x000e620000000800 */
[C---:B0-----:R-:W-:Y:S01]  /*85e0*/  FADD.FTZ R8, R180.reuse, R161 ;  /* 0x000000a1b4087221 */ /* 0x041fe20000010000 */
[----:B------:R-:W-:Y:S01]  /*85f0*/  F2FP.F16.F32.PACK_AB R166, R180, R179 ;  /* 0x000000b3b4a6723e */ /* 0x000fe200000000ff */
[-C--:B------:R-:W-:Y:S01]  /*8600*/  FMUL.FTZ R38, R38, R5.reuse ;  /* 0x0000000526267220 */ /* 0x080fe20000410000 */
[-C--:B------:R-:W-:Y:S01]  /*8610*/  FMUL.FTZ R39, R39, R5.reuse ;  /* 0x0000000527277220 */ /* 0x080fe20000410000 */
[-C--:B------:R-:W-:Y:S01]  /*8620*/  FMUL.FTZ R42, R42, R5.reuse ;  /* 0x000000052a2a7220 */ /* 0x080fe20000410000 */
[-C--:B------:R-:W-:Y:S01]  /*8630*/  FMUL.FTZ R43, R43, R5.reuse ;  /* 0x000000052b2b7220 */ /* 0x080fe20000410000 */
[-C--:B------:R-:W-:Y:S01]  /*8640*/  FMUL.FTZ R46, R46, R5.reuse ;  /* 0x000000052e2e7220 */ /* 0x080fe20000410000 */
[----:B------:R-:W0:Y:S01]  /*8650*/  MUFU.EX2 R23, R23 ;  /* 0x0000001700177308 */ /* 0x000e220000000800 */
[----:B---3--:R-:W-:Y:S01]  /*8660*/  FADD.FTZ R7, R19, R174 ;  /* 0x000000ae13077221 */ /* 0x008fe20000010000 */
        /* <DEDUP_REMOVED lines=14> */
[----:B------:R1:W3:Y:S01]  /*8750*/  MUFU.EX2 R161, R155 ;  /* 0x0000009b00a17308 */ /* 0x0002e20000000800 */
[----:B0-----:R-:W-:Y:S01]  /*8760*/  FADD.FTZ R7, R23, R174 ;  /* 0x000000ae17077221 */ /* 0x001fe20000010000 */
[-C--:B------:R-:W-:Y:S01]  /*8770*/  FMUL.FTZ R71, R71, R5.reuse ;  /* 0x0000000547477220 */ /* 0x080fe20000410000 */
[-C--:B------:R-:W-:Y:S01]  /*8780*/  FMUL.FTZ R74, R74, R5.reuse ;  /* 0x000000054a4a7220 */ /* 0x080fe20000410000 */
[-C--:B------:R-:W-:Y:S01]  /*8790*/  FMUL.FTZ R75, R75, R5.reuse ;  /* 0x000000054b4b7220 */ /* 0x080fe20000410000 */
[-C--:B------:R-:W-:Y:S01]  /*87a0*/  FMUL.FTZ R78, R78, R5.reuse ;  /* 0x000000054e4e7220 */ /* 0x080fe20000410000 */
[-C--:B------:R-:W-:Y:S01]  /*87b0*/  FMUL.FTZ R79, R79, R5.reuse ;  /* 0x000000054f4f7220 */ /* 0x080fe20000410000 */
[----:B------:R-:W-:Y:S01]  /*87c0*/  FMUL.FTZ R82, R82, R5 ;  /* 0x0000000552527220 */ /* 0x000fe20000410000 */
[----:B------:R-:W0:Y:S01]  /*87d0*/  MUFU.EX2 R16, R15 ;  /* 0x0000000f00107308 */ /* 0x000e220000000800 */
[----:B--2---:R-:W-:Y:S01]  /*87e0*/  FADD.FTZ R176, R6, R7 ;  /* 0x0000000706b07221 */ /* 0x004fe20000010000 */
[----:B-1----:R-:W-:Y:S01]  /*87f0*/  F2FP.F16.F32.PACK_AB R155, R18, R17 ;  /* 0x00000011129b723e */ /* 0x002fe200000000ff */
[----:B------:R-:W-:Y:S01]  /*8800*/  BAR.SYNC.DEFER_BLOCKING 0xf, 0x100 ;  /* 0x03c4000000007b1d */ /* 0x000fe20000010000 */
[-C--:B------:R-:W-:Y:S01]  /*8810*/  FMUL.FTZ R83, R83, R5.reuse ;  /* 0x0000000553537220 */ /* 0x080fe20000410000 */
[-C--:B------:R-:W-:Y:S01]  /*8820*/  FMUL.FTZ R86, R86, R5.reuse ;  /* 0x0000000556567220 */ /* 0x080fe20000410000 */
[-C--:B------:R-:W-:Y:S01]  /*8830*/  FMUL.FTZ R87, R87, R5.reuse ;  /* 0x0000000557577220 */ /* 0x080fe20000410000 */
[-C--:B------:R-:W-:Y:S01]  /*8840*/  FMUL.FTZ R90, R90, R5.reuse ;  /* 0x000000055a5a7220 */ /* 0x080fe20000410000 */
[-C--:B------:R-:W-:Y:S01]  /*8850*/  FMUL.FTZ R91, R91, R5.reuse ;  /* 0x000000055b5b7220 */ /* 0x080fe20000410000 */
[----:B------:R1:W2:Y:S01]  /*8860*/  MUFU.EX2 R163, R157 ;  /* 0x0000009d00a37308 */ /* 0x0002a20000000800 */
        /* <DEDUP_REMOVED lines=8> */
[----:B0-----:R-:W-:Y:S01]  /*88f0*/  FADD.FTZ R176, R16, R7 ;  /* 0x0000000710b07221 */ /* 0x001fe20000010000 */
[----:B-1----:R-:W-:Y:S01]  /*8900*/  F2FP.F16.F32.PACK_AB R157, R20, R19 ;  /* 0x00000013149d723e */ /* 0x002fe200000000ff */
[----:B------:R-:W-:Y:S01]  /*8910*/  FMUL.FTZ R106, R106, R5 ;  /* 0x000000056a6a7220 */ /* 0x000fe20000410000 */
[----:B------:R-:W-:Y:S01]  /*8920*/  F2FP.F16.F32.PACK_AB R161, R16, R161 ;  /* 0x000000a110a1723e */ /* 0x000fe200000000ff */
[-C--:B------:R-:W-:Y:S01]  /*8930*/  FMUL.FTZ R107, R107, R5.reuse ;  /* 0x000000056b6b7220 */ /* 0x080fe20000410000 */
[-C--:B------:R-:W-:Y:S01]  /*8940*/  FMUL.FTZ R110, R110, R5.reuse ;  /* 0x000000056e6e7220 */ /* 0x080fe20000410000 */
[-C--:B------:R-:W-:Y:S01]  /*8950*/  FMUL.FTZ R111, R111, R5.reuse ;  /* 0x000000056f6f7220 */ /* 0x080fe20000410000 */
[----:B------:R0:W1:Y:S01]  /*8960*/  MUFU.EX2 R165, R159 ;  /* 0x0000009f00a57308 */ /* 0x0000620000000800 */
[----:B--2---:R-:W-:Y:S01]  /*8970*/  FADD.FTZ R7, R163, R176 ;  /* 0x000000b0a3077221 */ /* 0x004fe20000010000 */
[----:B------:R2:W-:Y:S01]  /*8980*/  STSM.16.M88.4 [R12+0x26800], R152 ;  /* 0x026800980c007844 */ /* 0x0005e20000000200 */
[-C--:B------:R-:W-:Y:S01]  /*8990*/  FMUL.FTZ R114, R114, R5.reuse ;  /* 0x0000000572727220 */ /* 0x080fe20000410000 */
[-C--:B------:R-:W-:Y:S01]  /*89a0*/  FMUL.FTZ R115, R115, R5.reuse ;  /* 0x0000000573737220 */ /* 0x080fe20000410000 */
[-C--:B------:R-:W-:Y:S01]  /*89b0*/  FMUL.FTZ R118, R118, R5.reuse ;  /* 0x0000000576767220 */ /* 0x080fe20000410000 */
[-C--:B------:R-:W-:Y:S01]  /*89c0*/  FMUL.FTZ R119, R119, R5.reuse ;  /* 0x0000000577777220 */ /* 0x080fe20000410000 */
[----:B------:R-:W-:Y:S01]  /*89d0*/  FMUL.FTZ R122, R122, R5 ;  /* 0x000000057a7a7220 */ /* 0x000fe20000410000 */
[----:B------:R-:W4:Y:S01]  /*89e0*/  MUFU.EX2 R174, R173 ;  /* 0x000000ad00ae7308 */ /* 0x000f220000000800 */
[----:B---3--:R-:W-:Y:S01]  /*89f0*/  FADD.FTZ R176, R172, R7 ;  /* 0x00000007acb07221 */ /* 0x008fe20000010000 */
[----:B0-----:R-:W-:Y:S01]  /*8a00*/  F2FP.F16.F32.PACK_AB R159, R6, R23 ;  /* 0x00000017069f723e */ /* 0x001fe200000000ff */
[----:B------:R-:W-:Y:S01]  /*8a10*/  FMUL.FTZ R123, R123, R5 ;  /* 0x000000057b7b7220 */ /* 0x000fe20000410000 */
[----:B------:R-:W-:Y:S01]  /*8a20*/  F2FP.F16.F32.PACK_AB R163, R172, R163 ;  /* 0x000000a3aca3723e */ /* 0x000fe200000000ff */
[-C--:B------:R-:W-:Y:S01]  /*8a30*/  FMUL.FTZ R126, R126, R5.reuse ;  /* 0x000000057e7e7220 */ /* 0x080fe20000410000 */
[-C--:B------:R-:W-:Y:S01]  /*8a40*/  FMUL.FTZ R127, R127, R5.reuse ;  /* 0x000000057f7f7220 */ /* 0x080fe20000410000 */
[----:B------:R2:W-:Y:S01]  /*8a50*/  STSM.16.M88.4 [R10], R156 ;  /* 0x0000009c0a007844 */ /* 0x0005e20000000200 */
[----:B------:R-:W0:Y:S01]  /*8a60*/  MUFU.EX2 R167, R183 ;  /* 0x000000b700a77308 */ /* 0x000e220000000800 */
[----:B-1----:R-:W-:Y:S01]  /*8a70*/  FADD.FTZ R7, R165, R176 ;  /* 0x000000b0a5077221 */ /* 0x002fe20000010000 */
[-C--:B------:R-:W-:Y:S01]  /*8a80*/  FMUL.FTZ R130, R130, R5.reuse ;  /* 0x0000000582827220 */ /* 0x080fe20000410000 */
[----:B------:R2:W-:Y:S01]  /*8a90*/  STSM.16.M88.4 [R11], R160 ;  /* 0x000000a00b007844 */ /* 0x0005e20000000200 */
[-C--:B------:R-:W-:Y:S01]  /*8aa0*/  FMUL.FTZ R131, R131, R5.reuse ;  /* 0x0000000583837220 */ /* 0x080fe20000410000 */
[-C--:B------:R-:W-:Y:S01]  /*8ab0*/  FMUL.FTZ R134, R134, R5.reuse ;  /* 0x0000000586867220 */ /* 0x080fe20000410000 */
[-C--:B------:R-:W-:Y:S01]  /*8ac0*/  FMUL.FTZ R135, R135, R5.reuse ;  /* 0x0000000587877220 */ /* 0x080fe20000410000 */
[----:B------:R-:W-:Y:S01]  /*8ad0*/  FMUL.FTZ R138, R138, R5 ;  /* 0x000000058a8a7220 */ /* 0x000fe20000410000 */
[----:B------:R-:W1:Y:S01]  /*8ae0*/  MUFU.EX2 R182, R182 ;  /* 0x000000b600b67308 */ /* 0x000e620000000800 */
[C---:B----4-:R-:W-:Y:S01]  /*8af0*/  FADD.FTZ R22, R174.reuse, R7 ;  /* 0x00000007ae167221 */ /* 0x050fe20000010000 */
[----:B------:R-:W-:Y:S01]  /*8b00*/  F2FP.F16.F32.PACK_AB R165, R174, R165 ;  /* 0x000000a5aea5723e */ /* 0x000fe200000000ff */
[-C--:B------:R-:W-:Y:S01]  /*8b10*/  FMUL.FTZ R139, R139, R5.reuse ;  /* 0x000000058b8b7220 */ /* 0x080fe20000410000 */
[-C--:B------:R-:W-:Y:S01]  /*8b20*/  FMUL.FTZ R142, R142, R5.reuse ;  /* 0x000000058e8e7220 */ /* 0x080fe20000410000 */
[-C--:B------:R-:W-:Y:S01]  /*8b30*/  FMUL.FTZ R143, R143, R5.reuse ;  /* 0x000000058f8f7220 */ /* 0x080fe20000410000 */
[-C--:B------:R-:W-:Y:S01]  /*8b40*/  FMUL.FTZ R146, R146, R5.reuse ;  /* 0x0000000592927220 */ /* 0x080fe20000410000 */
[-C--:B------:R-:W-:Y:S01]  /*8b50*/  FMUL.FTZ R147, R147, R5.reuse ;  /* 0x0000000593937220 */ /* 0x080fe20000410000 */
[-C--:B------:R-:W-:Y:S01]  /*8b60*/  FMUL.FTZ R150, R150, R5.reuse ;  /* 0x0000000596967220 */ /* 0x080fe20000410000 */
[----:B0-----:R-:W-:Y:S01]  /*8b70*/  FADD.FTZ R7, R167, R22 ;  /* 0x00000016a7077221 */ /* 0x001fe20000010000 */
[----:B------:R-:W-:Y:S01]  /*8b80*/  FMUL.FTZ R151, R151, R5 ;  /* 0x0000000597977220 */ /* 0x000fe20000410000 */
[----:B-1----:R-:W-:-:S02]  /*8b90*/  F2FP.F16.F32.PACK_AB R167, R182, R167 ;  /* 0x000000a7b6a7723e */ /* 0x002fc400000000ff */
[----:B------:R-:W-:-:S03]  /*8ba0*/  FADD.FTZ R7, R182, R7 ;  /* 0x00000007b6077221 */ /* 0x000fc60000010000 */
[----:B------:R2:W-:Y:S01]  /*8bb0*/  STSM.16.M88.4 [R9], R164 ;  /* 0x000000a409007844 */ /* 0x0005e20000000200 */
[----:B------:R-:W-:Y:S05]  /*8bc0*/  @!P5 BRA `(.L_x_4798) ;  /* 0x000000000004d947 */ /* 0x000fea0003800000 */
[----:B------:R-:W-:Y:S01]  /*8bd0*/  BPT.TRAP 0x1 ;  /* 0x000000040000795c */ /* 0x000fe20000300000 */
.L_x_4798:
[----:B------:R0:W1:Y:S01]  /*8be0*/  SYNCS.PHASECHK.TRANS64.TRYWAIT P0, [UR32+0x28c50], R13 ;  /* 0x028c500dff0075a7 */ /* 0x0000620008000160 */
[----:B------:R-:W-:Y:S05]  /*8bf0*/  @!P5 BRA `(.L_x_4799) ;  /* 0x000000000004d947 */ /* 0x000fea0003800000 */
[----:B------:R-:W-:Y:S01]  /*8c00*/  BPT.TRAP 0x1 ;  /* 0x000000040000795c */ /* 0x000fe20000300000 */
.L_x_4799:
[----:B-1----:R-:W-:Y:S05]  /*8c10*/  @P0 BRA `(.L_x_4800) ;  /* 0x0000000000080947 */ /* 0x002fea0003800000 */
[----:B------:R-:W1:Y:S02]  /*8c20*/  SYNCS.PHASECHK.TRANS64.TRYWAIT P0, [UR32+0x28c50], R13 ;  /* 0x028c500dff0075a7 */ /* 0x000e640008000160 */
[----:B-1----:R-:W-:Y:S05]  /*8c30*/  @!P0 BRA `(.L_x_4801) ;  /* 0x000000c800408947 */ /* 0x002fea0003800000 */
.L_x_4800:
[----:B------:R-:W-:Y:S01]  /*8c40*/  ULEA UR19, UR4, UR36, 0xc ;  /* 0x0000002404137291 */ /* 0x000fe2000f8e603f */
[----:B------:R-:W-:Y:S01]  /*8c50*/  WARPGROUP.ARRIVE ;  /* 0x00000000000079c5 */ /* 0x000fe20000000000 */
[----:B------:R-:W-:Y:S01]  /*8c60*/  UMOV UR15, 0x40000040 ;  /* 0x40000040000f7882 */ /* 0x000fe20000000000 */
[----:B------:R-:W-:Y:S01]  /*8c70*/  UISETP.GT.AND UP2, UPT, UR42, UR25, UPT ;  /* 0x000000192a00728c */ /* 0x000fe2000bf44270 */
[----:B-1----:R-:W-:Y:S01]  /*8c80*/  @!P6 VIADD R14, R14, 0x28c60 ;  /* 0x00028c600e0ee836 */ /* 0x002fe20000000000 */
[----:B------:R-:W-:Y:S01]  /*8c90*/  UIADD3 UR42, UR42, -0x1, URZ ;  /* 0xffffffff2a2a7890 */ /* 0x000fe2000fffe03f */
[----:B------:R-:W-:Y:S01]  /*8ca0*/  IMAD.MOV.U32 R6, RZ, RZ, R168 ;  /* 0x000000ffff067224 */ /* 0x000fe200078e00a8 */
[----:B------:R-:W-:Y:S01]  /*8cb0*/  UMOV UR14, UR19 ;  /* 0x00000013000e7c82 */ /* 0x000fe20008000000 */
[----:B------:R-:W-:Y:S01]  /*8cc0*/  UMOV UR24, UR4 ;  /* 0x0000000400187c82 */ /* 0x000fe20008000000 */
[----:B------:R-:W-:Y:S01]  /*8cd0*/  HGMMA.64x256x16.F32 R24, R152, gdesc[UR12].tnspB, R24, gsb0 ;  /* 0x43e0000c98187df0 */ /* 0x000fe20008000818 */
[----:B------:R-:W-:Y:S01]  /*8ce0*/  UIADD3 UR14, UR19, 0x80, URZ ;  /* 0x00000080130e7890 */ /* 0x000fe2000fffe03f */
[----:B------:R-:W-:Y:S01]  /*8cf0*/  PLOP3.LUT P0, PT, PT, PT, UP2, 0x80, 0x0 ;  /* 0x000000000000781c */ /* 0x000fe20003f0f028 */
[----:B------:R-:W-:Y:S01]  /*8d00*/  UMOV UR15, 0x40000040 ;  /* 0x40000040000f7882 */ /* 0x000fe20000000000 */
[----:B------:R-:W-:Y:S01]  /*8d10*/  @!P6 PRMT R14, RZ, 0x654, R14 ;  /* 0x00000654ff0ee816 */ /* 0x000fe2000000000e */
[----:B------:R-:W-:Y:S01]  /*8d20*/  IMAD.MOV.U32 R5, RZ, RZ, R21 ;  /* 0x000000ffff057224 */ /* 0x000fe200078e0015 */
        /* <DEDUP_REMOVED lines=27> */
[----:B------:R-:W-:Y:S01]  /*8ee0*/  MOV R6, R168 ;  /* 0x000000a800067202 */ /* 0x000fe20000000f00 */
[----:B------:R-:W-:-:S07]  /*8ef0*/  IMAD.MOV.U32 R5, RZ, RZ, R21 ;  /* 0x000000ffff057224 */ /* 0x000fce00078e0015 */
.L_x_4785:
[----:B------:R-:W4:Y:S01]  /*8f00*/  S2UR UR19, SR_CTAID.X ;  /* 0x00000000001379c3 */ /* 0x000f220000002500 */
[----:B------:R-:W-:Y:S01]  /*8f10*/  ULDC UR14, c[0x0][0x448] ;  /* 0x00011200000e7ab9 */ /* 0x000fe20000000800 */
[----:B------:R-:W-:Y:S01]  /*8f20*/  ULDC UR22, c[0x0][0x9e4] ;  /* 0x0002790000167ab9 */ /* 0x000fe20000000800 */
[----:B------:R-:W-:Y:S02]  /*8f30*/  UISETP.NE.AND UP0, UPT, UR14, 0x1, UPT ;  /* 0x000000010e00788c */ /* 0x000fe4000bf05270 */
[----:B------:R-:W-:Y:S02]  /*8f40*/  UISETP.GE.AND UP1, UPT, UR22, 0x1, UPT ;  /* 0x000000011600788c */ /* 0x000fe4000bf26270 */
[----:B------:R-:W-:-:S04]  /*8f50*/  UIADD3 UR18, -UR18, 0x1, URZ ;  /* 0x0000000112127890 */ /* 0x000fc8000fffe13f */
[----:B------:R-:W-:Y:S01]  /*8f60*/  PLOP3.LUT P4, PT, PT, PT, UP1, 0x80, 0x0 ;  /* 0x000000000000781c */ /* 0x000fe20003f8f018 */
[----:B------:R-:W-:Y:S02]  /*8f70*/  UIMAD UR18, UR39, UR11, UR18 ;  /* 0x0000000b271272a4 */ /* 0x000fe4000f8e0212 */
[----:B------:R-:W-:Y:S01]  /*8f80*/  @UP0 ULDC UR14, c[0x0][0x44c] ;  /* 0x00011300000e0ab9 */ /* 0x000fe20000000800 */
[----:B------:R-:W-:Y:S01]  /*8f90*/  @UP0 ULDC UR11, c[0x0][0x450] ;  /* 0x00011400000b0ab9 */ /* 0x000fe20000000800 */
[----:B----4-:R-:W-:-:S04]  /*8fa0*/  ULEA UR19, UR19, 0x3f, 0x6 ;  /* 0x0000003f13137891 */ /* 0x010fc8000f8e303f */
[----:B------:R-:W-:-:S04]  /*8fb0*/  UIMAD.WIDE.U32 UR14, UR19, UR14, URZ ;  /* 0x0000000e130e72a5 */ /* 0x000fc8000f8e003f */
[----:B------:R-:W-:-:S03]  /*8fc0*/  @UP0 USHF.R.U32.HI UR19, URZ, UR11, UR15 ;  /* 0x0000000b3f130299 */ /* 0x000fc6000801160f */
[----:B------:R-:W-:Y:S01]  /*8fd0*/  ULDC UR11, c[0x0][0x9dc] ;  /* 0x00027700000b7ab9 */ /* 0x000fe20000000800 */
[----:B------:R-:W-:-:S04]  /*8fe0*/  UIADD3 UR19, UR18, UR19, URZ ;  /* 0x0000001312137290 */ /* 0x000fc8000fffe03f */
        /* <DEDUP_REMOVED lines=12> */
.L_x_4804:
[----:B------:R-:W-:-:S11]  /*90b0*/  UISETP.NE.AND UP1, UPT, UR22, 0x1, UPT ;  /* 0x000000011600788c */ /* 0x000fd6000bf25270 */
[----:B------:R-:W-:Y:S02]  /*90c0*/  @UP1 ULDC.64 UR24, c[0x0][0x9e8] ;  /* 0x00027a0000181ab9 */ /* 0x000fe40000000a00 */
[----:B------:R-:W-:-:S04]  /*90d0*/  UIMAD.WIDE.U32 UR14, UR19, UR24, URZ ;  /* 0x00000018130e72a5 */ /* 0x000fc8000f8e003f */
[----:B------:R-:W-:-:S12]  /*90e0*/  @UP1 USHF.R.U32.HI UR19, URZ, UR25, UR15 ;  /* 0x000000193f131299 */ /* 0x000fd8000801160f */
.L_x_4805:
[----:B------:R-:W-:-:S04]  /*90f0*/  UIMAD UR19, UR19, UR22, URZ ;  /* 0x00000016131372a4 */ /* 0x000fc8000f8e023f */
[----:B------:R-:W-:-:S04]  /*9100*/  UISETP.LT.AND UP1, UPT, UR11, UR19, UPT ;  /* 0x000000130b00728c */ /* 0x000fc8000bf21270 */
[----:B------:R-:W-:-:S12]  /*9110*/  USEL UR11, UR11, UR19, !UP1 ;  /* 0x000000130b0b7287 */ /* 0x000fd8000c800000 */
.L_x_4803:
[----:B------:R-:W-:-:S04]  /*9120*/  UIADD3 UR11, UR11, 0x3f, URZ ;  /* 0x0000003f0b0b7890 */ /* 0x000fc8000fffe03f */
[----:B------:R-:W-:-:S04]  /*9130*/  USHF.R.S32.HI UR14, URZ, 0x1f, UR11 ;  /* 0x0000001f3f0e7899 */ /* 0x000fc8000801140b */
[----:B------:R-:W-:-:S04]  /*9140*/  ULEA.HI UR14, UR14, UR11, URZ, 0x6 ;  /* 0x0000000b0e0e7291 */ /* 0x000fc8000f8f303f */
[----:B------:R-:W-:-:S04]  /*9150*/  USHF.R.S32.HI UR14, URZ, 0x6, UR14 ;  /* 0x000000063f0e7899 */ /* 0x000fc8000801140e */
[----:B------:R-:W-:-:S04]  /*9160*/  UISETP.LT.AND UP1, UPT, UR38, UR14, UPT ;  /* 0x0000000e2600728c */ /* 0x000fc8000bf21270 */
[----:B------:R-:W-:-:S04]  /*9170*/  USEL UR24, UR38, UR14, !UP1 ;  /* 0x0000000e26187287 */ /* 0x000fc8000c800000 */
[----:B------:R-:W-:-:S06]  /*9180*/  UISETP.GE.AND UP1, UPT, UR42, UR24, UPT ;  /* 0x000000182a00728c */ /* 0x000fcc000bf26270 */
[----:B------:R-:W-:-:S13]  /*9190*/  PLOP3.LUT P0, PT, PT, PT, UP1, 0x80, 0x0 ;  /* 0x000000000000781c */ /* 0x000fda0003f0f018 */
[----:B------:R-:W-:Y:S05]  /*91a0*/  @!P0 BRA `(.L_x_4806) ;  /* 0x0000001c00348947 */ /* 0x000fea0003800000 */
[----:B------:R-:W-:Y:S01]  /*91b0*/  IMAD.MOV.U32 R15, RZ, RZ, R6 ;  /* 0x000000ffff0f7224 */ /* 0x000fe200078e0006 */
[----:B------:R-:W-:Y:S01]  /*91c0*/  UMOV UR27, UR4 ;  /* 0x00000004001b7c82 */ /* 0x000fe20008000000 */
[----:B------:R-:W-:Y:S01]  /*91d0*/  IMAD.MOV.U32 R20, RZ, RZ, R5 ;  /* 0x000000ffff147224 */ /* 0x000fe200078e0005 */
[----:B------:R-:W-:Y:S01]  /*91e0*/  ULDC UR28, c[0x0][0x9d8] ;  /* 0x00027600001c7ab9 */ /* 0x000fe20000000800 */
[----:B------:R-:W-:-:S05]  /*91f0*/  ULDC UR26, c[0x0][0x988] ;  /* 0x00026200001a7ab9 */ /* 0x000fca0000000800 */
.L_x_4815:
[----:B------:R-:W-:Y:S01]  /*9200*/  UIADD3 UR4, UR27, 0x1, URZ ;  /* 0x000000011b047890 */ /* 0x000fe2000fffe03f */
[----:B------:R-:W-:Y:S01]  /*9210*/  MOV R5, UR42 ;  /* 0x0000002a00057c02 */ /* 0x000fe20008000f00 */
[----:B------:R-:W-:Y:S02]  /*9220*/  UIADD3 UR25, UR42, -0x1, URZ ;  /* 0xffffffff2a197890 */ /* 0x000fe4000fffe03f */
[----:B------:R-:W-:Y:S01]  /*9230*/  UISETP.NE.AND UP1, UPT, UR4, 0x2, UPT ;  /* 0x000000020400788c */ /* 0x000fe2000bf25270 */
[----:B------:R-:W-:-:S03]  /*9240*/  ISETP.GT.AND P0, PT, R5, UR24, PT ;  /* 0x0000001805007c0c */ /* 0x000fc6000bf04270 */
[----:B------:R-:W-:Y:S02]  /*9250*/  USEL UR10, URZ, 0x1, UP1 ;  /* 0x000000013f0a7887 */ /* 0x000fe40008800000 */
[----:B------:R-:W-:Y:S02]  /*9260*/  USEL UR4, UR4, URZ, UP1 ;  /* 0x0000003f04047287 */ /* 0x000fe40008800000 */
[----:B------:R-:W-:Y:S01]  /*9270*/  ULOP3.LUT UR5, UR5, UR10, URZ, 0x3c, !UPT ;  /* 0x0000000a05057292 */ /* 0x000fe2000f8e3c3f */
[----:B------:R-:W-:Y:S01]  /*9280*/  UMOV UR42, UR25 ;  /* 0x00000019002a7c82 */ /* 0x000fe20008000000 */
[----:B-1--4-:R-:W-:Y:S10]  /*9290*/  @!P5 BRA `(.L_x_4807) ;  /* 0x000000000004d947 */ /* 0x012ff40003800000 */
[----:B------:R-:W-:Y:S01]  /*92a0*/  BPT.TRAP 0x1 ;  /* 0x000000040000795c */ /* 0x000fe20000300000 */
.L_x_4807:
[----:B------:R-:W-:Y:S01]  /*92b0*/  ULEA UR29, UR4, UR37, 0x3 ;  /* 0x00000025041d7291 */ /* 0x000fe2000f8e183f */
[----:B01----:R-:W-:-:S05]  /*92c0*/  IMAD.U32 R13, RZ, RZ, UR5 ;  /* 0x00000005ff0d7e24 */ /* 0x003fca000f8e00ff */
[----:B------:R-:W-:-:S04]  /*92d0*/  SHF.L.U32 R13, R13, 0x1f, RZ ;  /* 0x0000001f0d0d7819 */ /* 0x000fc800000006ff */
[----:B------:R0:W1:Y:S01]  /*92e0*/  SYNCS.PHASECHK.TRANS64.TRYWAIT P1, [UR29+0x28c30], R13 ;  /* 0x028c300dff0075a7 */ /* 0x000062000802015d */
[----:B------:R-:W-:Y:S05]  /*92f0*/  @!P5 BRA `(.L_x_4808) ;  /* 0x000000000004d947 */ /* 0x000fea0003800000 */
[----:B------:R-:W-:Y:S01]  /*9300*/  BPT.TRAP 0x1 ;  /* 0x000000040000795c */ /* 0x000fe20000300000 */
.L_x_4808:
[----:B-1----:R-:W-:Y:S05]  /*9310*/  @P1 BRA `(.L_x_4809) ;  /* 0x0000000000081947 */ /* 0x002fea0003800000 */
[----:B------:R-:W1:Y:S02]  /*9320*/  SYNCS.PHASECHK.TRANS64.TRYWAIT P1, [UR29+0x28c30], R13 ;  /* 0x028c300dff0075a7 */ /* 0x000e64000802015d */
[----:B-1----:R-:W-:Y:S05]  /*9330*/  @!P1 BRA `(.L_x_4810) ;  /* 0x000000c000949947 */ /* 0x002fea0003800000 */
.L_x_4809:
[----:B------:R-:W-:Y:S01]  /*9340*/  ULEA UR22, UR4, UR6, 0x9 ;  /* 0x0000000604167291 */ /* 0x000fe2000f8e483f */
[----:B--2---:R-:W-:Y:S01]  /*9350*/  WARPGROUP.ARRIVE ;  /* 0x00000000000079c5 */ /* 0x004fe20000000000 */
[----:B------:R-:W-:Y:S01]  /*9360*/  UMOV UR23, 0x40000040 ;  /* 0x4000004000177882 */ /* 0x000fe20000000000 */
[----:B------:R-:W-:Y:S01]  /*9370*/  UMOV UR11, 0x40000040 ;  /* 0x40000040000b7882 */ /* 0x000fe20000000000 */
[----:B------:R-:W-:Y:S01]  /*9380*/  UIADD3 UR10, UR22, 0x2, URZ ;  /* 0x00000002160a7890 */ /* 0x000fe2000fffe03f */
[----:B------:R-:W-:Y:S01]  /*9390*/  IMAD.U32 R192, RZ, RZ, UR29 ;  /* 0x0000001dffc07e24 */ /* 0x000fe2000f8e00ff */
[----:B------:R-:W-:Y:S01]  /*93a0*/  UIADD3 UR14, UR22, 0x4, URZ ;  /* 0x00000004160e7890 */ /* 0x000fe2000fffe03f */
[----:B------:R-:W-:Y:S01]  /*93b0*/  ISETP.NE.AND P1, PT, R3, RZ, PT ;  /* 0x000000ff0300720c */ /* 0x000fe20003f25270 */
[----:B------:R-:W-:Y:S01]  /*93c0*/  UMOV UR15, 0x40000040 ;  /* 0x40000040000f7882 */ /* 0x000fe20000000000 */
[----:B------:R-:W-:Y:S01]  /*93d0*/  HGMMA.64x64x16.F32 R152, gdesc[UR20], RZ, !UPT, gsb0 ;  /* 0x00e00000149879f0 */ /* 0x000fe2000c0008ff */
[----:B------:R-:W-:Y:S01]  /*93e0*/  UIADD3 UR18, UR22, 0x6, URZ ;  /* 0x0000000616127890 */ /* 0x000fe2000fffe03f */
[----:B------:R-:W-:Y:S01]  /*93f0*/  UMOV UR19, 0x40000040 ;  /* 0x4000004000137882 */ /* 0x000fe20000000000 */
[----:B------:R-:W-:-:S02]  /*9400*/  WARPGROUP.DEPBAR.LE gsb0, 0x0 ;  /* 0x00008000000079c5 */ /* 0x000fc40000010000 */
[----:B------:R-:W-:-:S06]  /*9410*/  WARPGROUP.ARRIVE ;  /* 0x00000000000079c5 */ /* 0x000fcc0000000000 */
[----:B------:R-:W-:Y:S01]  /*9420*/  HGMMA.64x64x16.F32 R152, gdesc[UR8], R152, gsb0 ;  /* 0x00e00000089879f0 */ /* 0x000fe20008000898 */
[----:B------:R-:W-:Y:S02]  /*9430*/  UMOV UR10, UR26 ;  /* 0x0000001a000a7c82 */ /* 0x000fe40008000000 */
        /* <DEDUP_REMOVED lines=8> */
[----:B-1----:R-:W-:Y:S01]  /*94c0*/  FMUL.FTZ R6, R153, UR28 ;  /* 0x0000001c99067c20 */ /* 0x002fe20008410000 */
[----:B------:R-:W-:Y:S01]  /*94d0*/  FMUL.FTZ R21, R156, UR28 ;  /* 0x0000001c9c157c20 */ /* 0x000fe20008410000 */
[----:B------:R-:W-:Y:S01]  /*94e0*/  FMUL.FTZ R22, R157, UR28 ;  /* 0x0000001c9d167c20 */ /* 0x000fe20008410000 */
[----:B------:R-:W-:Y:S01]  /*94f0*/  FMUL.FTZ R23, R160, UR28 ;  /* 0x0000001ca0177c20 */ /* 0x000fe20008410000 */
[----:B------:R-:W-:Y:S01]  /*9500*/  FMUL.FTZ R152, R161, UR28 ;  /* 0x0000001ca1987c20 */ /* 0x000fe20008410000 */
[----:B------:R-:W1:Y:S01]  /*9510*/  MUFU.TANH R19, R19 ;  /* 0x0000001300137308 */ /* 0x000e620000002400 */
[----:B------:R-:W-:Y:S01]  /*9520*/  FMUL.FTZ R153, R164, UR28 ;  /* 0x0000001ca4997c20 */ /* 0x000fe20008410000 */
[----:B---3--:R-:W-:Y:S01]  /*9530*/  FMUL.FTZ R14, R154, UR28 ;  /* 0x0000001c9a0e7c20 */ /* 0x008fe20008410000 */
        /* <DEDUP_REMOVED lines=22> */
[----:B--2---:R-:W-:-:S07]  /*96a0*/  FMNMX.FTZ R160, R6, R5, !PT ;  /* 0x0000000506a07209 */ /* 0x004fce0007810000 */
[----:B------:R-:W2:Y:S01]  /*96b0*/  MUFU.TANH R23, R23 ;  /* 0x0000001700177308 */ /* 0x000ea20000002400 */
[----:B---3--:R-:W-:-:S07]  /*96c0*/  FMNMX.FTZ R5, R21, R160, !PT ;  /* 0x000000a015057209 */ /* 0x008fce0007810000 */
[----:B------:R-:W3:Y:S01]  /*96d0*/  MUFU.TANH R152, R152 ;  /* 0x0000009800987308 */ /* 0x000ee20000002400 */
[----:B-1----:R-:W-:-:S07]  /*96e0*/  FMNMX.FTZ R160, R22, R5, !PT ;  /* 0x0000000516a07209 */ /* 0x002fce0007810000 */
[----:B------:R-:W1:Y:S01]  /*96f0*/  MUFU.TANH R153, R153 ;  /* 0x0000009900997308 */ /* 0x000e620000002400 */
[----:B--2---:R-:W-:Y:S01]  /*9700*/  FMNMX.FTZ R5, R23, R160, !PT ;  /* 0x000000a017057209 */ /* 0x004fe20007810000 */
[----:B------:R-:W-:-:S06]  /*9710*/  FMUL.FTZ R160, R177, UR28 ;  /* 0x0000001cb1a07c20 */ /* 0x000fcc0008410000 */
[----:B------:R-:W2:Y:S01]  /*9720*/  MUFU.TANH R154, R154 ;  /* 0x0000009a009a7308 */ /* 0x000ea20000002400 */
[----:B---3--:R-:W-:-:S07]  /*9730*/  FMNMX.FTZ R164, R152, R5, !PT ;  /* 0x0000000598a47209 */ /* 0x008fce0007810000 */
[----:B------:R-:W3:Y:S01]  /*9740*/  MUFU.TANH R155, R155 ;  /* 0x0000009b009b7308 */ /* 0x000ee20000002400 */
[----:B-1----:R-:W-:-:S07]  /*9750*/  FMNMX.FTZ R5, R153, R164, !PT ;  /* 0x000000a499057209 */ /* 0x002fce0007810000 */
[----:B------:R-:W1:Y:S01]  /*9760*/  MUFU.TANH R156, R156 ;  /* 0x0000009c009c7308 */ /* 0x000e620000002400 */
[----:B--2---:R-:W-:-:S07]  /*9770*/  FMNMX.FTZ R164, R154, R5, !PT ;  /* 0x000000059aa47209 */ /* 0x004fce0007810000 */
[----:B------:R-:W2:Y:S01]  /*9780*/  MUFU.TANH R157, R157 ;  /* 0x0000009d009d7308 */ /* 0x000ea20000002400 */
[----:B---3--:R-:W-:Y:S01]  /*9790*/  FMNMX.FTZ R5, R155, R164, !PT ;  /* 0x000000a49b057209 */ /* 0x008fe20007810000 */
[----:B------:R-:W-:-:S06]  /*97a0*/  FMUL.FTZ R164, R181, UR28 ;  /* 0x0000001cb5a47c20 */ /* 0x000fcc0008410000 */
        /* <DEDUP_REMOVED lines=12> */
[----:B------:R-:W-:Y:S01]  /*9870*/  FMUL.FTZ R168, R171, UR28 ;  /* 0x0000001caba87c20 */ /* 0x000fe20008410000 */
[----:B------:R-:W-:-:S05]  /*9880*/  FMUL.FTZ R171, R179, UR28 ;  /* 0x0000001cb3ab7c20 */ /* 0x000fca0008410000 */
[----:B------:R-:W3:Y:S01]  /*9890*/  MUFU.TANH R16, R16 ;  /* 0x0000001000107308 */ /* 0x000ee20000002400 */
[----:B-1----:R-:W-:-:S05]  /*98a0*/  FMNMX.FTZ R5, R164, R5, !PT ;  /* 0x00000005a4057209 */ /* 0x002fca0007810000 */
[----:B------:R-:W1:Y:S02]  /*98b0*/  SHFL.BFLY PT, R172, R5, 0x2, 0x1f ;  /* 0x0c401f0005ac7f89 */ /* 0x000e6400000e0000 */
[----:B------:R-:W4:Y:S08]  /*98c0*/  MUFU.TANH R17, R17 ;  /* 0x0000001100117308 */ /* 0x000f300000002400 */
[----:B------:R-:W5:Y:S08]  /*98d0*/  MUFU.TANH R18, R18 ;  /* 0x0000001200127308 */ /* 0x000f700000002400 */
[----:B------:R-:W0:Y:S01]  /*98e0*/  MUFU.TANH R162, R162 ;  /* 0x000000a200a27308 */ /* 0x000e220000002400 */
[----:B-1----:R-:W-:Y:S01]  /*98f0*/  FMNMX.FTZ R177, R5, R172, !PT ;  /* 0x000000ac05b17209 */ /* 0x002fe20007810000 */
[----:B------:R-:W-:Y:S01]  /*9900*/  FMUL.FTZ R172, R178, UR28 ;  /* 0x0000001cb2ac7c20 */ /* 0x000fe20008410000 */
[----:B--2---:R-:W-:-:S05]  /*9910*/  FMNMX.FTZ R5, R14, R15, !PT ;  /* 0x0000000f0e057209 */ /* 0x004fca0007810000 */
[----:B------:R-:W1:Y:S01]  /*9920*/  MUFU.TANH R163, R163 ;  /* 0x000000a300a37308 */ /* 0x000e620000002400 */
[----:B------:R-:W2:Y:S01]  /*9930*/  SHFL.BFLY PT, R180, R177, 0x1, 0x1f ;  /* 0x0c201f00b1b47f89 */ /* 0x000ea200000e0000 */
[----:B---3--:R-:W-:-:S04]  /*9940*/  FMNMX.FTZ R174, R16, R5, !PT ;  /* 0x0000000510ae7209 */ /* 0x008fc80007810000 */
[----:B----4-:R-:W-:Y:S02]  /*9950*/  FMNMX.FTZ R5, R17, R174, !PT ;  /* 0x000000ae11057209 */ /* 0x010fe40007810000 */
[----:B------:R-:W3:Y:S01]  /*9960*/  MUFU.TANH R165, R165 ;  /* 0x000000a500a57308 */ /* 0x000ee20000002400 */
[----:B------:R-:W-:Y:S01]  /*9970*/  FMUL.FTZ R174, R183, UR28 ;  /* 0x0000001cb7ae7c20 */ /* 0x000fe20008410000 */
[----:B-----5:R-:W-:-:S04]  /*9980*/  FMNMX.FTZ R5, R18, R5, !PT ;  /* 0x0000000512057209 */ /* 0x020fc80007810000 */
[----:B0-----:R-:W-:Y:S02]  /*9990*/  FMNMX.FTZ R176, R162, R5, !PT ;  /* 0x00000005a2b07209 */ /* 0x001fe40007810000 */
[----:B------:R-:W0:Y:S02]  /*99a0*/  MUFU.TANH R166, R166 ;  /* 0x000000a600a67308 */ /* 0x000e240000002400 */
[----:B-1----:R-:W-:-:S06]  /*99b0*/  FMNMX.FTZ R176, R163, R176, !PT ;  /* 0x000000b0a3b07209 */ /* 0x002fcc0007810000 */
[----:B------:R-:W1:Y:S01]  /*99c0*/  MUFU.TANH R167, R167 ;  /* 0x000000a700a77308 */ /* 0x000e620000002400 */
[----:B---3--:R-:W-:Y:S02]  /*99d0*/  FMNMX.FTZ R175, R165, R176, !PT ;  /* 0x000000b0a5af7209 */ /* 0x008fe40007810000 */
[----:B--2---:R-:W-:-:S05]  /*99e0*/  FMNMX.FTZ R5, R177, R180, !PT ;  /* 0x000000b4b1057209 */ /* 0x004fca0007810000 */
[----:B------:R-:W2:Y:S01]  /*99f0*/  MUFU.TANH R168, R168 ;  /* 0x000000a800a87308 */ /* 0x000ea20000002400 */
[C---:B------:R-:W-:Y:S01]  /*9a00*/  FADD.FTZ R20, -R5.reuse, R20 ;  /* 0x0000001405147221 */ /* 0x040fe20000010100 */
[----:B------:R-:W-:-:S03]  /*9a10*/  FMUL.FTZ R179, R5, UR10 ;  /* 0x0000000a05b37c20 */ /* 0x000fc60008410000 */
[----:B------:R-:W-:Y:S01]  /*9a20*/  FMUL.FTZ R178, R20, UR10 ;  /* 0x0000000a14b27c20 */ /* 0x000fe20008410000 */
[----:B0-----:R-:W-:Y:S01]  /*9a30*/  FMNMX.FTZ R20, R166, R175, !PT ;  /* 0x000000afa6147209 */ /* 0x001fe20007810000 */
[--C-:B------:R-:W-:Y:S01]  /*9a40*/  FFMA.FTZ R21, R21, UR10, -R179.reuse ;  /* 0x0000000a15157c23 */ /* 0x100fe200080108b3 */
[----:B------:R-:W0:Y:S01]  /*9a50*/  MUFU.TANH R169, R169 ;  /* 0x000000a900a97308 */ /* 0x000e220000002400 */
[--C-:B------:R-:W-:Y:S01]  /*9a60*/  FFMA.FTZ R22, R22, UR10, -R179.reuse ;  /* 0x0000000a16167c23 */ /* 0x100fe200080108b3 */
[----:B-1----:R-:W-:Y:S01]  /*9a70*/  FMNMX.FTZ R177, R167, R20, !PT ;  /* 0x00000014a7b17209 */ /* 0x002fe20007810000 */
[--C-:B------:R-:W-:Y:S01]  /*9a80*/  FFMA.FTZ R20, R19, UR10, -R179.reuse ;  /* 0x0000000a13147c23 */ /* 0x100fe200080108b3 */
[--C-:B------:R-:W-:Y:S01]  /*9a90*/  FFMA.FTZ R23, R23, UR10, -R179.reuse ;  /* 0x0000000a17177c23 */ /* 0x100fe200080108b3 */
[--C-:B------:R-:W-:Y:S01]  /*9aa0*/  FFMA.FTZ R153, R153, UR10, -R179.reuse ;  /* 0x0000000a99997c23 */ /* 0x100fe200080108b3 */
[--C-:B------:R-:W-:Y:S01]  /*9ab0*/  FFMA.FTZ R155, R155, UR10, -R179.reuse ;  /* 0x0000000a9b9b7c23 */ /* 0x100fe200080108b3 */
[--C-:B------:R-:W-:Y:S01]  /*9ac0*/  FFMA.FTZ R180, R156, UR10, -R179.reuse ;  /* 0x0000000a9cb47c23 */ /* 0x100fe200080108b3 */
[----:B------:R-:W1:Y:S01]  /*9ad0*/  MUFU.TANH R170, R170 ;  /* 0x000000aa00aa7308 */ /* 0x000e620000002400 */
[----:B--2---:R-:W-:Y:S01]  /*9ae0*/  FMNMX.FTZ R176, R168, R177, !PT ;  /* 0x000000b1a8b07209 */ /* 0x004fe20007810000 */
[--C-:B------:R-:W-:Y:S01]  /*9af0*/  FFMA.FTZ R157, R157, UR10, -R179.reuse ;  /* 0x0000000a9d9d7c23 */ /* 0x100fe200080108b3 */
[--C-:B------:R-:W-:Y:S01]  /*9b00*/  FFMA.FTZ R182, R158, UR10, -R179.reuse ;  /* 0x0000000a9eb67c23 */ /* 0x100fe200080108b3 */
[--C-:B------:R-:W-:Y:S01]  /*9b10*/  FFMA.FTZ R159, R159, UR10, -R179.reuse ;  /* 0x0000000a9f9f7c23 */ /* 0x100fe200080108b3 */
[--C-:B------:R-:W-:Y:S01]  /*9b20*/  FFMA.FTZ R186, R160, UR10, -R179.reuse ;  /* 0x0000000aa0ba7c23 */ /* 0x100fe200080108b3 */
[--C-:B------:R-:W-:Y:S01]  /*9b30*/  FFMA.FTZ R161, R161, UR10, -R179.reuse ;  /* 0x0000000aa1a17c23 */ /* 0x100fe200080108b3 */
[--C-:B------:R-:W-:Y:S01]  /*9b40*/  FFMA.FTZ R188, R164, UR10, -R179.reuse ;  /* 0x0000000aa4bc7c23 */ /* 0x100fe200080108b3 */
[----:B------:R-:W2:Y:S01]  /*9b50*/  MUFU.TANH R172, R172 ;  /* 0x000000ac00ac7308 */ /* 0x000ea20000002400 */
[----:B0-----:R-:W-:Y:S01]  /*9b60*/  FMNMX.FTZ R19, R169, R176, !PT ;  /* 0x000000b0a9137209 */ /* 0x001fe20007810000 */
[----:B------:R-:W-:-:S06]  /*9b70*/  FFMA.FTZ R176, R6, UR10, -R179 ;  /* 0x0000000a06b07c23 */ /* 0x000fcc00080108b3 */
[----:B------:R-:W0:Y:S01]  /*9b80*/  MUFU.TANH R171, R171 ;  /* 0x000000ab00ab7308 */ /* 0x000e220000002400 */
[----:B-1----:R-:W-:-:S07]  /*9b90*/  FMNMX.FTZ R177, R170, R19, !PT ;  /* 0x00000013aab17209 */ /* 0x002fce0007810000 */
[----:B------:R-:W1:Y:S01]  /*9ba0*/  MUFU.TANH R173, R173 ;  /* 0x000000ad00ad7308 */ /* 0x000e620000002400 */
[----:B--2---:R-:W-:-:S07]  /*9bb0*/  FMNMX.FTZ R6, R172, R177, !PT ;  /* 0x000000b1ac067209 */ /* 0x004fce0007810000 */
[----:B------:R-:W2:Y:S01]  /*9bc0*/  MUFU.TANH R174, R174 ;  /* 0x000000ae00ae7308 */ /* 0x000ea20000002400 */
[----:B0-----:R-:W-:-:S07]  /*9bd0*/  FMNMX.FTZ R6, R171, R6, !PT ;  /* 0x00000006ab067209 */ /* 0x001fce0007810000 */
[----:B------:R0:W-:Y:S01]  /*9be0*/  MUFU.EX2 R19, R176 ;  /* 0x000000b000137308 */ /* 0x0001e20000000800 */
[----:B-1----:R-:W-:-:S07]  /*9bf0*/  FMNMX.FTZ R177, R173, R6, !PT ;  /* 0x00000006adb17209 */ /* 0x002fce0007810000 */
[----:B------:R1:W3:Y:S01]  /*9c00*/  MUFU.EX2 R175, R178 ;  /* 0x000000b200af7308 */ /* 0x0002e20000000800 */
[----:B--2---:R-:W-:Y:S01]  /*9c10*/  FMNMX.FTZ R177, R174, R177, !PT ;  /* 0x000000b1aeb17209 */ /* 0x004fe20007810000 */
[----:B0-----:R-:W-:-:S04]  /*9c20*/  FFMA.FTZ R176, R152, UR10, -R179 ;  /* 0x0000000a98b07c23 */ /* 0x001fc800080108b3 */
[----:B------:R-:W0:Y:S02]  /*9c30*/  SHFL.BFLY PT, R6, R177, 0x2, 0x1f ;  /* 0x0c401f00b1067f89 */ /* 0x000e2400000e0000 */
[----:B------:R-:W2:Y:S01]  /*9c40*/  MUFU.EX2 R20, R20 ;  /* 0x0000001400147308 */ /* 0x000ea20000000800 */
[----:B-1----:R-:W-:Y:S01]  /*9c50*/  FFMA.FTZ R178, R154, UR10, -R179 ;  /* 0x0000000a9ab27c23 */ /* 0x002fe200080108b3 */
[----:B------:R-:W-:-:S04]  /*9c60*/  IMAD.U32 R179, RZ, RZ, UR27 ;  /* 0x0000001bffb37e24 */ /* 0x000fc8000f8e00ff */
[----:B------:R-:W-:Y:S02]  /*9c70*/  @!P1 IMAD R154, R179, 0x40, R2 ;  /* 0x00000040b39a9824 */ /* 0x000fe400078e0202 */
[----:B------:R-:W-:Y:S01]  /*9c80*/  MUFU.EX2 R21, R21 ;  /* 0x0000001500157308 */ /* 0x000fe20000000800 */
[-C--:B---3--:R-:W-:Y:S01]  /*9c90*/  FMUL.FTZ R24, R24, R175.reuse ;  /* 0x000000af18187220 */ /* 0x088fe20000410000 */
[-C--:B------:R-:W-:Y:S01]  /*9ca0*/  FMUL.FTZ R25, R25, R175.reuse ;  /* 0x000000af19197220 */ /* 0x080fe20000410000 */
[----:B------:R-:W-:Y:S01]  /*9cb0*/  @!P1 LEA R154, R154, UR37, 0x2 ;  /* 0x000000259a9a9c11 */ /* 0x000fe2000f8e10ff */
[-C--:B------:R-:W-:Y:S01]  /*9cc0*/  FMUL.FTZ R28, R28, R175.reuse ;  /* 0x000000af1c1c7220 */ /* 0x080fe20000410000 */
[-C--:B------:R-:W-:Y:S01]  /*9cd0*/  FMUL.FTZ R29, R29, R175.reuse ;  /* 0x000000af1d1d7220 */ /* 0x080fe20000410000 */
[-C--:B------:R-:W-:Y:S01]  /*9ce0*/  FMUL.FTZ R32, R32, R175.reuse ;  /* 0x000000af20207220 */ /* 0x080fe20000410000 */
[-C--:B------:R-:W-:Y:S01]  /*9cf0*/  FMUL.FTZ R33, R33, R175.reuse ;  /* 0x000000af21217220 */ /* 0x080fe20000410000 */
[----:B------:R-:W-:Y:S01]  /*9d00*/  MUFU.EX2 R22, R22 ;  /* 0x0000001600167308 */ /* 0x000fe20000000800 */
[----:B--2---:R-:W-:Y:S01]  /*9d10*/  FFMA.FTZ R8, R175, R8, R20 ;  /* 0x00000008af087223 */ /* 0x004fe20000010014 */
[-C--:B------:R-:W-:Y:S01]  /*9d20*/  FMUL.FTZ R36, R36, R175.reuse ;  /* 0x000000af24247220 */ /* 0x080fe20000410000 */
[-C--:B------:R-:W-:Y:S01]  /*9d30*/  FMUL.FTZ R37, R37, R175.reuse ;  /* 0x000000af25257220 */ /* 0x080fe20000410000 */
[-C--:B------:R-:W-:Y:S01]  /*9d40*/  FMUL.FTZ R40, R40, R175.reuse ;  /* 0x000000af28287220 */ /* 0x080fe20000410000 */
[----:B------:R-:W-:Y:S01]  /*9d50*/  FADD.FTZ R8, R19, R8 ;  /* 0x0000000813087221 */ /* 0x000fe20000010000 */
[----:B0-----:R-:W-:Y:S01]  /*9d60*/  FMNMX.FTZ R152, R177, R6, !PT ;  /* 0x00000006b1987209 */ /* 0x001fe20007810000 */
[-C--:B------:R-:W-:Y:S01]  /*9d70*/  FMUL.FTZ R41, R41, R175.reuse ;  /* 0x000000af29297220 */ /* 0x080fe20000410000 */
[----:B------:R-:W-:Y:S01]  /*9d80*/  MUFU.EX2 R23, R23 ;  /* 0x0000001700177308 */ /* 0x000fe20000000800 */
[-C--:B------:R-:W-:Y:S01]  /*9d90*/  FMUL.FTZ R44, R44, R175.reuse ;  /* 0x000000af2c2c7220 */ /* 0x080fe20000410000 */
[-C--:B------:R-:W-:Y:S01]  /*9da0*/  FMUL.FTZ R45, R45, R175.reuse ;  /* 0x000000af2d2d7220 */ /* 0x080fe20000410000 */
[----:B------:R-:W0:Y:S01]  /*9db0*/  SHFL.BFLY PT, R177, R152, 0x1, 0x1f ;  /* 0x0c201f0098b17f89 */ /* 0x000e2200000e0000 */
        /* <DEDUP_REMOVED lines=20> */
[----:B------:R-:W2:Y:S01]  /*9f00*/  MUFU.EX2 R178, R178 ;  /* 0x000000b200b27308 */ /* 0x000ea20000000800 */
[----:B-1----:R-:W-:Y:S01]  /*9f10*/  F2FP.F16.F32.PACK_AB R156, R176, R23 ;  /* 0x00000017b09c723e */ /* 0x002fe200000000ff */
[----:B------:R-:W-:Y:S01]  /*9f20*/  FMUL.FTZ R84, R84, R175 ;  /* 0x000000af54547220 */ /* 0x000fe20000410000 */
[----:B0-----:R-:W-:Y:S01]  /*9f30*/  FMNMX.FTZ R6, R152, R177, !PT ;  /* 0x000000b198067209 */ /* 0x001fe20007810000 */
[-C--:B------:R-:W-:Y:S01]  /*9f40*/  FMUL.FTZ R85, R85, R175.reuse ;  /* 0x000000af55557220 */ /* 0x080fe20000410000 */
[----:B------:R-:W-:Y:S01]  /*9f50*/  @!P6 IADD3 R152, R192, 0x28c40, RZ ;  /* 0x00028c40c098e810 */ /* 0x000fe20007ffe0ff */
[-C--:B------:R-:W-:Y:S01]  /*9f60*/  FMUL.FTZ R88, R88, R175.reuse ;  /* 0x000000af58587220 */ /* 0x080fe20000410000 */
[----:B------:R-:W-:Y:S01]  /*9f70*/  FMUL.FTZ R89, R89, R175 ;  /* 0x000000af59597220 */ /* 0x000fe20000410000 */
[C---:B------:R-:W-:Y:S01]  /*9f80*/  FADD.FTZ R15, -R6.reuse, R15 ;  /* 0x0000000f060f7221 */ /* 0x040fe20000010100 */
[----:B------:R-:W-:Y:S01]  /*9f90*/  FMUL.FTZ R177, R6, UR10 ;  /* 0x0000000a06b17c20 */ /* 0x000fe20008410000 */
[----:B------:R-:W-:Y:S01]  /*9fa0*/  MUFU.EX2 R155, R155 ;  /* 0x0000009b009b7308 */ /* 0x000fe20000000800 */
[----:B------:R-:W-:Y:S01]  /*9fb0*/  @!P6 PRMT R152, RZ, 0x654, R152 ;  /* 0x00000654ff98e816 */ /* 0x000fe20000000098 */
[----:B------:R-:W-:Y:S01]  /*9fc0*/  FMUL.FTZ R184, R15, UR10 ;  /* 0x0000000a0fb87c20 */ /* 0x000fe20008410000 */
[--C-:B------:R-:W-:Y:S01]  /*9fd0*/  FFMA.FTZ R15, R14, UR10, -R177.reuse ;  /* 0x0000000a0e0f7c23 */ /* 0x100fe200080108b1 */
[--C-:B------:R-:W-:Y:S01]  /*9fe0*/  FFMA.FTZ R14, R16, UR10, -R177.reuse ;  /* 0x0000000a100e7c23 */ /* 0x100fe200080108b1 */
[--C-:B------:R-:W-:Y:S01]  /*9ff0*/  FFMA.FTZ R16, R17, UR10, -R177.reuse ;  /* 0x0000000a11107c23 */ /* 0x100fe200080108b1 */
[--C-:B------:R-:W-:Y:S01]  /*a000*/  FFMA.FTZ R17, R18, UR10, -R177.reuse ;  /* 0x0000000a12117c23 */ /* 0x100fe200080108b1 */
[--C-:B------:R-:W-:Y:S01]  /*a010*/  FFMA.FTZ R18, R162, UR10, -R177.reuse ;  /* 0x0000000aa2127c23 */ /* 0x100fe200080108b1 */
        /* <DEDUP_REMOVED lines=12> */
[----:B------:R-:W-:Y:S01]  /*a0e0*/  FFMA.FTZ R174, R174, UR10, -R177 ;  /* 0x0000000aaeae7c23 */ /* 0x000fe200080108b1 */
[----:B------:R-:W-:Y:S01]  /*a0f0*/  FADD.FTZ R177, R21, R8 ;  /* 0x0000000815b17221 */ /* 0x000fe20000010000 */
[----:B------:R3:W-:Y:S01]  /*a100*/  @!P6 SYNCS.ARRIVE.TRANS64.RED.A1T0 RZ, [R152+URZ], RZ ;  /* 0x000000ff98ffe9a7 */ /* 0x0007e2000810043f */
[----:B------:R-:W-:Y:S01]  /*a110*/  @!P1 STS [R154+0x28800], R175 ;  /* 0x028800af9a009388 */ /* 0x000fe20000000800 */
[----:B------:R-:W4:Y:S01]  /*a120*/  MUFU.EX2 R14, R14 ;  /* 0x0000000e000e7308 */ /* 0x000f220000000800 */
[----:B------:R-:W-:Y:S01]  /*a130*/  FADD.FTZ R8, R22, R177 ;  /* 0x000000b116087221 */ /* 0x000fe20000010000 */
[----:B--2---:R-:W-:Y:S01]  /*a140*/  F2FP.F16.F32.PACK_AB R158, R178, R153 ;  /* 0x00000099b29e723e */ /* 0x004fe200000000ff */
[----:B0-----:R0:W-:Y:S01]  /*a150*/  @!P1 STS [R154+0x28820], R184 ;  /* 0x028820b89a009388 */ /* 0x0011e20000000800 */
[-C--:B------:R-:W-:Y:S01]  /*a160*/  FMUL.FTZ R92, R92, R175.reuse ;  /* 0x000000af5c5c7220 */ /* 0x080fe20000410000 */
[----:B------:R-:W-:Y:S01]  /*a170*/  FADD.FTZ R177, R23, R8 ;  /* 0x0000000817b17221 */ /* 0x000fe20000010000 */
[-C--:B------:R-:W-:Y:S01]  /*a180*/  FMUL.FTZ R93, R93, R175.reuse ;  /* 0x000000af5d5d7220 */ /* 0x080fe20000410000 */
[----:B------:R-:W-:Y:S01]  /*a190*/  FMUL.FTZ R96, R96, R175 ;  /* 0x000000af60607220 */ /* 0x000fe20000410000 */
[----:B------:R-:W2:Y:S01]  /*a1a0*/  MUFU.EX2 R16, R16 ;  /* 0x0000001000107308 */ /* 0x000ea20000000800 */
[----:B-1----:R-:W-:Y:S01]  /*a1b0*/  FFMA.FTZ R7, R184, R7, R15 ;  /* 0x00000007b8077223 */ /* 0x002fe2000001000f */
[----:B---3--:R-:W-:Y:S01]  /*a1c0*/  FADD.FTZ R152, R176, R177 ;  /* 0x000000b1b0987221 */ /* 0x008fe20000010000 */
[-C--:B------:R-:W-:Y:S01]  /*a1d0*/  FMUL.FTZ R97, R97, R175.reuse ;  /* 0x000000af61617220 */ /* 0x080fe20000410000 */
[----:B------:R-:W-:Y:S01]  /*a1e0*/  FMUL.FTZ R100, R100, R175 ;  /* 0x000000af64647220 */ /* 0x000fe20000410000 */
[----:B0-----:R-:W-:Y:S01]  /*a1f0*/  F2FP.F16.F32.PACK_AB R154, R22, R21 ;  /* 0x00000015169a723e */ /* 0x001fe200000000ff */
[----:B------:R-:W-:Y:S01]  /*a200*/  FADD.FTZ R177, R153, R152 ;  /* 0x0000009899b17221 */ /* 0x000fe20000010000 */
[----:B------:R-:W-:Y:S01]  /*a210*/  FMUL.FTZ R101, R101, R175 ;  /* 0x000000af65657220 */ /* 0x000fe20000410000 */
[----:B------:R-:W0:Y:S01]  /*a220*/  MUFU.EX2 R17, R17 ;  /* 0x0000001100117308 */ /* 0x000e220000000800 */
[----:B----4-:R-:W-:Y:S01]  /*a230*/  FADD.FTZ R7, R14, R7 ;  /* 0x000000070e077221 */ /* 0x010fe20000010000 */
[----:B------:R-:W-:Y:S01]  /*a240*/  FADD.FTZ R152, R178, R177 ;  /* 0x000000b1b2987221 */ /* 0x000fe20000010000 */
[----:B------:R-:W-:Y:S01]  /*a250*/  F2FP.F16.F32.PACK_AB R153, R14, R15 ;  /* 0x0000000f0e99723e */ /* 0x000fe200000000ff */
[-C--:B------:R-:W-:Y:S01]  /*a260*/  FMUL.FTZ R104, R104, R175.reuse ;  /* 0x000000af68687220 */ /* 0x080fe20000410000 */
[-C--:B------:R-:W-:Y:S01]  /*a270*/  FMUL.FTZ R105, R105, R175.reuse ;  /* 0x000000af69697220 */ /* 0x080fe20000410000 */
[----:B------:R-:W-:Y:S01]  /*a280*/  FADD.FTZ R177, R155, R152 ;  /* 0x000000989bb17221 */ /* 0x000fe20000010000 */
        /* <DEDUP_REMOVED lines=17> */
[----:B------:R-:W0:Y:S01]  /*a3a0*/  MUFU.EX2 R165, R165 ;  /* 0x000000a500a57308 */ /* 0x000e220000000800 */
        /* <DEDUP_REMOVED lines=8> */
[----:B--2---:R-:W-:Y:S01]  /*a430*/  FADD.FTZ R8, R163, R8 ;  /* 0x00000008a3087221 */ /* 0x004fe20000010000 */
[-C--:B------:R-:W-:Y:S01]  /*a440*/  FMUL.FTZ R145, R145, R175.reuse ;  /* 0x000000af91917220 */ /* 0x080fe20000410000 */
[-C--:B------:R-:W-:Y:S01]  /*a450*/  FMUL.FTZ R148, R148, R175.reuse ;  /* 0x000000af94947220 */ /* 0x080fe20000410000 */
[----:B------:R-:W-:Y:S01]  /*a460*/  FMUL.FTZ R149, R149, R175 ;  /* 0x000000af95957220 */ /* 0x000fe20000410000 */
        /* <DEDUP_REMOVED lines=36> */
[----:B-1----:R-:W-:Y:S01]  /*a6b0*/  FADD.FTZ R177, R157, R152 ;  /* 0x000000989db17221 */ /* 0x002fe20000010000 */
[----:B------:R-:W-:Y:S01]  /*a6c0*/  F2FP.F16.F32.PACK_AB R152, R19, R20 ;  /* 0x000000141398723e */ /* 0x000fe200000000ff */
[----:B------:R-:W-:Y:S01]  /*a6d0*/  BAR.SYNC.DEFER_BLOCKING 0xf, 0x100 ;  /* 0x03c4000000007b1d */ /* 0x000fe20000010000 */
        /* <DEDUP_REMOVED lines=14> */
[C---:B0-----:R-:W-:Y:S01]  /*a7c0*/  FADD.FTZ R20, R182.reuse, R177 ;  /* 0x000000b1b6147221 */ /* 0x041fe20000010000 */
[----:B------:R-:W-:Y:S01]  /*a7d0*/  F2FP.F16.F32.PACK_AB R162, R182, R157 ;  /* 0x0000009db6a2723e */ /* 0x000fe200000000ff */
[----:B------:R-:W-:Y:S01]  /*a7e0*/  FMUL.FTZ R98, R98, R184 ;  /* 0x000000b862627220 */ /* 0x000fe20000410000 */
[----:B------:R-:W-:Y:S01]  /*a7f0*/  F2FP.F16.F32.PACK_AB R157, R163, R18 ;  /* 0x00000012a39d723e */ /* 0x000fe200000000ff */
[-C--:B------:R-:W-:Y:S01]  /*a800*/  FMUL.FTZ R99, R99, R184.reuse ;  /* 0x000000b863637220 */ /* 0x080fe20000410000 */
[-C--:B------:R-:W-:Y:S01]  /*a810*/  FMUL.FTZ R102, R102, R184.reuse ;  /* 0x000000b866667220 */ /* 0x080fe20000410000 */
[-C--:B------:R-:W-:Y:S01]  /*a820*/  FMUL.FTZ R103, R103, R184.reuse ;  /* 0x000000b867677220 */ /* 0x080fe20000410000 */
[----:B------:R-:W0:Y:S01]  /*a830*/  MUFU.EX2 R170, R170 ;  /* 0x000000aa00aa7308 */ /* 0x000e220000000800 */
[----:B-1----:R-:W-:Y:S01]  /*a840*/  FADD.FTZ R7, R169, R8 ;  /* 0x00000008a9077221 */ /* 0x002fe20000010000 */
[----:B------:R1:W-:Y:S01]  /*a850*/  STSM.16.M88.4 [R12+0x26800], R152 ;  /* 0x026800980c007844 */ /* 0x0003e20000000200 */
        /* <DEDUP_REMOVED lines=22> */
[C---:B---3--:R-:W-:Y:S01]  /*a9c0*/  FADD.FTZ R8, R186.reuse, R19 ;  /* 0x00000013ba087221 */ /* 0x048fe20000010000 */
[----:B------:R-:W-:Y:S01]  /*a9d0*/  F2FP.F16.F32.PACK_AB R164, R186, R159 ;  /* 0x0000009fbaa4723e */ /* 0x000fe200000000ff */
[-C--:B------:R-:W-:Y:S01]  /*a9e0*/  FMUL.FTZ R138, R138, R184.reuse ;  /* 0x000000b88a8a7220 */ /* 0x080fe20000410000 */
[----:B------:R-:W-:Y:S01]  /*a9f0*/  F2FP.F16.F32.PACK_AB R159, R190, R165 ;  /* 0x000000a5be9f723e */ /* 0x000fe200000000ff */
[-C--:B------:R-:W-:Y:S01]  /*aa00*/  FMUL.FTZ R139, R139, R184.reuse ;  /* 0x000000b88b8b7220 */ /* 0x080fe20000410000 */
[-C--:B------:R-:W-:Y:S01]  /*aa10*/  FMUL.FTZ R142, R142, R184.reuse ;  /* 0x000000b88e8e7220 */ /* 0x080fe20000410000 */
[-C--:B------:R-:W-:Y:S01]  /*aa20*/  FMUL.FTZ R143, R143, R184.reuse ;  /* 0x000000b88f8f7220 */ /* 0x080fe20000410000 */
[----:B------:R-:W3:Y:S01]  /*aa30*/  MUFU.EX2 R188, R188 ;  /* 0x000000bc00bc7308 */ /* 0x000ee20000000800 */
[----:B--2---:R-:W-:Y:S01]  /*aa40*/  FADD.FTZ R20, R172, R7 ;  /* 0x00000007ac147221 */ /* 0x004fe20000010000 */
[----:B------:R1:W-:Y:S01]  /*aa50*/  STSM.16.M88.4 [R10], R156 ;  /* 0x0000009c0a007844 */ /* 0x0003e20000000200 */
[-C--:B------:R-:W-:Y:S01]  /*aa60*/  FMUL.FTZ R146, R146, R184.reuse ;  /* 0x000000b892927220 */ /* 0x080fe20000410000 */
[-C--:B------:R-:W-:Y:S01]  /*aa70*/  FMUL.FTZ R147, R147, R184.reuse ;  /* 0x000000b893937220 */ /* 0x080fe20000410000 */
[-C--:B------:R-:W-:Y:S01]  /*aa80*/  FMUL.FTZ R150, R150, R184.reuse ;  /* 0x000000b896967220 */ /* 0x080fe20000410000 */
[----:B------:R-:W-:-:S02]  /*aa90*/  FMUL.FTZ R151, R151, R184 ;  /* 0x000000b897977220 */ /* 0x000fc40000410000 */
[----:B------:R-:W2:Y:S01]  /*aaa0*/  MUFU.EX2 R171, R171 ;  /* 0x000000ab00ab7308 */ /* 0x000ea20000000800 */
[----:B0-----:R-:W-:-:S07]  /*aab0*/  FADD.FTZ R19, R161, R8 ;  /* 0x00000008a1137221 */ /* 0x001fce0000010000 */
[----:B------:R-:W0:Y:S01]  /*aac0*/  MUFU.EX2 R173, R173 ;  /* 0x000000ad00ad7308 */ /* 0x000e220000000800 */
[C---:B---3--:R-:W-:Y:S01]  /*aad0*/  F2FP.F16.F32.PACK_AB R166, R188.reuse, R161 ;  /* 0x000000a1bca6723e */ /* 0x048fe200000000ff */
[----:B------:R-:W-:Y:S01]  /*aae0*/  FADD.FTZ R8, R188, R19 ;  /* 0x00000013bc087221 */ /* 0x000fe20000010000 */
[----:B------:R-:W-:-:S05]  /*aaf0*/  F2FP.F16.F32.PACK_AB R161, R168, R167 ;  /* 0x000000a7a8a1723e */ /* 0x000fca00000000ff */
[----:B------:R-:W3:Y:S01]  /*ab00*/  MUFU.EX2 R174, R174 ;  /* 0x000000ae00ae7308 */ /* 0x000ee20000000800 */
[C---:B--2---:R-:W-:Y:S01]  /*ab10*/  FADD.FTZ R20, R171.reuse, R20 ;  /* 0x00000014ab147221 */ /* 0x044fe20000010000 */
[----:B------:R-:W-:Y:S01]  /*ab20*/  F2FP.F16.F32.PACK_AB R165, R171, R172 ;  /* 0x000000acaba5723e */ /* 0x000fe200000000ff */
[----:B------:R1:W-:Y:S02]  /*ab30*/  STSM.16.M88.4 [R11], R160 ;  /* 0x000000a00b007844 */ /* 0x0003e40000000200 */
[----:B0-----:R-:W-:Y:S01]  /*ab40*/  FADD.FTZ R7, R173, R20 ;  /* 0x00000014ad077221 */ /* 0x001fe20000010000 */
[----:B---3--:R-:W-:-:S03]  /*ab50*/  F2FP.F16.F32.PACK_AB R167, R174, R173 ;  /* 0x000000adaea7723e */ /* 0x008fc600000000ff */
[----:B------:R-:W-:Y:S02]  /*ab60*/  FADD.FTZ R7, R174, R7 ;  /* 0x00000007ae077221 */ /* 0x000fe40000010000 */
[----:B------:R1:W-:Y:S01]  /*ab70*/  STSM.16.M88.4 [R9], R164 ;  /* 0x000000a409007844 */ /* 0x0003e20000000200 */
[----:B------:R-:W-:Y:S05]  /*ab80*/  @!P5 BRA `(.L_x_4811) ;  /* 0x000000000004d947 */ /* 0x000fea0003800000 */
[----:B------:R-:W-:Y:S01]  /*ab90*/  BPT.TRAP 0x1 ;  /* 0x000000040000795c */ /* 0x000fe20000300000 */
.L_x_4811:
[----:B------:R0:W2:Y:S01]  /*aba0*/  SYNCS.PHASECHK.TRANS64.TRYWAIT P1, [UR29+0x28c50], R13 ;  /* 0x028c500dff0075a7 */ /* 0x0000a2000802015d */
[----:B------:R-:W-:Y:S05]  /*abb0*/  @!P5 BRA `(.L_x_4812) ;  /* 0x000000000004d947 */ /* 0x000fea0003800000 */
[----:B------:R-:W-:Y:S01]  /*abc0*/  BPT.TRAP 0x1 ;  /* 0x000000040000795c */ /* 0x000fe20000300000 */
.L_x_4812:
[----:B--2---:R-:W-:Y:S05]  /*abd0*/  @P1 BRA `(.L_x_4813) ;  /* 0x0000000000081947 */ /* 0x004fea0003800000 */
[----:B------:R-:W2:Y:S02]  /*abe0*/  SYNCS.PHASECHK.TRANS64.TRYWAIT P1, [UR29+0x28c50], R13 ;  /* 0x028c500dff0075a7 */ /* 0x000ea4000802015d */
[----:B--2---:R-:W-:Y:S05]  /*abf0*/  @!P1 BRA `(.L_x_4814) ;  /* 0x000000a8007c9947 */ /* 0x004fea0003800000 */
.L_x_4813:
[----:B------:R-:W-:Y:S01]  /*ac00*/  ULEA UR11, UR4, UR36, 0xc ;  /* 0x00000024040b7291 */ /* 0x000fe2000f8e603f */
[----:B------:R-:W-:Y:S01]  /*ac10*/  WARPGROUP.ARRIVE ;  /* 0x00000000000079c5 */ /* 0x000fe20000000000 */
[----:B------:R-:W-:Y:S01]  /*ac20*/  UMOV UR15, 0x40000040 ;  /* 0x40000040000f7882 */ /* 0x000fe20000000000 */
[----:B0-2---:R-:W-:Y:S01]  /*ac30*/  @!P6 VIADD R13, R192, 0x28c60 ;  /* 0x00028c60c00de836 */ /* 0x005fe20000000000 */
[----:B------:R-:W-:Y:S01]  /*ac40*/  UMOV UR27, UR4 ;  /* 0x00000004001b7c82 */ /* 0x000fe20008000000 */
[----:B------:R-:W-:Y:S01]  /*ac50*/  IMAD.MOV.U32 R15, RZ, RZ, R6 ;  /* 0x000000ffff0f7224 */ /* 0x000fe200078e0006 */
[----:B------:R-:W-:Y:S01]  /*ac60*/  MOV R20, R5 ;  /* 0x0000000500147202 */ /* 0x000fe20000000f00 */
[----:B------:R-:W-:Y:S01]  /*ac70*/  UMOV UR14, UR11 ;  /* 0x0000000b000e7c82 */ /* 0x000fe20008000000 */
[----:B------:R-:W-:Y:S01]  /*ac80*/  @!P6 PRMT R13, RZ, 0x654, R13 ;  /* 0x00000654ff0de816 */ /* 0x000fe2000000000d */
[----:B------:R-:W-:Y:S01]  /*ac90*/  HGMMA.64x256x16.F32 R24, R152, gdesc[UR12].tnspB, R24, gsb0 ;  /* 0x43e0000c98187df0 */ /* 0x000fe20008000818 */
[----:B------:R-:W-:Y:S01]  /*aca0*/  UIADD3 UR14, UR11, 0x80, URZ ;  /* 0x000000800b0e7890 */ /* 0x000fe2000fffe03f */
[----:B------:R-:W-:Y:S01]  /*acb0*/  UMOV UR15, 0x40000040 ;  /* 0x40000040000f7882 */ /* 0x000fe20000000000 */
[----:B------:R-:W-:-:S02]  /*acc0*/  WARPGROUP.DEPBAR.LE gsb0, 0x0 ;  /* 0x00008000000079c5 */ /* 0x000fc40000010000 */
        /* <DEDUP_REMOVED lines=26> */
[----:B------:R-:W-:-:S05]  /*ae70*/  UMOV UR42, UR25 ;  /* 0x00000019002a7c82 */ /* 0x000fca0008000000 */
.L_x_4806:
[----:B------:R-:W-:-:S06]  /*ae80*/  UISETP.GE.AND UP1, UPT, UR42, UR38, UPT ;  /* 0x000000262a00728c */ /* 0x000fcc000bf26270 */
[----:B------:R-:W-:-:S13]  /*ae90*/  PLOP3.LUT P0, PT, PT, PT, UP1, 0x80, 0x0 ;  /* 0x000000000000781c */ /* 0x000fda0003f0f018 */
[----:B------:R-:W-:Y:S05]  /*aea0*/  @!P0 BRA `(.L_x_4816) ;  /* 0x0000002400ec8947 */ /* 0x000fea0003800000 */
[----:B0--3--:R-:W-:Y:S01]  /*aeb0*/  IMAD.MOV.U32 R14, RZ, RZ, R6 ;  /* 0x000000ffff0e7224 */ /* 0x009fe200078e0006 */
[----:B------:R-:W-:Y:S01]  /*aec0*/  UMOV UR25, UR4 ;  /* 0x0000000400197c82 */ /* 0x000fe20008000000 */
[----:B------:R-:W-:Y:S01]  /*aed0*/  IMAD.MOV.U32 R15, RZ, RZ, R5 ;  /* 0x000000ffff0f7224 */ /* 0x000fe200078e0005 */
[----:B------:R-:W-:Y:S01]  /*aee0*/  ULDC UR26, c[0x0][0x9e4] ;  /* 0x00027900001a7ab9 */ /* 0x000fe20000000800 */
[----:B------:R-:W-:Y:S01]  /*aef0*/  ULDC UR27, c[0x0][0x288] ;  /* 0x0000a200001b7ab9 */ /* 0x000fe20000000800 */
[----:B------:R-:W-:Y:S01]  /*af00*/  ULDC UR28, c[0x0][0x2f0] ;  /* 0x0000bc00001c7ab9 */ /* 0x000fe20000000800 */
[----:B------:R-:W-:Y:S01]  /*af10*/  ULDC UR29, c[0x0][0x9d8] ;  /* 0x00027600001d7ab9 */ /* 0x000fe20000000800 */
[----:B------:R-:W-:Y:S01]  /*af20*/  ULDC UR24, c[0x0][0x988] ;  /* 0x0002620000187ab9 */ /* 0x000fe20000000800 */
[----:B------:R-:W-:-:S05]  /*af30*/  ULDC UR30, c[0x0][0x9e0] ;  /* 0x00027800001e7ab9 */ /* 0x000fca0000000800 */
.L_x_4833:
[----:B------:R-:W-:-:S04]  /*af40*/  UIADD3 UR4, UR25, 0x1, URZ ;  /* 0x0000000119047890 */ /* 0x000fc8000fffe03f */
[----:B------:R-:W-:-:S04]  /*af50*/  UISETP.NE.AND UP1, UPT, UR4, 0x2, UPT ;  /* 0x000000020400788c */ /* 0x000fc8000bf25270 */
[----:B------:R-:W-:Y:S02]  /*af60*/  USEL UR10, URZ, 0x1, UP1 ;  /* 0x000000013f0a7887 */ /* 0x000fe40008800000 */
[----:B------:R-:W-:Y:S02]  /*af70*/  USEL UR4, UR4, URZ, UP1 ;  /* 0x0000003f04047287 */ /* 0x000fe40008800000 */
[----:B------:R-:W-:Y:S01]  /*af80*/  ULOP3.LUT UR5, UR5, UR10, URZ, 0x3c, !UPT ;  /* 0x0000000a05057292 */ /* 0x000fe2000f8e3c3f */
[----:B01----:R-:W-:Y:S11]  /*af90*/  @!P5 BRA `(.L_x_4817) ;  /* 0x000000000004d947 */ /* 0x003ff60003800000 */
[----:B------:R-:W-:Y:S01]  /*afa0*/  BPT.TRAP 0x1 ;  /* 0x000000040000795c */ /* 0x000fe20000300000 */
.L_x_4817:
[----:B------:R-:W-:Y:S01]  /*afb0*/  ULEA UR31, UR4, UR37, 0x3 ;  /* 0x00000025041f7291 */ /* 0x000fe2000f8e183f */
[----:B-1--4-:R-:W-:-:S05]  /*afc0*/  IMAD.U32 R13, RZ, RZ, UR5 ;  /* 0x00000005ff0d7e24 */ /* 0x012fca000f8e00ff */
[----:B------:R-:W-:-:S04]  /*afd0*/  SHF.L.U32 R13, R13, 0x1f, RZ ;  /* 0x0000001f0d0d7819 */ /* 0x000fc800000006ff */
[----:B------:R0:W1:Y:S01]  /*afe0*/  SYNCS.PHASECHK.TRANS64.TRYWAIT P0, [UR31+0x28c30], R13 ;  /* 0x028c300dff0075a7 */ /* 0x000062000800015f */
[----:B------:R-:W-:Y:S05]  /*aff0*/  @!P5 BRA `(.L_x_4818) ;  /* 0x000000000004d947 */ /* 0x000fea0003800000 */
[----:B------:R-:W-:Y:S01]  /*b000*/  BPT.TRAP 0x1 ;  /* 0x000000040000795c */ /* 0x000fe20000300000 */
.L_x_4818:
[----:B-1----:R-:W-:Y:S05]  /*b010*/  @P0 BRA `(.L_x_4819) ;  /* 0x0000000000080947 */ /* 0x002fea0003800000 */
[----:B------:R-:W1:Y:S02]  /*b020*/  SYNCS.PHASECHK.TRANS64.TRYWAIT P0, [UR31+0x28c30], R13 ;  /* 0x028c300dff0075a7 */ /* 0x000e64000800015f */
[----:B-1----:R-:W-:Y:S05]  /*b030*/  @!P0 BRA `(.L_x_4820) ;  /* 0x000000a400808947 */ /* 0x002fea0003800000 */
.L_x_4819:
[----:B------:R-:W-:Y:S01]  /*b040*/  ULEA UR22, UR4, UR6, 0x9 ;  /* 0x0000000604167291 */ /* 0x000fe2000f8e483f */
[----:B--2---:R-:W-:Y:S01]  /*b050*/  WARPGROUP.ARRIVE ;  /* 0x00000000000079c5 */ /* 0x004fe20000000000 */
[----:B------:R-:W-:Y:S01]  /*b060*/  UMOV UR23, 0x40000040 ;  /* 0x4000004000177882 */ /* 0x000fe20000000000 */
[----:B------:R-:W-:Y:S01]  /*b070*/  UMOV UR11, 0x40000040 ;  /* 0x40000040000b7882 */ /* 0x000fe20000000000 */
[----:B------:R-:W-:Y:S01]  /*b080*/  UIADD3 UR10, UR22, 0x2, URZ ;  /* 0x00000002160a7890 */ /* 0x000fe2000fffe03f */
[----:B------:R-:W-:Y:S01]  /*b090*/  PLOP3.LUT P0, PT, PT, PT, UP0, 0x80, 0x0 ;  /* 0x000000000000781c */ /* 0x000fe20003f0f008 */
[----:B------:R-:W-:Y:S01]  /*b0a0*/  UIADD3 UR14, UR22, 0x4, URZ ;  /* 0x00000004160e7890 */ /* 0x000fe2000fffe03f */
[----:B------:R-:W-:Y:S01]  /*b0b0*/  MOV R193, UR28 ;  /* 0x0000001c00c17c02 */ /* 0x000fe20008000f00 */
[----:B------:R-:W-:Y:S01]  /*b0c0*/  UMOV UR15, 0x40000040 ;  /* 0x40000040000f7882 */ /* 0x000fe20000000000 */
[----:B------:R-:W-:Y:S01]  /*b0d0*/  HGMMA.64x64x16.F32 R152, gdesc[UR20], RZ, !UPT, gsb0 ;  /* 0x00e00000149879f0 */ /* 0x000fe2000c0008ff */
[----:B------:R-:W-:Y:S01]  /*b0e0*/  UIADD3 UR18, UR22, 0x6, URZ ;  /* 0x0000000616127890 */ /* 0x000fe2000fffe03f */
[----:B------:R-:W-:Y:S01]  /*b0f0*/  UMOV UR19, 0x40000040 ;  /* 0x4000004000137882 */ /* 0x000fe20000000000 */
[----:B------:R-:W-:-:S02]  /*b100*/  WARPGROUP.DEPBAR.LE gsb0, 0x0 ;  /* 0x00008000000079c5 */ /* 0x000fc40000010000 */
[----:B------:R-:W-:-:S06]  /*b110*/  WARPGROUP.ARRIVE ;  /* 0x00000000000079c5 */ /* 0x000fcc0000000000 */
[----:B------:R-:W-:Y:S01]  /*b120*/  HGMMA.64x64x16.F32 R152, gdesc[UR8], R152, gsb0 ;  /* 0x00e00000089879f0 */ /* 0x000fe20008000898 */
[----:B------:R-:W-:Y:S02]  /*b130*/  @UP0 ULDC UR10, c[0x0][0x44c] ;  /* 0x00011300000a0ab9 */ /* 0x000fe40000000800 */
[----:B------:R-:W-:Y:S01]  /*b140*/  @P0 IMAD.HI.U32 R16, R4, UR10, RZ ;  /* 0x0000000a04100c27 */ /* 0x000fe2000f8e00ff */
[----:B------:R-:W-:Y:S01]  /*b150*/  @UP0 ULDC UR10, c[0x0][0x450] ;  /* 0x00011400000a0ab9 */ /* 0x000fe20000000800 */
        /* <DEDUP_REMOVED lines=9> */
[----:B------:R-:W-:Y:S01]  /*b1f0*/  MOV R175, R4 ;  /* 0x0000000400af7202 */ /* 0x000fe20000000f00 */
[----:B------:R-:W-:Y:S01]  /*b200*/  FMUL.FTZ R185, R161, UR29 ;  /* 0x0000001da1b97c20 */ /* 0x000fe20008410000 */
[----:B------:R-:W-:Y:S01]  /*b210*/  @P0 SHF.R.U32.HI R175, RZ, UR10, R16 ;  /* 0x0000000affaf0c19 */ /* 0x000fe20008011610 */
[----:B------:R-:W-:Y:S01]  /*b220*/  IMAD.U32 R16, RZ, RZ, UR31 ;  /* 0x0000001fff107e24 */ /* 0x000fe2000f8e00ff */
[----:B------:R-:W-:Y:S01]  /*b230*/  USHF.L.U32 UR10, UR42, 0x6, URZ ;  /* 0x000000062a0a7899 */ /* 0x000fe2000800063f */
[----:B------:R-:W-:Y:S01]  /*b240*/  FMUL.FTZ R21, R163, UR29 ;  /* 0x0000001da3157c20 */ /* 0x000fe20008410000 */
[----:B------:R-:W-:Y:S01]  /*b250*/  FMUL.FTZ R163, R164, UR29 ;  /* 0x0000001da4a37c20 */ /* 0x000fe20008410000 */
[----:B------:R-:W-:-:S02]  /*b260*/  @!P6 VIADD R161, R16, 0x28c40 ;  /* 0x00028c4010a1e836 */ /* 0x000fc40000000000 */
[----:B------:R-:W-:Y:S01]  /*b270*/  FMUL.FTZ R23, R166, UR29 ;  /* 0x0000001da6177c20 */ /* 0x000fe20008410000 */
[----:B------:R-:W-:Y:S01]  /*b280*/  FMUL.FTZ R20, R162, UR29 ;  /* 0x0000001da2147c20 */ /* 0x000fe20008410000 */
[----:B------:R-:W-:Y:S01]  /*b290*/  FMUL.FTZ R164, R165, UR29 ;  /* 0x0000001da5a47c20 */ /* 0x000fe20008410000 */
[----:B------:R-:W2:Y:S01]  /*b2a0*/  SHFL.IDX PT, R166, R175, RZ, 0x1c1f ;  /* 0x001c1fffafa67589 */ /* 0x000ea200000e0000 */
[----:B------:R-:W-:Y:S01]  /*b2b0*/  IMAD.U32 R165, RZ, RZ, UR10 ;  /* 0x0000000affa57e24 */ /* 0x000fe2000f8e00ff */
[----:B------:R-:W-:Y:S01]  /*b2c0*/  @!P6 PRMT R162, RZ, 0x654, R161 ;  /* 0x00000654ffa2e816 */ /* 0x000fe200000000a1 */
[----:B------:R-:W-:Y:S01]  /*b2d0*/  FMUL.FTZ R22, R153, UR29 ;  /* 0x0000001d99167c20 */ /* 0x000fe20008410000 */
[----:B-1----:R-:W-:Y:S01]  /*b2e0*/  FMUL.FTZ R6, R154, UR29 ;  /* 0x0000001d9a067c20 */ /* 0x002fe20008410000 */
[----:B------:R-:W-:Y:S01]  /*b2f0*/  FMUL.FTZ R5, R152, UR29 ;  /* 0x0000001d98057c20 */ /* 0x000fe20008410000 */
[----:B------:R-:W-:Y:S01]  /*b300*/  FMUL.FTZ R17, R155, UR29 ;  /* 0x0000001d9b117c20 */ /* 0x000fe20008410000 */
[----:B------:R-:W-:Y:S01]  /*b310*/  FMUL.FTZ R153, R156, UR29 ;  /* 0x0000001d9c997c20 */ /* 0x000fe20008410000 */
[----:B------:R-:W-:Y:S01]  /*b320*/  FMUL.FTZ R154, R157, UR29 ;  /* 0x0000001d9d9a7c20 */ /* 0x000fe20008410000 */
[----:B------:R-:W-:Y:S01]  /*b330*/  FMUL.FTZ R19, R159, UR29 ;  /* 0x0000001d9f137c20 */ /* 0x000fe20008410000 */
[----:B------:R-:W-:Y:S01]  /*b340*/  FMUL.FTZ R184, R160, UR29 ;  /* 0x0000001da0b87c20 */ /* 0x000fe20008410000 */
        /* <DEDUP_REMOVED lines=11> */
[----:B------:R-:W-:Y:S01]  /*b400*/  IADD3 R165, -R0, 0x1, -R165 ;  /* 0x0000000100a57810 */ /* 0x000fe20007ffe9a5 */
[----:B-1----:R-:W-:Y:S01]  /*b410*/  FMUL.FTZ R162, R183, UR29 ;  /* 0x0000001db7a27c20 */ /* 0x002fe20008410000 */
[----:B------:R-:W-:Y:S01]  /*b420*/  FMUL.FTZ R172, R172, UR29 ;  /* 0x0000001dacac7c20 */ /* 0x000fe20008410000 */
[----:B------:R-:W-:Y:S01]  /*b430*/  FMUL.FTZ R173, R173, UR29 ;  /* 0x0000001dadad7c20 */ /* 0x000fe20008410000 */
[----:B------:R-:W-:Y:S01]  /*b440*/  FMUL.FTZ R176, R176, UR29 ;  /* 0x0000001db0b07c20 */ /* 0x000fe20008410000 */
[----:B------:R-:W-:Y:S01]  /*b450*/  FMUL.FTZ R182, R182, UR29 ;  /* 0x0000001db6b67c20 */ /* 0x000fe20008410000 */
[----:B------:R-:W-:Y:S01]  /*b460*/  IMAD R165, R193, UR39, R165 ;  /* 0x00000027c1a57c24 */ /* 0x000fe2000f8e02a5 */
[----:B------:R-:W1:Y:S01]  /*b470*/  MUFU.TANH R5, R5 ;  /* 0x0000000500057308 */ /* 0x000e620000002400 */
[----:B------:R-:W-:-:S02]  /*b480*/  FMUL.FTZ R177, R177, UR29 ;  /* 0x0000001db1b17c20 */ /* 0x000fc40008410000 */
[----:B------:R-:W-:-:S04]  /*b490*/  VIADD R165, R165, -UR27 ;  /* 0x8000001ba5a57c36 */ /* 0x000fc80008000000 */
[C---:B------:R-:W-:Y:S01]  /*b4a0*/  VIADD R179, R165.reuse, UR30 ;  /* 0x0000001ea5b37c36 */ /* 0x040fe20008000000 */
[----:B------:R-:W3:Y:S01]  /*b4b0*/  MUFU.TANH R22, R22 ;  /* 0x0000001600167308 */ /* 0x000ee20000002400 */
[----:B------:R-:W-:-:S04]  /*b4c0*/  VIADD R183, R165, UR7 ;  /* 0x00000007a5b77c36 */ /* 0x000fc80008000000 */
[----:B--2---:R-:W-:-:S03]  /*b4d0*/  IMAD.IADD R178, R183, 0x1, R166 ;  /* 0x00000001b7b27824 */ /* 0x004fc600078e02a6 */
[----:B------:R-:W2:Y:S08]  /*b4e0*/  MUFU.TANH R6, R6 ;  /* 0x0000000600067308 */ /* 0x000eb00000002400 */
        /* <DEDUP_REMOVED lines=29> */
[----:B-----5:R-:W-:Y:S01]  /*b6c0*/  IADD3 R177, R179, R166, RZ ;  /* 0x000000a6b3b17210 */ /* 0x020fe20007ffe0ff */
[----:B-1234-:R-:W-:Y:S06]  /*b6d0*/  @!P4 BRA `(.L_x_4821) ;  /* 0x00000000005cc947 */ /* 0x01efec0003800000 */
        /* <DEDUP_REMOVED lines=13> */
.L_x_4823:
[----:B------:R-:W-:-:S04]  /*b7b0*/  MOV R168, UR26 ;  /* 0x0000001a00a87c02 */ /* 0x000fc80008000f00 */
[----:B------:R-:W-:-:S13]  /*b7c0*/  ISETP.NE.AND P0, PT, R168, 0x1, PT ;  /* 0x00000001a800780c */ /* 0x000fda0003f05270 */
[----:B------:R-:W1:Y:S02]  /*b7d0*/  @P0 LDC.64 R166, c[0x0][0x9e8] ;  /* 0x00027a00ffa60b82 */ /* 0x000e640000000a00 */
[----:B-1----:R-:W-:-:S05]  /*b7e0*/  @P0 IMAD.HI.U32 R166, R165, R166, RZ ;  /* 0x000000a6a5a60227 */ /* 0x002fca00078e00ff */
[----:B------:R-:W-:-:S07]  /*b7f0*/  @P0 SHF.R.U32.HI R165, RZ, R167, R166 ;  /* 0x000000a7ffa50219 */ /* 0x000fce00000116a6 */
.L_x_4824:
[----:B------:R-:W-:Y:S05]  /*b800*/  BSYNC B0 ;  /* 0x0000000000007941 */ /* 0x000fea0003800000 */
.L_x_4822:
[----:B------:R-:W-:-:S04]  /*b810*/  IMAD R165, R165, R168, -UR10 ;  /* 0x8000000aa5a57e24 */ /* 0x000fc8000f8e02a8 */
[----:B------:R-:W-:-:S05]  /*b820*/  IMAD.IADD R165, R165, 0x1, -R0 ;  /* 0x00000001a5a57824 */ /* 0x000fca00078e0a00 */
[----:B------:R-:W-:Y:S02]  /*b830*/  VIADDMNMX R177, R165, R168, R177, PT ;  /* 0x000000a8a5b17246 */ /* 0x000fe400038001b1 */
[----:B------:R-:W-:-:S07]  /*b840*/  VIMNMX R178, R178, R165, !PT ;  /* 0x000000a5b2b27248 */ /* 0x000fce0007fe0100 */
.L_x_4821:
[----:B------:R-:W-:Y:S01]  /*b850*/  UISETP.GT.AND UP1, UPT, UR42, -0x1, UPT ;  /* 0xffffffff2a00788c */ /* 0x000fe2000bf24270 */
[----:B------:R-:W1:Y:S05]  /*b860*/  SHFL.IDX PT, R182, R175, 0x1, 0x1c1f ;  /* 0x003c1f00afb67f89 */ /* 0x000e6a00000e0000 */
[----:B------:R-:W-:-:S04]  /*b870*/  PLOP3.LUT P0, PT, PT, PT, UP1, 0x80, 0x0 ;  /* 0x000000000000781c */ /* 0x000fc80003f0f018 */
[C---:B------:R-:W-:Y:S02]  /*b880*/  ISETP.GT.AND P1, PT, R178.reuse, RZ, P0 ;  /* 0x000000ffb200720c */ /* 0x040fe40000724270 */
[C---:B------:R-:W-:Y:S02]  /*b890*/  ISETP.GT.AND P3, PT, R178.reuse, 0x1, P0 ;  /* 0x00000001b200780c */ /* 0x040fe40000764270 */
[----:B------:R-:W-:Y:S02]  /*b8a0*/  ISETP.LT.OR P2, PT, R177, 0x1, P1 ;  /* 0x00000001b100780c */ /* 0x000fe40000f41670 */
[C---:B------:R-:W-:Y:S02]  /*b8b0*/  ISETP.GT.AND P1, PT, R178.reuse, 0x8, P0 ;  /* 0x00000008b200780c */ /* 0x040fe40000724270 */
[----:B------:R-:W-:Y:S02]  /*b8c0*/  FSEL R176, R5, -INF , !P2 ;  /* 0xff80000005b07808 */ /* 0x000fe40005000000 */
[----:B------:R-:W-:-:S02]  /*b8d0*/  ISETP.GT.AND P2, PT, R178, 0x9, P0 ;  /* 0x00000009b200780c */ /* 0x000fc40000744270 */
[C---:B------:R-:W-:Y:S02]  /*b8e0*/  ISETP.LT.OR P3, PT, R177.reuse, 0x2, P3 ;  /* 0x00000002b100780c */ /* 0x040fe40001f61670 */
[C---:B------:R-:W-:Y:S02]  /*b8f0*/  ISETP.LT.OR P1, PT, R177.reuse, 0x9, P1 ;  /* 0x00000009b100780c */ /* 0x040fe40000f21670 */
[----:B------:R-:W-:Y:S02]  /*b900*/  ISETP.LT.OR P2, PT, R177, 0xa, P2 ;  /* 0x0000000ab100780c */ /* 0x000fe40001741670 */
[----:B------:R-:W-:Y:S02]  /*b910*/  FSEL R174, R22, -INF , !P3 ;  /* 0xff80000016ae7808 */ /* 0x000fe40005800000 */
[----:B0-----:R-:W-:Y:S02]  /*b920*/  FSEL R173, R153, -INF , !P1 ;  /* 0xff80000099ad7808 */ /* 0x001fe40004800000 */
[----:B------:R-:W-:-:S02]  /*b930*/  FSEL R169, R154, -INF , !P2 ;  /* 0xff8000009aa97808 */ /* 0x000fc40005000000 */
[C---:B------:R-:W-:Y:S02]  /*b940*/  ISETP.GT.AND P3, PT, R178.reuse, 0x10, P0 ;  /* 0x00000010b200780c */ /* 0x040fe40000764270 */
[C---:B------:R-:W-:Y:S02]  /*b950*/  ISETP.GT.AND P1, PT, R178.reuse, 0x11, P0 ;  /* 0x00000011b200780c */ /* 0x040fe40000724270 */
[----:B------:R-:W-:Y:S02]  /*b960*/  ISETP.GT.AND P2, PT, R178, 0x18, P0 ;  /* 0x00000018b200780c */ /* 0x000fe40000744270 */
[C---:B------:R-:W-:Y:S02]  /*b970*/  ISETP.LT.OR P3, PT, R177.reuse, 0x11, P3 ;  /* 0x00000011b100780c */ /* 0x040fe40001f61670 */
[C---:B------:R-:W-:Y:S02]  /*b980*/  ISETP.LT.OR P1, PT, R177.reuse, 0x12, P1 ;  /* 0x00000012b100780c */ /* 0x040fe40000f21670 */
[----:B------:R-:W-:-:S02]  /*b990*/  ISETP.LT.OR P2, PT, R177, 0x19, P2 ;  /* 0x00000019b100780c */ /* 0x000fc40001741670 */
[----:B------:R-:W-:Y:S02]  /*b9a0*/  FSEL R166, R184, -INF , !P3 ;  /* 0xff800000b8a67808 */ /* 0x000fe40005800000 */
[----:B------:R-:W-:Y:S02]  /*b9b0*/  FSEL R168, R185, -INF , !P1 ;  /* 0xff800000b9a87808 */ /* 0x000fe40004800000 */
[----:B------:R-:W-:Y:S02]  /*b9c0*/  FSEL R165, R163, -INF , !P2 ;  /* 0xff800000a3a57808 */ /* 0x000fe40005000000 */
[C---:B------:R-:W-:Y:S02]  /*b9d0*/  ISETP.GT.AND P3, PT, R178.reuse, 0x19, P0 ;  /* 0x00000019b200780c */ /* 0x040fe40000764270 */
[C---:B------:R-:W-:Y:S02]  /*b9e0*/  ISETP.GT.AND P1, PT, R178.reuse, 0x20, P0 ;  /* 0x00000020b200780c */ /* 0x040fe40000724270 */
[----:B------:R-:W-:-:S02]  /*b9f0*/  ISETP.GT.AND P2, PT, R178, 0x21, P0 ;  /* 0x00000021b200780c */ /* 0x000fc40000744270 */
[C---:B------:R-:W-:Y:S02]  /*ba00*/  ISETP.LT.OR P3, PT, R177.reuse, 0x1a, P3 ;  /* 0x0000001ab100780c */ /* 0x040fe40001f61670 */
[C---:B------:R-:W-:Y:S02]  /*ba10*/  ISETP.LT.OR P1, PT, R177.reuse, 0x21, P1 ;  /* 0x00000021b100780c */ /* 0x040fe40000f21670 */
[----:B------:R-:W-:Y:S02]  /*ba20*/  ISETP.LT.OR P2, PT, R177, 0x22, P2 ;  /* 0x00000022b100780c */ /* 0x000fe40001741670 */
[----:B------:R-:W-:Y:S02]  /*ba30*/  FSEL R172, R164, -INF , !P3 ;  /* 0xff800000a4ac7808 */ /* 0x000fe40005800000 */
[----:B------:R-:W-:Y:S02]  /*ba40*/  FSEL R170, R186, -INF , !P1 ;  /* 0xff800000baaa7808 */ /* 0x000fe40004800000 */
        /* <DEDUP_REMOVED lines=12> */
[----:B------:R-:W-:Y:S01]  /*bb10*/  ISETP.GT.AND P2, PT, R178, 0x39, P0 ;  /* 0x00000039b200780c */ /* 0x000fe20000744270 */
[--C-:B-1----:R-:W-:Y:S01]  /*bb20*/  IMAD.IADD R178, R179, 0x1, R182.reuse ;  /* 0x00000001b3b27824 */ /* 0x102fe200078e02b6 */
[----:B------:R-:W-:Y:S01]  /*bb30*/  ISETP.LT.OR P3, PT, R177, 0x32, P3 ;  /* 0x00000032b100780c */ /* 0x000fe20001f61670 */
[----:B------:R-:W-:Y:S01]  /*bb40*/  IMAD.IADD R179, R183, 0x1, R182 ;  /* 0x00000001b7b37824 */ /* 0x000fe200078e02b6 */
[----:B------:R-:W-:-:S02]  /*bb50*/  ISETP.LT.OR P1, PT, R177, 0x39, P1 ;  /* 0x00000039b100780c */ /* 0x000fc40000f21670 */
[----:B------:R-:W-:Y:S02]  /*bb60*/  ISETP.LT.OR P2, PT, R177, 0x3a, P2 ;  /* 0x0000003ab100780c */ /* 0x000fe40001741670 */
[----:B------:R-:W-:Y:S02]  /*bb70*/  FSEL R164, R191, -INF , !P3 ;  /* 0xff800000bfa47808 */ /* 0x000fe40005800000 */
[----:B------:R-:W-:Y:S02]  /*bb80*/  FSEL R154, R180, -INF , !P1 ;  /* 0xff800000b49a7808 */ /* 0x000fe40004800000 */
[----:B------:R-:W-:Y:S01]  /*bb90*/  FSEL R153, R181, -INF , !P2 ;  /* 0xff800000b5997808 */ /* 0x000fe20005000000 */
[----:B------:R-:W-:Y:S06]  /*bba0*/  @!P4 BRA `(.L_x_4825) ;  /* 0x00000000005cc947 */ /* 0x000fec0003800000 */
[----:B------:R-:W-:Y:S01]  /*bbb0*/  IMAD R5, R193, UR39, R182 ;  /* 0x00000027c1057c24 */ /* 0x000fe2000f8e02b6 */
[----:B------:R-:W-:Y:S04]  /*bbc0*/  BSSY B0, `(.L_x_4826) ;  /* 0x0000011000007945 */ /* 0x000fe80003800000 */
[----:B------:R-:W-:-:S04]  /*bbd0*/  IADD3 R5, R5, -UR27, RZ ;  /* 0x8000001b05057c10 */ /* 0x000fc8000fffe0ff */
        /* <DEDUP_REMOVED lines=10> */
.L_x_4827:
[----:B------:R-:W-:-:S05]  /*bc80*/  IMAD.U32 R182, RZ, RZ, UR26 ;  /* 0x0000001affb67e24 */ /* 0x000fca000f8e00ff */
[----:B------:R-:W-:-:S13]  /*bc90*/  ISETP.NE.AND P1, PT, R182, 0x1, PT ;  /* 0x00000001b600780c */ /* 0x000fda0003f25270 */
[----:B------:R-:W0:Y:S02]  /*bca0*/  @P1 LDC.64 R180, c[0x0][0x9e8] ;  /* 0x00027a00ffb41b82 */ /* 0x000e240000000a00 */
[----:B0-----:R-:W-:-:S05]  /*bcb0*/  @P1 IMAD.HI.U32 R180, R5, R180, RZ ;  /* 0x000000b405b41227 */ /* 0x001fca00078e00ff */
[----:B------:R-:W-:-:S07]  /*bcc0*/  @P1 SHF.R.U32.HI R5, RZ, R181, R180 ;  /* 0x000000b5ff051219 */ /* 0x000fce00000116b4 */
.L_x_4828:
[----:B------:R-:W-:Y:S05]  /*bcd0*/  BSYNC B0 ;  /* 0x0000000000007941 */ /* 0x000fea0003800000 */
.L_x_4826:
[----:B------:R-:W-:-:S04]  /*bce0*/  IMAD R5, R5, R182, -UR10 ;  /* 0x8000000a05057e24 */ /* 0x000fc8000f8e02b6 */
[----:B------:R-:W-:-:S05]  /*bcf0*/  IMAD.IADD R5, R5, 0x1, -R0 ;  /* 0x0000000105057824 */ /* 0x000fca00078e0a00 */
[----:B------:R-:W-:Y:S02]  /*bd00*/  VIADDMNMX R178, R5, R182, R178, PT ;  /* 0x000000b605b27246 */ /* 0x000fe400038001b2 */
[----:B------:R-:W-:-:S07]  /*bd10*/  VIMNMX R179, R179, R5, !PT ;  /* 0x00000005b3b37248 */ /* 0x000fce0007fe0100 */
.L_x_4825:
[----:B------:R-:W-:Y:S01]  /*bd20*/  FMNMX.FTZ R5, R176, R15, !PT ;  /* 0x0000000fb0057209 */ /* 0x000fe20007810000 */
[----:B------:R-:W-:Y:S01]  /*bd30*/  UMOV UR10, UR24 ;  /* 0x00000018000a7c82 */ /* 0x000fe20008000000 */
[----:B------:R-:W-:Y:S02]  /*bd40*/  ISETP.GT.AND P1, PT, R179, 0x1, P0 ;  /* 0x00000001b300780c */ /* 0x000fe40000724270 */
[----:B------:R-:W-:Y:S02]  /*bd50*/  FMNMX.FTZ R180, R174, R5, !PT ;  /* 0x00000005aeb47209 */ /* 0x000fe40007810000 */
[----:B------:R-:W-:Y:S02]  /*bd60*/  ISETP.LT.OR P1, PT, R178, 0x2, P1 ;  /* 0x00000002b200780c */ /* 0x000fe40000f21670 */
[----:B------:R-:W-:Y:S02]  /*bd70*/  FMNMX.FTZ R180, R173, R180, !PT ;  /* 0x000000b4adb47209 */ /* 0x000fe40007810000 */
[----:B------:R-:W-:-:S02]  /*bd80*/  FSEL R17, R17, -INF , !P1 ;  /* 0xff80000011117808 */ /* 0x000fc40004800000 */
[----:B------:R-:W-:Y:S02]  /*bd90*/  FMNMX.FTZ R5, R169, R180, !PT ;  /* 0x000000b4a9057209 */ /* 0x000fe40007810000 */
[C---:B------:R-:W-:Y:S02]  /*bda0*/  ISETP.GT.AND P1, PT, R179.reuse, RZ, P0 ;  /* 0x000000ffb300720c */ /* 0x040fe40000724270 */
[----:B------:R-:W-:Y:S02]  /*bdb0*/  FMNMX.FTZ R5, R166, R5, !PT ;  /* 0x00000005a6057209 */ /* 0x000fe40007810000 */
[----:B------:R-:W-:Y:S02]  /*bdc0*/  ISETP.LT.OR P1, PT, R178, 0x1, P1 ;  /* 0x00000001b200780c */ /* 0x000fe40000f21670 */
[----:B------:R-:W-:Y:S02]  /*bdd0*/  FMNMX.FTZ R180, R168, R5, !PT ;  /* 0x00000005a8b47209 */ /* 0x000fe40007810000 */
[----:B------:R-:W-:-:S02]  /*bde0*/  ISETP.GT.AND P2, PT, R179, 0x8, P0 ;  /* 0x00000008b300780c */ /* 0x000fc40000744270 */
[----:B------:R-:W-:Y:S02]  /*bdf0*/  FMNMX.FTZ R5, R165, R180, !PT ;  /* 0x000000b4a5057209 */ /* 0x000fe40007810000 */
[----:B------:R-:W-:Y:S02]  /*be00*/  ISETP.LT.OR P2, PT, R178, 0x9, P2 ;  /* 0x00000009b200780c */ /* 0x000fe40001741670 */
[----:B------:R-:W-:Y:S02]  /*be10*/  FMNMX.FTZ R5, R172, R5, !PT ;  /* 0x00000005ac057209 */ /* 0x000fe40007810000 */
[----:B------:R-:W-:Y:S02]  /*be20*/  ISETP.GT.AND P3, PT, R179, 0x9, P0 ;  /* 0x00000009b300780c */ /* 0x000fe40000764270 */
[----:B------:R-:W-:Y:S02]  /*be30*/  FMNMX.FTZ R180, R170, R5, !PT ;  /* 0x00000005aab47209 */ /* 0x000fe40007810000 */
[----:B------:R-:W-:-:S02]  /*be40*/  FSEL R18, R18, -INF , !P2 ;  /* 0xff80000012127808 */ /* 0x000fc40005000000 */
        /* <DEDUP_REMOVED lines=13> */
[C---:B------:R-:W-:Y:S02]  /*bf20*/  ISETP.LT.OR P3, PT, R178.reuse, 0x12, P3 ;  /* 0x00000012b200780c */ /* 0x040fe40001f61670 */
[----:B------:R-:W-:Y:S01]  /*bf30*/  ISETP.GT.AND P2, PT, R179, 0x19, P0 ;  /* 0x00000019b300780c */ /* 0x000fe20000744270 */
[----:B------:R-:W0:Y:S01]  /*bf40*/  SHFL.BFLY PT, R5, R180, 0x2, 0x1f ;  /* 0x0c401f00b4057f89 */ /* 0x000e2200000e0000 */
[----:B------:R-:W-:Y:S02]  /*bf50*/  FSEL R21, R21, -INF , !P3 ;  /* 0xff80000015157808 */ /* 0x000fe40005800000 */
[----:B------:R-:W-:Y:S02]  /*bf60*/  ISETP.GT.AND P3, PT, R179, 0x20, P0 ;  /* 0x00000020b300780c */ /* 0x000fe40000764270 */
[----:B------:R-:W-:-:S02]  /*bf70*/  ISETP.LT.OR P2, PT, R178, 0x1a, P2 ;  /* 0x0000001ab200780c */ /* 0x000fc40001741670 */
[----:B------:R-:W-:Y:S02]  /*bf80*/  ISETP.LT.OR P3, PT, R178, 0x21, P3 ;  /* 0x00000021b200780c */ /* 0x000fe40001f61670 */
[----:B------:R-:W-:Y:S02]  /*bf90*/  FSEL R152, R152, -INF , !P2 ;  /* 0xff80000098987808 */ /* 0x000fe40005000000 */
[----:B------:R-:W-:Y:S02]  /*bfa0*/  ISETP.GT.AND P2, PT, R179, 0x28, P0 ;  /* 0x00000028b300780c */ /* 0x000fe40000744270 */
[----:B------:R-:W-:Y:S02]  /*bfb0*/  FSEL R155, R155, -INF , !P3 ;  /* 0xff8000009b9b7808 */ /* 0x000fe40005800000 */
[----:B------:R-:W-:-:S04]  /*bfc0*/  ISETP.LT.OR P2, PT, R178, 0x29, P2 ;  /* 0x00000029b200780c */ /* 0x000fc80001741670 */
[----:B------:R-:W-:Y:S02]  /*bfd0*/  FSEL R157, R157, -INF , !P2 ;  /* 0xff8000009d9d7808 */ /* 0x000fe40005000000 */
[----:B------:R-:W-:Y:S02]  /*bfe0*/  ISETP.GT.AND P2, PT, R179, 0x30, P0 ;  /* 0x00000030b300780c */ /* 0x000fe40000744270 */
[----:B0-----:R-:W-:Y:S02]  /*bff0*/  FMNMX.FTZ R175, R180, R5, !PT ;  /* 0x00000005b4af7209 */ /* 0x001fe40007810000 */
[----:B------:R-:W-:-:S03]  /*c000*/  ISETP.LT.OR P2, PT, R178, 0x31, P2 ;  /* 0x00000031b200780c */ /* 0x000fc60001741670 */
[----:B------:R-:W0:Y:S01]  /*c010*/  SHFL.BFLY PT, R182, R175, 0x1, 0x1f ;  /* 0x0c201f00afb67f89 */ /* 0x000e2200000e0000 */
[----:B------:R-:W-:Y:S02]  /*c020*/  FSEL R159, R159, -INF , !P2 ;  /* 0xff8000009f9f7808 */ /* 0x000fe40005000000 */
[----:B------:R-:W-:-:S04]  /*c030*/  ISETP.GT.AND P2, PT, R179, 0x38, P0 ;  /* 0x00000038b300780c */ /* 0x000fc80000744270 */
[----:B------:R-:W-:-:S04]  /*c040*/  ISETP.LT.OR P2, PT, R178, 0x39, P2 ;  /* 0x00000039b200780c */ /* 0x000fc80001741670 */
[----:B------:R-:W-:Y:S02]  /*c050*/  FSEL R161, R161, -INF , !P2 ;  /* 0xff800000a1a17808 */ /* 0x000fe40005000000 */
[----:B0-----:R-:W-:Y:S02]  /*c060*/  FMNMX.FTZ R5, R175, R182, !PT ;  /* 0x000000b6af057209 */ /* 0x001fe40007810000 */
[----:B------:R-:W-:Y:S02]  /*c070*/  FSEL R175, R6, -INF , !P1 ;  /* 0xff80000006af7808 */ /* 0x000fe40004800000 */
[----:B------:R-:W-:Y:S01]  /*c080*/  ISETP.GT.AND P1, PT, R179, 0x18, P0 ;  /* 0x00000018b300780c */ /* 0x000fe20000724270 */
[----:B------:R-:W-:Y:S01]  /*c090*/  FMUL.FTZ R183, R5, UR10 ;  /* 0x0000000a05b77c20 */ /* 0x000fe20008410000 */
[----:B------:R-:W-:Y:S02]  /*c0a0*/  FMNMX.FTZ R6, R175, R14, !PT ;  /* 0x0000000eaf067209 */ /* 0x000fe40007810000 */
[----:B------:R-:W-:-:S02]  /*c0b0*/  ISETP.LT.OR P1, PT, R178, 0x19, P1 ;  /* 0x00000019b200780c */ /* 0x000fc40000f21670 */
[----:B------:R-:W-:Y:S02]  /*c0c0*/  FMNMX.FTZ R177, R17, R6, !PT ;  /* 0x0000000611b17209 */ /* 0x000fe40007810000 */
[----:B------:R-:W-:Y:S02]  /*c0d0*/  FSEL R23, R23, -INF , !P1 ;  /* 0xff80000017177808 */ /* 0x000fe40004800000 */
[----:B------:R-:W-:Y:S02]  /*c0e0*/  FMNMX.FTZ R6, R18, R177, !PT ;  /* 0x000000b112067209 */ /* 0x000fe40007810000 */
[----:B------:R-:W-:Y:S02]  /*c0f0*/  ISETP.GT.AND P1, PT, R179, 0x21, P0 ;  /* 0x00000021b300780c */ /* 0x000fe40000724270 */
[----:B------:R-:W-:Y:S02]  /*c100*/  FMNMX.FTZ R177, R19, R6, !PT ;  /* 0x0000000613b17209 */ /* 0x000fe40007810000 */
[----:B------:R-:W-:-:S02]  /*c110*/  ISETP.LT.OR P1, PT, R178, 0x22, P1 ;  /* 0x00000022b200780c */ /* 0x000fc40000f21670 */
[----:B------:R-:W-:Y:S02]  /*c120*/  FMNMX.FTZ R6, R20, R177, !PT ;  /* 0x000000b114067209 */ /* 0x000fe40007810000 */
[----:B------:R-:W-:Y:S02]  /*c130*/  FSEL R156, R156, -INF , !P1 ;  /* 0xff8000009c9c7808 */ /* 0x000fe40004800000 */
[----:B------:R-:W-:Y:S02]  /*c140*/  FMNMX.FTZ R6, R21, R6, !PT ;  /* 0x0000000615067209 */ /* 0x000fe40007810000 */
[----:B------:R-:W-:Y:S02]  /*c150*/  ISETP.GT.AND P1, PT, R179, 0x29, P0 ;  /* 0x00000029b300780c */ /* 0x000fe40000724270 */
[----:B------:R-:W-:Y:S02]  /*c160*/  FMNMX.FTZ R177, R23, R6, !PT ;  /* 0x0000000617b17209 */ /* 0x000fe40007810000 */
[----:B------:R-:W-:-:S02]  /*c170*/  FSETP.NEU.FTZ.AND P3, PT, R5, -INF , PT ;  /* 0xff8000000500780b */ /* 0x000fc40003f7d000 */
[----:B------:R-:W-:Y:S02]  /*c180*/  FMNMX.FTZ R6, R152, R177, !PT ;  /* 0x000000b198067209 */ /* 0x000fe40007810000 */
[----:B------:R-:W-:Y:S02]  /*c190*/  ISETP.LT.OR P1, PT, R178, 0x2a, P1 ;  /* 0x0000002ab200780c */ /* 0x000fe40000f21670 */
[----:B------:R-:W-:Y:S02]  /*c1a0*/  FMNMX.FTZ R181, R155, R6, !PT ;  /* 0x000000069bb57209 */ /* 0x000fe40007810000 */
[----:B------:R-:W-:Y:S02]  /*c1b0*/  FSEL R183, R183, RZ, P3 ;  /* 0x000000ffb7b77208 */ /* 0x000fe40001800000 */
[----:B------:R-:W-:Y:S02]  /*c1c0*/  FMNMX.FTZ R6, R156, R181, !PT ;  /* 0x000000b59c067209 */ /* 0x000fe40007810000 */
[----:B------:R-:W-:Y:S01]  /*c1d0*/  FSEL R158, R158, -INF , !P1 ;  /* 0xff8000009e9e7808 */ /* 0x000fe20004800000 */
[--C-:B------:R-:W-:Y:S01]  /*c1e0*/  FFMA.FTZ R176, R176, UR10, -R183.reuse ;  /* 0x0000000ab0b07c23 */ /* 0x100fe200080108b7 */
[----:B------:R-:W-:Y:S01]  /*c1f0*/  ISETP.GT.AND P1, PT, R179, 0x31, P0 ;  /* 0x00000031b300780c */ /* 0x000fe20000724270 */
[--C-:B------:R-:W-:Y:S01]  /*c200*/  FFMA.FTZ R174, R174, UR10, -R183.reuse ;  /* 0x0000000aaeae7c23 */ /* 0x100fe200080108b7 */
[----:B------:R-:W-:Y:S01]  /*c210*/  FMNMX.FTZ R181, R157, R6, !PT ;  /* 0x000000069db57209 */ /* 0x000fe20007810000 */
[----:B------:R0:W-:Y:S01]  /*c220*/  MUFU.EX2 R177, R176 ;  /* 0x000000b000b17308 */ /* 0x0001e20000000800 */
[----:B------:R-:W-:Y:S01]  /*c230*/  ISETP.LT.OR P1, PT, R178, 0x32, P1 ;  /* 0x00000032b200780c */ /* 0x000fe20000f21670 */
[--C-:B------:R-:W-:Y:S01]  /*c240*/  FFMA.FTZ R169, R169, UR10, -R183.reuse ;  /* 0x0000000aa9a97c23 */ /* 0x100fe200080108b7 */
[----:B------:R-:W-:Y:S01]  /*c250*/  FMNMX.FTZ R6, R158, R181, !PT ;  /* 0x000000b59e067209 */ /* 0x000fe20007810000 */
[--C-:B------:R-:W-:Y:S01]  /*c260*/  FFMA.FTZ R166, R166, UR10, -R183.reuse ;  /* 0x0000000aa6a67c23 */ /* 0x100fe200080108b7 */
[----:B------:R-:W-:Y:S01]  /*c270*/  ISETP.GT.AND P0, PT, R179, 0x39, P0 ;  /* 0x00000039b300780c */ /* 0x000fe20000704270 */
[--C-:B------:R-:W-:Y:S01]  /*c280*/  FFMA.FTZ R165, R165, UR10, -R183.reuse ;  /* 0x0000000aa5a57c23 */ /* 0x100fe200080108b7 */
[----:B------:R-:W-:Y:S01]  /*c290*/  FMNMX.FTZ R6, R159, R6, !PT ;  /* 0x000000069f067209 */ /* 0x000fe20007810000 */
[----:B------:R-:W-:Y:S01]  /*c2a0*/  MUFU.EX2 R174, R174 ;  /* 0x000000ae00ae7308 */ /* 0x000fe20000000800 */
[--C-:B0-----:R-:W-:Y:S01]  /*c2b0*/  FFMA.FTZ R176, R173, UR10, -R183.reuse ;  /* 0x0000000aadb07c23 */ /* 0x101fe200080108b7 */
[----:B------:R-:W-:Y:S01]  /*c2c0*/  FSEL R173, R160, -INF , !P1 ;  /* 0xff800000a0ad7808 */ /* 0x000fe20004800000 */
[--C-:B------:R-:W-:Y:S01]  /*c2d0*/  FFMA.FTZ R172, R172, UR10, -R183.reuse ;  /* 0x0000000aacac7c23 */ /* 0x100fe200080108b7 */
[----:B------:R-:W-:Y:S01]  /*c2e0*/  ISETP.LT.OR P0, PT, R178, 0x3a, P0 ;  /* 0x0000003ab200780c */ /* 0x000fe20000701670 */
[--C-:B------:R-:W-:Y:S01]  /*c2f0*/  FFMA.FTZ R22, R22, UR10, -R183.reuse ;  /* 0x0000000a16167c23 */ /* 0x100fe200080108b7 */
[----:B------:R-:W-:Y:S01]  /*c300*/  FMNMX.FTZ R6, R173, R6, !PT ;  /* 0x00000006ad067209 */ /* 0x000fe20007810000 */
[--C-:B------:R-:W-:Y:S01]  /*c310*/  FFMA.FTZ R170, R170, UR10, -R183.reuse ;  /* 0x0000000aaaaa7c23 */ /* 0x100fe200080108b7 */
[----:B------:R-:W-:Y:S01]  /*c320*/  FSEL R162, R162, -INF , !P0 ;  /* 0xff800000a2a27808 */ /* 0x000fe20004000000 */
[----:B------:R0:W-:Y:S01]  /*c330*/  MUFU.EX2 R160, R176 ;  /* 0x000000b000a07308 */ /* 0x0001e20000000800 */
[----:B------:R-:W-:Y:S01]  /*c340*/  FMNMX.FTZ R179, R161, R6, !PT ;  /* 0x00000006a1b37209 */ /* 0x000fe20007810000 */
[--C-:B------:R-:W-:Y:S01]  /*c350*/  FFMA.FTZ R154, R154, UR10, -R183.reuse ;  /* 0x0000000a9a9a7c23 */ /* 0x100fe200080108b7 */
[--C-:B------:R-:W-:Y:S01]  /*c360*/  FFMA.FTZ R171, R171, UR10, -R183.reuse ;  /* 0x0000000aabab7c23 */ /* 0x100fe200080108b7 */
[--C-:B------:R-:W-:Y:S01]  /*c370*/  FFMA.FTZ R167, R167, UR10, -R183.reuse ;  /* 0x0000000aa7a77c23 */ /* 0x100fe200080108b7 */
[----:B------:R-:W-:Y:S01]  /*c380*/  FMNMX.FTZ R6, R162, R179, !PT ;  /* 0x000000b3a2067209 */ /* 0x000fe20007810000 */
[--C-:B------:R-:W-:Y:S01]  /*c390*/  FFMA.FTZ R179, R168, UR10, -R183.reuse ;  /* 0x0000000aa8b37c23 */ /* 0x100fe200080108b7 */
[----:B------:R-:W-:Y:S01]  /*c3a0*/  FSEL R168, R5, RZ, P3 ;  /* 0x000000ff05a87208 */ /* 0x000fe20001800000 */
[----:B------:R-:W-:Y:S01]  /*c3b0*/  MUFU.EX2 R169, R169 ;  /* 0x000000a900a97308 */ /* 0x000fe20000000800 */
[--C-:B0-----:R-:W-:Y:S01]  /*c3c0*/  FFMA.FTZ R176, R163, UR10, -R183.reuse ;  /* 0x0000000aa3b07c23 */ /* 0x101fe200080108b7 */
[----:B------:R-:W0:Y:S01]  /*c3d0*/  SHFL.BFLY PT, R181, R6, 0x2, 0x1f ;  /* 0x0c401f0006b57f89 */ /* 0x000e2200000e0000 */
[----:B------:R-:W-:Y:S01]  /*c3e0*/  FFMA.FTZ R153, R153, UR10, -R183 ;  /* 0x0000000a99997c23 */ /* 0x000fe200080108b7 */
[----:B------:R-:W-:Y:S01]  /*c3f0*/  FADD.FTZ R168, -R168, R15 ;  /* 0x0000000fa8a87221 */ /* 0x000fe20000010100 */
[----:B------:R-:W-:Y:S01]  /*c400*/  ISETP.NE.AND P1, PT, R3, RZ, PT ;  /* 0x000000ff0300720c */ /* 0x000fe20003f25270 */
[----:B------:R-:W-:Y:S01]  /*c410*/  FFMA.FTZ R164, R164, UR10, -R183 ;  /* 0x0000000aa4a47c23 */ /* 0x000fe200080108b7 */
[----:B------:R-:W-:Y:S01]  /*c420*/  MOV R183, UR25 ;  /* 0x0000001900b77c02 */ /* 0x000fe20008000f00 */
[----:B------:R-:W-:Y:S01]  /*c430*/  FMUL.FTZ R168, R168, UR10 ;  /* 0x0000000aa8a87c20 */ /* 0x000fe20008410000 */
[----:B------:R-:W-:Y:S08]  /*c440*/  MUFU.EX2 R166, R166 ;  /* 0x000000a600a67308 */ /* 0x000ff00000000800 */
[----:B------:R-:W1:Y:S08]  /*c450*/  MUFU.EX2 R168, R168 ;  /* 0x000000a800a87308 */ /* 0x000e700000000800 */
[----:B------:R-:W2:Y:S01]  /*c460*/  MUFU.EX2 R179, R179 ;  /* 0x000000b300b37308 */ /* 0x000ea20000000800 */
[----:B0-----:R-:W-:-:S05]  /*c470*/  FMNMX.FTZ R181, R6, R181, !PT ;  /* 0x000000b506b57209 */ /* 0x001fca0007810000 */
[----:B------:R-:W0:Y:S02]  /*c480*/  SHFL.BFLY PT, R6, R181, 0x1, 0x1f ;  /* 0x0c201f00b5067f89 */ /* 0x000e2400000e0000 */
[----:B------:R-:W3:Y:S01]  /*c490*/  MUFU.EX2 R165, R165 ;  /* 0x000000a500a57308 */ /* 0x000ee20000000800 */
[----:B-1----:R-:W-:Y:S01]  /*c4a0*/  FFMA.FTZ R15, R168, R8, R177 ;  /* 0x00000008a80f7223 */ /* 0x002fe200000100b1 */
[-C--:B------:R-:W-:Y:S01]  /*c4b0*/  FMUL.FTZ R24, R24, R168.reuse ;  /* 0x000000a818187220 */ /* 0x080fe20000410000 */
[-C--:B------:R-:W-:Y:S01]  /*c4c0*/  FMUL.FTZ R25, R25, R168.reuse ;  /* 0x000000a819197220 */ /* 0x080fe20000410000 */
[-C--:B------:R-:W-:Y:S01]  /*c4d0*/  FMUL.FTZ R28, R28, R168.reuse ;  /* 0x000000a81c1c7220 */ /* 0x080fe20000410000 */
[----:B------:R-:W-:Y:S01]  /*c4e0*/  FADD.FTZ R15, R174, R15 ;  /* 0x0000000fae0f7221 */ /* 0x000fe20000010000 */
[-C--:B------:R-:W-:Y:S01]  /*c4f0*/  FMUL.FTZ R29, R29, R168.reuse ;  /* 0x000000a81d1d7220 */ /* 0x080fe20000410000 */
[-C--:B------:R-:W-:Y:S01]  /*c500*/  FMUL.FTZ R32, R32, R168.reuse ;  /* 0x000000a820207220 */ /* 0x080fe20000410000 */
[----:B------:R1:W-:Y:S01]  /*c510*/  MUFU.EX2 R163, R22 ;  /* 0x0000001600a37308 */ /* 0x0003e20000000800 */
[----:B------:R-:W-:Y:S01]  /*c520*/  FADD.FTZ R8, R160, R15 ;  /* 0x0000000fa0087221 */ /* 0x000fe20000010000 */
[-C--:B------:R-:W-:Y:S01]  /*c530*/  FMUL.FTZ R33, R33, R168.reuse ;  /* 0x000000a821217220 */ /* 0x080fe20000410000 */
[-C--:B------:R-:W-:Y:S01]  /*c540*/  FMUL.FTZ R36, R36, R168.reuse ;  /* 0x000000a824247220 */ /* 0x080fe20000410000 */
[-C--:B------:R-:W-:Y:S01]  /*c550*/  FMUL.FTZ R37, R37, R168.reuse ;  /* 0x000000a825257220 */ /* 0x080fe20000410000 */
[-C--:B------:R-:W-:Y:S01]  /*c560*/  FMUL.FTZ R40, R40, R168.reuse ;  /* 0x000000a828287220 */ /* 0x080fe20000410000 */
[-C--:B------:R-:W-:Y:S01]  /*c570*/  FMUL.FTZ R41, R41, R168.reuse ;  /* 0x000000a829297220 */ /* 0x080fe20000410000 */
[-C--:B------:R-:W-:Y:S01]  /*c580*/  FMUL.FTZ R44, R44, R168.reuse ;  /* 0x000000a82c2c7220 */ /* 0x080fe20000410000 */
[----:B------:R-:W4:Y:S01]  /*c590*/  MUFU.EX2 R172, R172 ;  /* 0x000000ac00ac7308 */ /* 0x000f220000000800 */
[-C--:B------:R-:W-:Y:S01]  /*c5a0*/  FMUL.FTZ R45, R45, R168.reuse ;  /* 0x000000a82d2d7220 */ /* 0x080fe20000410000 */
[-C--:B------:R-:W-:Y:S01]  /*c5b0*/  FMUL.FTZ R48, R48, R168.reuse ;  /* 0x000000a830307220 */ /* 0x080fe20000410000 */
[-C--:B------:R-:W-:Y:S01]  /*c5c0*/  FMUL.FTZ R49, R49, R168.reuse ;  /* 0x000000a831317220 */ /* 0x080fe20000410000 */
[-C--:B------:R-:W-:Y:S01]  /*c5d0*/  FMUL.FTZ R52, R52, R168.reuse ;  /* 0x000000a834347220 */ /* 0x080fe20000410000 */
[----:B------:R-:W-:Y:S01]  /*c5e0*/  FMUL.FTZ R53, R53, R168 ;  /* 0x000000a835357220 */ /* 0x000fe20000410000 */
[----:B0-----:R-:W-:Y:S01]  /*c5f0*/  FMNMX.FTZ R6, R181, R6, !PT ;  /* 0x00000006b5067209 */ /* 0x001fe20007810000 */
[-C--:B------:R-:W-:Y:S01]  /*c600*/  FMUL.FTZ R56, R56, R168.reuse ;  /* 0x000000a838387220 */ /* 0x080fe20000410000 */
[----:B------:R-:W0:Y:S01]  /*c610*/  MUFU.EX2 R170, R170 ;  /* 0x000000aa00aa7308 */ /* 0x000e220000000800 */
[-C--:B------:R-:W-:Y:S01]  /*c620*/  FMUL.FTZ R57, R57, R168.reuse ;  /* 0x000000a839397220 */ /* 0x080fe20000410000 */
[C---:B------:R-:W-:Y:S01]  /*c630*/  FSETP.NEU.FTZ.AND P0, PT, R6.reuse, -INF , PT ;  /* 0xff8000000600780b */ /* 0x040fe20003f1d000 */
[----:B------:R-:W-:Y:S01]  /*c640*/  FMUL.FTZ R180, R6, UR10 ;  /* 0x0000000a06b47c20 */ /* 0x000fe20008410000 */
[-C--:B------:R-:W-:Y:S01]  /*c650*/  FMUL.FTZ R60, R60, R168.reuse ;  /* 0x000000a83c3c7220 */ /* 0x080fe20000410000 */
[-C--:B------:R-:W-:Y:S01]  /*c660*/  FMUL.FTZ R61, R61, R168.reuse ;  /* 0x000000a83d3d7220 */ /* 0x080fe20000410000 */
[----:B------:R-:W-:Y:S01]  /*c670*/  FSEL R15, R6, RZ, P0 ;  /* 0x000000ff060f7208 */ /* 0x000fe20000000000 */
[-C--:B------:R-:W-:Y:S01]  /*c680*/  FMUL.FTZ R64, R64, R168.reuse ;  /* 0x000000a840407220 */ /* 0x080fe20000410000 */
[----:B------:R-:W-:Y:S01]  /*c690*/  FSEL R180, R180, RZ, P0 ;  /* 0x000000ffb4b47208 */ /* 0x000fe20000000000 */
[----:B------:R5:W-:Y:S01]  /*c6a0*/  MUFU.EX2 R178, R154 ;  /* 0x0000009a00b27308 */ /* 0x000be20000000800 */
[-C--:B------:R-:W-:Y:S01]  /*c6b0*/  FMUL.FTZ R65, R65, R168.reuse ;  /* 0x000000a841417220 */ /* 0x080fe20000410000 */
[----:B------:R-:W-:Y:S01]  /*c6c0*/  FADD.FTZ R15, -R15, R14 ;  /* 0x0000000e0f0f7221 */ /* 0x000fe20000010100 */
[----:B------:R-:W-:Y:S01]  /*c6d0*/  FMUL.FTZ R68, R68, R168 ;  /* 0x000000a844447220 */ /* 0x000fe20000410000 */
[----:B-1----:R-:W-:Y:S01]  /*c6e0*/  FFMA.FTZ R22, R175, UR10, -R180 ;  /* 0x0000000aaf167c23 */ /* 0x002fe200080108b4 */
[----:B------:R-:W-:Y:S01]  /*c6f0*/  FADD.FTZ R175, R169, R8 ;  /* 0x00000008a9af7221 */ /* 0x000fe20000010000 */
[----:B------:R-:W-:Y:S01]  /*c700*/  FMUL.FTZ R15, R15, UR10 ;  /* 0x0000000a0f0f7c20 */ /* 0x000fe20008410000 */
[--C-:B------:R-:W-:Y:S01]  /*c710*/  FFMA.FTZ R17, R17, UR10, -R180.reuse ;  /* 0x0000000a11117c23 */ /* 0x100fe200080108b4 */
[----:B------:R-:W1:Y:S01]  /*c720*/  MUFU.EX2 R171, R171 ;  /* 0x000000ab00ab7308 */ /* 0x000e620000000800 */
[----:B-----5:R-:W-:Y:S01]  /*c730*/  FADD.FTZ R154, R166, R175 ;  /* 0x000000afa69a7221 */ /* 0x020fe20000010000 */
[--C-:B------:R-:W-:Y:S01]  /*c740*/  FFMA.FTZ R18, R18, UR10, -R180.reuse ;  /* 0x0000000a12127c23 */ /* 0x100fe200080108b4 */
[--C-:B------:R-:W-:Y:S01]  /*c750*/  FFMA.FTZ R19, R19, UR10, -R180.reuse ;  /* 0x0000000a13137c23 */ /* 0x100fe200080108b4 */
[----:B------:R-:W-:Y:S01]  /*c760*/  FFMA.FTZ R20, R20, UR10, -R180 ;  /* 0x0000000a14147c23 */ /* 0x000fe200080108b4 */
[----:B--2---:R-:W-:Y:S01]  /*c770*/  FADD.FTZ R154, R179, R154 ;  /* 0x0000009ab39a7221 */ /* 0x004fe20000010000 */
[----:B------:R-:W-:-:S02]  /*c780*/  @!P1 IMAD R8, R183, 0x40, R2 ;  /* 0x00000040b7089824 */ /* 0x000fc400078e0202 */
[----:B------:R-:W-:Y:S01]  /*c790*/  FFMA.FTZ R21, R21, UR10, -R180 ;  /* 0x0000000a15157c23 */ /* 0x000fe200080108b4 */
[----:B------:R-:W2:Y:S01]  /*c7a0*/  MUFU.EX2 R167, R167 ;  /* 0x000000a700a77308 */ /* 0x000ea20000000800 */
[----:B---3--:R-:W-:Y:S01]  /*c7b0*/  FADD.FTZ R175, R165, R154 ;  /* 0x0000009aa5af7221 */ /* 0x008fe20000010000 */
[--C-:B------:R-:W-:Y:S01]  /*c7c0*/  FFMA.FTZ R14, R152, UR10, -R180.reuse ;  /* 0x0000000a980e7c23 */ /* 0x100fe200080108b4 */
[--C-:B------:R-:W-:Y:S01]  /*c7d0*/  FFMA.FTZ R23, R23, UR10, -R180.reuse ;  /* 0x0000000a17177c23 */ /* 0x100fe200080108b4 */
[--C-:B------:R-:W-:Y:S01]  /*c7e0*/  FFMA.FTZ R182, R161, UR10, -R180.reuse ;  /* 0x0000000aa1b67c23 */ /* 0x100fe200080108b4 */
[----:B----4-:R-:W-:Y:S01]  /*c7f0*/  FADD.FTZ R175, R172, R175 ;  /* 0x000000afacaf7221 */ /* 0x010fe20000010000 */
[--C-:B------:R-:W-:Y:S01]  /*c800*/  FFMA.FTZ R155, R155, UR10, -R180.reuse ;  /* 0x0000000a9b9b7c23 */ /* 0x100fe200080108b4 */
[--C-:B------:R-:W-:Y:S01]  /*c810*/  FFMA.FTZ R157, R157, UR10, -R180.reuse ;  /* 0x0000000a9d9d7c23 */ /* 0x100fe200080108b4 */
[----:B------:R-:W-:Y:S01]  /*c820*/  MUFU.EX2 R22, R22 ;  /* 0x0000001600167308 */ /* 0x000fe20000000800 */
[----:B0-----:R-:W-:Y:S01]  /*c830*/  FADD.FTZ R154, R170, R175 ;  /* 0x000000afaa9a7221 */ /* 0x001fe20000010000 */
[--C-:B------:R-:W-:Y:S01]  /*c840*/  FFMA.FTZ R175, R158, UR10, -R180.reuse ;  /* 0x0000000a9eaf7c23 */ /* 0x100fe200080108b4 */
[----:B------:R-:W-:Y:S01]  /*c850*/  F2FP.F16.F32.PACK_AB R158, R172, R165 ;  /* 0x000000a5ac9e723e */ /* 0x000fe200000000ff */
[----:B------:R-:W-:Y:S01]  /*c860*/  FFMA.FTZ R159, R159, UR10, -R180 ;  /* 0x0000000a9f9f7c23 */ /* 0x000fe200080108b4 */
[----:B-1----:R-:W-:Y:S01]  /*c870*/  FADD.FTZ R154, R171, R154 ;  /* 0x0000009aab9a7221 */ /* 0x002fe20000010000 */
[----:B------:R-:W-:Y:S01]  /*c880*/  FFMA.FTZ R173, R173, UR10, -R180 ;  /* 0x0000000aadad7c23 */ /* 0x000fe200080108b4 */
[----:B------:R-:W-:Y:S01]  /*c890*/  @!P1 LEA R8, R8, UR37, 0x2 ;  /* 0x0000002508089c11 */ /* 0x000fe2000f8e10ff */
[----:B------:R-:W0:Y:S01]  /*c8a0*/  MUFU.EX2 R15, R15 ;  /* 0x0000000f000f7308 */ /* 0x000e220000000800 */
[----:B--2---:R-:W-:Y:S01]  /*c8b0*/  FADD.FTZ R183, R167, R154 ;  /* 0x0000009aa7b77221 */ /* 0x004fe20000010000 */
[----:B------:R-:W-:Y:S01]  /*c8c0*/  F2FP.F16.F32.PACK_AB R154, R169, R160 ;  /* 0x000000a0a99a723e */ /* 0x000fe200000000ff */
[----:B------:R-:W-:Y:S01]  /*c8d0*/  FMUL.FTZ R69, R69, R168 ;  /* 0x000000a845457220 */ /* 0x000fe20000410000 */
[----:B------:R-:W-:Y:S01]  /*c8e0*/  F2FP.F16.F32.PACK_AB R160, R171, R170 ;  /* 0x000000aaaba0723e */ /* 0x000fe200000000ff */
[----:B------:R-:W-:Y:S01]  /*c8f0*/  @!P1 STS [R8+0x28800], R168 ;  /* 0x028800a808009388 */ /* 0x000fe20000000800 */
        /* <DEDUP_REMOVED lines=11> */
[----:B0-----:R-:W-:Y:S01]  /*c9b0*/  FFMA.FTZ R172, R15, R7, R22 ;  /* 0x000000070fac7223 */ /* 0x001fe20000010016 */
[----:B------:R0:W-:Y:S01]  /*c9c0*/  @!P1 STS [R8+0x28820], R15 ;  /* 0x0288200f08009388 */ /* 0x0001e20000000800 */
        /* <DEDUP_REMOVED lines=10> */
[----:B------:R-:W-:Y:S01]  /*ca70*/  FADD.FTZ R161, R163, R152 ;  /* 0x00000098a3a17221 */ /* 0x000fe20000010000 */
[----:B------:R-:W-:Y:S01]  /*ca80*/  F2FP.F16.F32.PACK_AB R152, R174, R177 ;  /* 0x000000b1ae98723e */ /* 0x000fe200000000ff */
[----:B------:R-:W-:Y:S01]  /*ca90*/  FMUL.FTZ R105, R105, R168 ;  /* 0x000000a869697220 */ /* 0x000fe20000410000 */
[----:B------:R-:W1:Y:S01]  /*caa0*/  MUFU.EX2 R18, R18 ;  /* 0x0000001200127308 */ /* 0x000e620000000800 */
[--C-:B--2---:R-:W-:Y:S01]  /*cab0*/  FFMA.FTZ R17, R156, UR10, -R180.reuse ;  /* 0x0000000a9c117c23 */ /* 0x104fe200080108b4 */
[----:B------:R-:W-:Y:S01]  /*cac0*/  F2FP.F16.F32.PACK_AB R156, R179, R166 ;  /* 0x000000a6b39c723e */ /* 0x000fe200000000ff */
[----:B------:R-:W-:Y:S01]  /*cad0*/  FFMA.FTZ R180, R162, UR10, -R180 ;  /* 0x0000000aa2b47c23 */ /* 0x000fe200080108b4 */
[----:B------:R-:W-:Y:S01]  /*cae0*/  F2FP.F16.F32.PACK_AB R162, R176, R167 ;  /* 0x000000a7b0a2723e */ /* 0x000fe200000000ff */
[-C--:B------:R-:W-:Y:S01]  /*caf0*/  FMUL.FTZ R108, R108, R168.reuse ;  /* 0x000000a86c6c7220 */ /* 0x080fe20000410000 */
[-C--:B------:R-:W-:Y:S01]  /*cb00*/  FMUL.FTZ R109, R109, R168.reuse ;  /* 0x000000a86d6d7220 */ /* 0x080fe20000410000 */
[----:B------:R-:W-:Y:S01]  /*cb10*/  FMUL.FTZ R112, R112, R168 ;  /* 0x000000a870707220 */ /* 0x000fe20000410000 */
[----:B------:R-:W2:Y:S01]  /*cb20*/  MUFU.EX2 R164, R164 ;  /* 0x000000a400a47308 */ /* 0x000ea20000000800 */
[C---:B---3--:R-:W-:Y:S01]  /*cb30*/  FADD.FTZ R7, R153.reuse, R172 ;  /* 0x000000ac99077221 */ /* 0x048fe20000010000 */
[----:B------:R-:W-:Y:S01]  /*cb40*/  F2FP.F16.F32.PACK_AB R153, R153, R22 ;  /* 0x000000169999723e */ /* 0x000fe200000000ff */
[-C--:B------:R-:W-:Y:S01]  /*cb50*/  FMUL.FTZ R113, R113, R168.reuse ;  /* 0x000000a871717220 */ /* 0x080fe20000410000 */
[-C--:B------:R-:W-:Y:S01]  /*cb60*/  FMUL.FTZ R116, R116, R168.reuse ;  /* 0x000000a874747220 */ /* 0x080fe20000410000 */
[-C--:B------:R-:W-:Y:S01]  /*cb70*/  FMUL.FTZ R117, R117, R168.reuse ;  /* 0x000000a875757220 */ /* 0x080fe20000410000 */
[-C--:B------:R-:W-:Y:S01]  /*cb80*/  FMUL.FTZ R120, R120, R168.reuse ;  /* 0x000000a878787220 */ /* 0x080fe20000410000 */
[-C--:B------:R-:W-:Y:S01]  /*cb90*/  FMUL.FTZ R121, R121, R168.reuse ;  /* 0x000000a879797220 */ /* 0x080fe20000410000 */
[----:B------:R-:W3:Y:S01]  /*cba0*/  MUFU.EX2 R19, R19 ;  /* 0x0000001300137308 */ /* 0x000ee20000000800 */
        /* <DEDUP_REMOVED lines=10> */
[-C--:B------:R-:W-:Y:S01]  /*cc50*/  FMUL.FTZ R136, R136, R168.reuse ;  /* 0x000000a888887220 */ /* 0x080fe20000410000 */
[-C--:B------:R-:W-:Y:S01]  /*cc60*/  FMUL.FTZ R137, R137, R168.reuse ;  /* 0x000000a889897220 */ /* 0x080fe20000410000 */
[----:B------:R-:W-:Y:S01]  /*cc70*/  FADD.FTZ R166, R178, R161 ;  /* 0x000000a1b2a67221 */ /* 0x000fe20000010000 */
[-C--:B------:R-:W-:Y:S01]  /*cc80*/  FMUL.FTZ R140, R140, R168.reuse ;  /* 0x000000a88c8c7220 */ /* 0x080fe20000410000 */
[----:B------:R-:W-:Y:S01]  /*cc90*/  FMUL.FTZ R141, R141, R168 ;  /* 0x000000a88d8d7220 */ /* 0x000fe20000410000 */
[----:B------:R-:W2:Y:S01]  /*cca0*/  MUFU.EX2 R21, R21 ;  /* 0x0000001500157308 */ /* 0x000ea20000000800 */
[----:B---3--:R-:W-:Y:S01]  /*ccb0*/  FADD.FTZ R7, R19, R174 ;  /* 0x000000ae13077221 */ /* 0x008fe20000010000 */
[C---:B0-----:R-:W-:Y:S01]  /*ccc0*/  FADD.FTZ R8, R181.reuse, R166 ;  /* 0x000000a6b5087221 */ /* 0x041fe20000010000 */
[----:B------:R-:W-:Y:S01]  /*ccd0*/  F2FP.F16.F32.PACK_AB R166, R181, R178 ;  /* 0x000000b2b5a6723e */ /* 0x000fe200000000ff */
[-C--:B------:R-:W-:Y:S01]  /*cce0*/  FMUL.FTZ R144, R144, R168.reuse ;  /* 0x000000a890907220 */ /* 0x080fe20000410000 */
[-C--:B------:R-:W-:Y:S01]  /*ccf0*/  FMUL.FTZ R145, R145, R168.reuse ;  /* 0x000000a891917220 */ /* 0x080fe20000410000 */
[-C--:B------:R-:W-:Y:S01]  /*cd00*/  FMUL.FTZ R148, R148, R168.reuse ;  /* 0x000000a894947220 */ /* 0x080fe20000410000 */
[----:B------:R-:W-:Y:S01]  /*cd10*/  FMUL.FTZ R149, R149, R168 ;  /* 0x000000a895957220 */ /* 0x000fe20000410000 */
        /* <DEDUP_REMOVED lines=26> */
[----:B--2---:R-:W-:Y:S01]  /*cec0*/  F2FP.F16.F32.PACK_AB R155, R19, R18 ;  /* 0x00000012139b723e */ /* 0x004fe200000000ff */
        /* <DEDUP_REMOVED lines=15> */
[C---:B0-----:R-:W-:Y:S01]  /*cfc0*/  FADD.FTZ R176, R170.reuse, R7 ;  /* 0x00000007aab07221 */ /* 0x041fe20000010000 */
        /* <DEDUP_REMOVED lines=44> */
[-C--:B------:R-:W-:Y:S01]  /*d290*/  FMUL.FTZ R138, R138, R15.reuse ;  /* 0x0000000f8a8a7220 */ /* 0x080fe20000410000 */
[-C--:B------:R-:W-:Y:S01]  /*d2a0*/  FMUL.FTZ R139, R139, R15.reuse ;  /* 0x0000000f8b8b7220 */ /* 0x080fe20000410000 */
[----:B------:R-:W-:Y:S01]  /*d2b0*/  FMUL.FTZ R142, R142, R15 ;  /* 0x0000000f8e8e7220 */ /* 0x000fe20000410000 */
[C---:B-1----:R-:W-:Y:S01]  /*d2c0*/  F2FP.F16.F32.PACK_AB R167, R180.reuse, R167 ;  /* 0x000000a7b4a7723e */ /* 0x042fe200000000ff */
[----:B------:R-:W-:Y:S01]  /*d2d0*/  FADD.FTZ R7, R180, R7 ;  /* 0x00000007b4077221 */ /* 0x000fe20000010000 */
[-C--:B------:R-:W-:Y:S01]  /*d2e0*/  FMUL.FTZ R143, R143, R15.reuse ;  /* 0x0000000f8f8f7220 */ /* 0x080fe20000410000 */
[-C--:B------:R-:W-:Y:S01]  /*d2f0*/  FMUL.FTZ R146, R146, R15.reuse ;  /* 0x0000000f92927220 */ /* 0x080fe20000410000 */
[-C--:B------:R-:W-:Y:S01]  /*d300*/  FMUL.FTZ R147, R147, R15.reuse ;  /* 0x0000000f93937220 */ /* 0x080fe20000410000 */
[----:B------:R2:W-:Y:S01]  /*d310*/  STSM.16.M88.4 [R9], R164 ;  /* 0x000000a409007844 */ /* 0x0005e20000000200 */
[-C--:B------:R-:W-:Y:S01]  /*d320*/  FMUL.FTZ R150, R150, R15.reuse ;  /* 0x0000000f96967220 */ /* 0x080fe20000410000 */
[----:B------:R-:W-:Y:S01]  /*d330*/  FMUL.FTZ R151, R151, R15 ;  /* 0x0000000f97977220 */ /* 0x000fe20000410000 */
[----:B------:R-:W-:Y:S06]  /*d340*/  @!P5 BRA `(.L_x_4829) ;  /* 0x000000000004d947 */ /* 0x000fec0003800000 */
[----:B------:R-:W-:Y:S01]  /*d350*/  BPT.TRAP 0x1 ;  /* 0x000000040000795c */ /* 0x000fe20000300000 */
.L_x_4829:
[----:B------:R0:W1:Y:S01]  /*d360*/  SYNCS.PHASECHK.TRANS64.TRYWAIT P0, [UR31+0x28c50], R13 ;  /* 0x028c500dff0075a7 */ /* 0x000062000800015f */
[----:B------:R-:W-:Y:S05]  /*d370*/  @!P5 BRA `(.L_x_4830) ;  /* 0x000000000004d947 */ /* 0x000fea0003800000 */
[----:B------:R-:W-:Y:S01]  /*d380*/  BPT.TRAP 0x1 ;  /* 0x000000040000795c */ /* 0x000fe20000300000 */
.L_x_4830:
[----:B-1----:R-:W-:Y:S05]  /*d390*/  @P0 BRA `(.L_x_4831) ;  /* 0x0000000000080947 */ /* 0x002fea0003800000 */
[----:B------:R-:W1:Y:S02]  /*d3a0*/  SYNCS.PHASECHK.TRANS64.TRYWAIT P0, [UR31+0x28c50], R13 ;  /* 0x028c500dff0075a7 */ /* 0x000e64000800015f */
[----:B-1----:R-:W-:Y:S05]  /*d3b0*/  @!P0 BRA `(.L_x_4832) ;  /* 0x0000008000b88947 */ /* 0x002fea0003800000 */
.L_x_4831:
        /* <DEDUP_REMOVED lines=13> */
[----:B------:R-:W-:-:S02]  /*d490*/  @!P6 PRMT R16, RZ, 0x654, R16 ;  /* 0x00000654ff10e816 */ /* 0x000fc40000000010 */
[----:B------:R-:W-:Y:S01]  /*d4a0*/  MOV R15, R5 ;  /* 0x00000005000f7202 */ /* 0x000fe20000000f00 */
[----:B------:R-:W-:Y:S02]  /*d4b0*/  WARPGROUP.DEPBAR.LE gsb0, 0x0 ;  /* 0x00008000000079c5 */ /* 0x000fe40000010000 */
[----:B------:R-:W-:-:S15]  /*d4c0*/  WARPGROUP.ARRIVE ;  /* 0x00000000000079c5 */ /* 0x000fde0000000000 */
[----:B------:R-:W-:-:S04]  /*d4d0*/  NOP ;  /* 0x0000000000007918 */ /* 0x000fc80000000000 */
        /* <DEDUP_REMOVED lines=24> */
.L_x_4816:
[----:B-12---:R-:W1:Y:S01]  /*d660*/  SHFL.BFLY PT, R9, R8, 0x2, 0x1f ;  /* 0x0c401f0008097f89 */ /* 0x006e6200000e0000 */
[----:B------:R-:W-:Y:S01]  /*d670*/  IMAD.MOV.U32 R10, RZ, RZ, RZ ;  /* 0x000000ffff0a7224 */ /* 0x000fe200078e00ff */
[----:B------:R-:W-:Y:S08]  /*d680*/  BAR.ARV 0x8, 0x100 ;  /* 0x0204000000007b1d */ /* 0x000ff00000002000 */
[----:B------:R-:W-:Y:S01]  /*d690*/  BAR.SYNC.DEFER_BLOCKING 0xf, 0x100 ;  /* 0x03c4000000007b1d */ /* 0x000fe20000010000 */
[----:B------:R-:W-:-:S05]  /*d6a0*/  ISETP.NE.AND P0, PT, R3, RZ, PT ;  /* 0x000000ff0300720c */ /* 0x000fca0003f05270 */
[----:B------:R-:W2:Y:S01]  /*d6b0*/  SHFL.BFLY PT, R4, R7, 0x2, 0x1f ;  /* 0x0c401f0007047f89 */ /* 0x000ea200000e0000 */
[----:B-1----:R-:W-:Y:S01]  /*d6c0*/  FADD.FTZ R9, R9, R8 ;  /* 0x0000000809097221 */ /* 0x002fe20000010000 */
[----:B------:R-:W-:-:S04]  /*d6d0*/  IMAD.U32 R8, RZ, RZ, UR10 ;  /* 0x0000000aff087e24 */ /* 0x000fc8000f8e00ff */
[----:B------:R-:W1:Y:S01]  /*d6e0*/  SHFL.BFLY PT, R0, R9, 0x1, 0x1f ;  /* 0x0c201f0009007f89 */ /* 0x000e6200000e0000 */
[----:B--2---:R-:W-:-:S05]  /*d6f0*/  FADD.FTZ R4, R4, R7 ;  /* 0x0000000704047221 */ /* 0x004fca0000010000 */
[----:B------:R-:W2:Y:S01]  /*d700*/  SHFL.BFLY PT, R11, R4, 0x1, 0x1f ;  /* 0x0c201f00040b7f89 */ /* 0x000ea200000e0000 */
[----:B-1----:R-:W-:Y:S01]  /*d710*/  FADD.FTZ R12, R9, R0 ;  /* 0x00000000090c7221 */ /* 0x002fe20000010000 */
[----:B------:R-:W-:Y:S02]  /*d720*/  IMAD.MOV.U32 R0, RZ, RZ, RZ ;  /* 0x000000ffff007224 */ /* 0x000fe400078e00ff */
[----:B------:R-:W-:Y:S02]  /*d730*/  IMAD.U32 R9, RZ, RZ, UR4 ;  /* 0x00000004ff097e24 */ /* 0x000fe4000f8e00ff */
[----:B------:R-:W-:-:S03]  /*d740*/  FSETP.NE.FTZ.AND P1, PT, R12, RZ, PT ;  /* 0x000000ff0c00720b */ /* 0x000fc60003f35000 */
[----:B------:R-:W-:Y:S01]  /*d750*/  LEA R9, R9, R2, 0x6 ;  /* 0x0000000209097211 */ /* 0x000fe200078e30ff */
[----:B------:R-:W-:-:S03]  /*d760*/  IMAD.MOV.U32 R2, RZ, RZ, -0x800000 ;  /* 0xff800000ff027424 */ /* 0x000fc600078e00ff */
[----:B------:R-:W-:-:S06]  /*d770*/  @!P0 LEA R9, R9, UR37, 0x2 ;  /* 0x0000002509098c11 */ /* 0x000fcc000f8e10ff */
[----:B------:R-:W1:Y:S01]  /*d780*/  @P1 MUFU.RCP R10, R12 ;  /* 0x0000000c000a1308 */ /* 0x000e620000001000 */
[----:B------:R-:W-:Y:S01]  /*d790*/  @P1 FMUL.FTZ R8, R8, 0.69314718246459960938 ;  /* 0x3f31721808081820 */ /* 0x000fe20000410000 */
[----:B--2---:R-:W-:Y:S01]  /*d7a0*/  FADD.FTZ R11, R4, R11 ;  /* 0x0000000b040b7221 */ /* 0x004fe20000010000 */
[----:B------:R-:W-:-:S04]  /*d7b0*/  MOV R4, 0xff800000 ;  /* 0xff80000000047802 */ /* 0x000fc80000000f00 */
[----:B------:R-:W-:Y:S01]  /*d7c0*/  FSETP.NE.FTZ.AND P2, PT, R11, RZ, PT ;  /* 0x000000ff0b00720b */ /* 0x000fe20003f55000 */
[----:B------:R-:W-:Y:S01]  /*d7d0*/  @P1 MUFU.LG2 R3, R12 ;  /* 0x0000000c00031308 */ /* 0x000fe20000000c00 */
[----:B-1----:R1:W-:Y:S01]  /*d7e0*/  @!P0 STS [R9+0x28800], R10 ;  /* 0x0288000a09008388 */ /* 0x0023e20000000800 */
[-C--:B------:R-:W-:Y:S01]  /*d7f0*/  FMUL.FTZ R24, R24, R10.reuse ;  /* 0x0000000a18187220 */ /* 0x080fe20000410000 */
[----:B------:R-:W-:-:S09]  /*d800*/  FMUL.FTZ R25, R25, R10 ;  /* 0x0000000a19197220 */ /* 0x000fd20000410000 */
[----:B------:R-:W2:Y:S01]  /*d810*/  @P2 MUFU.RCP R0, R11 ;  /* 0x0000000b00002308 */ /* 0x000ea20000001000 */
[-C--:B------:R-:W-:Y:S01]  /*d820*/  FMUL.FTZ R28, R28, R10.reuse ;  /* 0x0000000a1c1c7220 */ /* 0x080fe20000410000 */
[-C--:B------:R-:W-:Y:S01]  /*d830*/  FMUL.FTZ R29, R29, R10.reuse ;  /* 0x0000000a1d1d7220 */ /* 0x080fe20000410000 */
[-C--:B------:R-:W-:Y:S01]  /*d840*/  FMUL.FTZ R32, R32, R10.reuse ;  /* 0x0000000a20207220 */ /* 0x080fe20000410000 */
[-C--:B------:R-:W-:Y:S01]  /*d850*/  FMUL.FTZ R33, R33, R10.reuse ;  /* 0x0000000a21217220 */ /* 0x080fe20000410000 */
[-C--:B------:R-:W-:Y:S01]  /*d860*/  FMUL.FTZ R36, R36, R10.reuse ;  /* 0x0000000a24247220 */ /* 0x080fe20000410000 */
[-C--:B------:R-:W-:Y:S01]  /*d870*/  FMUL.FTZ R37, R37, R10.reuse ;  /* 0x0000000a25257220 */ /* 0x080fe20000410000 */
[-C--:B------:R-:W-:Y:S01]  /*d880*/  FMUL.FTZ R40, R40, R10.reuse ;  /* 0x0000000a28287220 */ /* 0x080fe20000410000 */
[----:B------:R-:W5:Y:S01]  /*d890*/  @P2 MUFU.LG2 R7, R11 ;  /* 0x0000000b00072308 */ /* 0x000f620000000c00 */
        /* <DEDUP_REMOVED lines=8> */
[----:B--2---:R2:W-:Y:S01]  /*d920*/  @!P0 STS [R9+0x28820], R0 ;  /* 0x0288200009008388 */ /* 0x0045e20000000800 */
        /* <DEDUP_REMOVED lines=47> */
[----:B-1----:R-:W-:-:S02]  /*dc20*/  IMAD.U32 R10, RZ, RZ, UR10 ;  /* 0x0000000aff0a7e24 */ /* 0x002fc4000f8e00ff */
[----:B------:R-:W-:Y:S01]  /*dc30*/  @P1 FMUL.FTZ R3, R3, 0.69314718246459960938 ;  /* 0x3f31721803031820 */ /* 0x000fe20000410000 */
[----:B-----5:R-:W-:Y:S01]  /*dc40*/  @P2 FMUL.FTZ R7, R7, 0.69314718246459960938 ;  /* 0x3f31721807072820 */ /* 0x020fe20000410000 */
[----:B------:R-:W-:Y:S01]  /*dc50*/  PLOP3.LUT P0, PT, PT, PT, PT, 0x8, 0x0 ;  /* 0x000000000000781c */ /* 0x000fe20003f0e170 */
        /* <DEDUP_REMOVED lines=67> */
[----:B--2---:R-:W-:Y:S06]  /*e090*/  BAR.ARV 0xe, 0x100 ;  /* 0x0384000000007b1d */ /* 0x004fec0000002000 */
.L_x_4748:
[----:B------:R-:W-:Y:S05]  /*e0a0*/  @P0 BRA `(.L_x_4834) ;  /* 0x0000002000f80947 */ /* 0x000fea0003800000 */
[----:B------:R-:W1:Y:S01]  /*e0b0*/  S2R R0, SR_TID.X ;  /* 0x0000000000007919 */ /* 0x000e620000002100 */
[----:B------:R-:W2:Y:S01]  /*e0c0*/  S2UR UR5, SR_CgaCtaId ;  /* 0x00000000000579c3 */ /* 0x000ea20000008800 */
[----:B------:R-:W-:Y:S01]  /*e0d0*/  UMOV UR4, 0x400 ;  /* 0x0000040000047882 */ /* 0x000fe20000000000 */
[----:B------:R-:W-:-:S06]  /*e0e0*/  IMAD R3, RZ, RZ, -UR40 ;  /* 0x80000028ff037e24 */ /* 0x000fcc000f8e02ff */
[----:B------:R-:W-:Y:S08]  /*e0f0*/  BAR.SYNC.DEFER_BLOCKING 0x1, 0x100 ;  /* 0x0044000000007b1d */ /* 0x000ff00000010000 */
[----:B------:R-:W5:Y:S08]  /*e100*/  S2UR UR6, SR_CTAID.Y ;  /* 0x00000000000679c3 */ /* 0x000f700000002600 */
[----:B------:R-:W5:Y:S01]  /*e110*/  LDC R10, c[0x0][0xc50] ;  /* 0x00031400ff0a7b82 */ /* 0x000f620000000800 */
[----:B--2---:R-:W-:-:S07]  /*e120*/  ULEA UR4, UR5, UR4, 0x18 ;  /* 0x0000000405047291 */ /* 0x004fce000f8ec03f */
[----:B------:R-:W2:Y:S01]  /*e130*/  LDC R6, c[0x0][0xbe8] ;  /* 0x0002fa00ff067b82 */ /* 0x000ea20000000800 */
[----:B------:R-:W-:Y:S01]  /*e140*/  UIADD3 UR4, UR4, 0x28c20, URZ ;  /* 0x00028c2004047890 */ /* 0x000fe2000fffe03f */
[----:B-1----:R-:W-:-:S03]  /*e150*/  VIADD R20, R0, 0xffffff80 ;  /* 0xffffff8000147836 */ /* 0x002fc60000000000 */
[----:B------:R-:W-:Y:S02]  /*e160*/  UPRMT UR4, URZ, 0x654, UR4 ;  /* 0x000006543f047896 */ /* 0x000fe40008000004 */
[----:B------:R-:W-:-:S04]  /*e170*/  SHF.R.S32.HI R21, RZ, 0x1f, R20 ;  /* 0x0000001fff157819 */ /* 0x000fc80000011414 */
[----:B------:R-:W-:Y:S01]  /*e180*/  LEA.HI R9, R21, R20, RZ, 0x7 ;  /* 0x0000001415097211 */ /* 0x000fe200078f38ff */
[----:B-----5:R-:W-:Y:S01]  /*e190*/  IMAD R3, R10, R3, UR6 ;  /* 0x000000060a037e24 */ /* 0x020fe2000f8e0203 */
[----:B------:R-:W-:Y:S01]  /*e1a0*/  USHF.R.S32.HI UR6, URZ, 0x1f, UR40 ;  /* 0x0000001f3f067899 */ /* 0x000fe20008011428 */
[----:B------:R-:W-:Y:S01]  /*e1b0*/  SYNCS.ARRIVE.TRANS64.RED.A1T0 RZ, [UR4], RZ ;  /* 0x000000ffffff79a7 */ /* 0x000fe20008100404 */
[----:B------:R-:W-:Y:S02]  /*e1c0*/  SHF.R.S32.HI R0, RZ, 0x7, R9 ;  /* 0x00000007ff007819 */ /* 0x000fe40000011409 */
[----:B------:R-:W-:-:S03]  /*e1d0*/  LOP3.LUT R5, R9, 0xffffff80, RZ, 0xc0, !PT ;  /* 0xffffff8009057812 */ /* 0x000fc600078ec0ff */
[----:B------:R-:W1:Y:S01]  /*e1e0*/  SHFL.IDX PT, R7, R0, RZ, 0x1f ;  /* 0x00001fff00077589 */ /* 0x000e6200000e0000 */
[----:B--2---:R-:W-:Y:S01]  /*e1f0*/  ISETP.NE.AND P1, PT, R6, 0x1, PT ;  /* 0x000000010600780c */ /* 0x004fe20003f25270 */
[----:B------:R-:W-:Y:S01]  /*e200*/  IMAD.IADD R8, R20, 0x1, -R5 ;  /* 0x0000000114087824 */ /* 0x000fe200078e0a05 */
[----:B------:R-:W-:-:S04]  /*e210*/  SHF.R.S32.HI R5, RZ, 0x1f, R3 ;  /* 0x0000001fff057819 */ /* 0x000fc80000011403 */
[----:B------:R-:W-:Y:S02]  /*e220*/  SHF.R.S32.HI R155, RZ, 0x1f, R8 ;  /* 0x0000001fff9b7819 */ /* 0x000fe40000011408 */
[----:B-1----:R-:W-:Y:S02]  /*e230*/  ISETP.NE.AND P0, PT, R7, RZ, PT ;  /* 0x000000ff0700720c */ /* 0x002fe40003f05270 */
[----:B------:R-:W-:-:S04]  /*e240*/  LEA.HI R7, R155, R8, RZ, 0x2 ;  /* 0x000000089b077211 */ /* 0x000fc800078f10ff */
[----:B------:R-:W-:-:S07]  /*e250*/  SHF.R.S32.HI R154, RZ, 0x2, R7 ;  /* 0x00000002ff9a7819 */ /* 0x000fce0000011407 */
[----:B------:R-:W-:Y:S05]  /*e260*/  @P0 BRA `(.L_x_4835) ;  /* 0x0000000400440947 */ /* 0x000fea0003800000 */
[----:B------:R-:W1:Y:S01]  /*e270*/  LDC R16, c[0x0][0xbe8] ;  /* 0x0002fa00ff107b82 */ /* 0x000e620000000800 */
[----:B------:R-:W-:Y:S01]  /*e280*/  LOP3.LUT R9, R9, 0xffffff80, RZ, 0xc0, !PT ;  /* 0xffffff8009097812 */ /* 0x000fe200078ec0ff */
[----:B------:R-:W2:Y:S01]  /*e290*/  S2R R22, SR_CTAID.X ;  /* 0x0000000000167919 */ /* 0x000ea20000002500 */
[----:B------:R-:W-:Y:S01]  /*e2a0*/  LEA.HI R11, R21, R20, RZ, 0x2 ;  /* 0x00000014150b7211 */ /* 0x000fe200078f10ff */
[----:B------:R-:W-:Y:S01]  /*e2b0*/  ULDC.64 UR4, c[0x0][0xbd0] ;  /* 0x0002f40000047ab9 */ /* 0x000fe20000000a00 */
[----:B------:R-:W-:Y:S01]  /*e2c0*/  IADD3 R23, R20, -R9, RZ ;  /* 0x8000000914177210 */ /* 0x000fe20007ffe0ff */
[----:B------:R-:W-:Y:S01]  /*e2d0*/  UIMAD.WIDE.U32 UR8, UR40, UR4, URZ ;  /* 0x00000004280872a5 */ /* 0x000fe2000f8e003f */
[----:B------:R-:W-:Y:S01]  /*e2e0*/  LOP3.LUT R11, R11, 0xfffffffc, RZ, 0xc0, !PT ;  /* 0xfffffffc0b0b7812 */ /* 0x000fe200078ec0ff */
[----:B------:R-:W5:Y:S01]  /*e2f0*/  S2UR UR7, SR_CTAID.Z ;  /* 0x00000000000779c3 */ /* 0x000f620000002700 */
[----:B------:R-:W-:Y:S01]  /*e300*/  SHF.R.S32.HI R10, RZ, 0x1f, R23 ;  /* 0x0000001fff0a7819 */ /* 0x000fe20000011417 */
[----:B------:R-:W-:-:S02]  /*e310*/  UIMAD UR4, UR6, UR4, URZ ;  /* 0x00000004060472a4 */ /* 0x000fc4000f8e023f */
[----:B------:R-:W-:Y:S01]  /*e320*/  IMAD.IADD R11, R20, 0x1, -R11 ;  /* 0x00000001140b7824 */ /* 0x000fe200078e0a0b */
[CC--:B------:R-:W-:Y:S01]  /*e330*/  LEA.HI R152, R10.reuse, R23.reuse, RZ, 0x2 ;  /* 0x000000170a987211 */ /* 0x0c0fe200078f10ff */
[----:B------:R-:W-:Y:S01]  /*e340*/  UIMAD UR4, UR40, UR5, UR4 ;  /* 0x00000005280472a4 */ /* 0x000fe2000f8e0204 */
[----:B------:R-:W-:Y:S01]  /*e350*/  LEA.HI R10, R10, R23, RZ, 0x5 ;  /* 0x000000170a0a7211 */ /* 0x000fe200078f28ff */
[----:B------:R-:W4:Y:S01]  /*e360*/  LDC.64 R18, c[0x0][0xbd8] ;  /* 0x0002f600ff127b82 */ /* 0x000f220000000a00 */
[--C-:B------:R-:W-:Y:S01]  /*e370*/  SHF.R.S32.HI R9, RZ, 0x2, R152.reuse ;  /* 0x00000002ff097819 */ /* 0x100fe20000011498 */
[----:B------:R-:W-:Y:S01]  /*e380*/  UIADD3 UR4, UR9, UR4, URZ ;  /* 0x0000000409047290 */ /* 0x000fe2000fffe03f */
[----:B------:R-:W-:Y:S02]  /*e390*/  SHF.R.S32.HI R12, RZ, 0x1f, R152 ;  /* 0x0000001fff0c7819 */ /* 0x000fe40000011498 */
[----:B------:R-:W-:Y:S02]  /*e3a0*/  SHF.R.S32.HI R10, RZ, 0x5, R10 ;  /* 0x00000005ff0a7819 */ /* 0x000fe4000001140a */
[----:B------:R-:W-:-:S02]  /*e3b0*/  LEA.HI R12, R12, R9, RZ, 0x3 ;  /* 0x000000090c0c7211 */ /* 0x000fc400078f18ff */
[----:B-1----:R-:W-:Y:S02]  /*e3c0*/  ISETP.NE.AND P0, PT, R16, 0x1, PT ;  /* 0x000000011000780c */ /* 0x002fe40003f05270 */
[----:B------:R-:W-:Y:S02]  /*e3d0*/  LOP3.LUT R12, R12, 0xfffffff8, RZ, 0xc0, !PT ;  /* 0xfffffff80c0c7812 */ /* 0x000fe400078ec0ff */
[----:B------:R-:W-:-:S03]  /*e3e0*/  LOP3.LUT R152, R152, 0x7ffffffc, RZ, 0xc0, !PT ;  /* 0x7ffffffc98987812 */ /* 0x000fc600078ec0ff */
[----:B------:R-:W-:Y:S01]  /*e3f0*/  IMAD.IADD R9, R9, 0x1, -R12 ;  /* 0x0000000109097824 */ /* 0x000fe200078e0a0c */
[----:B------:R-:W-:Y:S01]  /*e400*/  LEA.HI R12, R11, R11, RZ, 0x1 ;  /* 0x0000000b0b0c7211 */ /* 0x000fe200078f08ff */
[----:B-----5:R-:W-:Y:S01]  /*e410*/  USHF.R.S32.HI UR5, URZ, 0x1f, UR7 ;  /* 0x0000001f3f057899 */ /* 0x020fe20008011407 */
[----:B------:R-:W-:Y:S02]  /*e420*/  IMAD.IADD R152, R23, 0x1, -R152 ;  /* 0x0000000117987824 */ /* 0x000fe400078e0a98 */
[----:B------:R-:W-:Y:S01]  /*e430*/  LOP3.LUT R12, R12, 0x1ffffffe, RZ, 0xc0, !PT ;  /* 0x1ffffffe0c0c7812 */ /* 0x000fe200078ec0ff */
[----:B0--3--:R-:W0:Y:S01]  /*e440*/  @P0 LDC R14, c[0x0][0xbec] ;  /* 0x0002fb00ff0e0b82 */ /* 0x009e220000000800 */
[----:B------:R-:W-:Y:S01]  /*e450*/  LEA R153, R10, R9, 0x4 ;  /* 0x000000090a997211 */ /* 0x000fe200078e20ff */
[----:B------:R-:W-:Y:S02]  /*e460*/  IMAD.U32 R10, RZ, RZ, UR8 ;  /* 0x00000008ff0a7e24 */ /* 0x000fe4000f8e00ff */
[----:B------:R-:W-:-:S02]  /*e470*/  IMAD.IADD R12, R11, 0x1, -R12 ;  /* 0x000000010b0c7824 */ /* 0x000fc400078e0a0c */
[----:B------:R-:W-:Y:S01]  /*e480*/  IMAD.U32 R11, RZ, RZ, UR9 ;  /* 0x00000009ff0b7e24 */ /* 0x000fe2000f8e00ff */
[----:B------:R-:W-:Y:S01]  /*e490*/  MOV R11, UR4 ;  /* 0x00000004000b7c02 */ /* 0x000fe20008000f00 */
[----:B------:R-:W1:Y:S01]  /*e4a0*/  @P0 LDC R17, c[0x0][0xbf0] ;  /* 0x0002fc00ff110b82 */ /* 0x000e620000000800 */
[----:B------:R-:W-:Y:S02]  /*e4b0*/  IMAD R9, R12, 0x8, R153 ;  /* 0x000000080c097824 */ /* 0x000fe400078e0299 */
[----:B----4-:R-:W-:Y:S01]  /*e4c0*/  IMAD R12, R18, UR5, RZ ;  /* 0x00000005120c7c24 */ /* 0x010fe2000f8e02ff */
[----:B------:R-:W-:Y:S01]  /*e4d0*/  ULDC.64 UR4, c[0x0][0xbe0] ;  /* 0x0002f80000047ab9 */ /* 0x000fe20000000a00 */
[----:B--2---:R-:W-:Y:S02]  /*e4e0*/  IMAD R9, R22, 0x40, R9 ;  /* 0x0000004016097824 */ /* 0x004fe400078e0209 */
[----:B------:R-:W-:Y:S02]  /*e4f0*/  IMAD R15, R19, UR7, R12 ;  /* 0x00000007130f7c24 */ /* 0x000fe4000f8e020c */
[----:B------:R-:W-:-:S02]  /*e500*/  IMAD.MOV.U32 R13, RZ, RZ, R9 ;  /* 0x000000ffff0d7224 */ /* 0x000fc400078e0009 */
[----:B------:R-:W-:-:S04]  /*e510*/  IMAD.WIDE.U32 R10, R18, UR7, R10 ;  /* 0x00000007120a7c25 */ /* 0x000fc8000f8e000a */
[----:B------:R-:W-:Y:S02]  /*e520*/  IMAD.IADD R11, R11, 0x1, R15 ;  /* 0x000000010b0b7824 */ /* 0x000fe400078e020f */
[----:B0-----:R-:W-:-:S04]  /*e530*/  @P0 IMAD.HI.U32 R12, R9, R14, RZ ;  /* 0x0000000e090c0227 */ /* 0x001fc800078e00ff */
[----:B------:R-:W-:Y:S01]  /*e540*/  IMAD.WIDE.U32 R10, R3, UR4, R10 ;  /* 0x00000004030a7c25 */ /* 0x000fe2000f8e000a */
[----:B-1----:R-:W-:-:S03]  /*e550*/  @P0 SHF.R.U32.HI R13, RZ, R17, R12 ;  /* 0x00000011ff0d0219 */ /* 0x002fc6000001160c */
[----:B------:R-:W-:Y:S02]  /*e560*/  IMAD R12, R5, UR4, RZ ;  /* 0x00000004050c7c24 */ /* 0x000fe4000f8e02ff */
[----:B------:R-:W-:Y:S01]  /*e570*/  IMAD.SHL.U32 R152, R152, 0x2, RZ ;  /* 0x0000000298987824 */ /* 0x000fe200078e00ff */
[C---:B------:R-:W-:Y:S02]  /*e580*/  IADD3 R14, -R13.reuse, RZ, RZ ;  /* 0x000000ff0d0e7210 */ /* 0x040fe40007ffe1ff */
[----:B------:R-:W-:Y:S02]  /*e590*/  SHF.R.S32.HI R15, RZ, 0x1f, R13 ;  /* 0x0000001fff0f7819 */ /* 0x000fe4000001140d */
[----:B------:R-:W-:Y:S01]  /*e5a0*/  IADD3 R10, P0, R13, R10, RZ ;  /* 0x0000000a0d0a7210 */ /* 0x000fe20007f1e0ff */
[----:B------:R-:W-:Y:S02]  /*e5b0*/  IMAD R9, R16, R14, R9 ;  /* 0x0000000e10097224 */ /* 0x000fe400078e0209 */
[----:B------:R-:W-:Y:S01]  /*e5c0*/  IMAD R14, R3, UR5, R12 ;  /* 0x00000005030e7c24 */ /* 0x000fe2000f8e020c */
[----:B------:R-:W-:-:S02]  /*e5d0*/  ULDC.64 UR4, c[0x0][0xbc8] ;  /* 0x0002f20000047ab9 */ /* 0x000fc40000000a00 */
        /* <DEDUP_REMOVED lines=10> */
[----:B------:R-:W-:Y:S01]  /*e680*/  LOP3.LUT R11, R12, 0xfffffe, RZ, 0xc0, !PT ;  /* 0x00fffffe0c0b7812 */ /* 0x000fe200078ec0ff */
[----:B------:R-:W-:Y:S01]  /*e690*/  IMAD R14, R16, UR4, RZ ;  /* 0x00000004100e7c24 */ /* 0x000fe2000f8e02ff */
[----:B------:R-:W-:Y:S01]  /*e6a0*/  LEA.HI.X R18, R10, UR5, R9, 0x2, P0 ;  /* 0x000000050a127c11 */ /* 0x000fe200080f1409 */
[----:B------:R-:W-:Y:S01]  /*e6b0*/  SHFL.IDX PT, R12, R17, 0x1, 0x1c1f ;  /* 0x003c1f00110c7f89 */ /* 0x000fe200000e0000 */
[----:B------:R-:W-:Y:S01]  /*e6c0*/  LEA R9, R22, R153, 0x6 ;  /* 0x0000009916097211 */ /* 0x000fe200078e30ff */
[----:B------:R-:W-:-:S02]  /*e6d0*/  IMAD.IADD R15, R0, 0x1, -R11 ;  /* 0x00000001000f7824 */ /* 0x000fc400078e0a0b */
[----:B------:R-:W-:Y:S02]  /*e6e0*/  SHFL.IDX PT, R10, R17, RZ, 0x1c1f ;  /* 0x001c1fff110a7589 */ /* 0x000fe400000e0000 */
[----:B------:R-:W-:Y:S02]  /*e6f0*/  IMAD.U32 R15, R15, -0x100, RZ ;  /* 0xffffff000f0f7824 */ /* 0x000fe400078e00ff */
[----:B------:R-:W0:Y:S03]  /*e700*/  SHFL.IDX PT, R11, R18, RZ, 0x1c1f ;  /* 0x001c1fff120b7589 */ /* 0x000e2600000e0000 */
[----:B------:R-:W-:Y:S01]  /*e710*/  ISETP.NE.AND P0, PT, R152, R15, PT ;  /* 0x0000000f9800720c */ /* 0x000fe20003f05270 */
[----:B------:R-:W1:Y:S01]  /*e720*/  SHFL.IDX PT, R13, R18, 0x1, 0x1c1f ;  /* 0x003c1f00120d7f89 */ /* 0x000e6200000e0000 */
[C---:B------:R-:W-:Y:S02]  /*e730*/  VIADD R15, R9.reuse, 0x8 ;  /* 0x00000008090f7836 */ /* 0x040fe40000000000 */
[----:B------:R-:W-:-:S03]  /*e740*/  ISETP.GE.OR P2, PT, R9, R14, P0 ;  /* 0x0000000e0900720c */ /* 0x000fc60000746670 */
[----:B------:R-:W-:-:S10]  /*e750*/  ISETP.GE.OR P0, PT, R15, R14, P0 ;  /* 0x0000000e0f00720c */ /* 0x000fd40000706670 */
[----:B0-----:R2:W-:Y:S04]  /*e760*/  @!P2 ST.E desc[UR48][R10.64], R2 ;  /* 0x000000020a00a985 */ /* 0x0015e8000c101930 */
[----:B-1----:R2:W-:Y:S02]  /*e770*/  @!P0 ST.E desc[UR48][R12.64], R4 ;  /* 0x000000040c008985 */ /* 0x0025e4000c101930 */
.L_x_4835:
[----:B0--3--:R-:W0:Y:S01]  /*e780*/  S2R R14, SR_CTAID.X ;  /* 0x00000000000e7919 */ /* 0x009e220000002500 */
[----:B------:R-:W-:Y:S01]  /*e790*/  LEA.HI R21, R21, R20, RZ, 0x2 ;  /* 0x0000001415157211 */ /* 0x000fe200078f10ff */
[----:B------:R-:W1:Y:S01]  /*e7a0*/  S2UR UR7, SR_CTAID.Z ;  /* 0x00000000000779c3 */ /* 0x000e620000002700 */
[----:B------:R-:W-:Y:S01]  /*e7b0*/  SHF.R.S32.HI R9, RZ, 0x1f, R7 ;  /* 0x0000001fff097819 */ /* 0x000fe20000011407 */
[----:B------:R-:W-:Y:S01]  /*e7c0*/  ULDC.64 UR8, c[0x0][0xb38] ;  /* 0x0002ce0000087ab9 */ /* 0x000fe20000000a00 */
[----:B------:R-:W-:Y:S01]  /*e7d0*/  LOP3.LUT R21, R21, 0xfffffffc, RZ, 0xc0, !PT ;  /* 0xfffffffc15157812 */ /* 0x000fe200078ec0ff */
[----:B------:R-:W-:Y:S01]  /*e7e0*/  UIMAD UR6, UR6, UR8, URZ ;  /* 0x00000008060672a4 */ /* 0x000fe2000f8e023f */
[----:B------:R-:W-:Y:S01]  /*e7f0*/  LEA.HI R9, R9, R154, RZ, 0x3 ;  /* 0x0000009a09097211 */ /* 0x000fe200078f18ff */
[----:B------:R-:W-:Y:S01]  /*e800*/  UIMAD.WIDE.U32 UR4, UR40, UR8, URZ ;  /* 0x00000008280472a5 */ /* 0x000fe2000f8e003f */
[----:B------:R-:W-:Y:S01]  /*e810*/  IADD3 R21, R20, -R21, RZ ;  /* 0x8000001514157210 */ /* 0x000fe20007ffe0ff */
[----:B--2-4-:R-:W2:Y:S01]  /*e820*/  LDC.64 R12, c[0x0][0xb40] ;  /* 0x0002d000ff0c7b82 */ /* 0x014ea20000000a00 */
[----:B------:R-:W-:Y:S01]  /*e830*/  LOP3.LUT R9, R9, 0xfffffff8, RZ, 0xc0, !PT ;  /* 0xfffffff809097812 */ /* 0x000fe200078ec0ff */
[----:B------:R-:W-:Y:S01]  /*e840*/  UIMAD UR6, UR40, UR9, UR6 ;  /* 0x00000009280672a4 */ /* 0x000fe2000f8e0206 */
[----:B------:R-:W-:Y:S01]  /*e850*/  LEA.HI R2, R21, R21, RZ, 0x1 ;  /* 0x0000001515027211 */ /* 0x000fe200078f08ff */
[----:B------:R-:W-:Y:S01]  /*e860*/  IMAD.U32 R11, RZ, RZ, UR5 ;  /* 0x00000005ff0b7e24 */ /* 0x000fe2000f8e00ff */
[----:B------:R-:W-:Y:S01]  /*e870*/  LEA.HI R155, R155, R8, RZ, 0x5 ;  /* 0x000000089b9b7211 */ /* 0x000fe200078f28ff */
[----:B------:R-:W-:Y:S01]  /*e880*/  IMAD.IADD R154, R154, 0x1, -R9 ;  /* 0x000000019a9a7824 */ /* 0x000fe200078e0a09 */
[----:B------:R-:W-:Y:S01]  /*e890*/  LOP3.LUT R2, R2, 0x1ffffffe, RZ, 0xc0, !PT ;  /* 0x1ffffffe02027812 */ /* 0x000fe200078ec0ff */
[----:B------:R-:W3:Y:S01]  /*e8a0*/  @P1 LDC R4, c[0x0][0xbec] ;  /* 0x0002fb00ff041b82 */ /* 0x000ee20000000800 */
[----:B------:R-:W-:Y:S01]  /*e8b0*/  SHF.R.S32.HI R155, RZ, 0x5, R155 ;  /* 0x00000005ff9b7819 */ /* 0x000fe2000001149b */
[----:B------:R-:W-:Y:S01]  /*e8c0*/  UIADD3 UR6, UR5, UR6, URZ ;  /* 0x0000000605067290 */ /* 0x000fe2000fffe03f */
[----:B------:R-:W-:Y:S01]  /*e8d0*/  IMAD.U32 R10, RZ, RZ, UR4 ;  /* 0x00000004ff0a7e24 */ /* 0x000fe2000f8e00ff */
[----:B------:R-:W-:Y:S01]  /*e8e0*/  BSSY B0, `(.L_x_4836) ;  /* 0x00000f3000007945 */ /* 0x000fe20003800000 */
[----:B------:R-:W-:Y:S01]  /*e8f0*/  IMAD.IADD R2, R21, 0x1, -R2 ;  /* 0x0000000115027824 */ /* 0x000fe200078e0a02 */
[----:B------:R-:W-:Y:S01]  /*e900*/  ULDC.64 UR4, c[0x0][0xb48] ;  /* 0x0002d20000047ab9 */ /* 0x000fe20000000a00 */
[----:B------:R-:W-:Y:S01]  /*e910*/  IMAD R155, R155, 0x10, R154 ;  /* 0x000000109b9b7824 */ /* 0x000fe200078e029a */
[----:B------:R-:W4:Y:S01]  /*e920*/  @P1 LDC R17, c[0x0][0xbf0] ;  /* 0x0002fc00ff111b82 */ /* 0x000f220000000800 */
[----:B-1----:R-:W-:Y:S01]  /*e930*/  USHF.R.S32.HI UR8, URZ, 0x1f, UR7 ;  /* 0x0000001f3f087899 */ /* 0x002fe20008011407 */
[----:B------:R-:W-:-:S02]  /*e940*/  IMAD.U32 R11, RZ, RZ, UR6 ;  /* 0x00000006ff0b7e24 */ /* 0x000fc4000f8e00ff */
[----:B------:R-:W-:-:S04]  /*e950*/  LEA R9, R2, R155, 0x3 ;  /* 0x0000009b02097211 */ /* 0x000fc800078e18ff */
[----:B0-----:R-:W-:Y:S01]  /*e960*/  LEA R15, R14, R9, 0x6 ;  /* 0x000000090e0f7211 */ /* 0x001fe200078e30ff */
[C---:B--2---:R-:W-:Y:S02]  /*e970*/  IMAD R2, R12.reuse, UR8, RZ ;  /* 0x000000080c027c24 */ /* 0x044fe4000f8e02ff */
[----:B------:R-:W-:-:S04]  /*e980*/  IMAD.WIDE.U32 R10, R12, UR7, R10 ;  /* 0x000000070c0a7c25 */ /* 0x000fc8000f8e000a */
[----:B------:R-:W-:Y:S02]  /*e990*/  IMAD R13, R13, UR7, R2 ;  /* 0x000000070d0d7c24 */ /* 0x000fe4000f8e0202 */
[----:B---3--:R-:W-:-:S04]  /*e9a0*/  @P1 IMAD.HI.U32 R4, R15, R4, RZ ;  /* 0x000000040f041227 */ /* 0x008fc800078e00ff */
[----:B------:R-:W-:Y:S02]  /*e9b0*/  IMAD.MOV.U32 R9, RZ, RZ, R15 ;  /* 0x000000ffff097224 */ /* 0x000fe400078e000f */
[----:B------:R-:W-:Y:S01]  /*e9c0*/  IMAD R2, R5, UR4, RZ ;  /* 0x0000000405027c24 */ /* 0x000fe2000f8e02ff */
[----:B----4-:R-:W-:Y:S01]  /*e9d0*/  @P1 SHF.R.U32.HI R9, RZ, R17, R4 ;  /* 0x00000011ff091219 */ /* 0x010fe20000011604 */
[----:B------:R-:W-:Y:S02]  /*e9e0*/  IMAD.IADD R11, R11, 0x1, R13 ;  /* 0x000000010b0b7824 */ /* 0x000fe400078e020d */
[C---:B------:R-:W-:Y:S01]  /*e9f0*/  IMAD R13, R3.reuse, UR5, R2 ;  /* 0x00000005030d7c24 */ /* 0x040fe2000f8e0202 */
[--C-:B------:R-:W-:Y:S01]  /*ea00*/  SHF.R.S32.HI R4, RZ, 0x1f, R9.reuse ;  /* 0x0000001fff047819 */ /* 0x100fe20000011409 */
[----:B------:R-:W-:Y:S02]  /*ea10*/  IMAD.MOV R5, RZ, RZ, -R9 ;  /* 0x000000ffff057224 */ /* 0x000fe400078e0a09 */
[----:B------:R-:W-:Y:S01]  /*ea20*/  IMAD.WIDE.U32 R2, R3, UR4, R10 ;  /* 0x0000000403027c25 */ /* 0x000fe2000f8e000a */
[----:B------:R-:W-:-:S03]  /*ea30*/  ULDC.64 UR4, c[0x0][0xb30] ;  /* 0x0002cc0000047ab9 */ /* 0x000fc60000000a00 */
[----:B------:R-:W-:Y:S01]  /*ea40*/  IMAD R5, R6, R5, R15 ;  /* 0x0000000506057224 */ /* 0x000fe200078e020f */
[----:B------:R-:W-:Y:S01]  /*ea50*/  IADD3 R3, R3, R13, RZ ;  /* 0x0000000d03037210 */ /* 0x000fe20007ffe0ff */
[----:B------:R-:W-:-:S04]  /*ea60*/  IMAD R4, R4, UR4, RZ ;  /* 0x0000000404047c24 */ /* 0x000fc8000f8e02ff */
[C---:B------:R-:W-:Y:S01]  /*ea70*/  IMAD R11, R9.reuse, UR5, R4 ;  /* 0x00000005090b7c24 */ /* 0x040fe2000f8e0204 */
[----:B------:R-:W-:Y:S01]  /*ea80*/  SHF.R.S32.HI R4, RZ, 0x1f, R5 ;  /* 0x0000001fff047819 */ /* 0x000fe20000011405 */
        /* <DEDUP_REMOVED lines=8> */
[-C--:B------:R-:W-:Y:S02]  /*eb10*/  LEA.HI R9, R0, R0.reuse, RZ, 0x1 ;  /* 0x0000000000097211 */ /* 0x080fe400078f08ff */
[----:B------:R-:W-:Y:S01]  /*eb20*/  LEA R4, P0, R2, UR4, 0x2 ;  /* 0x0000000402047c11 */ /* 0x000fe2000f8010ff */
[----:B------:R-:W-:Y:S01]  /*eb30*/  ULDC UR4, c[0x0][0xa88] ;  /* 0x0002a20000047ab9 */ /* 0x000fe20000000800 */
[----:B------:R-:W-:Y:S01]  /*eb40*/  LOP3.LUT R11, R9, 0xfffffe, RZ, 0xc0, !PT ;  /* 0x00fffffe090b7812 */ /* 0x000fe200078ec0ff */
[----:B------:R-:W-:Y:S01]  /*eb50*/  IMAD R6, R6, UR4, RZ ;  /* 0x0000000406067c24 */ /* 0x000fe2000f8e02ff */
[----:B------:R-:W-:Y:S01]  /*eb60*/  LOP3.LUT R9, R7, 0x7ffffffc, RZ, 0xc0, !PT ;  /* 0x7ffffffc07097812 */ /* 0x000fe200078ec0ff */
[----:B------:R-:W-:Y:S01]  /*eb70*/  IMAD R7, R14, 0x40, R155 ;  /* 0x000000400e077824 */ /* 0x000fe200078e029b */
[----:B------:R-:W-:Y:S02]  /*eb80*/  LEA.HI.X R5, R2, UR5, R5, 0x2, P0 ;  /* 0x0000000502057c11 */ /* 0x000fe400080f1405 */
[----:B------:R-:W-:Y:S01]  /*eb90*/  IADD3 R11, -R11, R0, RZ ;  /* 0x000000000b0b7210 */ /* 0x000fe20007ffe1ff */
[----:B------:R-:W-:Y:S01]  /*eba0*/  IMAD.IADD R0, R8, 0x1, -R9 ;  /* 0x0000000108007824 */ /* 0x000fe200078e0a09 */
[----:B------:R-:W-:Y:S01]  /*ebb0*/  ISETP.GE.AND P0, PT, R7, R6, PT ;  /* 0x000000060700720c */ /* 0x000fe20003f06270 */
[----:B------:R0:W1:Y:S02]  /*ebc0*/  SHFL.IDX PT, R2, R4, RZ, 0x1c1f ;  /* 0x001c1fff04027589 */ /* 0x00006400000e0000 */
[----:B------:R-:W-:-:S02]  /*ebd0*/  IMAD R0, R11, 0x80, R0 ;  /* 0x000000800b007824 */ /* 0x000fc400078e0200 */
[----:B------:R0:W2:Y:S02]  /*ebe0*/  SHFL.IDX PT, R3, R5, RZ, 0x1c1f ;  /* 0x001c1fff05037589 */ /* 0x0000a400000e0000 */
[----:B------:R-:W-:-:S06]  /*ebf0*/  IMAD.SHL.U32 R0, R0, 0x2, RZ ;  /* 0x0000000200007824 */ /* 0x000fcc00078e00ff */
[----:B0-----:R-:W-:Y:S05]  /*ec00*/  @P0 BRA `(.L_x_4837) ;  /* 0x0000000c00000947 */ /* 0x001fea0003800000 */
[C---:B------:R-:W-:Y:S01]  /*ec10*/  IADD3 R9, R0.reuse, 0x8, RZ ;  /* 0x0000000800097810 */ /* 0x040fe20007ffe0ff */
        /* <DEDUP_REMOVED lines=14> */
[----:B------:R-:W-:Y:S01]  /*ed00*/  VIADD R23, R0, 0x58 ;  /* 0x0000005800177836 */ /* 0x000fe20000000000 */
[----:B------:R-:W-:-:S02]  /*ed10*/  ISETP.GE.AND P1, PT, R17, UR4, PT ;  /* 0x0000000411007c0c */ /* 0x000fc4000bf26270 */
[----:B------:R-:W-:Y:S02]  /*ed20*/  @!P2 LEA.HI R8, R0, R0, RZ, 0x1 ;  /* 0x000000000008a211 */ /* 0x000fe400078f08ff */
[----:B------:R-:W-:Y:S02]  /*ed30*/  @!P3 LEA.HI R10, R9, R9, RZ, 0x1 ;  /* 0x00000009090ab211 */ /* 0x000fe400078f08ff */
[----:B------:R-:W-:Y:S02]  /*ed40*/  @!P4 LEA.HI R12, R11, R11, RZ, 0x1 ;  /* 0x0000000b0b0cc211 */ /* 0x000fe400078f08ff */
[----:B------:R-:W-:Y:S02]  /*ed50*/  @!P5 LEA.HI R14, R13, R13, RZ, 0x1 ;  /* 0x0000000d0d0ed211 */ /* 0x000fe400078f08ff */
[----:B------:R-:W-:Y:S02]  /*ed60*/  @!P2 LOP3.LUT R9, R8, 0xfffffffe, RZ, 0xc0, !PT ;  /* 0xfffffffe0809a812 */ /* 0x000fe400078ec0ff */
[----:B------:R-:W-:-:S02]  /*ed70*/  @!P3 LOP3.LUT R11, R10, 0xfffffffe, RZ, 0xc0, !PT ;  /* 0xfffffffe0a0bb812 */ /* 0x000fc400078ec0ff */
[----:B------:R-:W-:Y:S01]  /*ed80*/  @!P4 LOP3.LUT R13, R12, 0xfffffffe, RZ, 0xc0, !PT ;  /* 0xfffffffe0c0dc812 */ /* 0x000fe200078ec0ff */
[--C-:B-12---:R-:W-:Y:S01]  /*ed90*/  @!P2 IMAD.WIDE R8, R9, 0x4, R2.reuse ;  /* 0x000000040908a825 */ /* 0x106fe200078e0202 */
[----:B------:R-:W-:Y:S02]  /*eda0*/  @!P5 LOP3.LUT R15, R14, 0xfffffffe, RZ, 0xc0, !PT ;  /* 0xfffffffe0e0fd812 */ /* 0x000fe400078ec0ff */
[----:B------:R-:W-:Y:S01]  /*edb0*/  IADD3 R21, R0, 0x48, RZ ;  /* 0x0000004800157810 */ /* 0x000fe20007ffe0ff */
        /* <DEDUP_REMOVED lines=9> */
[----:B------:R-:W-:Y:S01]  /*ee50*/  ISETP.GE.AND P6, PT, R22, UR4, PT ;  /* 0x0000000416007c0c */ /* 0x000fe2000bfc6270 */
[----:B------:R3:W-:Y:S01]  /*ee60*/  @!P5 ST.E.64 desc[UR48][R14.64], R36 ;  /* 0x000000240e00d985 */ /* 0x0007e2000c101b30 */
[----:B------:R-:W-:Y:S01]  /*ee70*/  ISETP.GE.AND P5, PT, R21, UR4, PT ;  /* 0x0000000415007c0c */ /* 0x000fe2000bfa6270 */
[----:B0-----:R-:W-:Y:S01]  /*ee80*/  VIADD R24, R0, 0x60 ;  /* 0x0000006000187836 */ /* 0x001fe20000000000 */
[----:B------:R-:W-:Y:S02]  /*ee90*/  @!P0 LEA.HI R16, R16, R16, RZ, 0x1 ;  /* 0x0000001010108211 */ /* 0x000fe400078f08ff */
        /* <DEDUP_REMOVED lines=14> */
[----:B---3--:R-:W-:Y:S01]  /*ef80*/  @!P4 LOP3.LUT R15, R20, 0xfffffffe, RZ, 0xc0, !PT ;  /* 0xfffffffe140fc812 */ /* 0x008fe200078ec0ff */
[----:B------:R-:W-:Y:S01]  /*ef90*/  VIADD R20, R0, 0x78 ;  /* 0x0000007800147836 */ /* 0x000fe20000000000 */
[----:B------:R-:W-:Y:S02]  /*efa0*/  @!P5 LOP3.LUT R21, R21, 0xfffffffe, RZ, 0xc0, !PT ;  /* 0xfffffffe1515d812 */ /* 0x000fe400078ec0ff */
[----:B------:R-:W-:Y:S02]  /*efb0*/  @!P6 LOP3.LUT R17, R22, 0xfffffffe, RZ, 0xc0, !PT ;  /* 0xfffffffe1611e812 */ /* 0x000fe400078ec0ff */
[----:B------:R-:W-:Y:S01]  /*efc0*/  ISETP.GE.AND P1, PT, R23, UR4, PT ;  /* 0x0000000417007c0c */ /* 0x000fe2000bf26270 */
[----:B0-----:R-:W-:Y:S01]  /*efd0*/  @!P2 IMAD.WIDE R8, R13, 0x4, R2 ;  /* 0x000000040d08a825 */ /* 0x001fe200078e0202 */
[----:B------:R-:W-:-:S02]  /*efe0*/  ISETP.GE.AND P0, PT, R24, UR4, PT ;  /* 0x0000000418007c0c */ /* 0x000fc4000bf06270 */
[C---:B------:R-:W-:Y:S01]  /*eff0*/  IADD3 R18, R0.reuse, 0x68, RZ ;  /* 0x0000006800127810 */ /* 0x040fe20007ffe0ff */
        /* <DEDUP_REMOVED lines=18> */
[----:B------:R-:W-:Y:S02]  /*f120*/  @!P0 LEA.HI R24, R24, R24, RZ, 0x1 ;  /* 0x0000001818188211 */ /* 0x000fe400078f08ff */
        /* <DEDUP_REMOVED lines=43> */
[----:B------:R-:W-:Y:S02]  /*f3e0*/  @!P2 LEA.HI R18, R18, R18, RZ, 0x1 ;  /* 0x000000121212a211 */ /* 0x000fe400078f08ff */
[----:B-1----:R-:W-:Y:S01]  /*f3f0*/  @!P1 LOP3.LUT R11, R24, 0xfffffffe, RZ, 0xc0, !PT ;  /* 0xfffffffe180b9812 */ /* 0x002fe200078ec0ff */
[--C-:B------:R-:W-:Y:S01]  /*f400*/  @!P0 IMAD.WIDE R8, R9, 0x4, R2.reuse ;  /* 0x0000000409088825 */ /* 0x100fe200078e0202 */
[----:B------:R-:W-:Y:S02]  /*f410*/  @!P3 LEA.HI R19, R19, R19, RZ, 0x1 ;  /* 0x000000131313b211 */ /* 0x000fe400078f08ff */
[----:B------:R-:W-:Y:S01]  /*f420*/  @!P4 LEA.HI R20, R20, R20, RZ, 0x1 ;  /* 0x000000141414c211 */ /* 0x000fe200078f08ff */
[----:B------:R-:W-:Y:S01]  /*f430*/  @!P1 IMAD.WIDE R10, R11, 0x4, R2 ;  /* 0x000000040b0a9825 */ /* 0x000fe200078e0202 */
[----:B--2---:R-:W-:Y:S01]  /*f440*/  @!P2 LOP3.LUT R13, R18, 0xfffffffe, RZ, 0xc0, !PT ;  /* 0xfffffffe120da812 */ /* 0x004fe200078ec0ff */
[----:B------:R0:W-:Y:S01]  /*f450*/  @!P0 ST.E.64 desc[UR48][R8.64], R96 ;  /* 0x0000006008008985 */ /* 0x0001e2000c101b30 */
[----:B------:R-:W-:-:S02]  /*f460*/  @!P5 LEA.HI R21, R21, R21, RZ, 0x1 ;  /* 0x000000151515d211 */ /* 0x000fc400078f08ff */
[----:B------:R-:W-:Y:S01]  /*f470*/  @!P3 LOP3.LUT R19, R19, 0xfffffffe, RZ, 0xc0, !PT ;  /* 0xfffffffe1313b812 */ /* 0x000fe200078ec0ff */
[--C-:B------:R-:W-:Y:S01]  /*f480*/  @!P2 IMAD.WIDE R12, R13, 0x4, R2.reuse ;  /* 0x000000040d0ca825 */ /* 0x100fe200078e0202 */
[----:B------:R-:W-:Y:S01]  /*f490*/  @!P6 LEA.HI R22, R22, R22, RZ, 0x1 ;  /* 0x000000161616e211 */ /* 0x000fe200078f08ff */
[----:B------:R1:W-:Y:S01]  /*f4a0*/  @!P1 ST.E.64 desc[UR48][R10.64], R100 ;  /* 0x000000640a009985 */ /* 0x0003e2000c101b30 */
[----:B---3--:R-:W-:Y:S01]  /*f4b0*/  @!P4 LOP3.LUT R15, R20, 0xfffffffe, RZ, 0xc0, !PT ;  /* 0xfffffffe140fc812 */ /* 0x008fe200078ec0ff */
[----:B------:R-:W-:Y:S01]  /*f4c0*/  VIADD R20, R0, 0xd8 ;  /* 0x000000d800147836 */ /* 0x000fe20000000000 */
[----:B------:R-:W-:Y:S01]  /*f4d0*/  @!P5 LOP3.LUT R21, R21, 0xfffffffe, RZ, 0xc0, !PT ;  /* 0xfffffffe1515d812 */ /* 0x000fe200078ec0ff */
[----:B------:R2:W-:Y:S01]  /*f4e0*/  @!P2 ST.E.64 desc[UR48][R12.64], R104 ;  /* 0x000000680c00a985 */ /* 0x0005e2000c101b30 */
[----:B----4-:R-:W-:Y:S02]  /*f4f0*/  @!P6 LOP3.LUT R17, R22, 0xfffffffe, RZ, 0xc0, !PT ;  /* 0xfffffffe1611e812 */ /* 0x010fe400078ec0ff */
[----:B------:R-:W-:Y:S01]  /*f500*/  IADD3 R18, R0, 0xc8, RZ ;  /* 0x000000c800127810 */ /* 0x000fe20007ffe0ff */
[----:B0-----:R-:W-:Y:S01]  /*f510*/  @!P3 IMAD.WIDE R8, R19, 0x4, R2 ;  /* 0x000000041308b825 */ /* 0x001fe200078e0202 */
[----:B------:R-:W-:-:S02]  /*f520*/  ISETP.GE.AND P2, PT, R20, UR4, PT ;  /* 0x0000000414007c0c */ /* 0x000fc4000bf46270 */
[----:B------:R-:W-:Y:S01]  /*f530*/  ISETP.GE.AND P0, PT, R18, UR4, PT ;  /* 0x0000000412007c0c */ /* 0x000fe2000bf06270 */
[----:B------:R-:W-:Y:S01]  /*f540*/  VIADD R19, R0, 0xd0 ;  /* 0x000000d000137836 */ /* 0x000fe20000000000 */
[----:B------:R0:W-:Y:S01]  /*f550*/  @!P3 ST.E.64 desc[UR48][R8.64], R108 ;  /* 0x0000006c0800b985 */ /* 0x0001e2000c101b30 */
[----:B-1----:R-:W-:-:S03]  /*f560*/  @!P4 IMAD.WIDE R10, R15, 0x4, R2 ;  /* 0x000000040f0ac825 */ /* 0x002fc600078e0202 */
[----:B------:R-:W-:Y:S01]  /*f570*/  ISETP.GE.AND P1, PT, R19, UR4, PT ;  /* 0x0000000413007c0c */ /* 0x000fe2000bf26270 */
[--C-:B------:R-:W-:Y:S01]  /*f580*/  @!P5 IMAD.WIDE R14, R21, 0x4, R2.reuse ;  /* 0x00000004150ed825 */ /* 0x100fe200078e0202 */
[----:B------:R1:W-:Y:S01]  /*f590*/  @!P4 ST.E.64 desc[UR48][R10.64], R112 ;  /* 0x000000700a00c985 */ /* 0x0003e2000c101b30 */
[----:B--2---:R-:W-:Y:S02]  /*f5a0*/  IADD3 R12, R0, 0xe8, RZ ;  /* 0x000000e8000c7810 */ /* 0x004fe40007ffe0ff */
[----:B------:R-:W-:Y:S01]  /*f5b0*/  @!P6 IMAD.WIDE R16, R17, 0x4, R2 ;  /* 0x000000041110e825 */ /* 0x000fe200078e0202 */
[----:B------:R2:W-:Y:S01]  /*f5c0*/  @!P5 ST.E.64 desc[UR48][R14.64], R116 ;  /* 0x000000740e00d985 */ /* 0x0005e2000c101b30 */
[----:B------:R-:W-:Y:S02]  /*f5d0*/  ISETP.GE.AND P4, PT, R12, UR4, PT ;  /* 0x000000040c007c0c */ /* 0x000fe4000bf86270 */
[C---:B------:R-:W-:Y:S01]  /*f5e0*/  VIADD R21, R0.reuse, 0xe0 ;  /* 0x000000e000157836 */ /* 0x040fe20000000000 */
[----:B------:R3:W-:Y:S01]  /*f5f0*/  @!P6 ST.E.64 desc[UR48][R16.64], R120 ;  /* 0x000000781000e985 */ /* 0x0007e2000c101b30 */
[----:B0-----:R-:W-:Y:S01]  /*f600*/  VIADD R9, R0, 0xf8 ;  /* 0x000000f800097836 */ /* 0x001fe20000000000 */
[----:B------:R-:W-:Y:S01]  /*f610*/  @!P0 LEA.HI R18, R18, R18, RZ, 0x1 ;  /* 0x0000001212128211 */ /* 0x000fe200078f08ff */
[----:B------:R-:W-:Y:S01]  /*f620*/  VIADD R13, R0, 0xf0 ;  /* 0x000000f0000d7836 */ /* 0x000fe20000000000 */
[----:B------:R-:W-:-:S02]  /*f630*/  ISETP.GE.AND P3, PT, R21, UR4, PT ;  /* 0x0000000415007c0c */ /* 0x000fc4000bf66270 */
[----:B------:R-:W-:Y:S02]  /*f640*/  ISETP.GE.AND P6, PT, R9, UR4, PT ;  /* 0x0000000409007c0c */ /* 0x000fe4000bfc6270 */
[----:B------:R-:W-:Y:S02]  /*f650*/  ISETP.GE.AND P5, PT, R13, UR4, PT ;  /* 0x000000040d007c0c */ /* 0x000fe4000bfa6270 */
[----:B------:R-:W-:Y:S02]  /*f660*/  @!P1 LEA.HI R19, R19, R19, RZ, 0x1 ;  /* 0x0000001313139211 */ /* 0x000fe400078f08ff */
[----:B------:R-:W-:Y:S02]  /*f670*/  @!P2 LEA.HI R20, R20, R20, RZ, 0x1 ;  /* 0x000000141414a211 */ /* 0x000fe400078f08ff */
[----:B------:R-:W-:Y:S02]  /*f680*/  @!P4 LEA.HI R12, R12, R12, RZ, 0x1 ;  /* 0x0000000c0c0cc211 */ /* 0x000fe400078f08ff */
[----:B-1----:R-:W-:-:S02]  /*f690*/  @!P1 LOP3.LUT R11, R19, 0xfffffffe, RZ, 0xc0, !PT ;  /* 0xfffffffe130b9812 */ /* 0x002fc400078ec0ff */
[----:B------:R-:W-:Y:S02]  /*f6a0*/  @!P3 LEA.HI R21, R21, R21, RZ, 0x1 ;  /* 0x000000151515b211 */ /* 0x000fe400078f08ff */
[----:B------:R-:W-:Y:S02]  /*f6b0*/  @!P6 LEA.HI R10, R9, R9, RZ, 0x1 ;  /* 0x00000009090ae211 */ /* 0x000fe400078f08ff */
[----:B------:R-:W-:Y:S02]  /*f6c0*/  @!P5 LEA.HI R8, R13, R13, RZ, 0x1 ;  /* 0x0000000d0d08d211 */ /* 0x000fe400078f08ff */
[----:B------:R-:W-:Y:S02]  /*f6d0*/  @!P0 LOP3.LUT R9, R18, 0xfffffffe, RZ, 0xc0, !PT ;  /* 0xfffffffe12098812 */ /* 0x000fe400078ec0ff */
[----:B------:R-:W-:Y:S02]  /*f6e0*/  @!P2 LOP3.LUT R13, R20, 0xfffffffe, RZ, 0xc0, !PT ;  /* 0xfffffffe140da812 */ /* 0x000fe400078ec0ff */
[----:B--2---:R-:W-:-:S02]  /*f6f0*/  @!P3 LOP3.LUT R15, R21, 0xfffffffe, RZ, 0xc0, !PT ;  /* 0xfffffffe150fb812 */ /* 0x004fc400078ec0ff */
        /* <DEDUP_REMOVED lines=17> */
.L_x_4837:
[----:B------:R-:W-:Y:S05]  /*f810*/  BSYNC B0 ;  /* 0x0000000000007941 */ /* 0x000fea0003800000 */
.L_x_4836:
[----:B------:R-:W-:Y:S01]  /*f820*/  VIADD R7, R7, 0x8 ;  /* 0x0000000807077836 */ /* 0x000fe20000000000 */
[----:B0-2---:R2:W0:Y:S04]  /*f830*/  SHFL.IDX PT, R3, R5, 0x1, 0x1c1f ;  /* 0x003c1f0005037f89 */ /* 0x00542800000e0000 */
[----:B------:R-:W-:Y:S01]  /*f840*/  ISETP.GE.AND P0, PT, R7, R6, PT ;  /* 0x000000060700720c */ /* 0x000fe20003f06270 */
[----:B-1----:R2:W1:-:S12]  /*f850*/  SHFL.IDX PT, R2, R4, 0x1, 0x1c1f ;  /* 0x003c1f0004027f89 */ /* 0x00245800000e0000 */
[----:B--2---:R-:W-:Y:S05]  /*f860*/  @P0 BRA `(.L_x_4739) ;  /* 0x0000005800a00947 */ /* 0x004fea0003800000 */
        /* <DEDUP_REMOVED lines=18> */
[----:B------:R-:W-:-:S02]  /*f990*/  @!P0 LEA.HI R4, R0, R0, RZ, 0x1 ;  /* 0x0000000000048211 */ /* 0x000fc400078f08ff */
[----:B------:R-:W-:Y:S02]  /*f9a0*/  @!P1 LEA.HI R6, R5, R5, RZ, 0x1 ;  /* 0x0000000505069211 */ /* 0x000fe400078f08ff */
[----:B------:R-:W-:Y:S02]  /*f9b0*/  @!P2 LEA.HI R8, R7, R7, RZ, 0x1 ;  /* 0x000000070708a211 */ /* 0x000fe400078f08ff */
[----:B------:R-:W-:Y:S02]  /*f9c0*/  @!P0 LOP3.LUT R5, R4, 0xfffffffe, RZ, 0xc0, !PT ;  /* 0xfffffffe04058812 */ /* 0x000fe400078ec0ff */
[----:B------:R-:W-:Y:S02]  /*f9d0*/  @!P1 LOP3.LUT R7, R6, 0xfffffffe, RZ, 0xc0, !PT ;  /* 0xfffffffe06079812 */ /* 0x000fe400078ec0ff */
[----:B------:R-:W-:Y:S01]  /*f9e0*/  @!P2 LOP3.LUT R9, R8, 0xfffffffe, RZ, 0xc0, !PT ;  /* 0xfffffffe0809a812 */ /* 0x000fe200078ec0ff */
[----:B01----:R-:W-:Y:S01]  /*f9f0*/  @!P0 IMAD.WIDE R4, R5, 0x4, R2 ;  /* 0x0000000405048825 */ /* 0x003fe200078e0202 */
        /* <DEDUP_REMOVED lines=48> */
[----:B------:R-:W-:Y:S02]  /*fd00*/  ISETP.GE.AND P2, PT, R16, UR4, PT ;  /* 0x0000000410007c0c */ /* 0x000fe4000bf46270 */
[----:B------:R-:W-:-:S02]  /*fd10*/  ISETP.GE.AND P1, PT, R17, UR4, PT ;  /* 0x0000000411007c0c */ /* 0x000fc4000bf26270 */
[----:B------:R-:W-:Y:S02]  /*fd20*/  @!P6 LEA.HI R19, R19, R19, RZ, 0x1 ;  /* 0x000000131313e211 */ /* 0x000fe400078f08ff */
[----:B0-----:R-:W-:Y:S02]  /*fd30*/  @!P5 LOP3.LUT R5, R18, 0xfffffffe, RZ, 0xc0, !PT ;  /* 0xfffffffe1205d812 */ /* 0x001fe400078ec0ff */
        /* <DEDUP_REMOVED lines=14> */
[----:B---3--:R-:W-:Y:S02]  /*fe20*/  @!P2 LOP3.LUT R11, R16, 0xfffffffe, RZ, 0xc0, !PT ;  /* 0xfffffffe100ba812 */ /* 0x008fe400078ec0ff */
[----:B------:R-:W-:Y:S02]  /*fe30*/  @!P1 LOP3.LUT R17, R17, 0xfffffffe, RZ, 0xc0, !PT ;  /* 0xfffffffe11119812 */ /* 0x000fe400078ec0ff */
[----:B----4-:R-:W-:Y:S01]  /*fe40*/  @!P0 LOP3.LUT R13, R20, 0xfffffffe, RZ, 0xc0, !PT ;  /* 0xfffffffe140d8812 */ /* 0x010fe200078ec0ff */
[C---:B------:R-:W-:Y:S01]  /*fe50*/  VIADD R20, R0.reuse, 0xb8 ;  /* 0x000000b800147836 */ /* 0x040fe20000000000 */
[----:B------:R-:W-:Y:S01]  /*fe60*/  IADD3 R18, R0, 0x88, RZ ;  /* 0x0000008800127810 */ /* 0x000fe20007ffe0ff */
[----:B0-----:R-:W-:Y:S01]  /*fe70*/  @!P4 IMAD.WIDE R4, R9, 0x4, R2 ;  /* 0x000000040904c825 */ /* 0x001fe200078e0202 */
[----:B------:R-:W-:-:S02]  /*fe80*/  ISETP.GE.AND P5, PT, R19, UR4, PT ;  /* 0x0000000413007c0c */ /* 0x000fc4000bfa6270 */
[----:B------:R-:W-:Y:S01]  /*fe90*/  ISETP.GE.AND P6, PT, R18, UR4, PT ;  /* 0x0000000412007c0c */ /* 0x000fe2000bfc6270 */
[--C-:B-1----:R-:W-:Y:S01]  /*fea0*/  @!P3 IMAD.WIDE R6, R15, 0x4, R2.reuse ;  /* 0x000000040f06b825 */ /* 0x102fe200078e0202 */
[----:B------:R-:W-:Y:S01]  /*feb0*/  @!P4 ST.E.64 desc[UR48][R4.64], R74 ;  /* 0x0000004a0400c985 */ /* 0x000fe2000c101b30 */
[----:B------:R-:W-:Y:S02]  /*fec0*/  IADD3 R16, R0, 0xa8, RZ ;  /* 0x000000a800107810 */ /* 0x000fe40007ffe0ff */
        /* <DEDUP_REMOVED lines=12> */
[----:B------:R-:W-:Y:S02]  /*ff90*/  ISETP.GE.AND P0, PT, R14, UR4, PT ;  /* 0x000000040e007c0c */ /* 0x000fe4000bf06270 */
[----:B------:R-:W-:Y:S02]  /*ffa0*/  ISETP.GE.AND P4, PT, R15, UR4, PT ;  /* 0x000000040f007c0c */ /* 0x000fe4000bf86270 */
[----:B------:R-:W-:-:S02]  /*ffb0*/  ISETP.GE.AND P2, PT, R17, UR4, PT ;  /* 0x0000000411007c0c */ /* 0x000fc4000bf46270 */
[----:B------:R-:W-:Y:S02]  /*ffc0*/  @!P6 LEA.HI R18, R18, R18, RZ, 0x1 ;  /* 0x000000121212e211 */ /* 0x000fe400078f08ff */
[----:B0-----:R-:W-:Y:S02]  /*ffd0*/  @!P5 LOP3.LUT R7, R19, 0xfffffffe, RZ, 0xc0, !PT ;  /* 0xfffffffe1307d812 */ /* 0x001fe400078ec0ff */
[----:B------:R-:W-:Y:S01]  /*ffe0*/  @!P6 LOP3.LUT R5, R18, 0xfffffffe, RZ, 0xc0, !PT ;  /* 0xfffffffe1205e812 */ /* 0x000fe200078ec0ff */
[----:B------:R-:W-:Y:S01]  /*fff0*/  VIADD R18, R0, 0xc0 ;  /* 0x000000c000127836 */ /* 0x000fe20000000000 */
[----:B------:R-:W-:Y:S01]  /*10000*/  @!P3 LEA.HI R16, R16, R16, RZ, 0x1 ;  /* 0x000000101010b211 */ /* 0x000fe200078f08ff */
[--C-:B------:R-:W-:Y:S01]  /*10010*/  @!P5 IMAD.WIDE R6, R7, 0x4, R2.reuse ;  /* 0x000000040706d825 */ /* 0x100fe200078e0202 */
[----:B------:R-:W-:Y:S02]  /*10020*/  @!P0 LEA.HI R14, R14, R14, RZ, 0x1 ;  /* 0x0000000e0e0e8211 */ /* 0x000fe400078f08ff */
[----:B------:R-:W-:Y:S01]  /*10030*/  @!P4 LEA.HI R15, R15, R15, RZ, 0x1 ;  /* 0x0000000f0f0fc211 */ /* 0x000fe200078f08ff */
[----:B------:R-:W-:Y:S01]  /*10040*/  @!P6 IMAD.WIDE R4, R5, 0x4, R2 ;  /* 0x000000040504e825 */ /* 0x000fe200078e0202 */
[----:B------:R-:W-:-:S02]  /*10050*/  @!P2 LEA.HI R17, R17, R17, RZ, 0x1 ;  /* 0x000000111111a211 */ /* 0x000fc400078f08ff */
[----:B------:R-:W-:Y:S02]  /*10060*/  @!P1 LEA.HI R20, R20, R20, RZ, 0x1 ;  /* 0x0000001414149211 */ /* 0x000fe400078f08ff */
[----:B-1----:R-:W-:Y:S01]  /*10070*/  @!P0 LOP3.LUT R9, R14, 0xfffffffe, RZ, 0xc0, !PT ;  /* 0xfffffffe0e098812 */ /* 0x002fe200078ec0ff */
[----:B------:R0:W-:Y:S01]  /*10080*/  @!P6 ST.E.64 desc[UR48][R4.64], R94 ;  /* 0x0000005e0400e985 */ /* 0x0001e2000c101b30 */
[----:B------:R-:W-:Y:S01]  /*10090*/  @!P4 LOP3.LUT R15, R15, 0xfffffffe, RZ, 0xc0, !PT ;  /* 0xfffffffe0f0fc812 */ /* 0x000fe200078ec0ff */
[----:B------:R-:W-:Y:S01]  /*100a0*/  VIADD R14, R0, 0xd0 ;  /* 0x000000d0000e7836 */ /* 0x000fe20000000000 */
[----:B--2---:R-:W-:Y:S01]  /*100b0*/  @!P3 LOP3.LUT R11, R16, 0xfffffffe, RZ, 0xc0, !PT ;  /* 0xfffffffe100bb812 */ /* 0x004fe200078ec0ff */
[----:B------:R1:W-:Y:S01]  /*100c0*/  @!P5 ST.E.64 desc[UR48][R6.64], R98 ;  /* 0x000000620600d985 */ /* 0x0003e2000c101b30 */
[----:B------:R-:W-:Y:S01]  /*100d0*/  @!P2 LOP3.LUT R17, R17, 0xfffffffe, RZ, 0xc0, !PT ;  /* 0xfffffffe1111a812 */ /* 0x000fe200078ec0ff */
[----:B------:R-:W-:Y:S01]  /*100e0*/  VIADD R16, R0, 0xe0 ;  /* 0x000000e000107836 */ /* 0x000fe20000000000 */
[----:B---3--:R-:W-:Y:S01]  /*100f0*/  @!P1 LOP3.LUT R13, R20, 0xfffffffe, RZ, 0xc0, !PT ;  /* 0xfffffffe140d9812 */ /* 0x008fe200078ec0ff */
[C---:B------:R-:W-:Y:S01]  /*10100*/  VIADD R20, R0.reuse, 0xf0 ;  /* 0x000000f000147836 */ /* 0x040fe20000000000 */
[----:B------:R-:W-:-:S02]  /*10110*/  IADD3 R19, R0, 0xc8, RZ ;  /* 0x000000c800137810 */ /* 0x000fc40007ffe0ff */
[----:B------:R-:W-:Y:S01]  /*10120*/  ISETP.GE.AND P5, PT, R18, UR4, PT ;  /* 0x0000000412007c0c */ /* 0x000fe2000bfa6270 */
[----:B------:R-:W-:Y:S01]  /*10130*/  @!P1 IMAD.WIDE R12, R13, 0x4, R2 ;  /* 0x000000040d0c9825 */ /* 0x000fe200078e0202 */
[----:B------:R-:W-:-:S03]  /*10140*/  ISETP.GE.AND P6, PT, R19, UR4, PT ;  /* 0x0000000413007c0c */ /* 0x000fc6000bfc6270 */
        /* <DEDUP_REMOVED lines=10> */
[----:B------:R-:W-:Y:S01]  /*101f0*/  VIADD R15, R0, 0xd8 ;  /* 0x000000d8000f7836 */ /* 0x000fe20000000000 */
[----:B------:R3:W-:Y:S01]  /*10200*/  @!P2 ST.E.64 desc[UR48][R10.64], R114 ;  /* 0x000000720a00a985 */ /* 0x0007e2000c101b30 */
[----:B------:R-:W-:Y:S01]  /*10210*/  ISETP.GE.AND P2, PT, R16, UR4, PT ;  /* 0x0000000410007c0c */ /* 0x000fe2000bf46270 */
[----:B------:R-:W-:Y:S01]  /*10220*/  VIADD R0, R0, 0xf8 ;  /* 0x000000f800007836 */ /* 0x000fe20000000000 */
[----:B------:R-:W-:Y:S01]  /*10230*/  ISETP.GE.AND P3, PT, R17, UR4, PT ;  /* 0x0000000411007c0c */ /* 0x000fe2000bf66270 */
[----:B------:R4:W-:Y:S01]  /*10240*/  @!P1 ST.E.64 desc[UR48][R12.64], R118 ;  /* 0x000000760c009985 */ /* 0x0009e2000c101b30 */
[----:B------:R-:W-:Y:S02]  /*10250*/  ISETP.GE.AND P1, PT, R15, UR4, PT ;  /* 0x000000040f007c0c */ /* 0x000fe4000bf26270 */
[----:B------:R-:W-:Y:S02]  /*10260*/  @!P5 LEA.HI R18, R18, R18, RZ, 0x1 ;  /* 0x000000121212d211 */ /* 0x000fe400078f08ff */
[----:B------:R-:W-:-:S02]  /*10270*/  @!P6 LEA.HI R19, R19, R19, RZ, 0x1 ;  /* 0x000000131313e211 */ /* 0x000fc400078f08ff */
        /* <DEDUP_REMOVED lines=29> */
[----:B--2---:R-:W-:-:S05]  /*10450*/  LOP3.LUT R5, R0, 0xfffffffe, RZ, 0xc0, !PT ;  /* 0xfffffffe00057812 */ /* 0x004fca00078ec0ff */
[----:B------:R-:W-:-:S05]  /*10460*/  IMAD.WIDE R2, R5, 0x4, R2 ;  /* 0x0000000405027825 */ /* 0x000fca00078e0202 */
[----:B------:R0:W-:Y:S01]  /*10470*/  ST.E.64 desc[UR48][R2.64], R150 ;  /* 0x0000009602007985 */ /* 0x0001e2000c101b30 */
[----:B------:R-:W-:Y:S05]  /*10480*/  BRA `(.L_x_4739) ;  /* 0x0000004c00987947 */ /* 0x000fea0003800000 */
.L_x_4834:
        /* <DEDUP_REMOVED lines=14> */
[----:B------:R-:W-:Y:S01]  /*10570*/  USHF.R.S32.HI UR6, URZ, 0x1f, UR40 ;  /* 0x0000001f3f067899 */ /* 0x000fe20008011428 */
[----:B------:R-:W-:Y:S01]  /*10580*/  IMAD.MOV.U32 R5, RZ, RZ, R0 ;  /* 0x000000ffff057224 */ /* 0x000fe200078e0000 */
[----:B------:R-:W-:Y:S02]  /*10590*/  ULDC.64 UR8, c[0x0][0xbd0] ;  /* 0x0002f40000087ab9 */ /* 0x000fe40000000a00 */
[----:B------:R-:W-:Y:S02]  /*105a0*/  UIMAD UR6, UR6, UR8, URZ ;  /* 0x00000008060672a4 */ /* 0x000fe4000f8e023f */
[----:B------:R-:W-:Y:S01]  /*105b0*/  UIMAD.WIDE.U32 UR4, UR40, UR8, URZ ;  /* 0x00000008280472a5 */ /* 0x000fe2000f8e003f */
[----:B------:R-:W2:Y:S01]  /*105c0*/  LDC.64 R10, c[0x0][0xbd8] ;  /* 0x0002f600ff0a7b82 */ /* 0x000ea20000000a00 */
[----:B------:R-:W-:-:S04]  /*105d0*/  UIMAD UR6, UR40, UR9, UR6 ;  /* 0x00000009280672a4 */ /* 0x000fc8000f8e0206 */
[----:B------:R-:W-:Y:S02]  /*105e0*/  UIADD3 UR6, UR5, UR6, URZ ;  /* 0x0000000605067290 */ /* 0x000fe4000fffe03f */
[----:B------:R-:W-:Y:S01]  /*105f0*/  MOV R3, UR5 ;  /* 0x0000000500037c02 */ /* 0x000fe20008000f00 */
[----:B------:R-:W-:Y:S01]  /*10600*/  IMAD.U32 R2, RZ, RZ, UR4 ;  /* 0x00000004ff027e24 */ /* 0x000fe2000f8e00ff */
[----:B------:R-:W5:Y:S01]  /*10610*/  @P0 LDC R7, c[0x0][0xbec] ;  /* 0x0002fb00ff070b82 */ /* 0x000f620000000800 */
[----:B------:R-:W-:Y:S01]  /*10620*/  ULDC.64 UR4, c[0x0][0xbe0] ;  /* 0x0002f80000047ab9 */ /* 0x000fe20000000a00 */
[----:B------:R-:W-:-:S06]  /*10630*/  IMAD.U32 R3, RZ, RZ, UR6 ;  /* 0x00000006ff037e24 */ /* 0x000fcc000f8e00ff */
[----:B------:R-:W0:Y:S01]  /*10640*/  @P0 LDC R9, c[0x0][0xbf0] ;  /* 0x0002fc00ff090b82 */ /* 0x000e220000000800 */
[----:B-1----:R-:W-:-:S07]  /*10650*/  USHF.R.S32.HI UR8, URZ, 0x1f, UR7 ;  /* 0x0000001f3f087899 */ /* 0x002fce0008011407 */
[----:B------:R-:W1:Y:S01]  /*10660*/  S2UR UR10, SR_CTAID.Y ;  /* 0x00000000000a79c3 */ /* 0x000e620000002600 */
[C---:B--2---:R-:W-:Y:S02]  /*10670*/  IMAD R12, R10.reuse, UR8, RZ ;  /* 0x000000080a0c7c24 */ /* 0x044fe4000f8e02ff */
[----:B------:R-:W-:-:S04]  /*10680*/  IMAD.WIDE.U32 R2, R10, UR7, R2 ;  /* 0x000000070a027c25 */ /* 0x000fc8000f8e0002 */
[----:B------:R-:W-:Y:S01]  /*10690*/  IMAD R11, R11, UR7, R12 ;  /* 0x000000070b0b7c24 */ /* 0x000fe2000f8e020c */
[----:B------:R-:W1:Y:S01]  /*106a0*/  LDC R8, c[0x0][0xc50] ;  /* 0x00031400ff087b82 */ /* 0x000e620000000800 */
[----:B-----5:R-:W-:-:S03]  /*106b0*/  @P0 IMAD.HI.U32 R4, R0, R7, RZ ;  /* 0x0000000700040227 */ /* 0x020fc600078e00ff */
[----:B------:R-:W-:Y:S01]  /*106c0*/  IADD3 R3, R11, R3, RZ ;  /* 0x000000030b037210 */ /* 0x000fe20007ffe0ff */
[----:B------:R-:W-:Y:S01]  /*106d0*/  IMAD R7, RZ, RZ, -UR40 ;  /* 0x80000028ff077e24 */ /* 0x000fe2000f8e02ff */
[----:B0-----:R-:W-:-:S03]  /*106e0*/  @P0 SHF.R.U32.HI R5, RZ, R9, R4 ;  /* 0x00000009ff050219 */ /* 0x001fc60000011604 */
[----:B-1----:R-:W-:Y:S02]  /*106f0*/  IMAD R9, R8, R7, UR10 ;  /* 0x0000000a08097e24 */ /* 0x002fe4000f8e0207 */
[----:B------:R-:W-:Y:S02]  /*10700*/  IMAD.MOV R7, RZ, RZ, -R5 ;  /* 0x000000ffff077224 */ /* 0x000fe400078e0a05 */
[----:B------:R-:W-:Y:S01]  /*10710*/  IMAD.WIDE.U32 R2, R9, UR4, R2 ;  /* 0x0000000409027c25 */ /* 0x000fe2000f8e0002 */
[----:B------:R-:W-:-:S03]  /*10720*/  SHF.R.S32.HI R4, RZ, 0x1f, R9 ;  /* 0x0000001fff047819 */ /* 0x000fc60000011409 */
[----:B------:R-:W-:Y:S01]  /*10730*/  IMAD R7, R6, R7, R0 ;  /* 0x0000000706077224 */ /* 0x000fe200078e0200 */
[----:B------:R-:W-:Y:S01]  /*10740*/  IADD3 R2, P0, R5, R2, RZ ;  /* 0x0000000205027210 */ /* 0x000fe20007f1e0ff */
[----:B------:R-:W-:-:S03]  /*10750*/  IMAD R4, R4, UR4, RZ ;  /* 0x0000000404047c24 */ /* 0x000fc6000f8e02ff */
[----:B------:R-:W-:Y:S01]  /*10760*/  SHF.R.S32.HI R0, RZ, 0x1f, R7 ;  /* 0x0000001fff007819 */ /* 0x000fe20000011407 */
[----:B------:R-:W-:Y:S01]  /*10770*/  IMAD R4, R9, UR5, R4 ;  /* 0x0000000509047c24 */ /* 0x000fe2000f8e0204 */
[----:B------:R-:W-:Y:S01]  /*10780*/  SHF.R.S32.HI R9, RZ, 0x1f, R5 ;  /* 0x0000001fff097819 */ /* 0x000fe20000011405 */
[----:B------:R-:W-:Y:S02]  /*10790*/  ULDC.64 UR4, c[0x0][0xbc8] ;  /* 0x0002f20000047ab9 */ /* 0x000fe40000000a00 */
[----:B------:R-:W-:Y:S01]  /*107a0*/  IMAD R0, R0, UR4, RZ ;  /* 0x0000000400007c24 */ /* 0x000fe2000f8e02ff */
[----:B------:R-:W-:-:S03]  /*107b0*/  IADD3.X R3, R9, R3, R4, P0, !PT ;  /* 0x0000000309037210 */ /* 0x000fc600007fe404 */
        /* <DEDUP_REMOVED lines=9> */
.L_x_4737:
[----:B------:R-:W-:-:S08]  /*10850*/  NOP ;  /* 0x0000000000007918 */ /* 0x000fd00000000000 */
[----:B------:R-:W0:-:S00]  /*10860*/  USETMAXREG.DEALLOC.CTAPOOL 0x18 ;  /* 0x00000018000079c8 */ /* 0x000e0000080e0500 */
        /* <DEDUP_REMOVED lines=16> */
.L_x_4838:
[----:B------:R-:W-:Y:S01]  /*10970*/  ULDC UR7, c[0x0][0xc50] ;  /* 0x0003140000077ab9 */ /* 0x000fe20000000800 */
[----:B------:R-:W-:Y:S01]  /*10980*/  UMOV UR36, UR6 ;  /* 0x0000000600247c82 */ /* 0x000fe20008000000 */
[----:B------:R-:W-:-:S11]  /*10990*/  UISETP.NE.AND UP0, UPT, UR7, 0x1, UPT ;  /* 0x000000010700788c */ /* 0x000fd6000bf05270 */
[----:B------:R-:W-:Y:S01]  /*109a0*/  @UP0 ULDC UR4, c[0x0][0xc54] ;  /* 0x0003150000040ab9 */ /* 0x000fe20000000800 */
[----:B------:R-:W-:Y:S01]  /*109b0*/  @UP0 ULDC UR8, c[0x0][0xc58] ;  /* 0x0003160000080ab9 */ /* 0x000fe20000000800 */
[----:B------:R-:W-:-:S04]  /*109c0*/  UIMAD.WIDE.U32 UR4, UR6, UR4, URZ ;  /* 0x00000004060472a5 */ /* 0x000fc8000f8e003f */
[----:B------:R-:W-:-:S12]  /*109d0*/  @UP0 USHF.R.U32.HI UR36, URZ, UR8, UR5 ;  /* 0x000000083f240299 */ /* 0x000fd80008011605 */
.L_x_4839:
[----:B------:R-:W-:Y:S01]  /*109e0*/  ISETP.GE.AND P0, PT, R17, RZ, PT ;  /* 0x000000ff1100720c */ /* 0x000fe20003f06270 */
[----:B------:R-:W-:Y:S01]  /*109f0*/  UIADD3 UR42, -UR36, URZ, URZ ;  /* 0x0000003f242a7290 */ /* 0x000fe2000fffe13f */
[----:B------:R-:W-:Y:S01]  /*10a00*/  IMAD.MOV.U32 R0, RZ, RZ, 0x1 ;  /* 0x00000001ff007424 */ /* 0x000fe200078e00ff */
[----:B------:R-:W-:Y:S01]  /*10a10*/  MOV R6, RZ ;  /* 0x000000ff00067202 */ /* 0x000fe20000000f00 */
[----:B------:R-:W-:Y:S01]  /*10a20*/  IMAD.MOV.U32 R9, RZ, RZ, 0x1 ;  /* 0x00000001ff097424 */ /* 0x000fe200078e00ff */
[----:B------:R-:W-:-:S08]  /*10a30*/  UIMAD UR42, UR7, UR42, UR6 ;  /* 0x0000002a072a72a4 */ /* 0x000fd0000f8e0206 */
[----:B------:R-:W-:Y:S05]  /*10a40*/  @!P0 BRA `(.L_x_4840) ;  /* 0x0000004400688947 */ /* 0x000fea0003800000 */
[----:B------:R-:W0:Y:S01]  /*10a50*/  S2UR UR40, SR_CTAID.X ;  /* 0x00000000002879c3 */ /* 0x000e220000002500 */
[----:B------:R-:W-:Y:S01]  /*10a60*/  ULDC.64 UR4, c[0x0][0x418] ;  /* 0x0001060000047ab9 */ /* 0x000fe20000000a00 */
[----:B------:R-:W-:Y:S01]  /*10a70*/  ULDC UR6, c[0x0][0x448] ;  /* 0x0001120000067ab9 */ /* 0x000fe20000000800 */
[----:B------:R-:W-:Y:S02]  /*10a80*/  UISETP.NE.U32.AND UP0, UPT, UR4, URZ, UPT ;  /* 0x0000003f0400728c */ /* 0x000fe4000bf05070 */
[----:B------:R-:W-:Y:S02]  /*10a90*/  UISETP.NE.AND UP1, UPT, UR6, 0x1, UPT ;  /* 0x000000010600788c */ /* 0x000fe4000bf25270 */
[----:B------:R-:W-:Y:S01]  /*10aa0*/  UISETP.NE.AND.EX UP0, UPT, UR5, URZ, UPT, UP0 ;  /* 0x0000003f0500728c */ /* 0x000fe2000bf05300 */
[----:B------:R-:W-:Y:S02]  /*10ab0*/  ULDC UR6, c[0x0][0x424] ;  /* 0x0001090000067ab9 */ /* 0x000fe40000000800 */
[----:B------:R-:W-:Y:S01]  /*10ac0*/  ULDC.64 UR4, c[0x0][0x9e0] ;  /* 0x0002780000047ab9 */ /* 0x000fe20000000a00 */
[----:B------:R-:W-:-:S02]  /*10ad0*/  USEL UR9, UR6, 0x1, UP0 ;  /* 0x0000000106097887 */ /* 0x000fc40008000000 */
[----:B------:R-:W-:Y:S01]  /*10ae0*/  UISETP.GE.AND UP0, UPT, UR5, 0x1, UPT ;  /* 0x000000010500788c */ /* 0x000fe2000bf06270 */
[----:B------:R-:W-:Y:S02]  /*10af0*/  ULDC UR10, c[0x0][0x288] ;  /* 0x0000a200000a7ab9 */ /* 0x000fe40000000800 */
[----:B------:R-:W-:Y:S01]  /*10b00*/  @UP1 ULDC UR7, c[0x0][0x44c] ;  /* 0x0001130000071ab9 */ /* 0x000fe20000000800 */
[----:B------:R-:W-:Y:S01]  /*10b10*/  ULDC UR12, c[0x0][0x2f0] ;  /* 0x0000bc00000c7ab9 */ /* 0x000fe20000000800 */
[----:B------:R-:W-:Y:S01]  /*10b20*/  UIADD3 UR11, -UR10, 0x1, URZ ;  /* 0x000000010a0b7890 */ /* 0x000fe2000fffe13f */
[----:B------:R-:W-:Y:S01]  /*10b30*/  PLOP3.LUT P1, PT, PT, PT, UP0, 0x80, 0x0 ;  /* 0x000000000000781c */ /* 0x000fe20003f2f008 */
[----:B------:R-:W-:Y:S01]  /*10b40*/  UIMAD UR13, UR9, UR12, 0x3f ;  /* 0x0000003f090d74a4 */ /* 0x000fe2000f8e020c */
[----:B------:R-:W-:Y:S01]  /*10b50*/  @UP1 ULDC UR14, c[0x0][0x450] ;  /* 0x00011400000e1ab9 */ /* 0x000fe20000000800 */
[----:B------:R-:W-:Y:S02]  /*10b60*/  UIMAD UR11, UR9, UR12, UR11 ;  /* 0x0000000c090b72a4 */ /* 0x000fe4000f8e020b */
[----:B0-----:R-:W-:-:S04]  /*10b70*/  USHF.L.U32 UR40, UR40, 0x6, URZ ;  /* 0x0000000628287899 */ /* 0x001fc8000800063f */
[----:B------:R-:W-:-:S04]  /*10b80*/  UIADD3 UR8, UR40, 0x3f, URZ ;  /* 0x0000003f28087890 */ /* 0x000fc8000fffe03f */
[----:B------:R-:W-:-:S04]  /*10b90*/  UIMAD.WIDE.U32 UR6, UR8, UR7, URZ ;  /* 0x00000007080672a5 */ /* 0x000fc8000f8e003f */
[----:B------:R-:W-:Y:S02]  /*10ba0*/  @UP1 USHF.R.U32.HI UR8, URZ, UR14, UR7 ;  /* 0x0000000e3f081299 */ /* 0x000fe40008011607 */
[----:B------:R-:W-:Y:S02]  /*10bb0*/  USHF.R.S32.HI UR7, URZ, 0x1f, UR13 ;  /* 0x0000001f3f077899 */ /* 0x000fe4000801140d */
[----:B------:R-:W-:Y:S02]  /*10bc0*/  UIADD3 UR6, UR11, UR8, URZ ;  /* 0x000000080b067290 */ /* 0x000fe4000fffe03f */
[----:B------:R-:W-:Y:S02]  /*10bd0*/  ULEA.HI UR7, UR7, UR13, URZ, 0x6 ;  /* 0x0000000d07077291 */ /* 0x000fe4000f8f303f */
[----:B------:R-:W-:Y:S02]  /*10be0*/  UIADD3 UR4, UR6, UR4, URZ ;  /* 0x0000000406047290 */ /* 0x000fe4000fffe03f */
[----:B------:R-:W-:Y:S01]  /*10bf0*/  USHF.R.S32.HI UR39, URZ, 0x6, UR7 ;  /* 0x000000063f277899 */ /* 0x000fe20008011407 */
        /* <DEDUP_REMOVED lines=11> */
.L_x_4842:
[----:B------:R-:W-:-:S11]  /*10cb0*/  UISETP.NE.AND UP0, UPT, UR5, 0x1, UPT ;  /* 0x000000010500788c */ /* 0x000fd6000bf05270 */
[----:B------:R-:W-:Y:S02]  /*10cc0*/  @UP0 ULDC.64 UR14, c[0x0][0x9e8] ;  /* 0x00027a00000e0ab9 */ /* 0x000fe40000000a00 */
[----:B------:R-:W-:-:S04]  /*10cd0*/  UIMAD.WIDE.U32 UR6, UR8, UR14, URZ ;  /* 0x0000000e080672a5 */ /* 0x000fc8000f8e003f */
[----:B------:R-:W-:-:S12]  /*10ce0*/  @UP0 USHF.R.U32.HI UR8, URZ, UR15, UR7 ;  /* 0x0000000f3f080299 */ /* 0x000fd80008011607 */
.L_x_4843:
[----:B------:R-:W-:-:S04]  /*10cf0*/  UIMAD UR8, UR8, UR5, UR5 ;  /* 0x00000005080872a4 */ /* 0x000fc8000f8e0205 */
[----:B------:R-:W-:-:S04]  /*10d00*/  UISETP.LT.AND UP0, UPT, UR4, UR8, UPT ;  /* 0x000000080400728c */ /* 0x000fc8000bf01270 */
[----:B------:R-:W-:-:S12]  /*10d10*/  USEL UR4, UR4, UR8, UP0 ;  /* 0x0000000804047287 */ /* 0x000fd80008000000 */
.L_x_4841:
        /* <DEDUP_REMOVED lines=11> */
[----:B------:R-:W-:Y:S01]  /*10dd0*/  UIADD3 UR4, UR9, UR4, URZ ;  /* 0x0000000409047290 */ /* 0x000fe2000fffe03f */
[----:B------:R-:W-:Y:S01]  /*10de0*/  ULDC UR8, c[0x0][0x9dc] ;  /* 0x0002770000087ab9 */ /* 0x000fe20000000800 */
[----:B------:R-:W-:Y:S02]  /*10df0*/  USEL UR12, UR39, UR44, UP0 ;  /* 0x0000002c270c7287 */ /* 0x000fe40008000000 */
        /* <DEDUP_REMOVED lines=12> */
.L_x_4845:
[----:B------:R-:W-:-:S11]  /*10ec0*/  UISETP.NE.AND UP0, UPT, UR5, 0x1, UPT ;  /* 0x000000010500788c */ /* 0x000fd6000bf05270 */
[----:B------:R-:W-:Y:S02]  /*10ed0*/  @UP0 ULDC.64 UR10, c[0x0][0x9e8] ;  /* 0x00027a00000a0ab9 */ /* 0x000fe40000000a00 */
[----:B------:R-:W-:-:S04]  /*10ee0*/  UIMAD.WIDE.U32 UR6, UR4, UR10, URZ ;  /* 0x0000000a040672a5 */ /* 0x000fc8000f8e003f */
[----:B------:R-:W-:-:S12]  /*10ef0*/  @UP0 USHF.R.U32.HI UR4, URZ, UR11, UR7 ;  /* 0x0000000b3f040299 */ /* 0x000fd80008011607 */
.L_x_4846:
[----:B------:R-:W-:-:S04]  /*10f00*/  UIMAD UR4, UR4, UR5, URZ ;  /* 0x00000005040472a4 */ /* 0x000fc8000f8e023f */
[----:B------:R-:W-:-:S04]  /*10f10*/  UISETP.LT.AND UP0, UPT, UR8, UR4, UPT ;  /* 0x000000040800728c */ /* 0x000fc8000bf01270 */
[----:B------:R-:W-:-:S12]  /*10f20*/  USEL UR8, UR8, UR4, !UP0 ;  /* 0x0000000408087287 */ /* 0x000fd8000c000000 */
.L_x_4844:
[----:B------:R-:W-:Y:S02]  /*10f30*/  USHF.R.S32.HI UR4, URZ, 0x1f, UR8 ;  /* 0x0000001f3f047899 */ /* 0x000fe40008011408 */
[----:B------:R-:W-:Y:S02]  /*10f40*/  USHF.R.U32.HI UR10, URZ, 0x10, UR42 ;  /* 0x000000103f0a7899 */ /* 0x000fe4000801162a */
[----:B------:R-:W-:Y:S02]  /*10f50*/  ULEA.HI UR4, UR4, UR8, URZ, 0x6 ;  /* 0x0000000804047291 */ /* 0x000fe4000f8f303f */
[----:B------:R-:W-:Y:S02]  /*10f60*/  ULOP3.LUT UR42, UR42, 0xffff, URZ, 0xc0, !UPT ;  /* 0x0000ffff2a2a7892 */ /* 0x000fe4000f8ec03f */
[----:B------:R-:W-:Y:S01]  /*10f70*/  USHF.R.S32.HI UR4, URZ, 0x6, UR4 ;  /* 0x000000063f047899 */ /* 0x000fe20008011404 */
[----:B------:R-:W-:-:S03]  /*10f80*/  UMOV UR46, URZ ;  /* 0x0000003f002e7c82 */ /* 0x000fc60008000000 */
[----:B------:R-:W-:-:S04]  /*10f90*/  UISETP.LT.AND UP0, UPT, URZ, UR4, UPT ;  /* 0x000000043f00728c */ /* 0x000fc8000bf01270 */
[----:B------:R-:W-:Y:S02]  /*10fa0*/  USEL UR43, URZ, UR4, !UP0 ;  /* 0x000000043f2b7287 */ /* 0x000fe4000c000000 */
[----:B------:R-:W-:Y:S02]  /*10fb0*/  UISETP.NE.AND UP0, UPT, UR10, URZ, UPT ;  /* 0x0000003f0a00728c */ /* 0x000fe4000bf05270 */
[----:B------:R-:W-:-:S06]  /*10fc0*/  UISETP.GT.AND UP1, UPT, UR12, UR43, UPT ;  /* 0x0000002b0c00728c */ /* 0x000fcc000bf24270 */
[----:B------:R-:W-:-:S03]  /*10fd0*/  PLOP3.LUT P0, PT, PT, PT, UP1, 0x80, 0x0 ;  /* 0x000000000000781c */ /* 0x000fc60003f0f018 */
[----:B------:R-:W-:-:S10]  /*10fe0*/  @!UP0 ULDC UR10, c[0x0][0x9f0] ;  /* 0x00027c00000a8ab9 */ /* 0x000fd40000000800 */
[----:B------:R-:W-:Y:S05]  /*10ff0*/  @!P0 BRA `(.L_x_4847) ;  /* 0x0000000000808947 */ /* 0x000fea0003800000 */
[----:B------:R-:W-:Y:S01]  /*11000*/  IMAD.U32 R3, RZ, RZ, UR10 ;  /* 0x0000000aff037e24 */ /* 0x000fe2000f8e00ff */
[----:B------:R-:W-:-:S04]  /*11010*/  UIADD3 UR4, UR10, -0x1, UR12 ;  /* 0xffffffff0a047890 */ /* 0x000fc8000fffe00c */
[-C--:B------:R-:W-:Y:S01]  /*11020*/  IABS R0, R3.reuse ;  /* 0x0000000300007213 */ /* 0x080fe20000000000 */
[----:B------:R-:W-:Y:S01]  /*11030*/  UIADD3 UR6, -UR43, UR4, URZ ;  /* 0x000000042b067290 */ /* 0x000fe2000fffe13f */
[----:B------:R-:W-:Y:S02]  /*11040*/  IABS R3, R3 ;  /* 0x0000000300037213 */ /* 0x000fe40000000000 */
[----:B------:R-:W-:Y:S01]  /*11050*/  R2UR UR11, R0 ;  /* 0x00000000000b72ca */ /* 0x000fe200000e0000 */
[----:B------:R-:W-:Y:S01]  /*11060*/  UMOV UR4, URZ ;  /* 0x0000003f00047c82 */ /* 0x000fe20008000000 */
[----:B------:R-:W-:-:S04]  /*11070*/  IADD3 R3, RZ, -R3, RZ ;  /* 0x80000003ff037210 */ /* 0x000fc80007ffe0ff */
[----:B------:R-:W-:-:S07]  /*11080*/  R2UR UR9, R3 ;  /* 0x00000000030972ca */ /* 0x000fce00000e0000 */
[----:B------:R-:W0:Y:S08]  /*11090*/  I2F.RP R0, UR11 ;  /* 0x0000000b00007d06 */ /* 0x000e300008209400 */
[----:B0-----:R-:W0:Y:S02]  /*110a0*/  MUFU.RCP R0, R0 ;  /* 0x0000000000007308 */ /* 0x001e240000001000 */
[----:B0-----:R-:W-:Y:S01]  /*110b0*/  VIADD R2, R0, 0xffffffe ;  /* 0x0ffffffe00027836 */ /* 0x001fe20000000000 */
[----:B------:R-:W-:Y:S01]  /*110c0*/  IABS R0, UR6 ;  /* 0x0000000600007c13 */ /* 0x000fe20008000000 */
[----:B------:R-:W-:-:S03]  /*110d0*/  ULOP3.LUT UR6, UR6, UR10, URZ, 0x3c, !UPT ;  /* 0x0000000a06067292 */ /* 0x000fc6000f8e3c3f */
[----:B------:R-:W-:Y:S01]  /*110e0*/  R2UR UR8, R0 ;  /* 0x00000000000872ca */ /* 0x000fe200000e0000 */
[----:B------:R-:W0:Y:S02]  /*110f0*/  F2I.FTZ.U32.TRUNC.NTZ R2, R2 ;  /* 0x0000000200027305 */ /* 0x000e24000021f000 */
        /* <DEDUP_REMOVED lines=16> */
.L_x_4847:
[----:B------:R-:W-:Y:S01]  /*11200*/  UIMAD UR41, UR42, UR46, UR43 ;  /* 0x0000002e2a2972a4 */ /* 0x000fe2000f8e022b */
[----:B------:R-:W-:Y:S02]  /*11210*/  IMAD.U32 R0, RZ, RZ, UR12 ;  /* 0x0000000cff007e24 */ /* 0x000fe4000f8e00ff */
[----:B------:R-:W-:Y:S02]  /*11220*/  IMAD.MOV.U32 R6, RZ, RZ, RZ ;  /* 0x000000ffff067224 */ /* 0x000fe400078e00ff */
[----:B------:R-:W-:Y:S02]  /*11230*/  IMAD.MOV.U32 R9, RZ, RZ, 0x1 ;  /* 0x00000001ff097424 */ /* 0x000fe400078e00ff */
[----:B------:R-:W-:-:S05]  /*11240*/  IMAD.U32 R3, RZ, RZ, UR41 ;  /* 0x00000029ff037e24 */ /* 0x000fca000f8e00ff */
[----:B------:R-:W-:Y:S02]  /*11250*/  VIADDMNMX R18, R3, UR46, R0, PT ;  /* 0x0000002e03127c46 */ /* 0x000fe4000b800100 */
[----:B------:R-:W-:Y:S02]  /*11260*/  MOV R0, 0x1 ;  /* 0x0000000100007802 */ /* 0x000fe40000000f00 */
        /* <DEDUP_REMOVED lines=26> */
.L_x_4848:
        /* <DEDUP_REMOVED lines=20> */
.L_x_4850:
        /* <DEDUP_REMOVED lines=15> */
.L_x_4849:
        /* <DEDUP_REMOVED lines=17> */
.L_x_4947:
        /* <DEDUP_REMOVED lines=8> */
.L_x_4950:
[----:B------:R-:W-:Y:S05]  /*117d0*/  @!P6 BRA `(.L_x_4852) ;  /* 0x0000000000d4e947 */ /* 0x000fea0003800000 */
[----:B------:R-:W-:Y:S01]  /*117e0*/  IMAD.MOV.U32 R16, RZ, RZ, R17 ;  /* 0x000000ffff107224 */ /* 0x000fe200078e0011 */
[----:B------:R-:W-:Y:S06]  /*117f0*/  @!P1 BRA `(.L_x_4854) ;  /* 0x0000000000509947 */ /* 0x000fec0003800000 */
[----:B------:R-:W-:Y:S01]  /*11800*/  IMAD.MOV.U32 R8, RZ, RZ, R0 ;  /* 0x000000ffff087224 */ /* 0x000fe200078e0000 */
[----:B------:R-:W-:Y:S01]  /*11810*/  ULDC.64 UR4, c[0x0][0x428] ;  /* 0x00010a0000047ab9 */ /* 0x000fe20000000a00 */
[----:B------:R-:W0:Y:S01]  /*11820*/  LDC R0, c[0x0][0x43c] ;  /* 0x00010f00ff007b82 */ /* 0x000e220000000800 */
[----:B------:R-:W-:Y:S02]  /*11830*/  IMAD R6, R18, UR4, RZ ;  /* 0x0000000412067c24 */ /* 0x000fe4000f8e02ff */
[----:B------:R-:W-:Y:S02]  /*11840*/  MOV R7, R8 ;  /* 0x0000000800077202 */ /* 0x000fe40000000f00 */
[----:B------:R-:W-:Y:S01]  /*11850*/  IMAD R9, R17, UR5, R6 ;  /* 0x0000000511097c24 */ /* 0x000fe2000f8e0206 */
[----:B0-----:R-:W-:-:S13]  /*11860*/  ISETP.NE.AND P0, PT, R0, 0x1, PT ;  /* 0x000000010000780c */ /* 0x001fda0003f05270 */
        /* <DEDUP_REMOVED lines=13> */
.L_x_4854:
[----:B------:R-:W-:Y:S01]  /*11940*/  MOV R0, 0x1 ;  /* 0x0000000100007802 */ /* 0x000fe20000000f00 */
[----:B0-----:R-:W0:Y:S03]  /*11950*/  S2R R8, SR_TID.X ;  /* 0x0000000000087919 */ /* 0x001e260000002100 */
[----:B------:R-:W-:-:S04]  /*11960*/  SHF.L.U32 R0, R0, 0x1f, RZ ;  /* 0x0000001f00007819 */ /* 0x000fc800000006ff */
[----:B------:R-:W1:Y:S01]  /*11970*/  SYNCS.PHASECHK.TRANS64.TRYWAIT P0, [UR38+0x28c40], R0 ;  /* 0x028c4000ff0075a7 */ /* 0x000e620008000166 */
[----:B0-----:R-:W-:-:S04]  /*11980*/  LOP3.LUT R2, R8, 0x7f, RZ, 0xc0, !PT ;  /* 0x0000007f08027812 */ /* 0x001fc800078ec0ff */
[----:B------:R-:W-:Y:S01]  /*11990*/  ISETP.NE.AND P1, PT, R2, RZ, PT ;  /* 0x000000ff0200720c */ /* 0x000fe20003f25270 */
[----:B-1----:R-:W-:-:S12]  /*119a0*/  @!P0 BRA `(.L_x_4855) ;  /* 0x0000003c00908947 */ /* 0x002fd80003800000 */
.L_x_4951:
[----:B------:R-:W-:Y:S05]  /*119b0*/  @P1 BRA `(.L_x_4856) ;  /* 0x0000000000181947 */ /* 0x000fea0003800000 */
[----:B------:R-:W1:Y:S01]  /*119c0*/  S2R R2, SR_TID.X ;  /* 0x0000000000027919 */ /* 0x000e620000002100 */
[----:B0-----:R-:W-:-:S04]  /*119d0*/  IMAD.MOV.U32 R0, RZ, RZ, 0x2000 ;  /* 0x00002000ff007424 */ /* 0x001fc800078e00ff */
[----:B------:R2:W-:Y:S01]  /*119e0*/  SYNCS.ARRIVE.TRANS64 RZ, [UR38+0x28c30], R0 ;  /* 0x028c3000ffff79a7 */ /* 0x0005e20008000026 */
[----:B-1----:R-:W-:-:S13]  /*119f0*/  LOP3.LUT P0, RZ, R2, 0x1f, RZ, 0xc0, !PT ;  /* 0x0000001f02ff7812 */ /* 0x002fda000780c0ff */
[----:B--2---:R-:W-:Y:S05]  /*11a00*/  @!P0 BRA `(.L_x_4856) ;  /* 0x0000000000048947 */ /* 0x004fea0003800000 */
[----:B------:R-:W-:Y:S01]  /*11a10*/  BPT.TRAP 0x1 ;  /* 0x000000040000795c */ /* 0x000fe20000300000 */
.L_x_4856:
        /* <DEDUP_REMOVED lines=17> */
.L_x_4852:
        /* <DEDUP_REMOVED lines=22> */
.L_x_4857:
[----:B------:R-:W0:Y:S01]  /*11c90*/  LDC R6, c[0x0][0x448] ;  /* 0x00011200ff067b82 */ /* 0x000e220000000800 */
[----:B------:R-:W1:Y:S01]  /*11ca0*/  S2R R11, SR_TID.X ;  /* 0x00000000000b7919 */ /* 0x000e620000002100 */
[----:B------:R-:W-:Y:S01]  /*11cb0*/  USHF.R.S32.HI UR4, URZ, 0x1f, UR36 ;  /* 0x0000001f3f047899 */ /* 0x000fe20008011424 */
[----:B------:R-:W-:Y:S01]  /*11cc0*/  ULDC.64 UR8, c[0x0][0x2d8] ;  /* 0x0000b60000087ab9 */ /* 0x000fe20000000a00 */
[----:B------:R-:W2:Y:S02]  /*11cd0*/  S2R R12, SR_CTAID.Z ;  /* 0x00000000000c7919 */ /* 0x000ea40000002700 */
[----:B------:R-:W-:Y:S02]  /*11ce0*/  UIMAD UR6, UR4, UR8, URZ ;  /* 0x00000008040672a4 */ /* 0x000fe4000f8e023f */
[----:B------:R-:W-:Y:S02]  /*11cf0*/  UIMAD.WIDE.U32 UR4, UR36, UR8, URZ ;  /* 0x00000008240472a5 */ /* 0x000fe4000f8e003f */
[----:B------:R-:W-:-:S04]  /*11d00*/  UIMAD UR6, UR36, UR9, UR6 ;  /* 0x00000009240672a4 */ /* 0x000fc8000f8e0206 */
[----:B------:R-:W-:Y:S01]  /*11d10*/  UIADD3 UR5, UR5, UR6, URZ ;  /* 0x0000000605057290 */ /* 0x000fe2000fffe03f */
[----:B0-----:R-:W-:Y:S02]  /*11d20*/  ISETP.NE.AND P0, PT, R6, 0x1, PT ;  /* 0x000000010600780c */ /* 0x001fe40003f05270 */
[C---:B-1----:R-:W-:Y:S01]  /*11d30*/  LOP3.LUT R10, R11.reuse, 0x7f, RZ, 0xc0, !PT ;  /* 0x0000007f0b0a7812 */ /* 0x042fe200078ec0ff */
[----:B------:R-:W-:-:S10]  /*11d40*/  IMAD.SHL.U32 R3, R11, 0x10, RZ ;  /* 0x000000100b037824 */ /* 0x000fd400078e00ff */
[----:B------:R-:W0:Y:S01]  /*11d50*/  @P0 LDC R8, c[0x0][0x44c] ;  /* 0x00011300ff080b82 */ /* 0x000e220000000800 */
[----:B------:R-:W-:-:S04]  /*11d60*/  SHF.R.U32.HI R4, RZ, 0x3, R10 ;  /* 0x00000003ff047819 */ /* 0x000fc8000001160a */
[----:B------:R-:W-:-:S03]  /*11d70*/  LOP3.LUT R3, R4, 0x70, R3, 0xf8, !PT ;  /* 0x0000007004037812 */ /* 0x000fc600078ef803 */
[----:B------:R-:W1:Y:S01]  /*11d80*/  @P0 LDC R0, c[0x0][0x450] ;  /* 0x00011400ff000b82 */ /* 0x000e620000000800 */
[----:B------:R-:W-:-:S05]  /*11d90*/  IADD3 R5, R3, UR40, RZ ;  /* 0x0000002803057c10 */ /* 0x000fca000fffe0ff */
[----:B------:R-:W-:Y:S02]  /*11da0*/  IMAD.MOV.U32 R7, RZ, RZ, R5 ;  /* 0x000000ffff077224 */ /* 0x000fe400078e0005 */
[----:B------:R-:W3:Y:S01]  /*11db0*/  LDC.64 R2, c[0x0][0x2e0] ;  /* 0x0000b800ff027b82 */ /* 0x000ee20000000a00 */
[----:B0-----:R-:W-:-:S05]  /*11dc0*/  @P0 IMAD.HI.U32 R9, R5, R8, RZ ;  /* 0x0000000805090227 */ /* 0x001fca00078e00ff */
[----:B-1----:R-:W-:Y:S02]  /*11dd0*/  @P0 SHF.R.U32.HI R7, RZ, R0, R9 ;  /* 0x00000000ff070219 */ /* 0x002fe40000011609 */
[----:B--2---:R-:W-:-:S03]  /*11de0*/  SHF.R.S32.HI R9, RZ, 0x1f, R12 ;  /* 0x0000001fff097819 */ /* 0x004fc6000001140c */
[----:B------:R-:W-:Y:S02]  /*11df0*/  IMAD.MOV R8, RZ, RZ, -R7 ;  /* 0x000000ffff087224 */ /* 0x000fe400078e0a07 */
[----:B---3--:R-:W-:Y:S02]  /*11e00*/  IMAD R0, R9, R2, RZ ;  /* 0x0000000209007224 */ /* 0x008fe400078e02ff */
[----:B------:R-:W-:Y:S02]  /*11e10*/  IMAD R5, R6, R8, R5 ;  /* 0x0000000806057224 */ /* 0x000fe400078e0205 */
[C---:B------:R-:W-:Y:S01]  /*11e20*/  IMAD R9, R12.reuse, R3, R0 ;  /* 0x000000030c097224 */ /* 0x040fe200078e0200 */
[----:B------:R-:W-:Y:S01]  /*11e30*/  SHF.R.S32.HI R0, RZ, 0x1f, R7 ;  /* 0x0000001fff007819 */ /* 0x000fe20000011407 */
[----:B------:R-:W-:Y:S01]  /*11e40*/  IMAD.WIDE.U32 R2, R12, R2, UR4 ;  /* 0x000000040c027e25 */ /* 0x000fe2000f8e0002 */
[----:B------:R-:W-:-:S03]  /*11e50*/  ULDC.64 UR4, c[0x0][0x2d0] ;  /* 0x0000b40000047ab9 */ /* 0x000fc60000000a00 */
[----:B------:R-:W-:Y:S02]  /*11e60*/  IMAD.IADD R3, R3, 0x1, R9 ;  /* 0x0000000103037824 */ /* 0x000fe400078e0209 */
[----:B------:R-:W-:Y:S02]  /*11e70*/  IMAD R0, R0, UR4, RZ ;  /* 0x0000000400007c24 */ /* 0x000fe4000f8e02ff */
[----:B------:R-:W-:-:S04]  /*11e80*/  IMAD.WIDE.U32 R2, R7, UR4, R2 ;  /* 0x0000000407027c25 */ /* 0x000fc8000f8e0002 */
[----:B------:R-:W-:Y:S01]  /*11e90*/  IMAD R9, R7, UR5, R0 ;  /* 0x0000000507097c24 */ /* 0x000fe2000f8e0200 */
[----:B------:R-:W-:Y:S01]  /*11ea0*/  SHF.R.S32.HI R0, RZ, 0x1f, R5 ;  /* 0x0000001fff007819 */ /* 0x000fe20000011405 */
[----:B------:R-:W-:-:S03]  /*11eb0*/  ULDC.64 UR4, c[0x0][0x2c8] ;  /* 0x0000b20000047ab9 */ /* 0x000fc60000000a00 */
[----:B------:R-:W-:Y:S01]  /*11ec0*/  IADD3 R3, R3, R9, RZ ;  /* 0x0000000903037210 */ /* 0x000fe20007ffe0ff */
[----:B------:R-:W-:-:S04]  /*11ed0*/  IMAD R0, R0, UR4, RZ ;  /* 0x0000000400007c24 */ /* 0x000fc8000f8e02ff */
[C---:B------:R-:W-:Y:S02]  /*11ee0*/  IMAD R7, R5.reuse, UR5, R0 ;  /* 0x0000000505077c24 */ /* 0x040fe4000f8e0200 */
[----:B------:R-:W-:Y:S01]  /*11ef0*/  IMAD.WIDE.U32 R2, R5, UR4, R2 ;  /* 0x0000000405027c25 */ /* 0x000fe2000f8e0002 */
[----:B------:R-:W-:-:S03]  /*11f00*/  ULDC.64 UR4, c[0x0][0x280] ;  /* 0x0000a00000047ab9 */ /* 0x000fc60000000a00 */
[----:B------:R-:W-:Y:S01]  /*11f10*/  IMAD.IADD R7, R3, 0x1, R7 ;  /* 0x0000000103077824 */ /* 0x000fe200078e0207 */
[----:B------:R-:W-:Y:S01]  /*11f20*/  LEA R0, P0, R2, UR4, 0x1 ;  /* 0x0000000402007c11 */ /* 0x000fe2000f8008ff */
[----:B------:R-:W-:Y:S01]  /*11f30*/  ULDC UR4, c[0x0][0x2b8] ;  /* 0x0000ae0000047ab9 */ /* 0x000fe20000000800 */
[----:B------:R-:W-:Y:S02]  /*11f40*/  IMAD.SHL.U32 R5, R10, 0x8, RZ ;  /* 0x000000080a057824 */ /* 0x000fe400078e00ff */
        /* <DEDUP_REMOVED lines=11> */
[----:B------:R-:W-:Y:S01]  /*12000*/  IADD3 R4, R4, UR40, RZ ;  /* 0x0000002804047c10 */ /* 0x000fe2000fffe0ff */
[----:B------:R-:W-:Y:S01]  /*12010*/  IMAD R6, R6, UR4, RZ ;  /* 0x0000000406067c24 */ /* 0x000fe2000f8e02ff */
[----:B------:R-:W1:Y:S03]  /*12020*/  SHFL.IDX PT, R2, R7, RZ, 0x181f ;  /* 0x00181fff07027589 */ /* 0x000e6600000e0000 */
[C---:B------:R-:W-:Y:S01]  /*12030*/  VIADD R11, R4.reuse, 0x10 ;  /* 0x00000010040b7836 */ /* 0x040fe20000000000 */
[----:B------:R-:W-:-:S13]  /*12040*/  ISETP.GE.AND P1, PT, R4, R6, PT ;  /* 0x000000060400720c */ /* 0x000fda0003f26270 */
[----:B------:R-:W-:Y:S02]  /*12050*/  @!P1 LEA R9, R5, UR38, 0x1 ;  /* 0x0000002605099c11 */ /* 0x000fe4000f8e08ff */
[----:B0-----:R-:W-:-:S05]  /*12060*/  @!P1 LEA R14, P2, R8, R14, 0x1 ;  /* 0x0000000e080e9211 */ /* 0x001fca00078408ff */
[----:B-1----:R-:W-:Y:S02]  /*12070*/  @!P1 IMAD.X R3, RZ, RZ, R2, P2 ;  /* 0x000000ffff039224 */ /* 0x002fe400010e0602 */
[----:B------:R-:W-:Y:S02]  /*12080*/  @!P1 IMAD.MOV.U32 R2, RZ, RZ, R14 ;  /* 0x000000ffff029224 */ /* 0x000fe400078e000e */
[----:B------:R-:W0:Y:S04]  /*12090*/  SHFL.IDX PT, R14, R0, 0x1, 0x181f ;  /* 0x00381f00000e7f89 */ /* 0x000e2800000e0000 */
[----:B------:R1:W-:Y:S01]  /*120a0*/  @!P1 LDGSTS.E.BYPASS.LTC128B.128 [R9+0x20400], desc[UR48][R2.64], !P0 ;  /* 0x2040000002099fae */ /* 0x0003e2000c101d70 */
[----:B------:R-:W-:-:S03]  /*120b0*/  ISETP.GE.AND P1, PT, R11, R6, PT ;  /* 0x000000060b00720c */ /* 0x000fc60003f26270 */
[----:B-1----:R-:W1:Y:S01]  /*120c0*/  SHFL.IDX PT, R2, R7, 0x1, 0x181f ;  /* 0x00381f0007027f89 */ /* 0x002e6200000e0000 */
[----:B------:R-:W-:-:S09]  /*120d0*/  VIADD R9, R4, 0x20 ;  /* 0x0000002004097836 */ /* 0x000fd20000000000 */
[----:B------:R-:W-:Y:S02]  /*120e0*/  @!P1 LEA R21, R5, UR38, 0x1 ;  /* 0x0000002605159c11 */ /* 0x000fe4000f8e08ff */
[----:B0-----:R-:W-:-:S04]  /*120f0*/  @!P1 LEA R14, P2, R8, R14, 0x1 ;  /* 0x0000000e080e9211 */ /* 0x001fc800078408ff */
[----:B-1----:R-:W-:Y:S01]  /*12100*/  @!P1 IADD3.X R3, RZ, R2, RZ, P2, !PT ;  /* 0x00000002ff039210 */ /* 0x002fe200017fe4ff */
[----:B------:R-:W-:Y:S02]  /*12110*/  @!P1 IMAD.MOV.U32 R2, RZ, RZ, R14 ;  /* 0x000000ffff029224 */ /* 0x000fe400078e000e */
[----:B------:R-:W0:Y:S04]  /*12120*/  SHFL.IDX PT, R14, R0, 0x2, 0x181f ;  /* 0x00581f00000e7f89 */ /* 0x000e2800000e0000 */
[----:B------:R1:W-:Y:S01]  /*12130*/  @!P1 LDGSTS.E.BYPASS.LTC128B.128 [R21+0x20c00], desc[UR48][R2.64], !P0 ;  /* 0x20c0000002159fae */ /* 0x0003e2000c101d70 */
[----:B------:R-:W-:-:S03]  /*12140*/  ISETP.GE.AND P1, PT, R9, R6, PT ;  /* 0x000000060900720c */ /* 0x000fc60003f26270 */
[----:B-1----:R-:W1:Y:S10]  /*12150*/  SHFL.IDX PT, R2, R7, 0x2, 0x181f ;  /* 0x00581f0007027f89 */ /* 0x002e7400000e0000 */
[----:B------:R-:W-:Y:S01]  /*12160*/  @!P1 LEA R9, R5, UR38, 0x1 ;  /* 0x0000002605099c11 */ /* 0x000fe2000f8e08ff */
[----:B------:R-:W2:Y:S01]  /*12170*/  SHFL.IDX PT, R7, R7, 0x3, 0x181f ;  /* 0x00781f0007077f89 */ /* 0x000ea200000e0000 */
[----:B0-----:R-:W-:-:S05]  /*12180*/  @!P1 LEA R14, P2, R8, R14, 0x1 ;  /* 0x0000000e080e9211 */ /* 0x001fca00078408ff */
[----:B-1----:R-:W-:Y:S01]  /*12190*/  @!P1 IMAD.X R3, RZ, RZ, R2, P2 ;  /* 0x000000ffff039224 */ /* 0x002fe200010e0602 */
[----:B------:R-:W-:Y:S02]  /*121a0*/  @!P1 MOV R2, R14 ;  /* 0x0000000e00029202 */ /* 0x000fe40000000f00 */
[----:B------:R0:W1:Y:S04]  /*121b0*/  SHFL.IDX PT, R14, R0, 0x3, 0x181f ;  /* 0x00781f00000e7f89 */ /* 0x00006800000e0000 */
[----:B--2---:R0:W-:Y:S02]  /*121c0*/  @!P1 LDGSTS.E.BYPASS.LTC128B.128 [R9+0x21400], desc[UR48][R2.64], !P0 ;  /* 0x2140000002099fae */ /* 0x0041e4000c101d70 */
.L_x_4960:
[----:B0-----:R-:W-:Y:S02]  /*121d0*/  VIADD R3, R4, 0x30 ;  /* 0x0000003004037836 */ /* 0x001fe40000000000 */
[----:B------:R-:W-:-:S03]  /*121e0*/  IMAD.MOV.U32 R4, RZ, RZ, 0x1 ;  /* 0x00000001ff047424 */ /* 0x000fc600078e00ff */
[----:B------:R-:W-:Y:S02]  /*121f0*/  ISETP.GE.AND P1, PT, R3, R6, PT ;  /* 0x000000060300720c */ /* 0x000fe40003f26270 */
[----:B------:R-:W-:-:S11]  /*12200*/  SHF.L.U32 R4, R4, 0x1f, RZ ;  /* 0x0000001f04047819 */ /* 0x000fd600000006ff */
[----:B-1----:R-:W-:Y:S02]  /*12210*/  @!P1 LEA R2, P2, R8, R14, 0x1 ;  /* 0x0000000e08029211 */ /* 0x002fe400078408ff */
        /* <DEDUP_REMOVED lines=13> */
.L_x_4961:
[----:B------:R-:W-:Y:S01]  /*122f0*/  ISETP.NE.AND P0, PT, R19, RZ, PT ;  /* 0x000000ff1300720c */ /* 0x000fe20003f05270 */
[----:B------:R-:W-:Y:S01]  /*12300*/  BSSY B0, `(.L_x_4860) ;  /* 0x000007f000007945 */ /* 0x000fe20003800000 */
[----:B------:R-:W-:-:S11]  /*12310*/  MOV R0, 0x1 ;  /* 0x0000000100007802 */ /* 0x000fd60000000f00 */
[----:B------:R-:W-:Y:S05]  /*12320*/  @!P0 BRA `(.L_x_4861) ;  /* 0x0000000400f08947 */ /* 0x000fea0003800000 */
[----:B------:R-:W1:Y:S01]  /*12330*/  SYNCS.PHASECHK.TRANS64.TRYWAIT P0, [UR38+0x28c60], R4 ;  /* 0x028c6004ff0075a7 */ /* 0x000e620008000166 */
[----:B------:R-:W2:Y:S02]  /*12340*/  S2R R2, SR_TID.X ;  /* 0x0000000000027919 */ /* 0x000ea40000002100 */
[----:B--2---:R-:W-:-:S04]  /*12350*/  LOP3.LUT R2, R2, 0x7f, RZ, 0xc0, !PT ;  /* 0x0000007f02027812 */ /* 0x004fc800078ec0ff */
[----:B------:R-:W-:Y:S01]  /*12360*/  ISETP.NE.AND P1, PT, R2, RZ, PT ;  /* 0x000000ff0200720c */ /* 0x000fe20003f25270 */
[----:B-1----:R-:W-:-:S12]  /*12370*/  @!P0 BRA `(.L_x_4862) ;  /* 0x00000038007c8947 */ /* 0x002fd80003800000 */
.L_x_4962:
        /* <DEDUP_REMOVED lines=8> */
.L_x_4864:
[----:B------:R-:W-:Y:S05]  /*12400*/  BSYNC B1 ;  /* 0x0000000000017941 */ /* 0x000fea0003800000 */
.L_x_4863:
        /* <DEDUP_REMOVED lines=11> */
.L_x_4865:
        /* <DEDUP_REMOVED lines=13> */
.L_x_4866:
        /* <DEDUP_REMOVED lines=13> */
.L_x_4867:
        /* <DEDUP_REMOVED lines=13> */
.L_x_4868:
        /* <DEDUP_REMOVED lines=13> */
.L_x_4869:
        /* <DEDUP_REMOVED lines=13> */
.L_x_4870:
        /* <DEDUP_REMOVED lines=13> */
.L_x_4871:
        /* <DEDUP_REMOVED lines=13> */
.L_x_4872:
        /* <DEDUP_REMOVED lines=8> */
.L_x_4861:
[----:B------:R-:W-:Y:S05]  /*12af0*/  BSYNC B0 ;  /* 0x0000000000007941 */ /* 0x000fea0003800000 */
.L_x_4860:
[----:B0-----:R-:W2:Y:S01]  /*12b00*/  LDL.LU R3, [R1+0x8] ;  /* 0x0000080001037983 */ /* 0x001ea20000300800 */
[----:B------:R-:W-:Y:S01]  /*12b10*/  MOV R9, RZ ;  /* 0x000000ff00097202 */ /* 0x000fe20000000f00 */
[----:B------:R-:W-:Y:S02]  /*12b20*/  IMAD.MOV.U32 R6, RZ, RZ, 0x1 ;  /* 0x00000001ff067424 */ /* 0x000fe400078e00ff */
[----:B--2---:R-:W-:-:S05]  /*12b30*/  VIADD R7, R3, 0xfffffffe ;  /* 0xfffffffe03077836 */ /* 0x004fca0000000000 */
[----:B------:R-:W-:-:S13]  /*12b40*/  ISETP.GE.AND P0, PT, R7, UR41, PT ;  /* 0x0000002907007c0c */ /* 0x000fda000bf06270 */
[----:B------:R-:W-:Y:S05]  /*12b50*/  @!P0 BRA `(.L_x_4840) ;  /* 0x0000002400248947 */ /* 0x000fea0003800000 */
[----:B------:R-:W-:Y:S01]  /*12b60*/  UIADD3 UR4, UR42, 0x1, URZ ;  /* 0x000000012a047890 */ /* 0x000fe2000fffe03f */
[----:B------:R-:W0:Y:S01]  /*12b70*/  S2R R4, SR_TID.X ;  /* 0x0000000000047919 */ /* 0x000e220000002100 */
[----:B------:R-:W-:Y:S01]  /*12b80*/  ULOP3.LUT UR5, URZ, UR44, URZ, 0x33, !UPT ;  /* 0x0000002c3f057292 */ /* 0x000fe2000f8e333f */
[----:B------:R-:W-:Y:S01]  /*12b90*/  IMAD.MOV.U32 R6, RZ, RZ, 0x1 ;  /* 0x00000001ff067424 */ /* 0x000fe200078e00ff */
[----:B------:R-:W-:-:S04]  /*12ba0*/  UIMAD UR4, UR4, UR46, URZ ;  /* 0x0000002e040472a4 */ /* 0x000fc8000f8e023f */
[----:B------:R-:W-:Y:S01]  /*12bb0*/  IMAD.U32 R3, RZ, RZ, UR5 ;  /* 0x00000005ff037e24 */ /* 0x000fe2000f8e00ff */
[----:B------:R-:W-:Y:S01]  /*12bc0*/  ULOP3.LUT UR5, URZ, UR41, URZ, 0x33, !UPT ;  /* 0x000000293f057292 */ /* 0x000fe2000f8e333f */
[----:B------:R-:W-:Y:S01]  /*12bd0*/  LOP3.LUT R0, RZ, UR4, RZ, 0x33, !PT ;  /* 0x00000004ff007c12 */ /* 0x000fe2000f8e33ff */
[----:B------:R-:W-:-:S03]  /*12be0*/  ULOP3.LUT UR4, URZ, UR39, URZ, 0x33, !UPT ;  /* 0x000000273f047292 */ /* 0x000fc6000f8e333f */
[----:B------:R-:W-:Y:S01]  /*12bf0*/  VIADDMNMX R0, R0, -UR43, R3, !PT ;  /* 0x8000002b00007c46 */ /* 0x000fe2000f800103 */
[----:B------:R-:W-:-:S03]  /*12c00*/  IMAD.MOV.U32 R3, RZ, RZ, 0x2 ;  /* 0x00000002ff037424 */ /* 0x000fc600078e00ff */
[----:B------:R-:W-:-:S04]  /*12c10*/  VIMNMX R0, R0, UR4, !PT ;  /* 0x0000000400007c48 */ /* 0x000fc8000ffe0100 */
[----:B------:R-:W-:-:S04]  /*12c20*/  VIADDMNMX R2, R0, R3, UR5, !PT ;  /* 0x0000000500027e46 */ /* 0x000fc8000f800103 */
[----:B------:R-:W-:-:S04]  /*12c30*/  IADD3 R3, R2, -0x2, RZ ;  /* 0xfffffffe02037810 */ /* 0x000fc80007ffe0ff */
[-C--:B------:R-:W-:Y:S02]  /*12c40*/  ISETP.NE.AND P0, PT, R3, R0.reuse, PT ;  /* 0x000000000300720c */ /* 0x080fe40003f05270 */
[----:B------:R-:W-:Y:S01]  /*12c50*/  LOP3.LUT R3, RZ, R0, RZ, 0x33, !PT ;  /* 0x00000000ff037212 */ /* 0x000fe200078e33ff */
[----:B------:R-:W-:Y:S01]  /*12c60*/  IMAD.MOV.U32 R0, RZ, RZ, 0x1 ;  /* 0x00000001ff007424 */ /* 0x000fe200078e00ff */
[----:B0-----:R-:W-:-:S03]  /*12c70*/  LOP3.LUT R10, R4, 0x1f, RZ, 0xc0, !PT ;  /* 0x0000001f040a7812 */ /* 0x001fc600078ec0ff */
[----:B------:R-:W-:-:S05]  /*12c80*/  IMAD.IADD R2, R2, 0x1, R3 ;  /* 0x0000000102027824 */ /* 0x000fca00078e0203 */
[----:B------:R-:W-:Y:S01]  /*12c90*/  LOP3.LUT R11, R2, 0x1, RZ, 0xc0, !PT ;  /* 0x00000001020b7812 */ /* 0x000fe200078ec0ff */
[----:B------:R-:W-:Y:S06]  /*12ca0*/  @!P0 BRA `(.L_x_4873) ;  /* 0x0000001400e08947 */ /* 0x000fec0003800000 */
[----:B------:R-:W-:Y:S01]  /*12cb0*/  BSSY B0, `(.L_x_4873) ;  /* 0x0000177000007945 */ /* 0x000fe20003800000 */
[----:B------:R-:W-:Y:S01]  /*12cc0*/  IADD3 R8, R2, -R11, RZ ;  /* 0x8000000b02087210 */ /* 0x000fe20007ffe0ff */
[----:B------:R-:W-:-:S07]  /*12cd0*/  IMAD.MOV.U32 R0, RZ, RZ, 0x1 ;  /* 0x00000001ff007424 */ /* 0x000fce00078e00ff */
.L_x_4914:
[----:B------:R-:W-:Y:S01]  /*12ce0*/  ISETP.NE.AND P0, PT, R19, RZ, PT ;  /* 0x000000ff1300720c */ /* 0x000fe20003f05270 */
[----:B------:R-:W-:Y:S01]  /*12cf0*/  VIADD R8, R8, 0xfffffffe ;  /* 0xfffffffe08087836 */ /* 0x000fe20000000000 */
[----:B------:R-:W-:Y:S04]  /*12d00*/  BSSY B1, `(.L_x_4874) ;  /* 0x00000b6000017945 */ /* 0x000fe80003800000 */
[----:B------:R-:W-:-:S07]  /*12d10*/  ISETP.NE.AND P1, PT, R8, RZ, PT ;  /* 0x000000ff0800720c */ /* 0x000fce0003f25270 */
[----:B0-----:R-:W-:Y:S06]  /*12d20*/  @!P0 BRA `(.L_x_4875) ;  /* 0x0000000800cc8947 */ /* 0x001fec0003800000 */
        /* <DEDUP_REMOVED lines=12> */
[----:B------:R-:W-:Y:S01]  /*12df0*/  SHF.R.S32.HI R3, RZ, 0x1f, R12 ;  /* 0x0000001fff037819 */ /* 0x000fe2000001140c */
        /* <DEDUP_REMOVED lines=10> */
.L_x_4876:
[----:B------:R-:W1:Y:S01]  /*12ea0*/  S2R R2, SR_TID.X ;  /* 0x0000000000027919 */ /* 0x000e620000002100 */
[----:B------:R-:W-:Y:S01]  /*12eb0*/  BSSY B2, `(.L_x_4877) ;  /* 0x0000006000027945 */ /* 0x000fe20003800000 */
[----:B-1----:R-:W-:Y:S02]  /*12ec0*/  LOP3.LUT R3, R2, 0x7f, RZ, 0xc0, !PT ;  /* 0x0000007f02037812 */ /* 0x002fe400078ec0ff */
[----:B------:R-:W-:Y:S02]  /*12ed0*/  SHF.L.U32 R2, R0, 0x1f, RZ ;  /* 0x0000001f00027819 */ /* 0x000fe400000006ff */
[----:B------:R-:W-:Y:S02]  /*12ee0*/  ISETP.NE.AND P2, PT, R3, RZ, PT ;  /* 0x000000ff0300720c */ /* 0x000fe40003f45270 */
[----:B------:R-:W1:Y:S02]  /*12ef0*/  SYNCS.PHASECHK.TRANS64.TRYWAIT P0, [UR38+0x28c48], R2 ;  /* 0x028c4802ff0075a7 */ /* 0x000e640008000166 */
[----:B-1----:R-:W-:Y:S09]  /*12f00*/  @!P0 BRA `(.L_x_4878) ;  /* 0x0000002c00b08947 */ /* 0x002ff20003800000 */
.L_x_4963:
[----:B------:R-:W-:Y:S05]  /*12f10*/  BSYNC B2 ;  /* 0x0000000000027941 */ /* 0x000fea0003800000 */
.L_x_4877:
[----:B------:R-:W-:Y:S04]  /*12f20*/  BSSY B2, `(.L_x_4879) ;  /* 0x0000007000027945 */ /* 0x000fe80003800000 */
[----:B------:R-:W-:Y:S05]  /*12f30*/  @P2 BRA `(.L_x_4880) ;  /* 0x0000000000142947 */ /* 0x000fea0003800000 */
[----:B------:R-:W-:Y:S02]  /*12f40*/  ISETP.NE.AND P0, PT, R10, RZ, PT ;  /* 0x000000ff0a00720c */ /* 0x000fe40003f05270 */
[----:B-1----:R-:W-:-:S04]  /*12f50*/  MOV R3, 0x2000 ;  /* 0x0000200000037802 */ /* 0x002fc80000000f00 */
[----:B------:R2:W-:Y:S07]  /*12f60*/  SYNCS.ARRIVE.TRANS64 RZ, [UR38+0x28c38], R3 ;  /* 0x028c3803ffff79a7 */ /* 0x0005ee0008000026 */
[----:B------:R-:W-:Y:S05]  /*12f70*/  @!P0 BRA `(.L_x_4880) ;  /* 0x0000000000048947 */ /* 0x000fea0003800000 */
[----:B------:R-:W-:Y:S01]  /*12f80*/  BPT.TRAP 0x1 ;  /* 0x000000040000795c */ /* 0x000fe20000300000 */
.L_x_4880:
[----:B------:R-:W-:Y:S05]  /*12f90*/  BSYNC B2 ;  /* 0x0000000000027941 */ /* 0x000fea0003800000 */
.L_x_4879:
        /* <DEDUP_REMOVED lines=11> */
.L_x_4881:
        /* <DEDUP_REMOVED lines=10> */
.L_x_4964:
[----:B------:R-:W-:Y:S05]  /*130f0*/  BSYNC B2 ;  /* 0x0000000000027941 */ /* 0x000fea0003800000 */
.L_x_4882:
[----:B------:R-:W-:Y:S01]  /*13100*/  BSSY B2, `(.L_x_4884) ;  /* 0x0000009000027945 */ /* 0x000fe20003800000 */
[----:B01----:R-:W-:Y:S01]  /*13110*/  IMAD.MOV.U32 R2, RZ, RZ, 0x0 ;  /* 0x00000000ff027424 */ /* 0x003fe200078e00ff */
[----:B--2---:R-:W-:Y:S02]  /*13120*/  MOV R3, 0x14f00000 ;  /* 0x14f0000000037802 */ /* 0x004fe40000000f00 */
[----:B------:R-:W-:Y:S05]  /*13130*/  @P2 BRA `(.L_x_4885) ;  /* 0x0000000000142947 */ /* 0x000fea0003800000 */
[----:B------:R-:W-:Y:S01]  /*13140*/  ISETP.NE.AND P0, PT, R10, RZ, PT ;  /* 0x000000ff0a00720c */ /* 0x000fe20003f05270 */
[----:B------:R-:W-:-:S04]  /*13150*/  IMAD.MOV.U32 R12, RZ, RZ, 0x10000 ;  /* 0x00010000ff0c7424 */ /* 0x000fc800078e00ff */
[----:B------:R0:W-:Y:S08]  /*13160*/  SYNCS.ARRIVE.TRANS64 RZ, [UR38+0x28c58], R12 ;  /* 0x028c580cffff79a7 */ /* 0x0001f00008000026 */
[----:B0-----:R-:W-:Y:S05]  /*13170*/  @!P0 BRA `(.L_x_4885) ;  /* 0x0000000000048947 */ /* 0x001fea0003800000 */
[----:B------:R-:W-:Y:S01]  /*13180*/  BPT.TRAP 0x1 ;  /* 0x000000040000795c */ /* 0x000fe20000300000 */
.L_x_4885:
[----:B------:R-:W-:Y:S05]  /*13190*/  BSYNC B2 ;  /* 0x0000000000027941 */ /* 0x000fea0003800000 */
.L_x_4884:
        /* <DEDUP_REMOVED lines=9> */
.L_x_4886:
        /* <DEDUP_REMOVED lines=13> */
.L_x_4887:
        /* <DEDUP_REMOVED lines=13> */
.L_x_4888:
        /* <DEDUP_REMOVED lines=13> */
.L_x_4889:
        /* <DEDUP_REMOVED lines=13> */
.L_x_4890:
        /* <DEDUP_REMOVED lines=13> */
.L_x_4891:
        /* <DEDUP_REMOVED lines=13> */
.L_x_4892:
        /* <DEDUP_REMOVED lines=13> */
.L_x_4893:
        /* <DEDUP_REMOVED lines=8> */
.L_x_4875:
[----:B------:R-:W-:Y:S05]  /*13860*/  BSYNC B1 ;  /* 0x0000000000017941 */ /* 0x000fea0003800000 */
.L_x_4874:
[----:B------:R-:W-:Y:S01]  /*13870*/  ISETP.NE.AND P3, PT, R19, RZ, PT ;  /* 0x000000ff1300720c */ /* 0x000fe20003f65270 */
[----:B------:R-:W-:Y:S01]  /*13880*/  BSSY B1, `(.L_x_4894) ;  /* 0x00000b7000017945 */ /* 0x000fe20003800000 */
[----:B------:R-:W-:-:S11]  /*13890*/  LOP3.LUT R0, R0, 0x1, RZ, 0x3c, !PT ;  /* 0x0000000100007812 */ /* 0x000fd600078e3cff */
[----:B------:R-:W-:Y:S05]  /*138a0*/  @!P3 BRA `(.L_x_4895) ;  /* 0x0000000800d0b947 */ /* 0x000fea0003800000 */
[----:B------:R-:W2:Y:S01]  /*138b0*/  LDL R2, [R1] ;  /* 0x0000000001027983 */ /* 0x000ea20000100800 */
[----:B------:R-:W-:Y:S01]  /*138c0*/  VIADD R12, R7, 0xffffffff ;  /* 0xffffffff070c7836 */ /* 0x000fe20000000000 */
[----:B--2---:R-:W-:-:S13]  /*138d0*/  ISETP.NE.AND P3, PT, R2, RZ, PT ;  /* 0x000000ff0200720c */ /* 0x004fda0003f65270 */
[----:B------:R-:W-:Y:S05]  /*138e0*/  @!P3 BRA `(.L_x_4896) ;  /* 0x00000000004cb947 */ /* 0x000fea0003800000 */
[----:B------:R-:W0:Y:S01]  /*138f0*/  LDC R14, c[0x0][0x43c] ;  /* 0x00010f00ff0e7b82 */ /* 0x000e220000000800 */
[----:B------:R-:W-:Y:S01]  /*13900*/  IMAD.MOV.U32 R13, RZ, RZ, R12 ;  /* 0x000000ffff0d7224 */ /* 0x000fe200078e000c */
[----:B------:R-:W-:Y:S01]  /*13910*/  ULDC.64 UR4, c[0x0][0x428] ;  /* 0x00010a0000047ab9 */ /* 0x000fe20000000a00 */
[----:B0-----:R-:W-:-:S13]  /*13920*/  ISETP.NE.AND P0, PT, R14, 0x1, PT ;  /* 0x000000010e00780c */ /* 0x001fda0003f05270 */
[----:B------:R-:W0:Y:S02]  /*13930*/  @P0 LDC.64 R2, c[0x0][0x440] ;  /* 0x00011000ff020b82 */ /* 0x000e240000000a00 */
[----:B0-----:R-:W-:-:S05]  /*13940*/  @P0 IMAD.HI.U32 R2, R12, R2, RZ ;  /* 0x000000020c020227 */ /* 0x001fca00078e00ff */
[----:B------:R-:W-:Y:S01]  /*13950*/  @P0 SHF.R.U32.HI R13, RZ, R3, R2 ;  /* 0x00000003ff0d0219 */ /* 0x000fe20000011602 */
[----:B------:R-:W-:-:S03]  /*13960*/  IMAD R2, R18, UR4, RZ ;  /* 0x0000000412027c24 */ /* 0x000fc6000f8e02ff */
[----:B------:R-:W-:Y:S01]  /*13970*/  SHF.R.S32.HI R3, RZ, 0x1f, R13 ;  /* 0x0000001fff037819 */ /* 0x000fe2000001140d */
[----:B------:R-:W-:Y:S01]  /*13980*/  IMAD R5, R17, UR5, R2 ;  /* 0x0000000511057c24 */ /* 0x000fe2000f8e0202 */
        /* <DEDUP_REMOVED lines=9> */
.L_x_4896:
[----:B------:R-:W1:Y:S01]  /*13a20*/  S2R R2, SR_TID.X ;  /* 0x0000000000027919 */ /* 0x000e620000002100 */
[----:B------:R-:W-:Y:S01]  /*13a30*/  BSSY B2, `(.L_x_4897) ;  /* 0x0000006000027945 */ /* 0x000fe20003800000 */
[----:B-1----:R-:W-:Y:S02]  /*13a40*/  LOP3.LUT R3, R2, 0x7f, RZ, 0xc0, !PT ;  /* 0x0000007f02037812 */ /* 0x002fe400078ec0ff */
[----:B------:R-:W-:Y:S02]  /*13a50*/  SHF.L.U32 R2, R0, 0x1f, RZ ;  /* 0x0000001f00027819 */ /* 0x000fe400000006ff */
[----:B------:R-:W-:Y:S02]  /*13a60*/  ISETP.NE.AND P2, PT, R3, RZ, PT ;  /* 0x000000ff0300720c */ /* 0x000fe40003f45270 */
[----:B------:R-:W1:Y:S02]  /*13a70*/  SYNCS.PHASECHK.TRANS64.TRYWAIT P0, [UR38+0x28c40], R2 ;  /* 0x028c4002ff0075a7 */ /* 0x000e640008000166 */
[----:B-1----:R-:W-:Y:S09]  /*13a80*/  @!P0 BRA `(.L_x_4898) ;  /* 0x0000002400008947 */ /* 0x002ff20003800000 */
.L_x_4965:
[----:B------:R-:W-:Y:S05]  /*13a90*/  BSYNC B2 ;  /* 0x0000000000027941 */ /* 0x000fea0003800000 */
.L_x_4897:
[----:B------:R-:W-:Y:S04]  /*13aa0*/  BSSY B2, `(.L_x_4899) ;  /* 0x0000007000027945 */ /* 0x000fe80003800000 */
[----:B------:R-:W-:Y:S05]  /*13ab0*/  @P2 BRA `(.L_x_4900) ;  /* 0x0000000000142947 */ /* 0x000fea0003800000 */
[----:B------:R-:W-:Y:S01]  /*13ac0*/  ISETP.NE.AND P0, PT, R10, RZ, PT ;  /* 0x000000ff0a00720c */ /* 0x000fe20003f05270 */
[----:B-1----:R-:W-:-:S04]  /*13ad0*/  IMAD.MOV.U32 R3, RZ, RZ, 0x2000 ;  /* 0x00002000ff037424 */ /* 0x002fc800078e00ff */
[----:B------:R2:W-:Y:S08]  /*13ae0*/  SYNCS.ARRIVE.TRANS64 RZ, [UR38+0x28c30], R3 ;  /* 0x028c3003ffff79a7 */ /* 0x0005f00008000026 */
[----:B--2---:R-:W-:Y:S05]  /*13af0*/  @!P0 BRA `(.L_x_4900) ;  /* 0x0000000000048947 */ /* 0x004fea0003800000 */
[----:B------:R-:W-:Y:S01]  /*13b00*/  BPT.TRAP 0x1 ;  /* 0x000000040000795c */ /* 0x000fe20000300000 */
.L_x_4900:
[----:B------:R-:W-:Y:S05]  /*13b10*/  BSYNC B2 ;  /* 0x0000000000027941 */ /* 0x000fea0003800000 */
.L_x_4899:
        /* <DEDUP_REMOVED lines=11> */
.L_x_4901:
        /* <DEDUP_REMOVED lines=11> */
.L_x_4966:
[----:B------:R-:W-:Y:S05]  /*13c80*/  BSYNC B2 ;  /* 0x0000000000027941 */ /* 0x000fea0003800000 */
.L_x_4902:
[----:B------:R-:W-:Y:S01]  /*13c90*/  BSSY B2, `(.L_x_4904) ;  /* 0x0000009000027945 */ /* 0x000fe20003800000 */
[----:B01----:R-:W-:Y:S02]  /*13ca0*/  IMAD.MOV.U32 R2, RZ, RZ, 0x0 ;  /* 0x00000000ff027424 */ /* 0x003fe400078e00ff */
[----:B------:R-:W-:Y:S01]  /*13cb0*/  IMAD.MOV.U32 R3, RZ, RZ, 0x14f00000 ;  /* 0x14f00000ff037424 */ /* 0x000fe200078e00ff */
[----:B------:R-:W-:Y:S06]  /*13cc0*/  @P2 BRA `(.L_x_4905) ;  /* 0x0000000000142947 */ /* 0x000fec0003800000 */
[----:B------:R-:W-:Y:S02]  /*13cd0*/  ISETP.NE.AND P0, PT, R10, RZ, PT ;  /* 0x000000ff0a00720c */ /* 0x000fe40003f05270 */
[----:B------:R-:W-:-:S04]  /*13ce0*/  MOV R5, 0x10000 ;  /* 0x0001000000057802 */ /* 0x000fc80000000f00 */
[----:B------:R0:W-:Y:S07]  /*13cf0*/  SYNCS.ARRIVE.TRANS64 RZ, [UR38+0x28c50], R5 ;  /* 0x028c5005ffff79a7 */ /* 0x0001ee0008000026 */
[----:B------:R-:W-:Y:S05]  /*13d00*/  @!P0 BRA `(.L_x_4905) ;  /* 0x0000000000048947 */ /* 0x000fea0003800000 */
[----:B------:R-:W-:Y:S01]  /*13d10*/  BPT.TRAP 0x1 ;  /* 0x000000040000795c */ /* 0x000fe20000300000 */
.L_x_4905:
[----:B------:R-:W-:Y:S05]  /*13d20*/  BSYNC B2 ;  /* 0x0000000000027941 */ /* 0x000fea0003800000 */
.L_x_4904:
        /* <DEDUP_REMOVED lines=9> */
.L_x_4906:
        /* <DEDUP_REMOVED lines=13> */
.L_x_4907:
        /* <DEDUP_REMOVED lines=13> */
.L_x_4908:
        /* <DEDUP_REMOVED lines=13> */
.L_x_4909:
        /* <DEDUP_REMOVED lines=13> */
.L_x_4910:
        /* <DEDUP_REMOVED lines=13> */
.L_x_4911:
        /* <DEDUP_REMOVED lines=13> */
.L_x_4912:
        /* <DEDUP_REMOVED lines=13> */
.L_x_4913:
        /* <DEDUP_REMOVED lines=8> */
.L_x_4895:
[----:B------:R-:W-:Y:S05]  /*143f0*/  BSYNC B1 ;  /* 0x0000000000017941 */ /* 0x000fea0003800000 */
.L_x_4894:
[----:B------:R-:W-:Y:S01]  /*14400*/  VIADD R7, R7, 0xfffffffe ;  /* 0xfffffffe07077836 */ /* 0x000fe20000000000 */
[----:B------:R-:W-:Y:S06]  /*14410*/  @P1 BRA `(.L_x_4914) ;  /* 0xffffffe800301947 */ /* 0x000fec000383ffff */
[----:B------:R-:W-:Y:S05]  /*14420*/  BSYNC B0 ;  /* 0x0000000000007941 */ /* 0x000fea0003800000 */
.L_x_4873:
        /* <DEDUP_REMOVED lines=19> */
[----:B------:R-:W-:Y:S01]  /*14560*/  IMAD.WIDE.U32 R2, R17, UR4, R2 ;  /* 0x0000000411027c25 */ /* 0x000fe2000f8e0002 */
[----:B------:R-:W-:-:S04]  /*14570*/  ULDC.64 UR4, c[0x0][0x418] ;  /* 0x0001060000047ab9 */ /* 0x000fc80000000a00 */
[----:B------:R-:W-:Y:S02]  /*14580*/  IADD3 R3, R9, R3, RZ ;  /* 0x0000000309037210 */ /* 0x000fe40007ffe0ff */
[----:B------:R-:W-:-:S04]  /*14590*/  LEA R16, P0, R2, UR4, 0x2 ;  /* 0x0000000402107c11 */ /* 0x000fc8000f8010ff */
[----:B------:R-:W-:-:S05]  /*145a0*/  LEA.HI.X R17, R2, UR5, R3, 0x2, P0 ;  /* 0x0000000502117c11 */ /* 0x000fca00080f1403 */
[----:B------:R1:W5:Y:S01]  /*145b0*/  LDG.E R16, desc[UR48][R16.64] ;  /* 0x0000003010107981 */ /* 0x000362000c1e1900 */
[----:B------:R-:W-:-:S04]  /*145c0*/  IMAD.MOV R2, RZ, RZ, -R5 ;  /* 0x000000ffff027224 */ /* 0x000fc800078e0a05 */
[----:B------:R-:W-:-:S07]  /*145d0*/  IMAD R7, R4, R2, R7 ;  /* 0x0000000204077224 */ /* 0x000fce00078e0207 */
.L_x_4917:
[----:B------:R-:W2:Y:S01]  /*145e0*/  S2R R2, SR_TID.X ;  /* 0x0000000000027919 */ /* 0x000ea20000002100 */
[----:B------:R-:W-:Y:S01]  /*145f0*/  BSSY B1, `(.L_x_4918) ;  /* 0x0000006000017945 */ /* 0x000fe20003800000 */
[----:B--2---:R-:W-:Y:S02]  /*14600*/  LOP3.LUT R3, R2, 0x7f, RZ, 0xc0, !PT ;  /* 0x0000007f02037812 */ /* 0x004fe400078ec0ff */
[----:B------:R-:W-:Y:S02]  /*14610*/  SHF.L.U32 R2, R0, 0x1f, RZ ;  /* 0x0000001f00027819 */ /* 0x000fe400000006ff */
[----:B------:R-:W-:Y:S02]  /*14620*/  ISETP.NE.AND P1, PT, R3, RZ, PT ;  /* 0x000000ff0300720c */ /* 0x000fe40003f25270 */
[----:B------:R-:W2:Y:S02]  /*14630*/  SYNCS.PHASECHK.TRANS64.TRYWAIT P0, [UR38+0x28c48], R2 ;  /* 0x028c4802ff0075a7 */ /* 0x000ea40008000166 */
[----:B--2---:R-:W-:Y:S09]  /*14640*/  @!P0 BRA `(.L_x_4919) ;  /* 0x0000001800408947 */ /* 0x004ff20003800000 */
.L_x_4967:
[----:B------:R-:W-:Y:S05]  /*14650*/  BSYNC B1 ;  /* 0x0000000000017941 */ /* 0x000fea0003800000 */
.L_x_4918:
[----:B------:R-:W-:Y:S04]  /*14660*/  BSSY B1, `(.L_x_4920) ;  /* 0x0000007000017945 */ /* 0x000fe80003800000 */
[----:B------:R-:W-:Y:S05]  /*14670*/  @P1 BRA `(.L_x_4921) ;  /* 0x0000000000141947 */ /* 0x000fea0003800000 */
[----:B------:R-:W-:Y:S01]  /*14680*/  ISETP.NE.AND P0, PT, R10, RZ, PT ;  /* 0x000000ff0a00720c */ /* 0x000fe20003f05270 */
[----:B--2---:R-:W-:-:S04]  /*14690*/  IMAD.MOV.U32 R3, RZ, RZ, 0x2000 ;  /* 0x00002000ff037424 */ /* 0x004fc800078e00ff */
[----:B------:R3:W-:Y:S08]  /*146a0*/  SYNCS.ARRIVE.TRANS64 RZ, [UR38+0x28c38], R3 ;  /* 0x028c3803ffff79a7 */ /* 0x0007f00008000026 */
[----:B---3--:R-:W-:Y:S05]  /*146b0*/  @!P0 BRA `(.L_x_4921) ;  /* 0x0000000000048947 */ /* 0x008fea0003800000 */
[----:B------:R-:W-:Y:S01]  /*146c0*/  BPT.TRAP 0x1 ;  /* 0x000000040000795c */ /* 0x000fe20000300000 */
.L_x_4921:
[----:B------:R-:W-:Y:S05]  /*146d0*/  BSYNC B1 ;  /* 0x0000000000017941 */ /* 0x000fea0003800000 */
.L_x_4920:
[----:B------:R-:W-:Y:S01]  /*146e0*/  IMAD.MOV.U32 R4, RZ, RZ, RZ ;  /* 0x000000ffff047224 */ /* 0x000fe200078e00ff */
[----:B------:R-:W-:Y:S01]  /*146f0*/  ULDC.64 UR4, c[0x0][0x198] ;  /* 0x0000660000047ab9 */ /* 0x000fe20000000a00 */
[----:B------:R-:W-:Y:S01]  /*14700*/  PLOP3.LUT P0, PT, PT, PT, PT, 0x80, 0x0 ;  /* 0x000000000000781c */ /* 0x000fe20003f0f070 */
[----:B------:R-:W-:Y:S01]  /*14710*/  UIADD3 UR4, UP0, UR4, 0x370, URZ ;  /* 0x0000037004047890 */ /* 0x000fe2000ff1e03f */
[----:B------:R-:W-:Y:S01]  /*14720*/  SHF.L.U32 R7, R7, 0x6, RZ ;  /* 0x0000000607077819 */ /* 0x000fe200000006ff */
[----:B------:R-:W-:Y:S01]  /*14730*/  UIADD3 UR8, UR38, 0x24400, URZ ;  /* 0x0002440026087890 */ /* 0x000fe2000fffe03f */
[----:B------:R-:W-:Y:S01]  /*14740*/  R2UR UR10, R4 ;  /* 0x00000000040a72ca */ /* 0x000fe200000e0000 */
[----:B------:R-:W-:Y:S02]  /*14750*/  UIADD3 UR9, UR38, 0x28c38, URZ ;  /* 0x00028c3826097890 */ /* 0x000fe4000fffe03f */
[----:B------:R-:W-:Y:S01]  /*14760*/  UIADD3.X UR5, URZ, UR5, URZ, UP0, !UPT ;  /* 0x000000053f057290 */ /* 0x000fe200087fe43f */
[----:B------:R-:W-:Y:S01]  /*14770*/  UMOV UR6, 0x0 ;  /* 0x0000000000067882 */ /* 0x000fe20000000000 */
[----:B------:R-:W-:-:S10]  /*14780*/  UMOV UR7, 0x14f00000 ;  /* 0x14f0000000077882 */ /* 0x000fd40000000000 */
.L_x_4922:
        /* <DEDUP_REMOVED lines=11> */
.L_x_4968:
[----:B------:R-:W-:Y:S05]  /*14840*/  BSYNC B1 ;  /* 0x0000000000017941 */ /* 0x000fea0003800000 */
.L_x_4923:
[----:B------:R-:W-:Y:S01]  /*14850*/  BSSY B1, `(.L_x_4925) ;  /* 0x0000009000017945 */ /* 0x000fe20003800000 */
[----:B--2---:R-:W-:Y:S02]  /*14860*/  IMAD.MOV.U32 R2, RZ, RZ, 0x0 ;  /* 0x00000000ff027424 */ /* 0x004fe400078e00ff */
[----:B------:R-:W-:Y:S01]  /*14870*/  IMAD.MOV.U32 R3, RZ, RZ, 0x14f00000 ;  /* 0x14f00000ff037424 */ /* 0x000fe200078e00ff */
[----:B------:R-:W-:Y:S06]  /*14880*/  @P1 BRA `(.L_x_4926) ;  /* 0x0000000000141947 */ /* 0x000fec0003800000 */
[----:B------:R-:W-:Y:S01]  /*14890*/  ISETP.NE.AND P0, PT, R10, RZ, PT ;  /* 0x000000ff0a00720c */ /* 0x000fe20003f05270 */
[----:B0-----:R-:W-:-:S04]  /*148a0*/  IMAD.MOV.U32 R5, RZ, RZ, 0x10000 ;  /* 0x00010000ff057424 */ /* 0x001fc800078e00ff */
[----:B------:R2:W-:Y:S08]  /*148b0*/  SYNCS.ARRIVE.TRANS64 RZ, [UR38+0x28c58], R5 ;  /* 0x028c5805ffff79a7 */ /* 0x0005f00008000026 */
[----:B--2---:R-:W-:Y:S05]  /*148c0*/  @!P0 BRA `(.L_x_4926) ;  /* 0x0000000000048947 */ /* 0x004fea0003800000 */
[----:B------:R-:W-:Y:S01]  /*148d0*/  BPT.TRAP 0x1 ;  /* 0x000000040000795c */ /* 0x000fe20000300000 */
.L_x_4926:
[----:B------:R-:W-:Y:S05]  /*148e0*/  BSYNC B1 ;  /* 0x0000000000017941 */ /* 0x000fea0003800000 */
.L_x_4925:
        /* <DEDUP_REMOVED lines=9> */
.L_x_4927:
        /* <DEDUP_REMOVED lines=13> */
.L_x_4928:
        /* <DEDUP_REMOVED lines=13> */
.L_x_4929:
        /* <DEDUP_REMOVED lines=13> */
.L_x_4930:
        /* <DEDUP_REMOVED lines=13> */
.L_x_4931:
        /* <DEDUP_REMOVED lines=13> */
.L_x_4932:
        /* <DEDUP_REMOVED lines=13> */
.L_x_4933:
        /* <DEDUP_REMOVED lines=13> */
.L_x_4934:
        /* <DEDUP_REMOVED lines=8> */
.L_x_4916:
[----:B------:R-:W-:Y:S05]  /*14fb0*/  BSYNC B0 ;  /* 0x0000000000007941 */ /* 0x000fea0003800000 */
.L_x_4915:
[----:B------:R-:W-:Y:S01]  /*14fc0*/  LOP3.LUT R0, R0, 0x1, RZ, 0x3c, !PT ;  /* 0x0000000100007812 */ /* 0x000fe200078e3cff */
[----:B------:R-:W-:Y:S01]  /*14fd0*/  IMAD.MOV.U32 R9, RZ, RZ, RZ ;  /* 0x000000ffff097224 */ /* 0x000fe200078e00ff */
[----:B------:R-:W-:-:S07]  /*14fe0*/  MOV R6, RZ ;  /* 0x000000ff00067202 */ /* 0x000fce0000000f00 */
.L_x_4840:
[----:B------:R-:W2:Y:S01]  /*14ff0*/  S2R R3, SR_CgaCtaId ;  /* 0x0000000000037919 */ /* 0x000ea20000008800 */
[----:B------:R-:W-:Y:S02]  /*15000*/  MOV R2, 0x400 ;  /* 0x0000040000027802 */ /* 0x000fe40000000f00 */
[----:B------:R-:W-:Y:S02]  /*15010*/  SHF.L.U32 R9, R9, 0x1f, RZ ;  /* 0x0000001f09097819 */ /* 0x000fe400000006ff */
[----:B--2---:R-:W-:-:S04]  /*15020*/  LEA R2, R3, R2, 0x18 ;  /* 0x0000000203027211 */ /* 0x004fc800078ec0ff */
[----:B------:R-:W2:Y:S02]  /*15030*/  SYNCS.PHASECHK.TRANS64.TRYWAIT P0, [R2+URZ+0x28c20], R9 ;  /* 0x028c2009020075a7 */ /* 0x000ea4000800017f */
[----:B--2---:R-:W-:Y:S05]  /*15040*/  @!P0 BRA `(.L_x_4935) ;  /* 0x0000000c00f08947 */ /* 0x004fea0003800000 */
.L_x_4969:
[----:B------:R-:W-:-:S03]  /*15050*/  UMOV UR4, 0xffffffff ;  /* 0xffffffff00047882 */ /* 0x000fc60000000000 */
[----:B------:R-:W-:Y:S05]  /*15060*/  BRA.DIV UR4, `(.L_x_4936) ;  /* 0x0000000e04fc7947 */ /* 0x000fea000b800000 */
[----:B------:R-:W3:Y:S02]  /*15070*/  S2R R3, SR_TID.X ;  /* 0x0000000000037919 */ /* 0x000ee40000002100 */
[----:B---3--:R-:W-:-:S04]  /*15080*/  SHF.R.U32.HI R3, RZ, 0x5, R3 ;  /* 0x00000005ff037819 */ /* 0x008fc80000011603 */
[----:B------:R-:W-:-:S05]  /*15090*/  LOP3.LUT R3, R3, 0x3, RZ, 0xc0, !PT ;  /* 0x0000000303037812 */ /* 0x000fca00078ec0ff */
[----:B------:R3:W4:Y:S02]  /*150a0*/  SHFL.IDX PT, R14, R3, RZ, 0x1f ;  /* 0x00001fff030e7589 */ /* 0x00072400000e0000 */
.L_x_4972:
[----:B----4-:R-:W-:-:S13]  /*150b0*/  ISETP.NE.AND P0, PT, R14, RZ, PT ;  /* 0x000000ff0e00720c */ /* 0x010fda0003f05270 */
[----:B------:R-:W-:Y:S05]  /*150c0*/  @P0 BRA `(.L_x_4739) ;  /* 0x0000000000880947 */ /* 0x000fea0003800000 */
[----:B------:R-:W-:-:S03]  /*150d0*/  UMOV UR4, 0xffffffff ;  /* 0xffffffff00047882 */ /* 0x000fc60000000000 */
[----:B------:R-:W-:Y:S05]  /*150e0*/  BRA.DIV UR4, `(.L_x_4937) ;  /* 0x0000001204107947 */ /* 0x000fea000b800000 */
[----:B------:R-:W-:-:S13]  /*150f0*/  ELECT P6, URZ, PT ;  /* 0x00000000003f782f */ /* 0x000fda00038c0000 */
.L_x_4975:
[----:B------:R-:W-:Y:S05]  /*15100*/  @!P6 BRA `(.L_x_4739) ;  /* 0x000000000078e947 */ /* 0x000fea0003800000 */
[----:B------:R-:W-:-:S06]  /*15110*/  ULOP3.LUT UR4, UR45, 0x2, URZ, 0xfc, !UPT ;  /* 0x000000022d047892 */ /* 0x000fcc000f8efc3f */
[----:B---3--:R-:W-:-:S05]  /*15120*/  IMAD.U32 R3, RZ, RZ, UR4 ;  /* 0x00000004ff037e24 */ /* 0x008fca000f8e00ff */
[----:B------:R-:W-:-:S13]  /*15130*/  ISETP.NE.AND P2, PT, R3, 0x3, PT ;  /* 0x000000030300780c */ /* 0x000fda0003f45270 */
[----:B------:R-:W-:Y:S05]  /*15140*/  @!P2 BRA `(.L_x_4938) ;  /* 0x000000000004a947 */ /* 0x000fea0003800000 */
[----:B------:R-:W-:Y:S01]  /*15150*/  BPT.TRAP 0x1 ;  /* 0x000000040000795c */ /* 0x000fe20000300000 */
.L_x_4938:
[----:B------:R-:W-:Y:S01]  /*15160*/  VIADD R8, R2, 0x28c40 ;  /* 0x00028c4002087836 */ /* 0x000fe20000000000 */
[----:B------:R-:W-:Y:S01]  /*15170*/  SHF.L.U32 R4, R0, 0x1f, RZ ;  /* 0x0000001f00047819 */ /* 0x000fe200000006ff */
[----:B------:R-:W-:-:S03]  /*15180*/  VIADD R3, R6, 0x1 ;  /* 0x0000000106037836 */ /* 0x000fc60000000000 */
[----:B------:R-:W-:Y:S02]  /*15190*/  LEA R7, R6, R8, 0x3 ;  /* 0x0000000806077211 */ /* 0x000fe400078e18ff */
[C---:B------:R-:W-:Y:S02]  /*151a0*/  ISETP.NE.AND P1, PT, R3.reuse, 0x2, PT ;  /* 0x000000020300780c */ /* 0x040fe40003f25270 */
[----:B------:R-:W3:Y:S02]  /*151b0*/  SYNCS.PHASECHK.TRANS64.TRYWAIT P0, [R7+URZ], R4 ;  /* 0x00000004070075a7 */ /* 0x000ee4000800017f */
[----:B0-----:R-:W-:Y:S02]  /*151c0*/  SEL R5, RZ, 0x1, P1 ;  /* 0x00000001ff057807 */ /* 0x001fe40000800000 */
[----:B------:R-:W-:Y:S02]  /*151d0*/  SEL R3, R3, RZ, P1 ;  /* 0x000000ff03037207 */ /* 0x000fe40000800000 */
[----:B------:R-:W-:-:S03]  /*151e0*/  LOP3.LUT R0, R0, R5, RZ, 0x3c, !PT ;  /* 0x0000000500007212 */ /* 0x000fc600078e3cff */
[----:B------:R-:W-:Y:S01]  /*151f0*/  IMAD R5, R3, 0x8, R8 ;  /* 0x0000000803057824 */ /* 0x000fe200078e0208 */
[----:B------:R-:W-:Y:S01]  /*15200*/  SHF.L.U32 R0, R0, 0x1f, RZ ;  /* 0x0000001f00007819 */ /* 0x000fe200000006ff */
[----:B---3--:R-:W-:Y:S06]  /*15210*/  @!P0 BRA `(.L_x_4939) ;  /* 0x0000000c00e48947 */ /* 0x008fec0003800000 */
.L_x_4976:
[----:B------:R-:W3:Y:S02]  /*15220*/  SYNCS.PHASECHK.TRANS64.TRYWAIT P0, [R5+URZ], R0 ;  /* 0x00000000050075a7 */ /* 0x000ee4000800017f */
[----:B---3--:R-:W-:Y:S05]  /*15230*/  @!P0 BRA `(.L_x_4940) ;  /* 0x0000000c00f08947 */ /* 0x008fea0003800000 */
.L_x_4977:
[----:B------:R-:W-:Y:S05]  /*15240*/  @!P2 BRA `(.L_x_4941) ;  /* 0x000000000004a947 */ /* 0x000fea0003800000 */
[----:B------:R-:W-:Y:S01]  /*15250*/  BPT.TRAP 0x1 ;  /* 0x000000040000795c */ /* 0x000fe20000300000 */
.L_x_4941:
[----:B--2---:R-:W-:-:S05]  /*15260*/  VIADD R2, R2, 0x28c60 ;  /* 0x00028c6002027836 */ /* 0x004fca0000000000 */
[----:B---3--:R-:W-:-:S04]  /*15270*/  LEA R5, R6, R2, 0x3 ;  /* 0x0000000206057211 */ /* 0x008fc800078e18ff */
[----:B------:R-:W2:Y:S02]  /*15280*/  SYNCS.PHASECHK.TRANS64.TRYWAIT P0, [R5+URZ], R4 ;  /* 0x00000004050075a7 */ /* 0x000ea4000800017f */
[----:B--2---:R-:W-:Y:S05]  /*15290*/  @!P0 BRA `(.L_x_4942) ;  /* 0x0000000c00ec8947 */ /* 0x004fea0003800000 */
.L_x_4978:
[----:B------:R-:W-:-:S07]  /*152a0*/  IMAD R3, R3, 0x8, R2 ;  /* 0x0000000803037824 */ /* 0x000fce00078e0202 */
.L_x_4943:
[----:B---3--:R3:W4:Y:S02]  /*152b0*/  SYNCS.PHASECHK.TRANS64.TRYWAIT P0, [R3+URZ], R0 ;  /* 0x00000000030075a7 */ /* 0x008724000800017f */
[----:B----4-:R-:W-:Y:S05]  /*152c0*/  @!P0 NANOSLEEP.SYNCS 0x989680 ;  /* 0x009896800000895d */ /* 0x010fea0003900000 */
[----:B------:R-:W4:Y:S02]  /*152d0*/  @!P0 SYNCS.PHASECHK.TRANS64 P0, [R3+URZ], R0 ;  /* 0x00000000030085a7 */ /* 0x000f24000800007f */
[----:B----4-:R-:W-:Y:S05]  /*152e0*/  @!P0 BRA `(.L_x_4943) ;  /* 0xfffffffc00f08947 */ /* 0x010fea000383ffff */
.L_x_4739:
[----:B------:R-:W-:Y:S05]  /*152f0*/  BSYNC B6 ;  /* 0x0000000000067941 */ /* 0x000fea0003800000 */
.L_x_4736:
[----:B------:R-:W-:Y:S05]  /*15300*/  EXIT ;  /* 0x000000000000794d */ /* 0x000fea0003800000 */
.L_x_4750:
[----:B0-----:R-:W-:-:S04]  /*15310*/  IMAD.U32 R5, RZ, RZ, UR5 ;  /* 0x00000005ff057e24 */ /* 0x001fc8000f8e00ff */
[----:B------:R0:W1:Y:S03]  /*15320*/  SYNCS.PHASECHK.TRANS64.TRYWAIT P1, [R5+URZ+0x28c50], R2 ;  /* 0x028c5002050075a7 */ /* 0x000066000802017f */
[----:B-1----:R-:W-:Y:S05]  /*15330*/  @!P1 NANOSLEEP.SYNCS 0x989680 ;  /* 0x009896800000995d */ /* 0x002fea0003900000 */
[----:B------:R-:W1:Y:S02]  /*15340*/  @!P1 SYNCS.PHASECHK.TRANS64 P1, [R5+URZ+0x28c50], R2 ;  /* 0x028c5002050095a7 */ /* 0x000e64000802007f */
[----:B-1----:R-:W-:Y:S05]  /*15350*/  @!P1 BRA `(.L_x_4750) ;  /* 0xfffffffc00ec9947 */ /* 0x002fea000383ffff */
[----:B------:R-:W-:Y:S05]  /*15360*/  BRA `(.L_x_4944) ;  /* 0xfffffec400647947 */ /* 0x000fea000383ffff */
.L_x_4755:
[----:B-1----:R-:W-:-:S04]  /*15370*/  IMAD.U32 R5, RZ, RZ, UR7 ;  /* 0x00000007ff057e24 */ /* 0x002fc8000f8e00ff */
[----:B------:R1:W2:Y:S03]  /*15380*/  SYNCS.PHASECHK.TRANS64.TRYWAIT P1, [R5+URZ+0x28c50], R2 ;  /* 0x028c5002050075a7 */ /* 0x0002a6000802017f */
[----:B--2---:R-:W-:Y:S05]  /*15390*/  @!P1 NANOSLEEP.SYNCS 0x989680 ;  /* 0x009896800000995d */ /* 0x004fea0003900000 */
[----:B------:R-:W2:Y:S02]  /*153a0*/  @!P1 SYNCS.PHASECHK.TRANS64 P1, [R5+URZ+0x28c50], R2 ;  /* 0x028c5002050095a7 */ /* 0x000ea4000802007f */
[----:B--2---:R-:W-:Y:S05]  /*153b0*/  @!P1 BRA `(.L_x_4755) ;  /* 0xfffffffc00ec9947 */ /* 0x004fea000383ffff */
[----:B------:R-:W-:Y:S05]  /*153c0*/  BRA `(.L_x_4754) ;  /* 0xfffffed0006c7947 */ /* 0x000fea000383ffff */
.L_x_4765:
[----:B0-----:R-:W-:-:S04]  /*153d0*/  MOV R9, UR37 ;  /* 0x0000002500097c02 */ /* 0x001fc80008000f00 */
[----:B------:R0:W1:Y:S03]  /*153e0*/  SYNCS.PHASECHK.TRANS64.TRYWAIT P0, [R9+URZ+0x28c00], R14 ;  /* 0x028c000e090075a7 */ /* 0x000066000800017f */
[----:B-1----:R-:W-:Y:S05]  /*153f0*/  @!P0 NANOSLEEP.SYNCS 0x989680 ;  /* 0x009896800000895d */ /* 0x002fea0003900000 */
[----:B------:R-:W1:Y:S02]  /*15400*/  @!P0 SYNCS.PHASECHK.TRANS64 P0, [R9+URZ+0x28c00], R14 ;  /* 0x028c000e090085a7 */ /* 0x000e64000800007f */
[----:B-1----:R-:W-:Y:S05]  /*15410*/  @!P0 BRA `(.L_x_4765) ;  /* 0xfffffffc00ec8947 */ /* 0x002fea000383ffff */
[----:B------:R-:W-:Y:S05]  /*15420*/  BRA `(.L_x_4945) ;  /* 0xfffffee800a07947 */ /* 0x000fea000383ffff */
.L_x_4769:
[----:B--2---:R-:W-:-:S04]  /*15430*/  IMAD.U32 R5, RZ, RZ, UR37 ;  /* 0x00000025ff057e24 */ /* 0x004fc8000f8e00ff */
[----:B------:R2:W3:Y:S03]  /*15440*/  SYNCS.PHASECHK.TRANS64.TRYWAIT P0, [R5+URZ+0x28c30], R14 ;  /* 0x028c300e050075a7 */ /* 0x0004e6000800017f */
[----:B---3--:R-:W-:Y:S05]  /*15450*/  @!P0 NANOSLEEP.SYNCS 0x989680 ;  /* 0x009896800000895d */ /* 0x008fea0003900000 */
[----:B------:R-:W3:Y:S02]  /*15460*/  @!P0 SYNCS.PHASECHK.TRANS64 P0, [R5+URZ+0x28c30], R14 ;  /* 0x028c300e050085a7 */ /* 0x000ee4000800007f */
[----:B---3--:R-:W-:Y:S05]  /*15470*/  @!P0 BRA `(.L_x_4769) ;  /* 0xfffffffc00ec8947 */ /* 0x008fea000383ffff */
[----:B------:R-:W-:Y:S05]  /*15480*/  BRA `(.L_x_4768) ;  /* 0xfffffee800ec7947 */ /* 0x000fea000383ffff */
.L_x_4781:
[----:B-1----:R1:W3:Y:S02]  /*15490*/  SYNCS.PHASECHK.TRANS64.TRYWAIT P0, [R13+URZ+0x28c50], R14 ;  /* 0x028c500e0d0075a7 */ /* 0x0022e4000800017f */
[----:B---3--:R-:W-:Y:S05]  /*154a0*/  @!P0 NANOSLEEP.SYNCS 0x989680 ;  /* 0x009896800000895d */ /* 0x008fea0003900000 */
[----:B------:R-:W3:Y:S02]  /*154b0*/  @!P0 SYNCS.PHASECHK.TRANS64 P0, [R13+URZ+0x28c50], R14 ;  /* 0x028c500e0d0085a7 */ /* 0x000ee4000800007f */
[----:B---3--:R-:W-:Y:S05]  /*154c0*/  @!P0 BRA `(.L_x_4781) ;  /* 0xfffffffc00f08947 */ /* 0x008fea000383ffff */
[----:B------:R-:W-:Y:S05]  /*154d0*/  BRA `(.L_x_4780) ;  /* 0xffffff0c00587947 */ /* 0x000fea000383ffff */
.L_x_4789:
[----:B0-----:R-:W-:-:S04]  /*154e0*/  IMAD.U32 R14, RZ, RZ, UR32 ;  /* 0x00000020ff0e7e24 */ /* 0x001fc8000f8e00ff */
[----:B------:R0:W3:Y:S03]  /*154f0*/  SYNCS.PHASECHK.TRANS64.TRYWAIT P0, [R14+URZ+0x28c30], R13 ;  /* 0x028c300d0e0075a7 */ /* 0x0000e6000800017f */
[----:B---3--:R-:W-:Y:S05]  /*15500*/  @!P0 NANOSLEEP.SYNCS 0x989680 ;  /* 0x009896800000895d */ /* 0x008fea0003900000 */
[----:B------:R-:W3:Y:S02]  /*15510*/  @!P0 SYNCS.PHASECHK.TRANS64 P0, [R14+URZ+0x28c30], R13 ;  /* 0x028c300d0e0085a7 */ /* 0x000ee4000800007f */
[----:B---3--:R-:W-:Y:S05]  /*15520*/  @!P0 BRA `(.L_x_4789) ;  /* 0xfffffffc00ec8947 */ /* 0x008fea000383ffff */
[----:B------:R-:W-:Y:S05]  /*15530*/  BRA `(.L_x_4788) ;  /* 0xffffff1000c47947 */ /* 0x000fea000383ffff */
.L_x_4801:
[----:B-1----:R1:W3:Y:S02]  /*15540*/  SYNCS.PHASECHK.TRANS64.TRYWAIT P0, [R14+URZ+0x28c50], R13 ;  /* 0x028c500d0e0075a7 */ /* 0x0022e4000800017f */
[----:B---3--:R-:W-:Y:S05]  /*15550*/  @!P0 NANOSLEEP.SYNCS 0x989680 ;  /* 0x009896800000895d */ /* 0x008fea0003900000 */
[----:B------:R-:W3:Y:S02]  /*15560*/  @!P0 SYNCS.PHASECHK.TRANS64 P0, [R14+URZ+0x28c50], R13 ;  /* 0x028c500d0e0085a7 */ /* 0x000ee4000800007f */
[----:B---3--:R-:W-:Y:S05]  /*15570*/  @!P0 BRA `(.L_x_4801) ;  /* 0xfffffffc00f08947 */ /* 0x008fea000383ffff */
[----:B------:R-:W-:Y:S05]  /*15580*/  BRA `(.L_x_4800) ;  /* 0xffffff3400ac7947 */ /* 0x000fea000383ffff */
.L_x_4810:
[----:B-1----:R-:W-:-:S04]  /*15590*/  IMAD.U32 R6, RZ, RZ, UR29 ;  /* 0x0000001dff067e24 */ /* 0x002fc8000f8e00ff */
[----:B------:R1:W4:Y:S03]  /*155a0*/  SYNCS.PHASECHK.TRANS64.TRYWAIT P1, [R6+URZ+0x28c30], R13 ;  /* 0x028c300d060075a7 */ /* 0x000326000802017f */
[----:B----4-:R-:W-:Y:S05]  /*155b0*/  @!P1 NANOSLEEP.SYNCS 0x989680 ;  /* 0x009896800000995d */ /* 0x010fea0003900000 */
[----:B------:R-:W4:Y:S02]  /*155c0*/  @!P1 SYNCS.PHASECHK.TRANS64 P1, [R6+URZ+0x28c30], R13 ;  /* 0x028c300d060095a7 */ /* 0x000f24000802007f */
[----:B----4-:R-:W-:Y:S05]  /*155d0*/  @!P1 BRA `(.L_x_4810) ;  /* 0xfffffffc00ec9947 */ /* 0x010fea000383ffff */
[----:B------:R-:W-:Y:S05]  /*155e0*/  BRA `(.L_x_4809) ;  /* 0xffffff3c00547947 */ /* 0x000fea000383ffff */
.L_x_4814:
[----:B--2---:R2:W3:Y:S02]  /*155f0*/  SYNCS.PHASECHK.TRANS64.TRYWAIT P1, [R192+URZ+0x28c50], R13 ;  /* 0x028c500dc00075a7 */ /* 0x0044e4000802017f */
[----:B---3--:R-:W-:Y:S05]  /*15600*/  @!P1 NANOSLEEP.SYNCS 0x989680 ;  /* 0x009896800000995d */ /* 0x008fea0003900000 */
[----:B------:R-:W3:Y:S02]  /*15610*/  @!P1 SYNCS.PHASECHK.TRANS64 P1, [R192+URZ+0x28c50], R13 ;  /* 0x028c500dc00095a7 */ /* 0x000ee4000802007f */
[----:B---3--:R-:W-:Y:S05]  /*15620*/  @!P1 BRA `(.L_x_4814) ;  /* 0xfffffffc00f09947 */ /* 0x008fea000383ffff */
[----:B------:R-:W-:Y:S05]  /*15630*/  BRA `(.L_x_4813) ;  /* 0xffffff5400707947 */ /* 0x000fea000383ffff */
.L_x_4820:
[----:B-1----:R-:W-:-:S04]  /*15640*/  MOV R6, UR31 ;  /* 0x0000001f00067c02 */ /* 0x002fc80008000f00 */
[----:B------:R1:W3:Y:S03]  /*15650*/  SYNCS.PHASECHK.TRANS64.TRYWAIT P0, [R6+URZ+0x28c30], R13 ;  /* 0x028c300d060075a7 */ /* 0x0002e6000800017f */
[----:B---3--:R-:W-:Y:S05]  /*15660*/  @!P0 NANOSLEEP.SYNCS 0x989680 ;  /* 0x009896800000895d */ /* 0x008fea0003900000 */
[----:B------:R-:W3:Y:S02]  /*15670*/  @!P0 SYNCS.PHASECHK.TRANS64 P0, [R6+URZ+0x28c30], R13 ;  /* 0x028c300d060085a7 */ /* 0x000ee4000800007f */
[----:B---3--:R-:W-:Y:S05]  /*15680*/  @!P0 BRA `(.L_x_4820) ;  /* 0xfffffffc00ec8947 */ /* 0x008fea000383ffff */
[----:B------:R-:W-:Y:S05]  /*15690*/  BRA `(.L_x_4819) ;  /* 0xffffff5800687947 */ /* 0x000fea000383ffff */
.L_x_4832:
[----:B-1----:R1:W3:Y:S02]  /*156a0*/  SYNCS.PHASECHK.TRANS64.TRYWAIT P0, [R16+URZ+0x28c50], R13 ;  /* 0x028c500d100075a7 */ /* 0x0022e4000800017f */
[----:B---3--:R-:W-:Y:S05]  /*156b0*/  @!P0 NANOSLEEP.SYNCS 0x989680 ;  /* 0x009896800000895d */ /* 0x008fea0003900000 */
[----:B------:R-:W3:Y:S02]  /*156c0*/  @!P0 SYNCS.PHASECHK.TRANS64 P0, [R16+URZ+0x28c50], R13 ;  /* 0x028c500d100085a7 */ /* 0x000ee4000800007f */
[----:B---3--:R-:W-:Y:S05]  /*156d0*/  @!P0 BRA `(.L_x_4832) ;  /* 0xfffffffc00f08947 */ /* 0x008fea000383ffff */
[----:B------:R-:W-:Y:S05]  /*156e0*/  BRA `(.L_x_4831) ;  /* 0xffffff7c00347947 */ /* 0x000fea000383ffff */
.L_x_4851:
[----:B------:R-:W-:Y:S01]  /*156f0*/  IMAD.MOV.U32 R13, RZ, RZ, R19 ;  /* 0x000000ffff0d7224 */ /* 0x000fe200078e0013 */
[----:B------:R-:W-:Y:S01]  /*15700*/  MOV R15, 0xffffffff ;  /* 0xffffffff000f7802 */ /* 0x000fe20000000f00 */
[----:B------:R-:W-:Y:S02]  /*15710*/  IMAD.MOV.U32 R12, RZ, RZ, RZ ;  /* 0x000000ffff0c7224 */ /* 0x000fe400078e00ff */
[----:B------:R-:W-:-:S07]  /*15720*/  IMAD.MOV.U32 R11, RZ, RZ, 0x1f ;  /* 0x0000001fff0b7424 */ /* 0x000fce00078e00ff */
[----:B------:R-:W-:Y:S05]  /*15730*/  WARPSYNC.COLLECTIVE R15, `(.L_x_4946) ;  /* 0x000000000f087348 */ /* 0x000fea0003c00000 */
[----:B------:R0:W1:Y:S02]  /*15740*/  SHFL.IDX P6, R14, R13, R12, R11 ;  /* 0x0000000c0d0e7389 */ /* 0x00006400000c000b */
[----:B01----:R-:W-:Y:S01]  /*15750*/  ENDCOLLECTIVE ;  /* 0x000000000000791b */ /* 0x003fe20003800000 */
.L_x_4946:
[----:B------:R-:W-:Y:S05]  /*15760*/  BRA `(.L_x_4947) ;  /* 0xffffffbc00f87947 */ /* 0x000fea000383ffff */
.L_x_4853:
[----:B------:R-:W-:Y:S01]  /*15770*/  BSSY B0, `(.L_x_4948) ;  /* 0x0000006000007945 */ /* 0x000fe20003800000 */
[----:B------:R-:W-:-:S07]  /*15780*/  IMAD.MOV.U32 R15, RZ, RZ, -0x1 ;  /* 0xffffffffff0f7424 */ /* 0x000fce00078e00ff */
[----:B------:R-:W-:Y:S05]  /*15790*/  WARPSYNC.COLLECTIVE R15, `(.L_x_4949) ;  /* 0x000000000f0c7348 */ /* 0x000fea0003c00000 */
[----:B------:R-:W-:Y:S02]  /*157a0*/  ELECT P6, UR62, PT ;  /* 0x00000000003e782f */ /* 0x000fe400038c0000 */
[----:B------:R-:W-:Y:S01]  /*157b0*/  MOV R14, UR62 ;  /* 0x0000003e000e7c02 */ /* 0x000fe20008000f00 */
[----:B------:R-:W-:Y:S10]  /*157c0*/  ENDCOLLECTIVE ;  /* 0x000000000000791b */ /* 0x000ff40003800000 */
.L_x_4949:
[----:B------:R-:W-:Y:S05]  /*157d0*/  BSYNC B0 ;  /* 0x0000000000007941 */ /* 0x000fea0003800000 */
.L_x_4948:
[----:B------:R-:W-:Y:S05]  /*157e0*/  BRA `(.L_x_4950) ;  /* 0xffffffbc00f87947 */ /* 0x000fea000383ffff */
.L_x_4855:
[----:B0-----:R-:W-:-:S04]  /*157f0*/  IMAD.U32 R3, RZ, RZ, UR38 ;  /* 0x00000026ff037e24 */ /* 0x001fc8000f8e00ff */
[----:B------:R0:W1:Y:S03]  /*15800*/  SYNCS.PHASECHK.TRANS64.TRYWAIT P0, [R3+URZ+0x28c40], R0 ;  /* 0x028c4000030075a7 */ /* 0x000066000800017f */
[----:B-1----:R-:W-:Y:S05]  /*15810*/  @!P0 NANOSLEEP.SYNCS 0x989680 ;  /* 0x009896800000895d */ /* 0x002fea0003900000 */
[----:B------:R-:W1:Y:S02]  /*15820*/  @!P0 SYNCS.PHASECHK.TRANS64 P0, [R3+URZ+0x28c40], R0 ;  /* 0x028c4000030085a7 */ /* 0x000e64000800007f */
[----:B-1----:R-:W-:Y:S05]  /*15830*/  @!P0 BRA `(.L_x_4855) ;  /* 0xfffffffc00ec8947 */ /* 0x002fea000383ffff */
[----:B------:R-:W-:Y:S05]  /*15840*/  BRA `(.L_x_4951) ;  /* 0xffffffc000587947 */ /* 0x000fea000383ffff */
.L_x_4858:
[----:B------:R-:W-:Y:S01]  /*15850*/  IMAD.MOV.U32 R13, RZ, RZ, R7 ;  /* 0x000000ffff0d7224 */ /* 0x000fe200078e0007 */
[----:B------:R-:W-:Y:S01]  /*15860*/  MOV R12, RZ ;  /* 0x000000ff000c7202 */ /* 0x000fe20000000f00 */
[----:B------:R-:W-:Y:S02]  /*15870*/  IMAD.MOV.U32 R11, RZ, RZ, 0x181f ;  /* 0x0000181fff0b7424 */ /* 0x000fe400078e00ff */
[----:B------:R-:W-:Y:S02]  /*15880*/  IMAD.MOV.U32 R15, RZ, RZ, -0x1 ;  /* 0xffffffffff0f7424 */ /* 0x000fe400078e00ff */
[----:B------:R-:W-:-:S07]  /*15890*/  VIADD R4, R4, UR40 ;  /* 0x0000002804047c36 */ /* 0x000fce0008000000 */
[----:B------:R-:W-:Y:S05]  /*158a0*/  WARPSYNC.COLLECTIVE R15, `(.L_x_4952) ;  /* 0x000000000f087348 */ /* 0x000fea0003c00000 */
[----:B------:R0:W1:Y:S02]  /*158b0*/  SHFL.IDX P6, R14, R13, R12, R11 ;  /* 0x0000000c0d0e7389 */ /* 0x00006400000c000b */
[----:B01----:R-:W-:Y:S01]  /*158c0*/  ENDCOLLECTIVE ;  /* 0x000000000000791b */ /* 0x003fe20003800000 */
.L_x_4952:
[----:B------:R-:W-:Y:S01]  /*158d0*/  MOV R13, R0 ;  /* 0x00000000000d7202 */ /* 0x000fe20000000f00 */
[----:B------:R-:W-:-:S07]  /*158e0*/  IMAD.MOV.U32 R2, RZ, RZ, R14 ;  /* 0x000000ffff027224 */ /* 0x000fce00078e000e */
[----:B------:R-:W-:Y:S05]  /*158f0*/  WARPSYNC.COLLECTIVE R15, `(.L_x_4953) ;  /* 0x000000000f087348 */ /* 0x000fea0003c00000 */
[----:B------:R0:W1:Y:S02]  /*15900*/  SHFL.IDX P6, R14, R13, R12, R11 ;  /* 0x0000000c0d0e7389 */ /* 0x00006400000c000b */
[----:B01----:R-:W-:Y:S01]  /*15910*/  ENDCOLLECTIVE ;  /* 0x000000000000791b */ /* 0x003fe20003800000 */
.L_x_4953:
[----:B------:R-:W-:Y:S02]  /*15920*/  ULDC UR4, c[0x0][0x288] ;  /* 0x0000a20000047ab9 */ /* 0x000fe40000000800 */
[----:B------:R-:W-:-:S05]  /*15930*/  IMAD R6, R6, UR4, RZ ;  /* 0x0000000406067c24 */ /* 0x000fca000f8e02ff */
[C---:B------:R-:W-:Y:S02]  /*15940*/  ISETP.GE.AND P1, PT, R4.reuse, R6, PT ;  /* 0x000000060400720c */ /* 0x040fe40003f26270 */
[----:B------:R-:W-:Y:S01]  /*15950*/  IADD3 R11, R4, 0x10, RZ ;  /* 0x00000010040b7810 */ /* 0x000fe20007ffe0ff */
[----:B------:R-:W-:Y:S02]  /*15960*/  IMAD.MOV.U32 R13, RZ, RZ, R7 ;  /* 0x000000ffff0d7224 */ /* 0x000fe400078e0007 */
[----:B------:R-:W-:-:S08]  /*15970*/  IMAD.MOV.U32 R12, RZ, RZ, 0x1 ;  /* 0x00000001ff0c7424 */ /* 0x000fd000078e00ff */
[----:B------:R-:W-:Y:S02]  /*15980*/  @!P1 LEA R9, R5, UR38, 0x1 ;  /* 0x0000002605099c11 */ /* 0x000fe4000f8e08ff */
[----:B------:R-:W-:-:S05]  /*15990*/  @!P1 LEA R14, P2, R8, R14, 0x1 ;  /* 0x0000000e080e9211 */ /* 0x000fca00078408ff */
[----:B------:R-:W-:Y:S02]  /*159a0*/  @!P1 IMAD.X R3, RZ, RZ, R2, P2 ;  /* 0x000000ffff039224 */ /* 0x000fe400010e0602 */
[----:B------:R-:W-:-:S05]  /*159b0*/  @!P1 IMAD.MOV.U32 R2, RZ, RZ, R14 ;  /* 0x000000ffff029224 */ /* 0x000fca00078e000e */
[----:B------:R-:W-:Y:S01]  /*159c0*/  @!PT LDS RZ, [RZ] ;  /* 0x00000000fffff984 */ /* 0x000fe20000000800 */
[----:B------:R-:W-:Y:S01]  /*159d0*/  @!PT LDS RZ, [RZ] ;  /* 0x00000000fffff984 */ /* 0x000fe20000000800 */
[----:B------:R-:W-:Y:S01]  /*159e0*/  @!PT LDS RZ, [RZ] ;  /* 0x00000000fffff984 */ /* 0x000fe20000000800 */
[----:B------:R0:W-:Y:S01]  /*159f0*/  @!P1 LDGSTS.E.BYPASS.LTC128B.128 [R9+0x20400], desc[UR48][R2.64], !P0 ;  /* 0x2040000002099fae */ /* 0x0001e2000c101d70 */
[----:B------:R-:W-:Y:S02]  /*15a00*/  ISETP.GE.AND P1, PT, R11, R6, PT ;  /* 0x000000060b00720c */ /* 0x000fe40003f26270 */
[----:B------:R-:W-:-:S11]  /*15a10*/  MOV R11, 0x181f ;  /* 0x0000181f000b7802 */ /* 0x000fd60000000f00 */
[----:B0-----:R-:W-:Y:S05]  /*15a20*/  WARPSYNC.COLLECTIVE R15, `(.L_x_4954) ;  /* 0x000000000f087348 */ /* 0x001fea0003c00000 */
[----:B------:R1:W2:Y:S02]  /*15a30*/  SHFL.IDX P6, R14, R13, R12, R11 ;  /* 0x0000000c0d0e7389 */ /* 0x0002a400000c000b */
[----:B012---:R-:W-:Y:S01]  /*15a40*/  ENDCOLLECTIVE ;  /* 0x000000000000791b */ /* 0x007fe20003800000 */
.L_x_4954:
[----:B------:R-:W-:Y:S01]  /*15a50*/  VIADD R9, R4, 0x20 ;  /* 0x0000002004097836 */ /* 0x000fe20000000000 */
[----:B------:R-:W-:Y:S01]  /*15a60*/  @!P1 LEA R21, R5, UR38, 0x1 ;  /* 0x0000002605159c11 */ /* 0x000fe2000f8e08ff */
[----:B------:R-:W-:Y:S02]  /*15a70*/  IMAD.MOV.U32 R13, RZ, RZ, R0 ;  /* 0x000000ffff0d7224 */ /* 0x000fe400078e0000 */
[----:B------:R-:W-:-:S07]  /*15a80*/  IMAD.MOV.U32 R2, RZ, RZ, R14 ;  /* 0x000000ffff027224 */ /* 0x000fce00078e000e */
[----:B------:R-:W-:Y:S05]  /*15a90*/  WARPSYNC.COLLECTIVE R15, `(.L_x_4955) ;  /* 0x000000000f087348 */ /* 0x000fea0003c00000 */
[----:B------:R0:W1:Y:S02]  /*15aa0*/  SHFL.IDX P6, R14, R13, R12, R11 ;  /* 0x0000000c0d0e7389 */ /* 0x00006400000c000b */
[----:B01----:R-:W-:Y:S01]  /*15ab0*/  ENDCOLLECTIVE ;  /* 0x000000000000791b */ /* 0x003fe20003800000 */
.L_x_4955:
[----:B------:R-:W-:Y:S01]  /*15ac0*/  MOV R13, R7 ;  /* 0x00000007000d7202 */ /* 0x000fe20000000f00 */
[----:B------:R-:W-:Y:S01]  /*15ad0*/  IMAD.MOV.U32 R12, RZ, RZ, 0x2 ;  /* 0x00000002ff0c7424 */ /* 0x000fe200078e00ff */
[----:B------:R-:W-:-:S04]  /*15ae0*/  @!P1 LEA R14, P2, R8, R14, 0x1 ;  /* 0x0000000e080e9211 */ /* 0x000fc800078408ff */
[----:B------:R-:W-:Y:S01]  /*15af0*/  @!P1 IADD3.X R3, RZ, R2, RZ, P2, !PT ;  /* 0x00000002ff039210 */ /* 0x000fe200017fe4ff */
[----:B------:R-:W-:-:S08]  /*15b00*/  @!P1 IMAD.MOV.U32 R2, RZ, RZ, R14 ;  /* 0x000000ffff029224 */ /* 0x000fd000078e000e */
[----:B------:R-:W-:Y:S05]  /*15b10*/  WARPSYNC.COLLECTIVE R15, `(.L_x_4956) ;  /* 0x000000000f087348 */ /* 0x000fea0003c00000 */
[----:B------:R0:W1:Y:S02]  /*15b20*/  SHFL.IDX P6, R14, R13, R12, R11 ;  /* 0x0000000c0d0e7389 */ /* 0x00006400000c000b */
[----:B01----:R-:W-:Y:S01]  /*15b30*/  ENDCOLLECTIVE ;  /* 0x000000000000791b */ /* 0x003fe20003800000 */
.L_x_4956:
[----:B------:R-:W-:Y:S01]  /*15b40*/  @!PT LDS RZ, [RZ] ;  /* 0x00000000fffff984 */ /* 0x000fe20000000800 */
[----:B------:R-:W-:Y:S01]  /*15b50*/  @!PT LDS RZ, [RZ] ;  /* 0x00000000fffff984 */ /* 0x000fe20000000800 */
[----:B------:R-:W-:Y:S01]  /*15b60*/  @!PT LDS RZ, [RZ] ;  /* 0x00000000fffff984 */ /* 0x000fe20000000800 */
[----:B------:R0:W-:Y:S01]  /*15b70*/  @!P1 LDGSTS.E.BYPASS.LTC128B.128 [R21+0x20c00], desc[UR48][R2.64], !P0 ;  /* 0x20c0000002159fae */ /* 0x0001e2000c101d70 */
[----:B------:R-:W-:Y:S02]  /*15b80*/  ISETP.GE.AND P1, PT, R9, R6, PT ;  /* 0x000000060900720c */ /* 0x000fe40003f26270 */
[----:B------:R-:W-:-:S11]  /*15b90*/  MOV R13, R0 ;  /* 0x00000000000d7202 */ /* 0x000fd60000000f00 */
[----:B------:R-:W-:Y:S01]  /*15ba0*/  @!P1 LEA R9, R5, UR38, 0x1 ;  /* 0x0000002605099c11 */ /* 0x000fe2000f8e08ff */
[----:B0-----:R-:W-:-:S07]  /*15bb0*/  IMAD.MOV.U32 R2, RZ, RZ, R14 ;  /* 0x000000ffff027224 */ /* 0x001fce00078e000e */
[----:B------:R-:W-:Y:S05]  /*15bc0*/  WARPSYNC.COLLECTIVE R15, `(.L_x_4957) ;  /* 0x000000000f087348 */ /* 0x000fea0003c00000 */
[----:B------:R0:W1:Y:S02]  /*15bd0*/  SHFL.IDX P6, R14, R13, R12, R11 ;  /* 0x0000000c0d0e7389 */ /* 0x00006400000c000b */
[----:B01----:R-:W-:Y:S01]  /*15be0*/  ENDCOLLECTIVE ;  /* 0x000000000000791b */ /* 0x003fe20003800000 */
.L_x_4957:
[----:B------:R-:W-:Y:S01]  /*15bf0*/  MOV R13, R7 ;  /* 0x00000007000d7202 */ /* 0x000fe20000000f00 */
[----:B------:R-:W-:Y:S01]  /*15c00*/  IMAD.MOV.U32 R12, RZ, RZ, 0x3 ;  /* 0x00000003ff0c7424 */ /* 0x000fe200078e00ff */
[----:B------:R-:W-:-:S05]  /*15c10*/  @!P1 LEA R14, P2, R8, R14, 0x1 ;  /* 0x0000000e080e9211 */ /* 0x000fca00078408ff */
[----:B------:R-:W-:Y:S02]  /*15c20*/  @!P1 IMAD.X R3, RZ, RZ, R2, P2 ;  /* 0x000000ffff039224 */ /* 0x000fe400010e0602 */
[----:B------:R-:W-:-:S07]  /*15c30*/  @!P1 IMAD.MOV.U32 R2, RZ, RZ, R14 ;  /* 0x000000ffff029224 */ /* 0x000fce00078e000e */
[----:B------:R-:W-:Y:S05]  /*15c40*/  WARPSYNC.COLLECTIVE R15, `(.L_x_4958) ;  /* 0x000000000f087348 */ /* 0x000fea0003c00000 */
[----:B------:R0:W1:Y:S02]  /*15c50*/  SHFL.IDX P6, R14, R13, R12, R11 ;  /* 0x0000000c0d0e7389 */ /* 0x00006400000c000b */
[----:B01----:R-:W-:Y:S01]  /*15c60*/  ENDCOLLECTIVE ;  /* 0x000000000000791b */ /* 0x003fe20003800000 */
.L_x_4958:
[----:B------:R-:W-:Y:S01]  /*15c70*/  @!PT LDS RZ, [RZ] ;  /* 0x00000000fffff984 */ /* 0x000fe20000000800 */
[----:B------:R-:W-:Y:S01]  /*15c80*/  @!PT LDS RZ, [RZ] ;  /* 0x00000000fffff984 */ /* 0x000fe20000000800 */
[----:B------:R-:W-:Y:S01]  /*15c90*/  @!PT LDS RZ, [RZ] ;  /* 0x00000000fffff984 */ /* 0x000fe20000000800 */
[----:B------:R0:W-:Y:S01]  /*15ca0*/  @!P1 LDGSTS.E.BYPASS.LTC128B.128 [R9+0x21400], desc[UR48][R2.64], !P0 ;  /* 0x2140000002099fae */ /* 0x0001e2000c101d70 */
[----:B------:R-:W-:Y:S01]  /*15cb0*/  MOV R13, R0 ;  /* 0x00000000000d7202 */ /* 0x000fe20000000f00 */
[----:B------:R-:W-:-:S07]  /*15cc0*/  IMAD.MOV.U32 R7, RZ, RZ, R14 ;  /* 0x000000ffff077224 */ /* 0x000fce00078e000e */
[----:B0-----:R-:W-:Y:S05]  /*15cd0*/  WARPSYNC.COLLECTIVE R15, `(.L_x_4959) ;  /* 0x000000000f087348 */ /* 0x001fea0003c00000 */
[----:B------:R1:W2:Y:S02]  /*15ce0*/  SHFL.IDX P6, R14, R13, R12, R11 ;  /* 0x0000000c0d0e7389 */ /* 0x0002a400000c000b */
[----:B012---:R-:W-:Y:S01]  /*15cf0*/  ENDCOLLECTIVE ;  /* 0x000000000000791b */ /* 0x007fe20003800000 */
.L_x_4959:
[----:B------:R-:W-:Y:S05]  /*15d00*/  BRA `(.L_x_4960) ;  /* 0xffffffc400307947 */ /* 0x000fea000383ffff */
.L_x_4859:
[----:B0-----:R-:W-:-:S04]  /*15d10*/  IMAD.U32 R3, RZ, RZ, UR38 ;  /* 0x00000026ff037e24 */ /* 0x001fc8000f8e00ff */
[----:B------:R0:W1:Y:S03]  /*15d20*/  SYNCS.PHASECHK.TRANS64.TRYWAIT P0, [R3+URZ+0x28c20], R4 ;  /* 0x028c2004030075a7 */ /* 0x000066000800017f */
[----:B-1----:R-:W-:Y:S05]  /*15d30*/  @!P0 NANOSLEEP.SYNCS 0x989680 ;  /* 0x009896800000895d */ /* 0x002fea0003900000 */
[----:B------:R-:W1:Y:S02]  /*15d40*/  @!P0 SYNCS.PHASECHK.TRANS64 P0, [R3+URZ+0x28c20], R4 ;  /* 0x028c2004030085a7 */ /* 0x000e64000800007f */
[----:B-1----:R-:W-:Y:S05]  /*15d50*/  @!P0 BRA `(.L_x_4859) ;  /* 0xfffffffc00ec8947 */ /* 0x002fea000383ffff */
[----:B------:R-:W-:Y:S05]  /*15d60*/  BRA `(.L_x_4961) ;  /* 0xffffffc400607947 */ /* 0x000fea000383ffff */
.L_x_4862:
[----:B0-----:R-:W-:-:S04]  /*15d70*/  IMAD.U32 R3, RZ, RZ, UR38 ;  /* 0x00000026ff037e24 */ /* 0x001fc8000f8e00ff */
[----:B------:R0:W1:Y:S03]  /*15d80*/  SYNCS.PHASECHK.TRANS64.TRYWAIT P0, [R3+URZ+0x28c60], R4 ;  /* 0x028c6004030075a7 */ /* 0x000066000800017f */
[----:B-1----:R-:W-:Y:S05]  /*15d90*/  @!P0 NANOSLEEP.SYNCS 0x989680 ;  /* 0x009896800000895d */ /* 0x002fea0003900000 */
[----:B------:R-:W1:Y:S02]  /*15da0*/  @!P0 SYNCS.PHASECHK.TRANS64 P0, [R3+URZ+0x28c60], R4 ;  /* 0x028c6004030085a7 */ /* 0x000e64000800007f */
[----:B-1----:R-:W-:Y:S05]  /*15db0*/  @!P0 BRA `(.L_x_4862) ;  /* 0xfffffffc00ec8947 */ /* 0x002fea000383ffff */
[----:B------:R-:W-:Y:S05]  /*15dc0*/  BRA `(.L_x_4962) ;  /* 0xffffffc4006c7947 */ /* 0x000fea000383ffff */
.L_x_4878:
[----:B-1----:R-:W-:-:S04]  /*15dd0*/  MOV R3, UR38 ;  /* 0x0000002600037c02 */ /* 0x002fc80008000f00 */
[----:B------:R1:W2:Y:S03]  /*15de0*/  SYNCS.PHASECHK.TRANS64.TRYWAIT P0, [R3+URZ+0x28c48], R2 ;  /* 0x028c4802030075a7 */ /* 0x0002a6000800017f */
[----:B--2---:R-:W-:Y:S05]  /*15df0*/  @!P0 NANOSLEEP.SYNCS 0x989680 ;  /* 0x009896800000895d */ /* 0x004fea0003900000 */
[----:B------:R-:W2:Y:S02]  /*15e00*/  @!P0 SYNCS.PHASECHK.TRANS64 P0, [R3+URZ+0x28c48], R2 ;  /* 0x028c4802030085a7 */ /* 0x000ea4000800007f */
[----:B--2---:R-:W-:Y:S05]  /*15e10*/  @!P0 BRA `(.L_x_4878) ;  /* 0xfffffffc00ec8947 */ /* 0x004fea000383ffff */
[----:B------:R-:W-:Y:S05]  /*15e20*/  BRA `(.L_x_4963) ;  /* 0xffffffd000387947 */ /* 0x000fea000383ffff */
.L_x_4883:
[----:B012---:R-:W-:-:S04]  /*15e30*/  IMAD.U32 R3, RZ, RZ, UR38 ;  /* 0x00000026ff037e24 */ /* 0x007fc8000f8e00ff */
[----:B------:R0:W1:Y:S03]  /*15e40*/  SYNCS.PHASECHK.TRANS64.TRYWAIT P0, [R3+URZ+0x28c68], R2 ;  /* 0x028c6802030075a7 */ /* 0x000066000800017f */
[----:B-1----:R-:W-:Y:S05]  /*15e50*/  @!P0 NANOSLEEP.SYNCS 0x989680 ;  /* 0x009896800000895d */ /* 0x002fea0003900000 */
[----:B------:R-:W1:Y:S02]  /*15e60*/  @!P0 SYNCS.PHASECHK.TRANS64 P0, [R3+URZ+0x28c68], R2 ;  /* 0x028c6802030085a7 */ /* 0x000e64000800007f */
[----:B-1----:R-:W-:Y:S05]  /*15e70*/  @!P0 BRA `(.L_x_4883) ;  /* 0xfffffffc00ec8947 */ /* 0x002fea000383ffff */
[----:B------:R-:W-:Y:S05]  /*15e80*/  BRA `(.L_x_4964) ;  /* 0xffffffd000987947 */ /* 0x000fea000383ffff */
.L_x_4898:
[----:B-1----:R-:W-:-:S04]  /*15e90*/  IMAD.U32 R3, RZ, RZ, UR38 ;  /* 0x00000026ff037e24 */ /* 0x002fc8000f8e00ff */
[----:B------:R1:W2:Y:S03]  /*15ea0*/  SYNCS.PHASECHK.TRANS64.TRYWAIT P0, [R3+URZ+0x28c40], R2 ;  /* 0x028c4002030075a7 */ /* 0x0002a6000800017f */
[----:B--2---:R-:W-:Y:S05]  /*15eb0*/  @!P0 NANOSLEEP.SYNCS 0x989680 ;  /* 0x009896800000895d */ /* 0x004fea0003900000 */
[----:B------:R-:W2:Y:S02]  /*15ec0*/  @!P0 SYNCS.PHASECHK.TRANS64 P0, [R3+URZ+0x28c40], R2 ;  /* 0x028c4002030085a7 */ /* 0x000ea4000800007f */
[----:B--2---:R-:W-:Y:S05]  /*15ed0*/  @!P0 BRA `(.L_x_4898) ;  /* 0xfffffffc00ec8947 */ /* 0x004fea000383ffff */
[----:B------:R-:W-:Y:S05]  /*15ee0*/  BRA `(.L_x_4965) ;  /* 0xffffffd800e87947 */ /* 0x000fea000383ffff */
.L_x_4903:
[----:B01----:R-:W-:-:S04]  /*15ef0*/  MOV R3, UR38 ;  /* 0x0000002600037c02 */ /* 0x003fc80008000f00 */
[----:B------:R0:W1:Y:S03]  /*15f00*/  SYNCS.PHASECHK.TRANS64.TRYWAIT P0, [R3+URZ+0x28c60], R2 ;  /* 0x028c6002030075a7 */ /* 0x000066000800017f */
[----:B-1----:R-:W-:Y:S05]  /*15f10*/  @!P0 NANOSLEEP.SYNCS 0x989680 ;  /* 0x009896800000895d */ /* 0x002fea0003900000 */
[----:B------:R-:W1:Y:S02]  /*15f20*/  @!P0 SYNCS.PHASECHK.TRANS64 P0, [R3+URZ+0x28c60], R2 ;  /* 0x028c6002030085a7 */ /* 0x000e64000800007f */
[----:B-1----:R-:W-:Y:S05]  /*15f30*/  @!P0 BRA `(.L_x_4903) ;  /* 0xfffffffc00ec8947 */ /* 0x002fea000383ffff */
[----:B------:R-:W-:Y:S05]  /*15f40*/  BRA `(.L_x_4966) ;  /* 0xffffffdc004c7947 */ /* 0x000fea000383ffff */
.L_x_4919:
[----:B--2---:R-:W-:-:S04]  /*15f50*/  IMAD.U32 R3, RZ, RZ, UR38 ;  /* 0x00000026ff037e24 */ /* 0x004fc8000f8e00ff */
[----:B------:R2:W3:Y:S03]  /*15f60*/  SYNCS.PHASECHK.TRANS64.TRYWAIT P0, [R3+URZ+0x28c48], R2 ;  /* 0x028c4802030075a7 */ /* 0x0004e6000800017f */
[----:B---3--:R-:W-:Y:S05]  /*15f70*/  @!P0 NANOSLEEP.SYNCS 0x989680 ;  /* 0x009896800000895d */ /* 0x008fea0003900000 */
[----:B------:R-:W3:Y:S02]  /*15f80*/  @!P0 SYNCS.PHASECHK.TRANS64 P0, [R3+URZ+0x28c48], R2 ;  /* 0x028c4802030085a7 */ /* 0x000ee4000800007f */
[----:B---3--:R-:W-:Y:S05]  /*15f90*/  @!P0 BRA `(.L_x_4919) ;  /* 0xfffffffc00ec8947 */ /* 0x008fea000383ffff */
[----:B------:R-:W-:Y:S05]  /*15fa0*/  BRA `(.L_x_4967) ;  /* 0xffffffe400a87947 */ /* 0x000fea000383ffff */
.L_x_4924:
[----:B--2---:R-:W-:-:S04]  /*15fb0*/  IMAD.U32 R3, RZ, RZ, UR38 ;  /* 0x00000026ff037e24 */ /* 0x004fc8000f8e00ff */
[----:B------:R2:W3:Y:S03]  /*15fc0*/  SYNCS.PHASECHK.TRANS64.TRYWAIT P0, [R3+URZ+0x28c68], R2 ;  /* 0x028c6802030075a7 */ /* 0x0004e6000800017f */
[----:B---3--:R-:W-:Y:S05]  /*15fd0*/  @!P0 NANOSLEEP.SYNCS 0x989680 ;  /* 0x009896800000895d */ /* 0x008fea0003900000 */
[----:B------:R-:W3:Y:S02]  /*15fe0*/  @!P0 SYNCS.PHASECHK.TRANS64 P0, [R3+URZ+0x28c68], R2 ;  /* 0x028c6802030085a7 */ /* 0x000ee4000800007f */
[----:B---3--:R-:W-:Y:S05]  /*15ff0*/  @!P0 BRA `(.L_x_4924) ;  /* 0xfffffffc00ec8947 */ /* 0x008fea000383ffff */
[----:B------:R-:W-:Y:S05]  /*16000*/  BRA `(.L_x_4968) ;  /* 0xffffffe8000c7947 */ /* 0x000fea000383ffff */
.L_x_4935:
[----:B--2---:R2:W3:Y:S02]  /*16010*/  SYNCS.PHASECHK.TRANS64.TRYWAIT P0, [R2+URZ+0x28c20], R9 ;  /* 0x028c2009020075a7 */ /* 0x0044e4000800017f */
[----:B---3--:R-:W-:Y:S05]  /*16020*/  @!P0 NANOSLEEP.SYNCS 0x989680 ;  /* 0x009896800000895d */ /* 0x008fea0003900000 */
[----:B------:R-:W3:Y:S02]  /*16030*/  @!P0 SYNCS.PHASECHK.TRANS64 P0, [R2+URZ+0x28c20], R9 ;  /* 0x028c2009020085a7 */ /* 0x000ee4000800007f */
[----:B---3--:R-:W-:Y:S05]  /*16040*/  @!P0 BRA `(.L_x_4935) ;  /* 0xfffffffc00f08947 */ /* 0x008fea000383ffff */
[----:B------:R-:W-:Y:S05]  /*16050*/  BRA `(.L_x_4969) ;  /* 0xffffffec00fc7947 */ /* 0x000fea000383ffff */
.L_x_4936:
[----:B------:R-:W3:Y:S01]  /*16060*/  S2R R3, SR_TID.X ;  /* 0x0000000000037919 */ /* 0x000ee20000002100 */
[----:B------:R-:W-:Y:S01]  /*16070*/  BSSY B0, `(.L_x_4970) ;  /* 0x000000a000007945 */ /* 0x000fe20003800000 */
[----:B------:R-:W-:Y:S01]  /*16080*/  IMAD.MOV.U32 R12, RZ, RZ, RZ ;  /* 0x000000ffff0c7224 */ /* 0x000fe200078e00ff */
[----:B------:R-:W-:Y:S01]  /*16090*/  MOV R15, 0xffffffff ;  /* 0xffffffff000f7802 */ /* 0x000fe20000000f00 */
[----:B------:R-:W-:Y:S01]  /*160a0*/  IMAD.MOV.U32 R11, RZ, RZ, 0x1f ;  /* 0x0000001fff0b7424 */ /* 0x000fe200078e00ff */
[----:B---3--:R-:W-:-:S04]  /*160b0*/  SHF.R.U32.HI R3, RZ, 0x5, R3 ;  /* 0x00000005ff037819 */ /* 0x008fc80000011603 */
[----:B------:R-:W-:-:S04]  /*160c0*/  LOP3.LUT R3, R3, 0x3, RZ, 0xc0, !PT ;  /* 0x0000000303037812 */ /* 0x000fc800078ec0ff */
[----:B------:R-:W-:-:S07]  /*160d0*/  MOV R13, R3 ;  /* 0x00000003000d7202 */ /* 0x000fce0000000f00 */
[----:B012---:R-:W-:Y:S05]  /*160e0*/  WARPSYNC.COLLECTIVE R15, `(.L_x_4971) ;  /* 0x000000000f087348 */ /* 0x007fea0003c00000 */
[----:B------:R3:W4:Y:S02]  /*160f0*/  SHFL.IDX P6, R14, R13, R12, R11 ;  /* 0x0000000c0d0e7389 */ /* 0x00072400000c000b */
[----:B01234-:R-:W-:Y:S01]  /*16100*/  ENDCOLLECTIVE ;  /* 0x000000000000791b */ /* 0x01ffe20003800000 */
.L_x_4971:
[----:B------:R-:W-:Y:S05]  /*16110*/  BSYNC B0 ;  /* 0x0000000000007941 */ /* 0x000fea0003800000 */
.L_x_4970:
[----:B------:R-:W-:Y:S05]  /*16120*/  BRA `(.L_x_4972) ;  /* 0xffffffec00e07947 */ /* 0x000fea000383ffff */
.L_x_4937:
[----:B------:R-:W-:Y:S01]  /*16130*/  BSSY B0, `(.L_x_4973) ;  /* 0x0000006000007945 */ /* 0x000fe20003800000 */
[----:B------:R-:W-:-:S07]  /*16140*/  IMAD.MOV.U32 R15, RZ, RZ, -0x1 ;  /* 0xffffffffff0f7424 */ /* 0x000fce00078e00ff */
[----:B0123--:R-:W-:Y:S05]  /*16150*/  WARPSYNC.COLLECTIVE R15, `(.L_x_4974) ;  /* 0x000000000f0c7348 */ /* 0x00ffea0003c00000 */
[----:B------:R-:W-:Y:S02]  /*16160*/  ELECT P6, UR62, PT ;  /* 0x00000000003e782f */ /* 0x000fe400038c0000 */
[----:B------:R-:W-:Y:S01]  /*16170*/  MOV R14, UR62 ;  /* 0x0000003e000e7c02 */ /* 0x000fe20008000f00 */
[----:B0123--:R-:W-:Y:S10]  /*16180*/  ENDCOLLECTIVE ;  /* 0x000000000000791b */ /* 0x00fff40003800000 */
.L_x_4974:
[----:B------:R-:W-:Y:S05]  /*16190*/  BSYNC B0 ;  /* 0x0000000000007941 */ /* 0x000fea0003800000 */
.L_x_4973:
[----:B------:R-:W-:Y:S05]  /*161a0*/  BRA `(.L_x_4975) ;  /* 0xffffffec00d47947 */ /* 0x000fea000383ffff */
.L_x_4939:
[----:B0-----:R0:W3:Y:S02]  /*161b0*/  SYNCS.PHASECHK.TRANS64.TRYWAIT P0, [R7+URZ], R4 ;  /* 0x00000004070075a7 */ /* 0x0010e4000800017f */
[----:B---3--:R-:W-:Y:S05]  /*161c0*/  @!P0 NANOSLEEP.SYNCS 0x989680 ;  /* 0x009896800000895d */ /* 0x008fea0003900000 */
[----:B------:R-:W3:Y:S02]  /*161d0*/  @!P0 SYNCS.PHASECHK.TRANS64 P0, [R7+URZ], R4 ;  /* 0x00000004070085a7 */ /* 0x000ee4000800007f */
[----:B---3--:R-:W-:Y:S05]  /*161e0*/  @!P0 BRA `(.L_x_4939) ;  /* 0xfffffffc00f08947 */ /* 0x008fea000383ffff */
[----:B------:R-:W-:Y:S05]  /*161f0*/  BRA `(.L_x_4976) ;  /* 0xfffffff000087947 */ /* 0x000fea000383ffff */
.L_x_4940:
[----:B---3--:R3:W4:Y:S02]  /*16200*/  SYNCS.PHASECHK.TRANS64.TRYWAIT P0, [R5+URZ], R0 ;  /* 0x00000000050075a7 */ /* 0x008724000800017f */
[----:B----4-:R-:W-:Y:S05]  /*16210*/  @!P0 NANOSLEEP.SYNCS 0x989680 ;  /* 0x009896800000895d */ /* 0x010fea0003900000 */
[----:B------:R-:W4:Y:S02]  /*16220*/  @!P0 SYNCS.PHASECHK.TRANS64 P0, [R5+URZ], R0 ;  /* 0x00000000050085a7 */ /* 0x000f24000800007f */
[----:B----4-:R-:W-:Y:S05]  /*16230*/  @!P0 BRA `(.L_x_4940) ;  /* 0xfffffffc00f08947 */ /* 0x010fea000383ffff */
[----:B------:R-:W-:Y:S05]  /*16240*/  BRA `(.L_x_4977) ;  /* 0xffffffec00fc7947 */ /* 0x000fea000383ffff */
.L_x_4942:
[----:B--2---:R2:W3:Y:S02]  /*16250*/  SYNCS.PHASECHK.TRANS64.TRYWAIT P0, [R5+URZ], R4 ;  /* 0x00000004050075a7 */ /* 0x0044e4000800017f */
[----:B---3--:R-:W-:Y:S05]  /*16260*/  @!P0 NANOSLEEP.SYNCS 0x989680 ;  /* 0x009896800000895d */ /* 0x008fea0003900000 */
[----:B------:R-:W3:Y:S02]  /*16270*/  @!P0 SYNCS.PHASECHK.TRANS64 P0, [R5+URZ], R4 ;  /* 0x00000004050085a7 */ /* 0x000ee4000800007f */
[----:B---3--:R-:W-:Y:S05]  /*16280*/  @!P0 BRA `(.L_x_4942) ;  /* 0xfffffffc00f08947 */ /* 0x008fea000383ffff */
[----:B------:R-:W-:Y:S05]  /*16290*/  BRA `(.L_x_4978) ;  /* 0xfffffff000007947 */ /* 0x000fea000383ffff */
.L_x_4979:
        /* <DEDUP_REMOVED lines=14> */
.L_x_15173:


//--------------------- .text._ZN7cutlass13device_kernelIN5flash11enable_sm90INS1_16FlashAttnFwdSm90INS1_25CollectiveMainloopFwdSm90ILi2EN4cute5tupleIJNS5_1CILi1EEES8_S8_EEENS6_IJNS7_ILi64EEESA_SA_EEELi512ENS_6half_tEfNS_4arch4Sm90ELb0ELb1ELb1ELb0ELb0ELb0ELb1ELb0ELb0ELb1ELb1ELb0EEENS1_21CollectiveEpilogueFwdINS6_IJSA_NS7_ILi512EEESA_EEES9_SC_SE_Li256ELb0ELb1ELb1ELb0EEENS1_19SingleTileSchedulerILb0ELb1ELb1ELi64EEEEEEEEEvNT_6ParamsE --------------------------
	.section	.text._ZN7cutlass13device_kernelIN5flash11enable_sm90INS1_16FlashAttnFwdSm90INS1_25CollectiveMainloopFwdSm90ILi2EN4cute5tupleIJNS5_1CILi1EEES8_S8_EEENS6_IJNS7_ILi64EEESA_SA_EEELi512ENS_6half_tEfNS_4arch4Sm90ELb0ELb1ELb1ELb0ELb0ELb0ELb1ELb0ELb0ELb1ELb1ELb0EEENS1_21CollectiveEpilogueFwdINS6_IJSA_NS7_ILi512EEESA_EEES9_SC_SE_Li256ELb0ELb1ELb1ELb0EEENS1_19SingleTileSchedulerILb0ELb1ELb1ELi64EEEEEEEEEvNT_6ParamsE,"ax",@progbits
	.align	128
.text._ZN7cutlass13device_kernelIN5flash11enable_sm90INS1_16FlashAttnFwdSm90INS1_25CollectiveMainloopFwdSm90ILi2EN4cute5tupleIJNS5_1CILi1EEES8_S8_EEENS6_IJNS7_ILi64EEESA_SA_EEELi512ENS_6half_tEfNS_4arch4Sm90ELb0ELb1ELb1ELb0ELb0ELb0ELb1ELb0ELb0ELb1ELb1ELb0EEENS1_21CollectiveEpilogueFwdINS6_IJSA_NS7_ILi512EEESA_EEES9_SC_SE_Li256ELb0ELb1ELb1ELb0EEENS1_19SingleTileSchedulerILb0ELb1ELb1ELi64EEEEEEEEEvNT_6ParamsE:
        .type           _ZN7cutlass13device_kernelIN5flash11enable_sm90INS1_16FlashAttnFwdSm90INS1_25CollectiveMainloopFwdSm90ILi2EN4cute5tupleIJNS5_1CILi1EEES8_S8_EEENS6_IJNS7_ILi64EEESA_SA_EEELi512ENS_6half_tEfNS_4arch4Sm90ELb0ELb1ELb1ELb0ELb0ELb0ELb1ELb0ELb0ELb1ELb1ELb0EEENS1_21CollectiveEpilogueFwdINS6_IJSA_NS7_ILi512EEESA_EEES9_SC_SE_Li256ELb0ELb1ELb1ELb0EEENS1_19SingleTileSchedulerILb0ELb1ELb1ELi64EEEEEEEEEvNT_6ParamsE,@function
        .size           _ZN7cutlass13device_kernelIN5flash11enable_sm90INS1_16FlashAttnFwdSm90INS1_25CollectiveMainloopFwdSm90ILi2EN4cute5tupleIJNS5_1CILi1EEES8_S8_EEENS6_IJNS7_ILi64EEESA_SA_EEELi512ENS_6half_tEfNS_4arch4Sm90ELb0ELb1ELb1ELb0ELb0ELb0ELb1ELb0ELb0ELb1ELb1ELb0EEENS1_21CollectiveEpilogueFwdINS6_IJSA_NS7_ILi512EEESA_EEES9_SC_SE_Li256ELb0ELb1ELb1ELb0EEENS1_19SingleTileSchedulerILb0ELb1ELb1ELi64EEEEEEEEEvNT_6ParamsE,(.L_x_15174 - _ZN7cutlass13device_kernelIN5flash11enable_sm90INS1_16FlashAttnFwdSm90INS1_25CollectiveMainloopFwdSm90ILi2EN4cute5tupleIJNS5_1CILi1EEES8_S8_EEENS6_IJNS7_ILi64EEESA_SA_EEELi512ENS_6half_tEfNS_4arch4Sm90ELb0ELb1ELb1ELb0ELb0ELb0ELb1ELb0ELb0ELb1ELb1ELb0EEENS1_21CollectiveEpilogueFwdINS6_IJSA_NS7_ILi512EEESA_EEES9_SC_SE_Li256ELb0ELb1ELb1ELb0EEENS1_19SingleTileSchedulerILb0ELb1ELb1ELi64EEEEEEEEEvNT_6ParamsE)
        .other          _ZN7cutlass13device_kernelIN5flash11enable_sm90INS1_16FlashAttnFwdSm90INS1_25CollectiveMainloopFwdSm90ILi2EN4cute5tupleIJNS5_1CILi1EEES8_S8_EEENS6_IJNS7_ILi64EEESA_SA_EEELi512ENS_6half_tEfNS_4arch4Sm90ELb0ELb1ELb1ELb0ELb0ELb0ELb1ELb0ELb0ELb1ELb1ELb0EEENS1_21CollectiveEpilogueFwdINS6_IJSA_NS7_ILi512EEESA_EEES9_SC_SE_Li256ELb0ELb1ELb1ELb0EEENS1_19SingleTileSchedulerILb0ELb1ELb1ELi64EEEEEEEEEvNT_6ParamsE,@"STO_CUDA_ENTRY STV_DEFAULT"
_ZN7cutlass13device_kernelIN5flash11enable_sm90INS1_16FlashAttnFwdSm90INS1_25CollectiveMainloopFwdSm90ILi2EN4cute5tupleIJNS5_1CILi1EEES8_S8_EEENS6_IJNS7_ILi64EEESA_SA_EEELi512ENS_6half_tEfNS_4arch4Sm90ELb0ELb1ELb1ELb0ELb0ELb0ELb1ELb0ELb0ELb1ELb1ELb0EEENS1_21CollectiveEpilogueFwdINS6_IJSA_NS7_ILi512EEESA_EEES9_SC_SE_Li256ELb0ELb1ELb1ELb0EEENS1_19SingleTileSchedulerILb0ELb1ELb1ELi64EEEEEEEEEvNT_6ParamsE:
[----:B------:R-:W0:Y:S02]  /*0000*/  LDC R1, c[0x0][0x28] ;  /* 0x00000a00ff017b82 */ /* 0x000e240000000800 */
[----:B0-----:R-:W-:Y:S01]  /*0010*/  VIADD R1, R1, 0xfffffb80 ;  /* 0xfffffb8001017836 */ /* 0x001fe20000000000 */
[----:B------:R-:W0:Y:S01]  /*0020*/  S2R R3, SR_TID.X ;  /* 0x0000000000037919 */ /* 0x000e220000002100 */
[----:B------:R-:W-:Y:S01]  /*0030*/  ELECT P0, URZ, PT ;  /* 0x00000000003f782f */ /* 0x000fe20003800000 */
[----:B------:R-:W-:Y:S01]  /*0040*/  BSSY B0, `(.L_x_4980) ;  /* 0x0000011000007945 */ /* 0x000fe20003800000 */
[----:B------:R-:W-:Y:S02]  /*0050*/  ULDC UR4, c[0x0][0x20] ;  /* 0x0000080000047ab9 */ /* 0x000fe40000000800 */
[----:B------:R-:W-:Y:S01]  /*0060*/  IADD3 R16, P1, R1, UR4, RZ ;  /* 0x0000000401107c10 */ /* 0x000fe2000ff3e0ff */
[----:B------:R-:W-:-:S04]  /*0070*/  ULDC UR4, c[0x0][0x24] ;  /* 0x0000090000047ab9 */ /* 0x000fc80000000800 */
[----:B------:R-:W-:Y:S01]  /*0080*/  IMAD.X R17, RZ, RZ, UR4, P1 ;  /* 0x00000004ff117e24 */ /* 0x000fe200088e06ff */
        /* <DEDUP_REMOVED lines=12> */
.L_x_4981:
[----:B------:R-:W-:Y:S05]  /*0150*/  BSYNC B0 ;  /* 0x0000000000007941 */ /* 0x000fea0003800000 */
.L_x_4980:
        /* <DEDUP_REMOVED lines=10> */
[----:B------:R-:W-:Y:S01]  /*0200*/  SHF.R.U32.HI R3, RZ, 0x7, R3 ;  /* 0x00000007ff037819 */ /* 0x000fe20000011603 */
[----:B------:R-:W-:-:S04]  /*0210*/  VOTEU.ANY UP2, P0 ;  /* 0x00000000003f7886 */ /* 0x000fc80000040100 */
[----:B------:R2:W3:Y:S01]  /*0220*/  SHFL.IDX PT, R4, R3, RZ, 0x1f ;  /* 0x00001fff03047589 */ /* 0x0004e200000e0000 */
[----:B0-----:R-:W-:Y:S01]  /*0230*/  ISETP.NE.AND P1, PT, R2, RZ, PT ;  /* 0x000000ff0200720c */ /* 0x001fe20003f25270 */
[----:B-1----:R-:W-:Y:S02]  /*0240*/  @UP0 ULEA UR8, UR8, UR6, 0x18 ;  /* 0x0000000608080291 */ /* 0x002fe4000f8ec03f */
[----:B------:R-:W-:-:S04]  /*0250*/  @UP0 UIADD3 UR6, -UR7, 0x100000, URZ ;  /* 0x0010000007060890 */ /* 0x000fc8000fffe13f */
[----:B------:R-:W-:Y:S02]  /*0260*/  @UP0 USHF.L.U32 UR7, UR6, 0xb, URZ ;  /* 0x0000000b06070899 */ /* 0x000fe4000800063f */
[----:B------:R-:W-:Y:S01]  /*0270*/  @UP0 USHF.L.U32 UR6, UR6, 0x1, URZ ;  /* 0x0000000106060899 */ /* 0x000fe2000800063f */
[----:B------:R-:W-:Y:S01]  /*0280*/  VOTEU.ANY UP0, P0 ;  /* 0x00000000003f7886 */ /* 0x000fe20000000100 */
[----:B------:R-:W0:Y:S04]  /*0290*/  FENCE.VIEW.ASYNC.S ;  /* 0x00000000000073c6 */ /* 0x000e280000000000 */
[----:B0-----:R2:W0:Y:S01]  /*02a0*/  @UP0 SYNCS.EXCH.64 URZ, [UR8+0x38800], UR4 ;  /* 0x03880004083f05b2 */ /* 0x0014220008000100 */
[----:B------:R2:W1:Y:S05]  /*02b0*/  @UP1 SYNCS.EXCH.64 URZ, [UR8+0x38810], UR4 ;  /* 0x03881004083f15b2 */ /* 0x00046a0008000100 */
[----:B------:R2:W4:Y:S02]  /*02c0*/  @UP2 SYNCS.EXCH.64 URZ, [UR8+0x38820], UR6 ;  /* 0x03882006083f25b2 */ /* 0x0005240008000100 */
[----:B--23--:R-:W-:Y:S05]  /*02d0*/  @P1 BRA `(.L_x_4982) ;  /* 0x0000000000381947 */ /* 0x00cfea0003800000 */
[----:B------:R-:W2:Y:S01]  /*02e0*/  S2UR UR5, SR_CgaCtaId ;  /* 0x00000000000579c3 */ /* 0x000ea20000008800 */
[----:B------:R-:W-:Y:S01]  /*02f0*/  UMOV UR4, 0x400 ;  /* 0x0000040000047882 */ /* 0x000fe20000000000 */
[----:B------:R-:W-:Y:S01]  /*0300*/  UMOV UR7, 0x1 ;  /* 0x0000000100077882 */ /* 0x000fe20000000000 */
[----:B------:R-:W-:Y:S01]  /*0310*/  ELECT P0, URZ, PT ;  /* 0x00000000003f782f */ /* 0x000fe20003800000 */
[----:B--2---:R-:W-:Y:S02]  /*0320*/  ULEA UR6, UR5, UR4, 0x18 ;  /* 0x0000000405067291 */ /* 0x004fe4000f8ec03f */
[----:B------:R-:W-:-:S04]  /*0330*/  UIADD3 UR4, -UR7, 0x100000, URZ ;  /* 0x0010000007047890 */ /* 0x000fc8000fffe13f */
[----:B------:R-:W-:Y:S02]  /*0340*/  USHF.L.U32 UR5, UR4, 0xb, URZ ;  /* 0x0000000b04057899 */ /* 0x000fe4000800063f */
[----:B------:R-:W-:Y:S01]  /*0350*/  USHF.L.U32 UR4, UR4, 0x1, URZ ;  /* 0x0000000104047899 */ /* 0x000fe2000800063f */
[----:B------:R-:W2:Y:S11]  /*0360*/  FENCE.VIEW.ASYNC.S ;  /* 0x00000000000073c6 */ /* 0x000eb60000000000 */
[----:B--2---:R2:W3:Y:S01]  /*0370*/  SYNCS.EXCH.64 URZ, [UR6+0x38830], UR4 ;  /* 0x03883004063f75b2 */ /* 0x0044e20008000100 */
[----:B------:R2:W0:Y:S01]  /*0380*/  SYNCS.EXCH.64 URZ, [UR6+0x38840], UR4 ;  /* 0x03884004063f75b2 */ /* 0x0004220008000100 */
[----:B------:R2:W0:Y:S01]  /*0390*/  SYNCS.EXCH.64 URZ, [UR6+0x38838], UR4 ;  /* 0x03883804063f75b2 */ /* 0x0004220008000100 */
[----:B------:R2:W0:Y:S01]  /*03a0*/  SYNCS.EXCH.64 URZ, [UR6+0x38848], UR4 ;  /* 0x03884804063f75b2 */ /* 0x0004220008000100 */
[----:B------:R-:W-:Y:S01]  /*03b0*/  NOP ;  /* 0x0000000000007918 */ /* 0x000fe20000000000 */
.L_x_4982:
[----:B------:R-:W5:Y:S01]  /*03c0*/  SHFL.IDX PT, R2, R0, RZ, 0x1f ;  /* 0x00001fff00027589 */ /* 0x000f6200000e0000 */
[----:B------:R-:W-:Y:S01]  /*03d0*/  NOP ;  /* 0x0000000000007918 */ /* 0x000fe20000000000 */
[----:B-----5:R-:W-:-:S13]  /*03e0*/  ISETP.NE.AND P0, PT, R2, RZ, PT ;  /* 0x000000ff0200720c */ /* 0x020fda0003f05270 */
[----:B------:R-:W-:Y:S05]  /*03f0*/  @P0 BRA `(.L_x_4983) ;  /* 0x0000000000480947 */ /* 0x000fea0003800000 */
[----:B--2---:R-:W2:Y:S01]  /*0400*/  S2UR UR5, SR_CgaCtaId ;  /* 0x00000000000579c3 */ /* 0x004ea20000008800 */
[----:B------:R-:W-:Y:S01]  /*0410*/  UMOV UR4, 0x400 ;  /* 0x0000040000047882 */ /* 0x000fe20000000000 */
[----:B------:R-:W-:Y:S01]  /*0420*/  UMOV UR6, 0x1 ;  /* 0x0000000100067882 */ /* 0x000fe20000000000 */
[----:B------:R-:W-:Y:S01]  /*0430*/  UMOV UR9, 0x2 ;  /* 0x0000000200097882 */ /* 0x000fe20000000000 */
[----:B------:R-:W-:-:S04]  /*0440*/  UIADD3 UR6, -UR6, 0x100000, URZ ;  /* 0x0010000006067890 */ /* 0x000fc8000fffe13f */
[----:B------:R-:W-:Y:S02]  /*0450*/  USHF.L.U32 UR7, UR6, 0xb, URZ ;  /* 0x0000000b06077899 */ /* 0x000fe4000800063f */
[----:B------:R-:W-:Y:S01]  /*0460*/  USHF.L.U32 UR6, UR6, 0x1, URZ ;  /* 0x0000000106067899 */ /* 0x000fe2000800063f */
[----:B------:R-:W-:Y:S01]  /*0470*/  ELECT P0, URZ, PT ;  /* 0x00000000003f782f */ /* 0x000fe20003800000 */
[----:B--2---:R-:W-:Y:S02]  /*0480*/  ULEA UR8, UR5, UR4, 0x18 ;  /* 0x0000000405087291 */ /* 0x004fe4000f8ec03f */
[----:B------:R-:W-:-:S04]  /*0490*/  UIADD3 UR4, -UR9, 0x100000, URZ ;  /* 0x0010000009047890 */ /* 0x000fc8000fffe13f */
[----:B------:R-:W-:Y:S02]  /*04a0*/  USHF.L.U32 UR5, UR4, 0xb, URZ ;  /* 0x0000000b04057899 */ /* 0x000fe4000800063f */
[----:B------:R-:W-:Y:S01]  /*04b0*/  USHF.L.U32 UR4, UR4, 0x1, URZ ;  /* 0x0000000104047899 */ /* 0x000fe2000800063f */
[----:B------:R-:W2:Y:S03]  /*04c0*/  FENCE.VIEW.ASYNC.S ;  /* 0x00000000000073c6 */ /* 0x000ea60000000000 */
[----:B--2---:R2:W0:Y:S08]  /*04d0*/  SYNCS.EXCH.64 URZ, [UR8+0x38850], UR6 ;  /* 0x03885006083f75b2 */ /* 0x0044300008000100 */
[----:B------:R2:W0:Y:S01]  /*04e0*/  SYNCS.EXCH.64 URZ, [UR8+0x38860], UR4 ;  /* 0x03886004083f75b2 */ /* 0x0004220008000100 */
[----:B------:R2:W0:Y:S01]  /*04f0*/  SYNCS.EXCH.64 URZ, [UR8+0x38858], UR6 ;  /* 0x03885806083f75b2 */ /* 0x0004220008000100 */
[----:B------:R2:W0:Y:S01]  /*0500*/  SYNCS.EXCH.64 URZ, [UR8+0x38868], UR4 ;  /* 0x03886804083f75b2 */ /* 0x0004220008000100 */
[----:B------:R-:W-:Y:S01]  /*0510*/  NOP ;  /* 0x0000000000007918 */ /* 0x000fe20000000000 */
.L_x_4983:
[----:B------:R-:W5:Y:S01]  /*0520*/  SHFL.IDX PT, R2, R0, RZ, 0x1f ;  /* 0x00001fff00027589 */ /* 0x000f6200000e0000 */
[----:B------:R-:W-:Y:S01]  /*0530*/  NOP ;  /* 0x0000000000007918 */ /* 0x000fe20000000000 */
[----:B-----5:R-:W-:-:S13]  /*0540*/  ISETP.NE.AND P0, PT, R2, RZ, PT ;  /* 0x000000ff0200720c */ /* 0x020fda0003f05270 */
[----:B------:R-:W-:Y:S05]  /*0550*/  @P0 BRA `(.L_x_4984) ;  /* 0x0000000000380947 */ /* 0x000fea0003800000 */
[----:B--2---:R-:W2:Y:S01]  /*0560*/  S2UR UR5, SR_CgaCtaId ;  /* 0x00000000000579c3 */ /* 0x004ea20000008800 */
        /* <DEDUP_REMOVED lines=8> */
[----:B--2---:R2:W0:Y:S01]  /*05f0*/  SYNCS.EXCH.64 URZ, [UR6+0x38870], UR4 ;  /* 0x03887004063f75b2 */ /* 0x0044220008000100 */
[----:B------:R2:W0:Y:S01]  /*0600*/  SYNCS.EXCH.64 URZ, [UR6+0x38880], UR4 ;  /* 0x03888004063f75b2 */ /* 0x0004220008000100 */
[----:B------:R2:W0:Y:S01]  /*0610*/  SYNCS.EXCH.64 URZ, [UR6+0x38878], UR4 ;  /* 0x03887804063f75b2 */ /* 0x0004220008000100 */
[----:B------:R2:W0:Y:S01]  /*0620*/  SYNCS.EXCH.64 URZ, [UR6+0x38888], UR4 ;  /* 0x03888804063f75b2 */ /* 0x0004220008000100 */
[----:B------:R-:W-:Y:S01]  /*0630*/  NOP ;  /* 0x0000000000007918 */ /* 0x000fe20000000000 */
.L_x_4984:
        /* <DEDUP_REMOVED lines=8> */
[----:B------:R-:W-:Y:S01]  /*06c0*/  ELECT P0, URZ, PT ;  /* 0x00000000003f782f */ /* 0x000fe20003800000 */
[----:B--2---:R-:W-:Y:S02]  /*06d0*/  ULEA UR8, UR5, UR4, 0x18 ;  /* 0x0000000405087291 */ /* 0x004fe4000f8ec03f */
[----:B------:R-:W-:-:S04]  /*06e0*/  UIADD3 UR4, -UR6, 0x100000, URZ ;  /* 0x0010000006047890 */ /* 0x000fc8000fffe13f */
[----:B------:R-:W-:Y:S02]  /*06f0*/  USHF.L.U32 UR5, UR4, 0xb, URZ ;  /* 0x0000000b04057899 */ /* 0x000fe4000800063f */
[----:B------:R-:W-:Y:S02]  /*0700*/  USHF.L.U32 UR4, UR4, 0x1, URZ ;  /* 0x0000000104047899 */ /* 0x000fe4000800063f */
        /* <DEDUP_REMOVED lines=9> */
.L_x_4985:
        /* <DEDUP_REMOVED lines=22> */
.L_x_4986:
[----:B------:R-:W-:Y:S01]  /*0900*/  IMAD.MOV.U32 R2, RZ, RZ, 0x1 ;  /* 0x00000001ff027424 */ /* 0x000fe200078e00ff */
[----:B------:R-:W-:Y:S01]  /*0910*/  ISETP.NE.AND P0, PT, R4, RZ, PT ;  /* 0x000000ff0400720c */ /* 0x000fe20003f05270 */
[----:B------:R-:W-:Y:S01]  /*0920*/  NOP ;  /* 0x0000000000007918 */ /* 0x000fe20000000000 */
[----:B01-34-:R-:W-:Y:S01]  /*0930*/  BAR.SYNC.DEFER_BLOCKING 0x0 ;  /* 0x0000000000007b1d */ /* 0x01bfe20000010000 */
[----:B------:R-:W-:Y:S02]  /*0940*/  IADD3 R154, P1, R16, 0x70, RZ ;  /* 0x00000070109a7810 */ /* 0x000fe40007f3e0ff */
[----:B------:R-:W-:Y:S02]  /*0950*/  SEL R2, R2, 0x2, !P0 ;  /* 0x0000000202027807 */ /* 0x000fe40004000000 */
[C---:B------:R-:W-:Y:S01]  /*0960*/  IADD3 R44, P2, R16.reuse, 0x1f4, RZ ;  /* 0x000001f4102c7810 */ /* 0x040fe20007f5e0ff */
[----:B------:R-:W-:Y:S01]  /*0970*/  ULDC.64 UR44, c[0x0][0x208] ;  /* 0x00008200002c7ab9 */ /* 0x000fe20000000a00 */
[----:B------:R-:W-:Y:S01]  /*0980*/  IADD3 R156, P3, R16, 0x230, RZ ;  /* 0x00000230109c7810 */ /* 0x000fe20007f7e0ff */
[----:B------:R0:W-:Y:S01]  /*0990*/  STL [R1+0x44c], R2 ;  /* 0x00044c0201007387 */ /* 0x0001e20000100800 */
[----:B------:R-:W-:Y:S01]  /*09a0*/  BSSY B6, `(.L_x_4987) ;  /* 0x0002c29000067945 */ /* 0x000fe20003800000 */
[----:B------:R-:W-:-:S02]  /*09b0*/  IMAD.X R22, RZ, RZ, R17, P1 ;  /* 0x000000ffff167224 */ /* 0x000fc400008e0611 */
[--C-:B------:R-:W-:Y:S02]  /*09c0*/  IMAD.X R45, RZ, RZ, R17.reuse, P2 ;  /* 0x000000ffff2d7224 */ /* 0x100fe400010e0611 */
[----:B------:R-:W-:Y:S01]  /*09d0*/  IMAD.X R23, RZ, RZ, R17, P3 ;  /* 0x000000ffff177224 */ /* 0x000fe200018e0611 */
[----:B------:R-:W-:Y:S06]  /*09e0*/  @!P0 BRA `(.L_x_4988) ;  /* 0x0000026400f08947 */ /* 0x000fec0003800000 */
.L_x_4989:
[----:B------:R-:W-:-:S08]  /*09f0*/  NOP ;  /* 0x0000000000007918 */ /* 0x000fd00000000000 */
[----:B------:R-:W1:Y:S02]  /*0a00*/  USETMAXREG.TRY_ALLOC.CTAPOOL UP0, 0xf0 ;  /* 0x000000f0000079c8 */ /* 0x000e640008000600 */
[----:B-1----:R-:W-:-:S13]  /*0a10*/  PLOP3.LUT P0, PT, PT, PT, UP0, 0x80, 0x0 ;  /* 0x000000000000781c */ /* 0x002fda0003f0f008 */
[----:B------:R-:W-:Y:S05]  /*0a20*/  @!P0 BRA `(.L_x_4989) ;  /* 0xfffffffc00f08947 */ /* 0x000fea000383ffff */
[----:B------:R-:W1:Y:S01]  /*0a30*/  S2R R5, SR_TID.X ;  /* 0x0000000000057919 */ /* 0x000e620000002100 */
[----:B0-----:R-:W0:Y:S01]  /*0a40*/  LDC R2, c[0x0][0xd50] ;  /* 0x00035400ff027b82 */ /* 0x001e220000000800 */
[----:B------:R3:W-:Y:S04]  /*0a50*/  STL.64 [R1+0x1e8], RZ ;  /* 0x0001e8ff01007387 */ /* 0x0007e80000100a00 */
[----:B------:R3:W-:Y:S03]  /*0a60*/  STL [R1+0x1f0], RZ ;  /* 0x0001f0ff01007387 */ /* 0x0007e60000100800 */
[----:B--2---:R-:W2:Y:S01]  /*0a70*/  S2UR UR4, SR_CTAID.Y ;  /* 0x00000000000479c3 */ /* 0x004ea20000002600 */
[----:B------:R3:W-:Y:S07]  /*0a80*/  STL [R1+0x1f4], RZ ;  /* 0x0001f4ff01007387 */ /* 0x0007ee0000100800 */
[----:B------:R-:W4:Y:S01]  /*0a90*/  S2UR UR36, SR_CTAID.Z ;  /* 0x00000000002479c3 */ /* 0x000f220000002700 */
[----:B0-----:R-:W-:-:S02]  /*0aa0*/  ISETP.NE.AND P1, PT, R2, 0x1, PT ;  /* 0x000000010200780c */ /* 0x001fc40003f25270 */
[----:B-1----:R-:W-:Y:S01]  /*0ab0*/  LOP3.LUT R0, R5, 0xffffff80, RZ, 0xc0, !PT ;  /* 0xffffff8005007812 */ /* 0x002fe200078ec0ff */
[----:B--2---:R-:W-:-:S03]  /*0ac0*/  IMAD.U32 R160, RZ, RZ, UR4 ;  /* 0x00000004ffa07e24 */ /* 0x004fc6000f8e00ff */
[----:B------:R-:W-:-:S07]  /*0ad0*/  ISETP.NE.AND P0, PT, R0, 0x80, PT ;  /* 0x000000800000780c */ /* 0x000fce0003f05270 */
[----:B------:R-:W0:Y:S08]  /*0ae0*/  @P1 LDC R0, c[0x0][0xd54] ;  /* 0x00035500ff001b82 */ /* 0x000e300000000800 */
[----:B------:R-:W1:Y:S08]  /*0af0*/  @P1 LDC R3, c[0x0][0xd58] ;  /* 0x00035600ff031b82 */ /* 0x000e700000000800 */
[----:B------:R-:W-:Y:S06]  /*0b00*/  @!P0 BAR.ARV 0x8, 0x100 ;  /* 0x0204000000008b1d */ /* 0x000fec0000002000 */
[----:B------:R-:W-:Y:S01]  /*0b10*/  ISETP.GE.U32.AND P0, PT, R5, 0x100, PT ;  /* 0x000001000500780c */ /* 0x000fe20003f06070 */
[----:B0-----:R-:W-:-:S12]  /*0b20*/  @P1 IMAD.HI.U32 R0, R0, UR4, RZ ;  /* 0x0000000400001c27 */ /* 0x001fd8000f8e00ff */
[----:B------:R-:W-:Y:S06]  /*0b30*/  @P0 BAR.ARV 0xf, 0x100 ;  /* 0x03c4000000000b1d */ /* 0x000fec0000002000 */
[----:B----4-:R-:W-:Y:S02]  /*0b40*/  ISETP.LE.AND P0, PT, RZ, UR36, PT ;  /* 0x00000024ff007c0c */ /* 0x010fe4000bf03270 */
[----:B-1----:R-:W-:Y:S02]  /*0b50*/  @P1 SHF.R.U32.HI R160, RZ, R3, R0 ;  /* 0x00000003ffa01219 */ /* 0x002fe40000011600 */
[----:B------:R-:W-:-:S03]  /*0b60*/  IADD3 R34, P1, R16, 0x1e8, RZ ;  /* 0x000001e810227810 */ /* 0x000fc60007f3e0ff */
[----:B------:R-:W-:Y:S02]  /*0b70*/  IMAD.MOV R159, RZ, RZ, -R160 ;  /* 0x000000ffff9f7224 */ /* 0x000fe400078e0aa0 */
[----:B------:R-:W-:Y:S02]  /*0b80*/  IMAD.X R35, RZ, RZ, R17, P1 ;  /* 0x000000ffff237224 */ /* 0x000fe400008e0611 */
[----:B------:R-:W-:Y:S02]  /*0b90*/  IMAD R159, R2, R159, UR4 ;  /* 0x00000004029f7e24 */ /* 0x000fe4000f8e029f */
[----:B---3--:R-:W-:Y:S05]  /*0ba0*/  @!P0 BRA `(.L_x_4990) ;  /* 0x000002c000208947 */ /* 0x008fea0003800000 */
[----:B------:R-:W0:Y:S01]  /*0bb0*/  LDC.64 R6, c[0x0][0x418] ;  /* 0x00010600ff067b82 */ /* 0x000e220000000a00 */
[----:B------:R-:W1:Y:S01]  /*0bc0*/  S2R R8, SR_TID.X ;  /* 0x0000000000087919 */ /* 0x000e620000002100 */
[C---:B------:R-:W-:Y:S01]  /*0bd0*/  IADD3 R158, P3, R16.reuse, 0x200, RZ ;  /* 0x00000200109e7810 */ /* 0x040fe20007f7e0ff */
[----:B------:R-:W-:Y:S01]  /*0be0*/  USHF.R.S32.HI UR37, URZ, 0x1f, UR36 ;  /* 0x0000001f3f257899 */ /* 0x000fe20008011424 */
[C---:B------:R-:W-:Y:S01]  /*0bf0*/  IADD3 R40, P2, R16.reuse, 0x38, RZ ;  /* 0x0000003810287810 */ /* 0x040fe20007f5e0ff */
[----:B------:R2:W-:Y:S01]  /*0c00*/  STL.128 [R1+0x200], RZ ;  /* 0x000200ff01007387 */ /* 0x0005e20000100c00 */
[C---:B------:R-:W-:Y:S01]  /*0c10*/  IADD3 R24, P6, R16.reuse, 0x78, RZ ;  /* 0x0000007810187810 */ /* 0x040fe20007fde0ff */
[--C-:B------:R-:W-:Y:S01]  /*0c20*/  IMAD.X R155, RZ, RZ, R17.reuse, P3 ;  /* 0x000000ffff9b7224 */ /* 0x100fe200018e0611 */
[----:B------:R-:W3:Y:S01]  /*0c30*/  LDC R0, c[0x0][0xa80] ;  /* 0x0002a000ff007b82 */ /* 0x000ee20000000800 */
[C---:B------:R-:W-:Y:S01]  /*0c40*/  IADD3 R42, P5, R16.reuse, 0x80, RZ ;  /* 0x00000080102a7810 */ /* 0x040fe20007fbe0ff */
[----:B------:R2:W-:Y:S01]  /*0c50*/  STL.128 [R1+0x210], RZ ;  /* 0x000210ff01007387 */ /* 0x0005e20000100c00 */
[C---:B------:R-:W-:Y:S01]  /*0c60*/  IADD3 R38, P4, R16.reuse, 0x88, RZ ;  /* 0x0000008810267810 */ /* 0x040fe20007f9e0ff */
[--C-:B------:R-:W-:Y:S01]  /*0c70*/  IMAD.X R41, RZ, RZ, R17.reuse, P2 ;  /* 0x000000ffff297224 */ /* 0x100fe200010e0611 */
[C---:B------:R-:W-:Y:S01]  /*0c80*/  IADD3 R19, P3, R16.reuse, 0x94, RZ ;  /* 0x0000009410137810 */ /* 0x040fe20007f7e0ff */
[----:B------:R2:W-:Y:S01]  /*0c90*/  STL.128 [R1+0x230], RZ ;  /* 0x000230ff01007387 */ /* 0x0005e20000100c00 */
[--C-:B------:R-:W-:Y:S01]  /*0ca0*/  IMAD.X R25, RZ, RZ, R17.reuse, P6 ;  /* 0x000000ffff197224 */ /* 0x100fe200030e0611 */
[----:B------:R-:W4:Y:S01]  /*0cb0*/  LDC R29, c[0x0][0x424] ;  /* 0x00010900ff1d7b82 */ /* 0x000f220000000800 */
[--C-:B------:R-:W-:Y:S01]  /*0cc0*/  IMAD.X R67, RZ, RZ, R17.reuse, P5 ;  /* 0x000000ffff437224 */ /* 0x100fe200028e0611 */
[----:B------:R2:W-:Y:S01]  /*0cd0*/  STL.128 [R1+0x240], RZ ;  /* 0x000240ff01007387 */ /* 0x0005e20000100c00 */
[--C-:B------:R-:W-:Y:S01]  /*0ce0*/  IMAD.X R61, RZ, RZ, R17.reuse, P4 ;  /* 0x000000ffff3d7224 */ /* 0x100fe200020e0611 */
[C---:B------:R-:W-:Y:S01]  /*0cf0*/  IADD3 R36, P2, R16.reuse, 0x98, RZ ;  /* 0x0000009810247810 */ /* 0x040fe20007f5e0ff */
[--C-:B------:R-:W-:Y:S01]  /*0d00*/  IMAD.X R50, RZ, RZ, R17.reuse, P3 ;  /* 0x000000ffff327224 */ /* 0x100fe200018e0611 */
[----:B------:R2:W-:Y:S01]  /*0d10*/  STL.128 [R1+0x250], RZ ;  /* 0x000250ff01007387 */ /* 0x0005e20000100c00 */
[----:B------:R-:W-:Y:S01]  /*0d20*/  IADD3 R63, P6, R16, 0xa0, RZ ;  /* 0x000000a0103f7810 */ /* 0x000fe20007fde0ff */
[----:B------:R-:W5:Y:S01]  /*0d30*/  LDC R2, c[0x0][0x2f0] ;  /* 0x0000bc00ff027b82 */ /* 0x000f620000000800 */
[----:B0-----:R-:W-:Y:S01]  /*0d40*/  ISETP.NE.U32.AND P0, PT, R6, RZ, PT ;  /* 0x000000ff0600720c */ /* 0x001fe20003f05070 */
[----:B------:R2:W-:Y:S01]  /*0d50*/  STL.128 [R1+0x260], RZ ;  /* 0x000260ff01007387 */ /* 0x0005e20000100c00 */
[C---:B------:R-:W-:Y:S01]  /*0d60*/  IADD3 R39, P5, R16.reuse, 0xa8, RZ ;  /* 0x000000a810277810 */ /* 0x040fe20007fbe0ff */
[--C-:B------:R-:W-:Y:S01]  /*0d70*/  IMAD.X R37, RZ, RZ, R17.reuse, P2 ;  /* 0x000000ffff257224 */ /* 0x100fe200010e0611 */
[----:B------:R-:W-:Y:S01]  /*0d80*/  ISETP.NE.AND.EX P0, PT, R7, RZ, PT, P0 ;  /* 0x000000ff0700720c */ /* 0x000fe20003f05300 */
[----:B------:R2:W-:Y:S01]  /*0d90*/  STL.128 [R1+0x270], RZ ;  /* 0x000270ff01007387 */ /* 0x0005e20000100c00 */
[C---:B------:R-:W-:Y:S01]  /*0da0*/  IADD3 R59, P4, R16.reuse, 0xb0, RZ ;  /* 0x000000b0103b7810 */ /* 0x040fe20007f9e0ff */
[--C-:B------:R-:W-:Y:S01]  /*0db0*/  IMAD.X R66, RZ, RZ, R17.reuse, P6 ;  /* 0x000000ffff427224 */ /* 0x100fe200030e0611 */
[C---:B------:R-:W-:Y:S01]  /*0dc0*/  IADD3 R57, P3, R16.reuse, 0xb8, RZ ;  /* 0x000000b810397810 */ /* 0x040fe20007f7e0ff */
[----:B---3--:R2:W-:Y:S01]  /*0dd0*/  STL [R1+0x220], R0 ;  /* 0x0002200001007387 */ /* 0x0085e20000100800 */
[--C-:B------:R-:W-:Y:S01]  /*0de0*/  IMAD.X R52, RZ, RZ, R17.reuse, P5 ;  /* 0x000000ffff347224 */ /* 0x100fe200028e0611 */
[C---:B------:R-:W-:Y:S01]  /*0df0*/  IADD3 R48, P2, R16.reuse, 0xc0, RZ ;  /* 0x000000c010307810 */ /* 0x040fe20007f5e0ff */
[--C-:B------:R-:W-:Y:S01]  /*0e00*/  IMAD.X R64, RZ, RZ, R17.reuse, P4 ;  /* 0x000000ffff407224 */ /* 0x100fe200020e0611 */
[----:B------:R2:W-:Y:S01]  /*0e10*/  STL.128 [R1+0x280], RZ ;  /* 0x000280ff01007387 */ /* 0x0005e20000100c00 */
[----:B------:R-:W-:Y:S01]  /*0e20*/  IADD3 R30, P6, R16, 0xd0, RZ ;  /* 0x000000d0101e7810 */ /* 0x000fe20007fde0ff */
[--C-:B------:R-:W-:Y:S01]  /*0e30*/  IMAD.X R62, RZ, RZ, R17.reuse, P3 ;  /* 0x000000ffff3e7224 */ /* 0x100fe200018e0611 */
[----:B----4-:R-:W-:Y:S01]  /*0e40*/  SEL R29, R29, 0x1, P0 ;  /* 0x000000011d1d7807 */ /* 0x010fe20000000000 */
[----:B------:R2:W-:Y:S01]  /*0e50*/  STL.128 [R1+0x290], RZ ;  /* 0x000290ff01007387 */ /* 0x0005e20000100c00 */
[----:B------:R-:W-:Y:S01]  /*0e60*/  ISETP.NE.AND P0, PT, R4, 0x1, PT ;  /* 0x000000010400780c */ /* 0x000fe20003f05270 */
[--C-:B------:R-:W-:Y:S01]  /*0e70*/  IMAD.X R51, RZ, RZ, R17.reuse, P2 ;  /* 0x000000ffff337224 */ /* 0x100fe200010e0611 */
[C---:B------:R-:W-:Y:S01]  /*0e80*/  IADD3 R53, P5, R16.reuse, 0xd8, RZ ;  /* 0x000000d810357810 */ /* 0x040fe20007fbe0ff */
[----:B------:R2:W-:Y:S01]  /*0e90*/  STL.128 [R1+0x2a0], RZ ;  /* 0x0002a0ff01007387 */ /* 0x0005e20000100c00 */
[----:B------:R-:W-:Y:S01]  /*0ea0*/  IADD3 R65, P4, R16, 0xe8, RZ ;  /* 0x000000e810417810 */ /* 0x000fe20007f9e0ff */
[--C-:B------:R-:W-:Y:S01]  /*0eb0*/  IMAD.X R31, RZ, RZ, R17.reuse, P6 ;  /* 0x000000ffff1f7224 */ /* 0x100fe200030e0611 */
[----:B-1----:R-:W-:Y:S01]  /*0ec0*/  LOP3.LUT R8, R8, 0x7f, RZ, 0xc0, !PT ;  /* 0x0000007f08087812 */ /* 0x002fe200078ec0ff */
[----:B------:R2:W-:Y:S01]  /*0ed0*/  STL.128 [R1+0x2b0], RZ ;  /* 0x0002b0ff01007387 */ /* 0x0005e20000100c00 */
[--C-:B------:R-:W-:Y:S01]  /*0ee0*/  IMAD.X R58, RZ, RZ, R17.reuse, P5 ;  /* 0x000000ffff3a7224 */ /* 0x100fe200028e0611 */
[C---:B------:R-:W-:Y:S01]  /*0ef0*/  IADD3 R152, P3, R16.reuse, 0xec, RZ ;  /* 0x000000ec10987810 */ /* 0x040fe20007f7e0ff */
[----:B------:R-:W-:Y:S01]  /*0f00*/  IMAD.X R68, RZ, RZ, R17, P4 ;  /* 0x000000ffff447224 */ /* 0x000fe200020e0611 */
[----:B------:R2:W-:Y:S01]  /*0f10*/  STL.128 [R1+0x2c0], RZ ;  /* 0x0002c0ff01007387 */ /* 0x0005e20000100c00 */
[C---:B------:R-:W-:Y:S01]  /*0f20*/  IADD3 R49, P2, R16.reuse, 0x11c, RZ ;  /* 0x0000011c10317810 */ /* 0x040fe20007f5e0ff */
[----:B-----5:R-:W-:Y:S01]  /*0f30*/  IMAD R29, R29, R2, RZ ;  /* 0x000000021d1d7224 */ /* 0x020fe200078e02ff */
[C---:B------:R-:W-:Y:S01]  /*0f40*/  IADD3 R55, P6, R16.reuse, 0x120, RZ ;  /* 0x0000012010377810 */ /* 0x040fe20007fde0ff */
[----:B------:R2:W-:Y:S01]  /*0f50*/  STL.128 [R1+0x2d0], RZ ;  /* 0x0002d0ff01007387 */ /* 0x0005e20000100c00 */
[C---:B------:R-:W-:Y:S01]  /*0f60*/  IADD3 R43, P5, R16.reuse, 0x128, RZ ;  /* 0x00000128102b7810 */ /* 0x040fe20007fbe0ff */
[C---:B------:R-:W-:Y:S01]  /*0f70*/  VIADD R153, R16.reuse, 0x148 ;  /* 0x0000014810997836 */ /* 0x040fe20000000000 */
[----:B------:R-:W-:Y:S01]  /*0f80*/  IADD3 R32, P4, R16, 0x140, RZ ;  /* 0x0000014010207810 */ /* 0x000fe20007f9e0ff */
[----:B------:R2:W-:Y:S01]  /*0f90*/  STL.128 [R1+0x2e0], RZ ;  /* 0x0002e0ff01007387 */ /* 0x0005e20000100c00 */
[----:B------:R-:W-:Y:S01]  /*0fa0*/  ISETP.NE.AND P1, PT, R8, RZ, PT ;  /* 0x000000ff0800720c */ /* 0x000fe20003f25270 */
[----:B------:R-:W-:-:S02]  /*0fb0*/  VIADD R18, R5, 0xffffff80 ;  /* 0xffffff8005127836 */ /* 0x000fc40000000000 */
[----:B------:R2:W-:Y:S01]  /*0fc0*/  STL.128 [R1+0x2f0], RZ ;  /* 0x0002f0ff01007387 */ /* 0x0005e20000100c00 */
[--C-:B------:R-:W-:Y:S01]  /*0fd0*/  IMAD.X R2, RZ, RZ, R17.reuse, P3 ;  /* 0x000000ffff027224 */ /* 0x100fe200018e0611 */
[----:B------:R-:W-:Y:S01]  /*0fe0*/  SEL R4, RZ, 0x1, P1 ;  /* 0x00000001ff047807 */ /* 0x000fe20000800000 */
[--C-:B------:R-:W-:Y:S01]  /*0ff0*/  IMAD.X R28, RZ, RZ, R17.reuse, P2 ;  /* 0x000000ffff1c7224 */ /* 0x100fe200010e0611 */
[----:B------:R2:W-:Y:S01]  /*1000*/  STL.128 [R1+0x300], RZ ;  /* 0x000300ff01007387 */ /* 0x0005e20000100c00 */
[--C-:B------:R-:W-:Y:S02]  /*1010*/  IMAD.X R60, RZ, RZ, R17.reuse, P6 ;  /* 0x000000ffff3c7224 */ /* 0x100fe400030e0611 */
[--C-:B------:R-:W-:Y:S01]  /*1020*/  IMAD.X R54, RZ, RZ, R17.reuse, P5 ;  /* 0x000000ffff367224 */ /* 0x100fe200028e0611 */
[----:B------:R2:W-:Y:S01]  /*1030*/  STL.128 [R1+0x310], RZ ;  /* 0x000310ff01007387 */ /* 0x0005e20000100c00 */
[----:B------:R-:W-:-:S03]  /*1040*/  IMAD.X R33, RZ, RZ, R17, P4 ;  /* 0x000000ffff217224 */ /* 0x000fc600020e0611 */
[----:B------:R2:W-:Y:S04]  /*1050*/  STL.128 [R1+0x320], RZ ;  /* 0x000320ff01007387 */ /* 0x0005e80000100c00 */
        /* <DEDUP_REMOVED lines=15> */
[----:B------:R2:W-:Y:S01]  /*1150*/  STL.128 [R1+0x420], RZ ;  /* 0x000420ff01007387 */ /* 0x0005e20000100c00 */
[----:B------:R-:W0:Y:S01]  /*1160*/  S2R R12, SR_CTAID.X ;  /* 0x00000000000c7919 */ /* 0x000e220000002500 */
[----:B------:R-:W-:Y:S05]  /*1170*/  @!P0 BRA `(.L_x_4991) ;  /* 0x0000008000c08947 */ /* 0x000fea0003800000 */
[----:B--2---:R-:W1:Y:S01]  /*1180*/  LDC R0, c[0x0][0x448] ;  /* 0x00011200ff007b82 */ /* 0x004e620000000800 */
[----:B0-----:R-:W-:-:S07]  /*1190*/  IMAD.SHL.U32 R12, R12, 0x40, RZ ;  /* 0x000000400c0c7824 */ /* 0x001fce00078e00ff */
[----:B------:R-:W0:Y:S08]  /*11a0*/  LDC.64 R8, c[0x0][0xad8] ;  /* 0x0002b600ff087b82 */ /* 0x000e300000000a00 */
[----:B------:R-:W2:Y:S01]  /*11b0*/  LDC R6, c[0x0][0x288] ;  /* 0x0000a200ff067b82 */ /* 0x000ea20000000800 */
[----:B-1----:R-:W-:Y:S02]  /*11c0*/  ISETP.NE.AND P1, PT, R0, 0x1, PT ;  /* 0x000000010000780c */ /* 0x002fe40003f25270 */
[----:B0-----:R-:W-:-:S11]  /*11d0*/  ISETP.GE.AND P2, PT, R9, 0x1, PT ;  /* 0x000000010900780c */ /* 0x001fd60003f46270 */
[----:B------:R-:W0:Y:S01]  /*11e0*/  @P1 LDC R3, c[0x0][0x44c] ;  /* 0x00011300ff031b82 */ /* 0x000e220000000800 */
[----:B------:R-:W-:-:S07]  /*11f0*/  @P1 VIADD R0, R12, 0x3f ;  /* 0x0000003f0c001836 */ /* 0x000fce0000000000 */
[----:B------:R-:W1:Y:S01]  /*1200*/  @P1 LDC R5, c[0x0][0x450] ;  /* 0x00011400ff051b82 */ /* 0x000e620000000800 */
[----:B0-----:R-:W-:Y:S01]  /*1210*/  @P1 IMAD.HI.U32 R2, R0, R3, RZ ;  /* 0x0000000300021227 */ /* 0x001fe200078e00ff */
[----:B--2---:R-:W-:-:S03]  /*1220*/  IADD3 R3, R29, 0x1, -R6 ;  /* 0x000000011d037810 */ /* 0x004fc60007ffe806 */
[----:B------:R-:W-:Y:S01]  /*1230*/  VIADD R0, R12, 0x3f ;  /* 0x0000003f0c007836 */ /* 0x000fe20000000000 */
[----:B-1----:R-:W-:-:S05]  /*1240*/  @P1 SHF.R.U32.HI R0, RZ, R5, R2 ;  /* 0x00000005ff001219 */ /* 0x002fca0000011602 */
        /* <DEDUP_REMOVED lines=13> */
.L_x_4993:
[----:B------:R-:W-:-:S13]  /*1320*/  ISETP.NE.AND P0, PT, R9, 0x1, PT ;  /* 0x000000010900780c */ /* 0x000fda0003f05270 */
[----:B------:R-:W0:Y:S02]  /*1330*/  @P0 LDC.64 R4, c[0x0][0xae0] ;  /* 0x0002b800ff040b82 */ /* 0x000e240000000a00 */
[----:B0-----:R-:W-:-:S05]  /*1340*/  @P0 IMAD.HI.U32 R4, R2, R4, RZ ;  /* 0x0000000402040227 */ /* 0x001fca00078e00ff */
[----:B------:R-:W-:-:S07]  /*1350*/  @P0 SHF.R.U32.HI R2, RZ, R5, R4 ;  /* 0x00000005ff020219 */ /* 0x000fce0000011604 */
.L_x_4994:
[----:B------:R-:W-:-:S05]  /*1360*/  IMAD R3, R2, R9, R9 ;  /* 0x0000000902037224 */ /* 0x000fca00078e0209 */
[----:B------:R-:W-:-:S07]  /*1370*/  VIMNMX R0, R0, R3, PT ;  /* 0x0000000300007248 */ /* 0x000fce0003fe0100 */
.L_x_4992:
[----:B------:R-:W0:Y:S01]  /*1380*/  @P1 LDC R7, c[0x0][0x44c] ;  /* 0x00011300ff071b82 */ /* 0x000e220000000800 */
[----:B------:R-:W-:Y:S01]  /*1390*/  VIADD R2, R0, 0x3f ;  /* 0x0000003f00027836 */ /* 0x000fe20000000000 */
[----:B------:R-:W-:Y:S01]  /*13a0*/  ULDC UR4, c[0x0][0xad4] ;  /* 0x0002b50000047ab9 */ /* 0x000fe20000000800 */
[----:B------:R-:W-:-:S03]  /*13b0*/  VIADD R0, R29, 0x3f ;  /* 0x0000003f1d007836 */ /* 0x000fc60000000000 */
[----:B------:R-:W-:Y:S02]  /*13c0*/  SHF.R.S32.HI R5, RZ, 0x1f, R2 ;  /* 0x0000001fff057819 */ /* 0x000fe40000011402 */
[----:B------:R-:W1:Y:S01]  /*13d0*/  @P1 LDC R11, c[0x0][0x450] ;  /* 0x00011400ff0b1b82 */ /* 0x000e620000000800 */
[----:B------:R-:W-:Y:S02]  /*13e0*/  SHF.R.S32.HI R3, RZ, 0x1f, R0 ;  /* 0x0000001fff037819 */ /* 0x000fe40000011400 */
[----:B------:R-:W-:Y:S02]  /*13f0*/  LEA.HI R5, R5, R2, RZ, 0x6 ;  /* 0x0000000205057211 */ /* 0x000fe400078f30ff */
[----:B------:R-:W-:Y:S02]  /*1400*/  LEA.HI R3, R3, R0, RZ, 0x6 ;  /* 0x0000000003037211 */ /* 0x000fe400078f30ff */
[----:B------:R-:W-:Y:S02]  /*1410*/  SHF.R.S32.HI R0, RZ, 0x6, R5 ;  /* 0x00000006ff007819 */ /* 0x000fe40000011405 */
[----:B------:R-:W-:Y:S01]  /*1420*/  SHF.R.S32.HI R3, RZ, 0x6, R3 ;  /* 0x00000006ff037819 */ /* 0x000fe20000011403 */
[----:B0-----:R-:W-:-:S05]  /*1430*/  @P1 IMAD.HI.U32 R4, R12, R7, RZ ;  /* 0x000000070c041227 */ /* 0x001fca00078e00ff */
[----:B-1----:R-:W-:Y:S02]  /*1440*/  @P1 SHF.R.U32.HI R12, RZ, R11, R4 ;  /* 0x0000000bff0c1219 */ /* 0x002fe40000011604 */
[----:B------:R-:W-:Y:S02]  /*1450*/  VIMNMX R11, R3, R0, PT ;  /* 0x00000000030b7248 */ /* 0x000fe40003fe0100 */
[----:B------:R-:W-:-:S05]  /*1460*/  IADD3 R12, R12, -R6, R29 ;  /* 0x800000060c0c7210 */ /* 0x000fca0007ffe01d */
        /* <DEDUP_REMOVED lines=11> */
.L_x_4996:
[----:B------:R-:W-:-:S13]  /*1520*/  ISETP.NE.AND P0, PT, R9, 0x1, PT ;  /* 0x000000010900780c */ /* 0x000fda0003f05270 */
[----:B------:R-:W0:Y:S02]  /*1530*/  @P0 LDC.64 R2, c[0x0][0xae0] ;  /* 0x0002b800ff020b82 */ /* 0x000e240000000a00 */
[----:B0-----:R-:W-:-:S05]  /*1540*/  @P0 IMAD.HI.U32 R2, R12, R2, RZ ;  /* 0x000000020c020227 */ /* 0x001fca00078e00ff */
[----:B------:R-:W-:-:S07]  /*1550*/  @P0 SHF.R.U32.HI R12, RZ, R3, R2 ;  /* 0x00000003ff0c0219 */ /* 0x000fce0000011602 */
.L_x_4997:
[----:B------:R-:W-:-:S05]  /*1560*/  IMAD R3, R12, R9, RZ ;  /* 0x000000090c037224 */ /* 0x000fca00078e02ff */
[----:B------:R-:W-:-:S07]  /*1570*/  VIMNMX R0, R0, R3, !PT ;  /* 0x0000000300007248 */ /* 0x000fce0007fe0100 */
.L_x_4995:
[----:B------:R-:W-:Y:S01]  /*1580*/  SHF.R.S32.HI R3, RZ, 0x1f, R0 ;  /* 0x0000001fff037819 */ /* 0x000fe20000011400 */
[----:B------:R-:W-:Y:S01]  /*1590*/  IMAD.MOV.U32 R231, RZ, RZ, RZ ;  /* 0x000000ffffe77224 */ /* 0x000fe200078e00ff */
[----:B------:R-:W-:Y:S02]  /*15a0*/  LOP3.LUT R6, R159, 0xffff, RZ, 0xc0, !PT ;  /* 0x0000ffff9f067812 */ /* 0x000fe400078ec0ff */
[----:B------:R-:W-:-:S04]  /*15b0*/  LEA.HI R3, R3, R0, RZ, 0x6 ;  /* 0x0000000003037211 */ /* 0x000fc800078f30ff */
[----:B------:R-:W-:-:S04]  /*15c0*/  SHF.R.S32.HI R3, RZ, 0x6, R3 ;  /* 0x00000006ff037819 */ /* 0x000fc80000011403 */
[----:B------:R-:W-:-:S04]  /*15d0*/  VIMNMX R9, RZ, R3, !PT ;  /* 0x00000003ff097248 */ /* 0x000fc80007fe0100 */
[----:B------:R-:W-:-:S13]  /*15e0*/  ISETP.GT.AND P0, PT, R11, R9, PT ;  /* 0x000000090b00720c */ /* 0x000fda0003f04270 */
[----:B------:R-:W-:Y:S05]  /*15f0*/  @!P0 BRA `(.L_x_4998) ;  /* 0x00000000007c8947 */ /* 0x000fea0003800000 */
[----:B------:R-:W-:-:S04]  /*1600*/  SHF.R.U32.HI R0, RZ, 0x10, R159 ;  /* 0x00000010ff007819 */ /* 0x000fc8000001169f */
[----:B------:R-:W-:-:S13]  /*1610*/  ISETP.NE.AND P0, PT, R0, RZ, PT ;  /* 0x000000ff0000720c */ /* 0x000fda0003f05270 */
[----:B------:R-:W0:Y:S02]  /*1620*/  @!P0 LDC R0, c[0x0][0xae8] ;  /* 0x0002ba00ff008b82 */ /* 0x000e240000000800 */
        /* <DEDUP_REMOVED lines=28> */
.L_x_4998:
[----:B------:R-:W-:Y:S01]  /*17f0*/  IMAD R0, R6, R231, R9 ;  /* 0x000000e706007224 */ /* 0x000fe200078e0209 */
[----:B------:R-:W-:-:S04]  /*1800*/  PRMT R3, RZ, 0x7610, R3 ;  /* 0x00007610ff037816 */ /* 0x000fc80000000003 */
[----:B------:R-:W-:-:S04]  /*1810*/  VIADDMNMX R231, R0, R231, R11, PT ;  /* 0x000000e700e77246 */ /* 0x000fc8000380010b */
[----:B------:R-:W-:-:S13]  /*1820*/  ISETP.GT.AND P0, PT, R231, R0, PT ;  /* 0x00000000e700720c */ /* 0x000fda0003f04270 */
[----:B------:R-:W-:Y:S05]  /*1830*/  @!P0 BRA `(.L_x_4999) ;  /* 0x0000022c00a88947 */ /* 0x000fea0003800000 */
[----:B------:R-:W2:Y:S04]  /*1840*/  LDL R3, [R1+0x1e8] ;  /* 0x0001e80001037983 */ /* 0x000ea80000100800 */
[----:B------:R-:W3:Y:S04]  /*1850*/  LDL R24, [R1+0x230] ;  /* 0x0002300001187983 */ /* 0x000ee80000100800 */
[----:B------:R-:W4:Y:S04]  /*1860*/  LDL R36, [R1+0x234] ;  /* 0x0002340001247983 */ /* 0x000f280000100800 */
[----:B------:R-:W5:Y:S04]  /*1870*/  LDL R38, [R1+0x238] ;  /* 0x0002380001267983 */ /* 0x000f680000100800 */
        /* <DEDUP_REMOVED lines=124> */
[----:B------:R-:W5:Y:S01]  /*2040*/  LDL R227, [R1+0x42c] ;  /* 0x00042c0001e37983 */ /* 0x000f620000100800 */
[----:B------:R-:W-:-:S04]  /*2050*/  SHF.R.S32.HI R229, RZ, 0x1f, R18 ;  /* 0x0000001fffe57819 */ /* 0x000fc80000011412 */
[----:B------:R-:W-:-:S04]  /*2060*/  LEA.HI R229, R229, R18, RZ, 0x7 ;  /* 0x00000012e5e57211 */ /* 0x000fc800078f38ff */
[----:B------:R-:W-:-:S06]  /*2070*/  SHF.R.S32.HI R2, RZ, 0x7, R229 ;  /* 0x00000007ff027819 */ /* 0x000fcc00000114e5 */
[----:B------:R-:W0:Y:S01]  /*2080*/  SHFL.IDX PT, R2, R2, RZ, 0x1f ;  /* 0x00001fff02027589 */ /* 0x000e2200000e0000 */
[----:B------:R-:W1:Y:S01]  /*2090*/  S2UR UR7, SR_CgaCtaId ;  /* 0x00000000000779c3 */ /* 0x000e620000008800 */
[----:B------:R-:W-:Y:S01]  /*20a0*/  UMOV UR6, 0x400 ;  /* 0x0000040000067882 */ /* 0x000fe20000000000 */
[----:B0-----:R-:W-:Y:S01]  /*20b0*/  R2UR UR4, R2 ;  /* 0x00000000020472ca */ /* 0x001fe200000e0000 */
[----:B-1----:R-:W-:-:S12]  /*20c0*/  ULEA UR21, UR7, UR6, 0x18 ;  /* 0x0000000607157291 */ /* 0x002fd8000f8ec03f */
[----:B------:R-:W-:-:S04]  /*20d0*/  ULEA.HI UR5, UR4, UR4, URZ, 0x1 ;  /* 0x0000000404057291 */ /* 0x000fc8000f8f083f */
[----:B------:R-:W-:-:S04]  /*20e0*/  ULOP3.LUT UR5, UR5, 0x1fffe, URZ, 0xc0, !UPT ;  /* 0x0001fffe05057892 */ /* 0x000fc8000f8ec03f */
[----:B------:R-:W-:-:S04]  /*20f0*/  UIADD3 UR5, UR4, -UR5, URZ ;  /* 0x8000000504057290 */ /* 0x000fc8000fffe03f */
[----:B------:R-:W-:-:S04]  /*2100*/  ULEA UR5, UR5, UR21, 0xf ;  /* 0x0000001505057291 */ /* 0x000fc8000f8e783f */
[----:B------:R-:W-:-:S04]  /*2110*/  UIADD3 UR5, UR5, 0x400, URZ ;  /* 0x0000040005057890 */ /* 0x000fc8000fffe03f */
[----:B------:R-:W-:-:S04]  /*2120*/  USHF.R.U32.HI UR5, URZ, 0x4, UR5 ;  /* 0x000000043f057899 */ /* 0x000fc80008011605 */
[----:B------:R-:W-:-:S04]  /*2130*/  ULOP3.LUT UR5, UR5, 0x3fff, URZ, 0xc0, !UPT ;  /* 0x00003fff05057892 */ /* 0x000fc8000f8ec03f */
[----:B------:R-:W-:Y:S02]  /*2140*/  ULOP3.LUT UR20, UR5, 0x2000000, URZ, 0xfc, !UPT ;  /* 0x0200000005147892 */ /* 0x000fe4000f8efc3f */
[----:B------:R-:W-:-:S04]  /*2150*/  UIADD3 UR4, UR21, 0x36400, URZ ;  /* 0x0003640015047890 */ /* 0x000fc8000fffe03f */
[----:B--2---:R-:W-:Y:S01]  /*2160*/  LEA R2, R3, UR20, 0xc ;  /* 0x0000001403027c11 */ /* 0x004fe2000f8e60ff */
[----:B------:R-:W-:Y:S01]  /*2170*/  IMAD.MOV.U32 R3, RZ, RZ, 0x40000040 ;  /* 0x40000040ff037424 */ /* 0x000fe200078e00ff */
[----:B------:R-:W-:Y:S02]  /*2180*/  USHF.R.U32.HI UR4, URZ, 0x4, UR4 ;  /* 0x000000043f047899 */ /* 0x000fe40008011604 */
[----:B------:R-:W-:Y:S02]  /*2190*/  R2UR UR6, R2 ;  /* 0x00000000020672ca */ /* 0x000fe400000e0000 */
[----:B------:R-:W-:Y:S01]  /*21a0*/  R2UR UR7, R3 ;  /* 0x00000000030772ca */ /* 0x000fe200000e0000 */
[----:B------:R-:W-:Y:S01]  /*21b0*/  ULOP3.LUT UR4, UR4, 0x3fff, URZ, 0xc0, !UPT ;  /* 0x00003fff04047892 */ /* 0x000fe2000f8ec03f */
[----:B---3--:R-:W-:Y:S03]  /*21c0*/  STL [R1+0x230], R24 ;  /* 0x0002301801007387 */ /* 0x008fe60000100800 */
[----:B------:R-:W-:Y:S01]  /*21d0*/  ULOP3.LUT UR16, UR4, 0x10000, URZ, 0xfc, !UPT ;  /* 0x0001000004107892 */ /* 0x000fe2000f8efc3f */
[----:B----4-:R-:W-:Y:S04]  /*21e0*/  STL [R1+0x234], R36 ;  /* 0x0002342401007387 */ /* 0x010fe80000100800 */
[----:B-----5:R-:W-:Y:S04]  /*21f0*/  STL [R1+0x238], R38 ;  /* 0x0002382601007387 */ /* 0x020fe80000100800 */
[----:B------:R-:W-:Y:S04]  /*2200*/  STL [R1+0x23c], R40 ;  /* 0x00023c2801007387 */ /* 0x000fe80000100800 */
        /* <DEDUP_REMOVED lines=22> */
[----:B------:R0:W-:Y:S01]  /*2370*/  STL [R1+0x2a4], R76 ;  /* 0x0002a44c01007387 */ /* 0x0001e20000100800 */
[----:B------:R-:W-:Y:S06]  /*2380*/  BAR.SYNC.DEFER_BLOCKING 0xe, 0x100 ;  /* 0x0384000000007b1d */ /* 0x000fec0000010000 */
[----:B------:R-:W-:Y:S01]  /*2390*/  UMOV UR4, UR16 ;  /* 0x0000001000047c82 */ /* 0x000fe20008000000 */
[----:B------:R-:W-:Y:S01]  /*23a0*/  UMOV UR5, 0x40000040 ;  /* 0x4000004000057882 */ /* 0x000fe20000000000 */
[----:B0-----:R-:W-:-:S06]  /*23b0*/  WARPGROUP.ARRIVE ;  /* 0x00000000000079c5 */ /* 0x001fcc0000000000 */
[----:B------:R-:W-:Y:S01]  /*23c0*/  HGMMA.64x256x16.F32 R24, gdesc[UR4].tnspB, RZ, !UPT, gsb0 ;  /* 0x43e00000041879f0 */ /* 0x000fe2000c0008ff */
[----:B------:R0:W-:Y:S04]  /*23d0*/  STL [R1+0x2a8], R4 ;  /* 0x0002a80401007387 */ /* 0x0001e80000100800 */
[----:B------:R1:W-:Y:S01]  /*23e0*/  STL [R1+0x374], R5 ;  /* 0x0003740501007387 */ /* 0x0003e20000100800 */
[----:B0-----:R-:W-:Y:S02]  /*23f0*/  VIADD R4, R2, 0x80 ;  /* 0x0000008002047836 */ /* 0x001fe40000000000 */
[----:B-1----:R-:W-:-:S03]  /*2400*/  IMAD.MOV.U32 R5, RZ, RZ, 0x40000040 ;  /* 0x40000040ff057424 */ /* 0x002fc600078e00ff */
[----:B------:R-:W-:Y:S02]  /*2410*/  R2UR UR10, R4 ;  /* 0x00000000040a72ca */ /* 0x000fe400000e0000 */
[----:B------:R-:W-:Y:S01]  /*2420*/  R2UR UR11, R5 ;  /* 0x00000000050b72ca */ /* 0x000fe200000e0000 */
[----:B------:R-:W-:Y:S01]  /*2430*/  UIADD3 UR8, UR16, 0x2, URZ ;  /* 0x0000000210087890 */ /* 0x000fe2000fffe03f */
        /* <DEDUP_REMOVED lines=60> */
[----:B------:R-:W-:Y:S01]  /*2800*/  STL [R1+0x394], R21 ;  /* 0x0003941501007387 */ /* 0x000fe20000100800 */
[----:B------:R-:W-:-:S03]  /*2810*/  WARPGROUP.DEPBAR.LE gsb0, 0x0 ;  /* 0x00008000000079c5 */ /* 0x000fc60000010000 */
        /* <DEDUP_REMOVED lines=38> */
[----:B------:R-:W-:Y:S04]  /*2a80*/  STL.128 [R1+0x230], R24 ;  /* 0x0002301801007387 */ /* 0x000fe80000100c00 */
        /* <DEDUP_REMOVED lines=30> */
[----:B------:R0:W-:Y:S01]  /*2c70*/  STL.128 [R1+0x420], R148 ;  /* 0x0004209401007387 */ /* 0x0001e20000100c00 */
[----:B------:R-:W-:Y:S01]  /*2c80*/  UMOV UR9, 0x40000040 ;  /* 0x4000004000097882 */ /* 0x000fe20000000000 */
[----:B0-----:R-:W-:-:S06]  /*2c90*/  WARPGROUP.ARRIVE ;  /* 0x00000000000079c5 */ /* 0x001fcc0000000000 */
[----:B------:R-:W-:Y:S01]  /*2ca0*/  HGMMA.64x256x16.F32 R24, gdesc[UR8].tnspB, R24, gsb0 ;  /* 0x43e00000081879f0 */ /* 0x000fe20008000818 */
[----:B------:R-:W-:Y:S02]  /*2cb0*/  VIADD R4, R2, 0x100 ;  /* 0x0000010002047836 */ /* 0x000fe40000000000 */
[----:B------:R-:W-:-:S03]  /*2cc0*/  IMAD.MOV.U32 R5, RZ, RZ, 0x40000040 ;  /* 0x40000040ff057424 */ /* 0x000fc600078e00ff */
[----:B------:R-:W-:Y:S02]  /*2cd0*/  R2UR UR14, R4 ;  /* 0x00000000040e72ca */ /* 0x000fe400000e0000 */
[----:B------:R-:W-:Y:S01]  /*2ce0*/  R2UR UR15, R5 ;  /* 0x00000000050f72ca */ /* 0x000fe200000e0000 */
[----:B------:R-:W-:Y:S01]  /*2cf0*/  UIADD3 UR12, UR16, 0x4, URZ ;  /* 0x00000004100c7890 */ /* 0x000fe2000fffe03f */
[----:B------:R-:W-:Y:S01]  /*2d00*/  UMOV UR13, 0x40000040 ;  /* 0x40000040000d7882 */ /* 0x000fe20000000000 */
[----:B------:R-:W-:Y:S02]  /*2d10*/  VIADD R2, R2, 0x180 ;  /* 0x0000018002027836 */ /* 0x000fe40000000000 */
[----:B------:R-:W-:-:S03]  /*2d20*/  IMAD.MOV.U32 R3, RZ, RZ, 0x40000040 ;  /* 0x40000040ff037424 */ /* 0x000fc600078e00ff */
[----:B------:R-:W-:Y:S02]  /*2d30*/  R2UR UR18, R2 ;  /* 0x00000000021272ca */ /* 0x000fe400000e0000 */
[----:B------:R-:W-:Y:S01]  /*2d40*/  R2UR UR19, R3 ;  /* 0x00000000031372ca */ /* 0x000fe200000e0000 */
[----:B------:R-:W-:Y:S01]  /*2d50*/  UIADD3 UR16, UR16, 0x6, URZ ;  /* 0x0000000610107890 */ /* 0x000fe2000fffe03f */
[----:B------:R-:W-:Y:S01]  /*2d60*/  UMOV UR17, 0x40000040 ;  /* 0x4000004000117882 */ /* 0x000fe20000000000 */
[----:B------:R-:W-:Y:S02]  /*2d70*/  WARPGROUP.DEPBAR.LE gsb0, 0x0 ;  /* 0x00008000000079c5 */ /* 0x000fe40000010000 */
        /* <DEDUP_REMOVED lines=31> */
[----:B------:R0:W-:Y:S02]  /*2f70*/  STL.128 [R1+0x420], R148 ;  /* 0x0004209401007387 */ /* 0x0001e40000100c00 */
[----:B0-----:R-:W-:-:S06]  /*2f80*/  WARPGROUP.ARRIVE ;  /* 0x00000000000079c5 */ /* 0x001fcc0000000000 */
[----:B------:R-:W-:Y:S03]  /*2f90*/  HGMMA.64x256x16.F32 R24, gdesc[UR12].tnspB, R24, gsb0 ;  /* 0x43e000000c1879f0 */ /* 0x000fe60008000818 */
        /* <DEDUP_REMOVED lines=37> */
[----:B------:R-:W2:Y:S04]  /*31f0*/  LDL R2, [R1+0x230] ;  /* 0x0002300001027983 */ /* 0x000ea80000100800 */
        /* <DEDUP_REMOVED lines=10> */
[----:B------:R0:W-:Y:S04]  /*32a0*/  STL.128 [R1+0x2e0], R68 ;  /* 0x0002e04401007387 */ /* 0x0001e80000100c00 */
        /* <DEDUP_REMOVED lines=18> */
[----:B------:R-:W-:Y:S04]  /*33d0*/  STL.128 [R1+0x410], R144 ;  /* 0x0004109001007387 */ /* 0x000fe80000100c00 */
[----:B------:R-:W-:Y:S04]  /*33e0*/  STL.128 [R1+0x420], R148 ;  /* 0x0004209401007387 */ /* 0x000fe80000100c00 */
[----:B0-----:R-:W2:Y:S04]  /*33f0*/  LDL R68, [R1+0x234] ;  /* 0x0002340001447983 */ /* 0x001ea80000100800 */
[----:B------:R-:W2:Y:S04]  /*3400*/  LDL R70, [R1+0x238] ;  /* 0x0002380001467983 */ /* 0x000ea80000100800 */
[----:B-1----:R-:W2:Y:S04]  /*3410*/  LDL R72, [R1+0x23c] ;  /* 0x00023c0001487983 */ /* 0x002ea80000100800 */
[----:B------:R-:W2:Y:S04]  /*3420*/  LDL R74, [R1+0x244] ;  /* 0x00024400014a7983 */ /* 0x000ea80000100800 */
[----:B---3--:R-:W3:Y:S04]  /*3430*/  LDL R76, [R1+0x248] ;  /* 0x00024800014c7983 */ /* 0x008ee80000100800 */
[----:B------:R-:W3:Y:S04]  /*3440*/  LDL R78, [R1+0x24c] ;  /* 0x00024c00014e7983 */ /* 0x000ee80000100800 */
[----:B------:R-:W3:Y:S04]  /*3450*/  LDL R6, [R1+0x250] ;  /* 0x0002500001067983 */ /* 0x000ee80000100800 */
[----:B----4-:R-:W4:Y:S04]  /*3460*/  LDL R80, [R1+0x254] ;  /* 0x0002540001507983 */ /* 0x010f280000100800 */
[----:B------:R-:W4:Y:S04]  /*3470*/  LDL R82, [R1+0x258] ;  /* 0x0002580001527983 */ /* 0x000f280000100800 */
[----:B-----5:R-:W5:Y:S04]  /*3480*/  LDL R84, [R1+0x25c] ;  /* 0x00025c0001547983 */ /* 0x020f680000100800 */
        /* <DEDUP_REMOVED lines=117> */
[----:B------:R-:W0:Y:S01]  /*3be0*/  S2R R233, SR_TID.X ;  /* 0x0000000000e97919 */ /* 0x000e220000002100 */
[----:B------:R-:W-:-:S05]  /*3bf0*/  LOP3.LUT R229, R229, 0xffffff80, RZ, 0xc0, !PT ;  /* 0xffffff80e5e57812 */ /* 0x000fca00078ec0ff */
[----:B------:R-:W-:Y:S01]  /*3c00*/  IMAD.IADD R229, R18, 0x1, -R229 ;  /* 0x0000000112e57824 */ /* 0x000fe200078e0ae5 */
[----:B--2---:R1:W-:Y:S04]  /*3c10*/  STL [R1+0x230], R2 ;  /* 0x0002300201007387 */ /* 0x0043e80000100800 */
[----:B------:R-:W-:Y:S04]  /*3c20*/  STL [R1+0x234], R68 ;  /* 0x0002344401007387 */ /* 0x000fe80000100800 */
[----:B------:R-:W-:Y:S01]  /*3c30*/  STL [R1+0x238], R70 ;  /* 0x0002384601007387 */ /* 0x000fe20000100800 */
[----:B-1----:R-:W-:-:S03]  /*3c40*/  SHF.R.S32.HI R2, RZ, 0x1f, R229 ;  /* 0x0000001fff027819 */ /* 0x002fc600000114e5 */
[----:B------:R-:W-:Y:S04]  /*3c50*/  STL [R1+0x23c], R72 ;  /* 0x00023c4801007387 */ /* 0x000fe80000100800 */
[----:B------:R-:W-:Y:S04]  /*3c60*/  STL [R1+0x244], R74 ;  /* 0x0002444a01007387 */ /* 0x000fe80000100800 */
[----:B---3--:R-:W-:Y:S04]  /*3c70*/  STL [R1+0x248], R76 ;  /* 0x0002484c01007387 */ /* 0x008fe80000100800 */
[----:B------:R-:W-:Y:S01]  /*3c80*/  STL [R1+0x24c], R78 ;  /* 0x00024c4e01007387 */ /* 0x000fe20000100800 */
[----:B0-----:R-:W-:-:S03]  /*3c90*/  LOP3.LUT R233, R233, 0x7f, RZ, 0xc0, !PT ;  /* 0x0000007fe9e97812 */ /* 0x001fc600078ec0ff */
[----:B------:R-:W-:Y:S04]  /*3ca0*/  STL [R1+0x250], R6 ;  /* 0x0002500601007387 */ /* 0x000fe80000100800 */
[----:B----4-:R-:W-:Y:S04]  /*3cb0*/  STL [R1+0x254], R80 ;  /* 0x0002545001007387 */ /* 0x010fe80000100800 */
[----:B------:R-:W-:Y:S04]  /*3cc0*/  STL [R1+0x258], R82 ;  /* 0x0002585201007387 */ /* 0x000fe80000100800 */
        /* <DEDUP_REMOVED lines=117> */
[----:B------:R-:W-:Y:S06]  /*4420*/  BAR.ARV 0xf, 0x100 ;  /* 0x03c4000000007b1d */ /* 0x000fec0000002000 */
[----:B0-----:R-:W-:Y:S01]  /*4430*/  LEA.HI R3, R2, R229, RZ, 0x2 ;  /* 0x000000e502037211 */ /* 0x001fe200078f10ff */
[----:B------:R0:W-:Y:S01]  /*4440*/  STL [R1+0x240], R4 ;  /* 0x0002400401007387 */ /* 0x0001e20000100800 */
[----:B------:R-:W-:-:S02]  /*4450*/  ISETP.NE.AND P1, PT, R233, RZ, PT ;  /* 0x000000ffe900720c */ /* 0x000fc40003f25270 */
[--C-:B0-----:R-:W-:Y:S02]  /*4460*/  SHF.R.S32.HI R4, RZ, 0x2, R3.reuse ;  /* 0x00000002ff047819 */ /* 0x101fe40000011403 */
[----:B------:R-:W-:-:S04]  /*4470*/  SHF.R.S32.HI R3, RZ, 0x1f, R3 ;  /* 0x0000001fff037819 */ /* 0x000fc80000011403 */
[----:B------:R-:W-:Y:S01]  /*4480*/  LEA.HI R3, R3, R4, RZ, 0x3 ;  /* 0x0000000403037211 */ /* 0x000fe200078f18ff */
[----:B------:R-:W-:Y:S01]  /*4490*/  VIADD R231, R231, 0xfffffffe ;  /* 0xfffffffee7e77836 */ /* 0x000fe20000000000 */
[----:B------:R-:W-:Y:S02]  /*44a0*/  LEA.HI R2, R2, R229, RZ, 0x5 ;  /* 0x000000e502027211 */ /* 0x000fe400078f28ff */
[----:B------:R-:W-:Y:S01]  /*44b0*/  LOP3.LUT R3, R3, 0xfffffff8, RZ, 0xc0, !PT ;  /* 0xfffffff803037812 */ /* 0x000fe200078ec0ff */
[----:B------:R-:W-:Y:S01]  /*44c0*/  BSSY B0, `(.L_x_5000) ;  /* 0x000000a000007945 */ /* 0x000fe20003800000 */
[----:B------:R-:W-:Y:S02]  /*44d0*/  ISETP.GE.AND P0, PT, R231, R0, PT ;  /* 0x00000000e700720c */ /* 0x000fe40003f06270 */
[----:B------:R-:W-:Y:S01]  /*44e0*/  SHF.R.S32.HI R2, RZ, 0x5, R2 ;  /* 0x00000005ff027819 */ /* 0x000fe20000011402 */
[----:B------:R-:W-:Y:S01]  /*44f0*/  IMAD.IADD R3, R4, 0x1, -R3 ;  /* 0x0000000104037824 */ /* 0x000fe200078e0a03 */
[----:B------:R-:W-:Y:S09]  /*4500*/  @P1 BRA `(.L_x_5001) ;  /* 0x0000000000141947 */ /* 0x000ff20003800000 */
[----:B------:R-:W2:Y:S02]  /*4510*/  LDL R4, [R1+0x1e8] ;  /* 0x0001e80001047983 */ /* 0x000ea40000100800 */
[----:B--2---:R-:W-:-:S05]  /*4520*/  LEA R4, R4, UR21, 0x3 ;  /* 0x0000001504047c11 */ /* 0x004fca000f8e18ff */
[----:B------:R-:W-:-:S05]  /*4530*/  VIADD R4, R4, 0x38860 ;  /* 0x0003886004047836 */ /* 0x000fca0000000000 */
[----:B------:R-:W-:-:S04]  /*4540*/  PRMT R4, RZ, 0x654, R4 ;  /* 0x00000654ff047816 */ /* 0x000fc80000000004 */
[----:B------:R0:W-:Y:S03]  /*4550*/  SYNCS.ARRIVE.TRANS64.RED.A1T0 RZ, [R4+URZ], RZ ;  /* 0x000000ff04ff79a7 */ /* 0x0001e6000810043f */
.L_x_5001:
[----:B------:R-:W-:Y:S05]  /*4560*/  BSYNC B0 ;  /* 0x0000000000007941 */ /* 0x000fea0003800000 */
.L_x_5000:
[----:B------:R-:W-:Y:S01]  /*4570*/  IMAD R152, R2, 0x10, R3 ;  /* 0x0000001002987824 */ /* 0x000fe200078e0203 */
[----:B------:R-:W-:Y:S06]  /*4580*/  @!P0 BRA `(.L_x_5002) ;  /* 0x0000003c00608947 */ /* 0x000fec0003800000 */
.L_x_5005:
[----:B------:R-:W2:Y:S04]  /*4590*/  LDL R153, [R1+0x1e8] ;  /* 0x0001e80001997983 */ /* 0x000ea80000100800 */
[----:B0-----:R-:W3:Y:S04]  /*45a0*/  LDL.64 R46, [R1+0x240] ;  /* 0x00024000012e7983 */ /* 0x001ee80000100a00 */
[----:B------:R-:W4:Y:S04]  /*45b0*/  LDL.64 R48, [R1+0x250] ;  /* 0x0002500001307983 */ /* 0x000f280000100a00 */
[----:B------:R-:W5:Y:S04]  /*45c0*/  LDL.64 R50, [R1+0x260] ;  /* 0x0002600001327983 */ /* 0x000f680000100a00 */
        /* <DEDUP_REMOVED lines=56> */
[----:B-1----:R-:W5:Y:S04]  /*4950*/  LDL.64 R2, [R1+0x3e8] ;  /* 0x0003e80001027983 */ /* 0x002f680000100a00 */
[----:B------:R-:W5:Y:S04]  /*4960*/  LDL.64 R10, [R1+0x3f8] ;  /* 0x0003f800010a7983 */ /* 0x000f680000100a00 */
[----:B------:R-:W5:Y:S04]  /*4970*/  LDL.64 R8, [R1+0x408] ;  /* 0x0004080001087983 */ /* 0x000f680000100a00 */
[----:B------:R-:W5:Y:S04]  /*4980*/  LDL.64 R6, [R1+0x418] ;  /* 0x0004180001067983 */ /* 0x000f680000100a00 */
[----:B0-----:R-:W5:Y:S01]  /*4990*/  LDL.64 R4, [R1+0x428] ;  /* 0x0004280001047983 */ /* 0x001f620000100a00 */
[----:B--2---:R-:W-:-:S05]  /*49a0*/  IMAD R40, R153, 0x40, R152 ;  /* 0x0000004099287824 */ /* 0x004fca00078e0298 */
[----:B------:R-:W-:Y:S01]  /*49b0*/  LEA R40, R40, UR21, 0x2 ;  /* 0x0000001528287c11 */ /* 0x000fe2000f8e10ff */
[----:B------:R-:W-:Y:S06]  /*49c0*/  BAR.SYNC.DEFER_BLOCKING 0xe, 0x100 ;  /* 0x0384000000007b1d */ /* 0x000fec0000010000 */
[----:B------:R-:W3:Y:S04]  /*49d0*/  LDS R43, [R40+0x38400] ;  /* 0x03840000282b7984 */ /* 0x000ee80000000800 */
[----:B------:R0:W1:Y:S01]  /*49e0*/  LDS R42, [R40+0x38420] ;  /* 0x03842000282a7984 */ /* 0x0000620000000800 */
[C---:B---3--:R-:W-:Y:S01]  /*49f0*/  FMUL.FTZ R47, R43.reuse, R47 ;  /* 0x0000002f2b2f7220 */ /* 0x048fe20000410000 */
[C---:B------:R-:W-:Y:S01]  /*4a00*/  FMUL.FTZ R46, R43.reuse, R46 ;  /* 0x0000002e2b2e7220 */ /* 0x040fe20000410000 */
[C---:B----4-:R-:W-:Y:S01]  /*4a10*/  FMUL.FTZ R49, R43.reuse, R49 ;  /* 0x000000312b317220 */ /* 0x050fe20000410000 */
[C---:B------:R-:W-:Y:S01]  /*4a20*/  FMUL.FTZ R48, R43.reuse, R48 ;  /* 0x000000302b307220 */ /* 0x040fe20000410000 */
[C---:B-----5:R-:W-:Y:S01]  /*4a30*/  FMUL.FTZ R51, R43.reuse, R51 ;  /* 0x000000332b337220 */ /* 0x060fe20000410000 */
[C---:B------:R-:W-:Y:S01]  /*4a40*/  FMUL.FTZ R50, R43.reuse, R50 ;  /* 0x000000322b327220 */ /* 0x040fe20000410000 */
        /* <DEDUP_REMOVED lines=53> */
[----:B------:R-:W-:Y:S01]  /*4da0*/  FMUL.FTZ R104, R43, R104 ;  /* 0x000000682b687220 */ /* 0x000fe20000410000 */
[-C--:B0-----:R-:W-:Y:S01]  /*4db0*/  FMUL.FTZ R40, R44, R43.reuse ;  /* 0x0000002b2c287220 */ /* 0x081fe20000410000 */
[----:B------:R-:W-:Y:S01]  /*4dc0*/  FMUL.FTZ R41, R45, R43 ;  /* 0x0000002b2d297220 */ /* 0x000fe20000410000 */
[C---:B------:R-:W-:Y:S01]  /*4dd0*/  FMUL.FTZ R107, R43.reuse, R107 ;  /* 0x0000006b2b6b7220 */ /* 0x040fe20000410000 */
[----:B------:R-:W-:Y:S01]  /*4de0*/  FMUL.FTZ R106, R43, R106 ;  /* 0x0000006a2b6a7220 */ /* 0x000fe20000410000 */
[C---:B-1----:R-:W-:Y:S01]  /*4df0*/  FMUL.FTZ R109, R42.reuse, R109 ;  /* 0x0000006d2a6d7220 */ /* 0x042fe20000410000 */
[C---:B------:R-:W-:Y:S01]  /*4e00*/  FMUL.FTZ R108, R42.reuse, R108 ;  /* 0x0000006c2a6c7220 */ /* 0x040fe20000410000 */
[C---:B------:R-:W-:Y:S01]  /*4e10*/  FMUL.FTZ R111, R42.reuse, R111 ;  /* 0x0000006f2a6f7220 */ /* 0x040fe20000410000 */
[C---:B------:R-:W-:Y:S01]  /*4e20*/  FMUL.FTZ R110, R42.reuse, R110 ;  /* 0x0000006e2a6e7220 */ /* 0x040fe20000410000 */
[----:B------:R-:W-:Y:S01]  /*4e30*/  STL.64 [R1+0x240], R46 ;  /* 0x0002402e01007387 */ /* 0x000fe20000100a00 */
[C---:B------:R-:W-:Y:S01]  /*4e40*/  FMUL.FTZ R113, R42.reuse, R113 ;  /* 0x000000712a717220 */ /* 0x040fe20000410000 */
[----:B------:R-:W-:-:S02]  /*4e50*/  FMUL.FTZ R112, R42, R112 ;  /* 0x000000702a707220 */ /* 0x000fc40000410000 */
[----:B------:R-:W-:Y:S01]  /*4e60*/  STL.64 [R1+0x250], R48 ;  /* 0x0002503001007387 */ /* 0x000fe20000100a00 */
[C---:B------:R-:W-:Y:S01]  /*4e70*/  FMUL.FTZ R115, R42.reuse, R115 ;  /* 0x000000732a737220 */ /* 0x040fe20000410000 */
[C---:B------:R-:W-:Y:S02]  /*4e80*/  FMUL.FTZ R114, R42.reuse, R114 ;  /* 0x000000722a727220 */ /* 0x040fe40000410000 */
[----:B------:R-:W-:Y:S01]  /*4e90*/  STL.64 [R1+0x260], R50 ;  /* 0x0002603201007387 */ /* 0x000fe20000100a00 */
[C---:B------:R-:W-:Y:S01]  /*4ea0*/  FMUL.FTZ R117, R42.reuse, R117 ;  /* 0x000000752a757220 */ /* 0x040fe20000410000 */
[C---:B------:R-:W-:Y:S02]  /*4eb0*/  FMUL.FTZ R116, R42.reuse, R116 ;  /* 0x000000742a747220 */ /* 0x040fe40000410000 */
        /* <DEDUP_REMOVED lines=21> */
[----:B------:R0:W-:Y:S01]  /*5010*/  STL.64 [R1+0x2e0], R66 ;  /* 0x0002e04201007387 */ /* 0x0001e20000100a00 */
[C---:B------:R-:W-:Y:S01]  /*5020*/  FMUL.FTZ R133, R42.reuse, R133 ;  /* 0x000000852a857220 */ /* 0x040fe20000410000 */
[C---:B------:R-:W-:Y:S02]  /*5030*/  FMUL.FTZ R132, R42.reuse, R132 ;  /* 0x000000842a847220 */ /* 0x040fe40000410000 */
[----:B------:R1:W-:Y:S01]  /*5040*/  STL.64 [R1+0x2f0], R68 ;  /* 0x0002f04401007387 */ /* 0x0003e20000100a00 */
[C---:B------:R-:W-:Y:S01]  /*5050*/  FMUL.FTZ R39, R42.reuse, R39 ;  /* 0x000000272a277220 */ /* 0x040fe20000410000 */
[C---:B------:R-:W-:Y:S02]  /*5060*/  FMUL.FTZ R38, R42.reuse, R38 ;  /* 0x000000262a267220 */ /* 0x040fe40000410000 */
[----:B------:R2:W-:Y:S01]  /*5070*/  STL.64 [R1+0x300], R70 ;  /* 0x0003004601007387 */ /* 0x0005e20000100a00 */
        /* <DEDUP_REMOVED lines=52> */
[----:B------:R-:W-:Y:S02]  /*53c0*/  FMUL.FTZ R4, R42, R4 ;  /* 0x000000042a047220 */ /* 0x000fe40000410000 */
[----:B------:R-:W-:Y:S04]  /*53d0*/  STL.64 [R1+0x230], R40 ;  /* 0x0002302801007387 */ /* 0x000fe80000100a00 */
        /* <DEDUP_REMOVED lines=23> */
[----:B------:R3:W-:Y:S04]  /*5550*/  STL.64 [R1+0x398], R12 ;  /* 0x0003980c01007387 */ /* 0x0007e80000100a00 */
        /* <DEDUP_REMOVED lines=8> */
[----:B------:R5:W-:Y:S04]  /*55e0*/  STL.64 [R1+0x428], R4 ;  /* 0x0004280401007387 */ /* 0x000be80000100a00 */
[----:B0-----:R-:W5:Y:S04]  /*55f0*/  LDL R66, [R1+0x234] ;  /* 0x0002340001427983 */ /* 0x001f680000100800 */
[----:B-1----:R-:W5:Y:S04]  /*5600*/  LDL R68, [R1+0x238] ;  /* 0x0002380001447983 */ /* 0x002f680000100800 */
[----:B--2---:R-:W2:Y:S04]  /*5610*/  LDL R70, [R1+0x23c] ;  /* 0x00023c0001467983 */ /* 0x004ea80000100800 */
[----:B---3--:R-:W3:Y:S04]  /*5620*/  LDL R12, [R1+0x240] ;  /* 0x00024000010c7983 */ /* 0x008ee80000100800 */
[----:B------:R-:W3:Y:S04]  /*5630*/  LDL R72, [R1+0x244] ;  /* 0x0002440001487983 */ /* 0x000ee80000100800 */
[----:B------:R-:W3:Y:S04]  /*5640*/  LDL R74, [R1+0x248] ;  /* 0x00024800014a7983 */ /* 0x000ee80000100800 */
[----:B------:R-:W3:Y:S04]  /*5650*/  LDL R76, [R1+0x24c] ;  /* 0x00024c00014c7983 */ /* 0x000ee80000100800 */
[----:B----4-:R-:W4:Y:S04]  /*5660*/  LDL R2, [R1+0x250] ;  /* 0x0002500001027983 */ /* 0x010f280000100800 */
[----:B------:R-:W4:Y:S04]  /*5670*/  LDL R78, [R1+0x254] ;  /* 0x00025400014e7983 */ /* 0x000f280000100800 */
[----:B------:R-:W4:Y:S04]  /*5680*/  LDL R80, [R1+0x258] ;  /* 0x0002580001507983 */ /* 0x000f280000100800 */
        /* <DEDUP_REMOVED lines=117> */
[----:B------:R-:W-:Y:S04]  /*5de0*/  STL [R1+0x230], R40 ;  /* 0x0002302801007387 */ /* 0x000fe80000100800 */
[----:B------:R-:W-:Y:S04]  /*5df0*/  STL [R1+0x234], R66 ;  /* 0x0002344201007387 */ /* 0x000fe80000100800 */
[----:B------:R-:W-:Y:S04]  /*5e00*/  STL [R1+0x238], R68 ;  /* 0x0002384401007387 */ /* 0x000fe80000100800 */
[----:B--2---:R-:W-:Y:S04]  /*5e10*/  STL [R1+0x23c], R70 ;  /* 0x00023c4601007387 */ /* 0x004fe80000100800 */
[----:B---3--:R-:W-:Y:S04]  /*5e20*/  STL [R1+0x240], R12 ;  /* 0x0002400c01007387 */ /* 0x008fe80000100800 */
[----:B------:R-:W-:Y:S04]  /*5e30*/  STL [R1+0x244], R72 ;  /* 0x0002444801007387 */ /* 0x000fe80000100800 */
[----:B------:R-:W-:Y:S04]  /*5e40*/  STL [R1+0x248], R74 ;  /* 0x0002484a01007387 */ /* 0x000fe80000100800 */
[----:B------:R-:W-:Y:S04]  /*5e50*/  STL [R1+0x24c], R76 ;  /* 0x00024c4c01007387 */ /* 0x000fe80000100800 */
[----:B----4-:R-:W-:Y:S04]  /*5e60*/  STL [R1+0x250], R2 ;  /* 0x0002500201007387 */ /* 0x010fe80000100800 */
[----:B------:R-:W-:Y:S04]  /*5e70*/  STL [R1+0x254], R78 ;  /* 0x0002544e01007387 */ /* 0x000fe80000100800 */
[----:B------:R-:W-:Y:S04]  /*5e80*/  STL [R1+0x258], R80 ;  /* 0x0002585001007387 */ /* 0x000fe80000100800 */
        /* <DEDUP_REMOVED lines=41> */
[----:B------:R0:W-:Y:S04]  /*6120*/  STL [R1+0x300], R26 ;  /* 0x0003001a01007387 */ /* 0x0001e80000100800 */
        /* <DEDUP_REMOVED lines=74> */
[----:B------:R5:W-:Y:S04]  /*65d0*/  STL [R1+0x42c], R65 ;  /* 0x00042c4101007387 */ /* 0x000be80000100800 */
[----:B0-----:R-:W5:Y:S04]  /*65e0*/  LDL.128 R24, [R1+0x230] ;  /* 0x0002300001187983 */ /* 0x001f680000100c00 */
[----:B-1----:R-:W5:Y:S04]  /*65f0*/  LDL.128 R28, [R1+0x240] ;  /* 0x00024000011c7983 */ /* 0x002f680000100c00 */
[----:B--2---:R-:W2:Y:S04]  /*6600*/  LDL.128 R32, [R1+0x250] ;  /* 0x0002500001207983 */ /* 0x004ea80000100c00 */
[----:B---3--:R-:W2:Y:S04]  /*6610*/  LDL.128 R36, [R1+0x260] ;  /* 0x0002600001247983 */ /* 0x008ea80000100c00 */
[----:B----4-:R-:W2:Y:S04]  /*6620*/  LDL.128 R40, [R1+0x270] ;  /* 0x0002700001287983 */ /* 0x010ea80000100c00 */
[----:B-----5:R-:W2:Y:S04]  /*6630*/  LDL.128 R44, [R1+0x280] ;  /* 0x00028000012c7983 */ /* 0x020ea80000100c00 */
[----:B------:R-:W2:Y:S04]  /*6640*/  LDL.128 R48, [R1+0x290] ;  /* 0x0002900001307983 */ /* 0x000ea80000100c00 */
        /* <DEDUP_REMOVED lines=24> */
[----:B------:R-:W2:Y:S01]  /*67d0*/  LDL.128 R148, [R1+0x420] ;  /* 0x0004200001947983 */ /* 0x000ea20000100c00 */
[----:B------:R-:W-:-:S02]  /*67e0*/  VIADD R2, R153, 0x1 ;  /* 0x0000000199027836 */ /* 0x000fc40000000000 */
[----:B------:R-:W-:Y:S02]  /*67f0*/  IMAD.MOV.U32 R5, RZ, RZ, 0x40000040 ;  /* 0x40000040ff057424 */ /* 0x000fe400078e00ff */
[----:B------:R-:W-:Y:S01]  /*6800*/  IMAD.MOV.U32 R7, RZ, RZ, 0x40000040 ;  /* 0x40000040ff077424 */ /* 0x000fe200078e00ff */
[----:B------:R-:W-:Y:S01]  /*6810*/  ISETP.NE.AND P0, PT, R2, 0x2, PT ;  /* 0x000000020200780c */ /* 0x000fe20003f05270 */
[----:B------:R0:W-:Y:S01]  /*6820*/  STL [R1+0x1e8], R2 ;  /* 0x0001e80201007387 */ /* 0x0001e20000100800 */
[----:B------:R-:W-:Y:S01]  /*6830*/  R2UR UR7, R5 ;  /* 0x00000000050772ca */ /* 0x000fe200000e0000 */
[----:B------:R-:W-:Y:S01]  /*6840*/  IMAD.MOV.U32 R3, RZ, RZ, 0x40000040 ;  /* 0x40000040ff037424 */ /* 0x000fe200078e00ff */
[----:B------:R-:W-:Y:S01]  /*6850*/  R2UR UR11, R7 ;  /* 0x00000000070b72ca */ /* 0x000fe200000e0000 */
[----:B------:R-:W-:-:S03]  /*6860*/  IMAD.MOV.U32 R5, RZ, RZ, 0x40000040 ;  /* 0x40000040ff057424 */ /* 0x000fc600078e00ff */
[----:B------:R-:W-:Y:S02]  /*6870*/  R2UR UR15, R3 ;  /* 0x00000000030f72ca */ /* 0x000fe400000e0000 */
[----:B------:R-:W-:-:S03]  /*6880*/  R2UR UR19, R5 ;  /* 0x00000000051372ca */ /* 0x000fc600000e0000 */
[----:B0-----:R-:W-:-:S05]  /*6890*/  @!P0 IMAD.MOV.U32 R2, RZ, RZ, RZ ;  /* 0x000000ffff028224 */ /* 0x001fca00078e00ff */
[----:B------:R-:W-:-:S04]  /*68a0*/  LEA R4, R2, UR20, 0xc ;  /* 0x0000001402047c11 */ /* 0x000fc8000f8e60ff */
[C---:B------:R-:W-:Y:S01]  /*68b0*/  R2UR UR6, R4.reuse ;  /* 0x00000000040672ca */ /* 0x040fe200000e0000 */
[C---:B------:R-:W-:Y:S02]  /*68c0*/  VIADD R6, R4.reuse, 0x80 ;  /* 0x0000008004067836 */ /* 0x040fe40000000000 */
[C---:B------:R-:W-:Y:S02]  /*68d0*/  VIADD R2, R4.reuse, 0x100 ;  /* 0x0000010004027836 */ /* 0x040fe40000000000 */
[----:B------:R-:W-:Y:S01]  /*68e0*/  VIADD R4, R4, 0x180 ;  /* 0x0000018004047836 */ /* 0x000fe20000000000 */
[----:B------:R-:W-:Y:S02]  /*68f0*/  R2UR UR10, R6 ;  /* 0x00000000060a72ca */ /* 0x000fe400000e0000 */
[----:B------:R-:W-:Y:S02]  /*6900*/  R2UR UR14, R2 ;  /* 0x00000000020e72ca */ /* 0x000fe400000e0000 */
[----:B------:R-:W-:Y:S01]  /*6910*/  R2UR UR18, R4 ;  /* 0x00000000041272ca */ /* 0x000fe200000e0000 */
[----:B------:R-:W3:Y:S04]  /*6920*/  LDL R2, [R1+0x1f0] ;  /* 0x0001f00001027983 */ /* 0x000ee80000100800 */
[----:B------:R-:W4:Y:S01]  /*6930*/  @!P0 LDL R4, [R1+0x1ec] ;  /* 0x0001ec0001048983 */ /* 0x000f220000100800 */
[----:B--2---:R-:W-:-:S06]  /*6940*/  WARPGROUP.ARRIVE ;  /* 0x00000000000079c5 */ /* 0x004fcc0000000000 */
        /* <DEDUP_REMOVED lines=139> */
[----:B------:R-:W4:Y:S04]  /*7200*/  LDL R6, [R1+0x230] ;  /* 0x0002300001067983 */ /* 0x000f280000100800 */
[----:B0-----:R-:W4:Y:S04]  /*7210*/  LDL R70, [R1+0x234] ;  /* 0x0002340001467983 */ /* 0x001f280000100800 */
[----:B-1----:R-:W4:Y:S04]  /*7220*/  LDL R72, [R1+0x238] ;  /* 0x0002380001487983 */ /* 0x002f280000100800 */
[----:B------:R-:W4:Y:S04]  /*7230*/  LDL R74, [R1+0x23c] ;  /* 0x00023c00014a7983 */ /* 0x000f280000100800 */
[----:B------:R-:W4:Y:S04]  /*7240*/  LDL R8, [R1+0x240] ;  /* 0x0002400001087983 */ /* 0x000f280000100800 */
[----:B--2---:R-:W2:Y:S04]  /*7250*/  LDL R76, [R1+0x244] ;  /* 0x00024400014c7983 */ /* 0x004ea80000100800 */
[----:B------:R-:W2:Y:S04]  /*7260*/  LDL R78, [R1+0x248] ;  /* 0x00024800014e7983 */ /* 0x000ea80000100800 */
[----:B-----5:R-:W5:Y:S04]  /*7270*/  LDL R80, [R1+0x24c] ;  /* 0x00024c0001507983 */ /* 0x020f680000100800 */
[----:B------:R-:W5:Y:S04]  /*7280*/  LDL R10, [R1+0x250] ;  /* 0x00025000010a7983 */ /* 0x000f680000100800 */
[----:B------:R-:W5:Y:S04]  /*7290*/  LDL R82, [R1+0x254] ;  /* 0x0002540001527983 */ /* 0x000f680000100800 */
[----:B---3--:R-:W3:Y:S04]  /*72a0*/  LDL R84, [R1+0x258] ;  /* 0x0002580001547983 */ /* 0x008ee80000100800 */
[----:B------:R-:W3:Y:S04]  /*72b0*/  LDL R86, [R1+0x25c] ;  /* 0x00025c0001567983 */ /* 0x000ee80000100800 */
[----:B------:R-:W3:Y:S04]  /*72c0*/  LDL R12, [R1+0x260] ;  /* 0x00026000010c7983 */ /* 0x000ee80000100800 */
[----:B----4-:R-:W4:Y:S04]  /*72d0*/  LDL R88, [R1+0x264] ;  /* 0x0002640001587983 */ /* 0x010f280000100800 */
[----:B------:R-:W4:Y:S04]  /*72e0*/  LDL R90, [R1+0x268] ;  /* 0x00026800015a7983 */ /* 0x000f280000100800 */
        /* <DEDUP_REMOVED lines=112> */
[----:B------:R-:W4:Y:S01]  /*79f0*/  LDL R29, [R1+0x42c] ;  /* 0x00042c00011d7983 */ /* 0x000f220000100800 */
[----:B------:R-:W-:-:S03]  /*7a00*/  VIADD R2, R2, 0x1 ;  /* 0x0000000102027836 */ /* 0x000fc60000000000 */
[----:B------:R0:W-:Y:S04]  /*7a10*/  STL [R1+0x230], R6 ;  /* 0x0002300601007387 */ /* 0x0001e80000100800 */
[----:B------:R0:W-:Y:S04]  /*7a20*/  STL [R1+0x1f0], R2 ;  /* 0x0001f00201007387 */ /* 0x0001e80000100800 */
[----:B------:R0:W-:Y:S04]  /*7a30*/  STL [R1+0x234], R70 ;  /* 0x0002344601007387 */ /* 0x0001e80000100800 */
[----:B------:R0:W-:Y:S04]  /*7a40*/  STL [R1+0x238], R72 ;  /* 0x0002384801007387 */ /* 0x0001e80000100800 */
[----:B------:R0:W-:Y:S04]  /*7a50*/  STL [R1+0x23c], R74 ;  /* 0x00023c4a01007387 */ /* 0x0001e80000100800 */
[----:B------:R0:W-:Y:S04]  /*7a60*/  STL [R1+0x240], R8 ;  /* 0x0002400801007387 */ /* 0x0001e80000100800 */
[----:B--2---:R0:W-:Y:S04]  /*7a70*/  STL [R1+0x244], R76 ;  /* 0x0002444c01007387 */ /* 0x0041e80000100800 */
[----:B------:R0:W-:Y:S04]  /*7a80*/  STL [R1+0x248], R78 ;  /* 0x0002484e01007387 */ /* 0x0001e80000100800 */
[----:B-----5:R0:W-:Y:S04]  /*7a90*/  STL [R1+0x24c], R80 ;  /* 0x00024c5001007387 */ /* 0x0201e80000100800 */
[----:B------:R0:W-:Y:S04]  /*7aa0*/  STL [R1+0x250], R10 ;  /* 0x0002500a01007387 */ /* 0x0001e80000100800 */
[----:B------:R0:W-:Y:S04]  /*7ab0*/  STL [R1+0x254], R82 ;  /* 0x0002545201007387 */ /* 0x0001e80000100800 */
[----:B---3--:R0:W-:Y:S04]  /*7ac0*/  STL [R1+0x258], R84 ;  /* 0x0002585401007387 */ /* 0x0081e80000100800 */
[----:B------:R0:W-:Y:S04]  /*7ad0*/  STL [R1+0x25c], R86 ;  /* 0x00025c5601007387 */ /* 0x0001e80000100800 */
[----:B------:R0:W-:Y:S04]  /*7ae0*/  STL [R1+0x260], R12 ;  /* 0x0002600c01007387 */ /* 0x0001e80000100800 */
[----:B----4-:R0:W-:Y:S04]  /*7af0*/  STL [R1+0x264], R88 ;  /* 0x0002645801007387 */ /* 0x0101e80000100800 */
[----:B------:R0:W-:Y:S04]  /*7b00*/  STL [R1+0x268], R90 ;  /* 0x0002685a01007387 */ /* 0x0001e80000100800 */
        /* <DEDUP_REMOVED lines=112> */
[----:B------:R0:W-:Y:S01]  /*8210*/  STL [R1+0x42c], R29 ;  /* 0x00042c1d01007387 */ /* 0x0001e20000100800 */
[----:B------:R-:W-:Y:S01]  /*8220*/  @!P0 LOP3.LUT R4, R4, 0x1, RZ, 0x3c, !PT ;  /* 0x0000000104048812 */ /* 0x000fe200078e3cff */
[----:B------:R-:W-:Y:S02]  /*8230*/  BSSY B0, `(.L_x_5003) ;  /* 0x000000b000007945 */ /* 0x000fe40003800000 */
[----:B------:R0:W-:Y:S04]  /*8240*/  @!P0 STL [R1+0x1e8], RZ ;  /* 0x0001e8ff01008387 */ /* 0x0001e80000100800 */
[----:B------:R0:W-:Y:S01]  /*8250*/  @!P0 STL [R1+0x1ec], R4 ;  /* 0x0001ec0401008387 */ /* 0x0001e20000100800 */
[----:B------:R-:W-:Y:S06]  /*8260*/  BAR.ARV 0xf, 0x100 ;  /* 0x03c4000000007b1d */ /* 0x000fec0000002000 */
[----:B------:R-:W-:Y:S01]  /*8270*/  ISETP.GT.AND P0, PT, R231, R0, PT ;  /* 0x00000000e700720c */ /* 0x000fe20003f04270 */
[----:B------:R-:W-:-:S12]  /*8280*/  @P1 BRA `(.L_x_5004) ;  /* 0x0000000000141947 */ /* 0x000fd80003800000 */
[----:B0-----:R-:W2:Y:S02]  /*8290*/  LDL R2, [R1+0x1e8] ;  /* 0x0001e80001027983 */ /* 0x001ea40000100800 */
[----:B--2---:R-:W-:-:S05]  /*82a0*/  LEA R2, R2, UR21, 0x3 ;  /* 0x0000001502027c11 */ /* 0x004fca000f8e18ff */
[----:B------:R-:W-:-:S05]  /*82b0*/  VIADD R2, R2, 0x38860 ;  /* 0x0003886002027836 */ /* 0x000fca0000000000 */
[----:B------:R-:W-:-:S04]  /*82c0*/  PRMT R2, RZ, 0x654, R2 ;  /* 0x00000654ff027816 */ /* 0x000fc80000000002 */
[----:B------:R1:W-:Y:S03]  /*82d0*/  SYNCS.ARRIVE.TRANS64.RED.A1T0 RZ, [R2+URZ], RZ ;  /* 0x000000ff02ff79a7 */ /* 0x0003e6000810043f */
.L_x_5004:
[----:B------:R-:W-:Y:S05]  /*82e0*/  BSYNC B0 ;  /* 0x0000000000007941 */ /* 0x000fea0003800000 */
.L_x_5003:
[----:B------:R-:W-:Y:S01]  /*82f0*/  VIADD R231, R231, 0xffffffff ;  /* 0xffffffffe7e77836 */ /* 0x000fe20000000000 */
[----:B------:R-:W-:Y:S06]  /*8300*/  @P0 BRA `(.L_x_5005) ;  /* 0xffffffc000a00947 */ /* 0x000fec000383ffff */
.L_x_5002:
        /* <DEDUP_REMOVED lines=65> */
[----:B------:R-:W5:Y:S04]  /*8720*/  LDL R38, [R1+0x1f0] ;  /* 0x0001f00001267983 */ /* 0x000f680000100800 */
[----:B------:R-:W5:Y:S01]  /*8730*/  LDL R0, [R1+0x1e8] ;  /* 0x0001e80001007983 */ /* 0x000f620000100800 */
[----:B--2---:R-:W-:-:S05]  /*8740*/  IMAD R152, R39, 0x40, R152 ;  /* 0x0000004027987824 */ /* 0x004fca00078e0298 */
[----:B------:R-:W-:Y:S01]  /*8750*/  LEA R152, R152, UR21, 0x2 ;  /* 0x0000001598987c11 */ /* 0x000fe2000f8e10ff */
[----:B------:R-:W-:Y:S06]  /*8760*/  BAR.SYNC.DEFER_BLOCKING 0xe, 0x100 ;  /* 0x0384000000007b1d */ /* 0x000fec0000010000 */
[----:B------:R-:W-:Y:S04]  /*8770*/  LDS R39, [R152+0x38400] ;  /* 0x0384000098277984 */ /* 0x000fe80000000800 */
[----:B------:R-:W3:Y:S01]  /*8780*/  LDS R152, [R152+0x38420] ;  /* 0x0384200098987984 */ /* 0x000ee20000000800 */
[----:B------:R-:W-:Y:S01]  /*8790*/  BSSY B0, `(.L_x_5006) ;  /* 0x00000cd000007945 */ /* 0x000fe20003800000 */
[C---:B---3--:R-:W-:Y:S01]  /*87a0*/  FMUL.FTZ R19, R152.reuse, R19 ;  /* 0x0000001398137220 */ /* 0x048fe20000410000 */
[C---:B------:R-:W-:Y:S01]  /*87b0*/  FMUL.FTZ R18, R152.reuse, R18 ;  /* 0x0000001298127220 */ /* 0x040fe20000410000 */
[C---:B----4-:R-:W-:Y:S01]  /*87c0*/  FMUL.FTZ R43, R39.reuse, R43 ;  /* 0x0000002b272b7220 */ /* 0x050fe20000410000 */
[C---:B------:R-:W-:Y:S01]  /*87d0*/  FMUL.FTZ R42, R39.reuse, R42 ;  /* 0x0000002a272a7220 */ /* 0x040fe20000410000 */
[C---:B-----5:R-:W-:Y:S01]  /*87e0*/  FMUL.FTZ R45, R39.reuse, R45 ;  /* 0x0000002d272d7220 */ /* 0x060fe20000410000 */
[C---:B------:R-:W-:Y:S01]  /*87f0*/  FMUL.FTZ R44, R39.reuse, R44 ;  /* 0x0000002c272c7220 */ /* 0x040fe20000410000 */
[----:B------:R0:W-:Y:S01]  /*8800*/  STL.64 [R1+0x368], R18 ;  /* 0x0003681201007387 */ /* 0x0001e20000100a00 */
        /* <DEDUP_REMOVED lines=116> */
[C---:B0-----:R-:W-:Y:S01]  /*8f50*/  FMUL.FTZ R19, R152.reuse, R3 ;  /* 0x0000000398137220 */ /* 0x041fe20000410000 */
[C---:B------:R-:W-:Y:S01]  /*8f60*/  FMUL.FTZ R18, R152.reuse, R2 ;  /* 0x0000000298127220 */ /* 0x040fe20000410000 */
[C---:B------:R-:W-:Y:S01]  /*8f70*/  FMUL.FTZ R7, R152.reuse, R7 ;  /* 0x0000000798077220 */ /* 0x040fe20000410000 */
[C---:B------:R-:W-:Y:S01]  /*8f80*/  FMUL.FTZ R6, R152.reuse, R6 ;  /* 0x0000000698067220 */ /* 0x040fe20000410000 */
[C---:B------:R-:W-:Y:S01]  /*8f90*/  FMUL.FTZ R5, R152.reuse, R5 ;  /* 0x0000000598057220 */ /* 0x040fe20000410000 */
[----:B------:R-:W-:Y:S01]  /*8fa0*/  FMUL.FTZ R4, R152, R4 ;  /* 0x0000000498047220 */ /* 0x000fe20000410000 */
[----:B------:R-:W-:-:S02]  /*8fb0*/  VIADD R38, R38, 0x1 ;  /* 0x0000000126267836 */ /* 0x000fc40000000000 */
[----:B------:R-:W-:Y:S01]  /*8fc0*/  VIADD R0, R0, 0x1 ;  /* 0x0000000100007836 */ /* 0x000fe20000000000 */
[----:B------:R0:W-:Y:S04]  /*8fd0*/  STL.64 [R1+0x230], R42 ;  /* 0x0002302a01007387 */ /* 0x0001e80000100a00 */
        /* <DEDUP_REMOVED lines=62> */
[----:B------:R0:W-:Y:S04]  /*93c0*/  STL [R1+0x1f0], R38 ;  /* 0x0001f02601007387 */ /* 0x0001e80000100800 */
[----:B------:R0:W-:Y:S01]  /*93d0*/  STL [R1+0x1e8], R0 ;  /* 0x0001e80001007387 */ /* 0x0001e20000100800 */
[----:B------:R-:W-:Y:S06]  /*93e0*/  BAR.ARV 0xf, 0x100 ;  /* 0x03c4000000007b1d */ /* 0x000fec0000002000 */
[----:B------:R-:W-:Y:S01]  /*93f0*/  ISETP.NE.AND P0, PT, R0, 0x2, PT ;  /* 0x000000020000780c */ /* 0x000fe20003f05270 */
[----:B------:R-:W-:-:S12]  /*9400*/  IMAD.MOV.U32 R3, RZ, RZ, 0x1 ;  /* 0x00000001ff037424 */ /* 0x000fd800078e00ff */
[----:B0-----:R-:W-:Y:S05]  /*9410*/  @P0 BRA `(.L_x_5007) ;  /* 0x0000000000100947 */ /* 0x001fea0003800000 */
[----:B------:R-:W2:Y:S04]  /*9420*/  LDL R0, [R1+0x1ec] ;  /* 0x0001ec0001007983 */ /* 0x000ea80000100800 */
[----:B------:R0:W-:Y:S01]  /*9430*/  STL [R1+0x1e8], RZ ;  /* 0x0001e8ff01007387 */ /* 0x0001e20000100800 */
[----:B--2---:R-:W-:-:S05]  /*9440*/  LOP3.LUT R0, R0, 0x1, RZ, 0x3c, !PT ;  /* 0x0000000100007812 */ /* 0x004fca00078e3cff */
[----:B------:R0:W-:Y:S02]  /*9450*/  STL [R1+0x1ec], R0 ;  /* 0x0001ec0001007387 */ /* 0x0001e40000100800 */
.L_x_5007:
[----:B------:R-:W-:Y:S05]  /*9460*/  BSYNC B0 ;  /* 0x0000000000007941 */ /* 0x000fea0003800000 */
.L_x_5006:
[----:B------:R-:W-:Y:S05]  /*9470*/  BRA `(.L_x_4999) ;  /* 0x000001b000987947 */ /* 0x000fea0003800000 */
.L_x_4991:
[----:B------:R-:W3:Y:S01]  /*9480*/  LDL.LU R15, [R1+0x44c] ;  /* 0x00044c00010f7983 */ /* 0x000ee20000300800 */
[----:B--2---:R-:W1:Y:S01]  /*9490*/  LDC R0, c[0x0][0x448] ;  /* 0x00011200ff007b82 */ /* 0x004e620000000800 */
[----:B------:R-:W-:Y:S01]  /*94a0*/  MOV R56, 0x400 ;  /* 0x0000040000387802 */ /* 0x000fe20000000f00 */
[----:B------:R-:W-:Y:S01]  /*94b0*/  IMAD.MOV.U32 R10, RZ, RZ, R4 ;  /* 0x000000ffff0a7224 */ /* 0x000fe200078e0004 */
[----:B------:R-:W2:Y:S01]  /*94c0*/  S2R R5, SR_CgaCtaId ;  /* 0x0000000000057919 */ /* 0x000ea20000008800 */
[----:B------:R-:W-:Y:S02]  /*94d0*/  IMAD.MOV.U32 R8, RZ, RZ, 0x10000 ;  /* 0x00010000ff087424 */ /* 0x000fe400078e00ff */
[----:B------:R-:W-:Y:S01]  /*94e0*/  IMAD.MOV.U32 R11, RZ, RZ, 0x100 ;  /* 0x00000100ff0b7424 */ /* 0x000fe200078e00ff */
[----:B------:R-:W4:Y:S01]  /*94f0*/  S2R R3, SR_SWINHI ;  /* 0x0000000000037919 */ /* 0x000f220000002f00 */
[----:B------:R-:W5:Y:S01]  /*9500*/  LDC.64 R20, c[0x0][0xad8] ;  /* 0x0002b600ff147b82 */ /* 0x000f620000000a00 */
[----:B------:R-:W-:-:S02]  /*9510*/  IMAD.MOV.U32 R6, RZ, RZ, 0x1 ;  /* 0x00000001ff067424 */ /* 0x000fc400078e00ff */
[----:B------:R-:W-:Y:S01]  /*9520*/  IMAD.MOV.U32 R7, RZ, RZ, RZ ;  /* 0x000000ffff077224 */ /* 0x000fe200078e00ff */
[----:B0-----:R-:W-:Y:S01]  /*9530*/  STL [R1+0x70], R12 ;  /* 0x0000700c01007387 */ /* 0x001fe20000100800 */
[----:B------:R-:W-:Y:S02]  /*9540*/  IMAD.MOV.U32 R14, RZ, RZ, 0x2000 ;  /* 0x00002000ff0e7424 */ /* 0x000fe400078e00ff */
[----:B------:R-:W-:Y:S01]  /*9550*/  IMAD.MOV.U32 R46, RZ, RZ, 0x1 ;  /* 0x00000001ff2e7424 */ /* 0x000fe200078e00ff */
[----:B------:R-:W0:Y:S01]  /*9560*/  LDC R236, c[0x0][0x288] ;  /* 0x0000a200ffec7b82 */ /* 0x000e220000000800 */
[----:B------:R-:W-:Y:S01]  /*9570*/  IMAD.MOV.U32 R47, RZ, RZ, RZ ;  /* 0x000000ffff2f7224 */ /* 0x000fe200078e00ff */
[----:B------:R-:W-:Y:S04]  /*9580*/  STL.64 [R1], RZ ;  /* 0x000000ff01007387 */ /* 0x000fe80000100a00 */
[----:B------:R-:W-:Y:S01]  /*9590*/  STL.64 [R1+0x60], R46 ;  /* 0x0000602e01007387 */ /* 0x000fe20000100a00 */
[----:B-1----:R-:W-:-:S03]  /*95a0*/  ISETP.NE.AND P0, PT, R0, 0x1, PT ;  /* 0x000000010000780c */ /* 0x002fc60003f05270 */
[----:B------:R-:W-:Y:S01]  /*95b0*/  STL.64 [R1+0x38], RZ ;  /* 0x000038ff01007387 */ /* 0x000fe20000100a00 */
[----:B--2---:R-:W-:Y:S01]  /*95c0*/  LEA R56, R5, R56, 0x18 ;  /* 0x0000003805387211 */ /* 0x004fe200078ec0ff */
[----:B------:R-:W-:-:S08]  /*95d0*/  IMAD.MOV.U32 R5, RZ, RZ, 0x80 ;  /* 0x00000080ff057424 */ /* 0x000fd000078e00ff */
[----:B------:R-:W1:Y:S01]  /*95e0*/  @P0 LDC R13, c[0x0][0x44c] ;  /* 0x00011300ff0d0b82 */ /* 0x000e620000000800 */
[----:B------:R-:W-:Y:S02]  /*95f0*/  MOV R26, R56 ;  /* 0x00000038001a7202 */ /* 0x000fe40000000f00 */
[----:B----4-:R-:W-:Y:S01]  /*9600*/  MOV R27, R3 ;  /* 0x00000003001b7202 */ /* 0x010fe20000000f00 */
[----:B------:R2:W-:Y:S01]  /*9610*/  STL.128 [R1+0x20], R4 ;  /* 0x0000200401007387 */ /* 0x0005e20000100c00 */
[----:B0-----:R-:W-:Y:S02]  /*9620*/  IADD3 R237, R29, 0x1, -R236 ;  /* 0x000000011ded7810 */ /* 0x001fe40007ffe8ec */
[C---:B------:R-:W-:Y:S02]  /*9630*/  IADD3 R0, P2, R26.reuse, 0x38850, RZ ;  /* 0x000388501a007810 */ /* 0x040fe40007f5e0ff */
[----:B------:R-:W-:-:S03]  /*9640*/  IADD3 R3, P3, R26, 0x38860, RZ ;  /* 0x000388601a037810 */ /* 0x000fc60007f7e0ff */
[--C-:B--2---:R-:W-:Y:S02]  /*9650*/  IMAD.X R5, RZ, RZ, R27.reuse, P2 ;  /* 0x000000ffff057224 */ /* 0x104fe400010e061b */
[----:B------:R-:W-:Y:S02]  /*9660*/  IMAD.X R7, RZ, RZ, R27, P3 ;  /* 0x000000ffff077224 */ /* 0x000fe400018e061b */
[----:B------:R-:W-:Y:S02]  /*9670*/  IMAD.MOV.U32 R6, RZ, RZ, R3 ;  /* 0x000000ffff067224 */ /* 0x000fe400078e0003 */
[----:B------:R-:W-:Y:S02]  /*9680*/  IMAD.SHL.U32 R3, R12, 0x40, RZ ;  /* 0x000000400c037824 */ /* 0x000fe400078e00ff */
[----:B------:R-:W-:Y:S01]  /*9690*/  IMAD.MOV.U32 R4, RZ, RZ, R0 ;  /* 0x000000ffff047224 */ /* 0x000fe200078e0000 */
[----:B------:R-:W-:Y:S01]  /*96a0*/  STL.64 [R1+0x68], R6 ;  /* 0x0000680601007387 */ /* 0x000fe20000100a00 */
[----:B------:R-:W-:-:S03]  /*96b0*/  @P0 VIADD R0, R3, 0x3f ;  /* 0x0000003f03000836 */ /* 0x000fc60000000000 */
[----:B------:R1:W-:Y:S02]  /*96c0*/  STL.128 [R1+0x40], R4 ;  /* 0x0000400401007387 */ /* 0x0003e40000100c00 */
[----:B-1----:R-:W-:-:S04]  /*96d0*/  @P0 IMAD.HI.U32 R4, R0, R13, RZ ;  /* 0x0000000d00040227 */ /* 0x002fc800078e00ff */
[----:B------:R-:W-:Y:S02]  /*96e0*/  VIADD R0, R3, 0x3f ;  /* 0x0000003f03007836 */ /* 0x000fe40000000000 */
[----:B---3--:R-:W-:Y:S01]  /*96f0*/  IMAD.MOV.U32 R9, RZ, RZ, R15 ;  /* 0x000000ffff097224 */ /* 0x008fe200078e000f */
[----:B------:R0:W-:Y:S04]  /*9700*/  STL.64 [R1+0x18], R14 ;  /* 0x0000180e01007387 */ /* 0x0001e80000100a00 */
[----:B------:R1:W-:Y:S01]  /*9710*/  STL.128 [R1+0x50], R8 ;  /* 0x0000500801007387 */ /* 0x0003e20000100c00 */
[----:B0-----:R-:W-:-:S05]  /*9720*/  IADD3 R14, P1, R26, 0x38830, RZ ;  /* 0x000388301a0e7810 */ /* 0x001fca0007f3e0ff */
[----:B------:R-:W-:Y:S01]  /*9730*/  IMAD.X R15, RZ, RZ, R27, P1 ;  /* 0x000000ffff0f7224 */ /* 0x000fe200008e061b */
[----:B-1----:R-:W0:Y:S01]  /*9740*/  @P0 LDC R11, c[0x0][0x450] ;  /* 0x00011400ff0b0b82 */ /* 0x002e220000000800 */
[----:B------:R-:W-:-:S03]  /*9750*/  IADD3 R8, P2, R26, 0x38840, RZ ;  /* 0x000388401a087810 */ /* 0x000fc60007f5e0ff */
[----:B------:R1:W-:Y:S02]  /*9760*/  STL.64 [R1+0x8], R14 ;  /* 0x0000080e01007387 */ /* 0x0003e40000100a00 */
[----:B------:R-:W-:Y:S01]  /*9770*/  IMAD.X R9, RZ, RZ, R27, P2 ;  /* 0x000000ffff097224 */ /* 0x000fe200010e061b */
[----:B-----5:R-:W-:-:S04]  /*9780*/  ISETP.GE.AND P2, PT, R21, 0x1, PT ;  /* 0x000000011500780c */ /* 0x020fc80003f46270 */
[----:B------:R1:W-:Y:S04]  /*9790*/  STL.64 [R1+0x10], R8 ;  /* 0x0000100801007387 */ /* 0x0003e80000100a00 */
[----:B------:R1:W-:Y:S01]  /*97a0*/  STL.64 [R1+0x30], R8 ;  /* 0x0000300801007387 */ /* 0x0003e20000100a00 */
[----:B0-----:R-:W-:-:S05]  /*97b0*/  @P0 SHF.R.U32.HI R0, RZ, R11, R4 ;  /* 0x0000000bff000219 */ /* 0x001fca0000011604 */
[----:B------:R-:W-:-:S04]  /*97c0*/  IMAD.IADD R5, R237, 0x1, R0 ;  /* 0x00000001ed057824 */ /* 0x000fc800078e0200 */
[----:B------:R-:W-:Y:S01]  /*97d0*/  IMAD.IADD R0, R5, 0x1, R20 ;  /* 0x0000000105007824 */ /* 0x000fe200078e0214 */
[----:B-1----:R-:W-:Y:S06]  /*97e0*/  @!P2 BRA `(.L_x_5008) ;  /* 0x000000000040a947 */ /* 0x002fec0003800000 */
        /* <DEDUP_REMOVED lines=10> */
.L_x_5009:
[----:B------:R-:W-:-:S13]  /*9890*/  ISETP.NE.AND P1, PT, R21, 0x1, PT ;  /* 0x000000011500780c */ /* 0x000fda0003f25270 */
[----:B------:R-:W0:Y:S02]  /*98a0*/  @P1 LDC.64 R6, c[0x0][0xae0] ;  /* 0x0002b800ff061b82 */ /* 0x000e240000000a00 */
[----:B0-----:R-:W-:-:S05]  /*98b0*/  @P1 IMAD.HI.U32 R6, R4, R6, RZ ;  /* 0x0000000604061227 */ /* 0x001fca00078e00ff */
[----:B------:R-:W-:-:S07]  /*98c0*/  @P1 SHF.R.U32.HI R4, RZ, R7, R6 ;  /* 0x00000007ff041219 */ /* 0x000fce0000011606 */
.L_x_5010:
[----:B------:R-:W-:-:S05]  /*98d0*/  IMAD R5, R4, R21, R21 ;  /* 0x0000001504057224 */ /* 0x000fca00078e0215 */
[----:B------:R-:W-:-:S07]  /*98e0*/  VIMNMX R0, R0, R5, PT ;  /* 0x0000000500007248 */ /* 0x000fce0003fe0100 */
.L_x_5008:
[----:B------:R-:W0:Y:S01]  /*98f0*/  @P0 LDC R4, c[0x0][0x44c] ;  /* 0x00011300ff040b82 */ /* 0x000e220000000800 */
[----:B------:R-:W-:Y:S01]  /*9900*/  VIADD R0, R0, 0x3f ;  /* 0x0000003f00007836 */ /* 0x000fe20000000000 */
[----:B------:R-:W-:Y:S01]  /*9910*/  ULDC UR4, c[0x0][0xad4] ;  /* 0x0002b50000047ab9 */ /* 0x000fe20000000800 */
[C---:B------:R-:W-:Y:S02]  /*9920*/  VIADD R6, R29.reuse, 0x3f ;  /* 0x0000003f1d067836 */ /* 0x040fe40000000000 */
[----:B------:R-:W-:Y:S01]  /*9930*/  IMAD.IADD R236, R29, 0x1, -R236 ;  /* 0x000000011dec7824 */ /* 0x000fe200078e0aec */
[----:B------:R-:W-:Y:S02]  /*9940*/  SHF.R.S32.HI R5, RZ, 0x1f, R0 ;  /* 0x0000001fff057819 */ /* 0x000fe40000011400 */
[----:B------:R-:W1:Y:S01]  /*9950*/  @P0 LDC R9, c[0x0][0x450] ;  /* 0x00011400ff090b82 */ /* 0x000e620000000800 */
[----:B------:R-:W-:Y:S02]  /*9960*/  SHF.R.S32.HI R7, RZ, 0x1f, R6 ;  /* 0x0000001fff077819 */ /* 0x000fe40000011406 */
[----:B------:R-:W-:-:S02]  /*9970*/  LEA.HI R5, R5, R0, RZ, 0x6 ;  /* 0x0000000005057211 */ /* 0x000fc400078f30ff */
[----:B------:R-:W-:Y:S02]  /*9980*/  LEA.HI R7, R7, R6, RZ, 0x6 ;  /* 0x0000000607077211 */ /* 0x000fe400078f30ff */
[----:B------:R-:W-:Y:S02]  /*9990*/  SHF.R.S32.HI R5, RZ, 0x6, R5 ;  /* 0x00000006ff057819 */ /* 0x000fe40000011405 */
[----:B------:R-:W-:-:S04]  /*99a0*/  SHF.R.S32.HI R8, RZ, 0x6, R7 ;  /* 0x00000006ff087819 */ /* 0x000fc80000011407 */
[----:B------:R-:W-:Y:S01]  /*99b0*/  VIMNMX R8, R5, R8, PT ;  /* 0x0000000805087248 */ /* 0x000fe20003fe0100 */
[----:B0-----:R-:W-:-:S05]  /*99c0*/  @P0 IMAD.HI.U32 R4, R3, R4, RZ ;  /* 0x0000000403040227 */ /* 0x001fca00078e00ff */
[----:B-1----:R-:W-:-:S05]  /*99d0*/  @P0 SHF.R.U32.HI R3, RZ, R9, R4 ;  /* 0x00000009ff030219 */ /* 0x002fca0000011604 */
        /* <DEDUP_REMOVED lines=12> */
.L_x_5012:
[----:B------:R-:W-:-:S13]  /*9aa0*/  ISETP.NE.AND P0, PT, R21, 0x1, PT ;  /* 0x000000011500780c */ /* 0x000fda0003f05270 */
[----:B------:R-:W0:Y:S02]  /*9ab0*/  @P0 LDC.64 R4, c[0x0][0xae0] ;  /* 0x0002b800ff040b82 */ /* 0x000e240000000a00 */
[----:B0-----:R-:W-:-:S05]  /*9ac0*/  @P0 IMAD.HI.U32 R4, R3, R4, RZ ;  /* 0x0000000403040227 */ /* 0x001fca00078e00ff */
[----:B------:R-:W-:-:S07]  /*9ad0*/  @P0 SHF.R.U32.HI R3, RZ, R5, R4 ;  /* 0x00000005ff030219 */ /* 0x000fce0000011604 */
.L_x_5013:
[----:B------:R-:W-:-:S05]  /*9ae0*/  IMAD R3, R3, R21, RZ ;  /* 0x0000001503037224 */ /* 0x000fca00078e02ff */
[----:B------:R-:W-:-:S07]  /*9af0*/  VIMNMX R0, R0, R3, !PT ;  /* 0x0000000300007248 */ /* 0x000fce0007fe0100 */
.L_x_5011:
        /* <DEDUP_REMOVED lines=39> */
.L_x_5014:
[----:B------:R-:W-:Y:S01]  /*9d70*/  IMAD R157, R10, R182, R157 ;  /* 0x000000b60a9d7224 */ /* 0x000fe200078e029d */
[----:B------:R-:W-:-:S04]  /*9d80*/  PRMT R3, RZ, 0x7610, R3 ;  /* 0x00007610ff037816 */ /* 0x000fc80000000003 */
[----:B------:R-:W-:-:S04]  /*9d90*/  VIADDMNMX R182, R157, R182, R8, PT ;  /* 0x000000b69db67246 */ /* 0x000fc80003800108 */
[----:B------:R-:W-:-:S13]  /*9da0*/  ISETP.GT.AND P0, PT, R182, R157, PT ;  /* 0x0000009db600720c */ /* 0x000fda0003f04270 */
[----:B------:R-:W-:Y:S05]  /*9db0*/  @!P0 BRA `(.L_x_4999) ;  /* 0x000001a800488947 */ /* 0x000fea0003800000 */
[----:B------:R-:W-:Y:S01]  /*9dc0*/  SHF.R.S32.HI R3, RZ, 0x1f, R18 ;  /* 0x0000001fff037819 */ /* 0x000fe20000011412 */
[----:B------:R-:W-:Y:S01]  /*9dd0*/  VIADD R9, R56, 0x400 ;  /* 0x0000040038097836 */ /* 0x000fe20000000000 */
[----:B------:R-:W-:Y:S01]  /*9de0*/  IADD3 R12, P0, R26, 0x38400, RZ ;  /* 0x000384001a0c7810 */ /* 0x000fe20007f1e0ff */
[C---:B------:R-:W-:Y:S01]  /*9df0*/  VIADD R10, R56.reuse, 0x26400 ;  /* 0x00026400380a7836 */ /* 0x040fe20000000000 */
[----:B------:R-:W-:Y:S01]  /*9e00*/  LEA.HI R46, R3, R18, RZ, 0x7 ;  /* 0x00000012032e7211 */ /* 0x000fe200078f38ff */
[----:B------:R-:W-:Y:S01]  /*9e10*/  VIADD R8, R56, 0x22400 ;  /* 0x0002240038087836 */ /* 0x000fe20000000000 */
[----:B------:R-:W-:Y:S01]  /*9e20*/  STL [R1+0x94], R18 ;  /* 0x0000941201007387 */ /* 0x000fe20000100800 */
[----:B------:R-:W-:Y:S01]  /*9e30*/  IMAD.MOV.U32 R4, RZ, RZ, 0x1 ;  /* 0x00000001ff047424 */ /* 0x000fe200078e00ff */
[----:B------:R-:W-:Y:S01]  /*9e40*/  SHF.R.S32.HI R70, RZ, 0x7, R46 ;  /* 0x00000007ff467819 */ /* 0x000fe2000001142e */
[----:B------:R-:W-:Y:S01]  /*9e50*/  IMAD.MOV.U32 R5, RZ, RZ, RZ ;  /* 0x000000ffff057224 */ /* 0x000fe200078e00ff */
[----:B------:R-:W-:Y:S01]  /*9e60*/  SHF.R.U32.HI R10, RZ, 0x4, R10 ;  /* 0x00000004ff0a7819 */ /* 0x000fe2000001160a */
[----:B------:R-:W-:Y:S01]  /*9e70*/  IMAD.MOV.U32 R6, RZ, RZ, 0x1 ;  /* 0x00000001ff067424 */ /* 0x000fe200078e00ff */
[----:B------:R-:W-:Y:S01]  /*9e80*/  SHF.R.U32.HI R8, RZ, 0x4, R8 ;  /* 0x00000004ff087819 */ /* 0x000fe20000011608 */
[----:B------:R-:W0:Y:S01]  /*9e90*/  SHFL.IDX PT, R0, R70, RZ, 0x1f ;  /* 0x00001fff46007589 */ /* 0x000e2200000e0000 */
[----:B------:R-:W-:Y:S01]  /*9ea0*/  IMAD.MOV.U32 R7, RZ, RZ, RZ ;  /* 0x000000ffff077224 */ /* 0x000fe200078e00ff */
[----:B------:R-:W-:Y:S01]  /*9eb0*/  LOP3.LUT R10, R10, 0x3fff, RZ, 0xc0, !PT ;  /* 0x00003fff0a0a7812 */ /* 0x000fe200078ec0ff */
[----:B------:R-:W-:Y:S01]  /*9ec0*/  IMAD.X R13, RZ, RZ, R27, P0 ;  /* 0x000000ffff0d7224 */ /* 0x000fe200000e061b */
[----:B------:R-:W-:Y:S01]  /*9ed0*/  LOP3.LUT R8, R8, 0x3fff, RZ, 0xc0, !PT ;  /* 0x00003fff08087812 */ /* 0x000fe200078ec0ff */
[----:B------:R-:W-:Y:S01]  /*9ee0*/  IMAD.MOV.U32 R11, RZ, RZ, 0x40000040 ;  /* 0x40000040ff0b7424 */ /* 0x000fe200078e00ff */
[----:B------:R1:W-:Y:S02]  /*9ef0*/  STL.128 [R1+0x80], R4 ;  /* 0x0000800401007387 */ /* 0x0003e40000100c00 */
[----:B------:R-:W-:-:S02]  /*9f00*/  LOP3.LUT R8, R8, 0x10000, RZ, 0xfc, !PT ;  /* 0x0001000008087812 */ /* 0x000fc400078efcff */
[----:B------:R2:W-:Y:S01]  /*9f10*/  STL.64 [R1+0x78], R12 ;  /* 0x0000780c01007387 */ /* 0x0005e20000100a00 */
[----:B-1----:R-:W-:Y:S01]  /*9f20*/  LOP3.LUT R4, R10, 0x10000, RZ, 0xfc, !PT ;  /* 0x000100000a047812 */ /* 0x002fe200078efcff */
[----:B------:R-:W-:Y:S01]  /*9f30*/  IMAD.MOV.U32 R5, RZ, RZ, 0x40000040 ;  /* 0x40000040ff057424 */ /* 0x000fe200078e00ff */
[----:B0-----:R-:W-:Y:S01]  /*9f40*/  LEA.HI R3, R0, R0, RZ, 0x1 ;  /* 0x0000000000037211 */ /* 0x001fe200078f08ff */
[----:B------:R-:W-:Y:S02]  /*9f50*/  IMAD.MOV.U32 R7, RZ, RZ, 0x40000040 ;  /* 0x40000040ff077424 */ /* 0x000fe400078e00ff */
[----:B--2---:R-:W-:Y:S01]  /*9f60*/  IMAD.MOV.U32 R13, RZ, RZ, 0x40000040 ;  /* 0x40000040ff0d7424 */ /* 0x004fe200078e00ff */
[----:B------:R-:W-:-:S05]  /*9f70*/  LOP3.LUT R3, R3, 0x6, RZ, 0xc0, !PT ;  /* 0x0000000603037812 */ /* 0x000fca00078ec0ff */
[----:B------:R-:W-:Y:S02]  /*9f80*/  IMAD.IADD R0, R0, 0x1, -R3 ;  /* 0x0000000100007824 */ /* 0x000fe400078e0a03 */
[----:B------:R-:W-:Y:S02]  /*9f90*/  VIADD R3, R56, 0x20400 ;  /* 0x0002040038037836 */ /* 0x000fe40000000000 */
[--C-:B------:R-:W-:Y:S01]  /*9fa0*/  IMAD R0, R0, 0x8000, R9.reuse ;  /* 0x0000800000007824 */ /* 0x100fe200078e0209 */
[----:B------:R-:W-:Y:S02]  /*9fb0*/  SHF.R.U32.HI R9, RZ, 0x4, R9 ;  /* 0x00000004ff097819 */ /* 0x000fe40000011609 */
[----:B------:R-:W-:Y:S02]  /*9fc0*/  SHF.R.U32.HI R3, RZ, 0x4, R3 ;  /* 0x00000004ff037819 */ /* 0x000fe40000011603 */
[----:B------:R-:W-:Y:S02]  /*9fd0*/  SHF.R.U32.HI R0, RZ, 0x4, R0 ;  /* 0x00000004ff007819 */ /* 0x000fe40000011600 */
[----:B------:R-:W-:-:S02]  /*9fe0*/  LOP3.LUT R9, R9, 0x3fff, RZ, 0xc0, !PT ;  /* 0x00003fff09097812 */ /* 0x000fc400078ec0ff */
[----:B------:R-:W-:Y:S02]  /*9ff0*/  LOP3.LUT R3, R3, 0x3fff, RZ, 0xc0, !PT ;  /* 0x00003fff03037812 */ /* 0x000fe400078ec0ff */
[----:B------:R-:W-:Y:S02]  /*a000*/  LOP3.LUT R0, R0, 0x3fff, RZ, 0xc0, !PT ;  /* 0x00003fff00007812 */ /* 0x000fe400078ec0ff */
[----:B------:R-:W-:Y:S01]  /*a010*/  LOP3.LUT R6, R9, 0x10000, RZ, 0xfc, !PT ;  /* 0x0001000009067812 */ /* 0x000fe200078efcff */
[----:B------:R-:W-:Y:S01]  /*a020*/  IMAD.MOV.U32 R9, RZ, RZ, 0x40000040 ;  /* 0x40000040ff097424 */ /* 0x000fe200078e00ff */
[----:B------:R-:W-:Y:S02]  /*a030*/  LOP3.LUT R12, R3, 0x10000, RZ, 0xfc, !PT ;  /* 0x00010000030c7812 */ /* 0x000fe400078efcff */
[----:B------:R-:W-:Y:S01]  /*a040*/  LOP3.LUT R10, R0, 0x2000000, RZ, 0xfc, !PT ;  /* 0x02000000000a7812 */ /* 0x000fe200078efcff */
[----:B------:R0:W-:Y:S01]  /*a050*/  STL.128 [R1+0xb0], R4 ;  /* 0x0000b00401007387 */ /* 0x0001e20000100c00 */
[----:B------:R-:W-:-:S03]  /*a060*/  VIADD R0, R56, 0x36400 ;  /* 0x0003640038007836 */ /* 0x000fc60000000000 */
[----:B------:R0:W-:Y:S02]  /*a070*/  STL.64 [R1+0x98], R12 ;  /* 0x0000980c01007387 */ /* 0x0001e40000100a00 */
[----:B------:R-:W-:Y:S01]  /*a080*/  LOP3.LUT P0, RZ, R0, 0x3ff, RZ, 0xc0, !PT ;  /* 0x000003ff00ff7812 */ /* 0x000fe2000780c0ff */
[----:B------:R-:W-:Y:S01]  /*a090*/  IMAD.MOV.U32 R0, RZ, RZ, R18 ;  /* 0x000000ffff007224 */ /* 0x000fe200078e0012 */
[----:B------:R0:W-:Y:S11]  /*a0a0*/  STL.128 [R1+0xa0], R8 ;  /* 0x0000a00801007387 */ /* 0x0001f60000100c00 */
[----:B------:R-:W-:Y:S05]  /*a0b0*/  @!P0 BRA `(.L_x_5015) ;  /* 0x0000000000448947 */ /* 0x000fea0003800000 */
[----:B------:R-:W-:Y:S01]  /*a0c0*/  MOV R0, 0x0 ;  /* 0x0000000000007802 */ /* 0x000fe20000000f00 */
[----:B------:R-:W-:Y:S01]  /*a0d0*/  ULDC.64 UR4, c[0x4][0x118] ;  /* 0x0100460000047ab9 */ /* 0x000fe20000000a00 */
[----:B------:R-:W-:Y:S01]  /*a0e0*/  ULDC.64 UR6, c[0x4][0x58] ;  /* 0x0100160000067ab9 */ /* 0x000fe20000000a00 */
[----:B0-----:R-:W-:Y:S01]  /*a0f0*/  IMAD.U32 R4, RZ, RZ, UR4 ;  /* 0x00000004ff047e24 */ /* 0x001fe2000f8e00ff */
        /* <DEDUP_REMOVED lines=12> */
.L_x_5016:
[----:B------:R1:W5:Y:S02]  /*a1c0*/  LDL R0, [R1+0x94] ;  /* 0x0000940001007983 */ /* 0x0003640000100800 */
.L_x_5015:
[----:B------:R-:W2:Y:S01]  /*a1d0*/  LDL R47, [R1+0x1f4] ;  /* 0x0001f400012f7983 */ /* 0x000ea20000100800 */
[----:B-----5:R-:W-:Y:S01]  /*a1e0*/  SHF.R.S32.HI R3, RZ, 0x1f, R0 ;  /* 0x0000001fff037819 */ /* 0x020fe20000011400 */
[----:B0-----:R-:W-:Y:S01]  /*a1f0*/  IMAD.MOV.U32 R4, RZ, RZ, R19 ;  /* 0x000000ffff047224 */ /* 0x001fe200078e0013 */
[----:B------:R-:W-:Y:S01]  /*a200*/  LOP3.LUT R11, R46, 0xffffff80, RZ, 0xc0, !PT ;  /* 0xffffff802e0b7812 */ /* 0x000fe200078ec0ff */
[----:B------:R-:W0:Y:S01]  /*a210*/  S2R R13, SR_TID.X ;  /* 0x00000000000d7919 */ /* 0x000e220000002100 */
[CC--:B------:R-:W-:Y:S01]  /*a220*/  LEA.HI R8, R3.reuse, R0.reuse, RZ, 0x4 ;  /* 0x0000000003087211 */ /* 0x0c0fe200078f20ff */
[----:B------:R-:W-:Y:S01]  /*a230*/  IMAD.MOV.U32 R5, RZ, RZ, R50 ;  /* 0x000000ffff057224 */ /* 0x000fe200078e0032 */
[----:B------:R-:W-:Y:S01]  /*a240*/  LEA.HI R3, R3, R0, RZ, 0x5 ;  /* 0x0000000003037211 */ /* 0x000fe200078f28ff */
[----:B------:R-:W-:Y:S01]  /*a250*/  IMAD.MOV.U32 R6, RZ, RZ, R48 ;  /* 0x000000ffff067224 */ /* 0x000fe200078e0030 */
[----:B------:R-:W-:Y:S01]  /*a260*/  LOP3.LUT R9, R8, 0xfffffff0, RZ, 0xc0, !PT ;  /* 0xfffffff008097812 */ /* 0x000fe200078ec0ff */
[----:B------:R-:W-:Y:S01]  /*a270*/  IMAD.MOV.U32 R7, RZ, RZ, R51 ;  /* 0x000000ffff077224 */ /* 0x000fe200078e0033 */
[----:B------:R3:W-:Y:S01]  /*a280*/  STL.64 [R1+0xe0], R24 ;  /* 0x0000e01801007387 */ /* 0x0007e20000100a00 */
[----:B------:R-:W-:Y:S01]  /*a290*/  IMAD.IADD R12, R18, 0x1, -R11 ;  /* 0x00000001120c7824 */ /* 0x000fe200078e0a0b */
[----:B------:R-:W4:Y:S01]  /*a2a0*/  LDC.64 R162, c[0x0][0xad8] ;  /* 0x0002b600ffa27b82 */ /* 0x000f220000000a00 */
[----:B------:R-:W-:Y:S01]  /*a2b0*/  IMAD.IADD R9, R0, 0x1, -R9 ;  /* 0x0000000100097824 */ /* 0x000fe200078e0a09 */
[----:B------:R1:W-:Y:S01]  /*a2c0*/  STL.128 [R1+0x130], R4 ;  /* 0x0001300401007387 */ /* 0x0003e20000100c00 */
[----:B------:R-:W-:Y:S01]  /*a2d0*/  IMAD.SHL.U32 R3, R3, 0x20, RZ ;  /* 0x0000002003037824 */ /* 0x000fe200078e00ff */
[----:B------:R-:W-:Y:S01]  /*a2e0*/  LEA.HI R11, R70, R70, RZ, 0x1 ;  /* 0x00000046460b7211 */ /* 0x000fe200078f08ff */
[----:B------:R-:W-:Y:S01]  /*a2f0*/  IMAD.MOV.U32 R48, RZ, RZ, RZ ;  /* 0x000000ffff307224 */ /* 0x000fe200078e00ff */
[----:B------:R-:W-:Y:S01]  /*a300*/  SHF.R.S32.HI R10, RZ, 0x1f, R9 ;  /* 0x0000001fff0a7819 */ /* 0x000fe20000011409 */
[----:B------:R4:W-:Y:S01]  /*a310*/  STL.64 [R1+0xd8], R30 ;  /* 0x0000d81e01007387 */ /* 0x0009e20000100a00 */
[----:B------:R-:W4:Y:S01]  /*a320*/  LDC.64 R20, c[0x0][0xae0] ;  /* 0x0002b800ff147b82 */ /* 0x000f220000000a00 */
[----:B------:R-:W-:Y:S01]  /*a330*/  LOP3.LUT R3, R3, 0xfffffc00, RZ, 0xc0, !PT ;  /* 0xfffffc0003037812 */ /* 0x000fe200078ec0ff */
[----:B------:R-:W-:Y:S01]  /*a340*/  BSSY B0, `(.L_x_5017) ;  /* 0x0000045000007945 */ /* 0x000fe20003800000 */
[----:B------:R-:W-:Y:S01]  /*a350*/  LEA.HI R10, R10, R9, RZ, 0x3 ;  /* 0x000000090a0a7211 */ /* 0x000fe200078f18ff */
[----:B------:R-:W-:Y:S01]  /*a360*/  STL.U8 [R1+0xe8], RZ ;  /* 0x0000e8ff01007387 */ /* 0x000fe20000100000 */
[----:B------:R-:W-:-:S03]  /*a370*/  LOP3.LUT R11, R11, 0xfffffe, RZ, 0xc0, !PT ;  /* 0x00fffffe0b0b7812 */ /* 0x000fc600078ec0ff */
[----:B---3--:R-:W3:Y:S01]  /*a380*/  LDC.64 R24, c[0x0][0xad0] ;  /* 0x0002b400ff187b82 */ /* 0x008ee20000000a00 */
[----:B------:R-:W-:Y:S01]  /*a390*/  STL.U8 [R1+0x140], RZ ;  /* 0x000140ff01007387 */ /* 0x000fe20000100000 */
[C---:B-1----:R-:W-:Y:S01]  /*a3a0*/  LOP3.LUT R4, R10.reuse, 0xfffffff8, RZ, 0xc0, !PT ;  /* 0xfffffff80a047812 */ /* 0x042fe200078ec0ff */
[----:B------:R-:W-:Y:S02]  /*a3b0*/  IMAD.SHL.U32 R10, R10, 0x40, RZ ;  /* 0x000000400a0a7824 */ /* 0x000fe400078e00ff */
[----:B------:R-:W-:Y:S02]  /*a3c0*/  IMAD.IADD R11, R70, 0x1, -R11 ;  /* 0x00000001460b7824 */ /* 0x000fe400078e0a0b */
[----:B0-----:R-:W-:Y:S01]  /*a3d0*/  VIADD R14, R13, 0xffffff80 ;  /* 0xffffff800d0e7836 */ /* 0x001fe20000000000 */
[----:B------:R-:W-:Y:S01]  /*a3e0*/  SHF.R.S32.HI R13, RZ, 0x1f, R12 ;  /* 0x0000001fff0d7819 */ /* 0x000fe2000001140c */
[----:B------:R-:W-:Y:S01]  /*a3f0*/  IMAD.IADD R4, R9, 0x1, -R4 ;  /* 0x0000000109047824 */ /* 0x000fe200078e0a04 */
[----:B------:R-:W-:Y:S01]  /*a400*/  SHF.R.U32.HI R9, RZ, 0x1, R8 ;  /* 0x00000001ff097819 */ /* 0x000fe20000011608 */
[----:B----4-:R-:W-:Y:S01]  /*a410*/  IMAD.MOV.U32 R31, RZ, RZ, R162 ;  /* 0x000000ffff1f7224 */ /* 0x010fe200078e00a2 */
[----:B------:R-:W-:Y:S01]  /*a420*/  LEA.HI R6, R13, R12, RZ, 0x2 ;  /* 0x0000000c0d067211 */ /* 0x000fe200078f10ff */
[----:B------:R-:W-:Y:S01]  /*a430*/  IMAD.SHL.U32 R0, R4, 0x40, RZ ;  /* 0x0000004004007824 */ /* 0x000fe200078e00ff */
[----:B------:R-:W-:Y:S01]  /*a440*/  LOP3.LUT R10, R10, 0xfffffe00, RZ, 0xc0, !PT ;  /* 0xfffffe000a0a7812 */ /* 0x000fe200078ec0ff */
[----:B------:R0:W-:Y:S01]  /*a450*/  STL [R1+0xec], R14 ;  /* 0x0000ec0e01007387 */ /* 0x0001e20000100800 */
[----:B------:R-:W-:Y:S01]  /*a460*/  LOP3.LUT R5, R6, 0x7ffffffc, RZ, 0xc0, !PT ;  /* 0x7ffffffc06057812 */ /* 0x000fe200078ec0ff */
[----:B------:R-:W-:Y:S01]  /*a470*/  IMAD.MOV.U32 R50, RZ, RZ, R20 ;  /* 0x000000ffff327224 */ /* 0x000fe200078e0014 */
[--C-:B------:R-:W-:Y:S01]  /*a480*/  SHF.R.S32.HI R7, RZ, 0x2, R6.reuse ;  /* 0x00000002ff077819 */ /* 0x100fe20000011406 */
[----:B------:R-:W-:Y:S01]  /*a490*/  IMAD.MOV.U32 R51, RZ, RZ, R21 ;  /* 0x000000ffff337224 */ /* 0x000fe200078e0015 */
[----:B------:R-:W-:Y:S01]  /*a4a0*/  SHF.R.S32.HI R6, RZ, 0x1f, R6 ;  /* 0x0000001fff067819 */ /* 0x000fe20000011406 */
[----:B------:R-:W-:Y:S01]  /*a4b0*/  IMAD.IADD R8, R12, 0x1, -R5 ;  /* 0x000000010c087824 */ /* 0x000fe200078e0a05 */
[----:B------:R-:W-:-:S02]  /*a4c0*/  LOP3.LUT R0, R0, 0x1c0, RZ, 0xc0, !PT ;  /* 0x000001c000007812 */ /* 0x000fc400078ec0ff */
[----:B------:R-:W-:Y:S01]  /*a4d0*/  LEA.HI R6, R6, R7, RZ, 0x3 ;  /* 0x0000000706067211 */ /* 0x000fe200078f18ff */
[----:B------:R-:W-:Y:S01]  /*a4e0*/  IMAD R19, R11, 0x80, R8 ;  /* 0x000000800b137824 */ /* 0x000fe200078e0208 */
[----:B------:R-:W-:Y:S01]  /*a4f0*/  LOP3.LUT R9, R0, 0x8, R9, 0xf8, !PT ;  /* 0x0000000800097812 */ /* 0x000fe200078ef809 */
[----:B------:R-:W-:Y:S01]  /*a500*/  IMAD.MOV.U32 R8, RZ, RZ, R49 ;  /* 0x000000ffff087224 */ /* 0x000fe200078e0031 */
[----:B------:R-:W-:Y:S01]  /*a510*/  LOP3.LUT R6, R6, 0xfffffff8, RZ, 0xc0, !PT ;  /* 0xfffffff806067812 */ /* 0x000fe200078ec0ff */
[----:B------:R-:W-:Y:S01]  /*a520*/  IMAD.SHL.U32 R19, R19, 0x2, RZ ;  /* 0x0000000213137824 */ /* 0x000fe200078e00ff */
[----:B------:R-:W-:Y:S01]  /*a530*/  SHF.R.U32.HI R0, RZ, 0x3, R0 ;  /* 0x00000003ff007819 */ /* 0x000fe20000011600 */
[----:B---3--:R-:W-:Y:S01]  /*a540*/  IMAD.MOV.U32 R30, RZ, RZ, R25 ;  /* 0x000000ffff1e7224 */ /* 0x008fe200078e0019 */
[----:B------:R-:W-:Y:S01]  /*a550*/  LEA.HI R12, R13, R12, RZ, 0x5 ;  /* 0x0000000c0d0c7211 */ /* 0x000fe200078f28ff */
[----:B------:R-:W-:Y:S01]  /*a560*/  IMAD.IADD R7, R7, 0x1, -R6 ;  /* 0x0000000107077824 */ /* 0x000fe200078e0a06 */
[----:B------:R-:W-:Y:S01]  /*a570*/  LOP3.LUT R0, R9, R0, RZ, 0x3c, !PT ;  /* 0x0000000009007212 */ /* 0x000fe200078e3cff */
[----:B------:R-:W-:Y:S01]  /*a580*/  IMAD.MOV.U32 R9, RZ, RZ, R28 ;  /* 0x000000ffff097224 */ /* 0x000fe200078e001c */
[C---:B------:R-:W-:Y:S01]  /*a590*/  LOP3.LUT P0, RZ, R4.reuse, 0x2, RZ, 0xc0, !PT ;  /* 0x0000000204ff7812 */ /* 0x040fe2000780c0ff */
[----:B------:R-:W1:Y:S01]  /*a5a0*/  LDC R28, c[0x0][0x288] ;  /* 0x0000a200ff1c7b82 */ /* 0x000e620000000800 */
[----:B------:R-:W-:Y:S01]  /*a5b0*/  LOP3.LUT P1, RZ, R4, 0x4, RZ, 0xc0, !PT ;  /* 0x0000000404ff7812 */ /* 0x000fe2000782c0ff */
[----:B------:R-:W-:Y:S01]  /*a5c0*/  IMAD.MOV.U32 R13, RZ, RZ, 0x20 ;  /* 0x00000020ff0d7424 */ /* 0x000fe200078e00ff */
[----:B------:R-:W-:Y:S01]  /*a5d0*/  SHF.R.S32.HI R12, RZ, 0x5, R12 ;  /* 0x00000005ff0c7819 */ /* 0x000fe2000001140c */
[----:B------:R-:W-:Y:S01]  /*a5e0*/  IMAD.MOV.U32 R49, RZ, RZ, R163 ;  /* 0x000000ffff317224 */ /* 0x000fe200078e00a3 */
[----:B------:R-:W-:-:S02]  /*a5f0*/  IADD3 R3, R0, R10, R3 ;  /* 0x0000000a00037210 */ /* 0x000fc40007ffe003 */
[----:B------:R-:W-:Y:S01]  /*a600*/  IADD3 R10, P2, R16, 0x90, RZ ;  /* 0x00000090100a7810 */ /* 0x000fe20007f5e0ff */
[----:B------:R-:W3:Y:S01]  /*a610*/  LDC R6, c[0x0][0x450] ;  /* 0x00011400ff067b82 */ /* 0x000ee20000000800 */
[----:B------:R-:W-:Y:S01]  /*a620*/  IMAD R18, R12, 0x10, R7 ;  /* 0x000000100c127824 */ /* 0x000fe200078e0207 */
[----:B------:R-:W-:Y:S01]  /*a630*/  SEL R13, R13, 0xffffffe0, !P1 ;  /* 0xffffffe00d0d7807 */ /* 0x000fe20004800000 */
[----:B------:R-:W-:Y:S01]  /*a640*/  IMAD.MOV.U32 R12, RZ, RZ, 0x10 ;  /* 0x00000010ff0c7424 */ /* 0x000fe200078e00ff */
[----:B------:R4:W-:Y:S01]  /*a650*/  STL.128 [R1+0x100], R48 ;  /* 0x0001003001007387 */ /* 0x0009e20000100c00 */
[----:B0-----:R-:W-:-:S03]  /*a660*/  IMAD.WIDE.U32 R14, R3, 0x2, R26 ;  /* 0x00000002030e7825 */ /* 0x001fc600078e001a */
[----:B------:R-:W3:Y:S01]  /*a670*/  LDC.64 R4, c[0x0][0x448] ;  /* 0x00011200ff047b82 */ /* 0x000ee20000000a00 */
[----:B------:R-:W-:Y:S01]  /*a680*/  SEL R12, R12, 0xfffffff0, !P0 ;  /* 0xfffffff00c0c7807 */ /* 0x000fe20004000000 */
[----:B------:R-:W-:Y:S01]  /*a690*/  IMAD.X R11, RZ, RZ, R17, P2 ;  /* 0x000000ffff0b7224 */ /* 0x000fe200010e0611 */
[----:B------:R-:W-:Y:S01]  /*a6a0*/  IADD3 R14, P0, R14, 0x36400, RZ ;  /* 0x000364000e0e7810 */ /* 0x000fe20007f1e0ff */
[----:B------:R-:W-:Y:S01]  /*a6b0*/  IMAD.MOV.U32 R7, RZ, RZ, R24 ;  /* 0x000000ffff077224 */ /* 0x000fe200078e0018 */
[----:B------:R4:W-:Y:S03]  /*a6c0*/  STL.64 [R1+0xd0], R18 ;  /* 0x0000d01201007387 */ /* 0x0009e60000100a00 */
[----:B------:R-:W-:Y:S01]  /*a6d0*/  IMAD.X R15, RZ, RZ, R15, P0 ;  /* 0x000000ffff0f7224 */ /* 0x000fe200000e060f */
[----:B------:R4:W-:Y:S04]  /*a6e0*/  STL.128 [R1+0x120], R8 ;  /* 0x0001200801007387 */ /* 0x0009e80000100c00 */
[----:B------:R4:W-:Y:S04]  /*a6f0*/  STL.64 [R1+0xc0], R12 ;  /* 0x0000c00c01007387 */ /* 0x0009e80000100a00 */
[----:B------:R4:W-:Y:S04]  /*a700*/  STL.64 [R1+0xc8], R14 ;  /* 0x0000c80e01007387 */ /* 0x0009e80000100a00 */
[----:B-1----:R4:W-:Y:S04]  /*a710*/  STL.128 [R1+0xf0], R28 ;  /* 0x0000f01c01007387 */ /* 0x0029e80000100c00 */
[----:B---3--:R4:W-:Y:S01]  /*a720*/  STL.128 [R1+0x110], R4 ;  /* 0x0001100401007387 */ /* 0x0089e20000100c00 */
[----:B--2---:R-:W-:-:S04]  /*a730*/  LEA.HI R0, R47, R47, RZ, 0x1 ;  /* 0x0000002f2f007211 */ /* 0x004fc800078f08ff */
[----:B------:R-:W-:-:S05]  /*a740*/  LOP3.LUT R0, R0, 0xfffffffe, RZ, 0xc0, !PT ;  /* 0xfffffffe00007812 */ /* 0x000fca00078ec0ff */
[----:B------:R-:W-:-:S05]  /*a750*/  IMAD.IADD R0, R47, 0x1, -R0 ;  /* 0x000000012f007824 */ /* 0x000fca00078e0a00 */
[----:B------:R-:W-:-:S04]  /*a760*/  SHF.L.U32 R0, R0, 0x1f, RZ ;  /* 0x0000001f00007819 */ /* 0x000fc800000006ff */
[----:B------:R-:W0:Y:S02]  /*a770*/  SYNCS.PHASECHK.TRANS64.TRYWAIT P0, [R56+URZ+0x38800], R0 ;  /* 0x03880000380075a7 */ /* 0x000e24000800017f */
[----:B0---4-:R-:W-:Y:S05]  /*a780*/  @!P0 BRA `(.L_x_5018) ;  /* 0x0000022400308947 */ /* 0x011fea0003800000 */
.L_x_5227:
[----:B------:R-:W-:Y:S05]  /*a790*/  BSYNC B0 ;  /* 0x0000000000007941 */ /* 0x000fea0003800000 */
.L_x_5017:
[----:B------:R-:W2:Y:S04]  /*a7a0*/  LDL R7, [R1+0x1c] ;  /* 0x00001c0001077983 */ /* 0x000ea80000100800 */
[----:B------:R1:W5:Y:S01]  /*a7b0*/  LDL.64 R8, [R1+0x1e8] ;  /* 0x0001e80001087983 */ /* 0x0003620000100a00 */
[----:B------:R-:W-:Y:S01]  /*a7c0*/  IMAD.MOV.U32 R12, RZ, RZ, R42 ;  /* 0x000000ffff0c7224 */ /* 0x000fe200078e002a */
[----:B0-----:R-:W-:Y:S01]  /*a7d0*/  IADD3 R0, P0, R16, 0x430, RZ ;  /* 0x0000043010007810 */ /* 0x001fe20007f1e0ff */
[----:B------:R-:W-:Y:S01]  /*a7e0*/  IMAD.MOV.U32 R13, RZ, RZ, R67 ;  /* 0x000000ffff0d7224 */ /* 0x000fe200078e0043 */
[----:B------:R-:W-:Y:S01]  /*a7f0*/  STL.64 [R1+0x148], R34 ;  /* 0x0001482201007387 */ /* 0x000fe20000100a00 */
[----:B------:R-:W-:Y:S01]  /*a800*/  IMAD.MOV.U32 R14, RZ, RZ, R65 ;  /* 0x000000ffff0e7224 */ /* 0x000fe200078e0041 */
[----:B------:R-:W-:Y:S01]  /*a810*/  BSSY B0, `(.L_x_5019) ;  /* 0x000002b000007945 */ /* 0x000fe20003800000 */
[----:B------:R-:W-:Y:S01]  /*a820*/  IMAD.MOV.U32 R15, RZ, RZ, R68 ;  /* 0x000000ffff0f7224 */ /* 0x000fe200078e0044 */
[----:B------:R-:W-:Y:S01]  /*a830*/  STL.64 [R1+0x1e0], R32 ;  /* 0x0001e02001007387 */ /* 0x000fe20000100a00 */
[----:B------:R-:W-:-:S02]  /*a840*/  IMAD.X R3, RZ, RZ, R17, P0 ;  /* 0x000000ffff037224 */ /* 0x000fc400000e0611 */
[----:B------:R-:W-:Y:S01]  /*a850*/  IMAD.MOV.U32 R24, RZ, RZ, R63 ;  /* 0x000000ffff187224 */ /* 0x000fe200078e003f */
[----:B------:R0:W-:Y:S01]  /*a860*/  STL.128 [R1+0x150], R12 ;  /* 0x0001500c01007387 */ /* 0x0001e20000100c00 */
[----:B------:R-:W-:Y:S02]  /*a870*/  IMAD.MOV.U32 R25, RZ, RZ, R66 ;  /* 0x000000ffff197224 */ /* 0x000fe400078e0042 */
[----:B------:R-:W-:Y:S02]  /*a880*/  IMAD.MOV.U32 R46, RZ, RZ, R40 ;  /* 0x000000ffff2e7224 */ /* 0x000fe400078e0028 */
[----:B------:R-:W-:Y:S01]  /*a890*/  IMAD.MOV.U32 R47, RZ, RZ, R41 ;  /* 0x000000ffff2f7224 */ /* 0x000fe200078e0029 */
[----:B------:R-:W-:Y:S01]  /*a8a0*/  STL.128 [R1+0x170], R24 ;  /* 0x0001701801007387 */ /* 0x000fe20000100c00 */
[----:B------:R-:W-:Y:S02]  /*a8b0*/  IMAD.MOV.U32 R18, RZ, RZ, R36 ;  /* 0x000000ffff127224 */ /* 0x000fe400078e0024 */
[----:B------:R-:W-:Y:S01]  /*a8c0*/  IMAD.MOV.U32 R19, RZ, RZ, R37 ;  /* 0x000000ffff137224 */ /* 0x000fe200078e0025 */
[----:B------:R-:W-:Y:S04]  /*a8d0*/  STL.128 [R1+0x180], R44 ;  /* 0x0001802c01007387 */ /* 0x000fe80000100c00 */
[----:B------:R-:W-:Y:S01]  /*a8e0*/  STL.128 [R1+0x160], R16 ;  /* 0x0001601001007387 */ /* 0x000fe20000100c00 */
[----:B0-----:R-:W-:-:S02]  /*a8f0*/  IMAD.MOV.U32 R12, RZ, RZ, R38 ;  /* 0x000000ffff0c7224 */ /* 0x001fc400078e0026 */
[----:B------:R-:W-:Y:S02]  /*a900*/  IMAD.MOV.U32 R13, RZ, RZ, R61 ;  /* 0x000000ffff0d7224 */ /* 0x000fe400078e003d */
[----:B------:R-:W-:Y:S02]  /*a910*/  IMAD.MOV.U32 R14, RZ, RZ, R59 ;  /* 0x000000ffff0e7224 */ /* 0x000fe400078e003b */
[----:B------:R-:W-:-:S05]  /*a920*/  IMAD.MOV.U32 R15, RZ, RZ, R64 ;  /* 0x000000ffff0f7224 */ /* 0x000fca00078e0040 */
[----:B------:R0:W-:Y:S02]  /*a930*/  STL.128 [R1+0x190], R12 ;  /* 0x0001900c01007387 */ /* 0x0001e40000100c00 */
[----:B0-----:R-:W-:Y:S02]  /*a940*/  IMAD.MOV.U32 R12, RZ, RZ, R57 ;  /* 0x000000ffff0c7224 */ /* 0x001fe400078e0039 */
        /* <DEDUP_REMOVED lines=18> */
[----:B------:R1:W-:Y:S01]  /*aa70*/  STL.128 [R1+0x1d0], R12 ;  /* 0x0001d00c01007387 */ /* 0x0003e20000100c00 */
[----:B--2---:R-:W-:-:S04]  /*aa80*/  LOP3.LUT R0, R7, 0x1, RZ, 0xfc, !PT ;  /* 0x0000000107007812 */ /* 0x004fc800078efcff */
[----:B------:R-:W-:-:S13]  /*aa90*/  ISETP.NE.AND P1, PT, R0, 0x3, PT ;  /* 0x000000030000780c */ /* 0x000fda0003f25270 */
[----:B-1----:R-:W-:Y:S05]  /*aaa0*/  @!P1 BRA `(.L_x_5020) ;  /* 0x0000000000049947 */ /* 0x002fea0003800000 */
[----:B------:R-:W-:Y:S01]  /*aab0*/  BPT.TRAP 0x1 ;  /* 0x000000040000795c */ /* 0x000fe20000300000 */
.L_x_5020:
[----:B------:R-:W-:Y:S05]  /*aac0*/  BSYNC B0 ;  /* 0x0000000000007941 */ /* 0x000fea0003800000 */
.L_x_5019:
[----:B------:R-:W2:Y:S01]  /*aad0*/  LDL.64 R10, [R1+0x8] ;  /* 0x00000800010a7983 */ /* 0x000ea20000100a00 */
[----:B-----5:R-:W-:Y:S01]  /*aae0*/  SHF.L.U32 R9, R9, 0x1f, RZ ;  /* 0x0000001f09097819 */ /* 0x020fe200000006ff */
[----:B------:R-:W-:Y:S01]  /*aaf0*/  BSSY B0, `(.L_x_5021) ;  /* 0x0000006000007945 */ /* 0x000fe20003800000 */
[----:B--2---:R-:W-:-:S05]  /*ab00*/  MOV R3, R10 ;  /* 0x0000000a00037202 */ /* 0x004fca0000000f00 */
[----:B------:R-:W-:-:S04]  /*ab10*/  IMAD R8, R8, 0x8, R3 ;  /* 0x0000000808087824 */ /* 0x000fc800078e0203 */
[----:B------:R0:W1:Y:S01]  /*ab20*/  SYNCS.PHASECHK.TRANS64.TRYWAIT P0, [R8+URZ], R9 ;  /* 0x00000009080075a7 */ /* 0x000062000800017f */
[----:B------:R-:W-:Y:S05]  /*ab30*/  @!P1 BRA `(.L_x_5022) ;  /* 0x0000000000049947 */ /* 0x000fea0003800000 */
[----:B------:R-:W-:Y:S01]  /*ab40*/  BPT.TRAP 0x1 ;  /* 0x000000040000795c */ /* 0x000fe20000300000 */
.L_x_5022:
[----:B------:R-:W-:Y:S05]  /*ab50*/  BSYNC B0 ;  /* 0x0000000000007941 */ /* 0x000fea0003800000 */
.L_x_5021:
[----:B------:R-:W-:Y:S04]  /*ab60*/  BSSY B0, `(.L_x_5023) ;  /* 0x0000004000007945 */ /* 0x000fe80003800000 */
[----:B-1----:R-:W-:Y:S05]  /*ab70*/  @P0 BRA `(.L_x_5024) ;  /* 0x0000000000080947 */ /* 0x002fea0003800000 */
[----:B------:R-:W1:Y:S02]  /*ab80*/  SYNCS.PHASECHK.TRANS64.TRYWAIT P0, [R8+URZ], R9 ;  /* 0x00000009080075a7 */ /* 0x000e64000800017f */
[----:B-1----:R-:W-:Y:S05]  /*ab90*/  @!P0 BRA `(.L_x_5025) ;  /* 0x0000022000408947 */ /* 0x002fea0003800000 */
.L_x_5024:
[----:B------:R-:W-:Y:S05]  /*aba0*/  BSYNC B0 ;  /* 0x0000000000007941 */ /* 0x000fea0003800000 */
.L_x_5023:
[----:B------:R-:W2:Y:S04]  /*abb0*/  LDL R7, [R1+0x1e8] ;  /* 0x0001e80001077983 */ /* 0x000ea80000100800 */
[----:B01----:R-:W2:Y:S01]  /*abc0*/  LDL.64 R8, [R1+0xa0] ;  /* 0x0000a00001087983 */ /* 0x003ea20000100a00 */
[----:B------:R-:W-:Y:S05]  /*abd0*/  WARPSYNC.ALL ;  /* 0x0000000000007948 */ /* 0x000fea0003800000 */
[----:B------:R-:W3:Y:S04]  /*abe0*/  LDL.64 R12, [R1+0x98] ;  /* 0x00009800010c7983 */ /* 0x000ee80000100a00 */
[----:B------:R-:W4:Y:S04]  /*abf0*/  LDL.64 R10, [R1+0x98] ;  /* 0x00009800010a7983 */ /* 0x000f280000100a00 */
[----:B------:R-:W5:Y:S04]  /*ac00*/  LDL.64 R14, [R1+0x98] ;  /* 0x00009800010e7983 */ /* 0x000f680000100a00 */
[----:B------:R-:W5:Y:S01]  /*ac10*/  LDL.64 R18, [R1+0x98] ;  /* 0x0000980001127983 */ /* 0x000f620000100a00 */
[----:B--2---:R-:W-:Y:S01]  /*ac20*/  IMAD R8, R7, 0x200, R8 ;  /* 0x0000020007087824 */ /* 0x004fe200078e0208 */
[----:B------:R-:W-:-:S02]  /*ac30*/  R2UR UR7, R9 ;  /* 0x00000000090772ca */ /* 0x000fc400000e0000 */
[----:B------:R-:W2:Y:S01]  /*ac40*/  LDL R3, [R1+0x1f4] ;  /* 0x0001f40001037983 */ /* 0x000ea20000100800 */
[----:B------:R-:W-:Y:S01]  /*ac50*/  WARPGROUP.ARRIVE ;  /* 0x00000000000079c5 */ /* 0x000fe20000000000 */
[----:B------:R-:W-:Y:S01]  /*ac60*/  R2UR UR6, R8 ;  /* 0x00000000080672ca */ /* 0x000fe200000e0000 */
[----:B------:R-:W-:Y:S01]  /*ac70*/  BSSY B0, `(.L_x_5026) ;  /* 0x000002e000007945 */ /* 0x000fe20003800000 */
[----:B------:R0:W-:Y:S01]  /*ac80*/  STL [R1+0x80], RZ ;  /* 0x000080ff01007387 */ /* 0x0001e20000100800 */
[----:B---3--:R-:W-:Y:S01]  /*ac90*/  R2UR UR4, R12 ;  /* 0x000000000c0472ca */ /* 0x008fe200000e0000 */
[----:B------:R-:W-:Y:S01]  /*aca0*/  VIADD R12, R8, 0x2 ;  /* 0x00000002080c7836 */ /* 0x000fe20000000000 */
[----:B------:R-:W-:Y:S01]  /*acb0*/  R2UR UR5, R13 ;  /* 0x000000000d0572ca */ /* 0x000fe200000e0000 */
[----:B------:R-:W-:Y:S02]  /*acc0*/  IMAD.MOV.U32 R13, RZ, RZ, R9 ;  /* 0x000000ffff0d7224 */ /* 0x000fe400078e0009 */
[----:B----4-:R-:W-:-:S02]  /*acd0*/  VIADD R10, R10, 0x2 ;  /* 0x000000020a0a7836 */ /* 0x010fc40000000000 */
[----:B-----5:R-:W-:Y:S02]  /*ace0*/  VIADD R14, R14, 0x4 ;  /* 0x000000040e0e7836 */ /* 0x020fe40000000000 */
[----:B------:R-:W-:-:S06]  /*acf0*/  VIADD R18, R18, 0x6 ;  /* 0x0000000612127836 */ /* 0x000fcc0000000000 */
[----:B------:R-:W-:Y:S01]  /*ad00*/  HGMMA.64x64x16.F32 R24, gdesc[UR4], RZ, !UPT, gsb0 ;  /* 0x00e00000041879f0 */ /* 0x000fe2000c0008ff */
[----:B------:R-:W-:Y:S02]  /*ad10*/  R2UR UR6, R12 ;  /* 0x000000000c0672ca */ /* 0x000fe400000e0000 */
[----:B------:R-:W-:Y:S02]  /*ad20*/  R2UR UR7, R13 ;  /* 0x000000000d0772ca */ /* 0x000fe400000e0000 */
[----:B------:R-:W-:Y:S01]  /*ad30*/  R2UR UR4, R10 ;  /* 0x000000000a0472ca */ /* 0x000fe200000e0000 */
[C---:B------:R-:W-:Y:S01]  /*ad40*/  VIADD R10, R8.reuse, 0x4 ;  /* 0x00000004080a7836 */ /* 0x040fe20000000000 */
[----:B------:R-:W-:Y:S01]  /*ad50*/  R2UR UR5, R11 ;  /* 0x000000000b0572ca */ /* 0x000fe200000e0000 */
[----:B------:R-:W-:Y:S01]  /*ad60*/  IMAD.MOV.U32 R11, RZ, RZ, R9 ;  /* 0x000000ffff0b7224 */ /* 0x000fe200078e0009 */
[----:B--2---:R-:W-:Y:S01]  /*ad70*/  LEA.HI R0, R3, R3, RZ, 0x1 ;  /* 0x0000000303007211 */ /* 0x004fe200078f08ff */
[----:B------:R-:W-:Y:S01]  /*ad80*/  VIADD R8, R8, 0x6 ;  /* 0x0000000608087836 */ /* 0x000fe20000000000 */
[----:B------:R-:W-:-:S02]  /*ad90*/  WARPGROUP.DEPBAR.LE gsb0, 0x0 ;  /* 0x00008000000079c5 */ /* 0x000fc40000010000 */
        /* <DEDUP_REMOVED lines=13> */
[----:B------:R-:W-:Y:S01]  /*ae70*/  LOP3.LUT R8, R0, 0xfffffffe, RZ, 0xc0, !PT ;  /* 0xfffffffe00087812 */ /* 0x000fe200078ec0ff */
[----:B------:R-:W-:-:S04]  /*ae80*/  IMAD.MOV.U32 R0, RZ, RZ, 0x1 ;  /* 0x00000001ff007424 */ /* 0x000fc800078e00ff */
[----:B------:R-:W-:Y:S01]  /*ae90*/  IMAD.IADD R3, R3, 0x1, -R8 ;  /* 0x0000000103037824 */ /* 0x000fe200078e0a08 */
[----:B------:R0:W-:Y:S04]  /*aea0*/  STL [R1+0x80], R0 ;  /* 0x0000800001007387 */ /* 0x0001e80000100800 */
[----:B------:R-:W-:Y:S01]  /*aeb0*/  SHF.L.U32 R3, R3, 0x1f, RZ ;  /* 0x0000001f03037819 */ /* 0x000fe200000006ff */
[----:B------:R0:W-:Y:S04]  /*aec0*/  STL [R1+0x80], R0 ;  /* 0x0000800001007387 */ /* 0x0001e80000100800 */
[----:B------:R0:W-:Y:S04]  /*aed0*/  STL [R1+0x80], R0 ;  /* 0x0000800001007387 */ /* 0x0001e80000100800 */
[----:B------:R0:W-:Y:S01]  /*aee0*/  STL [R1+0x80], R0 ;  /* 0x0000800001007387 */ /* 0x0001e20000100800 */
[----:B------:R-:W-:-:S02]  /*aef0*/  WARPGROUP.DEPBAR.LE gsb0, 0x0 ;  /* 0x00008000000079c5 */ /* 0x000fc40000010000 */
[----:B------:R-:W-:-:S06]  /*af00*/  WARPGROUP.ARRIVE ;  /* 0x00000000000079c5 */ /* 0x000fcc0000000000 */
[----:B------:R-:W-:Y:S03]  /*af10*/  HGMMA.64x64x16.F32 R24, gdesc[UR4], R24, gsb0 ;  /* 0x00e00000041879f0 */ /* 0x000fe60008000818 */
[----:B------:R-:W-:Y:S02]  /*af20*/  WARPGROUP.DEPBAR.LE gsb0, 0x0 ;  /* 0x00008000000079c5 */ /* 0x000fe40000010000 */
[----:B------:R-:W1:Y:S02]  /*af30*/  SYNCS.PHASECHK.TRANS64.TRYWAIT P0, [R56+URZ+0x38810], R3 ;  /* 0x03881003380075a7 */ /* 0x000e64000800017f */
[----:B01----:R-:W-:Y:S05]  /*af40*/  @!P0 BRA `(.L_x_5027) ;  /* 0x0000021c00688947 */ /* 0x003fea0003800000 */
.L_x_5228:
[----:B------:R-:W-:Y:S05]  /*af50*/  BSYNC B0 ;  /* 0x0000000000007941 */ /* 0x000fea0003800000 */
.L_x_5026:
[----:B0-----:R-:W2:Y:S04]  /*af60*/  LDL R3, [R1+0x54] ;  /* 0x0000540001037983 */ /* 0x001ea80000100800 */
[----:B------:R0:W5:Y:S01]  /*af70*/  LDL.64 R8, [R1+0x1e8] ;  /* 0x0001e80001087983 */ /* 0x0001620000100a00 */
[----:B------:R-:W-:Y:S01]  /*af80*/  BSSY B0, `(.L_x_5028) ;  /* 0x0000005000007945 */ /* 0x000fe20003800000 */
[----:B--2---:R-:W-:-:S04]  /*af90*/  LOP3.LUT R3, R3, 0x1, RZ, 0xfc, !PT ;  /* 0x0000000103037812 */ /* 0x004fc800078efcff */
[----:B------:R-:W-:-:S13]  /*afa0*/  ISETP.NE.AND P1, PT, R3, 0x3, PT ;  /* 0x000000030300780c */ /* 0x000fda0003f25270 */
[----:B0-----:R-:W-:Y:S05]  /*afb0*/  @!P1 BRA `(.L_x_5029) ;  /* 0x0000000000049947 */ /* 0x001fea0003800000 */
[----:B------:R-:W-:Y:S01]  /*afc0*/  BPT.TRAP 0x1 ;  /* 0x000000040000795c */ /* 0x000fe20000300000 */
.L_x_5029:
[----:B------:R-:W-:Y:S05]  /*afd0*/  BSYNC B0 ;  /* 0x0000000000007941 */ /* 0x000fea0003800000 */
.L_x_5028:
        /* <DEDUP_REMOVED lines=8> */
.L_x_5031:
[----:B------:R-:W-:Y:S05]  /*b060*/  BSYNC B0 ;  /* 0x0000000000007941 */ /* 0x000fea0003800000 */
.L_x_5030:
[----:B------:R-:W-:Y:S04]  /*b070*/  BSSY B0, `(.L_x_5032) ;  /* 0x0000004000007945 */ /* 0x000fe80003800000 */
[----:B-1----:R-:W-:Y:S05]  /*b080*/  @P0 BRA `(.L_x_5033) ;  /* 0x0000000000080947 */ /* 0x002fea0003800000 */
[----:B------:R-:W1:Y:S02]  /*b090*/  SYNCS.PHASECHK.TRANS64.TRYWAIT P0, [R8+URZ], R9 ;  /* 0x00000009080075a7 */ /* 0x000e64000800017f */
[----:B-1----:R-:W-:Y:S05]  /*b0a0*/  @!P0 BRA `(.L_x_5034) ;  /* 0x0000021c00248947 */ /* 0x002fea0003800000 */
.L_x_5033:
[----:B------:R-:W-:Y:S05]  /*b0b0*/  BSYNC B0 ;  /* 0x0000000000007941 */ /* 0x000fea0003800000 */
.L_x_5032:
[----:B------:R-:W2:Y:S01]  /*b0c0*/  S2R R3, SR_TID.X ;  /* 0x0000000000037919 */ /* 0x000ea20000002100 */
[----:B01----:R-:W3:Y:S01]  /*b0d0*/  LDL.64 R8, [R1+0xb8] ;  /* 0x0000b80001087983 */ /* 0x003ee20000100a00 */
[----:B--2---:R-:W-:-:S03]  /*b0e0*/  LOP3.LUT R7, R3, 0x7f, RZ, 0xc0, !PT ;  /* 0x0000007f03077812 */ /* 0x004fc600078ec0ff */
[----:B------:R-:W3:Y:S01]  /*b0f0*/  LDL R3, [R1+0x1e8] ;  /* 0x0001e80001037983 */ /* 0x000ee20000100800 */
[----:B------:R-:W-:Y:S05]  /*b100*/  WARPSYNC.ALL ;  /* 0x0000000000007948 */ /* 0x000fea0003800000 */
[----:B------:R-:W-:Y:S02]  /*b110*/  ISETP.NE.AND P0, PT, R7, RZ, PT ;  /* 0x000000ff0700720c */ /* 0x000fe40003f05270 */
[----:B------:R-:W2:Y:S04]  /*b120*/  LDL R7, [R1+0x88] ;  /* 0x0000880001077983 */ /* 0x000ea80000100800 */
[----:B------:R-:W4:Y:S04]  /*b130*/  LDL.64 R10, [R1+0xb0] ;  /* 0x0000b000010a7983 */ /* 0x000f280000100a00 */
[----:B------:R-:W5:Y:S04]  /*b140*/  LDL.64 R12, [R1+0xb0] ;  /* 0x0000b000010c7983 */ /* 0x000f680000100a00 */
[----:B------:R-:W5:Y:S04]  /*b150*/  LDL.64 R14, [R1+0xb0] ;  /* 0x0000b000010e7983 */ /* 0x000f680000100a00 */
[----:B------:R-:W5:Y:S01]  /*b160*/  LDL.64 R18, [R1+0xb0] ;  /* 0x0000b00001127983 */ /* 0x000f620000100a00 */
[----:B---3--:R-:W-:Y:S01]  /*b170*/  IMAD R8, R3, 0x1000, R8 ;  /* 0x0000100003087824 */ /* 0x008fe200078e0208 */
[----:B------:R-:W-:Y:S01]  /*b180*/  R2UR UR7, R9 ;  /* 0x00000000090772ca */ /* 0x000fe200000e0000 */
[----:B------:R-:W-:Y:S01]  /*b190*/  WARPGROUP.ARRIVE ;  /* 0x00000000000079c5 */ /* 0x000fe20000000000 */
[----:B------:R-:W3:Y:S02]  /*b1a0*/  LDL.64 R56, [R1+0xb0] ;  /* 0x0000b00001387983 */ /* 0x000ee40000100a00 */
[----:B------:R-:W-:-:S02]  /*b1b0*/  R2UR UR6, R8 ;  /* 0x00000000080672ca */ /* 0x000fc400000e0000 */
[----:B------:R-:W3:Y:S01]  /*b1c0*/  LDL.64 R58, [R1+0xb0] ;  /* 0x0000b000013a7983 */ /* 0x000ee20000100a00 */
[----:B------:R-:W0:Y:S03]  /*b1d0*/  S2R R60, SR_TID.X ;  /* 0x00000000003c7919 */ /* 0x000e260000002100 */
[----:B------:R-:W3:Y:S04]  /*b1e0*/  LDL.64 R62, [R1+0xb0] ;  /* 0x0000b000013e7983 */ /* 0x000ee80000100a00 */
[----:B------:R-:W3:Y:S04]  /*b1f0*/  LDL.64 R64, [R1+0xb0] ;  /* 0x0000b00001407983 */ /* 0x000ee80000100a00 */
[----:B------:R-:W3:Y:S01]  /*b200*/  LDL.64 R66, [R1+0xb0] ;  /* 0x0000b00001427983 */ /* 0x000ee20000100a00 */
[----:B--2---:R-:W-:-:S02]  /*b210*/  ISETP.NE.U32.AND P1, PT, R7, RZ, PT ;  /* 0x000000ff0700720c */ /* 0x004fc40003f25070 */
[----:B----4-:R-:W-:Y:S02]  /*b220*/  R2UR UR4, R10 ;  /* 0x000000000a0472ca */ /* 0x010fe400000e0000 */
[----:B------:R-:W-:-:S09]  /*b230*/  R2UR UR5, R11 ;  /* 0x000000000b0572ca */ /* 0x000fd200000e0000 */
[----:B------:R-:W-:-:S05]  /*b240*/  VOTEU.ANY UP0, P1 ;  /* 0x00000000003f7886 */ /* 0x000fca0000800100 */
[----:B------:R-:W-:Y:S01]  /*b250*/  HGMMA.64x64x16.F32 R24, gdesc[UR4], R24, UP0, gsb0 ;  /* 0x00e00000041879f0 */ /* 0x000fe2000b800818 */
[----:B-----5:R-:W-:Y:S02]  /*b260*/  VIADD R12, R12, 0x2 ;  /* 0x000000020c0c7836 */ /* 0x020fe40000000000 */
[----:B------:R-:W-:Y:S02]  /*b270*/  VIADD R10, R8, 0x2 ;  /* 0x00000002080a7836 */ /* 0x000fe40000000000 */
[----:B------:R-:W-:Y:S01]  /*b280*/  IMAD.MOV.U32 R11, RZ, RZ, R9 ;  /* 0x000000ffff0b7224 */ /* 0x000fe200078e0009 */
[----:B------:R-:W-:Y:S02]  /*b290*/  R2UR UR4, R12 ;  /* 0x000000000c0472ca */ /* 0x000fe400000e0000 */
[----:B------:R-:W-:Y:S02]  /*b2a0*/  R2UR UR6, R10 ;  /* 0x000000000a0672ca */ /* 0x000fe400000e0000 */
[----:B------:R-:W-:-:S02]  /*b2b0*/  R2UR UR7, R11 ;  /* 0x000000000b0772ca */ /* 0x000fc400000e0000 */
[----:B------:R-:W-:Y:S01]  /*b2c0*/  R2UR UR5, R13 ;  /* 0x000000000d0572ca */ /* 0x000fe200000e0000 */
[----:B------:R-:W-:Y:S02]  /*b2d0*/  WARPGROUP.DEPBAR.LE gsb0, 0x0 ;  /* 0x00008000000079c5 */ /* 0x000fe40000010000 */
[----:B------:R-:W-:Y:S01]  /*b2e0*/  WARPGROUP.ARRIVE ;  /* 0x00000000000079c5 */ /* 0x000fe20000000000 */
[----:B------:R-:W-:Y:S01]  /*b2f0*/  VIADD R14, R14, 0x4 ;  /* 0x000000040e0e7836 */ /* 0x000fe20000000000 */
[----:B------:R-:W2:Y:S08]  /*b300*/  LDL.64 R12, [R1+0xb0] ;  /* 0x0000b000010c7983 */ /* 0x000eb00000100a00 */
[----:B------:R-:W-:Y:S01]  /*b310*/  HGMMA.64x64x16.F32 R24, gdesc[UR4], R24, gsb0 ;  /* 0x00e00000041879f0 */ /* 0x000fe20008000818 */
[----:B------:R-:W-:-:S02]  /*b320*/  VIADD R10, R8, 0x4 ;  /* 0x00000004080a7836 */ /* 0x000fc40000000000 */
[----:B------:R-:W-:Y:S01]  /*b330*/  IMAD.MOV.U32 R11, RZ, RZ, R9 ;  /* 0x000000ffff0b7224 */ /* 0x000fe200078e0009 */
[----:B------:R-:W-:Y:S02]  /*b340*/  R2UR UR4, R14 ;  /* 0x000000000e0472ca */ /* 0x000fe400000e0000 */
[----:B------:R-:W-:Y:S02]  /*b350*/  R2UR UR6, R10 ;  /* 0x000000000a0672ca */ /* 0x000fe400000e0000 */
[----:B------:R-:W-:Y:S02]  /*b360*/  R2UR UR7, R11 ;  /* 0x000000000b0772ca */ /* 0x000fe400000e0000 */
[----:B------:R-:W-:Y:S01]  /*b370*/  R2UR UR5, R15 ;  /* 0x000000000f0572ca */ /* 0x000fe200000e0000 */
[----:B------:R-:W-:Y:S02]  /*b380*/  WARPGROUP.DEPBAR.LE gsb0, 0x0 ;  /* 0x00008000000079c5 */ /* 0x000fe40000010000 */
[----:B------:R-:W-:Y:S01]  /*b390*/  WARPGROUP.ARRIVE ;  /* 0x00000000000079c5 */ /* 0x000fe20000000000 */
[----:B------:R-:W-:Y:S01]  /*b3a0*/  VIADD R18, R18, 0x6 ;  /* 0x0000000612127836 */ /* 0x000fe20000000000 */
[----:B------:R-:W4:Y:S08]  /*b3b0*/  LDL.64 R14, [R1+0xb0] ;  /* 0x0000b000010e7983 */ /* 0x000f300000100a00 */
        /* <DEDUP_REMOVED lines=9> */
[----:B---3--:R-:W-:Y:S01]  /*b450*/  VIADD R56, R56, 0x200 ;  /* 0x0000020038387836 */ /* 0x008fe20000000000 */
[----:B------:R-:W3:Y:S08]  /*b460*/  LDL.64 R18, [R1+0xb0] ;  /* 0x0000b00001127983 */ /* 0x000ef00000100a00 */
        /* <DEDUP_REMOVED lines=10> */
[----:B------:R-:W5:Y:S08]  /*b510*/  LDL.64 R56, [R1+0xb0] ;  /* 0x0000b00001387983 */ /* 0x000f700000100a00 */
        /* <DEDUP_REMOVED lines=9> */
[----:B--2---:R-:W-:Y:S01]  /*b5b0*/  VIADD R12, R12, 0x204 ;  /* 0x000002040c0c7836 */ /* 0x004fe20000000000 */
        /* <DEDUP_REMOVED lines=10> */
[----:B----4-:R-:W-:Y:S01]  /*b660*/  VIADD R14, R14, 0x206 ;  /* 0x000002060e0e7836 */ /* 0x010fe20000000000 */
        /* <DEDUP_REMOVED lines=21> */
[----:B-----5:R-:W-:Y:S01]  /*b7c0*/  VIADD R56, R56, 0x402 ;  /* 0x0000040238387836 */ /* 0x020fe20000000000 */
        /* <DEDUP_REMOVED lines=73> */
[----:B------:R-:W-:Y:S02]  /*bc60*/  R2UR UR5, R59 ;  /* 0x000000003b0572ca */ /* 0x000fe400000e0000 */
[----:B0-----:R-:W-:-:S05]  /*bc70*/  SHF.R.U32.HI R60, RZ, 0x7, R60 ;  /* 0x00000007ff3c7819 */ /* 0x001fca000001163c */
[----:B------:R0:W1:Y:S01]  /*bc80*/  SHFL.IDX PT, R3, R60, RZ, 0x1f ;  /* 0x00001fff3c037589 */ /* 0x00006200000e0000 */
[----:B------:R-:W-:Y:S02]  /*bc90*/  WARPGROUP.DEPBAR.LE gsb0, 0x0 ;  /* 0x00008000000079c5 */ /* 0x000fe40000010000 */
[----:B------:R-:W-:Y:S01]  /*bca0*/  WARPGROUP.ARRIVE ;  /* 0x00000000000079c5 */ /* 0x000fe20000000000 */
[----:B------:R-:W-:Y:S01]  /*bcb0*/  VIADD R10, R8, 0x800 ;  /* 0x00000800080a7836 */ /* 0x000fe20000000000 */
[----:B---3--:R-:W-:Y:S01]  /*bcc0*/  R2UR UR9, R13 ;  /* 0x000000000d0972ca */ /* 0x008fe200000e0000 */
[----:B------:R-:W-:Y:S01]  /*bcd0*/  IMAD.MOV.U32 R59, RZ, RZ, R9 ;  /* 0x000000ffff3b7224 */ /* 0x000fe200078e0009 */
[----:B0-----:R-:W3:Y:S02]  /*bce0*/  LDL.64 R60, [R1+0xb0] ;  /* 0x0000b000013c7983 */ /* 0x001ee40000100a00 */
[----:B------:R-:W-:Y:S01]  /*bcf0*/  HGMMA.64x64x16.F32 R24, gdesc[UR4], R24, gsb0 ;  /* 0x00e00000041879f0 */ /* 0x000fe20008000818 */
[----:B-1----:R-:W-:-:S04]  /*bd00*/  ISETP.GT.AND P1, PT, R3, 0x7f, PT ;  /* 0x0000007f0300780c */ /* 0x002fc80003f24270 */
[----:B------:R-:W-:-:S04]  /*bd10*/  SEL R3, RZ, 0x2, !P1 ;  /* 0x00000002ff037807 */ /* 0x000fc80004800000 */
[----:B------:R-:W-:Y:S01]  /*bd20*/  IADD3 R12, R12, 0x800, R3 ;  /* 0x000008000c0c7810 */ /* 0x000fe20007ffe003 */
[----:B------:R-:W-:Y:S01]  /*bd30*/  IMAD.IADD R58, R3, 0x1, R10 ;  /* 0x00000001033a7824 */ /* 0x000fe200078e020a */
[----:B------:R-:W-:Y:S01]  /*bd40*/  R2UR UR11, R59 ;  /* 0x000000003b0b72ca */ /* 0x000fe200000e0000 */
[----:B------:R-:W-:Y:S01]  /*bd50*/  UMOV UR4, 0x1 ;  /* 0x0000000100047882 */ /* 0x000fe20000000000 */
[----:B------:R-:W-:Y:S02]  /*bd60*/  R2UR UR8, R12 ;  /* 0x000000000c0872ca */ /* 0x000fe400000e0000 */
[----:B------:R-:W-:Y:S01]  /*bd70*/  R2UR UR10, R58 ;  /* 0x000000003a0a72ca */ /* 0x000fe200000e0000 */
[----:B------:R-:W-:Y:S01]  /*bd80*/  UISETP.NE.U32.AND UP0, UPT, UR4, URZ, UPT ;  /* 0x0000003f0400728c */ /* 0x000fe2000bf05070 */
[----:B------:R-:W-:Y:S01]  /*bd90*/  IMAD.MOV.U32 R11, RZ, RZ, 0x4 ;  /* 0x00000004ff0b7424 */ /* 0x000fe200078e00ff */
[----:B------:R-:W3:Y:S01]  /*bda0*/  LDL.64 R58, [R1+0xb0] ;  /* 0x0000b000013a7983 */ /* 0x000ee20000100a00 */
[----:B------:R-:W-:-:S02]  /*bdb0*/  WARPGROUP.DEPBAR.LE gsb0, 0x0 ;  /* 0x00008000000079c5 */ /* 0x000fc40000010000 */
[----:B------:R-:W-:-:S07]  /*bdc0*/  WARPGROUP.ARRIVE ;  /* 0x00000000000079c5 */ /* 0x000fce0000000000 */
[----:B------:R-:W-:Y:S01]  /*bdd0*/  HGMMA.64x64x16.F32 R24, gdesc[UR8], R24, UP0, gsb0 ;  /* 0x00e00000081879f0 */ /* 0x000fe2000b800818 */
[----:B------:R-:W-:Y:S01]  /*bde0*/  SEL R7, R11, 0x2, P1 ;  /* 0x000000020b077807 */ /* 0x000fe20000800000 */
[----:B------:R-:W-:-:S03]  /*bdf0*/  IMAD.MOV.U32 R13, RZ, RZ, R9 ;  /* 0x000000ffff0d7224 */ /* 0x000fc600078e0009 */
[----:B-----5:R-:W-:Y:S01]  /*be00*/  IADD3 R14, R7, 0x800, R14 ;  /* 0x00000800070e7810 */ /* 0x020fe20007ffe00e */
[----:B------:R-:W-:Y:S01]  /*be10*/  IMAD.IADD R12, R10, 0x1, R7 ;  /* 0x000000010a0c7824 */ /* 0x000fe200078e0207 */
[----:B------:R-:W-:Y:S02]  /*be20*/  R2UR UR7, R13 ;  /* 0x000000000d0772ca */ /* 0x000fe400000e0000 */
[----:B------:R-:W-:Y:S02]  /*be30*/  R2UR UR4, R14 ;  /* 0x000000000e0472ca */ /* 0x000fe400000e0000 */
[----:B------:R-:W-:Y:S02]  /*be40*/  R2UR UR6, R12 ;  /* 0x000000000c0672ca */ /* 0x000fe400000e0000 */
[----:B------:R-:W-:Y:S01]  /*be50*/  R2UR UR5, R15 ;  /* 0x000000000f0572ca */ /* 0x000fe200000e0000 */
[----:B------:R-:W-:Y:S02]  /*be60*/  WARPGROUP.DEPBAR.LE gsb0, 0x0 ;  /* 0x00008000000079c5 */ /* 0x000fe40000010000 */
[----:B------:R-:W-:-:S10]  /*be70*/  WARPGROUP.ARRIVE ;  /* 0x00000000000079c5 */ /* 0x000fd40000000000 */
[----:B------:R-:W-:Y:S01]  /*be80*/  HGMMA.64x64x16.F32 R24, gdesc[UR4], R24, gsb0 ;  /* 0x00e00000041879f0 */ /* 0x000fe20008000818 */
[----:B------:R-:W-:Y:S01]  /*be90*/  SEL R11, R11, 0x6, !P1 ;  /* 0x000000060b0b7807 */ /* 0x000fe20004800000 */
[----:B------:R-:W-:-:S03]  /*bea0*/  IMAD.MOV.U32 R13, RZ, RZ, R9 ;  /* 0x000000ffff0d7224 */ /* 0x000fc600078e0009 */
[----:B--2---:R-:W-:Y:S01]  /*beb0*/  IADD3 R18, R11, 0x800, R18 ;  /* 0x000008000b127810 */ /* 0x004fe20007ffe012 */
[----:B------:R-:W-:Y:S01]  /*bec0*/  IMAD.IADD R12, R10, 0x1, R11 ;  /* 0x000000010a0c7824 */ /* 0x000fe200078e020b */
[----:B------:R-:W-:Y:S02]  /*bed0*/  R2UR UR7, R13 ;  /* 0x000000000d0772ca */ /* 0x000fe400000e0000 */
[----:B------:R-:W-:Y:S02]  /*bee0*/  R2UR UR4, R18 ;  /* 0x00000000120472ca */ /* 0x000fe400000e0000 */
[----:B------:R-:W-:Y:S02]  /*bef0*/  R2UR UR6, R12 ;  /* 0x000000000c0672ca */ /* 0x000fe400000e0000 */
[----:B------:R-:W-:Y:S01]  /*bf00*/  R2UR UR5, R19 ;  /* 0x00000000130572ca */ /* 0x000fe200000e0000 */
[----:B------:R-:W-:Y:S01]  /*bf10*/  IMAD.MOV.U32 R10, RZ, RZ, 0x28 ;  /* 0x00000028ff0a7424 */ /* 0x000fe200078e00ff */
[----:B------:R-:W2:Y:S01]  /*bf20*/  LDL.64 R18, [R1+0xb0] ;  /* 0x0000b00001127983 */ /* 0x000ea20000100a00 */
[----:B------:R-:W-:-:S03]  /*bf30*/  IMAD.MOV.U32 R13, RZ, RZ, 0xa00 ;  /* 0x00000a00ff0d7424 */ /* 0x000fc600078e00ff */
[----:B------:R-:W-:Y:S01]  /*bf40*/  SEL R10, R10, 0x26, P1 ;  /* 0x000000260a0a7807 */ /* 0x000fe20000800000 */
[----:B------:R-:W-:Y:S02]  /*bf50*/  WARPGROUP.DEPBAR.LE gsb0, 0x0 ;  /* 0x00008000000079c5 */ /* 0x000fe40000010000 */
[----:B------:R-:W-:-:S06]  /*bf60*/  WARPGROUP.ARRIVE ;  /* 0x00000000000079c5 */ /* 0x000fcc0000000000 */
[----:B------:R-:W-:Y:S01]  /*bf70*/  HGMMA.64x64x16.F32 R24, gdesc[UR4], R24, gsb0 ;  /* 0x00e00000041879f0 */ /* 0x000fe20008000818 */
[----:B------:R-:W-:-:S05]  /*bf80*/  SEL R13, R13, 0x980, P1 ;  /* 0x000009800d0d7807 */ /* 0x000fca0000800000 */
[----:B------:R-:W-:-:S05]  /*bf90*/  IMAD.IADD R10, R10, 0x1, R13 ;  /* 0x000000010a0a7824 */ /* 0x000fca00078e020d */
[----:B------:R-:W-:-:S05]  /*bfa0*/  LOP3.LUT R13, R10, 0xa06, RZ, 0xc0, !PT ;  /* 0x00000a060a0d7812 */ /* 0x000fca00078ec0ff */
[----:B----4-:R-:W-:Y:S02]  /*bfb0*/  IMAD.IADD R56, R13, 0x1, R56 ;  /* 0x000000010d387824 */ /* 0x010fe400078e0238 */
[----:B------:R-:W-:Y:S02]  /*bfc0*/  IMAD.IADD R12, R8, 0x1, R13 ;  /* 0x00000001080c7824 */ /* 0x000fe400078e020d */
[----:B------:R-:W-:Y:S01]  /*bfd0*/  IMAD.MOV.U32 R13, RZ, RZ, R9 ;  /* 0x000000ffff0d7224 */ /* 0x000fe200078e0009 */
[----:B------:R-:W-:Y:S02]  /*bfe0*/  R2UR UR4, R56 ;  /* 0x00000000380472ca */ /* 0x000fe400000e0000 */
[----:B------:R-:W-:Y:S02]  /*bff0*/  R2UR UR6, R12 ;  /* 0x000000000c0672ca */ /* 0x000fe400000e0000 */
[----:B------:R-:W-:Y:S02]  /*c000*/  R2UR UR7, R13 ;  /* 0x000000000d0772ca */ /* 0x000fe400000e0000 */
[----:B------:R-:W-:Y:S01]  /*c010*/  R2UR UR5, R57 ;  /* 0x00000000390572ca */ /* 0x000fe200000e0000 */
[----:B------:R-:W-:-:S02]  /*c020*/  WARPGROUP.DEPBAR.LE gsb0, 0x0 ;  /* 0x00008000000079c5 */ /* 0x000fc40000010000 */
[----:B------:R-:W-:Y:S01]  /*c030*/  WARPGROUP.ARRIVE ;  /* 0x00000000000079c5 */ /* 0x000fe20000000000 */
[----:B------:R-:W-:Y:S01]  /*c040*/  VIADD R10, R8, 0xa00 ;  /* 0x00000a00080a7836 */ /* 0x000fe20000000000 */
[C---:B---3--:R-:W-:Y:S01]  /*c050*/  IADD3 R12, R3.reuse, 0xa00, R60 ;  /* 0x00000a00030c7810 */ /* 0x048fe20007ffe03c */
[----:B------:R-:W-:Y:S01]  /*c060*/  IMAD.MOV.U32 R13, RZ, RZ, R61 ;  /* 0x000000ffff0d7224 */ /* 0x000fe200078e003d */
[----:B------:R-:W3:Y:S06]  /*c070*/  LDL.64 R56, [R1+0xb0] ;  /* 0x0000b00001387983 */ /* 0x000eec0000100a00 */
[----:B------:R-:W-:Y:S01]  /*c080*/  HGMMA.64x64x16.F32 R24, gdesc[UR4], R24, gsb0 ;  /* 0x00e00000041879f0 */ /* 0x000fe20008000818 */
[----:B------:R-:W-:-:S02]  /*c090*/  IMAD.IADD R14, R3, 0x1, R10 ;  /* 0x00000001030e7824 */ /* 0x000fc400078e020a */
[----:B------:R-:W-:Y:S01]  /*c0a0*/  IMAD.MOV.U32 R15, RZ, RZ, R9 ;  /* 0x000000ffff0f7224 */ /* 0x000fe200078e0009 */
[----:B------:R-:W-:Y:S01]  /*c0b0*/  R2UR UR4, R12 ;  /* 0x000000000c0472ca */ /* 0x000fe200000e0000 */
[----:B------:R-:W4:Y:S01]  /*c0c0*/  LDL.64 R60, [R1+0xb0] ;  /* 0x0000b000013c7983 */ /* 0x000f220000100a00 */
[----:B------:R-:W-:Y:S02]  /*c0d0*/  R2UR UR6, R14 ;  /* 0x000000000e0672ca */ /* 0x000fe400000e0000 */
[----:B------:R-:W-:Y:S02]  /*c0e0*/  R2UR UR7, R15 ;  /* 0x000000000f0772ca */ /* 0x000fe400000e0000 */
[----:B------:R-:W-:Y:S01]  /*c0f0*/  R2UR UR5, R13 ;  /* 0x000000000d0572ca */ /* 0x000fe200000e0000 */
[----:B------:R-:W-:Y:S02]  /*c100*/  WARPGROUP.DEPBAR.LE gsb0, 0x0 ;  /* 0x00008000000079c5 */ /* 0x000fe40000010000 */
[----:B------:R-:W-:-:S10]  /*c110*/  WARPGROUP.ARRIVE ;  /* 0x00000000000079c5 */ /* 0x000fd40000000000 */
[----:B------:R-:W-:Y:S01]  /*c120*/  HGMMA.64x64x16.F32 R24, gdesc[UR4], R24, gsb0 ;  /* 0x00e00000041879f0 */ /* 0x000fe20008000818 */
[C---:B------:R-:W-:Y:S01]  /*c130*/  IMAD.IADD R14, R7.reuse, 0x1, R10 ;  /* 0x00000001070e7824 */ /* 0x040fe200078e020a */
[----:B------:R-:W-:Y:S01]  /*c140*/  IADD3 R12, R7, 0xa00, R62 ;  /* 0x00000a00070c7810 */ /* 0x000fe20007ffe03e */
[----:B------:R-:W-:Y:S02]  /*c150*/  IMAD.MOV.U32 R13, RZ, RZ, R63 ;  /* 0x000000ffff0d7224 */ /* 0x000fe400078e003f */
[----:B------:R-:W-:Y:S01]  /*c160*/  IMAD.MOV.U32 R15, RZ, RZ, R9 ;  /* 0x000000ffff0f7224 */ /* 0x000fe200078e0009 */
[----:B------:R-:W-:Y:S01]  /*c170*/  R2UR UR6, R14 ;  /* 0x000000000e0672ca */ /* 0x000fe200000e0000 */
[----:B------:R-:W5:Y:S01]  /*c180*/  @!P0 LDL.64 R62, [R1+0x30] ;  /* 0x00003000013e8983 */ /* 0x000f620000100a00 */
[----:B------:R-:W-:Y:S02]  /*c190*/  R2UR UR4, R12 ;  /* 0x000000000c0472ca */ /* 0x000fe400000e0000 */
[----:B------:R-:W-:-:S02]  /*c1a0*/  R2UR UR7, R15 ;  /* 0x000000000f0772ca */ /* 0x000fc400000e0000 */
[----:B------:R-:W-:Y:S01]  /*c1b0*/  R2UR UR5, R13 ;  /* 0x000000000d0572ca */ /* 0x000fe200000e0000 */
[----:B------:R-:W-:Y:S02]  /*c1c0*/  WARPGROUP.DEPBAR.LE gsb0, 0x0 ;  /* 0x00008000000079c5 */ /* 0x000fe40000010000 */
[----:B------:R-:W-:Y:S01]  /*c1d0*/  WARPGROUP.ARRIVE ;  /* 0x00000000000079c5 */ /* 0x000fe20000000000 */
[C---:B------:R-:W-:Y:S01]  /*c1e0*/  IMAD.IADD R12, R11.reuse, 0x1, R10 ;  /* 0x000000010b0c7824 */ /* 0x040fe200078e020a */
[----:B------:R-:W-:Y:S01]  /*c1f0*/  IADD3 R58, R11, 0xa00, R58 ;  /* 0x00000a000b3a7810 */ /* 0x000fe20007ffe03a */
[----:B------:R-:W4:Y:S07]  /*c200*/  LDL.64 R14, [R1+0xb0] ;  /* 0x0000b000010e7983 */ /* 0x000f2e0000100a00 */
[----:B------:R-:W-:Y:S01]  /*c210*/  HGMMA.64x64x16.F32 R24, gdesc[UR4], R24, gsb0 ;  /* 0x00e00000041879f0 */ /* 0x000fe20008000818 */
[----:B------:R-:W-:Y:S01]  /*c220*/  IMAD.MOV.U32 R13, RZ, RZ, R9 ;  /* 0x000000ffff0d7224 */ /* 0x000fe200078e0009 */
[----:B------:R-:W-:-:S02]  /*c230*/  R2UR UR6, R12 ;  /* 0x000000000c0672ca */ /* 0x000fc400000e0000 */
[----:B------:R-:W-:Y:S02]  /*c240*/  R2UR UR4, R58 ;  /* 0x000000003a0472ca */ /* 0x000fe400000e0000 */
[----:B------:R-:W-:Y:S02]  /*c250*/  R2UR UR7, R13 ;  /* 0x000000000d0772ca */ /* 0x000fe400000e0000 */
[----:B------:R-:W-:Y:S01]  /*c260*/  R2UR UR5, R59 ;  /* 0x000000003b0572ca */ /* 0x000fe200000e0000 */
[----:B------:R-:W-:Y:S02]  /*c270*/  IMAD.MOV.U32 R10, RZ, RZ, 0x30 ;  /* 0x00000030ff0a7424 */ /* 0x000fe400078e00ff */
[----:B------:R-:W-:-:S03]  /*c280*/  IMAD.MOV.U32 R13, RZ, RZ, 0xc00 ;  /* 0x00000c00ff0d7424 */ /* 0x000fc600078e00ff */
[----:B------:R-:W-:Y:S02]  /*c290*/  SEL R10, R10, 0x2e, P1 ;  /* 0x0000002e0a0a7807 */ /* 0x000fe40000800000 */
[----:B------:R-:W-:Y:S01]  /*c2a0*/  SEL R13, R13, 0xb80, P1 ;  /* 0x00000b800d0d7807 */ /* 0x000fe20000800000 */
[----:B------:R-:W-:Y:S02]  /*c2b0*/  WARPGROUP.DEPBAR.LE gsb0, 0x0 ;  /* 0x00008000000079c5 */ /* 0x000fe40000010000 */
[----:B------:R-:W-:-:S06]  /*c2c0*/  WARPGROUP.ARRIVE ;  /* 0x00000000000079c5 */ /* 0x000fcc0000000000 */
[----:B------:R-:W-:Y:S01]  /*c2d0*/  HGMMA.64x64x16.F32 R24, gdesc[UR4], R24, gsb0 ;  /* 0x00e00000041879f0 */ /* 0x000fe20008000818 */
[----:B------:R-:W-:-:S05]  /*c2e0*/  IMAD.IADD R10, R10, 0x1, R13 ;  /* 0x000000010a0a7824 */ /* 0x000fca00078e020d */
[----:B------:R-:W-:Y:S01]  /*c2f0*/  LOP3.LUT R59, R10, 0xe06, RZ, 0xc0, !PT ;  /* 0x00000e060a3b7812 */ /* 0x000fe200078ec0ff */
[----:B------:R-:W-:-:S04]  /*c300*/  IMAD.MOV.U32 R13, RZ, RZ, R65 ;  /* 0x000000ffff0d7224 */ /* 0x000fc800078e0041 */
[----:B------:R-:W-:Y:S02]  /*c310*/  IMAD.IADD R12, R59, 0x1, R64 ;  /* 0x000000013b0c7824 */ /* 0x000fe400078e0240 */
[----:B------:R-:W-:Y:S01]  /*c320*/  IMAD.IADD R58, R8, 0x1, R59 ;  /* 0x00000001083a7824 */ /* 0x000fe200078e023b */
[----:B------:R-:W-:Y:S01]  /*c330*/  R2UR UR5, R13 ;  /* 0x000000000d0572ca */ /* 0x000fe200000e0000 */
[--C-:B------:R-:W-:Y:S01]  /*c340*/  IMAD.MOV.U32 R59, RZ, RZ, R9.reuse ;  /* 0x000000ffff3b7224 */ /* 0x100fe200078e0009 */
[----:B------:R-:W-:Y:S01]  /*c350*/  R2UR UR4, R12 ;  /* 0x000000000c0472ca */ /* 0x000fe200000e0000 */
[----:B------:R-:W-:Y:S02]  /*c360*/  WARPGROUP.DEPBAR.LE gsb0, 0x0 ;  /* 0x00008000000079c5 */ /* 0x000fe40000010000 */
[----:B------:R-:W-:Y:S01]  /*c370*/  R2UR UR6, R58 ;  /* 0x000000003a0672ca */ /* 0x000fe200000e0000 */
[----:B------:R-:W-:Y:S01]  /*c380*/  VIADD R10, R8, 0xc00 ;  /* 0x00000c00080a7836 */ /* 0x000fe20000000000 */
[----:B------:R-:W-:Y:S01]  /*c390*/  R2UR UR7, R59 ;  /* 0x000000003b0772ca */ /* 0x000fe200000e0000 */
[----:B------:R-:W-:Y:S01]  /*c3a0*/  WARPGROUP.ARRIVE ;  /* 0x00000000000079c5 */ /* 0x000fe20000000000 */
[----:B------:R-:W-:Y:S01]  /*c3b0*/  IMAD.MOV.U32 R13, RZ, RZ, R9 ;  /* 0x000000ffff0d7224 */ /* 0x000fe200078e0009 */
[C---:B--2---:R-:W-:Y:S01]  /*c3c0*/  IADD3 R18, R3.reuse, 0xc00, R18 ;  /* 0x00000c0003127810 */ /* 0x044fe20007ffe012 */
[----:B------:R-:W-:Y:S01]  /*c3d0*/  IMAD.IADD R12, R3, 0x1, R10 ;  /* 0x00000001030c7824 */ /* 0x000fe200078e020a */
[----:B------:R-:W2:Y:S01]  /*c3e0*/  LDL.64 R58, [R1+0xb0] ;  /* 0x0000b000013a7983 */ /* 0x000ea20000100a00 */
[----:B---3--:R-:W-:-:S03]  /*c3f0*/  IADD3 R56, R7, 0xc00, R56 ;  /* 0x00000c0007387810 */ /* 0x008fc60007ffe038 */
[----:B------:R-:W3:Y:S04]  /*c400*/  @!P0 LDL R64, [R1+0x1e8] ;  /* 0x0001e80001408983 */ /* 0x000ee80000100800 */
[----:B------:R-:W-:Y:S01]  /*c410*/  HGMMA.64x64x16.F32 R24, gdesc[UR4], R24, gsb0 ;  /* 0x00e00000041879f0 */ /* 0x000fe20008000818 */
[----:B------:R-:W-:Y:S02]  /*c420*/  R2UR UR6, R12 ;  /* 0x000000000c0672ca */ /* 0x000fe400000e0000 */
[----:B------:R-:W-:Y:S02]  /*c430*/  R2UR UR7, R13 ;  /* 0x000000000d0772ca */ /* 0x000fe400000e0000 */
[----:B------:R-:W-:Y:S02]  /*c440*/  R2UR UR4, R18 ;  /* 0x00000000120472ca */ /* 0x000fe400000e0000 */
[----:B------:R-:W-:Y:S01]  /*c450*/  R2UR UR5, R19 ;  /* 0x00000000130572ca */ /* 0x000fe200000e0000 */
[----:B------:R-:W-:-:S02]  /*c460*/  WARPGROUP.DEPBAR.LE gsb0, 0x0 ;  /* 0x00008000000079c5 */ /* 0x000fc40000010000 */
[----:B------:R-:W-:Y:S01]  /*c470*/  WARPGROUP.ARRIVE ;  /* 0x00000000000079c5 */ /* 0x000fe20000000000 */
[----:B------:R-:W-:Y:S01]  /*c480*/  IMAD.IADD R12, R7, 0x1, R10 ;  /* 0x00000001070c7824 */ /* 0x000fe200078e020a */
[----:B------:R-:W5:Y:S08]  /*c490*/  LDL.64 R18, [R1+0xb0] ;  /* 0x0000b00001127983 */ /* 0x000f700000100a00 */
[----:B------:R-:W-:Y:S01]  /*c4a0*/  HGMMA.64x64x16.F32 R24, gdesc[UR4], R24, gsb0 ;  /* 0x00e00000041879f0 */ /* 0x000fe20008000818 */
[----:B------:R-:W-:Y:S01]  /*c4b0*/  IMAD.MOV.U32 R13, RZ, RZ, R9 ;  /* 0x000000ffff0d7224 */ /* 0x000fe200078e0009 */
[----:B------:R-:W-:-:S02]  /*c4c0*/  R2UR UR6, R12 ;  /* 0x000000000c0672ca */ /* 0x000fc400000e0000 */
[----:B------:R-:W-:Y:S02]  /*c4d0*/  R2UR UR4, R56 ;  /* 0x00000000380472ca */ /* 0x000fe400000e0000 */
[----:B------:R-:W-:Y:S02]  /*c4e0*/  R2UR UR7, R13 ;  /* 0x000000000d0772ca */ /* 0x000fe400000e0000 */
[----:B------:R-:W-:Y:S01]  /*c4f0*/  R2UR UR5, R57 ;  /* 0x00000000390572ca */ /* 0x000fe200000e0000 */
[----:B------:R-:W-:Y:S02]  /*c500*/  WARPGROUP.DEPBAR.LE gsb0, 0x0 ;  /* 0x00008000000079c5 */ /* 0x000fe40000010000 */
[----:B------:R-:W-:Y:S01]  /*c510*/  WARPGROUP.ARRIVE ;  /* 0x00000000000079c5 */ /* 0x000fe20000000000 */
[C---:B------:R-:W-:Y:S01]  /*c520*/  IMAD.IADD R12, R11.reuse, 0x1, R10 ;  /* 0x000000010b0c7824 */ /* 0x040fe200078e020a */
[----:B----4-:R-:W-:Y:S01]  /*c530*/  IADD3 R14, R11, 0xc00, R14 ;  /* 0x00000c000b0e7810 */ /* 0x010fe20007ffe00e */
[----:B------:R-:W-:Y:S01]  /*c540*/  IMAD.MOV.U32 R13, RZ, RZ, R9 ;  /* 0x000000ffff0d7224 */ /* 0x000fe200078e0009 */
[----:B------:R-:W4:Y:S06]  /*c550*/  LDL.64 R56, [R1+0xb0] ;  /* 0x0000b00001387983 */ /* 0x000f2c0000100a00 */
[----:B------:R-:W-:Y:S01]  /*c560*/  HGMMA.64x64x16.F32 R24, gdesc[UR4], R24, gsb0 ;  /* 0x00e00000041879f0 */ /* 0x000fe20008000818 */
        /* <DEDUP_REMOVED lines=15> */
[----:B------:R-:W-:Y:S02]  /*c660*/  IMAD.IADD R14, R8, 0x1, R13 ;  /* 0x00000001080e7824 */ /* 0x000fe400078e020d */
[----:B------:R-:W-:Y:S01]  /*c670*/  IMAD.MOV.U32 R13, RZ, RZ, R67 ;  /* 0x000000ffff0d7224 */ /* 0x000fe200078e0043 */
[----:B------:R-:W-:Y:S02]  /*c680*/  R2UR UR7, R15 ;  /* 0x000000000f0772ca */ /* 0x000fe400000e0000 */
[----:B------:R-:W-:Y:S02]  /*c690*/  R2UR UR6, R14 ;  /* 0x000000000e0672ca */ /* 0x000fe400000e0000 */
[----:B------:R-:W-:Y:S02]  /*c6a0*/  R2UR UR4, R12 ;  /* 0x000000000c0472ca */ /* 0x000fe400000e0000 */
[----:B------:R-:W-:Y:S01]  /*c6b0*/  R2UR UR5, R13 ;  /* 0x000000000d0572ca */ /* 0x000fe200000e0000 */
[----:B------:R-:W-:-:S02]  /*c6c0*/  WARPGROUP.DEPBAR.LE gsb0, 0x0 ;  /* 0x00008000000079c5 */ /* 0x000fc40000010000 */
[----:B------:R-:W-:-:S10]  /*c6d0*/  WARPGROUP.ARRIVE ;  /* 0x00000000000079c5 */ /* 0x000fd40000000000 */
[----:B------:R-:W-:Y:S01]  /*c6e0*/  HGMMA.64x64x16.F32 R24, gdesc[UR4], R24, gsb0 ;  /* 0x00e00000041879f0 */ /* 0x000fe20008000818 */
[----:B------:R-:W-:Y:S01]  /*c6f0*/  VIADD R10, R8, 0xe00 ;  /* 0x00000e00080a7836 */ /* 0x000fe20000000000 */
[C---:B--2---:R-:W-:Y:S01]  /*c700*/  IADD3 R58, R3.reuse, 0xe00, R58 ;  /* 0x00000e00033a7810 */ /* 0x044fe20007ffe03a */
[----:B------:R-:W-:Y:S02]  /*c710*/  IMAD.MOV.U32 R13, RZ, RZ, R9 ;  /* 0x000000ffff0d7224 */ /* 0x000fe400078e0009 */
[----:B------:R-:W-:Y:S01]  /*c720*/  IMAD.IADD R12, R3, 0x1, R10 ;  /* 0x00000001030c7824 */ /* 0x000fe200078e020a */
[----:B------:R-:W-:Y:S02]  /*c730*/  R2UR UR4, R58 ;  /* 0x000000003a0472ca */ /* 0x000fe400000e0000 */
[----:B------:R-:W-:Y:S02]  /*c740*/  R2UR UR7, R13 ;  /* 0x000000000d0772ca */ /* 0x000fe400000e0000 */
[----:B------:R-:W-:-:S02]  /*c750*/  R2UR UR6, R12 ;  /* 0x000000000c0672ca */ /* 0x000fc400000e0000 */
[----:B------:R-:W-:Y:S01]  /*c760*/  R2UR UR5, R59 ;  /* 0x000000003b0572ca */ /* 0x000fe200000e0000 */
[----:B------:R-:W-:Y:S02]  /*c770*/  WARPGROUP.DEPBAR.LE gsb0, 0x0 ;  /* 0x00008000000079c5 */ /* 0x000fe40000010000 */
[----:B------:R-:W-:-:S10]  /*c780*/  WARPGROUP.ARRIVE ;  /* 0x00000000000079c5 */ /* 0x000fd40000000000 */
[----:B------:R-:W-:Y:S01]  /*c790*/  HGMMA.64x64x16.F32 R24, gdesc[UR4], R24, gsb0 ;  /* 0x00e00000041879f0 */ /* 0x000fe20008000818 */
[C---:B------:R-:W-:Y:S01]  /*c7a0*/  IMAD.IADD R12, R7.reuse, 0x1, R10 ;  /* 0x00000001070c7824 */ /* 0x040fe200078e020a */
[----:B-----5:R-:W-:Y:S01]  /*c7b0*/  IADD3 R18, R7, 0xe00, R18 ;  /* 0x00000e0007127810 */ /* 0x020fe20007ffe012 */
        /* <DEDUP_REMOVED lines=8> */
[C---:B----4-:R-:W-:Y:S01]  /*c840*/  IADD3 R56, R11.reuse, 0xe00, R56 ;  /* 0x00000e000b387810 */ /* 0x050fe20007ffe038 */
[----:B------:R-:W-:Y:S02]  /*c850*/  IMAD.IADD R10, R11, 0x1, R10 ;  /* 0x000000010b0a7824 */ /* 0x000fe400078e020a */
[----:B------:R-:W-:Y:S01]  /*c860*/  IMAD.MOV.U32 R11, RZ, RZ, R9 ;  /* 0x000000ffff0b7224 */ /* 0x000fe200078e0009 */
[----:B------:R-:W-:Y:S02]  /*c870*/  R2UR UR4, R56 ;  /* 0x00000000380472ca */ /* 0x000fe400000e0000 */
[----:B------:R-:W-:Y:S02]  /*c880*/  R2UR UR6, R10 ;  /* 0x000000000a0672ca */ /* 0x000fe400000e0000 */
[----:B------:R-:W-:Y:S02]  /*c890*/  R2UR UR7, R11 ;  /* 0x000000000b0772ca */ /* 0x000fe400000e0000 */
[----:B------:R-:W-:Y:S01]  /*c8a0*/  R2UR UR5, R57 ;  /* 0x00000000390572ca */ /* 0x000fe200000e0000 */
[----:B------:R-:W-:-:S02]  /*c8b0*/  IMAD.MOV.U32 R3, RZ, RZ, 0x40 ;  /* 0x00000040ff037424 */ /* 0x000fc400078e00ff */
[----:B------:R-:W-:-:S03]  /*c8c0*/  IMAD.MOV.U32 R10, RZ, RZ, 0x1000 ;  /* 0x00001000ff0a7424 */ /* 0x000fc600078e00ff */
[----:B------:R-:W-:Y:S02]  /*c8d0*/  SEL R3, R3, 0x3e, P1 ;  /* 0x0000003e03037807 */ /* 0x000fe40000800000 */
[----:B------:R-:W-:Y:S01]  /*c8e0*/  SEL R10, R10, 0xf80, P1 ;  /* 0x00000f800a0a7807 */ /* 0x000fe20000800000 */
[----:B------:R-:W-:Y:S02]  /*c8f0*/  WARPGROUP.DEPBAR.LE gsb0, 0x0 ;  /* 0x00008000000079c5 */ /* 0x000fe40000010000 */
[----:B------:R-:W-:-:S06]  /*c900*/  WARPGROUP.ARRIVE ;  /* 0x00000000000079c5 */ /* 0x000fcc0000000000 */
[----:B------:R-:W-:Y:S01]  /*c910*/  HGMMA.64x64x16.F32 R24, gdesc[UR4], R24, gsb0 ;  /* 0x00e00000041879f0 */ /* 0x000fe20008000818 */
[----:B------:R-:W-:-:S05]  /*c920*/  IMAD.IADD R3, R3, 0x1, R10 ;  /* 0x0000000103037824 */ /* 0x000fca00078e020a */
[----:B------:R-:W-:-:S05]  /*c930*/  LOP3.LUT R3, R3, 0x1e06, RZ, 0xc0, !PT ;  /* 0x00001e0603037812 */ /* 0x000fca00078ec0ff */
[----:B------:R-:W-:Y:S02]  /*c940*/  IMAD.IADD R8, R8, 0x1, R3 ;  /* 0x0000000108087824 */ /* 0x000fe400078e0203 */
[----:B------:R-:W-:Y:S01]  /*c950*/  IMAD.IADD R60, R3, 0x1, R60 ;  /* 0x00000001033c7824 */ /* 0x000fe200078e023c */
[----:B------:R-:W-:Y:S02]  /*c960*/  R2UR UR7, R9 ;  /* 0x00000000090772ca */ /* 0x000fe400000e0000 */
[----:B------:R-:W-:Y:S02]  /*c970*/  R2UR UR6, R8 ;  /* 0x00000000080672ca */ /* 0x000fe400000e0000 */
[----:B------:R-:W-:Y:S02]  /*c980*/  R2UR UR4, R60 ;  /* 0x000000003c0472ca */ /* 0x000fe400000e0000 */
[----:B------:R-:W-:Y:S01]  /*c990*/  R2UR UR5, R61 ;  /* 0x000000003d0572ca */ /* 0x000fe200000e0000 */
[----:B------:R-:W-:Y:S01]  /*c9a0*/  STL [R1+0x88], R0 ;  /* 0x0000880001007387 */ /* 0x000fe20000100800 */
[----:B------:R-:W-:-:S02]  /*c9b0*/  WARPGROUP.DEPBAR.LE gsb0, 0x0 ;  /* 0x00008000000079c5 */ /* 0x000fc40000010000 */
[----:B------:R-:W-:-:S09]  /*c9c0*/  WARPGROUP.ARRIVE ;  /* 0x00000000000079c5 */ /* 0x000fd20000000000 */
[----:B------:R-:W-:Y:S01]  /*c9d0*/  HGMMA.64x64x16.F32 R24, gdesc[UR4], R24, gsb0 ;  /* 0x00e00000041879f0 */ /* 0x000fe20008000818 */
        /* <DEDUP_REMOVED lines=14> */
[----:B------:R-:W-:-:S03]  /*cac0*/  @!P0 MOV R63, R62 ;  /* 0x0000003e003f8202 */ /* 0x000fc60000000f00 */
[----:B------:R-:W-:Y:S04]  /*cad0*/  STL [R1+0x88], R0 ;  /* 0x0000880001007387 */ /* 0x000fe80000100800 */
[----:B------:R-:W-:Y:S04]  /*cae0*/  STL [R1+0x88], R0 ;  /* 0x0000880001007387 */ /* 0x000fe80000100800 */
[----:B------:R-:W-:Y:S04]  /*caf0*/  STL [R1+0x88], R0 ;  /* 0x0000880001007387 */ /* 0x000fe80000100800 */
[----:B------:R-:W-:Y:S04]  /*cb00*/  STL [R1+0x88], R0 ;  /* 0x0000880001007387 */ /* 0x000fe80000100800 */
[----:B------:R-:W-:Y:S01]  /*cb10*/  STL [R1+0x88], R0 ;  /* 0x0000880001007387 */ /* 0x000fe20000100800 */
[----:B---3--:R-:W-:-:S03]  /*cb20*/  @!P0 IMAD R3, R64, 0x8, R63 ;  /* 0x0000000840038824 */ /* 0x008fc600078e023f */
[----:B------:R-:W-:Y:S04]  /*cb30*/  STL [R1+0x88], R0 ;  /* 0x0000880001007387 */ /* 0x000fe80000100800 */
[----:B------:R-:W-:Y:S04]  /*cb40*/  STL [R1+0x88], R0 ;  /* 0x0000880001007387 */ /* 0x000fe80000100800 */
[----:B------:R-:W-:Y:S04]  /*cb50*/  STL [R1+0x88], R0 ;  /* 0x0000880001007387 */ /* 0x000fe80000100800 */
[----:B------:R-:W-:Y:S04]  /*cb60*/  STL [R1+0x88], R0 ;  /* 0x0000880001007387 */ /* 0x000fe80000100800 */
[----:B------:R-:W-:Y:S01]  /*cb70*/  STL [R1+0x88], R0 ;  /* 0x0000880001007387 */ /* 0x000fe20000100800 */
[----:B------:R-:W-:-:S03]  /*cb80*/  @!P0 PRMT R3, RZ, 0x654, R3 ;  /* 0x00000654ff038816 */ /* 0x000fc60000000003 */
[----:B------:R-:W-:Y:S04]  /*cb90*/  STL [R1+0x88], R0 ;  /* 0x0000880001007387 */ /* 0x000fe80000100800 */
[----:B------:R-:W-:Y:S04]  /*cba0*/  STL [R1+0x88], R0 ;  /* 0x0000880001007387 */ /* 0x000fe80000100800 */
[----:B------:R-:W-:Y:S01]  /*cbb0*/  STL [R1+0x88], R0 ;  /* 0x0000880001007387 */ /* 0x000fe20000100800 */
[----:B------:R-:W-:-:S03]  /*cbc0*/  WARPGROUP.DEPBAR.LE gsb0, 0x0 ;  /* 0x00008000000079c5 */ /* 0x000fc60000010000 */
[----:B------:R-:W-:Y:S04]  /*cbd0*/  STL [R1+0x88], R0 ;  /* 0x0000880001007387 */ /* 0x000fe80000100800 */
[----:B------:R-:W-:Y:S04]  /*cbe0*/  STL [R1+0x88], R0 ;  /* 0x0000880001007387 */ /* 0x000fe80000100800 */
[----:B------:R-:W-:Y:S04]  /*cbf0*/  STL [R1+0x88], R0 ;  /* 0x0000880001007387 */ /* 0x000fe80000100800 */
[----:B------:R0:W-:Y:S01]  /*cc00*/  STL [R1+0x88], R0 ;  /* 0x0000880001007387 */ /* 0x0001e20000100800 */
[----:B------:R1:W-:Y:S03]  /*cc10*/  @!P0 SYNCS.ARRIVE.TRANS64.RED.A1T0 RZ, [R3+URZ], RZ ;  /* 0x000000ff03ff89a7 */ /* 0x0003e6000810043f */
[----:B------:R-:W2:Y:S04]  /*cc20*/  LDL.64 R56, [R1+0x120] ;  /* 0x0001200001387983 */ /* 0x000ea80000100a00 */
[----:B------:R-:W3:Y:S04]  /*cc30*/  LDL.64 R18, [R1+0x110] ;  /* 0x0001100001127983 */ /* 0x000ee80000100a00 */
[----:B-1----:R-:W0:Y:S04]  /*cc40*/  LDL R3, [R1+0xec] ;  /* 0x0000ec0001037983 */ /* 0x002e280000100800 */
[----:B------:R-:W4:Y:S04]  /*cc50*/  LDL R7, [R1+0x70] ;  /* 0x0000700001077983 */ /* 0x000f280000100800 */
[----:B------:R-:W5:Y:S04]  /*cc60*/  LDL R58, [R1+0x118] ;  /* 0x00011800013a7983 */ /* 0x000f680000100800 */
[----:B------:R-:W5:Y:S04]  /*cc70*/  LDL.128 R8, [R1+0xf0] ;  /* 0x0000f00001087983 */ /* 0x000f680000100c00 */
[----:B------:R-:W4:Y:S04]  /*cc80*/  LDL.128 R12, [R1+0x100] ;  /* 0x00010000010c7983 */ /* 0x000f280000100c00 */
[----:B--2---:R-:W2:Y:S01]  /*cc90*/  LD.E R56, desc[UR44][R56.64] ;  /* 0x0000002c38387980 */ /* 0x004ea2000c101900 */
[----:B0-----:R-:W-:-:S02]  /*cca0*/  SHF.R.S32.HI R0, RZ, 0x1f, R3 ;  /* 0x0000001fff007819 */ /* 0x001fc40000011403 */
[----:B---3--:R-:W-:Y:S01]  /*ccb0*/  ISETP.NE.AND P1, PT, R18, 0x1, PT ;  /* 0x000000011200780c */ /* 0x008fe20003f25270 */
[----:B------:R-:W-:Y:S01]  /*ccc0*/  BSSY B0, `(.L_x_5035) ;  /* 0x000007d000007945 */ /* 0x000fe20003800000 */
[----:B----4-:R-:W-:Y:S01]  /*ccd0*/  ISETP.GE.AND P2, PT, R13, 0x1, PT ;  /* 0x000000010d00780c */ /* 0x010fe20003f46270 */
[-C--:B--2---:R-:W-:Y:S01]  /*cce0*/  FMUL.FTZ R29, R29, R56.reuse ;  /* 0x000000381d1d7220 */ /* 0x084fe20000410000 */
[----:B------:R-:W-:-:S03]  /*ccf0*/  FMUL.FTZ R30, R30, R56 ;  /* 0x000000381e1e7220 */ /* 0x000fc60000410000 */
[----:B------:R0:W1:Y:S02]  /*cd00*/  MUFU.TANH R57, R29 ;  /* 0x0000001d00397308 */ /* 0x0000640000002400 */
[----:B0-----:R-:W-:-:S06]  /*cd10*/  LEA.HI R29, R0, R3, RZ, 0x7 ;  /* 0x00000003001d7211 */ /* 0x001fcc00078f38ff */
[----:B------:R0:W2:Y:S02]  /*cd20*/  MUFU.TANH R59, R30 ;  /* 0x0000001e003b7308 */ /* 0x0000a40000002400 */
[----:B0-----:R-:W-:Y:S01]  /*cd30*/  LOP3.LUT R30, R29, 0xffffff80, RZ, 0xc0, !PT ;  /* 0xffffff801d1e7812 */ /* 0x001fe200078ec0ff */
[----:B------:R-:W-:-:S04]  /*cd40*/  FMUL.FTZ R31, R31, R56 ;  /* 0x000000381f1f7220 */ /* 0x000fc80000410000 */
[----:B------:R-:W-:Y:S02]  /*cd50*/  IMAD.IADD R30, R3, 0x1, -R30 ;  /* 0x00000001031e7824 */ /* 0x000fe400078e0a1e */
[-C--:B------:R-:W-:Y:S01]  /*cd60*/  FMUL.FTZ R32, R32, R56.reuse ;  /* 0x0000003820207220 */ /* 0x080fe20000410000 */
[----:B------:R0:W3:Y:S02]  /*cd70*/  MUFU.TANH R60, R31 ;  /* 0x0000001f003c7308 */ /* 0x0000e40000002400 */
[----:B------:R-:W-:Y:S01]  /*cd80*/  SHF.R.S32.HI R29, RZ, 0x1f, R30 ;  /* 0x0000001fff1d7819 */ /* 0x000fe2000001141e */
[----:B------:R-:W-:-:S05]  /*cd90*/  FMUL.FTZ R33, R33, R56 ;  /* 0x0000003821217220 */ /* 0x000fca0000410000 */
[----:B------:R4:W1:Y:S01]  /*cda0*/  MUFU.TANH R61, R32 ;  /* 0x00000020003d7308 */ /* 0x0008620000002400 */
[----:B0-----:R-:W-:Y:S02]  /*cdb0*/  LEA.HI R31, R29, R30, RZ, 0x2 ;  /* 0x0000001e1d1f7211 */ /* 0x001fe400078f10ff */
[----:B----4-:R-:W-:-:S05]  /*cdc0*/  LEA.HI R32, R0, R3, RZ, 0x2 ;  /* 0x0000000300207211 */ /* 0x010fca00078f10ff */
[----:B------:R0:W4:Y:S01]  /*cdd0*/  MUFU.TANH R62, R33 ;  /* 0x00000021003e7308 */ /* 0x0001220000002400 */
[--C-:B------:R-:W-:Y:S02]  /*cde0*/  SHF.R.S32.HI R0, RZ, 0x2, R31.reuse ;  /* 0x00000002ff007819 */ /* 0x100fe4000001141f */
[----:B------:R-:W-:Y:S02]  /*cdf0*/  LOP3.LUT R32, R32, 0xfffffffc, RZ, 0xc0, !PT ;  /* 0xfffffffc20207812 */ /* 0x000fe400078ec0ff */
[----:B0-----:R-:W-:-:S03]  /*ce00*/  SHF.R.S32.HI R33, RZ, 0x1f, R31 ;  /* 0x0000001fff217819 */ /* 0x001fc6000001141f */
[----:B------:R-:W-:Y:S01]  /*ce10*/  IMAD.IADD R3, R3, 0x1, -R32 ;  /* 0x0000000103037824 */ /* 0x000fe200078e0a20 */
[----:B------:R-:W-:Y:S02]  /*ce20*/  LEA.HI R29, R29, R30, RZ, 0x5 ;  /* 0x0000001e1d1d7211 */ /* 0x000fe400078f28ff */
[----:B------:R-:W-:Y:S02]  /*ce30*/  LEA.HI R33, R33, R0, RZ, 0x3 ;  /* 0x0000000021217211 */ /* 0x000fe400078f18ff */
[----:B------:R-:W-:Y:S02]  /*ce40*/  SHF.R.S32.HI R32, RZ, 0x5, R29 ;  /* 0x00000005ff207819 */ /* 0x000fe4000001141d */
[----:B------:R-:W-:Y:S02]  /*ce50*/  LOP3.LUT R33, R33, 0xfffffff8, RZ, 0xc0, !PT ;  /* 0xfffffff821217812 */ /* 0x000fe400078ec0ff */
[----:B------:R-:W-:Y:S01]  /*ce60*/  LEA.HI R29, R3, R3, RZ, 0x1 ;  /* 0x00000003031d7211 */ /* 0x000fe200078f08ff */
[----:B------:R-:W-:-:S02]  /*ce70*/  IMAD R32, R7, 0x4, R32 ;  /* 0x0000000407207824 */ /* 0x000fc400078e0220 */
[----:B------:R-:W-:Y:S01]  /*ce80*/  IMAD.IADD R33, R0, 0x1, -R33 ;  /* 0x0000000100217824 */ /* 0x000fe200078e0a21 */
[----:B------:R-:W-:-:S03]  /*ce90*/  LOP3.LUT R0, R29, 0x1ffffffe, RZ, 0xc0, !PT ;  /* 0x1ffffffe1d007812 */ /* 0x000fc600078ec0ff */
[----:B------:R-:W-:Y:S02]  /*cea0*/  IMAD.U32 R33, R32, 0x10, R33 ;  /* 0x0000001020217824 */ /* 0x000fe400078e0021 */
[----:B------:R-:W-:-:S04]  /*ceb0*/  IMAD.IADD R0, R3, 0x1, -R0 ;  /* 0x0000000103007824 */ /* 0x000fc800078e0a00 */
[----:B------:R-:W-:-:S04]  /*cec0*/  IMAD R18, R0, 0x8, R33 ;  /* 0x0000000800127824 */ /* 0x000fc800078e0221 */
[----:B------:R-:W-:-:S05]  /*ced0*/  @P1 IMAD.HI.U32 R19, R18, R19, RZ ;  /* 0x0000001312131227 */ /* 0x000fca00078e00ff */
[----:B-----5:R-:W-:Y:S01]  /*cee0*/  @P1 SHF.R.U32.HI R18, RZ, R58, R19 ;  /* 0x0000003aff121219 */ /* 0x020fe20000011613 */
[----:B------:R-:W-:Y:S01]  /*cef0*/  IMAD.MOV.U32 R3, RZ, RZ, -0x40 ;  /* 0xffffffc0ff037424 */ /* 0x000fe200078e00ff */
[----:B------:R-:W-:-:S03]  /*cf00*/  LOP3.LUT R31, R31, 0x7ffffffc, RZ, 0xc0, !PT ;  /* 0x7ffffffc1f1f7812 */ /* 0x000fc600078ec0ff */
[----:B------:R-:W0:Y:S01]  /*cf10*/  SHFL.IDX PT, R7, R18, RZ, 0x1c1f ;  /* 0x001c1fff12077589 */ /* 0x000e2200000e0000 */
[----:B------:R-:W-:Y:S02]  /*cf20*/  IMAD R0, R182, R3, 0x41 ;  /* 0x00000041b6007424 */ /* 0x000fe400078e0203 */
        /* <DEDUP_REMOVED lines=26> */
[----:B------:R-:W-:-:S02]  /*d0d0*/  IMAD.IADD R31, R30, 0x1, -R31 ;  /* 0x000000011e1f7824 */ /* 0x000fc400078e0a1f */
[----:B------:R-:W-:Y:S01]  /*d0e0*/  FMUL.FTZ R55, R55, R56 ;  /* 0x0000003837377220 */ /* 0x000fe20000410000 */
[----:B------:R-:W-:Y:S01]  /*d0f0*/  IMAD.IADD R0, R9, 0x1, R0 ;  /* 0x0000000109007824 */ /* 0x000fe200078e0200 */
[----:B------:R-:W-:Y:S01]  /*d100*/  LEA R32, R182, 0xffffffc0, 0x6 ;  /* 0xffffffc0b6207811 */ /* 0x000fe200078e30ff */
[----:B------:R-:W0:Y:S02]  /*d110*/  MUFU.TANH R24, R24 ;  /* 0x0000001800187308 */ /* 0x000e240000002400 */
[----:B------:R-:W-:Y:S02]  /*d120*/  IMAD R3, R31, -0x2, R0 ;  /* 0xfffffffe1f037824 */ /* 0x000fe400078e0200 */
[----:B------:R-:W-:Y:S02]  /*d130*/  IMAD.IADD R0, R9, 0x1, -R32 ;  /* 0x0000000109007824 */ /* 0x000fe400078e0a20 */
[----:B------:R-:W-:Y:S02]  /*d140*/  IMAD.IADD R30, R3, 0x1, -R8 ;  /* 0x00000001031e7824 */ /* 0x000fe400078e0a08 */
[----:B------:R-:W0:Y:S01]  /*d150*/  MUFU.TANH R25, R25 ;  /* 0x0000001900197308 */ /* 0x000e220000002400 */
[----:B------:R-:W-:-:S07]  /*d160*/  LOP3.LUT R3, RZ, R10, RZ, 0x33, !PT ;  /* 0x0000000aff037212 */ /* 0x000fce00078e33ff */
[----:B------:R-:W0:Y:S01]  /*d170*/  MUFU.TANH R26, R26 ;  /* 0x0000001a001a7308 */ /* 0x000e220000002400 */
[----:B------:R-:W-:-:S07]  /*d180*/  IMAD R19, R31, -0x2, R0 ;  /* 0xfffffffe1f137824 */ /* 0x000fce00078e0200 */
[----:B------:R-:W0:Y:S01]  /*d190*/  MUFU.TANH R27, R27 ;  /* 0x0000001b001b7308 */ /* 0x000e220000002400 */
[----:B------:R-:W-:-:S07]  /*d1a0*/  IMAD.IADD R56, R30, 0x1, R11 ;  /* 0x000000011e387824 */ /* 0x000fce00078e020b */
        /* <DEDUP_REMOVED lines=21> */
[----:B------:R-:W1:Y:S08]  /*d300*/  MUFU.TANH R54, R54 ;  /* 0x0000003600367308 */ /* 0x000e700000002400 */
[----:B------:R-:W1:Y:S01]  /*d310*/  MUFU.TANH R55, R55 ;  /* 0x0000003700377308 */ /* 0x000e620000002400 */
[----:B------:R-:W-:Y:S01]  /*d320*/  IMAD.IADD R30, R30, 0x1, R3 ;  /* 0x000000011e1e7824 */ /* 0x000fe200078e0203 */
[----:B0-----:R-:W-:Y:S01]  /*d330*/  VIADDMNMX R0, R7, R56, R19, PT ;  /* 0x0000003807007246 */ /* 0x001fe20003800113 */
[----:B------:R-:W-:-:S02]  /*d340*/  IMAD.IADD R12, R12, 0x1, -R32 ;  /* 0x000000010c0c7824 */ /* 0x000fc400078e0a20 */
        /* <DEDUP_REMOVED lines=8> */
[----:B------:R-:W-:-:S05]  /*d3d0*/  @P1 IMAD.HI.U32 R10, R7, R14, RZ ;  /* 0x0000000e070a1227 */ /* 0x000fca00078e00ff */
[----:B------:R-:W-:-:S04]  /*d3e0*/  @P1 SHF.R.U32.HI R7, RZ, R15, R10 ;  /* 0x0000000fff071219 */ /* 0x000fc8000001160a */
[----:B------:R-:W-:Y:S01]  /*d3f0*/  LOP3.LUT R7, RZ, R7, RZ, 0x33, !PT ;  /* 0x00000007ff077212 */ /* 0x000fe200078e33ff */
[----:B------:R-:W-:Y:S06]  /*d400*/  BRA `(.L_x_5039) ;  /* 0x00000000000c7947 */ /* 0x000fec0003800000 */
.L_x_5038:
[----:B------:R-:W-:-:S13]  /*d410*/  ISETP.NE.AND P1, PT, R13, 0x1, PT ;  /* 0x000000010d00780c */ /* 0x000fda0003f25270 */
[----:B------:R-:W-:-:S05]  /*d420*/  @P1 IMAD.HI.U32 R10, R7, R14, RZ ;  /* 0x0000000e070a1227 */ /* 0x000fca00078e00ff */
[----:B------:R-:W-:-:S07]  /*d430*/  @P1 SHF.R.U32.HI R7, RZ, R15, R10 ;  /* 0x0000000fff071219 */ /* 0x000fce000001160a */
.L_x_5039:
[----:B------:R-:W-:Y:S05]  /*d440*/  BSYNC B1 ;  /* 0x0000000000017941 */ /* 0x000fea0003800000 */
.L_x_5037:
[----:B------:R-:W-:-:S04]  /*d450*/  IMAD R10, R7, R13, -R32 ;  /* 0x0000000d070a7224 */ /* 0x000fc800078e0a20 */
[----:B------:R-:W-:-:S05]  /*d460*/  IMAD R10, R31, -0x2, R10 ;  /* 0xfffffffe1f0a7824 */ /* 0x000fca00078e020a */
[----:B------:R-:W-:Y:S02]  /*d470*/  VIMNMX R3, R3, R10, !PT ;  /* 0x0000000a03037248 */ /* 0x000fe40007fe0100 */
[----:B------:R-:W-:-:S07]  /*d480*/  VIADDMNMX R0, R10, R13, R0, PT ;  /* 0x0000000d0a007246 */ /* 0x000fce0003800100 */
.L_x_5036:
[----:B------:R-:W-:Y:S05]  /*d490*/  BSYNC B0 ;  /* 0x0000000000007941 */ /* 0x000fea0003800000 */
.L_x_5035:
[C---:B------:R-:W-:Y:S01]  /*d4a0*/  ISETP.GE.AND P1, PT, R12.reuse, 0x2, PT ;  /* 0x000000020c00780c */ /* 0x040fe20003f26270 */
[----:B------:R-:W0:Y:S01]  /*d4b0*/  SHFL.IDX PT, R7, R18, 0x1, 0x1c1f ;  /* 0x003c1f0012077f89 */ /* 0x000e2200000e0000 */
[C---:B------:R-:W-:Y:S01]  /*d4c0*/  ISETP.GE.AND P5, PT, R12.reuse, 0xa, PT ;  /* 0x0000000a0c00780c */ /* 0x040fe20003fa6270 */
[----:B------:R-:W-:Y:S01]  /*d4d0*/  BSSY B0, `(.L_x_5040) ;  /* 0x0000060000007945 */ /* 0x000fe20003800000 */
        /* <DEDUP_REMOVED lines=9> */
[----:B-1----:R-:W-:-:S02]  /*d570*/  FSEL R64, R57, -INF , !P3 ;  /* 0xff80000039407808 */ /* 0x002fc40005800000 */
[----:B------:R-:W-:Y:S02]  /*d580*/  ISETP.LT.OR P4, PT, R0, 0x9, P4 ;  /* 0x000000090000780c */ /* 0x000fe40002781670 */
[----:B------:R-:W-:Y:S02]  /*d590*/  ISETP.GT.AND P3, PT, R3, 0x10, !P5 ;  /* 0x000000100300780c */ /* 0x000fe40006f64270 */
[----:B------:R-:W-:Y:S02]  /*d5a0*/  FSEL R166, R28, -INF , !P4 ;  /* 0xff8000001ca67808 */ /* 0x000fe40006000000 */
[----:B------:R-:W-:Y:S02]  /*d5b0*/  ISETP.LT.OR P3, PT, R0, 0x11, P3 ;  /* 0x000000110000780c */ /* 0x000fe40001f61670 */
[----:B------:R-:W-:Y:S02]  /*d5c0*/  ISETP.GE.AND P4, PT, R12, 0x12, PT ;  /* 0x000000120c00780c */ /* 0x000fe40003f86270 */
[----:B------:R-:W-:-:S02]  /*d5d0*/  FSEL R168, R61, -INF , !P3 ;  /* 0xff8000003da87808 */ /* 0x000fc40005800000 */
[C---:B------:R-:W-:Y:S02]  /*d5e0*/  ISETP.GT.AND P3, PT, R3.reuse, 0x11, !P4 ;  /* 0x000000110300780c */ /* 0x040fe40006764270 */
        /* <DEDUP_REMOVED lines=53> */
[----:B------:R-:W-:Y:S01]  /*d940*/  ISETP.GT.AND P6, PT, R3, 0x39, !P6 ;  /* 0x000000390300780c */ /* 0x000fe200077c4270 */
[----:B0-----:R-:W-:-:S03]  /*d950*/  IMAD.IADD R3, R30, 0x1, R7 ;  /* 0x000000011e037824 */ /* 0x001fc600078e0207 */
[----:B------:R-:W-:Y:S02]  /*d960*/  ISETP.LT.OR P6, PT, R0, 0x3a, P6 ;  /* 0x0000003a0000780c */ /* 0x000fe400037c1670 */
[----:B------:R-:W-:Y:S02]  /*d970*/  VIADDMNMX R0, R7, R56, R19, PT ;  /* 0x0000003807007246 */ /* 0x000fe40003800113 */
        /* <DEDUP_REMOVED lines=13> */
.L_x_5043:
[----:B------:R-:W-:-:S13]  /*da50*/  ISETP.NE.AND P6, PT, R13, 0x1, PT ;  /* 0x000000010d00780c */ /* 0x000fda0003fc5270 */
[----:B------:R-:W-:-:S05]  /*da60*/  @P6 IMAD.HI.U32 R14, R8, R14, RZ ;  /* 0x0000000e080e6227 */ /* 0x000fca00078e00ff */
[----:B------:R-:W-:-:S07]  /*da70*/  @P6 SHF.R.U32.HI R8, RZ, R15, R14 ;  /* 0x0000000fff086219 */ /* 0x000fce000001160e */
.L_x_5044:
[----:B------:R-:W-:Y:S05]  /*da80*/  BSYNC B1 ;  /* 0x0000000000017941 */ /* 0x000fea0003800000 */
.L_x_5042:
[----:B------:R-:W-:-:S04]  /*da90*/  IMAD R8, R8, R13, -R32 ;  /* 0x0000000d08087224 */ /* 0x000fc800078e0a20 */
[----:B------:R-:W-:-:S05]  /*daa0*/  IMAD R8, R31, -0x2, R8 ;  /* 0xfffffffe1f087824 */ /* 0x000fca00078e0208 */
[----:B------:R-:W-:Y:S02]  /*dab0*/  VIADDMNMX R0, R8, R13, R0, PT ;  /* 0x0000000d08007246 */ /* 0x000fe40003800100 */
[----:B------:R-:W-:-:S07]  /*dac0*/  VIMNMX R3, R3, R8, !PT ;  /* 0x0000000803037248 */ /* 0x000fce0007fe0100 */
.L_x_5041:
[----:B------:R-:W-:Y:S05]  /*dad0*/  BSYNC B0 ;  /* 0x0000000000007941 */ /* 0x000fea0003800000 */
.L_x_5040:
[----:B------:R-:W-:Y:S01]  /*dae0*/  ISETP.GT.AND P1, PT, R3, 0x1, !P1 ;  /* 0x000000010300780c */ /* 0x000fe20004f24270 */
[----:B------:R-:W-:Y:S01]  /*daf0*/  BAR.SYNC.DEFER_BLOCKING 0xf, 0x100 ;  /* 0x03c4000000007b1d */ /* 0x000fe20000010000 */
[----:B------:R-:W-:Y:S02]  /*db00*/  FMNMX.FTZ R7, R164, R58, !PT ;  /* 0x0000003aa4077209 */ /* 0x000fe40007810000 */
[----:B------:R-:W-:Y:S02]  /*db10*/  ISETP.LT.OR P1, PT, R0, 0x2, P1 ;  /* 0x000000020000780c */ /* 0x000fe40000f21670 */
[----:B------:R-:W-:Y:S02]  /*db20*/  FMNMX.FTZ R7, R166, R7, !PT ;  /* 0x00000007a6077209 */ /* 0x000fe40007810000 */
[----:B------:R-:W-:Y:S01]  /*db30*/  FSEL R27, R27, -INF , !P1 ;  /* 0xff8000001b1b7808 */ /* 0x000fe20004800000 */
[----:B------:R-:W2:Y:S01]  /*db40*/  LDL R76, [R1+0x25c] ;  /* 0x00025c00014c7983 */ /* 0x000ea20000100800 */
[----:B------:R-:W-:-:S02]  /*db50*/  ISETP.NE.AND P1, PT, R11, RZ, PT ;  /* 0x000000ff0b00720c */ /* 0x000fc40003f25270 */
[----:B------:R-:W-:Y:S01]  /*db60*/  FMNMX.FTZ R7, R64, R7, !PT ;  /* 0x0000000740077209 */ /* 0x000fe20007810000 */
[----:B------:R-:W3:Y:S01]  /*db70*/  LDL R78, [R1+0x264] ;  /* 0x00026400014e7983 */ /* 0x000ee20000100800 */
[----:B------:R-:W-:Y:S02]  /*db80*/  ISETP.GT.AND P1, PT, R3, 0x9, !P1 ;  /* 0x000000090300780c */ /* 0x000fe40004f24270 */
[----:B------:R-:W-:Y:S01]  /*db90*/  FMNMX.FTZ R7, R168, R7, !PT ;  /* 0x00000007a8077209 */ /* 0x000fe20007810000 */
[----:B------:R-:W4:Y:S01]  /*dba0*/  LDL R80, [R1+0x268] ;  /* 0x0002680001507983 */ /* 0x000f220000100800 */
[----:B------:R-:W-:Y:S02]  /*dbb0*/  ISETP.LT.OR P1, PT, R0, 0xa, P1 ;  /* 0x0000000a0000780c */ /* 0x000fe40000f21670 */
[----:B------:R-:W-:Y:S01]  /*dbc0*/  FMNMX.FTZ R7, R62, R7, !PT ;  /* 0x000000073e077209 */ /* 0x000fe20007810000 */
[----:B------:R-:W5:Y:S01]  /*dbd0*/  LDL R82, [R1+0x26c] ;  /* 0x00026c0001527983 */ /* 0x000f620000100800 */
[----:B------:R-:W-:-:S02]  /*dbe0*/  FSEL R14, R60, -INF , !P1 ;  /* 0xff8000003c0e7808 */ /* 0x000fc40004800000 */
[----:B------:R-:W-:Y:S01]  /*dbf0*/  ISETP.NE.AND P1, PT, R25, RZ, PT ;  /* 0x000000ff1900720c */ /* 0x000fe20003f25270 */
[----:B------:R-:W2:Y:S01]  /*dc00*/  LDL R60, [R1+0x234] ;  /* 0x00023400013c7983 */ /* 0x000ea20000100800 */
[C---:B------:R-:W-:Y:S02]  /*dc10*/  ISETP.GT.AND P2, PT, R3.reuse, 0x8, !P2 ;  /* 0x000000080300780c */ /* 0x040fe40005744270 */
[----:B------:R-:W-:Y:S01]  /*dc20*/  ISETP.GT.AND P1, PT, R3, 0x10, !P1 ;  /* 0x000000100300780c */ /* 0x000fe20004f24270 */
[----:B------:R-:W5:Y:S01]  /*dc30*/  LDL R84, [R1+0x274] ;  /* 0x0002740001547983 */ /* 0x000f620000100800 */
[----:B------:R-:W-:Y:S02]  /*dc40*/  FMNMX.FTZ R7, R170, R7, !PT ;  /* 0x00000007aa077209 */ /* 0x000fe40007810000 */
[C---:B------:R-:W-:Y:S01]  /*dc50*/  ISETP.LT.OR P1, PT, R0.reuse, 0x11, P1 ;  /* 0x000000110000780c */ /* 0x040fe20000f21670 */
[----:B------:R-:W5:Y:S01]  /*dc60*/  LDL R86, [R1+0x278] ;  /* 0x0002780001567983 */ /* 0x000f620000100800 */
[----:B------:R-:W-:-:S02]  /*dc70*/  ISETP.LT.OR P2, PT, R0, 0x9, P2 ;  /* 0x000000090000780c */ /* 0x000fc40001741670 */
[----:B------:R-:W-:Y:S01]  /*dc80*/  FSEL R15, R34, -INF , !P1 ;  /* 0xff800000220f7808 */ /* 0x000fe20004800000 */
[----:B------:R-:W5:Y:S01]  /*dc90*/  LDL R88, [R1+0x27c] ;  /* 0x00027c0001587983 */ /* 0x000f620000100800 */
[----:B------:R-:W-:Y:S02]  /*dca0*/  ISETP.NE.AND P1, PT, R28, RZ, PT ;  /* 0x000000ff1c00720c */ /* 0x000fe40003f25270 */
[----:B------:R-:W-:Y:S01]  /*dcb0*/  FMNMX.FTZ R7, R66, R7, !PT ;  /* 0x0000000742077209 */ /* 0x000fe20007810000 */
[----:B------:R-:W5:Y:S01]  /*dcc0*/  LDL R90, [R1+0x284] ;  /* 0x00028400015a7983 */ /* 0x000f620000100800 */
[----:B------:R-:W-:Y:S02]  /*dcd0*/  ISETP.GT.AND P1, PT, R3, 0x11, !P1 ;  /* 0x000000110300780c */ /* 0x000fe40004f24270 */
[----:B------:R-:W-:Y:S01]  /*dce0*/  FSEL R13, R59, -INF , !P2 ;  /* 0xff8000003b0d7808 */ /* 0x000fe20005000000 */
[----:B------:R-:W5:Y:S01]  /*dcf0*/  LDL R92, [R1+0x288] ;  /* 0x00028800015c7983 */ /* 0x000f620000100800 */
[----:B------:R-:W-:-:S02]  /*dd00*/  ISETP.LT.OR P1, PT, R0, 0x12, P1 ;  /* 0x000000120000780c */ /* 0x000fc40000f21670 */
[----:B------:R-:W-:Y:S01]  /*dd10*/  ISETP.NE.AND P2, PT, R37, RZ, PT ;  /* 0x000000ff2500720c */ /* 0x000fe20003f45270 */
[----:B------:R-:W5:Y:S01]  /*dd20*/  LDL R94, [R1+0x28c] ;  /* 0x00028c00015e7983 */ /* 0x000f620000100800 */
[----:B------:R-:W-:Y:S02]  /*dd30*/  FSEL R18, R35, -INF , !P1 ;  /* 0xff80000023127808 */ /* 0x000fe40004800000 */
[----:B------:R-:W-:Y:S01]  /*dd40*/  ISETP.NE.AND P1, PT, R29, RZ, PT ;  /* 0x000000ff1d00720c */ /* 0x000fe20003f25270 */
[----:B------:R-:W5:Y:S01]  /*dd50*/  LDL R96, [R1+0x294] ;  /* 0x0002940001607983 */ /* 0x000f620000100800 */
[----:B------:R-:W-:Y:S02]  /*dd60*/  FMNMX.FTZ R7, R172, R7, !PT ;  /* 0x00000007ac077209 */ /* 0x000fe40007810000 */
[----:B------:R-:W-:Y:S01]  /*dd70*/  ISETP.GT.AND P1, PT, R3, 0x18, !P1 ;  /* 0x000000180300780c */ /* 0x000fe20004f24270 */
[----:B------:R-:W5:Y:S01]  /*dd80*/  LDL R98, [R1+0x298] ;  /* 0x0002980001627983 */ /* 0x000f620000100800 */
[----:B------:R-:W-:-:S02]  /*dd90*/  FMNMX.FTZ R7, R68, R7, !PT ;  /* 0x0000000744077209 */ /* 0x000fc40007810000 */
[----:B------:R-:W-:Y:S01]  /*dda0*/  ISETP.LT.OR P1, PT, R0, 0x19, P1 ;  /* 0x000000190000780c */ /* 0x000fe20000f21670 */
[----:B------:R-:W5:Y:S01]  /*ddb0*/  LDL R100, [R1+0x29c] ;  /* 0x00029c0001647983 */ /* 0x000f620000100800 */
[----:B------:R-:W-:Y:S02]  /*ddc0*/  FMNMX.FTZ R7, R44, R7, !PT ;  /* 0x000000072c077209 */ /* 0x000fe40007810000 */
[----:B------:R-:W-:Y:S01]  /*ddd0*/  FSEL R19, R38, -INF , !P1 ;  /* 0xff80000026137808 */ /* 0x000fe20004800000 */
[----:B------:R-:W5:Y:S01]  /*dde0*/  LDL R102, [R1+0x2a4] ;  /* 0x0002a40001667983 */ /* 0x000f620000100800 */
[----:B------:R-:W-:Y:S02]  /*ddf0*/  ISETP.NE.AND P1, PT, R33, RZ, PT ;  /* 0x000000ff2100720c */ /* 0x000fe40003f25270 */
[----:B------:R-:W-:Y:S01]  /*de00*/  ISETP.NE.AND P6, PT, R10, RZ, PT ;  /* 0x000000ff0a00720c */ /* 0x000fe20003fc5270 */
[----:B------:R-:W5:Y:S01]  /*de10*/  LDL R104, [R1+0x2a8] ;  /* 0x0002a80001687983 */ /* 0x000f620000100800 */
[----:B------:R-:W-:-:S02]  /*de20*/  ISETP.GT.AND P1, PT, R3, 0x19, !P1 ;  /* 0x000000190300780c */ /* 0x000fc40004f24270 */
[----:B------:R-:W-:Y:S01]  /*de30*/  FMNMX.FTZ R7, R70, R7, !PT ;  /* 0x0000000746077209 */ /* 0x000fe20007810000 */
[----:B------:R-:W5:Y:S01]  /*de40*/  LDL R106, [R1+0x2ac] ;  /* 0x0002ac00016a7983 */ /* 0x000f620000100800 */
[----:B------:R-:W-:Y:S02]  /*de50*/  ISETP.LT.OR P1, PT, R0, 0x1a, P1 ;  /* 0x0000001a0000780c */ /* 0x000fe40000f21670 */
[----:B------:R-:W-:Y:S01]  /*de60*/  FMNMX.FTZ R7, R48, R7, !PT ;  /* 0x0000000730077209 */ /* 0x000fe20007810000 */
[----:B------:R-:W5:Y:S01]  /*de70*/  LDL R108, [R1+0x2b4] ;  /* 0x0002b400016c7983 */ /* 0x000f620000100800 */
[----:B------:R-:W-:Y:S02]  /*de80*/  FSEL R24, R39, -INF , !P1 ;  /* 0xff80000027187808 */ /* 0x000fe40004800000 */
[----:B------:R-:W-:Y:S01]  /*de90*/  ISETP.NE.AND P1, PT, R36, RZ, PT ;  /* 0x000000ff2400720c */ /* 0x000fe20003f25270 */
[----:B------:R-:W5:Y:S01]  /*dea0*/  LDL R110, [R1+0x2b8] ;  /* 0x0002b800016e7983 */ /* 0x000f620000100800 */
[----:B------:R-:W-:-:S02]  /*deb0*/  FMNMX.FTZ R7, R72, R7, !PT ;  /* 0x0000000748077209 */ /* 0x000fc40007810000 */
[C---:B------:R-:W-:Y:S01]  /*dec0*/  ISETP.GT.AND P1, PT, R3.reuse, 0x20, !P1 ;  /* 0x000000200300780c */ /* 0x040fe20004f24270 */
[----:B------:R-:W5:Y:S01]  /*ded0*/  LDL R112, [R1+0x2bc] ;  /* 0x0002bc0001707983 */ /* 0x000f620000100800 */
[----:B------:R-:W-:Y:S02]  /*dee0*/  FMNMX.FTZ R7, R52, R7, !PT ;  /* 0x0000000734077209 */ /* 0x000fe40007810000 */
[----:B------:R-:W-:Y:S01]  /*def0*/  ISETP.LT.OR P1, PT, R0, 0x21, P1 ;  /* 0x000000210000780c */ /* 0x000fe20000f21670 */
[----:B------:R-:W5:Y:S01]  /*df00*/  LDL R114, [R1+0x2c4] ;  /* 0x0002c40001727983 */ /* 0x000f620000100800 */
[----:B------:R-:W-:Y:S02]  /*df10*/  FMNMX.FTZ R8, R74, R7, !PT ;  /* 0x000000074a087209 */ /* 0x000fe40007810000 */
[----:B------:R-:W-:Y:S01]  /*df20*/  FSEL R25, R42, -INF , !P1 ;  /* 0xff8000002a197808 */ /* 0x000fe20004800000 */
[----:B------:R-:W5:Y:S01]  /*df30*/  LDL R116, [R1+0x2c8] ;  /* 0x0002c80001747983 */ /* 0x000f620000100800 */
[----:B------:R-:W-:-:S02]  /*df40*/  ISETP.GT.AND P1, PT, R3, 0x21, !P2 ;  /* 0x000000210300780c */ /* 0x000fc40005724270 */
[----:B------:R-:W-:Y:S01]  /*df50*/  ISETP.NE.AND P2, PT, R41, RZ, PT ;  /* 0x000000ff2900720c */ /* 0x000fe20003f45270 */
[----:B------:R-:W0:Y:S01]  /*df60*/  SHFL.BFLY PT, R9, R8, 0x2, 0x1f ;  /* 0x0c401f0008097f89 */ /* 0x000e2200000e0000 */
[----:B------:R-:W-:Y:S02]  /*df70*/  ISETP.LT.OR P1, PT, R0, 0x22, P1 ;  /* 0x000000220000780c */ /* 0x000fe40000f21670 */
[----:B------:R-:W-:Y:S01]  /*df80*/  ISETP.GT.AND P2, PT, R3, 0x29, !P2 ;  /* 0x000000290300780c */ /* 0x000fe20005744270 */
[----:B------:R-:W5:Y:S01]  /*df90*/  LDL R42, [R1+0x2a0] ;  /* 0x0002a000012a7983 */ /* 0x000f620000100800 */
[----:B------:R-:W-:Y:S02]  /*dfa0*/  FSEL R28, R43, -INF , !P1 ;  /* 0xff8000002b1c7808 */ /* 0x000fe40004800000 */
[C---:B------:R-:W-:Y:S01]  /*dfb0*/  ISETP.GT.AND P1, PT, R3.reuse, RZ, !P6 ;  /* 0x000000ff0300720c */ /* 0x040fe20007724270 */
[----:B------:R-:W5:Y:S01]  /*dfc0*/  LDL R118, [R1+0x2cc] ;  /* 0x0002cc0001767983 */ /* 0x000f620000100800 */
[----:B------:R-:W-:-:S02]  /*dfd0*/  ISETP.GT.AND P3, PT, R3, 0x30, !P3 ;  /* 0x000000300300780c */ /* 0x000fc40005f64270 */
[C---:B------:R-:W-:Y:S01]  /*dfe0*/  ISETP.LT.OR P1, PT, R0.reuse, 0x1, P1 ;  /* 0x000000010000780c */ /* 0x040fe20000f21670 */
[----:B------:R-:W5:Y:S01]  /*dff0*/  LDL R120, [R1+0x2d4] ;  /* 0x0002d40001787983 */ /* 0x000f620000100800 */
[----:B------:R-:W-:Y:S02]  /*e000*/  ISETP.LT.OR P2, PT, R0, 0x2a, P2 ;  /* 0x0000002a0000780c */ /* 0x000fe40001741670 */
[----:B------:R-:W-:Y:S01]  /*e010*/  FSEL R26, R26, -INF , !P1 ;  /* 0xff8000001a1a7808 */ /* 0x000fe20004800000 */
[----:B------:R-:W5:Y:S01]  /*e020*/  LDL R122, [R1+0x2d8] ;  /* 0x0002d800017a7983 */ /* 0x000f620000100800 */
[----:B------:R-:W-:Y:S02]  /*e030*/  ISETP.NE.AND P1, PT, R40, RZ, PT ;  /* 0x000000ff2800720c */ /* 0x000fe40003f25270 */
[----:B------:R-:W-:Y:S01]  /*e040*/  FMNMX.FTZ R10, R26, R27, !PT ;  /* 0x0000001b1a0a7209 */ /* 0x000fe20007810000 */
[----:B------:R-:W3:Y:S01]  /*e050*/  LDL R40, [R1+0x220] ;  /* 0x0002200001287983 */ /* 0x000ee20000100800 */
[----:B------:R-:W-:-:S02]  /*e060*/  ISETP.GT.AND P1, PT, R3, 0x28, !P1 ;  /* 0x000000280300780c */ /* 0x000fc40004f24270 */
[----:B------:R-:W-:Y:S01]  /*e070*/  FMNMX.FTZ R7, R13, R10, !PT ;  /* 0x0000000a0d077209 */ /* 0x000fe20007810000 */
[----:B------:R-:W5:Y:S01]  /*e080*/  LDL R124, [R1+0x2dc] ;  /* 0x0002dc00017c7983 */ /* 0x000f620000100800 */
[----:B------:R-:W-:Y:S02]  /*e090*/  ISETP.LT.OR P1, PT, R0, 0x29, P1 ;  /* 0x000000290000780c */ /* 0x000fe40000f21670 */
[----:B------:R-:W-:Y:S01]  /*e0a0*/  FMNMX.FTZ R10, R14, R7, !PT ;  /* 0x000000070e0a7209 */ /* 0x000fe20007810000 */
[----:B------:R-:W5:Y:S01]  /*e0b0*/  LDL R126, [R1+0x2e4] ;  /* 0x0002e400017e7983 */ /* 0x000f620000100800 */
[----:B------:R-:W-:Y:S02]  /*e0c0*/  FSEL R30, R46, -INF , !P1 ;  /* 0xff8000002e1e7808 */ /* 0x000fe40004800000 */
[----:B------:R-:W-:Y:S01]  /*e0d0*/  FMNMX.FTZ R7, R15, R10, !PT ;  /* 0x0000000a0f077209 */ /* 0x000fe20007810000 */
        /* <DEDUP_REMOVED lines=10> */
[----:B------:R-:W-:-:S02]  /*e180*/  ISETP.NE.AND P6, PT, R12, RZ, PT ;  /* 0x000000ff0c00720c */ /* 0x000fc40003fc5270 */
[----:B------:R-:W-:Y:S01]  /*e190*/  FMNMX.FTZ R7, R25, R10, !PT ;  /* 0x0000000a19077209 */ /* 0x000fe20007810000 */
[----:B------:R-:W5:Y:S01]  /*e1a0*/  LDL R134, [R1+0x2f8] ;  /* 0x0002f80001867983 */ /* 0x000f620000100800 */
[----:B------:R-:W-:Y:S02]  /*e1b0*/  ISETP.GT.AND P5, PT, R3, 0x38, !P5 ;  /* 0x000000380300780c */ /* 0x000fe40006fa4270 */
[----:B------:R-:W-:Y:S01]  /*e1c0*/  FMNMX.FTZ R7, R28, R7, !PT ;  /* 0x000000071c077209 */ /* 0x000fe20007810000 */
[----:B------:R-:W5:Y:S01]  /*e1d0*/  LDL R136, [R1+0x2fc] ;  /* 0x0002fc0001887983 */ /* 0x000f620000100800 */
[----:B------:R-:W-:Y:S02]  /*e1e0*/  ISETP.LT.OR P4, PT, R0, 0x32, P4 ;  /* 0x000000320000780c */ /* 0x000fe40002781670 */
[----:B------:R-:W-:Y:S01]  /*e1f0*/  FMNMX.FTZ R10, R30, R7, !PT ;  /* 0x000000071e0a7209 */ /* 0x000fe20007810000 */
[----:B------:R-:W5:Y:S01]  /*e200*/  LDL R138, [R1+0x304] ;  /* 0x00030400018a7983 */ /* 0x000f620000100800 */
[----:B------:R-:W-:-:S02]  /*e210*/  FSEL R32, R50, -INF , !P3 ;  /* 0xff80000032207808 */ /* 0x000fc40005800000 */
[----:B------:R-:W-:Y:S01]  /*e220*/  FMNMX.FTZ R7, R31, R10, !PT ;  /* 0x0000000a1f077209 */ /* 0x000fe20007810000 */
[----:B------:R-:W5:Y:S01]  /*e230*/  LDL R50, [R1+0x2e0] ;  /* 0x0002e00001327983 */ /* 0x000f620000100800 */
[----:B------:R-:W-:Y:S02]  /*e240*/  ISETP.GT.AND P1, PT, R3, 0x39, !P6 ;  /* 0x000000390300780c */ /* 0x000fe40007724270 */
[----:B------:R-:W-:Y:S01]  /*e250*/  ISETP.LT.OR P5, PT, R0, 0x39, P5 ;  /* 0x000000390000780c */ /* 0x000fe20002fa1670 */
[----:B------:R-:W5:Y:S01]  /*e260*/  LDL R140, [R1+0x308] ;  /* 0x00030800018c7983 */ /* 0x000f620000100800 */
[----:B------:R-:W-:Y:S02]  /*e270*/  FSEL R34, R51, -INF , !P4 ;  /* 0xff80000033227808 */ /* 0x000fe40006000000 */
[----:B------:R-:W-:Y:S01]  /*e280*/  FMNMX.FTZ R7, R32, R7, !PT ;  /* 0x0000000720077209 */ /* 0x000fe20007810000 */
[----:B------:R-:W5:Y:S01]  /*e290*/  LDL R142, [R1+0x30c] ;  /* 0x00030c00018e7983 */ /* 0x000f620000100800 */
[----:B------:R-:W-:-:S02]  /*e2a0*/  ISETP.LT.OR P1, PT, R0, 0x3a, P1 ;  /* 0x0000003a0000780c */ /* 0x000fc40000f21670 */
[----:B------:R-:W-:Y:S01]  /*e2b0*/  FSEL R36, R54, -INF , !P5 ;  /* 0xff80000036247808 */ /* 0x000fe20006800000 */
[----:B------:R-:W5:Y:S01]  /*e2c0*/  LDL R56, [R1+0x310] ;  /* 0x0003100001387983 */ /* 0x000f620000100800 */
[----:B------:R-:W-:Y:S02]  /*e2d0*/  FMNMX.FTZ R7, R34, R7, !PT ;  /* 0x0000000722077209 */ /* 0x000fe40007810000 */
[----:B------:R-:W-:Y:S01]  /*e2e0*/  FSEL R38, R55, -INF , !P1 ;  /* 0xff80000037267808 */ /* 0x000fe20004800000 */
[----:B------:R-:W5:Y:S01]  /*e2f0*/  LDL R54, [R1+0x300] ;  /* 0x0003000001367983 */ /* 0x000f620000100800 */
[----:B------:R-:W-:Y:S02]  /*e300*/  FMNMX.FTZ R7, R36, R7, !PT ;  /* 0x0000000724077209 */ /* 0x000fe40007810000 */
[----:B0-----:R-:W-:Y:S01]  /*e310*/  FMNMX.FTZ R11, R8, R9, !PT ;  /* 0x00000009080b7209 */ /* 0x001fe20007810000 */
[----:B------:R-:W5:Y:S01]  /*e320*/  LDL R144, [R1+0x314] ;  /* 0x0003140001907983 */ /* 0x000f620000100800 */
[----:B------:R-:W-:-:S03]  /*e330*/  FMNMX.FTZ R9, R38, R7, !PT ;  /* 0x0000000726097209 */ /* 0x000fc60007810000 */
[----:B------:R-:W0:Y:S04]  /*e340*/  SHFL.BFLY PT, R12, R11, 0x1, 0x1f ;  /* 0x0c201f000b0c7f89 */ /* 0x000e2800000e0000 */
[----:B------:R-:W-:Y:S04]  /*e350*/  STL.64 [R1+0x200], R8 ;  /* 0x0002000801007387 */ /* 0x000fe80000100a00 */
[----:B------:R-:W4:Y:S04]  /*e360*/  LDL R7, [R1+0x204] ;  /* 0x0002040001077983 */ /* 0x000f280000100800 */
[----:B------:R-:W5:Y:S04]  /*e370*/  LDL R146, [R1+0x318] ;  /* 0x0003180001927983 */ /* 0x000f680000100800 */
[----:B------:R-:W5:Y:S04]  /*e380*/  LDL R148, [R1+0x31c] ;  /* 0x00031c0001947983 */ /* 0x000f680000100800 */
[----:B------:R-:W5:Y:S01]  /*e390*/  LDL R235, [R1+0x330] ;  /* 0x0003300001eb7983 */ /* 0x000f620000100800 */
[----:B0-----:R-:W-:-:S03]  /*e3a0*/  FMNMX.FTZ R0, R11, R12, !PT ;  /* 0x0000000c0b007209 */ /* 0x001fc60007810000 */
[----:B------:R-:W5:Y:S04]  /*e3b0*/  LDL R234, [R1+0x340] ;  /* 0x0003400001ea7983 */ /* 0x000f680000100800 */
[----:B------:R-:W-:Y:S04]  /*e3c0*/  STL [R1+0x200], R0 ;  /* 0x0002000001007387 */ /* 0x000fe80000100800 */
[----:B------:R-:W3:Y:S04]  /*e3d0*/  LDL R12, [R1+0x200] ;  /* 0x00020000010c7983 */ /* 0x000ee80000100800 */
[----:B------:R-:W2:Y:S04]  /*e3e0*/  LDL.64 R10, [R1+0x138] ;  /* 0x00013800010a7983 */ /* 0x000ea80000100a00 */
        /* <DEDUP_REMOVED lines=54> */
[----:B----4-:R-:W0:Y:S02]  /*e750*/  SHFL.BFLY PT, R8, R7, 0x2, 0x1f ;  /* 0x0c401f0007087f89 */ /* 0x010e2400000e0000 */
[----:B0-----:R-:W-:-:S05]  /*e760*/  FMNMX.FTZ R8, R8, R7, !PT ;  /* 0x0000000708087209 */ /* 0x001fca0007810000 */
[----:B------:R-:W0:Y:S01]  /*e770*/  SHFL.BFLY PT, R7, R8, 0x1, 0x1f ;  /* 0x0c201f0008077f89 */ /* 0x000e2200000e0000 */
[----:B---3--:R-:W-:Y:S01]  /*e780*/  FMUL.FTZ R3, R40, R12 ;  /* 0x0000000c28037220 */ /* 0x008fe20000410000 */
[----:B------:R-:W-:-:S04]  /*e790*/  FSETP.NEU.FTZ.AND P1, PT, R12, -INF , PT ;  /* 0xff8000000c00780b */ /* 0x000fc80003f3d000 */
        /* <DEDUP_REMOVED lines=14> */
[----:B0-----:R-:W-:Y:S01]  /*e880*/  FMNMX.FTZ R0, R8, R7, !PT ;  /* 0x0000000708007209 */ /* 0x001fe20007810000 */
[-CC-:B------:R-:W-:Y:S01]  /*e890*/  FFMA.FTZ R41, R70, R40.reuse, -R3.reuse ;  /* 0x0000002846297223 */ /* 0x180fe20000010803 */
[-CC-:B------:R-:W-:Y:S01]  /*e8a0*/  FFMA.FTZ R176, R48, R40.reuse, -R3.reuse ;  /* 0x0000002830b07223 */ /* 0x180fe20000010803 */
[-CC-:B------:R-:W-:Y:S01]  /*e8b0*/  FFMA.FTZ R43, R72, R40.reuse, -R3.reuse ;  /* 0x00000028482b7223 */ /* 0x180fe20000010803 */
[C---:B------:R-:W-:Y:S01]  /*e8c0*/  FSETP.NEU.FTZ.AND P1, PT, R0.reuse, -INF , PT ;  /* 0xff8000000000780b */ /* 0x040fe20003f3d000 */
[-C--:B------:R-:W-:Y:S01]  /*e8d0*/  FMUL.FTZ R7, R0, R40.reuse ;  /* 0x0000002800077220 */ /* 0x080fe20000410000 */
[-CC-:B------:R-:W-:Y:S01]  /*e8e0*/  FFMA.FTZ R178, R52, R40.reuse, -R3.reuse ;  /* 0x0000002834b27223 */ /* 0x180fe20000010803 */
[----:B------:R-:W0:Y:S01]  /*e8f0*/  MUFU.EX2 R29, R29 ;  /* 0x0000001d001d7308 */ /* 0x000e220000000800 */
[----:B------:R-:W-:Y:S01]  /*e900*/  FFMA.FTZ R45, R74, R40, -R3 ;  /* 0x000000284a2d7223 */ /* 0x000fe20000010803 */
[----:B------:R-:W3:Y:S01]  /*e910*/  LDL R62, [R1+0x238] ;  /* 0x00023800013e7983 */ /* 0x000ee20000100800 */
[----:B------:R-:W-:-:S03]  /*e920*/  FSEL R7, R7, RZ, P1 ;  /* 0x000000ff07077208 */ /* 0x000fc60000800000 */
[----:B------:R-:W4:Y:S02]  /*e930*/  LDL R64, [R1+0x23c] ;  /* 0x00023c0001407983 */ /* 0x000f240000100800 */
[-CC-:B------:R-:W-:Y:S01]  /*e940*/  FFMA.FTZ R165, R26, R40.reuse, -R7.reuse ;  /* 0x000000281aa57223 */ /* 0x180fe20000010807 */
[-CC-:B------:R-:W-:Y:S01]  /*e950*/  FFMA.FTZ R150, R27, R40.reuse, -R7.reuse ;  /* 0x000000281b967223 */ /* 0x180fe20000010807 */
[-CC-:B------:R-:W-:Y:S01]  /*e960*/  FFMA.FTZ R167, R13, R40.reuse, -R7.reuse ;  /* 0x000000280da77223 */ /* 0x180fe20000010807 */
[-CC-:B------:R-:W-:Y:S01]  /*e970*/  FFMA.FTZ R47, R14, R40.reuse, -R7.reuse ;  /* 0x000000280e2f7223 */ /* 0x180fe20000010807 */
[----:B------:R-:W-:Y:S01]  /*e980*/  MUFU.EX2 R166, R166 ;  /* 0x000000a600a67308 */ /* 0x000fe20000000800 */
[-CC-:B------:R-:W-:Y:S01]  /*e990*/  FFMA.FTZ R169, R15, R40.reuse, -R7.reuse ;  /* 0x000000280fa97223 */ /* 0x180fe20000010807 */
[-CC-:B------:R-:W-:Y:S01]  /*e9a0*/  FFMA.FTZ R49, R18, R40.reuse, -R7.reuse ;  /* 0x0000002812317223 */ /* 0x180fe20000010807 */
[-C--:B------:R-:W-:Y:S01]  /*e9b0*/  FFMA.FTZ R171, R19, R40.reuse, -R7 ;  /* 0x0000002813ab7223 */ /* 0x080fe20000010807 */
[----:B------:R-:W5:Y:S04]  /*e9c0*/  LDL R58, [R1+0x320] ;  /* 0x00032000013a7983 */ /* 0x000f680000100800 */
[----:B------:R-:W-:Y:S01]  /*e9d0*/  MUFU.EX2 R165, R165 ;  /* 0x000000a500a57308 */ /* 0x000fe20000000800 */
[----:B0-----:R-:W-:Y:S01]  /*e9e0*/  FADD.FTZ R3, R164, R29 ;  /* 0x0000001da4037221 */ /* 0x001fe20000010000 */
[----:B------:R-:W-:-:S06]  /*e9f0*/  FFMA.FTZ R51, R24, R40, -R7 ;  /* 0x0000002818337223 */ /* 0x000fcc0000010807 */
[----:B------:R-:W-:Y:S01]  /*ea00*/  MUFU.EX2 R168, R168 ;  /* 0x000000a800a87308 */ /* 0x000fe20000000800 */
[----:B------:R-:W-:-:S07]  /*ea10*/  FFMA.FTZ R173, R25, R40, -R7 ;  /* 0x0000002819ad7223 */ /* 0x000fce0000010807 */
[----:B------:R-:W-:Y:S01]  /*ea20*/  MUFU.EX2 R35, R35 ;  /* 0x0000002300237308 */ /* 0x000fe20000000800 */
[----:B------:R-:W-:-:S07]  /*ea30*/  FFMA.FTZ R53, R28, R40, -R7 ;  /* 0x000000281c357223 */ /* 0x000fce0000010807 */
[----:B------:R-:W-:Y:S01]  /*ea40*/  MUFU.EX2 R170, R170 ;  /* 0x000000aa00aa7308 */ /* 0x000fe20000000800 */
[-CC-:B------:R-:W-:Y:S01]  /*ea50*/  FFMA.FTZ R175, R30, R40.reuse, -R7.reuse ;  /* 0x000000281eaf7223 */ /* 0x180fe20000010807 */
[----:B------:R-:W5:Y:S06]  /*ea60*/  LDL R66, [R1+0x244] ;  /* 0x0002440001427983 */ /* 0x000f6c0000100800 */
[----:B------:R-:W-:Y:S01]  /*ea70*/  MUFU.EX2 R37, R37 ;  /* 0x0000002500257308 */ /* 0x000fe20000000800 */
[----:B------:R-:W-:-:S07]  /*ea80*/  FFMA.FTZ R55, R31, R40, -R7 ;  /* 0x000000281f377223 */ /* 0x000fce0000010807 */
[----:B------:R-:W-:Y:S01]  /*ea90*/  MUFU.EX2 R172, R172 ;  /* 0x000000ac00ac7308 */ /* 0x000fe20000000800 */
[-CC-:B------:R-:W-:Y:S01]  /*eaa0*/  FFMA.FTZ R177, R32, R40.reuse, -R7.reuse ;  /* 0x0000002820b17223 */ /* 0x180fe20000010807 */
[----:B------:R-:W5:Y:S04]  /*eab0*/  LDL R68, [R1+0x248] ;  /* 0x0002480001447983 */ /* 0x000f680000100800 */
[----:B------:R-:W5:Y:S02]  /*eac0*/  LDL R44, [R1+0x2b0] ;  /* 0x0002b000012c7983 */ /* 0x000f640000100800 */
[----:B------:R-:W0:Y:S08]  /*ead0*/  MUFU.EX2 R150, R150 ;  /* 0x0000009600967308 */ /* 0x000e300000000800 */
[----:B------:R-:W-:Y:S01]  /*eae0*/  MUFU.EX2 R39, R39 ;  /* 0x0000002700277308 */ /* 0x000fe20000000800 */
[----:B------:R-:W-:-:S07]  /*eaf0*/  FFMA.FTZ R57, R34, R40, -R7 ;  /* 0x0000002822397223 */ /* 0x000fce0000010807 */
[----:B------:R-:W-:Y:S01]  /*eb00*/  MUFU.EX2 R174, R174 ;  /* 0x000000ae00ae7308 */ /* 0x000fe20000000800 */
[----:B------:R1:W-:Y:S04]  /*eb10*/  STL [R1+0x204], R0 ;  /* 0x0002040001007387 */ /* 0x0003e80000100800 */
[----:B------:R-:W5:Y:S03]  /*eb20*/  LDL R70, [R1+0x24c] ;  /* 0x00024c0001467983 */ /* 0x000f660000100800 */
[----:B------:R-:W2:Y:S08]  /*eb30*/  MUFU.EX2 R167, R167 ;  /* 0x000000a700a77308 */ /* 0x000eb00000000800 */
[----:B------:R-:W-:Y:S01]  /*eb40*/  MUFU.EX2 R41, R41 ;  /* 0x0000002900297308 */ /* 0x000fe20000000800 */
[----:B------:R-:W-:Y:S01]  /*eb50*/  FFMA.FTZ R36, R36, R40, -R7 ;  /* 0x0000002824247223 */ /* 0x000fe20000010807 */
[----:B------:R-:W5:Y:S04]  /*eb60*/  LDL R72, [R1+0x254] ;  /* 0x0002540001487983 */ /* 0x000f680000100800 */
[----:B------:R-:W5:Y:S02]  /*eb70*/  LDL R74, [R1+0x258] ;  /* 0x00025800014a7983 */ /* 0x000f640000100800 */
[----:B------:R-:W1:Y:S01]  /*eb80*/  MUFU.EX2 R47, R47 ;  /* 0x0000002f002f7308 */ /* 0x000e620000000800 */
[----:B0-----:R-:W-:Y:S01]  /*eb90*/  FADD.FTZ R8, R165, R150 ;  /* 0x00000096a5087221 */ /* 0x001fe20000010000 */
[----:B------:R-:W5:Y:S04]  /*eba0*/  LDL R48, [R1+0x2d0] ;  /* 0x0002d00001307983 */ /* 0x000f680000100800 */
[----:B------:R-:W5:Y:S02]  /*ebb0*/  LDL R52, [R1+0x2f0] ;  /* 0x0002f00001347983 */ /* 0x000f640000100800 */
[----:B------:R-:W0:Y:S01]  /*ebc0*/  MUFU.EX2 R169, R169 ;  /* 0x000000a900a97308 */ /* 0x000e220000000800 */
[----:B------:R-:W-:Y:S01]  /*ebd0*/  FADD.FTZ R12, R166, R3 ;  /* 0x00000003a60c7221 */ /* 0x000fe20000010000 */
[----:B--2---:R-:W-:Y:S01]  /*ebe0*/  FADD.FTZ R8, R167, R8 ;  /* 0x00000008a7087221 */ /* 0x004fe20000010000 */
[----:B------:R-:W2:Y:S04]  /*ebf0*/  LDL R31, [R1+0x1e8] ;  /* 0x0001e800011f7983 */ /* 0x000ea80000100800 */
[----:B------:R-:W2:Y:S01]  /*ec00*/  LDL R14, [R1+0x348] ;  /* 0x00034800010e7983 */ /* 0x000ea20000100800 */
[----:B------:R-:W0:Y:S01]  /*ec10*/  MUFU.EX2 R49, R49 ;  /* 0x0000003100317308 */ /* 0x000e220000000800 */
[----:B------:R-:W-:Y:S01]  /*ec20*/  FADD.FTZ R3, R33, R12 ;  /* 0x0000000c21037221 */ /* 0x000fe20000010000 */
[----:B-1----:R-:W-:Y:S01]  /*ec30*/  FADD.FTZ R8, R47, R8 ;  /* 0x000000082f087221 */ /* 0x002fe20000010000 */
[----:B------:R-:W2:Y:S04]  /*ec40*/  LDL R28, [R1+0x230] ;  /* 0x00023000011c7983 */ /* 0x000ea80000100800 */
[----:B------:R-:W2:Y:S01]  /*ec50*/  LDL R15, [R1+0x34c] ;  /* 0x00034c00010f7983 */ /* 0x000ea20000100800 */
[----:B------:R-:W1:Y:S01]  /*ec60*/  MUFU.EX2 R171, R171 ;  /* 0x000000ab00ab7308 */ /* 0x000e620000000800 */
[----:B------:R-:W-:Y:S01]  /*ec70*/  FADD.FTZ R12, R168, R3 ;  /* 0x00000003a80c7221 */ /* 0x000fe20000010000 */
[----:B0-----:R-:W-:Y:S01]  /*ec80*/  FADD.FTZ R8, R169, R8 ;  /* 0x00000008a9087221 */ /* 0x001fe20000010000 */
[----:B------:R-:W2:Y:S04]  /*ec90*/  LDL R30, [R1+0x240] ;  /* 0x00024000011e7983 */ /* 0x000ea80000100800 */
[----:B------:R-:W2:Y:S01]  /*eca0*/  LDL R18, [R1+0x350] ;  /* 0x0003500001127983 */ /* 0x000ea20000100800 */
[----:B------:R-:W0:Y:S01]  /*ecb0*/  MUFU.EX2 R51, R51 ;  /* 0x0000003300337308 */ /* 0x000e220000000800 */
[----:B------:R-:W-:Y:S01]  /*ecc0*/  FADD.FTZ R3, R35, R12 ;  /* 0x0000000c23037221 */ /* 0x000fe20000010000 */
[----:B------:R-:W-:Y:S01]  /*ecd0*/  FADD.FTZ R8, R49, R8 ;  /* 0x0000000831087221 */ /* 0x000fe20000010000 */
[----:B------:R-:W2:Y:S04]  /*ece0*/  LDL R32, [R1+0x250] ;  /* 0x0002500001207983 */ /* 0x000ea80000100800 */
[----:B------:R-:W2:Y:S01]  /*ecf0*/  LDL R19, [R1+0x354] ;  /* 0x0003540001137983 */ /* 0x000ea20000100800 */
[----:B------:R-:W0:Y:S01]  /*ed00*/  MUFU.EX2 R173, R173 ;  /* 0x000000ad00ad7308 */ /* 0x000e220000000800 */
[----:B------:R-:W-:Y:S01]  /*ed10*/  FADD.FTZ R12, R170, R3 ;  /* 0x00000003aa0c7221 */ /* 0x000fe20000010000 */
[----:B-1----:R-:W-:Y:S01]  /*ed20*/  FADD.FTZ R8, R171, R8 ;  /* 0x00000008ab087221 */ /* 0x002fe20000010000 */
[----:B------:R-:W2:Y:S05]  /*ed30*/  LDL R34, [R1+0x260] ;  /* 0x0002600001227983 */ /* 0x000eaa0000100800 */
[----:B------:R-:W1:Y:S01]  /*ed40*/  MUFU.EX2 R53, R53 ;  /* 0x0000003500357308 */ /* 0x000e620000000800 */
[----:B------:R-:W-:Y:S01]  /*ed50*/  FADD.FTZ R3, R37, R12 ;  /* 0x0000000c25037221 */ /* 0x000fe20000010000 */
[----:B0-----:R-:W-:Y:S01]  /*ed60*/  FADD.FTZ R8, R51, R8 ;  /* 0x0000000833087221 */ /* 0x001fe20000010000 */
[----:B------:R-:W2:Y:S05]  /*ed70*/  LDL R0, [R1+0x324] ;  /* 0x0003240001007983 */ /* 0x000eaa0000100800 */
[----:B------:R-:W0:Y:S01]  /*ed80*/  MUFU.EX2 R175, R175 ;  /* 0x000000af00af7308 */ /* 0x000e220000000800 */
[----:B------:R-:W-:Y:S01]  /*ed90*/  FADD.FTZ R12, R172, R3 ;  /* 0x00000003ac0c7221 */ /* 0x000fe20000010000 */
[----:B------:R-:W-:-:S06]  /*eda0*/  FADD.FTZ R8, R173, R8 ;  /* 0x00000008ad087221 */ /* 0x000fcc0000010000 */
[----:B------:R-:W0:Y:S01]  /*edb0*/  MUFU.EX2 R55, R55 ;  /* 0x0000003700377308 */ /* 0x000e220000000800 */
[----:B------:R-:W-:Y:S01]  /*edc0*/  FADD.FTZ R3, R39, R12 ;  /* 0x0000000c27037221 */ /* 0x000fe20000010000 */
[----:B-1----:R-:W-:-:S06]  /*edd0*/  FADD.FTZ R8, R53, R8 ;  /* 0x0000000835087221 */ /* 0x002fcc0000010000 */
[----:B------:R-:W1:Y:S08]  /*ede0*/  MUFU.EX2 R176, R176 ;  /* 0x000000b000b07308 */ /* 0x000e700000000800 */
[----:B------:R-:W1:Y:S01]  /*edf0*/  MUFU.EX2 R177, R177 ;  /* 0x000000b100b17308 */ /* 0x000e620000000800 */
[----:B------:R-:W-:Y:S01]  /*ee00*/  FFMA.FTZ R7, R38, R40, -R7 ;  /* 0x0000002826077223 */ /* 0x000fe20000010807 */
[----:B------:R-:W-:Y:S01]  /*ee10*/  FADD.FTZ R12, R174, R3 ;  /* 0x00000003ae0c7221 */ /* 0x000fe20000010000 */
[----:B0-----:R-:W-:Y:S01]  /*ee20*/  FADD.FTZ R8, R175, R8 ;  /* 0x00000008af087221 */ /* 0x001fe20000010000 */
[----:B------:R-:W2:Y:S04]  /*ee30*/  LDL R38, [R1+0x280] ;  /* 0x0002800001267983 */ /* 0x000ea80000100800 */
[----:B------:R-:W0:Y:S08]  /*ee40*/  MUFU.EX2 R43, R43 ;  /* 0x0000002b002b7308 */ /* 0x000e300000000800 */
[----:B------:R-:W0:Y:S01]  /*ee50*/  MUFU.EX2 R57, R57 ;  /* 0x0000003900397308 */ /* 0x000e220000000800 */
[----:B------:R-:W-:Y:S01]  /*ee60*/  FADD.FTZ R3, R41, R12 ;  /* 0x0000000c29037221 */ /* 0x000fe20000010000 */
[----:B------:R-:W-:Y:S01]  /*ee70*/  FADD.FTZ R8, R55, R8 ;  /* 0x0000000837087221 */ /* 0x000fe20000010000 */
[----:B------:R-:W2:Y:S05]  /*ee80*/  LDL R40, [R1+0x290] ;  /* 0x0002900001287983 */ /* 0x000eaa0000100800 */
[----:B------:R-:W0:Y:S08]  /*ee90*/  MUFU.EX2 R178, R178 ;  /* 0x000000b200b27308 */ /* 0x000e300000000800 */
[----:B------:R0:W0:Y:S01]  /*eea0*/  MUFU.EX2 R179, R36 ;  /* 0x0000002400b37308 */ /* 0x0000220000000800 */
[----:B-1----:R-:W-:Y:S01]  /*eeb0*/  FADD.FTZ R12, R176, R3 ;  /* 0x00000003b00c7221 */ /* 0x002fe20000010000 */
[----:B------:R-:W-:-:S06]  /*eec0*/  FADD.FTZ R8, R177, R8 ;  /* 0x00000008b1087221 */ /* 0x000fcc0000010000 */
[----:B------:R-:W1:Y:S08]  /*eed0*/  MUFU.EX2 R45, R45 ;  /* 0x0000002d002d7308 */ /* 0x000e700000000800 */
[----:B------:R1:W1:Y:S01]  /*eee0*/  MUFU.EX2 R59, R7 ;  /* 0x00000007003b7308 */ /* 0x0002620000000800 */
[----:B0-----:R-:W-:Y:S01]  /*eef0*/  FADD.FTZ R3, R43, R12 ;  /* 0x0000000c2b037221 */ /* 0x001fe20000010000 */
[----:B------:R-:W-:Y:S01]  /*ef00*/  FADD.FTZ R8, R57, R8 ;  /* 0x0000000839087221 */ /* 0x000fe20000010000 */
[----:B------:R-:W2:Y:S02]  /*ef10*/  LDL R36, [R1+0x270] ;  /* 0x0002700001247983 */ /* 0x000ea40000100800 */
[----:B------:R-:W-:Y:S01]  /*ef20*/  FADD.FTZ R12, R178, R3 ;  /* 0x00000003b20c7221 */ /* 0x000fe20000010000 */
[----:B------:R-:W-:Y:S01]  /*ef30*/  FADD.FTZ R8, R179, R8 ;  /* 0x00000008b3087221 */ /* 0x000fe20000010000 */
[----:B------:R-:W2:Y:S02]  /*ef40*/  LDL R3, [R1+0x328] ;  /* 0x0003280001037983 */ /* 0x000ea40000100800 */
[----:B-1----:R-:W-:-:S02]  /*ef50*/  FADD.FTZ R12, R45, R12 ;  /* 0x0000000c2d0c7221 */ /* 0x002fc40000010000 */
[----:B------:R-:W2:Y:S01]  /*ef60*/  LDL R7, [R1+0x32c] ;  /* 0x00032c0001077983 */ /* 0x000ea20000100800 */
[----:B------:R-:W-:-:S03]  /*ef70*/  FADD.FTZ R13, R59, R8 ;  /* 0x000000083b0d7221 */ /* 0x000fc60000010000 */
[----:B------:R-:W2:Y:S04]  /*ef80*/  LDL.64 R8, [R1+0xa8] ;  /* 0x0000a80001087983 */ /* 0x000ea80000100a00 */
[----:B------:R0:W-:Y:S04]  /*ef90*/  STL.64 [R1+0x210], R12 ;  /* 0x0002100c01007387 */ /* 0x0001e80000100a00 */
[----:B------:R-:W2:Y:S04]  /*efa0*/  LD.E.64 R26, desc[UR44][R10.64+0x8] ;  /* 0x0000082c0a1a7980 */ /* 0x000ea8000c101b00 */
[----:B------:R-:W2:Y:S04]  /*efb0*/  LD.E.64 R24, desc[UR44][R10.64] ;  /* 0x0000002c0a187980 */ /* 0x000ea8000c101b00 */
[----:B0-----:R-:W2:Y:S04]  /*efc0*/  LDL R12, [R1+0x33c] ;  /* 0x00033c00010c7983 */ /* 0x001ea80000100800 */
[----:B------:R-:W2:Y:S04]  /*efd0*/  LDL R13, [R1+0x344] ;  /* 0x00034400010d7983 */ /* 0x000ea80000100800 */
[----:B------:R-:W2:Y:S04]  /*efe0*/  LDL R10, [R1+0x334] ;  /* 0x00033400010a7983 */ /* 0x000ea80000100800 */
[----:B------:R-:W2:Y:S01]  /*eff0*/  LDL R11, [R1+0x338] ;  /* 0x00033800010b7983 */ /* 0x000ea20000100800 */
[----:B------:R-:W-:-:S02]  /*f000*/  F2FP.F16.F32.PACK_AB R164, R29, R164 ;  /* 0x000000a41da4723e */ /* 0x000fc400000000ff */
[----:B------:R-:W-:Y:S02]  /*f010*/  F2FP.F16.F32.PACK_AB R166, R33, R166 ;  /* 0x000000a621a6723e */ /* 0x000fe400000000ff */
[----:B------:R-:W-:Y:S02]  /*f020*/  F2FP.F16.F32.PACK_AB R165, R150, R165 ;  /* 0x000000a596a5723e */ /* 0x000fe400000000ff */
[----:B------:R-:W-:Y:S02]  /*f030*/  F2FP.F16.F32.PACK_AB R167, R47, R167 ;  /* 0x000000a72fa7723e */ /* 0x000fe400000000ff */
[----:B------:R-:W-:Y:S02]  /*f040*/  F2FP.F16.F32.PACK_AB R168, R35, R168 ;  /* 0x000000a823a8723e */ /* 0x000fe400000000ff */
[----:B------:R-:W-:Y:S02]  /*f050*/  F2FP.F16.F32.PACK_AB R170, R37, R170 ;  /* 0x000000aa25aa723e */ /* 0x000fe400000000ff */
        /* <DEDUP_REMOVED lines=9> */
[----:B------:R-:W-:Y:S01]  /*f0f0*/  F2FP.F16.F32.PACK_AB R179, R59, R179 ;  /* 0x000000b33bb3723e */ /* 0x000fe200000000ff */
[----:B------:R-:W-:Y:S04]  /*f100*/  STL [R1+0x234], R60 ;  /* 0x0002343c01007387 */ /* 0x000fe80000100800 */
[----:B---3--:R-:W-:Y:S04]  /*f110*/  STL [R1+0x238], R62 ;  /* 0x0002383e01007387 */ /* 0x008fe80000100800 */
        /* <DEDUP_REMOVED lines=26> */
[----:B--2---:R-:W-:Y:S04]  /*f2c0*/  STL [R1+0x230], R28 ;  /* 0x0002301c01007387 */ /* 0x004fe80000100800 */
        /* <DEDUP_REMOVED lines=29> */
[----:B------:R-:W-:Y:S01]  /*f4a0*/  IMAD R8, R31, 0x1000, R8 ;  /* 0x000010001f087824 */ /* 0x000fe200078e0208 */
[----:B------:R-:W-:-:S04]  /*f4b0*/  MOV R26, R26 ;  /* 0x0000001a001a7202 */ /* 0x000fc80000000f00 */
[----:B------:R-:W-:Y:S01]  /*f4c0*/  R2UR UR6, R8 ;  /* 0x00000000080672ca */ /* 0x000fe200000e0000 */
[--C-:B------:R-:W-:Y:S01]  /*f4d0*/  IMAD R27, R25, 0x2, R26.reuse ;  /* 0x00000002191b7824 */ /* 0x100fe200078e021a */
[----:B------:R-:W-:Y:S01]  /*f4e0*/  R2UR UR7, R9 ;  /* 0x00000000090772ca */ /* 0x000fe200000e0000 */
[C---:B------:R-:W-:Y:S02]  /*f4f0*/  IMAD R25, R24.reuse, 0x2, R26 ;  /* 0x0000000218197824 */ /* 0x040fe400078e021a */
[----:B------:R-:W-:Y:S01]  /*f500*/  IMAD R24, R24, 0x2, R27 ;  /* 0x0000000218187824 */ /* 0x000fe200078e021b */
[----:B------:R-:W-:Y:S04]  /*f510*/  STSM.16.M88.4 [R26], R164 ;  /* 0x000000a41a007844 */ /* 0x000fe80000000200 */
[----:B------:R-:W-:Y:S04]  /*f520*/  STSM.16.M88.4 [R25], R168 ;  /* 0x000000a819007844 */ /* 0x000fe80000000200 */
[----:B------:R-:W-:Y:S04]  /*f530*/  STSM.16.M88.4 [R27], R172 ;  /* 0x000000ac1b007844 */ /* 0x000fe80000000200 */
[----:B------:R-:W-:Y:S04]  /*f540*/  STSM.16.M88.4 [R24], R176 ;  /* 0x000000b018007844 */ /* 0x000fe80000000200 */
[----:B------:R-:W-:Y:S04]  /*f550*/  STL [R1+0x318], R146 ;  /* 0x0003189201007387 */ /* 0x000fe80000100800 */
[----:B------:R-:W-:Y:S04]  /*f560*/  STL [R1+0x31c], R148 ;  /* 0x00031c9401007387 */ /* 0x000fe80000100800 */
[----:B------:R0:W-:Y:S02]  /*f570*/  STL [R1+0x320], R58 ;  /* 0x0003203a01007387 */ /* 0x0001e40000100800 */
[----:B0-----:R-:W-:-:S06]  /*f580*/  WARPGROUP.ARRIVE ;  /* 0x00000000000079c5 */ /* 0x001fcc0000000000 */
[----:B------:R-:W-:Y:S01]  /*f590*/  HGMMA.64x256x16.F32 R24, R164, gdesc[UR4].tnspB, RZ, !UPT, gsb0 ;  /* 0x43e00004a4187df0 */ /* 0x000fe2000c0008ff */
[----:B------:R0:W-:Y:S04]  /*f5a0*/  STL [R1+0x334], R10 ;  /* 0x0003340a01007387 */ /* 0x0001e80000100800 */
[----:B------:R1:W-:Y:S01]  /*f5b0*/  STL [R1+0x338], R11 ;  /* 0x0003380b01007387 */ /* 0x0003e20000100800 */
[----:B0-----:R-:W-:Y:S02]  /*f5c0*/  VIADD R10, R8, 0x80 ;  /* 0x00000080080a7836 */ /* 0x001fe40000000000 */
[----:B-1----:R-:W-:-:S03]  /*f5d0*/  IMAD.MOV.U32 R11, RZ, RZ, R9 ;  /* 0x000000ffff0b7224 */ /* 0x002fc600078e0009 */
[----:B------:R-:W-:Y:S02]  /*f5e0*/  R2UR UR6, R10 ;  /* 0x000000000a0672ca */ /* 0x000fe400000e0000 */
[----:B------:R-:W-:Y:S01]  /*f5f0*/  R2UR UR7, R11 ;  /* 0x000000000b0772ca */ /* 0x000fe200000e0000 */
        /* <DEDUP_REMOVED lines=99> */
[----:B------:R-:W-:Y:S01]  /*fc30*/  HGMMA.64x256x16.F32 R24, R168, gdesc[UR4].tnspB, R24, gsb0 ;  /* 0x43e00004a8187df0 */ /* 0x000fe20008000818 */
[----:B------:R-:W-:Y:S02]  /*fc40*/  VIADD R10, R8, 0x100 ;  /* 0x00000100080a7836 */ /* 0x000fe40000000000 */
[----:B------:R-:W-:-:S03]  /*fc50*/  IMAD.MOV.U32 R11, RZ, RZ, R9 ;  /* 0x000000ffff0b7224 */ /* 0x000fc600078e0009 */
[----:B------:R-:W-:Y:S02]  /*fc60*/  R2UR UR6, R10 ;  /* 0x000000000a0672ca */ /* 0x000fe400000e0000 */
[----:B------:R-:W-:Y:S01]  /*fc70*/  R2UR UR7, R11 ;  /* 0x000000000b0772ca */ /* 0x000fe200000e0000 */
[----:B------:R-:W-:Y:S01]  /*fc80*/  VIADD R8, R8, 0x180 ;  /* 0x0000018008087836 */ /* 0x000fe20000000000 */
        /* <DEDUP_REMOVED lines=35> */
[----:B------:R-:W-:Y:S02]  /*fec0*/  R2UR UR6, R8 ;  /* 0x00000000080672ca */ /* 0x000fe400000e0000 */
[----:B------:R-:W-:Y:S01]  /*fed0*/  R2UR UR7, R9 ;  /* 0x00000000090772ca */ /* 0x000fe200000e0000 */
        /* <DEDUP_REMOVED lines=34> */
[----:B------:R-:W-:Y:S03]  /*10100*/  HGMMA.64x256x16.F32 R24, R176, gdesc[UR4].tnspB, R24, gsb0 ;  /* 0x43e00004b0187df0 */ /* 0x000fe60008000818 */
        /* <DEDUP_REMOVED lines=33> */
[----:B------:R-:W5:Y:S04]  /*10320*/  LDL R0, [R1+0x230] ;  /* 0x0002300001007983 */ /* 0x000f680000100800 */
[----:B0-----:R-:W5:Y:S04]  /*10330*/  LDL R76, [R1+0x234] ;  /* 0x00023400014c7983 */ /* 0x001f680000100800 */
[----:B------:R-:W5:Y:S04]  /*10340*/  LDL R78, [R1+0x238] ;  /* 0x00023800014e7983 */ /* 0x000f680000100800 */
[----:B-1----:R-:W5:Y:S04]  /*10350*/  LDL R80, [R1+0x23c] ;  /* 0x00023c0001507983 */ /* 0x002f680000100800 */
[----:B------:R-:W5:Y:S04]  /*10360*/  LDL R8, [R1+0x240] ;  /* 0x0002400001087983 */ /* 0x000f680000100800 */
[----:B------:R-:W5:Y:S04]  /*10370*/  LDL R82, [R1+0x244] ;  /* 0x0002440001527983 */ /* 0x000f680000100800 */
[----:B--2---:R-:W2:Y:S04]  /*10380*/  LDL R84, [R1+0x248] ;  /* 0x0002480001547983 */ /* 0x004ea80000100800 */
[----:B------:R-:W2:Y:S04]  /*10390*/  LDL R86, [R1+0x24c] ;  /* 0x00024c0001567983 */ /* 0x000ea80000100800 */
[----:B------:R-:W2:Y:S04]  /*103a0*/  LDL R10, [R1+0x250] ;  /* 0x00025000010a7983 */ /* 0x000ea80000100800 */
[----:B---3--:R-:W3:Y:S04]  /*103b0*/  LDL R88, [R1+0x254] ;  /* 0x0002540001587983 */ /* 0x008ee80000100800 */
[----:B------:R-:W3:Y:S04]  /*103c0*/  LDL R90, [R1+0x258] ;  /* 0x00025800015a7983 */ /* 0x000ee80000100800 */
[----:B----4-:R-:W4:Y:S04]  /*103d0*/  LDL R92, [R1+0x25c] ;  /* 0x00025c00015c7983 */ /* 0x010f280000100800 */
        /* <DEDUP_REMOVED lines=116> */
[----:B------:R-:W-:Y:S01]  /*10b20*/  @!PT LDS RZ, [RZ] ;  /* 0x00000000fffff984 */ /* 0x000fe20000000800 */
[----:B------:R-:W-:Y:S01]  /*10b30*/  @!PT LDS RZ, [RZ] ;  /* 0x00000000fffff984 */ /* 0x000fe20000000800 */
[----:B------:R-:W-:Y:S01]  /*10b40*/  @!PT LDS RZ, [RZ] ;  /* 0x00000000fffff984 */ /* 0x000fe20000000800 */
[----:B------:R-:W-:Y:S01]  /*10b50*/  @!PT LDS RZ, [RZ] ;  /* 0x00000000fffff984 */ /* 0x000fe20000000800 */
[----:B------:R0:W-:Y:S06]  /*10b60*/  MEMBAR.ALL.CTA ;  /* 0x0000000000007992 */ /* 0x0001ec0000008000 */
[----:B0-----:R-:W0:Y:S04]  /*10b70*/  FENCE.VIEW.ASYNC.S ;  /* 0x00000000000073c6 */ /* 0x001e280000000000 */
        /* <DEDUP_REMOVED lines=9> */
[----:B---3--:R-:W-:Y:S04]  /*10c10*/  STL [R1+0x254], R88 ;  /* 0x0002545801007387 */ /* 0x008fe80000100800 */
[----:B------:R-:W-:Y:S04]  /*10c20*/  STL [R1+0x258], R90 ;  /* 0x0002585a01007387 */ /* 0x000fe80000100800 */
[----:B----4-:R-:W-:Y:S04]  /*10c30*/  STL [R1+0x25c], R92 ;  /* 0x00025c5c01007387 */ /* 0x010fe80000100800 */
        /* <DEDUP_REMOVED lines=116> */
[----:B0-----:R-:W-:-:S03]  /*11380*/  NOP ;  /* 0x0000000000007918 */ /* 0x001fc60000000000 */
[----:B-1----:R-:W3:Y:S04]  /*11390*/  @!P0 LDL.64 R8, [R1+0x68] ;  /* 0x0000680001088983 */ /* 0x002ee80000100a00 */
[----:B------:R-:W4:Y:S01]  /*113a0*/  @!P0 LDL R0, [R1+0x1e8] ;  /* 0x0001e80001008983 */ /* 0x000f220000100800 */
[----:B------:R-:W-:Y:S06]  /*113b0*/  BAR.ARV 0xe, 0x100 ;  /* 0x0384000000007b1d */ /* 0x000fec0000002000 */
[----:B---3--:R-:W-:-:S05]  /*113c0*/  @!P0 MOV R9, R8 ;  /* 0x0000000800098202 */ /* 0x008fca0000000f00 */
[----:B----4-:R-:W-:-:S05]  /*113d0*/  @!P0 IMAD R0, R0, 0x8, R9 ;  /* 0x0000000800008824 */ /* 0x010fca00078e0209 */
[----:B------:R-:W-:-:S04]  /*113e0*/  @!P0 PRMT R0, RZ, 0x654, R0 ;  /* 0x00000654ff008816 */ /* 0x000fc80000000000 */
[----:B------:R0:W-:Y:S02]  /*113f0*/  @!P0 SYNCS.ARRIVE.TRANS64.RED.A1T0 RZ, [R0+URZ], RZ ;  /* 0x000000ff00ff89a7 */ /* 0x0001e4000810043f */
[----:B0-----:R-:W3:Y:S01]  /*11400*/  LDL R0, [R1+0x70] ;  /* 0x0000700001007983 */ /* 0x001ee20000100800 */
[----:B------:R-:W-:Y:S01]  /*11410*/  ISETP.NE.AND P1, PT, R4, 0x1, PT ;  /* 0x000000010400780c */ /* 0x000fe20003f25270 */
[----:B---3--:R-:W-:-:S12]  /*11420*/  IMAD.SHL.U32 R4, R0, 0x40, RZ ;  /* 0x0000004000047824 */ /* 0x008fd800078e00ff */
[----:B------:R-:W-:-:S04]  /*11430*/  @P1 IMAD.HI.U32 R5, R4, R5, RZ ;  /* 0x0000000504051227 */ /* 0x000fc800078e00ff */
[----:B------:R-:W-:Y:S01]  /*11440*/  IMAD.MOV.U32 R3, RZ, RZ, R4 ;  /* 0x000000ffff037224 */ /* 0x000fe200078e0004 */
[----:B------:R-:W-:Y:S02]  /*11450*/  @P1 SHF.R.U32.HI R3, RZ, R6, R5 ;  /* 0x00000006ff031219 */ /* 0x000fe40000011605 */
[----:B------:R-:W-:-:S03]  /*11460*/  ISETP.GE.AND P1, PT, R163, 0x1, PT ;  /* 0x00000001a300780c */ /* 0x000fc60003f26270 */
[----:B------:R-:W-:Y:S02]  /*11470*/  IMAD.IADD R3, R236, 0x1, R3 ;  /* 0x00000001ec037824 */ /* 0x000fe400078e0203 */
[----:B------:R-:W-:Y:S02]  /*11480*/  VIADD R0, R182, 0xfffffffe ;  /* 0xfffffffeb6007836 */ /* 0x000fe40000000000 */
[----:B------:R-:W-:-:S06]  /*11490*/  IMAD.IADD R162, R3, 0x1, R162 ;  /* 0x0000000103a27824 */ /* 0x000fcc00078e02a2 */
[----:B--2---:R-:W-:Y:S05]  /*114a0*/  @!P1 BRA `(.L_x_5045) ;  /* 0x0000000000409947 */ /* 0x004fea0003800000 */
[C---:B------:R-:W-:Y:S01]  /*114b0*/  ISETP.GT.AND P1, PT, R3.reuse, RZ, PT ;  /* 0x000000ff0300720c */ /* 0x040fe20003f24270 */
[----:B------:R-:W-:Y:S01]  /*114c0*/  BSSY B0, `(.L_x_5046) ;  /* 0x000000c000007945 */ /* 0x000fe20003800000 */
[----:B------:R-:W-:-:S11]  /*114d0*/  VIADD R5, R3, 0xffffffff ;  /* 0xffffffff03057836 */ /* 0x000fd60000000000 */
[----:B------:R-:W-:Y:S05]  /*114e0*/  @P1 BRA `(.L_x_5047) ;  /* 0x0000000000181947 */ /* 0x000fea0003800000 */
[----:B------:R-:W-:Y:S01]  /*114f0*/  ISETP.NE.AND P1, PT, R163, 0x1, PT ;  /* 0x00000001a300780c */ /* 0x000fe20003f25270 */
[----:B------:R-:W-:-:S12]  /*11500*/  IMAD.MOV R3, RZ, RZ, -R3 ;  /* 0x000000ffff037224 */ /* 0x000fd800078e0a03 */
[----:B------:R-:W-:-:S05]  /*11510*/  @P1 IMAD.HI.U32 R20, R3, R20, RZ ;  /* 0x0000001403141227 */ /* 0x000fca00078e00ff */
[----:B------:R-:W-:-:S04]  /*11520*/  @P1 SHF.R.U32.HI R3, RZ, R21, R20 ;  /* 0x00000015ff031219 */ /* 0x000fc80000011614 */
[----:B------:R-:W-:Y:S01]  /*11530*/  LOP3.LUT R5, RZ, R3, RZ, 0x33, !PT ;  /* 0x00000003ff057212 */ /* 0x000fe200078e33ff */
[----:B------:R-:W-:Y:S06]  /*11540*/  BRA `(.L_x_5048) ;  /* 0x00000000000c7947 */ /* 0x000fec0003800000 */
.L_x_5047:
[----:B------:R-:W-:-:S13]  /*11550*/  ISETP.NE.AND P1, PT, R163, 0x1, PT ;  /* 0x00000001a300780c */ /* 0x000fda0003f25270 */
[----:B------:R-:W-:-:S05]  /*11560*/  @P1 IMAD.HI.U32 R20, R5, R20, RZ ;  /* 0x0000001405141227 */ /* 0x000fca00078e00ff */
[----:B------:R-:W-:-:S07]  /*11570*/  @P1 SHF.R.U32.HI R5, RZ, R21, R20 ;  /* 0x00000015ff051219 */ /* 0x000fce0000011614 */
.L_x_5048:
[----:B------:R-:W-:Y:S05]  /*11580*/  BSYNC B0 ;  /* 0x0000000000007941 */ /* 0x000fea0003800000 */
.L_x_5046:
[----:B------:R-:W-:-:S05]  /*11590*/  IMAD R5, R5, R163, R163 ;  /* 0x000000a305057224 */ /* 0x000fca00078e02a3 */
[----:B------:R-:W-:-:S07]  /*115a0*/  VIMNMX R162, R162, R5, PT ;  /* 0x00000005a2a27248 */ /* 0x000fce0003fe0100 */
.L_x_5045:
[----:B------:R-:W-:Y:S01]  /*115b0*/  SHF.R.S32.HI R3, RZ, 0x1f, R162 ;  /* 0x0000001fff037819 */ /* 0x000fe200000114a2 */
[----:B------:R-:W-:Y:S03]  /*115c0*/  BSSY B2, `(.L_x_5049) ;  /* 0x0000011000027945 */ /* 0x000fe60003800000 */
[----:B------:R-:W-:-:S04]  /*115d0*/  LEA.HI R3, R3, R162, RZ, 0x6 ;  /* 0x000000a203037211 */ /* 0x000fc800078f30ff */
[----:B------:R-:W-:-:S04]  /*115e0*/  SHF.R.S32.HI R6, RZ, 0x6, R3 ;  /* 0x00000006ff067819 */ /* 0x000fc80000011403 */
[----:B------:R-:W-:-:S04]  /*115f0*/  VIMNMX R3, R157, R6, !PT ;  /* 0x000000069d037248 */ /* 0x000fc80007fe0100 */
[----:B------:R-:W-:-:S13]  /*11600*/  ISETP.GE.AND P1, PT, R0, R3, PT ;  /* 0x000000030000720c */ /* 0x000fda0003f26270 */
[----:B------:R-:W-:Y:S05]  /*11610*/  @!P1 BRA `(.L_x_5050) ;  /* 0x00000000002c9947 */ /* 0x000fea0003800000 */
[----:B------:R-:W-:Y:S01]  /*11620*/  BSSY B1, `(.L_x_5051) ;  /* 0x0000008000017945 */ /* 0x000fe20003800000 */
.L_x_5053:
[----:B------:R-:W-:Y:S01]  /*11630*/  BSSY B0, `(.L_x_5052) ;  /* 0x0000003000007945 */ /* 0x000fe20003800000 */
[----:B------:R-:W-:-:S07]  /*11640*/  MOV R6, 0x11660 ;  /* 0x0001166000067802 */ /* 0x000fce0000000f00 */
[----:B------:R-:W-:Y:S05]  /*11650*/  CALL.REL.NOINC `($_ZN7cutlass13device_kernelIN5flash11enable_sm90INS1_16FlashAttnFwdSm90INS1_25CollectiveMainloopFwdSm90ILi2EN4cute5tupleIJNS5_1CILi1EEES8_S8_EEENS6_IJNS7_ILi64EEESA_SA_EEELi512ENS_6half_tEfNS_4arch4Sm90ELb0ELb1ELb1ELb0ELb0ELb0ELb1ELb0ELb0ELb1ELb1ELb0EEENS1_21CollectiveEpilogueFwdINS6_IJSA_NS7_ILi512EEESA_EEES9_SC_SE_Li256ELb0ELb1ELb1ELb0EEENS1_19SingleTileSchedulerILb0ELb1ELb1ELi64EEEEEEEEEvNT_6ParamsE$_ZZN5flash25CollectiveMainloopFwdSm90ILi2EN4cute5tupleIJNS1_1CILi1EEES4_S4_EEENS2_IJNS3_ILi64EEES6_S6_EEELi512EN7cutlass6half_tEfNS8_4arch4Sm90ELb0ELb1ELb1ELb0ELb0ELb0ELb1ELb0ELb0ELb1ELb1ELb0EE3mmaINS_16FlashAttnFwdSm90ISC_NS_21CollectiveEpilogueFwdINS2_IJS6_NS3_ILi512EEES6_EEES5_S9_SB_Li256ELb0ELb1ELb1ELb0EEENS_19SingleTileSchedulerILb0ELb1ELb1ELi64EEEE13SharedStorageENS1_6TensorINS1_11ArrayEngineIfLm128EEENS1_6LayoutINS2_IJNS2_IJNS3_ILi2EEESR_NS3_ILi32EEEEEES4_S4_EEENS2_IJNS2_IJS4_SR_NS3_ILi4EEEEEENS3_ILi0EEESX_EEEEEEENS_7SoftmaxILi2ELi0EEEEEbRKNSC_6ParamsENS8_25PipelineTmaAsyncNoClusterILi2ENS8_16PipelineTmaAsyncILi2EEEEES19_RNS8_13PipelineStateILj2EEERT0_RT1_iRiRKNS_16SeqlenInfoQKNewKILb0ELb0EEENS2_IJiiiiEEERT_ENKUliT_T0_T1_E_clIZSD_ISM_S10_S12_EbS15_S19_S19_S1C_S1E_S1G_iS1H_S1L_S1M_S1O_EUlRS1P_iE1_NS3_ILb0EEENS3_ILb1EEEEEDaiS1P_S1Q_S1R_) ;  /* 0x000001cc00c87944 */ /* 0x000fea0003c00000 */
[----:B------:R-:W-:Y:S05]  /*11660*/  BSYNC B0 ;  /* 0x0000000000007941 */ /* 0x000fea0003800000 */
.L_x_5052:
[C---:B------:R-:W-:Y:S01]  /*11670*/  ISETP.GT.AND P1, PT, R0.reuse, R3, PT ;  /* 0x000000030000720c */ /* 0x040fe20003f24270 */
[----:B------:R-:W-:-:S12]  /*11680*/  VIADD R0, R0, 0xffffffff ;  /* 0xffffffff00007836 */ /* 0x000fd80000000000 */
[----:B------:R-:W-:Y:S05]  /*11690*/  @P1 BRA `(.L_x_5053) ;  /* 0xfffffffc00e41947 */ /* 0x000fea000383ffff */
[----:B------:R-:W-:Y:S05]  /*116a0*/  BSYNC B1 ;  /* 0x0000000000017941 */ /* 0x000fea0003800000 */
.L_x_5051:
[----:B------:R-:W2:Y:S02]  /*116b0*/  LDL R4, [R1+0x70] ;  /* 0x0000700001047983 */ /* 0x000ea40000100800 */
[----:B--2---:R-:W-:-:S07]  /*116c0*/  IMAD.SHL.U32 R4, R4, 0x40, RZ ;  /* 0x0000004004047824 */ /* 0x004fce00078e00ff */
.L_x_5050:
[----:B------:R-:W-:Y:S05]  /*116d0*/  BSYNC B2 ;  /* 0x0000000000027941 */ /* 0x000fea0003800000 */
.L_x_5049:
[----:B------:R-:W0:Y:S01]  /*116e0*/  LDC R2, c[0x0][0x448] ;  /* 0x00011200ff027b82 */ /* 0x000e220000000800 */
[----:B------:R-:W-:Y:S01]  /*116f0*/  VIADD R4, R4, 0x3f ;  /* 0x0000003f04047836 */ /* 0x000fe20000000000 */
[----:B------:R-:W-:-:S06]  /*11700*/  ULDC UR4, c[0x0][0xad4] ;  /* 0x0002b50000047ab9 */ /* 0x000fcc0000000800 */
[----:B------:R-:W1:Y:S01]  /*11710*/  LDC R7, c[0x0][0xadc] ;  /* 0x0002b700ff077b82 */ /* 0x000e620000000800 */
[----:B0-----:R-:W-:-:S13]  /*11720*/  ISETP.NE.AND P1, PT, R2, 0x1, PT ;  /* 0x000000010200780c */ /* 0x001fda0003f25270 */
[----:B------:R-:W0:Y:S08]  /*11730*/  @P1 LDC R3, c[0x0][0x44c] ;  /* 0x00011300ff031b82 */ /* 0x000e300000000800 */
[----:B------:R-:W2:Y:S01]  /*11740*/  @P1 LDC R5, c[0x0][0x450] ;  /* 0x00011400ff051b82 */ /* 0x000ea20000000800 */
[----:B0-----:R-:W-:-:S05]  /*11750*/  @P1 IMAD.HI.U32 R2, R4, R3, RZ ;  /* 0x0000000304021227 */ /* 0x001fca00078e00ff */
[----:B--2---:R-:W-:Y:S02]  /*11760*/  @P1 SHF.R.U32.HI R4, RZ, R5, R2 ;  /* 0x00000005ff041219 */ /* 0x004fe40000011602 */
[----:B-1----:R-:W-:-:S03]  /*11770*/  ISETP.GE.AND P1, PT, R7, 0x1, PT ;  /* 0x000000010700780c */ /* 0x002fc60003f26270 */
[----:B------:R-:W-:-:S04]  /*11780*/  IMAD.IADD R4, R237, 0x1, R4 ;  /* 0x00000001ed047824 */ /* 0x000fc800078e0204 */
[----:B------:R-:W-:-:S06]  /*11790*/  VIADD R2, R4, -UR4 ;  /* 0x8000000404027c36 */ /* 0x000fcc0008000000 */
[----:B------:R-:W-:Y:S05]  /*117a0*/  @!P1 BRA `(.L_x_5054) ;  /* 0x0000000000449947 */ /* 0x000fea0003800000 */
        /* <DEDUP_REMOVED lines=10> */
.L_x_5056:
[----:B------:R-:W-:-:S13]  /*11850*/  ISETP.NE.AND P1, PT, R7, 0x1, PT ;  /* 0x000000010700780c */ /* 0x000fda0003f25270 */
[----:B------:R-:W0:Y:S02]  /*11860*/  @P1 LDC.64 R8, c[0x0][0xae0] ;  /* 0x0002b800ff081b82 */ /* 0x000e240000000a00 */
[----:B0-----:R-:W-:-:S05]  /*11870*/  @P1 IMAD.HI.U32 R6, R4, R8, RZ ;  /* 0x0000000804061227 */ /* 0x001fca00078e00ff */
[----:B------:R-:W-:-:S07]  /*11880*/  @P1 SHF.R.U32.HI R4, RZ, R9, R6 ;  /* 0x00000009ff041219 */ /* 0x000fce0000011606 */
.L_x_5057:
[----:B------:R-:W-:Y:S05]  /*11890*/  BSYNC B0 ;  /* 0x0000000000007941 */ /* 0x000fea0003800000 */
.L_x_5055:
[----:B------:R-:W-:-:S05]  /*118a0*/  IMAD R3, R4, R7, RZ ;  /* 0x0000000704037224 */ /* 0x000fca00078e02ff */
[----:B------:R-:W-:-:S07]  /*118b0*/  VIMNMX R2, R2, R3, !PT ;  /* 0x0000000302027248 */ /* 0x000fce0007fe0100 */
.L_x_5054:
[----:B------:R-:W-:-:S05]  /*118c0*/  VIADD R2, R2, 0x3f ;  /* 0x0000003f02027836 */ /* 0x000fca0000000000 */
[----:B------:R-:W-:-:S04]  /*118d0*/  SHF.R.S32.HI R3, RZ, 0x1f, R2 ;  /* 0x0000001fff037819 */ /* 0x000fc80000011402 */
[----:B------:R-:W-:-:S04]  /*118e0*/  LEA.HI R3, R3, R2, RZ, 0x6 ;  /* 0x0000000203037211 */ /* 0x000fc800078f30ff */
[----:B------:R-:W-:-:S04]  /*118f0*/  SHF.R.S32.HI R2, RZ, 0x6, R3 ;  /* 0x00000006ff027819 */ /* 0x000fc80000011403 */
[----:B------:R-:W-:-:S04]  /*11900*/  VIMNMX R161, R157, R2, !PT ;  /* 0x000000029da17248 */ /* 0x000fc80007fe0100 */
[----:B------:R-:W-:-:S13]  /*11910*/  ISETP.GE.AND P1, PT, R0, R161, PT ;  /* 0x000000a10000720c */ /* 0x000fda0003f26270 */
[----:B------:R-:W-:Y:S05]  /*11920*/  @!P1 BRA `(.L_x_5058) ;  /* 0x0000007000209947 */ /* 0x000fea0003800000 */
.L_x_5079:
[----:B-1----:R-:W2:Y:S04]  /*11930*/  LDL R56, [R1+0x1e8] ;  /* 0x0001e80001387983 */ /* 0x002ea80000100800 */
[----:B0-----:R-:W3:Y:S04]  /*11940*/  LDL R2, [R1+0x1f0] ;  /* 0x0001f00001027983 */ /* 0x001ee80000100800 */
[----:B------:R-:W4:Y:S01]  /*11950*/  LDL R3, [R1+0x1c] ;  /* 0x00001c0001037983 */ /* 0x000f220000100800 */
[----:B--2---:R-:W-:-:S05]  /*11960*/  VIADD R4, R56, 0x1 ;  /* 0x0000000138047836 */ /* 0x004fca0000000000 */
[----:B------:R-:W-:-:S13]  /*11970*/  ISETP.NE.AND P2, PT, R4, 0x2, PT ;  /* 0x000000020400780c */ /* 0x000fda0003f45270 */
[----:B------:R0:W5:Y:S04]  /*11980*/  @P2 LDL R6, [R1+0x1ec] ;  /* 0x0001ec0001062983 */ /* 0x0001680000100800 */
[----:B------:R-:W2:Y:S01]  /*11990*/  @!P2 LDL R5, [R1+0x1ec] ;  /* 0x0001ec000105a983 */ /* 0x000ea20000100800 */
[----:B---3--:R-:W-:Y:S01]  /*119a0*/  VIADD R2, R2, 0x1 ;  /* 0x0000000102027836 */ /* 0x008fe20000000000 */
[----:B----4-:R-:W-:Y:S02]  /*119b0*/  LOP3.LUT R3, R3, 0x1, RZ, 0xfc, !PT ;  /* 0x0000000103037812 */ /* 0x010fe400078efcff */
[----:B------:R1:W-:Y:S04]  /*119c0*/  STL [R1+0x1e8], R4 ;  /* 0x0001e80401007387 */ /* 0x0003e80000100800 */
[----:B------:R0:W-:Y:S04]  /*119d0*/  STL [R1+0x1f0], R2 ;  /* 0x0001f00201007387 */ /* 0x0001e80000100800 */
[----:B------:R0:W-:Y:S01]  /*119e0*/  @!P2 STL [R1+0x1e8], RZ ;  /* 0x0001e8ff0100a387 */ /* 0x0001e20000100800 */
[----:B------:R-:W-:Y:S01]  /*119f0*/  ISETP.NE.AND P3, PT, R3, 0x3, PT ;  /* 0x000000030300780c */ /* 0x000fe20003f65270 */
[----:B------:R-:W-:Y:S01]  /*11a00*/  IMAD.MOV.U32 R8, RZ, RZ, R0 ;  /* 0x000000ffff087224 */ /* 0x000fe200078e0000 */
[----:B------:R-:W-:Y:S05]  /*11a10*/  YIELD ;  /* 0x0000000000007946 */ /* 0x000fea0003800000 */
[----:B------:R-:W-:Y:S01]  /*11a20*/  BSSY B0, `(.L_x_5059) ;  /* 0x0000008000007945 */ /* 0x000fe20003800000 */
[----:B------:R-:W-:Y:S01]  /*11a30*/  VIADD R0, R0, 0xffffffff ;  /* 0xffffffff00007836 */ /* 0x000fe20000000000 */
[----:B------:R-:W-:Y:S01]  /*11a40*/  ISETP.GT.AND P1, PT, R8, R161, PT ;  /* 0x000000a10800720c */ /* 0x000fe20003f24270 */
[----:B-1----:R-:W-:Y:S01]  /*11a50*/  @!P2 IMAD.MOV.U32 R4, RZ, RZ, RZ ;  /* 0x000000ffff04a224 */ /* 0x002fe200078e00ff */
[----:B--2---:R-:W-:-:S05]  /*11a60*/  @!P2 LOP3.LUT R6, R5, 0x1, RZ, 0x3c, !PT ;  /* 0x000000010506a812 */ /* 0x004fca00078e3cff */
[----:B------:R0:W-:Y:S01]  /*11a70*/  @!P2 STL [R1+0x1ec], R6 ;  /* 0x0001ec060100a387 */ /* 0x0001e20000100800 */
[----:B------:R-:W-:Y:S05]  /*11a80*/  @!P3 BRA `(.L_x_5060) ;  /* 0x000000000004b947 */ /* 0x000fea0003800000 */
[----:B------:R-:W-:Y:S01]  /*11a90*/  BPT.TRAP 0x1 ;  /* 0x000000040000795c */ /* 0x000fe20000300000 */
.L_x_5060:
[----:B------:R-:W-:Y:S05]  /*11aa0*/  BSYNC B0 ;  /* 0x0000000000007941 */ /* 0x000fea0003800000 */
.L_x_5059:
[----:B0-----:R-:W2:Y:S01]  /*11ab0*/  LDL.64 R2, [R1+0x8] ;  /* 0x0000080001027983 */ /* 0x001ea20000100a00 */
[----:B-----5:R-:W-:Y:S02]  /*11ac0*/  SHF.L.U32 R5, R6, 0x1f, RZ ;  /* 0x0000001f06057819 */ /* 0x020fe400000006ff */
[----:B--2---:R-:W-:-:S05]  /*11ad0*/  MOV R3, R2 ;  /* 0x0000000200037202 */ /* 0x004fca0000000f00 */
[----:B------:R-:W-:-:S04]  /*11ae0*/  IMAD R4, R4, 0x8, R3 ;  /* 0x0000000804047824 */ /* 0x000fc800078e0203 */
[----:B------:R0:W1:Y:S01]  /*11af0*/  SYNCS.PHASECHK.TRANS64.TRYWAIT P2, [R4+URZ], R5 ;  /* 0x00000005040075a7 */ /* 0x000062000804017f */
[----:B------:R0:W5:Y:S01]  /*11b00*/  LDL.64 R6, [R1+0x1e8] ;  /* 0x0001e80001067983 */ /* 0x0001620000100a00 */
[----:B------:R-:W-:Y:S04]  /*11b10*/  BSSY B0, `(.L_x_5061) ;  /* 0x0000003000007945 */ /* 0x000fe80003800000 */
[----:B------:R-:W-:Y:S05]  /*11b20*/  @!P3 BRA `(.L_x_5062) ;  /* 0x000000000004b947 */ /* 0x000fea0003800000 */
[----:B------:R-:W-:Y:S01]  /*11b30*/  BPT.TRAP 0x1 ;  /* 0x000000040000795c */ /* 0x000fe20000300000 */
.L_x_5062:
[----:B------:R-:W-:Y:S05]  /*11b40*/  BSYNC B0 ;  /* 0x0000000000007941 */ /* 0x000fea0003800000 */
.L_x_5061:
[----:B------:R-:W-:Y:S04]  /*11b50*/  BSSY B0, `(.L_x_5063) ;  /* 0x0000006000007945 */ /* 0x000fe80003800000 */
[----:B-1----:R-:W-:Y:S05]  /*11b60*/  @P2 BRA `(.L_x_5064) ;  /* 0x0000000000102947 */ /* 0x002fea0003800000 */
[----:B-----5:R-:W-:Y:S01]  /*11b70*/  IMAD R6, R6, 0x8, R3 ;  /* 0x0000000806067824 */ /* 0x020fe200078e0203 */
[----:B------:R-:W-:-:S04]  /*11b80*/  SHF.L.U32 R7, R7, 0x1f, RZ ;  /* 0x0000001f07077819 */ /* 0x000fc800000006ff */
[----:B------:R-:W1:Y:S02]  /*11b90*/  SYNCS.PHASECHK.TRANS64.TRYWAIT P2, [R6+URZ], R7 ;  /* 0x00000007060075a7 */ /* 0x000e64000804017f */
[----:B-1----:R-:W-:Y:S05]  /*11ba0*/  @!P2 BRA `(.L_x_5065) ;  /* 0x000001b00078a947 */ /* 0x002fea0003800000 */
.L_x_5064:
[----:B------:R-:W-:Y:S05]  /*11bb0*/  BSYNC B0 ;  /* 0x0000000000007941 */ /* 0x000fea0003800000 */
.L_x_5063:
[----:B-1---5:R-:W2:Y:S04]  /*11bc0*/  LDL R7, [R1+0x1e8] ;  /* 0x0001e80001077983 */ /* 0x022ea80000100800 */
[----:B------:R-:W2:Y:S01]  /*11bd0*/  LDL.64 R2, [R1+0xa0] ;  /* 0x0000a00001027983 */ /* 0x000ea20000100a00 */
[----:B------:R-:W-:Y:S05]  /*11be0*/  WARPSYNC.ALL ;  /* 0x0000000000007948 */ /* 0x000fea0003800000 */
[----:B------:R-:W3:Y:S04]  /*11bf0*/  LDL.64 R12, [R1+0x98] ;  /* 0x00009800010c7983 */ /* 0x000ee80000100a00 */
[----:B0-----:R-:W4:Y:S04]  /*11c00*/  LDL.64 R4, [R1+0x98] ;  /* 0x0000980001047983 */ /* 0x001f280000100a00 */
[----:B------:R-:W4:Y:S04]  /*11c10*/  LDL.64 R8, [R1+0x98] ;  /* 0x0000980001087983 */ /* 0x000f280000100a00 */
[----:B------:R-:W4:Y:S01]  /*11c20*/  LDL.64 R10, [R1+0x98] ;  /* 0x00009800010a7983 */ /* 0x000f220000100a00 */
[----:B--2---:R-:W-:Y:S01]  /*11c30*/  IMAD R2, R7, 0x200, R2 ;  /* 0x0000020007027824 */ /* 0x004fe200078e0202 */
[----:B------:R-:W-:-:S02]  /*11c40*/  R2UR UR7, R3 ;  /* 0x00000000030772ca */ /* 0x000fc400000e0000 */
[----:B------:R-:W2:Y:S02]  /*11c50*/  LDL R14, [R1+0x54] ;  /* 0x00005400010e7983 */ /* 0x000ea40000100800 */
[C---:B------:R-:W-:Y:S01]  /*11c60*/  R2UR UR6, R2.reuse ;  /* 0x00000000020672ca */ /* 0x040fe200000e0000 */
[----:B------:R-:W-:Y:S01]  /*11c70*/  WARPGROUP.ARRIVE ;  /* 0x00000000000079c5 */ /* 0x000fe20000000000 */
[----:B------:R-:W-:Y:S02]  /*11c80*/  VIADD R6, R2, 0x2 ;  /* 0x0000000202067836 */ /* 0x000fe40000000000 */
[----:B------:R-:W-:Y:S01]  /*11c90*/  IMAD.MOV.U32 R7, RZ, RZ, R3 ;  /* 0x000000ffff077224 */ /* 0x000fe200078e0003 */
[----:B---3--:R-:W-:Y:S02]  /*11ca0*/  R2UR UR4, R12 ;  /* 0x000000000c0472ca */ /* 0x008fe400000e0000 */
[----:B------:R-:W-:Y:S02]  /*11cb0*/  R2UR UR5, R13 ;  /* 0x000000000d0572ca */ /* 0x000fe400000e0000 */
[----:B------:R0:W5:Y:S11]  /*11cc0*/  LDL.64 R12, [R1+0x1e8] ;  /* 0x0001e800010c7983 */ /* 0x0001760000100a00 */
[----:B------:R-:W-:Y:S01]  /*11cd0*/  HGMMA.64x64x16.F32 R24, gdesc[UR4], RZ, !UPT, gsb0 ;  /* 0x00e00000041879f0 */ /* 0x000fe2000c0008ff */
[----:B----4-:R-:W-:Y:S01]  /*11ce0*/  VIADD R4, R4, 0x2 ;  /* 0x0000000204047836 */ /* 0x010fe20000000000 */
[----:B------:R-:W-:-:S02]  /*11cf0*/  R2UR UR6, R6 ;  /* 0x00000000060672ca */ /* 0x000fc400000e0000 */
[----:B------:R-:W-:Y:S02]  /*11d00*/  R2UR UR7, R7 ;  /* 0x00000000070772ca */ /* 0x000fe400000e0000 */
[----:B------:R-:W-:Y:S02]  /*11d10*/  R2UR UR4, R4 ;  /* 0x00000000040472ca */ /* 0x000fe400000e0000 */
[----:B------:R-:W-:Y:S01]  /*11d20*/  R2UR UR5, R5 ;  /* 0x00000000050572ca */ /* 0x000fe200000e0000 */
[----:B------:R-:W-:Y:S02]  /*11d30*/  WARPGROUP.DEPBAR.LE gsb0, 0x0 ;  /* 0x00008000000079c5 */ /* 0x000fe40000010000 */
[----:B------:R-:W-:-:S10]  /*11d40*/  WARPGROUP.ARRIVE ;  /* 0x00000000000079c5 */ /* 0x000fd40000000000 */
[----:B------:R-:W-:Y:S01]  /*11d50*/  HGMMA.64x64x16.F32 R24, gdesc[UR4], R24, gsb0 ;  /* 0x00e00000041879f0 */ /* 0x000fe20008000818 */
[----:B------:R-:W-:Y:S02]  /*11d60*/  VIADD R8, R8, 0x4 ;  /* 0x0000000408087836 */ /* 0x000fe40000000000 */
[----:B------:R-:W-:Y:S02]  /*11d70*/  VIADD R4, R2, 0x4 ;  /* 0x0000000402047836 */ /* 0x000fe40000000000 */
[----:B------:R-:W-:Y:S01]  /*11d80*/  IMAD.MOV.U32 R5, RZ, RZ, R3 ;  /* 0x000000ffff057224 */ /* 0x000fe200078e0003 */
        /* <DEDUP_REMOVED lines=8> */
[----:B------:R-:W-:Y:S01]  /*11e10*/  VIADD R10, R10, 0x6 ;  /* 0x000000060a0a7836 */ /* 0x000fe20000000000 */
[----:B------:R-:W-:Y:S02]  /*11e20*/  R2UR UR7, R3 ;  /* 0x00000000030772ca */ /* 0x000fe400000e0000 */
[----:B------:R-:W-:Y:S02]  /*11e30*/  R2UR UR6, R2 ;  /* 0x00000000020672ca */ /* 0x000fe400000e0000 */
[----:B------:R-:W-:Y:S02]  /*11e40*/  R2UR UR4, R10 ;  /* 0x000000000a0472ca */ /* 0x000fe400000e0000 */
[----:B------:R-:W-:Y:S01]  /*11e50*/  R2UR UR5, R11 ;  /* 0x000000000b0572ca */ /* 0x000fe200000e0000 */
[----:B------:R-:W-:Y:S01]  /*11e60*/  IMAD.MOV.U32 R4, RZ, RZ, 0x1 ;  /* 0x00000001ff047424 */ /* 0x000fe200078e00ff */
[----:B------:R0:W-:Y:S01]  /*11e70*/  STL [R1+0x80], RZ ;  /* 0x000080ff01007387 */ /* 0x0001e20000100800 */
[----:B------:R-:W-:-:S02]  /*11e80*/  WARPGROUP.DEPBAR.LE gsb0, 0x0 ;  /* 0x00008000000079c5 */ /* 0x000fc40000010000 */
[----:B------:R-:W-:-:S08]  /*11e90*/  WARPGROUP.ARRIVE ;  /* 0x00000000000079c5 */ /* 0x000fd00000000000 */
[----:B------:R-:W-:Y:S01]  /*11ea0*/  HGMMA.64x64x16.F32 R24, gdesc[UR4], R24, gsb0 ;  /* 0x00e00000041879f0 */ /* 0x000fe20008000818 */
[----:B------:R0:W-:Y:S01]  /*11eb0*/  STL [R1+0x80], R4 ;  /* 0x0000800401007387 */ /* 0x0001e20000100800 */
[----:B--2---:R-:W-:-:S03]  /*11ec0*/  LOP3.LUT R14, R14, 0x1, RZ, 0xfc, !PT ;  /* 0x000000010e0e7812 */ /* 0x004fc600078efcff */
[----:B------:R0:W-:Y:S04]  /*11ed0*/  STL [R1+0x80], R4 ;  /* 0x0000800401007387 */ /* 0x0001e80000100800 */
[----:B------:R0:W-:Y:S04]  /*11ee0*/  STL [R1+0x80], R4 ;  /* 0x0000800401007387 */ /* 0x0001e80000100800 */
[----:B------:R0:W-:Y:S01]  /*11ef0*/  STL [R1+0x80], R4 ;  /* 0x0000800401007387 */ /* 0x0001e20000100800 */
[----:B------:R-:W-:Y:S01]  /*11f00*/  ISETP.NE.AND P3, PT, R14, 0x3, PT ;  /* 0x000000030e00780c */ /* 0x000fe20003f65270 */
[----:B------:R-:W-:Y:S01]  /*11f10*/  BSSY B0, `(.L_x_5066) ;  /* 0x0000004000007945 */ /* 0x000fe20003800000 */
[----:B------:R-:W-:-:S11]  /*11f20*/  WARPGROUP.DEPBAR.LE gsb0, 0x0 ;  /* 0x00008000000079c5 */ /* 0x000fd60000010000 */
[----:B0-----:R-:W-:Y:S05]  /*11f30*/  @!P3 BRA `(.L_x_5067) ;  /* 0x000000000004b947 */ /* 0x001fea0003800000 */
[----:B------:R-:W-:Y:S01]  /*11f40*/  BPT.TRAP 0x1 ;  /* 0x000000040000795c */ /* 0x000fe20000300000 */
.L_x_5067:
[----:B------:R-:W-:Y:S05]  /*11f50*/  BSYNC B0 ;  /* 0x0000000000007941 */ /* 0x000fea0003800000 */
.L_x_5066:
        /* <DEDUP_REMOVED lines=8> */
.L_x_5069:
[----:B------:R-:W-:Y:S05]  /*11fe0*/  BSYNC B0 ;  /* 0x0000000000007941 */ /* 0x000fea0003800000 */
.L_x_5068:
[----:B------:R-:W-:Y:S04]  /*11ff0*/  BSSY B0, `(.L_x_5070) ;  /* 0x0000004000007945 */ /* 0x000fe80003800000 */
[----:B-1----:R-:W-:Y:S05]  /*12000*/  @P2 BRA `(.L_x_5071) ;  /* 0x0000000000082947 */ /* 0x002fea0003800000 */
[----:B------:R-:W1:Y:S02]  /*12010*/  SYNCS.PHASECHK.TRANS64.TRYWAIT P2, [R12+URZ], R13 ;  /* 0x0000000d0c0075a7 */ /* 0x000e64000804017f */
[----:B-1----:R-:W-:Y:S05]  /*12020*/  @!P2 BRA `(.L_x_5072) ;  /* 0x000001ac006ca947 */ /* 0x002fea0003800000 */
.L_x_5071:
[----:B------:R-:W-:Y:S05]  /*12030*/  BSYNC B0 ;  /* 0x0000000000007941 */ /* 0x000fea0003800000 */
.L_x_5070:
[----:B------:R-:W2:Y:S04]  /*12040*/  LDL R14, [R1+0x88] ;  /* 0x00008800010e7983 */ /* 0x000ea80000100800 */
[----:B------:R-:W3:Y:S04]  /*12050*/  LDL R5, [R1+0x1e8] ;  /* 0x0001e80001057983 */ /* 0x000ee80000100800 */
[----:B------:R-:W3:Y:S04]  /*12060*/  LDL.64 R2, [R1+0xb8] ;  /* 0x0000b80001027983 */ /* 0x000ee80000100a00 */
[----:B------:R-:W4:Y:S04]  /*12070*/  LDL.64 R6, [R1+0xb0] ;  /* 0x0000b00001067983 */ /* 0x000f280000100a00 */
[----:B------:R-:W5:Y:S04]  /*12080*/  LDL.64 R8, [R1+0xb0] ;  /* 0x0000b00001087983 */ /* 0x000f680000100a00 */
[----:B------:R-:W5:Y:S04]  /*12090*/  LDL.64 R10, [R1+0xb0] ;  /* 0x0000b000010a7983 */ /* 0x000f680000100a00 */
[----:B01----:R-:W5:Y:S01]  /*120a0*/  LDL.64 R12, [R1+0xb0] ;  /* 0x0000b000010c7983 */ /* 0x003f620000100a00 */
[----:B------:R-:W-:Y:S05]  /*120b0*/  WARPSYNC.ALL ;  /* 0x0000000000007948 */ /* 0x000fea0003800000 */
[----:B------:R-:W-:Y:S01]  /*120c0*/  WARPGROUP.ARRIVE ;  /* 0x00000000000079c5 */ /* 0x000fe20000000000 */
[----:B------:R-:W5:Y:S05]  /*120d0*/  LDL.64 R18, [R1+0xb0] ;  /* 0x0000b00001127983 */ /* 0x000f6a0000100a00 */
[----:B------:R-:W0:Y:S01]  /*120e0*/  S2R R20, SR_TID.X ;  /* 0x0000000000147919 */ /* 0x000e220000002100 */
[----:B------:R-:W5:Y:S04]  /*120f0*/  LDL.64 R58, [R1+0xb0] ;  /* 0x0000b000013a7983 */ /* 0x000f680000100a00 */
[----:B------:R-:W5:Y:S04]  /*12100*/  LDL.64 R60, [R1+0xb0] ;  /* 0x0000b000013c7983 */ /* 0x000f680000100a00 */
[----:B------:R-:W5:Y:S01]  /*12110*/  LDL.64 R62, [R1+0xb0] ;  /* 0x0000b000013e7983 */ /* 0x000f620000100a00 */
[----:B--2---:R-:W-:-:S03]  /*12120*/  ISETP.NE.U32.AND P2, PT, R14, RZ, PT ;  /* 0x000000ff0e00720c */ /* 0x004fc60003f45070 */
[----:B------:R-:W2:Y:S01]  /*12130*/  LDL.64 R14, [R1+0xb0] ;  /* 0x0000b000010e7983 */ /* 0x000ea20000100a00 */
[----:B---3--:R-:W-:Y:S01]  /*12140*/  IMAD R2, R5, 0x1000, R2 ;  /* 0x0000100005027824 */ /* 0x008fe200078e0202 */
[----:B------:R-:W-:Y:S02]  /*12150*/  R2UR UR7, R3 ;  /* 0x00000000030772ca */ /* 0x000fe400000e0000 */
[----:B----4-:R-:W-:Y:S02]  /*12160*/  R2UR UR4, R6 ;  /* 0x00000000060472ca */ /* 0x010fe400000e0000 */
[----:B------:R-:W-:Y:S02]  /*12170*/  R2UR UR6, R2 ;  /* 0x00000000020672ca */ /* 0x000fe400000e0000 */
[----:B------:R-:W-:Y:S02]  /*12180*/  R2UR UR5, R7 ;  /* 0x00000000070572ca */ /* 0x000fe400000e0000 */
[----:B------:R-:W-:-:S11]  /*12190*/  VOTEU.ANY UP0, P2 ;  /* 0x00000000003f7886 */ /* 0x000fd60001000100 */
        /* <DEDUP_REMOVED lines=25> */
[--C-:B------:R-:W-:Y:S01]  /*12330*/  IMAD.MOV.U32 R7, RZ, RZ, R3.reuse ;  /* 0x000000ffff077224 */ /* 0x100fe200078e0003 */
        /* <DEDUP_REMOVED lines=9> */
[----:B------:R-:W-:Y:S01]  /*123d0*/  IMAD.MOV.U32 R7, RZ, RZ, R3 ;  /* 0x000000ffff077224 */ /* 0x000fe200078e0003 */
[----:B------:R-:W-:-:S04]  /*123e0*/  R2UR UR6, R6 ;  /* 0x00000000060672ca */ /* 0x000fc800000e0000 */
[----:B------:R-:W-:Y:S01]  /*123f0*/  R2UR UR7, R7 ;  /* 0x00000000070772ca */ /* 0x000fe200000e0000 */
[----:B--2---:R-:W-:Y:S01]  /*12400*/  VIADD R14, R14, 0x200 ;  /* 0x000002000e0e7836 */ /* 0x004fe20000000000 */
[----:B------:R-:W-:-:S04]  /*12410*/  R2UR UR5, R15 ;  /* 0x000000000f0572ca */ /* 0x000fc800000e0000 */
        /* <DEDUP_REMOVED lines=127> */
[----:B-----5:R-:W-:Y:S01]  /*12c10*/  R2UR UR9, R9 ;  /* 0x00000000090972ca */ /* 0x020fe200000e0000 */
[----:B------:R-:W-:Y:S01]  /*12c20*/  IMAD.MOV.U32 R19, RZ, RZ, R3 ;  /* 0x000000ffff137224 */ /* 0x000fe200078e0003 */
[----:B0-----:R-:W5:Y:S02]  /*12c30*/  LDL.64 R20, [R1+0xb0] ;  /* 0x0000b00001147983 */ /* 0x001f640000100a00 */
        /* <DEDUP_REMOVED lines=10> */
[----:B------:R-:W-:Y:S02]  /*12ce0*/  WARPGROUP.DEPBAR.LE gsb0, 0x0 ;  /* 0x00008000000079c5 */ /* 0x000fe40000010000 */
[----:B------:R-:W-:-:S09]  /*12cf0*/  WARPGROUP.ARRIVE ;  /* 0x00000000000079c5 */ /* 0x000fd20000000000 */
[----:B------:R-:W-:Y:S01]  /*12d00*/  HGMMA.64x64x16.F32 R24, gdesc[UR8], R24, UP0, gsb0 ;  /* 0x00e00000081879f0 */ /* 0x000fe2000b800818 */
[----:B------:R-:W-:-:S05]  /*12d10*/  IMAD.MOV.U32 R18, RZ, RZ, 0x4 ;  /* 0x00000004ff127424 */ /* 0x000fca00078e00ff */
[----:B------:R-:W-:Y:S01]  /*12d20*/  SEL R7, R18, 0x2, P2 ;  /* 0x0000000212077807 */ /* 0x000fe20001000000 */
[----:B------:R-:W-:-:S03]  /*12d30*/  IMAD.MOV.U32 R9, RZ, RZ, R3 ;  /* 0x000000ffff097224 */ /* 0x000fc600078e0003 */
[----:B--2---:R-:W-:Y:S01]  /*12d40*/  IADD3 R10, R7, 0x800, R10 ;  /* 0x00000800070a7810 */ /* 0x004fe20007ffe00a */
[----:B------:R-:W-:Y:S01]  /*12d50*/  IMAD.IADD R8, R6, 0x1, R7 ;  /* 0x0000000106087824 */ /* 0x000fe200078e0207 */
[----:B------:R-:W-:Y:S02]  /*12d60*/  R2UR UR7, R9 ;  /* 0x00000000090772ca */ /* 0x000fe400000e0000 */
[----:B------:R-:W-:Y:S02]  /*12d70*/  R2UR UR4, R10 ;  /* 0x000000000a0472ca */ /* 0x000fe400000e0000 */
[----:B------:R-:W-:Y:S02]  /*12d80*/  R2UR UR6, R8 ;  /* 0x00000000080672ca */ /* 0x000fe400000e0000 */
[----:B------:R-:W-:Y:S01]  /*12d90*/  R2UR UR5, R11 ;  /* 0x000000000b0572ca */ /* 0x000fe200000e0000 */
[----:B------:R-:W-:Y:S02]  /*12da0*/  WARPGROUP.DEPBAR.LE gsb0, 0x0 ;  /* 0x00008000000079c5 */ /* 0x000fe40000010000 */
[----:B------:R-:W-:Y:S01]  /*12db0*/  WARPGROUP.ARRIVE ;  /* 0x00000000000079c5 */ /* 0x000fe20000000000 */
[----:B------:R-:W-:Y:S01]  /*12dc0*/  SEL R9, R18, 0x6, !P2 ;  /* 0x0000000612097807 */ /* 0x000fe20005000000 */
[----:B------:R-:W-:Y:S01]  /*12dd0*/  IMAD.MOV.U32 R11, RZ, RZ, R3 ;  /* 0x000000ffff0b7224 */ /* 0x000fe200078e0003 */
[----:B------:R-:W2:Y:S07]  /*12de0*/  LDL.64 R18, [R1+0xb0] ;  /* 0x0000b00001127983 */ /* 0x000eae0000100a00 */
[----:B------:R-:W-:Y:S01]  /*12df0*/  HGMMA.64x64x16.F32 R24, gdesc[UR4], R24, gsb0 ;  /* 0x00e00000041879f0 */ /* 0x000fe20008000818 */
[----:B------:R-:W-:Y:S01]  /*12e00*/  IMAD.IADD R10, R6, 0x1, R9 ;  /* 0x00000001060a7824 */ /* 0x000fe200078e0209 */
[----:B---3--:R-:W-:Y:S01]  /*12e10*/  IADD3 R12, R9, 0x800, R12 ;  /* 0x00000800090c7810 */ /* 0x008fe20007ffe00c */
[----:B------:R-:W3:Y:S01]  /*12e20*/  @!P0 LDL R8, [R1+0x1e8] ;  /* 0x0001e80001088983 */ /* 0x000ee20000100800 */
        /* <DEDUP_REMOVED lines=23> */
[C---:B-----5:R-:W-:Y:S01]  /*12fa0*/  IADD3 R10, R5.reuse, 0xa00, R20 ;  /* 0x00000a00050a7810 */ /* 0x060fe20007ffe014 */
[----:B------:R-:W-:Y:S01]  /*12fb0*/  IMAD.MOV.U32 R11, RZ, RZ, R21 ;  /* 0x000000ffff0b7224 */ /* 0x000fe200078e0015 */
[----:B------:R-:W4:Y:S06]  /*12fc0*/  LDL.64 R14, [R1+0xb0] ;  /* 0x0000b000010e7983 */ /* 0x000f2c0000100a00 */
[----:B------:R-:W-:Y:S01]  /*12fd0*/  HGMMA.64x64x16.F32 R24, gdesc[UR4], R24, gsb0 ;  /* 0x00e00000041879f0 */ /* 0x000fe20008000818 */
[----:B------:R-:W-:-:S02]  /*12fe0*/  IMAD.IADD R12, R5, 0x1, R6 ;  /* 0x00000001050c7824 */ /* 0x000fc400078e0206 */
[----:B------:R-:W-:Y:S01]  /*12ff0*/  IMAD.MOV.U32 R13, RZ, RZ, R3 ;  /* 0x000000ffff0d7224 */ /* 0x000fe200078e0003 */
[----:B------:R-:W-:Y:S01]  /*13000*/  R2UR UR4, R10 ;  /* 0x000000000a0472ca */ /* 0x000fe200000e0000 */
[----:B------:R-:W5:Y:S01]  /*13010*/  LDL.64 R20, [R1+0xb0] ;  /* 0x0000b00001147983 */ /* 0x000f620000100a00 */
        /* <DEDUP_REMOVED lines=11> */
[----:B------:R-:W3:Y:S01]  /*130d0*/  LDL.64 R58, [R1+0xb0] ;  /* 0x0000b000013a7983 */ /* 0x000ee20000100a00 */
[----:B------:R-:W-:Y:S02]  /*130e0*/  R2UR UR4, R10 ;  /* 0x000000000a0472ca */ /* 0x000fe400000e0000 */
[----:B------:R-:W-:-:S02]  /*130f0*/  R2UR UR7, R13 ;  /* 0x000000000d0772ca */ /* 0x000fc400000e0000 */
[----:B------:R-:W-:Y:S01]  /*13100*/  R2UR UR5, R11 ;  /* 0x000000000b0572ca */ /* 0x000fe200000e0000 */
[----:B------:R-:W-:Y:S02]  /*13110*/  WARPGROUP.DEPBAR.LE gsb0, 0x0 ;  /* 0x00008000000079c5 */ /* 0x000fe40000010000 */
[----:B------:R-:W-:Y:S01]  /*13120*/  WARPGROUP.ARRIVE ;  /* 0x00000000000079c5 */ /* 0x000fe20000000000 */
[C---:B------:R-:W-:Y:S01]  /*13130*/  IMAD.IADD R10, R9.reuse, 0x1, R6 ;  /* 0x00000001090a7824 */ /* 0x040fe200078e0206 */
[----:B--2---:R-:W-:Y:S01]  /*13140*/  IADD3 R18, R9, 0xa00, R18 ;  /* 0x00000a0009127810 */ /* 0x004fe20007ffe012 */
[----:B------:R-:W2:Y:S07]  /*13150*/  LDL.64 R12, [R1+0xb0] ;  /* 0x0000b000010c7983 */ /* 0x000eae0000100a00 */
        /* <DEDUP_REMOVED lines=27> */
[C---:B----4-:R-:W-:Y:S01]  /*13310*/  IADD3 R14, R5.reuse, 0xc00, R14 ;  /* 0x00000c00050e7810 */ /* 0x050fe20007ffe00e */
[----:B------:R-:W-:Y:S01]  /*13320*/  IMAD.IADD R10, R5, 0x1, R6 ;  /* 0x00000001050a7824 */ /* 0x000fe200078e0206 */
[----:B------:R-:W4:Y:S01]  /*13330*/  LDL.64 R18, [R1+0xb0] ;  /* 0x0000b00001127983 */ /* 0x000f220000100a00 */
[----:B-----5:R-:W-:-:S03]  /*13340*/  IADD3 R20, R7, 0xc00, R20 ;  /* 0x00000c0007147810 */ /* 0x020fc60007ffe014 */
[----:B------:R-:W5:Y:S04]  /*13350*/  @!P0 LDL.64 R60, [R1+0x30] ;  /* 0x00003000013c8983 */ /* 0x000f680000100a00 */
        /* <DEDUP_REMOVED lines=8> */
[----:B------:R-:W3:Y:S08]  /*133e0*/  LDL.64 R14, [R1+0xb0] ;  /* 0x0000b000010e7983 */ /* 0x000ef00000100a00 */
        /* <DEDUP_REMOVED lines=9> */
[----:B--2---:R-:W-:Y:S01]  /*13480*/  IADD3 R12, R9, 0xc00, R12 ;  /* 0x00000c00090c7810 */ /* 0x004fe20007ffe00c */
[----:B------:R-:W-:Y:S01]  /*13490*/  IMAD.MOV.U32 R11, RZ, RZ, R3 ;  /* 0x000000ffff0b7224 */ /* 0x000fe200078e0003 */
[----:B------:R-:W2:Y:S06]  /*134a0*/  LDL.64 R20, [R1+0xb0] ;  /* 0x0000b00001147983 */ /* 0x000eac0000100a00 */
        /* <DEDUP_REMOVED lines=26> */
[C---:B----4-:R-:W-:Y:S01]  /*13650*/  IADD3 R18, R5.reuse, 0xe00, R18 ;  /* 0x00000e0005127810 */ /* 0x050fe20007ffe012 */
        /* <DEDUP_REMOVED lines=9> */
[C---:B---3--:R-:W-:Y:S01]  /*136f0*/  IADD3 R14, R7.reuse, 0xe00, R14 ;  /* 0x00000e00070e7810 */ /* 0x048fe20007ffe00e */
        /* <DEDUP_REMOVED lines=9> */
[C---:B------:R-:W-:Y:S01]  /*13790*/  IMAD.IADD R6, R9.reuse, 0x1, R12 ;  /* 0x0000000109067824 */ /* 0x040fe200078e020c */
[----:B--2---:R-:W-:Y:S01]  /*137a0*/  IADD3 R20, R9, 0xe00, R20 ;  /* 0x00000e0009147810 */ /* 0x004fe20007ffe014 */
        /* <DEDUP_REMOVED lines=38> */
[----:B-----5:R-:W-:-:S03]  /*13a10*/  @!P0 MOV R61, R60 ;  /* 0x0000003c003d8202 */ /* 0x020fc60000000f00 */
[----:B------:R-:W-:Y:S04]  /*13a20*/  STL [R1+0x88], R4 ;  /* 0x0000880401007387 */ /* 0x000fe80000100800 */
[----:B------:R-:W-:Y:S04]  /*13a30*/  STL [R1+0x88], R4 ;  /* 0x0000880401007387 */ /* 0x000fe80000100800 */
[----:B------:R-:W-:Y:S04]  /*13a40*/  STL [R1+0x88], R4 ;  /* 0x0000880401007387 */ /* 0x000fe80000100800 */
[----:B------:R-:W-:Y:S04]  /*13a50*/  STL [R1+0x88], R4 ;  /* 0x0000880401007387 */ /* 0x000fe80000100800 */
[----:B------:R-:W-:Y:S01]  /*13a60*/  STL [R1+0x88], R4 ;  /* 0x0000880401007387 */ /* 0x000fe20000100800 */
[----:B------:R-:W-:-:S03]  /*13a70*/  @!P0 IMAD R8, R8, 0x8, R61 ;  /* 0x0000000808088824 */ /* 0x000fc600078e023d */
        /* <DEDUP_REMOVED lines=16> */
[----:B------:R-:W3:Y:S04]  /*13b80*/  LDL R11, [R1+0x220] ;  /* 0x00022000010b7983 */ /* 0x000ee80000100800 */
[----:B-1----:R-:W4:Y:S04]  /*13b90*/  LDL.64 R2, [R1+0x200] ;  /* 0x0002000001027983 */ /* 0x002f280000100a00 */
[----:B------:R-:W5:Y:S04]  /*13ba0*/  LDL.64 R18, [R1+0x210] ;  /* 0x0002100001127983 */ /* 0x000f680000100a00 */
[----:B------:R-:W5:Y:S04]  /*13bb0*/  LDL.64 R20, [R1+0xd8] ;  /* 0x0000d80001147983 */ /* 0x000f680000100a00 */
[----:B--2---:R-:W2:Y:S02]  /*13bc0*/  LD.E R6, desc[UR44][R6.64] ;  /* 0x0000002c06067980 */ /* 0x004ea4000c101900 */
[-C--:B--2---:R-:W-:Y:S01]  /*13bd0*/  FMUL.FTZ R14, R26, R6.reuse ;  /* 0x000000061a0e7220 */ /* 0x084fe20000410000 */
[-C--:B------:R-:W-:Y:S01]  /*13be0*/  FMUL.FTZ R24, R24, R6.reuse ;  /* 0x0000000618187220 */ /* 0x080fe20000410000 */
[-C--:B------:R-:W-:Y:S01]  /*13bf0*/  FMUL.FTZ R5, R25, R6.reuse ;  /* 0x0000000619057220 */ /* 0x080fe20000410000 */
[----:B------:R-:W-:-:S02]  /*13c00*/  FMUL.FTZ R12, R27, R6 ;  /* 0x000000061b0c7220 */ /* 0x000fc40000410000 */
[----:B------:R-:W4:Y:S01]  /*13c10*/  MUFU.TANH R153, R24 ;  /* 0x0000001800997308 */ /* 0x000f220000002400 */
[-C--:B0-----:R-:W-:Y:S01]  /*13c20*/  FMUL.FTZ R4, R28, R6.reuse ;  /* 0x000000061c047220 */ /* 0x081fe20000410000 */
[----:B------:R-:W-:-:S06]  /*13c30*/  FMUL.FTZ R162, R30, R6 ;  /* 0x000000061ea27220 */ /* 0x000fcc0000410000 */
[----:B------:R-:W0:Y:S01]  /*13c40*/  MUFU.TANH R14, R14 ;  /* 0x0000000e000e7308 */ /* 0x000e220000002400 */
[-C--:B------:R-:W-:Y:S01]  /*13c50*/  FMUL.FTZ R81, R29, R6.reuse ;  /* 0x000000061d517220 */ /* 0x080fe20000410000 */
[----:B------:R-:W-:-:S06]  /*13c60*/  FMUL.FTZ R152, R31, R6 ;  /* 0x000000061f987220 */ /* 0x000fcc0000410000 */
[----:B------:R-:W1:Y:S01]  /*13c70*/  MUFU.TANH R5, R5 ;  /* 0x0000000500057308 */ /* 0x000e620000002400 */
[-C--:B------:R-:W-:Y:S01]  /*13c80*/  FMUL.FTZ R85, R32, R6.reuse ;  /* 0x0000000620557220 */ /* 0x080fe20000410000 */
[----:B------:R-:W-:-:S06]  /*13c90*/  FMUL.FTZ R169, R34, R6 ;  /* 0x0000000622a97220 */ /* 0x000fcc0000410000 */
[----:B------:R-:W2:Y:S01]  /*13ca0*/  MUFU.TANH R12, R12 ;  /* 0x0000000c000c7308 */ /* 0x000ea20000002400 */
[-C--:B------:R-:W-:Y:S01]  /*13cb0*/  FMUL.FTZ R91, R33, R6.reuse ;  /* 0x00000006215b7220 */ /* 0x080fe20000410000 */
[----:B------:R-:W-:-:S06]  /*13cc0*/  FMUL.FTZ R163, R35, R6 ;  /* 0x0000000623a37220 */ /* 0x000fcc0000410000 */
[----:B------:R-:W3:Y:S08]  /*13cd0*/  MUFU.TANH R4, R4 ;  /* 0x0000000400047308 */ /* 0x000ef00000002400 */
[----:B------:R-:W5:Y:S01]  /*13ce0*/  MUFU.TANH R162, R162 ;  /* 0x000000a200a27308 */ /* 0x000f620000002400 */
[----:B----4-:R-:W-:Y:S01]  /*13cf0*/  FMNMX.FTZ R8, R153, R2, !PT ;  /* 0x0000000299087209 */ /* 0x010fe20007810000 */
[----:B------:R-:W-:Y:S01]  /*13d00*/  FMUL.FTZ R95, R36, R6 ;  /* 0x00000006245f7220 */ /* 0x000fe20000410000 */
[----:B0-----:R-:W-:-:S05]  /*13d10*/  FMNMX.FTZ R7, R14, R3, !PT ;  /* 0x000000030e077209 */ /* 0x001fca0007810000 */
[----:B------:R-:W0:Y:S01]  /*13d20*/  MUFU.TANH R81, R81 ;  /* 0x0000005100517308 */ /* 0x000e220000002400 */
[----:B------:R-:W-:-:S07]  /*13d30*/  FMUL.FTZ R171, R38, R6 ;  /* 0x0000000626ab7220 */ /* 0x000fce0000410000 */
[----:B------:R-:W4:Y:S01]  /*13d40*/  MUFU.TANH R152, R152 ;  /* 0x0000009800987308 */ /* 0x000f220000002400 */
[----:B-1----:R-:W-:Y:S01]  /*13d50*/  FMNMX.FTZ R9, R5, R8, !PT ;  /* 0x0000000805097209 */ /* 0x002fe20007810000 */
[----:B------:R-:W-:Y:S01]  /*13d60*/  FMUL.FTZ R15, R37, R6 ;  /* 0x00000006250f7220 */ /* 0x000fe20000410000 */
[----:B--2---:R-:W-:-:S05]  /*13d70*/  FMNMX.FTZ R7, R12, R7, !PT ;  /* 0x000000070c077209 */ /* 0x004fca0007810000 */
[----:B------:R-:W1:Y:S01]  /*13d80*/  MUFU.TANH R85, R85 ;  /* 0x0000005500557308 */ /* 0x000e620000002400 */
[----:B------:R-:W-:-:S07]  /*13d90*/  FMUL.FTZ R173, R39, R6 ;  /* 0x0000000627ad7220 */ /* 0x000fce0000410000 */
[----:B------:R-:W2:Y:S01]  /*13da0*/  MUFU.TANH R169, R169 ;  /* 0x000000a900a97308 */ /* 0x000ea20000002400 */
[----:B---3--:R-:W-:Y:S01]  /*13db0*/  FMNMX.FTZ R8, R4, R9, !PT ;  /* 0x0000000904087209 */ /* 0x008fe20007810000 */
[----:B------:R-:W-:Y:S01]  /*13dc0*/  FMUL.FTZ R105, R40, R6 ;  /* 0x0000000628697220 */ /* 0x000fe20000410000 */
[----:B-----5:R-:W-:-:S05]  /*13dd0*/  FMNMX.FTZ R7, R162, R7, !PT ;  /* 0x00000007a2077209 */ /* 0x020fca0007810000 */
[----:B------:R-:W3:Y:S01]  /*13de0*/  MUFU.TANH R91, R91 ;  /* 0x0000005b005b7308 */ /* 0x000ee20000002400 */
[----:B------:R-:W-:-:S07]  /*13df0*/  FMUL.FTZ R175, R42, R6 ;  /* 0x000000062aaf7220 */ /* 0x000fce0000410000 */
[----:B------:R-:W5:Y:S01]  /*13e00*/  MUFU.TANH R163, R163 ;  /* 0x000000a300a37308 */ /* 0x000f620000002400 */
[----:B0-----:R-:W-:Y:S01]  /*13e10*/  FMNMX.FTZ R8, R81, R8, !PT ;  /* 0x0000000851087209 */ /* 0x001fe20007810000 */
[----:B------:R-:W-:Y:S01]  /*13e20*/  FMUL.FTZ R111, R41, R6 ;  /* 0x00000006296f7220 */ /* 0x000fe20000410000 */
[----:B----4-:R-:W-:-:S05]  /*13e30*/  FMNMX.FTZ R10, R152, R7, !PT ;  /* 0x00000007980a7209 */ /* 0x010fca0007810000 */
        /* <DEDUP_REMOVED lines=39> */
[----:B-1----:R-:W-:Y:S02]  /*140b0*/  FMNMX.FTZ R8, R115, R8, !PT ;  /* 0x0000000873087209 */ /* 0x002fe40007810000 */
[----:B--2---:R-:W-:-:S05]  /*140c0*/  FMNMX.FTZ R7, R177, R10, !PT ;  /* 0x0000000ab1077209 */ /* 0x004fca0007810000 */
[----:B------:R-:W1:Y:S08]  /*140d0*/  MUFU.TANH R131, R131 ;  /* 0x0000008300837308 */ /* 0x000e700000002400 */
[----:B------:R-:W2:Y:S01]  /*140e0*/  MUFU.TANH R182, R182 ;  /* 0x000000b600b67308 */ /* 0x000ea20000002400 */
[----:B---3--:R-:W-:Y:S02]  /*140f0*/  FMNMX.FTZ R8, R121, R8, !PT ;  /* 0x0000000879087209 */ /* 0x008fe40007810000 */
[----:B-----5:R-:W-:-:S05]  /*14100*/  FMNMX.FTZ R6, R176, R7, !PT ;  /* 0x00000007b0067209 */ /* 0x020fca0007810000 */
[----:B------:R-:W3:Y:S08]  /*14110*/  MUFU.TANH R133, R133 ;  /* 0x0000008500857308 */ /* 0x000ef00000002400 */
[----:B------:R-:W5:Y:S01]  /*14120*/  MUFU.TANH R183, R183 ;  /* 0x000000b700b77308 */ /* 0x000f620000002400 */
[----:B0-----:R-:W-:Y:S02]  /*14130*/  FMNMX.FTZ R8, R125, R8, !PT ;  /* 0x000000087d087209 */ /* 0x001fe40007810000 */
[----:B----4-:R-:W-:-:S05]  /*14140*/  FMNMX.FTZ R7, R179, R6, !PT ;  /* 0x00000006b3077209 */ /* 0x010fca0007810000 */
[----:B------:R-:W0:Y:S08]  /*14150*/  MUFU.TANH R143, R143 ;  /* 0x0000008f008f7308 */ /* 0x000e300000002400 */
[----:B------:R-:W4:Y:S01]  /*14160*/  MUFU.TANH R184, R184 ;  /* 0x000000b800b87308 */ /* 0x000f220000002400 */
[----:B-1----:R-:W-:Y:S02]  /*14170*/  FMNMX.FTZ R8, R131, R8, !PT ;  /* 0x0000000883087209 */ /* 0x002fe40007810000 */
[----:B--2---:R-:W-:-:S02]  /*14180*/  FMNMX.FTZ R6, R182, R7, !PT ;  /* 0x00000007b6067209 */ /* 0x004fc40007810000 */
[----:B---3--:R-:W-:Y:S02]  /*14190*/  FMNMX.FTZ R8, R133, R8, !PT ;  /* 0x0000000885087209 */ /* 0x008fe40007810000 */
[----:B-----5:R-:W-:Y:S02]  /*141a0*/  FMNMX.FTZ R7, R183, R6, !PT ;  /* 0x00000006b7077209 */ /* 0x020fe40007810000 */
[----:B0-----:R-:W-:Y:S02]  /*141b0*/  FMNMX.FTZ R6, R143, R8, !PT ;  /* 0x000000088f067209 */ /* 0x001fe40007810000 */
[----:B----4-:R-:W-:-:S03]  /*141c0*/  FMNMX.FTZ R7, R184, R7, !PT ;  /* 0x00000007b8077209 */ /* 0x010fc60007810000 */
[----:B------:R-:W0:Y:S04]  /*141d0*/  SHFL.BFLY PT, R9, R6, 0x2, 0x1f ;  /* 0x0c401f0006097f89 */ /* 0x000e2800000e0000 */
[----:B------:R-:W-:Y:S04]  /*141e0*/  STL.64 [R1+0x200], R6 ;  /* 0x0002000601007387 */ /* 0x000fe80000100a00 */
[----:B------:R-:W2:Y:S01]  /*141f0*/  LDL R24, [R1+0x204] ;  /* 0x0002040001187983 */ /* 0x000ea20000100800 */
[----:B0-----:R-:W-:-:S05]  /*14200*/  FMNMX.FTZ R9, R6, R9, !PT ;  /* 0x0000000906097209 */ /* 0x001fca0007810000 */
[----:B------:R-:W0:Y:S02]  /*14210*/  SHFL.BFLY PT, R8, R9, 0x1, 0x1f ;  /* 0x0c201f0009087f89 */ /* 0x000e2400000e0000 */
[----:B0-----:R-:W-:-:S05]  /*14220*/  FMNMX.FTZ R8, R9, R8, !PT ;  /* 0x0000000809087209 */ /* 0x001fca0007810000 */
[----:B------:R-:W-:Y:S04]  /*14230*/  STL [R1+0x200], R8 ;  /* 0x0002000801007387 */ /* 0x000fe80000100800 */
[----:B------:R-:W3:Y:S04]  /*14240*/  LDL R13, [R1+0x200] ;  /* 0x00020000010d7983 */ /* 0x000ee80000100800 */
[----:B--2---:R-:W0:Y:S02]  /*14250*/  SHFL.BFLY PT, R7, R24, 0x2, 0x1f ;  /* 0x0c401f0018077f89 */ /* 0x004e2400000e0000 */
[----:B0-----:R-:W-:-:S05]  /*14260*/  FMNMX.FTZ R7, R7, R24, !PT ;  /* 0x0000001807077209 */ /* 0x001fca0007810000 */
[----:B------:R-:W0:Y:S02]  /*14270*/  SHFL.BFLY PT, R6, R7, 0x1, 0x1f ;  /* 0x0c201f0007067f89 */ /* 0x000e2400000e0000 */
[----:B0-----:R-:W-:Y:S01]  /*14280*/  FMNMX.FTZ R6, R7, R6, !PT ;  /* 0x0000000607067209 */ /* 0x001fe20007810000 */
[----:B---3--:R-:W-:-:S04]  /*14290*/  FADD.FTZ R2, R2, -R13 ;  /* 0x8000000d02027221 */ /* 0x008fc80000010000 */
[----:B------:R-:W-:Y:S01]  /*142a0*/  FADD.FTZ R10, R3, -R6 ;  /* 0x80000006030a7221 */ /* 0x000fe20000010000 */
[----:B------:R-:W-:-:S03]  /*142b0*/  FMUL.FTZ R2, R2, R11 ;  /* 0x0000000b02027220 */ /* 0x000fc60000410000 */
[----:B------:R-:W-:Y:S01]  /*142c0*/  FMUL.FTZ R10, R11, R10 ;  /* 0x0000000a0b0a7220 */ /* 0x000fe20000410000 */
[----:B------:R-:W0:Y:S08]  /*142d0*/  MUFU.EX2 R181, R2 ;  /* 0x0000000200b57308 */ /* 0x000e300000000800 */
[----:B------:R-:W1:Y:S01]  /*142e0*/  MUFU.EX2 R180, R10 ;  /* 0x0000000a00b47308 */ /* 0x000e620000000800 */
[----:B------:R2:W-:Y:S01]  /*142f0*/  STL [R1+0x204], R6 ;  /* 0x0002040601007387 */ /* 0x0005e20000100800 */
[----:B0-----:R-:W-:Y:S01]  /*14300*/  FMUL.FTZ R18, R181, R18 ;  /* 0x00000012b5127220 */ /* 0x001fe20000410000 */
[----:B-1----:R-:W-:-:S05]  /*14310*/  FMUL.FTZ R19, R19, R180 ;  /* 0x000000b413137220 */ /* 0x002fca0000410000 */
[----:B------:R2:W-:Y:S04]  /*14320*/  STL.64 [R1+0x210], R18 ;  /* 0x0002101201007387 */ /* 0x0005e80000100a00 */
[----:B------:R-:W3:Y:S01]  /*14330*/  LD.E R3, desc[UR44][R20.64+0x4] ;  /* 0x0000042c14037980 */ /* 0x000ee2000c101900 */
[----:B------:R-:W-:Y:S01]  /*14340*/  BSSY B0, `(.L_x_5073) ;  /* 0x000000c000007945 */ /* 0x000fe20003800000 */
[----:B---3--:R-:W-:-:S13]  /*14350*/  ISETP.NE.AND P2, PT, R3, RZ, PT ;  /* 0x000000ff0300720c */ /* 0x008fda0003f45270 */
[----:B--2---:R-:W-:Y:S05]  /*14360*/  @P2 BRA `(.L_x_5074) ;  /* 0x0000000000242947 */ /* 0x004fea0003800000 */
[----:B------:R-:W2:Y:S04]  /*14370*/  LDL.64 R8, [R1+0xe0] ;  /* 0x0000e00001087983 */ /* 0x000ea80000100a00 */
[----:B------:R-:W3:Y:S04]  /*14380*/  LD.E R21, desc[UR44][R20.64] ;  /* 0x0000002c14157980 */ /* 0x000ee8000c101900 */
[----:B--2---:R-:W2:Y:S01]  /*14390*/  LD.E.64 R6, desc[UR44][R8.64] ;  /* 0x0000002c08067980 */ /* 0x004ea2000c101b00 */
[----:B---3--:R-:W-:-:S04]  /*143a0*/  IMAD R2, R56, 0x40, R21 ;  /* 0x0000004038027824 */ /* 0x008fc800078e0215 */
[----:B--2---:R-:W-:-:S05]  /*143b0*/  IMAD.WIDE R2, R2, 0x4, R6 ;  /* 0x0000000402027825 */ /* 0x004fca00078e0206 */
[----:B------:R0:W-:Y:S04]  /*143c0*/  ST.E desc[UR44][R2.64], R181 ;  /* 0x000000b502007985 */ /* 0x0001e8000c10192c */
[----:B------:R-:W2:Y:S04]  /*143d0*/  LDL.64 R20, [R1+0xd8] ;  /* 0x0000d80001147983 */ /* 0x000ea80000100a00 */
[----:B--2---:R-:W2:Y:S02]  /*143e0*/  LD.E R6, desc[UR44][R20.64+0x4] ;  /* 0x0000042c14067980 */ /* 0x004ea4000c101900 */
[----:B0-2---:R-:W-:-:S13]  /*143f0*/  ISETP.NE.AND P2, PT, R6, RZ, PT ;  /* 0x000000ff0600720c */ /* 0x005fda0003f45270 */
.L_x_5074:
[----:B------:R-:W-:Y:S05]  /*14400*/  BSYNC B0 ;  /* 0x0000000000007941 */ /* 0x000fea0003800000 */
.L_x_5073:
[----:B------:R-:W-:Y:S04]  /*14410*/  BSSY B0, `(.L_x_5075) ;  /* 0x0000009000007945 */ /* 0x000fe80003800000 */
[----:B------:R-:W-:Y:S05]  /*14420*/  @P2 BRA `(.L_x_5076) ;  /* 0x00000000001c2947 */ /* 0x000fea0003800000 */
[----:B------:R-:W2:Y:S04]  /*14430*/  LDL.64 R6, [R1+0xe0] ;  /* 0x0000e00001067983 */ /* 0x000ea80000100a00 */
[----:B------:R-:W3:Y:S04]  /*14440*/  LD.E R21, desc[UR44][R20.64] ;  /* 0x0000002c14157980 */ /* 0x000ee8000c101900 */
[----:B--2---:R-:W2:Y:S01]  /*14450*/  LD.E.64 R2, desc[UR44][R6.64] ;  /* 0x0000002c06027980 */ /* 0x004ea2000c101b00 */
[----:B---3--:R-:W-:-:S04]  /*14460*/  IMAD R56, R56, 0x40, R21 ;  /* 0x0000004038387824 */ /* 0x008fc800078e0215 */
[----:B------:R-:W-:-:S04]  /*14470*/  VIADD R56, R56, 0x8 ;  /* 0x0000000838387836 */ /* 0x000fc80000000000 */
[----:B--2---:R-:W-:-:S05]  /*14480*/  IMAD.WIDE R2, R56, 0x4, R2 ;  /* 0x0000000438027825 */ /* 0x004fca00078e0202 */
[----:B------:R0:W-:Y:S02]  /*14490*/  ST.E desc[UR44][R2.64], R180 ;  /* 0x000000b402007985 */ /* 0x0001e4000c10192c */
.L_x_5076:
[----:B------:R-:W-:Y:S05]  /*144a0*/  BSYNC B0 ;  /* 0x0000000000007941 */ /* 0x000fea0003800000 */
.L_x_5075:
[----:B------:R-:W2:Y:S04]  /*144b0*/  LDL R185, [R1+0x220] ;  /* 0x0002200001b97983 */ /* 0x000ea80000100800 */
[----:B------:R-:W2:Y:S04]  /*144c0*/  LDL.64 R140, [R1+0x200] ;  /* 0x00020000018c7983 */ /* 0x000ea80000100a00 */
[----:B------:R-:W3:Y:S04]  /*144d0*/  LDL.64 R150, [R1+0x210] ;  /* 0x0002100001967983 */ /* 0x000ee80000100a00 */
[----:B------:R-:W4:Y:S04]  /*144e0*/  LDL.64 R70, [R1+0x230] ;  /* 0x0002300001467983 */ /* 0x000f280000100a00 */
[----:B------:R-:W5:Y:S04]  /*144f0*/  LDL.64 R10, [R1+0x250] ;  /* 0x00025000010a7983 */ /* 0x000f680000100a00 */
[----:B------:R-:W5:Y:S04]  /*14500*/  LDL.64 R128, [R1+0x378] ;  /* 0x0003780001807983 */ /* 0x000f680000100a00 */
[----:B0-----:R-:W5:Y:S04]  /*14510*/  LDL.64 R2, [R1+0x420] ;  /* 0x0004200001027983 */ /* 0x001f680000100a00 */
        /* <DEDUP_REMOVED lines=47> */
[----:B------:R-:W5:Y:S01]  /*14810*/  LDL.64 R148, [R1+0x418] ;  /* 0x0004180001947983 */ /* 0x000f620000100a00 */
[-C--:B--2---:R-:W-:Y:S01]  /*14820*/  FMUL.FTZ R140, R140, R185.reuse ;  /* 0x000000b98c8c7220 */ /* 0x084fe20000410000 */
[----:B------:R-:W-:-:S03]  /*14830*/  FMUL.FTZ R20, R141, R185 ;  /* 0x000000b98d147220 */ /* 0x000fc60000410000 */
        /* <DEDUP_REMOVED lines=15> */
[-C--:B------:R-:W-:Y:S01]  /*14930*/  FFMA.FTZ R4, R143, R185.reuse, -R140 ;  /* 0x000000b98f047223 */ /* 0x080fe2000001088c */
[----:B------:R-:W2:Y:S04]  /*14940*/  LDL.64 R80, [R1+0x3e0] ;  /* 0x0003e00001507983 */ /* 0x000ea80000100a00 */
        /* <DEDUP_REMOVED lines=11> */
[----:B------:R-:W2:Y:S01]  /*14a00*/  LDL.64 R142, [R1+0x3e8] ;  /* 0x0003e800018e7983 */ /* 0x000ea20000100a00 */
[-CC-:B------:R-:W-:Y:S01]  /*14a10*/  FFMA.FTZ R18, R14, R185.reuse, -R20.reuse ;  /* 0x000000b90e127223 */ /* 0x180fe20000010814 */
[-CC-:B------:R-:W-:Y:S01]  /*14a20*/  FFMA.FTZ R165, R12, R185.reuse, -R20.reuse ;  /* 0x000000b90ca57223 */ /* 0x180fe20000010814 */
[----:B------:R-:W-:Y:S01]  /*14a30*/  MUFU.EX2 R153, R153 ;  /* 0x0000009900997308 */ /* 0x000fe20000000800 */
[----:B------:R-:W-:-:S07]  /*14a40*/  FFMA.FTZ R167, R162, R185, -R20 ;  /* 0x000000b9a2a77223 */ /* 0x000fce0000010814 */
[----:B------:R-:W3:Y:S01]  /*14a50*/  MUFU.EX2 R18, R18 ;  /* 0x0000001200127308 */ /* 0x000ee20000000800 */
[-CC-:B------:R-:W-:Y:S01]  /*14a60*/  FFMA.FTZ R14, R152, R185.reuse, -R20.reuse ;  /* 0x000000b9980e7223 */ /* 0x180fe20000010814 */
[----:B------:R-:W-:-:S06]  /*14a70*/  FFMA.FTZ R169, R169, R185, -R20 ;  /* 0x000000b9a9a97223 */ /* 0x000fcc0000010814 */
[----:B------:R-:W-:Y:S08]  /*14a80*/  MUFU.EX2 R164, R164 ;  /* 0x000000a400a47308 */ /* 0x000ff00000000800 */
[----:B------:R-:W0:Y:S01]  /*14a90*/  MUFU.EX2 R165, R165 ;  /* 0x000000a500a57308 */ /* 0x000e220000000800 */
[----:B------:R-:W-:-:S07]  /*14aa0*/  FFMA.FTZ R12, R163, R185, -R20 ;  /* 0x000000b9a30c7223 */ /* 0x000fce0000010814 */
[----:B------:R-:W-:Y:S08]  /*14ab0*/  MUFU.EX2 R166, R166 ;  /* 0x000000a600a67308 */ /* 0x000ff00000000800 */
[----:B------:R-:W1:Y:S01]  /*14ac0*/  MUFU.EX2 R167, R167 ;  /* 0x000000a700a77308 */ /* 0x000e620000000800 */
[----:B---3--:R-:W-:Y:S01]  /*14ad0*/  FADD.FTZ R152, R18, R151 ;  /* 0x0000009712987221 */ /* 0x008fe20000010000 */
[----:B------:R-:W-:-:S06]  /*14ae0*/  FADD.FTZ R151, R153, R150 ;  /* 0x0000009699977221 */ /* 0x000fcc0000010000 */
[----:B------:R-:W-:Y:S01]  /*14af0*/  MUFU.EX2 R21, R21 ;  /* 0x0000001500157308 */ /* 0x000fe20000000800 */
[----:B------:R-:W-:-:S07]  /*14b00*/  FFMA.FTZ R171, R171, R185, -R20 ;  /* 0x000000b9abab7223 */ /* 0x000fce0000010814 */
[----:B------:R-:W3:Y:S01]  /*14b10*/  MUFU.EX2 R14, R14 ;  /* 0x0000000e000e7308 */ /* 0x000ee20000000800 */
[----:B0-----:R-:W-:Y:S01]  /*14b20*/  FADD.FTZ R152, R165, R152 ;  /* 0x00000098a5987221 */ /* 0x001fe20000010000 */
[----:B------:R-:W-:-:S06]  /*14b30*/  FADD.FTZ R151, R164, R151 ;  /* 0x00000097a4977221 */ /* 0x000fcc0000010000 */
[----:B------:R-:W-:Y:S01]  /*14b40*/  MUFU.EX2 R168, R168 ;  /* 0x000000a800a87308 */ /* 0x000fe20000000800 */
[----:B------:R-:W-:-:S07]  /*14b50*/  FFMA.FTZ R178, R173, R185, -R20 ;  /* 0x000000b9adb27223 */ /* 0x000fce0000010814 */
[----:B------:R-:W0:Y:S01]  /*14b60*/  MUFU.EX2 R169, R169 ;  /* 0x000000a900a97308 */ /* 0x000e220000000800 */
[----:B-1----:R-:W-:Y:S01]  /*14b70*/  FADD.FTZ R163, R167, R152 ;  /* 0x00000098a7a37221 */ /* 0x002fe20000010000 */
[----:B------:R-:W-:-:S06]  /*14b80*/  FADD.FTZ R150, R166, R151 ;  /* 0x00000097a6967221 */ /* 0x000fcc0000010000 */
[----:B------:R-:W-:Y:S01]  /*14b90*/  MUFU.EX2 R19, R19 ;  /* 0x0000001300137308 */ /* 0x000fe20000000800 */
[----:B------:R-:W-:-:S07]  /*14ba0*/  FFMA.FTZ R173, R175, R185, -R20 ;  /* 0x000000b9afad7223 */ /* 0x000fce0000010814 */
        /* <DEDUP_REMOVED lines=38> */
[----:B------:R-:W-:Y:S08]  /*14e10*/  MUFU.EX2 R6, R6 ;  /* 0x0000000600067308 */ /* 0x000ff00000000800 */
[----:B------:R-:W0:Y:S01]  /*14e20*/  MUFU.EX2 R152, R152 ;  /* 0x0000009800987308 */ /* 0x000e220000000800 */
[----:B-1----:R-:W-:Y:S01]  /*14e30*/  FADD.FTZ R162, R176, R163 ;  /* 0x000000a3b0a27221 */ /* 0x002fe20000010000 */
[----:B------:R-:W-:-:S06]  /*14e40*/  FADD.FTZ R150, R8, R151 ;  /* 0x0000009708967221 */ /* 0x000fcc0000010000 */
[----:B------:R-:W-:Y:S08]  /*14e50*/  MUFU.EX2 R5, R5 ;  /* 0x0000000500057308 */ /* 0x000ff00000000800 */
[----:B------:R-:W1:Y:S01]  /*14e60*/  MUFU.EX2 R179, R179 ;  /* 0x000000b300b37308 */ /* 0x000e620000000800 */
[----:B---3--:R-:W-:Y:S01]  /*14e70*/  FADD.FTZ R163, R177, R162 ;  /* 0x000000a2b1a37221 */ /* 0x008fe20000010000 */
[----:B------:R-:W-:-:S06]  /*14e80*/  FADD.FTZ R151, R7, R150 ;  /* 0x0000009607977221 */ /* 0x000fcc0000010000 */
[----:B------:R-:W3:Y:S08]  /*14e90*/  MUFU.EX2 R4, R4 ;  /* 0x0000000400047308 */ /* 0x000ef00000000800 */
[----:B------:R-:W5:Y:S01]  /*14ea0*/  MUFU.EX2 R20, R20 ;  /* 0x0000001400147308 */ /* 0x000f620000000800 */
[----:B0-----:R-:W-:Y:S01]  /*14eb0*/  FADD.FTZ R162, R152, R163 ;  /* 0x000000a398a27221 */ /* 0x001fe20000010000 */
[----:B------:R-:W-:-:S03]  /*14ec0*/  FADD.FTZ R150, R6, R151 ;  /* 0x0000009706967221 */ /* 0x000fc60000010000 */
[----:B-1----:R-:W-:Y:S01]  /*14ed0*/  FADD.FTZ R151, R179, R162 ;  /* 0x000000a2b3977221 */ /* 0x002fe20000010000 */
[----:B------:R-:W-:Y:S01]  /*14ee0*/  FADD.FTZ R163, R5, R150 ;  /* 0x0000009605a37221 */ /* 0x000fe20000010000 */
[C---:B----4-:R-:W-:Y:S01]  /*14ef0*/  FMUL.FTZ R71, R181.reuse, R71 ;  /* 0x00000047b5477220 */ /* 0x050fe20000410000 */
[C---:B------:R-:W-:Y:S02]  /*14f00*/  FMUL.FTZ R70, R181.reuse, R70 ;  /* 0x00000046b5467220 */ /* 0x040fe40000410000 */
[----:B---3--:R-:W-:Y:S01]  /*14f10*/  FADD.FTZ R150, R4, R163 ;  /* 0x000000a304967221 */ /* 0x008fe20000010000 */
[C---:B-----5:R-:W-:Y:S01]  /*14f20*/  FMUL.FTZ R11, R181.reuse, R11 ;  /* 0x0000000bb50b7220 */ /* 0x060fe20000410000 */
[C---:B------:R-:W-:Y:S01]  /*14f30*/  FMUL.FTZ R10, R181.reuse, R10 ;  /* 0x0000000ab50a7220 */ /* 0x040fe20000410000 */
[C---:B------:R-:W-:Y:S01]  /*14f40*/  FMUL.FTZ R129, R180.reuse, R129 ;  /* 0x00000081b4817220 */ /* 0x040fe20000410000 */
[----:B------:R-:W-:Y:S01]  /*14f50*/  FMUL.FTZ R128, R180, R128 ;  /* 0x00000080b4807220 */ /* 0x000fe20000410000 */
[----:B------:R-:W-:Y:S01]  /*14f60*/  FADD.FTZ R151, R20, R151 ;  /* 0x0000009714977221 */ /* 0x000fe20000010000 */
[C---:B------:R-:W-:Y:S01]  /*14f70*/  FMUL.FTZ R183, R181.reuse, R3 ;  /* 0x00000003b5b77220 */ /* 0x040fe20000410000 */
[----:B------:R-:W-:-:S03]  /*14f80*/  FMUL.FTZ R182, R181, R2 ;  /* 0x00000002b5b67220 */ /* 0x000fc60000410000 */
[----:B------:R-:W-:Y:S01]  /*14f90*/  STL.64 [R1+0x210], R150 ;  /* 0x0002109601007387 */ /* 0x000fe20000100a00 */
[----:B------:R-:W-:Y:S01]  /*14fa0*/  BAR.SYNC.DEFER_BLOCKING 0xf, 0x100 ;  /* 0x03c4000000007b1d */ /* 0x000fe20000010000 */
        /* <DEDUP_REMOVED lines=16> */
[----:B------:R-:W3:Y:S04]  /*150b0*/  LD.E.64 R2, desc[UR44][R62.64+0x8] ;  /* 0x0000082c3e027980 */ /* 0x000ee8000c101b00 */
[----:B------:R-:W4:Y:S04]  /*150c0*/  LD.E.64 R162, desc[UR44][R62.64] ;  /* 0x0000002c3ea27980 */ /* 0x000f28000c101b00 */
[----:B------:R-:W-:Y:S04]  /*150d0*/  STL.64 [R1+0x230], R70 ;  /* 0x0002304601007387 */ /* 0x000fe80000100a00 */
[----:B------:R0:W-:Y:S04]  /*150e0*/  STL.64 [R1+0x250], R10 ;  /* 0x0002500a01007387 */ /* 0x0001e80000100a00 */
[----:B------:R-:W-:Y:S01]  /*150f0*/  STL.64 [R1+0x378], R128 ;  /* 0x0003788001007387 */ /* 0x000fe20000100a00 */
[C---:B------:R-:W-:Y:S01]  /*15100*/  FMUL.FTZ R37, R181.reuse, R37 ;  /* 0x00000025b5257220 */ /* 0x040fe20000410000 */
[C---:B------:R-:W-:Y:S01]  /*15110*/  FMUL.FTZ R36, R181.reuse, R36 ;  /* 0x00000024b5247220 */ /* 0x040fe20000410000 */
[C---:B------:R-:W-:Y:S01]  /*15120*/  FMUL.FTZ R39, R181.reuse, R39 ;  /* 0x00000027b5277220 */ /* 0x040fe20000410000 */
[C---:B------:R-:W-:Y:S01]  /*15130*/  FMUL.FTZ R38, R181.reuse, R38 ;  /* 0x00000026b5267220 */ /* 0x040fe20000410000 */
[C---:B------:R-:W-:Y:S01]  /*15140*/  FMUL.FTZ R41, R181.reuse, R41 ;  /* 0x00000029b5297220 */ /* 0x040fe20000410000 */
[C---:B------:R-:W-:Y:S01]  /*15150*/  FMUL.FTZ R40, R181.reuse, R40 ;  /* 0x00000028b5287220 */ /* 0x040fe20000410000 */
[----:B0-----:R-:W5:Y:S04]  /*15160*/  LDL R10, [R1+0x230] ;  /* 0x00023000010a7983 */ /* 0x001f680000100800 */
[----:B------:R-:W3:Y:S01]  /*15170*/  LDL R11, [R1+0x37c] ;  /* 0x00037c00010b7983 */ /* 0x000ee20000100800 */
        /* <DEDUP_REMOVED lines=30> */
[C---:B--2---:R-:W-:Y:S01]  /*15360*/  FMUL.FTZ R81, R181.reuse, R81 ;  /* 0x00000051b5517220 */ /* 0x044fe20000410000 */
        /* <DEDUP_REMOVED lines=128> */
[----:B0-----:R-:W3:Y:S04]  /*15b70*/  LDL R86, [R1+0x234] ;  /* 0x0002340001567983 */ /* 0x001ee80000100800 */
[----:B-1----:R-:W3:Y:S04]  /*15b80*/  LDL R88, [R1+0x238] ;  /* 0x0002380001587983 */ /* 0x002ee80000100800 */
[----:B--2---:R-:W2:Y:S04]  /*15b90*/  LDL R90, [R1+0x23c] ;  /* 0x00023c00015a7983 */ /* 0x004ea80000100800 */
[----:B------:R-:W2:Y:S04]  /*15ba0*/  LDL R24, [R1+0x240] ;  /* 0x0002400001187983 */ /* 0x000ea80000100800 */
[----:B------:R-:W2:Y:S04]  /*15bb0*/  LDL R92, [R1+0x244] ;  /* 0x00024400015c7983 */ /* 0x000ea80000100800 */
[----:B------:R-:W2:Y:S04]  /*15bc0*/  LDL R94, [R1+0x248] ;  /* 0x00024800015e7983 */ /* 0x000ea80000100800 */
[----:B------:R-:W2:Y:S04]  /*15bd0*/  LDL R96, [R1+0x24c] ;  /* 0x00024c0001607983 */ /* 0x000ea80000100800 */
[----:B------:R-:W2:Y:S04]  /*15be0*/  LDL R26, [R1+0x250] ;  /* 0x00025000011a7983 */ /* 0x000ea80000100800 */
[----:B----4-:R-:W4:Y:S04]  /*15bf0*/  LDL R98, [R1+0x254] ;  /* 0x0002540001627983 */ /* 0x010f280000100800 */
[----:B------:R-:W4:Y:S04]  /*15c00*/  LDL R100, [R1+0x258] ;  /* 0x0002580001647983 */ /* 0x000f280000100800 */
[----:B------:R-:W4:Y:S04]  /*15c10*/  LDL R102, [R1+0x25c] ;  /* 0x00025c0001667983 */ /* 0x000f280000100800 */
[----:B------:R-:W4:Y:S04]  /*15c20*/  LDL R28, [R1+0x260] ;  /* 0x00026000011c7983 */ /* 0x000f280000100800 */
[----:B------:R-:W4:Y:S04]  /*15c30*/  LDL R104, [R1+0x264] ;  /* 0x0002640001687983 */ /* 0x000f280000100800 */
[----:B------:R-:W4:Y:S04]  /*15c40*/  LDL R106, [R1+0x268] ;  /* 0x00026800016a7983 */ /* 0x000f280000100800 */
[----:B-----5:R-:W5:Y:S04]  /*15c50*/  LDL R108, [R1+0x26c] ;  /* 0x00026c00016c7983 */ /* 0x020f680000100800 */
[----:B------:R-:W5:Y:S04]  /*15c60*/  LDL R30, [R1+0x270] ;  /* 0x00027000011e7983 */ /* 0x000f680000100800 */
[----:B------:R-:W5:Y:S04]  /*15c70*/  LDL R110, [R1+0x274] ;  /* 0x00027400016e7983 */ /* 0x000f680000100800 */
[----:B------:R-:W5:Y:S04]  /*15c80*/  LDL R112, [R1+0x278] ;  /* 0x0002780001707983 */ /* 0x000f680000100800 */
[----:B---3--:R-:W3:Y:S04]  /*15c90*/  LDL R114, [R1+0x27c] ;  /* 0x00027c0001727983 */ /* 0x008ee80000100800 */
[----:B------:R-:W3:Y:S04]  /*15ca0*/  LDL R32, [R1+0x280] ;  /* 0x0002800001207983 */ /* 0x000ee80000100800 */
        /* <DEDUP_REMOVED lines=106> */
[----:B------:R-:W-:Y:S04]  /*16350*/  STL [R1+0x230], R10 ;  /* 0x0002300a01007387 */ /* 0x000fe80000100800 */
[----:B------:R0:W-:Y:S04]  /*16360*/  STL [R1+0x37c], R11 ;  /* 0x00037c0b01007387 */ /* 0x0001e80000100800 */
[----:B------:R-:W3:Y:S04]  /*16370*/  LDL R181, [R1+0x1e8] ;  /* 0x0001e80001b57983 */ /* 0x000ee80000100800 */
[----:B0-----:R-:W3:Y:S04]  /*16380*/  LDL.64 R10, [R1+0xa8] ;  /* 0x0000a800010a7983 */ /* 0x001ee80000100a00 */
        /* <DEDUP_REMOVED lines=8> */
[----:B----4-:R-:W-:Y:S04]  /*16410*/  STL [R1+0x254], R98 ;  /* 0x0002546201007387 */ /* 0x010fe80000100800 */
[----:B------:R-:W-:Y:S04]  /*16420*/  STL [R1+0x258], R100 ;  /* 0x0002586401007387 */ /* 0x000fe80000100800 */
[----:B------:R-:W-:Y:S04]  /*16430*/  STL [R1+0x25c], R102 ;  /* 0x00025c6601007387 */ /* 0x000fe80000100800 */
[----:B------:R-:W-:Y:S04]  /*16440*/  STL [R1+0x260], R28 ;  /* 0x0002601c01007387 */ /* 0x000fe80000100800 */
[----:B------:R-:W-:Y:S04]  /*16450*/  STL [R1+0x264], R104 ;  /* 0x0002646801007387 */ /* 0x000fe80000100800 */
[----:B------:R-:W-:Y:S04]  /*16460*/  STL [R1+0x268], R106 ;  /* 0x0002686a01007387 */ /* 0x000fe80000100800 */
[----:B-----5:R-:W-:Y:S04]  /*16470*/  STL [R1+0x26c], R108 ;  /* 0x00026c6c01007387 */ /* 0x020fe80000100800 */
[----:B------:R-:W-:Y:S04]  /*16480*/  STL [R1+0x270], R30 ;  /* 0x0002701e01007387 */ /* 0x000fe80000100800 */
[----:B------:R-:W-:Y:S04]  /*16490*/  STL [R1+0x274], R110 ;  /* 0x0002746e01007387 */ /* 0x000fe80000100800 */
[----:B------:R-:W-:Y:S04]  /*164a0*/  STL [R1+0x278], R112 ;  /* 0x0002787001007387 */ /* 0x000fe80000100800 */
[----:B---3--:R-:W-:Y:S04]  /*164b0*/  STL [R1+0x27c], R114 ;  /* 0x00027c7201007387 */ /* 0x008fe80000100800 */
        /* <DEDUP_REMOVED lines=68> */
[----:B------:R1:W-:Y:S04]  /*16900*/  STL [R1+0x394], R31 ;  /* 0x0003941f01007387 */ /* 0x0003e80000100800 */
[----:B------:R-:W-:Y:S04]  /*16910*/  STL [R1+0x398], R33 ;  /* 0x0003982101007387 */ /* 0x000fe80000100800 */
[----:B------:R2:W-:Y:S04]  /*16920*/  STL [R1+0x39c], R35 ;  /* 0x00039c2301007387 */ /* 0x0005e80000100800 */
        /* <DEDUP_REMOVED lines=68> */
[----:B------:R-:W-:Y:S01]  /*16d70*/  MOV R3, R2 ;  /* 0x0000000200037202 */ /* 0x000fe20000000f00 */
[----:B------:R-:W-:Y:S01]  /*16d80*/  IMAD R10, R181, 0x1000, R10 ;  /* 0x00001000b50a7824 */ /* 0x000fe200078e020a */
[----:B------:R-:W-:-:S02]  /*16d90*/  F2FP.F16.F32.PACK_AB R164, R164, R153 ;  /* 0x00000099a4a4723e */ /* 0x000fc400000000ff */
[----:B------:R-:W-:Y:S01]  /*16da0*/  F2FP.F16.F32.PACK_AB R165, R165, R18 ;  /* 0x00000012a5a5723e */ /* 0x000fe200000000ff */
[--C-:B------:R-:W-:Y:S01]  /*16db0*/  IMAD R163, R163, 0x2, R3.reuse ;  /* 0x00000002a3a37824 */ /* 0x100fe200078e0203 */
[----:B------:R-:W-:Y:S01]  /*16dc0*/  F2FP.F16.F32.PACK_AB R166, R21, R166 ;  /* 0x000000a615a6723e */ /* 0x000fe200000000ff */
[----:B------:R-:W-:Y:S01]  /*16dd0*/  IMAD R2, R162, 0x2, R3 ;  /* 0x00000002a2027824 */ /* 0x000fe200078e0203 */
[----:B------:R-:W-:Y:S02]  /*16de0*/  F2FP.F16.F32.PACK_AB R167, R14, R167 ;  /* 0x000000a70ea7723e */ /* 0x000fe400000000ff */
[----:B------:R-:W-:Y:S02]  /*16df0*/  F2FP.F16.F32.PACK_AB R168, R19, R168 ;  /* 0x000000a813a8723e */ /* 0x000fe400000000ff */
[----:B------:R-:W-:Y:S02]  /*16e00*/  F2FP.F16.F32.PACK_AB R169, R12, R169 ;  /* 0x000000a90ca9723e */ /* 0x000fe400000000ff */
[----:B------:R-:W-:-:S02]  /*16e10*/  F2FP.F16.F32.PACK_AB R170, R15, R170 ;  /* 0x000000aa0faa723e */ /* 0x000fc400000000ff */
[----:B------:R-:W-:Y:S02]  /*16e20*/  F2FP.F16.F32.PACK_AB R171, R178, R171 ;  /* 0x000000abb2ab723e */ /* 0x000fe400000000ff */
[----:B------:R-:W-:Y:S01]  /*16e30*/  F2FP.F16.F32.PACK_AB R173, R174, R173 ;  /* 0x000000adaead723e */ /* 0x000fe200000000ff */
[----:B------:R-:W-:Y:S01]  /*16e40*/  IMAD R162, R162, 0x2, R163 ;  /* 0x00000002a2a27824 */ /* 0x000fe200078e02a3 */
[----:B------:R-:W-:Y:S02]  /*16e50*/  R2UR UR6, R10 ;  /* 0x000000000a0672ca */ /* 0x000fe400000e0000 */
[----:B------:R-:W-:Y:S02]  /*16e60*/  R2UR UR7, R11 ;  /* 0x000000000b0772ca */ /* 0x000fe400000e0000 */
[----:B------:R-:W-:Y:S02]  /*16e70*/  F2FP.F16.F32.PACK_AB R172, R13, R172 ;  /* 0x000000ac0dac723e */ /* 0x000fe400000000ff */
[----:B------:R-:W-:-:S02]  /*16e80*/  F2FP.F16.F32.PACK_AB R174, R8, R9 ;  /* 0x0000000908ae723e */ /* 0x000fc400000000ff */
[----:B------:R-:W-:Y:S02]  /*16e90*/  F2FP.F16.F32.PACK_AB R175, R176, R175 ;  /* 0x000000afb0af723e */ /* 0x000fe400000000ff */
[----:B------:R-:W-:Y:S02]  /*16ea0*/  F2FP.F16.F32.PACK_AB R176, R6, R7 ;  /* 0x0000000706b0723e */ /* 0x000fe400000000ff */
[----:B------:R-:W-:Y:S02]  /*16eb0*/  F2FP.F16.F32.PACK_AB R177, R152, R177 ;  /* 0x000000b198b1723e */ /* 0x000fe400000000ff */
[----:B------:R-:W-:Y:S02]  /*16ec0*/  F2FP.F16.F32.PACK_AB R178, R4, R5 ;  /* 0x0000000504b2723e */ /* 0x000fe400000000ff */
[----:B------:R-:W-:Y:S01]  /*16ed0*/  F2FP.F16.F32.PACK_AB R179, R20, R179 ;  /* 0x000000b314b3723e */ /* 0x000fe200000000ff */
[----:B------:R-:W-:Y:S04]  /*16ee0*/  STSM.16.M88.4 [R3], R164 ;  /* 0x000000a403007844 */ /* 0x000fe80000000200 */
[----:B------:R0:W-:Y:S04]  /*16ef0*/  STSM.16.M88.4 [R2], R168 ;  /* 0x000000a802007844 */ /* 0x0001e80000000200 */
[----:B------:R-:W-:Y:S04]  /*16f00*/  STSM.16.M88.4 [R163], R172 ;  /* 0x000000aca3007844 */ /* 0x000fe80000000200 */
[----:B------:R-:W-:Y:S01]  /*16f10*/  STSM.16.M88.4 [R162], R176 ;  /* 0x000000b0a2007844 */ /* 0x000fe20000000200 */
[----:B------:R-:W-:-:S02]  /*16f20*/  VIADD R4, R10, 0x80 ;  /* 0x000000800a047836 */ /* 0x000fc40000000000 */
[----:B------:R-:W-:Y:S01]  /*16f30*/  IMAD.MOV.U32 R5, RZ, RZ, R11 ;  /* 0x000000ffff057224 */ /* 0x000fe200078e000b */
[----:B--2---:R-:W-:-:S06]  /*16f40*/  WARPGROUP.ARRIVE ;  /* 0x00000000000079c5 */ /* 0x004fcc0000000000 */
[----:B------:R-:W-:Y:S01]  /*16f50*/  HGMMA.64x256x16.F32 R24, R164, gdesc[UR4].tnspB, R24, gsb0 ;  /* 0x43e00004a4187df0 */ /* 0x000fe20008000818 */
[----:B------:R-:W-:Y:S02]  /*16f60*/  R2UR UR6, R4 ;  /* 0x00000000040672ca */ /* 0x000fe400000e0000 */
[----:B------:R-:W-:Y:S01]  /*16f70*/  R2UR UR7, R5 ;  /* 0x00000000050772ca */ /* 0x000fe200000e0000 */
[----:B0-----:R-:W-:Y:S02]  /*16f80*/  VIADD R2, R10, 0x100 ;  /* 0x000001000a027836 */ /* 0x001fe40000000000 */
[----:B------:R-:W-:Y:S01]  /*16f90*/  IMAD.MOV.U32 R3, RZ, RZ, R11 ;  /* 0x000000ffff037224 */ /* 0x000fe200078e000b */
        /* <DEDUP_REMOVED lines=145> */
[----:B-1----:R-:W5:Y:S04]  /*178b0*/  LDL R72, [R1+0x238] ;  /* 0x0002380001487983 */ /* 0x002f680000100800 */
[----:B------:R-:W5:Y:S04]  /*178c0*/  LDL R74, [R1+0x23c] ;  /* 0x00023c00014a7983 */ /* 0x000f680000100800 */
[----:B------:R-:W5:Y:S04]  /*178d0*/  LDL R4, [R1+0x240] ;  /* 0x0002400001047983 */ /* 0x000f680000100800 */
[----:B--2---:R-:W2:Y:S04]  /*178e0*/  LDL R76, [R1+0x244] ;  /* 0x00024400014c7983 */ /* 0x004ea80000100800 */
[----:B------:R-:W2:Y:S04]  /*178f0*/  LDL R78, [R1+0x248] ;  /* 0x00024800014e7983 */ /* 0x000ea80000100800 */
[----:B---3--:R-:W3:Y:S04]  /*17900*/  LDL R80, [R1+0x24c] ;  /* 0x00024c0001507983 */ /* 0x008ee80000100800 */
[----:B------:R-:W3:Y:S04]  /*17910*/  LDL R6, [R1+0x250] ;  /* 0x0002500001067983 */ /* 0x000ee80000100800 */
        /* <DEDUP_REMOVED lines=124> */
[----:B0-----:R-:W0:Y:S01]  /*180e0*/  FENCE.VIEW.ASYNC.S ;  /* 0x00000000000073c6 */ /* 0x001e220000000000 */
[----:B------:R-:W-:Y:S03]  /*180f0*/  BSSY B0, `(.L_x_5077) ;  /* 0x000008a000007945 */ /* 0x000fe60003800000 */
[----:B------:R1:W-:Y:S04]  /*18100*/  STL [R1+0x230], R2 ;  /* 0x0002300201007387 */ /* 0x0003e80000100800 */
[----:B------:R1:W-:Y:S04]  /*18110*/  STL [R1+0x234], R70 ;  /* 0x0002344601007387 */ /* 0x0003e80000100800 */
[----:B------:R1:W-:Y:S04]  /*18120*/  STL [R1+0x238], R72 ;  /* 0x0002384801007387 */ /* 0x0003e80000100800 */
[----:B------:R1:W-:Y:S04]  /*18130*/  STL [R1+0x23c], R74 ;  /* 0x00023c4a01007387 */ /* 0x0003e80000100800 */
[----:B------:R1:W-:Y:S04]  /*18140*/  STL [R1+0x240], R4 ;  /* 0x0002400401007387 */ /* 0x0003e80000100800 */
[----:B--2---:R1:W-:Y:S04]  /*18150*/  STL [R1+0x244], R76 ;  /* 0x0002444c01007387 */ /* 0x0043e80000100800 */
[----:B------:R1:W-:Y:S04]  /*18160*/  STL [R1+0x248], R78 ;  /* 0x0002484e01007387 */ /* 0x0003e80000100800 */
[----:B---3--:R1:W-:Y:S04]  /*18170*/  STL [R1+0x24c], R80 ;  /* 0x00024c5001007387 */ /* 0x0083e80000100800 */
[----:B------:R1:W-:Y:S04]  /*18180*/  STL [R1+0x250], R6 ;  /* 0x0002500601007387 */ /* 0x0003e80000100800 */
[----:B------:R1:W-:Y:S04]  /*18190*/  STL [R1+0x254], R82 ;  /* 0x0002545201007387 */ /* 0x0003e80000100800 */
[----:B----4-:R1:W-:Y:S04]  /*181a0*/  STL [R1+0x258], R84 ;  /* 0x0002585401007387 */ /* 0x0103e80000100800 */
[----:B------:R1:W-:Y:S04]  /*181b0*/  STL [R1+0x25c], R86 ;  /* 0x00025c5601007387 */ /* 0x0003e80000100800 */
[----:B------:R1:W-:Y:S04]  /*181c0*/  STL [R1+0x260], R8 ;  /* 0x0002600801007387 */ /* 0x0003e80000100800 */
[----:B-----5:R1:W-:Y:S04]  /*181d0*/  STL [R1+0x264], R88 ;  /* 0x0002645801007387 */ /* 0x0203e80000100800 */
        /* <DEDUP_REMOVED lines=114> */
[----:B0-----:R-:W-:Y:S01]  /*18900*/  NOP ;  /* 0x0000000000007918 */ /* 0x001fe20000000000 */
[----:B------:R-:W-:Y:S06]  /*18910*/  BAR.ARV 0xe, 0x100 ;  /* 0x0384000000007b1d */ /* 0x000fec0000002000 */
[----:B------:R-:W-:Y:S05]  /*18920*/  @P0 BRA `(.L_x_5078) ;  /* 0x0000000000180947 */ /* 0x000fea0003800000 */
[----:B-1----:R-:W2:Y:S04]  /*18930*/  LDL.64 R4, [R1+0x68] ;  /* 0x0000680001047983 */ /* 0x002ea80000100a00 */
[----:B------:R-:W3:Y:S01]  /*18940*/  LDL R2, [R1+0x1e8] ;  /* 0x0001e80001027983 */ /* 0x000ee20000100800 */
[----:B--2---:R-:W-:-:S05]  /*18950*/  MOV R3, R4 ;  /* 0x0000000400037202 */ /* 0x004fca0000000f00 */
[----:B---3--:R-:W-:-:S05]  /*18960*/  IMAD R2, R2, 0x8, R3 ;  /* 0x0000000802027824 */ /* 0x008fca00078e0203 */
[----:B------:R-:W-:-:S04]  /*18970*/  PRMT R2, RZ, 0x654, R2 ;  /* 0x00000654ff027816 */ /* 0x000fc80000000002 */
[----:B------:R0:W-:Y:S03]  /*18980*/  SYNCS.ARRIVE.TRANS64.RED.A1T0 RZ, [R2+URZ], RZ ;  /* 0x000000ff02ff79a7 */ /* 0x0001e6000810043f */
.L_x_5078:
[----:B------:R-:W-:Y:S05]  /*18990*/  BSYNC B0 ;  /* 0x0000000000007941 */ /* 0x000fea0003800000 */
.L_x_5077:
[----:B------:R-:W-:Y:S05]  /*189a0*/  @P1 BRA `(.L_x_5079) ;  /* 0xffffff8c00e01947 */ /* 0x000fea000383ffff */
.L_x_5058:
[----:B------:R-:W-:-:S13]  /*189b0*/  ISETP.GE.AND P1, PT, R0, R157, PT ;  /* 0x0000009d0000720c */ /* 0x000fda0003f26270 */
[----:B------:R-:W-:Y:S05]  /*189c0*/  @!P1 BRA `(.L_x_5080) ;  /* 0x000000a8001c9947 */ /* 0x000fea0003800000 */
.L_x_5109:
[----:B01----:R-:W2:Y:S04]  /*189d0*/  LD.E R14, desc[UR44][R16.64+0x1e8] ;  /* 0x0001e82c100e7980 */ /* 0x003ea8000c101900 */
[----:B0-----:R-:W3:Y:S04]  /*189e0*/  LD.E R2, desc[UR44][R16.64+0x1f0] ;  /* 0x0001f02c10027980 */ /* 0x001ee8000c101900 */
[----:B------:R-:W4:Y:S01]  /*189f0*/  LD.E R6, desc[UR44][R16.64+0x1c] ;  /* 0x00001c2c10067980 */ /* 0x000f22000c101900 */
[----:B--2---:R-:W-:-:S05]  /*18a00*/  VIADD R5, R14, 0x1 ;  /* 0x000000010e057836 */ /* 0x004fca0000000000 */
[----:B------:R-:W-:-:S13]  /*18a10*/  ISETP.NE.AND P1, PT, R5, 0x2, PT ;  /* 0x000000020500780c */ /* 0x000fda0003f25270 */
[----:B------:R0:W5:Y:S04]  /*18a20*/  @P1 LD.E R7, desc[UR44][R16.64+0x1ec] ;  /* 0x0001ec2c10071980 */ /* 0x000168000c101900 */
[----:B------:R-:W2:Y:S01]  /*18a30*/  @!P1 LD.E R4, desc[UR44][R16.64+0x1ec] ;  /* 0x0001ec2c10049980 */ /* 0x000ea2000c101900 */
[----:B---3--:R-:W-:Y:S01]  /*18a40*/  VIADD R3, R2, 0x1 ;  /* 0x0000000102037836 */ /* 0x008fe20000000000 */
[----:B----4-:R-:W-:Y:S02]  /*18a50*/  LOP3.LUT R6, R6, 0x1, RZ, 0xfc, !PT ;  /* 0x0000000106067812 */ /* 0x010fe400078efcff */
[----:B------:R1:W-:Y:S04]  /*18a60*/  ST.E desc[UR44][R16.64+0x1e8], R5 ;  /* 0x0001e80510007985 */ /* 0x0003e8000c10192c */
[----:B------:R0:W-:Y:S04]  /*18a70*/  ST.E desc[UR44][R16.64+0x1f0], R3 ;  /* 0x0001f00310007985 */ /* 0x0001e8000c10192c */
[----:B------:R0:W-:Y:S01]  /*18a80*/  @!P1 ST.E desc[UR44][R16.64+0x1e8], RZ ;  /* 0x0001e8ff10009985 */ /* 0x0001e2000c10192c */
[----:B------:R-:W-:Y:S01]  /*18a90*/  ISETP.NE.AND P2, PT, R6, 0x3, PT ;  /* 0x000000030600780c */ /* 0x000fe20003f45270 */
[----:B------:R-:W-:Y:S05]  /*18aa0*/  YIELD ;  /* 0x0000000000007946 */ /* 0x000fea0003800000 */
[----:B------:R-:W-:Y:S01]  /*18ab0*/  BSSY B0, `(.L_x_5081) ;  /* 0x0000006000007945 */ /* 0x000fe20003800000 */
[----:B-1----:R-:W-:Y:S01]  /*18ac0*/  @!P1 IMAD.MOV.U32 R5, RZ, RZ, RZ ;  /* 0x000000ffff059224 */ /* 0x002fe200078e00ff */
[----:B--2---:R-:W-:-:S05]  /*18ad0*/  @!P1 LOP3.LUT R7, R4, 0x1, RZ, 0x3c, !PT ;  /* 0x0000000104079812 */ /* 0x004fca00078e3cff */
[----:B------:R0:W-:Y:S01]  /*18ae0*/  @!P1 ST.E desc[UR44][R16.64+0x1ec], R7 ;  /* 0x0001ec0710009985 */ /* 0x0001e2000c10192c */
[----:B------:R-:W-:Y:S05]  /*18af0*/  @!P2 BRA `(.L_x_5082) ;  /* 0x000000000004a947 */ /* 0x000fea0003800000 */
[----:B------:R-:W-:Y:S01]  /*18b00*/  BPT.TRAP 0x1 ;  /* 0x000000040000795c */ /* 0x000fe20000300000 */
.L_x_5082:
[----:B------:R-:W-:Y:S05]  /*18b10*/  BSYNC B0 ;  /* 0x0000000000007941 */ /* 0x000fea0003800000 */
.L_x_5081:
[----:B0-----:R-:W2:Y:S01]  /*18b20*/  LD.E.64 R2, desc[UR44][R16.64+0x8] ;  /* 0x0000082c10027980 */ /* 0x001ea2000c101b00 */
[----:B-----5:R-:W-:Y:S02]  /*18b30*/  SHF.L.U32 R8, R7, 0x1f, RZ ;  /* 0x0000001f07087819 */ /* 0x020fe400000006ff */
[----:B--2---:R-:W-:-:S05]  /*18b40*/  MOV R2, R2 ;  /* 0x0000000200027202 */ /* 0x004fca0000000f00 */
[----:B------:R-:W-:-:S04]  /*18b50*/  IMAD R5, R5, 0x8, R2 ;  /* 0x0000000805057824 */ /* 0x000fc800078e0202 */
[----:B------:R0:W1:Y:S01]  /*18b60*/  SYNCS.PHASECHK.TRANS64.TRYWAIT P1, [R5+URZ], R8 ;  /* 0x00000008050075a7 */ /* 0x000062000802017f */
[----:B------:R-:W2:Y:S04]  /*18b70*/  LD.E R2, desc[UR44][R16.64+0x1c] ;  /* 0x00001c2c10027980 */ /* 0x000ea8000c101900 */
[----:B------:R0:W5:Y:S04]  /*18b80*/  LD.E R4, desc[UR44][R16.64+0x1e8] ;  /* 0x0001e82c10047980 */ /* 0x000168000c101900 */
[----:B------:R0:W5:Y:S01]  /*18b90*/  LD.E R6, desc[UR44][R16.64+0x1ec] ;  /* 0x0001ec2c10067980 */ /* 0x000162000c101900 */
[----:B------:R-:W-:Y:S01]  /*18ba0*/  BSSY B0, `(.L_x_5083) ;  /* 0x0000005000007945 */ /* 0x000fe20003800000 */
[----:B--2---:R-:W-:-:S04]  /*18bb0*/  LOP3.LUT R2, R2, 0x1, RZ, 0xfc, !PT ;  /* 0x0000000102027812 */ /* 0x004fc800078efcff */
[----:B------:R-:W-:-:S13]  /*18bc0*/  ISETP.NE.AND P2, PT, R2, 0x3, PT ;  /* 0x000000030200780c */ /* 0x000fda0003f45270 */
[----:B01----:R-:W-:Y:S05]  /*18bd0*/  @!P2 BRA `(.L_x_5084) ;  /* 0x000000000004a947 */ /* 0x003fea0003800000 */
[----:B------:R-:W-:Y:S01]  /*18be0*/  BPT.TRAP 0x1 ;  /* 0x000000040000795c */ /* 0x000fe20000300000 */
.L_x_5084:
[----:B------:R-:W-:Y:S05]  /*18bf0*/  BSYNC B0 ;  /* 0x0000000000007941 */ /* 0x000fea0003800000 */
.L_x_5083:
[----:B------:R-:W-:Y:S04]  /*18c00*/  BSSY B0, `(.L_x_5085) ;  /* 0x0000008000007945 */ /* 0x000fe80003800000 */
[----:B------:R-:W-:Y:S05]  /*18c10*/  @P1 BRA `(.L_x_5086) ;  /* 0x0000000000181947 */ /* 0x000fea0003800000 */
[----:B------:R-:W2:Y:S01]  /*18c20*/  LD.E.64 R2, desc[UR44][R16.64+0x8] ;  /* 0x0000082c10027980 */ /* 0x000ea2000c101b00 */
[----:B-----5:R-:W-:Y:S02]  /*18c30*/  SHF.L.U32 R5, R6, 0x1f, RZ ;  /* 0x0000001f06057819 */ /* 0x020fe400000006ff */
[----:B--2---:R-:W-:-:S05]  /*18c40*/  MOV R3, R2 ;  /* 0x0000000200037202 */ /* 0x004fca0000000f00 */
[----:B------:R-:W-:-:S04]  /*18c50*/  IMAD R4, R4, 0x8, R3 ;  /* 0x0000000804047824 */ /* 0x000fc800078e0203 */
[----:B------:R-:W0:Y:S02]  /*18c60*/  SYNCS.PHASECHK.TRANS64.TRYWAIT P1, [R4+URZ], R5 ;  /* 0x00000005040075a7 */ /* 0x000e24000802017f */
[----:B0-----:R-:W-:Y:S05]  /*18c70*/  @!P1 BRA `(.L_x_5087) ;  /* 0x00000140006c9947 */ /* 0x001fea0003800000 */
.L_x_5086:
[----:B------:R-:W-:Y:S05]  /*18c80*/  BSYNC B0 ;  /* 0x0000000000007941 */ /* 0x000fea0003800000 */
.L_x_5085:
[----:B------:R-:W2:Y:S04]  /*18c90*/  LD.E R3, desc[UR44][R16.64+0x1e8] ;  /* 0x0001e82c10037980 */ /* 0x000ea8000c101900 */
[----:B-----5:R-:W2:Y:S01]  /*18ca0*/  LD.E.64 R6, desc[UR44][R16.64+0xa0] ;  /* 0x0000a02c10067980 */ /* 0x020ea2000c101b00 */
[----:B------:R-:W-:Y:S05]  /*18cb0*/  WARPSYNC.ALL ;  /* 0x0000000000007948 */ /* 0x000fea0003800000 */
[----:B------:R-:W3:Y:S04]  /*18cc0*/  LD.E.64 R12, desc[UR44][R16.64+0x98] ;  /* 0x0000982c100c7980 */ /* 0x000ee8000c101b00 */
[----:B0-----:R-:W4:Y:S04]  /*18cd0*/  LD.E.64 R4, desc[UR44][R16.64+0x98] ;  /* 0x0000982c10047980 */ /* 0x001f28000c101b00 */
[----:B------:R-:W4:Y:S04]  /*18ce0*/  LD.E.64 R8, desc[UR44][R16.64+0x98] ;  /* 0x0000982c10087980 */ /* 0x000f28000c101b00 */
[----:B------:R-:W4:Y:S01]  /*18cf0*/  LD.E.64 R10, desc[UR44][R16.64+0x98] ;  /* 0x0000982c100a7980 */ /* 0x000f22000c101b00 */
[----:B--2---:R-:W-:-:S02]  /*18d00*/  IMAD R2, R3, 0x200, R6 ;  /* 0x0000020003027824 */ /* 0x004fc400078e0206 */
[----:B------:R-:W-:Y:S01]  /*18d10*/  IMAD.MOV.U32 R3, RZ, RZ, R7 ;  /* 0x000000ffff037224 */ /* 0x000fe200078e0007 */
[----:B------:R-:W2:Y:S02]  /*18d20*/  LD.E R18, desc[UR44][R16.64+0x54] ;  /* 0x0000542c10127980 */ /* 0x000ea4000c101900 */
[C---:B------:R-:W-:Y:S02]  /*18d30*/  R2UR UR6, R2.reuse ;  /* 0x00000000020672ca */ /* 0x040fe400000e0000 */
[----:B------:R-:W-:Y:S01]  /*18d40*/  R2UR UR7, R3 ;  /* 0x00000000030772ca */ /* 0x000fe200000e0000 */
[----:B------:R0:W-:Y:S01]  /*18d50*/  ST.E desc[UR44][R16.64+0x80], RZ ;  /* 0x000080ff10007985 */ /* 0x0001e2000c10192c */
[----:B------:R-:W-:Y:S01]  /*18d60*/  WARPGROUP.ARRIVE ;  /* 0x00000000000079c5 */ /* 0x000fe20000000000 */
[----:B------:R-:W-:Y:S02]  /*18d70*/  VIADD R6, R2, 0x2 ;  /* 0x0000000202067836 */ /* 0x000fe40000000000 */
[----:B------:R-:W-:Y:S01]  /*18d80*/  IMAD.MOV.U32 R15, RZ, RZ, 0x1 ;  /* 0x00000001ff0f7424 */ /* 0x000fe200078e00ff */
[----:B---3--:R-:W-:-:S02]  /*18d90*/  R2UR UR4, R12 ;  /* 0x000000000c0472ca */ /* 0x008fc400000e0000 */
[----:B------:R-:W-:-:S13]  /*18da0*/  R2UR UR5, R13 ;  /* 0x000000000d0572ca */ /* 0x000fda00000e0000 */
[----:B------:R-:W-:Y:S01]  /*18db0*/  HGMMA.64x64x16.F32 R24, gdesc[UR4], RZ, !UPT, gsb0 ;  /* 0x00e00000041879f0 */ /* 0x000fe2000c0008ff */
[----:B----4-:R-:W-:Y:S01]  /*18dc0*/  VIADD R4, R4, 0x2 ;  /* 0x0000000204047836 */ /* 0x010fe20000000000 */
[----:B------:R-:W-:Y:S02]  /*18dd0*/  R2UR UR6, R6 ;  /* 0x00000000060672ca */ /* 0x000fe400000e0000 */
[----:B------:R-:W-:Y:S02]  /*18de0*/  R2UR UR7, R7 ;  /* 0x00000000070772ca */ /* 0x000fe400000e0000 */
[----:B------:R-:W-:Y:S02]  /*18df0*/  R2UR UR4, R4 ;  /* 0x00000000040472ca */ /* 0x000fe400000e0000 */
[----:B------:R-:W-:Y:S01]  /*18e00*/  R2UR UR5, R5 ;  /* 0x00000000050572ca */ /* 0x000fe200000e0000 */
[----:B------:R-:W-:Y:S02]  /*18e10*/  WARPGROUP.DEPBAR.LE gsb0, 0x0 ;  /* 0x00008000000079c5 */ /* 0x000fe40000010000 */
[----:B------:R0:W5:Y:S04]  /*18e20*/  LD.E R12, desc[UR44][R16.64+0x1e8] ;  /* 0x0001e82c100c7980 */ /* 0x000168000c101900 */
[----:B------:R0:W5:Y:S04]  /*18e30*/  LD.E R13, desc[UR44][R16.64+0x1ec] ;  /* 0x0001ec2c100d7980 */ /* 0x000168000c101900 */
[----:B------:R0:W-:Y:S01]  /*18e40*/  ST.E desc[UR44][R16.64+0x80], R15 ;  /* 0x0000800f10007985 */ /* 0x0001e2000c10192c */
[----:B------:R-:W-:-:S06]  /*18e50*/  WARPGROUP.ARRIVE ;  /* 0x00000000000079c5 */ /* 0x000fcc0000000000 */
        /* <DEDUP_REMOVED lines=9> */
[----:B------:R0:W-:Y:S01]  /*18ef0*/  ST.E desc[UR44][R16.64+0x80], R15 ;  /* 0x0000800f10007985 */ /* 0x0001e2000c10192c */
[----:B------:R-:W-:-:S09]  /*18f00*/  WARPGROUP.ARRIVE ;  /* 0x00000000000079c5 */ /* 0x000fd20000000000 */
[----:B------:R-:W-:Y:S01]  /*18f10*/  HGMMA.64x64x16.F32 R24, gdesc[UR4], R24, gsb0 ;  /* 0x00e00000041879f0 */ /* 0x000fe20008000818 */
[----:B------:R-:W-:Y:S02]  /*18f20*/  VIADD R4, R2, 0x6 ;  /* 0x0000000602047836 */ /* 0x000fe40000000000 */
[----:B------:R-:W-:Y:S02]  /*18f30*/  VIADD R2, R10, 0x6 ;  /* 0x000000060a027836 */ /* 0x000fe40000000000 */
[----:B------:R-:W-:Y:S02]  /*18f40*/  IMAD.MOV.U32 R5, RZ, RZ, R7 ;  /* 0x000000ffff057224 */ /* 0x000fe400078e0007 */
[----:B------:R-:W-:Y:S01]  /*18f50*/  IMAD.MOV.U32 R3, RZ, RZ, R11 ;  /* 0x000000ffff037224 */ /* 0x000fe200078e000b */
[----:B------:R-:W-:Y:S02]  /*18f60*/  R2UR UR6, R4 ;  /* 0x00000000040672ca */ /* 0x000fe400000e0000 */
[----:B------:R-:W-:-:S02]  /*18f70*/  R2UR UR7, R5 ;  /* 0x00000000050772ca */ /* 0x000fc400000e0000 */
[----:B------:R-:W-:Y:S02]  /*18f80*/  R2UR UR4, R2 ;  /* 0x00000000020472ca */ /* 0x000fe400000e0000 */
[----:B------:R-:W-:Y:S01]  /*18f90*/  R2UR UR5, R3 ;  /* 0x00000000030572ca */ /* 0x000fe200000e0000 */
[----:B------:R-:W-:Y:S02]  /*18fa0*/  WARPGROUP.DEPBAR.LE gsb0, 0x0 ;  /* 0x00008000000079c5 */ /* 0x000fe40000010000 */
[----:B------:R0:W-:Y:S01]  /*18fb0*/  ST.E desc[UR44][R16.64+0x80], R15 ;  /* 0x0000800f10007985 */ /* 0x0001e2000c10192c */
[----:B------:R-:W-:-:S09]  /*18fc0*/  WARPGROUP.ARRIVE ;  /* 0x00000000000079c5 */ /* 0x000fd20000000000 */
[----:B------:R-:W-:Y:S01]  /*18fd0*/  HGMMA.64x64x16.F32 R24, gdesc[UR4], R24, gsb0 ;  /* 0x00e00000041879f0 */ /* 0x000fe20008000818 */
[----:B--2---:R-:W-:-:S04]  /*18fe0*/  LOP3.LUT R18, R18, 0x1, RZ, 0xfc, !PT ;  /* 0x0000000112127812 */ /* 0x004fc800078efcff */
[----:B------:R-:W-:Y:S01]  /*18ff0*/  ISETP.NE.AND P1, PT, R18, 0x3, PT ;  /* 0x000000031200780c */ /* 0x000fe20003f25270 */
[----:B------:R-:W-:Y:S01]  /*19000*/  BSSY B0, `(.L_x_5088) ;  /* 0x0000005000007945 */ /* 0x000fe20003800000 */
[----:B------:R-:W-:Y:S02]  /*19010*/  WARPGROUP.DEPBAR.LE gsb0, 0x0 ;  /* 0x00008000000079c5 */ /* 0x000fe40000010000 */
[----:B------:R0:W-:Y:S09]  /*19020*/  ST.E desc[UR44][R16.64+0x80], R15 ;  /* 0x0000800f10007985 */ /* 0x0001f2000c10192c */
[----:B------:R-:W-:Y:S05]  /*19030*/  @!P1 BRA `(.L_x_5089) ;  /* 0x0000000000049947 */ /* 0x000fea0003800000 */
[----:B------:R-:W-:Y:S01]  /*19040*/  BPT.TRAP 0x1 ;  /* 0x000000040000795c */ /* 0x000fe20000300000 */
.L_x_5089:
[----:B------:R-:W-:Y:S05]  /*19050*/  BSYNC B0 ;  /* 0x0000000000007941 */ /* 0x000fea0003800000 */
.L_x_5088:
[----:B------:R-:W2:Y:S01]  /*19060*/  LD.E.64 R2, desc[UR44][R16.64+0x40] ;  /* 0x0000402c10027980 */ /* 0x000ea2000c101b00 */
[----:B-----5:R-:W-:Y:S02]  /*19070*/  SHF.L.U32 R13, R13, 0x1f, RZ ;  /* 0x0000001f0d0d7819 */ /* 0x020fe400000006ff */
[----:B--2---:R-:W-:-:S05]  /*19080*/  MOV R3, R2 ;  /* 0x0000000200037202 */ /* 0x004fca0000000f00 */
[----:B------:R-:W-:-:S04]  /*19090*/  IMAD R12, R12, 0x8, R3 ;  /* 0x000000080c0c7824 */ /* 0x000fc800078e0203 */
[----:B------:R1:W2:Y:S01]  /*190a0*/  SYNCS.PHASECHK.TRANS64.TRYWAIT P1, [R12+URZ], R13 ;  /* 0x0000000d0c0075a7 */ /* 0x0002a2000802017f */
[----:B------:R-:W3:Y:S04]  /*190b0*/  LD.E R2, desc[UR44][R16.64+0x54] ;  /* 0x0000542c10027980 */ /* 0x000ee8000c101900 */
[----:B------:R1:W5:Y:S04]  /*190c0*/  LD.E R4, desc[UR44][R16.64+0x1e8] ;  /* 0x0001e82c10047980 */ /* 0x000368000c101900 */
[----:B------:R1:W5:Y:S01]  /*190d0*/  LD.E R5, desc[UR44][R16.64+0x1ec] ;  /* 0x0001ec2c10057980 */ /* 0x000362000c101900 */
[----:B------:R-:W-:Y:S01]  /*190e0*/  BSSY B0, `(.L_x_5090) ;  /* 0x0000005000007945 */ /* 0x000fe20003800000 */
[----:B---3--:R-:W-:-:S04]  /*190f0*/  LOP3.LUT R2, R2, 0x1, RZ, 0xfc, !PT ;  /* 0x0000000102027812 */ /* 0x008fc800078efcff */
[----:B------:R-:W-:-:S13]  /*19100*/  ISETP.NE.AND P2, PT, R2, 0x3, PT ;  /* 0x000000030200780c */ /* 0x000fda0003f45270 */
[----:B-12---:R-:W-:Y:S05]  /*19110*/  @!P2 BRA `(.L_x_5091) ;  /* 0x000000000004a947 */ /* 0x006fea0003800000 */
[----:B------:R-:W-:Y:S01]  /*19120*/  BPT.TRAP 0x1 ;  /* 0x000000040000795c */ /* 0x000fe20000300000 */
.L_x_5091:
[----:B------:R-:W-:Y:S05]  /*19130*/  BSYNC B0 ;  /* 0x0000000000007941 */ /* 0x000fea0003800000 */
.L_x_5090:
[----:B------:R-:W-:Y:S04]  /*19140*/  BSSY B0, `(.L_x_5092) ;  /* 0x0000008000007945 */ /* 0x000fe80003800000 */
[----:B------:R-:W-:Y:S05]  /*19150*/  @P1 BRA `(.L_x_5093) ;  /* 0x0000000000181947 */ /* 0x000fea0003800000 */
[----:B------:R-:W2:Y:S01]  /*19160*/  LD.E.64 R2, desc[UR44][R16.64+0x40] ;  /* 0x0000402c10027980 */ /* 0x000ea2000c101b00 */
[----:B-----5:R-:W-:Y:S02]  /*19170*/  SHF.L.U32 R5, R5, 0x1f, RZ ;  /* 0x0000001f05057819 */ /* 0x020fe400000006ff */
[----:B--2---:R-:W-:-:S05]  /*19180*/  MOV R3, R2 ;  /* 0x0000000200037202 */ /* 0x004fca0000000f00 */
[----:B------:R-:W-:-:S04]  /*19190*/  IMAD R4, R4, 0x8, R3 ;  /* 0x0000000804047824 */ /* 0x000fc800078e0203 */
[----:B------:R-:W1:Y:S02]  /*191a0*/  SYNCS.PHASECHK.TRANS64.TRYWAIT P1, [R4+URZ], R5 ;  /* 0x00000005040075a7 */ /* 0x000e64000802017f */
[----:B-1----:R-:W-:Y:S05]  /*191b0*/  @!P1 BRA `(.L_x_5094) ;  /* 0x0000013c00309947 */ /* 0x002fea0003800000 */
.L_x_5093:
[----:B------:R-:W-:Y:S05]  /*191c0*/  BSYNC B0 ;  /* 0x0000000000007941 */ /* 0x000fea0003800000 */
.L_x_5092:
[----:B------:R-:W2:Y:S04]  /*191d0*/  LD.E R6, desc[UR44][R16.64+0x88] ;  /* 0x0000882c10067980 */ /* 0x000ea8000c101900 */
[----:B------:R-:W3:Y:S04]  /*191e0*/  LD.E R7, desc[UR44][R16.64+0x1e8] ;  /* 0x0001e82c10077980 */ /* 0x000ee8000c101900 */
[----:B------:R-:W3:Y:S04]  /*191f0*/  LD.E.64 R2, desc[UR44][R16.64+0xb8] ;  /* 0x0000b82c10027980 */ /* 0x000ee8000c101b00 */
[----:B-1---5:R-:W4:Y:S04]  /*19200*/  LD.E.64 R4, desc[UR44][R16.64+0xb0] ;  /* 0x0000b02c10047980 */ /* 0x022f28000c101b00 */
[----:B------:R-:W4:Y:S04]  /*19210*/  LD.E.64 R8, desc[UR44][R16.64+0xb0] ;  /* 0x0000b02c10087980 */ /* 0x000f28000c101b00 */
[----:B------:R-:W4:Y:S04]  /*19220*/  LD.E.64 R10, desc[UR44][R16.64+0xb0] ;  /* 0x0000b02c100a7980 */ /* 0x000f28000c101b00 */
[----:B------:R-:W4:Y:S01]  /*19230*/  LD.E.64 R12, desc[UR44][R16.64+0xb0] ;  /* 0x0000b02c100c7980 */ /* 0x000f22000c101b00 */
[----:B------:R-:W-:Y:S05]  /*19240*/  WARPSYNC.ALL ;  /* 0x0000000000007948 */ /* 0x000fea0003800000 */
[----:B------:R-:W4:Y:S01]  /*19250*/  LD.E.64 R18, desc[UR44][R16.64+0xb0] ;  /* 0x0000b02c10127980 */ /* 0x000f22000c101b00 */
[----:B------:R-:W-:Y:S01]  /*19260*/  WARPGROUP.ARRIVE ;  /* 0x00000000000079c5 */ /* 0x000fe20000000000 */
[----:B--2---:R-:W-:Y:S01]  /*19270*/  ISETP.NE.U32.AND P1, PT, R6, RZ, PT ;  /* 0x000000ff0600720c */ /* 0x004fe20003f25070 */
[----:B---3--:R-:W-:Y:S01]  /*19280*/  IMAD R2, R7, 0x1000, R2 ;  /* 0x0000100007027824 */ /* 0x008fe200078e0202 */
[----:B------:R-:W-:-:S02]  /*19290*/  R2UR UR7, R3 ;  /* 0x00000000030772ca */ /* 0x000fc400000e0000 */
[----:B----4-:R-:W-:Y:S02]  /*192a0*/  R2UR UR4, R4 ;  /* 0x00000000040472ca */ /* 0x010fe400000e0000 */
[----:B------:R-:W-:Y:S02]  /*192b0*/  R2UR UR6, R2 ;  /* 0x00000000020672ca */ /* 0x000fe400000e0000 */
[----:B------:R-:W-:-:S05]  /*192c0*/  R2UR UR5, R5 ;  /* 0x00000000050572ca */ /* 0x000fca00000e0000 */
[----:B------:R-:W-:-:S08]  /*192d0*/  VOTEU.ANY UP0, P1 ;  /* 0x00000000003f7886 */ /* 0x000fd00000800100 */
[----:B------:R-:W-:Y:S01]  /*192e0*/  HGMMA.64x64x16.F32 R24, gdesc[UR4], R24, UP0, gsb0 ;  /* 0x00e00000041879f0 */ /* 0x000fe2000b800818 */
        /* <DEDUP_REMOVED lines=9> */
[----:B------:R-:W2:Y:S04]  /*19380*/  LD.E.64 R20, desc[UR44][R16.64+0xb0] ;  /* 0x0000b02c10147980 */ /* 0x000ea8000c101b00 */
[----:B------:R-:W-:Y:S01]  /*19390*/  ST.E desc[UR44][R16.64+0x88], R15 ;  /* 0x0000880f10007985 */ /* 0x000fe2000c10192c */
[----:B------:R-:W-:-:S06]  /*193a0*/  WARPGROUP.ARRIVE ;  /* 0x00000000000079c5 */ /* 0x000fcc0000000000 */
        /* <DEDUP_REMOVED lines=10> */
[----:B------:R-:W3:Y:S04]  /*19450*/  LD.E.64 R8, desc[UR44][R16.64+0xb0] ;  /* 0x0000b02c10087980 */ /* 0x000ee8000c101b00 */
        /* <DEDUP_REMOVED lines=12> */
[----:B------:R-:W4:Y:S04]  /*19520*/  LD.E.64 R10, desc[UR44][R16.64+0xb0] ;  /* 0x0000b02c100a7980 */ /* 0x000f28000c101b00 */
        /* <DEDUP_REMOVED lines=17> */
[----:B------:R-:W-:-:S03]  /*19640*/  IMAD.MOV.U32 R7, RZ, RZ, R3 ;  /* 0x000000ffff077224 */ /* 0x000fc600078e0003 */
[----:B------:R-:W-:Y:S02]  /*19650*/  R2UR UR6, R6 ;  /* 0x00000000060672ca */ /* 0x000fe400000e0000 */
[----:B------:R-:W-:Y:S01]  /*19660*/  R2UR UR7, R7 ;  /* 0x00000000070772ca */ /* 0x000fe200000e0000 */
[----:B--2---:R-:W-:Y:S02]  /*19670*/  VIADD R4, R20, 0x202 ;  /* 0x0000020214047836 */ /* 0x004fe40000000000 */
[----:B------:R-:W-:-:S03]  /*19680*/  IMAD.MOV.U32 R5, RZ, RZ, R21 ;  /* 0x000000ffff057224 */ /* 0x000fc600078e0015 */
        /* <DEDUP_REMOVED lines=8> */
[----:B------:R-:W-:-:S03]  /*19710*/  IMAD.MOV.U32 R7, RZ, RZ, R3 ;  /* 0x000000ffff077224 */ /* 0x000fc600078e0003 */
[----:B------:R-:W-:Y:S02]  /*19720*/  R2UR UR6, R6 ;  /* 0x00000000060672ca */ /* 0x000fe400000e0000 */
[----:B------:R-:W-:Y:S01]  /*19730*/  R2UR UR7, R7 ;  /* 0x00000000070772ca */ /* 0x000fe200000e0000 */
[----:B---3--:R-:W-:Y:S02]  /*19740*/  VIADD R4, R8, 0x204 ;  /* 0x0000020408047836 */ /* 0x008fe40000000000 */
[----:B------:R-:W-:-:S03]  /*19750*/  IMAD.MOV.U32 R5, RZ, RZ, R9 ;  /* 0x000000ffff057224 */ /* 0x000fc600078e0009 */
        /* <DEDUP_REMOVED lines=8> */
[----:B------:R-:W-:-:S03]  /*197e0*/  IMAD.MOV.U32 R7, RZ, RZ, R3 ;  /* 0x000000ffff077224 */ /* 0x000fc600078e0003 */
[----:B------:R-:W-:Y:S02]  /*197f0*/  R2UR UR6, R6 ;  /* 0x00000000060672ca */ /* 0x000fe400000e0000 */
[----:B------:R-:W-:Y:S01]  /*19800*/  R2UR UR7, R7 ;  /* 0x00000000070772ca */ /* 0x000fe200000e0000 */
[----:B----4-:R-:W-:Y:S02]  /*19810*/  VIADD R4, R10, 0x206 ;  /* 0x000002060a047836 */ /* 0x010fe40000000000 */
[----:B------:R-:W-:-:S03]  /*19820*/  IMAD.MOV.U32 R5, RZ, RZ, R11 ;  /* 0x000000ffff057224 */ /* 0x000fc600078e000b */
        /* <DEDUP_REMOVED lines=11> */
[----:B------:R-:W-:Y:S02]  /*198e0*/  VIADD R4, R12, 0x400 ;  /* 0x000004000c047836 */ /* 0x000fe40000000000 */
        /* <DEDUP_REMOVED lines=94> */
[----:B------:R-:W1:Y:S01]  /*19ed0*/  S2R R62, SR_TID.X ;  /* 0x00000000003e7919 */ /* 0x000e620000002100 */
[----:B------:R-:W-:Y:S02]  /*19ee0*/  WARPGROUP.DEPBAR.LE gsb0, 0x0 ;  /* 0x00008000000079c5 */ /* 0x000fe40000010000 */
[----:B------:R-:W4:Y:S04]  /*19ef0*/  LD.E.64 R60, desc[UR44][R16.64+0xb0] ;  /* 0x0000b02c103c7980 */ /* 0x000f28000c101b00 */
[----:B------:R-:W-:Y:S01]  /*19f00*/  ST.E desc[UR44][R16.64+0x88], R15 ;  /* 0x0000880f10007985 */ /* 0x000fe2000c10192c */
[----:B------:R-:W-:-:S06]  /*19f10*/  WARPGROUP.ARRIVE ;  /* 0x00000000000079c5 */ /* 0x000fcc0000000000 */
[----:B------:R-:W-:Y:S01]  /*19f20*/  HGMMA.64x64x16.F32 R24, gdesc[UR4], R24, gsb0 ;  /* 0x00e00000041879f0 */ /* 0x000fe20008000818 */
[----:B-1----:R-:W-:-:S05]  /*19f30*/  SHF.R.U32.HI R62, RZ, 0x7, R62 ;  /* 0x00000007ff3e7819 */ /* 0x002fca000001163e */
[----:B------:R-:W1:Y:S01]  /*19f40*/  SHFL.IDX PT, R4, R62, RZ, 0x1f ;  /* 0x00001fff3e047589 */ /* 0x000e6200000e0000 */
[----:B------:R-:W-:Y:S02]  /*19f50*/  VIADD R10, R2, 0x800 ;  /* 0x00000800020a7836 */ /* 0x000fe40000000000 */
[----:B------:R-:W-:Y:S01]  /*19f60*/  IMAD.MOV.U32 R7, RZ, RZ, R3 ;  /* 0x000000ffff077224 */ /* 0x000fe200078e0003 */
[----:B------:R-:W-:Y:S02]  /*19f70*/  UMOV UR4, 0x1 ;  /* 0x0000000100047882 */ /* 0x000fe40000000000 */
[----:B------:R-:W-:Y:S02]  /*19f80*/  UISETP.NE.U32.AND UP0, UPT, UR4, URZ, UPT ;  /* 0x0000003f0400728c */ /* 0x000fe4000bf05070 */
[----:B------:R-:W-:Y:S02]  /*19f90*/  R2UR UR11, R7 ;  /* 0x00000000070b72ca */ /* 0x000fe400000e0000 */
[----:B-1----:R-:W-:-:S04]  /*19fa0*/  ISETP.GT.AND P1, PT, R4, 0x7f, PT ;  /* 0x0000007f0400780c */ /* 0x002fc80003f24270 */
[----:B------:R-:W-:Y:S01]  /*19fb0*/  SEL R11, RZ, 0x2, !P1 ;  /* 0x00000002ff0b7807 */ /* 0x000fe20004800000 */
[----:B------:R-:W-:-:S03]  /*19fc0*/  IMAD.MOV.U32 R5, RZ, RZ, R9 ;  /* 0x000000ffff057224 */ /* 0x000fc600078e0009 */
[----:B------:R-:W-:Y:S01]  /*19fd0*/  IADD3 R4, R8, 0x800, R11 ;  /* 0x0000080008047810 */ /* 0x000fe20007ffe00b */
[----:B------:R-:W-:Y:S01]  /*19fe0*/  IMAD.IADD R6, R11, 0x1, R10 ;  /* 0x000000010b067824 */ /* 0x000fe200078e020a */
[----:B------:R-:W-:Y:S02]  /*19ff0*/  R2UR UR9, R5 ;  /* 0x00000000050972ca */ /* 0x000fe400000e0000 */
[----:B------:R-:W-:Y:S02]  /*1a000*/  R2UR UR8, R4 ;  /* 0x00000000040872ca */ /* 0x000fe400000e0000 */
[----:B------:R-:W-:Y:S01]  /*1a010*/  R2UR UR10, R6 ;  /* 0x00000000060a72ca */ /* 0x000fe200000e0000 */
[----:B------:R-:W-:Y:S02]  /*1a020*/  WARPGROUP.DEPBAR.LE gsb0, 0x0 ;  /* 0x00008000000079c5 */ /* 0x000fe40000010000 */
[----:B------:R-:W4:Y:S04]  /*1a030*/  LD.E.64 R8, desc[UR44][R16.64+0xb0] ;  /* 0x0000b02c10087980 */ /* 0x000f28000c101b00 */
[----:B------:R-:W-:Y:S01]  /*1a040*/  ST.E desc[UR44][R16.64+0x88], R15 ;  /* 0x0000880f10007985 */ /* 0x000fe2000c10192c */
[----:B------:R-:W-:-:S06]  /*1a050*/  WARPGROUP.ARRIVE ;  /* 0x00000000000079c5 */ /* 0x000fcc0000000000 */
[----:B------:R-:W-:Y:S01]  /*1a060*/  HGMMA.64x64x16.F32 R24, gdesc[UR8], R24, UP0, gsb0 ;  /* 0x00e00000081879f0 */ /* 0x000fe2000b800818 */
[----:B------:R-:W-:-:S05]  /*1a070*/  IMAD.MOV.U32 R19, RZ, RZ, 0x4 ;  /* 0x00000004ff137424 */ /* 0x000fca00078e00ff */
[----:B------:R-:W-:Y:S01]  /*1a080*/  SEL R13, R19, 0x2, P1 ;  /* 0x00000002130d7807 */ /* 0x000fe20000800000 */
[----:B------:R-:W-:-:S04]  /*1a090*/  IMAD.MOV.U32 R7, RZ, RZ, R3 ;  /* 0x000000ffff077224 */ /* 0x000fc800078e0003 */
[----:B------:R-:W-:Y:S01]  /*1a0a0*/  IMAD.IADD R6, R10, 0x1, R13 ;  /* 0x000000010a067824 */ /* 0x000fe200078e020d */
[----:B------:R-:W-:-:S04]  /*1a0b0*/  R2UR UR7, R7 ;  /* 0x00000000070772ca */ /* 0x000fc800000e0000 */
[----:B------:R-:W-:Y:S01]  /*1a0c0*/  R2UR UR6, R6 ;  /* 0x00000000060672ca */ /* 0x000fe200000e0000 */
[----:B--2---:R-:W-:Y:S01]  /*1a0d0*/  IMAD.MOV.U32 R5, RZ, RZ, R57 ;  /* 0x000000ffff057224 */ /* 0x004fe200078e0039 */
[----:B------:R-:W-:-:S04]  /*1a0e0*/  IADD3 R4, R13, 0x800, R56 ;  /* 0x000008000d047810 */ /* 0x000fc80007ffe038 */
[----:B------:R-:W-:Y:S02]  /*1a0f0*/  R2UR UR4, R4 ;  /* 0x00000000040472ca */ /* 0x000fe400000e0000 */
[----:B------:R-:W-:Y:S01]  /*1a100*/  R2UR UR5, R5 ;  /* 0x00000000050572ca */ /* 0x000fe200000e0000 */
[----:B------:R-:W-:Y:S02]  /*1a110*/  WARPGROUP.DEPBAR.LE gsb0, 0x0 ;  /* 0x00008000000079c5 */ /* 0x000fe40000010000 */
[----:B------:R-:W2:Y:S04]  /*1a120*/  LD.E.64 R20, desc[UR44][R16.64+0xb0] ;  /* 0x0000b02c10147980 */ /* 0x000ea8000c101b00 */
[----:B------:R-:W-:Y:S01]  /*1a130*/  ST.E desc[UR44][R16.64+0x88], R15 ;  /* 0x0000880f10007985 */ /* 0x000fe2000c10192c */
[----:B------:R-:W-:-:S06]  /*1a140*/  WARPGROUP.ARRIVE ;  /* 0x00000000000079c5 */ /* 0x000fcc0000000000 */
[----:B------:R-:W-:Y:S01]  /*1a150*/  HGMMA.64x64x16.F32 R24, gdesc[UR4], R24, gsb0 ;  /* 0x00e00000041879f0 */ /* 0x000fe20008000818 */
[----:B------:R-:W-:Y:S01]  /*1a160*/  SEL R19, R19, 0x6, !P1 ;  /* 0x0000000613137807 */ /* 0x000fe20004800000 */
[----:B------:R-:W-:-:S04]  /*1a170*/  IMAD.MOV.U32 R7, RZ, RZ, R3 ;  /* 0x000000ffff077224 */ /* 0x000fc800078e0003 */
[----:B------:R-:W-:Y:S01]  /*1a180*/  IMAD.IADD R6, R10, 0x1, R19 ;  /* 0x000000010a067824 */ /* 0x000fe200078e0213 */
[----:B------:R-:W-:-:S04]  /*1a190*/  R2UR UR7, R7 ;  /* 0x00000000070772ca */ /* 0x000fc800000e0000 */
[----:B------:R-:W-:Y:S01]  /*1a1a0*/  R2UR UR6, R6 ;  /* 0x00000000060672ca */ /* 0x000fe200000e0000 */
[----:B---3--:R-:W-:Y:S01]  /*1a1b0*/  IMAD.MOV.U32 R5, RZ, RZ, R59 ;  /* 0x000000ffff057224 */ /* 0x008fe200078e003b */
[----:B------:R-:W-:-:S04]  /*1a1c0*/  IADD3 R4, R19, 0x800, R58 ;  /* 0x0000080013047810 */ /* 0x000fc80007ffe03a */
[----:B------:R-:W-:Y:S02]  /*1a1d0*/  R2UR UR4, R4 ;  /* 0x00000000040472ca */ /* 0x000fe400000e0000 */
[----:B------:R-:W-:Y:S01]  /*1a1e0*/  R2UR UR5, R5 ;  /* 0x00000000050572ca */ /* 0x000fe200000e0000 */
[----:B------:R-:W-:Y:S02]  /*1a1f0*/  WARPGROUP.DEPBAR.LE gsb0, 0x0 ;  /* 0x00008000000079c5 */ /* 0x000fe40000010000 */
[----:B------:R-:W3:Y:S04]  /*1a200*/  LD.E.64 R56, desc[UR44][R16.64+0xb0] ;  /* 0x0000b02c10387980 */ /* 0x000ee8000c101b00 */
[----:B------:R-:W-:Y:S01]  /*1a210*/  ST.E desc[UR44][R16.64+0x88], R15 ;  /* 0x0000880f10007985 */ /* 0x000fe2000c10192c */
[----:B------:R-:W-:-:S06]  /*1a220*/  WARPGROUP.ARRIVE ;  /* 0x00000000000079c5 */ /* 0x000fcc0000000000 */
[----:B------:R-:W-:Y:S01]  /*1a230*/  HGMMA.64x64x16.F32 R24, gdesc[UR4], R24, gsb0 ;  /* 0x00e00000041879f0 */ /* 0x000fe20008000818 */
[----:B------:R-:W-:Y:S02]  /*1a240*/  IMAD.MOV.U32 R4, RZ, RZ, 0x28 ;  /* 0x00000028ff047424 */ /* 0x000fe400078e00ff */
[----:B------:R-:W-:-:S03]  /*1a250*/  IMAD.MOV.U32 R5, RZ, RZ, 0xa00 ;  /* 0x00000a00ff057424 */ /* 0x000fc600078e00ff */
[----:B------:R-:W-:Y:S02]  /*1a260*/  SEL R4, R4, 0x26, P1 ;  /* 0x0000002604047807 */ /* 0x000fe40000800000 */
[----:B------:R-:W-:-:S05]  /*1a270*/  SEL R5, R5, 0x980, P1 ;  /* 0x0000098005057807 */ /* 0x000fca0000800000 */
[----:B------:R-:W-:-:S05]  /*1a280*/  IMAD.IADD R4, R4, 0x1, R5 ;  /* 0x0000000104047824 */ /* 0x000fca00078e0205 */
[----:B------:R-:W-:Y:S01]  /*1a290*/  LOP3.LUT R7, R4, 0xa06, RZ, 0xc0, !PT ;  /* 0x00000a0604077812 */ /* 0x000fe200078ec0ff */
[----:B----4-:R-:W-:-:S04]  /*1a2a0*/  IMAD.MOV.U32 R5, RZ, RZ, R61 ;  /* 0x000000ffff057224 */ /* 0x010fc800078e003d */
        /* <DEDUP_REMOVED lines=8> */
[----:B------:R-:W4:Y:S04]  /*1a330*/  LD.E.64 R58, desc[UR44][R16.64+0xb0] ;  /* 0x0000b02c103a7980 */ /* 0x000f28000c101b00 */
[----:B------:R-:W-:Y:S01]  /*1a340*/  ST.E desc[UR44][R16.64+0x88], R15 ;  /* 0x0000880f10007985 */ /* 0x000fe2000c10192c */
[----:B------:R-:W-:-:S06]  /*1a350*/  WARPGROUP.ARRIVE ;  /* 0x00000000000079c5 */ /* 0x000fcc0000000000 */
[----:B------:R-:W-:Y:S01]  /*1a360*/  HGMMA.64x64x16.F32 R24, gdesc[UR4], R24, gsb0 ;  /* 0x00e00000041879f0 */ /* 0x000fe20008000818 */
[----:B------:R-:W-:Y:S02]  /*1a370*/  VIADD R10, R2, 0xa00 ;  /* 0x00000a00020a7836 */ /* 0x000fe40000000000 */
[----:B------:R-:W-:Y:S02]  /*1a380*/  IMAD.MOV.U32 R7, RZ, RZ, R3 ;  /* 0x000000ffff077224 */ /* 0x000fe400078e0003 */
[----:B------:R-:W-:-:S03]  /*1a390*/  IMAD.IADD R6, R11, 0x1, R10 ;  /* 0x000000010b067824 */ /* 0x000fc600078e020a */
[----:B------:R-:W-:Y:S02]  /*1a3a0*/  R2UR UR7, R7 ;  /* 0x00000000070772ca */ /* 0x000fe400000e0000 */
[----:B------:R-:W-:Y:S01]  /*1a3b0*/  R2UR UR6, R6 ;  /* 0x00000000060672ca */ /* 0x000fe200000e0000 */
[----:B------:R-:W-:Y:S01]  /*1a3c0*/  IMAD.MOV.U32 R5, RZ, RZ, R9 ;  /* 0x000000ffff057224 */ /* 0x000fe200078e0009 */
[----:B------:R-:W-:-:S04]  /*1a3d0*/  IADD3 R4, R11, 0xa00, R8 ;  /* 0x00000a000b047810 */ /* 0x000fc80007ffe008 */
[----:B------:R-:W-:Y:S02]  /*1a3e0*/  R2UR UR4, R4 ;  /* 0x00000000040472ca */ /* 0x000fe400000e0000 */
[----:B------:R-:W-:Y:S01]  /*1a3f0*/  R2UR UR5, R5 ;  /* 0x00000000050572ca */ /* 0x000fe200000e0000 */
[----:B------:R-:W-:Y:S02]  /*1a400*/  WARPGROUP.DEPBAR.LE gsb0, 0x0 ;  /* 0x00008000000079c5 */ /* 0x000fe40000010000 */
[----:B------:R-:W4:Y:S04]  /*1a410*/  LD.E.64 R60, desc[UR44][R16.64+0xb0] ;  /* 0x0000b02c103c7980 */ /* 0x000f28000c101b00 */
[----:B------:R-:W-:Y:S01]  /*1a420*/  ST.E desc[UR44][R16.64+0x88], R15 ;  /* 0x0000880f10007985 */ /* 0x000fe2000c10192c */
[----:B------:R-:W-:-:S06]  /*1a430*/  WARPGROUP.ARRIVE ;  /* 0x00000000000079c5 */ /* 0x000fcc0000000000 */
[----:B------:R-:W-:Y:S01]  /*1a440*/  HGMMA.64x64x16.F32 R24, gdesc[UR4], R24, gsb0 ;  /* 0x00e00000041879f0 */ /* 0x000fe20008000818 */
[----:B------:R-:W-:Y:S02]  /*1a450*/  IMAD.IADD R6, R13, 0x1, R10 ;  /* 0x000000010d067824 */ /* 0x000fe400078e020a */
[----:B------:R-:W-:-:S03]  /*1a460*/  IMAD.MOV.U32 R7, RZ, RZ, R3 ;  /* 0x000000ffff077224 */ /* 0x000fc600078e0003 */
[----:B------:R-:W-:Y:S02]  /*1a470*/  R2UR UR6, R6 ;  /* 0x00000000060672ca */ /* 0x000fe400000e0000 */
        /* <DEDUP_REMOVED lines=10> */
[----:B------:R-:W-:Y:S02]  /*1a520*/  IMAD.IADD R6, R19, 0x1, R10 ;  /* 0x0000000113067824 */ /* 0x000fe400078e020a */
[----:B------:R-:W-:-:S03]  /*1a530*/  IMAD.MOV.U32 R7, RZ, RZ, R3 ;  /* 0x000000ffff077224 */ /* 0x000fc600078e0003 */
[----:B------:R-:W-:Y:S02]  /*1a540*/  R2UR UR6, R6 ;  /* 0x00000000060672ca */ /* 0x000fe400000e0000 */
        /* <DEDUP_REMOVED lines=85> */
[----:B------:R-:W4:Y:S04]  /*1aaa0*/  @!P0 LD.E.64 R8, desc[UR44][R16.64+0x30] ;  /* 0x0000302c10088980 */ /* 0x000f28000c101b00 */
[----:B------:R-:W4:Y:S04]  /*1aab0*/  @!P0 LD.E R12, desc[UR44][R16.64+0x1e8] ;  /* 0x0001e82c100c8980 */ /* 0x000f28000c101900 */
[----:B------:R-:W-:Y:S01]  /*1aac0*/  ST.E desc[UR44][R16.64+0x88], R15 ;  /* 0x0000880f10007985 */ /* 0x000fe2000c10192c */
[----:B------:R-:W-:-:S06]  /*1aad0*/  WARPGROUP.ARRIVE ;  /* 0x00000000000079c5 */ /* 0x000fcc0000000000 */
[----:B------:R-:W-:Y:S01]  /*1aae0*/  HGMMA.64x64x16.F32 R24, gdesc[UR4], R24, gsb0 ;  /* 0x00e00000041879f0 */ /* 0x000fe20008000818 */
[----:B------:R-:W-:Y:S02]  /*1aaf0*/  VIADD R10, R2, 0xe00 ;  /* 0x00000e00020a7836 */ /* 0x000fe40000000000 */
[----:B------:R-:W-:Y:S02]  /*1ab00*/  IMAD.MOV.U32 R7, RZ, RZ, R3 ;  /* 0x000000ffff077224 */ /* 0x000fe400078e0003 */
[----:B------:R-:W-:-:S03]  /*1ab10*/  IMAD.IADD R6, R11, 0x1, R10 ;  /* 0x000000010b067824 */ /* 0x000fc600078e020a */
[----:B------:R-:W-:Y:S01]  /*1ab20*/  R2UR UR7, R7 ;  /* 0x00000000070772ca */ /* 0x000fe200000e0000 */
[----:B------:R-:W-:Y:S01]  /*1ab30*/  IMAD.MOV.U32 R5, RZ, RZ, R59 ;  /* 0x000000ffff057224 */ /* 0x000fe200078e003b */
[----:B------:R-:W-:Y:S02]  /*1ab40*/  IADD3 R4, R11, 0xe00, R58 ;  /* 0x00000e000b047810 */ /* 0x000fe40007ffe03a */
[----:B------:R-:W-:Y:S02]  /*1ab50*/  R2UR UR6, R6 ;  /* 0x00000000060672ca */ /* 0x000fe400000e0000 */
[----:B------:R-:W-:Y:S02]  /*1ab60*/  R2UR UR4, R4 ;  /* 0x00000000040472ca */ /* 0x000fe400000e0000 */
[----:B------:R-:W-:Y:S01]  /*1ab70*/  R2UR UR5, R5 ;  /* 0x00000000050572ca */ /* 0x000fe200000e0000 */
[----:B------:R-:W-:Y:S02]  /*1ab80*/  WARPGROUP.DEPBAR.LE gsb0, 0x0 ;  /* 0x00008000000079c5 */ /* 0x000fe40000010000 */
[----:B------:R-:W-:Y:S01]  /*1ab90*/  ST.E desc[UR44][R16.64+0x88], R15 ;  /* 0x0000880f10007985 */ /* 0x000fe2000c10192c */
[----:B------:R-:W-:-:S09]  /*1aba0*/  WARPGROUP.ARRIVE ;  /* 0x00000000000079c5 */ /* 0x000fd20000000000 */
        /* <DEDUP_REMOVED lines=22> */
[----:B------:R-:W-:Y:S01]  /*1ad10*/  ST.E desc[UR44][R16.64+0x88], R15 ;  /* 0x0000880f10007985 */ /* 0x000fe2000c10192c */
[----:B------:R-:W-:-:S09]  /*1ad20*/  WARPGROUP.ARRIVE ;  /* 0x00000000000079c5 */ /* 0x000fd20000000000 */
[----:B------:R-:W-:Y:S01]  /*1ad30*/  HGMMA.64x64x16.F32 R24, gdesc[UR4], R24, gsb0 ;  /* 0x00e00000041879f0 */ /* 0x000fe20008000818 */
[----:B------:R-:W-:Y:S02]  /*1ad40*/  IMAD.MOV.U32 R4, RZ, RZ, 0x40 ;  /* 0x00000040ff047424 */ /* 0x000fe400078e00ff */
[----:B------:R-:W-:-:S03]  /*1ad50*/  IMAD.MOV.U32 R5, RZ, RZ, 0x1000 ;  /* 0x00001000ff057424 */ /* 0x000fc600078e00ff */
[----:B------:R-:W-:Y:S02]  /*1ad60*/  SEL R4, R4, 0x3e, P1 ;  /* 0x0000003e04047807 */ /* 0x000fe40000800000 */
[----:B------:R-:W-:-:S05]  /*1ad70*/  SEL R5, R5, 0xf80, P1 ;  /* 0x00000f8005057807 */ /* 0x000fca0000800000 */
[----:B------:R-:W-:-:S05]  /*1ad80*/  IMAD.IADD R4, R4, 0x1, R5 ;  /* 0x0000000104047824 */ /* 0x000fca00078e0205 */
[----:B------:R-:W-:-:S05]  /*1ad90*/  LOP3.LUT R5, R4, 0x1e06, RZ, 0xc0, !PT ;  /* 0x00001e0604057812 */ /* 0x000fca00078ec0ff */
[----:B------:R-:W-:Y:S02]  /*1ada0*/  IMAD.IADD R4, R2, 0x1, R5 ;  /* 0x0000000102047824 */ /* 0x000fe400078e0205 */
[----:B----4-:R-:W-:Y:S02]  /*1adb0*/  IMAD.IADD R2, R5, 0x1, R20 ;  /* 0x0000000105027824 */ /* 0x010fe400078e0214 */
[----:B------:R-:W-:Y:S02]  /*1adc0*/  IMAD.MOV.U32 R5, RZ, RZ, R3 ;  /* 0x000000ffff057224 */ /* 0x000fe400078e0003 */
[----:B------:R-:W-:Y:S01]  /*1add0*/  IMAD.MOV.U32 R3, RZ, RZ, R21 ;  /* 0x000000ffff037224 */ /* 0x000fe200078e0015 */
[----:B------:R-:W-:Y:S02]  /*1ade0*/  R2UR UR6, R4 ;  /* 0x00000000040672ca */ /* 0x000fe400000e0000 */
[----:B------:R-:W-:Y:S02]  /*1adf0*/  R2UR UR7, R5 ;  /* 0x00000000050772ca */ /* 0x000fe400000e0000 */
[----:B------:R-:W-:-:S02]  /*1ae00*/  R2UR UR4, R2 ;  /* 0x00000000020472ca */ /* 0x000fc400000e0000 */
[----:B------:R-:W-:Y:S01]  /*1ae10*/  R2UR UR5, R3 ;  /* 0x00000000030572ca */ /* 0x000fe200000e0000 */
[----:B------:R-:W-:Y:S02]  /*1ae20*/  WARPGROUP.DEPBAR.LE gsb0, 0x0 ;  /* 0x00008000000079c5 */ /* 0x000fe40000010000 */
[----:B------:R-:W-:Y:S01]  /*1ae30*/  ST.E desc[UR44][R16.64+0x88], R15 ;  /* 0x0000880f10007985 */ /* 0x000fe2000c10192c */
[----:B------:R-:W-:-:S09]  /*1ae40*/  WARPGROUP.ARRIVE ;  /* 0x00000000000079c5 */ /* 0x000fd20000000000 */
[----:B------:R-:W-:Y:S01]  /*1ae50*/  HGMMA.64x64x16.F32 R24, gdesc[UR4], R24, gsb0 ;  /* 0x00e00000041879f0 */ /* 0x000fe20008000818 */
[----:B------:R-:W-:-:S05]  /*1ae60*/  @!P0 MOV R9, R8 ;  /* 0x0000000800098202 */ /* 0x000fca0000000f00 */
[----:B------:R-:W-:-:S05]  /*1ae70*/  @!P0 IMAD R12, R12, 0x8, R9 ;  /* 0x000000080c0c8824 */ /* 0x000fca00078e0209 */
[----:B------:R-:W-:Y:S01]  /*1ae80*/  @!P0 PRMT R12, RZ, 0x654, R12 ;  /* 0x00000654ff0c8816 */ /* 0x000fe2000000000c */
[----:B------:R-:W-:Y:S02]  /*1ae90*/  WARPGROUP.DEPBAR.LE gsb0, 0x0 ;  /* 0x00008000000079c5 */ /* 0x000fe40000010000 */
[----:B------:R0:W-:Y:S01]  /*1aea0*/  ST.E desc[UR44][R16.64+0x88], R15 ;  /* 0x0000880f10007985 */ /* 0x0001e2000c10192c */
[----:B------:R1:W-:Y:S03]  /*1aeb0*/  @!P0 SYNCS.ARRIVE.TRANS64.RED.A1T0 RZ, [R12+URZ], RZ ;  /* 0x000000ff0cff89a7 */ /* 0x0003e6000810043f */
[----:B------:R-:W2:Y:S04]  /*1aec0*/  LD.E.64 R18, desc[UR44][R16.64+0x120] ;  /* 0x0001202c10127980 */ /* 0x000ea8000c101b00 */
[----:B------:R-:W0:Y:S04]  /*1aed0*/  LDL R20, [R1+0xec] ;  /* 0x0000ec0001147983 */ /* 0x000e280000100800 */
[----:B-1----:R-:W3:Y:S04]  /*1aee0*/  LDL.64 R12, [R1+0x110] ;  /* 0x00011000010c7983 */ /* 0x002ee80000100a00 */
[----:B------:R-:W4:Y:S04]  /*1aef0*/  LDL R2, [R1+0x70] ;  /* 0x0000700001027983 */ /* 0x000f280000100800 */
[----:B------:R-:W4:Y:S04]  /*1af00*/  LDL R3, [R1+0x118] ;  /* 0x0001180001037983 */ /* 0x000f280000100800 */
[----:B------:R-:W4:Y:S04]  /*1af10*/  LDL.128 R8, [R1+0x100] ;  /* 0x0001000001087983 */ /* 0x000f280000100c00 */
[----:B------:R-:W4:Y:S04]  /*1af20*/  LDL.128 R4, [R1+0xf0] ;  /* 0x0000f00001047983 */ /* 0x000f280000100c00 */
[----:B--2---:R1:W2:Y:S01]  /*1af30*/  LD.E R18, desc[UR44][R18.64] ;  /* 0x0000002c12127980 */ /* 0x0042a2000c101900 */
[----:B0-----:R-:W-:-:S04]  /*1af40*/  SHF.R.S32.HI R15, RZ, 0x1f, R20 ;  /* 0x0000001fff0f7819 */ /* 0x001fc80000011414 */
[----:B-1----:R-:W-:-:S04]  /*1af50*/  LEA.HI R19, R15, R20, RZ, 0x7 ;  /* 0x000000140f137211 */ /* 0x002fc800078f38ff */
[----:B------:R-:W-:-:S05]  /*1af60*/  LOP3.LUT R19, R19, 0xffffff80, RZ, 0xc0, !PT ;  /* 0xffffff8013137812 */ /* 0x000fca00078ec0ff */
[----:B------:R-:W-:Y:S01]  /*1af70*/  IMAD.IADD R19, R20, 0x1, -R19 ;  /* 0x0000000114137824 */ /* 0x000fe200078e0a13 */
[----:B---3--:R-:W-:Y:S02]  /*1af80*/  ISETP.NE.AND P1, PT, R12, 0x1, PT ;  /* 0x000000010c00780c */ /* 0x008fe40003f25270 */
[----:B----4-:R-:W-:Y:S01]  /*1af90*/  ISETP.GE.AND P2, PT, R9, 0x1, PT ;  /* 0x000000010900780c */ /* 0x010fe20003f46270 */
[----:B------:R-:W-:Y:S01]  /*1afa0*/  BSSY B0, `(.L_x_5095) ;  /* 0x0000075000007945 */ /* 0x000fe20003800000 */
[-C--:B--2---:R-:W-:Y:S01]  /*1afb0*/  FMUL.FTZ R30, R30, R18.reuse ;  /* 0x000000121e1e7220 */ /* 0x084fe20000410000 */
[----:B------:R-:W-:-:S03]  /*1afc0*/  FMUL.FTZ R29, R29, R18 ;  /* 0x000000121d1d7220 */ /* 0x000fc60000410000 */
[----:B------:R0:W1:Y:S01]  /*1afd0*/  MUFU.TANH R57, R30 ;  /* 0x0000001e00397308 */ /* 0x0000620000002400 */
[----:B------:R-:W-:-:S07]  /*1afe0*/  FMUL.FTZ R32, R32, R18 ;  /* 0x0000001220207220 */ /* 0x000fce0000410000 */
[----:B------:R2:W3:Y:S01]  /*1aff0*/  MUFU.TANH R56, R29 ;  /* 0x0000001d00387308 */ /* 0x0004e20000002400 */
[----:B0-----:R-:W-:-:S04]  /*1b000*/  SHF.R.S32.HI R30, RZ, 0x1f, R19 ;  /* 0x0000001fff1e7819 */ /* 0x001fc80000011413 */
[CC--:B------:R-:W-:Y:S02]  /*1b010*/  LEA.HI R21, R30.reuse, R19.reuse, RZ, 0x2 ;  /* 0x000000131e157211 */ /* 0x0c0fe400078f10ff */
[----:B--2---:R-:W-:Y:S01]  /*1b020*/  LEA.HI R29, R15, R20, RZ, 0x2 ;  /* 0x000000140f1d7211 */ /* 0x004fe200078f10ff */
[----:B------:R0:W2:Y:S01]  /*1b030*/  MUFU.TANH R59, R32 ;  /* 0x00000020003b7308 */ /* 0x0000a20000002400 */
[--C-:B------:R-:W-:Y:S02]  /*1b040*/  SHF.R.S32.HI R15, RZ, 0x2, R21.reuse ;  /* 0x00000002ff0f7819 */ /* 0x100fe40000011415 */
[----:B------:R-:W-:Y:S01]  /*1b050*/  LOP3.LUT R29, R29, 0xfffffffc, RZ, 0xc0, !PT ;  /* 0xfffffffc1d1d7812 */ /* 0x000fe200078ec0ff */
[----:B------:R-:W-:Y:S01]  /*1b060*/  FMUL.FTZ R31, R31, R18 ;  /* 0x000000121f1f7220 */ /* 0x000fe20000410000 */
[----:B------:R-:W-:Y:S02]  /*1b070*/  LEA.HI R30, R30, R19, RZ, 0x5 ;  /* 0x000000131e1e7211 */ /* 0x000fe400078f28ff */
[----:B0-----:R-:W-:Y:S01]  /*1b080*/  SHF.R.S32.HI R32, RZ, 0x1f, R21 ;  /* 0x0000001fff207819 */ /* 0x001fe20000011415 */
[----:B------:R-:W-:-:S03]  /*1b090*/  IMAD.IADD R20, R20, 0x1, -R29 ;  /* 0x0000000114147824 */ /* 0x000fc600078e0a1d */
[----:B------:R-:W-:Y:S01]  /*1b0a0*/  LEA.HI R32, R32, R15, RZ, 0x3 ;  /* 0x0000000f20207211 */ /* 0x000fe200078f18ff */
[----:B------:R0:W4:Y:S01]  /*1b0b0*/  MUFU.TANH R58, R31 ;  /* 0x0000001f003a7308 */ /* 0x0001220000002400 */
[----:B------:R-:W-:Y:S02]  /*1b0c0*/  SHF.R.S32.HI R29, RZ, 0x5, R30 ;  /* 0x00000005ff1d7819 */ /* 0x000fe4000001141e */
[----:B------:R-:W-:Y:S02]  /*1b0d0*/  LOP3.LUT R32, R32, 0xfffffff8, RZ, 0xc0, !PT ;  /* 0xfffffff820207812 */ /* 0x000fe400078ec0ff */
[----:B0-----:R-:W-:-:S03]  /*1b0e0*/  LEA.HI R31, R20, R20, RZ, 0x1 ;  /* 0x00000014141f7211 */ /* 0x001fc600078f08ff */
[----:B------:R-:W-:Y:S02]  /*1b0f0*/  IMAD.IADD R32, R15, 0x1, -R32 ;  /* 0x000000010f207824 */ /* 0x000fe400078e0a20 */
[----:B------:R-:W-:Y:S01]  /*1b100*/  IMAD R29, R2, 0x4, R29 ;  /* 0x00000004021d7824 */ /* 0x000fe200078e021d */
[----:B------:R-:W-:-:S03]  /*1b110*/  LOP3.LUT R31, R31, 0x1ffffffe, RZ, 0xc0, !PT ;  /* 0x1ffffffe1f1f7812 */ /* 0x000fc600078ec0ff */
[----:B------:R-:W-:Y:S02]  /*1b120*/  IMAD.U32 R32, R29, 0x10, R32 ;  /* 0x000000101d207824 */ /* 0x000fe400078e0020 */
[----:B------:R-:W-:-:S04]  /*1b130*/  IMAD.IADD R31, R20, 0x1, -R31 ;  /* 0x00000001141f7824 */ /* 0x000fc800078e0a1f */
[----:B------:R-:W-:-:S04]  /*1b140*/  IMAD R32, R31, 0x8, R32 ;  /* 0x000000081f207824 */ /* 0x000fc800078e0220 */
[----:B------:R-:W-:-:S05]  /*1b150*/  @P1 IMAD.HI.U32 R2, R32, R13, RZ ;  /* 0x0000000d20021227 */ /* 0x000fca00078e00ff */
[----:B------:R-:W-:Y:S01]  /*1b160*/  @P1 SHF.R.U32.HI R32, RZ, R3, R2 ;  /* 0x00000003ff201219 */ /* 0x000fe20000011602 */
[----:B------:R-:W-:Y:S01]  /*1b170*/  IMAD.SHL.U32 R20, R0, 0x40, RZ ;  /* 0x0000004000147824 */ /* 0x000fe200078e00ff */
[----:B------:R-:W-:-:S03]  /*1b180*/  LOP3.LUT R2, R21, 0x7ffffffc, RZ, 0xc0, !PT ;  /* 0x7ffffffc15027812 */ /* 0x000fc600078ec0ff */
[----:B------:R-:W0:Y:S01]  /*1b190*/  SHFL.IDX PT, R21, R32, RZ, 0x1c1f ;  /* 0x001c1fff20157589 */ /* 0x000e2200000e0000 */
[----:B------:R-:W-:Y:S01]  /*1b1a0*/  IADD3 R3, -R20, 0x1, RZ ;  /* 0x0000000114037810 */ /* 0x000fe20007ffe1ff */
        /* <DEDUP_REMOVED lines=27> */
[-C--:B------:R-:W-:Y:S01]  /*1b360*/  FMUL.FTZ R54, R54, R18.reuse ;  /* 0x0000001236367220 */ /* 0x080fe20000410000 */
[----:B------:R-:W-:Y:S01]  /*1b370*/  FMUL.FTZ R18, R55, R18 ;  /* 0x0000001237127220 */ /* 0x000fe20000410000 */
[----:B------:R-:W-:Y:S01]  /*1b380*/  IMAD R3, R2, -0x2, R3 ;  /* 0xfffffffe02037824 */ /* 0x000fe200078e0203 */
[----:B------:R-:W0:Y:S04]  /*1b390*/  MUFU.TANH R24, R24 ;  /* 0x0000001800187308 */ /* 0x000e280000002400 */
[----:B------:R-:W-:-:S04]  /*1b3a0*/  IADD3 R12, -R4, R3, R5 ;  /* 0x00000003040c7210 */ /* 0x000fc80007ffe105 */
[----:B------:R-:W0:Y:S01]  /*1b3b0*/  MUFU.TANH R25, R25 ;  /* 0x0000001900197308 */ /* 0x000e220000002400 */
[----:B------:R-:W-:-:S07]  /*1b3c0*/  LOP3.LUT R3, RZ, R6, RZ, 0x33, !PT ;  /* 0x00000006ff037212 */ /* 0x000fce00078e33ff */
        /* <DEDUP_REMOVED lines=27> */
[----:B------:R-:W-:-:S02]  /*1b580*/  IMAD.IADD R12, R12, 0x1, R3 ;  /* 0x000000010c0c7824 */ /* 0x000fc400078e0203 */
[----:B------:R-:W-:Y:S02]  /*1b590*/  IMAD.IADD R15, R8, 0x1, -R20 ;  /* 0x00000001080f7824 */ /* 0x000fe400078e0a14 */
[--C-:B0-----:R-:W-:Y:S02]  /*1b5a0*/  IMAD.IADD R6, R13, 0x1, R21.reuse ;  /* 0x000000010d067824 */ /* 0x101fe400078e0215 */
        /* <DEDUP_REMOVED lines=12> */
.L_x_5098:
[----:B------:R-:W-:-:S13]  /*1b670*/  ISETP.NE.AND P1, PT, R9, 0x1, PT ;  /* 0x000000010900780c */ /* 0x000fda0003f25270 */
[----:B------:R-:W-:-:S05]  /*1b680*/  @P1 IMAD.HI.U32 R8, R7, R10, RZ ;  /* 0x0000000a07081227 */ /* 0x000fca00078e00ff */
[----:B------:R-:W-:-:S07]  /*1b690*/  @P1 SHF.R.U32.HI R7, RZ, R11, R8 ;  /* 0x0000000bff071219 */ /* 0x000fce0000011608 */
.L_x_5099:
[----:B------:R-:W-:Y:S05]  /*1b6a0*/  BSYNC B1 ;  /* 0x0000000000017941 */ /* 0x000fea0003800000 */
.L_x_5097:
[----:B------:R-:W-:-:S04]  /*1b6b0*/  IMAD R7, R7, R9, -R20 ;  /* 0x0000000907077224 */ /* 0x000fc800078e0a14 */
[----:B------:R-:W-:-:S05]  /*1b6c0*/  IMAD R8, R2, -0x2, R7 ;  /* 0xfffffffe02087824 */ /* 0x000fca00078e0207 */
[----:B------:R-:W-:Y:S02]  /*1b6d0*/  VIMNMX R3, R3, R8, !PT ;  /* 0x0000000803037248 */ /* 0x000fe40007fe0100 */
[----:B------:R-:W-:-:S07]  /*1b6e0*/  VIADDMNMX R6, R8, R9, R6, PT ;  /* 0x0000000908067246 */ /* 0x000fce0003800106 */
.L_x_5096:
[----:B------:R-:W-:Y:S05]  /*1b6f0*/  BSYNC B0 ;  /* 0x0000000000007941 */ /* 0x000fea0003800000 */
.L_x_5095:
[C---:B------:R-:W-:Y:S01]  /*1b700*/  ISETP.GE.AND P1, PT, R15.reuse, 0x2, PT ;  /* 0x000000020f00780c */ /* 0x040fe20003f26270 */
[----:B------:R-:W0:Y:S01]  /*1b710*/  SHFL.IDX PT, R32, R32, 0x1, 0x1c1f ;  /* 0x003c1f0020207f89 */ /* 0x000e2200000e0000 */
[----:B------:R-:W-:Y:S01]  /*1b720*/  ISETP.GE.AND P5, PT, R15, 0xa, PT ;  /* 0x0000000a0f00780c */ /* 0x000fe20003fa6270 */
        /* <DEDUP_REMOVED lines=73> */
[----:B------:R-:W-:Y:S01]  /*1bbc0*/  ISETP.LT.OR P6, PT, R6, 0x3a, P6 ;  /* 0x0000003a0600780c */ /* 0x000fe200037c1670 */
[----:B------:R-:W-:-:S03]  /*1bbd0*/  IMAD.IADD R6, R13, 0x1, R32 ;  /* 0x000000010d067824 */ /* 0x000fc600078e0220 */
        /* <DEDUP_REMOVED lines=13> */
.L_x_5103:
[----:B------:R-:W-:-:S13]  /*1bcb0*/  ISETP.NE.AND P6, PT, R9, 0x1, PT ;  /* 0x000000010900780c */ /* 0x000fda0003fc5270 */
[----:B------:R-:W-:-:S05]  /*1bcc0*/  @P6 IMAD.HI.U32 R10, R4, R10, RZ ;  /* 0x0000000a040a6227 */ /* 0x000fca00078e00ff */
[----:B------:R-:W-:-:S07]  /*1bcd0*/  @P6 SHF.R.U32.HI R4, RZ, R11, R10 ;  /* 0x0000000bff046219 */ /* 0x000fce000001160a */
.L_x_5104:
[----:B------:R-:W-:Y:S05]  /*1bce0*/  BSYNC B1 ;  /* 0x0000000000017941 */ /* 0x000fea0003800000 */
.L_x_5102:
[----:B------:R-:W-:-:S04]  /*1bcf0*/  IMAD R5, R4, R9, -R20 ;  /* 0x0000000904057224 */ /* 0x000fc800078e0a14 */
[----:B------:R-:W-:-:S05]  /*1bd00*/  IMAD R2, R2, -0x2, R5 ;  /* 0xfffffffe02027824 */ /* 0x000fca00078e0205 */
[----:B------:R-:W-:Y:S02]  /*1bd10*/  VIADDMNMX R6, R2, R9, R6, PT ;  /* 0x0000000902067246 */ /* 0x000fe40003800106 */
[----:B------:R-:W-:-:S07]  /*1bd20*/  VIMNMX R3, R3, R2, !PT ;  /* 0x0000000203037248 */ /* 0x000fce0007fe0100 */
.L_x_5101:
[----:B------:R-:W-:Y:S05]  /*1bd30*/  BSYNC B0 ;  /* 0x0000000000007941 */ /* 0x000fea0003800000 */
.L_x_5100:
[C---:B------:R-:W-:Y:S02]  /*1bd40*/  ISETP.GT.AND P1, PT, R3.reuse, 0x1, !P1 ;  /* 0x000000010300780c */ /* 0x040fe40004f24270 */
[----:B------:R-:W-:Y:S02]  /*1bd50*/  ISETP.GT.AND P2, PT, R3, 0x8, !P2 ;  /* 0x000000080300780c */ /* 0x000fe40005744270 */
[C---:B------:R-:W-:Y:S02]  /*1bd60*/  ISETP.LT.OR P1, PT, R6.reuse, 0x2, P1 ;  /* 0x000000020600780c */ /* 0x040fe40000f21670 */
[----:B------:R-:W-:Y:S02]  /*1bd70*/  ISETP.LT.OR P2, PT, R6, 0x9, P2 ;  /* 0x000000090600780c */ /* 0x000fe40001741670 */
[----:B------:R-:W-:Y:S02]  /*1bd80*/  FSEL R71, R27, -INF , !P1 ;  /* 0xff8000001b477808 */ /* 0x000fe40004800000 */
[----:B------:R-:W-:-:S02]  /*1bd90*/  ISETP.NE.AND P1, PT, R8, RZ, PT ;  /* 0x000000ff0800720c */ /* 0x000fc40003f25270 */
[----:B------:R-:W2:Y:S01]  /*1bda0*/  LD.E.64 R8, desc[UR44][R16.64+0x200] ;  /* 0x0002002c10087980 */ /* 0x000ea2000c101b00 */
[----:B-1----:R-:W-:Y:S02]  /*1bdb0*/  FSEL R57, R57, -INF , !P2 ;  /* 0xff80000039397808 */ /* 0x002fe40005000000 */
[----:B------:R-:W-:Y:S02]  /*1bdc0*/  ISETP.GT.AND P1, PT, R3, 0x9, !P1 ;  /* 0x000000090300780c */ /* 0x000fe40004f24270 */
[----:B------:R-:W-:Y:S02]  /*1bdd0*/  ISETP.NE.AND P2, PT, R40, RZ, PT ;  /* 0x000000ff2800720c */ /* 0x000fe40003f45270 */
[----:B------:R-:W-:Y:S02]  /*1bde0*/  ISETP.LT.OR P1, PT, R6, 0xa, P1 ;  /* 0x0000000a0600780c */ /* 0x000fe40000f21670 */
[----:B------:R-:W-:Y:S02]  /*1bdf0*/  ISETP.NE.AND P6, PT, R7, RZ, PT ;  /* 0x000000ff0700720c */ /* 0x000fe40003fc5270 */
[----:B------:R-:W-:-:S02]  /*1be00*/  FSEL R73, R58, -INF , !P1 ;  /* 0xff8000003a497808 */ /* 0x000fc40004800000 */
[----:B------:R-:W-:-:S04]  /*1be10*/  ISETP.NE.AND P1, PT, R28, RZ, PT ;  /* 0x000000ff1c00720c */ /* 0x000fc80003f25270 */
[----:B------:R-:W-:-:S04]  /*1be20*/  ISETP.GT.AND P1, PT, R3, 0x10, !P1 ;  /* 0x000000100300780c */ /* 0x000fc80004f24270 */
[----:B------:R-:W-:-:S04]  /*1be30*/  ISETP.LT.OR P1, PT, R6, 0x11, P1 ;  /* 0x000000110600780c */ /* 0x000fc80000f21670 */
[----:B------:R-:W-:Y:S02]  /*1be40*/  FSEL R75, R34, -INF , !P1 ;  /* 0xff800000224b7808 */ /* 0x000fe40004800000 */
        /* <DEDUP_REMOVED lines=16> */
[----:B------:R-:W-:Y:S02]  /*1bf50*/  ISETP.GT.AND P1, PT, R3, 0x21, !P2 ;  /* 0x000000210300780c */ /* 0x000fe40005724270 */
[----:B------:R-:W-:Y:S02]  /*1bf60*/  ISETP.NE.AND P2, PT, R44, RZ, PT ;  /* 0x000000ff2c00720c */ /* 0x000fe40003f45270 */
[----:B------:R-:W-:-:S04]  /*1bf70*/  ISETP.LT.OR P1, PT, R6, 0x22, P1 ;  /* 0x000000220600780c */ /* 0x000fc80000f21670 */
[----:B------:R-:W-:Y:S02]  /*1bf80*/  FSEL R43, R43, -INF , !P1 ;  /* 0xff8000002b2b7808 */ /* 0x000fe40004800000 */
[C---:B------:R-:W-:Y:S02]  /*1bf90*/  ISETP.GT.AND P1, PT, R3.reuse, RZ, !P6 ;  /* 0x000000ff0300720c */ /* 0x040fe40007724270 */
[C---:B------:R-:W-:Y:S02]  /*1bfa0*/  ISETP.GT.AND P2, PT, R3.reuse, 0x29, !P2 ;  /* 0x000000290300780c */ /* 0x040fe40005744270 */
[----:B------:R-:W-:Y:S02]  /*1bfb0*/  ISETP.LT.OR P1, PT, R6, 0x1, P1 ;  /* 0x000000010600780c */ /* 0x000fe40000f21670 */
[----:B------:R-:W-:Y:S02]  /*1bfc0*/  ISETP.GT.AND P3, PT, R3, 0x30, !P3 ;  /* 0x000000300300780c */ /* 0x000fe40005f64270 */
[----:B------:R-:W-:-:S02]  /*1bfd0*/  FSEL R35, R26, -INF , !P1 ;  /* 0xff8000001a237808 */ /* 0x000fc40004800000 */
[----:B------:R-:W-:Y:S02]  /*1bfe0*/  ISETP.NE.AND P1, PT, R56, RZ, PT ;  /* 0x000000ff3800720c */ /* 0x000fe40003f25270 */
[C---:B------:R-:W-:Y:S02]  /*1bff0*/  ISETP.GT.AND P4, PT, R3.reuse, 0x31, !P4 ;  /* 0x000000310300780c */ /* 0x040fe40006784270 */
[----:B------:R-:W-:Y:S02]  /*1c000*/  ISETP.GT.AND P1, PT, R3, 0x28, !P1 ;  /* 0x000000280300780c */ /* 0x000fe40004f24270 */
[----:B------:R-:W-:Y:S02]  /*1c010*/  ISETP.NE.AND P6, PT, R15, RZ, PT ;  /* 0x000000ff0f00720c */ /* 0x000fe40003fc5270 */
[C---:B------:R-:W-:Y:S02]  /*1c020*/  ISETP.LT.OR P1, PT, R6.reuse, 0x29, P1 ;  /* 0x000000290600780c */ /* 0x040fe40000f21670 */
[----:B------:R-:W-:-:S02]  /*1c030*/  ISETP.LT.OR P2, PT, R6, 0x2a, P2 ;  /* 0x0000002a0600780c */ /* 0x000fc40001741670 */
[----:B------:R-:W-:Y:S02]  /*1c040*/  FSEL R83, R46, -INF , !P1 ;  /* 0xff8000002e537808 */ /* 0x000fe40004800000 */
[C---:B------:R-:W-:Y:S02]  /*1c050*/  ISETP.LT.OR P3, PT, R6.reuse, 0x31, P3 ;  /* 0x000000310600780c */ /* 0x040fe40001f61670 */
[----:B------:R-:W-:Y:S02]  /*1c060*/  FSEL R47, R47, -INF , !P2 ;  /* 0xff8000002f2f7808 */ /* 0x000fe40005000000 */
[----:B------:R-:W-:Y:S02]  /*1c070*/  ISETP.GT.AND P5, PT, R3, 0x38, !P5 ;  /* 0x000000380300780c */ /* 0x000fe40006fa4270 */
[----:B------:R-:W-:Y:S02]  /*1c080*/  ISETP.LT.OR P4, PT, R6, 0x32, P4 ;  /* 0x000000320600780c */ /* 0x000fe40002781670 */
[----:B------:R-:W-:-:S02]  /*1c090*/  FSEL R85, R50, -INF , !P3 ;  /* 0xff80000032557808 */ /* 0x000fc40005800000 */
[----:B------:R-:W-:Y:S02]  /*1c0a0*/  ISETP.GT.AND P1, PT, R3, 0x39, !P6 ;  /* 0x000000390300780c */ /* 0x000fe40007724270 */
[C---:B------:R-:W-:Y:S02]  /*1c0b0*/  ISETP.LT.OR P5, PT, R6.reuse, 0x39, P5 ;  /* 0x000000390600780c */ /* 0x040fe40002fa1670 */
[----:B------:R-:W-:Y:S02]  /*1c0c0*/  FSEL R51, R51, -INF , !P4 ;  /* 0xff80000033337808 */ /* 0x000fe40006000000 */
[----:B------:R-:W-:Y:S02]  /*1c0d0*/  ISETP.LT.OR P1, PT, R6, 0x3a, P1 ;  /* 0x0000003a0600780c */ /* 0x000fe40000f21670 */
[----:B------:R-:W-:Y:S02]  /*1c0e0*/  FSEL R87, R54, -INF , !P5 ;  /* 0xff80000036577808 */ /* 0x000fe40006800000 */
[----:B------:R-:W-:-:S02]  /*1c0f0*/  FSEL R89, R18, -INF , !P1 ;  /* 0xff80000012597808 */ /* 0x000fc40004800000 */
[----:B------:R-:W-:Y:S02]  /*1c100*/  LOP3.LUT R154, R158, 0x4, RZ, 0xfc, !PT ;  /* 0x000000049e9a7812 */ /* 0x000fe400078efcff */
[----:B--2---:R-:W-:-:S04]  /*1c110*/  FMNMX.FTZ R2, R19, R8, !PT ;  /* 0x0000000813027209 */ /* 0x004fc80007810000 */
        /* <DEDUP_REMOVED lines=12> */
[----:B------:R-:W-:Y:S02]  /*1c1e0*/  FMNMX.FTZ R4, R49, R2, !PT ;  /* 0x0000000231047209 */ /* 0x000fe40007810000 */
[----:B------:R-:W-:Y:S02]  /*1c1f0*/  FMNMX.FTZ R2, R35, R9, !PT ;  /* 0x0000000923027209 */ /* 0x000fe40007810000 */
[----:B------:R-:W-:Y:S02]  /*1c200*/  FMNMX.FTZ R4, R69, R4, !PT ;  /* 0x0000000445047209 */ /* 0x000fe40007810000 */
[----:B------:R-:W-:Y:S02]  /*1c210*/  FMNMX.FTZ R2, R71, R2, !PT ;  /* 0x0000000247027209 */ /* 0x000fe40007810000 */
[----:B------:R-:W-:Y:S02]  /*1c220*/  FMNMX.FTZ R5, R53, R4, !PT ;  /* 0x0000000435057209 */ /* 0x000fe40007810000 */
[----:B------:R-:W-:-:S03]  /*1c230*/  FMNMX.FTZ R2, R57, R2, !PT ;  /* 0x0000000239027209 */ /* 0x000fc60007810000 */
[----:B------:R-:W0:Y:S01]  /*1c240*/  SHFL.BFLY PT, R4, R5, 0x2, 0x1f ;  /* 0x0c401f0005047f89 */ /* 0x000e2200000e0000 */
[----:B------:R-:W-:-:S04]  /*1c250*/  FMNMX.FTZ R2, R73, R2, !PT ;  /* 0x0000000249027209 */ /* 0x000fc80007810000 */
[----:B------:R-:W-:-:S04]  /*1c260*/  FMNMX.FTZ R2, R75, R2, !PT ;  /* 0x000000024b027209 */ /* 0x000fc80007810000 */
[----:B------:R-:W-:-:S04]  /*1c270*/  FMNMX.FTZ R2, R77, R2, !PT ;  /* 0x000000024d027209 */ /* 0x000fc80007810000 */
[----:B------:R-:W-:-:S04]  /*1c280*/  FMNMX.FTZ R2, R79, R2, !PT ;  /* 0x000000024f027209 */ /* 0x000fc80007810000 */
[----:B------:R-:W-:-:S04]  /*1c290*/  FMNMX.FTZ R2, R39, R2, !PT ;  /* 0x0000000227027209 */ /* 0x000fc80007810000 */
[----:B------:R-:W-:Y:S02]  /*1c2a0*/  FMNMX.FTZ R2, R81, R2, !PT ;  /* 0x0000000251027209 */ /* 0x000fe40007810000 */
[----:B0-----:R-:W-:Y:S02]  /*1c2b0*/  FMNMX.FTZ R4, R5, R4, !PT ;  /* 0x0000000405047209 */ /* 0x001fe40007810000 */
        /* <DEDUP_REMOVED lines=8> */
[----:B0-----:R-:W-:Y:S01]  /*1c340*/  FMNMX.FTZ R7, R4, R7, !PT ;  /* 0x0000000704077209 */ /* 0x001fe20007810000 */
[----:B------:R-:W-:Y:S04]  /*1c350*/  ST.E desc[UR44][R16.64+0x200], R5 ;  /* 0x0002000510007985 */ /* 0x000fe8000c10192c */
[----:B------:R-:W-:Y:S04]  /*1c360*/  ST.E desc[UR44][R154.64], R3 ;  /* 0x000000039a007985 */ /* 0x000fe8000c10192c */
[----:B------:R-:W-:Y:S04]  /*1c370*/  ST.E desc[UR44][R16.64+0x200], R7 ;  /* 0x0002000710007985 */ /* 0x000fe8000c10192c */
[----:B------:R-:W2:Y:S04]  /*1c380*/  LD.E R2, desc[UR44][R154.64] ;  /* 0x0000002c9a027980 */ /* 0x000ea8000c101900 */
[----:B--2---:R-:W0:Y:S02]  /*1c390*/  SHFL.BFLY PT, R11, R2, 0x2, 0x1f ;  /* 0x0c401f00020b7f89 */ /* 0x004e2400000e0000 */
[----:B0-----:R-:W-:-:S05]  /*1c3a0*/  FMNMX.FTZ R11, R2, R11, !PT ;  /* 0x0000000b020b7209 */ /* 0x001fca0007810000 */
[----:B------:R-:W0:Y:S02]  /*1c3b0*/  SHFL.BFLY PT, R4, R11, 0x1, 0x1f ;  /* 0x0c201f000b047f89 */ /* 0x000e2400000e0000 */
[----:B0-----:R-:W-:-:S05]  /*1c3c0*/  FMNMX.FTZ R13, R11, R4, !PT ;  /* 0x000000040b0d7209 */ /* 0x001fca0007810000 */
[----:B------:R0:W-:Y:S04]  /*1c3d0*/  ST.E desc[UR44][R154.64], R13 ;  /* 0x0000000d9a007985 */ /* 0x0001e8000c10192c */
[----:B------:R-:W2:Y:S04]  /*1c3e0*/  LD.E R6, desc[UR44][R16.64+0x200] ;  /* 0x0002002c10067980 */ /* 0x000ea8000c101900 */
[----:B------:R-:W3:Y:S04]  /*1c3f0*/  LD.E R10, desc[UR44][R16.64+0x220] ;  /* 0x0002202c100a7980 */ /* 0x000ee8000c101900 */
[----:B------:R-:W4:Y:S04]  /*1c400*/  LD.E R15, desc[UR44][R16.64+0x214] ;  /* 0x0002142c100f7980 */ /* 0x000f28000c101900 */
[----:B------:R-:W5:Y:S04]  /*1c410*/  LD.E R12, desc[UR44][R16.64+0x210] ;  /* 0x0002102c100c7980 */ /* 0x000f68000c101900 */
[----:B------:R-:W5:Y:S01]  /*1c420*/  LD.E.64 R4, desc[UR44][R16.64+0xd8] ;  /* 0x0000d82c10047980 */ /* 0x000f62000c101b00 */
[----:B------:R-:W-:-:S04]  /*1c430*/  FSETP.NEU.FTZ.AND P1, PT, R13, -INF , PT ;  /* 0xff8000000d00780b */ /* 0x000fc80003f3d000 */
[----:B------:R-:W-:-:S05]  /*1c440*/  FSEL R2, R13, RZ, P1 ;  /* 0x000000ff0d027208 */ /* 0x000fca0000800000 */
[----:B------:R-:W-:Y:S01]  /*1c450*/  FADD.FTZ R9, R9, -R2 ;  /* 0x8000000209097221 */ /* 0x000fe20000010000 */
[----:B--2---:R-:W-:-:S04]  /*1c460*/  FSETP.NEU.FTZ.AND P1, PT, R6, -INF , PT ;  /* 0xff8000000600780b */ /* 0x004fc80003f3d000 */
[----:B------:R-:W-:Y:S01]  /*1c470*/  FSEL R3, R6, RZ, P1 ;  /* 0x000000ff06037208 */ /* 0x000fe20000800000 */
[----:B---3--:R-:W-:-:S04]  /*1c480*/  FMUL.FTZ R2, R10, R9 ;  /* 0x000000090a027220 */ /* 0x008fc80000410000 */
[----:B------:R-:W-:-:S04]  /*1c490*/  FADD.FTZ R3, R8, -R3 ;  /* 0x8000000308037221 */ /* 0x000fc80000010000 */
[----:B------:R-:W-:Y:S01]  /*1c4a0*/  FMUL.FTZ R3, R3, R10 ;  /* 0x0000000a03037220 */ /* 0x000fe20000410000 */
[----:B------:R-:W4:Y:S08]  /*1c4b0*/  MUFU.EX2 R2, R2 ;  /* 0x0000000200027308 */ /* 0x000f300000000800 */
[----:B------:R-:W5:Y:S01]  /*1c4c0*/  MUFU.EX2 R3, R3 ;  /* 0x0000000300037308 */ /* 0x000f620000000800 */
[----:B----4-:R-:W-:Y:S01]  /*1c4d0*/  FMUL.FTZ R15, R2, R15 ;  /* 0x0000000f020f7220 */ /* 0x010fe20000410000 */
[----:B-----5:R-:W-:-:S04]  /*1c4e0*/  FMUL.FTZ R7, R3, R12 ;  /* 0x0000000c03077220 */ /* 0x020fc80000410000 */
[----:B------:R0:W-:Y:S04]  /*1c4f0*/  ST.E desc[UR44][R16.64+0x214], R15 ;  /* 0x0002140f10007985 */ /* 0x0001e8000c10192c */
[----:B------:R0:W-:Y:S04]  /*1c500*/  ST.E desc[UR44][R16.64+0x210], R7 ;  /* 0x0002100710007985 */ /* 0x0001e8000c10192c */
[----:B------:R-:W2:Y:S01]  /*1c510*/  LD.E R6, desc[UR44][R4.64+0x4] ;  /* 0x0000042c04067980 */ /* 0x000ea2000c101900 */
[----:B------:R-:W-:Y:S01]  /*1c520*/  BSSY B0, `(.L_x_5105) ;  /* 0x000000c000007945 */ /* 0x000fe20003800000 */
[----:B--2---:R-:W-:-:S13]  /*1c530*/  ISETP.NE.AND P1, PT, R6, RZ, PT ;  /* 0x000000ff0600720c */ /* 0x004fda0003f25270 */
[----:B0-----:R-:W-:Y:S05]  /*1c540*/  @P1 BRA `(.L_x_5106) ;  /* 0x0000000000241947 */ /* 0x001fea0003800000 */
[----:B------:R-:W2:Y:S04]  /*1c550*/  LD.E.64 R6, desc[UR44][R16.64+0xe0] ;  /* 0x0000e02c10067980 */ /* 0x000ea8000c101b00 */
[----:B------:R-:W3:Y:S04]  /*1c560*/  LD.E R5, desc[UR44][R4.64] ;  /* 0x0000002c04057980 */ /* 0x000ee8000c101900 */
[----:B--2---:R-:W2:Y:S01]  /*1c570*/  LD.E.64 R6, desc[UR44][R6.64] ;  /* 0x0000002c06067980 */ /* 0x004ea2000c101b00 */
[----:B---3--:R-:W-:-:S04]  /*1c580*/  IMAD R9, R14, 0x40, R5 ;  /* 0x000000400e097824 */ /* 0x008fc800078e0205 */
[----:B--2---:R-:W-:-:S05]  /*1c590*/  IMAD.WIDE R8, R9, 0x4, R6 ;  /* 0x0000000409087825 */ /* 0x004fca00078e0206 */
[----:B------:R0:W-:Y:S04]  /*1c5a0*/  ST.E desc[UR44][R8.64], R3 ;  /* 0x0000000308007985 */ /* 0x0001e8000c10192c */
[----:B------:R-:W2:Y:S04]  /*1c5b0*/  LD.E.64 R4, desc[UR44][R16.64+0xd8] ;  /* 0x0000d82c10047980 */ /* 0x000ea8000c101b00 */
[----:B--2---:R-:W2:Y:S02]  /*1c5c0*/  LD.E R10, desc[UR44][R4.64+0x4] ;  /* 0x0000042c040a7980 */ /* 0x004ea4000c101900 */
[----:B0-2---:R-:W-:-:S13]  /*1c5d0*/  ISETP.NE.AND P1, PT, R10, RZ, PT ;  /* 0x000000ff0a00720c */ /* 0x005fda0003f25270 */
.L_x_5106:
[----:B------:R-:W-:Y:S05]  /*1c5e0*/  BSYNC B0 ;  /* 0x0000000000007941 */ /* 0x000fea0003800000 */
.L_x_5105:
[----:B------:R-:W2:Y:S04]  /*1c5f0*/  @!P1 LD.E.64 R6, desc[UR44][R16.64+0xe0] ;  /* 0x0000e02c10069980 */ /* 0x000ea8000c101b00 */
[----:B------:R-:W3:Y:S04]  /*1c600*/  @!P1 LD.E R5, desc[UR44][R4.64] ;  /* 0x0000002c04059980 */ /* 0x000ee8000c101900 */
[----:B--2---:R-:W2:Y:S01]  /*1c610*/  @!P1 LD.E.64 R6, desc[UR44][R6.64] ;  /* 0x0000002c06069980 */ /* 0x004ea2000c101b00 */
[----:B---3--:R-:W-:-:S04]  /*1c620*/  @!P1 IMAD R14, R14, 0x40, R5 ;  /* 0x000000400e0e9824 */ /* 0x008fc800078e0205 */
[----:B------:R-:W-:-:S04]  /*1c630*/  @!P1 VIADD R9, R14, 0x8 ;  /* 0x000000080e099836 */ /* 0x000fc80000000000 */
[----:B--2---:R-:W-:-:S05]  /*1c640*/  @!P1 IMAD.WIDE R8, R9, 0x4, R6 ;  /* 0x0000000409089825 */ /* 0x004fca00078e0206 */
[----:B------:R0:W-:Y:S04]  /*1c650*/  @!P1 ST.E desc[UR44][R8.64], R2 ;  /* 0x0000000208009985 */ /* 0x0001e8000c10192c */
[----:B------:R-:W2:Y:S04]  /*1c660*/  LD.E R10, desc[UR44][R16.64+0x200] ;  /* 0x0002002c100a7980 */ /* 0x000ea8000c101900 */
[----:B------:R-:W3:Y:S04]  /*1c670*/  LD.E R11, desc[UR44][R16.64+0x220] ;  /* 0x0002202c100b7980 */ /* 0x000ee8000c101900 */
[----:B------:R-:W4:Y:S04]  /*1c680*/  LD.E R18, desc[UR44][R16.64+0x204] ;  /* 0x0002042c10127980 */ /* 0x000f28000c101900 */
[----:B------:R-:W5:Y:S04]  /*1c690*/  LD.E R31, desc[UR44][R16.64+0x210] ;  /* 0x0002102c101f7980 */ /* 0x000f68000c101900 */
[----:B------:R-:W5:Y:S01]  /*1c6a0*/  LD.E R33, desc[UR44][R16.64+0x214] ;  /* 0x0002142c10217980 */ /* 0x000f62000c101900 */
[C---:B--2---:R-:W-:Y:S01]  /*1c6b0*/  FSETP.NEU.FTZ.AND P1, PT, R10.reuse, -INF , PT ;  /* 0xff8000000a00780b */ /* 0x044fe20003f3d000 */
[----:B---3--:R-:W-:Y:S01]  /*1c6c0*/  FMUL.FTZ R4, R10, R11 ;  /* 0x0000000b0a047220 */ /* 0x008fe20000410000 */
[----:B----4-:R-:W-:-:S04]  /*1c6d0*/  FMUL.FTZ R20, R11, R18 ;  /* 0x000000120b147220 */ /* 0x010fc80000410000 */
[----:B------:R-:W-:Y:S02]  /*1c6e0*/  FSEL R4, R4, RZ, P1 ;  /* 0x000000ff04047208 */ /* 0x000fe40000800000 */
[----:B------:R-:W-:-:S03]  /*1c6f0*/  FSETP.NEU.FTZ.AND P1, PT, R18, -INF , PT ;  /* 0xff8000001200780b */ /* 0x000fc60003f3d000 */
[-CC-:B0-----:R-:W-:Y:S01]  /*1c700*/  FFMA.FTZ R8, R29, R11.reuse, -R4.reuse ;  /* 0x0000000b1d087223 */ /* 0x181fe20000010804 */
[-CC-:B------:R-:W-:Y:S01]  /*1c710*/  FFMA.FTZ R5, R19, R11.reuse, -R4.reuse ;  /* 0x0000000b13057223 */ /* 0x180fe20000010804 */
[-CC-:B------:R-:W-:Y:S01]  /*1c720*/  FFMA.FTZ R6, R25, R11.reuse, -R4.reuse ;  /* 0x0000000b19067223 */ /* 0x180fe20000010804 */
[----:B------:R-:W-:Y:S01]  /*1c730*/  FSEL R20, R20, RZ, P1 ;  /* 0x000000ff14147208 */ /* 0x000fe20000800000 */
[----:B------:R0:W-:Y:S01]  /*1c740*/  MUFU.EX2 R13, R8 ;  /* 0x00000008000d7308 */ /* 0x0001e20000000800 */
[-CC-:B------:R-:W-:Y:S01]  /*1c750*/  FFMA.FTZ R7, R21, R11.reuse, -R4.reuse ;  /* 0x0000000b15077223 */ /* 0x180fe20000010804 */
[-CC-:B------:R-:W-:Y:S01]  /*1c760*/  FFMA.FTZ R12, R55, R11.reuse, -R4.reuse ;  /* 0x0000000b370c7223 */ /* 0x180fe20000010804 */
[-CC-:B------:R-:W-:Y:S01]  /*1c770*/  FFMA.FTZ R10, R59, R11.reuse, -R4.reuse ;  /* 0x0000000b3b0a7223 */ /* 0x180fe20000010804 */
[-C--:B------:R-:W-:Y:S01]  /*1c780*/  FFMA.FTZ R14, R65, R11.reuse, -R4 ;  /* 0x0000000b410e7223 */ /* 0x080fe20000010804 */
[-CC-:B------:R-:W-:Y:S01]  /*1c790*/  FFMA.FTZ R22, R79, R11.reuse, -R20.reuse ;  /* 0x0000000b4f167223 */ /* 0x180fe20000010814 */
[----:B------:R-:W-:-:S02]  /*1c7a0*/  FFMA.FTZ R24, R43, R11, -R20 ;  /* 0x0000000b2b187223 */ /* 0x000fc40000010814 */
[----:B------:R1:W5:Y:S01]  /*1c7b0*/  MUFU.EX2 R176, R5 ;  /* 0x0000000500b07308 */ /* 0x0003620000000800 */
[----:B0-----:R-:W-:-:S07]  /*1c7c0*/  FFMA.FTZ R8, R41, R11, -R4 ;  /* 0x0000000b29087223 */ /* 0x001fce0000010804 */
[----:B------:R0:W2:Y:S01]  /*1c7d0*/  MUFU.EX2 R9, R6 ;  /* 0x0000000600097308 */ /* 0x0000a20000000800 */
[----:B-1----:R-:W-:-:S07]  /*1c7e0*/  FFMA.FTZ R5, R61, R11, -R4 ;  /* 0x0000000b3d057223 */ /* 0x002fce0000010804 */
[----:B------:R1:W-:Y:S01]  /*1c7f0*/  MUFU.EX2 R21, R8 ;  /* 0x0000000800157308 */ /* 0x0003e20000000800 */
[----:B0-----:R-:W-:Y:S01]  /*1c800*/  FFMA.FTZ R6, R37, R11, -R4 ;  /* 0x0000000b25067223 */ /* 0x001fe20000010804 */
[----:B-----5:R-:W-:-:S06]  /*1c810*/  FADD.FTZ R26, R176, R31 ;  /* 0x0000001fb01a7221 */ /* 0x020fcc0000010000 */
[----:B------:R0:W-:Y:S01]  /*1c820*/  MUFU.EX2 R174, R5 ;  /* 0x0000000500ae7308 */ /* 0x0001e20000000800 */
[----:B-1----:R-:W-:Y:S01]  /*1c830*/  FFMA.FTZ R8, R35, R11, -R20 ;  /* 0x0000000b23087223 */ /* 0x002fe20000010814 */
[----:B--2---:R-:W-:-:S06]  /*1c840*/  FADD.FTZ R31, R9, R26 ;  /* 0x0000001a091f7221 */ /* 0x004fcc0000010000 */
[----:B------:R1:W-:Y:S01]  /*1c850*/  MUFU.EX2 R19, R6 ;  /* 0x0000000600137308 */ /* 0x0003e20000000800 */
[----:B0-----:R-:W-:-:S07]  /*1c860*/  FFMA.FTZ R5, R67, R11, -R4 ;  /* 0x0000000b43057223 */ /* 0x001fce0000010804 */
[----:B------:R0:W-:Y:S01]  /*1c870*/  MUFU.EX2 R164, R5 ;  /* 0x0000000500a47308 */ /* 0x0001e20000000800 */
[----:B-1----:R-:W-:-:S07]  /*1c880*/  FFMA.FTZ R6, R49, R11, -R4 ;  /* 0x0000000b31067223 */ /* 0x002fce0000010804 */
[----:B------:R1:W2:Y:S01]  /*1c890*/  MUFU.EX2 R178, R7 ;  /* 0x0000000700b27308 */ /* 0x0002a20000000800 */
[----:B0-----:R-:W-:-:S07]  /*1c8a0*/  FFMA.FTZ R5, R71, R11, -R20 ;  /* 0x0000000b47057223 */ /* 0x001fce0000010814 */
[----:B------:R0:W-:Y:S01]  /*1c8b0*/  MUFU.EX2 R15, R12 ;  /* 0x0000000c000f7308 */ /* 0x0001e20000000800 */
[----:B-1----:R-:W-:-:S07]  /*1c8c0*/  FFMA.FTZ R7, R63, R11, -R4 ;  /* 0x0000000b3f077223 */ /* 0x002fce0000010804 */
[----:B------:R-:W-:Y:S01]  /*1c8d0*/  MUFU.EX2 R8, R8 ;  /* 0x0000000800087308 */ /* 0x000fe20000000800 */
[----:B0-----:R-:W-:Y:S01]  /*1c8e0*/  FFMA.FTZ R12, R45, R11, -R4 ;  /* 0x0000000b2d0c7223 */ /* 0x001fe20000010804 */
[----:B--2---:R-:W-:-:S04]  /*1c8f0*/  FADD.FTZ R28, R178, R31 ;  /* 0x0000001fb21c7221 */ /* 0x004fc80000010000 */
[----:B------:R-:W-:Y:S02]  /*1c900*/  FADD.FTZ R31, R13, R28 ;  /* 0x0000001c0d1f7221 */ /* 0x000fe40000010000 */
[----:B------:R0:W-:Y:S08]  /*1c910*/  MUFU.EX2 R27, R6 ;  /* 0x00000006001b7308 */ /* 0x0001f00000000800 */
[----:B------:R1:W-:Y:S01]  /*1c920*/  MUFU.EX2 R177, R5 ;  /* 0x0000000500b17308 */ /* 0x0003e20000000800 */
[----:B0-----:R-:W-:-:S07]  /*1c930*/  FFMA.FTZ R6, R57, R11, -R20 ;  /* 0x0000000b39067223 */ /* 0x001fce0000010814 */
[----:B------:R0:W-:Y:S01]  /*1c940*/  MUFU.EX2 R168, R7 ;  /* 0x0000000700a87308 */ /* 0x0001e20000000800 */
[----:B-1----:R-:W-:-:S07]  /*1c950*/  FFMA.FTZ R5, R39, R11, -R20 ;  /* 0x0000000b27057223 */ /* 0x002fce0000010814 */
[----:B------:R1:W-:Y:S01]  /*1c960*/  MUFU.EX2 R25, R12 ;  /* 0x0000000c00197308 */ /* 0x0003e20000000800 */
[-CC-:B0-----:R-:W-:Y:S01]  /*1c970*/  FFMA.FTZ R7, R69, R11.reuse, -R4.reuse ;  /* 0x0000000b45077223 */ /* 0x181fe20000010804 */
[----:B------:R-:W-:-:S06]  /*1c980*/  FFMA.FTZ R4, R53, R11, -R4 ;  /* 0x0000000b35047223 */ /* 0x000fcc0000010804 */
[----:B------:R0:W-:Y:S01]  /*1c990*/  MUFU.EX2 R179, R6 ;  /* 0x0000000600b37308 */ /* 0x0001e20000000800 */
[----:B-1----:R-:W-:-:S07]  /*1c9a0*/  FFMA.FTZ R12, R73, R11, -R20 ;  /* 0x0000000b490c7223 */ /* 0x002fce0000010814 */
[----:B------:R1:W-:Y:S01]  /*1c9b0*/  MUFU.EX2 R166, R7 ;  /* 0x0000000700a67308 */ /* 0x0003e20000000800 */
[----:B0-----:R-:W-:-:S07]  /*1c9c0*/  FFMA.FTZ R6, R81, R11, -R20 ;  /* 0x0000000b51067223 */ /* 0x001fce0000010814 */
[----:B------:R0:W-:Y:S01]  /*1c9d0*/  MUFU.EX2 R29, R4 ;  /* 0x00000004001d7308 */ /* 0x0001e20000000800 */
[----:B-1----:R-:W-:-:S07]  /*1c9e0*/  FFMA.FTZ R7, R75, R11, -R20 ;  /* 0x0000000b4b077223 */ /* 0x002fce0000010814 */
[----:B------:R-:W-:Y:S01]  /*1c9f0*/  MUFU.EX2 R12, R12 ;  /* 0x0000000c000c7308 */ /* 0x000fe20000000800 */
[----:B0-----:R-:W-:-:S07]  /*1ca00*/  FFMA.FTZ R4, R77, R11, -R20 ;  /* 0x0000000b4d047223 */ /* 0x001fce0000010814 */
[----:B------:R-:W0:Y:S08]  /*1ca10*/  MUFU.EX2 R10, R10 ;  /* 0x0000000a000a7308 */ /* 0x000e300000000800 */
[----:B------:R1:W2:Y:S08]  /*1ca20*/  MUFU.EX2 R173, R7 ;  /* 0x0000000700ad7308 */ /* 0x0002b00000000800 */
[----:B------:R3:W4:Y:S01]  /*1ca30*/  MUFU.EX2 R18, R4 ;  /* 0x0000000400127308 */ /* 0x0007220000000800 */
[----:B-1----:R-:W-:Y:S01]  /*1ca40*/  FFMA.FTZ R7, R83, R11, -R20 ;  /* 0x0000000b53077223 */ /* 0x002fe20000010814 */
[----:B0-----:R-:W-:-:S04]  /*1ca50*/  FADD.FTZ R28, R10, R31 ;  /* 0x0000001f0a1c7221 */ /* 0x001fc80000010000 */
[----:B------:R-:W-:Y:S02]  /*1ca60*/  FADD.FTZ R31, R15, R28 ;  /* 0x0000001c0f1f7221 */ /* 0x000fe40000010000 */
[----:B------:R-:W0:Y:S01]  /*1ca70*/  MUFU.EX2 R22, R22 ;  /* 0x0000001600167308 */ /* 0x000e220000000800 */
[----:B---3--:R-:W-:Y:S01]  /*1ca80*/  FADD.FTZ R4, R8, R33 ;  /* 0x0000002108047221 */ /* 0x008fe20000010000 */
[----:B------:R-:W-:-:S03]  /*1ca90*/  FADD.FTZ R30, R174, R31 ;  /* 0x0000001fae1e7221 */ /* 0x000fc60000010000 */
[----:B------:R-:W-:Y:S01]  /*1caa0*/  FADD.FTZ R26, R177, R4 ;  /* 0x00000004b11a7221 */ /* 0x000fe20000010000 */
[----:B------:R-:W-:Y:S02]  /*1cab0*/  FFMA.FTZ R4, R47, R11, -R20 ;  /* 0x0000000b2f047223 */ /* 0x000fe40000010814 */
[----:B------:R1:W3:Y:S08]  /*1cac0*/  MUFU.EX2 R175, R5 ;  /* 0x0000000500af7308 */ /* 0x0002f00000000800 */
[----:B------:R5:W3:Y:S01]  /*1cad0*/  MUFU.EX2 R169, R6 ;  /* 0x0000000600a97308 */ /* 0x000ae20000000800 */
[----:B-1----:R-:W-:-:S07]  /*1cae0*/  FADD.FTZ R5, R179, R26 ;  /* 0x0000001ab3057221 */ /* 0x002fce0000010000 */
[----:B------:R2:W-:Y:S01]  /*1caf0*/  MUFU.EX2 R171, R7 ;  /* 0x0000000700ab7308 */ /* 0x0005e20000000800 */
[----:B-----5:R-:W-:Y:S01]  /*1cb00*/  FADD.FTZ R6, R12, R5 ;  /* 0x000000050c067221 */ /* 0x020fe20000010000 */
[----:B------:R-:W-:-:S06]  /*1cb10*/  FFMA.FTZ R5, R85, R11, -R20 ;  /* 0x0000000b55057223 */ /* 0x000fcc0000010814 */
[----:B------:R-:W1:Y:S01]  /*1cb20*/  MUFU.EX2 R24, R24 ;  /* 0x0000001800187308 */ /* 0x000e620000000800 */
[----:B--2---:R-:W-:Y:S01]  /*1cb30*/  FADD.FTZ R7, R173, R6 ;  /* 0x00000006ad077221 */ /* 0x004fe20000010000 */
[----:B------:R-:W-:-:S03]  /*1cb40*/  FFMA.FTZ R6, R51, R11, -R20 ;  /* 0x0000000b33067223 */ /* 0x000fc60000010814 */
[----:B----4-:R-:W-:-:S03]  /*1cb50*/  FADD.FTZ R7, R18, R7 ;  /* 0x0000000712077221 */ /* 0x010fc60000010000 */
[----:B------:R-:W2:Y:S08]  /*1cb60*/  MUFU.EX2 R14, R14 ;  /* 0x0000000e000e7308 */ /* 0x000eb00000000800 */
[----:B------:R0:W4:Y:S08]  /*1cb70*/  MUFU.EX2 R26, R4 ;  /* 0x00000004001a7308 */ /* 0x0001300000000800 */
[----:B------:R5:W4:Y:S01]  /*1cb80*/  MUFU.EX2 R165, R5 ;  /* 0x0000000500a57308 */ /* 0x000b220000000800 */
[----:B0-----:R-:W-:Y:S01]  /*1cb90*/  FADD.FTZ R4, R22, R7 ;  /* 0x0000000716047221 */ /* 0x001fe20000010000 */
[----:B------:R-:W-:-:S03]  /*1cba0*/  FADD.FTZ R7, R19, R30 ;  /* 0x0000001e13077221 */ /* 0x000fc60000010000 */
[----:B---3--:R-:W-:Y:S01]  /*1cbb0*/  FADD.FTZ R30, R175, R4 ;  /* 0x00000004af1e7221 */ /* 0x008fe20000010000 */
[----:B------:R-:W-:Y:S01]  /*1cbc0*/  FADD.FTZ R32, R168, R7 ;  /* 0x00000007a8207221 */ /* 0x000fe20000010000 */
[-C--:B------:R-:W-:Y:S01]  /*1cbd0*/  FFMA.FTZ R4, R87, R11.reuse, -R20 ;  /* 0x0000000b57047223 */ /* 0x080fe20000010814 */
[----:B------:R4:W0:Y:S01]  /*1cbe0*/  MUFU.EX2 R28, R6 ;  /* 0x00000006001c7308 */ /* 0x0008220000000800 */
[----:B-----5:R-:W-:Y:S01]  /*1cbf0*/  FADD.FTZ R5, R169, R30 ;  /* 0x0000001ea9057221 */ /* 0x020fe20000010000 */
[----:B------:R-:W-:Y:S01]  /*1cc00*/  FADD.FTZ R7, R21, R32 ;  /* 0x0000002015077221 */ /* 0x000fe20000010000 */
[----:B------:R-:W-:Y:S02]  /*1cc10*/  FFMA.FTZ R11, R89, R11, -R20 ;  /* 0x0000000b590b7223 */ /* 0x000fe40000010814 */
[----:B-1----:R-:W-:Y:S01]  /*1cc20*/  FADD.FTZ R30, R24, R5 ;  /* 0x00000005181e7221 */ /* 0x002fe20000010000 */
[----:B--2---:R-:W-:Y:S02]  /*1cc30*/  FADD.FTZ R32, R14, R7 ;  /* 0x000000070e207221 */ /* 0x004fe40000010000 */
[----:B------:R0:W1:Y:S01]  /*1cc40*/  MUFU.EX2 R167, R4 ;  /* 0x0000000400a77308 */ /* 0x0000620000000800 */
[----:B------:R-:W-:Y:S01]  /*1cc50*/  FADD.FTZ R5, R171, R30 ;  /* 0x0000001eab057221 */ /* 0x000fe20000010000 */
[----:B------:R-:W-:-:S03]  /*1cc60*/  FADD.FTZ R7, R25, R32 ;  /* 0x0000002019077221 */ /* 0x000fc60000010000 */
[----:B----4-:R-:W-:Y:S01]  /*1cc70*/  FADD.FTZ R6, R26, R5 ;  /* 0x000000051a067221 */ /* 0x010fe20000010000 */
[----:B------:R-:W-:Y:S02]  /*1cc80*/  FADD.FTZ R30, R164, R7 ;  /* 0x00000007a41e7221 */ /* 0x000fe40000010000 */
[----:B------:R-:W2:Y:S01]  /*1cc90*/  MUFU.EX2 R20, R11 ;  /* 0x0000000b00147308 */ /* 0x000ea20000000800 */
[----:B------:R-:W-:Y:S01]  /*1cca0*/  FADD.FTZ R5, R165, R6 ;  /* 0x00000006a5057221 */ /* 0x000fe20000010000 */
[----:B------:R-:W-:-:S03]  /*1ccb0*/  FADD.FTZ R7, R27, R30 ;  /* 0x0000001e1b077221 */ /* 0x000fc60000010000 */
[----:B0-----:R-:W-:Y:S01]  /*1ccc0*/  FADD.FTZ R4, R28, R5 ;  /* 0x000000051c047221 */ /* 0x001fe20000010000 */
[----:B------:R-:W-:-:S03]  /*1ccd0*/  FADD.FTZ R6, R166, R7 ;  /* 0x00000007a6067221 */ /* 0x000fc60000010000 */
[----:B-1----:R-:W-:Y:S01]  /*1cce0*/  FADD.FTZ R5, R167, R4 ;  /* 0x00000004a7057221 */ /* 0x002fe20000010000 */
[----:B------:R-:W-:-:S05]  /*1ccf0*/  FADD.FTZ R31, R29, R6 ;  /* 0x000000061d1f7221 */ /* 0x000fca0000010000 */
[----:B------:R-:W-:Y:S01]  /*1cd00*/  ST.E desc[UR44][R16.64+0x210], R31 ;  /* 0x0002101f10007985 */ /* 0x000fe2000c10192c */
[----:B--2---:R-:W-:-:S05]  /*1cd10*/  FADD.FTZ R33, R20, R5 ;  /* 0x0000000514217221 */ /* 0x004fca0000010000 */
[----:B------:R-:W-:Y:S01]  /*1cd20*/  ST.E desc[UR44][R16.64+0x214], R33 ;  /* 0x0002142110007985 */ /* 0x000fe2000c10192c */
[----:B------:R-:W-:Y:S06]  /*1cd30*/  BAR.SYNC.DEFER_BLOCKING 0xf, 0x100 ;  /* 0x03c4000000007b1d */ /* 0x000fec0000010000 */
[----:B------:R-:W2:Y:S04]  /*1cd40*/  LD.E.64 R4, desc[UR44][R16.64+0x138] ;  /* 0x0001382c10047980 */ /* 0x000ea8000c101b00 */
[----:B--2---:R-:W2:Y:S04]  /*1cd50*/  LD.E.64 R6, desc[UR44][R4.64+0x8] ;  /* 0x0000082c04067980 */ /* 0x004ea8000c101b00 */
[----:B------:R-:W3:Y:S01]  /*1cd60*/  LD.E.64 R34, desc[UR44][R4.64] ;  /* 0x0000002c04227980 */ /* 0x000ee2000c101b00 */
        /* <DEDUP_REMOVED lines=16> */
[----:B--2---:R-:W-:-:S05]  /*1ce70*/  MOV R11, R6 ;  /* 0x00000006000b7202 */ /* 0x004fca0000000f00 */
[--C-:B---3--:R-:W-:Y:S01]  /*1ce80*/  IMAD R35, R35, 0x2, R11.reuse ;  /* 0x0000000223237824 */ /* 0x108fe200078e020b */
[----:B------:R-:W-:Y:S01]  /*1ce90*/  STSM.16.M88.4 [R11], R176 ;  /* 0x000000b00b007844 */ /* 0x000fe20000000200 */
[C---:B------:R-:W-:Y:S02]  /*1cea0*/  IMAD R6, R34.reuse, 0x2, R11 ;  /* 0x0000000222067824 */ /* 0x040fe400078e020b */
[----:B------:R-:W-:-:S03]  /*1ceb0*/  IMAD R34, R34, 0x2, R35 ;  /* 0x0000000222227824 */ /* 0x000fc600078e0223 */
[----:B------:R0:W-:Y:S04]  /*1cec0*/  STSM.16.M88.4 [R6], R172 ;  /* 0x000000ac06007844 */ /* 0x0001e80000000200 */
[----:B------:R-:W-:Y:S04]  /*1ced0*/  STSM.16.M88.4 [R35], R168 ;  /* 0x000000a823007844 */ /* 0x000fe80000000200 */
[----:B------:R1:W-:Y:S04]  /*1cee0*/  STSM.16.M88.4 [R34], R164 ;  /* 0x000000a422007844 */ /* 0x0003e80000000200 */
[----:B------:R-:W2:Y:S01]  /*1cef0*/  LD.E R4, desc[UR44][R16.64+0x230] ;  /* 0x0002302c10047980 */ /* 0x000ea2000c101900 */
[----:B------:R-:W-:Y:S01]  /*1cf00*/  LOP3.LUT R22, R156, 0x4, RZ, 0xfc, !PT ;  /* 0x000000049c167812 */ /* 0x000fe200078efcff */
[----:B--2---:R-:W-:-:S05]  /*1cf10*/  FMUL.FTZ R5, R3, R4 ;  /* 0x0000000403057220 */ /* 0x004fca0000410000 */
[----:B------:R2:W-:Y:S04]  /*1cf20*/  ST.E desc[UR44][R16.64+0x230], R5 ;  /* 0x0002300510007985 */ /* 0x0005e8000c10192c */
[----:B------:R-:W3:Y:S02]  /*1cf30*/  LD.E R4, desc[UR44][R22.64] ;  /* 0x0000002c16047980 */ /* 0x000ee4000c101900 */
[----:B---3--:R-:W-:-:S05]  /*1cf40*/  FMUL.FTZ R7, R3, R4 ;  /* 0x0000000403077220 */ /* 0x008fca0000410000 */
[----:B------:R3:W-:Y:S04]  /*1cf50*/  ST.E desc[UR44][R22.64], R7 ;  /* 0x0000000716007985 */ /* 0x0007e8000c10192c */
[----:B------:R-:W2:Y:S04]  /*1cf60*/  LD.E R4, desc[UR44][R16.64+0x240] ;  /* 0x0002402c10047980 */ /* 0x000ea8000c101900 */
[----:B------:R-:W4:Y:S04]  /*1cf70*/  LD.E R130, desc[UR44][R16.64+0x424] ;  /* 0x0004242c10827980 */ /* 0x000f28000c101900 */
[----:B------:R-:W5:Y:S04]  /*1cf80*/  LD.E R20, desc[UR44][R16.64+0x274] ;  /* 0x0002742c10147980 */ /* 0x000f68000c101900 */
[----:B0-----:R-:W3:Y:S04]  /*1cf90*/  LD.E R6, desc[UR44][R16.64+0x244] ;  /* 0x0002442c10067980 */ /* 0x001ee8000c101900 */
[----:B------:R-:W5:Y:S04]  /*1cfa0*/  LD.E R8, desc[UR44][R16.64+0x250] ;  /* 0x0002502c10087980 */ /* 0x000f68000c101900 */
        /* <DEDUP_REMOVED lines=10> */
[----:B-1----:R-:W5:Y:S04]  /*1d050*/  LD.E R34, desc[UR44][R16.64+0x2a4] ;  /* 0x0002a42c10227980 */ /* 0x002f68000c101900 */
        /* <DEDUP_REMOVED lines=45> */
[----:B------:R-:W5:Y:S01]  /*1d330*/  LD.E R128, desc[UR44][R16.64+0x420] ;  /* 0x0004202c10807980 */ /* 0x000f62000c101900 */
[C---:B--2---:R-:W-:Y:S01]  /*1d340*/  FMUL.FTZ R5, R3.reuse, R4 ;  /* 0x0000000403057220 */ /* 0x044fe20000410000 */
[----:B----4-:R-:W-:-:S04]  /*1d350*/  FMUL.FTZ R21, R3, R130 ;  /* 0x0000008203157220 */ /* 0x010fc80000410000 */
[----:B------:R5:W-:Y:S04]  /*1d360*/  ST.E desc[UR44][R16.64+0x240], R5 ;  /* 0x0002400510007985 */ /* 0x000be8000c10192c */
[----:B------:R0:W-:Y:S01]  /*1d370*/  ST.E desc[UR44][R16.64+0x424], R21 ;  /* 0x0004241510007985 */ /* 0x0001e2000c10192c */
[C---:B---3--:R-:W-:Y:S01]  /*1d380*/  FMUL.FTZ R7, R3.reuse, R6 ;  /* 0x0000000603077220 */ /* 0x048fe20000410000 */
[C---:B-----5:R-:W-:Y:S01]  /*1d390*/  FMUL.FTZ R5, R3.reuse, R20 ;  /* 0x0000001403057220 */ /* 0x060fe20000410000 */
[C---:B------:R-:W-:Y:S01]  /*1d3a0*/  FMUL.FTZ R9, R3.reuse, R8 ;  /* 0x0000000803097220 */ /* 0x040fe20000410000 */
[----:B------:R-:W-:-:S03]  /*1d3b0*/  FMUL.FTZ R11, R3, R10 ;  /* 0x0000000a030b7220 */ /* 0x000fc60000410000 */
[----:B------:R1:W-:Y:S01]  /*1d3c0*/  ST.E desc[UR44][R16.64+0x274], R5 ;  /* 0x0002740510007985 */ /* 0x0003e2000c10192c */
[C---:B------:R-:W-:Y:S01]  /*1d3d0*/  FMUL.FTZ R13, R3.reuse, R12 ;  /* 0x0000000c030d7220 */ /* 0x040fe20000410000 */
[C---:B------:R-:W-:Y:S01]  /*1d3e0*/  FMUL.FTZ R15, R3.reuse, R14 ;  /* 0x0000000e030f7220 */ /* 0x040fe20000410000 */
[C---:B------:R-:W-:Y:S01]  /*1d3f0*/  FMUL.FTZ R19, R3.reuse, R18 ;  /* 0x0000001203137220 */ /* 0x040fe20000410000 */
[C---:B0-----:R-:W-:Y:S01]  /*1d400*/  FMUL.FTZ R21, R3.reuse, R26 ;  /* 0x0000001a03157220 */ /* 0x041fe20000410000 */
[C---:B------:R-:W-:Y:S01]  /*1d410*/  FMUL.FTZ R25, R3.reuse, R28 ;  /* 0x0000001c03197220 */ /* 0x040fe20000410000 */
[----:B------:R0:W-:Y:S01]  /*1d420*/  ST.E desc[UR44][R16.64+0x244], R7 ;  /* 0x0002440710007985 */ /* 0x0001e2000c10192c */
[----:B-1----:R-:W-:-:S03]  /*1d430*/  FMUL.FTZ R5, R3, R42 ;  /* 0x0000002a03057220 */ /* 0x002fc60000410000 */
[----:B------:R1:W-:Y:S04]  /*1d440*/  ST.E desc[UR44][R16.64+0x250], R9 ;  /* 0x0002500910007985 */ /* 0x0003e8000c10192c */
[----:B------:R2:W-:Y:S01]  /*1d450*/  ST.E desc[UR44][R16.64+0x254], R11 ;  /* 0x0002540b10007985 */ /* 0x0005e2000c10192c */
[----:B------:R-:W-:-:S03]  /*1d460*/  FMUL.FTZ R27, R3, R30 ;  /* 0x0000001e031b7220 */ /* 0x000fc60000410000 */
[----:B------:R3:W-:Y:S01]  /*1d470*/  ST.E desc[UR44][R16.64+0x260], R13 ;  /* 0x0002600d10007985 */ /* 0x0007e2000c10192c */
[----:B0-----:R-:W-:-:S03]  /*1d480*/  FMUL.FTZ R7, R3, R24 ;  /* 0x0000001803077220 */ /* 0x001fc60000410000 */
[----:B------:R0:W-:Y:S01]  /*1d490*/  ST.E desc[UR44][R16.64+0x264], R15 ;  /* 0x0002640f10007985 */ /* 0x0001e2000c10192c */
[----:B-1----:R-:W-:-:S03]  /*1d4a0*/  FMUL.FTZ R9, R3, R32 ;  /* 0x0000002003097220 */ /* 0x002fc60000410000 */
[----:B------:R1:W-:Y:S01]  /*1d4b0*/  ST.E desc[UR44][R16.64+0x270], R19 ;  /* 0x0002701310007985 */ /* 0x0003e2000c10192c */
[----:B--2---:R-:W-:-:S03]  /*1d4c0*/  FMUL.FTZ R11, R3, R34 ;  /* 0x00000022030b7220 */ /* 0x004fc60000410000 */
[----:B------:R2:W-:Y:S01]  /*1d4d0*/  ST.E desc[UR44][R16.64+0x284], R21 ;  /* 0x0002841510007985 */ /* 0x0005e2000c10192c */
[----:B---3--:R-:W-:-:S03]  /*1d4e0*/  FMUL.FTZ R13, R3, R36 ;  /* 0x00000024030d7220 */ /* 0x008fc60000410000 */
[----:B------:R3:W-:Y:S01]  /*1d4f0*/  ST.E desc[UR44][R16.64+0x290], R25 ;  /* 0x0002901910007985 */ /* 0x0007e2000c10192c */
[C---:B0-----:R-:W-:Y:S01]  /*1d500*/  FMUL.FTZ R15, R3.reuse, R38 ;  /* 0x00000026030f7220 */ /* 0x041fe20000410000 */
[C---:B-1----:R-:W-:Y:S02]  /*1d510*/  FMUL.FTZ R19, R3.reuse, R40 ;  /* 0x0000002803137220 */ /* 0x042fe40000410000 */
[----:B------:R0:W-:Y:S01]  /*1d520*/  ST.E desc[UR44][R16.64+0x2c4], R5 ;  /* 0x0002c40510007985 */ /* 0x0001e2000c10192c */
[C---:B--2---:R-:W-:Y:S01]  /*1d530*/  FMUL.FTZ R21, R3.reuse, R46 ;  /* 0x0000002e03157220 */ /* 0x044fe20000410000 */
[C---:B---3--:R-:W-:Y:S02]  /*1d540*/  FMUL.FTZ R25, R3.reuse, R48 ;  /* 0x0000003003197220 */ /* 0x048fe40000410000 */
[----:B------:R1:W-:Y:S01]  /*1d550*/  ST.E desc[UR44][R16.64+0x280], R7 ;  /* 0x0002800710007985 */ /* 0x0003e2000c10192c */
[----:B0-----:R-:W-:-:S03]  /*1d560*/  FMUL.FTZ R5, R3, R62 ;  /* 0x0000003e03057220 */ /* 0x001fc60000410000 */
[----:B------:R0:W-:Y:S04]  /*1d570*/  ST.E desc[UR44][R16.64+0x294], R27 ;  /* 0x0002941b10007985 */ /* 0x0001e8000c10192c */
[----:B------:R2:W-:Y:S01]  /*1d580*/  ST.E desc[UR44][R16.64+0x2a0], R9 ;  /* 0x0002a00910007985 */ /* 0x0005e2000c10192c */
[----:B-1----:R-:W-:-:S03]  /*1d590*/  FMUL.FTZ R7, R3, R44 ;  /* 0x0000002c03077220 */ /* 0x002fc60000410000 */
[----:B------:R1:W-:Y:S04]  /*1d5a0*/  ST.E desc[UR44][R16.64+0x2a4], R11 ;  /* 0x0002a40b10007985 */ /* 0x0003e8000c10192c */
[----:B------:R3:W-:Y:S01]  /*1d5b0*/  ST.E desc[UR44][R16.64+0x2b0], R13 ;  /* 0x0002b00d10007985 */ /* 0x0007e2000c10192c */
[----:B0-----:R-:W-:-:S03]  /*1d5c0*/  FMUL.FTZ R27, R3, R50 ;  /* 0x00000032031b7220 */ /* 0x001fc60000410000 */
[----:B------:R0:W-:Y:S01]  /*1d5d0*/  ST.E desc[UR44][R16.64+0x2b4], R15 ;  /* 0x0002b40f10007985 */ /* 0x0001e2000c10192c */
[----:B--2---:R-:W-:-:S03]  /*1d5e0*/  FMUL.FTZ R9, R3, R52 ;  /* 0x0000003403097220 */ /* 0x004fc60000410000 */
[----:B------:R2:W-:Y:S01]  /*1d5f0*/  ST.E desc[UR44][R16.64+0x2c0], R19 ;  /* 0x0002c01310007985 */ /* 0x0005e2000c10192c */
[----:B-1----:R-:W-:-:S03]  /*1d600*/  FMUL.FTZ R11, R3, R54 ;  /* 0x00000036030b7220 */ /* 0x002fc60000410000 */
[----:B------:R1:W-:Y:S01]  /*1d610*/  ST.E desc[UR44][R16.64+0x2d4], R21 ;  /* 0x0002d41510007985 */ /* 0x0003e2000c10192c */
[----:B---3--:R-:W-:-:S03]  /*1d620*/  FMUL.FTZ R13, R3, R56 ;  /* 0x00000038030d7220 */ /* 0x008fc60000410000 */
[----:B------:R3:W-:Y:S01]  /*1d630*/  ST.E desc[UR44][R16.64+0x2e0], R25 ;  /* 0x0002e01910007985 */ /* 0x0007e2000c10192c */
[C---:B0-----:R-:W-:Y:S01]  /*1d640*/  FMUL.FTZ R15, R3.reuse, R58 ;  /* 0x0000003a030f7220 */ /* 0x041fe20000410000 */
[C---:B--2---:R-:W-:Y:S02]  /*1d650*/  FMUL.FTZ R19, R3.reuse, R60 ;  /* 0x0000003c03137220 */ /* 0x044fe40000410000 */
[----:B------:R0:W-:Y:S01]  /*1d660*/  ST.E desc[UR44][R16.64+0x314], R5 ;  /* 0x0003140510007985 */ /* 0x0001e2000c10192c */
[C---:B-1----:R-:W-:Y:S01]  /*1d670*/  FMUL.FTZ R21, R3.reuse, R66 ;  /* 0x0000004203157220 */ /* 0x042fe20000410000 */
        /* <DEDUP_REMOVED lines=43> */
[----:B------:R0:W-:Y:S01]  /*1d930*/  ST.E desc[UR44][R16.64+0x384], R27 ;  /* 0x0003841b10007985 */ /* 0x0001e2000c10192c */
[----:B------:R-:W-:-:S03]  /*1d940*/  LOP3.LUT R4, R156, 0x8, RZ, 0xfc, !PT ;  /* 0x000000089c047812 */ /* 0x000fc600078efcff */
        /* <DEDUP_REMOVED lines=16> */
[C---:B---3--:R-:W-:Y:S01]  /*1da50*/  FMUL.FTZ R25, R3.reuse, R126 ;  /* 0x0000007e03197220 */ /* 0x048fe20000410000 */
[----:B------:R-:W-:Y:S01]  /*1da60*/  FMUL.FTZ R3, R3, R128 ;  /* 0x0000008003037220 */ /* 0x000fe20000410000 */
[--C-:B0-----:R-:W-:Y:S01]  /*1da70*/  IMAD.MOV.U32 R5, RZ, RZ, R23.reuse ;  /* 0x000000ffff057224 */ /* 0x101fe200078e0017 */
[----:B------:R0:W-:Y:S04]  /*1da80*/  ST.E desc[UR44][R16.64+0x3c0], R7 ;  /* 0x0003c00710007985 */ /* 0x0001e8000c10192c */
[----:B------:R-:W-:Y:S04]  /*1da90*/  ST.E desc[UR44][R16.64+0x3d4], R27 ;  /* 0x0003d41b10007985 */ /* 0x000fe8000c10192c */
[----:B------:R1:W-:Y:S04]  /*1daa0*/  ST.E desc[UR44][R16.64+0x3e0], R9 ;  /* 0x0003e00910007985 */ /* 0x0003e8000c10192c */
[----:B------:R2:W-:Y:S04]  /*1dab0*/  ST.E desc[UR44][R16.64+0x3e4], R11 ;  /* 0x0003e40b10007985 */ /* 0x0005e8000c10192c */
[----:B------:R-:W-:Y:S04]  /*1dac0*/  ST.E desc[UR44][R16.64+0x3f0], R13 ;  /* 0x0003f00d10007985 */ /* 0x000fe8000c10192c */
[----:B------:R-:W-:Y:S04]  /*1dad0*/  ST.E desc[UR44][R16.64+0x3f4], R15 ;  /* 0x0003f40f10007985 */ /* 0x000fe8000c10192c */
[----:B------:R-:W-:Y:S04]  /*1dae0*/  ST.E desc[UR44][R16.64+0x400], R19 ;  /* 0x0004001310007985 */ /* 0x000fe8000c10192c */
[----:B------:R-:W-:Y:S04]  /*1daf0*/  ST.E desc[UR44][R16.64+0x410], R21 ;  /* 0x0004101510007985 */ /* 0x000fe8000c10192c */
[----:B------:R-:W-:Y:S04]  /*1db00*/  ST.E desc[UR44][R16.64+0x414], R25 ;  /* 0x0004141910007985 */ /* 0x000fe8000c10192c */
[----:B------:R3:W-:Y:S04]  /*1db10*/  ST.E desc[UR44][R16.64+0x420], R3 ;  /* 0x0004200310007985 */ /* 0x0007e8000c10192c */
[----:B0-----:R-:W1:Y:S01]  /*1db20*/  LD.E R7, desc[UR44][R4.64] ;  /* 0x0000002c04077980 */ /* 0x001e62000c101900 */
[----:B------:R-:W-:Y:S01]  /*1db30*/  LOP3.LUT R6, R156, 0xc, RZ, 0xfc, !PT ;  /* 0x0000000c9c067812 */ /* 0x000fe200078efcff */
[----:B-1----:R-:W-:Y:S01]  /*1db40*/  FMUL.FTZ R9, R2, R7 ;  /* 0x0000000702097220 */ /* 0x002fe20000410000 */
[----:B------:R-:W-:-:S04]  /*1db50*/  IMAD.MOV.U32 R7, RZ, RZ, R23 ;  /* 0x000000ffff077224 */ /* 0x000fc800078e0017 */
[----:B------:R0:W-:Y:S04]  /*1db60*/  ST.E desc[UR44][R4.64], R9 ;  /* 0x0000000904007985 */ /* 0x0001e8000c10192c */
[----:B--2---:R-:W2:Y:S02]  /*1db70*/  LD.E R11, desc[UR44][R6.64] ;  /* 0x0000002c060b7980 */ /* 0x004ea4000c101900 */
[----:B--2---:R-:W-:-:S05]  /*1db80*/  FMUL.FTZ R11, R2, R11 ;  /* 0x0000000b020b7220 */ /* 0x004fca0000410000 */
[----:B------:R1:W-:Y:S04]  /*1db90*/  ST.E desc[UR44][R6.64], R11 ;  /* 0x0000000b06007985 */ /* 0x0003e8000c10192c */
[----:B------:R-:W2:Y:S04]  /*1dba0*/  LD.E R133, desc[UR44][R16.64+0x42c] ;  /* 0x00042c2c10857980 */ /* 0x000ea8000c101900 */
[----:B---3--:R-:W3:Y:S04]  /*1dbb0*/  LD.E R3, desc[UR44][R16.64+0x248] ;  /* 0x0002482c10037980 */ /* 0x008ee8000c101900 */
[----:B------:R-:W4:Y:S04]  /*1dbc0*/  LD.E R13, desc[UR44][R16.64+0x24c] ;  /* 0x00024c2c100d7980 */ /* 0x000f28000c101900 */
[----:B------:R-:W5:Y:S04]  /*1dbd0*/  LD.E R15, desc[UR44][R16.64+0x258] ;  /* 0x0002582c100f7980 */ /* 0x000f68000c101900 */
[----:B------:R-:W5:Y:S04]  /*1dbe0*/  LD.E R19, desc[UR44][R16.64+0x25c] ;  /* 0x00025c2c10137980 */ /* 0x000f68000c101900 */
[----:B------:R-:W5:Y:S04]  /*1dbf0*/  LD.E R21, desc[UR44][R16.64+0x268] ;  /* 0x0002682c10157980 */ /* 0x000f68000c101900 */
[----:B------:R-:W5:Y:S04]  /*1dc00*/  LD.E R25, desc[UR44][R16.64+0x26c] ;  /* 0x00026c2c10197980 */ /* 0x000f68000c101900 */
[----:B0-----:R-:W5:Y:S04]  /*1dc10*/  LD.E R9, desc[UR44][R16.64+0x278] ;  /* 0x0002782c10097980 */ /* 0x001f68000c101900 */
        /* <DEDUP_REMOVED lines=56> */
[C---:B---3--:R-:W-:Y:S01]  /*1dfa0*/  FMUL.FTZ R3, R2.reuse, R3 ;  /* 0x0000000302037220 */ /* 0x048fe20000410000 */
[C---:B----4-:R-:W-:Y:S01]  /*1dfb0*/  FMUL.FTZ R13, R2.reuse, R13 ;  /* 0x0000000d020d7220 */ /* 0x050fe20000410000 */
        /* <DEDUP_REMOVED lines=59> */
[----:B------:R-:W-:Y:S04]  /*1e370*/  ST.E desc[UR44][R16.64+0x42c], R133 ;  /* 0x00042c8510007985 */ /* 0x000fe8000c10192c */
        /* <DEDUP_REMOVED lines=62> */
[----:B0-----:R-:W2:Y:S04]  /*1e760*/  LD.E R11, desc[UR44][R22.64] ;  /* 0x0000002c160b7980 */ /* 0x001ea8000c101900 */
[----:B------:R-:W3:Y:S04]  /*1e770*/  LD.E R9, desc[UR44][R16.64+0x1e8] ;  /* 0x0001e82c10097980 */ /* 0x000ee8000c101900 */
[----:B------:R-:W3:Y:S04]  /*1e780*/  LD.E.64 R2, desc[UR44][R16.64+0xa8] ;  /* 0x0000a82c10027980 */ /* 0x000ee8000c101b00 */
[----:B--2---:R0:W-:Y:S04]  /*1e790*/  ST.E desc[UR44][R22.64], R11 ;  /* 0x0000000b16007985 */ /* 0x0041e8000c10192c */
[----:B------:R-:W2:Y:S04]  /*1e7a0*/  LD.E R13, desc[UR44][R4.64] ;  /* 0x0000002c040d7980 */ /* 0x000ea8000c101900 */
[----:B--2---:R2:W-:Y:S04]  /*1e7b0*/  ST.E desc[UR44][R4.64], R13 ;  /* 0x0000000d04007985 */ /* 0x0045e8000c10192c */
[----:B------:R-:W4:Y:S04]  /*1e7c0*/  LD.E R15, desc[UR44][R6.64] ;  /* 0x0000002c060f7980 */ /* 0x000f28000c101900 */
[----:B----4-:R4:W-:Y:S04]  /*1e7d0*/  ST.E desc[UR44][R6.64], R15 ;  /* 0x0000000f06007985 */ /* 0x0109e8000c10192c */
[----:B------:R-:W5:Y:S04]  /*1e7e0*/  LD.E R19, desc[UR44][R16.64+0x240] ;  /* 0x0002402c10137980 */ /* 0x000f68000c101900 */
[----:B------:R-:W3:Y:S04]  /*1e7f0*/  LD.E R21, desc[UR44][R16.64+0x244] ;  /* 0x0002442c10157980 */ /* 0x000ee8000c101900 */
[----:B------:R-:W3:Y:S04]  /*1e800*/  LD.E R25, desc[UR44][R16.64+0x248] ;  /* 0x0002482c10197980 */ /* 0x000ee8000c101900 */
[----:B------:R-:W3:Y:S04]  /*1e810*/  LD.E R27, desc[UR44][R16.64+0x24c] ;  /* 0x00024c2c101b7980 */ /* 0x000ee8000c101900 */
[----:B------:R-:W3:Y:S04]  /*1e820*/  LD.E R29, desc[UR44][R16.64+0x250] ;  /* 0x0002502c101d7980 */ /* 0x000ee8000c101900 */
[----:B-1----:R-:W3:Y:S04]  /*1e830*/  LD.E R31, desc[UR44][R16.64+0x254] ;  /* 0x0002542c101f7980 */ /* 0x002ee8000c101900 */
[----:B0-----:R-:W3:Y:S04]  /*1e840*/  LD.E R11, desc[UR44][R16.64+0x258] ;  /* 0x0002582c100b7980 */ /* 0x001ee8000c101900 */
[----:B------:R-:W3:Y:S04]  /*1e850*/  LD.E R33, desc[UR44][R16.64+0x25c] ;  /* 0x00025c2c10217980 */ /* 0x000ee8000c101900 */
[----:B--2---:R-:W2:Y:S04]  /*1e860*/  LD.E R13, desc[UR44][R16.64+0x260] ;  /* 0x0002602c100d7980 */ /* 0x004ea8000c101900 */
[----:B------:R-:W2:Y:S04]  /*1e870*/  LD.E R35, desc[UR44][R16.64+0x264] ;  /* 0x0002642c10237980 */ /* 0x000ea8000c101900 */
[----:B----4-:R-:W4:Y:S04]  /*1e880*/  LD.E R15, desc[UR44][R16.64+0x268] ;  /* 0x0002682c100f7980 */ /* 0x010f28000c101900 */
[----:B------:R-:W4:Y:S04]  /*1e890*/  LD.E R37, desc[UR44][R16.64+0x26c] ;  /* 0x00026c2c10257980 */ /* 0x000f28000c101900 */
        /* <DEDUP_REMOVED lines=112> */
[----:B-----5:R-:W-:Y:S04]  /*1efa0*/  ST.E desc[UR44][R16.64+0x240], R19 ;  /* 0x0002401310007985 */ /* 0x020fe8000c10192c */
[----:B---3--:R-:W-:Y:S04]  /*1efb0*/  ST.E desc[UR44][R16.64+0x244], R21 ;  /* 0x0002441510007985 */ /* 0x008fe8000c10192c */
[----:B------:R-:W-:Y:S04]  /*1efc0*/  ST.E desc[UR44][R16.64+0x248], R25 ;  /* 0x0002481910007985 */ /* 0x000fe8000c10192c */
[----:B------:R-:W-:Y:S04]  /*1efd0*/  ST.E desc[UR44][R16.64+0x24c], R27 ;  /* 0x00024c1b10007985 */ /* 0x000fe8000c10192c */
[----:B------:R-:W-:Y:S04]  /*1efe0*/  ST.E desc[UR44][R16.64+0x250], R29 ;  /* 0x0002501d10007985 */ /* 0x000fe8000c10192c */
[----:B------:R-:W-:Y:S04]  /*1eff0*/  ST.E desc[UR44][R16.64+0x254], R31 ;  /* 0x0002541f10007985 */ /* 0x000fe8000c10192c */
[----:B------:R-:W-:Y:S04]  /*1f000*/  ST.E desc[UR44][R16.64+0x258], R11 ;  /* 0x0002580b10007985 */ /* 0x000fe8000c10192c */
[----:B------:R-:W-:Y:S04]  /*1f010*/  ST.E desc[UR44][R16.64+0x25c], R33 ;  /* 0x00025c2110007985 */ /* 0x000fe8000c10192c */
[----:B--2---:R-:W-:Y:S04]  /*1f020*/  ST.E desc[UR44][R16.64+0x260], R13 ;  /* 0x0002600d10007985 */ /* 0x004fe8000c10192c */
[----:B------:R-:W-:Y:S04]  /*1f030*/  ST.E desc[UR44][R16.64+0x264], R35 ;  /* 0x0002642310007985 */ /* 0x000fe8000c10192c */
[----:B----4-:R-:W-:Y:S04]  /*1f040*/  ST.E desc[UR44][R16.64+0x268], R15 ;  /* 0x0002680f10007985 */ /* 0x010fe8000c10192c */
        /* <DEDUP_REMOVED lines=97> */
[----:B------:R-:W-:Y:S04]  /*1f660*/  ST.E desc[UR44][R16.64+0x3f0], R26 ;  /* 0x0003f01a10007985 */ /* 0x000fe8000c10192c */
[----:B------:R1:W-:Y:S04]  /*1f670*/  ST.E desc[UR44][R16.64+0x3f4], R28 ;  /* 0x0003f41c10007985 */ /* 0x0003e8000c10192c */
        /* <DEDUP_REMOVED lines=14> */
[----:B0-----:R-:W5:Y:S04]  /*1f760*/  LD.E R24, desc[UR44][R16.64+0x230] ;  /* 0x0002302c10187980 */ /* 0x001f68000c101900 */
[----:B-1----:R-:W5:Y:S04]  /*1f770*/  LD.E R28, desc[UR44][R16.64+0x240] ;  /* 0x0002402c101c7980 */ /* 0x002f68000c101900 */
[----:B------:R-:W5:Y:S04]  /*1f780*/  LD.E R29, desc[UR44][R16.64+0x244] ;  /* 0x0002442c101d7980 */ /* 0x000f68000c101900 */
[----:B--2---:R-:W2:Y:S04]  /*1f790*/  LD.E R30, desc[UR44][R16.64+0x248] ;  /* 0x0002482c101e7980 */ /* 0x004ea8000c101900 */
[----:B------:R-:W2:Y:S04]  /*1f7a0*/  LD.E R31, desc[UR44][R16.64+0x24c] ;  /* 0x00024c2c101f7980 */ /* 0x000ea8000c101900 */
[----:B---3--:R-:W2:Y:S04]  /*1f7b0*/  LD.E R32, desc[UR44][R16.64+0x250] ;  /* 0x0002502c10207980 */ /* 0x008ea8000c101900 */
[----:B------:R-:W2:Y:S04]  /*1f7c0*/  LD.E R33, desc[UR44][R16.64+0x254] ;  /* 0x0002542c10217980 */ /* 0x000ea8000c101900 */
[----:B----4-:R-:W2:Y:S04]  /*1f7d0*/  LD.E R34, desc[UR44][R16.64+0x258] ;  /* 0x0002582c10227980 */ /* 0x010ea8000c101900 */
[----:B------:R-:W2:Y:S04]  /*1f7e0*/  LD.E R35, desc[UR44][R16.64+0x25c] ;  /* 0x00025c2c10237980 */ /* 0x000ea8000c101900 */
[----:B-----5:R-:W2:Y:S04]  /*1f7f0*/  LD.E R36, desc[UR44][R16.64+0x260] ;  /* 0x0002602c10247980 */ /* 0x020ea8000c101900 */
[----:B------:R-:W2:Y:S04]  /*1f800*/  LD.E R37, desc[UR44][R16.64+0x264] ;  /* 0x0002642c10257980 */ /* 0x000ea8000c101900 */
        /* <DEDUP_REMOVED lines=116> */
[----:B------:R-:W2:Y:S01]  /*1ff50*/  LD.E R151, desc[UR44][R16.64+0x42c] ;  /* 0x00042c2c10977980 */ /* 0x000ea2000c101900 */
[----:B------:R-:W-:Y:S01]  /*1ff60*/  IMAD R2, R9, 0x1000, R2 ;  /* 0x0000100009027824 */ /* 0x000fe200078e0202 */
[----:B------:R-:W-:-:S04]  /*1ff70*/  R2UR UR7, R3 ;  /* 0x00000000030772ca */ /* 0x000fc800000e0000 */
[C---:B------:R-:W-:Y:S01]  /*1ff80*/  R2UR UR6, R2.reuse ;  /* 0x00000000020672ca */ /* 0x040fe200000e0000 */
[----:B------:R-:W-:Y:S02]  /*1ff90*/  VIADD R8, R2, 0x80 ;  /* 0x0000008002087836 */ /* 0x000fe40000000000 */
[----:B------:R-:W-:Y:S01]  /*1ffa0*/  IMAD.MOV.U32 R9, RZ, RZ, R3 ;  /* 0x000000ffff097224 */ /* 0x000fe200078e0003 */
[----:B--2---:R-:W-:-:S09]  /*1ffb0*/  WARPGROUP.ARRIVE ;  /* 0x00000000000079c5 */ /* 0x004fd20000000000 */
[----:B------:R-:W-:Y:S01]  /*1ffc0*/  HGMMA.64x256x16.F32 R24, R176, gdesc[UR4].tnspB, R24, gsb0 ;  /* 0x43e00004b0187df0 */ /* 0x000fe20008000818 */
[----:B------:R-:W-:Y:S02]  /*1ffd0*/  R2UR UR6, R8 ;  /* 0x00000000080672ca */ /* 0x000fe400000e0000 */
[----:B------:R-:W-:Y:S01]  /*1ffe0*/  R2UR UR7, R9 ;  /* 0x00000000090772ca */ /* 0x000fe200000e0000 */
[----:B------:R-:W-:Y:S02]  /*1fff0*/  VIADD R8, R2, 0x100 ;  /* 0x0000010002087836 */ /* 0x000fe40000000000 */
[----:B------:R-:W-:Y:S01]  /*20000*/  IMAD.MOV.U32 R9, RZ, RZ, R3 ;  /* 0x000000ffff097224 */ /* 0x000fe200078e0003 */
[----:B------:R-:W-:Y:S02]  /*20010*/  WARPGROUP.DEPBAR.LE gsb0, 0x0 ;  /* 0x00008000000079c5 */ /* 0x000fe40000010000 */
        /* <DEDUP_REMOVED lines=127> */
[----:B------:R0:W-:Y:S02]  /*20810*/  ST.E desc[UR44][R16.64+0x42c], R151 ;  /* 0x00042c9710007985 */ /* 0x0001e4000c10192c */
[----:B0-----:R-:W-:-:S06]  /*20820*/  WARPGROUP.ARRIVE ;  /* 0x00000000000079c5 */ /* 0x001fcc0000000000 */
[----:B------:R-:W-:Y:S01]  /*20830*/  HGMMA.64x256x16.F32 R24, R172, gdesc[UR4].tnspB, R24, gsb0 ;  /* 0x43e00004ac187df0 */ /* 0x000fe20008000818 */
[----:B------:R-:W-:Y:S02]  /*20840*/  R2UR UR6, R8 ;  /* 0x00000000080672ca */ /* 0x000fe400000e0000 */
[----:B------:R-:W-:Y:S01]  /*20850*/  R2UR UR7, R9 ;  /* 0x00000000090772ca */ /* 0x000fe200000e0000 */
[----:B------:R-:W-:Y:S01]  /*20860*/  VIADD R2, R2, 0x180 ;  /* 0x0000018002027836 */ /* 0x000fe20000000000 */
        /* <DEDUP_REMOVED lines=263> */
[----:B------:R-:W-:Y:S03]  /*218e0*/  HGMMA.64x256x16.F32 R24, R164, gdesc[UR4].tnspB, R24, gsb0 ;  /* 0x43e00004a4187df0 */ /* 0x000fe60008000818 */
[----:B------:R-:W-:Y:S02]  /*218f0*/  WARPGROUP.DEPBAR.LE gsb0, 0x0 ;  /* 0x00008000000079c5 */ /* 0x000fe40000010000 */
[----:B------:R-:W-:Y:S04]  /*21900*/  ST.E desc[UR44][R16.64+0x230], R24 ;  /* 0x0002301810007985 */ /* 0x000fe8000c10192c */
[----:B------:R0:W-:Y:S04]  /*21910*/  ST.E desc[UR44][R22.64], R25 ;  /* 0x0000001916007985 */ /* 0x0001e8000c10192c */
[----:B------:R-:W-:Y:S04]  /*21920*/  ST.E desc[UR44][R4.64], R26 ;  /* 0x0000001a04007985 */ /* 0x000fe8000c10192c */
[----:B------:R-:W-:Y:S04]  /*21930*/  ST.E desc[UR44][R6.64], R27 ;  /* 0x0000001b06007985 */ /* 0x000fe8000c10192c */
[----:B------:R-:W2:Y:S04]  /*21940*/  LD.E R3, desc[UR44][R16.64+0x230] ;  /* 0x0002302c10037980 */ /* 0x000ea8000c101900 */
        /* <DEDUP_REMOVED lines=124> */
[----:B--2---:R1:W-:Y:S04]  /*22110*/  ST.E desc[UR44][R16.64+0x230], R3 ;  /* 0x0002300310007985 */ /* 0x0043e8000c10192c */
[----:B------:R-:W2:Y:S04]  /*22120*/  LD.E R9, desc[UR44][R22.64] ;  /* 0x0000002c16097980 */ /* 0x000ea8000c101900 */
[----:B--2---:R2:W-:Y:S04]  /*22130*/  ST.E desc[UR44][R22.64], R9 ;  /* 0x0000000916007985 */ /* 0x0045e8000c10192c */
[----:B------:R-:W3:Y:S04]  /*22140*/  LD.E R11, desc[UR44][R4.64] ;  /* 0x0000002c040b7980 */ /* 0x000ee8000c101900 */
[----:B---3--:R3:W-:Y:S04]  /*22150*/  ST.E desc[UR44][R4.64], R11 ;  /* 0x0000000b04007985 */ /* 0x0087e8000c10192c */
[----:B------:R-:W4:Y:S04]  /*22160*/  LD.E R13, desc[UR44][R6.64] ;  /* 0x0000002c060d7980 */ /* 0x000f28000c101900 */
[----:B----4-:R4:W-:Y:S04]  /*22170*/  ST.E desc[UR44][R6.64], R13 ;  /* 0x0000000d06007985 */ /* 0x0109e8000c10192c */
[----:B------:R-:W5:Y:S04]  /*22180*/  LD.E R15, desc[UR44][R16.64+0x240] ;  /* 0x0002402c100f7980 */ /* 0x000f68000c101900 */
[----:B------:R-:W5:Y:S04]  /*22190*/  LD.E R19, desc[UR44][R16.64+0x244] ;  /* 0x0002442c10137980 */ /* 0x000f68000c101900 */
[----:B------:R-:W5:Y:S04]  /*221a0*/  LD.E R21, desc[UR44][R16.64+0x248] ;  /* 0x0002482c10157980 */ /* 0x000f68000c101900 */
[----:B0-----:R-:W5:Y:S04]  /*221b0*/  LD.E R25, desc[UR44][R16.64+0x24c] ;  /* 0x00024c2c10197980 */ /* 0x001f68000c101900 */
[----:B-1----:R-:W5:Y:S04]  /*221c0*/  LD.E R3, desc[UR44][R16.64+0x250] ;  /* 0x0002502c10037980 */ /* 0x002f68000c101900 */
[----:B------:R-:W5:Y:S04]  /*221d0*/  LD.E R27, desc[UR44][R16.64+0x254] ;  /* 0x0002542c101b7980 */ /* 0x000f68000c101900 */
[----:B--2---:R-:W2:Y:S04]  /*221e0*/  LD.E R9, desc[UR44][R16.64+0x258] ;  /* 0x0002582c10097980 */ /* 0x004ea8000c101900 */
[----:B------:R-:W2:Y:S04]  /*221f0*/  LD.E R29, desc[UR44][R16.64+0x25c] ;  /* 0x00025c2c101d7980 */ /* 0x000ea8000c101900 */
[----:B---3--:R-:W3:Y:S04]  /*22200*/  LD.E R5, desc[UR44][R16.64+0x260] ;  /* 0x0002602c10057980 */ /* 0x008ee8000c101900 */
[----:B------:R-:W3:Y:S04]  /*22210*/  LD.E R11, desc[UR44][R16.64+0x264] ;  /* 0x0002642c100b7980 */ /* 0x000ee8000c101900 */
        /* <DEDUP_REMOVED lines=114> */
[----:B-----5:R0:W-:Y:S04]  /*22940*/  ST.E desc[UR44][R16.64+0x240], R15 ;  /* 0x0002400f10007985 */ /* 0x0201e8000c10192c */
[----:B------:R0:W-:Y:S04]  /*22950*/  ST.E desc[UR44][R16.64+0x244], R19 ;  /* 0x0002441310007985 */ /* 0x0001e8000c10192c */
[----:B------:R0:W-:Y:S04]  /*22960*/  ST.E desc[UR44][R16.64+0x248], R21 ;  /* 0x0002481510007985 */ /* 0x0001e8000c10192c */
[----:B------:R0:W-:Y:S04]  /*22970*/  ST.E desc[UR44][R16.64+0x24c], R25 ;  /* 0x00024c1910007985 */ /* 0x0001e8000c10192c */
[----:B------:R0:W-:Y:S04]  /*22980*/  ST.E desc[UR44][R16.64+0x250], R3 ;  /* 0x0002500310007985 */ /* 0x0001e8000c10192c */
[----:B------:R0:W-:Y:S04]  /*22990*/  ST.E desc[UR44][R16.64+0x254], R27 ;  /* 0x0002541b10007985 */ /* 0x0001e8000c10192c */
[----:B--2---:R0:W-:Y:S04]  /*229a0*/  ST.E desc[UR44][R16.64+0x258], R9 ;  /* 0x0002580910007985 */ /* 0x0041e8000c10192c */
[----:B------:R0:W-:Y:S04]  /*229b0*/  ST.E desc[UR44][R16.64+0x25c], R29 ;  /* 0x00025c1d10007985 */ /* 0x0001e8000c10192c */
[----:B---3--:R0:W-:Y:S04]  /*229c0*/  ST.E desc[UR44][R16.64+0x260], R5 ;  /* 0x0002600510007985 */ /* 0x0081e8000c10192c */
[----:B------:R0:W-:Y:S04]  /*229d0*/  ST.E desc[UR44][R16.64+0x264], R11 ;  /* 0x0002640b10007985 */ /* 0x0001e8000c10192c */
[----:B----4-:R0:W-:Y:S04]  /*229e0*/  ST.E desc[UR44][R16.64+0x268], R7 ;  /* 0x0002680710007985 */ /* 0x0101e8000c10192c */
        /* <DEDUP_REMOVED lines=112> */
[----:B------:R0:W-:Y:S01]  /*230f0*/  ST.E desc[UR44][R16.64+0x42c], R26 ;  /* 0x00042c1a10007985 */ /* 0x0001e2000c10192c */
[----:B------:R-:W-:Y:S01]  /*23100*/  @!PT LDS RZ, [RZ] ;  /* 0x00000000fffff984 */ /* 0x000fe20000000800 */
[----:B------:R-:W-:Y:S01]  /*23110*/  @!PT LDS RZ, [RZ] ;  /* 0x00000000fffff984 */ /* 0x000fe20000000800 */
[----:B------:R-:W-:Y:S01]  /*23120*/  @!PT LDS RZ, [RZ] ;  /* 0x00000000fffff984 */ /* 0x000fe20000000800 */
[----:B------:R-:W-:Y:S01]  /*23130*/  @!PT LDS RZ, [RZ] ;  /* 0x00000000fffff984 */ /* 0x000fe20000000800 */
[----:B------:R1:W-:Y:S06]  /*23140*/  MEMBAR.ALL.CTA ;  /* 0x0000000000007992 */ /* 0x0003ec0000008000 */
[----:B-1----:R-:W1:Y:S01]  /*23150*/  FENCE.VIEW.ASYNC.S ;  /* 0x00000000000073c6 */ /* 0x002e620000000000 */
[----:B------:R-:W-:Y:S01]  /*23160*/  BSSY B0, `(.L_x_5107) ;  /* 0x000000a000007945 */ /* 0x000fe20003800000 */
[----:B-1----:R-:W-:Y:S01]  /*23170*/  NOP ;  /* 0x0000000000007918 */ /* 0x002fe20000000000 */
[----:B------:R-:W-:Y:S06]  /*23180*/  BAR.ARV 0xe, 0x100 ;  /* 0x0384000000007b1d */ /* 0x000fec0000002000 */
[----:B------:R-:W-:Y:S05]  /*23190*/  @P0 BRA `(.L_x_5108) ;  /* 0x0000000000180947 */ /* 0x000fea0003800000 */
[----:B0-----:R-:W2:Y:S04]  /*231a0*/  LD.E.64 R2, desc[UR44][R16.64+0x68] ;  /* 0x0000682c10027980 */ /* 0x001ea8000c101b00 */
[----:B------:R-:W3:Y:S01]  /*231b0*/  LD.E R4, desc[UR44][R16.64+0x1e8] ;  /* 0x0001e82c10047980 */ /* 0x000ee2000c101900 */
[----:B--2---:R-:W-:-:S05]  /*231c0*/  MOV R3, R2 ;  /* 0x0000000200037202 */ /* 0x004fca0000000f00 */
[----:B---3--:R-:W-:-:S05]  /*231d0*/  IMAD R4, R4, 0x8, R3 ;  /* 0x0000000804047824 */ /* 0x008fca00078e0203 */
[----:B------:R-:W-:-:S04]  /*231e0*/  PRMT R4, RZ, 0x654, R4 ;  /* 0x00000654ff047816 */ /* 0x000fc80000000004 */
[----:B------:R1:W-:Y:S03]  /*231f0*/  SYNCS.ARRIVE.TRANS64.RED.A1T0 RZ, [R4+URZ], RZ ;  /* 0x000000ff04ff79a7 */ /* 0x0003e6000810043f */
.L_x_5108:
[----:B------:R-:W-:Y:S05]  /*23200*/  BSYNC B0 ;  /* 0x0000000000007941 */ /* 0x000fea0003800000 */
.L_x_5107:
[C---:B------:R-:W-:Y:S01]  /*23210*/  ISETP.GT.AND P1, PT, R0.reuse, R157, PT ;  /* 0x0000009d0000720c */ /* 0x040fe20003f24270 */
[----:B------:R-:W-:-:S12]  /*23220*/  VIADD R0, R0, 0xffffffff ;  /* 0xffffffff00007836 */ /* 0x000fd80000000000 */
[----:B------:R-:W-:Y:S05]  /*23230*/  @P1 BRA `(.L_x_5109) ;  /* 0xffffff5400e41947 */ /* 0x000fea000383ffff */
.L_x_5080:
[----:B------:R-:W-:Y:S05]  /*23240*/  WARPSYNC.ALL ;  /* 0x0000000000007948 */ /* 0x000fea0003800000 */
[----:B01----:R-:W2:Y:S04]  /*23250*/  LDL R5, [R1+0x210] ;  /* 0x0002100001057983 */ /* 0x003ea80000100800 */
[----:B------:R-:W3:Y:S04]  /*23260*/  LDL R6, [R1+0x214] ;  /* 0x0002140001067983 */ /* 0x000ee80000100800 */
[----:B------:R-:W4:Y:S01]  /*23270*/  LDL.64 R14, [R1+0xd8] ;  /* 0x0000d800010e7983 */ /* 0x000f220000100a00 */
[----:B------:R-:W-:Y:S01]  /*23280*/  IMAD.MOV.U32 R8, RZ, RZ, -0x800000 ;  /* 0xff800000ff087424 */ /* 0x000fe200078e00ff */
[----:B------:R-:W-:Y:S08]  /*23290*/  BAR.ARV 0x8, 0x100 ;  /* 0x0204000000007b1d */ /* 0x000ff00000002000 */
[----:B------:R-:W-:Y:S06]  /*232a0*/  BAR.SYNC.DEFER_BLOCKING 0xf, 0x100 ;  /* 0x03c4000000007b1d */ /* 0x000fec0000010000 */
[----:B--2---:R-:W0:Y:S02]  /*232b0*/  SHFL.BFLY PT, R0, R5, 0x2, 0x1f ;  /* 0x0c401f0005007f89 */ /* 0x004e2400000e0000 */
[----:B0-----:R-:W-:-:S05]  /*232c0*/  FADD.FTZ R0, R5, R0 ;  /* 0x0000000005007221 */ /* 0x001fca0000010000 */
[----:B------:R-:W0:Y:S02]  /*232d0*/  SHFL.BFLY PT, R3, R0, 0x1, 0x1f ;  /* 0x0c201f0000037f89 */ /* 0x000e2400000e0000 */
[----:B0-----:R-:W-:-:S05]  /*232e0*/  FADD.FTZ R2, R0, R3 ;  /* 0x0000000300027221 */ /* 0x001fca0000010000 */
[----:B------:R-:W-:Y:S04]  /*232f0*/  STL [R1+0x210], R2 ;  /* 0x0002100201007387 */ /* 0x000fe80000100800 */
[----:B------:R-:W2:Y:S04]  /*23300*/  LDL R13, [R1+0x210] ;  /* 0x00021000010d7983 */ /* 0x000ea80000100800 */
[----:B---3--:R-:W0:Y:S02]  /*23310*/  SHFL.BFLY PT, R3, R6, 0x2, 0x1f ;  /* 0x0c401f0006037f89 */ /* 0x008e2400000e0000 */
[----:B0-----:R-:W-:-:S05]  /*23320*/  FADD.FTZ R3, R3, R6 ;  /* 0x0000000603037221 */ /* 0x001fca0000010000 */
[----:B------:R-:W0:Y:S02]  /*23330*/  SHFL.BFLY PT, R4, R3, 0x1, 0x1f ;  /* 0x0c201f0003047f89 */ /* 0x000e2400000e0000 */
[----:B0-----:R-:W-:-:S05]  /*23340*/  FADD.FTZ R4, R3, R4 ;  /* 0x0000000403047221 */ /* 0x001fca0000010000 */
[----:B------:R-:W-:-:S13]  /*23350*/  FSETP.NE.FTZ.AND P2, PT, R4, RZ, PT ;  /* 0x000000ff0400720b */ /* 0x000fda0003f55000 */
[----:B------:R-:W3:Y:S04]  /*23360*/  @P2 LDL R7, [R1+0x220] ;  /* 0x0002200001072983 */ /* 0x000ee80000100800 */
[----:B------:R-:W5:Y:S01]  /*23370*/  @P2 LDL R10, [R1+0x204] ;  /* 0x00020400010a2983 */ /* 0x000f620000100800 */
[----:B--2---:R-:W-:-:S13]  /*23380*/  FSETP.NE.FTZ.AND P1, PT, R13, RZ, PT ;  /* 0x000000ff0d00720b */ /* 0x004fda0003f35000 */
[----:B------:R-:W2:Y:S04]  /*23390*/  @P1 LDL R5, [R1+0x220] ;  /* 0x0002200001051983 */ /* 0x000ea80000100800 */
[----:B------:R-:W4:Y:S01]  /*233a0*/  @P1 LDL R2, [R1+0x200] ;  /* 0x0002000001021983 */ /* 0x000f220000100800 */
[----:B------:R-:W0:Y:S08]  /*233b0*/  @P2 MUFU.LG2 R9, R4 ;  /* 0x0000000400092308 */ /* 0x000e300000000c00 */
[----:B------:R-:W1:Y:S01]  /*233c0*/  @P1 MUFU.LG2 R6, R13 ;  /* 0x0000000d00061308 */ /* 0x000e620000000c00 */
[----:B------:R-:W-:-:S02]  /*233d0*/  IMAD.MOV.U32 R0, RZ, RZ, -0x800000 ;  /* 0xff800000ff007424 */ /* 0x000fc400078e00ff */
[----:B0-----:R-:W-:Y:S01]  /*233e0*/  @P2 FMUL.FTZ R12, R9, 0.69314718246459960938 ;  /* 0x3f317218090c2820 */ /* 0x001fe20000410000 */
[----:B-1----:R-:W-:Y:S01]  /*233f0*/  @P1 FMUL.FTZ R6, R6, 0.69314718246459960938 ;  /* 0x3f31721806061820 */ /* 0x002fe20000410000 */
[----:B------:R-:W-:Y:S01]  /*23400*/  STL [R1+0x214], R4 ;  /* 0x0002140401007387 */ /* 0x000fe20000100800 */
[----:B---3--:R-:W-:-:S04]  /*23410*/  @P2 FMUL.FTZ R7, R7, 0.69314718246459960938 ;  /* 0x3f31721807072820 */ /* 0x008fc80000410000 */
[----:B-----5:R-:W-:-:S05]  /*23420*/  @P2 FFMA.FTZ R8, R7, R10, R12 ;  /* 0x0000000a07082223 */ /* 0x020fca000001000c */
[----:B------:R0:W-:Y:S01]  /*23430*/  STL [R1+0x214], R8 ;  /* 0x0002140801007387 */ /* 0x0001e20000100800 */
[----:B--2---:R-:W-:-:S04]  /*23440*/  @P1 FMUL.FTZ R5, R5, 0.69314718246459960938 ;  /* 0x3f31721805051820 */ /* 0x004fc80000410000 */
[----:B----4-:R-:W-:-:S05]  /*23450*/  @P1 FFMA.FTZ R0, R5, R2, R6 ;  /* 0x0000000205001223 */ /* 0x010fca0000010006 */
[----:B------:R1:W-:Y:S04]  /*23460*/  STL [R1+0x210], R0 ;  /* 0x0002100001007387 */ /* 0x0003e80000100800 */
[----:B------:R-:W2:Y:S02]  /*23470*/  LD.E R2, desc[UR44][R14.64+0x4] ;  /* 0x0000042c0e027980 */ /* 0x000ea4000c101900 */
[----:B--2---:R-:W-:Y:S02]  /*23480*/  ISETP.NE.AND P0, PT, R2, RZ, PT ;  /* 0x000000ff0200720c */ /* 0x004fe40003f05270 */
[----:B------:R-:W2:Y:S11]  /*23490*/  LDL R2, [R1+0x1e8] ;  /* 0x0001e80001027983 */ /* 0x000eb60000100800 */
[----:B------:R-:W3:Y:S04]  /*234a0*/  @!P0 LDL.64 R6, [R1+0xe0] ;  /* 0x0000e00001068983 */ /* 0x000ee80000100a00 */
[----:B------:R-:W2:Y:S01]  /*234b0*/  @!P0 LD.E R3, desc[UR44][R14.64] ;  /* 0x0000002c0e038980 */ /* 0x000ea2000c101900 */
[----:B------:R-:W-:-:S06]  /*234c0*/  IMAD.MOV.U32 R42, RZ, RZ, RZ ;  /* 0x000000ffff2a7224 */ /* 0x000fcc00078e00ff */
[----:B------:R-:W4:Y:S01]  /*234d0*/  @P1 MUFU.RCP R42, R13 ;  /* 0x0000000d002a1308 */ /* 0x000f220000001000 */
[----:B---3--:R-:W0:Y:S01]  /*234e0*/  @!P0 LD.E.64 R6, desc[UR44][R6.64] ;  /* 0x0000002c06068980 */ /* 0x008e22000c101b00 */
[----:B--2---:R-:W-:-:S04]  /*234f0*/  @!P0 IMAD R3, R2, 0x40, R3 ;  /* 0x0000004002038824 */ /* 0x004fc800078e0203 */
[----:B0-----:R-:W-:-:S05]  /*23500*/  @!P0 IMAD.WIDE R8, R3, 0x4, R6 ;  /* 0x0000000403088825 */ /* 0x001fca00078e0206 */
[----:B----4-:R0:W-:Y:S04]  /*23510*/  @!P0 ST.E desc[UR44][R8.64], R42 ;  /* 0x0000002a08008985 */ /* 0x0101e8000c10192c */
[----:B------:R-:W1:Y:S04]  /*23520*/  @!P0 LDL.64 R14, [R1+0xd8] ;  /* 0x0000d800010e8983 */ /* 0x000e680000100a00 */
[----:B-1----:R-:W2:Y:S02]  /*23530*/  @!P0 LD.E R0, desc[UR44][R14.64+0x4] ;  /* 0x0000042c0e008980 */ /* 0x002ea4000c101900 */
[----:B--2---:R-:W-:-:S13]  /*23540*/  @!P0 ISETP.NE.AND P0, PT, R0, RZ, PT ;  /* 0x000000ff0000820c */ /* 0x004fda0003f05270 */
[----:B------:R-:W2:Y:S04]  /*23550*/  @!P0 LDL.64 R10, [R1+0xe0] ;  /* 0x0000e000010a8983 */ /* 0x000ea80000100a00 */
[----:B------:R-:W3:Y:S01]  /*23560*/  @!P0 LD.E R3, desc[UR44][R14.64] ;  /* 0x0000002c0e038980 */ /* 0x000ee2000c101900 */
[----:B------:R-:W-:-:S06]  /*23570*/  IMAD.MOV.U32 R0, RZ, RZ, RZ ;  /* 0x000000ffff007224 */ /* 0x000fcc00078e00ff */
[----:B------:R-:W1:Y:S01]  /*23580*/  @P2 MUFU.RCP R0, R4 ;  /* 0x0000000400002308 */ /* 0x000e620000001000 */
[----:B--2---:R-:W2:Y:S01]  /*23590*/  @!P0 LD.E.64 R10, desc[UR44][R10.64] ;  /* 0x0000002c0a0a8980 */ /* 0x004ea2000c101b00 */
[----:B---3--:R-:W-:-:S04]  /*235a0*/  @!P0 IMAD R3, R2, 0x40, R3 ;  /* 0x0000004002038824 */ /* 0x008fc800078e0203 */
[----:B------:R-:W-:-:S04]  /*235b0*/  @!P0 VIADD R3, R3, 0x8 ;  /* 0x0000000803038836 */ /* 0x000fc80000000000 */
[----:B--2---:R-:W-:-:S05]  /*235c0*/  @!P0 IMAD.WIDE R2, R3, 0x4, R10 ;  /* 0x0000000403028825 */ /* 0x004fca00078e020a */
[----:B-1----:R1:W-:Y:S04]  /*235d0*/  @!P0 ST.E desc[UR44][R2.64], R0 ;  /* 0x0000000002008985 */ /* 0x0023e8000c10192c */
[----:B------:R-:W2:Y:S04]  /*235e0*/  LDL R34, [R1+0x1e8] ;  /* 0x0001e80001227983 */ /* 0x000ea80000100800 */
[----:B------:R-:W3:Y:S04]  /*235f0*/  LDL.64 R12, [R1+0x388] ;  /* 0x00038800010c7983 */ /* 0x000ee80000100a00 */
        /* <DEDUP_REMOVED lines=26> */
[----:B0-----:R-:W5:Y:S04]  /*237a0*/  LDL.64 R8, [R1+0x3d8] ;  /* 0x0003d80001087983 */ /* 0x001f680000100a00 */
[----:B------:R-:W5:Y:S04]  /*237b0*/  LDL.64 R4, [R1+0x3e8] ;  /* 0x0003e80001047983 */ /* 0x000f680000100a00 */
[----:B------:R-:W5:Y:S04]  /*237c0*/  LDL.64 R10, [R1+0x3f8] ;  /* 0x0003f800010a7983 */ /* 0x000f680000100a00 */
[----:B-1----:R-:W5:Y:S04]  /*237d0*/  LDL.64 R2, [R1+0x408] ;  /* 0x0004080001027983 */ /* 0x002f680000100a00 */
        /* <DEDUP_REMOVED lines=33> */
[----:B------:R-:W5:Y:S04]  /*239f0*/  LDL R35, [R1+0x1f0] ;  /* 0x0001f00001237983 */ /* 0x000f680000100800 */
[----:B------:R-:W5:Y:S01]  /*23a00*/  LDL R32, [R1+0x1f4] ;  /* 0x0001f40001207983 */ /* 0x000f620000100800 */
[----:B--2---:R-:W-:-:S05]  /*23a10*/  VIADD R34, R34, 0x1 ;  /* 0x0000000122227836 */ /* 0x004fca0000000000 */
[----:B------:R-:W-:-:S13]  /*23a20*/  ISETP.NE.AND P0, PT, R34, 0x2, PT ;  /* 0x000000022200780c */ /* 0x000fda0003f05270 */
[----:B------:R-:W2:Y:S01]  /*23a30*/  @!P0 LDL R33, [R1+0x1ec] ;  /* 0x0001ec0001218983 */ /* 0x000ea20000100800 */
[-C--:B---3--:R-:W-:Y:S01]  /*23a40*/  FMUL.FTZ R13, R13, R0.reuse ;  /* 0x000000000d0d7220 */ /* 0x088fe20000410000 */
[-C--:B------:R-:W-:Y:S01]  /*23a50*/  FMUL.FTZ R12, R12, R0.reuse ;  /* 0x000000000c0c7220 */ /* 0x080fe20000410000 */
[-C--:B----4-:R-:W-:Y:S01]  /*23a60*/  FMUL.FTZ R135, R135, R0.reuse ;  /* 0x0000000087877220 */ /* 0x090fe20000410000 */
[-C--:B------:R-:W-:Y:S01]  /*23a70*/  FMUL.FTZ R134, R134, R0.reuse ;  /* 0x0000000086867220 */ /* 0x080fe20000410000 */
        /* <DEDUP_REMOVED lines=12> */
[----:B------:R2:W-:Y:S01]  /*23b40*/  STL.64 [R1+0x388], R12 ;  /* 0x0003880c01007387 */ /* 0x0005e20000100a00 */
        /* <DEDUP_REMOVED lines=113> */
[----:B------:R-:W-:Y:S01]  /*24260*/  VIADD R32, R32, 0x1 ;  /* 0x0000000120207836 */ /* 0x000fe20000000000 */
[----:B------:R-:W-:Y:S04]  /*24270*/  STL [R1+0x1e8], R34 ;  /* 0x0001e82201007387 */ /* 0x000fe80000100800 */
        /* <DEDUP_REMOVED lines=11> */
[----:B------:R-:W-:Y:S01]  /*24330*/  STL.64 [R1+0x2c0], R62 ;  /* 0x0002c03e01007387 */ /* 0x000fe20000100a00 */
[----:B--2---:R-:W-:-:S03]  /*24340*/  @!P0 LOP3.LUT R12, R33, 0x1, RZ, 0x3c, !PT ;  /* 0x00000001210c8812 */ /* 0x004fc600078e3cff */
        /* <DEDUP_REMOVED lines=50> */
[----:B------:R-:W-:Y:S04]  /*24670*/  STL [R1+0x1f0], R0 ;  /* 0x0001f00001007387 */ /* 0x000fe80000100800 */
[----:B------:R-:W-:Y:S04]  /*24680*/  @!P0 STL [R1+0x1ec], R12 ;  /* 0x0001ec0c01008387 */ /* 0x000fe80000100800 */
[----:B------:R-:W-:Y:S04]  /*24690*/  STL [R1+0x1f4], R32 ;  /* 0x0001f42001007387 */ /* 0x000fe80000100800 */
[----:B------:R-:W-:Y:S04]  /*246a0*/  @!P0 STL [R1+0x1e8], RZ ;  /* 0x0001e8ff01008387 */ /* 0x000fe80000100800 */
[----:B------:R0:W-:Y:S02]  /*246b0*/  STL.64 [R1+0x408], R2 ;  /* 0x0004080201007387 */ /* 0x0001e40000100a00 */
[----:B0-----:R-:W-:Y:S01]  /*246c0*/  IMAD.MOV.U32 R3, RZ, RZ, 0x1 ;  /* 0x00000001ff037424 */ /* 0x001fe200078e00ff */
[----:B------:R-:W-:Y:S06]  /*246d0*/  BAR.ARV 0xe, 0x100 ;  /* 0x0384000000007b1d */ /* 0x000fec0000002000 */
.L_x_4999:
[----:B0-----:R-:W-:-:S04]  /*246e0*/  PRMT R0, R3, 0x9910, RZ ;  /* 0x0000991003007816 */ /* 0x001fc800000000ff */
[----:B------:R-:W-:-:S13]  /*246f0*/  ISETP.NE.AND P0, PT, R0, RZ, PT ;  /* 0x000000ff0000720c */ /* 0x000fda0003f05270 */
[----:B------:R-:W-:Y:S05]  /*24700*/  @!P0 BRA `(.L_x_5110) ;  /* 0x0000002400e08947 */ /* 0x000fea0003800000 */
[----:B------:R-:W0:Y:S01]  /*24710*/  S2R R0, SR_TID.X ;  /* 0x0000000000007919 */ /* 0x000e220000002100 */
[----:B------:R-:W1:Y:S01]  /*24720*/  S2UR UR5, SR_CgaCtaId ;  /* 0x00000000000579c3 */ /* 0x000e620000008800 */
[----:B------:R-:W-:Y:S01]  /*24730*/  UMOV UR4, 0x400 ;  /* 0x0000040000047882 */ /* 0x000fe20000000000 */
[----:B------:R-:W-:-:S06]  /*24740*/  SHF.R.S32.HI R14, RZ, 0x1f, R160 ;  /* 0x0000001fff0e7819 */ /* 0x000fcc00000114a0 */
[----:B------:R-:W-:Y:S01]  /*24750*/  BAR.SYNC.DEFER_BLOCKING 0x1, 0x100 ;  /* 0x0044000000007b1d */ /* 0x000fe20000010000 */
[----:B------:R-:W-:-:S07]  /*24760*/  SHF.R.S32.HI R16, RZ, 0x1f, R159 ;  /* 0x0000001fff107819 */ /* 0x000fce000001149f */
[----:B------:R-:W2:Y:S01]  /*24770*/  LDC R28, c[0x0][0xce8] ;  /* 0x00033a00ff1c7b82 */ /* 0x000ea20000000800 */
[----:B------:R-:W3:Y:S07]  /*24780*/  S2R R23, SR_CTAID.X ;  /* 0x0000000000177919 */ /* 0x000eee0000002500 */
[----:B------:R-:W4:Y:S01]  /*24790*/  LDC.64 R18, c[0x0][0xc40] ;  /* 0x00031000ff127b82 */ /* 0x000f220000000a00 */
[----:B-1----:R-:W-:-:S04]  /*247a0*/  ULEA UR4, UR5, UR4, 0x18 ;  /* 0x0000000405047291 */ /* 0x002fc8000f8ec03f */
[----:B------:R-:W-:Y:S01]  /*247b0*/  UIADD3 UR4, UR4, 0x38820, URZ ;  /* 0x0003882004047890 */ /* 0x000fe2000fffe03f */
[----:B0-----:R-:W-:-:S03]  /*247c0*/  VIADD R5, R0, 0xffffff80 ;  /* 0xffffff8000057836 */ /* 0x001fc60000000000 */
[----:B------:R-:W-:Y:S01]  /*247d0*/  UPRMT UR4, URZ, 0x654, UR4 ;  /* 0x000006543f047896 */ /* 0x000fe20008000004 */
[----:B--2---:R-:W-:Y:S02]  /*247e0*/  ISETP.NE.AND P1, PT, R28, 0x1, PT ;  /* 0x000000011c00780c */ /* 0x004fe40003f25270 */
[----:B------:R-:W-:-:S04]  /*247f0*/  SHF.R.S32.HI R2, RZ, 0x1f, R5 ;  /* 0x0000001fff027819 */ /* 0x000fc80000011405 */
[----:B------:R-:W-:Y:S02]  /*24800*/  LEA.HI R0, R2, R5, RZ, 0x7 ;  /* 0x0000000502007211 */ /* 0x000fe400078f38ff */
[----:B------:R-:W-:Y:S02]  /*24810*/  SYNCS.ARRIVE.TRANS64.RED.A1T0 RZ, [UR4], RZ ;  /* 0x000000ffffff79a7 */ /* 0x000fe40008100404 */
[----:B------:R-:W-:Y:S02]  /*24820*/  SHF.R.S32.HI R22, RZ, 0x7, R0 ;  /* 0x00000007ff167819 */ /* 0x000fe40000011400 */
[----:B------:R-:W-:-:S03]  /*24830*/  LOP3.LUT R4, R0, 0xffffff80, RZ, 0xc0, !PT ;  /* 0xffffff8000047812 */ /* 0x000fc600078ec0ff */
[----:B------:R-:W0:Y:S02]  /*24840*/  SHFL.IDX PT, R3, R22, RZ, 0x1f ;  /* 0x00001fff16037589 */ /* 0x000e2400000e0000 */
[----:B------:R-:W-:-:S05]  /*24850*/  IMAD.IADD R24, R5, 0x1, -R4 ;  /* 0x0000000105187824 */ /* 0x000fca00078e0a04 */
[----:B------:R-:W-:-:S04]  /*24860*/  SHF.R.S32.HI R21, RZ, 0x1f, R24 ;  /* 0x0000001fff157819 */ /* 0x000fc80000011418 */
[----:B------:R-:W-:-:S04]  /*24870*/  LEA.HI R20, R21, R24, RZ, 0x2 ;  /* 0x0000001815147211 */ /* 0x000fc800078f10ff */
[--C-:B------:R-:W-:Y:S02]  /*24880*/  SHF.R.S32.HI R25, RZ, 0x2, R20.reuse ;  /* 0x00000002ff197819 */ /* 0x100fe40000011414 */
[----:B------:R-:W-:-:S04]  /*24890*/  SHF.R.S32.HI R4, RZ, 0x1f, R20 ;  /* 0x0000001fff047819 */ /* 0x000fc80000011414 */
[----:B------:R-:W-:Y:S02]  /*248a0*/  LEA.HI R4, R4, R25, RZ, 0x3 ;  /* 0x0000001904047211 */ /* 0x000fe400078f18ff */
[----:B0-----:R-:W-:Y:S02]  /*248b0*/  ISETP.NE.AND P0, PT, R3, RZ, PT ;  /* 0x000000ff0300720c */ /* 0x001fe40003f05270 */
[----:B------:R-:W-:Y:S02]  /*248c0*/  LEA.HI R3, R2, R5, RZ, 0x2 ;  /* 0x0000000502037211 */ /* 0x000fe400078f10ff */
[----:B------:R-:W-:Y:S02]  /*248d0*/  LOP3.LUT R26, R4, 0xfffffff8, RZ, 0xc0, !PT ;  /* 0xfffffff8041a7812 */ /* 0x000fe400078ec0ff */
[----:B------:R-:W-:-:S05]  /*248e0*/  LOP3.LUT R6, R3, 0xfffffffc, RZ, 0xc0, !PT ;  /* 0xfffffffc03067812 */ /* 0x000fca00078ec0ff */
[----:B------:R-:W-:Y:S02]  /*248f0*/  IMAD.IADD R27, R5, 0x1, -R6 ;  /* 0x00000001051b7824 */ /* 0x000fe400078e0a06 */
[----:B---34-:R-:W-:Y:S05]  /*24900*/  @P0 BRA `(.L_x_5111) ;  /* 0x0000000400440947 */ /* 0x018fea0003800000 */
[----:B------:R-:W-:Y:S01]  /*24910*/  LOP3.LUT R0, R0, 0xffffff80, RZ, 0xc0, !PT ;  /* 0xffffff8000007812 */ /* 0x000fe200078ec0ff */
[----:B------:R-:W0:Y:S01]  /*24920*/  S2R R11, SR_CTAID.X ;  /* 0x00000000000b7919 */ /* 0x000e220000002500 */
[----:B------:R-:W1:Y:S01]  /*24930*/  LDC R12, c[0x0][0xce8] ;  /* 0x00033a00ff0c7b82 */ /* 0x000e620000000800 */
[----:B------:R-:W-:Y:S01]  /*24940*/  LEA.HI R9, R22, R22, RZ, 0x1 ;  /* 0x0000001616097211 */ /* 0x000fe200078f08ff */
[----:B------:R-:W-:Y:S01]  /*24950*/  ULDC UR4, c[0x0][0xb88] ;  /* 0x0002e20000047ab9 */ /* 0x000fe20000000800 */
[----:B------:R-:W-:Y:S02]  /*24960*/  IMAD.IADD R0, R5, 0x1, -R0 ;  /* 0x0000000105007824 */ /* 0x000fe400078e0a00 */
[----:B------:R-:W-:-:S03]  /*24970*/  LOP3.LUT R13, R9, 0xfffffe, RZ, 0xc0, !PT ;  /* 0x00fffffe090d7812 */ /* 0x000fc600078ec0ff */
[----:B------:R-:W-:Y:S02]  /*24980*/  SHF.R.S32.HI R3, RZ, 0x1f, R0 ;  /* 0x0000001fff037819 */ /* 0x000fe40000011400 */
[----:B------:R-:W-:Y:S02]  /*24990*/  IMAD.IADD R13, R22, 0x1, -R13 ;  /* 0x00000001160d7824 */ /* 0x000fe400078e0a0d */
[CC--:B------:R-:W-:Y:S02]  /*249a0*/  LEA.HI R4, R3.reuse, R0.reuse, RZ, 0x2 ;  /* 0x0000000003047211 */ /* 0x0c0fe400078f10ff */
[----:B------:R-:W-:Y:S02]  /*249b0*/  LEA.HI R3, R3, R0, RZ, 0x5 ;  /* 0x0000000003037211 */ /* 0x000fe400078f28ff */
[--C-:B------:R-:W-:Y:S02]  /*249c0*/  SHF.R.S32.HI R6, RZ, 0x2, R4.reuse ;  /* 0x00000002ff067819 */ /* 0x100fe40000011404 */
[----:B------:R-:W-:-:S04]  /*249d0*/  SHF.R.S32.HI R7, RZ, 0x1f, R4 ;  /* 0x0000001fff077819 */ /* 0x000fc80000011404 */
[----:B------:R-:W-:Y:S02]  /*249e0*/  LEA.HI R8, R7, R6, RZ, 0x3 ;  /* 0x0000000607087211 */ /* 0x000fe400078f18ff */
[----:B------:R-:W-:Y:S02]  /*249f0*/  LOP3.LUT R7, R4, 0x7ffffffc, RZ, 0xc0, !PT ;  /* 0x7ffffffc04077812 */ /* 0x000fe400078ec0ff */
[----:B------:R-:W-:Y:S01]  /*24a00*/  LOP3.LUT R9, R8, 0xfffffff8, RZ, 0xc0, !PT ;  /* 0xfffffff808097812 */ /* 0x000fe200078ec0ff */
[----:B-1----:R-:W-:Y:S01]  /*24a10*/  IMAD R8, R12, UR4, RZ ;  /* 0x000000040c087c24 */ /* 0x002fe2000f8e02ff */
[----:B------:R-:W-:Y:S01]  /*24a20*/  SHF.R.S32.HI R4, RZ, 0x5, R3 ;  /* 0x00000005ff047819 */ /* 0x000fe20000011403 */
[----:B------:R-:W-:Y:S01]  /*24a30*/  IMAD.IADD R0, R0, 0x1, -R7 ;  /* 0x0000000100007824 */ /* 0x000fe200078e0a07 */
[----:B------:R-:W-:Y:S01]  /*24a40*/  ISETP.NE.AND P3, PT, R12, 0x1, PT ;  /* 0x000000010c00780c */ /* 0x000fe20003f65270 */
[----:B------:R-:W-:Y:S01]  /*24a50*/  IMAD.IADD R9, R6, 0x1, -R9 ;  /* 0x0000000106097824 */ /* 0x000fe200078e0a09 */
[----:B------:R-:W-:Y:S01]  /*24a60*/  ULDC.64 UR4, c[0x0][0xcd0] ;  /* 0x0003340000047ab9 */ /* 0x000fe20000000a00 */
[----:B------:R-:W-:Y:S01]  /*24a70*/  IMAD.U32 R3, R13, -0x100, RZ ;  /* 0xffffff000d037824 */ /* 0x000fe200078e00ff */
[----:B------:R-:W1:Y:S01]  /*24a80*/  LDC.64 R6, c[0x0][0xcd8] ;  /* 0x00033600ff067b82 */ /* 0x000e620000000a00 */
[----:B------:R-:W-:-:S02]  /*24a90*/  IMAD.SHL.U32 R0, R0, 0x2, RZ ;  /* 0x0000000200007824 */ /* 0x000fc400078e00ff */
[----:B------:R-:W-:-:S03]  /*24aa0*/  IMAD R10, R4, 0x10, R9 ;  /* 0x00000010040a7824 */ /* 0x000fc600078e0209 */
[----:B------:R-:W-:Y:S01]  /*24ab0*/  ISETP.NE.AND P0, PT, R0, R3, PT ;  /* 0x000000030000720c */ /* 0x000fe20003f05270 */
[----:B0-----:R-:W-:Y:S02]  /*24ac0*/  IMAD R13, R11, 0x40, R10 ;  /* 0x000000400b0d7824 */ /* 0x001fe400078e020a */
[----:B------:R-:W0:Y:S03]  /*24ad0*/  @P3 LDC R4, c[0x0][0xcec] ;  /* 0x00033b00ff043b82 */ /* 0x000e260000000800 */
[----:B------:R-:W-:-:S13]  /*24ae0*/  ISETP.GE.OR P2, PT, R13, R8, P0 ;  /* 0x000000080d00720c */ /* 0x000fda0000746670 */
[----:B------:R-:W2:Y:S01]  /*24af0*/  @!P2 LDL R15, [R1+0x210] ;  /* 0x00021000010fa983 */ /* 0x000ea20000100800 */
[----:B------:R-:W-:Y:S01]  /*24b00*/  LEA.HI R0, R2, R5, RZ, 0x2 ;  /* 0x0000000502007211 */ /* 0x000fe200078f10ff */
[----:B------:R-:W-:Y:S01]  /*24b10*/  IMAD R9, R14, UR4, RZ ;  /* 0x000000040e097c24 */ /* 0x000fe2000f8e02ff */
[----:B------:R-:W-:Y:S01]  /*24b20*/  BSSY B0, `(.L_x_5111) ;  /* 0x000002f000007945 */ /* 0x000fe20003800000 */
[----:B------:R-:W-:Y:S01]  /*24b30*/  VIADD R13, R13, 0x8 ;  /* 0x000000080d0d7836 */ /* 0x000fe20000000000 */
[----:B------:R-:W-:Y:S01]  /*24b40*/  LOP3.LUT R0, R0, 0xfffffffc, RZ, 0xc0, !PT ;  /* 0xfffffffc00007812 */ /* 0x000fe200078ec0ff */
[----:B------:R-:W-:-:S03]  /*24b50*/  IMAD R9, R160, UR5, R9 ;  /* 0x00000005a0097c24 */ /* 0x000fc6000f8e0209 */
[----:B------:R-:W-:Y:S01]  /*24b60*/  ISETP.GE.OR P0, PT, R13, R8, P0 ;  /* 0x000000080d00720c */ /* 0x000fe20000706670 */
[----:B------:R-:W-:Y:S02]  /*24b70*/  IMAD.IADD R0, R5, 0x1, -R0 ;  /* 0x0000000105007824 */ /* 0x000fe400078e0a00 */
[----:B------:R-:W3:Y:S03]  /*24b80*/  @P3 LDC R5, c[0x0][0xcf0] ;  /* 0x00033c00ff053b82 */ /* 0x000ee60000000800 */
[----:B------:R-:W-:-:S04]  /*24b90*/  LEA.HI R2, R0, R0, RZ, 0x1 ;  /* 0x0000000000027211 */ /* 0x000fc800078f08ff */
[----:B------:R-:W-:-:S05]  /*24ba0*/  LOP3.LUT R3, R2, 0x1ffffffe, RZ, 0xc0, !PT ;  /* 0x1ffffffe02037812 */ /* 0x000fca00078ec0ff */
[----:B------:R-:W-:Y:S02]  /*24bb0*/  IMAD.IADD R0, R0, 0x1, -R3 ;  /* 0x0000000100007824 */ /* 0x000fe400078e0a03 */
[----:B------:R-:W-:Y:S01]  /*24bc0*/  IMAD.WIDE.U32 R2, R160, UR4, RZ ;  /* 0x00000004a0027c25 */ /* 0x000fe2000f8e00ff */
[----:B------:R-:W-:-:S03]  /*24bd0*/  ULDC.64 UR4, c[0x0][0xce0] ;  /* 0x0003380000047ab9 */ /* 0x000fc60000000a00 */
[----:B------:R-:W-:Y:S02]  /*24be0*/  IMAD R0, R0, 0x8, R10 ;  /* 0x0000000800007824 */ /* 0x000fe400078e020a */
[----:B------:R-:W-:Y:S02]  /*24bf0*/  IMAD.IADD R3, R3, 0x1, R9 ;  /* 0x0000000103037824 */ /* 0x000fe400078e0209 */
[----:B------:R-:W-:Y:S02]  /*24c00*/  IMAD R9, R11, 0x40, R0 ;  /* 0x000000400b097824 */ /* 0x000fe400078e0200 */
[----:B-1----:R-:W-:Y:S02]  /*24c10*/  IMAD R10, R6, UR37, RZ ;  /* 0x00000025060a7c24 */ /* 0x002fe4000f8e02ff */
[----:B0-----:R-:W-:-:S04]  /*24c20*/  @P3 IMAD.HI.U32 R4, R9, R4, RZ ;  /* 0x0000000409043227 */ /* 0x001fc800078e00ff */
[----:B------:R-:W-:Y:S02]  /*24c30*/  IMAD R17, R7, UR36, R10 ;  /* 0x0000002407117c24 */ /* 0x000fe4000f8e020a */
[----:B------:R-:W-:Y:S01]  /*24c40*/  IMAD.MOV.U32 R11, RZ, RZ, R9 ;  /* 0x000000ffff0b7224 */ /* 0x000fe200078e0009 */
[----:B---3--:R-:W-:Y:S01]  /*24c50*/  @P3 SHF.R.U32.HI R11, RZ, R5, R4 ;  /* 0x00000005ff0b3219 */ /* 0x008fe20000011604 */
[----:B------:R-:W-:-:S04]  /*24c60*/  IMAD.WIDE.U32 R6, R6, UR36, R2 ;  /* 0x0000002406067c25 */ /* 0x000fc8000f8e0002 */
[----:B------:R-:W-:Y:S02]  /*24c70*/  IMAD.IADD R7, R7, 0x1, R17 ;  /* 0x0000000107077824 */ /* 0x000fe400078e0211 */
[----:B------:R-:W-:Y:S02]  /*24c80*/  IMAD.MOV R5, RZ, RZ, -R11 ;  /* 0x000000ffff057224 */ /* 0x000fe400078e0a0b */
[----:B------:R-:W-:Y:S02]  /*24c90*/  IMAD R0, R16, UR4, RZ ;  /* 0x0000000410007c24 */ /* 0x000fe4000f8e02ff */
[----:B------:R-:W-:Y:S01]  /*24ca0*/  IMAD.WIDE.U32 R2, R159, UR4, R6 ;  /* 0x000000049f027c25 */ /* 0x000fe2000f8e0006 */
[----:B------:R-:W-:-:S03]  /*24cb0*/  SHF.R.S32.HI R7, RZ, 0x1f, R11 ;  /* 0x0000001fff077819 */ /* 0x000fc6000001140b */
[----:B------:R-:W-:Y:S01]  /*24cc0*/  IMAD R5, R12, R5, R9 ;  /* 0x000000050c057224 */ /* 0x000fe200078e0209 */
[----:B------:R-:W-:Y:S01]  /*24cd0*/  IADD3 R2, P3, R11, R2, RZ ;  /* 0x000000020b027210 */ /* 0x000fe20007f7e0ff */
[----:B------:R-:W-:Y:S01]  /*24ce0*/  IMAD R4, R159, UR5, R0 ;  /* 0x000000059f047c24 */ /* 0x000fe2000f8e0200 */
[----:B------:R-:W-:Y:S02]  /*24cf0*/  ULDC.64 UR4, c[0x0][0xcc8] ;  /* 0x0003320000047ab9 */ /* 0x000fe40000000a00 */
[----:B------:R-:W-:Y:S02]  /*24d00*/  SHF.R.S32.HI R0, RZ, 0x1f, R5 ;  /* 0x0000001fff007819 */ /* 0x000fe40000011405 */
[----:B------:R-:W-:-:S03]  /*24d10*/  IADD3.X R3, R7, R3, R4, P3, !PT ;  /* 0x0000000307037210 */ /* 0x000fc60001ffe404 */
[----:B------:R-:W-:Y:S02]  /*24d20*/  IMAD R0, R0, UR4, RZ ;  /* 0x0000000400007c24 */ /* 0x000fe4000f8e02ff */
[----:B------:R-:W-:-:S04]  /*24d30*/  IMAD.WIDE.U32 R2, R5, UR4, R2 ;  /* 0x0000000405027c25 */ /* 0x000fc8000f8e0002 */
[----:B------:R-:W-:Y:S01]  /*24d40*/  IMAD R5, R5, UR5, R0 ;  /* 0x0000000505057c24 */ /* 0x000fe2000f8e0200 */
[----:B------:R-:W-:Y:S02]  /*24d50*/  ULDC.64 UR4, c[0x0][0xca8] ;  /* 0x00032a0000047ab9 */ /* 0x000fe40000000a00 */
[----:B------:R-:W-:Y:S01]  /*24d60*/  LEA R0, P3, R2, UR4, 0x2 ;  /* 0x0000000402007c11 */ /* 0x000fe2000f8610ff */
[----:B------:R-:W-:-:S04]  /*24d70*/  IMAD.IADD R3, R3, 0x1, R5 ;  /* 0x0000000103037824 */ /* 0x000fc800078e0205 */
[----:B------:R-:W-:Y:S01]  /*24d80*/  SHFL.IDX PT, R4, R0, 0x1, 0x1c1f ;  /* 0x003c1f0000047f89 */ /* 0x000fe200000e0000 */
[----:B------:R-:W-:-:S03]  /*24d90*/  LEA.HI.X R6, R2, UR5, R3, 0x2, P3 ;  /* 0x0000000502067c11 */ /* 0x000fc600098f1403 */
[----:B------:R-:W-:Y:S04]  /*24da0*/  SHFL.IDX PT, R2, R0, RZ, 0x1c1f ;  /* 0x001c1fff00027589 */ /* 0x000fe800000e0000 */
[----:B------:R-:W2:Y:S04]  /*24db0*/  SHFL.IDX PT, R3, R6, RZ, 0x1c1f ;  /* 0x001c1fff06037589 */ /* 0x000ea800000e0000 */
[----:B------:R0:W1:Y:S04]  /*24dc0*/  SHFL.IDX PT, R5, R6, 0x1, 0x1c1f ;  /* 0x003c1f0006057f89 */ /* 0x00006800000e0000 */
[----:B--2---:R0:W-:Y:S01]  /*24dd0*/  @!P2 ST.E desc[UR44][R2.64], R15 ;  /* 0x0000000f0200a985 */ /* 0x0041e2000c10192c */
[----:B-1----:R-:W-:Y:S05]  /*24de0*/  @P0 BRA `(.L_x_5112) ;  /* 0x0000000000080947 */ /* 0x002fea0003800000 */
[----:B0-----:R-:W2:Y:S04]  /*24df0*/  LDL R3, [R1+0x214] ;  /* 0x0002140001037983 */ /* 0x001ea80000100800 */
[----:B--2---:R1:W-:Y:S02]  /*24e00*/  ST.E desc[UR44][R4.64], R3 ;  /* 0x0000000304007985 */ /* 0x0043e4000c10192c */
.L_x_5112:
[----:B------:R-:W-:Y:S05]  /*24e10*/  BSYNC B0 ;  /* 0x0000000000007941 */ /* 0x000fea0003800000 */
.L_x_5111:
[----:B------:R-:W2:Y:S01]  /*24e20*/  @P1 LDC R9, c[0x0][0xcec] ;  /* 0x00033b00ff091b82 */ /* 0x000ea20000000800 */
[----:B------:R-:W-:Y:S01]  /*24e30*/  LEA.HI R0, R27, R27, RZ, 0x1 ;  /* 0x0000001b1b007211 */ /* 0x000fe200078f08ff */
[----:B------:R-:W-:Y:S01]  /*24e40*/  IMAD.IADD R26, R25, 0x1, -R26 ;  /* 0x00000001191a7824 */ /* 0x000fe200078e0a1a */
[----:B------:R-:W-:Y:S01]  /*24e50*/  LEA.HI R21, R21, R24, RZ, 0x5 ;  /* 0x0000001815157211 */ /* 0x000fe200078f28ff */
[----:B------:R-:W-:Y:S01]  /*24e60*/  ULDC.64 UR4, c[0x0][0xc38] ;  /* 0x00030e0000047ab9 */ /* 0x000fe20000000a00 */
[----:B------:R-:W-:Y:S01]  /*24e70*/  LOP3.LUT R0, R0, 0x1ffffffe, RZ, 0xc0, !PT ;  /* 0x1ffffffe00007812 */ /* 0x000fe200078ec0ff */
[----:B01----:R-:W-:Y:S01]  /*24e80*/  IMAD R3, R14, UR4, RZ ;  /* 0x000000040e037c24 */ /* 0x003fe2000f8e02ff */
[----:B------:R-:W-:Y:S01]  /*24e90*/  SHF.R.S32.HI R21, RZ, 0x5, R21 ;  /* 0x00000005ff157819 */ /* 0x000fe20000011415 */
[----:B------:R-:W0:Y:S01]  /*24ea0*/  @P1 LDC R6, c[0x0][0xcf0] ;  /* 0x00033c00ff061b82 */ /* 0x000e220000000800 */
[----:B------:R-:W-:Y:S01]  /*24eb0*/  BSSY B0, `(.L_x_5113) ;  /* 0x0000113000007945 */ /* 0x000fe20003800000 */
[----:B------:R-:W-:-:S02]  /*24ec0*/  IMAD.IADD R27, R27, 0x1, -R0 ;  /* 0x000000011b1b7824 */ /* 0x000fc400078e0a00 */
[----:B------:R-:W-:Y:S02]  /*24ed0*/  IMAD R26, R21, 0x10, R26 ;  /* 0x00000010151a7824 */ /* 0x000fe400078e021a */
[C---:B------:R-:W-:Y:S02]  /*24ee0*/  IMAD R5, R160.reuse, UR5, R3 ;  /* 0x00000005a0057c24 */ /* 0x040fe4000f8e0203 */
[----:B------:R-:W-:Y:S02]  /*24ef0*/  IMAD R4, R27, 0x8, R26 ;  /* 0x000000081b047824 */ /* 0x000fe400078e021a */
[----:B------:R-:W-:Y:S01]  /*24f00*/  IMAD.WIDE.U32 R2, R160, UR4, RZ ;  /* 0x00000004a0027c25 */ /* 0x000fe2000f8e00ff */
[----:B------:R-:W-:-:S03]  /*24f10*/  ULDC.64 UR4, c[0x0][0xc48] ;  /* 0x0003120000047ab9 */ /* 0x000fc60000000a00 */
[----:B------:R-:W-:Y:S02]  /*24f20*/  IMAD R4, R23, 0x40, R4 ;  /* 0x0000004017047824 */ /* 0x000fe400078e0204 */
[----:B------:R-:W-:Y:S02]  /*24f30*/  IMAD.IADD R3, R3, 0x1, R5 ;  /* 0x0000000103037824 */ /* 0x000fe400078e0205 */
[----:B------:R-:W-:Y:S02]  /*24f40*/  IMAD R0, R18, UR37, RZ ;  /* 0x0000002512007c24 */ /* 0x000fe4000f8e02ff */
[----:B--2---:R-:W-:-:S04]  /*24f50*/  @P1 IMAD.HI.U32 R9, R4, R9, RZ ;  /* 0x0000000904091227 */ /* 0x004fc800078e00ff */
[----:B------:R-:W-:Y:S02]  /*24f60*/  IMAD R7, R19, UR36, R0 ;  /* 0x0000002413077c24 */ /* 0x000fe4000f8e0200 */
[----:B------:R-:W-:-:S04]  /*24f70*/  IMAD.WIDE.U32 R2, R18, UR36, R2 ;  /* 0x0000002412027c25 */ /* 0x000fc8000f8e0002 */
[----:B------:R-:W-:Y:S01]  /*24f80*/  IMAD.MOV.U32 R5, RZ, RZ, R4 ;  /* 0x000000ffff057224 */ /* 0x000fe200078e0004 */
[----:B0-----:R-:W-:Y:S01]  /*24f90*/  @P1 SHF.R.U32.HI R5, RZ, R6, R9 ;  /* 0x00000006ff051219 */ /* 0x001fe20000011609 */
[----:B------:R-:W-:Y:S02]  /*24fa0*/  IMAD R0, R16, UR4, RZ ;  /* 0x0000000410007c24 */ /* 0x000fe4000f8e02ff */
[----:B------:R-:W-:Y:S02]  /*24fb0*/  IMAD.IADD R3, R3, 0x1, R7 ;  /* 0x0000000103037824 */ /* 0x000fe400078e0207 */
[C---:B------:R-:W-:Y:S01]  /*24fc0*/  IMAD R9, R159.reuse, UR5, R0 ;  /* 0x000000059f097c24 */ /* 0x040fe2000f8e0200 */
[--C-:B------:R-:W-:Y:S01]  /*24fd0*/  SHF.R.S32.HI R0, RZ, 0x1f, R5.reuse ;  /* 0x0000001fff007819 */ /* 0x100fe20000011405 */
[----:B------:R-:W-:Y:S02]  /*24fe0*/  IMAD.MOV R7, RZ, RZ, -R5 ;  /* 0x000000ffff077224 */ /* 0x000fe400078e0a05 */
[----:B------:R-:W-:Y:S01]  /*24ff0*/  IMAD.WIDE.U32 R2, R159, UR4, R2 ;  /* 0x000000049f027c25 */ /* 0x000fe2000f8e0002 */
[----:B------:R-:W-:-:S03]  /*25000*/  ULDC.64 UR4, c[0x0][0xc30] ;  /* 0x00030c0000047ab9 */ /* 0x000fc60000000a00 */
[----:B------:R-:W-:Y:S02]  /*25010*/  IMAD R7, R28, R7, R4 ;  /* 0x000000071c077224 */ /* 0x000fe400078e0204 */
[----:B------:R-:W-:Y:S02]  /*25020*/  IMAD R0, R0, UR4, RZ ;  /* 0x0000000400007c24 */ /* 0x000fe4000f8e02ff */
[----:B------:R-:W-:Y:S02]  /*25030*/  IMAD.IADD R3, R3, 0x1, R9 ;  /* 0x0000000103037824 */ /* 0x000fe400078e0209 */
[C---:B------:R-:W-:Y:S01]  /*25040*/  IMAD R9, R5.reuse, UR5, R0 ;  /* 0x0000000505097c24 */ /* 0x040fe2000f8e0200 */
[----:B------:R-:W-:Y:S01]  /*25050*/  SHF.R.S32.HI R0, RZ, 0x1f, R7 ;  /* 0x0000001fff007819 */ /* 0x000fe20000011407 */
[----:B------:R-:W-:Y:S01]  /*25060*/  IMAD.WIDE.U32 R2, R5, UR4, R2 ;  /* 0x0000000405027c25 */ /* 0x000fe2000f8e0002 */
[----:B------:R-:W-:-:S03]  /*25070*/  ULDC.64 UR4, c[0x0][0xc28] ;  /* 0x00030a0000047ab9 */ /* 0x000fc60000000a00 */
[----:B------:R-:W-:Y:S02]  /*25080*/  IMAD.IADD R3, R3, 0x1, R9 ;  /* 0x0000000103037824 */ /* 0x000fe400078e0209 */
[----:B------:R-:W-:Y:S02]  /*25090*/  IMAD R0, R0, UR4, RZ ;  /* 0x0000000400007c24 */ /* 0x000fe4000f8e02ff */
[----:B------:R-:W-:-:S04]  /*250a0*/  IMAD.WIDE.U32 R2, R7, UR4, R2 ;  /* 0x0000000407027c25 */ /* 0x000fc8000f8e0002 */
[----:B------:R-:W-:Y:S01]  /*250b0*/  IMAD R21, R7, UR5, R0 ;  /* 0x0000000507157c24 */ /* 0x000fe2000f8e0200 */
[----:B------:R-:W-:Y:S01]  /*250c0*/  ULDC.64 UR4, c[0x0][0xc00] ;  /* 0x0003000000047ab9 */ /* 0x000fe20000000a00 */
[----:B------:R-:W-:Y:S01]  /*250d0*/  IMAD R23, R23, 0x40, R26 ;  /* 0x0000004017177824 */ /* 0x000fe200078e021a */
[----:B------:R-:W-:Y:S01]  /*250e0*/  LEA R19, P0, R2, UR4, 0x2 ;  /* 0x0000000402137c11 */ /* 0x000fe2000f8010ff */
[----:B------:R-:W-:Y:S01]  /*250f0*/  IMAD.IADD R21, R3, 0x1, R21 ;  /* 0x0000000103157824 */ /* 0x000fe200078e0215 */
[----:B------:R-:W-:Y:S01]  /*25100*/  ULDC UR4, c[0x0][0xb88] ;  /* 0x0002e20000047ab9 */ /* 0x000fe20000000800 */
[----:B------:R-:W-:Y:S01]  /*25110*/  LOP3.LUT R3, R20, 0x7ffffffc, RZ, 0xc0, !PT ;  /* 0x7ffffffc14037812 */ /* 0x000fe200078ec0ff */
[----:B------:R-:W-:Y:S01]  /*25120*/  IMAD R20, R28, UR4, RZ ;  /* 0x000000041c147c24 */ /* 0x000fe2000f8e02ff */
[----:B------:R-:W-:Y:S01]  /*25130*/  LEA.HI R0, R22, R22, RZ, 0x1 ;  /* 0x0000001616007211 */ /* 0x000fe200078f08ff */
[----:B------:R0:W1:Y:S01]  /*25140*/  SHFL.IDX PT, R14, R19, RZ, 0x1c1f ;  /* 0x001c1fff130e7589 */ /* 0x00006200000e0000 */
[----:B------:R-:W-:Y:S01]  /*25150*/  LEA.HI.X R21, R2, UR5, R21, 0x2, P0 ;  /* 0x0000000502157c11 */ /* 0x000fe200080f1415 */
[----:B------:R-:W-:Y:S01]  /*25160*/  IMAD.IADD R3, R24, 0x1, -R3 ;  /* 0x0000000118037824 */ /* 0x000fe200078e0a03 */
[----:B------:R-:W-:-:S02]  /*25170*/  ISETP.GE.AND P0, PT, R23, R20, PT ;  /* 0x000000141700720c */ /* 0x000fc40003f06270 */
[----:B------:R-:W-:Y:S01]  /*25180*/  LOP3.LUT R5, R0, 0xfffffe, RZ, 0xc0, !PT ;  /* 0x00fffffe00057812 */ /* 0x000fe200078ec0ff */
[----:B------:R0:W2:Y:S04]  /*25190*/  SHFL.IDX PT, R15, R21, RZ, 0x1c1f ;  /* 0x001c1fff150f7589 */ /* 0x0000a800000e0000 */
[----:B------:R-:W-:-:S04]  /*251a0*/  IMAD.IADD R22, R22, 0x1, -R5 ;  /* 0x0000000116167824 */ /* 0x000fc800078e0a05 */
[----:B------:R-:W-:-:S04]  /*251b0*/  IMAD R3, R22, 0x80, R3 ;  /* 0x0000008016037824 */ /* 0x000fc800078e0203 */
[----:B------:R-:W-:Y:S01]  /*251c0*/  IMAD.SHL.U32 R18, R3, 0x2, RZ ;  /* 0x0000000203127824 */ /* 0x000fe200078e00ff */
[----:B0-----:R-:W-:Y:S06]  /*251d0*/  @P0 BRA `(.L_x_5114) ;  /* 0x0000000c00800947 */ /* 0x001fec0003800000 */
[----:B------:R-:W-:Y:S02]  /*251e0*/  ULDC UR4, c[0x0][0xbc8] ;  /* 0x0002f20000047ab9 */ /* 0x000fe40000000800 */
[----:B------:R-:W-:-:S13]  /*251f0*/  ISETP.GE.AND P0, PT, R18, UR4, PT ;  /* 0x0000000412007c0c */ /* 0x000fda000bf06270 */
[----:B------:R-:W3:Y:S01]  /*25200*/  @!P0 LDL.64 R12, [R1+0x230] ;  /* 0x00023000010c8983 */ /* 0x000ee20000100a00 */
[C---:B------:R-:W-:Y:S01]  /*25210*/  VIADD R4, R18.reuse, 0x8 ;  /* 0x0000000812047836 */ /* 0x040fe20000000000 */
[----:B------:R-:W-:-:S04]  /*25220*/  @!P0 LEA.HI R0, R18, R18, RZ, 0x1 ;  /* 0x0000001212008211 */ /* 0x000fc800078f08ff */
[----:B------:R-:W-:Y:S02]  /*25230*/  ISETP.GE.AND P1, PT, R4, UR4, PT ;  /* 0x0000000404007c0c */ /* 0x000fe4000bf26270 */
[----:B------:R-:W-:-:S05]  /*25240*/  @!P0 LOP3.LUT R0, R0, 0xfffffffe, RZ, 0xc0, !PT ;  /* 0xfffffffe00008812 */ /* 0x000fca00078ec0ff */
[----:B-12---:R-:W-:-:S05]  /*25250*/  @!P0 IMAD.WIDE R2, R0, 0x4, R14 ;  /* 0x0000000400028825 */ /* 0x006fca00078e020e */
[----:B---3--:R0:W-:Y:S04]  /*25260*/  @!P0 ST.E.64 desc[UR44][R2.64], R12 ;  /* 0x0000000c02008985 */ /* 0x0081e8000c101b2c */
[----:B------:R-:W2:Y:S01]  /*25270*/  @!P1 LDL.64 R6, [R1+0x240] ;  /* 0x0002400001069983 */ /* 0x000ea20000100a00 */
[----:B------:R-:W-:Y:S01]  /*25280*/  VIADD R0, R18, 0x10 ;  /* 0x0000001012007836 */ /* 0x000fe20000000000 */
[----:B------:R-:W-:-:S04]  /*25290*/  @!P1 LEA.HI R4, R4, R4, RZ, 0x1 ;  /* 0x0000000404049211 */ /* 0x000fc800078f08ff */
[----:B------:R-:W-:Y:S02]  /*252a0*/  ISETP.GE.AND P0, PT, R0, UR4, PT ;  /* 0x0000000400007c0c */ /* 0x000fe4000bf06270 */
[----:B------:R-:W-:-:S05]  /*252b0*/  @!P1 LOP3.LUT R4, R4, 0xfffffffe, RZ, 0xc0, !PT ;  /* 0xfffffffe04049812 */ /* 0x000fca00078ec0ff */
[----:B------:R-:W-:-:S05]  /*252c0*/  @!P1 IMAD.WIDE R4, R4, 0x4, R14 ;  /* 0x0000000404049825 */ /* 0x000fca00078e020e */
[----:B--2---:R1:W-:Y:S04]  /*252d0*/  @!P1 ST.E.64 desc[UR44][R4.64], R6 ;  /* 0x0000000604009985 */ /* 0x0043e8000c101b2c */
[----:B------:R-:W2:Y:S01]  /*252e0*/  @!P0 LDL.64 R8, [R1+0x250] ;  /* 0x0002500001088983 */ /* 0x000ea20000100a00 */
[----:B------:R-:W-:Y:S01]  /*252f0*/  VIADD R10, R18, 0x18 ;  /* 0x00000018120a7836 */ /* 0x000fe20000000000 */
[----:B------:R-:W-:-:S04]  /*25300*/  @!P0 LEA.HI R0, R0, R0, RZ, 0x1 ;  /* 0x0000000000008211 */ /* 0x000fc800078f08ff */
[----:B------:R-:W-:Y:S02]  /*25310*/  ISETP.GE.AND P1, PT, R10, UR4, PT ;  /* 0x000000040a007c0c */ /* 0x000fe4000bf26270 */
[----:B------:R-:W-:-:S05]  /*25320*/  @!P0 LOP3.LUT R0, R0, 0xfffffffe, RZ, 0xc0, !PT ;  /* 0xfffffffe00008812 */ /* 0x000fca00078ec0ff */
[----:B0-----:R-:W-:-:S05]  /*25330*/  @!P0 IMAD.WIDE R2, R0, 0x4, R14 ;  /* 0x0000000400028825 */ /* 0x001fca00078e020e */
[----:B--2---:R0:W-:Y:S04]  /*25340*/  @!P0 ST.E.64 desc[UR44][R2.64], R8 ;  /* 0x0000000802008985 */ /* 0x0041e8000c101b2c */
[----:B------:R-:W2:Y:S01]  /*25350*/  @!P1 LDL.64 R12, [R1+0x260] ;  /* 0x00026000010c9983 */ /* 0x000ea20000100a00 */
[----:B------:R-:W-:Y:S01]  /*25360*/  VIADD R0, R18, 0x20 ;  /* 0x0000002012007836 */ /* 0x000fe20000000000 */
[----:B------:R-:W-:-:S04]  /*25370*/  @!P1 LEA.HI R10, R10, R10, RZ, 0x1 ;  /* 0x0000000a0a0a9211 */ /* 0x000fc800078f08ff */
[----:B------:R-:W-:Y:S02]  /*25380*/  ISETP.GE.AND P0, PT, R0, UR4, PT ;  /* 0x0000000400007c0c */ /* 0x000fe4000bf06270 */
[----:B------:R-:W-:-:S05]  /*25390*/  @!P1 LOP3.LUT R10, R10, 0xfffffffe, RZ, 0xc0, !PT ;  /* 0xfffffffe0a0a9812 */ /* 0x000fca00078ec0ff */
[----:B------:R-:W-:-:S05]  /*253a0*/  @!P1 IMAD.WIDE R10, R10, 0x4, R14 ;  /* 0x000000040a0a9825 */ /* 0x000fca00078e020e */
[----:B--2---:R2:W-:Y:S04]  /*253b0*/  @!P1 ST.E.64 desc[UR44][R10.64], R12 ;  /* 0x0000000c0a009985 */ /* 0x0045e8000c101b2c */
[----:B-1----:R-:W3:Y:S01]  /*253c0*/  @!P0 LDL.64 R4, [R1+0x270] ;  /* 0x0002700001048983 */ /* 0x002ee20000100a00 */
[----:B------:R-:W-:Y:S01]  /*253d0*/  VIADD R6, R18, 0x28 ;  /* 0x0000002812067836 */ /* 0x000fe20000000000 */
[----:B------:R-:W-:-:S04]  /*253e0*/  @!P0 LEA.HI R0, R0, R0, RZ, 0x1 ;  /* 0x0000000000008211 */ /* 0x000fc800078f08ff */
[----:B------:R-:W-:Y:S02]  /*253f0*/  ISETP.GE.AND P1, PT, R6, UR4, PT ;  /* 0x0000000406007c0c */ /* 0x000fe4000bf26270 */
[----:B------:R-:W-:-:S05]  /*25400*/  @!P0 LOP3.LUT R0, R0, 0xfffffffe, RZ, 0xc0, !PT ;  /* 0xfffffffe00008812 */ /* 0x000fca00078ec0ff */
[----:B0-----:R-:W-:-:S05]  /*25410*/  @!P0 IMAD.WIDE R2, R0, 0x4, R14 ;  /* 0x0000000400028825 */ /* 0x001fca00078e020e */
[----:B---3--:R0:W-:Y:S04]  /*25420*/  @!P0 ST.E.64 desc[UR44][R2.64], R4 ;  /* 0x0000000402008985 */ /* 0x0081e8000c101b2c */
[----:B------:R-:W3:Y:S01]  /*25430*/  @!P1 LDL.64 R8, [R1+0x280] ;  /* 0x0002800001089983 */ /* 0x000ee20000100a00 */
[----:B------:R-:W-:Y:S01]  /*25440*/  VIADD R0, R18, 0x30 ;  /* 0x0000003012007836 */ /* 0x000fe20000000000 */
[----:B------:R-:W-:-:S04]  /*25450*/  @!P1 LEA.HI R6, R6, R6, RZ, 0x1 ;  /* 0x0000000606069211 */ /* 0x000fc800078f08ff */
[----:B------:R-:W-:Y:S02]  /*25460*/  ISETP.GE.AND P0, PT, R0, UR4, PT ;  /* 0x0000000400007c0c */ /* 0x000fe4000bf06270 */
[----:B------:R-:W-:-:S05]  /*25470*/  @!P1 LOP3.LUT R6, R6, 0xfffffffe, RZ, 0xc0, !PT ;  /* 0xfffffffe06069812 */ /* 0x000fca00078ec0ff */
[----:B------:R-:W-:-:S05]  /*25480*/  @!P1 IMAD.WIDE R6, R6, 0x4, R14 ;  /* 0x0000000406069825 */ /* 0x000fca00078e020e */
[----:B---3--:R1:W-:Y:S04]  /*25490*/  @!P1 ST.E.64 desc[UR44][R6.64], R8 ;  /* 0x0000000806009985 */ /* 0x0083e8000c101b2c */
[----:B--2---:R-:W2:Y:S01]  /*254a0*/  @!P0 LDL.64 R10, [R1+0x290] ;  /* 0x00029000010a8983 */ /* 0x004ea20000100a00 */
        /* <DEDUP_REMOVED lines=129> */
[----:B0-----:R-:W-:-:S05]  /*25cc0*/  @!P0 LOP3.LUT R3, R0, 0xfffffffe, RZ, 0xc0, !PT ;  /* 0xfffffffe00038812 */ /* 0x001fca00078ec0ff */
[----:B------:R-:W-:-:S05]  /*25cd0*/  @!P0 IMAD.WIDE R2, R3, 0x4, R14 ;  /* 0x0000000403028825 */ /* 0x000fca00078e020e */
        /* <DEDUP_REMOVED lines=12> */
[----:B0-----:R-:W-:-:S05]  /*25da0*/  @!P0 LOP3.LUT R3, R0, 0xfffffffe, RZ, 0xc0, !PT ;  /* 0xfffffffe00038812 */ /* 0x001fca00078ec0ff */
[----:B------:R-:W-:-:S05]  /*25db0*/  @!P0 IMAD.WIDE R2, R3, 0x4, R14 ;  /* 0x0000000403028825 */ /* 0x000fca00078e020e */
[----:B--2---:R0:W-:Y:S04]  /*25dc0*/  @!P0 ST.E.64 desc[UR44][R2.64], R6 ;  /* 0x0000000602008985 */ /* 0x0041e8000c101b2c */
[----:B------:R-:W2:Y:S01]  /*25dd0*/  @!P1 LDL.64 R8, [R1+0x3e0] ;  /* 0x0003e00001089983 */ /* 0x000ea20000100a00 */
[----:B------:R-:W-:Y:S01]  /*25de0*/  VIADD R0, R18, 0xe0 ;  /* 0x000000e012007836 */ /* 0x000fe20000000000 */
[----:B------:R-:W-:-:S04]  /*25df0*/  @!P1 LEA.HI R10, R10, R10, RZ, 0x1 ;  /* 0x0000000a0a0a9211 */ /* 0x000fc800078f08ff */
[----:B------:R-:W-:Y:S02]  /*25e00*/  ISETP.GE.AND P0, PT, R0, UR4, PT ;  /* 0x0000000400007c0c */ /* 0x000fe4000bf06270 */
[----:B-1----:R-:W-:-:S05]  /*25e10*/  @!P1 LOP3.LUT R5, R10, 0xfffffffe, RZ, 0xc0, !PT ;  /* 0xfffffffe0a059812 */ /* 0x002fca00078ec0ff */
[----:B------:R-:W-:-:S05]  /*25e20*/  @!P1 IMAD.WIDE R4, R5, 0x4, R14 ;  /* 0x0000000405049825 */ /* 0x000fca00078e020e */
[----:B--2---:R1:W-:Y:S04]  /*25e30*/  @!P1 ST.E.64 desc[UR44][R4.64], R8 ;  /* 0x0000000804009985 */ /* 0x0043e8000c101b2c */
[----:B------:R-:W2:Y:S01]  /*25e40*/  @!P0 LDL.64 R10, [R1+0x3f0] ;  /* 0x0003f000010a8983 */ /* 0x000ea20000100a00 */
        /* <DEDUP_REMOVED lines=21> */
[----:B------:R-:W-:-:S04]  /*25fa0*/  @!P1 LEA.HI R12, R12, R12, RZ, 0x1 ;  /* 0x0000000c0c0c9211 */ /* 0x000fc800078f08ff */
[----:B------:R-:W-:-:S05]  /*25fb0*/  @!P1 LOP3.LUT R11, R12, 0xfffffffe, RZ, 0xc0, !PT ;  /* 0xfffffffe0c0b9812 */ /* 0x000fca00078ec0ff */
[----:B------:R-:W-:-:S05]  /*25fc0*/  @!P1 IMAD.WIDE R14, R11, 0x4, R14 ;  /* 0x000000040b0e9825 */ /* 0x000fca00078e020e */
[----:B--2---:R3:W-:Y:S02]  /*25fd0*/  @!P1 ST.E.64 desc[UR44][R14.64], R16 ;  /* 0x000000100e009985 */ /* 0x0047e4000c101b2c */
.L_x_5114:
[----:B------:R-:W-:Y:S05]  /*25fe0*/  BSYNC B0 ;  /* 0x0000000000007941 */ /* 0x000fea0003800000 */
.L_x_5113:
[----:B------:R-:W-:Y:S01]  /*25ff0*/  VIADD R23, R23, 0x8 ;  /* 0x0000000817177836 */ /* 0x000fe20000000000 */
[----:B--23--:R2:W3:Y:S04]  /*26000*/  SHFL.IDX PT, R15, R21, 0x1, 0x1c1f ;  /* 0x003c1f00150f7f89 */ /* 0x00c4e800000e0000 */
[----:B------:R-:W-:Y:S01]  /*26010*/  ISETP.GE.AND P0, PT, R23, R20, PT ;  /* 0x000000141700720c */ /* 0x000fe20003f06270 */
[----:B-1----:R2:W1:-:S12]  /*26020*/  SHFL.IDX PT, R14, R19, 0x1, 0x1c1f ;  /* 0x003c1f00130e7f89 */ /* 0x00245800000e0000 */
[----:B--2---:R-:W-:Y:S05]  /*26030*/  @P0 BRA `(.L_x_4990) ;  /* 0x0000006800fc0947 */ /* 0x004fea0003800000 */
[----:B------:R-:W0:Y:S02]  /*26040*/  LDC R17, c[0x0][0xbc8] ;  /* 0x0002f200ff117b82 */ /* 0x000e240000000800 */
[----:B0-----:R-:W-:-:S13]  /*26050*/  ISETP.GE.AND P0, PT, R18, R17, PT ;  /* 0x000000111200720c */ /* 0x001fda0003f06270 */
[----:B------:R-:W2:Y:S01]  /*26060*/  @!P0 LDL.64 R10, [R1+0x238] ;  /* 0x00023800010a8983 */ /* 0x000ea20000100a00 */
[C---:B------:R-:W-:Y:S01]  /*26070*/  VIADD R4, R18.reuse, 0x8 ;  /* 0x0000000812047836 */ /* 0x040fe20000000000 */
[----:B------:R-:W-:-:S04]  /*26080*/  @!P0 LEA.HI R0, R18, R18, RZ, 0x1 ;  /* 0x0000001212008211 */ /* 0x000fc800078f08ff */
[----:B------:R-:W-:Y:S02]  /*26090*/  ISETP.GE.AND P1, PT, R4, R17, PT ;  /* 0x000000110400720c */ /* 0x000fe40003f26270 */
[----:B------:R-:W-:-:S05]  /*260a0*/  @!P0 LOP3.LUT R0, R0, 0xfffffffe, RZ, 0xc0, !PT ;  /* 0xfffffffe00008812 */ /* 0x000fca00078ec0ff */
[----:B-1-3--:R-:W-:-:S05]  /*260b0*/  @!P0 IMAD.WIDE R2, R0, 0x4, R14 ;  /* 0x0000000400028825 */ /* 0x00afca00078e020e */
[----:B--2---:R0:W-:Y:S04]  /*260c0*/  @!P0 ST.E.64 desc[UR44][R2.64], R10 ;  /* 0x0000000a02008985 */ /* 0x0041e8000c101b2c */
[----:B------:R-:W2:Y:S01]  /*260d0*/  @!P1 LDL.64 R6, [R1+0x248] ;  /* 0x0002480001069983 */ /* 0x000ea20000100a00 */
[----:B------:R-:W-:Y:S01]  /*260e0*/  VIADD R0, R18, 0x10 ;  /* 0x0000001012007836 */ /* 0x000fe20000000000 */
[----:B------:R-:W-:-:S04]  /*260f0*/  @!P1 LEA.HI R4, R4, R4, RZ, 0x1 ;  /* 0x0000000404049211 */ /* 0x000fc800078f08ff */
[----:B------:R-:W-:Y:S02]  /*26100*/  ISETP.GE.AND P0, PT, R0, R17, PT ;  /* 0x000000110000720c */ /* 0x000fe40003f06270 */
[----:B------:R-:W-:-:S05]  /*26110*/  @!P1 LOP3.LUT R4, R4, 0xfffffffe, RZ, 0xc0, !PT ;  /* 0xfffffffe04049812 */ /* 0x000fca00078ec0ff */
[----:B------:R-:W-:-:S05]  /*26120*/  @!P1 IMAD.WIDE R4, R4, 0x4, R14 ;  /* 0x0000000404049825 */ /* 0x000fca00078e020e */
[----:B--2---:R1:W-:Y:S04]  /*26130*/  @!P1 ST.E.64 desc[UR44][R4.64], R6 ;  /* 0x0000000604009985 */ /* 0x0043e8000c101b2c */
[----:B------:R-:W2:Y:S01]  /*26140*/  @!P0 LDL.64 R8, [R1+0x258] ;  /* 0x0002580001088983 */ /* 0x000ea20000100a00 */
[----:B------:R-:W-:Y:S01]  /*26150*/  VIADD R12, R18, 0x18 ;  /* 0x00000018120c7836 */ /* 0x000fe20000000000 */
[----:B------:R-:W-:-:S04]  /*26160*/  @!P0 LEA.HI R0, R0, R0, RZ, 0x1 ;  /* 0x0000000000008211 */ /* 0x000fc800078f08ff */
[----:B------:R-:W-:Y:S02]  /*26170*/  ISETP.GE.AND P1, PT, R12, R17, PT ;  /* 0x000000110c00720c */ /* 0x000fe40003f26270 */
[----:B------:R-:W-:-:S05]  /*26180*/  @!P0 LOP3.LUT R0, R0, 0xfffffffe, RZ, 0xc0, !PT ;  /* 0xfffffffe00008812 */ /* 0x000fca00078ec0ff */
[----:B0-----:R-:W-:-:S05]  /*26190*/  @!P0 IMAD.WIDE R2, R0, 0x4, R14 ;  /* 0x0000000400028825 */ /* 0x001fca00078e020e */
[----:B--2---:R0:W-:Y:S04]  /*261a0*/  @!P0 ST.E.64 desc[UR44][R2.64], R8 ;  /* 0x0000000802008985 */ /* 0x0041e8000c101b2c */
[----:B------:R-:W2:Y:S01]  /*261b0*/  @!P1 LDL.64 R10, [R1+0x268] ;  /* 0x00026800010a9983 */ /* 0x000ea20000100a00 */
[----:B------:R-:W-:Y:S01]  /*261c0*/  VIADD R0, R18, 0x20 ;  /* 0x0000002012007836 */ /* 0x000fe20000000000 */
[----:B------:R-:W-:-:S04]  /*261d0*/  @!P1 LEA.HI R12, R12, R12, RZ, 0x1 ;  /* 0x0000000c0c0c9211 */ /* 0x000fc800078f08ff */
[----:B------:R-:W-:Y:S02]  /*261e0*/  ISETP.GE.AND P0, PT, R0, R17, PT ;  /* 0x000000110000720c */ /* 0x000fe40003f06270 */
[----:B-1----:R-:W-:-:S05]  /*261f0*/  @!P1 LOP3.LUT R4, R12, 0xfffffffe, RZ, 0xc0, !PT ;  /* 0xfffffffe0c049812 */ /* 0x002fca00078ec0ff */
        /* <DEDUP_REMOVED lines=118> */
[----:B0-----:R-:W-:-:S05]  /*26960*/  @!P0 LOP3.LUT R3, R0, 0xfffffffe, RZ, 0xc0, !PT ;  /* 0xfffffffe00038812 */ /* 0x001fca00078ec0ff */
[----:B------:R-:W-:-:S05]  /*26970*/  @!P0 IMAD.WIDE R2, R3, 0x4, R14 ;  /* 0x0000000403028825 */ /* 0x000fca00078e020e */
        /* <DEDUP_REMOVED lines=55> */
[----:B------:R-:W-:-:S04]  /*26cf0*/  @!P0 IMAD.WIDE R2, R3, 0x4, R14 ;  /* 0x0000000403028825 */ /* 0x000fc800078e020e */
[----:B------:R-:W-:Y:S01]  /*26d00*/  VIADD R0, R18, 0xf0 ;  /* 0x000000f012007836 */ /* 0x000fe20000000000 */
[----:B--2---:R0:W-:Y:S04]  /*26d10*/  @!P0 ST.E.64 desc[UR44][R2.64], R6 ;  /* 0x0000000602008985 */ /* 0x0041e8000c101b2c */
[----:B------:R-:W2:Y:S01]  /*26d20*/  @!P1 LDL.64 R8, [R1+0x408] ;  /* 0x0004080001089983 */ /* 0x000ea20000100a00 */
[----:B------:R-:W-:Y:S01]  /*26d30*/  @!P1 LEA.HI R12, R12, R12, RZ, 0x1 ;  /* 0x0000000c0c0c9211 */ /* 0x000fe200078f08ff */
[----:B------:R-:W-:Y:S01]  /*26d40*/  VIADD R18, R18, 0xf8 ;  /* 0x000000f812127836 */ /* 0x000fe20000000000 */
[----:B------:R-:W-:Y:S01]  /*26d50*/  ISETP.GE.AND P0, PT, R0, R17, PT ;  /* 0x000000110000720c */ /* 0x000fe20003f06270 */
[----:B------:R-:W-:Y:S01]  /*26d60*/  BSSY B0, `(.L_x_5115) ;  /* 0x000000b000007945 */ /* 0x000fe20003800000 */
[----:B------:R-:W-:-:S05]  /*26d70*/  @!P1 LOP3.LUT R13, R12, 0xfffffffe, RZ, 0xc0, !PT ;  /* 0xfffffffe0c0d9812 */ /* 0x000fca00078ec0ff */
[----:B-1----:R-:W-:-:S05]  /*26d80*/  @!P1 IMAD.WIDE R4, R13, 0x4, R14 ;  /* 0x000000040d049825 */ /* 0x002fca00078e020e */
[----:B--2---:R0:W-:Y:S01]  /*26d90*/  @!P1 ST.E.64 desc[UR44][R4.64], R8 ;  /* 0x0000000804009985 */ /* 0x0041e2000c101b2c */
[----:B------:R-:W-:Y:S01]  /*26da0*/  ISETP.GE.AND P1, PT, R18, R17, PT ;  /* 0x000000111200720c */ /* 0x000fe20003f26270 */
[----:B------:R-:W-:-:S12]  /*26db0*/  @P0 BRA `(.L_x_5116) ;  /* 0x0000000000140947 */ /* 0x000fd80003800000 */
[----:B0-----:R-:W2:Y:S01]  /*26dc0*/  LDL.64 R4, [R1+0x418] ;  /* 0x0004180001047983 */ /* 0x001ea20000100a00 */
[----:B------:R-:W-:-:S04]  /*26dd0*/  LEA.HI R0, R0, R0, RZ, 0x1 ;  /* 0x0000000000007211 */ /* 0x000fc800078f08ff */
[----:B------:R-:W-:-:S05]  /*26de0*/  LOP3.LUT R3, R0, 0xfffffffe, RZ, 0xc0, !PT ;  /* 0xfffffffe00037812 */ /* 0x000fca00078ec0ff */
[----:B------:R-:W-:-:S05]  /*26df0*/  IMAD.WIDE R2, R3, 0x4, R14 ;  /* 0x0000000403027825 */ /* 0x000fca00078e020e */
[----:B--2---:R1:W-:Y:S02]  /*26e00*/  ST.E.64 desc[UR44][R2.64], R4 ;  /* 0x0000000402007985 */ /* 0x0043e4000c101b2c */
.L_x_5116:
[----:B------:R-:W-:Y:S05]  /*26e10*/  BSYNC B0 ;  /* 0x0000000000007941 */ /* 0x000fea0003800000 */
.L_x_5115:
[----:B------:R-:W-:Y:S05]  /*26e20*/  @P1 BRA `(.L_x_4990) ;  /* 0x0000005c00801947 */ /* 0x000fea0003800000 */
[----:B01----:R-:W2:Y:S01]  /*26e30*/  LDL.64 R4, [R1+0x428] ;  /* 0x0004280001047983 */ /* 0x003ea20000100a00 */
[----:B------:R-:W-:-:S04]  /*26e40*/  LEA.HI R18, R18, R18, RZ, 0x1 ;  /* 0x0000001212127211 */ /* 0x000fc800078f08ff */
[----:B------:R-:W-:-:S05]  /*26e50*/  LOP3.LUT R3, R18, 0xfffffffe, RZ, 0xc0, !PT ;  /* 0xfffffffe12037812 */ /* 0x000fca00078ec0ff */
[----:B------:R-:W-:-:S05]  /*26e60*/  IMAD.WIDE R2, R3, 0x4, R14 ;  /* 0x0000000403027825 */ /* 0x000fca00078e020e */
[----:B--2---:R2:W-:Y:S01]  /*26e70*/  ST.E.64 desc[UR44][R2.64], R4 ;  /* 0x0000000402007985 */ /* 0x0045e2000c101b2c */
[----:B------:R-:W-:Y:S05]  /*26e80*/  BRA `(.L_x_4990) ;  /* 0x0000005c00687947 */ /* 0x000fea0003800000 */
.L_x_5110:
[----:B------:R-:W0:Y:S02]  /*26e90*/  S2R R0, SR_TID.X ;  /* 0x0000000000007919 */ /* 0x000e240000002100 */
[----:B0-----:R-:W-:-:S05]  /*26ea0*/  VIADD R0, R0, 0xffffff80 ;  /* 0xffffff8000007836 */ /* 0x001fca0000000000 */
[----:B------:R-:W-:-:S13]  /*26eb0*/  ISETP.GT.AND P0, PT, R0, 0x3f, PT ;  /* 0x0000003f0000780c */ /* 0x000fda0003f04270 */
[----:B------:R-:W-:Y:S05]  /*26ec0*/  @P0 BRA `(.L_x_4990) ;  /* 0x0000005c00580947 */ /* 0x000fea0003800000 */
[----:B------:R-:W0:Y:S01]  /*26ed0*/  S2R R3, SR_CTAID.X ;  /* 0x0000000000037919 */ /* 0x000e220000002500 */
[----:B------:R-:W1:Y:S01]  /*26ee0*/  LDC R6, c[0x0][0xce8] ;  /* 0x00033a00ff067b82 */ /* 0x000e620000000800 */
[----:B------:R-:W-:Y:S02]  /*26ef0*/  ULDC UR4, c[0x0][0xb88] ;  /* 0x0002e20000047ab9 */ /* 0x000fe40000000800 */
[----:B-1----:R-:W-:Y:S02]  /*26f00*/  IMAD R5, R6, UR4, RZ ;  /* 0x0000000406057c24 */ /* 0x002fe4000f8e02ff */
[----:B0-----:R-:W-:-:S05]  /*26f10*/  IMAD R0, R3, 0x40, R0 ;  /* 0x0000004003007824 */ /* 0x001fca00078e0200 */
[----:B------:R-:W-:-:S13]  /*26f20*/  ISETP.GE.AND P0, PT, R0, R5, PT ;  /* 0x000000050000720c */ /* 0x000fda0003f06270 */
[----:B------:R-:W-:Y:S05]  /*26f30*/  @P0 BRA `(.L_x_4990) ;  /* 0x0000005c003c0947 */ /* 0x000fea0003800000 */
[----:B------:R-:W-:Y:S01]  /*26f40*/  ISETP.NE.AND P0, PT, R6, 0x1, PT ;  /* 0x000000010600780c */ /* 0x000fe20003f05270 */
[----:B------:R-:W0:Y:S01]  /*26f50*/  LDC.64 R12, c[0x0][0xcd8] ;  /* 0x00033600ff0c7b82 */ /* 0x000e220000000a00 */
[----:B------:R-:W-:Y:S01]  /*26f60*/  SHF.R.S32.HI R3, RZ, 0x1f, R160 ;  /* 0x0000001fff037819 */ /* 0x000fe200000114a0 */
[----:B------:R-:W-:Y:S01]  /*26f70*/  ULDC.64 UR4, c[0x0][0xcd0] ;  /* 0x0003340000047ab9 */ /* 0x000fe20000000a00 */
[----:B------:R-:W-:-:S03]  /*26f80*/  IMAD.MOV.U32 R5, RZ, RZ, R0 ;  /* 0x000000ffff057224 */ /* 0x000fc600078e0000 */
[----:B------:R-:W-:-:S04]  /*26f90*/  IMAD R3, R3, UR4, RZ ;  /* 0x0000000403037c24 */ /* 0x000fc8000f8e02ff */
[C---:B------:R-:W-:Y:S02]  /*26fa0*/  IMAD R7, R160.reuse, UR5, R3 ;  /* 0x00000005a0077c24 */ /* 0x040fe4000f8e0203 */
[----:B------:R-:W1:Y:S01]  /*26fb0*/  @P0 LDC R9, c[0x0][0xcec] ;  /* 0x00033b00ff090b82 */ /* 0x000e620000000800 */
[----:B------:R-:W-:Y:S01]  /*26fc0*/  IMAD.WIDE.U32 R2, R160, UR4, RZ ;  /* 0x00000004a0027c25 */ /* 0x000fe2000f8e00ff */
[----:B------:R-:W-:-:S03]  /*26fd0*/  ULDC.64 UR4, c[0x0][0xce0] ;  /* 0x0003380000047ab9 */ /* 0x000fc60000000a00 */
[----:B------:R-:W-:-:S03]  /*26fe0*/  IMAD.IADD R3, R3, 0x1, R7 ;  /* 0x0000000103037824 */ /* 0x000fc600078e0207 */
[----:B------:R-:W2:Y:S01]  /*26ff0*/  @P0 LDC R11, c[0x0][0xcf0] ;  /* 0x00033c00ff0b0b82 */ /* 0x000ea20000000800 */
[C---:B0-----:R-:W-:Y:S02]  /*27000*/  IMAD R8, R12.reuse, UR37, RZ ;  /* 0x000000250c087c24 */ /* 0x041fe4000f8e02ff */
[----:B------:R-:W-:-:S04]  /*27010*/  IMAD.WIDE.U32 R2, R12, UR36, R2 ;  /* 0x000000240c027c25 */ /* 0x000fc8000f8e0002 */
[----:B------:R-:W-:-:S04]  /*27020*/  IMAD R13, R13, UR36, R8 ;  /* 0x000000240d0d7c24 */ /* 0x000fc8000f8e0208 */
[----:B------:R-:W-:Y:S02]  /*27030*/  IMAD.IADD R3, R13, 0x1, R3 ;  /* 0x000000010d037824 */ /* 0x000fe400078e0203 */
[----:B-1----:R-:W-:-:S04]  /*27040*/  @P0 IMAD.HI.U32 R4, R0, R9, RZ ;  /* 0x0000000900040227 */ /* 0x002fc800078e00ff */
[----:B------:R-:W-:Y:S01]  /*27050*/  IMAD.WIDE.U32 R2, R159, UR4, R2 ;  /* 0x000000049f027c25 */ /* 0x000fe2000f8e0002 */
[----:B--2---:R-:W-:Y:S02]  /*27060*/  @P0 SHF.R.U32.HI R5, RZ, R11, R4 ;  /* 0x0000000bff050219 */ /* 0x004fe40000011604 */
[----:B------:R-:W-:Y:S02]  /*27070*/  SHF.R.S32.HI R4, RZ, 0x1f, R159 ;  /* 0x0000001fff047819 */ /* 0x000fe4000001149f */
[--C-:B------:R-:W-:Y:S01]  /*27080*/  SHF.R.S32.HI R9, RZ, 0x1f, R5.reuse ;  /* 0x0000001fff097819 */ /* 0x100fe20000011405 */
[----:B------:R-:W-:Y:S01]  /*27090*/  IMAD.MOV R7, RZ, RZ, -R5 ;  /* 0x000000ffff077224 */ /* 0x000fe200078e0a05 */
[----:B------:R-:W-:Y:S01]  /*270a0*/  IADD3 R2, P0, R5, R2, RZ ;  /* 0x0000000205027210 */ /* 0x000fe20007f1e0ff */
[----:B------:R-:W-:Y:S02]  /*270b0*/  IMAD R4, R4, UR4, RZ ;  /* 0x0000000404047c24 */ /* 0x000fe4000f8e02ff */
[----:B------:R-:W-:-:S02]  /*270c0*/  IMAD R7, R6, R7, R0 ;  /* 0x0000000706077224 */ /* 0x000fc400078e0200 */
        /* <DEDUP_REMOVED lines=14> */
.L_x_4988:
[----:B------:R-:W-:-:S08]  /*271b0*/  NOP ;  /* 0x0000000000007918 */ /* 0x000fd00000000000 */
[----:B0-----:R-:W0:-:S00]  /*271c0*/  USETMAXREG.DEALLOC.CTAPOOL 0x18 ;  /* 0x00000018000079c8 */ /* 0x001e0000080e0500 */
[----:B0-----:R-:W-:Y:S01]  /*271d0*/  LOP3.LUT R0, R0, 0x3, RZ, 0xc0, !PT ;  /* 0x0000000300007812 */ /* 0x001fe200078ec0ff */
[----:B------:R-:W0:Y:S05]  /*271e0*/  S2R R18, SR_CTAID.Z ;  /* 0x0000000000127919 */ /* 0x000e2a0000002700 */
[----:B--2---:R-:W1:Y:S01]  /*271f0*/  S2UR UR6, SR_CTAID.Y ;  /* 0x00000000000679c3 */ /* 0x004e620000002600 */
        /* <DEDUP_REMOVED lines=13> */
.L_x_5117:
[----:B------:R-:W-:Y:S01]  /*272d0*/  ULDC UR7, c[0x0][0xd50] ;  /* 0x0003540000077ab9 */ /* 0x000fe20000000800 */
[----:B------:R-:W-:Y:S01]  /*272e0*/  UMOV UR36, UR6 ;  /* 0x0000000600247c82 */ /* 0x000fe20008000000 */
[----:B------:R-:W-:-:S11]  /*272f0*/  UISETP.NE.AND UP0, UPT, UR7, 0x1, UPT ;  /* 0x000000010700788c */ /* 0x000fd6000bf05270 */
[----:B------:R-:W-:Y:S01]  /*27300*/  @UP0 ULDC UR4, c[0x0][0xd54] ;  /* 0x0003550000040ab9 */ /* 0x000fe20000000800 */
[----:B------:R-:W-:Y:S01]  /*27310*/  @UP0 ULDC UR8, c[0x0][0xd58] ;  /* 0x0003560000080ab9 */ /* 0x000fe20000000800 */
[----:B------:R-:W-:-:S04]  /*27320*/  UIMAD.WIDE.U32 UR4, UR6, UR4, URZ ;  /* 0x00000004060472a5 */ /* 0x000fc8000f8e003f */
[----:B------:R-:W-:-:S12]  /*27330*/  @UP0 USHF.R.U32.HI UR36, URZ, UR8, UR5 ;  /* 0x000000083f240299 */ /* 0x000fd80008011605 */
.L_x_5118:
        /* <DEDUP_REMOVED lines=17> */
[----:B------:R-:W-:Y:S01]  /*27450*/  ULDC UR12, c[0x0][0x288] ;  /* 0x0000a200000c7ab9 */ /* 0x000fe20000000800 */
[----:B------:R-:W-:Y:S01]  /*27460*/  ULDC UR13, c[0x0][0x2f0] ;  /* 0x0000bc00000d7ab9 */ /* 0x000fe20000000800 */
[----:B------:R-:W-:Y:S01]  /*27470*/  @UP1 ULDC UR7, c[0x0][0x44c] ;  /* 0x0001130000071ab9 */ /* 0x000fe20000000800 */
[----:B------:R-:W-:Y:S02]  /*27480*/  UIADD3 UR9, -UR12, 0x1, URZ ;  /* 0x000000010c097890 */ /* 0x000fe4000fffe13f */
[----:B------:R-:W-:Y:S01]  /*27490*/  PLOP3.LUT P1, PT, PT, PT, UP0, 0x80, 0x0 ;  /* 0x000000000000781c */ /* 0x000fe20003f2f008 */
[----:B------:R-:W-:Y:S01]  /*274a0*/  UIMAD UR10, UR11, UR13, 0x3f ;  /* 0x0000003f0b0a74a4 */ /* 0x000fe2000f8e020d */
[----:B------:R-:W-:Y:S01]  /*274b0*/  @UP1 ULDC UR14, c[0x0][0x450] ;  /* 0x00011400000e1ab9 */ /* 0x000fe20000000800 */
[----:B------:R-:W-:Y:S02]  /*274c0*/  UIMAD UR9, UR11, UR13, UR9 ;  /* 0x0000000d0b0972a4 */ /* 0x000fe4000f8e0209 */
[----:B0-----:R-:W-:-:S04]  /*274d0*/  USHF.L.U32 UR39, UR39, 0x6, URZ ;  /* 0x0000000627277899 */ /* 0x001fc8000800063f */
[----:B------:R-:W-:-:S04]  /*274e0*/  UIADD3 UR8, UR39, 0x3f, URZ ;  /* 0x0000003f27087890 */ /* 0x000fc8000fffe03f */
[----:B------:R-:W-:Y:S02]  /*274f0*/  UIMAD.WIDE.U32 UR6, UR8, UR7, URZ ;  /* 0x00000007080672a5 */ /* 0x000fe4000f8e003f */
[----:B------:R-:W-:Y:S02]  /*27500*/  USHF.R.S32.HI UR6, URZ, 0x1f, UR10 ;  /* 0x0000001f3f067899 */ /* 0x000fe4000801140a */
[----:B------:R-:W-:Y:S02]  /*27510*/  @UP1 USHF.R.U32.HI UR8, URZ, UR14, UR7 ;  /* 0x0000000e3f081299 */ /* 0x000fe40008011607 */
[----:B------:R-:W-:Y:S02]  /*27520*/  ULEA.HI UR6, UR6, UR10, URZ, 0x6 ;  /* 0x0000000a06067291 */ /* 0x000fe4000f8f303f */
[----:B------:R-:W-:Y:S02]  /*27530*/  UIADD3 UR9, UR9, UR8, URZ ;  /* 0x0000000809097290 */ /* 0x000fe4000fffe03f */
[----:B------:R-:W-:-:S02]  /*27540*/  USHF.R.S32.HI UR42, URZ, 0x6, UR6 ;  /* 0x000000063f2a7899 */ /* 0x000fc40008011406 */
        /* <DEDUP_REMOVED lines=12> */
.L_x_5121:
[----:B------:R-:W-:-:S11]  /*27610*/  UISETP.NE.AND UP0, UPT, UR5, 0x1, UPT ;  /* 0x000000010500788c */ /* 0x000fd6000bf05270 */
[----:B------:R-:W-:Y:S02]  /*27620*/  @UP0 ULDC.64 UR14, c[0x0][0xae0] ;  /* 0x0002b800000e0ab9 */ /* 0x000fe40000000a00 */
[----:B------:R-:W-:-:S04]  /*27630*/  UIMAD.WIDE.U32 UR6, UR8, UR14, URZ ;  /* 0x0000000e080672a5 */ /* 0x000fc8000f8e003f */
[----:B------:R-:W-:-:S12]  /*27640*/  @UP0 USHF.R.U32.HI UR8, URZ, UR15, UR7 ;  /* 0x0000000f3f080299 */ /* 0x000fd80008011607 */
.L_x_5122:
[----:B------:R-:W-:-:S04]  /*27650*/  UIMAD UR8, UR8, UR5, UR5 ;  /* 0x00000005080872a4 */ /* 0x000fc8000f8e0205 */
[----:B------:R-:W-:-:S04]  /*27660*/  UISETP.LT.AND UP0, UPT, UR4, UR8, UPT ;  /* 0x000000080400728c */ /* 0x000fc8000bf01270 */
[----:B------:R-:W-:-:S12]  /*27670*/  USEL UR4, UR4, UR8, UP0 ;  /* 0x0000000804047287 */ /* 0x000fd80008000000 */
.L_x_5120:
        /* <DEDUP_REMOVED lines=8> */
[----:B------:R-:W-:-:S02]  /*27700*/  @UP1 USHF.R.U32.HI UR4, URZ, UR10, UR7 ;  /* 0x0000000a3f041299 */ /* 0x000fc40008011607 */
[----:B------:R-:W-:Y:S02]  /*27710*/  USHF.R.S32.HI UR41, URZ, 0x6, UR8 ;  /* 0x000000063f297899 */ /* 0x000fe40008011408 */
[----:B------:R-:W-:Y:S02]  /*27720*/  UIADD3 UR9, UR9, UR4, URZ ;  /* 0x0000000409097290 */ /* 0x000fe4000fffe03f */
[----:B------:R-:W-:Y:S01]  /*27730*/  UISETP.LT.AND UP0, UPT, UR41, UR42, UPT ;  /* 0x0000002a2900728c */ /* 0x000fe2000bf01270 */
[----:B------:R-:W-:-:S03]  /*27740*/  ULDC UR4, c[0x0][0xad4] ;  /* 0x0002b50000047ab9 */ /* 0x000fc60000000800 */
        /* <DEDUP_REMOVED lines=13> */
.L_x_5124:
[----:B------:R-:W-:-:S11]  /*27820*/  UISETP.NE.AND UP0, UPT, UR5, 0x1, UPT ;  /* 0x000000010500788c */ /* 0x000fd6000bf05270 */
[----:B------:R-:W-:Y:S02]  /*27830*/  @UP0 ULDC.64 UR10, c[0x0][0xae0] ;  /* 0x0002b800000a0ab9 */ /* 0x000fe40000000a00 */
[----:B------:R-:W-:-:S04]  /*27840*/  UIMAD.WIDE.U32 UR6, UR9, UR10, URZ ;  /* 0x0000000a090672a5 */ /* 0x000fc8000f8e003f */
[----:B------:R-:W-:-:S12]  /*27850*/  @UP0 USHF.R.U32.HI UR9, URZ, UR11, UR7 ;  /* 0x0000000b3f090299 */ /* 0x000fd80008011607 */
.L_x_5125:
[----:B------:R-:W-:-:S04]  /*27860*/  UIMAD UR5, UR9, UR5, URZ ;  /* 0x00000005090572a4 */ /* 0x000fc8000f8e023f */
[----:B------:R-:W-:-:S04]  /*27870*/  UISETP.LT.AND UP0, UPT, UR4, UR5, UPT ;  /* 0x000000050400728c */ /* 0x000fc8000bf01270 */
[----:B------:R-:W-:-:S12]  /*27880*/  USEL UR4, UR4, UR5, !UP0 ;  /* 0x0000000504047287 */ /* 0x000fd8000c000000 */
.L_x_5123:
[----:B------:R-:W-:Y:S01]  /*27890*/  USHF.R.S32.HI UR5, URZ, 0x1f, UR4 ;  /* 0x0000001f3f057899 */ /* 0x000fe20008011404 */
[----:B------:R0:W-:Y:S03]  /*278a0*/  STL [R1+0x454], RZ ;  /* 0x000454ff01007387 */ /* 0x0001e60000100800 */
[----:B------:R-:W-:Y:S02]  /*278b0*/  ULEA.HI UR5, UR5, UR4, URZ, 0x6 ;  /* 0x0000000405057291 */ /* 0x000fe4000f8f303f */
[----:B------:R-:W-:Y:S02]  /*278c0*/  USHF.R.U32.HI UR4, URZ, 0x10, UR40 ;  /* 0x000000103f047899 */ /* 0x000fe40008011628 */
[----:B------:R-:W-:Y:S02]  /*278d0*/  USHF.R.S32.HI UR5, URZ, 0x6, UR5 ;  /* 0x000000063f057899 */ /* 0x000fe40008011405 */
[----:B------:R-:W-:-:S02]  /*278e0*/  UISETP.NE.AND UP0, UPT, UR4, URZ, UPT ;  /* 0x0000003f0400728c */ /* 0x000fc4000bf05270 */
[----:B------:R-:W-:Y:S02]  /*278f0*/  ULOP3.LUT UR40, UR40, 0xffff, URZ, 0xc0, !UPT ;  /* 0x0000ffff28287892 */ /* 0x000fe4000f8ec03f */
[----:B------:R-:W-:-:S04]  /*27900*/  VIMNMX R7, RZ, UR5, !PT ;  /* 0x00000005ff077c48 */ /* 0x000fc8000ffe0100 */
[----:B------:R-:W-:Y:S01]  /*27910*/  ISETP.LT.AND P0, PT, R7, UR8, PT ;  /* 0x0000000807007c0c */ /* 0x000fe2000bf01270 */
[----:B------:R0:W-:Y:S02]  /*27920*/  STL [R1+0x450], R7 ;  /* 0x0004500701007387 */ /* 0x0001e40000100800 */
[----:B------:R-:W-:-:S10]  /*27930*/  @!UP0 ULDC UR4, c[0x0][0xae8] ;  /* 0x0002ba0000048ab9 */ /* 0x000fd40000000800 */
        /* <DEDUP_REMOVED lines=29> */
.L_x_5126:
[----:B------:R-:W2:Y:S01]  /*27b10*/  LDL R2, [R1+0x454] ;  /* 0x0004540001027983 */ /* 0x000ea20000100800 */
[----:B------:R-:W-:Y:S02]  /*27b20*/  IMAD.MOV.U32 R6, RZ, RZ, RZ ;  /* 0x000000ffff067224 */ /* 0x000fe400078e00ff */
[----:B--2---:R-:W-:Y:S02]  /*27b30*/  IMAD R0, R2, UR40, R7 ;  /* 0x0000002802007c24 */ /* 0x004fe4000f8e0207 */
[----:B------:R-:W-:-:S03]  /*27b40*/  IMAD.MOV.U32 R7, RZ, RZ, 0x1 ;  /* 0x00000001ff077424 */ /* 0x000fc600078e00ff */
[----:B------:R-:W-:Y:S01]  /*27b50*/  VIADDMNMX R19, R0, R2, UR8, PT ;  /* 0x0000000800137e46 */ /* 0x000fe2000b800102 */
[----:B------:R1:W-:Y:S03]  /*27b60*/  STL [R1+0x448], R0 ;  /* 0x0004480001007387 */ /* 0x0003e60000100800 */
[----:B------:R-:W-:Y:S01]  /*27b70*/  ISETP.GT.AND P0, PT, R19, R0, PT ;  /* 0x000000001300720c */ /* 0x000fe20003f04270 */
[----:B------:R2:W-:Y:S01]  /*27b80*/  STL [R1+0x468], R19 ;  /* 0x0004681301007387 */ /* 0x0005e20000100800 */
[----:B-1----:R-:W-:-:S11]  /*27b90*/  IMAD.MOV.U32 R0, RZ, RZ, 0x1 ;  /* 0x00000001ff007424 */ /* 0x002fd600078e00ff */
        /* <DEDUP_REMOVED lines=24> */
.L_x_5127:
        /* <DEDUP_REMOVED lines=20> */
.L_x_5129:
        /* <DEDUP_REMOVED lines=15> */
.L_x_5128:
[----:B------:R-:W1:Y:S02]  /*27f50*/  LDC.64 R2, c[0x0][0xaf0] ;  /* 0x0002bc00ff027b82 */ /* 0x000e640000000a00 */
        /* <DEDUP_REMOVED lines=16> */
[----:B------:R-:W-:Y:S01]  /*28060*/  SEL R16, R18, RZ, !P1 ;  /* 0x000000ff12107207 */ /* 0x000fe20004800000 */
[----:B------:R-:W-:Y:S06]  /*28070*/  BRA.DIV UR4, `(.L_x_5130) ;  /* 0x0000004e04947947 */ /* 0x000fec000b800000 */
[----:B------:R1:W2:Y:S02]  /*28080*/  SHFL.IDX PT, R14, R4, RZ, 0x1f ;  /* 0x00001fff040e7589 */ /* 0x0002a400000e0000 */
.L_x_5230:
[----:B------:R3:W-:Y:S01]  /*28090*/  STL [R1+0x444], R0 ;  /* 0x0004440001007387 */ /* 0x0007e20000100800 */
[----:B--2---:R-:W-:Y:S02]  /*280a0*/  ISETP.NE.AND P0, PT, R14, RZ, PT ;  /* 0x000000ff0e00720c */ /* 0x004fe40003f05270 */
[----:B------:R-:W-:Y:S02]  /*280b0*/  PLOP3.LUT P2, PT, PT, PT, PT, 0x8, 0x0 ;  /* 0x000000000000781c */ /* 0x000fe40003f4e170 */
[----:B------:R-:W-:-:S11]  /*280c0*/  LOP3.LUT R17, R17, 0xfffffffd, RZ, 0xc0, !PT ;  /* 0xfffffffd11117812 */ /* 0x000fd600078ec0ff */
[----:B------:R-:W-:Y:S01]  /*280d0*/  @P2 LOP3.LUT R17, R17, 0x2, RZ, 0xfc, !PT ;  /* 0x0000000211112812 */ /* 0x000fe200078efcff */
[----:B---3--:R-:W-:Y:S06]  /*280e0*/  @P0 BRA `(.L_x_5131) ;  /* 0x0000000000e40947 */ /* 0x008fec0003800000 */
[----:B------:R-:W-:-:S03]  /*280f0*/  UMOV UR4, 0xffffffff ;  /* 0xffffffff00047882 */ /* 0x000fc60000000000 */
[----:B------:R-:W-:Y:S05]  /*28100*/  BRA.DIV UR4, `(.L_x_5132) ;  /* 0x0000004e04907947 */ /* 0x000fea000b800000 */
[----:B------:R-:W-:-:S13]  /*28110*/  ELECT P6, URZ, PT ;  /* 0x00000000003f782f */ /* 0x000fda00038c0000 */
.L_x_5233:
[----:B------:R-:W-:Y:S05]  /*28120*/  @!P6 BRA `(.L_x_5131) ;  /* 0x0000000000d4e947 */ /* 0x000fea0003800000 */
[----:B------:R-:W-:Y:S01]  /*28130*/  IMAD.MOV.U32 R16, RZ, RZ, R18 ;  /* 0x000000ffff107224 */ /* 0x000fe200078e0012 */
[----:B------:R-:W-:Y:S06]  /*28140*/  @!P1 BRA `(.L_x_5133) ;  /* 0x00000000004c9947 */ /* 0x000fec0003800000 */
[----:B------:R-:W2:Y:S01]  /*28150*/  LDC R6, c[0x0][0x43c] ;  /* 0x00010f00ff067b82 */ /* 0x000ea20000000800 */
[----:B------:R-:W-:Y:S01]  /*28160*/  IMAD.MOV.U32 R7, RZ, RZ, R0 ;  /* 0x000000ffff077224 */ /* 0x000fe200078e0000 */
[----:B------:R-:W-:Y:S01]  /*28170*/  ULDC.64 UR4, c[0x0][0x428] ;  /* 0x00010a0000047ab9 */ /* 0x000fe20000000a00 */
[----:B--2---:R-:W-:-:S13]  /*28180*/  ISETP.NE.AND P0, PT, R6, 0x1, PT ;  /* 0x000000010600780c */ /* 0x004fda0003f05270 */
[----:B01----:R-:W0:Y:S02]  /*28190*/  @P0 LDC.64 R4, c[0x0][0x440] ;  /* 0x00011000ff040b82 */ /* 0x003e240000000a00 */
[----:B0-----:R-:W-:-:S04]  /*281a0*/  @P0 IMAD.HI.U32 R0, R7, R4, RZ ;  /* 0x0000000407000227 */ /* 0x001fc800078e00ff */
[----:B------:R-:W-:Y:S01]  /*281b0*/  IMAD.MOV.U32 R4, RZ, RZ, R7 ;  /* 0x000000ffff047224 */ /* 0x000fe200078e0007 */
[----:B------:R-:W-:-:S05]  /*281c0*/  @P0 SHF.R.U32.HI R4, RZ, R5, R0 ;  /* 0x00000005ff040219 */ /* 0x000fca0000011600 */
[----:B------:R-:W-:-:S04]  /*281d0*/  IMAD.MOV R5, RZ, RZ, -R4 ;  /* 0x000000ffff057224 */ /* 0x000fc800078e0a04 */
[----:B------:R-:W-:Y:S01]  /*281e0*/  IMAD R7, R6, R5, R7 ;  /* 0x0000000506077224 */ /* 0x000fe200078e0207 */
[----:B------:R-:W-:-:S04]  /*281f0*/  SHF.R.S32.HI R5, RZ, 0x1f, R4 ;  /* 0x0000001fff057819 */ /* 0x000fc80000011404 */
[----:B------:R0:W-:Y:S01]  /*28200*/  STL [R1+0x444], R7 ;  /* 0x0004440701007387 */ /* 0x0001e20000100800 */
[----:B------:R-:W-:-:S03]  /*28210*/  IMAD.WIDE.U32 R4, R18, UR4, R4 ;  /* 0x0000000412047c25 */ /* 0x000fc6000f8e0004 */
[----:B------:R-:W-:Y:S01]  /*28220*/  LEA R2, P0, R4, R2, 0x2 ;  /* 0x0000000204027211 */ /* 0x000fe200078010ff */
[----:B0-----:R-:W-:-:S04]  /*28230*/  IMAD R7, R19, UR4, RZ ;  /* 0x0000000413077c24 */ /* 0x001fc8000f8e02ff */
[----:B------:R-:W-:-:S04]  /*28240*/  IMAD R7, R18, UR5, R7 ;  /* 0x0000000512077c24 */ /* 0x000fc8000f8e0207 */
[----:B------:R-:W-:-:S05]  /*28250*/  IMAD.IADD R0, R5, 0x1, R7 ;  /* 0x0000000105007824 */ /* 0x000fca00078e0207 */
[----:B------:R-:W-:-:S05]  /*28260*/  LEA.HI.X R3, R4, R3, R0, 0x2, P0 ;  /* 0x0000000304037211 */ /* 0x000fca00000f1400 */
[----:B------:R2:W5:Y:S02]  /*28270*/  LDG.E R16, desc[UR44][R2.64] ;  /* 0x0000002c02107981 */ /* 0x000564000c1e1900 */
.L_x_5133:
[----:B------:R-:W-:Y:S01]  /*28280*/  IMAD.MOV.U32 R0, RZ, RZ, 0x1 ;  /* 0x00000001ff007424 */ /* 0x000fe200078e00ff */
[----:B------:R-:W2:Y:S04]  /*28290*/  S2R R8, SR_TID.X ;  /* 0x0000000000087919 */ /* 0x000ea80000002100 */
[----:B------:R-:W-:-:S04]  /*282a0*/  SHF.L.U32 R0, R0, 0x1f, RZ ;  /* 0x0000001f00007819 */ /* 0x000fc800000006ff */
[----:B------:R-:W3:Y:S01]  /*282b0*/  SYNCS.PHASECHK.TRANS64.TRYWAIT P0, [UR38+0x38840], R0 ;  /* 0x03884000ff0075a7 */ /* 0x000ee20008000166 */
[----:B--2---:R-:W-:-:S04]  /*282c0*/  LOP3.LUT R2, R8, 0x7f, RZ, 0xc0, !PT ;  /* 0x0000007f08027812 */ /* 0x004fc800078ec0ff */
[----:B------:R-:W-:Y:S01]  /*282d0*/  ISETP.NE.AND P1, PT, R2, RZ, PT ;  /* 0x000000ff0200720c */ /* 0x000fe20003f25270 */
[----:B---3--:R-:W-:-:S12]  /*282e0*/  @!P0 BRA `(.L_x_5134) ;  /* 0x0000004c00388947 */ /* 0x008fd80003800000 */
.L_x_5234:
[----:B------:R-:W-:Y:S05]  /*282f0*/  @P1 BRA `(.L_x_5135) ;  /* 0x0000000000181947 */ /* 0x000fea0003800000 */
[----:B------:R-:W3:Y:S01]  /*28300*/  S2R R2, SR_TID.X ;  /* 0x0000000000027919 */ /* 0x000ee20000002100 */
[----:B--2---:R-:W-:-:S04]  /*28310*/  IMAD.MOV.U32 R0, RZ, RZ, 0x2000 ;  /* 0x00002000ff007424 */ /* 0x004fc800078e00ff */
[----:B------:R4:W-:Y:S01]  /*28320*/  SYNCS.ARRIVE.TRANS64 RZ, [UR38+0x38830], R0 ;  /* 0x03883000ffff79a7 */ /* 0x0009e20008000026 */
[----:B---3--:R-:W-:-:S13]  /*28330*/  LOP3.LUT P0, RZ, R2, 0x1f, RZ, 0xc0, !PT ;  /* 0x0000001f02ff7812 */ /* 0x008fda000780c0ff */
[----:B----4-:R-:W-:Y:S05]  /*28340*/  @!P0 BRA `(.L_x_5135) ;  /* 0x0000000000048947 */ /* 0x010fea0003800000 */
[----:B------:R-:W-:Y:S01]  /*28350*/  BPT.TRAP 0x1 ;  /* 0x000000040000795c */ /* 0x000fe20000300000 */
.L_x_5135:
[----:B--2---:R-:W2:Y:S01]  /*28360*/  LDL R0, [R1+0x444] ;  /* 0x0004440001007983 */ /* 0x004ea20000100800 */
        /* <DEDUP_REMOVED lines=16> */
[----:B--2---:R-:W-:Y:S01]  /*28470*/  NOP ;  /* 0x0000000000007918 */ /* 0x004fe20000000000 */
.L_x_5131:
[----:B------:R-:W-:Y:S05]  /*28480*/  WARPSYNC.ALL ;  /* 0x0000000000007948 */ /* 0x000fea0003800000 */
[----:B------:R-:W-:Y:S01]  /*28490*/  UIADD3 UR4, UR38, 0x20400, URZ ;  /* 0x0002040026047890 */ /* 0x000fe2000fffe03f */
[----:B------:R-:W-:Y:S01]  /*284a0*/  BAR.SYNC.DEFER_BLOCKING 0x8, 0x100 ;  /* 0x0204000000007b1d */ /* 0x000fe20000010000 */
[----:B------:R-:W-:Y:S02]  /*284b0*/  USHF.R.S32.HI UR43, URZ, 0x1f, UR36 ;  /* 0x0000001f3f2b7899 */ /* 0x000fe40008011424 */
[----:B------:R-:W-:-:S06]  /*284c0*/  ULOP3.LUT UP0, URZ, UR4, 0x3ff, URZ, 0xc0, !UPT ;  /* 0x000003ff043f7892 */ /* 0x000fcc000f80c03f */
[----:B------:R-:W-:-:S13]  /*284d0*/  PLOP3.LUT P0, PT, PT, PT, UP0, 0x80, 0x0 ;  /* 0x000000000000781c */ /* 0x000fda0003f0f008 */
        /* <DEDUP_REMOVED lines=17> */
.L_x_5136:
[----:B------:R-:W2:Y:S01]  /*285f0*/  LDC R7, c[0x0][0x448] ;  /* 0x00011200ff077b82 */ /* 0x000ea20000000800 */
[----:B------:R-:W3:Y:S01]  /*28600*/  S2R R10, SR_TID.X ;  /* 0x00000000000a7919 */ /* 0x000ee20000002100 */
[----:B------:R-:W-:Y:S02]  /*28610*/  ULDC.64 UR8, c[0x0][0x2d8] ;  /* 0x0000b60000087ab9 */ /* 0x000fe40000000a00 */
[----:B------:R-:W-:Y:S01]  /*28620*/  UIMAD UR6, UR43, UR8, URZ ;  /* 0x000000082b0672a4 */ /* 0x000fe2000f8e023f */
[----:B-1----:R-:W1:Y:S01]  /*28630*/  S2R R4, SR_CTAID.Z ;  /* 0x0000000000047919 */ /* 0x002e620000002700 */
[----:B------:R-:W-:Y:S02]  /*28640*/  UIMAD.WIDE.U32 UR4, UR36, UR8, URZ ;  /* 0x00000008240472a5 */ /* 0x000fe4000f8e003f */
[----:B------:R-:W-:Y:S01]  /*28650*/  UIMAD UR6, UR36, UR9, UR6 ;  /* 0x00000009240672a4 */ /* 0x000fe2000f8e0206 */
[----:B------:R-:W4:Y:S03]  /*28660*/  S2R R9, SR_CTAID.Z ;  /* 0x0000000000097919 */ /* 0x000f260000002700 */
[----:B------:R-:W-:Y:S01]  /*28670*/  UIADD3 UR5, UR5, UR6, URZ ;  /* 0x0000000605057290 */ /* 0x000fe2000fffe03f */
[----:B--2---:R-:W-:-:S02]  /*28680*/  ISETP.NE.AND P0, PT, R7, 0x1, PT ;  /* 0x000000010700780c */ /* 0x004fc40003f05270 */
[C---:B---3--:R-:W-:Y:S01]  /*28690*/  LOP3.LUT R8, R10.reuse, 0x7f, RZ, 0xc0, !PT ;  /* 0x0000007f0a087812 */ /* 0x048fe200078ec0ff */
[----:B------:R-:W-:-:S10]  /*286a0*/  IMAD.SHL.U32 R3, R10, 0x10, RZ ;  /* 0x000000100a037824 */ /* 0x000fd400078e00ff */
[----:B------:R-:W2:Y:S01]  /*286b0*/  @P0 LDC R0, c[0x0][0x44c] ;  /* 0x00011300ff000b82 */ /* 0x000ea20000000800 */
[----:B------:R-:W-:Y:S02]  /*286c0*/  SHF.R.U32.HI R6, RZ, 0x3, R8 ;  /* 0x00000003ff067819 */ /* 0x000fe40000011608 */
[----:B-1----:R-:W-:Y:S02]  /*286d0*/  SHF.R.S32.HI R4, RZ, 0x1f, R4 ;  /* 0x0000001fff047819 */ /* 0x002fe40000011404 */
[----:B------:R-:W-:-:S03]  /*286e0*/  LOP3.LUT R3, R6, 0x70, R3, 0xf8, !PT ;  /* 0x0000007006037812 */ /* 0x000fc600078ef803 */
[----:B------:R-:W1:Y:S02]  /*286f0*/  @P0 LDC R2, c[0x0][0x450] ;  /* 0x00011400ff020b82 */ /* 0x000e640000000800 */
[----:B0-----:R-:W-:-:S04]  /*28700*/  VIADD R5, R3, UR39 ;  /* 0x0000002703057c36 */ /* 0x001fc80008000000 */
[----:B--2---:R-:W-:-:S04]  /*28710*/  @P0 IMAD.HI.U32 R3, R5, R0, RZ ;  /* 0x0000000005030227 */ /* 0x004fc800078e00ff */
[----:B------:R-:W-:Y:S01]  /*28720*/  IMAD.MOV.U32 R0, RZ, RZ, R5 ;  /* 0x000000ffff007224 */ /* 0x000fe200078e0005 */
[----:B-1----:R-:W-:Y:S02]  /*28730*/  @P0 SHF.R.U32.HI R0, RZ, R2, R3 ;  /* 0x00000002ff000219 */ /* 0x002fe40000011603 */
[----:B------:R-:W0:Y:S02]  /*28740*/  LDC.64 R2, c[0x0][0x2e0] ;  /* 0x0000b800ff027b82 */ /* 0x000e240000000a00 */
[----:B0-----:R-:W-:-:S04]  /*28750*/  IMAD R4, R4, R2, RZ ;  /* 0x0000000204047224 */ /* 0x001fc800078e02ff */
[C---:B----4-:R-:W-:Y:S02]  /*28760*/  IMAD R4, R9.reuse, R3, R4 ;  /* 0x0000000309047224 */ /* 0x050fe400078e0204 */
[----:B------:R-:W-:Y:S01]  /*28770*/  IMAD.WIDE.U32 R2, R9, R2, UR4 ;  /* 0x0000000409027e25 */ /* 0x000fe2000f8e0002 */
[----:B------:R-:W-:-:S03]  /*28780*/  ULDC.64 UR4, c[0x0][0x2d0] ;  /* 0x0000b40000047ab9 */ /* 0x000fc60000000a00 */
[----:B------:R-:W-:Y:S01]  /*28790*/  IMAD.IADD R3, R3, 0x1, R4 ;  /* 0x0000000103037824 */ /* 0x000fe200078e0204 */
[----:B------:R-:W-:Y:S01]  /*287a0*/  SHF.R.S32.HI R4, RZ, 0x1f, R0 ;  /* 0x0000001fff047819 */ /* 0x000fe20000011400 */
[----:B------:R-:W-:-:S04]  /*287b0*/  IMAD.WIDE.U32 R2, R0, UR4, R2 ;  /* 0x0000000400027c25 */ /* 0x000fc8000f8e0002 */
[----:B------:R-:W-:-:S04]  /*287c0*/  IMAD R4, R4, UR4, RZ ;  /* 0x0000000404047c24 */ /* 0x000fc8000f8e02ff */
[----:B------:R-:W-:Y:S01]  /*287d0*/  IMAD R4, R0, UR5, R4 ;  /* 0x0000000500047c24 */ /* 0x000fe2000f8e0204 */
[----:B------:R-:W-:Y:S01]  /*287e0*/  ULDC.64 UR4, c[0x0][0x2c8] ;  /* 0x0000b20000047ab9 */ /* 0x000fe20000000a00 */
[----:B------:R-:W-:Y:S02]  /*287f0*/  IMAD.MOV R0, RZ, RZ, -R0 ;  /* 0x000000ffff007224 */ /* 0x000fe400078e0a00 */
[----:B------:R-:W-:Y:S02]  /*28800*/  IMAD.IADD R3, R3, 0x1, R4 ;  /* 0x0000000103037824 */ /* 0x000fe400078e0204 */
[----:B------:R-:W-:-:S04]  /*28810*/  IMAD R0, R7, R0, R5 ;  /* 0x0000000007007224 */ /* 0x000fc800078e0205 */
[----:B------:R-:W-:Y:S01]  /*28820*/  IMAD.WIDE.U32 R2, R0, UR4, R2 ;  /* 0x0000000400027c25 */ /* 0x000fe2000f8e0002 */
[----:B------:R-:W-:-:S05]  /*28830*/  SHF.R.S32.HI R4, RZ, 0x1f, R0 ;  /* 0x0000001fff047819 */ /* 0x000fca0000011400 */
[----:B------:R-:W-:-:S04]  /*28840*/  IMAD R4, R4, UR4, RZ ;  /* 0x0000000404047c24 */ /* 0x000fc8000f8e02ff */
[----:B------:R-:W-:Y:S01]  /*28850*/  IMAD R5, R0, UR5, R4 ;  /* 0x0000000500057c24 */ /* 0x000fe2000f8e0204 */
[----:B------:R-:W-:Y:S01]  /*28860*/  ULDC.64 UR4, c[0x0][0x280] ;  /* 0x0000a00000047ab9 */ /* 0x000fe20000000a00 */
[----:B------:R-:W-:Y:S01]  /*28870*/  IMAD.SHL.U32 R4, R8, 0x8, RZ ;  /* 0x0000000808047824 */ /* 0x000fe200078e00ff */
        /* <DEDUP_REMOVED lines=14> */
[----:B------:R-:W-:Y:S02]  /*28960*/  VIADD R10, R6, UR39 ;  /* 0x00000027060a7c36 */ /* 0x000fe40008000000 */
[----:B------:R-:W1:Y:S01]  /*28970*/  SHFL.IDX PT, R4, R3, RZ, 0x181f ;  /* 0x00181fff03047589 */ /* 0x000e6200000e0000 */
[----:B------:R-:W-:Y:S02]  /*28980*/  IMAD R2, R7, UR4, RZ ;  /* 0x0000000407027c24 */ /* 0x000fe4000f8e02ff */
[C---:B------:R-:W-:Y:S01]  /*28990*/  VIADD R11, R10.reuse, 0x10 ;  /* 0x000000100a0b7836 */ /* 0x040fe20000000000 */
[----:B------:R-:W-:Y:S01]  /*289a0*/  STL [R1+0x440], R10 ;  /* 0x0004400a01007387 */ /* 0x000fe20000100800 */
[C---:B------:R-:W-:Y:S01]  /*289b0*/  VIADD R7, R10.reuse, 0x20 ;  /* 0x000000200a077836 */ /* 0x040fe20000000000 */
[----:B------:R-:W-:-:S02]  /*289c0*/  ISETP.GE.AND P1, PT, R10, R2, PT ;  /* 0x000000020a00720c */ /* 0x000fc40003f26270 */
[----:B------:R-:W-:Y:S04]  /*289d0*/  STL [R1+0x460], R11 ;  /* 0x0004600b01007387 */ /* 0x000fe80000100800 */
[----:B------:R-:W-:Y:S07]  /*289e0*/  STL [R1+0x464], R7 ;  /* 0x0004640701007387 */ /* 0x000fee0000100800 */
[----:B------:R-:W-:-:S02]  /*289f0*/  @!P1 LEA R6, R8, UR38, 0x1 ;  /* 0x0000002608069c11 */ /* 0x000fc4000f8e08ff */
[----:B0-----:R-:W-:-:S05]  /*28a00*/  @!P1 LEA R5, P2, R9, R5, 0x1 ;  /* 0x0000000509059211 */ /* 0x001fca00078408ff */
[----:B-1----:R-:W-:-:S05]  /*28a10*/  @!P1 IMAD.X R4, RZ, RZ, R4, P2 ;  /* 0x000000ffff049224 */ /* 0x002fca00010e0604 */
[----:B------:R-:W-:-:S04]  /*28a20*/  @!P1 LOP3.LUT R5, R5, R4, RZ, 0x3c, !PT ;  /* 0x0000000405059212 */ /* 0x000fc800078e3cff */
[----:B------:R-:W-:-:S04]  /*28a30*/  @!P1 LOP3.LUT R4, R5, R4, RZ, 0x3c, !PT ;  /* 0x0000000405049212 */ /* 0x000fc800078e3cff */
[----:B------:R-:W-:-:S05]  /*28a40*/  @!P1 LOP3.LUT R5, R5, R4, RZ, 0x3c, !PT ;  /* 0x0000000405059212 */ /* 0x000fca00078e3cff */
[----:B------:R-:W-:Y:S01]  /*28a50*/  @!PT LDS RZ, [RZ] ;  /* 0x00000000fffff984 */ /* 0x000fe20000000800 */
[----:B------:R0:W-:Y:S01]  /*28a60*/  @!P1 LDGSTS.E.BYPASS.LTC128B.128 [R6+0x20400], desc[UR44][R4.64], !P0 ;  /* 0x2040000004069fae */ /* 0x0001e2000c101d6c */
[----:B------:R-:W-:-:S03]  /*28a70*/  ISETP.GE.AND P1, PT, R11, R2, PT ;  /* 0x000000020b00720c */ /* 0x000fc60003f26270 */
[----:B0-----:R-:W0:Y:S10]  /*28a80*/  SHFL.IDX PT, R5, R0, 0x1, 0x181f ;  /* 0x00381f0000057f89 */ /* 0x001e3400000e0000 */
[----:B------:R-:W-:Y:S01]  /*28a90*/  @!P1 LEA R6, R8, UR38, 0x1 ;  /* 0x0000002608069c11 */ /* 0x000fe2000f8e08ff */
[----:B------:R-:W1:Y:S01]  /*28aa0*/  SHFL.IDX PT, R4, R3, 0x1, 0x181f ;  /* 0x00381f0003047f89 */ /* 0x000e6200000e0000 */
[----:B0-----:R-:W-:-:S05]  /*28ab0*/  @!P1 LEA R5, P2, R9, R5, 0x1 ;  /* 0x0000000509059211 */ /* 0x001fca00078408ff */
[----:B-1----:R-:W-:-:S05]  /*28ac0*/  @!P1 IMAD.X R4, RZ, RZ, R4, P2 ;  /* 0x000000ffff049224 */ /* 0x002fca00010e0604 */
[----:B------:R-:W-:-:S04]  /*28ad0*/  @!P1 LOP3.LUT R5, R5, R4, RZ, 0x3c, !PT ;  /* 0x0000000405059212 */ /* 0x000fc800078e3cff */
[----:B------:R-:W-:-:S04]  /*28ae0*/  @!P1 LOP3.LUT R4, R5, R4, RZ, 0x3c, !PT ;  /* 0x0000000405049212 */ /* 0x000fc800078e3cff */
[----:B------:R-:W-:-:S05]  /*28af0*/  @!P1 LOP3.LUT R5, R5, R4, RZ, 0x3c, !PT ;  /* 0x0000000405059212 */ /* 0x000fca00078e3cff */
[----:B------:R0:W-:Y:S01]  /*28b00*/  @!P1 LDGSTS.E.BYPASS.LTC128B.128 [R6+0x20c00], desc[UR44][R4.64], !P0 ;  /* 0x20c0000004069fae */ /* 0x0001e2000c101d6c */
[----:B------:R-:W-:-:S03]  /*28b10*/  ISETP.GE.AND P1, PT, R7, R2, PT ;  /* 0x000000020700720c */ /* 0x000fc60003f26270 */
[----:B0-----:R-:W0:Y:S10]  /*28b20*/  SHFL.IDX PT, R5, R0, 0x2, 0x181f ;  /* 0x00581f0000057f89 */ /* 0x001e3400000e0000 */
[----:B------:R-:W-:Y:S01]  /*28b30*/  @!P1 LEA R6, R8, UR38, 0x1 ;  /* 0x0000002608069c11 */ /* 0x000fe2000f8e08ff */
[----:B------:R-:W1:Y:S04]  /*28b40*/  SHFL.IDX PT, R4, R3, 0x2, 0x181f ;  /* 0x00581f0003047f89 */ /* 0x000e6800000e0000 */
[----:B------:R-:W2:Y:S04]  /*28b50*/  SHFL.IDX PT, R0, R0, 0x3, 0x181f ;  /* 0x00781f0000007f89 */ /* 0x000ea800000e0000 */
[----:B------:R-:W3:Y:S01]  /*28b60*/  SHFL.IDX PT, R3, R3, 0x3, 0x181f ;  /* 0x00781f0003037f89 */ /* 0x000ee200000e0000 */
[----:B0-----:R-:W-:-:S05]  /*28b70*/  @!P1 LEA R5, P2, R9, R5, 0x1 ;  /* 0x0000000509059211 */ /* 0x001fca00078408ff */
[----:B-1----:R-:W-:-:S05]  /*28b80*/  @!P1 IMAD.X R4, RZ, RZ, R4, P2 ;  /* 0x000000ffff049224 */ /* 0x002fca00010e0604 */
[----:B------:R-:W-:-:S04]  /*28b90*/  @!P1 LOP3.LUT R5, R5, R4, RZ, 0x3c, !PT ;  /* 0x0000000405059212 */ /* 0x000fc800078e3cff */
[----:B------:R-:W-:-:S04]  /*28ba0*/  @!P1 LOP3.LUT R4, R5, R4, RZ, 0x3c, !PT ;  /* 0x0000000405049212 */ /* 0x000fc800078e3cff */
[----:B------:R-:W-:-:S05]  /*28bb0*/  @!P1 LOP3.LUT R5, R5, R4, RZ, 0x3c, !PT ;  /* 0x0000000405059212 */ /* 0x000fca00078e3cff */
[----:B--23--:R0:W-:Y:S02]  /*28bc0*/  @!P1 LDGSTS.E.BYPASS.LTC128B.128 [R6+0x21400], desc[UR44][R4.64], !P0 ;  /* 0x2140000004069fae */ /* 0x00c1e4000c101d6c */
.L_x_5243:
[----:B01----:R-:W2:Y:S02]  /*28bd0*/  LDL R4, [R1+0x440] ;  /* 0x0004400001047983 */ /* 0x003ea40000100800 */
        /* <DEDUP_REMOVED lines=13> */
[----:B-1----:R-:W1:Y:S01]  /*28cb0*/  LDC.64 R2, c[0x0][0x3d8] ;  /* 0x0000f600ff027b82 */ /* 0x002e620000000a00 */
[----:B------:R-:W-:Y:S01]  /*28cc0*/  NOP ;  /* 0x0000000000007918 */ /* 0x000fe20000000000 */
[C---:B-1----:R-:W-:Y:S01]  /*28cd0*/  IMAD R0, R2.reuse, UR43, RZ ;  /* 0x0000002b02007c24 */ /* 0x042fe2000f8e02ff */
[----:B------:R-:W-:Y:S01]  /*28ce0*/  UIADD3 UR4, UR38, 0x26400, URZ ;  /* 0x0002640026047890 */ /* 0x000fe2000fffe03f */
[----:B0-----:R-:W-:Y:S01]  /*28cf0*/  IMAD.WIDE.U32 R4, R2, UR36, RZ ;  /* 0x0000002402047c25 */ /* 0x001fe2000f8e00ff */
        /* <DEDUP_REMOVED lines=24> */
.L_x_5138:
[----:B0-----:R-:W2:Y:S01]  /*28e80*/  LDL.LU.64 R4, [R1+0x470] ;  /* 0x0004700001047983 */ /* 0x001ea20000300a00 */
[----:B------:R-:W0:Y:S01]  /*28e90*/  LDC R7, c[0x0][0x448] ;  /* 0x00011200ff077b82 */ /* 0x000e220000000800 */
[----:B------:R-:W-:Y:S02]  /*28ea0*/  ULDC.64 UR4, c[0x0][0x3e0] ;  /* 0x0000f80000047ab9 */ /* 0x000fe40000000a00 */
[----:B------:R-:W2:Y:S01]  /*28eb0*/  LDL.LU.64 R2, [R1+0x458] ;  /* 0x0004580001027983 */ /* 0x000ea20000300a00 */
[----:B------:R-:W1:Y:S01]  /*28ec0*/  S2R R0, SR_CTAID.Z ;  /* 0x0000000000007919 */ /* 0x000e620000002700 */
[----:B0-----:R-:W-:Y:S02]  /*28ed0*/  ISETP.NE.AND P0, PT, R7, 0x1, PT ;  /* 0x000000010700780c */ /* 0x001fe40003f05270 */
[----:B-1----:R-:W-:-:S05]  /*28ee0*/  SHF.R.S32.HI R0, RZ, 0x1f, R0 ;  /* 0x0000001fff007819 */ /* 0x002fca0000011400 */
[----:B------:R-:W-:Y:S01]  /*28ef0*/  IMAD R0, R0, UR4, RZ ;  /* 0x0000000400007c24 */ /* 0x000fe2000f8e02ff */
[----:B------:R-:W0:Y:S02]  /*28f00*/  S2R R8, SR_TID.X ;  /* 0x0000000000087919 */ /* 0x000e240000002100 */
[----:B0-----:R-:W-:-:S05]  /*28f10*/  IMAD.SHL.U32 R10, R8, 0x8, RZ ;  /* 0x00000008080a7824 */ /* 0x001fca00078e00ff */
[----:B------:R-:W-:Y:S02]  /*28f20*/  LOP3.LUT R10, R10, 0x38, RZ, 0xc0, !PT ;  /* 0x000000380a0a7812 */ /* 0x000fe400078ec0ff */
[----:B------:R-:W-:Y:S01]  /*28f30*/  LOP3.LUT R17, R17, 0xfffffff7, RZ, 0xc0, !PT ;  /* 0xfffffff711117812 */ /* 0x000fe200078ec0ff */
[----:B--2---:R-:W-:Y:S02]  /*28f40*/  IMAD.MOV.U32 R2, RZ, RZ, R4 ;  /* 0x000000ffff027224 */ /* 0x004fe400078e0004 */
[----:B------:R-:W0:Y:S01]  /*28f50*/  S2R R4, SR_CTAID.Z ;  /* 0x0000000000047919 */ /* 0x000e220000002700 */
[----:B------:R-:W1:Y:S01]  /*28f60*/  S2R R5, SR_TID.X ;  /* 0x0000000000057919 */ /* 0x000e620000002100 */
[C---:B0-----:R-:W-:Y:S02]  /*28f70*/  IMAD R0, R4.reuse, UR5, R0 ;  /* 0x0000000504007c24 */ /* 0x041fe4000f8e0200 */
[----:B------:R-:W-:Y:S01]  /*28f80*/  IMAD.WIDE.U32 R2, R4, UR4, R2 ;  /* 0x0000000404027c25 */ /* 0x000fe2000f8e0002 */
[----:B------:R-:W-:-:S03]  /*28f90*/  ULDC.64 UR4, c[0x0][0x3d0] ;  /* 0x0000f40000047ab9 */ /* 0x000fc60000000a00 */
[----:B------:R-:W-:Y:S02]  /*28fa0*/  IMAD.IADD R3, R3, 0x1, R0 ;  /* 0x0000000103037824 */ /* 0x000fe400078e0200 */
[----:B------:R-:W0:Y:S01]  /*28fb0*/  @P0 LDC R0, c[0x0][0x44c] ;  /* 0x00011300ff000b82 */ /* 0x000e220000000800 */
[C---:B-1----:R-:W-:Y:S01]  /*28fc0*/  LOP3.LUT R4, R5.reuse, 0x7f, RZ, 0xc0, !PT ;  /* 0x0000007f05047812 */ /* 0x042fe200078ec0ff */
[----:B------:R-:W-:-:S06]  /*28fd0*/  IMAD.SHL.U32 R15, R5, 0x10, RZ ;  /* 0x00000010050f7824 */ /* 0x000fcc00078e00ff */
[----:B------:R-:W1:Y:S01]  /*28fe0*/  @P0 LDC R5, c[0x0][0x450] ;  /* 0x00011400ff050b82 */ /* 0x000e620000000800 */
[----:B------:R-:W-:-:S04]  /*28ff0*/  SHF.R.U32.HI R6, RZ, 0x3, R4 ;  /* 0x00000003ff067819 */ /* 0x000fc80000011604 */
[----:B------:R-:W-:-:S05]  /*29000*/  LOP3.LUT R6, R6, 0x70, R15, 0xf8, !PT ;  /* 0x0000007006067812 */ /* 0x000fca00078ef80f */
[----:B------:R-:W-:-:S04]  /*29010*/  VIADD R6, R6, UR39 ;  /* 0x0000002706067c36 */ /* 0x000fc80008000000 */
[----:B0-----:R-:W-:-:S04]  /*29020*/  @P0 IMAD.HI.U32 R0, R6, R0, RZ ;  /* 0x0000000006000227 */ /* 0x001fc800078e00ff */
[----:B------:R-:W-:Y:S01]  /*29030*/  IMAD.MOV.U32 R4, RZ, RZ, R6 ;  /* 0x000000ffff047224 */ /* 0x000fe200078e0006 */
[----:B-1----:R-:W-:-:S04]  /*29040*/  @P0 SHF.R.U32.HI R4, RZ, R5, R0 ;  /* 0x00000005ff040219 */ /* 0x002fc80000011600 */
[--C-:B------:R-:W-:Y:S01]  /*29050*/  SHF.R.S32.HI R5, RZ, 0x1f, R4.reuse ;  /* 0x0000001fff057819 */ /* 0x100fe20000011404 */
[----:B------:R-:W-:-:S04]  /*29060*/  IMAD.MOV R0, RZ, RZ, -R4 ;  /* 0x000000ffff007224 */ /* 0x000fc800078e0a04 */
[----:B------:R-:W-:Y:S02]  /*29070*/  IMAD R0, R7, R0, R6 ;  /* 0x0000000007007224 */ /* 0x000fe400078e0206 */
[----:B------:R-:W-:Y:S02]  /*29080*/  IMAD R5, R5, UR4, RZ ;  /* 0x0000000405057c24 */ /* 0x000fe4000f8e02ff */
[----:B------:R-:W-:-:S04]  /*29090*/  IMAD.WIDE.U32 R2, R4, UR4, R2 ;  /* 0x0000000404027c25 */ /* 0x000fc8000f8e0002 */
        /* <DEDUP_REMOVED lines=56> */
[----:B------:R-:W-:Y:S01]  /*29420*/  LOP3.LUT R17, R17, 0xffffdfff, RZ, 0xc0, !PT ;  /* 0xffffdfff11117812 */ /* 0x000fe200078ec0ff */
[----:B------:R-:W5:Y:S03]  /*29430*/  SHFL.IDX PT, R3, R0, RZ, 0x181f ;  /* 0x00181fff00037589 */ /* 0x000f6600000e0000 */
[----:B------:R-:W-:-:S04]  /*29440*/  @P1 LOP3.LUT R17, R17, 0x2000, RZ, 0xfc, !PT ;  /* 0x0000200011111812 */ /* 0x000fc800078efcff */
[C---:B------:R-:W-:Y:S02]  /*29450*/  LOP3.LUT P1, RZ, R17.reuse, 0x8, RZ, 0xc0, !PT ;  /* 0x0000000811ff7812 */ /* 0x040fe4000782c0ff */
        /* <DEDUP_REMOVED lines=11> */
[----:B------:R-:W0:Y:S10]  /*29510*/  SHFL.IDX PT, R2, R6, RZ, 0x181f ;  /* 0x00181fff06027589 */ /* 0x000e3400000e0000 */
[----:B-----5:R-:W-:-:S02]  /*29520*/  @!P2 LEA R3, P6, R13, R3, 0x1 ;  /* 0x000000030d03a211 */ /* 0x020fc400078c08ff */
[----:B------:R-:W-:-:S04]  /*29530*/  @!P2 LOP3.LUT R8, R4, 0x40, RZ, 0xc0, !PT ;  /* 0x000000400408a812 */ /* 0x000fc800078ec0ff */
[----:B------:R-:W-:Y:S02]  /*29540*/  @!P2 SHF.R.U32.HI R8, RZ, 0x2, R8 ;  /* 0x00000002ff08a819 */ /* 0x000fe40000011608 */
[----:B------:R-:W-:Y:S02]  /*29550*/  @!P2 LEA R9, R11, UR38, 0x1 ;  /* 0x000000260b09ac11 */ /* 0x000fe4000f8e08ff */
[----:B------:R-:W-:Y:S01]  /*29560*/  @!P2 ISETP.NE.U32.AND P4, PT, R8, RZ, PT ;  /* 0x000000ff0800a20c */ /* 0x000fe20003f85070 */
[----:B0-----:R-:W-:-:S05]  /*29570*/  @!P2 IMAD.X R2, RZ, RZ, R2, P6 ;  /* 0x000000ffff02a224 */ /* 0x001fca00030e0602 */
[----:B------:R-:W-:-:S04]  /*29580*/  @!P2 LOP3.LUT R3, R3, R2, RZ, 0x3c, !PT ;  /* 0x000000020303a212 */ /* 0x000fc800078e3cff */
[----:B------:R-:W-:Y:S02]  /*29590*/  @!P2 LOP3.LUT R2, R3, R2, RZ, 0x3c, !PT ;  /* 0x000000020302a212 */ /* 0x000fe400078e3cff */
[----:B------:R-:W-:Y:S02]  /*295a0*/  @!P2 LOP3.LUT R8, R5, 0x80, RZ, 0xc0, !PT ;  /* 0x000000800508a812 */ /* 0x000fe400078ec0ff */
        /* <DEDUP_REMOVED lines=14> */
[----:B---3--:R-:W-:-:S13]  /*29690*/  ISETP.GE.AND P2, PT, R10, R7, PT ;  /* 0x000000070a00720c */ /* 0x008fda0003f46270 */
        /* <DEDUP_REMOVED lines=19> */
[----:B------:R-:W-:-:S13]  /*297d0*/  @!P2 ISETP.NE.U32.AND P4, PT, R8, RZ, PT ;  /* 0x000000ff0800a20c */ /* 0x000fda0003f85070 */
[----:B------:R0:W-:Y:S01]  /*297e0*/  @!P2 LDGSTS.E.BYPASS.LTC128B.128 [R21+0x34c00], desc[UR44][R2.64+0x380], P4 ;  /* 0x34c003800215afae */ /* 0x0001e2000a101d6c */
[----:B----4-:R-:W-:-:S03]  /*297f0*/  ISETP.GE.AND P2, PT, R15, R7, PT ;  /* 0x000000070f00720c */ /* 0x010fc60003f46270 */
[----:B0-----:R-:W0:Y:S04]  /*29800*/  SHFL.IDX PT, R3, R0, 0x2, 0x181f ;  /* 0x00581f0000037f89 */ /* 0x001e2800000e0000 */
[----:B------:R-:W1:Y:S06]  /*29810*/  SHFL.IDX PT, R2, R6, 0x2, 0x181f ;  /* 0x00581f0006027f89 */ /* 0x000e6c00000e0000 */
[----:B------:R-:W-:-:S02]  /*29820*/  @!P2 LOP3.LUT R8, R4, 0x40, RZ, 0xc0, !PT ;  /* 0x000000400408a812 */ /* 0x000fc400078ec0ff */
[----:B0-----:R-:W-:-:S05]  /*29830*/  @!P2 LEA R3, P4, R13, R3, 0x1 ;  /* 0x000000030d03a211 */ /* 0x001fca00078808ff */
[----:B-1----:R-:W-:Y:S01]  /*29840*/  @!P2 IMAD.X R2, RZ, RZ, R2, P4 ;  /* 0x000000ffff02a224 */ /* 0x002fe200020e0602 */
[----:B------:R-:W-:-:S04]  /*29850*/  LOP3.LUT P4, RZ, R17, 0x10, RZ, 0xc0, !PT ;  /* 0x0000001011ff7812 */ /* 0x000fc8000788c0ff */
[----:B------:R-:W-:-:S04]  /*29860*/  @!P2 LOP3.LUT R3, R3, R2, RZ, 0x3c, !PT ;  /* 0x000000020303a212 */ /* 0x000fc800078e3cff */
[----:B------:R-:W-:Y:S02]  /*29870*/  @!P2 LOP3.LUT R2, R3, R2, RZ, 0x3c, !PT ;  /* 0x000000020302a212 */ /* 0x000fe400078e3cff */
[----:B------:R-:W-:Y:S02]  /*29880*/  @!P2 LEA R9, R11, UR38, 0x1 ;  /* 0x000000260b09ac11 */ /* 0x000fe4000f8e08ff */
[----:B------:R-:W-:Y:S02]  /*29890*/  @!P2 LOP3.LUT R3, R3, R2, RZ, 0x3c, !PT ;  /* 0x000000020303a212 */ /* 0x000fe400078e3cff */
[----:B------:R-:W-:-:S03]  /*298a0*/  @!P2 SHF.R.U32.HI R8, RZ, 0x2, R8 ;  /* 0x00000002ff08a819 */ /* 0x000fc60000011608 */
        /* <DEDUP_REMOVED lines=14> */
.L_x_5253:
[----:B0-----:R-:W4:Y:S01]  /*29990*/  LDL.LU R0, [R1+0x478] ;  /* 0x0004780001007983 */ /* 0x001f220000300800 */
[----:B------:R-:W-:Y:S01]  /*299a0*/  BSSY B0, `(.L_x_5140) ;  /* 0x0000024000007945 */ /* 0x000fe20003800000 */
[----:B----4-:R-:W-:-:S13]  /*299b0*/  ISETP.GE.AND P2, PT, R0, R7, PT ;  /* 0x000000070000720c */ /* 0x010fda0003f46270 */
[----:B------:R-:W-:Y:S05]  /*299c0*/  @P2 BRA `(.L_x_5141) ;  /* 0x0000000000842947 */ /* 0x000fea0003800000 */
[----:B------:R-:W0:Y:S01]  /*299d0*/  S2R R0, SR_TID.X ;  /* 0x0000000000007919 */ /* 0x000e220000002100 */
[C---:B------:R-:W-:Y:S02]  /*299e0*/  LOP3.LUT P6, RZ, R17.reuse, 0x10, RZ, 0xc0, !PT ;  /* 0x0000001011ff7812 */ /* 0x040fe400078cc0ff */
[C---:B------:R-:W-:Y:S01]  /*299f0*/  LOP3.LUT P4, RZ, R17.reuse, 0x8, RZ, 0xc0, !PT ;  /* 0x0000000811ff7812 */ /* 0x040fe2000788c0ff */
[----:B---3--:R-:W3:Y:S01]  /*29a00*/  S2R R3, SR_TID.X ;  /* 0x0000000000037919 */ /* 0x008ee20000002100 */
        /* <DEDUP_REMOVED lines=29> */
.L_x_5141:
[----:B------:R-:W-:Y:S05]  /*29be0*/  BSYNC B0 ;  /* 0x0000000000007941 */ /* 0x000fea0003800000 */
.L_x_5140:
[----:B------:R-:W-:Y:S01]  /*29bf0*/  NOP ;  /* 0x0000000000007918 */ /* 0x000fe20000000000 */
[----:B------:R-:W-:Y:S01]  /*29c00*/  SYNCS.ARRIVE.TRANS64.RED.A0T1 RZ, [UR38+0x38810], RZ ;  /* 0x038810ffffff79a7 */ /* 0x000fe20008200426 */
[----:B0--3--:R-:W-:Y:S01]  /*29c10*/  IMAD.MOV.U32 R2, RZ, RZ, 0x1 ;  /* 0x00000001ff027424 */ /* 0x009fe200078e00ff */
[----:B------:R-:W-:Y:S04]  /*29c20*/  ARRIVES.LDGSTSBAR.64.TRANSCNT [UR38+0x38810] ;  /* 0x03881000ff0079b0 */ /* 0x000fe80008000aa6 */
[----:B------:R-:W-:Y:S01]  /*29c30*/  SHF.L.U32 R2, R2, 0x1f, RZ ;  /* 0x0000001f02027819 */ /* 0x000fe200000006ff */
[----:B------:R-:W-:Y:S01]  /*29c40*/  NOP ;  /* 0x0000000000007918 */ /* 0x000fe20000000000 */
[----:B------:R-:W-:Y:S02]  /*29c50*/  SYNCS.ARRIVE.TRANS64.A1T0 RZ, [UR38+0x38810], RZ ;  /* 0x038810ffffff79a7 */ /* 0x000fe40008100026 */
[----:B------:R-:W0:Y:S02]  /*29c60*/  SYNCS.PHASECHK.TRANS64.TRYWAIT P0, [UR38+0x38820], R2 ;  /* 0x03882002ff0075a7 */ /* 0x000e240008000166 */
[----:B0-----:R-:W-:Y:S05]  /*29c70*/  @!P0 BRA `(.L_x_5142) ;  /* 0x0000004000dc8947 */ /* 0x001fea0003800000 */
.L_x_5254:
        /* <DEDUP_REMOVED lines=9> */
.L_x_5255:
        /* <DEDUP_REMOVED lines=8> */
.L_x_5147:
[----:B------:R-:W-:Y:S05]  /*29d90*/  BSYNC B1 ;  /* 0x0000000000017941 */ /* 0x000fea0003800000 */
.L_x_5146:
        /* <DEDUP_REMOVED lines=11> */
.L_x_5148:
        /* <DEDUP_REMOVED lines=13> */
.L_x_5149:
        /* <DEDUP_REMOVED lines=13> */
.L_x_5150:
        /* <DEDUP_REMOVED lines=13> */
.L_x_5151:
        /* <DEDUP_REMOVED lines=13> */
.L_x_5152:
        /* <DEDUP_REMOVED lines=13> */
.L_x_5153:
        /* <DEDUP_REMOVED lines=13> */
.L_x_5154:
        /* <DEDUP_REMOVED lines=13> */
.L_x_5155:
        /* <DEDUP_REMOVED lines=8> */
.L_x_5144:
[----:B------:R-:W-:Y:S05]  /*2a480*/  BSYNC B0 ;  /* 0x0000000000007941 */ /* 0x000fea0003800000 */
.L_x_5143:
[----:B------:R-:W3:Y:S04]  /*2a490*/  LDL.LU R4, [R1+0x468] ;  /* 0x0004680001047983 */ /* 0x000ee80000300800 */
[----:B0-----:R-:W4:Y:S01]  /*2a4a0*/  LDL R3, [R1+0x448] ;  /* 0x0004480001037983 */ /* 0x001f220000100800 */
[----:B------:R-:W-:Y:S02]  /*2a4b0*/  IMAD.MOV.U32 R7, RZ, RZ, RZ ;  /* 0x000000ffff077224 */ /* 0x000fe400078e00ff */
[----:B-1----:R-:W-:Y:S02]  /*2a4c0*/  IMAD.MOV.U32 R6, RZ, RZ, 0x1 ;  /* 0x00000001ff067424 */ /* 0x002fe400078e00ff */
[----:B---3--:R-:W-:-:S05]  /*2a4d0*/  VIADD R8, R4, 0xfffffffe ;  /* 0xfffffffe04087836 */ /* 0x008fca0000000000 */
[----:B----4-:R-:W-:-:S13]  /*2a4e0*/  ISETP.GE.AND P0, PT, R8, R3, PT ;  /* 0x000000030800720c */ /* 0x010fda0003f06270 */
[----:B------:R-:W-:Y:S05]  /*2a4f0*/  @!P0 BRA `(.L_x_5119) ;  /* 0x00000024000c8947 */ /* 0x000fea0003800000 */
[----:B------:R-:W3:Y:S04]  /*2a500*/  LDL.LU R5, [R1+0x454] ;  /* 0x0004540001057983 */ /* 0x000ee80000300800 */
[----:B------:R-:W4:Y:S01]  /*2a510*/  LDL.LU R4, [R1+0x450] ;  /* 0x0004500001047983 */ /* 0x000f220000300800 */
[----:B------:R-:W-:Y:S01]  /*2a520*/  UIADD3 UR4, UR40, 0x1, URZ ;  /* 0x0000000128047890 */ /* 0x000fe2000fffe03f */
[----:B------:R-:W-:Y:S01]  /*2a530*/  LOP3.LUT R3, RZ, R3, RZ, 0x33, !PT ;  /* 0x00000003ff037212 */ /* 0x000fe200078e33ff */
[----:B------:R-:W-:-:S04]  /*2a540*/  IMAD.MOV.U32 R6, RZ, RZ, 0x1 ;  /* 0x00000001ff067424 */ /* 0x000fc800078e00ff */
[----:B---3--:R-:W-:Y:S01]  /*2a550*/  IMAD R0, R5, UR4, RZ ;  /* 0x0000000405007c24 */ /* 0x008fe2000f8e02ff */
[----:B------:R-:W-:-:S04]  /*2a560*/  ULOP3.LUT UR4, URZ, UR41, URZ, 0x33, !UPT ;  /* 0x000000293f047292 */ /* 0x000fc8000f8e333f */
[----:B------:R-:W-:-:S04]  /*2a570*/  LOP3.LUT R0, RZ, R0, RZ, 0x33, !PT ;  /* 0x00000000ff007212 */ /* 0x000fc800078e33ff */
[----:B----4-:R-:W-:Y:S01]  /*2a580*/  VIADDMNMX R0, R0, -R4, UR4, !PT ;  /* 0x0000000400007e46 */ /* 0x010fe2000f800904 */
[----:B------:R-:W-:Y:S01]  /*2a590*/  ULOP3.LUT UR4, URZ, UR42, URZ, 0x33, !UPT ;  /* 0x0000002a3f047292 */ /* 0x000fe2000f8e333f */
[----:B------:R-:W0:Y:S05]  /*2a5a0*/  S2R R4, SR_TID.X ;  /* 0x0000000000047919 */ /* 0x000e2a0000002100 */
[----:B------:R-:W-:-:S04]  /*2a5b0*/  VIMNMX R0, R0, UR4, !PT ;  /* 0x0000000400007c48 */ /* 0x000fc8000ffe0100 */
[----:B------:R-:W-:-:S05]  /*2a5c0*/  VIADDMNMX R3, R0, 0x2, R3, !PT ;  /* 0x0000000200037846 */ /* 0x000fca0007800103 */
[----:B------:R-:W-:-:S05]  /*2a5d0*/  VIADD R5, R3, 0xfffffffe ;  /* 0xfffffffe03057836 */ /* 0x000fca0000000000 */
[-C--:B------:R-:W-:Y:S02]  /*2a5e0*/  ISETP.NE.AND P0, PT, R5, R0.reuse, PT ;  /* 0x000000000500720c */ /* 0x080fe40003f05270 */
[----:B------:R-:W-:-:S05]  /*2a5f0*/  LOP3.LUT R0, RZ, R0, RZ, 0x33, !PT ;  /* 0x00000000ff007212 */ /* 0x000fca00078e33ff */
[----:B------:R-:W-:Y:S02]  /*2a600*/  IMAD.IADD R2, R3, 0x1, R0 ;  /* 0x0000000103027824 */ /* 0x000fe400078e0200 */
[----:B------:R-:W-:-:S03]  /*2a610*/  IMAD.MOV.U32 R0, RZ, RZ, 0x1 ;  /* 0x00000001ff007424 */ /* 0x000fc600078e00ff */
[----:B------:R-:W-:Y:S02]  /*2a620*/  LOP3.LUT R11, R2, 0x1, RZ, 0xc0, !PT ;  /* 0x00000001020b7812 */ /* 0x000fe400078ec0ff */
[----:B0-----:R-:W-:Y:S01]  /*2a630*/  LOP3.LUT R10, R4, 0x1f, RZ, 0xc0, !PT ;  /* 0x0000001f040a7812 */ /* 0x001fe200078ec0ff */
[----:B------:R-:W-:Y:S06]  /*2a640*/  @!P0 BRA `(.L_x_5156) ;  /* 0x0000001400d48947 */ /* 0x000fec0003800000 */
[----:B------:R-:W-:Y:S01]  /*2a650*/  BSSY B0, `(.L_x_5156) ;  /* 0x0000174000007945 */ /* 0x000fe20003800000 */
[----:B------:R-:W-:Y:S02]  /*2a660*/  IMAD.IADD R9, R2, 0x1, -R11 ;  /* 0x0000000102097824 */ /* 0x000fe400078e0a0b */
[----:B------:R-:W-:-:S07]  /*2a670*/  IMAD.MOV.U32 R0, RZ, RZ, 0x1 ;  /* 0x00000001ff007424 */ /* 0x000fce00078e00ff */
.L_x_5197:
        /* <DEDUP_REMOVED lines=27> */
.L_x_5159:
[----:B------:R-:W1:Y:S01]  /*2a830*/  S2R R2, SR_TID.X ;  /* 0x0000000000027919 */ /* 0x000e620000002100 */
[----:B------:R-:W-:Y:S01]  /*2a840*/  BSSY B2, `(.L_x_5160) ;  /* 0x0000006000027945 */ /* 0x000fe20003800000 */
[----:B-1----:R-:W-:Y:S02]  /*2a850*/  LOP3.LUT R3, R2, 0x7f, RZ, 0xc0, !PT ;  /* 0x0000007f02037812 */ /* 0x002fe400078ec0ff */
[----:B------:R-:W-:Y:S02]  /*2a860*/  SHF.L.U32 R2, R0, 0x1f, RZ ;  /* 0x0000001f00027819 */ /* 0x000fe400000006ff */
[----:B------:R-:W-:Y:S02]  /*2a870*/  ISETP.NE.AND P2, PT, R3, RZ, PT ;  /* 0x000000ff0300720c */ /* 0x000fe40003f45270 */
[----:B------:R-:W1:Y:S02]  /*2a880*/  SYNCS.PHASECHK.TRANS64.TRYWAIT P0, [UR38+0x38848], R2 ;  /* 0x03884802ff0075a7 */ /* 0x000e640008000166 */
[----:B-1----:R-:W-:Y:S09]  /*2a890*/  @!P0 BRA `(.L_x_5161) ;  /* 0x0000003800048947 */ /* 0x002ff20003800000 */
.L_x_5256:
[----:B------:R-:W-:Y:S05]  /*2a8a0*/  BSYNC B2 ;  /* 0x0000000000027941 */ /* 0x000fea0003800000 */
.L_x_5160:
[----:B------:R-:W-:Y:S04]  /*2a8b0*/  BSSY B2, `(.L_x_5162) ;  /* 0x0000007000027945 */ /* 0x000fe80003800000 */
[----:B------:R-:W-:Y:S05]  /*2a8c0*/  @P2 BRA `(.L_x_5163) ;  /* 0x0000000000142947 */ /* 0x000fea0003800000 */
[----:B------:R-:W-:Y:S01]  /*2a8d0*/  ISETP.NE.AND P0, PT, R10, RZ, PT ;  /* 0x000000ff0a00720c */ /* 0x000fe20003f05270 */
[----:B-1----:R-:W-:-:S04]  /*2a8e0*/  IMAD.MOV.U32 R3, RZ, RZ, 0x2000 ;  /* 0x00002000ff037424 */ /* 0x002fc800078e00ff */
[----:B------:R3:W-:Y:S08]  /*2a8f0*/  SYNCS.ARRIVE.TRANS64 RZ, [UR38+0x38838], R3 ;  /* 0x03883803ffff79a7 */ /* 0x0007f00008000026 */
[----:B---3--:R-:W-:Y:S05]  /*2a900*/  @!P0 BRA `(.L_x_5163) ;  /* 0x0000000000048947 */ /* 0x008fea0003800000 */
[----:B------:R-:W-:Y:S01]  /*2a910*/  BPT.TRAP 0x1 ;  /* 0x000000040000795c */ /* 0x000fe20000300000 */
.L_x_5163:
[----:B------:R-:W-:Y:S05]  /*2a920*/  BSYNC B2 ;  /* 0x0000000000027941 */ /* 0x000fea0003800000 */
.L_x_5162:
        /* <DEDUP_REMOVED lines=11> */
.L_x_5164:
        /* <DEDUP_REMOVED lines=10> */
.L_x_5257:
[----:B------:R-:W-:Y:S05]  /*2aa80*/  BSYNC B2 ;  /* 0x0000000000027941 */ /* 0x000fea0003800000 */
.L_x_5165:
        /* <DEDUP_REMOVED lines=9> */
.L_x_5168:
[----:B------:R-:W-:Y:S05]  /*2ab20*/  BSYNC B2 ;  /* 0x0000000000027941 */ /* 0x000fea0003800000 */
.L_x_5167:
        /* <DEDUP_REMOVED lines=9> */
.L_x_5169:
        /* <DEDUP_REMOVED lines=13> */
.L_x_5170:
        /* <DEDUP_REMOVED lines=13> */
.L_x_5171:
        /* <DEDUP_REMOVED lines=13> */
.L_x_5172:
        /* <DEDUP_REMOVED lines=13> */
.L_x_5173:
        /* <DEDUP_REMOVED lines=13> */
.L_x_5174:
        /* <DEDUP_REMOVED lines=13> */
.L_x_5175:
        /* <DEDUP_REMOVED lines=13> */
.L_x_5176:
        /* <DEDUP_REMOVED lines=8> */
.L_x_5158:
[----:B------:R-:W-:Y:S05]  /*2b1f0*/  BSYNC B1 ;  /* 0x0000000000017941 */ /* 0x000fea0003800000 */
.L_x_5157:
[----:B------:R-:W-:Y:S01]  /*2b200*/  LOP3.LUT P3, RZ, R17, 0x2, RZ, 0xc0, !PT ;  /* 0x0000000211ff7812 */ /* 0x000fe2000786c0ff */
[----:B------:R-:W-:Y:S01]  /*2b210*/  BSSY B1, `(.L_x_5177) ;  /* 0x00000b5000017945 */ /* 0x000fe20003800000 */
[----:B------:R-:W-:-:S11]  /*2b220*/  LOP3.LUT R0, R0, 0x1, RZ, 0x3c, !PT ;  /* 0x0000000100007812 */ /* 0x000fd600078e3cff */
[----:B------:R-:W-:Y:S05]  /*2b230*/  @!P3 BRA `(.L_x_5178) ;  /* 0x0000000800c8b947 */ /* 0x000fea0003800000 */
[----:B------:R-:W-:Y:S01]  /*2b240*/  LOP3.LUT P3, RZ, R17, 0x1, RZ, 0xc0, !PT ;  /* 0x0000000111ff7812 */ /* 0x000fe2000786c0ff */
[----:B------:R-:W-:-:S12]  /*2b250*/  VIADD R12, R8, 0xffffffff ;  /* 0xffffffff080c7836 */ /* 0x000fd80000000000 */
[----:B------:R-:W-:Y:S05]  /*2b260*/  @!P3 BRA `(.L_x_5179) ;  /* 0x000000000048b947 */ /* 0x000fea0003800000 */
[----:B------:R-:W0:Y:S01]  /*2b270*/  LDC R5, c[0x0][0x43c] ;  /* 0x00010f00ff057b82 */ /* 0x000e220000000800 */
        /* <DEDUP_REMOVED lines=17> */
.L_x_5179:
[----:B------:R-:W1:Y:S01]  /*2b390*/  S2R R2, SR_TID.X ;  /* 0x0000000000027919 */ /* 0x000e620000002100 */
[----:B------:R-:W-:Y:S01]  /*2b3a0*/  BSSY B2, `(.L_x_5180) ;  /* 0x0000006000027945 */ /* 0x000fe20003800000 */
[----:B-1----:R-:W-:Y:S02]  /*2b3b0*/  LOP3.LUT R3, R2, 0x7f, RZ, 0xc0, !PT ;  /* 0x0000007f02037812 */ /* 0x002fe400078ec0ff */
[----:B------:R-:W-:Y:S02]  /*2b3c0*/  SHF.L.U32 R2, R0, 0x1f, RZ ;  /* 0x0000001f00027819 */ /* 0x000fe400000006ff */
[----:B------:R-:W-:Y:S02]  /*2b3d0*/  ISETP.NE.AND P2, PT, R3, RZ, PT ;  /* 0x000000ff0300720c */ /* 0x000fe40003f45270 */
[----:B------:R-:W1:Y:S02]  /*2b3e0*/  SYNCS.PHASECHK.TRANS64.TRYWAIT P0, [UR38+0x38840], R2 ;  /* 0x03884002ff0075a7 */ /* 0x000e640008000166 */
[----:B-1----:R-:W-:Y:S09]  /*2b3f0*/  @!P0 BRA `(.L_x_5181) ;  /* 0x0000002c005c8947 */ /* 0x002ff20003800000 */
.L_x_5258:
[----:B------:R-:W-:Y:S05]  /*2b400*/  BSYNC B2 ;  /* 0x0000000000027941 */ /* 0x000fea0003800000 */
.L_x_5180:
[----:B------:R-:W-:Y:S04]  /*2b410*/  BSSY B2, `(.L_x_5182) ;  /* 0x0000007000027945 */ /* 0x000fe80003800000 */
[----:B------:R-:W-:Y:S05]  /*2b420*/  @P2 BRA `(.L_x_5183) ;  /* 0x0000000000142947 */ /* 0x000fea0003800000 */
[----:B------:R-:W-:Y:S01]  /*2b430*/  ISETP.NE.AND P0, PT, R10, RZ, PT ;  /* 0x000000ff0a00720c */ /* 0x000fe20003f05270 */
[----:B-1----:R-:W-:-:S04]  /*2b440*/  IMAD.MOV.U32 R3, RZ, RZ, 0x2000 ;  /* 0x00002000ff037424 */ /* 0x002fc800078e00ff */
[----:B------:R3:W-:Y:S08]  /*2b450*/  SYNCS.ARRIVE.TRANS64 RZ, [UR38+0x38830], R3 ;  /* 0x03883003ffff79a7 */ /* 0x0007f00008000026 */
[----:B---3--:R-:W-:Y:S05]  /*2b460*/  @!P0 BRA `(.L_x_5183) ;  /* 0x0000000000048947 */ /* 0x008fea0003800000 */
[----:B------:R-:W-:Y:S01]  /*2b470*/  BPT.TRAP 0x1 ;  /* 0x000000040000795c */ /* 0x000fe20000300000 */
.L_x_5183:
[----:B------:R-:W-:Y:S05]  /*2b480*/  BSYNC B2 ;  /* 0x0000000000027941 */ /* 0x000fea0003800000 */
.L_x_5182:
        /* <DEDUP_REMOVED lines=11> */
.L_x_5184:
        /* <DEDUP_REMOVED lines=11> */
.L_x_5259:
[----:B------:R-:W-:Y:S05]  /*2b5f0*/  BSYNC B2 ;  /* 0x0000000000027941 */ /* 0x000fea0003800000 */
.L_x_5185:
        /* <DEDUP_REMOVED lines=9> */
.L_x_5188:
[----:B------:R-:W-:Y:S05]  /*2b690*/  BSYNC B2 ;  /* 0x0000000000027941 */ /* 0x000fea0003800000 */
.L_x_5187:
        /* <DEDUP_REMOVED lines=9> */
.L_x_5189:
        /* <DEDUP_REMOVED lines=13> */
.L_x_5190:
        /* <DEDUP_REMOVED lines=13> */
.L_x_5191:
        /* <DEDUP_REMOVED lines=13> */
.L_x_5192:
        /* <DEDUP_REMOVED lines=13> */
.L_x_5193:
        /* <DEDUP_REMOVED lines=13> */
.L_x_5194:
        /* <DEDUP_REMOVED lines=13> */
.L_x_5195:
        /* <DEDUP_REMOVED lines=13> */
.L_x_5196:
        /* <DEDUP_REMOVED lines=8> */
.L_x_5178:
[----:B------:R-:W-:Y:S05]  /*2bd60*/  BSYNC B1 ;  /* 0x0000000000017941 */ /* 0x000fea0003800000 */
.L_x_5177:
[----:B------:R-:W-:Y:S01]  /*2bd70*/  VIADD R8, R8, 0xfffffffe ;  /* 0xfffffffe08087836 */ /* 0x000fe20000000000 */
[----:B------:R-:W-:Y:S06]  /*2bd80*/  @P1 BRA `(.L_x_5197) ;  /* 0xffffffe8003c1947 */ /* 0x000fec000383ffff */
[----:B------:R-:W-:Y:S05]  /*2bd90*/  BSYNC B0 ;  /* 0x0000000000007941 */ /* 0x000fea0003800000 */
.L_x_5156:
        /* <DEDUP_REMOVED lines=8> */
[----:B------:R-:W-:Y:S02]  /*2be20*/  ULDC.64 UR4, c[0x0][0x428] ;  /* 0x00010a0000047ab9 */ /* 0x000fe40000000a00 */
        /* <DEDUP_REMOVED lines=16> */
.L_x_5200:
[----:B------:R-:W1:Y:S01]  /*2bf30*/  S2R R2, SR_TID.X ;  /* 0x0000000000027919 */ /* 0x000e620000002100 */
[----:B------:R-:W-:Y:S01]  /*2bf40*/  BSSY B1, `(.L_x_5201) ;  /* 0x0000006000017945 */ /* 0x000fe20003800000 */
[----:B-1----:R-:W-:Y:S02]  /*2bf50*/  LOP3.LUT R3, R2, 0x7f, RZ, 0xc0, !PT ;  /* 0x0000007f02037812 */ /* 0x002fe400078ec0ff */
[----:B------:R-:W-:Y:S02]  /*2bf60*/  SHF.L.U32 R2, R0, 0x1f, RZ ;  /* 0x0000001f00027819 */ /* 0x000fe400000006ff */
[----:B------:R-:W-:Y:S02]  /*2bf70*/  ISETP.NE.AND P1, PT, R3, RZ, PT ;  /* 0x000000ff0300720c */ /* 0x000fe40003f25270 */
[----:B------:R-:W1:Y:S02]  /*2bf80*/  SYNCS.PHASECHK.TRANS64.TRYWAIT P0, [UR38+0x38848], R2 ;  /* 0x03884802ff0075a7 */ /* 0x000e640008000166 */
[----:B-1----:R-:W-:Y:S09]  /*2bf90*/  @!P0 BRA `(.L_x_5202) ;  /* 0x0000002000a48947 */ /* 0x002ff20003800000 */
.L_x_5260:
[----:B------:R-:W-:Y:S05]  /*2bfa0*/  BSYNC B1 ;  /* 0x0000000000017941 */ /* 0x000fea0003800000 */
.L_x_5201:
[----:B------:R-:W-:Y:S04]  /*2bfb0*/  BSSY B1, `(.L_x_5203) ;  /* 0x0000007000017945 */ /* 0x000fe80003800000 */
[----:B------:R-:W-:Y:S05]  /*2bfc0*/  @P1 BRA `(.L_x_5204) ;  /* 0x0000000000141947 */ /* 0x000fea0003800000 */
[----:B------:R-:W-:Y:S01]  /*2bfd0*/  ISETP.NE.AND P0, PT, R10, RZ, PT ;  /* 0x000000ff0a00720c */ /* 0x000fe20003f05270 */
[----:B-1----:R-:W-:-:S04]  /*2bfe0*/  IMAD.MOV.U32 R3, RZ, RZ, 0x2000 ;  /* 0x00002000ff037424 */ /* 0x002fc800078e00ff */
[----:B------:R3:W-:Y:S08]  /*2bff0*/  SYNCS.ARRIVE.TRANS64 RZ, [UR38+0x38838], R3 ;  /* 0x03883803ffff79a7 */ /* 0x0007f00008000026 */
[----:B---3--:R-:W-:Y:S05]  /*2c000*/  @!P0 BRA `(.L_x_5204) ;  /* 0x0000000000048947 */ /* 0x008fea0003800000 */
[----:B------:R-:W-:Y:S01]  /*2c010*/  BPT.TRAP 0x1 ;  /* 0x000000040000795c */ /* 0x000fe20000300000 */
.L_x_5204:
[----:B------:R-:W-:Y:S05]  /*2c020*/  BSYNC B1 ;  /* 0x0000000000017941 */ /* 0x000fea0003800000 */
.L_x_5203:
        /* <DEDUP_REMOVED lines=11> */
.L_x_5205:
        /* <DEDUP_REMOVED lines=11> */
.L_x_5261:
[----:B------:R-:W-:Y:S05]  /*2c190*/  BSYNC B1 ;  /* 0x0000000000017941 */ /* 0x000fea0003800000 */
.L_x_5206:
        /* <DEDUP_REMOVED lines=9> */
.L_x_5209:
[----:B------:R-:W-:Y:S05]  /*2c230*/  BSYNC B1 ;  /* 0x0000000000017941 */ /* 0x000fea0003800000 */
.L_x_5208:
        /* <DEDUP_REMOVED lines=9> */
.L_x_5210:
        /* <DEDUP_REMOVED lines=13> */
.L_x_5211:
        /* <DEDUP_REMOVED lines=13> */
.L_x_5212:
        /* <DEDUP_REMOVED lines=13> */
.L_x_5213:
        /* <DEDUP_REMOVED lines=13> */
.L_x_5214:
        /* <DEDUP_REMOVED lines=13> */
.L_x_5215:
        /* <DEDUP_REMOVED lines=13> */
.L_x_5216:
        /* <DEDUP_REMOVED lines=13> */
.L_x_5217:
        /* <DEDUP_REMOVED lines=8> */
.L_x_5199:
[----:B------:R-:W-:Y:S05]  /*2c900*/  BSYNC B0 ;  /* 0x0000000000007941 */ /* 0x000fea0003800000 */
.L_x_5198:
[----:B------:R-:W-:Y:S02]  /*2c910*/  LOP3.LUT R0, R0, 0x1, RZ, 0x3c, !PT ;  /* 0x0000000100007812 */ /* 0x000fe400078e3cff */
[----:B------:R-:W-:-:S07]  /*2c920*/  CS2R R6, SRZ ;  /* 0x0000000000067805 */ /* 0x000fce000001ff00 */
.L_x_5119:
[----:B------:R-:W1:Y:S01]  /*2c930*/  S2R R3, SR_CgaCtaId ;  /* 0x0000000000037919 */ /* 0x000e620000008800 */
[----:B------:R-:W-:Y:S02]  /*2c940*/  MOV R2, 0x400 ;  /* 0x0000040000027802 */ /* 0x000fe40000000f00 */
[----:B------:R-:W-:Y:S02]  /*2c950*/  SHF.L.U32 R7, R7, 0x1f, RZ ;  /* 0x0000001f07077819 */ /* 0x000fe400000006ff */
[----:B-1----:R-:W-:-:S04]  /*2c960*/  LEA R2, R3, R2, 0x18 ;  /* 0x0000000203027211 */ /* 0x002fc800078ec0ff */
[----:B------:R-:W1:Y:S02]  /*2c970*/  SYNCS.PHASECHK.TRANS64.TRYWAIT P0, [R2+URZ+0x38820], R7 ;  /* 0x03882007020075a7 */ /* 0x000e64000800017f */
[----:B-1----:R-:W-:Y:S05]  /*2c980*/  @!P0 BRA `(.L_x_5218) ;  /* 0x0000001800588947 */ /* 0x002fea0003800000 */
.L_x_5262:
[----:B------:R-:W-:-:S03]  /*2c990*/  UMOV UR4, 0xffffffff ;  /* 0xffffffff00047882 */ /* 0x000fc60000000000 */
[----:B------:R-:W-:Y:S05]  /*2c9a0*/  BRA.DIV UR4, `(.L_x_5219) ;  /* 0x0000001a04647947 */ /* 0x000fea000b800000 */
[----:B------:R-:W3:Y:S02]  /*2c9b0*/  S2R R3, SR_TID.X ;  /* 0x0000000000037919 */ /* 0x000ee40000002100 */
[----:B---3--:R-:W-:-:S04]  /*2c9c0*/  SHF.R.U32.HI R3, RZ, 0x5, R3 ;  /* 0x00000005ff037819 */ /* 0x008fc80000011603 */
[----:B------:R-:W-:-:S05]  /*2c9d0*/  LOP3.LUT R3, R3, 0x3, RZ, 0xc0, !PT ;  /* 0x0000000303037812 */ /* 0x000fca00078ec0ff */
[----:B--2---:R2:W3:Y:S02]  /*2c9e0*/  SHFL.IDX PT, R14, R3, RZ, 0x1f ;  /* 0x00001fff030e7589 */ /* 0x0044e400000e0000 */
.L_x_5265:
[----:B---3--:R-:W-:-:S13]  /*2c9f0*/  ISETP.NE.AND P0, PT, R14, RZ, PT ;  /* 0x000000ff0e00720c */ /* 0x008fda0003f05270 */
[----:B------:R-:W-:Y:S05]  /*2ca00*/  @P0 BRA `(.L_x_4990) ;  /* 0x0000000000880947 */ /* 0x000fea0003800000 */
[----:B------:R-:W-:-:S03]  /*2ca10*/  UMOV UR4, 0xffffffff ;  /* 0xffffffff00047882 */ /* 0x000fc60000000000 */
[----:B------:R-:W-:Y:S05]  /*2ca20*/  BRA.DIV UR4, `(.L_x_5220) ;  /* 0x0000001a04787947 */ /* 0x000fea000b800000 */
[----:B------:R-:W-:-:S13]  /*2ca30*/  ELECT P6, URZ, PT ;  /* 0x00000000003f782f */ /* 0x000fda00038c0000 */
.L_x_5268:
[----:B------:R-:W-:Y:S05]  /*2ca40*/  @!P6 BRA `(.L_x_4990) ;  /* 0x000000000078e947 */ /* 0x000fea0003800000 */
[----:B--2---:R-:W2:Y:S02]  /*2ca50*/  LDL.LU R3, [R1+0x44c] ;  /* 0x00044c0001037983 */ /* 0x004ea40000300800 */
[----:B--2---:R-:W-:-:S04]  /*2ca60*/  LOP3.LUT R3, R3, 0x2, RZ, 0xfc, !PT ;  /* 0x0000000203037812 */ /* 0x004fc800078efcff */
[----:B------:R-:W-:-:S13]  /*2ca70*/  ISETP.NE.AND P2, PT, R3, 0x3, PT ;  /* 0x000000030300780c */ /* 0x000fda0003f45270 */
[----:B------:R-:W-:Y:S05]  /*2ca80*/  @!P2 BRA `(.L_x_5221) ;  /* 0x000000000004a947 */ /* 0x000fea0003800000 */
[----:B------:R-:W-:Y:S01]  /*2ca90*/  BPT.TRAP 0x1 ;  /* 0x000000040000795c */ /* 0x000fe20000300000 */
.L_x_5221:
[----:B------:R-:W-:Y:S01]  /*2caa0*/  VIADD R3, R2, 0x38840 ;  /* 0x0003884002037836 */ /* 0x000fe20000000000 */
[----:B-1----:R-:W-:Y:S01]  /*2cab0*/  SHF.L.U32 R7, R0, 0x1f, RZ ;  /* 0x0000001f00077819 */ /* 0x002fe200000006ff */
[C---:B------:R-:W-:Y:S02]  /*2cac0*/  VIADD R4, R6.reuse, 0x1 ;  /* 0x0000000106047836 */ /* 0x040fe40000000000 */
[----:B------:R-:W-:-:S03]  /*2cad0*/  IMAD R8, R6, 0x8, R3 ;  /* 0x0000000806087824 */ /* 0x000fc600078e0203 */
[C---:B------:R-:W-:Y:S01]  /*2cae0*/  ISETP.NE.AND P1, PT, R4.reuse, 0x2, PT ;  /* 0x000000020400780c */ /* 0x040fe20003f25270 */
[----:B------:R-:W1:Y:S03]  /*2caf0*/  SYNCS.PHASECHK.TRANS64.TRYWAIT P0, [R8+URZ], R7 ;  /* 0x00000007080075a7 */ /* 0x000e66000800017f */
[----:B0-----:R-:W-:Y:S02]  /*2cb00*/  SEL R5, RZ, 0x1, P1 ;  /* 0x00000001ff057807 */ /* 0x001fe40000800000 */
[----:B------:R-:W-:Y:S02]  /*2cb10*/  SEL R4, R4, RZ, P1 ;  /* 0x000000ff04047207 */ /* 0x000fe40000800000 */
[----:B------:R-:W-:-:S03]  /*2cb20*/  LOP3.LUT R0, R0, R5, RZ, 0x3c, !PT ;  /* 0x0000000500007212 */ /* 0x000fc600078e3cff */
[----:B------:R-:W-:Y:S01]  /*2cb30*/  IMAD R3, R4, 0x8, R3 ;  /* 0x0000000804037824 */ /* 0x000fe200078e0203 */
[----:B------:R-:W-:Y:S01]  /*2cb40*/  SHF.L.U32 R0, R0, 0x1f, RZ ;  /* 0x0000001f00007819 */ /* 0x000fe200000006ff */
[----:B-1----:R-:W-:Y:S06]  /*2cb50*/  @!P0 BRA `(.L_x_5222) ;  /* 0x00000018004c8947 */ /* 0x002fec0003800000 */
.L_x_5269:
[----:B------:R-:W1:Y:S02]  /*2cb60*/  SYNCS.PHASECHK.TRANS64.TRYWAIT P0, [R3+URZ], R0 ;  /* 0x00000000030075a7 */ /* 0x000e64000800017f */
[----:B-1----:R-:W-:Y:S05]  /*2cb70*/  @!P0 BRA `(.L_x_5223) ;  /* 0x0000001800588947 */ /* 0x002fea0003800000 */
.L_x_5270:
[----:B------:R-:W-:Y:S05]  /*2cb80*/  @!P2 BRA `(.L_x_5224) ;  /* 0x000000000004a947 */ /* 0x000fea0003800000 */
[----:B------:R-:W-:Y:S01]  /*2cb90*/  BPT.TRAP 0x1 ;  /* 0x000000040000795c */ /* 0x000fe20000300000 */
.L_x_5224:
[----:B-1----:R-:W-:-:S04]  /*2cba0*/  VIADD R3, R2, 0x38860 ;  /* 0x0003886002037836 */ /* 0x002fc80000000000 */
[----:B------:R-:W-:-:S04]  /*2cbb0*/  IMAD R6, R6, 0x8, R3 ;  /* 0x0000000806067824 */ /* 0x000fc800078e0203 */
[----:B------:R-:W1:Y:S02]  /*2cbc0*/  SYNCS.PHASECHK.TRANS64.TRYWAIT P0, [R6+URZ], R7 ;  /* 0x00000007060075a7 */ /* 0x000e64000800017f */
[----:B-1----:R-:W-:Y:S05]  /*2cbd0*/  @!P0 BRA `(.L_x_5225) ;  /* 0x0000001800548947 */ /* 0x002fea0003800000 */
.L_x_5271:
[----:B------:R-:W-:-:S07]  /*2cbe0*/  IMAD R3, R4, 0x8, R3 ;  /* 0x0000000804037824 */ /* 0x000fce00078e0203 */
.L_x_5226:
[----:B--2---:R2:W3:Y:S02]  /*2cbf0*/  SYNCS.PHASECHK.TRANS64.TRYWAIT P0, [R3+URZ], R0 ;  /* 0x00000000030075a7 */ /* 0x0044e4000800017f */
[----:B---3--:R-:W-:Y:S05]  /*2cc00*/  @!P0 NANOSLEEP.SYNCS 0x989680 ;  /* 0x009896800000895d */ /* 0x008fea0003900000 */
[----:B------:R-:W3:Y:S02]  /*2cc10*/  @!P0 SYNCS.PHASECHK.TRANS64 P0, [R3+URZ], R0 ;  /* 0x00000000030085a7 */ /* 0x000ee4000800007f */
[----:B---3--:R-:W-:Y:S05]  /*2cc20*/  @!P0 BRA `(.L_x_5226) ;  /* 0xfffffffc00f08947 */ /* 0x008fea000383ffff */
.L_x_4990:
[----:B------:R-:W-:Y:S05]  /*2cc30*/  BSYNC B6 ;  /* 0x0000000000067941 */ /* 0x000fea0003800000 */
.L_x_4987:
[----:B------:R-:W-:Y:S05]  /*2cc40*/  EXIT ;  /* 0x000000000000794d */ /* 0x000fea0003800000 */
.L_x_5018:
[----:B0-----:R0:W1:Y:S02]  /*2cc50*/  SYNCS.PHASECHK.TRANS64.TRYWAIT P0, [R56+URZ+0x38800], R0 ;  /* 0x03880000380075a7 */ /* 0x001064000800017f */
[----:B-1----:R-:W-:Y:S05]  /*2cc60*/  @!P0 NANOSLEEP.SYNCS 0x989680 ;  /* 0x009896800000895d */ /* 0x002fea0003900000 */
[----:B------:R-:W1:Y:S02]  /*2cc70*/  @!P0 SYNCS.PHASECHK.TRANS64 P0, [R56+URZ+0x38800], R0 ;  /* 0x03880000380085a7 */ /* 0x000e64000800007f */
[----:B-1----:R-:W-:Y:S05]  /*2cc80*/  @!P0 BRA `(.L_x_5018) ;  /* 0xfffffffc00f08947 */ /* 0x002fea000383ffff */
[----:B------:R-:W-:Y:S05]  /*2cc90*/  BRA `(.L_x_5227) ;  /* 0xfffffdd800bc7947 */ /* 0x000fea000383ffff */
.L_x_5025:
[----:B-1----:R1:W2:Y:S02]  /*2cca0*/  SYNCS.PHASECHK.TRANS64.TRYWAIT P0, [R8+URZ], R9 ;  /* 0x00000009080075a7 */ /* 0x0022a4000800017f */
[----:B--2---:R-:W-:Y:S05]  /*2ccb0*/  @!P0 NANOSLEEP.SYNCS 0x989680 ;  /* 0x009896800000895d */ /* 0x004fea0003900000 */
[----:B------:R-:W2:Y:S02]  /*2ccc0*/  @!P0 SYNCS.PHASECHK.TRANS64 P0, [R8+URZ], R9 ;  /* 0x00000009080085a7 */ /* 0x000ea4000800007f */
[----:B--2---:R-:W-:Y:S05]  /*2ccd0*/  @!P0 BRA `(.L_x_5025) ;  /* 0xfffffffc00f08947 */ /* 0x004fea000383ffff */
[----:B------:R-:W-:Y:S05]  /*2cce0*/  BRA `(.L_x_5024) ;  /* 0xfffffddc00ac7947 */ /* 0x000fea000383ffff */
.L_x_5027:
[----:B0-----:R0:W1:Y:S02]  /*2ccf0*/  SYNCS.PHASECHK.TRANS64.TRYWAIT P0, [R56+URZ+0x38810], R3 ;  /* 0x03881003380075a7 */ /* 0x001064000800017f */
[----:B-1----:R-:W-:Y:S05]  /*2cd00*/  @!P0 NANOSLEEP.SYNCS 0x989680 ;  /* 0x009896800000895d */ /* 0x002fea0003900000 */
[----:B------:R-:W1:Y:S02]  /*2cd10*/  @!P0 SYNCS.PHASECHK.TRANS64 P0, [R56+URZ+0x38810], R3 ;  /* 0x03881003380085a7 */ /* 0x000e64000800007f */
[----:B-1----:R-:W-:Y:S05]  /*2cd20*/  @!P0 BRA `(.L_x_5027) ;  /* 0xfffffffc00f08947 */ /* 0x002fea000383ffff */
[----:B------:R-:W-:Y:S05]  /*2cd30*/  BRA `(.L_x_5228) ;  /* 0xfffffde000847947 */ /* 0x000fea000383ffff */
.L_x_5034:
[----:B-1----:R1:W2:Y:S02]  /*2cd40*/  SYNCS.PHASECHK.TRANS64.TRYWAIT P0, [R8+URZ], R9 ;  /* 0x00000009080075a7 */ /* 0x0022a4000800017f */
[----:B--2---:R-:W-:Y:S05]  /*2cd50*/  @!P0 NANOSLEEP.SYNCS 0x989680 ;  /* 0x009896800000895d */ /* 0x004fea0003900000 */
[----:B------:R-:W2:Y:S02]  /*2cd60*/  @!P0 SYNCS.PHASECHK.TRANS64 P0, [R8+URZ], R9 ;  /* 0x00000009080085a7 */ /* 0x000ea4000800007f */
[----:B--2---:R-:W-:Y:S05]  /*2cd70*/  @!P0 BRA `(.L_x_5034) ;  /* 0xfffffffc00f08947 */ /* 0x004fea000383ffff */
[----:B------:R-:W-:Y:S05]  /*2cd80*/  BRA `(.L_x_5033) ;  /* 0xfffffde000c87947 */ /* 0x000fea000383ffff */
.L_x_5065:
[----:B-1----:R1:W2:Y:S02]  /*2cd90*/  SYNCS.PHASECHK.TRANS64.TRYWAIT P2, [R6+URZ], R7 ;  /* 0x00000007060075a7 */ /* 0x0022a4000804017f */
[----:B--2---:R-:W-:Y:S05]  /*2cda0*/  @!P2 NANOSLEEP.SYNCS 0x989680 ;  /* 0x009896800000a95d */ /* 0x004fea0003900000 */
[----:B------:R-:W2:Y:S02]  /*2cdb0*/  @!P2 SYNCS.PHASECHK.TRANS64 P2, [R6+URZ], R7 ;  /* 0x000000070600a5a7 */ /* 0x000ea4000804007f */
[----:B--2---:R-:W-:Y:S05]  /*2cdc0*/  @!P2 BRA `(.L_x_5065) ;  /* 0xfffffffc00f0a947 */ /* 0x004fea000383ffff */
[----:B------:R-:W-:Y:S05]  /*2cdd0*/  BRA `(.L_x_5064) ;  /* 0xfffffe4c00747947 */ /* 0x000fea000383ffff */
.L_x_5072:
[----:B-1----:R1:W2:Y:S02]  /*2cde0*/  SYNCS.PHASECHK.TRANS64.TRYWAIT P2, [R12+URZ], R13 ;  /* 0x0000000d0c0075a7 */ /* 0x0022a4000804017f */
[----:B--2---:R-:W-:Y:S05]  /*2cdf0*/  @!P2 NANOSLEEP.SYNCS 0x989680 ;  /* 0x009896800000a95d */ /* 0x004fea0003900000 */
[----:B------:R-:W2:Y:S02]  /*2ce00*/  @!P2 SYNCS.PHASECHK.TRANS64 P2, [R12+URZ], R13 ;  /* 0x0000000d0c00a5a7 */ /* 0x000ea4000804007f */
[----:B--2---:R-:W-:Y:S05]  /*2ce10*/  @!P2 BRA `(.L_x_5072) ;  /* 0xfffffffc00f0a947 */ /* 0x004fea000383ffff */
[----:B------:R-:W-:Y:S05]  /*2ce20*/  BRA `(.L_x_5071) ;  /* 0xfffffe5000807947 */ /* 0x000fea000383ffff */
.L_x_5087:
[----:B0-----:R0:W1:Y:S02]  /*2ce30*/  SYNCS.PHASECHK.TRANS64.TRYWAIT P1, [R4+URZ], R5 ;  /* 0x00000005040075a7 */ /* 0x001064000802017f */
[----:B-1----:R-:W-:Y:S05]  /*2ce40*/  @!P1 NANOSLEEP.SYNCS 0x989680 ;  /* 0x009896800000995d */ /* 0x002fea0003900000 */
[----:B------:R-:W1:Y:S02]  /*2ce50*/  @!P1 SYNCS.PHASECHK.TRANS64 P1, [R4+URZ], R5 ;  /* 0x00000005040095a7 */ /* 0x000e64000802007f */
[----:B-1----:R-:W-:Y:S05]  /*2ce60*/  @!P1 BRA `(.L_x_5087) ;  /* 0xfffffffc00f09947 */ /* 0x002fea000383ffff */
[----:B------:R-:W-:Y:S05]  /*2ce70*/  BRA `(.L_x_5086) ;  /* 0xfffffebc00807947 */ /* 0x000fea000383ffff */
.L_x_5094:
[----:B-1----:R1:W2:Y:S02]  /*2ce80*/  SYNCS.PHASECHK.TRANS64.TRYWAIT P1, [R4+URZ], R5 ;  /* 0x00000005040075a7 */ /* 0x0022a4000802017f */
[----:B--2---:R-:W-:Y:S05]  /*2ce90*/  @!P1 NANOSLEEP.SYNCS 0x989680 ;  /* 0x009896800000995d */ /* 0x004fea0003900000 */
[----:B------:R-:W2:Y:S02]  /*2cea0*/  @!P1 SYNCS.PHASECHK.TRANS64 P1, [R4+URZ], R5 ;  /* 0x00000005040095a7 */ /* 0x000ea4000802007f */
[----:B--2---:R-:W-:Y:S05]  /*2ceb0*/  @!P1 BRA `(.L_x_5094) ;  /* 0xfffffffc00f09947 */ /* 0x004fea000383ffff */
[----:B------:R-:W-:Y:S05]  /*2cec0*/  BRA `(.L_x_5093) ;  /* 0xfffffec000bc7947 */ /* 0x000fea000383ffff */
.L_x_5130:
[----:B------:R-:W-:Y:S02]  /*2ced0*/  IMAD.MOV.U32 R13, RZ, RZ, R4 ;  /* 0x000000ffff0d7224 */ /* 0x000fe400078e0004 */
[----:B------:R-:W-:Y:S02]  /*2cee0*/  IMAD.MOV.U32 R12, RZ, RZ, RZ ;  /* 0x000000ffff0c7224 */ /* 0x000fe400078e00ff */
[----:B------:R-:W-:Y:S02]  /*2cef0*/  IMAD.MOV.U32 R11, RZ, RZ, 0x1f ;  /* 0x0000001fff0b7424 */ /* 0x000fe400078e00ff */
[----:B------:R-:W-:-:S07]  /*2cf00*/  IMAD.MOV.U32 R15, RZ, RZ, -0x1 ;  /* 0xffffffffff0f7424 */ /* 0x000fce00078e00ff */
[----:B0-----:R-:W-:Y:S05]  /*2cf10*/  WARPSYNC.COLLECTIVE R15, `(.L_x_5229) ;  /* 0x000000000f087348 */ /* 0x001fea0003c00000 */
[----:B------:R1:W2:Y:S02]  /*2cf20*/  SHFL.IDX P6, R14, R13, R12, R11 ;  /* 0x0000000c0d0e7389 */ /* 0x0002a400000c000b */
[----:B012---:R-:W-:Y:S01]  /*2cf30*/  ENDCOLLECTIVE ;  /* 0x000000000000791b */ /* 0x007fe20003800000 */
.L_x_5229:
[----:B------:R-:W-:Y:S05]  /*2cf40*/  BRA `(.L_x_5230) ;  /* 0xffffffb000507947 */ /* 0x000fea000383ffff */
.L_x_5132:
[----:B------:R-:W-:Y:S01]  /*2cf50*/  BSSY B0, `(.L_x_5231) ;  /* 0x0000006000007945 */ /* 0x000fe20003800000 */
[----:B------:R-:W-:-:S07]  /*2cf60*/  IMAD.MOV.U32 R15, RZ, RZ, -0x1 ;  /* 0xffffffffff0f7424 */ /* 0x000fce00078e00ff */
[----:B01----:R-:W-:Y:S05]  /*2cf70*/  WARPSYNC.COLLECTIVE R15, `(.L_x_5232) ;  /* 0x000000000f0c7348 */ /* 0x003fea0003c00000 */
[----:B------:R-:W-:Y:S02]  /*2cf80*/  ELECT P6, UR62, PT ;  /* 0x00000000003e782f */ /* 0x000fe400038c0000 */
[----:B------:R-:W-:Y:S01]  /*2cf90*/  MOV R14, UR62 ;  /* 0x0000003e000e7c02 */ /* 0x000fe20008000f00 */
[----:B01----:R-:W-:Y:S10]  /*2cfa0*/  ENDCOLLECTIVE ;  /* 0x000000000000791b */ /* 0x003ff40003800000 */
.L_x_5232:
[----:B------:R-:W-:Y:S05]  /*2cfb0*/  BSYNC B0 ;  /* 0x0000000000007941 */ /* 0x000fea0003800000 */
.L_x_5231:
[----:B------:R-:W-:Y:S05]  /*2cfc0*/  BRA `(.L_x_5233) ;  /* 0xffffffb000547947 */ /* 0x000fea000383ffff */
.L_x_5134:
[----:B--2---:R-:W-:-:S04]  /*2cfd0*/  IMAD.U32 R3, RZ, RZ, UR38 ;  /* 0x00000026ff037e24 */ /* 0x004fc8000f8e00ff */
[----:B------:R2:W3:Y:S03]  /*2cfe0*/  SYNCS.PHASECHK.TRANS64.TRYWAIT P0, [R3+URZ+0x38840], R0 ;  /* 0x03884000030075a7 */ /* 0x0004e6000800017f */
[----:B---3--:R-:W-:Y:S05]  /*2cff0*/  @!P0 NANOSLEEP.SYNCS 0x989680 ;  /* 0x009896800000895d */ /* 0x008fea0003900000 */
[----:B------:R-:W3:Y:S02]  /*2d000*/  @!P0 SYNCS.PHASECHK.TRANS64 P0, [R3+URZ+0x38840], R0 ;  /* 0x03884000030085a7 */ /* 0x000ee4000800007f */
[----:B---3--:R-:W-:Y:S05]  /*2d010*/  @!P0 BRA `(.L_x_5134) ;  /* 0xfffffffc00ec8947 */ /* 0x008fea000383ffff */
[----:B------:R-:W-:Y:S05]  /*2d020*/  BRA `(.L_x_5234) ;  /* 0xffffffb000b07947 */ /* 0x000fea000383ffff */
.L_x_5137:
        /* <DEDUP_REMOVED lines=8> */
.L_x_5235:
[----:B------:R0:W-:Y:S01]  /*2d0b0*/  STL [R1+0x440], R10 ;  /* 0x0004400a01007387 */ /* 0x0001e20000100800 */
[----:B------:R-:W-:Y:S02]  /*2d0c0*/  IMAD.MOV.U32 R13, RZ, RZ, R0 ;  /* 0x000000ffff0d7224 */ /* 0x000fe400078e0000 */
[----:B------:R-:W-:-:S07]  /*2d0d0*/  IMAD.MOV.U32 R4, RZ, RZ, R14 ;  /* 0x000000ffff047224 */ /* 0x000fce00078e000e */
[----:B0-----:R-:W-:Y:S05]  /*2d0e0*/  WARPSYNC.COLLECTIVE R15, `(.L_x_5236) ;  /* 0x000000000f087348 */ /* 0x001fea0003c00000 */
[----:B------:R1:W2:Y:S02]  /*2d0f0*/  SHFL.IDX P6, R14, R13, R12, R11 ;  /* 0x0000000c0d0e7389 */ /* 0x0002a400000c000b */
[----:B012---:R-:W-:Y:S01]  /*2d100*/  ENDCOLLECTIVE ;  /* 0x000000000000791b */ /* 0x007fe20003800000 */
.L_x_5236:
[----:B------:R-:W-:Y:S02]  /*2d110*/  ULDC UR4, c[0x0][0x288] ;  /* 0x0000a20000047ab9 */ /* 0x000fe40000000800 */
[----:B------:R-:W-:Y:S02]  /*2d120*/  IMAD R2, R7, UR4, RZ ;  /* 0x0000000407027c24 */ /* 0x000fe4000f8e02ff */
[----:B------:R-:W-:-:S03]  /*2d130*/  VIADD R7, R10, 0x10 ;  /* 0x000000100a077836 */ /* 0x000fc60000000000 */
[----:B------:R-:W-:Y:S02]  /*2d140*/  ISETP.GE.AND P1, PT, R10, R2, PT ;  /* 0x000000020a00720c */ /* 0x000fe40003f26270 */
[----:B------:R0:W-:Y:S01]  /*2d150*/  STL [R1+0x460], R7 ;  /* 0x0004600701007387 */ /* 0x0001e20000100800 */
[----:B------:R-:W-:Y:S02]  /*2d160*/  IMAD.MOV.U32 R13, RZ, RZ, R3 ;  /* 0x000000ffff0d7224 */ /* 0x000fe400078e0003 */
[----:B------:R-:W-:-:S08]  /*2d170*/  IMAD.MOV.U32 R12, RZ, RZ, 0x1 ;  /* 0x00000001ff0c7424 */ /* 0x000fd000078e00ff */
[----:B------:R-:W-:Y:S01]  /*2d180*/  @!P1 LEA R6, R8, UR38, 0x1 ;  /* 0x0000002608069c11 */ /* 0x000fe2000f8e08ff */
[----:B0-----:R-:W-:-:S07]  /*2d190*/  IMAD.MOV.U32 R5, RZ, RZ, R14 ;  /* 0x000000ffff057224 */ /* 0x001fce00078e000e */
[----:B------:R-:W-:Y:S05]  /*2d1a0*/  WARPSYNC.COLLECTIVE R15, `(.L_x_5237) ;  /* 0x000000000f087348 */ /* 0x000fea0003c00000 */
[----:B------:R0:W1:Y:S02]  /*2d1b0*/  SHFL.IDX P6, R14, R13, R12, R11 ;  /* 0x0000000c0d0e7389 */ /* 0x00006400000c000b */
[----:B01----:R-:W-:Y:S01]  /*2d1c0*/  ENDCOLLECTIVE ;  /* 0x000000000000791b */ /* 0x003fe20003800000 */
.L_x_5237:
        /* <DEDUP_REMOVED lines=11> */
[----:B------:R-:W-:-:S05]  /*2d280*/  VIADD R7, R10, 0x20 ;  /* 0x000000200a077836 */ /* 0x000fca0000000000 */
[----:B------:R1:W-:Y:S01]  /*2d290*/  STL [R1+0x464], R7 ;  /* 0x0004640701007387 */ /* 0x0003e20000100800 */
[----:B0-----:R-:W-:-:S07]  /*2d2a0*/  IMAD.MOV.U32 R4, RZ, RZ, R14 ;  /* 0x000000ffff047224 */ /* 0x001fce00078e000e */
[----:B-1----:R-:W-:Y:S05]  /*2d2b0*/  WARPSYNC.COLLECTIVE R15, `(.L_x_5238) ;  /* 0x000000000f087348 */ /* 0x002fea0003c00000 */
[----:B------:R0:W2:Y:S02]  /*2d2c0*/  SHFL.IDX P6, R14, R13, R12, R11 ;  /* 0x0000000c0d0e7389 */ /* 0x0000a400000c000b */
[----:B012---:R-:W-:Y:S01]  /*2d2d0*/  ENDCOLLECTIVE ;  /* 0x000000000000791b */ /* 0x007fe20003800000 */
.L_x_5238:
[----:B------:R-:W-:Y:S01]  /*2d2e0*/  @!P1 LEA R6, R8, UR38, 0x1 ;  /* 0x0000002608069c11 */ /* 0x000fe2000f8e08ff */
[----:B------:R-:W-:Y:S02]  /*2d2f0*/  IMAD.MOV.U32 R13, RZ, RZ, R3 ;  /* 0x000000ffff0d7224 */ /* 0x000fe400078e0003 */
[----:B------:R-:W-:Y:S02]  /*2d300*/  IMAD.MOV.U32 R12, RZ, RZ, 0x2 ;  /* 0x00000002ff0c7424 */ /* 0x000fe400078e00ff */
[----:B------:R-:W-:-:S07]  /*2d310*/  IMAD.MOV.U32 R5, RZ, RZ, R14 ;  /* 0x000000ffff057224 */ /* 0x000fce00078e000e */
[----:B------:R-:W-:Y:S05]  /*2d320*/  WARPSYNC.COLLECTIVE R15, `(.L_x_5239) ;  /* 0x000000000f087348 */ /* 0x000fea0003c00000 */
[----:B------:R0:W1:Y:S02]  /*2d330*/  SHFL.IDX P6, R14, R13, R12, R11 ;  /* 0x0000000c0d0e7389 */ /* 0x00006400000c000b */
[----:B01----:R-:W-:Y:S01]  /*2d340*/  ENDCOLLECTIVE ;  /* 0x000000000000791b */ /* 0x003fe20003800000 */
.L_x_5239:
        /* <DEDUP_REMOVED lines=15> */
.L_x_5240:
[----:B------:R-:W-:Y:S01]  /*2d440*/  @!P1 LEA R6, R8, UR38, 0x1 ;  /* 0x0000002608069c11 */ /* 0x000fe2000f8e08ff */
[----:B------:R-:W-:Y:S02]  /*2d450*/  IMAD.MOV.U32 R13, RZ, RZ, R3 ;  /* 0x000000ffff0d7224 */ /* 0x000fe400078e0003 */
[----:B------:R-:W-:Y:S02]  /*2d460*/  IMAD.MOV.U32 R12, RZ, RZ, 0x3 ;  /* 0x00000003ff0c7424 */ /* 0x000fe400078e00ff */
[----:B------:R-:W-:-:S07]  /*2d470*/  IMAD.MOV.U32 R5, RZ, RZ, R14 ;  /* 0x000000ffff057224 */ /* 0x000fce00078e000e */
[----:B------:R-:W-:Y:S05]  /*2d480*/  WARPSYNC.COLLECTIVE R15, `(.L_x_5241) ;  /* 0x000000000f087348 */ /* 0x000fea0003c00000 */
[----:B------:R0:W1:Y:S02]  /*2d490*/  SHFL.IDX P6, R14, R13, R12, R11 ;  /* 0x0000000c0d0e7389 */ /* 0x00006400000c000b */
[----:B01----:R-:W-:Y:S01]  /*2d4a0*/  ENDCOLLECTIVE ;  /* 0x000000000000791b */ /* 0x003fe20003800000 */
.L_x_5241:
        /* <DEDUP_REMOVED lines=10> */
.L_x_5242:
[----:B------:R-:W-:Y:S01]  /*2d550*/  @!PT LDS RZ, [RZ] ;  /* 0x00000000fffff984 */ /* 0x000fe20000000800 */
[----:B------:R-:W-:Y:S01]  /*2d560*/  @!PT LDS RZ, [RZ] ;  /* 0x00000000fffff984 */ /* 0x000fe20000000800 */
[----:B------:R-:W-:Y:S01]  /*2d570*/  @!PT LDS RZ, [RZ] ;  /* 0x00000000fffff984 */ /* 0x000fe20000000800 */
[----:B------:R1:W-:Y:S01]  /*2d580*/  @!P1 LDGSTS.E.BYPASS.LTC128B.128 [R6+0x21400], desc[UR44][R4.64], !P0 ;  /* 0x2140000004069fae */ /* 0x0003e2000c101d6c */
[----:B------:R-:W-:Y:S01]  /*2d590*/  IMAD.MOV.U32 R0, RZ, RZ, R14 ;  /* 0x000000ffff007224 */ /* 0x000fe200078e000e */
[----:B------:R-:W-:Y:S06]  /*2d5a0*/  BRA `(.L_x_5243) ;  /* 0xffffffb400887947 */ /* 0x000fec000383ffff */
.L_x_5139:
        /* <DEDUP_REMOVED lines=8> */
.L_x_5245:
[----:B------:R-:W-:Y:S05]  /*2d630*/  BSYNC B0 ;  /* 0x0000000000007941 */ /* 0x000fea0003800000 */
.L_x_5244:
[----:B------:R-:W0:Y:S01]  /*2d640*/  S2R R3, SR_TID.X ;  /* 0x0000000000037919 */ /* 0x000e220000002100 */
[----:B------:R-:W-:-:S05]  /*2d650*/  LOP3.LUT R8, R8, 0x7f, RZ, 0xc0, !PT ;  /* 0x0000007f08087812 */ /* 0x000fca00078ec0ff */
[----:B------:R-:W-:Y:S02]  /*2d660*/  IMAD.SHL.U32 R9, R8, 0x8, RZ ;  /* 0x0000000808097824 */ /* 0x000fe400078e00ff */
[----:B------:R-:W-:Y:S02]  /*2d670*/  IMAD.MOV.U32 R13, RZ, RZ, R0 ;  /* 0x000000ffff0d7224 */ /* 0x000fe400078e0000 */
[----:B------:R-:W-:Y:S02]  /*2d680*/  IMAD.MOV.U32 R12, RZ, RZ, RZ ;  /* 0x000000ffff0c7224 */ /* 0x000fe400078e00ff */
[----:B------:R-:W-:Y:S02]  /*2d690*/  IMAD.MOV.U32 R11, RZ, RZ, 0x181f ;  /* 0x0000181fff0b7424 */ /* 0x000fe400078e00ff */
[----:B------:R-:W-:Y:S02]  /*2d6a0*/  IMAD.MOV.U32 R15, RZ, RZ, -0x1 ;  /* 0xffffffffff0f7424 */ /* 0x000fe400078e00ff */
[----:B------:R-:W-:-:S07]  /*2d6b0*/  IMAD.MOV.U32 R2, RZ, RZ, R14 ;  /* 0x000000ffff027224 */ /* 0x000fce00078e000e */
[----:B0-----:R-:W-:Y:S05]  /*2d6c0*/  WARPSYNC.COLLECTIVE R15, `(.L_x_5246) ;  /* 0x000000000f087348 */ /* 0x001fea0003c00000 */
[----:B------:R1:W2:Y:S02]  /*2d6d0*/  SHFL.IDX P6, R14, R13, R12, R11 ;  /* 0x0000000c0d0e7389 */ /* 0x0002a400000c000b */
[----:B012---:R-:W-:Y:S01]  /*2d6e0*/  ENDCOLLECTIVE ;  /* 0x000000000000791b */ /* 0x007fe20003800000 */
.L_x_5246:
[----:B------:R-:W-:Y:S01]  /*2d6f0*/  ULDC UR4, c[0x0][0x288] ;  /* 0x0000a20000047ab9 */ /* 0x000fe20000000800 */
[----:B------:R-:W-:Y:S01]  /*2d700*/  IMAD.SHL.U32 R8, R3, 0x8, RZ ;  /* 0x0000000803087824 */ /* 0x000fe200078e00ff */
[----:B------:R-:W2:Y:S04]  /*2d710*/  LDL.LU R11, [R1+0x440] ;  /* 0x00044000010b7983 */ /* 0x000ea80000300800 */
[----:B------:R-:W-:-:S04]  /*2d720*/  LOP3.LUT R8, R8, 0x1f8, RZ, 0xc0, !PT ;  /* 0x000001f808087812 */ /* 0x000fc800078ec0ff */
[----:B------:R-:W-:-:S04]  /*2d730*/  LOP3.LUT R8, R8, 0x38, R3, 0x78, !PT ;  /* 0x0000003808087812 */ /* 0x000fc800078e7803 */
[----:B------:R-:W-:Y:S02]  /*2d740*/  LOP3.LUT R8, R8, 0x200, R9, 0xf8, !PT ;  /* 0x0000020008087812 */ /* 0x000fe400078ef809 */
[----:B------:R-:W3:Y:S03]  /*2d750*/  LDL.LU R9, [R1+0x460] ;  /* 0x0004600001097983 */ /* 0x000ee60000300800 */
[----:B------:R-:W-:Y:S02]  /*2d760*/  IMAD.MOV.U32 R3, RZ, RZ, R8 ;  /* 0x000000ffff037224 */ /* 0x000fe400078e0008 */
[----:B------:R-:W4:Y:S01]  /*2d770*/  LDL.LU R8, [R1+0x464] ;  /* 0x0004640001087983 */ /* 0x000f220000300800 */
[----:B------:R-:W-:Y:S01]  /*2d780*/  IMAD R7, R7, UR4, RZ ;  /* 0x0000000407077c24 */ /* 0x000fe2000f8e02ff */
[----:B------:R-:W-:Y:S01]  /*2d790*/  LOP3.LUT R17, R17, 0xffffbfff, RZ, 0xc0, !PT ;  /* 0xffffbfff11117812 */ /* 0x000fe200078ec0ff */
[----:B------:R-:W-:-:S02]  /*2d7a0*/  IMAD.MOV.U32 R15, RZ, RZ, R3 ;  /* 0x000000ffff0f7224 */ /* 0x000fc400078e0003 */
[----:B------:R-:W-:Y:S01]  /*2d7b0*/  IMAD.MOV.U32 R3, RZ, RZ, R14 ;  /* 0x000000ffff037224 */ /* 0x000fe200078e000e */
[----:B------:R-:W-:-:S04]  /*2d7c0*/  @P1 LOP3.LUT R17, R17, 0x4000, RZ, 0xfc, !PT ;  /* 0x0000400011111812 */ /* 0x000fc800078efcff */
[C---:B------:R-:W-:Y:S02]  /*2d7d0*/  LOP3.LUT P1, RZ, R17.reuse, 0x10, RZ, 0xc0, !PT ;  /* 0x0000001011ff7812 */ /* 0x040fe4000782c0ff */
[----:B------:R-:W-:Y:S01]  /*2d7e0*/  LOP3.LUT R17, R17, 0xffffdfff, RZ, 0xc0, !PT ;  /* 0xffffdfff11117812 */ /* 0x000fe200078ec0ff */
[----:B------:R-:W-:Y:S02]  /*2d7f0*/  IMAD.MOV.U32 R13, RZ, RZ, R6 ;  /* 0x000000ffff0d7224 */ /* 0x000fe400078e0006 */
[----:B------:R-:W-:Y:S01]  /*2d800*/  IMAD.MOV.U32 R12, RZ, RZ, 0x1 ;  /* 0x00000001ff0c7424 */ /* 0x000fe200078e00ff */
[----:B--2---:R-:W-:-:S13]  /*2d810*/  ISETP.GE.AND P4, PT, R11, R7, PT ;  /* 0x000000070b00720c */ /* 0x004fda0003f86270 */
[----:B------:R-:W-:Y:S02]  /*2d820*/  @!P4 LEA R3, P6, R10, R3, 0x1 ;  /* 0x000000030a03c211 */ /* 0x000fe400078c08ff */
[----:B----4-:R-:W-:-:S03]  /*2d830*/  ISETP.GE.AND P3, PT, R8, R7, PT ;  /* 0x000000070800720c */ /* 0x010fc60003f66270 */
[----:B------:R-:W-:-:S05]  /*2d840*/  @!P4 IMAD.X R2, RZ, RZ, R2, P6 ;  /* 0x000000ffff02c224 */ /* 0x000fca00030e0602 */
[----:B------:R-:W-:-:S05]  /*2d850*/  @!P4 LOP3.LUT R3, R3, R2, RZ, 0x3c, !PT ;  /* 0x000000020303c212 */ /* 0x000fca00078e3cff */
[----:B------:R-:W-:-:S04]  /*2d860*/  @P3 LOP3.LUT R17, R17, 0x2000, RZ, 0xfc, !PT ;  /* 0x0000200011113812 */ /* 0x000fc800078efcff */
[----:B------:R-:W-:Y:S02]  /*2d870*/  LOP3.LUT P6, RZ, R17, 0x8, RZ, 0xc0, !PT ;  /* 0x0000000811ff7812 */ /* 0x000fe400078cc0ff */
[----:B------:R-:W-:Y:S02]  /*2d880*/  @!P4 LOP3.LUT R2, R3, R2, RZ, 0x3c, !PT ;  /* 0x000000020302c212 */ /* 0x000fe400078e3cff */
[----:B---3--:R-:W-:Y:S02]  /*2d890*/  ISETP.GE.AND P2, PT, R9, R7, PT ;  /* 0x000000070900720c */ /* 0x008fe40003f46270 */
[----:B------:R-:W-:Y:S02]  /*2d8a0*/  @!P4 LOP3.LUT R8, R4, 0x40, RZ, 0xc0, !PT ;  /* 0x000000400408c812 */ /* 0x000fe400078ec0ff */
[----:B------:R-:W-:Y:S02]  /*2d8b0*/  @!P4 LEA R9, R15, UR38, 0x1 ;  /* 0x000000260f09cc11 */ /* 0x000fe4000f8e08ff */
[----:B------:R-:W-:-:S02]  /*2d8c0*/  @!P4 LOP3.LUT R3, R3, R2, RZ, 0x3c, !PT ;  /* 0x000000020303c212 */ /* 0x000fc400078e3cff */
[C---:B------:R-:W-:Y:S02]  /*2d8d0*/  LOP3.LUT P3, RZ, R17.reuse, 0x4, RZ, 0xc0, !PT ;  /* 0x0000000411ff7812 */ /* 0x040fe4000786c0ff */
        /* <DEDUP_REMOVED lines=23> */
.L_x_5247:
[----:B------:R-:W-:Y:S02]  /*2da50*/  IMAD.MOV.U32 R13, RZ, RZ, R0 ;  /* 0x000000ffff0d7224 */ /* 0x000fe400078e0000 */
[----:B------:R-:W-:-:S07]  /*2da60*/  IMAD.MOV.U32 R8, RZ, RZ, R14 ;  /* 0x000000ffff087224 */ /* 0x000fce00078e000e */
[----:B------:R-:W-:Y:S05]  /*2da70*/  WARPSYNC.COLLECTIVE R15, `(.L_x_5248) ;  /* 0x000000000f087348 */ /* 0x000fea0003c00000 */
[----:B------:R0:W1:Y:S02]  /*2da80*/  SHFL.IDX P6, R14, R13, R12, R11 ;  /* 0x0000000c0d0e7389 */ /* 0x00006400000c000b */
[----:B01----:R-:W-:Y:S01]  /*2da90*/  ENDCOLLECTIVE ;  /* 0x000000000000791b */ /* 0x003fe20003800000 */
.L_x_5248:
[----:B------:R-:W-:Y:S02]  /*2daa0*/  @!P2 LEA R21, R9, UR38, 0x1 ;  /* 0x000000260915ac11 */ /* 0x000fe4000f8e08ff */
[----:B------:R-:W-:-:S05]  /*2dab0*/  @!P2 LEA R10, P4, R10, R14, 0x1 ;  /* 0x0000000e0a0aa211 */ /* 0x000fca00078808ff */
[----:B------:R-:W-:Y:S01]  /*2dac0*/  @!P2 IMAD.X R14, RZ, RZ, R8, P4 ;  /* 0x000000ffff0ea224 */ /* 0x000fe200020e0608 */
[C---:B------:R-:W-:Y:S02]  /*2dad0*/  LOP3.LUT P4, RZ, R17.reuse, 0x10, RZ, 0xc0, !PT ;  /* 0x0000001011ff7812 */ /* 0x040fe4000788c0ff */
[----:B------:R-:W-:Y:S02]  /*2dae0*/  LOP3.LUT P6, RZ, R17, 0x8, RZ, 0xc0, !PT ;  /* 0x0000000811ff7812 */ /* 0x000fe400078cc0ff */
[----:B------:R-:W-:Y:S01]  /*2daf0*/  @!P2 LOP3.LUT R8, R4, 0x40, RZ, 0xc0, !PT ;  /* 0x000000400408a812 */ /* 0x000fe200078ec0ff */
[----:B------:R-:W-:Y:S02]  /*2db00*/  @!P2 IMAD.MOV.U32 R2, RZ, RZ, R10 ;  /* 0x000000ffff02a224 */ /* 0x000fe400078e000a */
[----:B------:R-:W-:Y:S01]  /*2db10*/  @!P2 IMAD.MOV.U32 R3, RZ, RZ, R14 ;  /* 0x000000ffff03a224 */ /* 0x000fe200078e000e */
[----:B------:R-:W-:Y:S01]  /*2db20*/  @!P2 SHF.R.U32.HI R8, RZ, 0x2, R8 ;  /* 0x00000002ff08a819 */ /* 0x000fe20000011608 */
[----:B------:R-:W-:-:S02]  /*2db30*/  IMAD.MOV.U32 R13, RZ, RZ, R6 ;  /* 0x000000ffff0d7224 */ /* 0x000fc400078e0006 */
[----:B------:R-:W-:Y:S02]  /*2db40*/  IMAD.MOV.U32 R12, RZ, RZ, 0x2 ;  /* 0x00000002ff0c7424 */ /* 0x000fe400078e00ff */
[----:B------:R-:W-:Y:S01]  /*2db50*/  @!PT LDS RZ, [RZ] ;  /* 0x00000000fffff984 */ /* 0x000fe20000000800 */
[----:B------:R-:W-:Y:S01]  /*2db60*/  @!PT LDS RZ, [RZ] ;  /* 0x00000000fffff984 */ /* 0x000fe20000000800 */
[----:B------:R-:W-:Y:S01]  /*2db70*/  @!PT LDS RZ, [RZ] ;  /* 0x00000000fffff984 */ /* 0x000fe20000000800 */
[----:B------:R0:W-:Y:S01]  /*2db80*/  @!P2 LDGSTS.E.BYPASS.LTC128B.128 [R21+0x26c00], desc[UR44][R2.64], !P4 ;  /* 0x26c000000215afae */ /* 0x0001e2000e101d6c */
[----:B------:R-:W-:-:S03]  /*2db90*/  @!P2 ISETP.NE.U32.AND P4, PT, R8, RZ, PT ;  /* 0x000000ff0800a20c */ /* 0x000fc60003f85070 */
[----:B------:R0:W-:Y:S01]  /*2dba0*/  @!P2 LDGSTS.E.BYPASS.LTC128B.128 [R21+0x28c00], desc[UR44][R2.64+0x80], !P6 ;  /* 0x28c000800215afae */ /* 0x0001e2000f101d6c */
[----:B------:R-:W-:-:S09]  /*2dbb0*/  @!P2 LOP3.LUT R8, R5, 0x80, RZ, 0xc0, !PT ;  /* 0x000000800508a812 */ /* 0x000fd200078ec0ff */
[----:B0-----:R-:W-:Y:S05]  /*2dbc0*/  WARPSYNC.COLLECTIVE R15, `(.L_x_5249) ;  /* 0x000000000f087348 */ /* 0x001fea0003c00000 */
[----:B------:R1:W2:Y:S02]  /*2dbd0*/  SHFL.IDX P6, R14, R13, R12, R11 ;  /* 0x0000000c0d0e7389 */ /* 0x0002a400000c000b */
[----:B012---:R-:W-:Y:S01]  /*2dbe0*/  ENDCOLLECTIVE ;  /* 0x000000000000791b */ /* 0x007fe20003800000 */
.L_x_5249:
[----:B------:R-:W-:Y:S01]  /*2dbf0*/  @!P2 SHF.R.U32.HI R8, RZ, 0x3, R8 ;  /* 0x00000003ff08a819 */ /* 0x000fe20000011608 */
[----:B------:R-:W-:Y:S01]  /*2dc00*/  @!PT LDS RZ, [RZ] ;  /* 0x00000000fffff984 */ /* 0x000fe20000000800 */
[----:B------:R-:W-:Y:S01]  /*2dc10*/  @!PT LDS RZ, [RZ] ;  /* 0x00000000fffff984 */ /* 0x000fe20000000800 */
[----:B------:R-:W-:Y:S01]  /*2dc20*/  @!PT LDS RZ, [RZ] ;  /* 0x00000000fffff984 */ /* 0x000fe20000000800 */
[----:B------:R-:W-:Y:S04]  /*2dc30*/  @!P2 LDGSTS.E.BYPASS.LTC128B.128 [R21+0x2ac00], desc[UR44][R2.64+0x100], !P3 ;  /* 0x2ac001000215afae */ /* 0x000fe8000d901d6c */
[----:B------:R-:W-:Y:S04]  /*2dc40*/  @!P2 LDGSTS.E.BYPASS.LTC128B.128 [R21+0x2cc00], desc[UR44][R2.64+0x180], !P5 ;  /* 0x2cc001800215afae */ /* 0x000fe8000e901d6c */
[----:B------:R-:W-:Y:S04]  /*2dc50*/  @!P2 LDGSTS.E.BYPASS.LTC128B.128 [R21+0x2ec00], desc[UR44][R2.64+0x200], !P0 ;  /* 0x2ec002000215afae */ /* 0x000fe8000c101d6c */
[----:B------:R-:W-:Y:S04]  /*2dc60*/  @!P2 LDGSTS.E.BYPASS.LTC128B.128 [R21+0x30c00], desc[UR44][R2.64+0x280], !P1 ;  /* 0x30c002800215afae */ /* 0x000fe8000c901d6c */
[----:B------:R-:W-:Y:S01]  /*2dc70*/  @!P2 LDGSTS.E.BYPASS.LTC128B.128 [R21+0x32c00], desc[UR44][R2.64+0x300], P4 ;  /* 0x32c003000215afae */ /* 0x000fe2000a101d6c */
[----:B------:R-:W-:Y:S01]  /*2dc80*/  @!P2 ISETP.NE.U32.AND P4, PT, R8, RZ, PT ;  /* 0x000000ff0800a20c */ /* 0x000fe20003f85070 */
[----:B------:R-:W0:Y:S01]  /*2dc90*/  S2R R10, SR_TID.X ;  /* 0x00000000000a7919 */ /* 0x000e220000002100 */
[----:B------:R-:W-:-:S11]  /*2dca0*/  IMAD.MOV.U32 R13, RZ, RZ, R0 ;  /* 0x000000ffff0d7224 */ /* 0x000fd600078e0000 */
[----:B------:R1:W-:Y:S02]  /*2dcb0*/  @!P2 LDGSTS.E.BYPASS.LTC128B.128 [R21+0x34c00], desc[UR44][R2.64+0x380], P4 ;  /* 0x34c003800215afae */ /* 0x0003e4000a101d6c */
[----:B-1----:R-:W-:-:S07]  /*2dcc0*/  IMAD.MOV.U32 R2, RZ, RZ, R14 ;  /* 0x000000ffff027224 */ /* 0x002fce00078e000e */
[----:B0-----:R-:W-:Y:S05]  /*2dcd0*/  WARPSYNC.COLLECTIVE R15, `(.L_x_5250) ;  /* 0x000000000f087348 */ /* 0x001fea0003c00000 */
[----:B------:R1:W2:Y:S02]  /*2dce0*/  SHFL.IDX P6, R14, R13, R12, R11 ;  /* 0x0000000c0d0e7389 */ /* 0x0002a400000c000b */
[----:B012---:R-:W-:Y:S01]  /*2dcf0*/  ENDCOLLECTIVE ;  /* 0x000000000000791b */ /* 0x007fe20003800000 */
.L_x_5250:
[----:B------:R-:W-:Y:S01]  /*2dd00*/  LOP3.LUT P3, RZ, R17, 0x2000, RZ, 0xc0, !PT ;  /* 0x0000200011ff7812 */ /* 0x000fe2000786c0ff */
[----:B------:R-:W-:-:S05]  /*2dd10*/  IMAD.SHL.U32 R10, R10, 0x8, RZ ;  /* 0x000000080a0a7824 */ /* 0x000fca00078e00ff */
[----:B------:R-:W-:Y:S01]  /*2dd20*/  LOP3.LUT R10, R10, 0x38, RZ, 0xc0, !PT ;  /* 0x000000380a0a7812 */ /* 0x000fe200078ec0ff */
[----:B------:R-:W-:-:S06]  /*2dd30*/  IMAD.MOV.U32 R3, RZ, RZ, R14 ;  /* 0x000000ffff037224 */ /* 0x000fcc00078e000e */
[----:B------:R-:W-:-:S05]  /*2dd40*/  @!P3 LEA R3, P4, R10, R3, 0x1 ;  /* 0x000000030a03b211 */ /* 0x000fca00078808ff */
[----:B------:R-:W-:Y:S01]  /*2dd50*/  @!P3 IMAD.X R2, RZ, RZ, R2, P4 ;  /* 0x000000ffff02b224 */ /* 0x000fe200020e0602 */
[C---:B------:R-:W-:Y:S02]  /*2dd60*/  LOP3.LUT P4, RZ, R17.reuse, 0x10, RZ, 0xc0, !PT ;  /* 0x0000001011ff7812 */ /* 0x040fe4000788c0ff */
[----:B------:R-:W-:Y:S02]  /*2dd70*/  LOP3.LUT P6, RZ, R17, 0x8, RZ, 0xc0, !PT ;  /* 0x0000000811ff7812 */ /* 0x000fe400078cc0ff */
[-C--:B------:R-:W-:Y:S02]  /*2dd80*/  @!P3 LOP3.LUT R3, R3, R2.reuse, RZ, 0x3c, !PT ;  /* 0x000000020303b212 */ /* 0x080fe400078e3cff */
[----:B------:R-:W-:Y:S02]  /*2dd90*/  @!P3 LOP3.LUT R8, R4, 0x40, RZ, 0xc0, !PT ;  /* 0x000000400408b812 */ /* 0x000fe400078ec0ff */
[----:B------:R-:W-:Y:S02]  /*2dda0*/  @!P3 LOP3.LUT R2, R3, R2, RZ, 0x3c, !PT ;  /* 0x000000020302b212 */ /* 0x000fe400078e3cff */
[----:B------:R-:W-:-:S02]  /*2ddb0*/  @!P3 LEA R9, R9, UR38, 0x1 ;  /* 0x000000260909bc11 */ /* 0x000fc4000f8e08ff */
[----:B------:R-:W-:Y:S01]  /*2ddc0*/  @!P3 LOP3.LUT R3, R3, R2, RZ, 0x3c, !PT ;  /* 0x000000020303b212 */ /* 0x000fe200078e3cff */
[----:B------:R-:W-:Y:S01]  /*2ddd0*/  IMAD.MOV.U32 R13, RZ, RZ, R6 ;  /* 0x000000ffff0d7224 */ /* 0x000fe200078e0006 */
[----:B------:R-:W-:Y:S01]  /*2dde0*/  LOP3.LUT P2, RZ, R17, 0x4, RZ, 0xc0, !PT ;  /* 0x0000000411ff7812 */ /* 0x000fe2000784c0ff */
[----:B------:R-:W-:Y:S01]  /*2ddf0*/  IMAD.MOV.U32 R12, RZ, RZ, 0x3 ;  /* 0x00000003ff0c7424 */ /* 0x000fe200078e00ff */
[----:B------:R-:W-:Y:S01]  /*2de00*/  @!P3 SHF.R.U32.HI R8, RZ, 0x2, R8 ;  /* 0x00000002ff08b819 */ /* 0x000fe20000011608 */
[----:B------:R-:W-:Y:S01]  /*2de10*/  @!PT LDS RZ, [RZ] ;  /* 0x00000000fffff984 */ /* 0x000fe20000000800 */
[----:B------:R-:W-:Y:S01]  /*2de20*/  @!PT LDS RZ, [RZ] ;  /* 0x00000000fffff984 */ /* 0x000fe20000000800 */
[----:B------:R-:W-:Y:S01]  /*2de30*/  @!PT LDS RZ, [RZ] ;  /* 0x00000000fffff984 */ /* 0x000fe20000000800 */
[----:B------:R0:W-:Y:S03]  /*2de40*/  @!P3 LDGSTS.E.BYPASS.LTC128B.128 [R9+0x27400], desc[UR44][R2.64], !P4 ;  /* 0x274000000209bfae */ /* 0x0001e6000e101d6c */
[----:B------:R-:W-:Y:S01]  /*2de50*/  @!P3 ISETP.NE.U32.AND P4, PT, R8, RZ, PT ;  /* 0x000000ff0800b20c */ /* 0x000fe20003f85070 */
[----:B------:R0:W-:-:S12]  /*2de60*/  @!P3 LDGSTS.E.BYPASS.LTC128B.128 [R9+0x29400], desc[UR44][R2.64+0x80], !P6 ;  /* 0x294000800209bfae */ /* 0x0001d8000f101d6c */
[----:B0-----:R-:W-:Y:S05]  /*2de70*/  WARPSYNC.COLLECTIVE R15, `(.L_x_5251) ;  /* 0x000000000f087348 */ /* 0x001fea0003c00000 */
[----:B------:R1:W2:Y:S02]  /*2de80*/  SHFL.IDX P6, R14, R13, R12, R11 ;  /* 0x0000000c0d0e7389 */ /* 0x0002a400000c000b */
[----:B012---:R-:W-:Y:S01]  /*2de90*/  ENDCOLLECTIVE ;  /* 0x000000000000791b */ /* 0x007fe20003800000 */
.L_x_5251:
[----:B------:R-:W-:Y:S01]  /*2dea0*/  @!P3 LOP3.LUT R8, R5, 0x80, RZ, 0xc0, !PT ;  /* 0x000000800508b812 */ /* 0x000fe200078ec0ff */
[----:B------:R-:W-:Y:S01]  /*2deb0*/  @!PT LDS RZ, [RZ] ;  /* 0x00000000fffff984 */ /* 0x000fe20000000800 */
[----:B------:R-:W-:Y:S01]  /*2dec0*/  @!PT LDS RZ, [RZ] ;  /* 0x00000000fffff984 */ /* 0x000fe20000000800 */
[----:B------:R-:W-:Y:S01]  /*2ded0*/  @!PT LDS RZ, [RZ] ;  /* 0x00000000fffff984 */ /* 0x000fe20000000800 */
[----:B------:R0:W-:Y:S03]  /*2dee0*/  @!P3 LDGSTS.E.BYPASS.LTC128B.128 [R9+0x2b400], desc[UR44][R2.64+0x100], !P2 ;  /* 0x2b4001000209bfae */ /* 0x0001e6000d101d6c */
[----:B------:R-:W-:Y:S01]  /*2def0*/  @!P3 SHF.R.U32.HI R8, RZ, 0x3, R8 ;  /* 0x00000003ff08b819 */ /* 0x000fe20000011608 */
[----:B------:R0:W-:Y:S04]  /*2df00*/  @!P3 LDGSTS.E.BYPASS.LTC128B.128 [R9+0x2d400], desc[UR44][R2.64+0x180], !P5 ;  /* 0x2d4001800209bfae */ /* 0x0001e8000e901d6c */
[----:B------:R0:W-:Y:S04]  /*2df10*/  @!P3 LDGSTS.E.BYPASS.LTC128B.128 [R9+0x2f400], desc[UR44][R2.64+0x200], !P0 ;  /* 0x2f4002000209bfae */ /* 0x0001e8000c101d6c */
[----:B------:R0:W-:Y:S04]  /*2df20*/  @!P3 LDGSTS.E.BYPASS.LTC128B.128 [R9+0x31400], desc[UR44][R2.64+0x280], !P1 ;  /* 0x314002800209bfae */ /* 0x0001e8000c901d6c */
[----:B------:R0:W-:Y:S01]  /*2df30*/  @!P3 LDGSTS.E.BYPASS.LTC128B.128 [R9+0x33400], desc[UR44][R2.64+0x300], P4 ;  /* 0x334003000209bfae */ /* 0x0001e2000a101d6c */
[----:B------:R-:W-:Y:S01]  /*2df40*/  @!P3 ISETP.NE.U32.AND P4, PT, R8, RZ, PT ;  /* 0x000000ff0800b20c */ /* 0x000fe20003f85070 */
[----:B------:R-:W-:-:S02]  /*2df50*/  IMAD.MOV.U32 R13, RZ, RZ, R0 ;  /* 0x000000ffff0d7224 */ /* 0x000fc400078e0000 */
[----:B------:R-:W-:-:S10]  /*2df60*/  IMAD.MOV.U32 R6, RZ, RZ, R14 ;  /* 0x000000ffff067224 */ /* 0x000fd400078e000e */
[----:B0-----:R-:W-:Y:S05]  /*2df70*/  WARPSYNC.COLLECTIVE R15, `(.L_x_5252) ;  /* 0x000000000f087348 */ /* 0x001fea0003c00000 */
[----:B------:R1:W2:Y:S02]  /*2df80*/  SHFL.IDX P6, R14, R13, R12, R11 ;  /* 0x0000000c0d0e7389 */ /* 0x0002a400000c000b */
[----:B012---:R-:W-:Y:S01]  /*2df90*/  ENDCOLLECTIVE ;  /* 0x000000000000791b */ /* 0x007fe20003800000 */
.L_x_5252:
[----:B------:R-:W-:Y:S01]  /*2dfa0*/  @!PT LDS RZ, [RZ] ;  /* 0x00000000fffff984 */ /* 0x000fe20000000800 */
[----:B------:R-:W-:Y:S01]  /*2dfb0*/  @!PT LDS RZ, [RZ] ;  /* 0x00000000fffff984 */ /* 0x000fe20000000800 */
[----:B------:R-:W-:Y:S01]  /*2dfc0*/  @!PT LDS RZ, [RZ] ;  /* 0x00000000fffff984 */ /* 0x000fe20000000800 */
[----:B------:R3:W-:Y:S01]  /*2dfd0*/  @!P3 LDGSTS.E.BYPASS.LTC128B.128 [R9+0x35400], desc[UR44][R2.64+0x380], P4 ;  /* 0x354003800209bfae */ /* 0x0007e2000a101d6c */
[----:B------:R-:W-:Y:S05]  /*2dfe0*/  BRA `(.L_x_5253) ;  /* 0xffffffb800687947 */ /* 0x000fea000383ffff */
.L_x_5142:
[----:B0-----:R-:W-:-:S04]  /*2dff0*/  IMAD.U32 R3, RZ, RZ, UR38 ;  /* 0x00000026ff037e24 */ /* 0x001fc8000f8e00ff */
[----:B------:R0:W3:Y:S03]  /*2e000*/  SYNCS.PHASECHK.TRANS64.TRYWAIT P0, [R3+URZ+0x38820], R2 ;  /* 0x03882002030075a7 */ /* 0x0000e6000800017f */
[----:B---3--:R-:W-:Y:S05]  /*2e010*/  @!P0 NANOSLEEP.SYNCS 0x989680 ;  /* 0x009896800000895d */ /* 0x008fea0003900000 */
[----:B------:R-:W3:Y:S02]  /*2e020*/  @!P0 SYNCS.PHASECHK.TRANS64 P0, [R3+URZ+0x38820], R2 ;  /* 0x03882002030085a7 */ /* 0x000ee4000800007f */
[----:B---3--:R-:W-:Y:S05]  /*2e030*/  @!P0 BRA `(.L_x_5142) ;  /* 0xfffffffc00ec8947 */ /* 0x008fea000383ffff */
[----:B------:R-:W-:Y:S05]  /*2e040*/  BRA `(.L_x_5254) ;  /* 0xffffffbc000c7947 */ /* 0x000fea000383ffff */
.L_x_5145:
[----:B0-----:R-:W-:-:S04]  /*2e050*/  IMAD.U32 R3, RZ, RZ, UR38 ;  /* 0x00000026ff037e24 */ /* 0x001fc8000f8e00ff */
[----:B------:R0:W3:Y:S03]  /*2e060*/  SYNCS.PHASECHK.TRANS64.TRYWAIT P0, [R3+URZ+0x38860], R2 ;  /* 0x03886002030075a7 */ /* 0x0000e6000800017f */
[----:B---3--:R-:W-:Y:S05]  /*2e070*/  @!P0 NANOSLEEP.SYNCS 0x989680 ;  /* 0x009896800000895d */ /* 0x008fea0003900000 */
[----:B------:R-:W3:Y:S02]  /*2e080*/  @!P0 SYNCS.PHASECHK.TRANS64 P0, [R3+URZ+0x38860], R2 ;  /* 0x03886002030085a7 */ /* 0x000ee4000800007f */
[----:B---3--:R-:W-:Y:S05]  /*2e090*/  @!P0 BRA `(.L_x_5145) ;  /* 0xfffffffc00ec8947 */ /* 0x008fea000383ffff */
[----:B------:R-:W-:Y:S05]  /*2e0a0*/  BRA `(.L_x_5255) ;  /* 0xffffffbc00187947 */ /* 0x000fea000383ffff */
.L_x_5161:
[----:B-1----:R-:W-:-:S04]  /*2e0b0*/  IMAD.U32 R3, RZ, RZ, UR38 ;  /* 0x00000026ff037e24 */ /* 0x002fc8000f8e00ff */
[----:B------:R1:W3:Y:S03]  /*2e0c0*/  SYNCS.PHASECHK.TRANS64.TRYWAIT P0, [R3+URZ+0x38848], R2 ;  /* 0x03884802030075a7 */ /* 0x0002e6000800017f */
[----:B---3--:R-:W-:Y:S05]  /*2e0d0*/  @!P0 NANOSLEEP.SYNCS 0x989680 ;  /* 0x009896800000895d */ /* 0x008fea0003900000 */
[----:B------:R-:W3:Y:S02]  /*2e0e0*/  @!P0 SYNCS.PHASECHK.TRANS64 P0, [R3+URZ+0x38848], R2 ;  /* 0x03884802030085a7 */ /* 0x000ee4000800007f */
[----:B---3--:R-:W-:Y:S05]  /*2e0f0*/  @!P0 BRA `(.L_x_5161) ;  /* 0xfffffffc00ec8947 */ /* 0x008fea000383ffff */
[----:B------:R-:W-:Y:S05]  /*2e100*/  BRA `(.L_x_5256) ;  /* 0xffffffc400e47947 */ /* 0x000fea000383ffff */
.L_x_5166:
[----:B01----:R-:W-:-:S04]  /*2e110*/  IMAD.U32 R3, RZ, RZ, UR38 ;  /* 0x00000026ff037e24 */ /* 0x003fc8000f8e00ff */
[----:B------:R0:W1:Y:S03]  /*2e120*/  SYNCS.PHASECHK.TRANS64.TRYWAIT P0, [R3+URZ+0x38868], R2 ;  /* 0x03886802030075a7 */ /* 0x000066000800017f */
[----:B-1----:R-:W-:Y:S05]  /*2e130*/  @!P0 NANOSLEEP.SYNCS 0x989680 ;  /* 0x009896800000895d */ /* 0x002fea0003900000 */
[----:B------:R-:W1:Y:S02]  /*2e140*/  @!P0 SYNCS.PHASECHK.TRANS64 P0, [R3+URZ+0x38868], R2 ;  /* 0x03886802030085a7 */ /* 0x000e64000800007f */
[----:B-1----:R-:W-:Y:S05]  /*2e150*/  @!P0 BRA `(.L_x_5166) ;  /* 0xfffffffc00ec8947 */ /* 0x002fea000383ffff */
[----:B------:R-:W-:Y:S05]  /*2e160*/  BRA `(.L_x_5257) ;  /* 0xffffffc800447947 */ /* 0x000fea000383ffff */
.L_x_5181:
[----:B-1----:R-:W-:-:S04]  /*2e170*/  IMAD.U32 R3, RZ, RZ, UR38 ;  /* 0x00000026ff037e24 */ /* 0x002fc8000f8e00ff */
[----:B------:R1:W3:Y:S03]  /*2e180*/  SYNCS.PHASECHK.TRANS64.TRYWAIT P0, [R3+URZ+0x38840], R2 ;  /* 0x03884002030075a7 */ /* 0x0002e6000800017f */
[----:B---3--:R-:W-:Y:S05]  /*2e190*/  @!P0 NANOSLEEP.SYNCS 0x989680 ;  /* 0x009896800000895d */ /* 0x008fea0003900000 */
[----:B------:R-:W3:Y:S02]  /*2e1a0*/  @!P0 SYNCS.PHASECHK.TRANS64 P0, [R3+URZ+0x38840], R2 ;  /* 0x03884002030085a7 */ /* 0x000ee4000800007f */
[----:B---3--:R-:W-:Y:S05]  /*2e1b0*/  @!P0 BRA `(.L_x_5181) ;  /* 0xfffffffc00ec8947 */ /* 0x008fea000383ffff */
[----:B------:R-:W-:Y:S05]  /*2e1c0*/  BRA `(.L_x_5258) ;  /* 0xffffffd0008c7947 */ /* 0x000fea000383ffff */
.L_x_5186:
[----:B01----:R-:W-:-:S04]  /*2e1d0*/  IMAD.U32 R3, RZ, RZ, UR38 ;  /* 0x00000026ff037e24 */ /* 0x003fc8000f8e00ff */
[----:B------:R0:W1:Y:S03]  /*2e1e0*/  SYNCS.PHASECHK.TRANS64.TRYWAIT P0, [R3+URZ+0x38860], R2 ;  /* 0x03886002030075a7 */ /* 0x000066000800017f */
[----:B-1----:R-:W-:Y:S05]  /*2e1f0*/  @!P0 NANOSLEEP.SYNCS 0x989680 ;  /* 0x009896800000895d */ /* 0x002fea0003900000 */
[----:B------:R-:W1:Y:S02]  /*2e200*/  @!P0 SYNCS.PHASECHK.TRANS64 P0, [R3+URZ+0x38860], R2 ;  /* 0x03886002030085a7 */ /* 0x000e64000800007f */
[----:B-1----:R-:W-:Y:S05]  /*2e210*/  @!P0 BRA `(.L_x_5186) ;  /* 0xfffffffc00ec8947 */ /* 0x002fea000383ffff */
[----:B------:R-:W-:Y:S05]  /*2e220*/  BRA `(.L_x_5259) ;  /* 0xffffffd000f07947 */ /* 0x000fea000383ffff */
.L_x_5202:
[----:B-1----:R-:W-:-:S04]  /*2e230*/  IMAD.U32 R3, RZ, RZ, UR38 ;  /* 0x00000026ff037e24 */ /* 0x002fc8000f8e00ff */
[----:B------:R1:W3:Y:S03]  /*2e240*/  SYNCS.PHASECHK.TRANS64.TRYWAIT P0, [R3+URZ+0x38848], R2 ;  /* 0x03884802030075a7 */ /* 0x0002e6000800017f */
[----:B---3--:R-:W-:Y:S05]  /*2e250*/  @!P0 NANOSLEEP.SYNCS 0x989680 ;  /* 0x009896800000895d */ /* 0x008fea0003900000 */
[----:B------:R-:W3:Y:S02]  /*2e260*/  @!P0 SYNCS.PHASECHK.TRANS64 P0, [R3+URZ+0x38848], R2 ;  /* 0x03884802030085a7 */ /* 0x000ee4000800007f */
[----:B---3--:R-:W-:Y:S05]  /*2e270*/  @!P0 BRA `(.L_x_5202) ;  /* 0xfffffffc00ec8947 */ /* 0x008fea000383ffff */
[----:B------:R-:W-:Y:S05]  /*2e280*/  BRA `(.L_x_5260) ;  /* 0xffffffdc00447947 */ /* 0x000fea000383ffff */
.L_x_5207:
[----:B-1----:R-:W-:-:S04]  /*2e290*/  IMAD.U32 R3, RZ, RZ, UR38 ;  /* 0x00000026ff037e24 */ /* 0x002fc8000f8e00ff */
[----:B------:R1:W3:Y:S03]  /*2e2a0*/  SYNCS.PHASECHK.TRANS64.TRYWAIT P0, [R3+URZ+0x38868], R2 ;  /* 0x03886802030075a7 */ /* 0x0002e6000800017f */
[----:B---3--:R-:W-:Y:S05]  /*2e2b0*/  @!P0 NANOSLEEP.SYNCS 0x989680 ;  /* 0x009896800000895d */ /* 0x008fea0003900000 */
[----:B------:R-:W3:Y:S02]  /*2e2c0*/  @!P0 SYNCS.PHASECHK.TRANS64 P0, [R3+URZ+0x38868], R2 ;  /* 0x03886802030085a7 */ /* 0x000ee4000800007f */
[----:B---3--:R-:W-:Y:S05]  /*2e2d0*/  @!P0 BRA `(.L_x_5207) ;  /* 0xfffffffc00ec8947 */ /* 0x008fea000383ffff */
[----:B------:R-:W-:Y:S05]  /*2e2e0*/  BRA `(.L_x_5261) ;  /* 0xffffffdc00a87947 */ /* 0x000fea000383ffff */
.L_x_5218:
[----:B-1----:R1:W3:Y:S02]  /*2e2f0*/  SYNCS.PHASECHK.TRANS64.TRYWAIT P0, [R2+URZ+0x38820], R7 ;  /* 0x03882007020075a7 */ /* 0x0022e4000800017f */
[----:B---3--:R-:W-:Y:S05]  /*2e300*/  @!P0 NANOSLEEP.SYNCS 0x989680 ;  /* 0x009896800000895d */ /* 0x008fea0003900000 */
[----:B------:R-:W3:Y:S02]  /*2e310*/  @!P0 SYNCS.PHASECHK.TRANS64 P0, [R2+URZ+0x38820], R7 ;  /* 0x03882007020085a7 */ /* 0x000ee4000800007f */
[----:B---3--:R-:W-:Y:S05]  /*2e320*/  @!P0 BRA `(.L_x_5218) ;  /* 0xfffffffc00f08947 */ /* 0x008fea000383ffff */
[----:B------:R-:W-:Y:S05]  /*2e330*/  BRA `(.L_x_5262) ;  /* 0xffffffe400947947 */ /* 0x000fea000383ffff */
.L_x_5219:
        /* <DEDUP_REMOVED lines=11> */
.L_x_5264:
[----:B------:R-:W-:Y:S05]  /*2e3f0*/  BSYNC B0 ;  /* 0x0000000000007941 */ /* 0x000fea0003800000 */
.L_x_5263:
[----:B------:R-:W-:Y:S05]  /*2e400*/  BRA `(.L_x_5265) ;  /* 0xffffffe400787947 */ /* 0x000fea000383ffff */
.L_x_5220:
[----:B------:R-:W-:Y:S01]  /*2e410*/  BSSY B0, `(.L_x_5266) ;  /* 0x0000006000007945 */ /* 0x000fe20003800000 */
[----:B------:R-:W-:-:S07]  /*2e420*/  IMAD.MOV.U32 R15, RZ, RZ, -0x1 ;  /* 0xffffffffff0f7424 */ /* 0x000fce00078e00ff */
[----:B012---:R-:W-:Y:S05]  /*2e430*/  WARPSYNC.COLLECTIVE R15, `(.L_x_5267) ;  /* 0x000000000f0c7348 */ /* 0x007fea0003c00000 */
[----:B------:R-:W-:Y:S02]  /*2e440*/  ELECT P6, UR62, PT ;  /* 0x00000000003e782f */ /* 0x000fe400038c0000 */
[----:B------:R-:W-:Y:S01]  /*2e450*/  MOV R14, UR62 ;  /* 0x0000003e000e7c02 */ /* 0x000fe20008000f00 */
[----:B012---:R-:W-:Y:S10]  /*2e460*/  ENDCOLLECTIVE ;  /* 0x000000000000791b */ /* 0x007ff40003800000 */
.L_x_5267:
[----:B------:R-:W-:Y:S05]  /*2e470*/  BSYNC B0 ;  /* 0x0000000000007941 */ /* 0x000fea0003800000 */
.L_x_5266:
[----:B------:R-:W-:Y:S05]  /*2e480*/  BRA `(.L_x_5268) ;  /* 0xffffffe4006c7947 */ /* 0x000fea000383ffff */
.L_x_5222:
[----:B0-----:R0:W1:Y:S02]  /*2e490*/  SYNCS.PHASECHK.TRANS64.TRYWAIT P0, [R8+URZ], R7 ;  /* 0x00000007080075a7 */ /* 0x001064000800017f */
[----:B-1----:R-:W-:Y:S05]  /*2e4a0*/  @!P0 NANOSLEEP.SYNCS 0x989680 ;  /* 0x009896800000895d */ /* 0x002fea0003900000 */
[----:B------:R-:W1:Y:S02]  /*2e4b0*/  @!P0 SYNCS.PHASECHK.TRANS64 P0, [R8+URZ], R7 ;  /* 0x00000007080085a7 */ /* 0x000e64000800007f */
[----:B-1----:R-:W-:Y:S05]  /*2e4c0*/  @!P0 BRA `(.L_x_5222) ;  /* 0xfffffffc00f08947 */ /* 0x002fea000383ffff */
[----:B------:R-:W-:Y:S05]  /*2e4d0*/  BRA `(.L_x_5269) ;  /* 0xffffffe400a07947 */ /* 0x000fea000383ffff */
.L_x_5223:
[----:B-1----:R1:W2:Y:S02]  /*2e4e0*/  SYNCS.PHASECHK.TRANS64.TRYWAIT P0, [R3+URZ], R0 ;  /* 0x00000000030075a7 */ /* 0x0022a4000800017f */
[----:B--2---:R-:W-:Y:S05]  /*2e4f0*/  @!P0 NANOSLEEP.SYNCS 0x989680 ;  /* 0x009896800000895d */ /* 0x004fea0003900000 */
[----:B------:R-:W2:Y:S02]  /*2e500*/  @!P0 SYNCS.PHASECHK.TRANS64 P0, [R3+URZ], R0 ;  /* 0x00000000030085a7 */ /* 0x000ea4000800007f */
[----:B--2---:R-:W-:Y:S05]  /*2e510*/  @!P0 BRA `(.L_x_5223) ;  /* 0xfffffffc00f08947 */ /* 0x004fea000383ffff */
[----:B------:R-:W-:Y:S05]  /*2e520*/  BRA `(.L_x_5270) ;  /* 0xffffffe400947947 */ /* 0x000fea000383ffff */
.L_x_5225:
[----:B-1----:R1:W2:Y:S02]  /*2e530*/  SYNCS.PHASECHK.TRANS64.TRYWAIT P0, [R6+URZ], R7 ;  /* 0x00000007060075a7 */ /* 0x0022a4000800017f */
[----:B--2---:R-:W-:Y:S05]  /*2e540*/  @!P0 NANOSLEEP.SYNCS 0x989680 ;  /* 0x009896800000895d */ /* 0x004fea0003900000 */
[----:B------:R-:W2:Y:S02]  /*2e550*/  @!P0 SYNCS.PHASECHK.TRANS64 P0, [R6+URZ], R7 ;  /* 0x00000007060085a7 */ /* 0x000ea4000800007f */
[----:B--2---:R-:W-:Y:S05]  /*2e560*/  @!P0 BRA `(.L_x_5225) ;  /* 0xfffffffc00f08947 */ /* 0x004fea000383ffff */
[----:B------:R-:W-:Y:S05]  /*2e570*/  BRA `(.L_x_5271) ;  /* 0xffffffe400987947 */ /* 0x000fea000383ffff */
        .type           $_ZN7cutlass13device_kernelIN5flash11enable_sm90INS1_16FlashAttnFwdSm90INS1_25CollectiveMainloopFwdSm90ILi2EN4cute5tupleIJNS5_1CILi1EEES8_S8_EEENS6_IJNS7_ILi64EEESA_SA_EEELi512ENS_6half_tEfNS_4arch4Sm90ELb0ELb1ELb1ELb0ELb0ELb0ELb1ELb0ELb0ELb1ELb1ELb0EEENS1_21CollectiveEpilogueFwdINS6_IJSA_NS7_ILi512EEESA_EEES9_SC_SE_Li256ELb0ELb1ELb1ELb0EEENS1_19SingleTileSchedulerILb0ELb1ELb1ELi64EEEEEEEEEvNT_6ParamsE$_ZZN5flash25CollectiveMainloopFwdSm90ILi2EN4cute5tupleIJNS1_1CILi1EEES4_S4_EEENS2_IJNS3_ILi64EEES6_S6_EEELi512EN7cutlass6half_tEfNS8_4arch4Sm90ELb0ELb1ELb1ELb0ELb0ELb0ELb1ELb0ELb0ELb1ELb1ELb0EE3mmaINS_16FlashAttnFwdSm90ISC_NS_21CollectiveEpilogueFwdINS2_IJS6_NS3_ILi512EEES6_EEES5_S9_SB_Li256ELb0ELb1ELb1ELb0EEENS_19SingleTileSchedulerILb0ELb1ELb1ELi64EEEE13SharedStorageENS1_6TensorINS1_11ArrayEngineIfLm128EEENS1_6LayoutINS2_IJNS2_IJNS3_ILi2EEESR_NS3_ILi32EEEEEES4_S4_EEENS2_IJNS2_IJS4_SR_NS3_ILi4EEEEEENS3_ILi0EEESX_EEEEEEENS_7SoftmaxILi2ELi0EEEEEbRKNSC_6ParamsENS8_25PipelineTmaAsyncNoClusterILi2ENS8_16PipelineTmaAsyncILi2EEEEES19_RNS8_13PipelineStateILj2EEERT0_RT1_iRiRKNS_16SeqlenInfoQKNewKILb0ELb0EEENS2_IJiiiiEEERT_ENKUliT_T0_T1_E_clIZSD_ISM_S10_S12_EbS15_S19_S19_S1C_S1E_S1G_iS1H_S1L_S1M_S1O_EUlRS1P_iE1_NS3_ILb0EEENS3_ILb1EEEEEDaiS1P_S1Q_S1R_,@function
        .size           $_ZN7cutlass13device_kernelIN5flash11enable_sm90INS1_16FlashAttnFwdSm90INS1_25CollectiveMainloopFwdSm90ILi2EN4cute5tupleIJNS5_1CILi1EEES8_S8_EEENS6_IJNS7_ILi64EEESA_SA_EEELi512ENS_6half_tEfNS_4arch4Sm90ELb0ELb1ELb1ELb0ELb0ELb0ELb1ELb0ELb0ELb1ELb1ELb0EEENS1_21CollectiveEpilogueFwdINS6_IJSA_NS7_ILi512EEESA_EEES9_SC_SE_Li256ELb0ELb1ELb1ELb0EEENS1_19SingleTileSchedulerILb0ELb1ELb1ELi64EEEEEEEEEvNT_6ParamsE$_ZZN5flash25CollectiveMainloopFwdSm90ILi2EN4cute5tupleIJNS1_1CILi1EEES4_S4_EEENS2_IJNS3_ILi64EEES6_S6_EEELi512EN7cutlass6half_tEfNS8_4arch4Sm90ELb0ELb1ELb1ELb0ELb0ELb0ELb1ELb0ELb0ELb1ELb1ELb0EE3mmaINS_16FlashAttnFwdSm90ISC_NS_21CollectiveEpilogueFwdINS2_IJS6_NS3_ILi512EEES6_EEES5_S9_SB_Li256ELb0ELb1ELb1ELb0EEENS_19SingleTileSchedulerILb0ELb1ELb1ELi64EEEE13SharedStorageENS1_6TensorINS1_11ArrayEngineIfLm128EEENS1_6LayoutINS2_IJNS2_IJNS3_ILi2EEESR_NS3_ILi32EEEEEES4_S4_EEENS2_IJNS2_IJS4_SR_NS3_ILi4EEEEEENS3_ILi0EEESX_EEEEEEENS_7SoftmaxILi2ELi0EEEEEbRKNSC_6ParamsENS8_25PipelineTmaAsyncNoClusterILi2ENS8_16PipelineTmaAsyncILi2EEEEES19_RNS8_13PipelineStateILj2EEERT0_RT1_iRiRKNS_16SeqlenInfoQKNewKILb0ELb0EEENS2_IJiiiiEEERT_ENKUliT_T0_T1_E_clIZSD_ISM_S10_S12_EbS15_S19_S19_S1C_S1E_S1G_iS1H_S1L_S1M_S1O_EUlRS1P_iE1_NS3_ILb0EEENS3_ILb1EEEEEDaiS1P_S1Q_S1R_,(.L_x_15174 - $_ZN7cutlass13device_kernelIN5flash11enable_sm90INS1_16FlashAttnFwdSm90INS1_25CollectiveMainloopFwdSm90ILi2EN4cute5tupleIJNS5_1CILi1EEES8_S8_EEENS6_IJNS7_ILi64EEESA_SA_EEELi512ENS_6half_tEfNS_4arch4Sm90ELb0ELb1ELb1ELb0ELb0ELb0ELb1ELb0ELb0ELb1ELb1ELb0EEENS1_21CollectiveEpilogueFwdINS6_IJSA_NS7_ILi512EEESA_EEES9_SC_SE_Li256ELb0ELb1ELb1ELb0EEENS1_19SingleTileSchedulerILb0ELb1ELb1ELi64EEEEEEEEEvNT_6ParamsE$_ZZN5flash25CollectiveMainloopFwdSm90ILi2EN4cute5tupleIJNS1_1CILi1EEES4_S4_EEENS2_IJNS3_ILi64EEES6_S6_EEELi512EN7cutlass6half_tEfNS8_4arch4Sm90ELb0ELb1ELb1ELb0ELb0ELb0ELb1ELb0ELb0ELb1ELb1ELb0EE3mmaINS_16FlashAttnFwdSm90ISC_NS_21CollectiveEpilogueFwdINS2_IJS6_NS3_ILi512EEES6_EEES5_S9_SB_Li256ELb0ELb1ELb1ELb0EEENS_19SingleTileSchedulerILb0ELb1ELb1ELi64EEEE13SharedStorageENS1_6TensorINS1_11ArrayEngineIfLm128EEENS1_6LayoutINS2_IJNS2_IJNS3_ILi2EEESR_NS3_ILi32EEEEEES4_S4_EEENS2_IJNS2_IJS4_SR_NS3_ILi4EEEEEENS3_ILi0EEESX_EEEEEEENS_7SoftmaxILi2ELi0EEEEEbRKNSC_6ParamsENS8_25PipelineTmaAsyncNoClusterILi2ENS8_16PipelineTmaAsyncILi2EEEEES19_RNS8_13PipelineStateILj2EEERT0_RT1_iRiRKNS_16SeqlenInfoQKNewKILb0ELb0EEENS2_IJiiiiEEERT_ENKUliT_T0_T1_E_clIZSD_ISM_S10_S12_EbS15_S19_S19_S1C_S1E_S1G_iS1H_S1L_S1M_S1O_EUlRS1P_iE1_NS3_ILb0EEENS3_ILb1EEEEEDaiS1P_S1Q_S1R_)
$_ZN7cutlass13device_kernelIN5flash11enable_sm90INS1_16FlashAttnFwdSm90INS1_25CollectiveMainloopFwdSm90ILi2EN4cute5tupleIJNS5_1CILi1EEES8_S8_EEENS6_IJNS7_ILi64EEESA_SA_EEELi512ENS_6half_tEfNS_4arch4Sm90ELb0ELb1ELb1ELb0ELb0ELb0ELb1ELb0ELb0ELb1ELb1ELb0EEENS1_21CollectiveEpilogueFwdINS6_IJSA_NS7_ILi512EEESA_EEES9_SC_SE_Li256ELb0ELb1ELb1ELb0EEENS1_19SingleTileSchedulerILb0ELb1ELb1ELi64EEEEEEEEEvNT_6ParamsE$_ZZN5flash25CollectiveMainloopFwdSm90ILi2EN4cute5tupleIJNS1_1CILi1EEES4_S4_EEENS2_IJNS3_ILi64EEES6_S6_EEELi512EN7cutlass6half_tEfNS8_4arch4Sm90ELb0ELb1ELb1ELb0ELb0ELb0ELb1ELb0ELb0ELb1ELb1ELb0EE3mmaINS_16FlashAttnFwdSm90ISC_NS_21CollectiveEpilogueFwdINS2_IJS6_NS3_ILi512EEES6_EEES5_S9_SB_Li256ELb0ELb1ELb1ELb0EEENS_19SingleTileSchedulerILb0ELb1ELb1ELi64EEEE13SharedStorageENS1_6TensorINS1_11ArrayEngineIfLm128EEENS1_6LayoutINS2_IJNS2_IJNS3_ILi2EEESR_NS3_ILi32EEEEEES4_S4_EEENS2_IJNS2_IJS4_SR_NS3_ILi4EEEEEENS3_ILi0EEESX_EEEEEEENS_7SoftmaxILi2ELi0EEEEEbRKNSC_6ParamsENS8_25PipelineTmaAsyncNoClusterILi2ENS8_16PipelineTmaAsyncILi2EEEEES19_RNS8_13PipelineStateILj2EEERT0_RT1_iRiRKNS_16SeqlenInfoQKNewKILb0ELb0EEENS2_IJiiiiEEERT_ENKUliT_T0_T1_E_clIZSD_ISM_S10_S12_EbS15_S19_S19_S1C_S1E_S1G_iS1H_S1L_S1M_S1O_EUlRS1P_iE1_NS3_ILb0EEENS3_ILb1EEEEEDaiS1P_S1Q_S1R_:
[----:B------:R-:W-:Y:S05]  /*2e580*/  YIELD ;  /* 0x0000000000007946 */ /* 0x000fea0003800000 */
[----:B------:R-:W-:Y:S02]  /*2e590*/  ULDC UR4, c[0x0][0x20] ;  /* 0x0000080000047ab9 */ /* 0x000fe40000000800 */
[----:B------:R-:W-:-:S05]  /*2e5a0*/  VIADD R7, R153, -UR4 ;  /* 0x8000000499077c36 */ /* 0x000fca0008000000 */
[----:B------:R-:W2:Y:S01]  /*2e5b0*/  LDL.64 R8, [R7] ;  /* 0x0000000007087983 */ /* 0x000ea20000100a00 */
[----:B------:R-:W0:Y:S02]  /*2e5c0*/  LDC.64 R4, c[0x0][0x208] ;  /* 0x00008200ff047b82 */ /* 0x000e240000000a00 */
[----:B0-----:R-:W-:Y:S02]  /*2e5d0*/  R2UR UR4, R4 ;  /* 0x00000000040472ca */ /* 0x001fe400000e0000 */
[----:B------:R-:W-:-:S13]  /*2e5e0*/  R2UR UR5, R5 ;  /* 0x00000000050572ca */ /* 0x000fda00000e0000 */
[----:B--2---:R-:W2:Y:S01]  /*2e5f0*/  LD.E R10, desc[UR4][R8.64] ;  /* 0x00000004080a7980 */ /* 0x004ea2000c101900 */
[----:B------:R-:W-:Y:S02]  /*2e600*/  R2UR UR4, R4 ;  /* 0x00000000040472ca */ /* 0x000fe400000e0000 */
[----:B------:R-:W-:-:S13]  /*2e610*/  R2UR UR5, R5 ;  /* 0x00000000050572ca */ /* 0x000fda00000e0000 */
[----:B------:R-:W3:Y:S01]  /*2e620*/  LD.E R12, desc[UR4][R8.64+0x8] ;  /* 0x00000804080c7980 */ /* 0x000ee2000c101900 */
[----:B--2---:R-:W-:-:S05]  /*2e630*/  VIADD R11, R10, 0x1 ;  /* 0x000000010a0b7836 */ /* 0x004fca0000000000 */
[----:B------:R-:W-:-:S13]  /*2e640*/  ISETP.NE.AND P1, PT, R11, 0x2, PT ;  /* 0x000000020b00780c */ /* 0x000fda0003f25270 */
[----:B------:R-:W-:Y:S02]  /*2e650*/  @!P1 R2UR UR6, R4 ;  /* 0x00000000040692ca */ /* 0x000fe400000e0000 */
[----:B------:R-:W-:-:S13]  /*2e660*/  @!P1 R2UR UR7, R5 ;  /* 0x00000000050792ca */ /* 0x000fda00000e0000 */
[----:B------:R-:W2:Y:S01]  /*2e670*/  @!P1 LD.E R13, desc[UR6][R8.64+0x4] ;  /* 0x00000406080d9980 */ /* 0x000ea2000c101900 */
[C---:B------:R-:W-:Y:S02]  /*2e680*/  R2UR UR4, R4.reuse ;  /* 0x00000000040472ca */ /* 0x040fe400000e0000 */
[C---:B------:R-:W-:Y:S02]  /*2e690*/  R2UR UR5, R5.reuse ;  /* 0x00000000050572ca */ /* 0x040fe400000e0000 */
[C---:B------:R-:W-:Y:S02]  /*2e6a0*/  R2UR UR6, R4.reuse ;  /* 0x00000000040672ca */ /* 0x040fe400000e0000 */
[C---:B------:R-:W-:Y:S02]  /*2e6b0*/  R2UR UR7, R5.reuse ;  /* 0x00000000050772ca */ /* 0x040fe400000e0000 */
[----:B------:R-:W-:Y:S02]  /*2e6c0*/  @!P1 R2UR UR8, R4 ;  /* 0x00000000040892ca */ /* 0x000fe400000e0000 */
[----:B------:R-:W-:-:S02]  /*2e6d0*/  @!P1 R2UR UR9, R5 ;  /* 0x00000000050992ca */ /* 0x000fc400000e0000 */
[----:B------:R-:W-:Y:S02]  /*2e6e0*/  @!P1 R2UR UR10, R4 ;  /* 0x00000000040a92ca */ /* 0x000fe400000e0000 */
[----:B------:R-:W-:Y:S01]  /*2e6f0*/  @!P1 R2UR UR11, R5 ;  /* 0x00000000050b92ca */ /* 0x000fe200000e0000 */
[----:B---3--:R-:W-:Y:S01]  /*2e700*/  VIADD R19, R12, 0x1 ;  /* 0x000000010c137836 */ /* 0x008fe20000000000 */
[----:B------:R-:W-:Y:S04]  /*2e710*/  ST.E desc[UR4][R8.64], R11 ;  /* 0x0000000b08007985 */ /* 0x000fe8000c101904 */
[----:B------:R-:W-:Y:S04]  /*2e720*/  ST.E desc[UR6][R8.64+0x8], R19 ;  /* 0x0000081308007985 */ /* 0x000fe8000c101906 */
[----:B------:R-:W-:Y:S01]  /*2e730*/  @!P1 ST.E desc[UR8][R8.64], RZ ;  /* 0x000000ff08009985 */ /* 0x000fe2000c101908 */
[----:B--2---:R-:W-:-:S05]  /*2e740*/  @!P1 LOP3.LUT R21, R13, 0x1, RZ, 0x3c, !PT ;  /* 0x000000010d159812 */ /* 0x004fca00078e3cff */
[----:B------:R0:W-:Y:S04]  /*2e750*/  @!P1 ST.E desc[UR10][R8.64+0x4], R21 ;  /* 0x0000041508009985 */ /* 0x0001e8000c10190a */
[----:B------:R-:W2:Y:S01]  /*2e760*/  LDL.64 R14, [R7+0x18] ;  /* 0x00001800070e7983 */ /* 0x000ea20000100a00 */
[----:B------:R-:W-:Y:S02]  /*2e770*/  R2UR UR4, R4 ;  /* 0x00000000040472ca */ /* 0x000fe400000e0000 */
[----:B------:R-:W-:Y:S01]  /*2e780*/  R2UR UR5, R5 ;  /* 0x00000000050572ca */ /* 0x000fe200000e0000 */
[----:B------:R-:W3:-:S12]  /*2e790*/  LDL.64 R12, [R7] ;  /* 0x00000000070c7983 */ /* 0x000ed80000100a00 */
[----:B--2---:R-:W2:Y:S01]  /*2e7a0*/  LD.E R18, desc[UR4][R14.64+0x1c] ;  /* 0x00001c040e127980 */ /* 0x004ea2000c101900 */
[C---:B------:R-:W-:Y:S02]  /*2e7b0*/  R2UR UR4, R4.reuse ;  /* 0x00000000040472ca */ /* 0x040fe400000e0000 */
[C---:B------:R-:W-:Y:S02]  /*2e7c0*/  R2UR UR5, R5.reuse ;  /* 0x00000000050572ca */ /* 0x040fe400000e0000 */
[----:B------:R-:W-:Y:S02]  /*2e7d0*/  R2UR UR6, R4 ;  /* 0x00000000040672ca */ /* 0x000fe400000e0000 */
[----:B------:R-:W-:Y:S01]  /*2e7e0*/  R2UR UR7, R5 ;  /* 0x00000000050772ca */ /* 0x000fe200000e0000 */
[----:B------:R-:W-:Y:S01]  /*2e7f0*/  BSSY B3, `(.L_x_5272) ;  /* 0x0000009000037945 */ /* 0x000fe20003800000 */
[----:B0-----:R-:W-:Y:S02]  /*2e800*/  IMAD.MOV.U32 R8, RZ, RZ, R152 ;  /* 0x000000ffff087224 */ /* 0x001fe400078e0098 */
[----:B------:R-:W-:-:S05]  /*2e810*/  IMAD.MOV.U32 R9, RZ, RZ, R2 ;  /* 0x000000ffff097224 */ /* 0x000fca00078e0002 */
[----:B---3--:R0:W5:Y:S04]  /*2e820*/  LD.E R20, desc[UR4][R12.64] ;  /* 0x000000040c147980 */ /* 0x008168000c101900 */
[----:B------:R0:W5:Y:S01]  /*2e830*/  LD.E R11, desc[UR6][R12.64+0x4] ;  /* 0x000004060c0b7980 */ /* 0x000162000c101900 */
[----:B--2---:R-:W-:-:S04]  /*2e840*/  LOP3.LUT R18, R18, 0x1, RZ, 0xfc, !PT ;  /* 0x0000000112127812 */ /* 0x004fc800078efcff */
[----:B------:R-:W-:-:S13]  /*2e850*/  ISETP.NE.AND P1, PT, R18, 0x3, PT ;  /* 0x000000031200780c */ /* 0x000fda0003f25270 */
[----:B0-----:R-:W-:Y:S05]  /*2e860*/  @!P1 BRA `(.L_x_5273) ;  /* 0x0000000000049947 */ /* 0x001fea0003800000 */
[----:B------:R-:W-:Y:S01]  /*2e870*/  BPT.TRAP 0x1 ;  /* 0x000000040000795c */ /* 0x000fe20000300000 */
.L_x_5273:
[----:B------:R-:W-:Y:S05]  /*2e880*/  BSYNC B3 ;  /* 0x0000000000037941 */ /* 0x000fea0003800000 */
.L_x_5272:
[----:B------:R-:W-:Y:S02]  /*2e890*/  R2UR UR4, R4 ;  /* 0x00000000040472ca */ /* 0x000fe400000e0000 */
[----:B------:R-:W-:-:S13]  /*2e8a0*/  R2UR UR5, R5 ;  /* 0x00000000050572ca */ /* 0x000fda00000e0000 */
[----:B------:R-:W2:Y:S01]  /*2e8b0*/  LD.E.64 R18, desc[UR4][R14.64+0x8] ;  /* 0x000008040e127980 */ /* 0x000ea2000c101b00 */
[----:B-----5:R-:W-:Y:S02]  /*2e8c0*/  SHF.L.U32 R21, R11, 0x1f, RZ ;  /* 0x0000001f0b157819 */ /* 0x020fe400000006ff */
[----:B--2---:R-:W-:-:S05]  /*2e8d0*/  MOV R19, R18 ;  /* 0x0000001200137202 */ /* 0x004fca0000000f00 */
[----:B------:R-:W-:-:S04]  /*2e8e0*/  IMAD R20, R20, 0x8, R19 ;  /* 0x0000000814147824 */ /* 0x000fc800078e0213 */
[----:B------:R0:W1:Y:S01]  /*2e8f0*/  SYNCS.PHASECHK.TRANS64.TRYWAIT P1, [R20+URZ], R21 ;  /* 0x00000015140075a7 */ /* 0x000062000802017f */
[----:B------:R-:W2:Y:S01]  /*2e900*/  LD.E R19, desc[UR4][R14.64+0x1c] ;  /* 0x00001c040e137980 */ /* 0x000ea2000c101900 */
[----:B------:R-:W-:Y:S02]  /*2e910*/  R2UR UR6, R4 ;  /* 0x00000000040672ca */ /* 0x000fe400000e0000 */
[----:B------:R-:W-:Y:S01]  /*2e920*/  R2UR UR7, R5 ;  /* 0x00000000050772ca */ /* 0x000fe200000e0000 */
[----:B------:R0:W5:Y:S01]  /*2e930*/  LD.E R11, desc[UR4][R12.64] ;  /* 0x000000040c0b7980 */ /* 0x000162000c101900 */
[----:B------:R-:W-:Y:S11]  /*2e940*/  BSSY B3, `(.L_x_5274) ;  /* 0x0000006000037945 */ /* 0x000ff60003800000 */
[----:B------:R0:W5:Y:S01]  /*2e950*/  LD.E R18, desc[UR6][R12.64+0x4] ;  /* 0x000004060c127980 */ /* 0x000162000c101900 */
[----:B--2---:R-:W-:-:S04]  /*2e960*/  LOP3.LUT R19, R19, 0x1, RZ, 0xfc, !PT ;  /* 0x0000000113137812 */ /* 0x004fc800078efcff */
[----:B------:R-:W-:-:S13]  /*2e970*/  ISETP.NE.AND P2, PT, R19, 0x3, PT ;  /* 0x000000031300780c */ /* 0x000fda0003f45270 */
[----:B01----:R-:W-:Y:S05]  /*2e980*/  @!P2 BRA `(.L_x_5275) ;  /* 0x000000000004a947 */ /* 0x003fea0003800000 */
[----:B------:R-:W-:Y:S01]  /*2e990*/  BPT.TRAP 0x1 ;  /* 0x000000040000795c */ /* 0x000fe20000300000 */
.L_x_5275:
[----:B------:R-:W-:Y:S05]  /*2e9a0*/  BSYNC B3 ;  /* 0x0000000000037941 */ /* 0x000fea0003800000 */
.L_x_5274:
[----:B------:R-:W-:Y:S04]  /*2e9b0*/  BSSY B3, `(.L_x_5276) ;  /* 0x000000a000037945 */ /* 0x000fe80003800000 */
[----:B------:R-:W-:Y:S05]  /*2e9c0*/  @P1 BRA `(.L_x_5277) ;  /* 0x0000000000201947 */ /* 0x000fea0003800000 */
[----:B------:R-:W-:Y:S02]  /*2e9d0*/  R2UR UR4, R4 ;  /* 0x00000000040472ca */ /* 0x000fe400000e0000 */
[----:B------:R-:W-:-:S13]  /*2e9e0*/  R2UR UR5, R5 ;  /* 0x00000000050572ca */ /* 0x000fda00000e0000 */
[----:B------:R-:W2:Y:S01]  /*2e9f0*/  LD.E.64 R14, desc[UR4][R14.64+0x8] ;  /* 0x000008040e0e7980 */ /* 0x000ea2000c101b00 */
[----:B-----5:R-:W-:Y:S02]  /*2ea00*/  SHF.L.U32 R18, R18, 0x1f, RZ ;  /* 0x0000001f12127819 */ /* 0x020fe400000006ff */
[----:B--2---:R-:W-:-:S05]  /*2ea10*/  MOV R12, R14 ;  /* 0x0000000e000c7202 */ /* 0x004fca0000000f00 */
[----:B------:R-:W-:-:S04]  /*2ea20*/  IMAD R11, R11, 0x8, R12 ;  /* 0x000000080b0b7824 */ /* 0x000fc800078e020c */
[----:B------:R-:W0:Y:S02]  /*2ea30*/  SYNCS.PHASECHK.TRANS64.TRYWAIT P1, [R11+URZ], R18 ;  /* 0x000000120b0075a7 */ /* 0x000e24000802017f */
[----:B0-----:R-:W-:Y:S05]  /*2ea40*/  @!P1 BRA `(.L_x_5278) ;  /* 0x00000118001c9947 */ /* 0x001fea0003800000 */
.L_x_5277:
[----:B------:R-:W-:Y:S05]  /*2ea50*/  BSYNC B3 ;  /* 0x0000000000037941 */ /* 0x000fea0003800000 */
.L_x_5276:
[----:B0----5:R-:W2:Y:S04]  /*2ea60*/  LDL.64 R18, [R7] ;  /* 0x0000000007127983 */ /* 0x021ea80000100a00 */
[----:B------:R-:W3:Y:S01]  /*2ea70*/  LDL.64 R14, [R7+0x28] ;  /* 0x00002800070e7983 */ /* 0x000ee20000100a00 */
[C---:B------:R-:W-:Y:S02]  /*2ea80*/  R2UR UR6, R4.reuse ;  /* 0x00000000040672ca */ /* 0x040fe400000e0000 */
[C---:B------:R-:W-:Y:S01]  /*2ea90*/  R2UR UR7, R5.reuse ;  /* 0x00000000050772ca */ /* 0x040fe200000e0000 */
[----:B------:R-:W4:Y:S01]  /*2eaa0*/  LDL.64 R12, [R7+0x20] ;  /* 0x00002000070c7983 */ /* 0x000f220000100a00 */
[C---:B------:R-:W-:Y:S02]  /*2eab0*/  R2UR UR4, R4.reuse ;  /* 0x00000000040472ca */ /* 0x040fe400000e0000 */
[----:B------:R-:W-:Y:S01]  /*2eac0*/  R2UR UR5, R5 ;  /* 0x00000000050572ca */ /* 0x000fe200000e0000 */
[----:B------:R-:W4:Y:S08]  /*2ead0*/  LDL.64 R20, [R7+0x8] ;  /* 0x0000080007147983 */ /* 0x000f300000100a00 */
[----:B--2---:R-:W2:Y:S04]  /*2eae0*/  LD.E R19, desc[UR6][R18.64] ;  /* 0x0000000612137980 */ /* 0x004ea8000c101900 */
[----:B---3--:R-:W2:Y:S01]  /*2eaf0*/  LD.E.64 R56, desc[UR4][R14.64] ;  /* 0x000000040e387980 */ /* 0x008ea2000c101b00 */
[----:B------:R-:W-:Y:S05]  /*2eb00*/  WARPSYNC.ALL ;  /* 0x0000000000007948 */ /* 0x000fea0003800000 */
[----:B------:R-:W-:-:S02]  /*2eb10*/  R2UR UR4, R4 ;  /* 0x00000000040472ca */ /* 0x000fc400000e0000 */
[C---:B------:R-:W-:Y:S02]  /*2eb20*/  R2UR UR5, R5.reuse ;  /* 0x00000000050572ca */ /* 0x040fe400000e0000 */
[----:B------:R-:W-:Y:S02]  /*2eb30*/  R2UR UR6, R4 ;  /* 0x00000000040672ca */ /* 0x000fe400000e0000 */
[----:B------:R-:W-:-:S09]  /*2eb40*/  R2UR UR7, R5 ;  /* 0x00000000050772ca */ /* 0x000fd200000e0000 */
[----:B----4-:R0:W-:Y:S04]  /*2eb50*/  ST.E desc[UR4][R20.64], RZ ;  /* 0x000000ff14007985 */ /* 0x0101e8000c101904 */
[----:B------:R-:W3:Y:S01]  /*2eb60*/  LD.E.64 R14, desc[UR6][R12.64] ;  /* 0x000000060c0e7980 */ /* 0x000ee2000c101b00 */
[----:B--2---:R-:W-:Y:S01]  /*2eb70*/  IMAD R18, R19, 0x200, R56 ;  /* 0x0000020013127824 */ /* 0x004fe200078e0238 */
[----:B------:R-:W-:Y:S01]  /*2eb80*/  WARPGROUP.ARRIVE ;  /* 0x00000000000079c5 */ /* 0x000fe20000000000 */
[----:B------:R-:W-:Y:S01]  /*2eb90*/  IMAD.MOV.U32 R19, RZ, RZ, R57 ;  /* 0x000000ffff137224 */ /* 0x000fe200078e0039 */
[----:B------:R-:W-:Y:S01]  /*2eba0*/  R2UR UR8, R4 ;  /* 0x00000000040872ca */ /* 0x000fe200000e0000 */
[----:B------:R-:W-:Y:S01]  /*2ebb0*/  IMAD.MOV.U32 R11, RZ, RZ, 0x1 ;  /* 0x00000001ff0b7424 */ /* 0x000fe200078e00ff */
[----:B------:R-:W-:-:S02]  /*2ebc0*/  R2UR UR6, R18 ;  /* 0x00000000120672ca */ /* 0x000fc400000e0000 */
[----:B------:R-:W-:Y:S02]  /*2ebd0*/  R2UR UR7, R19 ;  /* 0x00000000130772ca */ /* 0x000fe400000e0000 */
[C---:B------:R-:W-:Y:S02]  /*2ebe0*/  R2UR UR9, R5.reuse ;  /* 0x00000000050972ca */ /* 0x040fe400000e0000 */
[----:B------:R-:W-:Y:S02]  /*2ebf0*/  R2UR UR10, R4 ;  /* 0x00000000040a72ca */ /* 0x000fe400000e0000 */
[----:B------:R-:W-:Y:S02]  /*2ec00*/  R2UR UR11, R5 ;  /* 0x00000000050b72ca */ /* 0x000fe400000e0000 */
[----:B---3--:R-:W-:Y:S02]  /*2ec10*/  R2UR UR4, R14 ;  /* 0x000000000e0472ca */ /* 0x008fe400000e0000 */
[----:B------:R-:W-:-:S13]  /*2ec20*/  R2UR UR5, R15 ;  /* 0x000000000f0572ca */ /* 0x000fda00000e0000 */
[----:B------:R-:W-:Y:S03]  /*2ec30*/  HGMMA.64x64x16.F32 R24, gdesc[UR4], RZ, !UPT, gsb0 ;  /* 0x00e00000041879f0 */ /* 0x000fe6000c0008ff */
[----:B------:R-:W-:Y:S02]  /*2ec40*/  WARPGROUP.DEPBAR.LE gsb0, 0x0 ;  /* 0x00008000000079c5 */ /* 0x000fe40000010000 */
[----:B------:R0:W-:Y:S04]  /*2ec50*/  ST.E desc[UR8][R20.64], R11 ;  /* 0x0000000b14007985 */ /* 0x0001e8000c101908 */
[----:B------:R-:W2:Y:S01]  /*2ec60*/  LD.E.64 R14, desc[UR10][R12.64] ;  /* 0x0000000a0c0e7980 */ /* 0x000ea2000c101b00 */
[----:B------:R-:W-:Y:S01]  /*2ec70*/  VIADD R56, R18, 0x2 ;  /* 0x0000000212387836 */ /* 0x000fe20000000000 */
[----:B------:R-:W-:Y:S01]  /*2ec80*/  R2UR UR7, R57 ;  /* 0x00000000390772ca */ /* 0x000fe200000e0000 */
[----:B------:R-:W-:Y:S01]  /*2ec90*/  WARPGROUP.ARRIVE ;  /* 0x00000000000079c5 */ /* 0x000fe20000000000 */
[----:B------:R-:W-:-:S02]  /*2eca0*/  R2UR UR8, R4 ;  /* 0x00000000040872ca */ /* 0x000fc400000e0000 */
[----:B------:R-:W-:Y:S02]  /*2ecb0*/  R2UR UR6, R56 ;  /* 0x00000000380672ca */ /* 0x000fe400000e0000 */
[C---:B------:R-:W-:Y:S02]  /*2ecc0*/  R2UR UR9, R5.reuse ;  /* 0x00000000050972ca */ /* 0x040fe400000e0000 */
[----:B------:R-:W-:Y:S02]  /*2ecd0*/  R2UR UR10, R4 ;  /* 0x00000000040a72ca */ /* 0x000fe400000e0000 */
[----:B------:R-:W-:Y:S01]  /*2ece0*/  R2UR UR11, R5 ;  /* 0x00000000050b72ca */ /* 0x000fe200000e0000 */
[----:B--2---:R-:W-:Y:S01]  /*2ecf0*/  VIADD R14, R14, 0x2 ;  /* 0x000000020e0e7836 */ /* 0x004fe20000000000 */
[----:B------:R-:W-:-:S04]  /*2ed00*/  R2UR UR5, R15 ;  /* 0x000000000f0572ca */ /* 0x000fc800000e0000 */
[----:B------:R-:W-:-:S13]  /*2ed10*/  R2UR UR4, R14 ;  /* 0x000000000e0472ca */ /* 0x000fda00000e0000 */
[----:B------:R-:W-:Y:S03]  /*2ed20*/  HGMMA.64x64x16.F32 R24, gdesc[UR4], R24, gsb0 ;  /* 0x00e00000041879f0 */ /* 0x000fe60008000818 */
        /* <DEDUP_REMOVED lines=19> */
[----:B------:R-:W-:Y:S01]  /*2ee60*/  WARPGROUP.ARRIVE ;  /* 0x00000000000079c5 */ /* 0x000fe20000000000 */
[----:B------:R-:W-:Y:S01]  /*2ee70*/  IMAD.MOV.U32 R19, RZ, RZ, R57 ;  /* 0x000000ffff137224 */ /* 0x000fe200078e0039 */
[----:B------:R-:W-:-:S02]  /*2ee80*/  R2UR UR8, R4 ;  /* 0x00000000040872ca */ /* 0x000fc400000e0000 */
[----:B------:R-:W-:Y:S02]  /*2ee90*/  R2UR UR6, R18 ;  /* 0x00000000120672ca */ /* 0x000fe400000e0000 */
        /* <DEDUP_REMOVED lines=8> */
[----:B------:R-:W2:Y:S01]  /*2ef20*/  LDL.64 R14, [R7+0x40] ;  /* 0x00004000070e7983 */ /* 0x000ea20000100a00 */
[----:B------:R-:W-:-:S02]  /*2ef30*/  R2UR UR4, R4 ;  /* 0x00000000040472ca */ /* 0x000fc400000e0000 */
[----:B------:R-:W-:Y:S01]  /*2ef40*/  R2UR UR5, R5 ;  /* 0x00000000050572ca */ /* 0x000fe200000e0000 */
[----:B------:R-:W3:-:S12]  /*2ef50*/  LDL.64 R12, [R7] ;  /* 0x00000000070c7983 */ /* 0x000ed80000100a00 */
[----:B--2---:R-:W2:Y:S01]  /*2ef60*/  LD.E R18, desc[UR4][R14.64+0x1c] ;  /* 0x00001c040e127980 */ /* 0x004ea2000c101900 */
[C---:B------:R-:W-:Y:S02]  /*2ef70*/  R2UR UR4, R4.reuse ;  /* 0x00000000040472ca */ /* 0x040fe400000e0000 */
[C---:B------:R-:W-:Y:S02]  /*2ef80*/  R2UR UR5, R5.reuse ;  /* 0x00000000050572ca */ /* 0x040fe400000e0000 */
[----:B------:R-:W-:Y:S02]  /*2ef90*/  R2UR UR6, R4 ;  /* 0x00000000040672ca */ /* 0x000fe400000e0000 */
[----:B------:R-:W-:Y:S01]  /*2efa0*/  R2UR UR7, R5 ;  /* 0x00000000050772ca */ /* 0x000fe200000e0000 */
[----:B------:R-:W-:Y:S08]  /*2efb0*/  BSSY B3, `(.L_x_5279) ;  /* 0x0000007000037945 */ /* 0x000ff00003800000 */
[----:B---3--:R0:W5:Y:S04]  /*2efc0*/  LD.E R56, desc[UR4][R12.64] ;  /* 0x000000040c387980 */ /* 0x008168000c101900 */
[----:B------:R0:W5:Y:S01]  /*2efd0*/  LD.E R57, desc[UR6][R12.64+0x4] ;  /* 0x000004060c397980 */ /* 0x000162000c101900 */
[----:B--2---:R-:W-:-:S04]  /*2efe0*/  LOP3.LUT R18, R18, 0x1, RZ, 0xfc, !PT ;  /* 0x0000000112127812 */ /* 0x004fc800078efcff */
[----:B------:R-:W-:-:S13]  /*2eff0*/  ISETP.NE.AND P1, PT, R18, 0x3, PT ;  /* 0x000000031200780c */ /* 0x000fda0003f25270 */
[----:B0-----:R-:W-:Y:S05]  /*2f000*/  @!P1 BRA `(.L_x_5280) ;  /* 0x0000000000049947 */ /* 0x001fea0003800000 */
[----:B------:R-:W-:Y:S01]  /*2f010*/  BPT.TRAP 0x1 ;  /* 0x000000040000795c */ /* 0x000fe20000300000 */
.L_x_5280:
[----:B------:R-:W-:Y:S05]  /*2f020*/  BSYNC B3 ;  /* 0x0000000000037941 */ /* 0x000fea0003800000 */
.L_x_5279:
        /* <DEDUP_REMOVED lines=17> */
.L_x_5282:
[----:B------:R-:W-:Y:S05]  /*2f140*/  BSYNC B3 ;  /* 0x0000000000037941 */ /* 0x000fea0003800000 */
.L_x_5281:
        /* <DEDUP_REMOVED lines=10> */
.L_x_5284:
[----:B------:R-:W-:Y:S05]  /*2f1f0*/  BSYNC B3 ;  /* 0x0000000000037941 */ /* 0x000fea0003800000 */
.L_x_5283:
[----:B------:R-:W2:Y:S04]  /*2f200*/  LDL.64 R56, [R7] ;  /* 0x0000000007387983 */ /* 0x000ea80000100a00 */
[----:B------:R-:W3:Y:S04]  /*2f210*/  LDL.64 R20, [R7+0x58] ;  /* 0x0000580007147983 */ /* 0x000ee80000100a00 */
[----:B------:R-:W4:Y:S04]  /*2f220*/  LDL.64 R12, [R7+0x48] ;  /* 0x00004800070c7983 */ /* 0x000f280000100a00 */
[----:B0----5:R-:W4:Y:S01]  /*2f230*/  LDL.64 R18, [R7+0x50] ;  /* 0x0000500007127983 */ /* 0x021f220000100a00 */
[----:B------:R-:W-:-:S02]  /*2f240*/  R2UR UR6, R4 ;  /* 0x00000000040672ca */ /* 0x000fc400000e0000 */
[C---:B------:R-:W-:Y:S02]  /*2f250*/  R2UR UR7, R5.reuse ;  /* 0x00000000050772ca */ /* 0x040fe400000e0000 */
[----:B------:R-:W-:Y:S02]  /*2f260*/  R2UR UR4, R4 ;  /* 0x00000000040472ca */ /* 0x000fe400000e0000 */
[----:B------:R-:W-:-:S09]  /*2f270*/  R2UR UR5, R5 ;  /* 0x00000000050572ca */ /* 0x000fd200000e0000 */
[----:B--2---:R-:W2:Y:S04]  /*2f280*/  LD.E R57, desc[UR6][R56.64] ;  /* 0x0000000638397980 */ /* 0x004ea8000c101900 */
[----:B---3--:R-:W2:Y:S01]  /*2f290*/  LD.E.64 R14, desc[UR4][R20.64] ;  /* 0x00000004140e7980 */ /* 0x008ea2000c101b00 */
[----:B------:R-:W-:Y:S05]  /*2f2a0*/  WARPSYNC.ALL ;  /* 0x0000000000007948 */ /* 0x000fea0003800000 */
[----:B------:R-:W-:-:S02]  /*2f2b0*/  R2UR UR6, R4 ;  /* 0x00000000040672ca */ /* 0x000fc400000e0000 */
[C---:B------:R-:W-:Y:S02]  /*2f2c0*/  R2UR UR7, R5.reuse ;  /* 0x00000000050772ca */ /* 0x040fe400000e0000 */
[----:B------:R-:W-:Y:S02]  /*2f2d0*/  R2UR UR4, R4 ;  /* 0x00000000040472ca */ /* 0x000fe400000e0000 */
[----:B------:R-:W-:-:S09]  /*2f2e0*/  R2UR UR5, R5 ;  /* 0x00000000050572ca */ /* 0x000fd200000e0000 */
[----:B----4-:R-:W3:Y:S04]  /*2f2f0*/  LD.E R60, desc[UR6][R12.64] ;  /* 0x000000060c3c7980 */ /* 0x010ee8000c101900 */
[----:B------:R-:W4:Y:S01]  /*2f300*/  LD.E.64 R58, desc[UR4][R18.64] ;  /* 0x00000004123a7980 */ /* 0x000f22000c101b00 */
[----:B------:R-:W-:Y:S01]  /*2f310*/  WARPGROUP.ARRIVE ;  /* 0x00000000000079c5 */ /* 0x000fe20000000000 */
[C---:B------:R-:W-:Y:S02]  /*2f320*/  R2UR UR8, R4.reuse ;  /* 0x00000000040872ca */ /* 0x040fe400000e0000 */
[----:B------:R-:W-:Y:S02]  /*2f330*/  R2UR UR9, R5 ;  /* 0x00000000050972ca */ /* 0x000fe400000e0000 */
[----:B------:R-:W-:-:S02]  /*2f340*/  R2UR UR10, R4 ;  /* 0x00000000040a72ca */ /* 0x000fc400000e0000 */
[----:B------:R-:W-:Y:S01]  /*2f350*/  R2UR UR11, R5 ;  /* 0x00000000050b72ca */ /* 0x000fe200000e0000 */
[----:B--2---:R-:W-:Y:S01]  /*2f360*/  IMAD R14, R57, 0x1000, R14 ;  /* 0x00001000390e7824 */ /* 0x004fe200078e020e */
[----:B------:R-:W-:-:S04]  /*2f370*/  R2UR UR7, R15 ;  /* 0x000000000f0772ca */ /* 0x000fc800000e0000 */
[----:B------:R-:W-:Y:S02]  /*2f380*/  R2UR UR6, R14 ;  /* 0x000000000e0672ca */ /* 0x000fe400000e0000 */
[----:B---3--:R-:W-:Y:S02]  /*2f390*/  ISETP.NE.U32.AND P1, PT, R60, RZ, PT ;  /* 0x000000ff3c00720c */ /* 0x008fe40003f25070 */
[----:B----4-:R-:W-:Y:S02]  /*2f3a0*/  R2UR UR4, R58 ;  /* 0x000000003a0472ca */ /* 0x010fe400000e0000 */
[----:B------:R-:W-:-:S09]  /*2f3b0*/  R2UR UR5, R59 ;  /* 0x000000003b0572ca */ /* 0x000fd200000e0000 */
[----:B------:R-:W-:-:S05]  /*2f3c0*/  VOTEU.ANY UP0, P1 ;  /* 0x00000000003f7886 */ /* 0x000fca0000800100 */
[----:B------:R-:W-:Y:S03]  /*2f3d0*/  HGMMA.64x64x16.F32 R24, gdesc[UR4], R24, UP0, gsb0 ;  /* 0x00e00000041879f0 */ /* 0x000fe6000b800818 */
[----:B------:R-:W-:Y:S02]  /*2f3e0*/  WARPGROUP.DEPBAR.LE gsb0, 0x0 ;  /* 0x00008000000079c5 */ /* 0x000fe40000010000 */
[----:B------:R-:W-:Y:S04]  /*2f3f0*/  ST.E desc[UR8][R12.64], R11 ;  /* 0x0000000b0c007985 */ /* 0x000fe8000c101908 */
[----:B------:R-:W2:Y:S01]  /*2f400*/  LD.E.64 R20, desc[UR10][R18.64] ;  /* 0x0000000a12147980 */ /* 0x000ea2000c101b00 */
[----:B------:R-:W-:Y:S01]  /*2f410*/  VIADD R56, R14, 0x2 ;  /* 0x000000020e387836 */ /* 0x000fe20000000000 */
[----:B------:R-:W-:Y:S01]  /*2f420*/  WARPGROUP.ARRIVE ;  /* 0x00000000000079c5 */ /* 0x000fe20000000000 */
[----:B------:R-:W-:Y:S01]  /*2f430*/  IMAD.MOV.U32 R57, RZ, RZ, R15 ;  /* 0x000000ffff397224 */ /* 0x000fe200078e000f */
[----:B------:R-:W-:-:S02]  /*2f440*/  R2UR UR8, R4 ;  /* 0x00000000040872ca */ /* 0x000fc400000e0000 */
[----:B------:R-:W-:Y:S02]  /*2f450*/  R2UR UR6, R56 ;  /* 0x00000000380672ca */ /* 0x000fe400000e0000 */
        /* <DEDUP_REMOVED lines=236> */
[----:B------:R-:W-:Y:S01]  /*30320*/  UMOV UR4, 0x1 ;  /* 0x0000000100047882 */ /* 0x000fe20000000000 */
[----:B------:R-:W-:Y:S01]  /*30330*/  IMAD.MOV.U32 R57, RZ, RZ, R15 ;  /* 0x000000ffff397224 */ /* 0x000fe200078e000f */
[----:B------:R-:W0:Y:S01]  /*30340*/  S2R R62, SR_TID.X ;  /* 0x00000000003e7919 */ /* 0x000e220000002100 */
[----:B------:R-:W-:Y:S01]  /*30350*/  UISETP.NE.U32.AND UP0, UPT, UR4, URZ, UPT ;  /* 0x0000003f0400728c */ /* 0x000fe2000bf05070 */
[----:B------:R-:W-:Y:S01]  /*30360*/  WARPGROUP.ARRIVE ;  /* 0x00000000000079c5 */ /* 0x000fe20000000000 */
[----:B------:R-:W-:-:S02]  /*30370*/  R2UR UR6, R4 ;  /* 0x00000000040672ca */ /* 0x000fc400000e0000 */
[----:B------:R-:W-:Y:S02]  /*30380*/  R2UR UR11, R57 ;  /* 0x00000000390b72ca */ /* 0x000fe400000e0000 */
[C---:B------:R-:W-:Y:S02]  /*30390*/  R2UR UR7, R5.reuse ;  /* 0x00000000050772ca */ /* 0x040fe400000e0000 */
[----:B------:R-:W-:Y:S02]  /*303a0*/  R2UR UR12, R4 ;  /* 0x00000000040c72ca */ /* 0x000fe400000e0000 */
[----:B------:R-:W-:Y:S02]  /*303b0*/  R2UR UR13, R5 ;  /* 0x00000000050d72ca */ /* 0x000fe400000e0000 */
[----:B0-----:R-:W-:-:S06]  /*303c0*/  SHF.R.U32.HI R58, RZ, 0x7, R62 ;  /* 0x00000007ff3a7819 */ /* 0x001fcc000001163e */
[----:B------:R-:W0:Y:S02]  /*303d0*/  SHFL.IDX PT, R58, R58, RZ, 0x1f ;  /* 0x00001fff3a3a7589 */ /* 0x000e2400000e0000 */
[----:B0-----:R-:W-:-:S04]  /*303e0*/  ISETP.GT.AND P1, PT, R58, 0x7f, PT ;  /* 0x0000007f3a00780c */ /* 0x001fc80003f24270 */
[----:B------:R-:W-:-:S05]  /*303f0*/  SEL R59, RZ, 0x2, !P1 ;  /* 0x00000002ff3b7807 */ /* 0x000fca0004800000 */
[----:B------:R-:W-:-:S05]  /*30400*/  IMAD.IADD R56, R59, 0x1, R60 ;  /* 0x000000013b387824 */ /* 0x000fca00078e023c */
[----:B------:R-:W-:Y:S02]  /*30410*/  R2UR UR10, R56 ;  /* 0x00000000380a72ca */ /* 0x000fe400000e0000 */
[----:B--2---:R-:W-:Y:S02]  /*30420*/  IADD3 R20, R59, 0x800, R20 ;  /* 0x000008003b147810 */ /* 0x004fe40007ffe014 */
[----:B------:R-:W-:Y:S02]  /*30430*/  R2UR UR9, R21 ;  /* 0x00000000150972ca */ /* 0x000fe400000e0000 */
[----:B------:R-:W-:-:S13]  /*30440*/  R2UR UR8, R20 ;  /* 0x00000000140872ca */ /* 0x000fda00000e0000 */
[----:B------:R-:W-:Y:S03]  /*30450*/  HGMMA.64x64x16.F32 R24, gdesc[UR8], R24, UP0, gsb0 ;  /* 0x00e00000081879f0 */ /* 0x000fe6000b800818 */
[----:B------:R-:W-:Y:S02]  /*30460*/  WARPGROUP.DEPBAR.LE gsb0, 0x0 ;  /* 0x00008000000079c5 */ /* 0x000fe40000010000 */
[----:B------:R-:W-:Y:S04]  /*30470*/  ST.E desc[UR6][R12.64], R11 ;  /* 0x0000000b0c007985 */ /* 0x000fe8000c101906 */
[----:B------:R-:W2:Y:S01]  /*30480*/  LD.E.64 R20, desc[UR12][R18.64] ;  /* 0x0000000c12147980 */ /* 0x000ea2000c101b00 */
[----:B------:R-:W-:Y:S01]  /*30490*/  IMAD.MOV.U32 R63, RZ, RZ, 0x4 ;  /* 0x00000004ff3f7424 */ /* 0x000fe200078e00ff */
[----:B------:R-:W-:Y:S01]  /*304a0*/  WARPGROUP.ARRIVE ;  /* 0x00000000000079c5 */ /* 0x000fe20000000000 */
[----:B------:R-:W-:Y:S01]  /*304b0*/  IMAD.MOV.U32 R57, RZ, RZ, R15 ;  /* 0x000000ffff397224 */ /* 0x000fe200078e000f */
[----:B------:R-:W-:-:S02]  /*304c0*/  R2UR UR8, R4 ;  /* 0x00000000040872ca */ /* 0x000fc400000e0000 */
[----:B------:R-:W-:Y:S02]  /*304d0*/  SEL R61, R63, 0x2, P1 ;  /* 0x000000023f3d7807 */ /* 0x000fe40000800000 */
[----:B------:R-:W-:Y:S02]  /*304e0*/  R2UR UR7, R57 ;  /* 0x00000000390772ca */ /* 0x000fe400000e0000 */
[C---:B------:R-:W-:Y:S01]  /*304f0*/  R2UR UR9, R5.reuse ;  /* 0x00000000050972ca */ /* 0x040fe200000e0000 */
[----:B------:R-:W-:Y:S01]  /*30500*/  IMAD.IADD R56, R60, 0x1, R61 ;  /* 0x000000013c387824 */ /* 0x000fe200078e023d */
[----:B------:R-:W-:Y:S02]  /*30510*/  R2UR UR10, R4 ;  /* 0x00000000040a72ca */ /* 0x000fe400000e0000 */
[----:B------:R-:W-:Y:S02]  /*30520*/  R2UR UR11, R5 ;  /* 0x00000000050b72ca */ /* 0x000fe400000e0000 */
[----:B------:R-:W-:-:S02]  /*30530*/  R2UR UR6, R56 ;  /* 0x00000000380672ca */ /* 0x000fc400000e0000 */
[----:B--2---:R-:W-:Y:S02]  /*30540*/  IADD3 R20, R61, 0x800, R20 ;  /* 0x000008003d147810 */ /* 0x004fe40007ffe014 */
[----:B------:R-:W-:Y:S02]  /*30550*/  R2UR UR5, R21 ;  /* 0x00000000150572ca */ /* 0x000fe400000e0000 */
[----:B------:R-:W-:-:S13]  /*30560*/  R2UR UR4, R20 ;  /* 0x00000000140472ca */ /* 0x000fda00000e0000 */
[----:B------:R-:W-:Y:S03]  /*30570*/  HGMMA.64x64x16.F32 R24, gdesc[UR4], R24, gsb0 ;  /* 0x00e00000041879f0 */ /* 0x000fe60008000818 */
[----:B------:R-:W-:Y:S02]  /*30580*/  WARPGROUP.DEPBAR.LE gsb0, 0x0 ;  /* 0x00008000000079c5 */ /* 0x000fe40000010000 */
[----:B------:R-:W-:Y:S04]  /*30590*/  ST.E desc[UR8][R12.64], R11 ;  /* 0x0000000b0c007985 */ /* 0x000fe8000c101908 */
[----:B------:R-:W2:Y:S01]  /*305a0*/  LD.E.64 R20, desc[UR10][R18.64] ;  /* 0x0000000a12147980 */ /* 0x000ea2000c101b00 */
[----:B------:R-:W-:Y:S01]  /*305b0*/  SEL R63, R63, 0x6, !P1 ;  /* 0x000000063f3f7807 */ /* 0x000fe20004800000 */
[----:B------:R-:W-:Y:S01]  /*305c0*/  IMAD.MOV.U32 R57, RZ, RZ, R15 ;  /* 0x000000ffff397224 */ /* 0x000fe200078e000f */
[----:B------:R-:W-:Y:S01]  /*305d0*/  WARPGROUP.ARRIVE ;  /* 0x00000000000079c5 */ /* 0x000fe20000000000 */
[----:B------:R-:W-:-:S02]  /*305e0*/  R2UR UR8, R4 ;  /* 0x00000000040872ca */ /* 0x000fc400000e0000 */
[----:B------:R-:W-:Y:S01]  /*305f0*/  IMAD.IADD R56, R60, 0x1, R63 ;  /* 0x000000013c387824 */ /* 0x000fe200078e023f */
[----:B------:R-:W-:Y:S02]  /*30600*/  R2UR UR7, R57 ;  /* 0x00000000390772ca */ /* 0x000fe400000e0000 */
[C---:B------:R-:W-:Y:S02]  /*30610*/  R2UR UR9, R5.reuse ;  /* 0x00000000050972ca */ /* 0x040fe400000e0000 */
[----:B------:R-:W-:Y:S02]  /*30620*/  R2UR UR6, R56 ;  /* 0x00000000380672ca */ /* 0x000fe400000e0000 */
[----:B------:R-:W-:Y:S02]  /*30630*/  R2UR UR10, R4 ;  /* 0x00000000040a72ca */ /* 0x000fe400000e0000 */
[----:B------:R-:W-:Y:S02]  /*30640*/  R2UR UR11, R5 ;  /* 0x00000000050b72ca */ /* 0x000fe400000e0000 */
[----:B--2---:R-:W-:-:S02]  /*30650*/  IADD3 R20, R63, 0x800, R20 ;  /* 0x000008003f147810 */ /* 0x004fc40007ffe014 */
[----:B------:R-:W-:Y:S02]  /*30660*/  R2UR UR5, R21 ;  /* 0x00000000150572ca */ /* 0x000fe400000e0000 */
[----:B------:R-:W-:-:S13]  /*30670*/  R2UR UR4, R20 ;  /* 0x00000000140472ca */ /* 0x000fda00000e0000 */
[----:B------:R-:W-:Y:S03]  /*30680*/  HGMMA.64x64x16.F32 R24, gdesc[UR4], R24, gsb0 ;  /* 0x00e00000041879f0 */ /* 0x000fe60008000818 */
[----:B------:R-:W-:Y:S02]  /*30690*/  WARPGROUP.DEPBAR.LE gsb0, 0x0 ;  /* 0x00008000000079c5 */ /* 0x000fe40000010000 */
[----:B------:R-:W-:Y:S04]  /*306a0*/  ST.E desc[UR8][R12.64], R11 ;  /* 0x0000000b0c007985 */ /* 0x000fe8000c101908 */
[----:B------:R-:W2:Y:S01]  /*306b0*/  LD.E.64 R64, desc[UR10][R18.64] ;  /* 0x0000000a12407980 */ /* 0x000ea2000c101b00 */
[----:B------:R-:W-:Y:S01]  /*306c0*/  IMAD.MOV.U32 R20, RZ, RZ, 0x28 ;  /* 0x00000028ff147424 */ /* 0x000fe200078e00ff */
[----:B------:R-:W-:Y:S01]  /*306d0*/  WARPGROUP.ARRIVE ;  /* 0x00000000000079c5 */ /* 0x000fe20000000000 */
[----:B------:R-:W-:Y:S01]  /*306e0*/  IMAD.MOV.U32 R21, RZ, RZ, 0xa00 ;  /* 0x00000a00ff157424 */ /* 0x000fe200078e00ff */
[----:B------:R-:W-:Y:S01]  /*306f0*/  R2UR UR8, R4 ;  /* 0x00000000040872ca */ /* 0x000fe200000e0000 */
[----:B------:R-:W-:Y:S01]  /*30700*/  IMAD.MOV.U32 R57, RZ, RZ, R15 ;  /* 0x000000ffff397224 */ /* 0x000fe200078e000f */
[----:B------:R-:W-:-:S02]  /*30710*/  SEL R20, R20, 0x26, P1 ;  /* 0x0000002614147807 */ /* 0x000fc40000800000 */
[----:B------:R-:W-:Y:S02]  /*30720*/  SEL R21, R21, 0x980, P1 ;  /* 0x0000098015157807 */ /* 0x000fe40000800000 */
[----:B------:R-:W-:Y:S02]  /*30730*/  R2UR UR7, R57 ;  /* 0x00000000390772ca */ /* 0x000fe400000e0000 */
[C---:B------:R-:W-:Y:S01]  /*30740*/  R2UR UR9, R5.reuse ;  /* 0x00000000050972ca */ /* 0x040fe200000e0000 */
[----:B------:R-:W-:Y:S01]  /*30750*/  IMAD.IADD R20, R20, 0x1, R21 ;  /* 0x0000000114147824 */ /* 0x000fe200078e0215 */
[----:B------:R-:W-:Y:S02]  /*30760*/  R2UR UR10, R4 ;  /* 0x00000000040a72ca */ /* 0x000fe400000e0000 */
[----:B------:R-:W-:Y:S02]  /*30770*/  R2UR UR11, R5 ;  /* 0x00000000050b72ca */ /* 0x000fe400000e0000 */
[----:B------:R-:W-:-:S05]  /*30780*/  LOP3.LUT R21, R20, 0xa06, RZ, 0xc0, !PT ;  /* 0x00000a0614157812 */ /* 0x000fca00078ec0ff */
[----:B------:R-:W-:-:S05]  /*30790*/  IMAD.IADD R56, R14, 0x1, R21 ;  /* 0x000000010e387824 */ /* 0x000fca00078e0215 */
[----:B------:R-:W-:Y:S01]  /*307a0*/  R2UR UR6, R56 ;  /* 0x00000000380672ca */ /* 0x000fe200000e0000 */
[----:B--2---:R-:W-:Y:S02]  /*307b0*/  IMAD.IADD R20, R21, 0x1, R64 ;  /* 0x0000000115147824 */ /* 0x004fe400078e0240 */
[----:B------:R-:W-:-:S03]  /*307c0*/  IMAD.MOV.U32 R21, RZ, RZ, R65 ;  /* 0x000000ffff157224 */ /* 0x000fc600078e0041 */
[----:B------:R-:W-:Y:S02]  /*307d0*/  R2UR UR4, R20 ;  /* 0x00000000140472ca */ /* 0x000fe400000e0000 */
        /* <DEDUP_REMOVED lines=8> */
[----:B------:R-:W-:Y:S01]  /*30860*/  R2UR UR8, R4 ;  /* 0x00000000040872ca */ /* 0x000fe200000e0000 */
[----:B------:R-:W-:Y:S01]  /*30870*/  IMAD.IADD R56, R59, 0x1, R58 ;  /* 0x000000013b387824 */ /* 0x000fe200078e023a */
[----:B------:R-:W-:-:S02]  /*30880*/  R2UR UR9, R5 ;  /* 0x00000000050972ca */ /* 0x000fc400000e0000 */
[----:B------:R-:W-:Y:S02]  /*30890*/  R2UR UR7, R57 ;  /* 0x00000000390772ca */ /* 0x000fe400000e0000 */
[----:B------:R-:W-:Y:S02]  /*308a0*/  R2UR UR6, R56 ;  /* 0x00000000380672ca */ /* 0x000fe400000e0000 */
[----:B------:R-:W-:Y:S02]  /*308b0*/  R2UR UR10, R4 ;  /* 0x00000000040a72ca */ /* 0x000fe400000e0000 */
[----:B------:R-:W-:Y:S02]  /*308c0*/  R2UR UR11, R5 ;  /* 0x00000000050b72ca */ /* 0x000fe400000e0000 */
[----:B--2---:R-:W-:Y:S02]  /*308d0*/  IADD3 R20, R59, 0xa00, R20 ;  /* 0x00000a003b147810 */ /* 0x004fe40007ffe014 */
[----:B------:R-:W-:-:S02]  /*308e0*/  R2UR UR5, R21 ;  /* 0x00000000150572ca */ /* 0x000fc400000e0000 */
[----:B------:R-:W-:-:S13]  /*308f0*/  R2UR UR4, R20 ;  /* 0x00000000140472ca */ /* 0x000fda00000e0000 */
[----:B------:R-:W-:Y:S03]  /*30900*/  HGMMA.64x64x16.F32 R24, gdesc[UR4], R24, gsb0 ;  /* 0x00e00000041879f0 */ /* 0x000fe60008000818 */
[----:B------:R-:W-:Y:S02]  /*30910*/  WARPGROUP.DEPBAR.LE gsb0, 0x0 ;  /* 0x00008000000079c5 */ /* 0x000fe40000010000 */
[----:B------:R-:W-:Y:S04]  /*30920*/  ST.E desc[UR8][R12.64], R11 ;  /* 0x0000000b0c007985 */ /* 0x000fe8000c101908 */
[----:B------:R-:W2:Y:S01]  /*30930*/  LD.E.64 R20, desc[UR10][R18.64] ;  /* 0x0000000a12147980 */ /* 0x000ea2000c101b00 */
[----:B------:R-:W-:Y:S01]  /*30940*/  IMAD.IADD R56, R61, 0x1, R58 ;  /* 0x000000013d387824 */ /* 0x000fe200078e023a */
[----:B------:R-:W-:Y:S01]  /*30950*/  WARPGROUP.ARRIVE ;  /* 0x00000000000079c5 */ /* 0x000fe20000000000 */
[----:B------:R-:W-:Y:S01]  /*30960*/  IMAD.MOV.U32 R57, RZ, RZ, R15 ;  /* 0x000000ffff397224 */ /* 0x000fe200078e000f */
[----:B------:R-:W-:-:S02]  /*30970*/  R2UR UR8, R4 ;  /* 0x00000000040872ca */ /* 0x000fc400000e0000 */
[----:B------:R-:W-:Y:S02]  /*30980*/  R2UR UR6, R56 ;  /* 0x00000000380672ca */ /* 0x000fe400000e0000 */
[----:B------:R-:W-:Y:S02]  /*30990*/  R2UR UR7, R57 ;  /* 0x00000000390772ca */ /* 0x000fe400000e0000 */
[C---:B------:R-:W-:Y:S02]  /*309a0*/  R2UR UR9, R5.reuse ;  /* 0x00000000050972ca */ /* 0x040fe400000e0000 */
        /* <DEDUP_REMOVED lines=172> */
[----:B------:R-:W-:-:S02]  /*31470*/  R2UR UR8, R4 ;  /* 0x00000000040872ca */ /* 0x000fc400000e0000 */
[----:B------:R-:W-:Y:S02]  /*31480*/  SEL R20, R20, 0x3e, P1 ;  /* 0x0000003e14147807 */ /* 0x000fe40000800000 */
[----:B------:R-:W-:Y:S02]  /*31490*/  SEL R21, R21, 0xf80, P1 ;  /* 0x00000f8015157807 */ /* 0x000fe40000800000 */
[----:B------:R-:W-:Y:S02]  /*314a0*/  R2UR UR9, R5 ;  /* 0x00000000050972ca */ /* 0x000fe400000e0000 */
[----:B------:R-:W-:Y:S01]  /*314b0*/  LOP3.LUT P1, RZ, R62, 0x7f, RZ, 0xc0, !PT ;  /* 0x0000007f3eff7812 */ /* 0x000fe2000782c0ff */
[----:B------:R-:W-:-:S05]  /*314c0*/  IMAD.IADD R20, R20, 0x1, R21 ;  /* 0x0000000114147824 */ /* 0x000fca00078e0215 */
[----:B------:R-:W-:-:S05]  /*314d0*/  LOP3.LUT R21, R20, 0x1e06, RZ, 0xc0, !PT ;  /* 0x00001e0614157812 */ /* 0x000fca00078ec0ff */
[----:B------:R-:W-:-:S05]  /*314e0*/  IMAD.IADD R20, R14, 0x1, R21 ;  /* 0x000000010e147824 */ /* 0x000fca00078e0215 */
[----:B------:R-:W-:Y:S01]  /*314f0*/  R2UR UR6, R20 ;  /* 0x00000000140672ca */ /* 0x000fe200000e0000 */
[----:B--2---:R-:W-:Y:S02]  /*31500*/  IMAD.IADD R14, R21, 0x1, R18 ;  /* 0x00000001150e7824 */ /* 0x004fe400078e0212 */
[----:B------:R-:W-:Y:S02]  /*31510*/  IMAD.MOV.U32 R21, RZ, RZ, R15 ;  /* 0x000000ffff157224 */ /* 0x000fe400078e000f */
[----:B------:R-:W-:Y:S01]  /*31520*/  IMAD.MOV.U32 R15, RZ, RZ, R19 ;  /* 0x000000ffff0f7224 */ /* 0x000fe200078e0013 */
[----:B------:R-:W-:Y:S02]  /*31530*/  R2UR UR4, R14 ;  /* 0x000000000e0472ca */ /* 0x000fe400000e0000 */
[----:B------:R-:W-:Y:S02]  /*31540*/  R2UR UR7, R21 ;  /* 0x00000000150772ca */ /* 0x000fe400000e0000 */
[----:B------:R-:W-:-:S13]  /*31550*/  R2UR UR5, R15 ;  /* 0x000000000f0572ca */ /* 0x000fda00000e0000 */
[----:B------:R-:W-:Y:S03]  /*31560*/  HGMMA.64x64x16.F32 R24, gdesc[UR4], R24, gsb0 ;  /* 0x00e00000041879f0 */ /* 0x000fe60008000818 */
[----:B------:R-:W-:Y:S02]  /*31570*/  WARPGROUP.DEPBAR.LE gsb0, 0x0 ;  /* 0x00008000000079c5 */ /* 0x000fe40000010000 */
[----:B------:R0:W-:Y:S04]  /*31580*/  ST.E desc[UR8][R12.64], R11 ;  /* 0x0000000b0c007985 */ /* 0x0001e8000c101908 */
[----:B------:R-:W2:Y:S04]  /*31590*/  @!P1 LDL.64 R14, [R7+0x18] ;  /* 0x00001800070e9983 */ /* 0x000ea80000100a00 */
[----:B------:R-:W3:Y:S01]  /*315a0*/  @!P1 LDL.64 R18, [R7] ;  /* 0x0000000007129983 */ /* 0x000ee20000100a00 */
[----:B------:R-:W-:-:S02]  /*315b0*/  @!P1 R2UR UR4, R4 ;  /* 0x00000000040492ca */ /* 0x000fc400000e0000 */
[C---:B------:R-:W-:Y:S02]  /*315c0*/  @!P1 R2UR UR5, R5.reuse ;  /* 0x00000000050592ca */ /* 0x040fe400000e0000 */
[----:B------:R-:W-:Y:S02]  /*315d0*/  @!P1 R2UR UR6, R4 ;  /* 0x00000000040692ca */ /* 0x000fe400000e0000 */
[----:B------:R-:W-:-:S09]  /*315e0*/  @!P1 R2UR UR7, R5 ;  /* 0x00000000050792ca */ /* 0x000fd200000e0000 */
[----:B--2---:R-:W2:Y:S04]  /*315f0*/  @!P1 LD.E.64 R14, desc[UR4][R14.64+0x30] ;  /* 0x000030040e0e9980 */ /* 0x004ea8000c101b00 */
[----:B---3--:R-:W3:Y:S01]  /*31600*/  @!P1 LD.E R18, desc[UR6][R18.64] ;  /* 0x0000000612129980 */ /* 0x008ee2000c101900 */
[----:B--2---:R-:W-:-:S05]  /*31610*/  @!P1 MOV R21, R14 ;  /* 0x0000000e00159202 */ /* 0x004fca0000000f00 */
[----:B---3--:R-:W-:-:S05]  /*31620*/  @!P1 IMAD R20, R18, 0x8, R21 ;  /* 0x0000000812149824 */ /* 0x008fca00078e0215 */
[----:B------:R-:W-:-:S04]  /*31630*/  @!P1 PRMT R20, RZ, 0x654, R20 ;  /* 0x00000654ff149816 */ /* 0x000fc80000000014 */
[----:B------:R1:W-:Y:S01]  /*31640*/  @!P1 SYNCS.ARRIVE.TRANS64.RED.A1T0 RZ, [R20+URZ], RZ ;  /* 0x000000ff14ff99a7 */ /* 0x0003e2000810043f */
[----:B0-----:R-:W2:Y:S01]  /*31650*/  LDL.64 R12, [R7+0x68] ;  /* 0x00006800070c7983 */ /* 0x001ea20000100a00 */
[----:B------:R-:W-:Y:S02]  /*31660*/  R2UR UR4, R4 ;  /* 0x00000000040472ca */ /* 0x000fe400000e0000 */
[----:B------:R-:W-:-:S13]  /*31670*/  R2UR UR5, R5 ;  /* 0x00000000050572ca */ /* 0x000fda00000e0000 */
[----:B--2---:R-:W2:Y:S01]  /*31680*/  LD.E.64 R12, desc[UR4][R12.64] ;  /* 0x000000040c0c7980 */ /* 0x004ea2000c101b00 */
[----:B------:R-:W-:Y:S02]  /*31690*/  R2UR UR4, R4 ;  /* 0x00000000040472ca */ /* 0x000fe400000e0000 */
[----:B------:R-:W-:-:S13]  /*316a0*/  R2UR UR5, R5 ;  /* 0x00000000050572ca */ /* 0x000fda00000e0000 */
[----:B-1----:R-:W3:Y:S01]  /*316b0*/  LD.E R20, desc[UR4][R8.64+0x24] ;  /* 0x0000240408147980 */ /* 0x002ee2000c101900 */
[C---:B------:R-:W-:Y:S02]  /*316c0*/  R2UR UR4, R4.reuse ;  /* 0x00000000040472ca */ /* 0x040fe400000e0000 */
[C---:B------:R-:W-:Y:S02]  /*316d0*/  R2UR UR5, R5.reuse ;  /* 0x00000000050572ca */ /* 0x040fe400000e0000 */
[C---:B------:R-:W-:Y:S02]  /*316e0*/  R2UR UR14, R4.reuse ;  /* 0x00000000040e72ca */ /* 0x040fe400000e0000 */
[C---:B------:R-:W-:Y:S02]  /*316f0*/  R2UR UR15, R5.reuse ;  /* 0x00000000050f72ca */ /* 0x040fe400000e0000 */
[----:B------:R-:W-:Y:S02]  /*31700*/  R2UR UR10, R4 ;  /* 0x00000000040a72ca */ /* 0x000fe400000e0000 */
[----:B------:R-:W-:-:S02]  /*31710*/  R2UR UR11, R5 ;  /* 0x00000000050b72ca */ /* 0x000fc400000e0000 */
[C---:B------:R-:W-:Y:S02]  /*31720*/  R2UR UR8, R4.reuse ;  /* 0x00000000040872ca */ /* 0x040fe400000e0000 */
[----:B------:R-:W-:Y:S02]  /*31730*/  R2UR UR9, R5 ;  /* 0x00000000050972ca */ /* 0x000fe400000e0000 */
[----:B------:R-:W-:-:S03]  /*31740*/  R2UR UR12, R4 ;  /* 0x00000000040c72ca */ /* 0x000fc600000e0000 */
[----:B------:R-:W4:Y:S01]  /*31750*/  LD.E R62, desc[UR14][R8.64+0x18] ;  /* 0x0000180e083e7980 */ /* 0x000f22000c101900 */
[----:B------:R-:W-:-:S03]  /*31760*/  R2UR UR13, R5 ;  /* 0x00000000050d72ca */ /* 0x000fc600000e0000 */
[----:B------:R-:W4:Y:S04]  /*31770*/  LD.E R60, desc[UR10][R8.64+0xc] ;  /* 0x00000c0a083c7980 */ /* 0x000f28000c101900 */
[----:B------:R-:W4:Y:S06]  /*31780*/  LD.E R58, desc[UR8][R8.64+0x10] ;  /* 0x00001008083a7980 */ /* 0x000f2c000c101900 */
[----:B------:R-:W4:Y:S04]  /*31790*/  LD.E R61, desc[UR12][R8.64+0x14] ;  /* 0x0000140c083d7980 */ /* 0x000f28000c101900 */
[----:B--2---:R0:W2:Y:S01]  /*317a0*/  LD.E R11, desc[UR4][R12.64] ;  /* 0x000000040c0b7980 */ /* 0x0040a2000c101900 */
[----:B------:R-:W-:-:S02]  /*317b0*/  R2UR UR4, R4 ;  /* 0x00000000040472ca */ /* 0x000fc400000e0000 */
[----:B------:R-:W-:-:S13]  /*317c0*/  R2UR UR5, R5 ;  /* 0x00000000050572ca */ /* 0x000fda00000e0000 */
[----:B------:R-:W2:Y:S01]  /*317d0*/  LD.E R14, desc[UR4][R8.64] ;  /* 0x00000004080e7980 */ /* 0x000ea2000c101900 */
[----:B------:R-:W-:Y:S01]  /*317e0*/  R2UR UR4, R4 ;  /* 0x00000000040472ca */ /* 0x000fe200000e0000 */
[----:B0-----:R-:W-:Y:S01]  /*317f0*/  IMAD.MOV.U32 R12, RZ, RZ, R154 ;  /* 0x000000ffff0c7224 */ /* 0x001fe200078e009a */
[----:B------:R-:W-:Y:S01]  /*31800*/  R2UR UR5, R5 ;  /* 0x00000000050572ca */ /* 0x000fe200000e0000 */
[----:B------:R-:W-:Y:S01]  /*31810*/  IMAD.MOV.U32 R13, RZ, RZ, R22 ;  /* 0x000000ffff0d7224 */ /* 0x000fe200078e0016 */
[----:B---3--:R-:W-:-:S11]  /*31820*/  ISETP.NE.AND P2, PT, R20, 0x1, PT ;  /* 0x000000011400780c */ /* 0x008fd60003f45270 */
[----:B------:R2:W3:Y:S02]  /*31830*/  LD.E R21, desc[UR4][R12.64] ;  /* 0x000000040c157980 */ /* 0x0004e4000c101900 */
[C---:B------:R-:W-:Y:S02]  /*31840*/  @P2 R2UR UR4, R4.reuse ;  /* 0x00000000040422ca */ /* 0x040fe400000e0000 */
[C---:B------:R-:W-:Y:S02]  /*31850*/  @P2 R2UR UR5, R5.reuse ;  /* 0x00000000050522ca */ /* 0x040fe400000e0000 */
[----:B------:R-:W-:Y:S02]  /*31860*/  @P2 R2UR UR6, R4 ;  /* 0x00000000040622ca */ /* 0x000fe400000e0000 */
[----:B------:R-:W-:-:S09]  /*31870*/  @P2 R2UR UR7, R5 ;  /* 0x00000000050722ca */ /* 0x000fd200000e0000 */
[----:B------:R-:W3:Y:S04]  /*31880*/  @P2 LD.E R57, desc[UR4][R8.64+0x28] ;  /* 0x0000280408392980 */ /* 0x000ee8000c101900 */
[----:B------:R-:W3:Y:S01]  /*31890*/  @P2 LD.E R20, desc[UR6][R8.64+0x2c] ;  /* 0x00002c0608142980 */ /* 0x000ee2000c101900 */
[C---:B------:R-:W-:Y:S02]  /*318a0*/  R2UR UR4, R4.reuse ;  /* 0x00000000040472ca */ /* 0x040fe400000e0000 */
[C---:B------:R-:W-:Y:S02]  /*318b0*/  R2UR UR5, R5.reuse ;  /* 0x00000000050572ca */ /* 0x040fe400000e0000 */
[----:B------:R-:W-:Y:S02]  /*318c0*/  R2UR UR6, R4 ;  /* 0x00000000040672ca */ /* 0x000fe400000e0000 */
[----:B------:R-:W-:-:S09]  /*318d0*/  R2UR UR7, R5 ;  /* 0x00000000050772ca */ /* 0x000fd200000e0000 */
[----:B------:R-:W3:Y:S04]  /*318e0*/  LD.E R56, desc[UR4][R8.64+0x8] ;  /* 0x0000080408387980 */ /* 0x000ee8000c101900 */
[----:B------:R-:W3:Y:S01]  /*318f0*/  LD.E R59, desc[UR6][R8.64+0x4] ;  /* 0x00000406083b7980 */ /* 0x000ee2000c101900 */
[----:B------:R-:W-:Y:S01]  /*31900*/  IMAD.SHL.U32 R64, R0, 0x40, RZ ;  /* 0x0000004000407824 */ /* 0x000fe200078e00ff */
[----:B----4-:R-:W-:Y:S02]  /*31910*/  ISETP.GE.AND P3, PT, R62, 0x1, PT ;  /* 0x000000013e00780c */ /* 0x010fe40003f66270 */
[----:B------:R-:W-:Y:S01]  /*31920*/  LOP3.LUT R60, RZ, R60, RZ, 0x33, !PT ;  /* 0x0000003cff3c7212 */ /* 0x000fe200078e33ff */
[----:B------:R-:W-:Y:S01]  /*31930*/  BSSY B3, `(.L_x_5286) ;  /* 0x0000087000037945 */ /* 0x000fe20003800000 */
[----:B------:R-:W-:Y:S01]  /*31940*/  IMAD.IADD R61, R61, 0x1, -R64 ;  /* 0x000000013d3d7824 */ /* 0x000fe200078e0a40 */
[----:B--2---:R-:W-:-:S04]  /*31950*/  SHF.R.S32.HI R13, RZ, 0x1f, R14 ;  /* 0x0000001fff0d7819 */ /* 0x004fc8000001140e */
[----:B------:R-:W-:-:S04]  /*31960*/  LEA.HI R12, R13, R14, RZ, 0x7 ;  /* 0x0000000e0d0c7211 */ /* 0x000fc800078f38ff */
[----:B------:R-:W-:-:S05]  /*31970*/  LOP3.LUT R15, R12, 0xffffff80, RZ, 0xc0, !PT ;  /* 0xffffff800c0f7812 */ /* 0x000fca00078ec0ff */
[----:B------:R-:W-:Y:S02]  /*31980*/  IMAD.IADD R15, R14, 0x1, -R15 ;  /* 0x000000010e0f7824 */ /* 0x000fe400078e0a0f */
[----:B------:R-:W-:Y:S01]  /*31990*/  FMUL.FTZ R25, R25, R11 ;  /* 0x0000000b19197220 */ /* 0x000fe20000410000 */
[----:B------:R-:W-:Y:S02]  /*319a0*/  LEA.HI R18, R13, R14, RZ, 0x2 ;  /* 0x0000000e0d127211 */ /* 0x000fe400078f10ff */
[----:B------:R-:W-:Y:S01]  /*319b0*/  SHF.R.S32.HI R12, RZ, 0x1f, R15 ;  /* 0x0000001fff0c7819 */ /* 0x000fe2000001140f */
[----:B------:R0:W1:Y:S03]  /*319c0*/  MUFU.TANH R63, R25 ;  /* 0x00000019003f7308 */ /* 0x0000660000002400 */
[----:B------:R-:W-:-:S04]  /*319d0*/  LEA.HI R13, R12, R15, RZ, 0x2 ;  /* 0x0000000f0c0d7211 */ /* 0x000fc800078f10ff */
[--C-:B------:R-:W-:Y:S02]  /*319e0*/  SHF.R.S32.HI R19, RZ, 0x1f, R13.reuse ;  /* 0x0000001fff137819 */ /* 0x100fe4000001140d */
[----:B0-----:R-:W-:Y:S02]  /*319f0*/  LOP3.LUT R25, R18, 0xfffffffc, RZ, 0xc0, !PT ;  /* 0xfffffffc12197812 */ /* 0x001fe400078ec0ff */
[----:B------:R-:W-:Y:S02]  /*31a00*/  SHF.R.S32.HI R18, RZ, 0x2, R13 ;  /* 0x00000002ff127819 */ /* 0x000fe4000001140d */
[----:B------:R-:W-:Y:S01]  /*31a10*/  LEA.HI R12, R12, R15, RZ, 0x5 ;  /* 0x0000000f0c0c7211 */ /* 0x000fe200078f28ff */
[----:B------:R-:W-:Y:S01]  /*31a20*/  IMAD.IADD R25, R14, 0x1, -R25 ;  /* 0x000000010e197824 */ /* 0x000fe200078e0a19 */
[----:B------:R-:W-:Y:S02]  /*31a30*/  LEA.HI R19, R19, R18, RZ, 0x3 ;  /* 0x0000001213137211 */ /* 0x000fe400078f18ff */
[----:B------:R-:W-:-:S02]  /*31a40*/  SHF.R.S32.HI R12, RZ, 0x5, R12 ;  /* 0x00000005ff0c7819 */ /* 0x000fc4000001140c */
[----:B------:R-:W-:Y:S02]  /*31a50*/  LEA.HI R14, R25, R25, RZ, 0x1 ;  /* 0x00000019190e7211 */ /* 0x000fe400078f08ff */
[----:B------:R-:W-:Y:S01]  /*31a60*/  LOP3.LUT R19, R19, 0xfffffff8, RZ, 0xc0, !PT ;  /* 0xfffffff813137812 */ /* 0x000fe200078ec0ff */
[----:B---3--:R-:W-:Y:S01]  /*31a70*/  IMAD R12, R21, 0x4, R12 ;  /* 0x00000004150c7824 */ /* 0x008fe200078e020c */
[----:B------:R-:W-:-:S03]  /*31a80*/  LOP3.LUT R14, R14, 0x1ffffffe, RZ, 0xc0, !PT ;  /* 0x1ffffffe0e0e7812 */ /* 0x000fc600078ec0ff */
[----:B------:R-:W-:Y:S02]  /*31a90*/  IMAD.IADD R19, R18, 0x1, -R19 ;  /* 0x0000000112137824 */ /* 0x000fe400078e0a13 */
[----:B------:R-:W-:Y:S02]  /*31aa0*/  IMAD.IADD R14, R25, 0x1, -R14 ;  /* 0x00000001190e7824 */ /* 0x000fe400078e0a0e */
[----:B------:R-:W-:-:S04]  /*31ab0*/  IMAD.U32 R19, R12, 0x10, R19 ;  /* 0x000000100c137824 */ /* 0x000fc800078e0013 */
[----:B------:R-:W-:-:S04]  /*31ac0*/  IMAD R14, R14, 0x8, R19 ;  /* 0x000000080e0e7824 */ /* 0x000fc800078e0213 */
[----:B------:R-:W-:-:S05]  /*31ad0*/  @P2 IMAD.HI.U32 R57, R14, R57, RZ ;  /* 0x000000390e392227 */ /* 0x000fca00078e00ff */
[----:B------:R-:W-:Y:S02]  /*31ae0*/  @P2 SHF.R.U32.HI R14, RZ, R20, R57 ;  /* 0x00000014ff0e2219 */ /* 0x000fe40000011639 */
        /* <DEDUP_REMOVED lines=36> */
[----:B------:R-:W2:Y:S04]  /*31d30*/  MUFU.TANH R24, R24 ;  /* 0x0000001800187308 */ /* 0x000ea80000002400 */
[----:B------:R-:W-:-:S04]  /*31d40*/  IADD3 R13, -R59, R13, R56 ;  /* 0x0000000d3b0d7210 */ /* 0x000fc80007ffe138 */
        /* <DEDUP_REMOVED lines=29> */
[----:B------:R1:W1:Y:S01]  /*31f20*/  MUFU.TANH R19, R11 ;  /* 0x0000000b00137308 */ /* 0x0002620000002400 */
[----:B------:R-:W-:-:S02]  /*31f30*/  IMAD.IADD R58, R13, 0x1, R58 ;  /* 0x000000010d3a7824 */ /* 0x000fc400078e023a */
[----:B------:R-:W-:Y:S02]  /*31f40*/  IMAD.IADD R60, R13, 0x1, R60 ;  /* 0x000000010d3c7824 */ /* 0x000fe400078e023c */
[--C-:B0-----:R-:W-:Y:S02]  /*31f50*/  IMAD.IADD R13, R58, 0x1, R21.reuse ;  /* 0x000000013a0d7824 */ /* 0x101fe400078e0215 */
[----:B------:R-:W-:Y:S01]  /*31f60*/  IMAD.IADD R15, R60, 0x1, R21 ;  /* 0x000000013c0f7824 */ /* 0x000fe200078e0215 */
[----:B--234-:R-:W-:Y:S06]  /*31f70*/  @!P3 BRA `(.L_x_5287) ;  /* 0x000000000088b947 */ /* 0x01cfec0003800000 */
[----:B-1----:R-:W-:Y:S01]  /*31f80*/  IADD3 R11, -R59, R56, R21 ;  /* 0x000000383b0b7210 */ /* 0x002fe20007ffe115 */
[----:B------:R-:W-:Y:S03]  /*31f90*/  BSSY B4, `(.L_x_5288) ;  /* 0x000001c000047945 */ /* 0x000fe60003800000 */
[----:B------:R-:W-:-:S13]  /*31fa0*/  ISETP.GT.AND P2, PT, R11, -0x1, PT ;  /* 0xffffffff0b00780c */ /* 0x000fda0003f44270 */
[----:B------:R-:W-:Y:S05]  /*31fb0*/  @P2 BRA `(.L_x_5289) ;  /* 0x00000000003c2947 */ /* 0x000fea0003800000 */
[----:B------:R-:W-:Y:S01]  /*31fc0*/  ISETP.NE.AND P2, PT, R62, 0x1, PT ;  /* 0x000000013e00780c */ /* 0x000fe20003f45270 */
[----:B------:R-:W-:Y:S01]  /*31fd0*/  BSSY B5, `(.L_x_5290) ;  /* 0x000000b000057945 */ /* 0x000fe20003800000 */
[----:B------:R-:W-:-:S11]  /*31fe0*/  LOP3.LUT R11, RZ, R11, RZ, 0x33, !PT ;  /* 0x0000000bff0b7212 */ /* 0x000fd600078e33ff */
[----:B------:R-:W-:Y:S05]  /*31ff0*/  @!P2 BRA `(.L_x_5291) ;  /* 0x000000000020a947 */ /* 0x000fea0003800000 */
[C---:B------:R-:W-:Y:S02]  /*32000*/  R2UR UR4, R4.reuse ;  /* 0x00000000040472ca */ /* 0x040fe400000e0000 */
[C---:B------:R-:W-:Y:S02]  /*32010*/  R2UR UR5, R5.reuse ;  /* 0x00000000050572ca */ /* 0x040fe400000e0000 */
[----:B------:R-:W-:Y:S02]  /*32020*/  R2UR UR6, R4 ;  /* 0x00000000040672ca */ /* 0x000fe400000e0000 */
[----:B------:R-:W-:-:S09]  /*32030*/  R2UR UR7, R5 ;  /* 0x00000000050772ca */ /* 0x000fd200000e0000 */
[----:B------:R-:W2:Y:S04]  /*32040*/  LD.E R18, desc[UR4][R8.64+0x1c] ;  /* 0x00001c0408127980 */ /* 0x000ea8000c101900 */
[----:B------:R-:W3:Y:S01]  /*32050*/  LD.E R20, desc[UR6][R8.64+0x20] ;  /* 0x0000200608147980 */ /* 0x000ee2000c101900 */
[----:B--2---:R-:W-:-:S05]  /*32060*/  IMAD.HI.U32 R11, R11, R18, RZ ;  /* 0x000000120b0b7227 */ /* 0x004fca00078e00ff */
[----:B---3--:R-:W-:-:S07]  /*32070*/  SHF.R.U32.HI R11, RZ, R20, R11 ;  /* 0x00000014ff0b7219 */ /* 0x008fce000001160b */
.L_x_5291:
[----:B------:R-:W-:Y:S05]  /*32080*/  BSYNC B5 ;  /* 0x0000000000057941 */ /* 0x000fea0003800000 */
.L_x_5290:
[----:B------:R-:W-:Y:S01]  /*32090*/  LOP3.LUT R11, RZ, R11, RZ, 0x33, !PT ;  /* 0x0000000bff0b7212 */ /* 0x000fe200078e33ff */
[----:B------:R-:W-:Y:S06]  /*320a0*/  BRA `(.L_x_5292) ;  /* 0x0000000000287947 */ /* 0x000fec0003800000 */
.L_x_5289:
[----:B------:R-:W-:-:S13]  /*320b0*/  ISETP.NE.AND P2, PT, R62, 0x1, PT ;  /* 0x000000013e00780c */ /* 0x000fda0003f45270 */
        /* <DEDUP_REMOVED lines=9> */
.L_x_5292:
[----:B------:R-:W-:Y:S05]  /*32150*/  BSYNC B4 ;  /* 0x0000000000047941 */ /* 0x000fea0003800000 */
.L_x_5288:
[----:B------:R-:W-:-:S04]  /*32160*/  IMAD R11, R62, R11, -R64 ;  /* 0x0000000b3e0b7224 */ /* 0x000fc800078e0a40 */
[----:B------:R-:W-:-:S05]  /*32170*/  IMAD R18, R12, -0x2, R11 ;  /* 0xfffffffe0c127824 */ /* 0x000fca00078e020b */
[----:B------:R-:W-:Y:S02]  /*32180*/  VIMNMX R15, R15, R18, !PT ;  /* 0x000000120f0f7248 */ /* 0x000fe40007fe0100 */
[----:B------:R-:W-:-:S07]  /*32190*/  VIADDMNMX R13, R18, R62, R13, PT ;  /* 0x0000003e120d7246 */ /* 0x000fce000380010d */
.L_x_5287:
[----:B------:R-:W-:Y:S05]  /*321a0*/  BSYNC B3 ;  /* 0x0000000000037941 */ /* 0x000fea0003800000 */
.L_x_5286:
[C---:B------:R-:W-:Y:S01]  /*321b0*/  ISETP.GE.AND P3, PT, R61.reuse, 0x9, PT ;  /* 0x000000093d00780c */ /* 0x040fe20003f66270 */
[----:B------:R-:W-:Y:S01]  /*321c0*/  BSSY B3, `(.L_x_5293) ;  /* 0x0000073000037945 */ /* 0x000fe20003800000 */
[----:B------:R-:W-:Y:S02]  /*321d0*/  ISETP.GE.AND P2, PT, R61, 0x2, PT ;  /* 0x000000023d00780c */ /* 0x000fe40003f46270 */
[C---:B------:R-:W-:Y:S02]  /*321e0*/  ISETP.GT.AND P4, PT, R15.reuse, 0x8, !P3 ;  /* 0x000000080f00780c */ /* 0x040fe40005f84270 */
[----:B------:R-:W-:Y:S02]  /*321f0*/  ISETP.GT.AND P5, PT, R15, 0x1, !P2 ;  /* 0x000000010f00780c */ /* 0x000fe400057a4270 */
[----:B------:R-:W-:Y:S02]  /*32200*/  ISETP.LT.OR P4, PT, R13, 0x9, P4 ;  /* 0x000000090d00780c */ /* 0x000fe40002781670 */
[----:B------:R-:W-:-:S02]  /*32210*/  ISETP.GE.AND P6, PT, R61, 0xa, PT ;  /* 0x0000000a3d00780c */ /* 0x000fc40003fc6270 */
[----:B------:R-:W-:Y:S02]  /*32220*/  FSEL R57, R28, -INF , !P4 ;  /* 0xff8000001c397808 */ /* 0x000fe40006000000 */
[----:B------:R-:W-:Y:S02]  /*32230*/  ISETP.LT.OR P5, PT, R13, 0x2, P5 ;  /* 0x000000020d00780c */ /* 0x000fe40002fa1670 */
[----:B------:R-:W-:Y:S02]  /*32240*/  ISETP.GT.AND P4, PT, R15, 0x9, !P6 ;  /* 0x000000090f00780c */ /* 0x000fe40007784270 */
[----:B-1----:R-:W-:Y:S02]  /*32250*/  FSEL R63, R63, -INF , !P5 ;  /* 0xff8000003f3f7808 */ /* 0x002fe40006800000 */
        /* <DEDUP_REMOVED lines=63> */
[----:B------:R-:W-:Y:S02]  /*32650*/  ISETP.GT.AND P6, PT, R15, 0x39, !P6 ;  /* 0x000000390f00780c */ /* 0x000fe400077c4270 */
[----:B------:R-:W0:Y:S02]  /*32660*/  SHFL.IDX PT, R15, R14, 0x1, 0x1c1f ;  /* 0x003c1f000e0f7f89 */ /* 0x000e2400000e0000 */
[----:B------:R-:W-:-:S04]  /*32670*/  ISETP.LT.OR P6, PT, R13, 0x3a, P6 ;  /* 0x0000003a0d00780c */ /* 0x000fc800037c1670 */
[----:B------:R-:W-:Y:S02]  /*32680*/  FSEL R53, R53, -INF , !P6 ;  /* 0xff80000035357808 */ /* 0x000fe40007000000 */
[----:B------:R-:W-:Y:S01]  /*32690*/  ISETP.GE.AND P6, PT, R62, 0x1, PT ;  /* 0x000000013e00780c */ /* 0x000fe20003fc6270 */
[--C-:B0-----:R-:W-:Y:S02]  /*326a0*/  IMAD.IADD R11, R58, 0x1, R15.reuse ;  /* 0x000000013a0b7824 */ /* 0x101fe400078e020f */
[----:B------:R-:W-:-:S10]  /*326b0*/  IMAD.IADD R13, R60, 0x1, R15 ;  /* 0x000000013c0d7824 */ /* 0x000fd400078e020f */
[----:B------:R-:W-:Y:S05]  /*326c0*/  @!P6 BRA `(.L_x_5294) ;  /* 0x000000000088e947 */ /* 0x000fea0003800000 */
[----:B------:R-:W-:Y:S01]  /*326d0*/  IADD3 R59, -R59, R56, R15 ;  /* 0x000000383b3b7210 */ /* 0x000fe20007ffe10f */
        /* <DEDUP_REMOVED lines=15> */
.L_x_5298:
[----:B------:R-:W-:Y:S05]  /*327d0*/  BSYNC B5 ;  /* 0x0000000000057941 */ /* 0x000fea0003800000 */
.L_x_5297:
[----:B------:R-:W-:Y:S01]  /*327e0*/  LOP3.LUT R59, RZ, R59, RZ, 0x33, !PT ;  /* 0x0000003bff3b7212 */ /* 0x000fe200078e33ff */
[----:B------:R-:W-:Y:S06]  /*327f0*/  BRA `(.L_x_5299) ;  /* 0x0000000000287947 */ /* 0x000fec0003800000 */
.L_x_5296:
        /* <DEDUP_REMOVED lines=10> */
.L_x_5299:
[----:B------:R-:W-:Y:S05]  /*328a0*/  BSYNC B4 ;  /* 0x0000000000047941 */ /* 0x000fea0003800000 */
.L_x_5295:
[----:B------:R-:W-:-:S04]  /*328b0*/  IMAD R59, R62, R59, -R64 ;  /* 0x0000003b3e3b7224 */ /* 0x000fc800078e0a40 */
[----:B------:R-:W-:-:S05]  /*328c0*/  IMAD R12, R12, -0x2, R59 ;  /* 0xfffffffe0c0c7824 */ /* 0x000fca00078e023b */
[----:B------:R-:W-:Y:S02]  /*328d0*/  VIADDMNMX R11, R12, R62, R11, PT ;  /* 0x0000003e0c0b7246 */ /* 0x000fe4000380010b */
[----:B------:R-:W-:-:S07]  /*328e0*/  VIMNMX R13, R13, R12, !PT ;  /* 0x0000000c0d0d7248 */ /* 0x000fce0007fe0100 */
.L_x_5294:
[----:B------:R-:W-:Y:S05]  /*328f0*/  BSYNC B3 ;  /* 0x0000000000037941 */ /* 0x000fea0003800000 */
.L_x_5293:
[----:B------:R-:W2:Y:S01]  /*32900*/  LDL.64 R8, [R7+0x70] ;  /* 0x0000700007087983 */ /* 0x000ea20000100a00 */
[----:B------:R-:W-:Y:S02]  /*32910*/  R2UR UR4, R4 ;  /* 0x00000000040472ca */ /* 0x000fe400000e0000 */
[----:B------:R-:W-:Y:S02]  /*32920*/  R2UR UR5, R5 ;  /* 0x00000000050572ca */ /* 0x000fe400000e0000 */
[C---:B------:R-:W-:Y:S02]  /*32930*/  ISETP.GT.AND P2, PT, R13.reuse, 0x1, !P2 ;  /* 0x000000010d00780c */ /* 0x040fe40005744270 */
[----:B------:R-:W-:Y:S02]  /*32940*/  ISETP.GT.AND P3, PT, R13, 0x8, !P3 ;  /* 0x000000080d00780c */ /* 0x000fe40005f64270 */
[C---:B------:R-:W-:Y:S02]  /*32950*/  ISETP.LT.OR P2, PT, R11.reuse, 0x2, P2 ;  /* 0x000000020b00780c */ /* 0x040fe40001741670 */
[----:B------:R-:W-:-:S02]  /*32960*/  ISETP.LT.OR P3, PT, R11, 0x9, P3 ;  /* 0x000000090b00780c */ /* 0x000fc40001f61670 */
[----:B------:R-:W-:Y:S02]  /*32970*/  FSEL R27, R27, -INF , !P2 ;  /* 0xff8000001b1b7808 */ /* 0x000fe40005000000 */
[----:B------:R-:W-:Y:S02]  /*32980*/  ISETP.NE.AND P2, PT, R21, RZ, PT ;  /* 0x000000ff1500720c */ /* 0x000fe40003f45270 */
[----:B------:R-:W-:Y:S02]  /*32990*/  FSEL R59, R30, -INF , !P3 ;  /* 0xff8000001e3b7808 */ /* 0x000fe40005800000 */
[----:B------:R-:W-:Y:S02]  /*329a0*/  ISETP.GT.AND P2, PT, R13, 0x9, !P2 ;  /* 0x000000090d00780c */ /* 0x000fe40005744270 */
[----:B------:R-:W-:Y:S02]  /*329b0*/  ISETP.NE.AND P3, PT, R36, RZ, PT ;  /* 0x000000ff2400720c */ /* 0x000fe40003f65270 */
[----:B------:R-:W-:-:S02]  /*329c0*/  ISETP.LT.OR P2, PT, R11, 0xa, P2 ;  /* 0x0000000a0b00780c */ /* 0x000fc40001741670 */
[----:B------:R-:W-:Y:S02]  /*329d0*/  ISETP.NE.AND P6, PT, R40, RZ, PT ;  /* 0x000000ff2800720c */ /* 0x000fe40003fc5270 */
        /* <DEDUP_REMOVED lines=17> */
[----:B------:R-:W-:-:S04]  /*32af0*/  ISETP.NE.AND P2, PT, R55, RZ, PT ;  /* 0x000000ff3700720c */ /* 0x000fc80003f45270 */
[----:B------:R-:W-:-:S04]  /*32b00*/  ISETP.GT.AND P2, PT, R13, 0x20, !P2 ;  /* 0x000000200d00780c */ /* 0x000fc80005744270 */
[----:B------:R-:W-:-:S04]  /*32b10*/  ISETP.LT.OR P2, PT, R11, 0x21, P2 ;  /* 0x000000210b00780c */ /* 0x000fc80001741670 */
[----:B------:R-:W-:Y:S02]  /*32b20*/  FSEL R85, R42, -INF , !P2 ;  /* 0xff8000002a557808 */ /* 0x000fe40005000000 */
[----:B------:R-:W-:Y:S01]  /*32b30*/  ISETP.GT.AND P2, PT, R13, 0x21, !P6 ;  /* 0x000000210d00780c */ /* 0x000fe20007744270 */
[----:B--2---:R-:W2:Y:S03]  /*32b40*/  LD.E.64 R14, desc[UR4][R8.64] ;  /* 0x00000004080e7980 */ /* 0x004ea6000c101b00 */
[----:B------:R-:W-:Y:S02]  /*32b50*/  ISETP.LT.OR P2, PT, R11, 0x22, P2 ;  /* 0x000000220b00780c */ /* 0x000fe40001741670 */
[----:B------:R-:W-:Y:S02]  /*32b60*/  ISETP.GT.AND P3, PT, R13, 0x30, !P3 ;  /* 0x000000300d00780c */ /* 0x000fe40005f64270 */
[----:B------:R-:W-:-:S02]  /*32b70*/  FSEL R87, R43, -INF , !P2 ;  /* 0xff8000002b577808 */ /* 0x000fc40005000000 */
[----:B------:R-:W-:Y:S02]  /*32b80*/  ISETP.NE.AND P2, PT, R66, RZ, PT ;  /* 0x000000ff4200720c */ /* 0x000fe40003f45270 */
[C---:B------:R-:W-:Y:S02]  /*32b90*/  ISETP.GT.AND P4, PT, R13.reuse, 0x31, !P4 ;  /* 0x000000310d00780c */ /* 0x040fe40006784270 */
[----:B------:R-:W-:Y:S02]  /*32ba0*/  ISETP.GT.AND P2, PT, R13, 0x28, !P2 ;  /* 0x000000280d00780c */ /* 0x000fe40005744270 */
[----:B------:R-:W-:Y:S02]  /*32bb0*/  ISETP.NE.AND P6, PT, R24, RZ, PT ;  /* 0x000000ff1800720c */ /* 0x000fe40003fc5270 */
[----:B------:R-:W-:-:S04]  /*32bc0*/  ISETP.LT.OR P2, PT, R11, 0x29, P2 ;  /* 0x000000290b00780c */ /* 0x000fc80001741670 */
[----:B------:R-:W-:Y:S02]  /*32bd0*/  FSEL R89, R46, -INF , !P2 ;  /* 0xff8000002e597808 */ /* 0x000fe40005000000 */
[----:B------:R-:W-:Y:S02]  /*32be0*/  ISETP.NE.AND P2, PT, R20, RZ, PT ;  /* 0x000000ff1400720c */ /* 0x000fe40003f45270 */
[----:B------:R-:W-:Y:S01]  /*32bf0*/  ISETP.LT.OR P3, PT, R11, 0x31, P3 ;  /* 0x000000310b00780c */ /* 0x000fe20001f61670 */
[----:B------:R-:W3:Y:S01]  /*32c00*/  LD.E R20, desc[UR4][R8.64+0x10] ;  /* 0x0000100408147980 */ /* 0x000ee2000c101900 */
[----:B------:R-:W-:-:S04]  /*32c10*/  ISETP.GT.AND P2, PT, R13, RZ, !P2 ;  /* 0x000000ff0d00720c */ /* 0x000fc80005744270 */
[----:B------:R-:W-:-:S04]  /*32c20*/  ISETP.LT.OR P2, PT, R11, 0x1, P2 ;  /* 0x000000010b00780c */ /* 0x000fc80001741670 */
[----:B------:R-:W-:Y:S02]  /*32c30*/  FSEL R39, R26, -INF , !P2 ;  /* 0xff8000001a277808 */ /* 0x000fe40005000000 */
[----:B------:R-:W-:-:S04]  /*32c40*/  ISETP.NE.AND P2, PT, R44, RZ, PT ;  /* 0x000000ff2c00720c */ /* 0x000fc80003f45270 */
[----:B------:R-:W-:-:S04]  /*32c50*/  ISETP.GT.AND P2, PT, R13, 0x29, !P2 ;  /* 0x000000290d00780c */ /* 0x000fc80005744270 */
[----:B------:R-:W-:-:S04]  /*32c60*/  ISETP.LT.OR P2, PT, R11, 0x2a, P2 ;  /* 0x0000002a0b00780c */ /* 0x000fc80001741670 */
[----:B------:R-:W-:Y:S02]  /*32c70*/  FSEL R91, R47, -INF , !P2 ;  /* 0xff8000002f5b7808 */ /* 0x000fe40005000000 */
[----:B------:R-:W-:Y:S02]  /*32c80*/  ISETP.GT.AND P5, PT, R13, 0x38, !P5 ;  /* 0x000000380d00780c */ /* 0x000fe40006fa4270 */
[----:B------:R-:W-:Y:S02]  /*32c90*/  ISETP.LT.OR P4, PT, R11, 0x32, P4 ;  /* 0x000000320b00780c */ /* 0x000fe40002781670 */
[----:B------:R-:W-:Y:S02]  /*32ca0*/  FSEL R93, R50, -INF , !P3 ;  /* 0xff800000325d7808 */ /* 0x000fe40005800000 */
[----:B------:R-:W-:Y:S02]  /*32cb0*/  ISETP.GT.AND P6, PT, R13, 0x39, !P6 ;  /* 0x000000390d00780c */ /* 0x000fe400077c4270 */
[----:B------:R-:W-:-:S02]  /*32cc0*/  ISETP.LT.OR P5, PT, R11, 0x39, P5 ;  /* 0x000000390b00780c */ /* 0x000fc40002fa1670 */
[----:B------:R-:W-:Y:S02]  /*32cd0*/  FSEL R95, R51, -INF , !P4 ;  /* 0xff800000335f7808 */ /* 0x000fe40006000000 */
[----:B------:R-:W-:Y:S02]  /*32ce0*/  ISETP.LT.OR P6, PT, R11, 0x3a, P6 ;  /* 0x0000003a0b00780c */ /* 0x000fe400037c1670 */
[----:B------:R-:W-:Y:S02]  /*32cf0*/  FSEL R97, R54, -INF , !P5 ;  /* 0xff80000036617808 */ /* 0x000fe40006800000 */
[----:B------:R-:W-:Y:S02]  /*32d00*/  R2UR UR6, R4 ;  /* 0x00000000040672ca */ /* 0x000fe400000e0000 */
[----:B------:R-:W-:Y:S02]  /*32d10*/  R2UR UR7, R5 ;  /* 0x00000000050772ca */ /* 0x000fe400000e0000 */
[----:B------:R-:W-:-:S11]  /*32d20*/  FSEL R99, R19, -INF , !P6 ;  /* 0xff80000013637808 */ /* 0x000fd60007000000 */
[----:B------:R-:W4:Y:S01]  /*32d30*/  LD.E R25, desc[UR6][R8.64+0x14] ;  /* 0x0000140608197980 */ /* 0x000f22000c101900 */
[----:B--2---:R-:W-:Y:S02]  /*32d40*/  FMNMX.FTZ R12, R29, R14, !PT ;  /* 0x0000000e1d0c7209 */ /* 0x004fe40007810000 */
[----:B------:R-:W-:Y:S02]  /*32d50*/  FMNMX.FTZ R18, R39, R15, !PT ;  /* 0x0000000f27127209 */ /* 0x000fe40007810000 */
[----:B------:R-:W-:Y:S02]  /*32d60*/  FMNMX.FTZ R12, R63, R12, !PT ;  /* 0x0000000c3f0c7209 */ /* 0x000fe40007810000 */
[----:B------:R-:W-:Y:S02]  /*32d70*/  FMNMX.FTZ R18, R27, R18, !PT ;  /* 0x000000121b127209 */ /* 0x000fe40007810000 */
[----:B------:R-:W-:Y:S02]  /*32d80*/  FMNMX.FTZ R12, R57, R12, !PT ;  /* 0x0000000c390c7209 */ /* 0x000fe40007810000 */
[----:B------:R-:W-:-:S02]  /*32d90*/  FMNMX.FTZ R18, R59, R18, !PT ;  /* 0x000000123b127209 */ /* 0x000fc40007810000 */
[----:B------:R-:W-:Y:S02]  /*32da0*/  FMNMX.FTZ R12, R65, R12, !PT ;  /* 0x0000000c410c7209 */ /* 0x000fe40007810000 */
        /* <DEDUP_REMOVED lines=24> */
[----:B------:R-:W-:-:S03]  /*32f30*/  FMNMX.FTZ R13, R99, R18, !PT ;  /* 0x00000012630d7209 */ /* 0x000fc60007810000 */
[----:B------:R-:W0:Y:S04]  /*32f40*/  SHFL.BFLY PT, R11, R12, 0x2, 0x1f ;  /* 0x0c401f000c0b7f89 */ /* 0x000e2800000e0000 */
[----:B------:R-:W-:Y:S04]  /*32f50*/  ST.E.64 desc[UR4][R8.64], R12 ;  /* 0x0000000c08007985 */ /* 0x000fe8000c101b04 */
[----:B------:R-:W2:Y:S01]  /*32f60*/  LD.E R26, desc[UR6][R8.64+0x4] ;  /* 0x00000406081a7980 */ /* 0x000ea2000c101900 */
[----:B0-----:R-:W-:-:S05]  /*32f70*/  FMNMX.FTZ R11, R12, R11, !PT ;  /* 0x0000000b0c0b7209 */ /* 0x001fca0007810000 */
[----:B------:R-:W0:Y:S02]  /*32f80*/  SHFL.BFLY PT, R18, R11, 0x1, 0x1f ;  /* 0x0c201f000b127f89 */ /* 0x000e2400000e0000 */
[----:B0-----:R-:W-:Y:S02]  /*32f90*/  FMNMX.FTZ R19, R11, R18, !PT ;  /* 0x000000120b137209 */ /* 0x001fe40007810000 */
[----:B------:R-:W5:Y:S04]  /*32fa0*/  LD.E R18, desc[UR4][R8.64+0x20] ;  /* 0x0000200408127980 */ /* 0x000f68000c101900 */
[----:B------:R-:W-:Y:S04]  /*32fb0*/  ST.E desc[UR4][R8.64], R19 ;  /* 0x0000001308007985 */ /* 0x000fe8000c101904 */
[----:B------:R-:W3:Y:S01]  /*32fc0*/  LD.E R21, desc[UR6][R8.64] ;  /* 0x0000000608157980 */ /* 0x000ee2000c101900 */
[----:B------:R-:W-:-:S02]  /*32fd0*/  R2UR UR8, R4 ;  /* 0x00000000040872ca */ /* 0x000fc400000e0000 */
[----:B------:R-:W-:Y:S01]  /*32fe0*/  R2UR UR9, R5 ;  /* 0x00000000050972ca */ /* 0x000fe200000e0000 */
[----:B--2---:R-:W0:Y:S02]  /*32ff0*/  SHFL.BFLY PT, R11, R26, 0x2, 0x1f ;  /* 0x0c401f001a0b7f89 */ /* 0x004e2400000e0000 */
[----:B0-----:R-:W-:-:S05]  /*33000*/  FMNMX.FTZ R12, R11, R26, !PT ;  /* 0x0000001a0b0c7209 */ /* 0x001fca0007810000 */
[----:B------:R-:W0:Y:S02]  /*33010*/  SHFL.BFLY PT, R11, R12, 0x1, 0x1f ;  /* 0x0c201f000c0b7f89 */ /* 0x000e2400000e0000 */
[----:B0-----:R-:W-:Y:S02]  /*33020*/  FMNMX.FTZ R13, R12, R11, !PT ;  /* 0x0000000b0c0d7209 */ /* 0x001fe40007810000 */
[----:B---3--:R-:W-:Y:S02]  /*33030*/  FSETP.NEU.FTZ.AND P2, PT, R21, -INF , PT ;  /* 0xff8000001500780b */ /* 0x008fe40003f5d000 */
[----:B------:R-:W-:Y:S02]  /*33040*/  FSETP.NEU.FTZ.AND P3, PT, R13, -INF , PT ;  /* 0xff8000000d00780b */ /* 0x000fe40003f7d000 */
[----:B------:R-:W-:Y:S02]  /*33050*/  FSEL R11, R21, RZ, P2 ;  /* 0x000000ff150b7208 */ /* 0x000fe40001000000 */
[----:B------:R-:W-:-:S03]  /*33060*/  FSEL R24, R13, RZ, P3 ;  /* 0x000000ff0d187208 */ /* 0x000fc60001800000 */
[----:B------:R-:W-:Y:S02]  /*33070*/  FADD.FTZ R11, R14, -R11 ;  /* 0x8000000b0e0b7221 */ /* 0x000fe40000010000 */
[----:B------:R-:W-:Y:S02]  /*33080*/  FADD.FTZ R15, R15, -R24 ;  /* 0x800000180f0f7221 */ /* 0x000fe40000010000 */
[----:B-----5:R-:W-:Y:S02]  /*33090*/  FMUL.FTZ R11, R11, R18 ;  /* 0x000000120b0b7220 */ /* 0x020fe40000410000 */
[----:B------:R-:W-:-:S04]  /*330a0*/  FMUL.FTZ R18, R18, R15 ;  /* 0x0000000f12127220 */ /* 0x000fc80000410000 */
[----:B------:R-:W0:Y:S08]  /*330b0*/  MUFU.EX2 R11, R11 ;  /* 0x0000000b000b7308 */ /* 0x000e300000000800 */
[----:B------:R-:W4:Y:S01]  /*330c0*/  MUFU.EX2 R12, R18 ;  /* 0x00000012000c7308 */ /* 0x000f220000000800 */
[----:B------:R1:W-:Y:S01]  /*330d0*/  ST.E desc[UR4][R8.64+0x4], R13 ;  /* 0x0000040d08007985 */ /* 0x0003e2000c101904 */
[----:B0-----:R-:W-:Y:S01]  /*330e0*/  FMUL.FTZ R21, R11, R20 ;  /* 0x000000140b157220 */ /* 0x001fe20000410000 */
[----:B----4-:R-:W-:-:S04]  /*330f0*/  FMUL.FTZ R25, R12, R25 ;  /* 0x000000190c197220 */ /* 0x010fc80000410000 */
[----:B------:R1:W-:Y:S04]  /*33100*/  ST.E desc[UR6][R8.64+0x10], R21 ;  /* 0x0000101508007985 */ /* 0x0003e8000c101906 */
[----:B------:R1:W-:Y:S04]  /*33110*/  ST.E desc[UR8][R8.64+0x14], R25 ;  /* 0x0000141908007985 */ /* 0x0003e8000c101908 */
[----:B------:R-:W2:Y:S04]  /*33120*/  LDL.64 R14, [R7+0x78] ;  /* 0x00007800070e7983 */ /* 0x000ea80000100a00 */
[----:B--2---:R-:W2:Y:S04]  /*33130*/  LD.E.64 R18, desc[UR4][R14.64] ;  /* 0x000000040e127980 */ /* 0x004ea8000c101b00 */
[----:B--2---:R-:W2:Y:S01]  /*33140*/  LD.E R20, desc[UR4][R18.64+0x4] ;  /* 0x0000040412147980 */ /* 0x004ea2000c101900 */
[----:B------:R-:W-:Y:S01]  /*33150*/  BSSY B3, `(.L_x_5300) ;  /* 0x0000010000037945 */ /* 0x000fe20003800000 */
[----:B--2---:R-:W-:-:S13]  /*33160*/  ISETP.NE.AND P2, PT, R20, RZ, PT ;  /* 0x000000ff1400720c */ /* 0x004fda0003f45270 */
[----:B-1----:R-:W-:Y:S05]  /*33170*/  @P2 BRA `(.L_x_5301) ;  /* 0x0000000000342947 */ /* 0x002fea0003800000 */
[----:B------:R-:W-:Y:S02]  /*33180*/  R2UR UR4, R4 ;  /* 0x00000000040472ca */ /* 0x000fe400000e0000 */
[----:B------:R-:W-:-:S13]  /*33190*/  R2UR UR5, R5 ;  /* 0x00000000050572ca */ /* 0x000fda00000e0000 */
[----:B------:R-:W2:Y:S01]  /*331a0*/  LD.E.64 R8, desc[UR4][R14.64+0x8] ;  /* 0x000008040e087980 */ /* 0x000ea2000c101b00 */
[----:B------:R-:W-:Y:S02]  /*331b0*/  R2UR UR6, R4 ;  /* 0x00000000040672ca */ /* 0x000fe400000e0000 */
[----:B------:R-:W-:Y:S01]  /*331c0*/  R2UR UR7, R5 ;  /* 0x00000000050772ca */ /* 0x000fe200000e0000 */
[----:B------:R-:W3:-:S12]  /*331d0*/  LD.E R19, desc[UR4][R18.64] ;  /* 0x0000000412137980 */ /* 0x000ed8000c101900 */
[----:B--2---:R-:W2:Y:S01]  /*331e0*/  LD.E.64 R8, desc[UR6][R8.64] ;  /* 0x0000000608087980 */ /* 0x004ea2000c101b00 */
[----:B---3--:R-:W-:-:S04]  /*331f0*/  IMAD R21, R10, 0x40, R19 ;  /* 0x000000400a157824 */ /* 0x008fc800078e0213 */
[----:B--2---:R-:W-:-:S05]  /*33200*/  IMAD.WIDE R20, R21, 0x4, R8 ;  /* 0x0000000415147825 */ /* 0x004fca00078e0208 */
[----:B------:R0:W-:Y:S04]  /*33210*/  ST.E desc[UR4][R20.64], R11 ;  /* 0x0000000b14007985 */ /* 0x0001e8000c101904 */
[----:B------:R-:W2:Y:S04]  /*33220*/  LD.E.64 R18, desc[UR6][R14.64] ;  /* 0x000000060e127980 */ /* 0x000ea8000c101b00 */
[----:B--2---:R-:W2:Y:S02]  /*33230*/  LD.E R13, desc[UR4][R18.64+0x4] ;  /* 0x00000404120d7980 */ /* 0x004ea4000c101900 */
[----:B0-2---:R-:W-:-:S13]  /*33240*/  ISETP.NE.AND P2, PT, R13, RZ, PT ;  /* 0x000000ff0d00720c */ /* 0x005fda0003f45270 */
.L_x_5301:
[----:B------:R-:W-:Y:S05]  /*33250*/  BSYNC B3 ;  /* 0x0000000000037941 */ /* 0x000fea0003800000 */
.L_x_5300:
[----:B------:R-:W-:Y:S04]  /*33260*/  BSSY B3, `(.L_x_5302) ;  /* 0x000000d000037945 */ /* 0x000fe80003800000 */
[----:B------:R-:W-:Y:S05]  /*33270*/  @P2 BRA `(.L_x_5303) ;  /* 0x00000000002c2947 */ /* 0x000fea0003800000 */
        /* <DEDUP_REMOVED lines=8> */
[----:B------:R-:W-:-:S04]  /*33300*/  VIADD R13, R10, 0x8 ;  /* 0x000000080a0d7836 */ /* 0x000fc80000000000 */
[----:B--2---:R-:W-:-:S05]  /*33310*/  IMAD.WIDE R8, R13, 0x4, R8 ;  /* 0x000000040d087825 */ /* 0x004fca00078e0208 */
[----:B------:R0:W-:Y:S02]  /*33320*/  ST.E desc[UR4][R8.64], R12 ;  /* 0x0000000c08007985 */ /* 0x0001e4000c101904 */
.L_x_5303:
[----:B------:R-:W-:Y:S05]  /*33330*/  BSYNC B3 ;  /* 0x0000000000037941 */ /* 0x000fea0003800000 */
.L_x_5302:
[----:B0-----:R-:W2:Y:S01]  /*33340*/  LDL.64 R8, [R7+0x70] ;  /* 0x0000700007087983 */ /* 0x001ea20000100a00 */
[C---:B------:R-:W-:Y:S02]  /*33350*/  R2UR UR4, R4.reuse ;  /* 0x00000000040472ca */ /* 0x040fe400000e0000 */
[C---:B------:R-:W-:Y:S02]  /*33360*/  R2UR UR5, R5.reuse ;  /* 0x00000000050572ca */ /* 0x040fe400000e0000 */
[C---:B------:R-:W-:Y:S02]  /*33370*/  R2UR UR6, R4.reuse ;  /* 0x00000000040672ca */ /* 0x040fe400000e0000 */
[C---:B------:R-:W-:Y:S02]  /*33380*/  R2UR UR7, R5.reuse ;  /* 0x00000000050772ca */ /* 0x040fe400000e0000 */
[----:B------:R-:W-:Y:S02]  /*33390*/  R2UR UR8, R4 ;  /* 0x00000000040872ca */ /* 0x000fe400000e0000 */
[----:B------:R-:W-:-:S05]  /*333a0*/  R2UR UR9, R5 ;  /* 0x00000000050972ca */ /* 0x000fca00000e0000 */
[----:B--2---:R-:W2:Y:S04]  /*333b0*/  LD.E R10, desc[UR4][R8.64] ;  /* 0x00000004080a7980 */ /* 0x004ea8000c101900 */
[----:B------:R-:W3:Y:S04]  /*333c0*/  LD.E R13, desc[UR6][R8.64+0x20] ;  /* 0x00002006080d7980 */ /* 0x000ee8000c101900 */
[----:B------:R-:W4:Y:S04]  /*333d0*/  LD.E R18, desc[UR8][R8.64+0x4] ;  /* 0x0000040808127980 */ /* 0x000f28000c101900 */
[----:B------:R-:W5:Y:S04]  /*333e0*/  LD.E R55, desc[UR4][R8.64+0x10] ;  /* 0x0000100408377980 */ /* 0x000f68000c101900 */
[----:B------:R-:W5:Y:S01]  /*333f0*/  LD.E R54, desc[UR6][R8.64+0x14] ;  /* 0x0000140608367980 */ /* 0x000f62000c101900 */
[C---:B--2---:R-:W-:Y:S01]  /*33400*/  FSETP.NEU.FTZ.AND P2, PT, R10.reuse, -INF , PT ;  /* 0xff8000000a00780b */ /* 0x044fe20003f5d000 */
[----:B---3--:R-:W-:Y:S01]  /*33410*/  FMUL.FTZ R14, R10, R13 ;  /* 0x0000000d0a0e7220 */ /* 0x008fe20000410000 */
[----:B----4-:R-:W-:Y:S01]  /*33420*/  FSETP.NEU.FTZ.AND P3, PT, R18, -INF , PT ;  /* 0xff8000001200780b */ /* 0x010fe20003f7d000 */
[----:B------:R-:W-:-:S03]  /*33430*/  FMUL.FTZ R18, R13, R18 ;  /* 0x000000120d127220 */ /* 0x000fc60000410000 */
[----:B------:R-:W-:Y:S02]  /*33440*/  FSEL R14, R14, RZ, P2 ;  /* 0x000000ff0e0e7208 */ /* 0x000fe40001000000 */
[----:B------:R-:W-:-:S03]  /*33450*/  FSEL R38, R18, RZ, P3 ;  /* 0x000000ff12267208 */ /* 0x000fc60001800000 */
[-CC-:B------:R-:W-:Y:S01]  /*33460*/  FFMA.FTZ R10, R29, R13.reuse, -R14.reuse ;  /* 0x0000000d1d0a7223 */ /* 0x180fe2000001080e */
[-CC-:B------:R-:W-:Y:S01]  /*33470*/  FFMA.FTZ R21, R33, R13.reuse, -R14.reuse ;  /* 0x0000000d21157223 */ /* 0x180fe2000001080e */
[-CC-:B------:R-:W-:Y:S01]  /*33480*/  FFMA.FTZ R15, R63, R13.reuse, -R14.reuse ;  /* 0x0000000d3f0f7223 */ /* 0x180fe2000001080e */
[-C--:B------:R-:W-:Y:S01]  /*33490*/  FFMA.FTZ R18, R57, R13.reuse, -R14 ;  /* 0x0000000d39127223 */ /* 0x080fe2000001080e */
[-CC-:B------:R-:W-:Y:S01]  /*334a0*/  FFMA.FTZ R39, R39, R13.reuse, -R38.reuse ;  /* 0x0000000d27277223 */ /* 0x180fe20000010826 */
[-C--:B------:R-:W-:Y:S01]  /*334b0*/  FFMA.FTZ R40, R27, R13.reuse, -R38 ;  /* 0x0000000d1b287223 */ /* 0x080fe20000010826 */
        /* <DEDUP_REMOVED lines=12> */
[-C--:B------:R-:W-:Y:S01]  /*33580*/  FFMA.FTZ R14, R53, R13.reuse, -R14 ;  /* 0x0000000d350e7223 */ /* 0x080fe2000001080e */
[-CC-:B------:R-:W-:Y:S01]  /*33590*/  FFMA.FTZ R41, R59, R13.reuse, -R38.reuse ;  /* 0x0000000d3b297223 */ /* 0x180fe20000010826 */
[-CC-:B------:R-:W-:Y:S01]  /*335a0*/  FFMA.FTZ R42, R31, R13.reuse, -R38.reuse ;  /* 0x0000000d1f2a7223 */ /* 0x180fe20000010826 */
[-CC-:B------:R-:W-:Y:S01]  /*335b0*/  FFMA.FTZ R43, R61, R13.reuse, -R38.reuse ;  /* 0x0000000d3d2b7223 */ /* 0x180fe20000010826 */
[-CC-:B------:R-:W-:Y:S01]  /*335c0*/  FFMA.FTZ R44, R79, R13.reuse, -R38.reuse ;  /* 0x0000000d4f2c7223 */ /* 0x180fe20000010826 */
[-CC-:B------:R-:W-:Y:S01]  /*335d0*/  FFMA.FTZ R45, R81, R13.reuse, -R38.reuse ;  /* 0x0000000d512d7223 */ /* 0x180fe20000010826 */
[-CC-:B------:R-:W-:Y:S01]  /*335e0*/  FFMA.FTZ R46, R83, R13.reuse, -R38.reuse ;  /* 0x0000000d532e7223 */ /* 0x180fe20000010826 */
[----:B------:R-:W5:Y:S01]  /*335f0*/  MUFU.EX2 R39, R39 ;  /* 0x0000002700277308 */ /* 0x000f620000000800 */
[-CC-:B------:R-:W-:Y:S01]  /*33600*/  FFMA.FTZ R47, R85, R13.reuse, -R38.reuse ;  /* 0x0000000d552f7223 */ /* 0x180fe20000010826 */
[-CC-:B------:R-:W-:Y:S01]  /*33610*/  FFMA.FTZ R48, R87, R13.reuse, -R38.reuse ;  /* 0x0000000d57307223 */ /* 0x180fe20000010826 */
[-CC-:B------:R-:W-:Y:S01]  /*33620*/  FFMA.FTZ R49, R89, R13.reuse, -R38.reuse ;  /* 0x0000000d59317223 */ /* 0x180fe20000010826 */
[-CC-:B------:R-:W-:Y:S01]  /*33630*/  FFMA.FTZ R50, R91, R13.reuse, -R38.reuse ;  /* 0x0000000d5b327223 */ /* 0x180fe20000010826 */
[-CC-:B------:R-:W-:Y:S01]  /*33640*/  FFMA.FTZ R51, R93, R13.reuse, -R38.reuse ;  /* 0x0000000d5d337223 */ /* 0x180fe20000010826 */
[-CC-:B------:R-:W-:Y:S01]  /*33650*/  FFMA.FTZ R52, R95, R13.reuse, -R38.reuse ;  /* 0x0000000d5f347223 */ /* 0x180fe20000010826 */
[-CC-:B------:R-:W-:Y:S01]  /*33660*/  FFMA.FTZ R53, R97, R13.reuse, -R38.reuse ;  /* 0x0000000d61357223 */ /* 0x180fe20000010826 */
[----:B------:R-:W-:Y:S01]  /*33670*/  FFMA.FTZ R38, R99, R13, -R38 ;  /* 0x0000000d63267223 */ /* 0x000fe20000010826 */
[----:B------:R-:W-:Y:S08]  /*33680*/  MUFU.EX2 R40, R40 ;  /* 0x0000002800287308 */ /* 0x000ff00000000800 */
[----:B------:R5:W0:Y:S08]  /*33690*/  MUFU.EX2 R13, R15 ;  /* 0x0000000f000d7308 */ /* 0x000a300000000800 */
[----:B------:R1:W-:Y:S01]  /*336a0*/  MUFU.EX2 R166, R18 ;  /* 0x0000001200a67308 */ /* 0x0003e20000000800 */
[----:B-----5:R-:W-:-:S07]  /*336b0*/  FADD.FTZ R15, R39, R54 ;  /* 0x00000036270f7221 */ /* 0x020fce0000010000 */
[----:B------:R-:W2:Y:S01]  /*336c0*/  MUFU.EX2 R41, R41 ;  /* 0x0000002900297308 */ /* 0x000ea20000000800 */
[----:B-1----:R-:W-:-:S07]  /*336d0*/  FADD.FTZ R18, R10, R55 ;  /* 0x000000370a127221 */ /* 0x002fce0000010000 */
[----:B------:R0:W1:Y:S08]  /*336e0*/  MUFU.EX2 R25, R19 ;  /* 0x0000001300197308 */ /* 0x0000700000000800 */
[----:B------:R-:W3:Y:S01]  /*336f0*/  MUFU.EX2 R42, R42 ;  /* 0x0000002a002a7308 */ /* 0x000ee20000000800 */
[----:B0-----:R-:W-:Y:S01]  /*33700*/  FADD.FTZ R19, R13, R18 ;  /* 0x000000120d137221 */ /* 0x001fe20000010000 */
[----:B------:R-:W-:-:S04]  /*33710*/  FADD.FTZ R18, R40, R15 ;  /* 0x0000000f28127221 */ /* 0x000fc80000010000 */
[----:B--2---:R-:W-:Y:S02]  /*33720*/  FADD.FTZ R15, R41, R18 ;  /* 0x00000012290f7221 */ /* 0x004fe40000010000 */
[----:B------:R-:W0:Y:S08]  /*33730*/  MUFU.EX2 R168, R20 ;  /* 0x0000001400a87308 */ /* 0x000e300000000800 */
[----:B------:R-:W2:Y:S08]  /*33740*/  MUFU.EX2 R43, R43 ;  /* 0x0000002b002b7308 */ /* 0x000eb00000000800 */
[----:B------:R-:W4:Y:S08]  /*33750*/  MUFU.EX2 R27, R21 ;  /* 0x00000015001b7308 */ /* 0x000f300000000800 */
[----:B------:R-:W5:Y:S08]  /*33760*/  MUFU.EX2 R44, R44 ;  /* 0x0000002c002c7308 */ /* 0x000f700000000800 */
[----:B------:R1:W-:Y:S08]  /*33770*/  MUFU.EX2 R37, R14 ;  /* 0x0000000e00257308 */ /* 0x0003f00000000800 */
[----:B------:R-:W5:Y:S01]  /*33780*/  MUFU.EX2 R24, R24 ;  /* 0x0000001800187308 */ /* 0x000f620000000800 */
[----:B-1----:R-:W-:-:S04]  /*33790*/  FADD.FTZ R14, R166, R19 ;  /* 0x00000013a60e7221 */ /* 0x002fc80000010000 */
[----:B------:R-:W-:Y:S01]  /*337a0*/  FADD.FTZ R19, R25, R14 ;  /* 0x0000000e19137221 */ /* 0x000fe20000010000 */
[----:B---3--:R-:W-:Y:S02]  /*337b0*/  FADD.FTZ R14, R42, R15 ;  /* 0x0000000f2a0e7221 */ /* 0x008fe40000010000 */
[----:B------:R-:W1:Y:S01]  /*337c0*/  MUFU.EX2 R45, R45 ;  /* 0x0000002d002d7308 */ /* 0x000e620000000800 */
[----:B0-----:R-:W-:Y:S01]  /*337d0*/  FADD.FTZ R18, R168, R19 ;  /* 0x00000013a8127221 */ /* 0x001fe20000010000 */
[----:B--2---:R-:W-:-:S03]  /*337e0*/  FADD.FTZ R15, R43, R14 ;  /* 0x0000000e2b0f7221 */ /* 0x004fc60000010000 */
[----:B----4-:R-:W-:Y:S01]  /*337f0*/  FADD.FTZ R19, R27, R18 ;  /* 0x000000121b137221 */ /* 0x010fe20000010000 */
[----:B-----5:R-:W-:Y:S02]  /*33800*/  FADD.FTZ R14, R44, R15 ;  /* 0x0000000f2c0e7221 */ /* 0x020fe40000010000 */
[----:B------:R-:W0:Y:S01]  /*33810*/  MUFU.EX2 R29, R26 ;  /* 0x0000001a001d7308 */ /* 0x000e220000000800 */
[----:B------:R-:W-:-:S07]  /*33820*/  FADD.FTZ R18, R24, R19 ;  /* 0x0000001318127221 */ /* 0x000fce0000010000 */
[----:B------:R-:W2:Y:S01]  /*33830*/  MUFU.EX2 R46, R46 ;  /* 0x0000002e002e7308 */ /* 0x000ea20000000800 */
[----:B-1----:R-:W-:-:S07]  /*33840*/  FADD.FTZ R15, R45, R14 ;  /* 0x0000000e2d0f7221 */ /* 0x002fce0000010000 */
[----:B------:R-:W1:Y:S01]  /*33850*/  MUFU.EX2 R28, R28 ;  /* 0x0000001c001c7308 */ /* 0x000e620000000800 */
[----:B0-----:R-:W-:-:S07]  /*33860*/  FADD.FTZ R19, R29, R18 ;  /* 0x000000121d137221 */ /* 0x001fce0000010000 */
[----:B------:R-:W0:Y:S01]  /*33870*/  MUFU.EX2 R47, R47 ;  /* 0x0000002f002f7308 */ /* 0x000e220000000800 */
[----:B--2---:R-:W-:-:S07]  /*33880*/  FADD.FTZ R14, R46, R15 ;  /* 0x0000000f2e0e7221 */ /* 0x004fce0000010000 */
        /* <DEDUP_REMOVED lines=25> */
[----:B-1----:R-:W-:-:S04]  /*33a20*/  FADD.FTZ R18, R36, R19 ;  /* 0x0000001324127221 */ /* 0x002fc80000010000 */
[----:B------:R-:W-:Y:S01]  /*33a30*/  FADD.FTZ R55, R37, R18 ;  /* 0x0000001225377221 */ /* 0x000fe20000010000 */
[----:B0-----:R-:W-:-:S04]  /*33a40*/  FADD.FTZ R15, R53, R14 ;  /* 0x0000000e350f7221 */ /* 0x001fc80000010000 */
[----:B------:R-:W-:Y:S01]  /*33a50*/  ST.E desc[UR4][R8.64+0x10], R55 ;  /* 0x0000103708007985 */ /* 0x000fe2000c101904 */
[----:B--2---:R-:W-:-:S05]  /*33a60*/  FADD.FTZ R57, R38, R15 ;  /* 0x0000000f26397221 */ /* 0x004fca0000010000 */
[----:B------:R0:W-:Y:S04]  /*33a70*/  ST.E desc[UR6][R8.64+0x14], R57 ;  /* 0x0000143908007985 */ /* 0x0001e8000c101906 */
[----:B------:R-:W2:Y:S01]  /*33a80*/  LDL.64 R18, [R7+0x80] ;  /* 0x0000800007127983 */ /* 0x000ea20000100a00 */
[----:B------:R-:W-:Y:S06]  /*33a90*/  BAR.SYNC.DEFER_BLOCKING 0xf, 0x100 ;  /* 0x03c4000000007b1d */ /* 0x000fec0000010000 */
[----:B------:R-:W3:Y:S04]  /*33aa0*/  LDL.64 R14, [R7+0x88] ;  /* 0x00008800070e7983 */ /* 0x000ee80000100a00 */
[----:B--2---:R-:W2:Y:S04]  /*33ab0*/  LD.E.64 R18, desc[UR4][R18.64+0x10] ;  /* 0x0000100412127980 */ /* 0x004ea8000c101b00 */
[----:B--2---:R-:W2:Y:S04]  /*33ac0*/  LD.E.64 R20, desc[UR6][R18.64+0x8] ;  /* 0x0000080612147980 */ /* 0x004ea8000c101b00 */
[----:B------:R-:W4:Y:S01]  /*33ad0*/  LD.E.64 R58, desc[UR4][R18.64] ;  /* 0x00000004123a7980 */ /* 0x000f22000c101b00 */
        /* <DEDUP_REMOVED lines=17> */
[--C-:B----4-:R-:W-:Y:S02]  /*33bf0*/  IMAD R59, R59, 0x2, R20.reuse ;  /* 0x000000023b3b7824 */ /* 0x110fe400078e0214 */
[C---:B0-----:R-:W-:Y:S02]  /*33c00*/  IMAD R8, R58.reuse, 0x2, R20 ;  /* 0x000000023a087824 */ /* 0x041fe400078e0214 */
[----:B------:R-:W-:Y:S01]  /*33c10*/  IMAD R58, R58, 0x2, R59 ;  /* 0x000000023a3a7824 */ /* 0x000fe200078e023b */
[----:B------:R-:W-:Y:S04]  /*33c20*/  STSM.16.M88.4 [R20], R164 ;  /* 0x000000a414007844 */ /* 0x000fe80000000200 */
[----:B------:R0:W-:Y:S04]  /*33c30*/  STSM.16.M88.4 [R8], R168 ;  /* 0x000000a808007844 */ /* 0x0001e80000000200 */
[----:B------:R-:W-:Y:S04]  /*33c40*/  STSM.16.M88.4 [R59], R172 ;  /* 0x000000ac3b007844 */ /* 0x000fe80000000200 */
[----:B------:R1:W-:Y:S04]  /*33c50*/  STSM.16.M88.4 [R58], R176 ;  /* 0x000000b03a007844 */ /* 0x0003e80000000200 */
[----:B---3--:R-:W2:Y:S04]  /*33c60*/  LD.E R10, desc[UR4][R14.64] ;  /* 0x000000040e0a7980 */ /* 0x008ea8000c101900 */
[----:B0-----:R-:W3:Y:S04]  /*33c70*/  LD.E R8, desc[UR4][R14.64+0x14] ;  /* 0x000014040e087980 */ /* 0x001ee8000c101900 */
[----:B------:R-:W4:Y:S04]  /*33c80*/  LD.E R34, desc[UR4][R14.64+0x44] ;  /* 0x000044040e227980 */ /* 0x000f28000c101900 */
[----:B------:R-:W5:Y:S01]  /*33c90*/  LD.E R48, desc[UR4][R14.64+0x80] ;  /* 0x000080040e307980 */ /* 0x000f62000c101900 */
[----:B------:R-:W-:-:S02]  /*33ca0*/  R2UR UR18, R4 ;  /* 0x00000000041272ca */ /* 0x000fc400000e0000 */
[----:B------:R-:W-:Y:S01]  /*33cb0*/  R2UR UR19, R5 ;  /* 0x00000000051372ca */ /* 0x000fe200000e0000 */
        /* <DEDUP_REMOVED lines=13> */
[----:B------:R-:W-:-:S02]  /*33d90*/  R2UR UR10, R4 ;  /* 0x00000000040a72ca */ /* 0x000fc400000e0000 */
[C---:B------:R-:W-:Y:S01]  /*33da0*/  R2UR UR11, R5.reuse ;  /* 0x00000000050b72ca */ /* 0x040fe200000e0000 */
[----:B------:R-:W5:Y:S01]  /*33db0*/  LD.E R62, desc[UR18][R14.64+0xb4] ;  /* 0x0000b4120e3e7980 */ /* 0x000f62000c101900 */
[C---:B------:R-:W-:Y:S02]  /*33dc0*/  R2UR UR12, R4.reuse ;  /* 0x00000000040c72ca */ /* 0x040fe400000e0000 */
[C---:B------:R-:W-:Y:S01]  /*33dd0*/  R2UR UR13, R5.reuse ;  /* 0x00000000050d72ca */ /* 0x040fe200000e0000 */
[----:B------:R-:W5:Y:S01]  /*33de0*/  LD.E R78, desc[UR18][R14.64+0xf4] ;  /* 0x0000f4120e4e7980 */ /* 0x000f62000c101900 */
[C---:B------:R-:W-:Y:S02]  /*33df0*/  R2UR UR14, R4.reuse ;  /* 0x00000000040e72ca */ /* 0x040fe400000e0000 */
[----:B------:R-:W-:Y:S02]  /*33e00*/  R2UR UR15, R5 ;  /* 0x00000000050f72ca */ /* 0x000fe400000e0000 */
        /* <DEDUP_REMOVED lines=22> */
[----:B--2---:R-:W-:-:S05]  /*33f70*/  FMUL.FTZ R9, R11, R10 ;  /* 0x0000000a0b097220 */ /* 0x004fca0000410000 */
[----:B------:R3:W-:Y:S02]  /*33f80*/  ST.E desc[UR4][R14.64], R9 ;  /* 0x000000090e007985 */ /* 0x0007e4000c101904 */
[C---:B---3--:R-:W-:Y:S02]  /*33f90*/  FMUL.FTZ R9, R11.reuse, R8 ;  /* 0x000000080b097220 */ /* 0x048fe40000410000 */
[----:B------:R-:W2:Y:S04]  /*33fa0*/  LD.E R8, desc[UR18][R14.64+0x134] ;  /* 0x000134120e087980 */ /* 0x000ea8000c101900 */
[----:B------:R4:W-:Y:S02]  /*33fb0*/  ST.E desc[UR4][R14.64+0x14], R9 ;  /* 0x000014090e007985 */ /* 0x0009e4000c101904 */
[----:B----4-:R-:W-:-:S05]  /*33fc0*/  FMUL.FTZ R9, R11, R34 ;  /* 0x000000220b097220 */ /* 0x010fca0000410000 */
[----:B------:R5:W-:Y:S02]  /*33fd0*/  ST.E desc[UR4][R14.64+0x44], R9 ;  /* 0x000044090e007985 */ /* 0x000be4000c101904 */
[----:B-----5:R-:W-:-:S05]  /*33fe0*/  FMUL.FTZ R9, R11, R48 ;  /* 0x000000300b097220 */ /* 0x020fca0000410000 */
[----:B------:R0:W-:Y:S02]  /*33ff0*/  ST.E desc[UR4][R14.64+0x80], R9 ;  /* 0x000080090e007985 */ /* 0x0001e4000c101904 */
[----:B0-----:R-:W-:-:S05]  /*34000*/  FMUL.FTZ R9, R11, R64 ;  /* 0x000000400b097220 */ /* 0x001fca0000410000 */
[----:B------:R0:W-:Y:S02]  /*34010*/  ST.E desc[UR4][R14.64+0xc0], R9 ;  /* 0x0000c0090e007985 */ /* 0x0001e4000c101904 */
[----:B0-----:R-:W-:-:S05]  /*34020*/  FMUL.FTZ R9, R11, R80 ;  /* 0x000000500b097220 */ /* 0x001fca0000410000 */
[----:B------:R2:W-:Y:S02]  /*34030*/  ST.E desc[UR4][R14.64+0x100], R9 ;  /* 0x000100090e007985 */ /* 0x0005e4000c101904 */
[C---:B--2---:R-:W-:Y:S02]  /*34040*/  FMUL.FTZ R9, R11.reuse, R8 ;  /* 0x000000080b097220 */ /* 0x044fe40000410000 */
[----:B------:R-:W2:Y:S01]  /*34050*/  LD.E R8, desc[UR6][R14.64+0x140] ;  /* 0x000140060e087980 */ /* 0x000ea2000c101900 */
[----:B------:R-:W-:-:S05]  /*34060*/  FMUL.FTZ R13, R11, R18 ;  /* 0x000000120b0d7220 */ /* 0x000fca0000410000 */
[----:B------:R0:W-:Y:S02]  /*34070*/  ST.E desc[UR6][R14.64+0x4], R13 ;  /* 0x0000040d0e007985 */ /* 0x0001e4000c101906 */
[----:B0-----:R-:W-:-:S05]  /*34080*/  FMUL.FTZ R13, R11, R32 ;  /* 0x000000200b0d7220 */ /* 0x001fca0000410000 */
        /* <DEDUP_REMOVED lines=22> */
[----:B------:R-:W2:Y:S04]  /*341f0*/  LD.E R8, desc[UR6][R14.64+0x150] ;  /* 0x000150060e087980 */ /* 0x000ea8000c101900 */
[----:B------:R2:W-:Y:S02]  /*34200*/  ST.E desc[UR4][R14.64+0x134], R9 ;  /* 0x000134090e007985 */ /* 0x0005e4000c101904 */
[----:B--2---:R-:W-:-:S02]  /*34210*/  FMUL.FTZ R9, R11, R8 ;  /* 0x000000080b097220 */ /* 0x004fc40000410000 */
[----:B------:R-:W2:Y:S04]  /*34220*/  LD.E R8, desc[UR6][R14.64+0x154] ;  /* 0x000154060e087980 */ /* 0x000ea8000c101900 */
        /* <DEDUP_REMOVED lines=57> */
[----:B------:R2:W-:Y:S01]  /*345c0*/  ST.E desc[UR4][R14.64+0x1d4], R19 ;  /* 0x0001d4130e007985 */ /* 0x0005e2000c101904 */
[C---:B------:R-:W-:Y:S01]  /*345d0*/  FMUL.FTZ R21, R11.reuse, R24 ;  /* 0x000000180b157220 */ /* 0x040fe20000410000 */
[C---:B------:R-:W-:Y:S01]  /*345e0*/  FMUL.FTZ R25, R11.reuse, R26 ;  /* 0x0000001a0b197220 */ /* 0x040fe20000410000 */
[C---:B------:R-:W-:Y:S01]  /*345f0*/  FMUL.FTZ R27, R11.reuse, R28 ;  /* 0x0000001c0b1b7220 */ /* 0x040fe20000410000 */
[----:B------:R-:W-:-:S02]  /*34600*/  FMUL.FTZ R29, R11, R30 ;  /* 0x0000001e0b1d7220 */ /* 0x000fc40000410000 */
[----:B------:R0:W-:Y:S04]  /*34610*/  ST.E desc[UR10][R14.64+0x20], R21 ;  /* 0x000020150e007985 */ /* 0x0001e8000c10190a */
[----:B------:R1:W-:Y:S04]  /*34620*/  ST.E desc[UR12][R14.64+0x24], R25 ;  /* 0x000024190e007985 */ /* 0x0003e8000c10190c */
[----:B------:R3:W-:Y:S01]  /*34630*/  ST.E desc[UR14][R14.64+0x30], R27 ;  /* 0x0000301b0e007985 */ /* 0x0007e2000c10190e */
[----:B--2---:R-:W-:-:S03]  /*34640*/  FMUL.FTZ R19, R11, R8 ;  /* 0x000000080b137220 */ /* 0x004fc60000410000 */
[----:B------:R-:W2:Y:S01]  /*34650*/  LD.E R8, desc[UR6][R14.64+0x1f4] ;  /* 0x0001f4060e087980 */ /* 0x000ea2000c101900 */
[C---:B0-----:R-:W-:Y:S01]  /*34660*/  FMUL.FTZ R21, R11.reuse, R38 ;  /* 0x000000260b157220 */ /* 0x041fe20000410000 */
[C---:B-1----:R-:W-:Y:S01]  /*34670*/  FMUL.FTZ R25, R11.reuse, R40 ;  /* 0x000000280b197220 */ /* 0x042fe20000410000 */
[C---:B---3--:R-:W-:Y:S01]  /*34680*/  FMUL.FTZ R27, R11.reuse, R42 ;  /* 0x0000002a0b1b7220 */ /* 0x048fe20000410000 */
[----:B------:R0:W-:Y:S04]  /*34690*/  ST.E desc[UR16][R14.64+0x34], R29 ;  /* 0x0000341d0e007985 */ /* 0x0001e8000c101910 */
[----:B------:R1:W-:Y:S01]  /*346a0*/  ST.E desc[UR10][R14.64+0x54], R21 ;  /* 0x000054150e007985 */ /* 0x0003e2000c10190a */
[----:B0-----:R-:W-:-:S03]  /*346b0*/  FMUL.FTZ R29, R11, R46 ;  /* 0x0000002e0b1d7220 */ /* 0x001fc60000410000 */
[----:B------:R0:W-:Y:S01]  /*346c0*/  ST.E desc[UR12][R14.64+0x60], R25 ;  /* 0x000060190e007985 */ /* 0x0001e2000c10190c */
[----:B-1----:R-:W-:-:S03]  /*346d0*/  FMUL.FTZ R21, R11, R52 ;  /* 0x000000340b157220 */ /* 0x002fc60000410000 */
[----:B------:R1:W-:Y:S04]  /*346e0*/  ST.E desc[UR14][R14.64+0x64], R27 ;  /* 0x0000641b0e007985 */ /* 0x0003e8000c10190e */
[----:B------:R3:W-:Y:S01]  /*346f0*/  ST.E desc[UR16][R14.64+0x74], R29 ;  /* 0x0000741d0e007985 */ /* 0x0007e2000c101910 */
[C---:B0-----:R-:W-:Y:S01]  /*34700*/  FMUL.FTZ R25, R11.reuse, R56 ;  /* 0x000000380b197220 */ /* 0x041fe20000410000 */
[C---:B-1----:R-:W-:Y:S01]  /*34710*/  FMUL.FTZ R27, R11.reuse, R58 ;  /* 0x0000003a0b1b7220 */ /* 0x042fe20000410000 */
[C---:B---3--:R-:W-:Y:S01]  /*34720*/  FMUL.FTZ R29, R11.reuse, R60 ;  /* 0x0000003c0b1d7220 */ /* 0x048fe20000410000 */
[----:B------:R0:W-:Y:S01]  /*34730*/  ST.E desc[UR10][R14.64+0x90], R21 ;  /* 0x000090150e007985 */ /* 0x0001e2000c10190a */
[----:B------:R-:W-:-:S03]  /*34740*/  FMUL.FTZ R31, R11, R62 ;  /* 0x0000003e0b1f7220 */ /* 0x000fc60000410000 */
[----:B------:R1:W-:Y:S04]  /*34750*/  ST.E desc[UR12][R14.64+0xa0], R25 ;  /* 0x0000a0190e007985 */ /* 0x0003e8000c10190c */
[----:B------:R3:W-:Y:S04]  /*34760*/  ST.E desc[UR14][R14.64+0xa4], R27 ;  /* 0x0000a41b0e007985 */ /* 0x0007e8000c10190e */
[----:B------:R4:W-:Y:S01]  /*34770*/  ST.E desc[UR16][R14.64+0xb0], R29 ;  /* 0x0000b01d0e007985 */ /* 0x0009e2000c101910 */
[C---:B0-----:R-:W-:Y:S01]  /*34780*/  FMUL.FTZ R21, R11.reuse, R70 ;  /* 0x000000460b157220 */ /* 0x041fe20000410000 */
[C---:B-1----:R-:W-:Y:S01]  /*34790*/  FMUL.FTZ R25, R11.reuse, R72 ;  /* 0x000000480b197220 */ /* 0x042fe20000410000 */
[C---:B---3--:R-:W-:Y:S01]  /*347a0*/  FMUL.FTZ R27, R11.reuse, R74 ;  /* 0x0000004a0b1b7220 */ /* 0x048fe20000410000 */
[C---:B----4-:R-:W-:Y:S01]  /*347b0*/  FMUL.FTZ R29, R11.reuse, R76 ;  /* 0x0000004c0b1d7220 */ /* 0x050fe20000410000 */
[----:B------:R0:W-:Y:S04]  /*347c0*/  ST.E desc[UR18][R14.64+0xb4], R31 ;  /* 0x0000b41f0e007985 */ /* 0x0001e8000c101912 */
[----:B------:R1:W-:Y:S04]  /*347d0*/  ST.E desc[UR10][R14.64+0xd4], R21 ;  /* 0x0000d4150e007985 */ /* 0x0003e8000c10190a */
[----:B------:R3:W-:Y:S04]  /*347e0*/  ST.E desc[UR12][R14.64+0xe0], R25 ;  /* 0x0000e0190e007985 */ /* 0x0007e8000c10190c */
[----:B------:R4:W-:Y:S01]  /*347f0*/  ST.E desc[UR14][R14.64+0xe4], R27 ;  /* 0x0000e41b0e007985 */ /* 0x0009e2000c10190e */
[----:B0-----:R-:W-:-:S03]  /*34800*/  FMUL.FTZ R31, R11, R78 ;  /* 0x0000004e0b1f7220 */ /* 0x001fc60000410000 */
[----:B------:R0:W-:Y:S01]  /*34810*/  ST.E desc[UR16][R14.64+0xf0], R29 ;  /* 0x0000f01d0e007985 */ /* 0x0001e2000c101910 */
[C---:B-1----:R-:W-:Y:S01]  /*34820*/  FMUL.FTZ R21, R11.reuse, R86 ;  /* 0x000000560b157220 */ /* 0x042fe20000410000 */
[C---:B---3--:R-:W-:Y:S01]  /*34830*/  FMUL.FTZ R25, R11.reuse, R88 ;  /* 0x000000580b197220 */ /* 0x048fe20000410000 */
[C---:B----4-:R-:W-:Y:S01]  /*34840*/  FMUL.FTZ R27, R11.reuse, R90 ;  /* 0x0000005a0b1b7220 */ /* 0x050fe20000410000 */
[C---:B0-----:R-:W-:Y:S01]  /*34850*/  FMUL.FTZ R29, R11.reuse, R92 ;  /* 0x0000005c0b1d7220 */ /* 0x041fe20000410000 */
[----:B------:R0:W-:Y:S04]  /*34860*/  ST.E desc[UR4][R14.64+0x1e0], R9 ;  /* 0x0001e0090e007985 */ /* 0x0001e8000c101904 */
[----:B------:R1:W-:Y:S04]  /*34870*/  ST.E desc[UR4][R14.64+0x1e4], R13 ;  /* 0x0001e40d0e007985 */ /* 0x0003e8000c101904 */
[----:B0-----:R-:W3:Y:S04]  /*34880*/  LD.E R9, desc[UR6][R14.64+0x8] ;  /* 0x000008060e097980 */ /* 0x001ee8000c101900 */
[----:B-1----:R-:W4:Y:S01]  /*34890*/  LD.E R13, desc[UR6][R14.64+0xc] ;  /* 0x00000c060e0d7980 */ /* 0x002f22000c101900 */
[----:B--2---:R-:W-:-:S05]  /*348a0*/  FMUL.FTZ R11, R11, R8 ;  /* 0x000000080b0b7220 */ /* 0x004fca0000410000 */
[----:B------:R0:W-:Y:S04]  /*348b0*/  ST.E desc[UR4][R14.64+0x1f4], R11 ;  /* 0x0001f40b0e007985 */ /* 0x0001e8000c101904 */
[----:B0-----:R-:W2:Y:S01]  /*348c0*/  LD.E R11, desc[UR6][R14.64+0x18] ;  /* 0x000018060e0b7980 */ /* 0x001ea2000c101900 */
[C---:B---3--:R-:W-:Y:S01]  /*348d0*/  FMUL.FTZ R9, R12.reuse, R9 ;  /* 0x000000090c097220 */ /* 0x048fe20000410000 */
[----:B----4-:R-:W-:-:S04]  /*348e0*/  FMUL.FTZ R13, R12, R13 ;  /* 0x0000000d0c0d7220 */ /* 0x010fc80000410000 */
        /* <DEDUP_REMOVED lines=60> */
[----:B0-----:R-:W2:Y:S04]  /*34cb0*/  LD.E R11, desc[UR6][R14.64+0xbc] ;  /* 0x0000bc060e0b7980 */ /* 0x001ea8000c101900 */
[----:B------:R-:W-:Y:S04]  /*34cc0*/  ST.E desc[UR18][R14.64+0xf4], R31 ;  /* 0x0000f41f0e007985 */ /* 0x000fe8000c101912 */
[----:B------:R-:W-:Y:S04]  /*34cd0*/  ST.E desc[UR10][R14.64+0x114], R21 ;  /* 0x000114150e007985 */ /* 0x000fe8000c10190a */
[----:B------:R-:W-:Y:S04]  /*34ce0*/  ST.E desc[UR12][R14.64+0x120], R25 ;  /* 0x000120190e007985 */ /* 0x000fe8000c10190c */
[----:B------:R-:W-:Y:S04]  /*34cf0*/  ST.E desc[UR14][R14.64+0x124], R27 ;  /* 0x0001241b0e007985 */ /* 0x000fe8000c10190e */
[----:B------:R-:W-:Y:S04]  /*34d00*/  ST.E desc[UR16][R14.64+0x130], R29 ;  /* 0x0001301d0e007985 */ /* 0x000fe8000c101910 */
[----:B------:R-:W-:Y:S01]  /*34d10*/  ST.E desc[UR4][R14.64+0x1f0], R19 ;  /* 0x0001f0130e007985 */ /* 0x000fe2000c101904 */
[C---:B---3--:R-:W-:Y:S01]  /*34d20*/  FMUL.FTZ R9, R12.reuse, R9 ;  /* 0x000000090c097220 */ /* 0x048fe20000410000 */
[----:B----4-:R-:W-:-:S04]  /*34d30*/  FMUL.FTZ R13, R12, R13 ;  /* 0x0000000d0c0d7220 */ /* 0x010fc80000410000 */
[----:B------:R0:W-:Y:S04]  /*34d40*/  ST.E desc[UR4][R14.64+0xac], R9 ;  /* 0x0000ac090e007985 */ /* 0x0001e8000c101904 */
[----:B------:R1:W-:Y:S01]  /*34d50*/  ST.E desc[UR4][R14.64+0xb8], R13 ;  /* 0x0000b80d0e007985 */ /* 0x0003e2000c101904 */
[----:B--2---:R-:W-:-:S05]  /*34d60*/  FMUL.FTZ R11, R12, R11 ;  /* 0x0000000b0c0b7220 */ /* 0x004fca0000410000 */
[----:B------:R2:W-:Y:S04]  /*34d70*/  ST.E desc[UR4][R14.64+0xbc], R11 ;  /* 0x0000bc0b0e007985 */ /* 0x0005e8000c101904 */
[----:B0-----:R-:W3:Y:S02]  /*34d80*/  LD.E R9, desc[UR6][R14.64+0xc8] ;  /* 0x0000c8060e097980 */ /* 0x001ee4000c101900 */
[----:B---3--:R-:W-:-:S05]  /*34d90*/  FMUL.FTZ R9, R12, R9 ;  /* 0x000000090c097220 */ /* 0x008fca0000410000 */
[----:B------:R0:W-:Y:S04]  /*34da0*/  ST.E desc[UR4][R14.64+0xc8], R9 ;  /* 0x0000c8090e007985 */ /* 0x0001e8000c101904 */
[----:B-1----:R-:W3:Y:S02]  /*34db0*/  LD.E R13, desc[UR6][R14.64+0xcc] ;  /* 0x0000cc060e0d7980 */ /* 0x002ee4000c101900 */
[----:B---3--:R-:W-:-:S05]  /*34dc0*/  FMUL.FTZ R13, R12, R13 ;  /* 0x0000000d0c0d7220 */ /* 0x008fca0000410000 */
[----:B------:R1:W-:Y:S04]  /*34dd0*/  ST.E desc[UR4][R14.64+0xcc], R13 ;  /* 0x0000cc0d0e007985 */ /* 0x0003e8000c101904 */
[----:B--2---:R-:W2:Y:S02]  /*34de0*/  LD.E R11, desc[UR6][R14.64+0xd8] ;  /* 0x0000d8060e0b7980 */ /* 0x004ea4000c101900 */
        /* <DEDUP_REMOVED lines=109> */
[----:B------:R-:W-:Y:S04]  /*354c0*/  ST.E desc[UR4][R14.64+0x1f8], R19 ;  /* 0x0001f8130e007985 */ /* 0x000fe8000c101904 */
[----:B0-----:R-:W2:Y:S02]  /*354d0*/  LD.E R9, desc[UR6][R14.64+0x1fc] ;  /* 0x0001fc060e097980 */ /* 0x001ea4000c101900 */
[----:B--2---:R-:W-:-:S05]  /*354e0*/  FMUL.FTZ R21, R12, R9 ;  /* 0x000000090c157220 */ /* 0x004fca0000410000 */
[----:B------:R0:W-:Y:S04]  /*354f0*/  ST.E desc[UR4][R14.64+0x1fc], R21 ;  /* 0x0001fc150e007985 */ /* 0x0001e8000c101904 */
[----:B------:R-:W2:Y:S04]  /*35500*/  LDL.64 R8, [R7+0x88] ;  /* 0x0000880007087983 */ /* 0x000ea80000100a00 */
[----:B-1----:R-:W3:Y:S04]  /*35510*/  LDL.64 R12, [R7] ;  /* 0x00000000070c7983 */ /* 0x002ee80000100a00 */
[----:B------:R-:W4:Y:S04]  /*35520*/  LDL.64 R10, [R7+0x90] ;  /* 0x00009000070a7983 */ /* 0x000f280000100a00 */
[----:B--2---:R-:W2:Y:S04]  /*35530*/  LD.E R25, desc[UR4][R8.64] ;  /* 0x0000000408197980 */ /* 0x004ea8000c101900 */
[----:B---3--:R-:W3:Y:S04]  /*35540*/  LD.E R13, desc[UR6][R12.64] ;  /* 0x000000060c0d7980 */ /* 0x008ee8000c101900 */
[----:B----4-:R-:W3:Y:S04]  /*35550*/  LD.E.64 R10, desc[UR4][R10.64] ;  /* 0x000000040a0a7980 */ /* 0x010ee8000c101b00 */
[----:B--2---:R1:W-:Y:S04]  /*35560*/  ST.E desc[UR8][R8.64], R25 ;  /* 0x0000001908007985 */ /* 0x0043e8000c101908 */
[----:B0-----:R-:W2:Y:S04]  /*35570*/  LD.E R15, desc[UR10][R8.64+0x4] ;  /* 0x0000040a080f7980 */ /* 0x001ea8000c101900 */
[----:B--2---:R0:W-:Y:S04]  /*35580*/  ST.E desc[UR4][R8.64+0x4], R15 ;  /* 0x0000040f08007985 */ /* 0x0041e8000c101904 */
[----:B------:R-:W2:Y:S04]  /*35590*/  LD.E R19, desc[UR6][R8.64+0x8] ;  /* 0x0000080608137980 */ /* 0x000ea8000c101900 */
[----:B--2---:R2:W-:Y:S04]  /*355a0*/  ST.E desc[UR4][R8.64+0x8], R19 ;  /* 0x0000081308007985 */ /* 0x0045e8000c101904 */
[----:B------:R-:W4:Y:S04]  /*355b0*/  LD.E R21, desc[UR6][R8.64+0xc] ;  /* 0x00000c0608157980 */ /* 0x000f28000c101900 */
[----:B----4-:R4:W-:Y:S04]  /*355c0*/  ST.E desc[UR4][R8.64+0xc], R21 ;  /* 0x00000c1508007985 */ /* 0x0109e8000c101904 */
[----:B-1----:R-:W5:Y:S04]  /*355d0*/  LD.E R25, desc[UR6][R8.64+0x10] ;  /* 0x0000100608197980 */ /* 0x002f68000c101900 */
[----:B-----5:R1:W-:Y:S04]  /*355e0*/  ST.E desc[UR4][R8.64+0x10], R25 ;  /* 0x0000101908007985 */ /* 0x0203e8000c101904 */
[----:B0-----:R-:W5:Y:S04]  /*355f0*/  LD.E R15, desc[UR6][R8.64+0x14] ;  /* 0x00001406080f7980 */ /* 0x001f68000c101900 */
[----:B-----5:R0:W-:Y:S04]  /*35600*/  ST.E desc[UR4][R8.64+0x14], R15 ;  /* 0x0000140f08007985 */ /* 0x0201e8000c101904 */
[----:B--2---:R-:W2:Y:S04]  /*35610*/  LD.E R19, desc[UR6][R8.64+0x18] ;  /* 0x0000180608137980 */ /* 0x004ea8000c101900 */
[----:B--2---:R2:W-:Y:S04]  /*35620*/  ST.E desc[UR4][R8.64+0x18], R19 ;  /* 0x0000181308007985 */ /* 0x0045e8000c101904 */
[----:B----4-:R-:W4:Y:S04]  /*35630*/  LD.E R21, desc[UR6][R8.64+0x1c] ;  /* 0x00001c0608157980 */ /* 0x010f28000c101900 */
        /* <DEDUP_REMOVED lines=236> */
[----:B-----5:R-:W-:Y:S04]  /*36500*/  ST.E desc[UR4][R8.64+0x1f4], R15 ;  /* 0x0001f40f08007985 */ /* 0x020fe8000c101904 */
[----:B--2---:R-:W2:Y:S01]  /*36510*/  LD.E R19, desc[UR6][R8.64+0x1f8] ;  /* 0x0001f80608137980 */ /* 0x004ea2000c101900 */
[----:B------:R-:W-:-:S02]  /*36520*/  R2UR UR20, R4 ;  /* 0x00000000041472ca */ /* 0x000fc400000e0000 */
[C---:B------:R-:W-:Y:S02]  /*36530*/  R2UR UR21, R5.reuse ;  /* 0x00000000051572ca */ /* 0x040fe400000e0000 */
[C---:B------:R-:W-:Y:S02]  /*36540*/  R2UR UR22, R4.reuse ;  /* 0x00000000041672ca */ /* 0x040fe400000e0000 */
[C---:B------:R-:W-:Y:S02]  /*36550*/  R2UR UR23, R5.reuse ;  /* 0x00000000051772ca */ /* 0x040fe400000e0000 */
[C---:B------:R-:W-:Y:S02]  /*36560*/  R2UR UR24, R4.reuse ;  /* 0x00000000041872ca */ /* 0x040fe400000e0000 */
[----:B------:R-:W-:Y:S01]  /*36570*/  R2UR UR25, R5 ;  /* 0x00000000051972ca */ /* 0x000fe200000e0000 */
[----:B--2---:R-:W-:Y:S04]  /*36580*/  ST.E desc[UR4][R8.64+0x1f8], R19 ;  /* 0x0001f81308007985 */ /* 0x004fe8000c101904 */
[----:B----4-:R-:W2:Y:S01]  /*36590*/  LD.E R21, desc[UR6][R8.64+0x1fc] ;  /* 0x0001fc0608157980 */ /* 0x010ea2000c101900 */
[----:B------:R-:W-:-:S02]  /*365a0*/  R2UR UR26, R4 ;  /* 0x00000000041a72ca */ /* 0x000fc400000e0000 */
[C---:B------:R-:W-:Y:S02]  /*365b0*/  R2UR UR27, R5.reuse ;  /* 0x00000000051b72ca */ /* 0x040fe400000e0000 */
[C---:B------:R-:W-:Y:S02]  /*365c0*/  R2UR UR28, R4.reuse ;  /* 0x00000000041c72ca */ /* 0x040fe400000e0000 */
[C---:B------:R-:W-:Y:S02]  /*365d0*/  R2UR UR29, R5.reuse ;  /* 0x00000000051d72ca */ /* 0x040fe400000e0000 */
[C---:B------:R-:W-:Y:S02]  /*365e0*/  R2UR UR30, R4.reuse ;  /* 0x00000000041e72ca */ /* 0x040fe400000e0000 */
[----:B------:R-:W-:Y:S02]  /*365f0*/  R2UR UR31, R5 ;  /* 0x00000000051f72ca */ /* 0x000fe400000e0000 */
        /* <DEDUP_REMOVED lines=25> */
[----:B------:R-:W-:Y:S01]  /*36790*/  R2UR UR61, R5 ;  /* 0x00000000053d72ca */ /* 0x000fe200000e0000 */
[----:B--2---:R-:W-:Y:S04]  /*367a0*/  ST.E desc[UR4][R8.64+0x1fc], R21 ;  /* 0x0001fc1508007985 */ /* 0x004fe8000c101904 */
[----:B------:R-:W2:Y:S04]  /*367b0*/  LD.E R24, desc[UR16][R8.64] ;  /* 0x0000001008187980 */ /* 0x000ea8000c101900 */
[----:B-1----:R-:W2:Y:S04]  /*367c0*/  LD.E R25, desc[UR18][R8.64+0x4] ;  /* 0x0000041208197980 */ /* 0x002ea8000c101900 */
        /* <DEDUP_REMOVED lines=126> */
[----:B---3--:R-:W-:Y:S01]  /*36fb0*/  IMAD R10, R13, 0x1000, R10 ;  /* 0x000010000d0a7824 */ /* 0x008fe200078e020a */
[----:B------:R-:W-:-:S04]  /*36fc0*/  R2UR UR7, R11 ;  /* 0x000000000b0772ca */ /* 0x000fc800000e0000 */
[----:B------:R-:W-:Y:S02]  /*36fd0*/  R2UR UR6, R10 ;  /* 0x000000000a0672ca */ /* 0x000fe400000e0000 */
        /* <DEDUP_REMOVED lines=50> */
[----:B------:R-:W-:Y:S02]  /*37300*/  R2UR UR4, R4 ;  /* 0x00000000040472ca */ /* 0x000fe400000e0000 */
[----:B------:R-:W-:Y:S01]  /*37310*/  R2UR UR5, R5 ;  /* 0x00000000050572ca */ /* 0x000fe200000e0000 */
[----:B--2---:R-:W-:-:S12]  /*37320*/  WARPGROUP.ARRIVE ;  /* 0x00000000000079c5 */ /* 0x004fd80000000000 */
[----:B------:R-:W-:Y:S01]  /*37330*/  HGMMA.64x256x16.F32 R24, R164, gdesc[UR4].tnspB, R24, gsb0 ;  /* 0x43e00004a4187df0 */ /* 0x000fe20008000818 */
[----:B------:R-:W-:Y:S02]  /*37340*/  VIADD R12, R10, 0x80 ;  /* 0x000000800a0c7836 */ /* 0x000fe40000000000 */
[----:B------:R-:W-:-:S03]  /*37350*/  IMAD.MOV.U32 R13, RZ, RZ, R11 ;  /* 0x000000ffff0d7224 */ /* 0x000fc600078e000b */
        /* <DEDUP_REMOVED lines=12> */
[----:B------:R-:W-:Y:S01]  /*37420*/  ST.E desc[UR26][R8.64+0x24], R33 ;  /* 0x0000242108007985 */ /* 0x000fe2000c10191a */
[----:B------:R-:W-:-:S03]  /*37430*/  R2UR UR8, R4 ;  /* 0x00000000040872ca */ /* 0x000fc600000e0000 */
[----:B------:R-:W-:Y:S01]  /*37440*/  ST.E desc[UR28][R8.64+0x28], R34 ;  /* 0x0000282208007985 */ /* 0x000fe2000c10191c */
[----:B------:R-:W-:-:S03]  /*37450*/  R2UR UR9, R5 ;  /* 0x00000000050972ca */ /* 0x000fc600000e0000 */
[----:B------:R-:W-:Y:S01]  /*37460*/  ST.E desc[UR30][R8.64+0x2c], R35 ;  /* 0x00002c2308007985 */ /* 0x000fe2000c10191e */
[----:B------:R-:W-:-:S03]  /*37470*/  R2UR UR10, R4 ;  /* 0x00000000040a72ca */ /* 0x000fc600000e0000 */
[----:B------:R-:W-:Y:S01]  /*37480*/  ST.E desc[UR32][R8.64+0x30], R36 ;  /* 0x0000302408007985 */ /* 0x000fe2000c101920 */
[----:B------:R-:W-:-:S03]  /*37490*/  R2UR UR11, R5 ;  /* 0x00000000050b72ca */ /* 0x000fc600000e0000 */
[----:B------:R-:W-:Y:S01]  /*374a0*/  ST.E desc[UR34][R8.64+0x34], R37 ;  /* 0x0000342508007985 */ /* 0x000fe2000c101922 */
[C---:B------:R-:W-:Y:S02]  /*374b0*/  R2UR UR12, R4.reuse ;  /* 0x00000000040c72ca */ /* 0x040fe400000e0000 */
[C---:B------:R-:W-:Y:S01]  /*374c0*/  R2UR UR13, R5.reuse ;  /* 0x00000000050d72ca */ /* 0x040fe200000e0000 */
[----:B------:R-:W-:Y:S01]  /*374d0*/  ST.E desc[UR38][R8.64+0x38], R38 ;  /* 0x0000382608007985 */ /* 0x000fe2000c101926 */
[C---:B------:R-:W-:Y:S02]  /*374e0*/  R2UR UR14, R4.reuse ;  /* 0x00000000040e72ca */ /* 0x040fe400000e0000 */
[C---:B------:R-:W-:Y:S01]  /*374f0*/  R2UR UR15, R5.reuse ;  /* 0x00000000050f72ca */ /* 0x040fe200000e0000 */
[----:B------:R-:W-:Y:S01]  /*37500*/  ST.E desc[UR40][R8.64+0x3c], R39 ;  /* 0x00003c2708007985 */ /* 0x000fe2000c101928 */
[C---:B------:R-:W-:Y:S02]  /*37510*/  R2UR UR16, R4.reuse ;  /* 0x00000000041072ca */ /* 0x040fe400000e0000 */
[----:B------:R-:W-:Y:S01]  /*37520*/  R2UR UR17, R5 ;  /* 0x00000000051172ca */ /* 0x000fe200000e0000 */
[----:B------:R-:W-:Y:S01]  /*37530*/  ST.E desc[UR42][R8.64+0x40], R40 ;  /* 0x0000402808007985 */ /* 0x000fe2000c10192a */
[----:B------:R-:W-:-:S02]  /*37540*/  R2UR UR18, R4 ;  /* 0x00000000041272ca */ /* 0x000fc400000e0000 */
        /* <DEDUP_REMOVED lines=288> */
[----:B------:R-:W-:Y:S01]  /*38750*/  R2UR UR59, R5 ;  /* 0x00000000053b72ca */ /* 0x000fe200000e0000 */
        /* <DEDUP_REMOVED lines=67> */
[----:B------:R-:W-:Y:S02]  /*38b90*/  R2UR UR4, R4 ;  /* 0x00000000040472ca */ /* 0x000fe400000e0000 */
[----:B------:R-:W-:Y:S01]  /*38ba0*/  R2UR UR5, R5 ;  /* 0x00000000050572ca */ /* 0x000fe200000e0000 */
        /* <DEDUP_REMOVED lines=391> */
[----:B------:R-:W-:Y:S01]  /*3a420*/  VIADD R10, R10, 0x180 ;  /* 0x000001800a0a7836 */ /* 0x000fe20000000000 */
[----:B------:R-:W-:-:S04]  /*3a430*/  R2UR UR7, R11 ;  /* 0x000000000b0772ca */ /* 0x000fc800000e0000 */
        /* <DEDUP_REMOVED lines=357> */
[----:B------:R-:W-:Y:S01]  /*3ba90*/  R2UR UR25, R5 ;  /* 0x00000000051972ca */ /* 0x000fe200000e0000 */
[----:B------:R-:W-:Y:S02]  /*3baa0*/  WARPGROUP.DEPBAR.LE gsb0, 0x0 ;  /* 0x00008000000079c5 */ /* 0x000fe40000010000 */
[----:B------:R-:W-:Y:S01]  /*3bab0*/  ST.E desc[UR4][R8.64], R24 ;  /* 0x0000001808007985 */ /* 0x000fe2000c101904 */
[----:B------:R-:W-:-:S02]  /*3bac0*/  R2UR UR4, R4 ;  /* 0x00000000040472ca */ /* 0x000fc400000e0000 */
[----:B------:R-:W-:Y:S01]  /*3bad0*/  R2UR UR5, R5 ;  /* 0x00000000050572ca */ /* 0x000fe200000e0000 */
[----:B------:R-:W-:Y:S04]  /*3bae0*/  ST.E desc[UR6][R8.64+0x4], R25 ;  /* 0x0000041908007985 */ /* 0x000fe8000c101906 */
[----:B------:R-:W-:Y:S04]  /*3baf0*/  ST.E desc[UR8][R8.64+0x8], R26 ;  /* 0x0000081a08007985 */ /* 0x000fe8000c101908 */
[----:B------:R-:W-:Y:S01]  /*3bb00*/  ST.E desc[UR10][R8.64+0xc], R27 ;  /* 0x00000c1b08007985 */ /* 0x000fe2000c10190a */
[----:B------:R-:W-:-:S03]  /*3bb10*/  R2UR UR6, R4 ;  /* 0x00000000040672ca */ /* 0x000fc600000e0000 */
[----:B------:R-:W-:Y:S01]  /*3bb20*/  ST.E desc[UR12][R8.64+0x10], R28 ;  /* 0x0000101c08007985 */ /* 0x000fe2000c10190c */
[----:B------:R-:W-:-:S03]  /*3bb30*/  R2UR UR7, R5 ;  /* 0x00000000050772ca */ /* 0x000fc600000e0000 */
        /* <DEDUP_REMOVED lines=21> */
[C---:B------:R-:W-:Y:S02]  /*3bc90*/  R2UR UR20, R4.reuse ;  /* 0x00000000041472ca */ /* 0x040fe400000e0000 */
[----:B------:R-:W-:Y:S01]  /*3bca0*/  R2UR UR21, R5 ;  /* 0x00000000051572ca */ /* 0x000fe200000e0000 */
[----:B------:R-:W-:Y:S01]  /*3bcb0*/  ST.E desc[UR6][R8.64+0x30], R36 ;  /* 0x0000302408007985 */ /* 0x000fe2000c101906 */
[----:B------:R-:W-:-:S02]  /*3bcc0*/  R2UR UR22, R4 ;  /* 0x00000000041672ca */ /* 0x000fc400000e0000 */
[C---:B------:R-:W-:Y:S02]  /*3bcd0*/  R2UR UR23, R5.reuse ;  /* 0x00000000051772ca */ /* 0x040fe400000e0000 */
[C---:B------:R-:W-:Y:S02]  /*3bce0*/  R2UR UR24, R4.reuse ;  /* 0x00000000041872ca */ /* 0x040fe400000e0000 */
[C---:B------:R-:W-:Y:S02]  /*3bcf0*/  R2UR UR25, R5.reuse ;  /* 0x00000000051972ca */ /* 0x040fe400000e0000 */
        /* <DEDUP_REMOVED lines=33> */
[C---:B------:R-:W-:Y:S01]  /*3bf10*/  R2UR UR21, R5.reuse ;  /* 0x00000000051572ca */ /* 0x040fe200000e0000 */
[----:B------:R-:W-:Y:S01]  /*3bf20*/  ST.E desc[UR4][R8.64+0x64], R49 ;  /* 0x0000643108007985 */ /* 0x000fe2000c101904 */
[C---:B------:R-:W-:Y:S02]  /*3bf30*/  R2UR UR22, R4.reuse ;  /* 0x00000000041672ca */ /* 0x040fe400000e0000 */
[C---:B------:R-:W-:Y:S01]  /*3bf40*/  R2UR UR23, R5.reuse ;  /* 0x00000000051772ca */ /* 0x040fe200000e0000 */
[----:B------:R-:W-:Y:S01]  /*3bf50*/  ST.E desc[UR6][R8.64+0x68], R50 ;  /* 0x0000683208007985 */ /* 0x000fe2000c101906 */
[C---:B------:R-:W-:Y:S02]  /*3bf60*/  R2UR UR24, R4.reuse ;  /* 0x00000000041872ca */ /* 0x040fe400000e0000 */
[----:B------:R-:W-:Y:S02]  /*3bf70*/  R2UR UR25, R5 ;  /* 0x00000000051972ca */ /* 0x000fe400000e0000 */
[----:B------:R-:W-:-:S02]  /*3bf80*/  R2UR UR4, R4 ;  /* 0x00000000040472ca */ /* 0x000fc400000e0000 */
[C---:B------:R-:W-:Y:S02]  /*3bf90*/  R2UR UR5, R5.reuse ;  /* 0x00000000050572ca */ /* 0x040fe400000e0000 */
[C---:B------:R-:W-:Y:S02]  /*3bfa0*/  R2UR UR6, R4.reuse ;  /* 0x00000000040672ca */ /* 0x040fe400000e0000 */
        /* <DEDUP_REMOVED lines=9> */
[----:B------:R-:W-:Y:S04]  /*3c040*/  ST.E desc[UR20][R8.64+0x84], R57 ;  /* 0x0000843908007985 */ /* 0x000fe8000c101914 */
[----:B------:R-:W-:Y:S04]  /*3c050*/  ST.E desc[UR22][R8.64+0x88], R58 ;  /* 0x0000883a08007985 */ /* 0x000fe8000c101916 */
[----:B------:R-:W-:Y:S01]  /*3c060*/  ST.E desc[UR24][R8.64+0x8c], R59 ;  /* 0x00008c3b08007985 */ /* 0x000fe2000c101918 */
[----:B------:R-:W-:-:S03]  /*3c070*/  R2UR UR10, R4 ;  /* 0x00000000040a72ca */ /* 0x000fc600000e0000 */
[----:B------:R-:W-:Y:S01]  /*3c080*/  ST.E desc[UR4][R8.64+0x90], R60 ;  /* 0x0000903c08007985 */ /* 0x000fe2000c101904 */
[C---:B------:R-:W-:Y:S02]  /*3c090*/  R2UR UR4, R4.reuse ;  /* 0x00000000040472ca */ /* 0x040fe400000e0000 */
[C---:B------:R-:W-:Y:S01]  /*3c0a0*/  R2UR UR5, R5.reuse ;  /* 0x00000000050572ca */ /* 0x040fe200000e0000 */
[----:B------:R-:W-:Y:S01]  /*3c0b0*/  ST.E desc[UR6][R8.64+0x94], R61 ;  /* 0x0000943d08007985 */ /* 0x000fe2000c101906 */
        /* <DEDUP_REMOVED lines=267> */
[----:B------:R-:W2:Y:S01]  /*3d170*/  LD.E R19, desc[UR28][R8.64+0x1fc] ;  /* 0x0001fc1c08137980 */ /* 0x000ea2000c101900 */
[----:B------:R-:W-:-:S02]  /*3d180*/  R2UR UR6, R4 ;  /* 0x00000000040672ca */ /* 0x000fc400000e0000 */
[C---:B------:R-:W-:Y:S02]  /*3d190*/  R2UR UR7, R5.reuse ;  /* 0x00000000050772ca */ /* 0x040fe400000e0000 */
[----:B------:R-:W-:Y:S02]  /*3d1a0*/  R2UR UR4, R4 ;  /* 0x00000000040472ca */ /* 0x000fe400000e0000 */
[----:B------:R-:W-:-:S09]  /*3d1b0*/  R2UR UR5, R5 ;  /* 0x00000000050572ca */ /* 0x000fd200000e0000 */
[----:B--2---:R0:W-:Y:S04]  /*3d1c0*/  ST.E desc[UR6][R8.64+0x1fc], R19 ;  /* 0x0001fc1308007985 */ /* 0x0041e8000c101906 */
[----:B------:R-:W2:Y:S01]  /*3d1d0*/  LD.E R11, desc[UR4][R8.64] ;  /* 0x00000004080b7980 */ /* 0x000ea2000c101900 */
[C---:B------:R-:W-:Y:S02]  /*3d1e0*/  R2UR UR4, R4.reuse ;  /* 0x00000000040472ca */ /* 0x040fe400000e0000 */
        /* <DEDUP_REMOVED lines=10> */
[----:B------:R-:W3:Y:S01]  /*3d290*/  LD.E R15, desc[UR6][R8.64+0x8] ;  /* 0x00000806080f7980 */ /* 0x000ee2000c101900 */
[C---:B------:R-:W-:Y:S02]  /*3d2a0*/  R2UR UR4, R4.reuse ;  /* 0x00000000040472ca */ /* 0x040fe400000e0000 */
[C---:B------:R-:W-:Y:S02]  /*3d2b0*/  R2UR UR5, R5.reuse ;  /* 0x00000000050572ca */ /* 0x040fe400000e0000 */
[----:B------:R-:W-:Y:S02]  /*3d2c0*/  R2UR UR6, R4 ;  /* 0x00000000040672ca */ /* 0x000fe400000e0000 */
[----:B------:R-:W-:-:S09]  /*3d2d0*/  R2UR UR7, R5 ;  /* 0x00000000050772ca */ /* 0x000fd200000e0000 */
[----:B---3--:R3:W-:Y:S04]  /*3d2e0*/  ST.E desc[UR4][R8.64+0x8], R15 ;  /* 0x0000080f08007985 */ /* 0x0087e8000c101904 */
[----:B0-----:R-:W4:Y:S01]  /*3d2f0*/  LD.E R19, desc[UR6][R8.64+0xc] ;  /* 0x00000c0608137980 */ /* 0x001f22000c101900 */
[C---:B------:R-:W-:Y:S02]  /*3d300*/  R2UR UR4, R4.reuse ;  /* 0x00000000040472ca */ /* 0x040fe400000e0000 */
[C---:B------:R-:W-:Y:S02]  /*3d310*/  R2UR UR5, R5.reuse ;  /* 0x00000000050572ca */ /* 0x040fe400000e0000 */
[----:B------:R-:W-:Y:S02]  /*3d320*/  R2UR UR6, R4 ;  /* 0x00000000040672ca */ /* 0x000fe400000e0000 */
[----:B------:R-:W-:-:S09]  /*3d330*/  R2UR UR7, R5 ;  /* 0x00000000050772ca */ /* 0x000fd200000e0000 */
[----:B----4-:R0:W-:Y:S04]  /*3d340*/  ST.E desc[UR4][R8.64+0xc], R19 ;  /* 0x00000c1308007985 */ /* 0x0101e8000c101904 */
[----:B-1----:R-:W4:Y:S01]  /*3d350*/  LD.E R11, desc[UR6][R8.64+0x10] ;  /* 0x00001006080b7980 */ /* 0x002f22000c101900 */
[C---:B------:R-:W-:Y:S02]  /*3d360*/  R2UR UR4, R4.reuse ;  /* 0x00000000040472ca */ /* 0x040fe400000e0000 */
[C---:B------:R-:W-:Y:S02]  /*3d370*/  R2UR UR5, R5.reuse ;  /* 0x00000000050572ca */ /* 0x040fe400000e0000 */
[----:B------:R-:W-:Y:S02]  /*3d380*/  R2UR UR6, R4 ;  /* 0x00000000040672ca */ /* 0x000fe400000e0000 */
[----:B------:R-:W-:-:S09]  /*3d390*/  R2UR UR7, R5 ;  /* 0x00000000050772ca */ /* 0x000fd200000e0000 */
[----:B----4-:R1:W-:Y:S04]  /*3d3a0*/  ST.E desc[UR4][R8.64+0x10], R11 ;  /* 0x0000100b08007985 */ /* 0x0103e8000c101904 */
[----:B--2---:R-:W2:Y:S01]  /*3d3b0*/  LD.E R13, desc[UR6][R8.64+0x14] ;  /* 0x00001406080d7980 */ /* 0x004ea2000c101900 */
[C---:B------:R-:W-:Y:S02]  /*3d3c0*/  R2UR UR4, R4.reuse ;  /* 0x00000000040472ca */ /* 0x040fe400000e0000 */
[C---:B------:R-:W-:Y:S02]  /*3d3d0*/  R2UR UR5, R5.reuse ;  /* 0x00000000050572ca */ /* 0x040fe400000e0000 */
[----:B------:R-:W-:Y:S02]  /*3d3e0*/  R2UR UR6, R4 ;  /* 0x00000000040672ca */ /* 0x000fe400000e0000 */
[----:B------:R-:W-:-:S09]  /*3d3f0*/  R2UR UR7, R5 ;  /* 0x00000000050772ca */ /* 0x000fd200000e0000 */
[----:B--2---:R2:W-:Y:S04]  /*3d400*/  ST.E desc[UR4][R8.64+0x14], R13 ;  /* 0x0000140d08007985 */ /* 0x0045e8000c101904 */
[----:B---3--:R-:W3:Y:S01]  /*3d410*/  LD.E R15, desc[UR6][R8.64+0x18] ;  /* 0x00001806080f7980 */ /* 0x008ee2000c101900 */
        /* <DEDUP_REMOVED lines=719> */
[----:B---3--:R-:W2:Y:S01]  /*40110*/  LD.E R15, desc[UR6][R8.64+0x1f8] ;  /* 0x0001f806080f7980 */ /* 0x008ea2000c101900 */
[----:B------:R-:W-:Y:S02]  /*40120*/  R2UR UR4, R4 ;  /* 0x00000000040472ca */ /* 0x000fe400000e0000 */
[----:B------:R-:W-:-:S13]  /*40130*/  R2UR UR5, R5 ;  /* 0x00000000050572ca */ /* 0x000fda00000e0000 */
[----:B--2---:R0:W-:Y:S01]  /*40140*/  ST.E desc[UR4][R8.64+0x1f8], R15 ;  /* 0x0001f80f08007985 */ /* 0x0041e2000c101904 */
        /* <DEDUP_REMOVED lines=8> */
[----:B------:R-:W-:Y:S05]  /*401d0*/  @P1 BRA `(.L_x_5304) ;  /* 0x0000000000301947 */ /* 0x000fea0003800000 */
[----:B0-----:R-:W2:Y:S04]  /*401e0*/  LDL.64 R8, [R7+0x40] ;  /* 0x0000400007087983 */ /* 0x001ea80000100a00 */
[----:B------:R-:W3:Y:S01]  /*401f0*/  LDL.64 R10, [R7] ;  /* 0x00000000070a7983 */ /* 0x000ee20000100a00 */
[C---:B------:R-:W-:Y:S02]  /*40200*/  R2UR UR4, R4.reuse ;  /* 0x00000000040472ca */ /* 0x040fe400000e0000 */
[C---:B------:R-:W-:Y:S02]  /*40210*/  R2UR UR5, R5.reuse ;  /* 0x00000000050572ca */ /* 0x040fe400000e0000 */
[----:B------:R-:W-:Y:S02]  /*40220*/  R2UR UR6, R4 ;  /* 0x00000000040672ca */ /* 0x000fe400000e0000 */
[----:B------:R-:W-:-:S09]  /*40230*/  R2UR UR7, R5 ;  /* 0x00000000050772ca */ /* 0x000fd200000e0000 */
[----:B--2---:R-:W2:Y:S04]  /*40240*/  LD.E.64 R8, desc[UR4][R8.64+0x30] ;  /* 0x0000300408087980 */ /* 0x004ea8000c101b00 */
[----:B---3--:R-:W3:Y:S01]  /*40250*/  LD.E R10, desc[UR6][R10.64] ;  /* 0x000000060a0a7980 */ /* 0x008ee2000c101900 */
[----:B--2---:R-:W-:-:S05]  /*40260*/  MOV R5, R8 ;  /* 0x0000000800057202 */ /* 0x004fca0000000f00 */
[----:B---3--:R-:W-:-:S05]  /*40270*/  IMAD R4, R10, 0x8, R5 ;  /* 0x000000080a047824 */ /* 0x008fca00078e0205 */
[----:B------:R-:W-:-:S04]  /*40280*/  PRMT R4, RZ, 0x654, R4 ;  /* 0x00000654ff047816 */ /* 0x000fc80000000004 */
[----:B------:R1:W-:Y:S03]  /*40290*/  SYNCS.ARRIVE.TRANS64.RED.A1T0 RZ, [R4+URZ], RZ ;  /* 0x000000ff04ff79a7 */ /* 0x0003e6000810043f */
.L_x_5304:
[----:B------:R-:W-:-:S04]  /*402a0*/  IMAD.MOV.U32 R7, RZ, RZ, 0x0 ;  /* 0x00000000ff077424 */ /* 0x000fc800078e00ff */
[----:B01----:R-:W-:Y:S05]  /*402b0*/  RET.REL.NODEC R6 `(_ZN7cutlass13device_kernelIN5flash11enable_sm90INS1_16FlashAttnFwdSm90INS1_25CollectiveMainloopFwdSm90ILi2EN4cute5tupleIJNS5_1CILi1EEES8_S8_EEENS6_IJNS7_ILi64EEESA_SA_EEELi512ENS_6half_tEfNS_4arch4Sm90ELb0ELb1ELb1ELb0ELb0ELb0ELb1ELb0ELb0ELb1ELb1ELb0EEENS1_21CollectiveEpilogueFwdINS6_IJSA_NS7_ILi512EEESA_EEES9_SC_SE_Li256ELb0ELb1ELb1ELb0EEENS1_19SingleTileSchedulerILb0ELb1ELb1ELi64EEEEEEEEEvNT_6ParamsE) ;  /* 0xfffffbfc06507950 */ /* 0x003fea0003c3ffff */
.L_x_5278:
[----:B0-----:R0:W1:Y:S02]  /*402c0*/  SYNCS.PHASECHK.TRANS64.TRYWAIT P1, [R11+URZ], R18 ;  /* 0x000000120b0075a7 */ /* 0x001064000802017f */
[----:B-1----:R-:W-:Y:S05]  /*402d0*/  @!P1 NANOSLEEP.SYNCS 0x989680 ;  /* 0x009896800000995d */ /* 0x002fea0003900000 */
[----:B------:R-:W1:Y:S02]  /*402e0*/  @!P1 SYNCS.PHASECHK.TRANS64 P1, [R11+URZ], R18 ;  /* 0x000000120b0095a7 */ /* 0x000e64000802007f */
[----:B-1----:R-:W-:Y:S05]  /*402f0*/  @!P1 BRA `(.L_x_5278) ;  /* 0xfffffffc00f09947 */ /* 0x002fea000383ffff */
[----:B------:R-:W-:Y:S05]  /*40300*/  BRA `(.L_x_5277) ;  /* 0xfffffee400d07947 */ /* 0x000fea000383ffff */
.L_x_5285:
[----:B0-----:R0:W1:Y:S02]  /*40310*/  SYNCS.PHASECHK.TRANS64.TRYWAIT P1, [R18+URZ], R19 ;  /* 0x00000013120075a7 */ /* 0x001064000802017f */
[----:B-1----:R-:W-:Y:S05]  /*40320*/  @!P1 NANOSLEEP.SYNCS 0x989680 ;  /* 0x009896800000995d */ /* 0x002fea0003900000 */
[----:B------:R-:W1:Y:S02]  /*40330*/  @!P1 SYNCS.PHASECHK.TRANS64 P1, [R18+URZ], R19 ;  /* 0x00000013120095a7 */ /* 0x000e64000802007f */
[----:B-1----:R-:W-:Y:S05]  /*40340*/  @!P1 BRA `(.L_x_5285) ;  /* 0xfffffffc00f09947 */ /* 0x002fea000383ffff */
[----:B------:R-:W-:Y:S05]  /*40350*/  BRA `(.L_x_5284) ;  /* 0xfffffeec00a47947 */ /* 0x000fea000383ffff */
.L_x_5305:
        /* <DEDUP_REMOVED lines=10> */
.L_x_15174:


//--------------------- .text._ZN7cutlass13device_kernelIN5flash11enable_sm90INS1_16FlashAttnFwdSm90INS1_25CollectiveMainloopFwdSm90ILi2EN4cute5tupleIJNS5_1CILi1EEES8_S8_EEENS6_IJNS7_ILi64EEESA_SA_EEELi512ENS_6half_tEfNS_4arch4Sm90ELb0ELb1ELb1ELb1ELb0ELb0ELb0ELb0ELb0ELb1ELb1ELb0EEENS1_21CollectiveEpilogueFwdINS6_IJSA_NS7_ILi512EEESA_EEES9_SC_SE_Li256ELb1ELb1ELb1ELb0EEENS1_36VarlenDynamicPersistentTileSchedulerILi64ELi64ELi256ELi128ELb1ELb1ELb1ELb1ELb0ELb1EEEEEEEEEvNT_6ParamsE --------------------------
	.section	.text._ZN7cutlass13device_kernelIN5flash11enable_sm90INS1_16FlashAttnFwdSm90INS1_25CollectiveMainloopFwdSm90ILi2EN4cute5tupleIJNS5_1CILi1EEES8_S8_EEENS6_IJNS7_ILi64EEESA_SA_EEELi512ENS_6half_tEfNS_4arch4Sm90ELb0ELb1ELb1ELb1ELb0ELb0ELb0ELb0ELb0ELb1ELb1ELb0EEENS1_21CollectiveEpilogueFwdINS6_IJSA_NS7_ILi512EEESA_EEES9_SC_SE_Li256ELb1ELb1ELb1ELb0EEENS1_36VarlenDynamicPersistentTileSchedulerILi64ELi64ELi256ELi128ELb1ELb1ELb1ELb1ELb0ELb1EEEEEEEEEvNT_6ParamsE,"ax",@progbits
	.align	128
.text._ZN7cutlass13device_kernelIN5flash11enable_sm90INS1_16FlashAttnFwdSm90INS1_25CollectiveMainloopFwdSm90ILi2EN4cute5tupleIJNS5_1CILi1EEES8_S8_EEENS6_IJNS7_ILi64EEESA_SA_EEELi512ENS_6half_tEfNS_4arch4Sm90ELb0ELb1ELb1ELb1ELb0ELb0ELb0ELb0ELb0ELb1ELb1ELb0EEENS1_21CollectiveEpilogueFwdINS6_IJSA_NS7_ILi512EEESA_EEES9_SC_SE_Li256ELb1ELb1ELb1ELb0EEENS1_36VarlenDynamicPersistentTileSchedulerILi64ELi64ELi256ELi128ELb1ELb1ELb1ELb1ELb0ELb1EEEEEEEEEvNT_6ParamsE:
        .type           _ZN7cutlass13device_kernelIN5flash11enable_sm90INS1_16FlashAttnFwdSm90INS1_25CollectiveMainloopFwdSm90ILi2EN4cute5tupleIJNS5_1CILi1EEES8_S8_EEENS6_IJNS7_ILi64EEESA_SA_EEELi512ENS_6half_tEfNS_4arch4Sm90ELb0ELb1ELb1ELb1ELb0ELb0ELb0ELb0ELb0ELb1ELb1ELb0EEENS1_21CollectiveEpilogueFwdINS6_IJSA_NS7_ILi512EEESA_EEES9_SC_SE_Li256ELb1ELb1ELb1ELb0EEENS1_36VarlenDynamicPersistentTileSchedulerILi64ELi64ELi256ELi128ELb1ELb1ELb1ELb1ELb0ELb1EEEEEEEEEvNT_6ParamsE,@function
        .size           _ZN7cutlass13device_kernelIN5flash11enable_sm90INS1_16FlashAttnFwdSm90INS1_25CollectiveMainloopFwdSm90ILi2EN4cute5tupleIJNS5_1CILi1EEES8_S8_EEENS6_IJNS7_ILi64EEESA_SA_EEELi512ENS_6half_tEfNS_4arch4Sm90ELb0ELb1ELb1ELb1ELb0ELb0ELb0ELb0ELb0ELb1ELb1ELb0EEENS1_21CollectiveEpilogueFwdINS6_IJSA_NS7_ILi512EEESA_EEES9_SC_SE_Li256ELb1ELb1ELb1ELb0EEENS1_36VarlenDynamicPersistentTileSchedulerILi64ELi64ELi256ELi128ELb1ELb1ELb1ELb1ELb0ELb1EEEEEEEEEvNT_6ParamsE,(.L_x_15176 - _ZN7cutlass13device_kernelIN5flash11enable_sm90INS1_16FlashAttnFwdSm90INS1_25CollectiveMainloopFwdSm90ILi2EN4cute5tupleIJNS5_1CILi1EEES8_S8_EEENS6_IJNS7_ILi64EEESA_SA_EEELi512ENS_6half_tEfNS_4arch4Sm90ELb0ELb1ELb1ELb1ELb0ELb0ELb0ELb0ELb0ELb1ELb1ELb0EEENS1_21CollectiveEpilogueFwdINS6_IJSA_NS7_ILi512EEESA_EEES9_SC_SE_Li256ELb1ELb1ELb1ELb0EEENS1_36VarlenDynamicPersistentTileSchedulerILi64ELi64ELi256ELi128ELb1ELb1ELb1ELb1ELb0ELb1EEEEEEEEEvNT_6ParamsE)
        .other          _ZN7cutlass13device_kernelIN5flash11enable_sm90INS1_16FlashAttnFwdSm90INS1_25CollectiveMainloopFwdSm90ILi2EN4cute5tupleIJNS5_1CILi1EEES8_S8_EEENS6_IJNS7_ILi64EEESA_SA_EEELi512ENS_6half_tEfNS_4arch4Sm90ELb0ELb1ELb1ELb1ELb0ELb0ELb0ELb0ELb0ELb1ELb1ELb0EEENS1_21CollectiveEpilogueFwdINS6_IJSA_NS7_ILi512EEESA_EEES9_SC_SE_Li256ELb1ELb1ELb1ELb0EEENS1_36VarlenDynamicPersistentTileSchedulerILi64ELi64ELi256ELi128ELb1ELb1ELb1ELb1ELb0ELb1EEEEEEEEEvNT_6ParamsE,@"STO_CUDA_ENTRY STV_DEFAULT"
_ZN7cutlass13device_kernelIN5flash11enable_sm90INS1_16FlashAttnFwdSm90INS1_25CollectiveMainloopFwdSm90ILi2EN4cute5tupleIJNS5_1CILi1EEES8_S8_EEENS6_IJNS7_ILi64EEESA_SA_EEELi512ENS_6half_tEfNS_4arch4Sm90ELb0ELb1ELb1ELb1ELb0ELb0ELb0ELb0ELb0ELb1ELb1ELb0EEENS1_21CollectiveEpilogueFwdINS6_IJSA_NS7_ILi512EEESA_EEES9_SC_SE_Li256ELb1ELb1ELb1ELb0EEENS1_36VarlenDynamicPersistentTileSchedulerILi64ELi64ELi256ELi128ELb1ELb1ELb1ELb1ELb0ELb1EEEEEEEEEvNT_6ParamsE:
        /* <DEDUP_REMOVED lines=18> */
.L_x_5307:
[----:B------:R-:W-:Y:S05]  /*0120*/  BSYNC B0 ;  /* 0x0000000000007941 */ /* 0x000fea0003800000 */
.L_x_5306:
        /* <DEDUP_REMOVED lines=37> */
.L_x_5308:
        /* <DEDUP_REMOVED lines=22> */
.L_x_5309:
        /* <DEDUP_REMOVED lines=18> */
.L_x_5310:
        /* <DEDUP_REMOVED lines=22> */
.L_x_5311:
        /* <DEDUP_REMOVED lines=22> */
.L_x_5312:
[----:B------:R-:W-:Y:S01]  /*08c0*/  PLOP3.LUT P0, PT, PT, PT, UP0, 0x80, 0x0 ;  /* 0x000000000000781c */ /* 0x000fe20003f0f008 */
[----:B------:R-:W-:Y:S01]  /*08d0*/  UMOV UR36, 0x1 ;  /* 0x0000000100247882 */ /* 0x000fe20000000000 */
[----:B------:R-:W-:Y:S01]  /*08e0*/  NOP ;  /* 0x0000000000007918 */ /* 0x000fe20000000000 */
[----:B------:R-:W-:Y:S01]  /*08f0*/  USEL UR36, UR36, 0x2, !UP0 ;  /* 0x0000000224247887 */ /* 0x000fe2000c000000 */
[----:B------:R-:W-:Y:S01]  /*0900*/  ULDC.64 UR40, c[0x0][0x208] ;  /* 0x0000820000287ab9 */ /* 0x000fe20000000a00 */
[----:B012-4-:R-:W-:Y:S08]  /*0910*/  BAR.SYNC.DEFER_BLOCKING 0x0 ;  /* 0x0000000000007b1d */ /* 0x017ff00000010000 */
[----:B------:R-:W-:Y:S05]  /*0920*/  @!P0 BRA `(.L_x_5313) ;  /* 0x0000012800c08947 */ /* 0x000fea0003800000 */
.L_x_5314:
        /* <DEDUP_REMOVED lines=25> */
[----:B------:R-:W-:Y:S01]  /*0ac0*/  R2UR UR5, R9 ;  /* 0x00000000090572ca */ /* 0x000fe200000e0000 */
[----:B------:R-:W-:Y:S01]  /*0ad0*/  UMOV UR37, URZ ;  /* 0x0000003f00257c82 */ /* 0x000fe20008000000 */
        /* <DEDUP_REMOVED lines=9> */
[----:B------:R-:W-:Y:S01]  /*0b70*/  IMAD.IADD R10, R6, 0x1, -R11 ;  /* 0x00000001060a7824 */ /* 0x000fe200078e0a0b */
[----:B------:R-:W-:Y:S02]  /*0b80*/  SHF.R.S32.HI R7, RZ, 0x1f, R2 ;  /* 0x0000001fff077819 */ /* 0x000fe40000011402 */
[----:B------:R-:W-:Y:S01]  /*0b90*/  LEA.HI R2, R0, R5, RZ, 0x1 ;  /* 0x0000000500027211 */ /* 0x000fe200078f08ff */
[----:B------:R-:W-:Y:S01]  /*0ba0*/  IMAD.IADD R0, R6, 0x1, -R3 ;  /* 0x0000000106007824 */ /* 0x000fe200078e0a03 */
[----:B------:R-:W-:Y:S02]  /*0bb0*/  LEA.HI R7, R7, R4, RZ, 0x2 ;  /* 0x0000000407077211 */ /* 0x000fe400078f10ff */
[----:B------:R-:W-:Y:S02]  /*0bc0*/  LOP3.LUT R2, R2, 0x1ffffffe, RZ, 0xc0, !PT ;  /* 0x1ffffffe02027812 */ /* 0x000fe400078ec0ff */
[----:B------:R-:W-:-:S02]  /*0bd0*/  SHF.R.S32.HI R3, RZ, 0x1f, R0 ;  /* 0x0000001fff037819 */ /* 0x000fc40000011400 */
[----:B------:R-:W-:Y:S01]  /*0be0*/  SHF.R.S32.HI R221, RZ, 0x7, R8 ;  /* 0x00000007ffdd7819 */ /* 0x000fe20000011408 */
[----:B------:R-:W-:Y:S01]  /*0bf0*/  IMAD.IADD R2, R5, 0x1, -R2 ;  /* 0x0000000105027824 */ /* 0x000fe200078e0a02 */
[----:B------:R-:W-:Y:S02]  /*0c00*/  LEA.HI R5, R3, R0, RZ, 0x3 ;  /* 0x0000000003057211 */ /* 0x000fe400078f18ff */
[----:B------:R-:W-:Y:S01]  /*0c10*/  LOP3.LUT R7, R7, 0x3ffffc, RZ, 0xc0, !PT ;  /* 0x003ffffc07077812 */ /* 0x000fe200078ec0ff */
[----:B------:R-:W-:Y:S01]  /*0c20*/  IMAD R12, R221, 0x100, R0 ;  /* 0x00000100dd0c7824 */ /* 0x000fe200078e0200 */
[----:B------:R-:W-:Y:S01]  /*0c30*/  LOP3.LUT R9, R8, 0xffffff80, RZ, 0xc0, !PT ;  /* 0xffffff8008097812 */ /* 0x000fe200078ec0ff */
[----:B------:R-:W-:Y:S01]  /*0c40*/  IMAD.SHL.U32 R2, R2, 0x8, RZ ;  /* 0x0000000802027824 */ /* 0x000fe200078e00ff */
[----:B------:R-:W-:Y:S01]  /*0c50*/  LOP3.LUT R187, R220, 0xfffffff8, RZ, 0xc0, !PT ;  /* 0xfffffff8dcbb7812 */ /* 0x000fe200078ec0ff */
[----:B------:R-:W-:Y:S01]  /*0c60*/  IMAD.IADD R7, R4, 0x1, -R7 ;  /* 0x0000000104077824 */ /* 0x000fe200078e0a07 */
[C---:B------:R-:W-:Y:S01]  /*0c70*/  LOP3.LUT R11, R5.reuse, 0xfffffff8, RZ, 0xc0, !PT ;  /* 0xfffffff8050b7812 */ /* 0x040fe200078ec0ff */
[----:B------:R-:W-:Y:S01]  /*0c80*/  IMAD.SHL.U32 R5, R5, 0x40, RZ ;  /* 0x0000004005057824 */ /* 0x000fe200078e00ff */
[----:B------:R-:W-:Y:S01]  /*0c90*/  LEA.HI R8, R8, R221, RZ, 0x1 ;  /* 0x000000dd08087211 */ /* 0x000fe200078f08ff */
[C---:B------:R-:W-:Y:S01]  /*0ca0*/  IMAD.IADD R9, R6.reuse, 0x1, -R9 ;  /* 0x0000000106097824 */ /* 0x040fe200078e0a09 */
[----:B------:R-:W-:Y:S01]  /*0cb0*/  SHF.R.S32.HI R220, RZ, 0x3, R220 ;  /* 0x00000003ffdc7819 */ /* 0x000fe200000114dc */
[----:B------:R-:W-:Y:S01]  /*0cc0*/  IMAD.IADD R187, R6, 0x1, -R187 ;  /* 0x0000000106bb7824 */ /* 0x000fe200078e0abb */
[----:B------:R-:W-:Y:S01]  /*0cd0*/  LEA.HI R6, R10, R10, RZ, 0x1 ;  /* 0x0000000a0a067211 */ /* 0x000fe200078f08ff */
[----:B------:R-:W-:Y:S01]  /*0ce0*/  IMAD.IADD R11, R0, 0x1, -R11 ;  /* 0x00000001000b7824 */ /* 0x000fe200078e0a0b */
[----:B------:R-:W-:Y:S01]  /*0cf0*/  LOP3.LUT R8, R8, 0xfffffe, RZ, 0xc0, !PT ;  /* 0x00fffffe08087812 */ /* 0x000fe200078ec0ff */
[----:B------:R-:W-:Y:S01]  /*0d00*/  IMAD R15, R7, 0x10, R12 ;  /* 0x00000010070f7824 */ /* 0x000fe200078e020c */
[----:B------:R-:W-:Y:S01]  /*0d10*/  LOP3.LUT R7, R5, 0x7ffffe00, RZ, 0xc0, !PT ;  /* 0x7ffffe0005077812 */ /* 0x000fe200078ec0ff */
[----:B------:R-:W-:Y:S01]  /*0d20*/  IMAD.SHL.U32 R5, R11, 0x40, RZ ;  /* 0x000000400b057824 */ /* 0x000fe200078e00ff */
[----:B------:R-:W-:Y:S01]  /*0d30*/  LOP3.LUT R3, R6, 0x1ffffffe, RZ, 0xc0, !PT ;  /* 0x1ffffffe06037812 */ /* 0x000fe200078ec0ff */
[----:B------:R-:W-:Y:S01]  /*0d40*/  IMAD.IADD R8, R221, 0x1, -R8 ;  /* 0x00000001dd087824 */ /* 0x000fe200078e0a08 */
[----:B------:R-:W-:Y:S01]  /*0d50*/  SHF.R.S32.HI R6, RZ, 0x1f, R9 ;  /* 0x0000001fff067819 */ /* 0x000fe20000011409 */
[----:B------:R-:W-:Y:S01]  /*0d60*/  IMAD R7, R4, 0x400, R7 ;  /* 0x0000040004077824 */ /* 0x000fe200078e0207 */
[----:B------:R-:W-:Y:S01]  /*0d70*/  LOP3.LUT R5, R5, 0x1c0, RZ, 0xc0, !PT ;  /* 0x000001c005057812 */ /* 0x000fe200078ec0ff */
[----:B------:R-:W-:Y:S01]  /*0d80*/  IMAD.IADD R13, R10, 0x1, -R3 ;  /* 0x000000010a0d7824 */ /* 0x000fe200078e0a03 */
[----:B------:R-:W-:Y:S01]  /*0d90*/  LEA.HI R3, R6, R9, RZ, 0x2 ;  /* 0x0000000906037211 */ /* 0x000fe200078f10ff */
[--C-:B------:R-:W-:Y:S01]  /*0da0*/  IMAD.U32 R4, R15, 0x40, R2.reuse ;  /* 0x000000400f047824 */ /* 0x100fe200078e0002 */
[----:B------:R-:W-:Y:S01]  /*0db0*/  LOP3.LUT R2, R5, 0x8, R2, 0xf8, !PT ;  /* 0x0000000805027812 */ /* 0x000fe200078ef802 */
[----:B------:R-:W-:Y:S01]  /*0dc0*/  IMAD.SHL.U32 R185, R187, 0x8, RZ ;  /* 0x00000008bbb97824 */ /* 0x000fe200078e00ff */
[----:B------:R-:W-:-:S02]  /*0dd0*/  SHF.R.U32.HI R5, RZ, 0x3, R5 ;  /* 0x00000003ff057819 */ /* 0x000fc40000011605 */
[----:B------:R-:W-:Y:S01]  /*0de0*/  LOP3.LUT R10, R3, 0x7ffffffc, RZ, 0xc0, !PT ;  /* 0x7ffffffc030a7812 */ /* 0x000fe200078ec0ff */
[----:B------:R0:W-:Y:S01]  /*0df0*/  STL [R1+0x44], R4 ;  /* 0x0000440401007387 */ /* 0x0001e20000100800 */
[--C-:B------:R-:W-:Y:S01]  /*0e00*/  SHF.R.S32.HI R0, RZ, 0x2, R3.reuse ;  /* 0x00000002ff007819 */ /* 0x100fe20000011403 */
[----:B------:R-:W-:Y:S01]  /*0e10*/  VIADD R188, R185, 0x40 ;  /* 0x00000040b9bc7836 */ /* 0x000fe20000000000 */
[----:B------:R-:W-:Y:S01]  /*0e20*/  SHF.R.S32.HI R3, RZ, 0x1f, R3 ;  /* 0x0000001fff037819 */ /* 0x000fe20000011403 */
[----:B------:R-:W-:Y:S01]  /*0e30*/  IMAD.IADD R10, R9, 0x1, -R10 ;  /* 0x00000001090a7824 */ /* 0x000fe200078e0a0a */
[----:B------:R-:W-:Y:S02]  /*0e40*/  LOP3.LUT R2, R2, R5, RZ, 0x3c, !PT ;  /* 0x0000000502027212 */ /* 0x000fe400078e3cff */
[----:B------:R-:W-:Y:S02]  /*0e50*/  LEA.HI R3, R3, R0, RZ, 0x3 ;  /* 0x0000000003037211 */ /* 0x000fe400078f18ff */
[----:B------:R-:W-:Y:S01]  /*0e60*/  R2P PR, R11, 0x6 ;  /* 0x000000060b007804 */ /* 0x000fe20000000000 */
[----:B------:R-:W-:Y:S01]  /*0e70*/  IMAD.IADD R7, R7, 0x1, R2 ;  /* 0x0000000107077824 */ /* 0x000fe200078e0202 */
[----:B------:R-:W-:Y:S01]  /*0e80*/  LEA.HI R6, R6, R9, RZ, 0x5 ;  /* 0x0000000906067211 */ /* 0x000fe200078f28ff */
[----:B0-----:R-:W-:Y:S01]  /*0e90*/  IMAD.SHL.U32 R4, R8, 0x100, RZ ;  /* 0x0000010008047824 */ /* 0x001fe200078e00ff */
[----:B------:R-:W-:Y:S01]  /*0ea0*/  LOP3.LUT R3, R3, 0xfffffff8, RZ, 0xc0, !PT ;  /* 0xfffffff803037812 */ /* 0x000fe200078ec0ff */
[----:B------:R-:W-:Y:S01]  /*0eb0*/  IMAD.SHL.U32 R2, R10, 0x2, RZ ;  /* 0x000000020a027824 */ /* 0x000fe200078e00ff */
[----:B------:R-:W-:-:S02]  /*0ec0*/  LEA R19, R7, UR46, 0x1 ;  /* 0x0000002e07137c11 */ /* 0x000fc4000f8e08ff */
[----:B------:R-:W-:Y:S01]  /*0ed0*/  SHF.R.S32.HI R6, RZ, 0x5, R6 ;  /* 0x00000005ff067819 */ /* 0x000fe20000011406 */
[----:B------:R-:W-:Y:S01]  /*0ee0*/  IMAD.IADD R17, R2, 0x1, R4 ;  /* 0x0000000102117824 */ /* 0x000fe200078e0204 */
[----:B------:R-:W-:Y:S01]  /*0ef0*/  SEL R23, R23, 0xffffffe0, !P1 ;  /* 0xffffffe017177807 */ /* 0x000fe20004800000 */
[----:B------:R-:W-:Y:S01]  /*0f00*/  IMAD.IADD R3, R0, 0x1, -R3 ;  /* 0x0000000100037824 */ /* 0x000fe200078e0a03 */
[----:B------:R0:W-:Y:S01]  /*0f10*/  STL [R1+0x40], R4 ;  /* 0x0000400401007387 */ /* 0x0001e20000100800 */
[C---:B------:R-:W-:Y:S01]  /*0f20*/  VIADD R219, R17.reuse, 0x8 ;  /* 0x0000000811db7836 */ /* 0x040fe20000000000 */
[----:B------:R-:W-:Y:S01]  /*0f30*/  SHF.R.S32.HI R0, RZ, 0x1f, R17 ;  /* 0x0000001fff007819 */ /* 0x000fe20000011411 */
[C---:B------:R-:W-:Y:S02]  /*0f40*/  VIADD R218, R17.reuse, 0x10 ;  /* 0x0000001011da7836 */ /* 0x040fe40000000000 */
[C---:B------:R-:W-:Y:S02]  /*0f50*/  VIADD R217, R17.reuse, 0x18 ;  /* 0x0000001811d97836 */ /* 0x040fe40000000000 */
[----:B------:R-:W-:-:S02]  /*0f60*/  VIADD R216, R17, 0x20 ;  /* 0x0000002011d87836 */ /* 0x000fc40000000000 */
[C---:B------:R-:W-:Y:S01]  /*0f70*/  VIADD R215, R17.reuse, 0x28 ;  /* 0x0000002811d77836 */ /* 0x040fe20000000000 */
[----:B0-----:R-:W-:Y:S01]  /*0f80*/  SHF.R.S32.HI R4, RZ, 0x1f, R219 ;  /* 0x0000001fff047819 */ /* 0x001fe200000114db */
[----:B------:R-:W-:Y:S01]  /*0f90*/  VIADD R214, R17, 0x30 ;  /* 0x0000003011d67836 */ /* 0x000fe20000000000 */
[----:B------:R-:W-:Y:S01]  /*0fa0*/  SHF.R.S32.HI R0, RZ, 0x1f, R217 ;  /* 0x0000001fff007819 */ /* 0x000fe200000114d9 */
[----:B------:R-:W-:Y:S01]  /*0fb0*/  VIADD R184, R19, 0x26800 ;  /* 0x0002680013b87836 */ /* 0x000fe20000000000 */
[----:B------:R-:W-:Y:S01]  /*0fc0*/  SHF.R.S32.HI R4, RZ, 0x1f, R216 ;  /* 0x0000001fff047819 */ /* 0x000fe200000114d8 */
[C---:B------:R-:W-:Y:S01]  /*0fd0*/  VIADD R213, R17.reuse, 0x38 ;  /* 0x0000003811d57836 */ /* 0x040fe20000000000 */
[----:B------:R-:W-:Y:S01]  /*0fe0*/  SHF.R.S32.HI R0, RZ, 0x1f, R214 ;  /* 0x0000001fff007819 */ /* 0x000fe200000114d6 */
[C---:B------:R-:W-:Y:S02]  /*0ff0*/  VIADD R212, R17.reuse, 0x40 ;  /* 0x0000004011d47836 */ /* 0x040fe40000000000 */
[C---:B------:R-:W-:Y:S01]  /*1000*/  VIADD R211, R17.reuse, 0x48 ;  /* 0x0000004811d37836 */ /* 0x040fe20000000000 */
[----:B------:R-:W-:Y:S01]  /*1010*/  SHF.R.S32.HI R4, RZ, 0x1f, R213 ;  /* 0x0000001fff047819 */ /* 0x000fe200000114d5 */
[----:B------:R-:W-:Y:S01]  /*1020*/  IMAD R16, R6, 0x10, R3 ;  /* 0x0000001006107824 */ /* 0x000fe200078e0203 */
        /* <DEDUP_REMOVED lines=51> */
[----:B------:R-:W-:Y:S01]  /*1360*/  IMAD R186, R13, 0x8, R16 ;  /* 0x000000080dba7824 */ /* 0x000fe200078e0210 */
[----:B------:R-:W-:Y:S01]  /*1370*/  SHF.R.S32.HI R222, RZ, 0x1f, R189 ;  /* 0x0000001fffde7819 */ /* 0x000fe200000114bd */
[----:B------:R-:W-:-:S07]  /*1380*/  IMAD.IADD R23, R23, 0x1, R22 ;  /* 0x0000000117177824 */ /* 0x000fce00078e0216 */
.L_x_5427:
[----:B------:R-:W-:Y:S02]  /*1390*/  ULDC.64 UR8, c[0x0][0xa28] ;  /* 0x00028a0000087ab9 */ /* 0x000fe40000000a00 */
[----:B------:R-:W-:-:S04]  /*13a0*/  UISETP.NE.U32.AND UP0, UPT, UR8, URZ, UPT ;  /* 0x0000003f0800728c */ /* 0x000fc8000bf05070 */
[----:B------:R-:W-:-:S03]  /*13b0*/  UISETP.NE.AND.EX UP0, UPT, UR9, URZ, UPT, UP0 ;  /* 0x0000003f0900728c */ /* 0x000fc6000bf05300 */
[----:B------:R-:W-:Y:S02]  /*13c0*/  ULDC.64 UR8, c[0x0][0xa18] ;  /* 0x0002860000087ab9 */ /* 0x000fe40000000a00 */
[----:B------:R-:W-:Y:S01]  /*13d0*/  UISETP.NE.U32.AND UP1, UPT, UR8, URZ, UPT ;  /* 0x0000003f0800728c */ /* 0x000fe2000bf25070 */
[----:B------:R-:W-:-:S03]  /*13e0*/  PLOP3.LUT P0, PT, PT, PT, UP0, 0x80, 0x0 ;  /* 0x000000000000781c */ /* 0x000fc60003f0f008 */
[----:B------:R-:W-:-:S03]  /*13f0*/  UISETP.NE.AND.EX UP1, UPT, UR9, URZ, UPT, UP1 ;  /* 0x0000003f0900728c */ /* 0x000fc6000bf25310 */
[----:B------:R-:W-:Y:S02]  /*1400*/  @UP0 ULDC.64 UR8, c[0x0][0xa28] ;  /* 0x00028a0000080ab9 */ /* 0x000fe40000000a00 */
[----:B------:R-:W-:Y:S01]  /*1410*/  @UP0 UIMAD.WIDE UR8, UR6, 0x4, UR8 ;  /* 0x00000004060808a5 */ /* 0x000fe2000f8e0208 */
[----:B------:R-:W-:-:S05]  /*1420*/  PLOP3.LUT P2, PT, PT, PT, UP1, 0x80, 0x0 ;  /* 0x000000000000781c */ /* 0x000fca0003f4f018 */
[----:B------:R-:W-:Y:S01]  /*1430*/  @UP1 ULDC.64 UR10, c[0x0][0xa18] ;  /* 0x00028600000a1ab9 */ /* 0x000fe20000000a00 */
[----:B0---4-:R-:W-:Y:S02]  /*1440*/  IMAD.U32 R4, RZ, RZ, UR8 ;  /* 0x00000008ff047e24 */ /* 0x011fe4000f8e00ff */
[----:B------:R-:W-:Y:S01]  /*1450*/  IMAD.U32 R5, RZ, RZ, UR9 ;  /* 0x00000009ff057e24 */ /* 0x000fe2000f8e00ff */
[----:B------:R-:W-:Y:S02]  /*1460*/  @UP1 UIMAD.WIDE UR8, UR6, 0x4, UR10 ;  /* 0x00000004060818a5 */ /* 0x000fe4000f8e020a */
[----:B------:R-:W-:Y:S02]  /*1470*/  ULOP3.LUT UR4, UR7, 0xff000000, URZ, 0xc0, !UPT ;  /* 0xff00000007047892 */ /* 0x000fe4000f8ec03f */
[----:B--2---:R-:W2:Y:S01]  /*1480*/  @P0 LDG.E R4, desc[UR40][R4.64] ;  /* 0x0000002804040981 */ /* 0x004ea2000c1e1900 */
[----:B------:R-:W-:Y:S01]  /*1490*/  ULDC.64 UR10, c[0x0][0xa20] ;  /* 0x00028800000a7ab9 */ /* 0x000fe20000000a00 */
[----:B-1----:R-:W-:-:S02]  /*14a0*/  IMAD.U32 R6, RZ, RZ, UR8 ;  /* 0x00000008ff067e24 */ /* 0x002fc4000f8e00ff */
[----:B------:R-:W-:Y:S01]  /*14b0*/  IMAD.U32 R7, RZ, RZ, UR9 ;  /* 0x00000009ff077e24 */ /* 0x000fe2000f8e00ff */
[----:B------:R-:W-:-:S04]  /*14c0*/  ULDC.64 UR8, c[0x0][0x418] ;  /* 0x0001060000087ab9 */ /* 0x000fc80000000a00 */
[----:B---3--:R-:W3:Y:S01]  /*14d0*/  @P2 LDG.E R6, desc[UR40][R6.64] ;  /* 0x0000002806062981 */ /* 0x008ee2000c1e1900 */
[----:B------:R-:W-:Y:S01]  /*14e0*/  UISETP.NE.U32.AND UP0, UPT, UR8, URZ, UPT ;  /* 0x0000003f0800728c */ /* 0x000fe2000bf05070 */
[----:B------:R-:W-:Y:S01]  /*14f0*/  ISETP.NE.U32.AND P1, PT, RZ, UR10, PT ;  /* 0x0000000aff007c0c */ /* 0x000fe2000bf25070 */
[----:B------:R-:W-:Y:S02]  /*1500*/  ULOP3.LUT UR45, UR7, 0xff0000, URZ, 0xc0, !UPT ;  /* 0x00ff0000072d7892 */ /* 0x000fe4000f8ec03f */
[----:B------:R-:W-:Y:S01]  /*1510*/  UISETP.NE.AND.EX UP0, UPT, UR9, URZ, UPT, UP0 ;  /* 0x0000003f0900728c */ /* 0x000fe2000bf05300 */
[----:B------:R-:W-:Y:S01]  /*1520*/  ISETP.NE.AND.EX P1, PT, RZ, UR11, PT, P1 ;  /* 0x0000000bff007c0c */ /* 0x000fe2000bf25310 */
[----:B------:R-:W-:Y:S01]  /*1530*/  ULDC UR8, c[0x0][0x424] ;  /* 0x0001090000087ab9 */ /* 0x000fe20000000800 */
[----:B------:R-:W-:Y:S02]  /*1540*/  USHF.R.U32.HI UR4, URZ, 0x8, UR4 ;  /* 0x000000083f047899 */ /* 0x000fe40008011604 */
[----:B------:R-:W-:Y:S01]  /*1550*/  USEL UR8, UR8, 0x1, UP0 ;  /* 0x0000000108087887 */ /* 0x000fe20008000000 */
[----:B------:R-:W-:Y:S01]  /*1560*/  ULDC UR9, c[0x0][0x2f0] ;  /* 0x0000bc0000097ab9 */ /* 0x000fe20000000800 */
[----:B------:R-:W-:Y:S01]  /*1570*/  UMOV UR49, URZ ;  /* 0x0000003f00317c82 */ /* 0x000fe20008000000 */
[----:B------:R-:W-:Y:S01]  /*1580*/  ULEA.HI UR45, UR45, UR4, URZ, 0x10 ;  /* 0x000000042d2d7291 */ /* 0x000fe2000f8f803f */
[----:B------:R-:W-:Y:S01]  /*1590*/  ULDC UR51, c[0x0][0x288] ;  /* 0x0000a20000337ab9 */ /* 0x000fe20000000800 */
[----:B------:R-:W-:-:S02]  /*15a0*/  UIMAD UR4, UR8, UR9, URZ ;  /* 0x00000009080472a4 */ /* 0x000fc4000f8e023f */
[----:B------:R-:W-:Y:S01]  /*15b0*/  ULOP3.LUT UR44, UR7, 0xffff, URZ, 0xc0, !UPT ;  /* 0x0000ffff072c7892 */ /* 0x000fe2000f8ec03f */
[----:B--2---:R-:W-:Y:S02]  /*15c0*/  @P0 R2UR UR49, R4 ;  /* 0x00000000043102ca */ /* 0x004fe400000e0000 */
        /* <DEDUP_REMOVED lines=15> */
.L_x_5315:
[----:B------:R-:W-:Y:S01]  /*16c0*/  UMOV UR43, UR6 ;  /* 0x00000006002b7c82 */ /* 0x000fe20008000000 */
[----:B------:R-:W-:Y:S05]  /*16d0*/  @!P1 BRA `(.L_x_5316) ;  /* 0x00000000001c9947 */ /* 0x000fea0003800000 */
[----:B------:R-:W-:Y:S02]  /*16e0*/  ULDC.64 UR8, c[0x0][0xa20] ;  /* 0x0002880000087ab9 */ /* 0x000fe40000000a00 */
[----:B------:R-:W-:-:S06]  /*16f0*/  UIMAD.WIDE UR6, UR6, 0x4, UR8 ;  /* 0x00000004060678a5 */ /* 0x000fcc000f8e0208 */
[----:B------:R-:W-:Y:S02]  /*1700*/  IMAD.U32 R4, RZ, RZ, UR6 ;  /* 0x00000006ff047e24 */ /* 0x000fe4000f8e00ff */
[----:B------:R-:W-:-:S05]  /*1710*/  IMAD.U32 R5, RZ, RZ, UR7 ;  /* 0x00000007ff057e24 */ /* 0x000fca000f8e00ff */
[----:B------:R-:W2:Y:S02]  /*1720*/  LDG.E R4, desc[UR40][R4.64] ;  /* 0x0000002804047981 */ /* 0x000ea4000c1e1900 */
[----:B--2---:R-:W-:Y:S01]  /*1730*/  R2UR UR4, R4 ;  /* 0x00000000040472ca */ /* 0x004fe200000e0000 */
[----:B------:R-:W-:-:S14]  /*1740*/  BRA `(.L_x_5317) ;  /* 0x0000000000347947 */ /* 0x000fdc0003800000 */
.L_x_5316:
        /* <DEDUP_REMOVED lines=13> */
.L_x_5317:
[----:B------:R-:W-:Y:S02]  /*1820*/  UISETP.NE.AND UP0, UPT, UR47, 0x1, UPT ;  /* 0x000000012f00788c */ /* 0x000fe4000bf05270 */
[----:B------:R-:W-:Y:S02]  /*1830*/  UIADD3 UR49, UR4, -UR49, URZ ;  /* 0x8000003104317290 */ /* 0x000fe4000fffe03f */
[----:B------:R-:W-:Y:S02]  /*1840*/  USHF.L.U32 UR42, UR5, 0x6, URZ ;  /* 0x00000006052a7899 */ /* 0x000fe4000800063f */
[----:B------:R-:W-:Y:S01]  /*1850*/  UIADD3 UR4, UR49, 0x3f, URZ ;  /* 0x0000003f31047890 */ /* 0x000fe2000fffe03f */
[----:B------:R-:W-:-:S03]  /*1860*/  PLOP3.LUT P0, PT, PT, PT, UP0, 0x80, 0x0 ;  /* 0x000000000000781c */ /* 0x000fc60003f0f008 */
[----:B------:R-:W-:-:S04]  /*1870*/  USHF.R.S32.HI UR6, URZ, 0x1f, UR4 ;  /* 0x0000001f3f067899 */ /* 0x000fc80008011404 */
[----:B------:R-:W-:-:S04]  /*1880*/  ULEA.HI UR6, UR6, UR4, URZ, 0x6 ;  /* 0x0000000406067291 */ /* 0x000fc8000f8f303f */
[----:B------:R-:W-:Y:S02]  /*1890*/  USHF.R.S32.HI UR6, URZ, 0x6, UR6 ;  /* 0x000000063f067899 */ /* 0x000fe40008011406 */
[----:B------:R-:W-:Y:S10]  /*18a0*/  @!P0 BRA `(.L_x_5318) ;  /* 0x0000002400108947 */ /* 0x000ff40003800000 */
[----:B------:R-:W-:Y:S01]  /*18b0*/  ULDC UR4, c[0x0][0x448] ;  /* 0x0001120000047ab9 */ /* 0x000fe20000000800 */
[----:B------:R-:W-:Y:S02]  /*18c0*/  UIADD3 UR7, UR42, 0x3f, URZ ;  /* 0x0000003f2a077890 */ /* 0x000fe4000fffe03f */
[----:B------:R-:W-:Y:S02]  /*18d0*/  UISETP.NE.AND UP0, UPT, UR4, 0x1, UPT ;  /* 0x000000010400788c */ /* 0x000fe4000bf05270 */
[----:B------:R-:W-:Y:S01]  /*18e0*/  UIADD3 UR10, UR49, 0x1, -UR51 ;  /* 0x00000001310a7890 */ /* 0x000fe2000fffe833 */
[----:B------:R-:W-:Y:S02]  /*18f0*/  ULDC.64 UR4, c[0x0][0x9e0] ;  /* 0x0002780000047ab9 */ /* 0x000fe40000000a00 */
[----:B------:R-:W-:-:S06]  /*1900*/  UISETP.GE.AND UP1, UPT, UR5, 0x1, UPT ;  /* 0x000000010500788c */ /* 0x000fcc000bf26270 */
        /* <DEDUP_REMOVED lines=18> */
.L_x_5320:
[----:B------:R-:W-:-:S11]  /*1a30*/  UISETP.NE.AND UP1, UPT, UR5, 0x1, UPT ;  /* 0x000000010500788c */ /* 0x000fd6000bf25270 */
[----:B------:R-:W-:Y:S02]  /*1a40*/  @UP1 ULDC.64 UR10, c[0x0][0x9e8] ;  /* 0x00027a00000a1ab9 */ /* 0x000fe40000000a00 */
[----:B------:R-:W-:-:S04]  /*1a50*/  UIMAD.WIDE.U32 UR8, UR7, UR10, URZ ;  /* 0x0000000a070872a5 */ /* 0x000fc8000f8e003f */
[----:B------:R-:W-:-:S12]  /*1a60*/  @UP1 USHF.R.U32.HI UR7, URZ, UR11, UR9 ;  /* 0x0000000b3f071299 */ /* 0x000fd80008011609 */
.L_x_5321:
[----:B------:R-:W-:-:S04]  /*1a70*/  UIMAD UR7, UR7, UR5, UR5 ;  /* 0x00000005070772a4 */ /* 0x000fc8000f8e0205 */
[----:B------:R-:W-:-:S04]  /*1a80*/  UISETP.LT.AND UP1, UPT, UR4, UR7, UPT ;  /* 0x000000070400728c */ /* 0x000fc8000bf21270 */
[----:B------:R-:W-:-:S12]  /*1a90*/  USEL UR4, UR4, UR7, UP1 ;  /* 0x0000000704047287 */ /* 0x000fd80008800000 */
.L_x_5319:
[----:B------:R-:W-:Y:S01]  /*1aa0*/  UIADD3 UR4, UR4, 0x3f, URZ ;  /* 0x0000003f04047890 */ /* 0x000fe2000fffe03f */
[----:B------:R-:W-:Y:S01]  /*1ab0*/  @UP0 ULDC UR8, c[0x0][0x44c] ;  /* 0x0001130000080ab9 */ /* 0x000fe20000000800 */
[----:B------:R-:W-:Y:S02]  /*1ac0*/  @UP0 ULDC UR10, c[0x0][0x450] ;  /* 0x00011400000a0ab9 */ /* 0x000fe40000000800 */
[----:B------:R-:W-:Y:S02]  /*1ad0*/  USHF.R.S32.HI UR7, URZ, 0x1f, UR4 ;  /* 0x0000001f3f077899 */ /* 0x000fe40008011404 */
[----:B------:R-:W-:Y:S02]  /*1ae0*/  UIMAD.WIDE.U32 UR8, UR42, UR8, URZ ;  /* 0x000000082a0872a5 */ /* 0x000fe4000f8e003f */
[----:B------:R-:W-:-:S03]  /*1af0*/  ULEA.HI UR7, UR7, UR4, URZ, 0x6 ;  /* 0x0000000407077291 */ /* 0x000fc6000f8f303f */
[----:B------:R-:W-:Y:S01]  /*1b00*/  UMOV UR4, UR42 ;  /* 0x0000002a00047c82 */ /* 0x000fe20008000000 */
[----:B------:R-:W-:Y:S02]  /*1b10*/  @UP0 USHF.R.U32.HI UR4, URZ, UR10, UR9 ;  /* 0x0000000a3f040299 */ /* 0x000fe40008011609 */
[----:B------:R-:W-:Y:S02]  /*1b20*/  USHF.R.S32.HI UR7, URZ, 0x6, UR7 ;  /* 0x000000063f077899 */ /* 0x000fe40008011407 */
[----:B------:R-:W-:Y:S02]  /*1b30*/  UIADD3 UR49, UR4, UR49, -UR51 ;  /* 0x0000003104317290 */ /* 0x000fe4000fffe833 */
        /* <DEDUP_REMOVED lines=15> */
.L_x_5323:
[----:B------:R-:W-:-:S11]  /*1c30*/  UISETP.NE.AND UP0, UPT, UR5, 0x1, UPT ;  /* 0x000000010500788c */ /* 0x000fd6000bf05270 */
[----:B------:R-:W-:Y:S02]  /*1c40*/  @UP0 ULDC.64 UR10, c[0x0][0x9e8] ;  /* 0x00027a00000a0ab9 */ /* 0x000fe40000000a00 */
[----:B------:R-:W-:-:S04]  /*1c50*/  UIMAD.WIDE.U32 UR6, UR49, UR10, URZ ;  /* 0x0000000a310672a5 */ /* 0x000fc8000f8e003f */
[----:B------:R-:W-:-:S12]  /*1c60*/  @UP0 USHF.R.U32.HI UR49, URZ, UR11, UR7 ;  /* 0x0000000b3f310299 */ /* 0x000fd80008011607 */
.L_x_5324:
[----:B------:R-:W-:-:S04]  /*1c70*/  UIMAD UR5, UR49, UR5, URZ ;  /* 0x00000005310572a4 */ /* 0x000fc8000f8e023f */
[----:B------:R-:W-:-:S04]  /*1c80*/  UISETP.LT.AND UP0, UPT, UR4, UR5, UPT ;  /* 0x000000050400728c */ /* 0x000fc8000bf01270 */
[----:B------:R-:W-:-:S12]  /*1c90*/  USEL UR4, UR4, UR5, !UP0 ;  /* 0x0000000504047287 */ /* 0x000fd8000c000000 */
.L_x_5322:
[----:B------:R-:W-:Y:S02]  /*1ca0*/  USHF.R.S32.HI UR5, URZ, 0x1f, UR4 ;  /* 0x0000001f3f057899 */ /* 0x000fe40008011404 */
[----:B------:R-:W-:Y:S02]  /*1cb0*/  ULOP3.LUT UR20, UR45, 0xff, URZ, 0xc0, !UPT ;  /* 0x000000ff2d147892 */ /* 0x000fe4000f8ec03f */
[----:B------:R-:W-:-:S03]  /*1cc0*/  ULEA.HI UR5, UR5, UR4, URZ, 0x6 ;  /* 0x0000000405057291 */ /* 0x000fc6000f8f303f */
[----:B------:R-:W-:Y:S01]  /*1cd0*/  UMOV UR4, URZ ;  /* 0x0000003f00047c82 */ /* 0x000fe20008000000 */
[----:B------:R-:W-:-:S04]  /*1ce0*/  USHF.R.S32.HI UR5, URZ, 0x6, UR5 ;  /* 0x000000063f057899 */ /* 0x000fc80008011405 */
[----:B------:R-:W-:-:S04]  /*1cf0*/  UISETP.LT.AND UP0, UPT, URZ, UR5, UPT ;  /* 0x000000053f00728c */ /* 0x000fc8000bf01270 */
[----:B------:R-:W-:-:S04]  /*1d00*/  USEL UR10, URZ, UR5, !UP0 ;  /* 0x000000053f0a7287 */ /* 0x000fc8000c000000 */
[----:B------:R-:W-:-:S06]  /*1d10*/  UISETP.GT.AND UP0, UPT, UR9, UR10, UPT ;  /* 0x0000000a0900728c */ /* 0x000fcc000bf04270 */
[----:B------:R-:W-:-:S13]  /*1d20*/  PLOP3.LUT P0, PT, PT, PT, UP0, 0x80, 0x0 ;  /* 0x000000000000781c */ /* 0x000fda0003f0f008 */
[----:B------:R-:W-:Y:S05]  /*1d30*/  @!P0 BRA `(.L_x_5325) ;  /* 0x0000000000948947 */ /* 0x000fea0003800000 */
[----:B------:R-:W-:-:S04]  /*1d40*/  USHF.R.U32.HI UR11, URZ, 0x10, UR45 ;  /* 0x000000103f0b7899 */ /* 0x000fc8000801162d */
[----:B------:R-:W-:-:S11]  /*1d50*/  UISETP.NE.AND UP0, UPT, UR11, URZ, UPT ;  /* 0x0000003f0b00728c */ /* 0x000fd6000bf05270 */
[----:B------:R-:W-:Y:S02]  /*1d60*/  @!UP0 ULDC UR11, c[0x0][0x9f0] ;  /* 0x00027c00000b8ab9 */ /* 0x000fe40000000800 */
        /* <DEDUP_REMOVED lines=9> */
[----:B------:R-:W-:-:S05]  /*1e00*/  IABS R5, R5 ;  /* 0x0000000500057213 */ /* 0x000fca0000000000 */
[----:B------:R-:W0:Y:S01]  /*1e10*/  I2F.RP R0, UR12 ;  /* 0x0000000c00007d06 */ /* 0x000e220008209400 */
[----:B------:R-:W-:-:S05]  /*1e20*/  IMAD.MOV.U32 R4, RZ, RZ, R5 ;  /* 0x000000ffff047224 */ /* 0x000fca00078e0005 */
[----:B------:R-:W-:Y:S02]  /*1e30*/  R2UR UR8, R4 ;  /* 0x00000000040872ca */ /* 0x000fe400000e0000 */
        /* <DEDUP_REMOVED lines=21> */
.L_x_5325:
[----:B------:R-:W-:Y:S01]  /*1f90*/  UIMAD UR20, UR20, UR4, UR10 ;  /* 0x00000004141472a4 */ /* 0x000fe2000f8e020a */
[----:B------:R-:W-:Y:S01]  /*1fa0*/  IMAD.U32 R0, RZ, RZ, UR9 ;  /* 0x00000009ff007e24 */ /* 0x000fe2000f8e00ff */
[----:B------:R-:W-:Y:S01]  /*1fb0*/  PLOP3.LUT P0, PT, PT, PT, PT, 0x80, 0x0 ;  /* 0x000000000000781c */ /* 0x000fe20003f0f070 */
[----:B------:R-:W-:Y:S01]  /*1fc0*/  IMAD.U32 R3, RZ, RZ, UR4 ;  /* 0x00000004ff037e24 */ /* 0x000fe2000f8e00ff */
[----:B------:R-:W-:Y:S01]  /*1fd0*/  CS2R R150, SRZ ;  /* 0x0000000000967805 */ /* 0x000fe2000001ff00 */
[----:B------:R-:W-:Y:S01]  /*1fe0*/  IMAD.MOV.U32 R12, RZ, RZ, RZ ;  /* 0x000000ffff0c7224 */ /* 0x000fe200078e00ff */
[----:B------:R-:W-:Y:S02]  /*1ff0*/  CS2R R148, SRZ ;  /* 0x0000000000947805 */ /* 0x000fe4000001ff00 */
[----:B------:R-:W-:Y:S02]  /*2000*/  CS2R R146, SRZ ;  /* 0x0000000000927805 */ /* 0x000fe4000001ff00 */
[----:B------:R-:W-:Y:S01]  /*2010*/  VIADDMNMX R0, R3, UR20, R0, PT ;  /* 0x0000001403007c46 */ /* 0x000fe2000b800100 */
[----:B------:R-:W-:Y:S01]  /*2020*/  IMAD.MOV.U32 R3, RZ, RZ, RZ ;  /* 0x000000ffff037224 */ /* 0x000fe200078e00ff */
[----:B------:R-:W-:-:S02]  /*2030*/  CS2R R144, SRZ ;  /* 0x0000000000907805 */ /* 0x000fc4000001ff00 */
[----:B------:R-:W-:Y:S02]  /*2040*/  CS2R R142, SRZ ;  /* 0x00000000008e7805 */ /* 0x000fe4000001ff00 */
[----:B------:R-:W-:Y:S02]  /*2050*/  R2UR UR22, R0 ;  /* 0x00000000001672ca */ /* 0x000fe400000e0000 */
        /* <DEDUP_REMOVED lines=12> */
[----:B------:R-:W-:Y:S01]  /*2120*/  UISETP.GT.AND UP0, UPT, UR22, UR20, UPT ;  /* 0x000000141600728c */ /* 0x000fe2000bf04270 */
[----:B------:R-:W-:Y:S02]  /*2130*/  CS2R R116, SRZ ;  /* 0x0000000000747805 */ /* 0x000fe4000001ff00 */
[----:B------:R-:W-:Y:S02]  /*2140*/  CS2R R114, SRZ ;  /* 0x0000000000727805 */ /* 0x000fe4000001ff00 */
[----:B------:R-:W-:Y:S02]  /*2150*/  CS2R R112, SRZ ;  /* 0x0000000000707805 */ /* 0x000fe4000001ff00 */
[----:B------:R-:W-:-:S02]  /*2160*/  CS2R R110, SRZ ;  /* 0x00000000006e7805 */ /* 0x000fc4000001ff00 */
[----:B------:R-:W-:Y:S02]  /*2170*/  CS2R R108, SRZ ;  /* 0x00000000006c7805 */ /* 0x000fe4000001ff00 */
[----:B------:R-:W-:Y:S02]  /*2180*/  PLOP3.LUT P1, PT, PT, PT, UP0, 0x80, 0x0 ;  /* 0x000000000000781c */ /* 0x000fe40003f2f008 */
        /* <DEDUP_REMOVED lines=44> */
[----:B------:R-:W-:Y:S02]  /*2450*/  ISETP.NE.AND P0, PT, RZ, UR47, PT ;  /* 0x0000002fff007c0c */ /* 0x000fe4000bf05270 */
[----:B0-----:R-:W-:Y:S01]  /*2460*/  R2UR UR4, R0 ;  /* 0x00000000000472ca */ /* 0x001fe200000e0000 */
[----:B------:R-:W-:-:S05]  /*2470*/  IMAD.MOV.U32 R0, RZ, RZ, 0x1 ;  /* 0x00000001ff007424 */ /* 0x000fca00078e00ff */
[----:B------:R-:W-:-:S04]  /*2480*/  SEL R0, R0, 0x2, !P0 ;  /* 0x0000000200007807 */ /* 0x000fc80004000000 */
[----:B------:R-:W-:-:S03]  /*2490*/  LOP3.LUT R0, R0, 0x1, RZ, 0xfc, !PT ;  /* 0x0000000100007812 */ /* 0x000fc600078efcff */
[----:B------:R-:W-:Y:S01]  /*24a0*/  ULEA.HI UR5, UR4, UR4, URZ, 0x1 ;  /* 0x0000000404057291 */ /* 0x000fe2000f8f083f */
[----:B------:R-:W-:-:S03]  /*24b0*/  ISETP.NE.AND P0, PT, R0, 0x3, PT ;  /* 0x000000030000780c */ /* 0x000fc60003f05270 */
        /* <DEDUP_REMOVED lines=9> */
.L_x_5327:
[----:B------:R-:W-:Y:S01]  /*2550*/  ULEA UR23, UR37, UR46, 0x3 ;  /* 0x0000002e25177291 */ /* 0x000fe2000f8e183f */
[----:B------:R-:W-:-:S05]  /*2560*/  IMAD.U32 R0, RZ, RZ, UR38 ;  /* 0x00000026ff007e24 */ /* 0x000fca000f8e00ff */
[----:B------:R-:W-:-:S04]  /*2570*/  SHF.L.U32 R0, R0, 0x1f, RZ ;  /* 0x0000001f00007819 */ /* 0x000fc800000006ff */
[----:B------:R-:W0:Y:S02]  /*2580*/  SYNCS.PHASECHK.TRANS64.TRYWAIT P1, [UR23+0x28c50], R0 ;  /* 0x028c5000ff0075a7 */ /* 0x000e240008020157 */
[----:B0-----:R-:W-:Y:S05]  /*2590*/  @!P1 BRA `(.L_x_5328) ;  /* 0x0000018c004c9947 */ /* 0x001fea0003800000 */
.L_x_5578:
        /* <DEDUP_REMOVED lines=9> */
[----:B------:R-:W-:-:S02]  /*2630*/  UIADD3 UR6, UR18, 0x80, URZ ;  /* 0x0000008012067890 */ /* 0x000fc4000fffe03f */
[----:B------:R-:W-:Y:S01]  /*2640*/  ULOP3.LUT UR16, UR4, 0x10000, URZ, 0xfc, !UPT ;  /* 0x0001000004107892 */ /* 0x000fe2000f8efc3f */
[----:B------:R-:W-:Y:S01]  /*2650*/  UMOV UR7, 0x40000040 ;  /* 0x4000004000077882 */ /* 0x000fe20000000000 */
[----:B------:R-:W-:Y:S02]  /*2660*/  UMOV UR5, 0x40000040 ;  /* 0x4000004000057882 */ /* 0x000fe40000000000 */
[----:B------:R-:W-:Y:S02]  /*2670*/  UIADD3 UR4, UR16, 0x2, URZ ;  /* 0x0000000210047890 */ /* 0x000fe4000fffe03f */
[----:B------:R-:W-:Y:S02]  /*2680*/  UIADD3 UR10, UR18, 0x100, URZ ;  /* 0x00000100120a7890 */ /* 0x000fe4000fffe03f */
[----:B------:R-:W-:Y:S01]  /*2690*/  UIADD3 UR8, UR16, 0x4, URZ ;  /* 0x0000000410087890 */ /* 0x000fe2000fffe03f */
[----:B------:R-:W-:Y:S01]  /*26a0*/  UMOV UR11, 0x40000040 ;  /* 0x40000040000b7882 */ /* 0x000fe20000000000 */
[----:B------:R-:W-:Y:S01]  /*26b0*/  WARPGROUP.ARRIVE ;  /* 0x00000000000079c5 */ /* 0x000fe20000000000 */
[----:B------:R-:W-:Y:S01]  /*26c0*/  UMOV UR9, 0x40000040 ;  /* 0x4000004000097882 */ /* 0x000fe20000000000 */
[----:B------:R-:W-:-:S02]  /*26d0*/  UIADD3 UR14, UR18, 0x180, URZ ;  /* 0x00000180120e7890 */ /* 0x000fc4000fffe03f */
[----:B------:R-:W-:Y:S02]  /*26e0*/  UIADD3 UR12, UR16, 0x6, URZ ;  /* 0x00000006100c7890 */ /* 0x000fe4000fffe03f */
[----:B------:R-:W-:Y:S01]  /*26f0*/  HGMMA.64x256x16.F32 R24, gdesc[UR16].tnspB, RZ, !UPT, gsb0 ;  /* 0x43e00000101879f0 */ /* 0x000fe2000c0008ff */
[----:B------:R-:W-:Y:S01]  /*2700*/  UMOV UR15, 0x40000040 ;  /* 0x40000040000f7882 */ /* 0x000fe20000000000 */
        /* <DEDUP_REMOVED lines=9> */
[----:B------:R-:W-:-:S06]  /*27a0*/  UISETP.GE.AND UP0, UPT, UR6, UR20, UPT ;  /* 0x000000140600728c */ /* 0x000fcc000bf06270 */
[----:B------:R-:W-:Y:S01]  /*27b0*/  PLOP3.LUT P1, PT, PT, PT, UP0, 0x80, 0x0 ;  /* 0x000000000000781c */ /* 0x000fe20003f2f008 */
        /* <DEDUP_REMOVED lines=12> */
.L_x_5334:
[----:B------:R-:W-:Y:S01]  /*2880*/  BAR.SYNC.DEFER_BLOCKING 0xe, 0x100 ;  /* 0x0384000000007b1d */ /* 0x000fe20000010000 */
[----:B------:R-:W-:Y:S01]  /*2890*/  IMAD.U32 R3, RZ, RZ, UR37 ;  /* 0x00000025ff037e24 */ /* 0x000fe2000f8e00ff */
[----:B------:R-:W-:-:S03]  /*28a0*/  UIADD3 UR37, UR37, 0x1, URZ ;  /* 0x0000000125257890 */ /* 0x000fc6000fffe03f */
[----:B01----:R-:W-:Y:S01]  /*28b0*/  IMAD R0, R3, 0x40, R16 ;  /* 0x0000004003007824 */ /* 0x003fe200078e0210 */
[----:B------:R-:W-:Y:S01]  /*28c0*/  UISETP.NE.AND UP0, UPT, UR37, 0x2, UPT ;  /* 0x000000022500788c */ /* 0x000fe2000bf05270 */
[----:B------:R-:W-:Y:S01]  /*28d0*/  UMOV UR6, UR22 ;  /* 0x0000001600067c82 */ /* 0x000fe20008000000 */
[----:B------:R-:W-:Y:S02]  /*28e0*/  UIADD3 UR22, UR22, -0x1, URZ ;  /* 0xffffffff16167890 */ /* 0x000fe4000fffe03f */
[----:B------:R-:W-:Y:S01]  /*28f0*/  LEA R0, R0, UR46, 0x2 ;  /* 0x0000002e00007c11 */ /* 0x000fe2000f8e10ff */
[----:B------:R-:W-:Y:S02]  /*2900*/  UISETP.GT.AND UP1, UPT, UR6, UR20, UPT ;  /* 0x000000140600728c */ /* 0x000fe4000bf24270 */
[----:B------:R-:W-:Y:S02]  /*2910*/  USEL UR6, URZ, 0x1, UP0 ;  /* 0x000000013f067887 */ /* 0x000fe40008000000 */
[----:B------:R-:W-:-:S02]  /*2920*/  USEL UR37, UR37, URZ, UP0 ;  /* 0x0000003f25257287 */ /* 0x000fc40008000000 */
        /* <DEDUP_REMOVED lines=133> */
.L_x_5330:
[----:B------:R-:W-:Y:S01]  /*3180*/  ULEA UR23, UR37, UR46, 0x3 ;  /* 0x0000002e25177291 */ /* 0x000fe2000f8e183f */
[----:B------:R-:W-:-:S05]  /*3190*/  IMAD.U32 R0, RZ, RZ, UR38 ;  /* 0x00000026ff007e24 */ /* 0x000fca000f8e00ff */
[----:B------:R-:W-:-:S04]  /*31a0*/  SHF.L.U32 R0, R0, 0x1f, RZ ;  /* 0x0000001f00007819 */ /* 0x000fc800000006ff */
[----:B------:R0:W1:Y:S01]  /*31b0*/  SYNCS.PHASECHK.TRANS64.TRYWAIT P1, [UR23+0x28c50], R0 ;  /* 0x028c5000ff0075a7 */ /* 0x0000620008020157 */
[----:B------:R-:W-:Y:S05]  /*31c0*/  @!P0 BRA `(.L_x_5331) ;  /* 0x0000000000048947 */ /* 0x000fea0003800000 */
[----:B------:R-:W-:Y:S01]  /*31d0*/  BPT.TRAP 0x1 ;  /* 0x000000040000795c */ /* 0x000fe20000300000 */
.L_x_5331:
[----:B-1----:R-:W-:Y:S05]  /*31e0*/  @P1 BRA `(.L_x_5332) ;  /* 0x0000000000081947 */ /* 0x002fea0003800000 */
[----:B------:R-:W1:Y:S02]  /*31f0*/  SYNCS.PHASECHK.TRANS64.TRYWAIT P1, [UR23+0x28c50], R0 ;  /* 0x028c5000ff0075a7 */ /* 0x000e640008020157 */
[----:B-1----:R-:W-:Y:S05]  /*3200*/  @!P1 BRA `(.L_x_5333) ;  /* 0x0000018000489947 */ /* 0x002fea0003800000 */
.L_x_5332:
[----:B------:R-:W-:Y:S01]  /*3210*/  ULEA UR18, UR37, UR21, 0xc ;  /* 0x0000001525127291 */ /* 0x000fe2000f8e603f */
[----:B------:R-:W-:Y:S01]  /*3220*/  WARPGROUP.ARRIVE ;  /* 0x00000000000079c5 */ /* 0x000fe20000000000 */
[----:B------:R-:W-:Y:S01]  /*3230*/  UMOV UR19, 0x40000040 ;  /* 0x4000004000137882 */ /* 0x000fe20000000000 */
[----:B------:R-:W-:Y:S01]  /*3240*/  UMOV UR7, 0x40000040 ;  /* 0x4000004000077882 */ /* 0x000fe20000000000 */
[----:B------:R-:W-:Y:S01]  /*3250*/  UIADD3 UR6, UR18, 0x80, URZ ;  /* 0x0000008012067890 */ /* 0x000fe2000fffe03f */
[----:B01----:R-:W-:Y:S01]  /*3260*/  IMAD.U32 R0, RZ, RZ, UR23 ;  /* 0x00000017ff007e24 */ /* 0x003fe2000f8e00ff */
[----:B------:R-:W-:Y:S01]  /*3270*/  UIADD3 UR10, UR18, 0x100, URZ ;  /* 0x00000100120a7890 */ /* 0x000fe2000fffe03f */
[----:B------:R-:W-:Y:S01]  /*3280*/  PLOP3.LUT P1, PT, PT, PT, UP1, 0x80, 0x0 ;  /* 0x000000000000781c */ /* 0x000fe20003f2f018 */
[----:B------:R-:W-:Y:S01]  /*3290*/  UMOV UR11, 0x40000040 ;  /* 0x40000040000b7882 */ /* 0x000fe20000000000 */
        /* <DEDUP_REMOVED lines=21> */
.L_x_5329:
[----:B------:R-:W-:Y:S01]  /*33f0*/  BAR.SYNC.DEFER_BLOCKING 0xe, 0x100 ;  /* 0x0384000000007b1d */ /* 0x000fe20000010000 */
[----:B------:R-:W-:Y:S01]  /*3400*/  IMAD.U32 R3, RZ, RZ, UR37 ;  /* 0x00000025ff037e24 */ /* 0x000fe2000f8e00ff */
[----:B------:R-:W-:Y:S01]  /*3410*/  UIADD3 UR37, UR37, 0x1, URZ ;  /* 0x0000000125257890 */ /* 0x000fe2000fffe03f */
[----:B------:R-:W-:Y:S01]  /*3420*/  PLOP3.LUT P0, PT, PT, PT, PT, 0x8, 0x0 ;  /* 0x000000000000781c */ /* 0x000fe20003f0e170 */
[----:B------:R-:W-:Y:S02]  /*3430*/  IMAD.MOV.U32 R12, RZ, RZ, RZ ;  /* 0x000000ffff0c7224 */ /* 0x000fe400078e00ff */
[----:B01----:R-:W-:Y:S01]  /*3440*/  IMAD R0, R3, 0x40, R16 ;  /* 0x0000004003007824 */ /* 0x003fe200078e0210 */
        /* <DEDUP_REMOVED lines=138> */
.L_x_5318:
        /* <DEDUP_REMOVED lines=24> */
.L_x_5336:
[----:B------:R-:W-:-:S11]  /*3e70*/  UISETP.NE.AND UP1, UPT, UR5, 0x1, UPT ;  /* 0x000000010500788c */ /* 0x000fd6000bf25270 */
[----:B------:R-:W-:Y:S02]  /*3e80*/  @UP1 ULDC.64 UR10, c[0x0][0x9e8] ;  /* 0x00027a00000a1ab9 */ /* 0x000fe40000000a00 */
[----:B------:R-:W-:-:S04]  /*3e90*/  UIMAD.WIDE.U32 UR8, UR7, UR10, URZ ;  /* 0x0000000a070872a5 */ /* 0x000fc8000f8e003f */
[----:B------:R-:W-:-:S12]  /*3ea0*/  @UP1 USHF.R.U32.HI UR7, URZ, UR11, UR9 ;  /* 0x0000000b3f071299 */ /* 0x000fd80008011609 */
.L_x_5337:
[----:B------:R-:W-:-:S04]  /*3eb0*/  UIMAD UR7, UR7, UR5, UR5 ;  /* 0x00000005070772a4 */ /* 0x000fc8000f8e0205 */
[----:B------:R-:W-:-:S04]  /*3ec0*/  UISETP.LT.AND UP1, UPT, UR4, UR7, UPT ;  /* 0x000000070400728c */ /* 0x000fc8000bf21270 */
[----:B------:R-:W-:-:S12]  /*3ed0*/  USEL UR4, UR4, UR7, UP1 ;  /* 0x0000000704047287 */ /* 0x000fd80008800000 */
.L_x_5335:
[----:B------:R-:W-:Y:S01]  /*3ee0*/  UIADD3 UR4, UR4, 0x3f, URZ ;  /* 0x0000003f04047890 */ /* 0x000fe2000fffe03f */
[----:B------:R-:W-:Y:S01]  /*3ef0*/  @UP0 ULDC UR8, c[0x0][0x44c] ;  /* 0x0001130000080ab9 */ /* 0x000fe20000000800 */
[----:B------:R-:W-:Y:S02]  /*3f00*/  @UP0 ULDC UR10, c[0x0][0x450] ;  /* 0x00011400000a0ab9 */ /* 0x000fe40000000800 */
[----:B------:R-:W-:Y:S02]  /*3f10*/  USHF.R.S32.HI UR7, URZ, 0x1f, UR4 ;  /* 0x0000001f3f077899 */ /* 0x000fe40008011404 */
[----:B------:R-:W-:Y:S02]  /*3f20*/  UIMAD.WIDE.U32 UR8, UR42, UR8, URZ ;  /* 0x000000082a0872a5 */ /* 0x000fe4000f8e003f */
[----:B------:R-:W-:-:S03]  /*3f30*/  ULEA.HI UR7, UR7, UR4, URZ, 0x6 ;  /* 0x0000000407077291 */ /* 0x000fc6000f8f303f */
[----:B------:R-:W-:Y:S01]  /*3f40*/  UMOV UR4, UR42 ;  /* 0x0000002a00047c82 */ /* 0x000fe20008000000 */
[----:B------:R-:W-:Y:S02]  /*3f50*/  USHF.R.S32.HI UR7, URZ, 0x6, UR7 ;  /* 0x000000063f077899 */ /* 0x000fe40008011407 */
[----:B------:R-:W-:Y:S02]  /*3f60*/  @UP0 USHF.R.U32.HI UR4, URZ, UR10, UR9 ;  /* 0x0000000a3f040299 */ /* 0x000fe40008011609 */
[----:B------:R-:W-:Y:S02]  /*3f70*/  UISETP.LT.AND UP0, UPT, UR6, UR7, UPT ;  /* 0x000000070600728c */ /* 0x000fe4000bf01270 */
[----:B------:R-:W-:Y:S01]  /*3f80*/  UIADD3 UR4, UR4, UR49, -UR51 ;  /* 0x0000003104047290 */ /* 0x000fe2000fffe833 */
        /* <DEDUP_REMOVED lines=14> */
.L_x_5339:
[----:B------:R-:W-:-:S11]  /*4070*/  UISETP.NE.AND UP0, UPT, UR5, 0x1, UPT ;  /* 0x000000010500788c */ /* 0x000fd6000bf05270 */
[----:B------:R-:W-:Y:S02]  /*4080*/  @UP0 ULDC.64 UR10, c[0x0][0x9e8] ;  /* 0x00027a00000a0ab9 */ /* 0x000fe40000000a00 */
[----:B------:R-:W-:-:S04]  /*4090*/  UIMAD.WIDE.U32 UR8, UR4, UR10, URZ ;  /* 0x0000000a040872a5 */ /* 0x000fc8000f8e003f */
[----:B------:R-:W-:-:S12]  /*40a0*/  @UP0 USHF.R.U32.HI UR4, URZ, UR11, UR9 ;  /* 0x0000000b3f040299 */ /* 0x000fd80008011609 */
.L_x_5340:
[----:B------:R-:W-:-:S04]  /*40b0*/  UIMAD UR4, UR4, UR5, URZ ;  /* 0x00000005040472a4 */ /* 0x000fc8000f8e023f */
[----:B------:R-:W-:-:S04]  /*40c0*/  UISETP.LT.AND UP0, UPT, UR7, UR4, UPT ;  /* 0x000000040700728c */ /* 0x000fc8000bf01270 */
[----:B------:R-:W-:-:S12]  /*40d0*/  USEL UR7, UR7, UR4, !UP0 ;  /* 0x0000000407077287 */ /* 0x000fd8000c000000 */
.L_x_5338:
[----:B------:R-:W-:Y:S02]  /*40e0*/  USHF.R.S32.HI UR4, URZ, 0x1f, UR7 ;  /* 0x0000001f3f047899 */ /* 0x000fe40008011407 */
[----:B------:R-:W-:Y:S02]  /*40f0*/  ULOP3.LUT UR10, UR45, 0xff, URZ, 0xc0, !UPT ;  /* 0x000000ff2d0a7892 */ /* 0x000fe4000f8ec03f */
[----:B------:R-:W-:-:S04]  /*4100*/  ULEA.HI UR4, UR4, UR7, URZ, 0x6 ;  /* 0x0000000704047291 */ /* 0x000fc8000f8f303f */
[----:B------:R-:W-:-:S04]  /*4110*/  USHF.R.S32.HI UR4, URZ, 0x6, UR4 ;  /* 0x000000063f047899 */ /* 0x000fc80008011404 */
[----:B------:R-:W-:-:S04]  /*4120*/  UISETP.LT.AND UP0, UPT, URZ, UR4, UPT ;  /* 0x000000043f00728c */ /* 0x000fc8000bf01270 */
[----:B------:R-:W-:-:S03]  /*4130*/  USEL UR48, URZ, UR4, !UP0 ;  /* 0x000000043f307287 */ /* 0x000fc6000c000000 */
[----:B------:R-:W-:Y:S01]  /*4140*/  UMOV UR4, URZ ;  /* 0x0000003f00047c82 */ /* 0x000fe20008000000 */
        /* <DEDUP_REMOVED lines=40> */
.L_x_5341:
        /* <DEDUP_REMOVED lines=12> */
[----:B------:R-:W-:Y:S02]  /*4490*/  ISETP.GT.AND P1, PT, R168, UR48, PT ;  /* 0x00000030a8007c0c */ /* 0x000fe4000bf24270 */
        /* <DEDUP_REMOVED lines=90> */
.L_x_5342:
[----:B------:R-:W-:Y:S01]  /*4a40*/  ULEA.HI UR4, UR39, UR39, URZ, 0x1 ;  /* 0x0000002727047291 */ /* 0x000fe2000f8f083f */
[----:B------:R-:W-:Y:S01]  /*4a50*/  IMAD.MOV.U32 R3, RZ, RZ, 0x1 ;  /* 0x00000001ff037424 */ /* 0x000fe200078e00ff */
[----:B------:R-:W-:Y:S02]  /*4a60*/  ISETP.NE.AND P0, PT, RZ, UR47, PT ;  /* 0x0000002fff007c0c */ /* 0x000fe4000bf05270 */
[----:B------:R-:W-:Y:S02]  /*4a70*/  ULOP3.LUT UR4, UR4, 0xfffffffe, URZ, 0xc0, !UPT ;  /* 0xfffffffe04047892 */ /* 0x000fe4000f8ec03f */
[----:B------:R-:W-:Y:S02]  /*4a80*/  SEL R3, R3, 0x2, !P0 ;  /* 0x0000000203037807 */ /* 0x000fe40004000000 */
[----:B------:R-:W-:Y:S02]  /*4a90*/  UIADD3 UR4, UR39, -UR4, URZ ;  /* 0x8000000427047290 */ /* 0x000fe4000fffe03f */
[----:B------:R-:W-:-:S04]  /*4aa0*/  LOP3.LUT R3, R3, 0x1, RZ, 0xfc, !PT ;  /* 0x0000000103037812 */ /* 0x000fc800078efcff */
[----:B------:R-:W-:Y:S01]  /*4ab0*/  IMAD.U32 R0, RZ, RZ, UR4 ;  /* 0x00000004ff007e24 */ /* 0x000fe2000f8e00ff */
[----:B------:R-:W-:-:S04]  /*4ac0*/  ISETP.NE.AND P0, PT, R3, 0x3, PT ;  /* 0x000000030300780c */ /* 0x000fc80003f05270 */
[----:B------:R-:W-:-:S04]  /*4ad0*/  SHF.L.U32 R0, R0, 0x1f, RZ ;  /* 0x0000001f00007819 */ /* 0x000fc800000006ff */
[----:B------:R-:W0:Y:S02]  /*4ae0*/  SYNCS.PHASECHK.TRANS64.TRYWAIT P1, [UR46+0x28c00], R0 ;  /* 0x028c0000ff0075a7 */ /* 0x000e24000802016e */
[----:B0-----:R-:W-:Y:S05]  /*4af0*/  @!P1 BRA `(.L_x_5343) ;  /* 0x0000016800249947 */ /* 0x001fea0003800000 */
.L_x_5579:
[----:B------:R-:W-:Y:S05]  /*4b00*/  @!P0 BRA `(.L_x_5344) ;  /* 0x0000000000048947 */ /* 0x000fea0003800000 */
[----:B------:R-:W-:Y:S01]  /*4b10*/  BPT.TRAP 0x1 ;  /* 0x000000040000795c */ /* 0x000fe20000300000 */
.L_x_5344:
[----:B------:R-:W-:Y:S02]  /*4b20*/  IMAD.U32 R7, RZ, RZ, UR37 ;  /* 0x00000025ff077e24 */ /* 0x000fe4000f8e00ff */
[----:B------:R-:W-:-:S03]  /*4b30*/  IMAD.U32 R8, RZ, RZ, UR38 ;  /* 0x00000026ff087e24 */ /* 0x000fc6000f8e00ff */
[----:B------:R-:W-:Y:S02]  /*4b40*/  LEA R7, R7, UR46, 0x3 ;  /* 0x0000002e07077c11 */ /* 0x000fe4000f8e18ff */
[----:B------:R-:W-:-:S04]  /*4b50*/  SHF.L.U32 R8, R8, 0x1f, RZ ;  /* 0x0000001f08087819 */ /* 0x000fc800000006ff */
[----:B------:R1:W2:Y:S01]  /*4b60*/  SYNCS.PHASECHK.TRANS64.TRYWAIT P1, [R7+URZ+0x28c30], R8 ;  /* 0x028c3008070075a7 */ /* 0x0002a2000802017f */
[----:B------:R-:W-:Y:S05]  /*4b70*/  @!P0 BRA `(.L_x_5345) ;  /* 0x0000000000048947 */ /* 0x000fea0003800000 */
[----:B------:R-:W-:Y:S01]  /*4b80*/  BPT.TRAP 0x1 ;  /* 0x000000040000795c */ /* 0x000fe20000300000 */
.L_x_5345:
[----:B--2---:R-:W-:Y:S05]  /*4b90*/  @P1 BRA `(.L_x_5346) ;  /* 0x0000000000081947 */ /* 0x004fea0003800000 */
[----:B------:R-:W2:Y:S02]  /*4ba0*/  SYNCS.PHASECHK.TRANS64.TRYWAIT P1, [R7+URZ+0x28c30], R8 ;  /* 0x028c3008070075a7 */ /* 0x000ea4000802017f */
[----:B--2---:R-:W-:Y:S05]  /*4bb0*/  @!P1 BRA `(.L_x_5347) ;  /* 0x00000168000c9947 */ /* 0x004fea0003800000 */
.L_x_5346:
        /* <DEDUP_REMOVED lines=15> */
[----:B------:R-:W-:Y:S01]  /*4cb0*/  VIADD R4, R186, UR42 ;  /* 0x0000002aba047c36 */ /* 0x000fe20008000000 */
[----:B------:R-:W-:Y:S01]  /*4cc0*/  UMOV UR7, 0x40000040 ;  /* 0x4000004000077882 */ /* 0x000fe20000000000 */
[----:B------:R-:W-:Y:S01]  /*4cd0*/  UMOV UR5, 0x40000040 ;  /* 0x4000004000057882 */ /* 0x000fe20000000000 */
[----:B------:R-:W-:Y:S01]  /*4ce0*/  ULOP3.LUT UR4, UR4, 0x3fff, URZ, 0xc0, !UPT ;  /* 0x00003fff04047892 */ /* 0x000fe2000f8ec03f */
[----:B------:R-:W-:Y:S01]  /*4cf0*/  IMAD.MOV.U32 R5, RZ, RZ, R4 ;  /* 0x000000ffff057224 */ /* 0x000fe200078e0004 */
[----:B------:R-:W-:Y:S01]  /*4d00*/  UMOV UR11, 0x40000040 ;  /* 0x40000040000b7882 */ /* 0x000fe20000000000 */
[----:B------:R-:W-:Y:S01]  /*4d10*/  UMOV UR9, 0x40000040 ;  /* 0x4000004000097882 */ /* 0x000fe20000000000 */
[----:B------:R-:W-:Y:S01]  /*4d20*/  ULEA UR18, UR37, UR18, 0x9 ;  /* 0x0000001225127291 */ /* 0x000fe2000f8e483f */
[----:B------:R-:W-:Y:S01]  /*4d30*/  IMAD.MOV.U32 R9, RZ, RZ, -0x40 ;  /* 0xffffffc0ff097424 */ /* 0x000fe200078e00ff */
[----:B------:R-:W-:-:S02]  /*4d40*/  ULOP3.LUT UR16, UR4, 0x10000, URZ, 0xfc, !UPT ;  /* 0x0001000004107892 */ /* 0x000fc4000f8efc3f */
[----:B------:R-:W-:Y:S01]  /*4d50*/  UIADD3 UR6, UR18, 0x2, URZ ;  /* 0x0000000212067890 */ /* 0x000fe2000fffe03f */
[----:B------:R-:W-:Y:S01]  /*4d60*/  IMAD R9, R168, R9, 0x41 ;  /* 0x00000041a8097424 */ /* 0x000fe200078e0209 */
[----:B------:R-:W-:Y:S02]  /*4d70*/  UIADD3 UR4, UR16, 0x2, URZ ;  /* 0x0000000210047890 */ /* 0x000fe4000fffe03f */
[----:B------:R-:W-:Y:S02]  /*4d80*/  UIADD3 UR10, UR18, 0x4, URZ ;  /* 0x00000004120a7890 */ /* 0x000fe4000fffe03f */
[----:B------:R-:W-:Y:S02]  /*4d90*/  UIADD3 UR8, UR16, 0x4, URZ ;  /* 0x0000000410087890 */ /* 0x000fe4000fffe03f */
[----:B------:R-:W-:Y:S01]  /*4da0*/  HGMMA.64x64x16.F32 R24, gdesc[UR16], RZ, !UPT, gsb0 ;  /* 0x00e00000101879f0 */ /* 0x000fe2000c0008ff */
[----:B------:R-:W-:Y:S02]  /*4db0*/  UIADD3 UR14, UR18, 0x6, URZ ;  /* 0x00000006120e7890 */ /* 0x000fe4000fffe03f */
[----:B------:R-:W-:Y:S01]  /*4dc0*/  UIADD3 UR12, UR16, 0x6, URZ ;  /* 0x00000006100c7890 */ /* 0x000fe2000fffe03f */
[----:B------:R-:W-:Y:S01]  /*4dd0*/  UMOV UR15, 0x40000040 ;  /* 0x40000040000f7882 */ /* 0x000fe20000000000 */
[----:B------:R-:W-:Y:S01]  /*4de0*/  UMOV UR13, 0x40000040 ;  /* 0x40000040000d7882 */ /* 0x000fe20000000000 */
[----:B------:R-:W-:-:S02]  /*4df0*/  ULDC UR20, c[0x0][0x9dc] ;  /* 0x0002770000147ab9 */ /* 0x000fc40000000800 */
[----:B------:R-:W-:Y:S01]  /*4e00*/  ULOP3.LUT UR20, URZ, UR20, URZ, 0x33, !UPT ;  /* 0x000000143f147292 */ /* 0x000fe2000f8e333f */
[----:B------:R-:W-:Y:S02]  /*4e10*/  WARPGROUP.DEPBAR.LE gsb0, 0x0 ;  /* 0x00008000000079c5 */ /* 0x000fe40000010000 */
[----:B------:R-:W-:-:S06]  /*4e20*/  WARPGROUP.ARRIVE ;  /* 0x00000000000079c5 */ /* 0x000fcc0000000000 */
[----:B------:R-:W-:Y:S01]  /*4e30*/  HGMMA.64x64x16.F32 R24, gdesc[UR4], R24, gsb0 ;  /* 0x00e00000041879f0 */ /* 0x000fe20008000818 */
[----:B------:R-:W-:Y:S01]  /*4e40*/  ULDC UR7, c[0x0][0x448] ;  /* 0x0001120000077ab9 */ /* 0x000fe20000000800 */
[----:B------:R-:W-:Y:S01]  /*4e50*/  ULDC UR6, c[0x0][0x9d8] ;  /* 0x0002760000067ab9 */ /* 0x000fe20000000800 */
[----:B------:R-:W-:-:S06]  /*4e60*/  UISETP.NE.AND UP0, UPT, UR7, 0x1, UPT ;  /* 0x000000010700788c */ /* 0x000fcc000bf05270 */
[----:B------:R-:W-:Y:S02]  /*4e70*/  PLOP3.LUT P2, PT, PT, PT, UP0, 0x80, 0x0 ;  /* 0x000000000000781c */ /* 0x000fe40003f4f008 */
[----:B------:R-:W-:-:S03]  /*4e80*/  PLOP3.LUT P3, PT, PT, PT, UP0, 0x80, 0x0 ;  /* 0x000000000000781c */ /* 0x000fc60003f6f008 */
[----:B------:R-:W-:-:S08]  /*4e90*/  @UP0 ULDC UR7, c[0x0][0x44c] ;  /* 0x0001130000070ab9 */ /* 0x000fd00000000800 */
[----:B------:R-:W-:Y:S01]  /*4ea0*/  @P2 IMAD.HI.U32 R6, R4, UR7, RZ ;  /* 0x0000000704062c27 */ /* 0x000fe2000f8e00ff */
[----:B------:R-:W-:-:S03]  /*4eb0*/  @UP0 ULDC UR7, c[0x0][0x450] ;  /* 0x0001140000070ab9 */ /* 0x000fc60000000800 */
[----:B------:R-:W-:Y:S01]  /*4ec0*/  @!P1 VIADD R4, R7, 0x28c40 ;  /* 0x00028c4007049836 */ /* 0x000fe20000000000 */
[----:B------:R-:W-:-:S04]  /*4ed0*/  @P3 SHF.R.U32.HI R5, RZ, UR7, R6 ;  /* 0x00000007ff053c19 */ /* 0x000fc80008011606 */
[----:B------:R-:W-:Y:S01]  /*4ee0*/  @!P1 PRMT R4, RZ, 0x654, R4 ;  /* 0x00000654ff049816 */ /* 0x000fe20000000004 */
[----:B------:R-:W-:Y:S02]  /*4ef0*/  WARPGROUP.DEPBAR.LE gsb0, 0x0 ;  /* 0x00008000000079c5 */ /* 0x000fe40000010000 */
[----:B------:R-:W-:-:S06]  /*4f00*/  WARPGROUP.ARRIVE ;  /* 0x00000000000079c5 */ /* 0x000fcc0000000000 */
[----:B------:R-:W-:Y:S03]  /*4f10*/  HGMMA.64x64x16.F32 R24, gdesc[UR8], R24, gsb0 ;  /* 0x00e00000081879f0 */ /* 0x000fe60008000818 */
[----:B------:R-:W-:Y:S02]  /*4f20*/  WARPGROUP.DEPBAR.LE gsb0, 0x0 ;  /* 0x00008000000079c5 */ /* 0x000fe40000010000 */
[----:B------:R-:W-:-:S06]  /*4f30*/  WARPGROUP.ARRIVE ;  /* 0x00000000000079c5 */ /* 0x000fcc0000000000 */
[----:B------:R-:W-:Y:S01]  /*4f40*/  HGMMA.64x64x16.F32 R24, gdesc[UR12], R24, gsb0 ;  /* 0x00e000000c1879f0 */ /* 0x000fe20008000818 */
[----:B------:R-:W-:Y:S02]  /*4f50*/  ULDC.64 UR14, c[0x0][0x9e0] ;  /* 0x00027800000e7ab9 */ /* 0x000fe40000000a00 */
[----:B------:R-:W-:-:S06]  /*4f60*/  UISETP.GE.AND UP1, UPT, UR15, 0x1, UPT ;  /* 0x000000010f00788c */ /* 0x000fcc000bf26270 */
[----:B------:R-:W-:Y:S01]  /*4f70*/  PLOP3.LUT P2, PT, PT, PT, UP1, 0x40, 0x0 ;  /* 0x000000000000781c */ /* 0x000fe20003f4e818 */
[----:B------:R-:W-:Y:S02]  /*4f80*/  WARPGROUP.DEPBAR.LE gsb0, 0x0 ;  /* 0x00008000000079c5 */ /* 0x000fe40000010000 */
[----:B------:R-:W-:Y:S01]  /*4f90*/  FMUL.FTZ R38, R38, UR6 ;  /* 0x0000000626267c20 */ /* 0x000fe20008410000 */
[----:B------:R-:W-:Y:S01]  /*4fa0*/  FMUL.FTZ R24, R24, UR6 ;  /* 0x0000000618187c20 */ /* 0x000fe20008410000 */
[----:B------:R-:W-:Y:S01]  /*4fb0*/  FMUL.FTZ R25, R25, UR6 ;  /* 0x0000000619197c20 */ /* 0x000fe20008410000 */
[----:B------:R-:W-:Y:S01]  /*4fc0*/  FMUL.FTZ R3, R26, UR6 ;  /* 0x000000061a037c20 */ /* 0x000fe20008410000 */
[----:B------:R0:W3:Y:S01]  /*4fd0*/  MUFU.TANH R14, R38 ;  /* 0x00000026000e7308 */ /* 0x0000e20000002400 */
        /* <DEDUP_REMOVED lines=8> */
[----:B0-----:R-:W0:Y:S01]  /*5060*/  SHFL.IDX PT, R38, R5, RZ, 0x1c1f ;  /* 0x001c1fff05267589 */ /* 0x001e2200000e0000 */
        /* <DEDUP_REMOVED lines=17> */
[----:B------:R-:W0:Y:S01]  /*5180*/  MUFU.TANH R24, R24 ;  /* 0x0000001800187308 */ /* 0x000e220000002400 */
[----:B------:R-:W-:Y:S01]  /*5190*/  FMUL.FTZ R34, R34, UR6 ;  /* 0x0000000622227c20 */ /* 0x000fe20008410000 */
[----:B------:R-:W-:Y:S01]  /*51a0*/  FMUL.FTZ R27, R27, UR6 ;  /* 0x000000061b1b7c20 */ /* 0x000fe20008410000 */
[----:B------:R-:W-:Y:S01]  /*51b0*/  FMUL.FTZ R31, R31, UR6 ;  /* 0x000000061f1f7c20 */ /* 0x000fe20008410000 */
[----:B------:R-:W-:Y:S01]  /*51c0*/  LEA R26, R168, 0xffffffc0, 0x6 ;  /* 0xffffffc0a81a7811 */ /* 0x000fe200078e30ff */
[----:B------:R-:W-:Y:S01]  /*51d0*/  FMUL.FTZ R35, R35, UR6 ;  /* 0x0000000623237c20 */ /* 0x000fe20008410000 */
[----:B----4-:R-:W-:-:S02]  /*51e0*/  IADD3 R4, -R2, UR49, R9 ;  /* 0x0000003102047c10 */ /* 0x010fc4000fffe109 */
[----:B------:R-:W4:Y:S03]  /*51f0*/  MUFU.TANH R25, R25 ;  /* 0x0000001900197308 */ /* 0x000f260000002400 */
[----:B------:R-:W-:-:S05]  /*5200*/  VIADD R4, R4, -UR51 ;  /* 0x8000003304047c36 */ /* 0x000fca0008000000 */
        /* <DEDUP_REMOVED lines=27> */
[----:B-----5:R-:W-:-:S07]  /*53c0*/  VIADD R34, R4, UR14 ;  /* 0x0000000e04227c36 */ /* 0x020fce0008000000 */
[----:B------:R5:W2:Y:S01]  /*53d0*/  MUFU.TANH R11, R31 ;  /* 0x0000001f000b7308 */ /* 0x000aa20000002400 */
[----:B-1----:R-:W-:-:S07]  /*53e0*/  IADD3 R27, -R2, UR49, -R26 ;  /* 0x00000031021b7c10 */ /* 0x002fce000fffe91a */
[----:B------:R1:W2:Y:S01]  /*53f0*/  MUFU.TANH R13, R35 ;  /* 0x00000023000d7308 */ /* 0x0002a20000002400 */
[----:B-----5:R-:W-:Y:S01]  /*5400*/  VIADD R31, R4, UR20 ;  /* 0x00000014041f7c36 */ /* 0x020fe20008000000 */
[----:B0-----:R-:W-:-:S03]  /*5410*/  VIADDMNMX R4, R38, R34, R27, PT ;  /* 0x0000002226047246 */ /* 0x001fc6000380011b */
[----:B------:R-:W-:Y:S02]  /*5420*/  IMAD.IADD R6, R31, 0x1, R38 ;  /* 0x000000011f067824 */ /* 0x000fe400078e0226 */
[----:B-1----:R-:W-:Y:S01]  /*5430*/  VIADD R35, R9, 0xffffffff ;  /* 0xffffffff09237836 */ /* 0x002fe20000000000 */
[----:B---34-:R-:W-:Y:S06]  /*5440*/  @P2 BRA `(.L_x_5348) ;  /* 0x00000000005c2947 */ /* 0x018fec0003800000 */
[----:B------:R-:W-:Y:S01]  /*5450*/  IMAD.U32 R9, RZ, RZ, UR51 ;  /* 0x00000033ff097e24 */ /* 0x000fe2000f8e00ff */
[----:B------:R-:W-:Y:S04]  /*5460*/  BSSY B0, `(.L_x_5349) ;  /* 0x0000011000007945 */ /* 0x000fe80003800000 */
[----:B------:R-:W-:-:S04]  /*5470*/  IADD3 R9, -R9, UR49, R38 ;  /* 0x0000003109097c10 */ /* 0x000fc8000fffe126 */
        /* <DEDUP_REMOVED lines=10> */
.L_x_5350:
[----:B------:R-:W-:-:S06]  /*5520*/  UISETP.NE.AND UP2, UPT, UR15, 0x1, UPT ;  /* 0x000000010f00788c */ /* 0x000fcc000bf45270 */
[----:B------:R-:W-:-:S05]  /*5530*/  PLOP3.LUT P2, PT, PT, PT, UP2, 0x80, 0x0 ;  /* 0x000000000000781c */ /* 0x000fca0003f4f028 */
[----:B------:R-:W-:-:S08]  /*5540*/  @UP2 ULDC.64 UR6, c[0x0][0x9e8] ;  /* 0x00027a0000062ab9 */ /* 0x000fd00000000a00 */
[----:B------:R-:W-:-:S05]  /*5550*/  @P2 IMAD.HI.U32 R38, R9, UR6, RZ ;  /* 0x0000000609262c27 */ /* 0x000fca000f8e00ff */
[----:B------:R-:W-:-:S07]  /*5560*/  @P2 SHF.R.U32.HI R9, RZ, UR7, R38 ;  /* 0x00000007ff092c19 */ /* 0x000fce0008011626 */
.L_x_5351:
[----:B------:R-:W-:Y:S05]  /*5570*/  BSYNC B0 ;  /* 0x0000000000007941 */ /* 0x000fea0003800000 */
.L_x_5349:
[----:B------:R-:W-:-:S04]  /*5580*/  IMAD R9, R9, UR15, -R26 ;  /* 0x0000000f09097c24 */ /* 0x000fc8000f8e0a1a */
[----:B------:R-:W-:-:S05]  /*5590*/  IMAD.IADD R9, R9, 0x1, -R2 ;  /* 0x0000000109097824 */ /* 0x000fca00078e0a02 */
[----:B------:R-:W-:Y:S02]  /*55a0*/  VIMNMX R6, R6, R9, !PT ;  /* 0x0000000906067248 */ /* 0x000fe40007fe0100 */
[----:B------:R-:W-:-:S07]  /*55b0*/  VIADDMNMX R4, R9, UR15, R4, PT ;  /* 0x0000000f09047c46 */ /* 0x000fce000b800104 */
.L_x_5348:
[C---:B------:R-:W-:Y:S02]  /*55c0*/  ISETP.GE.AND P2, PT, R35.reuse, 0x2, PT ;  /* 0x000000022300780c */ /* 0x040fe40003f46270 */
[C---:B------:R-:W-:Y:S02]  /*55d0*/  ISETP.GE.AND P6, PT, R35.reuse, 0xa, PT ;  /* 0x0000000a2300780c */ /* 0x040fe40003fc6270 */
[----:B------:R-:W-:Y:S02]  /*55e0*/  ISETP.GT.AND P4, PT, R6, 0x1, !P2 ;  /* 0x000000010600780c */ /* 0x000fe40005784270 */
[----:B------:R-:W-:Y:S02]  /*55f0*/  ISETP.GE.AND P3, PT, R35, 0x9, PT ;  /* 0x000000092300780c */ /* 0x000fe40003f66270 */
[----:B------:R-:W-:Y:S02]  /*5600*/  ISETP.LT.OR P4, PT, R4, 0x2, P4 ;  /* 0x000000020400780c */ /* 0x000fe40002781670 */
[----:B------:R-:W-:-:S02]  /*5610*/  ISETP.GT.AND P5, PT, R6, 0x8, !P3 ;  /* 0x000000080600780c */ /* 0x000fc40005fa4270 */
[----:B------:R-:W-:Y:S02]  /*5620*/  FSEL R38, R25, -INF , !P4 ;  /* 0xff80000019267808 */ /* 0x000fe40006000000 */
[----:B------:R-:W-:Y:S02]  /*5630*/  ISETP.GT.AND P4, PT, R6, 0x9, !P6 ;  /* 0x000000090600780c */ /* 0x000fe40007784270 */
[----:B------:R-:W-:Y:S02]  /*5640*/  P2R R25, PR, RZ, 0x40 ;  /* 0x00000040ff197803 */ /* 0x000fe40000000000 */
        /* <DEDUP_REMOVED lines=68> */
[----:B------:R-:W-:Y:S02]  /*5a90*/  PLOP3.LUT P6, PT, PT, PT, UP1, 0x40, 0x0 ;  /* 0x000000000000781c */ /* 0x000fe40003fce818 */
[----:B0-----:R-:W-:Y:S01]  /*5aa0*/  VIADDMNMX R4, R24, R34, R27, PT ;  /* 0x0000002218047246 */ /* 0x001fe2000380011b */
[----:B------:R-:W-:-:S10]  /*5ab0*/  IMAD.IADD R6, R31, 0x1, R24 ;  /* 0x000000011f067824 */ /* 0x000fd400078e0218 */
[----:B------:R-:W-:Y:S05]  /*5ac0*/  @P6 BRA `(.L_x_5352) ;  /* 0x0000000000646947 */ /* 0x000fea0003800000 */
        /* <DEDUP_REMOVED lines=14> */
.L_x_5354:
[----:B------:R-:W-:-:S06]  /*5bb0*/  UISETP.NE.AND UP2, UPT, UR15, 0x1, UPT ;  /* 0x000000010f00788c */ /* 0x000fcc000bf45270 */
[----:B------:R-:W-:-:S05]  /*5bc0*/  PLOP3.LUT P6, PT, PT, PT, UP2, 0x80, 0x0 ;  /* 0x000000000000781c */ /* 0x000fca0003fcf028 */
[----:B------:R-:W-:-:S08]  /*5bd0*/  @UP2 ULDC.64 UR6, c[0x0][0x9e8] ;  /* 0x00027a0000062ab9 */ /* 0x000fd00000000a00 */
[----:B------:R-:W-:Y:S01]  /*5be0*/  @P6 IMAD.HI.U32 R24, R5, UR6, RZ ;  /* 0x0000000605186c27 */ /* 0x000fe2000f8e00ff */
[----:B------:R-:W-:-:S13]  /*5bf0*/  PLOP3.LUT P6, PT, PT, PT, UP2, 0x80, 0x0 ;  /* 0x000000000000781c */ /* 0x000fda0003fcf028 */
[----:B------:R-:W-:-:S07]  /*5c00*/  @P6 SHF.R.U32.HI R5, RZ, UR7, R24 ;  /* 0x00000007ff056c19 */ /* 0x000fce0008011618 */
.L_x_5355:
[----:B------:R-:W-:Y:S05]  /*5c10*/  BSYNC B0 ;  /* 0x0000000000007941 */ /* 0x000fea0003800000 */
.L_x_5353:
[----:B------:R-:W-:-:S04]  /*5c20*/  IMAD R5, R5, UR15, -R26 ;  /* 0x0000000f05057c24 */ /* 0x000fc8000f8e0a1a */
[----:B------:R-:W-:-:S05]  /*5c30*/  IMAD.IADD R5, R5, 0x1, -R2 ;  /* 0x0000000105057824 */ /* 0x000fca00078e0a02 */
[----:B------:R-:W-:Y:S02]  /*5c40*/  VIMNMX R6, R6, R5, !PT ;  /* 0x0000000506067248 */ /* 0x000fe40007fe0100 */
[----:B------:R-:W-:-:S07]  /*5c50*/  VIADDMNMX R4, R5, UR15, R4, PT ;  /* 0x0000000f05047c46 */ /* 0x000fce000b800104 */
.L_x_5352:
[----:B------:R-:W-:Y:S01]  /*5c60*/  BAR.SYNC.DEFER_BLOCKING 0xf, 0x100 ;  /* 0x03c4000000007b1d */ /* 0x000fe20000010000 */
[----:B------:R-:W-:Y:S02]  /*5c70*/  ISETP.GT.AND P2, PT, R6, 0x1, !P2 ;  /* 0x000000010600780c */ /* 0x000fe40005744270 */
[----:B------:R-:W-:Y:S02]  /*5c80*/  FMNMX.FTZ R5, R32, R38, !PT ;  /* 0x0000002620057209 */ /* 0x000fe40007810000 */
[----:B------:R-:W-:Y:S01]  /*5c90*/  ISETP.LT.OR P2, PT, R4, 0x2, P2 ;  /* 0x000000020400780c */ /* 0x000fe20001741670 */
[----:B------:R-:W-:Y:S01]  /*5ca0*/  ULDC UR10, c[0x0][0x988] ;  /* 0x00026200000a7ab9 */ /* 0x000fe20000000800 */
[----:B------:R-:W-:Y:S02]  /*5cb0*/  FMNMX.FTZ R5, R42, R5, !PT ;  /* 0x000000052a057209 */ /* 0x000fe40007810000 */
[----:B------:R-:W-:Y:S02]  /*5cc0*/  FSEL R10, R10, -INF , !P2 ;  /* 0xff8000000a0a7808 */ /* 0x000fe40005000000 */
[----:B------:R-:W-:-:S02]  /*5cd0*/  ISETP.NE.AND P2, PT, R25, RZ, PT ;  /* 0x000000ff1900720c */ /* 0x000fc40003f45270 */
[----:B------:R-:W-:Y:S02]  /*5ce0*/  FMNMX.FTZ R5, R56, R5, !PT ;  /* 0x0000000538057209 */ /* 0x000fe40007810000 */
[----:B------:R-:W-:Y:S02]  /*5cf0*/  ISETP.GT.AND P2, PT, R6, 0x9, !P2 ;  /* 0x000000090600780c */ /* 0x000fe40005744270 */
[----:B------:R-:W-:Y:S02]  /*5d00*/  FMNMX.FTZ R5, R58, R5, !PT ;  /* 0x000000053a057209 */ /* 0x000fe40007810000 */
[----:B------:R-:W-:Y:S02]  /*5d10*/  ISETP.LT.OR P2, PT, R4, 0xa, P2 ;  /* 0x0000000a0400780c */ /* 0x000fe40001741670 */
[----:B------:R-:W-:Y:S02]  /*5d20*/  FMNMX.FTZ R5, R60, R5, !PT ;  /* 0x000000053c057209 */ /* 0x000fe40007810000 */
[----:B--2---:R-:W-:-:S02]  /*5d30*/  FSEL R11, R11, -INF , !P2 ;  /* 0xff8000000b0b7808 */ /* 0x004fc40005000000 */
        /* <DEDUP_REMOVED lines=22> */
[C---:B------:R-:W-:Y:S02]  /*5ea0*/  ISETP.GT.AND P3, PT, R6.reuse, 0x8, !P3 ;  /* 0x000000080600780c */ /* 0x040fe40005f64270 */
[----:B------:R-:W-:-:S02]  /*5eb0*/  ISETP.GT.AND P2, PT, R6, 0x19, !P2 ;  /* 0x000000190600780c */ /* 0x000fc40005744270 */
[----:B------:R-:W-:Y:S02]  /*5ec0*/  FMNMX.FTZ R27, R72, R5, !PT ;  /* 0x00000005481b7209 */ /* 0x000fe40007810000 */
[C---:B------:R-:W-:Y:S02]  /*5ed0*/  ISETP.LT.OR P2, PT, R4.reuse, 0x1a, P2 ;  /* 0x0000001a0400780c */ /* 0x040fe40001741670 */
[----:B------:R-:W-:Y:S01]  /*5ee0*/  ISETP.LT.OR P3, PT, R4, 0x9, P3 ;  /* 0x000000090400780c */ /* 0x000fe20001f61670 */
[----:B------:R-:W0:Y:S01]  /*5ef0*/  SHFL.BFLY PT, R26, R27, 0x2, 0x1f ;  /* 0x0c401f001b1a7f89 */ /* 0x000e2200000e0000 */
[----:B------:R-:W-:Y:S02]  /*5f00*/  FSEL R15, R15, -INF , !P2 ;  /* 0xff8000000f0f7808 */ /* 0x000fe40005000000 */
[----:B------:R-:W-:Y:S02]  /*5f10*/  ISETP.NE.AND P2, PT, R37, RZ, PT ;  /* 0x000000ff2500720c */ /* 0x000fe40003f45270 */
[----:B------:R-:W-:-:S02]  /*5f20*/  ISETP.NE.AND P6, PT, R9, RZ, PT ;  /* 0x000000ff0900720c */ /* 0x000fc40003fc5270 */
[----:B------:R-:W-:Y:S02]  /*5f30*/  ISETP.GT.AND P2, PT, R6, 0x20, !P2 ;  /* 0x000000200600780c */ /* 0x000fe40005744270 */
[----:B------:R-:W-:Y:S02]  /*5f40*/  FSEL R9, R30, -INF , !P3 ;  /* 0xff8000001e097808 */ /* 0x000fe40005800000 */
[----:B------:R-:W-:Y:S02]  /*5f50*/  ISETP.LT.OR P2, PT, R4, 0x21, P2 ;  /* 0x000000210400780c */ /* 0x000fe40001741670 */
[----:B------:R-:W-:Y:S02]  /*5f60*/  ISETP.NE.AND P3, PT, R41, RZ, PT ;  /* 0x000000ff2900720c */ /* 0x000fe40003f65270 */
[----:B------:R-:W-:Y:S02]  /*5f70*/  FSEL R20, R20, -INF , !P2 ;  /* 0xff80000014147808 */ /* 0x000fe40005000000 */
[----:B------:R-:W-:-:S02]  /*5f80*/  ISETP.NE.AND P2, PT, R39, RZ, PT ;  /* 0x000000ff2700720c */ /* 0x000fc40003f45270 */
[C---:B------:R-:W-:Y:S02]  /*5f90*/  ISETP.GT.AND P4, PT, R6.reuse, 0x31, !P4 ;  /* 0x000000310600780c */ /* 0x040fe40006784270 */
[C---:B------:R-:W-:Y:S02]  /*5fa0*/  ISETP.GT.AND P2, PT, R6.reuse, 0x21, !P2 ;  /* 0x000000210600780c */ /* 0x040fe40005744270 */
[----:B------:R-:W-:Y:S02]  /*5fb0*/  ISETP.GT.AND P5, PT, R6, 0x38, !P5 ;  /* 0x000000380600780c */ /* 0x000fe40006fa4270 */
[----:B------:R-:W-:Y:S02]  /*5fc0*/  ISETP.LT.OR P2, PT, R4, 0x22, P2 ;  /* 0x000000220400780c */ /* 0x000fe40001741670 */
[----:B0-----:R-:W-:Y:S02]  /*5fd0*/  FMNMX.FTZ R28, R27, R26, !PT ;  /* 0x0000001a1b1c7209 */ /* 0x001fe40007810000 */
[----:B------:R-:W-:-:S02]  /*5fe0*/  FSEL R21, R21, -INF , !P2 ;  /* 0xff80000015157808 */ /* 0x000fc40005000000 */
[----:B------:R-:W-:Y:S01]  /*5ff0*/  ISETP.GT.AND P2, PT, R6, 0x28, !P3 ;  /* 0x000000280600780c */ /* 0x000fe20005f44270 */
[----:B------:R-:W0:Y:S01]  /*6000*/  SHFL.BFLY PT, R29, R28, 0x1, 0x1f ;  /* 0x0c201f001c1d7f89 */ /* 0x000e2200000e0000 */
[----:B------:R-:W-:Y:S02]  /*6010*/  ISETP.NE.AND P3, PT, R45, RZ, PT ;  /* 0x000000ff2d00720c */ /* 0x000fe40003f65270 */
[----:B------:R-:W-:Y:S02]  /*6020*/  ISETP.LT.OR P2, PT, R4, 0x29, P2 ;  /* 0x000000290400780c */ /* 0x000fe40001741670 */
[----:B------:R-:W-:Y:S02]  /*6030*/  ISETP.GT.AND P3, PT, R6, 0x30, !P3 ;  /* 0x000000300600780c */ /* 0x000fe40005f64270 */
[----:B------:R-:W-:Y:S02]  /*6040*/  FSEL R24, R46, -INF , !P2 ;  /* 0xff8000002e187808 */ /* 0x000fe40005000000 */
[----:B------:R-:W-:-:S02]  /*6050*/  ISETP.GT.AND P2, PT, R6, RZ, !P6 ;  /* 0x000000ff0600720c */ /* 0x000fc40007744270 */
[----:B------:R-:W-:Y:S02]  /*6060*/  ISETP.NE.AND P6, PT, R35, RZ, PT ;  /* 0x000000ff2300720c */ /* 0x000fe40003fc5270 */
[C---:B------:R-:W-:Y:S02]  /*6070*/  ISETP.LT.OR P2, PT, R4.reuse, 0x1, P2 ;  /* 0x000000010400780c */ /* 0x040fe40001741670 */
[----:B------:R-:W-:Y:S02]  /*6080*/  ISETP.LT.OR P3, PT, R4, 0x31, P3 ;  /* 0x000000310400780c */ /* 0x000fe40001f61670 */
[----:B------:R-:W-:Y:S02]  /*6090*/  FSEL R3, R3, -INF , !P2 ;  /* 0xff80000003037808 */ /* 0x000fe40005000000 */
[----:B------:R-:W-:Y:S02]  /*60a0*/  ISETP.NE.AND P2, PT, R43, RZ, PT ;  /* 0x000000ff2b00720c */ /* 0x000fe40003f45270 */
[----:B------:R-:W-:-:S02]  /*60b0*/  FMNMX.FTZ R26, R3, R10, !PT ;  /* 0x0000000a031a7209 */ /* 0x000fc40007810000 */
[----:B------:R-:W-:Y:S02]  /*60c0*/  ISETP.GT.AND P2, PT, R6, 0x29, !P2 ;  /* 0x000000290600780c */ /* 0x000fe40005744270 */
[----:B------:R-:W-:Y:S02]  /*60d0*/  FMNMX.FTZ R26, R9, R26, !PT ;  /* 0x0000001a091a7209 */ /* 0x000fe40007810000 */
[C---:B------:R-:W-:Y:S02]  /*60e0*/  ISETP.LT.OR P2, PT, R4.reuse, 0x2a, P2 ;  /* 0x0000002a0400780c */ /* 0x040fe40001741670 */
[----:B------:R-:W-:Y:S02]  /*60f0*/  FMNMX.FTZ R5, R11, R26, !PT ;  /* 0x0000001a0b057209 */ /* 0x000fe40007810000 */
[----:B------:R-:W-:Y:S02]  /*6100*/  ISETP.LT.OR P4, PT, R4, 0x32, P4 ;  /* 0x000000320400780c */ /* 0x000fe40002781670 */
[----:B------:R-:W-:-:S02]  /*6110*/  FMNMX.FTZ R26, R12, R5, !PT ;  /* 0x000000050c1a7209 */ /* 0x000fc40007810000 */
[----:B0-----:R-:W-:Y:S02]  /*6120*/  FMNMX.FTZ R5, R28, R29, !PT ;  /* 0x0000001d1c057209 */ /* 0x001fe40007810000 */
[----:B------:R-:W-:Y:S02]  /*6130*/  FMNMX.FTZ R25, R13, R26, !PT ;  /* 0x0000001a0d197209 */ /* 0x000fe40007810000 */
[----:B------:R-:W-:Y:S01]  /*6140*/  ISETP.LT.OR P5, PT, R4, 0x39, P5 ;  /* 0x000000390400780c */ /* 0x000fe20002fa1670 */
[----:B------:R-:W-:Y:S01]  /*6150*/  FMUL.FTZ R28, R5, UR10 ;  /* 0x0000000a051c7c20 */ /* 0x000fe20008410000 */
[----:B------:R-:W-:Y:S02]  /*6160*/  FMNMX.FTZ R26, R14, R25, !PT ;  /* 0x000000190e1a7209 */ /* 0x000fe40007810000 */
[----:B------:R-:W-:Y:S02]  /*6170*/  FSEL R25, R47, -INF , !P2 ;  /* 0xff8000002f197808 */ /* 0x000fe40005000000 */
[----:B------:R-:W-:-:S02]  /*6180*/  FMNMX.FTZ R27, R15, R26, !PT ;  /* 0x0000001a0f1b7209 */ /* 0x000fc40007810000 */
[----:B------:R-:W-:Y:S02]  /*6190*/  FSETP.NEU.FTZ.AND P2, PT, R5, -INF , PT ;  /* 0xff8000000500780b */ /* 0x000fe40003f5d000 */
[----:B------:R-:W-:Y:S02]  /*61a0*/  FMNMX.FTZ R26, R20, R27, !PT ;  /* 0x0000001b141a7209 */ /* 0x000fe40007810000 */
[----:B------:R-:W-:Y:S02]  /*61b0*/  FSEL R31, R28, RZ, P2 ;  /* 0x000000ff1c1f7208 */ /* 0x000fe40001000000 */
[----:B------:R-:W-:Y:S02]  /*61c0*/  FMNMX.FTZ R27, R21, R26, !PT ;  /* 0x0000001a151b7209 */ /* 0x000fe40007810000 */
[----:B------:R-:W-:Y:S01]  /*61d0*/  ISETP.GT.AND P2, PT, R6, 0x39, !P6 ;  /* 0x000000390600780c */ /* 0x000fe20007744270 */
[--C-:B------:R-:W-:Y:S01]  /*61e0*/  FFMA.FTZ R30, R32, UR10, -R31.reuse ;  /* 0x0000000a201e7c23 */ /* 0x100fe2000801081f */
[----:B------:R-:W-:Y:S01]  /*61f0*/  FMNMX.FTZ R6, R24, R27, !PT ;  /* 0x0000001b18067209 */ /* 0x000fe20007810000 */
[--C-:B------:R-:W-:Y:S01]  /*6200*/  FFMA.FTZ R34, R56, UR10, -R31.reuse ;  /* 0x0000000a38227c23 */ /* 0x100fe2000801081f */
[----:B------:R-:W-:Y:S01]  /*6210*/  FSEL R26, R50, -INF , !P3 ;  /* 0xff800000321a7808 */ /* 0x000fe20005800000 */
[----:B------:R0:W-:Y:S01]  /*6220*/  MUFU.EX2 R152, R30 ;  /* 0x0000001e00987308 */ /* 0x0001e20000000800 */
        /* <DEDUP_REMOVED lines=8> */
[----:B------:R-:W-:Y:S01]  /*62b0*/  FSEL R4, R54, -INF , !P5 ;  /* 0xff80000036047808 */ /* 0x000fe20006800000 */
[--C-:B0-----:R-:W-:Y:S01]  /*62c0*/  FFMA.FTZ R30, R42, UR10, -R31.reuse ;  /* 0x0000000a2a1e7c23 */ /* 0x101fe2000801081f */
[----:B------:R-:W-:Y:S01]  /*62d0*/  FMNMX.FTZ R29, R27, R6, !PT ;  /* 0x000000061b1d7209 */ /* 0x000fe20007810000 */
[--C-:B------:R-:W-:Y:S01]  /*62e0*/  FFMA.FTZ R42, R68, UR10, -R31.reuse ;  /* 0x0000000a442a7c23 */ /* 0x100fe2000801081f */
[----:B------:R-:W-:Y:S01]  /*62f0*/  FSEL R28, R55, -INF , !P2 ;  /* 0xff800000371c7808 */ /* 0x000fe20005000000 */
[--C-:B------:R-:W-:Y:S01]  /*6300*/  FFMA.FTZ R39, R64, UR10, -R31.reuse ;  /* 0x0000000a40277c23 */ /* 0x100fe2000801081f */
[----:B------:R-:W-:Y:S01]  /*6310*/  FMNMX.FTZ R29, R4, R29, !PT ;  /* 0x0000001d041d7209 */ /* 0x000fe20007810000 */
[----:B------:R-:W-:Y:S01]  /*6320*/  MUFU.EX2 R154, R30 ;  /* 0x0000001e009a7308 */ /* 0x000fe20000000800 */
[--C-:B-1----:R-:W-:Y:S01]  /*6330*/  FFMA.FTZ R34, R66, UR10, -R31.reuse ;  /* 0x0000000a42227c23 */ /* 0x102fe2000801081f */
[--C-:B------:R-:W-:Y:S01]  /*6340*/  FFMA.FTZ R40, R40, UR10, -R31.reuse ;  /* 0x0000000a28287c23 */ /* 0x100fe2000801081f */
[----:B------:R-:W-:Y:S01]  /*6350*/  FMNMX.FTZ R29, R28, R29, !PT ;  /* 0x0000001d1c1d7209 */ /* 0x000fe20007810000 */
[----:B------:R-:W-:-:S04]  /*6360*/  FFMA.FTZ R45, R70, UR10, -R31 ;  /* 0x0000000a462d7c23 */ /* 0x000fc8000801081f */
[----:B------:R-:W0:Y:S01]  /*6370*/  SHFL.BFLY PT, R6, R29, 0x2, 0x1f ;  /* 0x0c401f001d067f89 */ /* 0x000e2200000e0000 */
[----:B------:R-:W-:Y:S08]  /*6380*/  MUFU.EX2 R41, R34 ;  /* 0x0000002200297308 */ /* 0x000ff00000000800 */
[----:B------:R1:W-:Y:S08]  /*6390*/  MUFU.EX2 R33, R32 ;  /* 0x0000002000217308 */ /* 0x0003f00000000800 */
[----:B------:R-:W-:Y:S01]  /*63a0*/  MUFU.EX2 R36, R36 ;  /* 0x0000002400247308 */ /* 0x000fe20000000800 */
[----:B-1----:R-:W-:Y:S01]  /*63b0*/  FFMA.FTZ R32, R60, UR10, -R31 ;  /* 0x0000000a3c207c23 */ /* 0x002fe2000801081f */
[----:B0-----:R-:W-:-:S06]  /*63c0*/  FMNMX.FTZ R30, R29, R6, !PT ;  /* 0x000000061d1e7209 */ /* 0x001fcc0007810000 */
[----:B------:R-:W-:Y:S01]  /*63d0*/  MUFU.EX2 R43, R42 ;  /* 0x0000002a002b7308 */ /* 0x000fe20000000800 */
[----:B------:R-:W0:Y:S07]  /*63e0*/  SHFL.BFLY PT, R29, R30, 0x1, 0x1f ;  /* 0x0c201f001e1d7f89 */ /* 0x000e2e00000e0000 */
[----:B------:R1:W2:Y:S08]  /*63f0*/  MUFU.EX2 R37, R32 ;  /* 0x0000002000257308 */ /* 0x0002b00000000800 */
[----:B------:R-:W-:Y:S01]  /*6400*/  MUFU.EX2 R38, R38 ;  /* 0x0000002600267308 */ /* 0x000fe20000000800 */
[--C-:B-1----:R-:W-:Y:S01]  /*6410*/  FFMA.FTZ R32, R44, UR10, -R31.reuse ;  /* 0x0000000a2c207c23 */ /* 0x102fe2000801081f */
[----:B------:R-:W-:-:S06]  /*6420*/  FFMA.FTZ R44, R48, UR10, -R31 ;  /* 0x0000000a302c7c23 */ /* 0x000fcc000801081f */
[----:B------:R-:W1:Y:S01]  /*6430*/  MUFU.EX2 R39, R39 ;  /* 0x0000002700277308 */ /* 0x000e620000000800 */
[----:B--2---:R-:W-:Y:S02]  /*6440*/  F2FP.F16.F32.PACK_AB R156, R37, R36 ;  /* 0x00000024259c723e */ /* 0x004fe400000000ff */
[----:B0-----:R-:W-:Y:S01]  /*6450*/  FMNMX.FTZ R6, R30, R29, !PT ;  /* 0x0000001d1e067209 */ /* 0x001fe20007810000 */
[--C-:B------:R-:W-:Y:S01]  /*6460*/  FFMA.FTZ R29, R52, UR10, -R31.reuse ;  /* 0x0000000a341d7c23 */ /* 0x100fe2000801081f */
[----:B------:R-:W-:Y:S02]  /*6470*/  FFMA.FTZ R31, R72, UR10, -R31 ;  /* 0x0000000a481f7c23 */ /* 0x000fe4000801081f */
[C---:B------:R-:W-:Y:S01]  /*6480*/  FSETP.NEU.FTZ.AND P2, PT, R6.reuse, -INF , PT ;  /* 0xff8000000600780b */ /* 0x040fe20003f5d000 */
[----:B------:R-:W-:Y:S01]  /*6490*/  FMUL.FTZ R30, R6, UR10 ;  /* 0x0000000a061e7c20 */ /* 0x000fe20008410000 */
[----:B------:R-:W0:Y:S04]  /*64a0*/  MUFU.EX2 R40, R40 ;  /* 0x0000002800287308 */ /* 0x000e280000000800 */
[----:B------:R-:W-:-:S02]  /*64b0*/  FSEL R34, R30, RZ, P2 ;  /* 0x000000ff1e227208 */ /* 0x000fc40001000000 */
[----:B-1----:R-:W-:Y:S02]  /*64c0*/  F2FP.F16.F32.PACK_AB R158, R39, R38 ;  /* 0x00000026279e723e */ /* 0x002fe400000000ff */
        /* <DEDUP_REMOVED lines=18> */
[----:B------:R-:W-:Y:S01]  /*65f0*/  FFMA.FTZ R28, R28, UR10, -R34 ;  /* 0x0000000a1c1c7c23 */ /* 0x000fe20008010822 */
[----:B0-----:R-:W-:-:S05]  /*6600*/  F2FP.F16.F32.PACK_AB R160, R41, R40 ;  /* 0x0000002829a0723e */ /* 0x001fca00000000ff */
[----:B------:R-:W0:Y:S08]  /*6610*/  MUFU.EX2 R9, R9 ;  /* 0x0000000900097308 */ /* 0x000e300000000800 */
[----:B------:R2:W3:Y:S01]  /*6620*/  MUFU.EX2 R42, R11 ;  /* 0x0000000b002a7308 */ /* 0x0004e20000000800 */
[----:B-1----:R-:W-:Y:S01]  /*6630*/  FADD.FTZ R46, R3, R10 ;  /* 0x0000000a032e7221 */ /* 0x002fe20000010000 */
[----:B------:R-:W-:-:S06]  /*6640*/  F2FP.F16.F32.PACK_AB R153, R10, R3 ;  /* 0x000000030a99723e */ /* 0x000fcc00000000ff */
[----:B------:R-:W1:Y:S01]  /*6650*/  MUFU.EX2 R12, R12 ;  /* 0x0000000c000c7308 */ /* 0x000e620000000800 */
[----:B--2---:R-:W-:Y:S01]  /*6660*/  FADD.FTZ R11, R152, R33 ;  /* 0x00000021980b7221 */ /* 0x004fe20000010000 */
[----:B------:R-:W-:-:S03]  /*6670*/  F2FP.F16.F32.PACK_AB R152, R33, R152 ;  /* 0x000000982198723e */ /* 0x000fc600000000ff */
[----:B------:R-:W-:Y:S01]  /*6680*/  FADD.FTZ R48, R154, R11 ;  /* 0x0000000b9a307221 */ /* 0x000fe20000010000 */
[----:B0-----:R-:W-:Y:S01]  /*6690*/  FADD.FTZ R11, R9, R46 ;  /* 0x0000002e090b7221 */ /* 0x001fe20000010000 */
[C---:B------:R-:W-:Y:S01]  /*66a0*/  F2FP.F16.F32.PACK_AB R154, R35.reuse, R154 ;  /* 0x0000009a239a723e */ /* 0x040fe200000000ff */
[----:B------:R-:W0:Y:S01]  /*66b0*/  MUFU.EX2 R13, R13 ;  /* 0x0000000d000d7308 */ /* 0x000e220000000800 */
[----:B------:R-:W-:Y:S01]  /*66c0*/  FADD.FTZ R31, R35, R48 ;  /* 0x00000030231f7221 */ /* 0x000fe20000010000 */
[C---:B---3--:R-:W-:Y:S01]  /*66d0*/  FADD.FTZ R11, R42.reuse, R11 ;  /* 0x0000000b2a0b7221 */ /* 0x048fe20000010000 */
[----:B------:R-:W-:Y:S02]  /*66e0*/  F2FP.F16.F32.PACK_AB R155, R42, R9 ;  /* 0x000000092a9b723e */ /* 0x000fe400000000ff */
[----:B------:R-:W-:-:S03]  /*66f0*/  FADD.FTZ R46, R36, R31 ;  /* 0x0000001f242e7221 */ /* 0x000fc60000010000 */
[----:B------:R-:W2:Y:S01]  /*6700*/  MUFU.EX2 R14, R14 ;  /* 0x0000000e000e7308 */ /* 0x000ea20000000800 */
[----:B------:R-:W-:Y:S01]  /*6710*/  FADD.FTZ R31, R37, R46 ;  /* 0x0000002e251f7221 */ /* 0x000fe20000010000 */
[----:B-1----:R-:W-:Y:S01]  /*6720*/  FADD.FTZ R34, R12, R11 ;  /* 0x0000000b0c227221 */ /* 0x002fe20000010000 */
[----:B------:R1:W-:Y:S02]  /*6730*/  STSM.16.M88.4 [R19+0x26800], R152 ;  /* 0x0268009813007844 */ /* 0x0003e40000000200 */
[----:B------:R-:W-:-:S03]  /*6740*/  FADD.FTZ R46, R38, R31 ;  /* 0x0000001f262e7221 */ /* 0x000fc60000010000 */
[----:B------:R-:W3:Y:S01]  /*6750*/  MUFU.EX2 R15, R15 ;  /* 0x0000000f000f7308 */ /* 0x000ee20000000800 */
[----:B0-----:R-:W-:Y:S01]  /*6760*/  FADD.FTZ R11, R13, R34 ;  /* 0x000000220d0b7221 */ /* 0x001fe20000010000 */
[----:B------:R-:W-:Y:S01]  /*6770*/  FADD.FTZ R31, R39, R46 ;  /* 0x0000002e271f7221 */ /* 0x000fe20000010000 */
[----:B------:R-:W-:-:S03]  /*6780*/  F2FP.F16.F32.PACK_AB R157, R13, R12 ;  /* 0x0000000c0d9d723e */ /* 0x000fc600000000ff */
[----:B------:R-:W-:Y:S02]  /*6790*/  FADD.FTZ R36, R40, R31 ;  /* 0x0000001f28247221 */ /* 0x000fe40000010000 */
[----:B------:R-:W0:Y:S01]  /*67a0*/  MUFU.EX2 R20, R20 ;  /* 0x0000001400147308 */ /* 0x000e220000000800 */
[----:B--2---:R-:W-:Y:S01]  /*67b0*/  FADD.FTZ R34, R14, R11 ;  /* 0x0000000b0e227221 */ /* 0x004fe20000010000 */
[----:B------:R-:W-:-:S06]  /*67c0*/  FADD.FTZ R33, R41, R36 ;  /* 0x0000002429217221 */ /* 0x000fcc0000010000 */
[----:B------:R-:W2:Y:S01]  /*67d0*/  MUFU.EX2 R21, R21 ;  /* 0x0000001500157308 */ /* 0x000ea20000000800 */
[C---:B---3--:R-:W-:Y:S01]  /*67e0*/  FADD.FTZ R31, R15.reuse, R34 ;  /* 0x000000220f1f7221 */ /* 0x048fe20000010000 */
[----:B------:R-:W-:-:S05]  /*67f0*/  F2FP.F16.F32.PACK_AB R159, R15, R14 ;  /* 0x0000000e0f9f723e */ /* 0x000fca00000000ff */
[----:B------:R1:W-:Y:S01]  /*6800*/  STSM.16.M88.4 [R184], R156 ;  /* 0x0000009cb8007844 */ /* 0x0003e20000000200 */
[----:B------:R-:W3:Y:S01]  /*6810*/  MUFU.EX2 R32, R32 ;  /* 0x0000002000207308 */ /* 0x000ee20000000800 */
[----:B0-----:R-:W-:-:S07]  /*6820*/  FADD.FTZ R10, R20, R31 ;  /* 0x0000001f140a7221 */ /* 0x001fce0000010000 */
[----:B------:R-:W0:Y:S01]  /*6830*/  MUFU.EX2 R24, R24 ;  /* 0x0000001800187308 */ /* 0x000e220000000800 */
[C---:B--2---:R-:W-:Y:S01]  /*6840*/  FADD.FTZ R3, R21.reuse, R10 ;  /* 0x0000000a15037221 */ /* 0x044fe20000010000 */
[----:B------:R-:W-:-:S06]  /*6850*/  F2FP.F16.F32.PACK_AB R161, R21, R20 ;  /* 0x0000001415a1723e */ /* 0x000fcc00000000ff */
[----:B------:R-:W2:Y:S01]  /*6860*/  MUFU.EX2 R25, R25 ;  /* 0x0000001900197308 */ /* 0x000ea20000000800 */
[----:B---3--:R-:W-:Y:S01]  /*6870*/  FADD.FTZ R10, R32, R33 ;  /* 0x00000021200a7221 */ /* 0x008fe20000010000 */
[----:B------:R-:W-:-:S03]  /*6880*/  F2FP.F16.F32.PACK_AB R162, R43, R32 ;  /* 0x000000202ba2723e */ /* 0x000fc600000000ff */
[----:B------:R-:W-:-:S03]  /*6890*/  FADD.FTZ R43, R43, R10 ;  /* 0x0000000a2b2b7221 */ /* 0x000fc60000010000 */
[----:B------:R-:W-:Y:S01]  /*68a0*/  MUFU.EX2 R44, R44 ;  /* 0x0000002c002c7308 */ /* 0x000fe20000000800 */
[----:B0-----:R-:W-:-:S07]  /*68b0*/  FADD.FTZ R12, R24, R3 ;  /* 0x00000003180c7221 */ /* 0x001fce0000010000 */
[----:B------:R-:W0:Y:S01]  /*68c0*/  MUFU.EX2 R45, R45 ;  /* 0x0000002d002d7308 */ /* 0x000e220000000800 */
[C---:B--2---:R-:W-:Y:S01]  /*68d0*/  F2FP.F16.F32.PACK_AB R163, R25.reuse, R24 ;  /* 0x0000001819a3723e */ /* 0x044fe200000000ff */
[----:B------:R-:W-:-:S04]  /*68e0*/  FADD.FTZ R25, R25, R12 ;  /* 0x0000000c19197221 */ /* 0x000fc80000010000 */
[----:B------:R1:W-:Y:S02]  /*68f0*/  STSM.16.M88.4 [R22], R160 ;  /* 0x000000a016007844 */ /* 0x0003e40000000200 */
        /* <DEDUP_REMOVED lines=20> */
.L_x_5356:
[----:B------:R0:W2:Y:S01]  /*6a40*/  SYNCS.PHASECHK.TRANS64.TRYWAIT P2, [R7+URZ+0x28c50], R8 ;  /* 0x028c5008070075a7 */ /* 0x0000a2000804017f */
[----:B------:R-:W-:Y:S05]  /*6a50*/  @!P0 BRA `(.L_x_5357) ;  /* 0x0000000000048947 */ /* 0x000fea0003800000 */
[----:B------:R-:W-:Y:S01]  /*6a60*/  BPT.TRAP 0x1 ;  /* 0x000000040000795c */ /* 0x000fe20000300000 */
.L_x_5357:
[----:B--2---:R-:W-:Y:S05]  /*6a70*/  @P2 BRA `(.L_x_5358) ;  /* 0x0000000000082947 */ /* 0x004fea0003800000 */
[----:B------:R-:W2:Y:S02]  /*6a80*/  SYNCS.PHASECHK.TRANS64.TRYWAIT P2, [R7+URZ+0x28c50], R8 ;  /* 0x028c5008070075a7 */ /* 0x000ea4000804017f */
[----:B--2---:R-:W-:Y:S05]  /*6a90*/  @!P2 BRA `(.L_x_5359) ;  /* 0x000001480068a947 */ /* 0x004fea0003800000 */
.L_x_5358:
[----:B------:R-:W-:Y:S01]  /*6aa0*/  ULEA UR11, UR37, UR50, 0xc ;  /* 0x00000032250b7291 */ /* 0x000fe2000f8e603f */
[----:B------:R-:W-:Y:S01]  /*6ab0*/  WARPGROUP.ARRIVE ;  /* 0x00000000000079c5 */ /* 0x000fe20000000000 */
[----:B------:R-:W-:Y:S01]  /*6ac0*/  UMOV UR7, 0x40000040 ;  /* 0x4000004000077882 */ /* 0x000fe20000000000 */
[----:B------:R-:W-:Y:S01]  /*6ad0*/  R2UR UR21, R168 ;  /* 0x00000000a81572ca */ /* 0x000fe200000e0000 */
[----:B------:R-:W-:Y:S01]  /*6ae0*/  @UP0 ULDC UR18, c[0x0][0x450] ;  /* 0x0001140000120ab9 */ /* 0x000fe20000000800 */
[----:B------:R-:W-:Y:S01]  /*6af0*/  PLOP3.LUT P2, PT, PT, PT, UP1, 0x40, 0x0 ;  /* 0x000000000000781c */ /* 0x000fe20003f4e818 */
[----:B0-2---:R-:W-:Y:S01]  /*6b00*/  @!P1 VIADD R7, R7, 0x28c60 ;  /* 0x00028c6007079836 */ /* 0x005fe20000000000 */
[----:B------:R-:W-:Y:S02]  /*6b10*/  UMOV UR6, UR11 ;  /* 0x0000000b00067c82 */ /* 0x000fe40008000000 */
[----:B------:R-:W-:Y:S01]  /*6b20*/  HGMMA.64x256x16.F32 R24, R152, gdesc[UR4].tnspB, RZ, !UPT, gsb0 ;  /* 0x43e0000498187df0 */ /* 0x000fe2000c0008ff */
[----:B------:R-:W-:Y:S01]  /*6b30*/  UIADD3 UR6, UR11, 0x80, URZ ;  /* 0x000000800b067890 */ /* 0x000fe2000fffe03f */
[----:B------:R-:W-:Y:S01]  /*6b40*/  @!P1 PRMT R7, RZ, 0x654, R7 ;  /* 0x00000654ff079816 */ /* 0x000fe20000000007 */
[----:B------:R-:W-:-:S04]  /*6b50*/  UMOV UR7, 0x40000040 ;  /* 0x4000004000077882 */ /* 0x000fc80000000000 */
[----:B------:R-:W-:Y:S01]  /*6b60*/  UIADD3 UR21, UR21, -0x2, URZ ;  /* 0xfffffffe15157890 */ /* 0x000fe2000fffe03f */
[----:B------:R-:W-:Y:S02]  /*6b70*/  WARPGROUP.DEPBAR.LE gsb0, 0x0 ;  /* 0x00008000000079c5 */ /* 0x000fe40000010000 */
[----:B------:R-:W-:-:S15]  /*6b80*/  WARPGROUP.ARRIVE ;  /* 0x00000000000079c5 */ /* 0x000fde0000000000 */
[----:B------:R-:W-:-:S03]  /*6b90*/  NOP ;  /* 0x0000000000007918 */ /* 0x000fc60000000000 */
        /* <DEDUP_REMOVED lines=8> */
[----:B------:R-:W-:Y:S02]  /*6c20*/  UMOV UR7, 0x40000040 ;  /* 0x4000004000077882 */ /* 0x000fe40000000000 */
[----:B------:R-:W-:Y:S01]  /*6c30*/  UMOV UR11, UR42 ;  /* 0x0000002a000b7c82 */ /* 0x000fe20008000000 */
[----:B------:R-:W-:Y:S02]  /*6c40*/  WARPGROUP.DEPBAR.LE gsb0, 0x0 ;  /* 0x00008000000079c5 */ /* 0x000fe40000010000 */
[----:B------:R-:W-:-:S15]  /*6c50*/  WARPGROUP.ARRIVE ;  /* 0x00000000000079c5 */ /* 0x000fde0000000000 */
[----:B------:R-:W-:-:S06]  /*6c60*/  NOP ;  /* 0x0000000000007918 */ /* 0x000fcc0000000000 */
[----:B------:R-:W-:Y:S01]  /*6c70*/  HGMMA.64x256x16.F32 R24, R164, gdesc[UR4].tnspB, R24, gsb0 ;  /* 0x43e00004a4187df0 */ /* 0x000fe20008000818 */
[----:B------:R-:W-:Y:S02]  /*6c80*/  @UP0 ULDC UR6, c[0x0][0x44c] ;  /* 0x0001130000060ab9 */ /* 0x000fe40000000800 */
[----:B------:R-:W-:-:S04]  /*6c90*/  UIMAD.WIDE.U32 UR6, UR42, UR6, URZ ;  /* 0x000000062a0672a5 */ /* 0x000fc8000f8e003f */
[----:B------:R-:W-:-:S04]  /*6ca0*/  @UP0 USHF.R.U32.HI UR11, URZ, UR18, UR7 ;  /* 0x000000123f0b0299 */ /* 0x000fc80008011607 */
[----:B------:R-:W-:-:S04]  /*6cb0*/  UIADD3 UR6, UR11, UR49, -UR51 ;  /* 0x000000310b067290 */ /* 0x000fc8000fffe833 */
[----:B------:R-:W-:Y:S01]  /*6cc0*/  UIADD3 UR14, UR6, UR14, URZ ;  /* 0x0000000e060e7290 */ /* 0x000fe2000fffe03f */
        /* <DEDUP_REMOVED lines=21> */
.L_x_5361:
[----:B------:R-:W-:-:S11]  /*6e20*/  UISETP.NE.AND UP2, UPT, UR15, 0x1, UPT ;  /* 0x000000010f00788c */ /* 0x000fd6000bf45270 */
[----:B------:R-:W-:Y:S02]  /*6e30*/  @UP2 ULDC.64 UR18, c[0x0][0x9e8] ;  /* 0x00027a0000122ab9 */ /* 0x000fe40000000a00 */
[----:B------:R-:W-:-:S04]  /*6e40*/  UIMAD.WIDE.U32 UR6, UR11, UR18, URZ ;  /* 0x000000120b0672a5 */ /* 0x000fc8000f8e003f */
[----:B------:R-:W-:-:S12]  /*6e50*/  @UP2 USHF.R.U32.HI UR11, URZ, UR19, UR7 ;  /* 0x000000133f0b2299 */ /* 0x000fd80008011607 */
.L_x_5362:
[----:B------:R-:W-:-:S04]  /*6e60*/  UIMAD UR11, UR11, UR15, UR15 ;  /* 0x0000000f0b0b72a4 */ /* 0x000fc8000f8e020f */
[----:B------:R-:W-:-:S04]  /*6e70*/  UISETP.LT.AND UP2, UPT, UR14, UR11, UPT ;  /* 0x0000000b0e00728c */ /* 0x000fc8000bf41270 */
[----:B------:R-:W-:-:S12]  /*6e80*/  USEL UR14, UR14, UR11, UP2 ;  /* 0x0000000b0e0e7287 */ /* 0x000fd80009000000 */
.L_x_5360:
[----:B------:R-:W-:Y:S01]  /*6e90*/  USHF.R.S32.HI UR6, URZ, 0x1f, UR14 ;  /* 0x0000001f3f067899 */ /* 0x000fe2000801140e */
[----:B------:R-:W-:Y:S01]  /*6ea0*/  ULDC UR25, c[0x0][0x9e4] ;  /* 0x0002790000197ab9 */ /* 0x000fe20000000800 */
[----:B------:R-:W-:Y:S02]  /*6eb0*/  ULDC UR26, c[0x0][0x9d8] ;  /* 0x00027600001a7ab9 */ /* 0x000fe40000000800 */
[----:B------:R-:W-:Y:S01]  /*6ec0*/  ULEA.HI UR6, UR6, UR14, URZ, 0x6 ;  /* 0x0000000e06067291 */ /* 0x000fe2000f8f303f */
[----:B------:R-:W-:Y:S01]  /*6ed0*/  ULDC UR23, c[0x0][0x988] ;  /* 0x0002620000177ab9 */ /* 0x000fe20000000800 */
[----:B------:R-:W-:Y:S02]  /*6ee0*/  ULDC UR27, c[0x0][0x9e0] ;  /* 0x00027800001b7ab9 */ /* 0x000fe40000000800 */
[----:B------:R-:W-:-:S04]  /*6ef0*/  USHF.R.S32.HI UR6, URZ, 0x6, UR6 ;  /* 0x000000063f067899 */ /* 0x000fc80008011406 */
[----:B------:R-:W-:-:S04]  /*6f00*/  UISETP.LT.AND UP2, UPT, UR48, UR6, UPT ;  /* 0x000000063000728c */ /* 0x000fc8000bf41270 */
[----:B------:R-:W-:-:S04]  /*6f10*/  USEL UR22, UR48, UR6, !UP2 ;  /* 0x0000000630167287 */ /* 0x000fc8000d000000 */
[----:B------:R-:W-:-:S06]  /*6f20*/  UISETP.GE.AND UP2, UPT, UR21, UR22, UPT ;  /* 0x000000161500728c */ /* 0x000fcc000bf46270 */
[----:B------:R-:W-:-:S13]  /*6f30*/  PLOP3.LUT P2, PT, PT, PT, UP2, 0x80, 0x0 ;  /* 0x000000000000781c */ /* 0x000fda0003f4f028 */
[----:B------:R-:W-:Y:S05]  /*6f40*/  @!P2 BRA `(.L_x_5363) ;  /* 0x000000280058a947 */ /* 0x000fea0003800000 */
.L_x_5380:
[----:B------:R-:W-:-:S04]  /*6f50*/  UIADD3 UR24, UR37, 0x1, URZ ;  /* 0x0000000125187890 */ /* 0x000fc8000fffe03f */
[----:B------:R-:W-:-:S04]  /*6f60*/  UISETP.NE.AND UP2, UPT, UR24, 0x2, UPT ;  /* 0x000000021800788c */ /* 0x000fc8000bf45270 */
[----:B------:R-:W-:Y:S02]  /*6f70*/  USEL UR6, URZ, 0x1, UP2 ;  /* 0x000000013f067887 */ /* 0x000fe40009000000 */
[----:B------:R-:W-:Y:S02]  /*6f80*/  USEL UR24, UR24, URZ, UP2 ;  /* 0x0000003f18187287 */ /* 0x000fe40009000000 */
[----:B------:R-:W-:Y:S01]  /*6f90*/  ULOP3.LUT UR38, UR38, UR6, URZ, 0x3c, !UPT ;  /* 0x0000000626267292 */ /* 0x000fe2000f8e3c3f */
[----:B--2---:R-:W-:Y:S11]  /*6fa0*/  @!P0 BRA `(.L_x_5364) ;  /* 0x0000000000048947 */ /* 0x004ff60003800000 */
[----:B------:R-:W-:Y:S01]  /*6fb0*/  BPT.TRAP 0x1 ;  /* 0x000000040000795c */ /* 0x000fe20000300000 */
.L_x_5364:
[----:B------:R-:W-:Y:S01]  /*6fc0*/  ULEA UR28, UR24, UR46, 0x3 ;  /* 0x0000002e181c7291 */ /* 0x000fe2000f8e183f */
[----:B0-----:R-:W-:-:S05]  /*6fd0*/  IMAD.U32 R7, RZ, RZ, UR38 ;  /* 0x00000026ff077e24 */ /* 0x001fca000f8e00ff */
[----:B------:R-:W-:-:S04]  /*6fe0*/  SHF.L.U32 R7, R7, 0x1f, RZ ;  /* 0x0000001f07077819 */ /* 0x000fc800000006ff */
[----:B------:R0:W2:Y:S01]  /*6ff0*/  SYNCS.PHASECHK.TRANS64.TRYWAIT P2, [UR28+0x28c30], R7 ;  /* 0x028c3007ff0075a7 */ /* 0x0000a2000804015c */
[----:B------:R-:W-:Y:S05]  /*7000*/  @!P0 BRA `(.L_x_5365) ;  /* 0x0000000000048947 */ /* 0x000fea0003800000 */
[----:B------:R-:W-:Y:S01]  /*7010*/  BPT.TRAP 0x1 ;  /* 0x000000040000795c */ /* 0x000fe20000300000 */
.L_x_5365:
[----:B--2---:R-:W-:Y:S05]  /*7020*/  @P2 BRA `(.L_x_5366) ;  /* 0x0000000000082947 */ /* 0x004fea0003800000 */
[----:B------:R-:W2:Y:S02]  /*7030*/  SYNCS.PHASECHK.TRANS64.TRYWAIT P2, [UR28+0x28c30], R7 ;  /* 0x028c3007ff0075a7 */ /* 0x000ea4000804015c */
[----:B--2---:R-:W-:Y:S05]  /*7040*/  @!P2 BRA `(.L_x_5367) ;  /* 0x000001440010a947 */ /* 0x004fea0003800000 */
.L_x_5366:
[----:B------:R-:W-:Y:S01]  /*7050*/  R2UR UR18, R0 ;  /* 0x00000000001272ca */ /* 0x000fe200000e0000 */
[----:B-1----:R-:W-:Y:S01]  /*7060*/  WARPGROUP.ARRIVE ;  /* 0x00000000000079c5 */ /* 0x002fe20000000000 */
[----:B------:R-:W-:Y:S01]  /*7070*/  UMOV UR19, 0x40000040 ;  /* 0x4000004000137882 */ /* 0x000fe20000000000 */
[----:B------:R-:W-:Y:S01]  /*7080*/  UMOV UR7, 0x40000040 ;  /* 0x4000004000077882 */ /* 0x000fe20000000000 */
[----:B------:R-:W-:Y:S01]  /*7090*/  UMOV UR11, 0x40000040 ;  /* 0x40000040000b7882 */ /* 0x000fe20000000000 */
[----:B------:R-:W-:Y:S01]  /*70a0*/  UMOV UR15, 0x40000040 ;  /* 0x40000040000f7882 */ /* 0x000fe20000000000 */
[----:B------:R-:W-:Y:S02]  /*70b0*/  PLOP3.LUT P2, PT, PT, PT, UP0, 0x80, 0x0 ;  /* 0x000000000000781c */ /* 0x000fe40003f4f008 */
[----:B------:R-:W-:-:S05]  /*70c0*/  PLOP3.LUT P3, PT, PT, PT, UP0, 0x80, 0x0 ;  /* 0x000000000000781c */ /* 0x000fca0003f6f008 */
[----:B------:R-:W-:-:S04]  /*70d0*/  ULEA UR18, UR24, UR18, 0x9 ;  /* 0x0000001218127291 */ /* 0x000fc8000f8e483f */
[----:B------:R-:W-:Y:S02]  /*70e0*/  UIADD3 UR6, UR18, 0x2, URZ ;  /* 0x0000000212067890 */ /* 0x000fe4000fffe03f */
[----:B------:R-:W-:Y:S02]  /*70f0*/  UIADD3 UR10, UR18, 0x4, URZ ;  /* 0x00000004120a7890 */ /* 0x000fe4000fffe03f */
[----:B------:R-:W-:Y:S02]  /*7100*/  UIADD3 UR14, UR18, 0x6, URZ ;  /* 0x00000006120e7890 */ /* 0x000fe4000fffe03f */
[----:B------:R-:W-:Y:S03]  /*7110*/  HGMMA.64x64x16.F32 R152, gdesc[UR16], RZ, !UPT, gsb0 ;  /* 0x00e00000109879f0 */ /* 0x000fe6000c0008ff */
[----:B------:R-:W-:Y:S02]  /*7120*/  WARPGROUP.DEPBAR.LE gsb0, 0x0 ;  /* 0x00008000000079c5 */ /* 0x000fe40000010000 */
[----:B------:R-:W-:-:S06]  /*7130*/  WARPGROUP.ARRIVE ;  /* 0x00000000000079c5 */ /* 0x000fcc0000000000 */
[----:B------:R-:W-:Y:S01]  /*7140*/  HGMMA.64x64x16.F32 R152, gdesc[UR4], R152, gsb0 ;  /* 0x00e00000049879f0 */ /* 0x000fe20008000898 */
[----:B------:R-:W-:Y:S02]  /*7150*/  @UP0 ULDC UR6, c[0x0][0x44c] ;  /* 0x0001130000060ab9 */ /* 0x000fe40000000800 */
        /* <DEDUP_REMOVED lines=10> */
[----:B------:R-:W-:Y:S02]  /*7200*/  VIADD R172, R186, UR42 ;  /* 0x0000002abaac7c36 */ /* 0x000fe40008000000 */
[----:B------:R-:W-:Y:S01]  /*7210*/  FMUL.FTZ R12, R152, UR26 ;  /* 0x0000001a980c7c20 */ /* 0x000fe20008410000 */
[----:B------:R-:W-:Y:S01]  /*7220*/  FMUL.FTZ R152, R162, UR26 ;  /* 0x0000001aa2987c20 */ /* 0x000fe20008410000 */
[----:B------:R-:W-:Y:S01]  /*7230*/  FMUL.FTZ R162, R168, UR26 ;  /* 0x0000001aa8a27c20 */ /* 0x000fe20008410000 */
[----:B--2---:R-:W-:Y:S01]  /*7240*/  @P2 IMAD.HI.U32 R8, R172, UR6, RZ ;  /* 0x00000006ac082c27 */ /* 0x004fe2000f8e00ff */
[----:B------:R-:W-:-:S03]  /*7250*/  @UP0 ULDC UR6, c[0x0][0x450] ;  /* 0x0001140000060ab9 */ /* 0x000fc60000000800 */
[----:B------:R-:W-:Y:S01]  /*7260*/  FMUL.FTZ R11, R155, UR26 ;  /* 0x0000001a9b0b7c20 */ /* 0x000fe20008410000 */
[----:B------:R-:W-:Y:S01]  /*7270*/  FMUL.FTZ R155, R161, UR26 ;  /* 0x0000001aa19b7c20 */ /* 0x000fe20008410000 */
[----:B------:R-:W-:Y:S01]  /*7280*/  IMAD.U32 R168, RZ, RZ, UR28 ;  /* 0x0000001cffa87e24 */ /* 0x000fe2000f8e00ff */
[----:B------:R-:W-:Y:S01]  /*7290*/  @P3 SHF.R.U32.HI R172, RZ, UR6, R8 ;  /* 0x00000006ffac3c19 */ /* 0x000fe20008011608 */
[----:B------:R-:W-:Y:S01]  /*72a0*/  USHF.L.U32 UR6, UR21, 0x6, URZ ;  /* 0x0000000615067899 */ /* 0x000fe2000800063f */
[----:B------:R-:W-:Y:S01]  /*72b0*/  FMUL.FTZ R161, R171, UR26 ;  /* 0x0000001aaba17c20 */ /* 0x000fe20008410000 */
[----:B------:R-:W-:Y:S02]  /*72c0*/  @!P1 VIADD R8, R168, 0x28c40 ;  /* 0x00028c40a8089836 */ /* 0x000fe40000000000 */
[----:B------:R-:W-:Y:S01]  /*72d0*/  FMUL.FTZ R171, R176, UR26 ;  /* 0x0000001ab0ab7c20 */ /* 0x000fe20008410000 */
[----:B------:R-:W-:Y:S01]  /*72e0*/  FMUL.FTZ R176, R180, UR26 ;  /* 0x0000001ab4b07c20 */ /* 0x000fe20008410000 */
[----:B------:R-:W-:-:S02]  /*72f0*/  IMAD.U32 R180, RZ, RZ, UR51 ;  /* 0x00000033ffb47e24 */ /* 0x000fc4000f8e00ff */
[----:B------:R-:W-:Y:S01]  /*7300*/  FMUL.FTZ R21, R157, UR26 ;  /* 0x0000001a9d157c20 */ /* 0x000fe20008410000 */
[----:B------:R-:W-:Y:S01]  /*7310*/  @!P1 PRMT R8, RZ, 0x654, R8 ;  /* 0x00000654ff089816 */ /* 0x000fe20000000008 */
        /* <DEDUP_REMOVED lines=11> */
[----:B-1----:R-:W-:-:S02]  /*73d0*/  IMAD.U32 R8, RZ, RZ, UR6 ;  /* 0x00000006ff087e24 */ /* 0x002fc4000f8e00ff */
[----:B------:R-:W-:Y:S01]  /*73e0*/  FMUL.FTZ R163, R169, UR26 ;  /* 0x0000001aa9a37c20 */ /* 0x000fe20008410000 */
[----:B------:R-:W-:Y:S01]  /*73f0*/  FMUL.FTZ R160, R170, UR26 ;  /* 0x0000001aaaa07c20 */ /* 0x000fe20008410000 */
[----:B------:R-:W-:Y:S01]  /*7400*/  FMUL.FTZ R164, R174, UR26 ;  /* 0x0000001aaea47c20 */ /* 0x000fe20008410000 */
[----:B------:R-:W-:Y:S01]  /*7410*/  FMUL.FTZ R165, R175, UR26 ;  /* 0x0000001aafa57c20 */ /* 0x000fe20008410000 */
[----:B------:R-:W-:Y:S01]  /*7420*/  IADD3 R8, -R2, 0x1, -R8 ;  /* 0x0000000102087810 */ /* 0x000fe20007ffe908 */
[----:B------:R-:W-:Y:S01]  /*7430*/  FMUL.FTZ R173, R177, UR26 ;  /* 0x0000001ab1ad7c20 */ /* 0x000fe20008410000 */
[----:B------:R-:W-:Y:S01]  /*7440*/  FMUL.FTZ R169, R178, UR26 ;  /* 0x0000001ab2a97c20 */ /* 0x000fe20008410000 */
[----:B------:R-:W-:Y:S01]  /*7450*/  FMUL.FTZ R170, R179, UR26 ;  /* 0x0000001ab3aa7c20 */ /* 0x000fe20008410000 */
[----:B------:R-:W-:Y:S01]  /*7460*/  IADD3 R180, -R180, UR49, R8 ;  /* 0x00000031b4b47c10 */ /* 0x000fe2000fffe108 */
[----:B------:R-:W-:Y:S01]  /*7470*/  FMUL.FTZ R177, R181, UR26 ;  /* 0x0000001ab5b17c20 */ /* 0x000fe20008410000 */
[----:B------:R-:W1:Y:S01]  /*7480*/  SHFL.IDX PT, R8, R172, RZ, 0x1c1f ;  /* 0x001c1fffac087589 */ /* 0x000e6200000e0000 */
[----:B------:R-:W-:Y:S01]  /*7490*/  FMUL.FTZ R174, R182, UR26 ;  /* 0x0000001ab6ae7c20 */ /* 0x000fe20008410000 */
[----:B------:R-:W-:Y:S01]  /*74a0*/  FMUL.FTZ R175, R183, UR26 ;  /* 0x0000001ab7af7c20 */ /* 0x000fe20008410000 */
[----:B------:R-:W-:Y:S01]  /*74b0*/  PLOP3.LUT P2, PT, PT, PT, UP1, 0x40, 0x0 ;  /* 0x000000000000781c */ /* 0x000fe20003f4e818 */
[----:B------:R-:W2:Y:S01]  /*74c0*/  MUFU.TANH R12, R12 ;  /* 0x0000000c000c7308 */ /* 0x000ea20000002400 */
[----:B------:R-:W-:-:S02]  /*74d0*/  VIADD R181, R180, UR27 ;  /* 0x0000001bb4b57c36 */ /* 0x000fc40008000000 */
[----:B------:R-:W-:-:S05]  /*74e0*/  VIADD R180, R180, UR20 ;  /* 0x00000014b4b47c36 */ /* 0x000fca0008000000 */
[----:B------:R-:W3:Y:S08]  /*74f0*/  MUFU.TANH R13, R13 ;  /* 0x0000000d000d7308 */ /* 0x000ef00000002400 */
[----:B------:R-:W4:Y:S01]  /*7500*/  MUFU.TANH R10, R10 ;  /* 0x0000000a000a7308 */ /* 0x000f220000002400 */
[C---:B-1----:R-:W-:Y:S02]  /*7510*/  IMAD.IADD R179, R8.reuse, 0x1, R181 ;  /* 0x0000000108b37824 */ /* 0x042fe400078e02b5 */
[----:B------:R-:W-:-:S05]  /*7520*/  IMAD.IADD R178, R8, 0x1, R180 ;  /* 0x0000000108b27824 */ /* 0x000fca00078e02b4 */
        /* <DEDUP_REMOVED lines=29> */
[----:B-1234-:R-:W-:Y:S05]  /*7700*/  @P2 BRA `(.L_x_5368) ;  /* 0x00000000005c2947 */ /* 0x01efea0003800000 */
[----:B------:R-:W-:Y:S01]  /*7710*/  IMAD.U32 R182, RZ, RZ, UR51 ;  /* 0x00000033ffb67e24 */ /* 0x000fe2000f8e00ff */
[----:B------:R-:W-:Y:S04]  /*7720*/  BSSY B0, `(.L_x_5369) ;  /* 0x0000011000007945 */ /* 0x000fe80003800000 */
[----:B------:R-:W-:-:S04]  /*7730*/  IADD3 R182, -R182, UR49, R8 ;  /* 0x00000031b6b67c10 */ /* 0x000fc8000fffe108 */
        /* <DEDUP_REMOVED lines=10> */
.L_x_5370:
[----:B------:R-:W-:-:S05]  /*77e0*/  IMAD.U32 R183, RZ, RZ, UR25 ;  /* 0x00000019ffb77e24 */ /* 0x000fca000f8e00ff */
[----:B------:R-:W-:-:S13]  /*77f0*/  ISETP.NE.AND P2, PT, R183, 0x1, PT ;  /* 0x00000001b700780c */ /* 0x000fda0003f45270 */
[----:B------:R-:W1:Y:S02]  /*7800*/  @P2 LDC.64 R8, c[0x0][0x9e8] ;  /* 0x00027a00ff082b82 */ /* 0x000e640000000a00 */
[----:B-1----:R-:W-:-:S05]  /*7810*/  @P2 IMAD.HI.U32 R8, R182, R8, RZ ;  /* 0x00000008b6082227 */ /* 0x002fca00078e00ff */
[----:B------:R-:W-:-:S07]  /*7820*/  @P2 SHF.R.U32.HI R182, RZ, R9, R8 ;  /* 0x00000009ffb62219 */ /* 0x000fce0000011608 */
.L_x_5371:
[----:B------:R-:W-:Y:S05]  /*7830*/  BSYNC B0 ;  /* 0x0000000000007941 */ /* 0x000fea0003800000 */
.L_x_5369:
[----:B------:R-:W-:-:S04]  /*7840*/  IMAD R182, R182, R183, -UR6 ;  /* 0x80000006b6b67e24 */ /* 0x000fc8000f8e02b7 */
[----:B------:R-:W-:-:S05]  /*7850*/  IMAD.IADD R182, R182, 0x1, -R2 ;  /* 0x00000001b6b67824 */ /* 0x000fca00078e0a02 */
[----:B------:R-:W-:Y:S02]  /*7860*/  VIMNMX R178, R178, R182, !PT ;  /* 0x000000b6b2b27248 */ /* 0x000fe40007fe0100 */
[----:B------:R-:W-:-:S07]  /*7870*/  VIADDMNMX R179, R182, R183, R179, PT ;  /* 0x000000b7b6b37246 */ /* 0x000fce00038001b3 */
.L_x_5368:
[----:B------:R-:W-:Y:S01]  /*7880*/  UISETP.GT.AND UP2, UPT, UR21, -0x1, UPT ;  /* 0xffffffff1500788c */ /* 0x000fe2000bf44270 */
[----:B------:R-:W1:Y:S05]  /*7890*/  SHFL.IDX PT, R172, R172, 0x1, 0x1c1f ;  /* 0x003c1f00acac7f89 */ /* 0x000e6a00000e0000 */
[----:B------:R-:W-:-:S04]  /*78a0*/  PLOP3.LUT P2, PT, PT, PT, UP2, 0x80, 0x0 ;  /* 0x000000000000781c */ /* 0x000fc80003f4f028 */
[C---:B------:R-:W-:Y:S02]  /*78b0*/  ISETP.GT.AND P5, PT, R178.reuse, RZ, P2 ;  /* 0x000000ffb200720c */ /* 0x040fe400017a4270 */
[C---:B------:R-:W-:Y:S02]  /*78c0*/  ISETP.GT.AND P4, PT, R178.reuse, 0x1, P2 ;  /* 0x00000001b200780c */ /* 0x040fe40001784270 */
[----:B------:R-:W-:Y:S02]  /*78d0*/  ISETP.LT.OR P5, PT, R179, 0x1, P5 ;  /* 0x00000001b300780c */ /* 0x000fe40002fa1670 */
[----:B------:R-:W-:Y:S02]  /*78e0*/  ISETP.GT.AND P6, PT, R178, 0x8, P2 ;  /* 0x00000008b200780c */ /* 0x000fe400017c4270 */
[----:B------:R-:W-:Y:S02]  /*78f0*/  FSEL R12, R12, -INF , !P5 ;  /* 0xff8000000c0c7808 */ /* 0x000fe40006800000 */
[----:B------:R-:W-:-:S02]  /*7900*/  ISETP.GT.AND P5, PT, R178, 0x10, P2 ;  /* 0x00000010b200780c */ /* 0x000fc400017a4270 */
[----:B------:R-:W-:Y:S02]  /*7910*/  ISETP.GT.AND P3, PT, R178, 0x9, P2 ;  /* 0x00000009b200780c */ /* 0x000fe40001764270 */
[----:B------:R-:W-:Y:S01]  /*7920*/  ISETP.LT.OR P5, PT, R179, 0x11, P5 ;  /* 0x00000011b300780c */ /* 0x000fe20002fa1670 */
[--C-:B-1----:R-:W-:Y:S01]  /*7930*/  IMAD.IADD R181, R181, 0x1, R172.reuse ;  /* 0x00000001b5b57824 */ /* 0x102fe200078e02ac */
[C---:B------:R-:W-:Y:S01]  /*7940*/  ISETP.LT.OR P4, PT, R179.reuse, 0x2, P4 ;  /* 0x00000002b300780c */ /* 0x040fe20002781670 */
[----:B------:R-:W-:Y:S01]  /*7950*/  IMAD.IADD R180, R180, 0x1, R172 ;  /* 0x00000001b4b47824 */ /* 0x000fe200078e02ac */
[----:B0-----:R-:W-:Y:S02]  /*7960*/  FSEL R154, R154, -INF , !P5 ;  /* 0xff8000009a9a7808 */ /* 0x001fe40006800000 */
        /* <DEDUP_REMOVED lines=28> */
[----:B------:R-:W-:Y:S02]  /*7b30*/  FSEL R166, R166, -INF , !P6 ;  /* 0xff800000a6a67808 */ /* 0x000fe40007000000 */
[----:B------:R-:W-:Y:S02]  /*7b40*/  FSEL R167, R167, -INF , !P3 ;  /* 0xff800000a7a77808 */ /* 0x000fe40005800000 */
[C---:B------:R-:W-:Y:S02]  /*7b50*/  ISETP.GT.AND P4, PT, R178.reuse, 0x31, P2 ;  /* 0x00000031b200780c */ /* 0x040fe40001784270 */
[----:B------:R-:W-:-:S02]  /*7b60*/  ISETP.GT.AND P6, PT, R178, 0x38, P2 ;  /* 0x00000038b200780c */ /* 0x000fc400017c4270 */
[----:B------:R-:W-:Y:S02]  /*7b70*/  ISETP.GT.AND P3, PT, R178, 0x39, P2 ;  /* 0x00000039b200780c */ /* 0x000fe40001764270 */
[C---:B------:R-:W-:Y:S02]  /*7b80*/  ISETP.LT.OR P4, PT, R179.reuse, 0x32, P4 ;  /* 0x00000032b300780c */ /* 0x040fe40002781670 */
[C---:B------:R-:W-:Y:S02]  /*7b90*/  ISETP.LT.OR P6, PT, R179.reuse, 0x39, P6 ;  /* 0x00000039b300780c */ /* 0x040fe400037c1670 */
[----:B------:R-:W-:Y:S02]  /*7ba0*/  ISETP.LT.OR P3, PT, R179, 0x3a, P3 ;  /* 0x0000003ab300780c */ /* 0x000fe40001f61670 */
[----:B------:R-:W-:Y:S02]  /*7bb0*/  FSEL R173, R173, -INF , !P4 ;  /* 0xff800000adad7808 */ /* 0x000fe40006000000 */
[----:B------:R-:W-:-:S02]  /*7bc0*/  FSEL R176, R176, -INF , !P6 ;  /* 0xff800000b0b07808 */ /* 0x000fc40007000000 */
[----:B------:R-:W-:Y:S01]  /*7bd0*/  FSEL R177, R177, -INF , !P3 ;  /* 0xff800000b1b17808 */ /* 0x000fe20005800000 */
[----:B------:R-:W-:Y:S06]  /*7be0*/  @P5 BRA `(.L_x_5372) ;  /* 0x00000000005c5947 */ /* 0x000fec0003800000 */
        /* <DEDUP_REMOVED lines=13> */
.L_x_5374:
[----:B------:R-:W-:-:S05]  /*7cc0*/  IMAD.U32 R178, RZ, RZ, UR25 ;  /* 0x00000019ffb27e24 */ /* 0x000fca000f8e00ff */
[----:B------:R-:W-:-:S13]  /*7cd0*/  ISETP.NE.AND P3, PT, R178, 0x1, PT ;  /* 0x00000001b200780c */ /* 0x000fda0003f65270 */
[----:B------:R-:W0:Y:S02]  /*7ce0*/  @P3 LDC.64 R8, c[0x0][0x9e8] ;  /* 0x00027a00ff083b82 */ /* 0x000e240000000a00 */
[----:B0-----:R-:W-:-:S05]  /*7cf0*/  @P3 IMAD.HI.U32 R8, R172, R8, RZ ;  /* 0x00000008ac083227 */ /* 0x001fca00078e00ff */
[----:B------:R-:W-:-:S07]  /*7d00*/  @P3 SHF.R.U32.HI R172, RZ, R9, R8 ;  /* 0x00000009ffac3219 */ /* 0x000fce0000011608 */
.L_x_5375:
[----:B------:R-:W-:Y:S05]  /*7d10*/  BSYNC B0 ;  /* 0x0000000000007941 */ /* 0x000fea0003800000 */
.L_x_5373:
[----:B------:R-:W-:-:S04]  /*7d20*/  IMAD R172, R172, R178, -UR6 ;  /* 0x80000006acac7e24 */ /* 0x000fc8000f8e02b2 */
[----:B------:R-:W-:-:S05]  /*7d30*/  IMAD.IADD R172, R172, 0x1, -R2 ;  /* 0x00000001acac7824 */ /* 0x000fca00078e0a02 */
[----:B------:R-:W-:Y:S02]  /*7d40*/  VIMNMX R180, R180, R172, !PT ;  /* 0x000000acb4b47248 */ /* 0x000fe40007fe0100 */
[----:B------:R-:W-:-:S07]  /*7d50*/  VIADDMNMX R181, R172, R178, R181, PT ;  /* 0x000000b2acb57246 */ /* 0x000fce00038001b5 */
.L_x_5372:
[----:B------:R-:W-:Y:S01]  /*7d60*/  FMNMX.FTZ R8, R12, R5, !PT ;  /* 0x000000050c087209 */ /* 0x000fe20007810000 */
[----:B------:R-:W-:Y:S01]  /*7d70*/  UMOV UR10, UR23 ;  /* 0x00000017000a7c82 */ /* 0x000fe20008000000 */
[----:B------:R-:W-:Y:S02]  /*7d80*/  LOP3.LUT R18, R18, 0xffffdfff, RZ, 0xc0, !PT ;  /* 0xffffdfff12127812 */ /* 0x000fe400078ec0ff */
[----:B------:R-:W-:Y:S02]  /*7d90*/  FMNMX.FTZ R8, R13, R8, !PT ;  /* 0x000000080d087209 */ /* 0x000fe40007810000 */
[----:B------:R-:W-:Y:S02]  /*7da0*/  @P0 LOP3.LUT R18, R18, 0x2000, RZ, 0xfc, !PT ;  /* 0x0000200012120812 */ /* 0x000fe400078efcff */
[----:B------:R-:W-:Y:S02]  /*7db0*/  FMNMX.FTZ R8, R20, R8, !PT ;  /* 0x0000000814087209 */ /* 0x000fe40007810000 */
[----:B------:R-:W-:-:S02]  /*7dc0*/  ISETP.GT.AND P0, PT, R180, 0x31, P2 ;  /* 0x00000031b400780c */ /* 0x000fc40001704270 */
[----:B------:R-:W-:Y:S02]  /*7dd0*/  FMNMX.FTZ R8, R21, R8, !PT ;  /* 0x0000000815087209 */ /* 0x000fe40007810000 */
[----:B------:R-:W-:Y:S02]  /*7de0*/  LOP3.LUT R18, R18, 0xffffefff, RZ, 0xc0, !PT ;  /* 0xffffefff12127812 */ /* 0x000fe400078ec0ff */
[----:B------:R-:W-:Y:S02]  /*7df0*/  FMNMX.FTZ R8, R154, R8, !PT ;  /* 0x000000089a087209 */ /* 0x000fe40007810000 */
[----:B------:R-:W-:Y:S02]  /*7e00*/  @P1 LOP3.LUT R18, R18, 0x1000, RZ, 0xfc, !PT ;  /* 0x0000100012121812 */ /* 0x000fe400078efcff */
[----:B------:R-:W-:Y:S02]  /*7e10*/  FMNMX.FTZ R8, R155, R8, !PT ;  /* 0x000000089b087209 */ /* 0x000fe40007810000 */
[----:B------:R-:W-:-:S02]  /*7e20*/  LOP3.LUT R18, R18, 0xfffffffd, RZ, 0xc0, !PT ;  /* 0xfffffffd12127812 */ /* 0x000fc400078ec0ff */
[----:B------:R-:W-:Y:S02]  /*7e30*/  FMNMX.FTZ R8, R158, R8, !PT ;  /* 0x000000089e087209 */ /* 0x000fe40007810000 */
[C---:B------:R-:W-:Y:S02]  /*7e40*/  ISETP.GT.AND P3, PT, R180.reuse, 0x1, P2 ;  /* 0x00000001b400780c */ /* 0x040fe40001764270 */
[----:B------:R-:W-:Y:S02]  /*7e50*/  FMNMX.FTZ R8, R159, R8, !PT ;  /* 0x000000089f087209 */ /* 0x000fe40007810000 */
[----:B------:R-:W-:Y:S02]  /*7e60*/  ISETP.GT.AND P4, PT, R180, 0x8, P2 ;  /* 0x00000008b400780c */ /* 0x000fe40001784270 */
[----:B------:R-:W-:Y:S02]  /*7e70*/  FMNMX.FTZ R8, R162, R8, !PT ;  /* 0x00000008a2087209 */ /* 0x000fe40007810000 */
[----:B------:R-:W-:-:S02]  /*7e80*/  ISETP.GT.AND P5, PT, R180, 0x9, P2 ;  /* 0x00000009b400780c */ /* 0x000fc400017a4270 */
[----:B------:R-:W-:Y:S02]  /*7e90*/  FMNMX.FTZ R8, R163, R8, !PT ;  /* 0x00000008a3087209 */ /* 0x000fe40007810000 */
[----:B------:R-:W-:Y:S02]  /*7ea0*/  @P0 LOP3.LUT R18, R18, 0x2, RZ, 0xfc, !PT ;  /* 0x0000000212120812 */ /* 0x000fe400078efcff */
[----:B------:R-:W-:Y:S02]  /*7eb0*/  FMNMX.FTZ R8, R166, R8, !PT ;  /* 0x00000008a6087209 */ /* 0x000fe40007810000 */
[----:B------:R-:W-:Y:S02]  /*7ec0*/  ISETP.LT.OR P3, PT, R181, 0x2, P3 ;  /* 0x00000002b500780c */ /* 0x000fe40001f61670 */
[----:B------:R-:W-:Y:S02]  /*7ed0*/  FMNMX.FTZ R8, R167, R8, !PT ;  /* 0x00000008a7087209 */ /* 0x000fe40007810000 */
[----:B------:R-:W-:-:S02]  /*7ee0*/  ISETP.LT.OR P4, PT, R181, 0x9, P4 ;  /* 0x00000009b500780c */ /* 0x000fc40002781670 */
[----:B------:R-:W-:Y:S02]  /*7ef0*/  FMNMX.FTZ R8, R171, R8, !PT ;  /* 0x00000008ab087209 */ /* 0x000fe40007810000 */
[----:B------:R-:W-:Y:S02]  /*7f00*/  ISETP.LT.OR P5, PT, R181, 0xa, P5 ;  /* 0x0000000ab500780c */ /* 0x000fe40002fa1670 */
[----:B------:R-:W-:Y:S02]  /*7f10*/  FMNMX.FTZ R8, R173, R8, !PT ;  /* 0x00000008ad087209 */ /* 0x000fe40007810000 */
[----:B------:R-:W-:Y:S02]  /*7f20*/  ISETP.GT.AND P0, PT, R180, 0x38, P2 ;  /* 0x00000038b400780c */ /* 0x000fe40001704270 */
[----:B------:R-:W-:Y:S02]  /*7f30*/  FMNMX.FTZ R8, R176, R8, !PT ;  /* 0x00000008b0087209 */ /* 0x000fe40007810000 */
[----:B------:R-:W-:-:S02]  /*7f40*/  FSEL R11, R11, -INF , !P3 ;  /* 0xff8000000b0b7808 */ /* 0x000fc40005800000 */
[----:B------:R-:W-:Y:S02]  /*7f50*/  FSEL R14, R14, -INF , !P4 ;  /* 0xff8000000e0e7808 */ /* 0x000fe40006000000 */
[----:B------:R-:W-:Y:S02]  /*7f60*/  FSEL R15, R15, -INF , !P5 ;  /* 0xff8000000f0f7808 */ /* 0x000fe40006800000 */
[C---:B------:R-:W-:Y:S02]  /*7f70*/  ISETP.GT.AND P6, PT, R180.reuse, 0x10, P2 ;  /* 0x00000010b400780c */ /* 0x040fe400017c4270 */
[C---:B------:R-:W-:Y:S02]  /*7f80*/  ISETP.GT.AND P3, PT, R180.reuse, 0x11, P2 ;  /* 0x00000011b400780c */ /* 0x040fe40001764270 */
[C---:B------:R-:W-:Y:S02]  /*7f90*/  ISETP.GT.AND P4, PT, R180.reuse, 0x18, P2 ;  /* 0x00000018b400780c */ /* 0x040fe40001784270 */
[----:B------:R-:W-:-:S02]  /*7fa0*/  ISETP.GT.AND P5, PT, R180, 0x19, P2 ;  /* 0x00000019b400780c */ /* 0x000fc400017a4270 */
[----:B------:R-:W-:Y:S02]  /*7fb0*/  FMNMX.FTZ R8, R177, R8, !PT ;  /* 0x00000008b1087209 */ /* 0x000fe40007810000 */
[C---:B------:R-:W-:Y:S02]  /*7fc0*/  ISETP.LT.OR P6, PT, R181.reuse, 0x11, P6 ;  /* 0x00000011b500780c */ /* 0x040fe400037c1670 */
[C---:B------:R-:W-:Y:S01]  /*7fd0*/  ISETP.LT.OR P3, PT, R181.reuse, 0x12, P3 ;  /* 0x00000012b500780c */ /* 0x040fe20001f61670 */
[----:B------:R-:W0:Y:S01]  /*7fe0*/  SHFL.BFLY PT, R9, R8, 0x2, 0x1f ;  /* 0x0c401f0008097f89 */ /* 0x000e2200000e0000 */
[C---:B------:R-:W-:Y:S02]  /*7ff0*/  ISETP.LT.OR P4, PT, R181.reuse, 0x19, P4 ;  /* 0x00000019b500780c */ /* 0x040fe40002781670 */
[----:B------:R-:W-:Y:S02]  /*8000*/  ISETP.LT.OR P5, PT, R181, 0x1a, P5 ;  /* 0x0000001ab500780c */ /* 0x000fe40002fa1670 */
[----:B------:R-:W-:-:S02]  /*8010*/  LOP3.LUT R18, R18, 0xfffffff7, RZ, 0xc0, !PT ;  /* 0xfffffff712127812 */ /* 0x000fc400078ec0ff */
[----:B------:R-:W-:Y:S02]  /*8020*/  FSEL R152, R152, -INF , !P6 ;  /* 0xff80000098987808 */ /* 0x000fe40007000000 */
[----:B------:R-:W-:Y:S02]  /*8030*/  FSEL R153, R153, -INF , !P3 ;  /* 0xff80000099997808 */ /* 0x000fe40005800000 */
[----:B------:R-:W-:Y:S02]  /*8040*/  FSEL R156, R156, -INF , !P4 ;  /* 0xff8000009c9c7808 */ /* 0x000fe40006000000 */
[----:B------:R-:W-:Y:S02]  /*8050*/  FSEL R157, R157, -INF , !P5 ;  /* 0xff8000009d9d7808 */ /* 0x000fe40006800000 */
[----:B------:R-:W-:Y:S02]  /*8060*/  @P0 LOP3.LUT R18, R18, 0x8, RZ, 0xfc, !PT ;  /* 0x0000000812120812 */ /* 0x000fe400078efcff */
[----:B------:R-:W-:-:S02]  /*8070*/  ISETP.GT.AND P1, PT, R180, 0x20, P2 ;  /* 0x00000020b400780c */ /* 0x000fc40001724270 */
[C---:B------:R-:W-:Y:S02]  /*8080*/  ISETP.GT.AND P3, PT, R180.reuse, 0x21, P2 ;  /* 0x00000021b400780c */ /* 0x040fe40001764270 */
[C---:B------:R-:W-:Y:S02]  /*8090*/  ISETP.GT.AND P4, PT, R180.reuse, 0x28, P2 ;  /* 0x00000028b400780c */ /* 0x040fe40001784270 */
[C---:B------:R-:W-:Y:S02]  /*80a0*/  ISETP.GT.AND P5, PT, R180.reuse, 0x29, P2 ;  /* 0x00000029b400780c */ /* 0x040fe400017a4270 */
[C---:B------:R-:W-:Y:S02]  /*80b0*/  ISETP.GT.AND P6, PT, R180.reuse, 0x30, P2 ;  /* 0x00000030b400780c */ /* 0x040fe400017c4270 */
[C---:B------:R-:W-:Y:S02]  /*80c0*/  ISETP.GT.AND P0, PT, R180.reuse, RZ, P2 ;  /* 0x000000ffb400720c */ /* 0x040fe40001704270 */
[----:B------:R-:W-:-:S02]  /*80d0*/  ISETP.GT.AND P2, PT, R180, 0x39, P2 ;  /* 0x00000039b400780c */ /* 0x000fc40001744270 */
[----:B------:R-:W-:Y:S02]  /*80e0*/  LOP3.LUT R18, R18, 0xffffffdf, RZ, 0xc0, !PT ;  /* 0xffffffdf12127812 */ /* 0x000fe400078ec0ff */
[C---:B------:R-:W-:Y:S02]  /*80f0*/  ISETP.LT.OR P1, PT, R181.reuse, 0x21, P1 ;  /* 0x00000021b500780c */ /* 0x040fe40000f21670 */
[----:B0-----:R-:W-:Y:S02]  /*8100*/  FMNMX.FTZ R8, R8, R9, !PT ;  /* 0x0000000908087209 */ /* 0x001fe40007810000 */
[C---:B------:R-:W-:Y:S02]  /*8110*/  ISETP.LT.OR P0, PT, R181.reuse, 0x1, P0 ;  /* 0x00000001b500780c */ /* 0x040fe40000701670 */
[----:B------:R-:W-:Y:S01]  /*8120*/  ISETP.LT.OR P6, PT, R181, 0x31, P6 ;  /* 0x00000031b500780c */ /* 0x000fe200037c1670 */
[----:B------:R-:W0:Y:S01]  /*8130*/  SHFL.BFLY PT, R9, R8, 0x1, 0x1f ;  /* 0x0c201f0008097f89 */ /* 0x000e2200000e0000 */
[----:B------:R-:W-:-:S02]  /*8140*/  FSEL R10, R10, -INF , !P0 ;  /* 0xff8000000a0a7808 */ /* 0x000fc40004000000 */
[----:B------:R-:W-:-:S04]  /*8150*/  @P2 LOP3.LUT R18, R18, 0x20, RZ, 0xfc, !PT ;  /* 0x0000002012122812 */ /* 0x000fc800078efcff */
[C---:B------:R-:W-:Y:S02]  /*8160*/  LOP3.LUT P2, RZ, R18.reuse, 0x8, RZ, 0xc0, !PT ;  /* 0x0000000812ff7812 */ /* 0x040fe4000784c0ff */
[----:B------:R-:W-:Y:S02]  /*8170*/  LOP3.LUT R18, R18, 0xfffffeff, RZ, 0xc0, !PT ;  /* 0xfffffeff12127812 */ /* 0x000fe400078ec0ff */
[C---:B------:R-:W-:Y:S02]  /*8180*/  ISETP.LT.OR P2, PT, R181.reuse, 0x39, P2 ;  /* 0x00000039b500780c */ /* 0x040fe40001741670 */
[----:B------:R-:W-:Y:S02]  /*8190*/  @P1 LOP3.LUT R18, R18, 0x100, RZ, 0xfc, !PT ;  /* 0x0000010012121812 */ /* 0x000fe400078efcff */
[----:B------:R-:W-:Y:S02]  /*81a0*/  ISETP.LT.OR P1, PT, R181, 0x22, P3 ;  /* 0x00000022b500780c */ /* 0x000fe40001f21670 */
[----:B------:R-:W-:-:S02]  /*81b0*/  LOP3.LUT P3, RZ, R18, 0x2, RZ, 0xc0, !PT ;  /* 0x0000000212ff7812 */ /* 0x000fc4000786c0ff */
[----:B------:R-:W-:Y:S02]  /*81c0*/  LOP3.LUT R18, R18, 0xffffffbf, RZ, 0xc0, !PT ;  /* 0xffffffbf12127812 */ /* 0x000fe400078ec0ff */
[----:B------:R-:W-:Y:S02]  /*81d0*/  ISETP.LT.OR P3, PT, R181, 0x32, P3 ;  /* 0x00000032b500780c */ /* 0x000fe40001f61670 */
[----:B------:R-:W-:Y:S02]  /*81e0*/  FSEL R174, R174, -INF , !P2 ;  /* 0xff800000aeae7808 */ /* 0x000fe40005000000 */
[----:B0-----:R-:W-:Y:S02]  /*81f0*/  FMNMX.FTZ R8, R8, R9, !PT ;  /* 0x0000000908087209 */ /* 0x001fe40007810000 */
[----:B------:R-:W-:Y:S02]  /*8200*/  FSEL R170, R170, -INF , !P3 ;  /* 0xff800000aaaa7808 */ /* 0x000fe40005800000 */
[----:B------:R-:W-:-:S02]  /*8210*/  @P1 LOP3.LUT R18, R18, 0x40, RZ, 0xfc, !PT ;  /* 0x0000004012121812 */ /* 0x000fc400078efcff */
[C---:B------:R-:W-:Y:S02]  /*8220*/  ISETP.LT.OR P1, PT, R181.reuse, 0x29, P4 ;  /* 0x00000029b500780c */ /* 0x040fe40002721670 */
[C---:B------:R-:W-:Y:S02]  /*8230*/  LOP3.LUT P4, RZ, R18.reuse, 0x20, RZ, 0xc0, !PT ;  /* 0x0000002012ff7812 */ /* 0x040fe4000788c0ff */
[----:B------:R-:W-:Y:S02]  /*8240*/  LOP3.LUT R18, R18, 0xffffffef, RZ, 0xc0, !PT ;  /* 0xffffffef12127812 */ /* 0x000fe400078ec0ff */
[----:B------:R-:W-:Y:S02]  /*8250*/  ISETP.LT.OR P4, PT, R181, 0x3a, P4 ;  /* 0x0000003ab500780c */ /* 0x000fe40002781670 */
[----:B------:R-:W-:Y:S02]  /*8260*/  ISETP.NE.AND P2, PT, R17, RZ, PT ;  /* 0x000000ff1100720c */ /* 0x000fe40003f45270 */
[----:B------:R-:W-:-:S03]  /*8270*/  FSEL R175, R175, -INF , !P4 ;  /* 0xff800000afaf7808 */ /* 0x000fc60006000000 */
[----:B------:R-:W-:Y:S02]  /*8280*/  @P1 LOP3.LUT R18, R18, 0x10, RZ, 0xfc, !PT ;  /* 0x0000001012121812 */ /* 0x000fe400078efcff */
[----:B------:R-:W-:Y:S02]  /*8290*/  ISETP.LT.OR P1, PT, R181, 0x2a, P5 ;  /* 0x0000002ab500780c */ /* 0x000fe40002f21670 */
[----:B------:R-:W-:Y:S02]  /*82a0*/  FSETP.NEU.FTZ.AND P5, PT, R8, -INF , PT ;  /* 0xff8000000800780b */ /* 0x000fe40003fbd000 */
[----:B------:R-:W-:Y:S02]  /*82b0*/  LOP3.LUT R18, R18, 0xffffbfff, RZ, 0xc0, !PT ;  /* 0xffffbfff12127812 */ /* 0x000fe400078ec0ff */
[----:B------:R-:W-:-:S05]  /*82c0*/  FSEL R9, R8, RZ, P5 ;  /* 0x000000ff08097208 */ /* 0x000fca0002800000 */
[----:B------:R-:W-:Y:S01]  /*82d0*/  FADD.FTZ R5, -R9, R5 ;  /* 0x0000000509057221 */ /* 0x000fe20000010100 */
[----:B------:R-:W-:Y:S01]  /*82e0*/  FMUL.FTZ R9, R8, UR10 ;  /* 0x0000000a08097c20 */ /* 0x000fe20008410000 */
[----:B------:R-:W-:Y:S02]  /*82f0*/  @P1 LOP3.LUT R18, R18, 0x4000, RZ, 0xfc, !PT ;  /* 0x0000400012121812 */ /* 0x000fe400078efcff */
[----:B------:R-:W-:Y:S02]  /*8300*/  FMUL.FTZ R5, R5, UR10 ;  /* 0x0000000a05057c20 */ /* 0x000fe40008410000 */
[----:B------:R-:W-:Y:S02]  /*8310*/  FSEL R9, R9, RZ, P5 ;  /* 0x000000ff09097208 */ /* 0x000fe40002800000 */
[----:B------:R-:W-:-:S03]  /*8320*/  LOP3.LUT R18, R18, 0xffff7fff, RZ, 0xc0, !PT ;  /* 0xffff7fff12127812 */ /* 0x000fc600078ec0ff */
        /* <DEDUP_REMOVED lines=15> */
[----:B------:R-:W-:Y:S01]  /*8420*/  FFMA.FTZ R177, R177, UR10, -R9 ;  /* 0x0000000ab1b17c23 */ /* 0x000fe20008010809 */
[----:B------:R-:W-:Y:S01]  /*8430*/  FMNMX.FTZ R9, R10, R6, !PT ;  /* 0x000000060a097209 */ /* 0x000fe20007810000 */
[----:B------:R-:W-:Y:S01]  /*8440*/  MUFU.EX2 R12, R12 ;  /* 0x0000000c000c7308 */ /* 0x000fe20000000800 */
[----:B------:R-:W-:-:S02]  /*8450*/  @P6 LOP3.LUT R18, R18, 0x8000, RZ, 0xfc, !PT ;  /* 0x0000800012126812 */ /* 0x000fc400078efcff */
[----:B------:R-:W-:Y:S02]  /*8460*/  FMNMX.FTZ R9, R11, R9, !PT ;  /* 0x000000090b097209 */ /* 0x000fe40007810000 */
[----:B------:R-:W-:Y:S02]  /*8470*/  LOP3.LUT P6, RZ, R18, 0x100, RZ, 0xc0, !PT ;  /* 0x0000010012ff7812 */ /* 0x000fe400078cc0ff */
[----:B------:R-:W-:Y:S01]  /*8480*/  FMNMX.FTZ R9, R14, R9, !PT ;  /* 0x000000090e097209 */ /* 0x000fe20007810000 */
[----:B------:R-:W-:Y:S01]  /*8490*/  MUFU.EX2 R13, R13 ;  /* 0x0000000d000d7308 */ /* 0x000fe20000000800 */
[----:B------:R-:W-:Y:S02]  /*84a0*/  LOP3.LUT P1, RZ, R18, 0x40, RZ, 0xc0, !PT ;  /* 0x0000004012ff7812 */ /* 0x000fe4000782c0ff */
[----:B------:R-:W-:Y:S02]  /*84b0*/  FMNMX.FTZ R9, R15, R9, !PT ;  /* 0x000000090f097209 */ /* 0x000fe40007810000 */
[----:B------:R-:W-:-:S02]  /*84c0*/  FSEL R160, R160, -INF , !P6 ;  /* 0xff800000a0a07808 */ /* 0x000fc40007000000 */
[----:B------:R-:W-:Y:S01]  /*84d0*/  FMNMX.FTZ R9, R152, R9, !PT ;  /* 0x0000000998097209 */ /* 0x000fe20007810000 */
[----:B------:R-:W-:Y:S01]  /*84e0*/  MUFU.EX2 R20, R20 ;  /* 0x0000001400147308 */ /* 0x000fe20000000800 */
[----:B------:R-:W-:Y:S02]  /*84f0*/  LOP3.LUT P5, RZ, R18, 0x10, RZ, 0xc0, !PT ;  /* 0x0000001012ff7812 */ /* 0x000fe400078ac0ff */
[----:B------:R-:W-:Y:S02]  /*8500*/  FMNMX.FTZ R9, R153, R9, !PT ;  /* 0x0000000999097209 */ /* 0x000fe40007810000 */
[----:B------:R-:W-:Y:S02]  /*8510*/  FSEL R161, R161, -INF , !P1 ;  /* 0xff800000a1a17808 */ /* 0x000fe40004800000 */
[----:B------:R-:W-:Y:S01]  /*8520*/  FMNMX.FTZ R9, R156, R9, !PT ;  /* 0x000000099c097209 */ /* 0x000fe20007810000 */
[----:B------:R-:W-:Y:S01]  /*8530*/  MUFU.EX2 R21, R21 ;  /* 0x0000001500157308 */ /* 0x000fe20000000800 */
[----:B------:R-:W-:-:S02]  /*8540*/  LOP3.LUT P1, RZ, R18, 0x4000, RZ, 0xc0, !PT ;  /* 0x0000400012ff7812 */ /* 0x000fc4000782c0ff */
[----:B------:R-:W-:Y:S02]  /*8550*/  FMNMX.FTZ R9, R157, R9, !PT ;  /* 0x000000099d097209 */ /* 0x000fe40007810000 */
[----:B------:R-:W-:Y:S02]  /*8560*/  FSEL R164, R164, -INF , !P5 ;  /* 0xff800000a4a47808 */ /* 0x000fe40006800000 */
[----:B------:R-:W-:Y:S01]  /*8570*/  FMNMX.FTZ R9, R160, R9, !PT ;  /* 0x00000009a0097209 */ /* 0x000fe20007810000 */
[----:B------:R-:W-:Y:S01]  /*8580*/  MUFU.EX2 R155, R155 ;  /* 0x0000009b009b7308 */ /* 0x000fe20000000800 */
[----:B------:R-:W-:Y:S02]  /*8590*/  LOP3.LUT P6, RZ, R18, 0x8000, RZ, 0xc0, !PT ;  /* 0x0000800012ff7812 */ /* 0x000fe400078cc0ff */
[----:B------:R-:W-:Y:S02]  /*85a0*/  FMNMX.FTZ R9, R161, R9, !PT ;  /* 0x00000009a1097209 */ /* 0x000fe40007810000 */
[----:B------:R-:W-:-:S02]  /*85b0*/  FSEL R165, R165, -INF , !P1 ;  /* 0xff800000a5a57808 */ /* 0x000fc40004800000 */
[----:B------:R-:W-:Y:S01]  /*85c0*/  FMNMX.FTZ R9, R164, R9, !PT ;  /* 0x00000009a4097209 */ /* 0x000fe20007810000 */
[----:B------:R-:W-:Y:S01]  /*85d0*/  MUFU.EX2 R158, R158 ;  /* 0x0000009e009e7308 */ /* 0x000fe20000000800 */
[----:B------:R-:W-:Y:S02]  /*85e0*/  FSEL R169, R169, -INF , !P6 ;  /* 0xff800000a9a97808 */ /* 0x000fe40007000000 */
[----:B------:R-:W-:Y:S02]  /*85f0*/  FMNMX.FTZ R9, R165, R9, !PT ;  /* 0x00000009a5097209 */ /* 0x000fe40007810000 */
[C---:B------:R-:W-:Y:S02]  /*8600*/  LOP3.LUT P0, RZ, R18.reuse, 0x2000, RZ, 0xc0, !PT ;  /* 0x0000200012ff7812 */ /* 0x040fe4000780c0ff */
[----:B------:R-:W-:Y:S01]  /*8610*/  FMNMX.FTZ R9, R169, R9, !PT ;  /* 0x00000009a9097209 */ /* 0x000fe20007810000 */
[----:B------:R-:W-:Y:S01]  /*8620*/  MUFU.EX2 R159, R159 ;  /* 0x0000009f009f7308 */ /* 0x000fe20000000800 */
[----:B------:R-:W-:-:S02]  /*8630*/  LOP3.LUT P1, RZ, R18, 0x1000, RZ, 0xc0, !PT ;  /* 0x0000100012ff7812 */ /* 0x000fc4000782c0ff */
        /* <DEDUP_REMOVED lines=12> */
[----:B------:R-:W-:Y:S01]  /*8700*/  MUFU.EX2 R177, R177 ;  /* 0x000000b100b17308 */ /* 0x000fe20000000800 */
[----:B0-----:R-:W-:-:S07]  /*8710*/  FMNMX.FTZ R9, R9, R172, !PT ;  /* 0x000000ac09097209 */ /* 0x001fce0007810000 */
[----:B------:R0:W-:Y:S01]  /*8720*/  MUFU.EX2 R172, R154 ;  /* 0x0000009a00ac7308 */ /* 0x0001e20000000800 */
[----:B------:R-:W-:-:S04]  /*8730*/  FSETP.NEU.FTZ.AND P3, PT, R9, -INF , PT ;  /* 0xff8000000900780b */ /* 0x000fc80003f7d000 */
[----:B0-----:R-:W-:-:S05]  /*8740*/  FSEL R154, R9, RZ, P3 ;  /* 0x000000ff099a7208 */ /* 0x001fca0001800000 */
[----:B------:R-:W-:Y:S02]  /*8750*/  FADD.FTZ R154, -R154, R6 ;  /* 0x000000069a9a7221 */ /* 0x000fe40000010100 */
[----:B------:R0:W1:Y:S02]  /*8760*/  MUFU.EX2 R6, R5 ;  /* 0x0000000500067308 */ /* 0x0000640000000800 */
[----:B0-----:R-:W-:Y:S01]  /*8770*/  FMUL.FTZ R5, R154, UR10 ;  /* 0x0000000a9a057c20 */ /* 0x001fe20008410000 */
[----:B------:R-:W-:-:S04]  /*8780*/  IMAD.U32 R154, RZ, RZ, UR37 ;  /* 0x00000025ff9a7e24 */ /* 0x000fc8000f8e00ff */
[----:B------:R-:W-:Y:S01]  /*8790*/  @!P2 IMAD R154, R154, 0x40, R16 ;  /* 0x000000409a9aa824 */ /* 0x000fe200078e0210 */
[----:B------:R-:W0:Y:S01]  /*87a0*/  MUFU.EX2 R5, R5 ;  /* 0x0000000500057308 */ /* 0x000e220000000800 */
[----:B-1----:R-:W-:Y:S01]  /*87b0*/  FFMA.FTZ R3, R6, R3, R12 ;  /* 0x0000000306037223 */ /* 0x002fe2000001000c */
[-C--:B------:R-:W-:Y:S02]  /*87c0*/  FMUL.FTZ R24, R24, R6.reuse ;  /* 0x0000000618187220 */ /* 0x080fe40000410000 */
[----:B------:R-:W-:Y:S01]  /*87d0*/  @!P2 LEA R154, R154, UR46, 0x2 ;  /* 0x0000002e9a9aac11 */ /* 0x000fe2000f8e10ff */
[-C--:B------:R-:W-:Y:S01]  /*87e0*/  FMUL.FTZ R25, R25, R6.reuse ;  /* 0x0000000619197220 */ /* 0x080fe20000410000 */
[----:B------:R-:W-:Y:S01]  /*87f0*/  FADD.FTZ R3, R13, R3 ;  /* 0x000000030d037221 */ /* 0x000fe20000010000 */
[-C--:B------:R-:W-:Y:S01]  /*8800*/  FMUL.FTZ R28, R28, R6.reuse ;  /* 0x000000061c1c7220 */ /* 0x080fe20000410000 */
[-C--:B------:R-:W-:Y:S01]  /*8810*/  FMUL.FTZ R29, R29, R6.reuse ;  /* 0x000000061d1d7220 */ /* 0x080fe20000410000 */
[----:B------:R-:W-:Y:S01]  /*8820*/  @!P2 STS [R154+0x28800], R6 ;  /* 0x028800069a00a388 */ /* 0x000fe20000000800 */
[----:B------:R-:W-:Y:S01]  /*8830*/  FADD.FTZ R3, R20, R3 ;  /* 0x0000000314037221 */ /* 0x000fe20000010000 */
[-C--:B------:R-:W-:Y:S01]  /*8840*/  FMUL.FTZ R32, R32, R6.reuse ;  /* 0x0000000620207220 */ /* 0x080fe20000410000 */
[-C--:B------:R-:W-:Y:S01]  /*8850*/  FMUL.FTZ R33, R33, R6.reuse ;  /* 0x0000000621217220 */ /* 0x080fe20000410000 */
[-C--:B------:R-:W-:Y:S01]  /*8860*/  FMUL.FTZ R36, R36, R6.reuse ;  /* 0x0000000624247220 */ /* 0x080fe20000410000 */
[----:B------:R-:W-:Y:S01]  /*8870*/  FADD.FTZ R3, R21, R3 ;  /* 0x0000000315037221 */ /* 0x000fe20000010000 */
[-C--:B------:R-:W-:Y:S01]  /*8880*/  FMUL.FTZ R37, R37, R6.reuse ;  /* 0x0000000625257220 */ /* 0x080fe20000410000 */
[-C--:B------:R-:W-:Y:S01]  /*8890*/  FMUL.FTZ R40, R40, R6.reuse ;  /* 0x0000000628287220 */ /* 0x080fe20000410000 */
[----:B0-----:R0:W-:Y:S01]  /*88a0*/  @!P2 STS [R154+0x28820], R5 ;  /* 0x028820059a00a388 */ /* 0x0011e20000000800 */
[----:B------:R-:W-:Y:S01]  /*88b0*/  FADD.FTZ R3, R172, R3 ;  /* 0x00000003ac037221 */ /* 0x000fe20000010000 */
[-C--:B------:R-:W-:Y:S01]  /*88c0*/  FMUL.FTZ R41, R41, R6.reuse ;  /* 0x0000000629297220 */ /* 0x080fe20000410000 */
[-C--:B------:R-:W-:Y:S01]  /*88d0*/  FMUL.FTZ R44, R44, R6.reuse ;  /* 0x000000062c2c7220 */ /* 0x080fe20000410000 */
[-C--:B------:R-:W-:Y:S01]  /*88e0*/  FMUL.FTZ R45, R45, R6.reuse ;  /* 0x000000062d2d7220 */ /* 0x080fe20000410000 */
[----:B------:R-:W-:Y:S01]  /*88f0*/  FADD.FTZ R3, R155, R3 ;  /* 0x000000039b037221 */ /* 0x000fe20000010000 */
[-C--:B------:R-:W-:Y:S01]  /*8900*/  FMUL.FTZ R48, R48, R6.reuse ;  /* 0x0000000630307220 */ /* 0x080fe20000410000 */
[-C--:B------:R-:W-:Y:S01]  /*8910*/  FMUL.FTZ R49, R49, R6.reuse ;  /* 0x0000000631317220 */ /* 0x080fe20000410000 */
[----:B------:R-:W-:Y:S01]  /*8920*/  FMUL.FTZ R52, R52, R6 ;  /* 0x0000000634347220 */ /* 0x000fe20000410000 */
[----:B------:R-:W-:Y:S01]  /*8930*/  FADD.FTZ R3, R158, R3 ;  /* 0x000000039e037221 */ /* 0x000fe20000010000 */
[----:B0-----:R-:W-:Y:S01]  /*8940*/  FMUL.FTZ R154, R9, UR10 ;  /* 0x0000000a099a7c20 */ /* 0x001fe20008410000 */
[----:B------:R-:W-:Y:S01]  /*8950*/  F2FP.F16.F32.PACK_AB R158, R159, R158 ;  /* 0x0000009e9f9e723e */ /* 0x000fe200000000ff */
[-C--:B------:R-:W-:Y:S01]  /*8960*/  FMUL.FTZ R53, R53, R6.reuse ;  /* 0x0000000635357220 */ /* 0x080fe20000410000 */
[----:B------:R-:W-:Y:S01]  /*8970*/  FADD.FTZ R3, R159, R3 ;  /* 0x000000039f037221 */ /* 0x000fe20000010000 */
[-C--:B------:R-:W-:Y:S01]  /*8980*/  FMUL.FTZ R56, R56, R6.reuse ;  /* 0x0000000638387220 */ /* 0x080fe20000410000 */
[----:B------:R-:W-:Y:S01]  /*8990*/  FSEL R154, R154, RZ, P3 ;  /* 0x000000ff9a9a7208 */ /* 0x000fe20001800000 */
[-C--:B------:R-:W-:Y:S01]  /*89a0*/  FMUL.FTZ R57, R57, R6.reuse ;  /* 0x0000000639397220 */ /* 0x080fe20000410000 */
[----:B------:R-:W-:Y:S01]  /*89b0*/  FADD.FTZ R3, R162, R3 ;  /* 0x00000003a2037221 */ /* 0x000fe20000010000 */
[-C--:B------:R-:W-:Y:S01]  /*89c0*/  FMUL.FTZ R60, R60, R6.reuse ;  /* 0x000000063c3c7220 */ /* 0x080fe20000410000 */
[----:B------:R-:W-:Y:S01]  /*89d0*/  FMUL.FTZ R61, R61, R6 ;  /* 0x000000063d3d7220 */ /* 0x000fe20000410000 */
[--C-:B------:R-:W-:Y:S01]  /*89e0*/  FFMA.FTZ R10, R10, UR10, -R154.reuse ;  /* 0x0000000a0a0a7c23 */ /* 0x100fe2000801089a */
[--C-:B------:R-:W-:Y:S01]  /*89f0*/  FFMA.FTZ R11, R11, UR10, -R154.reuse ;  /* 0x0000000a0b0b7c23 */ /* 0x100fe2000801089a */
[--C-:B------:R-:W-:Y:S01]  /*8a00*/  FFMA.FTZ R14, R14, UR10, -R154.reuse ;  /* 0x0000000a0e0e7c23 */ /* 0x100fe2000801089a */
[--C-:B------:R-:W-:Y:S01]  /*8a10*/  FFMA.FTZ R15, R15, UR10, -R154.reuse ;  /* 0x0000000a0f0f7c23 */ /* 0x100fe2000801089a */
[--C-:B------:R-:W-:Y:S01]  /*8a20*/  FFMA.FTZ R178, R152, UR10, -R154.reuse ;  /* 0x0000000a98b27c23 */ /* 0x100fe2000801089a */
[--C-:B------:R-:W-:Y:S01]  /*8a30*/  FFMA.FTZ R153, R153, UR10, -R154.reuse ;  /* 0x0000000a99997c23 */ /* 0x100fe2000801089a */
[----:B------:R-:W0:Y:S01]  /*8a40*/  MUFU.EX2 R10, R10 ;  /* 0x0000000a000a7308 */ /* 0x000e220000000800 */
[----:B------:R-:W-:Y:S01]  /*8a50*/  F2FP.F16.F32.PACK_AB R152, R13, R12 ;  /* 0x0000000c0d98723e */ /* 0x000fe200000000ff */
[--C-:B------:R-:W-:Y:S01]  /*8a60*/  FFMA.FTZ R179, R156, UR10, -R154.reuse ;  /* 0x0000000a9cb37c23 */ /* 0x100fe2000801089a */
[--C-:B------:R-:W-:Y:S01]  /*8a70*/  FFMA.FTZ R157, R157, UR10, -R154.reuse ;  /* 0x0000000a9d9d7c23 */ /* 0x100fe2000801089a */
[--C-:B------:R-:W-:Y:S01]  /*8a80*/  FFMA.FTZ R180, R160, UR10, -R154.reuse ;  /* 0x0000000aa0b47c23 */ /* 0x100fe2000801089a */
[--C-:B------:R-:W-:Y:S01]  /*8a90*/  FFMA.FTZ R161, R161, UR10, -R154.reuse ;  /* 0x0000000aa1a17c23 */ /* 0x100fe2000801089a */
[--C-:B------:R-:W-:Y:S01]  /*8aa0*/  FFMA.FTZ R181, R164, UR10, -R154.reuse ;  /* 0x0000000aa4b57c23 */ /* 0x100fe2000801089a */
[--C-:B------:R-:W-:Y:S01]  /*8ab0*/  FFMA.FTZ R165, R165, UR10, -R154.reuse ;  /* 0x0000000aa5a57c23 */ /* 0x100fe2000801089a */
[----:B------:R-:W1:Y:S01]  /*8ac0*/  MUFU.EX2 R11, R11 ;  /* 0x0000000b000b7308 */ /* 0x000e620000000800 */
[C---:B------:R-:W-:Y:S01]  /*8ad0*/  FADD.FTZ R3, R163.reuse, R3 ;  /* 0x00000003a3037221 */ /* 0x040fe20000010000 */
[----:B------:R-:W-:Y:S01]  /*8ae0*/  F2FP.F16.F32.PACK_AB R160, R163, R162 ;  /* 0x000000a2a3a0723e */ /* 0x000fe200000000ff */
[--C-:B------:R-:W-:Y:S01]  /*8af0*/  FFMA.FTZ R169, R169, UR10, -R154.reuse ;  /* 0x0000000aa9a97c23 */ /* 0x100fe2000801089a */
[--C-:B------:R-:W-:Y:S01]  /*8b00*/  FFMA.FTZ R170, R170, UR10, -R154.reuse ;  /* 0x0000000aaaaa7c23 */ /* 0x100fe2000801089a */
[--C-:B------:R-:W-:Y:S01]  /*8b10*/  FFMA.FTZ R175, R175, UR10, -R154.reuse ;  /* 0x0000000aafaf7c23 */ /* 0x100fe2000801089a */
[----:B------:R-:W-:Y:S01]  /*8b20*/  FADD.FTZ R3, R166, R3 ;  /* 0x00000003a6037221 */ /* 0x000fe20000010000 */
[----:B------:R-:W-:Y:S01]  /*8b30*/  FFMA.FTZ R174, R174, UR10, -R154 ;  /* 0x0000000aaeae7c23 */ /* 0x000fe2000801089a */
[----:B------:R-:W2:Y:S01]  /*8b40*/  MUFU.EX2 R14, R14 ;  /* 0x0000000e000e7308 */ /* 0x000ea20000000800 */
[----:B0-----:R-:W-:Y:S01]  /*8b50*/  FFMA.FTZ R4, R5, R4, R10 ;  /* 0x0000000405047223 */ /* 0x001fe2000001000a */
[C---:B------:R-:W-:Y:S01]  /*8b60*/  FADD.FTZ R3, R167.reuse, R3 ;  /* 0x00000003a7037221 */ /* 0x040fe20000010000 */
[----:B------:R-:W-:Y:S01]  /*8b70*/  F2FP.F16.F32.PACK_AB R162, R167, R166 ;  /* 0x000000a6a7a2723e */ /* 0x000fe200000000ff */
[----:B------:R-:W-:Y:S01]  /*8b80*/  FMUL.FTZ R64, R64, R6 ;  /* 0x0000000640407220 */ /* 0x000fe20000410000 */
[----:B------:R-:W-:Y:S01]  /*8b90*/  F2FP.F16.F32.PACK_AB R156, R155, R172 ;  /* 0x000000ac9b9c723e */ /* 0x000fe200000000ff */
[----:B------:R-:W-:Y:S01]  /*8ba0*/  FMUL.FTZ R65, R65, R6 ;  /* 0x0000000641417220 */ /* 0x000fe20000410000 */
[----:B------:R-:W-:Y:S01]  /*8bb0*/  F2FP.F16.F32.PACK_AB R154, R21, R20 ;  /* 0x00000014159a723e */ /* 0x000fe200000000ff */
[----:B------:R-:W0:Y:S01]  /*8bc0*/  MUFU.EX2 R15, R15 ;  /* 0x0000000f000f7308 */ /* 0x000e220000000800 */
[----:B-1----:R-:W-:Y:S01]  /*8bd0*/  FADD.FTZ R4, R11, R4 ;  /* 0x000000040b047221 */ /* 0x002fe20000010000 */
[----:B------:R-:W-:Y:S01]  /*8be0*/  F2FP.F16.F32.PACK_AB R166, R177, R176 ;  /* 0x000000b0b1a6723e */ /* 0x000fe200000000ff */
        /* <DEDUP_REMOVED lines=12> */
[----:B------:R-:W-:Y:S01]  /*8cb0*/  FMUL.FTZ R88, R88, R6 ;  /* 0x0000000658587220 */ /* 0x000fe20000410000 */
[----:B------:R2:W3:Y:S01]  /*8cc0*/  MUFU.EX2 R12, R153 ;  /* 0x00000099000c7308 */ /* 0x0004e20000000800 */
[C---:B0-----:R-:W-:Y:S01]  /*8cd0*/  FADD.FTZ R4, R15.reuse, R4 ;  /* 0x000000040f047221 */ /* 0x041fe20000010000 */
[----:B------:R-:W-:Y:S01]  /*8ce0*/  F2FP.F16.F32.PACK_AB R155, R15, R14 ;  /* 0x0000000e0f9b723e */ /* 0x000fe200000000ff */
[-C--:B------:R-:W-:Y:S01]  /*8cf0*/  FMUL.FTZ R89, R89, R6.reuse ;  /* 0x0000000659597220 */ /* 0x080fe20000410000 */
[-C--:B------:R-:W-:Y:S01]  /*8d00*/  FMUL.FTZ R92, R92, R6.reuse ;  /* 0x000000065c5c7220 */ /* 0x080fe20000410000 */
[-C--:B------:R-:W-:Y:S01]  /*8d10*/  FMUL.FTZ R93, R93, R6.reuse ;  /* 0x000000065d5d7220 */ /* 0x080fe20000410000 */
[-C--:B------:R-:W-:Y:S01]  /*8d20*/  FMUL.FTZ R96, R96, R6.reuse ;  /* 0x0000000660607220 */ /* 0x080fe20000410000 */
[----:B------:R-:W-:Y:S01]  /*8d30*/  FMUL.FTZ R97, R97, R6 ;  /* 0x0000000661617220 */ /* 0x000fe20000410000 */
        /* <DEDUP_REMOVED lines=20> */
[-C--:B------:R-:W-:Y:S01]  /*8e80*/  FMUL.FTZ R121, R121, R6.reuse ;  /* 0x0000000679797220 */ /* 0x080fe20000410000 */
[-C--:B------:R-:W-:Y:S01]  /*8e90*/  FMUL.FTZ R124, R124, R6.reuse ;  /* 0x000000067c7c7220 */ /* 0x080fe20000410000 */
[-C--:B------:R-:W-:Y:S01]  /*8ea0*/  FMUL.FTZ R125, R125, R6.reuse ;  /* 0x000000067d7d7220 */ /* 0x080fe20000410000 */
[-C--:B------:R-:W-:Y:S01]  /*8eb0*/  FMUL.FTZ R128, R128, R6.reuse ;  /* 0x0000000680807220 */ /* 0x080fe20000410000 */
[-C--:B------:R-:W-:Y:S01]  /*8ec0*/  FMUL.FTZ R129, R129, R6.reuse ;  /* 0x0000000681817220 */ /* 0x080fe20000410000 */
[----:B------:R-:W0:Y:S01]  /*8ed0*/  MUFU.EX2 R161, R161 ;  /* 0x000000a100a17308 */ /* 0x000e220000000800 */
[C---:B--2---:R-:W-:Y:S01]  /*8ee0*/  FADD.FTZ R4, R13.reuse, R4 ;  /* 0x000000040d047221 */ /* 0x044fe20000010000 */
[----:B------:R-:W-:Y:S01]  /*8ef0*/  F2FP.F16.F32.PACK_AB R159, R13, R159 ;  /* 0x0000009f0d9f723e */ /* 0x000fe200000000ff */
[----:B------:R1:W-:Y:S01]  /*8f00*/  STSM.16.M88.4 [R19+0x26800], R152 ;  /* 0x0268009813007844 */ /* 0x0003e20000000200 */
[-C--:B------:R-:W-:Y:S01]  /*8f10*/  FMUL.FTZ R132, R132, R6.reuse ;  /* 0x0000000684847220 */ /* 0x080fe20000410000 */
[-C--:B------:R-:W-:Y:S01]  /*8f20*/  FMUL.FTZ R133, R133, R6.reuse ;  /* 0x0000000685857220 */ /* 0x080fe20000410000 */
[-C--:B------:R-:W-:Y:S01]  /*8f30*/  FMUL.FTZ R136, R136, R6.reuse ;  /* 0x0000000688887220 */ /* 0x080fe20000410000 */
[----:B------:R1:W-:Y:S01]  /*8f40*/  STSM.16.M88.4 [R184], R156 ;  /* 0x0000009cb8007844 */ /* 0x0003e20000000200 */
[----:B------:R-:W2:Y:S01]  /*8f50*/  MUFU.EX2 R163, R181 ;  /* 0x000000b500a37308 */ /* 0x000ea20000000800 */
        /* <DEDUP_REMOVED lines=8> */
[C---:B0-----:R-:W-:Y:S01]  /*8fe0*/  FADD.FTZ R4, R161.reuse, R4 ;  /* 0x00000004a1047221 */ /* 0x041fe20000010000 */
[----:B------:R-:W-:Y:S01]  /*8ff0*/  F2FP.F16.F32.PACK_AB R161, R161, R180 ;  /* 0x000000b4a1a1723e */ /* 0x000fe200000000ff */
[----:B------:R-:W-:Y:S01]  /*9000*/  FMUL.FTZ R149, R149, R6 ;  /* 0x0000000695957220 */ /* 0x000fe20000410000 */
[-C--:B------:R-:W-:Y:S01]  /*9010*/  FMUL.FTZ R26, R26, R5.reuse ;  /* 0x000000051a1a7220 */ /* 0x080fe20000410000 */
[-C--:B------:R-:W-:Y:S01]  /*9020*/  FMUL.FTZ R27, R27, R5.reuse ;  /* 0x000000051b1b7220 */ /* 0x080fe20000410000 */
[-C--:B------:R-:W-:Y:S01]  /*9030*/  FMUL.FTZ R30, R30, R5.reuse ;  /* 0x000000051e1e7220 */ /* 0x080fe20000410000 */
[-C--:B------:R-:W-:Y:S01]  /*9040*/  FMUL.FTZ R31, R31, R5.reuse ;  /* 0x000000051f1f7220 */ /* 0x080fe20000410000 */
[----:B------:R-:W0:Y:S01]  /*9050*/  MUFU.EX2 R169, R169 ;  /* 0x000000a900a97308 */ /* 0x000e220000000800 */
[----:B--2---:R-:W-:Y:S01]  /*9060*/  FADD.FTZ R4, R163, R4 ;  /* 0x00000004a3047221 */ /* 0x004fe20000010000 */
[-C--:B------:R-:W-:Y:S01]  /*9070*/  FMUL.FTZ R34, R34, R5.reuse ;  /* 0x0000000522227220 */ /* 0x080fe20000410000 */
[-C--:B------:R-:W-:Y:S01]  /*9080*/  FMUL.FTZ R35, R35, R5.reuse ;  /* 0x0000000523237220 */ /* 0x080fe20000410000 */
[-C--:B------:R-:W-:Y:S01]  /*9090*/  FMUL.FTZ R38, R38, R5.reuse ;  /* 0x0000000526267220 */ /* 0x080fe20000410000 */
        /* <DEDUP_REMOVED lines=10> */
[----:B------:R1:W-:Y:S01]  /*9140*/  STSM.16.M88.4 [R22], R160 ;  /* 0x000000a016007844 */ /* 0x0003e20000000200 */
[----:B------:R-:W3:Y:S01]  /*9150*/  MUFU.EX2 R164, R171 ;  /* 0x000000ab00a47308 */ /* 0x000ee20000000800 */
        /* <DEDUP_REMOVED lines=8> */
[C---:B--2---:R-:W-:Y:S01]  /*91e0*/  FADD.FTZ R4, R170.reuse, R4 ;  /* 0x00000004aa047221 */ /* 0x044fe20000010000 */
[----:B------:R-:W-:Y:S01]  /*91f0*/  F2FP.F16.F32.PACK_AB R165, R170, R169 ;  /* 0x000000a9aaa5723e */ /* 0x000fe200000000ff */
[-C--:B------:R-:W-:Y:S01]  /*9200*/  FMUL.FTZ R66, R66, R5.reuse ;  /* 0x0000000542427220 */ /* 0x080fe20000410000 */
[-C--:B------:R-:W-:Y:S01]  /*9210*/  FMUL.FTZ R67, R67, R5.reuse ;  /* 0x0000000543437220 */ /* 0x080fe20000410000 */
[-C--:B------:R-:W-:Y:S01]  /*9220*/  FMUL.FTZ R70, R70, R5.reuse ;  /* 0x0000000546467220 */ /* 0x080fe20000410000 */
[-C--:B------:R-:W-:Y:S01]  /*9230*/  FMUL.FTZ R71, R71, R5.reuse ;  /* 0x0000000547477220 */ /* 0x080fe20000410000 */
[-C--:B------:R-:W-:Y:S01]  /*9240*/  FMUL.FTZ R74, R74, R5.reuse ;  /* 0x000000054a4a7220 */ /* 0x080fe20000410000 */
[----:B------:R-:W2:Y:S01]  /*9250*/  MUFU.EX2 R175, R175 ;  /* 0x000000af00af7308 */ /* 0x000ea20000000800 */
[----:B---3--:R-:W-:Y:S01]  /*9260*/  FADD.FTZ R3, R164, R3 ;  /* 0x00000003a4037221 */ /* 0x008fe20000010000 */
[----:B------:R-:W-:Y:S01]  /*9270*/  F2FP.F16.F32.PACK_AB R164, R173, R164 ;  /* 0x000000a4ada4723e */ /* 0x000fe200000000ff */
[-C--:B------:R-:W-:Y:S01]  /*9280*/  FMUL.FTZ R75, R75, R5.reuse ;  /* 0x000000054b4b7220 */ /* 0x080fe20000410000 */
[-C--:B------:R-:W-:Y:S01]  /*9290*/  FMUL.FTZ R78, R78, R5.reuse ;  /* 0x000000054e4e7220 */ /* 0x080fe20000410000 */
[----:B------:R-:W-:Y:S01]  /*92a0*/  FADD.FTZ R3, R173, R3 ;  /* 0x00000003ad037221 */ /* 0x000fe20000010000 */
[-C--:B------:R-:W-:Y:S01]  /*92b0*/  FMUL.FTZ R79, R79, R5.reuse ;  /* 0x000000054f4f7220 */ /* 0x080fe20000410000 */
[-C--:B------:R-:W-:Y:S01]  /*92c0*/  FMUL.FTZ R82, R82, R5.reuse ;  /* 0x0000000552527220 */ /* 0x080fe20000410000 */
[-C--:B------:R-:W-:Y:S01]  /*92d0*/  FMUL.FTZ R83, R83, R5.reuse ;  /* 0x0000000553537220 */ /* 0x080fe20000410000 */
[----:B0-----:R-:W-:Y:S01]  /*92e0*/  FADD.FTZ R4, R167, R4 ;  /* 0x00000004a7047221 */ /* 0x001fe20000010000 */
[----:B------:R-:W-:Y:S01]  /*92f0*/  FADD.FTZ R3, R176, R3 ;  /* 0x00000003b0037221 */ /* 0x000fe20000010000 */
[-C--:B------:R-:W-:Y:S01]  /*9300*/  FMUL.FTZ R86, R86, R5.reuse ;  /* 0x0000000556567220 */ /* 0x080fe20000410000 */
[-C--:B------:R-:W-:Y:S01]  /*9310*/  FMUL.FTZ R87, R87, R5.reuse ;  /* 0x0000000557577220 */ /* 0x080fe20000410000 */
[-C--:B------:R-:W-:Y:S01]  /*9320*/  FMUL.FTZ R90, R90, R5.reuse ;  /* 0x000000055a5a7220 */ /* 0x080fe20000410000 */
[----:B------:R-:W-:Y:S01]  /*9330*/  FADD.FTZ R3, R177, R3 ;  /* 0x00000003b1037221 */ /* 0x000fe20000010000 */
[-C--:B------:R-:W-:Y:S01]  /*9340*/  FMUL.FTZ R91, R91, R5.reuse ;  /* 0x000000055b5b7220 */ /* 0x080fe20000410000 */
[----:B------:R-:W-:Y:S01]  /*9350*/  FMUL.FTZ R94, R94, R5 ;  /* 0x000000055e5e7220 */ /* 0x000fe20000410000 */
[C---:B--2---:R-:W-:Y:S01]  /*9360*/  F2FP.F16.F32.PACK_AB R167, R175.reuse, R167 ;  /* 0x000000a7afa7723e */ /* 0x044fe200000000ff */
[----:B------:R-:W-:Y:S01]  /*9370*/  FADD.FTZ R4, R175, R4 ;  /* 0x00000004af047221 */ /* 0x000fe20000010000 */
[-C--:B------:R-:W-:Y:S01]  /*9380*/  FMUL.FTZ R95, R95, R5.reuse ;  /* 0x000000055f5f7220 */ /* 0x080fe20000410000 */
[-C--:B------:R-:W-:Y:S01]  /*9390*/  FMUL.FTZ R98, R98, R5.reuse ;  /* 0x0000000562627220 */ /* 0x080fe20000410000 */
[-C--:B------:R-:W-:Y:S01]  /*93a0*/  FMUL.FTZ R99, R99, R5.reuse ;  /* 0x0000000563637220 */ /* 0x080fe20000410000 */
[----:B------:R1:W-:Y:S01]  /*93b0*/  STSM.16.M88.4 [R23], R164 ;  /* 0x000000a417007844 */ /* 0x0003e20000000200 */
        /* <DEDUP_REMOVED lines=26> */
[----:B-1----:R-:W-:Y:S06]  /*9560*/  @!P0 BRA `(.L_x_5376) ;  /* 0x0000000000048947 */ /* 0x002fec0003800000 */
[----:B------:R-:W-:Y:S01]  /*9570*/  BPT.TRAP 0x1 ;  /* 0x000000040000795c */ /* 0x000fe20000300000 */
.L_x_5376:
[----:B------:R0:W1:Y:S01]  /*9580*/  SYNCS.PHASECHK.TRANS64.TRYWAIT P2, [UR28+0x28c50], R7 ;  /* 0x028c5007ff0075a7 */ /* 0x000062000804015c */
[----:B------:R-:W-:Y:S05]  /*9590*/  @!P0 BRA `(.L_x_5377) ;  /* 0x0000000000048947 */ /* 0x000fea0003800000 */
[----:B------:R-:W-:Y:S01]  /*95a0*/  BPT.TRAP 0x1 ;  /* 0x000000040000795c */ /* 0x000fe20000300000 */
.L_x_5377:
[----:B-1----:R-:W-:Y:S05]  /*95b0*/  @P2 BRA `(.L_x_5378) ;  /* 0x0000000000082947 */ /* 0x002fea0003800000 */
[----:B------:R-:W1:Y:S02]  /*95c0*/  SYNCS.PHASECHK.TRANS64.TRYWAIT P2, [UR28+0x28c50], R7 ;  /* 0x028c5007ff0075a7 */ /* 0x000e64000804015c */
[----:B-1----:R-:W-:Y:S05]  /*95d0*/  @!P2 BRA `(.L_x_5379) ;  /* 0x0000011c00c4a947 */ /* 0x002fea0003800000 */
.L_x_5378:
        /* <DEDUP_REMOVED lines=42> */
[----:B------:R-:W-:Y:S01]  /*9880*/  IMAD.MOV.U32 R6, RZ, RZ, R9 ;  /* 0x000000ffff067224 */ /* 0x000fe200078e0009 */
[----:B------:R-:W-:Y:S01]  /*9890*/  UMOV UR37, UR24 ;  /* 0x0000001800257c82 */ /* 0x000fe20008000000 */
[----:B------:R-:W-:-:S07]  /*98a0*/  IMAD.MOV.U32 R5, RZ, RZ, R8 ;  /* 0x000000ffff057224 */ /* 0x000fce00078e0008 */
.L_x_5363:
[----:B------:R-:W-:Y:S01]  /*98b0*/  ULDC UR6, c[0x0][0x448] ;  /* 0x0001120000067ab9 */ /* 0x000fe20000000800 */
[----:B------:R-:W-:Y:S01]  /*98c0*/  ULDC UR15, c[0x0][0x9e4] ;  /* 0x00027900000f7ab9 */ /* 0x000fe20000000800 */
[----:B------:R-:W-:Y:S02]  /*98d0*/  UISETP.NE.AND UP0, UPT, UR6, 0x1, UPT ;  /* 0x000000010600788c */ /* 0x000fe4000bf05270 */
[----:B------:R-:W-:Y:S02]  /*98e0*/  UISETP.GE.AND UP1, UPT, UR15, 0x1, UPT ;  /* 0x000000010f00788c */ /* 0x000fe4000bf26270 */
[----:B------:R-:W-:Y:S02]  /*98f0*/  UIADD3 UR11, UR42, 0x3f, URZ ;  /* 0x0000003f2a0b7890 */ /* 0x000fe4000fffe03f */
[----:B------:R-:W-:Y:S02]  /*9900*/  UIADD3 UR14, UR49, 0x1, -UR51 ;  /* 0x00000001310e7890 */ /* 0x000fe4000fffe833 */
[----:B------:R-:W-:-:S03]  /*9910*/  PLOP3.LUT P5, PT, PT, PT, UP1, 0x80, 0x0 ;  /* 0x000000000000781c */ /* 0x000fc60003faf018 */
[----:B------:R-:W-:Y:S01]  /*9920*/  @UP0 ULDC UR6, c[0x0][0x44c] ;  /* 0x0001130000060ab9 */ /* 0x000fe20000000800 */
[----:B------:R-:W-:Y:S01]  /*9930*/  @UP0 ULDC UR18, c[0x0][0x450] ;  /* 0x0001140000120ab9 */ /* 0x000fe20000000800 */
[----:B------:R-:W-:-:S04]  /*9940*/  UIMAD.WIDE.U32 UR6, UR11, UR6, URZ ;  /* 0x000000060b0672a5 */ /* 0x000fc8000f8e003f */
[----:B------:R-:W-:-:S04]  /*9950*/  @UP0 USHF.R.U32.HI UR11, URZ, UR18, UR7 ;  /* 0x000000123f0b0299 */ /* 0x000fc80008011607 */
[----:B------:R-:W-:-:S03]  /*9960*/  UIADD3 UR11, UR14, UR11, URZ ;  /* 0x0000000b0e0b7290 */ /* 0x000fc6000fffe03f */
        /* <DEDUP_REMOVED lines=13> */
.L_x_5382:
[----:B------:R-:W-:-:S11]  /*9a40*/  UISETP.NE.AND UP1, UPT, UR15, 0x1, UPT ;  /* 0x000000010f00788c */ /* 0x000fd6000bf25270 */
[----:B------:R-:W-:Y:S02]  /*9a50*/  @UP1 ULDC.64 UR18, c[0x0][0x9e8] ;  /* 0x00027a0000121ab9 */ /* 0x000fe40000000a00 */
[----:B------:R-:W-:-:S04]  /*9a60*/  UIMAD.WIDE.U32 UR6, UR11, UR18, URZ ;  /* 0x000000120b0672a5 */ /* 0x000fc8000f8e003f */
[----:B------:R-:W-:-:S12]  /*9a70*/  @UP1 USHF.R.U32.HI UR11, URZ, UR19, UR7 ;  /* 0x000000133f0b1299 */ /* 0x000fd80008011607 */
.L_x_5383:
[----:B------:R-:W-:-:S04]  /*9a80*/  UIMAD UR11, UR11, UR15, URZ ;  /* 0x0000000f0b0b72a4 */ /* 0x000fc8000f8e023f */
[----:B------:R-:W-:-:S04]  /*9a90*/  UISETP.LT.AND UP1, UPT, UR14, UR11, UPT ;  /* 0x0000000b0e00728c */ /* 0x000fc8000bf21270 */
[----:B------:R-:W-:-:S12]  /*9aa0*/  USEL UR14, UR14, UR11, !UP1 ;  /* 0x0000000b0e0e7287 */ /* 0x000fd8000c800000 */
.L_x_5381:
        /* <DEDUP_REMOVED lines=12> */
[----:B------:R-:W-:Y:S01]  /*9b70*/  UMOV UR24, UR37 ;  /* 0x0000002500187c82 */ /* 0x000fe20008000000 */
[----:B------:R-:W-:Y:S01]  /*9b80*/  ULDC UR25, c[0x0][0x9d8] ;  /* 0x0002760000197ab9 */ /* 0x000fe20000000800 */
[----:B------:R-:W-:-:S05]  /*9b90*/  ULDC UR21, c[0x0][0x988] ;  /* 0x0002620000157ab9 */ /* 0x000fca0000000800 */
.L_x_5393:
        /* <DEDUP_REMOVED lines=10> */
.L_x_5385:
[----:B------:R-:W-:Y:S01]  /*9c40*/  ULEA UR26, UR37, UR46, 0x3 ;  /* 0x0000002e251a7291 */ /* 0x000fe2000f8e183f */
[----:B0-----:R-:W-:-:S05]  /*9c50*/  IMAD.U32 R7, RZ, RZ, UR38 ;  /* 0x00000026ff077e24 */ /* 0x001fca000f8e00ff */
[----:B------:R-:W-:-:S04]  /*9c60*/  SHF.L.U32 R7, R7, 0x1f, RZ ;  /* 0x0000001f07077819 */ /* 0x000fc800000006ff */
[----:B------:R0:W3:Y:S01]  /*9c70*/  SYNCS.PHASECHK.TRANS64.TRYWAIT P2, [UR26+0x28c30], R7 ;  /* 0x028c3007ff0075a7 */ /* 0x0000e2000804015a */
[----:B------:R-:W-:Y:S05]  /*9c80*/  @!P0 BRA `(.L_x_5386) ;  /* 0x0000000000048947 */ /* 0x000fea0003800000 */
[----:B------:R-:W-:Y:S01]  /*9c90*/  BPT.TRAP 0x1 ;  /* 0x000000040000795c */ /* 0x000fe20000300000 */
.L_x_5386:
[----:B---3--:R-:W-:Y:S05]  /*9ca0*/  @P2 BRA `(.L_x_5387) ;  /* 0x0000000000082947 */ /* 0x008fea0003800000 */
[----:B------:R-:W3:Y:S02]  /*9cb0*/  SYNCS.PHASECHK.TRANS64.TRYWAIT P2, [UR26+0x28c30], R7 ;  /* 0x028c3007ff0075a7 */ /* 0x000ee4000804015a */
[----:B---3--:R-:W-:Y:S05]  /*9cc0*/  @!P2 BRA `(.L_x_5388) ;  /* 0x00000118001ca947 */ /* 0x008fea0003800000 */
.L_x_5387:
[----:B------:R-:W-:Y:S01]  /*9cd0*/  R2UR UR18, R0 ;  /* 0x00000000001272ca */ /* 0x000fe200000e0000 */
[----:B-12---:R-:W-:Y:S01]  /*9ce0*/  WARPGROUP.ARRIVE ;  /* 0x00000000000079c5 */ /* 0x006fe20000000000 */
[----:B------:R-:W-:Y:S01]  /*9cf0*/  UMOV UR19, 0x40000040 ;  /* 0x4000004000137882 */ /* 0x000fe20000000000 */
[----:B------:R-:W-:Y:S01]  /*9d00*/  UMOV UR7, 0x40000040 ;  /* 0x4000004000077882 */ /* 0x000fe20000000000 */
[----:B------:R-:W-:Y:S01]  /*9d10*/  UMOV UR11, 0x40000040 ;  /* 0x40000040000b7882 */ /* 0x000fe20000000000 */
[----:B------:R-:W-:Y:S01]  /*9d20*/  UMOV UR15, 0x40000040 ;  /* 0x40000040000f7882 */ /* 0x000fe20000000000 */
[----:B------:R-:W-:-:S07]  /*9d30*/  ISETP.NE.AND P2, PT, R17, RZ, PT ;  /* 0x000000ff1100720c */ /* 0x000fce0003f45270 */
[----:B------:R-:W-:-:S04]  /*9d40*/  ULEA UR18, UR37, UR18, 0x9 ;  /* 0x0000001225127291 */ /* 0x000fc8000f8e483f */
[----:B------:R-:W-:Y:S02]  /*9d50*/  UIADD3 UR6, UR18, 0x2, URZ ;  /* 0x0000000212067890 */ /* 0x000fe4000fffe03f */
[----:B------:R-:W-:Y:S02]  /*9d60*/  UIADD3 UR10, UR18, 0x4, URZ ;  /* 0x00000004120a7890 */ /* 0x000fe4000fffe03f */
[----:B------:R-:W-:Y:S02]  /*9d70*/  UIADD3 UR14, UR18, 0x6, URZ ;  /* 0x00000006120e7890 */ /* 0x000fe4000fffe03f */
[----:B------:R-:W-:Y:S03]  /*9d80*/  HGMMA.64x64x16.F32 R152, gdesc[UR16], RZ, !UPT, gsb0 ;  /* 0x00e00000109879f0 */ /* 0x000fe6000c0008ff */
        /* <DEDUP_REMOVED lines=8> */
[----:B------:R-:W-:-:S06]  /*9e10*/  WARPGROUP.ARRIVE ;  /* 0x00000000000079c5 */ /* 0x000fcc0000000000 */
[----:B------:R-:W-:Y:S03]  /*9e20*/  HGMMA.64x64x16.F32 R152, gdesc[UR12], R152, gsb0 ;  /* 0x00e000000c9879f0 */ /* 0x000fe60008000898 */
[----:B------:R-:W-:Y:S02]  /*9e30*/  WARPGROUP.DEPBAR.LE gsb0, 0x0 ;  /* 0x00008000000079c5 */ /* 0x000fe40000010000 */
[----:B---3--:R-:W-:Y:S01]  /*9e40*/  FMUL.FTZ R6, R152, UR25 ;  /* 0x0000001998067c20 */ /* 0x008fe20008410000 */
        /* <DEDUP_REMOVED lines=246> */
[----:B------:R-:W-:Y:S01]  /*adb0*/  FMUL.FTZ R38, R38, R8 ;  /* 0x0000000826267220 */ /* 0x000fe20000410000 */
        /* <DEDUP_REMOVED lines=120> */
.L_x_5389:
[----:B------:R1:W2:Y:S01]  /*b540*/  SYNCS.PHASECHK.TRANS64.TRYWAIT P2, [UR26+0x28c50], R7 ;  /* 0x028c5007ff0075a7 */ /* 0x0002a2000804015a */
[----:B------:R-:W-:Y:S05]  /*b550*/  @!P0 BRA `(.L_x_5390) ;  /* 0x0000000000048947 */ /* 0x000fea0003800000 */
[----:B------:R-:W-:Y:S01]  /*b560*/  BPT.TRAP 0x1 ;  /* 0x000000040000795c */ /* 0x000fe20000300000 */
.L_x_5390:
[----:B--2---:R-:W-:Y:S05]  /*b570*/  @P2 BRA `(.L_x_5391) ;  /* 0x0000000000082947 */ /* 0x004fea0003800000 */
[----:B------:R-:W2:Y:S02]  /*b580*/  SYNCS.PHASECHK.TRANS64.TRYWAIT P2, [UR26+0x28c50], R7 ;  /* 0x028c5007ff0075a7 */ /* 0x000ea4000804015a */
[----:B--2---:R-:W-:Y:S05]  /*b590*/  @!P2 BRA `(.L_x_5392) ;  /* 0x000001000000a947 */ /* 0x004fea0003800000 */
.L_x_5391:
        /* <DEDUP_REMOVED lines=40> */
[----:B------:R-:W-:-:S05]  /*b820*/  UMOV UR21, UR23 ;  /* 0x0000001700157c82 */ /* 0x000fca0008000000 */
.L_x_5384:
[----:B------:R-:W-:-:S06]  /*b830*/  UISETP.GE.AND UP1, UPT, UR21, UR48, UPT ;  /* 0x000000301500728c */ /* 0x000fcc000bf26270 */
[----:B------:R-:W-:-:S13]  /*b840*/  PLOP3.LUT P2, PT, PT, PT, UP1, 0x80, 0x0 ;  /* 0x000000000000781c */ /* 0x000fda0003f4f018 */
[----:B------:R-:W-:Y:S05]  /*b850*/  @!P2 BRA `(.L_x_5394) ;  /* 0x0000002400e4a947 */ /* 0x000fea0003800000 */
[----:B------:R-:W-:Y:S01]  /*b860*/  IMAD.MOV.U32 R10, RZ, RZ, R6 ;  /* 0x000000ffff0a7224 */ /* 0x000fe200078e0006 */
[----:B------:R-:W-:Y:S01]  /*b870*/  UMOV UR23, UR37 ;  /* 0x0000002500177c82 */ /* 0x000fe20008000000 */
[----:B------:R-:W-:Y:S01]  /*b880*/  IMAD.MOV.U32 R11, RZ, RZ, R5 ;  /* 0x000000ffff0b7224 */ /* 0x000fe200078e0005 */
[----:B------:R-:W-:Y:S01]  /*b890*/  ULDC UR24, c[0x0][0x9e4] ;  /* 0x0002790000187ab9 */ /* 0x000fe20000000800 */
[----:B------:R-:W-:Y:S01]  /*b8a0*/  ULDC UR25, c[0x0][0x9d8] ;  /* 0x0002760000197ab9 */ /* 0x000fe20000000800 */
[----:B------:R-:W-:Y:S01]  /*b8b0*/  ULDC UR22, c[0x0][0x988] ;  /* 0x0002620000167ab9 */ /* 0x000fe20000000800 */
[----:B------:R-:W-:-:S05]  /*b8c0*/  ULDC UR26, c[0x0][0x9e0] ;  /* 0x00027800001a7ab9 */ /* 0x000fca0000000800 */
.L_x_5411:
[----:B------:R-:W-:-:S04]  /*b8d0*/  UIADD3 UR37, UR23, 0x1, URZ ;  /* 0x0000000117257890 */ /* 0x000fc8000fffe03f */
[----:B------:R-:W-:-:S04]  /*b8e0*/  UISETP.NE.AND UP1, UPT, UR37, 0x2, UPT ;  /* 0x000000022500788c */ /* 0x000fc8000bf25270 */
[----:B------:R-:W-:Y:S02]  /*b8f0*/  USEL UR6, URZ, 0x1, UP1 ;  /* 0x000000013f067887 */ /* 0x000fe40008800000 */
[----:B------:R-:W-:Y:S02]  /*b900*/  USEL UR37, UR37, URZ, UP1 ;  /* 0x0000003f25257287 */ /* 0x000fe40008800000 */
[----:B------:R-:W-:Y:S01]  /*b910*/  ULOP3.LUT UR38, UR38, UR6, URZ, 0x3c, !UPT ;  /* 0x0000000626267292 */ /* 0x000fe2000f8e3c3f */
[----:B---3--:R-:W-:Y:S11]  /*b920*/  @!P0 BRA `(.L_x_5395) ;  /* 0x0000000000048947 */ /* 0x008ff60003800000 */
[----:B------:R-:W-:Y:S01]  /*b930*/  BPT.TRAP 0x1 ;  /* 0x000000040000795c */ /* 0x000fe20000300000 */
.L_x_5395:
[----:B------:R-:W-:Y:S01]  /*b940*/  ULEA UR27, UR37, UR46, 0x3 ;  /* 0x0000002e251b7291 */ /* 0x000fe2000f8e183f */
[----:B01----:R-:W-:-:S05]  /*b950*/  IMAD.U32 R7, RZ, RZ, UR38 ;  /* 0x00000026ff077e24 */ /* 0x003fca000f8e00ff */
[----:B------:R-:W-:-:S04]  /*b960*/  SHF.L.U32 R7, R7, 0x1f, RZ ;  /* 0x0000001f07077819 */ /* 0x000fc800000006ff */
[----:B------:R0:W1:Y:S01]  /*b970*/  SYNCS.PHASECHK.TRANS64.TRYWAIT P2, [UR27+0x28c30], R7 ;  /* 0x028c3007ff0075a7 */ /* 0x000062000804015b */
[----:B------:R-:W-:Y:S05]  /*b980*/  @!P0 BRA `(.L_x_5396) ;  /* 0x0000000000048947 */ /* 0x000fea0003800000 */
[----:B------:R-:W-:Y:S01]  /*b990*/  BPT.TRAP 0x1 ;  /* 0x000000040000795c */ /* 0x000fe20000300000 */
.L_x_5396:
[----:B-1----:R-:W-:Y:S05]  /*b9a0*/  @P2 BRA `(.L_x_5397) ;  /* 0x0000000000082947 */ /* 0x002fea0003800000 */
[----:B------:R-:W1:Y:S02]  /*b9b0*/  SYNCS.PHASECHK.TRANS64.TRYWAIT P2, [UR27+0x28c30], R7 ;  /* 0x028c3007ff0075a7 */ /* 0x000e64000804015b */
[----:B-1----:R-:W-:Y:S05]  /*b9c0*/  @!P2 BRA `(.L_x_5398) ;  /* 0x000000fc0008a947 */ /* 0x002fea0003800000 */
.L_x_5397:
[----:B------:R-:W-:Y:S01]  /*b9d0*/  R2UR UR18, R0 ;  /* 0x00000000001272ca */ /* 0x000fe200000e0000 */
[----:B--2---:R-:W-:Y:S01]  /*b9e0*/  WARPGROUP.ARRIVE ;  /* 0x00000000000079c5 */ /* 0x004fe20000000000 */
[----:B------:R-:W-:Y:S01]  /*b9f0*/  UMOV UR19, 0x40000040 ;  /* 0x4000004000137882 */ /* 0x000fe20000000000 */
[----:B------:R-:W-:Y:S01]  /*ba00*/  UMOV UR7, 0x40000040 ;  /* 0x4000004000077882 */ /* 0x000fe20000000000 */
[----:B------:R-:W-:Y:S01]  /*ba10*/  UMOV UR11, 0x40000040 ;  /* 0x40000040000b7882 */ /* 0x000fe20000000000 */
[----:B------:R-:W-:Y:S01]  /*ba20*/  UMOV UR15, 0x40000040 ;  /* 0x40000040000f7882 */ /* 0x000fe20000000000 */
[----:B------:R-:W-:Y:S01]  /*ba30*/  PLOP3.LUT P2, PT, PT, PT, UP0, 0x80, 0x0 ;  /* 0x000000000000781c */ /* 0x000fe20003f4f008 */
[----:B------:R-:W-:Y:S02]  /*ba40*/  IMAD.U32 R20, RZ, RZ, UR27 ;  /* 0x0000001bff147e24 */ /* 0x000fe4000f8e00ff */
[----:B------:R-:W-:-:S04]  /*ba50*/  IMAD.U32 R9, RZ, RZ, UR51 ;  /* 0x00000033ff097e24 */ /* 0x000fc8000f8e00ff */
        /* <DEDUP_REMOVED lines=20> */
[----:B------:R-:W-:Y:S02]  /*bba0*/  VIADD R172, R186, UR42 ;  /* 0x0000002abaac7c36 */ /* 0x000fe40008000000 */
[----:B------:R-:W-:Y:S01]  /*bbb0*/  FMUL.FTZ R13, R158, UR25 ;  /* 0x000000199e0d7c20 */ /* 0x000fe20008410000 */
[----:B------:R-:W-:Y:S01]  /*bbc0*/  FMUL.FTZ R158, R167, UR25 ;  /* 0x00000019a79e7c20 */ /* 0x000fe20008410000 */
[----:B------:R-:W-:Y:S01]  /*bbd0*/  FMUL.FTZ R167, R178, UR25 ;  /* 0x00000019b2a77c20 */ /* 0x000fe20008410000 */
[----:B------:R-:W-:Y:S01]  /*bbe0*/  @P2 IMAD.HI.U32 R8, R172, UR6, RZ ;  /* 0x00000006ac082c27 */ /* 0x000fe2000f8e00ff */
[----:B------:R-:W-:-:S03]  /*bbf0*/  @UP0 ULDC UR6, c[0x0][0x450] ;  /* 0x0001140000060ab9 */ /* 0x000fc60000000800 */
[----:B------:R-:W-:Y:S01]  /*bc00*/  FMUL.FTZ R5, R152, UR25 ;  /* 0x0000001998057c20 */ /* 0x000fe20008410000 */
[----:B------:R-:W-:Y:S01]  /*bc10*/  FMUL.FTZ R14, R153, UR25 ;  /* 0x00000019990e7c20 */ /* 0x000fe20008410000 */
[----:B------:R-:W-:Y:S01]  /*bc20*/  FMUL.FTZ R12, R155, UR25 ;  /* 0x000000199b0c7c20 */ /* 0x000fe20008410000 */
[----:B------:R-:W-:Y:S01]  /*bc30*/  @P2 SHF.R.U32.HI R172, RZ, UR6, R8 ;  /* 0x00000006ffac2c19 */ /* 0x000fe20008011608 */
[----:B------:R-:W-:Y:S01]  /*bc40*/  @!P1 VIADD R8, R20, 0x28c40 ;  /* 0x00028c4014089836 */ /* 0x000fe20000000000 */
[----:B------:R-:W-:Y:S01]  /*bc50*/  USHF.L.U32 UR6, UR21, 0x6, URZ ;  /* 0x0000000615067899 */ /* 0x000fe2000800063f */
[----:B------:R-:W-:Y:S01]  /*bc60*/  FMUL.FTZ R21, R156, UR25 ;  /* 0x000000199c157c20 */ /* 0x000fe20008410000 */
[----:B------:R-:W-:Y:S01]  /*bc70*/  FMUL.FTZ R152, R157, UR25 ;  /* 0x000000199d987c20 */ /* 0x000fe20008410000 */
[----:B------:R-:W2:Y:S01]  /*bc80*/  SHFL.IDX PT, R178, R172, RZ, 0x1c1f ;  /* 0x001c1fffacb27589 */ /* 0x000ea200000e0000 */
[----:B------:R-:W-:Y:S01]  /*bc90*/  @!P1 PRMT R8, RZ, 0x654, R8 ;  /* 0x00000654ff089816 */ /* 0x000fe20000000008 */
[----:B-1----:R-:W-:Y:S01]  /*bca0*/  FMUL.FTZ R6, R154, UR25 ;  /* 0x000000199a067c20 */ /* 0x002fe20008410000 */
        /* <DEDUP_REMOVED lines=20> */
[----:B------:R-:W3:Y:S01]  /*bdf0*/  MUFU.TANH R5, R5 ;  /* 0x0000000500057308 */ /* 0x000ee20000002400 */
[----:B-1----:R-:W-:-:S05]  /*be00*/  IMAD.U32 R8, RZ, RZ, UR6 ;  /* 0x00000006ff087e24 */ /* 0x002fca000f8e00ff */
[----:B------:R-:W-:Y:S02]  /*be10*/  IADD3 R8, -R2, 0x1, -R8 ;  /* 0x0000000102087810 */ /* 0x000fe40007ffe908 */
[----:B------:R-:W1:Y:S02]  /*be20*/  MUFU.TANH R14, R14 ;  /* 0x0000000e000e7308 */ /* 0x000e640000002400 */
[----:B------:R-:W-:-:S06]  /*be30*/  IADD3 R8, -R9, UR49, R8 ;  /* 0x0000003109087c10 */ /* 0x000fcc000fffe108 */
[----:B------:R-:W4:Y:S01]  /*be40*/  MUFU.TANH R6, R6 ;  /* 0x0000000600067308 */ /* 0x000f220000002400 */
[C---:B------:R-:W-:Y:S02]  /*be50*/  VIADD R182, R8.reuse, UR26 ;  /* 0x0000001a08b67c36 */ /* 0x040fe40008000000 */
[----:B------:R-:W-:Y:S02]  /*be60*/  VIADD R181, R8, UR20 ;  /* 0x0000001408b57c36 */ /* 0x000fe40008000000 */
[--C-:B--2---:R-:W-:Y:S02]  /*be70*/  IMAD.IADD R180, R182, 0x1, R178.reuse ;  /* 0x00000001b6b47824 */ /* 0x104fe400078e02b2 */
[----:B------:R-:W-:Y:S01]  /*be80*/  IMAD.IADD R179, R181, 0x1, R178 ;  /* 0x00000001b5b37824 */ /* 0x000fe200078e02b2 */
        /* <DEDUP_REMOVED lines=43> */
.L_x_5401:
[----:B------:R-:W-:-:S05]  /*c140*/  IMAD.U32 R183, RZ, RZ, UR24 ;  /* 0x00000018ffb77e24 */ /* 0x000fca000f8e00ff */
[----:B------:R-:W-:-:S13]  /*c150*/  ISETP.NE.AND P2, PT, R183, 0x1, PT ;  /* 0x00000001b700780c */ /* 0x000fda0003f45270 */
[----:B------:R-:W1:Y:S02]  /*c160*/  @P2 LDC.64 R8, c[0x0][0x9e8] ;  /* 0x00027a00ff082b82 */ /* 0x000e640000000a00 */
[----:B-1----:R-:W-:-:S05]  /*c170*/  @P2 IMAD.HI.U32 R8, R178, R8, RZ ;  /* 0x00000008b2082227 */ /* 0x002fca00078e00ff */
[----:B------:R-:W-:-:S07]  /*c180*/  @P2 SHF.R.U32.HI R178, RZ, R9, R8 ;  /* 0x00000009ffb22219 */ /* 0x000fce0000011608 */
.L_x_5402:
[----:B------:R-:W-:Y:S05]  /*c190*/  BSYNC B0 ;  /* 0x0000000000007941 */ /* 0x000fea0003800000 */
.L_x_5400:
[----:B------:R-:W-:-:S04]  /*c1a0*/  IMAD R178, R178, R183, -UR6 ;  /* 0x80000006b2b27e24 */ /* 0x000fc8000f8e02b7 */
[----:B------:R-:W-:-:S05]  /*c1b0*/  IMAD.IADD R178, R178, 0x1, -R2 ;  /* 0x00000001b2b27824 */ /* 0x000fca00078e0a02 */
[----:B------:R-:W-:Y:S02]  /*c1c0*/  VIMNMX R179, R179, R178, !PT ;  /* 0x000000b2b3b37248 */ /* 0x000fe40007fe0100 */
[----:B------:R-:W-:-:S07]  /*c1d0*/  VIADDMNMX R180, R178, R183, R180, PT ;  /* 0x000000b7b2b47246 */ /* 0x000fce00038001b4 */
.L_x_5399:
        /* <DEDUP_REMOVED lines=9> */
[C---:B------:R-:W-:Y:S02]  /*c270*/  ISETP.LT.OR P6, PT, R180.reuse, 0x2, P6 ;  /* 0x00000002b400780c */ /* 0x040fe400037c1670 */
[----:B------:R-:W-:Y:S01]  /*c280*/  ISETP.LT.OR P3, PT, R180, 0x9, P3 ;  /* 0x00000009b400780c */ /* 0x000fe20001f61670 */
[--C-:B-1----:R-:W-:Y:S01]  /*c290*/  IMAD.IADD R182, R182, 0x1, R172.reuse ;  /* 0x00000001b6b67824 */ /* 0x102fe200078e02ac */
[----:B------:R-:W-:Y:S01]  /*c2a0*/  ISETP.LT.OR P4, PT, R180, 0xa, P4 ;  /* 0x0000000ab400780c */ /* 0x000fe20002781670 */
[----:B------:R-:W-:Y:S01]  /*c2b0*/  IMAD.IADD R181, R181, 0x1, R172 ;  /* 0x00000001b5b57824 */ /* 0x000fe200078e02ac */
        /* <DEDUP_REMOVED lines=38> */
[----:B------:R-:W-:Y:S01]  /*c520*/  FSEL R177, R177, -INF , !P4 ;  /* 0xff800000b1b17808 */ /* 0x000fe20006000000 */
[----:B------:R-:W-:Y:S06]  /*c530*/  @!P5 BRA `(.L_x_5403) ;  /* 0x00000000005cd947 */ /* 0x000fec0003800000 */
        /* <DEDUP_REMOVED lines=13> */
.L_x_5405:
[----:B------:R-:W-:-:S05]  /*c610*/  IMAD.U32 R5, RZ, RZ, UR24 ;  /* 0x00000018ff057e24 */ /* 0x000fca000f8e00ff */
[----:B------:R-:W-:-:S13]  /*c620*/  ISETP.NE.AND P3, PT, R5, 0x1, PT ;  /* 0x000000010500780c */ /* 0x000fda0003f65270 */
[----:B------:R-:W0:Y:S02]  /*c630*/  @P3 LDC.64 R8, c[0x0][0x9e8] ;  /* 0x00027a00ff083b82 */ /* 0x000e240000000a00 */
[----:B0-----:R-:W-:-:S05]  /*c640*/  @P3 IMAD.HI.U32 R8, R172, R8, RZ ;  /* 0x00000008ac083227 */ /* 0x001fca00078e00ff */
[----:B------:R-:W-:-:S07]  /*c650*/  @P3 SHF.R.U32.HI R172, RZ, R9, R8 ;  /* 0x00000009ffac3219 */ /* 0x000fce0000011608 */
.L_x_5406:
[----:B------:R-:W-:Y:S05]  /*c660*/  BSYNC B0 ;  /* 0x0000000000007941 */ /* 0x000fea0003800000 */
.L_x_5404:
[----:B------:R-:W-:-:S04]  /*c670*/  IMAD R172, R172, R5, -UR6 ;  /* 0x80000006acac7e24 */ /* 0x000fc8000f8e0205 */
[----:B------:R-:W-:-:S05]  /*c680*/  IMAD.IADD R172, R172, 0x1, -R2 ;  /* 0x00000001acac7824 */ /* 0x000fca00078e0a02 */
[----:B------:R-:W-:Y:S02]  /*c690*/  VIMNMX R181, R181, R172, !PT ;  /* 0x000000acb5b57248 */ /* 0x000fe40007fe0100 */
[----:B------:R-:W-:-:S07]  /*c6a0*/  VIADDMNMX R182, R172, R5, R182, PT ;  /* 0x00000005acb67246 */ /* 0x000fce00038001b6 */
.L_x_5403:
        /* <DEDUP_REMOVED lines=22> */
[----:B------:R-:W-:Y:S02]  /*c810*/  ISETP.GT.AND P4, PT, R181, 0x1, P2 ;  /* 0x00000001b500780c */ /* 0x000fe40001784270 */
[----:B------:R-:W-:Y:S02]  /*c820*/  FMNMX.FTZ R5, R170, R5, !PT ;  /* 0x00000005aa057209 */ /* 0x000fe40007810000 */
[----:B------:R-:W-:-:S02]  /*c830*/  ISETP.LT.OR P6, PT, R182, 0x1, P6 ;  /* 0x00000001b600780c */ /* 0x000fc400037c1670 */
[----:B------:R-:W-:Y:S02]  /*c840*/  FMNMX.FTZ R5, R171, R5, !PT ;  /* 0x00000005ab057209 */ /* 0x000fe40007810000 */
[----:B------:R-:W-:Y:S02]  /*c850*/  ISETP.LT.OR P4, PT, R182, 0x2, P4 ;  /* 0x00000002b600780c */ /* 0x000fe40002781670 */
[----:B------:R-:W-:Y:S02]  /*c860*/  FMNMX.FTZ R5, R175, R5, !PT ;  /* 0x00000005af057209 */ /* 0x000fe40007810000 */
[----:B------:R-:W-:Y:S02]  /*c870*/  FSEL R12, R12, -INF , !P4 ;  /* 0xff8000000c0c7808 */ /* 0x000fe40006000000 */
[----:B------:R-:W-:Y:S02]  /*c880*/  FMNMX.FTZ R5, R176, R5, !PT ;  /* 0x00000005b0057209 */ /* 0x000fe40007810000 */
[----:B------:R-:W-:-:S02]  /*c890*/  ISETP.GT.AND P4, PT, R181, 0x10, P2 ;  /* 0x00000010b500780c */ /* 0x000fc40001784270 */
[----:B------:R-:W-:Y:S02]  /*c8a0*/  FMNMX.FTZ R5, R177, R5, !PT ;  /* 0x00000005b1057209 */ /* 0x000fe40007810000 */
[----:B------:R-:W-:-:S03]  /*c8b0*/  ISETP.LT.OR P4, PT, R182, 0x11, P4 ;  /* 0x00000011b600780c */ /* 0x000fc60002781670 */
[----:B------:R-:W0:Y:S01]  /*c8c0*/  SHFL.BFLY PT, R8, R5, 0x2, 0x1f ;  /* 0x0c401f0005087f89 */ /* 0x000e2200000e0000 */
[----:B------:R-:W-:Y:S02]  /*c8d0*/  FSEL R153, R153, -INF , !P4 ;  /* 0xff80000099997808 */ /* 0x000fe40006000000 */
[----:B------:R-:W-:-:S04]  /*c8e0*/  ISETP.GT.AND P4, PT, R181, 0x19, P2 ;  /* 0x00000019b500780c */ /* 0x000fc80001784270 */
[----:B------:R-:W-:-:S04]  /*c8f0*/  ISETP.LT.OR P4, PT, R182, 0x1a, P4 ;  /* 0x0000001ab600780c */ /* 0x000fc80002781670 */
[----:B------:R-:W-:Y:S02]  /*c900*/  FSEL R158, R158, -INF , !P4 ;  /* 0xff8000009e9e7808 */ /* 0x000fe40006000000 */
[----:B------:R-:W-:-:S04]  /*c910*/  ISETP.GT.AND P4, PT, R181, 0x28, P2 ;  /* 0x00000028b500780c */ /* 0x000fc80001784270 */
[----:B------:R-:W-:-:S04]  /*c920*/  ISETP.LT.OR P4, PT, R182, 0x29, P4 ;  /* 0x00000029b600780c */ /* 0x000fc80002781670 */
[----:B------:R-:W-:Y:S02]  /*c930*/  FSEL R163, R163, -INF , !P4 ;  /* 0xff800000a3a37808 */ /* 0x000fe40006000000 */
[----:B------:R-:W-:Y:S02]  /*c940*/  ISETP.GT.AND P4, PT, R181, 0x30, P2 ;  /* 0x00000030b500780c */ /* 0x000fe40001784270 */
[----:B0-----:R-:W-:Y:S02]  /*c950*/  FMNMX.FTZ R5, R5, R8, !PT ;  /* 0x0000000805057209 */ /* 0x001fe40007810000 */
[----:B------:R-:W-:-:S03]  /*c960*/  ISETP.LT.OR P4, PT, R182, 0x31, P4 ;  /* 0x00000031b600780c */ /* 0x000fc60002781670 */
[----:B------:R-:W0:Y:S01]  /*c970*/  SHFL.BFLY PT, R8, R5, 0x1, 0x1f ;  /* 0x0c201f0005087f89 */ /* 0x000e2200000e0000 */
[----:B------:R-:W-:Y:S02]  /*c980*/  FSEL R167, R167, -INF , !P4 ;  /* 0xff800000a7a77808 */ /* 0x000fe40006000000 */
[----:B0-----:R-:W-:-:S04]  /*c990*/  FMNMX.FTZ R5, R5, R8, !PT ;  /* 0x0000000805057209 */ /* 0x001fc80007810000 */
[C---:B------:R-:W-:Y:S01]  /*c9a0*/  FSETP.NEU.FTZ.AND P3, PT, R5.reuse, -INF , PT ;  /* 0xff8000000500780b */ /* 0x040fe20003f7d000 */
[----:B------:R-:W-:-:S03]  /*c9b0*/  FMUL.FTZ R8, R5, UR10 ;  /* 0x0000000a05087c20 */ /* 0x000fc60008410000 */
[----:B------:R-:W-:Y:S02]  /*c9c0*/  FSEL R9, R5, RZ, P3 ;  /* 0x000000ff05097208 */ /* 0x000fe40001800000 */
[----:B------:R-:W-:Y:S02]  /*c9d0*/  FSEL R8, R8, RZ, P3 ;  /* 0x000000ff08087208 */ /* 0x000fe40001800000 */
[----:B------:R-:W-:Y:S01]  /*c9e0*/  ISETP.GT.AND P3, PT, R181, 0x8, P2 ;  /* 0x00000008b500780c */ /* 0x000fe20001764270 */
[----:B------:R-:W-:Y:S02]  /*c9f0*/  FADD.FTZ R9, -R9, R11 ;  /* 0x0000000b09097221 */ /* 0x000fe40000010100 */
        /* <DEDUP_REMOVED lines=16> */
[----:B------:R-:W-:Y:S01]  /*cb00*/  FMUL.FTZ R8, R9, UR10 ;  /* 0x0000000a09087c20 */ /* 0x000fe20008410000 */
[----:B------:R-:W-:Y:S01]  /*cb10*/  MUFU.EX2 R152, R178 ;  /* 0x000000b200987308 */ /* 0x000fe20000000800 */
[----:B------:R-:W-:-:S04]  /*cb20*/  ISETP.LT.OR P3, PT, R182, 0x9, P3 ;  /* 0x00000009b600780c */ /* 0x000fc80001f61670 */
[----:B------:R-:W-:Y:S02]  /*cb30*/  FSEL R13, R13, -INF , !P3 ;  /* 0xff8000000d0d7808 */ /* 0x000fe40005800000 */
[----:B------:R-:W-:Y:S01]  /*cb40*/  ISETP.GT.AND P3, PT, R181, 0x11, P2 ;  /* 0x00000011b500780c */ /* 0x000fe20001764270 */
[----:B------:R-:W0:Y:S03]  /*cb50*/  MUFU.EX2 R8, R8 ;  /* 0x0000000800087308 */ /* 0x000e260000000800 */
[----:B------:R-:W-:-:S04]  /*cb60*/  ISETP.LT.OR P3, PT, R182, 0x12, P3 ;  /* 0x00000012b600780c */ /* 0x000fc80001f61670 */
[----:B------:R-:W-:Y:S01]  /*cb70*/  FSEL R154, R154, -INF , !P3 ;  /* 0xff8000009a9a7808 */ /* 0x000fe20005800000 */
[----:B------:R-:W1:Y:S01]  /*cb80*/  MUFU.EX2 R14, R14 ;  /* 0x0000000e000e7308 */ /* 0x000e620000000800 */
[----:B------:R-:W-:-:S04]  /*cb90*/  ISETP.GT.AND P3, PT, R181, 0x20, P2 ;  /* 0x00000020b500780c */ /* 0x000fc80001764270 */
[----:B------:R-:W-:-:S03]  /*cba0*/  ISETP.LT.OR P3, PT, R182, 0x21, P3 ;  /* 0x00000021b600780c */ /* 0x000fc60001f61670 */
[----:B------:R-:W2:Y:S01]  /*cbb0*/  MUFU.EX2 R21, R21 ;  /* 0x0000001500157308 */ /* 0x000ea20000000800 */
[----:B0-----:R-:W-:Y:S01]  /*cbc0*/  FFMA.FTZ R3, R8, R3, R152 ;  /* 0x0000000308037223 */ /* 0x001fe20000010098 */
[----:B------:R-:W-:Y:S01]  /*cbd0*/  FSEL R160, R160, -INF , !P3 ;  /* 0xff800000a0a07808 */ /* 0x000fe20005800000 */
[-C--:B------:R-:W-:Y:S01]  /*cbe0*/  FMUL.FTZ R24, R24, R8.reuse ;  /* 0x0000000818187220 */ /* 0x080fe20000410000 */
[----:B------:R-:W-:Y:S01]  /*cbf0*/  ISETP.GT.AND P3, PT, R181, 0x29, P2 ;  /* 0x00000029b500780c */ /* 0x000fe20001764270 */
[-C--:B------:R-:W-:Y:S01]  /*cc00*/  FMUL.FTZ R25, R25, R8.reuse ;  /* 0x0000000819197220 */ /* 0x080fe20000410000 */
[-C--:B------:R-:W-:Y:S01]  /*cc10*/  FMUL.FTZ R28, R28, R8.reuse ;  /* 0x000000081c1c7220 */ /* 0x080fe20000410000 */
[----:B------:R-:W-:Y:S01]  /*cc20*/  FMUL.FTZ R29, R29, R8 ;  /* 0x000000081d1d7220 */ /* 0x000fe20000410000 */
[----:B------:R-:W-:Y:S01]  /*cc30*/  ISETP.LT.OR P3, PT, R182, 0x2a, P3 ;  /* 0x0000002ab600780c */ /* 0x000fe20001f61670 */
[C---:B-1----:R-:W-:Y:S01]  /*cc40*/  FADD.FTZ R3, R14.reuse, R3 ;  /* 0x000000030e037221 */ /* 0x042fe20000010000 */
[----:B------:R-:W-:Y:S01]  /*cc50*/  F2FP.F16.F32.PACK_AB R152, R14, R152 ;  /* 0x000000980e98723e */ /* 0x000fe200000000ff */
[----:B------:R-:W0:Y:S01]  /*cc60*/  MUFU.EX2 R11, R11 ;  /* 0x0000000b000b7308 */ /* 0x000e220000000800 */
[----:B------:R-:W-:Y:S01]  /*cc70*/  FSEL R14, R6, -INF , !P6 ;  /* 0xff800000060e7808 */ /* 0x000fe20007000000 */
[-C--:B------:R-:W-:Y:S01]  /*cc80*/  FMUL.FTZ R32, R32, R8.reuse ;  /* 0x0000000820207220 */ /* 0x080fe20000410000 */
[----:B------:R-:W-:Y:S01]  /*cc90*/  FSEL R166, R166, -INF , !P3 ;  /* 0xff800000a6a67808 */ /* 0x000fe20005800000 */
[----:B------:R-:W-:Y:S01]  /*cca0*/  FMUL.FTZ R33, R33, R8 ;  /* 0x0000000821217220 */ /* 0x000fe20000410000 */
[----:B------:R-:W-:Y:S01]  /*ccb0*/  FMNMX.FTZ R6, R14, R10, !PT ;  /* 0x0000000a0e067209 */ /* 0x000fe20007810000 */
[----:B--2---:R-:W-:Y:S01]  /*ccc0*/  FADD.FTZ R3, R21, R3 ;  /* 0x0000000315037221 */ /* 0x004fe20000010000 */
[C---:B------:R-:W-:Y:S01]  /*ccd0*/  ISETP.GT.AND P3, PT, R181.reuse, 0x31, P2 ;  /* 0x00000031b500780c */ /* 0x040fe20001764270 */
[----:B------:R-:W1:Y:S01]  /*cce0*/  MUFU.EX2 R156, R156 ;  /* 0x0000009c009c7308 */ /* 0x000e620000000800 */
[----:B------:R-:W-:Y:S01]  /*ccf0*/  FMNMX.FTZ R6, R12, R6, !PT ;  /* 0x000000060c067209 */ /* 0x000fe20007810000 */
[-C--:B------:R-:W-:Y:S01]  /*cd00*/  FMUL.FTZ R36, R36, R8.reuse ;  /* 0x0000000824247220 */ /* 0x080fe20000410000 */
[----:B------:R-:W-:Y:S01]  /*cd10*/  ISETP.GT.AND P6, PT, R181, 0x38, P2 ;  /* 0x00000038b500780c */ /* 0x000fe200017c4270 */
[----:B------:R-:W-:Y:S01]  /*cd20*/  FMUL.FTZ R37, R37, R8 ;  /* 0x0000000825257220 */ /* 0x000fe20000410000 */
[----:B------:R-:W-:Y:S01]  /*cd30*/  FMNMX.FTZ R6, R13, R6, !PT ;  /* 0x000000060d067209 */ /* 0x000fe20007810000 */
[----:B------:R-:W-:Y:S01]  /*cd40*/  FMUL.FTZ R40, R40, R8 ;  /* 0x0000000828287220 */ /* 0x000fe20000410000 */
[----:B------:R-:W-:Y:S01]  /*cd50*/  ISETP.LT.OR P3, PT, R182, 0x32, P3 ;  /* 0x00000032b600780c */ /* 0x000fe20001f61670 */
[----:B------:R-:W2:Y:S01]  /*cd60*/  MUFU.EX2 R157, R157 ;  /* 0x0000009d009d7308 */ /* 0x000ea20000000800 */
[----:B------:R-:W-:Y:S01]  /*cd70*/  FMNMX.FTZ R6, R15, R6, !PT ;  /* 0x000000060f067209 */ /* 0x000fe20007810000 */
[----:B0-----:R-:W-:Y:S01]  /*cd80*/  FADD.FTZ R3, R11, R3 ;  /* 0x000000030b037221 */ /* 0x001fe20000010000 */
[----:B------:R-:W-:Y:S01]  /*cd90*/  ISETP.GT.AND P2, PT, R181, 0x39, P2 ;  /* 0x00000039b500780c */ /* 0x000fe20001744270 */
[----:B------:R-:W-:Y:S01]  /*cda0*/  FMUL.FTZ R41, R41, R8 ;  /* 0x0000000829297220 */ /* 0x000fe20000410000 */
[----:B------:R-:W-:Y:S01]  /*cdb0*/  FMNMX.FTZ R6, R153, R6, !PT ;  /* 0x0000000699067209 */ /* 0x000fe20007810000 */
[----:B------:R-:W-:Y:S01]  /*cdc0*/  FMUL.FTZ R44, R44, R8 ;  /* 0x000000082c2c7220 */ /* 0x000fe20000410000 */
[----:B------:R-:W-:Y:S01]  /*cdd0*/  ISETP.LT.OR P6, PT, R182, 0x39, P6 ;  /* 0x00000039b600780c */ /* 0x000fe200037c1670 */
[----:B------:R-:W0:Y:S01]  /*cde0*/  MUFU.EX2 R159, R159 ;  /* 0x0000009f009f7308 */ /* 0x000e220000000800 */
[----:B------:R-:W-:Y:S01]  /*cdf0*/  FMNMX.FTZ R6, R154, R6, !PT ;  /* 0x000000069a067209 */ /* 0x000fe20007810000 */
[----:B-1----:R-:W-:Y:S01]  /*ce00*/  FADD.FTZ R3, R156, R3 ;  /* 0x000000039c037221 */ /* 0x002fe20000010000 */
[----:B------:R-:W-:Y:S01]  /*ce10*/  FSEL R169, R169, -INF , !P3 ;  /* 0xff800000a9a97808 */ /* 0x000fe20005800000 */
[----:B------:R-:W-:Y:S01]  /*ce20*/  FMUL.FTZ R45, R45, R8 ;  /* 0x000000082d2d7220 */ /* 0x000fe20000410000 */
[----:B------:R-:W-:Y:S01]  /*ce30*/  FMNMX.FTZ R6, R155, R6, !PT ;  /* 0x000000069b067209 */ /* 0x000fe20007810000 */
[----:B------:R-:W-:Y:S01]  /*ce40*/  FMUL.FTZ R48, R48, R8 ;  /* 0x0000000830307220 */ /* 0x000fe20000410000 */
[----:B------:R-:W-:Y:S01]  /*ce50*/  ISETP.LT.OR P2, PT, R182, 0x3a, P2 ;  /* 0x0000003ab600780c */ /* 0x000fe20001741670 */
[----:B------:R-:W1:Y:S01]  /*ce60*/  MUFU.EX2 R162, R162 ;  /* 0x000000a200a27308 */ /* 0x000e620000000800 */
[----:B------:R-:W-:Y:S01]  /*ce70*/  FMNMX.FTZ R6, R158, R6, !PT ;  /* 0x000000069e067209 */ /* 0x000fe20007810000 */
[----:B--2---:R-:W-:Y:S01]  /*ce80*/  FADD.FTZ R3, R157, R3 ;  /* 0x000000039d037221 */ /* 0x004fe20000010000 */
[----:B------:R-:W-:Y:S01]  /*ce90*/  FSEL R173, R173, -INF , !P6 ;  /* 0xff800000adad7808 */ /* 0x000fe20007000000 */
[----:B------:R-:W-:Y:S01]  /*cea0*/  FMUL.FTZ R49, R49, R8 ;  /* 0x0000000831317220 */ /* 0x000fe20000410000 */
[----:B------:R-:W-:Y:S01]  /*ceb0*/  FMNMX.FTZ R6, R160, R6, !PT ;  /* 0x00000006a0067209 */ /* 0x000fe20007810000 */
[----:B------:R-:W-:Y:S01]  /*cec0*/  FMUL.FTZ R52, R52, R8 ;  /* 0x0000000834347220 */ /* 0x000fe20000410000 */
[----:B------:R-:W-:Y:S01]  /*ced0*/  FSEL R174, R174, -INF , !P2 ;  /* 0xff800000aeae7808 */ /* 0x000fe20005000000 */
[----:B------:R-:W2:Y:S01]  /*cee0*/  MUFU.EX2 R164, R164 ;  /* 0x000000a400a47308 */ /* 0x000ea20000000800 */
[----:B------:R-:W-:Y:S01]  /*cef0*/  FMNMX.FTZ R6, R161, R6, !PT ;  /* 0x00000006a1067209 */ /* 0x000fe20007810000 */
[----:B0-----:R-:W-:Y:S01]  /*cf00*/  FADD.FTZ R3, R159, R3 ;  /* 0x000000039f037221 */ /* 0x001fe20000010000 */
[----:B------:R-:W-:Y:S01]  /*cf10*/  ISETP.NE.AND P3, PT, R17, RZ, PT ;  /* 0x000000ff1100720c */ /* 0x000fe20003f65270 */
[----:B------:R-:W-:Y:S01]  /*cf20*/  FMUL.FTZ R53, R53, R8 ;  /* 0x0000000835357220 */ /* 0x000fe20000410000 */
[----:B------:R-:W-:Y:S01]  /*cf30*/  FMNMX.FTZ R6, R163, R6, !PT ;  /* 0x00000006a3067209 */ /* 0x000fe20007810000 */
[----:B------:R-:W-:Y:S01]  /*cf40*/  FMUL.FTZ R56, R56, R8 ;  /* 0x0000000838387220 */ /* 0x000fe20000410000 */
[----:B------:R-:W-:Y:S01]  /*cf50*/  F2FP.F16.F32.PACK_AB R156, R157, R156 ;  /* 0x0000009c9d9c723e */ /* 0x000fe200000000ff */
[----:B------:R-:W0:Y:S01]  /*cf60*/  MUFU.EX2 R165, R165 ;  /* 0x000000a500a57308 */ /* 0x000e220000000800 */
[----:B------:R-:W-:Y:S01]  /*cf70*/  FMNMX.FTZ R6, R166, R6, !PT ;  /* 0x00000006a6067209 */ /* 0x000fe20007810000 */
[----:B-1----:R-:W-:Y:S01]  /*cf80*/  FADD.FTZ R3, R162, R3 ;  /* 0x00000003a2037221 */ /* 0x002fe20000010000 */
[-C--:B------:R-:W-:Y:S01]  /*cf90*/  FMUL.FTZ R57, R57, R8.reuse ;  /* 0x0000000839397220 */ /* 0x080fe20000410000 */
[----:B------:R-:W-:Y:S01]  /*cfa0*/  FMUL.FTZ R60, R60, R8 ;  /* 0x000000083c3c7220 */ /* 0x000fe20000410000 */
[----:B------:R-:W-:Y:S01]  /*cfb0*/  FMNMX.FTZ R6, R167, R6, !PT ;  /* 0x00000006a7067209 */ /* 0x000fe20007810000 */
[-C--:B------:R-:W-:Y:S01]  /*cfc0*/  FMUL.FTZ R61, R61, R8.reuse ;  /* 0x000000083d3d7220 */ /* 0x080fe20000410000 */
[----:B------:R-:W-:Y:S01]  /*cfd0*/  FMUL.FTZ R64, R64, R8 ;  /* 0x0000000840407220 */ /* 0x000fe20000410000 */
[----:B------:R-:W1:Y:S01]  /*cfe0*/  MUFU.EX2 R168, R168 ;  /* 0x000000a800a87308 */ /* 0x000e620000000800 */
[----:B------:R-:W-:Y:S01]  /*cff0*/  FMNMX.FTZ R6, R169, R6, !PT ;  /* 0x00000006a9067209 */ /* 0x000fe20007810000 */
[----:B--2---:R-:W-:Y:S01]  /*d000*/  FADD.FTZ R3, R164, R3 ;  /* 0x00000003a4037221 */ /* 0x004fe20000010000 */
[-C--:B------:R-:W-:Y:S01]  /*d010*/  FMUL.FTZ R65, R65, R8.reuse ;  /* 0x0000000841417220 */ /* 0x080fe20000410000 */
[----:B------:R-:W-:Y:S01]  /*d020*/  FMUL.FTZ R68, R68, R8 ;  /* 0x0000000844447220 */ /* 0x000fe20000410000 */
[----:B------:R-:W-:Y:S01]  /*d030*/  FMNMX.FTZ R6, R173, R6, !PT ;  /* 0x00000006ad067209 */ /* 0x000fe20007810000 */
[-C--:B------:R-:W-:Y:S01]  /*d040*/  FMUL.FTZ R69, R69, R8.reuse ;  /* 0x0000000845457220 */ /* 0x080fe20000410000 */
[----:B------:R-:W-:Y:S01]  /*d050*/  FMUL.FTZ R72, R72, R8 ;  /* 0x0000000848487220 */ /* 0x000fe20000410000 */
[----:B------:R-:W2:Y:S01]  /*d060*/  MUFU.EX2 R170, R170 ;  /* 0x000000aa00aa7308 */ /* 0x000ea20000000800 */
[----:B------:R-:W-:Y:S01]  /*d070*/  FMNMX.FTZ R6, R174, R6, !PT ;  /* 0x00000006ae067209 */ /* 0x000fe20007810000 */
[----:B0-----:R-:W-:Y:S01]  /*d080*/  FADD.FTZ R3, R165, R3 ;  /* 0x00000003a5037221 */ /* 0x001fe20000010000 */
[-C--:B------:R-:W-:Y:S01]  /*d090*/  FMUL.FTZ R73, R73, R8.reuse ;  /* 0x0000000849497220 */ /* 0x080fe20000410000 */
[-C--:B------:R-:W-:Y:S01]  /*d0a0*/  FMUL.FTZ R76, R76, R8.reuse ;  /* 0x000000084c4c7220 */ /* 0x080fe20000410000 */
[-C--:B------:R-:W-:Y:S01]  /*d0b0*/  FMUL.FTZ R77, R77, R8.reuse ;  /* 0x000000084d4d7220 */ /* 0x080fe20000410000 */
[----:B------:R-:W0:Y:S01]  /*d0c0*/  SHFL.BFLY PT, R9, R6, 0x2, 0x1f ;  /* 0x0c401f0006097f89 */ /* 0x000e2200000e0000 */
        /* <DEDUP_REMOVED lines=17> */
[----:B------:R-:W-:Y:S01]  /*d1e0*/  MUFU.EX2 R177, R177 ;  /* 0x000000b100b17308 */ /* 0x000fe20000000800 */
[----:B---3--:R-:W-:Y:S01]  /*d1f0*/  FADD.FTZ R3, R171, R3 ;  /* 0x00000003ab037221 */ /* 0x008fe20000010000 */
[-C--:B------:R-:W-:Y:S01]  /*d200*/  FMUL.FTZ R105, R105, R8.reuse ;  /* 0x0000000869697220 */ /* 0x080fe20000410000 */
[-C--:B------:R-:W-:Y:S01]  /*d210*/  FMUL.FTZ R108, R108, R8.reuse ;  /* 0x000000086c6c7220 */ /* 0x080fe20000410000 */
[-C--:B------:R-:W-:Y:S01]  /*d220*/  FMUL.FTZ R109, R109, R8.reuse ;  /* 0x000000086d6d7220 */ /* 0x080fe20000410000 */
[-C--:B------:R-:W-:Y:S01]  /*d230*/  FMUL.FTZ R112, R112, R8.reuse ;  /* 0x0000000870707220 */ /* 0x080fe20000410000 */
[----:B0-----:R-:W-:Y:S01]  /*d240*/  FMNMX.FTZ R6, R6, R9, !PT ;  /* 0x0000000906067209 */ /* 0x001fe20007810000 */
[-C--:B------:R-:W-:Y:S01]  /*d250*/  FMUL.FTZ R113, R113, R8.reuse ;  /* 0x0000000871717220 */ /* 0x080fe20000410000 */
[-C--:B------:R-:W-:Y:S01]  /*d260*/  FMUL.FTZ R116, R116, R8.reuse ;  /* 0x0000000874747220 */ /* 0x080fe20000410000 */
[----:B-1----:R-:W-:Y:S01]  /*d270*/  FADD.FTZ R3, R175, R3 ;  /* 0x00000003af037221 */ /* 0x002fe20000010000 */
        /* <DEDUP_REMOVED lines=18> */
[----:B0-----:R-:W-:-:S04]  /*d3a0*/  FMNMX.FTZ R6, R6, R9, !PT ;  /* 0x0000000906067209 */ /* 0x001fc80007810000 */
[C---:B------:R-:W-:Y:S01]  /*d3b0*/  FSETP.NEU.FTZ.AND P2, PT, R6.reuse, -INF , PT ;  /* 0xff8000000600780b */ /* 0x040fe20003f5d000 */
[----:B------:R-:W-:-:S03]  /*d3c0*/  FMUL.FTZ R172, R6, UR10 ;  /* 0x0000000a06ac7c20 */ /* 0x000fc60008410000 */
[----:B------:R-:W-:Y:S02]  /*d3d0*/  FSEL R9, R6, RZ, P2 ;  /* 0x000000ff06097208 */ /* 0x000fe40001000000 */
[----:B------:R-:W-:-:S03]  /*d3e0*/  FSEL R172, R172, RZ, P2 ;  /* 0x000000ffacac7208 */ /* 0x000fc60001000000 */
[----:B------:R-:W-:Y:S01]  /*d3f0*/  FADD.FTZ R9, -R9, R10 ;  /* 0x0000000a09097221 */ /* 0x000fe20000010100 */
[----:B------:R-:W-:Y:S02]  /*d400*/  IMAD.U32 R10, RZ, RZ, UR23 ;  /* 0x00000017ff0a7e24 */ /* 0x000fe4000f8e00ff */
[--C-:B------:R-:W-:Y:S01]  /*d410*/  FFMA.FTZ R14, R14, UR10, -R172.reuse ;  /* 0x0000000a0e0e7c23 */ /* 0x100fe200080108ac */
[--C-:B------:R-:W-:Y:S01]  /*d420*/  FFMA.FTZ R12, R12, UR10, -R172.reuse ;  /* 0x0000000a0c0c7c23 */ /* 0x100fe200080108ac */
[----:B------:R-:W-:Y:S01]  /*d430*/  FMUL.FTZ R9, R9, UR10 ;  /* 0x0000000a09097c20 */ /* 0x000fe20008410000 */
[----:B------:R-:W-:Y:S01]  /*d440*/  FFMA.FTZ R13, R13, UR10, -R172 ;  /* 0x0000000a0d0d7c23 */ /* 0x000fe200080108ac */
[----:B------:R-:W-:Y:S02]  /*d450*/  @!P3 IMAD R10, R10, 0x40, R16 ;  /* 0x000000400a0ab824 */ /* 0x000fe400078e0210 */
[--C-:B------:R-:W-:Y:S01]  /*d460*/  FFMA.FTZ R15, R15, UR10, -R172.reuse ;  /* 0x0000000a0f0f7c23 */ /* 0x100fe200080108ac */
[----:B------:R-:W-:Y:S01]  /*d470*/  MUFU.EX2 R14, R14 ;  /* 0x0000000e000e7308 */ /* 0x000fe20000000800 */
[--C-:B------:R-:W-:Y:S01]  /*d480*/  FFMA.FTZ R153, R153, UR10, -R172.reuse ;  /* 0x0000000a99997c23 */ /* 0x100fe200080108ac */
[--C-:B------:R-:W-:Y:S01]  /*d490*/  FFMA.FTZ R155, R155, UR10, -R172.reuse ;  /* 0x0000000a9b9b7c23 */ /* 0x100fe200080108ac */
[----:B------:R-:W-:Y:S01]  /*d4a0*/  @!P3 LEA R10, R10, UR46, 0x2 ;  /* 0x0000002e0a0abc11 */ /* 0x000fe2000f8e10ff */
[--C-:B------:R-:W-:Y:S01]  /*d4b0*/  FFMA.FTZ R178, R158, UR10, -R172.reuse ;  /* 0x0000000a9eb27c23 */ /* 0x100fe200080108ac */
[----:B------:R-:W-:Y:S01]  /*d4c0*/  F2FP.F16.F32.PACK_AB R158, R162, R159 ;  /* 0x0000009fa29e723e */ /* 0x000fe200000000ff */
[--C-:B------:R-:W-:Y:S01]  /*d4d0*/  FFMA.FTZ R179, R160, UR10, -R172.reuse ;  /* 0x0000000aa0b37c23 */ /* 0x100fe200080108ac */
[--C-:B------:R-:W-:Y:S01]  /*d4e0*/  FFMA.FTZ R161, R161, UR10, -R172.reuse ;  /* 0x0000000aa1a17c23 */ /* 0x100fe200080108ac */
[----:B------:R-:W0:Y:S01]  /*d4f0*/  MUFU.EX2 R9, R9 ;  /* 0x0000000900097308 */ /* 0x000e220000000800 */
[----:B------:R-:W-:Y:S01]  /*d500*/  @!P3 STS [R10+0x28800], R8 ;  /* 0x028800080a00b388 */ /* 0x000fe20000000800 */
[--C-:B------:R-:W-:Y:S01]  /*d510*/  FFMA.FTZ R163, R163, UR10, -R172.reuse ;  /* 0x0000000aa3a37c23 */ /* 0x100fe200080108ac */
[--C-:B------:R-:W-:Y:S01]  /*d520*/  FFMA.FTZ R180, R166, UR10, -R172.reuse ;  /* 0x0000000aa6b47c23 */ /* 0x100fe200080108ac */
[--C-:B------:R-:W-:Y:S01]  /*d530*/  FFMA.FTZ R167, R167, UR10, -R172.reuse ;  /* 0x0000000aa7a77c23 */ /* 0x100fe200080108ac */
[--C-:B------:R-:W-:Y:S01]  /*d540*/  FFMA.FTZ R169, R169, UR10, -R172.reuse ;  /* 0x0000000aa9a97c23 */ /* 0x100fe200080108ac */
[----:B------:R-:W-:Y:S01]  /*d550*/  F2FP.F16.F32.PACK_AB R160, R165, R164 ;  /* 0x000000a4a5a0723e */ /* 0x000fe200000000ff */
[----:B------:R-:W-:Y:S01]  /*d560*/  FFMA.FTZ R173, R173, UR10, -R172 ;  /* 0x0000000aadad7c23 */ /* 0x000fe200080108ac */
[----:B------:R-:W1:Y:S01]  /*d570*/  MUFU.EX2 R12, R12 ;  /* 0x0000000c000c7308 */ /* 0x000e620000000800 */
[----:B------:R-:W-:-:S02]  /*d580*/  F2FP.F16.F32.PACK_AB R162, R170, R168 ;  /* 0x000000a8aaa2723e */ /* 0x000fc400000000ff */
[----:B------:R-:W-:-:S05]  /*d590*/  F2FP.F16.F32.PACK_AB R164, R175, R171 ;  /* 0x000000abafa4723e */ /* 0x000fca00000000ff */
[----:B------:R-:W2:Y:S01]  /*d5a0*/  MUFU.EX2 R13, R13 ;  /* 0x0000000d000d7308 */ /* 0x000ea20000000800 */
[----:B0-----:R0:W-:Y:S01]  /*d5b0*/  @!P3 STS [R10+0x28820], R9 ;  /* 0x028820090a00b388 */ /* 0x0011e20000000800 */
[----:B------:R-:W-:Y:S01]  /*d5c0*/  FFMA.FTZ R4, R9, R4, R14 ;  /* 0x0000000409047223 */ /* 0x000fe2000001000e */
[-C--:B------:R-:W-:Y:S01]  /*d5d0*/  FMUL.FTZ R26, R26, R9.reuse ;  /* 0x000000091a1a7220 */ /* 0x080fe20000410000 */
[-C--:B------:R-:W-:Y:S01]  /*d5e0*/  FMUL.FTZ R27, R27, R9.reuse ;  /* 0x000000091b1b7220 */ /* 0x080fe20000410000 */
[-C--:B------:R-:W-:Y:S01]  /*d5f0*/  FMUL.FTZ R30, R30, R9.reuse ;  /* 0x000000091e1e7220 */ /* 0x080fe20000410000 */
[-C--:B------:R-:W-:Y:S01]  /*d600*/  FMUL.FTZ R31, R31, R9.reuse ;  /* 0x000000091f1f7220 */ /* 0x080fe20000410000 */
[-C--:B------:R-:W-:Y:S01]  /*d610*/  FMUL.FTZ R34, R34, R9.reuse ;  /* 0x0000000922227220 */ /* 0x080fe20000410000 */
[----:B------:R-:W3:Y:S01]  /*d620*/  MUFU.EX2 R15, R15 ;  /* 0x0000000f000f7308 */ /* 0x000ee20000000800 */
[----:B-1----:R-:W-:Y:S01]  /*d630*/  FADD.FTZ R4, R12, R4 ;  /* 0x000000040c047221 */ /* 0x002fe20000010000 */
[----:B------:R-:W-:Y:S01]  /*d640*/  FMUL.FTZ R35, R35, R9 ;  /* 0x0000000923237220 */ /* 0x000fe20000410000 */
[--C-:B0-----:R-:W-:Y:S01]  /*d650*/  FFMA.FTZ R10, R154, UR10, -R172.reuse ;  /* 0x0000000a9a0a7c23 */ /* 0x101fe200080108ac */
[----:B------:R-:W-:Y:S01]  /*d660*/  FFMA.FTZ R172, R174, UR10, -R172 ;  /* 0x0000000aaeac7c23 */ /* 0x000fe200080108ac */
[----:B------:R-:W-:Y:S01]  /*d670*/  F2FP.F16.F32.PACK_AB R154, R11, R21 ;  /* 0x000000150b9a723e */ /* 0x000fe200000000ff */
[-C--:B------:R-:W-:Y:S01]  /*d680*/  FMUL.FTZ R38, R38, R9.reuse ;  /* 0x0000000926267220 */ /* 0x080fe20000410000 */
[-C--:B------:R-:W-:Y:S01]  /*d690*/  FMUL.FTZ R39, R39, R9.reuse ;  /* 0x0000000927277220 */ /* 0x080fe20000410000 */
[----:B------:R0:W1:Y:S01]  /*d6a0*/  MUFU.EX2 R157, R153 ;  /* 0x00000099009d7308 */ /* 0x0000620000000800 */
        /* <DEDUP_REMOVED lines=8> */
[----:B---3--:R-:W-:Y:S01]  /*d730*/  FADD.FTZ R4, R15, R4 ;  /* 0x000000040f047221 */ /* 0x008fe20000010000 */
[----:B0-----:R-:W-:Y:S01]  /*d740*/  F2FP.F16.F32.PACK_AB R153, R12, R14 ;  /* 0x0000000e0c99723e */ /* 0x001fe200000000ff */
        /* <DEDUP_REMOVED lines=12> */
[----:B------:R-:W-:Y:S01]  /*d810*/  FMUL.FTZ R74, R74, R9 ;  /* 0x000000094a4a7220 */ /* 0x000fe20000410000 */
[----:B------:R-:W1:Y:S01]  /*d820*/  MUFU.EX2 R178, R178 ;  /* 0x000000b200b27308 */ /* 0x000e620000000800 */
[C---:B--2---:R-:W-:Y:S01]  /*d830*/  FADD.FTZ R4, R10.reuse, R4 ;  /* 0x000000040a047221 */ /* 0x044fe20000010000 */
[----:B0-----:R-:W-:Y:S01]  /*d840*/  F2FP.F16.F32.PACK_AB R155, R15, R13 ;  /* 0x0000000d0f9b723e */ /* 0x001fe200000000ff */
[----:B------:R-:W-:Y:S01]  /*d850*/  BAR.SYNC.DEFER_BLOCKING 0xf, 0x100 ;  /* 0x03c4000000007b1d */ /* 0x000fe20000010000 */
[----:B------:R-:W-:Y:S01]  /*d860*/  F2FP.F16.F32.PACK_AB R157, R10, R157 ;  /* 0x0000009d0a9d723e */ /* 0x000fe200000000ff */
        /* <DEDUP_REMOVED lines=11> */
[----:B------:R-:W-:Y:S01]  /*d920*/  FMUL.FTZ R94, R94, R9 ;  /* 0x000000095e5e7220 */ /* 0x000fe20000410000 */
[----:B------:R-:W2:Y:S01]  /*d930*/  MUFU.EX2 R161, R161 ;  /* 0x000000a100a17308 */ /* 0x000ea20000000800 */
[C---:B-1----:R-:W-:Y:S01]  /*d940*/  FADD.FTZ R4, R178.reuse, R4 ;  /* 0x00000004b2047221 */ /* 0x042fe20000010000 */
[----:B------:R-:W-:Y:S01]  /*d950*/  F2FP.F16.F32.PACK_AB R159, R178, R159 ;  /* 0x0000009fb29f723e */ /* 0x000fe200000000ff */
[-C--:B------:R-:W-:Y:S01]  /*d960*/  FMUL.FTZ R95, R95, R9.reuse ;  /* 0x000000095f5f7220 */ /* 0x080fe20000410000 */
[-C--:B------:R-:W-:Y:S01]  /*d970*/  FMUL.FTZ R98, R98, R9.reuse ;  /* 0x0000000962627220 */ /* 0x080fe20000410000 */
[-C--:B------:R-:W-:Y:S01]  /*d980*/  FMUL.FTZ R99, R99, R9.reuse ;  /* 0x0000000963637220 */ /* 0x080fe20000410000 */
[-C--:B------:R-:W-:Y:S01]  /*d990*/  FMUL.FTZ R102, R102, R9.reuse ;  /* 0x0000000966667220 */ /* 0x080fe20000410000 */
[-C--:B------:R-:W-:Y:S01]  /*d9a0*/  FMUL.FTZ R103, R103, R9.reuse ;  /* 0x0000000967677220 */ /* 0x080fe20000410000 */
[----:B------:R-:W1:Y:S01]  /*d9b0*/  MUFU.EX2 R163, R163 ;  /* 0x000000a300a37308 */ /* 0x000e620000000800 */
[----:B0-----:R-:W-:Y:S01]  /*d9c0*/  FADD.FTZ R4, R179, R4 ;  /* 0x00000004b3047221 */ /* 0x001fe20000010000 */
[----:B------:R0:W-:Y:S01]  /*d9d0*/  STSM.16.M88.4 [R19+0x26800], R152 ;  /* 0x0268009813007844 */ /* 0x0001e20000000200 */
[-C--:B------:R-:W-:Y:S01]  /*d9e0*/  FMUL.FTZ R106, R106, R9.reuse ;  /* 0x000000096a6a7220 */ /* 0x080fe20000410000 */
[-C--:B------:R-:W-:Y:S01]  /*d9f0*/  FMUL.FTZ R107, R107, R9.reuse ;  /* 0x000000096b6b7220 */ /* 0x080fe20000410000 */
[-C--:B------:R-:W-:Y:S01]  /*da00*/  FMUL.FTZ R110, R110, R9.reuse ;  /* 0x000000096e6e7220 */ /* 0x080fe20000410000 */
[----:B------:R0:W-:Y:S01]  /*da10*/  STSM.16.M88.4 [R184], R156 ;  /* 0x0000009cb8007844 */ /* 0x0001e20000000200 */
[----:B------:R-:W-:Y:S01]  /*da20*/  FMUL.FTZ R111, R111, R9 ;  /* 0x000000096f6f7220 */ /* 0x000fe20000410000 */
[----:B------:R-:W3:Y:S01]  /*da30*/  MUFU.EX2 R180, R180 ;  /* 0x000000b400b47308 */ /* 0x000ee20000000800 */
        /* <DEDUP_REMOVED lines=24> */
[----:B--2---:R-:W-:Y:S01]  /*dbc0*/  FADD.FTZ R4, R165, R4 ;  /* 0x00000004a5047221 */ /* 0x004fe20000010000 */
[-C--:B------:R-:W-:Y:S01]  /*dbd0*/  FMUL.FTZ R143, R143, R9.reuse ;  /* 0x000000098f8f7220 */ /* 0x080fe20000410000 */
[-C--:B------:R-:W-:Y:S01]  /*dbe0*/  FMUL.FTZ R146, R146, R9.reuse ;  /* 0x0000000992927220 */ /* 0x080fe20000410000 */
[-C--:B------:R-:W-:Y:S01]  /*dbf0*/  FMUL.FTZ R147, R147, R9.reuse ;  /* 0x0000000993937220 */ /* 0x080fe20000410000 */
[-C--:B------:R-:W-:Y:S01]  /*dc00*/  FMUL.FTZ R150, R150, R9.reuse ;  /* 0x0000000996967220 */ /* 0x080fe20000410000 */
[----:B------:R-:W-:-:S02]  /*dc10*/  FMUL.FTZ R151, R151, R9 ;  /* 0x0000000997977220 */ /* 0x000fc40000410000 */
[----:B------:R-:W2:Y:S01]  /*dc20*/  MUFU.EX2 R167, R173 ;  /* 0x000000ad00a77308 */ /* 0x000ea20000000800 */
[C---:B-1----:R-:W-:Y:S01]  /*dc30*/  FADD.FTZ R4, R169.reuse, R4 ;  /* 0x00000004a9047221 */ /* 0x042fe20000010000 */
[----:B------:R-:W-:-:S06]  /*dc40*/  F2FP.F16.F32.PACK_AB R165, R169, R165 ;  /* 0x000000a5a9a5723e */ /* 0x000fcc00000000ff */
[----:B------:R-:W1:Y:S01]  /*dc50*/  MUFU.EX2 R172, R172 ;  /* 0x000000ac00ac7308 */ /* 0x000e620000000800 */
[----:B---3--:R-:W-:Y:S01]  /*dc60*/  FADD.FTZ R3, R166, R3 ;  /* 0x00000003a6037221 */ /* 0x008fe20000010000 */
[----:B------:R-:W-:-:S03]  /*dc70*/  F2FP.F16.F32.PACK_AB R166, R177, R166 ;  /* 0x000000a6b1a6723e */ /* 0x000fc600000000ff */
[----:B------:R-:W-:Y:S01]  /*dc80*/  FADD.FTZ R3, R177, R3 ;  /* 0x00000003b1037221 */ /* 0x000fe20000010000 */
[----:B--2---:R-:W-:Y:S01]  /*dc90*/  FADD.FTZ R11, R167, R4 ;  /* 0x00000004a70b7221 */ /* 0x004fe20000010000 */
[----:B-1----:R-:W-:-:S03]  /*dca0*/  F2FP.F16.F32.PACK_AB R167, R172, R167 ;  /* 0x000000a7aca7723e */ /* 0x002fc600000000ff */
[----:B------:R-:W-:Y:S02]  /*dcb0*/  FADD.FTZ R4, R172, R11 ;  /* 0x0000000bac047221 */ /* 0x000fe40000010000 */
[----:B------:R0:W-:Y:S01]  /*dcc0*/  STSM.16.M88.4 [R23], R164 ;  /* 0x000000a417007844 */ /* 0x0001e20000000200 */
[----:B------:R-:W-:Y:S05]  /*dcd0*/  @!P0 BRA `(.L_x_5407) ;  /* 0x0000000000048947 */ /* 0x000fea0003800000 */
[----:B------:R-:W-:Y:S01]  /*dce0*/  BPT.TRAP 0x1 ;  /* 0x000000040000795c */ /* 0x000fe20000300000 */
.L_x_5407:
[----:B------:R1:W2:Y:S01]  /*dcf0*/  SYNCS.PHASECHK.TRANS64.TRYWAIT P2, [UR27+0x28c50], R7 ;  /* 0x028c5007ff0075a7 */ /* 0x0002a2000804015b */
[----:B------:R-:W-:Y:S05]  /*dd00*/  @!P0 BRA `(.L_x_5408) ;  /* 0x0000000000048947 */ /* 0x000fea0003800000 */
[----:B------:R-:W-:Y:S01]  /*dd10*/  BPT.TRAP 0x1 ;  /* 0x000000040000795c */ /* 0x000fe20000300000 */
.L_x_5408:
[----:B--2---:R-:W-:Y:S05]  /*dd20*/  @P2 BRA `(.L_x_5409) ;  /* 0x0000000000082947 */ /* 0x004fea0003800000 */
[----:B------:R-:W2:Y:S02]  /*dd30*/  SYNCS.PHASECHK.TRANS64.TRYWAIT P2, [UR27+0x28c50], R7 ;  /* 0x028c5007ff0075a7 */ /* 0x000ea4000804015b */
[----:B--2---:R-:W-:Y:S05]  /*dd40*/  @!P2 BRA `(.L_x_5410) ;  /* 0x000000d80040a947 */ /* 0x004fea0003800000 */
.L_x_5409:
[----:B------:R-:W-:Y:S01]  /*dd50*/  ULEA UR11, UR37, UR50, 0xc ;  /* 0x00000032250b7291 */ /* 0x000fe2000f8e603f */
[----:B------:R-:W-:Y:S01]  /*dd60*/  WARPGROUP.ARRIVE ;  /* 0x00000000000079c5 */ /* 0x000fe20000000000 */
[----:B------:R-:W-:Y:S01]  /*dd70*/  UMOV UR7, 0x40000040 ;  /* 0x4000004000077882 */ /* 0x000fe20000000000 */
[----:B------:R-:W-:Y:S01]  /*dd80*/  UISETP.GT.AND UP1, UPT, UR21, UR48, UPT ;  /* 0x000000301500728c */ /* 0x000fe2000bf24270 */
[----:B--2---:R-:W-:Y:S01]  /*dd90*/  @!P1 VIADD R20, R20, 0x28c60 ;  /* 0x00028c6014149836 */ /* 0x004fe20000000000 */
        /* <DEDUP_REMOVED lines=37> */
.L_x_5394:
[----:B------:R-:W0:Y:S01]  /*dff0*/  SHFL.BFLY PT, R0, R3, 0x2, 0x1f ;  /* 0x0c401f0003007f89 */ /* 0x000e2200000e0000 */
[----:B------:R-:W-:Y:S08]  /*e000*/  BAR.ARV 0x8, 0x100 ;  /* 0x0204000000007b1d */ /* 0x000ff00000002000 */
[----:B------:R-:W-:Y:S01]  /*e010*/  BAR.SYNC.DEFER_BLOCKING 0xf, 0x100 ;  /* 0x03c4000000007b1d */ /* 0x000fe20000010000 */
[----:B------:R-:W-:Y:S01]  /*e020*/  ISETP.NE.AND P0, PT, R17, RZ, PT ;  /* 0x000000ff1100720c */ /* 0x000fe20003f05270 */
[----:B------:R-:W-:Y:S01]  /*e030*/  IMAD.U32 R13, RZ, RZ, UR37 ;  /* 0x00000025ff0d7e24 */ /* 0x000fe2000f8e00ff */
[----:B------:R-:W-:Y:S01]  /*e040*/  UIADD3 UR37, UR37, 0x1, URZ ;  /* 0x0000000125257890 */ /* 0x000fe2000fffe03f */
[----:B------:R-:W-:Y:S01]  /*e050*/  IMAD.MOV.U32 R12, RZ, RZ, -0x800000 ;  /* 0xff800000ff0c7424 */ /* 0x000fe200078e00ff */
[----:B------:R-:W-:-:S02]  /*e060*/  UIADD3 UR39, UR39, 0x1, URZ ;  /* 0x0000000127277890 */ /* 0x000fc4000fffe03f */
[----:B------:R-:W-:Y:S01]  /*e070*/  UISETP.NE.AND UP0, UPT, UR37, 0x2, UPT ;  /* 0x000000022500788c */ /* 0x000fe2000bf05270 */
[----:B------:R-:W4:Y:S03]  /*e080*/  SHFL.BFLY PT, R9, R4, 0x2, 0x1f ;  /* 0x0c401f0004097f89 */ /* 0x000f2600000e0000 */
[----:B------:R-:W-:Y:S01]  /*e090*/  USEL UR4, URZ, 0x1, UP0 ;  /* 0x000000013f047887 */ /* 0x000fe20008000000 */
[----:B01----:R-:W-:Y:S01]  /*e0a0*/  FADD.FTZ R7, R0, R3 ;  /* 0x0000000300077221 */ /* 0x003fe20000010000 */
[----:B------:R-:W-:Y:S01]  /*e0b0*/  IMAD.MOV.U32 R3, RZ, RZ, RZ ;  /* 0x000000ffff037224 */ /* 0x000fe200078e00ff */
[----:B------:R-:W-:Y:S02]  /*e0c0*/  USEL UR37, UR37, URZ, UP0 ;  /* 0x0000003f25257287 */ /* 0x000fe40008000000 */
[----:B------:R-:W-:Y:S01]  /*e0d0*/  ULOP3.LUT UR38, UR38, UR4, URZ, 0x3c, !UPT ;  /* 0x0000000426267292 */ /* 0x000fe2000f8e3c3f */
[----:B------:R-:W0:Y:S01]  /*e0e0*/  SHFL.BFLY PT, R0, R7, 0x1, 0x1f ;  /* 0x0c201f0007007f89 */ /* 0x000e2200000e0000 */
[----:B----4-:R-:W-:Y:S01]  /*e0f0*/  FADD.FTZ R9, R9, R4 ;  /* 0x0000000409097221 */ /* 0x010fe20000010000 */
[----:B------:R-:W-:-:S04]  /*e100*/  @!P0 IMAD R4, R13, 0x40, R16 ;  /* 0x000000400d048824 */ /* 0x000fc800078e0210 */
[----:B------:R-:W1:Y:S01]  /*e110*/  SHFL.BFLY PT, R8, R9, 0x1, 0x1f ;  /* 0x0c201f0009087f89 */ /* 0x000e6200000e0000 */
[----:B0-----:R-:W-:Y:S01]  /*e120*/  FADD.FTZ R10, R7, R0 ;  /* 0x00000000070a7221 */ /* 0x001fe20000010000 */
[----:B------:R-:W-:-:S04]  /*e130*/  IMAD.MOV.U32 R0, RZ, RZ, RZ ;  /* 0x000000ffff007224 */ /* 0x000fc800078e00ff */
[----:B------:R-:W-:-:S13]  /*e140*/  FSETP.NE.FTZ.AND P1, PT, R10, RZ, PT ;  /* 0x000000ff0a00720b */ /* 0x000fda0003f35000 */
[----:B------:R-:W0:Y:S01]  /*e150*/  @P1 MUFU.RCP R3, R10 ;  /* 0x0000000a00031308 */ /* 0x000e220000001000 */
[----:B-1----:R-:W-:Y:S01]  /*e160*/  FADD.FTZ R11, R9, R8 ;  /* 0x00000008090b7221 */ /* 0x002fe20000010000 */
[----:B------:R-:W-:Y:S01]  /*e170*/  @!P0 LEA R8, R4, UR46, 0x2 ;  /* 0x0000002e04088c11 */ /* 0x000fe2000f8e10ff */
[----:B------:R-:W-:-:S03]  /*e180*/  IMAD.U32 R9, RZ, RZ, UR10 ;  /* 0x0000000aff097e24 */ /* 0x000fc6000f8e00ff */
[----:B------:R-:W-:Y:S02]  /*e190*/  FSETP.NE.FTZ.AND P2, PT, R11, RZ, PT ;  /* 0x000000ff0b00720b */ /* 0x000fe40003f55000 */
[----:B------:R-:W1:Y:S01]  /*e1a0*/  @P1 MUFU.LG2 R7, R10 ;  /* 0x0000000a00071308 */ /* 0x000e620000000c00 */
[----:B------:R-:W-:Y:S01]  /*e1b0*/  @P1 FMUL.FTZ R9, R9, 0.69314718246459960938 ;  /* 0x3f31721809091820 */ /* 0x000fe20000410000 */
[----:B0-----:R-:W-:Y:S01]  /*e1c0*/  @!P0 STS [R8+0x28800], R3 ;  /* 0x0288000308008388 */ /* 0x001fe20000000800 */
[-C--:B------:R-:W-:Y:S01]  /*e1d0*/  FMUL.FTZ R24, R24, R3.reuse ;  /* 0x0000000318187220 */ /* 0x080fe20000410000 */
[----:B------:R-:W-:-:S07]  /*e1e0*/  FMUL.FTZ R25, R25, R3 ;  /* 0x0000000319197220 */ /* 0x000fce0000410000 */
[----:B------:R-:W0:Y:S01]  /*e1f0*/  @P2 MUFU.RCP R0, R11 ;  /* 0x0000000b00002308 */ /* 0x000e220000001000 */
[-C--:B------:R-:W-:Y:S01]  /*e200*/  FMUL.FTZ R28, R28, R3.reuse ;  /* 0x000000031c1c7220 */ /* 0x080fe20000410000 */
[-C--:B------:R-:W-:Y:S01]  /*e210*/  FMUL.FTZ R29, R29, R3.reuse ;  /* 0x000000031d1d7220 */ /* 0x080fe20000410000 */
[-C--:B------:R-:W-:Y:S01]  /*e220*/  FMUL.FTZ R32, R32, R3.reuse ;  /* 0x0000000320207220 */ /* 0x080fe20000410000 */
[-C--:B------:R-:W-:Y:S01]  /*e230*/  FMUL.FTZ R33, R33, R3.reuse ;  /* 0x0000000321217220 */ /* 0x080fe20000410000 */
[----:B-1----:R-:W-:Y:S01]  /*e240*/  @P1 FMUL.FTZ R7, R7, 0.69314718246459960938 ;  /* 0x3f31721807071820 */ /* 0x002fe20000410000 */
[-C--:B------:R-:W-:Y:S01]  /*e250*/  FMUL.FTZ R36, R36, R3.reuse ;  /* 0x0000000324247220 */ /* 0x080fe20000410000 */
[-C--:B------:R-:W-:Y:S01]  /*e260*/  FMUL.FTZ R37, R37, R3.reuse ;  /* 0x0000000325257220 */ /* 0x080fe20000410000 */
        /* <DEDUP_REMOVED lines=130> */
.L_x_5326:
[----:B------:R-:W0:Y:S08]  /*ea90*/  S2UR UR4, SR_CgaCtaId ;  /* 0x00000000000479c3 */ /* 0x000e300000008800 */
[----:B------:R-:W-:Y:S01]  /*eaa0*/  BAR.SYNC.DEFER_BLOCKING 0x5, 0x180 ;  /* 0x0146000000007b1d */ /* 0x000fe20000010000 */
[----:B------:R-:W-:-:S05]  /*eab0*/  USHF.R.U32.HI UR9, URZ, 0x10, UR45 ;  /* 0x000000103f097899 */ /* 0x000fca000801162d */
        /* <DEDUP_REMOVED lines=9> */
[----:B------:R-:W3:Y:S01]  /*eb50*/  LDL R0, [R1+0x44] ;  /* 0x0000440001007983 */ /* 0x000ee20000100800 */
[----:B------:R-:W0:Y:S01]  /*eb60*/  S2UR UR4, SR_SWINHI ;  /* 0x00000000000479c3 */ /* 0x000e220000002f00 */
[----:B------:R-:W-:Y:S01]  /*eb70*/  F2FP.F16.F32.PACK_AB R4, R25, R24 ;  /* 0x000000181904723e */ /* 0x000fe200000000ff */
[----:B------:R-:W-:Y:S01]  /*eb80*/  ULDC.64 UR14, c[0x0][0xc00] ;  /* 0x00030000000e7ab9 */ /* 0x000fe20000000a00 */
[----:B------:R-:W-:Y:S01]  /*eb90*/  F2FP.F16.F32.PACK_AB R5, R27, R26 ;  /* 0x0000001a1b05723e */ /* 0x000fe200000000ff */
[----:B------:R-:W-:Y:S01]  /*eba0*/  ULDC.64 UR12, c[0x0][0xc00] ;  /* 0x00030000000c7ab9 */ /* 0x000fe20000000a00 */
[----:B------:R-:W-:Y:S01]  /*ebb0*/  F2FP.F16.F32.PACK_AB R8, R33, R32 ;  /* 0x000000202108723e */ /* 0x000fe200000000ff */
[----:B------:R-:W-:Y:S01]  /*ebc0*/  UIMAD.WIDE UR12, UR43, 0x4, UR12 ;  /* 0x000000042b0c78a5 */ /* 0x000fe2000f8e020c */
[----:B------:R-:W-:Y:S02]  /*ebd0*/  F2FP.F16.F32.PACK_AB R10, R37, R36 ;  /* 0x00000024250a723e */ /* 0x000fe400000000ff */
[----:B------:R-:W-:Y:S01]  /*ebe0*/  F2FP.F16.F32.PACK_AB R11, R39, R38 ;  /* 0x00000026270b723e */ /* 0x000fe200000000ff */
[----:B------:R-:W-:Y:S01]  /*ebf0*/  UMOV UR10, UR46 ;  /* 0x0000002e000a7c82 */ /* 0x000fe20008000000 */
[----:B0-----:R-:W-:Y:S01]  /*ec00*/  UMOV UR11, UR4 ;  /* 0x00000004000b7c82 */ /* 0x001fe20008000000 */
[----:B------:R-:W-:Y:S01]  /*ec10*/  ULDC UR4, c[0x0][0xad4] ;  /* 0x0002b50000047ab9 */ /* 0x000fe20000000800 */
[----:B------:R-:W-:-:S02]  /*ec20*/  IMAD.U32 R14, RZ, RZ, UR10 ;  /* 0x0000000aff0e7e24 */ /* 0x000fc4000f8e00ff */
[----:B------:R-:W-:Y:S01]  /*ec30*/  IMAD.U32 R15, RZ, RZ, UR11 ;  /* 0x0000000bff0f7e24 */ /* 0x000fe2000f8e00ff */
[----:B------:R-:W-:Y:S02]  /*ec40*/  ULDC.64 UR10, c[0x0][0xc08] ;  /* 0x00030200000a7ab9 */ /* 0x000fe40000000a00 */
[----:B------:R-:W-:-:S04]  /*ec50*/  UISETP.NE.U32.AND UP0, UPT, UR10, URZ, UPT ;  /* 0x0000003f0a00728c */ /* 0x000fc8000bf05070 */
[----:B------:R-:W-:-:S11]  /*ec60*/  UISETP.NE.AND.EX UP0, UPT, UR11, URZ, UPT, UP0 ;  /* 0x0000003f0b00728c */ /* 0x000fd6000bf05300 */
[----:B------:R-:W-:Y:S02]  /*ec70*/  @UP0 ULDC.64 UR10, c[0x0][0xc08] ;  /* 0x00030200000a0ab9 */ /* 0x000fe40000000a00 */
[----:B------:R-:W-:Y:S01]  /*ec80*/  @UP0 UIMAD.WIDE UR10, UR43, 0x4, UR10 ;  /* 0x000000042b0a08a5 */ /* 0x000fe2000f8e020a */
[----:B------:R-:W-:Y:S01]  /*ec90*/  BAR.SYNC.DEFER_BLOCKING 0x1, 0x100 ;  /* 0x0044000000007b1d */ /* 0x000fe20000010000 */
[----:B---3--:R-:W-:-:S03]  /*eca0*/  IMAD.WIDE R20, R0, 0x2, R14 ;  /* 0x0000000200147825 */ /* 0x008fc600078e020e */
        /* <DEDUP_REMOVED lines=11> */
[--C-:B0-----:R-:W-:Y:S01]  /*ed60*/  IMAD.X R5, RZ, RZ, R21.reuse, P0 ;  /* 0x000000ffff057224 */ /* 0x101fe200000e0615 */
[----:B------:R-:W-:Y:S02]  /*ed70*/  LOP3.LUT R4, R0, R9, RZ, 0x3c, !PT ;  /* 0x0000000900047212 */ /* 0x000fe400078e3cff */
[----:B------:R-:W-:Y:S02]  /*ed80*/  IADD3 R153, P0, R20, 0x40, RZ ;  /* 0x0000004014997810 */ /* 0x000fe40007f1e0ff */
[----:B------:R-:W-:Y:S02]  /*ed90*/  MOV R0, R4 ;  /* 0x0000000400007202 */ /* 0x000fe40000000f00 */
[----:B------:R-:W-:Y:S01]  /*eda0*/  LOP3.LUT R4, R153, 0x380, RZ, 0xc0, !PT ;  /* 0x0000038099047812 */ /* 0x000fe200078ec0ff */
[----:B------:R-:W-:Y:S01]  /*edb0*/  IMAD.X R7, RZ, RZ, R21, P0 ;  /* 0x000000ffff077224 */ /* 0x000fe200000e0615 */
[----:B------:R-:W-:-:S02]  /*edc0*/  F2FP.F16.F32.PACK_AB R9, R35, R34 ;  /* 0x000000222309723e */ /* 0x000fc400000000ff */
[----:B------:R-:W-:Y:S02]  /*edd0*/  SHF.R.U64 R4, R4, 0x3, RZ ;  /* 0x0000000304047819 */ /* 0x000fe400000012ff */
[----:B------:R-:W-:Y:S01]  /*ede0*/  F2FP.F16.F32.PACK_AB R5, R43, R42 ;  /* 0x0000002a2b05723e */ /* 0x000fe200000000ff */
[----:B------:R0:W-:Y:S01]  /*edf0*/  STSM.16.M88.4 [R0], R8 ;  /* 0x0000000800007844 */ /* 0x0001e20000000200 */
[----:B------:R-:W-:Y:S02]  /*ee00*/  LOP3.LUT R6, R4, R153, RZ, 0x3c, !PT ;  /* 0x0000009904067212 */ /* 0x000fe400078e3cff */
[----:B------:R-:W-:Y:S02]  /*ee10*/  IADD3 R153, P0, R20, 0x60, RZ ;  /* 0x0000006014997810 */ /* 0x000fe40007f1e0ff */
[----:B------:R-:W-:Y:S02]  /*ee20*/  MOV R13, R6 ;  /* 0x00000006000d7202 */ /* 0x000fe40000000f00 */
[----:B------:R-:W-:-:S02]  /*ee30*/  F2FP.F16.F32.PACK_AB R4, R41, R40 ;  /* 0x000000282904723e */ /* 0x000fc400000000ff */
[----:B------:R-:W-:Y:S02]  /*ee40*/  F2FP.F16.F32.PACK_AB R6, R45, R44 ;  /* 0x0000002c2d06723e */ /* 0x000fe400000000ff */
[----:B------:R-:W-:Y:S02]  /*ee50*/  F2FP.F16.F32.PACK_AB R7, R47, R46 ;  /* 0x0000002e2f07723e */ /* 0x000fe400000000ff */
[----:B0-----:R-:W-:-:S03]  /*ee60*/  LOP3.LUT R0, R153, 0x380, RZ, 0xc0, !PT ;  /* 0x0000038099007812 */ /* 0x001fc600078ec0ff */
[----:B------:R0:W-:Y:S01]  /*ee70*/  STSM.16.M88.4 [R13], R4 ;  /* 0x000000040d007844 */ /* 0x0001e20000000200 */
[----:B------:R-:W-:Y:S02]  /*ee80*/  F2FP.F16.F32.PACK_AB R8, R49, R48 ;  /* 0x000000303108723e */ /* 0x000fe400000000ff */
[----:B------:R-:W-:Y:S02]  /*ee90*/  SHF.R.U64 R0, R0, 0x3, RZ ;  /* 0x0000000300007819 */ /* 0x000fe400000012ff */
[----:B------:R-:W-:Y:S02]  /*eea0*/  F2FP.F16.F32.PACK_AB R9, R51, R50 ;  /* 0x000000323309723e */ /* 0x000fe400000000ff */
[----:B------:R-:W-:Y:S02]  /*eeb0*/  F2FP.F16.F32.PACK_AB R10, R53, R52 ;  /* 0x00000034350a723e */ /* 0x000fe400000000ff */
[----:B------:R-:W-:Y:S01]  /*eec0*/  F2FP.F16.F32.PACK_AB R11, R55, R54 ;  /* 0x00000036370b723e */ /* 0x000fe200000000ff */
[----:B0-----:R-:W-:Y:S01]  /*eed0*/  IMAD.X R5, RZ, RZ, R21, P0 ;  /* 0x000000ffff057224 */ /* 0x001fe200000e0615 */
[----:B------:R-:W-:-:S02]  /*eee0*/  LOP3.LUT R4, R0, R153, RZ, 0x3c, !PT ;  /* 0x0000009900047212 */ /* 0x000fc400078e3cff */
[----:B------:R-:W-:Y:S02]  /*eef0*/  IADD3 R153, P0, R20, 0x2000, RZ ;  /* 0x0000200014997810 */ /* 0x000fe40007f1e0ff */
[----:B------:R-:W-:Y:S02]  /*ef00*/  MOV R0, R4 ;  /* 0x0000000400007202 */ /* 0x000fe40000000f00 */
[----:B------:R-:W-:Y:S01]  /*ef10*/  LOP3.LUT R4, R153, 0x380, RZ, 0xc0, !PT ;  /* 0x0000038099047812 */ /* 0x000fe200078ec0ff */
[----:B------:R-:W-:Y:S01]  /*ef20*/  IMAD.X R7, RZ, RZ, R21, P0 ;  /* 0x000000ffff077224 */ /* 0x000fe200000e0615 */
[----:B------:R-:W-:Y:S01]  /*ef30*/  F2FP.F16.F32.PACK_AB R5, R59, R58 ;  /* 0x0000003a3b05723e */ /* 0x000fe200000000ff */
[----:B------:R0:W-:Y:S01]  /*ef40*/  STSM.16.M88.4 [R0], R8 ;  /* 0x0000000800007844 */ /* 0x0001e20000000200 */
[----:B------:R-:W-:-:S04]  /*ef50*/  SHF.R.U64 R4, R4, 0x3, RZ ;  /* 0x0000000304047819 */ /* 0x000fc800000012ff */
[----:B------:R-:W-:Y:S02]  /*ef60*/  LOP3.LUT R6, R4, R153, RZ, 0x3c, !PT ;  /* 0x0000009904067212 */ /* 0x000fe400078e3cff */
[----:B------:R-:W-:Y:S02]  /*ef70*/  IADD3 R153, P0, R20, 0x2020, RZ ;  /* 0x0000202014997810 */ /* 0x000fe40007f1e0ff */
[----:B------:R-:W-:Y:S02]  /*ef80*/  MOV R13, R6 ;  /* 0x00000006000d7202 */ /* 0x000fe40000000f00 */
[----:B------:R-:W-:Y:S02]  /*ef90*/  F2FP.F16.F32.PACK_AB R4, R57, R56 ;  /* 0x000000383904723e */ /* 0x000fe400000000ff */
[----:B------:R-:W-:Y:S02]  /*efa0*/  F2FP.F16.F32.PACK_AB R6, R61, R60 ;  /* 0x0000003c3d06723e */ /* 0x000fe400000000ff */
[----:B------:R-:W-:-:S02]  /*efb0*/  F2FP.F16.F32.PACK_AB R7, R63, R62 ;  /* 0x0000003e3f07723e */ /* 0x000fc400000000ff */
[----:B0-----:R-:W-:Y:S02]  /*efc0*/  LOP3.LUT R0, R153, 0x380, RZ, 0xc0, !PT ;  /* 0x0000038099007812 */ /* 0x001fe400078ec0ff */
[----:B------:R-:W-:Y:S01]  /*efd0*/  F2FP.F16.F32.PACK_AB R8, R65, R64 ;  /* 0x000000404108723e */ /* 0x000fe200000000ff */
[----:B------:R0:W-:Y:S01]  /*efe0*/  STSM.16.M88.4 [R13], R4 ;  /* 0x000000040d007844 */ /* 0x0001e20000000200 */
        /* <DEDUP_REMOVED lines=94> */
[C---:B------:R-:W-:Y:S02]  /*f5d0*/  IADD3 R153, P1, R20.reuse, 0x6040, RZ ;  /* 0x0000604014997810 */ /* 0x040fe40007f3e0ff */
[----:B------:R-:W-:Y:S02]  /*f5e0*/  IADD3 R7, P0, R20, 0x6060, RZ ;  /* 0x0000606014077810 */ /* 0x000fe40007f1e0ff */
[----:B------:R-:W-:Y:S01]  /*f5f0*/  MOV R0, R4 ;  /* 0x0000000400007202 */ /* 0x000fe20000000f00 */
[--C-:B------:R-:W-:Y:S01]  /*f600*/  IMAD.X R5, RZ, RZ, R21.reuse, P1 ;  /* 0x000000ffff057224 */ /* 0x100fe200008e0615 */
[----:B------:R-:W-:Y:S01]  /*f610*/  LOP3.LUT R4, R153, 0x380, RZ, 0xc0, !PT ;  /* 0x0000038099047812 */ /* 0x000fe200078ec0ff */
[----:B------:R-:W-:Y:S01]  /*f620*/  IMAD.X R21, RZ, RZ, R21, P0 ;  /* 0x000000ffff157224 */ /* 0x000fe200000e0615 */
[----:B------:R-:W-:Y:S01]  /*f630*/  LOP3.LUT R6, R7, 0x380, RZ, 0xc0, !PT ;  /* 0x0000038007067812 */ /* 0x000fe200078ec0ff */
[----:B------:R0:W-:Y:S01]  /*f640*/  STSM.16.M88.4 [R0], R8 ;  /* 0x0000000800007844 */ /* 0x0001e20000000200 */
[----:B------:R-:W-:-:S02]  /*f650*/  SHF.R.U64 R4, R4, 0x3, RZ ;  /* 0x0000000304047819 */ /* 0x000fc400000012ff */
[----:B------:R-:W-:Y:S02]  /*f660*/  SHF.R.U64 R6, R6, 0x3, RZ ;  /* 0x0000000306067819 */ /* 0x000fe400000012ff */
[----:B------:R-:W-:Y:S02]  /*f670*/  LOP3.LUT R4, R4, R153, RZ, 0x3c, !PT ;  /* 0x0000009904047212 */ /* 0x000fe400078e3cff */
[----:B------:R-:W-:Y:S02]  /*f680*/  LOP3.LUT R20, R6, R7, RZ, 0x3c, !PT ;  /* 0x0000000706147212 */ /* 0x000fe400078e3cff */
[----:B------:R-:W-:Y:S02]  /*f690*/  F2FP.F16.F32.PACK_AB R6, R141, R140 ;  /* 0x0000008c8d06723e */ /* 0x000fe400000000ff */
[----:B------:R-:W-:Y:S02]  /*f6a0*/  F2FP.F16.F32.PACK_AB R7, R143, R142 ;  /* 0x0000008e8f07723e */ /* 0x000fe400000000ff */
[----:B------:R-:W-:-:S02]  /*f6b0*/  MOV R20, R20 ;  /* 0x0000001400147202 */ /* 0x000fc40000000f00 */
[----:B------:R-:W-:Y:S02]  /*f6c0*/  PLOP3.LUT P1, PT, PT, PT, UP0, 0x80, 0x0 ;  /* 0x000000000000781c */ /* 0x000fe40003f2f008 */
[----:B0-----:R-:W-:Y:S02]  /*f6d0*/  MOV R0, R4 ;  /* 0x0000000400007202 */ /* 0x001fe40000000f00 */
[----:B------:R-:W-:Y:S02]  /*f6e0*/  F2FP.F16.F32.PACK_AB R4, R137, R136 ;  /* 0x000000888904723e */ /* 0x000fe400000000ff */
[----:B------:R-:W-:Y:S02]  /*f6f0*/  F2FP.F16.F32.PACK_AB R5, R139, R138 ;  /* 0x0000008a8b05723e */ /* 0x000fe400000000ff */
[----:B------:R-:W-:Y:S02]  /*f700*/  F2FP.F16.F32.PACK_AB R8, R145, R144 ;  /* 0x000000909108723e */ /* 0x000fe400000000ff */
[----:B------:R-:W-:Y:S01]  /*f710*/  F2FP.F16.F32.PACK_AB R9, R147, R146 ;  /* 0x000000929309723e */ /* 0x000fe200000000ff */
[----:B------:R0:W-:Y:S01]  /*f720*/  STSM.16.M88.4 [R0], R4 ;  /* 0x0000000400007844 */ /* 0x0001e20000000200 */
[----:B------:R-:W-:-:S02]  /*f730*/  F2FP.F16.F32.PACK_AB R10, R149, R148 ;  /* 0x00000094950a723e */ /* 0x000fc400000000ff */
[----:B------:R-:W-:Y:S02]  /*f740*/  F2FP.F16.F32.PACK_AB R11, R151, R150 ;  /* 0x00000096970b723e */ /* 0x000fe400000000ff */
[----:B------:R-:W-:-:S03]  /*f750*/  ISETP.NE.U32.AND P0, PT, RZ, UR14, PT ;  /* 0x0000000eff007c0c */ /* 0x000fc6000bf05070 */
[----:B------:R1:W-:Y:S01]  /*f760*/  STSM.16.M88.4 [R20], R8 ;  /* 0x0000000814007844 */ /* 0x0003e20000000200 */
[----:B------:R-:W-:Y:S01]  /*f770*/  BAR.SYNC.DEFER_BLOCKING 0x1, 0x100 ;  /* 0x0044000000007b1d */ /* 0x000fe20000010000 */
[----:B------:R-:W-:Y:S01]  /*f780*/  ISETP.NE.AND.EX P0, PT, RZ, UR15, PT, P0 ;  /* 0x0000000fff007c0c */ /* 0x000fe2000bf05300 */
[----:B0-----:R-:W-:Y:S02]  /*f790*/  IMAD.U32 R4, RZ, RZ, UR10 ;  /* 0x0000000aff047e24 */ /* 0x001fe4000f8e00ff */
[----:B------:R-:W-:-:S05]  /*f7a0*/  IMAD.U32 R5, RZ, RZ, UR11 ;  /* 0x0000000bff057e24 */ /* 0x000fca000f8e00ff */
[----:B------:R0:W3:Y:S02]  /*f7b0*/  @P1 LDG.E R6, desc[UR40][R4.64] ;  /* 0x0000002804061981 */ /* 0x0000e4000c1e1900 */
[----:B0-----:R-:W-:Y:S02]  /*f7c0*/  IMAD.U32 R4, RZ, RZ, UR12 ;  /* 0x0000000cff047e24 */ /* 0x001fe4000f8e00ff */
[----:B------:R-:W-:-:S05]  /*f7d0*/  IMAD.U32 R5, RZ, RZ, UR13 ;  /* 0x0000000dff057e24 */ /* 0x000fca000f8e00ff */
[----:B------:R1:W5:Y:S01]  /*f7e0*/  @P0 LDG.E R0, desc[UR40][R4.64] ;  /* 0x0000002804000981 */ /* 0x000362000c1e1900 */
[----:B------:R-:W-:Y:S01]  /*f7f0*/  UISETP.NE.AND UP0, UPT, UR9, URZ, UPT ;  /* 0x0000003f0900728c */ /* 0x000fe2000bf05270 */
[----:B------:R-:W-:Y:S01]  /*f800*/  ULDC UR8, c[0x0][0xa88] ;  /* 0x0002a20000087ab9 */ /* 0x000fe20000000800 */
[----:B------:R-:W-:Y:S02]  /*f810*/  ULOP3.LUT UR45, UR45, 0xff, URZ, 0xc0, !UPT ;  /* 0x000000ff2d2d7892 */ /* 0x000fe4000f8ec03f */
[----:B------:R-:W-:Y:S01]  /*f820*/  USEL UR10, UR9, UR4, UP0 ;  /* 0x00000004090a7287 */ /* 0x000fe20008000000 */
[----:B---3--:R-:W-:Y:S01]  /*f830*/  @P1 R2UR UR8, R6 ;  /* 0x00000000060812ca */ /* 0x008fe200000e0000 */
[----:B-1----:R-:W-:-:S14]  /*f840*/  @P1 BRA `(.L_x_5414) ;  /* 0x0000000000281947 */ /* 0x002fdc0003800000 */
[----:B------:R-:W-:Y:S05]  /*f850*/  @!P0 BRA `(.L_x_5414) ;  /* 0x0000000000248947 */ /* 0x000fea0003800000 */
[----:B------:R-:W-:Y:S02]  /*f860*/  IMAD.U32 R4, RZ, RZ, UR12 ;  /* 0x0000000cff047e24 */ /* 0x000fe4000f8e00ff */
[----:B------:R-:W-:Y:S02]  /*f870*/  IMAD.U32 R6, RZ, RZ, UR12 ;  /* 0x0000000cff067e24 */ /* 0x000fe4000f8e00ff */
[----:B------:R-:W-:Y:S02]  /*f880*/  IMAD.U32 R5, RZ, RZ, UR13 ;  /* 0x0000000dff057e24 */ /* 0x000fe4000f8e00ff */
[----:B------:R-:W-:-:S03]  /*f890*/  IMAD.U32 R7, RZ, RZ, UR13 ;  /* 0x0000000dff077e24 */ /* 0x000fc6000f8e00ff */
[----:B------:R-:W3:Y:S04]  /*f8a0*/  LDG.E R4, desc[UR40][R4.64] ;  /* 0x0000002804047981 */ /* 0x000ee8000c1e1900 */
[----:B------:R-:W4:Y:S01]  /*f8b0*/  LDG.E R6, desc[UR40][R6.64+0x4] ;  /* 0x0000042806067981 */ /* 0x000f22000c1e1900 */
[----:B---3--:R-:W-:Y:S02]  /*f8c0*/  R2UR UR4, R4 ;  /* 0x00000000040472ca */ /* 0x008fe400000e0000 */
[----:B----4-:R-:W-:-:S13]  /*f8d0*/  R2UR UR8, R6 ;  /* 0x00000000060872ca */ /* 0x010fda00000e0000 */
[----:B------:R-:W-:-:S12]  /*f8e0*/  UIADD3 UR8, -UR4, UR8, URZ ;  /* 0x0000000804087290 */ /* 0x000fd8000fffe13f */
.L_x_5414:
        /* <DEDUP_REMOVED lines=11> */
[----:B------:R-:W3:Y:S01]  /*f9a0*/  LDL R11, [R1+0x40] ;  /* 0x00004000010b7983 */ /* 0x000ee20000100800 */
[----:B------:R-:W0:Y:S01]  /*f9b0*/  LDC R0, c[0x0][0xbe8] ;  /* 0x0002fa00ff007b82 */ /* 0x000e220000000800 */
[----:B------:R-:W-:Y:S01]  /*f9c0*/  UISETP.GT.AND UP1, UPT, UR10, 0x1, UPT ;  /* 0x000000010a00788c */ /* 0x000fe2000bf24270 */
[----:B------:R-:W-:Y:S01]  /*f9d0*/  VIADD R9, R186, UR42 ;  /* 0x0000002aba097c36 */ /* 0x000fe20008000000 */
[----:B------:R-:W-:Y:S01]  /*f9e0*/  UMOV UR20, 0x9b8 ;  /* 0x000009b800147882 */ /* 0x000fe20000000000 */
[----:B------:R-:W-:Y:S01]  /*f9f0*/  UISETP.NE.U32.AND UP0, UPT, UR14, URZ, UPT ;  /* 0x0000003f0e00728c */ /* 0x000fe2000bf05070 */
[----:B------:R-:W-:Y:S01]  /*fa00*/  VIADD R20, R16, UR42 ;  /* 0x0000002a10147c36 */ /* 0x000fe20008000000 */
[----:B------:R-:W-:Y:S01]  /*fa10*/  USEL UR20, UR20, 0x978, UP1 ;  /* 0x0000097814147887 */ /* 0x000fe20008800000 */
[----:B------:R-:W-:Y:S01]  /*fa20*/  IMAD.MOV.U32 R5, RZ, RZ, R9 ;  /* 0x000000ffff057224 */ /* 0x000fe200078e0009 */
[----:B------:R-:W-:Y:S02]  /*fa30*/  UISETP.NE.AND.EX UP0, UPT, UR15, URZ, UPT, UP0 ;  /* 0x0000003f0f00728c */ /* 0x000fe4000bf05300 */
[----:B------:R-:W-:-:S02]  /*fa40*/  USEL UR16, UR45, URZ, UP1 ;  /* 0x0000003f2d107287 */ /* 0x000fc40008800000 */
[----:B------:R-:W-:Y:S02]  /*fa50*/  USEL UR18, UR43, URZ, !UP0 ;  /* 0x0000003f2b127287 */ /* 0x000fe4000c000000 */
[----:B------:R-:W-:-:S04]  /*fa60*/  USHF.R.S32.HI UR17, URZ, 0x1f, UR43 ;  /* 0x0000001f3f117899 */ /* 0x000fc8000801142b */
[----:B------:R-:W-:Y:S01]  /*fa70*/  ULDC.64 UR14, c[0x0][UR20+0x228] ;  /* 0x00008a00140e7abb */ /* 0x000fe20008000a00 */
[----:B------:R-:W-:Y:S01]  /*fa80*/  ULDC.64 UR10, c[0x0][UR20+0x220] ;  /* 0x00008800140a7abb */ /* 0x000fe20008000a00 */
[----:B------:R-:W-:Y:S02]  /*fa90*/  UIMAD.WIDE.U32 UR22, UR14, UR16, URZ ;  /* 0x000000100e1672a5 */ /* 0x000fe4000f8e003f */
[----:B------:R-:W-:Y:S01]  /*faa0*/  UIMAD UR21, UR15, UR16, URZ ;  /* 0x000000100f1572a4 */ /* 0x000fe2000f8e023f */
[----:B0-----:R-:W-:Y:S01]  /*fab0*/  ISETP.NE.AND P0, PT, R0, 0x1, PT ;  /* 0x000000010000780c */ /* 0x001fe20003f05270 */
[----:B------:R-:W-:Y:S01]  /*fac0*/  UIMAD.WIDE.U32 UR14, UR10, UR18, URZ ;  /* 0x000000120a0e72a5 */ /* 0x000fe2000f8e003f */
[----:B------:R-:W-:Y:S01]  /*fad0*/  ULDC.64 UR12, c[0x0][UR20+0x218] ;  /* 0x00008600140c7abb */ /* 0x000fe20008000a00 */
[----:B------:R-:W-:Y:S02]  /*fae0*/  USEL UR19, UR17, URZ, !UP0 ;  /* 0x0000003f11137287 */ /* 0x000fe4000c000000 */
[----:B------:R-:W-:-:S02]  /*faf0*/  UIMAD UR18, UR11, UR18, URZ ;  /* 0x000000120b1272a4 */ /* 0x000fc4000f8e023f */
[----:B------:R-:W-:Y:S02]  /*fb00*/  UIMAD.WIDE.U32 UR16, UR12, UR44, URZ ;  /* 0x0000002c0c1072a5 */ /* 0x000fe4000f8e003f */
[----:B------:R-:W-:Y:S02]  /*fb10*/  UIMAD UR12, UR13, UR44, URZ ;  /* 0x0000002c0d0c72a4 */ /* 0x000fe4000f8e023f */
[----:B------:R-:W-:Y:S02]  /*fb20*/  UIMAD UR18, UR10, UR19, UR18 ;  /* 0x000000130a1272a4 */ /* 0x000fe4000f8e0212 */
[----:B------:R-:W0:Y:S01]  /*fb30*/  @P0 LDC R4, c[0x0][0xbec] ;  /* 0x0002fb00ff040b82 */ /* 0x000e220000000800 */
[----:B------:R-:W-:Y:S02]  /*fb40*/  UIADD3 UR21, UR23, UR21, URZ ;  /* 0x0000001517157290 */ /* 0x000fe4000fffe03f */
[----:B------:R-:W-:Y:S02]  /*fb50*/  UIADD3 UR10, UR17, UR12, URZ ;  /* 0x0000000c110a7290 */ /* 0x000fe4000fffe03f */
[----:B------:R-:W-:-:S02]  /*fb60*/  UIADD3 UR16, UP0, UP2, UR14, UR16, UR4 ;  /* 0x000000100e107290 */ /* 0x000fc4000fa1e004 */
[----:B------:R-:W-:Y:S01]  /*fb70*/  UIADD3 UR12, UR15, UR18, URZ ;  /* 0x000000120f0c7290 */ /* 0x000fe2000fffe03f */
[----:B------:R-:W1:Y:S01]  /*fb80*/  @P0 LDC R7, c[0x0][0xbf0] ;  /* 0x0002fc00ff070b82 */ /* 0x000e620000000800 */
[----:B------:R-:W-:Y:S02]  /*fb90*/  IMAD.U32 R6, RZ, RZ, UR21 ;  /* 0x00000015ff067e24 */ /* 0x000fe4000f8e00ff */
[----:B------:R-:W-:-:S03]  /*fba0*/  UIADD3.X UR12, UR12, UR10, UR24, UP0, UP2 ;  /* 0x0000000a0c0c7290 */ /* 0x000fc600087e4418 */
[----:B------:R-:W-:Y:S01]  /*fbb0*/  ULDC.64 UR10, c[0x0][UR20+0x210] ;  /* 0x00008400140a7abb */ /* 0x000fe20008000a00 */
[----:B0-----:R-:W-:-:S05]  /*fbc0*/  @P0 IMAD.HI.U32 R4, R9, R4, RZ ;  /* 0x0000000409040227 */ /* 0x001fca00078e00ff */
[----:B-1----:R-:W-:Y:S01]  /*fbd0*/  @P0 SHF.R.U32.HI R5, RZ, R7, R4 ;  /* 0x00000007ff050219 */ /* 0x002fe20000011604 */
[----:B------:R-:W-:-:S04]  /*fbe0*/  IMAD.U32 R4, RZ, RZ, UR22 ;  /* 0x00000016ff047e24 */ /* 0x000fc8000f8e00ff */
[--C-:B------:R-:W-:Y:S01]  /*fbf0*/  IMAD.MOV R7, RZ, RZ, -R5.reuse ;  /* 0x000000ffff077224 */ /* 0x100fe200078e0a05 */
[----:B------:R-:W-:Y:S02]  /*fc00*/  IADD3 R4, P0, P2, R5, UR16, R4 ;  /* 0x0000001005047c10 */ /* 0x000fe4000fa1e004 */
[----:B------:R-:W-:Y:S01]  /*fc10*/  SHF.R.S32.HI R5, RZ, 0x1f, R5 ;  /* 0x0000001fff057819 */ /* 0x000fe20000011405 */
[----:B------:R-:W-:-:S03]  /*fc20*/  IMAD R7, R0, R7, R9 ;  /* 0x0000000700077224 */ /* 0x000fc600078e0209 */
        /* <DEDUP_REMOVED lines=9> */
[----:B------:R-:W-:Y:S02]  /*fcc0*/  IMAD.IADD R5, R5, 0x1, R9 ;  /* 0x0000000105057824 */ /* 0x000fe400078e0209 */
[----:B------:R-:W-:Y:S03]  /*fcd0*/  SHFL.IDX PT, R6, R8, 0x1, 0x1c1f ;  /* 0x003c1f0008067f89 */ /* 0x000fe600000e0000 */
[----:B------:R-:W-:Y:S02]  /*fce0*/  LEA.HI.X R10, R4, UR13, R5, 0x2, P0 ;  /* 0x0000000d040a7c11 */ /* 0x000fe400080f1405 */
[----:B------:R-:W-:Y:S04]  /*fcf0*/  SHFL.IDX PT, R4, R8, RZ, 0x1c1f ;  /* 0x001c1fff08047589 */ /* 0x000fe800000e0000 */
[----:B------:R-:W0:Y:S04]  /*fd00*/  SHFL.IDX PT, R5, R10, RZ, 0x1c1f ;  /* 0x001c1fff0a057589 */ /* 0x000e2800000e0000 */
[----:B------:R-:W1:Y:S01]  /*fd10*/  SHFL.IDX PT, R7, R10, 0x1, 0x1c1f ;  /* 0x003c1f000a077f89 */ /* 0x000e6200000e0000 */
[----:B---3--:R-:W-:-:S02]  /*fd20*/  IMAD.MOV R9, RZ, RZ, -R11 ;  /* 0x000000ffff097224 */ /* 0x008fc400078e0a0b */
[----:B------:R-:W-:Y:S02]  /*fd30*/  IMAD R11, R0, UR8, RZ ;  /* 0x00000008000b7c24 */ /* 0x000fe4000f8e02ff */
[----:B------:R-:W-:Y:S01]  /*fd40*/  VIADD R0, R20, 0x8 ;  /* 0x0000000814007836 */ /* 0x000fe20000000000 */
[----:B------:R-:W-:-:S04]  /*fd50*/  ISETP.NE.AND P0, PT, R2, R9, PT ;  /* 0x000000090200720c */ /* 0x000fc80003f05270 */
[-C--:B------:R-:W-:Y:S02]  /*fd60*/  ISETP.GE.OR P2, PT, R20, R11.reuse, P0 ;  /* 0x0000000b1400720c */ /* 0x080fe40000746670 */
[----:B------:R-:W-:-:S11]  /*fd70*/  ISETP.GE.OR P0, PT, R0, R11, P0 ;  /* 0x0000000b0000720c */ /* 0x000fd60000706670 */
[----:B0-----:R0:W-:Y:S04]  /*fd80*/  @!P2 ST.E desc[UR40][R4.64], R3 ;  /* 0x000000030400a985 */ /* 0x0011e8000c101928 */
[----:B-1----:R0:W-:Y:S02]  /*fd90*/  @!P0 ST.E desc[UR40][R6.64], R12 ;  /* 0x0000000c06008985 */ /* 0x0021e4000c101928 */
.L_x_5415:
[----:B------:R-:W-:Y:S05]  /*fda0*/  @P1 BRA `(.L_x_5416) ;  /* 0x0000001000481947 */ /* 0x000fea0003800000 */
[----:B0-----:R-:W-:Y:S01]  /*fdb0*/  IMAD R3, R220, 0x40, R185 ;  /* 0x00000040dc037824 */ /* 0x001fe200078e02b9 */
[----:B------:R-:W0:Y:S01]  /*fdc0*/  LDC R81, c[0x0][0xbe8] ;  /* 0x0002fa00ff517b82 */ /* 0x000e220000000800 */
[----:B------:R-:W-:Y:S01]  /*fdd0*/  ULDC UR16, c[0x0][0xac8] ;  /* 0x0002b20000107ab9 */ /* 0x000fe20000000800 */
[----:B------:R-:W-:Y:S01]  /*fde0*/  ULDC.64 UR14, c[0x0][0xaa0] ;  /* 0x0002a800000e7ab9 */ /* 0x000fe20000000a00 */
[----:B------:R-:W-:-:S03]  /*fdf0*/  IMAD.WIDE R14, R3, 0x2, R14 ;  /* 0x00000002030e7825 */ /* 0x000fc600078e020e */
[C---:B------:R-:W-:Y:S02]  /*fe00*/  IADD3 R41, P2, R14.reuse, 0x7000, RZ ;  /* 0x000070000e297810 */ /* 0x040fe40007f5e0ff */
[----:B------:R-:W-:Y:S02]  /*fe10*/  IADD3 R9, P3, R14, 0x1000, RZ ;  /* 0x000010000e097810 */ /* 0x000fe40007f7e0ff */
[----:B------:R-:W-:Y:S02]  /*fe20*/  LOP3.LUT R40, R41, 0x380, RZ, 0xc0, !PT ;  /* 0x0000038029287812 */ /* 0x000fe400078ec0ff */
[----:B------:R-:W-:Y:S02]  /*fe30*/  LOP3.LUT R8, R9, 0x380, RZ, 0xc0, !PT ;  /* 0x0000038009087812 */ /* 0x000fe400078ec0ff */
[----:B------:R-:W-:Y:S02]  /*fe40*/  SHF.R.U64 R40, R40, 0x3, RZ ;  /* 0x0000000328287819 */ /* 0x000fe400000012ff */
[----:B------:R-:W-:-:S02]  /*fe50*/  SHF.R.U64 R8, R8, 0x3, RZ ;  /* 0x0000000308087819 */ /* 0x000fc400000012ff */
[----:B------:R-:W-:Y:S02]  /*fe60*/  IADD3 R33, P0, R14, 0x5000, RZ ;  /* 0x000050000e217810 */ /* 0x000fe40007f1e0ff */
[----:B------:R-:W-:Y:S01]  /*fe70*/  LOP3.LUT R40, R40, R41, RZ, 0x3c, !PT ;  /* 0x0000002928287212 */ /* 0x000fe200078e3cff */
[--C-:B------:R-:W-:Y:S01]  /*fe80*/  IMAD.X R41, RZ, RZ, R15.reuse, P2 ;  /* 0x000000ffff297224 */ /* 0x100fe200010e060f */
[----:B------:R-:W-:Y:S01]  /*fe90*/  LOP3.LUT R8, R8, R9, RZ, 0x3c, !PT ;  /* 0x0000000908087212 */ /* 0x000fe200078e3cff */
[----:B------:R-:W-:Y:S01]  /*fea0*/  IMAD.X R9, RZ, RZ, R15, P3 ;  /* 0x000000ffff097224 */ /* 0x000fe200018e060f */
[C---:B------:R-:W-:Y:S02]  /*feb0*/  IADD3 R69, P2, R14.reuse, 0xe000, RZ ;  /* 0x0000e0000e457810 */ /* 0x040fe40007f5e0ff */
[----:B------:R-:W-:Y:S01]  /*fec0*/  LOP3.LUT R32, R33, 0x380, RZ, 0xc0, !PT ;  /* 0x0000038021207812 */ /* 0x000fe200078ec0ff */
[----:B------:R-:W-:Y:S01]  /*fed0*/  UIMAD UR12, UR24, UR14, URZ ;  /* 0x0000000e180c72a4 */ /* 0x000fe2000f8e023f */
[C---:B------:R-:W-:Y:S01]  /*fee0*/  IADD3 R45, P3, R14.reuse, 0x8000, RZ ;  /* 0x000080000e2d7810 */ /* 0x040fe20007f7e0ff */
[C---:B------:R-:W-:Y:S01]  /*fef0*/  VIADD R101, R185.reuse, 0x80 ;  /* 0x00000080b9657836 */ /* 0x040fe20000000000 */
[----:B------:R-:W-:Y:S01]  /*ff00*/  IADD3 R37, P1, R14, 0x6000, RZ ;  /* 0x000060000e257810 */ /* 0x000fe20007f3e0ff */
[----:B------:R-:W-:Y:S01]  /*ff10*/  VIADD R97, R185, 0xc0 ;  /* 0x000000c0b9617836 */ /* 0x000fe20000000000 */
[----:B------:R-:W-:Y:S01]  /*ff20*/  LOP3.LUT R68, R69, 0x380, RZ, 0xc0, !PT ;  /* 0x0000038045447812 */ /* 0x000fe200078ec0ff */
[----:B------:R-:W-:Y:S01]  /*ff30*/  UIMAD.WIDE.U32 UR10, UR4, UR14, URZ ;  /* 0x0000000e040a72a5 */ /* 0x000fe2000f8e003f */
[----:B------:R-:W-:Y:S01]  /*ff40*/  SHF.R.U64 R32, R32, 0x3, RZ ;  /* 0x0000000320207819 */ /* 0x000fe200000012ff */
[----:B------:R-:W-:Y:S01]  /*ff50*/  VIADD R99, R185, 0x100 ;  /* 0x00000100b9637836 */ /* 0x000fe20000000000 */
[----:B------:R-:W-:Y:S01]  /*ff60*/  LOP3.LUT R44, R45, 0x380, RZ, 0xc0, !PT ;  /* 0x000003802d2c7812 */ /* 0x000fe200078ec0ff */
[----:B------:R-:W-:Y:S01]  /*ff70*/  VIADD R91, R185, 0x140 ;  /* 0x00000140b95b7836 */ /* 0x000fe20000000000 */
[----:B------:R-:W-:Y:S01]  /*ff80*/  LOP3.LUT R36, R37, 0x380, RZ, 0xc0, !PT ;  /* 0x0000038025247812 */ /* 0x000fe200078ec0ff */
[----:B------:R-:W5:Y:S01]  /*ff90*/  LD.E.128 R8, desc[UR40][R8.64] ;  /* 0x0000002808087980 */ /* 0x000f62000c101d00 */
[----:B------:R-:W-:-:S02]  /*ffa0*/  SHF.R.U64 R68, R68, 0x3, RZ ;  /* 0x0000000344447819 */ /* 0x000fc400000012ff */
[----:B------:R-:W-:Y:S01]  /*ffb0*/  LOP3.LUT R32, R32, R33, RZ, 0x3c, !PT ;  /* 0x0000002120207212 */ /* 0x000fe200078e3cff */
[--C-:B------:R-:W-:Y:S01]  /*ffc0*/  IMAD.X R33, RZ, RZ, R15.reuse, P0 ;  /* 0x000000ffff217224 */ /* 0x100fe200000e060f */
[----:B------:R-:W-:Y:S01]  /*ffd0*/  SHF.R.U64 R44, R44, 0x3, RZ ;  /* 0x000000032c2c7819 */ /* 0x000fe200000012ff */
[----:B------:R-:W5:Y:S01]  /*ffe0*/  LD.E.128 R40, desc[UR40][R40.64] ;  /* 0x0000002828287980 */ /* 0x000f62000c101d00 */
[----:B------:R-:W-:Y:S02]  /*fff0*/  SHF.R.U64 R36, R36, 0x3, RZ ;  /* 0x0000000324247819 */ /* 0x000fe400000012ff */
[----:B------:R-:W-:Y:S01]  /*10000*/  IADD3 R61, P0, R14, 0xc000, RZ ;  /* 0x0000c0000e3d7810 */ /* 0x000fe20007f1e0ff */
[----:B------:R-:W-:Y:S01]  /*10010*/  UIMAD UR12, UR4, UR15, UR12 ;  /* 0x0000000f040c72a4 */ /* 0x000fe2000f8e020c */
[----:B------:R-:W-:Y:S01]  /*10020*/  LOP3.LUT R68, R68, R69, RZ, 0x3c, !PT ;  /* 0x0000004544447212 */ /* 0x000fe200078e3cff */
[--C-:B------:R-:W-:Y:S01]  /*10030*/  IMAD.X R69, RZ, RZ, R15.reuse, P2 ;  /* 0x000000ffff457224 */ /* 0x100fe200010e060f */
[----:B------:R-:W-:Y:S01]  /*10040*/  LOP3.LUT R44, R44, R45, RZ, 0x3c, !PT ;  /* 0x0000002d2c2c7212 */ /* 0x000fe200078e3cff */
[--C-:B------:R-:W-:Y:S01]  /*10050*/  IMAD.X R45, RZ, RZ, R15.reuse, P3 ;  /* 0x000000ffff2d7224 */ /* 0x100fe200018e060f */
[----:B0-----:R-:W-:Y:S01]  /*10060*/  ISETP.NE.AND P2, PT, R81, 0x1, PT ;  /* 0x000000015100780c */ /* 0x001fe20003f45270 */
[----:B------:R-:W5:Y:S01]  /*10070*/  LD.E.128 R32, desc[UR40][R32.64] ;  /* 0x0000002820207980 */ /* 0x000f62000c101d00 */
[----:B------:R-:W-:Y:S01]  /*10080*/  LOP3.LUT R36, R36, R37, RZ, 0x3c, !PT ;  /* 0x0000002524247212 */ /* 0x000fe200078e3cff */
[----:B------:R-:W-:Y:S01]  /*10090*/  IMAD.X R37, RZ, RZ, R15, P1 ;  /* 0x000000ffff257224 */ /* 0x000fe200008e060f */
[----:B------:R-:W-:-:S02]  /*100a0*/  LOP3.LUT R60, R61, 0x380, RZ, 0xc0, !PT ;  /* 0x000003803d3c7812 */ /* 0x000fc400078ec0ff */
[C---:B------:R-:W-:Y:S02]  /*100b0*/  IADD3 R13, P4, R14.reuse, 0x2000, RZ ;  /* 0x000020000e0d7810 */ /* 0x040fe40007f9e0ff */
[C---:B------:R-:W-:Y:S02]  /*100c0*/  IADD3 R25, P5, R14.reuse, 0x3000, RZ ;  /* 0x000030000e197810 */ /* 0x040fe40007fbe0ff */
[C---:B------:R-:W-:Y:S01]  /*100d0*/  IADD3 R29, P6, R14.reuse, 0x4000, RZ ;  /* 0x000040000e1d7810 */ /* 0x040fe20007fde0ff */
[----:B------:R-:W-:Y:S01]  /*100e0*/  UIADD3 UR11, UR11, UR12, URZ ;  /* 0x0000000c0b0b7290 */ /* 0x000fe2000fffe03f */
[C---:B------:R-:W-:Y:S01]  /*100f0*/  IADD3 R3, P3, R14.reuse, 0xf000, RZ ;  /* 0x0000f0000e037810 */ /* 0x040fe20007f7e0ff */
[----:B------:R-:W0:Y:S01]  /*10100*/  @P2 LDC R21, c[0x0][0xbec] ;  /* 0x0002fb00ff152b82 */ /* 0x000e220000000800 */
[----:B------:R-:W-:Y:S01]  /*10110*/  IADD3 R65, P1, R14, 0xd000, RZ ;  /* 0x0000d0000e417810 */ /* 0x000fe20007f3e0ff */
[----:B------:R-:W-:Y:S01]  /*10120*/  ULDC.64 UR12, c[0x0][0xae8] ;  /* 0x0002ba00000c7ab9 */ /* 0x000fe20000000a00 */
[----:B------:R-:W-:Y:S01]  /*10130*/  SHF.R.U64 R60, R60, 0x3, RZ ;  /* 0x000000033c3c7819 */ /* 0x000fe200000012ff */
[----:B------:R-:W-:Y:S01]  /*10140*/  USHF.R.S32.HI UR4, URZ, 0x1f, UR9 ;  /* 0x0000001f3f047899 */ /* 0x000fe20008011409 */
[----:B------:R-:W-:Y:S01]  /*10150*/  LOP3.LUT R0, R3, 0x380, RZ, 0xc0, !PT ;  /* 0x0000038003007812 */ /* 0x000fe200078ec0ff */
[--C-:B------:R-:W-:Y:S01]  /*10160*/  IMAD.X R73, RZ, RZ, R15.reuse, P3 ;  /* 0x000000ffff497224 */ /* 0x100fe200018e060f */
[----:B------:R-:W-:Y:S01]  /*10170*/  LOP3.LUT R64, R65, 0x380, RZ, 0xc0, !PT ;  /* 0x0000038041407812 */ /* 0x000fe200078ec0ff */
[----:B------:R-:W1:Y:S01]  /*10180*/  @P2 LDC R77, c[0x0][0xbf0] ;  /* 0x0002fc00ff4d2b82 */ /* 0x000e620000000800 */
[----:B------:R-:W-:Y:S01]  /*10190*/  LOP3.LUT R60, R60, R61, RZ, 0x3c, !PT ;  /* 0x0000003d3c3c7212 */ /* 0x000fe200078e3cff */
[----:B------:R-:W-:Y:S01]  /*101a0*/  IMAD.X R61, RZ, RZ, R15, P0 ;  /* 0x000000ffff3d7224 */ /* 0x000fe200000e060f */
[----:B------:R-:W-:Y:S01]  /*101b0*/  SHF.R.U64 R0, R0, 0x3, RZ ;  /* 0x0000000300007819 */ /* 0x000fe200000012ff */
[----:B------:R-:W5:Y:S01]  /*101c0*/  LD.E.128 R36, desc[UR40][R36.64] ;  /* 0x0000002824247980 */ /* 0x000f62000c101d00 */
[----:B------:R-:W-:-:S02]  /*101d0*/  SHF.R.U64 R64, R64, 0x3, RZ ;  /* 0x0000000340407819 */ /* 0x000fc400000012ff */
[----:B------:R-:W-:Y:S01]  /*101e0*/  ISETP.GE.AND P0, PT, R188, UR16, PT ;  /* 0x00000010bc007c0c */ /* 0x000fe2000bf06270 */
[----:B------:R-:W5:Y:S01]  /*101f0*/  LD.E.128 R44, desc[UR40][R44.64] ;  /* 0x000000282c2c7980 */ /* 0x000f62000c101d00 */
[----:B------:R-:W-:Y:S02]  /*10200*/  LOP3.LUT R72, R0, R3, RZ, 0x3c, !PT ;  /* 0x0000000300487212 */ /* 0x000fe400078e3cff */
[----:B------:R-:W-:Y:S01]  /*10210*/  LOP3.LUT R64, R64, R65, RZ, 0x3c, !PT ;  /* 0x0000004140407212 */ /* 0x000fe200078e3cff */
[----:B------:R-:W-:Y:S01]  /*10220*/  IMAD.X R65, RZ, RZ, R15, P1 ;  /* 0x000000ffff417224 */ /* 0x000fe200008e060f */
[----:B------:R-:W-:Y:S01]  /*10230*/  SEL R3, RZ, 0xffffffff, P0 ;  /* 0xffffffffff037807 */ /* 0x000fe20000000000 */
[----:B------:R-:W5:Y:S01]  /*10240*/  LD.E.128 R68, desc[UR40][R68.64] ;  /* 0x0000002844447980 */ /* 0x000f62000c101d00 */
[----:B------:R-:W-:Y:S02]  /*10250*/  ISETP.GE.AND P1, PT, R185, UR16, PT ;  /* 0x00000010b9007c0c */ /* 0x000fe4000bf26270 */
[----:B------:R-:W-:Y:S01]  /*10260*/  LOP3.LUT R12, R13, 0x380, RZ, 0xc0, !PT ;  /* 0x000003800d0c7812 */ /* 0x000fe200078ec0ff */
[----:B------:R-:W-:Y:S01]  /*10270*/  IMAD.SHL.U32 R3, R3, 0x2, RZ ;  /* 0x0000000203037824 */ /* 0x000fe200078e00ff */
[----:B------:R-:W-:-:S02]  /*10280*/  SEL R0, RZ, 0x1, P1 ;  /* 0x00000001ff007807 */ /* 0x000fc40000800000 */
[----:B------:R-:W-:Y:S02]  /*10290*/  LOP3.LUT R24, R25, 0x380, RZ, 0xc0, !PT ;  /* 0x0000038019187812 */ /* 0x000fe400078ec0ff */
[----:B------:R-:W-:Y:S01]  /*102a0*/  LOP3.LUT R28, R29, 0x380, RZ, 0xc0, !PT ;  /* 0x000003801d1c7812 */ /* 0x000fe200078ec0ff */
[----:B------:R-:W-:Y:S01]  /*102b0*/  UIMAD.WIDE.U32 UR10, UR44, UR12, UR10 ;  /* 0x0000000c2c0a72a5 */ /* 0x000fe2000f8e000a */
[----:B------:R-:W-:Y:S01]  /*102c0*/  LOP3.LUT R3, R3, 0x2, R0, 0xe2, !PT ;  /* 0x0000000203037812 */ /* 0x000fe200078ee200 */
[----:B------:R-:W-:Y:S01]  /*102d0*/  IMAD R0, R187, 0x20, R220 ;  /* 0x00000020bb007824 */ /* 0x000fe200078e02dc */
[----:B------:R-:W-:Y:S01]  /*102e0*/  ISETP.GE.AND P1, PT, R101, UR16, PT ;  /* 0x0000001065007c0c */ /* 0x000fe2000bf26270 */
[----:B------:R-:W5:Y:S01]  /*102f0*/  LD.E.128 R60, desc[UR40][R60.64] ;  /* 0x000000283c3c7980 */ /* 0x000f62000c101d00 */
[----:B------:R-:W-:Y:S01]  /*10300*/  ISETP.GE.AND P0, PT, R97, UR16, PT ;  /* 0x0000001061007c0c */ /* 0x000fe2000bf06270 */
[----:B------:R-:W-:Y:S01]  /*10310*/  VIADD R80, R0, UR42 ;  /* 0x0000002a00507c36 */ /* 0x000fe20008000000 */
[----:B------:R-:W-:Y:S01]  /*10320*/  SHF.R.U64 R12, R12, 0x3, RZ ;  /* 0x000000030c0c7819 */ /* 0x000fe200000012ff */
[----:B------:R-:W5:Y:S01]  /*10330*/  LD.E.128 R64, desc[UR40][R64.64] ;  /* 0x0000002840407980 */ /* 0x000f62000c101d00 */
[----:B------:R-:W-:-:S02]  /*10340*/  SHF.R.U64 R24, R24, 0x3, RZ ;  /* 0x0000000318187819 */ /* 0x000fc400000012ff */
[----:B------:R-:W-:Y:S01]  /*10350*/  SHF.R.U64 R28, R28, 0x3, RZ ;  /* 0x000000031c1c7819 */ /* 0x000fe200000012ff */
[----:B------:R-:W5:Y:S01]  /*10360*/  LD.E.128 R72, desc[UR40][R72.64] ;  /* 0x0000002848487980 */ /* 0x000f62000c101d00 */
[----:B------:R-:W-:Y:S02]  /*10370*/  SEL R20, RZ, 0xffffffff, P1 ;  /* 0xffffffffff147807 */ /* 0x000fe40000800000 */
[----:B------:R-:W-:Y:S01]  /*10380*/  SEL R0, RZ, 0xffffffff, P0 ;  /* 0xffffffffff007807 */ /* 0x000fe20000000000 */
[----:B------:R-:W-:Y:S01]  /*10390*/  UIMAD UR11, UR44, UR13, UR11 ;  /* 0x0000000d2c0b72a4 */ /* 0x000fe2000f8e020b */
[----:B------:R-:W-:Y:S01]  /*103a0*/  LOP3.LUT R12, R12, R13, RZ, 0x3c, !PT ;  /* 0x0000000d0c0c7212 */ /* 0x000fe200078e3cff */
[--C-:B------:R-:W-:Y:S01]  /*103b0*/  IMAD.X R13, RZ, RZ, R15.reuse, P4 ;  /* 0x000000ffff0d7224 */ /* 0x100fe200020e060f */
[----:B------:R-:W-:Y:S01]  /*103c0*/  LOP3.LUT R24, R24, R25, RZ, 0x3c, !PT ;  /* 0x0000001918187212 */ /* 0x000fe200078e3cff */
[--C-:B------:R-:W-:Y:S01]  /*103d0*/  IMAD.X R25, RZ, RZ, R15.reuse, P5 ;  /* 0x000000ffff197224 */ /* 0x100fe200028e060f */
[----:B------:R-:W-:Y:S01]  /*103e0*/  LOP3.LUT R28, R28, R29, RZ, 0x3c, !PT ;  /* 0x0000001d1c1c7212 */ /* 0x000fe200078e3cff */
[----:B------:R-:W-:Y:S01]  /*103f0*/  IMAD.X R29, RZ, RZ, R15, P6 ;  /* 0x000000ffff1d7224 */ /* 0x000fe200030e060f */
[----:B------:R-:W-:Y:S01]  /*10400*/  IADD3 R49, P4, R14, 0x9000, RZ ;  /* 0x000090000e317810 */ /* 0x000fe20007f9e0ff */
[----:B------:R-:W-:Y:S01]  /*10410*/  IMAD.SHL.U32 R20, R20, 0x4, RZ ;  /* 0x0000000414147824 */ /* 0x000fe200078e00ff */
[C---:B------:R-:W-:Y:S01]  /*10420*/  IADD3 R53, P5, R14.reuse, 0xa000, RZ ;  /* 0x0000a0000e357810 */ /* 0x040fe20007fbe0ff */
[----:B------:R-:W-:Y:S01]  /*10430*/  ULDC.64 UR12, c[0x0][0xaf0] ;  /* 0x0002bc00000c7ab9 */ /* 0x000fe20000000a00 */
[----:B------:R-:W-:Y:S01]  /*10440*/  IADD3 R57, P6, R14, 0xb000, RZ ;  /* 0x0000b0000e397810 */ /* 0x000fe20007fde0ff */
[----:B------:R-:W-:Y:S01]  /*10450*/  IMAD.SHL.U32 R79, R0, 0x8, RZ ;  /* 0x00000008004f7824 */ /* 0x000fe200078e00ff */
[----:B------:R-:W-:Y:S01]  /*10460*/  UIMAD UR4, UR4, UR12, URZ ;  /* 0x0000000c040472a4 */ /* 0x000fe2000f8e023f */
[----:B0-----:R-:W-:Y:S01]  /*10470*/  @P2 IMAD.HI.U32 R0, R80, R21, RZ ;  /* 0x0000001550002227 */ /* 0x001fe200078e00ff */
[----:B------:R-:W-:Y:S01]  /*10480*/  LOP3.LUT R48, R49, 0x380, RZ, 0xc0, !PT ;  /* 0x0000038031307812 */ /* 0x000fe200078ec0ff */
[----:B------:R-:W5:Y:S01]  /*10490*/  LD.E.128 R24, desc[UR40][R24.64] ;  /* 0x0000002818187980 */ /* 0x000f62000c101d00 */
[----:B------:R-:W-:-:S02]  /*104a0*/  LOP3.LUT R52, R53, 0x380, RZ, 0xc0, !PT ;  /* 0x0000038035347812 */ /* 0x000fc400078ec0ff */
[----:B------:R-:W-:Y:S01]  /*104b0*/  LOP3.LUT R56, R57, 0x380, RZ, 0xc0, !PT ;  /* 0x0000038039387812 */ /* 0x000fe200078ec0ff */
[----:B------:R-:W5:Y:S01]  /*104c0*/  LD.E.128 R28, desc[UR40][R28.64] ;  /* 0x000000281c1c7980 */ /* 0x000f62000c101d00 */
[----:B------:R-:W-:Y:S02]  /*104d0*/  LOP3.LUT R5, R14, 0x380, RZ, 0xc0, !PT ;  /* 0x000003800e057812 */ /* 0x000fe400078ec0ff */
[----:B------:R-:W-:Y:S01]  /*104e0*/  LOP3.LUT R76, R20, 0x4, R3, 0xe2, !PT ;  /* 0x00000004144c7812 */ /* 0x000fe200078ee203 */
[----:B------:R-:W-:Y:S01]  /*104f0*/  IMAD.MOV.U32 R3, RZ, RZ, R80 ;  /* 0x000000ffff037224 */ /* 0x000fe200078e0050 */
[----:B------:R-:W-:Y:S01]  /*10500*/  UIMAD UR4, UR9, UR13, UR4 ;  /* 0x0000000d090472a4 */ /* 0x000fe2000f8e0204 */
[----:B-1----:R-:W-:Y:S01]  /*10510*/  @P2 SHF.R.U32.HI R3, RZ, R77, R0 ;  /* 0x0000004dff032219 */ /* 0x002fe20000011600 */
[----:B------:R-:W-:Y:S01]  /*10520*/  UIMAD.WIDE.U32 UR10, UR9, UR12, UR10 ;  /* 0x0000000c090a72a5 */ /* 0x000fe2000f8e000a */
[----:B------:R-:W-:Y:S02]  /*10530*/  SHF.R.U64 R48, R48, 0x3, RZ ;  /* 0x0000000330307819 */ /* 0x000fe400000012ff */
[----:B------:R-:W-:-:S02]  /*10540*/  SHF.R.U64 R52, R52, 0x3, RZ ;  /* 0x0000000334347819 */ /* 0x000fc400000012ff */
[----:B------:R-:W-:Y:S02]  /*10550*/  SHF.R.U64 R56, R56, 0x3, RZ ;  /* 0x0000000338387819 */ /* 0x000fe400000012ff */
[----:B------:R-:W-:Y:S01]  /*10560*/  SHF.R.U64 R5, R5, 0x3, RZ ;  /* 0x0000000305057819 */ /* 0x000fe200000012ff */
[----:B------:R-:W-:Y:S01]  /*10570*/  UIADD3 UR4, UR11, UR4, URZ ;  /* 0x000000040b047290 */ /* 0x000fe2000fffe03f */
[----:B------:R-:W-:Y:S02]  /*10580*/  ISETP.GE.AND P0, PT, R99, UR16, PT ;  /* 0x0000001063007c0c */ /* 0x000fe4000bf06270 */
[--C-:B------:R-:W-:Y:S01]  /*10590*/  SHF.R.S32.HI R77, RZ, 0x1f, R3.reuse ;  /* 0x0000001fff4d7819 */ /* 0x100fe20000011403 */
[----:B------:R-:W-:Y:S01]  /*105a0*/  IMAD.U32 R20, RZ, RZ, UR10 ;  /* 0x0000000aff147e24 */ /* 0x000fe2000f8e00ff */
[----:B------:R-:W-:Y:S01]  /*105b0*/  LOP3.LUT R76, R79, 0x8, R76, 0xe2, !PT ;  /* 0x000000084f4c7812 */ /* 0x000fe200078ee24c */
[----:B------:R-:W-:Y:S01]  /*105c0*/  IMAD.U32 R21, RZ, RZ, UR11 ;  /* 0x0000000bff157e24 */ /* 0x000fe2000f8e00ff */
        /* <DEDUP_REMOVED lines=8> */
[----:B------:R-:W-:Y:S01]  /*10650*/  ULDC.64 UR10, c[0x0][0xae0] ;  /* 0x0002b800000a7ab9 */ /* 0x000fe20000000a00 */
[----:B------:R-:W-:Y:S01]  /*10660*/  IMAD.MOV.U32 R5, RZ, RZ, R15 ;  /* 0x000000ffff057224 */ /* 0x000fe200078e000f */
[----:B------:R-:W-:Y:S01]  /*10670*/  SEL R0, RZ, 0xffffffff, P0 ;  /* 0xffffffffff007807 */ /* 0x000fe20000000000 */
[----:B------:R-:W-:Y:S01]  /*10680*/  IMAD R78, R77, UR10, RZ ;  /* 0x0000000a4d4e7c24 */ /* 0x000fe2000f8e02ff */
[----:B------:R-:W-:Y:S01]  /*10690*/  ISETP.GE.AND P0, PT, R91, UR16, PT ;  /* 0x000000105b007c0c */ /* 0x000fe2000bf06270 */
[----:B------:R-:W-:Y:S01]  /*106a0*/  IMAD.U32 R21, RZ, RZ, UR4 ;  /* 0x00000004ff157e24 */ /* 0x000fe2000f8e00ff */
[----:B------:R-:W5:Y:S01]  /*106b0*/  LD.E.128 R12, desc[UR40][R12.64] ;  /* 0x000000280c0c7980 */ /* 0x000f62000c101d00 */
[----:B------:R-:W-:-:S02]  /*106c0*/  IMAD R77, R81, R79, R80 ;  /* 0x0000004f514d7224 */ /* 0x000fc400078e0250 */
[----:B------:R-:W-:Y:S01]  /*106d0*/  IMAD.SHL.U32 R83, R0, 0x10, RZ ;  /* 0x0000001000537824 */ /* 0x000fe200078e00ff */
[----:B------:R-:W5:Y:S01]  /*106e0*/  LD.E.128 R4, desc[UR40][R4.64] ;  /* 0x0000002804047980 */ /* 0x000f62000c101d00 */
[C---:B------:R-:W-:Y:S01]  /*106f0*/  IMAD R79, R3.reuse, UR11, R78 ;  /* 0x0000000b034f7c24 */ /* 0x040fe2000f8e024e */
[----:B------:R-:W-:Y:S01]  /*10700*/  SEL R0, RZ, 0xffffffff, P0 ;  /* 0xffffffffff007807 */ /* 0x000fe20000000000 */
[----:B------:R-:W-:Y:S01]  /*10710*/  IMAD.WIDE.U32 R20, R3, UR10, R20 ;  /* 0x0000000a03147c25 */ /* 0x000fe2000f8e0014 */
[----:B------:R-:W5:Y:S01]  /*10720*/  LD.E.128 R48, desc[UR40][R48.64] ;  /* 0x0000002830307980 */ /* 0x000f62000c101d00 */
[----:B------:R-:W-:Y:S01]  /*10730*/  SHF.R.S32.HI R3, RZ, 0x1f, R77 ;  /* 0x0000001fff037819 */ /* 0x000fe2000001144d */
[----:B------:R-:W-:Y:S02]  /*10740*/  ULDC.64 UR10, c[0x0][0xad8] ;  /* 0x0002b600000a7ab9 */ /* 0x000fe40000000a00 */
[----:B------:R-:W5:Y:S01]  /*10750*/  LD.E.128 R52, desc[UR40][R52.64] ;  /* 0x0000002834347980 */ /* 0x000f62000c101d00 */
[----:B------:R-:W-:-:S03]  /*10760*/  VIADD R93, R185, 0x180 ;  /* 0x00000180b95d7836 */ /* 0x000fc60000000000 */
[----:B------:R-:W5:Y:S01]  /*10770*/  LD.E.128 R56, desc[UR40][R56.64] ;  /* 0x0000002838387980 */ /* 0x000f62000c101d00 */
[----:B------:R-:W-:Y:S01]  /*10780*/  @!PT LDS RZ, [RZ] ;  /* 0x00000000fffff984 */ /* 0x000fe20000000800 */
[----:B------:R-:W-:Y:S01]  /*10790*/  @!PT LDS RZ, [RZ] ;  /* 0x00000000fffff984 */ /* 0x000fe20000000800 */
[----:B------:R-:W-:Y:S01]  /*107a0*/  @!PT LDS RZ, [RZ] ;  /* 0x00000000fffff984 */ /* 0x000fe20000000800 */
[----:B------:R-:W-:Y:S01]  /*107b0*/  @!PT LDS RZ, [RZ] ;  /* 0x00000000fffff984 */ /* 0x000fe20000000800 */
[----:B------:R0:W-:Y:S06]  /*107c0*/  MEMBAR.ALL.CTA ;  /* 0x0000000000007992 */ /* 0x0001ec0000008000 */
[----:B0-----:R-:W0:Y:S01]  /*107d0*/  FENCE.VIEW.ASYNC.S ;  /* 0x00000000000073c6 */ /* 0x001e220000000000 */
[----:B------:R-:W-:Y:S01]  /*107e0*/  LOP3.LUT R76, R83, 0x10, R76, 0xe2, !PT ;  /* 0x00000010534c7812 */ /* 0x000fe200078ee24c */
[----:B------:R-:W-:Y:S01]  /*107f0*/  IMAD.SHL.U32 R83, R0, 0x20, RZ ;  /* 0x0000002000537824 */ /* 0x000fe200078e00ff */
[----:B------:R-:W-:Y:S01]  /*10800*/  ISETP.GE.AND P0, PT, R93, UR16, PT ;  /* 0x000000105d007c0c */ /* 0x000fe2000bf06270 */
[----:B------:R-:W-:-:S02]  /*10810*/  IMAD.IADD R21, R21, 0x1, R79 ;  /* 0x0000000115157824 */ /* 0x000fc400078e024f */
[----:B------:R-:W-:Y:S02]  /*10820*/  IMAD R0, R3, UR10, RZ ;  /* 0x0000000a03007c24 */ /* 0x000fe4000f8e02ff */
[----:B------:R-:W-:Y:S02]  /*10830*/  VIADD R88, R220, UR42 ;  /* 0x0000002adc587c36 */ /* 0x000fe40008000000 */
[----:B------:R-:W-:Y:S01]  /*10840*/  IMAD R89, R81, UR8, RZ ;  /* 0x0000000851597c24 */ /* 0x000fe2000f8e02ff */
[----:B------:R-:W-:Y:S01]  /*10850*/  UIADD3 UR4, UR46, 0x28c20, URZ ;  /* 0x00028c202e047890 */ /* 0x000fe2000fffe03f */
[C---:B------:R-:W-:Y:S01]  /*10860*/  IMAD R79, R77.reuse, UR11, R0 ;  /* 0x0000000b4d4f7c24 */ /* 0x040fe2000f8e0200 */
[----:B------:R-:W-:Y:S01]  /*10870*/  SEL R3, RZ, 0x40, P0 ;  /* 0x00000040ff037807 */ /* 0x000fe20000000000 */
[----:B------:R-:W-:Y:S01]  /*10880*/  IMAD.WIDE.U32 R20, R77, UR10, R20 ;  /* 0x0000000a4d147c25 */ /* 0x000fe2000f8e0014 */
[----:B------:R-:W-:Y:S01]  /*10890*/  ISETP.GE.AND P0, PT, R88, R89, PT ;  /* 0x000000595800720c */ /* 0x000fe20003f06270 */
[----:B------:R-:W-:Y:S01]  /*108a0*/  ULDC.64 UR10, c[0x0][0xa80] ;  /* 0x0002a000000a7ab9 */ /* 0x000fe20000000a00 */
[----:B------:R-:W-:Y:S01]  /*108b0*/  UPRMT UR4, URZ, 0x654, UR4 ;  /* 0x000006543f047896 */ /* 0x000fe20008000004 */
[----:B------:R-:W-:Y:S01]  /*108c0*/  VIADD R95, R185, 0x1c0 ;  /* 0x000001c0b95f7836 */ /* 0x000fe20000000000 */
[----:B------:R-:W-:Y:S01]  /*108d0*/  LEA R86, P2, R20, UR10, 0x1 ;  /* 0x0000000a14567c11 */ /* 0x000fe2000f8408ff */
[----:B------:R-:W-:Y:S01]  /*108e0*/  IMAD.IADD R21, R21, 0x1, R79 ;  /* 0x0000000115157824 */ /* 0x000fe200078e024f */
[----:B------:R-:W-:-:S02]  /*108f0*/  LOP3.LUT R76, R83, 0x20, R76, 0xe2, !PT ;  /* 0x00000020534c7812 */ /* 0x000fc400078ee24c */
[----:B------:R-:W-:Y:S02]  /*10900*/  ISETP.GE.AND P1, PT, R95, UR16, PT ;  /* 0x000000105f007c0c */ /* 0x000fe4000bf26270 */
[----:B------:R-:W-:Y:S01]  /*10910*/  LEA.HI.X R87, R20, UR11, R21, 0x1, P2 ;  /* 0x0000000b14577c11 */ /* 0x000fe200090f0c15 */
[----:B0-----:R-:W-:Y:S01]  /*10920*/  SYNCS.ARRIVE.TRANS64.RED.A1T0 RZ, [UR4], RZ ;  /* 0x000000ffffff79a7 */ /* 0x001fe20008100404 */
[----:B------:R-:W-:Y:S01]  /*10930*/  LOP3.LUT R3, R76, R3, RZ, 0xfc, !PT ;  /* 0x000000034c037212 */ /* 0x000fe200078efcff */
[----:B------:R0:W1:Y:S01]  /*10940*/  SHFL.IDX PT, R20, R86, RZ, 0x181f ;  /* 0x00181fff56147589 */ /* 0x00006200000e0000 */
[----:B------:R-:W-:Y:S01]  /*10950*/  SEL R0, RZ, 0x80, P1 ;  /* 0x00000080ff007807 */ /* 0x000fe20000800000 */
[----:B------:R-:W-:Y:S02]  /*10960*/  BSSY B1, `(.L_x_5417) ;  /* 0x000002a000017945 */ /* 0x000fe40003800000 */
[----:B------:R0:W3:Y:S01]  /*10970*/  SHFL.IDX PT, R21, R87, RZ, 0x181f ;  /* 0x00181fff57157589 */ /* 0x0000e200000e0000 */
[----:B------:R-:W-:-:S02]  /*10980*/  LOP3.LUT R0, R3, R0, RZ, 0xfc, !PT ;  /* 0x0000000003007212 */ /* 0x000fc400078efcff */
        /* <DEDUP_REMOVED lines=9> */
[CC--:B-1----:R-:W-:Y:S01]  /*10a20*/  @!P1 LEA R76, P2, R188.reuse, R20.reuse, 0x1 ;  /* 0x00000014bc4c9211 */ /* 0x0c2fe200078408ff */
[----:B---3--:R-:W-:Y:S02]  /*10a30*/  @!P0 IMAD.WIDE R78, R185, 0x2, R20 ;  /* 0x00000002b94e8825 */ /* 0x008fe400078e0214 */
[----:B------:R-:W-:Y:S02]  /*10a40*/  @!P4 LEA R80, P5, R101, R20, 0x1 ;  /* 0x000000146550c211 */ /* 0x000fe400078a08ff */
[----:B------:R-:W-:Y:S01]  /*10a50*/  @!P1 LEA.HI.X R77, R188, R21, R152, 0x1, P2 ;  /* 0x00000015bc4d9211 */ /* 0x000fe200010f0c98 */
[----:B-----5:R1:W-:Y:S01]  /*10a60*/  @!P0 ST.E.128 desc[UR40][R78.64], R4 ;  /* 0x000000044e008985 */ /* 0x0203e2000c101d28 */
[----:B------:R-:W-:Y:S02]  /*10a70*/  ISETP.GE.AND P2, PT, R99, UR16, PT ;  /* 0x0000001063007c0c */ /* 0x000fe4000bf46270 */
[----:B------:R-:W-:Y:S01]  /*10a80*/  LOP3.LUT P0, RZ, R3, 0x40, RZ, 0xc0, !PT ;  /* 0x0000004003ff7812 */ /* 0x000fe2000780c0ff */
[----:B------:R3:W-:Y:S01]  /*10a90*/  @!P1 ST.E.128 desc[UR40][R76.64], R12 ;  /* 0x0000000c4c009985 */ /* 0x0007e2000c101d28 */
[----:B------:R-:W-:-:S02]  /*10aa0*/  ISETP.GE.AND P1, PT, R91, UR16, PT ;  /* 0x000000105b007c0c */ /* 0x000fc4000bf26270 */
[-C--:B------:R-:W-:Y:S02]  /*10ab0*/  @!P3 LEA R82, P6, R97, R20.reuse, 0x1 ;  /* 0x000000146152b211 */ /* 0x080fe400078c08ff */
        /* <DEDUP_REMOVED lines=13> */
[----:B---3--:R-:W-:Y:S01]  /*10b90*/  SHF.R.S32.HI R13, RZ, 0x1f, R95 ;  /* 0x0000001fff0d7819 */ /* 0x008fe2000001145f */
[----:B------:R4:W-:Y:S01]  /*10ba0*/  @!P1 ST.E.128 desc[UR40][R4.64], R52 ;  /* 0x0000003404009985 */ /* 0x0009e2000c101d28 */
[----:B------:R-:W-:-:S02]  /*10bb0*/  @P0 LEA.HI.X R7, R93, R21, R7, 0x1, P5 ;  /* 0x000000155d070211 */ /* 0x000fc400028f0c07 */
[----:B------:R-:W-:-:S03]  /*10bc0*/  @P6 LEA R12, P5, R95, R20, 0x1 ;  /* 0x000000145f0c6211 */ /* 0x000fc600078a08ff */
[----:B------:R4:W-:Y:S01]  /*10bd0*/  @P0 ST.E.128 desc[UR40][R6.64], R60 ;  /* 0x0000003c06000985 */ /* 0x0009e2000c101d28 */
[----:B------:R-:W-:-:S05]  /*10be0*/  @P6 LEA.HI.X R13, R95, R21, R13, 0x1, P5 ;  /* 0x000000155f0d6211 */ /* 0x000fca00028f0c0d */
[----:B------:R4:W-:Y:S04]  /*10bf0*/  @P6 ST.E.128 desc[UR40][R12.64], R68 ;  /* 0x000000440c006985 */ /* 0x0009e8000c101d28 */
.L_x_5418:
[----:B------:R-:W-:Y:S05]  /*10c00*/  BSYNC B1 ;  /* 0x0000000000017941 */ /* 0x000fea0003800000 */
.L_x_5417:
[----:B----45:R-:W-:Y:S01]  /*10c10*/  VIADD R6, R88, 0x20 ;  /* 0x0000002058067836 */ /* 0x030fe20000000000 */
[----:B------:R4:W0:Y:S04]  /*10c20*/  SHFL.IDX PT, R5, R87, 0x1, 0x181f ;  /* 0x00381f0057057f89 */ /* 0x00082800000e0000 */
[----:B------:R-:W-:Y:S01]  /*10c30*/  ISETP.GE.AND P0, PT, R6, R89, PT ;  /* 0x000000590600720c */ /* 0x000fe20003f06270 */
[----:B------:R4:W0:-:S12]  /*10c40*/  SHFL.IDX PT, R4, R86, 0x1, 0x181f ;  /* 0x00381f0056047f89 */ /* 0x00081800000e0000 */
[----:B----4-:R-:W-:Y:S05]  /*10c50*/  @P0 BRA `(.L_x_5419) ;  /* 0x0000002400dc0947 */ /* 0x010fea0003800000 */
[----:B------:R-:W-:Y:S02]  /*10c60*/  ISETP.GE.AND P0, PT, R185, UR16, PT ;  /* 0x00000010b9007c0c */ /* 0x000fe4000bf06270 */
[----:B------:R-:W-:Y:S02]  /*10c70*/  ISETP.GE.AND P4, PT, R188, UR16, PT ;  /* 0x00000010bc007c0c */ /* 0x000fe4000bf86270 */
[----:B------:R-:W-:Y:S02]  /*10c80*/  ISETP.GE.AND P3, PT, R101, UR16, PT ;  /* 0x0000001065007c0c */ /* 0x000fe4000bf66270 */
[----:B------:R-:W-:Y:S02]  /*10c90*/  ISETP.GE.AND P2, PT, R97, UR16, PT ;  /* 0x0000001061007c0c */ /* 0x000fe4000bf46270 */
[----:B------:R-:W-:Y:S02]  /*10ca0*/  ISETP.GE.AND P1, PT, R99, UR16, PT ;  /* 0x0000001063007c0c */ /* 0x000fe4000bf26270 */
[----:B------:R-:W-:-:S02]  /*10cb0*/  SHF.R.S32.HI R15, RZ, 0x1f, R101 ;  /* 0x0000001fff0f7819 */ /* 0x000fc40000011465 */
[----:B---3--:R-:W-:Y:S01]  /*10cc0*/  SHF.R.S32.HI R21, RZ, 0x1f, R97 ;  /* 0x0000001fff157819 */ /* 0x008fe20000011461 */
[----:B0-----:R-:W-:Y:S02]  /*10cd0*/  @!P0 IMAD.WIDE R6, R185, 0x2, R4 ;  /* 0x00000002b9068825 */ /* 0x001fe400078e0204 */
[CC--:B------:R-:W-:Y:S02]  /*10ce0*/  @!P4 LEA R12, P5, R188.reuse, R4.reuse, 0x1 ;  /* 0x00000004bc0cc211 */ /* 0x0c0fe400078a08ff */
[-C--:B------:R-:W-:Y:S01]  /*10cf0*/  @!P3 LEA R14, P6, R101, R4.reuse, 0x1 ;  /* 0x00000004650eb211 */ /* 0x080fe200078c08ff */
[----:B------:R0:W-:Y:S01]  /*10d00*/  @!P0 ST.E.128 desc[UR40][R6.64], R8 ;  /* 0x0000000806008985 */ /* 0x0001e2000c101d28 */
[----:B------:R-:W-:Y:S02]  /*10d10*/  ISETP.GE.AND P0, PT, R91, UR16, PT ;  /* 0x000000105b007c0c */ /* 0x000fe4000bf06270 */
[----:B------:R-:W-:Y:S02]  /*10d20*/  @!P4 LEA.HI.X R13, R188, R5, R152, 0x1, P5 ;  /* 0x00000005bc0dc211 */ /* 0x000fe400028f0c98 */
[----:B-1----:R-:W-:-:S02]  /*10d30*/  @!P2 LEA R20, P5, R97, R4, 0x1 ;  /* 0x000000046114a211 */ /* 0x002fc400078a08ff */
[-C--:B------:R-:W-:Y:S01]  /*10d40*/  @!P3 LEA.HI.X R15, R101, R5.reuse, R15, 0x1, P6 ;  /* 0x00000005650fb211 */ /* 0x080fe200030f0c0f */
[----:B------:R1:W-:Y:S01]  /*10d50*/  @!P4 ST.E.128 desc[UR40][R12.64], R24 ;  /* 0x000000180c00c985 */ /* 0x0003e2000c101d28 */
[----:B------:R-:W-:Y:S02]  /*10d60*/  LOP3.LUT P6, RZ, R3, 0x40, RZ, 0xc0, !PT ;  /* 0x0000004003ff7812 */ /* 0x000fe400078cc0ff */
[----:B------:R-:W-:Y:S01]  /*10d70*/  @!P2 LEA.HI.X R21, R97, R5, R21, 0x1, P5 ;  /* 0x000000056115a211 */ /* 0x000fe200028f0c15 */
[----:B------:R1:W-:Y:S01]  /*10d80*/  @!P3 ST.E.128 desc[UR40][R14.64], R32 ;  /* 0x000000200e00b985 */ /* 0x0003e2000c101d28 */
[----:B------:R-:W-:-:S03]  /*10d90*/  SHF.R.S32.HI R3, RZ, 0x1f, R99 ;  /* 0x0000001fff037819 */ /* 0x000fc60000011463 */
[----:B------:R1:W-:Y:S01]  /*10da0*/  @!P2 ST.E.128 desc[UR40][R20.64], R40 ;  /* 0x000000281400a985 */ /* 0x0003e2000c101d28 */
[----:B0-----:R-:W-:-:S04]  /*10db0*/  @!P1 LEA R6, P5, R99, R4, 0x1 ;  /* 0x0000000463069211 */ /* 0x001fc800078a08ff */
[-C--:B------:R-:W-:Y:S02]  /*10dc0*/  @!P1 LEA.HI.X R7, R99, R5.reuse, R3, 0x1, P5 ;  /* 0x0000000563079211 */ /* 0x080fe400028f0c03 */
[----:B------:R-:W-:Y:S02]  /*10dd0*/  SHF.R.S32.HI R3, RZ, 0x1f, R91 ;  /* 0x0000001fff037819 */ /* 0x000fe4000001145b */
[C---:B------:R-:W-:Y:S01]  /*10de0*/  @!P0 LEA R8, P5, R91.reuse, R4, 0x1 ;  /* 0x000000045b088211 */ /* 0x040fe200078a08ff */
[----:B------:R1:W-:Y:S03]  /*10df0*/  @!P1 ST.E.128 desc[UR40][R6.64], R48 ;  /* 0x0000003006009985 */ /* 0x0003e6000c101d28 */
[----:B------:R-:W-:Y:S02]  /*10e00*/  @!P0 LEA.HI.X R9, R91, R5, R3, 0x1, P5 ;  /* 0x000000055b098211 */ /* 0x000fe400028f0c03 */
[----:B------:R-:W-:-:S02]  /*10e10*/  SHF.R.S32.HI R3, RZ, 0x1f, R93 ;  /* 0x0000001fff037819 */ /* 0x000fc4000001145d */
[C---:B------:R-:W-:Y:S01]  /*10e20*/  @P6 LEA R10, P5, R93.reuse, R4, 0x1 ;  /* 0x000000045d0a6211 */ /* 0x040fe200078a08ff */
[----:B------:R1:W-:Y:S01]  /*10e30*/  @!P0 ST.E.128 desc[UR40][R8.64], R56 ;  /* 0x0000003808008985 */ /* 0x0003e2000c101d28 */
[----:B------:R-:W-:Y:S02]  /*10e40*/  LOP3.LUT P0, RZ, R0, 0x80, RZ, 0xc0, !PT ;  /* 0x0000008000ff7812 */ /* 0x000fe4000780c0ff */
[----:B------:R-:W-:-:S05]  /*10e50*/  @P6 LEA.HI.X R11, R93, R5, R3, 0x1, P5 ;  /* 0x000000055d0b6211 */ /* 0x000fca00028f0c03 */
[----:B------:R1:W-:Y:S06]  /*10e60*/  @P6 ST.E.128 desc[UR40][R10.64], R64 ;  /* 0x000000400a006985 */ /* 0x0003ec000c101d28 */
[----:B------:R-:W-:Y:S05]  /*10e70*/  @!P0 BRA `(.L_x_5419) ;  /* 0x0000002400548947 */ /* 0x000fea0003800000 */
[----:B------:R-:W-:Y:S02]  /*10e80*/  LEA R4, P0, R95, R4, 0x1 ;  /* 0x000000045f047211 */ /* 0x000fe400078008ff */
[----:B------:R-:W-:-:S04]  /*10e90*/  SHF.R.S32.HI R0, RZ, 0x1f, R95 ;  /* 0x0000001fff007819 */ /* 0x000fc8000001145f */
[----:B------:R-:W-:-:S05]  /*10ea0*/  LEA.HI.X R5, R95, R5, R0, 0x1, P0 ;  /* 0x000000055f057211 */ /* 0x000fca00000f0c00 */
[----:B------:R0:W-:Y:S01]  /*10eb0*/  ST.E.128 desc[UR40][R4.64], R72 ;  /* 0x0000004804007985 */ /* 0x0001e2000c101d28 */
[----:B------:R-:W-:Y:S05]  /*10ec0*/  BRA `(.L_x_5419) ;  /* 0x0000002400407947 */ /* 0x000fea0003800000 */
.L_x_5416:
[----:B------:R-:W-:Y:S01]  /*10ed0*/  ULDC.64 UR14, c[0x0][0xb08] ;  /* 0x0002c200000e7ab9 */ /* 0x000fe20000000a00 */
[----:B0-----:R-:W-:Y:S01]  /*10ee0*/  VIADD R4, R186, UR42 ;  /* 0x0000002aba047c36 */ /* 0x001fe20008000000 */
[----:B------:R-:W-:Y:S01]  /*10ef0*/  UIMAD UR12, UR24, UR14, URZ ;  /* 0x0000000e180c72a4 */ /* 0x000fe2000f8e023f */
[----:B------:R-:W-:Y:S01]  /*10f00*/  BSSY B1, `(.L_x_5420) ;  /* 0x00000c6000017945 */ /* 0x000fe20003800000 */
[----:B------:R-:W-:Y:S01]  /*10f10*/  UIMAD.WIDE.U32 UR10, UR4, UR14, URZ ;  /* 0x0000000e040a72a5 */ /* 0x000fe2000f8e003f */
[----:B------:R-:W-:Y:S01]  /*10f20*/  IMAD.MOV.U32 R3, RZ, RZ, R4 ;  /* 0x000000ffff037224 */ /* 0x000fe200078e0004 */
[----:B------:R-:W-:Y:S01]  /*10f30*/  UIMAD UR12, UR4, UR15, UR12 ;  /* 0x0000000f040c72a4 */ /* 0x000fe2000f8e020c */
[----:B------:R-:W-:Y:S01]  /*10f40*/  SHF.R.S32.HI R21, RZ, 0x1f, R205 ;  /* 0x0000001fff157819 */ /* 0x000fe200000114cd */
[----:B------:R-:W-:Y:S01]  /*10f50*/  ULDC UR14, c[0x0][0xbe8] ;  /* 0x0002fa00000e7ab9 */ /* 0x000fe20000000800 */
[----:B------:R-:W-:Y:S01]  /*10f60*/  USHF.R.S32.HI UR4, URZ, 0x1f, UR9 ;  /* 0x0000001f3f047899 */ /* 0x000fe20008011409 */
[----:B------:R-:W-:Y:S01]  /*10f70*/  SHF.R.S32.HI R152, RZ, 0x1f, R206 ;  /* 0x0000001fff987819 */ /* 0x000fe200000114ce */
[----:B------:R-:W-:Y:S01]  /*10f80*/  UIADD3 UR11, UR11, UR12, URZ ;  /* 0x0000000c0b0b7290 */ /* 0x000fe2000fffe03f */
[----:B------:R-:W-:Y:S01]  /*10f90*/  SHF.R.S32.HI R153, RZ, 0x1f, R207 ;  /* 0x0000001fff997819 */ /* 0x000fe200000114cf */
[----:B------:R-:W-:Y:S01]  /*10fa0*/  UISETP.NE.AND UP0, UPT, UR14, 0x1, UPT ;  /* 0x000000010e00788c */ /* 0x000fe2000bf05270 */
[----:B------:R-:W-:Y:S01]  /*10fb0*/  SHF.R.S32.HI R154, RZ, 0x1f, R208 ;  /* 0x0000001fff9a7819 */ /* 0x000fe200000114d0 */
[----:B------:R-:W-:Y:S01]  /*10fc0*/  ULDC.64 UR12, c[0x0][0xb38] ;  /* 0x0002ce00000c7ab9 */ /* 0x000fe20000000a00 */
[----:B------:R-:W-:Y:S01]  /*10fd0*/  UIMAD UR8, UR8, UR14, URZ ;  /* 0x0000000e080872a4 */ /* 0x000fe2000f8e023f */
[----:B------:R-:W-:Y:S01]  /*10fe0*/  SHF.R.S32.HI R155, RZ, 0x1f, R209 ;  /* 0x0000001fff9b7819 */ /* 0x000fe200000114d1 */
[----:B------:R-:W-:Y:S01]  /*10ff0*/  UIMAD.WIDE.U32 UR10, UR44, UR12, UR10 ;  /* 0x0000000c2c0a72a5 */ /* 0x000fe2000f8e000a */
[----:B------:R-:W-:-:S02]  /*11000*/  PLOP3.LUT P0, PT, PT, PT, UP0, 0x80, 0x0 ;  /* 0x000000000000781c */ /* 0x000fc40003f0f008 */
[----:B------:R-:W-:Y:S01]  /*11010*/  SHF.R.S32.HI R156, RZ, 0x1f, R210 ;  /* 0x0000001fff9c7819 */ /* 0x000fe200000114d2 */
[----:B------:R-:W-:Y:S01]  /*11020*/  UIMAD UR11, UR44, UR13, UR11 ;  /* 0x0000000d2c0b72a4 */ /* 0x000fe2000f8e020b */
[----:B------:R-:W-:Y:S02]  /*11030*/  SHF.R.S32.HI R157, RZ, 0x1f, R211 ;  /* 0x0000001fff9d7819 */ /* 0x000fe400000114d3 */
[----:B------:R-:W-:Y:S01]  /*11040*/  ULDC.64 UR12, c[0x0][0xb40] ;  /* 0x0002d000000c7ab9 */ /* 0x000fe20000000a00 */
[----:B------:R-:W-:Y:S01]  /*11050*/  SHF.R.S32.HI R158, RZ, 0x1f, R212 ;  /* 0x0000001fff9e7819 */ /* 0x000fe200000114d4 */
[----:B------:R-:W-:Y:S01]  /*11060*/  UIMAD UR4, UR4, UR12, URZ ;  /* 0x0000000c040472a4 */ /* 0x000fe2000f8e023f */
[----:B------:R-:W-:Y:S01]  /*11070*/  SHF.R.S32.HI R159, RZ, 0x1f, R213 ;  /* 0x0000001fff9f7819 */ /* 0x000fe200000114d5 */
[----:B------:R-:W-:Y:S01]  /*11080*/  UIMAD.WIDE.U32 UR10, UR9, UR12, UR10 ;  /* 0x0000000c090a72a5 */ /* 0x000fe2000f8e000a */
[----:B------:R-:W-:Y:S01]  /*11090*/  SHF.R.S32.HI R160, RZ, 0x1f, R214 ;  /* 0x0000001fffa07819 */ /* 0x000fe200000114d6 */
[----:B------:R-:W-:Y:S01]  /*110a0*/  UIMAD UR4, UR9, UR13, UR4 ;  /* 0x0000000d090472a4 */ /* 0x000fe2000f8e0204 */
[----:B------:R-:W-:-:S02]  /*110b0*/  SHF.R.S32.HI R161, RZ, 0x1f, R215 ;  /* 0x0000001fffa17819 */ /* 0x000fc400000114d7 */
[----:B------:R-:W-:Y:S01]  /*110c0*/  @UP0 ULDC UR9, c[0x0][0xbec] ;  /* 0x0002fb0000090ab9 */ /* 0x000fe20000000800 */
[----:B------:R-:W-:Y:S01]  /*110d0*/  UIADD3 UR11, UR11, UR4, URZ ;  /* 0x000000040b0b7290 */ /* 0x000fe2000fffe03f */
[----:B------:R-:W-:Y:S01]  /*110e0*/  @P0 IMAD.HI.U32 R0, R4, UR9, RZ ;  /* 0x0000000904000c27 */ /* 0x000fe2000f8e00ff */
[----:B------:R-:W-:Y:S01]  /*110f0*/  ULDC.64 UR12, c[0x0][0xb48] ;  /* 0x0002d200000c7ab9 */ /* 0x000fe20000000a00 */
[----:B------:R-:W-:Y:S01]  /*11100*/  @UP0 ULDC UR4, c[0x0][0xbf0] ;  /* 0x0002fc0000040ab9 */ /* 0x000fe20000000800 */
[----:B------:R-:W-:Y:S01]  /*11110*/  UIMAD.WIDE.U32 UR10, UR45, UR12, UR10 ;  /* 0x0000000c2d0a72a5 */ /* 0x000fe2000f8e000a */
[----:B------:R-:W-:Y:S02]  /*11120*/  SHF.R.S32.HI R162, RZ, 0x1f, R216 ;  /* 0x0000001fffa27819 */ /* 0x000fe400000114d8 */
[----:B------:R-:W-:Y:S01]  /*11130*/  @P0 SHF.R.U32.HI R3, RZ, UR4, R0 ;  /* 0x00000004ff030c19 */ /* 0x000fe20008011600 */
[----:B------:R-:W-:Y:S01]  /*11140*/  UIMAD UR45, UR45, UR13, UR11 ;  /* 0x0000000d2d2d72a4 */ /* 0x000fe2000f8e020b */
[----:B------:R-:W-:Y:S01]  /*11150*/  SHF.R.S32.HI R13, RZ, 0x1f, R217 ;  /* 0x0000001fff0d7819 */ /* 0x000fe200000114d9 */
[----:B------:R-:W-:Y:S01]  /*11160*/  IMAD.U32 R5, RZ, RZ, UR11 ;  /* 0x0000000bff057e24 */ /* 0x000fe2000f8e00ff */
[--C-:B------:R-:W-:Y:S01]  /*11170*/  SHF.R.S32.HI R0, RZ, 0x1f, R3.reuse ;  /* 0x0000001fff007819 */ /* 0x100fe20000011403 */
[----:B------:R-:W-:Y:S01]  /*11180*/  IMAD.MOV R7, RZ, RZ, -R3 ;  /* 0x000000ffff077224 */ /* 0x000fe200078e0a03 */
[----:B------:R-:W-:Y:S01]  /*11190*/  ULDC.64 UR12, c[0x0][0xb30] ;  /* 0x0002cc00000c7ab9 */ /* 0x000fe20000000a00 */
[----:B------:R-:W-:Y:S01]  /*111a0*/  IMAD.U32 R5, RZ, RZ, UR45 ;  /* 0x0000002dff057e24 */ /* 0x000fe2000f8e00ff */
[----:B------:R-:W-:Y:S01]  /*111b0*/  UIADD3 UR4, UR46, 0x28c20, URZ ;  /* 0x00028c202e047890 */ /* 0x000fe2000fffe03f */
[----:B------:R-:W-:Y:S01]  /*111c0*/  IMAD R7, R7, UR14, R4 ;  /* 0x0000000e07077c24 */ /* 0x000fe2000f8e0204 */
[----:B------:R-:W-:Y:S01]  /*111d0*/  SHF.R.S32.HI R163, RZ, 0x1f, R218 ;  /* 0x0000001fffa37819 */ /* 0x000fe200000114da */
[----:B------:R-:W-:Y:S01]  /*111e0*/  IMAD R0, R0, UR12, RZ ;  /* 0x0000000c00007c24 */ /* 0x000fe2000f8e02ff */
[----:B------:R-:W-:Y:S01]  /*111f0*/  UPRMT UR4, URZ, 0x654, UR4 ;  /* 0x000006543f047896 */ /* 0x000fe20008000004 */
[----:B------:R-:W-:Y:S01]  /*11200*/  IMAD.U32 R4, RZ, RZ, UR10 ;  /* 0x0000000aff047e24 */ /* 0x000fe2000f8e00ff */
[----:B------:R-:W-:Y:S01]  /*11210*/  ULDC.64 UR10, c[0x0][0xb28] ;  /* 0x0002ca00000a7ab9 */ /* 0x000fe20000000a00 */
[C---:B------:R-:W-:Y:S01]  /*11220*/  IMAD R9, R3.reuse, UR13, R0 ;  /* 0x0000000d03097c24 */ /* 0x040fe2000f8e0200 */
[----:B------:R-:W-:Y:S01]  /*11230*/  SHF.R.S32.HI R0, RZ, 0x1f, R7 ;  /* 0x0000001fff007819 */ /* 0x000fe20000011407 */
[----:B------:R-:W-:Y:S01]  /*11240*/  IMAD.WIDE.U32 R4, R3, UR12, R4 ;  /* 0x0000000c03047c25 */ /* 0x000fe2000f8e0004 */
[----:B------:R-:W-:-:S02]  /*11250*/  SHF.R.S32.HI R164, RZ, 0x1f, R219 ;  /* 0x0000001fffa47819 */ /* 0x000fc400000114db */
[----:B------:R-:W-:Y:S01]  /*11260*/  SHF.R.S32.HI R165, RZ, 0x1f, R17 ;  /* 0x0000001fffa57819 */ /* 0x000fe20000011411 */
[----:B------:R-:W-:Y:S01]  /*11270*/  IMAD R0, R0, UR10, RZ ;  /* 0x0000000a00007c24 */ /* 0x000fe2000f8e02ff */
[----:B------:R-:W-:Y:S01]  /*11280*/  SYNCS.ARRIVE.TRANS64.RED.A1T0 RZ, [UR4], RZ ;  /* 0x000000ffffff79a7 */ /* 0x000fe20008100404 */
[----:B------:R-:W-:Y:S02]  /*11290*/  IMAD.IADD R5, R5, 0x1, R9 ;  /* 0x0000000105057824 */ /* 0x000fe400078e0209 */
[C---:B------:R-:W-:Y:S02]  /*112a0*/  IMAD R3, R7.reuse, UR11, R0 ;  /* 0x0000000b07037c24 */ /* 0x040fe4000f8e0200 */
[----:B------:R-:W-:Y:S02]  /*112b0*/  VIADD R0, R16, UR42 ;  /* 0x0000002a10007c36 */ /* 0x000fe40008000000 */
[----:B------:R-:W-:Y:S01]  /*112c0*/  IMAD.WIDE.U32 R4, R7, UR10, R4 ;  /* 0x0000000a07047c25 */ /* 0x000fe2000f8e0004 */
[----:B------:R-:W-:-:S02]  /*112d0*/  ULDC.64 UR10, c[0x0][0xb00] ;  /* 0x0002c000000a7ab9 */ /* 0x000fc40000000a00 */
[----:B------:R-:W-:Y:S01]  /*112e0*/  ISETP.GE.AND P0, PT, R0, UR8, PT ;  /* 0x0000000800007c0c */ /* 0x000fe2000bf06270 */
[----:B------:R-:W-:Y:S01]  /*112f0*/  IMAD.IADD R5, R5, 0x1, R3 ;  /* 0x0000000105057824 */ /* 0x000fe200078e0203 */
[----:B------:R-:W-:-:S04]  /*11300*/  LEA R3, P1, R4, UR10, 0x2 ;  /* 0x0000000a04037c11 */ /* 0x000fc8000f8210ff */
[----:B------:R-:W-:Y:S01]  /*11310*/  LEA.HI.X R10, R4, UR11, R5, 0x2, P1 ;  /* 0x0000000b040a7c11 */ /* 0x000fe200088f1405 */
[----:B------:R0:W1:Y:S04]  /*11320*/  SHFL.IDX PT, R11, R3, RZ, 0x1c1f ;  /* 0x001c1fff030b7589 */ /* 0x00006800000e0000 */
[----:B------:R0:W3:Y:S02]  /*11330*/  SHFL.IDX PT, R12, R10, RZ, 0x1c1f ;  /* 0x001c1fff0a0c7589 */ /* 0x0000e400000e0000 */
        /* <DEDUP_REMOVED lines=8> */
[-C--:B---3--:R-:W-:Y:S02]  /*113c0*/  @!P3 LEA.HI.X R5, R17, R12.reuse, R165, 0x2, P0 ;  /* 0x0000000c1105b211 */ /* 0x088fe400000f14a5 */
[----:B------:R-:W-:Y:S02]  /*113d0*/  ISETP.GE.AND P0, PT, R216, UR4, PT ;  /* 0x00000004d8007c0c */ /* 0x000fe4000bf06270 */
[----:B------:R-:W-:Y:S01]  /*113e0*/  @!P4 LEA.HI.X R7, R219, R12, R164, 0x2, P5 ;  /* 0x0000000cdb07c211 */ /* 0x000fe200028f14a4 */
[----:B------:R1:W-:Y:S01]  /*113f0*/  @!P3 ST.E.64 desc[UR40][R4.64], R24 ;  /* 0x000000180400b985 */ /* 0x0003e2000c101b28 */
[----:B------:R-:W-:-:S03]  /*11400*/  ISETP.GE.AND P3, PT, R215, UR4, PT ;  /* 0x00000004d7007c0c */ /* 0x000fc6000bf66270 */
[----:B------:R3:W-:Y:S01]  /*11410*/  @!P4 ST.E.64 desc[UR40][R6.64], R28 ;  /* 0x0000001c0600c985 */ /* 0x0007e2000c101b28 */
[----:B------:R-:W-:Y:S02]  /*11420*/  ISETP.GE.AND P4, PT, R214, UR4, PT ;  /* 0x00000004d6007c0c */ /* 0x000fe4000bf86270 */
[CC--:B-1----:R-:W-:Y:S02]  /*11430*/  @!P2 LEA R4, P6, R218.reuse, R11.reuse, 0x2 ;  /* 0x0000000bda04a211 */ /* 0x0c2fe400078c10ff */
[CC--:B---3--:R-:W-:Y:S02]  /*11440*/  @!P1 LEA R6, P5, R217.reuse, R11.reuse, 0x2 ;  /* 0x0000000bd9069211 */ /* 0x0c8fe400078a10ff */
        /* <DEDUP_REMOVED lines=10> */
[----:B---3--:R-:W-:-:S02]  /*114f0*/  @!P4 LEA R6, P2, R214, R11, 0x2 ;  /* 0x0000000bd606c211 */ /* 0x008fc400078410ff */
[-C--:B------:R-:W-:Y:S02]  /*11500*/  @!P3 LEA.HI.X R5, R215, R12.reuse, R161, 0x2, P1 ;  /* 0x0000000cd705b211 */ /* 0x080fe400008f14a1 */
[----:B------:R-:W-:Y:S02]  /*11510*/  ISETP.GE.AND P1, PT, R211, UR4, PT ;  /* 0x00000004d3007c0c */ /* 0x000fe4000bf26270 */
[----:B------:R-:W-:Y:S01]  /*11520*/  @!P4 LEA.HI.X R7, R214, R12, R160, 0x2, P2 ;  /* 0x0000000cd607c211 */ /* 0x000fe200010f14a0 */
[----:B------:R1:W-:Y:S01]  /*11530*/  @!P3 ST.E.64 desc[UR40][R4.64], R44 ;  /* 0x0000002c0400b985 */ /* 0x0003e2000c101b28 */
[----:B------:R-:W-:Y:S02]  /*11540*/  ISETP.GE.AND P2, PT, R210, UR4, PT ;  /* 0x00000004d2007c0c */ /* 0x000fe4000bf46270 */
[----:B----4-:R-:W-:Y:S01]  /*11550*/  @!P5 LEA R8, P6, R213, R11, 0x2 ;  /* 0x0000000bd508d211 */ /* 0x010fe200078c10ff */
[----:B------:R3:W-:Y:S01]  /*11560*/  @!P4 ST.E.64 desc[UR40][R6.64], R48 ;  /* 0x000000300600c985 */ /* 0x0007e2000c101b28 */
[----:B------:R-:W-:-:S02]  /*11570*/  ISETP.GE.AND P3, PT, R209, UR4, PT ;  /* 0x00000004d1007c0c */ /* 0x000fc4000bf66270 */
[----:B------:R-:W-:Y:S02]  /*11580*/  @!P5 LEA.HI.X R9, R213, R12, R159, 0x2, P6 ;  /* 0x0000000cd509d211 */ /* 0x000fe400030f149f */
[----:B------:R-:W-:-:S03]  /*11590*/  ISETP.GE.AND P4, PT, R208, UR4, PT ;  /* 0x00000004d0007c0c */ /* 0x000fc6000bf86270 */
[----:B------:R4:W-:Y:S01]  /*115a0*/  @!P5 ST.E.64 desc[UR40][R8.64], R52 ;  /* 0x000000340800d985 */ /* 0x0009e2000c101b28 */
[CC--:B-1----:R-:W-:Y:S02]  /*115b0*/  @!P0 LEA R4, P6, R212.reuse, R11.reuse, 0x2 ;  /* 0x0000000bd4048211 */ /* 0x0c2fe400078c10ff */
[CC--:B---3--:R-:W-:Y:S02]  /*115c0*/  @!P1 LEA R6, P5, R211.reuse, R11.reuse, 0x2 ;  /* 0x0000000bd3069211 */ /* 0x0c8fe400078a10ff */
        /* <DEDUP_REMOVED lines=21> */
[----:B-1----:R-:W-:-:S04]  /*11720*/  @!P0 LEA R4, P4, R206, R11, 0x2 ;  /* 0x0000000bce048211 */ /* 0x002fc800078810ff */
[-C--:B------:R-:W-:Y:S02]  /*11730*/  @!P0 LEA.HI.X R5, R206, R12.reuse, R152, 0x2, P4 ;  /* 0x0000000cce058211 */ /* 0x080fe400020f1498 */
[----:B------:R-:W-:Y:S02]  /*11740*/  ISETP.GE.AND P4, PT, R202, UR4, PT ;  /* 0x00000004ca007c0c */ /* 0x000fe4000bf86270 */
[CC--:B---3--:R-:W-:Y:S01]  /*11750*/  @!P1 LEA R6, P3, R205.reuse, R11.reuse, 0x2 ;  /* 0x0000000bcd069211 */ /* 0x0c8fe200078610ff */
        /* <DEDUP_REMOVED lines=11> */
[----:B---3--:R-:W-:-:S03]  /*11810*/  @!P4 LEA R6, P0, R202, R11, 0x2 ;  /* 0x0000000bca06c211 */ /* 0x008fc600078010ff */
[----:B------:R1:W-:Y:S01]  /*11820*/  @!P5 ST.E.64 desc[UR40][R4.64], R92 ;  /* 0x0000005c0400d985 */ /* 0x0003e2000c101b28 */
[----:B------:R-:W-:Y:S02]  /*11830*/  ISETP.GE.AND P5, PT, R197, UR4, PT ;  /* 0x00000004c5007c0c */ /* 0x000fe4000bfa6270 */
[-C--:B------:R-:W-:Y:S02]  /*11840*/  @!P4 LEA.HI.X R7, R202, R12.reuse, R235, 0x2, P0 ;  /* 0x0000000cca07c211 */ /* 0x080fe400000f14eb */
[----:B------:R-:W-:Y:S02]  /*11850*/  ISETP.GE.AND P0, PT, R198, UR4, PT ;  /* 0x00000004c6007c0c */ /* 0x000fe4000bf06270 */
[C---:B----4-:R-:W-:Y:S01]  /*11860*/  @!P3 LEA R8, P6, R201.reuse, R11, 0x2 ;  /* 0x0000000bc908b211 */ /* 0x050fe200078c10ff */
[----:B------:R3:W-:Y:S01]  /*11870*/  @!P4 ST.E.64 desc[UR40][R6.64], R96 ;  /* 0x000000600600c985 */ /* 0x0007e2000c101b28 */
[----:B------:R-:W-:Y:S02]  /*11880*/  ISETP.GE.AND P4, PT, R196, UR4, PT ;  /* 0x00000004c4007c0c */ /* 0x000fe4000bf86270 */
[----:B------:R-:W-:-:S02]  /*11890*/  @!P3 LEA.HI.X R9, R201, R12, R234, 0x2, P6 ;  /* 0x0000000cc909b211 */ /* 0x000fc400030f14ea */
[----:B-1----:R-:W-:-:S03]  /*118a0*/  @!P2 LEA R4, P6, R200, R11, 0x2 ;  /* 0x0000000bc804a211 */ /* 0x002fc600078c10ff */
[----:B------:R1:W-:Y:S01]  /*118b0*/  @!P3 ST.E.64 desc[UR40][R8.64], R100 ;  /* 0x000000640800b985 */ /* 0x0003e2000c101b28 */
[----:B------:R-:W-:Y:S02]  /*118c0*/  @!P2 LEA.HI.X R5, R200, R12, R233, 0x2, P6 ;  /* 0x0000000cc805a211 */ /* 0x000fe400030f14e9 */
[----:B---3--:R-:W-:-:S03]  /*118d0*/  @!P1 LEA R6, P3, R199, R11, 0x2 ;  /* 0x0000000bc7069211 */ /* 0x008fc600078610ff */
[----:B------:R3:W-:Y:S01]  /*118e0*/  @!P2 ST.E.64 desc[UR40][R4.64], R104 ;  /* 0x000000680400a985 */ /* 0x0007e2000c101b28 */
[-C--:B------:R-:W-:Y:S02]  /*118f0*/  @!P1 LEA.HI.X R7, R199, R12.reuse, R232, 0x2, P3 ;  /* 0x0000000cc7079211 */ /* 0x080fe400018f14e8 */
[----:B------:R-:W-:Y:S02]  /*11900*/  ISETP.GE.AND P3, PT, R195, UR4, PT ;  /* 0x00000004c3007c0c */ /* 0x000fe4000bf66270 */
[CC--:B-1----:R-:W-:Y:S01]  /*11910*/  @!P0 LEA R8, P6, R198.reuse, R11.reuse, 0x2 ;  /* 0x0000000bc6088211 */ /* 0x0c2fe200078c10ff */
[----:B------:R1:W-:Y:S03]  /*11920*/  @!P1 ST.E.64 desc[UR40][R6.64], R108 ;  /* 0x0000006c06009985 */ /* 0x0003e6000c101b28 */
[----:B------:R-:W-:Y:S02]  /*11930*/  @!P0 LEA.HI.X R9, R198, R12, R231, 0x2, P6 ;  /* 0x0000000cc6098211 */ /* 0x000fe400030f14e7 */
[----:B---3--:R-:W-:-:S03]  /*11940*/  @!P5 LEA R4, P1, R197, R11, 0x2 ;  /* 0x0000000bc504d211 */ /* 0x008fc600078210ff */
        /* <DEDUP_REMOVED lines=17> */
[C---:B---3--:R-:W-:Y:S01]  /*11a60*/  @!P1 LEA R6, P6, R193.reuse, R11, 0x2 ;  /* 0x0000000bc1069211 */ /* 0x048fe200078c10ff */
[----:B------:R3:W-:Y:S03]  /*11a70*/  @!P0 ST.E.64 desc[UR40][R4.64], R128 ;  /* 0x0000008004008985 */ /* 0x0007e6000c101b28 */
[----:B------:R-:W-:-:S03]  /*11a80*/  @!P1 LEA.HI.X R7, R193, R12, R226, 0x2, P6 ;  /* 0x0000000cc1079211 */ /* 0x000fc600030f14e2 */
[CC--:B-1----:R-:W-:Y:S02]  /*11a90*/  @!P3 LEA R8, P6, R191.reuse, R11.reuse, 0x2 ;  /* 0x0000000bbf08b211 */ /* 0x0c2fe400078c10ff */
[----:B------:R1:W-:Y:S02]  /*11aa0*/  @!P1 ST.E.64 desc[UR40][R6.64], R132 ;  /* 0x0000008406009985 */ /* 0x0003e4000c101b28 */
[----:B------:R-:W-:Y:S02]  /*11ab0*/  @!P3 LEA.HI.X R9, R191, R12, R224, 0x2, P6 ;  /* 0x0000000cbf09b211 */ /* 0x000fe400030f14e0 */
[----:B---3--:R-:W-:-:S04]  /*11ac0*/  @!P4 LEA R4, P0, R192, R11, 0x2 ;  /* 0x0000000bc004c211 */ /* 0x008fc800078010ff */
        /* <DEDUP_REMOVED lines=9> */
.L_x_5421:
[----:B------:R-:W-:Y:S05]  /*11b60*/  BSYNC B1 ;  /* 0x0000000000017941 */ /* 0x000fea0003800000 */
.L_x_5420:
[----:B------:R-:W-:Y:S01]  /*11b70*/  VIADD R0, R0, 0x8 ;  /* 0x0000000800007836 */ /* 0x000fe20000000000 */
[----:B------:R0:W0:Y:S04]  /*11b80*/  SHFL.IDX PT, R20, R10, 0x1, 0x1c1f ;  /* 0x003c1f000a147f89 */ /* 0x00002800000e0000 */
[----:B------:R-:W-:Y:S01]  /*11b90*/  ISETP.GE.AND P0, PT, R0, UR8, PT ;  /* 0x0000000800007c0c */ /* 0x000fe2000bf06270 */
[----:B------:R0:W0:-:S12]  /*11ba0*/  SHFL.IDX PT, R24, R3, 0x1, 0x1c1f ;  /* 0x003c1f0003187f89 */ /* 0x00001800000e0000 */
[----:B------:R-:W-:Y:S05]  /*11bb0*/  @P0 BRA `(.L_x_5419) ;  /* 0x0000001800040947 */ /* 0x000fea0003800000 */
[----:B------:R-:W-:Y:S02]  /*11bc0*/  ULDC UR4, c[0x0][0xac8] ;  /* 0x0002b20000047ab9 */ /* 0x000fe40000000800 */
[----:B------:R-:W-:Y:S02]  /*11bd0*/  ISETP.GE.AND P4, PT, R17, UR4, PT ;  /* 0x0000000411007c0c */ /* 0x000fe4000bf86270 */
[----:B------:R-:W-:Y:S02]  /*11be0*/  ISETP.GE.AND P2, PT, R219, UR4, PT ;  /* 0x00000004db007c0c */ /* 0x000fe4000bf46270 */
[----:B------:R-:W-:Y:S02]  /*11bf0*/  ISETP.GE.AND P1, PT, R218, UR4, PT ;  /* 0x00000004da007c0c */ /* 0x000fe4000bf26270 */
[----:B------:R-:W-:-:S07]  /*11c00*/  ISETP.GE.AND P0, PT, R217, UR4, PT ;  /* 0x00000004d9007c0c */ /* 0x000fce000bf06270 */
[-C--:B0---4-:R-:W-:Y:S02]  /*11c10*/  @!P4 LEA R4, P3, R17, R24.reuse, 0x2 ;  /* 0x000000181104c211 */ /* 0x091fe400078610ff */
[----:B------:R-:W-:Y:S02]  /*11c20*/  @!P2 LEA R6, P6, R219, R24, 0x2 ;  /* 0x00000018db06a211 */ /* 0x000fe400078c10ff */
[----:B------:R-:W-:Y:S02]  /*11c30*/  @!P4 LEA.HI.X R5, R17, R20, R165, 0x2, P3 ;  /* 0x000000141105c211 */ /* 0x000fe400018f14a5 */
        /* <DEDUP_REMOVED lines=9> */
[----:B-1----:R-:W-:Y:S01]  /*11cd0*/  @!P0 LEA.HI.X R11, R217, R20, R13, 0x2, P6 ;  /* 0x00000014d90b8211 */ /* 0x002fe200030f140d */
[----:B------:R1:W-:Y:S01]  /*11ce0*/  @!P1 ST.E.64 desc[UR40][R8.64], R34 ;  /* 0x0000002208009985 */ /* 0x0003e2000c101b28 */
[----:B0-----:R-:W-:-:S03]  /*11cf0*/  @!P3 LEA R4, P1, R216, R24, 0x2 ;  /* 0x00000018d804b211 */ /* 0x001fc600078210ff */
[----:B------:R0:W-:Y:S01]  /*11d00*/  @!P0 ST.E.64 desc[UR40][R10.64], R38 ;  /* 0x000000260a008985 */ /* 0x0001e2000c101b28 */
[----:B------:R-:W-:Y:S02]  /*11d10*/  ISETP.GE.AND P0, PT, R213, UR4, PT ;  /* 0x00000004d5007c0c */ /* 0x000fe4000bf06270 */
[C---:B---3--:R-:W-:Y:S02]  /*11d20*/  @!P4 LEA R12, P2, R215.reuse, R24, 0x2 ;  /* 0x00000018d70cc211 */ /* 0x048fe400078410ff */
        /* <DEDUP_REMOVED lines=9> */
[-C--:B----4-:R-:W-:Y:S02]  /*11dc0*/  @!P0 LEA R6, P6, R213, R24.reuse, 0x2 ;  /* 0x00000018d5068211 */ /* 0x090fe400078c10ff */
[----:B------:R-:W-:Y:S01]  /*11dd0*/  ISETP.GE.AND P4, PT, R209, UR4, PT ;  /* 0x00000004d1007c0c */ /* 0x000fe2000bf86270 */
[----:B------:R4:W-:Y:S01]  /*11de0*/  @!P5 ST.E.64 desc[UR40][R14.64], R50 ;  /* 0x000000320e00d985 */ /* 0x0009e2000c101b28 */
[----:B-1----:R-:W-:-:S02]  /*11df0*/  @!P1 LEA R8, P5, R212, R24, 0x2 ;  /* 0x00000018d4089211 */ /* 0x002fc400078a10ff */
        /* <DEDUP_REMOVED lines=8> */
[-C--:B---3--:R-:W-:Y:S01]  /*11e80*/  @!P3 LEA R4, P6, R210, R24.reuse, 0x2 ;  /* 0x00000018d204b211 */ /* 0x088fe200078c10ff */
[----:B------:R3:W-:Y:S01]  /*11e90*/  @!P2 ST.E.64 desc[UR40][R10.64], R62 ;  /* 0x0000003e0a00a985 */ /* 0x0007e2000c101b28 */
[C---:B-----5:R-:W-:Y:S02]  /*11ea0*/  @!P4 LEA R12, P2, R209.reuse, R24, 0x2 ;  /* 0x00000018d10cc211 */ /* 0x060fe400078410ff */
[----:B------:R-:W-:Y:S02]  /*11eb0*/  ISETP.GE.AND P1, PT, R206, UR4, PT ;  /* 0x00000004ce007c0c */ /* 0x000fe4000bf26270 */
[-C--:B------:R-:W-:Y:S02]  /*11ec0*/  @!P3 LEA.HI.X R5, R210, R20.reuse, R156, 0x2, P6 ;  /* 0x00000014d205b211 */ /* 0x080fe400030f149c */
[----:B------:R-:W-:Y:S02]  /*11ed0*/  @!P4 LEA.HI.X R13, R209, R20, R155, 0x2, P2 ;  /* 0x00000014d10dc211 */ /* 0x000fe400010f149b */
[----:B------:R-:W-:Y:S01]  /*11ee0*/  ISETP.GE.AND P2, PT, R205, UR4, PT ;  /* 0x00000004cd007c0c */ /* 0x000fe2000bf46270 */
[----:B------:R-:W-:Y:S01]  /*11ef0*/  @!P3 ST.E.64 desc[UR40][R4.64], R66 ;  /* 0x000000420400b985 */ /* 0x000fe2000c101b28 */
[----:B----4-:R-:W-:-:S03]  /*11f00*/  @!P5 LEA R14, P6, R208, R24, 0x2 ;  /* 0x00000018d00ed211 */ /* 0x010fc600078c10ff */
[----:B------:R4:W-:Y:S01]  /*11f10*/  @!P4 ST.E.64 desc[UR40][R12.64], R70 ;  /* 0x000000460c00c985 */ /* 0x0009e2000c101b28 */
[----:B------:R-:W-:Y:S02]  /*11f20*/  @!P5 LEA.HI.X R15, R208, R20, R154, 0x2, P6 ;  /* 0x00000014d00fd211 */ /* 0x000fe400030f149a */
[CC--:B0-----:R-:W-:Y:S02]  /*11f30*/  @!P0 LEA R6, P4, R207.reuse, R24.reuse, 0x2 ;  /* 0x00000018cf068211 */ /* 0x0c1fe400078810ff */
[----:B-1----:R-:W-:Y:S01]  /*11f40*/  @!P1 LEA R8, P3, R206, R24, 0x2 ;  /* 0x00000018ce089211 */ /* 0x002fe200078610ff */
[----:B------:R0:W-:Y:S01]  /*11f50*/  @!P5 ST.E.64 desc[UR40][R14.64], R74 ;  /* 0x0000004a0e00d985 */ /* 0x0001e2000c101b28 */
[----:B------:R-:W-:Y:S02]  /*11f60*/  @!P0 LEA.HI.X R7, R207, R20, R153, 0x2, P4 ;  /* 0x00000014cf078211 */ /* 0x000fe400020f1499 */
[----:B------:R-:W-:Y:S02]  /*11f70*/  ISETP.GE.AND P4, PT, R203, UR4, PT ;  /* 0x00000004cb007c0c */ /* 0x000fe4000bf86270 */
[----:B------:R-:W-:Y:S01]  /*11f80*/  ISETP.GE.AND P5, PT, R204, UR4, PT ;  /* 0x00000004cc007c0c */ /* 0x000fe2000bfa6270 */
[----:B------:R1:W-:Y:S01]  /*11f90*/  @!P0 ST.E.64 desc[UR40][R6.64], R78 ;  /* 0x0000004e06008985 */ /* 0x0003e2000c101b28 */
        /* <DEDUP_REMOVED lines=18> */
[-C--:B-1----:R-:W-:Y:S02]  /*120c0*/  @!P2 LEA R6, P6, R201, R24.reuse, 0x2 ;  /* 0x00000018c906a211 */ /* 0x082fe400078c10ff */
[----:B------:R-:W-:Y:S01]  /*120d0*/  ISETP.GE.AND P4, PT, R197, UR4, PT ;  /* 0x00000004c5007c0c */ /* 0x000fe2000bf86270 */
[----:B------:R1:W-:Y:S01]  /*120e0*/  @!P3 ST.E.64 desc[UR40][R14.64], R98 ;  /* 0x000000620e00b985 */ /* 0x0003e2000c101b28 */
[----:B---3--:R-:W-:Y:S02]  /*120f0*/  @!P1 LEA R8, P3, R200, R24, 0x2 ;  /* 0x00000018c8089211 */ /* 0x008fe400078610ff */
[----:B------:R-:W-:Y:S02]  /*12100*/  @!P2 LEA.HI.X R7, R201, R20, R234, 0x2, P6 ;  /* 0x00000014c907a211 */ /* 0x000fe400030f14ea */
[----:B----4-:R-:W-:-:S02]  /*12110*/  @!P0 LEA R10, P6, R199, R24, 0x2 ;  /* 0x00000018c70a8211 */ /* 0x010fc400078c10ff */
[-C--:B------:R-:W-:Y:S01]  /*12120*/  @!P1 LEA.HI.X R9, R200, R20.reuse, R233, 0x2, P3 ;  /* 0x00000014c8099211 */ /* 0x080fe200018f14e9 */
[----:B------:R3:W-:Y:S01]  /*12130*/  @!P2 ST.E.64 desc[UR40][R6.64], R102 ;  /* 0x000000660600a985 */ /* 0x0007e2000c101b28 */
[----:B------:R-:W-:Y:S02]  /*12140*/  ISETP.GE.AND P3, PT, R196, UR4, PT ;  /* 0x00000004c4007c0c */ /* 0x000fe4000bf66270 */
[----:B------:R-:W-:Y:S01]  /*12150*/  @!P0 LEA.HI.X R11, R199, R20, R232, 0x2, P6 ;  /* 0x00000014c70b8211 */ /* 0x000fe200030f14e8 */
[----:B------:R4:W-:Y:S01]  /*12160*/  @!P1 ST.E.64 desc[UR40][R8.64], R106 ;  /* 0x0000006a08009985 */ /* 0x0009e2000c101b28 */
[-C--:B0-----:R-:W-:Y:S02]  /*12170*/  @!P5 LEA R4, P1, R198, R24.reuse, 0x2 ;  /* 0x00000018c604d211 */ /* 0x081fe400078210ff */
[----:B-----5:R-:W-:Y:S01]  /*12180*/  @!P4 LEA R12, P2, R197, R24, 0x2 ;  /* 0x00000018c50cc211 */ /* 0x020fe200078410ff */
[----:B------:R-:W-:Y:S01]  /*12190*/  @!P0 ST.E.64 desc[UR40][R10.64], R110 ;  /* 0x0000006e0a008985 */ /* 0x000fe2000c101b28 */
[----:B------:R-:W-:-:S02]  /*121a0*/  ISETP.GE.AND P0, PT, R195, UR4, PT ;  /* 0x00000004c3007c0c */ /* 0x000fc4000bf06270 */
[----:B------:R-:W-:Y:S02]  /*121b0*/  @!P5 LEA.HI.X R5, R198, R20, R231, 0x2, P1 ;  /* 0x00000014c605d211 */ /* 0x000fe400008f14e7 */
[----:B------:R-:W-:Y:S02]  /*121c0*/  ISETP.GE.AND P1, PT, R194, UR4, PT ;  /* 0x00000004c2007c0c */ /* 0x000fe4000bf26270 */
[C---:B-1----:R-:W-:Y:S01]  /*121d0*/  @!P3 LEA R14, P6, R196.reuse, R24, 0x2 ;  /* 0x00000018c40eb211 */ /* 0x042fe200078c10ff */
[----:B------:R0:W-:Y:S01]  /*121e0*/  @!P5 ST.E.64 desc[UR40][R4.64], R114 ;  /* 0x000000720400d985 */ /* 0x0001e2000c101b28 */
[-C--:B------:R-:W-:Y:S02]  /*121f0*/  @!P4 LEA.HI.X R13, R197, R20.reuse, R230, 0x2, P2 ;  /* 0x00000014c50dc211 */ /* 0x080fe400010f14e6 */
[----:B------:R-:W-:Y:S02]  /*12200*/  @!P3 LEA.HI.X R15, R196, R20, R229, 0x2, P6 ;  /* 0x00000014c40fb211 */ /* 0x000fe400030f14e5 */
[----:B------:R-:W-:Y:S01]  /*12210*/  ISETP.GE.AND P2, PT, R191, UR4, PT ;  /* 0x00000004bf007c0c */ /* 0x000fe2000bf46270 */
[----:B------:R1:W-:Y:S01]  /*12220*/  @!P4 ST.E.64 desc[UR40][R12.64], R118 ;  /* 0x000000760c00c985 */ /* 0x0003e2000c101b28 */
[----:B------:R-:W-:-:S02]  /*12230*/  ISETP.GE.AND P4, PT, R193, UR4, PT ;  /* 0x00000004c1007c0c */ /* 0x000fc4000bf86270 */
[C---:B---3--:R-:W-:Y:S01]  /*12240*/  @!P0 LEA R6, P5, R195.reuse, R24, 0x2 ;  /* 0x00000018c3068211 */ /* 0x048fe200078a10ff */
[----:B------:R3:W-:Y:S01]  /*12250*/  @!P3 ST.E.64 desc[UR40][R14.64], R122 ;  /* 0x0000007a0e00b985 */ /* 0x0007e2000c101b28 */
[----:B------:R-:W-:Y:S02]  /*12260*/  ISETP.GE.AND P3, PT, R192, UR4, PT ;  /* 0x00000004c0007c0c */ /* 0x000fe4000bf66270 */
[----:B------:R-:W-:Y:S02]  /*12270*/  @!P0 LEA.HI.X R7, R195, R20, R228, 0x2, P5 ;  /* 0x00000014c3078211 */ /* 0x000fe400028f14e4 */
[----:B------:R-:W-:Y:S02]  /*12280*/  ISETP.GE.AND P5, PT, R190, UR4, PT ;  /* 0x00000004be007c0c */ /* 0x000fe4000bfa6270 */
[-C--:B----4-:R-:W-:Y:S01]  /*12290*/  @!P1 LEA R8, P6, R194, R24.reuse, 0x2 ;  /* 0x00000018c2089211 */ /* 0x090fe200078c10ff */
[----:B------:R4:W-:Y:S02]  /*122a0*/  @!P0 ST.E.64 desc[UR40][R6.64], R126 ;  /* 0x0000007e06008985 */ /* 0x0009e4000c101b28 */
[----:B0-----:R-:W-:-:S02]  /*122b0*/  @!P4 LEA R4, P0, R193, R24, 0x2 ;  /* 0x00000018c104c211 */ /* 0x001fc400078010ff */
[----:B------:R-:W-:Y:S02]  /*122c0*/  @!P1 LEA.HI.X R9, R194, R20, R227, 0x2, P6 ;  /* 0x00000014c2099211 */ /* 0x000fe400030f14e3 */
[----:B------:R-:W-:Y:S02]  /*122d0*/  @!P3 LEA R10, P6, R192, R24, 0x2 ;  /* 0x00000018c00ab211 */ /* 0x000fe400078c10ff */
[----:B------:R-:W-:Y:S01]  /*122e0*/  @!P4 LEA.HI.X R5, R193, R20, R226, 0x2, P0 ;  /* 0x00000014c105c211 */ /* 0x000fe200000f14e2 */
[----:B------:R4:W-:Y:S01]  /*122f0*/  @!P1 ST.E.64 desc[UR40][R8.64], R130 ;  /* 0x0000008208009985 */ /* 0x0009e2000c101b28 */
[-C--:B-1----:R-:W-:Y:S02]  /*12300*/  @!P2 LEA R12, P1, R191, R24.reuse, 0x2 ;  /* 0x00000018bf0ca211 */ /* 0x082fe400078210ff */
[----:B---3--:R-:W-:Y:S01]  /*12310*/  @!P5 LEA R14, P0, R190, R24, 0x2 ;  /* 0x00000018be0ed211 */ /* 0x008fe200078010ff */
        /* <DEDUP_REMOVED lines=13> */
.L_x_5413:
        /* <DEDUP_REMOVED lines=9> */
[----:B------:R-:W-:Y:S01]  /*12480*/  UISETP.NE.U32.AND UP1, UPT, UR10, URZ, UPT ;  /* 0x0000003f0a00728c */ /* 0x000fe2000bf25070 */
[----:B------:R-:W-:Y:S02]  /*12490*/  ULDC UR4, c[0x0][0xa88] ;  /* 0x0002a20000047ab9 */ /* 0x000fe40000000800 */
[----:B------:R-:W4:Y:S01]  /*124a0*/  @P1 LDG.E R9, desc[UR40][R4.64] ;  /* 0x0000002804091981 */ /* 0x000f22000c1e1900 */
[----:B------:R-:W-:Y:S01]  /*124b0*/  UISETP.NE.AND.EX UP1, UPT, UR11, URZ, UPT, UP1 ;  /* 0x0000003f0b00728c */ /* 0x000fe2000bf25310 */
[----:B------:R-:W-:-:S05]  /*124c0*/  IMAD.U32 R0, RZ, RZ, UR4 ;  /* 0x00000004ff007e24 */ /* 0x000fca000f8e00ff */
[----:B------:R-:W-:-:S05]  /*124d0*/  PLOP3.LUT P2, PT, PT, PT, UP1, 0x80, 0x0 ;  /* 0x000000000000781c */ /* 0x000fca0003f4f018 */
[----:B------:R-:W-:Y:S02]  /*124e0*/  @UP1 ULDC.64 UR10, c[0x0][0xc08] ;  /* 0x00030200000a1ab9 */ /* 0x000fe40000000a00 */
[----:B------:R-:W-:-:S06]  /*124f0*/  @UP1 UIMAD.WIDE UR10, UR43, 0x4, UR10 ;  /* 0x000000042b0a18a5 */ /* 0x000fcc000f8e020a */
[----:B------:R-:W-:Y:S02]  /*12500*/  IMAD.U32 R6, RZ, RZ, UR10 ;  /* 0x0000000aff067e24 */ /* 0x000fe4000f8e00ff */
[----:B------:R-:W-:-:S05]  /*12510*/  IMAD.U32 R7, RZ, RZ, UR11 ;  /* 0x0000000bff077e24 */ /* 0x000fca000f8e00ff */
[----:B------:R0:W5:Y:S01]  /*12520*/  @P2 LDG.E R0, desc[UR40][R6.64] ;  /* 0x0000002806002981 */ /* 0x000162000c1e1900 */
[----:B------:R-:W-:Y:S01]  /*12530*/  UISETP.NE.AND UP1, UPT, UR9, URZ, UPT ;  /* 0x0000003f0900728c */ /* 0x000fe2000bf25270 */
[----:B------:R-:W-:Y:S01]  /*12540*/  UMOV UR4, URZ ;  /* 0x0000003f00047c82 */ /* 0x000fe20008000000 */
[----:B------:R-:W1:Y:S09]  /*12550*/  S2R R8, SR_TID.X ;  /* 0x0000000000087919 */ /* 0x000e720000002100 */
[----:B------:R-:W-:Y:S01]  /*12560*/  @!UP1 ULDC UR9, c[0x0][0xad4] ;  /* 0x0002b50000099ab9 */ /* 0x000fe20000000800 */
[----:B-1----:R-:W-:-:S05]  /*12570*/  VIADD R3, R8, 0xffffff80 ;  /* 0xffffff8008037836 */ /* 0x002fca0000000000 */
[----:B------:R-:W-:Y:S02]  /*12580*/  ISETP.GT.AND P0, PT, R3, 0x3f, PT ;  /* 0x0000003f0300780c */ /* 0x000fe40003f04270 */
[----:B----4-:R-:W-:Y:S01]  /*12590*/  @P1 R2UR UR4, R9 ;  /* 0x00000000090412ca */ /* 0x010fe200000e0000 */
[----:B0-----:R-:W-:-:S14]  /*125a0*/  @P2 BRA `(.L_x_5422) ;  /* 0x0000000000102947 */ /* 0x001fdc0003800000 */
[----:B------:R-:W-:Y:S05]  /*125b0*/  @!P1 BRA `(.L_x_5422) ;  /* 0x00000000000c9947 */ /* 0x000fea0003800000 */
[----:B------:R-:W4:Y:S04]  /*125c0*/  LDG.E R3, desc[UR40][R4.64] ;  /* 0x0000002804037981 */ /* 0x000f28000c1e1900 */
[----:B-----5:R-:W4:Y:S02]  /*125d0*/  LDG.E R0, desc[UR40][R4.64+0x4] ;  /* 0x0000042804007981 */ /* 0x020f24000c1e1900 */
[----:B----4-:R-:W-:-:S07]  /*125e0*/  IMAD.IADD R0, R0, 0x1, -R3 ;  /* 0x0000000100007824 */ /* 0x010fce00078e0a03 */
.L_x_5422:
[----:B------:R-:W-:Y:S01]  /*125f0*/  USHF.R.S32.HI UR16, URZ, 0x1f, UR43 ;  /* 0x0000001f3f107899 */ /* 0x000fe2000801142b */
[----:B------:R-:W-:Y:S01]  /*12600*/  BSSY B1, `(.L_x_5423) ;  /* 0x000003a000017945 */ /* 0x000fe20003800000 */
[----:B------:R-:W-:Y:S02]  /*12610*/  USHF.R.S32.HI UR24, URZ, 0x1f, UR4 ;  /* 0x0000001f3f187899 */ /* 0x000fe40008011404 */
[----:B------:R-:W-:Y:S02]  /*12620*/  USEL UR8, UR43, URZ, !UP0 ;  /* 0x0000003f2b087287 */ /* 0x000fe4000c000000 */
[----:B------:R-:W-:Y:S01]  /*12630*/  USEL UR16, UR16, URZ, !UP0 ;  /* 0x0000003f10107287 */ /* 0x000fe2000c000000 */
[----:B------:R-:W-:Y:S11]  /*12640*/  @P0 BRA `(.L_x_5424) ;  /* 0x0000000000d40947 */ /* 0x000ff60003800000 */
[----:B------:R-:W0:Y:S01]  /*12650*/  LDC R9, c[0x0][0xbe8] ;  /* 0x0002fa00ff097b82 */ /* 0x000e220000000800 */
[----:B------:R-:W-:-:S05]  /*12660*/  IMAD.U32 R5, RZ, RZ, UR42 ;  /* 0x0000002aff057e24 */ /* 0x000fca000f8e00ff */
[----:B------:R-:W-:Y:S01]  /*12670*/  IADD3 R6, R5, -0x80, R8 ;  /* 0xffffff8005067810 */ /* 0x000fe20007ffe008 */
[----:B0----5:R-:W-:-:S05]  /*12680*/  IMAD R3, R0, R9, RZ ;  /* 0x0000000900037224 */ /* 0x021fca00078e02ff */
[----:B------:R-:W-:-:S13]  /*12690*/  ISETP.GE.AND P0, PT, R6, R3, PT ;  /* 0x000000030600720c */ /* 0x000fda0003f06270 */
[----:B------:R-:W-:Y:S05]  /*126a0*/  @P0 BRA `(.L_x_5424) ;  /* 0x0000000000bc0947 */ /* 0x000fea0003800000 */
[----:B------:R-:W-:Y:S01]  /*126b0*/  ISETP.NE.AND P0, PT, R9, 0x1, PT ;  /* 0x000000010900780c */ /* 0x000fe20003f05270 */
[----:B------:R-:W-:Y:S01]  /*126c0*/  UISETP.GT.AND UP0, UPT, UR9, 0x1, UPT ;  /* 0x000000010900788c */ /* 0x000fe2000bf04270 */
[----:B------:R-:W-:Y:S01]  /*126d0*/  UMOV UR20, 0x9b8 ;  /* 0x000009b800147882 */ /* 0x000fe20000000000 */
[----:B------:R-:W-:Y:S02]  /*126e0*/  ULOP3.LUT UR17, UR45, 0xff, URZ, 0xc0, !UPT ;  /* 0x000000ff2d117892 */ /* 0x000fe4000f8ec03f */
[----:B------:R-:W-:Y:S02]  /*126f0*/  USEL UR20, UR20, 0x978, UP0 ;  /* 0x0000097814147887 */ /* 0x000fe40008000000 */
[----:B------:R-:W-:-:S06]  /*12700*/  USEL UR17, UR17, URZ, UP0 ;  /* 0x0000003f11117287 */ /* 0x000fcc0008000000 */
[----:B------:R-:W0:Y:S04]  /*12710*/  @P0 LDC R3, c[0x0][0xbec] ;  /* 0x0002fb00ff030b82 */ /* 0x000e280000000800 */
[----:B------:R-:W-:Y:S01]  /*12720*/  ULDC.64 UR14, c[0x0][UR20+0x220] ;  /* 0x00008800140e7abb */ /* 0x000fe20008000a00 */
[----:B------:R-:W-:Y:S01]  /*12730*/  ULDC.64 UR12, c[0x0][UR20+0x218] ;  /* 0x00008600140c7abb */ /* 0x000fe20008000a00 */
[----:B------:R-:W-:Y:S02]  /*12740*/  ULDC.64 UR18, c[0x0][UR20+0x228] ;  /* 0x00008a0014127abb */ /* 0x000fe40008000a00 */
[----:B------:R-:W1:Y:S01]  /*12750*/  @P0 LDC R5, c[0x0][0xbf0] ;  /* 0x0002fc00ff050b82 */ /* 0x000e620000000800 */
[----:B------:R-:W-:Y:S02]  /*12760*/  UIMAD UR15, UR15, UR8, URZ ;  /* 0x000000080f0f72a4 */ /* 0x000fe4000f8e023f */
[----:B------:R-:W-:-:S02]  /*12770*/  UIMAD.WIDE.U32 UR10, UR12, UR44, URZ ;  /* 0x0000002c0c0a72a5 */ /* 0x000fc4000f8e003f */
[----:B------:R-:W-:Y:S02]  /*12780*/  UIMAD UR21, UR13, UR44, URZ ;  /* 0x0000002c0d1572a4 */ /* 0x000fe4000f8e023f */
[----:B------:R-:W-:Y:S02]  /*12790*/  UIMAD.WIDE.U32 UR22, UR18, UR17, URZ ;  /* 0x00000011121672a5 */ /* 0x000fe4000f8e003f */
[----:B------:R-:W-:Y:S02]  /*127a0*/  UIMAD.WIDE.U32 UR12, UR14, UR8, URZ ;  /* 0x000000080e0c72a5 */ /* 0x000fe4000f8e003f */
[----:B------:R-:W-:Y:S02]  /*127b0*/  UIMAD UR17, UR19, UR17, URZ ;  /* 0x00000011131172a4 */ /* 0x000fe4000f8e023f */
[----:B------:R-:W-:Y:S02]  /*127c0*/  UIMAD UR15, UR14, UR16, UR15 ;  /* 0x000000100e0f72a4 */ /* 0x000fe4000f8e020f */
[----:B------:R-:W-:Y:S01]  /*127d0*/  UIADD3 UR10, UP1, UP2, UR12, UR10, UR4 ;  /* 0x0000000a0c0a7290 */ /* 0x000fe2000fa3e004 */
[----:B0-----:R-:W-:Y:S01]  /*127e0*/  @P0 IMAD.HI.U32 R4, R6, R3, RZ ;  /* 0x0000000306040227 */ /* 0x001fe200078e00ff */
[----:B------:R-:W-:-:S02]  /*127f0*/  UIADD3 UR17, UR23, UR17, URZ ;  /* 0x0000001117117290 */ /* 0x000fc4000fffe03f */
[----:B------:R-:W-:Y:S01]  /*12800*/  UIADD3 UR21, UR11, UR21, URZ ;  /* 0x000000150b157290 */ /* 0x000fe2000fffe03f */
[----:B------:R-:W-:Y:S01]  /*12810*/  IMAD.MOV.U32 R3, RZ, RZ, R6 ;  /* 0x000000ffff037224 */ /* 0x000fe200078e0006 */
[----:B------:R-:W-:Y:S02]  /*12820*/  UIADD3 UR12, UR13, UR15, URZ ;  /* 0x0000000f0d0c7290 */ /* 0x000fe4000fffe03f */
[----:B------:R-:W-:Y:S01]  /*12830*/  IMAD.U32 R8, RZ, RZ, UR17 ;  /* 0x00000011ff087e24 */ /* 0x000fe2000f8e00ff */
[----:B-1----:R-:W-:Y:S01]  /*12840*/  @P0 SHF.R.U32.HI R3, RZ, R5, R4 ;  /* 0x00000005ff030219 */ /* 0x002fe20000011604 */
[----:B------:R-:W-:Y:S01]  /*12850*/  IMAD.U32 R4, RZ, RZ, UR22 ;  /* 0x00000016ff047e24 */ /* 0x000fe2000f8e00ff */
[----:B------:R-:W-:Y:S01]  /*12860*/  UIADD3.X UR12, UR12, UR21, UR24, UP1, UP2 ;  /* 0x000000150c0c7290 */ /* 0x000fe20008fe4418 */
[----:B------:R-:W-:Y:S01]  /*12870*/  IMAD.U32 R5, RZ, RZ, UR23 ;  /* 0x00000017ff057e24 */ /* 0x000fe2000f8e00ff */
[--C-:B------:R-:W-:Y:S01]  /*12880*/  SHF.R.S32.HI R5, RZ, 0x1f, R3.reuse ;  /* 0x0000001fff057819 */ /* 0x100fe20000011403 */
[----:B------:R-:W-:Y:S01]  /*12890*/  IMAD.MOV R7, RZ, RZ, -R3 ;  /* 0x000000ffff077224 */ /* 0x000fe200078e0a03 */
[----:B------:R-:W-:Y:S01]  /*128a0*/  IADD3 R4, P0, P1, R3, UR10, R4 ;  /* 0x0000000a03047c10 */ /* 0x000fe2000f91e004 */
[----:B------:R-:W-:-:S02]  /*128b0*/  ULDC.64 UR10, c[0x0][UR20+0x210] ;  /* 0x00008400140a7abb */ /* 0x000fc40008000a00 */
[----:B------:R-:W-:Y:S01]  /*128c0*/  IMAD R7, R9, R7, R6 ;  /* 0x0000000709077224 */ /* 0x000fe200078e0206 */
[----:B------:R-:W-:Y:S01]  /*128d0*/  IADD3.X R5, R5, UR12, R8, P0, P1 ;  /* 0x0000000c05057c10 */ /* 0x000fe200087e2408 */
[----:B------:R-:W-:Y:S01]  /*128e0*/  ULDC.64 UR12, c[0x0][0xba8] ;  /* 0x0002ea00000c7ab9 */ /* 0x000fe20000000a00 */
[----:B------:R-:W-:Y:S01]  /*128f0*/  @!UP0 ULDC UR12, c[0x0][0xb50] ;  /* 0x0002d400000c8ab9 */ /* 0x000fe20000000800 */
[C---:B------:R-:W-:Y:S01]  /*12900*/  IMAD R6, R7.reuse, UR11, RZ ;  /* 0x0000000b07067c24 */ /* 0x040fe2000f8e02ff */
[----:B------:R-:W-:Y:S01]  /*12910*/  SHF.R.S32.HI R3, RZ, 0x1f, R7 ;  /* 0x0000001fff037819 */ /* 0x000fe20000011407 */
        /* <DEDUP_REMOVED lines=8> */
.L_x_5424:
[----:B------:R-:W-:Y:S05]  /*129a0*/  BSYNC B1 ;  /* 0x0000000000017941 */ /* 0x000fea0003800000 */
.L_x_5423:
[----:B------:R-:W-:-:S06]  /*129b0*/  UISETP.GT.AND UP0, UPT, UR9, 0x1, UPT ;  /* 0x000000010900788c */ /* 0x000fcc000bf04270 */
[----:B------:R-:W-:-:S13]  /*129c0*/  PLOP3.LUT P0, PT, PT, PT, UP0, 0x80, 0x0 ;  /* 0x000000000000781c */ /* 0x000fda0003f0f008 */
[----:B------:R-:W-:Y:S05]  /*129d0*/  @P0 BRA `(.L_x_5419) ;  /* 0x00000008007c0947 */ /* 0x000fea0003800000 */
[----:B------:R-:W1:Y:S01]  /*129e0*/  LDC R11, c[0x0][0xbe8] ;  /* 0x0002fa00ff0b7b82 */ /* 0x000e620000000800 */
[----:B------:R-:W-:Y:S01]  /*129f0*/  ULDC UR14, c[0x0][0xac8] ;  /* 0x0002b200000e7ab9 */ /* 0x000fe20000000800 */
[----:B------:R-:W-:Y:S01]  /*12a00*/  ULDC.64 UR12, c[0x0][0xaa0] ;  /* 0x0002a800000c7ab9 */ /* 0x000fe20000000a00 */
[----:B------:R-:W-:Y:S01]  /*12a10*/  ISETP.GE.AND P1, PT, R188, UR14, PT ;  /* 0x0000000ebc007c0c */ /* 0x000fe2000bf26270 */
[----:B------:R-:W-:Y:S01]  /*12a20*/  UIMAD UR9, UR24, UR12, URZ ;  /* 0x0000000c180972a4 */ /* 0x000fe2000f8e023f */
[C---:B------:R-:W-:Y:S01]  /*12a30*/  ISETP.GE.AND P2, PT, R185.reuse, UR14, PT ;  /* 0x0000000eb9007c0c */ /* 0x040fe2000bf46270 */
[----:B------:R-:W-:Y:S01]  /*12a40*/  UIMAD.WIDE.U32 UR10, UR4, UR12, URZ ;  /* 0x0000000c040a72a5 */ /* 0x000fe2000f8e003f */
[----:B------:R-:W-:Y:S01]  /*12a50*/  SEL R4, RZ, 0xffffffff, P1 ;  /* 0xffffffffff047807 */ /* 0x000fe20000800000 */
[----:B------:R-:W-:Y:S01]  /*12a60*/  UIMAD UR9, UR4, UR13, UR9 ;  /* 0x0000000d040972a4 */ /* 0x000fe2000f8e0209 */
[----:B0-----:R-:W-:Y:S01]  /*12a70*/  SEL R3, RZ, 0x1, P2 ;  /* 0x00000001ff037807 */ /* 0x001fe20001000000 */
[C---:B------:R-:W-:Y:S01]  /*12a80*/  VIADD R37, R185.reuse, 0x80 ;  /* 0x00000080b9257836 */ /* 0x040fe20000000000 */
[----:B------:R-:W-:Y:S01]  /*12a90*/  ULDC.64 UR12, c[0x0][0xae8] ;  /* 0x0002ba00000c7ab9 */ /* 0x000fe20000000a00 */
[----:B------:R-:W-:Y:S01]  /*12aa0*/  IMAD.SHL.U32 R4, R4, 0x2, RZ ;  /* 0x0000000204047824 */ /* 0x000fe200078e00ff */
[----:B------:R-:W-:Y:S01]  /*12ab0*/  UIADD3 UR11, UR11, UR9, URZ ;  /* 0x000000090b0b7290 */ /* 0x000fe2000fffe03f */
[----:B------:R-:W-:Y:S01]  /*12ac0*/  VIADD R29, R185, 0xc0 ;  /* 0x000000c0b91d7836 */ /* 0x000fe20000000000 */
[----:B------:R-:W-:Y:S01]  /*12ad0*/  ISETP.GE.AND P1, PT, R37, UR14, PT ;  /* 0x0000000e25007c0c */ /* 0x000fe2000bf26270 */
[----:B------:R-:W-:Y:S01]  /*12ae0*/  VIADD R31, R185, 0x100 ;  /* 0x00000100b91f7836 */ /* 0x000fe20000000000 */
[----:B------:R-:W-:Y:S01]  /*12af0*/  LOP3.LUT R6, R4, 0x2, R3, 0xe2, !PT ;  /* 0x0000000204067812 */ /* 0x000fe200078ee203 */
[----:B------:R-:W-:Y:S01]  /*12b00*/  IMAD R3, R187, 0x20, R220 ;  /* 0x00000020bb037824 */ /* 0x000fe200078e02dc */
[----:B------:R-:W-:Y:S01]  /*12b10*/  UIMAD.WIDE.U32 UR10, UR44, UR12, UR10 ;  /* 0x0000000c2c0a72a5 */ /* 0x000fe2000f8e000a */
[----:B------:R-:W-:Y:S01]  /*12b20*/  VIADD R35, R185, 0x140 ;  /* 0x00000140b9237836 */ /* 0x000fe20000000000 */
[----:B------:R-:W-:Y:S01]  /*12b30*/  BSSY B1, `(.L_x_5425) ;  /* 0x0000065000017945 */ /* 0x000fe20003800000 */
[----:B------:R-:W-:Y:S01]  /*12b40*/  VIADD R8, R3, UR42 ;  /* 0x0000002a03087c36 */ /* 0x000fe20008000000 */
[----:B------:R-:W-:Y:S01]  /*12b50*/  SEL R3, RZ, 0xffffffff, P1 ;  /* 0xffffffffff037807 */ /* 0x000fe20000800000 */
[----:B------:R-:W-:Y:S01]  /*12b60*/  UIMAD UR11, UR44, UR13, UR11 ;  /* 0x0000000d2c0b72a4 */ /* 0x000fe2000f8e020b */
[----:B-1----:R-:W-:Y:S01]  /*12b70*/  ISETP.NE.AND P0, PT, R11, 0x1, PT ;  /* 0x000000010b00780c */ /* 0x002fe20003f05270 */
[----:B------:R-:W-:Y:S01]  /*12b80*/  VIADD R27, R185, 0x180 ;  /* 0x00000180b91b7836 */ /* 0x000fe20000000000 */
[----:B------:R-:W-:Y:S01]  /*12b90*/  ISETP.GE.AND P1, PT, R29, UR14, PT ;  /* 0x0000000e1d007c0c */ /* 0x000fe2000bf26270 */
[----:B------:R-:W-:Y:S01]  /*12ba0*/  ULDC.64 UR12, c[0x0][0xaf0] ;  /* 0x0002bc00000c7ab9 */ /* 0x000fe20000000a00 */
[----:B------:R-:W-:Y:S01]  /*12bb0*/  IMAD.SHL.U32 R9, R3, 0x4, RZ ;  /* 0x0000000403097824 */ /* 0x000fe200078e00ff */
[----:B------:R-:W-:Y:S01]  /*12bc0*/  UIMAD UR16, UR16, UR12, URZ ;  /* 0x0000000c101072a4 */ /* 0x000fe2000f8e023f */
[----:B------:R-:W-:Y:S01]  /*12bd0*/  IMAD.MOV.U32 R3, RZ, RZ, R8 ;  /* 0x000000ffff037224 */ /* 0x000fe200078e0008 */
[----:B------:R-:W-:Y:S01]  /*12be0*/  SHF.R.S32.HI R30, RZ, 0x1f, R31 ;  /* 0x0000001fff1e7819 */ /* 0x000fe2000001141f */
[----:B-----5:R-:W-:Y:S01]  /*12bf0*/  IMAD R25, R0, R11, RZ ;  /* 0x0000000b00197224 */ /* 0x020fe200078e02ff */
[----:B------:R-:W-:Y:S01]  /*12c00*/  UIMAD UR4, UR8, UR13, UR16 ;  /* 0x0000000d080472a4 */ /* 0x000fe2000f8e0210 */
[----:B------:R-:W-:Y:S01]  /*12c10*/  LOP3.LUT R6, R9, 0x4, R6, 0xe2, !PT ;  /* 0x0000000409067812 */ /* 0x000fe200078ee206 */
[----:B------:R-:W-:Y:S01]  /*12c20*/  UIMAD.WIDE.U32 UR8, UR8, UR12, UR10 ;  /* 0x0000000c080872a5 */ /* 0x000fe2000f8e000a */
[----:B------:R-:W-:Y:S01]  /*12c30*/  VIADD R26, R220, UR42 ;  /* 0x0000002adc1a7c36 */ /* 0x000fe20008000000 */
[----:B------:R-:W0:Y:S01]  /*12c40*/  @P0 LDC R5, c[0x0][0xbec] ;  /* 0x0002fb00ff050b82 */ /* 0x000e220000000800 */
[----:B------:R-:W-:Y:S01]  /*12c50*/  VIADD R33, R185, 0x1c0 ;  /* 0x000001c0b9217836 */ /* 0x000fe20000000000 */
[----:B------:R-:W-:Y:S01]  /*12c60*/  UIADD3 UR4, UR9, UR4, URZ ;  /* 0x0000000409047290 */ /* 0x000fe2000fffe03f */
[----:B------:R-:W-:-:S02]  /*12c70*/  SHF.R.S32.HI R32, RZ, 0x1f, R27 ;  /* 0x0000001fff207819 */ /* 0x000fc4000001141b */
[----:B------:R-:W-:Y:S02]  /*12c80*/  SHF.R.S32.HI R34, RZ, 0x1f, R37 ;  /* 0x0000001fff227819 */ /* 0x000fe40000011425 */
[----:B------:R-:W-:Y:S01]  /*12c90*/  SHF.R.S32.HI R28, RZ, 0x1f, R33 ;  /* 0x0000001fff1c7819 */ /* 0x000fe20000011421 */
[----:B------:R-:W1:Y:S01]  /*12ca0*/  @P0 LDC R7, c[0x0][0xbf0] ;  /* 0x0002fc00ff070b82 */ /* 0x000e620000000800 */
[----:B------:R-:W-:Y:S02]  /*12cb0*/  SHF.R.S32.HI R36, RZ, 0x1f, R29 ;  /* 0x0000001fff247819 */ /* 0x000fe4000001141d */
[----:B------:R-:W-:Y:S02]  /*12cc0*/  SHF.R.S32.HI R38, RZ, 0x1f, R35 ;  /* 0x0000001fff267819 */ /* 0x000fe40000011423 */
[----:B------:R-:W-:Y:S01]  /*12cd0*/  SHF.R.S32.HI R39, RZ, 0x1f, R188 ;  /* 0x0000001fff277819 */ /* 0x000fe200000114bc */
[----:B0-----:R-:W-:Y:S01]  /*12ce0*/  @P0 IMAD.HI.U32 R4, R8, R5, RZ ;  /* 0x0000000508040227 */ /* 0x001fe200078e00ff */
[----:B------:R-:W-:-:S02]  /*12cf0*/  SEL R5, RZ, 0xffffffff, P1 ;  /* 0xffffffffff057807 */ /* 0x000fc40000800000 */
[----:B------:R-:W-:-:S04]  /*12d00*/  ISETP.GE.AND P1, PT, R33, UR14, PT ;  /* 0x0000000e21007c0c */ /* 0x000fc8000bf26270 */
[----:B------:R-:W-:Y:S02]  /*12d10*/  SEL R0, RZ, 0x80, P1 ;  /* 0x00000080ff007807 */ /* 0x000fe40000800000 */
[----:B-1----:R-:W-:Y:S01]  /*12d20*/  @P0 SHF.R.U32.HI R3, RZ, R7, R4 ;  /* 0x00000007ff030219 */ /* 0x002fe20000011604 */
[----:B------:R-:W-:Y:S01]  /*12d30*/  IMAD.SHL.U32 R7, R5, 0x8, RZ ;  /* 0x0000000805077824 */ /* 0x000fe200078e00ff */
[----:B------:R-:W-:Y:S01]  /*12d40*/  ISETP.GE.AND P0, PT, R31, UR14, PT ;  /* 0x0000000e1f007c0c */ /* 0x000fe2000bf06270 */
[----:B------:R-:W-:Y:S02]  /*12d50*/  IMAD.U32 R4, RZ, RZ, UR8 ;  /* 0x00000008ff047e24 */ /* 0x000fe4000f8e00ff */
[----:B------:R-:W-:Y:S01]  /*12d60*/  IMAD.U32 R5, RZ, RZ, UR9 ;  /* 0x00000009ff057e24 */ /* 0x000fe2000f8e00ff */
[----:B------:R-:W-:Y:S01]  /*12d70*/  LOP3.LUT R10, R7, 0x8, R6, 0xe2, !PT ;  /* 0x00000008070a7812 */ /* 0x000fe200078ee206 */
[--C-:B------:R-:W-:Y:S01]  /*12d80*/  IMAD.MOV R7, RZ, RZ, -R3.reuse ;  /* 0x000000ffff077224 */ /* 0x100fe200078e0a03 */
[----:B------:R-:W-:Y:S01]  /*12d90*/  SHF.R.S32.HI R6, RZ, 0x1f, R3 ;  /* 0x0000001fff067819 */ /* 0x000fe20000011403 */
[----:B------:R-:W-:Y:S01]  /*12da0*/  ULDC.64 UR8, c[0x0][0xae0] ;  /* 0x0002b80000087ab9 */ /* 0x000fe20000000a00 */
[----:B------:R-:W-:Y:S01]  /*12db0*/  SEL R9, RZ, 0xffffffff, P0 ;  /* 0xffffffffff097807 */ /* 0x000fe20000000000 */
[----:B------:R-:W-:Y:S01]  /*12dc0*/  IMAD.U32 R5, RZ, RZ, UR4 ;  /* 0x00000004ff057e24 */ /* 0x000fe2000f8e00ff */
[----:B------:R-:W-:Y:S01]  /*12dd0*/  ISETP.GE.AND P0, PT, R35, UR14, PT ;  /* 0x0000000e23007c0c */ /* 0x000fe2000bf06270 */
[----:B------:R-:W-:-:S02]  /*12de0*/  IMAD R6, R6, UR8, RZ ;  /* 0x0000000806067c24 */ /* 0x000fc4000f8e02ff */
[----:B------:R-:W-:Y:S01]  /*12df0*/  IMAD R7, R11, R7, R8 ;  /* 0x000000070b077224 */ /* 0x000fe200078e0208 */
[----:B------:R-:W-:Y:S01]  /*12e00*/  SEL R8, RZ, 0xffffffff, P0 ;  /* 0xffffffffff087807 */ /* 0x000fe20000000000 */
[----:B------:R-:W-:Y:S01]  /*12e10*/  IMAD.SHL.U32 R13, R9, 0x10, RZ ;  /* 0x00000010090d7824 */ /* 0x000fe200078e00ff */
[----:B------:R-:W-:Y:S01]  /*12e20*/  ISETP.GE.AND P0, PT, R27, UR14, PT ;  /* 0x0000000e1b007c0c */ /* 0x000fe2000bf06270 */
[C---:B------:R-:W-:Y:S02]  /*12e30*/  IMAD R9, R3.reuse, UR9, R6 ;  /* 0x0000000903097c24 */ /* 0x040fe4000f8e0206 */
[----:B------:R-:W-:Y:S01]  /*12e40*/  IMAD.WIDE.U32 R4, R3, UR8, R4 ;  /* 0x0000000803047c25 */ /* 0x000fe2000f8e0004 */
[----:B------:R-:W-:Y:S01]  /*12e50*/  SHF.R.S32.HI R3, RZ, 0x1f, R7 ;  /* 0x0000001fff037819 */ /* 0x000fe20000011407 */
[----:B------:R-:W-:Y:S01]  /*12e60*/  ULDC.64 UR8, c[0x0][0xad8] ;  /* 0x0002b60000087ab9 */ /* 0x000fe20000000a00 */
[----:B------:R-:W-:Y:S01]  /*12e70*/  LOP3.LUT R10, R13, 0x10, R10, 0xe2, !PT ;  /* 0x000000100d0a7812 */ /* 0x000fe200078ee20a */
[----:B------:R-:W-:-:S02]  /*12e80*/  IMAD.IADD R5, R5, 0x1, R9 ;  /* 0x0000000105057824 */ /* 0x000fc400078e0209 */
[----:B------:R-:W-:Y:S02]  /*12e90*/  IMAD R6, R3, UR8, RZ ;  /* 0x0000000803067c24 */ /* 0x000fe4000f8e02ff */
[----:B------:R-:W-:-:S04]  /*12ea0*/  IMAD.WIDE.U32 R4, R7, UR8, R4 ;  /* 0x0000000807047c25 */ /* 0x000fc8000f8e0004 */
[----:B------:R-:W-:Y:S01]  /*12eb0*/  IMAD R3, R7, UR9, R6 ;  /* 0x0000000907037c24 */ /* 0x000fe2000f8e0206 */
[----:B------:R-:W-:Y:S01]  /*12ec0*/  ULDC.64 UR8, c[0x0][0xa80] ;  /* 0x0002a00000087ab9 */ /* 0x000fe20000000a00 */
[----:B------:R-:W-:Y:S01]  /*12ed0*/  SEL R7, RZ, 0x40, P0 ;  /* 0x00000040ff077807 */ /* 0x000fe20000000000 */
[----:B------:R-:W-:Y:S01]  /*12ee0*/  IMAD.SHL.U32 R9, R8, 0x20, RZ ;  /* 0x0000002008097824 */ /* 0x000fe200078e00ff */
[----:B---3--:R-:W-:Y:S01]  /*12ef0*/  LEA R20, P0, R4, UR8, 0x1 ;  /* 0x0000000804147c11 */ /* 0x008fe2000f8008ff */
[----:B------:R-:W-:-:S03]  /*12f00*/  IMAD.IADD R3, R5, 0x1, R3 ;  /* 0x0000000105037824 */ /* 0x000fc600078e0203 */
[----:B------:R-:W-:Y:S01]  /*12f10*/  LOP3.LUT R10, R9, 0x20, R10, 0xe2, !PT ;  /* 0x00000020090a7812 */ /* 0x000fe200078ee20a */
[----:B------:R0:W1:Y:S01]  /*12f20*/  SHFL.IDX PT, R6, R20, RZ, 0x181f ;  /* 0x00181fff14067589 */ /* 0x00006200000e0000 */
[----:B------:R-:W-:Y:S02]  /*12f30*/  LEA.HI.X R3, R4, UR9, R3, 0x1, P0 ;  /* 0x0000000904037c11 */ /* 0x000fe400080f0c03 */
[----:B------:R-:W-:Y:S02]  /*12f40*/  ISETP.GE.AND P0, PT, R26, R25, PT ;  /* 0x000000191a00720c */ /* 0x000fe40003f06270 */
[----:B------:R-:W-:Y:S02]  /*12f50*/  LOP3.LUT R21, R10, R7, RZ, 0xfc, !PT ;  /* 0x000000070a157212 */ /* 0x000fe400078efcff */
[----:B------:R0:W3:Y:S02]  /*12f60*/  SHFL.IDX PT, R7, R3, RZ, 0x181f ;  /* 0x00181fff03077589 */ /* 0x0000e400000e0000 */
[----:B------:R-:W-:-:S07]  /*12f70*/  LOP3.LUT R24, R21, R0, RZ, 0xfc, !PT ;  /* 0x0000000015187212 */ /* 0x000fce00078efcff */
[----:B0-----:R-:W-:Y:S05]  /*12f80*/  @P0 BRA `(.L_x_5426) ;  /* 0x00000000007c0947 */ /* 0x001fea0003800000 */
[----:B------:R-:W-:Y:S02]  /*12f90*/  ISETP.GE.AND P2, PT, R188, UR14, PT ;  /* 0x0000000ebc007c0c */ /* 0x000fe4000bf46270 */
[----:B------:R-:W-:Y:S02]  /*12fa0*/  ISETP.GE.AND P1, PT, R185, UR14, PT ;  /* 0x0000000eb9007c0c */ /* 0x000fe4000bf26270 */
[----:B------:R-:W-:Y:S02]  /*12fb0*/  ISETP.GE.AND P5, PT, R37, UR14, PT ;  /* 0x0000000e25007c0c */ /* 0x000fe4000bfa6270 */
[----:B------:R-:W-:-:S07]  /*12fc0*/  ISETP.GE.AND P3, PT, R29, UR14, PT ;  /* 0x0000000e1d007c0c */ /* 0x000fce000bf66270 */
[CC--:B-1----:R-:W-:Y:S02]  /*12fd0*/  @!P2 LEA R8, P0, R188.reuse, R6.reuse, 0x1 ;  /* 0x00000006bc08a211 */ /* 0x0c2fe400078008ff */
[----:B---3--:R-:W-:Y:S02]  /*12fe0*/  @!P1 IMAD.WIDE R4, R185, 0x2, R6 ;  /* 0x00000002b9049825 */ /* 0x008fe400078e0206 */
        /* <DEDUP_REMOVED lines=25> */
.L_x_5426:
[----:B------:R-:W-:Y:S05]  /*13180*/  BSYNC B1 ;  /* 0x0000000000017941 */ /* 0x000fea0003800000 */
.L_x_5425:
[----:B------:R-:W-:Y:S01]  /*13190*/  VIADD R0, R26, 0x20 ;  /* 0x000000201a007836 */ /* 0x000fe20000000000 */
[----:B---34-:R4:W0:Y:S04]  /*131a0*/  SHFL.IDX PT, R7, R3, 0x1, 0x181f ;  /* 0x00381f0003077f89 */ /* 0x01882800000e0000 */
[----:B------:R-:W-:Y:S01]  /*131b0*/  ISETP.GE.AND P0, PT, R0, R25, PT ;  /* 0x000000190000720c */ /* 0x000fe20003f06270 */
[----:B-1----:R4:W1:-:S12]  /*131c0*/  SHFL.IDX PT, R6, R20, 0x1, 0x181f ;  /* 0x00381f0014067f89 */ /* 0x00285800000e0000 */
[----:B----4-:R-:W-:Y:S05]  /*131d0*/  @P0 BRA `(.L_x_5419) ;  /* 0x00000000007c0947 */ /* 0x010fea0003800000 */
        /* <DEDUP_REMOVED lines=31> */
.L_x_5419:
[----:B------:R-:W-:Y:S05]  /*133d0*/  BSYNC B0 ;  /* 0x0000000000007941 */ /* 0x000fea0003800000 */
.L_x_5412:
[----:B------:R-:W-:Y:S02]  /*133e0*/  ULDC UR4, c[0x0][0xc3c] ;  /* 0x00030f0000047ab9 */ /* 0x000fe40000000800 */
[----:B------:R-:W-:-:S06]  /*133f0*/  UISETP.GE.AND UP0, UPT, UR6, UR4, UPT ;  /* 0x000000040600728c */ /* 0x000fcc000bf06270 */
[----:B------:R-:W-:-:S13]  /*13400*/  PLOP3.LUT P0, PT, PT, PT, UP0, 0x80, 0x0 ;  /* 0x000000000000781c */ /* 0x000fda0003f0f008 */
[----:B------:R-:W-:Y:S05]  /*13410*/  @!P0 BRA `(.L_x_5427) ;  /* 0xfffffedc00dc8947 */ /* 0x000fea000383ffff */
[----:B------:R-:W-:Y:S05]  /*13420*/  EXIT ;  /* 0x000000000000794d */ /* 0x000fea0003800000 */
.L_x_5313:
        /* <DEDUP_REMOVED lines=18> */
.L_x_5428:
        /* <DEDUP_REMOVED lines=43> */
.L_x_5432:
        /* <DEDUP_REMOVED lines=39> */
.L_x_5430:
        /* <DEDUP_REMOVED lines=12> */
.L_x_5433:
[----:B---34-:R-:W-:Y:S01]  /*13b30*/  IMAD R2, R3, UR5, R10 ;  /* 0x0000000503027c24 */ /* 0x018fe2000f8e020a */
[----:B-1----:R-:W-:Y:S01]  /*13b40*/  ISETP.NE.AND P0, PT, R8, 0x1, PT ;  /* 0x000000010800780c */ /* 0x002fe20003f05270 */
[----:B------:R-:W-:-:S03]  /*13b50*/  VIADD R14, R9, UR4 ;  /* 0x00000004090e7c36 */ /* 0x000fc60008000000 */
[----:B------:R1:W-:Y:S01]  /*13b60*/  STL [R1], R2 ;  /* 0x0000000201007387 */ /* 0x0003e20000100800 */
[----:B------:R-:W-:-:S03]  /*13b70*/  IADD3 R5, -R2, UR6, RZ ;  /* 0x0000000602057c10 */ /* 0x000fc6000fffe1ff */
[----:B------:R1:W-:Y:S05]  /*13b80*/  STL [R1+0xc], R14 ;  /* 0x00000c0e01007387 */ /* 0x0003ea0000100800 */
[----:B------:R-:W-:Y:S05]  /*13b90*/  @!P0 BRA `(.L_x_5434) ;  /* 0x0000000000e08947 */ /* 0x000fea0003800000 */
[----:B0-2---:R-:W-:Y:S02]  /*13ba0*/  IABS R7, R4 ;  /* 0x0000000400077213 */ /* 0x005fe40000000000 */
[----:B------:R-:W-:Y:S02]  /*13bb0*/  IABS R9, R8 ;  /* 0x0000000800097213 */ /* 0x000fe40000000000 */
[----:B------:R-:W0:Y:S08]  /*13bc0*/  I2F.RP R10, R7 ;  /* 0x00000007000a7306 */ /* 0x000e300000209400 */
[----:B------:R-:W2:Y:S08]  /*13bd0*/  I2F.RP R11, R9 ;  /* 0x00000009000b7306 */ /* 0x000eb00000209400 */
[----:B0-----:R-:W1:Y:S08]  /*13be0*/  MUFU.RCP R10, R10 ;  /* 0x0000000a000a7308 */ /* 0x001e700000001000 */
[----:B--2---:R-:W-:Y:S01]  /*13bf0*/  MUFU.RCP R11, R11 ;  /* 0x0000000b000b7308 */ /* 0x004fe20000001000 */
[----:B-1----:R-:W-:Y:S01]  /*13c00*/  VIADD R2, R10, 0xffffffe ;  /* 0x0ffffffe0a027836 */ /* 0x002fe20000000000 */
[----:B------:R-:W-:-:S06]  /*13c10*/  IABS R10, R4 ;  /* 0x00000004000a7213 */ /* 0x000fcc0000000000 */
[----:B------:R0:W1:Y:S02]  /*13c20*/  F2I.FTZ.U32.TRUNC.NTZ R3, R2 ;  /* 0x0000000200037305 */ /* 0x000064000021f000 */
[----:B0-----:R-:W-:Y:S02]  /*13c30*/  IMAD.MOV.U32 R2, RZ, RZ, RZ ;  /* 0x000000ffff027224 */ /* 0x001fe400078e00ff */
[----:B-1----:R-:W-:-:S04]  /*13c40*/  IMAD.MOV R12, RZ, RZ, -R3 ;  /* 0x000000ffff0c7224 */ /* 0x002fc800078e0a03 */
[----:B------:R-:W-:-:S04]  /*13c50*/  IMAD R13, R12, R7, RZ ;  /* 0x000000070c0d7224 */ /* 0x000fc800078e02ff */
[----:B------:R-:W-:Y:S01]  /*13c60*/  IMAD.HI.U32 R3, R3, R13, R2 ;  /* 0x0000000d03037227 */ /* 0x000fe200078e0002 */
[----:B------:R-:W-:-:S03]  /*13c70*/  IABS R2, R5 ;  /* 0x0000000500027213 */ /* 0x000fc60000000000 */
[----:B------:R-:W-:Y:S02]  /*13c80*/  IMAD.MOV R13, RZ, RZ, -R10 ;  /* 0x000000ffff0d7224 */ /* 0x000fe400078e0a0a */
[----:B------:R-:W-:-:S04]  /*13c90*/  IMAD.HI.U32 R10, R3, R2, RZ ;  /* 0x00000002030a7227 */ /* 0x000fc800078e00ff */
[----:B------:R-:W-:Y:S02]  /*13ca0*/  IMAD R2, R10, R13, R2 ;  /* 0x0000000d0a027224 */ /* 0x000fe400078e0202 */
[----:B------:R-:W-:-:S03]  /*13cb0*/  VIADD R3, R11, 0xffffffe ;  /* 0x0ffffffe0b037836 */ /* 0x000fc60000000000 */
[----:B------:R-:W-:-:S03]  /*13cc0*/  ISETP.GT.U32.AND P1, PT, R7, R2, PT ;  /* 0x000000020700720c */ /* 0x000fc60003f24070 */
[----:B------:R-:W0:Y:S10]  /*13cd0*/  F2I.FTZ.U32.TRUNC.NTZ R3, R3 ;  /* 0x0000000300037305 */ /* 0x000e34000021f000 */
[----:B------:R-:W-:-:S02]  /*13ce0*/  @!P1 IMAD.IADD R2, R2, 0x1, -R7 ;  /* 0x0000000102029824 */ /* 0x000fc400078e0a07 */
[----:B------:R-:W-:Y:S01]  /*13cf0*/  @!P1 VIADD R10, R10, 0x1 ;  /* 0x000000010a0a9836 */ /* 0x000fe20000000000 */
[----:B------:R-:W-:Y:S02]  /*13d00*/  ISETP.NE.AND P1, PT, R4, RZ, PT ;  /* 0x000000ff0400720c */ /* 0x000fe40003f25270 */
[----:B------:R-:W-:Y:S01]  /*13d10*/  ISETP.GE.U32.AND P0, PT, R2, R7, PT ;  /* 0x000000070200720c */ /* 0x000fe20003f06070 */
[----:B0-----:R-:W-:-:S04]  /*13d20*/  IMAD.MOV R2, RZ, RZ, -R3 ;  /* 0x000000ffff027224 */ /* 0x001fc800078e0a03 */
[----:B------:R-:W-:Y:S02]  /*13d30*/  IMAD R7, R2, R9, RZ ;  /* 0x0000000902077224 */ /* 0x000fe400078e02ff */
[----:B------:R-:W-:-:S04]  /*13d40*/  IMAD.MOV.U32 R2, RZ, RZ, RZ ;  /* 0x000000ffff027224 */ /* 0x000fc800078e00ff */
        /* <DEDUP_REMOVED lines=29> */
.L_x_5434:
        /* <DEDUP_REMOVED lines=61> */
.L_x_5435:
[----:B01----:R-:W-:-:S05]  /*142f0*/  LOP3.LUT R3, RZ, R2, RZ, 0x33, !PT ;  /* 0x00000002ff037212 */ /* 0x003fca00078e33ff */
[----:B------:R-:W-:-:S05]  /*14300*/  IMAD.IADD R2, R4, 0x1, R3 ;  /* 0x0000000104027824 */ /* 0x000fca00078e0203 */
[----:B------:R1:W-:Y:S01]  /*14310*/  STL [R1+0x4], R2 ;  /* 0x0000040201007387 */ /* 0x0003e20000100800 */
[----:B------:R-:W-:Y:S05]  /*14320*/  BRA `(.L_x_5436) ;  /* 0x0000000000107947 */ /* 0x000fea0003800000 */
.L_x_5431:
[----:B------:R-:W-:Y:S01]  /*14330*/  IMAD.U32 R2, RZ, RZ, UR6 ;  /* 0x00000006ff027e24 */ /* 0x000fe2000f8e00ff */
[----:B------:R0:W-:Y:S04]  /*14340*/  STL [R1+0x4], RZ ;  /* 0x000004ff01007387 */ /* 0x0001e80000100800 */
[----:B------:R0:W-:Y:S04]  /*14350*/  STL [R1+0x8], RZ ;  /* 0x000008ff01007387 */ /* 0x0001e80000100800 */
[----:B------:R0:W-:Y:S02]  /*14360*/  STL [R1], R2 ;  /* 0x0000000201007387 */ /* 0x0001e40000100800 */
.L_x_5436:
        /* <DEDUP_REMOVED lines=10> */
.L_x_5429:
        /* <DEDUP_REMOVED lines=8> */
[----:B------:R-:W2:Y:S01]  /*14490*/  S2UR UR5, SR_CgaCtaId ;  /* 0x00000000000579c3 */ /* 0x000ea20000008800 */
[C---:B---3--:R-:W-:Y:S01]  /*144a0*/  IMAD.SHL.U32 R0, R6.reuse, 0x8, RZ ;  /* 0x0000000806007824 */ /* 0x048fe200078e00ff */
[----:B------:R-:W-:Y:S01]  /*144b0*/  LOP3.LUT R4, R6, 0x7f, RZ, 0xc0, !PT ;  /* 0x0000007f06047812 */ /* 0x000fe200078ec0ff */
[----:B------:R-:W-:Y:S01]  /*144c0*/  UMOV UR4, 0x400 ;  /* 0x0000040000047882 */ /* 0x000fe20000000000 */
[----:B------:R-:W-:Y:S01]  /*144d0*/  BSSY B8, `(.L_x_5437) ;  /* 0x00006a2000087945 */ /* 0x000fe20003800000 */
[----:B------:R-:W-:Y:S01]  /*144e0*/  ULDC UR37, c[0x0][0xc] ;  /* 0x0000030000257ab9 */ /* 0x000fe20000000800 */
[----:B------:R-:W-:Y:S01]  /*144f0*/  LOP3.LUT R3, R0, 0x1f8, RZ, 0xc0, !PT ;  /* 0x000001f800037812 */ /* 0x000fe200078ec0ff */
[----:B01----:R-:W-:Y:S01]  /*14500*/  IMAD.SHL.U32 R2, R4, 0x8, RZ ;  /* 0x0000000804027824 */ /* 0x003fe200078e00ff */
[----:B------:R-:W-:Y:S01]  /*14510*/  ULDC.64 UR38, c[0x0][0x198] ;  /* 0x0000660000267ab9 */ /* 0x000fe20000000a00 */
[----:B------:R-:W-:Y:S01]  /*14520*/  IMAD.MOV.U32 R0, RZ, RZ, 0x1 ;  /* 0x00000001ff007424 */ /* 0x000fe200078e00ff */
[----:B------:R-:W-:Y:S01]  /*14530*/  LOP3.LUT R3, R3, 0x38, R6, 0x78, !PT ;  /* 0x0000003803037812 */ /* 0x000fe200078e7806 */
[----:B------:R-:W-:-:S03]  /*14540*/  IMAD.SHL.U32 R6, R6, 0x10, RZ ;  /* 0x0000001006067824 */ /* 0x000fc600078e00ff */
[----:B------:R-:W-:Y:S02]  /*14550*/  LOP3.LUT R2, R3, 0x200, R2, 0xf8, !PT ;  /* 0x0000020003027812 */ /* 0x000fe400078ef802 */
[----:B------:R-:W-:-:S04]  /*14560*/  SHF.R.U32.HI R3, RZ, 0x3, R4 ;  /* 0x00000003ff037819 */ /* 0x000fc80000011604 */
[----:B------:R-:W-:Y:S01]  /*14570*/  LOP3.LUT R3, R3, 0x70, R6, 0xf8, !PT ;  /* 0x0000007003037812 */ /* 0x000fe200078ef806 */
[----:B--2---:R-:W-:-:S06]  /*14580*/  ULEA UR4, UR5, UR4, 0x18 ;  /* 0x0000000405047291 */ /* 0x004fcc000f8ec03f */
[----:B------:R-:W-:-:S04]  /*14590*/  IMAD.U32 R19, RZ, RZ, UR4 ;  /* 0x00000004ff137e24 */ /* 0x000fc8000f8e00ff */
[----:B------:R-:W-:-:S05]  /*145a0*/  IMAD R2, R2, 0x2, R19 ;  /* 0x0000000202027824 */ /* 0x000fca00078e0213 */
[----:B------:R0:W-:Y:S04]  /*145b0*/  STL [R1+0x54], R2 ;  /* 0x0000540201007387 */ /* 0x0001e80000100800 */
[----:B------:R0:W-:Y:S04]  /*145c0*/  STL [R1+0x48], RZ ;  /* 0x000048ff01007387 */ /* 0x0001e80000100800 */
[----:B------:R0:W-:Y:S04]  /*145d0*/  STL [R1+0x14], R0 ;  /* 0x0000140001007387 */ /* 0x0001e80000100800 */
[----:B------:R0:W-:Y:S02]  /*145e0*/  STL [R1+0x10], RZ ;  /* 0x000010ff01007387 */ /* 0x0001e40000100800 */
.L_x_5565:
[----:B--2---:R-:W2:Y:S01]  /*145f0*/  LDL R9, [R1+0xc] ;  /* 0x00000c0001097983 */ /* 0x004ea20000100800 */
[----:B------:R-:W-:Y:S05]  /*14600*/  YIELD ;  /* 0x0000000000007946 */ /* 0x000fea0003800000 */
[----:B------:R-:W-:Y:S01]  /*14610*/  ULDC.64 UR4, c[0x0][0xa28] ;  /* 0x00028a0000047ab9 */ /* 0x000fe20000000a00 */
[----:B0-----:R-:W-:Y:S01]  /*14620*/  IMAD.MOV.U32 R0, RZ, RZ, RZ ;  /* 0x000000ffff007224 */ /* 0x001fe200078e00ff */
[----:B------:R-:W-:Y:S01]  /*14630*/  ISETP.NE.U32.AND P0, PT, RZ, UR4, PT ;  /* 0x00000004ff007c0c */ /* 0x000fe2000bf05070 */
[----:B-1----:R-:W0:Y:S01]  /*14640*/  LDC.64 R4, c[0x0][0xa00] ;  /* 0x00028000ff047b82 */ /* 0x002e220000000a00 */
[----:B------:R-:W-:Y:S01]  /*14650*/  IMAD.MOV.U32 R10, RZ, RZ, RZ ;  /* 0x000000ffff0a7224 */ /* 0x000fe200078e00ff */
[----:B------:R-:W-:Y:S01]  /*14660*/  ULDC.64 UR6, c[0x0][0xa08] ;  /* 0x0002820000067ab9 */ /* 0x000fe20000000a00 */
[----:B------:R-:W-:Y:S01]  /*14670*/  ISETP.NE.AND.EX P0, PT, RZ, UR5, PT, P0 ;  /* 0x00000005ff007c0c */ /* 0x000fe2000bf05300 */
[----:B------:R-:W-:-:S12]  /*14680*/  ULDC.64 UR4, c[0x0][0xa18] ;  /* 0x0002860000047ab9 */ /* 0x000fd80000000a00 */
        /* <DEDUP_REMOVED lines=37> */
.L_x_5438:
        /* <DEDUP_REMOVED lines=12> */
[----:B------:R-:W3:Y:S02]  /*149a0*/  LDC.64 R2, c[0x0][0xa20] ;  /* 0x00028800ff027b82 */ /* 0x000ee40000000a00 */
[----:B---3--:R-:W-:-:S05]  /*149b0*/  IMAD.WIDE R2, R9, 0x4, R2 ;  /* 0x0000000409027825 */ /* 0x008fca00078e0202 */
[----:B------:R3:W5:Y:S01]  /*149c0*/  LDG.E R7, desc[UR40][R2.64] ;  /* 0x0000002802077981 */ /* 0x000762000c1e1900 */
[----:B------:R-:W-:Y:S05]  /*149d0*/  BRA `(.L_x_5440) ;  /* 0x0000000000107947 */ /* 0x000fea0003800000 */
.L_x_5439:
[----:B------:R-:W-:Y:S05]  /*149e0*/  @!P1 BRA `(.L_x_5440) ;  /* 0x00000000000c9947 */ /* 0x000fea0003800000 */
[----:B------:R-:W3:Y:S04]  /*149f0*/  LDG.E R7, desc[UR40][R2.64] ;  /* 0x0000002802077981 */ /* 0x000ee8000c1e1900 */
[----:B------:R-:W3:Y:S02]  /*14a00*/  LDG.E R2, desc[UR40][R2.64+0x4] ;  /* 0x0000042802027981 */ /* 0x000ee4000c1e1900 */
[----:B---3--:R-:W-:-:S07]  /*14a10*/  IMAD.IADD R7, R2, 0x1, -R7 ;  /* 0x0000000102077824 */ /* 0x008fce00078e0a07 */
.L_x_5440:
        /* <DEDUP_REMOVED lines=12> */
[----:B------:R-:W-:-:S05]  /*14ae0*/  VIADD R4, R0, 0x3f ;  /* 0x0000003f00047836 */ /* 0x000fca0000000000 */
[----:B------:R-:W-:-:S04]  /*14af0*/  SHF.R.S32.HI R2, RZ, 0x1f, R4 ;  /* 0x0000001fff027819 */ /* 0x000fc80000011404 */
[----:B------:R-:W-:Y:S02]  /*14b00*/  LEA.HI R4, R2, R4, RZ, 0x6 ;  /* 0x0000000402047211 */ /* 0x000fe400078f30ff */
[----:B------:R-:W-:Y:S02]  /*14b10*/  IADD3 R2, R0, 0x1, -R10 ;  /* 0x0000000100027810 */ /* 0x000fe40007ffe80a */
[----:B------:R-:W-:-:S03]  /*14b20*/  SHF.R.S32.HI R9, RZ, 0x6, R4 ;  /* 0x00000006ff097819 */ /* 0x000fc60000011404 */
[----:B------:R-:W-:Y:S02]  /*14b30*/  IMAD.IADD R7, R2, 0x1, R7 ;  /* 0x0000000102077824 */ /* 0x000fe400078e0207 */
[----:B------:R-:W3:Y:S01]  /*14b40*/  LDC.64 R2, c[0x0][0x9e0] ;  /* 0x00027800ff027b82 */ /* 0x000ee20000000a00 */
[----:B------:R2:W-:Y:S01]  /*14b50*/  STL [R1+0x58], R9 ;  /* 0x0000580901007387 */ /* 0x0005e20000100800 */
        /* <DEDUP_REMOVED lines=14> */
.L_x_5443:
[----:B------:R-:W-:-:S13]  /*14c40*/  ISETP.NE.AND P0, PT, R3, 0x1, PT ;  /* 0x000000010300780c */ /* 0x000fda0003f05270 */
[----:B------:R-:W2:Y:S02]  /*14c50*/  @P0 LDC.64 R4, c[0x0][0x9e8] ;  /* 0x00027a00ff040b82 */ /* 0x000ea40000000a00 */
[----:B--2---:R-:W-:-:S05]  /*14c60*/  @P0 IMAD.HI.U32 R4, R8, R4, RZ ;  /* 0x0000000408040227 */ /* 0x004fca00078e00ff */
[----:B------:R-:W-:-:S07]  /*14c70*/  @P0 SHF.R.U32.HI R8, RZ, R5, R4 ;  /* 0x00000005ff080219 */ /* 0x000fce0000011604 */
.L_x_5444:
[----:B------:R-:W-:Y:S05]  /*14c80*/  BSYNC B0 ;  /* 0x0000000000007941 */ /* 0x000fea0003800000 */
.L_x_5442:
[----:B------:R-:W-:-:S05]  /*14c90*/  IMAD R8, R8, R3, R3 ;  /* 0x0000000308087224 */ /* 0x000fca00078e0203 */
[----:B------:R-:W-:-:S07]  /*14ca0*/  VIMNMX R2, R2, R8, PT ;  /* 0x0000000802027248 */ /* 0x000fce0003fe0100 */
.L_x_5441:
[----:B------:R-:W2:Y:S01]  /*14cb0*/  @P1 LDC R4, c[0x0][0x44c] ;  /* 0x00011300ff041b82 */ /* 0x000ea20000000800 */
[----:B------:R-:W-:Y:S01]  /*14cc0*/  IMAD.MOV.U32 R5, RZ, RZ, R11 ;  /* 0x000000ffff057224 */ /* 0x000fe200078e000b */
[----:B------:R-:W-:Y:S01]  /*14cd0*/  ULDC UR4, c[0x0][0x9dc] ;  /* 0x0002770000047ab9 */ /* 0x000fe20000000800 */
[----:B------:R-:W-:-:S05]  /*14ce0*/  VIADD R2, R2, 0x3f ;  /* 0x0000003f02027836 */ /* 0x000fca0000000000 */
[----:B------:R-:W3:Y:S01]  /*14cf0*/  @P1 LDC R7, c[0x0][0x450] ;  /* 0x00011400ff071b82 */ /* 0x000ee20000000800 */
[----:B--2---:R-:W-:-:S05]  /*14d00*/  @P1 IMAD.HI.U32 R4, R11, R4, RZ ;  /* 0x000000040b041227 */ /* 0x004fca00078e00ff */
[----:B---3--:R-:W-:-:S04]  /*14d10*/  @P1 SHF.R.U32.HI R5, RZ, R7, R4 ;  /* 0x00000007ff051219 */ /* 0x008fc80000011604 */
[----:B------:R-:W-:Y:S02]  /*14d20*/  IADD3 R7, R5, R0, -R10 ;  /* 0x0000000005077210 */ /* 0x000fe40007ffe80a */
[----:B------:R-:W-:-:S04]  /*14d30*/  SHF.R.S32.HI R0, RZ, 0x1f, R2 ;  /* 0x0000001fff007819 */ /* 0x000fc80000011402 */
[----:B------:R-:W-:Y:S01]  /*14d40*/  LEA.HI R0, R0, R2, RZ, 0x6 ;  /* 0x0000000200007211 */ /* 0x000fe200078f30ff */
[----:B------:R-:W-:-:S03]  /*14d50*/  VIADD R2, R7, -UR4 ;  /* 0x8000000407027c36 */ /* 0x000fc60008000000 */
[----:B------:R-:W-:-:S04]  /*14d60*/  SHF.R.S32.HI R4, RZ, 0x6, R0 ;  /* 0x00000006ff047819 */ /* 0x000fc80000011400 */
        /* <DEDUP_REMOVED lines=13> */
.L_x_5447:
[----:B------:R-:W-:-:S13]  /*14e40*/  ISETP.NE.AND P0, PT, R3, 0x1, PT ;  /* 0x000000010300780c */ /* 0x000fda0003f05270 */
[----:B--2---:R-:W2:Y:S02]  /*14e50*/  @P0 LDC.64 R4, c[0x0][0x9e8] ;  /* 0x00027a00ff040b82 */ /* 0x004ea40000000a00 */
[----:B--2---:R-:W-:-:S05]  /*14e60*/  @P0 IMAD.HI.U32 R4, R7, R4, RZ ;  /* 0x0000000407040227 */ /* 0x004fca00078e00ff */
[----:B------:R-:W-:-:S07]  /*14e70*/  @P0 SHF.R.U32.HI R7, RZ, R5, R4 ;  /* 0x00000005ff070219 */ /* 0x000fce0000011604 */
.L_x_5448:
[----:B------:R-:W-:Y:S05]  /*14e80*/  BSYNC B0 ;  /* 0x0000000000007941 */ /* 0x000fea0003800000 */
.L_x_5446:
[----:B------:R-:W-:-:S05]  /*14e90*/  IMAD R3, R7, R3, RZ ;  /* 0x0000000307037224 */ /* 0x000fca00078e02ff */
[----:B------:R-:W-:-:S07]  /*14ea0*/  VIMNMX R2, R2, R3, !PT ;  /* 0x0000000302027248 */ /* 0x000fce0007fe0100 */
.L_x_5445:
[----:B------:R-:W-:Y:S01]  /*14eb0*/  SHF.R.S32.HI R3, RZ, 0x1f, R2 ;  /* 0x0000001fff037819 */ /* 0x000fe20000011402 */
[----:B------:R-:W-:Y:S01]  /*14ec0*/  IMAD.MOV.U32 R5, RZ, RZ, RZ ;  /* 0x000000ffff057224 */ /* 0x000fe200078e00ff */
[----:B--2---:R-:W-:Y:S01]  /*14ed0*/  SHF.R.U32.HI R4, RZ, 0x10, R6 ;  /* 0x00000010ff047819 */ /* 0x004fe20000011606 */
[----:B------:R-:W-:Y:S01]  /*14ee0*/  BSSY B0, `(.L_x_5449) ;  /* 0x0000029000007945 */ /* 0x000fe20003800000 */
[----:B------:R-:W-:Y:S01]  /*14ef0*/  LEA.HI R3, R3, R2, RZ, 0x6 ;  /* 0x0000000203037211 */ /* 0x000fe200078f30ff */
[----:B01----:R-:W-:Y:S01]  /*14f00*/  IMAD.MOV.U32 R10, RZ, RZ, R5 ;  /* 0x000000ffff0a7224 */ /* 0x003fe200078e0005 */
[----:B------:R-:W-:Y:S02]  /*14f10*/  ISETP.NE.AND P0, PT, R4, RZ, PT ;  /* 0x000000ff0400720c */ /* 0x000fe40003f05270 */
[----:B------:R-:W-:Y:S02]  /*14f20*/  SHF.R.S32.HI R3, RZ, 0x6, R3 ;  /* 0x00000006ff037819 */ /* 0x000fe40000011403 */
[----:B------:R-:W-:-:S02]  /*14f30*/  LOP3.LUT R8, R6, 0xff, RZ, 0xc0, !PT ;  /* 0x000000ff06087812 */ /* 0x000fc400078ec0ff */
        /* <DEDUP_REMOVED lines=35> */
.L_x_5450:
[----:B------:R-:W-:Y:S05]  /*15170*/  BSYNC B0 ;  /* 0x0000000000007941 */ /* 0x000fea0003800000 */
.L_x_5449:
        /* <DEDUP_REMOVED lines=15> */
[----:B------:R-:W0:Y:S02]  /*15270*/  FLO.U32 R0, UR4 ;  /* 0x0000000400007d00 */ /* 0x000e2400080e0000 */
        /* <DEDUP_REMOVED lines=10> */
.L_x_5452:
        /* <DEDUP_REMOVED lines=20> */
.L_x_5455:
[----:B------:R-:W-:Y:S05]  /*15460*/  BSYNC B6 ;  /* 0x0000000000067941 */ /* 0x000fea0003800000 */
.L_x_5454:
        /* <DEDUP_REMOVED lines=20> */
.L_x_5458:
        /* <DEDUP_REMOVED lines=15> */
.L_x_5457:
[----:B------:R-:W-:Y:S05]  /*156a0*/  BSYNC B6 ;  /* 0x0000000000067941 */ /* 0x000fea0003800000 */
.L_x_5456:
[----:B------:R-:W3:Y:S01]  /*156b0*/  LDL R0, [R1+0xc] ;  /* 0x00000c0001007983 */ /* 0x000ee20000100800 */
[----:B------:R-:W-:Y:S02]  /*156c0*/  ULDC.64 UR4, c[0x0][0x9f8] ;  /* 0x00027e0000047ab9 */ /* 0x000fe40000000a00 */
[----:B------:R-:W-:Y:S01]  /*156d0*/  ISETP.NE.U32.AND P0, PT, RZ, UR4, PT ;  /* 0x00000004ff007c0c */ /* 0x000fe2000bf05070 */
[----:B------:R-:W4:Y:S03]  /*156e0*/  LDL R16, [R1+0x30] ;  /* 0x0000300001107983 */ /* 0x000f260000100800 */
        /* <DEDUP_REMOVED lines=20> */
.L_x_5582:
        /* <DEDUP_REMOVED lines=9> */
.L_x_5585:
        /* <DEDUP_REMOVED lines=9> */
[----:B-1----:R-:W1:Y:S02]  /*15950*/  @P0 LDC.64 R4, c[0x0][0x440] ;  /* 0x00011000ff040b82 */ /* 0x002e640000000a00 */
        /* <DEDUP_REMOVED lines=14> */
.L_x_5462:
[----:B------:R-:W4:Y:S04]  /*15a40*/  LDL R0, [R1+0x10] ;  /* 0x0000100001007983 */ /* 0x000f280000100800 */
[----:B---3--:R-:W3:Y:S01]  /*15a50*/  LDL R2, [R1+0x14] ;  /* 0x0000140001027983 */ /* 0x008ee20000100800 */
[----:B----4-:R-:W-:Y:S01]  /*15a60*/  IMAD R0, R0, 0x8, R19 ;  /* 0x0000000800007824 */ /* 0x010fe200078e0213 */
[----:B---3--:R-:W-:-:S04]  /*15a70*/  SHF.L.U32 R2, R2, 0x1f, RZ ;  /* 0x0000001f02027819 */ /* 0x008fc800000006ff */
[----:B------:R-:W3:Y:S02]  /*15a80*/  SYNCS.PHASECHK.TRANS64.TRYWAIT P0, [R0+URZ+0x28c40], R2 ;  /* 0x028c4002000075a7 */ /* 0x000ee4000800017f */
[----:B---3--:R-:W-:Y:S05]  /*15a90*/  @!P0 BRA `(.L_x_5463) ;  /* 0x0000005c00548947 */ /* 0x008fea0003800000 */
.L_x_5586:
        /* <DEDUP_REMOVED lines=11> */
.L_x_5464:
[----:B------:R-:W4:Y:S04]  /*15b50*/  LDL R3, [R1+0x10] ;  /* 0x0000100001037983 */ /* 0x000f280000100800 */
[----:B-1----:R-:W2:Y:S04]  /*15b60*/  LDL R4, [R1+0x20] ;  /* 0x0000200001047983 */ /* 0x002ea80000100800 */
        /* <DEDUP_REMOVED lines=21> */
.L_x_5460:
[----:B------:R-:W3:Y:S01]  /*15cc0*/  LDL.LU R3, [R1+0x3c] ;  /* 0x00003c0001037983 */ /* 0x000ee20000300800 */
[----:B------:R-:W-:Y:S05]  /*15cd0*/  WARPSYNC.ALL ;  /* 0x0000000000007948 */ /* 0x000fea0003800000 */
[----:B------:R-:W-:Y:S01]  /*15ce0*/  ULDC.64 UR4, c[0x0][0x298] ;  /* 0x0000a60000047ab9 */ /* 0x000fe20000000a00 */
[----:B------:R-:W-:Y:S01]  /*15cf0*/  BSSY B6, `(.L_x_5465) ;  /* 0x000001c000067945 */ /* 0x000fe20003800000 */
[----:B------:R-:W-:Y:S01]  /*15d00*/  BAR.SYNC.DEFER_BLOCKING 0x8, 0x100 ;  /* 0x0204000000007b1d */ /* 0x000fe20000010000 */
[----:B---3--:R-:W-:Y:S01]  /*15d10*/  SHF.R.S32.HI R0, RZ, 0x1f, R3 ;  /* 0x0000001fff007819 */ /* 0x008fe20000011403 */
[----:B-1----:R-:W-:-:S04]  /*15d20*/  IMAD.WIDE.U32 R4, R3, UR4, RZ ;  /* 0x0000000403047c25 */ /* 0x002fc8000f8e00ff */
        /* <DEDUP_REMOVED lines=24> */
.L_x_5466:
[----:B------:R-:W-:Y:S05]  /*15eb0*/  BSYNC B6 ;  /* 0x0000000000067941 */ /* 0x000fea0003800000 */
.L_x_5465:
[----:B-1----:R-:W3:Y:S01]  /*15ec0*/  LDL.LU R0, [R1+0x3c] ;  /* 0x00003c0001007983 */ /* 0x002ee20000300800 */
[----:B------:R-:W-:Y:S01]  /*15ed0*/  ULDC.64 UR6, c[0x0][0xa00] ;  /* 0x0002800000067ab9 */ /* 0x000fe20000000a00 */
[----:B------:R-:W-:Y:S01]  /*15ee0*/  ULDC.64 UR4, c[0x0][0x2d8] ;  /* 0x0000b60000047ab9 */ /* 0x000fe20000000a00 */
[----:B0-----:R-:W0:Y:S01]  /*15ef0*/  LDC R7, c[0x0][0x448] ;  /* 0x00011200ff077b82 */ /* 0x001e220000000800 */
[----:B------:R-:W3:Y:S04]  /*15f00*/  LDL.LU.64 R2, [R1+0x40] ;  /* 0x0000400001027983 */ /* 0x000ee80000300a00 */
[----:B------:R-:W4:Y:S04]  /*15f10*/  LDL R5, [R1+0xc] ;  /* 0x00000c0001057983 */ /* 0x000f280000100800 */
[----:B------:R-:W2:Y:S01]  /*15f20*/  LDL R12, [R1+0x24] ;  /* 0x00002400010c7983 */ /* 0x000ea20000100800 */
[----:B------:R-:W-:Y:S01]  /*15f30*/  ISETP.NE.U32.AND P0, PT, RZ, UR6, PT ;  /* 0x00000006ff007c0c */ /* 0x000fe2000bf05070 */
[----:B------:R-:W-:-:S03]  /*15f40*/  ULDC UR6, c[0x0][0x2b8] ;  /* 0x0000ae0000067ab9 */ /* 0x000fc60000000800 */
[----:B------:R-:W-:Y:S01]  /*15f50*/  ISETP.NE.AND.EX P0, PT, RZ, UR7, PT, P0 ;  /* 0x00000007ff007c0c */ /* 0x000fe2000bf05300 */
[----:B------:R-:W1:Y:S02]  /*15f60*/  S2R R8, SR_TID.X ;  /* 0x0000000000087919 */ /* 0x000e640000002100 */
[----:B-1----:R-:W-:Y:S02]  /*15f70*/  IMAD.SHL.U32 R8, R8, 0x10, RZ ;  /* 0x0000001008087824 */ /* 0x002fe400078e00ff */
[----:B---3--:R-:W-:Y:S01]  /*15f80*/  IMAD.MOV.U32 R3, RZ, RZ, R0 ;  /* 0x000000ffff037224 */ /* 0x008fe200078e0000 */
[----:B----4-:R-:W-:-:S04]  /*15f90*/  SHF.R.S32.HI R0, RZ, 0x1f, R5 ;  /* 0x0000001fff007819 */ /* 0x010fc80000011405 */
[----:B------:R-:W-:Y:S02]  /*15fa0*/  SEL R4, R0, RZ, !P0 ;  /* 0x000000ff00047207 */ /* 0x000fe40004000000 */
[----:B------:R-:W-:Y:S02]  /*15fb0*/  SEL R0, R5, RZ, !P0 ;  /* 0x000000ff05007207 */ /* 0x000fe40004000000 */
[----:B------:R-:W1:Y:S01]  /*15fc0*/  S2R R5, SR_TID.X ;  /* 0x0000000000057919 */ /* 0x000e620000002100 */
[----:B------:R-:W-:-:S04]  /*15fd0*/  IMAD.WIDE.U32 R2, R17, UR4, R2 ;  /* 0x0000000411027c25 */ /* 0x000fc8000f8e0002 */
[----:B------:R-:W-:Y:S01]  /*15fe0*/  IMAD R3, R17, UR5, R3 ;  /* 0x0000000511037c24 */ /* 0x000fe2000f8e0203 */
[----:B------:R-:W-:Y:S02]  /*15ff0*/  ULDC.64 UR4, c[0x0][0x2e0] ;  /* 0x0000b80000047ab9 */ /* 0x000fe40000000a00 */
[----:B------:R-:W-:Y:S02]  /*16000*/  IMAD R4, R4, UR4, RZ ;  /* 0x0000000404047c24 */ /* 0x000fe4000f8e02ff */
[----:B------:R-:W-:-:S04]  /*16010*/  IMAD.WIDE.U32 R2, R0, UR4, R2 ;  /* 0x0000000400027c25 */ /* 0x000fc8000f8e0002 */
[----:B------:R-:W-:Y:S01]  /*16020*/  IMAD R0, R0, UR5, R4 ;  /* 0x0000000500007c24 */ /* 0x000fe2000f8e0204 */
[----:B0-----:R-:W-:Y:S01]  /*16030*/  ISETP.NE.AND P0, PT, R7, 0x1, PT ;  /* 0x000000010700780c */ /* 0x001fe20003f05270 */
[----:B------:R-:W0:Y:S01]  /*16040*/  S2R R9, SR_TID.X ;  /* 0x0000000000097919 */ /* 0x000e220000002100 */
[----:B------:R-:W-:-:S11]  /*16050*/  ULDC.64 UR4, c[0x0][0x2d0] ;  /* 0x0000b40000047ab9 */ /* 0x000fd60000000a00 */
[----:B------:R-:W3:Y:S01]  /*16060*/  @P0 LDC R6, c[0x0][0x450] ;  /* 0x00011400ff060b82 */ /* 0x000ee20000000800 */
[----:B-1----:R-:W-:-:S04]  /*16070*/  LOP3.LUT R5, R5, 0x7f, RZ, 0xc0, !PT ;  /* 0x0000007f05057812 */ /* 0x002fc800078ec0ff */
[----:B------:R-:W-:-:S04]  /*16080*/  SHF.R.U32.HI R5, RZ, 0x3, R5 ;  /* 0x00000003ff057819 */ /* 0x000fc80000011605 */
[----:B------:R-:W-:Y:S02]  /*16090*/  LOP3.LUT R8, R5, 0x70, R8, 0xf8, !PT ;  /* 0x0000007005087812 */ /* 0x000fe400078ef808 */
[----:B------:R-:W1:Y:S03]  /*160a0*/  @P0 LDC R5, c[0x0][0x44c] ;  /* 0x00011300ff050b82 */ /* 0x000e660000000800 */
[----:B--2---:R-:W-:Y:S02]  /*160b0*/  IMAD.IADD R4, R8, 0x1, R12 ;  /* 0x0000000108047824 */ /* 0x004fe400078e020c */
[----:B------:R2:W5:Y:S01]  /*160c0*/  LDL R8, [R1+0x54] ;  /* 0x0000540001087983 */ /* 0x0005620000100800 */
[----:B------:R-:W-:Y:S02]  /*160d0*/  IMAD.IADD R3, R3, 0x1, R0 ;  /* 0x0000000103037824 */ /* 0x000fe400078e0200 */
[----:B------:R-:W-:Y:S01]  /*160e0*/  IMAD.MOV.U32 R0, RZ, RZ, R4 ;  /* 0x000000ffff007224 */ /* 0x000fe200078e0004 */
[----:B------:R-:W4:Y:S01]  /*160f0*/  S2R R10, SR_TID.X ;  /* 0x00000000000a7919 */ /* 0x000f220000002100 */
[----:B-1----:R-:W-:-:S05]  /*16100*/  @P0 IMAD.HI.U32 R5, R4, R5, RZ ;  /* 0x0000000504050227 */ /* 0x002fca00078e00ff */
        /* <DEDUP_REMOVED lines=10> */
[----:B0-----:R-:W-:-:S04]  /*161b0*/  IMAD.SHL.U32 R9, R9, 0x8, RZ ;  /* 0x0000000809097824 */ /* 0x001fc800078e00ff */
[----:B------:R-:W-:Y:S02]  /*161c0*/  IMAD R0, R0, UR4, RZ ;  /* 0x0000000400007c24 */ /* 0x000fe4000f8e02ff */
[----:B------:R-:W-:-:S04]  /*161d0*/  IMAD.WIDE.U32 R2, R4, UR4, R2 ;  /* 0x0000000404027c25 */ /* 0x000fc8000f8e0002 */
[----:B------:R-:W-:Y:S01]  /*161e0*/  IMAD R0, R4, UR5, R0 ;  /* 0x0000000504007c24 */ /* 0x000fe2000f8e0200 */
[----:B------:R-:W-:Y:S01]  /*161f0*/  ULDC.64 UR4, c[0x0][0x280] ;  /* 0x0000a00000047ab9 */ /* 0x000fe20000000a00 */
[----:B------:R-:W-:Y:S02]  /*16200*/  LOP3.LUT R9, R9, 0x38, RZ, 0xc0, !PT ;  /* 0x0000003809097812 */ /* 0x000fe400078ec0ff */
[----:B------:R-:W-:Y:S01]  /*16210*/  IMAD.IADD R0, R3, 0x1, R0 ;  /* 0x0000000103007824 */ /* 0x000fe200078e0200 */
[----:B------:R-:W-:Y:S01]  /*16220*/  LEA R4, P1, R2, UR4, 0x1 ;  /* 0x0000000402047c11 */ /* 0x000fe2000f8208ff */
[----:B------:R-:W-:Y:S01]  /*16230*/  UMOV UR4, 0xffffffff ;  /* 0xffffffff00047882 */ /* 0x000fe20000000000 */
[----:B----4-:R-:W-:Y:S02]  /*16240*/  LOP3.LUT R10, R10, 0x7f, RZ, 0xc0, !PT ;  /* 0x0000007f0a0a7812 */ /* 0x010fe400078ec0ff */
[----:B------:R-:W-:Y:S02]  /*16250*/  ISETP.GE.AND P0, PT, R9, UR6, PT ;  /* 0x0000000609007c0c */ /* 0x000fe4000bf06270 */
[----:B------:R-:W-:-:S02]  /*16260*/  LEA.HI.X R0, R2, UR5, R0, 0x1, P1 ;  /* 0x0000000502007c11 */ /* 0x000fc400088f0c00 */
[----:B------:R-:W-:Y:S01]  /*16270*/  SHF.R.U32.HI R10, RZ, 0x3, R10 ;  /* 0x00000003ff0a7819 */ /* 0x000fe2000001160a */
[----:B--2---:R-:W-:Y:S08]  /*16280*/  BRA.DIV UR4, `(.L_x_5467) ;  /* 0x00000056046c7947 */ /* 0x004ff0000b800000 */
[----:B------:R-:W2:Y:S04]  /*16290*/  LDL.LU R6, [R1+0x28] ;  /* 0x0000280001067983 */ /* 0x000ea80000300800 */
[----:B------:R-:W3:Y:S01]  /*162a0*/  LDL.LU R5, [R1+0x24] ;  /* 0x0000240001057983 */ /* 0x000ee20000300800 */
        /* <DEDUP_REMOVED lines=24> */
[----:B------:R-:W-:Y:S04]  /*16430*/  SHFL.IDX PT, R4, R4, 0x3, 0x181f ;  /* 0x00781f0004047f89 */ /* 0x000fe800000e0000 */
[----:B0-----:R-:W0:Y:S04]  /*16440*/  SHFL.IDX PT, R6, R0, 0x2, 0x181f ;  /* 0x00581f0000067f89 */ /* 0x001e2800000e0000 */
[----:B------:R-:W2:Y:S01]  /*16450*/  SHFL.IDX PT, R0, R0, 0x3, 0x181f ;  /* 0x00781f0000007f89 */ /* 0x000ea200000e0000 */
[----:B-1----:R-:W-:-:S05]  /*16460*/  @!P1 LEA R5, P2, R9, R5, 0x1 ;  /* 0x0000000509059211 */ /* 0x002fca00078408ff */
[----:B0-----:R-:W-:-:S04]  /*16470*/  @!P1 IMAD.X R6, RZ, RZ, R6, P2 ;  /* 0x000000ffff069224 */ /* 0x001fc800010e0606 */
[----:B------:R-:W-:Y:S02]  /*16480*/  @!P1 IMAD.MOV.U32 R7, RZ, RZ, R6 ;  /* 0x000000ffff079224 */ /* 0x000fe400078e0006 */
[----:B------:R-:W-:-:S05]  /*16490*/  @!P1 IMAD.MOV.U32 R6, RZ, RZ, R5 ;  /* 0x000000ffff069224 */ /* 0x000fca00078e0005 */
[----:B--2---:R0:W-:Y:S02]  /*164a0*/  @!P1 LDGSTS.E.BYPASS.LTC128B.128 [R8+0x21400], desc[UR40][R6.64], !P0 ;  /* 0x2140000006089fae */ /* 0x0041e4000c101d68 */
.L_x_5595:
[----:B------:R-:W-:-:S05]  /*164b0*/  VIADD R3, R3, 0x30 ;  /* 0x0000003003037836 */ /* 0x000fca0000000000 */
[----:B------:R-:W-:-:S13]  /*164c0*/  ISETP.GE.AND P1, PT, R3, R2, PT ;  /* 0x000000020300720c */ /* 0x000fda0003f26270 */
[----:B------:R-:W-:-:S05]  /*164d0*/  @!P1 LEA R2, P2, R9, R4, 0x1 ;  /* 0x0000000409029211 */ /* 0x000fca00078408ff */
[----:B------:R-:W-:-:S05]  /*164e0*/  @!P1 IMAD.X R3, RZ, RZ, R0, P2 ;  /* 0x000000ffff039224 */ /* 0x000fca00010e0600 */
[----:B------:R-:W-:Y:S01]  /*164f0*/  @!PT LDS RZ, [RZ] ;  /* 0x00000000fffff984 */ /* 0x000fe20000000800 */
[----:B------:R-:W-:Y:S01]  /*16500*/  @!PT LDS RZ, [RZ] ;  /* 0x00000000fffff984 */ /* 0x000fe20000000800 */
[----:B------:R-:W-:Y:S01]  /*16510*/  @!PT LDS RZ, [RZ] ;  /* 0x00000000fffff984 */ /* 0x000fe20000000800 */
[----:B------:R1:W-:Y:S01]  /*16520*/  @!P1 LDGSTS.E.BYPASS.LTC128B.128 [R8+0x21c00], desc[UR40][R2.64], !P0 ;  /* 0x21c0000002089fae */ /* 0x0003e2000c101d68 */
[----:B------:R-:W-:Y:S01]  /*16530*/  PLOP3.LUT P0, PT, PT, PT, PT, 0x80, 0x0 ;  /* 0x000000000000781c */ /* 0x000fe20003f0f070 */
[----:B------:R-:W-:-:S12]  /*16540*/  NOP ;  /* 0x0000000000007918 */ /* 0x000fd80000000000 */
.L_x_5468:
[----:B------:R-:W-:Y:S02]  /*16550*/  PLOP3.LUT P1, PT, P1, P0, PT, 0xa2, 0x0 ;  /* 0x000000000000781c */ /* 0x000fe40000f21472 */
[----:B------:R-:W-:-:S08]  /*16560*/  @P0 R2UR P1, UR4, R19 ;  /* 0x00000000130402ca */ /* 0x000fd00000020000 */
[----:B------:R-:W-:-:S05]  /*16570*/  @P0 PLOP3.LUT P0, PT, P1, PT, PT, 0x80, 0x0 ;  /* 0x000000000000081c */ /* 0x000fca0000f0f070 */
[----:B------:R-:W-:Y:S01]  /*16580*/  @!P1 SYNCS.ARRIVE.TRANS64.RED.A0T1 RZ, [UR4+0x28c00], RZ ;  /* 0x028c00ffffff99a7 */ /* 0x000fe20008200404 */
[----:B------:R-:W-:Y:S07]  /*16590*/  @!P1 ARRIVES.LDGSTSBAR.64.TRANSCNT [UR4+0x28c00] ;  /* 0x028c0000ff0099b0 */ /* 0x000fee0008000a84 */
[----:B------:R-:W-:Y:S05]  /*165a0*/  @P0 BRA.U.ANY `(.L_x_5468) ;  /* 0xfffffffd00e80947 */ /* 0x000fea000393ffff */
[----:B-1----:R-:W2:Y:S02]  /*165b0*/  LDL.LU R2, [R1+0x48] ;  /* 0x0000480001027983 */ /* 0x002ea40000300800 */
        /* <DEDUP_REMOVED lines=9> */
[----:B------:R-:W2:Y:S03]  /*16650*/  SYNCS.PHASECHK.TRANS64.TRYWAIT P0, [R19+URZ+0x28c20], R0 ;  /* 0x028c2000130075a7 */ /* 0x000ea6000800017f */
[----:B-12---:R-:W-:Y:S05]  /*16660*/  @!P0 BRA `(.L_x_5470) ;  /* 0x0000005400b88947 */ /* 0x006fea0003800000 */
.L_x_5596:
[----:B------:R-:W-:Y:S05]  /*16670*/  BSYNC B0 ;  /* 0x0000000000007941 */ /* 0x000fea0003800000 */
.L_x_5469:
[----:B------:R-:W-:Y:S01]  /*16680*/  LOP3.LUT P0, RZ, R18, 0x1, RZ, 0xc0, !PT ;  /* 0x0000000112ff7812 */ /* 0x000fe2000780c0ff */
[----:B------:R-:W-:-:S12]  /*16690*/  BSSY B0, `(.L_x_5471) ;  /* 0x0000097000007945 */ /* 0x000fd80003800000 */
[----:B------:R-:W-:Y:S05]  /*166a0*/  @!P0 BRA `(.L_x_5472) ;  /* 0x0000000800548947 */ /* 0x000fea0003800000 */
[----:B------:R-:W1:Y:S04]  /*166b0*/  LDL R4, [R1+0x10] ;  /* 0x0000100001047983 */ /* 0x000e680000100800 */
[----:B------:R-:W2:Y:S01]  /*166c0*/  LDL R2, [R1+0x14] ;  /* 0x0000140001027983 */ /* 0x000ea20000100800 */
[----:B------:R-:W-:Y:S01]  /*166d0*/  BSSY B1, `(.L_x_5473) ;  /* 0x0000008000017945 */ /* 0x000fe20003800000 */
[----:B------:R-:W3:Y:S02]  /*166e0*/  S2R R3, SR_TID.X ;  /* 0x0000000000037919 */ /* 0x000ee40000002100 */
[----:B---3--:R-:W-:-:S04]  /*166f0*/  LOP3.LUT R3, R3, 0x7f, RZ, 0xc0, !PT ;  /* 0x0000007f03037812 */ /* 0x008fc800078ec0ff */
[----:B------:R-:W-:Y:S01]  /*16700*/  ISETP.NE.AND P1, PT, R3, RZ, PT ;  /* 0x000000ff0300720c */ /* 0x000fe20003f25270 */
[----:B-1----:R-:W-:Y:S01]  /*16710*/  IMAD R0, R4, 0x8, R19 ;  /* 0x0000000804007824 */ /* 0x002fe200078e0213 */
[----:B--2---:R-:W-:-:S04]  /*16720*/  SHF.L.U32 R2, R2, 0x1f, RZ ;  /* 0x0000001f02027819 */ /* 0x004fc800000006ff */
[----:B------:R-:W1:Y:S02]  /*16730*/  SYNCS.PHASECHK.TRANS64.TRYWAIT P0, [R0+URZ+0x28c60], R2 ;  /* 0x028c6002000075a7 */ /* 0x000e64000800017f */
[----:B-1----:R-:W-:Y:S05]  /*16740*/  @!P0 BRA `(.L_x_5474) ;  /* 0x0000005400948947 */ /* 0x002fea0003800000 */
.L_x_5597:
[----:B------:R-:W-:Y:S05]  /*16750*/  BSYNC B1 ;  /* 0x0000000000017941 */ /* 0x000fea0003800000 */
.L_x_5473:
[----:B------:R-:W-:Y:S04]  /*16760*/  BSSY B1, `(.L_x_5475) ;  /* 0x0000009000017945 */ /* 0x000fe80003800000 */
        /* <DEDUP_REMOVED lines=8> */
.L_x_5476:
[----:B------:R-:W-:Y:S05]  /*167f0*/  BSYNC B1 ;  /* 0x0000000000017941 */ /* 0x000fea0003800000 */
.L_x_5475:
[----:B------:R-:W2:Y:S04]  /*16800*/  LDL R4, [R1+0x18] ;  /* 0x0000180001047983 */ /* 0x000ea80000100800 */
[----:B------:R-:W2:Y:S04]  /*16810*/  LDL.LU R3, [R1+0x20] ;  /* 0x0000200001037983 */ /* 0x000ea80000300800 */
[----:B-1----:R-:W3:Y:S01]  /*16820*/  LDL R2, [R1+0x10] ;  /* 0x0000100001027983 */ /* 0x002ee20000100800 */
        /* <DEDUP_REMOVED lines=10> */
.L_x_5477:
        /* <DEDUP_REMOVED lines=15> */
.L_x_5478:
        /* <DEDUP_REMOVED lines=15> */
.L_x_5479:
        /* <DEDUP_REMOVED lines=15> */
.L_x_5480:
        /* <DEDUP_REMOVED lines=15> */
.L_x_5481:
        /* <DEDUP_REMOVED lines=15> */
.L_x_5482:
        /* <DEDUP_REMOVED lines=15> */
.L_x_5483:
        /* <DEDUP_REMOVED lines=15> */
.L_x_5484:
        /* <DEDUP_REMOVED lines=10> */
.L_x_5472:
[----:B------:R-:W-:Y:S05]  /*17000*/  BSYNC B0 ;  /* 0x0000000000007941 */ /* 0x000fea0003800000 */
.L_x_5471:
[----:B------:R-:W1:Y:S04]  /*17010*/  LDL R4, [R1+0x30] ;  /* 0x0000300001047983 */ /* 0x000e680000100800 */
[----:B------:R-:W2:Y:S01]  /*17020*/  LDL R5, [R1+0x1c] ;  /* 0x00001c0001057983 */ /* 0x000ea20000100800 */
[----:B------:R-:W-:Y:S01]  /*17030*/  BSSY B0, `(.L_x_5485) ;  /* 0x00002b1000007945 */ /* 0x000fe20003800000 */
[----:B-1----:R-:W-:-:S05]  /*17040*/  VIADD R0, R4, 0xfffffffe ;  /* 0xfffffffe04007836 */ /* 0x002fca0000000000 */
[----:B--2---:R-:W-:-:S13]  /*17050*/  ISETP.GE.AND P0, PT, R0, R5, PT ;  /* 0x000000050000720c */ /* 0x004fda0003f06270 */
[----:B------:R-:W-:Y:S05]  /*17060*/  @!P0 BRA `(.L_x_5486) ;  /* 0x0000002800b48947 */ /* 0x000fea0003800000 */
[----:B------:R-:W2:Y:S04]  /*17070*/  LDL.LU R9, [R1+0x4c] ;  /* 0x00004c0001097983 */ /* 0x000ea80000300800 */
[----:B0-----:R-:W3:Y:S04]  /*17080*/  LDL.LU R8, [R1+0x38] ;  /* 0x0000380001087983 */ /* 0x001ee80000300800 */
[----:B------:R-:W4:Y:S04]  /*17090*/  LDL.LU R7, [R1+0x50] ;  /* 0x0000500001077983 */ /* 0x000f280000300800 */
[----:B------:R-:W5:Y:S04]  /*170a0*/  LDL.LU R6, [R1+0x34] ;  /* 0x0000340001067983 */ /* 0x000f680000300800 */
[----:B------:R-:W5:Y:S01]  /*170b0*/  LDL.LU R4, [R1+0x58] ;  /* 0x0000580001047983 */ /* 0x000f620000300800 */
[----:B------:R-:W-:Y:S01]  /*170c0*/  LOP3.LUT R5, RZ, R5, RZ, 0x33, !PT ;  /* 0x00000005ff057212 */ /* 0x000fe200078e33ff */
[----:B------:R-:W-:Y:S01]  /*170d0*/  BSSY B2, `(.L_x_5487) ;  /* 0x00000eb000027945 */ /* 0x000fe20003800000 */
[----:B--2---:R-:W-:-:S04]  /*170e0*/  VIADD R2, R9, 0x1 ;  /* 0x0000000109027836 */ /* 0x004fc80000000000 */
[----:B---3--:R-:W-:Y:S01]  /*170f0*/  IMAD R2, R2, R8, RZ ;  /* 0x0000000802027224 */ /* 0x008fe200078e02ff */
[----:B----4-:R-:W-:-:S04]  /*17100*/  LOP3.LUT R3, RZ, R7, RZ, 0x33, !PT ;  /* 0x00000007ff037212 */ /* 0x010fc800078e33ff */
        /* <DEDUP_REMOVED lines=45> */
.L_x_5491:
        /* <DEDUP_REMOVED lines=8> */
.L_x_5598:
[----:B------:R-:W-:Y:S05]  /*17460*/  BSYNC B3 ;  /* 0x0000000000037941 */ /* 0x000fea0003800000 */
.L_x_5492:
        /* <DEDUP_REMOVED lines=9> */
.L_x_5495:
[----:B------:R-:W-:Y:S05]  /*17500*/  BSYNC B3 ;  /* 0x0000000000037941 */ /* 0x000fea0003800000 */
.L_x_5494:
[----:B------:R-:W2:Y:S04]  /*17510*/  LDL R6, [R1+0x10] ;  /* 0x0000100001067983 */ /* 0x000ea80000100800 */
[----:B------:R-:W3:Y:S01]  /*17520*/  LDL R7, [R1+0x18] ;  /* 0x0000180001077983 */ /* 0x000ee20000100800 */
[----:B------:R-:W-:Y:S01]  /*17530*/  IMAD.MOV.U32 R10, RZ, RZ, RZ ;  /* 0x000000ffff0a7224 */ /* 0x000fe200078e00ff */
        /* <DEDUP_REMOVED lines=10> */
.L_x_5496:
        /* <DEDUP_REMOVED lines=13> */
.L_x_5599:
[----:B------:R-:W-:Y:S05]  /*176b0*/  BSYNC B3 ;  /* 0x0000000000037941 */ /* 0x000fea0003800000 */
.L_x_5497:
        /* <DEDUP_REMOVED lines=11> */
.L_x_5500:
[----:B------:R-:W-:Y:S05]  /*17770*/  BSYNC B3 ;  /* 0x0000000000037941 */ /* 0x000fea0003800000 */
.L_x_5499:
[----:B-12---:R-:W2:Y:S01]  /*17780*/  LDL R2, [R1+0x10] ;  /* 0x0000100001027983 */ /* 0x006ea20000100800 */
        /* <DEDUP_REMOVED lines=9> */
.L_x_5501:
        /* <DEDUP_REMOVED lines=15> */
.L_x_5502:
        /* <DEDUP_REMOVED lines=15> */
.L_x_5503:
        /* <DEDUP_REMOVED lines=15> */
.L_x_5504:
        /* <DEDUP_REMOVED lines=15> */
.L_x_5505:
        /* <DEDUP_REMOVED lines=15> */
.L_x_5506:
        /* <DEDUP_REMOVED lines=15> */
.L_x_5507:
        /* <DEDUP_REMOVED lines=15> */
.L_x_5508:
        /* <DEDUP_REMOVED lines=10> */
.L_x_5490:
[----:B------:R-:W-:Y:S05]  /*17f50*/  BSYNC B1 ;  /* 0x0000000000017941 */ /* 0x000fea0003800000 */
.L_x_5489:
[----:B------:R-:W2:Y:S02]  /*17f60*/  LDL.LU R6, [R1+0x30] ;  /* 0x0000300001067983 */ /* 0x000ea40000300800 */
[----:B--2---:R-:W-:-:S07]  /*17f70*/  VIADD R0, R6, 0xfffffffd ;  /* 0xfffffffd06007836 */ /* 0x004fce0000000000 */
.L_x_5488:
[----:B------:R-:W-:Y:S05]  /*17f80*/  BSYNC B2 ;  /* 0x0000000000027941 */ /* 0x000fea0003800000 */
.L_x_5487:
[----:B------:R-:W-:-:S05]  /*17f90*/  VIADD R5, R5, 0xfffffffe ;  /* 0xfffffffe05057836 */ /* 0x000fca0000000000 */
[----:B------:R-:W-:-:S13]  /*17fa0*/  ISETP.NE.AND P0, PT, R5, R4, PT ;  /* 0x000000040500720c */ /* 0x000fda0003f05270 */
[----:B------:R-:W-:Y:S05]  /*17fb0*/  @!P0 BRA `(.L_x_5486) ;  /* 0x0000001800e08947 */ /* 0x000fea0003800000 */
.L_x_5549:
        /* <DEDUP_REMOVED lines=35> */
.L_x_5511:
        /* <DEDUP_REMOVED lines=8> */
.L_x_5600:
[----:B------:R-:W-:Y:S05]  /*18270*/  BSYNC B2 ;  /* 0x0000000000027941 */ /* 0x000fea0003800000 */
.L_x_5512:
        /* <DEDUP_REMOVED lines=9> */
.L_x_5515:
[----:B------:R-:W-:Y:S05]  /*18310*/  BSYNC B2 ;  /* 0x0000000000027941 */ /* 0x000fea0003800000 */
.L_x_5514:
        /* <DEDUP_REMOVED lines=12> */
.L_x_5516:
        /* <DEDUP_REMOVED lines=13> */
.L_x_5601:
[----:B------:R-:W-:Y:S05]  /*184b0*/  BSYNC B2 ;  /* 0x0000000000027941 */ /* 0x000fea0003800000 */
.L_x_5517:
        /* <DEDUP_REMOVED lines=11> */
.L_x_5520:
[----:B------:R-:W-:Y:S05]  /*18570*/  BSYNC B2 ;  /* 0x0000000000027941 */ /* 0x000fea0003800000 */
.L_x_5519:
        /* <DEDUP_REMOVED lines=9> */
.L_x_5521:
        /* <DEDUP_REMOVED lines=15> */
.L_x_5522:
        /* <DEDUP_REMOVED lines=15> */
.L_x_5523:
        /* <DEDUP_REMOVED lines=15> */
.L_x_5524:
        /* <DEDUP_REMOVED lines=15> */
.L_x_5525:
        /* <DEDUP_REMOVED lines=15> */
.L_x_5526:
        /* <DEDUP_REMOVED lines=15> */
.L_x_5527:
        /* <DEDUP_REMOVED lines=15> */
.L_x_5528:
        /* <DEDUP_REMOVED lines=10> */
.L_x_5510:
[----:B------:R-:W-:Y:S05]  /*18d40*/  BSYNC B1 ;  /* 0x0000000000017941 */ /* 0x000fea0003800000 */
.L_x_5509:
        /* <DEDUP_REMOVED lines=35> */
.L_x_5531:
        /* <DEDUP_REMOVED lines=8> */
.L_x_5602:
[----:B------:R-:W-:Y:S05]  /*19000*/  BSYNC B2 ;  /* 0x0000000000027941 */ /* 0x000fea0003800000 */
.L_x_5532:
        /* <DEDUP_REMOVED lines=9> */
.L_x_5535:
[----:B------:R-:W-:Y:S05]  /*190a0*/  BSYNC B2 ;  /* 0x0000000000027941 */ /* 0x000fea0003800000 */
.L_x_5534:
        /* <DEDUP_REMOVED lines=13> */
.L_x_5536:
        /* <DEDUP_REMOVED lines=13> */
.L_x_5603:
[----:B------:R-:W-:Y:S05]  /*19250*/  BSYNC B2 ;  /* 0x0000000000027941 */ /* 0x000fea0003800000 */
.L_x_5537:
        /* <DEDUP_REMOVED lines=11> */
.L_x_5540:
[----:B------:R-:W-:Y:S05]  /*19310*/  BSYNC B2 ;  /* 0x0000000000027941 */ /* 0x000fea0003800000 */
.L_x_5539:
        /* <DEDUP_REMOVED lines=10> */
.L_x_5541:
        /* <DEDUP_REMOVED lines=15> */
.L_x_5542:
        /* <DEDUP_REMOVED lines=15> */
.L_x_5543:
        /* <DEDUP_REMOVED lines=15> */
.L_x_5544:
        /* <DEDUP_REMOVED lines=15> */
.L_x_5545:
        /* <DEDUP_REMOVED lines=15> */
.L_x_5546:
        /* <DEDUP_REMOVED lines=15> */
.L_x_5547:
        /* <DEDUP_REMOVED lines=15> */
.L_x_5548:
        /* <DEDUP_REMOVED lines=10> */
.L_x_5530:
[----:B------:R-:W-:Y:S05]  /*19af0*/  BSYNC B1 ;  /* 0x0000000000017941 */ /* 0x000fea0003800000 */
.L_x_5529:
[----:B------:R-:W2:Y:S01]  /*19b00*/  LDL R2, [R1+0x1c] ;  /* 0x00001c0001027983 */ /* 0x000ea20000100800 */
[----:B------:R-:W-:Y:S01]  /*19b10*/  VIADD R0, R0, 0xfffffffe ;  /* 0xfffffffe00007836 */ /* 0x000fe20000000000 */
[----:B--2---:R-:W-:-:S13]  /*19b20*/  ISETP.GT.AND P0, PT, R6, R2, PT ;  /* 0x000000020600720c */ /* 0x004fda0003f04270 */
[----:B------:R-:W-:Y:S05]  /*19b30*/  @P0 BRA `(.L_x_5549) ;  /* 0xffffffe400200947 */ /* 0x000fea000383ffff */
.L_x_5486:
[----:B------:R-:W-:Y:S05]  /*19b40*/  BSYNC B0 ;  /* 0x0000000000007941 */ /* 0x000fea0003800000 */
.L_x_5485:
        /* <DEDUP_REMOVED lines=19> */
[----:B0-----:R-:W0:Y:S02]  /*19c80*/  S2R R6, SR_LTMASK ;  /* 0x0000000000067919 */ /* 0x001e240000003900 */
[----:B0-----:R-:W-:-:S04]  /*19c90*/  LOP3.LUT R6, R6, UR4, RZ, 0xc0, !PT ;  /* 0x0000000406067c12 */ /* 0x001fc8000f8ec0ff */
[----:B------:R-:W0:Y:S01]  /*19ca0*/  POPC R7, R6 ;  /* 0x0000000600077309 */ /* 0x000e220000000000 */
[----:B--2---:R-:W0:Y:S02]  /*19cb0*/  SHFL.IDX PT, R4, R3, R4, 0x1f ;  /* 0x00001f0403047589 */ /* 0x004e2400000e0000 */
[----:B0-----:R-:W-:-:S05]  /*19cc0*/  IADD3 R2, R4, UR37, R7 ;  /* 0x0000002504027c10 */ /* 0x001fca000fffe007 */
[----:B------:R2:W-:Y:S02]  /*19cd0*/  STL [R1], R2 ;  /* 0x0000000201007387 */ /* 0x0005e40000100800 */
.L_x_5551:
[----:B------:R-:W-:Y:S05]  /*19ce0*/  BSYNC B0 ;  /* 0x0000000000007941 */ /* 0x000fea0003800000 */
.L_x_5550:
[----:B------:R-:W-:-:S05]  /*19cf0*/  SEL R0, R0, RZ, P0 ;  /* 0x000000ff00007207 */ /* 0x000fca0000000000 */
[----:B------:R3:W-:Y:S02]  /*19d00*/  STL [R1+0x10], R0 ;  /* 0x0000100001007387 */ /* 0x0007e40000100800 */
.L_x_5453:
[----:B------:R-:W-:Y:S05]  /*19d10*/  BSYNC B7 ;  /* 0x0000000000077941 */ /* 0x000fea0003800000 */
.L_x_5451:
        /* <DEDUP_REMOVED lines=8> */
[----:B01----:R-:W0:Y:S04]  /*19da0*/  LDS.128 R4, [R19+0x28cd0] ;  /* 0x028cd00013047984 */ /* 0x003e280000000c00 */
[----:B0-----:R1:W-:Y:S04]  /*19db0*/  STL.64 [R1], R4 ;  /* 0x0000000401007387 */ /* 0x0013e80000100a00 */
[----:B------:R1:W-:Y:S01]  /*19dc0*/  STL.64 [R1+0x8], R6 ;  /* 0x0000080601007387 */ /* 0x0003e20000100a00 */
[----:B------:R-:W-:Y:S06]  /*19dd0*/  BAR.ARV 0x4, 0x180 ;  /* 0x0106000000007b1d */ /* 0x000fec0000002000 */
[----:B------:R-:W-:Y:S05]  /*19de0*/  BRA `(.L_x_5553) ;  /* 0x0000001000307947 */ /* 0x000fea0003800000 */
.L_x_5552:
[----:B------:R-:W5:Y:S01]  /*19df0*/  S2R R16, SR_TID.X ;  /* 0x0000000000107919 */ /* 0x000f620000002100 */
[----:B------:R-:W-:Y:S01]  /*19e00*/  UMOV UR4, 0xffffffff ;  /* 0xffffffff00047882 */ /* 0x000fe20000000000 */
[----:B-----5:R-:W-:-:S04]  /*19e10*/  LOP3.LUT R16, R16, 0x1f, RZ, 0xc0, !PT ;  /* 0x0000001f10107812 */ /* 0x020fc800078ec0ff */
[----:B------:R-:W-:Y:S01]  /*19e20*/  ISETP.NE.AND P0, PT, R16, 0x1f, PT ;  /* 0x0000001f1000780c */ /* 0x000fe20003f05270 */
[----:B------:R-:W-:-:S12]  /*19e30*/  BRA.DIV UR4, `(.L_x_5554) ;  /* 0x0000002204647947 */ /* 0x000fd8000b800000 */
[----:B-1----:R-:W2:Y:S01]  /*19e40*/  LDL.LU R3, [R1] ;  /* 0x0000000001037983 */ /* 0x002ea20000300800 */
[----:B------:R-:W-:-:S03]  /*19e50*/  ULDC UR4, c[0x0][0xc3c] ;  /* 0x00030f0000047ab9 */ /* 0x000fc60000000800 */
[----:B0-----:R-:W3:Y:S01]  /*19e60*/  LDL R8, [R1+0xc] ;  /* 0x00000c0001087983 */ /* 0x001ee20000100800 */
[----:B--2---:R-:W-:Y:S02]  /*19e70*/  IMAD.MOV.U32 R10, RZ, RZ, R3 ;  /* 0x000000ffff0a7224 */ /* 0x004fe400078e0003 */
[----:B---34-:R-:W-:-:S05]  /*19e80*/  IMAD.IADD R0, R8, 0x1, R16 ;  /* 0x0000000108007824 */ /* 0x018fca00078e0210 */
        /* <DEDUP_REMOVED lines=16> */
[----:B---3--:R-:W-:Y:S01]  /*19f90*/  @!P1 IMAD.MOV.U32 R7, RZ, RZ, R6 ;  /* 0x000000ffff079224 */ /* 0x008fe200078e0006 */
        /* <DEDUP_REMOVED lines=19> */
.L_x_5613:
[----:B------:R-:W-:Y:S02]  /*1a0d0*/  ULDC UR4, c[0x0][0xc38] ;  /* 0x00030e0000047ab9 */ /* 0x000fe40000000800 */
[----:B------:R-:W-:-:S04]  /*1a0e0*/  IMAD.U32 R8, RZ, RZ, UR4 ;  /* 0x00000004ff087e24 */ /* 0x000fc8000f8e00ff */
[----:B-1----:R-:W-:-:S04]  /*1a0f0*/  IMAD R9, R14, R8, RZ ;  /* 0x000000080e097224 */ /* 0x002fc800078e02ff */
[----:B------:R-:W-:-:S05]  /*1a100*/  IMAD.IADD R0, R0, 0x1, R9 ;  /* 0x0000000100007824 */ /* 0x000fca00078e0209 */
[----:B------:R-:W-:-:S13]  /*1a110*/  ISETP.GT.AND P6, PT, R0, R4, PT ;  /* 0x000000040000720c */ /* 0x000fda0003fc4270 */
[----:B------:R-:W-:Y:S05]  /*1a120*/  @P6 BRA `(.L_x_5555) ;  /* 0x0000000000ac6947 */ /* 0x000fea0003800000 */
.L_x_5558:
        /* <DEDUP_REMOVED lines=37> */
.L_x_5621:
[----:B------:R-:W-:Y:S02]  /*1a380*/  ULDC UR4, c[0x0][0xc38] ;  /* 0x00030e0000047ab9 */ /* 0x000fe40000000800 */
[----:B------:R-:W-:-:S04]  /*1a390*/  IMAD.U32 R8, RZ, RZ, UR4 ;  /* 0x00000004ff087e24 */ /* 0x000fc8000f8e00ff */
[----:B-1----:R-:W-:-:S04]  /*1a3a0*/  IMAD R9, R14, R8, RZ ;  /* 0x000000080e097224 */ /* 0x002fc800078e02ff */
[----:B------:R-:W-:-:S05]  /*1a3b0*/  IMAD.IADD R0, R9, 0x1, R0 ;  /* 0x0000000109007824 */ /* 0x000fca00078e0200 */
[----:B------:R-:W-:-:S13]  /*1a3c0*/  ISETP.GT.AND P6, PT, R0, R4, PT ;  /* 0x000000040000720c */ /* 0x000fda0003fc4270 */
[----:B------:R-:W-:Y:S05]  /*1a3d0*/  @!P6 BRA `(.L_x_5558) ;  /* 0xfffffffc0054e947 */ /* 0x000fea000383ffff */
.L_x_5555:
        /* <DEDUP_REMOVED lines=12> */
.L_x_5626:
[----:B------:R-:W-:-:S13]  /*1a4a0*/  ISETP.NE.AND P0, PT, R3, RZ, PT ;  /* 0x000000ff0300720c */ /* 0x000fda0003f05270 */
[----:B------:R-:W-:Y:S05]  /*1a4b0*/  @!P0 BRA `(.L_x_5560) ;  /* 0x0000000000108947 */ /* 0x000fea0003800000 */
[----:B------:R-:W-:Y:S01]  /*1a4c0*/  UMOV UR4, 0xffffffff ;  /* 0xffffffff00047882 */ /* 0x000fe20000000000 */
[----:B------:R-:W-:Y:S02]  /*1a4d0*/  VIADD R12, R10, 0xffffffff ;  /* 0xffffffff0a0c7836 */ /* 0x000fe40000000000 */
[----:B------:R-:W-:Y:S05]  /*1a4e0*/  BRA.DIV UR4, `(.L_x_5561) ;  /* 0x0000002604287947 */ /* 0x000fea000b800000 */
[----:B------:R2:W4:Y:S02]  /*1a4f0*/  SHFL.IDX PT, R6, R2, R12, 0x1f ;  /* 0x00001f0c02067589 */ /* 0x00052400000e0000 */
.L_x_5560:
[----:B----4-:R-:W-:Y:S01]  /*1a500*/  IMAD R3, R6, R8, R9 ;  /* 0x0000000806037224 */ /* 0x010fe200078e0209 */
[----:B------:R-:W-:-:S03]  /*1a510*/  ISETP.NE.AND P0, PT, R7, 0x1, PT ;  /* 0x000000010700780c */ /* 0x000fc60003f05270 */
[----:B------:R-:W-:Y:S01]  /*1a520*/  IMAD.IADD R4, R4, 0x1, -R3 ;  /* 0x0000000104047824 */ /* 0x000fe200078e0a03 */
[----:B------:R4:W-:Y:S09]  /*1a530*/  STL [R1], R3 ;  /* 0x0000000301007387 */ /* 0x0009f20000100800 */
[----:B------:R-:W-:Y:S05]  /*1a540*/  @!P0 BRA `(.L_x_5562) ;  /* 0x0000000000e48947 */ /* 0x000fea0003800000 */
[----:B-1-3--:R-:W-:-:S04]  /*1a550*/  IABS R5, R0 ;  /* 0x0000000000057213 */ /* 0x00afc80000000000 */
[----:B------:R-:W1:Y:S08]  /*1a560*/  I2F.RP R6, R5 ;  /* 0x0000000500067306 */ /* 0x000e700000209400 */
[----:B-1----:R-:W1:Y:S02]  /*1a570*/  MUFU.RCP R6, R6 ;  /* 0x0000000600067308 */ /* 0x002e640000001000 */
[----:B-1----:R-:W-:-:S06]  /*1a580*/  VIADD R9, R6, 0xffffffe ;  /* 0x0ffffffe06097836 */ /* 0x002fcc0000000000 */
[----:B----4-:R-:W0:Y:S02]  /*1a590*/  F2I.FTZ.U32.TRUNC.NTZ R3, R9 ;  /* 0x0000000900037305 */ /* 0x010e24000021f000 */
[----:B0-2---:R-:W-:-:S04]  /*1a5a0*/  IMAD.MOV R2, RZ, RZ, -R3 ;  /* 0x000000ffff027224 */ /* 0x005fc800078e0a03 */
        /* <DEDUP_REMOVED lines=38> */
[----:B------:R-:W-:Y:S01]  /*1a810*/  IMAD.MOV R5, RZ, RZ, -R3 ;  /* 0x000000ffff057224 */ /* 0x000fe200078e0a03 */
[----:B------:R-:W-:-:S03]  /*1a820*/  LOP3.LUT R2, R3, R7, RZ, 0x3c, !PT ;  /* 0x0000000703027212 */ /* 0x000fc600078e3cff */
[----:B------:R-:W-:Y:S01]  /*1a830*/  IMAD R4, R0, R5, R4 ;  /* 0x0000000500047224 */ /* 0x000fe200078e0204 */
        /* <DEDUP_REMOVED lines=10> */
.L_x_5562:
[----:B-1-3--:R-:W3:Y:S01]  /*1a8e0*/  LDL R5, [R1+0xc] ;  /* 0x00000c0001057983 */ /* 0x00aee20000100800 */
[----:B0-2-4-:R-:W3:Y:S02]  /*1a8f0*/  LDC.64 R2, c[0x0][0xc90] ;  /* 0x00032400ff027b82 */ /* 0x015ee40000000a00 */
[----:B---3--:R-:W-:-:S05]  /*1a900*/  IMAD.WIDE R2, R5, 0x4, R2 ;  /* 0x0000000405027825 */ /* 0x008fca00078e0202 */
        /* <DEDUP_REMOVED lines=60> */
.L_x_5563:
[----:B-1----:R-:W-:-:S05]  /*1acd0*/  LOP3.LUT R3, RZ, R4, RZ, 0x33, !PT ;  /* 0x00000004ff037212 */ /* 0x002fca00078e33ff */
[----:B------:R-:W-:-:S05]  /*1ace0*/  IMAD.IADD R0, R0, 0x1, R3 ;  /* 0x0000000100007824 */ /* 0x000fca00078e0203 */
[----:B------:R1:W-:Y:S01]  /*1acf0*/  STL [R1+0x4], R0 ;  /* 0x0000040001007387 */ /* 0x0003e20000100800 */
[----:B------:R-:W-:Y:S05]  /*1ad00*/  BRA `(.L_x_5564) ;  /* 0x0000000000287947 */ /* 0x000fea0003800000 */
.L_x_5556:
        /* <DEDUP_REMOVED lines=10> */
.L_x_5564:
[----:B0-----:R-:W2:Y:S04]  /*1adb0*/  LDL R3, [R1+0x8] ;  /* 0x0000080001037983 */ /* 0x001ea80000100800 */
[----:B------:R-:W3:Y:S04]  /*1adc0*/  LDL R2, [R1+0xc] ;  /* 0x00000c0001027983 */ /* 0x000ee80000100800 */
[----:B------:R-:W4:Y:S04]  /*1add0*/  LDL R5, [R1+0x4] ;  /* 0x0000040001057983 */ /* 0x000f280000100800 */
[----:B------:R-:W4:Y:S01]  /*1ade0*/  LDL R4, [R1] ;  /* 0x0000000001047983 */ /* 0x000f220000100800 */
[----:B-1----:R-:W0:Y:S01]  /*1adf0*/  S2R R0, SR_TID.X ;  /* 0x0000000000007919 */ /* 0x002e220000002100 */
        /* <DEDUP_REMOVED lines=11> */
.L_x_5553:
[----:B---34-:R-:W3:Y:S01]  /*1aeb0*/  LDL R0, [R1+0xc] ;  /* 0x00000c0001007983 */ /* 0x018ee20000100800 */
[----:B------:R-:W-:Y:S02]  /*1aec0*/  ULDC UR4, c[0x0][0xc3c] ;  /* 0x00030f0000047ab9 */ /* 0x000fe40000000800 */
[----:B---3--:R-:W-:-:S13]  /*1aed0*/  ISETP.GE.AND P0, PT, R0, UR4, PT ;  /* 0x0000000400007c0c */ /* 0x008fda000bf06270 */
[----:B------:R-:W-:Y:S05]  /*1aee0*/  @!P0 BRA `(.L_x_5565) ;  /* 0xffffff9400c08947 */ /* 0x000fea000383ffff */
[----:B------:R-:W-:Y:S05]  /*1aef0*/  BSYNC B8 ;  /* 0x0000000000087941 */ /* 0x000fea0003800000 */
.L_x_5437:
[----:B---3--:R-:W3:Y:S01]  /*1af00*/  LDL.LU R0, [R1+0x48] ;  /* 0x0000480001007983 */ /* 0x008ee20000300800 */
[----:B------:R-:W-:Y:S01]  /*1af10*/  BSSY B0, `(.L_x_5566) ;  /* 0x000000b000007945 */ /* 0x000fe20003800000 */
[----:B01----:R-:W0:Y:S01]  /*1af20*/  S2R R5, SR_CgaCtaId ;  /* 0x0000000000057919 */ /* 0x003e220000008800 */
[----:B---3--:R-:W-:-:S05]  /*1af30*/  VIADD R0, R0, 0x1 ;  /* 0x0000000100007836 */ /* 0x008fca0000000000 */
[----:B--2---:R-:W-:-:S04]  /*1af40*/  LEA.HI R2, R0, R0, RZ, 0x1 ;  /* 0x0000000000027211 */ /* 0x004fc800078f08ff */
[----:B------:R-:W-:-:S05]  /*1af50*/  LOP3.LUT R3, R2, 0xfffffffe, RZ, 0xc0, !PT ;  /* 0xfffffffe02037812 */ /* 0x000fca00078ec0ff */
[----:B------:R-:W-:Y:S01]  /*1af60*/  IMAD.IADD R3, R0, 0x1, -R3 ;  /* 0x0000000100037824 */ /* 0x000fe200078e0a03 */
[----:B------:R-:W-:-:S04]  /*1af70*/  MOV R0, 0x400 ;  /* 0x0000040000007802 */ /* 0x000fc80000000f00 */
[----:B0-----:R-:W-:Y:S02]  /*1af80*/  LEA R0, R5, R0, 0x18 ;  /* 0x0000000005007211 */ /* 0x001fe400078ec0ff */
[----:B------:R-:W-:-:S04]  /*1af90*/  SHF.L.U32 R3, R3, 0x1f, RZ ;  /* 0x0000001f03037819 */ /* 0x000fc800000006ff */
[----:B------:R-:W0:Y:S02]  /*1afa0*/  SYNCS.PHASECHK.TRANS64.TRYWAIT P0, [R0+URZ+0x28c20], R3 ;  /* 0x028c2003000075a7 */ /* 0x000e24000800017f */
[----:B0-----:R-:W-:Y:S05]  /*1afb0*/  @!P0 BRA `(.L_x_5567) ;  /* 0x00000018009c8947 */ /* 0x001fea0003800000 */
.L_x_5629:
[----:B------:R-:W-:Y:S05]  /*1afc0*/  BSYNC B0 ;  /* 0x0000000000007941 */ /* 0x000fea0003800000 */
.L_x_5566:
[----:B------:R-:W-:-:S03]  /*1afd0*/  UMOV UR4, 0xffffffff ;  /* 0xffffffff00047882 */ /* 0x000fc60000000000 */
[----:B------:R-:W-:Y:S05]  /*1afe0*/  BRA.DIV UR4, `(.L_x_5568) ;  /* 0x0000001a04a47947 */ /* 0x000fea000b800000 */
[----:B------:R-:W1:Y:S02]  /*1aff0*/  S2R R2, SR_TID.X ;  /* 0x0000000000027919 */ /* 0x000e640000002100 */
[----:B-1----:R-:W-:-:S04]  /*1b000*/  SHF.R.U32.HI R2, RZ, 0x5, R2 ;  /* 0x00000005ff027819 */ /* 0x002fc80000011602 */
[----:B------:R-:W-:-:S05]  /*1b010*/  LOP3.LUT R2, R2, 0x3, RZ, 0xc0, !PT ;  /* 0x0000000302027812 */ /* 0x000fca00078ec0ff */
[----:B------:R1:W2:Y:S02]  /*1b020*/  SHFL.IDX PT, R14, R2, RZ, 0x1f ;  /* 0x00001fff020e7589 */ /* 0x0002a400000e0000 */
.L_x_5632:
[----:B--2---:R-:W-:Y:S01]  /*1b030*/  ISETP.NE.AND P0, PT, R14, RZ, PT ;  /* 0x000000ff0e00720c */ /* 0x004fe20003f05270 */
[----:B------:R-:W-:-:S12]  /*1b040*/  BSSY B0, `(.L_x_5569) ;  /* 0x0000027000007945 */ /* 0x000fd80003800000 */
[----:B------:R-:W-:Y:S05]  /*1b050*/  @P0 BRA `(.L_x_5570) ;  /* 0x0000000000940947 */ /* 0x000fea0003800000 */
[----:B------:R-:W-:-:S03]  /*1b060*/  UMOV UR4, 0xffffffff ;  /* 0xffffffff00047882 */ /* 0x000fc60000000000 */
[----:B------:R-:W-:Y:S05]  /*1b070*/  BRA.DIV UR4, `(.L_x_5571) ;  /* 0x0000001a04b47947 */ /* 0x000fea000b800000 */
[----:B------:R-:W-:-:S13]  /*1b080*/  ELECT P6, URZ, PT ;  /* 0x00000000003f782f */ /* 0x000fda00038c0000 */
.L_x_5635:
[----:B------:R-:W-:Y:S05]  /*1b090*/  @!P6 BRA `(.L_x_5570) ;  /* 0x000000000084e947 */ /* 0x000fea0003800000 */
[----:B------:R-:W-:-:S06]  /*1b0a0*/  ULOP3.LUT UR4, UR36, 0x2, URZ, 0xfc, !UPT ;  /* 0x0000000224047892 */ /* 0x000fcc000f8efc3f */
[----:B-1----:R-:W-:-:S05]  /*1b0b0*/  IMAD.U32 R2, RZ, RZ, UR4 ;  /* 0x00000004ff027e24 */ /* 0x002fca000f8e00ff */
[----:B------:R-:W-:-:S13]  /*1b0c0*/  ISETP.NE.AND P2, PT, R2, 0x3, PT ;  /* 0x000000030200780c */ /* 0x000fda0003f45270 */
[----:B------:R-:W-:Y:S05]  /*1b0d0*/  @!P2 BRA `(.L_x_5572) ;  /* 0x000000000004a947 */ /* 0x000fea0003800000 */
[----:B------:R-:W-:Y:S01]  /*1b0e0*/  BPT.TRAP 0x1 ;  /* 0x000000040000795c */ /* 0x000fe20000300000 */
.L_x_5572:
[----:B0-----:R-:W2:Y:S04]  /*1b0f0*/  LDL R3, [R1+0x10] ;  /* 0x0000100001037983 */ /* 0x001ea80000100800 */
[----:B------:R-:W3:Y:S01]  /*1b100*/  LDL.LU R7, [R1+0x14] ;  /* 0x0000140001077983 */ /* 0x000ee20000300800 */
[----:B------:R-:W-:-:S04]  /*1b110*/  VIADD R2, R0, 0x28c40 ;  /* 0x00028c4000027836 */ /* 0x000fc80000000000 */
[C---:B--2---:R-:W-:Y:S02]  /*1b120*/  IMAD R6, R3.reuse, 0x8, R2 ;  /* 0x0000000803067824 */ /* 0x044fe400078e0202 */
[----:B------:R-:W-:Y:S01]  /*1b130*/  VIADD R3, R3, 0x1 ;  /* 0x0000000103037836 */ /* 0x000fe20000000000 */
[----:B---3--:R-:W-:-:S04]  /*1b140*/  SHF.L.U32 R5, R7, 0x1f, RZ ;  /* 0x0000001f07057819 */ /* 0x008fc800000006ff */
        /* <DEDUP_REMOVED lines=8> */
.L_x_5636:
[----:B------:R-:W1:Y:S02]  /*1b1d0*/  SYNCS.PHASECHK.TRANS64.TRYWAIT P0, [R7+URZ], R2 ;  /* 0x00000002070075a7 */ /* 0x000e64000800017f */
[----:B-1----:R-:W-:Y:S05]  /*1b1e0*/  @!P0 BRA `(.L_x_5574) ;  /* 0x00000018008c8947 */ /* 0x002fea0003800000 */
.L_x_5637:
[----:B------:R-:W-:Y:S05]  /*1b1f0*/  @!P2 BRA `(.L_x_5575) ;  /* 0x000000000004a947 */ /* 0x000fea0003800000 */
[----:B------:R-:W-:Y:S01]  /*1b200*/  BPT.TRAP 0x1 ;  /* 0x000000040000795c */ /* 0x000fe20000300000 */
.L_x_5575:
[----:B------:R-:W2:Y:S01]  /*1b210*/  LDL.LU R4, [R1+0x10] ;  /* 0x0000100001047983 */ /* 0x000ea20000300800 */
[----:B------:R-:W-:-:S04]  /*1b220*/  VIADD R0, R0, 0x28c60 ;  /* 0x00028c6000007836 */ /* 0x000fc80000000000 */
[----:B--2---:R-:W-:-:S04]  /*1b230*/  IMAD R4, R4, 0x8, R0 ;  /* 0x0000000804047824 */ /* 0x004fc800078e0200 */
[----:B------:R-:W2:Y:S02]  /*1b240*/  SYNCS.PHASECHK.TRANS64.TRYWAIT P0, [R4+URZ], R5 ;  /* 0x00000005040075a7 */ /* 0x000ea4000800017f */
[----:B--2---:R-:W-:Y:S05]  /*1b250*/  @!P0 BRA `(.L_x_5576) ;  /* 0x0000001800848947 */ /* 0x004fea0003800000 */
.L_x_5638:
[----:B------:R-:W-:-:S07]  /*1b260*/  IMAD R3, R3, 0x8, R0 ;  /* 0x0000000803037824 */ /* 0x000fce00078e0200 */
.L_x_5577:
[----:B---3--:R3:W4:Y:S02]  /*1b270*/  SYNCS.PHASECHK.TRANS64.TRYWAIT P0, [R3+URZ], R2 ;  /* 0x00000002030075a7 */ /* 0x008724000800017f */
[----:B----4-:R-:W-:Y:S05]  /*1b280*/  @!P0 NANOSLEEP.SYNCS 0x989680 ;  /* 0x009896800000895d */ /* 0x010fea0003900000 */
[----:B------:R-:W4:Y:S02]  /*1b290*/  @!P0 SYNCS.PHASECHK.TRANS64 P0, [R3+URZ], R2 ;  /* 0x00000002030085a7 */ /* 0x000f24000800007f */
[----:B----4-:R-:W-:Y:S05]  /*1b2a0*/  @!P0 BRA `(.L_x_5577) ;  /* 0xfffffffc00f08947 */ /* 0x010fea000383ffff */
.L_x_5570:
[----:B------:R-:W-:Y:S05]  /*1b2b0*/  BSYNC B0 ;  /* 0x0000000000007941 */ /* 0x000fea0003800000 */
.L_x_5569:
[----:B------:R-:W-:Y:S05]  /*1b2c0*/  EXIT ;  /* 0x000000000000794d */ /* 0x000fea0003800000 */
.L_x_5328:
[----:B0-----:R-:W-:-:S04]  /*1b2d0*/  IMAD.U32 R3, RZ, RZ, UR23 ;  /* 0x00000017ff037e24 */ /* 0x001fc8000f8e00ff */
[----:B------:R0:W1:Y:S03]  /*1b2e0*/  SYNCS.PHASECHK.TRANS64.TRYWAIT P1, [R3+URZ+0x28c50], R0 ;  /* 0x028c5000030075a7 */ /* 0x000066000802017f */
[----:B-1----:R-:W-:Y:S05]  /*1b2f0*/  @!P1 NANOSLEEP.SYNCS 0x989680 ;  /* 0x009896800000995d */ /* 0x002fea0003900000 */
[----:B------:R-:W1:Y:S02]  /*1b300*/  @!P1 SYNCS.PHASECHK.TRANS64 P1, [R3+URZ+0x28c50], R0 ;  /* 0x028c5000030095a7 */ /* 0x000e64000802007f */
[----:B-1----:R-:W-:Y:S05]  /*1b310*/  @!P1 BRA `(.L_x_5328) ;  /* 0xfffffffc00ec9947 */ /* 0x002fea000383ffff */
[----:B------:R-:W-:Y:S05]  /*1b320*/  BRA `(.L_x_5578) ;  /* 0xfffffe70009c7947 */ /* 0x000fea000383ffff */
.L_x_5333:
[----:B-1----:R-:W-:-:S04]  /*1b330*/  IMAD.U32 R3, RZ, RZ, UR23 ;  /* 0x00000017ff037e24 */ /* 0x002fc8000f8e00ff */
[----:B------:R1:W2:Y:S03]  /*1b340*/  SYNCS.PHASECHK.TRANS64.TRYWAIT P1, [R3+URZ+0x28c50], R0 ;  /* 0x028c5000030075a7 */ /* 0x0002a6000802017f */
[----:B--2---:R-:W-:Y:S05]  /*1b350*/  @!P1 NANOSLEEP.SYNCS 0x989680 ;  /* 0x009896800000995d */ /* 0x004fea0003900000 */
[----:B------:R-:W2:Y:S02]  /*1b360*/  @!P1 SYNCS.PHASECHK.TRANS64 P1, [R3+URZ+0x28c50], R0 ;  /* 0x028c5000030095a7 */ /* 0x000ea4000802007f */
[----:B--2---:R-:W-:Y:S05]  /*1b370*/  @!P1 BRA `(.L_x_5333) ;  /* 0xfffffffc00ec9947 */ /* 0x004fea000383ffff */
[----:B------:R-:W-:Y:S05]  /*1b380*/  BRA `(.L_x_5332) ;  /* 0xfffffe7c00a07947 */ /* 0x000fea000383ffff */
.L_x_5343:
[----:B0-----:R-:W-:-:S04]  /*1b390*/  IMAD.U32 R3, RZ, RZ, UR46 ;  /* 0x0000002eff037e24 */ /* 0x001fc8000f8e00ff */
[----:B------:R0:W1:Y:S03]  /*1b3a0*/  SYNCS.PHASECHK.TRANS64.TRYWAIT P1, [R3+URZ+0x28c00], R0 ;  /* 0x028c0000030075a7 */ /* 0x000066000802017f */
[----:B-1----:R-:W-:Y:S05]  /*1b3b0*/  @!P1 NANOSLEEP.SYNCS 0x989680 ;  /* 0x009896800000995d */ /* 0x002fea0003900000 */
[----:B------:R-:W1:Y:S02]  /*1b3c0*/  @!P1 SYNCS.PHASECHK.TRANS64 P1, [R3+URZ+0x28c00], R0 ;  /* 0x028c0000030095a7 */ /* 0x000e64000802007f */
[----:B-1----:R-:W-:Y:S05]  /*1b3d0*/  @!P1 BRA `(.L_x_5343) ;  /* 0xfffffffc00ec9947 */ /* 0x002fea000383ffff */
[----:B------:R-:W-:Y:S05]  /*1b3e0*/  BRA `(.L_x_5579) ;  /* 0xfffffe9400c47947 */ /* 0x000fea000383ffff */
.L_x_5347:
[----:B--2---:R2:W3:Y:S02]  /*1b3f0*/  SYNCS.PHASECHK.TRANS64.TRYWAIT P1, [R7+URZ+0x28c30], R8 ;  /* 0x028c3008070075a7 */ /* 0x0044e4000802017f */
[----:B---3--:R-:W-:Y:S05]  /*1b400*/  @!P1 NANOSLEEP.SYNCS 0x989680 ;  /* 0x009896800000995d */ /* 0x008fea0003900000 */
[----:B------:R-:W3:Y:S02]  /*1b410*/  @!P1 SYNCS.PHASECHK.TRANS64 P1, [R7+URZ+0x28c30], R8 ;  /* 0x028c3008070095a7 */ /* 0x000ee4000802007f */
[----:B---3--:R-:W-:Y:S05]  /*1b420*/  @!P1 BRA `(.L_x_5347) ;  /* 0xfffffffc00f09947 */ /* 0x008fea000383ffff */
[----:B------:R-:W-:Y:S05]  /*1b430*/  BRA `(.L_x_5346) ;  /* 0xfffffe9400e07947 */ /* 0x000fea000383ffff */
.L_x_5359:
[----:B--2---:R2:W3:Y:S02]  /*1b440*/  SYNCS.PHASECHK.TRANS64.TRYWAIT P2, [R7+URZ+0x28c50], R8 ;  /* 0x028c5008070075a7 */ /* 0x0044e4000804017f */
[----:B---3--:R-:W-:Y:S05]  /*1b450*/  @!P2 NANOSLEEP.SYNCS 0x989680 ;  /* 0x009896800000a95d */ /* 0x008fea0003900000 */
[----:B------:R-:W3:Y:S02]  /*1b460*/  @!P2 SYNCS.PHASECHK.TRANS64 P2, [R7+URZ+0x28c50], R8 ;  /* 0x028c50080700a5a7 */ /* 0x000ee4000804007f */
[----:B---3--:R-:W-:Y:S05]  /*1b470*/  @!P2 BRA `(.L_x_5359) ;  /* 0xfffffffc00f0a947 */ /* 0x008fea000383ffff */
[----:B------:R-:W-:Y:S05]  /*1b480*/  BRA `(.L_x_5358) ;  /* 0xfffffeb400847947 */ /* 0x000fea000383ffff */
.L_x_5367:
[----:B--2---:R-:W-:-:S04]  /*1b490*/  IMAD.U32 R8, RZ, RZ, UR28 ;  /* 0x0000001cff087e24 */ /* 0x004fc8000f8e00ff */
[----:B------:R2:W3:Y:S03]  /*1b4a0*/  SYNCS.PHASECHK.TRANS64.TRYWAIT P2, [R8+URZ+0x28c30], R7 ;  /* 0x028c3007080075a7 */ /* 0x0004e6000804017f */
[----:B---3--:R-:W-:Y:S05]  /*1b4b0*/  @!P2 NANOSLEEP.SYNCS 0x989680 ;  /* 0x009896800000a95d */ /* 0x008fea0003900000 */
[----:B------:R-:W3:Y:S02]  /*1b4c0*/  @!P2 SYNCS.PHASECHK.TRANS64 P2, [R8+URZ+0x28c30], R7 ;  /* 0x028c30070800a5a7 */ /* 0x000ee4000804007f */
[----:B---3--:R-:W-:Y:S05]  /*1b4d0*/  @!P2 BRA `(.L_x_5367) ;  /* 0xfffffffc00eca947 */ /* 0x008fea000383ffff */
[----:B------:R-:W-:Y:S05]  /*1b4e0*/  BRA `(.L_x_5366) ;  /* 0xfffffeb800d87947 */ /* 0x000fea000383ffff */
.L_x_5379:
[----:B-1----:R1:W2:Y:S02]  /*1b4f0*/  SYNCS.PHASECHK.TRANS64.TRYWAIT P2, [R168+URZ+0x28c50], R7 ;  /* 0x028c5007a80075a7 */ /* 0x0022a4000804017f */
[----:B--2---:R-:W-:Y:S05]  /*1b500*/  @!P2 NANOSLEEP.SYNCS 0x989680 ;  /* 0x009896800000a95d */ /* 0x004fea0003900000 */
[----:B------:R-:W2:Y:S02]  /*1b510*/  @!P2 SYNCS.PHASECHK.TRANS64 P2, [R168+URZ+0x28c50], R7 ;  /* 0x028c5007a800a5a7 */ /* 0x000ea4000804007f */
[----:B--2---:R-:W-:Y:S05]  /*1b520*/  @!P2 BRA `(.L_x_5379) ;  /* 0xfffffffc00f0a947 */ /* 0x004fea000383ffff */
[----:B------:R-:W-:Y:S05]  /*1b530*/  BRA `(.L_x_5378) ;  /* 0xfffffee000287947 */ /* 0x000fea000383ffff */
.L_x_5388:
[----:B---3--:R-:W-:-:S04]  /*1b540*/  IMAD.U32 R6, RZ, RZ, UR26 ;  /* 0x0000001aff067e24 */ /* 0x008fc8000f8e00ff */
[----:B------:R3:W4:Y:S03]  /*1b550*/  SYNCS.PHASECHK.TRANS64.TRYWAIT P2, [R6+URZ+0x28c30], R7 ;  /* 0x028c3007060075a7 */ /* 0x000726000804017f */
[----:B----4-:R-:W-:Y:S05]  /*1b560*/  @!P2 NANOSLEEP.SYNCS 0x989680 ;  /* 0x009896800000a95d */ /* 0x010fea0003900000 */
[----:B------:R-:W4:Y:S02]  /*1b570*/  @!P2 SYNCS.PHASECHK.TRANS64 P2, [R6+URZ+0x28c30], R7 ;  /* 0x028c30070600a5a7 */ /* 0x000f24000804007f */
[----:B----4-:R-:W-:Y:S05]  /*1b580*/  @!P2 BRA `(.L_x_5388) ;  /* 0xfffffffc00eca947 */ /* 0x010fea000383ffff */
[----:B------:R-:W-:Y:S05]  /*1b590*/  BRA `(.L_x_5387) ;  /* 0xfffffee400cc7947 */ /* 0x000fea000383ffff */
.L_x_5392:
[----:B--2---:R2:W3:Y:S02]  /*1b5a0*/  SYNCS.PHASECHK.TRANS64.TRYWAIT P2, [R9+URZ+0x28c50], R7 ;  /* 0x028c5007090075a7 */ /* 0x0044e4000804017f */
[----:B---3--:R-:W-:Y:S05]  /*1b5b0*/  @!P2 NANOSLEEP.SYNCS 0x989680 ;  /* 0x009896800000a95d */ /* 0x008fea0003900000 */
[----:B------:R-:W3:Y:S02]  /*1b5c0*/  @!P2 SYNCS.PHASECHK.TRANS64 P2, [R9+URZ+0x28c50], R7 ;  /* 0x028c50070900a5a7 */ /* 0x000ee4000804007f */
[----:B---3--:R-:W-:Y:S05]  /*1b5d0*/  @!P2 BRA `(.L_x_5392) ;  /* 0xfffffffc00f0a947 */ /* 0x008fea000383ffff */
[----:B------:R-:W-:Y:S05]  /*1b5e0*/  BRA `(.L_x_5391) ;  /* 0xfffffefc00ec7947 */ /* 0x000fea000383ffff */
.L_x_5398:
[----:B-1----:R-:W-:-:S04]  /*1b5f0*/  IMAD.U32 R6, RZ, RZ, UR27 ;  /* 0x0000001bff067e24 */ /* 0x002fc8000f8e00ff */
[----:B------:R1:W3:Y:S03]  /*1b600*/  SYNCS.PHASECHK.TRANS64.TRYWAIT P2, [R6+URZ+0x28c30], R7 ;  /* 0x028c3007060075a7 */ /* 0x0002e6000804017f */
[----:B---3--:R-:W-:Y:S05]  /*1b610*/  @!P2 NANOSLEEP.SYNCS 0x989680 ;  /* 0x009896800000a95d */ /* 0x008fea0003900000 */
[----:B------:R-:W3:Y:S02]  /*1b620*/  @!P2 SYNCS.PHASECHK.TRANS64 P2, [R6+URZ+0x28c30], R7 ;  /* 0x028c30070600a5a7 */ /* 0x000ee4000804007f */
[----:B---3--:R-:W-:Y:S05]  /*1b630*/  @!P2 BRA `(.L_x_5398) ;  /* 0xfffffffc00eca947 */ /* 0x008fea000383ffff */
[----:B------:R-:W-:Y:S05]  /*1b640*/  BRA `(.L_x_5397) ;  /* 0xffffff0000e07947 */ /* 0x000fea000383ffff */
.L_x_5410:
[----:B--2---:R2:W3:Y:S02]  /*1b650*/  SYNCS.PHASECHK.TRANS64.TRYWAIT P2, [R20+URZ+0x28c50], R7 ;  /* 0x028c5007140075a7 */ /* 0x0044e4000804017f */
[----:B---3--:R-:W-:Y:S05]  /*1b660*/  @!P2 NANOSLEEP.SYNCS 0x989680 ;  /* 0x009896800000a95d */ /* 0x008fea0003900000 */
[----:B------:R-:W3:Y:S02]  /*1b670*/  @!P2 SYNCS.PHASECHK.TRANS64 P2, [R20+URZ+0x28c50], R7 ;  /* 0x028c50071400a5a7 */ /* 0x000ee4000804007f */
[----:B---3--:R-:W-:Y:S05]  /*1b680*/  @!P2 BRA `(.L_x_5410) ;  /* 0xfffffffc00f0a947 */ /* 0x008fea000383ffff */
[----:B------:R-:W-:Y:S05]  /*1b690*/  BRA `(.L_x_5409) ;  /* 0xffffff2400ac7947 */ /* 0x000fea000383ffff */
.L_x_5459:
        /* <DEDUP_REMOVED lines=11> */
.L_x_5581:
[----:B------:R-:W-:Y:S05]  /*1b750*/  BSYNC B0 ;  /* 0x0000000000007941 */ /* 0x000fea0003800000 */
.L_x_5580:
[----:B------:R-:W-:Y:S05]  /*1b760*/  BRA `(.L_x_5582) ;  /* 0xffffffa000307947 */ /* 0x000fea000383ffff */
.L_x_5461:
[----:B------:R-:W-:Y:S01]  /*1b770*/  BSSY B0, `(.L_x_5583) ;  /* 0x0000006000007945 */ /* 0x000fe20003800000 */
[----:B------:R-:W-:-:S07]  /*1b780*/  IMAD.MOV.U32 R15, RZ, RZ, -0x1 ;  /* 0xffffffffff0f7424 */ /* 0x000fce00078e00ff */
[----:B012---:R-:W-:Y:S05]  /*1b790*/  WARPSYNC.COLLECTIVE R15, `(.L_x_5584) ;  /* 0x000000000f0c7348 */ /* 0x007fea0003c00000 */
[----:B------:R-:W-:Y:S02]  /*1b7a0*/  ELECT P6, UR62, PT ;  /* 0x00000000003e782f */ /* 0x000fe400038c0000 */
[----:B------:R-:W-:Y:S01]  /*1b7b0*/  MOV R14, UR62 ;  /* 0x0000003e000e7c02 */ /* 0x000fe20008000f00 */
[----:B012---:R-:W-:Y:S10]  /*1b7c0*/  ENDCOLLECTIVE ;  /* 0x000000000000791b */ /* 0x007ff40003800000 */
.L_x_5584:
[----:B------:R-:W-:Y:S05]  /*1b7d0*/  BSYNC B0 ;  /* 0x0000000000007941 */ /* 0x000fea0003800000 */
.L_x_5583:
[----:B------:R-:W-:Y:S05]  /*1b7e0*/  BRA `(.L_x_5585) ;  /* 0xffffffa000347947 */ /* 0x000fea000383ffff */
.L_x_5463:
[----:B---3--:R3:W4:Y:S02]  /*1b7f0*/  SYNCS.PHASECHK.TRANS64.TRYWAIT P0, [R0+URZ+0x28c40], R2 ;  /* 0x028c4002000075a7 */ /* 0x008724000800017f */
[----:B----4-:R-:W-:Y:S05]  /*1b800*/  @!P0 NANOSLEEP.SYNCS 0x989680 ;  /* 0x009896800000895d */ /* 0x010fea0003900000 */
[----:B------:R-:W4:Y:S02]  /*1b810*/  @!P0 SYNCS.PHASECHK.TRANS64 P0, [R0+URZ+0x28c40], R2 ;  /* 0x028c4002000085a7 */ /* 0x000f24000800007f */
[----:B----4-:R-:W-:Y:S05]  /*1b820*/  @!P0 BRA `(.L_x_5463) ;  /* 0xfffffffc00f08947 */ /* 0x010fea000383ffff */
[----:B------:R-:W-:Y:S05]  /*1b830*/  BRA `(.L_x_5586) ;  /* 0xffffffa000987947 */ /* 0x000fea000383ffff */
.L_x_5467:
[----:B------:R-:W2:Y:S01]  /*1b840*/  LDL.LU R11, [R1+0x28] ;  /* 0x00002800010b7983 */ /* 0x000ea20000300800 */
[----:B------:R-:W-:Y:S02]  /*1b850*/  IMAD.MOV.U32 R5, RZ, RZ, R12 ;  /* 0x000000ffff057224 */ /* 0x000fe400078e000c */
[----:B------:R-:W-:Y:S02]  /*1b860*/  IMAD.MOV.U32 R13, RZ, RZ, R0 ;  /* 0x000000ffff0d7224 */ /* 0x000fe400078e0000 */
[----:B------:R-:W-:Y:S02]  /*1b870*/  IMAD.MOV.U32 R12, RZ, RZ, RZ ;  /* 0x000000ffff0c7224 */ /* 0x000fe400078e00ff */
[----:B------:R-:W-:Y:S02]  /*1b880*/  IMAD.MOV.U32 R15, RZ, RZ, -0x1 ;  /* 0xffffffffff0f7424 */ /* 0x000fe400078e00ff */
        /* <DEDUP_REMOVED lines=8> */
.L_x_5587:
[----:B------:R-:W-:Y:S02]  /*1b910*/  IMAD.MOV.U32 R13, RZ, RZ, R4 ;  /* 0x000000ffff0d7224 */ /* 0x000fe400078e0004 */
[----:B------:R-:W-:-:S07]  /*1b920*/  IMAD.MOV.U32 R6, RZ, RZ, R14 ;  /* 0x000000ffff067224 */ /* 0x000fce00078e000e */
[----:B------:R-:W-:Y:S05]  /*1b930*/  WARPSYNC.COLLECTIVE R15, `(.L_x_5588) ;  /* 0x000000000f087348 */ /* 0x000fea0003c00000 */
[----:B------:R0:W1:Y:S02]  /*1b940*/  SHFL.IDX P6, R14, R13, R12, R11 ;  /* 0x0000000c0d0e7389 */ /* 0x00006400000c000b */
[----:B01----:R-:W-:Y:S01]  /*1b950*/  ENDCOLLECTIVE ;  /* 0x000000000000791b */ /* 0x003fe20003800000 */
.L_x_5588:
[----:B------:R-:W-:Y:S02]  /*1b960*/  IMAD.MOV.U32 R13, RZ, RZ, R0 ;  /* 0x000000ffff0d7224 */ /* 0x000fe400078e0000 */
[----:B------:R-:W-:Y:S02]  /*1b970*/  IMAD.MOV.U32 R12, RZ, RZ, 0x1 ;  /* 0x00000001ff0c7424 */ /* 0x000fe400078e00ff */
[----:B------:R-:W-:-:S07]  /*1b980*/  IMAD.MOV.U32 R7, RZ, RZ, R14 ;  /* 0x000000ffff077224 */ /* 0x000fce00078e000e */
[----:B------:R-:W-:Y:S05]  /*1b990*/  WARPSYNC.COLLECTIVE R15, `(.L_x_5589) ;  /* 0x000000000f087348 */ /* 0x000fea0003c00000 */
[----:B------:R0:W1:Y:S02]  /*1b9a0*/  SHFL.IDX P6, R14, R13, R12, R11 ;  /* 0x0000000c0d0e7389 */ /* 0x00006400000c000b */
[----:B01----:R-:W-:Y:S01]  /*1b9b0*/  ENDCOLLECTIVE ;  /* 0x000000000000791b */ /* 0x003fe20003800000 */
.L_x_5589:
        /* <DEDUP_REMOVED lines=15> */
.L_x_5590:
[----:B------:R-:W-:Y:S02]  /*1bab0*/  IMAD.MOV.U32 R13, RZ, RZ, R0 ;  /* 0x000000ffff0d7224 */ /* 0x000fe400078e0000 */
[----:B------:R-:W-:Y:S02]  /*1bac0*/  IMAD.MOV.U32 R12, RZ, RZ, 0x2 ;  /* 0x00000002ff0c7424 */ /* 0x000fe400078e00ff */
[----:B------:R-:W-:-:S07]  /*1bad0*/  IMAD.MOV.U32 R5, RZ, RZ, R14 ;  /* 0x000000ffff057224 */ /* 0x000fce00078e000e */
[----:B------:R-:W-:Y:S05]  /*1bae0*/  WARPSYNC.COLLECTIVE R15, `(.L_x_5591) ;  /* 0x000000000f087348 */ /* 0x000fea0003c00000 */
[----:B------:R0:W1:Y:S02]  /*1baf0*/  SHFL.IDX P6, R14, R13, R12, R11 ;  /* 0x0000000c0d0e7389 */ /* 0x00006400000c000b */
[----:B01----:R-:W-:Y:S01]  /*1bb00*/  ENDCOLLECTIVE ;  /* 0x000000000000791b */ /* 0x003fe20003800000 */
.L_x_5591:
        /* <DEDUP_REMOVED lines=15> */
.L_x_5592:
[----:B------:R-:W-:Y:S02]  /*1bc00*/  IMAD.MOV.U32 R13, RZ, RZ, R0 ;  /* 0x000000ffff0d7224 */ /* 0x000fe400078e0000 */
[----:B------:R-:W-:Y:S02]  /*1bc10*/  IMAD.MOV.U32 R12, RZ, RZ, 0x3 ;  /* 0x00000003ff0c7424 */ /* 0x000fe400078e00ff */
[----:B------:R-:W-:-:S07]  /*1bc20*/  IMAD.MOV.U32 R5, RZ, RZ, R14 ;  /* 0x000000ffff057224 */ /* 0x000fce00078e000e */
[----:B------:R-:W-:Y:S05]  /*1bc30*/  WARPSYNC.COLLECTIVE R15, `(.L_x_5593) ;  /* 0x000000000f087348 */ /* 0x000fea0003c00000 */
[----:B------:R0:W1:Y:S02]  /*1bc40*/  SHFL.IDX P6, R14, R13, R12, R11 ;  /* 0x0000000c0d0e7389 */ /* 0x00006400000c000b */
[----:B01----:R-:W-:Y:S01]  /*1bc50*/  ENDCOLLECTIVE ;  /* 0x000000000000791b */ /* 0x003fe20003800000 */
.L_x_5593:
        /* <DEDUP_REMOVED lines=13> */
.L_x_5594:
[----:B------:R-:W-:Y:S01]  /*1bd30*/  IMAD.MOV.U32 R4, RZ, RZ, R14 ;  /* 0x000000ffff047224 */ /* 0x000fe200078e000e */
[----:B------:R-:W-:Y:S06]  /*1bd40*/  BRA `(.L_x_5595) ;  /* 0xffffffa400d87947 */ /* 0x000fec000383ffff */
.L_x_5470:
[----:B-1----:R1:W2:Y:S02]  /*1bd50*/  SYNCS.PHASECHK.TRANS64.TRYWAIT P0, [R19+URZ+0x28c20], R0 ;  /* 0x028c2000130075a7 */ /* 0x0022a4000800017f */
[----:B--2---:R-:W-:Y:S05]  /*1bd60*/  @!P0 NANOSLEEP.SYNCS 0x989680 ;  /* 0x009896800000895d */ /* 0x004fea0003900000 */
[----:B------:R-:W2:Y:S02]  /*1bd70*/  @!P0 SYNCS.PHASECHK.TRANS64 P0, [R19+URZ+0x28c20], R0 ;  /* 0x028c2000130085a7 */ /* 0x000ea4000800007f */
[----:B--2---:R-:W-:Y:S05]  /*1bd80*/  @!P0 BRA `(.L_x_5470) ;  /* 0xfffffffc00f08947 */ /* 0x004fea000383ffff */
[----:B------:R-:W-:Y:S05]  /*1bd90*/  BRA `(.L_x_5596) ;  /* 0xffffffa800347947 */ /* 0x000fea000383ffff */
.L_x_5474:
[----:B-1----:R1:W2:Y:S02]  /*1bda0*/  SYNCS.PHASECHK.TRANS64.TRYWAIT P0, [R0+URZ+0x28c60], R2 ;  /* 0x028c6002000075a7 */ /* 0x0022a4000800017f */
[----:B--2---:R-:W-:Y:S05]  /*1bdb0*/  @!P0 NANOSLEEP.SYNCS 0x989680 ;  /* 0x009896800000895d */ /* 0x004fea0003900000 */
[----:B------:R-:W2:Y:S02]  /*1bdc0*/  @!P0 SYNCS.PHASECHK.TRANS64 P0, [R0+URZ+0x28c60], R2 ;  /* 0x028c6002000085a7 */ /* 0x000ea4000800007f */
[----:B--2---:R-:W-:Y:S05]  /*1bdd0*/  @!P0 BRA `(.L_x_5474) ;  /* 0xfffffffc00f08947 */ /* 0x004fea000383ffff */
[----:B------:R-:W-:Y:S05]  /*1bde0*/  BRA `(.L_x_5597) ;  /* 0xffffffa800587947 */ /* 0x000fea000383ffff */
.L_x_5493:
[----:B-1----:R1:W2:Y:S02]  /*1bdf0*/  SYNCS.PHASECHK.TRANS64.TRYWAIT P0, [R3+URZ+0x28c40], R2 ;  /* 0x028c4002030075a7 */ /* 0x0022a4000800017f */
[----:B--2---:R-:W-:Y:S05]  /*1be00*/  @!P0 NANOSLEEP.SYNCS 0x989680 ;  /* 0x009896800000895d */ /* 0x004fea0003900000 */
[----:B------:R-:W2:Y:S02]  /*1be10*/  @!P0 SYNCS.PHASECHK.TRANS64 P0, [R3+URZ+0x28c40], R2 ;  /* 0x028c4002030085a7 */ /* 0x000ea4000800007f */
[----:B--2---:R-:W-:Y:S05]  /*1be20*/  @!P0 BRA `(.L_x_5493) ;  /* 0xfffffffc00f08947 */ /* 0x004fea000383ffff */
[----:B------:R-:W-:Y:S05]  /*1be30*/  BRA `(.L_x_5598) ;  /* 0xffffffb400887947 */ /* 0x000fea000383ffff */
.L_x_5498:
[----:B--2---:R2:W3:Y:S02]  /*1be40*/  SYNCS.PHASECHK.TRANS64.TRYWAIT P0, [R3+URZ+0x28c60], R2 ;  /* 0x028c6002030075a7 */ /* 0x0044e4000800017f */
[----:B---3--:R-:W-:Y:S05]  /*1be50*/  @!P0 NANOSLEEP.SYNCS 0x989680 ;  /* 0x009896800000895d */ /* 0x008fea0003900000 */
[----:B------:R-:W3:Y:S02]  /*1be60*/  @!P0 SYNCS.PHASECHK.TRANS64 P0, [R3+URZ+0x28c60], R2 ;  /* 0x028c6002030085a7 */ /* 0x000ee4000800007f */
[----:B---3--:R-:W-:Y:S05]  /*1be70*/  @!P0 BRA `(.L_x_5498) ;  /* 0xfffffffc00f08947 */ /* 0x008fea000383ffff */
[----:B------:R-:W-:Y:S05]  /*1be80*/  BRA `(.L_x_5599) ;  /* 0xffffffb800087947 */ /* 0x000fea000383ffff */
.L_x_5513:
[----:B0-----:R0:W1:Y:S02]  /*1be90*/  SYNCS.PHASECHK.TRANS64.TRYWAIT P0, [R4+URZ+0x28c40], R2 ;  /* 0x028c4002040075a7 */ /* 0x001064000800017f */
[----:B-1----:R-:W-:Y:S05]  /*1bea0*/  @!P0 NANOSLEEP.SYNCS 0x989680 ;  /* 0x009896800000895d */ /* 0x002fea0003900000 */
[----:B------:R-:W1:Y:S02]  /*1beb0*/  @!P0 SYNCS.PHASECHK.TRANS64 P0, [R4+URZ+0x28c40], R2 ;  /* 0x028c4002040085a7 */ /* 0x000e64000800007f */
[----:B-1----:R-:W-:Y:S05]  /*1bec0*/  @!P0 BRA `(.L_x_5513) ;  /* 0xfffffffc00f08947 */ /* 0x002fea000383ffff */
[----:B------:R-:W-:Y:S05]  /*1bed0*/  BRA `(.L_x_5600) ;  /* 0xffffffc000e47947 */ /* 0x000fea000383ffff */
.L_x_5518:
[----:B-1----:R1:W2:Y:S02]  /*1bee0*/  SYNCS.PHASECHK.TRANS64.TRYWAIT P0, [R4+URZ+0x28c60], R2 ;  /* 0x028c6002040075a7 */ /* 0x0022a4000800017f */
[----:B--2---:R-:W-:Y:S05]  /*1bef0*/  @!P0 NANOSLEEP.SYNCS 0x989680 ;  /* 0x009896800000895d */ /* 0x004fea0003900000 */
[----:B------:R-:W2:Y:S02]  /*1bf00*/  @!P0 SYNCS.PHASECHK.TRANS64 P0, [R4+URZ+0x28c60], R2 ;  /* 0x028c6002040085a7 */ /* 0x000ea4000800007f */
[----:B--2---:R-:W-:Y:S05]  /*1bf10*/  @!P0 BRA `(.L_x_5518) ;  /* 0xfffffffc00f08947 */ /* 0x004fea000383ffff */
[----:B------:R-:W-:Y:S05]  /*1bf20*/  BRA `(.L_x_5601) ;  /* 0xffffffc400607947 */ /* 0x000fea000383ffff */
.L_x_5533:
[----:B-1----:R1:W2:Y:S02]  /*1bf30*/  SYNCS.PHASECHK.TRANS64.TRYWAIT P0, [R4+URZ+0x28c40], R2 ;  /* 0x028c4002040075a7 */ /* 0x0022a4000800017f */
[----:B--2---:R-:W-:Y:S05]  /*1bf40*/  @!P0 NANOSLEEP.SYNCS 0x989680 ;  /* 0x009896800000895d */ /* 0x004fea0003900000 */
[----:B------:R-:W2:Y:S02]  /*1bf50*/  @!P0 SYNCS.PHASECHK.TRANS64 P0, [R4+URZ+0x28c40], R2 ;  /* 0x028c4002040085a7 */ /* 0x000ea4000800007f */
[----:B--2---:R-:W-:Y:S05]  /*1bf60*/  @!P0 BRA `(.L_x_5533) ;  /* 0xfffffffc00f08947 */ /* 0x004fea000383ffff */
[----:B------:R-:W-:Y:S05]  /*1bf70*/  BRA `(.L_x_5602) ;  /* 0xffffffd000207947 */ /* 0x000fea000383ffff */
.L_x_5538:
[----:B0-----:R0:W2:Y:S02]  /*1bf80*/  SYNCS.PHASECHK.TRANS64.TRYWAIT P0, [R4+URZ+0x28c60], R2 ;  /* 0x028c6002040075a7 */ /* 0x0010a4000800017f */
[----:B--2---:R-:W-:Y:S05]  /*1bf90*/  @!P0 NANOSLEEP.SYNCS 0x989680 ;  /* 0x009896800000895d */ /* 0x004fea0003900000 */
[----:B------:R-:W2:Y:S02]  /*1bfa0*/  @!P0 SYNCS.PHASECHK.TRANS64 P0, [R4+URZ+0x28c60], R2 ;  /* 0x028c6002040085a7 */ /* 0x000ea4000800007f */
[----:B--2---:R-:W-:Y:S05]  /*1bfb0*/  @!P0 BRA `(.L_x_5538) ;  /* 0xfffffffc00f08947 */ /* 0x004fea000383ffff */
[----:B------:R-:W-:Y:S05]  /*1bfc0*/  BRA `(.L_x_5603) ;  /* 0xffffffd000a07947 */ /* 0x000fea000383ffff */
.L_x_5554:
[----:B---34-:R-:W3:Y:S01]  /*1bfd0*/  LDL R0, [R1] ;  /* 0x0000000001007983 */ /* 0x018ee20000100800 */
[----:B------:R-:W-:Y:S01]  /*1bfe0*/  BSSY B0, `(.L_x_5604) ;  /* 0x0000008000007945 */ /* 0x000fe20003800000 */
[----:B------:R-:W-:Y:S02]  /*1bff0*/  IMAD.MOV.U32 R12, RZ, RZ, RZ ;  /* 0x000000ffff0c7224 */ /* 0x000fe400078e00ff */
[----:B------:R-:W-:Y:S02]  /*1c000*/  IMAD.MOV.U32 R11, RZ, RZ, 0x1f ;  /* 0x0000001fff0b7424 */ /* 0x000fe400078e00ff */
[----:B------:R-:W-:Y:S02]  /*1c010*/  IMAD.MOV.U32 R15, RZ, RZ, -0x1 ;  /* 0xffffffffff0f7424 */ /* 0x000fe400078e00ff */
[----:B---3--:R-:W-:-:S07]  /*1c020*/  IMAD.MOV.U32 R13, RZ, RZ, R0 ;  /* 0x000000ffff0d7224 */ /* 0x008fce00078e0000 */
[----:B012---:R-:W-:Y:S05]  /*1c030*/  WARPSYNC.COLLECTIVE R15, `(.L_x_5605) ;  /* 0x000000000f087348 */ /* 0x007fea0003c00000 */
[----:B------:R3:W4:Y:S02]  /*1c040*/  SHFL.IDX P6, R14, R13, R12, R11 ;  /* 0x0000000c0d0e7389 */ /* 0x00072400000c000b */
[----:B01234-:R-:W-:Y:S01]  /*1c050*/  ENDCOLLECTIVE ;  /* 0x000000000000791b */ /* 0x01ffe20003800000 */
.L_x_5605:
[----:B------:R-:W-:Y:S05]  /*1c060*/  BSYNC B0 ;  /* 0x0000000000007941 */ /* 0x000fea0003800000 */
.L_x_5604:
        /* <DEDUP_REMOVED lines=9> */
.L_x_5606:
        /* <DEDUP_REMOVED lines=14> */
[C---:B------:R-:W-:Y:S02]  /*1c1e0*/  ISETP.GE.U32.AND P3, PT, R16.reuse, 0x4, PT ;  /* 0x000000041000780c */ /* 0x040fe40003f66070 */
[C---:B------:R-:W-:Y:S02]  /*1c1f0*/  ISETP.GE.U32.AND P4, PT, R16.reuse, 0x8, PT ;  /* 0x000000081000780c */ /* 0x040fe40003f86070 */
[C---:B------:R-:W-:Y:S01]  /*1c200*/  ISETP.GE.U32.AND P5, PT, R16.reuse, 0x10, PT ;  /* 0x000000101000780c */ /* 0x040fe20003fa6070 */
[----:B--2---:R-:W-:Y:S02]  /*1c210*/  @!P1 IMAD.MOV.U32 R5, RZ, RZ, R8 ;  /* 0x000000ffff059224 */ /* 0x004fe400078e0008 */
[----:B---3--:R-:W-:Y:S01]  /*1c220*/  @!P1 IMAD.MOV.U32 R7, RZ, RZ, R6 ;  /* 0x000000ffff079224 */ /* 0x008fe200078e0006 */
[----:B------:R-:W-:Y:S01]  /*1c230*/  ISETP.NE.AND P1, PT, R16, RZ, PT ;  /* 0x000000ff1000720c */ /* 0x000fe20003f25270 */
[----:B------:R-:W-:-:S02]  /*1c240*/  IMAD.MOV.U32 R6, RZ, RZ, RZ ;  /* 0x000000ffff067224 */ /* 0x000fc400078e00ff */
[----:B------:R-:W-:-:S04]  /*1c250*/  IMAD R2, R7, R5, RZ ;  /* 0x0000000507027224 */ /* 0x000fc800078e02ff */
[----:B------:R-:W-:-:S07]  /*1c260*/  IMAD.MOV.U32 R13, RZ, RZ, R2 ;  /* 0x000000ffff0d7224 */ /* 0x000fce00078e0002 */
[----:B------:R-:W-:Y:S05]  /*1c270*/  WARPSYNC.COLLECTIVE R15, `(.L_x_5607) ;  /* 0x000000000f087348 */ /* 0x000fea0003c00000 */
[----:B------:R0:W1:Y:S02]  /*1c280*/  SHFL.UP P6, R14, R13, R12, R11 ;  /* 0x0400000c0d0e7389 */ /* 0x00006400000c000b */
[----:B01----:R-:W-:Y:S01]  /*1c290*/  ENDCOLLECTIVE ;  /* 0x000000000000791b */ /* 0x003fe20003800000 */
.L_x_5607:
[----:B------:R-:W-:Y:S01]  /*1c2a0*/  IMAD.MOV.U32 R12, RZ, RZ, 0x2 ;  /* 0x00000002ff0c7424 */ /* 0x000fe200078e00ff */
[----:B------:R-:W-:-:S05]  /*1c2b0*/  SEL R3, R14, RZ, P1 ;  /* 0x000000ff0e037207 */ /* 0x000fca0000800000 */
[----:B------:R-:W-:-:S04]  /*1c2c0*/  IMAD.IADD R2, R2, 0x1, R3 ;  /* 0x0000000102027824 */ /* 0x000fc800078e0203 */
[----:B------:R-:W-:-:S07]  /*1c2d0*/  IMAD.MOV.U32 R13, RZ, RZ, R2 ;  /* 0x000000ffff0d7224 */ /* 0x000fce00078e0002 */
[----:B------:R-:W-:Y:S05]  /*1c2e0*/  WARPSYNC.COLLECTIVE R15, `(.L_x_5608) ;  /* 0x000000000f087348 */ /* 0x000fea0003c00000 */
[----:B------:R0:W1:Y:S02]  /*1c2f0*/  SHFL.UP P6, R14, R13, R12, R11 ;  /* 0x0400000c0d0e7389 */ /* 0x00006400000c000b */
[----:B01----:R-:W-:Y:S01]  /*1c300*/  ENDCOLLECTIVE ;  /* 0x000000000000791b */ /* 0x003fe20003800000 */
.L_x_5608:
[----:B------:R-:W-:Y:S01]  /*1c310*/  IMAD.MOV.U32 R12, RZ, RZ, 0x4 ;  /* 0x00000004ff0c7424 */ /* 0x000fe200078e00ff */
[----:B------:R-:W-:-:S05]  /*1c320*/  SEL R3, R14, RZ, P2 ;  /* 0x000000ff0e037207 */ /* 0x000fca0001000000 */
[----:B------:R-:W-:-:S04]  /*1c330*/  IMAD.IADD R2, R2, 0x1, R3 ;  /* 0x0000000102027824 */ /* 0x000fc800078e0203 */
[----:B------:R-:W-:-:S07]  /*1c340*/  IMAD.MOV.U32 R13, RZ, RZ, R2 ;  /* 0x000000ffff0d7224 */ /* 0x000fce00078e0002 */
[----:B------:R-:W-:Y:S05]  /*1c350*/  WARPSYNC.COLLECTIVE R15, `(.L_x_5609) ;  /* 0x000000000f087348 */ /* 0x000fea0003c00000 */
[----:B------:R0:W1:Y:S02]  /*1c360*/  SHFL.UP P6, R14, R13, R12, R11 ;  /* 0x0400000c0d0e7389 */ /* 0x00006400000c000b */
[----:B01----:R-:W-:Y:S01]  /*1c370*/  ENDCOLLECTIVE ;  /* 0x000000000000791b */ /* 0x003fe20003800000 */
.L_x_5609:
[----:B------:R-:W-:Y:S01]  /*1c380*/  IMAD.MOV.U32 R12, RZ, RZ, 0x8 ;  /* 0x00000008ff0c7424 */ /* 0x000fe200078e00ff */
[----:B------:R-:W-:-:S05]  /*1c390*/  SEL R3, R14, RZ, P3 ;  /* 0x000000ff0e037207 */ /* 0x000fca0001800000 */
[----:B------:R-:W-:-:S04]  /*1c3a0*/  IMAD.IADD R2, R2, 0x1, R3 ;  /* 0x0000000102027824 */ /* 0x000fc800078e0203 */
[----:B------:R-:W-:-:S07]  /*1c3b0*/  IMAD.MOV.U32 R13, RZ, RZ, R2 ;  /* 0x000000ffff0d7224 */ /* 0x000fce00078e0002 */
[----:B------:R-:W-:Y:S05]  /*1c3c0*/  WARPSYNC.COLLECTIVE R15, `(.L_x_5610) ;  /* 0x000000000f087348 */ /* 0x000fea0003c00000 */
[----:B------:R0:W1:Y:S02]  /*1c3d0*/  SHFL.UP P6, R14, R13, R12, R11 ;  /* 0x0400000c0d0e7389 */ /* 0x00006400000c000b */
[----:B01----:R-:W-:Y:S01]  /*1c3e0*/  ENDCOLLECTIVE ;  /* 0x000000000000791b */ /* 0x003fe20003800000 */
.L_x_5610:
[----:B------:R-:W-:Y:S01]  /*1c3f0*/  IMAD.MOV.U32 R12, RZ, RZ, 0x10 ;  /* 0x00000010ff0c7424 */ /* 0x000fe200078e00ff */
[----:B------:R-:W-:-:S05]  /*1c400*/  SEL R3, R14, RZ, P4 ;  /* 0x000000ff0e037207 */ /* 0x000fca0002000000 */
[----:B------:R-:W-:-:S04]  /*1c410*/  IMAD.IADD R2, R2, 0x1, R3 ;  /* 0x0000000102027824 */ /* 0x000fc800078e0203 */
[----:B------:R-:W-:-:S07]  /*1c420*/  IMAD.MOV.U32 R13, RZ, RZ, R2 ;  /* 0x000000ffff0d7224 */ /* 0x000fce00078e0002 */
[----:B------:R-:W-:Y:S05]  /*1c430*/  WARPSYNC.COLLECTIVE R15, `(.L_x_5611) ;  /* 0x000000000f087348 */ /* 0x000fea0003c00000 */
[----:B------:R0:W1:Y:S02]  /*1c440*/  SHFL.UP P6, R14, R13, R12, R11 ;  /* 0x0400000c0d0e7389 */ /* 0x00006400000c000b */
[----:B01----:R-:W-:Y:S01]  /*1c450*/  ENDCOLLECTIVE ;  /* 0x000000000000791b */ /* 0x003fe20003800000 */
.L_x_5611:
        /* <DEDUP_REMOVED lines=8> */
.L_x_5612:
[----:B------:R-:W-:Y:S05]  /*1c4e0*/  BRA `(.L_x_5613) ;  /* 0xffffffd800f87947 */ /* 0x000fea000383ffff */
.L_x_5557:
        /* <DEDUP_REMOVED lines=8> */
.L_x_5615:
[----:B------:R-:W-:Y:S05]  /*1c570*/  BSYNC B0 ;  /* 0x0000000000007941 */ /* 0x000fea0003800000 */
.L_x_5614:
        /* <DEDUP_REMOVED lines=9> */
.L_x_5616:
[----:B------:R-:W-:Y:S01]  /*1c610*/  IMAD.MOV.U32 R12, RZ, RZ, 0x4 ;  /* 0x00000004ff0c7424 */ /* 0x000fe200078e00ff */
[----:B------:R-:W-:-:S05]  /*1c620*/  SEL R3, R14, RZ, P2 ;  /* 0x000000ff0e037207 */ /* 0x000fca0001000000 */
[----:B------:R-:W-:-:S04]  /*1c630*/  IMAD.IADD R2, R2, 0x1, R3 ;  /* 0x0000000102027824 */ /* 0x000fc800078e0203 */
[----:B------:R-:W-:-:S07]  /*1c640*/  IMAD.MOV.U32 R13, RZ, RZ, R2 ;  /* 0x000000ffff0d7224 */ /* 0x000fce00078e0002 */
[----:B------:R-:W-:Y:S05]  /*1c650*/  WARPSYNC.COLLECTIVE R15, `(.L_x_5617) ;  /* 0x000000000f087348 */ /* 0x000fea0003c00000 */
[----:B------:R0:W1:Y:S02]  /*1c660*/  SHFL.UP P6, R14, R13, R12, R11 ;  /* 0x0400000c0d0e7389 */ /* 0x00006400000c000b */
[----:B01----:R-:W-:Y:S01]  /*1c670*/  ENDCOLLECTIVE ;  /* 0x000000000000791b */ /* 0x003fe20003800000 */
.L_x_5617:
[----:B------:R-:W-:Y:S01]  /*1c680*/  IMAD.MOV.U32 R12, RZ, RZ, 0x8 ;  /* 0x00000008ff0c7424 */ /* 0x000fe200078e00ff */
[----:B------:R-:W-:-:S05]  /*1c690*/  SEL R3, R14, RZ, P3 ;  /* 0x000000ff0e037207 */ /* 0x000fca0001800000 */
[----:B------:R-:W-:-:S04]  /*1c6a0*/  IMAD.IADD R2, R2, 0x1, R3 ;  /* 0x0000000102027824 */ /* 0x000fc800078e0203 */
[----:B------:R-:W-:-:S07]  /*1c6b0*/  IMAD.MOV.U32 R13, RZ, RZ, R2 ;  /* 0x000000ffff0d7224 */ /* 0x000fce00078e0002 */
[----:B------:R-:W-:Y:S05]  /*1c6c0*/  WARPSYNC.COLLECTIVE R15, `(.L_x_5618) ;  /* 0x000000000f087348 */ /* 0x000fea0003c00000 */
[----:B------:R0:W1:Y:S02]  /*1c6d0*/  SHFL.UP P6, R14, R13, R12, R11 ;  /* 0x0400000c0d0e7389 */ /* 0x00006400000c000b */
[----:B01----:R-:W-:Y:S01]  /*1c6e0*/  ENDCOLLECTIVE ;  /* 0x000000000000791b */ /* 0x003fe20003800000 */
.L_x_5618:
[----:B------:R-:W-:Y:S01]  /*1c6f0*/  IMAD.MOV.U32 R12, RZ, RZ, 0x10 ;  /* 0x00000010ff0c7424 */ /* 0x000fe200078e00ff */
[----:B------:R-:W-:-:S05]  /*1c700*/  SEL R3, R14, RZ, P4 ;  /* 0x000000ff0e037207 */ /* 0x000fca0002000000 */
[----:B------:R-:W-:-:S04]  /*1c710*/  IMAD.IADD R2, R2, 0x1, R3 ;  /* 0x0000000102027824 */ /* 0x000fc800078e0203 */
[----:B------:R-:W-:-:S07]  /*1c720*/  IMAD.MOV.U32 R13, RZ, RZ, R2 ;  /* 0x000000ffff0d7224 */ /* 0x000fce00078e0002 */
[----:B------:R-:W-:Y:S05]  /*1c730*/  WARPSYNC.COLLECTIVE R15, `(.L_x_5619) ;  /* 0x000000000f087348 */ /* 0x000fea0003c00000 */
[----:B------:R0:W1:Y:S02]  /*1c740*/  SHFL.UP P6, R14, R13, R12, R11 ;  /* 0x0400000c0d0e7389 */ /* 0x00006400000c000b */
[----:B01----:R-:W-:Y:S01]  /*1c750*/  ENDCOLLECTIVE ;  /* 0x000000000000791b */ /* 0x003fe20003800000 */
.L_x_5619:
        /* <DEDUP_REMOVED lines=8> */
.L_x_5620:
[----:B------:R-:W-:Y:S05]  /*1c7e0*/  BRA `(.L_x_5621) ;  /* 0xffffffd800e47947 */ /* 0x000fea000383ffff */
.L_x_5559:
[----:B------:R-:W-:Y:S01]  /*1c7f0*/  BSSY B0, `(.L_x_5622) ;  /* 0x0000006000007945 */ /* 0x000fe20003800000 */
[----:B------:R-:W-:Y:S01]  /*1c800*/  PLOP3.LUT P6, PT, P6, PT, PT, 0x8, 0x0 ;  /* 0x000000000000781c */ /* 0x000fe200037ce170 */
[----:B------:R-:W-:-:S12]  /*1c810*/  IMAD.MOV.U32 R15, RZ, RZ, -0x1 ;  /* 0xffffffffff0f7424 */ /* 0x000fd800078e00ff */
[----:B0-----:R-:W-:Y:S05]  /*1c820*/  WARPSYNC.COLLECTIVE R15, `(.L_x_5623) ;  /* 0x000000000f087348 */ /* 0x001fea0003c00000 */
[----:B------:R-:W-:Y:S01]  /*1c830*/  VOTE.ANY R14, PT, P6 ;  /* 0x00000000000e7806 */ /* 0x000fe200030e0100 */
[----:B0-----:R-:W-:Y:S06]  /*1c840*/  ENDCOLLECTIVE ;  /* 0x000000000000791b */ /* 0x001fec0003800000 */
.L_x_5623:
[----:B------:R-:W-:Y:S05]  /*1c850*/  BSYNC B0 ;  /* 0x0000000000007941 */ /* 0x000fea0003800000 */
.L_x_5622:
        /* <DEDUP_REMOVED lines=10> */
.L_x_5624:
[----:B------:R-:W-:Y:S02]  /*1c900*/  IMAD.MOV.U32 R13, RZ, RZ, R7 ;  /* 0x000000ffff0d7224 */ /* 0x000fe400078e0007 */
[----:B------:R-:W-:-:S07]  /*1c910*/  IMAD.MOV.U32 R0, RZ, RZ, R14 ;  /* 0x000000ffff007224 */ /* 0x000fce00078e000e */
[----:B------:R-:W-:Y:S05]  /*1c920*/  WARPSYNC.COLLECTIVE R15, `(.L_x_5625) ;  /* 0x000000000f087348 */ /* 0x000fea0003c00000 */
[----:B------:R0:W1:Y:S02]  /*1c930*/  SHFL.IDX P6, R14, R13, R12, R11 ;  /* 0x0000000c0d0e7389 */ /* 0x00006400000c000b */
[----:B01----:R-:W-:Y:S01]  /*1c940*/  ENDCOLLECTIVE ;  /* 0x000000000000791b */ /* 0x003fe20003800000 */
.L_x_5625:
[----:B------:R-:W-:Y:S02]  /*1c950*/  IMAD.MOV.U32 R7, RZ, RZ, R14 ;  /* 0x000000ffff077224 */ /* 0x000fe400078e000e */
[----:B------:R-:W-:-:S05]  /*1c960*/  IMAD.IADD R5, R10, 0x1, R16 ;  /* 0x000000010a057824 */ /* 0x000fca00078e0210 */
[----:B------:R1:W-:Y:S01]  /*1c970*/  STL [R1+0xc], R5 ;  /* 0x00000c0501007387 */ /* 0x0003e20000100800 */
[----:B------:R-:W-:Y:S05]  /*1c980*/  BRA `(.L_x_5626) ;  /* 0xffffffd800c47947 */ /* 0x000fea000383ffff */
.L_x_5561:
[----:B------:R-:W-:Y:S01]  /*1c990*/  BSSY B0, `(.L_x_5627) ;  /* 0x0000007000007945 */ /* 0x000fe20003800000 */
[----:B------:R-:W-:Y:S02]  /*1c9a0*/  IMAD.MOV.U32 R13, RZ, RZ, R2 ;  /* 0x000000ffff0d7224 */ /* 0x000fe400078e0002 */
[----:B------:R-:W-:Y:S02]  /*1c9b0*/  IMAD.MOV.U32 R11, RZ, RZ, 0x1f ;  /* 0x0000001fff0b7424 */ /* 0x000fe400078e00ff */
[----:B------:R-:W-:-:S07]  /*1c9c0*/  IMAD.MOV.U32 R15, RZ, RZ, -0x1 ;  /* 0xffffffffff0f7424 */ /* 0x000fce00078e00ff */
[----:B01-3--:R-:W-:Y:S05]  /*1c9d0*/  WARPSYNC.COLLECTIVE R15, `(.L_x_5628) ;  /* 0x000000000f087348 */ /* 0x00bfea0003c00000 */
[----:B------:R2:W4:Y:S02]  /*1c9e0*/  SHFL.IDX P6, R14, R13, R12, R11 ;  /* 0x0000000c0d0e7389 */ /* 0x00052400000c000b */
[----:B01234-:R-:W-:Y:S01]  /*1c9f0*/  ENDCOLLECTIVE ;  /* 0x000000000000791b */ /* 0x01ffe20003800000 */
.L_x_5628:
[----:B------:R-:W-:Y:S05]  /*1ca00*/  BSYNC B0 ;  /* 0x0000000000007941 */ /* 0x000fea0003800000 */
.L_x_5627:
[----:B------:R-:W-:Y:S01]  /*1ca10*/  IMAD.MOV.U32 R6, RZ, RZ, R14 ;  /* 0x000000ffff067224 */ /* 0x000fe200078e000e */
[----:B------:R-:W-:Y:S06]  /*1ca20*/  BRA `(.L_x_5560) ;  /* 0xffffffd800b47947 */ /* 0x000fec000383ffff */
.L_x_5567:
[----:B0-----:R0:W1:Y:S02]  /*1ca30*/  SYNCS.PHASECHK.TRANS64.TRYWAIT P0, [R0+URZ+0x28c20], R3 ;  /* 0x028c2003000075a7 */ /* 0x001064000800017f */
[----:B-1----:R-:W-:Y:S05]  /*1ca40*/  @!P0 NANOSLEEP.SYNCS 0x989680 ;  /* 0x009896800000895d */ /* 0x002fea0003900000 */
[----:B------:R-:W1:Y:S02]  /*1ca50*/  @!P0 SYNCS.PHASECHK.TRANS64 P0, [R0+URZ+0x28c20], R3 ;  /* 0x028c2003000085a7 */ /* 0x000e64000800007f */
[----:B-1----:R-:W-:Y:S05]  /*1ca60*/  @!P0 BRA `(.L_x_5567) ;  /* 0xfffffffc00f08947 */ /* 0x002fea000383ffff */
[----:B------:R-:W-:Y:S05]  /*1ca70*/  BRA `(.L_x_5629) ;  /* 0xffffffe400507947 */ /* 0x000fea000383ffff */
.L_x_5568:
        /* <DEDUP_REMOVED lines=11> */
.L_x_5631:
[----:B------:R-:W-:Y:S05]  /*1cb30*/  BSYNC B0 ;  /* 0x0000000000007941 */ /* 0x000fea0003800000 */
.L_x_5630:
[----:B------:R-:W-:Y:S05]  /*1cb40*/  BRA `(.L_x_5632) ;  /* 0xffffffe400387947 */ /* 0x000fea000383ffff */
.L_x_5571:
[----:B------:R-:W-:Y:S01]  /*1cb50*/  BSSY B1, `(.L_x_5633) ;  /* 0x0000006000017945 */ /* 0x000fe20003800000 */
[----:B------:R-:W-:-:S07]  /*1cb60*/  IMAD.MOV.U32 R15, RZ, RZ, -0x1 ;  /* 0xffffffffff0f7424 */ /* 0x000fce00078e00ff */
[----:B01----:R-:W-:Y:S05]  /*1cb70*/  WARPSYNC.COLLECTIVE R15, `(.L_x_5634) ;  /* 0x000000000f0c7348 */ /* 0x003fea0003c00000 */
[----:B------:R-:W-:Y:S02]  /*1cb80*/  ELECT P6, UR62, PT ;  /* 0x00000000003e782f */ /* 0x000fe400038c0000 */
[----:B------:R-:W-:Y:S01]  /*1cb90*/  MOV R14, UR62 ;  /* 0x0000003e000e7c02 */ /* 0x000fe20008000f00 */
[----:B01----:R-:W-:Y:S10]  /*1cba0*/  ENDCOLLECTIVE ;  /* 0x000000000000791b */ /* 0x003ff40003800000 */
.L_x_5634:
[----:B------:R-:W-:Y:S05]  /*1cbb0*/  BSYNC B1 ;  /* 0x0000000000017941 */ /* 0x000fea0003800000 */
.L_x_5633:
[----:B------:R-:W-:Y:S05]  /*1cbc0*/  BRA `(.L_x_5635) ;  /* 0xffffffe400307947 */ /* 0x000fea000383ffff */
.L_x_5573:
[----:B0-----:R0:W1:Y:S02]  /*1cbd0*/  SYNCS.PHASECHK.TRANS64.TRYWAIT P0, [R6+URZ], R5 ;  /* 0x00000005060075a7 */ /* 0x001064000800017f */
[----:B-1----:R-:W-:Y:S05]  /*1cbe0*/  @!P0 NANOSLEEP.SYNCS 0x989680 ;  /* 0x009896800000895d */ /* 0x002fea0003900000 */
[----:B------:R-:W1:Y:S02]  /*1cbf0*/  @!P0 SYNCS.PHASECHK.TRANS64 P0, [R6+URZ], R5 ;  /* 0x00000005060085a7 */ /* 0x000e64000800007f */
[----:B-1----:R-:W-:Y:S05]  /*1cc00*/  @!P0 BRA `(.L_x_5573) ;  /* 0xfffffffc00f08947 */ /* 0x002fea000383ffff */
[----:B------:R-:W-:Y:S05]  /*1cc10*/  BRA `(.L_x_5636) ;  /* 0xffffffe4006c7947 */ /* 0x000fea000383ffff */
.L_x_5574:
[----:B-1----:R1:W2:Y:S02]  /*1cc20*/  SYNCS.PHASECHK.TRANS64.TRYWAIT P0, [R7+URZ], R2 ;  /* 0x00000002070075a7 */ /* 0x0022a4000800017f */
[----:B--2---:R-:W-:Y:S05]  /*1cc30*/  @!P0 NANOSLEEP.SYNCS 0x989680 ;  /* 0x009896800000895d */ /* 0x004fea0003900000 */
[----:B------:R-:W2:Y:S02]  /*1cc40*/  @!P0 SYNCS.PHASECHK.TRANS64 P0, [R7+URZ], R2 ;  /* 0x00000002070085a7 */ /* 0x000ea4000800007f */
[----:B--2---:R-:W-:Y:S05]  /*1cc50*/  @!P0 BRA `(.L_x_5574) ;  /* 0xfffffffc00f08947 */ /* 0x004fea000383ffff */
[----:B------:R-:W-:Y:S05]  /*1cc60*/  BRA `(.L_x_5637) ;  /* 0xffffffe400607947 */ /* 0x000fea000383ffff */
.L_x_5576:
[----:B--2---:R2:W3:Y:S02]  /*1cc70*/  SYNCS.PHASECHK.TRANS64.TRYWAIT P0, [R4+URZ], R5 ;  /* 0x00000005040075a7 */ /* 0x0044e4000800017f */
[----:B---3--:R-:W-:Y:S05]  /*1cc80*/  @!P0 NANOSLEEP.SYNCS 0x989680 ;  /* 0x009896800000895d */ /* 0x008fea0003900000 */
[----:B------:R-:W3:Y:S02]  /*1cc90*/  @!P0 SYNCS.PHASECHK.TRANS64 P0, [R4+URZ], R5 ;  /* 0x00000005040085a7 */ /* 0x000ee4000800007f */
[----:B---3--:R-:W-:Y:S05]  /*1cca0*/  @!P0 BRA `(.L_x_5576) ;  /* 0xfffffffc00f08947 */ /* 0x008fea000383ffff */
[----:B------:R-:W-:Y:S05]  /*1ccb0*/  BRA `(.L_x_5638) ;  /* 0xffffffe400687947 */ /* 0x000fea000383ffff */
.L_x_5639:
        /* <DEDUP_REMOVED lines=12> */
.L_x_15176:


//--------------------- .text._ZN7cutlass13device_kernelIN5flash11enable_sm90INS1_16FlashAttnFwdSm90INS1_25CollectiveMainloopFwdSm90ILi2EN4cute5tupleIJNS5_1CILi1EEES8_S8_EEENS6_IJNS7_ILi64EEESA_SA_EEELi512ENS_6half_tEfNS_4arch4Sm90ELb0ELb1ELb1ELb1ELb0ELb1ELb0ELb0ELb0ELb1ELb1ELb0EEENS1_21CollectiveEpilogueFwdINS6_IJSA_NS7_ILi512EEESA_EEES9_SC_SE_Li256ELb1ELb1ELb1ELb0EEENS1_36VarlenDynamicPersistentTileSchedulerILi64ELi64ELi256ELi128ELb1ELb1ELb1ELb1ELb0ELb1EEEEEEEEEvNT_6ParamsE --------------------------
	.section	.text._ZN7cutlass13device_kernelIN5flash11enable_sm90INS1_16FlashAttnFwdSm90INS1_25CollectiveMainloopFwdSm90ILi2EN4cute5tupleIJNS5_1CILi1EEES8_S8_EEENS6_IJNS7_ILi64EEESA_SA_EEELi512ENS_6half_tEfNS_4arch4Sm90ELb0ELb1ELb1ELb1ELb0ELb1ELb0ELb0ELb0ELb1ELb1ELb0EEENS1_21CollectiveEpilogueFwdINS6_IJSA_NS7_ILi512EEESA_EEES9_SC_SE_Li256ELb1ELb1ELb1ELb0EEENS1_36VarlenDynamicPersistentTileSchedulerILi64ELi64ELi256ELi128ELb1ELb1ELb1ELb1ELb0ELb1EEEEEEEEEvNT_6ParamsE,"ax",@progbits
	.align	128
.text._ZN7cutlass13device_kernelIN5flash11enable_sm90INS1_16FlashAttnFwdSm90INS1_25CollectiveMainloopFwdSm90ILi2EN4cute5tupleIJNS5_1CILi1EEES8_S8_EEENS6_IJNS7_ILi64EEESA_SA_EEELi512ENS_6half_tEfNS_4arch4Sm90ELb0ELb1ELb1ELb1ELb0ELb1ELb0ELb0ELb0ELb1ELb1ELb0EEENS1_21CollectiveEpilogueFwdINS6_IJSA_NS7_ILi512EEESA_EEES9_SC_SE_Li256ELb1ELb1ELb1ELb0EEENS1_36VarlenDynamicPersistentTileSchedulerILi64ELi64ELi256ELi128ELb1ELb1ELb1ELb1ELb0ELb1EEEEEEEEEvNT_6ParamsE:
        .type           _ZN7cutlass13device_kernelIN5flash11enable_sm90INS1_16FlashAttnFwdSm90INS1_25CollectiveMainloopFwdSm90ILi2EN4cute5tupleIJNS5_1CILi1EEES8_S8_EEENS6_IJNS7_ILi64EEESA_SA_EEELi512ENS_6half_tEfNS_4arch4Sm90ELb0ELb1ELb1ELb1ELb0ELb1ELb0ELb0ELb0ELb1ELb1ELb0EEENS1_21CollectiveEpilogueFwdINS6_IJSA_NS7_ILi512EEESA_EEES9_SC_SE_Li256ELb1ELb1ELb1ELb0EEENS1_36VarlenDynamicPersistentTileSchedulerILi64ELi64ELi256ELi128ELb1ELb1ELb1ELb1ELb0ELb1EEEEEEEEEvNT_6ParamsE,@function
        .size           _ZN7cutlass13device_kernelIN5flash11enable_sm90INS1_16FlashAttnFwdSm90INS1_25CollectiveMainloopFwdSm90ILi2EN4cute5tupleIJNS5_1CILi1EEES8_S8_EEENS6_IJNS7_ILi64EEESA_SA_EEELi512ENS_6half_tEfNS_4arch4Sm90ELb0ELb1ELb1ELb1ELb0ELb1ELb0ELb0ELb0ELb1ELb1ELb0EEENS1_21CollectiveEpilogueFwdINS6_IJSA_NS7_ILi512EEESA_EEES9_SC_SE_Li256ELb1ELb1ELb1ELb0EEENS1_36VarlenDynamicPersistentTileSchedulerILi64ELi64ELi256ELi128ELb1ELb1ELb1ELb1ELb0ELb1EEEEEEEEEvNT_6ParamsE,(.L_x_15177 - _ZN7cutlass13device_kernelIN5flash11enable_sm90INS1_16FlashAttnFwdSm90INS1_25CollectiveMainloopFwdSm90ILi2EN4cute5tupleIJNS5_1CILi1EEES8_S8_EEENS6_IJNS7_ILi64EEESA_SA_EEELi512ENS_6half_tEfNS_4arch4Sm90ELb0ELb1ELb1ELb1ELb0ELb1ELb0ELb0ELb0ELb1ELb1ELb0EEENS1_21CollectiveEpilogueFwdINS6_IJSA_NS7_ILi512EEESA_EEES9_SC_SE_Li256ELb1ELb1ELb1ELb0EEENS1_36VarlenDynamicPersistentTileSchedulerILi64ELi64ELi256ELi128ELb1ELb1ELb1ELb1ELb0ELb1EEEEEEEEEvNT_6ParamsE)
        .other          _ZN7cutlass13device_kernelIN5flash11enable_sm90INS1_16FlashAttnFwdSm90INS1_25CollectiveMainloopFwdSm90ILi2EN4cute5tupleIJNS5_1CILi1EEES8_S8_EEENS6_IJNS7_ILi64EEESA_SA_EEELi512ENS_6half_tEfNS_4arch4Sm90ELb0ELb1ELb1ELb1ELb0ELb1ELb0ELb0ELb0ELb1ELb1ELb0EEENS1_21CollectiveEpilogueFwdINS6_IJSA_NS7_ILi512EEESA_EEES9_SC_SE_Li256ELb1ELb1ELb1ELb0EEENS1_36VarlenDynamicPersistentTileSchedulerILi64ELi64ELi256ELi128ELb1ELb1ELb1ELb1ELb0ELb1EEEEEEEEEvNT_6ParamsE,@"STO_CUDA_ENTRY STV_DEFAULT"
_ZN7cutlass13device_kernelIN5flash11enable_sm90INS1_16FlashAttnFwdSm90INS1_25CollectiveMainloopFwdSm90ILi2EN4cute5tupleIJNS5_1CILi1EEES8_S8_EEENS6_IJNS7_ILi64EEESA_SA_EEELi512ENS_6half_tEfNS_4arch4Sm90ELb0ELb1ELb1ELb1ELb0ELb1ELb0ELb0ELb0ELb1ELb1ELb0EEENS1_21CollectiveEpilogueFwdINS6_IJSA_NS7_ILi512EEESA_EEES9_SC_SE_Li256ELb1ELb1ELb1ELb0EEENS1_36VarlenDynamicPersistentTileSchedulerILi64ELi64ELi256ELi128ELb1ELb1ELb1ELb1ELb0ELb1EEEEEEEEEvNT_6ParamsE:
        /* <DEDUP_REMOVED lines=24> */
.L_x_5641:
[----:B------:R-:W-:Y:S05]  /*0180*/  BSYNC B0 ;  /* 0x0000000000007941 */ /* 0x000fea0003800000 */
.L_x_5640:
        /* <DEDUP_REMOVED lines=37> */
.L_x_5642:
        /* <DEDUP_REMOVED lines=22> */
.L_x_5643:
        /* <DEDUP_REMOVED lines=18> */
.L_x_5644:
        /* <DEDUP_REMOVED lines=22> */
.L_x_5645:
        /* <DEDUP_REMOVED lines=22> */
.L_x_5646:
        /* <DEDUP_REMOVED lines=8> */
.L_x_5649:
        /* <DEDUP_REMOVED lines=34> */
[----:B------:R-:W-:Y:S01]  /*0bc0*/  LOP3.LUT R9, R7, 0xffffff80, RZ, 0xc0, !PT ;  /* 0xffffff8007097812 */ /* 0x000fe200078ec0ff */
[C---:B------:R-:W-:Y:S01]  /*0bd0*/  IMAD.IADD R13, R6.reuse, 0x1, -R13 ;  /* 0x00000001060d7824 */ /* 0x040fe200078e0a0d */
[--C-:B------:R-:W-:Y:S01]  /*0be0*/  SHF.R.S32.HI R203, RZ, 0x5, R4.reuse ;  /* 0x00000005ffcb7819 */ /* 0x100fe20000011404 */
[----:B------:R-:W-:Y:S01]  /*0bf0*/  IMAD.IADD R3, R6, 0x1, -R3 ;  /* 0x0000000106037824 */ /* 0x000fe200078e0a03 */
[----:B------:R-:W-:Y:S01]  /*0c00*/  LEA.HI R0, R0, R5, RZ, 0x1 ;  /* 0x0000000500007211 */ /* 0x000fe200078f08ff */
[----:B------:R-:W-:Y:S01]  /*0c10*/  IMAD.IADD R9, R6, 0x1, -R9 ;  /* 0x0000000106097824 */ /* 0x000fe200078e0a09 */
[----:B------:R-:W-:Y:S01]  /*0c20*/  LOP3.LUT R11, R10, 0xfffffffc, RZ, 0xc0, !PT ;  /* 0xfffffffc0a0b7812 */ /* 0x000fe200078ec0ff */
[----:B------:R-:W-:Y:S01]  /*0c30*/  IMAD.SHL.U32 R193, R13, 0x8, RZ ;  /* 0x000000080dc17824 */ /* 0x000fe200078e00ff */
[----:B------:R-:W-:Y:S02]  /*0c40*/  SHF.R.S32.HI R4, RZ, 0x1f, R4 ;  /* 0x0000001fff047819 */ /* 0x000fe40000011404 */
[----:B------:R-:W-:Y:S01]  /*0c50*/  SHF.R.S32.HI R8, RZ, 0x1f, R3 ;  /* 0x0000001fff087819 */ /* 0x000fe20000011403 */
[----:B------:R-:W-:Y:S01]  /*0c60*/  IMAD.IADD R188, R6, 0x1, -R11 ;  /* 0x0000000106bc7824 */ /* 0x000fe200078e0a0b */
[----:B------:R-:W-:Y:S01]  /*0c70*/  LOP3.LUT R0, R0, 0x1ffffffe, RZ, 0xc0, !PT ;  /* 0x1ffffffe00007812 */ /* 0x000fe200078ec0ff */
[C---:B------:R-:W-:Y:S01]  /*0c80*/  VIADD R212, R193.reuse, 0x40 ;  /* 0x00000040c1d47836 */ /* 0x040fe20000000000 */
[----:B------:R-:W-:Y:S01]  /*0c90*/  LEA.HI R4, R4, R203, RZ, 0x2 ;  /* 0x000000cb04047211 */ /* 0x000fe200078f10ff */
[----:B------:R-:W-:Y:S01]  /*0ca0*/  VIADD R210, R193, 0xc0 ;  /* 0x000000c0c1d27836 */ /* 0x000fe20000000000 */
[----:B------:R-:W-:Y:S01]  /*0cb0*/  SHF.R.S32.HI R6, RZ, 0x1f, R9 ;  /* 0x0000001fff067819 */ /* 0x000fe20000011409 */
[----:B------:R-:W-:Y:S01]  /*0cc0*/  IMAD.IADD R0, R5, 0x1, -R0 ;  /* 0x0000000105007824 */ /* 0x000fe200078e0a00 */
[----:B------:R-:W-:Y:S01]  /*0cd0*/  LEA.HI R12, R8, R3, RZ, 0x3 ;  /* 0x00000003080c7211 */ /* 0x000fe200078f18ff */
[C---:B------:R-:W-:Y:S01]  /*0ce0*/  VIADD R211, R193.reuse, 0x80 ;  /* 0x00000080c1d37836 */ /* 0x040fe20000000000 */
[----:B------:R-:W-:Y:S01]  /*0cf0*/  SHF.R.S32.HI R20, RZ, 0x7, R7 ;  /* 0x00000007ff147819 */ /* 0x000fe20000011407 */
[----:B------:R-:W-:Y:S01]  /*0d00*/  IMAD.SHL.U32 R0, R0, 0x8, RZ ;  /* 0x0000000800007824 */ /* 0x000fe200078e00ff */
[----:B------:R-:W-:Y:S01]  /*0d10*/  LOP3.LUT R4, R4, 0x3ffffc, RZ, 0xc0, !PT ;  /* 0x003ffffc04047812 */ /* 0x000fe200078ec0ff */
[----:B------:R-:W-:Y:S01]  /*0d20*/  VIADD R209, R193, 0x100 ;  /* 0x00000100c1d17836 */ /* 0x000fe20000000000 */
[----:B------:R-:W-:Y:S01]  /*0d30*/  LEA.HI R5, R6, R9, RZ, 0x2 ;  /* 0x0000000906057211 */ /* 0x000fe200078f10ff */
[----:B------:R-:W-:Y:S01]  /*0d40*/  IMAD R15, R20, 0x100, R3 ;  /* 0x00000100140f7824 */ /* 0x000fe200078e0203 */
[C---:B------:R-:W-:Y:S01]  /*0d50*/  LOP3.LUT R14, R12.reuse, 0xfffffff8, RZ, 0xc0, !PT ;  /* 0xfffffff80c0e7812 */ /* 0x040fe200078ec0ff */
[----:B------:R-:W-:Y:S01]  /*0d60*/  IMAD.IADD R4, R203, 0x1, -R4 ;  /* 0x00000001cb047824 */ /* 0x000fe200078e0a04 */
[----:B------:R-:W-:Y:S01]  /*0d70*/  SHF.R.S32.HI R186, RZ, 0x2, R10 ;  /* 0x00000002ffba7819 */ /* 0x000fe2000001140a */
[----:B------:R-:W-:Y:S01]  /*0d80*/  IMAD.SHL.U32 R12, R12, 0x40, RZ ;  /* 0x000000400c0c7824 */ /* 0x000fe200078e00ff */
[--C-:B------:R-:W-:Y:S01]  /*0d90*/  SHF.R.S32.HI R8, RZ, 0x2, R5.reuse ;  /* 0x00000002ff087819 */ /* 0x100fe20000011405 */
[----:B------:R-:W-:Y:S01]  /*0da0*/  IMAD.IADD R14, R3, 0x1, -R14 ;  /* 0x00000001030e7824 */ /* 0x000fe200078e0a0e */
[----:B------:R-:W-:Y:S01]  /*0db0*/  SHF.R.S32.HI R11, RZ, 0x1f, R5 ;  /* 0x0000001fff0b7819 */ /* 0x000fe20000011405 */
[----:B------:R-:W-:Y:S01]  /*0dc0*/  IMAD R17, R4, 0x10, R15 ;  /* 0x0000001004117824 */ /* 0x000fe200078e020f */
[----:B------:R-:W-:Y:S01]  /*0dd0*/  LOP3.LUT R4, R5, 0x7ffffffc, RZ, 0xc0, !PT ;  /* 0x7ffffffc05047812 */ /* 0x000fe200078ec0ff */
[----:B------:R-:W-:Y:S01]  /*0de0*/  VIADD R15, R186, 0x20 ;  /* 0x00000020ba0f7836 */ /* 0x000fe20000000000 */
[----:B------:R-:W-:Y:S01]  /*0df0*/  LEA.HI R11, R11, R8, RZ, 0x3 ;  /* 0x000000080b0b7211 */ /* 0x000fe200078f18ff */
[----:B------:R-:W-:Y:S01]  /*0e00*/  IMAD.SHL.U32 R3, R14, 0x40, RZ ;  /* 0x000000400e037824 */ /* 0x000fe200078e00ff */
[----:B------:R-:W-:Y:S01]  /*0e10*/  LOP3.LUT R12, R12, 0x7ffffe00, RZ, 0xc0, !PT ;  /* 0x7ffffe000c0c7812 */ /* 0x000fe200078ec0ff */
[----:B------:R-:W-:Y:S01]  /*0e20*/  STL [R1+0x48], R20 ;  /* 0x0000481401007387 */ /* 0x000fe20000100800 */
        /* <DEDUP_REMOVED lines=10> */
[----:B------:R-:W-:Y:S01]  /*0ed0*/  SHF.R.U32.HI R3, RZ, 0x3, R3 ;  /* 0x00000003ff037819 */ /* 0x000fe20000011603 */
[----:B------:R-:W-:Y:S01]  /*0ee0*/  IMAD.SHL.U32 R5, R5, 0x40, RZ ;  /* 0x0000004005057824 */ /* 0x000fe200078e00ff */
[----:B------:R-:W-:Y:S01]  /*0ef0*/  LEA.HI R7, R7, R20, RZ, 0x1 ;  /* 0x0000001407077211 */ /* 0x000fe200078f08ff */
[----:B------:R-:W-:Y:S01]  /*0f00*/  IMAD.SHL.U32 R16, R188, 0x8, RZ ;  /* 0x00000008bc107824 */ /* 0x000fe200078e00ff */
[----:B------:R-:W-:Y:S01]  /*0f10*/  LEA.HI R6, R6, R9, RZ, 0x5 ;  /* 0x0000000906067211 */ /* 0x000fe200078f28ff */
[----:B------:R0:W-:Y:S01]  /*0f20*/  STL [R1+0x6c], R8 ;  /* 0x00006c0801007387 */ /* 0x0001e20000100800 */
[----:B------:R-:W-:Y:S01]  /*0f30*/  LOP3.LUT R3, R0, R3, RZ, 0x3c, !PT ;  /* 0x0000000300037212 */ /* 0x000fe200078e3cff */
[----:B------:R-:W-:Y:S01]  /*0f40*/  IMAD.SHL.U32 R185, R4, 0x2, RZ ;  /* 0x0000000204b97824 */ /* 0x000fe200078e00ff */
[----:B------:R-:W-:-:S02]  /*0f50*/  LOP3.LUT R7, R7, 0xfffffe, RZ, 0xc0, !PT ;  /* 0x00fffffe07077812 */ /* 0x000fc400078ec0ff */
[----:B------:R-:W-:Y:S02]  /*0f60*/  LOP3.LUT R15, R15, 0x1c0, RZ, 0xc0, !PT ;  /* 0x000001c00f0f7812 */ /* 0x000fe400078ec0ff */
[----:B------:R-:W-:Y:S01]  /*0f70*/  SHF.R.S32.HI R6, RZ, 0x5, R6 ;  /* 0x00000005ff067819 */ /* 0x000fe20000011406 */
[----:B------:R-:W-:Y:S01]  /*0f80*/  IMAD.IADD R7, R20, 0x1, -R7 ;  /* 0x0000000114077824 */ /* 0x000fe200078e0a07 */
[----:B------:R-:W-:Y:S02]  /*0f90*/  SHF.R.U32.HI R9, RZ, 0x3, R15 ;  /* 0x00000003ff097819 */ /* 0x000fe4000001160f */
[----:B0-----:R-:W-:Y:S01]  /*0fa0*/  LOP3.LUT R8, R5, 0xfffffe00, RZ, 0xc0, !PT ;  /* 0xfffffe0005087812 */ /* 0x001fe200078ec0ff */
[----:B------:R-:W-:Y:S01]  /*0fb0*/  IMAD.IADD R5, R12, 0x1, R3 ;  /* 0x000000010c057824 */ /* 0x000fe200078e0203 */
[----:B------:R-:W-:Y:S01]  /*0fc0*/  SHF.R.S32.HI R3, RZ, 0x1f, R10 ;  /* 0x0000001fff037819 */ /* 0x000fe2000001140a */
[----:B------:R-:W-:Y:S01]  /*0fd0*/  IMAD R191, R6, 0x10, R11 ;  /* 0x0000001006bf7824 */ /* 0x000fe200078e020b */
[----:B------:R-:W-:Y:S01]  /*0fe0*/  LOP3.LUT R15, R15, 0x38, R16, 0xf8, !PT ;  /* 0x000000380f0f7812 */ /* 0x000fe200078ef810 */
[----:B------:R-:W-:Y:S01]  /*0ff0*/  IMAD.SHL.U32 R6, R7, 0x100, RZ ;  /* 0x0000010007067824 */ /* 0x000fe200078e00ff */
[----:B------:R-:W-:Y:S01]  /*1000*/  LEA.HI R0, R188, R188, RZ, 0x1 ;  /* 0x000000bcbc007211 */ /* 0x000fe200078f08ff */
[----:B------:R-:W-:Y:S01]  /*1010*/  IMAD R196, R5, 0x2, R2 ;  /* 0x0000000205c47824 */ /* 0x000fe200078e0202 */
[----:B------:R-:W-:Y:S01]  /*1020*/  LEA.HI R3, R3, R186, RZ, 0x3 ;  /* 0x000000ba03037211 */ /* 0x000fe200078f18ff */
[----:B------:R-:W-:Y:S01]  /*1030*/  IMAD.IADD R194, R185, 0x1, R6 ;  /* 0x00000001b9c27824 */ /* 0x000fe200078e0206 */
[----:B------:R-:W-:Y:S01]  /*1040*/  LOP3.LUT R15, R8, R15, R9, 0xf6, !PT ;  /* 0x0000000f080f7212 */ /* 0x000fe200078ef609 */
[----:B------:R-:W-:Y:S01]  /*1050*/  STL [R1+0x68], R6 ;  /* 0x0000680601007387 */ /* 0x000fe20000100800 */
[----:B------:R-:W-:Y:S01]  /*1060*/  LOP3.LUT R9, R0, 0x1ffffffe, RZ, 0xc0, !PT ;  /* 0x1ffffffe00097812 */ /* 0x000fe200078ec0ff */
[C---:B------:R-:W-:Y:S01]  /*1070*/  VIADD R24, R194.reuse, 0x10 ;  /* 0x00000010c2187836 */ /* 0x040fe20000000000 */
[----:B------:R-:W-:Y:S01]  /*1080*/  LOP3.LUT R3, R3, 0xfffffff8, RZ, 0xc0, !PT ;  /* 0xfffffff803037812 */ /* 0x000fe200078ec0ff */
[----:B------:R-:W-:Y:S01]  /*1090*/  VIADD R21, R194, 0x28 ;  /* 0x00000028c2157836 */ /* 0x000fe20000000000 */
[----:B------:R-:W-:Y:S01]  /*10a0*/  SHF.R.S32.HI R4, RZ, 0x1f, R212 ;  /* 0x0000001fff047819 */ /* 0x000fe200000114d4 */
[----:B------:R-:W-:Y:S01]  /*10b0*/  IMAD.IADD R0, R188, 0x1, -R9 ;  /* 0x00000001bc007824 */ /* 0x000fe200078e0a09 */
[----:B------:R-:W-:Y:S01]  /*10c0*/  SHF.R.S32.HI R4, RZ, 0x1f, R210 ;  /* 0x0000001fff047819 */ /* 0x000fe200000114d2 */
[----:B------:R-:W-:Y:S01]  /*10d0*/  IMAD R4, R15, 0x2, R2 ;  /* 0x000000020f047824 */ /* 0x000fe200078e0202 */
[----:B------:R-:W-:Y:S01]  /*10e0*/  R2P PR, R14, 0x6 ;  /* 0x000000060e007804 */ /* 0x000fe20000000000 */
[----:B------:R-:W-:Y:S01]  /*10f0*/  IMAD.IADD R195, R186, 0x1, -R3 ;  /* 0x00000001bac37824 */ /* 0x000fe200078e0a03 */
[----:B------:R-:W-:Y:S01]  /*1100*/  SHF.R.S32.HI R3, RZ, 0x1f, R211 ;  /* 0x0000001fff037819 */ /* 0x000fe200000114d3 */
[C---:B------:R-:W-:Y:S01]  /*1110*/  VIADD R14, R194.reuse, 0x40 ;  /* 0x00000040c20e7836 */ /* 0x040fe20000000000 */
[----:B------:R-:W-:Y:S01]  /*1120*/  SHF.R.S32.HI R3, RZ, 0x1f, R209 ;  /* 0x0000001fff037819 */ /* 0x000fe200000114d1 */
[C---:B------:R-:W-:Y:S01]  /*1130*/  VIADD R11, R194.reuse, 0x58 ;  /* 0x00000058c20b7836 */ /* 0x040fe20000000000 */
[----:B------:R0:W-:Y:S01]  /*1140*/  STL [R1+0x64], R4 ;  /* 0x0000640401007387 */ /* 0x0001e20000100800 */
[----:B------:R-:W-:Y:S01]  /*1150*/  VIADD R8, R194, 0x70 ;  /* 0x00000070c2087836 */ /* 0x000fe20000000000 */
        /* <DEDUP_REMOVED lines=9> */
[C---:B0-----:R-:W-:Y:S01]  /*11f0*/  VIADD R4, R194.reuse, 0x88 ;  /* 0x00000088c2047836 */ /* 0x041fe20000000000 */
[----:B------:R-:W-:Y:S01]  /*1200*/  SHF.R.S32.HI R0, RZ, 0x1f, R8 ;  /* 0x0000001fff007819 */ /* 0x000fe20000011408 */
[----:B------:R-:W-:Y:S01]  /*1210*/  VIADD R228, R194, 0xb0 ;  /* 0x000000b0c2e47836 */ /* 0x000fe20000000000 */
[----:B------:R-:W-:Y:S01]  /*1220*/  SEL R198, R198, 0xffffffe0, !P1 ;  /* 0xffffffe0c6c67807 */ /* 0x000fe20004800000 */
        /* <DEDUP_REMOVED lines=54> */
.L_x_5868:
[----:B------:R-:W-:Y:S01]  /*1590*/  ULDC.64 UR4, c[0x0][0xa28] ;  /* 0x00028a0000047ab9 */ /* 0x000fe20000000a00 */
[----:B01--4-:R-:W0:Y:S01]  /*15a0*/  LDC.64 R4, c[0x0][0xa08] ;  /* 0x00028200ff047b82 */ /* 0x013e220000000a00 */
        /* <DEDUP_REMOVED lines=10> */
[----:B------:R-:W1:Y:S01]  /*1650*/  @P0 LDC.64 R6, c[0x0][0xa28] ;  /* 0x00028a00ff060b82 */ /* 0x000e620000000a00 */
[----:B------:R-:W-:Y:S01]  /*1660*/  ISETP.NE.AND.EX P3, PT, RZ, UR5, PT, P3 ;  /* 0x00000005ff007c0c */ /* 0x000fe2000bf65330 */
[----:B0-----:R-:W-:-:S06]  /*1670*/  IMAD.WIDE R4, R79, 0x4, R4 ;  /* 0x000000044f047825 */ /* 0x001fcc00078e0204 */
[----:B------:R-:W0:Y:S01]  /*1680*/  @P1 LDC.64 R8, c[0x0][0xa18] ;  /* 0x00028600ff081b82 */ /* 0x000e220000000a00 */
[----:B------:R-:W-:Y:S02]  /*1690*/  ULDC UR4, c[0x0][0x288] ;  /* 0x0000a20000047ab9 */ /* 0x000fe40000000800 */
[----:B------:R-:W-:Y:S01]  /*16a0*/  IMAD.U32 R22, RZ, RZ, UR4 ;  /* 0x00000004ff167e24 */ /* 0x000fe2000f8e00ff */
[----:B------:R-:W-:Y:S02]  /*16b0*/  ULDC.64 UR4, c[0x0][0x418] ;  /* 0x0001060000047ab9 */ /* 0x000fe40000000a00 */
[----:B--2---:R2:W5:Y:S01]  /*16c0*/  @P3 LDG.E R24, desc[UR42][R4.64] ;  /* 0x0000002a04183981 */ /* 0x004562000c1e1900 */
[----:B-1----:R-:W-:-:S05]  /*16d0*/  @P0 IMAD.WIDE R6, R79, 0x4, R6 ;  /* 0x000000044f060825 */ /* 0x002fca00078e0206 */
[----:B------:R2:W5:Y:S01]  /*16e0*/  @P0 LDG.E R10, desc[UR42][R6.64] ;  /* 0x0000002a060a0981 */ /* 0x000562000c1e1900 */
[----:B0-----:R-:W-:-:S05]  /*16f0*/  @P1 IMAD.WIDE R8, R79, 0x4, R8 ;  /* 0x000000044f081825 */ /* 0x001fca00078e0208 */
[----:B------:R2:W5:Y:S01]  /*1700*/  @P1 LDG.E R22, desc[UR42][R8.64] ;  /* 0x0000002a08161981 */ /* 0x000562000c1e1900 */
[----:B------:R-:W-:Y:S01]  /*1710*/  UISETP.NE.U32.AND UP0, UPT, UR4, URZ, UPT ;  /* 0x0000003f0400728c */ /* 0x000fe2000bf05070 */
[C---:B------:R-:W-:Y:S02]  /*1720*/  LOP3.LUT R3, R78.reuse, 0xff000000, RZ, 0xc0, !PT ;  /* 0xff0000004e037812 */ /* 0x040fe400078ec0ff */
[----:B------:R-:W-:Y:S01]  /*1730*/  ULDC UR4, c[0x0][0x424] ;  /* 0x0001090000047ab9 */ /* 0x000fe20000000800 */
[----:B------:R-:W-:Y:S01]  /*1740*/  UISETP.NE.AND.EX UP0, UPT, UR5, URZ, UPT, UP0 ;  /* 0x0000003f0500728c */ /* 0x000fe2000bf05300 */
[----:B------:R-:W-:Y:S02]  /*1750*/  ISETP.NE.U32.AND P2, PT, RZ, UR6, PT ;  /* 0x00000006ff007c0c */ /* 0x000fe4000bf45070 */
[----:B------:R-:W-:Y:S01]  /*1760*/  ULDC UR5, c[0x0][0x2f0] ;  /* 0x0000bc0000057ab9 */ /* 0x000fe20000000800 */
[----:B------:R-:W-:Y:S01]  /*1770*/  USEL UR4, UR4, 0x1, UP0 ;  /* 0x0000000104047887 */ /* 0x000fe20008000000 */
[----:B------:R-:W-:-:S02]  /*1780*/  LOP3.LUT R0, R78, 0xff0000, RZ, 0xc0, !PT ;  /* 0x00ff00004e007812 */ /* 0x000fc400078ec0ff */
[----:B------:R-:W-:Y:S01]  /*1790*/  SHF.R.U32.HI R3, RZ, 0x8, R3 ;  /* 0x00000008ff037819 */ /* 0x000fe20000011603 */
[----:B------:R-:W-:Y:S01]  /*17a0*/  UIMAD UR4, UR4, UR5, URZ ;  /* 0x00000005040472a4 */ /* 0x000fe2000f8e023f */
[----:B------:R-:W-:Y:S02]  /*17b0*/  ISETP.NE.AND.EX P2, PT, RZ, UR7, PT, P2 ;  /* 0x00000007ff007c0c */ /* 0x000fe4000bf45320 */
[----:B------:R-:W-:Y:S01]  /*17c0*/  ULDC UR5, c[0x0][0x348] ;  /* 0x0000d20000057ab9 */ /* 0x000fe20000000800 */
[----:B------:R-:W-:Y:S01]  /*17d0*/  LEA.HI R205, R0, R3, RZ, 0x10 ;  /* 0x0000000300cd7211 */ /* 0x000fe200078f80ff */
[----:B------:R-:W-:Y:S01]  /*17e0*/  IMAD.MOV.U32 R208, RZ, RZ, R79 ;  /* 0x000000ffffd07224 */ /* 0x000fe200078e004f */
[----:B------:R-:W-:Y:S01]  /*17f0*/  LOP3.LUT R204, R78, 0xffff, RZ, 0xc0, !PT ;  /* 0x0000ffff4ecc7812 */ /* 0x000fe200078ec0ff */
[----:B--2---:R-:W-:Y:S07]  /*1800*/  @P1 BRA `(.L_x_5651) ;  /* 0x0000000000241947 */ /* 0x004fee0003800000 */
        /* <DEDUP_REMOVED lines=9> */
.L_x_5651:
[----:B------:R-:W-:Y:S02]  /*18a0*/  IMAD.U32 R40, RZ, RZ, UR5 ;  /* 0x00000005ff287e24 */ /* 0x000fe4000f8e00ff */
[----:B------:R-:W-:Y:S01]  /*18b0*/  IMAD.U32 R25, RZ, RZ, UR4 ;  /* 0x00000004ff197e24 */ /* 0x000fe2000f8e00ff */
[----:B------:R-:W-:Y:S06]  /*18c0*/  @!P2 BRA `(.L_x_5652) ;  /* 0x000000000010a947 */ /* 0x000fec0003800000 */
[----:B------:R-:W0:Y:S02]  /*18d0*/  LDC.64 R4, c[0x0][0xa20] ;  /* 0x00028800ff047b82 */ /* 0x000e240000000a00 */
[----:B0-----:R-:W-:-:S05]  /*18e0*/  IMAD.WIDE R4, R79, 0x4, R4 ;  /* 0x000000044f047825 */ /* 0x001fca00078e0204 */
[----:B------:R0:W5:Y:S01]  /*18f0*/  LDG.E R25, desc[UR42][R4.64] ;  /* 0x0000002a04197981 */ /* 0x000162000c1e1900 */
[----:B------:R-:W-:Y:S05]  /*1900*/  BRA `(.L_x_5653) ;  /* 0x0000000000107947 */ /* 0x000fea0003800000 */
.L_x_5652:
[----:B------:R-:W-:Y:S05]  /*1910*/  @!P3 BRA `(.L_x_5653) ;  /* 0x00000000000cb947 */ /* 0x000fea0003800000 */
[----:B------:R-:W2:Y:S04]  /*1920*/  LDG.E R0, desc[UR42][R4.64] ;  /* 0x0000002a04007981 */ /* 0x000ea8000c1e1900 */
[----:B------:R-:W2:Y:S02]  /*1930*/  LDG.E R25, desc[UR42][R4.64+0x4] ;  /* 0x0000042a04197981 */ /* 0x000ea4000c1e1900 */
[----:B--2---:R-:W-:-:S07]  /*1940*/  IMAD.IADD R25, R25, 0x1, -R0 ;  /* 0x0000000119197824 */ /* 0x004fce00078e0a00 */
.L_x_5653:
        /* <DEDUP_REMOVED lines=16> */
[----:B------:R-:W-:Y:S01]  /*1a50*/  IMAD.SHL.U32 R192, R77, 0x40, RZ ;  /* 0x000000404dc07824 */ /* 0x000fe200078e00ff */
[----:B------:R-:W0:Y:S01]  /*1a60*/  LDC.64 R4, c[0x0][0x9e0] ;  /* 0x00027800ff047b82 */ /* 0x000e220000000a00 */
[----:B------:R-:W-:-:S10]  /*1a70*/  IMAD.IADD R13, R25, 0x1, -R10 ;  /* 0x00000001190d7824 */ /* 0x000fd400078e0a0a */
[----:B------:R-:W2:Y:S08]  /*1a80*/  @P1 LDC R11, c[0x0][0x44c] ;  /* 0x00011300ff0b1b82 */ /* 0x000eb00000000800 */
[----:B------:R-:W4:Y:S01]  /*1a90*/  @P1 LDC R12, c[0x0][0x450] ;  /* 0x00011400ff0c1b82 */ /* 0x000f220000000800 */
[----:B0-----:R-:W-:Y:S01]  /*1aa0*/  ISETP.GE.AND P2, PT, R5, 0x1, PT ;  /* 0x000000010500780c */ /* 0x001fe20003f46270 */
[----:B---3--:R-:W-:-:S02]  /*1ab0*/  @P0 IMAD.IADD R40, R3, 0x1, -R0 ;  /* 0x0000000103280824 */ /* 0x008fc400078e0a00 */
[----:B------:R-:W-:Y:S02]  /*1ac0*/  VIADD R0, R192, 0x3f ;  /* 0x0000003fc0007836 */ /* 0x000fe40000000000 */
[----:B------:R-:W-:Y:S02]  /*1ad0*/  IMAD.IADD R23, R13, 0x1, R40 ;  /* 0x000000010d177824 */ /* 0x000fe400078e0228 */
[----:B--2---:R-:W-:-:S03]  /*1ae0*/  @P1 IMAD.HI.U32 R3, R0, R11, RZ ;  /* 0x0000000b00031227 */ /* 0x004fc600078e00ff */
[C---:B------:R-:W-:Y:S01]  /*1af0*/  IADD3 R7, R23.reuse, 0x1, -R22 ;  /* 0x0000000117077810 */ /* 0x040fe20007ffe816 */
[----:B------:R-:W-:Y:S01]  /*1b00*/  IMAD.MOV.U32 R6, RZ, RZ, R0 ;  /* 0x000000ffff067224 */ /* 0x000fe200078e0000 */
[----:B----4-:R-:W-:Y:S01]  /*1b10*/  @P1 SHF.R.U32.HI R6, RZ, R12, R3 ;  /* 0x0000000cff061219 */ /* 0x010fe20000011603 */
[----:B------:R-:W-:-:S04]  /*1b20*/  VIADD R0, R23, 0x3f ;  /* 0x0000003f17007836 */ /* 0x000fc80000000000 */
[----:B-1----:R-:W-:Y:S01]  /*1b30*/  IMAD.IADD R9, R7, 0x1, R6 ;  /* 0x0000000107097824 */ /* 0x002fe200078e0206 */
[----:B------:R-:W-:-:S03]  /*1b40*/  SHF.R.S32.HI R3, RZ, 0x1f, R0 ;  /* 0x0000001fff037819 */ /* 0x000fc60000011400 */
[----:B------:R-:W-:Y:S01]  /*1b50*/  IMAD.IADD R4, R9, 0x1, R4 ;  /* 0x0000000109047824 */ /* 0x000fe200078e0204 */
[----:B------:R-:W-:-:S04]  /*1b60*/  LEA.HI R3, R3, R0, RZ, 0x6 ;  /* 0x0000000003037211 */ /* 0x000fc800078f30ff */
[----:B------:R-:W-:Y:S01]  /*1b70*/  SHF.R.S32.HI R43, RZ, 0x6, R3 ;  /* 0x00000006ff2b7819 */ /* 0x000fe20000011403 */
        /* <DEDUP_REMOVED lines=12> */
.L_x_5656:
[----:B------:R-:W-:-:S13]  /*1c40*/  ISETP.NE.AND P0, PT, R5, 0x1, PT ;  /* 0x000000010500780c */ /* 0x000fda0003f05270 */
[----:B------:R-:W0:Y:S02]  /*1c50*/  @P0 LDC.64 R6, c[0x0][0x9e8] ;  /* 0x00027a00ff060b82 */ /* 0x000e240000000a00 */
[----:B0-----:R-:W-:-:S05]  /*1c60*/  @P0 IMAD.HI.U32 R6, R0, R6, RZ ;  /* 0x0000000600060227 */ /* 0x001fca00078e00ff */
[----:B------:R-:W-:-:S07]  /*1c70*/  @P0 SHF.R.U32.HI R0, RZ, R7, R6 ;  /* 0x00000007ff000219 */ /* 0x000fce0000011606 */
.L_x_5657:
[----:B------:R-:W-:Y:S05]  /*1c80*/  BSYNC B0 ;  /* 0x0000000000007941 */ /* 0x000fea0003800000 */
.L_x_5655:
[----:B------:R-:W-:-:S05]  /*1c90*/  IMAD R3, R0, R5, R5 ;  /* 0x0000000500037224 */ /* 0x000fca00078e0205 */
[----:B------:R-:W-:-:S07]  /*1ca0*/  VIMNMX R4, R4, R3, PT ;  /* 0x0000000304047248 */ /* 0x000fce0003fe0100 */
.L_x_5654:
[----:B------:R-:W0:Y:S01]  /*1cb0*/  @P1 LDC R7, c[0x0][0x44c] ;  /* 0x00011300ff071b82 */ /* 0x000e220000000800 */
[----:B------:R-:W-:Y:S01]  /*1cc0*/  VIADD R4, R4, 0x3f ;  /* 0x0000003f04047836 */ /* 0x000fe20000000000 */
[----:B------:R-:W-:Y:S01]  /*1cd0*/  ULDC UR4, c[0x0][0x9dc] ;  /* 0x0002770000047ab9 */ /* 0x000fe20000000800 */
[----:B------:R-:W-:-:S03]  /*1ce0*/  IMAD.MOV.U32 R6, RZ, RZ, R192 ;  /* 0x000000ffff067224 */ /* 0x000fc600078e00c0 */
[----:B------:R-:W-:Y:S02]  /*1cf0*/  SHF.R.S32.HI R3, RZ, 0x1f, R4 ;  /* 0x0000001fff037819 */ /* 0x000fe40000011404 */
[----:B------:R-:W1:Y:S02]  /*1d00*/  @P1 LDC R9, c[0x0][0x450] ;  /* 0x00011400ff091b82 */ /* 0x000e640000000800 */
[----:B------:R-:W-:Y:S01]  /*1d10*/  LEA.HI R3, R3, R4, RZ, 0x6 ;  /* 0x0000000403037211 */ /* 0x000fe200078f30ff */
[----:B0-----:R-:W-:-:S05]  /*1d20*/  @P1 IMAD.HI.U32 R0, R192, R7, RZ ;  /* 0x00000007c0001227 */ /* 0x001fca00078e00ff */
[----:B-1----:R-:W-:Y:S02]  /*1d30*/  @P1 SHF.R.U32.HI R6, RZ, R9, R0 ;  /* 0x00000009ff061219 */ /* 0x002fe40000011600 */
[----:B------:R-:W-:Y:S02]  /*1d40*/  SHF.R.S32.HI R0, RZ, 0x6, R3 ;  /* 0x00000006ff007819 */ /* 0x000fe40000011403 */
[----:B------:R-:W-:Y:S02]  /*1d50*/  IADD3 R3, R6, R23, -R22 ;  /* 0x0000001706037210 */ /* 0x000fe40007ffe816 */
[----:B------:R-:W-:-:S03]  /*1d60*/  VIMNMX R8, R43, R0, PT ;  /* 0x000000002b087248 */ /* 0x000fc60003fe0100 */
        /* <DEDUP_REMOVED lines=12> */
.L_x_5660:
[----:B------:R-:W-:-:S13]  /*1e30*/  ISETP.NE.AND P0, PT, R5, 0x1, PT ;  /* 0x000000010500780c */ /* 0x000fda0003f05270 */
[----:B------:R-:W0:Y:S02]  /*1e40*/  @P0 LDC.64 R6, c[0x0][0x9e8] ;  /* 0x00027a00ff060b82 */ /* 0x000e240000000a00 */
[----:B0-----:R-:W-:-:S05]  /*1e50*/  @P0 IMAD.HI.U32 R4, R3, R6, RZ ;  /* 0x0000000603040227 */ /* 0x001fca00078e00ff */
[----:B------:R-:W-:-:S07]  /*1e60*/  @P0 SHF.R.U32.HI R3, RZ, R7, R4 ;  /* 0x00000007ff030219 */ /* 0x000fce0000011604 */
.L_x_5661:
[----:B------:R-:W-:Y:S05]  /*1e70*/  BSYNC B0 ;  /* 0x0000000000007941 */ /* 0x000fea0003800000 */
.L_x_5659:
[----:B------:R-:W-:-:S05]  /*1e80*/  IMAD R3, R3, R5, RZ ;  /* 0x0000000503037224 */ /* 0x000fca00078e02ff */
[----:B------:R-:W-:-:S07]  /*1e90*/  VIMNMX R0, R0, R3, !PT ;  /* 0x0000000300007248 */ /* 0x000fce0007fe0100 */
.L_x_5658:
[----:B------:R-:W-:Y:S01]  /*1ea0*/  SHF.R.S32.HI R3, RZ, 0x1f, R0 ;  /* 0x0000001fff037819 */ /* 0x000fe20000011400 */
[----:B------:R-:W-:Y:S01]  /*1eb0*/  BSSY B0, `(.L_x_5662) ;  /* 0x0000028000007945 */ /* 0x000fe20003800000 */
[----:B------:R-:W-:Y:S02]  /*1ec0*/  LOP3.LUT R218, R205, 0xff, RZ, 0xc0, !PT ;  /* 0x000000ffcdda7812 */ /* 0x000fe400078ec0ff */
[----:B------:R-:W-:Y:S02]  /*1ed0*/  LEA.HI R3, R3, R0, RZ, 0x6 ;  /* 0x0000000003037211 */ /* 0x000fe400078f30ff */
[----:B------:R-:W-:Y:S02]  /*1ee0*/  SHF.R.U32.HI R205, RZ, 0x10, R205 ;  /* 0x00000010ffcd7819 */ /* 0x000fe400000116cd */
[----:B------:R-:W-:-:S04]  /*1ef0*/  SHF.R.S32.HI R3, RZ, 0x6, R3 ;  /* 0x00000006ff037819 */ /* 0x000fc80000011403 */
[----:B------:R-:W-:Y:S01]  /*1f00*/  VIMNMX R9, RZ, R3, !PT ;  /* 0x00000003ff097248 */ /* 0x000fe20007fe0100 */
[----:B------:R-:W-:-:S03]  /*1f10*/  IMAD.MOV.U32 R3, RZ, RZ, RZ ;  /* 0x000000ffff037224 */ /* 0x000fc600078e00ff */
        /* <DEDUP_REMOVED lines=33> */
.L_x_5663:
[----:B------:R-:W-:Y:S05]  /*2130*/  BSYNC B0 ;  /* 0x0000000000007941 */ /* 0x000fea0003800000 */
.L_x_5662:
[----:B------:R-:W-:-:S05]  /*2140*/  IMAD R0, R218, R3, R9 ;  /* 0x00000003da007224 */ /* 0x000fca00078e0209 */
        /* <DEDUP_REMOVED lines=35> */
.L_x_5666:
[----:B------:R-:W-:Y:S05]  /*2380*/  BSYNC B6 ;  /* 0x0000000000067941 */ /* 0x000fea0003800000 */
.L_x_5665:
        /* <DEDUP_REMOVED lines=20> */
.L_x_5668:
[----:B------:R-:W-:Y:S05]  /*24d0*/  BSYNC B6 ;  /* 0x0000000000067941 */ /* 0x000fea0003800000 */
.L_x_5667:
[----:B------:R-:W-:Y:S01]  /*24e0*/  ULDC.64 UR4, c[0x0][0x9f8] ;  /* 0x00027e0000047ab9 */ /* 0x000fe20000000a00 */
[----:B------:R-:W0:Y:S01]  /*24f0*/  LDC.64 R60, c[0x0][0x300] ;  /* 0x0000c000ff3c7b82 */ /* 0x000e220000000a00 */
[----:B------:R-:W-:Y:S01]  /*2500*/  ISETP.NE.U32.AND P0, PT, RZ, UR4, PT ;  /* 0x00000004ff007c0c */ /* 0x000fe2000bf05070 */
[----:B------:R-:W-:Y:S01]  /*2510*/  IMAD.IADD R39, R24, 0x1, R25 ;  /* 0x0000000118277824 */ /* 0x000fe200078e0219 */
[----:B------:R-:W-:Y:S02]  /*2520*/  ULDC.64 UR6, c[0x0][0xa08] ;  /* 0x0002820000067ab9 */ /* 0x000fe40000000a00 */
[----:B------:R-:W-:Y:S01]  /*2530*/  ISETP.NE.AND.EX P0, PT, RZ, UR5, PT, P0 ;  /* 0x00000005ff007c0c */ /* 0x000fe2000bf05300 */
[----:B------:R-:W-:Y:S02]  /*2540*/  ULDC.64 UR4, c[0x0][0x308] ;  /* 0x0000c20000047ab9 */ /* 0x000fe40000000a00 */
[----:B------:R-:W1:Y:S01]  /*2550*/  LDC.64 R58, c[0x0][0x3f8] ;  /* 0x0000fe00ff3a7b82 */ /* 0x000e620000000a00 */
[----:B------:R-:W-:-:S07]  /*2560*/  SHF.R.S32.HI R17, RZ, 0x1f, R16 ;  /* 0x0000001fff117819 */ /* 0x000fce0000011410 */
[----:B------:R-:W2:Y:S08]  /*2570*/  LDC R51, c[0x0][0x3f4] ;  /* 0x0000fd00ff337b82 */ /* 0x000eb00000000800 */
[----:B------:R-:W3:Y:S02]  /*2580*/  @P0 LDC.64 R4, c[0x0][0x9f8] ;  /* 0x00027e00ff040b82 */ /* 0x000ee40000000a00 */
[----:B---3--:R-:W-:-:S05]  /*2590*/  @P0 IMAD.WIDE R4, R79, 0x4, R4 ;  /* 0x000000044f040825 */ /* 0x008fca00078e0204 */
        /* <DEDUP_REMOVED lines=9> */
[----:B------:R-:W-:Y:S01]  /*2630*/  SHF.R.S32.HI R189, RZ, 0x1f, R188 ;  /* 0x0000001fffbd7819 */ /* 0x000fe200000114bc */
[----:B------:R-:W-:Y:S01]  /*2640*/  IMAD R3, R39, R61, R0 ;  /* 0x0000003d27037224 */ /* 0x000fe200078e0200 */
[----:B---3--:R-:W3:Y:S01]  /*2650*/  LDC.64 R4, c[0x0][0x408] ;  /* 0x00010200ff047b82 */ /* 0x008ee20000000a00 */
[----:B------:R-:W-:Y:S01]  /*2660*/  IMAD R8, R72, R60, RZ ;  /* 0x0000003c48087224 */ /* 0x000fe200078e02ff */
[----:B--2---:R-:W-:Y:S01]  /*2670*/  ISETP.GE.AND P1, PT, R16, R51, PT ;  /* 0x000000331000720c */ /* 0x004fe20003f26270 */
[----:B------:R-:W-:Y:S01]  /*2680*/  IMAD.IADD R7, R7, 0x1, R3 ;  /* 0x0000000107077824 */ /* 0x000fe200078e0203 */
[----:B------:R-:W-:Y:S01]  /*2690*/  LOP3.LUT R57, R57, 0x1c0, RZ, 0xc0, !PT ;  /* 0x000001c039397812 */ /* 0x000fe200078ec0ff */
[----:B-1----:R-:W-:Y:S01]  /*26a0*/  IMAD R3, R72, R58, RZ ;  /* 0x0000003a48037224 */ /* 0x002fe200078e02ff */
[----:B------:R-:W-:Y:S01]  /*26b0*/  P2R R73, PR, RZ, 0x2 ;  /* 0x00000002ff497803 */ /* 0x000fe20000000000 */
[----:B------:R-:W-:Y:S01]  /*26c0*/  IMAD.WIDE.U32 R20, R204, UR4, R6 ;  /* 0x00000004cc147c25 */ /* 0x000fe2000f8e0006 */
[----:B------:R-:W-:-:S03]  /*26d0*/  SHF.R.U32.HI R53, RZ, 0x3, R57 ;  /* 0x00000003ff357819 */ /* 0x000fc60000011639 */
[----:B------:R-:W-:Y:S01]  /*26e0*/  IMAD R21, R204, UR5, R21 ;  /* 0x00000005cc157c24 */ /* 0x000fe2000f8e0215 */
[----:B------:R-:W-:Y:S01]  /*26f0*/  ULDC.64 UR4, c[0x0][0x330] ;  /* 0x0000cc0000047ab9 */ /* 0x000fe20000000a00 */
[----:B------:R-:W-:Y:S01]  /*2700*/  IMAD R8, R186, R61, R8 ;  /* 0x0000003dba087224 */ /* 0x000fe200078e0208 */
[----:B------:R-:W-:Y:S01]  /*2710*/  SHF.L.U64.HI R61, R60, 0x6, R61 ;  /* 0x000000063c3d7819 */ /* 0x000fe2000001023d */
[----:B------:R-:W-:-:S04]  /*2720*/  IMAD.WIDE.U32 R28, R204, UR4, R16 ;  /* 0x00000004cc1c7c25 */ /* 0x000fc8000f8e0010 */
[----:B------:R-:W-:Y:S01]  /*2730*/  IMAD R29, R204, UR5, R29 ;  /* 0x00000005cc1d7c24 */ /* 0x000fe2000f8e021d */
[----:B------:R-:W-:Y:S01]  /*2740*/  ULDC.64 UR4, c[0x0][0x310] ;  /* 0x0000c40000047ab9 */ /* 0x000fe20000000a00 */
[C---:B------:R-:W-:Y:S01]  /*2750*/  IMAD R11, R186.reuse, R59, R3 ;  /* 0x0000003bba0b7224 */ /* 0x040fe200078e0203 */
[----:B------:R-:W-:Y:S01]  /*2760*/  SEL R3, R51, RZ, P1 ;  /* 0x000000ff33037207 */ /* 0x000fe20000800000 */
[----:B------:R-:W-:Y:S01]  /*2770*/  IMAD.WIDE.U32 R30, R186, R58, R188 ;  /* 0x0000003aba1e7225 */ /* 0x000fe200078e00bc */
[----:B---3--:R-:W-:Y:S02]  /*2780*/  SHF.L.U64.HI R56, R4, 0x6, R5 ;  /* 0x0000000604387819 */ /* 0x008fe40000010205 */
[----:B0-----:R-:W-:Y:S01]  /*2790*/  LEA.HI R52, R52, 0x8, RZ, 0x19 ;  /* 0x0000000834347811 */ /* 0x001fe200078fc8ff */
[----:B------:R-:W-:-:S04]  /*27a0*/  IMAD.WIDE.U32 R34, R186, R4, R188 ;  /* 0x00000004ba227225 */ /* 0x000fc800078e00bc */
[----:B------:R-:W-:-:S04]  /*27b0*/  IMAD.WIDE.U32 R36, R186, R4, R16 ;  /* 0x00000004ba247225 */ /* 0x000fc800078e0010 */
[----:B------:R-:W-:Y:S02]  /*27c0*/  IMAD.IADD R3, R16, 0x1, R3 ;  /* 0x0000000110037824 */ /* 0x000fe400078e0203 */
[----:B------:R-:W-:-:S03]  /*27d0*/  IMAD.WIDE.U32 R32, R186, R58, R16 ;  /* 0x0000003aba207225 */ /* 0x000fc600078e0010 */
[----:B------:R-:W-:Y:S01]  /*27e0*/  SHF.R.S32.HI R62, RZ, 0x1f, R3 ;  /* 0x0000001fff3e7819 */ /* 0x000fe20000011403 */
[----:B------:R-:W-:Y:S02]  /*27f0*/  IMAD.IADD R31, R31, 0x1, R11 ;  /* 0x000000011f1f7824 */ /* 0x000fe400078e020b */
[----:B------:R-:W-:Y:S01]  /*2800*/  IMAD.IADD R33, R11, 0x1, R33 ;  /* 0x000000010b217824 */ /* 0x000fe200078e0221 */
[----:B------:R-:W-:Y:S01]  /*2810*/  LEA.HI R62, R62, R3, RZ, 0x3 ;  /* 0x000000033e3e7211 */ /* 0x000fe200078f18ff */
[----:B-----5:R-:W-:-:S03]  /*2820*/  IMAD.WIDE.U32 R30, R76, R58, R30 ;  /* 0x0000003a4c1e7225 */ /* 0x020fc600078e001e */
[----:B------:R-:W-:Y:S01]  /*2830*/  LOP3.LUT R47, R62, 0xfffffff8, RZ, 0xc0, !PT ;  /* 0xfffffff83e2f7812 */ /* 0x000fe200078ec0ff */
[----:B------:R-:W-:-:S03]  /*2840*/  IMAD.WIDE.U32 R32, R76, R58, R32 ;  /* 0x0000003a4c207225 */ /* 0x000fc600078e0020 */
[----:B------:R-:W-:Y:S01]  /*2850*/  SHF.R.S32.HI R44, RZ, 0x1f, R47 ;  /* 0x0000001fff2c7819 */ /* 0x000fe2000001142f */
[----:B------:R-:W-:Y:S02]  /*2860*/  VIADD R54, R16, 0x20 ;  /* 0x0000002010367836 */ /* 0x000fe40000000000 */
[----:B------:R-:W-:Y:S02]  /*2870*/  IMAD.SHL.U32 R55, R4, 0x40, RZ ;  /* 0x0000004004377824 */ /* 0x000fe400078e00ff */
[----:B------:R-:W-:Y:S01]  /*2880*/  IMAD.SHL.U32 R51, R51, 0x2, RZ ;  /* 0x0000000233337824 */ /* 0x000fe200078e00ff */
[----:B----4-:R-:W-:Y:S02]  /*2890*/  SHF.R.S32.HI R0, RZ, 0x1f, R79 ;  /* 0x0000001fff007819 */ /* 0x010fe4000001144f */
[----:B------:R-:W-:Y:S02]  /*28a0*/  SEL R79, R79, RZ, !P0 ;  /* 0x000000ff4f4f7207 */ /* 0x000fe40004000000 */
[----:B------:R-:W-:-:S03]  /*28b0*/  SEL R0, R0, RZ, !P0 ;  /* 0x000000ff00007207 */ /* 0x000fc60004000000 */
[----:B------:R-:W-:-:S04]  /*28c0*/  IMAD.WIDE.U32 R20, R79, UR4, R20 ;  /* 0x000000044f147c25 */ /* 0x000fc8000f8e0014 */
[----:B------:R-:W-:-:S04]  /*28d0*/  IMAD R6, R0, UR4, RZ ;  /* 0x0000000400067c24 */ /* 0x000fc8000f8e02ff */
[----:B------:R-:W-:Y:S01]  /*28e0*/  IMAD R65, R79, UR5, R6 ;  /* 0x000000054f417c24 */ /* 0x000fe2000f8e0206 */
[----:B------:R-:W-:Y:S01]  /*28f0*/  ULDC.64 UR4, c[0x0][0x338] ;  /* 0x0000ce0000047ab9 */ /* 0x000fe20000000a00 */
[----:B------:R-:W-:-:S04]  /*2900*/  IMAD.WIDE.U32 R6, R186, R60, R16 ;  /* 0x0000003cba067225 */ /* 0x000fc800078e0010 */
[----:B------:R-:W-:Y:S01]  /*2910*/  IMAD R0, R0, UR4, RZ ;  /* 0x0000000400007c24 */ /* 0x000fe2000f8e02ff */
[----:B------:R-:W-:Y:S01]  /*2920*/  IADD3 R64, P0, R20, R6, RZ ;  /* 0x0000000614407210 */ /* 0x000fe20007f1e0ff */
[----:B------:R-:W-:Y:S02]  /*2930*/  IMAD.IADD R65, R21, 0x1, R65 ;  /* 0x0000000115417824 */ /* 0x000fe400078e0241 */
[----:B------:R-:W-:Y:S01]  /*2940*/  IMAD.WIDE.U32 R28, R79, UR4, R28 ;  /* 0x000000044f1c7c25 */ /* 0x000fe2000f8e001c */
[----:B------:R-:W-:Y:S02]  /*2950*/  ULDC UR4, c[0x0][0x2f4] ;  /* 0x0000bd0000047ab9 */ /* 0x000fe40000000800 */
[----:B------:R-:W-:Y:S01]  /*2960*/  IADD3.X R63, R65, R7, R8, P0, !PT ;  /* 0x00000007413f7210 */ /* 0x000fe200007fe408 */
[----:B------:R-:W-:Y:S01]  /*2970*/  IMAD R79, R79, UR5, R0 ;  /* 0x000000054f4f7c24 */ /* 0x000fe2000f8e0200 */
[----:B------:R-:W-:Y:S01]  /*2980*/  IADD3 R38, P0, R186, R39, RZ ;  /* 0x00000027ba267210 */ /* 0x000fe20007f1e0ff */
[----:B------:R-:W-:Y:S01]  /*2990*/  IMAD R0, R72, R4, RZ ;  /* 0x0000000448007224 */ /* 0x000fe200078e02ff */
[----:B------:R-:W-:Y:S01]  /*29a0*/  ISETP.GE.AND P4, PT, R16, UR4, PT ;  /* 0x0000000410007c0c */ /* 0x000fe2000bf86270 */
[----:B------:R-:W-:Y:S01]  /*29b0*/  IMAD.SHL.U32 R60, R60, 0x40, RZ ;  /* 0x000000403c3c7824 */ /* 0x000fe200078e00ff */
[----:B------:R-:W-:Y:S01]  /*29c0*/  ISETP.GE.AND P3, PT, R54, UR4, PT ;  /* 0x0000000436007c0c */ /* 0x000fe2000bf66270 */
[----:B------:R-:W-:-:S02]  /*29d0*/  IMAD R7, R186, R5, R0 ;  /* 0x00000005ba077224 */ /* 0x000fc400078e0200 */
[----:B------:R-:W-:Y:S02]  /*29e0*/  IMAD.X R39, R9, 0x1, R72, P0 ;  /* 0x0000000109277824 */ /* 0x000fe400000e0648 */
[----:B------:R-:W-:Y:S02]  /*29f0*/  IMAD.IADD R35, R35, 0x1, R7 ;  /* 0x0000000123237824 */ /* 0x000fe400078e0207 */
[----:B------:R-:W-:Y:S01]  /*2a00*/  IMAD.IADD R37, R7, 0x1, R37 ;  /* 0x0000000107257824 */ /* 0x000fe200078e0225 */
[----:B------:R-:W-:Y:S01]  /*2a10*/  SHF.R.S32.HI R7, RZ, 0x1f, R76 ;  /* 0x0000001fff077819 */ /* 0x000fe2000001144c */
[----:B------:R-:W-:-:S04]  /*2a20*/  IMAD.WIDE.U32 R34, R76, R4, R34 ;  /* 0x000000044c227225 */ /* 0x000fc800078e0022 */
[C---:B------:R-:W-:Y:S02]  /*2a30*/  IMAD R0, R7.reuse, R58, RZ ;  /* 0x0000003a07007224 */ /* 0x040fe400078e02ff */
[-C--:B------:R-:W-:Y:S02]  /*2a40*/  IMAD R7, R7, R4.reuse, RZ ;  /* 0x0000000407077224 */ /* 0x080fe400078e02ff */
[C---:B------:R-:W-:Y:S01]  /*2a50*/  IMAD R3, R76.reuse, R59, R0 ;  /* 0x0000003b4c037224 */ /* 0x040fe200078e0200 */
[----:B------:R-:W-:Y:S01]  /*2a60*/  LOP3.LUT R0, R57, 0x18, R16, 0xf8, !PT ;  /* 0x0000001839007812 */ /* 0x000fe200078ef810 */
[----:B------:R-:W-:Y:S01]  /*2a70*/  IMAD R7, R76, R5, R7 ;  /* 0x000000054c077224 */ /* 0x000fe200078e0207 */
[----:B------:R-:W-:Y:S01]  /*2a80*/  SHF.L.U64.HI R59, R58, 0x6, R59 ;  /* 0x000000063a3b7819 */ /* 0x000fe2000001023b */
[----:B------:R-:W-:Y:S01]  /*2a90*/  IMAD.WIDE.U32 R36, R76, R4, R36 ;  /* 0x000000044c247225 */ /* 0x000fe200078e0024 */
[----:B------:R-:W-:-:S03]  /*2aa0*/  LOP3.LUT R0, R0, R53, RZ, 0x3c, !PT ;  /* 0x0000003500007212 */ /* 0x000fc600078e3cff */
[----:B------:R-:W-:Y:S02]  /*2ab0*/  IMAD.IADD R49, R31, 0x1, R3 ;  /* 0x000000011f317824 */ /* 0x000fe400078e0203 */
[----:B------:R-:W-:Y:S01]  /*2ac0*/  IMAD R50, R203, 0x200, R0 ;  /* 0x00000200cb327824 */ /* 0x000fe200078e0200 */
[----:B------:R-:W-:Y:S01]  /*2ad0*/  LOP3.LUT R0, R57, 0x38, R62, 0xf8, !PT ;  /* 0x0000003839007812 */ /* 0x000fe200078ef83e */
[----:B------:R-:W-:Y:S02]  /*2ae0*/  IMAD.IADD R48, R3, 0x1, R33 ;  /* 0x0000000103307824 */ /* 0x000fe400078e0221 */
[----:B------:R-:W-:Y:S01]  /*2af0*/  IMAD.SHL.U32 R58, R58, 0x40, RZ ;  /* 0x000000403a3a7824 */ /* 0x000fe200078e00ff */
[----:B------:R-:W-:Y:S01]  /*2b00*/  LOP3.LUT R0, R0, R53, RZ, 0x3c, !PT ;  /* 0x0000003500007212 */ /* 0x000fe200078e3cff */
[----:B------:R-:W-:Y:S02]  /*2b10*/  IMAD.IADD R46, R35, 0x1, R7 ;  /* 0x00000001232e7824 */ /* 0x000fe400078e0207 */
[----:B------:R-:W-:-:S02]  /*2b20*/  IMAD.IADD R45, R7, 0x1, R37 ;  /* 0x00000001072d7824 */ /* 0x000fc400078e0225 */
[----:B------:R-:W-:Y:S02]  /*2b30*/  IMAD R3, R203, 0x200, R0 ;  /* 0x00000200cb037824 */ /* 0x000fe400078e0200 */
[----:B------:R-:W-:-:S07]  /*2b40*/  IMAD.IADD R0, R29, 0x1, R79 ;  /* 0x000000011d007824 */ /* 0x000fce00078e024f */
.L_x_5698:
[----:B0-----:R-:W0:Y:S01]  /*2b50*/  LDC R69, c[0x0][0x3f4] ;  /* 0x0000fd00ff457b82 */ /* 0x001e220000000800 */
[----:B------:R-:W-:Y:S01]  /*2b60*/  VIADD R41, R41, 0xffffffff ;  /* 0xffffffff29297836 */ /* 0x000fe20000000000 */
[----:B------:R-:W-:Y:S05]  /*2b70*/  YIELD ;  /* 0x0000000000007946 */ /* 0x000fea0003800000 */
[----:B------:R-:W-:Y:S01]  /*2b80*/  SHF.R.S32.HI R68, RZ, 0x1f, R41 ;  /* 0x0000001fff447819 */ /* 0x000fe20000011429 */
[----:B----4-:R-:W1:Y:S01]  /*2b90*/  LDC.64 R66, c[0x0][0x2e8] ;  /* 0x0000ba00ff427b82 */ /* 0x010e620000000a00 */
[-C--:B------:R-:W-:Y:S01]  /*2ba0*/  IMAD R5, R61, R41.reuse, RZ ;  /* 0x000000293d057224 */ /* 0x080fe200078e02ff */
[----:B------:R-:W-:Y:S01]  /*2bb0*/  BSSY B0, `(.L_x_5669) ;  /* 0x000017f000007945 */ /* 0x000fe20003800000 */
[----:B---3--:R-:W-:Y:S01]  /*2bc0*/  IMAD.WIDE.U32 R14, R60, R41, RZ ;  /* 0x000000293c0e7225 */ /* 0x008fe200078e00ff */
[----:B------:R-:W-:-:S03]  /*2bd0*/  ISETP.GT.AND P2, PT, R41, R42, PT ;  /* 0x0000002a2900720c */ /* 0x000fc60003f44270 */
[----:B------:R-:W-:Y:S01]  /*2be0*/  IMAD R5, R68, R60, R5 ;  /* 0x0000003c44057224 */ /* 0x000fe200078e0205 */
[----:B------:R-:W-:Y:S01]  /*2bf0*/  IADD3 R4, P0, R64, R14, RZ ;  /* 0x0000000e40047210 */ /* 0x000fe20007f1e0ff */
[----:B--2---:R-:W-:Y:S02]  /*2c00*/  IMAD.SHL.U32 R27, R184, 0x1000, RZ ;  /* 0x00001000b81b7824 */ /* 0x004fe400078e00ff */
        /* <DEDUP_REMOVED lines=25> */
[----:B------:R-:W-:Y:S01]  /*2da0*/  ULDC.64 UR4, c[0x0][0x3e8] ;  /* 0x0000fa0000047ab9 */ /* 0x000fe20000000a00 */
[----:B------:R-:W-:Y:S01]  /*2db0*/  IMAD.MOV.U32 R6, RZ, RZ, R34 ;  /* 0x000000ffff067224 */ /* 0x000fe200078e0022 */
[----:B------:R-:W-:Y:S01]  /*2dc0*/  ULDC.64 UR6, c[0x0][0x400] ;  /* 0x0001000000067ab9 */ /* 0x000fe20000000a00 */
[----:B------:R-:W-:Y:S02]  /*2dd0*/  IMAD.MOV.U32 R7, RZ, RZ, R46 ;  /* 0x000000ffff077224 */ /* 0x000fe400078e002e */
[-C--:B------:R-:W-:Y:S02]  /*2de0*/  IMAD R5, R68, R55.reuse, R8 ;  /* 0x0000003744057224 */ /* 0x080fe400078e0208 */
[----:B------:R-:W-:Y:S01]  /*2df0*/  IMAD.WIDE.U32 R8, R41, R55, R6 ;  /* 0x0000003729087225 */ /* 0x000fe200078e0006 */
[----:B------:R-:W-:-:S03]  /*2e00*/  IADD3 R7, P0, R30, R4, RZ ;  /* 0x000000041e077210 */ /* 0x000fc60007f1e0ff */
[----:B------:R-:W-:Y:S01]  /*2e10*/  IMAD.IADD R5, R9, 0x1, R5 ;  /* 0x0000000109057824 */ /* 0x000fe200078e0205 */
[----:B------:R-:W-:Y:S01]  /*2e20*/  LEA R4, P5, R8, UR6, 0x1 ;  /* 0x0000000608047c11 */ /* 0x000fe2000f8a08ff */
[----:B------:R-:W-:Y:S01]  /*2e30*/  IMAD.X R10, R70, 0x1, R49, P0 ;  /* 0x00000001460a7824 */ /* 0x000fe200000e0631 */
[C---:B------:R-:W-:Y:S02]  /*2e40*/  LEA R6, P0, R7.reuse, UR4, 0x1 ;  /* 0x0000000407067c11 */ /* 0x040fe4000f8008ff */
[----:B------:R-:W-:Y:S02]  /*2e50*/  LEA.HI.X R5, R8, UR7, R5, 0x1, P5 ;  /* 0x0000000708057c11 */ /* 0x000fe4000a8f0c05 */
[----:B------:R-:W-:Y:S02]  /*2e60*/  CS2R R8, SRZ ;  /* 0x0000000000087805 */ /* 0x000fe4000001ff00 */
[----:B------:R-:W-:Y:S02]  /*2e70*/  LEA.HI.X R7, R7, UR5, R10, 0x1, P0 ;  /* 0x0000000507077c11 */ /* 0x000fe400080f0c0a */
[----:B------:R-:W-:-:S02]  /*2e80*/  CS2R R10, SRZ ;  /* 0x00000000000a7805 */ /* 0x000fc4000001ff00 */
[-C--:B------:R-:W-:Y:S02]  /*2e90*/  ISETP.GE.AND P5, PT, R188, R69.reuse, PT ;  /* 0x00000045bc00720c */ /* 0x080fe40003fa6270 */
[----:B------:R-:W-:-:S11]  /*2ea0*/  ISETP.GE.AND P0, PT, R200, R69, PT ;  /* 0x00000045c800720c */ /* 0x000fd60003f06270 */
[----:B------:R0:W5:Y:S04]  /*2eb0*/  @!P5 LDG.E.64 R14, desc[UR42][R6.64] ;  /* 0x0000002a060ed981 */ /* 0x000168000c1e1b00 */
[----:B------:R0:W5:Y:S04]  /*2ec0*/  @!P0 LDG.E.64 R8, desc[UR42][R6.64+0x20] ;  /* 0x0000202a06088981 */ /* 0x000168000c1e1b00 */
[----:B------:R0:W5:Y:S04]  /*2ed0*/  @!P5 LDG.E.64 R24, desc[UR42][R4.64] ;  /* 0x0000002a0418d981 */ /* 0x000168000c1e1b00 */
[----:B------:R0:W5:Y:S02]  /*2ee0*/  @!P0 LDG.E.64 R10, desc[UR42][R4.64+0x20] ;  /* 0x0000202a040a8981 */ /* 0x000164000c1e1b00 */
.L_x_5673:
[----:B------:R-:W-:Y:S05]  /*2ef0*/  BSYNC B1 ;  /* 0x0000000000017941 */ /* 0x000fea0003800000 */
.L_x_5672:
        /* <DEDUP_REMOVED lines=16> */
.L_x_5674:
[----:B------:R-:W-:Y:S01]  /*3000*/  IMAD R74, R184, 0x8, R2 ;  /* 0x00000008b84a7824 */ /* 0x000fe200078e0202 */
[----:B------:R-:W-:Y:S01]  /*3010*/  SHF.L.U32 R75, R187, 0x1f, RZ ;  /* 0x0000001fbb4b7819 */ /* 0x000fe200000006ff */
[----:B------:R-:W-:Y:S03]  /*3020*/  BSSY B1, `(.L_x_5675) ;  /* 0x0000003000017945 */ /* 0x000fe60003800000 */
[----:B------:R-:W0:Y:S02]  /*3030*/  SYNCS.PHASECHK.TRANS64.TRYWAIT P5, [R74+URZ+0x28c90], R75 ;  /* 0x028c904b4a0075a7 */ /* 0x000e2400080a017f */
[----:B0-----:R-:W-:Y:S05]  /*3040*/  @!P5 BRA `(.L_x_5676) ;  /* 0x000002080064d947 */ /* 0x001fea0003800000 */
.L_x_6073:
[----:B------:R-:W-:Y:S05]  /*3050*/  BSYNC B1 ;  /* 0x0000000000017941 */ /* 0x000fea0003800000 */
.L_x_5675:
        /* <DEDUP_REMOVED lines=48> */
.L_x_5681:
[----:B------:R-:W-:Y:S05]  /*3360*/  BSYNC B2 ;  /* 0x0000000000027941 */ /* 0x000fea0003800000 */
.L_x_5680:
[----:B--2---:R1:W-:Y:S02]  /*3370*/  STG.E.128 desc[UR42][R12.64], R4 ;  /* 0x000000040c007986 */ /* 0x0043e4000c101d2a */
.L_x_5679:
[----:B------:R-:W-:Y:S05]  /*3380*/  BSYNC B1 ;  /* 0x0000000000017941 */ /* 0x000fea0003800000 */
.L_x_5678:
        /* <DEDUP_REMOVED lines=51> */
.L_x_5683:
[----:B------:R-:W-:Y:S05]  /*36c0*/  BSYNC B1 ;  /* 0x0000000000017941 */ /* 0x000fea0003800000 */
.L_x_5682:
[----:B-1----:R1:W-:Y:S01]  /*36d0*/  STG.E.128 desc[UR42][R12.64+0x40], R4 ;  /* 0x000040040c007986 */ /* 0x0023e2000c101d2a */
[----:B------:R-:W-:Y:S05]  /*36e0*/  BRA `(.L_x_5677) ;  /* 0x0000000c002c7947 */ /* 0x000fea0003800000 */
.L_x_5671:
[----:B------:R-:W-:-:S05]  /*36f0*/  IMAD R5, R41, -0x40, R40 ;  /* 0xffffffc029057824 */ /* 0x000fca00078e0228 */
[----:B------:R-:W-:-:S04]  /*3700*/  VIMNMX R5, R5, 0x40, PT ;  /* 0x0000004005057848 */ /* 0x000fc80003fe0100 */
[----:B------:R-:W-:-:S04]  /*3710*/  ISETP.GE.AND P1, PT, R186, R5, PT ;  /* 0x00000005ba00720c */ /* 0x000fc80003f26270 */
[----:B------:R-:W-:-:S13]  /*3720*/  ISETP.GE.OR P0, PT, R16, R69, P1 ;  /* 0x000000451000720c */ /* 0x000fda0000f06670 */
[----:B------:R-:W0:Y:S01]  /*3730*/  @!P0 LDC.64 R8, c[0x0][0x3e8] ;  /* 0x0000fa00ff088b82 */ /* 0x000e220000000a00 */
[----:B------:R-:W-:Y:S01]  /*3740*/  @!P0 IADD3 R6, P5, R32, R4, RZ ;  /* 0x0000000420068210 */ /* 0x000fe20007fbe0ff */
[----:B------:R-:W-:Y:S02]  /*3750*/  @!P0 IMAD R4, R56, R41, RZ ;  /* 0x0000002938048224 */ /* 0x000fe400078e02ff */
[----:B------:R-:W-:Y:S02]  /*3760*/  @!P0 IMAD.MOV.U32 R5, RZ, RZ, R45 ;  /* 0x000000ffff058224 */ /* 0x000fe400078e002d */
[----:B------:R-:W-:Y:S02]  /*3770*/  @!P0 IMAD R25, R68, R55, R4 ;  /* 0x0000003744198224 */ /* 0x000fe400078e0204 */
[----:B------:R-:W1:Y:S01]  /*3780*/  @!P0 LDC.64 R12, c[0x0][0x400] ;  /* 0x00010000ff0c8b82 */ /* 0x000e620000000a00 */
[----:B------:R-:W-:Y:S02]  /*3790*/  @!P0 IMAD.MOV.U32 R4, RZ, RZ, R36 ;  /* 0x000000ffff048224 */ /* 0x000fe400078e0024 */
[----:B------:R-:W-:-:S02]  /*37a0*/  @!P0 IMAD.X R7, R70, 0x1, R48, P5 ;  /* 0x0000000146078824 */ /* 0x000fc400028e0630 */
[----:B------:R-:W-:Y:S01]  /*37b0*/  @!P0 IMAD.WIDE.U32 R10, R41, R55, R4 ;  /* 0x00000037290a8225 */ /* 0x000fe200078e0004 */
[----:B------:R-:W-:-:S03]  /*37c0*/  CS2R R4, SRZ ;  /* 0x0000000000047805 */ /* 0x000fc6000001ff00 */
[----:B------:R-:W-:Y:S01]  /*37d0*/  @!P0 IMAD.IADD R11, R25, 0x1, R11 ;  /* 0x00000001190b8824 */ /* 0x000fe200078e020b */
[----:B0-----:R-:W-:-:S04]  /*37e0*/  @!P0 LEA R8, P5, R6, R8, 0x1 ;  /* 0x0000000806088211 */ /* 0x001fc800078a08ff */
[----:B------:R-:W-:Y:S02]  /*37f0*/  @!P0 LEA.HI.X R9, R6, R9, R7, 0x1, P5 ;  /* 0x0000000906098211 */ /* 0x000fe400028f0c07 */
[----:B------:R-:W-:Y:S02]  /*3800*/  CS2R R6, SRZ ;  /* 0x0000000000067805 */ /* 0x000fe4000001ff00 */
[----:B-1----:R-:W-:-:S04]  /*3810*/  @!P0 LEA R12, P5, R10, R12, 0x1 ;  /* 0x0000000c0a0c8211 */ /* 0x002fc800078a08ff */
[----:B------:R0:W2:Y:S01]  /*3820*/  @!P0 LDG.E.128 R4, desc[UR42][R8.64] ;  /* 0x0000002a08048981 */ /* 0x0000a2000c1e1d00 */
[----:B------:R-:W-:Y:S02]  /*3830*/  @!P0 LEA.HI.X R13, R10, R13, R11, 0x1, P5 ;  /* 0x0000000d0a0d8211 */ /* 0x000fe400028f0c0b */
[----:B------:R-:W-:Y:S02]  /*3840*/  CS2R R10, SRZ ;  /* 0x00000000000a7805 */ /* 0x000fe4000001ff00 */
        /* <DEDUP_REMOVED lines=22> */
.L_x_5684:
[----:B------:R-:W-:Y:S01]  /*39b0*/  IMAD R74, R184, 0x8, R2 ;  /* 0x00000008b84a7824 */ /* 0x000fe200078e0202 */
[----:B------:R-:W-:Y:S01]  /*39c0*/  SHF.L.U32 R75, R187, 0x1f, RZ ;  /* 0x0000001fbb4b7819 */ /* 0x000fe200000006ff */
[----:B------:R-:W0:Y:S01]  /*39d0*/  LDC R77, c[0x0][0x2f4] ;  /* 0x0000bd00ff4d7b82 */ /* 0x000e220000000800 */
[----:B------:R-:W-:Y:S02]  /*39e0*/  BSSY B1, `(.L_x_5685) ;  /* 0x0000003000017945 */ /* 0x000fe40003800000 */
[----:B------:R-:W1:Y:S02]  /*39f0*/  SYNCS.PHASECHK.TRANS64.TRYWAIT P5, [R74+URZ+0x28c90], R75 ;  /* 0x028c904b4a0075a7 */ /* 0x000e6400080a017f */
[----:B-1----:R-:W-:Y:S05]  /*3a00*/  @!P5 BRA `(.L_x_5686) ;  /* 0x000002000008d947 */ /* 0x002fea0003800000 */
.L_x_6074:
[----:B------:R-:W-:Y:S05]  /*3a10*/  BSYNC B1 ;  /* 0x0000000000017941 */ /* 0x000fea0003800000 */
.L_x_5685:
        /* <DEDUP_REMOVED lines=22> */
[----:B------:R-:W-:Y:S02]  /*3b80*/  IMAD.SHL.U32 R79, R13, 0x8, RZ ;  /* 0x000000080d4f7824 */ /* 0x000fe400078e00ff */
[----:B------:R-:W-:-:S03]  /*3b90*/  IMAD.IADD R13, R3, 0x1, R27 ;  /* 0x00000001030d7824 */ /* 0x000fc600078e021b */
[----:B------:R-:W-:Y:S01]  /*3ba0*/  LOP3.LUT R12, R57, 0x38, R79, 0xf8, !PT ;  /* 0x00000038390c7812 */ /* 0x000fe200078ef84f */
[----:B------:R-:W-:-:S03]  /*3bb0*/  IMAD R13, R13, 0x2, R2 ;  /* 0x000000020d0d7824 */ /* 0x000fc600078e0202 */
[----:B------:R-:W-:-:S05]  /*3bc0*/  LOP3.LUT R12, R12, R53, RZ, 0x3c, !PT ;  /* 0x000000350c0c7212 */ /* 0x000fca00078e3cff */
[----:B------:R-:W-:-:S04]  /*3bd0*/  IMAD R12, R203, 0x200, R12 ;  /* 0x00000200cb0c7824 */ /* 0x000fc800078e020c */
[----:B------:R-:W-:Y:S02]  /*3be0*/  IMAD.IADD R27, R27, 0x1, R12 ;  /* 0x000000011b1b7824 */ /* 0x000fe400078e020c */
[----:B------:R-:W0:Y:S02]  /*3bf0*/  LDS.128 R12, [R13+0x22400] ;  /* 0x022400000d0c7984 */ /* 0x000e240000000c00 */
[----:B------:R-:W-:-:S06]  /*3c00*/  IMAD R27, R27, 0x2, R2 ;  /* 0x000000021b1b7824 */ /* 0x000fcc00078e0202 */
[----:B------:R-:W2:Y:S01]  /*3c10*/  LDS.128 R24, [R27+0x22400] ;  /* 0x022400001b187984 */ /* 0x000ea20000000c00 */
[----:B------:R-:W-:Y:S05]  /*3c20*/  @P6 BRA `(.L_x_5688) ;  /* 0x00000004004c6947 */ /* 0x000fea0003800000 */
[----:B------:R-:W-:Y:S02]  /*3c30*/  SHF.R.U64 R80, R4, 0x10, R5 ;  /* 0x0000001004507819 */ /* 0x000fe40000001205 */
[--C-:B------:R-:W-:Y:S02]  /*3c40*/  SHF.R.U32.HI R82, RZ, 0x10, R9.reuse ;  /* 0x00000010ff527819 */ /* 0x100fe40000011609 */
[----:B------:R-:W-:Y:S01]  /*3c50*/  SHF.R.U64 R89, R8, 0x10, R9 ;  /* 0x0000001008597819 */ /* 0x000fe20000001209 */
[----:B------:R-:W-:Y:S01]  /*3c60*/  HADD2.F32 R9, -RZ, R84.H0_H0 ;  /* 0x20000054ff097230 */ /* 0x000fe20000004100 */
[--C-:B------:R-:W-:Y:S01]  /*3c70*/  SHF.R.U64 R4, R6, 0x10, R7.reuse ;  /* 0x0000001006047819 */ /* 0x100fe20000001207 */
[----:B0-----:R-:W-:Y:S01]  /*3c80*/  HADD2.F32 R6, -RZ, R13.H0_H0 ;  /* 0x2000000dff067230 */ /* 0x001fe20000004100 */
[----:B------:R-:W-:Y:S01]  /*3c90*/  SHF.R.U32.HI R85, RZ, 0x10, R7 ;  /* 0x00000010ff557819 */ /* 0x000fe20000011607 */
[--C-:B--2---:R-:W-:Y:S01]  /*3ca0*/  HADD2.F32 R7, -RZ, R25.reuse.H0_H0 ;  /* 0x20000019ff077230 */ /* 0x104fe20000004100 */
[----:B------:R-:W-:Y:S01]  /*3cb0*/  SHF.R.U32.HI R81, RZ, 0x10, R5 ;  /* 0x00000010ff517819 */ /* 0x000fe20000011605 */
[----:B------:R-:W-:Y:S01]  /*3cc0*/  HADD2.F32 R25, -RZ, R25.H1_H1 ;  /* 0x30000019ff197230 */ /* 0x000fe20000004100 */
[--C-:B------:R-:W-:Y:S01]  /*3cd0*/  SHF.R.U64 R5, R10, 0x10, R11.reuse ;  /* 0x000000100a057819 */ /* 0x100fe2000000120b */
[----:B------:R-:W-:Y:S01]  /*3ce0*/  HADD2.F32 R82, -RZ, R82.H0_H0 ;  /* 0x20000052ff527230 */ /* 0x000fe20000004100 */
[----:B------:R-:W-:Y:S01]  /*3cf0*/  SHF.R.U32.HI R83, RZ, 0x10, R11 ;  /* 0x00000010ff537819 */ /* 0x000fe2000001160b */
[----:B------:R-:W-:-:S02]  /*3d00*/  HADD2.F32 R8, -RZ, R84.H1_H1 ;  /* 0x30000054ff087230 */ /* 0x000fc40000004100 */
[-C--:B------:R-:W-:Y:S01]  /*3d10*/  FMUL.FTZ R11, R7, R9.reuse ;  /* 0x00000009070b7220 */ /* 0x080fe20000410000 */
[----:B------:R-:W-:Y:S02]  /*3d20*/  HADD2.F32 R13, -RZ, R13.H1_H1 ;  /* 0x3000000dff0d7230 */ /* 0x000fe40000004100 */
[C---:B------:R-:W-:Y:S01]  /*3d30*/  FMUL.FTZ R84, R6.reuse, R9 ;  /* 0x0000000906547220 */ /* 0x040fe20000410000 */
[----:B------:R-:W-:Y:S02]  /*3d40*/  HADD2.F32 R10, -RZ, R81.H0_H0 ;  /* 0x20000051ff0a7230 */ /* 0x000fe40000004100 */
[----:B------:R-:W-:Y:S01]  /*3d50*/  FMUL.FTZ R86, R25, R82 ;  /* 0x0000005219567220 */ /* 0x000fe20000410000 */
[----:B------:R-:W-:Y:S01]  /*3d60*/  FFMA.FTZ R6, R6, R8, -R11 ;  /* 0x0000000806067223 */ /* 0x000fe2000001080b */
[----:B------:R-:W-:Y:S01]  /*3d70*/  FMUL.FTZ R82, R13, R82 ;  /* 0x000000520d527220 */ /* 0x000fe20000410000 */
[----:B------:R-:W-:Y:S01]  /*3d80*/  FFMA.FTZ R7, R7, R8, R84 ;  /* 0x0000000807077223 */ /* 0x000fe20000010054 */
[----:B------:R-:W-:-:S02]  /*3d90*/  HADD2.F32 R11, -RZ, R87.H0_H0 ;  /* 0x20000057ff0b7230 */ /* 0x000fc40000004100 */
[-C--:B------:R-:W-:Y:S01]  /*3da0*/  FFMA.FTZ R81, R13, R10.reuse, -R86 ;  /* 0x0000000a0d517223 */ /* 0x080fe20000010856 */
[----:B------:R-:W-:Y:S02]  /*3db0*/  HADD2.F32 R9, -RZ, R27.H0_H0 ;  /* 0x2000001bff097230 */ /* 0x000fe40000004100 */
[----:B------:R-:W-:Y:S01]  /*3dc0*/  FFMA.FTZ R86, R25, R10, R82 ;  /* 0x0000000a19567223 */ /* 0x000fe20000010052 */
[----:B------:R-:W-:Y:S02]  /*3dd0*/  HADD2.F32 R8, -RZ, R15.H0_H0 ;  /* 0x2000000fff087230 */ /* 0x000fe40000004100 */
[----:B------:R-:W-:Y:S02]  /*3de0*/  HADD2.F32 R27, -RZ, R27.H1_H1 ;  /* 0x3000001bff1b7230 */ /* 0x000fe40000004100 */
[-C--:B------:R-:W-:Y:S01]  /*3df0*/  FMUL.FTZ R13, R9, R11.reuse ;  /* 0x0000000b090d7220 */ /* 0x080fe20000410000 */
[----:B------:R-:W-:Y:S02]  /*3e00*/  HADD2.F32 R84, -RZ, R83.H0_H0 ;  /* 0x20000053ff547230 */ /* 0x000fe40000004100 */
[----:B------:R-:W-:Y:S01]  /*3e10*/  FMUL.FTZ R88, R8, R11 ;  /* 0x0000000b08587220 */ /* 0x000fe20000410000 */
[----:B------:R-:W-:Y:S01]  /*3e20*/  HADD2.F32 R15, -RZ, R15.H1_H1 ;  /* 0x3000000fff0f7230 */ /* 0x000fe20000004100 */
[----:B------:R-:W-:Y:S01]  /*3e30*/  F2FP.F16.F32.PACK_AB R7, R86, R7 ;  /* 0x000000075607723e */ /* 0x000fe200000000ff */
[----:B------:R-:W-:-:S02]  /*3e40*/  HADD2.F32 R10, -RZ, R87.H1_H1 ;  /* 0x30000057ff0a7230 */ /* 0x000fc40000004100 */
[-C--:B------:R-:W-:Y:S01]  /*3e50*/  FMUL.FTZ R90, R27, R84.reuse ;  /* 0x000000541b5a7220 */ /* 0x080fe20000410000 */
[----:B------:R-:W-:Y:S02]  /*3e60*/  HADD2.F32 R82, -RZ, R85.H0_H0 ;  /* 0x20000055ff527230 */ /* 0x000fe40000004100 */
[----:B------:R-:W-:Y:S01]  /*3e70*/  FMUL.FTZ R92, R15, R84 ;  /* 0x000000540f5c7220 */ /* 0x000fe20000410000 */
[----:B------:R-:W-:Y:S02]  /*3e80*/  HADD2.F32 R11, -RZ, R80.H0_H0 ;  /* 0x20000050ff0b7230 */ /* 0x000fe40000004100 */
[-C--:B------:R-:W-:Y:S01]  /*3e90*/  FFMA.FTZ R84, R8, R10.reuse, -R13 ;  /* 0x0000000a08547223 */ /* 0x080fe2000001080d */
[----:B------:R-:W-:Y:S01]  /*3ea0*/  FFMA.FTZ R88, R9, R10, R88 ;  /* 0x0000000a09587223 */ /* 0x000fe20000010058 */
[-C--:B------:R-:W-:Y:S01]  /*3eb0*/  FFMA.FTZ R85, R15, R82.reuse, -R90 ;  /* 0x000000520f557223 */ /* 0x080fe2000001085a */
[----:B------:R-:W-:Y:S02]  /*3ec0*/  HADD2.F32 R13, -RZ, R91.H0_H0 ;  /* 0x2000005bff0d7230 */ /* 0x000fe40000004100 */
[----:B------:R-:W-:Y:S01]  /*3ed0*/  FFMA.FTZ R87, R27, R82, R92 ;  /* 0x000000521b577223 */ /* 0x000fe2000001005c */
[----:B------:R-:W-:-:S02]  /*3ee0*/  HADD2.F32 R9, -RZ, R24.H0_H0 ;  /* 0x20000018ff097230 */ /* 0x000fc40000004100 */
[----:B------:R-:W-:Y:S01]  /*3ef0*/  HADD2.F32 R8, -RZ, R12.H0_H0 ;  /* 0x2000000cff087230 */ /* 0x000fe20000004100 */
[----:B------:R-:W-:Y:S01]  /*3f00*/  F2FP.F16.F32.PACK_AB R84, R85, R84 ;  /* 0x000000545554723e */ /* 0x000fe200000000ff */
[----:B------:R-:W-:Y:S02]  /*3f10*/  HADD2.F32 R15, -RZ, R89.H0_H0 ;  /* 0x20000059ff0f7230 */ /* 0x000fe40000004100 */
[-C--:B------:R-:W-:Y:S01]  /*3f20*/  FMUL.FTZ R25, R9, R13.reuse ;  /* 0x0000000d09197220 */ /* 0x080fe20000410000 */
[----:B------:R-:W-:Y:S02]  /*3f30*/  HADD2.F32 R24, -RZ, R24.H1_H1 ;  /* 0x30000018ff187230 */ /* 0x000fe40000004100 */
[----:B------:R-:W-:Y:S01]  /*3f40*/  FMUL.FTZ R80, R8, R13 ;  /* 0x0000000d08507220 */ /* 0x000fe20000410000 */
[----:B------:R-:W-:Y:S01]  /*3f50*/  HADD2.F32 R12, -RZ, R12.H1_H1 ;  /* 0x3000000cff0c7230 */ /* 0x000fe20000004100 */
[----:B------:R-:W-:Y:S01]  /*3f60*/  F2FP.F16.F32.PACK_AB R87, R87, R88 ;  /* 0x000000585757723e */ /* 0x000fe200000000ff */
[----:B------:R-:W-:-:S02]  /*3f70*/  HADD2.F32 R10, -RZ, R93.H0_H0 ;  /* 0x2000005dff0a7230 */ /* 0x000fc40000004100 */
[-C--:B------:R-:W-:Y:S01]  /*3f80*/  FMUL.FTZ R13, R24, R15.reuse ;  /* 0x0000000f180d7220 */ /* 0x080fe20000410000 */
[----:B------:R-:W-:Y:S02]  /*3f90*/  FMUL.FTZ R15, R12, R15 ;  /* 0x0000000f0c0f7220 */ /* 0x000fe40000410000 */
[-C--:B------:R-:W-:Y:S01]  /*3fa0*/  FFMA.FTZ R25, R8, R10.reuse, -R25 ;  /* 0x0000000a08197223 */ /* 0x080fe20000010819 */
[-C--:B------:R-:W-:Y:S01]  /*3fb0*/  FFMA.FTZ R12, R12, R11.reuse, -R13 ;  /* 0x0000000b0c0c7223 */ /* 0x080fe2000001080d */
[----:B------:R-:W-:Y:S02]  /*3fc0*/  HADD2.F32 R13, -RZ, R5.H0_H0 ;  /* 0x20000005ff0d7230 */ /* 0x000fe40000004100 */
[----:B------:R-:W-:Y:S01]  /*3fd0*/  FFMA.FTZ R80, R9, R10, R80 ;  /* 0x0000000a09507223 */ /* 0x000fe20000010050 */
[----:B------:R-:W-:Y:S02]  /*3fe0*/  HADD2.F32 R8, -RZ, R26.H0_H0 ;  /* 0x2000001aff087230 */ /* 0x000fe40000004100 */
[----:B------:R-:W-:Y:S01]  /*3ff0*/  FFMA.FTZ R15, R24, R11, R15 ;  /* 0x0000000b180f7223 */ /* 0x000fe2000001000f */
[----:B------:R-:W-:Y:S01]  /*4000*/  HADD2.F32 R5, -RZ, R14.H0_H0 ;  /* 0x2000000eff057230 */ /* 0x000fe20000004100 */
[----:B------:R-:W-:Y:S01]  /*4010*/  F2FP.F16.F32.PACK_AB R12, R12, R25 ;  /* 0x000000190c0c723e */ /* 0x000fe200000000ff */
[----:B------:R-:W-:-:S02]  /*4020*/  HADD2.F32 R26, -RZ, R26.H1_H1 ;  /* 0x3000001aff1a7230 */ /* 0x000fc40000004100 */
[----:B------:R-:W-:Y:S01]  /*4030*/  HADD2.F32 R10, -RZ, R91.H1_H1 ;  /* 0x3000005bff0a7230 */ /* 0x000fe20000004100 */
[----:B------:R-:W-:Y:S01]  /*4040*/  F2FP.F16.F32.PACK_AB R24, R15, R80 ;  /* 0x000000500f18723e */ /* 0x000fe200000000ff */
[----:B------:R-:W-:Y:S02]  /*4050*/  HADD2.F32 R14, -RZ, R14.H1_H1 ;  /* 0x3000000eff0e7230 */ /* 0x000fe40000004100 */
[-C--:B------:R-:W-:Y:S01]  /*4060*/  FMUL.FTZ R83, R26, R13.reuse ;  /* 0x0000000d1a537220 */ /* 0x080fe20000410000 */
[----:B------:R-:W-:Y:S02]  /*4070*/  HADD2.F32 R9, -RZ, R93.H1_H1 ;  /* 0x3000005dff097230 */ /* 0x000fe40000004100 */
[-C--:B------:R-:W-:Y:S01]  /*4080*/  FMUL.FTZ R27, R5, R10.reuse ;  /* 0x0000000a051b7220 */ /* 0x080fe20000410000 */
[----:B------:R-:W-:Y:S02]  /*4090*/  HADD2.F32 R11, -RZ, R4.H0_H0 ;  /* 0x20000004ff0b7230 */ /* 0x000fe40000004100 */
[----:B------:R-:W-:Y:S01]  /*40a0*/  FMUL.FTZ R13, R14, R13 ;  /* 0x0000000d0e0d7220 */ /* 0x000fe20000410000 */
[C---:B------:R-:W-:Y:S01]  /*40b0*/  FMUL.FTZ R4, R8.reuse, R10 ;  /* 0x0000000a08047220 */ /* 0x040fe20000410000 */
[----:B------:R-:W-:Y:S01]  /*40c0*/  FFMA.FTZ R27, R8, R9, R27 ;  /* 0x00000009081b7223 */ /* 0x000fe2000001001b */
[----:B------:R-:W-:-:S02]  /*40d0*/  IMAD.MOV.U32 R25, RZ, RZ, R7 ;  /* 0x000000ffff197224 */ /* 0x000fc400078e0007 */
[----:B------:R-:W-:Y:S01]  /*40e0*/  FFMA.FTZ R26, R26, R11, R13 ;  /* 0x0000000b1a1a7223 */ /* 0x000fe2000001000d */
[----:B------:R-:W-:Y:S01]  /*40f0*/  FFMA.FTZ R4, R5, R9, -R4 ;  /* 0x0000000905047223 */ /* 0x000fe20000010804 */
[----:B------:R-:W-:Y:S01]  /*4100*/  FFMA.FTZ R83, R14, R11, -R83 ;  /* 0x0000000b0e537223 */ /* 0x000fe20000010853 */
[----:B------:R-:W-:Y:S01]  /*4110*/  F2FP.F16.F32.PACK_AB R13, R81, R6 ;  /* 0x00000006510d723e */ /* 0x000fe200000000ff */
[----:B------:R-:W-:Y:S01]  /*4120*/  IMAD.MOV.U32 R15, RZ, RZ, R84 ;  /* 0x000000ffff0f7224 */ /* 0x000fe200078e0054 */
[----:B------:R-:W-:Y:S01]  /*4130*/  F2FP.F16.F32.PACK_AB R26, R26, R27 ;  /* 0x0000001b1a1a723e */ /* 0x000fe200000000ff */
[----:B------:R-:W-:Y:S01]  /*4140*/  IMAD.MOV.U32 R27, RZ, RZ, R87 ;  /* 0x000000ffff1b7224 */ /* 0x000fe200078e0057 */
[----:B------:R-:W-:-:S07]  /*4150*/  F2FP.F16.F32.PACK_AB R14, R83, R4 ;  /* 0x00000004530e723e */ /* 0x000fce00000000ff */
.L_x_5688:
[----:B------:R-:W-:Y:S05]  /*4160*/  BSYNC B1 ;  /* 0x0000000000017941 */ /* 0x000fea0003800000 */
.L_x_5687:
        /* <DEDUP_REMOVED lines=10> */
.L_x_5670:
[----:B------:R-:W-:-:S06]  /*4210*/  UISETP.NE.AND UP0, UPT, UR37, 0x3, UPT ;  /* 0x000000032500788c */ /* 0x000fcc000bf05270 */
[----:B------:R-:W-:-:S13]  /*4220*/  PLOP3.LUT P0, PT, PT, PT, UP0, 0x80, 0x0 ;  /* 0x000000000000781c */ /* 0x000fda0003f0f008 */
[----:B------:R-:W-:Y:S05]  /*4230*/  @!P0 BRA `(.L_x_5689) ;  /* 0x0000000000048947 */ /* 0x000fea0003800000 */
[----:B------:R-:W-:Y:S01]  /*4240*/  BPT.TRAP 0x1 ;  /* 0x000000040000795c */ /* 0x000fe20000300000 */
.L_x_5689:
        /* <DEDUP_REMOVED lines=8> */
.L_x_6075:
[----:B------:R-:W-:Y:S05]  /*42d0*/  BSYNC B1 ;  /* 0x0000000000017941 */ /* 0x000fea0003800000 */
.L_x_5690:
[----:B------:R-:W-:Y:S05]  /*42e0*/  @P1 BRA `(.L_x_5677) ;  /* 0x00000000002c1947 */ /* 0x000fea0003800000 */
[----:B------:R-:W-:Y:S01]  /*42f0*/  @!P3 LOP3.LUT P5, RZ, R195, 0x4, RZ, 0xc0, !PT ;  /* 0x00000004c3ffb812 */ /* 0x000fe200078ac0ff */
[----:B------:R-:W-:Y:S01]  /*4300*/  @!P3 VIADD R4, R50, 0x20 ;  /* 0x000000203204b836 */ /* 0x000fe20000000000 */
[----:B------:R-:W-:Y:S02]  /*4310*/  PLOP3.LUT P6, PT, PT, PT, PT, 0x8, 0x0 ;  /* 0x000000000000781c */ /* 0x000fe40003fce170 */
[----:B------:R-:W-:-:S13]  /*4320*/  @!P3 PLOP3.LUT P6, PT, P5, PT, PT, 0x80, 0x0 ;  /* 0x000000000000b81c */ /* 0x000fda0002fcf070 */
[----:B------:R-:W-:-:S04]  /*4330*/  @P6 VIADD R4, R50, 0xffffffe0 ;  /* 0xffffffe032046836 */ /* 0x000fc80000000000 */
[----:B------:R-:W-:Y:S02]  /*4340*/  @!P3 IMAD.IADD R27, R27, 0x1, R4 ;  /* 0x000000011b1bb824 */ /* 0x000fe400078e0204 */
[----:B------:R-:W1:Y:S02]  /*4350*/  @!P4 LDS.128 R4, [R26+0x22400] ;  /* 0x022400001a04c984 */ /* 0x000e640000000c00 */
[----:B------:R-:W-:-:S06]  /*4360*/  @!P3 IMAD R8, R27, 0x2, R2 ;  /* 0x000000021b08b824 */ /* 0x000fcc00078e0202 */
[----:B------:R-:W2:Y:S04]  /*4370*/  @!P3 LDS.128 R8, [R8+0x22400] ;  /* 0x022400000808b984 */ /* 0x000ea80000000c00 */
[----:B-1----:R1:W-:Y:S04]  /*4380*/  @!P4 STG.E.128 desc[UR42][R12.64], R4 ;  /* 0x000000040c00c986 */ /* 0x0023e8000c101d2a */
[----:B--2---:R1:W-:Y:S02]  /*4390*/  @!P3 STG.E.128 desc[UR42][R12.64+0x40], R8 ;  /* 0x000040080c00b986 */ /* 0x0043e4000c101d2a */
.L_x_5677:
[----:B------:R-:W-:Y:S05]  /*43a0*/  BSYNC B0 ;  /* 0x0000000000007941 */ /* 0x000fea0003800000 */
.L_x_5669:
[----:B-1----:R-:W1:Y:S01]  /*43b0*/  S2R R4, SR_TID.X ;  /* 0x0000000000047919 */ /* 0x002e620000002100 */
[----:B------:R-:W-:Y:S01]  /*43c0*/  @!PT LDS RZ, [RZ] ;  /* 0x00000000fffff984 */ /* 0x000fe20000000800 */
[----:B------:R-:W-:Y:S01]  /*43d0*/  @!PT LDS RZ, [RZ] ;  /* 0x00000000fffff984 */ /* 0x000fe20000000800 */
[----:B------:R-:W-:Y:S01]  /*43e0*/  @!PT LDS RZ, [RZ] ;  /* 0x00000000fffff984 */ /* 0x000fe20000000800 */
[----:B------:R-:W-:Y:S01]  /*43f0*/  @!PT LDS RZ, [RZ] ;  /* 0x00000000fffff984 */ /* 0x000fe20000000800 */
[----:B------:R5:W-:Y:S06]  /*4400*/  MEMBAR.ALL.CTA ;  /* 0x0000000000007992 */ /* 0x000bec0000008000 */
[----:B-----5:R-:W5:Y:S01]  /*4410*/  FENCE.VIEW.ASYNC.S ;  /* 0x00000000000073c6 */ /* 0x020f620000000000 */
[----:B------:R-:W-:Y:S05]  /*4420*/  WARPSYNC.ALL ;  /* 0x0000000000007948 */ /* 0x000fea0003800000 */
[----:B------:R-:W-:Y:S01]  /*4430*/  BSSY B0, `(.L_x_5692) ;  /* 0x0000009000007945 */ /* 0x000fe20003800000 */
[----:B-1----:R-:W-:Y:S01]  /*4440*/  LOP3.LUT R4, R4, 0x7f, RZ, 0xc0, !PT ;  /* 0x0000007f04047812 */ /* 0x002fe200078ec0ff */
[----:B-----5:R1:W-:Y:S03]  /*4450*/  BAR.SYNC.DEFER_BLOCKING R52, 0x80 ;  /* 0x000200340000751d */ /* 0x0203e60000010000 */
[----:B------:R-:W-:-:S13]  /*4460*/  ISETP.NE.AND P5, PT, R4, RZ, PT ;  /* 0x000000ff0400720c */ /* 0x000fda0003fa5270 */
[----:B------:R-:W-:-:S05]  /*4470*/  @!P5 VIADD R4, R74, 0x28ca0 ;  /* 0x00028ca04a04d836 */ /* 0x000fca0000000000 */
[----:B------:R-:W-:-:S04]  /*4480*/  @!P5 PRMT R4, RZ, 0x654, R4 ;  /* 0x00000654ff04d816 */ /* 0x000fc80000000004 */
[----:B------:R1:W-:Y:S01]  /*4490*/  @!P5 SYNCS.ARRIVE.TRANS64.RED.A1T0 RZ, [R4+URZ], RZ ;  /* 0x000000ff04ffd9a7 */ /* 0x0003e2000810043f */
[----:B------:R-:W-:Y:S05]  /*44a0*/  @!P0 BRA `(.L_x_5693) ;  /* 0x0000000000048947 */ /* 0x000fea0003800000 */
[----:B------:R-:W-:Y:S01]  /*44b0*/  BPT.TRAP 0x1 ;  /* 0x000000040000795c */ /* 0x000fe20000300000 */
.L_x_5693:
[----:B------:R-:W-:Y:S05]  /*44c0*/  BSYNC B0 ;  /* 0x0000000000007941 */ /* 0x000fea0003800000 */
.L_x_5692:
[----:B------:R-:W5:Y:S01]  /*44d0*/  SYNCS.PHASECHK.TRANS64.TRYWAIT P0, [R74+URZ+0x28cb0], R75 ;  /* 0x028cb04b4a0075a7 */ /* 0x000f62000800017f */
[----:B------:R-:W-:Y:S04]  /*44e0*/  BSSY B0, `(.L_x_5694) ;  /* 0x0000002000007945 */ /* 0x000fe80003800000 */
[----:B-----5:R-:W-:Y:S05]  /*44f0*/  @!P0 BRA `(.L_x_5695) ;  /* 0x000001f400748947 */ /* 0x020fea0003800000 */
.L_x_6076:
[----:B------:R-:W-:Y:S05]  /*4500*/  BSYNC B0 ;  /* 0x0000000000007941 */ /* 0x000fea0003800000 */
.L_x_5694:
[----:B------:R-:W-:Y:S04]  /*4510*/  BSSY B0, `(.L_x_5696) ;  /* 0x0000052000007945 */ /* 0x000fe80003800000 */
[----:B------:R-:W-:Y:S05]  /*4520*/  @P1 BRA `(.L_x_5697) ;  /* 0x0000000400401947 */ /* 0x000fea0003800000 */
[----:B------:R-:W-:Y:S01]  /*4530*/  IMAD.WIDE R6, R41, 0x40, R38 ;  /* 0x0000004029067825 */ /* 0x000fe200078e0226 */
[----:B------:R-:W-:Y:S01]  /*4540*/  ULDC.64 UR4, c[0x0][0x328] ;  /* 0x0000ca0000047ab9 */ /* 0x000fe20000000a00 */
[----:B------:R-:W-:Y:S02]  /*4550*/  LOP3.LUT P0, RZ, R195, 0x4, RZ, 0xc0, !PT ;  /* 0x00000004c3ff7812 */ /* 0x000fe4000780c0ff */
[----:B------:R-:W-:Y:S02]  /*4560*/  IMAD R7, R7, UR4, RZ ;  /* 0x0000000407077c24 */ /* 0x000fe4000f8e02ff */
[----:B-1----:R-:W-:Y:S02]  /*4570*/  IMAD.MOV.U32 R4, RZ, RZ, R28 ;  /* 0x000000ffff047224 */ /* 0x002fe400078e001c */
[----:B------:R-:W-:Y:S02]  /*4580*/  IMAD.MOV.U32 R5, RZ, RZ, R0 ;  /* 0x000000ffff057224 */ /* 0x000fe400078e0000 */
[----:B------:R-:W-:-:S02]  /*4590*/  IMAD R7, R6, UR5, R7 ;  /* 0x0000000506077c24 */ /* 0x000fc4000f8e0207 */
[----:B------:R-:W-:Y:S01]  /*45a0*/  IMAD.WIDE.U32 R4, R6, UR4, R4 ;  /* 0x0000000406047c25 */ /* 0x000fe2000f8e0004 */
[----:B------:R-:W-:-:S03]  /*45b0*/  ULDC.64 UR4, c[0x0][0x318] ;  /* 0x0000c60000047ab9 */ /* 0x000fc60000000a00 */
[----:B------:R-:W-:Y:S01]  /*45c0*/  IMAD R9, R184, 0x8000, R50 ;  /* 0x00008000b8097824 */ /* 0x000fe200078e0232 */
[----:B---3--:R-:W-:Y:S01]  /*45d0*/  LEA R12, P1, R4, UR4, 0x1 ;  /* 0x00000004040c7c11 */ /* 0x008fe2000f8208ff */
[----:B------:R-:W-:Y:S01]  /*45e0*/  IMAD.IADD R5, R5, 0x1, R7 ;  /* 0x0000000105057824 */ /* 0x000fe200078e0207 */
[----:B------:R-:W-:Y:S01]  /*45f0*/  ULDC UR4, c[0x0][0x320] ;  /* 0x0000c80000047ab9 */ /* 0x000fe20000000800 */
[----:B------:R-:W-:Y:S02]  /*4600*/  VIADD R6, R16, 0x40 ;  /* 0x0000004010067836 */ /* 0x000fe40000000000 */
[C---:B------:R-:W-:Y:S01]  /*4610*/  VIADD R15, R9.reuse, 0x20 ;  /* 0x00000020090f7836 */ /* 0x040fe20000000000 */
[----:B------:R-:W-:Y:S01]  /*4620*/  LEA.HI.X R13, R4, UR5, R5, 0x1, P1 ;  /* 0x00000005040d7c11 */ /* 0x000fe200088f0c05 */
[C---:B------:R-:W-:Y:S01]  /*4630*/  @P0 VIADD R15, R9.reuse, 0xffffffe0 ;  /* 0xffffffe0090f0836 */ /* 0x040fe20000000000 */
[----:B------:R-:W-:Y:S01]  /*4640*/  ISETP.GE.AND P1, PT, R16, UR4, PT ;  /* 0x0000000410007c0c */ /* 0x000fe2000bf26270 */
[----:B--2-4-:R-:W-:Y:S01]  /*4650*/  IMAD R25, R9, 0x2, R2 ;  /* 0x0000000209197824 */ /* 0x014fe200078e0202 */
[----:B------:R-:W-:Y:S01]  /*4660*/  ISETP.GE.AND P0, PT, R6, UR4, PT ;  /* 0x0000000406007c0c */ /* 0x000fe2000bf06270 */
[----:B------:R-:W-:-:S02]  /*4670*/  VIADD R14, R16, 0x80 ;  /* 0x00000080100e7836 */ /* 0x000fc40000000000 */
[----:B------:R-:W-:-:S08]  /*4680*/  VIADD R24, R16, 0xc0 ;  /* 0x000000c010187836 */ /* 0x000fd00000000000 */
[----:B------:R-:W1:Y:S04]  /*4690*/  @!P1 LDS.128 R4, [R25+0x400] ;  /* 0x0004000019049984 */ /* 0x000e680000000c00 */
[----:B------:R-:W2:Y:S04]  /*46a0*/  @!P0 LDS.128 R8, [R25+0x2400] ;  /* 0x0024000019088984 */ /* 0x000ea80000000c00 */
[----:B-1----:R-:W-:Y:S01]  /*46b0*/  @!P1 STG.E.128 desc[UR42][R12.64], R4 ;  /* 0x000000040c009986 */ /* 0x002fe2000c101d2a */
[----:B------:R-:W-:Y:S01]  /*46c0*/  ISETP.GE.AND P1, PT, R14, UR4, PT ;  /* 0x000000040e007c0c */ /* 0x000fe2000bf26270 */
[----:B------:R-:W-:-:S02]  /*46d0*/  VIADD R14, R16, 0x100 ;  /* 0x00000100100e7836 */ /* 0x000fc40000000000 */
[----:B--2---:R-:W-:Y:S01]  /*46e0*/  @!P0 STG.E.128 desc[UR42][R12.64+0x80], R8 ;  /* 0x000080080c008986 */ /* 0x004fe2000c101d2a */
[----:B------:R-:W-:Y:S01]  /*46f0*/  ISETP.GE.AND P0, PT, R24, UR4, PT ;  /* 0x0000000418007c0c */ /* 0x000fe2000bf06270 */
        /* <DEDUP_REMOVED lines=16> */
[----:B------:R-:W-:Y:S02]  /*4800*/  IMAD R24, R15, 0x2, R2 ;  /* 0x000000020f187824 */ /* 0x000fe400078e0202 */
[----:B------:R-:W-:-:S06]  /*4810*/  VIADD R15, R16, 0xe0 ;  /* 0x000000e0100f7836 */ /* 0x000fcc0000000000 */
[----:B------:R-:W1:Y:S04]  /*4820*/  @!P1 LDS.128 R4, [R25+0xc400] ;  /* 0x00c4000019049984 */ /* 0x000e680000000c00 */
[----:B------:R-:W2:Y:S04]  /*4830*/  @!P0 LDS.128 R8, [R25+0xe400] ;  /* 0x00e4000019088984 */ /* 0x000ea80000000c00 */
[----:B-1----:R-:W-:Y:S01]  /*4840*/  @!P1 STG.E.128 desc[UR42][R12.64+0x300], R4 ;  /* 0x000300040c009986 */ /* 0x002fe2000c101d2a */
[----:B------:R-:W-:-:S03]  /*4850*/  ISETP.GE.AND P1, PT, R54, UR4, PT ;  /* 0x0000000436007c0c */ /* 0x000fc6000bf26270 */
        /* <DEDUP_REMOVED lines=22> */
[----:B------:R-:W-:-:S03]  /*49c0*/  ISETP.GE.AND P1, PT, R14, UR4, PT ;  /* 0x000000040e007c0c */ /* 0x000fc6000bf26270 */
[----:B--2---:R-:W-:Y:S01]  /*49d0*/  @!P0 STG.E.128 desc[UR42][R12.64+0x2c0], R8 ;  /* 0x0002c0080c008986 */ /* 0x004fe2000c101d2a */
[----:B------:R-:W-:-:S09]  /*49e0*/  ISETP.GE.AND P0, PT, R15, UR4, PT ;  /* 0x000000040f007c0c */ /* 0x000fd2000bf06270 */
[----:B------:R-:W1:Y:S04]  /*49f0*/  @!P1 LDS.128 R4, [R24+0xc400] ;  /* 0x00c4000018049984 */ /* 0x000e680000000c00 */
[----:B------:R-:W2:Y:S04]  /*4a00*/  @!P0 LDS.128 R8, [R24+0xe400] ;  /* 0x00e4000018088984 */ /* 0x000ea80000000c00 */
[----:B-1----:R1:W-:Y:S04]  /*4a10*/  @!P1 STG.E.128 desc[UR42][R12.64+0x340], R4 ;  /* 0x000340040c009986 */ /* 0x0023e8000c101d2a */
[----:B--2---:R1:W-:Y:S02]  /*4a20*/  @!P0 STG.E.128 desc[UR42][R12.64+0x3c0], R8 ;  /* 0x0003c0080c008986 */ /* 0x0043e4000c101d2a */
.L_x_5697:
[----:B------:R-:W-:Y:S05]  /*4a30*/  BSYNC B0 ;  /* 0x0000000000007941 */ /* 0x000fea0003800000 */
.L_x_5696:
        /* <DEDUP_REMOVED lines=8> */
[----:B0-----:R-:W-:-:S03]  /*4ac0*/  @!P5 VIADD R74, R74, 0x28cc0 ;  /* 0x00028cc04a4ad836 */ /* 0x001fc60000000000 */
        /* <DEDUP_REMOVED lines=8> */
.L_x_5664:
[----:B------:R-:W-:Y:S04]  /*4b50*/  BSSY B0, `(.L_x_5699) ;  /* 0x0000004000007945 */ /* 0x000fe80003800000 */
[----:B------:R-:W-:Y:S05]  /*4b60*/  @P0 BRA `(.L_x_5700) ;  /* 0x0000000000080947 */ /* 0x000fea0003800000 */
[----:B------:R-:W1:Y:S02]  /*4b70*/  FENCE.VIEW.ASYNC.G ;  /* 0x00000000000073c6 */ /* 0x000e640000000100 */
[----:B-1----:R-:W-:Y:S06]  /*4b80*/  BAR.ARV 0xc, 0x180 ;  /* 0x0306000000007b1d */ /* 0x002fec0000002000 */
.L_x_5700:
[----:B------:R-:W-:Y:S05]  /*4b90*/  BSYNC B0 ;  /* 0x0000000000007941 */ /* 0x000fea0003800000 */
.L_x_5699:
[----:B------:R-:W-:Y:S01]  /*4ba0*/  UISETP.NE.AND UP0, UPT, UR38, 0x1, UPT ;  /* 0x000000012600788c */ /* 0x000fe2000bf05270 */
[----:B------:R-:W-:Y:S05]  /*4bb0*/  BSSY B7, `(.L_x_5701) ;  /* 0x0001029000077945 */ /* 0x000fea0003800000 */
[----:B------:R-:W-:-:S13]  /*4bc0*/  PLOP3.LUT P0, PT, PT, PT, UP0, 0x80, 0x0 ;  /* 0x000000000000781c */ /* 0x000fda0003f0f008 */
[----:B------:R-:W-:Y:S05]  /*4bd0*/  @!P0 BRA `(.L_x_5702) ;  /* 0x00000024004c8947 */ /* 0x000fea0003800000 */
[----:B------:R-:W1:Y:S01]  /*4be0*/  LDC R0, c[0x0][0x448] ;  /* 0x00011200ff007b82 */ /* 0x000e620000000800 */
[----:B------:R-:W-:-:S07]  /*4bf0*/  IADD3 R7, R23, 0x1, -R22 ;  /* 0x0000000117077810 */ /* 0x000fce0007ffe816 */
[----:B------:R-:W0:Y:S01]  /*4c00*/  LDC.64 R4, c[0x0][0x9e0] ;  /* 0x00027800ff047b82 */ /* 0x000e220000000a00 */
[----:B-1----:R-:W-:Y:S01]  /*4c10*/  ISETP.NE.AND P1, PT, R0, 0x1, PT ;  /* 0x000000010000780c */ /* 0x002fe20003f25270 */
[----:B------:R-:W-:Y:S01]  /*4c20*/  VIADD R0, R192, 0x3f ;  /* 0x0000003fc0007836 */ /* 0x000fe20000000000 */
[----:B0-----:R-:W-:-:S11]  /*4c30*/  ISETP.GE.AND P2, PT, R5, 0x1, PT ;  /* 0x000000010500780c */ /* 0x001fd60003f46270 */
[----:B------:R-:W0:Y:S08]  /*4c40*/  @P1 LDC R3, c[0x0][0x44c] ;  /* 0x00011300ff031b82 */ /* 0x000e300000000800 */
[----:B------:R-:W1:Y:S01]  /*4c50*/  @P1 LDC R6, c[0x0][0x450] ;  /* 0x00011400ff061b82 */ /* 0x000e620000000800 */
[----:B0-----:R-:W-:-:S05]  /*4c60*/  @P1 IMAD.HI.U32 R3, R0, R3, RZ ;  /* 0x0000000300031227 */ /* 0x001fca00078e00ff */
[----:B-1----:R-:W-:-:S05]  /*4c70*/  @P1 SHF.R.U32.HI R0, RZ, R6, R3 ;  /* 0x00000006ff001219 */ /* 0x002fca0000011603 */
[----:B------:R-:W-:-:S04]  /*4c80*/  IMAD.IADD R3, R7, 0x1, R0 ;  /* 0x0000000107037824 */ /* 0x000fc800078e0200 */
[----:B------:R-:W-:Y:S01]  /*4c90*/  IMAD.IADD R4, R3, 0x1, R4 ;  /* 0x0000000103047824 */ /* 0x000fe200078e0204 */
        /* <DEDUP_REMOVED lines=12> */
.L_x_5705:
[----:B------:R-:W-:-:S13]  /*4d60*/  ISETP.NE.AND P0, PT, R5, 0x1, PT ;  /* 0x000000010500780c */ /* 0x000fda0003f05270 */
[----:B------:R-:W0:Y:S02]  /*4d70*/  @P0 LDC.64 R6, c[0x0][0x9e8] ;  /* 0x00027a00ff060b82 */ /* 0x000e240000000a00 */
[----:B0-----:R-:W-:-:S05]  /*4d80*/  @P0 IMAD.HI.U32 R6, R0, R6, RZ ;  /* 0x0000000600060227 */ /* 0x001fca00078e00ff */
[----:B------:R-:W-:-:S07]  /*4d90*/  @P0 SHF.R.U32.HI R0, RZ, R7, R6 ;  /* 0x00000007ff000219 */ /* 0x000fce0000011606 */
.L_x_5706:
[----:B------:R-:W-:Y:S05]  /*4da0*/  BSYNC B0 ;  /* 0x0000000000007941 */ /* 0x000fea0003800000 */
.L_x_5704:
[----:B------:R-:W-:-:S05]  /*4db0*/  IMAD R3, R0, R5, R5 ;  /* 0x0000000500037224 */ /* 0x000fca00078e0205 */
[----:B------:R-:W-:-:S07]  /*4dc0*/  VIMNMX R4, R4, R3, PT ;  /* 0x0000000304047248 */ /* 0x000fce0003fe0100 */
.L_x_5703:
        /* <DEDUP_REMOVED lines=24> */
.L_x_5709:
[----:B------:R-:W-:-:S13]  /*4f50*/  ISETP.NE.AND P0, PT, R5, 0x1, PT ;  /* 0x000000010500780c */ /* 0x000fda0003f05270 */
[----:B------:R-:W0:Y:S02]  /*4f60*/  @P0 LDC.64 R6, c[0x0][0x9e8] ;  /* 0x00027a00ff060b82 */ /* 0x000e240000000a00 */
[----:B0-----:R-:W-:-:S05]  /*4f70*/  @P0 IMAD.HI.U32 R4, R22, R6, RZ ;  /* 0x0000000616040227 */ /* 0x001fca00078e00ff */
[----:B------:R-:W-:-:S07]  /*4f80*/  @P0 SHF.R.U32.HI R22, RZ, R7, R4 ;  /* 0x00000007ff160219 */ /* 0x000fce0000011604 */
.L_x_5710:
[----:B------:R-:W-:Y:S05]  /*4f90*/  BSYNC B0 ;  /* 0x0000000000007941 */ /* 0x000fea0003800000 */
.L_x_5708:
[----:B------:R-:W-:-:S05]  /*4fa0*/  IMAD R5, R22, R5, RZ ;  /* 0x0000000516057224 */ /* 0x000fca00078e02ff */
[----:B------:R-:W-:-:S07]  /*4fb0*/  VIMNMX R0, R0, R5, !PT ;  /* 0x0000000500007248 */ /* 0x000fce0007fe0100 */
.L_x_5707:
[----:B------:R-:W-:Y:S01]  /*4fc0*/  SHF.R.S32.HI R3, RZ, 0x1f, R0 ;  /* 0x0000001fff037819 */ /* 0x000fe20000011400 */
[----:B------:R-:W-:Y:S01]  /*4fd0*/  BSSY B0, `(.L_x_5711) ;  /* 0x0000025000007945 */ /* 0x000fe20003800000 */
[----:B------:R-:W-:Y:S02]  /*4fe0*/  IMAD.MOV.U32 R5, RZ, RZ, RZ ;  /* 0x000000ffff057224 */ /* 0x000fe400078e00ff */
[----:B------:R-:W-:-:S04]  /*4ff0*/  LEA.HI R3, R3, R0, RZ, 0x6 ;  /* 0x0000000003037211 */ /* 0x000fc800078f30ff */
[----:B------:R-:W-:-:S04]  /*5000*/  SHF.R.S32.HI R3, RZ, 0x6, R3 ;  /* 0x00000006ff037819 */ /* 0x000fc80000011403 */
        /* <DEDUP_REMOVED lines=9> */
[----:B---3--:R-:W-:Y:S02]  /*50a0*/  IABS R12, R11 ;  /* 0x0000000b000c7213 */ /* 0x008fe40000000000 */
        /* <DEDUP_REMOVED lines=23> */
.L_x_5712:
[----:B------:R-:W-:Y:S05]  /*5220*/  BSYNC B0 ;  /* 0x0000000000007941 */ /* 0x000fea0003800000 */
.L_x_5711:
        /* <DEDUP_REMOVED lines=46> */
[----:B---3--:R-:W-:Y:S02]  /*5510*/  CS2R R70, SRZ ;  /* 0x0000000000467805 */ /* 0x008fe4000001ff00 */
[----:B------:R-:W-:Y:S02]  /*5520*/  CS2R R68, SRZ ;  /* 0x0000000000447805 */ /* 0x000fe4000001ff00 */
[----:B----4-:R-:W-:Y:S02]  /*5530*/  CS2R R66, SRZ ;  /* 0x0000000000427805 */ /* 0x010fe4000001ff00 */
        /* <DEDUP_REMOVED lines=19> */
[----:B--2---:R-:W-:-:S02]  /*5670*/  CS2R R26, SRZ ;  /* 0x00000000001a7805 */ /* 0x004fc4000001ff00 */
[----:B------:R-:W-:Y:S01]  /*5680*/  CS2R R24, SRZ ;  /* 0x0000000000187805 */ /* 0x000fe2000001ff00 */
[----:B------:R-:W-:Y:S06]  /*5690*/  @!P1 BRA `(.L_x_5713) ;  /* 0x000000f400e89947 */ /* 0x000fec0003800000 */
[----:B------:R-:W2:Y:S04]  /*56a0*/  LDL R10, [R1+0x48] ;  /* 0x00004800010a7983 */ /* 0x000ea80000100800 */
[----:B--2---:R-:W0:Y:S02]  /*56b0*/  SHFL.IDX PT, R3, R10, RZ, 0x1f ;  /* 0x00001fff0a037589 */ /* 0x004e2400000e0000 */
[----:B0-----:R-:W-:-:S04]  /*56c0*/  LEA.HI R4, R3, R3, RZ, 0x1 ;  /* 0x0000000303047211 */ /* 0x001fc800078f08ff */
[----:B------:R-:W-:-:S05]  /*56d0*/  LOP3.LUT R4, R4, 0x1fffe, RZ, 0xc0, !PT ;  /* 0x0001fffe04047812 */ /* 0x000fca00078ec0ff */
[----:B------:R-:W-:Y:S02]  /*56e0*/  IMAD.IADD R3, R3, 0x1, -R4 ;  /* 0x0000000103037824 */ /* 0x000fe400078e0a04 */
[----:B------:R-:W-:Y:S02]  /*56f0*/  IMAD.U32 R4, RZ, RZ, UR37 ;  /* 0x00000025ff047e24 */ /* 0x000fe4000f8e00ff */
[----:B------:R-:W-:-:S03]  /*5700*/  IMAD R3, R3, 0x8000, R2 ;  /* 0x0000800003037824 */ /* 0x000fc600078e0202 */
[----:B------:R-:W-:Y:S01]  /*5710*/  ISETP.NE.AND P0, PT, R4, 0x3, PT ;  /* 0x000000030400780c */ /* 0x000fe20003f05270 */
[----:B------:R-:W-:-:S05]  /*5720*/  VIADD R3, R3, 0x400 ;  /* 0x0000040003037836 */ /* 0x000fca0000000000 */
[----:B------:R-:W-:-:S04]  /*5730*/  SHF.R.U32.HI R3, RZ, 0x4, R3 ;  /* 0x00000004ff037819 */ /* 0x000fc80000011603 */
[----:B------:R-:W-:-:S04]  /*5740*/  LOP3.LUT R3, R3, 0x3fff, RZ, 0xc0, !PT ;  /* 0x00003fff03037812 */ /* 0x000fc800078ec0ff */
[----:B------:R-:W-:Y:S01]  /*5750*/  LOP3.LUT R3, R3, 0x2000000, RZ, 0xfc, !PT ;  /* 0x0200000003037812 */ /* 0x000fe200078efcff */
[----:B------:R-:W-:Y:S06]  /*5760*/  @!P0 BRA `(.L_x_5714) ;  /* 0x0000000000048947 */ /* 0x000fec0003800000 */
[----:B------:R-:W-:Y:S01]  /*5770*/  BPT.TRAP 0x1 ;  /* 0x000000040000795c */ /* 0x000fe20000300000 */
.L_x_5714:
[----:B------:R-:W-:Y:S01]  /*5780*/  IMAD R9, R18, 0x8, R2 ;  /* 0x0000000812097824 */ /* 0x000fe200078e0202 */
[----:B------:R-:W-:Y:S01]  /*5790*/  SHF.L.U32 R10, R19, 0x1f, RZ ;  /* 0x0000001f130a7819 */ /* 0x000fe200000006ff */
[----:B------:R-:W-:Y:S01]  /*57a0*/  VIADD R4, R2, 0x26800 ;  /* 0x0002680002047836 */ /* 0x000fe20000000000 */
[----:B------:R-:W-:Y:S01]  /*57b0*/  BSSY B0, `(.L_x_5715) ;  /* 0x0000008000007945 */ /* 0x000fe20003800000 */
[----:B------:R-:W-:Y:S01]  /*57c0*/  IMAD R6, R18, 0x1000, R3 ;  /* 0x0000100012067824 */ /* 0x000fe200078e0203 */
[----:B------:R-:W0:Y:S01]  /*57d0*/  SYNCS.PHASECHK.TRANS64.TRYWAIT P1, [R9+URZ+0x28c50], R10 ;  /* 0x028c500a090075a7 */ /* 0x000e22000802017f */
[----:B------:R-:W-:Y:S01]  /*57e0*/  IMAD.MOV.U32 R7, RZ, RZ, 0x40000040 ;  /* 0x40000040ff077424 */ /* 0x000fe200078e00ff */
[----:B------:R-:W-:-:S04]  /*57f0*/  SHF.R.U32.HI R4, RZ, 0x4, R4 ;  /* 0x00000004ff047819 */ /* 0x000fc80000011604 */
[----:B------:R-:W-:-:S04]  /*5800*/  LOP3.LUT R4, R4, 0x3fff, RZ, 0xc0, !PT ;  /* 0x00003fff04047812 */ /* 0x000fc800078ec0ff */
[----:B------:R-:W-:Y:S01]  /*5810*/  LOP3.LUT R4, R4, 0x10000, RZ, 0xfc, !PT ;  /* 0x0001000004047812 */ /* 0x000fe200078efcff */
[----:B0-----:R-:W-:Y:S06]  /*5820*/  @!P1 BRA `(.L_x_5716) ;  /* 0x000001e000bc9947 */ /* 0x001fec0003800000 */
.L_x_6077:
[----:B------:R-:W-:Y:S05]  /*5830*/  BSYNC B0 ;  /* 0x0000000000007941 */ /* 0x000fea0003800000 */
.L_x_5715:
        /* <DEDUP_REMOVED lines=24> */
[----:B-----5:R-:W-:Y:S01]  /*59c0*/  WARPGROUP.ARRIVE ;  /* 0x00000000000079c5 */ /* 0x020fe20000000000 */
[----:B------:R-:W-:Y:S01]  /*59d0*/  R2UR UR5, R11 ;  /* 0x000000000b0572ca */ /* 0x000fe200000e0000 */
[----:B------:R-:W-:Y:S01]  /*59e0*/  VIADD R8, R8, 0xfffffffe ;  /* 0xfffffffe08087836 */ /* 0x000fe20000000000 */
[----:B------:R-:W-:Y:S03]  /*59f0*/  BSSY B0, `(.L_x_5717) ;  /* 0x00000e2000007945 */ /* 0x000fe60003800000 */
[----:B------:R-:W-:Y:S01]  /*5a00*/  HGMMA.64x256x16.F32 R24, gdesc[UR12].tnspB, RZ, !UPT, gsb0 ;  /* 0x43e000000c1879f0 */ /* 0x000fe2000c0008ff */
[----:B------:R-:W-:Y:S01]  /*5a10*/  R2UR UR14, R6 ;  /* 0x00000000060e72ca */ /* 0x000fe200000e0000 */
[----:B------:R-:W-:Y:S01]  /*5a20*/  VIADD R6, R4, 0x6 ;  /* 0x0000000604067836 */ /* 0x000fe20000000000 */
[----:B------:R-:W-:Y:S01]  /*5a30*/  R2UR UR15, R7 ;  /* 0x00000000070f72ca */ /* 0x000fe200000e0000 */
[----:B------:R-:W-:Y:S01]  /*5a40*/  IMAD.MOV.U32 R7, RZ, RZ, 0x40000040 ;  /* 0x40000040ff077424 */ /* 0x000fe200078e00ff */
[----:B------:R-:W-:-:S02]  /*5a50*/  ISETP.GE.AND P2, PT, R8, R0, PT ;  /* 0x000000000800720c */ /* 0x000fc40003f46270 */
        /* <DEDUP_REMOVED lines=22> */
.L_x_5724:
[----:B------:R-:W-:Y:S01]  /*5bc0*/  BAR.SYNC.DEFER_BLOCKING 0xe, 0x100 ;  /* 0x0384000000007b1d */ /* 0x000fe20000010000 */
[C---:B------:R-:W-:Y:S02]  /*5bd0*/  IMAD R8, R18.reuse, 0x40, R191 ;  /* 0x0000004012087824 */ /* 0x040fe400078e02bf */
[----:B------:R-:W-:Y:S02]  /*5be0*/  VIADD R18, R18, 0x1 ;  /* 0x0000000112127836 */ /* 0x000fe40000000000 */
[----:B------:R-:W-:-:S03]  /*5bf0*/  IMAD R8, R8, 0x4, R2 ;  /* 0x0000000408087824 */ /* 0x000fc600078e0202 */
[----:B------:R-:W-:-:S04]  /*5c00*/  ISETP.NE.AND P2, PT, R18, 0x2, PT ;  /* 0x000000021200780c */ /* 0x000fc80003f45270 */
[----:B------:R-:W-:Y:S01]  /*5c10*/  SEL R18, R18, RZ, P2 ;  /* 0x000000ff12127207 */ /* 0x000fe20001000000 */
[----:B0-----:R-:W0:Y:S04]  /*5c20*/  LDS R9, [R8+0x28800] ;  /* 0x0288000008097984 */ /* 0x001e280000000800 */
[----:B-1----:R-:W1:Y:S01]  /*5c30*/  LDS R8, [R8+0x28820] ;  /* 0x0288200008087984 */ /* 0x002e620000000800 */
        /* <DEDUP_REMOVED lines=135> */
.L_x_5719:
[----:B------:R-:W-:Y:S01]  /*64b0*/  IMAD R21, R18, 0x8, R2 ;  /* 0x0000000812157824 */ /* 0x000fe200078e0202 */
[----:B------:R-:W-:-:S04]  /*64c0*/  SHF.L.U32 R8, R19, 0x1f, RZ ;  /* 0x0000001f13087819 */ /* 0x000fc800000006ff */
[----:B------:R0:W1:Y:S01]  /*64d0*/  SYNCS.PHASECHK.TRANS64.TRYWAIT P2, [R21+URZ+0x28c50], R8 ;  /* 0x028c5008150075a7 */ /* 0x000062000804017f */
[----:B------:R-:W-:Y:S05]  /*64e0*/  @!P0 BRA `(.L_x_5720) ;  /* 0x0000000000048947 */ /* 0x000fea0003800000 */
[----:B------:R-:W-:Y:S01]  /*64f0*/  BPT.TRAP 0x1 ;  /* 0x000000040000795c */ /* 0x000fe20000300000 */
.L_x_5720:
[----:B------:R-:W-:Y:S04]  /*6500*/  BSSY B1, `(.L_x_5721) ;  /* 0x0000004000017945 */ /* 0x000fe80003800000 */
[----:B-1----:R-:W-:Y:S05]  /*6510*/  @P2 BRA `(.L_x_5722) ;  /* 0x0000000000082947 */ /* 0x002fea0003800000 */
[----:B------:R-:W1:Y:S02]  /*6520*/  SYNCS.PHASECHK.TRANS64.TRYWAIT P2, [R21+URZ+0x28c50], R8 ;  /* 0x028c5008150075a7 */ /* 0x000e64000804017f */
[----:B-1----:R-:W-:Y:S05]  /*6530*/  @!P2 BRA `(.L_x_5723) ;  /* 0x000001d4008ca947 */ /* 0x002fea0003800000 */
.L_x_5722:
[----:B------:R-:W-:Y:S05]  /*6540*/  BSYNC B1 ;  /* 0x0000000000017941 */ /* 0x000fea0003800000 */
.L_x_5721:
[----:B01----:R-:W-:Y:S01]  /*6550*/  IMAD R8, R18, 0x1000, R3 ;  /* 0x0000100012087824 */ /* 0x003fe200078e0203 */
[----:B------:R-:W-:Y:S01]  /*6560*/  R2UR UR4, R4 ;  /* 0x00000000040472ca */ /* 0x000fe200000e0000 */
[----:B------:R-:W-:Y:S01]  /*6570*/  IMAD.MOV.U32 R9, RZ, RZ, 0x40000040 ;  /* 0x40000040ff097424 */ /* 0x000fe200078e00ff */
[----:B------:R-:W-:Y:S01]  /*6580*/  R2UR UR5, R5 ;  /* 0x00000000050572ca */ /* 0x000fe200000e0000 */
[----:B------:R-:W-:Y:S01]  /*6590*/  WARPGROUP.ARRIVE ;  /* 0x00000000000079c5 */ /* 0x000fe20000000000 */
[C---:B------:R-:W-:Y:S01]  /*65a0*/  R2UR UR6, R8.reuse ;  /* 0x00000000080672ca */ /* 0x040fe200000e0000 */
[----:B------:R-:W-:Y:S01]  /*65b0*/  VIADD R14, R8, 0x80 ;  /* 0x00000080080e7836 */ /* 0x000fe20000000000 */
[----:B------:R-:W-:Y:S01]  /*65c0*/  R2UR UR7, R9 ;  /* 0x00000000090772ca */ /* 0x000fe200000e0000 */
[----:B------:R-:W-:Y:S02]  /*65d0*/  IMAD.MOV.U32 R15, RZ, RZ, 0x40000040 ;  /* 0x40000040ff0f7424 */ /* 0x000fe400078e00ff */
[----:B------:R-:W-:-:S02]  /*65e0*/  IMAD.MOV.U32 R9, RZ, RZ, 0x40000040 ;  /* 0x40000040ff097424 */ /* 0x000fc400078e00ff */
[----:B------:R-:W-:-:S05]  /*65f0*/  @!P1 VIADD R21, R21, 0x28c60 ;  /* 0x00028c6015159836 */ /* 0x000fca0000000000 */
[----:B------:R-:W-:-:S03]  /*6600*/  @!P1 PRMT R21, RZ, 0x654, R21 ;  /* 0x00000654ff159816 */ /* 0x000fc60000000015 */
        /* <DEDUP_REMOVED lines=27> */
[----:B------:R-:W-:Y:S03]  /*67c0*/  HGMMA.64x256x16.F32 R24, gdesc[UR4].tnspB, R24, gsb0 ;  /* 0x43e00000041879f0 */ /* 0x000fe60008000818 */
[----:B------:R-:W-:Y:S02]  /*67d0*/  WARPGROUP.DEPBAR.LE gsb0, 0x0 ;  /* 0x00008000000079c5 */ /* 0x000fe40000010000 */
[----:B------:R-:W-:Y:S06]  /*67e0*/  BAR.ARV 0xf, 0x100 ;  /* 0x03c4000000007b1d */ /* 0x000fec0000002000 */
[----:B------:R1:W-:Y:S01]  /*67f0*/  @!P1 SYNCS.ARRIVE.TRANS64.RED.A1T0 RZ, [R21+URZ], RZ ;  /* 0x000000ff15ff99a7 */ /* 0x0003e2000810043f */
[----:B------:R-:W-:Y:S05]  /*6800*/  @P3 BRA `(.L_x_5724) ;  /* 0xfffffff000ec3947 */ /* 0x000fea000383ffff */
.L_x_5718:
[----:B------:R-:W-:Y:S05]  /*6810*/  BSYNC B0 ;  /* 0x0000000000007941 */ /* 0x000fea0003800000 */
.L_x_5717:
[----:B------:R-:W-:Y:S01]  /*6820*/  BAR.SYNC.DEFER_BLOCKING 0xe, 0x100 ;  /* 0x0384000000007b1d */ /* 0x000fe20000010000 */
[C---:B------:R-:W-:Y:S01]  /*6830*/  IMAD R3, R18.reuse, 0x40, R191 ;  /* 0x0000004012037824 */ /* 0x040fe200078e02bf */
[----:B------:R-:W-:Y:S01]  /*6840*/  PLOP3.LUT P0, PT, PT, PT, PT, 0x8, 0x0 ;  /* 0x000000000000781c */ /* 0x000fe20003f0e170 */
[----:B------:R-:W-:Y:S02]  /*6850*/  VIADD R18, R18, 0x1 ;  /* 0x0000000112127836 */ /* 0x000fe40000000000 */
[----:B------:R-:W-:Y:S02]  /*6860*/  IMAD R3, R3, 0x4, R2 ;  /* 0x0000000403037824 */ /* 0x000fe400078e0202 */
[----:B------:R-:W-:Y:S01]  /*6870*/  IMAD.MOV.U32 R152, RZ, RZ, RZ ;  /* 0x000000ffff987224 */ /* 0x000fe200078e00ff */
[----:B------:R-:W-:-:S04]  /*6880*/  ISETP.NE.AND P1, PT, R18, 0x2, PT ;  /* 0x000000021200780c */ /* 0x000fc80003f25270 */
[----:B------:R-:W-:Y:S01]  /*6890*/  SEL R18, R18, RZ, P1 ;  /* 0x000000ff12127207 */ /* 0x000fe20000800000 */
[----:B------:R-:W2:Y:S04]  /*68a0*/  LDS R0, [R3+0x28820] ;  /* 0x0288200003007984 */ /* 0x000ea80000000800 */
[----:B------:R3:W4:Y:S02]  /*68b0*/  LDS R2, [R3+0x28800] ;  /* 0x0288000003027984 */ /* 0x0007240000000800 */
[----:B---3--:R-:W-:Y:S02]  /*68c0*/  IMAD.MOV.U32 R3, RZ, RZ, RZ ;  /* 0x000000ffff037224 */ /* 0x008fe400078e00ff */
        /* <DEDUP_REMOVED lines=65> */
[-C--:B----4-:R-:W-:Y:S01]  /*6ce0*/  FMUL.FTZ R24, R24, R2.reuse ;  /* 0x0000000218187220 */ /* 0x090fe20000410000 */
        /* <DEDUP_REMOVED lines=66> */
.L_x_5702:
        /* <DEDUP_REMOVED lines=24> */
.L_x_5727:
[----:B------:R-:W-:-:S13]  /*7290*/  ISETP.NE.AND P0, PT, R5, 0x1, PT ;  /* 0x000000010500780c */ /* 0x000fda0003f05270 */
[----:B------:R-:W0:Y:S02]  /*72a0*/  @P0 LDC.64 R6, c[0x0][0x9e8] ;  /* 0x00027a00ff060b82 */ /* 0x000e240000000a00 */
[----:B0-----:R-:W-:-:S05]  /*72b0*/  @P0 IMAD.HI.U32 R6, R0, R6, RZ ;  /* 0x0000000600060227 */ /* 0x001fca00078e00ff */
[----:B------:R-:W-:-:S07]  /*72c0*/  @P0 SHF.R.U32.HI R0, RZ, R7, R6 ;  /* 0x00000007ff000219 */ /* 0x000fce0000011606 */
.L_x_5728:
[----:B------:R-:W-:Y:S05]  /*72d0*/  BSYNC B0 ;  /* 0x0000000000007941 */ /* 0x000fea0003800000 */
.L_x_5726:
[----:B------:R-:W-:-:S05]  /*72e0*/  IMAD R3, R0, R5, R5 ;  /* 0x0000000500037224 */ /* 0x000fca00078e0205 */
[----:B------:R-:W-:-:S07]  /*72f0*/  VIMNMX R4, R4, R3, PT ;  /* 0x0000000304047248 */ /* 0x000fce0003fe0100 */
.L_x_5725:
        /* <DEDUP_REMOVED lines=24> */
.L_x_5731:
[----:B------:R-:W-:-:S13]  /*7480*/  ISETP.NE.AND P0, PT, R5, 0x1, PT ;  /* 0x000000010500780c */ /* 0x000fda0003f05270 */
[----:B------:R-:W0:Y:S02]  /*7490*/  @P0 LDC.64 R6, c[0x0][0x9e8] ;  /* 0x00027a00ff060b82 */ /* 0x000e240000000a00 */
[----:B0-----:R-:W-:-:S05]  /*74a0*/  @P0 IMAD.HI.U32 R4, R3, R6, RZ ;  /* 0x0000000603040227 */ /* 0x001fca00078e00ff */
[----:B------:R-:W-:-:S07]  /*74b0*/  @P0 SHF.R.U32.HI R3, RZ, R7, R4 ;  /* 0x00000007ff030219 */ /* 0x000fce0000011604 */
.L_x_5732:
[----:B------:R-:W-:Y:S05]  /*74c0*/  BSYNC B0 ;  /* 0x0000000000007941 */ /* 0x000fea0003800000 */
.L_x_5730:
[----:B------:R-:W-:-:S05]  /*74d0*/  IMAD R3, R3, R5, RZ ;  /* 0x0000000503037224 */ /* 0x000fca00078e02ff */
[----:B------:R-:W-:-:S07]  /*74e0*/  VIMNMX R0, R0, R3, !PT ;  /* 0x0000000300007248 */ /* 0x000fce0007fe0100 */
.L_x_5729:
        /* <DEDUP_REMOVED lines=38> */
.L_x_5734:
[----:B------:R-:W-:Y:S05]  /*7750*/  BSYNC B0 ;  /* 0x0000000000007941 */ /* 0x000fea0003800000 */
.L_x_5733:
        /* <DEDUP_REMOVED lines=82> */
[----:B------:R-:W-:-:S04]  /*7c80*/  LOP3.LUT R3, R3, 0x3fff, RZ, 0xc0, !PT ;  /* 0x00003fff03037812 */ /* 0x000fc800078ec0ff */
[----:B------:R-:W-:Y:S01]  /*7c90*/  LOP3.LUT R190, R3, 0x2000000, RZ, 0xfc, !PT ;  /* 0x0200000003be7812 */ /* 0x000fe200078efcff */
        /* <DEDUP_REMOVED lines=17> */
.L_x_5736:
[----:B------:R-:W-:Y:S05]  /*7db0*/  BSYNC B6 ;  /* 0x0000000000067941 */ /* 0x000fea0003800000 */
.L_x_5735:
        /* <DEDUP_REMOVED lines=12> */
.L_x_5740:
[----:B-1----:R1:W2:Y:S02]  /*7e80*/  SYNCS.PHASECHK.TRANS64.TRYWAIT P0, [R2+URZ+0x28c00], R3 ;  /* 0x028c0003020075a7 */ /* 0x0022a4000800017f */
[----:B--2---:R-:W-:Y:S05]  /*7e90*/  @!P0 NANOSLEEP.SYNCS 0x989680 ;  /* 0x009896800000895d */ /* 0x004fea0003900000 */
[----:B------:R-:W2:Y:S02]  /*7ea0*/  @!P0 SYNCS.PHASECHK.TRANS64 P0, [R2+URZ+0x28c00], R3 ;  /* 0x028c0003020085a7 */ /* 0x000ea4000800007f */
[----:B--2---:R-:W-:Y:S05]  /*7eb0*/  @!P0 BRA `(.L_x_5740) ;  /* 0xfffffffc00f08947 */ /* 0x004fea000383ffff */
.L_x_5739:
[----:B------:R-:W-:Y:S05]  /*7ec0*/  BSYNC B0 ;  /* 0x0000000000007941 */ /* 0x000fea0003800000 */
.L_x_5738:
[----:B------:R-:W-:Y:S05]  /*7ed0*/  BRA `(.L_x_5741) ;  /* 0x0000002c00187947 */ /* 0x000fea0003800000 */
.L_x_5737:
[----:B------:R-:W-:Y:S01]  /*7ee0*/  VIADD R4, R2, 0x20400 ;  /* 0x0002040002047836 */ /* 0x000fe20000000000 */
[----:B-----5:R-:W-:Y:S01]  /*7ef0*/  SHF.R.S32.HI R0, RZ, 0x1f, R76 ;  /* 0x0000001fff007819 */ /* 0x020fe2000001144c */
[----:B------:R-:W-:Y:S01]  /*7f00*/  ULDC.64 UR4, c[0x0][0x3f8] ;  /* 0x0000fe0000047ab9 */ /* 0x000fe20000000a00 */
[----:B------:R-:W-:Y:S01]  /*7f10*/  ULDC.64 UR6, c[0x0][0x408] ;  /* 0x0001020000067ab9 */ /* 0x000fe20000000a00 */
[----:B------:R-:W-:Y:S01]  /*7f20*/  IMAD.WIDE.U32 R24, R76, UR4, RZ ;  /* 0x000000044c187c25 */ /* 0x000fe2000f8e00ff */
[----:B------:R-:W-:Y:S01]  /*7f30*/  LOP3.LUT P0, RZ, R4, 0x3ff, RZ, 0xc0, !PT ;  /* 0x000003ff04ff7812 */ /* 0x000fe2000780c0ff */
[----:B------:R-:W-:Y:S02]  /*7f40*/  BSSY B6, `(.L_x_5742) ;  /* 0x0000019000067945 */ /* 0x000fe40003800000 */
[C---:B------:R-:W-:Y:S02]  /*7f50*/  IMAD R3, R0.reuse, UR4, RZ ;  /* 0x0000000400037c24 */ /* 0x040fe4000f8e02ff */
[----:B------:R-:W-:-:S02]  /*7f60*/  IMAD R5, R0, UR6, RZ ;  /* 0x0000000600057c24 */ /* 0x000fc4000f8e02ff */
        /* <DEDUP_REMOVED lines=22> */
.L_x_5743:
[----:B------:R-:W-:Y:S05]  /*80d0*/  BSYNC B6 ;  /* 0x0000000000067941 */ /* 0x000fea0003800000 */
.L_x_5742:
[----:B------:R-:W0:Y:S01]  /*80e0*/  S2R R0, SR_TID.X ;  /* 0x0000000000007919 */ /* 0x000e220000002100 */
[----:B------:R-:W-:Y:S01]  /*80f0*/  ULDC.U8 UR4, c[0x0][0x410] ;  /* 0x0001040000047ab9 */ /* 0x000fe20000000000 */
[----:B------:R-:W-:Y:S01]  /*8100*/  BSSY B0, `(.L_x_5744) ;  /* 0x000029b000007945 */ /* 0x000fe20003800000 */
[----:B------:R-:W-:Y:S01]  /*8110*/  ISETP.NE.AND P0, PT, RZ, UR4, PT ;  /* 0x00000004ff007c0c */ /* 0x000fe2000bf05270 */
[C---:B------:R-:W-:Y:S02]  /*8120*/  VIADD R36, R186.reuse, 0x20 ;  /* 0x00000020ba247836 */ /* 0x040fe40000000000 */
[----:B------:R-:W-:Y:S02]  /*8130*/  IMAD.IADD R34, R186, 0x1, R192 ;  /* 0x00000001ba227824 */ /* 0x000fe400078e02c0 */
[----:B0-----:R-:W-:-:S05]  /*8140*/  VIADD R0, R0, 0xffffff80 ;  /* 0xffffff8000007836 */ /* 0x001fca0000000000 */
[----:B------:R-:W-:-:S04]  /*8150*/  SHF.R.S32.HI R3, RZ, 0x1f, R0 ;  /* 0x0000001fff037819 */ /* 0x000fc80000011400 */
[----:B------:R-:W-:-:S04]  /*8160*/  LEA.HI R3, R3, R0, RZ, 0x2 ;  /* 0x0000000003037211 */ /* 0x000fc800078f10ff */
[----:B------:R-:W-:-:S05]  /*8170*/  LOP3.LUT R3, R3, 0xfffffffc, RZ, 0xc0, !PT ;  /* 0xfffffffc03037812 */ /* 0x000fca00078ec0ff */
[----:B------:R-:W-:Y:S01]  /*8180*/  IMAD.IADD R3, R0, 0x1, -R3 ;  /* 0x0000000100037824 */ /* 0x000fe200078e0a03 */
[----:B------:R-:W-:Y:S06]  /*8190*/  @!P0 BRA `(.L_x_5745) ;  /* 0x0000001400508947 */ /* 0x000fec0003800000 */
[----:B------:R-:W0:Y:S01]  /*81a0*/  LDC R37, c[0x0][0x448] ;  /* 0x00011200ff257b82 */ /* 0x000e220000000800 */
[----:B------:R-:W-:Y:S01]  /*81b0*/  IMAD R3, R3, 0x20, R34 ;  /* 0x0000002003037824 */ /* 0x000fe200078e0222 */
[----:B------:R-:W-:Y:S01]  /*81c0*/  ULDC.64 UR4, c[0x0][0x3f8] ;  /* 0x0000fe0000047ab9 */ /* 0x000fe20000000a00 */
[----:B------:R-:W-:Y:S01]  /*81d0*/  ULDC.64 UR6, c[0x0][0x408] ;  /* 0x0001020000067ab9 */ /* 0x000fe20000000a00 */
[----:B------:R-:W-:Y:S01]  /*81e0*/  IMAD.MOV.U32 R6, RZ, RZ, R24 ;  /* 0x000000ffff067224 */ /* 0x000fe200078e0018 */
[----:B------:R-:W-:Y:S01]  /*81f0*/  SHF.R.S32.HI R31, RZ, 0x1f, R200 ;  /* 0x0000001fff1f7819 */ /* 0x000fe200000114c8 */
[----:B------:R-:W-:Y:S02]  /*8200*/  IMAD.MOV.U32 R7, RZ, RZ, R27 ;  /* 0x000000ffff077224 */ /* 0x000fe400078e001b */
[----:B------:R-:W-:Y:S02]  /*8210*/  IMAD.MOV.U32 R8, RZ, RZ, R76 ;  /* 0x000000ffff087224 */ /* 0x000fe400078e004c */
[----:B------:R-:W-:Y:S01]  /*8220*/  IMAD.MOV.U32 R9, RZ, RZ, R29 ;  /* 0x000000ffff097224 */ /* 0x000fe200078e001d */
[----:B0-----:R-:W-:-:S13]  /*8230*/  ISETP.NE.AND P0, PT, R37, 0x1, PT ;  /* 0x000000012500780c */ /* 0x001fda0003f05270 */
[----:B------:R-:W0:Y:S08]  /*8240*/  @P0 LDC R0, c[0x0][0x44c] ;  /* 0x00011300ff000b82 */ /* 0x000e300000000800 */
[----:B------:R-:W1:Y:S01]  /*8250*/  @P0 LDC R5, c[0x0][0x450] ;  /* 0x00011400ff050b82 */ /* 0x000e620000000800 */
[----:B0-----:R-:W-:-:S05]  /*8260*/  @P0 IMAD.HI.U32 R0, R3, R0, RZ ;  /* 0x0000000003000227 */ /* 0x001fca00078e00ff */
[----:B-1----:R-:W-:-:S04]  /*8270*/  @P0 SHF.R.U32.HI R3, RZ, R5, R0 ;  /* 0x00000005ff030219 */ /* 0x002fc80000011600 */
        /* <DEDUP_REMOVED lines=21> */
.L_x_6083:
[----:B------:R-:W-:Y:S01]  /*83d0*/  IMAD R37, R22, R37, RZ ;  /* 0x0000002516257224 */ /* 0x000fe200078e02ff */
[----:B------:R-:W-:Y:S01]  /*83e0*/  BSSY B1, `(.L_x_5747) ;  /* 0x000001d000017945 */ /* 0x000fe20003800000 */
[----:B------:R-:W-:Y:S02]  /*83f0*/  CS2R R26, SRZ ;  /* 0x00000000001a7805 */ /* 0x000fe4000001ff00 */
[----:B------:R-:W-:Y:S02]  /*8400*/  CS2R R24, SRZ ;  /* 0x0000000000187805 */ /* 0x000fe4000001ff00 */
[----:B------:R-:W-:Y:S02]  /*8410*/  CS2R R28, SRZ ;  /* 0x00000000001c7805 */ /* 0x000fe4000001ff00 */
[----:B------:R-:W-:Y:S02]  /*8420*/  ISETP.GE.AND P0, PT, R34, R37, PT ;  /* 0x000000252200720c */ /* 0x000fe40003f06270 */
[----:B------:R-:W-:-:S11]  /*8430*/  CS2R R20, SRZ ;  /* 0x0000000000147805 */ /* 0x000fd6000001ff00 */
[----:B------:R-:W-:Y:S05]  /*8440*/  @P0 BRA `(.L_x_5748) ;  /* 0x0000000000580947 */ /* 0x000fea0003800000 */
[----:B------:R-:W-:Y:S01]  /*8450*/  ULDC UR4, c[0x0][0x3f4] ;  /* 0x0000fd0000047ab9 */ /* 0x000fe20000000800 */
[----:B--2---:R-:W-:Y:S01]  /*8460*/  IMAD.MOV.U32 R8, RZ, RZ, R0 ;  /* 0x000000ffff087224 */ /* 0x004fe200078e0000 */
[----:B------:R-:W-:Y:S01]  /*8470*/  ISETP.GE.AND P2, PT, R188, UR4, PT ;  /* 0x00000004bc007c0c */ /* 0x000fe2000bf46270 */
[----:B-1----:R-:W-:Y:S01]  /*8480*/  IMAD.MOV.U32 R9, RZ, RZ, R3 ;  /* 0x000000ffff097224 */ /* 0x002fe200078e0003 */
[----:B------:R-:W-:Y:S01]  /*8490*/  ISETP.GE.AND P3, PT, R200, UR4, PT ;  /* 0x00000004c8007c0c */ /* 0x000fe2000bf66270 */
[----:B---3--:R-:W-:Y:S01]  /*84a0*/  IMAD.MOV.U32 R15, RZ, RZ, R5 ;  /* 0x000000ffff0f7224 */ /* 0x008fe200078e0005 */
[----:B------:R-:W-:-:S09]  /*84b0*/  CS2R R28, SRZ ;  /* 0x00000000001c7805 */ /* 0x000fd2000001ff00 */
[----:B------:R-:W-:Y:S02]  /*84c0*/  @!P2 IMAD.WIDE R32, R188, 0x2, R8 ;  /* 0x00000002bc20a825 */ /* 0x000fe400078e0208 */
[C---:B------:R-:W-:Y:S02]  /*84d0*/  @!P3 SHF.L.U64.HI R24, R200.reuse, 0x1, R31 ;  /* 0x00000001c818b819 */ /* 0x040fe4000001021f */
[----:B------:R-:W-:Y:S01]  /*84e0*/  @!P3 IMAD.SHL.U32 R9, R200, 0x2, RZ ;  /* 0x00000002c809b824 */ /* 0x000fe200078e00ff */
[----:B------:R-:W-:Y:S02]  /*84f0*/  CS2R R26, SRZ ;  /* 0x00000000001a7805 */ /* 0x000fe4000001ff00 */
[----:B------:R-:W-:Y:S01]  /*8500*/  CS2R R20, SRZ ;  /* 0x0000000000147805 */ /* 0x000fe2000001ff00 */
[----:B----4-:R-:W-:Y:S01]  /*8510*/  @!P2 IMAD.WIDE R12, R188, 0x2, R14 ;  /* 0x00000002bc0ca825 */ /* 0x010fe200078e020e */
[----:B------:R1:W5:Y:S01]  /*8520*/  @!P2 LD.E.64 R28, desc[UR42][R32.64] ;  /* 0x0000002a201ca980 */ /* 0x000362000c101b00 */
[----:B------:R-:W-:-:S02]  /*8530*/  @!P3 IADD3 R10, P0, R0, R9, RZ ;  /* 0x00000009000ab210 */ /* 0x000fc40007f1e0ff */
[----:B------:R-:W-:Y:S01]  /*8540*/  @!P3 IADD3 R8, P1, R14, R9, RZ ;  /* 0x000000090e08b210 */ /* 0x000fe20007f3e0ff */
[----:B------:R1:W5:Y:S02]  /*8550*/  @!P2 LD.E.64 R26, desc[UR42][R12.64] ;  /* 0x0000002a0c1aa980 */ /* 0x000364000c101b00 */
[--C-:B------:R-:W-:Y:S02]  /*8560*/  @!P3 IMAD.X R11, R3, 0x1, R24.reuse, P0 ;  /* 0x00000001030bb824 */ /* 0x100fe400000e0618 */
[----:B------:R-:W-:Y:S01]  /*8570*/  @!P3 IMAD.X R9, R5, 0x1, R24, P1 ;  /* 0x000000010509b824 */ /* 0x000fe200008e0618 */
[----:B------:R-:W-:Y:S02]  /*8580*/  CS2R R24, SRZ ;  /* 0x0000000000187805 */ /* 0x000fe4000001ff00 */
[----:B------:R1:W5:Y:S04]  /*8590*/  @!P3 LD.E.64 R20, desc[UR42][R10.64] ;  /* 0x0000002a0a14b980 */ /* 0x000368000c101b00 */
[----:B------:R1:W5:Y:S02]  /*85a0*/  @!P3 LD.E.64 R24, desc[UR42][R8.64] ;  /* 0x0000002a0818b980 */ /* 0x000364000c101b00 */
.L_x_5748:
[----:B------:R-:W-:Y:S05]  /*85b0*/  BSYNC B1 ;  /* 0x0000000000017941 */ /* 0x000fea0003800000 */
.L_x_5747:
[----:B-1---5:R-:W-:Y:S01]  /*85c0*/  IMAD.MOV.U32 R3, RZ, RZ, R27 ;  /* 0x000000ffff037224 */ /* 0x022fe200078e001b */
[----:B------:R-:W-:Y:S01]  /*85d0*/  UMOV UR4, 0xffffffff ;  /* 0xffffffff00047882 */ /* 0x000fe20000000000 */
[----:B---3--:R-:W-:Y:S02]  /*85e0*/  IMAD.MOV.U32 R5, RZ, RZ, R24 ;  /* 0x000000ffff057224 */ /* 0x008fe400078e0018 */
[----:B------:R-:W-:Y:S02]  /*85f0*/  IMAD.MOV.U32 R8, RZ, RZ, R25 ;  /* 0x000000ffff087224 */ /* 0x000fe400078e0019 */
[----:B--2---:R-:W-:Y:S01]  /*8600*/  IMAD.MOV.U32 R0, RZ, RZ, R26 ;  /* 0x000000ffff007224 */ /* 0x004fe200078e001a */
[----:B------:R-:W-:Y:S01]  /*8610*/  PRMT R44, R3, 0x5410, R5 ;  /* 0x00005410032c7816 */ /* 0x000fe20000000005 */
[----:B------:R-:W-:Y:S01]  /*8620*/  IMAD.MOV.U32 R5, RZ, RZ, R20 ;  /* 0x000000ffff057224 */ /* 0x000fe200078e0014 */
[----:B------:R-:W-:Y:S01]  /*8630*/  PRMT R45, R8, 0x7610, R45 ;  /* 0x00007610082d7816 */ /* 0x000fe2000000002d */
[----:B------:R-:W-:Y:S01]  /*8640*/  IMAD.MOV.U32 R8, RZ, RZ, R21 ;  /* 0x000000ffff087224 */ /* 0x000fe200078e0015 */
[----:B------:R-:W-:Y:S01]  /*8650*/  PRMT R39, R0, 0x7610, R39 ;  /* 0x0000761000277816 */ /* 0x000fe20000000027 */
[----:B------:R-:W-:-:S02]  /*8660*/  IMAD.MOV.U32 R0, RZ, RZ, R28 ;  /* 0x000000ffff007224 */ /* 0x000fc400078e001c */
[----:B------:R-:W-:Y:S01]  /*8670*/  IMAD.MOV.U32 R3, RZ, RZ, R29 ;  /* 0x000000ffff037224 */ /* 0x000fe200078e001d */
[----:B------:R-:W-:Y:S02]  /*8680*/  PRMT R46, R5, 0x5410, R8 ;  /* 0x00005410052e7816 */ /* 0x000fe40000000008 */
[----:B------:R-:W-:Y:S02]  /*8690*/  CS2R R8, SRZ ;  /* 0x0000000000087805 */ /* 0x000fe4000001ff00 */
[----:B------:R-:W-:Y:S02]  /*86a0*/  PRMT R39, R39, 0x5410, R0 ;  /* 0x0000541027277816 */ /* 0x000fe40000000000 */
[----:B------:R-:W-:Y:S01]  /*86b0*/  PRMT R45, R45, 0x5410, R3 ;  /* 0x000054102d2d7816 */ /* 0x000fe20000000003 */
[----:B------:R-:W-:Y:S06]  /*86c0*/  BRA.DIV UR4, `(.L_x_5749) ;  /* 0x000001b604ac7947 */ /* 0x000fec000b800000 */
[----:B------:R1:W2:Y:S04]  /*86d0*/  SHFL.IDX PT, R3, R6, 0x1, 0x1c1f ;  /* 0x003c1f0006037f89 */ /* 0x0002a800000e0000 */
[----:B0-----:R-:W0:Y:S04]  /*86e0*/  SHFL.IDX PT, R4, R4, 0x1, 0x1c1f ;  /* 0x003c1f0004047f89 */ /* 0x001e2800000e0000 */
[----:B------:R-:W3:Y:S04]  /*86f0*/  SHFL.IDX PT, R7, R7, 0x1, 0x1c1f ;  /* 0x003c1f0007077f89 */ /* 0x000ee800000e0000 */
[----:B------:R1:W0:Y:S02]  /*8700*/  SHFL.IDX PT, R0, R30, 0x1, 0x1c1f ;  /* 0x003c1f001e007f89 */ /* 0x00022400000e0000 */
.L_x_6089:
[----:B------:R-:W-:Y:S01]  /*8710*/  VIADD R34, R34, 0x20 ;  /* 0x0000002022227836 */ /* 0x000fe20000000000 */
[----:B------:R-:W-:Y:S01]  /*8720*/  LEA.HI R5, R217, R217, RZ, 0x1 ;  /* 0x000000d9d9057211 */ /* 0x000fe200078f08ff */
[----:B------:R-:W-:Y:S01]  /*8730*/  BSSY B1, `(.L_x_5750) ;  /* 0x0000020000017945 */ /* 0x000fe20003800000 */
[----:B------:R-:W-:Y:S01]  /*8740*/  IMAD.SHL.U32 R38, R195, 0x40, RZ ;  /* 0x00000040c3267824 */ /* 0x000fe200078e00ff */
[----:B------:R-:W-:Y:S02]  /*8750*/  CS2R R10, SRZ ;  /* 0x00000000000a7805 */ /* 0x000fe4000001ff00 */
[----:B------:R-:W-:Y:S02]  /*8760*/  ISETP.GE.AND P0, PT, R34, R37, PT ;  /* 0x000000252200720c */ /* 0x000fe40003f06270 */
[----:B----4-:R-:W-:Y:S02]  /*8770*/  CS2R R14, SRZ ;  /* 0x00000000000e7805 */ /* 0x010fe4000001ff00 */
[----:B-1----:R-:W-:-:S02]  /*8780*/  LOP3.LUT R6, R5, 0xfffffffe, RZ, 0xc0, !PT ;  /* 0xfffffffe05067812 */ /* 0x002fc400078ec0ff */
[----:B------:R-:W-:-:S03]  /*8790*/  CS2R R12, SRZ ;  /* 0x00000000000c7805 */ /* 0x000fc6000001ff00 */
[----:B------:R-:W-:-:S05]  /*87a0*/  IMAD.IADD R6, R217, 0x1, -R6 ;  /* 0x00000001d9067824 */ /* 0x000fca00078e0a06 */
[----:B------:R-:W-:Y:S01]  /*87b0*/  SHF.L.U32 R35, R6, 0x1f, RZ ;  /* 0x0000001f06237819 */ /* 0x000fe200000006ff */
[----:B------:R-:W-:Y:S06]  /*87c0*/  @P0 BRA `(.L_x_5751) ;  /* 0x0000000000580947 */ /* 0x000fec0003800000 */
[----:B------:R-:W-:Y:S01]  /*87d0*/  ULDC UR4, c[0x0][0x3f4] ;  /* 0x0000fd0000047ab9 */ /* 0x000fe20000000800 */
[----:B--2---:R-:W-:Y:S01]  /*87e0*/  IMAD.MOV.U32 R5, RZ, RZ, R3 ;  /* 0x000000ffff057224 */ /* 0x004fe200078e0003 */
[----:B------:R-:W-:Y:S02]  /*87f0*/  ISETP.GE.AND P2, PT, R188, UR4, PT ;  /* 0x00000004bc007c0c */ /* 0x000fe4000bf46270 */
[----:B------:R-:W-:Y:S02]  /*8800*/  CS2R R14, SRZ ;  /* 0x00000000000e7805 */ /* 0x000fe4000001ff00 */
[----:B------:R-:W-:Y:S01]  /*8810*/  ISETP.GE.AND P3, PT, R200, UR4, PT ;  /* 0x00000004c8007c0c */ /* 0x000fe2000bf66270 */
[----:B0-----:R-:W-:Y:S02]  /*8820*/  IMAD.MOV.U32 R10, RZ, RZ, R0 ;  /* 0x000000ffff0a7224 */ /* 0x001fe400078e0000 */
[----:B---3--:R-:W-:-:S06]  /*8830*/  IMAD.MOV.U32 R11, RZ, RZ, R7 ;  /* 0x000000ffff0b7224 */ /* 0x008fcc00078e0007 */
[----:B------:R-:W-:-:S04]  /*8840*/  @!P2 IMAD.WIDE R32, R188, 0x2, R4 ;  /* 0x00000002bc20a825 */ /* 0x000fc800078e0204 */
[C---:B------:R-:W-:Y:S01]  /*8850*/  @!P3 SHF.L.U64.HI R34, R200.reuse, 0x1, R31 ;  /* 0x00000001c822b819 */ /* 0x040fe2000001021f */
[----:B------:R-:W-:Y:S01]  /*8860*/  @!P3 IMAD.SHL.U32 R5, R200, 0x2, RZ ;  /* 0x00000002c805b824 */ /* 0x000fe200078e00ff */
[----:B------:R-:W-:Y:S01]  /*8870*/  CS2R R8, SRZ ;  /* 0x0000000000087805 */ /* 0x000fe2000001ff00 */
[----:B------:R-:W-:Y:S01]  /*8880*/  @!P2 IMAD.WIDE R30, R188, 0x2, R10 ;  /* 0x00000002bc1ea825 */ /* 0x000fe200078e020a */
[----:B------:R-:W-:Y:S01]  /*8890*/  CS2R R12, SRZ ;  /* 0x00000000000c7805 */ /* 0x000fe2000001ff00 */
[----:B------:R1:W5:Y:S01]  /*88a0*/  @!P2 LD.E.64 R14, desc[UR42][R32.64] ;  /* 0x0000002a200ea980 */ /* 0x000362000c101b00 */
[-C--:B------:R-:W-:Y:S02]  /*88b0*/  @!P3 IADD3 R4, P0, R4, R5.reuse, RZ ;  /* 0x000000050404b210 */ /* 0x080fe40007f1e0ff */
[----:B------:R-:W-:Y:S02]  /*88c0*/  CS2R R10, SRZ ;  /* 0x00000000000a7805 */ /* 0x000fe4000001ff00 */
[----:B------:R-:W-:Y:S01]  /*88d0*/  @!P3 IADD3 R6, P1, R0, R5, RZ ;  /* 0x000000050006b210 */ /* 0x000fe20007f3e0ff */
[----:B------:R1:W5:Y:S01]  /*88e0*/  @!P2 LD.E.64 R8, desc[UR42][R30.64] ;  /* 0x0000002a1e08a980 */ /* 0x000362000c101b00 */
[----:B------:R-:W-:-:S03]  /*88f0*/  @!P3 IMAD.X R5, R3, 0x1, R34, P0 ;  /* 0x000000010305b824 */ /* 0x000fc600000e0622 */
[----:B------:R-:W-:Y:S02]  /*8900*/  @!P3 IMAD.X R7, R7, 0x1, R34, P1 ;  /* 0x000000010707b824 */ /* 0x000fe400008e0622 */
[----:B------:R1:W5:Y:S04]  /*8910*/  @!P3 LD.E.64 R12, desc[UR42][R4.64] ;  /* 0x0000002a040cb980 */ /* 0x000368000c101b00 */
[----:B------:R1:W5:Y:S02]  /*8920*/  @!P3 LD.E.64 R10, desc[UR42][R6.64] ;  /* 0x0000002a060ab980 */ /* 0x000364000c101b00 */
.L_x_5751:
[----:B------:R-:W-:Y:S05]  /*8930*/  BSYNC B1 ;  /* 0x0000000000017941 */ /* 0x000fea0003800000 */
.L_x_5750:
[----:B------:R-:W4:Y:S01]  /*8940*/  SYNCS.PHASECHK.TRANS64.TRYWAIT P0, [R2+URZ+0x28c00], R35 ;  /* 0x028c0023020075a7 */ /* 0x000f22000800017f */
[----:B--2---:R-:W-:Y:S01]  /*8950*/  LOP3.LUT R3, R38, 0x1c0, RZ, 0xc0, !PT ;  /* 0x000001c026037812 */ /* 0x004fe200078ec0ff */
[----:B01---5:R-:W-:Y:S01]  /*8960*/  IMAD.MOV.U32 R4, RZ, RZ, R8 ;  /* 0x000000ffff047224 */ /* 0x023fe200078e0008 */
[----:B------:R-:W-:Y:S01]  /*8970*/  VIADDMNMX R31, R37, -R192, 0x40, PT ;  /* 0x00000040251f7446 */ /* 0x000fe200038009c0 */
[----:B------:R-:W-:Y:S01]  /*8980*/  IMAD.MOV.U32 R6, RZ, RZ, R14 ;  /* 0x000000ffff067224 */ /* 0x000fe200078e000e */
[----:B------:R-:W-:Y:S01]  /*8990*/  LOP3.LUT R0, R3, 0x18, R16, 0xf8, !PT ;  /* 0x0000001803007812 */ /* 0x000fe200078ef810 */
[----:B------:R-:W-:Y:S01]  /*89a0*/  IMAD.MOV.U32 R5, RZ, RZ, R11 ;  /* 0x000000ffff057224 */ /* 0x000fe200078e000b */
[----:B------:R-:W-:Y:S01]  /*89b0*/  SHF.R.U32.HI R3, RZ, 0x3, R3 ;  /* 0x00000003ff037819 */ /* 0x000fe20000011603 */
[----:B------:R-:W-:Y:S01]  /*89c0*/  BSSY B1, `(.L_x_5752) ;  /* 0x0000013000017945 */ /* 0x000fe20003800000 */
[----:B------:R-:W-:Y:S01]  /*89d0*/  PRMT R32, R32, 0x5410, R4 ;  /* 0x0000541020207816 */ /* 0x000fe20000000004 */
[----:B------:R-:W-:Y:S01]  /*89e0*/  IMAD.MOV.U32 R4, RZ, RZ, R10 ;  /* 0x000000ffff047224 */ /* 0x000fe200078e000a */
[----:B------:R-:W-:Y:S01]  /*89f0*/  LOP3.LUT R0, R0, R3, RZ, 0x3c, !PT ;  /* 0x0000000300007212 */ /* 0x000fe200078e3cff */
[----:B------:R-:W-:Y:S01]  /*8a00*/  IMAD.MOV.U32 R3, RZ, RZ, R9 ;  /* 0x000000ffff037224 */ /* 0x000fe200078e0009 */
[----:B------:R-:W-:Y:S01]  /*8a10*/  PRMT R30, R5, 0x7610, R30 ;  /* 0x00007610051e7816 */ /* 0x000fe2000000001e */
[----:B------:R-:W-:Y:S01]  /*8a20*/  IMAD.MOV.U32 R5, RZ, RZ, R13 ;  /* 0x000000ffff057224 */ /* 0x000fe200078e000d */
[----:B------:R-:W-:Y:S01]  /*8a30*/  PRMT R32, R4, 0x7610, R32 ;  /* 0x0000761004207816 */ /* 0x000fe20000000020 */
[----:B------:R-:W-:Y:S01]  /*8a40*/  IMAD.MOV.U32 R4, RZ, RZ, R12 ;  /* 0x000000ffff047224 */ /* 0x000fe200078e000c */
[----:B------:R-:W-:Y:S01]  /*8a50*/  PRMT R47, R3, 0x5410, R6 ;  /* 0x00005410032f7816 */ /* 0x000fe20000000006 */
[----:B------:R-:W-:Y:S01]  /*8a60*/  IMAD R3, R203, 0x200, R0 ;  /* 0x00000200cb037824 */ /* 0x000fe200078e0200 */
[----:B------:R-:W-:Y:S01]  /*8a70*/  LOP3.LUT P2, RZ, R195, 0x4, RZ, 0xc0, !PT ;  /* 0x00000004c3ff7812 */ /* 0x000fe2000784c0ff */
[----:B------:R-:W-:Y:S01]  /*8a80*/  IMAD.MOV.U32 R0, RZ, RZ, R15 ;  /* 0x000000ffff007224 */ /* 0x000fe200078e000f */
[----:B------:R-:W-:Y:S01]  /*8a90*/  ISETP.GE.AND P1, PT, R186, R31, PT ;  /* 0x0000001fba00720c */ /* 0x000fe20003f26270 */
[----:B------:R-:W-:-:S03]  /*8aa0*/  IMAD R3, R3, 0x2, R2 ;  /* 0x0000000203037824 */ /* 0x000fc600078e0202 */
[----:B------:R-:W-:Y:S01]  /*8ab0*/  PRMT R48, R0, 0x5410, R4 ;  /* 0x0000541000307816 */ /* 0x000fe20000000004 */
[C---:B------:R-:W-:Y:S02]  /*8ac0*/  VIADD R4, R3.reuse, 0x20400 ;  /* 0x0002040003047836 */ /* 0x040fe40000000000 */
[----:B------:R-:W-:Y:S01]  /*8ad0*/  VIADD R0, R3, 0x20440 ;  /* 0x0002044003007836 */ /* 0x000fe20000000000 */
[----:B----4-:R-:W-:Y:S06]  /*8ae0*/  @!P0 BRA `(.L_x_5753) ;  /* 0x000001b400188947 */ /* 0x010fec0003800000 */
.L_x_6090:
[----:B------:R-:W-:Y:S05]  /*8af0*/  BSYNC B1 ;  /* 0x0000000000017941 */ /* 0x000fea0003800000 */
.L_x_5752:
[----:B------:R-:W-:Y:S01]  /*8b00*/  BSSY B1, `(.L_x_5754) ;  /* 0x000005f000017945 */ /* 0x000fe20003800000 */
[----:B------:R-:W-:Y:S01]  /*8b10*/  PRMT R30, R30, 0x5410, R5 ;  /* 0x000054101e1e7816 */ /* 0x000fe20000000005 */
[----:B------:R-:W-:Y:S02]  /*8b20*/  @P2 VIADD R0, R4, 0xffffffc0 ;  /* 0xffffffc004002836 */ /* 0x000fe40000000000 */
[----:B------:R-:W-:Y:S05]  /*8b30*/  @P1 BRA `(.L_x_5755) ;  /* 0x00000004006c1947 */ /* 0x000fea0003800000 */
[----:B------:R-:W1:Y:S01]  /*8b40*/  LDC R5, c[0x0][0x3f4] ;  /* 0x0000fd00ff057b82 */ /* 0x000e620000000800 */
[----:B------:R-:W-:Y:S01]  /*8b50*/  BSSY B2, `(.L_x_5756) ;  /* 0x000002e000027945 */ /* 0x000fe20003800000 */
[-C--:B-1----:R-:W-:Y:S02]  /*8b60*/  ISETP.GE.AND P0, PT, R188, R5.reuse, PT ;  /* 0x00000005bc00720c */ /* 0x082fe40003f06270 */
[----:B------:R-:W-:-:S11]  /*8b70*/  ISETP.GE.AND P1, PT, R200, R5, PT ;  /* 0x00000005c800720c */ /* 0x000fd60003f26270 */
[----:B------:R-:W-:Y:S05]  /*8b80*/  @P0 BRA `(.L_x_5757) ;  /* 0x0000000000a80947 */ /* 0x000fea0003800000 */
[----:B---3--:R-:W1:Y:S01]  /*8b90*/  LDS.128 R4, [R3+0x20400] ;  /* 0x0204000003047984 */ /* 0x008e620000000c00 */
[----:B------:R-:W-:Y:S01]  /*8ba0*/  SHF.R.U32.HI R37, RZ, 0x10, R27 ;  /* 0x00000010ff257819 */ /* 0x000fe2000001161b */
[--C-:B0-----:R-:W-:Y:S01]  /*8bb0*/  HADD2.F32 R35, -RZ, R39.reuse.H0_H0 ;  /* 0x20000027ff237230 */ /* 0x101fe20000004100 */
[--C-:B------:R-:W-:Y:S01]  /*8bc0*/  SHF.R.U32.HI R34, RZ, 0x10, R29.reuse ;  /* 0x00000010ff227819 */ /* 0x100fe2000001161d */
[----:B------:R-:W-:Y:S01]  /*8bd0*/  HADD2.F32 R33, -RZ, R39.H1_H1 ;  /* 0x30000027ff217230 */ /* 0x000fe20000004100 */
[----:B------:R-:W-:Y:S01]  /*8be0*/  SHF.R.U64 R43, R28, 0x10, R29 ;  /* 0x000000101c2b7819 */ /* 0x000fe2000000121d */
[----:B------:R-:W-:Y:S01]  /*8bf0*/  HADD2.F32 R37, -RZ, R37.H0_H0 ;  /* 0x20000025ff257230 */ /* 0x000fe20000004100 */
[----:B------:R-:W-:Y:S01]  /*8c00*/  SHF.R.U64 R41, R26, 0x10, R27 ;  /* 0x000000101a297819 */ /* 0x000fe2000000121b */
[----:B------:R-:W-:Y:S02]  /*8c10*/  HADD2.F32 R34, -RZ, R34.H0_H0 ;  /* 0x20000022ff227230 */ /* 0x000fe40000004100 */
[----:B-1----:R-:W-:-:S02]  /*8c20*/  HADD2.F32 R28, -RZ, R7.H0_H0 ;  /* 0x20000007ff1c7230 */ /* 0x002fc40000004100 */
[----:B------:R-:W-:Y:S02]  /*8c30*/  HADD2.F32 R29, -RZ, R7.H1_H1 ;  /* 0x30000007ff1d7230 */ /* 0x000fe40000004100 */
[--C-:B------:R-:W-:Y:S02]  /*8c40*/  HADD2.F32 R7, -RZ, R4.reuse.H0_H0 ;  /* 0x20000004ff077230 */ /* 0x100fe40000004100 */
[----:B------:R-:W-:Y:S02]  /*8c50*/  HADD2.F32 R4, -RZ, R4.H1_H1 ;  /* 0x30000004ff047230 */ /* 0x000fe40000004100 */
[C---:B------:R-:W-:Y:S01]  /*8c60*/  FMUL.FTZ R39, R29.reuse, R37 ;  /* 0x000000251d277220 */ /* 0x040fe20000410000 */
[----:B------:R-:W-:Y:S01]  /*8c70*/  FMUL.FTZ R40, R29, R34 ;  /* 0x000000221d287220 */ /* 0x000fe20000410000 */
[--C-:B------:R-:W-:Y:S02]  /*8c80*/  HADD2.F32 R26, -RZ, R6.reuse.H0_H0 ;  /* 0x20000006ff1a7230 */ /* 0x100fe40000004100 */
[----:B------:R-:W-:Y:S01]  /*8c90*/  FMUL.FTZ R38, R4, R35 ;  /* 0x0000002304267220 */ /* 0x000fe20000410000 */
[----:B------:R-:W-:-:S02]  /*8ca0*/  HADD2.F32 R27, -RZ, R6.H1_H1 ;  /* 0x30000006ff1b7230 */ /* 0x000fc40000004100 */
[C---:B------:R-:W-:Y:S01]  /*8cb0*/  FFMA.FTZ R39, R28.reuse, R34, -R39 ;  /* 0x000000221c277223 */ /* 0x040fe20000010827 */
[--C-:B------:R-:W-:Y:S02]  /*8cc0*/  HADD2.F32 R6, -RZ, R5.reuse.H0_H0 ;  /* 0x20000005ff067230 */ /* 0x100fe40000004100 */
[----:B------:R-:W-:Y:S01]  /*8cd0*/  FFMA.FTZ R42, R28, R37, R40 ;  /* 0x000000251c2a7223 */ /* 0x000fe20000010028 */
[-C--:B------:R-:W-:Y:S01]  /*8ce0*/  FMUL.FTZ R34, R4, R33.reuse ;  /* 0x0000002104227220 */ /* 0x080fe20000410000 */
[C---:B------:R-:W-:Y:S01]  /*8cf0*/  FFMA.FTZ R38, R7.reuse, R33, -R38 ;  /* 0x0000002107267223 */ /* 0x040fe20000010826 */
[----:B------:R-:W-:Y:S02]  /*8d00*/  HADD2.F32 R5, -RZ, R5.H1_H1 ;  /* 0x30000005ff057230 */ /* 0x000fe40000004100 */
[----:B------:R-:W-:Y:S02]  /*8d10*/  HADD2.F32 R33, -RZ, R44.H0_H0 ;  /* 0x2000002cff217230 */ /* 0x000fe40000004100 */
[----:B------:R-:W-:Y:S01]  /*8d20*/  FFMA.FTZ R35, R7, R35, R34 ;  /* 0x0000002307237223 */ /* 0x000fe20000010022 */
[----:B------:R-:W-:-:S02]  /*8d30*/  HADD2.F32 R28, -RZ, R45.H1_H1 ;  /* 0x3000002dff1c7230 */ /* 0x000fc40000004100 */
[----:B------:R-:W-:Y:S02]  /*8d40*/  HADD2.F32 R29, -RZ, R41.H0_H0 ;  /* 0x20000029ff1d7230 */ /* 0x000fe40000004100 */
[C---:B------:R-:W-:Y:S01]  /*8d50*/  FMUL.FTZ R37, R27.reuse, R33 ;  /* 0x000000211b257220 */ /* 0x040fe20000410000 */
[----:B------:R-:W-:Y:S02]  /*8d60*/  HADD2.F32 R4, -RZ, R43.H0_H0 ;  /* 0x2000002bff047230 */ /* 0x000fe40000004100 */
[-C--:B------:R-:W-:Y:S01]  /*8d70*/  FMUL.FTZ R40, R27, R28.reuse ;  /* 0x0000001c1b287220 */ /* 0x080fe20000410000 */
[C---:B------:R-:W-:Y:S01]  /*8d80*/  FMUL.FTZ R7, R5.reuse, R29 ;  /* 0x0000001d05077220 */ /* 0x040fe20000410000 */
[C---:B------:R-:W-:Y:S01]  /*8d90*/  FFMA.FTZ R37, R26.reuse, R28, -R37 ;  /* 0x0000001c1a257223 */ /* 0x040fe20000010825 */
[-C--:B------:R-:W-:Y:S01]  /*8da0*/  FMUL.FTZ R34, R5, R4.reuse ;  /* 0x0000000405227220 */ /* 0x080fe20000410000 */
[----:B------:R-:W-:Y:S01]  /*8db0*/  FFMA.FTZ R40, R26, R33, R40 ;  /* 0x000000211a287223 */ /* 0x000fe20000010028 */
[----:B------:R-:W-:Y:S01]  /*8dc0*/  FFMA.FTZ R5, R6, R4, -R7 ;  /* 0x0000000406057223 */ /* 0x000fe20000010807 */
[----:B------:R-:W-:Y:S01]  /*8dd0*/  F2FP.F16.F32.PACK_AB R7, R42, R39 ;  /* 0x000000272a07723e */ /* 0x000fe200000000ff */
[----:B------:R-:W-:Y:S01]  /*8de0*/  FFMA.FTZ R34, R6, R29, R34 ;  /* 0x0000001d06227223 */ /* 0x000fe20000010022 */
[----:B------:R-:W-:-:S02]  /*8df0*/  F2FP.F16.F32.PACK_AB R4, R35, R38 ;  /* 0x000000262304723e */ /* 0x000fc400000000ff */
[----:B------:R-:W-:Y:S02]  /*8e00*/  F2FP.F16.F32.PACK_AB R6, R40, R37 ;  /* 0x000000252806723e */ /* 0x000fe400000000ff */
[----:B------:R-:W-:-:S05]  /*8e10*/  F2FP.F16.F32.PACK_AB R5, R34, R5 ;  /* 0x000000052205723e */ /* 0x000fca00000000ff */
[----:B------:R1:W-:Y:S02]  /*8e20*/  STS.128 [R3+0x20400], R4 ;  /* 0x0204000403007388 */ /* 0x0003e40000000c00 */
.L_x_5757:
[----:B------:R-:W-:Y:S05]  /*8e30*/  BSYNC B2 ;  /* 0x0000000000027941 */ /* 0x000fea0003800000 */
.L_x_5756:
[----:B------:R-:W-:Y:S05]  /*8e40*/  @P1 BRA `(.L_x_5755) ;  /* 0x0000000000a81947 */ /* 0x000fea0003800000 */
[----:B-1-3--:R-:W1:Y:S01]  /*8e50*/  LDS.128 R4, [R0] ;  /* 0x0000000000047984 */ /* 0x00ae620000000c00 */
[----:B------:R-:W-:Y:S01]  /*8e60*/  SHF.R.U32.HI R27, RZ, 0x10, R21 ;  /* 0x00000010ff1b7819 */ /* 0x000fe20000011615 */
[----:B------:R-:W-:Y:S01]  /*8e70*/  HADD2.F32 R28, -RZ, R44.H1_H1 ;  /* 0x3000002cff1c7230 */ /* 0x000fe20000004100 */
[--C-:B------:R-:W-:Y:S01]  /*8e80*/  SHF.R.U32.HI R29, RZ, 0x10, R25.reuse ;  /* 0x00000010ff1d7819 */ /* 0x100fe20000011619 */
[----:B------:R-:W-:Y:S01]  /*8e90*/  HADD2.F32 R26, -RZ, R46.H0_H0 ;  /* 0x2000002eff1a7230 */ /* 0x000fe20000004100 */
[----:B0-----:R-:W-:Y:S01]  /*8ea0*/  SHF.R.U64 R35, R24, 0x10, R25 ;  /* 0x0000001018237819 */ /* 0x001fe20000001219 */
        /* <DEDUP_REMOVED lines=8> */
[-C--:B------:R-:W-:Y:S01]  /*8f30*/  FMUL.FTZ R33, R25, R29.reuse ;  /* 0x0000001d19217220 */ /* 0x080fe20000410000 */
[--C-:B------:R-:W-:Y:S02]  /*8f40*/  HADD2.F32 R20, -RZ, R6.reuse.H0_H0 ;  /* 0x20000006ff147230 */ /* 0x100fe40000004100 */
[----:B------:R-:W-:Y:S01]  /*8f50*/  FMUL.FTZ R34, R4, R28 ;  /* 0x0000001c04227220 */ /* 0x000fe20000410000 */
[----:B------:R-:W-:Y:S01]  /*8f60*/  FFMA.FTZ R40, R24, R29, R38 ;  /* 0x0000001d18287223 */ /* 0x000fe20000010026 */
[----:B------:R-:W-:-:S02]  /*8f70*/  HADD2.F32 R21, -RZ, R6.H1_H1 ;  /* 0x30000006ff157230 */ /* 0x000fc40000004100 */
[-C--:B------:R-:W-:Y:S01]  /*8f80*/  FMUL.FTZ R38, R4, R26.reuse ;  /* 0x0000001a04267220 */ /* 0x080fe20000410000 */
[C---:B------:R-:W-:Y:S01]  /*8f90*/  FFMA.FTZ R34, R7.reuse, R26, -R34 ;  /* 0x0000001a07227223 */ /* 0x040fe20000010822 */
[----:B------:R-:W-:Y:S02]  /*8fa0*/  HADD2.F32 R6, -RZ, R5.H0_H0 ;  /* 0x20000005ff067230 */ /* 0x000fe40000004100 */
[----:B------:R-:W-:Y:S01]  /*8fb0*/  FFMA.FTZ R33, R24, R27, -R33 ;  /* 0x0000001b18217223 */ /* 0x000fe20000010821 */
[----:B------:R-:W-:Y:S02]  /*8fc0*/  HADD2.F32 R26, -RZ, R45.H0_H0 ;  /* 0x2000002dff1a7230 */ /* 0x000fe40000004100 */
[----:B------:R-:W-:Y:S01]  /*8fd0*/  FFMA.FTZ R27, R7, R28, R38 ;  /* 0x0000001c071b7223 */ /* 0x000fe20000010026 */
[----:B------:R-:W-:Y:S02]  /*8fe0*/  HADD2.F32 R5, -RZ, R5.H1_H1 ;  /* 0x30000005ff057230 */ /* 0x000fe40000004100 */
[----:B------:R-:W-:-:S02]  /*8ff0*/  HADD2.F32 R24, -RZ, R46.H1_H1 ;  /* 0x3000002eff187230 */ /* 0x000fc40000004100 */
[C---:B------:R-:W-:Y:S01]  /*9000*/  FMUL.FTZ R29, R21.reuse, R26 ;  /* 0x0000001a151d7220 */ /* 0x040fe20000410000 */
[----:B------:R-:W-:Y:S02]  /*9010*/  HADD2.F32 R25, -RZ, R35.H0_H0 ;  /* 0x20000023ff197230 */ /* 0x000fe40000004100 */
[----:B------:R-:W-:Y:S02]  /*9020*/  HADD2.F32 R4, -RZ, R37.H0_H0 ;  /* 0x20000025ff047230 */ /* 0x000fe40000004100 */
[-C--:B------:R-:W-:Y:S01]  /*9030*/  FMUL.FTZ R21, R21, R24.reuse ;  /* 0x0000001815157220 */ /* 0x080fe20000410000 */
[C---:B------:R-:W-:Y:S01]  /*9040*/  FFMA.FTZ R29, R20.reuse, R24, -R29 ;  /* 0x00000018141d7223 */ /* 0x040fe2000001081d */
[C---:B------:R-:W-:Y:S01]  /*9050*/  FMUL.FTZ R7, R5.reuse, R25 ;  /* 0x0000001905077220 */ /* 0x040fe20000410000 */
[----:B------:R-:W-:Y:S01]  /*9060*/  FMUL.FTZ R28, R5, R4 ;  /* 0x00000004051c7220 */ /* 0x000fe20000410000 */
[----:B------:R-:W-:Y:S02]  /*9070*/  FFMA.FTZ R20, R20, R26, R21 ;  /* 0x0000001a14147223 */ /* 0x000fe40000010015 */
[----:B------:R-:W-:Y:S01]  /*9080*/  FFMA.FTZ R5, R6, R4, -R7 ;  /* 0x0000000406057223 */ /* 0x000fe20000010807 */
[----:B------:R-:W-:Y:S01]  /*9090*/  F2FP.F16.F32.PACK_AB R7, R40, R33 ;  /* 0x000000212807723e */ /* 0x000fe200000000ff */
[----:B------:R-:W-:Y:S01]  /*90a0*/  FFMA.FTZ R28, R6, R25, R28 ;  /* 0x00000019061c7223 */ /* 0x000fe2000001001c */
[----:B------:R-:W-:-:S02]  /*90b0*/  F2FP.F16.F32.PACK_AB R4, R27, R34 ;  /* 0x000000221b04723e */ /* 0x000fc400000000ff */
[----:B------:R-:W-:Y:S02]  /*90c0*/  F2FP.F16.F32.PACK_AB R6, R20, R29 ;  /* 0x0000001d1406723e */ /* 0x000fe400000000ff */
[----:B------:R-:W-:-:S05]  /*90d0*/  F2FP.F16.F32.PACK_AB R5, R28, R5 ;  /* 0x000000051c05723e */ /* 0x000fca00000000ff */
[----:B------:R2:W-:Y:S02]  /*90e0*/  STS.128 [R0], R4 ;  /* 0x0000000400007388 */ /* 0x0005e40000000c00 */
.L_x_5755:
[----:B------:R-:W-:Y:S05]  /*90f0*/  BSYNC B1 ;  /* 0x0000000000017941 */ /* 0x000fea0003800000 */
.L_x_5754:
[----:B------:R-:W-:-:S13]  /*9100*/  ISETP.GE.AND P0, PT, R36, R31, PT ;  /* 0x0000001f2400720c */ /* 0x000fda0003f06270 */
[----:B------:R-:W-:Y:S05]  /*9110*/  @P0 BRA `(.L_x_5758) ;  /* 0x0000001800640947 */ /* 0x000fea0003800000 */
[----:B-12---:R-:W1:Y:S01]  /*9120*/  LDC R5, c[0x0][0x3f4] ;  /* 0x0000fd00ff057b82 */ /* 0x006e620000000800 */
[----:B------:R-:W-:Y:S01]  /*9130*/  BSSY B1, `(.L_x_5759) ;  /* 0x000002e000017945 */ /* 0x000fe20003800000 */
[-C--:B-1----:R-:W-:Y:S02]  /*9140*/  ISETP.GE.AND P0, PT, R188, R5.reuse, PT ;  /* 0x00000005bc00720c */ /* 0x082fe40003f06270 */
[----:B------:R-:W-:-:S11]  /*9150*/  ISETP.GE.AND P1, PT, R200, R5, PT ;  /* 0x00000005c800720c */ /* 0x000fd60003f26270 */
[----:B------:R-:W-:Y:S05]  /*9160*/  @P0 BRA `(.L_x_5760) ;  /* 0x0000000000a80947 */ /* 0x000fea0003800000 */
[----:B---3--:R-:W1:Y:S01]  /*9170*/  LDS.128 R4, [R3+0x21400] ;  /* 0x0214000003047984 */ /* 0x008e620000000c00 */
        /* <DEDUP_REMOVED lines=25> */
[----:B------:R-:W-:-:S02]  /*9310*/  HADD2.F32 R14, -RZ, R48.H0_H0 ;  /* 0x20000030ff0e7230 */ /* 0x000fc40000004100 */
        /* <DEDUP_REMOVED lines=14> */
[----:B------:R1:W-:Y:S02]  /*9400*/  STS.128 [R3+0x21400], R4 ;  /* 0x0214000403007388 */ /* 0x0003e40000000c00 */
.L_x_5760:
[----:B------:R-:W-:Y:S05]  /*9410*/  BSYNC B1 ;  /* 0x0000000000017941 */ /* 0x000fea0003800000 */
.L_x_5759:
[----:B------:R-:W-:Y:S05]  /*9420*/  @P1 BRA `(.L_x_5758) ;  /* 0x0000001400a01947 */ /* 0x000fea0003800000 */
[----:B-1-3--:R-:W1:Y:S01]  /*9430*/  LDS.128 R4, [R0+0x1000] ;  /* 0x0010000000047984 */ /* 0x00ae620000000c00 */
[--C-:B------:R-:W-:Y:S01]  /*9440*/  SHF.R.U64 R24, R12, 0x10, R13.reuse ;  /* 0x000000100c187819 */ /* 0x100fe2000000120d */
[----:B------:R-:W-:Y:S01]  /*9450*/  HADD2.F32 R32, -RZ, R32.H0_H0 ;  /* 0x20000020ff207230 */ /* 0x000fe20000004100 */
[----:B------:R-:W-:Y:S02]  /*9460*/  SHF.R.U32.HI R12, RZ, 0x10, R13 ;  /* 0x00000010ff0c7819 */ /* 0x000fe4000001160d */
[--C-:B------:R-:W-:Y:S02]  /*9470*/  SHF.R.U32.HI R13, RZ, 0x10, R11.reuse ;  /* 0x00000010ff0d7819 */ /* 0x100fe4000001160b */
[----:B------:R-:W-:Y:S01]  /*9480*/  SHF.R.U64 R21, R10, 0x10, R11 ;  /* 0x000000100a157819 */ /* 0x000fe2000000120b */
[----:B------:R-:W-:Y:S02]  /*9490*/  HADD2.F32 R12, -RZ, R12.H0_H0 ;  /* 0x2000000cff0c7230 */ /* 0x000fe40000004100 */
[----:B------:R-:W-:-:S02]  /*94a0*/  HADD2.F32 R13, -RZ, R13.H0_H0 ;  /* 0x2000000dff0d7230 */ /* 0x000fc40000004100 */
[----:B------:R-:W-:Y:S02]  /*94b0*/  HADD2.F32 R11, -RZ, R48.H1_H1 ;  /* 0x30000030ff0b7230 */ /* 0x000fe40000004100 */
[--C-:B-1----:R-:W-:Y:S02]  /*94c0*/  HADD2.F32 R10, -RZ, R7.reuse.H1_H1 ;  /* 0x30000007ff0a7230 */ /* 0x102fe40000004100 */
[--C-:B------:R-:W-:Y:S02]  /*94d0*/  HADD2.F32 R3, -RZ, R4.reuse.H0_H0 ;  /* 0x20000004ff037230 */ /* 0x100fe40000004100 */
[----:B------:R-:W-:Y:S02]  /*94e0*/  HADD2.F32 R4, -RZ, R4.H1_H1 ;  /* 0x30000004ff047230 */ /* 0x000fe40000004100 */
[C---:B------:R-:W-:Y:S01]  /*94f0*/  FMUL.FTZ R14, R10.reuse, R13 ;  /* 0x0000000d0a0e7220 */ /* 0x040fe20000410000 */
[----:B------:R-:W-:Y:S02]  /*9500*/  HADD2.F32 R9, -RZ, R7.H0_H0 ;  /* 0x20000007ff097230 */ /* 0x000fe40000004100 */
[----:B------:R-:W-:Y:S01]  /*9510*/  FMUL.FTZ R20, R10, R12 ;  /* 0x0000000c0a147220 */ /* 0x000fe20000410000 */
[----:B------:R-:W-:-:S02]  /*9520*/  HADD2.F32 R7, -RZ, R6.H0_H0 ;  /* 0x20000006ff077230 */ /* 0x000fc40000004100 */
[C---:B------:R-:W-:Y:S01]  /*9530*/  FMUL.FTZ R10, R4.reuse, R32 ;  /* 0x00000020040a7220 */ /* 0x040fe20000410000 */
[----:B------:R-:W-:Y:S02]  /*9540*/  HADD2.F32 R8, -RZ, R6.H1_H1 ;  /* 0x30000006ff087230 */ /* 0x000fe40000004100 */
[----:B------:R-:W-:Y:S01]  /*9550*/  FFMA.FTZ R15, R9, R12, -R14 ;  /* 0x0000000c090f7223 */ /* 0x000fe2000001080e */
[-C--:B------:R-:W-:Y:S01]  /*9560*/  FMUL.FTZ R12, R4, R11.reuse ;  /* 0x0000000b040c7220 */ /* 0x080fe20000410000 */
[----:B------:R-:W-:Y:S01]  /*9570*/  FFMA.FTZ R11, R3, R11, -R10 ;  /* 0x0000000b030b7223 */ /* 0x000fe2000001080a */
[--C-:B------:R-:W-:Y:S02]  /*9580*/  HADD2.F32 R10, -RZ, R30.reuse.H0_H0 ;  /* 0x2000001eff0a7230 */ /* 0x100fe40000004100 */
[----:B------:R-:W-:Y:S01]  /*9590*/  FFMA.FTZ R20, R9, R13, R20 ;  /* 0x0000000d09147223 */ /* 0x000fe20000010014 */
[----:B------:R-:W-:Y:S02]  /*95a0*/  HADD2.F32 R6, -RZ, R5.H0_H0 ;  /* 0x20000005ff067230 */ /* 0x000fe40000004100 */
[----:B------:R-:W-:Y:S01]  /*95b0*/  FFMA.FTZ R12, R3, R32, R12 ;  /* 0x00000020030c7223 */ /* 0x000fe2000001000c */
[----:B------:R-:W-:-:S02]  /*95c0*/  HADD2.F32 R30, -RZ, R30.H1_H1 ;  /* 0x3000001eff1e7230 */ /* 0x000fc40000004100 */
[C---:B------:R-:W-:Y:S01]  /*95d0*/  FMUL.FTZ R14, R8.reuse, R10 ;  /* 0x0000000a080e7220 */ /* 0x040fe20000410000 */
[----:B------:R-:W-:Y:S02]  /*95e0*/  HADD2.F32 R5, -RZ, R5.H1_H1 ;  /* 0x30000005ff057230 */ /* 0x000fe40000004100 */
[----:B------:R-:W-:Y:S02]  /*95f0*/  HADD2.F32 R9, -RZ, R21.H0_H0 ;  /* 0x20000015ff097230 */ /* 0x000fe40000004100 */
[-C--:B------:R-:W-:Y:S01]  /*9600*/  FMUL.FTZ R13, R8, R30.reuse ;  /* 0x0000001e080d7220 */ /* 0x080fe20000410000 */
[----:B------:R-:W-:Y:S02]  /*9610*/  HADD2.F32 R4, -RZ, R24.H0_H0 ;  /* 0x20000018ff047230 */ /* 0x000fe40000004100 */
[----:B------:R-:W-:Y:S01]  /*9620*/  FFMA.FTZ R14, R7, R30, -R14 ;  /* 0x0000001e070e7223 */ /* 0x000fe2000001080e */
[----:B------:R-:W-:Y:S01]  /*9630*/  FMUL.FTZ R3, R5, R9 ;  /* 0x0000000905037220 */ /* 0x000fe20000410000 */
[----:B------:R-:W-:Y:S01]  /*9640*/  FFMA.FTZ R13, R7, R10, R13 ;  /* 0x0000000a070d7223 */ /* 0x000fe2000001000d */
[-C--:B------:R-:W-:Y:S01]  /*9650*/  FMUL.FTZ R8, R5, R4.reuse ;  /* 0x0000000405087220 */ /* 0x080fe20000410000 */
[----:B------:R-:W-:Y:S01]  /*9660*/  F2FP.F16.F32.PACK_AB R7, R20, R15 ;  /* 0x0000000f1407723e */ /* 0x000fe200000000ff */
[----:B------:R-:W-:Y:S01]  /*9670*/  FFMA.FTZ R3, R6, R4, -R3 ;  /* 0x0000000406037223 */ /* 0x000fe20000010803 */
[----:B------:R-:W-:Y:S01]  /*9680*/  F2FP.F16.F32.PACK_AB R4, R12, R11 ;  /* 0x0000000b0c04723e */ /* 0x000fe200000000ff */
[----:B------:R-:W-:Y:S01]  /*9690*/  FFMA.FTZ R8, R6, R9, R8 ;  /* 0x0000000906087223 */ /* 0x000fe20000010008 */
[----:B------:R-:W-:-:S04]  /*96a0*/  F2FP.F16.F32.PACK_AB R6, R13, R14 ;  /* 0x0000000e0d06723e */ /* 0x000fc800000000ff */
[----:B------:R-:W-:-:S05]  /*96b0*/  F2FP.F16.F32.PACK_AB R5, R8, R3 ;  /* 0x000000030805723e */ /* 0x000fca00000000ff */
[----:B------:R4:W-:Y:S01]  /*96c0*/  STS.128 [R0+0x1000], R4 ;  /* 0x0010000400007388 */ /* 0x0009e20000000c00 */
[----:B------:R-:W-:Y:S05]  /*96d0*/  BRA `(.L_x_5758) ;  /* 0x0000001000f47947 */ /* 0x000fea0003800000 */
.L_x_5745:
[----:B------:R-:W0:Y:S01]  /*96e0*/  LDC R21, c[0x0][0x448] ;  /* 0x00011200ff157b82 */ /* 0x000e220000000800 */
[----:B------:R-:W-:Y:S01]  /*96f0*/  IMAD R3, R3, 0x20, R34 ;  /* 0x0000002003037824 */ /* 0x000fe200078e0222 */
[----:B------:R-:W-:Y:S01]  /*9700*/  ULDC.64 UR4, c[0x0][0x3f8] ;  /* 0x0000fe0000047ab9 */ /* 0x000fe20000000a00 */
[----:B------:R-:W-:Y:S01]  /*9710*/  ULDC.64 UR6, c[0x0][0x408] ;  /* 0x0001020000067ab9 */ /* 0x000fe20000000a00 */
[----:B------:R-:W-:Y:S02]  /*9720*/  IMAD.MOV.U32 R8, RZ, RZ, R24 ;  /* 0x000000ffff087224 */ /* 0x000fe400078e0018 */
        /* <DEDUP_REMOVED lines=31> */
.L_x_6096:
[----:B------:R-:W-:Y:S01]  /*9920*/  IMAD R33, R22, R21, RZ ;  /* 0x0000001516217224 */ /* 0x000fe200078e02ff */
[----:B------:R-:W-:Y:S01]  /*9930*/  BSSY B1, `(.L_x_5762) ;  /* 0x000000f000017945 */ /* 0x000fe20003800000 */
[----:B---3--:R-:W-:Y:S01]  /*9940*/  IMAD.MOV.U32 R15, RZ, RZ, R5 ;  /* 0x000000ffff0f7224 */ /* 0x008fe200078e0005 */
[----:B------:R-:W-:Y:S02]  /*9950*/  CS2R R28, SRZ ;  /* 0x00000000001c7805 */ /* 0x000fe4000001ff00 */
[----:B------:R-:W-:Y:S02]  /*9960*/  CS2R R30, SRZ ;  /* 0x00000000001e7805 */ /* 0x000fe4000001ff00 */
[----:B------:R-:W-:Y:S02]  /*9970*/  ISETP.GE.AND P0, PT, R34, R33, PT ;  /* 0x000000212200720c */ /* 0x000fe40003f06270 */
[----:B------:R-:W-:Y:S02]  /*9980*/  CS2R R24, SRZ ;  /* 0x0000000000187805 */ /* 0x000fe4000001ff00 */
[----:B------:R-:W-:-:S09]  /*9990*/  CS2R R26, SRZ ;  /* 0x00000000001a7805 */ /* 0x000fd2000001ff00 */
[----:B------:R-:W-:Y:S05]  /*99a0*/  @P0 BRA `(.L_x_5763) ;  /* 0x00000000001c0947 */ /* 0x000fea0003800000 */
[----:B------:R-:W-:Y:S02]  /*99b0*/  ULDC UR4, c[0x0][0x3f4] ;  /* 0x0000fd0000047ab9 */ /* 0x000fe40000000800 */
[----:B------:R-:W-:-:S13]  /*99c0*/  ISETP.GE.AND P0, PT, R16, UR4, PT ;  /* 0x0000000410007c0c */ /* 0x000fda000bf06270 */
[----:B------:R-:W-:Y:S05]  /*99d0*/  @P0 BRA `(.L_x_5763) ;  /* 0x0000000000100947 */ /* 0x000fea0003800000 */
[----:B------:R-:W-:-:S04]  /*99e0*/  IMAD.WIDE R10, R16, 0x2, R10 ;  /* 0x00000002100a7825 */ /* 0x000fc800078e020a */
[----:B----4-:R-:W-:Y:S01]  /*99f0*/  IMAD.WIDE R14, R16, 0x2, R14 ;  /* 0x00000002100e7825 */ /* 0x010fe200078e020e */
[----:B------:R0:W5:Y:S04]  /*9a00*/  LD.E.128 R24, desc[UR42][R10.64] ;  /* 0x0000002a0a187980 */ /* 0x000168000c101d00 */
[----:B------:R0:W5:Y:S02]  /*9a10*/  LD.E.128 R28, desc[UR42][R14.64] ;  /* 0x0000002a0e1c7980 */ /* 0x000164000c101d00 */
.L_x_5763:
[----:B------:R-:W-:Y:S05]  /*9a20*/  BSYNC B1 ;  /* 0x0000000000017941 */ /* 0x000fea0003800000 */
.L_x_5762:
[----:B-----5:R-:W-:Y:S01]  /*9a30*/  IMAD.MOV.U32 R0, RZ, RZ, R28 ;  /* 0x000000ffff007224 */ /* 0x020fe200078e001c */
[----:B------:R-:W-:Y:S01]  /*9a40*/  UMOV UR4, 0xffffffff ;  /* 0xffffffff00047882 */ /* 0x000fe20000000000 */
[----:B------:R-:W-:Y:S02]  /*9a50*/  IMAD.MOV.U32 R4, RZ, RZ, R30 ;  /* 0x000000ffff047224 */ /* 0x000fe400078e001e */
[----:B------:R-:W-:Y:S02]  /*9a60*/  IMAD.MOV.U32 R5, RZ, RZ, R31 ;  /* 0x000000ffff057224 */ /* 0x000fe400078e001f */
[----:B------:R-:W-:Y:S01]  /*9a70*/  IMAD.MOV.U32 R3, RZ, RZ, R29 ;  /* 0x000000ffff037224 */ /* 0x000fe200078e001d */
        /* <DEDUP_REMOVED lines=8> */
[----:B------:R-:W-:Y:S02]  /*9b00*/  PRMT R44, R44, 0x5410, R5 ;  /* 0x000054102c2c7816 */ /* 0x000fe40000000005 */
[----:B------:R-:W-:Y:S02]  /*9b10*/  CS2R R4, SRZ ;  /* 0x0000000000047805 */ /* 0x000fe4000001ff00 */
[----:B------:R-:W-:Y:S01]  /*9b20*/  PRMT R38, R3, 0x7610, R38 ;  /* 0x0000761003267816 */ /* 0x000fe20000000026 */
[----:B------:R-:W-:Y:S06]  /*9b30*/  BRA.DIV UR4, `(.L_x_5764) ;  /* 0x000001a604907947 */ /* 0x000fec000b800000 */
[----:B------:R-:W1:Y:S04]  /*9b40*/  SHFL.IDX PT, R3, R8, 0x1, 0x1c1f ;  /* 0x003c1f0008037f89 */ /* 0x000e6800000e0000 */
[----:B------:R-:W2:Y:S04]  /*9b50*/  SHFL.IDX PT, R0, R6, 0x1, 0x1c1f ;  /* 0x003c1f0006007f89 */ /* 0x000ea800000e0000 */
[----:B------:R-:W3:Y:S04]  /*9b60*/  SHFL.IDX PT, R7, R7, 0x1, 0x1c1f ;  /* 0x003c1f0007077f89 */ /* 0x000ee800000e0000 */
[----:B0---4-:R0:W4:Y:S01]  /*9b70*/  SHFL.IDX PT, R14, R9, 0x1, 0x1c1f ;  /* 0x003c1f00090e7f89 */ /* 0x01112200000e0000 */
[----:B-1----:R-:W-:-:S02]  /*9b80*/  IMAD.MOV.U32 R13, RZ, RZ, R3 ;  /* 0x000000ffff0d7224 */ /* 0x002fc400078e0003 */
[----:B0-2---:R-:W-:-:S07]  /*9b90*/  IMAD.MOV.U32 R12, RZ, RZ, R0 ;  /* 0x000000ffff0c7224 */ /* 0x005fce00078e0000 */
.L_x_6102:
[----:B------:R-:W0:Y:S01]  /*9ba0*/  LDC R35, c[0x0][0x3f4] ;  /* 0x0000fd00ff237b82 */ /* 0x000e220000000800 */
[----:B------:R-:W-:Y:S01]  /*9bb0*/  VIADD R34, R34, 0x20 ;  /* 0x0000002022227836 */ /* 0x000fe20000000000 */
[----:B------:R-:W-:Y:S01]  /*9bc0*/  LEA.HI R0, R217, R217, RZ, 0x1 ;  /* 0x000000d9d9007211 */ /* 0x000fe200078f08ff */
[----:B------:R-:W-:Y:S01]  /*9bd0*/  BSSY B1, `(.L_x_5765) ;  /* 0x0000014000017945 */ /* 0x000fe20003800000 */
[----:B---3--:R-:W-:Y:S01]  /*9be0*/  IMAD.MOV.U32 R15, RZ, RZ, R7 ;  /* 0x000000ffff0f7224 */ /* 0x008fe200078e0007 */
[----:B------:R-:W-:Y:S02]  /*9bf0*/  CS2R R6, SRZ ;  /* 0x0000000000067805 */ /* 0x000fe4000001ff00 */
[----:B------:R-:W-:Y:S02]  /*9c00*/  ISETP.GE.AND P0, PT, R34, R33, PT ;  /* 0x000000212200720c */ /* 0x000fe40003f06270 */
[----:B------:R-:W-:Y:S02]  /*9c10*/  CS2R R8, SRZ ;  /* 0x0000000000087805 */ /* 0x000fe4000001ff00 */
[----:B------:R-:W-:-:S02]  /*9c20*/  LOP3.LUT R0, R0, 0xfffffffe, RZ, 0xc0, !PT ;  /* 0xfffffffe00007812 */ /* 0x000fc400078ec0ff */
[----:B------:R-:W-:-:S03]  /*9c30*/  CS2R R10, SRZ ;  /* 0x00000000000a7805 */ /* 0x000fc6000001ff00 */
[----:B------:R-:W-:-:S05]  /*9c40*/  IMAD.IADD R0, R217, 0x1, -R0 ;  /* 0x00000001d9007824 */ /* 0x000fca00078e0a00 */
[----:B------:R-:W-:Y:S01]  /*9c50*/  SHF.L.U32 R21, R0, 0x1f, RZ ;  /* 0x0000001f00157819 */ /* 0x000fe200000006ff */
[----:B------:R-:W-:Y:S06]  /*9c60*/  @P0 BRA `(.L_x_5766) ;  /* 0x0000000000280947 */ /* 0x000fec0003800000 */
[----:B------:R-:W-:Y:S01]  /*9c70*/  ULDC UR4, c[0x0][0x3f4] ;  /* 0x0000fd0000047ab9 */ /* 0x000fe20000000800 */
[----:B------:R-:W-:Y:S02]  /*9c80*/  CS2R R6, SRZ ;  /* 0x0000000000067805 */ /* 0x000fe4000001ff00 */
[----:B------:R-:W-:Y:S02]  /*9c90*/  ISETP.GE.AND P0, PT, R16, UR4, PT ;  /* 0x0000000410007c0c */ /* 0x000fe4000bf06270 */
[----:B------:R-:W-:Y:S02]  /*9ca0*/  CS2R R8, SRZ ;  /* 0x0000000000087805 */ /* 0x000fe4000001ff00 */
[----:B------:R-:W-:-:S09]  /*9cb0*/  CS2R R10, SRZ ;  /* 0x00000000000a7805 */ /* 0x000fd2000001ff00 */
[----:B------:R-:W-:Y:S05]  /*9cc0*/  @P0 BRA `(.L_x_5766) ;  /* 0x0000000000100947 */ /* 0x000fea0003800000 */
[----:B------:R-:W-:-:S04]  /*9cd0*/  IMAD.WIDE R12, R16, 0x2, R12 ;  /* 0x00000002100c7825 */ /* 0x000fc800078e020c */
[----:B----4-:R-:W-:Y:S01]  /*9ce0*/  IMAD.WIDE R14, R16, 0x2, R14 ;  /* 0x00000002100e7825 */ /* 0x010fe200078e020e */
[----:B------:R1:W5:Y:S04]  /*9cf0*/  LD.E.128 R8, desc[UR42][R12.64] ;  /* 0x0000002a0c087980 */ /* 0x000368000c101d00 */
[----:B------:R1:W5:Y:S02]  /*9d00*/  LD.E.128 R4, desc[UR42][R14.64] ;  /* 0x0000002a0e047980 */ /* 0x000364000c101d00 */
.L_x_5766:
[----:B------:R-:W-:Y:S05]  /*9d10*/  BSYNC B1 ;  /* 0x0000000000017941 */ /* 0x000fea0003800000 */
.L_x_5765:
[----:B------:R-:W2:Y:S01]  /*9d20*/  SYNCS.PHASECHK.TRANS64.TRYWAIT P1, [R2+URZ+0x28c00], R21 ;  /* 0x028c0015020075a7 */ /* 0x000ea2000802017f */
[----:B------:R-:W-:Y:S01]  /*9d30*/  VIADDMNMX R3, R33, -R192, 0x40, PT ;  /* 0x0000004021037446 */ /* 0x000fe200038009c0 */
[----:B-----5:R-:W-:Y:S01]  /*9d40*/  IMAD.MOV.U32 R0, RZ, RZ, R4 ;  /* 0x000000ffff007224 */ /* 0x020fe200078e0004 */
[----:B0-----:R-:W-:Y:S01]  /*9d50*/  ISETP.GE.AND P0, PT, R16, R35, PT ;  /* 0x000000231000720c */ /* 0x001fe20003f06270 */
[----:B-1----:R-:W-:Y:S01]  /*9d60*/  IMAD.MOV.U32 R12, RZ, RZ, R5 ;  /* 0x000000ffff0c7224 */ /* 0x002fe200078e0005 */
[----:B------:R-:W-:Y:S01]  /*9d70*/  BSSY B1, `(.L_x_5767) ;  /* 0x000000e000017945 */ /* 0x000fe20003800000 */
[----:B------:R-:W-:Y:S01]  /*9d80*/  IMAD.MOV.U32 R13, RZ, RZ, R9 ;  /* 0x000000ffff0d7224 */ /* 0x000fe200078e0009 */
[-C--:B------:R-:W-:Y:S02]  /*9d90*/  ISETP.GE.OR P2, PT, R186, R3.reuse, P0 ;  /* 0x00000003ba00720c */ /* 0x080fe40000746670 */
[----:B------:R-:W-:Y:S01]  /*9da0*/  PRMT R37, R37, 0x5410, R0 ;  /* 0x0000541025257816 */ /* 0x000fe20000000000 */
[----:B------:R-:W-:Y:S01]  /*9db0*/  IMAD.MOV.U32 R0, RZ, RZ, R6 ;  /* 0x000000ffff007224 */ /* 0x000fe200078e0006 */
[----:B------:R-:W-:Y:S01]  /*9dc0*/  ISETP.GE.OR P0, PT, R36, R3, P0 ;  /* 0x000000032400720c */ /* 0x000fe20000706670 */
[----:B------:R-:W-:Y:S01]  /*9dd0*/  IMAD.MOV.U32 R3, RZ, RZ, R7 ;  /* 0x000000ffff037224 */ /* 0x000fe200078e0007 */
[----:B------:R-:W-:Y:S01]  /*9de0*/  PRMT R57, R12, 0x7610, R57 ;  /* 0x000076100c397816 */ /* 0x000fe20000000039 */
[----:B------:R-:W-:-:S03]  /*9df0*/  IMAD.MOV.U32 R12, RZ, RZ, R8 ;  /* 0x000000ffff0c7224 */ /* 0x000fc600078e0008 */
[----:B------:R-:W-:Y:S01]  /*9e00*/  PRMT R0, R3, 0x5410, R0 ;  /* 0x0000541003007816 */ /* 0x000fe20000000000 */
[----:B------:R-:W-:Y:S01]  /*9e10*/  IMAD.IADD R3, R16, 0x1, R35 ;  /* 0x0000000110037824 */ /* 0x000fe200078e0223 */
[----:B------:R-:W-:Y:S02]  /*9e20*/  PRMT R37, R12, 0x7610, R37 ;  /* 0x000076100c257816 */ /* 0x000fe40000000025 */
[----:B------:R-:W-:Y:S01]  /*9e30*/  PRMT R57, R57, 0x5410, R13 ;  /* 0x0000541039397816 */ /* 0x000fe2000000000d */
[----:B--2---:R-:W-:Y:S06]  /*9e40*/  @!P1 BRA `(.L_x_5768) ;  /* 0x000001a400449947 */ /* 0x004fec0003800000 */
.L_x_6103:
[----:B------:R-:W-:Y:S05]  /*9e50*/  BSYNC B1 ;  /* 0x0000000000017941 */ /* 0x000fea0003800000 */
.L_x_5767:
[----:B------:R-:W-:Y:S01]  /*9e60*/  BSSY B1, `(.L_x_5769) ;  /* 0x0000063000017945 */ /* 0x000fe20003800000 */
[----:B------:R-:W-:Y:S01]  /*9e70*/  IMAD.MOV.U32 R20, RZ, RZ, R10 ;  /* 0x000000ffff147224 */ /* 0x000fe200078e000a */
[----:B------:R-:W-:Y:S01]  /*9e80*/  LOP3.LUT R3, R3, 0x38, RZ, 0xc0, !PT ;  /* 0x0000003803037812 */ /* 0x000fe200078ec0ff */
[----:B0-----:R-:W-:Y:S01]  /*9e90*/  IMAD.MOV.U32 R21, RZ, RZ, R11 ;  /* 0x000000ffff157224 */ /* 0x001fe200078e000b */
[----:B------:R-:W-:Y:S06]  /*9ea0*/  @P2 BRA `(.L_x_5770) ;  /* 0x0000000400782947 */ /* 0x000fec0003800000 */
[----:B------:R-:W-:Y:S01]  /*9eb0*/  IMAD.SHL.U32 R12, R195, 0x40, RZ ;  /* 0x00000040c30c7824 */ /* 0x000fe200078e00ff */
[--C-:B------:R-:W-:Y:S01]  /*9ec0*/  SHF.R.U64 R52, R28, 0x10, R29.reuse ;  /* 0x000000101c347819 */ /* 0x100fe2000000121d */
[----:B------:R-:W-:Y:S01]  /*9ed0*/  HADD2.F32 R39, -RZ, R39.H0_H0 ;  /* 0x20000027ff277230 */ /* 0x000fe20000004100 */
[----:B------:R-:W-:Y:S01]  /*9ee0*/  SHF.R.U32.HI R40, RZ, 0x10, R29 ;  /* 0x00000010ff287819 */ /* 0x000fe2000001161d */
[----:B------:R-:W-:Y:S01]  /*9ef0*/  HADD2.F32 R38, -RZ, R38.H0_H0 ;  /* 0x20000026ff267230 */ /* 0x000fe20000004100 */
[----:B------:R-:W-:Y:S02]  /*9f00*/  LOP3.LUT R32, R12, 0x1c0, RZ, 0xc0, !PT ;  /* 0x000001c00c207812 */ /* 0x000fe400078ec0ff */
[----:B------:R-:W-:Y:S01]  /*9f10*/  SHF.R.U64 R54, R24, 0x10, R25 ;  /* 0x0000001018367819 */ /* 0x000fe20000001219 */
[----:B------:R-:W-:Y:S01]  /*9f20*/  HADD2.F32 R40, -RZ, R40.H0_H0 ;  /* 0x20000028ff287230 */ /* 0x000fe20000004100 */
[----:B------:R-:W-:Y:S02]  /*9f30*/  SHF.R.U32.HI R15, RZ, 0x3, R32 ;  /* 0x00000003ff0f7819 */ /* 0x000fe40000011620 */
[----:B------:R-:W-:-:S02]  /*9f40*/  LOP3.LUT R12, R32, 0x38, R16, 0xf8, !PT ;  /* 0x00000038200c7812 */ /* 0x000fc400078ef810 */
[----:B------:R-:W-:Y:S02]  /*9f50*/  LOP3.LUT R32, R15, R3, R32, 0x1e, !PT ;  /* 0x000000030f207212 */ /* 0x000fe400078e1e20 */
[----:B------:R-:W-:Y:S02]  /*9f60*/  LOP3.LUT R12, R12, R15, RZ, 0x3c, !PT ;  /* 0x0000000f0c0c7212 */ /* 0x000fe400078e3cff */
[----:B------:R-:W-:Y:S01]  /*9f70*/  SHF.R.U32.HI R42, RZ, 0x10, R25 ;  /* 0x00000010ff2a7819 */ /* 0x000fe20000011619 */
[C---:B------:R-:W-:Y:S01]  /*9f80*/  IMAD R33, R203.reuse, 0x200, R32 ;  /* 0x00000200cb217824 */ /* 0x040fe200078e0220 */
[--C-:B------:R-:W-:Y:S01]  /*9f90*/  SHF.R.U64 R51, R30, 0x10, R31.reuse ;  /* 0x000000101e337819 */ /* 0x100fe2000000121f */
[----:B------:R-:W-:Y:S01]  /*9fa0*/  IMAD R13, R203, 0x200, R12 ;  /* 0x00000200cb0d7824 */ /* 0x000fe200078e020c */
[----:B------:R-:W-:Y:S01]  /*9fb0*/  SHF.R.U32.HI R45, RZ, 0x10, R31 ;  /* 0x00000010ff2d7819 */ /* 0x000fe2000001161f */
[--C-:B------:R-:W-:Y:S01]  /*9fc0*/  IMAD R49, R33, 0x2, R2.reuse ;  /* 0x0000000221317824 */ /* 0x100fe200078e0202 */
[--C-:B------:R-:W-:Y:S01]  /*9fd0*/  SHF.R.U64 R53, R26, 0x10, R27.reuse ;  /* 0x000000101a357819 */ /* 0x100fe2000000121b */
[----:B------:R-:W-:Y:S01]  /*9fe0*/  IMAD R47, R13, 0x2, R2 ;  /* 0x000000020d2f7824 */ /* 0x000fe200078e0202 */
[----:B------:R-:W-:-:S02]  /*9ff0*/  SHF.R.U32.HI R50, RZ, 0x10, R27 ;  /* 0x00000010ff327819 */ /* 0x000fc4000001161b */
[----:B------:R-:W0:Y:S04]  /*a000*/  LDS.128 R32, [R49+0x20400] ;  /* 0x0204000031207984 */ /* 0x000e280000000c00 */
[----:B----4-:R-:W1:Y:S01]  /*a010*/  LDS.128 R12, [R47+0x20400] ;  /* 0x020400002f0c7984 */ /* 0x010e620000000c00 */
[--C-:B0-----:R-:W-:Y:S02]  /*a020*/  HADD2.F32 R29, -RZ, R33.reuse.H0_H0 ;  /* 0x20000021ff1d7230 */ /* 0x101fe40000004100 */
[----:B------:R-:W-:Y:S02]  /*a030*/  HADD2.F32 R33, -RZ, R33.H1_H1 ;  /* 0x30000021ff217230 */ /* 0x000fe40000004100 */
[--C-:B-1----:R-:W-:Y:S02]  /*a040*/  HADD2.F32 R24, -RZ, R13.reuse.H0_H0 ;  /* 0x2000000dff187230 */ /* 0x102fe40000004100 */
[C---:B------:R-:W-:Y:S01]  /*a050*/  FMUL.FTZ R41, R29.reuse, R39 ;  /* 0x000000271d297220 */ /* 0x040fe20000410000 */
[----:B------:R-:W-:Y:S01]  /*a060*/  FMUL.FTZ R43, R29, R38 ;  /* 0x000000261d2b7220 */ /* 0x000fe20000410000 */
[----:B------:R-:W-:-:S02]  /*a070*/  HADD2.F32 R25, -RZ, R13.H1_H1 ;  /* 0x3000000dff197230 */ /* 0x000fc40000004100 */
[C---:B------:R-:W-:Y:S01]  /*a080*/  FFMA.FTZ R41, R24.reuse, R38, -R41 ;  /* 0x0000002618297223 */ /* 0x040fe20000010829 */
[----:B------:R-:W-:Y:S02]  /*a090*/  HADD2.F32 R38, -RZ, R42.H0_H0 ;  /* 0x2000002aff267230 */ /* 0x000fe40000004100 */
[----:B------:R-:W-:Y:S01]  /*a0a0*/  FFMA.FTZ R43, R24, R39, R43 ;  /* 0x00000027182b7223 */ /* 0x000fe2000001002b */
[----:B------:R-:W-:Y:S02]  /*a0b0*/  HADD2.F32 R31, -RZ, R35.H0_H0 ;  /* 0x20000023ff1f7230 */ /* 0x000fe40000004100 */
[C---:B------:R-:W-:Y:S01]  /*a0c0*/  FMUL.FTZ R42, R33.reuse, R40 ;  /* 0x00000028212a7220 */ /* 0x040fe20000410000 */
[--C-:B------:R-:W-:Y:S02]  /*a0d0*/  HADD2.F32 R29, -RZ, R44.reuse.H0_H0 ;  /* 0x2000002cff1d7230 */ /* 0x100fe40000004100 */
[----:B------:R-:W-:Y:S01]  /*a0e0*/  FMUL.FTZ R46, R33, R38 ;  /* 0x00000026212e7220 */ /* 0x000fe20000410000 */
[----:B------:R-:W-:-:S02]  /*a0f0*/  HADD2.F32 R24, -RZ, R44.H1_H1 ;  /* 0x3000002cff187230 */ /* 0x000fc40000004100 */
[----:B------:R-:W-:Y:S01]  /*a100*/  FFMA.FTZ R44, R25, R38, -R42 ;  /* 0x00000026192c7223 */ /* 0x000fe2000001082a */
[----:B------:R-:W-:Y:S02]  /*a110*/  HADD2.F32 R26, -RZ, R15.H0_H0 ;  /* 0x2000000fff1a7230 */ /* 0x000fe40000004100 */
[C---:B------:R-:W-:Y:S01]  /*a120*/  FMUL.FTZ R33, R31.reuse, R29 ;  /* 0x0000001d1f217220 */ /* 0x040fe20000410000 */
[----:B------:R-:W-:Y:S02]  /*a130*/  HADD2.F32 R35, -RZ, R35.H1_H1 ;  /* 0x30000023ff237230 */ /* 0x000fe40000004100 */
[----:B------:R-:W-:Y:S01]  /*a140*/  FMUL.FTZ R48, R31, R24 ;  /* 0x000000181f307220 */ /* 0x000fe20000410000 */
[----:B------:R-:W-:Y:S02]  /*a150*/  HADD2.F32 R42, -RZ, R45.H0_H0 ;  /* 0x2000002dff2a7230 */ /* 0x000fe40000004100 */
[----:B------:R-:W-:Y:S01]  /*a160*/  FFMA.FTZ R46, R25, R40, R46 ;  /* 0x00000028192e7223 */ /* 0x000fe2000001002e */
[----:B------:R-:W-:-:S02]  /*a170*/  HADD2.F32 R27, -RZ, R15.H1_H1 ;  /* 0x3000000fff1b7230 */ /* 0x000fc40000004100 */
[C---:B------:R-:W-:Y:S01]  /*a180*/  FFMA.FTZ R39, R26.reuse, R24, -R33 ;  /* 0x000000181a277223 */ /* 0x040fe20000010821 */
[----:B------:R-:W-:Y:S02]  /*a190*/  HADD2.F32 R38, -RZ, R50.H0_H0 ;  /* 0x20000032ff267230 */ /* 0x000fe40000004100 */
[----:B------:R-:W-:Y:S01]  /*a1a0*/  FFMA.FTZ R48, R26, R29, R48 ;  /* 0x0000001d1a307223 */ /* 0x000fe20000010030 */
[----:B------:R-:W-:Y:S02]  /*a1b0*/  HADD2.F32 R28, -RZ, R32.H0_H0 ;  /* 0x20000020ff1c7230 */ /* 0x000fe40000004100 */
[C---:B------:R-:W-:Y:S01]  /*a1c0*/  FMUL.FTZ R40, R35.reuse, R42 ;  /* 0x0000002a23287220 */ /* 0x040fe20000410000 */
[----:B------:R-:W-:Y:S02]  /*a1d0*/  HADD2.F32 R26, -RZ, R55.H0_H0 ;  /* 0x20000037ff1a7230 */ /* 0x000fe40000004100 */
[----:B------:R-:W-:Y:S01]  /*a1e0*/  FMUL.FTZ R50, R35, R38 ;  /* 0x0000002623327220 */ /* 0x000fe20000410000 */
[----:B------:R-:W-:-:S02]  /*a1f0*/  HADD2.F32 R24, -RZ, R56.H0_H0 ;  /* 0x20000038ff187230 */ /* 0x000fc40000004100 */
[C---:B------:R-:W-:Y:S01]  /*a200*/  FFMA.FTZ R40, R27.reuse, R38, -R40 ;  /* 0x000000261b287223 */ /* 0x040fe20000010828 */
[----:B------:R-:W-:Y:S02]  /*a210*/  HADD2.F32 R30, -RZ, R34.H0_H0 ;  /* 0x20000022ff1e7230 */ /* 0x000fe40000004100 */
[C---:B------:R-:W-:Y:S01]  /*a220*/  FMUL.FTZ R38, R28.reuse, R26 ;  /* 0x0000001a1c267220 */ /* 0x040fe20000410000 */
[----:B------:R-:W-:Y:S02]  /*a230*/  HADD2.F32 R29, -RZ, R55.H1_H1 ;  /* 0x30000037ff1d7230 */ /* 0x000fe40000004100 */
[----:B------:R-:W-:Y:S01]  /*a240*/  FMUL.FTZ R31, R28, R24 ;  /* 0x000000181c1f7220 */ /* 0x000fe20000410000 */
[----:B------:R-:W-:Y:S02]  /*a250*/  HADD2.F32 R13, -RZ, R12.H0_H0 ;  /* 0x2000000cff0d7230 */ /* 0x000fe40000004100 */
[----:B------:R-:W-:Y:S01]  /*a260*/  FFMA.FTZ R45, R27, R42, R50 ;  /* 0x0000002a1b2d7223 */ /* 0x000fe20000010032 */
[----:B------:R-:W-:-:S02]  /*a270*/  HADD2.F32 R15, -RZ, R14.H0_H0 ;  /* 0x2000000eff0f7230 */ /* 0x000fc40000004100 */
[C---:B------:R-:W-:Y:S01]  /*a280*/  FMUL.FTZ R28, R30.reuse, R29 ;  /* 0x0000001d1e1c7220 */ /* 0x040fe20000410000 */
[----:B------:R-:W-:Y:S02]  /*a290*/  HADD2.F32 R25, -RZ, R56.H1_H1 ;  /* 0x30000038ff197230 */ /* 0x000fe40000004100 */
[C---:B------:R-:W-:Y:S01]  /*a2a0*/  FFMA.FTZ R38, R13.reuse, R24, -R38 ;  /* 0x000000180d267223 */ /* 0x040fe20000010826 */
[----:B------:R-:W-:Y:S01]  /*a2b0*/  FFMA.FTZ R24, R13, R26, R31 ;  /* 0x0000001a0d187223 */ /* 0x000fe2000001001f */
[----:B------:R-:W-:Y:S02]  /*a2c0*/  HADD2.F32 R32, -RZ, R32.H1_H1 ;  /* 0x30000020ff207230 */ /* 0x000fe40000004100 */
[----:B------:R-:W-:Y:S02]  /*a2d0*/  HADD2.F32 R34, -RZ, R34.H1_H1 ;  /* 0x30000022ff227230 */ /* 0x000fe40000004100 */
[-C--:B------:R-:W-:Y:S01]  /*a2e0*/  FMUL.FTZ R30, R30, R25.reuse ;  /* 0x000000191e1e7220 */ /* 0x080fe20000410000 */
[----:B------:R-:W-:Y:S01]  /*a2f0*/  FFMA.FTZ R28, R15, R25, -R28 ;  /* 0x000000190f1c7223 */ /* 0x000fe2000001081c */
[----:B------:R-:W-:-:S02]  /*a300*/  HADD2.F32 R27, -RZ, R52.H0_H0 ;  /* 0x20000034ff1b7230 */ /* 0x000fc40000004100 */
[----:B------:R-:W-:Y:S02]  /*a310*/  HADD2.F32 R31, -RZ, R51.H0_H0 ;  /* 0x20000033ff1f7230 */ /* 0x000fe40000004100 */
        /* <DEDUP_REMOVED lines=23> */
.L_x_5770:
[----:B------:R-:W-:Y:S05]  /*a490*/  BSYNC B1 ;  /* 0x0000000000017941 */ /* 0x000fea0003800000 */
.L_x_5769:
[----:B------:R-:W-:Y:S01]  /*a4a0*/  PRMT R31, R20, 0x5410, R21 ;  /* 0x00005410141f7816 */ /* 0x000fe20000000015 */
[----:B------:R-:W-:Y:S06]  /*a4b0*/  @P0 BRA `(.L_x_5758) ;  /* 0x00000004007c0947 */ /* 0x000fec0003800000 */
[----:B------:R-:W4:Y:S01]  /*a4c0*/  LDL R42, [R1+0x64] ;  /* 0x00006400012a7983 */ /* 0x000f220000100800 */
[----:B0-----:R-:W-:Y:S01]  /*a4d0*/  SHF.R.S32.HI R13, RZ, 0x1f, R36 ;  /* 0x0000001fff0d7819 */ /* 0x001fe20000011424 */
[----:B------:R-:W-:Y:S01]  /*a4e0*/  IMAD.SHL.U32 R12, R36, 0x40, RZ ;  /* 0x00000040240c7824 */ /* 0x000fe200078e00ff */
[--C-:B------:R-:W-:Y:S01]  /*a4f0*/  SHF.R.U64 R41, R8, 0x10, R9.reuse ;  /* 0x0000001008297819 */ /* 0x100fe20000001209 */
[--C-:B------:R-:W-:Y:S01]  /*a500*/  HADD2.F32 R28, -RZ, R57.reuse.H0_H0 ;  /* 0x20000039ff1c7230 */ /* 0x100fe20000004100 */
[----:B------:R-:W-:Y:S01]  /*a510*/  LEA.HI R36, R13, R36, RZ, 0x3 ;  /* 0x000000240d247211 */ /* 0x000fe200078f18ff */
[----:B------:R-:W-:Y:S01]  /*a520*/  HADD2.F32 R20, -RZ, R57.H1_H1 ;  /* 0x30000039ff147230 */ /* 0x000fe20000004100 */
[----:B------:R-:W-:Y:S02]  /*a530*/  LOP3.LUT R12, R12, 0x1c0, RZ, 0xc0, !PT ;  /* 0x000001c00c0c7812 */ /* 0x000fe400078ec0ff */
[----:B------:R-:W-:Y:S01]  /*a540*/  SHF.R.U32.HI R21, RZ, 0x10, R9 ;  /* 0x00000010ff157819 */ /* 0x000fe20000011609 */
[----:B------:R-:W-:Y:S01]  /*a550*/  IMAD.SHL.U32 R36, R36, 0x40, RZ ;  /* 0x0000004024247824 */ /* 0x000fe200078e00ff */
[----:B------:R-:W-:-:S02]  /*a560*/  SHF.R.U32.HI R13, RZ, 0x3, R12 ;  /* 0x00000003ff0d7819 */ /* 0x000fc4000001160c */
[--C-:B------:R-:W-:Y:S02]  /*a570*/  SHF.R.U64 R38, R4, 0x10, R5.reuse ;  /* 0x0000001004267819 */ /* 0x100fe40000001205 */
[----:B------:R-:W-:Y:S02]  /*a580*/  LOP3.LUT R3, R13, R3, R12, 0x1e, !PT ;  /* 0x000000030d037212 */ /* 0x000fe400078e1e0c */
[----:B------:R-:W-:Y:S02]  /*a590*/  LOP3.LUT R36, R36, 0xfffffe00, RZ, 0xc0, !PT ;  /* 0xfffffe0024247812 */ /* 0x000fe400078ec0ff */
[----:B------:R-:W-:Y:S02]  /*a5a0*/  SHF.R.U32.HI R30, RZ, 0x10, R5 ;  /* 0x00000010ff1e7819 */ /* 0x000fe40000011605 */
[----:B------:R-:W-:Y:S01]  /*a5b0*/  SHF.R.U64 R40, R10, 0x10, R11 ;  /* 0x000000100a287819 */ /* 0x000fe2000000120b */
[----:B------:R-:W-:Y:S01]  /*a5c0*/  IMAD.IADD R3, R36, 0x1, R3 ;  /* 0x0000000124037824 */ /* 0x000fe200078e0203 */
[----:B------:R-:W-:Y:S01]  /*a5d0*/  SHF.R.U32.HI R39, RZ, 0x10, R11 ;  /* 0x00000010ff277819 */ /* 0x000fe2000001160b */
[----:B------:R-:W-:Y:S01]  /*a5e0*/  HADD2.F32 R30, -RZ, R30.H0_H0 ;  /* 0x2000001eff1e7230 */ /* 0x000fe20000004100 */
        /* <DEDUP_REMOVED lines=11> */
[----:B------:R-:W-:Y:S02]  /*a6a0*/  HADD2.F32 R37, -RZ, R37.H0_H0 ;  /* 0x20000025ff257230 */ /* 0x000fe40000004100 */
[----:B------:R-:W-:Y:S02]  /*a6b0*/  HADD2.F32 R10, -RZ, R26.H0_H0 ;  /* 0x2000001aff0a7230 */ /* 0x000fe40000004100 */
[--C-:B------:R-:W-:Y:S02]  /*a6c0*/  HADD2.F32 R11, -RZ, R27.reuse.H0_H0 ;  /* 0x2000001bff0b7230 */ /* 0x100fe40000004100 */
[----:B------:R-:W-:Y:S02]  /*a6d0*/  HADD2.F32 R27, -RZ, R27.H1_H1 ;  /* 0x3000001bff1b7230 */ /* 0x000fe40000004100 */
[----:B------:R-:W-:Y:S02]  /*a6e0*/  HADD2.F32 R24, -RZ, R24.H1_H1 ;  /* 0x30000018ff187230 */ /* 0x000fe40000004100 */
[----:B------:R-:W-:Y:S01]  /*a6f0*/  HADD2.F32 R26, -RZ, R26.H1_H1 ;  /* 0x3000001aff1a7230 */ /* 0x000fe20000004100 */
[----:B----4-:R-:W0:Y:S02]  /*a700*/  LDS.128 R12, [R42+0x20400] ;  /* 0x020400002a0c7984 */ /* 0x010e240000000c00 */
[----:B0-----:R-:W-:-:S02]  /*a710*/  HADD2.F32 R5, -RZ, R13.H0_H0 ;  /* 0x2000000dff057230 */ /* 0x001fc40000004100 */
[----:B------:R-:W-:Y:S02]  /*a720*/  HADD2.F32 R13, -RZ, R13.H1_H1 ;  /* 0x3000000dff0d7230 */ /* 0x000fe40000004100 */
[----:B------:R-:W-:Y:S02]  /*a730*/  HADD2.F32 R4, -RZ, R12.H0_H0 ;  /* 0x2000000cff047230 */ /* 0x000fe40000004100 */
[C---:B------:R-:W-:Y:S01]  /*a740*/  FFMA.FTZ R32, R5.reuse, R20, -R32 ;  /* 0x0000001405207223 */ /* 0x040fe20000010820 */
[----:B------:R-:W-:Y:S02]  /*a750*/  HADD2.F32 R20, -RZ, R21.H0_H0 ;  /* 0x20000015ff147230 */ /* 0x000fe40000004100 */
[----:B------:R-:W-:Y:S01]  /*a760*/  FFMA.FTZ R34, R5, R28, R34 ;  /* 0x0000001c05227223 */ /* 0x000fe20000010022 */
[C---:B------:R-:W-:Y:S01]  /*a770*/  FMUL.FTZ R5, R8.reuse, R9 ;  /* 0x0000000908057220 */ /* 0x040fe20000410000 */
[----:B------:R-:W-:Y:S01]  /*a780*/  FMUL.FTZ R8, R8, R37 ;  /* 0x0000002508087220 */ /* 0x000fe20000410000 */
[----:B------:R-:W-:-:S02]  /*a790*/  HADD2.F32 R21, -RZ, R0.H1_H1 ;  /* 0x30000000ff157230 */ /* 0x000fc40000004100 */
[-C--:B------:R-:W-:Y:S01]  /*a7a0*/  FMUL.FTZ R28, R25, R20.reuse ;  /* 0x00000014191c7220 */ /* 0x080fe20000410000 */
[C---:B------:R-:W-:Y:S01]  /*a7b0*/  FFMA.FTZ R25, R13.reuse, R20, -R36 ;  /* 0x000000140d197223 */ /* 0x040fe20000010824 */
[C---:B------:R-:W-:Y:S01]  /*a7c0*/  FFMA.FTZ R37, R4.reuse, R37, -R5 ;  /* 0x0000002504257223 */ /* 0x040fe20000010805 */
[--C-:B------:R-:W-:Y:S02]  /*a7d0*/  HADD2.F32 R5, -RZ, R31.reuse.H0_H0 ;  /* 0x2000001fff057230 */ /* 0x100fe40000004100 */
[----:B------:R-:W-:Y:S01]  /*a7e0*/  FFMA.FTZ R29, R13, R30, R28 ;  /* 0x0000001e0d1d7223 */ /* 0x000fe2000001001c */
[----:B------:R-:W-:Y:S01]  /*a7f0*/  FFMA.FTZ R13, R4, R9, R8 ;  /* 0x00000009040d7223 */ /* 0x000fe20000010008 */
[----:B------:R-:W-:Y:S02]  /*a800*/  HADD2.F32 R8, -RZ, R0.H0_H0 ;  /* 0x20000000ff087230 */ /* 0x000fe40000004100 */
[----:B------:R-:W-:Y:S01]  /*a810*/  FMUL.FTZ R9, R10, R21 ;  /* 0x000000150a097220 */ /* 0x000fe20000410000 */
[----:B------:R-:W-:-:S02]  /*a820*/  HADD2.F32 R4, -RZ, R31.H1_H1 ;  /* 0x3000001fff047230 */ /* 0x000fc40000004100 */
[-C--:B------:R-:W-:Y:S01]  /*a830*/  FMUL.FTZ R31, R10, R5.reuse ;  /* 0x000000050a1f7220 */ /* 0x080fe20000410000 */
[----:B------:R-:W-:Y:S02]  /*a840*/  HADD2.F32 R6, -RZ, R14.H0_H0 ;  /* 0x2000000eff067230 */ /* 0x000fe40000004100 */
[C---:B------:R-:W-:Y:S01]  /*a850*/  FMUL.FTZ R28, R11.reuse, R8 ;  /* 0x000000080b1c7220 */ /* 0x040fe20000410000 */
[----:B------:R-:W-:Y:S02]  /*a860*/  HADD2.F32 R7, -RZ, R15.H0_H0 ;  /* 0x2000000fff077230 */ /* 0x000fe40000004100 */
[----:B------:R-:W-:Y:S01]  /*a870*/  FMUL.FTZ R11, R11, R4 ;  /* 0x000000040b0b7220 */ /* 0x000fe20000410000 */
[----:B------:R-:W-:Y:S02]  /*a880*/  HADD2.F32 R10, -RZ, R33.H0_H0 ;  /* 0x20000021ff0a7230 */ /* 0x000fe40000004100 */
[----:B------:R-:W-:Y:S01]  /*a890*/  FFMA.FTZ R20, R6, R5, -R9 ;  /* 0x0000000506147223 */ /* 0x000fe20000010809 */
[----:B------:R-:W-:-:S02]  /*a8a0*/  HADD2.F32 R0, -RZ, R39.H0_H0 ;  /* 0x20000027ff007230 */ /* 0x000fc40000004100 */
[----:B------:R-:W-:Y:S01]  /*a8b0*/  FFMA.FTZ R31, R6, R21, R31 ;  /* 0x00000015061f7223 */ /* 0x000fe2000001001f */
[----:B------:R-:W-:Y:S02]  /*a8c0*/  HADD2.F32 R15, -RZ, R15.H1_H1 ;  /* 0x3000000fff0f7230 */ /* 0x000fe40000004100 */
[C---:B------:R-:W-:Y:S01]  /*a8d0*/  FFMA.FTZ R28, R7.reuse, R4, -R28 ;  /* 0x00000004071c7223 */ /* 0x040fe2000001081c */
[----:B------:R-:W-:Y:S01]  /*a8e0*/  FFMA.FTZ R6, R7, R8, R11 ;  /* 0x0000000807067223 */ /* 0x000fe2000001000b */
[C---:B------:R-:W-:Y:S01]  /*a8f0*/  FMUL.FTZ R30, R27.reuse, R10 ;  /* 0x0000000a1b1e7220 */ /* 0x040fe20000410000 */
[-C--:B------:R-:W-:Y:S01]  /*a900*/  FMUL.FTZ R4, R27, R0.reuse ;  /* 0x000000001b047220 */ /* 0x080fe20000410000 */
[----:B------:R-:W-:Y:S02]  /*a910*/  HADD2.F32 R9, -RZ, R38.H0_H0 ;  /* 0x20000026ff097230 */ /* 0x000fe40000004100 */
        /* <DEDUP_REMOVED lines=23> */
[----:B------:R-:W-:-:S05]  /*aa90*/  F2FP.F16.F32.PACK_AB R10, R10, R31 ;  /* 0x0000001f0a0a723e */ /* 0x000fca00000000ff */
[----:B------:R0:W-:Y:S02]  /*aaa0*/  STS.128 [R3+0x20400], R8 ;  /* 0x0204000803007388 */ /* 0x0001e40000000c00 */
.L_x_5758:
[----:B------:R-:W-:Y:S05]  /*aab0*/  BSYNC B0 ;  /* 0x0000000000007941 */ /* 0x000fea0003800000 */
.L_x_5744:
        /* <DEDUP_REMOVED lines=8> */
.L_x_5741:
[----:B--2-4-:R-:W-:-:S05]  /*ab40*/  IMAD.U32 R0, RZ, RZ, UR37 ;  /* 0x00000025ff007e24 */ /* 0x014fca000f8e00ff */
[----:B------:R-:W-:-:S13]  /*ab50*/  ISETP.NE.AND P0, PT, R0, 0x3, PT ;  /* 0x000000030000780c */ /* 0x000fda0003f05270 */
[----:B------:R-:W-:Y:S05]  /*ab60*/  @!P0 BRA `(.L_x_5771) ;  /* 0x0000000000048947 */ /* 0x000fea0003800000 */
[----:B------:R-:W-:Y:S01]  /*ab70*/  BPT.TRAP 0x1 ;  /* 0x000000040000795c */ /* 0x000fe20000300000 */
.L_x_5771:
[----:B0-----:R-:W-:Y:S01]  /*ab80*/  IMAD R12, R18, 0x8, R2 ;  /* 0x00000008120c7824 */ /* 0x001fe200078e0202 */
[----:B------:R-:W-:-:S04]  /*ab90*/  SHF.L.U32 R21, R19, 0x1f, RZ ;  /* 0x0000001f13157819 */ /* 0x000fc800000006ff */
[----:B------:R0:W2:Y:S01]  /*aba0*/  SYNCS.PHASECHK.TRANS64.TRYWAIT P2, [R12+URZ+0x28c30], R21 ;  /* 0x028c30150c0075a7 */ /* 0x0000a2000804017f */
[----:B------:R-:W-:Y:S05]  /*abb0*/  @!P0 BRA `(.L_x_5772) ;  /* 0x0000000000048947 */ /* 0x000fea0003800000 */
[----:B------:R-:W-:Y:S01]  /*abc0*/  BPT.TRAP 0x1 ;  /* 0x000000040000795c */ /* 0x000fe20000300000 */
.L_x_5772:
[----:B------:R-:W4:Y:S02]  /*abd0*/  S2R R0, SR_TID.X ;  /* 0x0000000000007919 */ /* 0x000f240000002100 */
[----:B----4-:R-:W-:-:S04]  /*abe0*/  LOP3.LUT R0, R0, 0x7f, RZ, 0xc0, !PT ;  /* 0x0000007f00007812 */ /* 0x010fc800078ec0ff */
[----:B------:R-:W-:Y:S01]  /*abf0*/  ISETP.NE.AND P1, PT, R0, RZ, PT ;  /* 0x000000ff0000720c */ /* 0x000fe20003f25270 */
[----:B------:R-:W-:-:S05]  /*ac00*/  VIADD R0, R2, 0x22400 ;  /* 0x0002240002007836 */ /* 0x000fca0000000000 */
[----:B------:R-:W-:Y:S01]  /*ac10*/  SHF.R.U32.HI R0, RZ, 0x4, R0 ;  /* 0x00000004ff007819 */ /* 0x000fe20000011600 */
[----:B--2---:R-:W-:Y:S06]  /*ac20*/  @P2 BRA `(.L_x_5773) ;  /* 0x0000000000082947 */ /* 0x004fec0003800000 */
[----:B------:R-:W2:Y:S02]  /*ac30*/  SYNCS.PHASECHK.TRANS64.TRYWAIT P2, [R12+URZ+0x28c30], R21 ;  /* 0x028c30150c0075a7 */ /* 0x000ea4000804017f */
[----:B--2---:R-:W-:Y:S05]  /*ac40*/  @!P2 BRA `(.L_x_5774) ;  /* 0x0000019400d8a947 */ /* 0x004fea0003800000 */
.L_x_5773:
[----:B------:R-:W-:Y:S01]  /*ac50*/  LOP3.LUT R0, R0, 0x3fff, RZ, 0xc0, !PT ;  /* 0x00003fff00007812 */ /* 0x000fe200078ec0ff */
[----:B------:R-:W-:Y:S05]  /*ac60*/  WARPSYNC.ALL ;  /* 0x0000000000007948 */ /* 0x000fea0003800000 */
[----:B------:R-:W-:Y:S01]  /*ac70*/  LOP3.LUT R13, R0, 0x10000, RZ, 0xfc, !PT ;  /* 0x00010000000d7812 */ /* 0x000fe200078efcff */
[----:B------:R-:W-:Y:S01]  /*ac80*/  VIADD R0, R2, 0x20400 ;  /* 0x0002040002007836 */ /* 0x000fe20000000000 */
[----:B------:R-:W-:-:S03]  /*ac90*/  WARPGROUP.ARRIVE ;  /* 0x00000000000079c5 */ /* 0x000fc60000000000 */
[----:B-1----:R-:W-:Y:S01]  /*aca0*/  IMAD R6, R18, 0x200, R13 ;  /* 0x0000020012067824 */ /* 0x002fe200078e020d */
[----:B------:R-:W-:Y:S01]  /*acb0*/  ULDC.64 UR46, c[0x0][0x9e0] ;  /* 0x00027800002e7ab9 */ /* 0x000fe20000000a00 */
[----:B---3--:R-:W-:Y:S01]  /*acc0*/  IMAD.MOV.U32 R7, RZ, RZ, 0x40000040 ;  /* 0x40000040ff077424 */ /* 0x008fe200078e00ff */
[----:B------:R-:W-:Y:S01]  /*acd0*/  SHF.R.U32.HI R0, RZ, 0x4, R0 ;  /* 0x00000004ff007819 */ /* 0x000fe20000011600 */
[----:B------:R-:W-:Y:S01]  /*ace0*/  IMAD.MOV.U32 R5, RZ, RZ, 0x40000040 ;  /* 0x40000040ff057424 */ /* 0x000fe200078e00ff */
[C---:B------:R-:W-:Y:S01]  /*acf0*/  R2UR UR6, R6.reuse ;  /* 0x00000000060672ca */ /* 0x040fe200000e0000 */
[----:B------:R-:W-:Y:S01]  /*ad00*/  VIADD R8, R6, 0x2 ;  /* 0x0000000206087836 */ /* 0x000fe20000000000 */
[----:B------:R-:W-:Y:S01]  /*ad10*/  LOP3.LUT R0, R0, 0x3fff, RZ, 0xc0, !PT ;  /* 0x00003fff00007812 */ /* 0x000fe200078ec0ff */
[----:B------:R-:W-:Y:S01]  /*ad20*/  IMAD.MOV.U32 R9, RZ, RZ, 0x40000040 ;  /* 0x40000040ff097424 */ /* 0x000fe200078e00ff */
[----:B------:R-:W-:Y:S01]  /*ad30*/  R2UR UR7, R7 ;  /* 0x00000000070772ca */ /* 0x000fe200000e0000 */
[----:B------:R-:W-:Y:S01]  /*ad40*/  IMAD.MOV.U32 R11, RZ, RZ, 0x40000040 ;  /* 0x40000040ff0b7424 */ /* 0x000fe200078e00ff */
[----:B------:R-:W-:Y:S01]  /*ad50*/  LOP3.LUT R4, R0, 0x10000, RZ, 0xfc, !PT ;  /* 0x0001000000047812 */ /* 0x000fe200078efcff */
[----:B------:R-:W-:Y:S01]  /*ad60*/  VIADD R14, R6, 0x4 ;  /* 0x00000004060e7836 */ /* 0x000fe20000000000 */
[----:B------:R-:W-:Y:S01]  /*ad70*/  R2UR UR5, R5 ;  /* 0x00000000050572ca */ /* 0x000fe200000e0000 */
[----:B------:R-:W-:Y:S01]  /*ad80*/  IMAD.MOV.U32 R15, RZ, RZ, 0x40000040 ;  /* 0x40000040ff0f7424 */ /* 0x000fe200078e00ff */
[C---:B------:R-:W-:Y:S01]  /*ad90*/  R2UR UR4, R4.reuse ;  /* 0x00000000040472ca */ /* 0x040fe200000e0000 */
[----:B------:R-:W-:Y:S01]  /*ada0*/  VIADD R10, R4, 0x2 ;  /* 0x00000002040a7836 */ /* 0x000fe20000000000 */
[----:B------:R-:W-:Y:S01]  /*adb0*/  UISETP.GE.AND UP0, UPT, UR47, 0x1, UPT ;  /* 0x000000012f00788c */ /* 0x000fe2000bf06270 */
[----:B------:R-:W-:Y:S01]  /*adc0*/  IMAD.MOV.U32 R7, RZ, RZ, 0x40000040 ;  /* 0x40000040ff077424 */ /* 0x000fe200078e00ff */
[----:B------:R-:W-:-:S02]  /*add0*/  ULDC UR45, c[0x0][0x9dc] ;  /* 0x00027700002d7ab9 */ /* 0x000fc40000000800 */
[----:B------:R-:W-:Y:S02]  /*ade0*/  ULOP3.LUT UR45, URZ, UR45, URZ, 0x33, !UPT ;  /* 0x0000002d3f2d7292 */ /* 0x000fe4000f8e333f */
[----:B------:R-:W-:Y:S01]  /*adf0*/  PLOP3.LUT P3, PT, PT, PT, UP0, 0x40, 0x0 ;  /* 0x000000000000781c */ /* 0x000fe20003f6e808 */
[----:B------:R-:W-:-:S04]  /*ae00*/  UP2UR UR48, UPR, URZ, 0x1 ;  /* 0x000000013f307883 */ /* 0x000fc80008000000 */
[----:B------:R-:W-:Y:S01]  /*ae10*/  HGMMA.64x64x16.F32 R24, gdesc[UR4], RZ, !UPT, gsb0 ;  /* 0x00e00000041879f0 */ /* 0x000fe2000c0008ff */
[----:B------:R-:W-:Y:S01]  /*ae20*/  R2UR UR6, R8 ;  /* 0x00000000080672ca */ /* 0x000fe200000e0000 */
[----:B------:R-:W-:Y:S01]  /*ae30*/  VIADD R8, R4, 0x4 ;  /* 0x0000000404087836 */ /* 0x000fe20000000000 */
[----:B------:R-:W-:Y:S01]  /*ae40*/  R2UR UR7, R9 ;  /* 0x00000000090772ca */ /* 0x000fe200000e0000 */
[----:B------:R-:W-:Y:S01]  /*ae50*/  IMAD.MOV.U32 R9, RZ, RZ, 0x40000040 ;  /* 0x40000040ff097424 */ /* 0x000fe200078e00ff */
[----:B------:R-:W-:Y:S02]  /*ae60*/  R2UR UR4, R10 ;  /* 0x000000000a0472ca */ /* 0x000fe400000e0000 */
[----:B------:R-:W-:Y:S01]  /*ae70*/  R2UR UR5, R11 ;  /* 0x000000000b0572ca */ /* 0x000fe200000e0000 */
[----:B------:R-:W-:Y:S02]  /*ae80*/  WARPGROUP.DEPBAR.LE gsb0, 0x0 ;  /* 0x00008000000079c5 */ /* 0x000fe40000010000 */
[----:B------:R-:W-:-:S10]  /*ae90*/  WARPGROUP.ARRIVE ;  /* 0x00000000000079c5 */ /* 0x000fd40000000000 */
[----:B------:R-:W-:Y:S01]  /*aea0*/  HGMMA.64x64x16.F32 R24, gdesc[UR4], R24, gsb0 ;  /* 0x00e00000041879f0 */ /* 0x000fe20008000818 */
[----:B------:R-:W-:Y:S01]  /*aeb0*/  R2UR UR6, R14 ;  /* 0x000000000e0672ca */ /* 0x000fe200000e0000 */
[----:B------:R-:W-:Y:S01]  /*aec0*/  VIADD R14, R6, 0x6 ;  /* 0x00000006060e7836 */ /* 0x000fe20000000000 */
[----:B------:R-:W-:Y:S01]  /*aed0*/  R2UR UR7, R15 ;  /* 0x000000000f0772ca */ /* 0x000fe200000e0000 */
[----:B------:R-:W-:Y:S01]  /*aee0*/  VIADD R6, R4, 0x6 ;  /* 0x0000000604067836 */ /* 0x000fe20000000000 */
[----:B------:R-:W-:Y:S01]  /*aef0*/  R2UR UR4, R8 ;  /* 0x00000000080472ca */ /* 0x000fe200000e0000 */
[----:B------:R-:W-:Y:S01]  /*af00*/  IMAD.MOV.U32 R15, RZ, RZ, 0x40000040 ;  /* 0x40000040ff0f7424 */ /* 0x000fe200078e00ff */
        /* <DEDUP_REMOVED lines=11> */
[----:B------:R-:W-:Y:S02]  /*afc0*/  ULDC UR4, c[0x0][0x9d8] ;  /* 0x0002760000047ab9 */ /* 0x000fe40000000800 */
[----:B------:R-:W-:Y:S02]  /*afd0*/  WARPGROUP.DEPBAR.LE gsb0, 0x0 ;  /* 0x00008000000079c5 */ /* 0x000fe40000010000 */
[----:B------:R-:W-:Y:S01]  /*afe0*/  FMUL.FTZ R20, R24, UR4 ;  /* 0x0000000418147c20 */ /* 0x000fe20008410000 */
[----:B------:R-:W-:Y:S01]  /*aff0*/  FMUL.FTZ R32, R32, UR4 ;  /* 0x0000000420207c20 */ /* 0x000fe20008410000 */
[----:B------:R-:W1:Y:S01]  /*b000*/  LDC R24, c[0x0][0x448] ;  /* 0x00011200ff187b82 */ /* 0x000e620000000800 */
        /* <DEDUP_REMOVED lines=10> */
[----:B------:R4:W0:Y:S01]  /*b0b0*/  MUFU.TANH R69, R3 ;  /* 0x0000000300457308 */ /* 0x0008220000002400 */
        /* <DEDUP_REMOVED lines=8> */
[----:B----4-:R-:W-:Y:S01]  /*b140*/  FMUL.FTZ R3, R36, UR4 ;  /* 0x0000000424037c20 */ /* 0x010fe20008410000 */
[----:B------:R-:W-:Y:S01]  /*b150*/  FMUL.FTZ R36, R38, UR4 ;  /* 0x0000000426247c20 */ /* 0x000fe20008410000 */
[----:B------:R-:W-:Y:S01]  /*b160*/  FMUL.FTZ R38, R39, UR4 ;  /* 0x0000000427267c20 */ /* 0x000fe20008410000 */
[----:B------:R-:W-:Y:S01]  /*b170*/  FMUL.FTZ R52, R52, UR4 ;  /* 0x0000000434347c20 */ /* 0x000fe20008410000 */
[----:B-1----:R-:W-:Y:S01]  /*b180*/  ISETP.NE.AND P2, PT, R24, 0x1, PT ;  /* 0x000000011800780c */ /* 0x002fe20003f45270 */
[----:B------:R-:W-:Y:S01]  /*b190*/  FMUL.FTZ R24, R51, UR4 ;  /* 0x0000000433187c20 */ /* 0x000fe20008410000 */
[----:B------:R-:W-:Y:S01]  /*b1a0*/  FMUL.FTZ R53, R53, UR4 ;  /* 0x0000000435357c20 */ /* 0x000fe20008410000 */
[----:B------:R1:W4:Y:S01]  /*b1b0*/  MUFU.TANH R61, R3 ;  /* 0x00000003003d7308 */ /* 0x0003220000002400 */
[----:B------:R-:W-:Y:S01]  /*b1c0*/  FMUL.FTZ R45, R45, UR4 ;  /* 0x000000042d2d7c20 */ /* 0x000fe20008410000 */
[----:B------:R-:W-:Y:S01]  /*b1d0*/  FMUL.FTZ R29, R29, UR4 ;  /* 0x000000041d1d7c20 */ /* 0x000fe20008410000 */
[----:B------:R-:W-:-:S05]  /*b1e0*/  FMUL.FTZ R33, R33, UR4 ;  /* 0x0000000421217c20 */ /* 0x000fca0008410000 */
[----:B------:R-:W0:Y:S01]  /*b1f0*/  MUFU.TANH R35, R48 ;  /* 0x0000003000237308 */ /* 0x000e220000002400 */
[----:B-1----:R-:W-:Y:S01]  /*b200*/  FMUL.FTZ R3, R44, UR4 ;  /* 0x000000042c037c20 */ /* 0x002fe20008410000 */
[----:B------:R-:W1:Y:S01]  /*b210*/  @P2 LDC R32, c[0x0][0x44c] ;  /* 0x00011300ff202b82 */ /* 0x000e620000000800 */
[----:B------:R-:W-:Y:S01]  /*b220*/  FMUL.FTZ R44, R46, UR4 ;  /* 0x000000042e2c7c20 */ /* 0x000fe20008410000 */
[----:B------:R-:W-:-:S04]  /*b230*/  FMUL.FTZ R46, R47, UR4 ;  /* 0x000000042f2e7c20 */ /* 0x000fc80008410000 */
[----:B------:R2:W0:Y:S02]  /*b240*/  MUFU.TANH R25, R3 ;  /* 0x0000000300197308 */ /* 0x0004240000002400 */
[----:B------:R-:W3:Y:S06]  /*b250*/  @P2 LDC R34, c[0x0][0x450] ;  /* 0x00011400ff222b82 */ /* 0x000eec0000000800 */
[----:B------:R-:W0:Y:S01]  /*b260*/  MUFU.TANH R20, R20 ;  /* 0x0000001400147308 */ /* 0x000e220000002400 */
[----:B--2---:R-:W-:-:S04]  /*b270*/  IMAD.IADD R3, R201, 0x1, R192 ;  /* 0x00000001c9037824 */ /* 0x004fc800078e02c0 */
[----:B------:R-:W-:-:S03]  /*b280*/  IMAD.MOV.U32 R31, RZ, RZ, R3 ;  /* 0x000000ffff1f7224 */ /* 0x000fc600078e0003 */
[----:B------:R-:W2:Y:S01]  /*b290*/  MUFU.TANH R71, R71 ;  /* 0x0000004700477308 */ /* 0x000ea20000002400 */
[----:B-1----:R-:W-:-:S04]  /*b2a0*/  @P2 IMAD.HI.U32 R15, R3, R32, RZ ;  /* 0x00000020030f2227 */ /* 0x002fc800078e00ff */
[----:B------:R-:W-:Y:S01]  /*b2b0*/  FMUL.FTZ R32, R55, UR4 ;  /* 0x0000000437207c20 */ /* 0x000fe20008410000 */
[----:B------:R-:W-:Y:S02]  /*b2c0*/  @!P1 VIADD R3, R12, 0x28c40 ;  /* 0x00028c400c039836 */ /* 0x000fe40000000000 */
[----:B------:R-:W1:Y:S01]  /*b2d0*/  MUFU.TANH R0, R0 ;  /* 0x0000000000007308 */ /* 0x000e620000002400 */
[----:B---3--:R-:W-:Y:S01]  /*b2e0*/  @P2 SHF.R.U32.HI R31, RZ, R34, R15 ;  /* 0x00000022ff1f2219 */ /* 0x008fe2000001160f */
[----:B------:R-:W-:Y:S01]  /*b2f0*/  IMAD.MOV.U32 R15, RZ, RZ, -0x40 ;  /* 0xffffffc0ff0f7424 */ /* 0x000fe200078e00ff */
[----:B------:R-:W-:Y:S01]  /*b300*/  @!P1 PRMT R3, RZ, 0x654, R3 ;  /* 0x00000654ff039816 */ /* 0x000fe20000000003 */
[----:B------:R-:W-:Y:S01]  /*b310*/  FMUL.FTZ R34, R54, UR4 ;  /* 0x0000000436227c20 */ /* 0x000fe20008410000 */
[C---:B------:R-:W-:Y:S01]  /*b320*/  LEA R54, R168.reuse, 0xffffffc0, 0x6 ;  /* 0xffffffc0a8367811 */ /* 0x040fe200078e30ff */
[----:B------:R-:W3:Y:S01]  /*b330*/  SHFL.IDX PT, R60, R31, RZ, 0x1c1f ;  /* 0x001c1fff1f3c7589 */ /* 0x000ee200000e0000 */
[----:B------:R-:W-:Y:S01]  /*b340*/  IMAD R48, R168, R15, 0x41 ;  /* 0x00000041a8307424 */ /* 0x000fe200078e020f */
[----:B------:R4:W-:Y:S01]  /*b350*/  @!P1 SYNCS.ARRIVE.TRANS64.RED.A1T0 RZ, [R3+URZ], RZ ;  /* 0x000000ff03ff99a7 */ /* 0x0009e2000810043f */
[----:B------:R-:W0:Y:S01]  /*b360*/  MUFU.TANH R14, R14 ;  /* 0x0000000e000e7308 */ /* 0x000e220000002400 */
[C---:B------:R-:W-:Y:S01]  /*b370*/  IADD3 R43, -R185.reuse, R23, -R54 ;  /* 0x00000017b92b7210 */ /* 0x040fe20007ffe936 */
[----:B------:R-:W-:Y:S01]  /*b380*/  VIADD R47, R48, 0xffffffff ;  /* 0xffffffff302f7836 */ /* 0x000fe20000000000 */
[----:B----4-:R-:W-:-:S05]  /*b390*/  IADD3 R3, -R185, R48, R23 ;  /* 0x00000030b9037210 */ /* 0x010fca0007ffe117 */
[----:B------:R-:W4:Y:S01]  /*b3a0*/  MUFU.TANH R28, R28 ;  /* 0x0000001c001c7308 */ /* 0x000f220000002400 */
[----:B------:R-:W-:-:S07]  /*b3b0*/  IMAD.IADD R3, R3, 0x1, -R22 ;  /* 0x0000000103037824 */ /* 0x000fce00078e0a16 */
[----:B------:R-:W0:Y:S01]  /*b3c0*/  MUFU.TANH R30, R30 ;  /* 0x0000001e001e7308 */ /* 0x000e220000002400 */
[----:B------:R-:W-:-:S07]  /*b3d0*/  VIADD R50, R3, UR46 ;  /* 0x0000002e03327c36 */ /* 0x000fce0008000000 */
        /* <DEDUP_REMOVED lines=19> */
[----:B--2---:R-:W-:-:S07]  /*b510*/  VIADD R45, R3, UR45 ;  /* 0x0000002d032d7c36 */ /* 0x004fce0008000000 */
[----:B------:R2:W0:Y:S01]  /*b520*/  MUFU.TANH R63, R33 ;  /* 0x00000021003f7308 */ /* 0x0004220000002400 */
[----:B---3--:R-:W-:Y:S01]  /*b530*/  VIADDMNMX R29, R60, R50, R43, PT ;  /* 0x000000323c1d7246 */ /* 0x008fe2000380012b */
[----:B--2---:R-:W-:Y:S01]  /*b540*/  IMAD.IADD R33, R45, 0x1, R60 ;  /* 0x000000012d217824 */ /* 0x004fe200078e023c */
[----:B-1--4-:R-:W-:Y:S06]  /*b550*/  @P3 BRA `(.L_x_5775) ;  /* 0x0000000000583947 */ /* 0x012fec0003800000 */
        /* <DEDUP_REMOVED lines=12> */
.L_x_5777:
[----:B------:R-:W-:-:S06]  /*b620*/  UISETP.NE.AND UP0, UPT, UR47, 0x1, UPT ;  /* 0x000000012f00788c */ /* 0x000fcc000bf05270 */
[----:B------:R-:W-:-:S05]  /*b630*/  PLOP3.LUT P3, PT, PT, PT, UP0, 0x80, 0x0 ;  /* 0x000000000000781c */ /* 0x000fca0003f6f008 */
[----:B------:R-:W-:-:S08]  /*b640*/  @UP0 ULDC.64 UR4, c[0x0][0x9e8] ;  /* 0x00027a0000040ab9 */ /* 0x000fd00000000a00 */
[----:B------:R-:W-:-:S05]  /*b650*/  @P3 IMAD.HI.U32 R15, R3, UR4, RZ ;  /* 0x00000004030f3c27 */ /* 0x000fca000f8e00ff */
[----:B------:R-:W-:-:S07]  /*b660*/  @P3 SHF.R.U32.HI R3, RZ, UR5, R15 ;  /* 0x00000005ff033c19 */ /* 0x000fce000801160f */
.L_x_5778:
[----:B------:R-:W-:Y:S05]  /*b670*/  BSYNC B0 ;  /* 0x0000000000007941 */ /* 0x000fea0003800000 */
.L_x_5776:
[----:B------:R-:W-:-:S04]  /*b680*/  IMAD R48, R3, UR47, -R54 ;  /* 0x0000002f03307c24 */ /* 0x000fc8000f8e0a36 */
[----:B------:R-:W-:-:S05]  /*b690*/  IMAD.IADD R48, R48, 0x1, -R185 ;  /* 0x0000000130307824 */ /* 0x000fca00078e0ab9 */
[----:B------:R-:W-:Y:S02]  /*b6a0*/  VIMNMX R33, R33, R48, !PT ;  /* 0x0000003021217248 */ /* 0x000fe40007fe0100 */
[----:B------:R-:W-:-:S07]  /*b6b0*/  VIADDMNMX R29, R48, UR47, R29, PT ;  /* 0x0000002f301d7c46 */ /* 0x000fce000b80011d */
.L_x_5775:
[C---:B------:R-:W-:Y:S01]  /*b6c0*/  ISETP.GE.AND P3, PT, R47.reuse, 0x2, PT ;  /* 0x000000022f00780c */ /* 0x040fe20003f66270 */
[----:B------:R-:W-:Y:S01]  /*b6d0*/  UISETP.NE.AND UP0, UPT, UR48, URZ, UPT ;  /* 0x0000003f3000728c */ /* 0x000fe2000bf05270 */
[----:B------:R-:W-:Y:S02]  /*b6e0*/  ISETP.GE.AND P4, PT, R47, 0x9, PT ;  /* 0x000000092f00780c */ /* 0x000fe40003f86270 */
[C---:B------:R-:W-:Y:S02]  /*b6f0*/  ISETP.GT.AND P6, PT, R33.reuse, 0x1, !P3 ;  /* 0x000000012100780c */ /* 0x040fe40005fc4270 */
[----:B------:R-:W-:Y:S02]  /*b700*/  ISETP.GT.AND P5, PT, R33, 0x8, !P4 ;  /* 0x000000082100780c */ /* 0x000fe400067a4270 */
[C---:B------:R-:W-:Y:S02]  /*b710*/  ISETP.LT.OR P6, PT, R29.reuse, 0x2, P6 ;  /* 0x000000021d00780c */ /* 0x040fe400037c1670 */
[----:B------:R-:W-:-:S02]  /*b720*/  ISETP.LT.OR P5, PT, R29, 0x9, P5 ;  /* 0x000000091d00780c */ /* 0x000fc40002fa1670 */
[----:B------:R-:W-:Y:S02]  /*b730*/  FSEL R71, R71, -INF , !P6 ;  /* 0xff80000047477808 */ /* 0x000fe40007000000 */
[----:B------:R-:W-:Y:S02]  /*b740*/  ISETP.GE.AND P6, PT, R47, 0xa, PT ;  /* 0x0000000a2f00780c */ /* 0x000fe40003fc6270 */
[----:B0-----:R-:W-:Y:S02]  /*b750*/  FSEL R69, R69, -INF , !P5 ;  /* 0xff80000045457808 */ /* 0x001fe40006800000 */
        /* <DEDUP_REMOVED lines=86> */
.L_x_5781:
[----:B------:R-:W-:-:S06]  /*bcc0*/  UISETP.NE.AND UP0, UPT, UR47, 0x1, UPT ;  /* 0x000000012f00788c */ /* 0x000fcc000bf05270 */
[----:B------:R-:W-:-:S05]  /*bcd0*/  PLOP3.LUT P6, PT, PT, PT, UP0, 0x80, 0x0 ;  /* 0x000000000000781c */ /* 0x000fca0003fcf008 */
[----:B------:R-:W-:-:S08]  /*bce0*/  @UP0 ULDC.64 UR4, c[0x0][0x9e8] ;  /* 0x00027a0000040ab9 */ /* 0x000fd00000000a00 */
[----:B------:R-:W-:Y:S01]  /*bcf0*/  @P6 IMAD.HI.U32 R31, R20, UR4, RZ ;  /* 0x00000004141f6c27 */ /* 0x000fe2000f8e00ff */
[----:B------:R-:W-:-:S13]  /*bd00*/  PLOP3.LUT P6, PT, PT, PT, UP0, 0x80, 0x0 ;  /* 0x000000000000781c */ /* 0x000fda0003fcf008 */
[----:B------:R-:W-:-:S07]  /*bd10*/  @P6 SHF.R.U32.HI R20, RZ, UR5, R31 ;  /* 0x00000005ff146c19 */ /* 0x000fce000801161f */
.L_x_5782:
[----:B------:R-:W-:Y:S05]  /*bd20*/  BSYNC B0 ;  /* 0x0000000000007941 */ /* 0x000fea0003800000 */
.L_x_5780:
[----:B------:R-:W-:-:S04]  /*bd30*/  IMAD R20, R20, UR47, -R54 ;  /* 0x0000002f14147c24 */ /* 0x000fc8000f8e0a36 */
[----:B------:R-:W-:-:S05]  /*bd40*/  IMAD.IADD R31, R20, 0x1, -R185 ;  /* 0x00000001141f7824 */ /* 0x000fca00078e0ab9 */
[----:B------:R-:W-:Y:S02]  /*bd50*/  VIMNMX R50, R50, R31, !PT ;  /* 0x0000001f32327248 */ /* 0x000fe40007fe0100 */
[----:B------:R-:W-:-:S07]  /*bd60*/  VIADDMNMX R48, R31, UR47, R48, PT ;  /* 0x0000002f1f307c46 */ /* 0x000fce000b800130 */
.L_x_5779:
[----:B------:R-:W-:Y:S01]  /*bd70*/  BAR.SYNC.DEFER_BLOCKING 0xf, 0x100 ;  /* 0x03c4000000007b1d */ /* 0x000fe20000010000 */
[----:B------:R-:W-:Y:S02]  /*bd80*/  ISETP.GT.AND P3, PT, R50, 0x1, !P3 ;  /* 0x000000013200780c */ /* 0x000fe40005f64270 */
[----:B------:R-:W-:Y:S02]  /*bd90*/  ISETP.NE.AND P6, PT, R35, RZ, PT ;  /* 0x000000ff2300720c */ /* 0x000fe40003fc5270 */
[----:B------:R-:W-:Y:S01]  /*bda0*/  ISETP.LT.OR P3, PT, R48, 0x2, P3 ;  /* 0x000000023000780c */ /* 0x000fe20001f61670 */
[----:B------:R-:W-:Y:S01]  /*bdb0*/  ULDC UR4, c[0x0][0x988] ;  /* 0x0002620000047ab9 */ /* 0x000fe20000000800 */
[----:B------:R-:W-:Y:S01]  /*bdc0*/  ISETP.GT.AND P4, PT, R50, 0x8, !P4 ;  /* 0x000000083200780c */ /* 0x000fe20006784270 */
[----:B------:R-:W-:Y:S01]  /*bdd0*/  IMAD.U32 R20, RZ, RZ, UR4 ;  /* 0x00000004ff147e24 */ /* 0x000fe2000f8e00ff */
        /* <DEDUP_REMOVED lines=43> */
[----:B------:R-:W-:-:S02]  /*c090*/  ISETP.NE.AND P3, PT, R70, RZ, PT ;  /* 0x000000ff4600720c */ /* 0x000fc40003f65270 */
[C---:B------:R-:W-:Y:S02]  /*c0a0*/  ISETP.GT.AND P5, PT, R50.reuse, 0x38, !P5 ;  /* 0x000000383200780c */ /* 0x040fe40006fa4270 */
[----:B------:R-:W-:Y:S02]  /*c0b0*/  ISETP.GT.AND P3, PT, R50, 0x21, !P3 ;  /* 0x000000213200780c */ /* 0x000fe40005f64270 */
[C---:B------:R-:W-:Y:S02]  /*c0c0*/  ISETP.LT.OR P5, PT, R48.reuse, 0x39, P5 ;  /* 0x000000393000780c */ /* 0x040fe40002fa1670 */
        /* <DEDUP_REMOVED lines=8> */
[----:B------:R-:W0:Y:S01]  /*c150*/  SHFL.BFLY PT, R73, R30, 0x2, 0x1f ;  /* 0x0c401f001e497f89 */ /* 0x000e2200000e0000 */
[----:B------:R-:W-:Y:S02]  /*c160*/  ISETP.LT.OR P3, PT, R48, 0x2a, P3 ;  /* 0x0000002a3000780c */ /* 0x000fe40001f61670 */
[----:B------:R-:W-:Y:S02]  /*c170*/  ISETP.GT.AND P4, PT, R50, 0x31, !P4 ;  /* 0x000000313200780c */ /* 0x000fe40006784270 */
[----:B------:R-:W-:-:S02]  /*c180*/  FSEL R51, R46, -INF , !P3 ;  /* 0xff8000002e337808 */ /* 0x000fc40005800000 */
[----:B------:R-:W-:Y:S02]  /*c190*/  ISETP.GT.AND P3, PT, R50, RZ, !P6 ;  /* 0x000000ff3200720c */ /* 0x000fe40007764270 */
[----:B------:R-:W-:Y:S02]  /*c1a0*/  ISETP.NE.AND P6, PT, R52, RZ, PT ;  /* 0x000000ff3400720c */ /* 0x000fe40003fc5270 */
[C---:B------:R-:W-:Y:S02]  /*c1b0*/  ISETP.LT.OR P3, PT, R48.reuse, 0x1, P3 ;  /* 0x000000013000780c */ /* 0x040fe40001f61670 */
[----:B------:R-:W-:Y:S02]  /*c1c0*/  ISETP.LT.OR P4, PT, R48, 0x32, P4 ;  /* 0x000000323000780c */ /* 0x000fe40002781670 */
[----:B------:R-:W-:Y:S02]  /*c1d0*/  FSEL R0, R0, -INF , !P3 ;  /* 0xff80000000007808 */ /* 0x000fe40005800000 */
[----:B------:R-:W-:-:S04]  /*c1e0*/  ISETP.GT.AND P6, PT, R50, 0x39, !P6 ;  /* 0x000000393200780c */ /* 0x000fc800077c4270 */
[----:B------:R-:W-:Y:S02]  /*c1f0*/  ISETP.LT.OR P6, PT, R48, 0x3a, P6 ;  /* 0x0000003a3000780c */ /* 0x000fe400037c1670 */
[----:B0-----:R-:W-:Y:S02]  /*c200*/  FMNMX.FTZ R73, R30, R73, !PT ;  /* 0x000000491e497209 */ /* 0x001fe40007810000 */
[----:B------:R-:W-:-:S03]  /*c210*/  FSEL R77, R32, -INF , !P6 ;  /* 0xff800000204d7808 */ /* 0x000fc60007000000 */
[----:B------:R-:W0:Y:S02]  /*c220*/  SHFL.BFLY PT, R14, R73, 0x1, 0x1f ;  /* 0x0c201f00490e7f89 */ /* 0x000e2400000e0000 */
[----:B0-----:R-:W-:-:S04]  /*c230*/  FMNMX.FTZ R14, R73, R14, !PT ;  /* 0x0000000e490e7209 */ /* 0x001fc80007810000 */
[C---:B------:R-:W-:Y:S01]  /*c240*/  FSETP.NEU.FTZ.AND P3, PT, R14.reuse, -INF , PT ;  /* 0xff8000000e00780b */ /* 0x040fe20003f7d000 */
[----:B------:R-:W-:-:S05]  /*c250*/  FMUL.FTZ R28, R14, R20 ;  /* 0x000000140e1c7220 */ /* 0x000fca0000410000 */
[----:B------:R-:W-:Y:S02]  /*c260*/  FSEL R36, R28, RZ, P3 ;  /* 0x000000ff1c247208 */ /* 0x000fe40001800000 */
[----:B------:R-:W-:Y:S02]  /*c270*/  FMNMX.FTZ R28, R0, R31, !PT ;  /* 0x0000001f001c7209 */ /* 0x000fe40007810000 */
[----:B------:R-:W-:Y:S01]  /*c280*/  ISETP.NE.AND P3, PT, R74, RZ, PT ;  /* 0x000000ff4a00720c */ /* 0x000fe20003f65270 */
[--C-:B------:R-:W-:Y:S01]  /*c290*/  FFMA.FTZ R164, R75, R20, -R36.reuse ;  /* 0x000000144ba47223 */ /* 0x100fe20000010824 */
[----:B------:R-:W-:Y:S01]  /*c2a0*/  FMNMX.FTZ R28, R33, R28, !PT ;  /* 0x0000001c211c7209 */ /* 0x000fe20007810000 */
[-CC-:B------:R-:W-:Y:S01]  /*c2b0*/  FFMA.FTZ R30, R15, R20.reuse, -R36.reuse ;  /* 0x000000140f1e7223 */ /* 0x180fe20000010824 */
[----:B------:R-:W-:Y:S01]  /*c2c0*/  ISETP.GT.AND P3, PT, R50, 0x30, !P3 ;  /* 0x000000303200780c */ /* 0x000fe20005f64270 */
        /* <DEDUP_REMOVED lines=10> */
[----:B------:R-:W-:Y:S01]  /*c370*/  MUFU.EX2 R69, R69 ;  /* 0x0000004500457308 */ /* 0x000fe20000000800 */
[----:B------:R-:W-:Y:S01]  /*c380*/  FSEL R75, R24, -INF , !P4 ;  /* 0xff800000184b7808 */ /* 0x000fe20006000000 */
[--C-:B------:R-:W-:Y:S01]  /*c390*/  FFMA.FTZ R24, R71, R20, -R36.reuse ;  /* 0x0000001447187223 */ /* 0x100fe20000010824 */
[----:B------:R-:W-:Y:S01]  /*c3a0*/  FMNMX.FTZ R28, R41, R28, !PT ;  /* 0x0000001c291c7209 */ /* 0x000fe20007810000 */
[-CC-:B------:R-:W-:Y:S01]  /*c3b0*/  FFMA.FTZ R27, R27, R20.reuse, -R36.reuse ;  /* 0x000000141b1b7223 */ /* 0x180fe20000010824 */
[----:B------:R-:W-:Y:S01]  /*c3c0*/  FSEL R71, R34, -INF , !P5 ;  /* 0xff80000022477808 */ /* 0x000fe20006800000 */
        /* <DEDUP_REMOVED lines=12> */
[----:B------:R-:W-:Y:S01]  /*c490*/  FFMA.FTZ R29, R29, R20, -R36 ;  /* 0x000000141d1d7223 */ /* 0x000fe20000010824 */
[----:B------:R-:W-:-:S04]  /*c4a0*/  FMNMX.FTZ R28, R49, R28, !PT ;  /* 0x0000001c311c7209 */ /* 0x000fc80007810000 */
[----:B------:R-:W-:Y:S01]  /*c4b0*/  FMNMX.FTZ R28, R51, R28, !PT ;  /* 0x0000001c331c7209 */ /* 0x000fe20007810000 */
[----:B------:R-:W-:Y:S01]  /*c4c0*/  MUFU.EX2 R65, R65 ;  /* 0x0000004100417308 */ /* 0x000fe20000000800 */
[----:B0-----:R-:W-:Y:S01]  /*c4d0*/  FADD.FTZ R44, R164, R79 ;  /* 0x0000004fa42c7221 */ /* 0x001fe20000010000 */
[----:B------:R-:W-:Y:S02]  /*c4e0*/  F2FP.F16.F32.PACK_AB R164, R79, R164 ;  /* 0x000000a44fa4723e */ /* 0x000fe400000000ff */
[----:B------:R-:W-:-:S04]  /*c4f0*/  FMNMX.FTZ R28, R73, R28, !PT ;  /* 0x0000001c491c7209 */ /* 0x000fc80007810000 */
[----:B------:R-:W-:Y:S01]  /*c500*/  FMNMX.FTZ R28, R75, R28, !PT ;  /* 0x0000001c4b1c7209 */ /* 0x000fe20007810000 */
[----:B------:R-:W-:Y:S01]  /*c510*/  MUFU.EX2 R160, R63 ;  /* 0x0000003f00a07308 */ /* 0x000fe20000000800 */
[----:B-1----:R-:W-:Y:S02]  /*c520*/  F2FP.F16.F32.PACK_AB R166, R26, R69 ;  /* 0x000000451aa6723e */ /* 0x002fe400000000ff */
[----:B------:R-:W-:-:S04]  /*c530*/  FMNMX.FTZ R28, R71, R28, !PT ;  /* 0x0000001c471c7209 */ /* 0x000fc80007810000 */
[----:B------:R-:W-:Y:S01]  /*c540*/  FMNMX.FTZ R28, R77, R28, !PT ;  /* 0x0000001c4d1c7209 */ /* 0x000fe20007810000 */
[----:B------:R-:W-:Y:S04]  /*c550*/  MUFU.EX2 R61, R61 ;  /* 0x0000003d003d7308 */ /* 0x000fe80000000800 */
[----:B------:R-:W0:Y:S04]  /*c560*/  SHFL.BFLY PT, R67, R28, 0x2, 0x1f ;  /* 0x0c401f001c437f89 */ /* 0x000e2800000e0000 */
[----:B------:R-:W-:Y:S08]  /*c570*/  MUFU.EX2 R162, R59 ;  /* 0x0000003b00a27308 */ /* 0x000ff00000000800 */
[----:B------:R-:W-:Y:S08]  /*c580*/  MUFU.EX2 R57, R57 ;  /* 0x0000003900397308 */ /* 0x000ff00000000800 */
[----:B------:R-:W-:Y:S01]  /*c590*/  MUFU.EX2 R156, R55 ;  /* 0x00000037009c7308 */ /* 0x000fe20000000800 */
[----:B0-----:R-:W-:-:S07]  /*c5a0*/  FMNMX.FTZ R67, R28, R67, !PT ;  /* 0x000000431c437209 */ /* 0x001fce0007810000 */
[----:B------:R0:W-:Y:S01]  /*c5b0*/  MUFU.EX2 R28, R27 ;  /* 0x0000001b001c7308 */ /* 0x0001e20000000800 */
[----:B------:R-:W1:Y:S07]  /*c5c0*/  SHFL.BFLY PT, R24, R67, 0x1, 0x1f ;  /* 0x0c201f0043187f89 */ /* 0x000e6e00000e0000 */
[----:B------:R-:W2:Y:S01]  /*c5d0*/  MUFU.EX2 R53, R53 ;  /* 0x0000003500357308 */ /* 0x000ea20000000800 */
[----:B0-----:R-:W-:-:S04]  /*c5e0*/  FADD.FTZ R27, R69, R44 ;  /* 0x0000002c451b7221 */ /* 0x001fc80000010000 */
[----:B------:R-:W-:-:S03]  /*c5f0*/  FADD.FTZ R46, R26, R27 ;  /* 0x0000001b1a2e7221 */ /* 0x000fc60000010000 */
[----:B------:R-:W-:Y:S08]  /*c600*/  MUFU.EX2 R25, R25 ;  /* 0x0000001900197308 */ /* 0x000ff00000000800 */
[----:B------:R-:W0:Y:S01]  /*c610*/  MUFU.EX2 R30, R30 ;  /* 0x0000001e001e7308 */ /* 0x000e220000000800 */
[----:B-1----:R-:W-:Y:S02]  /*c620*/  FMNMX.FTZ R15, R67, R24, !PT ;  /* 0x00000018430f7209 */ /* 0x002fe40007810000 */
[----:B--2---:R-:W-:-:S02]  /*c630*/  F2FP.F16.F32.PACK_AB R158, R28, R53 ;  /* 0x000000351c9e723e */ /* 0x004fc400000000ff */
        /* <DEDUP_REMOVED lines=21> */
[----:B------:R-:W-:Y:S01]  /*c790*/  FFMA.FTZ R32, R77, R20, -R32 ;  /* 0x000000144d207223 */ /* 0x000fe20000010820 */
[----:B0-----:R-:W-:-:S04]  /*c7a0*/  F2FP.F16.F32.PACK_AB R152, R30, R25 ;  /* 0x000000191e98723e */ /* 0x001fc800000000ff */
[----:B------:R-:W0:Y:S08]  /*c7b0*/  MUFU.EX2 R33, R33 ;  /* 0x0000002100217308 */ /* 0x000e300000000800 */
[----:B------:R-:W2:Y:S01]  /*c7c0*/  MUFU.EX2 R34, R35 ;  /* 0x0000002300227308 */ /* 0x000ea20000000800 */
[----:B-1----:R-:W-:Y:S01]  /*c7d0*/  FADD.FTZ R44, R0, R31 ;  /* 0x0000001f002c7221 */ /* 0x002fe20000010000 */
[----:B------:R-:W-:-:S06]  /*c7e0*/  F2FP.F16.F32.PACK_AB R165, R31, R0 ;  /* 0x000000001fa5723e */ /* 0x000fcc00000000ff */
[----:B------:R-:W-:Y:S01]  /*c7f0*/  MUFU.EX2 R37, R37 ;  /* 0x0000002500257308 */ /* 0x000fe20000000800 */
[----:B0-----:R-:W-:-:S07]  /*c800*/  FADD.FTZ R27, R33, R44 ;  /* 0x0000002c211b7221 */ /* 0x001fce0000010000 */
[----:B------:R-:W0:Y:S01]  /*c810*/  MUFU.EX2 R36, R39 ;  /* 0x0000002700247308 */ /* 0x000e220000000800 */
[----:B--2---:R-:W-:-:S05]  /*c820*/  F2FP.F16.F32.PACK_AB R167, R34, R33 ;  /* 0x0000002122a7723e */ /* 0x004fca00000000ff */
[----:B------:R1:W-:Y:S02]  /*c830*/  STSM.16.M88.4 [R196+0x26800], R164 ;  /* 0x026800a4c4007844 */ /* 0x0003e40000000200 */
[----:B------:R-:W-:Y:S08]  /*c840*/  MUFU.EX2 R41, R41 ;  /* 0x0000002900297308 */ /* 0x000ff00000000800 */
[----:B------:R2:W3:Y:S01]  /*c850*/  MUFU.EX2 R24, R29 ;  /* 0x0000001d00187308 */ /* 0x0004e20000000800 */
[----:B0-----:R-:W-:-:S07]  /*c860*/  F2FP.F16.F32.PACK_AB R161, R36, R37 ;  /* 0x0000002524a1723e */ /* 0x001fce00000000ff */
[----:B------:R-:W0:Y:S01]  /*c870*/  MUFU.EX2 R38, R43 ;  /* 0x0000002b00267308 */ /* 0x000e220000000800 */
[----:B--2---:R-:W-:Y:S01]  /*c880*/  FADD.FTZ R29, R65, R46 ;  /* 0x0000002e411d7221 */ /* 0x004fe20000010000 */
[----:B------:R-:W-:-:S03]  /*c890*/  FADD.FTZ R46, R34, R27 ;  /* 0x0000001b222e7221 */ /* 0x000fc60000010000 */
[C---:B------:R-:W-:Y:S01]  /*c8a0*/  FADD.FTZ R48, R160.reuse, R29 ;  /* 0x0000001da0307221 */ /* 0x040fe20000010000 */
[----:B------:R-:W-:Y:S01]  /*c8b0*/  FADD.FTZ R27, R37, R46 ;  /* 0x0000002e251b7221 */ /* 0x000fe20000010000 */
[----:B------:R-:W-:Y:S01]  /*c8c0*/  F2FP.F16.F32.PACK_AB R160, R160, R65 ;  /* 0x00000041a0a0723e */ /* 0x000fe200000000ff */
[----:B------:R-:W2:Y:S01]  /*c8d0*/  MUFU.EX2 R45, R45 ;  /* 0x0000002d002d7308 */ /* 0x000ea20000000800 */
[----:B------:R-:W-:Y:S01]  /*c8e0*/  FADD.FTZ R29, R61, R48 ;  /* 0x000000303d1d7221 */ /* 0x000fe20000010000 */
[----:B------:R-:W-:Y:S01]  /*c8f0*/  FADD.FTZ R46, R36, R27 ;  /* 0x0000001b242e7221 */ /* 0x000fe20000010000 */
[----:B---3--:R-:W-:Y:S02]  /*c900*/  F2FP.F16.F32.PACK_AB R154, R24, R3 ;  /* 0x00000003189a723e */ /* 0x008fe400000000ff */
[C---:B------:R-:W-:Y:S01]  /*c910*/  FADD.FTZ R48, R162.reuse, R29 ;  /* 0x0000001da2307221 */ /* 0x040fe20000010000 */
[----:B------:R-:W-:Y:S01]  /*c920*/  FADD.FTZ R27, R41, R46 ;  /* 0x0000002e291b7221 */ /* 0x000fe20000010000 */
[----:B------:R-:W-:Y:S01]  /*c930*/  F2FP.F16.F32.PACK_AB R162, R162, R61 ;  /* 0x0000003da2a2723e */ /* 0x000fe200000000ff */
[----:B------:R-:W3:Y:S01]  /*c940*/  MUFU.EX2 R40, R47 ;  /* 0x0000002f00287308 */ /* 0x000ee20000000800 */
[----:B------:R-:W-:Y:S01]  /*c950*/  FADD.FTZ R29, R57, R48 ;  /* 0x00000030391d7221 */ /* 0x000fe20000010000 */
[C---:B0-----:R-:W-:Y:S01]  /*c960*/  FADD.FTZ R26, R38.reuse, R27 ;  /* 0x0000001b261a7221 */ /* 0x041fe20000010000 */
[----:B------:R-:W-:-:S02]  /*c970*/  F2FP.F16.F32.PACK_AB R163, R38, R41 ;  /* 0x0000002926a3723e */ /* 0x000fc400000000ff */
[C---:B------:R-:W-:Y:S01]  /*c980*/  FADD.FTZ R46, R156.reuse, R29 ;  /* 0x0000001d9c2e7221 */ /* 0x040fe20000010000 */
[----:B------:R-:W-:Y:S02]  /*c990*/  F2FP.F16.F32.PACK_AB R156, R156, R57 ;  /* 0x000000399c9c723e */ /* 0x000fe400000000ff */
[----:B------:R-:W0:Y:S01]  /*c9a0*/  MUFU.EX2 R49, R49 ;  /* 0x0000003100317308 */ /* 0x000e220000000800 */
[----:B--2---:R-:W-:Y:S01]  /*c9b0*/  FADD.FTZ R27, R45, R26 ;  /* 0x0000001a2d1b7221 */ /* 0x004fe20000010000 */
[----:B------:R1:W-:Y:S06]  /*c9c0*/  STSM.16.M88.4 [R199], R160 ;  /* 0x000000a0c7007844 */ /* 0x0003ec0000000200 */
[----:B------:R-:W2:Y:S01]  /*c9d0*/  MUFU.EX2 R42, R51 ;  /* 0x00000033002a7308 */ /* 0x000ea20000000800 */
[C---:B---3--:R-:W-:Y:S01]  /*c9e0*/  FADD.FTZ R0, R40.reuse, R27 ;  /* 0x0000001b28007221 */ /* 0x048fe20000010000 */
[----:B------:R-:W-:Y:S01]  /*c9f0*/  FADD.FTZ R27, R53, R46 ;  /* 0x0000002e351b7221 */ /* 0x000fe20000010000 */
[----:B------:R-:W-:-:S03]  /*ca00*/  F2FP.F16.F32.PACK_AB R157, R40, R45 ;  /* 0x0000002d289d723e */ /* 0x000fc600000000ff */
[----:B------:R-:W-:Y:S02]  /*ca10*/  FADD.FTZ R28, R28, R27 ;  /* 0x0000001b1c1c7221 */ /* 0x000fe40000010000 */
[----:B------:R-:W-:Y:S01]  /*ca20*/  MUFU.EX2 R73, R73 ;  /* 0x0000004900497308 */ /* 0x000fe20000000800 */
[----:B0-----:R-:W-:Y:S01]  /*ca30*/  FADD.FTZ R29, R49, R0 ;  /* 0x00000000311d7221 */ /* 0x001fe20000010000 */
[----:B------:R-:W-:-:S04]  /*ca40*/  FADD.FTZ R25, R25, R28 ;  /* 0x0000001c19197221 */ /* 0x000fc80000010000 */
[----:B------:R-:W-:Y:S02]  /*ca50*/  FADD.FTZ R30, R30, R25 ;  /* 0x000000191e1e7221 */ /* 0x000fe40000010000 */
[----:B------:R-:W0:Y:S01]  /*ca60*/  MUFU.EX2 R44, R75 ;  /* 0x0000004b002c7308 */ /* 0x000e220000000800 */
[C---:B--2---:R-:W-:Y:S01]  /*ca70*/  F2FP.F16.F32.PACK_AB R159, R42.reuse, R49 ;  /* 0x000000312a9f723e */ /* 0x044fe200000000ff */
[----:B------:R-:W-:Y:S01]  /*ca80*/  FADD.FTZ R42, R42, R29 ;  /* 0x0000001d2a2a7221 */ /* 0x000fe20000010000 */
[----:B------:R-:W-:-:S03]  /*ca90*/  FADD.FTZ R3, R3, R30 ;  /* 0x0000001e03037221 */ /* 0x000fc60000010000 */
[----:B------:R1:W-:Y:S01]  /*caa0*/  STSM.16.M88.4 [R197], R156 ;  /* 0x0000009cc5007844 */ /* 0x0003e20000000200 */
[----:B------:R-:W-:Y:S01]  /*cab0*/  FADD.FTZ R0, R24, R3 ;  /* 0x0000000318007221 */ /* 0x000fe20000010000 */
[----:B------:R-:W-:Y:S08]  /*cac0*/  MUFU.EX2 R71, R71 ;  /* 0x0000004700477308 */ /* 0x000ff00000000800 */
[----:B------:R-:W2:Y:S01]  /*cad0*/  MUFU.EX2 R32, R32 ;  /* 0x0000002000207308 */ /* 0x000ea20000000800 */
[----:B0-----:R-:W-:Y:S01]  /*cae0*/  F2FP.F16.F32.PACK_AB R153, R44, R73 ;  /* 0x000000492c99723e */ /* 0x001fe200000000ff */
[----:B------:R-:W-:-:S04]  /*caf0*/  FADD.FTZ R73, R73, R42 ;  /* 0x0000002a49497221 */ /* 0x000fc80000010000 */
[----:B------:R-:W-:Y:S01]  /*cb00*/  FADD.FTZ R44, R44, R73 ;  /* 0x000000492c2c7221 */ /* 0x000fe20000010000 */
[----:B--2---:R-:W-:-:S03]  /*cb10*/  F2FP.F16.F32.PACK_AB R155, R32, R71 ;  /* 0x00000047209b723e */ /* 0x004fc600000000ff */
[----:B------:R-:W-:Y:S02]  /*cb20*/  FADD.FTZ R71, R71, R44 ;  /* 0x0000002c47477221 */ /* 0x000fe40000010000 */
[----:B------:R1:W-:Y:S02]  /*cb30*/  STSM.16.M88.4 [R198], R152 ;  /* 0x00000098c6007844 */ /* 0x0003e40000000200 */
[----:B------:R-:W-:Y:S01]  /*cb40*/  FADD.FTZ R3, R32, R71 ;  /* 0x0000004720037221 */ /* 0x000fe20000010000 */
[----:B------:R-:W-:Y:S06]  /*cb50*/  @!P0 BRA `(.L_x_5783) ;  /* 0x0000000000048947 */ /* 0x000fec0003800000 */
[----:B------:R-:W-:Y:S01]  /*cb60*/  BPT.TRAP 0x1 ;  /* 0x000000040000795c */ /* 0x000fe20000300000 */
.L_x_5783:
[----:B------:R0:W2:Y:S01]  /*cb70*/  SYNCS.PHASECHK.TRANS64.TRYWAIT P3, [R12+URZ+0x28c50], R21 ;  /* 0x028c50150c0075a7 */ /* 0x0000a2000806017f */
[----:B------:R-:W-:Y:S05]  /*cb80*/  @!P0 BRA `(.L_x_5784) ;  /* 0x0000000000048947 */ /* 0x000fea0003800000 */
[----:B------:R-:W-:Y:S01]  /*cb90*/  BPT.TRAP 0x1 ;  /* 0x000000040000795c */ /* 0x000fe20000300000 */
.L_x_5784:
[----:B------:R-:W3:Y:S01]  /*cba0*/  @P2 LDC R27, c[0x0][0x44c] ;  /* 0x00011300ff1b2b82 */ /* 0x000ee20000000800 */
[----:B------:R-:W-:Y:S01]  /*cbb0*/  ULDC UR40, c[0x0][0x9e4] ;  /* 0x0002790000287ab9 */ /* 0x000fe20000000800 */
[----:B------:R-:W-:Y:S01]  /*cbc0*/  ULDC UR44, c[0x0][0x9d8] ;  /* 0x00027600002c7ab9 */ /* 0x000fe20000000800 */
[----:B------:R-:W-:Y:S01]  /*cbd0*/  ULDC UR39, c[0x0][0x988] ;  /* 0x0002620000277ab9 */ /* 0x000fe20000000800 */
[----:B------:R-:W-:Y:S01]  /*cbe0*/  ULDC UR41, c[0x0][0x9e0] ;  /* 0x0002780000297ab9 */ /* 0x000fe20000000800 */
[----:B------:R-:W-:Y:S01]  /*cbf0*/  BSSY B0, `(.L_x_5785) ;  /* 0x0000006000007945 */ /* 0x000fe20003800000 */
[----:B------:R-:W-:Y:S02]  /*cc00*/  IMAD R28, R18, 0x1000, R190 ;  /* 0x00001000121c7824 */ /* 0x000fe400078e02be */
[----:B------:R-:W4:Y:S01]  /*cc10*/  @P2 LDC R30, c[0x0][0x450] ;  /* 0x00011400ff1e2b82 */ /* 0x000f220000000800 */
[----:B--2---:R-:W-:Y:S05]  /*cc20*/  @P3 BRA `(.L_x_5786) ;  /* 0x0000000000083947 */ /* 0x004fea0003800000 */
[----:B------:R-:W2:Y:S02]  /*cc30*/  SYNCS.PHASECHK.TRANS64.TRYWAIT P3, [R12+URZ+0x28c50], R21 ;  /* 0x028c50150c0075a7 */ /* 0x000ea4000806017f */
[----:B--2---:R-:W-:Y:S05]  /*cc40*/  @!P3 BRA `(.L_x_5787) ;  /* 0x0000017400ecb947 */ /* 0x004fea0003800000 */
.L_x_5786:
[----:B------:R-:W-:Y:S05]  /*cc50*/  BSYNC B0 ;  /* 0x0000000000007941 */ /* 0x000fea0003800000 */
.L_x_5785:
[----:B------:R-:W-:Y:S01]  /*cc60*/  IMAD.MOV.U32 R24, RZ, RZ, R28 ;  /* 0x000000ffff187224 */ /* 0x000fe200078e001c */
[----:B------:R-:W-:Y:S01]  /*cc70*/  UISETP.NE.AND UP0, UPT, UR48, URZ, UPT ;  /* 0x0000003f3000728c */ /* 0x000fe2000bf05270 */
[----:B------:R-:W-:Y:S02]  /*cc80*/  IMAD.MOV.U32 R25, RZ, RZ, 0x40000040 ;  /* 0x40000040ff197424 */ /* 0x000fe400078e00ff */
[----:B---3--:R-:W-:Y:S01]  /*cc90*/  @P2 IMAD.HI.U32 R27, R192, R27, RZ ;  /* 0x0000001bc01b2227 */ /* 0x008fe200078e00ff */
[----:B------:R-:W-:Y:S02]  /*cca0*/  R2UR UR6, R24 ;  /* 0x00000000180672ca */ /* 0x000fe400000e0000 */
[C---:B------:R-:W-:Y:S01]  /*ccb0*/  R2UR UR7, R25.reuse ;  /* 0x00000000190772ca */ /* 0x040fe200000e0000 */
[----:B0-2---:R-:W-:Y:S01]  /*ccc0*/  IMAD.MOV.U32 R21, RZ, RZ, R192 ;  /* 0x000000ffff157224 */ /* 0x005fe200078e00c0 */
[----:B----4-:R-:W-:Y:S01]  /*ccd0*/  @P2 SHF.R.U32.HI R21, RZ, R30, R27 ;  /* 0x0000001eff152219 */ /* 0x010fe2000001161b */
[C---:B------:R-:W-:Y:S01]  /*cce0*/  VIADD R24, R28.reuse, 0x80 ;  /* 0x000000801c187836 */ /* 0x040fe20000000000 */
[----:B------:R-:W-:Y:S01]  /*ccf0*/  R2UR UR11, R25 ;  /* 0x00000000190b72ca */ /* 0x000fe200000e0000 */
[C---:B------:R-:W-:Y:S01]  /*cd00*/  VIADD R26, R28.reuse, 0x100 ;  /* 0x000001001c1a7836 */ /* 0x040fe20000000000 */
[----:B------:R-:W-:Y:S01]  /*cd10*/  PLOP3.LUT P3, PT, PT, PT, UP0, 0x40, 0x0 ;  /* 0x000000000000781c */ /* 0x000fe20003f6e808 */
[----:B------:R-:W-:Y:S01]  /*cd20*/  VIADD R28, R28, 0x180 ;  /* 0x000001801c1c7836 */ /* 0x000fe20000000000 */
[----:B------:R-:W-:Y:S01]  /*cd30*/  R2UR UR10, R24 ;  /* 0x00000000180a72ca */ /* 0x000fe200000e0000 */
[----:B------:R-:W-:Y:S01]  /*cd40*/  IMAD.MOV.U32 R27, RZ, RZ, 0x40000040 ;  /* 0x40000040ff1b7424 */ /* 0x000fe200078e00ff */
[----:B------:R-:W-:Y:S01]  /*cd50*/  R2UR UR14, R26 ;  /* 0x000000001a0e72ca */ /* 0x000fe200000e0000 */
[----:B------:R-:W-:Y:S01]  /*cd60*/  IMAD.MOV.U32 R29, RZ, RZ, 0x40000040 ;  /* 0x40000040ff1d7424 */ /* 0x000fe200078e00ff */
[----:B------:R-:W-:Y:S01]  /*cd70*/  R2UR UR18, R28 ;  /* 0x000000001c1272ca */ /* 0x000fe200000e0000 */
[----:B------:R-:W-:Y:S01]  /*cd80*/  @!P1 VIADD R12, R12, 0x28c60 ;  /* 0x00028c600c0c9836 */ /* 0x000fe20000000000 */
[----:B------:R-:W-:-:S02]  /*cd90*/  R2UR UR15, R27 ;  /* 0x000000001b0f72ca */ /* 0x000fc400000e0000 */
[----:B------:R-:W-:Y:S02]  /*cda0*/  R2UR UR19, R29 ;  /* 0x000000001d1372ca */ /* 0x000fe400000e0000 */
[----:B-----5:R-:W-:Y:S01]  /*cdb0*/  WARPGROUP.ARRIVE ;  /* 0x00000000000079c5 */ /* 0x020fe20000000000 */
[----:B------:R-:W-:Y:S02]  /*cdc0*/  @!P1 PRMT R12, RZ, 0x654, R12 ;  /* 0x00000654ff0c9816 */ /* 0x000fe4000000000c */
[----:B------:R-:W-:-:S03]  /*cdd0*/  IADD3 R21, R21, R23, -R22 ;  /* 0x0000001715157210 */ /* 0x000fc60007ffe816 */
        /* <DEDUP_REMOVED lines=19> */
[----:B0-----:R-:W0:Y:S01]  /*cf10*/  FENCE.VIEW.ASYNC.S ;  /* 0x00000000000073c6 */ /* 0x001e220000000000 */
[----:B-1----:R-:W-:Y:S01]  /*cf20*/  VIADD R152, R21, UR46 ;  /* 0x0000002e15987c36 */ /* 0x002fe20008000000 */
[----:B0-----:R-:W-:Y:S01]  /*cf30*/  NOP ;  /* 0x0000000000007918 */ /* 0x001fe20000000000 */
[----:B------:R-:W-:Y:S06]  /*cf40*/  BAR.ARV 0xe, 0x100 ;  /* 0x0384000000007b1d */ /* 0x000fec0000002000 */
[----:B------:R0:W-:Y:S02]  /*cf50*/  @!P1 SYNCS.ARRIVE.TRANS64.RED.A1T0 RZ, [R12+URZ], RZ ;  /* 0x000000ff0cff99a7 */ /* 0x0001e4000810043f */
[----:B0-----:R-:W-:Y:S01]  /*cf60*/  VIADD R12, R168, 0xfffffffe ;  /* 0xfffffffea80c7836 */ /* 0x001fe20000000000 */
[----:B------:R-:W-:Y:S06]  /*cf70*/  @P3 BRA `(.L_x_5788) ;  /* 0x0000000000543947 */ /* 0x000fec0003800000 */
[C---:B------:R-:W-:Y:S01]  /*cf80*/  ISETP.GT.AND P3, PT, R21.reuse, RZ, PT ;  /* 0x000000ff1500720c */ /* 0x040fe20003f64270 */
[----:B------:R-:W-:Y:S01]  /*cf90*/  BSSY B0, `(.L_x_5789) ;  /* 0x0000010000007945 */ /* 0x000fe20003800000 */
[----:B------:R-:W-:-:S11]  /*cfa0*/  VIADD R153, R21, 0xffffffff ;  /* 0xffffffff15997836 */ /* 0x000fd60000000000 */
[----:B------:R-:W-:Y:S05]  /*cfb0*/  @P3 BRA `(.L_x_5790) ;  /* 0x0000000000203947 */ /* 0x000fea0003800000 */
[----:B------:R-:W-:Y:S01]  /*cfc0*/  UISETP.NE.AND UP0, UPT, UR47, 0x1, UPT ;  /* 0x000000012f00788c */ /* 0x000fe2000bf05270 */
[----:B------:R-:W-:-:S05]  /*cfd0*/  IMAD.MOV R21, RZ, RZ, -R21 ;  /* 0x000000ffff157224 */ /* 0x000fca00078e0a15 */
[----:B------:R-:W-:-:S05]  /*cfe0*/  PLOP3.LUT P3, PT, PT, PT, UP0, 0x80, 0x0 ;  /* 0x000000000000781c */ /* 0x000fca0003f6f008 */
[----:B------:R-:W-:-:S08]  /*cff0*/  @UP0 ULDC.64 UR4, c[0x0][0x9e8] ;  /* 0x00027a0000040ab9 */ /* 0x000fd00000000a00 */
[----:B------:R-:W-:-:S05]  /*d000*/  @P3 IMAD.HI.U32 R153, R21, UR4, RZ ;  /* 0x0000000415993c27 */ /* 0x000fca000f8e00ff */
[----:B------:R-:W-:-:S04]  /*d010*/  @P3 SHF.R.U32.HI R21, RZ, UR5, R153 ;  /* 0x00000005ff153c19 */ /* 0x000fc80008011699 */
[----:B------:R-:W-:Y:S01]  /*d020*/  LOP3.LUT R153, RZ, R21, RZ, 0x33, !PT ;  /* 0x00000015ff997212 */ /* 0x000fe200078e33ff */
[----:B------:R-:W-:Y:S06]  /*d030*/  BRA `(.L_x_5791) ;  /* 0x0000000000147947 */ /* 0x000fec0003800000 */
.L_x_5790:
[----:B------:R-:W-:-:S06]  /*d040*/  UISETP.NE.AND UP0, UPT, UR47, 0x1, UPT ;  /* 0x000000012f00788c */ /* 0x000fcc000bf05270 */
[----:B------:R-:W-:-:S05]  /*d050*/  PLOP3.LUT P3, PT, PT, PT, UP0, 0x80, 0x0 ;  /* 0x000000000000781c */ /* 0x000fca0003f6f008 */
[----:B------:R-:W-:-:S08]  /*d060*/  @UP0 ULDC.64 UR4, c[0x0][0x9e8] ;  /* 0x00027a0000040ab9 */ /* 0x000fd00000000a00 */
[----:B------:R-:W-:-:S05]  /*d070*/  @P3 IMAD.HI.U32 R21, R153, UR4, RZ ;  /* 0x0000000499153c27 */ /* 0x000fca000f8e00ff */
[----:B------:R-:W-:-:S07]  /*d080*/  @P3 SHF.R.U32.HI R153, RZ, UR5, R21 ;  /* 0x00000005ff993c19 */ /* 0x000fce0008011615 */
.L_x_5791:
[----:B------:R-:W-:Y:S05]  /*d090*/  BSYNC B0 ;  /* 0x0000000000007941 */ /* 0x000fea0003800000 */
.L_x_5789:
[----:B------:R-:W-:-:S04]  /*d0a0*/  IMAD.U32 R21, RZ, RZ, UR47 ;  /* 0x0000002fff157e24 */ /* 0x000fc8000f8e00ff */
[----:B------:R-:W-:-:S05]  /*d0b0*/  IMAD R153, R153, R21, UR47 ;  /* 0x0000002f99997e24 */ /* 0x000fca000f8e0215 */
[----:B------:R-:W-:-:S07]  /*d0c0*/  VIMNMX R152, R152, R153, PT ;  /* 0x0000009998987248 */ /* 0x000fce0003fe0100 */
.L_x_5788:
        /* <DEDUP_REMOVED lines=8> */
.L_x_5813:
[----:B------:R-:W-:-:S05]  /*d150*/  VIADD R214, R18, 0x1 ;  /* 0x0000000112d67836 */ /* 0x000fca0000000000 */
[----:B------:R-:W-:-:S04]  /*d160*/  ISETP.NE.AND P3, PT, R214, 0x2, PT ;  /* 0x00000002d600780c */ /* 0x000fc80003f65270 */
[----:B------:R-:W-:Y:S02]  /*d170*/  SEL R20, RZ, 0x1, P3 ;  /* 0x00000001ff147807 */ /* 0x000fe40001800000 */
[----:B------:R-:W-:Y:S02]  /*d180*/  SEL R214, R214, RZ, P3 ;  /* 0x000000ffd6d67207 */ /* 0x000fe40001800000 */
[----:B------:R-:W-:Y:S01]  /*d190*/  LOP3.LUT R19, R19, R20, RZ, 0x3c, !PT ;  /* 0x0000001413137212 */ /* 0x000fe200078e3cff */
[----:B0-----:R-:W-:Y:S06]  /*d1a0*/  @!P0 BRA `(.L_x_5795) ;  /* 0x0000000000048947 */ /* 0x001fec0003800000 */
[----:B------:R-:W-:Y:S01]  /*d1b0*/  BPT.TRAP 0x1 ;  /* 0x000000040000795c */ /* 0x000fe20000300000 */
.L_x_5795:
[----:B------:R-:W-:Y:S01]  /*d1c0*/  IMAD R215, R214, 0x8, R2 ;  /* 0x00000008d6d77824 */ /* 0x000fe200078e0202 */
[----:B------:R-:W-:-:S04]  /*d1d0*/  SHF.L.U32 R216, R19, 0x1f, RZ ;  /* 0x0000001f13d87819 */ /* 0x000fc800000006ff */
[----:B------:R0:W1:Y:S01]  /*d1e0*/  SYNCS.PHASECHK.TRANS64.TRYWAIT P3, [R215+URZ+0x28c30], R216 ;  /* 0x028c30d8d70075a7 */ /* 0x000062000806017f */
[----:B------:R-:W-:Y:S05]  /*d1f0*/  @!P0 BRA `(.L_x_5796) ;  /* 0x0000000000048947 */ /* 0x000fea0003800000 */
[----:B------:R-:W-:Y:S01]  /*d200*/  BPT.TRAP 0x1 ;  /* 0x000000040000795c */ /* 0x000fe20000300000 */
.L_x_5796:
[----:B------:R-:W-:Y:S01]  /*d210*/  BSSY B2, `(.L_x_5797) ;  /* 0x0000006000027945 */ /* 0x000fe20003800000 */
[----:B------:R-:W-:Y:S02]  /*d220*/  IMAD R20, R214, 0x200, R13 ;  /* 0x00000200d6147824 */ /* 0x000fe400078e020d */
[----:B------:R-:W-:Y:S01]  /*d230*/  IMAD.MOV.U32 R21, RZ, RZ, 0x40000040 ;  /* 0x40000040ff157424 */ /* 0x000fe200078e00ff */
[----:B-1----:R-:W-:Y:S06]  /*d240*/  @P3 BRA `(.L_x_5798) ;  /* 0x0000000000083947 */ /* 0x002fec0003800000 */
[----:B------:R-:W1:Y:S02]  /*d250*/  SYNCS.PHASECHK.TRANS64.TRYWAIT P3, [R215+URZ+0x28c30], R216 ;  /* 0x028c30d8d70075a7 */ /* 0x000e64000806017f */
[----:B-1----:R-:W-:Y:S05]  /*d260*/  @!P3 BRA `(.L_x_5799) ;  /* 0x000001700078b947 */ /* 0x002fea0003800000 */
.L_x_5798:
[----:B------:R-:W-:Y:S05]  /*d270*/  BSYNC B2 ;  /* 0x0000000000027941 */ /* 0x000fea0003800000 */
.L_x_5797:
[C---:B------:R-:W-:Y:S01]  /*d280*/  R2UR UR6, R20.reuse ;  /* 0x00000000140672ca */ /* 0x040fe200000e0000 */
[----:B------:R-:W-:Y:S01]  /*d290*/  WARPGROUP.ARRIVE ;  /* 0x00000000000079c5 */ /* 0x000fe20000000000 */
[----:B------:R-:W-:Y:S01]  /*d2a0*/  R2UR UR7, R21 ;  /* 0x00000000150772ca */ /* 0x000fe200000e0000 */
[----:B------:R-:W-:Y:S01]  /*d2b0*/  VIADD R206, R20, 0x2 ;  /* 0x0000000214ce7836 */ /* 0x000fe20000000000 */
[----:B------:R-:W-:Y:S01]  /*d2c0*/  R2UR UR4, R4 ;  /* 0x00000000040472ca */ /* 0x000fe200000e0000 */
[----:B------:R-:W-:Y:S01]  /*d2d0*/  IMAD.MOV.U32 R207, RZ, RZ, 0x40000040 ;  /* 0x40000040ffcf7424 */ /* 0x000fe200078e00ff */
[----:B------:R-:W-:Y:S01]  /*d2e0*/  R2UR UR5, R5 ;  /* 0x00000000050572ca */ /* 0x000fe200000e0000 */
[----:B------:R-:W-:Y:S01]  /*d2f0*/  IMAD.MOV.U32 R21, RZ, RZ, 0x40000040 ;  /* 0x40000040ff157424 */ /* 0x000fe200078e00ff */
[----:B------:R-:W-:-:S06]  /*d300*/  UISETP.NE.AND UP0, UPT, UR48, URZ, UPT ;  /* 0x0000003f3000728c */ /* 0x000fcc000bf05270 */
[----:B------:R-:W-:-:S05]  /*d310*/  PLOP3.LUT P3, PT, PT, PT, UP0, 0x40, 0x0 ;  /* 0x000000000000781c */ /* 0x000fca0003f6e808 */
[----:B------:R-:W-:Y:S01]  /*d320*/  HGMMA.64x64x16.F32 R152, gdesc[UR4], RZ, !UPT, gsb0 ;  /* 0x00e00000049879f0 */ /* 0x000fe2000c0008ff */
        /* <DEDUP_REMOVED lines=12> */
[----:B------:R-:W-:Y:S02]  /*d3f0*/  R2UR UR7, R207 ;  /* 0x00000000cf0772ca */ /* 0x000fe400000e0000 */
[----:B------:R-:W-:Y:S02]  /*d400*/  R2UR UR4, R8 ;  /* 0x00000000080472ca */ /* 0x000fe400000e0000 */
[----:B------:R-:W-:Y:S01]  /*d410*/  R2UR UR5, R9 ;  /* 0x00000000090572ca */ /* 0x000fe200000e0000 */
[----:B------:R-:W-:Y:S02]  /*d420*/  WARPGROUP.DEPBAR.LE gsb0, 0x0 ;  /* 0x00008000000079c5 */ /* 0x000fe40000010000 */
[----:B------:R-:W-:-:S10]  /*d430*/  WARPGROUP.ARRIVE ;  /* 0x00000000000079c5 */ /* 0x000fd40000000000 */
[----:B------:R-:W-:Y:S01]  /*d440*/  HGMMA.64x64x16.F32 R152, gdesc[UR4], R152, gsb0 ;  /* 0x00e00000049879f0 */ /* 0x000fe20008000898 */
[----:B------:R-:W-:Y:S02]  /*d450*/  R2UR UR6, R20 ;  /* 0x00000000140672ca */ /* 0x000fe400000e0000 */
[----:B------:R-:W-:Y:S01]  /*d460*/  R2UR UR7, R21 ;  /* 0x00000000150772ca */ /* 0x000fe200000e0000 */
[----:B------:R-:W2:Y:S01]  /*d470*/  @P2 LDC R20, c[0x0][0x450] ;  /* 0x00011400ff142b82 */ /* 0x000ea20000000800 */
[----:B------:R-:W-:Y:S02]  /*d480*/  R2UR UR4, R6 ;  /* 0x00000000060472ca */ /* 0x000fe400000e0000 */
[----:B------:R-:W-:-:S05]  /*d490*/  R2UR UR5, R7 ;  /* 0x00000000070572ca */ /* 0x000fca00000e0000 */
[----:B------:R-:W3:Y:S02]  /*d4a0*/  @P2 LDC R21, c[0x0][0x44c] ;  /* 0x00011300ff152b82 */ /* 0x000ee40000000800 */
[----:B---3--:R-:W-:-:S05]  /*d4b0*/  @P2 IMAD.HI.U32 R21, R206, R21, RZ ;  /* 0x00000015ce152227 */ /* 0x008fca00078e00ff */
[----:B--2---:R-:W-:Y:S01]  /*d4c0*/  @P2 SHF.R.U32.HI R206, RZ, R20, R21 ;  /* 0x00000014ffce2219 */ /* 0x004fe20000011615 */
[----:B------:R-:W-:-:S04]  /*d4d0*/  @!P1 VIADD R20, R215, 0x28c40 ;  /* 0x00028c40d7149836 */ /* 0x000fc80000000000 */
[----:B------:R-:W2:Y:S01]  /*d4e0*/  SHFL.IDX PT, R234, R206, RZ, 0x1c1f ;  /* 0x001c1fffceea7589 */ /* 0x000ea200000e0000 */
[----:B------:R-:W-:Y:S01]  /*d4f0*/  @!P1 PRMT R20, RZ, 0x654, R20 ;  /* 0x00000654ff149816 */ /* 0x000fe20000000014 */
        /* <DEDUP_REMOVED lines=30> */
[----:B------:R-:W-:-:S02]  /*d6e0*/  IMAD.SHL.U32 R178, R12, 0x40, RZ ;  /* 0x000000400cb27824 */ /* 0x000fc400078e00ff */
[----:B------:R-:W-:Y:S01]  /*d6f0*/  FMUL.FTZ R152, R152, UR44 ;  /* 0x0000002c98987c20 */ /* 0x000fe20008410000 */
[----:B------:R-:W-:Y:S01]  /*d700*/  FMUL.FTZ R169, R169, UR44 ;  /* 0x0000002ca9a97c20 */ /* 0x000fe20008410000 */
[----:B------:R-:W-:Y:S01]  /*d710*/  FMUL.FTZ R177, R177, UR44 ;  /* 0x0000002cb1b17c20 */ /* 0x000fe20008410000 */
[----:B------:R-:W-:Y:S01]  /*d720*/  FMUL.FTZ R180, R181, UR44 ;  /* 0x0000002cb5b47c20 */ /* 0x000fe20008410000 */
[----:B------:R-:W-:Y:S01]  /*d730*/  FMUL.FTZ R175, R182, UR44 ;  /* 0x0000002cb6af7c20 */ /* 0x000fe20008410000 */
[----:B------:R-:W-:Y:S01]  /*d740*/  FMUL.FTZ R176, R183, UR44 ;  /* 0x0000002cb7b07c20 */ /* 0x000fe20008410000 */
[----:B------:R-:W-:Y:S01]  /*d750*/  IADD3 R183, -R185, 0x1, -R178 ;  /* 0x00000001b9b77810 */ /* 0x000fe20007ffe9b2 */
[----:B------:R-:W3:Y:S01]  /*d760*/  MUFU.TANH R152, R152 ;  /* 0x0000009800987308 */ /* 0x000ee20000002400 */
[----:B------:R4:W-:Y:S02]  /*d770*/  @!P1 SYNCS.ARRIVE.TRANS64.RED.A1T0 RZ, [R20+URZ], RZ ;  /* 0x000000ff14ff99a7 */ /* 0x0009e4000810043f */
[----:B------:R-:W-:-:S05]  /*d780*/  IADD3 R183, -R22, R183, R23 ;  /* 0x000000b716b77210 */ /* 0x000fca0007ffe117 */
[----:B------:R-:W0:Y:S01]  /*d790*/  MUFU.TANH R207, R207 ;  /* 0x000000cf00cf7308 */ /* 0x000e220000002400 */
[C---:B------:R-:W-:Y:S02]  /*d7a0*/  VIADD R233, R183.reuse, UR41 ;  /* 0x00000029b7e97c36 */ /* 0x040fe40008000000 */
[----:B------:R-:W-:Y:S02]  /*d7b0*/  VIADD R183, R183, UR45 ;  /* 0x0000002db7b77c36 */ /* 0x000fe40008000000 */
[C---:B--2---:R-:W-:Y:S02]  /*d7c0*/  IMAD.IADD R182, R234.reuse, 0x1, R233 ;  /* 0x00000001eab67824 */ /* 0x044fe400078e02e9 */
        /* <DEDUP_REMOVED lines=31> */
[----:B--234-:R-:W-:Y:S05]  /*d9c0*/  @P3 BRA `(.L_x_5800) ;  /* 0x0000000000583947 */ /* 0x01cfea0003800000 */
[----:B------:R-:W-:Y:S01]  /*d9d0*/  IADD3 R234, -R22, R23, R234 ;  /* 0x0000001716ea7210 */ /* 0x000fe20007ffe1ea */
[----:B------:R-:W-:Y:S03]  /*d9e0*/  BSSY B2, `(.L_x_5801) ;  /* 0x0000010000027945 */ /* 0x000fe60003800000 */
        /* <DEDUP_REMOVED lines=10> */
.L_x_5802:
[----:B------:R-:W-:-:S05]  /*da90*/  IMAD.U32 R235, RZ, RZ, UR40 ;  /* 0x00000028ffeb7e24 */ /* 0x000fca000f8e00ff */
[----:B------:R-:W-:-:S13]  /*daa0*/  ISETP.NE.AND P3, PT, R235, 0x1, PT ;  /* 0x00000001eb00780c */ /* 0x000fda0003f65270 */
[----:B------:R-:W2:Y:S02]  /*dab0*/  @P3 LDC.64 R20, c[0x0][0x9e8] ;  /* 0x00027a00ff143b82 */ /* 0x000ea40000000a00 */
[----:B--2---:R-:W-:-:S05]  /*dac0*/  @P3 IMAD.HI.U32 R20, R234, R20, RZ ;  /* 0x00000014ea143227 */ /* 0x004fca00078e00ff */
[----:B------:R-:W-:-:S07]  /*dad0*/  @P3 SHF.R.U32.HI R234, RZ, R21, R20 ;  /* 0x00000015ffea3219 */ /* 0x000fce0000011614 */
.L_x_5803:
[----:B------:R-:W-:Y:S05]  /*dae0*/  BSYNC B2 ;  /* 0x0000000000027941 */ /* 0x000fea0003800000 */
.L_x_5801:
[----:B------:R-:W-:-:S04]  /*daf0*/  IMAD R234, R234, R235, -R178 ;  /* 0x000000ebeaea7224 */ /* 0x000fc800078e0ab2 */
[----:B------:R-:W-:-:S05]  /*db00*/  IMAD.IADD R234, R234, 0x1, -R185 ;  /* 0x00000001eaea7824 */ /* 0x000fca00078e0ab9 */
[----:B------:R-:W-:Y:S02]  /*db10*/  VIMNMX R181, R181, R234, !PT ;  /* 0x000000eab5b57248 */ /* 0x000fe40007fe0100 */
[----:B------:R-:W-:-:S07]  /*db20*/  VIADDMNMX R182, R234, R235, R182, PT ;  /* 0x000000ebeab67246 */ /* 0x000fce00038001b6 */
.L_x_5800:
[----:B------:R-:W-:Y:S01]  /*db30*/  ISETP.GT.AND P3, PT, R12, -0x1, PT ;  /* 0xffffffff0c00780c */ /* 0x000fe20003f64270 */
[----:B------:R-:W2:Y:S01]  /*db40*/  SHFL.IDX PT, R206, R206, 0x1, 0x1c1f ;  /* 0x003c1f00cece7f89 */ /* 0x000ea200000e0000 */
[----:B------:R-:W-:Y:S02]  /*db50*/  UISETP.NE.AND UP0, UPT, UR48, URZ, UPT ;  /* 0x0000003f3000728c */ /* 0x000fe4000bf05270 */
[C---:B------:R-:W-:Y:S02]  /*db60*/  ISETP.GT.AND P4, PT, R181.reuse, RZ, P3 ;  /* 0x000000ffb500720c */ /* 0x040fe40001f84270 */
[C---:B------:R-:W-:Y:S02]  /*db70*/  ISETP.GT.AND P6, PT, R181.reuse, 0x8, P3 ;  /* 0x00000008b500780c */ /* 0x040fe40001fc4270 */
[----:B------:R-:W-:Y:S02]  /*db80*/  ISETP.LT.OR P5, PT, R182, 0x1, P4 ;  /* 0x00000001b600780c */ /* 0x000fe400027a1670 */
[----:B------:R-:W-:-:S02]  /*db90*/  ISETP.GT.AND P4, PT, R181, 0x1, P3 ;  /* 0x00000001b500780c */ /* 0x000fc40001f84270 */
[----:B------:R-:W-:Y:S02]  /*dba0*/  FSEL R152, R152, -INF , !P5 ;  /* 0xff80000098987808 */ /* 0x000fe40006800000 */
[C---:B------:R-:W-:Y:S02]  /*dbb0*/  ISETP.LT.OR P4, PT, R182.reuse, 0x2, P4 ;  /* 0x00000002b600780c */ /* 0x040fe40002781670 */
[----:B------:R-:W-:Y:S02]  /*dbc0*/  ISETP.GT.AND P5, PT, R181, 0x9, P3 ;  /* 0x00000009b500780c */ /* 0x000fe40001fa4270 */
[----:B0-----:R-:W-:Y:S02]  /*dbd0*/  FSEL R207, R207, -INF , !P4 ;  /* 0xff800000cfcf7808 */ /* 0x001fe40006000000 */
[----:B------:R-:W-:Y:S02]  /*dbe0*/  ISETP.GT.AND P4, PT, R181, 0x10, P3 ;  /* 0x00000010b500780c */ /* 0x000fe40001f84270 */
[----:B------:R-:W-:-:S02]  /*dbf0*/  ISETP.LT.OR P6, PT, R182, 0x9, P6 ;  /* 0x00000009b600780c */ /* 0x000fc400037c1670 */
[C---:B------:R-:W-:Y:S01]  /*dc00*/  ISETP.LT.OR P4, PT, R182.reuse, 0x11, P4 ;  /* 0x00000011b600780c */ /* 0x040fe20002781670 */
[--C-:B--2---:R-:W-:Y:S01]  /*dc10*/  IMAD.IADD R233, R233, 0x1, R206.reuse ;  /* 0x00000001e9e97824 */ /* 0x104fe200078e02ce */
[----:B------:R-:W-:Y:S01]  /*dc20*/  ISETP.LT.OR P5, PT, R182, 0xa, P5 ;  /* 0x0000000ab600780c */ /* 0x000fe20002fa1670 */
[----:B------:R-:W-:Y:S01]  /*dc30*/  IMAD.IADD R183, R183, 0x1, R206 ;  /* 0x00000001b7b77824 */ /* 0x000fe200078e02ce */
[----:B------:R-:W-:Y:S02]  /*dc40*/  FSEL R159, R159, -INF , !P4 ;  /* 0xff8000009f9f7808 */ /* 0x000fe40006000000 */
[----:B------:R-:W-:Y:S02]  /*dc50*/  ISETP.GT.AND P4, PT, R181, 0x19, P3 ;  /* 0x00000019b500780c */ /* 0x000fe40001f84270 */
[----:B------:R-:W-:Y:S02]  /*dc60*/  FSEL R230, R230, -INF , !P6 ;  /* 0xff800000e6e67808 */ /* 0x000fe40007000000 */
[----:B------:R-:W-:-:S02]  /*dc70*/  ISETP.LT.OR P4, PT, R182, 0x1a, P4 ;  /* 0x0000001ab600780c */ /* 0x000fc40002781670 */
[----:B------:R-:W-:Y:S02]  /*dc80*/  FSEL R231, R231, -INF , !P5 ;  /* 0xff800000e7e77808 */ /* 0x000fe40006800000 */
[C---:B------:R-:W-:Y:S02]  /*dc90*/  ISETP.GT.AND P6, PT, R181.reuse, 0x11, P3 ;  /* 0x00000011b500780c */ /* 0x040fe40001fc4270 */
[C---:B------:R-:W-:Y:S02]  /*dca0*/  ISETP.GT.AND P5, PT, R181.reuse, 0x18, P3 ;  /* 0x00000018b500780c */ /* 0x040fe40001fa4270 */
[----:B------:R-:W-:Y:S02]  /*dcb0*/  FSEL R164, R164, -INF , !P4 ;  /* 0xff800000a4a47808 */ /* 0x000fe40006000000 */
[----:B------:R-:W-:Y:S02]  /*dcc0*/  ISETP.GT.AND P4, PT, R181, 0x28, P3 ;  /* 0x00000028b500780c */ /* 0x000fe40001f84270 */
[----:B------:R-:W-:-:S02]  /*dcd0*/  ISETP.LT.OR P6, PT, R182, 0x12, P6 ;  /* 0x00000012b600780c */ /* 0x000fc400037c1670 */
[C---:B------:R-:W-:Y:S02]  /*dce0*/  ISETP.LT.OR P5, PT, R182.reuse, 0x19, P5 ;  /* 0x00000019b600780c */ /* 0x040fe40002fa1670 */
[----:B------:R-:W-:Y:S02]  /*dcf0*/  ISETP.LT.OR P4, PT, R182, 0x29, P4 ;  /* 0x00000029b600780c */ /* 0x000fe40002781670 */
[----:B------:R-:W-:Y:S02]  /*dd00*/  FSEL R232, R232, -INF , !P6 ;  /* 0xff800000e8e87808 */ /* 0x000fe40007000000 */
[----:B------:R-:W-:Y:S02]  /*dd10*/  FSEL R163, R163, -INF , !P5 ;  /* 0xff800000a3a37808 */ /* 0x000fe40006800000 */
[C---:B------:R-:W-:Y:S02]  /*dd20*/  ISETP.GT.AND P6, PT, R181.reuse, 0x20, P3 ;  /* 0x00000020b500780c */ /* 0x040fe40001fc4270 */
[----:B------:R-:W-:-:S02]  /*dd30*/  ISETP.GT.AND P5, PT, R181, 0x21, P3 ;  /* 0x00000021b500780c */ /* 0x000fc40001fa4270 */
[----:B------:R-:W-:Y:S02]  /*dd40*/  FSEL R171, R171, -INF , !P4 ;  /* 0xff800000abab7808 */ /* 0x000fe40006000000 */
[----:B------:R-:W-:Y:S02]  /*dd50*/  ISETP.GT.AND P4, PT, R181, 0x31, P3 ;  /* 0x00000031b500780c */ /* 0x000fe40001f84270 */
[C---:B------:R-:W-:Y:S02]  /*dd60*/  ISETP.LT.OR P6, PT, R182.reuse, 0x21, P6 ;  /* 0x00000021b600780c */ /* 0x040fe400037c1670 */
[C---:B------:R-:W-:Y:S02]  /*dd70*/  ISETP.LT.OR P5, PT, R182.reuse, 0x22, P5 ;  /* 0x00000022b600780c */ /* 0x040fe40002fa1670 */
[----:B------:R-:W-:Y:S02]  /*dd80*/  ISETP.LT.OR P4, PT, R182, 0x32, P4 ;  /* 0x00000032b600780c */ /* 0x000fe40002781670 */
[----:B------:R-:W-:-:S02]  /*dd90*/  FSEL R166, R166, -INF , !P6 ;  /* 0xff800000a6a67808 */ /* 0x000fc40007000000 */
[----:B------:R-:W-:Y:S02]  /*dda0*/  FSEL R169, R169, -INF , !P5 ;  /* 0xff800000a9a97808 */ /* 0x000fe40006800000 */
[C---:B------:R-:W-:Y:S02]  /*ddb0*/  ISETP.GT.AND P6, PT, R181.reuse, 0x29, P3 ;  /* 0x00000029b500780c */ /* 0x040fe40001fc4270 */
[----:B------:R-:W-:Y:S02]  /*ddc0*/  ISETP.GT.AND P5, PT, R181, 0x30, P3 ;  /* 0x00000030b500780c */ /* 0x000fe40001fa4270 */
[----:B------:R-:W-:Y:S02]  /*ddd0*/  FSEL R177, R177, -INF , !P4 ;  /* 0xff800000b1b17808 */ /* 0x000fe40006000000 */
[----:B------:R-:W-:Y:S02]  /*dde0*/  PLOP3.LUT P4, PT, PT, PT, UP0, 0x40, 0x0 ;  /* 0x000000000000781c */ /* 0x000fe40003f8e808 */
[----:B------:R-:W-:-:S02]  /*ddf0*/  ISETP.LT.OR P6, PT, R182, 0x2a, P6 ;  /* 0x0000002ab600780c */ /* 0x000fc400037c1670 */
[----:B------:R-:W-:Y:S02]  /*de00*/  ISETP.LT.OR P5, PT, R182, 0x31, P5 ;  /* 0x00000031b600780c */ /* 0x000fe40002fa1670 */
[----:B------:R-:W-:Y:S02]  /*de10*/  FSEL R172, R172, -INF , !P6 ;  /* 0xff800000acac7808 */ /* 0x000fe40007000000 */
[----:B------:R-:W-:Y:S02]  /*de20*/  FSEL R174, R174, -INF , !P5 ;  /* 0xff800000aeae7808 */ /* 0x000fe40006800000 */
[C---:B------:R-:W-:Y:S02]  /*de30*/  ISETP.GT.AND P6, PT, R181.reuse, 0x38, P3 ;  /* 0x00000038b500780c */ /* 0x040fe40001fc4270 */
[----:B------:R-:W-:Y:S02]  /*de40*/  ISETP.GT.AND P5, PT, R181, 0x39, P3 ;  /* 0x00000039b500780c */ /* 0x000fe40001fa4270 */
[----:B------:R-:W-:-:S02]  /*de50*/  ISETP.LT.OR P6, PT, R182, 0x39, P6 ;  /* 0x00000039b600780c */ /* 0x000fc400037c1670 */
[----:B------:R-:W-:Y:S02]  /*de60*/  ISETP.LT.OR P5, PT, R182, 0x3a, P5 ;  /* 0x0000003ab600780c */ /* 0x000fe40002fa1670 */
[----:B------:R-:W-:Y:S02]  /*de70*/  FSEL R179, R179, -INF , !P6 ;  /* 0xff800000b3b37808 */ /* 0x000fe40007000000 */
[----:B------:R-:W-:Y:S01]  /*de80*/  FSEL R180, R180, -INF , !P5 ;  /* 0xff800000b4b47808 */ /* 0x000fe20006800000 */
[----:B------:R-:W-:Y:S08]  /*de90*/  @P4 BRA `(.L_x_5804) ;  /* 0x0000000000584947 */ /* 0x000ff00003800000 */
        /* <DEDUP_REMOVED lines=12> */
.L_x_5806:
[----:B------:R-:W-:-:S05]  /*df60*/  IMAD.U32 R181, RZ, RZ, UR40 ;  /* 0x00000028ffb57e24 */ /* 0x000fca000f8e00ff */
[----:B------:R-:W-:-:S13]  /*df70*/  ISETP.NE.AND P4, PT, R181, 0x1, PT ;  /* 0x00000001b500780c */ /* 0x000fda0003f85270 */
[----:B------:R-:W0:Y:S02]  /*df80*/  @P4 LDC.64 R20, c[0x0][0x9e8] ;  /* 0x00027a00ff144b82 */ /* 0x000e240000000a00 */
[----:B0-----:R-:W-:-:S05]  /*df90*/  @P4 IMAD.HI.U32 R20, R206, R20, RZ ;  /* 0x00000014ce144227 */ /* 0x001fca00078e00ff */
[----:B------:R-:W-:-:S07]  /*dfa0*/  @P4 SHF.R.U32.HI R206, RZ, R21, R20 ;  /* 0x00000015ffce4219 */ /* 0x000fce0000011614 */
.L_x_5807:
[----:B------:R-:W-:Y:S05]  /*dfb0*/  BSYNC B2 ;  /* 0x0000000000027941 */ /* 0x000fea0003800000 */
.L_x_5805:
[----:B------:R-:W-:-:S04]  /*dfc0*/  IMAD R178, R206, R181, -R178 ;  /* 0x000000b5ceb27224 */ /* 0x000fc800078e0ab2 */
[----:B------:R-:W-:-:S05]  /*dfd0*/  IMAD.IADD R178, R178, 0x1, -R185 ;  /* 0x00000001b2b27824 */ /* 0x000fca00078e0ab9 */
[----:B------:R-:W-:Y:S02]  /*dfe0*/  VIMNMX R183, R183, R178, !PT ;  /* 0x000000b2b7b77248 */ /* 0x000fe40007fe0100 */
[----:B------:R-:W-:-:S07]  /*dff0*/  VIADDMNMX R233, R178, R181, R233, PT ;  /* 0x000000b5b2e97246 */ /* 0x000fce00038001e9 */
.L_x_5804:
        /* <DEDUP_REMOVED lines=19> */
[----:B------:R-:W-:Y:S02]  /*e130*/  ISETP.GT.AND P6, PT, R183, RZ, P3 ;  /* 0x000000ffb700720c */ /* 0x000fe40001fc4270 */
        /* <DEDUP_REMOVED lines=9> */
[----:B------:R-:W-:-:S02]  /*e1d0*/  FSEL R154, R154, -INF , !P5 ;  /* 0xff8000009a9a7808 */ /* 0x000fc40006800000 */
[----:B------:R-:W-:Y:S02]  /*e1e0*/  FMNMX.FTZ R20, R180, R20, !PT ;  /* 0x00000014b4147209 */ /* 0x000fe40007810000 */
[C---:B------:R-:W-:Y:S02]  /*e1f0*/  ISETP.GT.AND P5, PT, R183.reuse, 0x10, P3 ;  /* 0x00000010b700780c */ /* 0x040fe40001fa4270 */
[----:B------:R-:W-:Y:S01]  /*e200*/  ISETP.GT.AND P6, PT, R183, 0x38, P3 ;  /* 0x00000038b700780c */ /* 0x000fe20001fc4270 */
[----:B------:R-:W0:Y:S01]  /*e210*/  SHFL.BFLY PT, R21, R20, 0x2, 0x1f ;  /* 0x0c401f0014157f89 */ /* 0x000e2200000e0000 */
[C---:B------:R-:W-:Y:S02]  /*e220*/  ISETP.LT.OR P5, PT, R233.reuse, 0x11, P5 ;  /* 0x00000011e900780c */ /* 0x040fe40002fa1670 */
[----:B------:R-:W-:Y:S02]  /*e230*/  ISETP.LT.OR P6, PT, R233, 0x39, P6 ;  /* 0x00000039e900780c */ /* 0x000fe400037c1670 */
[----:B------:R-:W-:-:S02]  /*e240*/  FSEL R157, R157, -INF , !P5 ;  /* 0xff8000009d9d7808 */ /* 0x000fc40006800000 */
[----:B------:R-:W-:Y:S02]  /*e250*/  ISETP.GT.AND P5, PT, R183, 0x19, P3 ;  /* 0x00000019b700780c */ /* 0x000fe40001fa4270 */
[----:B------:R-:W-:Y:S02]  /*e260*/  FSEL R175, R175, -INF , !P6 ;  /* 0xff800000afaf7808 */ /* 0x000fe40007000000 */
[----:B------:R-:W-:-:S04]  /*e270*/  ISETP.LT.OR P5, PT, R233, 0x1a, P5 ;  /* 0x0000001ae900780c */ /* 0x000fc80002fa1670 */
[----:B------:R-:W-:Y:S02]  /*e280*/  FSEL R161, R161, -INF , !P5 ;  /* 0xff800000a1a17808 */ /* 0x000fe40006800000 */
[----:B------:R-:W-:-:S04]  /*e290*/  ISETP.GT.AND P5, PT, R183, 0x28, P3 ;  /* 0x00000028b700780c */ /* 0x000fc80001fa4270 */
[----:B------:R-:W-:Y:S02]  /*e2a0*/  ISETP.LT.OR P5, PT, R233, 0x29, P5 ;  /* 0x00000029e900780c */ /* 0x000fe40002fa1670 */
[----:B0-----:R-:W-:Y:S02]  /*e2b0*/  FMNMX.FTZ R21, R20, R21, !PT ;  /* 0x0000001514157209 */ /* 0x001fe40007810000 */
[----:B------:R-:W-:Y:S02]  /*e2c0*/  FSEL R167, R167, -INF , !P5 ;  /* 0xff800000a7a77808 */ /* 0x000fe40006800000 */
[----:B------:R-:W-:Y:S01]  /*e2d0*/  ISETP.GT.AND P5, PT, R183, 0x30, P3 ;  /* 0x00000030b700780c */ /* 0x000fe20001fa4270 */
[----:B------:R-:W0:Y:S03]  /*e2e0*/  SHFL.BFLY PT, R20, R21, 0x1, 0x1f ;  /* 0x0c201f0015147f89 */ /* 0x000e2600000e0000 */
[----:B------:R-:W-:-:S04]  /*e2f0*/  ISETP.LT.OR P5, PT, R233, 0x31, P5 ;  /* 0x00000031e900780c */ /* 0x000fc80002fa1670 */
[----:B------:R-:W-:Y:S02]  /*e300*/  FSEL R170, R170, -INF , !P5 ;  /* 0xff800000aaaa7808 */ /* 0x000fe40006800000 */
[----:B0-----:R-:W-:Y:S01]  /*e310*/  FMNMX.FTZ R21, R21, R20, !PT ;  /* 0x0000001415157209 */ /* 0x001fe20007810000 */
[----:B------:R-:W-:-:S03]  /*e320*/  IMAD.U32 R20, RZ, RZ, UR39 ;  /* 0x00000027ff147e24 */ /* 0x000fc6000f8e00ff */
[----:B------:R-:W-:-:S04]  /*e330*/  FSETP.NEU.FTZ.AND P4, PT, R21, -INF , PT ;  /* 0xff8000001500780b */ /* 0x000fc80003f9d000 */
[----:B------:R-:W-:-:S05]  /*e340*/  FSEL R178, R21, RZ, P4 ;  /* 0x000000ff15b27208 */ /* 0x000fca0002000000 */
[----:B------:R-:W-:Y:S01]  /*e350*/  FADD.FTZ R178, -R178, R14 ;  /* 0x0000000eb2b27221 */ /* 0x000fe20000010100 */
[----:B------:R-:W-:-:S05]  /*e360*/  FMUL.FTZ R14, R21, R20 ;  /* 0x00000014150e7220 */ /* 0x000fca0000410000 */
[----:B------:R-:W-:Y:S02]  /*e370*/  FSEL R14, R14, RZ, P4 ;  /* 0x000000ff0e0e7208 */ /* 0x000fe40002000000 */
[----:B------:R-:W-:-:S03]  /*e380*/  ISETP.GT.AND P4, PT, R183, 0x8, P3 ;  /* 0x00000008b700780c */ /* 0x000fc60001f84270 */
[-CC-:B------:R-:W-:Y:S01]  /*e390*/  FFMA.FTZ R152, R152, R20.reuse, -R14.reuse ;  /* 0x0000001498987223 */ /* 0x180fe2000001080e */
[----:B------:R-:W-:Y:S01]  /*e3a0*/  ISETP.LT.OR P4, PT, R233, 0x9, P4 ;  /* 0x00000009e900780c */ /* 0x000fe20002781670 */
[-CC-:B------:R-:W-:Y:S01]  /*e3b0*/  FFMA.FTZ R207, R207, R20.reuse, -R14.reuse ;  /* 0x00000014cfcf7223 */ /* 0x180fe2000001080e */
[-CC-:B------:R-:W-:Y:S01]  /*e3c0*/  FFMA.FTZ R230, R230, R20.reuse, -R14.reuse ;  /* 0x00000014e6e67223 */ /* 0x180fe2000001080e */
[-CC-:B------:R-:W-:Y:S01]  /*e3d0*/  FFMA.FTZ R231, R231, R20.reuse, -R14.reuse ;  /* 0x00000014e7e77223 */ /* 0x180fe2000001080e */
[----:B------:R-:W-:Y:S01]  /*e3e0*/  FSEL R155, R155, -INF , !P4 ;  /* 0xff8000009b9b7808 */ /* 0x000fe20006000000 */
[-CC-:B------:R-:W-:Y:S01]  /*e3f0*/  FFMA.FTZ R159, R159, R20.reuse, -R14.reuse ;  /* 0x000000149f9f7223 */ /* 0x180fe2000001080e */
[----:B------:R-:W-:Y:S01]  /*e400*/  ISETP.GT.AND P4, PT, R183, 0x11, P3 ;  /* 0x00000011b700780c */ /* 0x000fe20001f84270 */
[-CC-:B------:R-:W-:Y:S01]  /*e410*/  FFMA.FTZ R232, R232, R20.reuse, -R14.reuse ;  /* 0x00000014e8e87223 */ /* 0x180fe2000001080e */
[-CC-:B------:R-:W-:Y:S01]  /*e420*/  FFMA.FTZ R163, R163, R20.reuse, -R14.reuse ;  /* 0x00000014a3a37223 */ /* 0x180fe2000001080e */
        /* <DEDUP_REMOVED lines=12> */
[-C--:B------:R-:W-:Y:S01]  /*e4f0*/  FFMA.FTZ R180, R180, R20.reuse, -R14 ;  /* 0x00000014b4b47223 */ /* 0x080fe2000001080e */
[----:B------:R-:W-:Y:S01]  /*e500*/  FMUL.FTZ R14, R178, R20 ;  /* 0x00000014b20e7220 */ /* 0x000fe20000410000 */
[----:B------:R-:W-:Y:S01]  /*e510*/  MUFU.EX2 R152, R152 ;  /* 0x0000009800987308 */ /* 0x000fe20000000800 */
[----:B------:R-:W-:-:S02]  /*e520*/  FSEL R162, R162, -INF , !P4 ;  /* 0xff800000a2a27808 */ /* 0x000fc40006000000 */
[----:B------:R-:W-:-:S04]  /*e530*/  ISETP.GT.AND P4, PT, R183, 0x29, P3 ;  /* 0x00000029b700780c */ /* 0x000fc80001f84270 */
[----:B------:R-:W-:Y:S01]  /*e540*/  ISETP.LT.OR P4, PT, R233, 0x2a, P4 ;  /* 0x0000002ae900780c */ /* 0x000fe20002781670 */
[----:B------:R-:W0:Y:S03]  /*e550*/  MUFU.EX2 R14, R14 ;  /* 0x0000000e000e7308 */ /* 0x000e260000000800 */
[----:B------:R-:W-:Y:S02]  /*e560*/  FSEL R178, R168, -INF , !P4 ;  /* 0xff800000a8b27808 */ /* 0x000fe40006000000 */
[----:B------:R-:W-:Y:S02]  /*e570*/  FMNMX.FTZ R168, R153, R15, !PT ;  /* 0x0000000f99a87209 */ /* 0x000fe40007810000 */
[----:B------:R-:W-:Y:S01]  /*e580*/  ISETP.GT.AND P4, PT, R183, 0x31, P3 ;  /* 0x00000031b700780c */ /* 0x000fe20001f84270 */
[----:B------:R-:W2:Y:S01]  /*e590*/  MUFU.EX2 R207, R207 ;  /* 0x000000cf00cf7308 */ /* 0x000ea20000000800 */
[----:B------:R-:W-:-:S02]  /*e5a0*/  FMNMX.FTZ R168, R154, R168, !PT ;  /* 0x000000a89aa87209 */ /* 0x000fc40007810000 */
[----:B------:R-:W-:Y:S02]  /*e5b0*/  ISETP.LT.OR P4, PT, R233, 0x32, P4 ;  /* 0x00000032e900780c */ /* 0x000fe40002781670 */
[----:B------:R-:W-:Y:S02]  /*e5c0*/  FMNMX.FTZ R168, R155, R168, !PT ;  /* 0x000000a89ba87209 */ /* 0x000fe40007810000 */
[----:B------:R-:W-:Y:S01]  /*e5d0*/  ISETP.GT.AND P3, PT, R183, 0x39, P3 ;  /* 0x00000039b700780c */ /* 0x000fe20001f64270 */
[----:B------:R-:W3:Y:S01]  /*e5e0*/  MUFU.EX2 R230, R230 ;  /* 0x000000e600e67308 */ /* 0x000ee20000000800 */
[----:B------:R-:W-:Y:S01]  /*e5f0*/  FMNMX.FTZ R168, R156, R168, !PT ;  /* 0x000000a89ca87209 */ /* 0x000fe20007810000 */
[----:B0-----:R-:W-:Y:S01]  /*e600*/  FFMA.FTZ R0, R14, R0, R152 ;  /* 0x000000000e007223 */ /* 0x001fe20000010098 */
[----:B------:R-:W-:Y:S01]  /*e610*/  FSEL R173, R173, -INF , !P4 ;  /* 0xff800000adad7808 */ /* 0x000fe20006000000 */
[----:B------:R-:W-:Y:S01]  /*e620*/  FMUL.FTZ R24, R24, R14 ;  /* 0x0000000e18187220 */ /* 0x000fe20000410000 */
[----:B------:R-:W-:Y:S01]  /*e630*/  FMNMX.FTZ R168, R157, R168, !PT ;  /* 0x000000a89da87209 */ /* 0x000fe20007810000 */
[----:B------:R-:W-:Y:S01]  /*e640*/  FMUL.FTZ R25, R25, R14 ;  /* 0x0000000e19197220 */ /* 0x000fe20000410000 */
[----:B------:R-:W-:Y:S01]  /*e650*/  ISETP.LT.OR P3, PT, R233, 0x3a, P3 ;  /* 0x0000003ae900780c */ /* 0x000fe20001f61670 */
[----:B------:R-:W0:Y:S01]  /*e660*/  MUFU.EX2 R231, R231 ;  /* 0x000000e700e77308 */ /* 0x000e220000000800 */
[----:B------:R-:W-:Y:S01]  /*e670*/  FMNMX.FTZ R168, R158, R168, !PT ;  /* 0x000000a89ea87209 */ /* 0x000fe20007810000 */
[----:B--2---:R-:W-:Y:S01]  /*e680*/  FADD.FTZ R0, R207, R0 ;  /* 0x00000000cf007221 */ /* 0x004fe20000010000 */
[----:B------:R-:W-:Y:S01]  /*e690*/  FSEL R176, R176, -INF , !P3 ;  /* 0xff800000b0b07808 */ /* 0x000fe20005800000 */
[----:B------:R-:W-:Y:S01]  /*e6a0*/  FMUL.FTZ R28, R28, R14 ;  /* 0x0000000e1c1c7220 */ /* 0x000fe20000410000 */
[----:B------:R-:W-:Y:S01]  /*e6b0*/  FMNMX.FTZ R168, R160, R168, !PT ;  /* 0x000000a8a0a87209 */ /* 0x000fe20007810000 */
[----:B------:R-:W-:Y:S01]  /*e6c0*/  FMUL.FTZ R29, R29, R14 ;  /* 0x0000000e1d1d7220 */ /* 0x000fe20000410000 */
[----:B------:R-:W-:Y:S01]  /*e6d0*/  ISETP.NE.AND P3, PT, R194, RZ, PT ;  /* 0x000000ffc200720c */ /* 0x000fe20003f65270 */
[----:B------:R-:W2:Y:S01]  /*e6e0*/  MUFU.EX2 R159, R159 ;  /* 0x0000009f009f7308 */ /* 0x000ea20000000800 */
[----:B------:R-:W-:Y:S01]  /*e6f0*/  FMNMX.FTZ R168, R161, R168, !PT ;  /* 0x000000a8a1a87209 */ /* 0x000fe20007810000 */
[----:B---3--:R-:W-:Y:S01]  /*e700*/  FADD.FTZ R0, R230, R0 ;  /* 0x00000000e6007221 */ /* 0x008fe20000010000 */
[----:B------:R-:W-:Y:S01]  /*e710*/  F2FP.F16.F32.PACK_AB R152, R207, R152 ;  /* 0x00000098cf98723e */ /* 0x000fe200000000ff */
[----:B------:R-:W-:Y:S01]  /*e720*/  FMUL.FTZ R32, R32, R14 ;  /* 0x0000000e20207220 */ /* 0x000fe20000410000 */
[----:B------:R-:W-:Y:S01]  /*e730*/  FMNMX.FTZ R168, R162, R168, !PT ;  /* 0x000000a8a2a87209 */ /* 0x000fe20007810000 */
[-C--:B------:R-:W-:Y:S01]  /*e740*/  FMUL.FTZ R33, R33, R14.reuse ;  /* 0x0000000e21217220 */ /* 0x080fe20000410000 */
[----:B------:R-:W-:Y:S01]  /*e750*/  FMUL.FTZ R36, R36, R14 ;  /* 0x0000000e24247220 */ /* 0x000fe20000410000 */
[----:B------:R-:W3:Y:S01]  /*e760*/  MUFU.EX2 R232, R232 ;  /* 0x000000e800e87308 */ /* 0x000ee20000000800 */
[----:B------:R-:W-:Y:S01]  /*e770*/  FMNMX.FTZ R168, R165, R168, !PT ;  /* 0x000000a8a5a87209 */ /* 0x000fe20007810000 */
[----:B0-----:R-:W-:Y:S01]  /*e780*/  FADD.FTZ R0, R231, R0 ;  /* 0x00000000e7007221 */ /* 0x001fe20000010000 */
[----:B------:R-:W-:Y:S01]  /*e790*/  FMUL.FTZ R37, R37, R14 ;  /* 0x0000000e25257220 */ /* 0x000fe20000410000 */
[----:B------:R-:W-:Y:S01]  /*e7a0*/  @!P3 IMAD R18, R18, 0x40, R191 ;  /* 0x000000401212b824 */ /* 0x000fe200078e02bf */
[----:B------:R-:W-:Y:S01]  /*e7b0*/  FMNMX.FTZ R168, R167, R168, !PT ;  /* 0x000000a8a7a87209 */ /* 0x000fe20007810000 */
[-C--:B------:R-:W-:Y:S01]  /*e7c0*/  FMUL.FTZ R40, R40, R14.reuse ;  /* 0x0000000e28287220 */ /* 0x080fe20000410000 */
[----:B------:R-:W-:Y:S01]  /*e7d0*/  FMUL.FTZ R41, R41, R14 ;  /* 0x0000000e29297220 */ /* 0x000fe20000410000 */
[----:B------:R-:W-:Y:S01]  /*e7e0*/  @!P3 IMAD R18, R18, 0x4, R2 ;  /* 0x000000041212b824 */ /* 0x000fe200078e0202 */
[----:B------:R-:W-:Y:S01]  /*e7f0*/  FMNMX.FTZ R168, R178, R168, !PT ;  /* 0x000000a8b2a87209 */ /* 0x000fe20007810000 */
[----:B------:R-:W0:Y:S01]  /*e800*/  MUFU.EX2 R163, R163 ;  /* 0x000000a300a37308 */ /* 0x000e220000000800 */
[----:B--2---:R-:W-:Y:S01]  /*e810*/  FADD.FTZ R0, R159, R0 ;  /* 0x000000009f007221 */ /* 0x004fe20000010000 */
[----:B------:R-:W-:Y:S01]  /*e820*/  FMUL.FTZ R44, R44, R14 ;  /* 0x0000000e2c2c7220 */ /* 0x000fe20000410000 */
[----:B------:R-:W-:Y:S01]  /*e830*/  FMNMX.FTZ R168, R170, R168, !PT ;  /* 0x000000a8aaa87209 */ /* 0x000fe20007810000 */
[----:B------:R-:W-:Y:S01]  /*e840*/  @!P3 STS [R18+0x28800], R14 ;  /* 0x0288000e1200b388 */ /* 0x000fe20000000800 */
[-C--:B------:R-:W-:Y:S01]  /*e850*/  FMUL.FTZ R45, R45, R14.reuse ;  /* 0x0000000e2d2d7220 */ /* 0x080fe20000410000 */
[----:B------:R-:W-:Y:S01]  /*e860*/  FMUL.FTZ R48, R48, R14 ;  /* 0x0000000e30307220 */ /* 0x000fe20000410000 */
[----:B------:R-:W-:Y:S01]  /*e870*/  FMNMX.FTZ R168, R173, R168, !PT ;  /* 0x000000a8ada87209 */ /* 0x000fe20007810000 */
[----:B------:R-:W2:Y:S01]  /*e880*/  MUFU.EX2 R164, R164 ;  /* 0x000000a400a47308 */ /* 0x000ea20000000800 */
[----:B---3--:R-:W-:Y:S01]  /*e890*/  FADD.FTZ R0, R232, R0 ;  /* 0x00000000e8007221 */ /* 0x008fe20000010000 */
[----:B------:R-:W-:Y:S01]  /*e8a0*/  FMUL.FTZ R49, R49, R14 ;  /* 0x0000000e31317220 */ /* 0x000fe20000410000 */
[----:B------:R-:W-:Y:S01]  /*e8b0*/  FMNMX.FTZ R168, R175, R168, !PT ;  /* 0x000000a8afa87209 */ /* 0x000fe20007810000 */
[-C--:B------:R-:W-:Y:S01]  /*e8c0*/  FMUL.FTZ R52, R52, R14.reuse ;  /* 0x0000000e34347220 */ /* 0x080fe20000410000 */
[-C--:B------:R-:W-:Y:S01]  /*e8d0*/  FMUL.FTZ R53, R53, R14.reuse ;  /* 0x0000000e35357220 */ /* 0x080fe20000410000 */
[----:B------:R-:W-:Y:S01]  /*e8e0*/  FMUL.FTZ R56, R56, R14 ;  /* 0x0000000e38387220 */ /* 0x000fe20000410000 */
[----:B------:R-:W-:Y:S01]  /*e8f0*/  FMNMX.FTZ R168, R176, R168, !PT ;  /* 0x000000a8b0a87209 */ /* 0x000fe20007810000 */
[----:B------:R-:W3:Y:S01]  /*e900*/  MUFU.EX2 R166, R166 ;  /* 0x000000a600a67308 */ /* 0x000ee20000000800 */
[----:B0-----:R-:W-:Y:S01]  /*e910*/  FADD.FTZ R0, R163, R0 ;  /* 0x00000000a3007221 */ /* 0x001fe20000010000 */
[-C--:B------:R-:W-:Y:S01]  /*e920*/  FMUL.FTZ R57, R57, R14.reuse ;  /* 0x0000000e39397220 */ /* 0x080fe20000410000 */
[-C--:B------:R-:W-:Y:S01]  /*e930*/  FMUL.FTZ R60, R60, R14.reuse ;  /* 0x0000000e3c3c7220 */ /* 0x080fe20000410000 */
[----:B------:R-:W0:Y:S01]  /*e940*/  SHFL.BFLY PT, R181, R168, 0x2, 0x1f ;  /* 0x0c401f00a8b57f89 */ /* 0x000e2200000e0000 */
        /* <DEDUP_REMOVED lines=20> */
[----:B----4-:R-:W-:Y:S01]  /*ea90*/  FADD.FTZ R0, R169, R0 ;  /* 0x00000000a9007221 */ /* 0x010fe20000010000 */
[-C--:B------:R-:W-:Y:S01]  /*eaa0*/  FMUL.FTZ R92, R92, R14.reuse ;  /* 0x0000000e5c5c7220 */ /* 0x080fe20000410000 */
[-C--:B------:R-:W-:Y:S01]  /*eab0*/  FMUL.FTZ R93, R93, R14.reuse ;  /* 0x0000000e5d5d7220 */ /* 0x080fe20000410000 */
[----:B0-----:R-:W-:Y:S01]  /*eac0*/  FMNMX.FTZ R168, R168, R181, !PT ;  /* 0x000000b5a8a87209 */ /* 0x001fe20007810000 */
[-C--:B------:R-:W-:Y:S01]  /*ead0*/  FMUL.FTZ R96, R96, R14.reuse ;  /* 0x0000000e60607220 */ /* 0x080fe20000410000 */
[-C--:B------:R-:W-:Y:S01]  /*eae0*/  FMUL.FTZ R97, R97, R14.reuse ;  /* 0x0000000e61617220 */ /* 0x080fe20000410000 */
[-C--:B------:R-:W-:Y:S01]  /*eaf0*/  FMUL.FTZ R100, R100, R14.reuse ;  /* 0x0000000e64647220 */ /* 0x080fe20000410000 */
[----:B------:R-:W0:Y:S01]  /*eb00*/  MUFU.EX2 R174, R174 ;  /* 0x000000ae00ae7308 */ /* 0x000e220000000800 */
[----:B------:R-:W4:Y:S01]  /*eb10*/  SHFL.BFLY PT, R181, R168, 0x1, 0x1f ;  /* 0x0c201f00a8b57f89 */ /* 0x000f2200000e0000 */
[----:B--2---:R-:W-:Y:S01]  /*eb20*/  FADD.FTZ R0, R171, R0 ;  /* 0x00000000ab007221 */ /* 0x004fe20000010000 */
        /* <DEDUP_REMOVED lines=22> */
[----:B----4-:R-:W-:Y:S01]  /*ec90*/  FMNMX.FTZ R168, R168, R181, !PT ;  /* 0x000000b5a8a87209 */ /* 0x010fe20007810000 */
[----:B--2---:R-:W-:Y:S01]  /*eca0*/  FADD.FTZ R0, R177, R0 ;  /* 0x00000000b1007221 */ /* 0x004fe20000010000 */
[-C--:B------:R-:W-:Y:S01]  /*ecb0*/  FMUL.FTZ R136, R136, R14.reuse ;  /* 0x0000000e88887220 */ /* 0x080fe20000410000 */
[----:B------:R-:W-:Y:S01]  /*ecc0*/  FMUL.FTZ R137, R137, R14 ;  /* 0x0000000e89897220 */ /* 0x000fe20000410000 */
[C---:B------:R-:W-:Y:S01]  /*ecd0*/  FSETP.NEU.FTZ.AND P4, PT, R168.reuse, -INF , PT ;  /* 0xff800000a800780b */ /* 0x040fe20003f9d000 */
[----:B------:R-:W-:Y:S01]  /*ece0*/  FMUL.FTZ R206, R168, R20 ;  /* 0x00000014a8ce7220 */ /* 0x000fe20000410000 */
[-C--:B------:R-:W-:Y:S01]  /*ecf0*/  FMUL.FTZ R140, R140, R14.reuse ;  /* 0x0000000e8c8c7220 */ /* 0x080fe20000410000 */
[-C--:B------:R-:W-:Y:S01]  /*ed00*/  FMUL.FTZ R141, R141, R14.reuse ;  /* 0x0000000e8d8d7220 */ /* 0x080fe20000410000 */
[----:B------:R-:W-:Y:S01]  /*ed10*/  FSEL R181, R168, RZ, P4 ;  /* 0x000000ffa8b57208 */ /* 0x000fe20002000000 */
[----:B---3--:R-:W-:Y:S01]  /*ed20*/  FADD.FTZ R0, R179, R0 ;  /* 0x00000000b3007221 */ /* 0x008fe20000010000 */
[----:B------:R-:W-:Y:S01]  /*ed30*/  FSEL R206, R206, RZ, P4 ;  /* 0x000000ffcece7208 */ /* 0x000fe20002000000 */
[-C--:B------:R-:W-:Y:S01]  /*ed40*/  FMUL.FTZ R144, R144, R14.reuse ;  /* 0x0000000e90907220 */ /* 0x080fe20000410000 */
[-C--:B------:R-:W-:Y:S01]  /*ed50*/  FMUL.FTZ R145, R145, R14.reuse ;  /* 0x0000000e91917220 */ /* 0x080fe20000410000 */
[----:B------:R-:W-:Y:S01]  /*ed60*/  FADD.FTZ R181, -R181, R15 ;  /* 0x0000000fb5b57221 */ /* 0x000fe20000010100 */
[----:B------:R-:W-:Y:S01]  /*ed70*/  FMUL.FTZ R148, R148, R14 ;  /* 0x0000000e94947220 */ /* 0x000fe20000410000 */
[-CC-:B------:R-:W-:Y:S01]  /*ed80*/  FFMA.FTZ R153, R153, R20.reuse, -R206.reuse ;  /* 0x0000001499997223 */ /* 0x180fe200000108ce */
[-CC-:B------:R-:W-:Y:S01]  /*ed90*/  FFMA.FTZ R155, R155, R20.reuse, -R206.reuse ;  /* 0x000000149b9b7223 */ /* 0x180fe200000108ce */
[-C--:B------:R-:W-:Y:S01]  /*eda0*/  FMUL.FTZ R15, R181, R20.reuse ;  /* 0x00000014b50f7220 */ /* 0x080fe20000410000 */
        /* <DEDUP_REMOVED lines=10> */
[----:B------:R-:W-:Y:S01]  /*ee50*/  F2FP.F16.F32.PACK_AB R158, R164, R163 ;  /* 0x000000a3a49e723e */ /* 0x000fe200000000ff */
[----:B------:R-:W2:Y:S01]  /*ee60*/  MUFU.EX2 R15, R15 ;  /* 0x0000000f000f7308 */ /* 0x000ea20000000800 */
[-CC-:B------:R-:W-:Y:S01]  /*ee70*/  FFMA.FTZ R170, R170, R20.reuse, -R206.reuse ;  /* 0x00000014aaaa7223 */ /* 0x180fe200000108ce */
[-CC-:B------:R-:W-:Y:S01]  /*ee80*/  FFMA.FTZ R173, R173, R20.reuse, -R206.reuse ;  /* 0x00000014adad7223 */ /* 0x180fe200000108ce */
[-CC-:B------:R-:W-:Y:S01]  /*ee90*/  FFMA.FTZ R176, R176, R20.reuse, -R206.reuse ;  /* 0x00000014b0b07223 */ /* 0x180fe200000108ce */
[----:B------:R-:W-:Y:S01]  /*eea0*/  FFMA.FTZ R175, R175, R20, -R206 ;  /* 0x00000014afaf7223 */ /* 0x000fe200000108ce */
[----:B------:R-:W-:Y:S01]  /*eeb0*/  F2FP.F16.F32.PACK_AB R154, R231, R230 ;  /* 0x000000e6e79a723e */ /* 0x000fe200000000ff */
[----:B0-----:R-:W-:Y:S01]  /*eec0*/  FADD.FTZ R0, R180, R0 ;  /* 0x00000000b4007221 */ /* 0x001fe20000010000 */
[----:B------:R-:W-:Y:S01]  /*eed0*/  F2FP.F16.F32.PACK_AB R160, R169, R166 ;  /* 0x000000a6a9a0723e */ /* 0x000fe200000000ff */
[----:B------:R-:W0:Y:S01]  /*eee0*/  MUFU.EX2 R181, R181 ;  /* 0x000000b500b57308 */ /* 0x000e220000000800 */
[----:B------:R-:W-:Y:S01]  /*eef0*/  F2FP.F16.F32.PACK_AB R162, R172, R171 ;  /* 0x000000abaca2723e */ /* 0x000fe200000000ff */
[----:B------:R-:W-:Y:S01]  /*ef00*/  FMUL.FTZ R149, R149, R14 ;  /* 0x0000000e95957220 */ /* 0x000fe20000410000 */
[----:B------:R-:W-:-:S02]  /*ef10*/  F2FP.F16.F32.PACK_AB R164, R177, R174 ;  /* 0x000000aeb1a4723e */ /* 0x000fc400000000ff */
[----:B------:R-:W-:-:S03]  /*ef20*/  F2FP.F16.F32.PACK_AB R166, R180, R179 ;  /* 0x000000b3b4a6723e */ /* 0x000fc600000000ff */
[----:B------:R-:W3:Y:S01]  /*ef30*/  MUFU.EX2 R155, R155 ;  /* 0x0000009b009b7308 */ /* 0x000ee20000000800 */
[----:B--2---:R2:W-:Y:S01]  /*ef40*/  @!P3 STS [R18+0x28820], R15 ;  /* 0x0288200f1200b388 */ /* 0x0045e20000000800 */
[----:B------:R-:W-:Y:S01]  /*ef50*/  FFMA.FTZ R3, R15, R3, R153 ;  /* 0x000000030f037223 */ /* 0x000fe20000010099 */
[-C--:B------:R-:W-:Y:S01]  /*ef60*/  FMUL.FTZ R26, R26, R15.reuse ;  /* 0x0000000f1a1a7220 */ /* 0x080fe20000410000 */
[-C--:B------:R-:W-:Y:S01]  /*ef70*/  FMUL.FTZ R27, R27, R15.reuse ;  /* 0x0000000f1b1b7220 */ /* 0x080fe20000410000 */
[-C--:B------:R-:W-:Y:S01]  /*ef80*/  FMUL.FTZ R30, R30, R15.reuse ;  /* 0x0000000f1e1e7220 */ /* 0x080fe20000410000 */
[-C--:B------:R-:W-:Y:S01]  /*ef90*/  FMUL.FTZ R31, R31, R15.reuse ;  /* 0x0000000f1f1f7220 */ /* 0x080fe20000410000 */
[----:B------:R-:W-:Y:S01]  /*efa0*/  FMUL.FTZ R34, R34, R15 ;  /* 0x0000000f22227220 */ /* 0x000fe20000410000 */
[----:B------:R-:W-:Y:S01]  /*efb0*/  MUFU.EX2 R157, R157 ;  /* 0x0000009d009d7308 */ /* 0x000fe20000000800 */
[C---:B0-----:R-:W-:Y:S01]  /*efc0*/  FADD.FTZ R3, R181.reuse, R3 ;  /* 0x00000003b5037221 */ /* 0x041fe20000010000 */
[----:B------:R-:W-:Y:S01]  /*efd0*/  F2FP.F16.F32.PACK_AB R153, R181, R153 ;  /* 0x00000099b599723e */ /* 0x000fe200000000ff */
[----:B--2---:R-:W-:Y:S01]  /*efe0*/  FFMA.FTZ R18, R156, R20, -R206 ;  /* 0x000000149c127223 */ /* 0x004fe200000108ce */
[----:B------:R-:W-:Y:S01]  /*eff0*/  F2FP.F16.F32.PACK_AB R156, R232, R159 ;  /* 0x0000009fe89c723e */ /* 0x000fe200000000ff */
        /* <DEDUP_REMOVED lines=9> */
[-C--:B------:R-:W-:Y:S01]  /*f090*/  FMUL.FTZ R50, R50, R15.reuse ;  /* 0x0000000f32327220 */ /* 0x080fe20000410000 */
[-C--:B------:R-:W-:Y:S01]  /*f0a0*/  FMUL.FTZ R51, R51, R15.reuse ;  /* 0x0000000f33337220 */ /* 0x080fe20000410000 */
[----:B------:R-:W0:Y:S01]  /*f0b0*/  MUFU.EX2 R18, R18 ;  /* 0x0000001200127308 */ /* 0x000e220000000800 */
        /* <DEDUP_REMOVED lines=18> */
[----:B------:R-:W-:Y:S01]  /*f1e0*/  BAR.SYNC.DEFER_BLOCKING 0xf, 0x100 ;  /* 0x03c4000000007b1d */ /* 0x000fe20000010000 */
[----:B------:R-:W-:Y:S01]  /*f1f0*/  FMUL.FTZ R82, R82, R15 ;  /* 0x0000000f52527220 */ /* 0x000fe20000410000 */
[----:B------:R-:W-:Y:S01]  /*f200*/  FADD.FTZ R3, R157, R3 ;  /* 0x000000039d037221 */ /* 0x000fe20000010000 */
[----:B------:R-:W-:Y:S01]  /*f210*/  F2FP.F16.F32.PACK_AB R157, R182, R157 ;  /* 0x0000009db69d723e */ /* 0x000fe200000000ff */
[-C--:B------:R-:W-:Y:S01]  /*f220*/  FMUL.FTZ R83, R83, R15.reuse ;  /* 0x0000000f53537220 */ /* 0x080fe20000410000 */
[-C--:B------:R-:W-:Y:S01]  /*f230*/  FMUL.FTZ R86, R86, R15.reuse ;  /* 0x0000000f56567220 */ /* 0x080fe20000410000 */
[----:B------:R-:W0:Y:S01]  /*f240*/  MUFU.EX2 R207, R207 ;  /* 0x000000cf00cf7308 */ /* 0x000e220000000800 */
[----:B------:R-:W-:Y:S01]  /*f250*/  FADD.FTZ R3, R182, R3 ;  /* 0x00000003b6037221 */ /* 0x000fe20000010000 */
[-C--:B------:R-:W-:Y:S01]  /*f260*/  FMUL.FTZ R87, R87, R15.reuse ;  /* 0x0000000f57577220 */ /* 0x080fe20000410000 */
[-C--:B------:R-:W-:Y:S01]  /*f270*/  FMUL.FTZ R90, R90, R15.reuse ;  /* 0x0000000f5a5a7220 */ /* 0x080fe20000410000 */
[-C--:B------:R-:W-:Y:S01]  /*f280*/  FMUL.FTZ R91, R91, R15.reuse ;  /* 0x0000000f5b5b7220 */ /* 0x080fe20000410000 */
[----:B--2---:R-:W-:Y:S01]  /*f290*/  FADD.FTZ R3, R159, R3 ;  /* 0x000000039f037221 */ /* 0x004fe20000010000 */
        /* <DEDUP_REMOVED lines=11> */
[----:B0-----:R-:W-:Y:S01]  /*f350*/  FADD.FTZ R3, R207, R3 ;  /* 0x00000003cf037221 */ /* 0x001fe20000010000 */
[----:B------:R0:W-:Y:S01]  /*f360*/  STSM.16.M88.4 [R196+0x26800], R152 ;  /* 0x02680098c4007844 */ /* 0x0001e20000000200 */
[-C--:B------:R-:W-:Y:S01]  /*f370*/  FMUL.FTZ R107, R107, R15.reuse ;  /* 0x0000000f6b6b7220 */ /* 0x080fe20000410000 */
[-C--:B------:R-:W-:Y:S01]  /*f380*/  FMUL.FTZ R110, R110, R15.reuse ;  /* 0x0000000f6e6e7220 */ /* 0x080fe20000410000 */
[-C--:B------:R-:W-:Y:S01]  /*f390*/  FMUL.FTZ R111, R111, R15.reuse ;  /* 0x0000000f6f6f7220 */ /* 0x080fe20000410000 */
[----:B------:R0:W-:Y:S01]  /*f3a0*/  STSM.16.M88.4 [R199], R156 ;  /* 0x0000009cc7007844 */ /* 0x0001e20000000200 */
[----:B------:R-:W-:Y:S01]  /*f3b0*/  FMUL.FTZ R114, R114, R15 ;  /* 0x0000000f72727220 */ /* 0x000fe20000410000 */
[----:B------:R-:W4:Y:S01]  /*f3c0*/  MUFU.EX2 R178, R178 ;  /* 0x000000b200b27308 */ /* 0x000f220000000800 */
        /* <DEDUP_REMOVED lines=16> */
[C---:B----4-:R-:W-:Y:S01]  /*f4d0*/  FADD.FTZ R3, R178.reuse, R3 ;  /* 0x00000003b2037221 */ /* 0x050fe20000010000 */
[----:B------:R-:W-:Y:S01]  /*f4e0*/  F2FP.F16.F32.PACK_AB R163, R178, R163 ;  /* 0x000000a3b2a3723e */ /* 0x000fe200000000ff */
[-C--:B------:R-:W-:Y:S01]  /*f4f0*/  FMUL.FTZ R138, R138, R15.reuse ;  /* 0x0000000f8a8a7220 */ /* 0x080fe20000410000 */
[-C--:B------:R-:W-:Y:S01]  /*f500*/  FMUL.FTZ R139, R139, R15.reuse ;  /* 0x0000000f8b8b7220 */ /* 0x080fe20000410000 */
[-C--:B------:R-:W-:Y:S01]  /*f510*/  FMUL.FTZ R142, R142, R15.reuse ;  /* 0x0000000f8e8e7220 */ /* 0x080fe20000410000 */
[-C--:B------:R-:W-:Y:S01]  /*f520*/  FMUL.FTZ R143, R143, R15.reuse ;  /* 0x0000000f8f8f7220 */ /* 0x080fe20000410000 */
[----:B------:R0:W-:Y:S01]  /*f530*/  STSM.16.M88.4 [R197], R160 ;  /* 0x000000a0c5007844 */ /* 0x0001e20000000200 */
[----:B------:R-:W4:Y:S01]  /*f540*/  MUFU.EX2 R167, R175 ;  /* 0x000000af00a77308 */ /* 0x000f220000000800 */
[----:B--2---:R-:W-:Y:S01]  /*f550*/  FADD.FTZ R3, R170, R3 ;  /* 0x00000003aa037221 */ /* 0x004fe20000010000 */
[-C--:B------:R-:W-:Y:S01]  /*f560*/  FMUL.FTZ R146, R146, R15.reuse ;  /* 0x0000000f92927220 */ /* 0x080fe20000410000 */
[-C--:B------:R-:W-:Y:S01]  /*f570*/  FMUL.FTZ R147, R147, R15.reuse ;  /* 0x0000000f93937220 */ /* 0x080fe20000410000 */
[-C--:B------:R-:W-:Y:S01]  /*f580*/  FMUL.FTZ R150, R150, R15.reuse ;  /* 0x0000000f96967220 */ /* 0x080fe20000410000 */
[----:B------:R-:W-:-:S03]  /*f590*/  FMUL.FTZ R151, R151, R15 ;  /* 0x0000000f97977220 */ /* 0x000fc60000410000 */
        /* <DEDUP_REMOVED lines=9> */
.L_x_5808:
[----:B------:R2:W3:Y:S01]  /*f630*/  SYNCS.PHASECHK.TRANS64.TRYWAIT P3, [R215+URZ+0x28c50], R216 ;  /* 0x028c50d8d70075a7 */ /* 0x0004e2000806017f */
[----:B------:R-:W-:Y:S05]  /*f640*/  @!P0 BRA `(.L_x_5809) ;  /* 0x0000000000048947 */ /* 0x000fea0003800000 */
[----:B------:R-:W-:Y:S01]  /*f650*/  BPT.TRAP 0x1 ;  /* 0x000000040000795c */ /* 0x000fe20000300000 */
.L_x_5809:
[----:B------:R-:W-:Y:S04]  /*f660*/  BSSY B2, `(.L_x_5810) ;  /* 0x0000004000027945 */ /* 0x000fe80003800000 */
[----:B---3--:R-:W-:Y:S05]  /*f670*/  @P3 BRA `(.L_x_5811) ;  /* 0x0000000000083947 */ /* 0x008fea0003800000 */
[----:B------:R-:W3:Y:S02]  /*f680*/  SYNCS.PHASECHK.TRANS64.TRYWAIT P3, [R215+URZ+0x28c50], R216 ;  /* 0x028c50d8d70075a7 */ /* 0x000ee4000806017f */
[----:B---3--:R-:W-:Y:S05]  /*f690*/  @!P3 BRA `(.L_x_5812) ;  /* 0x0000014c0080b947 */ /* 0x008fea0003800000 */
.L_x_5811:
[----:B------:R-:W-:Y:S05]  /*f6a0*/  BSYNC B2 ;  /* 0x0000000000027941 */ /* 0x000fea0003800000 */
.L_x_5810:
[----:B------:R-:W-:Y:S01]  /*f6b0*/  IMAD R14, R214, 0x1000, R190 ;  /* 0x00001000d60e7824 */ /* 0x000fe200078e02be */
[----:B------:R-:W-:Y:S01]  /*f6c0*/  WARPGROUP.ARRIVE ;  /* 0x00000000000079c5 */ /* 0x000fe20000000000 */
[----:B------:R-:W-:Y:S01]  /*f6d0*/  IMAD.MOV.U32 R15, RZ, RZ, 0x40000040 ;  /* 0x40000040ff0f7424 */ /* 0x000fe200078e00ff */
[----:B------:R-:W-:Y:S01]  /*f6e0*/  ISETP.GT.AND P3, PT, R12, R213, PT ;  /* 0x000000d50c00720c */ /* 0x000fe20003f64270 */
[----:B-123--:R-:W-:Y:S01]  /*f6f0*/  @!P1 VIADD R215, R215, 0x28c60 ;  /* 0x00028c60d7d79836 */ /* 0x00efe20000000000 */
[----:B------:R-:W-:Y:S01]  /*f700*/  R2UR UR6, R14 ;  /* 0x000000000e0672ca */ /* 0x000fe200000e0000 */
[----:B------:R-:W-:Y:S01]  /*f710*/  VIADD R12, R12, 0xffffffff ;  /* 0xffffffff0c0c7836 */ /* 0x000fe20000000000 */
[----:B------:R-:W-:Y:S01]  /*f720*/  R2UR UR7, R15 ;  /* 0x000000000f0772ca */ /* 0x000fe200000e0000 */
[----:B------:R-:W-:Y:S01]  /*f730*/  IMAD.MOV.U32 R15, RZ, RZ, 0x40000040 ;  /* 0x40000040ff0f7424 */ /* 0x000fe200078e00ff */
[----:B------:R-:W-:Y:S01]  /*f740*/  @!P1 PRMT R215, RZ, 0x654, R215 ;  /* 0x00000654ffd79816 */ /* 0x000fe200000000d7 */
[----:B------:R-:W-:-:S10]  /*f750*/  IMAD.MOV.U32 R18, RZ, RZ, R214 ;  /* 0x000000ffff127224 */ /* 0x000fd400078e00d6 */
[----:B------:R-:W-:Y:S03]  /*f760*/  HGMMA.64x256x16.F32 R24, R152, gdesc[UR4].tnspB, R24, gsb0 ;  /* 0x43e0000498187df0 */ /* 0x000fe60008000818 */
[----:B------:R-:W-:Y:S02]  /*f770*/  WARPGROUP.DEPBAR.LE gsb0, 0x0 ;  /* 0x00008000000079c5 */ /* 0x000fe40000010000 */
[----:B0-----:R-:W-:Y:S01]  /*f780*/  VIADD R152, R14, 0x80 ;  /* 0x000000800e987836 */ /* 0x001fe20000000000 */
[----:B------:R-:W-:Y:S01]  /*f790*/  WARPGROUP.ARRIVE ;  /* 0x00000000000079c5 */ /* 0x000fe20000000000 */
[----:B------:R-:W-:-:S03]  /*f7a0*/  IMAD.MOV.U32 R153, RZ, RZ, 0x40000040 ;  /* 0x40000040ff997424 */ /* 0x000fc600078e00ff */
[----:B------:R-:W-:Y:S01]  /*f7b0*/  R2UR UR6, R152 ;  /* 0x00000000980672ca */ /* 0x000fe200000e0000 */
[C---:B------:R-:W-:Y:S01]  /*f7c0*/  VIADD R152, R14.reuse, 0x100 ;  /* 0x000001000e987836 */ /* 0x040fe20000000000 */
[----:B------:R-:W-:Y:S01]  /*f7d0*/  R2UR UR7, R153 ;  /* 0x00000000990772ca */ /* 0x000fe200000e0000 */
[----:B------:R-:W-:Y:S02]  /*f7e0*/  IMAD.MOV.U32 R153, RZ, RZ, 0x40000040 ;  /* 0x40000040ff997424 */ /* 0x000fe400078e00ff */
[----:B------:R-:W-:-:S13]  /*f7f0*/  VIADD R14, R14, 0x180 ;  /* 0x000001800e0e7836 */ /* 0x000fda0000000000 */
[----:B------:R-:W-:Y:S01]  /*f800*/  HGMMA.64x256x16.F32 R24, R156, gdesc[UR4].tnspB, R24, gsb0 ;  /* 0x43e000049c187df0 */ /* 0x000fe20008000818 */
[----:B------:R-:W-:Y:S02]  /*f810*/  R2UR UR6, R152 ;  /* 0x00000000980672ca */ /* 0x000fe400000e0000 */
[----:B------:R-:W-:Y:S01]  /*f820*/  R2UR UR7, R153 ;  /* 0x00000000990772ca */ /* 0x000fe200000e0000 */
[----:B------:R-:W-:Y:S02]  /*f830*/  WARPGROUP.DEPBAR.LE gsb0, 0x0 ;  /* 0x00008000000079c5 */ /* 0x000fe40000010000 */
[----:B------:R-:W-:-:S15]  /*f840*/  WARPGROUP.ARRIVE ;  /* 0x00000000000079c5 */ /* 0x000fde0000000000 */
[----:B------:R-:W-:-:S07]  /*f850*/  NOP ;  /* 0x0000000000007918 */ /* 0x000fce0000000000 */
[----:B------:R-:W-:Y:S01]  /*f860*/  HGMMA.64x256x16.F32 R24, R160, gdesc[UR4].tnspB, R24, gsb0 ;  /* 0x43e00004a0187df0 */ /* 0x000fe20008000818 */
[----:B------:R-:W-:Y:S01]  /*f870*/  R2UR UR6, R14 ;  /* 0x000000000e0672ca */ /* 0x000fe200000e0000 */
[----:B------:R-:W-:Y:S01]  /*f880*/  IMAD.MOV.U32 R14, RZ, RZ, R21 ;  /* 0x000000ffff0e7224 */ /* 0x000fe200078e0015 */
        /* <DEDUP_REMOVED lines=17> */
[----:B------:R-:W-:Y:S05]  /*f9a0*/  BSYNC B0 ;  /* 0x0000000000007941 */ /* 0x000fea0003800000 */
.L_x_5794:
[----:B------:R-:W-:Y:S02]  /*f9b0*/  IMAD.MOV.U32 R15, RZ, RZ, R168 ;  /* 0x000000ffff0f7224 */ /* 0x000fe400078e00a8 */
[----:B------:R-:W-:Y:S02]  /*f9c0*/  IMAD.MOV.U32 R14, RZ, RZ, R21 ;  /* 0x000000ffff0e7224 */ /* 0x000fe400078e0015 */
[----:B------:R-:W-:-:S07]  /*f9d0*/  IMAD.MOV.U32 R18, RZ, RZ, R214 ;  /* 0x000000ffff127224 */ /* 0x000fce00078e00d6 */
.L_x_5793:
[----:B------:R-:W-:Y:S05]  /*f9e0*/  BSYNC B1 ;  /* 0x0000000000017941 */ /* 0x000fea0003800000 */
.L_x_5792:
[----:B------:R-:W1:Y:S01]  /*f9f0*/  LDC R21, c[0x0][0x448] ;  /* 0x00011200ff157b82 */ /* 0x000e620000000800 */
[----:B------:R-:W-:Y:S01]  /*fa00*/  VIADD R152, R192, 0x3f ;  /* 0x0000003fc0987836 */ /* 0x000fe20000000000 */
[----:B------:R-:W-:-:S06]  /*fa10*/  ULDC UR4, c[0x0][0x9dc] ;  /* 0x0002770000047ab9 */ /* 0x000fcc0000000800 */
[----:B------:R-:W2:Y:S01]  /*fa20*/  LDC R155, c[0x0][0x9e4] ;  /* 0x00027900ff9b7b82 */ /* 0x000ea20000000800 */
[----:B-1----:R-:W-:Y:S02]  /*fa30*/  ISETP.NE.AND P5, PT, R21, 0x1, PT ;  /* 0x000000011500780c */ /* 0x002fe40003fa5270 */
[----:B--2---:R-:W-:-:S11]  /*fa40*/  ISETP.GE.AND P6, PT, R155, 0x1, PT ;  /* 0x000000019b00780c */ /* 0x004fd60003fc6270 */
[----:B------:R-:W1:Y:S08]  /*fa50*/  @P5 LDC R153, c[0x0][0x44c] ;  /* 0x00011300ff995b82 */ /* 0x000e700000000800 */
[----:B------:R-:W2:Y:S01]  /*fa60*/  @P5 LDC R21, c[0x0][0x450] ;  /* 0x00011400ff155b82 */ /* 0x000ea20000000800 */
[----:B-1----:R-:W-:-:S05]  /*fa70*/  @P5 IMAD.HI.U32 R153, R152, R153, RZ ;  /* 0x0000009998995227 */ /* 0x002fca00078e00ff */
[----:B--2---:R-:W-:Y:S02]  /*fa80*/  @P5 SHF.R.U32.HI R152, RZ, R21, R153 ;  /* 0x00000015ff985219 */ /* 0x004fe40000011699 */
[----:B------:R-:W-:-:S05]  /*fa90*/  IADD3 R21, R23, 0x1, -R22 ;  /* 0x0000000117157810 */ /* 0x000fca0007ffe816 */
[----:B------:R-:W-:-:S04]  /*faa0*/  IMAD.IADD R152, R21, 0x1, R152 ;  /* 0x0000000115987824 */ /* 0x000fc800078e0298 */
[----:B------:R-:W-:Y:S01]  /*fab0*/  VIADD R21, R152, -UR4 ;  /* 0x8000000498157c36 */ /* 0x000fe20008000000 */
[----:B------:R-:W-:Y:S06]  /*fac0*/  @!P6 BRA `(.L_x_5814) ;  /* 0x000000000048e947 */ /* 0x000fec0003800000 */
[----:B------:R-:W-:Y:S01]  /*fad0*/  IMAD.MOV.U32 R154, RZ, RZ, R152 ;  /* 0x000000ffff9a7224 */ /* 0x000fe200078e0098 */
[----:B------:R-:W-:Y:S04]  /*fae0*/  BSSY B0, `(.L_x_5815) ;  /* 0x000000e000007945 */ /* 0x000fe80003800000 */
        /* <DEDUP_REMOVED lines=9> */
.L_x_5816:
[----:B------:R-:W-:-:S13]  /*fb80*/  ISETP.NE.AND P2, PT, R155, 0x1, PT ;  /* 0x000000019b00780c */ /* 0x000fda0003f45270 */
[----:B------:R-:W1:Y:S02]  /*fb90*/  @P2 LDC.64 R152, c[0x0][0x9e8] ;  /* 0x00027a00ff982b82 */ /* 0x000e640000000a00 */
[----:B-1----:R-:W-:-:S05]  /*fba0*/  @P2 IMAD.HI.U32 R152, R154, R152, RZ ;  /* 0x000000989a982227 */ /* 0x002fca00078e00ff */
[----:B------:R-:W-:-:S07]  /*fbb0*/  @P2 SHF.R.U32.HI R154, RZ, R153, R152 ;  /* 0x00000099ff9a2219 */ /* 0x000fce0000011698 */
.L_x_5817:
[----:B------:R-:W-:Y:S05]  /*fbc0*/  BSYNC B0 ;  /* 0x0000000000007941 */ /* 0x000fea0003800000 */
.L_x_5815:
[----:B------:R-:W-:-:S05]  /*fbd0*/  IMAD R154, R154, R155, RZ ;  /* 0x0000009b9a9a7224 */ /* 0x000fca00078e02ff */
[----:B------:R-:W-:-:S07]  /*fbe0*/  VIMNMX R21, R21, R154, !PT ;  /* 0x0000009a15157248 */ /* 0x000fce0007fe0100 */
.L_x_5814:
[----:B------:R-:W-:Y:S01]  /*fbf0*/  VIADD R21, R21, 0x3f ;  /* 0x0000003f15157836 */ /* 0x000fe20000000000 */
[----:B------:R-:W-:Y:S04]  /*fc00*/  BSSY B0, `(.L_x_5818) ;  /* 0x00001ed000007945 */ /* 0x000fe80003800000 */
[----:B------:R-:W-:-:S04]  /*fc10*/  SHF.R.S32.HI R152, RZ, 0x1f, R21 ;  /* 0x0000001fff987819 */ /* 0x000fc80000011415 */
[----:B------:R-:W-:-:S04]  /*fc20*/  LEA.HI R152, R152, R21, RZ, 0x6 ;  /* 0x0000001598987211 */ /* 0x000fc800078f30ff */
[----:B------:R-:W-:-:S04]  /*fc30*/  SHF.R.S32.HI R21, RZ, 0x6, R152 ;  /* 0x00000006ff157819 */ /* 0x000fc80000011498 */
[----:B------:R-:W-:-:S04]  /*fc40*/  VIMNMX R21, R202, R21, !PT ;  /* 0x00000015ca157248 */ /* 0x000fc80007fe0100 */
[----:B------:R-:W-:-:S13]  /*fc50*/  ISETP.GE.AND P2, PT, R12, R21, PT ;  /* 0x000000150c00720c */ /* 0x000fda0003f46270 */
[----:B------:R-:W-:Y:S05]  /*fc60*/  @!P2 BRA `(.L_x_5819) ;  /* 0x0000001c0098a947 */ /* 0x000fea0003800000 */
[----:B------:R-:W-:Y:S01]  /*fc70*/  BSSY B1, `(.L_x_5820) ;  /* 0x00001e4000017945 */ /* 0x000fe20003800000 */
[----:B------:R-:W-:Y:S02]  /*fc80*/  IMAD.MOV.U32 R213, RZ, RZ, R15 ;  /* 0x000000ffffd57224 */ /* 0x000fe400078e000f */
[----:B------:R-:W-:Y:S02]  /*fc90*/  IMAD.MOV.U32 R214, RZ, RZ, R14 ;  /* 0x000000ffffd67224 */ /* 0x000fe400078e000e */
[----:B------:R-:W-:Y:S02]  /*fca0*/  IMAD.MOV.U32 R206, RZ, RZ, R12 ;  /* 0x000000ffffce7224 */ /* 0x000fe400078e000c */
[----:B0-----:R-:W-:-:S07]  /*fcb0*/  IMAD.MOV.U32 R215, RZ, RZ, R18 ;  /* 0x000000ffffd77224 */ /* 0x001fce00078e0012 */
.L_x_5831:
        /* <DEDUP_REMOVED lines=8> */
[----:B------:R-:W-:Y:S06]  /*fd40*/  @!P0 BRA `(.L_x_5821) ;  /* 0x0000000000048947 */ /* 0x000fec0003800000 */
[----:B------:R-:W-:Y:S01]  /*fd50*/  BPT.TRAP 0x1 ;  /* 0x000000040000795c */ /* 0x000fe20000300000 */
.L_x_5821:
[----:B------:R-:W-:Y:S01]  /*fd60*/  IMAD R12, R18, 0x8, R2 ;  /* 0x00000008120c7824 */ /* 0x000fe200078e0202 */
[----:B------:R-:W-:-:S04]  /*fd70*/  SHF.L.U32 R207, R19, 0x1f, RZ ;  /* 0x0000001f13cf7819 */ /* 0x000fc800000006ff */
[----:B------:R0:W1:Y:S01]  /*fd80*/  SYNCS.PHASECHK.TRANS64.TRYWAIT P3, [R12+URZ+0x28c30], R207 ;  /* 0x028c30cf0c0075a7 */ /* 0x000062000806017f */
[----:B------:R-:W-:Y:S05]  /*fd90*/  @!P0 BRA `(.L_x_5822) ;  /* 0x0000000000048947 */ /* 0x000fea0003800000 */
[----:B------:R-:W-:Y:S01]  /*fda0*/  BPT.TRAP 0x1 ;  /* 0x000000040000795c */ /* 0x000fe20000300000 */
.L_x_5822:
[----:B------:R-:W-:Y:S01]  /*fdb0*/  BSSY B2, `(.L_x_5823) ;  /* 0x0000006000027945 */ /* 0x000fe20003800000 */
[----:B------:R-:W-:Y:S02]  /*fdc0*/  IMAD R154, R18, 0x200, R13 ;  /* 0x00000200129a7824 */ /* 0x000fe400078e020d */
[----:B------:R-:W-:Y:S01]  /*fdd0*/  IMAD.MOV.U32 R155, RZ, RZ, 0x40000040 ;  /* 0x40000040ff9b7424 */ /* 0x000fe200078e00ff */
[----:B-1----:R-:W-:Y:S06]  /*fde0*/  @P3 BRA `(.L_x_5824) ;  /* 0x0000000000083947 */ /* 0x002fec0003800000 */
[----:B------:R-:W1:Y:S02]  /*fdf0*/  SYNCS.PHASECHK.TRANS64.TRYWAIT P3, [R12+URZ+0x28c30], R207 ;  /* 0x028c30cf0c0075a7 */ /* 0x000e64000806017f */
[----:B-1----:R-:W-:Y:S05]  /*fe00*/  @!P3 BRA `(.L_x_5825) ;  /* 0x0000014400b8b947 */ /* 0x002fea0003800000 */
.L_x_5824:
[----:B------:R-:W-:Y:S05]  /*fe10*/  BSYNC B2 ;  /* 0x0000000000027941 */ /* 0x000fea0003800000 */
.L_x_5823:
[C---:B------:R-:W-:Y:S01]  /*fe20*/  R2UR UR6, R154.reuse ;  /* 0x000000009a0672ca */ /* 0x040fe200000e0000 */
[C---:B------:R-:W-:Y:S01]  /*fe30*/  VIADD R152, R154.reuse, 0x2 ;  /* 0x000000029a987836 */ /* 0x040fe20000000000 */
[----:B------:R-:W-:Y:S01]  /*fe40*/  R2UR UR7, R155 ;  /* 0x000000009b0772ca */ /* 0x000fe200000e0000 */
[----:B------:R-:W-:Y:S01]  /*fe50*/  VIADD R14, R154, 0x4 ;  /* 0x000000049a0e7836 */ /* 0x000fe20000000000 */
[----:B------:R-:W-:Y:S01]  /*fe60*/  R2UR UR4, R4 ;  /* 0x00000000040472ca */ /* 0x000fe200000e0000 */
[----:B------:R-:W-:Y:S01]  /*fe70*/  VIADD R154, R154, 0x6 ;  /* 0x000000069a9a7836 */ /* 0x000fe20000000000 */
[----:B------:R-:W-:Y:S01]  /*fe80*/  R2UR UR5, R5 ;  /* 0x00000000050572ca */ /* 0x000fe200000e0000 */
[----:B------:R-:W-:Y:S01]  /*fe90*/  IMAD.MOV.U32 R153, RZ, RZ, 0x40000040 ;  /* 0x40000040ff997424 */ /* 0x000fe200078e00ff */
        /* <DEDUP_REMOVED lines=11> */
[----:B------:R-:W-:Y:S01]  /*ff50*/  R2UR UR15, R15 ;  /* 0x000000000f0f72ca */ /* 0x000fe200000e0000 */
[----:B------:R-:W-:Y:S01]  /*ff60*/  ULDC UR4, c[0x0][0x9d8] ;  /* 0x0002760000047ab9 */ /* 0x000fe20000000800 */
[----:B------:R-:W-:Y:S01]  /*ff70*/  R2UR UR12, R8 ;  /* 0x00000000080c72ca */ /* 0x000fe200000e0000 */
[----:B------:R-:W-:Y:S01]  /*ff80*/  ULDC UR5, c[0x0][0x988] ;  /* 0x0002620000057ab9 */ /* 0x000fe20000000800 */
[----:B------:R-:W-:-:S02]  /*ff90*/  R2UR UR13, R9 ;  /* 0x00000000090d72ca */ /* 0x000fc400000e0000 */
[----:B------:R-:W-:Y:S02]  /*ffa0*/  R2UR UR16, R6 ;  /* 0x00000000061072ca */ /* 0x000fe400000e0000 */
[----:B------:R-:W-:Y:S02]  /*ffb0*/  R2UR UR17, R7 ;  /* 0x00000000071172ca */ /* 0x000fe400000e0000 */
[----:B------:R-:W-:-:S13]  /*ffc0*/  ISETP.NE.AND P3, PT, R194, RZ, PT ;  /* 0x000000ffc200720c */ /* 0x000fda0003f65270 */
[----:B------:R-:W-:-:S04]  /*ffd0*/  @!P3 IMAD R215, R215, 0x40, R191 ;  /* 0x00000040d7d7b824 */ /* 0x000fc800078e02bf */
[----:B------:R-:W-:Y:S01]  /*ffe0*/  @!P3 IMAD R215, R215, 0x4, R2 ;  /* 0x00000004d7d7b824 */ /* 0x000fe200078e0202 */
        /* <DEDUP_REMOVED lines=41> */
[----:B---3--:R-:W-:Y:S01]  /*10280*/  FMNMX.FTZ R14, R152, R14, !PT ;  /* 0x0000000e980e7209 */ /* 0x008fe20007810000 */
[----:B------:R-:W-:Y:S01]  /*10290*/  FMUL.FTZ R175, R175, UR4 ;  /* 0x00000004afaf7c20 */ /* 0x000fe20008410000 */
[----:B------:R-:W-:Y:S01]  /*102a0*/  FMUL.FTZ R178, R178, UR4 ;  /* 0x00000004b2b27c20 */ /* 0x000fe20008410000 */
[----:B------:R-:W-:Y:S01]  /*102b0*/  FMUL.FTZ R179, R179, UR4 ;  /* 0x00000004b3b37c20 */ /* 0x000fe20008410000 */
[----:B------:R-:W-:Y:S01]  /*102c0*/  FMUL.FTZ R182, R182, UR4 ;  /* 0x00000004b6b67c20 */ /* 0x000fe20008410000 */
[----:B------:R-:W-:-:S02]  /*102d0*/  FMUL.FTZ R183, R183, UR4 ;  /* 0x00000004b7b77c20 */ /* 0x000fc40008410000 */
        /* <DEDUP_REMOVED lines=36> */
[----:B------:R-:W-:Y:S08]  /*10520*/  MUFU.TANH R171, R171 ;  /* 0x000000ab00ab7308 */ /* 0x000ff00000002400 */
[----:B------:R-:W-:Y:S01]  /*10530*/  MUFU.TANH R174, R174 ;  /* 0x000000ae00ae7308 */ /* 0x000fe20000002400 */
[----:B--2---:R-:W-:Y:S01]  /*10540*/  FMNMX.FTZ R14, R14, R20, !PT ;  /* 0x000000140e0e7209 */ /* 0x004fe20007810000 */
[----:B------:R-:W-:-:S04]  /*10550*/  IMAD.U32 R20, RZ, RZ, UR5 ;  /* 0x00000005ff147e24 */ /* 0x000fc8000f8e00ff */
[C---:B------:R-:W-:Y:S01]  /*10560*/  FADD.FTZ R214, -R14.reuse, R214 ;  /* 0x000000d60ed67221 */ /* 0x040fe20000010100 */
[-C--:B------:R-:W-:Y:S01]  /*10570*/  FMUL.FTZ R181, R14, R20.reuse ;  /* 0x000000140eb57220 */ /* 0x080fe20000410000 */
[----:B------:R-:W-:Y:S02]  /*10580*/  MUFU.TANH R175, R175 ;  /* 0x000000af00af7308 */ /* 0x000fe40000002400 */
[-C--:B------:R-:W-:Y:S01]  /*10590*/  FMUL.FTZ R214, R214, R20.reuse ;  /* 0x00000014d6d67220 */ /* 0x080fe20000410000 */
        /* <DEDUP_REMOVED lines=10> */
[-CC-:B------:R-:W-:Y:S01]  /*10640*/  FFMA.FTZ R168, R168, R20.reuse, -R181.reuse ;  /* 0x00000014a8a87223 */ /* 0x180fe200000108b5 */
[-CC-:B------:R-:W-:Y:S01]  /*10650*/  FFMA.FTZ R169, R169, R20.reuse, -R181.reuse ;  /* 0x00000014a9a97223 */ /* 0x180fe200000108b5 */
[-CC-:B------:R-:W-:Y:S01]  /*10660*/  FFMA.FTZ R172, R172, R20.reuse, -R181.reuse ;  /* 0x00000014acac7223 */ /* 0x180fe200000108b5 */
[----:B------:R-:W3:Y:S01]  /*10670*/  MUFU.EX2 R15, R15 ;  /* 0x0000000f000f7308 */ /* 0x000ee20000000800 */
[-CC-:B------:R-:W-:Y:S01]  /*10680*/  FFMA.FTZ R173, R173, R20.reuse, -R181.reuse ;  /* 0x00000014adad7223 */ /* 0x180fe200000108b5 */
[-CC-:B------:R-:W-:Y:S01]  /*10690*/  FFMA.FTZ R176, R176, R20.reuse, -R181.reuse ;  /* 0x00000014b0b07223 */ /* 0x180fe200000108b5 */
[-CC-:B------:R-:W-:Y:S01]  /*106a0*/  FFMA.FTZ R177, R177, R20.reuse, -R181.reuse ;  /* 0x00000014b1b17223 */ /* 0x180fe200000108b5 */
[----:B------:R-:W-:-:S04]  /*106b0*/  FFMA.FTZ R180, R180, R20, -R181 ;  /* 0x00000014b4b47223 */ /* 0x000fc800000108b5 */
[----:B------:R-:W4:Y:S01]  /*106c0*/  MUFU.EX2 R152, R152 ;  /* 0x0000009800987308 */ /* 0x000f220000000800 */
[-C--:B--2---:R-:W-:Y:S01]  /*106d0*/  FMUL.FTZ R24, R24, R214.reuse ;  /* 0x000000d618187220 */ /* 0x084fe20000410000 */
[-C--:B------:R-:W-:Y:S01]  /*106e0*/  FMUL.FTZ R25, R25, R214.reuse ;  /* 0x000000d619197220 */ /* 0x080fe20000410000 */
[-C--:B------:R-:W-:Y:S01]  /*106f0*/  FMUL.FTZ R28, R28, R214.reuse ;  /* 0x000000d61c1c7220 */ /* 0x080fe20000410000 */
[-C--:B------:R-:W-:Y:S01]  /*10700*/  FMUL.FTZ R29, R29, R214.reuse ;  /* 0x000000d61d1d7220 */ /* 0x080fe20000410000 */
[-C--:B------:R-:W-:Y:S01]  /*10710*/  FMUL.FTZ R32, R32, R214.reuse ;  /* 0x000000d620207220 */ /* 0x080fe20000410000 */
[-C--:B------:R-:W-:Y:S01]  /*10720*/  FMUL.FTZ R33, R33, R214.reuse ;  /* 0x000000d621217220 */ /* 0x080fe20000410000 */
[----:B------:R-:W-:Y:S01]  /*10730*/  FMUL.FTZ R36, R36, R214 ;  /* 0x000000d624247220 */ /* 0x000fe20000410000 */
[----:B------:R-:W-:Y:S01]  /*10740*/  MUFU.TANH R178, R178 ;  /* 0x000000b200b27308 */ /* 0x000fe20000002400 */
[----:B---3--:R-:W-:Y:S01]  /*10750*/  FFMA.FTZ R181, R214, R0, R15 ;  /* 0x00000000d6b57223 */ /* 0x008fe2000001000f */
[-C--:B------:R-:W-:Y:S01]  /*10760*/  FMUL.FTZ R37, R37, R214.reuse ;  /* 0x000000d625257220 */ /* 0x080fe20000410000 */
[-C--:B------:R-:W-:Y:S01]  /*10770*/  FMUL.FTZ R40, R40, R214.reuse ;  /* 0x000000d628287220 */ /* 0x080fe20000410000 */
[-C--:B------:R-:W-:Y:S01]  /*10780*/  FMUL.FTZ R41, R41, R214.reuse ;  /* 0x000000d629297220 */ /* 0x080fe20000410000 */
[-C--:B------:R-:W-:Y:S01]  /*10790*/  FMUL.FTZ R44, R44, R214.reuse ;  /* 0x000000d62c2c7220 */ /* 0x080fe20000410000 */
[-C--:B------:R-:W-:Y:S01]  /*107a0*/  FMUL.FTZ R45, R45, R214.reuse ;  /* 0x000000d62d2d7220 */ /* 0x080fe20000410000 */
[-C--:B------:R-:W-:Y:S01]  /*107b0*/  FMUL.FTZ R48, R48, R214.reuse ;  /* 0x000000d630307220 */ /* 0x080fe20000410000 */
[----:B------:R4:W2:Y:S01]  /*107c0*/  MUFU.TANH R0, R166 ;  /* 0x000000a600007308 */ /* 0x0008a20000002400 */
[-C--:B------:R-:W-:Y:S01]  /*107d0*/  FMUL.FTZ R49, R49, R214.reuse ;  /* 0x000000d631317220 */ /* 0x080fe20000410000 */
[-C--:B------:R-:W-:Y:S01]  /*107e0*/  FMUL.FTZ R52, R52, R214.reuse ;  /* 0x000000d634347220 */ /* 0x080fe20000410000 */
[-C--:B------:R-:W-:Y:S01]  /*107f0*/  FMUL.FTZ R53, R53, R214.reuse ;  /* 0x000000d635357220 */ /* 0x080fe20000410000 */
[-C--:B------:R-:W-:Y:S01]  /*10800*/  FMUL.FTZ R56, R56, R214.reuse ;  /* 0x000000d638387220 */ /* 0x080fe20000410000 */
[-C--:B------:R-:W-:Y:S01]  /*10810*/  FMUL.FTZ R57, R57, R214.reuse ;  /* 0x000000d639397220 */ /* 0x080fe20000410000 */
[-C--:B------:R-:W-:Y:S01]  /*10820*/  FMUL.FTZ R60, R60, R214.reuse ;  /* 0x000000d63c3c7220 */ /* 0x080fe20000410000 */
[----:B------:R-:W-:Y:S01]  /*10830*/  FMUL.FTZ R61, R61, R214 ;  /* 0x000000d63d3d7220 */ /* 0x000fe20000410000 */
[----:B------:R-:W-:Y:S01]  /*10840*/  MUFU.TANH R179, R179 ;  /* 0x000000b300b37308 */ /* 0x000fe20000002400 */
[C---:B----4-:R-:W-:Y:S01]  /*10850*/  FADD.FTZ R166, R152.reuse, R181 ;  /* 0x000000b598a67221 */ /* 0x050fe20000010000 */
[----:B------:R-:W-:Y:S01]  /*10860*/  F2FP.F16.F32.PACK_AB R152, R152, R15 ;  /* 0x0000000f9898723e */ /* 0x000fe200000000ff */
[----:B------:R-:W-:-:S02]  /*10870*/  @!P1 VIADD R15, R12, 0x28c40 ;  /* 0x00028c400c0f9836 */ /* 0x000fc40000000000 */
[----:B------:R-:W-:Y:S01]  /*10880*/  FMUL.FTZ R181, R170, UR4 ;  /* 0x00000004aab57c20 */ /* 0x000fe20008410000 */
[-C--:B------:R-:W-:Y:S01]  /*10890*/  FMUL.FTZ R64, R64, R214.reuse ;  /* 0x000000d640407220 */ /* 0x080fe20000410000 */
[-C--:B------:R-:W-:Y:S01]  /*108a0*/  FMUL.FTZ R65, R65, R214.reuse ;  /* 0x000000d641417220 */ /* 0x080fe20000410000 */
[-C--:B------:R-:W-:Y:S01]  /*108b0*/  FMUL.FTZ R68, R68, R214.reuse ;  /* 0x000000d644447220 */ /* 0x080fe20000410000 */
[----:B------:R-:W-:Y:S01]  /*108c0*/  @!P1 PRMT R15, RZ, 0x654, R15 ;  /* 0x00000654ff0f9816 */ /* 0x000fe2000000000f */
[----:B------:R-:W-:Y:S01]  /*108d0*/  MUFU.TANH R182, R182 ;  /* 0x000000b600b67308 */ /* 0x000fe20000002400 */
[-C--:B------:R-:W-:Y:S01]  /*108e0*/  FMUL.FTZ R69, R69, R214.reuse ;  /* 0x000000d645457220 */ /* 0x080fe20000410000 */
[-C--:B------:R-:W-:Y:S01]  /*108f0*/  FMUL.FTZ R72, R72, R214.reuse ;  /* 0x000000d648487220 */ /* 0x080fe20000410000 */
[----:B------:R3:W-:Y:S01]  /*10900*/  @!P1 SYNCS.ARRIVE.TRANS64.RED.A1T0 RZ, [R15+URZ], RZ ;  /* 0x000000ff0fff99a7 */ /* 0x0007e2000810043f */
[-C--:B------:R-:W-:Y:S01]  /*10910*/  FMUL.FTZ R73, R73, R214.reuse ;  /* 0x000000d649497220 */ /* 0x080fe20000410000 */
[-C--:B------:R-:W-:Y:S01]  /*10920*/  FMUL.FTZ R76, R76, R214.reuse ;  /* 0x000000d64c4c7220 */ /* 0x080fe20000410000 */
[-C--:B------:R-:W-:Y:S01]  /*10930*/  FMUL.FTZ R77, R77, R214.reuse ;  /* 0x000000d64d4d7220 */ /* 0x080fe20000410000 */
[-C--:B------:R-:W-:Y:S01]  /*10940*/  FMUL.FTZ R80, R80, R214.reuse ;  /* 0x000000d650507220 */ /* 0x080fe20000410000 */
[----:B------:R-:W4:Y:S01]  /*10950*/  MUFU.TANH R181, R181 ;  /* 0x000000b500b57308 */ /* 0x000f220000002400 */
[-C--:B------:R-:W-:Y:S01]  /*10960*/  FMUL.FTZ R81, R81, R214.reuse ;  /* 0x000000d651517220 */ /* 0x080fe20000410000 */
[-C--:B------:R-:W-:Y:S01]  /*10970*/  FMUL.FTZ R84, R84, R214.reuse ;  /* 0x000000d654547220 */ /* 0x080fe20000410000 */
[----:B---3--:R-:W-:Y:S01]  /*10980*/  FMNMX.FTZ R15, R154, R213, !PT ;  /* 0x000000d59a0f7209 */ /* 0x008fe20007810000 */
[-C--:B------:R-:W-:Y:S01]  /*10990*/  FMUL.FTZ R85, R85, R214.reuse ;  /* 0x000000d655557220 */ /* 0x080fe20000410000 */
[-C--:B------:R-:W-:Y:S01]  /*109a0*/  FMUL.FTZ R88, R88, R214.reuse ;  /* 0x000000d658587220 */ /* 0x080fe20000410000 */
[-C--:B------:R-:W-:Y:S01]  /*109b0*/  FMUL.FTZ R89, R89, R214.reuse ;  /* 0x000000d659597220 */ /* 0x080fe20000410000 */
[----:B------:R-:W-:Y:S01]  /*109c0*/  FMNMX.FTZ R15, R155, R15, !PT ;  /* 0x0000000f9b0f7209 */ /* 0x000fe20007810000 */
[----:B------:R-:W-:Y:S01]  /*109d0*/  MUFU.TANH R183, R183 ;  /* 0x000000b700b77308 */ /* 0x000fe20000002400 */
[-C--:B------:R-:W-:Y:S01]  /*109e0*/  FMUL.FTZ R92, R92, R214.reuse ;  /* 0x000000d65c5c7220 */ /* 0x080fe20000410000 */
[-C--:B------:R-:W-:Y:S01]  /*109f0*/  FMUL.FTZ R93, R93, R214.reuse ;  /* 0x000000d65d5d7220 */ /* 0x080fe20000410000 */
[----:B------:R-:W-:Y:S01]  /*10a00*/  FMNMX.FTZ R15, R158, R15, !PT ;  /* 0x0000000f9e0f7209 */ /* 0x000fe20007810000 */
[-C--:B------:R-:W-:Y:S01]  /*10a10*/  FMUL.FTZ R96, R96, R214.reuse ;  /* 0x000000d660607220 */ /* 0x080fe20000410000 */
[-C--:B------:R-:W-:Y:S01]  /*10a20*/  FMUL.FTZ R97, R97, R214.reuse ;  /* 0x000000d661617220 */ /* 0x080fe20000410000 */
[-C--:B------:R-:W-:Y:S01]  /*10a30*/  FMUL.FTZ R100, R100, R214.reuse ;  /* 0x000000d664647220 */ /* 0x080fe20000410000 */
[----:B------:R-:W-:Y:S01]  /*10a40*/  FMNMX.FTZ R15, R159, R15, !PT ;  /* 0x0000000f9f0f7209 */ /* 0x000fe20007810000 */
[----:B------:R-:W3:Y:S01]  /*10a50*/  MUFU.EX2 R153, R153 ;  /* 0x0000009900997308 */ /* 0x000ee20000000800 */
[-C--:B------:R-:W-:Y:S01]  /*10a60*/  FMUL.FTZ R101, R101, R214.reuse ;  /* 0x000000d665657220 */ /* 0x080fe20000410000 */
[-C--:B------:R-:W-:Y:S01]  /*10a70*/  FMUL.FTZ R104, R104, R214.reuse ;  /* 0x000000d668687220 */ /* 0x080fe20000410000 */
[----:B------:R-:W-:Y:S01]  /*10a80*/  FMNMX.FTZ R15, R162, R15, !PT ;  /* 0x0000000fa20f7209 */ /* 0x000fe20007810000 */
[-C--:B------:R-:W-:Y:S01]  /*10a90*/  FMUL.FTZ R105, R105, R214.reuse ;  /* 0x000000d669697220 */ /* 0x080fe20000410000 */
[-C--:B------:R-:W-:Y:S01]  /*10aa0*/  FMUL.FTZ R108, R108, R214.reuse ;  /* 0x000000d66c6c7220 */ /* 0x080fe20000410000 */
[-C--:B------:R-:W-:Y:S01]  /*10ab0*/  FMUL.FTZ R109, R109, R214.reuse ;  /* 0x000000d66d6d7220 */ /* 0x080fe20000410000 */
[----:B------:R-:W-:Y:S01]  /*10ac0*/  FMNMX.FTZ R15, R163, R15, !PT ;  /* 0x0000000fa30f7209 */ /* 0x000fe20007810000 */
[----:B------:R-:W5:Y:S01]  /*10ad0*/  MUFU.EX2 R156, R156 ;  /* 0x0000009c009c7308 */ /* 0x000f620000000800 */
[-C--:B------:R-:W-:Y:S01]  /*10ae0*/  FMUL.FTZ R112, R112, R214.reuse ;  /* 0x000000d670707220 */ /* 0x080fe20000410000 */
[-C--:B------:R-:W-:Y:S01]  /*10af0*/  FMUL.FTZ R113, R113, R214.reuse ;  /* 0x000000d671717220 */ /* 0x080fe20000410000 */
[----:B--2---:R-:W-:Y:S01]  /*10b00*/  FMNMX.FTZ R15, R0, R15, !PT ;  /* 0x0000000f000f7209 */ /* 0x004fe20007810000 */
[-C--:B------:R-:W-:Y:S01]  /*10b10*/  FMUL.FTZ R116, R116, R214.reuse ;  /* 0x000000d674747220 */ /* 0x080fe20000410000 */
[-C--:B------:R-:W-:Y:S01]  /*10b20*/  FMUL.FTZ R117, R117, R214.reuse ;  /* 0x000000d675757220 */ /* 0x080fe20000410000 */
[-C--:B------:R-:W-:Y:S01]  /*10b30*/  FMUL.FTZ R120, R120, R214.reuse ;  /* 0x000000d678787220 */ /* 0x080fe20000410000 */
[----:B------:R-:W-:Y:S01]  /*10b40*/  FMNMX.FTZ R15, R167, R15, !PT ;  /* 0x0000000fa70f7209 */ /* 0x000fe20007810000 */
[----:B------:R-:W2:Y:S01]  /*10b50*/  MUFU.EX2 R157, R157 ;  /* 0x0000009d009d7308 */ /* 0x000ea20000000800 */
[-C--:B------:R-:W-:Y:S01]  /*10b60*/  FMUL.FTZ R121, R121, R214.reuse ;  /* 0x000000d679797220 */ /* 0x080fe20000410000 */
[-C--:B------:R-:W-:Y:S01]  /*10b70*/  FMUL.FTZ R124, R124, R214.reuse ;  /* 0x000000d67c7c7220 */ /* 0x080fe20000410000 */
[----:B----4-:R-:W-:Y:S01]  /*10b80*/  FMNMX.FTZ R15, R181, R15, !PT ;  /* 0x0000000fb50f7209 */ /* 0x010fe20007810000 */
[-C--:B------:R-:W-:Y:S01]  /*10b90*/  FMUL.FTZ R125, R125, R214.reuse ;  /* 0x000000d67d7d7220 */ /* 0x080fe20000410000 */
[-C--:B------:R-:W-:Y:S01]  /*10ba0*/  FMUL.FTZ R128, R128, R214.reuse ;  /* 0x000000d680807220 */ /* 0x080fe20000410000 */
[-C--:B------:R-:W-:Y:S01]  /*10bb0*/  FMUL.FTZ R129, R129, R214.reuse ;  /* 0x000000d681817220 */ /* 0x080fe20000410000 */
[----:B------:R-:W-:Y:S01]  /*10bc0*/  FMNMX.FTZ R15, R171, R15, !PT ;  /* 0x0000000fab0f7209 */ /* 0x000fe20007810000 */
        /* <DEDUP_REMOVED lines=12> */
[----:B------:R-:W-:Y:S01]  /*10c90*/  FMUL.FTZ R149, R149, R214 ;  /* 0x000000d695957220 */ /* 0x000fe20000410000 */
[----:B------:R-:W-:Y:S01]  /*10ca0*/  @!P3 STS [R215+0x28800], R214 ;  /* 0x028800d6d700b388 */ /* 0x000fe20000000800 */
[----:B------:R-:W4:Y:S01]  /*10cb0*/  MUFU.EX2 R160, R160 ;  /* 0x000000a000a07308 */ /* 0x000f220000000800 */
[----:B------:R-:W-:Y:S01]  /*10cc0*/  FMNMX.FTZ R15, R179, R15, !PT ;  /* 0x0000000fb30f7209 */ /* 0x000fe20007810000 */
[----:B---3--:R-:W-:-:S03]  /*10cd0*/  FADD.FTZ R166, R153, R166 ;  /* 0x000000a699a67221 */ /* 0x008fc60000010000 */
[----:B------:R-:W-:Y:S01]  /*10ce0*/  FMNMX.FTZ R15, R182, R15, !PT ;  /* 0x0000000fb60f7209 */ /* 0x000fe20007810000 */
[----:B-----5:R-:W-:Y:S02]  /*10cf0*/  FADD.FTZ R166, R156, R166 ;  /* 0x000000a69ca67221 */ /* 0x020fe40000010000 */
[----:B------:R-:W3:Y:S01]  /*10d00*/  MUFU.EX2 R161, R161 ;  /* 0x000000a100a17308 */ /* 0x000ee20000000800 */
[----:B------:R-:W-:Y:S01]  /*10d10*/  FMNMX.FTZ R15, R183, R15, !PT ;  /* 0x0000000fb70f7209 */ /* 0x000fe20007810000 */
[----:B--2---:R-:W-:-:S04]  /*10d20*/  FADD.FTZ R166, R157, R166 ;  /* 0x000000a69da67221 */ /* 0x004fc80000010000 */
[----:B------:R-:W2:Y:S02]  /*10d30*/  SHFL.BFLY PT, R170, R15, 0x2, 0x1f ;  /* 0x0c401f000faa7f89 */ /* 0x000ea400000e0000 */
[----:B------:R-:W5:Y:S01]  /*10d40*/  MUFU.EX2 R164, R164 ;  /* 0x000000a400a47308 */ /* 0x000f620000000800 */
[----:B----4-:R-:W-:-:S07]  /*10d50*/  FADD.FTZ R166, R160, R166 ;  /* 0x000000a6a0a67221 */ /* 0x010fce0000010000 */
[----:B------:R-:W4:Y:S01]  /*10d60*/  MUFU.EX2 R165, R165 ;  /* 0x000000a500a57308 */ /* 0x000f220000000800 */
[----:B---3--:R-:W-:-:S07]  /*10d70*/  FADD.FTZ R166, R161, R166 ;  /* 0x000000a6a1a67221 */ /* 0x008fce0000010000 */
[----:B------:R-:W3:Y:S01]  /*10d80*/  MUFU.EX2 R168, R168 ;  /* 0x000000a800a87308 */ /* 0x000ee20000000800 */
[----:B-----5:R-:W-:Y:S01]  /*10d90*/  FADD.FTZ R166, R164, R166 ;  /* 0x000000a6a4a67221 */ /* 0x020fe20000010000 */
[----:B--2---:R-:W-:-:S06]  /*10da0*/  FMNMX.FTZ R15, R15, R170, !PT ;  /* 0x000000aa0f0f7209 */ /* 0x004fcc0007810000 */
[----:B------:R-:W2:Y:S01]  /*10db0*/  MUFU.EX2 R169, R169 ;  /* 0x000000a900a97308 */ /* 0x000ea20000000800 */
[----:B----4-:R-:W-:Y:S01]  /*10dc0*/  FADD.FTZ R166, R165, R166 ;  /* 0x000000a6a5a67221 */ /* 0x010fe20000010000 */
[----:B------:R-:W4:Y:S06]  /*10dd0*/  SHFL.BFLY PT, R170, R15, 0x1, 0x1f ;  /* 0x0c201f000faa7f89 */ /* 0x000f2c00000e0000 */
[----:B------:R-:W5:Y:S01]  /*10de0*/  MUFU.EX2 R172, R172 ;  /* 0x000000ac00ac7308 */ /* 0x000f620000000800 */
[----:B---3--:R-:W-:-:S07]  /*10df0*/  FADD.FTZ R166, R168, R166 ;  /* 0x000000a6a8a67221 */ /* 0x008fce0000010000 */
[----:B------:R-:W3:Y:S01]  /*10e00*/  MUFU.EX2 R173, R173 ;  /* 0x000000ad00ad7308 */ /* 0x000ee20000000800 */
[----:B--2---:R-:W-:-:S07]  /*10e10*/  FADD.FTZ R166, R169, R166 ;  /* 0x000000a6a9a67221 */ /* 0x004fce0000010000 */
[----:B------:R-:W2:Y:S01]  /*10e20*/  MUFU.EX2 R176, R176 ;  /* 0x000000b000b07308 */ /* 0x000ea20000000800 */
[----:B-----5:R-:W-:Y:S01]  /*10e30*/  FADD.FTZ R166, R172, R166 ;  /* 0x000000a6aca67221 */ /* 0x020fe20000010000 */
[----:B----4-:R-:W-:-:S05]  /*10e40*/  FMNMX.FTZ R15, R15, R170, !PT ;  /* 0x000000aa0f0f7209 */ /* 0x010fca0007810000 */
[C---:B------:R-:W-:Y:S01]  /*10e50*/  FADD.FTZ R170, -R15.reuse, R213 ;  /* 0x000000d50faa7221 */ /* 0x040fe20000010100 */
[-C--:B------:R-:W-:Y:S01]  /*10e60*/  FMUL.FTZ R213, R15, R20.reuse ;  /* 0x000000140fd57220 */ /* 0x080fe20000410000 */
[----:B------:R-:W-:Y:S01]  /*10e70*/  MUFU.EX2 R177, R177 ;  /* 0x000000b100b17308 */ /* 0x000fe20000000800 */
[----:B---3--:R-:W-:Y:S01]  /*10e80*/  FADD.FTZ R166, R173, R166 ;  /* 0x000000a6ada67221 */ /* 0x008fe20000010000 */
[-C--:B------:R-:W-:Y:S01]  /*10e90*/  FMUL.FTZ R170, R170, R20.reuse ;  /* 0x00000014aaaa7220 */ /* 0x080fe20000410000 */
        /* <DEDUP_REMOVED lines=18> */
[----:B--2---:R-:W-:Y:S01]  /*10fc0*/  FADD.FTZ R166, R176, R166 ;  /* 0x000000a6b0a67221 */ /* 0x004fe20000010000 */
[----:B---3--:R2:W-:Y:S03]  /*10fd0*/  @!P3 STS [R215+0x28820], R170 ;  /* 0x028820aad700b388 */ /* 0x0085e60000000800 */
[----:B------:R-:W-:Y:S01]  /*10fe0*/  FADD.FTZ R166, R177, R166 ;  /* 0x000000a6b1a67221 */ /* 0x000fe20000010000 */
[----:B------:R-:W-:-:S02]  /*10ff0*/  FMUL.FTZ R26, R26, R170 ;  /* 0x000000aa1a1a7220 */ /* 0x000fc40000410000 */
[----:B------:R3:W4:Y:S01]  /*11000*/  MUFU.EX2 R213, R154 ;  /* 0x0000009a00d57308 */ /* 0x0007220000000800 */
[-C--:B------:R-:W-:Y:S01]  /*11010*/  FMUL.FTZ R27, R27, R170.reuse ;  /* 0x000000aa1b1b7220 */ /* 0x080fe20000410000 */
[-C--:B------:R-:W-:Y:S01]  /*11020*/  FMUL.FTZ R30, R30, R170.reuse ;  /* 0x000000aa1e1e7220 */ /* 0x080fe20000410000 */
[-C--:B------:R-:W-:Y:S01]  /*11030*/  FMUL.FTZ R31, R31, R170.reuse ;  /* 0x000000aa1f1f7220 */ /* 0x080fe20000410000 */
[-C--:B------:R-:W-:Y:S01]  /*11040*/  FMUL.FTZ R34, R34, R170.reuse ;  /* 0x000000aa22227220 */ /* 0x080fe20000410000 */
[-C--:B------:R-:W-:Y:S01]  /*11050*/  FMUL.FTZ R35, R35, R170.reuse ;  /* 0x000000aa23237220 */ /* 0x080fe20000410000 */
[-C--:B------:R-:W-:Y:S01]  /*11060*/  FMUL.FTZ R38, R38, R170.reuse ;  /* 0x000000aa26267220 */ /* 0x080fe20000410000 */
[-C--:B------:R-:W-:Y:S01]  /*11070*/  FMUL.FTZ R39, R39, R170.reuse ;  /* 0x000000aa27277220 */ /* 0x080fe20000410000 */
[----:B------:R5:W0:Y:S01]  /*11080*/  MUFU.EX2 R214, R158 ;  /* 0x0000009e00d67308 */ /* 0x000a220000000800 */
[----:B---3--:R-:W-:Y:S01]  /*11090*/  F2FP.F16.F32.PACK_AB R154, R156, R153 ;  /* 0x000000999c9a723e */ /* 0x008fe200000000ff */
[-C--:B------:R-:W-:Y:S01]  /*110a0*/  FMUL.FTZ R42, R42, R170.reuse ;  /* 0x000000aa2a2a7220 */ /* 0x080fe20000410000 */
[----:B------:R-:W-:Y:S01]  /*110b0*/  F2FP.F16.F32.PACK_AB R156, R160, R157 ;  /* 0x0000009da09c723e */ /* 0x000fe200000000ff */
[-C--:B------:R-:W-:Y:S01]  /*110c0*/  FMUL.FTZ R43, R43, R170.reuse ;  /* 0x000000aa2b2b7220 */ /* 0x080fe20000410000 */
[----:B------:R-:W-:Y:S01]  /*110d0*/  F2FP.F16.F32.PACK_AB R160, R168, R165 ;  /* 0x000000a5a8a0723e */ /* 0x000fe200000000ff */
[-C--:B------:R-:W-:Y:S01]  /*110e0*/  FMUL.FTZ R46, R46, R170.reuse ;  /* 0x000000aa2e2e7220 */ /* 0x080fe20000410000 */
[-C--:B------:R-:W-:Y:S01]  /*110f0*/  FMUL.FTZ R47, R47, R170.reuse ;  /* 0x000000aa2f2f7220 */ /* 0x080fe20000410000 */
[----:B------:R-:W3:Y:S01]  /*11100*/  MUFU.EX2 R159, R159 ;  /* 0x0000009f009f7308 */ /* 0x000ee20000000800 */
[----:B----4-:R-:W-:Y:S01]  /*11110*/  FFMA.FTZ R3, R170, R3, R213 ;  /* 0x00000003aa037223 */ /* 0x010fe200000100d5 */
[----:B-----5:R-:W-:Y:S01]  /*11120*/  F2FP.F16.F32.PACK_AB R158, R164, R161 ;  /* 0x000000a1a49e723e */ /* 0x020fe200000000ff */
[-C--:B------:R-:W-:Y:S01]  /*11130*/  FMUL.FTZ R50, R50, R170.reuse ;  /* 0x000000aa32327220 */ /* 0x080fe20000410000 */
[C---:B------:R-:W-:Y:S01]  /*11140*/  F2FP.F16.F32.PACK_AB R153, R155.reuse, R213 ;  /* 0x000000d59b99723e */ /* 0x040fe200000000ff */
[----:B------:R-:W-:Y:S01]  /*11150*/  FADD.FTZ R3, R155, R3 ;  /* 0x000000039b037221 */ /* 0x000fe20000010000 */
[----:B------:R-:W-:Y:S01]  /*11160*/  F2FP.F16.F32.PACK_AB R164, R176, R173 ;  /* 0x000000adb0a4723e */ /* 0x000fe200000000ff */
[-C--:B------:R-:W-:Y:S01]  /*11170*/  FMUL.FTZ R51, R51, R170.reuse ;  /* 0x000000aa33337220 */ /* 0x080fe20000410000 */
[----:B--2---:R2:W4:Y:S01]  /*11180*/  MUFU.EX2 R215, R162 ;  /* 0x000000a200d77308 */ /* 0x0045220000000800 */
        /* <DEDUP_REMOVED lines=8> */
[C---:B---3--:R-:W-:Y:S01]  /*11210*/  FADD.FTZ R3, R159.reuse, R3 ;  /* 0x000000039f037221 */ /* 0x048fe20000010000 */
[----:B------:R-:W-:Y:S01]  /*11220*/  F2FP.F16.F32.PACK_AB R155, R159, R214 ;  /* 0x000000d69f9b723e */ /* 0x000fe200000000ff */
[----:B------:R-:W-:Y:S01]  /*11230*/  BAR.SYNC.DEFER_BLOCKING 0xf, 0x100 ;  /* 0x03c4000000007b1d */ /* 0x000fe20000010000 */
[----:B--2---:R-:W-:Y:S01]  /*11240*/  F2FP.F16.F32.PACK_AB R162, R172, R169 ;  /* 0x000000a9aca2723e */ /* 0x004fe200000000ff */
        /* <DEDUP_REMOVED lines=45> */
[C---:B----4-:R-:W-:Y:S01]  /*11520*/  FADD.FTZ R3, R171.reuse, R3 ;  /* 0x00000003ab037221 */ /* 0x050fe20000010000 */
[----:B------:R-:W-:Y:S01]  /*11530*/  F2FP.F16.F32.PACK_AB R161, R171, R161 ;  /* 0x000000a1aba1723e */ /* 0x000fe200000000ff */
        /* <DEDUP_REMOVED lines=16> */
[-C--:B------:R-:W-:Y:S01]  /*11640*/  FMUL.FTZ R147, R147, R170.reuse ;  /* 0x000000aa93937220 */ /* 0x080fe20000410000 */
[-C--:B------:R-:W-:Y:S01]  /*11650*/  FMUL.FTZ R150, R150, R170.reuse ;  /* 0x000000aa96967220 */ /* 0x080fe20000410000 */
[----:B------:R-:W-:-:S02]  /*11660*/  FMUL.FTZ R151, R151, R170 ;  /* 0x000000aa97977220 */ /* 0x000fc40000410000 */
[----:B------:R2:W-:Y:S01]  /*11670*/  STSM.16.M88.4 [R197], R160 ;  /* 0x000000a0c5007844 */ /* 0x0005e20000000200 */
[----:B------:R-:W0:Y:S01]  /*11680*/  MUFU.EX2 R179, R179 ;  /* 0x000000b300b37308 */ /* 0x000e220000000800 */
[----:B----4-:R-:W-:-:S07]  /*11690*/  FADD.FTZ R3, R165, R3 ;  /* 0x00000003a5037221 */ /* 0x010fce0000010000 */
[----:B------:R-:W4:Y:S01]  /*116a0*/  MUFU.EX2 R182, R182 ;  /* 0x000000b600b67308 */ /* 0x000f220000000800 */
[C---:B---3--:R-:W-:Y:S01]  /*116b0*/  FADD.FTZ R0, R180.reuse, R166 ;  /* 0x000000a6b4007221 */ /* 0x048fe20000010000 */
[----:B------:R-:W-:-:S06]  /*116c0*/  F2FP.F16.F32.PACK_AB R166, R180, R177 ;  /* 0x000000b1b4a6723e */ /* 0x000fcc00000000ff */
[----:B------:R-:W3:Y:S01]  /*116d0*/  MUFU.EX2 R183, R183 ;  /* 0x000000b700b77308 */ /* 0x000ee20000000800 */
[C---:B0-----:R-:W-:Y:S01]  /*116e0*/  FADD.FTZ R3, R179.reuse, R3 ;  /* 0x00000003b3037221 */ /* 0x041fe20000010000 */
[----:B------:R-:W-:-:S03]  /*116f0*/  F2FP.F16.F32.PACK_AB R165, R179, R165 ;  /* 0x000000a5b3a5723e */ /* 0x000fc600000000ff */
[----:B----4-:R-:W-:Y:S01]  /*11700*/  FADD.FTZ R3, R182, R3 ;  /* 0x00000003b6037221 */ /* 0x010fe20000010000 */
[----:B---3--:R-:W-:-:S03]  /*11710*/  F2FP.F16.F32.PACK_AB R167, R183, R182 ;  /* 0x000000b6b7a7723e */ /* 0x008fc600000000ff */
[----:B------:R-:W-:Y:S02]  /*11720*/  FADD.FTZ R3, R183, R3 ;  /* 0x00000003b7037221 */ /* 0x000fe40000010000 */
[----:B------:R2:W-:Y:S01]  /*11730*/  STSM.16.M88.4 [R198], R164 ;  /* 0x000000a4c6007844 */ /* 0x0005e20000000200 */
[----:B------:R-:W-:Y:S05]  /*11740*/  @!P0 BRA `(.L_x_5826) ;  /* 0x0000000000048947 */ /* 0x000fea0003800000 */
[----:B------:R-:W-:Y:S01]  /*11750*/  BPT.TRAP 0x1 ;  /* 0x000000040000795c */ /* 0x000fe20000300000 */
.L_x_5826:
[----:B------:R0:W3:Y:S01]  /*11760*/  SYNCS.PHASECHK.TRANS64.TRYWAIT P3, [R12+URZ+0x28c50], R207 ;  /* 0x028c50cf0c0075a7 */ /* 0x0000e2000806017f */
[----:B------:R-:W-:Y:S05]  /*11770*/  @!P0 BRA `(.L_x_5827) ;  /* 0x0000000000048947 */ /* 0x000fea0003800000 */
[----:B------:R-:W-:Y:S01]  /*11780*/  BPT.TRAP 0x1 ;  /* 0x000000040000795c */ /* 0x000fe20000300000 */
.L_x_5827:
[----:B------:R-:W-:Y:S04]  /*11790*/  BSSY B2, `(.L_x_5828) ;  /* 0x0000004000027945 */ /* 0x000fe80003800000 */
[----:B---3--:R-:W-:Y:S05]  /*117a0*/  @P3 BRA `(.L_x_5829) ;  /* 0x0000000000083947 */ /* 0x008fea0003800000 */
[----:B------:R-:W3:Y:S02]  /*117b0*/  SYNCS.PHASECHK.TRANS64.TRYWAIT P3, [R12+URZ+0x28c50], R207 ;  /* 0x028c50cf0c0075a7 */ /* 0x000ee4000806017f */
[----:B---3--:R-:W-:Y:S05]  /*117c0*/  @!P3 BRA `(.L_x_5830) ;  /* 0x0000012c005cb947 */ /* 0x008fea0003800000 */
.L_x_5829:
[----:B------:R-:W-:Y:S05]  /*117d0*/  BSYNC B2 ;  /* 0x0000000000027941 */ /* 0x000fea0003800000 */
.L_x_5828:
[----:B------:R-:W-:Y:S01]  /*117e0*/  IMAD R168, R18, 0x1000, R190 ;  /* 0x0000100012a87824 */ /* 0x000fe200078e02be */
[----:B------:R-:W-:Y:S01]  /*117f0*/  WARPGROUP.ARRIVE ;  /* 0x00000000000079c5 */ /* 0x000fe20000000000 */
[----:B------:R-:W-:Y:S02]  /*11800*/  IMAD.MOV.U32 R169, RZ, RZ, 0x40000040 ;  /* 0x40000040ffa97424 */ /* 0x000fe400078e00ff */
[----:B01-3--:R-:W-:Y:S01]  /*11810*/  @!P1 VIADD R12, R12, 0x28c60 ;  /* 0x00028c600c0c9836 */ /* 0x00bfe20000000000 */
[----:B------:R-:W-:Y:S01]  /*11820*/  R2UR UR6, R168 ;  /* 0x00000000a80672ca */ /* 0x000fe200000e0000 */
[----:B------:R-:W-:Y:S01]  /*11830*/  IMAD.MOV.U32 R213, RZ, RZ, R15 ;  /* 0x000000ffffd57224 */ /* 0x000fe200078e000f */
[----:B------:R-:W-:Y:S01]  /*11840*/  R2UR UR7, R169 ;  /* 0x00000000a90772ca */ /* 0x000fe200000e0000 */
[----:B------:R-:W-:Y:S01]  /*11850*/  IMAD.MOV.U32 R169, RZ, RZ, 0x40000040 ;  /* 0x40000040ffa97424 */ /* 0x000fe200078e00ff */
[----:B------:R-:W-:Y:S01]  /*11860*/  @!P1 PRMT R12, RZ, 0x654, R12 ;  /* 0x00000654ff0c9816 */ /* 0x000fe2000000000c */
[----:B------:R-:W-:-:S02]  /*11870*/  IMAD.MOV.U32 R214, RZ, RZ, R14 ;  /* 0x000000ffffd67224 */ /* 0x000fc400078e000e */
[----:B------:R-:W-:-:S08]  /*11880*/  IMAD.MOV.U32 R215, RZ, RZ, R18 ;  /* 0x000000ffffd77224 */ /* 0x000fd000078e0012 */
[----:B------:R-:W-:Y:S03]  /*11890*/  HGMMA.64x256x16.F32 R24, R152, gdesc[UR4].tnspB, R24, gsb0 ;  /* 0x43e0000498187df0 */ /* 0x000fe60008000818 */
[----:B------:R-:W-:Y:S02]  /*118a0*/  WARPGROUP.DEPBAR.LE gsb0, 0x0 ;  /* 0x00008000000079c5 */ /* 0x000fe40000010000 */
[----:B--2---:R-:W-:Y:S01]  /*118b0*/  VIADD R152, R168, 0x80 ;  /* 0x00000080a8987836 */ /* 0x004fe20000000000 */
        /* <DEDUP_REMOVED lines=32> */
.L_x_5820:
[----:B0-----:R-:W-:-:S07]  /*11ac0*/  IMAD.MOV.U32 R12, RZ, RZ, R206 ;  /* 0x000000ffff0c7224 */ /* 0x001fce00078e00ce */
.L_x_5819:
[----:B------:R-:W-:Y:S05]  /*11ad0*/  BSYNC B0 ;  /* 0x0000000000007941 */ /* 0x000fea0003800000 */
.L_x_5818:
[----:B------:R-:W-:Y:S01]  /*11ae0*/  ISETP.GE.AND P2, PT, R12, R202, PT ;  /* 0x000000ca0c00720c */ /* 0x000fe20003f46270 */
[----:B------:R-:W-:-:S12]  /*11af0*/  BSSY B0, `(.L_x_5832) ;  /* 0x000028d000007945 */ /* 0x000fd80003800000 */
[----:B------:R-:W-:Y:S05]  /*11b00*/  @!P2 BRA `(.L_x_5833) ;  /* 0x00000028002ca947 */ /* 0x000fea0003800000 */
[----:B------:R-:W-:Y:S02]  /*11b10*/  IMAD.MOV.U32 R213, RZ, RZ, R15 ;  /* 0x000000ffffd57224 */ /* 0x000fe400078e000f */
[----:B0-----:R-:W-:Y:S02]  /*11b20*/  IMAD.MOV.U32 R215, RZ, RZ, R14 ;  /* 0x000000ffffd77224 */ /* 0x001fe400078e000e */
[----:B------:R-:W-:-:S07]  /*11b30*/  IMAD.MOV.U32 R214, RZ, RZ, R18 ;  /* 0x000000ffffd67224 */ /* 0x000fce00078e0012 */
.L_x_5852:
[----:B------:R-:W-:-:S05]  /*11b40*/  VIADD R18, R214, 0x1 ;  /* 0x00000001d6127836 */ /* 0x000fca0000000000 */
[----:B------:R-:W-:-:S04]  /*11b50*/  ISETP.NE.AND P2, PT, R18, 0x2, PT ;  /* 0x000000021200780c */ /* 0x000fc80003f45270 */
[----:B------:R-:W-:Y:S02]  /*11b60*/  SEL R14, RZ, 0x1, P2 ;  /* 0x00000001ff0e7807 */ /* 0x000fe40001000000 */
[----:B------:R-:W-:Y:S02]  /*11b70*/  SEL R18, R18, RZ, P2 ;  /* 0x000000ff12127207 */ /* 0x000fe40001000000 */
[----:B------:R-:W-:Y:S01]  /*11b80*/  LOP3.LUT R19, R19, R14, RZ, 0x3c, !PT ;  /* 0x0000000e13137212 */ /* 0x000fe200078e3cff */
[----:B-1----:R-:W-:Y:S06]  /*11b90*/  @!P0 BRA `(.L_x_5834) ;  /* 0x0000000000048947 */ /* 0x002fec0003800000 */
[----:B------:R-:W-:Y:S01]  /*11ba0*/  BPT.TRAP 0x1 ;  /* 0x000000040000795c */ /* 0x000fe20000300000 */
.L_x_5834:
[----:B------:R-:W-:Y:S01]  /*11bb0*/  IMAD R206, R18, 0x8, R2 ;  /* 0x0000000812ce7824 */ /* 0x000fe200078e0202 */
[----:B------:R-:W-:-:S04]  /*11bc0*/  SHF.L.U32 R207, R19, 0x1f, RZ ;  /* 0x0000001f13cf7819 */ /* 0x000fc800000006ff */
[----:B------:R0:W1:Y:S01]  /*11bd0*/  SYNCS.PHASECHK.TRANS64.TRYWAIT P2, [R206+URZ+0x28c30], R207 ;  /* 0x028c30cfce0075a7 */ /* 0x000062000804017f */
[----:B------:R-:W-:Y:S05]  /*11be0*/  @!P0 BRA `(.L_x_5835) ;  /* 0x0000000000048947 */ /* 0x000fea0003800000 */
[----:B------:R-:W-:Y:S01]  /*11bf0*/  BPT.TRAP 0x1 ;  /* 0x000000040000795c */ /* 0x000fe20000300000 */
.L_x_5835:
[----:B------:R-:W-:Y:S01]  /*11c00*/  BSSY B1, `(.L_x_5836) ;  /* 0x0000006000017945 */ /* 0x000fe20003800000 */
[----:B------:R-:W-:Y:S02]  /*11c10*/  IMAD R14, R18, 0x200, R13 ;  /* 0x00000200120e7824 */ /* 0x000fe400078e020d */
[----:B------:R-:W-:Y:S01]  /*11c20*/  IMAD.MOV.U32 R15, RZ, RZ, 0x40000040 ;  /* 0x40000040ff0f7424 */ /* 0x000fe200078e00ff */
[----:B-1----:R-:W-:Y:S06]  /*11c30*/  @P2 BRA `(.L_x_5837) ;  /* 0x0000000000082947 */ /* 0x002fec0003800000 */
[----:B------:R-:W1:Y:S02]  /*11c40*/  SYNCS.PHASECHK.TRANS64.TRYWAIT P2, [R206+URZ+0x28c30], R207 ;  /* 0x028c30cfce0075a7 */ /* 0x000e64000804017f */
[----:B-1----:R-:W-:Y:S05]  /*11c50*/  @!P2 BRA `(.L_x_5838) ;  /* 0x00000128004ca947 */ /* 0x002fea0003800000 */
.L_x_5837:
[----:B------:R-:W-:Y:S05]  /*11c60*/  BSYNC B1 ;  /* 0x0000000000017941 */ /* 0x000fea0003800000 */
.L_x_5836:
[C---:B------:R-:W-:Y:S01]  /*11c70*/  R2UR UR6, R14.reuse ;  /* 0x000000000e0672ca */ /* 0x040fe200000e0000 */
[----:B------:R-:W-:Y:S01]  /*11c80*/  WARPGROUP.ARRIVE ;  /* 0x00000000000079c5 */ /* 0x000fe20000000000 */
[----:B------:R-:W-:Y:S01]  /*11c90*/  R2UR UR7, R15 ;  /* 0x000000000f0772ca */ /* 0x000fe200000e0000 */
[----:B------:R-:W-:Y:S01]  /*11ca0*/  VIADD R20, R14, 0x2 ;  /* 0x000000020e147836 */ /* 0x000fe20000000000 */
[----:B------:R-:W-:Y:S01]  /*11cb0*/  R2UR UR4, R4 ;  /* 0x00000000040472ca */ /* 0x000fe200000e0000 */
[----:B------:R-:W-:Y:S01]  /*11cc0*/  IMAD.MOV.U32 R21, RZ, RZ, 0x40000040 ;  /* 0x40000040ff157424 */ /* 0x000fe200078e00ff */
[----:B------:R-:W-:Y:S01]  /*11cd0*/  R2UR UR5, R5 ;  /* 0x00000000050572ca */ /* 0x000fe200000e0000 */
[----:B------:R-:W-:-:S12]  /*11ce0*/  IMAD.MOV.U32 R15, RZ, RZ, 0x40000040 ;  /* 0x40000040ff0f7424 */ /* 0x000fd800078e00ff */
        /* <DEDUP_REMOVED lines=32> */
[----:B------:R-:W-:Y:S01]  /*11ef0*/  HGMMA.64x64x16.F32 R152, gdesc[UR4], R152, gsb0 ;  /* 0x00e00000049879f0 */ /* 0x000fe20008000898 */
[----:B------:R-:W-:Y:S02]  /*11f00*/  ULDC UR4, c[0x0][0x9d8] ;  /* 0x0002760000047ab9 */ /* 0x000fe40000000800 */
        /* <DEDUP_REMOVED lines=36> */
[----:B------:R-:W-:Y:S01]  /*12150*/  ULDC UR4, c[0x0][0x9e0] ;  /* 0x0002780000047ab9 */ /* 0x000fe20000000800 */
[----:B------:R4:W-:Y:S01]  /*12160*/  @!P1 SYNCS.ARRIVE.TRANS64.RED.A1T0 RZ, [R14+URZ], RZ ;  /* 0x000000ff0eff99a7 */ /* 0x0009e2000810043f */
[----:B------:R-:W-:-:S05]  /*12170*/  IADD3 R183, -R22, R183, R23 ;  /* 0x000000b716b77210 */ /* 0x000fca0007ffe117 */
[----:B------:R-:W0:Y:S01]  /*12180*/  MUFU.TANH R230, R230 ;  /* 0x000000e600e67308 */ /* 0x000e220000002400 */
        /* <DEDUP_REMOVED lines=34> */
[----:B--234-:R-:W-:Y:S05]  /*123b0*/  @!P6 BRA `(.L_x_5839) ;  /* 0x000000000060e947 */ /* 0x01cfea0003800000 */
        /* <DEDUP_REMOVED lines=8> */
[----:B------:R-:W2:Y:S02]  /*12440*/  @P2 LDC.64 R14, c[0x0][0x9e8] ;  /* 0x00027a00ff0e2b82 */ /* 0x000ea40000000a00 */
[----:B--2---:R-:W-:-:S05]  /*12450*/  @P2 IMAD.HI.U32 R14, R233, R14, RZ ;  /* 0x0000000ee90e2227 */ /* 0x004fca00078e00ff */
[----:B------:R-:W-:-:S04]  /*12460*/  @P2 SHF.R.U32.HI R233, RZ, R15, R14 ;  /* 0x0000000fffe92219 */ /* 0x000fc8000001160e */
[----:B------:R-:W-:Y:S01]  /*12470*/  LOP3.LUT R233, RZ, R233, RZ, 0x33, !PT ;  /* 0x000000e9ffe97212 */ /* 0x000fe200078e33ff */
[----:B------:R-:W-:Y:S06]  /*12480*/  BRA `(.L_x_5842) ;  /* 0x0000000000187947 */ /* 0x000fec0003800000 */
.L_x_5841:
[----:B------:R-:W-:Y:S02]  /*12490*/  ULDC UR4, c[0x0][0x9e4] ;  /* 0x0002790000047ab9 */ /* 0x000fe40000000800 */
[----:B------:R-:W-:-:S05]  /*124a0*/  IMAD.U32 R234, RZ, RZ, UR4 ;  /* 0x00000004ffea7e24 */ /* 0x000fca000f8e00ff */
[----:B------:R-:W-:-:S13]  /*124b0*/  ISETP.NE.AND P2, PT, R234, 0x1, PT ;  /* 0x00000001ea00780c */ /* 0x000fda0003f45270 */
[----:B------:R-:W2:Y:S02]  /*124c0*/  @P2 LDC.64 R14, c[0x0][0x9e8] ;  /* 0x00027a00ff0e2b82 */ /* 0x000ea40000000a00 */
[----:B--2---:R-:W-:-:S05]  /*124d0*/  @P2 IMAD.HI.U32 R14, R233, R14, RZ ;  /* 0x0000000ee90e2227 */ /* 0x004fca00078e00ff */
[----:B------:R-:W-:-:S07]  /*124e0*/  @P2 SHF.R.U32.HI R233, RZ, R15, R14 ;  /* 0x0000000fffe92219 */ /* 0x000fce000001160e */
.L_x_5842:
[----:B------:R-:W-:Y:S05]  /*124f0*/  BSYNC B1 ;  /* 0x0000000000017941 */ /* 0x000fea0003800000 */
.L_x_5840:
[----:B------:R-:W-:-:S04]  /*12500*/  IMAD R233, R233, R234, -R178 ;  /* 0x000000eae9e97224 */ /* 0x000fc800078e0ab2 */
[----:B------:R-:W-:-:S05]  /*12510*/  IMAD.IADD R233, R233, 0x1, -R185 ;  /* 0x00000001e9e97824 */ /* 0x000fca00078e0ab9 */
[----:B------:R-:W-:Y:S02]  /*12520*/  VIMNMX R182, R182, R233, !PT ;  /* 0x000000e9b6b67248 */ /* 0x000fe40007fe0100 */
[----:B------:R-:W-:-:S07]  /*12530*/  VIADDMNMX R181, R233, R234, R181, PT ;  /* 0x000000eae9b57246 */ /* 0x000fce00038001b5 */
.L_x_5839:
[----:B------:R-:W-:Y:S01]  /*12540*/  ISETP.GT.AND P2, PT, R12, -0x1, PT ;  /* 0xffffffff0c00780c */ /* 0x000fe20003f44270 */
[----:B------:R-:W2:Y:S03]  /*12550*/  SHFL.IDX PT, R20, R20, 0x1, 0x1c1f ;  /* 0x003c1f0014147f89 */ /* 0x000ea600000e0000 */
[C---:B------:R-:W-:Y:S02]  /*12560*/  ISETP.GT.AND P4, PT, R182.reuse, RZ, P2 ;  /* 0x000000ffb600720c */ /* 0x040fe40001784270 */
[----:B------:R-:W-:Y:S02]  /*12570*/  ISETP.GT.AND P3, PT, R182, 0x1, P2 ;  /* 0x00000001b600780c */ /* 0x000fe40001764270 */
[C---:B------:R-:W-:Y:S02]  /*12580*/  ISETP.LT.OR P4, PT, R181.reuse, 0x1, P4 ;  /* 0x00000001b500780c */ /* 0x040fe40002781670 */
[----:B------:R-:W-:-:S02]  /*12590*/  ISETP.LT.OR P3, PT, R181, 0x2, P3 ;  /* 0x00000002b500780c */ /* 0x000fc40001f61670 */
[----:B------:R-:W-:Y:S02]  /*125a0*/  FSEL R216, R216, -INF , !P4 ;  /* 0xff800000d8d87808 */ /* 0x000fe40006000000 */
[----:B0-----:R-:W-:Y:S02]  /*125b0*/  FSEL R230, R230, -INF , !P3 ;  /* 0xff800000e6e67808 */ /* 0x001fe40005800000 */
[C---:B------:R-:W-:Y:S02]  /*125c0*/  ISETP.GT.AND P4, PT, R182.reuse, 0x8, P2 ;  /* 0x00000008b600780c */ /* 0x040fe40001784270 */
[----:B------:R-:W-:Y:S02]  /*125d0*/  ISETP.GT.AND P3, PT, R182, 0x9, P2 ;  /* 0x00000009b600780c */ /* 0x000fe40001764270 */
[C---:B------:R-:W-:Y:S02]  /*125e0*/  ISETP.LT.OR P4, PT, R181.reuse, 0x9, P4 ;  /* 0x00000009b500780c */ /* 0x040fe40002781670 */
[----:B------:R-:W-:-:S02]  /*125f0*/  ISETP.LT.OR P3, PT, R181, 0xa, P3 ;  /* 0x0000000ab500780c */ /* 0x000fc40001f61670 */
[----:B------:R-:W-:Y:S01]  /*12600*/  FSEL R155, R155, -INF , !P4 ;  /* 0xff8000009b9b7808 */ /* 0x000fe20006000000 */
[--C-:B--2---:R-:W-:Y:S01]  /*12610*/  IMAD.IADD R183, R183, 0x1, R20.reuse ;  /* 0x00000001b7b77824 */ /* 0x104fe200078e0214 */
[----:B------:R-:W-:Y:S01]  /*12620*/  FSEL R231, R231, -INF , !P3 ;  /* 0xff800000e7e77808 */ /* 0x000fe20005800000 */
[----:B------:R-:W-:Y:S01]  /*12630*/  IMAD.IADD R232, R232, 0x1, R20 ;  /* 0x00000001e8e87824 */ /* 0x000fe200078e0214 */
[C---:B------:R-:W-:Y:S02]  /*12640*/  ISETP.GT.AND P4, PT, R182.reuse, 0x10, P2 ;  /* 0x00000010b600780c */ /* 0x040fe40001784270 */
[----:B------:R-:W-:Y:S02]  /*12650*/  ISETP.GT.AND P3, PT, R182, 0x11, P2 ;  /* 0x00000011b600780c */ /* 0x000fe40001764270 */
[C---:B------:R-:W-:Y:S02]  /*12660*/  ISETP.LT.OR P4, PT, R181.reuse, 0x11, P4 ;  /* 0x00000011b500780c */ /* 0x040fe40002781670 */
[----:B------:R-:W-:-:S02]  /*12670*/  ISETP.LT.OR P3, PT, R181, 0x12, P3 ;  /* 0x00000012b500780c */ /* 0x000fc40001f61670 */
[----:B------:R-:W-:Y:S02]  /*12680*/  FSEL R158, R158, -INF , !P4 ;  /* 0xff8000009e9e7808 */ /* 0x000fe40006000000 */
[----:B------:R-:W-:Y:S02]  /*12690*/  FSEL R161, R161, -INF , !P3 ;  /* 0xff800000a1a17808 */ /* 0x000fe40005800000 */
        /* <DEDUP_REMOVED lines=29> */
[----:B------:R-:W-:Y:S01]  /*12870*/  FSEL R180, R180, -INF , !P3 ;  /* 0xff800000b4b47808 */ /* 0x000fe20005800000 */
[----:B------:R-:W-:Y:S08]  /*12880*/  @!P6 BRA `(.L_x_5843) ;  /* 0x000000000060e947 */ /* 0x000ff00003800000 */
        /* <DEDUP_REMOVED lines=13> */
.L_x_5845:
[----:B------:R-:W-:Y:S02]  /*12960*/  ULDC UR4, c[0x0][0x9e4] ;  /* 0x0002790000047ab9 */ /* 0x000fe40000000800 */
[----:B------:R-:W-:-:S05]  /*12970*/  IMAD.U32 R181, RZ, RZ, UR4 ;  /* 0x00000004ffb57e24 */ /* 0x000fca000f8e00ff */
[----:B------:R-:W-:-:S13]  /*12980*/  ISETP.NE.AND P3, PT, R181, 0x1, PT ;  /* 0x00000001b500780c */ /* 0x000fda0003f65270 */
[----:B------:R-:W0:Y:S02]  /*12990*/  @P3 LDC.64 R14, c[0x0][0x9e8] ;  /* 0x00027a00ff0e3b82 */ /* 0x000e240000000a00 */
[----:B0-----:R-:W-:-:S05]  /*129a0*/  @P3 IMAD.HI.U32 R14, R20, R14, RZ ;  /* 0x0000000e140e3227 */ /* 0x001fca00078e00ff */
[----:B------:R-:W-:-:S07]  /*129b0*/  @P3 SHF.R.U32.HI R20, RZ, R15, R14 ;  /* 0x0000000fff143219 */ /* 0x000fce000001160e */
.L_x_5846:
[----:B------:R-:W-:Y:S05]  /*129c0*/  BSYNC B1 ;  /* 0x0000000000017941 */ /* 0x000fea0003800000 */
.L_x_5844:
[----:B------:R-:W-:-:S04]  /*129d0*/  IMAD R20, R20, R181, -R178 ;  /* 0x000000b514147224 */ /* 0x000fc800078e0ab2 */
[----:B------:R-:W-:-:S05]  /*129e0*/  IMAD.IADD R20, R20, 0x1, -R185 ;  /* 0x0000000114147824 */ /* 0x000fca00078e0ab9 */
[----:B------:R-:W-:Y:S02]  /*129f0*/  VIMNMX R232, R232, R20, !PT ;  /* 0x00000014e8e87248 */ /* 0x000fe40007fe0100 */
[----:B------:R-:W-:-:S07]  /*12a00*/  VIADDMNMX R183, R20, R181, R183, PT ;  /* 0x000000b514b77246 */ /* 0x000fce00038001b7 */
.L_x_5843:
[----:B------:R-:W-:Y:S01]  /*12a10*/  FMNMX.FTZ R14, R216, R215, !PT ;  /* 0x000000d7d80e7209 */ /* 0x000fe20007810000 */
[----:B------:R-:W-:Y:S02]  /*12a20*/  ULDC UR4, c[0x0][0x988] ;  /* 0x0002620000047ab9 */ /* 0x000fe40000000800 */
[----:B------:R-:W-:Y:S01]  /*12a30*/  IMAD.U32 R20, RZ, RZ, UR4 ;  /* 0x00000004ff147e24 */ /* 0x000fe2000f8e00ff */
        /* <DEDUP_REMOVED lines=16> */
[----:B0-----:R-:W-:-:S05]  /*12b40*/  FMNMX.FTZ R14, R14, R15, !PT ;  /* 0x0000000f0e0e7209 */ /* 0x001fca0007810000 */
[----:B------:R-:W0:Y:S02]  /*12b50*/  SHFL.BFLY PT, R15, R14, 0x1, 0x1f ;  /* 0x0c201f000e0f7f89 */ /* 0x000e2400000e0000 */
[----:B0-----:R-:W-:-:S04]  /*12b60*/  FMNMX.FTZ R14, R14, R15, !PT ;  /* 0x0000000f0e0e7209 */ /* 0x001fc80007810000 */
[C---:B------:R-:W-:Y:S01]  /*12b70*/  FSETP.NEU.FTZ.AND P3, PT, R14.reuse, -INF , PT ;  /* 0xff8000000e00780b */ /* 0x040fe20003f7d000 */
[----:B------:R-:W-:-:S03]  /*12b80*/  FMUL.FTZ R15, R14, R20 ;  /* 0x000000140e0f7220 */ /* 0x000fc60000410000 */
[----:B------:R-:W-:Y:S02]  /*12b90*/  FSEL R178, R14, RZ, P3 ;  /* 0x000000ff0eb27208 */ /* 0x000fe40001800000 */
[----:B------:R-:W-:Y:S02]  /*12ba0*/  FSEL R15, R15, RZ, P3 ;  /* 0x000000ff0f0f7208 */ /* 0x000fe40001800000 */
[----:B------:R-:W-:Y:S01]  /*12bb0*/  ISETP.GT.AND P3, PT, R232, 0x1, P2 ;  /* 0x00000001e800780c */ /* 0x000fe20001764270 */
[----:B------:R-:W-:Y:S02]  /*12bc0*/  FADD.FTZ R178, -R178, R215 ;  /* 0x000000d7b2b27221 */ /* 0x000fe40000010100 */
[-CC-:B------:R-:W-:Y:S01]  /*12bd0*/  FFMA.FTZ R216, R216, R20.reuse, -R15.reuse ;  /* 0x00000014d8d87223 */ /* 0x180fe2000001080f */
[----:B------:R-:W-:Y:S01]  /*12be0*/  ISETP.LT.OR P4, PT, R183, 0x2, P3 ;  /* 0x00000002b700780c */ /* 0x000fe20001f81670 */
[-CC-:B------:R-:W-:Y:S01]  /*12bf0*/  FFMA.FTZ R230, R230, R20.reuse, -R15.reuse ;  /* 0x00000014e6e67223 */ /* 0x180fe2000001080f */
[----:B------:R-:W-:Y:S01]  /*12c00*/  ISETP.GT.AND P3, PT, R232, 0x8, P2 ;  /* 0x00000008e800780c */ /* 0x000fe20001764270 */
[-CC-:B------:R-:W-:Y:S01]  /*12c10*/  FFMA.FTZ R155, R155, R20.reuse, -R15.reuse ;  /* 0x000000149b9b7223 */ /* 0x180fe2000001080f */
[----:B------:R-:W-:Y:S01]  /*12c20*/  FSEL R181, R152, -INF , !P4 ;  /* 0xff80000098b57808 */ /* 0x000fe20006000000 */
[-CC-:B------:R-:W-:Y:S01]  /*12c30*/  FFMA.FTZ R231, R231, R20.reuse, -R15.reuse ;  /* 0x00000014e7e77223 */ /* 0x180fe2000001080f */
[----:B------:R-:W-:Y:S01]  /*12c40*/  ISETP.GT.AND P4, PT, R232, 0x9, P2 ;  /* 0x00000009e800780c */ /* 0x000fe20001784270 */
[-CC-:B------:R-:W-:Y:S01]  /*12c50*/  FFMA.FTZ R158, R158, R20.reuse, -R15.reuse ;  /* 0x000000149e9e7223 */ /* 0x180fe2000001080f */
[----:B------:R-:W-:Y:S01]  /*12c60*/  ISETP.LT.OR P3, PT, R183, 0x9, P3 ;  /* 0x00000009b700780c */ /* 0x000fe20001f61670 */
[-CC-:B------:R-:W-:Y:S01]  /*12c70*/  FFMA.FTZ R161, R161, R20.reuse, -R15.reuse ;  /* 0x00000014a1a17223 */ /* 0x180fe2000001080f */
[----:B------:R-:W-:Y:S01]  /*12c80*/  ISETP.LT.OR P4, PT, R183, 0xa, P4 ;  /* 0x0000000ab700780c */ /* 0x000fe20002781670 */
[-CC-:B------:R-:W-:Y:S01]  /*12c90*/  FFMA.FTZ R162, R162, R20.reuse, -R15.reuse ;  /* 0x00000014a2a27223 */ /* 0x180fe2000001080f */
[----:B------:R-:W-:Y:S01]  /*12ca0*/  FSEL R153, R153, -INF , !P3 ;  /* 0xff80000099997808 */ /* 0x000fe20005800000 */
[-CC-:B------:R-:W-:Y:S01]  /*12cb0*/  FFMA.FTZ R165, R165, R20.reuse, -R15.reuse ;  /* 0x00000014a5a57223 */ /* 0x180fe2000001080f */
[----:B------:R-:W-:Y:S01]  /*12cc0*/  FSEL R154, R154, -INF , !P4 ;  /* 0xff8000009a9a7808 */ /* 0x000fe20006000000 */
[-CC-:B------:R-:W-:Y:S01]  /*12cd0*/  FFMA.FTZ R166, R166, R20.reuse, -R15.reuse ;  /* 0x00000014a6a67223 */ /* 0x180fe2000001080f */
[C---:B------:R-:W-:Y:S01]  /*12ce0*/  ISETP.GT.AND P4, PT, R232.reuse, 0x11, P2 ;  /* 0x00000011e800780c */ /* 0x040fe20001784270 */
[-CC-:B------:R-:W-:Y:S01]  /*12cf0*/  FFMA.FTZ R169, R169, R20.reuse, -R15.reuse ;  /* 0x00000014a9a97223 */ /* 0x180fe2000001080f */
[----:B------:R-:W-:Y:S01]  /*12d00*/  ISETP.GT.AND P3, PT, R232, 0x10, P2 ;  /* 0x00000010e800780c */ /* 0x000fe20001764270 */
        /* <DEDUP_REMOVED lines=8> */
[-C--:B------:R-:W-:Y:S01]  /*12d90*/  FFMA.FTZ R180, R180, R20.reuse, -R15 ;  /* 0x00000014b4b47223 */ /* 0x080fe2000001080f */
[C---:B------:R-:W-:Y:S01]  /*12da0*/  ISETP.LT.OR P3, PT, R183.reuse, 0x11, P3 ;  /* 0x00000011b700780c */ /* 0x040fe20001f61670 */
[----:B------:R-:W-:Y:S01]  /*12db0*/  FMUL.FTZ R157, R178, R20 ;  /* 0x00000014b29d7220 */ /* 0x000fe20000410000 */
[----:B------:R-:W-:Y:S01]  /*12dc0*/  ISETP.LT.OR P4, PT, R183, 0x1a, P4 ;  /* 0x0000001ab700780c */ /* 0x000fe20002781670 */
[----:B------:R-:W-:Y:S01]  /*12dd0*/  MUFU.EX2 R152, R216 ;  /* 0x000000d800987308 */ /* 0x000fe20000000800 */
[----:B------:R-:W-:-:S02]  /*12de0*/  FSEL R156, R156, -INF , !P3 ;  /* 0xff8000009c9c7808 */ /* 0x000fc40005800000 */
[----:B------:R-:W-:Y:S02]  /*12df0*/  FSEL R160, R160, -INF , !P4 ;  /* 0xff800000a0a07808 */ /* 0x000fe40006000000 */
[C---:B------:R-:W-:Y:S02]  /*12e00*/  ISETP.GT.AND P4, PT, R232.reuse, 0x21, P2 ;  /* 0x00000021e800780c */ /* 0x040fe40001784270 */
[----:B------:R-:W-:Y:S01]  /*12e10*/  ISETP.GT.AND P3, PT, R232, 0x18, P2 ;  /* 0x00000018e800780c */ /* 0x000fe20001764270 */
[----:B------:R-:W0:Y:S01]  /*12e20*/  MUFU.EX2 R157, R157 ;  /* 0x0000009d009d7308 */ /* 0x000e220000000800 */
[C---:B------:R-:W-:Y:S02]  /*12e30*/  ISETP.LT.OR P4, PT, R183.reuse, 0x22, P4 ;  /* 0x00000022b700780c */ /* 0x040fe40002781670 */
[----:B------:R-:W-:Y:S02]  /*12e40*/  ISETP.LT.OR P3, PT, R183, 0x19, P3 ;  /* 0x00000019b700780c */ /* 0x000fe40001f61670 */
[----:B------:R-:W-:-:S02]  /*12e50*/  FSEL R164, R164, -INF , !P4 ;  /* 0xff800000a4a47808 */ /* 0x000fc40006000000 */
[C---:B------:R-:W-:Y:S01]  /*12e60*/  ISETP.GT.AND P4, PT, R232.reuse, 0x29, P2 ;  /* 0x00000029e800780c */ /* 0x040fe20001784270 */
[----:B------:R-:W2:Y:S01]  /*12e70*/  MUFU.EX2 R230, R230 ;  /* 0x000000e600e67308 */ /* 0x000ea20000000800 */
[----:B------:R-:W-:Y:S02]  /*12e80*/  FSEL R159, R159, -INF , !P3 ;  /* 0xff8000009f9f7808 */ /* 0x000fe40005800000 */
[----:B------:R-:W-:Y:S02]  /*12e90*/  ISETP.LT.OR P4, PT, R183, 0x2a, P4 ;  /* 0x0000002ab700780c */ /* 0x000fe40002781670 */
[----:B------:R-:W-:Y:S02]  /*12ea0*/  ISETP.GT.AND P3, PT, R232, 0x20, P2 ;  /* 0x00000020e800780c */ /* 0x000fe40001764270 */
[----:B------:R-:W-:Y:S01]  /*12eb0*/  FSEL R168, R168, -INF , !P4 ;  /* 0xff800000a8a87808 */ /* 0x000fe20006000000 */
[----:B------:R-:W3:Y:S01]  /*12ec0*/  MUFU.EX2 R155, R155 ;  /* 0x0000009b009b7308 */ /* 0x000ee20000000800 */
[----:B------:R-:W-:Y:S01]  /*12ed0*/  ISETP.GT.AND P4, PT, R232, RZ, P2 ;  /* 0x000000ffe800720c */ /* 0x000fe20001784270 */
[----:B0-----:R-:W-:Y:S01]  /*12ee0*/  FFMA.FTZ R0, R157, R0, R152 ;  /* 0x000000009d007223 */ /* 0x001fe20000010098 */
[C---:B------:R-:W-:Y:S01]  /*12ef0*/  ISETP.LT.OR P3, PT, R183.reuse, 0x21, P3 ;  /* 0x00000021b700780c */ /* 0x040fe20001f61670 */
[-C--:B------:R-:W-:Y:S01]  /*12f00*/  FMUL.FTZ R24, R24, R157.reuse ;  /* 0x0000009d18187220 */ /* 0x080fe20000410000 */
[----:B------:R-:W-:Y:S01]  /*12f10*/  ISETP.LT.OR P4, PT, R183, 0x1, P4 ;  /* 0x00000001b700780c */ /* 0x000fe20002781670 */
[-C--:B------:R-:W-:Y:S01]  /*12f20*/  FMUL.FTZ R25, R25, R157.reuse ;  /* 0x0000009d19197220 */ /* 0x080fe20000410000 */
[----:B------:R-:W-:Y:S01]  /*12f30*/  FSEL R163, R163, -INF , !P3 ;  /* 0xff800000a3a37808 */ /* 0x000fe20005800000 */
[----:B------:R-:W0:Y:S01]  /*12f40*/  MUFU.EX2 R231, R231 ;  /* 0x000000e700e77308 */ /* 0x000e220000000800 */
[----:B------:R-:W-:Y:S01]  /*12f50*/  FSEL R21, R21, -INF , !P4 ;  /* 0xff80000015157808 */ /* 0x000fe20006000000 */
[----:B--2---:R-:W-:Y:S01]  /*12f60*/  FADD.FTZ R0, R230, R0 ;  /* 0x00000000e6007221 */ /* 0x004fe20000010000 */
[----:B------:R-:W-:Y:S01]  /*12f70*/  ISETP.GT.AND P3, PT, R232, 0x28, P2 ;  /* 0x00000028e800780c */ /* 0x000fe20001764270 */
[----:B------:R-:W-:Y:S01]  /*12f80*/  FMUL.FTZ R28, R28, R157 ;  /* 0x0000009d1c1c7220 */ /* 0x000fe20000410000 */
[----:B------:R-:W-:Y:S01]  /*12f90*/  FMNMX.FTZ R15, R21, R213, !PT ;  /* 0x000000d5150f7209 */ /* 0x000fe20007810000 */
[----:B------:R-:W-:Y:S01]  /*12fa0*/  FMUL.FTZ R29, R29, R157 ;  /* 0x0000009d1d1d7220 */ /* 0x000fe20000410000 */
[----:B------:R-:W-:Y:S01]  /*12fb0*/  ISETP.LT.OR P3, PT, R183, 0x29, P3 ;  /* 0x00000029b700780c */ /* 0x000fe20001f61670 */
[----:B------:R-:W2:Y:S01]  /*12fc0*/  MUFU.EX2 R158, R158 ;  /* 0x0000009e009e7308 */ /* 0x000ea20000000800 */
[----:B------:R-:W-:Y:S01]  /*12fd0*/  FMNMX.FTZ R15, R181, R15, !PT ;  /* 0x0000000fb50f7209 */ /* 0x000fe20007810000 */
[----:B---3--:R-:W-:Y:S01]  /*12fe0*/  FADD.FTZ R0, R155, R0 ;  /* 0x000000009b007221 */ /* 0x008fe20000010000 */
[----:B------:R-:W-:Y:S01]  /*12ff0*/  FSEL R167, R167, -INF , !P3 ;  /* 0xff800000a7a77808 */ /* 0x000fe20005800000 */
[----:B------:R-:W-:Y:S01]  /*13000*/  FMUL.FTZ R32, R32, R157 ;  /* 0x0000009d20207220 */ /* 0x000fe20000410000 */
[----:B------:R-:W-:Y:S01]  /*13010*/  FMNMX.FTZ R15, R153, R15, !PT ;  /* 0x0000000f990f7209 */ /* 0x000fe20007810000 */
[----:B------:R-:W-:Y:S01]  /*13020*/  FMUL.FTZ R33, R33, R157 ;  /* 0x0000009d21217220 */ /* 0x000fe20000410000 */
[----:B------:R-:W-:Y:S01]  /*13030*/  ISETP.GT.AND P3, PT, R232, 0x30, P2 ;  /* 0x00000030e800780c */ /* 0x000fe20001764270 */
[----:B------:R-:W3:Y:S01]  /*13040*/  MUFU.EX2 R161, R161 ;  /* 0x000000a100a17308 */ /* 0x000ee20000000800 */
[----:B------:R-:W-:Y:S01]  /*13050*/  FMNMX.FTZ R15, R154, R15, !PT ;  /* 0x0000000f9a0f7209 */ /* 0x000fe20007810000 */
[----:B0-----:R-:W-:Y:S01]  /*13060*/  FADD.FTZ R0, R231, R0 ;  /* 0x00000000e7007221 */ /* 0x001fe20000010000 */
[----:B------:R-:W-:Y:S01]  /*13070*/  ISETP.LT.OR P3, PT, R183, 0x31, P3 ;  /* 0x00000031b700780c */ /* 0x000fe20001f61670 */
[----:B------:R-:W-:Y:S01]  /*13080*/  FMUL.FTZ R36, R36, R157 ;  /* 0x0000009d24247220 */ /* 0x000fe20000410000 */
[----:B------:R-:W-:Y:S01]  /*13090*/  FMNMX.FTZ R15, R156, R15, !PT ;  /* 0x0000000f9c0f7209 */ /* 0x000fe20007810000 */
[----:B------:R-:W-:Y:S01]  /*130a0*/  FMUL.FTZ R37, R37, R157 ;  /* 0x0000009d25257220 */ /* 0x000fe20000410000 */
[----:B------:R-:W-:Y:S01]  /*130b0*/  FSEL R171, R171, -INF , !P3 ;  /* 0xff800000abab7808 */ /* 0x000fe20005800000 */
[----:B------:R-:W0:Y:S01]  /*130c0*/  MUFU.EX2 R162, R162 ;  /* 0x000000a200a27308 */ /* 0x000e220000000800 */
[----:B------:R-:W-:Y:S01]  /*130d0*/  FMNMX.FTZ R15, R182, R15, !PT ;  /* 0x0000000fb60f7209 */ /* 0x000fe20007810000 */
[----:B--2---:R-:W-:Y:S01]  /*130e0*/  FADD.FTZ R0, R158, R0 ;  /* 0x000000009e007221 */ /* 0x004fe20000010000 */
[----:B------:R-:W-:Y:S01]  /*130f0*/  ISETP.GT.AND P3, PT, R232, 0x31, P2 ;  /* 0x00000031e800780c */ /* 0x000fe20001764270 */
[----:B------:R-:W-:Y:S01]  /*13100*/  FMUL.FTZ R40, R40, R157 ;  /* 0x0000009d28287220 */ /* 0x000fe20000410000 */
[----:B------:R-:W-:Y:S01]  /*13110*/  FMNMX.FTZ R15, R159, R15, !PT ;  /* 0x0000000f9f0f7209 */ /* 0x000fe20007810000 */
[----:B------:R-:W-:Y:S01]  /*13120*/  FMUL.FTZ R41, R41, R157 ;  /* 0x0000009d29297220 */ /* 0x000fe20000410000 */
[----:B------:R-:W-:Y:S01]  /*13130*/  ISETP.GT.AND P4, PT, R232, 0x38, P2 ;  /* 0x00000038e800780c */ /* 0x000fe20001784270 */
[----:B------:R-:W2:Y:S01]  /*13140*/  MUFU.EX2 R165, R165 ;  /* 0x000000a500a57308 */ /* 0x000ea20000000800 */
[----:B------:R-:W-:Y:S01]  /*13150*/  FMNMX.FTZ R15, R160, R15, !PT ;  /* 0x0000000fa00f7209 */ /* 0x000fe20007810000 */
[----:B---3--:R-:W-:Y:S01]  /*13160*/  FADD.FTZ R0, R161, R0 ;  /* 0x00000000a1007221 */ /* 0x008fe20000010000 */
[----:B------:R-:W-:Y:S01]  /*13170*/  ISETP.LT.OR P3, PT, R183, 0x32, P3 ;  /* 0x00000032b700780c */ /* 0x000fe20001f61670 */
        /* <DEDUP_REMOVED lines=15> */
[----:B------:R-:W-:Y:S01]  /*13270*/  ISETP.LT.OR P2, PT, R183, 0x3a, P2 ;  /* 0x0000003ab700780c */ /* 0x000fe20001741670 */
[----:B------:R-:W-:Y:S01]  /*13280*/  FMUL.FTZ R52, R52, R157 ;  /* 0x0000009d34347220 */ /* 0x000fe20000410000 */
[----:B------:R-:W-:Y:S01]  /*13290*/  FMNMX.FTZ R15, R171, R15, !PT ;  /* 0x0000000fab0f7209 */ /* 0x000fe20007810000 */
[----:B------:R-:W-:Y:S01]  /*132a0*/  FMUL.FTZ R53, R53, R157 ;  /* 0x0000009d35357220 */ /* 0x000fe20000410000 */
[----:B------:R-:W-:Y:S01]  /*132b0*/  FSEL R174, R174, -INF , !P4 ;  /* 0xff800000aeae7808 */ /* 0x000fe20006000000 */
[----:B------:R-:W-:Y:S01]  /*132c0*/  MUFU.EX2 R173, R173 ;  /* 0x000000ad00ad7308 */ /* 0x000fe20000000800 */
[----:B------:R-:W-:Y:S01]  /*132d0*/  FMNMX.FTZ R15, R172, R15, !PT ;  /* 0x0000000fac0f7209 */ /* 0x000fe20007810000 */
[----:B---3--:R-:W-:Y:S01]  /*132e0*/  FADD.FTZ R0, R166, R0 ;  /* 0x00000000a6007221 */ /* 0x008fe20000010000 */
[----:B------:R-:W-:Y:S01]  /*132f0*/  FSEL R175, R175, -INF , !P2 ;  /* 0xff800000afaf7808 */ /* 0x000fe20005000000 */
[----:B------:R-:W-:Y:S01]  /*13300*/  FMUL.FTZ R56, R56, R157 ;  /* 0x0000009d38387220 */ /* 0x000fe20000410000 */
[----:B------:R-:W-:Y:S01]  /*13310*/  FMNMX.FTZ R15, R174, R15, !PT ;  /* 0x0000000fae0f7209 */ /* 0x000fe20007810000 */
[----:B------:R-:W-:Y:S01]  /*13320*/  FMUL.FTZ R57, R57, R157 ;  /* 0x0000009d39397220 */ /* 0x000fe20000410000 */
[----:B------:R-:W-:Y:S01]  /*13330*/  F2FP.F16.F32.PACK_AB R152, R230, R152 ;  /* 0x00000098e698723e */ /* 0x000fe200000000ff */
[----:B------:R-:W-:Y:S01]  /*13340*/  MUFU.EX2 R177, R177 ;  /* 0x000000b100b17308 */ /* 0x000fe20000000800 */
[----:B------:R-:W-:Y:S01]  /*13350*/  FMNMX.FTZ R15, R175, R15, !PT ;  /* 0x0000000faf0f7209 */ /* 0x000fe20007810000 */
[----:B0-----:R-:W-:Y:S01]  /*13360*/  FADD.FTZ R0, R169, R0 ;  /* 0x00000000a9007221 */ /* 0x001fe20000010000 */
[----:B------:R-:W-:Y:S01]  /*13370*/  ISETP.NE.AND P3, PT, R194, RZ, PT ;  /* 0x000000ffc200720c */ /* 0x000fe20003f65270 */
[-C--:B------:R-:W-:Y:S01]  /*13380*/  FMUL.FTZ R60, R60, R157.reuse ;  /* 0x0000009d3c3c7220 */ /* 0x080fe20000410000 */
[-C--:B------:R-:W-:Y:S01]  /*13390*/  FMUL.FTZ R61, R61, R157.reuse ;  /* 0x0000009d3d3d7220 */ /* 0x080fe20000410000 */
[----:B------:R-:W0:Y:S01]  /*133a0*/  SHFL.BFLY PT, R178, R15, 0x2, 0x1f ;  /* 0x0c401f000fb27f89 */ /* 0x000e2200000e0000 */
        /* <DEDUP_REMOVED lines=9> */
[----:B------:R-:W-:Y:S01]  /*13440*/  @!P3 IMAD R214, R214, 0x40, R191 ;  /* 0x00000040d6d6b824 */ /* 0x000fe200078e02bf */
[----:B------:R-:W-:Y:S01]  /*13450*/  MUFU.EX2 R180, R180 ;  /* 0x000000b400b47308 */ /* 0x000fe20000000800 */
[-C--:B------:R-:W-:Y:S01]  /*13460*/  FMUL.FTZ R80, R80, R157.reuse ;  /* 0x0000009d50507220 */ /* 0x080fe20000410000 */
[----:B------:R-:W-:Y:S01]  /*13470*/  FMUL.FTZ R81, R81, R157 ;  /* 0x0000009d51517220 */ /* 0x000fe20000410000 */
[----:B------:R-:W-:-:S02]  /*13480*/  @!P3 IMAD R214, R214, 0x4, R2 ;  /* 0x00000004d6d6b824 */ /* 0x000fc400078e0202 */
[-C--:B------:R-:W-:Y:S01]  /*13490*/  FMUL.FTZ R84, R84, R157.reuse ;  /* 0x0000009d54547220 */ /* 0x080fe20000410000 */
[-C--:B------:R-:W-:Y:S01]  /*134a0*/  FMUL.FTZ R85, R85, R157.reuse ;  /* 0x0000009d55557220 */ /* 0x080fe20000410000 */
[-C--:B------:R-:W-:Y:S01]  /*134b0*/  FMUL.FTZ R88, R88, R157.reuse ;  /* 0x0000009d58587220 */ /* 0x080fe20000410000 */
[-C--:B------:R-:W-:Y:S01]  /*134c0*/  FMUL.FTZ R89, R89, R157.reuse ;  /* 0x0000009d59597220 */ /* 0x080fe20000410000 */
[----:B------:R-:W-:Y:S01]  /*134d0*/  @!P3 STS [R214+0x28800], R157 ;  /* 0x0288009dd600b388 */ /* 0x000fe20000000800 */
[-C--:B------:R-:W-:Y:S01]  /*134e0*/  FMUL.FTZ R92, R92, R157.reuse ;  /* 0x0000009d5c5c7220 */ /* 0x080fe20000410000 */
[-C--:B------:R-:W-:Y:S01]  /*134f0*/  FMUL.FTZ R93, R93, R157.reuse ;  /* 0x0000009d5d5d7220 */ /* 0x080fe20000410000 */
[-C--:B------:R-:W-:Y:S01]  /*13500*/  FMUL.FTZ R96, R96, R157.reuse ;  /* 0x0000009d60607220 */ /* 0x080fe20000410000 */
[-C--:B------:R-:W-:Y:S01]  /*13510*/  FMUL.FTZ R97, R97, R157.reuse ;  /* 0x0000009d61617220 */ /* 0x080fe20000410000 */
[----:B0-----:R-:W-:Y:S01]  /*13520*/  FMNMX.FTZ R15, R15, R178, !PT ;  /* 0x000000b20f0f7209 */ /* 0x001fe20007810000 */
        /* <DEDUP_REMOVED lines=27> */
[----:B0-----:R-:W-:-:S02]  /*136e0*/  FMNMX.FTZ R15, R15, R178, !PT ;  /* 0x000000b20f0f7209 */ /* 0x001fc40007810000 */
[----:B------:R0:W2:Y:S02]  /*136f0*/  MUFU.EX2 R178, R170 ;  /* 0x000000aa00b27308 */ /* 0x0000a40000000800 */
[C---:B------:R-:W-:Y:S01]  /*13700*/  FSETP.NEU.FTZ.AND P2, PT, R15.reuse, -INF , PT ;  /* 0xff8000000f00780b */ /* 0x040fe20003f5d000 */
[----:B------:R-:W-:-:S03]  /*13710*/  FMUL.FTZ R215, R15, R20 ;  /* 0x000000140fd77220 */ /* 0x000fc60000410000 */
[----:B------:R-:W-:Y:S02]  /*13720*/  FSEL R216, R15, RZ, P2 ;  /* 0x000000ff0fd87208 */ /* 0x000fe40001000000 */
[----:B------:R-:W-:-:S03]  /*13730*/  FSEL R215, R215, RZ, P2 ;  /* 0x000000ffd7d77208 */ /* 0x000fc60001000000 */
[----:B------:R-:W-:Y:S02]  /*13740*/  FADD.FTZ R216, -R216, R213 ;  /* 0x000000d5d8d87221 */ /* 0x000fe40000010100 */
[-CC-:B------:R-:W-:Y:S01]  /*13750*/  FFMA.FTZ R213, R21, R20.reuse, -R215.reuse ;  /* 0x0000001415d57223 */ /* 0x180fe200000108d7 */
[-CC-:B------:R-:W-:Y:S01]  /*13760*/  FFMA.FTZ R183, R181, R20.reuse, -R215.reuse ;  /* 0x00000014b5b77223 */ /* 0x180fe200000108d7 */
[-C--:B------:R-:W-:Y:S01]  /*13770*/  FMUL.FTZ R21, R216, R20.reuse ;  /* 0x00000014d8157220 */ /* 0x080fe20000410000 */
[-CC-:B------:R-:W-:Y:S01]  /*13780*/  FFMA.FTZ R153, R153, R20.reuse, -R215.reuse ;  /* 0x0000001499997223 */ /* 0x180fe200000108d7 */
[-CC-:B0-----:R-:W-:Y:S01]  /*13790*/  FFMA.FTZ R170, R154, R20.reuse, -R215.reuse ;  /* 0x000000149aaa7223 */ /* 0x181fe200000108d7 */
[----:B------:R-:W-:Y:S01]  /*137a0*/  F2FP.F16.F32.PACK_AB R154, R231, R155 ;  /* 0x0000009be79a723e */ /* 0x000fe200000000ff */
[----:B------:R-:W-:Y:S01]  /*137b0*/  MUFU.EX2 R213, R213 ;  /* 0x000000d500d57308 */ /* 0x000fe20000000800 */
[-CC-:B------:R-:W-:Y:S01]  /*137c0*/  FFMA.FTZ R181, R156, R20.reuse, -R215.reuse ;  /* 0x000000149cb57223 */ /* 0x180fe200000108d7 */
[-CC-:B------:R-:W-:Y:S01]  /*137d0*/  FFMA.FTZ R182, R182, R20.reuse, -R215.reuse ;  /* 0x00000014b6b67223 */ /* 0x180fe200000108d7 */
[-CC-:B------:R-:W-:Y:S01]  /*137e0*/  FFMA.FTZ R159, R159, R20.reuse, -R215.reuse ;  /* 0x000000149f9f7223 */ /* 0x180fe200000108d7 */
[-CC-:B------:R-:W-:Y:S01]  /*137f0*/  FFMA.FTZ R216, R160, R20.reuse, -R215.reuse ;  /* 0x00000014a0d87223 */ /* 0x180fe200000108d7 */
[-CC-:B------:R-:W-:Y:S01]  /*13800*/  FFMA.FTZ R163, R163, R20.reuse, -R215.reuse ;  /* 0x00000014a3a37223 */ /* 0x180fe200000108d7 */
[--C-:B------:R-:W-:Y:S01]  /*13810*/  FFMA.FTZ R230, R164, R20, -R215.reuse ;  /* 0x00000014a4e67223 */ /* 0x100fe200000108d7 */
[----:B------:R-:W-:Y:S01]  /*13820*/  F2FP.F16.F32.PACK_AB R156, R161, R158 ;  /* 0x0000009ea19c723e */ /* 0x000fe200000000ff */
[----:B------:R-:W0:Y:S01]  /*13830*/  MUFU.EX2 R21, R21 ;  /* 0x0000001500157308 */ /* 0x000e220000000800 */
[-CC-:B------:R-:W-:Y:S01]  /*13840*/  FFMA.FTZ R167, R167, R20.reuse, -R215.reuse ;  /* 0x00000014a7a77223 */ /* 0x180fe200000108d7 */
[-CC-:B------:R-:W-:Y:S01]  /*13850*/  FFMA.FTZ R168, R168, R20.reuse, -R215.reuse ;  /* 0x00000014a8a87223 */ /* 0x180fe200000108d7 */
[-CC-:B------:R-:W-:Y:S01]  /*13860*/  FFMA.FTZ R171, R171, R20.reuse, -R215.reuse ;  /* 0x00000014abab7223 */ /* 0x180fe200000108d7 */
[--C-:B------:R-:W-:Y:S01]  /*13870*/  FFMA.FTZ R172, R172, R20, -R215.reuse ;  /* 0x00000014acac7223 */ /* 0x100fe200000108d7 */
[----:B------:R-:W-:Y:S01]  /*13880*/  F2FP.F16.F32.PACK_AB R158, R165, R162 ;  /* 0x000000a2a59e723e */ /* 0x000fe200000000ff */
[-CC-:B------:R-:W-:Y:S01]  /*13890*/  FFMA.FTZ R175, R175, R20.reuse, -R215.reuse ;  /* 0x00000014afaf7223 */ /* 0x180fe200000108d7 */
[----:B------:R-:W-:Y:S01]  /*138a0*/  FFMA.FTZ R174, R174, R20, -R215 ;  /* 0x00000014aeae7223 */ /* 0x000fe200000108d7 */
[----:B------:R-:W3:Y:S01]  /*138b0*/  MUFU.EX2 R183, R183 ;  /* 0x000000b700b77308 */ /* 0x000ee20000000800 */
[----:B--2---:R-:W-:Y:S01]  /*138c0*/  FADD.FTZ R0, R178, R0 ;  /* 0x00000000b2007221 */ /* 0x004fe20000010000 */
[----:B------:R-:W-:-:S02]  /*138d0*/  F2FP.F16.F32.PACK_AB R160, R169, R166 ;  /* 0x000000a6a9a0723e */ /* 0x000fc400000000ff */
[C---:B------:R-:W-:Y:S01]  /*138e0*/  F2FP.F16.F32.PACK_AB R162, R173.reuse, R178 ;  /* 0x000000b2ada2723e */ /* 0x040fe200000000ff */
[----:B------:R-:W-:Y:S01]  /*138f0*/  FADD.FTZ R0, R173, R0 ;  /* 0x00000000ad007221 */ /* 0x000fe20000010000 */
[----:B------:R-:W-:Y:S02]  /*13900*/  F2FP.F16.F32.PACK_AB R166, R180, R179 ;  /* 0x000000b3b4a6723e */ /* 0x000fe400000000ff */
[----:B------:R2:W4:Y:S01]  /*13910*/  MUFU.EX2 R155, R153 ;  /* 0x00000099009b7308 */ /* 0x0005220000000800 */
[----:B0-----:R-:W-:Y:S01]  /*13920*/  FFMA.FTZ R3, R21, R3, R213 ;  /* 0x0000000315037223 */ /* 0x001fe200000100d5 */
[----:B------:R0:W-:Y:S01]  /*13930*/  @!P3 STS [R214+0x28820], R21 ;  /* 0x02882015d600b388 */ /* 0x0001e20000000800 */
[-C--:B------:R-:W-:Y:S01]  /*13940*/  FMUL.FTZ R26, R26, R21.reuse ;  /* 0x000000151a1a7220 */ /* 0x080fe20000410000 */
[-C--:B------:R-:W-:Y:S01]  /*13950*/  FMUL.FTZ R27, R27, R21.reuse ;  /* 0x000000151b1b7220 */ /* 0x080fe20000410000 */
[-C--:B------:R-:W-:Y:S01]  /*13960*/  FMUL.FTZ R30, R30, R21.reuse ;  /* 0x000000151e1e7220 */ /* 0x080fe20000410000 */
[-C--:B------:R-:W-:Y:S01]  /*13970*/  FMUL.FTZ R31, R31, R21.reuse ;  /* 0x000000151f1f7220 */ /* 0x080fe20000410000 */
[----:B------:R-:W-:Y:S01]  /*13980*/  FMUL.FTZ R34, R34, R21 ;  /* 0x0000001522227220 */ /* 0x000fe20000410000 */
[----:B------:R-:W5:Y:S01]  /*13990*/  MUFU.EX2 R170, R170 ;  /* 0x000000aa00aa7308 */ /* 0x000f620000000800 */
[C---:B---3--:R-:W-:Y:S01]  /*139a0*/  FADD.FTZ R3, R183.reuse, R3 ;  /* 0x00000003b7037221 */ /* 0x048fe20000010000 */
[----:B--2---:R-:W-:Y:S01]  /*139b0*/  F2FP.F16.F32.PACK_AB R153, R183, R213 ;  /* 0x000000d5b799723e */ /* 0x004fe200000000ff */
        /* <DEDUP_REMOVED lines=13> */
[----:B------:R-:W3:Y:S01]  /*13a90*/  MUFU.EX2 R182, R182 ;  /* 0x000000b600b67308 */ /* 0x000ee20000000800 */
[C---:B-----5:R-:W-:Y:S01]  /*13aa0*/  FADD.FTZ R3, R170.reuse, R3 ;  /* 0x00000003aa037221 */ /* 0x060fe20000010000 */
[----:B------:R-:W-:Y:S01]  /*13ab0*/  F2FP.F16.F32.PACK_AB R155, R170, R155 ;  /* 0x0000009baa9b723e */ /* 0x000fe200000000ff */
[----:B------:R-:W-:Y:S01]  /*13ac0*/  BAR.SYNC.DEFER_BLOCKING 0xf, 0x100 ;  /* 0x03c4000000007b1d */ /* 0x000fe20000010000 */
        /* <DEDUP_REMOVED lines=22> */
[----:B----4-:R-:W-:Y:S01]  /*13c30*/  FADD.FTZ R3, R159, R3 ;  /* 0x000000039f037221 */ /* 0x010fe20000010000 */
[----:B------:R0:W-:Y:S01]  /*13c40*/  STSM.16.M88.4 [R196+0x26800], R152 ;  /* 0x02680098c4007844 */ /* 0x0001e20000000200 */
[-C--:B------:R-:W-:Y:S01]  /*13c50*/  FMUL.FTZ R90, R90, R21.reuse ;  /* 0x000000155a5a7220 */ /* 0x080fe20000410000 */
[-C--:B------:R-:W-:Y:S01]  /*13c60*/  FMUL.FTZ R91, R91, R21.reuse ;  /* 0x000000155b5b7220 */ /* 0x080fe20000410000 */
[-C--:B------:R-:W-:Y:S01]  /*13c70*/  FMUL.FTZ R94, R94, R21.reuse ;  /* 0x000000155e5e7220 */ /* 0x080fe20000410000 */
[-C--:B------:R-:W-:Y:S01]  /*13c80*/  FMUL.FTZ R95, R95, R21.reuse ;  /* 0x000000155f5f7220 */ /* 0x080fe20000410000 */
        /* <DEDUP_REMOVED lines=42> */
[----:B----4-:R-:W-:Y:S01]  /*13f30*/  FADD.FTZ R3, R165, R3 ;  /* 0x00000003a5037221 */ /* 0x010fe20000010000 */
[-C--:B------:R-:W-:Y:S01]  /*13f40*/  FMUL.FTZ R150, R150, R21.reuse ;  /* 0x0000001596967220 */ /* 0x080fe20000410000 */
[----:B------:R-:W-:-:S05]  /*13f50*/  FMUL.FTZ R151, R151, R21 ;  /* 0x0000001597977220 */ /* 0x000fca0000410000 */
[----:B------:R-:W4:Y:S01]  /*13f60*/  MUFU.EX2 R167, R174 ;  /* 0x000000ae00a77308 */ /* 0x000f220000000800 */
[C---:B--2---:R-:W-:Y:S01]  /*13f70*/  FADD.FTZ R3, R172.reuse, R3 ;  /* 0x00000003ac037221 */ /* 0x044fe20000010000 */
[----:B------:R-:W-:-:S06]  /*13f80*/  F2FP.F16.F32.PACK_AB R165, R172, R165 ;  /* 0x000000a5aca5723e */ /* 0x000fcc00000000ff */
[----:B------:R-:W2:Y:S01]  /*13f90*/  MUFU.EX2 R175, R175 ;  /* 0x000000af00af7308 */ /* 0x000ea20000000800 */
[----:B---3--:R-:W-:Y:S01]  /*13fa0*/  FADD.FTZ R0, R164, R0 ;  /* 0x00000000a4007221 */ /* 0x008fe20000010000 */
[----:B------:R-:W-:-:S03]  /*13fb0*/  F2FP.F16.F32.PACK_AB R164, R177, R164 ;  /* 0x000000a4b1a4723e */ /* 0x000fc600000000ff */
[----:B------:R-:W-:Y:S01]  /*13fc0*/  FADD.FTZ R0, R177, R0 ;  /* 0x00000000b1007221 */ /* 0x000fe20000010000 */
[----:B----4-:R-:W-:-:S03]  /*13fd0*/  FADD.FTZ R3, R167, R3 ;  /* 0x00000003a7037221 */ /* 0x010fc60000010000 */
[----:B------:R-:W-:-:S04]  /*13fe0*/  FADD.FTZ R0, R179, R0 ;  /* 0x00000000b3007221 */ /* 0x000fc80000010000 */
[----:B------:R-:W-:Y:S01]  /*13ff0*/  FADD.FTZ R0, R180, R0 ;  /* 0x00000000b4007221 */ /* 0x000fe20000010000 */
[C---:B--2---:R-:W-:Y:S01]  /*14000*/  F2FP.F16.F32.PACK_AB R167, R175.reuse, R167 ;  /* 0x000000a7afa7723e */ /* 0x044fe200000000ff */
[----:B------:R-:W-:-:S04]  /*14010*/  FADD.FTZ R3, R175, R3 ;  /* 0x00000003af037221 */ /* 0x000fc80000010000 */
[----:B------:R0:W-:Y:S01]  /*14020*/  STSM.16.M88.4 [R198], R164 ;  /* 0x000000a4c6007844 */ /* 0x0001e20000000200 */
[----:B------:R-:W-:Y:S05]  /*14030*/  @!P0 BRA `(.L_x_5847) ;  /* 0x0000000000048947 */ /* 0x000fea0003800000 */
[----:B------:R-:W-:Y:S01]  /*14040*/  BPT.TRAP 0x1 ;  /* 0x000000040000795c */ /* 0x000fe20000300000 */
.L_x_5847:
[----:B------:R2:W3:Y:S01]  /*14050*/  SYNCS.PHASECHK.TRANS64.TRYWAIT P2, [R206+URZ+0x28c50], R207 ;  /* 0x028c50cfce0075a7 */ /* 0x0004e2000804017f */
[----:B------:R-:W-:Y:S05]  /*14060*/  @!P0 BRA `(.L_x_5848) ;  /* 0x0000000000048947 */ /* 0x000fea0003800000 */
[----:B------:R-:W-:Y:S01]  /*14070*/  BPT.TRAP 0x1 ;  /* 0x000000040000795c */ /* 0x000fe20000300000 */
.L_x_5848:
[----:B------:R-:W-:Y:S04]  /*14080*/  BSSY B1, `(.L_x_5849) ;  /* 0x0000004000017945 */ /* 0x000fe80003800000 */
[----:B---3--:R-:W-:Y:S05]  /*14090*/  @P2 BRA `(.L_x_5850) ;  /* 0x0000000000082947 */ /* 0x008fea0003800000 */
[----:B------:R-:W3:Y:S02]  /*140a0*/  SYNCS.PHASECHK.TRANS64.TRYWAIT P2, [R206+URZ+0x28c50], R207 ;  /* 0x028c50cfce0075a7 */ /* 0x000ee4000804017f */
[----:B---3--:R-:W-:Y:S05]  /*140b0*/  @!P2 BRA `(.L_x_5851) ;  /* 0x000001040048a947 */ /* 0x008fea0003800000 */
.L_x_5850:
[----:B------:R-:W-:Y:S05]  /*140c0*/  BSYNC B1 ;  /* 0x0000000000017941 */ /* 0x000fea0003800000 */
.L_x_5849:
        /* <DEDUP_REMOVED lines=10> */
[----:B------:R-:W-:-:S02]  /*14170*/  IMAD.MOV.U32 R213, RZ, RZ, R15 ;  /* 0x000000ffffd57224 */ /* 0x000fc400078e000f */
[----:B------:R-:W-:Y:S02]  /*14180*/  IMAD.MOV.U32 R215, RZ, RZ, R14 ;  /* 0x000000ffffd77224 */ /* 0x000fe400078e000e */
[----:B0-----:R-:W-:-:S06]  /*14190*/  IMAD.MOV.U32 R214, RZ, RZ, R18 ;  /* 0x000000ffffd67224 */ /* 0x001fcc00078e0012 */
[----:B------:R-:W-:Y:S03]  /*141a0*/  HGMMA.64x256x16.F32 R24, R152, gdesc[UR4].tnspB, R24, gsb0 ;  /* 0x43e0000498187df0 */ /* 0x000fe60008000818 */
[----:B------:R-:W-:Y:S02]  /*141b0*/  WARPGROUP.DEPBAR.LE gsb0, 0x0 ;  /* 0x00008000000079c5 */ /* 0x000fe40000010000 */
[----:B------:R-:W-:Y:S01]  /*141c0*/  VIADD R152, R168, 0x80 ;  /* 0x00000080a8987836 */ /* 0x000fe20000000000 */
        /* <DEDUP_REMOVED lines=31> */
.L_x_5833:
[----:B------:R-:W-:Y:S05]  /*143c0*/  BSYNC B0 ;  /* 0x0000000000007941 */ /* 0x000fea0003800000 */
.L_x_5832:
[----:B------:R-:W2:Y:S01]  /*143d0*/  SHFL.BFLY PT, R4, R0, 0x2, 0x1f ;  /* 0x0c401f0000047f89 */ /* 0x000ea200000e0000 */
[----:B------:R-:W-:Y:S02]  /*143e0*/  IMAD.MOV.U32 R152, RZ, RZ, -0x800000 ;  /* 0xff800000ff987424 */ /* 0x000fe400078e00ff */
[----:B------:R-:W-:Y:S01]  /*143f0*/  VIADD R217, R217, 0x1 ;  /* 0x00000001d9d97836 */ /* 0x000fe20000000000 */
[----:B------:R-:W-:Y:S08]  /*14400*/  BAR.ARV 0x8, 0x100 ;  /* 0x0204000000007b1d */ /* 0x000ff00000002000 */
[----:B------:R-:W-:Y:S01]  /*14410*/  BAR.SYNC.DEFER_BLOCKING 0xf, 0x100 ;  /* 0x03c4000000007b1d */ /* 0x000fe20000010000 */
[----:B--2---:R-:W-:-:S05]  /*14420*/  FADD.FTZ R4, R4, R0 ;  /* 0x0000000004047221 */ /* 0x004fca0000010000 */
[----:B------:R-:W2:Y:S02]  /*14430*/  SHFL.BFLY PT, R0, R4, 0x1, 0x1f ;  /* 0x0c201f0004007f89 */ /* 0x000ea400000e0000 */
[----:B--2---:R-:W-:Y:S01]  /*14440*/  FADD.FTZ R0, R4, R0 ;  /* 0x0000000004007221 */ /* 0x004fe20000010000 */
[----:B------:R-:W-:-:S04]  /*14450*/  IMAD.MOV.U32 R4, RZ, RZ, RZ ;  /* 0x000000ffff047224 */ /* 0x000fc800078e00ff */
[----:B------:R-:W-:-:S13]  /*14460*/  FSETP.NE.FTZ.AND P0, PT, R0, RZ, PT ;  /* 0x000000ff0000720b */ /* 0x000fda0003f15000 */
[----:B------:R-:W2:Y:S01]  /*14470*/  @P0 MUFU.RCP R4, R0 ;  /* 0x0000000000040308 */ /* 0x000ea20000001000 */
[----:B------:R-:W-:-:S07]  /*14480*/  @P0 FMUL.FTZ R5, R20, 0.69314718246459960938 ;  /* 0x3f31721814050820 */ /* 0x000fce0000410000 */
[----:B------:R-:W3:Y:S01]  /*14490*/  @P0 MUFU.LG2 R0, R0 ;  /* 0x0000000000000308 */ /* 0x000ee20000000c00 */
        /* <DEDUP_REMOVED lines=8> */
[----:B---3--:R-:W-:Y:S01]  /*14520*/  @P0 FMUL.FTZ R0, R0, 0.69314718246459960938 ;  /* 0x3f31721800000820 */ /* 0x008fe20000410000 */
[-C--:B------:R-:W-:Y:S01]  /*14530*/  FMUL.FTZ R40, R40, R4.reuse ;  /* 0x0000000428287220 */ /* 0x080fe20000410000 */
[-C--:B------:R-:W-:Y:S01]  /*14540*/  FMUL.FTZ R41, R41, R4.reuse ;  /* 0x0000000429297220 */ /* 0x080fe20000410000 */
[----:B------:R-:W-:Y:S01]  /*14550*/  FMUL.FTZ R44, R44, R4 ;  /* 0x000000042c2c7220 */ /* 0x000fe20000410000 */
[----:B------:R-:W-:Y:S01]  /*14560*/  @P0 FFMA.FTZ R152, R5, R14, R0 ;  /* 0x0000000e05980223 */ /* 0x000fe20000010000 */
[-C--:B------:R-:W-:Y:S01]  /*14570*/  FMUL.FTZ R45, R45, R4.reuse ;  /* 0x000000042d2d7220 */ /* 0x080fe20000410000 */
[----:B------:R-:W2:Y:S01]  /*14580*/  SHFL.BFLY PT, R0, R3, 0x2, 0x1f ;  /* 0x0c401f0003007f89 */ /* 0x000ea200000e0000 */
        /* <DEDUP_REMOVED lines=23> */
[----:B--2---:R-:W-:Y:S01]  /*14700*/  FADD.FTZ R0, R0, R3 ;  /* 0x0000000300007221 */ /* 0x004fe20000010000 */
[-C--:B------:R-:W-:Y:S01]  /*14710*/  FMUL.FTZ R93, R93, R4.reuse ;  /* 0x000000045d5d7220 */ /* 0x080fe20000410000 */
[-C--:B------:R-:W-:Y:S01]  /*14720*/  FMUL.FTZ R96, R96, R4.reuse ;  /* 0x0000000460607220 */ /* 0x080fe20000410000 */
[-C--:B------:R-:W-:Y:S01]  /*14730*/  FMUL.FTZ R97, R97, R4.reuse ;  /* 0x0000000461617220 */ /* 0x080fe20000410000 */
        /* <DEDUP_REMOVED lines=25> */
[----:B--2---:R-:W-:Y:S01]  /*148d0*/  FADD.FTZ R3, R0, R3 ;  /* 0x0000000300037221 */ /* 0x004fe20000010000 */
[----:B------:R-:W-:-:S02]  /*148e0*/  IMAD.MOV.U32 R0, RZ, RZ, RZ ;  /* 0x000000ffff007224 */ /* 0x000fc400078e00ff */
[-C--:B------:R-:W-:Y:S01]  /*148f0*/  FMUL.FTZ R148, R148, R4.reuse ;  /* 0x0000000494947220 */ /* 0x080fe20000410000 */
[----:B------:R-:W-:Y:S01]  /*14900*/  FMUL.FTZ R149, R149, R4 ;  /* 0x0000000495957220 */ /* 0x000fe20000410000 */
        /* <DEDUP_REMOVED lines=11> */
[----:B------:R-:W-:Y:S01]  /*149c0*/  FMUL.FTZ R39, R39, R0 ;  /* 0x0000000027277220 */ /* 0x000fe20000410000 */
[----:B---3--:R-:W-:Y:S01]  /*149d0*/  @P0 FMUL.FTZ R5, R3, 0.69314718246459960938 ;  /* 0x3f31721803050820 */ /* 0x008fe20000410000 */
        /* <DEDUP_REMOVED lines=26> */
[----:B------:R2:W-:Y:S01]  /*14b80*/  @!P0 STS [R5+0x28800], R4 ;  /* 0x0288000405008388 */ /* 0x0005e20000000800 */
        /* <DEDUP_REMOVED lines=9> */
[-C--:B--2---:R-:W-:Y:S01]  /*14c20*/  FMUL.FTZ R4, R78, R0.reuse ;  /* 0x000000004e047220 */ /* 0x084fe20000410000 */
[-C--:B------:R-:W-:Y:S01]  /*14c30*/  FMUL.FTZ R99, R99, R0.reuse ;  /* 0x0000000063637220 */ /* 0x080fe20000410000 */
[-C--:B------:R-:W-:Y:S01]  /*14c40*/  FMUL.FTZ R102, R102, R0.reuse ;  /* 0x0000000066667220 */ /* 0x080fe20000410000 */
[-C--:B------:R-:W-:Y:S01]  /*14c50*/  FMUL.FTZ R103, R103, R0.reuse ;  /* 0x0000000067677220 */ /* 0x080fe20000410000 */
        /* <DEDUP_REMOVED lines=26> */
[----:B------:R-:W-:Y:S06]  /*14e00*/  BAR.ARV 0xe, 0x100 ;  /* 0x0384000000007b1d */ /* 0x000fec0000002000 */
[----:B------:R-:W-:-:S02]  /*14e10*/  PLOP3.LUT P0, PT, PT, PT, PT, 0x8, 0x0 ;  /* 0x000000000000781c */ /* 0x000fc40003f0e170 */
[----:B------:R-:W-:Y:S02]  /*14e20*/  LOP3.LUT R19, R19, R0, RZ, 0x3c, !PT ;  /* 0x0000000013137212 */ /* 0x000fe400078e3cff */
[----:B------:R-:W-:-:S09]  /*14e30*/  SEL R18, R18, RZ, P1 ;  /* 0x000000ff12127207 */ /* 0x000fd20000800000 */
.L_x_5713:
[----:B------:R-:W-:Y:S05]  /*14e40*/  BSYNC B7 ;  /* 0x0000000000077941 */ /* 0x000fea0003800000 */
.L_x_5701:
        /* <DEDUP_REMOVED lines=9> */
[----:B------:R-:W4:Y:S01]  /*14ee0*/  LDL R8, [R1+0x6c] ;  /* 0x00006c0001087983 */ /* 0x000f220000100800 */
        /* <DEDUP_REMOVED lines=175> */
[----:B------:R-:W-:Y:S01]  /*159e0*/  ISETP.NE.U32.AND P0, PT, RZ, UR4, PT ;  /* 0x00000004ff007c0c */ /* 0x000fe2000bf05070 */
[----:B------:R-:W-:Y:S02]  /*159f0*/  ULDC UR4, c[0x0][0xa88] ;  /* 0x0002a20000047ab9 */ /* 0x000fe40000000800 */
[----:B------:R0:W-:Y:S01]  /*15a00*/  STSM.16.M88.4 [R12], R8 ;  /* 0x000000080c007844 */ /* 0x0001e20000000200 */
[----:B------:R-:W-:Y:S02]  /*15a10*/  ISETP.NE.AND.EX P0, PT, RZ, UR5, PT, P0 ;  /* 0x00000005ff007c0c */ /* 0x000fe4000bf05300 */
[----:B0-----:R-:W-:-:S11]  /*15a20*/  LOP3.LUT R8, R0, 0x380, RZ, 0xc0, !PT ;  /* 0x0000038000087812 */ /* 0x001fd600078ec0ff */
[----:B------:R-:W0:Y:S01]  /*15a30*/  @P0 LDC.64 R10, c[0x0][0xc08] ;  /* 0x00030200ff0a0b82 */ /* 0x000e220000000a00 */
[----:B------:R-:W-:Y:S02]  /*15a40*/  F2FP.F16.F32.PACK_AB R12, R145, R144 ;  /* 0x00000090910c723e */ /* 0x000fe400000000ff */
[----:B------:R-:W-:-:S04]  /*15a50*/  SHF.R.U64 R8, R8, 0x3, RZ ;  /* 0x0000000308087819 */ /* 0x000fc800000012ff */
[----:B------:R-:W-:Y:S01]  /*15a60*/  LOP3.LUT R22, R8, R0, RZ, 0x3c, !PT ;  /* 0x0000000008167212 */ /* 0x000fe200078e3cff */
[----:B------:R-:W-:-:S03]  /*15a70*/  IMAD.U32 R8, RZ, RZ, UR4 ;  /* 0x00000004ff087e24 */ /* 0x000fc6000f8e00ff */
[----:B------:R-:W-:-:S05]  /*15a80*/  MOV R22, R22 ;  /* 0x0000001600167202 */ /* 0x000fca0000000f00 */
[----:B------:R1:W-:Y:S01]  /*15a90*/  STSM.16.M88.4 [R22], R12 ;  /* 0x0000000c16007844 */ /* 0x0003e20000000200 */
[----:B0-----:R-:W-:Y:S01]  /*15aa0*/  @P0 IMAD.WIDE R10, R208, 0x4, R10 ;  /* 0x00000004d00a0825 */ /* 0x001fe200078e020a */
[----:B------:R-:W-:Y:S01]  /*15ab0*/  BAR.SYNC.DEFER_BLOCKING 0x1, 0x100 ;  /* 0x0044000000007b1d */ /* 0x000fe20000010000 */
[----:B------:R-:W-:-:S04]  /*15ac0*/  ISETP.NE.U32.AND P1, PT, RZ, UR6, PT ;  /* 0x00000006ff007c0c */ /* 0x000fc8000bf25070 */
[----:B------:R-:W-:Y:S01]  /*15ad0*/  ISETP.NE.AND.EX P1, PT, RZ, UR7, PT, P1 ;  /* 0x00000007ff007c0c */ /* 0x000fe2000bf25310 */
[----:B------:R0:W5:Y:S01]  /*15ae0*/  @P0 LDG.E R8, desc[UR42][R10.64] ;  /* 0x0000002a0a080981 */ /* 0x000162000c1e1900 */
[----:B------:R-:W-:Y:S01]  /*15af0*/  IMAD.MOV.U32 R0, RZ, RZ, RZ ;  /* 0x000000ffff007224 */ /* 0x000fe200078e00ff */
[----:B0-----:R-:W0:Y:S02]  /*15b00*/  LDC.64 R10, c[0x0][0xc00] ;  /* 0x00030000ff0a7b82 */ /* 0x001e240000000a00 */
[----:B0-----:R-:W-:-:S08]  /*15b10*/  IMAD.WIDE R10, R208, 0x4, R10 ;  /* 0x00000004d00a7825 */ /* 0x001fd000078e020a */
[----:B------:R1:W5:Y:S01]  /*15b20*/  @P1 LDG.E R0, desc[UR42][R10.64] ;  /* 0x0000002a0a001981 */ /* 0x000362000c1e1900 */
[----:B------:R-:W-:Y:S05]  /*15b30*/  @P0 BRA `(.L_x_5855) ;  /* 0x0000000000100947 */ /* 0x000fea0003800000 */
[----:B------:R-:W-:Y:S05]  /*15b40*/  @!P1 BRA `(.L_x_5855) ;  /* 0x00000000000c9947 */ /* 0x000fea0003800000 */
[----:B-----5:R-:W4:Y:S04]  /*15b50*/  LDG.E R8, desc[UR42][R10.64] ;  /* 0x0000002a0a087981 */ /* 0x020f28000c1e1900 */
[----:B-1----:R-:W4:Y:S02]  /*15b60*/  LDG.E R10, desc[UR42][R10.64+0x4] ;  /* 0x0000042a0a0a7981 */ /* 0x002f24000c1e1900 */
[----:B----4-:R-:W-:-:S07]  /*15b70*/  IMAD.IADD R8, R10, 0x1, -R8 ;  /* 0x000000010a087824 */ /* 0x010fce00078e0a08 */
.L_x_5855:
[----:B------:R-:W4:Y:S01]  /*15b80*/  LDL R9, [R1+0x48] ;  /* 0x0000480001097983 */ /* 0x000f220000100800 */
[----:B------:R-:W-:Y:S01]  /*15b90*/  ISETP.NE.AND P1, PT, R205, RZ, PT ;  /* 0x000000ffcd00720c */ /* 0x000fe20003f25270 */
[----:B------:R-:W-:-:S03]  /*15ba0*/  ULDC UR4, c[0x0][0xad4] ;  /* 0x0002b50000047ab9 */ /* 0x000fc60000000800 */
[----:B------:R-:W-:Y:S01]  /*15bb0*/  SEL R205, R205, UR4, P1 ;  /* 0x00000004cdcd7c07 */ /* 0x000fe20008800000 */
[----:B----4-:R-:W0:Y:S02]  /*15bc0*/  SHFL.IDX PT, R9, R9, RZ, 0x1f ;  /* 0x00001fff09097589 */ /* 0x010e2400000e0000 */
[----:B0-----:R-:W-:Y:S02]  /*15bd0*/  ISETP.NE.AND P0, PT, R9, RZ, PT ;  /* 0x000000ff0900720c */ /* 0x001fe40003f05270 */
[----:B-----5:R-:W-:-:S11]  /*15be0*/  SHF.R.S32.HI R9, RZ, 0x1f, R0 ;  /* 0x0000001fff097819 */ /* 0x020fd60000011400 */
[----:B------:R-:W-:Y:S05]  /*15bf0*/  @P0 BRA `(.L_x_5856) ;  /* 0x0000000000f80947 */ /* 0x000fea0003800000 */
[----:B------:R-:W4:Y:S01]  /*15c00*/  LDL R155, [R1+0x68] ;  /* 0x00006800019b7983 */ /* 0x000f220000100800 */
[----:B-1----:R-:W-:Y:S01]  /*15c10*/  IMAD.MOV.U32 R14, RZ, RZ, 0x9b8 ;  /* 0x000009b8ff0e7424 */ /* 0x002fe200078e00ff */
[----:B------:R-:W-:Y:S01]  /*15c20*/  ISETP.GT.AND P1, PT, R205, 0x1, PT ;  /* 0x00000001cd00780c */ /* 0x000fe20003f24270 */
[----:B------:R-:W0:Y:S01]  /*15c30*/  LDC R154, c[0x0][0xbe8] ;  /* 0x0002fa00ff9a7b82 */ /* 0x000e220000000800 */
[----:B------:R-:W-:Y:S01]  /*15c40*/  ISETP.NE.U32.AND P0, PT, RZ, UR6, PT ;  /* 0x00000006ff007c0c */ /* 0x000fe2000bf05070 */
[----:B---3--:R-:W-:Y:S01]  /*15c50*/  IMAD.IADD R76, R201, 0x1, R192 ;  /* 0x00000001c94c7824 */ /* 0x008fe200078e02c0 */
[----:B------:R-:W-:Y:S02]  /*15c60*/  SEL R14, R14, 0x978, P1 ;  /* 0x000009780e0e7807 */ /* 0x000fe40000800000 */
[----:B------:R-:W-:Y:S02]  /*15c70*/  ISETP.NE.AND.EX P0, PT, RZ, UR7, PT, P0 ;  /* 0x00000007ff007c0c */ /* 0x000fe4000bf05300 */
[----:B------:R-:W-:Y:S01]  /*15c80*/  SHF.R.S32.HI R15, RZ, 0x1f, R208 ;  /* 0x0000001fff0f7819 */ /* 0x000fe200000114d0 */
[----:B------:R-:W1:Y:S01]  /*15c90*/  LDC.64 R12, c[0x0][R14+0x220] ;  /* 0x000088000e0c7b82 */ /* 0x000e620000000a00 */
[----:B------:R-:W-:-:S02]  /*15ca0*/  SEL R22, R208, RZ, !P0 ;  /* 0x000000ffd0167207 */ /* 0x000fc40004000000 */
[----:B------:R-:W-:Y:S02]  /*15cb0*/  SEL R15, R15, RZ, !P0 ;  /* 0x000000ff0f0f7207 */ /* 0x000fe40004000000 */
[----:B------:R-:W-:-:S03]  /*15cc0*/  SEL R153, R218, RZ, P1 ;  /* 0x000000ffda997207 */ /* 0x000fc60000800000 */
[----:B------:R-:W3:Y:S01]  /*15cd0*/  LDC.64 R10, c[0x0][R14+0x218] ;  /* 0x000086000e0a7b82 */ /* 0x000ee20000000a00 */
[----:B0-----:R-:W-:Y:S01]  /*15ce0*/  ISETP.NE.AND P0, PT, R154, 0x1, PT ;  /* 0x000000019a00780c */ /* 0x001fe20003f05270 */
[----:B-1----:R-:W-:-:S04]  /*15cf0*/  IMAD R13, R13, R22, RZ ;  /* 0x000000160d0d7224 */ /* 0x002fc800078e02ff */
[C---:B------:R-:W-:Y:S02]  /*15d00*/  IMAD R15, R12.reuse, R15, R13 ;  /* 0x0000000f0c0f7224 */ /* 0x040fe400078e020d */
[----:B------:R-:W-:-:S04]  /*15d10*/  IMAD.WIDE.U32 R12, R12, R22, RZ ;  /* 0x000000160c0c7225 */ /* 0x000fc800078e00ff */
[-C--:B---3--:R-:W-:Y:S02]  /*15d20*/  IMAD R22, R11, R204.reuse, RZ ;  /* 0x000000cc0b167224 */ /* 0x088fe400078e02ff */
[----:B------:R-:W-:-:S04]  /*15d30*/  IMAD.WIDE.U32 R10, R10, R204, RZ ;  /* 0x000000cc0a0a7225 */ /* 0x000fc800078e00ff */
[----:B------:R-:W-:Y:S01]  /*15d40*/  IMAD.IADD R22, R11, 0x1, R22 ;  /* 0x000000010b167824 */ /* 0x000fe200078e0216 */
[----:B------:R-:W-:Y:S01]  /*15d50*/  IADD3 R23, P2, P3, R12, R10, R0 ;  /* 0x0000000a0c177210 */ /* 0x000fe20007b5e000 */
[----:B------:R-:W0:Y:S01]  /*15d60*/  @P0 LDC R11, c[0x0][0xbec] ;  /* 0x0002fb00ff0b0b82 */ /* 0x000e220000000800 */
[----:B------:R-:W-:-:S05]  /*15d70*/  IMAD.IADD R15, R13, 0x1, R15 ;  /* 0x000000010d0f7824 */ /* 0x000fca00078e020f */
[----:B------:R-:W-:Y:S01]  /*15d80*/  IADD3.X R15, R15, R22, R9, P2, P3 ;  /* 0x000000160f0f7210 */ /* 0x000fe200017e6409 */
[----:B------:R-:W-:Y:S01]  /*15d90*/  IMAD.MOV.U32 R22, RZ, RZ, R76 ;  /* 0x000000ffff167224 */ /* 0x000fe200078e004c */
[----:B------:R-:W1:Y:S01]  /*15da0*/  @P0 LDC R10, c[0x0][0xbf0] ;  /* 0x0002fc00ff0a0b82 */ /* 0x000e620000000800 */
[----:B0-----:R-:W-:-:S05]  /*15db0*/  @P0 IMAD.HI.U32 R11, R76, R11, RZ ;  /* 0x0000000b4c0b0227 */ /* 0x001fca00078e00ff */
[----:B-1----:R-:W-:Y:S02]  /*15dc0*/  @P0 SHF.R.U32.HI R22, RZ, R10, R11 ;  /* 0x0000000aff160219 */ /* 0x002fe4000001160b */
[----:B------:R-:W0:Y:S02]  /*15dd0*/  LDC.64 R10, c[0x0][R14+0x228] ;  /* 0x00008a000e0a7b82 */ /* 0x000e240000000a00 */
[----:B0-----:R-:W-:-:S04]  /*15de0*/  IMAD.WIDE.U32 R12, R10, R153, RZ ;  /* 0x000000990a0c7225 */ /* 0x001fc800078e00ff */
[----:B------:R-:W-:Y:S01]  /*15df0*/  IMAD R10, R11, R153, RZ ;  /* 0x000000990b0a7224 */ /* 0x000fe200078e02ff */
[----:B------:R-:W-:Y:S01]  /*15e00*/  IADD3 R12, P0, P2, R22, R23, R12 ;  /* 0x00000017160c7210 */ /* 0x000fe20007a1e00c */
[--C-:B------:R-:W-:Y:S01]  /*15e10*/  IMAD.MOV R23, RZ, RZ, -R22.reuse ;  /* 0x000000ffff177224 */ /* 0x100fe200078e0a16 */
[----:B------:R-:W-:Y:S01]  /*15e20*/  SHF.R.S32.HI R22, RZ, 0x1f, R22 ;  /* 0x0000001fff167819 */ /* 0x000fe20000011416 */
[----:B------:R-:W-:Y:S02]  /*15e30*/  IMAD.IADD R13, R13, 0x1, R10 ;  /* 0x000000010d0d7824 */ /* 0x000fe400078e020a */
[----:B------:R0:W1:Y:S01]  /*15e40*/  LDC.64 R10, c[0x0][R14+0x210] ;  /* 0x000084000e0a7b82 */ /* 0x0000620000000a00 */
[----:B------:R-:W-:Y:S02]  /*15e50*/  IMAD R23, R154, R23, R76 ;  /* 0x000000179a177224 */ /* 0x000fe400078e024c */
[----:B------:R-:W-:Y:S01]  /*15e60*/  IADD3.X R13, R22, R15, R13, P0, P2 ;  /* 0x0000000f160d7210 */ /* 0x000fe200007e440d */
[----:B------:R-:W-:-:S02]  /*15e70*/  IMAD.IADD R15, R191, 0x1, R192 ;  /* 0x00000001bf0f7824 */ /* 0x000fc400078e02c0 */
[----:B0-----:R-:W-:Y:S01]  /*15e80*/  SHF.R.S32.HI R14, RZ, 0x1f, R23 ;  /* 0x0000001fff0e7819 */ /* 0x001fe20000011417 */
[-C--:B-1----:R-:W-:Y:S02]  /*15e90*/  IMAD R11, R11, R23.reuse, RZ ;  /* 0x000000170b0b7224 */ /* 0x082fe400078e02ff */
[----:B------:R-:W-:-:S04]  /*15ea0*/  IMAD.WIDE.U32 R12, R10, R23, R12 ;  /* 0x000000170a0c7225 */ /* 0x000fc800078e000c */
[----:B------:R-:W-:Y:S02]  /*15eb0*/  IMAD R14, R10, R14, R11 ;  /* 0x0000000e0a0e7224 */ /* 0x000fe400078e020b */
[----:B------:R-:W0:Y:S02]  /*15ec0*/  LDC.64 R10, c[0x0][0xba8] ;  /* 0x0002ea00ff0a7b82 */ /* 0x000e240000000a00 */
[----:B------:R-:W-:-:S06]  /*15ed0*/  IMAD.IADD R14, R13, 0x1, R14 ;  /* 0x000000010d0e7824 */ /* 0x000fcc00078e020e */
[----:B0-----:R-:W0:Y:S08]  /*15ee0*/  @!P1 LDC R10, c[0x0][0xb50] ;  /* 0x0002d400ff0a9b82 */ /* 0x001e300000000800 */
[----:B------:R-:W1:Y:S01]  /*15ef0*/  @!P1 LDC R11, c[0x0][0xb54] ;  /* 0x0002d500ff0b9b82 */ /* 0x000e620000000800 */
[----:B0-----:R-:W-:-:S04]  /*15f00*/  LEA R13, P0, R12, R10, 0x2 ;  /* 0x0000000a0c0d7211 */ /* 0x001fc800078010ff */
[----:B-1----:R-:W-:Y:S02]  /*15f10*/  LEA.HI.X R14, R12, R11, R14, 0x2, P0 ;  /* 0x0000000b0c0e7211 */ /* 0x002fe400000f140e */
[----:B------:R-:W-:Y:S04]  /*15f20*/  SHFL.IDX PT, R12, R13, 0x1, 0x1c1f ;  /* 0x003c1f000d0c7f89 */ /* 0x000fe800000e0000 */
[----:B------:R-:W-:Y:S01]  /*15f30*/  SHFL.IDX PT, R11, R14, RZ, 0x1c1f ;  /* 0x001c1fff0e0b7589 */ /* 0x000fe200000e0000 */
[----:B----4-:R-:W-:-:S05]  /*15f40*/  IMAD.MOV R10, RZ, RZ, -R155 ;  /* 0x000000ffff0a7224 */ /* 0x010fca00078e0a9b */
[----:B------:R-:W-:Y:S02]  /*15f50*/  ISETP.NE.AND P0, PT, R185, R10, PT ;  /* 0x0000000ab900720c */ /* 0x000fe40003f05270 */
[----:B------:R-:W0:Y:S04]  /*15f60*/  SHFL.IDX PT, R10, R13, RZ, 0x1c1f ;  /* 0x001c1fff0d0a7589 */ /* 0x000e2800000e0000 */
[----:B------:R1:W3:Y:S02]  /*15f70*/  SHFL.IDX PT, R13, R14, 0x1, 0x1c1f ;  /* 0x003c1f000e0d7f89 */ /* 0x0002e400000e0000 */
[----:B-1----:R-:W-:-:S05]  /*15f80*/  IMAD R14, R8, R154, RZ ;  /* 0x0000009a080e7224 */ /* 0x002fca00078e02ff */
[C---:B------:R-:W-:Y:S01]  /*15f90*/  ISETP.GE.OR P1, PT, R15.reuse, R14, P0 ;  /* 0x0000000e0f00720c */ /* 0x040fe20000726670 */
[----:B------:R-:W-:-:S05]  /*15fa0*/  VIADD R15, R15, 0x8 ;  /* 0x000000080f0f7836 */ /* 0x000fca0000000000 */
[----:B------:R-:W-:-:S07]  /*15fb0*/  ISETP.GE.OR P0, PT, R15, R14, P0 ;  /* 0x0000000e0f00720c */ /* 0x000fce0000706670 */
[----:B0-----:R0:W-:Y:S06]  /*15fc0*/  @!P1 ST.E desc[UR42][R10.64], R152 ;  /* 0x000000980a009985 */ /* 0x0011ec000c10192a */
[----:B---3--:R0:W-:Y:S02]  /*15fd0*/  @!P0 ST.E desc[UR42][R12.64], R3 ;  /* 0x000000030c008985 */ /* 0x0081e4000c10192a */
.L_x_5856:
[----:B------:R-:W-:Y:S02]  /*15fe0*/  ISETP.GT.AND P1, PT, R205, 0x1, PT ;  /* 0x00000001cd00780c */ /* 0x000fe40003f24270 */
[----:B------:R-:W-:-:S04]  /*15ff0*/  ISETP.NE.U32.AND P0, PT, RZ, UR6, PT ;  /* 0x00000006ff007c0c */ /* 0x000fc8000bf05070 */
[----:B------:R-:W-:-:S04]  /*16000*/  ISETP.NE.AND.EX P0, PT, RZ, UR7, PT, P0 ;  /* 0x00000007ff007c0c */ /* 0x000fc8000bf05300 */
[----:B0-----:R-:W-:-:S03]  /*16010*/  SEL R3, R208, RZ, !P0 ;  /* 0x000000ffd0037207 */ /* 0x001fc60004000000 */
[----:B------:R-:W-:Y:S06]  /*16020*/  @P1 BRA `(.L_x_5857) ;  /* 0x00000010003c1947 */ /* 0x000fec0003800000 */
[----:B------:R-:W0:Y:S01]  /*16030*/  S2R R81, SR_TID.X ;  /* 0x0000000000517919 */ /* 0x000e220000002100 */
[----:B------:R-:W4:Y:S01]  /*16040*/  LDC R83, c[0x0][0xbe8] ;  /* 0x0002fa00ff537b82 */ /* 0x000f220000000800 */
[----:B------:R-:W-:Y:S01]  /*16050*/  ULDC.64 UR4, c[0x0][0xaa0] ;  /* 0x0002a80000047ab9 */ /* 0x000fe20000000a00 */
[----:B0-----:R-:W-:-:S05]  /*16060*/  VIADD R81, R81, 0xffffff80 ;  /* 0xffffff8051517836 */ /* 0x001fca0000000000 */
[----:B------:R-:W-:-:S04]  /*16070*/  SHF.R.S32.HI R80, RZ, 0x1f, R81 ;  /* 0x0000001fff507819 */ /* 0x000fc80000011451 */
[----:B------:R-:W-:-:S04]  /*16080*/  LEA.HI R80, R80, R81, RZ, 0x3 ;  /* 0x0000005150507211 */ /* 0x000fc800078f18ff */
[----:B---3--:R-:W-:-:S05]  /*16090*/  SHF.R.S32.HI R76, RZ, 0x3, R80 ;  /* 0x00000003ff4c7819 */ /* 0x008fca0000011450 */
[----:B------:R-:W-:-:S04]  /*160a0*/  IMAD R5, R76, 0x40, R193 ;  /* 0x000000404c057824 */ /* 0x000fc800078e02c1 */
[----:B------:R-:W-:-:S03]  /*160b0*/  IMAD.WIDE R4, R5, 0x2, R20 ;  /* 0x0000000205047825 */ /* 0x000fc600078e0214 */
[C---:B------:R-:W-:Y:S02]  /*160c0*/  IADD3 R41, P2, R4.reuse, 0x7000, RZ ;  /* 0x0000700004297810 */ /* 0x040fe40007f5e0ff */
[----:B-1----:R-:W-:Y:S02]  /*160d0*/  IADD3 R13, P3, R4, 0x1000, RZ ;  /* 0x00001000040d7810 */ /* 0x002fe40007f7e0ff */
[----:B------:R-:W-:Y:S02]  /*160e0*/  LOP3.LUT R40, R41, 0x380, RZ, 0xc0, !PT ;  /* 0x0000038029287812 */ /* 0x000fe400078ec0ff */
[----:B------:R-:W-:Y:S02]  /*160f0*/  LOP3.LUT R12, R13, 0x380, RZ, 0xc0, !PT ;  /* 0x000003800d0c7812 */ /* 0x000fe400078ec0ff */
[----:B------:R-:W-:Y:S02]  /*16100*/  SHF.R.U64 R40, R40, 0x3, RZ ;  /* 0x0000000328287819 */ /* 0x000fe400000012ff */
[----:B------:R-:W-:-:S02]  /*16110*/  SHF.R.U64 R12, R12, 0x3, RZ ;  /* 0x000000030c0c7819 */ /* 0x000fc400000012ff */
[----:B------:R-:W-:Y:S01]  /*16120*/  LOP3.LUT R40, R40, R41, RZ, 0x3c, !PT ;  /* 0x0000002928287212 */ /* 0x000fe200078e3cff */
[--C-:B------:R-:W-:Y:S01]  /*16130*/  IMAD.X R41, RZ, RZ, R5.reuse, P2 ;  /* 0x000000ffff297224 */ /* 0x100fe200010e0605 */
[----:B------:R-:W-:Y:S02]  /*16140*/  IADD3 R69, P2, R4, 0xe000, RZ ;  /* 0x0000e00004457810 */ /* 0x000fe40007f5e0ff */
[----:B------:R-:W-:Y:S01]  /*16150*/  LOP3.LUT R12, R12, R13, RZ, 0x3c, !PT ;  /* 0x0000000d0c0c7212 */ /* 0x000fe200078e3cff */
[----:B------:R-:W-:Y:S01]  /*16160*/  IMAD.X R13, RZ, RZ, R5, P3 ;  /* 0x000000ffff0d7224 */ /* 0x000fe200018e0605 */
[----:B------:R-:W-:Y:S01]  /*16170*/  LOP3.LUT R68, R69, 0x380, RZ, 0xc0, !PT ;  /* 0x0000038045447812 */ /* 0x000fe200078ec0ff */
        /* <DEDUP_REMOVED lines=9> */
[----:B------:R-:W-:Y:S02]  /*16210*/  IADD3 R45, P3, R4, 0x8000, RZ ;  /* 0x00008000042d7810 */ /* 0x000fe40007f7e0ff */
[----:B------:R-:W-:Y:S02]  /*16220*/  SHF.R.U64 R68, R68, 0x3, RZ ;  /* 0x0000000344447819 */ /* 0x000fe400000012ff */
[----:B------:R-:W-:Y:S02]  /*16230*/  LOP3.LUT R20, R21, 0x380, RZ, 0xc0, !PT ;  /* 0x0000038015147812 */ /* 0x000fe400078ec0ff */
[----:B------:R-:W-:-:S02]  /*16240*/  LOP3.LUT R24, R25, 0x380, RZ, 0xc0, !PT ;  /* 0x0000038019187812 */ /* 0x000fc400078ec0ff */
[----:B------:R-:W-:Y:S02]  /*16250*/  LOP3.LUT R28, R29, 0x380, RZ, 0xc0, !PT ;  /* 0x000003801d1c7812 */ /* 0x000fe400078ec0ff */
[----:B------:R-:W-:Y:S02]  /*16260*/  LOP3.LUT R32, R33, 0x380, RZ, 0xc0, !PT ;  /* 0x0000038021207812 */ /* 0x000fe400078ec0ff */
[----:B------:R-:W-:Y:S02]  /*16270*/  LOP3.LUT R36, R37, 0x380, RZ, 0xc0, !PT ;  /* 0x0000038025247812 */ /* 0x000fe400078ec0ff */
[----:B------:R-:W-:Y:S02]  /*16280*/  LOP3.LUT R44, R45, 0x380, RZ, 0xc0, !PT ;  /* 0x000003802d2c7812 */ /* 0x000fe400078ec0ff */
[----:B------:R-:W-:Y:S01]  /*16290*/  LOP3.LUT R68, R68, R69, RZ, 0x3c, !PT ;  /* 0x0000004544447212 */ /* 0x000fe200078e3cff */
[----:B------:R-:W-:Y:S01]  /*162a0*/  IMAD.X R69, RZ, RZ, R5, P2 ;  /* 0x000000ffff457224 */ /* 0x000fe200010e0605 */
[----:B------:R-:W-:-:S02]  /*162b0*/  LOP3.LUT R11, R4, 0x380, RZ, 0xc0, !PT ;  /* 0x00000380040b7812 */ /* 0x000fc400078ec0ff */
[----:B------:R-:W-:Y:S02]  /*162c0*/  ISETP.NE.AND P2, PT, R83, 0x1, PT ;  /* 0x000000015300780c */ /* 0x000fe40003f45270 */
[----:B------:R-:W-:Y:S01]  /*162d0*/  SHF.R.U64 R20, R20, 0x3, RZ ;  /* 0x0000000314147819 */ /* 0x000fe200000012ff */
[----:B------:R-:W-:Y:S01]  /*162e0*/  IMAD R9, R0, UR5, R9 ;  /* 0x0000000500097c24 */ /* 0x000fe2000f8e0209 */
[----:B------:R-:W-:Y:S01]  /*162f0*/  SHF.R.U64 R24, R24, 0x3, RZ ;  /* 0x0000000318187819 */ /* 0x000fe200000012ff */
[----:B------:R-:W5:Y:S01]  /*16300*/  LD.E.128 R68, desc[UR42][R68.64] ;  /* 0x0000002a44447980 */ /* 0x000f62000c101d00 */
[----:B------:R-:W-:Y:S02]  /*16310*/  SHF.R.U64 R28, R28, 0x3, RZ ;  /* 0x000000031c1c7819 */ /* 0x000fe400000012ff */
[----:B------:R-:W-:Y:S02]  /*16320*/  SHF.R.U64 R32, R32, 0x3, RZ ;  /* 0x0000000320207819 */ /* 0x000fe400000012ff */
[----:B------:R-:W-:-:S02]  /*16330*/  SHF.R.U64 R36, R36, 0x3, RZ ;  /* 0x0000000324247819 */ /* 0x000fc400000012ff */
[----:B------:R-:W-:Y:S01]  /*16340*/  SHF.R.U64 R44, R44, 0x3, RZ ;  /* 0x000000032c2c7819 */ /* 0x000fe200000012ff */
[----:B------:R-:W0:Y:S01]  /*16350*/  @P2 LDC R85, c[0x0][0xbec] ;  /* 0x0002fb00ff552b82 */ /* 0x000e220000000800 */
        /* <DEDUP_REMOVED lines=14> */
[----:B------:R-:W1:Y:S01]  /*16440*/  @P2 LDC R84, c[0x0][0xbf0] ;  /* 0x0002fc00ff542b82 */ /* 0x000e620000000800 */
[C---:B------:R-:W-:Y:S01]  /*16450*/  IADD3 R53, P5, R4.reuse, 0xa000, RZ ;  /* 0x0000a00004357810 */ /* 0x040fe20007fbe0ff */
[----:B------:R-:W5:Y:S01]  /*16460*/  LD.E.128 R20, desc[UR42][R20.64] ;  /* 0x0000002a14147980 */ /* 0x000f62000c101d00 */
[----:B------:R-:W-:-:S02]  /*16470*/  IADD3 R57, P6, R4, 0xb000, RZ ;  /* 0x0000b00004397810 */ /* 0x000fc40007fde0ff */
[C---:B------:R-:W-:Y:S01]  /*16480*/  IADD3 R61, P0, R4.reuse, 0xc000, RZ ;  /* 0x0000c000043d7810 */ /* 0x040fe20007f1e0ff */
[----:B------:R-:W5:Y:S01]  /*16490*/  LD.E.128 R24, desc[UR42][R24.64] ;  /* 0x0000002a18187980 */ /* 0x000f62000c101d00 */
[C---:B------:R-:W-:Y:S02]  /*164a0*/  IADD3 R65, P1, R4.reuse, 0xd000, RZ ;  /* 0x0000d00004417810 */ /* 0x040fe40007f3e0ff */
[----:B------:R-:W-:Y:S01]  /*164b0*/  IADD3 R7, P3, R4, 0xf000, RZ ;  /* 0x0000f00004077810 */ /* 0x000fe20007f7e0ff */
[----:B------:R-:W5:Y:S01]  /*164c0*/  LD.E.128 R28, desc[UR42][R28.64] ;  /* 0x0000002a1c1c7980 */ /* 0x000f62000c101d00 */
[----:B------:R-:W-:Y:S01]  /*164d0*/  LOP3.LUT R4, R11, R4, RZ, 0x3c, !PT ;  /* 0x000000040b047212 */ /* 0x000fe200078e3cff */
[----:B------:R-:W-:Y:S01]  /*164e0*/  IMAD.WIDE.U32 R10, R0, UR4, RZ ;  /* 0x00000004000a7c25 */ /* 0x000fe2000f8e00ff */
[----:B------:R-:W-:Y:S01]  /*164f0*/  ULDC.64 UR4, c[0x0][0xae8] ;  /* 0x0002ba0000047ab9 */ /* 0x000fe20000000a00 */
[----:B------:R-:W3:Y:S01]  /*16500*/  LDC R0, c[0x0][0xac8] ;  /* 0x0002b200ff007b82 */ /* 0x000ee20000000800 */
[----:B------:R-:W-:Y:S01]  /*16510*/  LOP3.LUT R82, R80, 0xfffffff8, RZ, 0xc0, !PT ;  /* 0xfffffff850527812 */ /* 0x000fe200078ec0ff */
[----:B------:R-:W-:Y:S01]  /*16520*/  IMAD.IADD R11, R11, 0x1, R9 ;  /* 0x000000010b0b7824 */ /* 0x000fe200078e0209 */
[----:B------:R-:W-:Y:S01]  /*16530*/  SHF.R.S32.HI R9, RZ, 0x1f, R3 ;  /* 0x0000001fff097819 */ /* 0x000fe20000011403 */
[----:B------:R-:W-:Y:S01]  /*16540*/  IMAD.X R73, RZ, RZ, R5, P3 ;  /* 0x000000ffff497224 */ /* 0x000fe200018e0605 */
[----:B------:R-:W-:Y:S01]  /*16550*/  LOP3.LUT R60, R61, 0x380, RZ, 0xc0, !PT ;  /* 0x000003803d3c7812 */ /* 0x000fe200078ec0ff */
[----:B------:R-:W-:Y:S01]  /*16560*/  IMAD.WIDE.U32 R10, R204, UR4, R10 ;  /* 0x00000004cc0a7c25 */ /* 0x000fe2000f8e000a */
[----:B------:R-:W-:Y:S01]  /*16570*/  LOP3.LUT R64, R65, 0x380, RZ, 0xc0, !PT ;  /* 0x0000038041407812 */ /* 0x000fe200078ec0ff */
[----:B------:R-:W5:Y:S01]  /*16580*/  LD.E.128 R32, desc[UR42][R32.64] ;  /* 0x0000002a20207980 */ /* 0x000f62000c101d00 */
[----:B------:R-:W-:Y:S01]  /*16590*/  SHF.R.U64 R60, R60, 0x3, RZ ;  /* 0x000000033c3c7819 */ /* 0x000fe200000012ff */
[----:B------:R-:W-:Y:S01]  /*165a0*/  IMAD R11, R204, UR5, R11 ;  /* 0x00000005cc0b7c24 */ /* 0x000fe2000f8e020b */
[----:B------:R-:W-:Y:S01]  /*165b0*/  ULDC.64 UR4, c[0x0][0xaf0] ;  /* 0x0002bc0000047ab9 */ /* 0x000fe20000000a00 */
[----:B------:R-:W-:Y:S01]  /*165c0*/  IMAD.IADD R81, R81, 0x1, -R82 ;  /* 0x0000000151517824 */ /* 0x000fe200078e0a52 */
[----:B------:R-:W-:Y:S01]  /*165d0*/  LOP3.LUT R60, R60, R61, RZ, 0x3c, !PT ;  /* 0x0000003d3c3c7212 */ /* 0x000fe200078e3cff */
[----:B------:R-:W-:Y:S01]  /*165e0*/  IMAD R80, R9, UR4, RZ ;  /* 0x0000000409507c24 */ /* 0x000fe2000f8e02ff */
[----:B------:R-:W-:Y:S01]  /*165f0*/  SHF.R.U64 R64, R64, 0x3, RZ ;  /* 0x0000000340407819 */ /* 0x000fe200000012ff */
[----:B------:R-:W-:Y:S01]  /*16600*/  IMAD.WIDE.U32 R10, R3, UR4, R10 ;  /* 0x00000004030a7c25 */ /* 0x000fe2000f8e000a */
[----:B------:R-:W-:Y:S01]  /*16610*/  LOP3.LUT R48, R49, 0x380, RZ, 0xc0, !PT ;  /* 0x0000038031307812 */ /* 0x000fe200078ec0ff */
[----:B------:R-:W5:Y:S01]  /*16620*/  LD.E.128 R36, desc[UR42][R36.64] ;  /* 0x0000002a24247980 */ /* 0x000f62000c101d00 */
[----:B------:R-:W-:Y:S01]  /*16630*/  LOP3.LUT R64, R64, R65, RZ, 0x3c, !PT ;  /* 0x0000004140407212 */ /* 0x000fe200078e3cff */
[----:B------:R-:W-:Y:S01]  /*16640*/  IMAD R9, R3, UR5, R80 ;  /* 0x0000000503097c24 */ /* 0x000fe2000f8e0250 */
[----:B------:R-:W-:Y:S01]  /*16650*/  LOP3.LUT R52, R53, 0x380, RZ, 0xc0, !PT ;  /* 0x0000038035347812 */ /* 0x000fe200078ec0ff */
[----:B------:R-:W-:Y:S01]  /*16660*/  IMAD R3, R81, 0x20, R76 ;  /* 0x0000002051037824 */ /* 0x000fe200078e024c */
[----:B------:R-:W-:Y:S01]  /*16670*/  LOP3.LUT R56, R57, 0x380, RZ, 0xc0, !PT ;  /* 0x0000038039387812 */ /* 0x000fe200078ec0ff */
[----:B------:R-:W-:Y:S01]  /*16680*/  IMAD.X R61, RZ, RZ, R5, P0 ;  /* 0x000000ffff3d7224 */ /* 0x000fe200000e0605 */
[-C--:B---3--:R-:W-:Y:S01]  /*16690*/  ISETP.GE.AND P0, PT, R212, R0.reuse, PT ;  /* 0x00000000d400720c */ /* 0x088fe20003f06270 */
[----:B------:R-:W-:Y:S01]  /*166a0*/  IMAD.IADD R82, R192, 0x1, R3 ;  /* 0x00000001c0527824 */ /* 0x000fe200078e0203 */
[----:B------:R-:W-:Y:S01]  /*166b0*/  LOP3.LUT R6, R7, 0x380, RZ, 0xc0, !PT ;  /* 0x0000038007067812 */ /* 0x000fe200078ec0ff */
[----:B------:R-:W-:Y:S01]  /*166c0*/  IMAD.X R65, RZ, RZ, R5, P1 ;  /* 0x000000ffff417224 */ /* 0x000fe200008e0605 */
[----:B------:R-:W-:Y:S01]  /*166d0*/  SEL R80, RZ, 0xffffffff, P0 ;  /* 0xffffffffff507807 */ /* 0x000fe20000000000 */
[----:B0-----:R-:W-:Y:S01]  /*166e0*/  @P2 IMAD.HI.U32 R3, R82, R85, RZ ;  /* 0x0000005552032227 */ /* 0x001fe200078e00ff */
[-C--:B------:R-:W-:Y:S01]  /*166f0*/  ISETP.GE.AND P1, PT, R193, R0.reuse, PT ;  /* 0x00000000c100720c */ /* 0x080fe20003f26270 */
[----:B------:R-:W-:Y:S01]  /*16700*/  ULDC.64 UR4, c[0x0][0xae0] ;  /* 0x0002b80000047ab9 */ /* 0x000fe20000000a00 */
[----:B------:R-:W-:Y:S01]  /*16710*/  ISETP.GE.AND P0, PT, R211, R0, PT ;  /* 0x00000000d300720c */ /* 0x000fe20003f06270 */
[----:B------:R-:W-:Y:S01]  /*16720*/  IMAD.IADD R11, R11, 0x1, R9 ;  /* 0x000000010b0b7824 */ /* 0x000fe200078e0209 */
[----:B------:R-:W-:Y:S01]  /*16730*/  SHF.R.U64 R48, R48, 0x3, RZ ;  /* 0x0000000330307819 */ /* 0x000fe200000012ff */
[--C-:B------:R-:W-:Y:S01]  /*16740*/  IMAD.MOV.U32 R9, RZ, RZ, R82.reuse ;  /* 0x000000ffff097224 */ /* 0x100fe200078e0052 */
[----:B-1----:R-:W-:Y:S01]  /*16750*/  @P2 SHF.R.U32.HI R9, RZ, R84, R3 ;  /* 0x00000054ff092219 */ /* 0x002fe20000011603 */
[----:B------:R-:W-:Y:S01]  /*16760*/  IMAD.SHL.U32 R84, R80, 0x2, RZ ;  /* 0x0000000250547824 */ /* 0x000fe200078e00ff */
[----:B------:R-:W-:Y:S01]  /*16770*/  SEL R3, RZ, 0x1, P1 ;  /* 0x00000001ff037807 */ /* 0x000fe20000800000 */
[----:B------:R-:W5:Y:S01]  /*16780*/  LD.E.128 R44, desc[UR42][R44.64] ;  /* 0x0000002a2c2c7980 */ /* 0x000f62000c101d00 */
[----:B------:R-:W-:Y:S01]  /*16790*/  SEL R80, RZ, 0xffffffff, P0 ;  /* 0xffffffffff507807 */ /* 0x000fe20000000000 */
[----:B------:R-:W-:Y:S01]  /*167a0*/  IMAD.MOV R81, RZ, RZ, -R9 ;  /* 0x000000ffff517224 */ /* 0x000fe200078e0a09 */
[----:B------:R-:W-:Y:S01]  /*167b0*/  ISETP.GE.AND P0, PT, R210, R0, PT ;  /* 0x00000000d200720c */ /* 0x000fe20003f06270 */
[----:B------:R-:W5:Y:S01]  /*167c0*/  LD.E.128 R60, desc[UR42][R60.64] ;  /* 0x0000002a3c3c7980 */ /* 0x000f62000c101d00 */
[----:B------:R-:W-:Y:S01]  /*167d0*/  LOP3.LUT R3, R84, 0x2, R3, 0xe2, !PT ;  /* 0x0000000254037812 */ /* 0x000fe200078ee203 */
[----:B------:R-:W-:Y:S01]  /*167e0*/  IMAD.SHL.U32 R84, R80, 0x4, RZ ;  /* 0x0000000450547824 */ /* 0x000fe200078e00ff */
[----:B------:R-:W-:Y:S01]  /*167f0*/  SEL R80, RZ, 0xffffffff, P0 ;  /* 0xffffffffff507807 */ /* 0x000fe20000000000 */
[----:B------:R-:W-:Y:S01]  /*16800*/  IMAD R81, R83, R81, R82 ;  /* 0x0000005153517224 */ /* 0x000fe200078e0252 */
[----:B------:R-:W-:Y:S01]  /*16810*/  SHF.R.U64 R52, R52, 0x3, RZ ;  /* 0x0000000334347819 */ /* 0x000fe200000012ff */
[----:B------:R-:W5:Y:S01]  /*16820*/  LD.E.128 R64, desc[UR42][R64.64] ;  /* 0x0000002a40407980 */ /* 0x000f62000c101d00 */
[----:B------:R-:W-:-:S02]  /*16830*/  SHF.R.U64 R56, R56, 0x3, RZ ;  /* 0x0000000338387819 */ /* 0x000fc400000012ff */
[----:B------:R-:W-:Y:S01]  /*16840*/  LOP3.LUT R8, R84, 0x4, R3, 0xe2, !PT ;  /* 0x0000000454087812 */ /* 0x000fe200078ee203 */
[----:B------:R-:W-:Y:S01]  /*16850*/  VIADD R3, R193, 0x140 ;  /* 0x00000140c1037836 */ /* 0x000fe20000000000 */
[----:B------:R-:W-:Y:S02]  /*16860*/  SHF.R.S32.HI R82, RZ, 0x1f, R9 ;  /* 0x0000001fff527819 */ /* 0x000fe40000011409 */
[----:B------:R-:W-:Y:S02]  /*16870*/  SHF.R.U64 R6, R6, 0x3, RZ ;  /* 0x0000000306067819 */ /* 0x000fe400000012ff */
[-C--:B------:R-:W-:Y:S01]  /*16880*/  ISETP.GE.AND P0, PT, R209, R0.reuse, PT ;  /* 0x00000000d100720c */ /* 0x080fe20003f06270 */
[----:B------:R-:W-:Y:S01]  /*16890*/  IMAD.SHL.U32 R83, R80, 0x8, RZ ;  /* 0x0000000850537824 */ /* 0x000fe200078e00ff */
[----:B------:R-:W-:Y:S01]  /*168a0*/  LOP3.LUT R48, R48, R49, RZ, 0x3c, !PT ;  /* 0x0000003130307212 */ /* 0x000fe200078e3cff */
[--C-:B------:R-:W-:Y:S01]  /*168b0*/  IMAD.X R49, RZ, RZ, R5.reuse, P4 ;  /* 0x000000ffff317224 */ /* 0x100fe200020e0605 */
[----:B------:R-:W-:Y:S01]  /*168c0*/  LOP3.LUT R52, R52, R53, RZ, 0x3c, !PT ;  /* 0x0000003534347212 */ /* 0x000fe200078e3cff */
[--C-:B------:R-:W-:Y:S01]  /*168d0*/  IMAD.X R53, RZ, RZ, R5.reuse, P5 ;  /* 0x000000ffff357224 */ /* 0x100fe200028e0605 */
[----:B------:R-:W-:Y:S01]  /*168e0*/  LOP3.LUT R56, R56, R57, RZ, 0x3c, !PT ;  /* 0x0000003938387212 */ /* 0x000fe200078e3cff */
[----:B------:R-:W-:Y:S01]  /*168f0*/  IMAD.X R57, RZ, RZ, R5, P6 ;  /* 0x000000ffff397224 */ /* 0x000fe200030e0605 */
[----:B------:R-:W-:Y:S01]  /*16900*/  LOP3.LUT R72, R6, R7, RZ, 0x3c, !PT ;  /* 0x0000000706487212 */ /* 0x000fe200078e3cff */
[----:B------:R-:W-:Y:S01]  /*16910*/  IMAD R82, R82, UR4, RZ ;  /* 0x0000000452527c24 */ /* 0x000fe2000f8e02ff */
[----:B------:R-:W-:Y:S01]  /*16920*/  SEL R80, RZ, 0xffffffff, P0 ;  /* 0xffffffffff507807 */ /* 0x000fe20000000000 */
[----:B------:R-:W-:Y:S01]  /*16930*/  IMAD.WIDE.U32 R10, R9, UR4, R10 ;  /* 0x00000004090a7c25 */ /* 0x000fe2000f8e000a */
[----:B------:R-:W-:Y:S01]  /*16940*/  ISETP.GE.AND P0, PT, R3, R0, PT ;  /* 0x000000000300720c */ /* 0x000fe20003f06270 */
[----:B------:R-:W5:Y:S01]  /*16950*/  LD.E.128 R4, desc[UR42][R4.64] ;  /* 0x0000002a04047980 */ /* 0x000f62000c101d00 */
[----:B------:R-:W-:Y:S01]  /*16960*/  LOP3.LUT R8, R83, 0x8, R8, 0xe2, !PT ;  /* 0x0000000853087812 */ /* 0x000fe200078ee208 */
[----:B------:R-:W-:Y:S01]  /*16970*/  IMAD R83, R9, UR5, R82 ;  /* 0x0000000509537c24 */ /* 0x000fe2000f8e0252 */
[----:B------:R-:W-:Y:S01]  /*16980*/  SEL R9, RZ, 0xffffffff, P0 ;  /* 0xffffffffff097807 */ /* 0x000fe20000000000 */
[----:B------:R-:W5:Y:S01]  /*16990*/  LD.E.128 R48, desc[UR42][R48.64] ;  /* 0x0000002a30307980 */ /* 0x000f62000c101d00 */
[----:B------:R-:W-:-:S02]  /*169a0*/  IMAD.SHL.U32 R85, R80, 0x10, RZ ;  /* 0x0000001050557824 */ /* 0x000fc400078e00ff */
[----:B------:R-:W-:Y:S01]  /*169b0*/  VIADD R89, R193, 0x180 ;  /* 0x00000180c1597836 */ /* 0x000fe20000000000 */
[----:B------:R-:W5:Y:S01]  /*169c0*/  LD.E.128 R52, desc[UR42][R52.64] ;  /* 0x0000002a34347980 */ /* 0x000f62000c101d00 */
[----:B------:R-:W-:-:S03]  /*169d0*/  SHF.R.S32.HI R80, RZ, 0x1f, R81 ;  /* 0x0000001fff507819 */ /* 0x000fc60000011451 */
[----:B------:R-:W5:Y:S04]  /*169e0*/  LD.E.128 R56, desc[UR42][R56.64] ;  /* 0x0000002a38387980 */ /* 0x000f68000c101d00 */
[----:B------:R-:W5:Y:S01]  /*169f0*/  LD.E.128 R72, desc[UR42][R72.64] ;  /* 0x0000002a48487980 */ /* 0x000f62000c101d00 */
[----:B------:R-:W-:Y:S01]  /*16a00*/  IMAD.SHL.U32 R9, R9, 0x20, RZ ;  /* 0x0000002009097824 */ /* 0x000fe200078e00ff */
[----:B------:R-:W-:Y:S01]  /*16a10*/  ULDC.64 UR4, c[0x0][0xad8] ;  /* 0x0002b60000047ab9 */ /* 0x000fe20000000a00 */
[----:B------:R-:W-:Y:S01]  /*16a20*/  @!PT LDS RZ, [RZ] ;  /* 0x00000000fffff984 */ /* 0x000fe20000000800 */
[----:B------:R-:W-:Y:S01]  /*16a30*/  @!PT LDS RZ, [RZ] ;  /* 0x00000000fffff984 */ /* 0x000fe20000000800 */
[----:B------:R-:W-:Y:S01]  /*16a40*/  @!PT LDS RZ, [RZ] ;  /* 0x00000000fffff984 */ /* 0x000fe20000000800 */
[----:B------:R-:W-:Y:S01]  /*16a50*/  @!PT LDS RZ, [RZ] ;  /* 0x00000000fffff984 */ /* 0x000fe20000000800 */
[----:B------:R0:W-:Y:S06]  /*16a60*/  MEMBAR.ALL.CTA ;  /* 0x0000000000007992 */ /* 0x0001ec0000008000 */
[----:B0-----:R-:W0:Y:S01]  /*16a70*/  FENCE.VIEW.ASYNC.S ;  /* 0x00000000000073c6 */ /* 0x001e220000000000 */
[----:B------:R-:W-:-:S02]  /*16a80*/  LOP3.LUT R8, R85, 0x10, R8, 0xe2, !PT ;  /* 0x0000001055087812 */ /* 0x000fc400078ee208 */
[-C--:B------:R-:W-:Y:S01]  /*16a90*/  ISETP.GE.AND P0, PT, R89, R0.reuse, PT ;  /* 0x000000005900720c */ /* 0x080fe20003f06270 */
[----:B------:R-:W-:Y:S01]  /*16aa0*/  IMAD.IADD R11, R11, 0x1, R83 ;  /* 0x000000010b0b7824 */ /* 0x000fe200078e0253 */
[----:B------:R-:W-:Y:S01]  /*16ab0*/  LOP3.LUT R8, R9, 0x20, R8, 0xe2, !PT ;  /* 0x0000002009087812 */ /* 0x000fe200078ee208 */
[----:B------:R-:W-:Y:S01]  /*16ac0*/  IMAD R80, R80, UR4, RZ ;  /* 0x0000000450507c24 */ /* 0x000fe2000f8e02ff */
[----:B------:R-:W-:Y:S01]  /*16ad0*/  SEL R9, RZ, 0x40, P0 ;  /* 0x00000040ff097807 */ /* 0x000fe20000000000 */
[----:B------:R-:W-:Y:S02]  /*16ae0*/  IMAD.IADD R76, R76, 0x1, R192 ;  /* 0x000000014c4c7824 */ /* 0x000fe400078e02c0 */
[----:B------:R-:W-:Y:S02]  /*16af0*/  VIADD R91, R193, 0x1c0 ;  /* 0x000001c0c15b7836 */ /* 0x000fe40000000000 */
[C---:B------:R-:W-:Y:S02]  /*16b00*/  IMAD R83, R81.reuse, UR5, R80 ;  /* 0x0000000551537c24 */ /* 0x040fe4000f8e0250 */
[----:B------:R-:W-:Y:S01]  /*16b10*/  IMAD.WIDE.U32 R10, R81, UR4, R10 ;  /* 0x00000004510a7c25 */ /* 0x000fe2000f8e000a */
[----:B------:R-:W-:Y:S01]  /*16b20*/  LOP3.LUT R82, R8, R9, RZ, 0xfc, !PT ;  /* 0x0000000908527212 */ /* 0x000fe200078efcff */
[----:B------:R-:W-:Y:S01]  /*16b30*/  ULDC.64 UR4, c[0x0][0xa80] ;  /* 0x0002a00000047ab9 */ /* 0x000fe20000000a00 */
[----:B------:R-:W-:Y:S01]  /*16b40*/  ISETP.GE.AND P1, PT, R76, R87, PT ;  /* 0x000000574c00720c */ /* 0x000fe20003f26270 */
[----:B------:R-:W-:Y:S01]  /*16b50*/  VIADD R8, R2, 0x28c20 ;  /* 0x00028c2002087836 */ /* 0x000fe20000000000 */
[----:B------:R-:W-:Y:S01]  /*16b60*/  ISETP.GE.AND P0, PT, R91, R0, PT ;  /* 0x000000005b00720c */ /* 0x000fe20003f06270 */
[----:B------:R-:W-:Y:S01]  /*16b70*/  IMAD.IADD R11, R11, 0x1, R83 ;  /* 0x000000010b0b7824 */ /* 0x000fe200078e0253 */
[----:B------:R-:W-:-:S02]  /*16b80*/  LEA R84, P2, R10, UR4, 0x1 ;  /* 0x000000040a547c11 */ /* 0x000fc4000f8408ff */
[----:B------:R-:W-:Y:S02]  /*16b90*/  PRMT R8, RZ, 0x654, R8 ;  /* 0x00000654ff087816 */ /* 0x000fe40000000008 */
[----:B------:R-:W-:Y:S02]  /*16ba0*/  SEL R9, RZ, 0x80, P0 ;  /* 0x00000080ff097807 */ /* 0x000fe40000000000 */
[----:B------:R-:W-:Y:S01]  /*16bb0*/  LEA.HI.X R85, R10, UR5, R11, 0x1, P2 ;  /* 0x000000050a557c11 */ /* 0x000fe200090f0c0b */
[----:B0-----:R0:W-:Y:S01]  /*16bc0*/  SYNCS.ARRIVE.TRANS64.RED.A1T0 RZ, [R8+URZ], RZ ;  /* 0x000000ff08ff79a7 */ /* 0x0011e2000810043f */
[----:B------:R-:W-:Y:S01]  /*16bd0*/  LOP3.LUT R83, R82, R9, RZ, 0xfc, !PT ;  /* 0x0000000952537212 */ /* 0x000fe200078efcff */
[----:B------:R-:W-:Y:S02]  /*16be0*/  BSSY B1, `(.L_x_5858) ;  /* 0x000002a000017945 */ /* 0x000fe40003800000 */
[----:B------:R1:W3:Y:S01]  /*16bf0*/  SHFL.IDX PT, R9, R85, RZ, 0x181f ;  /* 0x00181fff55097589 */ /* 0x0002e200000e0000 */
[----:B------:R-:W-:-:S03]  /*16c00*/  SHF.R.S32.HI R152, RZ, 0x1f, R209 ;  /* 0x0000001fff987819 */ /* 0x000fc600000114d1 */
[----:B0-----:R1:W0:Y:S01]  /*16c10*/  SHFL.IDX PT, R8, R84, RZ, 0x181f ;  /* 0x00181fff54087589 */ /* 0x00122200000e0000 */
[----:B------:R-:W-:Y:S02]  /*16c20*/  SHF.R.S32.HI R153, RZ, 0x1f, R210 ;  /* 0x0000001fff997819 */ /* 0x000fe400000114d2 */
[----:B------:R-:W-:Y:S02]  /*16c30*/  SHF.R.S32.HI R154, RZ, 0x1f, R211 ;  /* 0x0000001fff9a7819 */ /* 0x000fe400000114d3 */
[----:B------:R-:W-:Y:S01]  /*16c40*/  SHF.R.S32.HI R155, RZ, 0x1f, R212 ;  /* 0x0000001fff9b7819 */ /* 0x000fe200000114d4 */
[----:B------:R-:W-:Y:S06]  /*16c50*/  @P1 BRA `(.L_x_5859) ;  /* 0x0000000000881947 */ /* 0x000fec0003800000 */
[-C--:B------:R-:W-:Y:S02]  /*16c60*/  ISETP.GE.AND P5, PT, R212, R0.reuse, PT ;  /* 0x00000000d400720c */ /* 0x080fe40003fa6270 */
[-C--:B------:R-:W-:Y:S02]  /*16c70*/  ISETP.GE.AND P0, PT, R193, R0.reuse, PT ;  /* 0x00000000c100720c */ /* 0x080fe40003f06270 */
[-C--:B------:R-:W-:Y:S02]  /*16c80*/  ISETP.GE.AND P4, PT, R211, R0.reuse, PT ;  /* 0x00000000d300720c */ /* 0x080fe40003f86270 */
[-C--:B------:R-:W-:Y:S02]  /*16c90*/  ISETP.GE.AND P3, PT, R210, R0.reuse, PT ;  /* 0x00000000d200720c */ /* 0x080fe40003f66270 */
[----:B------:R-:W-:Y:S02]  /*16ca0*/  ISETP.GE.AND P2, PT, R209, R0, PT ;  /* 0x00000000d100720c */ /* 0x000fe40003f46270 */
[----:B------:R-:W-:-:S03]  /*16cb0*/  SHF.R.S32.HI R86, RZ, 0x1f, R3 ;  /* 0x0000001fff567819 */ /* 0x000fc60000011403 */
[C---:B0-----:R-:W-:Y:S02]  /*16cc0*/  @!P5 LEA R10, P1, R212.reuse, R8, 0x1 ;  /* 0x00000008d40ad211 */ /* 0x041fe400078208ff */
[----:B---3--:R-:W-:Y:S02]  /*16cd0*/  @!P0 IMAD.WIDE R80, R193, 0x2, R8 ;  /* 0x00000002c1508825 */ /* 0x008fe400078e0208 */
[----:B------:R-:W-:Y:S02]  /*16ce0*/  @!P5 LEA.HI.X R11, R212, R9, R155, 0x1, P1 ;  /* 0x00000009d40bd211 */ /* 0x000fe400008f0c9b */
[----:B------:R-:W-:Y:S01]  /*16cf0*/  ISETP.GE.AND P1, PT, R3, R0, PT ;  /* 0x000000000300720c */ /* 0x000fe20003f26270 */
[----:B-----5:R0:W-:Y:S01]  /*16d00*/  @!P0 ST.E.128 desc[UR42][R80.64], R4 ;  /* 0x0000000450008985 */ /* 0x0201e2000c101d2a */
[----:B------:R-:W-:-:S03]  /*16d10*/  LOP3.LUT P0, RZ, R82, 0x40, RZ, 0xc0, !PT ;  /* 0x0000004052ff7812 */ /* 0x000fc6000780c0ff */
[----:B------:R3:W-:Y:S01]  /*16d20*/  @!P5 ST.E.128 desc[UR42][R10.64], R20 ;  /* 0x000000140a00d985 */ /* 0x0007e2000c101d2a */
[----:B0-----:R-:W-:Y:S02]  /*16d30*/  SHF.R.S32.HI R5, RZ, 0x1f, R89 ;  /* 0x0000001fff057819 */ /* 0x001fe40000011459 */
[----:B------:R-:W-:Y:S02]  /*16d40*/  SHF.R.S32.HI R80, RZ, 0x1f, R91 ;  /* 0x0000001fff507819 */ /* 0x000fe4000001145b */
[CC--:B---3--:R-:W-:Y:S02]  /*16d50*/  @!P4 LEA R22, P5, R211.reuse, R8.reuse, 0x1 ;  /* 0x00000008d316c211 */ /* 0x0c8fe400078a08ff */
[-C--:B------:R-:W-:Y:S02]  /*16d60*/  @!P3 LEA R20, P6, R210, R8.reuse, 0x1 ;  /* 0x00000008d214b211 */ /* 0x080fe400078c08ff */
[----:B------:R-:W-:Y:S02]  /*16d70*/  @!P4 LEA.HI.X R23, R211, R9, R154, 0x1, P5 ;  /* 0x00000009d317c211 */ /* 0x000fe400028f0c9a */
[----:B------:R-:W-:-:S02]  /*16d80*/  @!P2 LEA R10, P5, R209, R8, 0x1 ;  /* 0x00000008d10aa211 */ /* 0x000fc400078a08ff */
[-C--:B------:R-:W-:Y:S01]  /*16d90*/  @!P3 LEA.HI.X R21, R210, R9.reuse, R153, 0x1, P6 ;  /* 0x00000009d215b211 */ /* 0x080fe200030f0c99 */
[----:B------:R4:W-:Y:S01]  /*16da0*/  @!P4 ST.E.128 desc[UR42][R22.64], R28 ;  /* 0x0000001c1600c985 */ /* 0x0009e2000c101d2a */
[----:B------:R-:W-:Y:S02]  /*16db0*/  LOP3.LUT P6, RZ, R83, 0x80, RZ, 0xc0, !PT ;  /* 0x0000008053ff7812 */ /* 0x000fe400078cc0ff */
[----:B------:R-:W-:Y:S01]  /*16dc0*/  @!P2 LEA.HI.X R11, R209, R9, R152, 0x1, P5 ;  /* 0x00000009d10ba211 */ /* 0x000fe200028f0c98 */
[----:B------:R4:W-:Y:S01]  /*16dd0*/  @!P3 ST.E.128 desc[UR42][R20.64], R36 ;  /* 0x000000241400b985 */ /* 0x0009e2000c101d2a */
[----:B------:R-:W-:-:S03]  /*16de0*/  @!P1 LEA R6, P5, R3, R8, 0x1 ;  /* 0x0000000803069211 */ /* 0x000fc600078a08ff */
[----:B------:R4:W-:Y:S01]  /*16df0*/  @!P2 ST.E.128 desc[UR42][R10.64], R44 ;  /* 0x0000002c0a00a985 */ /* 0x0009e2000c101d2a */
[----:B------:R-:W-:Y:S02]  /*16e00*/  @!P1 LEA.HI.X R7, R3, R9, R86, 0x1, P5 ;  /* 0x0000000903079211 */ /* 0x000fe400028f0c56 */
[----:B------:R-:W-:-:S03]  /*16e10*/  @P0 LEA R4, P5, R89, R8, 0x1 ;  /* 0x0000000859040211 */ /* 0x000fc600078a08ff */
[----:B------:R4:W-:Y:S01]  /*16e20*/  @!P1 ST.E.128 desc[UR42][R6.64], R52 ;  /* 0x0000003406009985 */ /* 0x0009e2000c101d2a */
[----:B------:R-:W-:Y:S02]  /*16e30*/  @P0 LEA.HI.X R5, R89, R9, R5, 0x1, P5 ;  /* 0x0000000959050211 */ /* 0x000fe400028f0c05 */
[----:B------:R-:W-:-:S03]  /*16e40*/  @P6 LEA R8, P5, R91, R8, 0x1 ;  /* 0x000000085b086211 */ /* 0x000fc600078a08ff */
[----:B------:R4:W-:Y:S01]  /*16e50*/  @P0 ST.E.128 desc[UR42][R4.64], R60 ;  /* 0x0000003c04000985 */ /* 0x0009e2000c101d2a */
[----:B------:R-:W-:-:S05]  /*16e60*/  @P6 LEA.HI.X R9, R91, R9, R80, 0x1, P5 ;  /* 0x000000095b096211 */ /* 0x000fca00028f0c50 */
[----:B------:R4:W-:Y:S04]  /*16e70*/  @P6 ST.E.128 desc[UR42][R8.64], R68 ;  /* 0x0000004408006985 */ /* 0x0009e8000c101d2a */
.L_x_5859:
[----:B------:R-:W-:Y:S05]  /*16e80*/  BSYNC B1 ;  /* 0x0000000000017941 */ /* 0x000fea0003800000 */
.L_x_5858:
[----:B------:R-:W-:Y:S01]  /*16e90*/  VIADD R76, R76, 0x20 ;  /* 0x000000204c4c7836 */ /* 0x000fe20000000000 */
[----:B----45:R4:W0:Y:S04]  /*16ea0*/  SHFL.IDX PT, R5, R85, 0x1, 0x181f ;  /* 0x00381f0055057f89 */ /* 0x03082800000e0000 */
[----:B------:R-:W-:Y:S01]  /*16eb0*/  ISETP.GE.AND P0, PT, R76, R87, PT ;  /* 0x000000574c00720c */ /* 0x000fe20003f06270 */
[----:B------:R4:W0:-:S12]  /*16ec0*/  SHFL.IDX PT, R4, R84, 0x1, 0x181f ;  /* 0x00381f0054047f89 */ /* 0x00081800000e0000 */
[----:B----4-:R-:W-:Y:S05]  /*16ed0*/  @P0 BRA `(.L_x_5860) ;  /* 0x0000002800600947 */ /* 0x010fea0003800000 */
[-C--:B------:R-:W-:Y:S02]  /*16ee0*/  ISETP.GE.AND P2, PT, R193, R0.reuse, PT ;  /* 0x00000000c100720c */ /* 0x080fe40003f46270 */
[-C--:B------:R-:W-:Y:S02]  /*16ef0*/  ISETP.GE.AND P6, PT, R212, R0.reuse, PT ;  /* 0x00000000d400720c */ /* 0x080fe40003fc6270 */
[-C--:B------:R-:W-:Y:S02]  /*16f00*/  ISETP.GE.AND P4, PT, R211, R0.reuse, PT ;  /* 0x00000000d300720c */ /* 0x080fe40003f86270 */
[-C--:B------:R-:W-:Y:S02]  /*16f10*/  ISETP.GE.AND P3, PT, R210, R0.reuse, PT ;  /* 0x00000000d200720c */ /* 0x080fe40003f66270 */
[----:B------:R-:W-:-:S05]  /*16f20*/  ISETP.GE.AND P1, PT, R3, R0, PT ;  /* 0x000000000300720c */ /* 0x000fca0003f26270 */
[----:B0--3--:R-:W-:Y:S02]  /*16f30*/  @!P2 IMAD.WIDE R8, R193, 0x2, R4 ;  /* 0x00000002c108a825 */ /* 0x009fe400078e0204 */
[CC--:B------:R-:W-:Y:S02]  /*16f40*/  @!P6 LEA R6, P0, R212.reuse, R4.reuse, 0x1 ;  /* 0x00000004d406e211 */ /* 0x0c0fe400078008ff */
[----:B------:R-:W-:Y:S01]  /*16f50*/  @!P4 LEA R10, P5, R211, R4, 0x1 ;  /* 0x00000004d30ac211 */ /* 0x000fe200078a08ff */
[----:B------:R0:W-:Y:S01]  /*16f60*/  @!P2 ST.E.128 desc[UR42][R8.64], R12 ;  /* 0x0000000c0800a985 */ /* 0x0001e2000c101d2a */
[----:B------:R-:W-:Y:S02]  /*16f70*/  ISETP.GE.AND P2, PT, R209, R0, PT ;  /* 0x00000000d100720c */ /* 0x000fe40003f46270 */
[----:B------:R-:W-:Y:S02]  /*16f80*/  @!P6 LEA.HI.X R7, R212, R5, R155, 0x1, P0 ;  /* 0x00000005d407e211 */ /* 0x000fe400000f0c9b */
[----:B------:R-:W-:-:S02]  /*16f90*/  LOP3.LUT P0, RZ, R82, 0x40, RZ, 0xc0, !PT ;  /* 0x0000004052ff7812 */ /* 0x000fc4000780c0ff */
[-C--:B------:R-:W-:Y:S01]  /*16fa0*/  @!P4 LEA.HI.X R11, R211, R5.reuse, R154, 0x1, P5 ;  /* 0x00000005d30bc211 */ /* 0x080fe200028f0c9a */
[----:B------:R3:W-:Y:S01]  /*16fb0*/  @!P6 ST.E.128 desc[UR42][R6.64], R24 ;  /* 0x000000180600e985 */ /* 0x0007e2000c101d2a */
[CC--:B------:R-:W-:Y:S02]  /*16fc0*/  @!P3 LEA R22, P5, R210.reuse, R4.reuse, 0x1 ;  /* 0x00000004d216b211 */ /* 0x0c0fe400078a08ff */
[----:B------:R-:W-:Y:S01]  /*16fd0*/  SHF.R.S32.HI R0, RZ, 0x1f, R3 ;  /* 0x0000001fff007819 */ /* 0x000fe20000011403 */
[----:B------:R3:W-:Y:S01]  /*16fe0*/  @!P4 ST.E.128 desc[UR42][R10.64], R32 ;  /* 0x000000200a00c985 */ /* 0x0007e2000c101d2a */
[C---:B------:R-:W-:Y:S02]  /*16ff0*/  @!P1 LEA R20, P6, R3.reuse, R4, 0x1 ;  /* 0x0000000403149211 */ /* 0x040fe400078c08ff */
[-C--:B------:R-:W-:Y:S02]  /*17000*/  @!P3 LEA.HI.X R23, R210, R5.reuse, R153, 0x1, P5 ;  /* 0x00000005d217b211 */ /* 0x080fe400028f0c99 */
[----:B------:R-:W-:-:S02]  /*17010*/  @!P1 LEA.HI.X R21, R3, R5, R0, 0x1, P6 ;  /* 0x0000000503159211 */ /* 0x000fc400030f0c00 */
[-C--:B0-----:R-:W-:Y:S01]  /*17020*/  @!P2 LEA R12, P5, R209, R4.reuse, 0x1 ;  /* 0x00000004d10ca211 */ /* 0x081fe200078a08ff */
[----:B------:R3:W-:Y:S01]  /*17030*/  @!P3 ST.E.128 desc[UR42][R22.64], R40 ;  /* 0x000000281600b985 */ /* 0x0007e2000c101d2a */
[----:B------:R-:W-:Y:S02]  /*17040*/  SHF.R.S32.HI R0, RZ, 0x1f, R89 ;  /* 0x0000001fff007819 */ /* 0x000fe40000011459 */
[----:B------:R-:W-:Y:S02]  /*17050*/  @P0 LEA R8, P6, R89, R4, 0x1 ;  /* 0x0000000459080211 */ /* 0x000fe400078c08ff */
[-C--:B------:R-:W-:Y:S02]  /*17060*/  @!P2 LEA.HI.X R13, R209, R5.reuse, R152, 0x1, P5 ;  /* 0x00000005d10da211 */ /* 0x080fe400028f0c98 */
[----:B------:R-:W-:-:S03]  /*17070*/  @P0 LEA.HI.X R9, R89, R5, R0, 0x1, P6 ;  /* 0x0000000559090211 */ /* 0x000fc600030f0c00 */
        /* <DEDUP_REMOVED lines=10> */
.L_x_5857:
[----:B------:R-:W-:Y:S01]  /*17120*/  ULDC.64 UR4, c[0x0][0xb08] ;  /* 0x0002c20000047ab9 */ /* 0x000fe20000000a00 */
[----:B-1----:R-:W-:Y:S01]  /*17130*/  IMAD.IADD R12, R201, 0x1, R192 ;  /* 0x00000001c90c7824 */ /* 0x002fe200078e02c0 */
[----:B------:R-:W-:Y:S01]  /*17140*/  BSSY B1, `(.L_x_5861) ;  /* 0x00000f7000017945 */ /* 0x000fe20003800000 */
[----:B------:R-:W-:Y:S01]  /*17150*/  IMAD R9, R9, UR4, RZ ;  /* 0x0000000409097c24 */ /* 0x000fe2000f8e02ff */
[----:B------:R-:W-:Y:S01]  /*17160*/  SHF.R.S32.HI R23, RZ, 0x1f, R219 ;  /* 0x0000001fff177819 */ /* 0x000fe200000114db */
[C---:B------:R-:W-:Y:S01]  /*17170*/  IMAD.WIDE.U32 R10, R0.reuse, UR4, RZ ;  /* 0x00000004000a7c25 */ /* 0x040fe2000f8e00ff */
[----:B---3--:R-:W-:Y:S02]  /*17180*/  SHF.R.S32.HI R76, RZ, 0x1f, R220 ;  /* 0x0000001fff4c7819 */ /* 0x008fe400000114dc */
[----:B------:R-:W-:Y:S01]  /*17190*/  SHF.R.S32.HI R152, RZ, 0x1f, R221 ;  /* 0x0000001fff987819 */ /* 0x000fe200000114dd */
[----:B------:R-:W-:Y:S01]  /*171a0*/  IMAD R9, R0, UR5, R9 ;  /* 0x0000000500097c24 */ /* 0x000fe2000f8e0209 */
[----:B------:R-:W-:Y:S01]  /*171b0*/  ULDC.64 UR4, c[0x0][0xb38] ;  /* 0x0002ce0000047ab9 */ /* 0x000fe20000000a00 */
[----:B------:R-:W-:Y:S01]  /*171c0*/  SHF.R.S32.HI R0, RZ, 0x1f, R3 ;  /* 0x0000001fff007819 */ /* 0x000fe20000011403 */
[----:B------:R-:W-:Y:S01]  /*171d0*/  IMAD.IADD R192, R191, 0x1, R192 ;  /* 0x00000001bfc07824 */ /* 0x000fe200078e02c0 */
[----:B------:R-:W-:Y:S01]  /*171e0*/  SHF.R.S32.HI R153, RZ, 0x1f, R222 ;  /* 0x0000001fff997819 */ /* 0x000fe200000114de */
[----:B------:R-:W-:Y:S01]  /*171f0*/  IMAD.IADD R11, R11, 0x1, R9 ;  /* 0x000000010b0b7824 */ /* 0x000fe200078e0209 */
[----:B------:R-:W-:Y:S01]  /*17200*/  SHF.R.S32.HI R154, RZ, 0x1f, R223 ;  /* 0x0000001fff9a7819 */ /* 0x000fe200000114df */
[----:B------:R-:W-:Y:S01]  /*17210*/  IMAD.MOV.U32 R9, RZ, RZ, R12 ;  /* 0x000000ffff097224 */ /* 0x000fe200078e000c */
        /* <DEDUP_REMOVED lines=15> */
[----:B------:R-:W0:Y:S01]  /*17310*/  LDC R0, c[0x0][0xbe8] ;  /* 0x0002fa00ff007b82 */ /* 0x000e220000000800 */
        /* <DEDUP_REMOVED lines=11> */
[C---:B------:R-:W-:Y:S02]  /*173d0*/  VIADD R170, R194.reuse, 0x78 ;  /* 0x00000078c2aa7836 */ /* 0x040fe40000000000 */
[C---:B------:R-:W-:Y:S02]  /*173e0*/  VIADD R172, R194.reuse, 0x70 ;  /* 0x00000070c2ac7836 */ /* 0x040fe40000000000 */
[C---:B------:R-:W-:Y:S01]  /*173f0*/  VIADD R174, R194.reuse, 0x68 ;  /* 0x00000068c2ae7836 */ /* 0x040fe20000000000 */
[----:B------:R-:W-:Y:S01]  /*17400*/  SHF.R.S32.HI R170, RZ, 0x1f, R170 ;  /* 0x0000001fffaa7819 */ /* 0x000fe200000114aa */
[C---:B------:R-:W-:Y:S01]  /*17410*/  VIADD R176, R194.reuse, 0x60 ;  /* 0x00000060c2b07836 */ /* 0x040fe20000000000 */
[----:B------:R-:W-:Y:S01]  /*17420*/  SHF.R.S32.HI R172, RZ, 0x1f, R172 ;  /* 0x0000001fffac7819 */ /* 0x000fe200000114ac */
[C---:B------:R-:W-:Y:S01]  /*17430*/  VIADD R178, R194.reuse, 0x58 ;  /* 0x00000058c2b27836 */ /* 0x040fe20000000000 */
[----:B------:R-:W-:Y:S01]  /*17440*/  SHF.R.S32.HI R174, RZ, 0x1f, R174 ;  /* 0x0000001fffae7819 */ /* 0x000fe200000114ae */
[----:B------:R-:W-:Y:S01]  /*17450*/  VIADD R180, R194, 0x50 ;  /* 0x00000050c2b47836 */ /* 0x000fe20000000000 */
[----:B0-----:R-:W-:Y:S01]  /*17460*/  ISETP.NE.AND P0, PT, R0, 0x1, PT ;  /* 0x000000010000780c */ /* 0x001fe20003f05270 */
        /* <DEDUP_REMOVED lines=12> */
[----:B------:R-:W0:Y:S01]  /*17530*/  @P0 LDC R13, c[0x0][0xbec] ;  /* 0x0002fb00ff0d0b82 */ /* 0x000e220000000800 */
[C---:B------:R-:W-:Y:S01]  /*17540*/  VIADD R230, R194.reuse, 0x18 ;  /* 0x00000018c2e67836 */ /* 0x040fe20000000000 */
[----:B------:R-:W-:Y:S01]  /*17550*/  SHF.R.S32.HI R207, RZ, 0x1f, R207 ;  /* 0x0000001fffcf7819 */ /* 0x000fe200000114cf */
[C---:B------:R-:W-:Y:S01]  /*17560*/  VIADD R232, R194.reuse, 0x10 ;  /* 0x00000010c2e87836 */ /* 0x040fe20000000000 */
[----:B------:R-:W-:Y:S01]  /*17570*/  SHF.R.S32.HI R213, RZ, 0x1f, R213 ;  /* 0x0000001fffd57819 */ /* 0x000fe200000114d5 */
[C---:B------:R-:W-:Y:S01]  /*17580*/  VIADD R234, R194.reuse, 0x8 ;  /* 0x00000008c2ea7836 */ /* 0x040fe20000000000 */
[----:B------:R-:W-:Y:S01]  /*17590*/  SHF.R.S32.HI R215, RZ, 0x1f, R215 ;  /* 0x0000001fffd77819 */ /* 0x000fe200000114d7 */
[C---:B------:R-:W-:Y:S01]  /*175a0*/  VIADD R163, R194.reuse, 0x90 ;  /* 0x00000090c2a37836 */ /* 0x040fe20000000000 */
[----:B------:R-:W1:Y:S01]  /*175b0*/  @P0 LDC R3, c[0x0][0xbf0] ;  /* 0x0002fc00ff030b82 */ /* 0x000e620000000800 */
        /* <DEDUP_REMOVED lines=10> */
[----:B------:R-:W-:Y:S02]  /*17660*/  VIADD R179, R194, 0x50 ;  /* 0x00000050c2b37836 */ /* 0x000fe40000000000 */
[----:B0-----:R-:W-:-:S04]  /*17670*/  @P0 IMAD.HI.U32 R13, R12, R13, RZ ;  /* 0x0000000d0c0d0227 */ /* 0x001fc800078e00ff */
[C---:B------:R-:W-:Y:S02]  /*17680*/  VIADD R181, R194.reuse, 0x48 ;  /* 0x00000048c2b57836 */ /* 0x040fe40000000000 */
[C---:B------:R-:W-:Y:S01]  /*17690*/  VIADD R183, R194.reuse, 0x40 ;  /* 0x00000040c2b77836 */ /* 0x040fe20000000000 */
[----:B-1----:R-:W-:Y:S01]  /*176a0*/  @P0 SHF.R.U32.HI R9, RZ, R3, R13 ;  /* 0x00000003ff090219 */ /* 0x002fe2000001160d */
[C---:B------:R-:W-:Y:S02]  /*176b0*/  VIADD R202, R194.reuse, 0x38 ;  /* 0x00000038c2ca7836 */ /* 0x040fe40000000000 */
[----:B------:R-:W-:Y:S02]  /*176c0*/  VIADD R206, R194, 0x30 ;  /* 0x00000030c2ce7836 */ /* 0x000fe40000000000 */
[----:B------:R-:W-:Y:S02]  /*176d0*/  IMAD.MOV R3, RZ, RZ, -R9 ;  /* 0x000000ffff037224 */ /* 0x000fe400078e0a09 */
[----:B------:R-:W-:-:S04]  /*176e0*/  IMAD.WIDE.U32 R10, R9, UR4, R10 ;  /* 0x00000004090a7c25 */ /* 0x000fc8000f8e000a */
[----:B------:R-:W-:Y:S02]  /*176f0*/  IMAD R3, R0, R3, R12 ;  /* 0x0000000300037224 */ /* 0x000fe400078e020c */
[----:B------:R-:W-:Y:S01]  /*17700*/  IMAD R0, R8, R0, RZ ;  /* 0x0000000008007224 */ /* 0x000fe200078e02ff */
[----:B------:R-:W-:Y:S01]  /*17710*/  SHF.R.S32.HI R8, RZ, 0x1f, R9 ;  /* 0x0000001fff087819 */ /* 0x000fe20000011409 */
[C---:B------:R-:W-:Y:S02]  /*17720*/  VIADD R208, R194.reuse, 0x28 ;  /* 0x00000028c2d07836 */ /* 0x040fe40000000000 */
[----:B------:R-:W-:Y:S02]  /*17730*/  VIADD R214, R194, 0x20 ;  /* 0x00000020c2d67836 */ /* 0x000fe40000000000 */
[----:B------:R-:W-:Y:S02]  /*17740*/  IMAD R8, R8, UR4, RZ ;  /* 0x0000000408087c24 */ /* 0x000fe4000f8e02ff */
[----:B------:R-:W-:-:S02]  /*17750*/  VIADD R216, R194, 0x18 ;  /* 0x00000018c2d87836 */ /* 0x000fc40000000000 */
[----:B------:R-:W-:Y:S01]  /*17760*/  IMAD R9, R9, UR5, R8 ;  /* 0x0000000509097c24 */ /* 0x000fe2000f8e0208 */
[----:B------:R-:W-:Y:S01]  /*17770*/  SHF.R.S32.HI R8, RZ, 0x1f, R3 ;  /* 0x0000001fff087819 */ /* 0x000fe20000011403 */
[----:B------:R-:W-:Y:S01]  /*17780*/  ULDC.64 UR4, c[0x0][0xb28] ;  /* 0x0002ca0000047ab9 */ /* 0x000fe20000000a00 */
[----:B------:R-:W-:Y:S02]  /*17790*/  VIADD R231, R194, 0x10 ;  /* 0x00000010c2e77836 */ /* 0x000fe40000000000 */
[----:B------:R-:W-:Y:S02]  /*177a0*/  IMAD.IADD R11, R11, 0x1, R9 ;  /* 0x000000010b0b7824 */ /* 0x000fe400078e0209 */
[----:B------:R-:W-:Y:S02]  /*177b0*/  IMAD R8, R8, UR4, RZ ;  /* 0x0000000408087c24 */ /* 0x000fe4000f8e02ff */
[----:B------:R-:W-:-:S04]  /*177c0*/  IMAD.WIDE.U32 R10, R3, UR4, R10 ;  /* 0x00000004030a7c25 */ /* 0x000fc8000f8e000a */
[----:B------:R-:W-:Y:S01]  /*177d0*/  IMAD R8, R3, UR5, R8 ;  /* 0x0000000503087c24 */ /* 0x000fe2000f8e0208 */
[----:B------:R-:W-:Y:S01]  /*177e0*/  ULDC.64 UR4, c[0x0][0xb00] ;  /* 0x0002c00000047ab9 */ /* 0x000fe20000000a00 */
[----:B------:R-:W-:Y:S01]  /*177f0*/  VIADD R233, R194, 0x8 ;  /* 0x00000008c2e97836 */ /* 0x000fe20000000000 */
[----:B------:R-:W-:Y:S01]  /*17800*/  LEA R3, P0, R10, UR4, 0x2 ;  /* 0x000000040a037c11 */ /* 0x000fe2000f8010ff */
[----:B------:R-:W-:Y:S02]  /*17810*/  IMAD.IADD R9, R11, 0x1, R8 ;  /* 0x000000010b097824 */ /* 0x000fe400078e0208 */
[----:B------:R-:W-:Y:S02]  /*17820*/  VIADD R8, R2, 0x28c20 ;  /* 0x00028c2002087836 */ /* 0x000fe40000000000 */
[----:B------:R0:W1:Y:S01]  /*17830*/  SHFL.IDX PT, R20, R3, RZ, 0x1c1f ;  /* 0x001c1fff03147589 */ /* 0x00006200000e0000 */
[----:B------:R-:W-:Y:S02]  /*17840*/  LEA.HI.X R14, R10, UR5, R9, 0x2, P0 ;  /* 0x000000050a0e7c11 */ /* 0x000fe400080f1409 */
[----:B------:R-:W-:-:S02]  /*17850*/  ISETP.GE.AND P0, PT, R192, R0, PT ;  /* 0x00000000c000720c */ /* 0x000fc40003f06270 */
[----:B------:R-:W-:Y:S01]  /*17860*/  PRMT R8, RZ, 0x654, R8 ;  /* 0x00000654ff087816 */ /* 0x000fe20000000008 */
[----:B------:R0:W3:Y:S03]  /*17870*/  SHFL.IDX PT, R15, R14, RZ, 0x1c1f ;  /* 0x001c1fff0e0f7589 */ /* 0x0000e600000e0000 */
[----:B------:R0:W-:Y:S07]  /*17880*/  SYNCS.ARRIVE.TRANS64.RED.A1T0 RZ, [R8+URZ], RZ ;  /* 0x000000ff08ff79a7 */ /* 0x0001ee000810043f */
[----:B------:R-:W-:Y:S05]  /*17890*/  @P0 BRA `(.L_x_5862) ;  /* 0x0000000800040947 */ /* 0x000fea0003800000 */
[----:B------:R-:W-:Y:S02]  /*178a0*/  ULDC UR4, c[0x0][0xac8] ;  /* 0x0002b20000047ab9 */ /* 0x000fe40000000800 */
[----:B------:R-:W-:Y:S02]  /*178b0*/  ISETP.GE.AND P0, PT, R194, UR4, PT ;  /* 0x00000004c2007c0c */ /* 0x000fe4000bf06270 */
[----:B------:R-:W-:Y:S02]  /*178c0*/  ISETP.GE.AND P4, PT, R175, UR4, PT ;  /* 0x00000004af007c0c */ /* 0x000fe4000bf86270 */
[----:B------:R-:W-:-:S09]  /*178d0*/  ISETP.GE.AND P5, PT, R173, UR4, PT ;  /* 0x00000004ad007c0c */ /* 0x000fd2000bfa6270 */
[----:B01----:R-:W-:-:S04]  /*178e0*/  @!P0 LEA R8, P1, R194, R20, 0x2 ;  /* 0x00000014c2088211 */ /* 0x003fc800078210ff */
[----:B---3--:R-:W-:Y:S02]  /*178f0*/  @!P0 LEA.HI.X R9, R194, R15, R235, 0x2, P1 ;  /* 0x0000000fc2098211 */ /* 0x008fe400008f14eb */
        /* <DEDUP_REMOVED lines=31> */
[----:B------:R-:W-:-:S09]  /*17af0*/  ISETP.GE.AND P0, PT, R181, UR4, PT ;  /* 0x00000004b5007c0c */ /* 0x000fd2000bf06270 */
[-C--:B------:R-:W-:Y:S02]  /*17b00*/  @!P1 LEA R10, P6, R179, R20.reuse, 0x2 ;  /* 0x00000014b30a9211 */ /* 0x080fe400078c10ff */
[----:B0-----:R-:W-:Y:S02]  /*17b10*/  @!P2 LEA R8, P3, R183, R20, 0x2 ;  /* 0x00000014b708a211 */ /* 0x001fe400078610ff */
[-C--:B------:R-:W-:Y:S02]  /*17b20*/  @!P1 LEA.HI.X R11, R179, R15.reuse, R180, 0x2, P6 ;  /* 0x0000000fb30b9211 */ /* 0x080fe400030f14b4 */
[----:B------:R-:W-:Y:S02]  /*17b30*/  @!P2 LEA.HI.X R9, R183, R15, R190, 0x2, P3 ;  /* 0x0000000fb709a211 */ /* 0x000fe400018f14be */
[----:B------:R-:W-:-:S03]  /*17b40*/  ISETP.GE.AND P3, PT, R177, UR4, PT ;  /* 0x00000004b1007c0c */ /* 0x000fc6000bf66270 */
        /* <DEDUP_REMOVED lines=10> */
[----:B------:R-:W-:Y:S02]  /*17bf0*/  @!P5 LEA R12, P6, R173, R20, 0x2 ;  /* 0x00000014ad0cd211 */ /* 0x000fe400078c10ff */
[-C--:B------:R-:W-:Y:S01]  /*17c00*/  @!P4 LEA.HI.X R11, R175, R15.reuse, R176, 0x2, P2 ;  /* 0x0000000faf0bc211 */ /* 0x080fe200010f14b0 */
[----:B------:R0:W-:Y:S01]  /*17c10*/  @!P3 ST.E.64 desc[UR42][R8.64], R68 ;  /* 0x000000440800b985 */ /* 0x0001e2000c101b2a */
[----:B------:R-:W-:-:S02]  /*17c20*/  @!P5 LEA.HI.X R13, R173, R15, R174, 0x2, P6 ;  /* 0x0000000fad0dd211 */ /* 0x000fc400030f14ae */
[----:B------:R-:W-:Y:S01]  /*17c30*/  ISETP.GE.AND P2, PT, R167, UR4, PT ;  /* 0x00000004a7007c0c */ /* 0x000fe2000bf46270 */
[----:B------:R1:W-:Y:S01]  /*17c40*/  @!P4 ST.E.64 desc[UR42][R10.64], R72 ;  /* 0x000000480a00c985 */ /* 0x0003e2000c101b2a */
[----:B------:R-:W-:-:S03]  /*17c50*/  ISETP.GE.AND P3, PT, R165, UR4, PT ;  /* 0x00000004a5007c0c */ /* 0x000fc6000bf66270 */
[----:B------:R3:W-:Y:S01]  /*17c60*/  @!P5 ST.E.64 desc[UR42][R12.64], R6 ;  /* 0x000000060c00d985 */ /* 0x0007e2000c101b2a */
[----:B0-----:R-:W-:-:S07]  /*17c70*/  @!P1 LEA R8, P5, R169, R20, 0x2 ;  /* 0x00000014a9089211 */ /* 0x001fce00078a10ff */
[-C--:B-1----:R-:W-:Y:S02]  /*17c80*/  @!P2 LEA R10, P6, R167, R20.reuse, 0x2 ;  /* 0x00000014a70aa211 */ /* 0x082fe400078c10ff */
[-C--:B------:R-:W-:Y:S02]  /*17c90*/  @!P1 LEA.HI.X R9, R169, R15.reuse, R170, 0x2, P5 ;  /* 0x0000000fa9099211 */ /* 0x080fe400028f14aa */
[----:B---3--:R-:W-:Y:S02]  /*17ca0*/  @!P0 LEA R6, P4, R171, R20, 0x2 ;  /* 0x00000014ab068211 */ /* 0x008fe400078810ff */
[----:B------:R-:W-:Y:S02]  /*17cb0*/  ISETP.GE.AND P5, PT, R237, UR4, PT ;  /* 0x00000004ed007c0c */ /* 0x000fe4000bfa6270 */
[----:B------:R-:W-:Y:S02]  /*17cc0*/  @!P0 LEA.HI.X R7, R171, R15, R172, 0x2, P4 ;  /* 0x0000000fab078211 */ /* 0x000fe400020f14ac */
[----:B------:R-:W-:-:S02]  /*17cd0*/  ISETP.GE.AND P4, PT, R163, UR4, PT ;  /* 0x00000004a3007c0c */ /* 0x000fc4000bf86270 */
[----:B------:R-:W-:Y:S01]  /*17ce0*/  @!P2 LEA.HI.X R11, R167, R15, R168, 0x2, P6 ;  /* 0x0000000fa70ba211 */ /* 0x000fe200030f14a8 */
[----:B------:R0:W-:Y:S04]  /*17cf0*/  @!P0 ST.E.64 desc[UR42][R6.64], R80 ;  /* 0x0000005006008985 */ /* 0x0001e8000c101b2a */
        /* <DEDUP_REMOVED lines=10> */
[----:B---3--:R-:W-:-:S03]  /*17da0*/  @!P5 LEA R10, P6, R237, R20, 0x2 ;  /* 0x00000014ed0ad211 */ /* 0x008fc600078c10ff */
[----:B------:R1:W-:Y:S01]  /*17db0*/  @!P4 ST.E.64 desc[UR42][R8.64], R96 ;  /* 0x000000600800c985 */ /* 0x0003e2000c101b2a */
[----:B------:R-:W-:Y:S02]  /*17dc0*/  @!P5 LEA.HI.X R11, R237, R15, R162, 0x2, P6 ;  /* 0x0000000fed0bd211 */ /* 0x000fe400030f14a2 */
[----:B------:R-:W-:-:S03]  /*17dd0*/  ISETP.GE.AND P4, PT, R226, UR4, PT ;  /* 0x00000004e2007c0c */ /* 0x000fc6000bf86270 */
[----:B------:R3:W-:Y:S01]  /*17de0*/  @!P5 ST.E.64 desc[UR42][R10.64], R100 ;  /* 0x000000640a00d985 */ /* 0x0007e2000c101b2a */
[----:B------:R-:W-:Y:S02]  /*17df0*/  ISETP.GE.AND P5, PT, R227, UR4, PT ;  /* 0x00000004e3007c0c */ /* 0x000fe4000bfa6270 */
[CC--:B0-----:R-:W-:Y:S02]  /*17e00*/  @!P2 LEA R6, P6, R236.reuse, R20.reuse, 0x2 ;  /* 0x00000014ec06a211 */ /* 0x0c1fe400078c10ff */
[CC--:B-1----:R-:W-:Y:S02]  /*17e10*/  @!P1 LEA R8, P3, R229.reuse, R20.reuse, 0x2 ;  /* 0x00000014e5089211 */ /* 0x0c2fe400078610ff */
[-C--:B------:R-:W-:Y:S02]  /*17e20*/  @!P2 LEA.HI.X R7, R236, R15.reuse, R161, 0x2, P6 ;  /* 0x0000000fec07a211 */ /* 0x080fe400030f14a1 */
[----:B------:R-:W-:Y:S02]  /*17e30*/  @!P1 LEA.HI.X R9, R229, R15, R160, 0x2, P3 ;  /* 0x0000000fe5099211 */ /* 0x000fe400018f14a0 */
[----:B---3--:R-:W-:Y:S01]  /*17e40*/  @!P0 LEA R10, P6, R228, R20, 0x2 ;  /* 0x00000014e40a8211 */ /* 0x008fe200078c10ff */
[----:B------:R0:W-:Y:S01]  /*17e50*/  @!P2 ST.E.64 desc[UR42][R6.64], R104 ;  /* 0x000000680600a985 */ /* 0x0001e2000c101b2a */
[----:B------:R-:W-:-:S02]  /*17e60*/  ISETP.GE.AND P3, PT, R225, UR4, PT ;  /* 0x00000004e1007c0c */ /* 0x000fc4000bf66270 */
[----:B------:R-:W-:Y:S01]  /*17e70*/  @!P0 LEA.HI.X R11, R228, R15, R159, 0x2, P6 ;  /* 0x0000000fe40b8211 */ /* 0x000fe200030f149f */
[----:B------:R1:W-:Y:S04]  /*17e80*/  @!P1 ST.E.64 desc[UR42][R8.64], R108 ;  /* 0x0000006c08009985 */ /* 0x0003e8000c101b2a */
[----:B------:R3:W-:Y:S01]  /*17e90*/  @!P0 ST.E.64 desc[UR42][R10.64], R112 ;  /* 0x000000700a008985 */ /* 0x0007e2000c101b2a */
[----:B------:R-:W-:Y:S02]  /*17ea0*/  ISETP.GE.AND P0, PT, R224, UR4, PT ;  /* 0x00000004e0007c0c */ /* 0x000fe4000bf06270 */
[-C--:B0-----:R-:W-:Y:S02]  /*17eb0*/  @!P5 LEA R6, P1, R227, R20.reuse, 0x2 ;  /* 0x00000014e306d211 */ /* 0x081fe400078210ff */
[----:B-1----:R-:W-:-:S02]  /*17ec0*/  @!P4 LEA R8, P2, R226, R20, 0x2 ;  /* 0x00000014e208c211 */ /* 0x002fc400078410ff */
[-C--:B------:R-:W-:Y:S02]  /*17ed0*/  @!P5 LEA.HI.X R7, R227, R15.reuse, R158, 0x2, P1 ;  /* 0x0000000fe307d211 */ /* 0x080fe400008f149e */
[----:B---3--:R-:W-:Y:S02]  /*17ee0*/  @!P3 LEA R10, P6, R225, R20, 0x2 ;  /* 0x00000014e10ab211 */ /* 0x008fe400078c10ff */
[----:B------:R-:W-:Y:S01]  /*17ef0*/  ISETP.GE.AND P1, PT, R223, UR4, PT ;  /* 0x00000004df007c0c */ /* 0x000fe2000bf26270 */
[----:B------:R0:W-:Y:S01]  /*17f00*/  @!P5 ST.E.64 desc[UR42][R6.64], R116 ;  /* 0x000000740600d985 */ /* 0x0001e2000c101b2a */
[-C--:B------:R-:W-:Y:S02]  /*17f10*/  @!P4 LEA.HI.X R9, R226, R15.reuse, R157, 0x2, P2 ;  /* 0x0000000fe209c211 */ /* 0x080fe400010f149d */
        /* <DEDUP_REMOVED lines=12> */
[----:B---3--:R-:W-:-:S03]  /*17fe0*/  @!P3 LEA R10, P6, R221, R20, 0x2 ;  /* 0x00000014dd0ab211 */ /* 0x008fc600078c10ff */
        /* <DEDUP_REMOVED lines=12> */
.L_x_5862:
[----:B------:R-:W-:Y:S05]  /*180b0*/  BSYNC B1 ;  /* 0x0000000000017941 */ /* 0x000fea0003800000 */
.L_x_5861:
[----:B----4-:R-:W-:Y:S01]  /*180c0*/  VIADD R7, R192, 0x8 ;  /* 0x00000008c0077836 */ /* 0x010fe20000000000 */
[----:B------:R4:W1:Y:S04]  /*180d0*/  SHFL.IDX PT, R22, R14, 0x1, 0x1c1f ;  /* 0x003c1f000e167f89 */ /* 0x00086800000e0000 */
[----:B------:R-:W-:Y:S01]  /*180e0*/  ISETP.GE.AND P0, PT, R7, R0, PT ;  /* 0x000000000700720c */ /* 0x000fe20003f06270 */
[----:B0-----:R-:W0:-:S12]  /*180f0*/  SHFL.IDX PT, R3, R3, 0x1, 0x1c1f ;  /* 0x003c1f0003037f89 */ /* 0x001e1800000e0000 */
[----:B----4-:R-:W-:Y:S05]  /*18100*/  @P0 BRA `(.L_x_5860) ;  /* 0x0000001400d40947 */ /* 0x010fea0003800000 */
[----:B------:R-:W-:Y:S02]  /*18110*/  ULDC UR4, c[0x0][0xac8] ;  /* 0x0002b20000047ab9 */ /* 0x000fe40000000800 */
[----:B------:R-:W-:Y:S02]  /*18120*/  ISETP.GE.AND P4, PT, R194, UR4, PT ;  /* 0x00000004c2007c0c */ /* 0x000fe4000bf86270 */
[----:B------:R-:W-:Y:S02]  /*18130*/  ISETP.GE.AND P2, PT, R233, UR4, PT ;  /* 0x00000004e9007c0c */ /* 0x000fe4000bf46270 */
[----:B------:R-:W-:Y:S02]  /*18140*/  ISETP.GE.AND P1, PT, R231, UR4, PT ;  /* 0x00000004e7007c0c */ /* 0x000fe4000bf26270 */
[----:B------:R-:W-:-:S07]  /*18150*/  ISETP.GE.AND P0, PT, R216, UR4, PT ;  /* 0x00000004d8007c0c */ /* 0x000fce000bf06270 */
[----:B0-----:R-:W-:-:S04]  /*18160*/  @!P4 LEA R6, P3, R194, R3, 0x2 ;  /* 0x00000003c206c211 */ /* 0x001fc800078610ff */
        /* <DEDUP_REMOVED lines=19> */
[-C--:B------:R-:W-:Y:S01]  /*182a0*/  @!P4 LEA.HI.X R9, R208, R22.reuse, R213, 0x2, P2 ;  /* 0x00000016d009c211 */ /* 0x080fe200010f14d5 */
        /* <DEDUP_REMOVED lines=20> */
[-C--:B0-----:R-:W-:Y:S02]  /*183f0*/  @!P3 LEA R6, P6, R179, R3.reuse, 0x2 ;  /* 0x00000003b306b211 */ /* 0x081fe400078c10ff */
[-C--:B-1----:R-:W-:Y:S02]  /*18400*/  @!P4 LEA R8, P2, R177, R3.reuse, 0x2 ;  /* 0x00000003b108c211 */ /* 0x082fe400078410ff */
        /* <DEDUP_REMOVED lines=10> */
[-C--:B------:R-:W-:Y:S02]  /*184b0*/  @!P0 LEA.HI.X R7, R173, R22.reuse, R174, 0x2, P4 ;  /* 0x00000016ad078211 */ /* 0x080fe400020f14ae */
[----:B------:R-:W-:Y:S02]  /*184c0*/  ISETP.GE.AND P4, PT, R165, UR4, PT ;  /* 0x00000004a5007c0c */ /* 0x000fe4000bf86270 */
[-C--:B-1----:R-:W-:Y:S01]  /*184d0*/  @!P1 LEA R8, P3, R171, R3.reuse, 0x2 ;  /* 0x00000003ab089211 */ /* 0x082fe200078610ff */
[----:B------:R0:W-:Y:S01]  /*184e0*/  @!P0 ST.E.64 desc[UR42][R6.64], R4 ;  /* 0x0000000406008985 */ /* 0x0001e2000c101b2a */
[----:B----4-:R-:W-:Y:S02]  /*184f0*/  @!P2 LEA R10, P6, R169, R3, 0x2 ;  /* 0x00000003a90aa211 */ /* 0x010fe400078c10ff */
[----:B------:R-:W-:Y:S02]  /*18500*/  @!P1 LEA.HI.X R9, R171, R22, R172, 0x2, P3 ;  /* 0x00000016ab099211 */ /* 0x000fe400018f14ac */
[----:B------:R-:W-:-:S02]  /*18510*/  ISETP.GE.AND P3, PT, R163, UR4, PT ;  /* 0x00000004a3007c0c */ /* 0x000fc4000bf66270 */
[-C--:B------:R-:W-:Y:S01]  /*18520*/  @!P2 LEA.HI.X R11, R169, R22.reuse, R170, 0x2, P6 ;  /* 0x00000016a90ba211 */ /* 0x080fe200030f14aa */
[----:B------:R1:W-:Y:S01]  /*18530*/  @!P1 ST.E.64 desc[UR42][R8.64], R82 ;  /* 0x0000005208009985 */ /* 0x0003e2000c101b2a */
[-C--:B------:R-:W-:Y:S02]  /*18540*/  @!P5 LEA R12, P6, R167, R3.reuse, 0x2 ;  /* 0x00000003a70cd211 */ /* 0x080fe400078c10ff */
[----:B------:R-:W-:Y:S01]  /*18550*/  @!P4 LEA R14, P0, R165, R3, 0x2 ;  /* 0x00000003a50ec211 */ /* 0x000fe200078010ff */
[----:B------:R4:W-:Y:S01]  /*18560*/  @!P2 ST.E.64 desc[UR42][R10.64], R86 ;  /* 0x000000560a00a985 */ /* 0x0009e2000c101b2a */
[----:B------:R-:W-:Y:S02]  /*18570*/  ISETP.GE.AND P2, PT, R237, UR4, PT ;  /* 0x00000004ed007c0c */ /* 0x000fe4000bf46270 */
[----:B------:R-:W-:Y:S02]  /*18580*/  ISETP.GE.AND P1, PT, R236, UR4, PT ;  /* 0x00000004ec007c0c */ /* 0x000fe4000bf26270 */
[----:B---3--:R-:W-:-:S02]  /*18590*/  @!P4 LEA.HI.X R15, R165, R22, R166, 0x2, P0 ;  /* 0x00000016a50fc211 */ /* 0x008fc400000f14a6 */
[-C--:B------:R-:W-:Y:S02]  /*185a0*/  @!P5 LEA.HI.X R13, R167, R22.reuse, R168, 0x2, P6 ;  /* 0x00000016a70dd211 */ /* 0x080fe400030f14a8 */
[----:B------:R-:W-:Y:S02]  /*185b0*/  ISETP.GE.AND P0, PT, R229, UR4, PT ;  /* 0x00000004e5007c0c */ /* 0x000fe4000bf06270 */
[CC--:B------:R-:W-:Y:S01]  /*185c0*/  @!P3 LEA R20, P6, R163.reuse, R3.reuse, 0x2 ;  /* 0x00000003a314b211 */ /* 0x0c0fe200078c10ff */
[----:B------:R3:W-:Y:S01]  /*185d0*/  @!P5 ST.E.64 desc[UR42][R12.64], R90 ;  /* 0x0000005a0c00d985 */ /* 0x0007e2000c101b2a */
[----:B------:R-:W-:Y:S02]  /*185e0*/  ISETP.GE.AND P5, PT, R228, UR4, PT ;  /* 0x00000004e4007c0c */ /* 0x000fe4000bfa6270 */
[----:B------:R-:W-:Y:S01]  /*185f0*/  @!P3 LEA.HI.X R21, R163, R22, R164, 0x2, P6 ;  /* 0x00000016a315b211 */ /* 0x000fe200030f14a4 */
[----:B------:R5:W-:Y:S01]  /*18600*/  @!P4 ST.E.64 desc[UR42][R14.64], R94 ;  /* 0x0000005e0e00c985 */ /* 0x000be2000c101b2a */
[----:B0-----:R-:W-:-:S02]  /*18610*/  @!P2 LEA R4, P6, R237, R3, 0x2 ;  /* 0x00000003ed04a211 */ /* 0x001fc400078c10ff */
[----:B------:R-:W-:Y:S01]  /*18620*/  ISETP.GE.AND P4, PT, R227, UR4, PT ;  /* 0x00000004e3007c0c */ /* 0x000fe2000bf86270 */
[----:B------:R-:W-:Y:S01]  /*18630*/  @!P3 ST.E.64 desc[UR42][R20.64], R98 ;  /* 0x000000621400b985 */ /* 0x000fe2000c101b2a */
[CC--:B------:R-:W-:Y:S02]  /*18640*/  @!P1 LEA R6, P3, R236.reuse, R3.reuse, 0x2 ;  /* 0x00000003ec069211 */ /* 0x0c0fe400078610ff */
[-C--:B------:R-:W-:Y:S02]  /*18650*/  @!P2 LEA.HI.X R5, R237, R22.reuse, R162, 0x2, P6 ;  /* 0x00000016ed05a211 */ /* 0x080fe400030f14a2 */
[----:B-1----:R-:W-:Y:S02]  /*18660*/  @!P0 LEA R8, P6, R229, R3, 0x2 ;  /* 0x00000003e5088211 */ /* 0x002fe400078c10ff */
[----:B------:R-:W-:Y:S01]  /*18670*/  @!P1 LEA.HI.X R7, R236, R22, R161, 0x2, P3 ;  /* 0x00000016ec079211 */ /* 0x000fe200018f14a1 */
[----:B------:R0:W-:Y:S01]  /*18680*/  @!P2 ST.E.64 desc[UR42][R4.64], R102 ;  /* 0x000000660400a985 */ /* 0x0001e2000c101b2a */
[----:B------:R-:W-:-:S02]  /*18690*/  ISETP.GE.AND P3, PT, R226, UR4, PT ;  /* 0x00000004e2007c0c */ /* 0x000fc4000bf66270 */
[-C--:B------:R-:W-:Y:S01]  /*186a0*/  @!P0 LEA.HI.X R9, R229, R22.reuse, R160, 0x2, P6 ;  /* 0x00000016e5098211 */ /* 0x080fe200030f14a0 */
[----:B------:R1:W-:Y:S01]  /*186b0*/  @!P1 ST.E.64 desc[UR42][R6.64], R106 ;  /* 0x0000006a06009985 */ /* 0x0003e2000c101b2a */
[CC--:B----4-:R-:W-:Y:S02]  /*186c0*/  @!P5 LEA R10, P1, R228.reuse, R3.reuse, 0x2 ;  /* 0x00000003e40ad211 */ /* 0x0d0fe400078210ff */
[----:B---3--:R-:W-:Y:S01]  /*186d0*/  @!P4 LEA R12, P2, R227, R3, 0x2 ;  /* 0x00000003e30cc211 */ /* 0x008fe200078410ff */
[----:B------:R3:W-:Y:S01]  /*186e0*/  @!P0 ST.E.64 desc[UR42][R8.64], R110 ;  /* 0x0000006e08008985 */ /* 0x0007e2000c101b2a */
[----:B------:R-:W-:Y:S02]  /*186f0*/  ISETP.GE.AND P0, PT, R225, UR4, PT ;  /* 0x00000004e1007c0c */ /* 0x000fe4000bf06270 */
[----:B------:R-:W-:Y:S02]  /*18700*/  @!P5 LEA.HI.X R11, R228, R22, R159, 0x2, P1 ;  /* 0x00000016e40bd211 */ /* 0x000fe400008f149f */
[----:B------:R-:W-:-:S02]  /*18710*/  ISETP.GE.AND P1, PT, R224, UR4, PT ;  /* 0x00000004e0007c0c */ /* 0x000fc4000bf26270 */
[CC--:B-----5:R-:W-:Y:S01]  /*18720*/  @!P3 LEA R14, P6, R226.reuse, R3.reuse, 0x2 ;  /* 0x00000003e20eb211 */ /* 0x0e0fe200078c10ff */
[----:B------:R4:W-:Y:S01]  /*18730*/  @!P5 ST.E.64 desc[UR42][R10.64], R114 ;  /* 0x000000720a00d985 */ /* 0x0009e2000c101b2a */
[-C--:B------:R-:W-:Y:S02]  /*18740*/  @!P4 LEA.HI.X R13, R227, R22.reuse, R158, 0x2, P2 ;  /* 0x00000016e30dc211 */ /* 0x080fe400010f149e */
[----:B------:R-:W-:Y:S02]  /*18750*/  @!P3 LEA.HI.X R15, R226, R22, R157, 0x2, P6 ;  /* 0x00000016e20fb211 */ /* 0x000fe400030f149d */
[----:B------:R-:W-:Y:S01]  /*18760*/  ISETP.GE.AND P2, PT, R221, UR4, PT ;  /* 0x00000004dd007c0c */ /* 0x000fe2000bf46270 */
[----:B------:R5:W-:Y:S01]  /*18770*/  @!P4 ST.E.64 desc[UR42][R12.64], R118 ;  /* 0x000000760c00c985 */ /* 0x000be2000c101b2a */
[----:B------:R-:W-:Y:S02]  /*18780*/  ISETP.GE.AND P4, PT, R223, UR4, PT ;  /* 0x00000004df007c0c */ /* 0x000fe4000bf86270 */
[----:B0-----:R-:W-:Y:S01]  /*18790*/  @!P0 LEA R4, P5, R225, R3, 0x2 ;  /* 0x00000003e1048211 */ /* 0x001fe200078a10ff */
[----:B------:R0:W-:Y:S01]  /*187a0*/  @!P3 ST.E.64 desc[UR42][R14.64], R122 ;  /* 0x0000007a0e00b985 */ /* 0x0001e2000c101b2a */
[----:B------:R-:W-:-:S02]  /*187b0*/  ISETP.GE.AND P3, PT, R222, UR4, PT ;  /* 0x00000004de007c0c */ /* 0x000fc4000bf66270 */
[-C--:B------:R-:W-:Y:S02]  /*187c0*/  @!P0 LEA.HI.X R5, R225, R22.reuse, R156, 0x2, P5 ;  /* 0x00000016e1058211 */ /* 0x080fe400028f149c */
[----:B------:R-:W-:Y:S02]  /*187d0*/  ISETP.GE.AND P5, PT, R220, UR4, PT ;  /* 0x00000004dc007c0c */ /* 0x000fe4000bfa6270 */
[CC--:B-1----:R-:W-:Y:S01]  /*187e0*/  @!P1 LEA R6, P6, R224.reuse, R3.reuse, 0x2 ;  /* 0x00000003e0069211 */ /* 0x0c2fe200078c10ff */
[----:B------:R1:W-:Y:S02]  /*187f0*/  @!P0 ST.E.64 desc[UR42][R4.64], R126 ;  /* 0x0000007e04008985 */ /* 0x0003e4000c101b2a */
[-C--:B---3--:R-:W-:Y:S02]  /*18800*/  @!P4 LEA R8, P0, R223, R3.reuse, 0x2 ;  /* 0x00000003df08c211 */ /* 0x088fe400078010ff */
[----:B------:R-:W-:Y:S02]  /*18810*/  @!P1 LEA.HI.X R7, R224, R22, R155, 0x2, P6 ;  /* 0x00000016e0079211 */ /* 0x000fe400030f149b */
[----:B----4-:R-:W-:-:S02]  /*18820*/  @!P3 LEA R10, P6, R222, R3, 0x2 ;  /* 0x00000003de0ab211 */ /* 0x010fc400078c10ff */
[-C--:B------:R-:W-:Y:S01]  /*18830*/  @!P4 LEA.HI.X R9, R223, R22.reuse, R154, 0x2, P0 ;  /* 0x00000016df09c211 */ /* 0x080fe200000f149a */
[----:B------:R1:W-:Y:S01]  /*18840*/  @!P1 ST.E.64 desc[UR42][R6.64], R130 ;  /* 0x0000008206009985 */ /* 0x0003e2000c101b2a */
[CC--:B-----5:R-:W-:Y:S02]  /*18850*/  @!P2 LEA R12, P1, R221.reuse, R3.reuse, 0x2 ;  /* 0x00000003dd0ca211 */ /* 0x0e0fe400078210ff */
[----:B0-----:R-:W-:Y:S01]  /*18860*/  @!P5 LEA R14, P0, R220, R3, 0x2 ;  /* 0x00000003dc0ed211 */ /* 0x001fe200078010ff */
        /* <DEDUP_REMOVED lines=9> */
[----:B-1----:R-:W-:-:S04]  /*18900*/  LEA R4, P0, R219, R3, 0x2 ;  /* 0x00000003db047211 */ /* 0x002fc800078010ff */
[----:B------:R-:W-:-:S05]  /*18910*/  LEA.HI.X R5, R219, R22, R23, 0x2, P0 ;  /* 0x00000016db057211 */ /* 0x000fca00000f1417 */
[----:B------:R0:W-:Y:S01]  /*18920*/  ST.E.64 desc[UR42][R4.64], R150 ;  /* 0x0000009604007985 */ /* 0x0001e2000c101b2a */
[----:B------:R-:W-:Y:S05]  /*18930*/  BRA `(.L_x_5860) ;  /* 0x0000000c00c87947 */ /* 0x000fea0003800000 */
.L_x_5854:
[----:B------:R-:W-:Y:S01]  /*18940*/  ULDC.64 UR4, c[0x0][0xc08] ;  /* 0x0003020000047ab9 */ /* 0x000fe20000000a00 */
[----:B------:R-:W4:Y:S01]  /*18950*/  LDC.64 R4, c[0x0][0xc00] ;  /* 0x00030000ff047b82 */ /* 0x000f220000000a00 */
[----:B------:R-:W-:Y:S01]  /*18960*/  ISETP.NE.U32.AND P0, PT, RZ, UR4, PT ;  /* 0x00000004ff007c0c */ /* 0x000fe2000bf05070 */
[----:B------:R-:W-:-:S03]  /*18970*/  IMAD.MOV.U32 R3, RZ, RZ, RZ ;  /* 0x000000ffff037224 */ /* 0x000fc600078e00ff */
[----:B------:R-:W-:Y:S01]  /*18980*/  ISETP.NE.AND.EX P1, PT, RZ, UR5, PT, P0 ;  /* 0x00000005ff007c0c */ /* 0x000fe2000bf25300 */
[----:B------:R-:W-:Y:S02]  /*18990*/  ULDC.64 UR4, c[0x0][0xc00] ;  /* 0x0003000000047ab9 */ /* 0x000fe40000000a00 */
[----:B------:R-:W-:-:S04]  /*189a0*/  ISETP.NE.U32.AND P0, PT, RZ, UR4, PT ;  /* 0x00000004ff007c0c */ /* 0x000fc8000bf05070 */
[----:B------:R-:W-:-:S06]  /*189b0*/  ISETP.NE.AND.EX P0, PT, RZ, UR5, PT, P0 ;  /* 0x00000005ff007c0c */ /* 0x000fcc000bf05300 */
[----:B------:R-:W0:Y:S01]  /*189c0*/  @P1 LDC.64 R6, c[0x0][0xc08] ;  /* 0x00030200ff061b82 */ /* 0x000e220000000a00 */
[----:B------:R-:W-:Y:S02]  /*189d0*/  ULDC UR4, c[0x0][0xa88] ;  /* 0x0002a20000047ab9 */ /* 0x000fe40000000800 */
[----:B------:R-:W-:Y:S02]  /*189e0*/  IMAD.U32 R0, RZ, RZ, UR4 ;  /* 0x00000004ff007e24 */ /* 0x000fe4000f8e00ff */
[----:B----4-:R-:W-:-:S05]  /*189f0*/  IMAD.WIDE R4, R208, 0x4, R4 ;  /* 0x00000004d0047825 */ /* 0x010fca00078e0204 */
[----:B------:R4:W5:Y:S01]  /*18a00*/  @P0 LDG.E R3, desc[UR42][R4.64] ;  /* 0x0000002a04030981 */ /* 0x000962000c1e1900 */
[----:B0-----:R-:W-:-:S05]  /*18a10*/  @P1 IMAD.WIDE R6, R208, 0x4, R6 ;  /* 0x00000004d0061825 */ /* 0x001fca00078e0206 */
[----:B------:R4:W5:Y:S01]  /*18a20*/  @P1 LDG.E R0, desc[UR42][R6.64] ;  /* 0x0000002a06001981 */ /* 0x000962000c1e1900 */
[----:B------:R-:W-:Y:S02]  /*18a30*/  ISETP.NE.AND P2, PT, R205, RZ, PT ;  /* 0x000000ffcd00720c */ /* 0x000fe40003f45270 */
[----:B------:R-:W-:Y:S01]  /*18a40*/  SHF.R.S32.HI R26, RZ, 0x1f, R208 ;  /* 0x0000001fff1a7819 */ /* 0x000fe200000114d0 */
[----:B------:R-:W0:Y:S10]  /*18a50*/  S2R R29, SR_TID.X ;  /* 0x00000000001d7919 */ /* 0x000e340000002100 */
[----:B------:R-:W1:Y:S01]  /*18a60*/  @!P2 LDC R205, c[0x0][0xad4] ;  /* 0x0002b500ffcdab82 */ /* 0x000e620000000800 */
[----:B0-----:R-:W-:Y:S01]  /*18a70*/  VIADD R8, R29, 0xffffff80 ;  /* 0xffffff801d087836 */ /* 0x001fe20000000000 */
[----:B-1----:R-:W-:-:S04]  /*18a80*/  ISETP.GT.AND P2, PT, R205, 0x1, PT ;  /* 0x00000001cd00780c */ /* 0x002fc80003f44270 */
[----:B------:R-:W-:Y:S01]  /*18a90*/  ISETP.GT.AND P3, PT, R8, 0x3f, PT ;  /* 0x0000003f0800780c */ /* 0x000fe20003f64270 */
[----:B----4-:R-:W-:-:S12]  /*18aa0*/  @P1 BRA `(.L_x_5863) ;  /* 0x0000000000101947 */ /* 0x010fd80003800000 */
[----:B------:R-:W-:Y:S05]  /*18ab0*/  @!P0 BRA `(.L_x_5863) ;  /* 0x00000000000c8947 */ /* 0x000fea0003800000 */
[----:B------:R-:W4:Y:S04]  /*18ac0*/  LDG.E R7, desc[UR42][R4.64] ;  /* 0x0000002a04077981 */ /* 0x000f28000c1e1900 */
[----:B-----5:R-:W4:Y:S02]  /*18ad0*/  LDG.E R0, desc[UR42][R4.64+0x4] ;  /* 0x0000042a04007981 */ /* 0x020f24000c1e1900 */
[----:B----4-:R-:W-:-:S07]  /*18ae0*/  IMAD.IADD R0, R0, 0x1, -R7 ;  /* 0x0000000100007824 */ /* 0x010fce00078e0a07 */
.L_x_5863:
[----:B------:R-:W-:Y:S01]  /*18af0*/  BSSY B1, `(.L_x_5864) ;  /* 0x0000035000017945 */ /* 0x000fe20003800000 */
[----:B------:R-:W-:Y:S02]  /*18b00*/  SEL R27, R208, RZ, !P0 ;  /* 0x000000ffd01b7207 */ /* 0x000fe40004000000 */
[----:B------:R-:W-:Y:S02]  /*18b10*/  SEL R26, R26, RZ, !P0 ;  /* 0x000000ff1a1a7207 */ /* 0x000fe40004000000 */
[----:B-----5:R-:W-:Y:S01]  /*18b20*/  SHF.R.S32.HI R24, RZ, 0x1f, R3 ;  /* 0x0000001fff187819 */ /* 0x020fe20000011403 */
[----:B------:R-:W-:Y:S06]  /*18b30*/  @P3 BRA `(.L_x_5865) ;  /* 0x0000000000c03947 */ /* 0x000fec0003800000 */
[----:B------:R-:W0:Y:S01]  /*18b40*/  LDC R31, c[0x0][0xbe8] ;  /* 0x0002fa00ff1f7b82 */ /* 0x000e220000000800 */
[----:B------:R-:W-:Y:S01]  /*18b50*/  IADD3 R29, R192, -0x80, R29 ;  /* 0xffffff80c01d7810 */ /* 0x000fe20007ffe01d */
[----:B0-----:R-:W-:-:S05]  /*18b60*/  IMAD R4, R0, R31, RZ ;  /* 0x0000001f00047224 */ /* 0x001fca00078e02ff */
        /* <DEDUP_REMOVED lines=11> */
[----:B------:R-:W2:Y:S08]  /*18c20*/  LDC.64 R6, c[0x0][R22+0x210] ;  /* 0x0000840016067b82 */ /* 0x000eb00000000a00 */
[----:B------:R-:W3:Y:S08]  /*18c30*/  @P1 LDC R20, c[0x0][0xbec] ;  /* 0x0002fb00ff141b82 */ /* 0x000ef00000000800 */
[----:B------:R-:W5:Y:S01]  /*18c40*/  @P1 LDC R25, c[0x0][0xbf0] ;  /* 0x0002fc00ff191b82 */ /* 0x000f620000000800 */
[----:B-1----:R-:W-:-:S07]  /*18c50*/  IMAD R13, R13, R27, RZ ;  /* 0x0000001b0d0d7224 */ /* 0x002fce00078e02ff */
[----:B0-----:R-:W0:Y:S01]  /*18c60*/  @!P0 LDC R4, c[0x0][0xb50] ;  /* 0x0002d400ff048b82 */ /* 0x001e220000000800 */
[----:B------:R-:W-:-:S04]  /*18c70*/  IMAD.WIDE.U32 R10, R12, R27, RZ ;  /* 0x0000001b0c0a7225 */ /* 0x000fc800078e00ff */
[----:B---3--:R-:W-:-:S03]  /*18c80*/  @P1 IMAD.HI.U32 R20, R29, R20, RZ ;  /* 0x000000141d141227 */ /* 0x008fc600078e00ff */
        /* <DEDUP_REMOVED lines=13> */
[----:B------:R-:W-:Y:S01]  /*18d60*/  IADD3.X R10, R25, R23, R24, P1, P3 ;  /* 0x00000017190a7210 */ /* 0x000fe20000fe6418 */
[----:B------:R-:W-:Y:S01]  /*18d70*/  IMAD.IADD R15, R9, 0x1, R15 ;  /* 0x00000001090f7824 */ /* 0x000fe200078e020f */
[----:B------:R-:W-:Y:S01]  /*18d80*/  IADD3 R8, P0, P1, R21, R14, R8 ;  /* 0x0000000e15087210 */ /* 0x000fe2000791e008 */
[----:B--2---:R-:W-:Y:S01]  /*18d90*/  IMAD R7, R7, R11, RZ ;  /* 0x0000000b07077224 */ /* 0x004fe200078e02ff */
[----:B------:R-:W-:Y:S02]  /*18da0*/  SHF.R.S32.HI R21, RZ, 0x1f, R21 ;  /* 0x0000001fff157819 */ /* 0x000fe40000011415 */
[----:B------:R-:W-:Y:S02]  /*18db0*/  SHF.R.S32.HI R13, RZ, 0x1f, R11 ;  /* 0x0000001fff0d7819 */ /* 0x000fe4000001140b */
[----:B------:R-:W-:-:S03]  /*18dc0*/  IADD3.X R9, R21, R10, R15, P0, P1 ;  /* 0x0000000a15097210 */ /* 0x000fc600007e240f */
[C---:B------:R-:W-:Y:S02]  /*18dd0*/  IMAD R13, R6.reuse, R13, R7 ;  /* 0x0000000d060d7224 */ /* 0x040fe400078e0207 */
[----:B------:R-:W-:-:S04]  /*18de0*/  IMAD.WIDE.U32 R6, R6, R11, R8 ;  /* 0x0000000b06067225 */ /* 0x000fc800078e0008 */
[----:B------:R-:W-:Y:S01]  /*18df0*/  IMAD.IADD R7, R7, 0x1, R13 ;  /* 0x0000000107077824 */ /* 0x000fe200078e020d */
[----:B0-----:R-:W-:-:S04]  /*18e00*/  LEA R4, P0, R6, R4, 0x2 ;  /* 0x0000000406047211 */ /* 0x001fc800078010ff */
[----:B-1----:R-:W-:Y:S01]  /*18e10*/  LEA.HI.X R5, R6, R5, R7, 0x2, P0 ;  /* 0x0000000506057211 */ /* 0x002fe200000f1407 */
[----:B------:R-:W-:-:S05]  /*18e20*/  IMAD.MOV.U32 R7, RZ, RZ, -0x800000 ;  /* 0xff800000ff077424 */ /* 0x000fca00078e00ff */
[----:B------:R0:W-:Y:S03]  /*18e30*/  STG.E desc[UR42][R4.64], R7 ;  /* 0x0000000704007986 */ /* 0x0001e6000c10192a */
.L_x_5865:
[----:B------:R-:W-:Y:S05]  /*18e40*/  BSYNC B1 ;  /* 0x0000000000017941 */ /* 0x000fea0003800000 */
.L_x_5864:
[----:B------:R-:W-:Y:S05]  /*18e50*/  @P2 BRA `(.L_x_5860) ;  /* 0x0000000800802947 */ /* 0x000fea0003800000 */
[----:B0-----:R-:W0:Y:S01]  /*18e60*/  S2R R5, SR_TID.X ;  /* 0x0000000000057919 */ /* 0x001e220000002100 */
[----:B------:R-:W1:Y:S01]  /*18e70*/  LDC R9, c[0x0][0xbe8] ;  /* 0x0002fa00ff097b82 */ /* 0x000e620000000800 */
[----:B------:R-:W-:Y:S01]  /*18e80*/  ULDC.64 UR4, c[0x0][0xaa0] ;  /* 0x0002a80000047ab9 */ /* 0x000fe20000000a00 */
[C---:B------:R-:W-:Y:S01]  /*18e90*/  VIADD R29, R193.reuse, 0x140 ;  /* 0x00000140c11d7836 */ /* 0x040fe20000000000 */
[----:B------:R-:W-:Y:S01]  /*18ea0*/  BSSY B1, `(.L_x_5866) ;  /* 0x0000077000017945 */ /* 0x000fe20003800000 */
[----:B------:R-:W-:Y:S01]  /*18eb0*/  IMAD R4, R24, UR4, RZ ;  /* 0x0000000418047c24 */ /* 0x000fe2000f8e02ff */
[----:B------:R-:W-:Y:S01]  /*18ec0*/  SHF.R.S32.HI R30, RZ, 0x1f, R209 ;  /* 0x0000001fff1e7819 */ /* 0x000fe200000114d1 */
[----:B------:R-:W-:Y:S01]  /*18ed0*/  VIADD R31, R193, 0x180 ;  /* 0x00000180c11f7836 */ /* 0x000fe20000000000 */
[----:B------:R-:W-:Y:S01]  /*18ee0*/  SHF.R.S32.HI R28, RZ, 0x1f, R29 ;  /* 0x0000001fff1c7819 */ /* 0x000fe2000001141d */
[----:B------:R-:W-:Y:S01]  /*18ef0*/  IMAD R7, R3, UR5, R4 ;  /* 0x0000000503077c24 */ /* 0x000fe2000f8e0204 */
[----:B------:R-:W4:Y:S01]  /*18f00*/  LDC R22, c[0x0][0xac8] ;  /* 0x0002b200ff167b82 */ /* 0x000f220000000800 */
[----:B------:R-:W-:-:S02]  /*18f10*/  SHF.R.S32.HI R32, RZ, 0x1f, R210 ;  /* 0x0000001fff207819 */ /* 0x000fc400000114d2 */
[----:B------:R-:W-:Y:S02]  /*18f20*/  SHF.R.S32.HI R33, RZ, 0x1f, R211 ;  /* 0x0000001fff217819 */ /* 0x000fe400000114d3 */
[----:B------:R-:W-:Y:S02]  /*18f30*/  SHF.R.S32.HI R34, RZ, 0x1f, R212 ;  /* 0x0000001fff227819 */ /* 0x000fe400000114d4 */
[----:B-1----:R-:W-:Y:S01]  /*18f40*/  ISETP.NE.AND P0, PT, R9, 0x1, PT ;  /* 0x000000010900780c */ /* 0x002fe20003f05270 */
[----:B------:R-:W-:Y:S02]  /*18f50*/  IMAD R25, R0, R9, RZ ;  /* 0x0000000900197224 */ /* 0x000fe400078e02ff */
[----:B0-----:R-:W-:Y:S02]  /*18f60*/  VIADD R6, R5, 0xffffff80 ;  /* 0xffffff8005067836 */ /* 0x001fe40000000000 */
[----:B------:R-:W-:Y:S01]  /*18f70*/  IMAD.WIDE.U32 R4, R3, UR4, RZ ;  /* 0x0000000403047c25 */ /* 0x000fe2000f8e00ff */
[----:B------:R-:W-:Y:S01]  /*18f80*/  ULDC.64 UR4, c[0x0][0xae8] ;  /* 0x0002ba0000047ab9 */ /* 0x000fe20000000a00 */
[----:B----4-:R-:W-:-:S02]  /*18f90*/  ISETP.GE.AND P1, PT, R193, R22, PT ;  /* 0x00000016c100720c */ /* 0x010fc40003f26270 */
[----:B------:R-:W-:-:S04]  /*18fa0*/  SHF.R.S32.HI R3, RZ, 0x1f, R6 ;  /* 0x0000001fff037819 */ /* 0x000fc80000011406 */
[----:B------:R-:W0:Y:S01]  /*18fb0*/  @P0 LDC R11, c[0x0][0xbec] ;  /* 0x0002fb00ff0b0b82 */ /* 0x000e220000000800 */
[----:B------:R-:W-:Y:S01]  /*18fc0*/  IMAD.IADD R5, R5, 0x1, R7 ;  /* 0x0000000105057824 */ /* 0x000fe200078e0207 */
[----:B------:R-:W-:Y:S02]  /*18fd0*/  SEL R10, RZ, 0x1, P1 ;  /* 0x00000001ff0a7807 */ /* 0x000fe40000800000 */
[----:B------:R-:W-:Y:S01]  /*18fe0*/  LEA.HI R3, R3, R6, RZ, 0x3 ;  /* 0x0000000603037211 */ /* 0x000fe200078f18ff */
[C---:B------:R-:W-:Y:S01]  /*18ff0*/  IMAD.WIDE.U32 R4, R204.reuse, UR4, R4 ;  /* 0x00000004cc047c25 */ /* 0x040fe2000f8e0004 */
[----:B------:R-:W-:Y:S02]  /*19000*/  ISETP.GE.AND P1, PT, R31, R22, PT ;  /* 0x000000161f00720c */ /* 0x000fe40003f26270 */
[----:B------:R-:W1:Y:S01]  /*19010*/  @P0 LDC R13, c[0x0][0xbf0] ;  /* 0x0002fc00ff0d0b82 */ /* 0x000e620000000800 */
[----:B------:R-:W-:Y:S01]  /*19020*/  LOP3.LUT R7, R3, 0xfffffff8, RZ, 0xc0, !PT ;  /* 0xfffffff803077812 */ /* 0x000fe200078ec0ff */
[----:B------:R-:W-:Y:S01]  /*19030*/  IMAD R5, R204, UR5, R5 ;  /* 0x00000005cc057c24 */ /* 0x000fe2000f8e0205 */
[----:B------:R-:W-:Y:S01]  /*19040*/  SHF.R.S32.HI R15, RZ, 0x3, R3 ;  /* 0x00000003ff0f7819 */ /* 0x000fe20000011403 */
[----:B------:R-:W-:-:S02]  /*19050*/  ULDC.64 UR4, c[0x0][0xaf0] ;  /* 0x0002bc0000047ab9 */ /* 0x000fc40000000a00 */
[----:B------:R-:W-:Y:S02]  /*19060*/  IMAD.IADD R6, R6, 0x1, -R7 ;  /* 0x0000000106067824 */ /* 0x000fe400078e0a07 */
[----:B------:R-:W-:Y:S01]  /*19070*/  IMAD R3, R26, UR4, RZ ;  /* 0x000000041a037c24 */ /* 0x000fe2000f8e02ff */
[----:B------:R-:W-:Y:S01]  /*19080*/  SHF.R.S32.HI R26, RZ, 0x1f, R31 ;  /* 0x0000001fff1a7819 */ /* 0x000fe2000001141f */
[----:B------:R-:W-:Y:S02]  /*19090*/  IMAD R7, R6, 0x20, R15 ;  /* 0x0000002006077824 */ /* 0x000fe400078e020f */
[----:B------:R-:W-:-:S04]  /*190a0*/  IMAD.WIDE.U32 R4, R27, UR4, R4 ;  /* 0x000000041b047c25 */ /* 0x000fc8000f8e0004 */
[----:B------:R-:W-:Y:S02]  /*190b0*/  IMAD.IADD R8, R192, 0x1, R7 ;  /* 0x00000001c0087824 */ /* 0x000fe400078e0207 */
[----:B------:R-:W-:Y:S01]  /*190c0*/  IMAD R7, R27, UR5, R3 ;  /* 0x000000051b077c24 */ /* 0x000fe2000f8e0203 */
[----:B------:R-:W-:Y:S01]  /*190d0*/  ULDC.64 UR4, c[0x0][0xae0] ;  /* 0x0002b80000047ab9 */ /* 0x000fe20000000a00 */
[----:B0-----:R-:W-:-:S04]  /*190e0*/  @P0 IMAD.HI.U32 R6, R8, R11, RZ ;  /* 0x0000000b08060227 */ /* 0x001fc800078e00ff */
[----:B------:R-:W-:Y:S01]  /*190f0*/  IMAD.MOV.U32 R3, RZ, RZ, R8 ;  /* 0x000000ffff037224 */ /* 0x000fe200078e0008 */
[----:B-1----:R-:W-:Y:S01]  /*19100*/  @P0 SHF.R.U32.HI R3, RZ, R13, R6 ;  /* 0x0000000dff030219 */ /* 0x002fe20000011606 */
[----:B------:R-:W-:Y:S01]  /*19110*/  IMAD.IADD R5, R5, 0x1, R7 ;  /* 0x0000000105057824 */ /* 0x000fe200078e0207 */
[-C--:B------:R-:W-:Y:S01]  /*19120*/  ISETP.GE.AND P0, PT, R212, R22.reuse, PT ;  /* 0x00000016d400720c */ /* 0x080fe20003f06270 */
[----:B------:R-:W-:Y:S01]  /*19130*/  IMAD.IADD R192, R15, 0x1, R192 ;  /* 0x000000010fc07824 */ /* 0x000fe200078e02c0 */
[----:B------:R-:W-:Y:S01]  /*19140*/  SHF.R.S32.HI R6, RZ, 0x1f, R3 ;  /* 0x0000001fff067819 */ /* 0x000fe20000011403 */
[----:B------:R-:W-:Y:S01]  /*19150*/  IMAD.WIDE.U32 R4, R3, UR4, R4 ;  /* 0x0000000403047c25 */ /* 0x000fe2000f8e0004 */
[----:B------:R-:W-:Y:S02]  /*19160*/  SEL R7, RZ, 0xffffffff, P0 ;  /* 0xffffffffff077807 */ /* 0x000fe40000000000 */
[----:B------:R-:W-:Y:S01]  /*19170*/  ISETP.GE.AND P0, PT, R211, R22, PT ;  /* 0x00000016d300720c */ /* 0x000fe20003f06270 */
[----:B------:R-:W-:-:S02]  /*19180*/  IMAD R6, R6, UR4, RZ ;  /* 0x0000000406067c24 */ /* 0x000fc4000f8e02ff */
[----:B------:R-:W-:Y:S02]  /*19190*/  IMAD.SHL.U32 R11, R7, 0x2, RZ ;  /* 0x00000002070b7824 */ /* 0x000fe400078e00ff */
[----:B------:R-:W-:Y:S01]  /*191a0*/  IMAD R7, R3, UR5, R6 ;  /* 0x0000000503077c24 */ /* 0x000fe2000f8e0206 */
[----:B------:R-:W-:Y:S01]  /*191b0*/  SEL R6, RZ, 0xffffffff, P0 ;  /* 0xffffffffff067807 */ /* 0x000fe20000000000 */
[----:B------:R-:W-:Y:S01]  /*191c0*/  IMAD.MOV R3, RZ, RZ, -R3 ;  /* 0x000000ffff037224 */ /* 0x000fe200078e0a03 */
[----:B------:R-:W-:Y:S01]  /*191d0*/  ISETP.GE.AND P0, PT, R210, R22, PT ;  /* 0x00000016d200720c */ /* 0x000fe20003f06270 */
[----:B------:R-:W-:Y:S01]  /*191e0*/  IMAD.IADD R5, R5, 0x1, R7 ;  /* 0x0000000105057824 */ /* 0x000fe200078e0207 */
[----:B------:R-:W-:Y:S01]  /*191f0*/  LOP3.LUT R10, R11, 0x2, R10, 0xe2, !PT ;  /* 0x000000020b0a7812 */ /* 0x000fe200078ee20a */
[----:B------:R-:W-:Y:S01]  /*19200*/  IMAD R3, R9, R3, R8 ;  /* 0x0000000309037224 */ /* 0x000fe200078e0208 */
[----:B------:R-:W-:Y:S01]  /*19210*/  ULDC.64 UR4, c[0x0][0xad8] ;  /* 0x0002b60000047ab9 */ /* 0x000fe20000000a00 */
[----:B------:R-:W-:Y:S01]  /*19220*/  IMAD.SHL.U32 R7, R6, 0x4, RZ ;  /* 0x0000000406077824 */ /* 0x000fe200078e00ff */
[----:B------:R-:W-:Y:S01]  /*19230*/  SEL R6, RZ, 0xffffffff, P0 ;  /* 0xffffffffff067807 */ /* 0x000fe20000000000 */
[----:B------:R-:W-:Y:S01]  /*19240*/  IMAD.WIDE.U32 R4, R3, UR4, R4 ;  /* 0x0000000403047c25 */ /* 0x000fe2000f8e0004 */
[----:B------:R-:W-:-:S02]  /*19250*/  SHF.R.S32.HI R0, RZ, 0x1f, R3 ;  /* 0x0000001fff007819 */ /* 0x000fc40000011403 */
[----:B------:R-:W-:Y:S01]  /*19260*/  LOP3.LUT R10, R7, 0x4, R10, 0xe2, !PT ;  /* 0x00000004070a7812 */ /* 0x000fe200078ee20a */
[----:B------:R-:W-:Y:S01]  /*19270*/  IMAD.SHL.U32 R7, R6, 0x8, RZ ;  /* 0x0000000806077824 */ /* 0x000fe200078e00ff */
[-C--:B------:R-:W-:Y:S01]  /*19280*/  ISETP.GE.AND P0, PT, R209, R22.reuse, PT ;  /* 0x00000016d100720c */ /* 0x080fe20003f06270 */
[----:B------:R-:W-:Y:S02]  /*19290*/  IMAD R0, R0, UR4, RZ ;  /* 0x0000000400007c24 */ /* 0x000fe4000f8e02ff */
[----:B------:R-:W-:Y:S01]  /*192a0*/  VIADD R27, R193, 0x1c0 ;  /* 0x000001c0c11b7836 */ /* 0x000fe20000000000 */
[----:B------:R-:W-:Y:S02]  /*192b0*/  SEL R6, RZ, 0xffffffff, P0 ;  /* 0xffffffffff067807 */ /* 0x000fe40000000000 */
[----:B------:R-:W-:Y:S01]  /*192c0*/  LOP3.LUT R10, R7, 0x8, R10, 0xe2, !PT ;  /* 0x00000008070a7812 */ /* 0x000fe200078ee20a */
[----:B------:R-:W-:Y:S01]  /*192d0*/  IMAD R7, R3, UR5, R0 ;  /* 0x0000000503077c24 */ /* 0x000fe2000f8e0200 */
[----:B------:R-:W-:Y:S01]  /*192e0*/  ISETP.GE.AND P0, PT, R29, R22, PT ;  /* 0x000000161d00720c */ /* 0x000fe20003f06270 */
[----:B------:R-:W-:Y:S01]  /*192f0*/  ULDC.64 UR4, c[0x0][0xa80] ;  /* 0x0002a00000047ab9 */ /* 0x000fe20000000a00 */
[----:B------:R-:W-:Y:S01]  /*19300*/  IMAD.SHL.U32 R9, R6, 0x10, RZ ;  /* 0x0000001006097824 */ /* 0x000fe200078e00ff */
[----:B------:R-:W-:Y:S01]  /*19310*/  SHF.R.S32.HI R24, RZ, 0x1f, R27 ;  /* 0x0000001fff187819 */ /* 0x000fe2000001141b */
[----:B------:R-:W-:Y:S01]  /*19320*/  IMAD.IADD R3, R5, 0x1, R7 ;  /* 0x0000000105037824 */ /* 0x000fe200078e0207 */
[----:B------:R-:W-:-:S02]  /*19330*/  SEL R0, RZ, 0xffffffff, P0 ;  /* 0xffffffffff007807 */ /* 0x000fc40000000000 */
[----:B------:R-:W-:Y:S02]  /*19340*/  LEA R20, P0, R4, UR4, 0x1 ;  /* 0x0000000404147c11 */ /* 0x000fe4000f8008ff */
[----:B------:R-:W-:Y:S01]  /*19350*/  LOP3.LUT R10, R9, 0x10, R10, 0xe2, !PT ;  /* 0x00000010090a7812 */ /* 0x000fe200078ee20a */
[----:B------:R-:W-:Y:S01]  /*19360*/  IMAD.SHL.U32 R9, R0, 0x20, RZ ;  /* 0x0000002000097824 */ /* 0x000fe200078e00ff */
[----:B------:R-:W-:Y:S02]  /*19370*/  LEA.HI.X R3, R4, UR5, R3, 0x1, P0 ;  /* 0x0000000504037c11 */ /* 0x000fe400080f0c03 */
[----:B------:R-:W-:Y:S01]  /*19380*/  ISETP.GE.AND P0, PT, R192, R25, PT ;  /* 0x00000019c000720c */ /* 0x000fe20003f06270 */
[----:B------:R0:W1:Y:S01]  /*19390*/  SHFL.IDX PT, R4, R20, RZ, 0x181f ;  /* 0x00181fff14047589 */ /* 0x00006200000e0000 */
[----:B------:R-:W-:Y:S02]  /*193a0*/  SEL R5, RZ, 0x40, P1 ;  /* 0x00000040ff057807 */ /* 0x000fe40000800000 */
[----:B------:R-:W-:-:S02]  /*193b0*/  LOP3.LUT R10, R9, 0x20, R10, 0xe2, !PT ;  /* 0x00000020090a7812 */ /* 0x000fc400078ee20a */
[----:B------:R-:W-:Y:S02]  /*193c0*/  ISETP.GE.AND P1, PT, R27, R22, PT ;  /* 0x000000161b00720c */ /* 0x000fe40003f26270 */
[----:B------:R-:W-:Y:S02]  /*193d0*/  LOP3.LUT R21, R10, R5, RZ, 0xfc, !PT ;  /* 0x000000050a157212 */ /* 0x000fe400078efcff */
[----:B------:R-:W-:Y:S01]  /*193e0*/  SEL R0, RZ, 0x80, P1 ;  /* 0x00000080ff007807 */ /* 0x000fe20000800000 */
[----:B------:R0:W4:Y:S03]  /*193f0*/  SHFL.IDX PT, R5, R3, RZ, 0x181f ;  /* 0x00181fff03057589 */ /* 0x00012600000e0000 */
[----:B------:R-:W-:Y:S01]  /*19400*/  LOP3.LUT R23, R21, R0, RZ, 0xfc, !PT ;  /* 0x0000000015177212 */ /* 0x000fe200078efcff */
[----:B------:R-:W-:Y:S06]  /*19410*/  @P0 BRA `(.L_x_5867) ;  /* 0x00000000007c0947 */ /* 0x000fec0003800000 */
        /* <DEDUP_REMOVED lines=31> */
.L_x_5867:
[----:B------:R-:W-:Y:S05]  /*19610*/  BSYNC B1 ;  /* 0x0000000000017941 */ /* 0x000fea0003800000 */
.L_x_5866:
        /* <DEDUP_REMOVED lines=8> */
[-C--:B------:R-:W-:Y:S02]  /*196a0*/  ISETP.GE.AND P3, PT, R210, R22.reuse, PT ;  /* 0x00000016d200720c */ /* 0x080fe40003f66270 */
[-C--:B------:R-:W-:Y:S02]  /*196b0*/  ISETP.GE.AND P2, PT, R209, R22.reuse, PT ;  /* 0x00000016d100720c */ /* 0x080fe40003f46270 */
[----:B------:R-:W-:-:S03]  /*196c0*/  ISETP.GE.AND P1, PT, R29, R22, PT ;  /* 0x000000161d00720c */ /* 0x000fc60003f26270 */
[CC--:B-1----:R-:W-:Y:S02]  /*196d0*/  @!P5 LEA R8, P0, R212.reuse, R4.reuse, 0x1 ;  /* 0x00000004d408d211 */ /* 0x0c2fe400078008ff */
[----:B0-----:R-:W-:Y:S02]  /*196e0*/  @!P6 IMAD.WIDE R6, R193, 0x2, R4 ;  /* 0x00000002c106e825 */ /* 0x001fe400078e0204 */
[----:B------:R-:W-:Y:S02]  /*196f0*/  @!P5 LEA.HI.X R9, R212, R5, R34, 0x1, P0 ;  /* 0x00000005d409d211 */ /* 0x000fe400000f0c22 */
[----:B------:R-:W-:Y:S01]  /*19700*/  LOP3.LUT P0, RZ, R21, 0x40, RZ, 0xc0, !PT ;  /* 0x0000004015ff7812 */ /* 0x000fe2000780c0ff */
[----:B------:R0:W-:Y:S01]  /*19710*/  @!P6 ST.E.128 desc[UR42][R6.64], RZ ;  /* 0x000000ff0600e985 */ /* 0x0001e2000c101d2a */
[----:B------:R-:W-:-:S03]  /*19720*/  @!P4 LEA R10, P6, R211, R4, 0x1 ;  /* 0x00000004d30ac211 */ /* 0x000fc600078c08ff */
[----:B------:R4:W-:Y:S01]  /*19730*/  @!P5 ST.E.128 desc[UR42][R8.64], RZ ;  /* 0x000000ff0800d985 */ /* 0x0009e2000c101d2a */
[CC--:B------:R-:W-:Y:S02]  /*19740*/  @!P3 LEA R12, P5, R210.reuse, R4.reuse, 0x1 ;  /* 0x00000004d20cb211 */ /* 0x0c0fe400078a08ff */
[-C--:B------:R-:W-:Y:S02]  /*19750*/  @!P4 LEA.HI.X R11, R211, R5.reuse, R33, 0x1, P6 ;  /* 0x00000005d30bc211 */ /* 0x080fe400030f0c21 */
[-C--:B------:R-:W-:Y:S02]  /*19760*/  @!P2 LEA R14, P6, R209, R4.reuse, 0x1 ;  /* 0x00000004d10ea211 */ /* 0x080fe400078c08ff */
[-C--:B------:R-:W-:Y:S01]  /*19770*/  @!P3 LEA.HI.X R13, R210, R5.reuse, R32, 0x1, P5 ;  /* 0x00000005d20db211 */ /* 0x080fe200028f0c20 */
[----:B------:R4:W-:Y:S01]  /*19780*/  @!P4 ST.E.128 desc[UR42][R10.64], RZ ;  /* 0x000000ff0a00c985 */ /* 0x0009e2000c101d2a */
[----:B------:R-:W-:Y:S02]  /*19790*/  LOP3.LUT P5, RZ, R23, 0x80, RZ, 0xc0, !PT ;  /* 0x0000008017ff7812 */ /* 0x000fe400078ac0ff */
[----:B------:R-:W-:Y:S01]  /*197a0*/  @!P2 LEA.HI.X R15, R209, R5, R30, 0x1, P6 ;  /* 0x00000005d10fa211 */ /* 0x000fe200030f0c1e */
[----:B------:R4:W-:Y:S01]  /*197b0*/  @!P3 ST.E.128 desc[UR42][R12.64], RZ ;  /* 0x000000ff0c00b985 */ /* 0x0009e2000c101d2a */
[----:B------:R-:W-:-:S03]  /*197c0*/  @!P1 LEA R20, P6, R29, R4, 0x1 ;  /* 0x000000041d149211 */ /* 0x000fc600078c08ff */
[----:B------:R4:W-:Y:S01]  /*197d0*/  @!P2 ST.E.128 desc[UR42][R14.64], RZ ;  /* 0x000000ff0e00a985 */ /* 0x0009e2000c101d2a */
[----:B------:R-:W-:Y:S02]  /*197e0*/  @!P1 LEA.HI.X R21, R29, R5, R28, 0x1, P6 ;  /* 0x000000051d159211 */ /* 0x000fe400030f0c1c */
[----:B0-----:R-:W-:-:S03]  /*197f0*/  @P0 LEA R6, P6, R31, R4, 0x1 ;  /* 0x000000041f060211 */ /* 0x001fc600078c08ff */
[----:B------:R4:W-:Y:S01]  /*19800*/  @!P1 ST.E.128 desc[UR42][R20.64], RZ ;  /* 0x000000ff14009985 */ /* 0x0009e2000c101d2a */
[----:B------:R-:W-:Y:S02]  /*19810*/  @P0 LEA.HI.X R7, R31, R5, R26, 0x1, P6 ;  /* 0x000000051f070211 */ /* 0x000fe400030f0c1a */
[----:B------:R-:W-:-:S03]  /*19820*/  @P5 LEA R4, P6, R27, R4, 0x1 ;  /* 0x000000041b045211 */ /* 0x000fc600078c08ff */
[----:B------:R4:W-:Y:S01]  /*19830*/  @P0 ST.E.128 desc[UR42][R6.64], RZ ;  /* 0x000000ff06000985 */ /* 0x0009e2000c101d2a */
[----:B------:R-:W-:-:S05]  /*19840*/  @P5 LEA.HI.X R5, R27, R5, R24, 0x1, P6 ;  /* 0x000000051b055211 */ /* 0x000fca00030f0c18 */
[----:B------:R4:W-:Y:S04]  /*19850*/  @P5 ST.E.128 desc[UR42][R4.64], RZ ;  /* 0x000000ff04005985 */ /* 0x0009e8000c101d2a */
.L_x_5860:
[----:B------:R-:W-:Y:S05]  /*19860*/  BSYNC B0 ;  /* 0x0000000000007941 */ /* 0x000fea0003800000 */
.L_x_5853:
[----:B------:R-:W-:Y:S02]  /*19870*/  ULDC UR4, c[0x0][0xc3c] ;  /* 0x00030f0000047ab9 */ /* 0x000fe40000000800 */
[----:B---3--:R-:W-:-:S13]  /*19880*/  ISETP.GE.AND P0, PT, R79, UR4, PT ;  /* 0x000000044f007c0c */ /* 0x008fda000bf06270 */
[----:B------:R-:W-:Y:S05]  /*19890*/  @!P0 BRA `(.L_x_5868) ;  /* 0xfffffe7c003c8947 */ /* 0x000fea000383ffff */
[----:B------:R-:W-:Y:S05]  /*198a0*/  BRA `(.L_x_5650) ;  /* 0x000000a000447947 */ /* 0x000fea0003800000 */
.L_x_5648:
        /* <DEDUP_REMOVED lines=20> */
.L_x_5869:
        /* <DEDUP_REMOVED lines=43> */
.L_x_5873:
        /* <DEDUP_REMOVED lines=39> */
.L_x_5871:
        /* <DEDUP_REMOVED lines=12> */
.L_x_5874:
        /* <DEDUP_REMOVED lines=63> */
.L_x_5875:
        /* <DEDUP_REMOVED lines=61> */
.L_x_5876:
[----:B01----:R-:W-:-:S05]  /*1a790*/  LOP3.LUT R3, RZ, R2, RZ, 0x33, !PT ;  /* 0x00000002ff037212 */ /* 0x003fca00078e33ff */
[----:B------:R-:W-:-:S05]  /*1a7a0*/  IMAD.IADD R2, R4, 0x1, R3 ;  /* 0x0000000104027824 */ /* 0x000fca00078e0203 */
[----:B------:R1:W-:Y:S01]  /*1a7b0*/  STL [R1+0x4], R2 ;  /* 0x0000040201007387 */ /* 0x0003e20000100800 */
[----:B------:R-:W-:Y:S05]  /*1a7c0*/  BRA `(.L_x_5877) ;  /* 0x0000000000107947 */ /* 0x000fea0003800000 */
.L_x_5872:
[----:B------:R-:W-:Y:S01]  /*1a7d0*/  IMAD.U32 R2, RZ, RZ, UR6 ;  /* 0x00000006ff027e24 */ /* 0x000fe2000f8e00ff */
[----:B------:R0:W-:Y:S04]  /*1a7e0*/  STL [R1+0x4], RZ ;  /* 0x000004ff01007387 */ /* 0x0001e80000100800 */
[----:B------:R0:W-:Y:S04]  /*1a7f0*/  STL [R1+0x8], RZ ;  /* 0x000008ff01007387 */ /* 0x0001e80000100800 */
[----:B------:R0:W-:Y:S02]  /*1a800*/  STL [R1], R2 ;  /* 0x0000000201007387 */ /* 0x0001e40000100800 */
.L_x_5877:
        /* <DEDUP_REMOVED lines=10> */
.L_x_5870:
        /* <DEDUP_REMOVED lines=24> */
[----:B----4-:R-:W-:-:S06]  /*1aa30*/  ULEA UR4, UR5, UR4, 0x18 ;  /* 0x0000000405047291 */ /* 0x010fcc000f8ec03f */
[----:B------:R-:W-:-:S04]  /*1aa40*/  IMAD.U32 R18, RZ, RZ, UR4 ;  /* 0x00000004ff127e24 */ /* 0x000fc8000f8e00ff */
[----:B------:R-:W-:-:S05]  /*1aa50*/  IMAD R2, R3, 0x2, R18 ;  /* 0x0000000203027824 */ /* 0x000fca00078e0212 */
[----:B------:R0:W-:Y:S04]  /*1aa60*/  STL [R1+0x60], R2 ;  /* 0x0000600201007387 */ /* 0x0001e80000100800 */
[----:B------:R0:W-:Y:S04]  /*1aa70*/  STL [R1+0x54], RZ ;  /* 0x000054ff01007387 */ /* 0x0001e80000100800 */
[----:B------:R0:W-:Y:S04]  /*1aa80*/  STL [R1+0x18], R0 ;  /* 0x0000180001007387 */ /* 0x0001e80000100800 */
[----:B------:R0:W-:Y:S04]  /*1aa90*/  STL [R1+0x10], RZ ;  /* 0x000010ff01007387 */ /* 0x0001e80000100800 */
[----:B------:R0:W-:Y:S02]  /*1aaa0*/  STL [R1+0x14], R0 ;  /* 0x0000140001007387 */ /* 0x0001e40000100800 */
.L_x_6062:
[----:B------:R-:W2:Y:S01]  /*1aab0*/  LDL R14, [R1+0xc] ;  /* 0x00000c00010e7983 */ /* 0x000ea20000100800 */
[----:B------:R-:W-:Y:S05]  /*1aac0*/  YIELD ;  /* 0x0000000000007946 */ /* 0x000fea0003800000 */
[----:B------:R-:W-:Y:S01]  /*1aad0*/  ULDC.64 UR4, c[0x0][0xa28] ;  /* 0x00028a0000047ab9 */ /* 0x000fe20000000a00 */
[----:B01----:R-:W-:Y:S02]  /*1aae0*/  CS2R R6, SRZ ;  /* 0x0000000000067805 */ /* 0x003fe4000001ff00 */
[----:B------:R-:W-:Y:S01]  /*1aaf0*/  ISETP.NE.U32.AND P0, PT, RZ, UR4, PT ;  /* 0x00000004ff007c0c */ /* 0x000fe2000bf05070 */
[----:B------:R-:W1:Y:S01]  /*1ab00*/  LDC.64 R12, c[0x0][0xa00] ;  /* 0x00028000ff0c7b82 */ /* 0x000e620000000a00 */
[----:B------:R-:W-:Y:S01]  /*1ab10*/  ULDC.64 UR6, c[0x0][0xa08] ;  /* 0x0002820000067ab9 */ /* 0x000fe20000000a00 */
[----:B------:R-:W-:Y:S01]  /*1ab20*/  ULDC.64 UR8, c[0x0][0xa10] ;  /* 0x0002840000087ab9 */ /* 0x000fe20000000a00 */
[----:B------:R-:W-:Y:S01]  /*1ab30*/  ISETP.NE.AND.EX P0, PT, RZ, UR5, PT, P0 ;  /* 0x00000005ff007c0c */ /* 0x000fe2000bf05300 */
[----:B------:R-:W-:-:S04]  /*1ab40*/  ULDC.64 UR4, c[0x0][0xa18] ;  /* 0x0002860000047ab9 */ /* 0x000fc80000000a00 */
[----:B------:R-:W4:Y:S08]  /*1ab50*/  LDC.64 R4, c[0x0][0xa08] ;  /* 0x00028200ff047b82 */ /* 0x000f300000000a00 */
[----:B0-----:R-:W2:Y:S02]  /*1ab60*/  @P0 LDC.64 R2, c[0x0][0xa28] ;  /* 0x00028a00ff020b82 */ /* 0x001ea40000000a00 */
[----:B--2---:R-:W-:-:S05]  /*1ab70*/  @P0 IMAD.WIDE R2, R14, 0x4, R2 ;  /* 0x000000040e020825 */ /* 0x004fca00078e0202 */
[----:B------:R0:W5:Y:S01]  /*1ab80*/  @P0 LDG.E R6, desc[UR42][R2.64] ;  /* 0x0000002a02060981 */ /* 0x000162000c1e1900 */
[----:B------:R-:W-:Y:S01]  /*1ab90*/  ISETP.NE.U32.AND P0, PT, RZ, UR4, PT ;  /* 0x00000004ff007c0c */ /* 0x000fe2000bf05070 */
[----:B-1----:R-:W-:Y:S01]  /*1aba0*/  IMAD.WIDE R12, R14, 0x4, R12 ;  /* 0x000000040e0c7825 */ /* 0x002fe200078e020c */
[----:B------:R-:W-:Y:S02]  /*1abb0*/  ISETP.NE.U32.AND P2, PT, RZ, UR6, PT ;  /* 0x00000006ff007c0c */ /* 0x000fe4000bf45070 */
[----:B------:R-:W-:Y:S01]  /*1abc0*/  ISETP.NE.AND.EX P0, PT, RZ, UR5, PT, P0 ;  /* 0x00000005ff007c0c */ /* 0x000fe2000bf05300 */
[----:B------:R-:W-:Y:S01]  /*1abd0*/  ULDC.64 UR4, c[0x0][0xa00] ;  /* 0x0002800000047ab9 */ /* 0x000fe20000000a00 */
[----:B------:R-:W-:Y:S01]  /*1abe0*/  ISETP.NE.U32.AND P4, PT, RZ, UR8, PT ;  /* 0x00000008ff007c0c */ /* 0x000fe2000bf85070 */
[----:B---3--:R-:W-:Y:S01]  /*1abf0*/  IMAD.MOV.U32 R8, RZ, RZ, RZ ;  /* 0x000000ffff087224 */ /* 0x008fe200078e00ff */
[----:B------:R-:W-:Y:S01]  /*1ac00*/  ISETP.NE.U32.AND P1, PT, RZ, UR4, PT ;  /* 0x00000004ff007c0c */ /* 0x000fe2000bf25070 */
[----:B0-----:R-:W0:Y:S01]  /*1ac10*/  LDC.64 R2, c[0x0][0xa10] ;  /* 0x00028400ff027b82 */ /* 0x001e220000000a00 */
[----:B------:R-:W-:-:S02]  /*1ac20*/  IMAD.MOV.U32 R0, RZ, RZ, RZ ;  /* 0x000000ffff007224 */ /* 0x000fc400078e00ff */
[----:B------:R-:W-:Y:S01]  /*1ac30*/  ISETP.NE.AND.EX P3, PT, RZ, UR5, PT, P1 ;  /* 0x00000005ff007c0c */ /* 0x000fe2000bf65310 */
[----:B----4-:R-:W-:-:S04]  /*1ac40*/  IMAD.WIDE R4, R14, 0x4, R4 ;  /* 0x000000040e047825 */ /* 0x010fc800078e0204 */
[----:B------:R-:W1:Y:S01]  /*1ac50*/  @P0 LDC.64 R10, c[0x0][0xa18] ;  /* 0x00028600ff0a0b82 */ /* 0x000e620000000a00 */
[----:B------:R-:W-:Y:S01]  /*1ac60*/  ULDC UR4, c[0x0][0x288] ;  /* 0x0000a20000047ab9 */ /* 0x000fe20000000800 */
[----:B------:R-:W-:Y:S02]  /*1ac70*/  ISETP.NE.AND.EX P1, PT, RZ, UR7, PT, P2 ;  /* 0x00000007ff007c0c */ /* 0x000fe4000bf25320 */
[----:B------:R-:W-:-:S04]  /*1ac80*/  ISETP.NE.AND.EX P2, PT, RZ, UR9, PT, P4 ;  /* 0x00000009ff007c0c */ /* 0x000fc8000bf45340 */
[----:B------:R-:W2:Y:S07]  /*1ac90*/  @P3 LDG.E R7, desc[UR42][R12.64] ;  /* 0x0000002a0c073981 */ /* 0x000eae000c1e1900 */
[----:B------:R3:W5:Y:S01]  /*1aca0*/  @P1 LDG.E R8, desc[UR42][R4.64] ;  /* 0x0000002a04081981 */ /* 0x000762000c1e1900 */
[----:B0-----:R-:W-:-:S05]  /*1acb0*/  IMAD.WIDE R2, R14, 0x4, R2 ;  /* 0x000000040e027825 */ /* 0x001fca00078e0202 */
[----:B------:R3:W5:Y:S01]  /*1acc0*/  @P2 LDG.E R0, desc[UR42][R2.64] ;  /* 0x0000002a02002981 */ /* 0x000762000c1e1900 */
[----:B-1----:R-:W-:-:S03]  /*1acd0*/  @P0 IMAD.WIDE R10, R14, 0x4, R10 ;  /* 0x000000040e0a0825 */ /* 0x002fc600078e020a */
[----:B--2---:R0:W-:Y:S02]  /*1ace0*/  STL [R1+0x40], R7 ;  /* 0x0000400701007387 */ /* 0x0041e40000100800 */
[----:B0-----:R-:W-:Y:S01]  /*1acf0*/  IMAD.U32 R7, RZ, RZ, UR4 ;  /* 0x00000004ff077e24 */ /* 0x001fe2000f8e00ff */
        /* <DEDUP_REMOVED lines=11> */
[----:B------:R-:W-:Y:S02]  /*1adb0*/  IMAD.U32 R10, RZ, RZ, UR5 ;  /* 0x00000005ff0a7e24 */ /* 0x000fe4000f8e00ff */
[----:B0-----:R-:W-:Y:S01]  /*1adc0*/  IMAD.U32 R7, RZ, RZ, UR4 ;  /* 0x00000004ff077e24 */ /* 0x001fe2000f8e00ff */
[----:B---3--:R-:W-:Y:S06]  /*1add0*/  @P0 BRA `(.L_x_5879) ;  /* 0x0000000000140947 */ /* 0x008fec0003800000 */
[----:B------:R-:W-:Y:S05]  /*1ade0*/  @!P3 BRA `(.L_x_5879) ;  /* 0x000000000010b947 */ /* 0x000fea0003800000 */
[----:B------:R-:W2:Y:S04]  /*1adf0*/  LDG.E R9, desc[UR42][R12.64] ;  /* 0x0000002a0c097981 */ /* 0x000ea8000c1e1900 */
[----:B------:R-:W2:Y:S02]  /*1ae00*/  LDG.E R12, desc[UR42][R12.64+0x4] ;  /* 0x0000042a0c0c7981 */ /* 0x000ea4000c1e1900 */
[----:B--2--5:R-:W-:-:S05]  /*1ae10*/  IMAD.IADD R15, R12, 0x1, -R9 ;  /* 0x000000010c0f7824 */ /* 0x024fca00078e0a09 */
[----:B------:R0:W-:Y:S02]  /*1ae20*/  STL [R1+0x38], R15 ;  /* 0x0000380f01007387 */ /* 0x0001e40000100800 */
.L_x_5879:
        /* <DEDUP_REMOVED lines=16> */
.L_x_5880:
[----:B------:R-:W-:Y:S05]  /*1af30*/  @!P1 BRA `(.L_x_5881) ;  /* 0x00000000000c9947 */ /* 0x000fea0003800000 */
[----:B------:R-:W2:Y:S04]  /*1af40*/  LDG.E R7, desc[UR42][R4.64] ;  /* 0x0000002a04077981 */ /* 0x000ea8000c1e1900 */
[----:B------:R-:W2:Y:S02]  /*1af50*/  LDG.E R4, desc[UR42][R4.64+0x4] ;  /* 0x0000042a04047981 */ /* 0x000ea4000c1e1900 */
[----:B--2---:R-:W-:-:S07]  /*1af60*/  IMAD.IADD R7, R4, 0x1, -R7 ;  /* 0x0000000104077824 */ /* 0x004fce00078e0a07 */
.L_x_5881:
        /* <DEDUP_REMOVED lines=8> */
[----:B--2---:R-:W-:-:S04]  /*1aff0*/  IMAD.SHL.U32 R13, R8, 0x40, RZ ;  /* 0x00000040080d7824 */ /* 0x004fc800078e00ff */
[----:B------:R-:W-:Y:S01]  /*1b000*/  VIADD R7, R13, 0x3f ;  /* 0x0000003f0d077836 */ /* 0x000fe20000000000 */
[----:B------:R2:W-:Y:S01]  /*1b010*/  STL [R1+0x28], R13 ;  /* 0x0000280d01007387 */ /* 0x0005e20000100800 */
[----:B---3--:R-:W-:Y:S02]  /*1b020*/  @P2 IMAD.IADD R10, R2, 0x1, -R4 ;  /* 0x00000001020a2824 */ /* 0x008fe400078e0a04 */
[----:B-1----:R-:W-:-:S04]  /*1b030*/  @P1 IMAD.HI.U32 R2, R7, R3, RZ ;  /* 0x0000000307021227 */ /* 0x002fc800078e00ff */
[----:B------:R-:W-:Y:S01]  /*1b040*/  IMAD.IADD R6, R9, 0x1, R10 ;  /* 0x0000000109067824 */ /* 0x000fe200078e020a */
[----:B----4-:R-:W-:-:S03]  /*1b050*/  @P1 SHF.R.U32.HI R7, RZ, R5, R2 ;  /* 0x00000005ff071219 */ /* 0x010fc60000011602 */
[C---:B------:R-:W-:Y:S01]  /*1b060*/  VIADD R2, R6.reuse, 0x3f ;  /* 0x0000003f06027836 */ /* 0x040fe20000000000 */
[----:B------:R-:W-:-:S04]  /*1b070*/  IADD3 R20, R6, 0x1, -R15 ;  /* 0x0000000106147810 */ /* 0x000fc80007ffe80f */
[----:B------:R-:W-:Y:S01]  /*1b080*/  SHF.R.S32.HI R3, RZ, 0x1f, R2 ;  /* 0x0000001fff037819 */ /* 0x000fe20000011402 */
[----:B------:R-:W-:-:S03]  /*1b090*/  IMAD.IADD R7, R20, 0x1, R7 ;  /* 0x0000000114077824 */ /* 0x000fc600078e0207 */
[----:B------:R-:W-:Y:S02]  /*1b0a0*/  LEA.HI R4, R3, R2, RZ, 0x6 ;  /* 0x0000000203047211 */ /* 0x000fe400078f30ff */
[----:B------:R-:W1:Y:S02]  /*1b0b0*/  LDC.64 R2, c[0x0][0x9e0] ;  /* 0x00027800ff027b82 */ /* 0x000e640000000a00 */
[----:B------:R-:W-:-:S05]  /*1b0c0*/  SHF.R.S32.HI R12, RZ, 0x6, R4 ;  /* 0x00000006ff0c7819 */ /* 0x000fca0000011404 */
[----:B------:R2:W-:Y:S01]  /*1b0d0*/  STL [R1+0x5c], R12 ;  /* 0x00005c0c01007387 */ /* 0x0005e20000100800 */
[----:B-1----:R-:W-:Y:S01]  /*1b0e0*/  ISETP.GE.AND P3, PT, R3, 0x1, PT ;  /* 0x000000010300780c */ /* 0x002fe20003f66270 */
        /* <DEDUP_REMOVED lines=13> */
.L_x_5884:
[----:B------:R-:W-:-:S13]  /*1b1c0*/  ISETP.NE.AND P0, PT, R3, 0x1, PT ;  /* 0x000000010300780c */ /* 0x000fda0003f05270 */
[----:B------:R-:W1:Y:S02]  /*1b1d0*/  @P0 LDC.64 R4, c[0x0][0x9e8] ;  /* 0x00027a00ff040b82 */ /* 0x000e640000000a00 */
[----:B-1----:R-:W-:-:S05]  /*1b1e0*/  @P0 IMAD.HI.U32 R4, R8, R4, RZ ;  /* 0x0000000408040227 */ /* 0x002fca00078e00ff */
[----:B------:R-:W-:-:S07]  /*1b1f0*/  @P0 SHF.R.U32.HI R8, RZ, R5, R4 ;  /* 0x00000005ff080219 */ /* 0x000fce0000011604 */
.L_x_5885:
[----:B------:R-:W-:Y:S05]  /*1b200*/  BSYNC B0 ;  /* 0x0000000000007941 */ /* 0x000fea0003800000 */
.L_x_5883:
[----:B------:R-:W-:-:S05]  /*1b210*/  IMAD R8, R8, R3, R3 ;  /* 0x0000000308087224 */ /* 0x000fca00078e0203 */
[----:B------:R-:W-:-:S07]  /*1b220*/  VIMNMX R2, R2, R8, PT ;  /* 0x0000000802027248 */ /* 0x000fce0003fe0100 */
.L_x_5882:
[----:B------:R-:W1:Y:S01]  /*1b230*/  @P1 LDC R5, c[0x0][0x44c] ;  /* 0x00011300ff051b82 */ /* 0x000e620000000800 */
[----:B------:R-:W-:Y:S01]  /*1b240*/  VIADD R2, R2, 0x3f ;  /* 0x0000003f02027836 */ /* 0x000fe20000000000 */
[----:B------:R-:W-:Y:S01]  /*1b250*/  ULDC UR4, c[0x0][0x9dc] ;  /* 0x0002770000047ab9 */ /* 0x000fe20000000800 */
[----:B------:R-:W-:Y:S02]  /*1b260*/  IMAD.MOV.U32 R4, RZ, RZ, R13 ;  /* 0x000000ffff047224 */ /* 0x000fe400078e000d */
[----:B------:R-:W-:-:S03]  /*1b270*/  IMAD.IADD R17, R6, 0x1, -R15 ;  /* 0x0000000106117824 */ /* 0x000fc600078e0a0f */
[----:B------:R-:W2:Y:S01]  /*1b280*/  @P1 LDC R7, c[0x0][0x450] ;  /* 0x00011400ff071b82 */ /* 0x000ea20000000800 */
[----:B-1----:R-:W-:-:S05]  /*1b290*/  @P1 IMAD.HI.U32 R5, R13, R5, RZ ;  /* 0x000000050d051227 */ /* 0x002fca00078e00ff */
[----:B--2---:R-:W-:Y:S02]  /*1b2a0*/  @P1 SHF.R.U32.HI R4, RZ, R7, R5 ;  /* 0x00000007ff041219 */ /* 0x004fe40000011605 */
[----:B------:R-:W-:-:S03]  /*1b2b0*/  SHF.R.S32.HI R7, RZ, 0x1f, R2 ;  /* 0x0000001fff077819 */ /* 0x000fc60000011402 */
[----:B------:R-:W-:Y:S01]  /*1b2c0*/  IMAD.IADD R6, R17, 0x1, R4 ;  /* 0x0000000111067824 */ /* 0x000fe200078e0204 */
[----:B------:R-:W-:-:S03]  /*1b2d0*/  LEA.HI R7, R7, R2, RZ, 0x6 ;  /* 0x0000000207077211 */ /* 0x000fc600078f30ff */
[----:B------:R-:W-:Y:S01]  /*1b2e0*/  VIADD R2, R6, -UR4 ;  /* 0x8000000406027c36 */ /* 0x000fe20008000000 */
[----:B------:R-:W-:-:S04]  /*1b2f0*/  SHF.R.S32.HI R7, RZ, 0x6, R7 ;  /* 0x00000006ff077819 */ /* 0x000fc80000011407 */
[----:B------:R-:W-:Y:S01]  /*1b300*/  VIMNMX R7, R12, R7, PT ;  /* 0x000000070c077248 */ /* 0x000fe20003fe0100 */
        /* <DEDUP_REMOVED lines=11> */
.L_x_5888:
[----:B------:R-:W-:-:S13]  /*1b3c0*/  ISETP.NE.AND P0, PT, R3, 0x1, PT ;  /* 0x000000010300780c */ /* 0x000fda0003f05270 */
[----:B------:R-:W1:Y:S02]  /*1b3d0*/  @P0 LDC.64 R4, c[0x0][0x9e8] ;  /* 0x00027a00ff040b82 */ /* 0x000e640000000a00 */
[----:B-1----:R-:W-:-:S05]  /*1b3e0*/  @P0 IMAD.HI.U32 R4, R6, R4, RZ ;  /* 0x0000000406040227 */ /* 0x002fca00078e00ff */
[----:B------:R-:W-:-:S07]  /*1b3f0*/  @P0 SHF.R.U32.HI R6, RZ, R5, R4 ;  /* 0x00000005ff060219 */ /* 0x000fce0000011604 */
.L_x_5889:
[----:B------:R-:W-:Y:S05]  /*1b400*/  BSYNC B0 ;  /* 0x0000000000007941 */ /* 0x000fea0003800000 */
.L_x_5887:
[----:B------:R-:W-:-:S05]  /*1b410*/  IMAD R3, R6, R3, RZ ;  /* 0x0000000306037224 */ /* 0x000fca00078e02ff */
[----:B------:R-:W-:-:S07]  /*1b420*/  VIMNMX R2, R2, R3, !PT ;  /* 0x0000000302027248 */ /* 0x000fce0007fe0100 */
.L_x_5886:
[----:B------:R-:W-:Y:S01]  /*1b430*/  SHF.R.S32.HI R5, RZ, 0x1f, R2 ;  /* 0x0000001fff057819 */ /* 0x000fe20000011402 */
[----:B------:R-:W-:Y:S01]  /*1b440*/  BSSY B0, `(.L_x_5890) ;  /* 0x0000028000007945 */ /* 0x000fe20003800000 */
[----:B------:R-:W-:Y:S02]  /*1b450*/  LOP3.LUT R13, R11, 0xff, RZ, 0xc0, !PT ;  /* 0x000000ff0b0d7812 */ /* 0x000fe400078ec0ff */
[----:B------:R-:W-:Y:S01]  /*1b460*/  LEA.HI R5, R5, R2, RZ, 0x6 ;  /* 0x0000000205057211 */ /* 0x000fe200078f30ff */
[----:B------:R-:W-:Y:S01]  /*1b470*/  IMAD.MOV.U32 R2, RZ, RZ, RZ ;  /* 0x000000ffff027224 */ /* 0x000fe200078e00ff */
[----:B------:R-:W-:Y:S01]  /*1b480*/  SHF.R.U32.HI R4, RZ, 0x10, R11 ;  /* 0x00000010ff047819 */ /* 0x000fe2000001160b */
[----:B------:R1:W-:Y:S01]  /*1b490*/  STL [R1+0x50], R13 ;  /* 0x0000500d01007387 */ /* 0x0003e20000100800 */
[----:B------:R-:W-:-:S04]  /*1b4a0*/  SHF.R.S32.HI R5, RZ, 0x6, R5 ;  /* 0x00000006ff057819 */ /* 0x000fc80000011405 */
        /* <DEDUP_REMOVED lines=33> */
.L_x_5891:
[----:B------:R-:W-:Y:S05]  /*1b6c0*/  BSYNC B0 ;  /* 0x0000000000007941 */ /* 0x000fea0003800000 */
.L_x_5890:
[-C--:B------:R-:W-:Y:S01]  /*1b6d0*/  IMAD R5, R13, R2.reuse, R5 ;  /* 0x000000020d057224 */ /* 0x080fe200078e0205 */
[----:B------:R-:W-:Y:S04]  /*1b6e0*/  BSSY B0, `(.L_x_5892) ;  /* 0x00001b8000007945 */ /* 0x000fe80003800000 */
[C---:B------:R-:W-:Y:S01]  /*1b6f0*/  VIADDMNMX R2, R5.reuse, R2, R7, PT ;  /* 0x0000000205027246 */ /* 0x040fe20003800107 */
[----:B------:R-:W-:-:S04]  /*1b700*/  IMAD R5, R5, 0x40, -R9 ;  /* 0x0000004005057824 */ /* 0x000fc800078e0a09 */
[----:B------:R-:W-:Y:S01]  /*1b710*/  IMAD R2, R2, 0x40, -R9 ;  /* 0x0000004002027824 */ /* 0x000fe200078e0a09 */
[----:B------:R-:W-:-:S04]  /*1b720*/  VIMNMX R5, RZ, R5, !PT ;  /* 0x00000005ff057248 */ /* 0x000fc80007fe0100 */
[----:B------:R-:W-:Y:S02]  /*1b730*/  VIMNMX R2, R2, R10, PT ;  /* 0x0000000a02027248 */ /* 0x000fe40003fe0100 */
[----:B------:R-:W-:Y:S02]  /*1b740*/  SHF.R.U32.HI R3, RZ, 0x6, R5 ;  /* 0x00000006ff037819 */ /* 0x000fe40000011605 */
[----:B------:R-:W-:-:S13]  /*1b750*/  ISETP.GT.AND P0, PT, R2, R5, PT ;  /* 0x000000050200720c */ /* 0x000fda0003f04270 */
[----:B------:R-:W-:-:S05]  /*1b760*/  @P0 VIADD R2, R2, 0x3f ;  /* 0x0000003f02020836 */ /* 0x000fca0000000000 */
[----:B------:R-:W-:-:S04]  /*1b770*/  @P0 SHF.R.S32.HI R5, RZ, 0x1f, R2 ;  /* 0x0000001fff050819 */ /* 0x000fc80000011402 */
[----:B------:R-:W-:Y:S01]  /*1b780*/  @P0 LEA.HI R2, R5, R2, RZ, 0x6 ;  /* 0x0000000205020211 */ /* 0x000fe200078f30ff */
[----:B------:R-:W-:-:S03]  /*1b790*/  IMAD.MOV.U32 R5, RZ, RZ, R3 ;  /* 0x000000ffff057224 */ /* 0x000fc600078e0003 */
        /* <DEDUP_REMOVED lines=11> */
.L_x_6106:
[----:B--2---:R-:W-:Y:S02]  /*1b850*/  ISETP.NE.AND P0, PT, R14, RZ, PT ;  /* 0x000000ff0e00720c */ /* 0x004fe40003f05270 */
[----:B------:R-:W-:-:S11]  /*1b860*/  PLOP3.LUT P6, PT, PT, PT, PT, 0x8, 0x0 ;  /* 0x000000000000781c */ /* 0x000fd60003fce170 */
[----:B------:R-:W-:Y:S05]  /*1b870*/  @P0 BRA `(.L_x_5895) ;  /* 0x00000000000c0947 */ /* 0x000fea0003800000 */
[----:B------:R-:W-:-:S03]  /*1b880*/  UMOV UR4, 0xffffffff ;  /* 0xffffffff00047882 */ /* 0x000fc60000000000 */
[----:B------:R-:W-:Y:S05]  /*1b890*/  BRA.DIV UR4, `(.L_x_5896) ;  /* 0x0000008e04987947 */ /* 0x000fea000b800000 */
[----:B------:R-:W-:-:S13]  /*1b8a0*/  ELECT P6, URZ, PT ;  /* 0x00000000003f782f */ /* 0x000fda00038c0000 */
.L_x_5895:
        /* <DEDUP_REMOVED lines=9> */
.L_x_6109:
[----:B------:R-:W-:Y:S05]  /*1b940*/  BSYNC B1 ;  /* 0x0000000000017941 */ /* 0x000fea0003800000 */
.L_x_5897:
        /* <DEDUP_REMOVED lines=12> */
.L_x_6110:
[----:B------:R-:W-:Y:S05]  /*1ba10*/  BSYNC B2 ;  /* 0x0000000000027941 */ /* 0x000fea0003800000 */
.L_x_5901:
[----:B------:R-:W-:Y:S04]  /*1ba20*/  BSSY B2, `(.L_x_5903) ;  /* 0x0000009000027945 */ /* 0x000fe80003800000 */
        /* <DEDUP_REMOVED lines=8> */
.L_x_5904:
[----:B------:R-:W-:Y:S05]  /*1bab0*/  BSYNC B2 ;  /* 0x0000000000027941 */ /* 0x000fea0003800000 */
.L_x_5903:
[----:B------:R-:W3:Y:S01]  /*1bac0*/  LDL R8, [R1+0x10] ;  /* 0x0000100001087983 */ /* 0x000ee20000100800 */
[----:B------:R-:W-:Y:S01]  /*1bad0*/  IMAD.MOV.U32 R12, RZ, RZ, RZ ;  /* 0x000000ffff0c7224 */ /* 0x000fe200078e00ff */
[----:B------:R-:W-:Y:S01]  /*1bae0*/  UIADD3 UR4, UP0, UR40, 0x570, URZ ;  /* 0x0000057028047890 */ /* 0x000fe2000ff1e03f */
[----:B-1----:R-:W-:Y:S01]  /*1baf0*/  IMAD R6, R5, 0x40, R0 ;  /* 0x0000004005067824 */ /* 0x002fe200078e0200 */
[----:B------:R-:W-:Y:S01]  /*1bb00*/  PLOP3.LUT P0, PT, PT, PT, PT, 0x80, 0x0 ;  /* 0x000000000000781c */ /* 0x000fe20003f0f070 */
[----:B------:R-:W-:Y:S01]  /*1bb10*/  VIADD R9, R7, 0x28c90 ;  /* 0x00028c9007097836 */ /* 0x000fe20000000000 */
[----:B------:R-:W-:Y:S01]  /*1bb20*/  R2UR UR10, R12 ;  /* 0x000000000c0a72ca */ /* 0x000fe200000e0000 */
[----:B------:R-:W-:Y:S01]  /*1bb30*/  VIADD R6, R6, 0xffffffc0 ;  /* 0xffffffc006067836 */ /* 0x000fe20000000000 */
[----:B------:R-:W-:Y:S01]  /*1bb40*/  UIADD3.X UR5, URZ, UR41, URZ, UP0, !UPT ;  /* 0x000000293f057290 */ /* 0x000fe200087fe43f */
[----:B------:R-:W-:Y:S01]  /*1bb50*/  UMOV UR6, 0x0 ;  /* 0x0000000000067882 */ /* 0x000fe20000000000 */
[----:B------:R-:W-:Y:S01]  /*1bb60*/  UMOV UR7, 0x12f00000 ;  /* 0x12f0000000077882 */ /* 0x000fe20000000000 */
[----:B---3--:R-:W-:-:S04]  /*1bb70*/  IMAD R8, R8, 0x2000, R18 ;  /* 0x0000200008087824 */ /* 0x008fc800078e0212 */
[----:B------:R-:W-:-:S07]  /*1bb80*/  VIADD R8, R8, 0x22400 ;  /* 0x0002240008087836 */ /* 0x000fce0000000000 */
.L_x_5905:
        /* <DEDUP_REMOVED lines=13> */
.L_x_6111:
[----:B------:R-:W-:Y:S05]  /*1bc60*/  BSYNC B2 ;  /* 0x0000000000027941 */ /* 0x000fea0003800000 */
.L_x_5906:
[----:B------:R-:W-:Y:S01]  /*1bc70*/  BSSY B2, `(.L_x_5908) ;  /* 0x000000b000027945 */ /* 0x000fe20003800000 */
[----:B-12---:R-:W-:Y:S02]  /*1bc80*/  IMAD.MOV.U32 R10, RZ, RZ, 0x0 ;  /* 0x00000000ff0a7424 */ /* 0x006fe400078e00ff */
        /* <DEDUP_REMOVED lines=9> */
.L_x_5909:
[----:B------:R-:W-:Y:S05]  /*1bd20*/  BSYNC B2 ;  /* 0x0000000000027941 */ /* 0x000fea0003800000 */
.L_x_5908:
        /* <DEDUP_REMOVED lines=10> */
.L_x_5910:
        /* <DEDUP_REMOVED lines=12> */
[----:B------:R-:W-:Y:S01]  /*1be90*/  R2UR UR7, R11 ;  /* 0x000000000b0772ca */ /* 0x000fe200000e0000 */
[----:B------:R-:W-:Y:S01]  /*1bea0*/  UMOV UR10, 0x40 ;  /* 0x00000040000a7882 */ /* 0x000fe20000000000 */
[----:B------:R-:W-:-:S13]  /*1beb0*/  PLOP3.LUT P0, PT, PT, PT, PT, 0x80, 0x0 ;  /* 0x000000000000781c */ /* 0x000fda0003f0f070 */
.L_x_5911:
        /* <DEDUP_REMOVED lines=15> */
.L_x_5912:
        /* <DEDUP_REMOVED lines=15> */
.L_x_5913:
        /* <DEDUP_REMOVED lines=15> */
.L_x_5914:
        /* <DEDUP_REMOVED lines=15> */
.L_x_5915:
        /* <DEDUP_REMOVED lines=15> */
.L_x_5916:
        /* <DEDUP_REMOVED lines=15> */
.L_x_5917:
        /* <DEDUP_REMOVED lines=10> */
.L_x_5900:
[----:B------:R-:W-:Y:S05]  /*1c500*/  BSYNC B1 ;  /* 0x0000000000017941 */ /* 0x000fea0003800000 */
.L_x_5899:
[----:B------:R-:W1:Y:S04]  /*1c510*/  LDL.LU R10, [R1+0x10] ;  /* 0x00001000010a7983 */ /* 0x000e680000300800 */
[----:B------:R-:W2:Y:S01]  /*1c520*/  LDL.LU R9, [R1+0x18] ;  /* 0x0000180001097983 */ /* 0x000ea20000300800 */
[----:B------:R-:W-:Y:S01]  /*1c530*/  VIADD R5, R5, 0xfffffffe ;  /* 0xfffffffe05057836 */ /* 0x000fe20000000000 */
[----:B------:R-:W-:-:S04]  /*1c540*/  PLOP3.LUT P0, PT, PT, PT, PT, 0x8, 0x0 ;  /* 0x000000000000781c */ /* 0x000fc80003f0e170 */
[----:B------:R-:W-:Y:S01]  /*1c550*/  ISETP.GE.AND P2, PT, R5, R3, PT ;  /* 0x000000030500720c */ /* 0x000fe20003f46270 */
[----:B-1----:R-:W-:-:S05]  /*1c560*/  VIADD R6, R10, 0x1 ;  /* 0x000000010a067836 */ /* 0x002fca0000000000 */
[----:B------:R-:W-:-:S04]  /*1c570*/  ISETP.NE.AND P1, PT, R6, 0x2, PT ;  /* 0x000000020600780c */ /* 0x000fc80003f25270 */
[----:B------:R-:W-:Y:S02]  /*1c580*/  SEL R7, RZ, 0x1, P1 ;  /* 0x00000001ff077807 */ /* 0x000fe40000800000 */
[----:B------:R-:W-:Y:S02]  /*1c590*/  SEL R6, R6, RZ, P1 ;  /* 0x000000ff06067207 */ /* 0x000fe40000800000 */
[----:B--2---:R-:W-:-:S03]  /*1c5a0*/  LOP3.LUT R9, R9, R7, RZ, 0x3c, !PT ;  /* 0x0000000709097212 */ /* 0x004fc600078e3cff */
[----:B------:R1:W-:Y:S04]  /*1c5b0*/  STL [R1+0x10], R6 ;  /* 0x0000100601007387 */ /* 0x0003e80000100800 */
[----:B------:R1:W-:Y:S01]  /*1c5c0*/  STL [R1+0x18], R9 ;  /* 0x0000180901007387 */ /* 0x0003e20000100800 */
[----:B------:R-:W-:Y:S05]  /*1c5d0*/  @!P2 BRA `(.L_x_5893) ;  /* 0x0000000c0020a947 */ /* 0x000fea0003800000 */
.L_x_5937:
[----:B------:R-:W-:Y:S05]  /*1c5e0*/  YIELD ;  /* 0x0000000000007946 */ /* 0x000fea0003800000 */
[----:B------:R-:W-:Y:S04]  /*1c5f0*/  BSSY B1, `(.L_x_5918) ;  /* 0x00000ba000017945 */ /* 0x000fe80003800000 */
[----:B--2---:R-:W-:Y:S05]  /*1c600*/  @!P6 BRA `(.L_x_5919) ;  /* 0x0000000800e0e947 */ /* 0x004fea0003800000 */
[----:B-1----:R-:W2:Y:S04]  /*1c610*/  LDL R6, [R1+0x10] ;  /* 0x0000100001067983 */ /* 0x002ea80000100800 */
        /* <DEDUP_REMOVED lines=9> */
.L_x_6112:
[----:B------:R-:W-:Y:S05]  /*1c6b0*/  BSYNC B2 ;  /* 0x0000000000027941 */ /* 0x000fea0003800000 */
.L_x_5920:
        /* <DEDUP_REMOVED lines=9> */
.L_x_5923:
[----:B------:R-:W-:Y:S05]  /*1c750*/  BSYNC B2 ;  /* 0x0000000000027941 */ /* 0x000fea0003800000 */
.L_x_5922:
        /* <DEDUP_REMOVED lines=12> */
.L_x_5924:
        /* <DEDUP_REMOVED lines=13> */
.L_x_6113:
[----:B------:R-:W-:Y:S05]  /*1c8f0*/  BSYNC B2 ;  /* 0x0000000000027941 */ /* 0x000fea0003800000 */
.L_x_5925:
[----:B------:R-:W-:Y:S01]  /*1c900*/  BSSY B2, `(.L_x_5927) ;  /* 0x000000b000027945 */ /* 0x000fe20003800000 */
[----:B------:R-:W-:Y:S02]  /*1c910*/  IMAD.MOV.U32 R10, RZ, RZ, 0x0 ;  /* 0x00000000ff0a7424 */ /* 0x000fe400078e00ff */
[----:B------:R-:W-:Y:S01]  /*1c920*/  IMAD.MOV.U32 R11, RZ, RZ, 0x12f00000 ;  /* 0x12f00000ff0b7424 */ /* 0x000fe200078e00ff */
[----:B------:R-:W-:Y:S06]  /*1c930*/  @P2 BRA `(.L_x_5928) ;  /* 0x00000000001c2947 */ /* 0x000fec0003800000 */
[----:B------:R-:W3:Y:S01]  /*1c940*/  S2R R8, SR_TID.X ;  /* 0x0000000000087919 */ /* 0x000ee20000002100 */
[----:B-12---:R-:W-:-:S04]  /*1c950*/  IMAD.MOV.U32 R7, RZ, RZ, 0x10000 ;  /* 0x00010000ff077424 */ /* 0x006fc800078e00ff */
[----:B------:R4:W-:Y:S01]  /*1c960*/  SYNCS.ARRIVE.TRANS64 RZ, [R6+URZ+0x28cb0], R7 ;  /* 0x028cb00706ff79a7 */ /* 0x0009e2000800003f */
[----:B---3--:R-:W-:-:S04]  /*1c970*/  LOP3.LUT R8, R8, 0x1f, RZ, 0xc0, !PT ;  /* 0x0000001f08087812 */ /* 0x008fc800078ec0ff */
[----:B------:R-:W-:-:S13]  /*1c980*/  ISETP.NE.AND P1, PT, R8, RZ, PT ;  /* 0x000000ff0800720c */ /* 0x000fda0003f25270 */
[----:B----4-:R-:W-:Y:S05]  /*1c990*/  @!P1 BRA `(.L_x_5928) ;  /* 0x0000000000049947 */ /* 0x010fea0003800000 */
[----:B------:R-:W-:Y:S01]  /*1c9a0*/  BPT.TRAP 0x1 ;  /* 0x000000040000795c */ /* 0x000fe20000300000 */
.L_x_5928:
[----:B------:R-:W-:Y:S05]  /*1c9b0*/  BSYNC B2 ;  /* 0x0000000000027941 */ /* 0x000fea0003800000 */
.L_x_5927:
        /* <DEDUP_REMOVED lines=10> */
.L_x_5929:
        /* <DEDUP_REMOVED lines=15> */
.L_x_5930:
        /* <DEDUP_REMOVED lines=15> */
.L_x_5931:
        /* <DEDUP_REMOVED lines=15> */
.L_x_5932:
        /* <DEDUP_REMOVED lines=15> */
.L_x_5933:
        /* <DEDUP_REMOVED lines=15> */
.L_x_5934:
        /* <DEDUP_REMOVED lines=15> */
.L_x_5935:
        /* <DEDUP_REMOVED lines=15> */
.L_x_5936:
        /* <DEDUP_REMOVED lines=10> */
.L_x_5919:
[----:B------:R-:W-:Y:S05]  /*1d190*/  BSYNC B1 ;  /* 0x0000000000017941 */ /* 0x000fea0003800000 */
.L_x_5918:
[----:B------:R-:W1:Y:S04]  /*1d1a0*/  LDL.LU R10, [R1+0x10] ;  /* 0x00001000010a7983 */ /* 0x000e680000300800 */
[----:B------:R-:W2:Y:S01]  /*1d1b0*/  LDL.LU R8, [R1+0x18] ;  /* 0x0000180001087983 */ /* 0x000ea20000300800 */
[C---:B------:R-:W-:Y:S01]  /*1d1c0*/  ISETP.GT.AND P2, PT, R5.reuse, R3, PT ;  /* 0x000000030500720c */ /* 0x040fe20003f44270 */
[----:B------:R-:W-:Y:S02]  /*1d1d0*/  VIADD R5, R5, 0xffffffff ;  /* 0xffffffff05057836 */ /* 0x000fe40000000000 */
[----:B-1----:R-:W-:-:S05]  /*1d1e0*/  VIADD R6, R10, 0x1 ;  /* 0x000000010a067836 */ /* 0x002fca0000000000 */
[----:B------:R-:W-:-:S04]  /*1d1f0*/  ISETP.NE.AND P1, PT, R6, 0x2, PT ;  /* 0x000000020600780c */ /* 0x000fc80003f25270 */
[----:B------:R-:W-:Y:S02]  /*1d200*/  SEL R7, RZ, 0x1, P1 ;  /* 0x00000001ff077807 */ /* 0x000fe40000800000 */
[----:B------:R-:W-:Y:S02]  /*1d210*/  SEL R6, R6, RZ, P1 ;  /* 0x000000ff06067207 */ /* 0x000fe40000800000 */
[----:B--2---:R-:W-:-:S05]  /*1d220*/  LOP3.LUT R8, R8, R7, RZ, 0x3c, !PT ;  /* 0x0000000708087212 */ /* 0x004fca00078e3cff */
[----:B------:R2:W-:Y:S04]  /*1d230*/  STL [R1+0x18], R8 ;  /* 0x0000180801007387 */ /* 0x0005e80000100800 */
[----:B------:R2:W-:Y:S01]  /*1d240*/  STL [R1+0x10], R6 ;  /* 0x0000100601007387 */ /* 0x0005e20000100800 */
[----:B------:R-:W-:Y:S05]  /*1d250*/  @P2 BRA `(.L_x_5937) ;  /* 0xfffffff000e02947 */ /* 0x000fea000383ffff */
.L_x_5893:
[----:B------:R-:W-:Y:S05]  /*1d260*/  BSYNC B0 ;  /* 0x0000000000007941 */ /* 0x000fea0003800000 */
.L_x_5892:
[----:B--2---:R-:W2:Y:S01]  /*1d270*/  LDL R8, [R1+0x28] ;  /* 0x0000280001087983 */ /* 0x004ea20000100800 */
[----:B------:R-:W3:Y:S01]  /*1d280*/  LDC R0, c[0x0][0x448] ;  /* 0x00011200ff007b82 */ /* 0x000ee20000000800 */
[----:B------:R-:W-:Y:S07]  /*1d290*/  @!P0 WARPSYNC.ALL ;  /* 0x0000000000008948 */ /* 0x000fee0003800000 */
[----:B------:R-:W-:Y:S01]  /*1d2a0*/  @!P0 BAR.SYNC.DEFER_BLOCKING 0xc, 0x180 ;  /* 0x0306000000008b1d */ /* 0x000fe20000010000 */
[----:B---3--:R-:W-:-:S13]  /*1d2b0*/  ISETP.NE.AND P1, PT, R0, 0x1, PT ;  /* 0x000000010000780c */ /* 0x008fda0003f25270 */
[----:B------:R-:W3:Y:S08]  /*1d2c0*/  @P1 LDC R0, c[0x0][0x44c] ;  /* 0x00011300ff001b82 */ /* 0x000ef00000000800 */
[----:B------:R-:W4:Y:S01]  /*1d2d0*/  @P1 LDC R3, c[0x0][0x450] ;  /* 0x00011400ff031b82 */ /* 0x000f220000000800 */
[----:B--2---:R-:W-:-:S04]  /*1d2e0*/  VIADD R2, R8, 0x3f ;  /* 0x0000003f08027836 */ /* 0x004fc80000000000 */
[----:B---3--:R-:W-:-:S05]  /*1d2f0*/  @P1 IMAD.HI.U32 R0, R2, R0, RZ ;  /* 0x0000000002001227 */ /* 0x008fca00078e00ff */
[----:B----4-:R-:W-:-:S05]  /*1d300*/  @P1 SHF.R.U32.HI R2, RZ, R3, R0 ;  /* 0x00000003ff021219 */ /* 0x010fca0000011600 */
[----:B------:R-:W-:Y:S02]  /*1d310*/  IMAD.IADD R0, R20, 0x1, R2 ;  /* 0x0000000114007824 */ /* 0x000fe400078e0202 */
[----:B------:R-:W2:Y:S02]  /*1d320*/  LDC.64 R2, c[0x0][0x9e0] ;  /* 0x00027800ff027b82 */ /* 0x000ea40000000a00 */
[----:B--2---:R-:W-:Y:S01]  /*1d330*/  ISETP.GE.AND P2, PT, R3, 0x1, PT ;  /* 0x000000010300780c */ /* 0x004fe20003f46270 */
[----:B------:R-:W-:-:S12]  /*1d340*/  IMAD.IADD R2, R0, 0x1, R2 ;  /* 0x0000000100027824 */ /* 0x000fd800078e0202 */
[----:B------:R-:W-:Y:S05]  /*1d350*/  @!P2 BRA `(.L_x_5938) ;  /* 0x000000000048a947 */ /* 0x000fea0003800000 */
[C---:B------:R-:W-:Y:S01]  /*1d360*/  ISETP.GT.AND P0, PT, R0.reuse, RZ, PT ;  /* 0x000000ff0000720c */ /* 0x040fe20003f04270 */
[----:B------:R-:W-:Y:S01]  /*1d370*/  BSSY B0, `(.L_x_5939) ;  /* 0x000000e000007945 */ /* 0x000fe20003800000 */
[----:B------:R-:W-:-:S11]  /*1d380*/  VIADD R5, R0, 0xffffffff ;  /* 0xffffffff00057836 */ /* 0x000fd60000000000 */
[----:B------:R-:W-:Y:S05]  /*1d390*/  @P0 BRA `(.L_x_5940) ;  /* 0x00000000001c0947 */ /* 0x000fea0003800000 */
[----:B------:R-:W-:Y:S01]  /*1d3a0*/  ISETP.NE.AND P0, PT, R3, 0x1, PT ;  /* 0x000000010300780c */ /* 0x000fe20003f05270 */
[----:B------:R-:W-:-:S12]  /*1d3b0*/  IMAD.MOV R0, RZ, RZ, -R0 ;  /* 0x000000ffff007224 */ /* 0x000fd800078e0a00 */
[----:B-1----:R-:W1:Y:S02]  /*1d3c0*/  @P0 LDC.64 R6, c[0x0][0x9e8] ;  /* 0x00027a00ff060b82 */ /* 0x002e640000000a00 */
[----:B-1----:R-:W-:-:S05]  /*1d3d0*/  @P0 IMAD.HI.U32 R6, R0, R6, RZ ;  /* 0x0000000600060227 */ /* 0x002fca00078e00ff */
[----:B------:R-:W-:-:S04]  /*1d3e0*/  @P0 SHF.R.U32.HI R0, RZ, R7, R6 ;  /* 0x00000007ff000219 */ /* 0x000fc80000011606 */
[----:B------:R-:W-:Y:S01]  /*1d3f0*/  LOP3.LUT R5, RZ, R0, RZ, 0x33, !PT ;  /* 0x00000000ff057212 */ /* 0x000fe200078e33ff */
[----:B------:R-:W-:Y:S06]  /*1d400*/  BRA `(.L_x_5941) ;  /* 0x0000000000107947 */ /* 0x000fec0003800000 */
.L_x_5940:
[----:B------:R-:W-:-:S13]  /*1d410*/  ISETP.NE.AND P0, PT, R3, 0x1, PT ;  /* 0x000000010300780c */ /* 0x000fda0003f05270 */
[----:B-1----:R-:W1:Y:S02]  /*1d420*/  @P0 LDC.64 R6, c[0x0][0x9e8] ;  /* 0x00027a00ff060b82 */ /* 0x002e640000000a00 */
[----:B-1----:R-:W-:-:S05]  /*1d430*/  @P0 IMAD.HI.U32 R6, R5, R6, RZ ;  /* 0x0000000605060227 */ /* 0x002fca00078e00ff */
[----:B------:R-:W-:-:S07]  /*1d440*/  @P0 SHF.R.U32.HI R5, RZ, R7, R6 ;  /* 0x00000007ff050219 */ /* 0x000fce0000011606 */
.L_x_5941:
[----:B------:R-:W-:Y:S05]  /*1d450*/  BSYNC B0 ;  /* 0x0000000000007941 */ /* 0x000fea0003800000 */
.L_x_5939:
[----:B------:R-:W-:-:S05]  /*1d460*/  IMAD R5, R5, R3, R3 ;  /* 0x0000000305057224 */ /* 0x000fca00078e0203 */
[----:B------:R-:W-:-:S07]  /*1d470*/  VIMNMX R2, R2, R5, PT ;  /* 0x0000000502027248 */ /* 0x000fce0003fe0100 */
.L_x_5938:
[----:B------:R-:W2:Y:S01]  /*1d480*/  LDL R7, [R1+0x5c] ;  /* 0x00005c0001077983 */ /* 0x000ea20000100800 */
[----:B------:R-:W3:Y:S01]  /*1d490*/  @P1 LDC R5, c[0x0][0x44c] ;  /* 0x00011300ff051b82 */ /* 0x000ee20000000800 */
[----:B------:R-:W-:Y:S01]  /*1d4a0*/  IMAD.MOV.U32 R0, RZ, RZ, R8 ;  /* 0x000000ffff007224 */ /* 0x000fe200078e0008 */
[----:B------:R-:W-:-:S06]  /*1d4b0*/  ULDC UR4, c[0x0][0x9dc] ;  /* 0x0002770000047ab9 */ /* 0x000fcc0000000800 */
[----:B-1----:R-:W1:Y:S01]  /*1d4c0*/  @P1 LDC R6, c[0x0][0x450] ;  /* 0x00011400ff061b82 */ /* 0x002e620000000800 */
[----:B---3--:R-:W-:-:S05]  /*1d4d0*/  @P1 IMAD.HI.U32 R5, R8, R5, RZ ;  /* 0x0000000508051227 */ /* 0x008fca00078e00ff */
[----:B-1----:R-:W-:Y:S01]  /*1d4e0*/  @P1 SHF.R.U32.HI R0, RZ, R6, R5 ;  /* 0x00000006ff001219 */ /* 0x002fe20000011605 */
[----:B------:R-:W-:-:S04]  /*1d4f0*/  VIADD R5, R2, 0x3f ;  /* 0x0000003f02057836 */ /* 0x000fc80000000000 */
[----:B------:R-:W-:Y:S01]  /*1d500*/  IMAD.IADD R2, R17, 0x1, R0 ;  /* 0x0000000111027824 */ /* 0x000fe200078e0200 */
[----:B------:R-:W-:-:S04]  /*1d510*/  SHF.R.S32.HI R0, RZ, 0x1f, R5 ;  /* 0x0000001fff007819 */ /* 0x000fc80000011405 */
[----:B------:R-:W-:-:S04]  /*1d520*/  LEA.HI R0, R0, R5, RZ, 0x6 ;  /* 0x0000000500007211 */ /* 0x000fc800078f30ff */
[----:B------:R-:W-:Y:S01]  /*1d530*/  SHF.R.S32.HI R8, RZ, 0x6, R0 ;  /* 0x00000006ff087819 */ /* 0x000fe20000011400 */
        /* <DEDUP_REMOVED lines=14> */
.L_x_5944:
[----:B------:R-:W-:-:S13]  /*1d620*/  ISETP.NE.AND P0, PT, R3, 0x1, PT ;  /* 0x000000010300780c */ /* 0x000fda0003f05270 */
[----:B------:R-:W1:Y:S02]  /*1d630*/  @P0 LDC.64 R6, c[0x0][0x9e8] ;  /* 0x00027a00ff060b82 */ /* 0x000e640000000a00 */
[----:B-1----:R-:W-:-:S05]  /*1d640*/  @P0 IMAD.HI.U32 R6, R2, R6, RZ ;  /* 0x0000000602060227 */ /* 0x002fca00078e00ff */
[----:B------:R-:W-:-:S07]  /*1d650*/  @P0 SHF.R.U32.HI R2, RZ, R7, R6 ;  /* 0x00000007ff020219 */ /* 0x000fce0000011606 */
.L_x_5945:
[----:B------:R-:W-:Y:S05]  /*1d660*/  BSYNC B0 ;  /* 0x0000000000007941 */ /* 0x000fea0003800000 */
.L_x_5943:
[----:B------:R-:W-:-:S05]  /*1d670*/  IMAD R2, R2, R3, RZ ;  /* 0x0000000302027224 */ /* 0x000fca00078e02ff */
[----:B------:R-:W-:-:S07]  /*1d680*/  VIMNMX R0, R0, R2, !PT ;  /* 0x0000000200007248 */ /* 0x000fce0007fe0100 */
.L_x_5942:
[----:B------:R-:W-:Y:S01]  /*1d690*/  SHF.R.S32.HI R2, RZ, 0x1f, R0 ;  /* 0x0000001fff027819 */ /* 0x000fe20000011400 */
[----:B------:R-:W-:Y:S01]  /*1d6a0*/  BSSY B0, `(.L_x_5946) ;  /* 0x0000025000007945 */ /* 0x000fe20003800000 */
[----:B------:R-:W-:Y:S02]  /*1d6b0*/  ISETP.NE.AND P1, PT, R4, RZ, PT ;  /* 0x000000ff0400720c */ /* 0x000fe40003f25270 */
[----:B------:R-:W-:-:S04]  /*1d6c0*/  LEA.HI R2, R2, R0, RZ, 0x6 ;  /* 0x0000000002027211 */ /* 0x000fc800078f30ff */
[----:B------:R-:W-:-:S04]  /*1d6d0*/  SHF.R.S32.HI R2, RZ, 0x6, R2 ;  /* 0x00000006ff027819 */ /* 0x000fc80000011402 */
[----:B------:R-:W-:-:S03]  /*1d6e0*/  VIMNMX R8, RZ, R2, !PT ;  /* 0x00000002ff087248 */ /* 0x000fc60007fe0100 */
[----:B------:R-:W1:Y:S01]  /*1d6f0*/  @!P1 LDC R4, c[0x0][0x9f0] ;  /* 0x00027c00ff049b82 */ /* 0x000e620000000800 */
[----:B------:R-:W-:Y:S01]  /*1d700*/  ISETP.GT.AND P0, PT, R5, R8, PT ;  /* 0x000000080500720c */ /* 0x000fe20003f04270 */
[----:B------:R2:W-:Y:S04]  /*1d710*/  STL [R1+0x34], R8 ;  /* 0x0000340801007387 */ /* 0x0005e80000100800 */
[----:B------:R2:W-:Y:S08]  /*1d720*/  STL [R1+0x3c], RZ ;  /* 0x00003cff01007387 */ /* 0x0005f00000100800 */
[----:B--2---:R-:W-:Y:S05]  /*1d730*/  @!P0 BRA `(.L_x_5947) ;  /* 0x00000000006c8947 */ /* 0x004fea0003800000 */
[-C--:B-1----:R-:W-:Y:S02]  /*1d740*/  IABS R0, R4.reuse ;  /* 0x0000000400007213 */ /* 0x082fe40000000000 */
[----:B------:R-:W-:Y:S02]  /*1d750*/  IABS R7, R4 ;  /* 0x0000000400077213 */ /* 0x000fe40000000000 */
[----:B------:R-:W1:Y:S03]  /*1d760*/  I2F.RP R2, R0 ;  /* 0x0000000000027306 */ /* 0x000e660000209400 */
[----:B------:R-:W-:-:S05]  /*1d770*/  IMAD.MOV R7, RZ, RZ, -R7 ;  /* 0x000000ffff077224 */ /* 0x000fca00078e0a07 */
[----:B-1----:R-:W1:Y:S02]  /*1d780*/  MUFU.RCP R2, R2 ;  /* 0x0000000200027308 */ /* 0x002e640000001000 */
[----:B-1----:R-:W-:-:S06]  /*1d790*/  VIADD R2, R2, 0xffffffe ;  /* 0x0ffffffe02027836 */ /* 0x002fcc0000000000 */
[----:B------:R-:W1:Y:S02]  /*1d7a0*/  F2I.FTZ.U32.TRUNC.NTZ R3, R2 ;  /* 0x0000000200037305 */ /* 0x000e64000021f000 */
[----:B-1----:R-:W-:-:S04]  /*1d7b0*/  IMAD.MOV R2, RZ, RZ, -R3 ;  /* 0x000000ffff027224 */ /* 0x002fc800078e0a03 */
        /* <DEDUP_REMOVED lines=19> */
.L_x_5947:
[----:B------:R-:W-:Y:S05]  /*1d8f0*/  BSYNC B0 ;  /* 0x0000000000007941 */ /* 0x000fea0003800000 */
.L_x_5946:
        /* <DEDUP_REMOVED lines=15> */
[----:B------:R-:W3:Y:S01]  /*1d9f0*/  LDC.64 R2, c[0x0][0xc60] ;  /* 0x00031800ff027b82 */ /* 0x000ee20000000a00 */
[----:B------:R-:W2:Y:S02]  /*1da00*/  FLO.U32 R0, UR4 ;  /* 0x0000000400007d00 */ /* 0x000ea400080e0000 */
[----:B--2---:R-:W-:-:S06]  /*1da10*/  ISETP.EQ.U32.AND P0, PT, R0, R5, PT ;  /* 0x000000050000720c */ /* 0x004fcc0003f02070 */
[----:B------:R-:W3:Y:S07]  /*1da20*/  POPC R5, UR4 ;  /* 0x0000000400057d09 */ /* 0x000eee0008000000 */
[----:B---3--:R-:W2:Y:S01]  /*1da30*/  @P0 ATOMG.E.ADD.STRONG.GPU PT, R3, desc[UR42][R2.64], R5 ;  /* 0x00000005020309a8 */ /* 0x008ea200081ee1ea */
[----:B-1----:R-:W1:Y:S02]  /*1da40*/  S2R R4, SR_LTMASK ;  /* 0x0000000000047919 */ /* 0x002e640000003900 */
[----:B-1----:R-:W-:-:S04]  /*1da50*/  LOP3.LUT R4, R4, UR4, RZ, 0xc0, !PT ;  /* 0x0000000404047c12 */ /* 0x002fc8000f8ec0ff */
[----:B------:R-:W1:Y:S01]  /*1da60*/  POPC R7, R4 ;  /* 0x0000000400077309 */ /* 0x000e620000000000 */
[----:B--2---:R-:W1:Y:S02]  /*1da70*/  SHFL.IDX PT, R0, R3, R0, 0x1f ;  /* 0x00001f0003007589 */ /* 0x004e6400000e0000 */
[----:B-1----:R-:W-:-:S05]  /*1da80*/  IADD3 R0, R0, UR37, R7 ;  /* 0x0000002500007c10 */ /* 0x002fca000fffe007 */
[----:B------:R2:W-:Y:S01]  /*1da90*/  STL [R1], R0 ;  /* 0x0000000001007387 */ /* 0x0005e20000100800 */
[----:B------:R-:W-:Y:S05]  /*1daa0*/  BRA `(.L_x_5950) ;  /* 0x0000004800647947 */ /* 0x000fea0003800000 */
.L_x_5949:
        /* <DEDUP_REMOVED lines=19> */
[----:B01----:R-:W-:Y:S05]  /*1dbe0*/  CALL.ABS.NOINC R2 ;  /* 0x0000000002007343 */ /* 0x003fea0003c00000 */
.L_x_5952:
[----:B------:R-:W-:Y:S05]  /*1dbf0*/  BSYNC B6 ;  /* 0x0000000000067941 */ /* 0x000fea0003800000 */
.L_x_5951:
        /* <DEDUP_REMOVED lines=8> */
[----:B------:R2:W3:Y:S01]  /*1dc80*/  LDC.64 R2, c[0x4][R17] ;  /* 0x0100000011027b82 */ /* 0x0004e20000000a00 */
[----:B-1----:R-:W-:Y:S02]  /*1dc90*/  IMAD.U32 R4, RZ, RZ, UR6 ;  /* 0x00000006ff047e24 */ /* 0x002fe4000f8e00ff */
[----:B------:R-:W-:Y:S02]  /*1dca0*/  IMAD.U32 R5, RZ, RZ, UR7 ;  /* 0x00000007ff057e24 */ /* 0x000fe4000f8e00ff */
[----:B------:R-:W-:Y:S02]  /*1dcb0*/  IMAD.U32 R6, RZ, RZ, UR8 ;  /* 0x00000008ff067e24 */ /* 0x000fe4000f8e00ff */
[----:B------:R-:W-:-:S02]  /*1dcc0*/  IMAD.U32 R7, RZ, RZ, UR9 ;  /* 0x00000009ff077e24 */ /* 0x000fc4000f8e00ff */
[----:B------:R-:W-:Y:S02]  /*1dcd0*/  IMAD.U32 R10, RZ, RZ, UR4 ;  /* 0x00000004ff0a7e24 */ /* 0x000fe4000f8e00ff */
[----:B------:R-:W-:Y:S02]  /*1dce0*/  IMAD.U32 R11, RZ, RZ, UR5 ;  /* 0x00000005ff0b7e24 */ /* 0x000fe4000f8e00ff */
[----:B------:R-:W-:Y:S02]  /*1dcf0*/  IMAD.MOV.U32 R8, RZ, RZ, 0x70 ;  /* 0x00000070ff087424 */ /* 0x000fe400078e00ff */
[----:B------:R-:W-:Y:S02]  /*1dd00*/  IMAD.MOV.U32 R12, RZ, RZ, 0x1 ;  /* 0x00000001ff0c7424 */ /* 0x000fe400078e00ff */
[----:B--2---:R-:W-:-:S07]  /*1dd10*/  IMAD.MOV.U32 R13, RZ, RZ, RZ ;  /* 0x000000ffff0d7224 */ /* 0x004fce00078e00ff */
[----:B------:R-:W-:-:S07]  /*1dd20*/  LEPC R20, `(.L_x_5955) ;  /* 0x000000001014794e */ /* 0x000fce0000000000 */
[----:B0--3--:R-:W-:Y:S05]  /*1dd30*/  CALL.ABS.NOINC R2 ;  /* 0x0000000002007343 */ /* 0x009fea0003c00000 */
.L_x_5955:
        /* <DEDUP_REMOVED lines=15> */
.L_x_5954:
[----:B------:R-:W-:Y:S05]  /*1de30*/  BSYNC B6 ;  /* 0x0000000000067941 */ /* 0x000fea0003800000 */
.L_x_5953:
[----:B------:R-:W2:Y:S01]  /*1de40*/  LDL R0, [R1+0xc] ;  /* 0x00000c0001007983 */ /* 0x000ea20000100800 */
[----:B------:R-:W-:Y:S02]  /*1de50*/  ULDC.64 UR4, c[0x0][0x9f8] ;  /* 0x00027e0000047ab9 */ /* 0x000fe40000000a00 */
[----:B------:R-:W-:Y:S01]  /*1de60*/  ISETP.NE.U32.AND P0, PT, RZ, UR4, PT ;  /* 0x00000004ff007c0c */ /* 0x000fe2000bf05070 */
[----:B------:R-:W3:Y:S03]  /*1de70*/  LDL R17, [R1+0x30] ;  /* 0x0000300001117983 */ /* 0x000ee60000100800 */
[----:B------:R-:W-:Y:S01]  /*1de80*/  ISETP.NE.AND.EX P0, PT, RZ, UR5, PT, P0 ;  /* 0x00000005ff007c0c */ /* 0x000fe2000bf05300 */
[----:B------:R-:W-:-:S12]  /*1de90*/  ULDC.64 UR4, c[0x0][0xa08] ;  /* 0x0002820000047ab9 */ /* 0x000fd80000000a00 */
[----:B------:R-:W4:Y:S01]  /*1dea0*/  @P0 LDC.64 R2, c[0x0][0x9f8] ;  /* 0x00027e00ff020b82 */ /* 0x000f220000000a00 */
[----:B--2---:R-:W-:Y:S02]  /*1deb0*/  IMAD.MOV.U32 R7, RZ, RZ, R0 ;  /* 0x000000ffff077224 */ /* 0x004fe400078e0000 */
[----:B----4-:R-:W-:-:S05]  /*1dec0*/  @P0 IMAD.WIDE R2, R0, 0x4, R2 ;  /* 0x0000000400020825 */ /* 0x010fca00078e0202 */
[----:B------:R2:W4:Y:S01]  /*1ded0*/  @P0 LDG.E R7, desc[UR42][R2.64] ;  /* 0x0000002a02070981 */ /* 0x000522000c1e1900 */
[----:B---3--:R-:W-:Y:S01]  /*1dee0*/  VIADD R0, R17, 0xffffffff ;  /* 0xffffffff11007836 */ /* 0x008fe20000000000 */
[----:B--2---:R-:W2:Y:S02]  /*1def0*/  LDC.64 R2, c[0x0][0x418] ;  /* 0x00010600ff027b82 */ /* 0x004ea40000000a00 */
[----:B--2---:R-:W-:Y:S01]  /*1df00*/  LOP3.LUT P0, RZ, R2, UR4, RZ, 0xfc, !PT ;  /* 0x0000000402ff7c12 */ /* 0x004fe2000f80fcff */
[----:B------:R-:W-:-:S03]  /*1df10*/  UMOV UR4, 0xffffffff ;  /* 0xffffffff00047882 */ /* 0x000fc60000000000 */
[----:B------:R-:W-:Y:S02]  /*1df20*/  LOP3.LUT P0, RZ, R3, UR5, RZ, 0xfc, P0 ;  /* 0x0000000503ff7c12 */ /* 0x000fe4000800fcff */
[----:B----4-:R-:W-:Y:S01]  /*1df30*/  SHF.R.S32.HI R8, RZ, 0x1f, R7 ;  /* 0x0000001fff087819 */ /* 0x010fe20000011407 */
        /* <DEDUP_REMOVED lines=8> */
.L_x_6116:
        /* <DEDUP_REMOVED lines=11> */
.L_x_6119:
[----:B------:R-:W-:Y:S05]  /*1e070*/  @!P6 BRA `(.L_x_5957) ;  /* 0x0000000000fce947 */ /* 0x000fea0003800000 */
[----:B------:R-:W-:-:S04]  /*1e080*/  ISETP.NE.U32.AND P0, PT, R2, RZ, PT ;  /* 0x000000ff0200720c */ /* 0x000fc80003f05070 */
[----:B------:R-:W-:-:S13]  /*1e090*/  ISETP.NE.AND.EX P0, PT, R3, RZ, PT, P0 ;  /* 0x000000ff0300720c */ /* 0x000fda0003f05300 */
[----:B------:R-:W-:Y:S05]  /*1e0a0*/  @!P0 BRA `(.L_x_5959) ;  /* 0x0000000000508947 */ /* 0x000fea0003800000 */
[----:B------:R-:W3:Y:S01]  /*1e0b0*/  LDC R6, c[0x0][0x43c] ;  /* 0x00010f00ff067b82 */ /* 0x000ee20000000800 */
[----:B------:R-:W-:Y:S01]  /*1e0c0*/  IMAD.MOV.U32 R9, RZ, RZ, R0 ;  /* 0x000000ffff097224 */ /* 0x000fe200078e0000 */
[----:B------:R-:W-:-:S03]  /*1e0d0*/  ULDC.64 UR4, c[0x0][0x428] ;  /* 0x00010a0000047ab9 */ /* 0x000fc60000000a00 */
        /* <DEDUP_REMOVED lines=17> */
.L_x_5959:
[----:B---3--:R-:W3:Y:S01]  /*1e1f0*/  LDL R2, [R1+0x14] ;  /* 0x0000140001027983 */ /* 0x008ee20000100800 */
[----:B-1----:R-:W-:Y:S01]  /*1e200*/  IMAD R0, R19, 0x8, R18 ;  /* 0x0000000813007824 */ /* 0x002fe200078e0212 */
[----:B---3--:R-:W-:-:S04]  /*1e210*/  SHF.L.U32 R2, R2, 0x1f, RZ ;  /* 0x0000001f02027819 */ /* 0x008fc800000006ff */
[----:B------:R-:W1:Y:S02]  /*1e220*/  SYNCS.PHASECHK.TRANS64.TRYWAIT P0, [R0+URZ+0x28c40], R2 ;  /* 0x028c4002000075a7 */ /* 0x000e64000800017f */
[----:B-1----:R-:W-:Y:S05]  /*1e230*/  @!P0 BRA `(.L_x_5960) ;  /* 0x0000006800088947 */ /* 0x002fea0003800000 */
.L_x_6120:
        /* <DEDUP_REMOVED lines=11> */
.L_x_5961:
[----:B------:R-:W3:Y:S04]  /*1e2f0*/  LDL R4, [R1+0x2c] ;  /* 0x00002c0001047983 */ /* 0x000ee80000100800 */
[----:B------:R-:W4:Y:S04]  /*1e300*/  LDL R3, [R1+0x20] ;  /* 0x0000200001037983 */ /* 0x000f280000100800 */
[----:B-1----:R-:W2:Y:S01]  /*1e310*/  LDL.LU R2, [R1+0x1c] ;  /* 0x00001c0001027983 */ /* 0x002ea20000300800 */
        /* <DEDUP_REMOVED lines=12> */
[----:B---3--:R-:W-:Y:S02]  /*1e3e0*/  R2UR UR11, R4 ;  /* 0x00000000040b72ca */ /* 0x008fe400000e0000 */
[----:B----4-:R-:W-:Y:S02]  /*1e3f0*/  R2UR UR4, R3 ;  /* 0x00000000030472ca */ /* 0x010fe400000e0000 */
[----:B--2---:R-:W-:-:S04]  /*1e400*/  LOP3.LUT R2, R2, 0xfffffffe, RZ, 0xc0, !PT ;  /* 0xfffffffe02027812 */ /* 0x004fc800078ec0ff */
[----:B------:R-:W-:-:S07]  /*1e410*/  @P0 LOP3.LUT R2, R2, 0x1, RZ, 0xfc, !PT ;  /* 0x0000000102020812 */ /* 0x000fce00078efcff */
[----:B------:R-:W-:Y:S01]  /*1e420*/  ULEA UR11, UR11, UR4, 0x6 ;  /* 0x000000040b0b7291 */ /* 0x000fe2000f8e303f */
[----:B------:R3:W-:Y:S02]  /*1e430*/  STL [R1+0x1c], R2 ;  /* 0x00001c0201007387 */ /* 0x0007e40000100800 */
[----:B------:R-:W-:-:S06]  /*1e440*/  UMOV UR4, 0x0 ;  /* 0x0000000000047882 */ /* 0x000fcc0000000000 */
[----:B------:R3:W-:Y:S01]  /*1e450*/  UTMALDG.4D [UR8], [UR6], desc[UR4] ;  /* 0x00000408060075b4 */ /* 0x0007e20008019000 */
[----:B------:R-:W-:Y:S02]  /*1e460*/  NOP ;  /* 0x0000000000007918 */ /* 0x000fe40000000000 */
.L_x_5957:
[----:B------:R-:W1:Y:S01]  /*1e470*/  LDL.LU R3, [R1+0x40] ;  /* 0x0000400001037983 */ /* 0x000e620000300800 */
[----:B------:R-:W-:Y:S05]  /*1e480*/  WARPSYNC.ALL ;  /* 0x0000000000007948 */ /* 0x000fea0003800000 */
[----:B---3--:R-:W-:Y:S01]  /*1e490*/  ULDC.64 UR4, c[0x0][0x298] ;  /* 0x0000a60000047ab9 */ /* 0x008fe20000000a00 */
        /* <DEDUP_REMOVED lines=21> */
[----:B------:R-:W-:Y:S02]  /*1e5f0*/  IMAD.U32 R10, RZ, RZ, UR8 ;  /* 0x00000008ff0a7e24 */ /* 0x000fe4000f8e00ff */
[----:B------:R-:W-:Y:S02]  /*1e600*/  IMAD.U32 R11, RZ, RZ, UR9 ;  /* 0x00000009ff0b7e24 */ /* 0x000fe4000f8e00ff */
[----:B------:R-:W-:Y:S02]  /*1e610*/  IMAD.MOV.U32 R8, RZ, RZ, 0x70 ;  /* 0x00000070ff087424 */ /* 0x000fe400078e00ff */
[----:B------:R-:W-:Y:S02]  /*1e620*/  IMAD.MOV.U32 R12, RZ, RZ, 0x1 ;  /* 0x00000001ff0c7424 */ /* 0x000fe400078e00ff */
[----:B------:R-:W-:-:S07]  /*1e630*/  IMAD.MOV.U32 R13, RZ, RZ, RZ ;  /* 0x000000ffff0d7224 */ /* 0x000fce00078e00ff */
[----:B------:R-:W-:-:S07]  /*1e640*/  LEPC R20, `(.L_x_5963) ;  /* 0x000000001014794e */ /* 0x000fce0000000000 */
[----:B01----:R-:W-:Y:S05]  /*1e650*/  CALL.ABS.NOINC R2 ;  /* 0x0000000002007343 */ /* 0x003fea0003c00000 */
.L_x_5963:
[----:B------:R-:W-:Y:S05]  /*1e660*/  BSYNC B6 ;  /* 0x0000000000067941 */ /* 0x000fea0003800000 */
.L_x_5962:
[----:B-1----:R-:W3:Y:S01]  /*1e670*/  LDL.LU R0, [R1+0x40] ;  /* 0x0000400001007983 */ /* 0x002ee20000300800 */
[----:B------:R-:W-:Y:S01]  /*1e680*/  ULDC.64 UR6, c[0x0][0xa00] ;  /* 0x0002800000067ab9 */ /* 0x000fe20000000a00 */
[----:B------:R-:W-:Y:S01]  /*1e690*/  ULDC.64 UR4, c[0x0][0x2d8] ;  /* 0x0000b60000047ab9 */ /* 0x000fe20000000a00 */
[----:B--2---:R-:W1:Y:S01]  /*1e6a0*/  LDC R7, c[0x0][0x448] ;  /* 0x00011200ff077b82 */ /* 0x004e620000000800 */
[----:B------:R-:W3:Y:S04]  /*1e6b0*/  LDL.LU.64 R2, [R1+0x48] ;  /* 0x0000480001027983 */ /* 0x000ee80000300a00 */
[----:B------:R-:W2:Y:S04]  /*1e6c0*/  LDL R5, [R1+0xc] ;  /* 0x00000c0001057983 */ /* 0x000ea80000100800 */
[----:B------:R-:W4:Y:S01]  /*1e6d0*/  LDL R12, [R1+0x28] ;  /* 0x00002800010c7983 */ /* 0x000f220000100800 */
[----:B------:R-:W-:Y:S01]  /*1e6e0*/  ISETP.NE.U32.AND P0, PT, RZ, UR6, PT ;  /* 0x00000006ff007c0c */ /* 0x000fe2000bf05070 */
[----:B------:R-:W-:-:S03]  /*1e6f0*/  ULDC UR6, c[0x0][0x2b8] ;  /* 0x0000ae0000067ab9 */ /* 0x000fc60000000800 */
[----:B------:R-:W-:Y:S01]  /*1e700*/  ISETP.NE.AND.EX P0, PT, RZ, UR7, PT, P0 ;  /* 0x00000007ff007c0c */ /* 0x000fe2000bf05300 */
[----:B------:R-:W0:Y:S02]  /*1e710*/  S2R R8, SR_TID.X ;  /* 0x0000000000087919 */ /* 0x000e240000002100 */
[----:B0-----:R-:W-:Y:S02]  /*1e720*/  IMAD.SHL.U32 R8, R8, 0x10, RZ ;  /* 0x0000001008087824 */ /* 0x001fe400078e00ff */
[----:B---3--:R-:W-:Y:S01]  /*1e730*/  IMAD.MOV.U32 R3, RZ, RZ, R0 ;  /* 0x000000ffff037224 */ /* 0x008fe200078e0000 */
[----:B--2---:R-:W-:-:S04]  /*1e740*/  SHF.R.S32.HI R0, RZ, 0x1f, R5 ;  /* 0x0000001fff007819 */ /* 0x004fc80000011405 */
[----:B------:R-:W-:Y:S02]  /*1e750*/  SEL R4, R0, RZ, !P0 ;  /* 0x000000ff00047207 */ /* 0x000fe40004000000 */
[----:B------:R-:W-:Y:S02]  /*1e760*/  SEL R0, R5, RZ, !P0 ;  /* 0x000000ff05007207 */ /* 0x000fe40004000000 */
[----:B------:R-:W0:Y:S01]  /*1e770*/  S2R R5, SR_TID.X ;  /* 0x0000000000057919 */ /* 0x000e220000002100 */
[----:B------:R-:W-:-:S04]  /*1e780*/  IMAD.WIDE.U32 R2, R16, UR4, R2 ;  /* 0x0000000410027c25 */ /* 0x000fc8000f8e0002 */
[----:B------:R-:W-:Y:S01]  /*1e790*/  IMAD R3, R16, UR5, R3 ;  /* 0x0000000510037c24 */ /* 0x000fe2000f8e0203 */
[----:B------:R-:W-:Y:S02]  /*1e7a0*/  ULDC.64 UR4, c[0x0][0x2e0] ;  /* 0x0000b80000047ab9 */ /* 0x000fe40000000a00 */
[----:B------:R-:W-:Y:S02]  /*1e7b0*/  IMAD R4, R4, UR4, RZ ;  /* 0x0000000404047c24 */ /* 0x000fe4000f8e02ff */
[----:B------:R-:W-:-:S04]  /*1e7c0*/  IMAD.WIDE.U32 R2, R0, UR4, R2 ;  /* 0x0000000400027c25 */ /* 0x000fc8000f8e0002 */
[----:B------:R-:W-:Y:S01]  /*1e7d0*/  IMAD R0, R0, UR5, R4 ;  /* 0x0000000500007c24 */ /* 0x000fe2000f8e0204 */
[----:B-1----:R-:W-:Y:S01]  /*1e7e0*/  ISETP.NE.AND P0, PT, R7, 0x1, PT ;  /* 0x000000010700780c */ /* 0x002fe20003f05270 */
[----:B------:R-:W1:Y:S01]  /*1e7f0*/  S2R R9, SR_TID.X ;  /* 0x0000000000097919 */ /* 0x000e620000002100 */
[----:B------:R-:W-:-:S11]  /*1e800*/  ULDC.64 UR4, c[0x0][0x2d0] ;  /* 0x0000b40000047ab9 */ /* 0x000fd60000000a00 */
[----:B------:R-:W2:Y:S01]  /*1e810*/  @P0 LDC R6, c[0x0][0x450] ;  /* 0x00011400ff060b82 */ /* 0x000ea20000000800 */
[----:B0-----:R-:W-:-:S04]  /*1e820*/  LOP3.LUT R5, R5, 0x7f, RZ, 0xc0, !PT ;  /* 0x0000007f05057812 */ /* 0x001fc800078ec0ff */
[----:B------:R-:W-:-:S04]  /*1e830*/  SHF.R.U32.HI R5, RZ, 0x3, R5 ;  /* 0x00000003ff057819 */ /* 0x000fc80000011605 */
[----:B------:R-:W-:Y:S02]  /*1e840*/  LOP3.LUT R8, R5, 0x70, R8, 0xf8, !PT ;  /* 0x0000007005087812 */ /* 0x000fe400078ef808 */
[----:B------:R-:W0:Y:S03]  /*1e850*/  @P0 LDC R5, c[0x0][0x44c] ;  /* 0x00011300ff050b82 */ /* 0x000e260000000800 */
[----:B----4-:R-:W-:Y:S02]  /*1e860*/  IMAD.IADD R4, R8, 0x1, R12 ;  /* 0x0000000108047824 */ /* 0x010fe400078e020c */
[----:B------:R3:W5:Y:S01]  /*1e870*/  LDL R8, [R1+0x60] ;  /* 0x0000600001087983 */ /* 0x0007620000100800 */
[----:B------:R-:W-:Y:S02]  /*1e880*/  IMAD.IADD R3, R3, 0x1, R0 ;  /* 0x0000000103037824 */ /* 0x000fe400078e0200 */
[----:B------:R-:W-:Y:S01]  /*1e890*/  IMAD.MOV.U32 R0, RZ, RZ, R4 ;  /* 0x000000ffff007224 */ /* 0x000fe200078e0004 */
[----:B------:R-:W4:Y:S01]  /*1e8a0*/  S2R R10, SR_TID.X ;  /* 0x00000000000a7919 */ /* 0x000f220000002100 */
[----:B0-----:R-:W-:-:S05]  /*1e8b0*/  @P0 IMAD.HI.U32 R5, R4, R5, RZ ;  /* 0x0000000504050227 */ /* 0x001fca00078e00ff */
[----:B--2---:R-:W-:-:S05]  /*1e8c0*/  @P0 SHF.R.U32.HI R0, RZ, R6, R5 ;  /* 0x00000006ff000219 */ /* 0x004fca0000011605 */
        /* <DEDUP_REMOVED lines=9> */
[----:B-1----:R-:W-:-:S04]  /*1e960*/  IMAD.SHL.U32 R9, R9, 0x8, RZ ;  /* 0x0000000809097824 */ /* 0x002fc800078e00ff */
        /* <DEDUP_REMOVED lines=12> */
[----:B---3--:R-:W-:Y:S08]  /*1ea30*/  BRA.DIV UR4, `(.L_x_5964) ;  /* 0x00000062041c7947 */ /* 0x008ff0000b800000 */
        /* <DEDUP_REMOVED lines=34> */
.L_x_6129:
        /* <DEDUP_REMOVED lines=10> */
.L_x_5965:
        /* <DEDUP_REMOVED lines=18> */
.L_x_6130:
[----:B------:R-:W-:Y:S05]  /*1ee20*/  BSYNC B0 ;  /* 0x0000000000007941 */ /* 0x000fea0003800000 */
.L_x_5966:
        /* <DEDUP_REMOVED lines=13> */
.L_x_6131:
[----:B------:R-:W-:Y:S05]  /*1ef00*/  BSYNC B1 ;  /* 0x0000000000017941 */ /* 0x000fea0003800000 */
.L_x_5970:
        /* <DEDUP_REMOVED lines=9> */
.L_x_5973:
[----:B------:R-:W-:Y:S05]  /*1efa0*/  BSYNC B1 ;  /* 0x0000000000017941 */ /* 0x000fea0003800000 */
.L_x_5972:
        /* <DEDUP_REMOVED lines=12> */
.L_x_5974:
        /* <DEDUP_REMOVED lines=15> */
.L_x_5975:
        /* <DEDUP_REMOVED lines=15> */
.L_x_5976:
        /* <DEDUP_REMOVED lines=15> */
.L_x_5977:
        /* <DEDUP_REMOVED lines=15> */
.L_x_5978:
        /* <DEDUP_REMOVED lines=15> */
.L_x_5979:
        /* <DEDUP_REMOVED lines=15> */
.L_x_5980:
        /* <DEDUP_REMOVED lines=15> */
.L_x_5981:
        /* <DEDUP_REMOVED lines=10> */
.L_x_5969:
[----:B------:R-:W-:Y:S05]  /*1f7a0*/  BSYNC B0 ;  /* 0x0000000000007941 */ /* 0x000fea0003800000 */
.L_x_5968:
        /* <DEDUP_REMOVED lines=8> */
[----:B------:R-:W4:Y:S04]  /*1f830*/  LDL.LU R7, [R1+0x58] ;  /* 0x0000580001077983 */ /* 0x000f280000300800 */
[----:B------:R-:W5:Y:S04]  /*1f840*/  LDL.LU R6, [R1+0x34] ;  /* 0x0000340001067983 */ /* 0x000f680000300800 */
[----:B------:R-:W5:Y:S01]  /*1f850*/  LDL.LU R4, [R1+0x5c] ;  /* 0x00005c0001047983 */ /* 0x000f620000300800 */
[----:B------:R-:W-:Y:S01]  /*1f860*/  BSSY B2, `(.L_x_5984) ;  /* 0x00000e9000027945 */ /* 0x000fe20003800000 */
[----:B--2---:R-:W-:-:S04]  /*1f870*/  VIADD R2, R9, 0x1 ;  /* 0x0000000109027836 */ /* 0x004fc80000000000 */
[----:B---3--:R-:W-:Y:S01]  /*1f880*/  IMAD R2, R2, R8, RZ ;  /* 0x0000000802027224 */ /* 0x008fe200078e02ff */
[----:B------:R-:W-:Y:S02]  /*1f890*/  LOP3.LUT R8, RZ, R5, RZ, 0x33, !PT ;  /* 0x00000005ff087212 */ /* 0x000fe400078e33ff */
[----:B----4-:R-:W-:Y:S02]  /*1f8a0*/  LOP3.LUT R3, RZ, R7, RZ, 0x33, !PT ;  /* 0x00000007ff037212 */ /* 0x010fe400078e33ff */
        /* <DEDUP_REMOVED lines=44> */
.L_x_5988:
        /* <DEDUP_REMOVED lines=8> */
.L_x_6132:
[----:B------:R-:W-:Y:S05]  /*1fbf0*/  BSYNC B3 ;  /* 0x0000000000037941 */ /* 0x000fea0003800000 */
.L_x_5989:
        /* <DEDUP_REMOVED lines=9> */
.L_x_5992:
[----:B------:R-:W-:Y:S05]  /*1fc90*/  BSYNC B3 ;  /* 0x0000000000037941 */ /* 0x000fea0003800000 */
.L_x_5991:
        /* <DEDUP_REMOVED lines=12> */
.L_x_5993:
        /* <DEDUP_REMOVED lines=13> */
.L_x_6133:
[----:B------:R-:W-:Y:S05]  /*1fe30*/  BSYNC B3 ;  /* 0x0000000000037941 */ /* 0x000fea0003800000 */
.L_x_5994:
        /* <DEDUP_REMOVED lines=11> */
.L_x_5997:
[----:B------:R-:W-:Y:S05]  /*1fef0*/  BSYNC B3 ;  /* 0x0000000000037941 */ /* 0x000fea0003800000 */
.L_x_5996:
        /* <DEDUP_REMOVED lines=9> */
.L_x_5998:
        /* <DEDUP_REMOVED lines=15> */
.L_x_5999:
        /* <DEDUP_REMOVED lines=15> */
.L_x_6000:
        /* <DEDUP_REMOVED lines=15> */
.L_x_6001:
        /* <DEDUP_REMOVED lines=15> */
.L_x_6002:
        /* <DEDUP_REMOVED lines=15> */
.L_x_6003:
        /* <DEDUP_REMOVED lines=15> */
.L_x_6004:
        /* <DEDUP_REMOVED lines=15> */
.L_x_6005:
        /* <DEDUP_REMOVED lines=10> */
.L_x_5987:
[----:B------:R-:W-:Y:S05]  /*206c0*/  BSYNC B1 ;  /* 0x0000000000017941 */ /* 0x000fea0003800000 */
.L_x_5986:
[----:B------:R-:W2:Y:S02]  /*206d0*/  LDL.LU R5, [R1+0x30] ;  /* 0x0000300001057983 */ /* 0x000ea40000300800 */
[----:B--2---:R-:W-:-:S07]  /*206e0*/  VIADD R0, R5, 0xfffffffd ;  /* 0xfffffffd05007836 */ /* 0x004fce0000000000 */
.L_x_5985:
[----:B------:R-:W-:Y:S05]  /*206f0*/  BSYNC B2 ;  /* 0x0000000000027941 */ /* 0x000fea0003800000 */
.L_x_5984:
[----:B------:R-:W-:-:S05]  /*20700*/  VIADD R8, R8, 0xfffffffe ;  /* 0xfffffffe08087836 */ /* 0x000fca0000000000 */
[----:B------:R-:W-:-:S13]  /*20710*/  ISETP.NE.AND P0, PT, R8, R4, PT ;  /* 0x000000040800720c */ /* 0x000fda0003f05270 */
[----:B------:R-:W-:Y:S05]  /*20720*/  @!P0 BRA `(.L_x_5983) ;  /* 0x0000001800d88947 */ /* 0x000fea0003800000 */
.L_x_6046:
        /* <DEDUP_REMOVED lines=35> */
.L_x_6008:
        /* <DEDUP_REMOVED lines=8> */
.L_x_6134:
[----:B------:R-:W-:Y:S05]  /*209e0*/  BSYNC B2 ;  /* 0x0000000000027941 */ /* 0x000fea0003800000 */
.L_x_6009:
        /* <DEDUP_REMOVED lines=9> */
.L_x_6012:
[----:B------:R-:W-:Y:S05]  /*20a80*/  BSYNC B2 ;  /* 0x0000000000027941 */ /* 0x000fea0003800000 */
.L_x_6011:
        /* <DEDUP_REMOVED lines=12> */
.L_x_6013:
        /* <DEDUP_REMOVED lines=13> */
.L_x_6135:
[----:B------:R-:W-:Y:S05]  /*20c20*/  BSYNC B2 ;  /* 0x0000000000027941 */ /* 0x000fea0003800000 */
.L_x_6014:
        /* <DEDUP_REMOVED lines=11> */
.L_x_6017:
[----:B------:R-:W-:Y:S05]  /*20ce0*/  BSYNC B2 ;  /* 0x0000000000027941 */ /* 0x000fea0003800000 */
.L_x_6016:
        /* <DEDUP_REMOVED lines=9> */
.L_x_6018:
        /* <DEDUP_REMOVED lines=15> */
.L_x_6019:
        /* <DEDUP_REMOVED lines=15> */
.L_x_6020:
        /* <DEDUP_REMOVED lines=15> */
.L_x_6021:
        /* <DEDUP_REMOVED lines=15> */
.L_x_6022:
        /* <DEDUP_REMOVED lines=15> */
.L_x_6023:
        /* <DEDUP_REMOVED lines=15> */
.L_x_6024:
        /* <DEDUP_REMOVED lines=15> */
.L_x_6025:
        /* <DEDUP_REMOVED lines=10> */
.L_x_6007:
[----:B------:R-:W-:Y:S05]  /*214b0*/  BSYNC B1 ;  /* 0x0000000000017941 */ /* 0x000fea0003800000 */
.L_x_6006:
        /* <DEDUP_REMOVED lines=35> */
.L_x_6028:
        /* <DEDUP_REMOVED lines=8> */
.L_x_6136:
[----:B------:R-:W-:Y:S05]  /*21770*/  BSYNC B2 ;  /* 0x0000000000027941 */ /* 0x000fea0003800000 */
.L_x_6029:
        /* <DEDUP_REMOVED lines=9> */
.L_x_6032:
[----:B------:R-:W-:Y:S05]  /*21810*/  BSYNC B2 ;  /* 0x0000000000027941 */ /* 0x000fea0003800000 */
.L_x_6031:
        /* <DEDUP_REMOVED lines=12> */
.L_x_6033:
        /* <DEDUP_REMOVED lines=13> */
.L_x_6137:
[----:B------:R-:W-:Y:S05]  /*219b0*/  BSYNC B2 ;  /* 0x0000000000027941 */ /* 0x000fea0003800000 */
.L_x_6034:
        /* <DEDUP_REMOVED lines=11> */
.L_x_6037:
[----:B------:R-:W-:Y:S05]  /*21a70*/  BSYNC B2 ;  /* 0x0000000000027941 */ /* 0x000fea0003800000 */
.L_x_6036:
        /* <DEDUP_REMOVED lines=9> */
.L_x_6038:
        /* <DEDUP_REMOVED lines=15> */
.L_x_6039:
        /* <DEDUP_REMOVED lines=15> */
.L_x_6040:
        /* <DEDUP_REMOVED lines=15> */
.L_x_6041:
        /* <DEDUP_REMOVED lines=15> */
.L_x_6042:
        /* <DEDUP_REMOVED lines=15> */
.L_x_6043:
        /* <DEDUP_REMOVED lines=15> */
.L_x_6044:
        /* <DEDUP_REMOVED lines=15> */
.L_x_6045:
        /* <DEDUP_REMOVED lines=10> */
.L_x_6027:
[----:B------:R-:W-:Y:S05]  /*22240*/  BSYNC B1 ;  /* 0x0000000000017941 */ /* 0x000fea0003800000 */
.L_x_6026:
[----:B------:R-:W2:Y:S01]  /*22250*/  LDL R5, [R1+0x24] ;  /* 0x0000240001057983 */ /* 0x000ea20000100800 */
[----:B------:R-:W-:Y:S01]  /*22260*/  VIADD R0, R0, 0xfffffffe ;  /* 0xfffffffe00007836 */ /* 0x000fe20000000000 */
[----:B--2---:R-:W-:-:S13]  /*22270*/  ISETP.GT.AND P0, PT, R6, R5, PT ;  /* 0x000000050600720c */ /* 0x004fda0003f04270 */
[----:B------:R-:W-:Y:S05]  /*22280*/  @P0 BRA `(.L_x_6046) ;  /* 0xffffffe400280947 */ /* 0x000fea000383ffff */
.L_x_5983:
[----:B------:R-:W-:Y:S05]  /*22290*/  BSYNC B0 ;  /* 0x0000000000007941 */ /* 0x000fea0003800000 */
.L_x_5982:
        /* <DEDUP_REMOVED lines=24> */
.L_x_6048:
[----:B------:R-:W-:Y:S05]  /*22420*/  BSYNC B0 ;  /* 0x0000000000007941 */ /* 0x000fea0003800000 */
.L_x_6047:
[----:B------:R-:W-:-:S07]  /*22430*/  SEL R19, R19, RZ, P0 ;  /* 0x000000ff13137207 */ /* 0x000fce0000000000 */
.L_x_5950:
[----:B------:R-:W-:Y:S05]  /*22440*/  BSYNC B7 ;  /* 0x0000000000077941 */ /* 0x000fea0003800000 */
.L_x_5948:
[----:B--2---:R-:W2:Y:S02]  /*22450*/  LDL R0, [R1+0x1c] ;  /* 0x00001c0001007983 */ /* 0x004ea40000100800 */
        /* <DEDUP_REMOVED lines=13> */
.L_x_6049:
[----:B------:R-:W2:Y:S01]  /*22530*/  S2R R16, SR_TID.X ;  /* 0x0000000000107919 */ /* 0x000ea20000002100 */
[----:B------:R-:W-:Y:S01]  /*22540*/  UMOV UR4, 0xffffffff ;  /* 0xffffffff00047882 */ /* 0x000fe20000000000 */
[----:B--2---:R-:W-:-:S04]  /*22550*/  LOP3.LUT R16, R16, 0x1f, RZ, 0xc0, !PT ;  /* 0x0000001f10107812 */ /* 0x004fc800078ec0ff */
[----:B------:R-:W-:Y:S01]  /*22560*/  ISETP.NE.AND P0, PT, R16, 0x1f, PT ;  /* 0x0000001f1000780c */ /* 0x000fe20003f05270 */
[----:B------:R-:W-:-:S12]  /*22570*/  BRA.DIV UR4, `(.L_x_6051) ;  /* 0x0000002e04307947 */ /* 0x000fd8000b800000 */
[----:B-1----:R-:W2:Y:S01]  /*22580*/  LDL.LU R2, [R1] ;  /* 0x0000000001027983 */ /* 0x002ea20000300800 */
        /* <DEDUP_REMOVED lines=15> */
[----:B------:R-:W-:Y:S01]  /*22680*/  SHFL.IDX PT, R0, R10, 0x1, 0x1f ;  /* 0x00201f000a007f89 */ /* 0x000fe200000e0000 */
        /* <DEDUP_REMOVED lines=10> */
[----:B------:R-:W-:Y:S04]  /*22730*/  SHFL.IDX PT, R5, R10, RZ, 0x1f ;  /* 0x00001fff0a057589 */ /* 0x000fe800000e0000 */
        /* <DEDUP_REMOVED lines=13> */
.L_x_6147:
[----:B------:R-:W-:Y:S02]  /*22810*/  ULDC UR4, c[0x0][0xc38] ;  /* 0x00030e0000047ab9 */ /* 0x000fe40000000800 */
[----:B------:R-:W-:-:S04]  /*22820*/  IMAD.U32 R2, RZ, RZ, UR4 ;  /* 0x00000004ff027e24 */ /* 0x000fc8000f8e00ff */
[----:B-1----:R-:W-:-:S04]  /*22830*/  IMAD R9, R9, R2, RZ ;  /* 0x0000000209097224 */ /* 0x002fc800078e02ff */
[----:B------:R-:W-:-:S05]  /*22840*/  IMAD.IADD R0, R0, 0x1, R9 ;  /* 0x0000000100007824 */ /* 0x000fca00078e0209 */
[----:B------:R-:W-:-:S13]  /*22850*/  ISETP.GT.AND P6, PT, R0, R5, PT ;  /* 0x000000050000720c */ /* 0x000fda0003fc4270 */
[----:B------:R-:W-:Y:S05]  /*22860*/  @P6 BRA `(.L_x_6052) ;  /* 0x0000000000ac6947 */ /* 0x000fea0003800000 */
.L_x_6055:
        /* <DEDUP_REMOVED lines=37> */
.L_x_6155:
[----:B------:R-:W-:Y:S02]  /*22ac0*/  ULDC UR4, c[0x0][0xc38] ;  /* 0x00030e0000047ab9 */ /* 0x000fe40000000800 */
[----:B------:R-:W-:-:S04]  /*22ad0*/  IMAD.U32 R2, RZ, RZ, UR4 ;  /* 0x00000004ff027e24 */ /* 0x000fc8000f8e00ff */
[----:B-1----:R-:W-:-:S04]  /*22ae0*/  IMAD R9, R9, R2, RZ ;  /* 0x0000000209097224 */ /* 0x002fc800078e02ff */
[----:B------:R-:W-:-:S05]  /*22af0*/  IMAD.IADD R0, R9, 0x1, R0 ;  /* 0x0000000109007824 */ /* 0x000fca00078e0200 */
[----:B------:R-:W-:-:S13]  /*22b00*/  ISETP.GT.AND P6, PT, R0, R5, PT ;  /* 0x000000050000720c */ /* 0x000fda0003fc4270 */
[----:B------:R-:W-:Y:S05]  /*22b10*/  @!P6 BRA `(.L_x_6055) ;  /* 0xfffffffc0054e947 */ /* 0x000fea000383ffff */
.L_x_6052:
        /* <DEDUP_REMOVED lines=12> */
.L_x_6160:
[----:B------:R-:W-:-:S13]  /*22be0*/  ISETP.NE.AND P0, PT, R0, RZ, PT ;  /* 0x000000ff0000720c */ /* 0x000fda0003f05270 */
[----:B------:R-:W-:Y:S05]  /*22bf0*/  @!P0 BRA `(.L_x_6057) ;  /* 0x0000000000108947 */ /* 0x000fea0003800000 */
[----:B------:R-:W-:Y:S01]  /*22c00*/  UMOV UR4, 0xffffffff ;  /* 0xffffffff00047882 */ /* 0x000fe20000000000 */
[----:B-1----:R-:W-:Y:S02]  /*22c10*/  VIADD R7, R7, 0xffffffff ;  /* 0xffffffff07077836 */ /* 0x002fe40000000000 */
[----:B------:R-:W-:Y:S05]  /*22c20*/  BRA.DIV UR4, `(.L_x_6058) ;  /* 0x0000003204247947 */ /* 0x000fea000b800000 */
[----:B------:R3:W4:Y:S02]  /*22c30*/  SHFL.IDX PT, R8, R3, R7, 0x1f ;  /* 0x00001f0703087589 */ /* 0x00072400000e0000 */
.L_x_6057:
[----:B------:R-:W-:Y:S01]  /*22c40*/  ISETP.NE.AND P0, PT, R6, 0x1, PT ;  /* 0x000000010600780c */ /* 0x000fe20003f05270 */
[----:B----4-:R-:W-:-:S05]  /*22c50*/  IMAD R0, R8, R2, R9 ;  /* 0x0000000208007224 */ /* 0x010fca00078e0209 */
[----:B------:R4:W-:Y:S02]  /*22c60*/  STL [R1], R0 ;  /* 0x0000000001007387 */ /* 0x0009e40000100800 */
[----:B----4-:R-:W-:-:S05]  /*22c70*/  IMAD.IADD R0, R5, 0x1, -R0 ;  /* 0x0000000105007824 */ /* 0x010fca00078e0a00 */
[----:B------:R-:W-:Y:S05]  /*22c80*/  @!P0 BRA `(.L_x_6059) ;  /* 0x0000000000e48947 */ /* 0x000fea0003800000 */
[----:B------:R-:W-:-:S04]  /*22c90*/  IABS R5, R4 ;  /* 0x0000000400057213 */ /* 0x000fc80000000000 */
[----:B-1-3--:R-:W1:Y:S08]  /*22ca0*/  I2F.RP R7, R5 ;  /* 0x0000000500077306 */ /* 0x00ae700000209400 */
[----:B-1----:R-:W1:Y:S02]  /*22cb0*/  MUFU.RCP R7, R7 ;  /* 0x0000000700077308 */ /* 0x002e640000001000 */
[----:B-1----:R-:W-:-:S06]  /*22cc0*/  VIADD R9, R7, 0xffffffe ;  /* 0x0ffffffe07097836 */ /* 0x002fcc0000000000 */
[----:B0-----:R-:W0:Y:S02]  /*22cd0*/  F2I.FTZ.U32.TRUNC.NTZ R3, R9 ;  /* 0x0000000900037305 */ /* 0x001e24000021f000 */
        /* <DEDUP_REMOVED lines=52> */
.L_x_6059:
[----:B0--3--:R-:W3:Y:S01]  /*23020*/  LDL R3, [R1+0xc] ;  /* 0x00000c0001037983 */ /* 0x009ee20000100800 */
[----:B-1----:R-:W3:Y:S02]  /*23030*/  LDC.64 R6, c[0x0][0xc90] ;  /* 0x00032400ff067b82 */ /* 0x002ee40000000a00 */
[----:B---3--:R-:W-:-:S05]  /*23040*/  IMAD.WIDE R6, R3, 0x4, R6 ;  /* 0x0000000403067825 */ /* 0x008fca00078e0206 */
[----:B------:R-:W3:Y:S02]  /*23050*/  LDG.E R3, desc[UR42][R6.64] ;  /* 0x0000002a06037981 */ /* 0x000ee4000c1e1900 */
[----:B---3--:R-:W-:-:S05]  /*23060*/  IMAD R5, R4, R3, RZ ;  /* 0x0000000304057224 */ /* 0x008fca00078e02ff */
        /* <DEDUP_REMOVED lines=51> */
[----:B------:R-:W-:-:S04]  /*233a0*/  @P0 VIADD R2, R2, 0x1 ;  /* 0x0000000102020836 */ /* 0x000fc80000000000 */
[----:B------:R-:W-:-:S04]  /*233b0*/  IMAD.MOV.U32 R0, RZ, RZ, R2 ;  /* 0x000000ffff007224 */ /* 0x000fc800078e0002 */
[----:B------:R-:W-:Y:S01]  /*233c0*/  @!P2 IMAD.MOV R0, RZ, RZ, -R0 ;  /* 0x000000ffff00a224 */ /* 0x000fe200078e0a00 */
[----:B------:R-:W-:Y:S01]  /*233d0*/  @!P1 LOP3.LUT R0, RZ, R8, RZ, 0x33, !PT ;  /* 0x00000008ff009212 */ /* 0x000fe200078e33ff */
[----:B------:R-:W-:-:S04]  /*233e0*/  IMAD.MOV R8, RZ, RZ, -R8 ;  /* 0x000000ffff087224 */ /* 0x000fc800078e0a08 */
[----:B------:R-:W-:-:S05]  /*233f0*/  IMAD R2, R0, R8, R7 ;  /* 0x0000000800027224 */ /* 0x000fca00078e0207 */
[----:B------:R0:W-:Y:S02]  /*23400*/  STL [R1+0x8], R2 ;  /* 0x0000080201007387 */ /* 0x0001e40000100800 */
.L_x_6060:
[----:B------:R-:W-:-:S05]  /*23410*/  LOP3.LUT R3, RZ, R0, RZ, 0x33, !PT ;  /* 0x00000000ff037212 */ /* 0x000fca00078e33ff */
[----:B------:R-:W-:-:S05]  /*23420*/  IMAD.IADD R0, R4, 0x1, R3 ;  /* 0x0000000104007824 */ /* 0x000fca00078e0203 */
[----:B------:R3:W-:Y:S01]  /*23430*/  STL [R1+0x4], R0 ;  /* 0x0000040001007387 */ /* 0x0007e20000100800 */
[----:B------:R-:W-:Y:S05]  /*23440*/  BRA `(.L_x_6061) ;  /* 0x0000000000287947 */ /* 0x000fea0003800000 */
.L_x_6053:
        /* <DEDUP_REMOVED lines=10> */
.L_x_6061:
[----:B0-----:R-:W4:Y:S04]  /*234f0*/  LDL R3, [R1+0x8] ;  /* 0x0000080001037983 */ /* 0x001f280000100800 */
[----:B-1----:R-:W5:Y:S04]  /*23500*/  LDL R2, [R1+0xc] ;  /* 0x00000c0001027983 */ /* 0x002f680000100800 */
[----:B------:R-:W2:Y:S04]  /*23510*/  LDL R5, [R1+0x4] ;  /* 0x0000040001057983 */ /* 0x000ea80000100800 */
[----:B------:R-:W2:Y:S01]  /*23520*/  LDL R4, [R1] ;  /* 0x0000000001047983 */ /* 0x000ea20000100800 */
[----:B---3--:R-:W0:Y:S01]  /*23530*/  S2R R0, SR_TID.X ;  /* 0x0000000000007919 */ /* 0x008e220000002100 */
[----:B------:R-:W-:Y:S05]  /*23540*/  WARPSYNC.ALL ;  /* 0x0000000000007948 */ /* 0x000fea0003800000 */
[----:B0-----:R-:W-:Y:S01]  /*23550*/  LOP3.LUT R0, R0, 0x1f, RZ, 0xc0, !PT ;  /* 0x0000001f00007812 */ /* 0x001fe200078ec0ff */
[----:B------:R-:W-:Y:S03]  /*23560*/  BAR.SYNC.DEFER_BLOCKING 0x4, 0x180 ;  /* 0x0106000000007b1d */ /* 0x000fe60000010000 */
[----:B------:R-:W-:-:S13]  /*23570*/  ISETP.NE.AND P0, PT, R0, RZ, PT ;  /* 0x000000ff0000720c */ /* 0x000fda0003f05270 */
[----:B------:R-:W-:Y:S01]  /*23580*/  @!P0 MOV R0, 0x400 ;  /* 0x0000040000008802 */ /* 0x000fe20000000f00 */
[----:B----4-:R-:W-:Y:S02]  /*23590*/  IMAD.MOV.U32 R6, RZ, RZ, R3 ;  /* 0x000000ffff067224 */ /* 0x010fe400078e0003 */
[----:B------:R-:W0:Y:S01]  /*235a0*/  @!P0 S2R R3, SR_CgaCtaId ;  /* 0x0000000000038919 */ /* 0x000e220000008800 */
[----:B-----5:R-:W-:Y:S01]  /*235b0*/  IMAD.MOV.U32 R7, RZ, RZ, R2 ;  /* 0x000000ffff077224 */ /* 0x020fe200078e0002 */
[----:B0-----:R-:W-:-:S05]  /*235c0*/  @!P0 LEA R18, R3, R0, 0x18 ;  /* 0x0000000003128211 */ /* 0x001fca00078ec0ff */
[----:B--2---:R0:W-:Y:S01]  /*235d0*/  @!P0 STS.128 [R18+0x28cd0], R4 ;  /* 0x028cd00412008388 */ /* 0x0041e20000000c00 */
[----:B------:R-:W-:Y:S06]  /*235e0*/  BAR.ARV 0x5, 0x180 ;  /* 0x0146000000007b1d */ /* 0x000fec0000002000 */
.L_x_6050:
[----:B------:R-:W2:Y:S01]  /*235f0*/  LDL R0, [R1+0xc] ;  /* 0x00000c0001007983 */ /* 0x000ea20000100800 */
[----:B------:R-:W-:Y:S02]  /*23600*/  ULDC UR4, c[0x0][0xc3c] ;  /* 0x00030f0000047ab9 */ /* 0x000fe40000000800 */
[----:B--2---:R-:W-:-:S13]  /*23610*/  ISETP.GE.AND P0, PT, R0, UR4, PT ;  /* 0x0000000400007c0c */ /* 0x004fda000bf06270 */
[----:B------:R-:W-:Y:S05]  /*23620*/  @!P0 BRA `(.L_x_6062) ;  /* 0xffffff7400208947 */ /* 0x000fea000383ffff */
[----:B------:R-:W-:Y:S05]  /*23630*/  BSYNC B8 ;  /* 0x0000000000087941 */ /* 0x000fea0003800000 */
.L_x_5878:
        /* <DEDUP_REMOVED lines=12> */
.L_x_6163:
[----:B------:R-:W-:Y:S05]  /*23700*/  BSYNC B0 ;  /* 0x0000000000007941 */ /* 0x000fea0003800000 */
.L_x_6063:
[----:B------:R-:W-:-:S03]  /*23710*/  UMOV UR4, 0xffffffff ;  /* 0xffffffff00047882 */ /* 0x000fc60000000000 */
[----:B------:R-:W-:Y:S05]  /*23720*/  BRA.DIV UR4, `(.L_x_6065) ;  /* 0x0000002604a47947 */ /* 0x000fea000b800000 */
[----:B------:R-:W1:Y:S02]  /*23730*/  S2R R2, SR_TID.X ;  /* 0x0000000000027919 */ /* 0x000e640000002100 */
[----:B-1----:R-:W-:-:S04]  /*23740*/  SHF.R.U32.HI R2, RZ, 0x5, R2 ;  /* 0x00000005ff027819 */ /* 0x002fc80000011602 */
[----:B------:R-:W-:-:S05]  /*23750*/  LOP3.LUT R2, R2, 0x3, RZ, 0xc0, !PT ;  /* 0x0000000302027812 */ /* 0x000fca00078ec0ff */
[----:B------:R1:W2:Y:S02]  /*23760*/  SHFL.IDX PT, R14, R2, RZ, 0x1f ;  /* 0x00001fff020e7589 */ /* 0x0002a400000e0000 */
.L_x_6166:
[----:B--2---:R-:W-:-:S13]  /*23770*/  ISETP.NE.AND P0, PT, R14, RZ, PT ;  /* 0x000000ff0e00720c */ /* 0x004fda0003f05270 */
[----:B------:R-:W-:Y:S05]  /*23780*/  @P0 BRA `(.L_x_5650) ;  /* 0x00000000008c0947 */ /* 0x000fea0003800000 */
[----:B------:R-:W-:-:S03]  /*23790*/  UMOV UR4, 0xffffffff ;  /* 0xffffffff00047882 */ /* 0x000fc60000000000 */
[----:B------:R-:W-:Y:S05]  /*237a0*/  BRA.DIV UR4, `(.L_x_6066) ;  /* 0x0000002604b87947 */ /* 0x000fea000b800000 */
[----:B------:R-:W-:-:S13]  /*237b0*/  ELECT P6, URZ, PT ;  /* 0x00000000003f782f */ /* 0x000fda00038c0000 */
.L_x_6169:
[----:B------:R-:W-:Y:S05]  /*237c0*/  @!P6 BRA `(.L_x_5650) ;  /* 0x00000000007ce947 */ /* 0x000fea0003800000 */
[----:B------:R-:W-:-:S06]  /*237d0*/  ULOP3.LUT UR4, UR36, 0x2, URZ, 0xfc, !UPT ;  /* 0x0000000224047892 */ /* 0x000fcc000f8efc3f */
[----:B-1----:R-:W-:-:S05]  /*237e0*/  IMAD.U32 R2, RZ, RZ, UR4 ;  /* 0x00000004ff027e24 */ /* 0x002fca000f8e00ff */
[----:B------:R-:W-:-:S13]  /*237f0*/  ISETP.NE.AND P2, PT, R2, 0x3, PT ;  /* 0x000000030200780c */ /* 0x000fda0003f45270 */
[----:B------:R-:W-:Y:S05]  /*23800*/  @!P2 BRA `(.L_x_6067) ;  /* 0x000000000004a947 */ /* 0x000fea0003800000 */
[----:B------:R-:W-:Y:S01]  /*23810*/  BPT.TRAP 0x1 ;  /* 0x000000040000795c */ /* 0x000fe20000300000 */
.L_x_6067:
        /* <DEDUP_REMOVED lines=13> */
.L_x_6170:
[----:B------:R-:W1:Y:S02]  /*238f0*/  SYNCS.PHASECHK.TRANS64.TRYWAIT P0, [R7+URZ], R2 ;  /* 0x00000002070075a7 */ /* 0x000e64000800017f */
[----:B-1----:R-:W-:Y:S05]  /*23900*/  @!P0 BRA `(.L_x_6069) ;  /* 0x0000002400948947 */ /* 0x002fea0003800000 */
.L_x_6171:
[----:B------:R-:W-:Y:S05]  /*23910*/  @!P2 BRA `(.L_x_6070) ;  /* 0x000000000004a947 */ /* 0x000fea0003800000 */
[----:B------:R-:W-:Y:S01]  /*23920*/  BPT.TRAP 0x1 ;  /* 0x000000040000795c */ /* 0x000fe20000300000 */
.L_x_6070:
[----:B------:R-:W-:-:S04]  /*23930*/  VIADD R0, R0, 0x28c60 ;  /* 0x00028c6000007836 */ /* 0x000fc80000000000 */
[----:B------:R-:W-:-:S04]  /*23940*/  IMAD R4, R19, 0x8, R0 ;  /* 0x0000000813047824 */ /* 0x000fc800078e0200 */
[----:B------:R-:W2:Y:S02]  /*23950*/  SYNCS.PHASECHK.TRANS64.TRYWAIT P0, [R4+URZ], R5 ;  /* 0x00000005040075a7 */ /* 0x000ea4000800017f */
[----:B--2---:R-:W-:Y:S05]  /*23960*/  @!P0 BRA `(.L_x_6071) ;  /* 0x0000002400908947 */ /* 0x004fea0003800000 */
.L_x_6172:
[----:B------:R-:W-:-:S07]  /*23970*/  IMAD R3, R3, 0x8, R0 ;  /* 0x0000000803037824 */ /* 0x000fce00078e0200 */
.L_x_6072:
[----:B----4-:R4:W0:Y:S02]  /*23980*/  SYNCS.PHASECHK.TRANS64.TRYWAIT P0, [R3+URZ], R2 ;  /* 0x00000002030075a7 */ /* 0x010824000800017f */
[----:B0-----:R-:W-:Y:S05]  /*23990*/  @!P0 NANOSLEEP.SYNCS 0x989680 ;  /* 0x009896800000895d */ /* 0x001fea0003900000 */
[----:B------:R-:W0:Y:S02]  /*239a0*/  @!P0 SYNCS.PHASECHK.TRANS64 P0, [R3+URZ], R2 ;  /* 0x00000002030085a7 */ /* 0x000e24000800007f */
[----:B0-----:R-:W-:Y:S05]  /*239b0*/  @!P0 BRA `(.L_x_6072) ;  /* 0xfffffffc00f08947 */ /* 0x001fea000383ffff */
.L_x_5650:
[----:B------:R-:W-:Y:S05]  /*239c0*/  BSYNC B9 ;  /* 0x0000000000097941 */ /* 0x000fea0003800000 */
.L_x_5647:
[----:B------:R-:W-:Y:S05]  /*239d0*/  EXIT ;  /* 0x000000000000794d */ /* 0x000fea0003800000 */
.L_x_5676:
[----:B0-----:R0:W1:Y:S02]  /*239e0*/  SYNCS.PHASECHK.TRANS64.TRYWAIT P5, [R74+URZ+0x28c90], R75 ;  /* 0x028c904b4a0075a7 */ /* 0x00106400080a017f */
[----:B-1----:R-:W-:Y:S05]  /*239f0*/  @!P5 NANOSLEEP.SYNCS 0x989680 ;  /* 0x009896800000d95d */ /* 0x002fea0003900000 */
[----:B------:R-:W1:Y:S02]  /*23a00*/  @!P5 SYNCS.PHASECHK.TRANS64 P5, [R74+URZ+0x28c90], R75 ;  /* 0x028c904b4a00d5a7 */ /* 0x000e6400080a007f */
[----:B-1----:R-:W-:Y:S05]  /*23a10*/  @!P5 BRA `(.L_x_5676) ;  /* 0xfffffffc00f0d947 */ /* 0x002fea000383ffff */
[----:B------:R-:W-:Y:S05]  /*23a20*/  BRA `(.L_x_6073) ;  /* 0xfffffdf400887947 */ /* 0x000fea000383ffff */
.L_x_5686:
[----:B-1----:R1:W2:Y:S02]  /*23a30*/  SYNCS.PHASECHK.TRANS64.TRYWAIT P5, [R74+URZ+0x28c90], R75 ;  /* 0x028c904b4a0075a7 */ /* 0x0022a400080a017f */
[----:B--2---:R-:W-:Y:S05]  /*23a40*/  @!P5 NANOSLEEP.SYNCS 0x989680 ;  /* 0x009896800000d95d */ /* 0x004fea0003900000 */
[----:B------:R-:W2:Y:S02]  /*23a50*/  @!P5 SYNCS.PHASECHK.TRANS64 P5, [R74+URZ+0x28c90], R75 ;  /* 0x028c904b4a00d5a7 */ /* 0x000ea400080a007f */
[----:B--2---:R-:W-:Y:S05]  /*23a60*/  @!P5 BRA `(.L_x_5686) ;  /* 0xfffffffc00f0d947 */ /* 0x004fea000383ffff */
[----:B------:R-:W-:Y:S05]  /*23a70*/  BRA `(.L_x_6074) ;  /* 0xfffffdfc00e47947 */ /* 0x000fea000383ffff */
.L_x_5691:
[----:B0-----:R0:W1:Y:S02]  /*23a80*/  SYNCS.PHASECHK.TRANS64.TRYWAIT P5, [R74+URZ+0x28c90], R75 ;  /* 0x028c904b4a0075a7 */ /* 0x00106400080a017f */
[----:B-1----:R-:W-:Y:S05]  /*23a90*/  @!P5 NANOSLEEP.SYNCS 0x989680 ;  /* 0x009896800000d95d */ /* 0x002fea0003900000 */
[----:B------:R-:W1:Y:S02]  /*23aa0*/  @!P5 SYNCS.PHASECHK.TRANS64 P5, [R74+URZ+0x28c90], R75 ;  /* 0x028c904b4a00d5a7 */ /* 0x000e6400080a007f */
[----:B-1----:R-:W-:Y:S05]  /*23ab0*/  @!P5 BRA `(.L_x_5691) ;  /* 0xfffffffc00f0d947 */ /* 0x002fea000383ffff */
[----:B------:R-:W-:Y:S05]  /*23ac0*/  BRA `(.L_x_6075) ;  /* 0xfffffe0800007947 */ /* 0x000fea000383ffff */
.L_x_5695:
[----:B------:R0:W0:Y:S02]  /*23ad0*/  SYNCS.PHASECHK.TRANS64.TRYWAIT P0, [R74+URZ+0x28cb0], R75 ;  /* 0x028cb04b4a0075a7 */ /* 0x000024000800017f */
[----:B0-----:R-:W-:Y:S05]  /*23ae0*/  @!P0 NANOSLEEP.SYNCS 0x989680 ;  /* 0x009896800000895d */ /* 0x001fea0003900000 */
[----:B------:R-:W0:Y:S02]  /*23af0*/  @!P0 SYNCS.PHASECHK.TRANS64 P0, [R74+URZ+0x28cb0], R75 ;  /* 0x028cb04b4a0085a7 */ /* 0x000e24000800007f */
[----:B0-----:R-:W-:Y:S05]  /*23b00*/  @!P0 BRA `(.L_x_5695) ;  /* 0xfffffffc00f08947 */ /* 0x001fea000383ffff */
[----:B------:R-:W-:Y:S05]  /*23b10*/  BRA `(.L_x_6076) ;  /* 0xfffffe0800787947 */ /* 0x000fea000383ffff */
.L_x_5716:
[----:B0-----:R0:W1:Y:S02]  /*23b20*/  SYNCS.PHASECHK.TRANS64.TRYWAIT P1, [R9+URZ+0x28c50], R10 ;  /* 0x028c500a090075a7 */ /* 0x001064000802017f */
[----:B-1----:R-:W-:Y:S05]  /*23b30*/  @!P1 NANOSLEEP.SYNCS 0x989680 ;  /* 0x009896800000995d */ /* 0x002fea0003900000 */
[----:B------:R-:W1:Y:S02]  /*23b40*/  @!P1 SYNCS.PHASECHK.TRANS64 P1, [R9+URZ+0x28c50], R10 ;  /* 0x028c500a090095a7 */ /* 0x000e64000802007f */
[----:B-1----:R-:W-:Y:S05]  /*23b50*/  @!P1 BRA `(.L_x_5716) ;  /* 0xfffffffc00f09947 */ /* 0x002fea000383ffff */
[----:B------:R-:W-:Y:S05]  /*23b60*/  BRA `(.L_x_6077) ;  /* 0xfffffe1c00307947 */ /* 0x000fea000383ffff */
.L_x_5723:
[----:B-1----:R1:W2:Y:S02]  /*23b70*/  SYNCS.PHASECHK.TRANS64.TRYWAIT P2, [R21+URZ+0x28c50], R8 ;  /* 0x028c5008150075a7 */ /* 0x0022a4000804017f */
[----:B--2---:R-:W-:Y:S05]  /*23b80*/  @!P2 NANOSLEEP.SYNCS 0x989680 ;  /* 0x009896800000a95d */ /* 0x004fea0003900000 */
[----:B------:R-:W2:Y:S02]  /*23b90*/  @!P2 SYNCS.PHASECHK.TRANS64 P2, [R21+URZ+0x28c50], R8 ;  /* 0x028c50081500a5a7 */ /* 0x000ea4000804007f */
[----:B--2---:R-:W-:Y:S05]  /*23ba0*/  @!P2 BRA `(.L_x_5723) ;  /* 0xfffffffc00f0a947 */ /* 0x004fea000383ffff */
[----:B------:R-:W-:Y:S05]  /*23bb0*/  BRA `(.L_x_5722) ;  /* 0xfffffe2800607947 */ /* 0x000fea000383ffff */
.L_x_5746:
        /* <DEDUP_REMOVED lines=8> */
.L_x_6079:
[----:B------:R-:W-:Y:S05]  /*23c40*/  BSYNC B1 ;  /* 0x0000000000017941 */ /* 0x000fea0003800000 */
.L_x_6078:
        /* <DEDUP_REMOVED lines=8> */
.L_x_6080:
[----:B------:R-:W-:Y:S02]  /*23cd0*/  IMAD.MOV.U32 R13, RZ, RZ, R7 ;  /* 0x000000ffff0d7224 */ /* 0x000fe400078e0007 */
[----:B------:R-:W-:-:S07]  /*23ce0*/  IMAD.MOV.U32 R0, RZ, RZ, R14 ;  /* 0x000000ffff007224 */ /* 0x000fce00078e000e */
[----:B------:R-:W-:Y:S05]  /*23cf0*/  WARPSYNC.COLLECTIVE R15, `(.L_x_6081) ;  /* 0x000000000f087348 */ /* 0x000fea0003c00000 */
[----:B------:R0:W1:Y:S02]  /*23d00*/  SHFL.IDX P6, R14, R13, R12, R11 ;  /* 0x0000000c0d0e7389 */ /* 0x00006400000c000b */
[----:B01----:R-:W-:Y:S01]  /*23d10*/  ENDCOLLECTIVE ;  /* 0x000000000000791b */ /* 0x003fe20003800000 */
.L_x_6081:
[----:B------:R-:W-:Y:S02]  /*23d20*/  IMAD.MOV.U32 R13, RZ, RZ, R30 ;  /* 0x000000ffff0d7224 */ /* 0x000fe400078e001e */
[----:B------:R-:W-:-:S07]  /*23d30*/  IMAD.MOV.U32 R5, RZ, RZ, R14 ;  /* 0x000000ffff057224 */ /* 0x000fce00078e000e */
[----:B------:R-:W-:Y:S05]  /*23d40*/  WARPSYNC.COLLECTIVE R15, `(.L_x_6082) ;  /* 0x000000000f087348 */ /* 0x000fea0003c00000 */
[----:B------:R0:W1:Y:S02]  /*23d50*/  SHFL.IDX P6, R14, R13, R12, R11 ;  /* 0x0000000c0d0e7389 */ /* 0x00006400000c000b */
[----:B01----:R-:W-:Y:S01]  /*23d60*/  ENDCOLLECTIVE ;  /* 0x000000000000791b */ /* 0x003fe20003800000 */
.L_x_6082:
[----:B------:R-:W-:Y:S05]  /*23d70*/  BRA `(.L_x_6083) ;  /* 0xfffffe4400947947 */ /* 0x000fea000383ffff */
.L_x_5749:
[----:B------:R-:W-:Y:S01]  /*23d80*/  BSSY B1, `(.L_x_6084) ;  /* 0x0000008000017945 */ /* 0x000fe20003800000 */
[----:B------:R-:W-:Y:S02]  /*23d90*/  IMAD.MOV.U32 R13, RZ, RZ, R6 ;  /* 0x000000ffff0d7224 */ /* 0x000fe400078e0006 */
[----:B------:R-:W-:Y:S02]  /*23da0*/  IMAD.MOV.U32 R12, RZ, RZ, 0x1 ;  /* 0x00000001ff0c7424 */ /* 0x000fe400078e00ff */
[----:B------:R-:W-:Y:S02]  /*23db0*/  IMAD.MOV.U32 R11, RZ, RZ, 0x1c1f ;  /* 0x00001c1fff0b7424 */ /* 0x000fe400078e00ff */
[----:B------:R-:W-:-:S07]  /*23dc0*/  IMAD.MOV.U32 R15, RZ, RZ, -0x1 ;  /* 0xffffffffff0f7424 */ /* 0x000fce00078e00ff */
[----:B0---4-:R-:W-:Y:S05]  /*23dd0*/  WARPSYNC.COLLECTIVE R15, `(.L_x_6085) ;  /* 0x000000000f087348 */ /* 0x011fea0003c00000 */
[----:B----4-:R1:W2:Y:S02]  /*23de0*/  SHFL.IDX P6, R14, R13, R12, R11 ;  /* 0x0000000c0d0e7389 */ /* 0x0102a400000c000b */
[----:B012---:R-:W-:Y:S01]  /*23df0*/  ENDCOLLECTIVE ;  /* 0x000000000000791b */ /* 0x007fe20003800000 */
.L_x_6085:
[----:B------:R-:W-:Y:S05]  /*23e00*/  BSYNC B1 ;  /* 0x0000000000017941 */ /* 0x000fea0003800000 */
.L_x_6084:
[----:B------:R-:W-:Y:S02]  /*23e10*/  IMAD.MOV.U32 R13, RZ, RZ, R4 ;  /* 0x000000ffff0d7224 */ /* 0x000fe400078e0004 */
[----:B------:R-:W-:Y:S02]  /*23e20*/  IMAD.MOV.U32 R12, RZ, RZ, 0x1 ;  /* 0x00000001ff0c7424 */ /* 0x000fe400078e00ff */
[----:B------:R-:W-:Y:S02]  /*23e30*/  IMAD.MOV.U32 R11, RZ, RZ, 0x1c1f ;  /* 0x00001c1fff0b7424 */ /* 0x000fe400078e00ff */
[----:B------:R-:W-:Y:S02]  /*23e40*/  IMAD.MOV.U32 R15, RZ, RZ, -0x1 ;  /* 0xffffffffff0f7424 */ /* 0x000fe400078e00ff */
[----:B------:R-:W-:-:S07]  /*23e50*/  IMAD.MOV.U32 R3, RZ, RZ, R14 ;  /* 0x000000ffff037224 */ /* 0x000fce00078e000e */
[----:B------:R-:W-:Y:S05]  /*23e60*/  WARPSYNC.COLLECTIVE R15, `(.L_x_6086) ;  /* 0x000000000f087348 */ /* 0x000fea0003c00000 */
[----:B------:R0:W1:Y:S02]  /*23e70*/  SHFL.IDX P6, R14, R13, R12, R11 ;  /* 0x0000000c0d0e7389 */ /* 0x00006400000c000b */
[----:B01----:R-:W-:Y:S01]  /*23e80*/  ENDCOLLECTIVE ;  /* 0x000000000000791b */ /* 0x003fe20003800000 */
.L_x_6086:
[----:B------:R-:W-:Y:S02]  /*23e90*/  IMAD.MOV.U32 R13, RZ, RZ, R7 ;  /* 0x000000ffff0d7224 */ /* 0x000fe400078e0007 */
[----:B------:R-:W-:-:S07]  /*23ea0*/  IMAD.MOV.U32 R4, RZ, RZ, R14 ;  /* 0x000000ffff047224 */ /* 0x000fce00078e000e */
[----:B------:R-:W-:Y:S05]  /*23eb0*/  WARPSYNC.COLLECTIVE R15, `(.L_x_6087) ;  /* 0x000000000f087348 */ /* 0x000fea0003c00000 */
[----:B------:R0:W1:Y:S02]  /*23ec0*/  SHFL.IDX P6, R14, R13, R12, R11 ;  /* 0x0000000c0d0e7389 */ /* 0x00006400000c000b */
[----:B01----:R-:W-:Y:S01]  /*23ed0*/  ENDCOLLECTIVE ;  /* 0x000000000000791b */ /* 0x003fe20003800000 */
.L_x_6087:
[----:B------:R-:W-:Y:S02]  /*23ee0*/  IMAD.MOV.U32 R13, RZ, RZ, R30 ;  /* 0x000000ffff0d7224 */ /* 0x000fe400078e001e */
[----:B------:R-:W-:-:S07]  /*23ef0*/  IMAD.MOV.U32 R7, RZ, RZ, R14 ;  /* 0x000000ffff077224 */ /* 0x000fce00078e000e */
[----:B------:R-:W-:Y:S05]  /*23f00*/  WARPSYNC.COLLECTIVE R15, `(.L_x_6088) ;  /* 0x000000000f087348 */ /* 0x000fea0003c00000 */
[----:B------:R0:W1:Y:S02]  /*23f10*/  SHFL.IDX P6, R14, R13, R12, R11 ;  /* 0x0000000c0d0e7389 */ /* 0x00006400000c000b */
[----:B01----:R-:W-:Y:S01]  /*23f20*/  ENDCOLLECTIVE ;  /* 0x000000000000791b */ /* 0x003fe20003800000 */
.L_x_6088:
[----:B------:R-:W-:Y:S01]  /*23f30*/  IMAD.MOV.U32 R0, RZ, RZ, R14 ;  /* 0x000000ffff007224 */ /* 0x000fe200078e000e */
[----:B------:R-:W-:Y:S06]  /*23f40*/  BRA `(.L_x_6089) ;  /* 0xfffffe4400f07947 */ /* 0x000fec000383ffff */
.L_x_5753:
[----:B0-----:R0:W1:Y:S02]  /*23f50*/  SYNCS.PHASECHK.TRANS64.TRYWAIT P0, [R2+URZ+0x28c00], R35 ;  /* 0x028c0023020075a7 */ /* 0x001064000800017f */
[----:B-1----:R-:W-:Y:S05]  /*23f60*/  @!P0 NANOSLEEP.SYNCS 0x989680 ;  /* 0x009896800000895d */ /* 0x002fea0003900000 */
[----:B------:R-:W1:Y:S02]  /*23f70*/  @!P0 SYNCS.PHASECHK.TRANS64 P0, [R2+URZ+0x28c00], R35 ;  /* 0x028c0023020085a7 */ /* 0x000e64000800007f */
[----:B-1----:R-:W-:Y:S05]  /*23f80*/  @!P0 BRA `(.L_x_5753) ;  /* 0xfffffffc00f08947 */ /* 0x002fea000383ffff */
[----:B------:R-:W-:Y:S05]  /*23f90*/  BRA `(.L_x_6090) ;  /* 0xfffffe4800d47947 */ /* 0x000fea000383ffff */
.L_x_5761:
        /* <DEDUP_REMOVED lines=8> */
.L_x_6092:
[----:B------:R-:W-:Y:S05]  /*24020*/  BSYNC B1 ;  /* 0x0000000000017941 */ /* 0x000fea0003800000 */
.L_x_6091:
        /* <DEDUP_REMOVED lines=8> */
.L_x_6093:
[----:B------:R-:W-:Y:S02]  /*240b0*/  IMAD.MOV.U32 R13, RZ, RZ, R7 ;  /* 0x000000ffff0d7224 */ /* 0x000fe400078e0007 */
[----:B------:R-:W-:-:S07]  /*240c0*/  IMAD.MOV.U32 R0, RZ, RZ, R14 ;  /* 0x000000ffff007224 */ /* 0x000fce00078e000e */
[----:B------:R-:W-:Y:S05]  /*240d0*/  WARPSYNC.COLLECTIVE R15, `(.L_x_6094) ;  /* 0x000000000f087348 */ /* 0x000fea0003c00000 */
[----:B------:R0:W1:Y:S02]  /*240e0*/  SHFL.IDX P6, R14, R13, R12, R11 ;  /* 0x0000000c0d0e7389 */ /* 0x00006400000c000b */
[----:B01----:R-:W-:Y:S01]  /*240f0*/  ENDCOLLECTIVE ;  /* 0x000000000000791b */ /* 0x003fe20003800000 */
.L_x_6094:
[----:B------:R-:W-:Y:S02]  /*24100*/  IMAD.MOV.U32 R10, RZ, RZ, R0 ;  /* 0x000000ffff0a7224 */ /* 0x000fe400078e0000 */
[----:B------:R-:W-:Y:S02]  /*24110*/  IMAD.MOV.U32 R13, RZ, RZ, R9 ;  /* 0x000000ffff0d7224 */ /* 0x000fe400078e0009 */
[----:B------:R-:W-:-:S07]  /*24120*/  IMAD.MOV.U32 R5, RZ, RZ, R14 ;  /* 0x000000ffff057224 */ /* 0x000fce00078e000e */
[----:B------:R-:W-:Y:S05]  /*24130*/  WARPSYNC.COLLECTIVE R15, `(.L_x_6095) ;  /* 0x000000000f087348 */ /* 0x000fea0003c00000 */
[----:B------:R0:W1:Y:S02]  /*24140*/  SHFL.IDX P6, R14, R13, R12, R11 ;  /* 0x0000000c0d0e7389 */ /* 0x00006400000c000b */
[----:B01----:R-:W-:Y:S01]  /*24150*/  ENDCOLLECTIVE ;  /* 0x000000000000791b */ /* 0x003fe20003800000 */
.L_x_6095:
[----:B------:R-:W-:Y:S01]  /*24160*/  IMAD.MOV.U32 R11, RZ, RZ, R3 ;  /* 0x000000ffff0b7224 */ /* 0x000fe200078e0003 */
[----:B------:R-:W-:Y:S06]  /*24170*/  BRA `(.L_x_6096) ;  /* 0xfffffe5400e87947 */ /* 0x000fec000383ffff */
.L_x_5764:
[----:B------:R-:W-:Y:S01]  /*24180*/  BSSY B1, `(.L_x_6097) ;  /* 0x0000008000017945 */ /* 0x000fe20003800000 */
[----:B------:R-:W-:Y:S02]  /*24190*/  IMAD.MOV.U32 R13, RZ, RZ, R8 ;  /* 0x000000ffff0d7224 */ /* 0x000fe400078e0008 */
[----:B------:R-:W-:Y:S02]  /*241a0*/  IMAD.MOV.U32 R12, RZ, RZ, 0x1 ;  /* 0x00000001ff0c7424 */ /* 0x000fe400078e00ff */
[----:B0-----:R-:W-:Y:S02]  /*241b0*/  IMAD.MOV.U32 R11, RZ, RZ, 0x1c1f ;  /* 0x00001c1fff0b7424 */ /* 0x001fe400078e00ff */
[----:B------:R-:W-:-:S07]  /*241c0*/  IMAD.MOV.U32 R15, RZ, RZ, -0x1 ;  /* 0xffffffffff0f7424 */ /* 0x000fce00078e00ff */
[----:B----4-:R-:W-:Y:S05]  /*241d0*/  WARPSYNC.COLLECTIVE R15, `(.L_x_6098) ;  /* 0x000000000f087348 */ /* 0x010fea0003c00000 */
[----:B----4-:R0:W1:Y:S02]  /*241e0*/  SHFL.IDX P6, R14, R13, R12, R11 ;  /* 0x0000000c0d0e7389 */ /* 0x01006400000c000b */
[----:B01----:R-:W-:Y:S01]  /*241f0*/  ENDCOLLECTIVE ;  /* 0x000000000000791b */ /* 0x003fe20003800000 */
.L_x_6098:
[----:B------:R-:W-:Y:S05]  /*24200*/  BSYNC B1 ;  /* 0x0000000000017941 */ /* 0x000fea0003800000 */
.L_x_6097:
        /* <DEDUP_REMOVED lines=8> */
.L_x_6099:
[----:B------:R-:W-:Y:S02]  /*24290*/  IMAD.MOV.U32 R13, RZ, RZ, R7 ;  /* 0x000000ffff0d7224 */ /* 0x000fe400078e0007 */
[----:B------:R-:W-:-:S07]  /*242a0*/  IMAD.MOV.U32 R0, RZ, RZ, R14 ;  /* 0x000000ffff007224 */ /* 0x000fce00078e000e */
[----:B------:R-:W-:Y:S05]  /*242b0*/  WARPSYNC.COLLECTIVE R15, `(.L_x_6100) ;  /* 0x000000000f087348 */ /* 0x000fea0003c00000 */
[----:B------:R0:W1:Y:S02]  /*242c0*/  SHFL.IDX P6, R14, R13, R12, R11 ;  /* 0x0000000c0d0e7389 */ /* 0x00006400000c000b */
[----:B01----:R-:W-:Y:S01]  /*242d0*/  ENDCOLLECTIVE ;  /* 0x000000000000791b */ /* 0x003fe20003800000 */
.L_x_6100:
[----:B------:R-:W-:Y:S02]  /*242e0*/  IMAD.MOV.U32 R13, RZ, RZ, R9 ;  /* 0x000000ffff0d7224 */ /* 0x000fe400078e0009 */
[----:B------:R-:W-:-:S07]  /*242f0*/  IMAD.MOV.U32 R7, RZ, RZ, R14 ;  /* 0x000000ffff077224 */ /* 0x000fce00078e000e */
[----:B------:R-:W-:Y:S05]  /*24300*/  WARPSYNC.COLLECTIVE R15, `(.L_x_6101) ;  /* 0x000000000f087348 */ /* 0x000fea0003c00000 */
[----:B------:R0:W1:Y:S02]  /*24310*/  SHFL.IDX P6, R14, R13, R12, R11 ;  /* 0x0000000c0d0e7389 */ /* 0x00006400000c000b */
[----:B01----:R-:W-:Y:S01]  /*24320*/  ENDCOLLECTIVE ;  /* 0x000000000000791b */ /* 0x003fe20003800000 */
.L_x_6101:
[----:B------:R-:W-:Y:S02]  /*24330*/  IMAD.MOV.U32 R12, RZ, RZ, R0 ;  /* 0x000000ffff0c7224 */ /* 0x000fe400078e0000 */
[----:B------:R-:W-:Y:S01]  /*24340*/  IMAD.MOV.U32 R13, RZ, RZ, R3 ;  /* 0x000000ffff0d7224 */ /* 0x000fe200078e0003 */
[----:B------:R-:W-:Y:S06]  /*24350*/  BRA `(.L_x_6102) ;  /* 0xfffffe5800107947 */ /* 0x000fec000383ffff */
.L_x_5768:
[----:B0-----:R0:W1:Y:S02]  /*24360*/  SYNCS.PHASECHK.TRANS64.TRYWAIT P1, [R2+URZ+0x28c00], R21 ;  /* 0x028c0015020075a7 */ /* 0x001064000802017f */
[----:B-1----:R-:W-:Y:S05]  /*24370*/  @!P1 NANOSLEEP.SYNCS 0x989680 ;  /* 0x009896800000995d */ /* 0x002fea0003900000 */
[----:B------:R-:W1:Y:S02]  /*24380*/  @!P1 SYNCS.PHASECHK.TRANS64 P1, [R2+URZ+0x28c00], R21 ;  /* 0x028c0015020095a7 */ /* 0x000e64000802007f */
[----:B-1----:R-:W-:Y:S05]  /*24390*/  @!P1 BRA `(.L_x_5768) ;  /* 0xfffffffc00f09947 */ /* 0x002fea000383ffff */
[----:B------:R-:W-:Y:S05]  /*243a0*/  BRA `(.L_x_6103) ;  /* 0xfffffe5800a87947 */ /* 0x000fea000383ffff */
.L_x_5774:
[----:B--2---:R2:W4:Y:S02]  /*243b0*/  SYNCS.PHASECHK.TRANS64.TRYWAIT P2, [R12+URZ+0x28c30], R21 ;  /* 0x028c30150c0075a7 */ /* 0x004524000804017f */
[----:B----4-:R-:W-:Y:S05]  /*243c0*/  @!P2 NANOSLEEP.SYNCS 0x989680 ;  /* 0x009896800000a95d */ /* 0x010fea0003900000 */
[----:B------:R-:W4:Y:S02]  /*243d0*/  @!P2 SYNCS.PHASECHK.TRANS64 P2, [R12+URZ+0x28c30], R21 ;  /* 0x028c30150c00a5a7 */ /* 0x000f24000804007f */
[----:B----4-:R-:W-:Y:S05]  /*243e0*/  @!P2 BRA `(.L_x_5774) ;  /* 0xfffffffc00f0a947 */ /* 0x010fea000383ffff */
[----:B------:R-:W-:Y:S05]  /*243f0*/  BRA `(.L_x_5773) ;  /* 0xfffffe6800147947 */ /* 0x000fea000383ffff */
.L_x_5787:
[----:B--2---:R2:W0:Y:S02]  /*24400*/  SYNCS.PHASECHK.TRANS64.TRYWAIT P3, [R12+URZ+0x28c50], R21 ;  /* 0x028c50150c0075a7 */ /* 0x004424000806017f */
[----:B0-----:R-:W-:Y:S05]  /*24410*/  @!P3 NANOSLEEP.SYNCS 0x989680 ;  /* 0x009896800000b95d */ /* 0x001fea0003900000 */
[----:B------:R-:W0:Y:S02]  /*24420*/  @!P3 SYNCS.PHASECHK.TRANS64 P3, [R12+URZ+0x28c50], R21 ;  /* 0x028c50150c00b5a7 */ /* 0x000e24000806007f */
[----:B0-----:R-:W-:Y:S05]  /*24430*/  @!P3 BRA `(.L_x_5787) ;  /* 0xfffffffc00f0b947 */ /* 0x001fea000383ffff */
[----:B------:R-:W-:Y:S05]  /*24440*/  BRA `(.L_x_5786) ;  /* 0xfffffe8800007947 */ /* 0x000fea000383ffff */
.L_x_5799:
[----:B-1----:R1:W2:Y:S02]  /*24450*/  SYNCS.PHASECHK.TRANS64.TRYWAIT P3, [R215+URZ+0x28c30], R216 ;  /* 0x028c30d8d70075a7 */ /* 0x0022a4000806017f */
[----:B--2---:R-:W-:Y:S05]  /*24460*/  @!P3 NANOSLEEP.SYNCS 0x989680 ;  /* 0x009896800000b95d */ /* 0x004fea0003900000 */
[----:B------:R-:W2:Y:S02]  /*24470*/  @!P3 SYNCS.PHASECHK.TRANS64 P3, [R215+URZ+0x28c30], R216 ;  /* 0x028c30d8d700b5a7 */ /* 0x000ea4000806007f */
[----:B--2---:R-:W-:Y:S05]  /*24480*/  @!P3 BRA `(.L_x_5799) ;  /* 0xfffffffc00f0b947 */ /* 0x004fea000383ffff */
[----:B------:R-:W-:Y:S05]  /*24490*/  BRA `(.L_x_5798) ;  /* 0xfffffe8c00747947 */ /* 0x000fea000383ffff */
.L_x_5812:
[----:B---3--:R3:W4:Y:S02]  /*244a0*/  SYNCS.PHASECHK.TRANS64.TRYWAIT P3, [R215+URZ+0x28c50], R216 ;  /* 0x028c50d8d70075a7 */ /* 0x008724000806017f */
[----:B----4-:R-:W-:Y:S05]  /*244b0*/  @!P3 NANOSLEEP.SYNCS 0x989680 ;  /* 0x009896800000b95d */ /* 0x010fea0003900000 */
[----:B------:R-:W4:Y:S02]  /*244c0*/  @!P3 SYNCS.PHASECHK.TRANS64 P3, [R215+URZ+0x28c50], R216 ;  /* 0x028c50d8d700b5a7 */ /* 0x000f24000806007f */
[----:B----4-:R-:W-:Y:S05]  /*244d0*/  @!P3 BRA `(.L_x_5812) ;  /* 0xfffffffc00f0b947 */ /* 0x010fea000383ffff */
[----:B------:R-:W-:Y:S05]  /*244e0*/  BRA `(.L_x_5811) ;  /* 0xfffffeb0006c7947 */ /* 0x000fea000383ffff */
.L_x_5825:
[----:B-1----:R1:W2:Y:S02]  /*244f0*/  SYNCS.PHASECHK.TRANS64.TRYWAIT P3, [R12+URZ+0x28c30], R207 ;  /* 0x028c30cf0c0075a7 */ /* 0x0022a4000806017f */
[----:B--2---:R-:W-:Y:S05]  /*24500*/  @!P3 NANOSLEEP.SYNCS 0x989680 ;  /* 0x009896800000b95d */ /* 0x004fea0003900000 */
[----:B------:R-:W2:Y:S02]  /*24510*/  @!P3 SYNCS.PHASECHK.TRANS64 P3, [R12+URZ+0x28c30], R207 ;  /* 0x028c30cf0c00b5a7 */ /* 0x000ea4000806007f */
[----:B--2---:R-:W-:Y:S05]  /*24520*/  @!P3 BRA `(.L_x_5825) ;  /* 0xfffffffc00f0b947 */ /* 0x004fea000383ffff */
[----:B------:R-:W-:Y:S05]  /*24530*/  BRA `(.L_x_5824) ;  /* 0xfffffeb800347947 */ /* 0x000fea000383ffff */
.L_x_5830:
[----:B---3--:R3:W4:Y:S02]  /*24540*/  SYNCS.PHASECHK.TRANS64.TRYWAIT P3, [R12+URZ+0x28c50], R207 ;  /* 0x028c50cf0c0075a7 */ /* 0x008724000806017f */
[----:B----4-:R-:W-:Y:S05]  /*24550*/  @!P3 NANOSLEEP.SYNCS 0x989680 ;  /* 0x009896800000b95d */ /* 0x010fea0003900000 */
[----:B------:R-:W4:Y:S02]  /*24560*/  @!P3 SYNCS.PHASECHK.TRANS64 P3, [R12+URZ+0x28c50], R207 ;  /* 0x028c50cf0c00b5a7 */ /* 0x000f24000806007f */
[----:B----4-:R-:W-:Y:S05]  /*24570*/  @!P3 BRA `(.L_x_5830) ;  /* 0xfffffffc00f0b947 */ /* 0x010fea000383ffff */
[----:B------:R-:W-:Y:S05]  /*24580*/  BRA `(.L_x_5829) ;  /* 0xfffffed000907947 */ /* 0x000fea000383ffff */
.L_x_5838:
[----:B-1----:R1:W2:Y:S02]  /*24590*/  SYNCS.PHASECHK.TRANS64.TRYWAIT P2, [R206+URZ+0x28c30], R207 ;  /* 0x028c30cfce0075a7 */ /* 0x0022a4000804017f */
[----:B--2---:R-:W-:Y:S05]  /*245a0*/  @!P2 NANOSLEEP.SYNCS 0x989680 ;  /* 0x009896800000a95d */ /* 0x004fea0003900000 */
[----:B------:R-:W2:Y:S02]  /*245b0*/  @!P2 SYNCS.PHASECHK.TRANS64 P2, [R206+URZ+0x28c30], R207 ;  /* 0x028c30cfce00a5a7 */ /* 0x000ea4000804007f */
[----:B--2---:R-:W-:Y:S05]  /*245c0*/  @!P2 BRA `(.L_x_5838) ;  /* 0xfffffffc00f0a947 */ /* 0x004fea000383ffff */
[----:B------:R-:W-:Y:S05]  /*245d0*/  BRA `(.L_x_5837) ;  /* 0xfffffed400a07947 */ /* 0x000fea000383ffff */
.L_x_5851:
[----:B---3--:R3:W4:Y:S02]  /*245e0*/  SYNCS.PHASECHK.TRANS64.TRYWAIT P2, [R206+URZ+0x28c50], R207 ;  /* 0x028c50cfce0075a7 */ /* 0x008724000804017f */
[----:B----4-:R-:W-:Y:S05]  /*245f0*/  @!P2 NANOSLEEP.SYNCS 0x989680 ;  /* 0x009896800000a95d */ /* 0x010fea0003900000 */
[----:B------:R-:W4:Y:S02]  /*24600*/  @!P2 SYNCS.PHASECHK.TRANS64 P2, [R206+URZ+0x28c50], R207 ;  /* 0x028c50cfce00a5a7 */ /* 0x000f24000804007f */
[----:B----4-:R-:W-:Y:S05]  /*24610*/  @!P2 BRA `(.L_x_5851) ;  /* 0xfffffffc00f0a947 */ /* 0x010fea000383ffff */
[----:B------:R-:W-:Y:S05]  /*24620*/  BRA `(.L_x_5850) ;  /* 0xfffffef800a47947 */ /* 0x000fea000383ffff */
.L_x_5894:
[----:B------:R-:W1:Y:S01]  /*24630*/  S2R R6, SR_TID.X ;  /* 0x0000000000067919 */ /* 0x000e620000002100 */
[----:B------:R-:W-:Y:S01]  /*24640*/  BSSY B1, `(.L_x_6104) ;  /* 0x000000a000017945 */ /* 0x000fe20003800000 */
[----:B------:R-:W-:Y:S02]  /*24650*/  IMAD.MOV.U32 R12, RZ, RZ, RZ ;  /* 0x000000ffff0c7224 */ /* 0x000fe400078e00ff */
[----:B------:R-:W-:Y:S02]  /*24660*/  IMAD.MOV.U32 R11, RZ, RZ, 0x1f ;  /* 0x0000001fff0b7424 */ /* 0x000fe400078e00ff */
[----:B0-----:R-:W-:Y:S01]  /*24670*/  IMAD.MOV.U32 R15, RZ, RZ, -0x1 ;  /* 0xffffffffff0f7424 */ /* 0x001fe200078e00ff */
[----:B-1----:R-:W-:-:S04]  /*24680*/  SHF.R.U32.HI R6, RZ, 0x5, R6 ;  /* 0x00000005ff067819 */ /* 0x002fc80000011606 */
[----:B------:R-:W-:-:S05]  /*24690*/  LOP3.LUT R6, R6, 0x3, RZ, 0xc0, !PT ;  /* 0x0000000306067812 */ /* 0x000fca00078ec0ff */
[----:B------:R-:W-:-:S07]  /*246a0*/  IMAD.MOV.U32 R13, RZ, RZ, R6 ;  /* 0x000000ffff0d7224 */ /* 0x000fce00078e0006 */
[----:B------:R-:W-:Y:S05]  /*246b0*/  WARPSYNC.COLLECTIVE R15, `(.L_x_6105) ;  /* 0x000000000f087348 */ /* 0x000fea0003c00000 */
[----:B------:R0:W1:Y:S02]  /*246c0*/  SHFL.IDX P6, R14, R13, R12, R11 ;  /* 0x0000000c0d0e7389 */ /* 0x00006400000c000b */
[----:B01----:R-:W-:Y:S01]  /*246d0*/  ENDCOLLECTIVE ;  /* 0x000000000000791b */ /* 0x003fe20003800000 */
.L_x_6105:
[----:B------:R-:W-:Y:S05]  /*246e0*/  BSYNC B1 ;  /* 0x0000000000017941 */ /* 0x000fea0003800000 */
.L_x_6104:
[----:B------:R-:W-:Y:S05]  /*246f0*/  BRA `(.L_x_6106) ;  /* 0xffffff7000547947 */ /* 0x000fea000383ffff */
.L_x_5896:
[----:B------:R-:W-:Y:S01]  /*24700*/  BSSY B1, `(.L_x_6107) ;  /* 0x0000006000017945 */ /* 0x000fe20003800000 */
[----:B0-----:R-:W-:-:S07]  /*24710*/  IMAD.MOV.U32 R15, RZ, RZ, -0x1 ;  /* 0xffffffffff0f7424 */ /* 0x001fce00078e00ff */
[----:B-1----:R-:W-:Y:S05]  /*24720*/  WARPSYNC.COLLECTIVE R15, `(.L_x_6108) ;  /* 0x000000000f0c7348 */ /* 0x002fea0003c00000 */
[----:B------:R-:W-:Y:S02]  /*24730*/  ELECT P6, UR62, PT ;  /* 0x00000000003e782f */ /* 0x000fe400038c0000 */
[----:B------:R-:W-:Y:S01]  /*24740*/  MOV R14, UR62 ;  /* 0x0000003e000e7c02 */ /* 0x000fe20008000f00 */
[----:B-1----:R-:W-:Y:S10]  /*24750*/  ENDCOLLECTIVE ;  /* 0x000000000000791b */ /* 0x002ff40003800000 */
.L_x_6108:
[----:B------:R-:W-:Y:S05]  /*24760*/  BSYNC B1 ;  /* 0x0000000000017941 */ /* 0x000fea0003800000 */
.L_x_6107:
[----:B------:R-:W-:Y:S05]  /*24770*/  BRA `(.L_x_5895) ;  /* 0xffffff70004c7947 */ /* 0x000fea000383ffff */
.L_x_5898:
[----:B-1----:R1:W2:Y:S02]  /*24780*/  SYNCS.PHASECHK.TRANS64.TRYWAIT P0, [R18+URZ+0x28c20], R6 ;  /* 0x028c2006120075a7 */ /* 0x0022a4000800017f */
[----:B--2---:R-:W-:Y:S05]  /*24790*/  @!P0 NANOSLEEP.SYNCS 0x989680 ;  /* 0x009896800000895d */ /* 0x004fea0003900000 */
[----:B------:R-:W2:Y:S02]  /*247a0*/  @!P0 SYNCS.PHASECHK.TRANS64 P0, [R18+URZ+0x28c20], R6 ;  /* 0x028c2006120085a7 */ /* 0x000ea4000800007f */
[----:B--2---:R-:W-:Y:S05]  /*247b0*/  @!P0 BRA `(.L_x_5898) ;  /* 0xfffffffc00f08947 */ /* 0x004fea000383ffff */
[----:B------:R-:W-:Y:S05]  /*247c0*/  BRA `(.L_x_6109) ;  /* 0xffffff70005c7947 */ /* 0x000fea000383ffff */
.L_x_5902:
[----:B--2---:R2:W3:Y:S02]  /*247d0*/  SYNCS.PHASECHK.TRANS64.TRYWAIT P0, [R7+URZ+0x28ca0], R10 ;  /* 0x028ca00a070075a7 */ /* 0x0044e4000800017f */
[----:B---3--:R-:W-:Y:S05]  /*247e0*/  @!P0 NANOSLEEP.SYNCS 0x989680 ;  /* 0x009896800000895d */ /* 0x008fea0003900000 */
[----:B------:R-:W3:Y:S02]  /*247f0*/  @!P0 SYNCS.PHASECHK.TRANS64 P0, [R7+URZ+0x28ca0], R10 ;  /* 0x028ca00a070085a7 */ /* 0x000ee4000800007f */
[----:B---3--:R-:W-:Y:S05]  /*24800*/  @!P0 BRA `(.L_x_5902) ;  /* 0xfffffffc00f08947 */ /* 0x008fea000383ffff */
[----:B------:R-:W-:Y:S05]  /*24810*/  BRA `(.L_x_6110) ;  /* 0xffffff70007c7947 */ /* 0x000fea000383ffff */
.L_x_5907:
[----:B-1----:R1:W3:Y:S02]  /*24820*/  SYNCS.PHASECHK.TRANS64.TRYWAIT P0, [R7+URZ+0x28cc0], R10 ;  /* 0x028cc00a070075a7 */ /* 0x0022e4000800017f */
[----:B---3--:R-:W-:Y:S05]  /*24830*/  @!P0 NANOSLEEP.SYNCS 0x989680 ;  /* 0x009896800000895d */ /* 0x008fea0003900000 */
[----:B------:R-:W3:Y:S02]  /*24840*/  @!P0 SYNCS.PHASECHK.TRANS64 P0, [R7+URZ+0x28cc0], R10 ;  /* 0x028cc00a070085a7 */ /* 0x000ee4000800007f */
[----:B---3--:R-:W-:Y:S05]  /*24850*/  @!P0 BRA `(.L_x_5907) ;  /* 0xfffffffc00f08947 */ /* 0x008fea000383ffff */
[----:B------:R-:W-:Y:S05]  /*24860*/  BRA `(.L_x_6111) ;  /* 0xffffff7000fc7947 */ /* 0x000fea000383ffff */
.L_x_5921:
[----:B-1----:R1:W2:Y:S02]  /*24870*/  SYNCS.PHASECHK.TRANS64.TRYWAIT P1, [R6+URZ+0x28ca0], R7 ;  /* 0x028ca007060075a7 */ /* 0x0022a4000802017f */
[----:B--2---:R-:W-:Y:S05]  /*24880*/  @!P1 NANOSLEEP.SYNCS 0x989680 ;  /* 0x009896800000995d */ /* 0x004fea0003900000 */
[----:B------:R-:W2:Y:S02]  /*24890*/  @!P1 SYNCS.PHASECHK.TRANS64 P1, [R6+URZ+0x28ca0], R7 ;  /* 0x028ca007060095a7 */ /* 0x000ea4000802007f */
[----:B--2---:R-:W-:Y:S05]  /*248a0*/  @!P1 BRA `(.L_x_5921) ;  /* 0xfffffffc00f09947 */ /* 0x004fea000383ffff */
[----:B------:R-:W-:Y:S05]  /*248b0*/  BRA `(.L_x_6112) ;  /* 0xffffff7c007c7947 */ /* 0x000fea000383ffff */
.L_x_5926:
[----:B--2---:R2:W3:Y:S02]  /*248c0*/  SYNCS.PHASECHK.TRANS64.TRYWAIT P1, [R6+URZ+0x28cc0], R7 ;  /* 0x028cc007060075a7 */ /* 0x0044e4000802017f */
[----:B---3--:R-:W-:Y:S05]  /*248d0*/  @!P1 NANOSLEEP.SYNCS 0x989680 ;  /* 0x009896800000995d */ /* 0x008fea0003900000 */
[----:B------:R-:W3:Y:S02]  /*248e0*/  @!P1 SYNCS.PHASECHK.TRANS64 P1, [R6+URZ+0x28cc0], R7 ;  /* 0x028cc007060095a7 */ /* 0x000ee4000802007f */
[----:B---3--:R-:W-:Y:S05]  /*248f0*/  @!P1 BRA `(.L_x_5926) ;  /* 0xfffffffc00f09947 */ /* 0x008fea000383ffff */
[----:B------:R-:W-:Y:S05]  /*24900*/  BRA `(.L_x_6113) ;  /* 0xffffff7c00f87947 */ /* 0x000fea000383ffff */
.L_x_5956:
[----:B-1----:R-:W1:Y:S01]  /*24910*/  S2R R4, SR_TID.X ;  /* 0x0000000000047919 */ /* 0x002e620000002100 */
[----:B------:R-:W-:Y:S01]  /*24920*/  BSSY B0, `(.L_x_6114) ;  /* 0x000000a000007945 */ /* 0x000fe20003800000 */
[----:B------:R-:W-:Y:S02]  /*24930*/  IMAD.MOV.U32 R12, RZ, RZ, RZ ;  /* 0x000000ffff0c7224 */ /* 0x000fe400078e00ff */
[----:B------:R-:W-:Y:S02]  /*24940*/  IMAD.MOV.U32 R11, RZ, RZ, 0x1f ;  /* 0x0000001fff0b7424 */ /* 0x000fe400078e00ff */
[----:B0-----:R-:W-:Y:S01]  /*24950*/  IMAD.MOV.U32 R15, RZ, RZ, -0x1 ;  /* 0xffffffffff0f7424 */ /* 0x001fe200078e00ff */
[----:B-1----:R-:W-:-:S04]  /*24960*/  SHF.R.U32.HI R4, RZ, 0x5, R4 ;  /* 0x00000005ff047819 */ /* 0x002fc80000011604 */
[----:B------:R-:W-:-:S05]  /*24970*/  LOP3.LUT R4, R4, 0x3, RZ, 0xc0, !PT ;  /* 0x0000000304047812 */ /* 0x000fca00078ec0ff */
[----:B------:R-:W-:-:S07]  /*24980*/  IMAD.MOV.U32 R13, RZ, RZ, R4 ;  /* 0x000000ffff0d7224 */ /* 0x000fce00078e0004 */
[----:B--2---:R-:W-:Y:S05]  /*24990*/  WARPSYNC.COLLECTIVE R15, `(.L_x_6115) ;  /* 0x000000000f087348 */ /* 0x004fea0003c00000 */
[----:B------:R0:W1:Y:S02]  /*249a0*/  SHFL.IDX P6, R14, R13, R12, R11 ;  /* 0x0000000c0d0e7389 */ /* 0x00006400000c000b */
[----:B012---:R-:W-:Y:S01]  /*249b0*/  ENDCOLLECTIVE ;  /* 0x000000000000791b */ /* 0x007fe20003800000 */
.L_x_6115:
[----:B------:R-:W-:Y:S05]  /*249c0*/  BSYNC B0 ;  /* 0x0000000000007941 */ /* 0x000fea0003800000 */
.L_x_6114:
[----:B------:R-:W-:Y:S05]  /*249d0*/  BRA `(.L_x_6116) ;  /* 0xffffff9400787947 */ /* 0x000fea000383ffff */
.L_x_5958:
[----:B------:R-:W-:Y:S01]  /*249e0*/  BSSY B0, `(.L_x_6117) ;  /* 0x0000006000007945 */ /* 0x000fe20003800000 */
[----:B0-----:R-:W-:-:S07]  /*249f0*/  IMAD.MOV.U32 R15, RZ, RZ, -0x1 ;  /* 0xffffffffff0f7424 */ /* 0x001fce00078e00ff */
[----:B-12---:R-:W-:Y:S05]  /*24a00*/  WARPSYNC.COLLECTIVE R15, `(.L_x_6118) ;  /* 0x000000000f0c7348 */ /* 0x006fea0003c00000 */
[----:B------:R-:W-:Y:S02]  /*24a10*/  ELECT P6, UR62, PT ;  /* 0x00000000003e782f */ /* 0x000fe400038c0000 */
[----:B------:R-:W-:Y:S01]  /*24a20*/  MOV R14, UR62 ;  /* 0x0000003e000e7c02 */ /* 0x000fe20008000f00 */
[----:B-12---:R-:W-:Y:S10]  /*24a30*/  ENDCOLLECTIVE ;  /* 0x000000000000791b */ /* 0x006ff40003800000 */
.L_x_6118:
[----:B------:R-:W-:Y:S05]  /*24a40*/  BSYNC B0 ;  /* 0x0000000000007941 */ /* 0x000fea0003800000 */
.L_x_6117:
[----:B------:R-:W-:Y:S05]  /*24a50*/  BRA `(.L_x_6119) ;  /* 0xffffff9400847947 */ /* 0x000fea000383ffff */
.L_x_5960:
[----:B-1----:R1:W3:Y:S02]  /*24a60*/  SYNCS.PHASECHK.TRANS64.TRYWAIT P0, [R0+URZ+0x28c40], R2 ;  /* 0x028c4002000075a7 */ /* 0x0022e4000800017f */
[----:B---3--:R-:W-:Y:S05]  /*24a70*/  @!P0 NANOSLEEP.SYNCS 0x989680 ;  /* 0x009896800000895d */ /* 0x008fea0003900000 */
[----:B------:R-:W3:Y:S02]  /*24a80*/  @!P0 SYNCS.PHASECHK.TRANS64 P0, [R0+URZ+0x28c40], R2 ;  /* 0x028c4002000085a7 */ /* 0x000ee4000800007f */
[----:B---3--:R-:W-:Y:S05]  /*24a90*/  @!P0 BRA `(.L_x_5960) ;  /* 0xfffffffc00f08947 */ /* 0x008fea000383ffff */
[----:B------:R-:W-:Y:S05]  /*24aa0*/  BRA `(.L_x_6120) ;  /* 0xffffff9400e47947 */ /* 0x000fea000383ffff */
.L_x_5964:
        /* <DEDUP_REMOVED lines=13> */
.L_x_6121:
[----:B------:R-:W-:Y:S02]  /*24b80*/  IMAD.MOV.U32 R13, RZ, RZ, R4 ;  /* 0x000000ffff0d7224 */ /* 0x000fe400078e0004 */
[----:B------:R-:W-:-:S07]  /*24b90*/  IMAD.MOV.U32 R6, RZ, RZ, R14 ;  /* 0x000000ffff067224 */ /* 0x000fce00078e000e */
[----:B------:R-:W-:Y:S05]  /*24ba0*/  WARPSYNC.COLLECTIVE R15, `(.L_x_6122) ;  /* 0x000000000f087348 */ /* 0x000fea0003c00000 */
[----:B------:R0:W1:Y:S02]  /*24bb0*/  SHFL.IDX P6, R14, R13, R12, R11 ;  /* 0x0000000c0d0e7389 */ /* 0x00006400000c000b */
[----:B01----:R-:W-:Y:S01]  /*24bc0*/  ENDCOLLECTIVE ;  /* 0x000000000000791b */ /* 0x003fe20003800000 */
.L_x_6122:
[----:B------:R-:W-:Y:S02]  /*24bd0*/  IMAD.MOV.U32 R13, RZ, RZ, R3 ;  /* 0x000000ffff0d7224 */ /* 0x000fe400078e0003 */
[----:B------:R-:W-:Y:S02]  /*24be0*/  IMAD.MOV.U32 R12, RZ, RZ, 0x1 ;  /* 0x00000001ff0c7424 */ /* 0x000fe400078e00ff */
[----:B------:R-:W-:-:S07]  /*24bf0*/  IMAD.MOV.U32 R7, RZ, RZ, R14 ;  /* 0x000000ffff077224 */ /* 0x000fce00078e000e */
[----:B------:R-:W-:Y:S05]  /*24c00*/  WARPSYNC.COLLECTIVE R15, `(.L_x_6123) ;  /* 0x000000000f087348 */ /* 0x000fea0003c00000 */
[----:B------:R0:W1:Y:S02]  /*24c10*/  SHFL.IDX P6, R14, R13, R12, R11 ;  /* 0x0000000c0d0e7389 */ /* 0x00006400000c000b */
[----:B01----:R-:W-:Y:S01]  /*24c20*/  ENDCOLLECTIVE ;  /* 0x000000000000791b */ /* 0x003fe20003800000 */
.L_x_6123:
        /* <DEDUP_REMOVED lines=15> */
.L_x_6124:
[----:B------:R-:W-:Y:S02]  /*24d20*/  IMAD.MOV.U32 R13, RZ, RZ, R3 ;  /* 0x000000ffff0d7224 */ /* 0x000fe400078e0003 */
[----:B------:R-:W-:Y:S02]  /*24d30*/  IMAD.MOV.U32 R12, RZ, RZ, 0x2 ;  /* 0x00000002ff0c7424 */ /* 0x000fe400078e00ff */
[----:B------:R-:W-:-:S07]  /*24d40*/  IMAD.MOV.U32 R5, RZ, RZ, R14 ;  /* 0x000000ffff057224 */ /* 0x000fce00078e000e */
[----:B------:R-:W-:Y:S05]  /*24d50*/  WARPSYNC.COLLECTIVE R15, `(.L_x_6125) ;  /* 0x000000000f087348 */ /* 0x000fea0003c00000 */
[----:B------:R0:W1:Y:S02]  /*24d60*/  SHFL.IDX P6, R14, R13, R12, R11 ;  /* 0x0000000c0d0e7389 */ /* 0x00006400000c000b */
[----:B01----:R-:W-:Y:S01]  /*24d70*/  ENDCOLLECTIVE ;  /* 0x000000000000791b */ /* 0x003fe20003800000 */
.L_x_6125:
        /* <DEDUP_REMOVED lines=15> */
.L_x_6126:
[----:B------:R-:W-:Y:S02]  /*24e70*/  IMAD.MOV.U32 R13, RZ, RZ, R3 ;  /* 0x000000ffff0d7224 */ /* 0x000fe400078e0003 */
[----:B------:R-:W-:Y:S02]  /*24e80*/  IMAD.MOV.U32 R12, RZ, RZ, 0x3 ;  /* 0x00000003ff0c7424 */ /* 0x000fe400078e00ff */
[----:B------:R-:W-:-:S07]  /*24e90*/  IMAD.MOV.U32 R5, RZ, RZ, R14 ;  /* 0x000000ffff057224 */ /* 0x000fce00078e000e */
[----:B------:R-:W-:Y:S05]  /*24ea0*/  WARPSYNC.COLLECTIVE R15, `(.L_x_6127) ;  /* 0x000000000f087348 */ /* 0x000fea0003c00000 */
[----:B------:R0:W1:Y:S02]  /*24eb0*/  SHFL.IDX P6, R14, R13, R12, R11 ;  /* 0x0000000c0d0e7389 */ /* 0x00006400000c000b */
[----:B01----:R-:W-:Y:S01]  /*24ec0*/  ENDCOLLECTIVE ;  /* 0x000000000000791b */ /* 0x003fe20003800000 */
.L_x_6127:
        /* <DEDUP_REMOVED lines=13> */
.L_x_6128:
[----:B------:R-:W-:Y:S01]  /*24fa0*/  IMAD.MOV.U32 R3, RZ, RZ, R14 ;  /* 0x000000ffff037224 */ /* 0x000fe200078e000e */
[----:B------:R-:W-:Y:S06]  /*24fb0*/  BRA `(.L_x_6129) ;  /* 0xffffff9c00287947 */ /* 0x000fec000383ffff */
.L_x_5967:
[----:B0-----:R0:W1:Y:S02]  /*24fc0*/  SYNCS.PHASECHK.TRANS64.TRYWAIT P0, [R18+URZ+0x28c20], R0 ;  /* 0x028c2000120075a7 */ /* 0x001064000800017f */
[----:B-1----:R-:W-:Y:S05]  /*24fd0*/  @!P0 NANOSLEEP.SYNCS 0x989680 ;  /* 0x009896800000895d */ /* 0x002fea0003900000 */
[----:B------:R-:W1:Y:S02]  /*24fe0*/  @!P0 SYNCS.PHASECHK.TRANS64 P0, [R18+URZ+0x28c20], R0 ;  /* 0x028c2000120085a7 */ /* 0x000e64000800007f */
[----:B-1----:R-:W-:Y:S05]  /*24ff0*/  @!P0 BRA `(.L_x_5967) ;  /* 0xfffffffc00f08947 */ /* 0x002fea000383ffff */
[----:B------:R-:W-:Y:S05]  /*25000*/  BRA `(.L_x_6130) ;  /* 0xffffff9c00847947 */ /* 0x000fea000383ffff */
.L_x_5971:
[----:B0-----:R0:W1:Y:S02]  /*25010*/  SYNCS.PHASECHK.TRANS64.TRYWAIT P0, [R0+URZ+0x28c60], R2 ;  /* 0x028c6002000075a7 */ /* 0x001064000800017f */
[----:B-1----:R-:W-:Y:S05]  /*25020*/  @!P0 NANOSLEEP.SYNCS 0x989680 ;  /* 0x009896800000895d */ /* 0x002fea0003900000 */
[----:B------:R-:W1:Y:S02]  /*25030*/  @!P0 SYNCS.PHASECHK.TRANS64 P0, [R0+URZ+0x28c60], R2 ;  /* 0x028c6002000085a7 */ /* 0x000e64000800007f */
[----:B-1----:R-:W-:Y:S05]  /*25040*/  @!P0 BRA `(.L_x_5971) ;  /* 0xfffffffc00f08947 */ /* 0x002fea000383ffff */
[----:B------:R-:W-:Y:S05]  /*25050*/  BRA `(.L_x_6131) ;  /* 0xffffff9c00a87947 */ /* 0x000fea000383ffff */
.L_x_5990:
[----:B-1----:R1:W2:Y:S02]  /*25060*/  SYNCS.PHASECHK.TRANS64.TRYWAIT P0, [R2+URZ+0x28c40], R6 ;  /* 0x028c4006020075a7 */ /* 0x0022a4000800017f */
[----:B--2---:R-:W-:Y:S05]  /*25070*/  @!P0 NANOSLEEP.SYNCS 0x989680 ;  /* 0x009896800000895d */ /* 0x004fea0003900000 */
[----:B------:R-:W2:Y:S02]  /*25080*/  @!P0 SYNCS.PHASECHK.TRANS64 P0, [R2+URZ+0x28c40], R6 ;  /* 0x028c4006020085a7 */ /* 0x000ea4000800007f */
[----:B--2---:R-:W-:Y:S05]  /*25090*/  @!P0 BRA `(.L_x_5990) ;  /* 0xfffffffc00f08947 */ /* 0x004fea000383ffff */
[----:B------:R-:W-:Y:S05]  /*250a0*/  BRA `(.L_x_6132) ;  /* 0xffffffa800d07947 */ /* 0x000fea000383ffff */
.L_x_5995:
[----:B0-----:R0:W2:Y:S02]  /*250b0*/  SYNCS.PHASECHK.TRANS64.TRYWAIT P0, [R2+URZ+0x28c60], R6 ;  /* 0x028c6006020075a7 */ /* 0x0010a4000800017f */
[----:B--2---:R-:W-:Y:S05]  /*250c0*/  @!P0 NANOSLEEP.SYNCS 0x989680 ;  /* 0x009896800000895d */ /* 0x004fea0003900000 */
[----:B------:R-:W2:Y:S02]  /*250d0*/  @!P0 SYNCS.PHASECHK.TRANS64 P0, [R2+URZ+0x28c60], R6 ;  /* 0x028c6006020085a7 */ /* 0x000ea4000800007f */
[----:B--2---:R-:W-:Y:S05]  /*250e0*/  @!P0 BRA `(.L_x_5995) ;  /* 0xfffffffc00f08947 */ /* 0x004fea000383ffff */
[----:B------:R-:W-:Y:S05]  /*250f0*/  BRA `(.L_x_6133) ;  /* 0xffffffac004c7947 */ /* 0x000fea000383ffff */
.L_x_6010:
[----:B-1----:R1:W2:Y:S02]  /*25100*/  SYNCS.PHASECHK.TRANS64.TRYWAIT P0, [R2+URZ+0x28c40], R3 ;  /* 0x028c4003020075a7 */ /* 0x0022a4000800017f */
[----:B--2---:R-:W-:Y:S05]  /*25110*/  @!P0 NANOSLEEP.SYNCS 0x989680 ;  /* 0x009896800000895d */ /* 0x004fea0003900000 */
[----:B------:R-:W2:Y:S02]  /*25120*/  @!P0 SYNCS.PHASECHK.TRANS64 P0, [R2+URZ+0x28c40], R3 ;  /* 0x028c4003020085a7 */ /* 0x000ea4000800007f */
[----:B--2---:R-:W-:Y:S05]  /*25130*/  @!P0 BRA `(.L_x_6010) ;  /* 0xfffffffc00f08947 */ /* 0x004fea000383ffff */
[----:B------:R-:W-:Y:S05]  /*25140*/  BRA `(.L_x_6134) ;  /* 0xffffffb800247947 */ /* 0x000fea000383ffff */
.L_x_6015:
[----:B--2---:R2:W3:Y:S02]  /*25150*/  SYNCS.PHASECHK.TRANS64.TRYWAIT P0, [R2+URZ+0x28c60], R3 ;  /* 0x028c6003020075a7 */ /* 0x0044e4000800017f */
[----:B---3--:R-:W-:Y:S05]  /*25160*/  @!P0 NANOSLEEP.SYNCS 0x989680 ;  /* 0x009896800000895d */ /* 0x008fea0003900000 */
[----:B------:R-:W3:Y:S02]  /*25170*/  @!P0 SYNCS.PHASECHK.TRANS64 P0, [R2+URZ+0x28c60], R3 ;  /* 0x028c6003020085a7 */ /* 0x000ee4000800007f */
[----:B---3--:R-:W-:Y:S05]  /*25180*/  @!P0 BRA `(.L_x_6015) ;  /* 0xfffffffc00f08947 */ /* 0x008fea000383ffff */
[----:B------:R-:W-:Y:S05]  /*25190*/  BRA `(.L_x_6135) ;  /* 0xffffffb800a07947 */ /* 0x000fea000383ffff */
.L_x_6030:
[----:B-1----:R1:W2:Y:S02]  /*251a0*/  SYNCS.PHASECHK.TRANS64.TRYWAIT P0, [R3+URZ+0x28c40], R2 ;  /* 0x028c4002030075a7 */ /* 0x0022a4000800017f */
[----:B--2---:R-:W-:Y:S05]  /*251b0*/  @!P0 NANOSLEEP.SYNCS 0x989680 ;  /* 0x009896800000895d */ /* 0x004fea0003900000 */
[----:B------:R-:W2:Y:S02]  /*251c0*/  @!P0 SYNCS.PHASECHK.TRANS64 P0, [R3+URZ+0x28c40], R2 ;  /* 0x028c4002030085a7 */ /* 0x000ea4000800007f */
[----:B--2---:R-:W-:Y:S05]  /*251d0*/  @!P0 BRA `(.L_x_6030) ;  /* 0xfffffffc00f08947 */ /* 0x004fea000383ffff */
[----:B------:R-:W-:Y:S05]  /*251e0*/  BRA `(.L_x_6136) ;  /* 0xffffffc400607947 */ /* 0x000fea000383ffff */
.L_x_6035:
[----:B--2---:R2:W3:Y:S02]  /*251f0*/  SYNCS.PHASECHK.TRANS64.TRYWAIT P0, [R3+URZ+0x28c60], R2 ;  /* 0x028c6002030075a7 */ /* 0x0044e4000800017f */
[----:B---3--:R-:W-:Y:S05]  /*25200*/  @!P0 NANOSLEEP.SYNCS 0x989680 ;  /* 0x009896800000895d */ /* 0x008fea0003900000 */
[----:B------:R-:W3:Y:S02]  /*25210*/  @!P0 SYNCS.PHASECHK.TRANS64 P0, [R3+URZ+0x28c60], R2 ;  /* 0x028c6002030085a7 */ /* 0x000ee4000800007f */
[----:B---3--:R-:W-:Y:S05]  /*25220*/  @!P0 BRA `(.L_x_6035) ;  /* 0xfffffffc00f08947 */ /* 0x008fea000383ffff */
[----:B------:R-:W-:Y:S05]  /*25230*/  BRA `(.L_x_6137) ;  /* 0xffffffc400dc7947 */ /* 0x000fea000383ffff */
.L_x_6051:
[----:B------:R-:W2:Y:S01]  /*25240*/  LDL R0, [R1] ;  /* 0x0000000001007983 */ /* 0x000ea20000100800 */
[----:B------:R-:W-:Y:S01]  /*25250*/  BSSY B0, `(.L_x_6138) ;  /* 0x0000008000007945 */ /* 0x000fe20003800000 */
[----:B------:R-:W-:Y:S02]  /*25260*/  IMAD.MOV.U32 R12, RZ, RZ, RZ ;  /* 0x000000ffff0c7224 */ /* 0x000fe400078e00ff */
[----:B------:R-:W-:Y:S02]  /*25270*/  IMAD.MOV.U32 R11, RZ, RZ, 0x1f ;  /* 0x0000001fff0b7424 */ /* 0x000fe400078e00ff */
[----:B0-----:R-:W-:Y:S02]  /*25280*/  IMAD.MOV.U32 R15, RZ, RZ, -0x1 ;  /* 0xffffffffff0f7424 */ /* 0x001fe400078e00ff */
[----:B--2---:R-:W-:-:S07]  /*25290*/  IMAD.MOV.U32 R13, RZ, RZ, R0 ;  /* 0x000000ffff0d7224 */ /* 0x004fce00078e0000 */
[----:B-1----:R-:W-:Y:S05]  /*252a0*/  WARPSYNC.COLLECTIVE R15, `(.L_x_6139) ;  /* 0x000000000f087348 */ /* 0x002fea0003c00000 */
[----:B------:R0:W2:Y:S02]  /*252b0*/  SHFL.IDX P6, R14, R13, R12, R11 ;  /* 0x0000000c0d0e7389 */ /* 0x0000a400000c000b */
[----:B012---:R-:W-:Y:S01]  /*252c0*/  ENDCOLLECTIVE ;  /* 0x000000000000791b */ /* 0x007fe20003800000 */
.L_x_6139:
[----:B------:R-:W-:Y:S05]  /*252d0*/  BSYNC B0 ;  /* 0x0000000000007941 */ /* 0x000fea0003800000 */
.L_x_6138:
        /* <DEDUP_REMOVED lines=9> */
.L_x_6140:
        /* <DEDUP_REMOVED lines=26> */
.L_x_6141:
        /* <DEDUP_REMOVED lines=8> */
.L_x_6142:
        /* <DEDUP_REMOVED lines=8> */
.L_x_6143:
        /* <DEDUP_REMOVED lines=8> */
.L_x_6144:
        /* <DEDUP_REMOVED lines=8> */
.L_x_6145:
        /* <DEDUP_REMOVED lines=9> */
.L_x_6146:
[----:B------:R-:W-:Y:S01]  /*257a0*/  IMAD.MOV.U32 R9, RZ, RZ, R14 ;  /* 0x000000ffff097224 */ /* 0x000fe200078e000e */
[----:B------:R-:W-:Y:S06]  /*257b0*/  BRA `(.L_x_6147) ;  /* 0xffffffd000147947 */ /* 0x000fec000383ffff */
.L_x_6054:
        /* <DEDUP_REMOVED lines=8> */
.L_x_6149:
[----:B------:R-:W-:Y:S05]  /*25840*/  BSYNC B0 ;  /* 0x0000000000007941 */ /* 0x000fea0003800000 */
.L_x_6148:
        /* <DEDUP_REMOVED lines=10> */
.L_x_6150:
        /* <DEDUP_REMOVED lines=8> */
.L_x_6151:
        /* <DEDUP_REMOVED lines=8> */
.L_x_6152:
        /* <DEDUP_REMOVED lines=8> */
.L_x_6153:
        /* <DEDUP_REMOVED lines=9> */
.L_x_6154:
[----:B------:R-:W-:Y:S01]  /*25b00*/  IMAD.MOV.U32 R9, RZ, RZ, R14 ;  /* 0x000000ffff097224 */ /* 0x000fe200078e000e */
[----:B------:R-:W-:Y:S06]  /*25b10*/  BRA `(.L_x_6155) ;  /* 0xffffffcc00e87947 */ /* 0x000fec000383ffff */
.L_x_6056:
[----:B------:R-:W-:Y:S01]  /*25b20*/  BSSY B0, `(.L_x_6156) ;  /* 0x0000006000007945 */ /* 0x000fe20003800000 */
[----:B------:R-:W-:Y:S01]  /*25b30*/  PLOP3.LUT P6, PT, P6, PT, PT, 0x8, 0x0 ;  /* 0x000000000000781c */ /* 0x000fe200037ce170 */
[----:B------:R-:W-:-:S12]  /*25b40*/  IMAD.MOV.U32 R15, RZ, RZ, -0x1 ;  /* 0xffffffffff0f7424 */ /* 0x000fd800078e00ff */
[----:B0-----:R-:W-:Y:S05]  /*25b50*/  WARPSYNC.COLLECTIVE R15, `(.L_x_6157) ;  /* 0x000000000f087348 */ /* 0x001fea0003c00000 */
[----:B------:R-:W-:Y:S01]  /*25b60*/  VOTE.ANY R14, PT, P6 ;  /* 0x00000000000e7806 */ /* 0x000fe200030e0100 */
[----:B0-----:R-:W-:Y:S06]  /*25b70*/  ENDCOLLECTIVE ;  /* 0x000000000000791b */ /* 0x001fec0003800000 */
.L_x_6157:
[----:B------:R-:W-:Y:S05]  /*25b80*/  BSYNC B0 ;  /* 0x0000000000007941 */ /* 0x000fea0003800000 */
.L_x_6156:
        /* <DEDUP_REMOVED lines=10> */
.L_x_6158:
[----:B------:R-:W-:Y:S02]  /*25c30*/  IMAD.MOV.U32 R13, RZ, RZ, R6 ;  /* 0x000000ffff0d7224 */ /* 0x000fe400078e0006 */
[----:B------:R-:W-:-:S07]  /*25c40*/  IMAD.MOV.U32 R4, RZ, RZ, R14 ;  /* 0x000000ffff047224 */ /* 0x000fce00078e000e */
[----:B------:R-:W-:Y:S05]  /*25c50*/  WARPSYNC.COLLECTIVE R15, `(.L_x_6159) ;  /* 0x000000000f087348 */ /* 0x000fea0003c00000 */
[----:B------:R0:W1:Y:S02]  /*25c60*/  SHFL.IDX P6, R14, R13, R12, R11 ;  /* 0x0000000c0d0e7389 */ /* 0x00006400000c000b */
[----:B01----:R-:W-:Y:S01]  /*25c70*/  ENDCOLLECTIVE ;  /* 0x000000000000791b */ /* 0x003fe20003800000 */
.L_x_6159:
[----:B------:R-:W-:Y:S02]  /*25c80*/  IMAD.MOV.U32 R6, RZ, RZ, R14 ;  /* 0x000000ffff067224 */ /* 0x000fe400078e000e */
[----:B------:R-:W-:-:S05]  /*25c90*/  IMAD.IADD R10, R7, 0x1, R10 ;  /* 0x00000001070a7824 */ /* 0x000fca00078e020a */
[----:B------:R2:W-:Y:S01]  /*25ca0*/  STL [R1+0xc], R10 ;  /* 0x00000c0a01007387 */ /* 0x0005e20000100800 */
[----:B------:R-:W-:Y:S05]  /*25cb0*/  BRA `(.L_x_6160) ;  /* 0xffffffcc00c87947 */ /* 0x000fea000383ffff */
.L_x_6058:
[----:B------:R-:W-:Y:S01]  /*25cc0*/  BSSY B0, `(.L_x_6161) ;  /* 0x0000008000007945 */ /* 0x000fe20003800000 */
[----:B------:R-:W-:Y:S02]  /*25cd0*/  IMAD.MOV.U32 R13, RZ, RZ, R3 ;  /* 0x000000ffff0d7224 */ /* 0x000fe400078e0003 */
[----:B------:R-:W-:Y:S02]  /*25ce0*/  IMAD.MOV.U32 R12, RZ, RZ, R7 ;  /* 0x000000ffff0c7224 */ /* 0x000fe400078e0007 */
[----:B------:R-:W-:Y:S02]  /*25cf0*/  IMAD.MOV.U32 R11, RZ, RZ, 0x1f ;  /* 0x0000001fff0b7424 */ /* 0x000fe400078e00ff */
[----:B------:R-:W-:-:S07]  /*25d00*/  IMAD.MOV.U32 R15, RZ, RZ, -0x1 ;  /* 0xffffffffff0f7424 */ /* 0x000fce00078e00ff */
[----:B0-2---:R-:W-:Y:S05]  /*25d10*/  WARPSYNC.COLLECTIVE R15, `(.L_x_6162) ;  /* 0x000000000f087348 */ /* 0x005fea0003c00000 */
[----:B------:R1:W3:Y:S02]  /*25d20*/  SHFL.IDX P6, R14, R13, R12, R11 ;  /* 0x0000000c0d0e7389 */ /* 0x0002e400000c000b */
[----:B0123--:R-:W-:Y:S01]  /*25d30*/  ENDCOLLECTIVE ;  /* 0x000000000000791b */ /* 0x00ffe20003800000 */
.L_x_6162:
[----:B------:R-:W-:Y:S05]  /*25d40*/  BSYNC B0 ;  /* 0x0000000000007941 */ /* 0x000fea0003800000 */
.L_x_6161:
[----:B------:R-:W-:Y:S01]  /*25d50*/  IMAD.MOV.U32 R8, RZ, RZ, R14 ;  /* 0x000000ffff087224 */ /* 0x000fe200078e000e */
[----:B------:R-:W-:Y:S06]  /*25d60*/  BRA `(.L_x_6057) ;  /* 0xffffffcc00b47947 */ /* 0x000fec000383ffff */
.L_x_6064:
[----:B0-----:R0:W1:Y:S02]  /*25d70*/  SYNCS.PHASECHK.TRANS64.TRYWAIT P0, [R0+URZ+0x28c20], R3 ;  /* 0x028c2003000075a7 */ /* 0x001064000800017f */
[----:B-1----:R-:W-:Y:S05]  /*25d80*/  @!P0 NANOSLEEP.SYNCS 0x989680 ;  /* 0x009896800000895d */ /* 0x002fea0003900000 */
[----:B------:R-:W1:Y:S02]  /*25d90*/  @!P0 SYNCS.PHASECHK.TRANS64 P0, [R0+URZ+0x28c20], R3 ;  /* 0x028c2003000085a7 */ /* 0x000e64000800007f */
[----:B-1----:R-:W-:Y:S05]  /*25da0*/  @!P0 BRA `(.L_x_6064) ;  /* 0xfffffffc00f08947 */ /* 0x002fea000383ffff */
[----:B------:R-:W-:Y:S05]  /*25db0*/  BRA `(.L_x_6163) ;  /* 0xffffffd800507947 */ /* 0x000fea000383ffff */
.L_x_6065:
        /* <DEDUP_REMOVED lines=11> */
.L_x_6165:
[----:B------:R-:W-:Y:S05]  /*25e70*/  BSYNC B0 ;  /* 0x0000000000007941 */ /* 0x000fea0003800000 */
.L_x_6164:
[----:B------:R-:W-:Y:S05]  /*25e80*/  BRA `(.L_x_6166) ;  /* 0xffffffd800387947 */ /* 0x000fea000383ffff */
.L_x_6066:
[----:B------:R-:W-:Y:S01]  /*25e90*/  BSSY B0, `(.L_x_6167) ;  /* 0x0000006000007945 */ /* 0x000fe20003800000 */
[----:B------:R-:W-:-:S07]  /*25ea0*/  IMAD.MOV.U32 R15, RZ, RZ, -0x1 ;  /* 0xffffffffff0f7424 */ /* 0x000fce00078e00ff */
[----:B01-3--:R-:W-:Y:S05]  /*25eb0*/  WARPSYNC.COLLECTIVE R15, `(.L_x_6168) ;  /* 0x000000000f0c7348 */ /* 0x00bfea0003c00000 */
[----:B------:R-:W-:Y:S02]  /*25ec0*/  ELECT P6, UR62, PT ;  /* 0x00000000003e782f */ /* 0x000fe400038c0000 */
[----:B------:R-:W-:Y:S01]  /*25ed0*/  MOV R14, UR62 ;  /* 0x0000003e000e7c02 */ /* 0x000fe20008000f00 */
[----:B01-3--:R-:W-:Y:S10]  /*25ee0*/  ENDCOLLECTIVE ;  /* 0x000000000000791b */ /* 0x00bff40003800000 */
.L_x_6168:
[----:B------:R-:W-:Y:S05]  /*25ef0*/  BSYNC B0 ;  /* 0x0000000000007941 */ /* 0x000fea0003800000 */
.L_x_6167:
[----:B------:R-:W-:Y:S05]  /*25f00*/  BRA `(.L_x_6169) ;  /* 0xffffffd8002c7947 */ /* 0x000fea000383ffff */
.L_x_6068:
[----:B0-----:R0:W1:Y:S02]  /*25f10*/  SYNCS.PHASECHK.TRANS64.TRYWAIT P0, [R6+URZ], R5 ;  /* 0x00000005060075a7 */ /* 0x001064000800017f */
[----:B-1----:R-:W-:Y:S05]  /*25f20*/  @!P0 NANOSLEEP.SYNCS 0x989680 ;  /* 0x009896800000895d */ /* 0x002fea0003900000 */
[----:B------:R-:W1:Y:S02]  /*25f30*/  @!P0 SYNCS.PHASECHK.TRANS64 P0, [R6+URZ], R5 ;  /* 0x00000005060085a7 */ /* 0x000e64000800007f */
[----:B-1----:R-:W-:Y:S05]  /*25f40*/  @!P0 BRA `(.L_x_6068) ;  /* 0xfffffffc00f08947 */ /* 0x002fea000383ffff */
[----:B------:R-:W-:Y:S05]  /*25f50*/  BRA `(.L_x_6170) ;  /* 0xffffffd800647947 */ /* 0x000fea000383ffff */
.L_x_6069:
[----:B-1----:R1:W2:Y:S02]  /*25f60*/  SYNCS.PHASECHK.TRANS64.TRYWAIT P0, [R7+URZ], R2 ;  /* 0x00000002070075a7 */ /* 0x0022a4000800017f */
[----:B--2---:R-:W-:Y:S05]  /*25f70*/  @!P0 NANOSLEEP.SYNCS 0x989680 ;  /* 0x009896800000895d */ /* 0x004fea0003900000 */
[----:B------:R-:W2:Y:S02]  /*25f80*/  @!P0 SYNCS.PHASECHK.TRANS64 P0, [R7+URZ], R2 ;  /* 0x00000002070085a7 */ /* 0x000ea4000800007f */
[----:B--2---:R-:W-:Y:S05]  /*25f90*/  @!P0 BRA `(.L_x_6069) ;  /* 0xfffffffc00f08947 */ /* 0x004fea000383ffff */
[----:B------:R-:W-:Y:S05]  /*25fa0*/  BRA `(.L_x_6171) ;  /* 0xffffffd800587947 */ /* 0x000fea000383ffff */
.L_x_6071:
[----:B--2---:R2:W4:Y:S02]  /*25fb0*/  SYNCS.PHASECHK.TRANS64.TRYWAIT P0, [R4+URZ], R5 ;  /* 0x00000005040075a7 */ /* 0x004524000800017f */
[----:B----4-:R-:W-:Y:S05]  /*25fc0*/  @!P0 NANOSLEEP.SYNCS 0x989680 ;  /* 0x009896800000895d */ /* 0x010fea0003900000 */
[----:B------:R-:W4:Y:S02]  /*25fd0*/  @!P0 SYNCS.PHASECHK.TRANS64 P0, [R4+URZ], R5 ;  /* 0x00000005040085a7 */ /* 0x000f24000800007f */
[----:B----4-:R-:W-:Y:S05]  /*25fe0*/  @!P0 BRA `(.L_x_6071) ;  /* 0xfffffffc00f08947 */ /* 0x010fea000383ffff */
[----:B------:R-:W-:Y:S05]  /*25ff0*/  BRA `(.L_x_6172) ;  /* 0xffffffd8005c7947 */ /* 0x000fea000383ffff */
.L_x_6173:
        /* <DEDUP_REMOVED lines=16> */
.L_x_15177:


//--------------------- .text._ZN7cutlass13device_kernelIN5flash11enable_sm90INS1_16FlashAttnFwdSm90INS1_25CollectiveMainloopFwdSm90ILi2EN4cute5tupleIJNS5_1CILi1EEES8_S8_EEENS6_IJNS7_ILi64EEESA_SA_EEELi512ENS_6half_tEfNS_4arch4Sm90ELb0ELb1ELb1ELb1ELb0ELb0ELb1ELb0ELb0ELb1ELb1ELb0EEENS1_21CollectiveEpilogueFwdINS6_IJSA_NS7_ILi512EEESA_EEES9_SC_SE_Li256ELb1ELb1ELb1ELb0EEENS1_36VarlenDynamicPersistentTileSchedulerILi64ELi64ELi256ELi128ELb1ELb1ELb1ELb1ELb0ELb1EEEEEEEEEvNT_6ParamsE --------------------------
	.section	.text._ZN7cutlass13device_kernelIN5flash11enable_sm90INS1_16FlashAttnFwdSm90INS1_25CollectiveMainloopFwdSm90ILi2EN4cute5tupleIJNS5_1CILi1EEES8_S8_EEENS6_IJNS7_ILi64EEESA_SA_EEELi512ENS_6half_tEfNS_4arch4Sm90ELb0ELb1ELb1ELb1ELb0ELb0ELb1ELb0ELb0ELb1ELb1ELb0EEENS1_21CollectiveEpilogueFwdINS6_IJSA_NS7_ILi512EEESA_EEES9_SC_SE_Li256ELb1ELb1ELb1ELb0EEENS1_36VarlenDynamicPersistentTileSchedulerILi64ELi64ELi256ELi128ELb1ELb1ELb1ELb1ELb0ELb1EEEEEEEEEvNT_6ParamsE,"ax",@progbits
	.align	128
.text._ZN7cutlass13device_kernelIN5flash11enable_sm90INS1_16FlashAttnFwdSm90INS1_25CollectiveMainloopFwdSm90ILi2EN4cute5tupleIJNS5_1CILi1EEES8_S8_EEENS6_IJNS7_ILi64EEESA_SA_EEELi512ENS_6half_tEfNS_4arch4Sm90ELb0ELb1ELb1ELb1ELb0ELb0ELb1ELb0ELb0ELb1ELb1ELb0EEENS1_21CollectiveEpilogueFwdINS6_IJSA_NS7_ILi512EEESA_EEES9_SC_SE_Li256ELb1ELb1ELb1ELb0EEENS1_36VarlenDynamicPersistentTileSchedulerILi64ELi64ELi256ELi128ELb1ELb1ELb1ELb1ELb0ELb1EEEEEEEEEvNT_6ParamsE:
        .type           _ZN7cutlass13device_kernelIN5flash11enable_sm90INS1_16FlashAttnFwdSm90INS1_25CollectiveMainloopFwdSm90ILi2EN4cute5tupleIJNS5_1CILi1EEES8_S8_EEENS6_IJNS7_ILi64EEESA_SA_EEELi512ENS_6half_tEfNS_4arch4Sm90ELb0ELb1ELb1ELb1ELb0ELb0ELb1ELb0ELb0ELb1ELb1ELb0EEENS1_21CollectiveEpilogueFwdINS6_IJSA_NS7_ILi512EEESA_EEES9_SC_SE_Li256ELb1ELb1ELb1ELb0EEENS1_36VarlenDynamicPersistentTileSchedulerILi64ELi64ELi256ELi128ELb1ELb1ELb1ELb1ELb0ELb1EEEEEEEEEvNT_6ParamsE,@function
        .size           _ZN7cutlass13device_kernelIN5flash11enable_sm90INS1_16FlashAttnFwdSm90INS1_25CollectiveMainloopFwdSm90ILi2EN4cute5tupleIJNS5_1CILi1EEES8_S8_EEENS6_IJNS7_ILi64EEESA_SA_EEELi512ENS_6half_tEfNS_4arch4Sm90ELb0ELb1ELb1ELb1ELb0ELb0ELb1ELb0ELb0ELb1ELb1ELb0EEENS1_21CollectiveEpilogueFwdINS6_IJSA_NS7_ILi512EEESA_EEES9_SC_SE_Li256ELb1ELb1ELb1ELb0EEENS1_36VarlenDynamicPersistentTileSchedulerILi64ELi64ELi256ELi128ELb1ELb1ELb1ELb1ELb0ELb1EEEEEEEEEvNT_6ParamsE,(.L_x_15178 - _ZN7cutlass13device_kernelIN5flash11enable_sm90INS1_16FlashAttnFwdSm90INS1_25CollectiveMainloopFwdSm90ILi2EN4cute5tupleIJNS5_1CILi1EEES8_S8_EEENS6_IJNS7_ILi64EEESA_SA_EEELi512ENS_6half_tEfNS_4arch4Sm90ELb0ELb1ELb1ELb1ELb0ELb0ELb1ELb0ELb0ELb1ELb1ELb0EEENS1_21CollectiveEpilogueFwdINS6_IJSA_NS7_ILi512EEESA_EEES9_SC_SE_Li256ELb1ELb1ELb1ELb0EEENS1_36VarlenDynamicPersistentTileSchedulerILi64ELi64ELi256ELi128ELb1ELb1ELb1ELb1ELb0ELb1EEEEEEEEEvNT_6ParamsE)
        .other          _ZN7cutlass13device_kernelIN5flash11enable_sm90INS1_16FlashAttnFwdSm90INS1_25CollectiveMainloopFwdSm90ILi2EN4cute5tupleIJNS5_1CILi1EEES8_S8_EEENS6_IJNS7_ILi64EEESA_SA_EEELi512ENS_6half_tEfNS_4arch4Sm90ELb0ELb1ELb1ELb1ELb0ELb0ELb1ELb0ELb0ELb1ELb1ELb0EEENS1_21CollectiveEpilogueFwdINS6_IJSA_NS7_ILi512EEESA_EEES9_SC_SE_Li256ELb1ELb1ELb1ELb0EEENS1_36VarlenDynamicPersistentTileSchedulerILi64ELi64ELi256ELi128ELb1ELb1ELb1ELb1ELb0ELb1EEEEEEEEEvNT_6ParamsE,@"STO_CUDA_ENTRY STV_DEFAULT"
_ZN7cutlass13device_kernelIN5flash11enable_sm90INS1_16FlashAttnFwdSm90INS1_25CollectiveMainloopFwdSm90ILi2EN4cute5tupleIJNS5_1CILi1EEES8_S8_EEENS6_IJNS7_ILi64EEESA_SA_EEELi512ENS_6half_tEfNS_4arch4Sm90ELb0ELb1ELb1ELb1ELb0ELb0ELb1ELb0ELb0ELb1ELb1ELb0EEENS1_21CollectiveEpilogueFwdINS6_IJSA_NS7_ILi512EEESA_EEES9_SC_SE_Li256ELb1ELb1ELb1ELb0EEENS1_36VarlenDynamicPersistentTileSchedulerILi64ELi64ELi256ELi128ELb1ELb1ELb1ELb1ELb0ELb1EEEEEEEEEvNT_6ParamsE:
[----:B------:R-:W0:Y:S02]  /*0000*/  LDC R1, c[0x0][0x28] ;  /* 0x00000a00ff017b82 */ /* 0x000e240000000800 */
[----:B0-----:R-:W-:Y:S01]  /*0010*/  VIADD R1, R1, 0xfffffb40 ;  /* 0xfffffb4001017836 */ /* 0x001fe20000000000 */
[----:B------:R-:W0:Y:S01]  /*0020*/  S2R R4, SR_TID.X ;  /* 0x0000000000047919 */ /* 0x000e220000002100 */
[----:B------:R-:W-:Y:S01]  /*0030*/  ELECT P0, URZ, PT ;  /* 0x00000000003f782f */ /* 0x000fe20003800000 */
[----:B------:R-:W-:Y:S01]  /*0040*/  BSSY B0, `(.L_x_6174) ;  /* 0x0000011000007945 */ /* 0x000fe20003800000 */
[----:B------:R-:W-:Y:S01]  /*0050*/  ULDC UR4, c[0x0][0x20] ;  /* 0x0000080000047ab9 */ /* 0x000fe20000000800 */
[----:B0-----:R-:W-:-:S05]  /*0060*/  SHF.R.U32.HI R0, RZ, 0x5, R4 ;  /* 0x00000005ff007819 */ /* 0x001fca0000011604 */
[----:B------:R-:W0:Y:S02]  /*0070*/  SHFL.IDX PT, R2, R0, RZ, 0x1f ;  /* 0x00001fff00027589 */ /* 0x000e2400000e0000 */
[----:B0-----:R-:W-:Y:S02]  /*0080*/  ISETP.EQ.AND P0, PT, R2, RZ, P0 ;  /* 0x000000ff0200720c */ /* 0x001fe40000702270 */
[----:B------:R-:W-:Y:S01]  /*0090*/  IADD3 R2, P1, R1, UR4, RZ ;  /* 0x0000000401027c10 */ /* 0x000fe2000ff3e0ff */
[----:B------:R-:W-:-:S04]  /*00a0*/  ULDC UR4, c[0x0][0x24] ;  /* 0x0000090000047ab9 */ /* 0x000fc80000000800 */
[----:B------:R-:W-:-:S06]  /*00b0*/  IMAD.X R16, RZ, RZ, UR4, P1 ;  /* 0x00000004ff107e24 */ /* 0x000fcc00088e06ff */
        /* <DEDUP_REMOVED lines=9> */
.L_x_6175:
[----:B------:R-:W-:Y:S05]  /*0150*/  BSYNC B0 ;  /* 0x0000000000007941 */ /* 0x000fea0003800000 */
.L_x_6174:
[----:B------:R-:W-:Y:S01]  /*0160*/  VOTEU.ANY UP0, P0 ;  /* 0x00000000003f7886 */ /* 0x000fe20000000100 */
[----:B------:R-:W0:Y:S01]  /*0170*/  SHFL.IDX PT, R3, R0, RZ, 0x1f ;  /* 0x00001fff00037589 */ /* 0x000e2200000e0000 */
[----:B------:R-:W-:Y:S01]  /*0180*/  UMOV UR4, 0x80 ;  /* 0x0000008000047882 */ /* 0x000fe20000000000 */
[----:B------:R-:W-:Y:S01]  /*0190*/  UMOV UR7, 0x100 ;  /* 0x0000010000077882 */ /* 0x000fe20000000000 */
[----:B------:R-:W-:Y:S01]  /*01a0*/  SHF.R.U32.HI R4, RZ, 0x7, R4 ;  /* 0x00000007ff047819 */ /* 0x000fe20000011604 */
[----:B------:R-:W1:Y:S01]  /*01b0*/  @UP0 S2UR UR8, SR_CgaCtaId ;  /* 0x00000000000809c3 */ /* 0x000e620000008800 */
[----:B------:R-:W-:Y:S01]  /*01c0*/  @UP0 UMOV UR6, 0x400 ;  /* 0x0000040000060882 */ /* 0x000fe20000000000 */
[----:B------:R-:W-:-:S04]  /*01d0*/  @UP0 UIADD3 UR4, -UR4, 0x100000, URZ ;  /* 0x0010000004040890 */ /* 0x000fc8000fffe13f */
[----:B------:R-:W-:Y:S02]  /*01e0*/  @UP0 USHF.L.U32 UR5, UR4, 0xb, URZ ;  /* 0x0000000b04050899 */ /* 0x000fe4000800063f */
[----:B------:R-:W-:Y:S01]  /*01f0*/  @UP0 USHF.L.U32 UR4, UR4, 0x1, URZ ;  /* 0x0000000104040899 */ /* 0x000fe2000800063f */
[----:B------:R-:W-:Y:S01]  /*0200*/  VOTEU.ANY UP1, P0 ;  /* 0x00000000003f7886 */ /* 0x000fe20000020100 */
[----:B------:R-:W-:Y:S01]  /*0210*/  VOTEU.ANY UP2, P0 ;  /* 0x00000000003f7886 */ /* 0x000fe20000040100 */
[----:B------:R-:W2:Y:S01]  /*0220*/  SHFL.IDX PT, R4, R4, RZ, 0x1f ;  /* 0x00001fff04047589 */ /* 0x000ea200000e0000 */
[----:B0-----:R-:W-:Y:S01]  /*0230*/  ISETP.NE.AND P1, PT, R3, RZ, PT ;  /* 0x000000ff0300720c */ /* 0x001fe20003f25270 */
[----:B-1----:R-:W-:Y:S02]  /*0240*/  @UP0 ULEA UR8, UR8, UR6, 0x18 ;  /* 0x0000000608080291 */ /* 0x002fe4000f8ec03f */
[----:B------:R-:W-:-:S04]  /*0250*/  @UP0 UIADD3 UR6, -UR7, 0x100000, URZ ;  /* 0x0010000007060890 */ /* 0x000fc8000fffe13f */
[----:B------:R-:W-:Y:S02]  /*0260*/  @UP0 USHF.L.U32 UR7, UR6, 0xb, URZ ;  /* 0x0000000b06070899 */ /* 0x000fe4000800063f */
[----:B------:R-:W-:Y:S01]  /*0270*/  @UP0 USHF.L.U32 UR6, UR6, 0x1, URZ ;  /* 0x0000000106060899 */ /* 0x000fe2000800063f */
[----:B------:R-:W-:Y:S01]  /*0280*/  VOTEU.ANY UP0, P0 ;  /* 0x00000000003f7886 */ /* 0x000fe20000000100 */
[----:B------:R-:W0:Y:S04]  /*0290*/  FENCE.VIEW.ASYNC.S ;  /* 0x00000000000073c6 */ /* 0x000e280000000000 */
[----:B0-----:R0:W1:Y:S01]  /*02a0*/  @UP0 SYNCS.EXCH.64 URZ, [UR8+0x38800], UR4 ;  /* 0x03880004083f05b2 */ /* 0x0010620008000100 */
[----:B------:R0:W3:Y:S05]  /*02b0*/  @UP1 SYNCS.EXCH.64 URZ, [UR8+0x38810], UR4 ;  /* 0x03881004083f15b2 */ /* 0x0000ea0008000100 */
[----:B------:R0:W4:Y:S01]  /*02c0*/  @UP2 SYNCS.EXCH.64 URZ, [UR8+0x38820], UR6 ;  /* 0x03882006083f25b2 */ /* 0x0001220008000100 */
[----:B--2---:R-:W-:Y:S05]  /*02d0*/  @P1 BRA `(.L_x_6176) ;  /* 0x0000000000381947 */ /* 0x004fea0003800000 */
        /* <DEDUP_REMOVED lines=13> */
[----:B--2---:R-:W-:Y:S01]  /*03b0*/  NOP ;  /* 0x0000000000007918 */ /* 0x004fe20000000000 */
.L_x_6176:
[----:B------:R-:W2:Y:S01]  /*03c0*/  SHFL.IDX PT, R3, R0, RZ, 0x1f ;  /* 0x00001fff00037589 */ /* 0x000ea200000e0000 */
[----:B------:R-:W-:Y:S01]  /*03d0*/  NOP ;  /* 0x0000000000007918 */ /* 0x000fe20000000000 */
[----:B--2---:R-:W-:-:S13]  /*03e0*/  ISETP.NE.AND P0, PT, R3, RZ, PT ;  /* 0x000000ff0300720c */ /* 0x004fda0003f05270 */
        /* <DEDUP_REMOVED lines=18> */
[----:B--2---:R-:W-:Y:S01]  /*0510*/  NOP ;  /* 0x0000000000007918 */ /* 0x004fe20000000000 */
.L_x_6177:
[----:B------:R-:W2:Y:S01]  /*0520*/  SHFL.IDX PT, R3, R0, RZ, 0x1f ;  /* 0x00001fff00037589 */ /* 0x000ea200000e0000 */
[----:B------:R-:W-:Y:S01]  /*0530*/  NOP ;  /* 0x0000000000007918 */ /* 0x000fe20000000000 */
[----:B--2---:R-:W-:-:S13]  /*0540*/  ISETP.NE.AND P0, PT, R3, RZ, PT ;  /* 0x000000ff0300720c */ /* 0x004fda0003f05270 */
        /* <DEDUP_REMOVED lines=15> */
.L_x_6178:
        /* <DEDUP_REMOVED lines=22> */
.L_x_6179:
[----:B------:R-:W2:Y:S01]  /*07a0*/  SHFL.IDX PT, R3, R0, RZ, 0x1f ;  /* 0x00001fff00037589 */ /* 0x000ea200000e0000 */
[----:B------:R-:W-:Y:S01]  /*07b0*/  R2UR UR38, R4 ;  /* 0x00000000042672ca */ /* 0x000fe200000e0000 */
        /* <DEDUP_REMOVED lines=21> */
.L_x_6180:
[----:B------:R-:W-:Y:S01]  /*0910*/  UISETP.NE.AND UP0, UPT, UR38, URZ, UPT ;  /* 0x0000003f2600728c */ /* 0x000fe2000bf05270 */
[----:B------:R-:W-:Y:S01]  /*0920*/  NOP ;  /* 0x0000000000007918 */ /* 0x000fe20000000000 */
[----:B------:R-:W-:Y:S01]  /*0930*/  ULDC.64 UR40, c[0x0][0x208] ;  /* 0x0000820000287ab9 */ /* 0x000fe20000000a00 */
[----:B------:R-:W-:Y:S01]  /*0940*/  IMAD.MOV.U32 R152, RZ, RZ, R2 ;  /* 0x000000ffff987224 */ /* 0x000fe200078e0002 */
[----:B0-----:R-:W-:Y:S01]  /*0950*/  UP2UR UR4, UPR, URZ, 0x1 ;  /* 0x000000013f047883 */ /* 0x001fe20008000000 */
[----:B------:R-:W-:Y:S01]  /*0960*/  IMAD.MOV.U32 R153, RZ, RZ, R16 ;  /* 0x000000ffff997224 */ /* 0x000fe200078e0010 */
[----:B-1-34-:R-:W-:Y:S01]  /*0970*/  BAR.SYNC.DEFER_BLOCKING 0x0 ;  /* 0x0000000000007b1d */ /* 0x01afe20000010000 */
[----:B------:R-:W-:-:S13]  /*0980*/  PLOP3.LUT P0, PT, PT, PT, UP0, 0x40, 0x0 ;  /* 0x000000000000781c */ /* 0x000fda0003f0e808 */
[----:B------:R-:W-:Y:S05]  /*0990*/  @P0 BRA `(.L_x_6181) ;  /* 0x000002c000140947 */ /* 0x000fea0003800000 */
.L_x_6182:
[----:B------:R-:W-:-:S08]  /*09a0*/  NOP ;  /* 0x0000000000007918 */ /* 0x000fd00000000000 */
[----:B------:R-:W0:Y:S02]  /*09b0*/  USETMAXREG.TRY_ALLOC.CTAPOOL UP0, 0xf0 ;  /* 0x000000f0000079c8 */ /* 0x000e240008000600 */
[----:B0-----:R-:W-:-:S13]  /*09c0*/  PLOP3.LUT P0, PT, PT, PT, UP0, 0x80, 0x0 ;  /* 0x000000000000781c */ /* 0x001fda0003f0f008 */
[----:B------:R-:W-:Y:S05]  /*09d0*/  @!P0 BRA `(.L_x_6182) ;  /* 0xfffffffc00f08947 */ /* 0x000fea000383ffff */
[----:B------:R-:W0:Y:S01]  /*09e0*/  S2R R3, SR_TID.X ;  /* 0x0000000000037919 */ /* 0x000e220000002100 */
[----:B------:R-:W1:Y:S01]  /*09f0*/  S2UR UR4, SR_CgaCtaId ;  /* 0x00000000000479c3 */ /* 0x000e620000008800 */
[----:B------:R-:W-:Y:S01]  /*0a00*/  UMOV UR47, 0x400 ;  /* 0x00000400002f7882 */ /* 0x000fe20000000000 */
[----:B------:R-:W-:Y:S01]  /*0a10*/  IADD3 R8, P1, R2, 0x1e8, RZ ;  /* 0x000001e802087810 */ /* 0x000fe20007f3e0ff */
[----:B------:R-:W-:Y:S04]  /*0a20*/  STL.64 [R1+0x1e8], RZ ;  /* 0x0001e8ff01007387 */ /* 0x000fe80000100a00 */
[----:B------:R-:W-:Y:S01]  /*0a30*/  IMAD.X R9, RZ, RZ, R16, P1 ;  /* 0x000000ffff097224 */ /* 0x000fe200008e0610 */
[----:B------:R-:W-:Y:S04]  /*0a40*/  STL [R1+0x1f0], RZ ;  /* 0x0001f0ff01007387 */ /* 0x000fe80000100800 */
[----:B------:R-:W-:Y:S04]  /*0a50*/  STL.64 [R1+0x490], R8 ;  /* 0x0004900801007387 */ /* 0x000fe80000100a00 */
[----:B------:R-:W-:Y:S01]  /*0a60*/  STL [R1+0x1f4], RZ ;  /* 0x0001f4ff01007387 */ /* 0x000fe20000100800 */
[----:B-1----:R-:W-:-:S03]  /*0a70*/  ULEA UR47, UR4, UR47, 0x18 ;  /* 0x0000002f042f7291 */ /* 0x002fc6000f8ec03f */
[----:B------:R-:W-:Y:S01]  /*0a80*/  ULDC UR4, c[0x0][0xd3c] ;  /* 0x00034f0000047ab9 */ /* 0x000fe20000000800 */
[----:B0-----:R-:W-:-:S04]  /*0a90*/  LOP3.LUT R0, R3, 0xffffff80, RZ, 0xc0, !PT ;  /* 0xffffff8003007812 */ /* 0x001fc800078ec0ff */
[----:B------:R-:W-:-:S13]  /*0aa0*/  ISETP.NE.AND P0, PT, R0, 0x80, PT ;  /* 0x000000800000780c */ /* 0x000fda0003f05270 */
[----:B------:R-:W-:Y:S06]  /*0ab0*/  @!P0 BAR.ARV 0x8, 0x100 ;  /* 0x0204000000008b1d */ /* 0x000fec0000002000 */
[----:B------:R-:W-:-:S13]  /*0ac0*/  ISETP.GE.U32.AND P0, PT, R3, 0x100, PT ;  /* 0x000001000300780c */ /* 0x000fda0003f06070 */
[----:B------:R-:W-:Y:S08]  /*0ad0*/  @P0 BAR.ARV 0xf, 0x100 ;  /* 0x03c4000000000b1d */ /* 0x000ff00000002000 */
[----:B------:R-:W-:Y:S01]  /*0ae0*/  BAR.SYNC.DEFER_BLOCKING 0x5, 0x180 ;  /* 0x0146000000007b1d */ /* 0x000fe20000010000 */
[----:B------:R-:W-:-:S05]  /*0af0*/  IADD3 R0, P2, R2, 0x1f4, RZ ;  /* 0x000001f402007810 */ /* 0x000fca0007f5e0ff */
[----:B------:R0:W-:Y:S02]  /*0b00*/  STL [R1+0x498], R0 ;  /* 0x0004980001007387 */ /* 0x0001e40000100800 */
[----:B0-----:R-:W-:-:S05]  /*0b10*/  IMAD.X R0, RZ, RZ, R16, P2 ;  /* 0x000000ffff007224 */ /* 0x001fca00010e0610 */
[----:B------:R-:W-:Y:S04]  /*0b20*/  STL [R1+0x484], R0 ;  /* 0x0004840001007387 */ /* 0x000fe80000100800 */
[----:B------:R-:W0:Y:S01]  /*0b30*/  LDS.128 R4, [UR47+0x388d0] ;  /* 0x0388d02fff047984 */ /* 0x000e220008000c00 */
[----:B------:R-:W-:Y:S06]  /*0b40*/  BAR.ARV 0x4, 0x180 ;  /* 0x0106000000007b1d */ /* 0x000fec0000002000 */
[----:B0-----:R-:W-:-:S13]  /*0b50*/  ISETP.GE.AND P0, PT, R7, UR4, PT ;  /* 0x0000000407007c0c */ /* 0x001fda000bf06270 */
[----:B------:R-:W-:Y:S05]  /*0b60*/  @P0 EXIT ;  /* 0x000000000000094d */ /* 0x000fea0003800000 */
[----:B------:R-:W-:Y:S01]  /*0b70*/  VIADD R218, R3, 0xffffff80 ;  /* 0xffffff8003da7836 */ /* 0x000fe20000000000 */
[----:B------:R-:W-:Y:S01]  /*0b80*/  R2UR UR7, R6 ;  /* 0x00000000060772ca */ /* 0x000fe200000e0000 */
[----:B------:R-:W0:Y:S01]  /*0b90*/  S2UR UR4, SR_SWINHI ;  /* 0x00000000000479c3 */ /* 0x000e220000002f00 */
[----:B------:R-:W-:Y:S02]  /*0ba0*/  R2UR UR5, R5 ;  /* 0x00000000050572ca */ /* 0x000fe400000e0000 */
[----:B------:R-:W-:Y:S02]  /*0bb0*/  SHF.R.S32.HI R3, RZ, 0x1f, R218 ;  /* 0x0000001fff037819 */ /* 0x000fe400000114da */
[----:B------:R-:W-:Y:S02]  /*0bc0*/  R2UR UR6, R7 ;  /* 0x00000000070672ca */ /* 0x000fe400000e0000 */
[CC--:B------:R-:W-:Y:S02]  /*0bd0*/  LEA.HI R6, R3.reuse, R218.reuse, RZ, 0x7 ;  /* 0x000000da03067211 */ /* 0x0c0fe400078f38ff */
[----:B------:R-:W-:-:S02]  /*0be0*/  LEA.HI R5, R3, R218, RZ, 0x2 ;  /* 0x000000da03057211 */ /* 0x000fc400078f10ff */
[-C--:B------:R-:W-:Y:S02]  /*0bf0*/  LEA.HI R0, R3, R218.reuse, RZ, 0x4 ;  /* 0x000000da03007211 */ /* 0x080fe400078f20ff */
[----:B------:R-:W-:Y:S02]  /*0c00*/  LOP3.LUT R7, R6, 0xffffff80, RZ, 0xc0, !PT ;  /* 0xffffff8006077812 */ /* 0x000fe400078ec0ff */
[----:B------:R-:W-:Y:S02]  /*0c10*/  LOP3.LUT R9, R5, 0xfffffffc, RZ, 0xc0, !PT ;  /* 0xfffffffc05097812 */ /* 0x000fe400078ec0ff */
[----:B------:R-:W-:Y:S01]  /*0c20*/  LOP3.LUT R5, R0, 0xfffffff0, RZ, 0xc0, !PT ;  /* 0xfffffff000057812 */ /* 0x000fe200078ec0ff */
[C---:B------:R-:W-:Y:S01]  /*0c30*/  IMAD.IADD R8, R218.reuse, 0x1, -R7 ;  /* 0x00000001da087824 */ /* 0x040fe200078e0a07 */
[----:B------:R-:W-:Y:S01]  /*0c40*/  LEA.HI R4, R3, R218, RZ, 0x5 ;  /* 0x000000da03047211 */ /* 0x000fe200078f28ff */
[C---:B------:R-:W-:Y:S01]  /*0c50*/  IMAD.IADD R12, R218.reuse, 0x1, -R9 ;  /* 0x00000001da0c7824 */ /* 0x040fe200078e0a09 */
[----:B------:R-:W-:Y:S01]  /*0c60*/  SHF.R.S32.HI R7, RZ, 0x4, R0 ;  /* 0x00000004ff077819 */ /* 0x000fe20000011400 */
[----:B------:R-:W-:Y:S01]  /*0c70*/  IMAD.IADD R15, R218, 0x1, -R5 ;  /* 0x00000001da0f7824 */ /* 0x000fe200078e0a05 */
[----:B------:R-:W-:Y:S01]  /*0c80*/  SHF.R.S32.HI R5, RZ, 0x1f, R8 ;  /* 0x0000001fff057819 */ /* 0x000fe20000011408 */
[----:B------:R-:W-:Y:S01]  /*0c90*/  UMOV UR36, UR47 ;  /* 0x0000002f00247c82 */ /* 0x000fe20008000000 */
[----:B0-----:R-:W-:Y:S01]  /*0ca0*/  UMOV UR37, UR4 ;  /* 0x0000000400257c82 */ /* 0x001fe20008000000 */
[----:B------:R-:W-:Y:S01]  /*0cb0*/  SHF.R.S32.HI R219, RZ, 0x7, R6 ;  /* 0x00000007ffdb7819 */ /* 0x000fe20000011406 */
[----:B------:R-:W-:Y:S01]  /*0cc0*/  IMAD.U32 R20, RZ, RZ, UR36 ;  /* 0x00000024ff147e24 */ /* 0x000fe2000f8e00ff */
[--C-:B------:R-:W-:Y:S01]  /*0cd0*/  SHF.R.S32.HI R14, RZ, 0x5, R4.reuse ;  /* 0x00000005ff0e7819 */ /* 0x100fe20000011404 */
[----:B------:R0:W-:Y:S01]  /*0ce0*/  STL [R1+0x4a4], R15 ;  /* 0x0004a40f01007387 */ /* 0x0001e20000100800 */
[----:B------:R-:W-:Y:S01]  /*0cf0*/  SHF.R.S32.HI R4, RZ, 0x1f, R4 ;  /* 0x0000001fff047819 */ /* 0x000fe20000011404 */
[----:B------:R-:W-:Y:S01]  /*0d00*/  IMAD.U32 R21, RZ, RZ, UR37 ;  /* 0x00000025ff157e24 */ /* 0x000fe2000f8e00ff */
[----:B------:R-:W-:Y:S01]  /*0d10*/  LEA.HI R0, R0, R7, RZ, 0x1 ;  /* 0x0000000700007211 */ /* 0x000fe200078f08ff */
[----:B------:R1:W-:Y:S01]  /*0d20*/  STL [R1+0x4a0], R14 ;  /* 0x0004a00e01007387 */ /* 0x0003e20000100800 */
[----:B------:R-:W-:-:S02]  /*0d30*/  LEA.HI R9, R5, R8, RZ, 0x2 ;  /* 0x0000000805097211 */ /* 0x000fc400078f10ff */
[----:B------:R-:W-:Y:S01]  /*0d40*/  LEA.HI R6, R6, R219, RZ, 0x1 ;  /* 0x000000db06067211 */ /* 0x000fe200078f08ff */
[----:B------:R-:W-:Y:S01]  /*0d50*/  STL.64 [R1+0x488], R20 ;  /* 0x0004881401007387 */ /* 0x000fe20000100a00 */
[----:B------:R-:W-:Y:S01]  /*0d60*/  LEA.HI R4, R4, R14, RZ, 0x2 ;  /* 0x0000000e04047211 */ /* 0x000fe200078f10ff */
[----:B0-----:R-:W-:Y:S01]  /*0d70*/  IMAD R15, R219, 0x100, R15 ;  /* 0x00000100db0f7824 */ /* 0x001fe200078e020f */
[----:B------:R-:W-:Y:S02]  /*0d80*/  LOP3.LUT R0, R0, 0x1ffffffe, RZ, 0xc0, !PT ;  /* 0x1ffffffe00007812 */ /* 0x000fe400078ec0ff */
[--C-:B------:R-:W-:Y:S02]  /*0d90*/  SHF.R.S32.HI R10, RZ, 0x2, R9.reuse ;  /* 0x00000002ff0a7819 */ /* 0x100fe40000011409 */
[----:B------:R-:W-:Y:S01]  /*0da0*/  SHF.R.S32.HI R11, RZ, 0x1f, R9 ;  /* 0x0000001fff0b7819 */ /* 0x000fe20000011409 */
[----:B------:R-:W-:Y:S01]  /*0db0*/  IMAD.IADD R0, R7, 0x1, -R0 ;  /* 0x0000000107007824 */ /* 0x000fe200078e0a00 */
[----:B------:R-:W-:-:S02]  /*0dc0*/  LOP3.LUT R9, R9, 0x7ffffffc, RZ, 0xc0, !PT ;  /* 0x7ffffffc09097812 */ /* 0x000fc400078ec0ff */
[----:B------:R-:W-:Y:S01]  /*0dd0*/  LOP3.LUT R6, R6, 0xfffffe, RZ, 0xc0, !PT ;  /* 0x00fffffe06067812 */ /* 0x000fe200078ec0ff */
[----:B------:R-:W-:Y:S01]  /*0de0*/  IMAD.SHL.U32 R18, R0, 0x8, RZ ;  /* 0x0000000800127824 */ /* 0x000fe200078e00ff */
[----:B------:R-:W-:Y:S01]  /*0df0*/  LOP3.LUT R4, R4, 0x3ffffc, RZ, 0xc0, !PT ;  /* 0x003ffffc04047812 */ /* 0x000fe200078ec0ff */
[----:B------:R-:W-:Y:S01]  /*0e00*/  IMAD.IADD R9, R8, 0x1, -R9 ;  /* 0x0000000108097824 */ /* 0x000fe200078e0a09 */
[----:B------:R-:W-:Y:S01]  /*0e10*/  LEA.HI R11, R11, R10, RZ, 0x3 ;  /* 0x0000000a0b0b7211 */ /* 0x000fe200078f18ff */
[----:B------:R-:W-:Y:S01]  /*0e20*/  IMAD.IADD R6, R219, 0x1, -R6 ;  /* 0x00000001db067824 */ /* 0x000fe200078e0a06 */
[----:B------:R-:W-:Y:S01]  /*0e30*/  LEA.HI R13, R12, R12, RZ, 0x1 ;  /* 0x0000000c0c0d7211 */ /* 0x000fe200078f08ff */
[----:B------:R-:W-:Y:S01]  /*0e40*/  IMAD.IADD R4, R14, 0x1, -R4 ;  /* 0x000000010e047824 */ /* 0x000fe200078e0a04 */
[----:B------:R-:W-:Y:S01]  /*0e50*/  LOP3.LUT R11, R11, 0xfffffff8, RZ, 0xc0, !PT ;  /* 0xfffffff80b0b7812 */ /* 0x000fe200078ec0ff */
[----:B-1----:R-:W-:Y:S01]  /*0e60*/  IMAD.SHL.U32 R14, R6, 0x100, RZ ;  /* 0x00000100060e7824 */ /* 0x002fe200078e00ff */
[----:B------:R-:W-:Y:S01]  /*0e70*/  LEA.HI R5, R5, R8, RZ, 0x5 ;  /* 0x0000000805057211 */ /* 0x000fe200078f28ff */
[----:B------:R-:W-:Y:S01]  /*0e80*/  IMAD.SHL.U32 R0, R9, 0x2, RZ ;  /* 0x0000000209007824 */ /* 0x000fe200078e00ff */
[----:B------:R-:W-:Y:S01]  /*0e90*/  LOP3.LUT R13, R13, 0x1ffffffe, RZ, 0xc0, !PT ;  /* 0x1ffffffe0d0d7812 */ /* 0x000fe200078ec0ff */
[----:B------:R-:W-:Y:S01]  /*0ea0*/  IMAD.IADD R22, R10, 0x1, -R11 ;  /* 0x000000010a167824 */ /* 0x000fe200078e0a0b */
[----:B------:R-:W-:Y:S01]  /*0eb0*/  SHF.R.S32.HI R5, RZ, 0x5, R5 ;  /* 0x00000005ff057819 */ /* 0x000fe20000011405 */
[----:B------:R-:W-:Y:S01]  /*0ec0*/  IMAD.IADD R23, R0, 0x1, R14 ;  /* 0x0000000100177824 */ /* 0x000fe200078e020e */
[----:B------:R0:W-:Y:S01]  /*0ed0*/  STL [R1+0x4a8], R0 ;  /* 0x0004a80001007387 */ /* 0x0001e20000100800 */
[----:B------:R-:W-:Y:S01]  /*0ee0*/  IMAD R4, R4, 0x10, R15 ;  /* 0x0000001004047824 */ /* 0x000fe200078e020f */
[----:B------:R-:W-:Y:S01]  /*0ef0*/  LEA.HI R3, R3, R218, RZ, 0x3 ;  /* 0x000000da03037211 */ /* 0x000fe200078f18ff */
[C---:B------:R-:W-:Y:S01]  /*0f00*/  VIADD R207, R23.reuse, 0x8 ;  /* 0x0000000817cf7836 */ /* 0x040fe20000000000 */
[----:B------:R1:W-:Y:S01]  /*0f10*/  STL [R1+0x4ac], R18 ;  /* 0x0004ac1201007387 */ /* 0x0003e20000100800 */
[----:B------:R-:W-:Y:S01]  /*0f20*/  VIADD R206, R23, 0x10 ;  /* 0x0000001017ce7836 */ /* 0x000fe20000000000 */
[----:B------:R-:W-:Y:S01]  /*0f30*/  LOP3.LUT R7, R3, 0xfffffff8, RZ, 0xc0, !PT ;  /* 0xfffffff803077812 */ /* 0x000fe200078ec0ff */
[----:B------:R-:W-:Y:S01]  /*0f40*/  IMAD.IADD R13, R12, 0x1, -R13 ;  /* 0x000000010c0d7824 */ /* 0x000fe200078e0a0d */
[----:B------:R-:W-:Y:S01]  /*0f50*/  SHF.R.S32.HI R210, RZ, 0x3, R3 ;  /* 0x00000003ffd27819 */ /* 0x000fe20000011403 */
[----:B------:R-:W-:Y:S01]  /*0f60*/  IMAD R22, R5, 0x10, R22 ;  /* 0x0000001005167824 */ /* 0x000fe200078e0216 */
[----:B0-----:R-:W-:Y:S01]  /*0f70*/  SHF.R.S32.HI R0, RZ, 0x1f, R23 ;  /* 0x0000001fff007819 */ /* 0x001fe20000011417 */
[C---:B------:R-:W-:Y:S01]  /*0f80*/  VIADD R205, R23.reuse, 0x18 ;  /* 0x0000001817cd7836 */ /* 0x040fe20000000000 */
[----:B------:R-:W-:Y:S01]  /*0f90*/  SHF.R.S32.HI R3, RZ, 0x1f, R207 ;  /* 0x0000001fff037819 */ /* 0x000fe200000114cf */
[----:B------:R-:W-:Y:S01]  /*0fa0*/  VIADD R204, R23, 0x20 ;  /* 0x0000002017cc7836 */ /* 0x000fe20000000000 */
[----:B------:R-:W-:Y:S01]  /*0fb0*/  STL [R1+0x49c], R14 ;  /* 0x00049c0e01007387 */ /* 0x000fe20000100800 */
[----:B-1----:R-:W-:-:S02]  /*0fc0*/  IMAD.U32 R18, R4, 0x40, R18 ;  /* 0x0000004004127824 */ /* 0x002fc400078e0012 */
[----:B------:R-:W-:Y:S01]  /*0fd0*/  IMAD R4, R13, 0x8, R22 ;  /* 0x000000080d047824 */ /* 0x000fe200078e0216 */
[----:B------:R0:W-:Y:S01]  /*0fe0*/  STL [R1+0x47c], R0 ;  /* 0x00047c0001007387 */ /* 0x0001e20000100800 */
[C---:B------:R-:W-:Y:S02]  /*0ff0*/  VIADD R203, R23.reuse, 0x28 ;  /* 0x0000002817cb7836 */ /* 0x040fe40000000000 */
[C---:B------:R-:W-:Y:S01]  /*1000*/  VIADD R202, R23.reuse, 0x30 ;  /* 0x0000003017ca7836 */ /* 0x040fe20000000000 */
[----:B------:R1:W-:Y:S01]  /*1010*/  STL [R1+0x480], R4 ;  /* 0x0004800401007387 */ /* 0x0003e20000100800 */
[C---:B------:R-:W-:Y:S02]  /*1020*/  VIADD R201, R23.reuse, 0x38 ;  /* 0x0000003817c97836 */ /* 0x040fe40000000000 */
[C---:B------:R-:W-:Y:S01]  /*1030*/  VIADD R200, R23.reuse, 0x40 ;  /* 0x0000004017c87836 */ /* 0x040fe20000000000 */
[----:B------:R2:W-:Y:S01]  /*1040*/  STL [R1+0x478], R3 ;  /* 0x0004780301007387 */ /* 0x0005e20000100800 */
[C---:B------:R-:W-:Y:S01]  /*1050*/  VIADD R199, R23.reuse, 0x48 ;  /* 0x0000004817c77836 */ /* 0x040fe20000000000 */
[----:B0-----:R-:W-:Y:S01]  /*1060*/  SHF.R.S32.HI R0, RZ, 0x1f, R206 ;  /* 0x0000001fff007819 */ /* 0x001fe200000114ce */
[----:B------:R-:W-:-:S02]  /*1070*/  VIADD R198, R23, 0x50 ;  /* 0x0000005017c67836 */ /* 0x000fc40000000000 */
[C---:B------:R-:W-:Y:S01]  /*1080*/  VIADD R197, R23.reuse, 0x58 ;  /* 0x0000005817c57836 */ /* 0x040fe20000000000 */
[----:B-1----:R-:W-:Y:S01]  /*1090*/  SHF.R.S32.HI R4, RZ, 0x1f, R205 ;  /* 0x0000001fff047819 */ /* 0x002fe200000114cd */
[----:B------:R0:W-:Y:S01]  /*10a0*/  STL [R1+0x474], R0 ;  /* 0x0004740001007387 */ /* 0x0001e20000100800 */
[C---:B------:R-:W-:Y:S01]  /*10b0*/  VIADD R196, R23.reuse, 0x60 ;  /* 0x0000006017c47836 */ /* 0x040fe20000000000 */
[----:B--2---:R-:W-:Y:S02]  /*10c0*/  SHF.R.S32.HI R3, RZ, 0x1f, R204 ;  /* 0x0000001fff037819 */ /* 0x004fe400000114cc */
[----:B------:R1:W-:Y:S01]  /*10d0*/  STL [R1+0x470], R4 ;  /* 0x0004700401007387 */ /* 0x0003e20000100800 */
[C---:B------:R-:W-:Y:S02]  /*10e0*/  VIADD R195, R23.reuse, 0x68 ;  /* 0x0000006817c37836 */ /* 0x040fe40000000000 */
[C---:B------:R-:W-:Y:S01]  /*10f0*/  VIADD R194, R23.reuse, 0x70 ;  /* 0x0000007017c27836 */ /* 0x040fe20000000000 */
[----:B------:R2:W-:Y:S01]  /*1100*/  STL [R1+0x46c], R3 ;  /* 0x00046c0301007387 */ /* 0x0005e20000100800 */
[----:B------:R-:W-:Y:S01]  /*1110*/  IMAD.IADD R220, R218, 0x1, -R7 ;  /* 0x00000001dadc7824 */ /* 0x000fe200078e0a07 */
[----:B0-----:R-:W-:Y:S01]  /*1120*/  SHF.R.S32.HI R0, RZ, 0x1f, R203 ;  /* 0x0000001fff007819 */ /* 0x001fe200000114cb */
[----:B------:R-:W-:-:S02]  /*1130*/  VIADD R193, R23, 0x78 ;  /* 0x0000007817c17836 */ /* 0x000fc40000000000 */
[----:B------:R-:W-:Y:S01]  /*1140*/  IMAD.SHL.U32 R160, R220, 0x8, RZ ;  /* 0x00000008dca07824 */ /* 0x000fe200078e00ff */
[----:B-1----:R-:W-:Y:S01]  /*1150*/  SHF.R.S32.HI R4, RZ, 0x1f, R202 ;  /* 0x0000001fff047819 */ /* 0x002fe200000114ca */
[----:B------:R0:W-:Y:S01]  /*1160*/  STL [R1+0x468], R0 ;  /* 0x0004680001007387 */ /* 0x0001e20000100800 */
[C---:B------:R-:W-:Y:S01]  /*1170*/  VIADD R192, R23.reuse, 0x80 ;  /* 0x0000008017c07836 */ /* 0x040fe20000000000 */
[----:B------:R-:W-:Y:S01]  /*1180*/  SHF.R.S32.HI R237, RZ, 0x1f, R193 ;  /* 0x0000001fffed7819 */ /* 0x000fe200000114c1 */
[C---:B------:R-:W-:Y:S01]  /*1190*/  VIADD R159, R160.reuse, 0x40 ;  /* 0x00000040a09f7836 */ /* 0x040fe20000000000 */
[----:B--2---:R-:W-:Y:S01]  /*11a0*/  SHF.R.S32.HI R3, RZ, 0x1f, R201 ;  /* 0x0000001fff037819 */ /* 0x004fe200000114c9 */
[----:B------:R1:W-:Y:S01]  /*11b0*/  STL [R1+0x464], R4 ;  /* 0x0004640401007387 */ /* 0x0003e20000100800 */
[C---:B------:R-:W-:Y:S01]  /*11c0*/  VIADD R158, R160.reuse, 0x80 ;  /* 0x00000080a09e7836 */ /* 0x040fe20000000000 */
[----:B------:R-:W-:Y:S01]  /*11d0*/  SHF.R.S32.HI R236, RZ, 0x1f, R192 ;  /* 0x0000001fffec7819 */ /* 0x000fe200000114c0 */
[C---:B------:R-:W-:Y:S01]  /*11e0*/  VIADD R157, R160.reuse, 0xc0 ;  /* 0x000000c0a09d7836 */ /* 0x040fe20000000000 */
[----:B------:R2:W-:Y:S01]  /*11f0*/  STL [R1+0x460], R3 ;  /* 0x0004600301007387 */ /* 0x0005e20000100800 */
[----:B0-----:R-:W-:Y:S01]  /*1200*/  SHF.R.S32.HI R0, RZ, 0x1f, R200 ;  /* 0x0000001fff007819 */ /* 0x001fe200000114c8 */
[C---:B------:R-:W-:Y:S01]  /*1210*/  VIADD R156, R160.reuse, 0x100 ;  /* 0x00000100a09c7836 */ /* 0x040fe20000000000 */
[----:B------:R-:W-:Y:S01]  /*1220*/  SHF.R.S32.HI R217, RZ, 0x1f, R159 ;  /* 0x0000001fffd97819 */ /* 0x000fe2000001149f */
[C---:B------:R-:W-:Y:S01]  /*1230*/  VIADD R17, R160.reuse, 0x140 ;  /* 0x00000140a0117836 */ /* 0x040fe20000000000 */
[----:B------:R-:W-:Y:S01]  /*1240*/  SHF.R.S32.HI R216, RZ, 0x1f, R158 ;  /* 0x0000001fffd87819 */ /* 0x000fe2000001149e */
[----:B------:R0:W-:Y:S01]  /*1250*/  STL [R1+0x45c], R0 ;  /* 0x00045c0001007387 */ /* 0x0001e20000100800 */
[----:B-1----:R-:W-:Y:S01]  /*1260*/  SHF.R.S32.HI R4, RZ, 0x1f, R199 ;  /* 0x0000001fff047819 */ /* 0x002fe200000114c7 */
[C---:B------:R-:W-:Y:S01]  /*1270*/  VIADD R162, R160.reuse, 0x180 ;  /* 0x00000180a0a27836 */ /* 0x040fe20000000000 */
[----:B------:R-:W-:Y:S01]  /*1280*/  SHF.R.S32.HI R215, RZ, 0x1f, R157 ;  /* 0x0000001fffd77819 */ /* 0x000fe2000001149d */
[----:B------:R-:W-:Y:S01]  /*1290*/  VIADD R161, R160, 0x1c0 ;  /* 0x000001c0a0a17836 */ /* 0x000fe20000000000 */
[----:B--2---:R-:W-:Y:S01]  /*12a0*/  SHF.R.S32.HI R3, RZ, 0x1f, R198 ;  /* 0x0000001fff037819 */ /* 0x004fe200000114c6 */
[----:B------:R1:W-:Y:S01]  /*12b0*/  STL [R1+0x458], R4 ;  /* 0x0004580401007387 */ /* 0x0003e20000100800 */
[C---:B------:R-:W-:Y:S01]  /*12c0*/  VIADD R191, R23.reuse, 0x88 ;  /* 0x0000008817bf7836 */ /* 0x040fe20000000000 */
[----:B------:R-:W-:Y:S01]  /*12d0*/  SHF.R.S32.HI R214, RZ, 0x1f, R156 ;  /* 0x0000001fffd67819 */ /* 0x000fe2000001149c */
[C---:B------:R-:W-:Y:S01]  /*12e0*/  VIADD R190, R23.reuse, 0x90 ;  /* 0x0000009017be7836 */ /* 0x040fe20000000000 */
[----:B0-----:R-:W-:Y:S01]  /*12f0*/  SHF.R.S32.HI R0, RZ, 0x1f, R197 ;  /* 0x0000001fff007819 */ /* 0x001fe200000114c5 */
[----:B------:R0:W-:Y:S01]  /*1300*/  STL [R1+0x454], R3 ;  /* 0x0004540301007387 */ /* 0x0001e20000100800 */
[C---:B------:R-:W-:Y:S01]  /*1310*/  VIADD R189, R23.reuse, 0x98 ;  /* 0x0000009817bd7836 */ /* 0x040fe20000000000 */
[----:B------:R-:W-:Y:S01]  /*1320*/  SHF.R.S32.HI R213, RZ, 0x1f, R17 ;  /* 0x0000001fffd57819 */ /* 0x000fe20000011411 */
[C---:B------:R-:W-:Y:S01]  /*1330*/  VIADD R188, R23.reuse, 0xa0 ;  /* 0x000000a017bc7836 */ /* 0x040fe20000000000 */
[----:B------:R2:W-:Y:S01]  /*1340*/  STL [R1+0x450], R0 ;  /* 0x0004500001007387 */ /* 0x0005e20000100800 */
[----:B-1----:R-:W-:Y:S01]  /*1350*/  SHF.R.S32.HI R4, RZ, 0x1f, R196 ;  /* 0x0000001fff047819 */ /* 0x002fe200000114c4 */
[C---:B------:R-:W-:Y:S01]  /*1360*/  VIADD R187, R23.reuse, 0xa8 ;  /* 0x000000a817bb7836 */ /* 0x040fe20000000000 */
[----:B------:R-:W-:Y:S01]  /*1370*/  SHF.R.S32.HI R212, RZ, 0x1f, R162 ;  /* 0x0000001fffd47819 */ /* 0x000fe200000114a2 */
[C---:B------:R-:W-:Y:S01]  /*1380*/  VIADD R186, R23.reuse, 0xb0 ;  /* 0x000000b017ba7836 */ /* 0x040fe20000000000 */
[----:B------:R-:W-:Y:S01]  /*1390*/  SHF.R.S32.HI R211, RZ, 0x1f, R161 ;  /* 0x0000001fffd37819 */ /* 0x000fe200000114a1 */
[----:B------:R1:W-:Y:S01]  /*13a0*/  STL [R1+0x44c], R4 ;  /* 0x00044c0401007387 */ /* 0x0003e20000100800 */
[----:B0-----:R-:W-:Y:S01]  /*13b0*/  SHF.R.S32.HI R3, RZ, 0x1f, R195 ;  /* 0x0000001fff037819 */ /* 0x001fe200000114c3 */
        /* <DEDUP_REMOVED lines=19> */
[----:B------:R-:W-:Y:S01]  /*14f0*/  IMAD.WIDE R18, R18, 0x2, R20 ;  /* 0x0000000212127825 */ /* 0x000fe200078e0214 */
[----:B------:R-:W-:-:S02]  /*1500*/  SHF.R.S32.HI R228, RZ, 0x1f, R184 ;  /* 0x0000001fffe47819 */ /* 0x000fc400000114b8 */
[----:B------:R-:W-:Y:S02]  /*1510*/  SHF.R.S32.HI R227, RZ, 0x1f, R167 ;  /* 0x0000001fffe37819 */ /* 0x000fe400000114a7 */
[----:B------:R-:W-:Y:S02]  /*1520*/  SHF.R.S32.HI R226, RZ, 0x1f, R166 ;  /* 0x0000001fffe27819 */ /* 0x000fe400000114a6 */
[----:B------:R-:W-:Y:S02]  /*1530*/  SHF.R.S32.HI R225, RZ, 0x1f, R165 ;  /* 0x0000001fffe17819 */ /* 0x000fe400000114a5 */
[----:B------:R-:W-:Y:S02]  /*1540*/  SHF.R.S32.HI R224, RZ, 0x1f, R164 ;  /* 0x0000001fffe07819 */ /* 0x000fe400000114a4 */
[----:B------:R-:W-:Y:S02]  /*1550*/  SHF.R.S32.HI R223, RZ, 0x1f, R163 ;  /* 0x0000001fffdf7819 */ /* 0x000fe400000114a3 */
[----:B------:R-:W-:-:S02]  /*1560*/  SHF.R.S32.HI R222, RZ, 0x1f, R209 ;  /* 0x0000001fffde7819 */ /* 0x000fc400000114d1 */
[----:B-1----:R-:W-:-:S07]  /*1570*/  SHF.R.S32.HI R221, RZ, 0x1f, R208 ;  /* 0x0000001fffdd7819 */ /* 0x002fce00000114d0 */
.L_x_6321:
[----:B------:R-:W-:Y:S01]  /*1580*/  ULDC.64 UR8, c[0x0][0xb20] ;  /* 0x0002c80000087ab9 */ /* 0x000fe20000000a00 */
[----:B------:R-:W-:Y:S02]  /*1590*/  ULOP3.LUT UR39, UR7, 0xff0000, URZ, 0xc0, !UPT ;  /* 0x00ff000007277892 */ /* 0x000fe4000f8ec03f */
[----:B------:R-:W-:Y:S01]  /*15a0*/  UISETP.NE.U32.AND UP0, UPT, UR8, URZ, UPT ;  /* 0x0000003f0800728c */ /* 0x000fe2000bf05070 */
[----:B------:R-:W-:-:S03]  /*15b0*/  ULDC UR49, c[0x0][0x2f0] ;  /* 0x0000bc0000317ab9 */ /* 0x000fc60000000800 */
        /* <DEDUP_REMOVED lines=9> */
[----:B0123--:R-:W-:Y:S02]  /*1650*/  IMAD.U32 R4, RZ, RZ, UR8 ;  /* 0x00000008ff047e24 */ /* 0x00ffe4000f8e00ff */
[----:B----4-:R-:W-:Y:S01]  /*1660*/  IMAD.U32 R5, RZ, RZ, UR9 ;  /* 0x00000009ff057e24 */ /* 0x010fe2000f8e00ff */
[----:B------:R-:W-:-:S03]  /*1670*/  @UP1 UIMAD.WIDE UR8, UR6, 0x4, UR10 ;  /* 0x00000004060818a5 */ /* 0x000fc6000f8e020a */
[----:B------:R-:W-:Y:S01]  /*1680*/  ULDC.64 UR10, c[0x0][0xb18] ;  /* 0x0002c600000a7ab9 */ /* 0x000fe20000000a00 */
[----:B------:R-:W2:Y:S02]  /*1690*/  @P0 LDG.E R4, desc[UR40][R4.64] ;  /* 0x0000002804040981 */ /* 0x000ea4000c1e1900 */
[----:B------:R-:W-:Y:S02]  /*16a0*/  IMAD.U32 R6, RZ, RZ, UR8 ;  /* 0x00000008ff067e24 */ /* 0x000fe4000f8e00ff */
[----:B------:R-:W-:Y:S01]  /*16b0*/  IMAD.U32 R7, RZ, RZ, UR9 ;  /* 0x00000009ff077e24 */ /* 0x000fe2000f8e00ff */
[----:B------:R-:W-:-:S04]  /*16c0*/  ULDC.64 UR8, c[0x0][0x418] ;  /* 0x0001060000087ab9 */ /* 0x000fc80000000a00 */
[----:B------:R-:W3:Y:S01]  /*16d0*/  @P2 LDG.E R6, desc[UR40][R6.64] ;  /* 0x0000002806062981 */ /* 0x000ee2000c1e1900 */
[----:B------:R-:W-:Y:S01]  /*16e0*/  UISETP.NE.U32.AND UP0, UPT, UR8, URZ, UPT ;  /* 0x0000003f0800728c */ /* 0x000fe2000bf05070 */
[----:B------:R-:W-:Y:S01]  /*16f0*/  ISETP.NE.U32.AND P1, PT, RZ, UR10, PT ;  /* 0x0000000aff007c0c */ /* 0x000fe2000bf25070 */
[----:B------:R-:W-:Y:S02]  /*1700*/  ULOP3.LUT UR8, UR7, 0xff000000, URZ, 0xc0, !UPT ;  /* 0xff00000007087892 */ /* 0x000fe4000f8ec03f */
[----:B------:R-:W-:Y:S01]  /*1710*/  UISETP.NE.AND.EX UP0, UPT, UR9, URZ, UPT, UP0 ;  /* 0x0000003f0900728c */ /* 0x000fe2000bf05300 */
[----:B------:R-:W-:Y:S01]  /*1720*/  ISETP.NE.AND.EX P1, PT, RZ, UR11, PT, P1 ;  /* 0x0000000bff007c0c */ /* 0x000fe2000bf25310 */
[----:B------:R-:W-:Y:S01]  /*1730*/  USHF.R.U32.HI UR8, URZ, 0x8, UR8 ;  /* 0x000000083f087899 */ /* 0x000fe20008011608 */
[----:B------:R-:W-:Y:S01]  /*1740*/  ULDC UR9, c[0x0][0x424] ;  /* 0x0001090000097ab9 */ /* 0x000fe20000000800 */
[----:B------:R-:W-:Y:S01]  /*1750*/  UMOV UR4, URZ ;  /* 0x0000003f00047c82 */ /* 0x000fe20008000000 */
[----:B------:R-:W-:Y:S01]  /*1760*/  USEL UR9, UR9, 0x1, UP0 ;  /* 0x0000000109097887 */ /* 0x000fe20008000000 */
[----:B------:R-:W-:Y:S01]  /*1770*/  ULDC UR48, c[0x0][0x288] ;  /* 0x0000a20000307ab9 */ /* 0x000fe20000000800 */
[----:B------:R-:W-:-:S02]  /*1780*/  ULEA.HI UR39, UR39, UR8, URZ, 0x10 ;  /* 0x0000000827277291 */ /* 0x000fc4000f8f803f */
[----:B------:R-:W-:Y:S01]  /*1790*/  UIMAD UR49, UR9, UR49, URZ ;  /* 0x00000031093172a4 */ /* 0x000fe2000f8e023f */
[----:B------:R-:W-:Y:S01]  /*17a0*/  UMOV UR42, UR7 ;  /* 0x00000007002a7c82 */ /* 0x000fe20008000000 */
        /* <DEDUP_REMOVED lines=16> */
.L_x_6183:
[----:B------:R-:W-:Y:S01]  /*18b0*/  UMOV UR43, UR5 ;  /* 0x00000005002b7c82 */ /* 0x000fe20008000000 */
        /* <DEDUP_REMOVED lines=9> */
.L_x_6184:
        /* <DEDUP_REMOVED lines=13> */
.L_x_6185:
[----:B------:R-:W0:Y:S01]  /*1a20*/  LDC R0, c[0x0][0xa80] ;  /* 0x0002a000ff007b82 */ /* 0x000e220000000800 */
[----:B------:R-:W-:Y:S01]  /*1a30*/  UISETP.NE.AND UP0, UPT, UR38, 0x1, UPT ;  /* 0x000000012600788c */ /* 0x000fe2000bf05270 */
[----:B------:R1:W-:Y:S01]  /*1a40*/  STL.128 [R1+0x200], RZ ;  /* 0x000200ff01007387 */ /* 0x0003e20000100c00 */
[C---:B------:R-:W-:Y:S01]  /*1a50*/  IADD3 R36, P0, R2.reuse, 0x200, RZ ;  /* 0x0000020002247810 */ /* 0x040fe20007f1e0ff */
[----:B------:R-:W-:Y:S01]  /*1a60*/  UIADD3 UR49, -UR4, UR49, URZ ;  /* 0x0000003104317290 */ /* 0x000fe2000fffe13f */
[----:B------:R-:W-:Y:S01]  /*1a70*/  IADD3 R35, P1, R2, 0x240, RZ ;  /* 0x0000024002237810 */ /* 0x000fe20007f3e0ff */
[----:B------:R1:W-:Y:S01]  /*1a80*/  STL.128 [R1+0x210], RZ ;  /* 0x000210ff01007387 */ /* 0x0003e20000100c00 */
[----:B------:R-:W-:Y:S01]  /*1a90*/  PLOP3.LUT P2, PT, PT, PT, UP0, 0x80, 0x0 ;  /* 0x000000000000781c */ /* 0x000fe20003f4f008 */
[--C-:B------:R-:W-:Y:S02]  /*1aa0*/  IMAD.X R37, RZ, RZ, R16.reuse, P0 ;  /* 0x000000ffff257224 */ /* 0x100fe400000e0610 */
[----:B------:R1:W-:Y:S01]  /*1ab0*/  STL.128 [R1+0x240], RZ ;  /* 0x000240ff01007387 */ /* 0x0003e20000100c00 */
[----:B------:R-:W-:-:S03]  /*1ac0*/  IMAD.X R34, RZ, RZ, R16, P1 ;  /* 0x000000ffff227224 */ /* 0x000fc600008e0610 */
[----:B------:R1:W-:Y:S04]  /*1ad0*/  STL.128 [R1+0x250], RZ ;  /* 0x000250ff01007387 */ /* 0x0003e80000100c00 */
[----:B------:R1:W-:Y:S04]  /*1ae0*/  STL.128 [R1+0x260], RZ ;  /* 0x000260ff01007387 */ /* 0x0003e80000100c00 */
[----:B------:R1:W-:Y:S04]  /*1af0*/  STL.128 [R1+0x270], RZ ;  /* 0x000270ff01007387 */ /* 0x0003e80000100c00 */
[----:B0-----:R1:W-:Y:S04]  /*1b00*/  STL [R1+0x220], R0 ;  /* 0x0002200001007387 */ /* 0x0013e80000100800 */
        /* <DEDUP_REMOVED lines=28> */
[----:B------:R-:W-:Y:S05]  /*1cd0*/  @!P2 BRA `(.L_x_6186) ;  /* 0x0000008000c0a947 */ /* 0x000fea0003800000 */
[----:B------:R-:W-:Y:S01]  /*1ce0*/  ULDC UR4, c[0x0][0x448] ;  /* 0x0001120000047ab9 */ /* 0x000fe20000000800 */
[----:B------:R-:W-:Y:S02]  /*1cf0*/  USHF.L.U32 UR8, UR5, 0x6, URZ ;  /* 0x0000000605087899 */ /* 0x000fe4000800063f */
[----:B------:R-:W-:Y:S02]  /*1d00*/  UISETP.NE.AND UP0, UPT, UR4, 0x1, UPT ;  /* 0x000000010400788c */ /* 0x000fe4000bf05270 */
[----:B------:R-:W-:Y:S01]  /*1d10*/  UIADD3 UR9, UR8, 0x3f, URZ ;  /* 0x0000003f08097890 */ /* 0x000fe2000fffe03f */
[----:B------:R-:W-:Y:S01]  /*1d20*/  ULDC.64 UR4, c[0x0][0xad8] ;  /* 0x0002b60000047ab9 */ /* 0x000fe20000000a00 */
[----:B------:R-:W-:Y:S02]  /*1d30*/  UIADD3 UR10, UR49, 0x1, -UR48 ;  /* 0x00000001310a7890 */ /* 0x000fe4000fffe830 */
[----:B------:R-:W-:-:S05]  /*1d40*/  UISETP.GE.AND UP1, UPT, UR5, 0x1, UPT ;  /* 0x000000010500788c */ /* 0x000fca000bf26270 */
[----:B------:R-:W-:Y:S01]  /*1d50*/  @UP0 UIADD3 UR6, UR8, 0x3f, URZ ;  /* 0x0000003f08060890 */ /* 0x000fe2000fffe03f */
[----:B------:R-:W-:Y:S01]  /*1d60*/  @UP0 ULDC UR7, c[0x0][0x44c] ;  /* 0x0001130000070ab9 */ /* 0x000fe20000000800 */
[----:B------:R-:W-:Y:S02]  /*1d70*/  PLOP3.LUT P1, PT, PT, PT, UP1, 0x80, 0x0 ;  /* 0x000000000000781c */ /* 0x000fe40003f2f018 */
        /* <DEDUP_REMOVED lines=16> */
.L_x_6188:
[----:B------:R-:W-:-:S11]  /*1e80*/  UISETP.NE.AND UP1, UPT, UR5, 0x1, UPT ;  /* 0x000000010500788c */ /* 0x000fd6000bf25270 */
[----:B------:R-:W-:Y:S02]  /*1e90*/  @UP1 ULDC.64 UR10, c[0x0][0xae0] ;  /* 0x0002b800000a1ab9 */ /* 0x000fe40000000a00 */
[----:B------:R-:W-:-:S04]  /*1ea0*/  UIMAD.WIDE.U32 UR6, UR9, UR10, URZ ;  /* 0x0000000a090672a5 */ /* 0x000fc8000f8e003f */
[----:B------:R-:W-:-:S12]  /*1eb0*/  @UP1 USHF.R.U32.HI UR9, URZ, UR11, UR7 ;  /* 0x0000000b3f091299 */ /* 0x000fd80008011607 */
.L_x_6189:
[----:B------:R-:W-:-:S04]  /*1ec0*/  UIMAD UR9, UR9, UR5, UR5 ;  /* 0x00000005090972a4 */ /* 0x000fc8000f8e0205 */
[----:B------:R-:W-:-:S04]  /*1ed0*/  UISETP.LT.AND UP1, UPT, UR4, UR9, UPT ;  /* 0x000000090400728c */ /* 0x000fc8000bf21270 */
[----:B------:R-:W-:-:S12]  /*1ee0*/  USEL UR4, UR4, UR9, UP1 ;  /* 0x0000000904047287 */ /* 0x000fd80008800000 */
.L_x_6187:
[----:B------:R-:W-:Y:S02]  /*1ef0*/  UIADD3 UR9, UR49, 0x3f, URZ ;  /* 0x0000003f31097890 */ /* 0x000fe4000fffe03f */
[----:B------:R-:W-:Y:S02]  /*1f00*/  UIADD3 UR10, UR4, 0x3f, URZ ;  /* 0x0000003f040a7890 */ /* 0x000fe4000fffe03f */
[----:B------:R-:W-:Y:S02]  /*1f10*/  USHF.R.S32.HI UR4, URZ, 0x1f, UR9 ;  /* 0x0000001f3f047899 */ /* 0x000fe40008011409 */
[----:B------:R-:W-:Y:S01]  /*1f20*/  USHF.R.S32.HI UR11, URZ, 0x1f, UR10 ;  /* 0x0000001f3f0b7899 */ /* 0x000fe2000801140a */
[----:B------:R-:W-:Y:S01]  /*1f30*/  @UP0 ULDC UR6, c[0x0][0x44c] ;  /* 0x0001130000060ab9 */ /* 0x000fe20000000800 */
[----:B------:R-:W-:Y:S02]  /*1f40*/  ULEA.HI UR4, UR4, UR9, URZ, 0x6 ;  /* 0x0000000904047291 */ /* 0x000fe4000f8f303f */
[----:B------:R-:W-:-:S02]  /*1f50*/  ULEA.HI UR11, UR11, UR10, URZ, 0x6 ;  /* 0x0000000a0b0b7291 */ /* 0x000fc4000f8f303f */
[----:B------:R-:W-:Y:S01]  /*1f60*/  UIMAD.WIDE.U32 UR6, UR8, UR6, URZ ;  /* 0x00000006080672a5 */ /* 0x000fe2000f8e003f */
[----:B------:R-:W-:Y:S01]  /*1f70*/  @UP0 ULDC UR9, c[0x0][0x450] ;  /* 0x0001140000090ab9 */ /* 0x000fe20000000800 */
[----:B------:R-:W-:Y:S02]  /*1f80*/  USHF.R.S32.HI UR4, URZ, 0x6, UR4 ;  /* 0x000000063f047899 */ /* 0x000fe40008011404 */
[----:B------:R-:W-:Y:S02]  /*1f90*/  USHF.R.S32.HI UR11, URZ, 0x6, UR11 ;  /* 0x000000063f0b7899 */ /* 0x000fe4000801140b */
[----:B------:R-:W-:Y:S02]  /*1fa0*/  @UP0 USHF.R.U32.HI UR8, URZ, UR9, UR7 ;  /* 0x000000093f080299 */ /* 0x000fe40008011607 */
[----:B------:R-:W-:Y:S02]  /*1fb0*/  UISETP.LT.AND UP0, UPT, UR4, UR11, UPT ;  /* 0x0000000b0400728c */ /* 0x000fe4000bf01270 */
[----:B------:R-:W-:Y:S01]  /*1fc0*/  UIADD3 UR8, UR8, UR49, -UR48 ;  /* 0x0000003108087290 */ /* 0x000fe2000fffe830 */
[----:B------:R-:W-:Y:S01]  /*1fd0*/  ULDC UR6, c[0x0][0xad4] ;  /* 0x0002b50000067ab9 */ /* 0x000fe20000000800 */
[----:B------:R-:W-:-:S02]  /*1fe0*/  USEL UR11, UR4, UR11, UP0 ;  /* 0x0000000b040b7287 */ /* 0x000fc40008000000 */
        /* <DEDUP_REMOVED lines=12> */
.L_x_6191:
[----:B------:R-:W-:-:S11]  /*20b0*/  UISETP.NE.AND UP0, UPT, UR5, 0x1, UPT ;  /* 0x000000010500788c */ /* 0x000fd6000bf05270 */
[----:B------:R-:W-:Y:S02]  /*20c0*/  @UP0 ULDC.64 UR12, c[0x0][0xae0] ;  /* 0x0002b800000c0ab9 */ /* 0x000fe40000000a00 */
[----:B------:R-:W-:-:S04]  /*20d0*/  UIMAD.WIDE.U32 UR6, UR8, UR12, URZ ;  /* 0x0000000c080672a5 */ /* 0x000fc8000f8e003f */
[----:B------:R-:W-:-:S12]  /*20e0*/  @UP0 USHF.R.U32.HI UR8, URZ, UR13, UR7 ;  /* 0x0000000d3f080299 */ /* 0x000fd80008011607 */
.L_x_6192:
[----:B------:R-:W-:-:S04]  /*20f0*/  UIMAD UR5, UR8, UR5, URZ ;  /* 0x00000005080572a4 */ /* 0x000fc8000f8e023f */
[----:B------:R-:W-:-:S04]  /*2100*/  UISETP.LT.AND UP0, UPT, UR4, UR5, UPT ;  /* 0x000000050400728c */ /* 0x000fc8000bf01270 */
[----:B------:R-:W-:-:S12]  /*2110*/  USEL UR4, UR4, UR5, !UP0 ;  /* 0x0000000504047287 */ /* 0x000fd8000c000000 */
.L_x_6190:
        /* <DEDUP_REMOVED lines=15> */
[-C--:B-1----:R-:W-:Y:S01]  /*2210*/  IABS R0, R4.reuse ;  /* 0x0000000400007213 */ /* 0x082fe20000000000 */
        /* <DEDUP_REMOVED lines=31> */
.L_x_6193:
[----:B------:R-:W-:Y:S01]  /*2410*/  UIMAD UR20, UR20, UR4, UR9 ;  /* 0x00000004141472a4 */ /* 0x000fe2000f8e0209 */
[----:B-1----:R-:W-:Y:S02]  /*2420*/  IMAD.U32 R0, RZ, RZ, UR11 ;  /* 0x0000000bff007e24 */ /* 0x002fe4000f8e00ff */
[----:B------:R-:W-:-:S05]  /*2430*/  IMAD.U32 R3, RZ, RZ, UR4 ;  /* 0x00000004ff037e24 */ /* 0x000fca000f8e00ff */
[----:B------:R-:W-:-:S04]  /*2440*/  VIADDMNMX R0, R3, UR20, R0, PT ;  /* 0x0000001403007c46 */ /* 0x000fc8000b800100 */
[----:B------:R-:W-:Y:S02]  /*2450*/  R2UR UR21, R0 ;  /* 0x00000000001572ca */ /* 0x000fe400000e0000 */
[----:B------:R-:W-:-:S11]  /*2460*/  PRMT R0, RZ, 0x7610, R0 ;  /* 0x00007610ff007816 */ /* 0x000fd60000000000 */
[----:B------:R-:W-:-:S06]  /*2470*/  UISETP.GT.AND UP0, UPT, UR21, UR20, UPT ;  /* 0x000000141500728c */ /* 0x000fcc000bf04270 */
[----:B------:R-:W-:-:S13]  /*2480*/  PLOP3.LUT P0, PT, PT, PT, UP0, 0x80, 0x0 ;  /* 0x000000000000781c */ /* 0x000fda0003f0f008 */
        /* <DEDUP_REMOVED lines=106> */
[----:B------:R-:W0:Y:S04]  /*2b30*/  SHFL.IDX PT, R3, R219, RZ, 0x1f ;  /* 0x00001fffdb037589 */ /* 0x000e2800000e0000 */
[----:B------:R-:W5:Y:S04]  /*2b40*/  LDL R20, [R1+0x260] ;  /* 0x0002600001147983 */ /* 0x000f680000100800 */
[----:B------:R-:W5:Y:S04]  /*2b50*/  LDL R21, [R1+0x354] ;  /* 0x0003540001157983 */ /* 0x000f680000100800 */
[----:B--2---:R1:W-:Y:S04]  /*2b60*/  STL [R1+0x240], R0 ;  /* 0x0002400001007387 */ /* 0x0043e80000100800 */
[----:B---3--:R-:W-:Y:S04]  /*2b70*/  STL [R1+0x244], R8 ;  /* 0x0002440801007387 */ /* 0x008fe80000100800 */
[----:B----4-:R2:W-:Y:S01]  /*2b80*/  STL [R1+0x250], R6 ;  /* 0x0002500601007387 */ /* 0x0105e20000100800 */
[----:B0-----:R-:W-:-:S03]  /*2b90*/  R2UR UR4, R3 ;  /* 0x00000000030472ca */ /* 0x001fc600000e0000 */
[----:B------:R-:W3:Y:S04]  /*2ba0*/  LDL R154, [R1+0x30c] ;  /* 0x00030c00019a7983 */ /* 0x000ee80000100800 */
        /* <DEDUP_REMOVED lines=15> */
[----:B-1----:R-:W4:Y:S04]  /*2ca0*/  LDL R0, [R1+0x428] ;  /* 0x0004280001007983 */ /* 0x002f280000100800 */
[----:B------:R-:W4:Y:S04]  /*2cb0*/  LDL R3, [R1+0x42c] ;  /* 0x00042c0001037983 */ /* 0x000f280000100800 */
[----:B--2---:R-:W2:Y:S04]  /*2cc0*/  LDL R6, [R1+0x430] ;  /* 0x0004300001067983 */ /* 0x004ea80000100800 */
[----:B------:R-:W2:Y:S04]  /*2cd0*/  LDL R7, [R1+0x434] ;  /* 0x0004340001077983 */ /* 0x000ea80000100800 */
[----:B------:R-:W2:Y:S04]  /*2ce0*/  LDL R8, [R1+0x438] ;  /* 0x0004380001087983 */ /* 0x000ea80000100800 */
[----:B------:R-:W2:Y:S01]  /*2cf0*/  LDL R9, [R1+0x43c] ;  /* 0x00043c0001097983 */ /* 0x000ea20000100800 */
[----:B------:R-:W-:-:S04]  /*2d00*/  ULEA.HI UR5, UR4, UR4, URZ, 0x1 ;  /* 0x0000000404057291 */ /* 0x000fc8000f8f083f */
[----:B------:R-:W-:-:S04]  /*2d10*/  ULOP3.LUT UR5, UR5, 0x1fffe, URZ, 0xc0, !UPT ;  /* 0x0001fffe05057892 */ /* 0x000fc8000f8ec03f */
[----:B------:R-:W-:-:S04]  /*2d20*/  UIADD3 UR5, UR4, -UR5, URZ ;  /* 0x8000000504057290 */ /* 0x000fc8000fffe03f */
[----:B------:R-:W-:-:S04]  /*2d30*/  ULEA UR5, UR5, UR47, 0xf ;  /* 0x0000002f05057291 */ /* 0x000fc8000f8e783f */
[----:B------:R-:W-:-:S04]  /*2d40*/  UIADD3 UR5, UR5, 0x400, URZ ;  /* 0x0000040005057890 */ /* 0x000fc8000fffe03f */
[----:B------:R-:W-:-:S04]  /*2d50*/  USHF.R.U32.HI UR5, URZ, 0x4, UR5 ;  /* 0x000000043f057899 */ /* 0x000fc80008011605 */
[----:B------:R-:W-:Y:S02]  /*2d60*/  ULOP3.LUT UR5, UR5, 0x3fff, URZ, 0xc0, !UPT ;  /* 0x00003fff05057892 */ /* 0x000fe4000f8ec03f */
[----:B------:R-:W-:Y:S02]  /*2d70*/  UIADD3 UR4, UR47, 0x36400, URZ ;  /* 0x000364002f047890 */ /* 0x000fe4000fffe03f */
[----:B------:R-:W-:Y:S01]  /*2d80*/  ULOP3.LUT UR22, UR5, 0x2000000, URZ, 0xfc, !UPT ;  /* 0x0200000005167892 */ /* 0x000fe2000f8efc3f */
[----:B-----5:R0:W-:Y:S01]  /*2d90*/  STL [R1+0x33c], R5 ;  /* 0x00033c0501007387 */ /* 0x0201e20000100800 */
[----:B------:R-:W-:-:S04]  /*2da0*/  USHF.R.U32.HI UR4, URZ, 0x4, UR4 ;  /* 0x000000043f047899 */ /* 0x000fc80008011604 */
[----:B------:R-:W-:Y:S01]  /*2db0*/  LEA R4, R4, UR22, 0xc ;  /* 0x0000001604047c11 */ /* 0x000fe2000f8e60ff */
[----:B0-----:R-:W-:-:S03]  /*2dc0*/  IMAD.MOV.U32 R5, RZ, RZ, 0x40000040 ;  /* 0x40000040ff057424 */ /* 0x001fc600078e00ff */
[----:B------:R-:W-:Y:S01]  /*2dd0*/  R2UR UR14, R4 ;  /* 0x00000000040e72ca */ /* 0x000fe200000e0000 */
[----:B------:R-:W-:Y:S01]  /*2de0*/  ULOP3.LUT UR4, UR4, 0x3fff, URZ, 0xc0, !UPT ;  /* 0x00003fff04047892 */ /* 0x000fe2000f8ec03f */
[----:B------:R-:W-:-:S03]  /*2df0*/  R2UR UR15, R5 ;  /* 0x00000000050f72ca */ /* 0x000fc600000e0000 */
[----:B------:R-:W-:Y:S01]  /*2e00*/  ULOP3.LUT UR12, UR4, 0x10000, URZ, 0xfc, !UPT ;  /* 0x00010000040c7892 */ /* 0x000fe2000f8efc3f */
        /* <DEDUP_REMOVED lines=111> */
[----:B---3--:R-:W-:Y:S04]  /*3500*/  STL [R1+0x30c], R154 ;  /* 0x00030c9a01007387 */ /* 0x008fe80000100800 */
[----:B----4-:R-:W-:Y:S04]  /*3510*/  STL [R1+0x314], R168 ;  /* 0x000314a801007387 */ /* 0x010fe80000100800 */
        /* <DEDUP_REMOVED lines=19> */
[----:B------:R-:W-:Y:S01]  /*3650*/  STL [R1+0x43c], R9 ;  /* 0x00043c0901007387 */ /* 0x000fe20000100800 */
[----:B------:R-:W-:Y:S01]  /*3660*/  UMOV UR17, 0x40000040 ;  /* 0x4000004000117882 */ /* 0x000fe20000000000 */
[----:B------:R-:W-:-:S02]  /*3670*/  WARPGROUP.DEPBAR.LE gsb0, 0x0 ;  /* 0x00008000000079c5 */ /* 0x000fc40000010000 */
        /* <DEDUP_REMOVED lines=277> */
[----:B------:R-:W0:Y:S03]  /*47d0*/  S2R R169, SR_TID.X ;  /* 0x0000000000a97919 */ /* 0x000e260000002100 */
[----:B------:R1:W-:Y:S04]  /*47e0*/  STL [R1+0x240], R0 ;  /* 0x0002400001007387 */ /* 0x0003e80000100800 */
[----:B------:R1:W-:Y:S04]  /*47f0*/  STL [R1+0x244], R72 ;  /* 0x0002444801007387 */ /* 0x0003e80000100800 */
[----:B------:R1:W-:Y:S04]  /*4800*/  STL [R1+0x248], R74 ;  /* 0x0002484a01007387 */ /* 0x0003e80000100800 */
[----:B------:R1:W-:Y:S04]  /*4810*/  STL [R1+0x24c], R76 ;  /* 0x00024c4c01007387 */ /* 0x0003e80000100800 */
[----:B------:R1:W-:Y:S04]  /*4820*/  STL [R1+0x250], R4 ;  /* 0x0002500401007387 */ /* 0x0003e80000100800 */
[----:B------:R1:W-:Y:S04]  /*4830*/  STL [R1+0x254], R78 ;  /* 0x0002544e01007387 */ /* 0x0003e80000100800 */
[----:B--2---:R1:W-:Y:S04]  /*4840*/  STL [R1+0x258], R80 ;  /* 0x0002585001007387 */ /* 0x0043e80000100800 */
[----:B------:R1:W-:Y:S01]  /*4850*/  STL [R1+0x25c], R82 ;  /* 0x00025c5201007387 */ /* 0x0003e20000100800 */
[----:B0-----:R-:W-:-:S03]  /*4860*/  LOP3.LUT R169, R169, 0x7f, RZ, 0xc0, !PT ;  /* 0x0000007fa9a97812 */ /* 0x001fc600078ec0ff */
[----:B------:R1:W-:Y:S04]  /*4870*/  STL [R1+0x260], R6 ;  /* 0x0002600601007387 */ /* 0x0003e80000100800 */
[----:B---3--:R1:W-:Y:S04]  /*4880*/  STL [R1+0x264], R84 ;  /* 0x0002645401007387 */ /* 0x0083e80000100800 */
        /* <DEDUP_REMOVED lines=118> */
[----:B------:R-:W-:Y:S06]  /*4ff0*/  BAR.ARV 0xf, 0x100 ;  /* 0x03c4000000007b1d */ /* 0x000fec0000002000 */
[----:B------:R-:W-:Y:S01]  /*5000*/  ISETP.NE.AND P1, PT, R169, RZ, PT ;  /* 0x000000ffa900720c */ /* 0x000fe20003f25270 */
[----:B------:R-:W-:-:S12]  /*5010*/  BSSY B0, `(.L_x_6195) ;  /* 0x0000007000007945 */ /* 0x000fd80003800000 */
[----:B-1----:R-:W-:Y:S05]  /*5020*/  @P1 BRA `(.L_x_6196) ;  /* 0x0000000000141947 */ /* 0x002fea0003800000 */
[----:B------:R-:W2:Y:S02]  /*5030*/  LDL R0, [R1+0x1e8] ;  /* 0x0001e80001007983 */ /* 0x000ea40000100800 */
[----:B--2---:R-:W-:-:S05]  /*5040*/  LEA R0, R0, UR47, 0x3 ;  /* 0x0000002f00007c11 */ /* 0x004fca000f8e18ff */
[----:B------:R-:W-:-:S05]  /*5050*/  VIADD R0, R0, 0x38860 ;  /* 0x0003886000007836 */ /* 0x000fca0000000000 */
[----:B------:R-:W-:-:S04]  /*5060*/  PRMT R0, RZ, 0x654, R0 ;  /* 0x00000654ff007816 */ /* 0x000fc80000000000 */
[----:B------:R0:W-:Y:S03]  /*5070*/  SYNCS.ARRIVE.TRANS64.RED.A1T0 RZ, [R0+URZ], RZ ;  /* 0x000000ff00ff79a7 */ /* 0x0001e6000810043f */
.L_x_6196:
[----:B------:R-:W-:Y:S05]  /*5080*/  BSYNC B0 ;  /* 0x0000000000007941 */ /* 0x000fea0003800000 */
.L_x_6195:
[----:B------:R-:W-:-:S04]  /*5090*/  UIADD3 UR6, UR21, -0x2, URZ ;  /* 0xfffffffe15067890 */ /* 0x000fc8000fffe03f */
[----:B------:R-:W-:-:S06]  /*50a0*/  UISETP.GE.AND UP0, UPT, UR6, UR20, UPT ;  /* 0x000000140600728c */ /* 0x000fcc000bf06270 */
[----:B------:R-:W-:-:S13]  /*50b0*/  PLOP3.LUT P0, PT, PT, PT, UP0, 0x80, 0x0 ;  /* 0x000000000000781c */ /* 0x000fda0003f0f008 */
[----:B------:R-:W-:Y:S05]  /*50c0*/  @!P0 BRA `(.L_x_6197) ;  /* 0x0000003c00688947 */ /* 0x000fea0003800000 */
[----:B------:R-:W-:-:S05]  /*50d0*/  UMOV UR21, UR6 ;  /* 0x0000000600157c82 */ /* 0x000fca0008000000 */
.L_x_6200:
[----:B0-----:R-:W2:Y:S04]  /*50e0*/  LDL R0, [R1+0x1e8] ;  /* 0x0001e80001007983 */ /* 0x001ea80000100800 */
        /* <DEDUP_REMOVED lines=63> */
[----:B------:R-:W5:Y:S01]  /*54e0*/  LDL.64 R6, [R1+0x438] ;  /* 0x0004380001067983 */ /* 0x000f620000100a00 */
[----:B--2---:R-:W-:-:S05]  /*54f0*/  IMAD R138, R0, 0x40, R22 ;  /* 0x00000040008a7824 */ /* 0x004fca00078e0216 */
[----:B------:R-:W-:Y:S01]  /*5500*/  LEA R138, R138, UR47, 0x2 ;  /* 0x0000002f8a8a7c11 */ /* 0x000fe2000f8e10ff */
[----:B------:R-:W-:Y:S06]  /*5510*/  BAR.SYNC.DEFER_BLOCKING 0xe, 0x100 ;  /* 0x0384000000007b1d */ /* 0x000fec0000010000 */
[----:B------:R-:W3:Y:S04]  /*5520*/  LDS R3, [R138+0x38400] ;  /* 0x038400008a037984 */ /* 0x000ee80000000800 */
[----:B------:R-:W0:Y:S01]  /*5530*/  LDS R138, [R138+0x38420] ;  /* 0x038420008a8a7984 */ /* 0x000e220000000800 */
        /* <DEDUP_REMOVED lines=60> */
[-C--:B------:R-:W-:Y:S01]  /*5900*/  FMUL.FTZ R80, R80, R3.reuse ;  /* 0x0000000350507220 */ /* 0x080fe20000410000 */
[----:B------:R-:W-:Y:S01]  /*5910*/  FMUL.FTZ R81, R81, R3 ;  /* 0x0000000351517220 */ /* 0x000fe20000410000 */
[C---:B------:R-:W-:Y:S01]  /*5920*/  FMUL.FTZ R79, R3.reuse, R79 ;  /* 0x0000004f034f7220 */ /* 0x040fe20000410000 */
[----:B------:R-:W-:Y:S01]  /*5930*/  FMUL.FTZ R78, R3, R78 ;  /* 0x0000004e034e7220 */ /* 0x000fe20000410000 */
[C---:B0-----:R-:W-:Y:S01]  /*5940*/  FMUL.FTZ R77, R138.reuse, R77 ;  /* 0x0000004d8a4d7220 */ /* 0x041fe20000410000 */
        /* <DEDUP_REMOVED lines=90> */
[----:B------:R0:W-:Y:S01]  /*5ef0*/  STL.64 [R1+0x420], R72 ;  /* 0x0004204801007387 */ /* 0x0001e20000100a00 */
[C---:B------:R-:W-:Y:S01]  /*5f00*/  FMUL.FTZ R7, R138.reuse, R7 ;  /* 0x000000078a077220 */ /* 0x040fe20000410000 */
[----:B------:R-:W-:Y:S02]  /*5f10*/  FMUL.FTZ R6, R138, R6 ;  /* 0x000000068a067220 */ /* 0x000fe40000410000 */
        /* <DEDUP_REMOVED lines=34> */
[----:B0-----:R-:W4:Y:S04]  /*6140*/  LDL R72, [R1+0x244] ;  /* 0x0002440001487983 */ /* 0x001f280000100800 */
[----:B-1----:R-:W5:Y:S04]  /*6150*/  LDL R74, [R1+0x248] ;  /* 0x00024800014a7983 */ /* 0x002f680000100800 */
[----:B------:R-:W5:Y:S04]  /*6160*/  LDL R76, [R1+0x24c] ;  /* 0x00024c00014c7983 */ /* 0x000f680000100800 */
[----:B------:R-:W5:Y:S04]  /*6170*/  LDL R14, [R1+0x250] ;  /* 0x00025000010e7983 */ /* 0x000f680000100800 */
[----:B------:R-:W5:Y:S04]  /*6180*/  LDL R78, [R1+0x254] ;  /* 0x00025400014e7983 */ /* 0x000f680000100800 */
[----:B------:R-:W5:Y:S04]  /*6190*/  LDL R82, [R1+0x258] ;  /* 0x0002580001527983 */ /* 0x000f680000100800 */
[----:B------:R-:W5:Y:S04]  /*61a0*/  LDL R84, [R1+0x25c] ;  /* 0x00025c0001547983 */ /* 0x000f680000100800 */
[----:B--2---:R-:W2:Y:S04]  /*61b0*/  LDL R4, [R1+0x260] ;  /* 0x0002600001047983 */ /* 0x004ea80000100800 */
[----:B------:R-:W2:Y:S04]  /*61c0*/  LDL R86, [R1+0x264] ;  /* 0x0002640001567983 */ /* 0x000ea80000100800 */
[----:B------:R-:W2:Y:S04]  /*61d0*/  LDL R88, [R1+0x268] ;  /* 0x0002680001587983 */ /* 0x000ea80000100800 */
[----:B------:R-:W2:Y:S04]  /*61e0*/  LDL R90, [R1+0x26c] ;  /* 0x00026c00015a7983 */ /* 0x000ea80000100800 */
        /* <DEDUP_REMOVED lines=117> */
[----:B----4-:R-:W-:Y:S04]  /*6940*/  STL [R1+0x244], R72 ;  /* 0x0002444801007387 */ /* 0x010fe80000100800 */
[----:B-----5:R-:W-:Y:S04]  /*6950*/  STL [R1+0x248], R74 ;  /* 0x0002484a01007387 */ /* 0x020fe80000100800 */
        /* <DEDUP_REMOVED lines=168> */
[----:B0-----:R-:W-:Y:S01]  /*73e0*/  @!P0 IMAD.MOV.U32 R0, RZ, RZ, RZ ;  /* 0x000000ffff008224 */ /* 0x001fe200078e00ff */
[----:B------:R-:W3:Y:S04]  /*73f0*/  @!P0 LDL R3, [R1+0x1ec] ;  /* 0x0001ec0001038983 */ /* 0x000ee80000100800 */
[----:B------:R-:W-:Y:S02]  /*7400*/  LEA R4, R0, UR22, 0xc ;  /* 0x0000001600047c11 */ /* 0x000fe4000f8e60ff */
[----:B------:R-:W4:Y:S02]  /*7410*/  LDL R0, [R1+0x1f0] ;  /* 0x0001f00001007983 */ /* 0x000f240000100800 */
[C---:B------:R-:W-:Y:S01]  /*7420*/  R2UR UR14, R4.reuse ;  /* 0x00000000040e72ca */ /* 0x040fe200000e0000 */
[----:B------:R-:W-:-:S05]  /*7430*/  VIADD R6, R4, 0x80 ;  /* 0x0000008004067836 */ /* 0x000fca0000000000 */
[----:B------:R-:W-:Y:S01]  /*7440*/  R2UR UR18, R6 ;  /* 0x00000000061272ca */ /* 0x000fe200000e0000 */
[C---:B------:R-:W-:Y:S02]  /*7450*/  VIADD R6, R4.reuse, 0x100 ;  /* 0x0000010004067836 */ /* 0x040fe40000000000 */
[----:B------:R-:W-:-:S03]  /*7460*/  VIADD R4, R4, 0x180 ;  /* 0x0000018004047836 */ /* 0x000fc60000000000 */
[----:B------:R-:W-:Y:S02]  /*7470*/  R2UR UR6, R6 ;  /* 0x00000000060672ca */ /* 0x000fe400000e0000 */
[----:B------:R-:W-:Y:S01]  /*7480*/  R2UR UR10, R4 ;  /* 0x00000000040a72ca */ /* 0x000fe200000e0000 */
        /* <DEDUP_REMOVED lines=142> */
[----:B------:R-:W4:Y:S04]  /*7d70*/  LDL R78, [R1+0x248] ;  /* 0x00024800014e7983 */ /* 0x000f280000100800 */
[----:B-1----:R-:W4:Y:S04]  /*7d80*/  LDL R80, [R1+0x24c] ;  /* 0x00024c0001507983 */ /* 0x002f280000100800 */
[----:B------:R-:W4:Y:S04]  /*7d90*/  LDL R8, [R1+0x250] ;  /* 0x0002500001087983 */ /* 0x000f280000100800 */
[----:B------:R-:W4:Y:S04]  /*7da0*/  LDL R82, [R1+0x254] ;  /* 0x0002540001527983 */ /* 0x000f280000100800 */
[----:B--2---:R-:W2:Y:S04]  /*7db0*/  LDL R84, [R1+0x258] ;  /* 0x0002580001547983 */ /* 0x004ea80000100800 */
[----:B------:R-:W2:Y:S04]  /*7dc0*/  LDL R86, [R1+0x25c] ;  /* 0x00025c0001567983 */ /* 0x000ea80000100800 */
[----:B------:R-:W2:Y:S04]  /*7dd0*/  LDL R10, [R1+0x260] ;  /* 0x00026000010a7983 */ /* 0x000ea80000100800 */
[----:B-----5:R-:W5:Y:S04]  /*7de0*/  LDL R88, [R1+0x264] ;  /* 0x0002640001587983 */ /* 0x020f680000100800 */
        /* <DEDUP_REMOVED lines=127> */
[----:B-----5:R-:W-:Y:S04]  /*85e0*/  STL [R1+0x264], R88 ;  /* 0x0002645801007387 */ /* 0x020fe80000100800 */
[----:B------:R-:W-:Y:S04]  /*85f0*/  STL [R1+0x268], R90 ;  /* 0x0002685a01007387 */ /* 0x000fe80000100800 */
[----:B---3--:R-:W-:Y:S04]  /*8600*/  STL [R1+0x26c], R92 ;  /* 0x00026c5c01007387 */ /* 0x008fe80000100800 */
        /* <DEDUP_REMOVED lines=116> */
[----:B------:R-:W-:Y:S01]  /*8d50*/  VIADD R0, R0, 0x1 ;  /* 0x0000000100007836 */ /* 0x000fe20000000000 */
[----:B------:R-:W-:Y:S01]  /*8d60*/  @!P0 LOP3.LUT R4, R3, 0x1, RZ, 0x3c, !PT ;  /* 0x0000000103048812 */ /* 0x000fe200078e3cff */
[----:B------:R-:W-:Y:S03]  /*8d70*/  BSSY B0, `(.L_x_6198) ;  /* 0x000000e000007945 */ /* 0x000fe60003800000 */
[----:B------:R0:W-:Y:S04]  /*8d80*/  STL [R1+0x1f0], R0 ;  /* 0x0001f00001007387 */ /* 0x0001e80000100800 */
[----:B------:R1:W-:Y:S01]  /*8d90*/  @!P0 STL [R1+0x1ec], R4 ;  /* 0x0001ec0401008387 */ /* 0x0003e20000100800 */
[----:B0-----:R-:W-:Y:S01]  /*8da0*/  IMAD.U32 R0, RZ, RZ, UR21 ;  /* 0x00000015ff007e24 */ /* 0x001fe2000f8e00ff */
[----:B------:R-:W-:-:S02]  /*8db0*/  UIADD3 UR21, UR21, -0x1, URZ ;  /* 0xffffffff15157890 */ /* 0x000fc4000fffe03f */
[----:B------:R1:W-:Y:S01]  /*8dc0*/  @!P0 STL [R1+0x1e8], RZ ;  /* 0x0001e8ff01008387 */ /* 0x0003e20000100800 */
[----:B------:R-:W-:Y:S06]  /*8dd0*/  BAR.ARV 0xf, 0x100 ;  /* 0x03c4000000007b1d */ /* 0x000fec0000002000 */
[----:B------:R-:W-:Y:S01]  /*8de0*/  ISETP.GT.AND P0, PT, R0, UR20, PT ;  /* 0x0000001400007c0c */ /* 0x000fe2000bf04270 */
[----:B------:R-:W-:-:S12]  /*8df0*/  @P1 BRA `(.L_x_6199) ;  /* 0x0000000000141947 */ /* 0x000fd80003800000 */
[----:B------:R-:W2:Y:S02]  /*8e00*/  LDL R0, [R1+0x1e8] ;  /* 0x0001e80001007983 */ /* 0x000ea40000100800 */
[----:B--2---:R-:W-:-:S05]  /*8e10*/  LEA R0, R0, UR47, 0x3 ;  /* 0x0000002f00007c11 */ /* 0x004fca000f8e18ff */
[----:B------:R-:W-:-:S05]  /*8e20*/  VIADD R0, R0, 0x38860 ;  /* 0x0003886000007836 */ /* 0x000fca0000000000 */
[----:B------:R-:W-:-:S04]  /*8e30*/  PRMT R0, RZ, 0x654, R0 ;  /* 0x00000654ff007816 */ /* 0x000fc80000000000 */
[----:B------:R0:W-:Y:S03]  /*8e40*/  SYNCS.ARRIVE.TRANS64.RED.A1T0 RZ, [R0+URZ], RZ ;  /* 0x000000ff00ff79a7 */ /* 0x0001e6000810043f */
.L_x_6199:
[----:B------:R-:W-:Y:S05]  /*8e50*/  BSYNC B0 ;  /* 0x0000000000007941 */ /* 0x000fea0003800000 */
.L_x_6198:
[----:B------:R-:W-:Y:S05]  /*8e60*/  @P0 BRA `(.L_x_6200) ;  /* 0xffffffc0009c0947 */ /* 0x000fea000383ffff */
.L_x_6197:
[----:B------:R-:W2:Y:S04]  /*8e70*/  LDL R135, [R1+0x1e8] ;  /* 0x0001e80001877983 */ /* 0x000ea80000100800 */
[----:B------:R-:W3:Y:S04]  /*8e80*/  LDL.64 R6, [R1+0x240] ;  /* 0x0002400001067983 */ /* 0x000ee80000100a00 */
[----:B-1----:R-:W4:Y:S04]  /*8e90*/  LDL.64 R4, [R1+0x250] ;  /* 0x0002500001047983 */ /* 0x002f280000100a00 */
        /* <DEDUP_REMOVED lines=62> */
[----:B--2---:R-:W-:-:S05]  /*9280*/  IMAD R135, R135, 0x40, R22 ;  /* 0x0000004087877824 */ /* 0x004fca00078e0216 */
[----:B------:R-:W-:Y:S01]  /*9290*/  LEA R135, R135, UR47, 0x2 ;  /* 0x0000002f87877c11 */ /* 0x000fe2000f8e10ff */
[----:B------:R-:W-:Y:S06]  /*92a0*/  BAR.SYNC.DEFER_BLOCKING 0xe, 0x100 ;  /* 0x0384000000007b1d */ /* 0x000fec0000010000 */
[----:B0-----:R-:W3:Y:S04]  /*92b0*/  LDS R0, [R135+0x38400] ;  /* 0x0384000087007984 */ /* 0x001ee80000000800 */
[----:B------:R-:W5:Y:S01]  /*92c0*/  LDS R135, [R135+0x38420] ;  /* 0x0384200087877984 */ /* 0x000f620000000800 */
[C---:B---3--:R-:W-:Y:S01]  /*92d0*/  FMUL.FTZ R7, R0.reuse, R7 ;  /* 0x0000000700077220 */ /* 0x048fe20000410000 */
[C---:B------:R-:W-:Y:S01]  /*92e0*/  FMUL.FTZ R6, R0.reuse, R6 ;  /* 0x0000000600067220 */ /* 0x040fe20000410000 */
[C---:B----4-:R-:W-:Y:S01]  /*92f0*/  FMUL.FTZ R5, R0.reuse, R5 ;  /* 0x0000000500057220 */ /* 0x050fe20000410000 */
[----:B------:R-:W-:-:S03]  /*9300*/  FMUL.FTZ R4, R0, R4 ;  /* 0x0000000400047220 */ /* 0x000fc60000410000 */
[----:B------:R0:W-:Y:S04]  /*9310*/  STL.64 [R1+0x240], R6 ;  /* 0x0002400601007387 */ /* 0x0001e80000100a00 */
[----:B------:R1:W-:Y:S04]  /*9320*/  STL.64 [R1+0x250], R4 ;  /* 0x0002500401007387 */ /* 0x0003e80000100a00 */
[----:B0-----:R-:W2:Y:S04]  /*9330*/  LDL.64 R6, [R1+0x438] ;  /* 0x0004380001067983 */ /* 0x001ea80000100a00 */
[----:B-1----:R-:W3:Y:S01]  /*9340*/  LDL.64 R4, [R1+0x418] ;  /* 0x0004180001047983 */ /* 0x002ee20000100a00 */
[C---:B-----5:R-:W-:Y:S01]  /*9350*/  FMUL.FTZ R11, R135.reuse, R11 ;  /* 0x0000000b870b7220 */ /* 0x060fe20000410000 */
[C---:B------:R-:W-:Y:S01]  /*9360*/  FMUL.FTZ R10, R135.reuse, R10 ;  /* 0x0000000a870a7220 */ /* 0x040fe20000410000 */
[C---:B------:R-:W-:Y:S01]  /*9370*/  FMUL.FTZ R133, R0.reuse, R133 ;  /* 0x0000008500857220 */ /* 0x040fe20000410000 */
[C---:B------:R-:W-:Y:S01]  /*9380*/  FMUL.FTZ R132, R0.reuse, R132 ;  /* 0x0000008400847220 */ /* 0x040fe20000410000 */
[C---:B------:R-:W-:Y:S01]  /*9390*/  FMUL.FTZ R131, R0.reuse, R131 ;  /* 0x0000008300837220 */ /* 0x040fe20000410000 */
        /* <DEDUP_REMOVED lines=116> */
[----:B0-----:R-:W-:-:S02]  /*9ae0*/  VIADD R10, R3, 0x1 ;  /* 0x00000001030a7836 */ /* 0x001fc40000000000 */
        /* <DEDUP_REMOVED lines=32> */
[----:B------:R0:W-:Y:S01]  /*9cf0*/  STL.64 [R1+0x258], R72 ;  /* 0x0002584801007387 */ /* 0x0001e20000100a00 */
[C---:B--2---:R-:W-:Y:S01]  /*9d00*/  FMUL.FTZ R7, R135.reuse, R7 ;  /* 0x0000000787077220 */ /* 0x044fe20000410000 */
[C---:B------:R-:W-:Y:S01]  /*9d10*/  FMUL.FTZ R6, R135.reuse, R6 ;  /* 0x0000000687067220 */ /* 0x040fe20000410000 */
[C---:B---3--:R-:W-:Y:S01]  /*9d20*/  FMUL.FTZ R5, R135.reuse, R5 ;  /* 0x0000000587057220 */ /* 0x048fe20000410000 */
[----:B------:R-:W-:Y:S01]  /*9d30*/  FMUL.FTZ R4, R135, R4 ;  /* 0x0000000487047220 */ /* 0x000fe20000410000 */
        /* <DEDUP_REMOVED lines=33> */
[----:B------:R-:W-:Y:S01]  /*9f50*/  BSSY B0, `(.L_x_6201) ;  /* 0x0000007000007945 */ /* 0x000fe20003800000 */
[----:B------:R-:W-:-:S11]  /*9f60*/  IMAD.MOV.U32 R0, RZ, RZ, 0x1 ;  /* 0x00000001ff007424 */ /* 0x000fd600078e00ff */
[----:B0-----:R-:W-:Y:S05]  /*9f70*/  @P0 BRA `(.L_x_6202) ;  /* 0x0000000000100947 */ /* 0x001fea0003800000 */
[----:B------:R-:W2:Y:S04]  /*9f80*/  LDL R4, [R1+0x1ec] ;  /* 0x0001ec0001047983 */ /* 0x000ea80000100800 */
[----:B------:R0:W-:Y:S01]  /*9f90*/  STL [R1+0x1e8], RZ ;  /* 0x0001e8ff01007387 */ /* 0x0001e20000100800 */
[----:B--2---:R-:W-:-:S05]  /*9fa0*/  LOP3.LUT R4, R4, 0x1, RZ, 0x3c, !PT ;  /* 0x0000000104047812 */ /* 0x004fca00078e3cff */
[----:B------:R0:W-:Y:S02]  /*9fb0*/  STL [R1+0x1ec], R4 ;  /* 0x0001ec0401007387 */ /* 0x0001e40000100800 */
.L_x_6202:
[----:B------:R-:W-:Y:S05]  /*9fc0*/  BSYNC B0 ;  /* 0x0000000000007941 */ /* 0x000fea0003800000 */
.L_x_6201:
[----:B------:R-:W-:Y:S05]  /*9fd0*/  BRA `(.L_x_6194) ;  /* 0x000001d800f07947 */ /* 0x000fea0003800000 */
.L_x_6186:
[----:B------:R-:W0:Y:S01]  /*9fe0*/  S2R R3, SR_TID.X ;  /* 0x0000000000037919 */ /* 0x000e220000002100 */
[----:B------:R-:W-:Y:S01]  /*9ff0*/  UISETP.NE.AND UP0, UPT, UR38, URZ, UPT ;  /* 0x0000003f2600728c */ /* 0x000fe2000bf05270 */
[----:B-1----:R-:W-:Y:S01]  /*a000*/  IMAD.U32 R0, RZ, RZ, UR5 ;  /* 0x00000005ff007e24 */ /* 0x002fe2000f8e00ff */
[----:B------:R-:W-:Y:S01]  /*a010*/  UMOV UR4, 0x1 ;  /* 0x0000000100047882 */ /* 0x000fe20000000000 */
[----:B------:R-:W-:Y:S01]  /*a020*/  IMAD.MOV.U32 R5, RZ, RZ, 0x80 ;  /* 0x00000080ff057424 */ /* 0x000fe200078e00ff */
[----:B------:R-:W-:Y:S01]  /*a030*/  USEL UR4, UR4, 0x2, !UP0 ;  /* 0x0000000204047887 */ /* 0x000fe2000c000000 */
[----:B------:R-:W-:Y:S01]  /*a040*/  IMAD.MOV.U32 R6, RZ, RZ, 0x1 ;  /* 0x00000001ff067424 */ /* 0x000fe200078e00ff */
[----:B------:R-:W-:Y:S01]  /*a050*/  UIADD3 UR7, UP1, UR36, 0x38830, URZ ;  /* 0x0003883024077890 */ /* 0x000fe2000ff3e03f */
[----:B------:R-:W-:Y:S01]  /*a060*/  IMAD.MOV.U32 R7, RZ, RZ, RZ ;  /* 0x000000ffff077224 */ /* 0x000fe200078e00ff */
[----:B------:R-:W-:Y:S01]  /*a070*/  UIADD3 UR9, UP0, UR36, 0x38840, URZ ;  /* 0x0003884024097890 */ /* 0x000fe2000ff1e03f */
[----:B------:R1:W-:Y:S01]  /*a080*/  STL [R1+0x70], R0 ;  /* 0x0000700001007387 */ /* 0x0003e20000100800 */
[----:B------:R-:W-:Y:S01]  /*a090*/  IMAD.U32 R13, RZ, RZ, UR4 ;  /* 0x00000004ff0d7e24 */ /* 0x000fe2000f8e00ff */
[----:B------:R-:W-:Y:S01]  /*a0a0*/  UIADD3 UR4, UP2, UR36, 0x38850, URZ ;  /* 0x0003885024047890 */ /* 0x000fe2000ff5e03f */
[----:B------:R-:W-:Y:S01]  /*a0b0*/  IMAD.MOV.U32 R8, RZ, RZ, 0x1 ;  /* 0x00000001ff087424 */ /* 0x000fe200078e00ff */
[----:B------:R-:W-:Y:S01]  /*a0c0*/  UIADD3 UR8, UP3, UR36, 0x38860, URZ ;  /* 0x0003886024087890 */ /* 0x000fe2000ff7e03f */
[----:B------:R-:W-:Y:S01]  /*a0d0*/  IMAD.MOV.U32 R9, RZ, RZ, RZ ;  /* 0x000000ffff097224 */ /* 0x000fe200078e00ff */
[----:B------:R-:W-:Y:S01]  /*a0e0*/  UIADD3.X UR6, URZ, UR37, URZ, UP2, !UPT ;  /* 0x000000253f067290 */ /* 0x000fe200097fe43f */
[----:B------:R-:W-:Y:S01]  /*a0f0*/  IMAD.MOV.U32 R12, RZ, RZ, 0x2000 ;  /* 0x00002000ff0c7424 */ /* 0x000fe200078e00ff */
[----:B------:R-:W-:Y:S01]  /*a100*/  ULDC UR11, c[0x0][0x448] ;  /* 0x00011200000b7ab9 */ /* 0x000fe20000000800 */
[----:B------:R-:W-:Y:S01]  /*a110*/  UIADD3.X UR10, URZ, UR37, URZ, UP3, !UPT ;  /* 0x000000253f0a7290 */ /* 0x000fe20009ffe43f */
[----:B-1----:R-:W-:Y:S01]  /*a120*/  IMAD.U32 R0, RZ, RZ, UR4 ;  /* 0x00000004ff007e24 */ /* 0x002fe2000f8e00ff */
[----:B------:R-:W-:Y:S01]  /*a130*/  UIADD3.X UR4, URZ, UR37, URZ, UP1, !UPT ;  /* 0x000000253f047290 */ /* 0x000fe20008ffe43f */
[----:B------:R1:W-:Y:S01]  /*a140*/  STL.64 [R1+0x60], R8 ;  /* 0x0000600801007387 */ /* 0x0003e20000100a00 */
[----:B------:R-:W-:Y:S01]  /*a150*/  UISETP.NE.AND UP1, UPT, UR11, 0x1, UPT ;  /* 0x000000010b00788c */ /* 0x000fe2000bf25270 */
[----:B------:R-:W-:Y:S01]  /*a160*/  IMAD.MOV.U32 R11, RZ, RZ, 0x100 ;  /* 0x00000100ff0b7424 */ /* 0x000fe200078e00ff */
[----:B------:R-:W-:Y:S01]  /*a170*/  UIADD3 UR45, UR49, 0x1, -UR48 ;  /* 0x00000001312d7890 */ /* 0x000fe2000fffe830 */
[----:B------:R2:W-:Y:S01]  /*a180*/  STL.64 [R1+0x18], R12 ;  /* 0x0000180c01007387 */ /* 0x0005e20000100a00 */
[----:B------:R-:W-:-:S02]  /*a190*/  IMAD.U32 R14, RZ, RZ, UR7 ;  /* 0x00000007ff0e7e24 */ /* 0x000fc4000f8e00ff */
[----:B------:R-:W-:Y:S01]  /*a1a0*/  IMAD.U32 R15, RZ, RZ, UR4 ;  /* 0x00000004ff0f7e24 */ /* 0x000fe2000f8e00ff */
[----:B------:R-:W-:Y:S01]  /*a1b0*/  STL.64 [R1], RZ ;  /* 0x000000ff01007387 */ /* 0x000fe20000100a00 */
[----:B0-----:R-:W-:Y:S01]  /*a1c0*/  LOP3.LUT R3, R3, 0x7f, RZ, 0xc0, !PT ;  /* 0x0000007f03037812 */ /* 0x001fe200078ec0ff */
[----:B-1----:R-:W-:Y:S02]  /*a1d0*/  IMAD.MOV.U32 R9, RZ, RZ, R13 ;  /* 0x000000ffff097224 */ /* 0x002fe400078e000d */
[----:B------:R-:W-:Y:S01]  /*a1e0*/  STL.64 [R1+0x8], R14 ;  /* 0x0000080e01007387 */ /* 0x000fe20000100a00 */
[----:B------:R-:W-:Y:S01]  /*a1f0*/  ISETP.NE.AND P0, PT, R3, RZ, PT ;  /* 0x000000ff0300720c */ /* 0x000fe20003f05270 */
[----:B------:R-:W-:Y:S01]  /*a200*/  IMAD.MOV.U32 R8, RZ, RZ, 0x10000 ;  /* 0x00010000ff087424 */ /* 0x000fe200078e00ff */
[----:B------:R-:W-:Y:S01]  /*a210*/  @UP1 ULDC UR7, c[0x0][0x44c] ;  /* 0x0001130000071ab9 */ /* 0x000fe20000000800 */
[----:B--2---:R-:W-:Y:S01]  /*a220*/  IMAD.U32 R12, RZ, RZ, UR9 ;  /* 0x00000009ff0c7e24 */ /* 0x004fe2000f8e00ff */
[----:B------:R-:W-:Y:S01]  /*a230*/  SEL R4, RZ, 0x1, P0 ;  /* 0x00000001ff047807 */ /* 0x000fe20000000000 */
[----:B------:R-:W-:Y:S01]  /*a240*/  STL.64 [R1+0x38], RZ ;  /* 0x000038ff01007387 */ /* 0x000fe20000100a00 */
[----:B------:R-:W-:-:S03]  /*a250*/  IADD3 R39, P0, R2, 0x38, RZ ;  /* 0x0000003802277810 */ /* 0x000fc60007f1e0ff */
[----:B------:R0:W-:Y:S01]  /*a260*/  STL.128 [R1+0x20], R4 ;  /* 0x0000200401007387 */ /* 0x0001e20000100c00 */
[----:B------:R-:W-:Y:S02]  /*a270*/  IMAD.MOV.U32 R10, RZ, RZ, R4 ;  /* 0x000000ffff0a7224 */ /* 0x000fe400078e0004 */
[----:B------:R-:W-:-:S03]  /*a280*/  IMAD.X R46, RZ, RZ, R16, P0 ;  /* 0x000000ffff2e7224 */ /* 0x000fc600000e0610 */
[----:B------:R1:W-:Y:S01]  /*a290*/  STL.128 [R1+0x50], R8 ;  /* 0x0000500801007387 */ /* 0x0003e20000100c00 */
[----:B0-----:R-:W-:Y:S01]  /*a2a0*/  IMAD.U32 R5, RZ, RZ, UR6 ;  /* 0x00000006ff057e24 */ /* 0x001fe2000f8e00ff */
[----:B------:R-:W-:Y:S01]  /*a2b0*/  UIADD3.X UR6, URZ, UR37, URZ, UP0, !UPT ;  /* 0x000000253f067290 */ /* 0x000fe200087fe43f */
[----:B------:R-:W-:Y:S01]  /*a2c0*/  IMAD.U32 R6, RZ, RZ, UR8 ;  /* 0x00000008ff067e24 */ /* 0x000fe2000f8e00ff */
[----:B------:R-:W-:Y:S01]  /*a2d0*/  USHF.L.U32 UR8, UR5, 0x6, URZ ;  /* 0x0000000605087899 */ /* 0x000fe2000800063f */
[----:B------:R-:W-:Y:S01]  /*a2e0*/  IMAD.U32 R7, RZ, RZ, UR10 ;  /* 0x0000000aff077e24 */ /* 0x000fe2000f8e00ff */
[----:B------:R-:W-:Y:S01]  /*a2f0*/  @UP1 ULDC UR10, c[0x0][0x450] ;  /* 0x00011400000a1ab9 */ /* 0x000fe20000000800 */
[----:B------:R-:W-:Y:S01]  /*a300*/  IMAD.MOV.U32 R4, RZ, RZ, R0 ;  /* 0x000000ffff047224 */ /* 0x000fe200078e0000 */
[----:B------:R-:W-:Y:S01]  /*a310*/  ULDC.64 UR4, c[0x0][0xad8] ;  /* 0x0002b60000047ab9 */ /* 0x000fe20000000a00 */
[----:B------:R-:W-:Y:S01]  /*a320*/  IMAD.U32 R13, RZ, RZ, UR6 ;  /* 0x00000006ff0d7e24 */ /* 0x000fe2000f8e00ff */
[----:B------:R-:W-:Y:S01]  /*a330*/  UISETP.GE.AND UP0, UPT, UR5, 0x1, UPT ;  /* 0x000000010500788c */ /* 0x000fe2000bf06270 */
[----:B------:R1:W-:Y:S01]  /*a340*/  STL.64 [R1+0x68], R6 ;  /* 0x0000680601007387 */ /* 0x0003e20000100a00 */
[----:B------:R-:W-:-:S02]  /*a350*/  @UP1 UIADD3 UR6, UR8, 0x3f, URZ ;  /* 0x0000003f08061890 */ /* 0x000fc4000fffe03f */
[----:B------:R-:W-:Y:S01]  /*a360*/  UIADD3 UR9, UR8, 0x3f, URZ ;  /* 0x0000003f08097890 */ /* 0x000fe2000fffe03f */
[----:B------:R1:W-:Y:S01]  /*a370*/  STL.128 [R1+0x40], R4 ;  /* 0x0000400401007387 */ /* 0x0003e20000100c00 */
[----:B------:R-:W-:Y:S01]  /*a380*/  UIMAD.WIDE.U32 UR6, UR6, UR7, URZ ;  /* 0x00000007060672a5 */ /* 0x000fe2000f8e003f */
[----:B------:R-:W-:Y:S02]  /*a390*/  PLOP3.LUT P1, PT, PT, PT, UP0, 0x80, 0x0 ;  /* 0x000000000000781c */ /* 0x000fe40003f2f008 */
[----:B------:R1:W-:Y:S01]  /*a3a0*/  STL.64 [R1+0x10], R12 ;  /* 0x0000100c01007387 */ /* 0x0003e20000100a00 */
[----:B------:R-:W-:-:S03]  /*a3b0*/  @UP1 USHF.R.U32.HI UR9, URZ, UR10, UR7 ;  /* 0x0000000a3f091299 */ /* 0x000fc60008011607 */
[----:B------:R1:W-:Y:S01]  /*a3c0*/  STL.64 [R1+0x30], R12 ;  /* 0x0000300c01007387 */ /* 0x0003e20000100a00 */
[----:B------:R-:W-:-:S04]  /*a3d0*/  UIADD3 UR6, UR45, UR9, URZ ;  /* 0x000000092d067290 */ /* 0x000fc8000fffe03f */
[----:B------:R-:W-:Y:S02]  /*a3e0*/  UIADD3 UR4, UR6, UR4, URZ ;  /* 0x0000000406047290 */ /* 0x000fe4000fffe03f */
[----:B------:R-:W-:Y:S10]  /*a3f0*/  @!P1 BRA `(.L_x_6203) ;  /* 0x0000000000449947 */ /* 0x000ff40003800000 */
        /* <DEDUP_REMOVED lines=10> */
.L_x_6204:
[----:B------:R-:W-:-:S11]  /*a4a0*/  UISETP.NE.AND UP0, UPT, UR5, 0x1, UPT ;  /* 0x000000010500788c */ /* 0x000fd6000bf05270 */
[----:B------:R-:W-:Y:S02]  /*a4b0*/  @UP0 ULDC.64 UR10, c[0x0][0xae0] ;  /* 0x0002b800000a0ab9 */ /* 0x000fe40000000a00 */
[----:B------:R-:W-:-:S04]  /*a4c0*/  UIMAD.WIDE.U32 UR6, UR9, UR10, URZ ;  /* 0x0000000a090672a5 */ /* 0x000fc8000f8e003f */
[----:B------:R-:W-:-:S12]  /*a4d0*/  @UP0 USHF.R.U32.HI UR9, URZ, UR11, UR7 ;  /* 0x0000000b3f090299 */ /* 0x000fd80008011607 */
.L_x_6205:
[----:B------:R-:W-:-:S04]  /*a4e0*/  UIMAD UR9, UR9, UR5, UR5 ;  /* 0x00000005090972a4 */ /* 0x000fc8000f8e0205 */
[----:B------:R-:W-:-:S04]  /*a4f0*/  UISETP.LT.AND UP0, UPT, UR4, UR9, UPT ;  /* 0x000000090400728c */ /* 0x000fc8000bf01270 */
[----:B------:R-:W-:-:S12]  /*a500*/  USEL UR4, UR4, UR9, UP0 ;  /* 0x0000000904047287 */ /* 0x000fd80008000000 */
.L_x_6203:
[----:B------:R-:W-:Y:S02]  /*a510*/  UIADD3 UR10, UR49, 0x3f, URZ ;  /* 0x0000003f310a7890 */ /* 0x000fe4000fffe03f */
[----:B------:R-:W-:Y:S02]  /*a520*/  UIADD3 UR4, UR4, 0x3f, URZ ;  /* 0x0000003f04047890 */ /* 0x000fe4000fffe03f */
[----:B------:R-:W-:Y:S02]  /*a530*/  USHF.R.S32.HI UR11, URZ, 0x1f, UR10 ;  /* 0x0000001f3f0b7899 */ /* 0x000fe4000801140a */
[----:B------:R-:W-:Y:S01]  /*a540*/  USHF.R.S32.HI UR9, URZ, 0x1f, UR4 ;  /* 0x0000001f3f097899 */ /* 0x000fe20008011404 */
[----:B------:R-:W-:Y:S01]  /*a550*/  @UP1 ULDC UR6, c[0x0][0x44c] ;  /* 0x0001130000061ab9 */ /* 0x000fe20000000800 */
[----:B------:R-:W-:Y:S02]  /*a560*/  ULEA.HI UR11, UR11, UR10, URZ, 0x6 ;  /* 0x0000000a0b0b7291 */ /* 0x000fe4000f8f303f */
[----:B------:R-:W-:-:S02]  /*a570*/  UIMAD.WIDE.U32 UR6, UR8, UR6, URZ ;  /* 0x00000006080672a5 */ /* 0x000fc4000f8e003f */
[----:B------:R-:W-:Y:S01]  /*a580*/  ULEA.HI UR9, UR9, UR4, URZ, 0x6 ;  /* 0x0000000409097291 */ /* 0x000fe2000f8f303f */
[----:B------:R-:W-:Y:S01]  /*a590*/  @UP1 ULDC UR12, c[0x0][0x450] ;  /* 0x00011400000c1ab9 */ /* 0x000fe20000000800 */
[----:B------:R-:W-:Y:S02]  /*a5a0*/  UIADD3 UR51, UR49, -UR48, URZ ;  /* 0x8000003031337290 */ /* 0x000fe4000fffe03f */
[----:B------:R-:W-:Y:S02]  /*a5b0*/  USHF.R.S32.HI UR11, URZ, 0x6, UR11 ;  /* 0x000000063f0b7899 */ /* 0x000fe4000801140b */
[----:B------:R-:W-:Y:S02]  /*a5c0*/  USHF.R.S32.HI UR9, URZ, 0x6, UR9 ;  /* 0x000000063f097899 */ /* 0x000fe40008011409 */
[----:B------:R-:W-:Y:S02]  /*a5d0*/  @UP1 USHF.R.U32.HI UR8, URZ, UR12, UR7 ;  /* 0x0000000c3f081299 */ /* 0x000fe40008011607 */
[----:B------:R-:W-:-:S02]  /*a5e0*/  UISETP.LT.AND UP0, UPT, UR9, UR11, UPT ;  /* 0x0000000b0900728c */ /* 0x000fc4000bf01270 */
[----:B------:R-:W-:Y:S01]  /*a5f0*/  UIADD3 UR8, UR51, UR8, URZ ;  /* 0x0000000833087290 */ /* 0x000fe2000fffe03f */
[----:B------:R-:W-:Y:S01]  /*a600*/  ULDC UR7, c[0x0][0xad4] ;  /* 0x0002b50000077ab9 */ /* 0x000fe20000000800 */
[----:B------:R-:W-:Y:S02]  /*a610*/  USEL UR6, UR9, UR11, UP0 ;  /* 0x0000000b09067287 */ /* 0x000fe40008000000 */
[----:B------:R-:W-:Y:S01]  /*a620*/  UIADD3 UR7, UR8, -UR7, URZ ;  /* 0x8000000708077290 */ /* 0x000fe2000fffe03f */
[----:B------:R-:W-:Y:S11]  /*a630*/  @!P1 BRA `(.L_x_6206) ;  /* 0x0000000000489947 */ /* 0x000ff60003800000 */
        /* <DEDUP_REMOVED lines=11> */
.L_x_6207:
[----:B------:R-:W-:-:S11]  /*a6f0*/  UISETP.NE.AND UP0, UPT, UR5, 0x1, UPT ;  /* 0x000000010500788c */ /* 0x000fd6000bf05270 */
[----:B------:R-:W-:Y:S02]  /*a700*/  @UP0 ULDC.64 UR10, c[0x0][0xae0] ;  /* 0x0002b800000a0ab9 */ /* 0x000fe40000000a00 */
[----:B------:R-:W-:-:S04]  /*a710*/  UIMAD.WIDE.U32 UR8, UR4, UR10, URZ ;  /* 0x0000000a040872a5 */ /* 0x000fc8000f8e003f */
[----:B------:R-:W-:-:S12]  /*a720*/  @UP0 USHF.R.U32.HI UR4, URZ, UR11, UR9 ;  /* 0x0000000b3f040299 */ /* 0x000fd80008011609 */
.L_x_6208:
[----:B------:R-:W-:-:S04]  /*a730*/  UIMAD UR4, UR4, UR5, URZ ;  /* 0x00000005040472a4 */ /* 0x000fc8000f8e023f */
[----:B------:R-:W-:-:S04]  /*a740*/  UISETP.LT.AND UP0, UPT, UR7, UR4, UPT ;  /* 0x000000040700728c */ /* 0x000fc8000bf01270 */
[----:B------:R-:W-:-:S12]  /*a750*/  USEL UR7, UR7, UR4, !UP0 ;  /* 0x0000000407077287 */ /* 0x000fd8000c000000 */
.L_x_6206:
        /* <DEDUP_REMOVED lines=13> */
[----:B-1----:R-:W-:Y:S01]  /*a830*/  IMAD.U32 R4, RZ, RZ, UR12 ;  /* 0x0000000cff047e24 */ /* 0x002fe2000f8e00ff */
        /* <DEDUP_REMOVED lines=33> */
.L_x_6209:
[----:B------:R-:W-:Y:S01]  /*aa50*/  UIMAD UR46, UR10, UR4, UR46 ;  /* 0x000000040a2e72a4 */ /* 0x000fe2000f8e022e */
[----:B------:R-:W-:Y:S02]  /*aa60*/  IMAD.U32 R0, RZ, RZ, UR6 ;  /* 0x00000006ff007e24 */ /* 0x000fe4000f8e00ff */
[----:B------:R-:W-:-:S05]  /*aa70*/  IMAD.U32 R3, RZ, RZ, UR4 ;  /* 0x00000004ff037e24 */ /* 0x000fca000f8e00ff */
[----:B------:R-:W-:-:S04]  /*aa80*/  VIADDMNMX R0, R3, UR46, R0, PT ;  /* 0x0000002e03007c46 */ /* 0x000fc8000b800100 */
[----:B------:R-:W-:Y:S02]  /*aa90*/  R2UR UR50, R0 ;  /* 0x00000000003272ca */ /* 0x000fe400000e0000 */
[----:B------:R-:W-:-:S11]  /*aaa0*/  PRMT R0, RZ, 0x7610, R0 ;  /* 0x00007610ff007816 */ /* 0x000fd60000000000 */
[----:B------:R-:W-:-:S06]  /*aab0*/  UISETP.GT.AND UP0, UPT, UR50, UR46, UPT ;  /* 0x0000002e3200728c */ /* 0x000fcc000bf04270 */
[----:B------:R-:W-:-:S13]  /*aac0*/  PLOP3.LUT P0, PT, PT, PT, UP0, 0x80, 0x0 ;  /* 0x000000000000781c */ /* 0x000fda0003f0f008 */
[----:B------:R-:W-:Y:S05]  /*aad0*/  @!P0 BRA `(.L_x_6194) ;  /* 0x000001d000308947 */ /* 0x000fea0003800000 */
[----:B------:R-:W0:Y:S01]  /*aae0*/  SHFL.IDX PT, R0, R219, RZ, 0x1f ;  /* 0x00001fffdb007589 */ /* 0x000e2200000e0000 */
[----:B------:R-:W-:Y:S01]  /*aaf0*/  UIADD3 UR8, UR47, 0x400, URZ ;  /* 0x000004002f087890 */ /* 0x000fe2000fffe03f */
[----:B-1----:R-:W-:Y:S01]  /*ab00*/  IMAD.MOV.U32 R4, RZ, RZ, 0x1 ;  /* 0x00000001ff047424 */ /* 0x002fe200078e00ff */
[----:B------:R-:W-:Y:S01]  /*ab10*/  UIADD3 UR6, UR47, 0x26400, URZ ;  /* 0x000264002f067890 */ /* 0x000fe2000fffe03f */
[----:B------:R-:W-:Y:S01]  /*ab20*/  IMAD.MOV.U32 R5, RZ, RZ, RZ ;  /* 0x000000ffff057224 */ /* 0x000fe200078e00ff */
[----:B------:R-:W-:Y:S01]  /*ab30*/  UIADD3 UR4, UR47, 0x20400, URZ ;  /* 0x000204002f047890 */ /* 0x000fe2000fffe03f */
[----:B------:R-:W-:Y:S01]  /*ab40*/  IMAD.MOV.U32 R6, RZ, RZ, 0x1 ;  /* 0x00000001ff067424 */ /* 0x000fe200078e00ff */
[----:B------:R-:W-:Y:S01]  /*ab50*/  UIADD3 UR5, UR47, 0x22400, URZ ;  /* 0x000224002f057890 */ /* 0x000fe2000fffe03f */
[----:B------:R-:W-:Y:S01]  /*ab60*/  IMAD.MOV.U32 R7, RZ, RZ, RZ ;  /* 0x000000ffff077224 */ /* 0x000fe200078e00ff */
[----:B------:R-:W-:Y:S01]  /*ab70*/  USHF.R.U32.HI UR6, URZ, 0x4, UR6 ;  /* 0x000000043f067899 */ /* 0x000fe20008011606 */
[----:B------:R-:W-:Y:S01]  /*ab80*/  IMAD.MOV.U32 R11, RZ, RZ, 0x40000040 ;  /* 0x40000040ff0b7424 */ /* 0x000fe200078e00ff */
[----:B------:R-:W-:Y:S01]  /*ab90*/  USHF.R.U32.HI UR7, URZ, 0x4, UR8 ;  /* 0x000000043f077899 */ /* 0x000fe20008011608 */
[----:B------:R-:W1:Y:S01]  /*aba0*/  S2R R53, SR_TID.X ;  /* 0x0000000000357919 */ /* 0x000e620000002100 */
[----:B------:R-:W-:Y:S01]  /*abb0*/  USHF.R.U32.HI UR4, URZ, 0x4, UR4 ;  /* 0x000000043f047899 */ /* 0x000fe20008011604 */
[C---:B------:R-:W-:Y:S01]  /*abc0*/  IADD3 R38, P5, R2.reuse, 0xa8, RZ ;  /* 0x000000a802267810 */ /* 0x040fe20007fbe0ff */
[----:B------:R-:W-:Y:S01]  /*abd0*/  USHF.R.U32.HI UR5, URZ, 0x4, UR5 ;  /* 0x000000043f057899 */ /* 0x000fe20008011605 */
[----:B------:R2:W-:Y:S01]  /*abe0*/  STL.128 [R1+0x80], R4 ;  /* 0x0000800401007387 */ /* 0x0005e20000100c00 */
[----:B------:R-:W-:Y:S01]  /*abf0*/  ULOP3.LUT UR6, UR6, 0x3fff, URZ, 0xc0, !UPT ;  /* 0x00003fff06067892 */ /* 0x000fe2000f8ec03f */
[C---:B------:R-:W-:Y:S01]  /*ac00*/  IADD3 R41, P1, R2.reuse, 0xb8, RZ ;  /* 0x000000b802297810 */ /* 0x040fe20007f3e0ff */
[----:B------:R-:W-:Y:S01]  /*ac10*/  ULOP3.LUT UR7, UR7, 0x3fff, URZ, 0xc0, !UPT ;  /* 0x00003fff07077892 */ /* 0x000fe2000f8ec03f */
[C---:B------:R-:W-:Y:S01]  /*ac20*/  IADD3 R42, P6, R2.reuse, 0xb0, RZ ;  /* 0x000000b0022a7810 */ /* 0x040fe20007fde0ff */
[----:B------:R-:W-:Y:S01]  /*ac30*/  ULOP3.LUT UR4, UR4, 0x3fff, URZ, 0xc0, !UPT ;  /* 0x00003fff04047892 */ /* 0x000fe2000f8ec03f */
[----:B------:R-:W-:Y:S01]  /*ac40*/  IADD3 R47, P0, R2, 0xa0, RZ ;  /* 0x000000a0022f7810 */ /* 0x000fe20007f1e0ff */
[----:B------:R-:W-:Y:S01]  /*ac50*/  ULOP3.LUT UR5, UR5, 0x3fff, URZ, 0xc0, !UPT ;  /* 0x00003fff05057892 */ /* 0x000fe2000f8ec03f */
[----:B0-----:R-:W-:Y:S01]  /*ac60*/  LEA.HI R3, R0, R0, RZ, 0x1 ;  /* 0x0000000000037211 */ /* 0x001fe200078f08ff */
[----:B------:R-:W-:-:S02]  /*ac70*/  ULOP3.LUT UR6, UR6, 0x10000, URZ, 0xfc, !UPT ;  /* 0x0001000006067892 */ /* 0x000fc4000f8efc3f */
[----:B------:R-:W-:Y:S01]  /*ac80*/  UIADD3 UR9, UP0, UR36, 0x38400, URZ ;  /* 0x0003840024097890 */ /* 0x000fe2000ff1e03f */
[----:B------:R-:W-:Y:S01]  /*ac90*/  LOP3.LUT R3, R3, 0x6, RZ, 0xc0, !PT ;  /* 0x0000000603037812 */ /* 0x000fe200078ec0ff */
[----:B------:R-:W-:Y:S01]  /*aca0*/  ULOP3.LUT UR7, UR7, 0x10000, URZ, 0xfc, !UPT ;  /* 0x0001000007077892 */ /* 0x000fe2000f8efc3f */
[----:B------:R-:W-:Y:S01]  /*acb0*/  IMAD.X R45, RZ, RZ, R16, P5 ;  /* 0x000000ffff2d7224 */ /* 0x000fe200028e0610 */
[----:B------:R-:W-:Y:S01]  /*acc0*/  ULOP3.LUT UR5, UR5, 0x10000, URZ, 0xfc, !UPT ;  /* 0x0001000005057892 */ /* 0x000fe2000f8efc3f */
[----:B--2---:R-:W-:Y:S01]  /*acd0*/  IMAD.U32 R4, RZ, RZ, UR6 ;  /* 0x00000006ff047e24 */ /* 0x004fe2000f8e00ff */
[----:B------:R-:W-:Y:S01]  /*ace0*/  ULOP3.LUT UR4, UR4, 0x10000, URZ, 0xfc, !UPT ;  /* 0x0001000004047892 */ /* 0x000fe2000f8efc3f */
[----:B------:R-:W-:Y:S01]  /*acf0*/  IMAD.IADD R0, R0, 0x1, -R3 ;  /* 0x0000000100007824 */ /* 0x000fe200078e0a03 */
[----:B------:R-:W-:Y:S01]  /*ad00*/  UIADD3.X UR10, URZ, UR37, URZ, UP0, !UPT ;  /* 0x000000253f0a7290 */ /* 0x000fe200087fe43f */
[----:B------:R-:W-:Y:S01]  /*ad10*/  IMAD.U32 R6, RZ, RZ, UR7 ;  /* 0x00000007ff067e24 */ /* 0x000fe2000f8e00ff */
[----:B------:R-:W-:Y:S01]  /*ad20*/  IADD3 R154, P4, R2, 0x98, RZ ;  /* 0x00000098029a7810 */ /* 0x000fe20007f9e0ff */
[----:B------:R-:W-:Y:S01]  /*ad30*/  IMAD.MOV.U32 R5, RZ, RZ, 0x40000040 ;  /* 0x40000040ff057424 */ /* 0x000fe200078e00ff */
[----:B------:R-:W-:Y:S01]  /*ad40*/  LEA R0, R0, UR8, 0xf ;  /* 0x0000000800007c11 */ /* 0x000fe2000f8e78ff */
[----:B------:R-:W-:Y:S01]  /*ad50*/  IMAD.MOV.U32 R7, RZ, RZ, 0x40000040 ;  /* 0x40000040ff077424 */ /* 0x000fe200078e00ff */
[----:B------:R-:W-:Y:S01]  /*ad60*/  IADD3 R27, P3, R2, 0x94, RZ ;  /* 0x00000094021b7810 */ /* 0x000fe20007f7e0ff */
[----:B------:R-:W-:Y:S01]  /*ad70*/  IMAD.U32 R3, RZ, RZ, UR5 ;  /* 0x00000005ff037e24 */ /* 0x000fe2000f8e00ff */
[----:B------:R-:W-:Y:S01]  /*ad80*/  SHF.R.U32.HI R0, RZ, 0x4, R0 ;  /* 0x00000004ff007819 */ /* 0x000fe20000011600 */
[----:B------:R-:W-:Y:S01]  /*ad90*/  IMAD.U32 R10, RZ, RZ, UR4 ;  /* 0x00000004ff0a7e24 */ /* 0x000fe2000f8e00ff */
[----:B------:R0:W-:Y:S01]  /*ada0*/  STL.128 [R1+0xb0], R4 ;  /* 0x0000b00401007387 */ /* 0x0001e20000100c00 */
[----:B-1----:R-:W-:Y:S01]  /*adb0*/  VIADD R12, R53, 0xffffff80 ;  /* 0xffffff80350c7836 */ /* 0x002fe20000000000 */
[----:B------:R-:W-:Y:S01]  /*adc0*/  LOP3.LUT R0, R0, 0x3fff, RZ, 0xc0, !PT ;  /* 0x00003fff00007812 */ /* 0x000fe200078ec0ff */
[----:B------:R-:W-:Y:S01]  /*add0*/  IMAD.U32 R8, RZ, RZ, UR9 ;  /* 0x00000009ff087e24 */ /* 0x000fe2000f8e00ff */
[----:B------:R1:W-:Y:S01]  /*ade0*/  STL.64 [R1+0x98], R10 ;  /* 0x0000980a01007387 */ /* 0x0003e20000100a00 */
[----:B------:R-:W-:Y:S01]  /*adf0*/  IMAD.U32 R9, RZ, RZ, UR10 ;  /* 0x0000000aff097e24 */ /* 0x000fe2000f8e00ff */
[----:B------:R-:W-:Y:S01]  /*ae00*/  LOP3.LUT R0, R0, 0x2000000, RZ, 0xfc, !PT ;  /* 0x0200000000007812 */ /* 0x000fe200078efcff */
[----:B------:R-:W-:Y:S01]  /*ae10*/  UIADD3 UR4, UR47, 0x36400, URZ ;  /* 0x000364002f047890 */ /* 0x000fe2000fffe03f */
[----:B------:R2:W-:Y:S01]  /*ae20*/  STL [R1+0x94], R12 ;  /* 0x0000940c01007387 */ /* 0x0005e20000100800 */
[--C-:B------:R-:W-:Y:S01]  /*ae30*/  IMAD.X R40, RZ, RZ, R16.reuse, P1 ;  /* 0x000000ffff287224 */ /* 0x100fe200008e0610 */
[C---:B------:R-:W-:Y:S01]  /*ae40*/  IADD3 R43, P2, R2.reuse, 0x88, RZ ;  /* 0x00000088022b7810 */ /* 0x040fe20007f5e0ff */
[----:B------:R-:W-:Y:S01]  /*ae50*/  ULOP3.LUT UP0, URZ, UR4, 0x3ff, URZ, 0xc0, !UPT ;  /* 0x000003ff043f7892 */ /* 0x000fe2000f80c03f */
[----:B------:R2:W-:Y:S01]  /*ae60*/  STL.64 [R1+0x78], R8 ;  /* 0x0000780801007387 */ /* 0x0005e20000100a00 */
[----:B------:R-:W-:Y:S01]  /*ae70*/  IMAD.X R49, RZ, RZ, R16, P6 ;  /* 0x000000ffff317224 */ /* 0x000fe200030e0610 */
[----:B------:R-:W-:Y:S01]  /*ae80*/  IADD3 R44, P1, R2, 0x80, RZ ;  /* 0x00000080022c7810 */ /* 0x000fe20007f3e0ff */
[----:B0-----:R-:W-:Y:S01]  /*ae90*/  IMAD.MOV.U32 R4, RZ, RZ, R3 ;  /* 0x000000ffff047224 */ /* 0x001fe200078e0003 */
[----:B-1----:R2:W5:Y:S01]  /*aea0*/  LDL R10, [R1+0x4ac] ;  /* 0x0004ac00010a7983 */ /* 0x0025620000100800 */
[----:B------:R-:W-:Y:S01]  /*aeb0*/  IMAD.MOV.U32 R6, RZ, RZ, R0 ;  /* 0x000000ffff067224 */ /* 0x000fe200078e0000 */
[----:B------:R-:W-:-:S02]  /*aec0*/  PLOP3.LUT P5, PT, PT, PT, UP0, 0x80, 0x0 ;  /* 0x000000000000781c */ /* 0x000fc40003faf008 */
[----:B------:R2:W5:Y:S01]  /*aed0*/  LDL R0, [R1+0x4a0] ;  /* 0x0004a00001007983 */ /* 0x0005620000100800 */
[----:B------:R-:W-:-:S03]  /*aee0*/  IADD3 R24, P6, R2, 0x78, RZ ;  /* 0x0000007802187810 */ /* 0x000fc60007fde0ff */
[----:B------:R2:W5:Y:S04]  /*aef0*/  LDL R3, [R1+0x4a4] ;  /* 0x0004a40001037983 */ /* 0x0005680000100800 */
[----:B------:R2:W-:Y:S01]  /*af00*/  STL.128 [R1+0xa0], R4 ;  /* 0x0000a00401007387 */ /* 0x0005e20000100c00 */
[--C-:B------:R-:W-:Y:S02]  /*af10*/  IMAD.X R52, RZ, RZ, R16.reuse, P0 ;  /* 0x000000ffff347224 */ /* 0x100fe400000e0610 */
[--C-:B------:R-:W-:Y:S02]  /*af20*/  IMAD.X R155, RZ, RZ, R16.reuse, P4 ;  /* 0x000000ffff9b7224 */ /* 0x100fe400020e0610 */
[--C-:B------:R-:W-:Y:S02]  /*af30*/  IMAD.X R28, RZ, RZ, R16.reuse, P3 ;  /* 0x000000ffff1c7224 */ /* 0x100fe400018e0610 */
[----:B------:R-:W-:-:S02]  /*af40*/  IMAD.X R48, RZ, RZ, R16, P2 ;  /* 0x000000ffff307224 */ /* 0x000fc400010e0610 */
[--C-:B------:R-:W-:Y:S02]  /*af50*/  IMAD.X R51, RZ, RZ, R16.reuse, P1 ;  /* 0x000000ffff337224 */ /* 0x100fe400008e0610 */
[----:B------:R-:W-:Y:S01]  /*af60*/  IMAD.X R25, RZ, RZ, R16, P6 ;  /* 0x000000ffff197224 */ /* 0x000fe200030e0610 */
[----:B------:R-:W-:Y:S06]  /*af70*/  @!P5 BRA `(.L_x_6210) ;  /* 0x000000000070d947 */ /* 0x000fec0003800000 */
[----:B------:R-:W-:Y:S01]  /*af80*/  MOV R14, 0x0 ;  /* 0x00000000000e7802 */ /* 0x000fe20000000f00 */
[----:B------:R-:W-:Y:S01]  /*af90*/  ULDC.64 UR4, c[0x4][0x118] ;  /* 0x0100460000047ab9 */ /* 0x000fe20000000a00 */
[----:B------:R-:W-:Y:S01]  /*afa0*/  ULDC.64 UR6, c[0x4][0x58] ;  /* 0x0100160000067ab9 */ /* 0x000fe20000000a00 */
[----:B--2---:R-:W-:Y:S02]  /*afb0*/  IMAD.U32 R4, RZ, RZ, UR4 ;  /* 0x00000004ff047e24 */ /* 0x004fe4000f8e00ff */
[----:B------:R-:W-:Y:S01]  /*afc0*/  IMAD.U32 R5, RZ, RZ, UR5 ;  /* 0x00000005ff057e24 */ /* 0x000fe2000f8e00ff */
[----:B------:R-:W0:Y:S01]  /*afd0*/  LDC.64 R14, c[0x4][R14] ;  /* 0x010000000e0e7b82 */ /* 0x000e220000000a00 */
[----:B------:R-:W-:Y:S01]  /*afe0*/  ULDC.64 UR4, c[0x4][0x120] ;  /* 0x0100480000047ab9 */ /* 0x000fe20000000a00 */
[----:B-----5:R-:W-:Y:S02]  /*aff0*/  IMAD.U32 R10, RZ, RZ, UR6 ;  /* 0x00000006ff0a7e24 */ /* 0x020fe4000f8e00ff */
        /* <DEDUP_REMOVED lines=8> */
.L_x_6211:
[----:B------:R-:W2:Y:S02]  /*b080*/  LDL R7, [R1+0x94] ;  /* 0x0000940001077983 */ /* 0x000ea40000100800 */
[----:B--2---:R-:W-:-:S04]  /*b090*/  SHF.R.S32.HI R0, RZ, 0x1f, R7 ;  /* 0x0000001fff007819 */ /* 0x004fc80000011407 */
[CC--:B------:R-:W-:Y:S02]  /*b0a0*/  LEA.HI R3, R0.reuse, R7.reuse, RZ, 0x4 ;  /* 0x0000000700037211 */ /* 0x0c0fe400078f20ff */
[----:B------:R-:W-:Y:S02]  /*b0b0*/  LEA.HI R0, R0, R7, RZ, 0x5 ;  /* 0x0000000700007211 */ /* 0x000fe400078f28ff */
[----:B------:R-:W-:Y:S02]  /*b0c0*/  SHF.R.S32.HI R4, RZ, 0x4, R3 ;  /* 0x00000004ff047819 */ /* 0x000fe40000011403 */
[----:B------:R-:W-:Y:S02]  /*b0d0*/  SHF.R.S32.HI R0, RZ, 0x5, R0 ;  /* 0x00000005ff007819 */ /* 0x000fe40000011400 */
[C---:B------:R-:W-:Y:S02]  /*b0e0*/  LEA.HI R5, R3.reuse, R4, RZ, 0x1 ;  /* 0x0000000403057211 */ /* 0x040fe400078f08ff */
[----:B------:R-:W-:-:S02]  /*b0f0*/  LOP3.LUT R3, R3, 0xfffffff0, RZ, 0xc0, !PT ;  /* 0xfffffff003037812 */ /* 0x000fc400078ec0ff */
[----:B------:R-:W-:-:S03]  /*b100*/  LOP3.LUT R5, R5, 0x1ffffffe, RZ, 0xc0, !PT ;  /* 0x1ffffffe05057812 */ /* 0x000fc600078ec0ff */
[----:B------:R-:W-:Y:S02]  /*b110*/  IMAD.IADD R3, R7, 0x1, -R3 ;  /* 0x0000000107037824 */ /* 0x000fe400078e0a03 */
[----:B------:R-:W-:-:S04]  /*b120*/  IMAD.IADD R5, R4, 0x1, -R5 ;  /* 0x0000000104057824 */ /* 0x000fc800078e0a05 */
[----:B------:R-:W-:-:S07]  /*b130*/  IMAD.SHL.U32 R10, R5, 0x8, RZ ;  /* 0x00000008050a7824 */ /* 0x000fce00078e00ff */
.L_x_6210:
[----:B------:R-:W3:Y:S01]  /*b140*/  LDL R50, [R1+0x1f4] ;  /* 0x0001f40001327983 */ /* 0x000ee20000100800 */
[----:B--2--5:R-:W-:Y:S01]  /*b150*/  SHF.R.S32.HI R4, RZ, 0x1f, R3 ;  /* 0x0000001fff047819 */ /* 0x024fe20000011403 */
[----:B------:R-:W-:Y:S01]  /*b160*/  IMAD.U32 R14, RZ, RZ, UR36 ;  /* 0x00000024ff0e7e24 */ /* 0x000fe2000f8e00ff */
[----:B------:R-:W-:Y:S01]  /*b170*/  IADD3 R7, P0, R2, 0x11c, RZ ;  /* 0x0000011c02077810 */ /* 0x000fe20007f1e0ff */
[----:B------:R-:W-:Y:S01]  /*b180*/  IMAD.U32 R15, RZ, RZ, UR37 ;  /* 0x00000025ff0f7e24 */ /* 0x000fe2000f8e00ff */
[----:B------:R-:W-:Y:S01]  /*b190*/  LEA.HI R4, R4, R3, RZ, 0x3 ;  /* 0x0000000304047211 */ /* 0x000fe200078f18ff */
[----:B------:R-:W-:Y:S01]  /*b1a0*/  IMAD.MOV.U32 R32, RZ, RZ, 0x10 ;  /* 0x00000010ff207424 */ /* 0x000fe200078e00ff */
[----:B------:R-:W-:Y:S01]  /*b1b0*/  IADD3 R26, P3, R2, 0xc0, RZ ;  /* 0x000000c0021a7810 */ /* 0x000fe20007f7e0ff */
[----:B------:R-:W-:Y:S01]  /*b1c0*/  IMAD.X R8, RZ, RZ, R16, P0 ;  /* 0x000000ffff087224 */ /* 0x000fe200000e0610 */
[C---:B------:R-:W-:Y:S01]  /*b1d0*/  LOP3.LUT R6, R4.reuse, 0xfffffff8, RZ, 0xc0, !PT ;  /* 0xfffffff804067812 */ /* 0x040fe200078ec0ff */
[----:B------:R-:W-:Y:S01]  /*b1e0*/  IMAD.SHL.U32 R4, R4, 0x40, RZ ;  /* 0x0000004004047824 */ /* 0x000fe200078e00ff */
[C---:B------:R-:W-:Y:S01]  /*b1f0*/  IADD3 R30, P2, R2.reuse, 0xd0, RZ ;  /* 0x000000d0021e7810 */ /* 0x040fe20007f5e0ff */
[----:B------:R0:W-:Y:S01]  /*b200*/  STL.64 [R1+0xe0], R24 ;  /* 0x0000e01801007387 */ /* 0x0001e20000100a00 */
[----:B------:R-:W-:Y:S01]  /*b210*/  IMAD.MOV.U32 R33, RZ, RZ, 0x20 ;  /* 0x00000020ff217424 */ /* 0x000fe200078e00ff */
[----:B------:R-:W-:Y:S01]  /*b220*/  BSSY B0, `(.L_x_6212) ;  /* 0x000003b000007945 */ /* 0x000fe20003800000 */
[----:B------:R-:W-:Y:S01]  /*b230*/  IMAD.IADD R3, R3, 0x1, -R6 ;  /* 0x0000000103037824 */ /* 0x000fe200078e0a06 */
[----:B------:R-:W-:Y:S01]  /*b240*/  IADD3 R6, P1, R2, 0x90, RZ ;  /* 0x0000009002067810 */ /* 0x000fe20007f3e0ff */
[--C-:B------:R-:W-:Y:S01]  /*b250*/  IMAD.X R31, RZ, RZ, R16.reuse, P2 ;  /* 0x000000ffff1f7224 */ /* 0x100fe200010e0610 */
[----:B------:R-:W-:Y:S01]  /*b260*/  LOP3.LUT R11, R4, 0xfffffe00, RZ, 0xc0, !PT ;  /* 0xfffffe00040b7812 */ /* 0x000fe200078ec0ff */
[C---:B------:R-:W-:Y:S01]  /*b270*/  IMAD.SHL.U32 R5, R3.reuse, 0x40, RZ ;  /* 0x0000004003057824 */ /* 0x040fe200078e00ff */
[C---:B------:R-:W-:Y:S01]  /*b280*/  LOP3.LUT P0, RZ, R3.reuse, 0x2, RZ, 0xc0, !PT ;  /* 0x0000000203ff7812 */ /* 0x040fe2000780c0ff */
[----:B------:R-:W-:Y:S01]  /*b290*/  IMAD.X R13, RZ, RZ, R16, P1 ;  /* 0x000000ffff0d7224 */ /* 0x000fe200008e0610 */
[----:B------:R-:W-:Y:S01]  /*b2a0*/  LOP3.LUT P1, RZ, R3, 0x4, RZ, 0xc0, !PT ;  /* 0x0000000403ff7812 */ /* 0x000fe2000782c0ff */
[----:B------:R-:W-:Y:S01]  /*b2b0*/  IMAD R0, R0, 0x400, R11 ;  /* 0x0000040000007824 */ /* 0x000fe200078e020b */
[----:B------:R-:W-:Y:S01]  /*b2c0*/  LOP3.LUT R5, R5, 0x1c0, RZ, 0xc0, !PT ;  /* 0x000001c005057812 */ /* 0x000fe200078ec0ff */
[----:B0-----:R-:W-:Y:S01]  /*b2d0*/  IMAD.MOV.U32 R24, RZ, RZ, R27 ;  /* 0x000000ffff187224 */ /* 0x001fe200078e001b */
[----:B------:R-:W-:Y:S01]  /*b2e0*/  SEL R32, R32, 0xfffffff0, !P0 ;  /* 0xfffffff020207807 */ /* 0x000fe20004000000 */
[----:B------:R-:W-:Y:S01]  /*b2f0*/  IMAD.MOV.U32 R25, RZ, RZ, R28 ;  /* 0x000000ffff197224 */ /* 0x000fe200078e001c */
[----:B------:R-:W-:Y:S01]  /*b300*/  LOP3.LUT R9, R5, 0x8, R10, 0xf8, !PT ;  /* 0x0000000805097812 */ /* 0x000fe200078ef80a */
[----:B------:R-:W-:Y:S01]  /*b310*/  IMAD.X R27, RZ, RZ, R16, P3 ;  /* 0x000000ffff1b7224 */ /* 0x000fe200018e0610 */
[----:B------:R-:W-:Y:S01]  /*b320*/  SHF.R.U32.HI R4, RZ, 0x3, R5 ;  /* 0x00000003ff047819 */ /* 0x000fe20000011605 */
[----:B------:R-:W-:Y:S01]  /*b330*/  IMAD.MOV.U32 R5, RZ, RZ, R8 ;  /* 0x000000ffff057224 */ /* 0x000fe200078e0008 */
[----:B------:R-:W0:Y:S01]  /*b340*/  LDC.64 R10, c[0x0][0xae0] ;  /* 0x0002b800ff0a7b82 */ /* 0x000e220000000a00 */
[----:B------:R-:W-:Y:S01]  /*b350*/  STL.64 [R1+0xd8], R30 ;  /* 0x0000d81e01007387 */ /* 0x000fe20000100a00 */
[----:B------:R-:W-:Y:S01]  /*b360*/  LOP3.LUT R9, R9, R4, RZ, 0x3c, !PT ;  /* 0x0000000409097212 */ /* 0x000fe200078e3cff */
[----:B------:R-:W-:Y:S01]  /*b370*/  IMAD.MOV.U32 R4, RZ, RZ, R7 ;  /* 0x000000ffff047224 */ /* 0x000fe200078e0007 */
[----:B------:R-:W-:Y:S01]  /*b380*/  SEL R33, R33, 0xffffffe0, !P1 ;  /* 0xffffffe021217807 */ /* 0x000fe20004800000 */
[----:B------:R-:W-:Y:S01]  /*b390*/  IMAD.MOV.U32 R7, RZ, RZ, R13 ;  /* 0x000000ffff077224 */ /* 0x000fe200078e000d */
[----:B------:R1:W-:Y:S01]  /*b3a0*/  STL.128 [R1+0x130], R24 ;  /* 0x0001301801007387 */ /* 0x0003e20000100c00 */
[----:B------:R-:W-:Y:S01]  /*b3b0*/  IMAD.IADD R21, R0, 0x1, R9 ;  /* 0x0000000100157824 */ /* 0x000fe200078e0209 */
[----:B------:R-:W2:Y:S01]  /*b3c0*/  LDC.64 R12, c[0x0][0xad0] ;  /* 0x0002b400ff0c7b82 */ /* 0x000ea20000000a00 */
[----:B------:R-:W-:Y:S01]  /*b3d0*/  IMAD.MOV.U32 R28, RZ, RZ, RZ ;  /* 0x000000ffff1c7224 */ /* 0x000fe200078e00ff */
[----:B------:R4:W-:Y:S01]  /*b3e0*/  STL.128 [R1+0x120], R4 ;  /* 0x0001200401007387 */ /* 0x0009e20000100c00 */
[----:B------:R-:W-:-:S03]  /*b3f0*/  IMAD.WIDE.U32 R20, R21, 0x2, R14 ;  /* 0x0000000215147825 */ /* 0x000fc600078e000e */
[----:B------:R0:W-:Y:S01]  /*b400*/  STL.64 [R1+0xc0], R32 ;  /* 0x0000c02001007387 */ /* 0x0001e20000100a00 */
[----:B------:R-:W-:Y:S01]  /*b410*/  VIADD R218, R53, 0xffffff80 ;  /* 0xffffff8035da7836 */ /* 0x000fe20000000000 */
[----:B------:R-:W2:Y:S01]  /*b420*/  LDC.64 R8, c[0x0][0xad8] ;  /* 0x0002b600ff087b82 */ /* 0x000ea20000000a00 */
[----:B------:R-:W-:Y:S01]  /*b430*/  IADD3 R20, P0, R20, 0x36400, RZ ;  /* 0x0003640014147810 */ /* 0x000fe20007f1e0ff */
[----:B------:R0:W-:Y:S04]  /*b440*/  STL.64 [R1+0xd0], R22 ;  /* 0x0000d01601007387 */ /* 0x0001e80000100a00 */
[----:B------:R-:W-:Y:S01]  /*b450*/  IMAD.X R21, RZ, RZ, R21, P0 ;  /* 0x000000ffff157224 */ /* 0x000fe200000e0615 */
[----:B------:R0:W-:Y:S01]  /*b460*/  STL.U8 [R1+0xe8], RZ ;  /* 0x0000e8ff01007387 */ /* 0x0001e20000100000 */
[----:B-1----:R-:W-:Y:S01]  /*b470*/  IMAD.U32 R25, RZ, RZ, UR49 ;  /* 0x00000031ff197e24 */ /* 0x002fe2000f8e00ff */
[----:B----4-:R-:W1:Y:S01]  /*b480*/  LDC R6, c[0x0][0x450] ;  /* 0x00011400ff067b82 */ /* 0x010e620000000800 */
[----:B------:R-:W-:Y:S01]  /*b490*/  IMAD.U32 R24, RZ, RZ, UR48 ;  /* 0x00000030ff187e24 */ /* 0x000fe2000f8e00ff */
[----:B------:R4:W-:Y:S01]  /*b4a0*/  STL.64 [R1+0xc8], R20 ;  /* 0x0000c81401007387 */ /* 0x0009e20000100a00 */
[----:B0-----:R-:W-:-:S02]  /*b4b0*/  IMAD.MOV.U32 R30, RZ, RZ, R10 ;  /* 0x000000ffff1e7224 */ /* 0x001fc400078e000a */
[----:B------:R-:W-:Y:S01]  /*b4c0*/  IMAD.MOV.U32 R31, RZ, RZ, R11 ;  /* 0x000000ffff1f7224 */ /* 0x000fe200078e000b */
[----:B------:R4:W-:Y:S01]  /*b4d0*/  STL.U8 [R1+0x140], RZ ;  /* 0x000140ff01007387 */ /* 0x0009e20000100000 */
[----:B--2---:R-:W-:Y:S01]  /*b4e0*/  IMAD.MOV.U32 R26, RZ, RZ, R13 ;  /* 0x000000ffff1a7224 */ /* 0x004fe200078e000d */
[----:B------:R-:W1:Y:S01]  /*b4f0*/  LDC.64 R4, c[0x0][0x448] ;  /* 0x00011200ff047b82 */ /* 0x000e620000000a00 */
[----:B------:R-:W-:Y:S01]  /*b500*/  IMAD.MOV.U32 R7, RZ, RZ, R12 ;  /* 0x000000ffff077224 */ /* 0x000fe200078e000c */
[----:B------:R4:W-:Y:S01]  /*b510*/  STL [R1+0xec], R218 ;  /* 0x0000ecda01007387 */ /* 0x0009e20000100800 */
[----:B------:R-:W-:Y:S02]  /*b520*/  IMAD.MOV.U32 R27, RZ, RZ, R8 ;  /* 0x000000ffff1b7224 */ /* 0x000fe400078e0008 */
[----:B------:R-:W-:-:S03]  /*b530*/  IMAD.MOV.U32 R29, RZ, RZ, R9 ;  /* 0x000000ffff1d7224 */ /* 0x000fc600078e0009 */
[----:B------:R4:W-:Y:S04]  /*b540*/  STL.128 [R1+0xf0], R24 ;  /* 0x0000f01801007387 */ /* 0x0009e80000100c00 */
[----:B------:R4:W-:Y:S04]  /*b550*/  STL.128 [R1+0x100], R28 ;  /* 0x0001001c01007387 */ /* 0x0009e80000100c00 */
[----:B-1----:R4:W-:Y:S01]  /*b560*/  STL.128 [R1+0x110], R4 ;  /* 0x0001100401007387 */ /* 0x0029e20000100c00 */
[----:B---3--:R-:W-:-:S04]  /*b570*/  LEA.HI R0, R50, R50, RZ, 0x1 ;  /* 0x0000003232007211 */ /* 0x008fc800078f08ff */
[----:B------:R-:W-:-:S05]  /*b580*/  LOP3.LUT R3, R0, 0xfffffffe, RZ, 0xc0, !PT ;  /* 0xfffffffe00037812 */ /* 0x000fca00078ec0ff */
[----:B------:R-:W-:-:S05]  /*b590*/  IMAD.IADD R0, R50, 0x1, -R3 ;  /* 0x0000000132007824 */ /* 0x000fca00078e0a03 */
[----:B------:R-:W-:-:S04]  /*b5a0*/  SHF.L.U32 R0, R0, 0x1f, RZ ;  /* 0x0000001f00007819 */ /* 0x000fc800000006ff */
[----:B------:R-:W0:Y:S02]  /*b5b0*/  SYNCS.PHASECHK.TRANS64.TRYWAIT P0, [UR47+0x38800], R0 ;  /* 0x03880000ff0075a7 */ /* 0x000e24000800016f */
[----:B0---4-:R-:W-:Y:S05]  /*b5c0*/  @!P0 BRA `(.L_x_6213) ;  /* 0x000002a000c88947 */ /* 0x011fea0003800000 */
.L_x_6476:
[----:B------:R-:W-:Y:S05]  /*b5d0*/  BSYNC B0 ;  /* 0x0000000000007941 */ /* 0x000fea0003800000 */
.L_x_6212:
[----:B------:R-:W2:Y:S04]  /*b5e0*/  LDL R7, [R1+0x484] ;  /* 0x0004840001077983 */ /* 0x000ea80000100800 */
[----:B0-----:R-:W3:Y:S04]  /*b5f0*/  LDL R3, [R1+0x498] ;  /* 0x0004980001037983 */ /* 0x001ee80000100800 */
[----:B------:R-:W4:Y:S04]  /*b600*/  LDL.64 R32, [R1+0x490] ;  /* 0x0004900001207983 */ /* 0x000f280000100a00 */
[----:B------:R-:W4:Y:S04]  /*b610*/  LDL R30, [R1+0x1c] ;  /* 0x00001c00011e7983 */ /* 0x000f280000100800 */
[----:B------:R0:W5:Y:S01]  /*b620*/  LDL.64 R20, [R1+0x1e8] ;  /* 0x0001e80001147983 */ /* 0x0001620000100a00 */
[----:B------:R-:W-:Y:S01]  /*b630*/  IMAD.MOV.U32 R12, RZ, RZ, R47 ;  /* 0x000000ffff0c7224 */ /* 0x000fe200078e002f */
[C---:B------:R-:W-:Y:S01]  /*b640*/  IADD3 R26, P0, R2.reuse, 0xe8, RZ ;  /* 0x000000e8021a7810 */ /* 0x040fe20007f1e0ff */
[----:B------:R-:W-:Y:S01]  /*b650*/  IMAD.MOV.U32 R13, RZ, RZ, R52 ;  /* 0x000000ffff0d7224 */ /* 0x000fe200078e0034 */
[C---:B------:R-:W-:Y:S01]  /*b660*/  IADD3 R28, P1, R2.reuse, 0x120, RZ ;  /* 0x00000120021c7810 */ /* 0x040fe20007f3e0ff */
[----:B------:R-:W-:Y:S01]  /*b670*/  IMAD.MOV.U32 R24, RZ, RZ, R44 ;  /* 0x000000ffff187224 */ /* 0x000fe200078e002c */
[----:B------:R-:W-:Y:S01]  /*b680*/  STL.128 [R1+0x160], R152 ;  /* 0x0001609801007387 */ /* 0x000fe20000100c00 */
[--C-:B------:R-:W-:Y:S01]  /*b690*/  IMAD.X R27, RZ, RZ, R16.reuse, P0 ;  /* 0x000000ffff1b7224 */ /* 0x100fe200000e0610 */
[----:B------:R-:W-:Y:S01]  /*b6a0*/  IADD3 R0, P0, R2, 0x230, RZ ;  /* 0x0000023002007810 */ /* 0x000fe20007f1e0ff */
[----:B------:R-:W-:Y:S01]  /*b6b0*/  IMAD.MOV.U32 R25, RZ, RZ, R51 ;  /* 0x000000ffff197224 */ /* 0x000fe200078e0033 */
[----:B------:R1:W-:Y:S01]  /*b6c0*/  STL.128 [R1+0x170], R12 ;  /* 0x0001700c01007387 */ /* 0x0003e20000100c00 */
[----:B------:R-:W-:Y:S01]  /*b6d0*/  IMAD.X R29, RZ, RZ, R16, P1 ;  /* 0x000000ffff1d7224 */ /* 0x000fe200008e0610 */
[----:B------:R-:W-:Y:S02]  /*b6e0*/  BSSY B0, `(.L_x_6214) ;  /* 0x000002d000007945 */ /* 0x000fe40003800000 */
[----:B------:R0:W-:Y:S01]  /*b6f0*/  STL.128 [R1+0x150], R24 ;  /* 0x0001501801007387 */ /* 0x0001e20000100c00 */
[----:B-1----:R-:W-:-:S02]  /*b700*/  IMAD.MOV.U32 R14, RZ, RZ, R39 ;  /* 0x000000ffff0e7224 */ /* 0x002fc400078e0027 */
[----:B------:R-:W-:Y:S02]  /*b710*/  IMAD.MOV.U32 R15, RZ, RZ, R46 ;  /* 0x000000ffff0f7224 */ /* 0x000fe400078e002e */
[----:B--2---:R-:W-:Y:S01]  /*b720*/  IMAD.MOV.U32 R13, RZ, RZ, R7 ;  /* 0x000000ffff0d7224 */ /* 0x004fe200078e0007 */
[C---:B------:R-:W-:Y:S01]  /*b730*/  IADD3 R7, P2, R2.reuse, 0xd8, RZ ;  /* 0x000000d802077810 */ /* 0x040fe20007f5e0ff */
[----:B---3--:R-:W-:Y:S02]  /*b740*/  IMAD.MOV.U32 R12, RZ, RZ, R3 ;  /* 0x000000ffff0c7224 */ /* 0x008fe400078e0003 */
[--C-:B------:R-:W-:Y:S01]  /*b750*/  IMAD.X R3, RZ, RZ, R16.reuse, P0 ;  /* 0x000000ffff037224 */ /* 0x100fe200000e0610 */
[C---:B0-----:R-:W-:Y:S01]  /*b760*/  IADD3 R25, P0, R2.reuse, 0x128, RZ ;  /* 0x0000012802197810 */ /* 0x041fe20007f1e0ff */
[----:B----4-:R-:W-:Y:S04]  /*b770*/  STL.64 [R1+0x148], R32 ;  /* 0x0001482001007387 */ /* 0x010fe80000100a00 */
[----:B------:R0:W-:Y:S01]  /*b780*/  STL.128 [R1+0x180], R12 ;  /* 0x0001800c01007387 */ /* 0x0001e20000100c00 */
[----:B------:R-:W-:Y:S01]  /*b790*/  IMAD.X R26, RZ, RZ, R16, P0 ;  /* 0x000000ffff1a7224 */ /* 0x000fe200000e0610 */
[----:B------:R-:W-:Y:S01]  /*b7a0*/  IADD3 R24, P0, R2, 0x140, RZ ;  /* 0x0000014002187810 */ /* 0x000fe20007f1e0ff */
        /* <DEDUP_REMOVED lines=8> */
[----:B------:R-:W-:Y:S02]  /*b830*/  IMAD.MOV.U32 R15, RZ, RZ, R3 ;  /* 0x000000ffff0f7224 */ /* 0x000fe400078e0003 */
[----:B------:R-:W-:-:S03]  /*b840*/  IMAD.X R0, RZ, RZ, R16, P2 ;  /* 0x000000ffff007224 */ /* 0x000fc600010e0610 */
[----:B------:R0:W-:Y:S02]  /*b850*/  STL.128 [R1+0x1a0], R12 ;  /* 0x0001a00c01007387 */ /* 0x0001e40000100c00 */
[----:B0-----:R-:W-:Y:S02]  /*b860*/  IMAD.MOV.U32 R14, RZ, RZ, R36 ;  /* 0x000000ffff0e7224 */ /* 0x001fe400078e0024 */
[----:B------:R-:W-:Y:S02]  /*b870*/  IMAD.MOV.U32 R15, RZ, RZ, R37 ;  /* 0x000000ffff0f7224 */ /* 0x000fe400078e0025 */
[----:B------:R-:W-:Y:S02]  /*b880*/  IMAD.MOV.U32 R12, RZ, RZ, R28 ;  /* 0x000000ffff0c7224 */ /* 0x000fe400078e001c */
[----:B------:R-:W-:-:S05]  /*b890*/  IMAD.MOV.U32 R13, RZ, RZ, R29 ;  /* 0x000000ffff0d7224 */ /* 0x000fca00078e001d */
[----:B------:R0:W-:Y:S02]  /*b8a0*/  STL.128 [R1+0x1b0], R12 ;  /* 0x0001b00c01007387 */ /* 0x0001e40000100c00 */
[----:B0-----:R-:W-:Y:S02]  /*b8b0*/  IMAD.MOV.U32 R12, RZ, RZ, R7 ;  /* 0x000000ffff0c7224 */ /* 0x001fe400078e0007 */
[----:B------:R-:W-:Y:S01]  /*b8c0*/  IMAD.MOV.U32 R13, RZ, RZ, R0 ;  /* 0x000000ffff0d7224 */ /* 0x000fe200078e0000 */
[----:B------:R-:W-:Y:S01]  /*b8d0*/  LOP3.LUT R0, R30, 0x1, RZ, 0xfc, !PT ;  /* 0x000000011e007812 */ /* 0x000fe200078efcff */
[----:B------:R-:W-:Y:S02]  /*b8e0*/  IMAD.MOV.U32 R14, RZ, RZ, R25 ;  /* 0x000000ffff0e7224 */ /* 0x000fe400078e0019 */
[----:B------:R-:W-:Y:S01]  /*b8f0*/  IMAD.MOV.U32 R15, RZ, RZ, R26 ;  /* 0x000000ffff0f7224 */ /* 0x000fe200078e001a */
[----:B------:R-:W-:Y:S01]  /*b900*/  ISETP.NE.AND P1, PT, R0, 0x3, PT ;  /* 0x000000030000780c */ /* 0x000fe20003f25270 */
[----:B------:R-:W-:-:S03]  /*b910*/  IMAD.X R25, RZ, RZ, R16, P0 ;  /* 0x000000ffff197224 */ /* 0x000fc600000e0610 */
[----:B------:R0:W-:Y:S04]  /*b920*/  STL.128 [R1+0x1c0], R12 ;  /* 0x0001c00c01007387 */ /* 0x0001e80000100c00 */
[----:B------:R1:W-:Y:S01]  /*b930*/  STL.64 [R1+0x1e0], R24 ;  /* 0x0001e01801007387 */ /* 0x0003e20000100a00 */
[----:B0-----:R-:W-:Y:S02]  /*b940*/  IMAD.MOV.U32 R12, RZ, RZ, R35 ;  /* 0x000000ffff0c7224 */ /* 0x001fe400078e0023 */
[----:B------:R-:W-:Y:S02]  /*b950*/  IMAD.MOV.U32 R13, RZ, RZ, R34 ;  /* 0x000000ffff0d7224 */ /* 0x000fe400078e0022 */
[----:B------:R-:W-:Y:S02]  /*b960*/  IMAD.MOV.U32 R14, RZ, RZ, R38 ;  /* 0x000000ffff0e7224 */ /* 0x000fe400078e0026 */
[----:B------:R-:W-:-:S05]  /*b970*/  IMAD.MOV.U32 R15, RZ, RZ, R45 ;  /* 0x000000ffff0f7224 */ /* 0x000fca00078e002d */
[----:B------:R1:W-:Y:S01]  /*b980*/  STL.128 [R1+0x1d0], R12 ;  /* 0x0001d00c01007387 */ /* 0x0003e20000100c00 */
[----:B------:R-:W-:Y:S05]  /*b990*/  @!P1 BRA `(.L_x_6215) ;  /* 0x0000000000049947 */ /* 0x000fea0003800000 */
[----:B------:R-:W-:Y:S01]  /*b9a0*/  BPT.TRAP 0x1 ;  /* 0x000000040000795c */ /* 0x000fe20000300000 */
.L_x_6215:
[----:B------:R-:W-:Y:S05]  /*b9b0*/  BSYNC B0 ;  /* 0x0000000000007941 */ /* 0x000fea0003800000 */
.L_x_6214:
[----:B-1----:R-:W2:Y:S01]  /*b9c0*/  LDL.64 R12, [R1+0x8] ;  /* 0x00000800010c7983 */ /* 0x002ea20000100a00 */
[----:B-----5:R-:W-:Y:S01]  /*b9d0*/  SHF.L.U32 R21, R21, 0x1f, RZ ;  /* 0x0000001f15157819 */ /* 0x020fe200000006ff */
[----:B------:R-:W-:Y:S01]  /*b9e0*/  BSSY B0, `(.L_x_6216) ;  /* 0x0000006000007945 */ /* 0x000fe20003800000 */
[----:B--2---:R-:W-:-:S05]  /*b9f0*/  MOV R3, R12 ;  /* 0x0000000c00037202 */ /* 0x004fca0000000f00 */
[----:B------:R-:W-:-:S04]  /*ba00*/  IMAD R20, R20, 0x8, R3 ;  /* 0x0000000814147824 */ /* 0x000fc800078e0203 */
[----:B------:R0:W1:Y:S01]  /*ba10*/  SYNCS.PHASECHK.TRANS64.TRYWAIT P0, [R20+URZ], R21 ;  /* 0x00000015140075a7 */ /* 0x000062000800017f */
[----:B------:R-:W-:Y:S05]  /*ba20*/  @!P1 BRA `(.L_x_6217) ;  /* 0x0000000000049947 */ /* 0x000fea0003800000 */
[----:B------:R-:W-:Y:S01]  /*ba30*/  BPT.TRAP 0x1 ;  /* 0x000000040000795c */ /* 0x000fe20000300000 */
.L_x_6217:
[----:B------:R-:W-:Y:S05]  /*ba40*/  BSYNC B0 ;  /* 0x0000000000007941 */ /* 0x000fea0003800000 */
.L_x_6216:
[----:B------:R-:W-:Y:S04]  /*ba50*/  BSSY B0, `(.L_x_6218) ;  /* 0x0000004000007945 */ /* 0x000fe80003800000 */
[----:B-1----:R-:W-:Y:S05]  /*ba60*/  @P0 BRA `(.L_x_6219) ;  /* 0x0000000000080947 */ /* 0x002fea0003800000 */
[----:B------:R-:W1:Y:S02]  /*ba70*/  SYNCS.PHASECHK.TRANS64.TRYWAIT P0, [R20+URZ], R21 ;  /* 0x00000015140075a7 */ /* 0x000e64000800017f */
[----:B-1----:R-:W-:Y:S05]  /*ba80*/  @!P0 BRA `(.L_x_6220) ;  /* 0x0000029c00b08947 */ /* 0x002fea0003800000 */
.L_x_6219:
[----:B------:R-:W-:Y:S05]  /*ba90*/  BSYNC B0 ;  /* 0x0000000000007941 */ /* 0x000fea0003800000 */
.L_x_6218:
[----:B------:R-:W2:Y:S04]  /*baa0*/  LDL R7, [R1+0x1e8] ;  /* 0x0001e80001077983 */ /* 0x000ea80000100800 */
[----:B------:R-:W2:Y:S01]  /*bab0*/  LDL.64 R12, [R1+0xa0] ;  /* 0x0000a000010c7983 */ /* 0x000ea20000100a00 */
[----:B------:R-:W-:Y:S05]  /*bac0*/  WARPSYNC.ALL ;  /* 0x0000000000007948 */ /* 0x000fea0003800000 */
[----:B------:R-:W3:Y:S04]  /*bad0*/  LDL.64 R24, [R1+0x98] ;  /* 0x0000980001187983 */ /* 0x000ee80000100a00 */
[----:B------:R-:W4:Y:S04]  /*bae0*/  LDL.64 R14, [R1+0x98] ;  /* 0x00009800010e7983 */ /* 0x000f280000100a00 */
[----:B01----:R-:W5:Y:S04]  /*baf0*/  LDL.64 R20, [R1+0x98] ;  /* 0x0000980001147983 */ /* 0x003f680000100a00 */
[----:B------:R-:W5:Y:S01]  /*bb00*/  LDL.64 R56, [R1+0x98] ;  /* 0x0000980001387983 */ /* 0x000f620000100a00 */
[----:B--2---:R-:W-:Y:S01]  /*bb10*/  IMAD R12, R7, 0x200, R12 ;  /* 0x00000200070c7824 */ /* 0x004fe200078e020c */
[----:B------:R-:W-:-:S02]  /*bb20*/  R2UR UR7, R13 ;  /* 0x000000000d0772ca */ /* 0x000fc400000e0000 */
[----:B------:R-:W2:Y:S01]  /*bb30*/  LDL R3, [R1+0x1f4] ;  /* 0x0001f40001037983 */ /* 0x000ea20000100800 */
[C---:B------:R-:W-:Y:S01]  /*bb40*/  VIADD R58, R12.reuse, 0x2 ;  /* 0x000000020c3a7836 */ /* 0x040fe20000000000 */
[----:B------:R-:W-:Y:S01]  /*bb50*/  R2UR UR6, R12 ;  /* 0x000000000c0672ca */ /* 0x000fe200000e0000 */
[----:B------:R-:W-:Y:S01]  /*bb60*/  IMAD.MOV.U32 R59, RZ, RZ, R13 ;  /* 0x000000ffff3b7224 */ /* 0x000fe200078e000d */
[----:B------:R0:W-:Y:S01]  /*bb70*/  STL [R1+0x80], RZ ;  /* 0x000080ff01007387 */ /* 0x0001e20000100800 */
[----:B------:R-:W-:Y:S01]  /*bb80*/  BSSY B0, `(.L_x_6221) ;  /* 0x000002c000007945 */ /* 0x000fe20003800000 */
[----:B---3--:R-:W-:Y:S02]  /*bb90*/  R2UR UR4, R24 ;  /* 0x00000000180472ca */ /* 0x008fe400000e0000 */
[----:B------:R-:W-:Y:S02]  /*bba0*/  R2UR UR5, R25 ;  /* 0x00000000190572ca */ /* 0x000fe400000e0000 */
[----:B------:R-:W-:Y:S01]  /*bbb0*/  WARPGROUP.ARRIVE ;  /* 0x00000000000079c5 */ /* 0x000fe20000000000 */
        /* <DEDUP_REMOVED lines=38> */
[----:B------:R-:W1:Y:S02]  /*be20*/  SYNCS.PHASECHK.TRANS64.TRYWAIT P0, [UR47+0x38810], R3 ;  /* 0x03881003ff0075a7 */ /* 0x000e64000800016f */
[----:B01----:R-:W-:Y:S05]  /*be30*/  @!P0 BRA `(.L_x_6222) ;  /* 0x0000029800d88947 */ /* 0x003fea0003800000 */
.L_x_6477:
[----:B------:R-:W-:Y:S05]  /*be40*/  BSYNC B0 ;  /* 0x0000000000007941 */ /* 0x000fea0003800000 */
.L_x_6221:
[----:B0-----:R-:W2:Y:S04]  /*be50*/  LDL R3, [R1+0x54] ;  /* 0x0000540001037983 */ /* 0x001ea80000100800 */
[----:B------:R0:W5:Y:S01]  /*be60*/  LDL.64 R12, [R1+0x1e8] ;  /* 0x0001e800010c7983 */ /* 0x0001620000100a00 */
[----:B------:R-:W-:Y:S01]  /*be70*/  BSSY B0, `(.L_x_6223) ;  /* 0x0000005000007945 */ /* 0x000fe20003800000 */
[----:B--2---:R-:W-:-:S04]  /*be80*/  LOP3.LUT R3, R3, 0x1, RZ, 0xfc, !PT ;  /* 0x0000000103037812 */ /* 0x004fc800078efcff */
[----:B------:R-:W-:-:S13]  /*be90*/  ISETP.NE.AND P1, PT, R3, 0x3, PT ;  /* 0x000000030300780c */ /* 0x000fda0003f25270 */
[----:B0-----:R-:W-:Y:S05]  /*bea0*/  @!P1 BRA `(.L_x_6224) ;  /* 0x0000000000049947 */ /* 0x001fea0003800000 */
[----:B------:R-:W-:Y:S01]  /*beb0*/  BPT.TRAP 0x1 ;  /* 0x000000040000795c */ /* 0x000fe20000300000 */
.L_x_6224:
[----:B------:R-:W-:Y:S05]  /*bec0*/  BSYNC B0 ;  /* 0x0000000000007941 */ /* 0x000fea0003800000 */
.L_x_6223:
        /* <DEDUP_REMOVED lines=8> */
.L_x_6226:
[----:B------:R-:W-:Y:S05]  /*bf50*/  BSYNC B0 ;  /* 0x0000000000007941 */ /* 0x000fea0003800000 */
.L_x_6225:
[----:B------:R-:W-:Y:S04]  /*bf60*/  BSSY B0, `(.L_x_6227) ;  /* 0x0000004000007945 */ /* 0x000fe80003800000 */
[----:B-1----:R-:W-:Y:S05]  /*bf70*/  @P0 BRA `(.L_x_6228) ;  /* 0x0000000000080947 */ /* 0x002fea0003800000 */
[----:B------:R-:W1:Y:S02]  /*bf80*/  SYNCS.PHASECHK.TRANS64.TRYWAIT P0, [R12+URZ], R13 ;  /* 0x0000000d0c0075a7 */ /* 0x000e64000800017f */
[----:B-1----:R-:W-:Y:S05]  /*bf90*/  @!P0 BRA `(.L_x_6229) ;  /* 0x0000029800988947 */ /* 0x002fea0003800000 */
.L_x_6228:
[----:B------:R-:W-:Y:S05]  /*bfa0*/  BSYNC B0 ;  /* 0x0000000000007941 */ /* 0x000fea0003800000 */
.L_x_6227:
        /* <DEDUP_REMOVED lines=15> */
[C---:B------:R-:W-:Y:S01]  /*c0a0*/  R2UR UR6, R12.reuse ;  /* 0x000000000c0672ca */ /* 0x040fe200000e0000 */
[----:B------:R-:W-:Y:S01]  /*c0b0*/  VIADD R62, R12, 0x2 ;  /* 0x000000020c3e7836 */ /* 0x000fe20000000000 */
[----:B------:R-:W3:Y:S01]  /*c0c0*/  LDL.64 R64, [R1+0xb0] ;  /* 0x0000b00001407983 */ /* 0x000ee20000100a00 */
[----:B------:R-:W-:Y:S01]  /*c0d0*/  IMAD.MOV.U32 R63, RZ, RZ, R13 ;  /* 0x000000ffff3f7224 */ /* 0x000fe200078e000d */
[----:B--2---:R-:W-:-:S02]  /*c0e0*/  ISETP.NE.U32.AND P1, PT, R7, RZ, PT ;  /* 0x000000ff0700720c */ /* 0x004fc40003f25070 */
[----:B----4-:R-:W-:Y:S02]  /*c0f0*/  R2UR UR4, R20 ;  /* 0x00000000140472ca */ /* 0x010fe400000e0000 */
[----:B------:R-:W-:Y:S01]  /*c100*/  R2UR UR5, R21 ;  /* 0x00000000150572ca */ /* 0x000fe200000e0000 */
[----:B-----5:R-:W-:Y:S01]  /*c110*/  VIADD R14, R14, 0x2 ;  /* 0x000000020e0e7836 */ /* 0x020fe20000000000 */
[----:B------:R-:W2:Y:S07]  /*c120*/  LDL.64 R20, [R1+0xb0] ;  /* 0x0000b00001147983 */ /* 0x000eae0000100a00 */
[----:B------:R-:W-:-:S05]  /*c130*/  VOTEU.ANY UP0, P1 ;  /* 0x00000000003f7886 */ /* 0x000fca0000800100 */
[----:B------:R-:W-:Y:S01]  /*c140*/  HGMMA.64x64x16.F32 R24, gdesc[UR4], R24, UP0, gsb0 ;  /* 0x00e00000041879f0 */ /* 0x000fe2000b800818 */
        /* <DEDUP_REMOVED lines=137> */
[----:B------:R-:W-:-:S10]  /*c9e0*/  WARPGROUP.ARRIVE ;  /* 0x00000000000079c5 */ /* 0x000fd40000000000 */
[----:B------:R-:W-:Y:S01]  /*c9f0*/  HGMMA.64x64x16.F32 R24, gdesc[UR4], R24, gsb0 ;  /* 0x00e00000041879f0 */ /* 0x000fe20008000818 */
[----:B----4-:R-:W-:Y:S02]  /*ca00*/  VIADD R56, R56, 0x604 ;  /* 0x0000060438387836 */ /* 0x010fe40000000000 */
        /* <DEDUP_REMOVED lines=8> */
[----:B-----5:R-:W-:-:S05]  /*ca90*/  VIADD R20, R20, 0x606 ;  /* 0x0000060614147836 */ /* 0x020fca0000000000 */
[----:B------:R-:W0:Y:S04]  /*caa0*/  S2R R66, SR_TID.X ;  /* 0x0000000000427919 */ /* 0x000e280000002100 */
[----:B------:R-:W-:Y:S01]  /*cab0*/  HGMMA.64x64x16.F32 R24, gdesc[UR4], R24, gsb0 ;  /* 0x00e00000041879f0 */ /* 0x000fe20008000818 */
[----:B------:R-:W-:Y:S01]  /*cac0*/  VIADD R56, R12, 0x606 ;  /* 0x000006060c387836 */ /* 0x000fe20000000000 */
[----:B------:R-:W4:Y:S01]  /*cad0*/  LDL.64 R14, [R1+0xb0] ;  /* 0x0000b000010e7983 */ /* 0x000f220000100a00 */
[----:B------:R-:W-:Y:S01]  /*cae0*/  IMAD.MOV.U32 R57, RZ, RZ, R13 ;  /* 0x000000ffff397224 */ /* 0x000fe200078e000d */
[----:B------:R-:W-:Y:S02]  /*caf0*/  R2UR UR4, R20 ;  /* 0x00000000140472ca */ /* 0x000fe400000e0000 */
[----:B------:R-:W-:-:S02]  /*cb00*/  R2UR UR6, R56 ;  /* 0x00000000380672ca */ /* 0x000fc400000e0000 */
[----:B------:R-:W-:Y:S02]  /*cb10*/  R2UR UR7, R57 ;  /* 0x00000000390772ca */ /* 0x000fe400000e0000 */
[----:B------:R-:W-:Y:S02]  /*cb20*/  R2UR UR5, R21 ;  /* 0x00000000150572ca */ /* 0x000fe400000e0000 */
[----:B0-----:R-:W-:Y:S01]  /*cb30*/  SHF.R.U32.HI R66, RZ, 0x7, R66 ;  /* 0x00000007ff427819 */ /* 0x001fe20000011642 */
[----:B------:R-:W-:Y:S01]  /*cb40*/  VIADD R60, R12, 0x800 ;  /* 0x000008000c3c7836 */ /* 0x000fe20000000000 */
[----:B------:R-:W-:Y:S01]  /*cb50*/  R2UR UR9, R65 ;  /* 0x00000000410972ca */ /* 0x000fe200000e0000 */
[----:B------:R-:W5:Y:S04]  /*cb60*/  LDL.64 R56, [R1+0xb0] ;  /* 0x0000b00001387983 */ /* 0x000f680000100a00 */
[----:B------:R0:W1:Y:S01]  /*cb70*/  SHFL.IDX PT, R3, R66, RZ, 0x1f ;  /* 0x00001fff42037589 */ /* 0x00006200000e0000 */
[----:B------:R-:W-:-:S02]  /*cb80*/  WARPGROUP.DEPBAR.LE gsb0, 0x0 ;  /* 0x00008000000079c5 */ /* 0x000fc40000010000 */
[----:B------:R-:W-:Y:S01]  /*cb90*/  WARPGROUP.ARRIVE ;  /* 0x00000000000079c5 */ /* 0x000fe20000000000 */
[----:B------:R-:W-:Y:S01]  /*cba0*/  IMAD.MOV.U32 R21, RZ, RZ, R13 ;  /* 0x000000ffff157224 */ /* 0x000fe200078e000d */
[----:B0-----:R-:W5:Y:S04]  /*cbb0*/  @!P0 LDL R66, [R1+0x1e8] ;  /* 0x0001e80001428983 */ /* 0x001f680000100800 */
        /* <DEDUP_REMOVED lines=11> */
[----:B------:R-:W-:Y:S01]  /*cc70*/  WARPGROUP.ARRIVE ;  /* 0x00000000000079c5 */ /* 0x000fe20000000000 */
[----:B------:R-:W-:Y:S01]  /*cc80*/  IMAD.MOV.U32 R67, RZ, RZ, 0x4 ;  /* 0x00000004ff437424 */ /* 0x000fe200078e00ff */
[----:B---3--:R-:W-:Y:S01]  /*cc90*/  R2UR UR5, R63 ;  /* 0x000000003f0572ca */ /* 0x008fe200000e0000 */
[----:B------:R-:W-:Y:S01]  /*cca0*/  IMAD.MOV.U32 R21, RZ, RZ, R13 ;  /* 0x000000ffff157224 */ /* 0x000fe200078e000d */
[----:B------:R-:W3:Y:S05]  /*ccb0*/  LDL.64 R64, [R1+0xb0] ;  /* 0x0000b00001407983 */ /* 0x000eea0000100a00 */
[----:B------:R-:W-:Y:S01]  /*ccc0*/  HGMMA.64x64x16.F32 R24, gdesc[UR8], R24, UP0, gsb0 ;  /* 0x00e00000081879f0 */ /* 0x000fe2000b800818 */
[----:B------:R-:W-:-:S04]  /*ccd0*/  SEL R7, R67, 0x2, P1 ;  /* 0x0000000243077807 */ /* 0x000fc80000800000 */
[----:B------:R-:W-:Y:S01]  /*cce0*/  IADD3 R62, R7, 0x800, R62 ;  /* 0x00000800073e7810 */ /* 0x000fe20007ffe03e */
[----:B------:R-:W-:Y:S01]  /*ccf0*/  IMAD.IADD R20, R60, 0x1, R7 ;  /* 0x000000013c147824 */ /* 0x000fe200078e0207 */
[----:B------:R-:W-:Y:S02]  /*cd00*/  R2UR UR7, R21 ;  /* 0x00000000150772ca */ /* 0x000fe400000e0000 */
[----:B------:R-:W-:Y:S02]  /*cd10*/  R2UR UR4, R62 ;  /* 0x000000003e0472ca */ /* 0x000fe400000e0000 */
[----:B------:R-:W-:Y:S01]  /*cd20*/  R2UR UR6, R20 ;  /* 0x00000000140672ca */ /* 0x000fe200000e0000 */
[----:B------:R-:W-:Y:S02]  /*cd30*/  WARPGROUP.DEPBAR.LE gsb0, 0x0 ;  /* 0x00008000000079c5 */ /* 0x000fe40000010000 */
[----:B------:R-:W-:Y:S01]  /*cd40*/  WARPGROUP.ARRIVE ;  /* 0x00000000000079c5 */ /* 0x000fe20000000000 */
[----:B------:R-:W-:Y:S01]  /*cd50*/  SEL R67, R67, 0x6, !P1 ;  /* 0x0000000643437807 */ /* 0x000fe20004800000 */
[----:B------:R-:W-:Y:S01]  /*cd60*/  IMAD.MOV.U32 R21, RZ, RZ, R13 ;  /* 0x000000ffff157224 */ /* 0x000fe200078e000d */
[----:B------:R-:W3:Y:S07]  /*cd70*/  LDL.64 R62, [R1+0xb0] ;  /* 0x0000b000013e7983 */ /* 0x000eee0000100a00 */
[----:B------:R-:W-:Y:S01]  /*cd80*/  HGMMA.64x64x16.F32 R24, gdesc[UR4], R24, gsb0 ;  /* 0x00e00000041879f0 */ /* 0x000fe20008000818 */
[----:B------:R-:W-:Y:S01]  /*cd90*/  IMAD.IADD R20, R60, 0x1, R67 ;  /* 0x000000013c147824 */ /* 0x000fe200078e0243 */
[----:B--2---:R-:W-:Y:S01]  /*cda0*/  IADD3 R58, R67, 0x800, R58 ;  /* 0x00000800433a7810 */ /* 0x004fe20007ffe03a */
[----:B------:R-:W2:Y:S01]  /*cdb0*/  LDL.64 R60, [R1+0xb0] ;  /* 0x0000b000013c7983 */ /* 0x000ea20000100a00 */
        /* <DEDUP_REMOVED lines=24> */
[----:B------:R-:W4:Y:S07]  /*cf40*/  LDL.64 R20, [R1+0xb0] ;  /* 0x0000b00001147983 */ /* 0x000f2e0000100a00 */
[----:B------:R-:W-:Y:S01]  /*cf50*/  HGMMA.64x64x16.F32 R24, gdesc[UR4], R24, gsb0 ;  /* 0x00e00000041879f0 */ /* 0x000fe20008000818 */
[----:B------:R-:W-:-:S02]  /*cf60*/  IMAD.IADD R14, R3, 0x1, R58 ;  /* 0x00000001030e7824 */ /* 0x000fc400078e023a */
[--C-:B------:R-:W-:Y:S01]  /*cf70*/  IMAD.MOV.U32 R15, RZ, RZ, R13.reuse ;  /* 0x000000ffff0f7224 */ /* 0x100fe200078e000d */
[----:B------:R-:W-:Y:S02]  /*cf80*/  R2UR UR4, R56 ;  /* 0x00000000380472ca */ /* 0x000fe400000e0000 */
[----:B------:R-:W-:Y:S02]  /*cf90*/  R2UR UR6, R14 ;  /* 0x000000000e0672ca */ /* 0x000fe400000e0000 */
[----:B------:R-:W-:Y:S02]  /*cfa0*/  R2UR UR7, R15 ;  /* 0x000000000f0772ca */ /* 0x000fe400000e0000 */
[----:B------:R-:W-:Y:S01]  /*cfb0*/  R2UR UR5, R57 ;  /* 0x00000000390572ca */ /* 0x000fe200000e0000 */
[----:B------:R-:W-:Y:S02]  /*cfc0*/  WARPGROUP.DEPBAR.LE gsb0, 0x0 ;  /* 0x00008000000079c5 */ /* 0x000fe40000010000 */
[----:B------:R-:W-:Y:S01]  /*cfd0*/  WARPGROUP.ARRIVE ;  /* 0x00000000000079c5 */ /* 0x000fe20000000000 */
[C---:B------:R-:W-:Y:S01]  /*cfe0*/  IMAD.IADD R14, R7.reuse, 0x1, R58 ;  /* 0x00000001070e7824 */ /* 0x040fe200078e023a */
[----:B---3--:R-:W-:Y:S01]  /*cff0*/  IADD3 R64, R7, 0xa00, R64 ;  /* 0x00000a0007407810 */ /* 0x008fe20007ffe040 */
[----:B------:R-:W-:Y:S01]  /*d000*/  IMAD.MOV.U32 R15, RZ, RZ, R13 ;  /* 0x000000ffff0f7224 */ /* 0x000fe200078e000d */
[----:B------:R-:W3:Y:S06]  /*d010*/  LDL.64 R56, [R1+0xb0] ;  /* 0x0000b00001387983 */ /* 0x000eec0000100a00 */
[----:B------:R-:W-:Y:S01]  /*d020*/  HGMMA.64x64x16.F32 R24, gdesc[UR4], R24, gsb0 ;  /* 0x00e00000041879f0 */ /* 0x000fe20008000818 */
[----:B------:R-:W-:-:S02]  /*d030*/  R2UR UR6, R14 ;  /* 0x000000000e0672ca */ /* 0x000fc400000e0000 */
[----:B------:R-:W-:Y:S02]  /*d040*/  R2UR UR7, R15 ;  /* 0x000000000f0772ca */ /* 0x000fe400000e0000 */
[----:B------:R-:W-:Y:S02]  /*d050*/  R2UR UR4, R64 ;  /* 0x00000000400472ca */ /* 0x000fe400000e0000 */
[----:B------:R-:W-:Y:S01]  /*d060*/  R2UR UR5, R65 ;  /* 0x00000000410572ca */ /* 0x000fe200000e0000 */
[----:B------:R-:W-:Y:S02]  /*d070*/  WARPGROUP.DEPBAR.LE gsb0, 0x0 ;  /* 0x00008000000079c5 */ /* 0x000fe40000010000 */
[----:B------:R-:W-:-:S10]  /*d080*/  WARPGROUP.ARRIVE ;  /* 0x00000000000079c5 */ /* 0x000fd40000000000 */
[----:B------:R-:W-:Y:S01]  /*d090*/  HGMMA.64x64x16.F32 R24, gdesc[UR4], R24, gsb0 ;  /* 0x00e00000041879f0 */ /* 0x000fe20008000818 */
[C---:B------:R-:W-:Y:S01]  /*d0a0*/  IMAD.IADD R14, R67.reuse, 0x1, R58 ;  /* 0x00000001430e7824 */ /* 0x040fe200078e023a */
[----:B--2---:R-:W-:Y:S01]  /*d0b0*/  IADD3 R60, R67, 0xa00, R60 ;  /* 0x00000a00433c7810 */ /* 0x004fe20007ffe03c */
[----:B------:R-:W-:Y:S01]  /*d0c0*/  IMAD.MOV.U32 R15, RZ, RZ, R13 ;  /* 0x000000ffff0f7224 */ /* 0x000fe200078e000d */
[----:B------:R-:W-:Y:S01]  /*d0d0*/  R2UR UR5, R61 ;  /* 0x000000003d0572ca */ /* 0x000fe200000e0000 */
[----:B------:R-:W2:Y:S01]  /*d0e0*/  LDL.64 R58, [R1+0xb0] ;  /* 0x0000b000013a7983 */ /* 0x000ea20000100a00 */
[----:B------:R-:W-:Y:S02]  /*d0f0*/  R2UR UR6, R14 ;  /* 0x000000000e0672ca */ /* 0x000fe400000e0000 */
[----:B------:R-:W-:Y:S02]  /*d100*/  R2UR UR7, R15 ;  /* 0x000000000f0772ca */ /* 0x000fe400000e0000 */
[----:B------:R-:W-:Y:S01]  /*d110*/  R2UR UR4, R60 ;  /* 0x000000003c0472ca */ /* 0x000fe200000e0000 */
[----:B------:R-:W-:Y:S01]  /*d120*/  IMAD.MOV.U32 R14, RZ, RZ, 0x30 ;  /* 0x00000030ff0e7424 */ /* 0x000fe200078e00ff */
[----:B------:R-:W5:Y:S01]  /*d130*/  LDL.64 R60, [R1+0xb0] ;  /* 0x0000b000013c7983 */ /* 0x000f620000100a00 */
        /* <DEDUP_REMOVED lines=18> */
[C---:B----4-:R-:W-:Y:S01]  /*d260*/  IADD3 R20, R3.reuse, 0xc00, R20 ;  /* 0x00000c0003147810 */ /* 0x050fe20007ffe014 */
        /* <DEDUP_REMOVED lines=28> */
[----:B------:R-:W-:Y:S01]  /*d430*/  R2UR UR4, R58 ;  /* 0x000000003a0472ca */ /* 0x000fe200000e0000 */
[----:B------:R-:W-:Y:S01]  /*d440*/  IMAD.MOV.U32 R64, RZ, RZ, 0x38 ;  /* 0x00000038ff407424 */ /* 0x000fe200078e00ff */
[----:B------:R-:W-:Y:S01]  /*d450*/  R2UR UR5, R59 ;  /* 0x000000003b0572ca */ /* 0x000fe200000e0000 */
[----:B------:R-:W-:Y:S01]  /*d460*/  IMAD.MOV.U32 R65, RZ, RZ, 0xe00 ;  /* 0x00000e00ff417424 */ /* 0x000fe200078e00ff */
[----:B------:R-:W2:Y:S02]  /*d470*/  LDL.64 R62, [R1+0xb0] ;  /* 0x0000b000013e7983 */ /* 0x000ea40000100a00 */
[----:B------:R-:W-:Y:S02]  /*d480*/  SEL R64, R64, 0x36, P1 ;  /* 0x0000003640407807 */ /* 0x000fe40000800000 */
[----:B------:R-:W-:Y:S01]  /*d490*/  SEL R65, R65, 0xd80, P1 ;  /* 0x00000d8041417807 */ /* 0x000fe20000800000 */
[----:B------:R-:W2:Y:S01]  /*d4a0*/  @!P0 LDL.64 R58, [R1+0x30] ;  /* 0x00003000013a8983 */ /* 0x000ea20000100a00 */
[----:B------:R-:W-:-:S02]  /*d4b0*/  WARPGROUP.DEPBAR.LE gsb0, 0x0 ;  /* 0x00008000000079c5 */ /* 0x000fc40000010000 */
[----:B------:R-:W-:-:S06]  /*d4c0*/  WARPGROUP.ARRIVE ;  /* 0x00000000000079c5 */ /* 0x000fcc0000000000 */
[----:B------:R-:W-:Y:S01]  /*d4d0*/  HGMMA.64x64x16.F32 R24, gdesc[UR4], R24, gsb0 ;  /* 0x00e00000041879f0 */ /* 0x000fe20008000818 */
[----:B------:R-:W-:-:S05]  /*d4e0*/  IMAD.IADD R64, R64, 0x1, R65 ;  /* 0x0000000140407824 */ /* 0x000fca00078e0241 */
[----:B------:R-:W-:-:S05]  /*d4f0*/  LOP3.LUT R65, R64, 0xe06, RZ, 0xc0, !PT ;  /* 0x00000e0640417812 */ /* 0x000fca00078ec0ff */
[----:B-----5:R-:W-:Y:S02]  /*d500*/  IMAD.IADD R60, R65, 0x1, R60 ;  /* 0x00000001413c7824 */ /* 0x020fe400078e023c */
        /* <DEDUP_REMOVED lines=21> */
[----:B---3--:R-:W-:Y:S01]  /*d660*/  IADD3 R20, R7, 0xe00, R20 ;  /* 0x00000e0007147810 */ /* 0x008fe20007ffe014 */
        /* <DEDUP_REMOVED lines=72> */
[----:B------:R-:W4:Y:S04]  /*daf0*/  LDL.64 R20, [R1+0x110] ;  /* 0x0001100001147983 */ /* 0x000f280000100a00 */
[----:B------:R-:W5:Y:S04]  /*db00*/  LDL R63, [R1+0x70] ;  /* 0x00007000013f7983 */ /* 0x000f680000100800 */
[----:B------:R-:W5:Y:S04]  /*db10*/  LDL R61, [R1+0x118] ;  /* 0x00011800013d7983 */ /* 0x000f680000100800 */
[----:B------:R-:W3:Y:S04]  /*db20*/  LDL.128 R56, [R1+0x100] ;  /* 0x0001000001387983 */ /* 0x000ee80000100c00 */
[----:B--2---:R-:W2:Y:S04]  /*db30*/  LD.E R60, desc[UR40][R12.64] ;  /* 0x000000280c3c7980 */ /* 0x004ea8000c101900 */
[----:B------:R-:W5:Y:S01]  /*db40*/  LDL.128 R12, [R1+0xf0] ;  /* 0x0000f000010c7983 */ /* 0x000f620000100c00 */
[----:B----4-:R-:W-:Y:S01]  /*db50*/  ISETP.NE.AND P1, PT, R20, 0x1, PT ;  /* 0x000000011400780c */ /* 0x010fe20003f25270 */
[----:B------:R-:W-:-:S02]  /*db60*/  UMOV UR4, 0xffffffc0 ;  /* 0xffffffc000047882 */ /* 0x000fc40000000000 */
[----:B------:R-:W-:Y:S01]  /*db70*/  UIMAD UR4, UR50, UR4, 0x41 ;  /* 0x00000041320474a4 */ /* 0x000fe2000f8e0204 */
[----:B---3--:R-:W-:Y:S01]  /*db80*/  ISETP.GE.AND P2, PT, R57, 0x1, PT ;  /* 0x000000013900780c */ /* 0x008fe20003f46270 */
[----:B------:R-:W-:Y:S01]  /*db90*/  BSSY B0, `(.L_x_6230) ;  /* 0x000007b000007945 */ /* 0x000fe20003800000 */
[-C--:B--2---:R-:W-:Y:S01]  /*dba0*/  FMUL.FTZ R7, R27, R60.reuse ;  /* 0x0000003c1b077220 */ /* 0x084fe20000410000 */
[-C--:B------:R-:W-:Y:S01]  /*dbb0*/  FMUL.FTZ R27, R31, R60.reuse ;  /* 0x0000003c1f1b7220 */ /* 0x080fe20000410000 */
[-C--:B------:R-:W-:Y:S01]  /*dbc0*/  FMUL.FTZ R31, R39, R60.reuse ;  /* 0x0000003c271f7220 */ /* 0x080fe20000410000 */
[----:B------:R-:W-:Y:S01]  /*dbd0*/  SHF.R.S32.HI R39, RZ, 0x1f, R62 ;  /* 0x0000001fff277819 */ /* 0x000fe2000001143e */
[----:B------:R-:W-:-:S03]  /*dbe0*/  FMUL.FTZ R65, R36, R60 ;  /* 0x0000003c24417220 */ /* 0x000fc60000410000 */
[----:B------:R-:W-:Y:S01]  /*dbf0*/  LEA.HI R36, R39, R62, RZ, 0x7 ;  /* 0x0000003e27247211 */ /* 0x000fe200078f38ff */
[----:B------:R-:W-:-:S03]  /*dc00*/  FMUL.FTZ R66, R37, R60 ;  /* 0x0000003c25427220 */ /* 0x000fc60000410000 */
[----:B------:R-:W-:Y:S01]  /*dc10*/  LOP3.LUT R37, R36, 0xffffff80, RZ, 0xc0, !PT ;  /* 0xffffff8024257812 */ /* 0x000fe200078ec0ff */
[-C--:B------:R-:W-:Y:S01]  /*dc20*/  FMUL.FTZ R67, R41, R60.reuse ;  /* 0x0000003c29437220 */ /* 0x080fe20000410000 */
[----:B0-----:R-:W-:-:S03]  /*dc30*/  FMUL.FTZ R0, R26, R60 ;  /* 0x0000003c1a007220 */ /* 0x001fc60000410000 */
[----:B------:R-:W-:Y:S02]  /*dc40*/  IMAD.IADD R41, R62, 0x1, -R37 ;  /* 0x000000013e297824 */ /* 0x000fe400078e0a25 */
[-C--:B-1----:R-:W-:Y:S01]  /*dc50*/  FMUL.FTZ R3, R24, R60.reuse ;  /* 0x0000003c18037220 */ /* 0x082fe20000410000 */
[-C--:B------:R-:W-:Y:S01]  /*dc60*/  FMUL.FTZ R26, R30, R60.reuse ;  /* 0x0000003c1e1a7220 */ /* 0x080fe20000410000 */
[-C--:B------:R-:W-:Y:S01]  /*dc70*/  FMUL.FTZ R24, R25, R60.reuse ;  /* 0x0000003c19187220 */ /* 0x080fe20000410000 */
[-C--:B------:R-:W-:Y:S01]  /*dc80*/  FMUL.FTZ R64, R29, R60.reuse ;  /* 0x0000003c1d407220 */ /* 0x080fe20000410000 */
[-C--:B------:R-:W-:Y:S01]  /*dc90*/  FMUL.FTZ R30, R38, R60.reuse ;  /* 0x0000003c261e7220 */ /* 0x080fe20000410000 */
[-C--:B------:R-:W-:Y:S01]  /*dca0*/  FMUL.FTZ R25, R28, R60.reuse ;  /* 0x0000003c1c197220 */ /* 0x080fe20000410000 */
[-C--:B------:R-:W-:Y:S01]  /*dcb0*/  FMUL.FTZ R29, R35, R60.reuse ;  /* 0x0000003c231d7220 */ /* 0x080fe20000410000 */
[----:B------:R-:W-:Y:S01]  /*dcc0*/  SHF.R.S32.HI R38, RZ, 0x1f, R41 ;  /* 0x0000001fff267819 */ /* 0x000fe20000011429 */
[-C--:B------:R-:W-:Y:S01]  /*dcd0*/  FMUL.FTZ R28, R34, R60.reuse ;  /* 0x0000003c221c7220 */ /* 0x080fe20000410000 */
[-C--:B------:R-:W-:Y:S01]  /*dce0*/  FMUL.FTZ R35, R43, R60.reuse ;  /* 0x0000003c2b237220 */ /* 0x080fe20000410000 */
[-C--:B------:R-:W-:Y:S01]  /*dcf0*/  FMUL.FTZ R34, R42, R60.reuse ;  /* 0x0000003c2a227220 */ /* 0x080fe20000410000 */
[-C--:B------:R-:W-:Y:S01]  /*dd00*/  FMUL.FTZ R43, R45, R60.reuse ;  /* 0x0000003c2d2b7220 */ /* 0x080fe20000410000 */
[----:B------:R-:W-:Y:S01]  /*dd10*/  FMUL.FTZ R42, R44, R60 ;  /* 0x0000003c2c2a7220 */ /* 0x000fe20000410000 */
[----:B------:R-:W-:-:S02]  /*dd20*/  LEA.HI R45, R39, R62, RZ, 0x2 ;  /* 0x0000003e272d7211 */ /* 0x000fc400078f10ff */
[-C--:B------:R-:W-:Y:S01]  /*dd30*/  LEA.HI R44, R38, R41.reuse, RZ, 0x2 ;  /* 0x00000029262c7211 */ /* 0x080fe200078f10ff */
[-C--:B------:R-:W-:Y:S01]  /*dd40*/  FMUL.FTZ R36, R46, R60.reuse ;  /* 0x0000003c2e247220 */ /* 0x080fe20000410000 */
[----:B------:R-:W-:Y:S02]  /*dd50*/  LOP3.LUT R45, R45, 0xfffffffc, RZ, 0xc0, !PT ;  /* 0xfffffffc2d2d7812 */ /* 0x000fe400078ec0ff */
[--C-:B------:R-:W-:Y:S02]  /*dd60*/  SHF.R.S32.HI R39, RZ, 0x2, R44.reuse ;  /* 0x00000002ff277819 */ /* 0x100fe4000001142c */
[----:B------:R-:W-:Y:S01]  /*dd70*/  SHF.R.S32.HI R46, RZ, 0x1f, R44 ;  /* 0x0000001fff2e7819 */ /* 0x000fe2000001142c */
[----:B------:R-:W-:Y:S01]  /*dd80*/  IMAD.IADD R45, R62, 0x1, -R45 ;  /* 0x000000013e2d7824 */ /* 0x000fe200078e0a2d */
[----:B------:R-:W-:Y:S02]  /*dd90*/  LEA.HI R38, R38, R41, RZ, 0x5 ;  /* 0x0000002926267211 */ /* 0x000fe400078f28ff */
[----:B------:R-:W-:Y:S01]  /*dda0*/  LEA.HI R46, R46, R39, RZ, 0x3 ;  /* 0x000000272e2e7211 */ /* 0x000fe200078f18ff */
[----:B------:R-:W-:Y:S01]  /*ddb0*/  FMUL.FTZ R37, R47, R60 ;  /* 0x0000003c2f257220 */ /* 0x000fe20000410000 */
[----:B------:R-:W-:-:S02]  /*ddc0*/  LEA.HI R47, R45, R45, RZ, 0x1 ;  /* 0x0000002d2d2f7211 */ /* 0x000fc400078f08ff */
[----:B------:R-:W-:Y:S02]  /*ddd0*/  LOP3.LUT R46, R46, 0xfffffff8, RZ, 0xc0, !PT ;  /* 0xfffffff82e2e7812 */ /* 0x000fe400078ec0ff */
[----:B------:R-:W-:Y:S02]  /*dde0*/  SHF.R.S32.HI R38, RZ, 0x5, R38 ;  /* 0x00000005ff267819 */ /* 0x000fe40000011426 */
[----:B------:R-:W-:Y:S01]  /*ddf0*/  LOP3.LUT R62, R47, 0x1ffffffe, RZ, 0xc0, !PT ;  /* 0x1ffffffe2f3e7812 */ /* 0x000fe200078ec0ff */
[----:B------:R-:W-:Y:S02]  /*de00*/  IMAD.IADD R46, R39, 0x1, -R46 ;  /* 0x00000001272e7824 */ /* 0x000fe400078e0a2e */
[----:B-----5:R-:W-:Y:S02]  /*de10*/  IMAD R39, R63, 0x4, R38 ;  /* 0x000000043f277824 */ /* 0x020fe400078e0226 */
[----:B------:R-:W-:Y:S02]  /*de20*/  IMAD.IADD R62, R45, 0x1, -R62 ;  /* 0x000000012d3e7824 */ /* 0x000fe400078e0a3e */
[----:B------:R-:W-:-:S04]  /*de30*/  IMAD.U32 R39, R39, 0x10, R46 ;  /* 0x0000001027277824 */ /* 0x000fc800078e002e */
[----:B------:R-:W-:-:S04]  /*de40*/  IMAD R68, R62, 0x8, R39 ;  /* 0x000000083e447824 */ /* 0x000fc800078e0227 */
[----:B------:R-:W-:-:S04]  /*de50*/  @P1 IMAD.HI.U32 R46, R68, R21, RZ ;  /* 0x00000015442e1227 */ /* 0x000fc800078e00ff */
[----:B------:R-:W-:Y:S01]  /*de60*/  FMUL.FTZ R48, R48, R60 ;  /* 0x0000003c30307220 */ /* 0x000fe20000410000 */
[----:B------:R-:W-:-:S03]  /*de70*/  @P1 SHF.R.U32.HI R68, RZ, R61, R46 ;  /* 0x0000003dff441219 */ /* 0x000fc6000001162e */
[----:B------:R0:W1:Y:S01]  /*de80*/  MUFU.TANH R69, R48 ;  /* 0x0000003000457308 */ /* 0x0000620000002400 */
[----:B------:R-:W-:Y:S01]  /*de90*/  LOP3.LUT R44, R44, 0x7ffffffc, RZ, 0xc0, !PT ;  /* 0x7ffffffc2c2c7812 */ /* 0x000fe200078ec0ff */
[-C--:B------:R-:W-:Y:S01]  /*dea0*/  FMUL.FTZ R32, R32, R60.reuse ;  /* 0x0000003c20207220 */ /* 0x080fe20000410000 */
[-C--:B------:R-:W-:Y:S01]  /*deb0*/  FMUL.FTZ R33, R33, R60.reuse ;  /* 0x0000003c21217220 */ /* 0x080fe20000410000 */
[----:B0-----:R-:W0:Y:S02]  /*dec0*/  SHFL.IDX PT, R48, R68, RZ, 0x1c1f ;  /* 0x001c1fff44307589 */ /* 0x001e2400000e0000 */
[----:B------:R-:W-:Y:S02]  /*ded0*/  IMAD.IADD R21, R41, 0x1, -R44 ;  /* 0x0000000129157824 */ /* 0x000fe400078e0a2c */
[-C--:B------:R-:W-:Y:S01]  /*dee0*/  FMUL.FTZ R40, R40, R60.reuse ;  /* 0x0000003c28287220 */ /* 0x080fe20000410000 */
[-C--:B------:R-:W-:Y:S01]  /*def0*/  FMUL.FTZ R49, R49, R60.reuse ;  /* 0x0000003c31317220 */ /* 0x080fe20000410000 */
[-C--:B------:R-:W-:Y:S01]  /*df00*/  FMUL.FTZ R20, R50, R60.reuse ;  /* 0x0000003c32147220 */ /* 0x080fe20000410000 */
[-C--:B------:R-:W-:Y:S01]  /*df10*/  FMUL.FTZ R38, R51, R60.reuse ;  /* 0x0000003c33267220 */ /* 0x080fe20000410000 */
[----:B------:R-:W-:Y:S01]  /*df20*/  FMUL.FTZ R39, R54, R60 ;  /* 0x0000003c36277220 */ /* 0x000fe20000410000 */
[----:B------:R-:W-:-:S02]  /*df30*/  VIADD R44, R13, UR4 ;  /* 0x000000040d2c7c36 */ /* 0x000fc40008000000 */
[-C--:B------:R-:W-:Y:S01]  /*df40*/  FMUL.FTZ R41, R55, R60.reuse ;  /* 0x0000003c37297220 */ /* 0x080fe20000410000 */
[-C--:B------:R-:W-:Y:S01]  /*df50*/  FMUL.FTZ R52, R52, R60.reuse ;  /* 0x0000003c34347220 */ /* 0x080fe20000410000 */
[----:B------:R-:W-:Y:S01]  /*df60*/  ULEA UR4, UR50, 0xffffffc0, 0x6 ;  /* 0xffffffc032047891 */ /* 0x000fe2000f8e303f */
[----:B------:R-:W-:Y:S01]  /*df70*/  IMAD R45, R21, -0x2, R44 ;  /* 0xfffffffe152d7824 */ /* 0x000fe200078e022c */
[----:B------:R-:W2:Y:S01]  /*df80*/  MUFU.TANH R3, R3 ;  /* 0x0000000300037308 */ /* 0x000ea20000002400 */
[----:B------:R-:W-:Y:S02]  /*df90*/  FMUL.FTZ R53, R53, R60 ;  /* 0x0000003c35357220 */ /* 0x000fe40000410000 */
[----:B------:R-:W-:Y:S01]  /*dfa0*/  IMAD.IADD R46, R45, 0x1, -R12 ;  /* 0x000000012d2e7824 */ /* 0x000fe200078e0a0c */
[----:B------:R-:W-:Y:S01]  /*dfb0*/  LOP3.LUT R45, RZ, R14, RZ, 0x33, !PT ;  /* 0x0000000eff2d7212 */ /* 0x000fe200078e33ff */
[----:B------:R-:W-:-:S03]  /*dfc0*/  VIADD R44, R13, -UR4 ;  /* 0x800000040d2c7c36 */ /* 0x000fc60008000000 */
[----:B------:R-:W3:Y:S01]  /*dfd0*/  MUFU.TANH R24, R24 ;  /* 0x0000001800187308 */ /* 0x000ee20000002400 */
[----:B------:R-:W-:-:S07]  /*dfe0*/  IMAD R51, R21, -0x2, R44 ;  /* 0xfffffffe15337824 */ /* 0x000fce00078e022c */
[----:B------:R-:W4:Y:S01]  /*dff0*/  MUFU.TANH R0, R0 ;  /* 0x0000000000007308 */ /* 0x000f220000002400 */
        /* <DEDUP_REMOVED lines=28> */
[----:B------:R-:W-:Y:S01]  /*e1c0*/  VIADD R55, R56, -UR4 ;  /* 0x8000000438377c36 */ /* 0x000fe20008000000 */
[----:B0-----:R-:W-:-:S06]  /*e1d0*/  VIADDMNMX R14, R48, R70, R51, PT ;  /* 0x00000046300e7246 */ /* 0x001fcc0003800133 */
[----:B------:R0:W1:Y:S02]  /*e1e0*/  MUFU.TANH R50, R53 ;  /* 0x0000003500327308 */ /* 0x0000640000002400 */
[----:B0-----:R-:W-:-:S04]  /*e1f0*/  IMAD.IADD R53, R46, 0x1, R45 ;  /* 0x000000012e357824 */ /* 0x001fc800078e022d */
        /* <DEDUP_REMOVED lines=12> */
.L_x_6233:
[----:B------:R-:W-:-:S13]  /*e2c0*/  ISETP.NE.AND P1, PT, R57, 0x1, PT ;  /* 0x000000013900780c */ /* 0x000fda0003f25270 */
[----:B------:R-:W-:-:S05]  /*e2d0*/  @P1 IMAD.HI.U32 R46, R44, R58, RZ ;  /* 0x0000003a2c2e1227 */ /* 0x000fca00078e00ff */
[----:B------:R-:W-:-:S07]  /*e2e0*/  @P1 SHF.R.U32.HI R44, RZ, R59, R46 ;  /* 0x0000003bff2c1219 */ /* 0x000fce000001162e */
.L_x_6234:
[----:B------:R-:W-:Y:S05]  /*e2f0*/  BSYNC B1 ;  /* 0x0000000000017941 */ /* 0x000fea0003800000 */
.L_x_6232:
[----:B------:R-:W-:-:S04]  /*e300*/  IMAD R44, R44, R57, -UR4 ;  /* 0x800000042c2c7e24 */ /* 0x000fc8000f8e0239 */
[----:B------:R-:W-:-:S05]  /*e310*/  IMAD R44, R21, -0x2, R44 ;  /* 0xfffffffe152c7824 */ /* 0x000fca00078e022c */
[----:B------:R-:W-:Y:S02]  /*e320*/  VIMNMX R15, R15, R44, !PT ;  /* 0x0000002c0f0f7248 */ /* 0x000fe40007fe0100 */
[----:B------:R-:W-:-:S07]  /*e330*/  VIADDMNMX R14, R44, R57, R14, PT ;  /* 0x000000392c0e7246 */ /* 0x000fce000380010e */
.L_x_6231:
[----:B------:R-:W-:Y:S05]  /*e340*/  BSYNC B0 ;  /* 0x0000000000007941 */ /* 0x000fea0003800000 */
.L_x_6230:
        /* <DEDUP_REMOVED lines=14> */
[C---:B------:R-:W-:Y:S02]  /*e430*/  ISETP.LT.OR P4, PT, R14.reuse, 0x9, P4 ;  /* 0x000000090e00780c */ /* 0x040fe40002781670 */
        /* <DEDUP_REMOVED lines=40> */
[----:B------:R-:W-:-:S02]  /*e6c0*/  ISETP.GE.AND P3, PT, R55, 0x31, PT ;  /* 0x000000313700780c */ /* 0x000fc40003f66270 */
[----:B0-----:R-:W-:Y:S02]  /*e6d0*/  VIADDMNMX R66, R68, R70, R51, PT ;  /* 0x0000004644427246 */ /* 0x001fe40003800133 */
[----:B------:R-:W-:-:S04]  /*e6e0*/  ISETP.GT.AND P4, PT, R15, 0x30, !P3 ;  /* 0x000000300f00780c */ /* 0x000fc80005f84270 */
[----:B------:R-:W-:-:S04]  /*e6f0*/  ISETP.LT.OR P4, PT, R14, 0x31, P4 ;  /* 0x000000310e00780c */ /* 0x000fc80002781670 */
[----:B-1----:R-:W-:Y:S02]  /*e700*/  FSEL R42, R69, -INF , !P4 ;  /* 0xff800000452a7808 */ /* 0x002fe40006000000 */
        /* <DEDUP_REMOVED lines=13> */
[----:B------:R-:W-:Y:S01]  /*e7e0*/  IMAD.IADD R3, R53, 0x1, R68 ;  /* 0x0000000135037824 */ /* 0x000fe200078e0244 */
        /* <DEDUP_REMOVED lines=17> */
.L_x_6238:
[----:B------:R-:W-:-:S13]  /*e900*/  ISETP.NE.AND P6, PT, R57, 0x1, PT ;  /* 0x000000013900780c */ /* 0x000fda0003fc5270 */
[----:B------:R-:W-:-:S05]  /*e910*/  @P6 IMAD.HI.U32 R58, R12, R58, RZ ;  /* 0x0000003a0c3a6227 */ /* 0x000fca00078e00ff */
[----:B------:R-:W-:-:S07]  /*e920*/  @P6 SHF.R.U32.HI R12, RZ, R59, R58 ;  /* 0x0000003bff0c6219 */ /* 0x000fce000001163a */
.L_x_6239:
[----:B------:R-:W-:Y:S05]  /*e930*/  BSYNC B1 ;  /* 0x0000000000017941 */ /* 0x000fea0003800000 */
.L_x_6237:
[----:B------:R-:W-:-:S04]  /*e940*/  IMAD R12, R12, R57, -UR4 ;  /* 0x800000040c0c7e24 */ /* 0x000fc8000f8e0239 */
[----:B------:R-:W-:-:S05]  /*e950*/  IMAD R12, R21, -0x2, R12 ;  /* 0xfffffffe150c7824 */ /* 0x000fca00078e020c */
[----:B------:R-:W-:Y:S02]  /*e960*/  VIADDMNMX R66, R12, R57, R66, PT ;  /* 0x000000390c427246 */ /* 0x000fe40003800142 */
[----:B------:R-:W-:-:S07]  /*e970*/  VIMNMX R3, R3, R12, !PT ;  /* 0x0000000c03037248 */ /* 0x000fce0007fe0100 */
.L_x_6236:
[----:B------:R-:W-:Y:S05]  /*e980*/  BSYNC B0 ;  /* 0x0000000000007941 */ /* 0x000fea0003800000 */
.L_x_6235:
[C---:B------:R-:W-:Y:S01]  /*e990*/  ISETP.GT.AND P1, PT, R3.reuse, 0x1, !P1 ;  /* 0x000000010300780c */ /* 0x040fe20004f24270 */
[----:B------:R-:W-:Y:S01]  /*e9a0*/  BAR.SYNC.DEFER_BLOCKING 0xf, 0x100 ;  /* 0x03c4000000007b1d */ /* 0x000fe20000010000 */
[----:B------:R-:W-:Y:S02]  /*e9b0*/  ISETP.GT.AND P2, PT, R3, 0x8, !P2 ;  /* 0x000000080300780c */ /* 0x000fe40005744270 */
[C---:B------:R-:W-:Y:S02]  /*e9c0*/  ISETP.LT.OR P1, PT, R66.reuse, 0x2, P1 ;  /* 0x000000024200780c */ /* 0x040fe40000f21670 */
[----:B------:R-:W-:Y:S02]  /*e9d0*/  ISETP.LT.OR P2, PT, R66, 0x9, P2 ;  /* 0x000000094200780c */ /* 0x000fe40001741670 */
[----:B------:R-:W-:Y:S01]  /*e9e0*/  FSEL R21, R7, -INF , !P1 ;  /* 0xff80000007157808 */ /* 0x000fe20004800000 */
[----:B------:R-:W2:Y:S01]  /*e9f0*/  LDL R145, [R1+0x1e8] ;  /* 0x0001e80001917983 */ /* 0x000ea20000100800 */
[----:B------:R-:W-:-:S02]  /*ea00*/  ISETP.NE.AND P1, PT, R45, RZ, PT ;  /* 0x000000ff2d00720c */ /* 0x000fc40003f25270 */
[----:B------:R-:W-:Y:S01]  /*ea10*/  ISETP.NE.AND P6, PT, R25, RZ, PT ;  /* 0x000000ff1900720c */ /* 0x000fe20003fc5270 */
[----:B------:R-:W3:Y:S01]  /*ea20*/  LDL R58, [R1+0x2d0] ;  /* 0x0002d000013a7983 */ /* 0x000ee20000100800 */
[----:B------:R-:W-:Y:S02]  /*ea30*/  ISETP.GT.AND P1, PT, R3, 0x9, !P1 ;  /* 0x000000090300780c */ /* 0x000fe40004f24270 */
[----:B------:R-:W-:Y:S01]  /*ea40*/  FSEL R25, R26, -INF , !P2 ;  /* 0xff8000001a197808 */ /* 0x000fe20005000000 */
[----:B------:R-:W4:Y:S01]  /*ea50*/  LDL R68, [R1+0x2f8] ;  /* 0x0002f80001447983 */ /* 0x000f220000100800 */
[----:B------:R-:W-:Y:S02]  /*ea60*/  ISETP.LT.OR P1, PT, R66, 0xa, P1 ;  /* 0x0000000a4200780c */ /* 0x000fe40000f21670 */
[----:B------:R-:W-:Y:S01]  /*ea70*/  ISETP.NE.AND P2, PT, R33, RZ, PT ;  /* 0x000000ff2100720c */ /* 0x000fe20003f45270 */
[----:B------:R-:W5:Y:S01]  /*ea80*/  LDL R69, [R1+0x2fc] ;  /* 0x0002fc0001457983 */ /* 0x000f620000100800 */
[----:B------:R-:W-:-:S02]  /*ea90*/  FSEL R33, R27, -INF , !P1 ;  /* 0xff8000001b217808 */ /* 0x000fc40004800000 */
[----:B------:R-:W-:Y:S01]  /*eaa0*/  ISETP.NE.AND P1, PT, R61, RZ, PT ;  /* 0x000000ff3d00720c */ /* 0x000fe20003f25270 */
[----:B------:R-:W5:Y:S01]  /*eab0*/  LDL R70, [R1+0x300] ;  /* 0x0003000001467983 */ /* 0x000f620000100800 */
[----:B------:R-:W-:Y:S02]  /*eac0*/  FMNMX.FTZ R7, R168, R62, !PT ;  /* 0x0000003ea8077209 */ /* 0x000fe40007810000 */
[----:B------:R-:W-:Y:S01]  /*ead0*/  ISETP.GT.AND P1, PT, R3, 0x10, !P1 ;  /* 0x000000100300780c */ /* 0x000fe20004f24270 */
[----:B------:R-:W5:Y:S01]  /*eae0*/  LDL R74, [R1+0x310] ;  /* 0x00031000014a7983 */ /* 0x000f620000100800 */
[----:B------:R-:W-:Y:S02]  /*eaf0*/  FMNMX.FTZ R7, R170, R7, !PT ;  /* 0x00000007aa077209 */ /* 0x000fe40007810000 */
[----:B------:R-:W-:Y:S01]  /*eb00*/  ISETP.LT.OR P1, PT, R66, 0x11, P1 ;  /* 0x000000114200780c */ /* 0x000fe20000f21670 */
[----:B------:R-:W5:Y:S01]  /*eb10*/  LDL R75, [R1+0x314] ;  /* 0x00031400014b7983 */ /* 0x000f620000100800 */
[----:B------:R-:W-:-:S02]  /*eb20*/  FMNMX.FTZ R7, R64, R7, !PT ;  /* 0x0000000740077209 */ /* 0x000fc40007810000 */
[----:B------:R-:W-:Y:S01]  /*eb30*/  FSEL R28, R28, -INF , !P1 ;  /* 0xff8000001c1c7808 */ /* 0x000fe20004800000 */
[----:B------:R-:W5:Y:S01]  /*eb40*/  LDL R76, [R1+0x318] ;  /* 0x00031800014c7983 */ /* 0x000f620000100800 */
[----:B------:R-:W-:Y:S02]  /*eb50*/  ISETP.NE.AND P1, PT, R63, RZ, PT ;  /* 0x000000ff3f00720c */ /* 0x000fe40003f25270 */
[----:B------:R-:W-:Y:S01]  /*eb60*/  FMNMX.FTZ R7, R60, R7, !PT ;  /* 0x000000073c077209 */ /* 0x000fe20007810000 */
[----:B------:R-:W2:Y:S01]  /*eb70*/  LDL R63, [R1+0x2e4] ;  /* 0x0002e400013f7983 */ /* 0x000ea20000100800 */
[----:B------:R-:W-:Y:S02]  /*eb80*/  ISETP.GT.AND P1, PT, R3, 0x11, !P1 ;  /* 0x000000110300780c */ /* 0x000fe40004f24270 */
[----:B------:R-:W-:Y:S01]  /*eb90*/  FMNMX.FTZ R7, R56, R7, !PT ;  /* 0x0000000738077209 */ /* 0x000fe20007810000 */
[----:B------:R-:W5:Y:S01]  /*eba0*/  LDL R77, [R1+0x31c] ;  /* 0x00031c00014d7983 */ /* 0x000f620000100800 */
[----:B------:R-:W-:-:S02]  /*ebb0*/  ISETP.LT.OR P1, PT, R66, 0x12, P1 ;  /* 0x000000124200780c */ /* 0x000fc40000f21670 */
[----:B------:R-:W-:Y:S01]  /*ebc0*/  FMNMX.FTZ R7, R54, R7, !PT ;  /* 0x0000000736077209 */ /* 0x000fe20007810000 */
        /* <DEDUP_REMOVED lines=14> */
[----:B------:R-:W-:Y:S01]  /*ecb0*/  FMNMX.FTZ R7, R24, R7, !PT ;  /* 0x0000000718077209 */ /* 0x000fe20007810000 */
[----:B------:R-:W4:Y:S01]  /*ecc0*/  LDL R65, [R1+0x2ec] ;  /* 0x0002ec0001417983 */ /* 0x000f220000100800 */
        /* <DEDUP_REMOVED lines=71> */
[----:B------:R-:W3:Y:S01]  /*f140*/  LDL R38, [R1+0x220] ;  /* 0x0002200001267983 */ /* 0x000ee20000100800 */
        /* <DEDUP_REMOVED lines=12> */
[----:B------:R-:W2:Y:S04]  /*f210*/  LDL R7, [R1+0x204] ;  /* 0x0002040001077983 */ /* 0x000ea80000100800 */
[----:B------:R-:W5:Y:S04]  /*f220*/  LDL R103, [R1+0x384] ;  /* 0x0003840001677983 */ /* 0x000f680000100800 */
[----:B------:R-:W5:Y:S04]  /*f230*/  LDL R104, [R1+0x388] ;  /* 0x0003880001687983 */ /* 0x000f680000100800 */
[----:B------:R-:W5:Y:S01]  /*f240*/  LDL R105, [R1+0x38c] ;  /* 0x00038c0001697983 */ /* 0x000f620000100800 */
[----:B0-----:R-:W-:-:S03]  /*f250*/  FMNMX.FTZ R0, R13, R12, !PT ;  /* 0x0000000c0d007209 */ /* 0x001fc60007810000 */
[----:B------:R-:W5:Y:S04]  /*f260*/  LDL R106, [R1+0x390] ;  /* 0x00039000016a7983 */ /* 0x000f680000100800 */
[----:B------:R-:W-:Y:S04]  /*f270*/  STL [R1+0x200], R0 ;  /* 0x0002000001007387 */ /* 0x000fe80000100800 */
[----:B------:R-:W3:Y:S04]  /*f280*/  LDL R20, [R1+0x200] ;  /* 0x0002000001147983 */ /* 0x000ee80000100800 */
[----:B------:R-:W4:Y:S04]  /*f290*/  LDL.64 R12, [R1+0x138] ;  /* 0x00013800010c7983 */ /* 0x000f280000100a00 */
        /* <DEDUP_REMOVED lines=38> */
[----:B--2---:R-:W0:Y:S02]  /*f500*/  SHFL.BFLY PT, R14, R7, 0x2, 0x1f ;  /* 0x0c401f00070e7f89 */ /* 0x004e2400000e0000 */
[----:B0-----:R-:W-:-:S05]  /*f510*/  FMNMX.FTZ R14, R14, R7, !PT ;  /* 0x000000070e0e7209 */ /* 0x001fca0007810000 */
[----:B------:R-:W0:Y:S01]  /*f520*/  SHFL.BFLY PT, R7, R14, 0x1, 0x1f ;  /* 0x0c201f000e077f89 */ /* 0x000e2200000e0000 */
[----:B---3--:R-:W-:Y:S01]  /*f530*/  FMUL.FTZ R3, R38, R20 ;  /* 0x0000001426037220 */ /* 0x008fe20000410000 */
[----:B------:R-:W-:-:S04]  /*f540*/  FSETP.NEU.FTZ.AND P1, PT, R20, -INF , PT ;  /* 0xff8000001400780b */ /* 0x000fc80003f3d000 */
[----:B------:R-:W-:-:S05]  /*f550*/  FSEL R3, R3, RZ, P1 ;  /* 0x000000ff03037208 */ /* 0x000fca0000800000 */
[----:B------:R-:W-:Y:S01]  /*f560*/  FFMA.FTZ R0, R64, R38, -R3 ;  /* 0x0000002640007223 */ /* 0x000fe20000010803 */
[----:B0-----:R-:W-:-:S03]  /*f570*/  FMNMX.FTZ R26, R14, R7, !PT ;  /* 0x000000070e1a7209 */ /* 0x001fc60007810000 */
[----:B------:R0:W-:Y:S01]  /*f580*/  MUFU.EX2 R39, R0 ;  /* 0x0000000000277308 */ /* 0x0001e20000000800 */
[-CC-:B------:R-:W-:Y:S01]  /*f590*/  FFMA.FTZ R168, R168, R38.reuse, -R3.reuse ;  /* 0x00000026a8a87223 */ /* 0x180fe20000010803 */
[-CC-:B------:R-:W-:Y:S01]  /*f5a0*/  FFMA.FTZ R27, R62, R38.reuse, -R3.reuse ;  /* 0x000000263e1b7223 */ /* 0x180fe20000010803 */
[----:B------:R-:W-:Y:S01]  /*f5b0*/  FSETP.NEU.FTZ.AND P1, PT, R26, -INF , PT ;  /* 0xff8000001a00780b */ /* 0x000fe20003f3d000 */
[-CC-:B------:R-:W-:Y:S01]  /*f5c0*/  FFMA.FTZ R32, R32, R38.reuse, -R3.reuse ;  /* 0x0000002620207223 */ /* 0x180fe20000010803 */
[-CC-:B------:R-:W-:Y:S01]  /*f5d0*/  FFMA.FTZ R170, R170, R38.reuse, -R3.reuse ;  /* 0x00000026aaaa7223 */ /* 0x180fe20000010803 */
[-CC-:B------:R-:W-:Y:S01]  /*f5e0*/  FFMA.FTZ R172, R60, R38.reuse, -R3.reuse ;  /* 0x000000263cac7223 */ /* 0x180fe20000010803 */
[-CC-:B------:R-:W-:Y:S01]  /*f5f0*/  FFMA.FTZ R176, R44, R38.reuse, -R3.reuse ;  /* 0x000000262cb07223 */ /* 0x180fe20000010803 */
[-CC-:B------:R-:W-:Y:S01]  /*f600*/  FFMA.FTZ R41, R56, R38.reuse, -R3.reuse ;  /* 0x0000002638297223 */ /* 0x180fe20000010803 */
[-C--:B0-----:R-:W-:Y:S01]  /*f610*/  FMUL.FTZ R0, R26, R38.reuse ;  /* 0x000000261a007220 */ /* 0x081fe20000410000 */
[----:B------:R-:W-:Y:S01]  /*f620*/  MUFU.EX2 R168, R168 ;  /* 0x000000a800a87308 */ /* 0x000fe20000000800 */
[-CC-:B------:R-:W-:Y:S01]  /*f630*/  FFMA.FTZ R174, R54, R38.reuse, -R3.reuse ;  /* 0x0000002636ae7223 */ /* 0x180fe20000010803 */
[-CC-:B------:R-:W-:Y:S01]  /*f640*/  FFMA.FTZ R43, R52, R38.reuse, -R3.reuse ;  /* 0x00000026342b7223 */ /* 0x180fe20000010803 */
[-CC-:B------:R-:W-:Y:S01]  /*f650*/  FFMA.FTZ R24, R24, R38.reuse, -R3.reuse ;  /* 0x0000002618187223 */ /* 0x180fe20000010803 */
[----:B------:R-:W-:Y:S01]  /*f660*/  FSEL R0, R0, RZ, P1 ;  /* 0x000000ff00007208 */ /* 0x000fe20000800000 */
[-CC-:B------:R-:W-:Y:S01]  /*f670*/  FFMA.FTZ R48, R48, R38.reuse, -R3.reuse ;  /* 0x0000002630307223 */ /* 0x180fe20000010803 */
[-CC-:B------:R-:W-:Y:S01]  /*f680*/  FFMA.FTZ R42, R42, R38.reuse, -R3.reuse ;  /* 0x000000262a2a7223 */ /* 0x180fe20000010803 */
[-CC-:B------:R-:W-:Y:S01]  /*f690*/  FFMA.FTZ R46, R46, R38.reuse, -R3.reuse ;  /* 0x000000262e2e7223 */ /* 0x180fe20000010803 */
[----:B------:R-:W-:Y:S01]  /*f6a0*/  MUFU.EX2 R27, R27 ;  /* 0x0000001b001b7308 */ /* 0x000fe20000000800 */
[-CC-:B------:R-:W-:Y:S01]  /*f6b0*/  FFMA.FTZ R45, R45, R38.reuse, -R0.reuse ;  /* 0x000000262d2d7223 */ /* 0x180fe20000010800 */
[-CC-:B------:R-:W-:Y:S01]  /*f6c0*/  FFMA.FTZ R21, R21, R38.reuse, -R0.reuse ;  /* 0x0000002615157223 */ /* 0x180fe20000010800 */
[-CC-:B------:R-:W-:Y:S01]  /*f6d0*/  FFMA.FTZ R25, R25, R38.reuse, -R0.reuse ;  /* 0x0000002619197223 */ /* 0x180fe20000010800 */
[-C--:B------:R-:W-:Y:S01]  /*f6e0*/  FFMA.FTZ R40, R40, R38.reuse, -R3 ;  /* 0x0000002628287223 */ /* 0x080fe20000010803 */
[----:B------:R0:W-:Y:S03]  /*f6f0*/  STL [R1+0x204], R26 ;  /* 0x0002041a01007387 */ /* 0x0001e60000100800 */
[----:B------:R-:W-:Y:S01]  /*f700*/  MUFU.EX2 R55, R32 ;  /* 0x0000002000377308 */ /* 0x000fe20000000800 */
[-CC-:B------:R-:W-:Y:S01]  /*f710*/  FFMA.FTZ R33, R33, R38.reuse, -R0.reuse ;  /* 0x0000002621217223 */ /* 0x180fe20000010800 */
[-CC-:B------:R-:W-:Y:S01]  /*f720*/  FFMA.FTZ R28, R28, R38.reuse, -R0.reuse ;  /* 0x000000261c1c7223 */ /* 0x180fe20000010800 */
[----:B------:R-:W2:Y:S04]  /*f730*/  LDL R52, [R1+0x2b8] ;  /* 0x0002b80001347983 */ /* 0x000ea80000100800 */
[----:B------:R-:W3:Y:S01]  /*f740*/  LDL R54, [R1+0x2c0] ;  /* 0x0002c00001367983 */ /* 0x000ee20000100800 */
[----:B------:R-:W-:Y:S01]  /*f750*/  MUFU.EX2 R45, R45 ;  /* 0x0000002d002d7308 */ /* 0x000fe20000000800 */
[----:B------:R-:W-:-:S02]  /*f760*/  FFMA.FTZ R29, R29, R38, -R0 ;  /* 0x000000261d1d7223 */ /* 0x000fc40000010800 */
[----:B------:R-:W5:Y:S04]  /*f770*/  LDL R56, [R1+0x2c8] ;  /* 0x0002c80001387983 */ /* 0x000f680000100800 */
[----:B------:R-:W5:Y:S01]  /*f780*/  LDL R60, [R1+0x2d8] ;  /* 0x0002d800013c7983 */ /* 0x000f620000100800 */
[----:B------:R-:W1:Y:S03]  /*f790*/  MUFU.EX2 R32, R21 ;  /* 0x0000001500207308 */ /* 0x000e660000000800 */
[----:B------:R-:W5:Y:S04]  /*f7a0*/  LDL R62, [R1+0x2e0] ;  /* 0x0002e000013e7983 */ /* 0x000f680000100800 */
[----:B------:R-:W5:Y:S01]  /*f7b0*/  LDL R64, [R1+0x2e8] ;  /* 0x0002e80001407983 */ /* 0x000f620000100800 */
[----:B------:R-:W4:Y:S01]  /*f7c0*/  MUFU.EX2 R170, R170 ;  /* 0x000000aa00aa7308 */ /* 0x000f220000000800 */
[-C--:B------:R-:W-:Y:S01]  /*f7d0*/  FFMA.FTZ R3, R50, R38.reuse, -R3 ;  /* 0x0000002632037223 */ /* 0x080fe20000010803 */
[----:B------:R-:W-:-:S06]  /*f7e0*/  FFMA.FTZ R30, R30, R38, -R0 ;  /* 0x000000261e1e7223 */ /* 0x000fcc0000010800 */
[----:B------:R-:W-:Y:S01]  /*f7f0*/  MUFU.EX2 R172, R172 ;  /* 0x000000ac00ac7308 */ /* 0x000fe20000000800 */
[----:B------:R-:W-:-:S07]  /*f800*/  FFMA.FTZ R31, R31, R38, -R0 ;  /* 0x000000261f1f7223 */ /* 0x000fce0000010800 */
[----:B------:R-:W-:Y:S01]  /*f810*/  MUFU.EX2 R41, R41 ;  /* 0x0000002900297308 */ /* 0x000fe20000000800 */
[----:B------:R-:W-:-:S07]  /*f820*/  FFMA.FTZ R34, R34, R38, -R0 ;  /* 0x0000002622227223 */ /* 0x000fce0000010800 */
[----:B------:R-:W-:Y:S01]  /*f830*/  MUFU.EX2 R174, R174 ;  /* 0x000000ae00ae7308 */ /* 0x000fe20000000800 */
[----:B------:R-:W-:-:S07]  /*f840*/  FFMA.FTZ R35, R35, R38, -R0 ;  /* 0x0000002623237223 */ /* 0x000fce0000010800 */
[----:B------:R-:W-:Y:S01]  /*f850*/  MUFU.EX2 R43, R43 ;  /* 0x0000002b002b7308 */ /* 0x000fe20000000800 */
[----:B------:R-:W-:-:S07]  /*f860*/  FFMA.FTZ R47, R47, R38, -R0 ;  /* 0x000000262f2f7223 */ /* 0x000fce0000010800 */
[----:B------:R-:W-:Y:S01]  /*f870*/  MUFU.EX2 R176, R176 ;  /* 0x000000b000b07308 */ /* 0x000fe20000000800 */
[-CC-:B------:R-:W-:Y:S01]  /*f880*/  FFMA.FTZ R49, R49, R38.reuse, -R0.reuse ;  /* 0x0000002631317223 */ /* 0x180fe20000010800 */
[----:B------:R-:W-:-:S06]  /*f890*/  FFMA.FTZ R181, R51, R38, -R0 ;  /* 0x0000002633b57223 */ /* 0x000fcc0000010800 */
[----:B------:R-:W-:Y:S01]  /*f8a0*/  MUFU.EX2 R178, R24 ;  /* 0x0000001800b27308 */ /* 0x000fe20000000800 */
[----:B------:R-:W-:Y:S01]  /*f8b0*/  FFMA.FTZ R183, R36, R38, -R0 ;  /* 0x0000002624b77223 */ /* 0x000fe20000010800 */
[----:B0-----:R-:W5:Y:S06]  /*f8c0*/  LDL R26, [R1+0x250] ;  /* 0x00025000011a7983 */ /* 0x001f6c0000100800 */
[----:B------:R-:W0:Y:S08]  /*f8d0*/  MUFU.EX2 R171, R25 ;  /* 0x0000001900ab7308 */ /* 0x000e300000000800 */
[----:B------:R4:W0:Y:S01]  /*f8e0*/  MUFU.EX2 R44, R33 ;  /* 0x00000021002c7308 */ /* 0x0008220000000800 */
[----:B-1----:R-:W-:-:S07]  /*f8f0*/  FADD.FTZ R14, R45, R32 ;  /* 0x000000202d0e7221 */ /* 0x002fce0000010000 */
[----:B------:R-:W1:Y:S08]  /*f900*/  MUFU.EX2 R28, R28 ;  /* 0x0000001c001c7308 */ /* 0x000e700000000800 */
[----:B------:R-:W1:Y:S08]  /*f910*/  MUFU.EX2 R29, R29 ;  /* 0x0000001d001d7308 */ /* 0x000e700000000800 */
[----:B------:R-:W-:Y:S08]  /*f920*/  MUFU.EX2 R57, R48 ;  /* 0x0000003000397308 */ /* 0x000ff00000000800 */
[----:B------:R-:W-:Y:S08]  /*f930*/  MUFU.EX2 R59, R46 ;  /* 0x0000002e003b7308 */ /* 0x000ff00000000800 */
[----:B------:R-:W-:Y:S08]  /*f940*/  MUFU.EX2 R42, R42 ;  /* 0x0000002a002a7308 */ /* 0x000ff00000000800 */
[----:B------:R-:W-:Y:S01]  /*f950*/  MUFU.EX2 R40, R40 ;  /* 0x0000002800287308 */ /* 0x000fe20000000800 */
[----:B------:R-:W-:Y:S01]  /*f960*/  F2FP.F16.F32.PACK_AB R169, R32, R45 ;  /* 0x0000002d20a9723e */ /* 0x000fe200000000ff */
[----:B----4-:R-:W4:Y:S04]  /*f970*/  LDL R33, [R1+0x26c] ;  /* 0x00026c0001217983 */ /* 0x010f280000100800 */
[----:B------:R-:W4:Y:S02]  /*f980*/  LDL R36, [R1+0x278] ;  /* 0x0002780001247983 */ /* 0x000f240000100800 */
[----:B------:R0:W-:Y:S02]  /*f990*/  MUFU.EX2 R61, R3 ;  /* 0x00000003003d7308 */ /* 0x0001e40000000800 */
[----:B------:R-:W4:Y:S04]  /*f9a0*/  LDL R50, [R1+0x2b0] ;  /* 0x0002b00001327983 */ /* 0x000f280000100800 */
[----:B------:R-:W4:Y:S01]  /*f9b0*/  LDL R51, [R1+0x2b4] ;  /* 0x0002b40001337983 */ /* 0x000f220000100800 */
[----:B0-----:R-:W-:Y:S01]  /*f9c0*/  FADD.FTZ R3, R168, R27 ;  /* 0x0000001ba8037221 */ /* 0x001fe20000010000 */
[----:B------:R-:W0:Y:S08]  /*f9d0*/  MUFU.EX2 R30, R30 ;  /* 0x0000001e001e7308 */ /* 0x000e300000000800 */
[----:B------:R-:W0:Y:S01]  /*f9e0*/  MUFU.EX2 R31, R31 ;  /* 0x0000001f001f7308 */ /* 0x000e220000000800 */
[----:B------:R-:W-:Y:S01]  /*f9f0*/  FADD.FTZ R20, R170, R3 ;  /* 0x00000003aa147221 */ /* 0x000fe20000010000 */
[----:B------:R-:W-:-:S06]  /*fa00*/  FADD.FTZ R3, R171, R14 ;  /* 0x0000000eab037221 */ /* 0x000fcc0000010000 */
[----:B------:R-:W0:Y:S01]  /*fa10*/  MUFU.EX2 R34, R34 ;  /* 0x0000002200227308 */ /* 0x000e220000000800 */
[----:B------:R-:W-:Y:S01]  /*fa20*/  FADD.FTZ R7, R39, R20 ;  /* 0x0000001427077221 */ /* 0x000fe20000010000 */
[----:B------:R-:W-:-:S06]  /*fa30*/  FADD.FTZ R3, R44, R3 ;  /* 0x000000032c037221 */ /* 0x000fcc0000010000 */
[----:B------:R-:W0:Y:S01]  /*fa40*/  MUFU.EX2 R35, R35 ;  /* 0x0000002300237308 */ /* 0x000e220000000800 */
[----:B------:R-:W-:Y:S01]  /*fa50*/  FADD.FTZ R14, R172, R7 ;  /* 0x00000007ac0e7221 */ /* 0x000fe20000010000 */
[----:B-1----:R-:W-:-:S06]  /*fa60*/  FADD.FTZ R20, R28, R3 ;  /* 0x000000031c147221 */ /* 0x002fcc0000010000 */
[----:B------:R-:W1:Y:S01]  /*fa70*/  MUFU.EX2 R47, R47 ;  /* 0x0000002f002f7308 */ /* 0x000e620000000800 */
[----:B------:R-:W-:Y:S01]  /*fa80*/  FADD.FTZ R3, R41, R14 ;  /* 0x0000000e29037221 */ /* 0x000fe20000010000 */
[----:B------:R-:W-:-:S06]  /*fa90*/  FADD.FTZ R15, R29, R20 ;  /* 0x000000141d0f7221 */ /* 0x000fcc0000010000 */
[----:B------:R-:W-:Y:S01]  /*faa0*/  MUFU.EX2 R181, R181 ;  /* 0x000000b500b57308 */ /* 0x000fe20000000800 */
[----:B------:R-:W-:Y:S01]  /*fab0*/  FADD.FTZ R14, R174, R3 ;  /* 0x00000003ae0e7221 */ /* 0x000fe20000010000 */
[----:B0-----:R-:W-:Y:S01]  /*fac0*/  FADD.FTZ R20, R30, R15 ;  /* 0x0000000f1e147221 */ /* 0x001fe20000010000 */
[----:B------:R-:W-:-:S05]  /*fad0*/  FFMA.FTZ R7, R53, R38, -R0 ;  /* 0x0000002635077223 */ /* 0x000fca0000010800 */
[----:B------:R-:W-:Y:S01]  /*fae0*/  MUFU.EX2 R183, R183 ;  /* 0x000000b700b77308 */ /* 0x000fe20000000800 */
[----:B------:R-:W-:Y:S01]  /*faf0*/  FADD.FTZ R3, R43, R14 ;  /* 0x0000000e2b037221 */ /* 0x000fe20000010000 */
[----:B------:R-:W-:Y:S01]  /*fb00*/  FADD.FTZ R15, R31, R20 ;  /* 0x000000141f0f7221 */ /* 0x000fe20000010000 */
[----:B------:R-:W-:Y:S01]  /*fb10*/  F2FP.F16.F32.PACK_AB R173, R29, R28 ;  /* 0x0000001c1dad723e */ /* 0x000fe200000000ff */
[----:B------:R-:W4:Y:S04]  /*fb20*/  LDL R32, [R1+0x268] ;  /* 0x0002680001207983 */ /* 0x000f280000100800 */
[----:B------:R-:W0:Y:S01]  /*fb30*/  MUFU.EX2 R46, R49 ;  /* 0x00000031002e7308 */ /* 0x000e220000000800 */
[----:B------:R-:W-:Y:S01]  /*fb40*/  FADD.FTZ R14, R176, R3 ;  /* 0x00000003b00e7221 */ /* 0x000fe20000010000 */
[----:B------:R-:W-:Y:S01]  /*fb50*/  FADD.FTZ R20, R34, R15 ;  /* 0x0000000f22147221 */ /* 0x000fe20000010000 */
[----:B------:R-:W-:Y:S01]  /*fb60*/  FFMA.FTZ R3, R37, R38, -R0 ;  /* 0x0000002625037223 */ /* 0x000fe20000010800 */
[----:B------:R-:W-:Y:S01]  /*fb70*/  F2FP.F16.F32.PACK_AB R168, R27, R168 ;  /* 0x000000a81ba8723e */ /* 0x000fe200000000ff */
[----:B------:R-:W-:Y:S01]  /*fb80*/  FADD.FTZ R15, R55, R14 ;  /* 0x0000000e370f7221 */ /* 0x000fe20000010000 */
[----:B------:R-:W-:Y:S01]  /*fb90*/  FADD.FTZ R20, R35, R20 ;  /* 0x0000001423147221 */ /* 0x000fe20000010000 */
[----:B------:R-:W-:Y:S01]  /*fba0*/  F2FP.F16.F32.PACK_AB R170, R39, R170 ;  /* 0x000000aa27aa723e */ /* 0x000fe200000000ff */
[----:B------:R-:W0:Y:S01]  /*fbb0*/  MUFU.EX2 R7, R7 ;  /* 0x0000000700077308 */ /* 0x000e220000000800 */
[----:B------:R-:W-:Y:S01]  /*fbc0*/  FADD.FTZ R0, R178, R15 ;  /* 0x0000000fb2007221 */ /* 0x000fe20000010000 */
[----:B-1----:R-:W-:Y:S01]  /*fbd0*/  FADD.FTZ R15, R47, R20 ;  /* 0x000000142f0f7221 */ /* 0x002fe20000010000 */
[----:B------:R-:W-:Y:S01]  /*fbe0*/  F2FP.F16.F32.PACK_AB R172, R41, R172 ;  /* 0x000000ac29ac723e */ /* 0x000fe200000000ff */
[----:B------:R-:W4:Y:S01]  /*fbf0*/  LDL R27, [R1+0x254] ;  /* 0x00025400011b7983 */ /* 0x000f220000100800 */
[----:B------:R-:W-:-:S03]  /*fc00*/  FADD.FTZ R21, R57, R0 ;  /* 0x0000000039157221 */ /* 0x000fc60000010000 */
[----:B------:R-:W1:Y:S01]  /*fc10*/  MUFU.EX2 R3, R3 ;  /* 0x0000000300037308 */ /* 0x000e620000000800 */
[----:B0-----:R-:W-:Y:S01]  /*fc20*/  FADD.FTZ R0, R46, R15 ;  /* 0x0000000f2e007221 */ /* 0x001fe20000010000 */
[----:B------:R-:W-:Y:S01]  /*fc30*/  FADD.FTZ R14, R42, R21 ;  /* 0x000000152a0e7221 */ /* 0x000fe20000010000 */
[----:B------:R-:W-:Y:S01]  /*fc40*/  F2FP.F16.F32.PACK_AB R174, R43, R174 ;  /* 0x000000ae2bae723e */ /* 0x000fe200000000ff */
[----:B------:R-:W4:Y:S01]  /*fc50*/  LDL R28, [R1+0x258] ;  /* 0x00025800011c7983 */ /* 0x000f220000100800 */
[----:B------:R-:W-:Y:S01]  /*fc60*/  FADD.FTZ R0, R181, R0 ;  /* 0x00000000b5007221 */ /* 0x000fe20000010000 */
        /* <DEDUP_REMOVED lines=11> */
[----:B-1----:R-:W-:Y:S01]  /*fd20*/  FADD.FTZ R25, R3, R0 ;  /* 0x0000000003197221 */ /* 0x002fe20000010000 */
[----:B------:R-:W-:-:S02]  /*fd30*/  F2FP.F16.F32.PACK_AB R182, R61, R40 ;  /* 0x000000283db6723e */ /* 0x000fc400000000ff */
[----:B------:R-:W-:Y:S01]  /*fd40*/  F2FP.F16.F32.PACK_AB R171, R44, R171 ;  /* 0x000000ab2cab723e */ /* 0x000fe200000000ff */
[----:B------:R-:W4:Y:S04]  /*fd50*/  LDL R39, [R1+0x284] ;  /* 0x0002840001277983 */ /* 0x000f280000100800 */
[----:B------:R0:W-:Y:S04]  /*fd60*/  STL.64 [R1+0x210], R24 ;  /* 0x0002101801007387 */ /* 0x0001e80000100a00 */
[----:B------:R-:W4:Y:S04]  /*fd70*/  LD.E.64 R20, desc[UR40][R12.64+0x8] ;  /* 0x000008280c147980 */ /* 0x000f28000c101b00 */
[----:B------:R-:W4:Y:S01]  /*fd80*/  LD.E.64 R14, desc[UR40][R12.64] ;  /* 0x000000280c0e7980 */ /* 0x000f22000c101b00 */
[----:B------:R-:W-:-:S02]  /*fd90*/  F2FP.F16.F32.PACK_AB R175, R31, R30 ;  /* 0x0000001e1faf723e */ /* 0x000fc400000000ff */
[----:B------:R-:W-:Y:S01]  /*fda0*/  F2FP.F16.F32.PACK_AB R177, R35, R34 ;  /* 0x0000002223b1723e */ /* 0x000fe200000000ff */
[----:B0-----:R-:W4:Y:S01]  /*fdb0*/  LDL R24, [R1+0x248] ;  /* 0x0002480001187983 */ /* 0x001f220000100800 */
[----:B------:R-:W-:-:S03]  /*fdc0*/  F2FP.F16.F32.PACK_AB R179, R46, R47 ;  /* 0x0000002f2eb3723e */ /* 0x000fc600000000ff */
[----:B------:R-:W4:Y:S04]  /*fdd0*/  LDL R25, [R1+0x24c] ;  /* 0x00024c0001197983 */ /* 0x000f280000100800 */
[----:B------:R-:W4:Y:S04]  /*fde0*/  LDL.64 R12, [R1+0xa8] ;  /* 0x0000a800010c7983 */ /* 0x000f280000100a00 */
        /* <DEDUP_REMOVED lines=19> */
[----:B------:R-:W-:-:S02]  /*ff20*/  F2FP.F16.F32.PACK_AB R181, R7, R181 ;  /* 0x000000b507b5723e */ /* 0x000fc400000000ff */
[----:B------:R-:W-:Y:S01]  /*ff30*/  F2FP.F16.F32.PACK_AB R183, R3, R183 ;  /* 0x000000b703b7723e */ /* 0x000fe200000000ff */
[----:B------:R-:W4:Y:S04]  /*ff40*/  LDL R7, [R1+0x434] ;  /* 0x0004340001077983 */ /* 0x000f280000100800 */
[----:B------:R-:W4:Y:S04]  /*ff50*/  LDL R3, [R1+0x430] ;  /* 0x0004300001037983 */ /* 0x000f280000100800 */
[----:B--2---:R-:W-:Y:S04]  /*ff60*/  STL [R1+0x2b8], R52 ;  /* 0x0002b83401007387 */ /* 0x004fe80000100800 */
[----:B---3--:R-:W-:Y:S04]  /*ff70*/  STL [R1+0x2c0], R54 ;  /* 0x0002c03601007387 */ /* 0x008fe80000100800 */
        /* <DEDUP_REMOVED lines=11> */
[----:B----4-:R-:W-:-:S03]  /*10030*/  MOV R0, R20 ;  /* 0x0000001400007202 */ /* 0x010fc60000000f00 */
[----:B------:R-:W2:Y:S02]  /*10040*/  LDL R20, [R1+0x240] ;  /* 0x0002400001147983 */ /* 0x000ea40000100800 */
[--C-:B------:R-:W-:Y:S02]  /*10050*/  IMAD R15, R15, 0x2, R0.reuse ;  /* 0x000000020f0f7824 */ /* 0x100fe400078e0200 */
[----:B------:R-:W3:Y:S04]  /*10060*/  LDL R21, [R1+0x244] ;  /* 0x0002440001157983 */ /* 0x000ee80000100800 */
[----:B------:R0:W-:Y:S02]  /*10070*/  STSM.16.M88.4 [R0], R168 ;  /* 0x000000a800007844 */ /* 0x0001e40000000200 */
[----:B0-----:R-:W-:-:S02]  /*10080*/  IMAD R0, R14, 0x2, R0 ;  /* 0x000000020e007824 */ /* 0x001fc400078e0200 */
[----:B------:R-:W-:-:S03]  /*10090*/  IMAD R14, R14, 0x2, R15 ;  /* 0x000000020e0e7824 */ /* 0x000fc600078e020f */
[----:B------:R0:W-:Y:S04]  /*100a0*/  STSM.16.M88.4 [R0], R172 ;  /* 0x000000ac00007844 */ /* 0x0001e80000000200 */
[----:B------:R1:W-:Y:S04]  /*100b0*/  STSM.16.M88.4 [R15], R176 ;  /* 0x000000b00f007844 */ /* 0x0003e80000000200 */
[----:B------:R4:W-:Y:S04]  /*100c0*/  STSM.16.M88.4 [R14], R180 ;  /* 0x000000b40e007844 */ /* 0x0009e80000000200 */
[----:B0-----:R-:W5:Y:S04]  /*100d0*/  LDL R0, [R1+0x42c] ;  /* 0x00042c0001007983 */ /* 0x001f680000100800 */
[----:B-1----:R-:W5:Y:S04]  /*100e0*/  LDL R15, [R1+0x43c] ;  /* 0x00043c00010f7983 */ /* 0x002f680000100800 */
[----:B----4-:R-:W4:Y:S01]  /*100f0*/  LDL R14, [R1+0x438] ;  /* 0x00043800010e7983 */ /* 0x010f220000100800 */
[----:B------:R-:W-:Y:S01]  /*10100*/  IMAD R12, R145, 0x1000, R12 ;  /* 0x00001000910c7824 */ /* 0x000fe200078e020c */
[----:B------:R-:W-:-:S04]  /*10110*/  R2UR UR7, R13 ;  /* 0x000000000d0772ca */ /* 0x000fc800000e0000 */
        /* <DEDUP_REMOVED lines=108> */
[----:B------:R0:W-:Y:S02]  /*107e0*/  STL [R1+0x428], R144 ;  /* 0x0004289001007387 */ /* 0x0001e40000100800 */
[----:B0-----:R-:W-:-:S06]  /*107f0*/  WARPGROUP.ARRIVE ;  /* 0x00000000000079c5 */ /* 0x001fcc0000000000 */
[----:B------:R-:W-:Y:S01]  /*10800*/  HGMMA.64x256x16.F32 R24, R168, gdesc[UR4].tnspB, RZ, !UPT, gsb0 ;  /* 0x43e00004a8187df0 */ /* 0x000fe2000c0008ff */
[----:B--2---:R0:W-:Y:S04]  /*10810*/  STL [R1+0x240], R20 ;  /* 0x0002401401007387 */ /* 0x0041e80000100800 */
[----:B---3--:R1:W-:Y:S01]  /*10820*/  STL [R1+0x244], R21 ;  /* 0x0002441501007387 */ /* 0x0083e20000100800 */
[----:B0-----:R-:W-:Y:S02]  /*10830*/  VIADD R20, R12, 0x80 ;  /* 0x000000800c147836 */ /* 0x001fe40000000000 */
[----:B-1----:R-:W-:-:S03]  /*10840*/  IMAD.MOV.U32 R21, RZ, RZ, R13 ;  /* 0x000000ffff157224 */ /* 0x002fc600078e000d */
[----:B------:R-:W-:Y:S02]  /*10850*/  R2UR UR10, R20 ;  /* 0x00000000140a72ca */ /* 0x000fe400000e0000 */
[----:B------:R-:W-:Y:S01]  /*10860*/  R2UR UR11, R21 ;  /* 0x00000000150b72ca */ /* 0x000fe200000e0000 */
[----:B-----5:R-:W-:Y:S04]  /*10870*/  STL [R1+0x42c], R0 ;  /* 0x00042c0001007387 */ /* 0x020fe80000100800 */
[----:B------:R-:W-:Y:S04]  /*10880*/  STL [R1+0x430], R3 ;  /* 0x0004300301007387 */ /* 0x000fe80000100800 */
[----:B------:R-:W-:Y:S04]  /*10890*/  STL [R1+0x434], R7 ;  /* 0x0004340701007387 */ /* 0x000fe80000100800 */
[----:B----4-:R0:W-:Y:S04]  /*108a0*/  STL [R1+0x438], R14 ;  /* 0x0004380e01007387 */ /* 0x0101e80000100800 */
[----:B------:R1:W-:Y:S01]  /*108b0*/  STL [R1+0x43c], R15 ;  /* 0x00043c0f01007387 */ /* 0x0003e20000100800 */
[----:B0-----:R-:W-:-:S02]  /*108c0*/  VIADD R14, R12, 0x100 ;  /* 0x000001000c0e7836 */ /* 0x001fc40000000000 */
[----:B-1----:R-:W-:-:S03]  /*108d0*/  IMAD.MOV.U32 R15, RZ, RZ, R13 ;  /* 0x000000ffff0f7224 */ /* 0x002fc600078e000d */
        /* <DEDUP_REMOVED lines=152> */
[----:B0-----:R-:W5:Y:S04]  /*11260*/  LDL R24, [R1+0x264] ;  /* 0x0002640001187983 */ /* 0x001f680000100800 */
[----:B------:R-:W5:Y:S04]  /*11270*/  LDL R25, [R1+0x268] ;  /* 0x0002680001197983 */ /* 0x000f680000100800 */
[----:B------:R-:W5:Y:S04]  /*11280*/  LDL R26, [R1+0x26c] ;  /* 0x00026c00011a7983 */ /* 0x000f680000100800 */
[----:B------:R-:W5:Y:S04]  /*11290*/  LDL R27, [R1+0x270] ;  /* 0x00027000011b7983 */ /* 0x000f680000100800 */
[----:B-1----:R-:W5:Y:S04]  /*112a0*/  LDL R28, [R1+0x274] ;  /* 0x00027400011c7983 */ /* 0x002f680000100800 */
        /* <DEDUP_REMOVED lines=139> */
[----:B------:R2:W-:Y:S04]  /*11b60*/  STL [R1+0x28c], R34 ;  /* 0x00028c2201007387 */ /* 0x0005e80000100800 */
[----:B------:R2:W-:Y:S04]  /*11b70*/  STL [R1+0x290], R35 ;  /* 0x0002902301007387 */ /* 0x0005e80000100800 */
[----:B---3--:R2:W-:Y:S04]  /*11b80*/  STL [R1+0x294], R36 ;  /* 0x0002942401007387 */ /* 0x0085e80000100800 */
[----:B------:R2:W-:Y:S04]  /*11b90*/  STL [R1+0x298], R37 ;  /* 0x0002982501007387 */ /* 0x0005e80000100800 */
[----:B------:R2:W-:Y:S04]  /*11ba0*/  STL [R1+0x29c], R38 ;  /* 0x00029c2601007387 */ /* 0x0005e80000100800 */
[----:B------:R2:W-:Y:S04]  /*11bb0*/  STL [R1+0x2a0], R39 ;  /* 0x0002a02701007387 */ /* 0x0005e80000100800 */
[----:B----4-:R2:W-:Y:S04]  /*11bc0*/  STL [R1+0x2a4], R40 ;  /* 0x0002a42801007387 */ /* 0x0105e80000100800 */
[----:B------:R2:W-:Y:S04]  /*11bd0*/  STL [R1+0x2a8], R41 ;  /* 0x0002a82901007387 */ /* 0x0005e80000100800 */
        /* <DEDUP_REMOVED lines=111> */
[----:B------:R-:W-:Y:S01]  /*122d0*/  UIADD3 UR50, UR50, -0x2, URZ ;  /* 0xfffffffe32327890 */ /* 0x000fe2000fffe03f */
[----:B---3--:R-:W-:-:S11]  /*122e0*/  IMAD.SHL.U32 R4, R0, 0x40, RZ ;  /* 0x0000004000047824 */ /* 0x008fd600078e00ff */
[----:B------:R-:W-:-:S04]  /*122f0*/  @P1 IMAD.HI.U32 R5, R4, R5, RZ ;  /* 0x0000000504051227 */ /* 0x000fc800078e00ff */
[----:B------:R-:W-:Y:S01]  /*12300*/  IMAD.MOV.U32 R0, RZ, RZ, R4 ;  /* 0x000000ffff007224 */ /* 0x000fe200078e0004 */
[----:B------:R-:W-:Y:S02]  /*12310*/  @P1 SHF.R.U32.HI R0, RZ, R6, R5 ;  /* 0x00000006ff001219 */ /* 0x000fe40000011605 */
[----:B------:R-:W-:-:S03]  /*12320*/  ISETP.GE.AND P1, PT, R9, 0x1, PT ;  /* 0x000000010900780c */ /* 0x000fc60003f26270 */
[----:B------:R-:W-:Y:S02]  /*12330*/  VIADD R3, R0, UR51 ;  /* 0x0000003300037c36 */ /* 0x000fe40008000000 */
[----:B------:R-:W-:Y:S02]  /*12340*/  IMAD.U32 R0, RZ, RZ, UR50 ;  /* 0x00000032ff007e24 */ /* 0x000fe4000f8e00ff */
        /* <DEDUP_REMOVED lines=12> */
.L_x_6242:
[----:B------:R-:W-:-:S13]  /*12410*/  ISETP.NE.AND P1, PT, R9, 0x1, PT ;  /* 0x000000010900780c */ /* 0x000fda0003f25270 */
[----:B------:R-:W-:-:S05]  /*12420*/  @P1 IMAD.HI.U32 R10, R5, R10, RZ ;  /* 0x0000000a050a1227 */ /* 0x000fca00078e00ff */
[----:B------:R-:W-:-:S07]  /*12430*/  @P1 SHF.R.U32.HI R5, RZ, R11, R10 ;  /* 0x0000000bff051219 */ /* 0x000fce000001160a */
.L_x_6243:
[----:B------:R-:W-:Y:S05]  /*12440*/  BSYNC B0 ;  /* 0x0000000000007941 */ /* 0x000fea0003800000 */
.L_x_6241:
[----:B------:R-:W-:-:S05]  /*12450*/  IMAD R5, R5, R9, R9 ;  /* 0x0000000905057224 */ /* 0x000fca00078e0209 */
[----:B------:R-:W-:-:S07]  /*12460*/  VIMNMX R8, R8, R5, PT ;  /* 0x0000000508087248 */ /* 0x000fce0003fe0100 */
.L_x_6240:
[----:B------:R-:W-:Y:S01]  /*12470*/  SHF.R.S32.HI R3, RZ, 0x1f, R8 ;  /* 0x0000001fff037819 */ /* 0x000fe20000011408 */
[----:B------:R-:W-:Y:S03]  /*12480*/  BSSY B2, `(.L_x_6244) ;  /* 0x0000016000027945 */ /* 0x000fe60003800000 */
[----:B------:R-:W-:-:S04]  /*12490*/  LEA.HI R3, R3, R8, RZ, 0x6 ;  /* 0x0000000803037211 */ /* 0x000fc800078f30ff */
[----:B------:R-:W-:-:S04]  /*124a0*/  SHF.R.S32.HI R3, RZ, 0x6, R3 ;  /* 0x00000006ff037819 */ /* 0x000fc80000011403 */
[----:B------:R-:W-:-:S04]  /*124b0*/  VIMNMX R3, R3, UR46, !PT ;  /* 0x0000002e03037c48 */ /* 0x000fc8000ffe0100 */
[----:B------:R-:W-:-:S13]  /*124c0*/  ISETP.GE.AND P1, PT, R0, R3, PT ;  /* 0x000000030000720c */ /* 0x000fda0003f26270 */
[----:B------:R-:W-:Y:S05]  /*124d0*/  @!P1 BRA `(.L_x_6245) ;  /* 0x0000000000409947 */ /* 0x000fea0003800000 */
[----:B------:R-:W-:Y:S01]  /*124e0*/  BSSY B1, `(.L_x_6246) ;  /* 0x000000d000017945 */ /* 0x000fe20003800000 */
.L_x_6248:
[C---:B------:R-:W-:Y:S01]  /*124f0*/  IADD3 R8, P1, R2.reuse, 0x70, RZ ;  /* 0x0000007002087810 */ /* 0x040fe20007f3e0ff */
[----:B------:R-:W-:Y:S01]  /*12500*/  BSSY B0, `(.L_x_6247) ;  /* 0x0000007000007945 */ /* 0x000fe20003800000 */
[C---:B------:R-:W-:Y:S01]  /*12510*/  IADD3 R28, P2, R2.reuse, 0xec, RZ ;  /* 0x000000ec021c7810 */ /* 0x040fe20007f5e0ff */
[----:B------:R-:W-:Y:S01]  /*12520*/  VIADD R12, R2, 0x148 ;  /* 0x00000148020c7836 */ /* 0x000fe20000000000 */
[----:B------:R-:W-:Y:S01]  /*12530*/  MOV R13, 0x12570 ;  /* 0x00012570000d7802 */ /* 0x000fe20000000f00 */
[--C-:B------:R-:W-:Y:S02]  /*12540*/  IMAD.X R7, RZ, RZ, R16.reuse, P1 ;  /* 0x000000ffff077224 */ /* 0x100fe400008e0610 */
[----:B------:R-:W-:-:S08]  /*12550*/  IMAD.X R29, RZ, RZ, R16, P2 ;  /* 0x000000ffff1d7224 */ /* 0x000fd000010e0610 */
[----:B------:R-:W-:Y:S05]  /*12560*/  CALL.REL.NOINC `($_ZN7cutlass13device_kernelIN5flash11enable_sm90INS1_16FlashAttnFwdSm90INS1_25CollectiveMainloopFwdSm90ILi2EN4cute5tupleIJNS5_1CILi1EEES8_S8_EEENS6_IJNS7_ILi64EEESA_SA_EEELi512ENS_6half_tEfNS_4arch4Sm90ELb0ELb1ELb1ELb1ELb0ELb0ELb1ELb0ELb0ELb1ELb1ELb0EEENS1_21CollectiveEpilogueFwdINS6_IJSA_NS7_ILi512EEESA_EEES9_SC_SE_Li256ELb1ELb1ELb1ELb0EEENS1_36VarlenDynamicPersistentTileSchedulerILi64ELi64ELi256ELi128ELb1ELb1ELb1ELb1ELb0ELb1EEEEEEEEEvNT_6ParamsE$_ZZN5flash25CollectiveMainloopFwdSm90ILi2EN4cute5tupleIJNS1_1CILi1EEES4_S4_EEENS2_IJNS3_ILi64EEES6_S6_EEELi512EN7cutlass6half_tEfNS8_4arch4Sm90ELb0ELb1ELb1ELb1ELb0ELb0ELb1ELb0ELb0ELb1ELb1ELb0EE3mmaINS_16FlashAttnFwdSm90ISC_NS_21CollectiveEpilogueFwdINS2_IJS6_NS3_ILi512EEES6_EEES5_S9_SB_Li256ELb1ELb1ELb1ELb0EEENS_36VarlenDynamicPersistentTileSchedulerILi64ELi64ELi256ELi128ELb1ELb1ELb1ELb1ELb0ELb1EEEE13SharedStorageENS1_6TensorINS1_11ArrayEngineIfLm128EEENS1_6LayoutINS2_IJNS2_IJNS3_ILi2EEESR_NS3_ILi32EEEEEES4_S4_EEENS2_IJNS2_IJS4_SR_NS3_ILi4EEEEEENS3_ILi0EEESX_EEEEEEENS_7SoftmaxILi2ELi0EEEEEbRKNSC_6ParamsENS8_25PipelineTmaAsyncNoClusterILi2ENS8_16PipelineTmaAsyncILi2EEEEES19_RNS8_13PipelineStateILj2EEERT0_RT1_iRiRKNS_16SeqlenInfoQKNewKILb1ELb0EEENS2_IJiiiiEEERT_ENKUliT_T0_T1_E_clIZSD_ISM_S10_S12_EbS15_S19_S19_S1C_S1E_S1G_iS1H_S1L_S1M_S1O_EUlRS1P_iE1_NS3_ILb0EEENS3_ILb1EEEEEDaiS1P_S1Q_S1R_) ;  /* 0x0000025800207944 */ /* 0x000fea0003c00000 */
[----:B------:R-:W-:Y:S05]  /*12570*/  BSYNC B0 ;  /* 0x0000000000007941 */ /* 0x000fea0003800000 */
.L_x_6247:
[C---:B------:R-:W-:Y:S01]  /*12580*/  ISETP.GT.AND P1, PT, R0.reuse, R3, PT ;  /* 0x000000030000720c */ /* 0x040fe20003f24270 */
[----:B------:R-:W-:-:S12]  /*12590*/  VIADD R0, R0, 0xffffffff ;  /* 0xffffffff00007836 */ /* 0x000fd80000000000 */
[----:B------:R-:W-:Y:S05]  /*125a0*/  @P1 BRA `(.L_x_6248) ;  /* 0xfffffffc00d01947 */ /* 0x000fea000383ffff */
[----:B------:R-:W-:Y:S05]  /*125b0*/  BSYNC B1 ;  /* 0x0000000000017941 */ /* 0x000fea0003800000 */
.L_x_6246:
[----:B------:R-:W2:Y:S02]  /*125c0*/  LDL R4, [R1+0x70] ;  /* 0x0000700001047983 */ /* 0x000ea40000100800 */
[----:B--2---:R-:W-:-:S07]  /*125d0*/  IMAD.SHL.U32 R4, R4, 0x40, RZ ;  /* 0x0000004004047824 */ /* 0x004fce00078e00ff */
.L_x_6245:
[----:B------:R-:W-:Y:S05]  /*125e0*/  BSYNC B2 ;  /* 0x0000000000027941 */ /* 0x000fea0003800000 */
.L_x_6244:
        /* <DEDUP_REMOVED lines=10> */
[----:B------:R-:W-:-:S04]  /*12690*/  VIADD R4, R4, UR45 ;  /* 0x0000002d04047c36 */ /* 0x000fc80008000000 */
        /* <DEDUP_REMOVED lines=12> */
.L_x_6251:
[----:B------:R-:W-:-:S13]  /*12760*/  ISETP.NE.AND P1, PT, R7, 0x1, PT ;  /* 0x000000010700780c */ /* 0x000fda0003f25270 */
[----:B------:R-:W0:Y:S02]  /*12770*/  @P1 LDC.64 R8, c[0x0][0xae0] ;  /* 0x0002b800ff081b82 */ /* 0x000e240000000a00 */
[----:B0-----:R-:W-:-:S05]  /*12780*/  @P1 IMAD.HI.U32 R6, R4, R8, RZ ;  /* 0x0000000804061227 */ /* 0x001fca00078e00ff */
[----:B------:R-:W-:-:S07]  /*12790*/  @P1 SHF.R.U32.HI R4, RZ, R9, R6 ;  /* 0x00000009ff041219 */ /* 0x000fce0000011606 */
.L_x_6252:
[----:B------:R-:W-:Y:S05]  /*127a0*/  BSYNC B0 ;  /* 0x0000000000007941 */ /* 0x000fea0003800000 */
.L_x_6250:
[----:B------:R-:W-:-:S05]  /*127b0*/  IMAD R4, R4, R7, RZ ;  /* 0x0000000704047224 */ /* 0x000fca00078e02ff */
[----:B------:R-:W-:-:S07]  /*127c0*/  VIMNMX R3, R3, R4, !PT ;  /* 0x0000000403037248 */ /* 0x000fce0007fe0100 */
.L_x_6249:
[----:B------:R-:W-:-:S05]  /*127d0*/  VIADD R3, R3, 0x3f ;  /* 0x0000003f03037836 */ /* 0x000fca0000000000 */
[----:B------:R-:W-:-:S04]  /*127e0*/  SHF.R.S32.HI R4, RZ, 0x1f, R3 ;  /* 0x0000001fff047819 */ /* 0x000fc80000011403 */
[----:B------:R-:W-:-:S04]  /*127f0*/  LEA.HI R4, R4, R3, RZ, 0x6 ;  /* 0x0000000304047211 */ /* 0x000fc800078f30ff */
[----:B------:R-:W-:-:S04]  /*12800*/  SHF.R.S32.HI R3, RZ, 0x6, R4 ;  /* 0x00000006ff037819 */ /* 0x000fc80000011404 */
[----:B------:R-:W-:-:S04]  /*12810*/  VIMNMX R3, R3, UR46, !PT ;  /* 0x0000002e03037c48 */ /* 0x000fc8000ffe0100 */
[----:B------:R-:W-:-:S13]  /*12820*/  ISETP.GE.AND P1, PT, R0, R3, PT ;  /* 0x000000030000720c */ /* 0x000fda0003f26270 */
[----:B------:R-:W-:Y:S05]  /*12830*/  @!P1 BRA `(.L_x_6253) ;  /* 0x0000009800049947 */ /* 0x000fea0003800000 */
.L_x_6272:
[----:B0-----:R-:W2:Y:S04]  /*12840*/  LD.E R4, desc[UR40][R152.64+0x1e8] ;  /* 0x0001e82898047980 */ /* 0x001ea8000c101900 */
[----:B------:R-:W3:Y:S04]  /*12850*/  LD.E R5, desc[UR40][R152.64+0x1f0] ;  /* 0x0001f02898057980 */ /* 0x000ee8000c101900 */
[----:B------:R-:W4:Y:S01]  /*12860*/  LD.E R7, desc[UR40][R152.64+0x1c] ;  /* 0x00001c2898077980 */ /* 0x000f22000c101900 */
[----:B--2---:R-:W-:-:S05]  /*12870*/  VIADD R9, R4, 0x1 ;  /* 0x0000000104097836 */ /* 0x004fca0000000000 */
[----:B------:R-:W-:-:S13]  /*12880*/  ISETP.NE.AND P2, PT, R9, 0x2, PT ;  /* 0x000000020900780c */ /* 0x000fda0003f45270 */
[----:B------:R0:W5:Y:S04]  /*12890*/  @P2 LD.E R11, desc[UR40][R152.64+0x1ec] ;  /* 0x0001ec28980b2980 */ /* 0x000168000c101900 */
[----:B-1----:R-:W2:Y:S01]  /*128a0*/  @!P2 LD.E R6, desc[UR40][R152.64+0x1ec] ;  /* 0x0001ec289806a980 */ /* 0x002ea2000c101900 */
        /* <DEDUP_REMOVED lines=11> */
[----:B------:R-:W-:Y:S02]  /*12960*/  IMAD.MOV.U32 R6, RZ, RZ, R0 ;  /* 0x000000ffff067224 */ /* 0x000fe400078e0000 */
[----:B------:R-:W-:-:S03]  /*12970*/  VIADD R0, R0, 0xffffffff ;  /* 0xffffffff00007836 */ /* 0x000fc60000000000 */
[----:B------:R-:W-:Y:S01]  /*12980*/  ISETP.GT.AND P1, PT, R6, R3, PT ;  /* 0x000000030600720c */ /* 0x000fe20003f24270 */
[----:B------:R-:W-:-:S12]  /*12990*/  @!P3 BRA `(.L_x_6255) ;  /* 0x000000000004b947 */ /* 0x000fd80003800000 */
[----:B------:R-:W-:Y:S01]  /*129a0*/  BPT.TRAP 0x1 ;  /* 0x000000040000795c */ /* 0x000fe20000300000 */
.L_x_6255:
[----:B------:R-:W-:Y:S05]  /*129b0*/  BSYNC B0 ;  /* 0x0000000000007941 */ /* 0x000fea0003800000 */
.L_x_6254:
[----:B------:R-:W2:Y:S01]  /*129c0*/  LD.E.64 R6, desc[UR40][R152.64+0x8] ;  /* 0x0000082898067980 */ /* 0x000ea2000c101b00 */
[----:B-----5:R-:W-:Y:S02]  /*129d0*/  SHF.L.U32 R10, R11, 0x1f, RZ ;  /* 0x0000001f0b0a7819 */ /* 0x020fe400000006ff */
[----:B--2---:R-:W-:-:S05]  /*129e0*/  MOV R6, R6 ;  /* 0x0000000600067202 */ /* 0x004fca0000000f00 */
[----:B------:R-:W-:-:S04]  /*129f0*/  IMAD R9, R9, 0x8, R6 ;  /* 0x0000000809097824 */ /* 0x000fc800078e0206 */
[----:B------:R1:W2:Y:S01]  /*12a00*/  SYNCS.PHASECHK.TRANS64.TRYWAIT P2, [R9+URZ], R10 ;  /* 0x0000000a090075a7 */ /* 0x0002a2000804017f */
[----:B------:R-:W3:Y:S04]  /*12a10*/  LD.E R6, desc[UR40][R152.64+0x1c] ;  /* 0x00001c2898067980 */ /* 0x000ee8000c101900 */
[----:B0-----:R1:W5:Y:S04]  /*12a20*/  LD.E R5, desc[UR40][R152.64+0x1e8] ;  /* 0x0001e82898057980 */ /* 0x001368000c101900 */
[----:B------:R1:W5:Y:S01]  /*12a30*/  LD.E R8, desc[UR40][R152.64+0x1ec] ;  /* 0x0001ec2898087980 */ /* 0x000362000c101900 */
[----:B------:R-:W-:Y:S01]  /*12a40*/  BSSY B0, `(.L_x_6256) ;  /* 0x0000005000007945 */ /* 0x000fe20003800000 */
[----:B---3--:R-:W-:-:S04]  /*12a50*/  LOP3.LUT R6, R6, 0x1, RZ, 0xfc, !PT ;  /* 0x0000000106067812 */ /* 0x008fc800078efcff */
[----:B------:R-:W-:-:S13]  /*12a60*/  ISETP.NE.AND P3, PT, R6, 0x3, PT ;  /* 0x000000030600780c */ /* 0x000fda0003f65270 */
[----:B-12---:R-:W-:Y:S05]  /*12a70*/  @!P3 BRA `(.L_x_6257) ;  /* 0x000000000004b947 */ /* 0x006fea0003800000 */
[----:B------:R-:W-:Y:S01]  /*12a80*/  BPT.TRAP 0x1 ;  /* 0x000000040000795c */ /* 0x000fe20000300000 */
.L_x_6257:
[----:B------:R-:W-:Y:S05]  /*12a90*/  BSYNC B0 ;  /* 0x0000000000007941 */ /* 0x000fea0003800000 */
.L_x_6256:
        /* <DEDUP_REMOVED lines=8> */
.L_x_6259:
[----:B------:R-:W-:Y:S05]  /*12b20*/  BSYNC B0 ;  /* 0x0000000000007941 */ /* 0x000fea0003800000 */
.L_x_6258:
[----:B0----5:R-:W2:Y:S04]  /*12b30*/  LD.E R5, desc[UR40][R152.64+0x1e8] ;  /* 0x0001e82898057980 */ /* 0x021ea8000c101900 */
[----:B------:R-:W2:Y:S01]  /*12b40*/  LD.E.64 R6, desc[UR40][R152.64+0xa0] ;  /* 0x0000a02898067980 */ /* 0x000ea2000c101b00 */
[----:B------:R-:W-:Y:S05]  /*12b50*/  WARPSYNC.ALL ;  /* 0x0000000000007948 */ /* 0x000fea0003800000 */
[----:B------:R-:W3:Y:S04]  /*12b60*/  LD.E.64 R14, desc[UR40][R152.64+0x98] ;  /* 0x00009828980e7980 */ /* 0x000ee8000c101b00 */
[----:B------:R-:W4:Y:S04]  /*12b70*/  LD.E.64 R12, desc[UR40][R152.64+0x98] ;  /* 0x00009828980c7980 */ /* 0x000f28000c101b00 */
[----:B------:R-:W4:Y:S04]  /*12b80*/  LD.E.64 R10, desc[UR40][R152.64+0x98] ;  /* 0x00009828980a7980 */ /* 0x000f28000c101b00 */
[----:B------:R-:W4:Y:S01]  /*12b90*/  LD.E.64 R8, desc[UR40][R152.64+0x98] ;  /* 0x0000982898087980 */ /* 0x000f22000c101b00 */
[----:B--2---:R-:W-:Y:S01]  /*12ba0*/  IMAD R6, R5, 0x200, R6 ;  /* 0x0000020005067824 */ /* 0x004fe200078e0206 */
[----:B------:R-:W-:-:S02]  /*12bb0*/  R2UR UR7, R7 ;  /* 0x00000000070772ca */ /* 0x000fc400000e0000 */
[----:B------:R-:W2:Y:S02]  /*12bc0*/  LD.E R56, desc[UR40][R152.64+0x54] ;  /* 0x0000542898387980 */ /* 0x000ea4000c101900 */
[----:B------:R-:W-:Y:S02]  /*12bd0*/  R2UR UR6, R6 ;  /* 0x00000000060672ca */ /* 0x000fe400000e0000 */
[----:B------:R0:W-:Y:S01]  /*12be0*/  ST.E desc[UR40][R152.64+0x80], RZ ;  /* 0x000080ff98007985 */ /* 0x0001e2000c101928 */
[----:B------:R-:W-:Y:S01]  /*12bf0*/  WARPGROUP.ARRIVE ;  /* 0x00000000000079c5 */ /* 0x000fe20000000000 */
[----:B------:R-:W-:Y:S01]  /*12c00*/  IMAD.MOV.U32 R5, RZ, RZ, 0x1 ;  /* 0x00000001ff057424 */ /* 0x000fe200078e00ff */
[----:B---3--:R-:W-:Y:S02]  /*12c10*/  R2UR UR4, R14 ;  /* 0x000000000e0472ca */ /* 0x008fe400000e0000 */
[----:B------:R-:W-:-:S13]  /*12c20*/  R2UR UR5, R15 ;  /* 0x000000000f0572ca */ /* 0x000fda00000e0000 */
[----:B------:R-:W-:Y:S01]  /*12c30*/  HGMMA.64x64x16.F32 R24, gdesc[UR4], RZ, !UPT, gsb0 ;  /* 0x00e00000041879f0 */ /* 0x000fe2000c0008ff */
        /* <DEDUP_REMOVED lines=25> */
[----:B------:R-:W-:Y:S01]  /*12dd0*/  VIADD R8, R8, 0x6 ;  /* 0x0000000608087836 */ /* 0x000fe20000000000 */
[----:B------:R-:W-:Y:S02]  /*12de0*/  R2UR UR7, R7 ;  /* 0x00000000070772ca */ /* 0x000fe400000e0000 */
[----:B------:R-:W-:Y:S02]  /*12df0*/  R2UR UR6, R6 ;  /* 0x00000000060672ca */ /* 0x000fe400000e0000 */
[----:B------:R-:W-:Y:S02]  /*12e00*/  R2UR UR4, R8 ;  /* 0x00000000080472ca */ /* 0x000fe400000e0000 */
[----:B------:R-:W-:Y:S01]  /*12e10*/  R2UR UR5, R9 ;  /* 0x00000000090572ca */ /* 0x000fe200000e0000 */
[----:B------:R-:W-:-:S02]  /*12e20*/  WARPGROUP.DEPBAR.LE gsb0, 0x0 ;  /* 0x00008000000079c5 */ /* 0x000fc40000010000 */
        /* <DEDUP_REMOVED lines=10> */
.L_x_6262:
[----:B------:R-:W-:Y:S05]  /*12ed0*/  BSYNC B0 ;  /* 0x0000000000007941 */ /* 0x000fea0003800000 */
.L_x_6261:
        /* <DEDUP_REMOVED lines=13> */
.L_x_6264:
[----:B------:R-:W-:Y:S05]  /*12fb0*/  BSYNC B0 ;  /* 0x0000000000007941 */ /* 0x000fea0003800000 */
.L_x_6263:
        /* <DEDUP_REMOVED lines=8> */
.L_x_6266:
[----:B------:R-:W-:Y:S05]  /*13040*/  BSYNC B0 ;  /* 0x0000000000007941 */ /* 0x000fea0003800000 */
.L_x_6265:
[----:B------:R-:W2:Y:S04]  /*13050*/  LD.E R13, desc[UR40][R152.64+0x1e8] ;  /* 0x0001e828980d7980 */ /* 0x000ea8000c101900 */
[----:B------:R-:W2:Y:S01]  /*13060*/  LD.E.64 R6, desc[UR40][R152.64+0xb8] ;  /* 0x0000b82898067980 */ /* 0x000ea2000c101b00 */
[----:B------:R-:W-:Y:S05]  /*13070*/  WARPSYNC.ALL ;  /* 0x0000000000007948 */ /* 0x000fea0003800000 */
[----:B------:R-:W3:Y:S04]  /*13080*/  LD.E R12, desc[UR40][R152.64+0x88] ;  /* 0x00008828980c7980 */ /* 0x000ee8000c101900 */
[----:B------:R-:W4:Y:S04]  /*13090*/  LD.E.64 R14, desc[UR40][R152.64+0xb0] ;  /* 0x0000b028980e7980 */ /* 0x000f28000c101b00 */
[----:B------:R-:W4:Y:S04]  /*130a0*/  LD.E.64 R20, desc[UR40][R152.64+0xb0] ;  /* 0x0000b02898147980 */ /* 0x000f28000c101b00 */
[----:B-1---5:R-:W4:Y:S04]  /*130b0*/  LD.E.64 R8, desc[UR40][R152.64+0xb0] ;  /* 0x0000b02898087980 */ /* 0x022f28000c101b00 */
[----:B------:R-:W4:Y:S01]  /*130c0*/  LD.E.64 R10, desc[UR40][R152.64+0xb0] ;  /* 0x0000b028980a7980 */ /* 0x000f22000c101b00 */
[----:B--2---:R-:W-:Y:S01]  /*130d0*/  IMAD R6, R13, 0x1000, R6 ;  /* 0x000010000d067824 */ /* 0x004fe200078e0206 */
[----:B------:R-:W-:-:S04]  /*130e0*/  R2UR UR7, R7 ;  /* 0x00000000070772ca */ /* 0x000fc800000e0000 */
[C---:B------:R-:W-:Y:S01]  /*130f0*/  R2UR UR6, R6.reuse ;  /* 0x00000000060672ca */ /* 0x040fe200000e0000 */
[----:B------:R-:W-:Y:S02]  /*13100*/  VIADD R56, R6, 0x2 ;  /* 0x0000000206387836 */ /* 0x000fe40000000000 */
[----:B------:R-:W-:Y:S01]  /*13110*/  IMAD.MOV.U32 R57, RZ, RZ, R7 ;  /* 0x000000ffff397224 */ /* 0x000fe200078e0007 */
[----:B---3--:R-:W-:Y:S02]  /*13120*/  ISETP.NE.U32.AND P2, PT, R12, RZ, PT ;  /* 0x000000ff0c00720c */ /* 0x008fe40003f45070 */
[----:B------:R-:W2:Y:S01]  /*13130*/  LD.E.64 R12, desc[UR40][R152.64+0xb0] ;  /* 0x0000b028980c7980 */ /* 0x000ea2000c101b00 */
[----:B------:R-:W-:Y:S01]  /*13140*/  WARPGROUP.ARRIVE ;  /* 0x00000000000079c5 */ /* 0x000fe20000000000 */
[----:B----4-:R-:W-:Y:S02]  /*13150*/  R2UR UR4, R14 ;  /* 0x000000000e0472ca */ /* 0x010fe400000e0000 */
[----:B------:R-:W-:Y:S01]  /*13160*/  R2UR UR5, R15 ;  /* 0x000000000f0572ca */ /* 0x000fe200000e0000 */
[----:B------:R-:W-:-:S06]  /*13170*/  VIADD R20, R20, 0x2 ;  /* 0x0000000214147836 */ /* 0x000fcc0000000000 */
[----:B------:R-:W-:-:S06]  /*13180*/  VOTEU.ANY UP0, P2 ;  /* 0x00000000003f7886 */ /* 0x000fcc0001000100 */
[----:B------:R-:W-:Y:S01]  /*13190*/  HGMMA.64x64x16.F32 R24, gdesc[UR4], R24, UP0, gsb0 ;  /* 0x00e00000041879f0 */ /* 0x000fe2000b800818 */
[----:B------:R-:W-:Y:S02]  /*131a0*/  R2UR UR6, R56 ;  /* 0x00000000380672ca */ /* 0x000fe400000e0000 */
[----:B------:R-:W-:Y:S02]  /*131b0*/  R2UR UR7, R57 ;  /* 0x00000000390772ca */ /* 0x000fe400000e0000 */
[----:B------:R-:W-:Y:S02]  /*131c0*/  R2UR UR4, R20 ;  /* 0x00000000140472ca */ /* 0x000fe400000e0000 */
[----:B------:R-:W-:Y:S01]  /*131d0*/  R2UR UR5, R21 ;  /* 0x00000000150572ca */ /* 0x000fe200000e0000 */
[----:B------:R-:W-:Y:S02]  /*131e0*/  WARPGROUP.DEPBAR.LE gsb0, 0x0 ;  /* 0x00008000000079c5 */ /* 0x000fe40000010000 */
[----:B------:R-:W3:Y:S01]  /*131f0*/  LD.E.64 R14, desc[UR40][R152.64+0xb0] ;  /* 0x0000b028980e7980 */ /* 0x000ee2000c101b00 */
[----:B------:R-:W-:-:S02]  /*13200*/  VIADD R8, R8, 0x4 ;  /* 0x0000000408087836 */ /* 0x000fc40000000000 */
[----:B------:R-:W-:Y:S01]  /*13210*/  VIADD R56, R6, 0x4 ;  /* 0x0000000406387836 */ /* 0x000fe20000000000 */
[----:B------:R-:W-:Y:S01]  /*13220*/  ST.E desc[UR40][R152.64+0x88], R5 ;  /* 0x0000880598007985 */ /* 0x000fe2000c101928 */
[----:B------:R-:W-:-:S06]  /*13230*/  WARPGROUP.ARRIVE ;  /* 0x00000000000079c5 */ /* 0x000fcc0000000000 */
[----:B------:R-:W-:Y:S01]  /*13240*/  HGMMA.64x64x16.F32 R24, gdesc[UR4], R24, gsb0 ;  /* 0x00e00000041879f0 */ /* 0x000fe20008000818 */
[----:B------:R-:W-:Y:S01]  /*13250*/  IMAD.MOV.U32 R57, RZ, RZ, R7 ;  /* 0x000000ffff397224 */ /* 0x000fe200078e0007 */
[----:B------:R-:W-:Y:S02]  /*13260*/  R2UR UR6, R56 ;  /* 0x00000000380672ca */ /* 0x000fe400000e0000 */
[----:B------:R-:W-:Y:S02]  /*13270*/  R2UR UR4, R8 ;  /* 0x00000000080472ca */ /* 0x000fe400000e0000 */
[----:B------:R-:W-:Y:S02]  /*13280*/  R2UR UR7, R57 ;  /* 0x00000000390772ca */ /* 0x000fe400000e0000 */
[----:B------:R-:W-:Y:S01]  /*13290*/  R2UR UR5, R9 ;  /* 0x00000000090572ca */ /* 0x000fe200000e0000 */
[----:B------:R-:W-:Y:S02]  /*132a0*/  WARPGROUP.DEPBAR.LE gsb0, 0x0 ;  /* 0x00008000000079c5 */ /* 0x000fe40000010000 */
[----:B------:R-:W4:Y:S01]  /*132b0*/  LD.E.64 R20, desc[UR40][R152.64+0xb0] ;  /* 0x0000b02898147980 */ /* 0x000f22000c101b00 */
        /* <DEDUP_REMOVED lines=12> */
[----:B------:R-:W-:-:S03]  /*13380*/  VIADD R56, R6, 0x200 ;  /* 0x0000020006387836 */ /* 0x000fc60000000000 */
[----:B------:R-:W-:Y:S01]  /*13390*/  ST.E desc[UR40][R152.64+0x88], R5 ;  /* 0x0000880598007985 */ /* 0x000fe2000c101928 */
[----:B------:R-:W-:-:S06]  /*133a0*/  WARPGROUP.ARRIVE ;  /* 0x00000000000079c5 */ /* 0x000fcc0000000000 */
        /* <DEDUP_REMOVED lines=8> */
[----:B------:R-:W2:Y:S01]  /*13430*/  LD.E.64 R10, desc[UR40][R152.64+0xb0] ;  /* 0x0000b028980a7980 */ /* 0x000ea2000c101b00 */
[----:B------:R-:W-:-:S03]  /*13440*/  VIADD R56, R6, 0x202 ;  /* 0x0000020206387836 */ /* 0x000fc60000000000 */
[----:B------:R-:W-:Y:S01]  /*13450*/  ST.E desc[UR40][R152.64+0x88], R5 ;  /* 0x0000880598007985 */ /* 0x000fe2000c101928 */
[----:B------:R-:W-:-:S06]  /*13460*/  WARPGROUP.ARRIVE ;  /* 0x00000000000079c5 */ /* 0x000fcc0000000000 */
[----:B------:R-:W-:Y:S01]  /*13470*/  HGMMA.64x64x16.F32 R24, gdesc[UR4], R24, gsb0 ;  /* 0x00e00000041879f0 */ /* 0x000fe20008000818 */
[----:B------:R-:W-:Y:S01]  /*13480*/  IMAD.MOV.U32 R57, RZ, RZ, R7 ;  /* 0x000000ffff397224 */ /* 0x000fe200078e0007 */
[----:B------:R-:W-:-:S04]  /*13490*/  R2UR UR6, R56 ;  /* 0x00000000380672ca */ /* 0x000fc800000e0000 */
[----:B------:R-:W-:Y:S01]  /*134a0*/  R2UR UR7, R57 ;  /* 0x00000000390772ca */ /* 0x000fe200000e0000 */
[----:B---3--:R-:W-:Y:S01]  /*134b0*/  VIADD R14, R14, 0x202 ;  /* 0x000002020e0e7836 */ /* 0x008fe20000000000 */
[----:B------:R-:W-:-:S04]  /*134c0*/  R2UR UR5, R15 ;  /* 0x000000000f0572ca */ /* 0x000fc800000e0000 */
[----:B------:R-:W-:Y:S01]  /*134d0*/  R2UR UR4, R14 ;  /* 0x000000000e0472ca */ /* 0x000fe200000e0000 */
[----:B------:R-:W-:Y:S02]  /*134e0*/  WARPGROUP.DEPBAR.LE gsb0, 0x0 ;  /* 0x00008000000079c5 */ /* 0x000fe40000010000 */
[----:B------:R-:W3:Y:S01]  /*134f0*/  LD.E.64 R12, desc[UR40][R152.64+0xb0] ;  /* 0x0000b028980c7980 */ /* 0x000ee2000c101b00 */
[----:B------:R-:W-:-:S03]  /*13500*/  VIADD R56, R6, 0x204 ;  /* 0x0000020406387836 */ /* 0x000fc60000000000 */
[----:B------:R-:W-:Y:S01]  /*13510*/  ST.E desc[UR40][R152.64+0x88], R5 ;  /* 0x0000880598007985 */ /* 0x000fe2000c101928 */
[----:B------:R-:W-:-:S06]  /*13520*/  WARPGROUP.ARRIVE ;  /* 0x00000000000079c5 */ /* 0x000fcc0000000000 */
[----:B------:R-:W-:Y:S01]  /*13530*/  HGMMA.64x64x16.F32 R24, gdesc[UR4], R24, gsb0 ;  /* 0x00e00000041879f0 */ /* 0x000fe20008000818 */
[----:B------:R-:W-:Y:S01]  /*13540*/  IMAD.MOV.U32 R57, RZ, RZ, R7 ;  /* 0x000000ffff397224 */ /* 0x000fe200078e0007 */
[----:B------:R-:W-:-:S04]  /*13550*/  R2UR UR6, R56 ;  /* 0x00000000380672ca */ /* 0x000fc800000e0000 */
[----:B------:R-:W-:Y:S01]  /*13560*/  R2UR UR7, R57 ;  /* 0x00000000390772ca */ /* 0x000fe200000e0000 */
[----:B----4-:R-:W-:Y:S01]  /*13570*/  VIADD R20, R20, 0x204 ;  /* 0x0000020414147836 */ /* 0x010fe20000000000 */
[----:B------:R-:W-:-:S04]  /*13580*/  R2UR UR5, R21 ;  /* 0x00000000150572ca */ /* 0x000fc800000e0000 */
        /* <DEDUP_REMOVED lines=10> */
[----:B------:R-:W-:Y:S01]  /*13630*/  VIADD R8, R8, 0x206 ;  /* 0x0000020608087836 */ /* 0x000fe20000000000 */
        /* <DEDUP_REMOVED lines=95> */
[----:B------:R-:W1:Y:S01]  /*13c30*/  S2R R58, SR_TID.X ;  /* 0x00000000003a7919 */ /* 0x000e620000002100 */
[----:B------:R-:W-:Y:S01]  /*13c40*/  VIADD R14, R14, 0x606 ;  /* 0x000006060e0e7836 */ /* 0x000fe20000000000 */
[----:B------:R-:W-:-:S04]  /*13c50*/  R2UR UR5, R15 ;  /* 0x000000000f0572ca */ /* 0x000fc800000e0000 */
[----:B------:R-:W-:Y:S02]  /*13c60*/  R2UR UR4, R14 ;  /* 0x000000000e0472ca */ /* 0x000fe400000e0000 */
[----:B-1----:R-:W-:Y:S01]  /*13c70*/  SHF.R.U32.HI R58, RZ, 0x7, R58 ;  /* 0x00000007ff3a7819 */ /* 0x002fe2000001163a */
[----:B------:R-:W-:Y:S02]  /*13c80*/  WARPGROUP.DEPBAR.LE gsb0, 0x0 ;  /* 0x00008000000079c5 */ /* 0x000fe40000010000 */
[----:B------:R-:W4:Y:S04]  /*13c90*/  LD.E.64 R12, desc[UR40][R152.64+0xb0] ;  /* 0x0000b028980c7980 */ /* 0x000f28000c101b00 */
[----:B------:R-:W-:Y:S01]  /*13ca0*/  ST.E desc[UR40][R152.64+0x88], R5 ;  /* 0x0000880598007985 */ /* 0x000fe2000c101928 */
[----:B------:R-:W-:-:S03]  /*13cb0*/  WARPGROUP.ARRIVE ;  /* 0x00000000000079c5 */ /* 0x000fc60000000000 */
[----:B------:R1:W0:Y:S03]  /*13cc0*/  SHFL.IDX PT, R14, R58, RZ, 0x1f ;  /* 0x00001fff3a0e7589 */ /* 0x00022600000e0000 */
[----:B------:R-:W-:Y:S01]  /*13cd0*/  HGMMA.64x64x16.F32 R24, gdesc[UR4], R24, gsb0 ;  /* 0x00e00000041879f0 */ /* 0x000fe20008000818 */
[----:B------:R-:W-:Y:S02]  /*13ce0*/  IMAD.MOV.U32 R15, RZ, RZ, R7 ;  /* 0x000000ffff0f7224 */ /* 0x000fe400078e0007 */
[----:B-1----:R-:W-:-:S03]  /*13cf0*/  VIADD R58, R6, 0x800 ;  /* 0x00000800063a7836 */ /* 0x002fc60000000000 */
[----:B------:R-:W-:Y:S01]  /*13d00*/  R2UR UR11, R15 ;  /* 0x000000000f0b72ca */ /* 0x000fe200000e0000 */
[----:B------:R-:W-:Y:S01]  /*13d10*/  UMOV UR4, 0x1 ;  /* 0x0000000100047882 */ /* 0x000fe20000000000 */
[----:B0-----:R-:W-:-:S04]  /*13d20*/  ISETP.GT.AND P2, PT, R14, 0x7f, PT ;  /* 0x0000007f0e00780c */ /* 0x001fc80003f44270 */
[----:B------:R-:W-:-:S04]  /*13d30*/  SEL R59, RZ, 0x2, !P2 ;  /* 0x00000002ff3b7807 */ /* 0x000fc80005000000 */
[----:B--2---:R-:W-:Y:S01]  /*13d40*/  IADD3 R20, R20, 0x800, R59 ;  /* 0x0000080014147810 */ /* 0x004fe20007ffe03b */
[----:B------:R-:W-:Y:S01]  /*13d50*/  IMAD.IADD R14, R59, 0x1, R58 ;  /* 0x000000013b0e7824 */ /* 0x000fe200078e023a */
[----:B------:R-:W-:Y:S02]  /*13d60*/  R2UR UR9, R21 ;  /* 0x00000000150972ca */ /* 0x000fe400000e0000 */
[----:B------:R-:W-:Y:S02]  /*13d70*/  R2UR UR8, R20 ;  /* 0x00000000140872ca */ /* 0x000fe400000e0000 */
[----:B------:R-:W-:Y:S01]  /*13d80*/  R2UR UR10, R14 ;  /* 0x000000000e0a72ca */ /* 0x000fe200000e0000 */
[----:B------:R-:W-:Y:S01]  /*13d90*/  UISETP.NE.U32.AND UP0, UPT, UR4, URZ, UPT ;  /* 0x0000003f0400728c */ /* 0x000fe2000bf05070 */
[----:B------:R-:W-:Y:S02]  /*13da0*/  WARPGROUP.DEPBAR.LE gsb0, 0x0 ;  /* 0x00008000000079c5 */ /* 0x000fe40000010000 */
[----:B------:R-:W2:Y:S01]  /*13db0*/  LD.E.64 R56, desc[UR40][R152.64+0xb0] ;  /* 0x0000b02898387980 */ /* 0x000ea2000c101b00 */
[----:B------:R-:W-:-:S03]  /*13dc0*/  IMAD.MOV.U32 R63, RZ, RZ, 0x4 ;  /* 0x00000004ff3f7424 */ /* 0x000fc600078e00ff */
[----:B------:R-:W-:Y:S01]  /*13dd0*/  ST.E desc[UR40][R152.64+0x88], R5 ;  /* 0x0000880598007985 */ /* 0x000fe2000c101928 */
[----:B------:R-:W-:Y:S01]  /*13de0*/  WARPGROUP.ARRIVE ;  /* 0x00000000000079c5 */ /* 0x000fe20000000000 */
[----:B------:R-:W-:-:S05]  /*13df0*/  SEL R61, R63, 0x2, P2 ;  /* 0x000000023f3d7807 */ /* 0x000fca0001000000 */
[----:B------:R-:W-:Y:S01]  /*13e00*/  HGMMA.64x64x16.F32 R24, gdesc[UR8], R24, UP0, gsb0 ;  /* 0x00e00000081879f0 */ /* 0x000fe2000b800818 */
[----:B------:R-:W-:Y:S02]  /*13e10*/  IMAD.IADD R20, R58, 0x1, R61 ;  /* 0x000000013a147824 */ /* 0x000fe400078e023d */
[----:B------:R-:W-:-:S03]  /*13e20*/  IMAD.MOV.U32 R21, RZ, RZ, R7 ;  /* 0x000000ffff157224 */ /* 0x000fc600078e0007 */
[----:B------:R-:W-:Y:S02]  /*13e30*/  R2UR UR6, R20 ;  /* 0x00000000140672ca */ /* 0x000fe400000e0000 */
[----:B------:R-:W-:Y:S02]  /*13e40*/  R2UR UR7, R21 ;  /* 0x00000000150772ca */ /* 0x000fe400000e0000 */
[----:B---3--:R-:W-:Y:S02]  /*13e50*/  IADD3 R8, R61, 0x800, R8 ;  /* 0x000008003d087810 */ /* 0x008fe40007ffe008 */
[----:B------:R-:W-:Y:S02]  /*13e60*/  R2UR UR5, R9 ;  /* 0x00000000090572ca */ /* 0x000fe400000e0000 */
[----:B------:R-:W-:Y:S01]  /*13e70*/  R2UR UR4, R8 ;  /* 0x00000000080472ca */ /* 0x000fe200000e0000 */
[----:B------:R-:W-:Y:S02]  /*13e80*/  WARPGROUP.DEPBAR.LE gsb0, 0x0 ;  /* 0x00008000000079c5 */ /* 0x000fe40000010000 */
[----:B------:R-:W3:Y:S01]  /*13e90*/  LD.E.64 R14, desc[UR40][R152.64+0xb0] ;  /* 0x0000b028980e7980 */ /* 0x000ee2000c101b00 */
[----:B------:R-:W-:-:S03]  /*13ea0*/  SEL R63, R63, 0x6, !P2 ;  /* 0x000000063f3f7807 */ /* 0x000fc60005000000 */
[----:B------:R-:W-:Y:S01]  /*13eb0*/  ST.E desc[UR40][R152.64+0x88], R5 ;  /* 0x0000880598007985 */ /* 0x000fe2000c101928 */
[----:B------:R-:W-:Y:S01]  /*13ec0*/  WARPGROUP.ARRIVE ;  /* 0x00000000000079c5 */ /* 0x000fe20000000000 */
[----:B------:R-:W-:-:S05]  /*13ed0*/  IMAD.IADD R20, R58, 0x1, R63 ;  /* 0x000000013a147824 */ /* 0x000fca00078e023f */
[----:B------:R-:W-:Y:S01]  /*13ee0*/  HGMMA.64x64x16.F32 R24, gdesc[UR4], R24, gsb0 ;  /* 0x00e00000041879f0 */ /* 0x000fe20008000818 */
[----:B------:R-:W-:Y:S01]  /*13ef0*/  IMAD.MOV.U32 R21, RZ, RZ, R7 ;  /* 0x000000ffff157224 */ /* 0x000fe200078e0007 */
[----:B------:R-:W-:-:S04]  /*13f00*/  R2UR UR6, R20 ;  /* 0x00000000140672ca */ /* 0x000fc800000e0000 */
[----:B------:R-:W-:Y:S02]  /*13f10*/  R2UR UR7, R21 ;  /* 0x00000000150772ca */ /* 0x000fe400000e0000 */
[----:B----4-:R-:W-:Y:S02]  /*13f20*/  IADD3 R10, R63, 0x800, R10 ;  /* 0x000008003f0a7810 */ /* 0x010fe40007ffe00a */
[----:B------:R-:W-:Y:S02]  /*13f30*/  R2UR UR5, R11 ;  /* 0x000000000b0572ca */ /* 0x000fe400000e0000 */
[----:B------:R-:W-:Y:S01]  /*13f40*/  R2UR UR4, R10 ;  /* 0x000000000a0472ca */ /* 0x000fe200000e0000 */
[----:B------:R-:W-:Y:S02]  /*13f50*/  WARPGROUP.DEPBAR.LE gsb0, 0x0 ;  /* 0x00008000000079c5 */ /* 0x000fe40000010000 */
[----:B------:R-:W4:Y:S01]  /*13f60*/  LD.E.64 R8, desc[UR40][R152.64+0xb0] ;  /* 0x0000b02898087980 */ /* 0x000f22000c101b00 */
[----:B------:R-:W-:-:S02]  /*13f70*/  IMAD.MOV.U32 R10, RZ, RZ, 0x28 ;  /* 0x00000028ff0a7424 */ /* 0x000fc400078e00ff */
[----:B------:R-:W-:Y:S01]  /*13f80*/  IMAD.MOV.U32 R11, RZ, RZ, 0xa00 ;  /* 0x00000a00ff0b7424 */ /* 0x000fe200078e00ff */
[----:B------:R-:W-:Y:S01]  /*13f90*/  ST.E desc[UR40][R152.64+0x88], R5 ;  /* 0x0000880598007985 */ /* 0x000fe2000c101928 */
[----:B------:R-:W-:Y:S01]  /*13fa0*/  WARPGROUP.ARRIVE ;  /* 0x00000000000079c5 */ /* 0x000fe20000000000 */
[----:B------:R-:W-:Y:S02]  /*13fb0*/  SEL R10, R10, 0x26, P2 ;  /* 0x000000260a0a7807 */ /* 0x000fe40001000000 */
[----:B------:R-:W-:-:S03]  /*13fc0*/  SEL R11, R11, 0x980, P2 ;  /* 0x000009800b0b7807 */ /* 0x000fc60001000000 */
[----:B------:R-:W-:Y:S02]  /*13fd0*/  HGMMA.64x64x16.F32 R24, gdesc[UR4], R24, gsb0 ;  /* 0x00e00000041879f0 */ /* 0x000fe40008000818 */
        /* <DEDUP_REMOVED lines=10> */
[----:B------:R-:W4:Y:S01]  /*14080*/  LD.E.64 R10, desc[UR40][R152.64+0xb0] ;  /* 0x0000b028980a7980 */ /* 0x000f22000c101b00 */
[----:B------:R-:W-:-:S03]  /*14090*/  VIADD R58, R6, 0xa00 ;  /* 0x00000a00063a7836 */ /* 0x000fc60000000000 */
[----:B------:R-:W-:Y:S01]  /*140a0*/  ST.E desc[UR40][R152.64+0x88], R5 ;  /* 0x0000880598007985 */ /* 0x000fe2000c101928 */
[----:B------:R-:W-:Y:S01]  /*140b0*/  WARPGROUP.ARRIVE ;  /* 0x00000000000079c5 */ /* 0x000fe20000000000 */
[----:B------:R-:W-:-:S05]  /*140c0*/  IMAD.IADD R20, R59, 0x1, R58 ;  /* 0x000000013b147824 */ /* 0x000fca00078e023a */
[----:B------:R-:W-:Y:S01]  /*140d0*/  HGMMA.64x64x16.F32 R24, gdesc[UR4], R24, gsb0 ;  /* 0x00e00000041879f0 */ /* 0x000fe20008000818 */
[----:B------:R-:W-:Y:S01]  /*140e0*/  IMAD.MOV.U32 R21, RZ, RZ, R7 ;  /* 0x000000ffff157224 */ /* 0x000fe200078e0007 */
[----:B------:R-:W-:-:S04]  /*140f0*/  R2UR UR6, R20 ;  /* 0x00000000140672ca */ /* 0x000fc800000e0000 */
[----:B------:R-:W-:Y:S02]  /*14100*/  R2UR UR7, R21 ;  /* 0x00000000150772ca */ /* 0x000fe400000e0000 */
[----:B--2---:R-:W-:Y:S02]  /*14110*/  IADD3 R56, R59, 0xa00, R56 ;  /* 0x00000a003b387810 */ /* 0x004fe40007ffe038 */
[----:B------:R-:W-:Y:S02]  /*14120*/  R2UR UR5, R57 ;  /* 0x00000000390572ca */ /* 0x000fe400000e0000 */
[----:B------:R-:W-:Y:S01]  /*14130*/  R2UR UR4, R56 ;  /* 0x00000000380472ca */ /* 0x000fe200000e0000 */
[----:B------:R-:W-:Y:S02]  /*14140*/  WARPGROUP.DEPBAR.LE gsb0, 0x0 ;  /* 0x00008000000079c5 */ /* 0x000fe40000010000 */
[----:B------:R-:W2:Y:S01]  /*14150*/  LD.E.64 R12, desc[UR40][R152.64+0xb0] ;  /* 0x0000b028980c7980 */ /* 0x000ea2000c101b00 */
[----:B------:R-:W-:-:S03]  /*14160*/  IMAD.IADD R56, R61, 0x1, R58 ;  /* 0x000000013d387824 */ /* 0x000fc600078e023a */
[----:B------:R-:W-:Y:S01]  /*14170*/  ST.E desc[UR40][R152.64+0x88], R5 ;  /* 0x0000880598007985 */ /* 0x000fe2000c101928 */
[----:B------:R-:W-:-:S06]  /*14180*/  WARPGROUP.ARRIVE ;  /* 0x00000000000079c5 */ /* 0x000fcc0000000000 */
[----:B------:R-:W-:Y:S01]  /*14190*/  HGMMA.64x64x16.F32 R24, gdesc[UR4], R24, gsb0 ;  /* 0x00e00000041879f0 */ /* 0x000fe20008000818 */
[----:B------:R-:W-:Y:S01]  /*141a0*/  IMAD.MOV.U32 R57, RZ, RZ, R7 ;  /* 0x000000ffff397224 */ /* 0x000fe200078e0007 */
[----:B------:R-:W-:-:S04]  /*141b0*/  R2UR UR6, R56 ;  /* 0x00000000380672ca */ /* 0x000fc800000e0000 */
[----:B------:R-:W-:Y:S02]  /*141c0*/  R2UR UR7, R57 ;  /* 0x00000000390772ca */ /* 0x000fe400000e0000 */
[----:B---3--:R-:W-:Y:S02]  /*141d0*/  IADD3 R14, R61, 0xa00, R14 ;  /* 0x00000a003d0e7810 */ /* 0x008fe40007ffe00e */
[----:B------:R-:W-:Y:S02]  /*141e0*/  R2UR UR5, R15 ;  /* 0x000000000f0572ca */ /* 0x000fe400000e0000 */
[----:B------:R-:W-:Y:S01]  /*141f0*/  R2UR UR4, R14 ;  /* 0x000000000e0472ca */ /* 0x000fe200000e0000 */
[----:B------:R-:W-:Y:S02]  /*14200*/  WARPGROUP.DEPBAR.LE gsb0, 0x0 ;  /* 0x00008000000079c5 */ /* 0x000fe40000010000 */
[----:B------:R-:W3:Y:S01]  /*14210*/  LD.E.64 R20, desc[UR40][R152.64+0xb0] ;  /* 0x0000b02898147980 */ /* 0x000ee2000c101b00 */
[----:B------:R-:W-:-:S03]  /*14220*/  IMAD.IADD R56, R63, 0x1, R58 ;  /* 0x000000013f387824 */ /* 0x000fc600078e023a */
[----:B------:R-:W-:Y:S01]  /*14230*/  ST.E desc[UR40][R152.64+0x88], R5 ;  /* 0x0000880598007985 */ /* 0x000fe2000c101928 */
[----:B------:R-:W-:-:S06]  /*14240*/  WARPGROUP.ARRIVE ;  /* 0x00000000000079c5 */ /* 0x000fcc0000000000 */
        /* <DEDUP_REMOVED lines=83> */
[----:B------:R-:W4:Y:S01]  /*14780*/  @!P0 LD.E R60, desc[UR40][R152.64+0x1e8] ;  /* 0x0001e828983c8980 */ /* 0x000f22000c101900 */
[----:B------:R-:W-:Y:S02]  /*14790*/  VIADD R58, R6, 0xe00 ;  /* 0x00000e00063a7836 */ /* 0x000fe40000000000 */
[----:B------:R-:W-:Y:S01]  /*147a0*/  IMAD.MOV.U32 R15, RZ, RZ, R7 ;  /* 0x000000ffff0f7224 */ /* 0x000fe200078e0007 */
[----:B------:R-:W-:Y:S01]  /*147b0*/  ST.E desc[UR40][R152.64+0x88], R5 ;  /* 0x0000880598007985 */ /* 0x000fe2000c101928 */
[----:B------:R-:W-:Y:S01]  /*147c0*/  WARPGROUP.ARRIVE ;  /* 0x00000000000079c5 */ /* 0x000fe20000000000 */
[----:B------:R-:W-:-:S05]  /*147d0*/  IMAD.IADD R14, R59, 0x1, R58 ;  /* 0x000000013b0e7824 */ /* 0x000fca00078e023a */
[----:B------:R-:W-:Y:S01]  /*147e0*/  HGMMA.64x64x16.F32 R24, gdesc[UR4], R24, gsb0 ;  /* 0x00e00000041879f0 */ /* 0x000fe20008000818 */
[----:B------:R-:W-:Y:S02]  /*147f0*/  R2UR UR6, R14 ;  /* 0x000000000e0672ca */ /* 0x000fe400000e0000 */
[----:B------:R-:W-:Y:S02]  /*14800*/  R2UR UR7, R15 ;  /* 0x000000000f0772ca */ /* 0x000fe400000e0000 */
[----:B--2---:R-:W-:Y:S02]  /*14810*/  IADD3 R10, R59, 0xe00, R10 ;  /* 0x00000e003b0a7810 */ /* 0x004fe40007ffe00a */
[----:B------:R-:W-:Y:S01]  /*14820*/  R2UR UR5, R11 ;  /* 0x000000000b0572ca */ /* 0x000fe200000e0000 */
[----:B------:R-:W-:Y:S01]  /*14830*/  IMAD.MOV.U32 R11, RZ, RZ, R7 ;  /* 0x000000ffff0b7224 */ /* 0x000fe200078e0007 */
[----:B------:R-:W-:Y:S01]  /*14840*/  R2UR UR4, R10 ;  /* 0x000000000a0472ca */ /* 0x000fe200000e0000 */
[----:B------:R-:W-:Y:S01]  /*14850*/  IMAD.IADD R10, R61, 0x1, R58 ;  /* 0x000000013d0a7824 */ /* 0x000fe200078e023a */
[----:B------:R-:W-:-:S02]  /*14860*/  WARPGROUP.DEPBAR.LE gsb0, 0x0 ;  /* 0x00008000000079c5 */ /* 0x000fc40000010000 */
[----:B------:R-:W-:Y:S01]  /*14870*/  ST.E desc[UR40][R152.64+0x88], R5 ;  /* 0x0000880598007985 */ /* 0x000fe2000c101928 */
[----:B------:R-:W-:-:S08]  /*14880*/  WARPGROUP.ARRIVE ;  /* 0x00000000000079c5 */ /* 0x000fd00000000000 */
[----:B------:R-:W-:Y:S01]  /*14890*/  HGMMA.64x64x16.F32 R24, gdesc[UR4], R24, gsb0 ;  /* 0x00e00000041879f0 */ /* 0x000fe20008000818 */
[----:B------:R-:W-:Y:S01]  /*148a0*/  R2UR UR6, R10 ;  /* 0x000000000a0672ca */ /* 0x000fe200000e0000 */
[----:B------:R-:W-:Y:S01]  /*148b0*/  IMAD.IADD R10, R63, 0x1, R58 ;  /* 0x000000013f0a7824 */ /* 0x000fe200078e023a */
[----:B------:R-:W-:Y:S01]  /*148c0*/  R2UR UR7, R11 ;  /* 0x000000000b0772ca */ /* 0x000fe200000e0000 */
[----:B------:R-:W-:Y:S01]  /*148d0*/  IMAD.MOV.U32 R11, RZ, RZ, R7 ;  /* 0x000000ffff0b7224 */ /* 0x000fe200078e0007 */
[----:B---3--:R-:W-:Y:S02]  /*148e0*/  IADD3 R12, R61, 0xe00, R12 ;  /* 0x00000e003d0c7810 */ /* 0x008fe40007ffe00c */
[----:B------:R-:W-:Y:S02]  /*148f0*/  R2UR UR5, R13 ;  /* 0x000000000d0572ca */ /* 0x000fe400000e0000 */
[----:B------:R-:W-:Y:S01]  /*14900*/  R2UR UR4, R12 ;  /* 0x000000000c0472ca */ /* 0x000fe200000e0000 */
[----:B------:R-:W-:-:S02]  /*14910*/  WARPGROUP.DEPBAR.LE gsb0, 0x0 ;  /* 0x00008000000079c5 */ /* 0x000fc40000010000 */
[----:B------:R-:W-:Y:S01]  /*14920*/  ST.E desc[UR40][R152.64+0x88], R5 ;  /* 0x0000880598007985 */ /* 0x000fe2000c101928 */
[----:B------:R-:W-:-:S09]  /*14930*/  WARPGROUP.ARRIVE ;  /* 0x00000000000079c5 */ /* 0x000fd20000000000 */
[----:B------:R-:W-:Y:S01]  /*14940*/  HGMMA.64x64x16.F32 R24, gdesc[UR4], R24, gsb0 ;  /* 0x00e00000041879f0 */ /* 0x000fe20008000818 */
[----:B------:R-:W-:Y:S01]  /*14950*/  R2UR UR6, R10 ;  /* 0x000000000a0672ca */ /* 0x000fe200000e0000 */
[----:B------:R-:W-:Y:S01]  /*14960*/  IMAD.MOV.U32 R10, RZ, RZ, 0x40 ;  /* 0x00000040ff0a7424 */ /* 0x000fe200078e00ff */
[----:B------:R-:W-:Y:S01]  /*14970*/  R2UR UR7, R11 ;  /* 0x000000000b0772ca */ /* 0x000fe200000e0000 */
[----:B------:R-:W-:-:S03]  /*14980*/  IMAD.MOV.U32 R11, RZ, RZ, 0x1000 ;  /* 0x00001000ff0b7424 */ /* 0x000fc600078e00ff */
[----:B------:R-:W-:Y:S02]  /*14990*/  SEL R10, R10, 0x3e, P2 ;  /* 0x0000003e0a0a7807 */ /* 0x000fe40001000000 */
[----:B------:R-:W-:-:S05]  /*149a0*/  SEL R11, R11, 0xf80, P2 ;  /* 0x00000f800b0b7807 */ /* 0x000fca0001000000 */
[----:B------:R-:W-:-:S05]  /*149b0*/  IMAD.IADD R10, R10, 0x1, R11 ;  /* 0x000000010a0a7824 */ /* 0x000fca00078e020b */
[----:B------:R-:W-:Y:S02]  /*149c0*/  LOP3.LUT R11, R10, 0x1e06, RZ, 0xc0, !PT ;  /* 0x00001e060a0b7812 */ /* 0x000fe400078ec0ff */
[----:B----4-:R-:W-:Y:S02]  /*149d0*/  IADD3 R20, R63, 0xe00, R20 ;  /* 0x00000e003f147810 */ /* 0x010fe40007ffe014 */
[----:B------:R-:W-:Y:S01]  /*149e0*/  R2UR UR5, R21 ;  /* 0x00000000150572ca */ /* 0x000fe200000e0000 */
[----:B------:R-:W-:Y:S01]  /*149f0*/  IMAD.IADD R6, R6, 0x1, R11 ;  /* 0x0000000106067824 */ /* 0x000fe200078e020b */
[----:B------:R-:W-:Y:S01]  /*14a00*/  R2UR UR4, R20 ;  /* 0x00000000140472ca */ /* 0x000fe200000e0000 */
[----:B------:R-:W-:Y:S02]  /*14a10*/  WARPGROUP.DEPBAR.LE gsb0, 0x0 ;  /* 0x00008000000079c5 */ /* 0x000fe40000010000 */
[----:B------:R-:W-:Y:S01]  /*14a20*/  ST.E desc[UR40][R152.64+0x88], R5 ;  /* 0x0000880598007985 */ /* 0x000fe2000c101928 */
[----:B------:R-:W-:-:S09]  /*14a30*/  WARPGROUP.ARRIVE ;  /* 0x00000000000079c5 */ /* 0x000fd20000000000 */
[----:B------:R-:W-:Y:S01]  /*14a40*/  HGMMA.64x64x16.F32 R24, gdesc[UR4], R24, gsb0 ;  /* 0x00e00000041879f0 */ /* 0x000fe20008000818 */
[----:B------:R-:W-:Y:S02]  /*14a50*/  R2UR UR6, R6 ;  /* 0x00000000060672ca */ /* 0x000fe400000e0000 */
[----:B------:R-:W-:Y:S01]  /*14a60*/  R2UR UR7, R7 ;  /* 0x00000000070772ca */ /* 0x000fe200000e0000 */
[----:B------:R-:W-:Y:S01]  /*14a70*/  IMAD.IADD R56, R11, 0x1, R56 ;  /* 0x000000010b387824 */ /* 0x000fe200078e0238 */
[----:B------:R-:W-:Y:S02]  /*14a80*/  R2UR UR5, R57 ;  /* 0x00000000390572ca */ /* 0x000fe400000e0000 */
[----:B------:R-:W-:Y:S02]  /*14a90*/  @!P0 MOV R9, R8 ;  /* 0x0000000800098202 */ /* 0x000fe40000000f00 */
[----:B------:R-:W-:-:S03]  /*14aa0*/  R2UR UR4, R56 ;  /* 0x00000000380472ca */ /* 0x000fc600000e0000 */
[----:B------:R-:W-:-:S05]  /*14ab0*/  @!P0 IMAD R60, R60, 0x8, R9 ;  /* 0x000000083c3c8824 */ /* 0x000fca00078e0209 */
[----:B------:R-:W-:Y:S01]  /*14ac0*/  @!P0 PRMT R60, RZ, 0x654, R60 ;  /* 0x00000654ff3c8816 */ /* 0x000fe2000000003c */
[----:B------:R-:W-:Y:S02]  /*14ad0*/  WARPGROUP.DEPBAR.LE gsb0, 0x0 ;  /* 0x00008000000079c5 */ /* 0x000fe40000010000 */
[----:B------:R-:W-:Y:S01]  /*14ae0*/  ST.E desc[UR40][R152.64+0x88], R5 ;  /* 0x0000880598007985 */ /* 0x000fe2000c101928 */
[----:B------:R-:W-:-:S06]  /*14af0*/  WARPGROUP.ARRIVE ;  /* 0x00000000000079c5 */ /* 0x000fcc0000000000 */
[----:B------:R-:W-:Y:S03]  /*14b00*/  HGMMA.64x64x16.F32 R24, gdesc[UR4], R24, gsb0 ;  /* 0x00e00000041879f0 */ /* 0x000fe60008000818 */
[----:B------:R-:W-:Y:S02]  /*14b10*/  WARPGROUP.DEPBAR.LE gsb0, 0x0 ;  /* 0x00008000000079c5 */ /* 0x000fe40000010000 */
[----:B------:R0:W-:Y:S01]  /*14b20*/  ST.E desc[UR40][R152.64+0x88], R5 ;  /* 0x0000880598007985 */ /* 0x0001e2000c101928 */
[----:B------:R1:W-:Y:S03]  /*14b30*/  @!P0 SYNCS.ARRIVE.TRANS64.RED.A1T0 RZ, [R60+URZ], RZ ;  /* 0x000000ff3cff89a7 */ /* 0x0003e6000810043f */
[----:B------:R-:W2:Y:S04]  /*14b40*/  LD.E.64 R6, desc[UR40][R152.64+0x120] ;  /* 0x0001202898067980 */ /* 0x000ea8000c101b00 */
[----:B--2---:R-:W2:Y:S04]  /*14b50*/  LD.E R8, desc[UR40][R6.64] ;  /* 0x0000002806087980 */ /* 0x004ea8000c101900 */
[----:B------:R-:W0:Y:S01]  /*14b60*/  LD.E.64 R6, desc[UR40][R152.64+0x200] ;  /* 0x0002002898067980 */ /* 0x000e22000c101b00 */
[----:B------:R-:W-:Y:S01]  /*14b70*/  IADD3 R9, P2, R2, 0x200, RZ ;  /* 0x0000020002097810 */ /* 0x000fe20007f5e0ff */
[-C--:B--2---:R-:W-:Y:S01]  /*14b80*/  FMUL.FTZ R57, R24, R8.reuse ;  /* 0x0000000818397220 */ /* 0x084fe20000410000 */
[-C--:B------:R-:W-:Y:S01]  /*14b90*/  FMUL.FTZ R24, R25, R8.reuse ;  /* 0x0000000819187220 */ /* 0x080fe20000410000 */
[-C--:B------:R-:W-:Y:S01]  /*14ba0*/  FMUL.FTZ R14, R26, R8.reuse ;  /* 0x000000081a0e7220 */ /* 0x080fe20000410000 */
[-C--:B------:R-:W-:Y:S01]  /*14bb0*/  FMUL.FTZ R26, R28, R8.reuse ;  /* 0x000000081c1a7220 */ /* 0x080fe20000410000 */
[-C--:B------:R-:W-:Y:S01]  /*14bc0*/  FMUL.FTZ R15, R27, R8.reuse ;  /* 0x000000081b0f7220 */ /* 0x080fe20000410000 */
[-C--:B------:R-:W-:Y:S01]  /*14bd0*/  FMUL.FTZ R27, R29, R8.reuse ;  /* 0x000000081d1b7220 */ /* 0x080fe20000410000 */
[----:B------:R-:W0:Y:S01]  /*14be0*/  MUFU.TANH R57, R57 ;  /* 0x0000003900397308 */ /* 0x000e220000002400 */
[-C--:B------:R-:W-:Y:S01]  /*14bf0*/  FMUL.FTZ R29, R32, R8.reuse ;  /* 0x00000008201d7220 */ /* 0x080fe20000410000 */
[-C--:B------:R-:W-:Y:S01]  /*14c00*/  FMUL.FTZ R20, R30, R8.reuse ;  /* 0x000000081e147220 */ /* 0x080fe20000410000 */
[-C--:B------:R-:W-:Y:S01]  /*14c10*/  FMUL.FTZ R30, R33, R8.reuse ;  /* 0x00000008211e7220 */ /* 0x080fe20000410000 */
[-C--:B------:R-:W-:Y:S01]  /*14c20*/  FMUL.FTZ R33, R36, R8.reuse ;  /* 0x0000000824217220 */ /* 0x080fe20000410000 */
[-C--:B------:R-:W-:Y:S01]  /*14c30*/  FMUL.FTZ R25, R34, R8.reuse ;  /* 0x0000000822197220 */ /* 0x080fe20000410000 */
[-C--:B------:R-:W-:Y:S01]  /*14c40*/  FMUL.FTZ R34, R37, R8.reuse ;  /* 0x0000000825227220 */ /* 0x080fe20000410000 */
[-C--:B------:R-:W-:Y:S01]  /*14c50*/  FMUL.FTZ R36, R40, R8.reuse ;  /* 0x0000000828247220 */ /* 0x080fe20000410000 */
[----:B------:R-:W2:Y:S01]  /*14c60*/  MUFU.TANH R24, R24 ;  /* 0x0000001800187308 */ /* 0x000ea20000002400 */
[-C--:B------:R-:W-:Y:S01]  /*14c70*/  FMUL.FTZ R37, R41, R8.reuse ;  /* 0x0000000829257220 */ /* 0x080fe20000410000 */
[-C--:B------:R-:W-:Y:S01]  /*14c80*/  FMUL.FTZ R21, R31, R8.reuse ;  /* 0x000000081f157220 */ /* 0x080fe20000410000 */
[-C--:B------:R-:W-:Y:S01]  /*14c90*/  FMUL.FTZ R31, R38, R8.reuse ;  /* 0x00000008261f7220 */ /* 0x080fe20000410000 */
[-C--:B------:R-:W-:Y:S01]  /*14ca0*/  FMUL.FTZ R38, R44, R8.reuse ;  /* 0x000000082c267220 */ /* 0x080fe20000410000 */
[-C--:B------:R-:W-:Y:S01]  /*14cb0*/  FMUL.FTZ R40, R45, R8.reuse ;  /* 0x000000082d287220 */ /* 0x080fe20000410000 */
[-C--:B------:R-:W-:Y:S01]  /*14cc0*/  FMUL.FTZ R41, R48, R8.reuse ;  /* 0x0000000830297220 */ /* 0x080fe20000410000 */
[----:B------:R-:W-:Y:S01]  /*14cd0*/  FMUL.FTZ R28, R35, R8 ;  /* 0x00000008231c7220 */ /* 0x000fe20000410000 */
[----:B------:R-:W3:Y:S01]  /*14ce0*/  MUFU.TANH R26, R26 ;  /* 0x0000001a001a7308 */ /* 0x000ee20000002400 */
[----:B0-----:R-:W-:Y:S01]  /*14cf0*/  FMNMX.FTZ R5, R57, R6, !PT ;  /* 0x0000000639057209 */ /* 0x001fe20007810000 */
[-C--:B------:R-:W-:Y:S01]  /*14d00*/  FMUL.FTZ R35, R42, R8.reuse ;  /* 0x000000082a237220 */ /* 0x080fe20000410000 */
[-C--:B------:R-:W-:Y:S01]  /*14d10*/  FMUL.FTZ R42, R49, R8.reuse ;  /* 0x00000008312a7220 */ /* 0x080fe20000410000 */
[-C--:B------:R-:W-:Y:S01]  /*14d20*/  FMUL.FTZ R44, R52, R8.reuse ;  /* 0x00000008342c7220 */ /* 0x080fe20000410000 */
[-C--:B------:R-:W-:Y:S01]  /*14d30*/  FMUL.FTZ R45, R53, R8.reuse ;  /* 0x00000008352d7220 */ /* 0x080fe20000410000 */
[-C--:B------:R-:W-:Y:S01]  /*14d40*/  FMUL.FTZ R32, R39, R8.reuse ;  /* 0x0000000827207220 */ /* 0x080fe20000410000 */
[-C--:B------:R-:W-:Y:S01]  /*14d50*/  FMUL.FTZ R43, R43, R8.reuse ;  /* 0x000000082b2b7220 */ /* 0x080fe20000410000 */
[----:B------:R-:W0:Y:S01]  /*14d60*/  MUFU.TANH R27, R27 ;  /* 0x0000001b001b7308 */ /* 0x000e220000002400 */
[----:B--2---:R-:W-:Y:S01]  /*14d70*/  FMNMX.FTZ R5, R24, R5, !PT ;  /* 0x0000000518057209 */ /* 0x004fe20007810000 */
[-C--:B------:R-:W-:Y:S01]  /*14d80*/  FMUL.FTZ R46, R46, R8.reuse ;  /* 0x000000082e2e7220 */ /* 0x080fe20000410000 */
[-C--:B------:R-:W-:Y:S01]  /*14d90*/  FMUL.FTZ R47, R47, R8.reuse ;  /* 0x000000082f2f7220 */ /* 0x080fe20000410000 */
[-C--:B------:R-:W-:Y:S01]  /*14da0*/  FMUL.FTZ R48, R50, R8.reuse ;  /* 0x0000000832307220 */ /* 0x080fe20000410000 */
[-C--:B------:R-:W-:Y:S01]  /*14db0*/  FMUL.FTZ R50, R51, R8.reuse ;  /* 0x0000000833327220 */ /* 0x080fe20000410000 */
[-C--:B------:R-:W-:Y:S01]  /*14dc0*/  FMUL.FTZ R51, R54, R8.reuse ;  /* 0x0000000836337220 */ /* 0x080fe20000410000 */
[----:B------:R-:W-:Y:S01]  /*14dd0*/  FMUL.FTZ R52, R55, R8 ;  /* 0x0000000837347220 */ /* 0x000fe20000410000 */
[----:B------:R-:W2:Y:S01]  /*14de0*/  MUFU.TANH R29, R29 ;  /* 0x0000001d001d7308 */ /* 0x000ea20000002400 */
[----:B---3--:R-:W-:-:S07]  /*14df0*/  FMNMX.FTZ R10, R26, R5, !PT ;  /* 0x000000051a0a7209 */ /* 0x008fce0007810000 */
[----:B------:R-:W3:Y:S01]  /*14e00*/  MUFU.TANH R30, R30 ;  /* 0x0000001e001e7308 */ /* 0x000ee20000002400 */
[----:B0-----:R-:W-:-:S07]  /*14e10*/  FMNMX.FTZ R10, R27, R10, !PT ;  /* 0x0000000a1b0a7209 */ /* 0x001fce0007810000 */
[----:B------:R-:W0:Y:S01]  /*14e20*/  MUFU.TANH R33, R33 ;  /* 0x0000002100217308 */ /* 0x000e220000002400 */
[----:B--2---:R-:W-:-:S07]  /*14e30*/  FMNMX.FTZ R5, R29, R10, !PT ;  /* 0x0000000a1d057209 */ /* 0x004fce0007810000 */
        /* <DEDUP_REMOVED lines=23> */
[----:B--2---:R-:W-:-:S05]  /*14fb0*/  FMNMX.FTZ R11, R45, R12, !PT ;  /* 0x0000000c2d0b7209 */ /* 0x004fca0007810000 */
[----:B------:R-:W2:Y:S02]  /*14fc0*/  SHFL.BFLY PT, R12, R11, 0x2, 0x1f ;  /* 0x0c401f000b0c7f89 */ /* 0x000ea400000e0000 */
[----:B------:R-:W4:Y:S01]  /*14fd0*/  MUFU.TANH R21, R21 ;  /* 0x0000001500157308 */ /* 0x000f220000002400 */
[----:B---3--:R-:W-:Y:S01]  /*14fe0*/  FMNMX.FTZ R5, R15, R10, !PT ;  /* 0x0000000a0f057209 */ /* 0x008fe20007810000 */
[----:B------:R-:W-:Y:S06]  /*14ff0*/  ST.E desc[UR40][R152.64+0x200], R11 ;  /* 0x0002000b98007985 */ /* 0x000fec000c101928 */
[----:B------:R-:W3:Y:S01]  /*15000*/  MUFU.TANH R25, R25 ;  /* 0x0000001900197308 */ /* 0x000ee20000002400 */
[----:B0-----:R-:W-:-:S07]  /*15010*/  FMNMX.FTZ R10, R20, R5, !PT ;  /* 0x00000005140a7209 */ /* 0x001fce0007810000 */
[----:B------:R-:W0:Y:S01]  /*15020*/  MUFU.TANH R28, R28 ;  /* 0x0000001c001c7308 */ /* 0x000e220000002400 */
[----:B----4-:R-:W-:Y:S02]  /*15030*/  FMNMX.FTZ R10, R21, R10, !PT ;  /* 0x0000000a150a7209 */ /* 0x010fe40007810000 */
[----:B--2---:R-:W-:-:S05]  /*15040*/  FMNMX.FTZ R12, R11, R12, !PT ;  /* 0x0000000c0b0c7209 */ /* 0x004fca0007810000 */
[----:B------:R-:W2:Y:S01]  /*15050*/  MUFU.TANH R31, R31 ;  /* 0x0000001f001f7308 */ /* 0x000ea20000002400 */
[----:B---3--:R-:W-:Y:S01]  /*15060*/  FMNMX.FTZ R5, R25, R10, !PT ;  /* 0x0000000a19057209 */ /* 0x008fe20007810000 */
[----:B------:R-:W3:Y:S06]  /*15070*/  SHFL.BFLY PT, R13, R12, 0x1, 0x1f ;  /* 0x0c201f000c0d7f89 */ /* 0x000eec00000e0000 */
[----:B------:R-:W4:Y:S01]  /*15080*/  MUFU.TANH R32, R32 ;  /* 0x0000002000207308 */ /* 0x000f220000002400 */
[----:B0-----:R-:W-:-:S07]  /*15090*/  FMNMX.FTZ R10, R28, R5, !PT ;  /* 0x000000051c0a7209 */ /* 0x001fce0007810000 */
[----:B------:R-:W0:Y:S01]  /*150a0*/  MUFU.TANH R35, R35 ;  /* 0x0000002300237308 */ /* 0x000e220000002400 */
[----:B--2---:R-:W-:-:S07]  /*150b0*/  FMNMX.FTZ R5, R31, R10, !PT ;  /* 0x0000000a1f057209 */ /* 0x004fce0007810000 */
[----:B------:R-:W2:Y:S01]  /*150c0*/  MUFU.TANH R43, R43 ;  /* 0x0000002b002b7308 */ /* 0x000ea20000002400 */
[----:B----4-:R-:W-:Y:S02]  /*150d0*/  FMNMX.FTZ R10, R32, R5, !PT ;  /* 0x00000005200a7209 */ /* 0x010fe40007810000 */
[----:B---3--:R-:W-:-:S05]  /*150e0*/  FMNMX.FTZ R13, R12, R13, !PT ;  /* 0x0000000d0c0d7209 */ /* 0x008fca0007810000 */
        /* <DEDUP_REMOVED lines=11> */
[----:B---3--:R-:W-:-:S04]  /*151a0*/  FMNMX.FTZ R8, R50, R5, !PT ;  /* 0x0000000532087209 */ /* 0x008fc80007810000 */
[----:B0-----:R-:W-:Y:S02]  /*151b0*/  FMNMX.FTZ R5, R51, R8, !PT ;  /* 0x0000000833057209 */ /* 0x001fe40007810000 */
[----:B------:R-:W-:Y:S01]  /*151c0*/  LOP3.LUT R8, R9, 0x4, RZ, 0xfc, !PT ;  /* 0x0000000409087812 */ /* 0x000fe200078efcff */
[----:B------:R-:W-:Y:S01]  /*151d0*/  IMAD.X R9, RZ, RZ, R16, P2 ;  /* 0x000000ffff097224 */ /* 0x000fe200010e0610 */
[----:B--2---:R-:W-:-:S05]  /*151e0*/  FMNMX.FTZ R5, R52, R5, !PT ;  /* 0x0000000534057209 */ /* 0x004fca0007810000 */
        /* <DEDUP_REMOVED lines=11> */
[----:B------:R-:W4:Y:S04]  /*152a0*/  LD.E R56, desc[UR40][R152.64+0x210] ;  /* 0x0002102898387980 */ /* 0x000f28000c101900 */
[----:B------:R-:W4:Y:S01]  /*152b0*/  LD.E.64 R10, desc[UR40][R152.64+0xd8] ;  /* 0x0000d828980a7980 */ /* 0x000f22000c101b00 */
[----:B------:R-:W-:Y:S01]  /*152c0*/  FADD.FTZ R7, R7, -R49 ;  /* 0x8000003107077221 */ /* 0x000fe20000010000 */
[----:B--2---:R-:W-:-:S03]  /*152d0*/  FADD.FTZ R53, R6, -R53 ;  /* 0x8000003506357221 */ /* 0x004fc60000010000 */
[----:B---3--:R-:W-:Y:S01]  /*152e0*/  FMUL.FTZ R7, R54, R7 ;  /* 0x0000000736077220 */ /* 0x008fe20000410000 */
[----:B------:R-:W-:-:S03]  /*152f0*/  FMUL.FTZ R53, R53, R54 ;  /* 0x0000003635357220 */ /* 0x000fc60000410000 */
[----:B------:R-:W4:Y:S08]  /*15300*/  MUFU.EX2 R39, R7 ;  /* 0x0000000700277308 */ /* 0x000f300000000800 */
[----:B0-----:R-:W0:Y:S01]  /*15310*/  MUFU.EX2 R49, R53 ;  /* 0x0000003500317308 */ /* 0x001e220000000800 */
[----:B----4-:R-:W-:Y:S01]  /*15320*/  FMUL.FTZ R13, R39, R58 ;  /* 0x0000003a270d7220 */ /* 0x010fe20000410000 */
[----:B0-----:R-:W-:-:S04]  /*15330*/  FMUL.FTZ R5, R49, R56 ;  /* 0x0000003831057220 */ /* 0x001fc80000410000 */
[----:B------:R1:W-:Y:S04]  /*15340*/  ST.E desc[UR40][R152.64+0x214], R13 ;  /* 0x0002140d98007985 */ /* 0x0003e8000c101928 */
[----:B------:R1:W-:Y:S04]  /*15350*/  ST.E desc[UR40][R152.64+0x210], R5 ;  /* 0x0002100598007985 */ /* 0x0003e8000c101928 */
[----:B------:R-:W2:Y:S01]  /*15360*/  LD.E R6, desc[UR40][R10.64+0x4] ;  /* 0x000004280a067980 */ /* 0x000ea2000c101900 */
[----:B------:R-:W-:Y:S01]  /*15370*/  BSSY B0, `(.L_x_6268) ;  /* 0x000000c000007945 */ /* 0x000fe20003800000 */
[----:B--2---:R-:W-:-:S13]  /*15380*/  ISETP.NE.AND P2, PT, R6, RZ, PT ;  /* 0x000000ff0600720c */ /* 0x004fda0003f45270 */
[----:B-1----:R-:W-:Y:S05]  /*15390*/  @P2 BRA `(.L_x_6269) ;  /* 0x0000000000242947 */ /* 0x002fea0003800000 */
        /* <DEDUP_REMOVED lines=9> */
.L_x_6269:
[----:B------:R-:W-:Y:S05]  /*15430*/  BSYNC B0 ;  /* 0x0000000000007941 */ /* 0x000fea0003800000 */
.L_x_6268:
        /* <DEDUP_REMOVED lines=8> */
[----:B------:R-:W2:Y:S04]  /*154c0*/  LD.E R53, desc[UR40][R152.64+0x220] ;  /* 0x0002202898357980 */ /* 0x000ea8000c101900 */
[----:B------:R-:W3:Y:S04]  /*154d0*/  LD.E R8, desc[UR40][R8.64] ;  /* 0x0000002808087980 */ /* 0x000ee8000c101900 */
[----:B------:R-:W0:Y:S04]  /*154e0*/  LD.E R55, desc[UR40][R152.64+0x210] ;  /* 0x0002102898377980 */ /* 0x000e28000c101900 */
[----:B------:R-:W4:Y:S01]  /*154f0*/  LD.E R59, desc[UR40][R152.64+0x214] ;  /* 0x00021428983b7980 */ /* 0x000f22000c101900 */
[----:B--2---:R-:W-:Y:S01]  /*15500*/  FMUL.FTZ R12, R12, R53 ;  /* 0x000000350c0c7220 */ /* 0x004fe20000410000 */
[----:B---3--:R-:W-:-:S03]  /*15510*/  FMUL.FTZ R8, R53, R8 ;  /* 0x0000000835087220 */ /* 0x008fc60000410000 */
[-CC-:B------:R-:W-:Y:S01]  /*15520*/  FFMA.FTZ R168, R57, R53.reuse, -R12.reuse ;  /* 0x0000003539a87223 */ /* 0x180fe2000001080c */
[-CC-:B------:R-:W-:Y:S01]  /*15530*/  FFMA.FTZ R11, R24, R53.reuse, -R12.reuse ;  /* 0x00000035180b7223 */ /* 0x180fe2000001080c */
[-C--:B------:R-:W-:Y:S01]  /*15540*/  FFMA.FTZ R170, R26, R53.reuse, -R12 ;  /* 0x000000351aaa7223 */ /* 0x080fe2000001080c */
[-CC-:B------:R-:W-:Y:S01]  /*15550*/  FFMA.FTZ R14, R14, R53.reuse, -R8.reuse ;  /* 0x000000350e0e7223 */ /* 0x180fe20000010808 */
[-CC-:B------:R-:W-:Y:S01]  /*15560*/  FFMA.FTZ R15, R15, R53.reuse, -R8.reuse ;  /* 0x000000350f0f7223 */ /* 0x180fe20000010808 */
[-C--:B------:R-:W-:Y:S01]  /*15570*/  FFMA.FTZ R20, R20, R53.reuse, -R8 ;  /* 0x0000003514147223 */ /* 0x080fe20000010808 */
[----:B------:R-:W0:Y:S01]  /*15580*/  MUFU.EX2 R168, R168 ;  /* 0x000000a800a87308 */ /* 0x000e220000000800 */
[-C--:B------:R-:W-:Y:S01]  /*15590*/  FFMA.FTZ R13, R27, R53.reuse, -R12 ;  /* 0x000000351b0d7223 */ /* 0x080fe2000001080c */
[-C--:B------:R-:W-:Y:S01]  /*155a0*/  FFMA.FTZ R21, R21, R53.reuse, -R8 ;  /* 0x0000003515157223 */ /* 0x080fe20000010808 */
[-C--:B------:R-:W-:Y:S01]  /*155b0*/  FFMA.FTZ R172, R29, R53.reuse, -R12 ;  /* 0x000000351dac7223 */ /* 0x080fe2000001080c */
[-C--:B------:R-:W-:Y:S01]  /*155c0*/  FFMA.FTZ R25, R25, R53.reuse, -R8 ;  /* 0x0000003519197223 */ /* 0x080fe20000010808 */
[-C--:B------:R-:W-:Y:S01]  /*155d0*/  FFMA.FTZ R27, R30, R53.reuse, -R12 ;  /* 0x000000351e1b7223 */ /* 0x080fe2000001080c */
[-C--:B------:R-:W-:Y:S01]  /*155e0*/  FFMA.FTZ R28, R28, R53.reuse, -R8 ;  /* 0x000000351c1c7223 */ /* 0x080fe20000010808 */
[-C--:B------:R-:W-:Y:S01]  /*155f0*/  FFMA.FTZ R174, R33, R53.reuse, -R12 ;  /* 0x0000003521ae7223 */ /* 0x080fe2000001080c */
[----:B------:R-:W4:Y:S01]  /*15600*/  MUFU.EX2 R14, R14 ;  /* 0x0000000e000e7308 */ /* 0x000f220000000800 */
[-C--:B------:R-:W-:Y:S01]  /*15610*/  FFMA.FTZ R31, R31, R53.reuse, -R8 ;  /* 0x000000351f1f7223 */ /* 0x080fe20000010808 */
[-C--:B------:R-:W-:Y:S01]  /*15620*/  FFMA.FTZ R29, R34, R53.reuse, -R12 ;  /* 0x00000035221d7223 */ /* 0x080fe2000001080c */
[-C--:B------:R-:W-:Y:S01]  /*15630*/  FFMA.FTZ R32, R32, R53.reuse, -R8 ;  /* 0x0000003520207223 */ /* 0x080fe20000010808 */
[-C--:B------:R-:W-:Y:S01]  /*15640*/  FFMA.FTZ R176, R36, R53.reuse, -R12 ;  /* 0x0000003524b07223 */ /* 0x080fe2000001080c */
[-C--:B------:R-:W-:Y:S01]  /*15650*/  FFMA.FTZ R35, R35, R53.reuse, -R8 ;  /* 0x0000003523237223 */ /* 0x080fe20000010808 */
[-C--:B------:R-:W-:Y:S01]  /*15660*/  FFMA.FTZ R33, R37, R53.reuse, -R12 ;  /* 0x0000003525217223 */ /* 0x080fe2000001080c */
[-C--:B------:R-:W-:Y:S01]  /*15670*/  FFMA.FTZ R43, R43, R53.reuse, -R8 ;  /* 0x000000352b2b7223 */ /* 0x080fe20000010808 */
[----:B------:R-:W1:Y:S01]  /*15680*/  MUFU.EX2 R11, R11 ;  /* 0x0000000b000b7308 */ /* 0x000e620000000800 */
[----:B0-----:R-:W-:Y:S01]  /*15690*/  FADD.FTZ R4, R168, R55 ;  /* 0x00000037a8047221 */ /* 0x001fe20000010000 */
[-C--:B------:R-:W-:Y:S01]  /*156a0*/  FFMA.FTZ R178, R38, R53.reuse, -R12 ;  /* 0x0000003526b27223 */ /* 0x080fe2000001080c */
[-C--:B------:R-:W-:Y:S01]  /*156b0*/  FFMA.FTZ R46, R46, R53.reuse, -R8 ;  /* 0x000000352e2e7223 */ /* 0x080fe20000010808 */
[-C--:B------:R-:W-:Y:S01]  /*156c0*/  FFMA.FTZ R37, R40, R53.reuse, -R12 ;  /* 0x0000003528257223 */ /* 0x080fe2000001080c */
[-C--:B------:R-:W-:Y:S01]  /*156d0*/  FFMA.FTZ R47, R47, R53.reuse, -R8 ;  /* 0x000000352f2f7223 */ /* 0x080fe20000010808 */
[-C--:B------:R-:W-:Y:S01]  /*156e0*/  FFMA.FTZ R180, R41, R53.reuse, -R12 ;  /* 0x0000003529b47223 */ /* 0x080fe2000001080c */
[-C--:B------:R-:W-:Y:S01]  /*156f0*/  FFMA.FTZ R48, R48, R53.reuse, -R8 ;  /* 0x0000003530307223 */ /* 0x080fe20000010808 */
[----:B------:R-:W0:Y:S01]  /*15700*/  MUFU.EX2 R15, R15 ;  /* 0x0000000f000f7308 */ /* 0x000e220000000800 */
[----:B----4-:R-:W-:Y:S01]  /*15710*/  FADD.FTZ R6, R14, R59 ;  /* 0x0000003b0e067221 */ /* 0x010fe20000010000 */
[-C--:B------:R-:W-:Y:S01]  /*15720*/  FFMA.FTZ R41, R42, R53.reuse, -R12 ;  /* 0x000000352a297223 */ /* 0x080fe2000001080c */
[-C--:B------:R-:W-:Y:S01]  /*15730*/  FFMA.FTZ R50, R50, R53.reuse, -R8 ;  /* 0x0000003532327223 */ /* 0x080fe20000010808 */
[-C--:B------:R-:W-:Y:S01]  /*15740*/  FFMA.FTZ R182, R44, R53.reuse, -R12 ;  /* 0x000000352cb67223 */ /* 0x080fe2000001080c */
[-C--:B------:R-:W-:Y:S01]  /*15750*/  FFMA.FTZ R51, R51, R53.reuse, -R8 ;  /* 0x0000003533337223 */ /* 0x080fe20000010808 */
[-C--:B------:R-:W-:Y:S01]  /*15760*/  FFMA.FTZ R12, R45, R53.reuse, -R12 ;  /* 0x000000352d0c7223 */ /* 0x080fe2000001080c */
[----:B------:R-:W-:Y:S01]  /*15770*/  FFMA.FTZ R8, R52, R53, -R8 ;  /* 0x0000003534087223 */ /* 0x000fe20000010808 */
        /* <DEDUP_REMOVED lines=55> */
[----:B-1----:R-:W-:Y:S01]  /*15af0*/  FADD.FTZ R5, R51, R6 ;  /* 0x0000000633057221 */ /* 0x002fe20000010000 */
[----:B0-----:R-:W-:-:S05]  /*15b00*/  FADD.FTZ R43, R45, R4 ;  /* 0x000000042d2b7221 */ /* 0x001fca0000010000 */
        /* <DEDUP_REMOVED lines=25> */
[----:B------:R0:W-:Y:S01]  /*15ca0*/  STSM.16.M88.4 [R24], R168 ;  /* 0x000000a818007844 */ /* 0x0001e20000000200 */
[C---:B------:R-:W-:Y:S02]  /*15cb0*/  IMAD R7, R6.reuse, 0x2, R24 ;  /* 0x0000000206077824 */ /* 0x040fe400078e0218 */
[----:B------:R-:W-:-:S03]  /*15cc0*/  IMAD R6, R6, 0x2, R55 ;  /* 0x0000000206067824 */ /* 0x000fc600078e0237 */
[----:B------:R-:W-:Y:S04]  /*15cd0*/  STSM.16.M88.4 [R7], R172 ;  /* 0x000000ac07007844 */ /* 0x000fe80000000200 */
[----:B------:R-:W-:Y:S04]  /*15ce0*/  STSM.16.M88.4 [R55], R176 ;  /* 0x000000b037007844 */ /* 0x000fe80000000200 */
[----:B------:R1:W-:Y:S04]  /*15cf0*/  STSM.16.M88.4 [R6], R180 ;  /* 0x000000b406007844 */ /* 0x0003e80000000200 */
[----:B------:R-:W2:Y:S01]  /*15d00*/  LD.E R10, desc[UR40][R152.64+0x240] ;  /* 0x00024028980a7980 */ /* 0x000ea2000c101900 */
[----:B------:R-:W-:-:S04]  /*15d10*/  IADD3 R8, P2, R2, 0x240, RZ ;  /* 0x0000024002087810 */ /* 0x000fc80007f5e0ff */
[----:B------:R-:W-:Y:S01]  /*15d20*/  LOP3.LUT R4, R8, 0x4, RZ, 0xfc, !PT ;  /* 0x0000000408047812 */ /* 0x000fe200078efcff */
[----:B------:R-:W-:Y:S02]  /*15d30*/  IMAD.X R5, RZ, RZ, R16, P2 ;  /* 0x000000ffff057224 */ /* 0x000fe400010e0610 */
[----:B--2---:R-:W-:-:S05]  /*15d40*/  FMUL.FTZ R9, R49, R10 ;  /* 0x0000000a31097220 */ /* 0x004fca0000410000 */
[----:B------:R2:W-:Y:S04]  /*15d50*/  ST.E desc[UR40][R152.64+0x240], R9 ;  /* 0x0002400998007985 */ /* 0x0005e8000c101928 */
[----:B------:R-:W3:Y:S02]  /*15d60*/  LD.E R10, desc[UR40][R4.64] ;  /* 0x00000028040a7980 */ /* 0x000ee4000c101900 */
[----:B---3--:R-:W-:-:S05]  /*15d70*/  FMUL.FTZ R11, R49, R10 ;  /* 0x0000000a310b7220 */ /* 0x008fca0000410000 */
[----:B------:R-:W-:Y:S04]  /*15d80*/  ST.E desc[UR40][R4.64], R11 ;  /* 0x0000000b04007985 */ /* 0x000fe8000c101928 */
[----:B------:R-:W3:Y:S04]  /*15d90*/  LD.E R44, desc[UR40][R152.64+0x250] ;  /* 0x00025028982c7980 */ /* 0x000ee8000c101900 */
[----:B------:R-:W4:Y:S04]  /*15da0*/  LD.E R136, desc[UR40][R152.64+0x434] ;  /* 0x0004342898887980 */ /* 0x000f28000c101900 */
[----:B------:R-:W5:Y:S04]  /*15db0*/  LD.E R58, desc[UR40][R152.64+0x284] ;  /* 0x00028428983a7980 */ /* 0x000f68000c101900 */
[----:B------:R-:W2:Y:S04]  /*15dc0*/  LD.E R46, desc[UR40][R152.64+0x254] ;  /* 0x00025428982e7980 */ /* 0x000ea8000c101900 */
        /* <DEDUP_REMOVED lines=54> */
[----:B0-----:R-:W5:Y:S04]  /*16130*/  LD.E R24, desc[UR40][R152.64+0x410] ;  /* 0x0004102898187980 */ /* 0x001f68000c101900 */
[----:B-1----:R-:W5:Y:S04]  /*16140*/  LD.E R6, desc[UR40][R152.64+0x420] ;  /* 0x0004202898067980 */ /* 0x002f68000c101900 */
[----:B------:R-:W5:Y:S04]  /*16150*/  LD.E R10, desc[UR40][R152.64+0x424] ;  /* 0x00042428980a7980 */ /* 0x000f68000c101900 */
[----:B------:R-:W5:Y:S01]  /*16160*/  LD.E R12, desc[UR40][R152.64+0x430] ;  /* 0x00043028980c7980 */ /* 0x000f62000c101900 */
[C---:B---3--:R-:W-:Y:S01]  /*16170*/  FMUL.FTZ R7, R49.reuse, R44 ;  /* 0x0000002c31077220 */ /* 0x048fe20000410000 */
[----:B----4-:R-:W-:-:S04]  /*16180*/  FMUL.FTZ R27, R49, R136 ;  /* 0x00000088311b7220 */ /* 0x010fc80000410000 */
[----:B------:R5:W-:Y:S04]  /*16190*/  ST.E desc[UR40][R152.64+0x250], R7 ;  /* 0x0002500798007985 */ /* 0x000be8000c101928 */
[----:B------:R0:W-:Y:S01]  /*161a0*/  ST.E desc[UR40][R152.64+0x434], R27 ;  /* 0x0004341b98007985 */ /* 0x0001e2000c101928 */
[C---:B--2---:R-:W-:Y:S01]  /*161b0*/  FMUL.FTZ R9, R49.reuse, R46 ;  /* 0x0000002e31097220 */ /* 0x044fe20000410000 */
        /* <DEDUP_REMOVED lines=107> */
[C---:B------:R-:W-:Y:S01]  /*16870*/  LOP3.LUT R6, R8.reuse, 0x8, RZ, 0xfc, !PT ;  /* 0x0000000808067812 */ /* 0x040fe200078efcff */
[C---:B---3--:R-:W-:Y:S01]  /*16880*/  FMUL.FTZ R29, R49.reuse, R10 ;  /* 0x0000000a311d7220 */ /* 0x048fe20000410000 */
[----:B------:R-:W-:Y:S01]  /*16890*/  FMUL.FTZ R49, R49, R12 ;  /* 0x0000000c31317220 */ /* 0x000fe20000410000 */
[--C-:B0-----:R-:W-:Y:S01]  /*168a0*/  IMAD.MOV.U32 R7, RZ, RZ, R5.reuse ;  /* 0x000000ffff077224 */ /* 0x101fe200078e0005 */
[----:B------:R0:W-:Y:S04]  /*168b0*/  ST.E desc[UR40][R152.64+0x3d0], R9 ;  /* 0x0003d00998007985 */ /* 0x0001e8000c101928 */
[----:B------:R-:W-:Y:S04]  /*168c0*/  ST.E desc[UR40][R152.64+0x3e4], R31 ;  /* 0x0003e41f98007985 */ /* 0x000fe8000c101928 */
[----:B------:R1:W-:Y:S04]  /*168d0*/  ST.E desc[UR40][R152.64+0x3f0], R11 ;  /* 0x0003f00b98007985 */ /* 0x0003e8000c101928 */
[----:B------:R2:W-:Y:S04]  /*168e0*/  ST.E desc[UR40][R152.64+0x3f4], R13 ;  /* 0x0003f40d98007985 */ /* 0x0005e8000c101928 */
[----:B------:R3:W-:Y:S04]  /*168f0*/  ST.E desc[UR40][R152.64+0x400], R15 ;  /* 0x0004000f98007985 */ /* 0x0007e8000c101928 */
[----:B------:R-:W-:Y:S04]  /*16900*/  ST.E desc[UR40][R152.64+0x404], R21 ;  /* 0x0004041598007985 */ /* 0x000fe8000c101928 */
[----:B------:R-:W-:Y:S04]  /*16910*/  ST.E desc[UR40][R152.64+0x410], R25 ;  /* 0x0004101998007985 */ /* 0x000fe8000c101928 */
[----:B------:R-:W-:Y:S04]  /*16920*/  ST.E desc[UR40][R152.64+0x420], R27 ;  /* 0x0004201b98007985 */ /* 0x000fe8000c101928 */
[----:B------:R-:W-:Y:S04]  /*16930*/  ST.E desc[UR40][R152.64+0x424], R29 ;  /* 0x0004241d98007985 */ /* 0x000fe8000c101928 */
[----:B------:R-:W-:Y:S04]  /*16940*/  ST.E desc[UR40][R152.64+0x430], R49 ;  /* 0x0004303198007985 */ /* 0x000fe8000c101928 */
[----:B------:R-:W1:Y:S01]  /*16950*/  LD.E R10, desc[UR40][R6.64] ;  /* 0x00000028060a7980 */ /* 0x000e62000c101900 */
[----:B------:R-:W-:Y:S01]  /*16960*/  LOP3.LUT R8, R8, 0xc, RZ, 0xfc, !PT ;  /* 0x0000000c08087812 */ /* 0x000fe200078efcff */
[----:B0-----:R-:W-:-:S02]  /*16970*/  IMAD.MOV.U32 R9, RZ, RZ, R5 ;  /* 0x000000ffff097224 */ /* 0x001fc400078e0005 */
[----:B-1----:R-:W-:-:S05]  /*16980*/  FMUL.FTZ R11, R39, R10 ;  /* 0x0000000a270b7220 */ /* 0x002fca0000410000 */
[----:B------:R0:W-:Y:S04]  /*16990*/  ST.E desc[UR40][R6.64], R11 ;  /* 0x0000000b06007985 */ /* 0x0001e8000c101928 */
[----:B------:R-:W2:Y:S02]  /*169a0*/  LD.E R10, desc[UR40][R8.64] ;  /* 0x00000028080a7980 */ /* 0x000ea4000c101900 */
[----:B--2---:R-:W-:-:S05]  /*169b0*/  FMUL.FTZ R13, R39, R10 ;  /* 0x0000000a270d7220 */ /* 0x004fca0000410000 */
[----:B------:R1:W-:Y:S04]  /*169c0*/  ST.E desc[UR40][R8.64], R13 ;  /* 0x0000000d08007985 */ /* 0x0003e8000c101928 */
[----:B------:R-:W2:Y:S04]  /*169d0*/  LD.E R138, desc[UR40][R152.64+0x43c] ;  /* 0x00043c28988a7980 */ /* 0x000ea8000c101900 */
[----:B------:R-:W0:Y:S04]  /*169e0*/  LD.E R52, desc[UR40][R152.64+0x258] ;  /* 0x0002582898347980 */ /* 0x000e28000c101900 */
[----:B------:R-:W1:Y:S04]  /*169f0*/  LD.E R54, desc[UR40][R152.64+0x25c] ;  /* 0x00025c2898367980 */ /* 0x000e68000c101900 */
[----:B------:R-:W4:Y:S04]  /*16a00*/  LD.E R56, desc[UR40][R152.64+0x268] ;  /* 0x0002682898387980 */ /* 0x000f28000c101900 */
        /* <DEDUP_REMOVED lines=58> */
[----:B---3--:R-:W3:Y:S01]  /*16db0*/  LD.E R15, desc[UR40][R152.64+0x240] ;  /* 0x00024028980f7980 */ /* 0x008ee2000c101900 */
[C---:B--2---:R-:W-:Y:S01]  /*16dc0*/  FMUL.FTZ R31, R39.reuse, R138 ;  /* 0x0000008a271f7220 */ /* 0x044fe20000410000 */
[----:B0-----:R-:W-:-:S04]  /*16dd0*/  FMUL.FTZ R11, R39, R52 ;  /* 0x00000034270b7220 */ /* 0x001fc80000410000 */
[----:B------:R0:W-:Y:S01]  /*16de0*/  ST.E desc[UR40][R152.64+0x43c], R31 ;  /* 0x00043c1f98007985 */ /* 0x0001e2000c101928 */
[C---:B-1----:R-:W-:Y:S01]  /*16df0*/  FMUL.FTZ R13, R39.reuse, R54 ;  /* 0x00000036270d7220 */ /* 0x042fe20000410000 */
[C---:B----4-:R-:W-:Y:S01]  /*16e00*/  FMUL.FTZ R21, R39.reuse, R56 ;  /* 0x0000003827157220 */ /* 0x050fe20000410000 */
[C---:B-----5:R-:W-:Y:S01]  /*16e10*/  FMUL.FTZ R25, R39.reuse, R58 ;  /* 0x0000003a27197220 */ /* 0x060fe20000410000 */
[C---:B------:R-:W-:Y:S01]  /*16e20*/  FMUL.FTZ R27, R39.reuse, R60 ;  /* 0x0000003c271b7220 */ /* 0x040fe20000410000 */
[C---:B------:R-:W-:Y:S01]  /*16e30*/  FMUL.FTZ R29, R39.reuse, R62 ;  /* 0x0000003e271d7220 */ /* 0x040fe20000410000 */
[C---:B0-----:R-:W-:Y:S01]  /*16e40*/  FMUL.FTZ R31, R39.reuse, R66 ;  /* 0x00000042271f7220 */ /* 0x041fe20000410000 */
[C---:B------:R-:W-:Y:S01]  /*16e50*/  FMUL.FTZ R33, R39.reuse, R68 ;  /* 0x0000004427217220 */ /* 0x040fe20000410000 */
[C---:B------:R-:W-:Y:S01]  /*16e60*/  FMUL.FTZ R35, R39.reuse, R70 ;  /* 0x0000004627237220 */ /* 0x040fe20000410000 */
[C---:B------:R-:W-:Y:S01]  /*16e70*/  FMUL.FTZ R37, R39.reuse, R72 ;  /* 0x0000004827257220 */ /* 0x040fe20000410000 */
[----:B------:R0:W-:Y:S04]  /*16e80*/  ST.E desc[UR40][R152.64+0x258], R11 ;  /* 0x0002580b98007985 */ /* 0x0001e8000c101928 */
[----:B------:R1:W-:Y:S04]  /*16e90*/  ST.E desc[UR40][R152.64+0x25c], R13 ;  /* 0x00025c0d98007985 */ /* 0x0003e8000c101928 */
[----:B------:R2:W-:Y:S04]  /*16ea0*/  ST.E desc[UR40][R152.64+0x268], R21 ;  /* 0x0002681598007985 */ /* 0x0005e8000c101928 */
[----:B------:R4:W-:Y:S01]  /*16eb0*/  ST.E desc[UR40][R152.64+0x26c], R25 ;  /* 0x00026c1998007985 */ /* 0x0009e2000c101928 */
[----:B0-----:R-:W-:-:S03]  /*16ec0*/  FMUL.FTZ R11, R39, R64 ;  /* 0x00000040270b7220 */ /* 0x001fc60000410000 */
[----:B------:R0:W-:Y:S01]  /*16ed0*/  ST.E desc[UR40][R152.64+0x278], R27 ;  /* 0x0002781b98007985 */ /* 0x0001e2000c101928 */
[----:B-1----:R-:W-:-:S03]  /*16ee0*/  FMUL.FTZ R13, R39, R74 ;  /* 0x0000004a270d7220 */ /* 0x002fc60000410000 */
[----:B------:R1:W-:Y:S01]  /*16ef0*/  ST.E desc[UR40][R152.64+0x27c], R29 ;  /* 0x00027c1d98007985 */ /* 0x0003e2000c101928 */
[----:B--2---:R-:W-:-:S03]  /*16f00*/  FMUL.FTZ R21, R39, R76 ;  /* 0x0000004c27157220 */ /* 0x004fc60000410000 */
[----:B------:R2:W-:Y:S01]  /*16f10*/  ST.E desc[UR40][R152.64+0x28c], R31 ;  /* 0x00028c1f98007985 */ /* 0x0005e2000c101928 */
[----:B----4-:R-:W-:-:S03]  /*16f20*/  FMUL.FTZ R25, R39, R78 ;  /* 0x0000004e27197220 */ /* 0x010fc60000410000 */
[----:B------:R4:W-:Y:S01]  /*16f30*/  ST.E desc[UR40][R152.64+0x298], R33 ;  /* 0x0002982198007985 */ /* 0x0009e2000c101928 */
[----:B0-----:R-:W-:-:S03]  /*16f40*/  FMUL.FTZ R27, R39, R80 ;  /* 0x00000050271b7220 */ /* 0x001fc60000410000 */
[----:B------:R0:W-:Y:S01]  /*16f50*/  ST.E desc[UR40][R152.64+0x29c], R35 ;  /* 0x00029c2398007985 */ /* 0x0001e2000c101928 */
[----:B-1----:R-:W-:-:S03]  /*16f60*/  FMUL.FTZ R29, R39, R82 ;  /* 0x00000052271d7220 */ /* 0x002fc60000410000 */
[----:B------:R1:W-:Y:S01]  /*16f70*/  ST.E desc[UR40][R152.64+0x2a8], R37 ;  /* 0x0002a82598007985 */ /* 0x0003e2000c101928 */
[C---:B--2---:R-:W-:Y:S01]  /*16f80*/  FMUL.FTZ R31, R39.reuse, R86 ;  /* 0x00000056271f7220 */ /* 0x044fe20000410000 */
[C---:B----4-:R-:W-:Y:S01]  /*16f90*/  FMUL.FTZ R33, R39.reuse, R88 ;  /* 0x0000005827217220 */ /* 0x050fe20000410000 */
[C---:B0-----:R-:W-:Y:S01]  /*16fa0*/  FMUL.FTZ R35, R39.reuse, R90 ;  /* 0x0000005a27237220 */ /* 0x041fe20000410000 */
[C---:B-1----:R-:W-:Y:S01]  /*16fb0*/  FMUL.FTZ R37, R39.reuse, R92 ;  /* 0x0000005c27257220 */ /* 0x042fe20000410000 */
        /* <DEDUP_REMOVED lines=80> */
[----:B------:R-:W-:Y:S01]  /*174c0*/  FMUL.FTZ R39, R39, R12 ;  /* 0x0000000c27277220 */ /* 0x000fe20000410000 */
[----:B------:R-:W-:Y:S04]  /*174d0*/  ST.E desc[UR40][R152.64+0x3c8], R11 ;  /* 0x0003c80b98007985 */ /* 0x000fe8000c101928 */
[----:B------:R-:W-:Y:S04]  /*174e0*/  ST.E desc[UR40][R152.64+0x3ec], R13 ;  /* 0x0003ec0d98007985 */ /* 0x000fe8000c101928 */
        /* <DEDUP_REMOVED lines=9> */
[----:B---3--:R3:W-:Y:S04]  /*17580*/  ST.E desc[UR40][R152.64+0x240], R15 ;  /* 0x0002400f98007985 */ /* 0x0087e8000c101928 */
[----:B0-----:R-:W4:Y:S04]  /*17590*/  LD.E R25, desc[UR40][R4.64] ;  /* 0x0000002804197980 */ /* 0x001f28000c101900 */
[----:B------:R-:W5:Y:S04]  /*175a0*/  LD.E R12, desc[UR40][R152.64+0x1e8] ;  /* 0x0001e828980c7980 */ /* 0x000f68000c101900 */
[----:B------:R-:W5:Y:S04]  /*175b0*/  LD.E.64 R10, desc[UR40][R152.64+0xa8] ;  /* 0x0000a828980a7980 */ /* 0x000f68000c101b00 */
[----:B----4-:R0:W-:Y:S04]  /*175c0*/  ST.E desc[UR40][R4.64], R25 ;  /* 0x0000001904007985 */ /* 0x0101e8000c101928 */
[----:B-1----:R-:W4:Y:S04]  /*175d0*/  LD.E R27, desc[UR40][R6.64] ;  /* 0x00000028061b7980 */ /* 0x002f28000c101900 */
[----:B----4-:R1:W-:Y:S04]  /*175e0*/  ST.E desc[UR40][R6.64], R27 ;  /* 0x0000001b06007985 */ /* 0x0103e8000c101928 */
[----:B--2---:R-:W2:Y:S04]  /*175f0*/  LD.E R29, desc[UR40][R8.64] ;  /* 0x00000028081d7980 */ /* 0x004ea8000c101900 */
[----:B--2---:R2:W-:Y:S04]  /*17600*/  ST.E desc[UR40][R8.64], R29 ;  /* 0x0000001d08007985 */ /* 0x0045e8000c101928 */
[----:B------:R-:W4:Y:S04]  /*17610*/  LD.E R13, desc[UR40][R152.64+0x250] ;  /* 0x00025028980d7980 */ /* 0x000f28000c101900 */
[----:B------:R-:W5:Y:S04]  /*17620*/  LD.E R14, desc[UR40][R152.64+0x254] ;  /* 0x00025428980e7980 */ /* 0x000f68000c101900 */
[----:B---3--:R-:W3:Y:S04]  /*17630*/  LD.E R15, desc[UR40][R152.64+0x258] ;  /* 0x00025828980f7980 */ /* 0x008ee8000c101900 */
[----:B------:R-:W3:Y:S04]  /*17640*/  LD.E R20, desc[UR40][R152.64+0x25c] ;  /* 0x00025c2898147980 */ /* 0x000ee8000c101900 */
[----:B------:R-:W3:Y:S04]  /*17650*/  LD.E R21, desc[UR40][R152.64+0x260] ;  /* 0x0002602898157980 */ /* 0x000ee8000c101900 */
[----:B------:R-:W3:Y:S04]  /*17660*/  LD.E R24, desc[UR40][R152.64+0x264] ;  /* 0x0002642898187980 */ /* 0x000ee8000c101900 */
[----:B0-----:R-:W3:Y:S04]  /*17670*/  LD.E R25, desc[UR40][R152.64+0x268] ;  /* 0x0002682898197980 */ /* 0x001ee8000c101900 */
[----:B------:R-:W3:Y:S04]  /*17680*/  LD.E R26, desc[UR40][R152.64+0x26c] ;  /* 0x00026c28981a7980 */ /* 0x000ee8000c101900 */
[----:B-1----:R-:W3:Y:S04]  /*17690*/  LD.E R27, desc[UR40][R152.64+0x270] ;  /* 0x00027028981b7980 */ /* 0x002ee8000c101900 */
[----:B------:R-:W3:Y:S04]  /*176a0*/  LD.E R28, desc[UR40][R152.64+0x274] ;  /* 0x00027428981c7980 */ /* 0x000ee8000c101900 */
[----:B--2---:R-:W2:Y:S04]  /*176b0*/  LD.E R29, desc[UR40][R152.64+0x278] ;  /* 0x00027828981d7980 */ /* 0x004ea8000c101900 */
        /* <DEDUP_REMOVED lines=113> */
[----:B----4-:R-:W-:Y:S04]  /*17dd0*/  ST.E desc[UR40][R152.64+0x250], R13 ;  /* 0x0002500d98007985 */ /* 0x010fe8000c101928 */
[----:B-----5:R-:W-:Y:S04]  /*17de0*/  ST.E desc[UR40][R152.64+0x254], R14 ;  /* 0x0002540e98007985 */ /* 0x020fe8000c101928 */
[----:B---3--:R-:W-:Y:S04]  /*17df0*/  ST.E desc[UR40][R152.64+0x258], R15 ;  /* 0x0002580f98007985 */ /* 0x008fe8000c101928 */
[----:B------:R-:W-:Y:S04]  /*17e00*/  ST.E desc[UR40][R152.64+0x25c], R20 ;  /* 0x00025c1498007985 */ /* 0x000fe8000c101928 */
[----:B------:R-:W-:Y:S04]  /*17e10*/  ST.E desc[UR40][R152.64+0x260], R21 ;  /* 0x0002601598007985 */ /* 0x000fe8000c101928 */
[----:B------:R0:W-:Y:S04]  /*17e20*/  ST.E desc[UR40][R152.64+0x264], R24 ;  /* 0x0002641898007985 */ /* 0x0001e8000c101928 */
[----:B------:R-:W-:Y:S04]  /*17e30*/  ST.E desc[UR40][R152.64+0x268], R25 ;  /* 0x0002681998007985 */ /* 0x000fe8000c101928 */
[----:B------:R-:W-:Y:S04]  /*17e40*/  ST.E desc[UR40][R152.64+0x26c], R26 ;  /* 0x00026c1a98007985 */ /* 0x000fe8000c101928 */
[----:B------:R-:W-:Y:S04]  /*17e50*/  ST.E desc[UR40][R152.64+0x270], R27 ;  /* 0x0002701b98007985 */ /* 0x000fe8000c101928 */
[----:B------:R1:W-:Y:S04]  /*17e60*/  ST.E desc[UR40][R152.64+0x274], R28 ;  /* 0x0002741c98007985 */ /* 0x0003e8000c101928 */
[----:B--2---:R2:W-:Y:S04]  /*17e70*/  ST.E desc[UR40][R152.64+0x278], R29 ;  /* 0x0002781d98007985 */ /* 0x0045e8000c101928 */
        /* <DEDUP_REMOVED lines=115> */
[----:B--2---:R-:W2:Y:S04]  /*185b0*/  LD.E R29, desc[UR40][R152.64+0x254] ;  /* 0x00025428981d7980 */ /* 0x004ea8000c101900 */
[----:B---3--:R-:W2:Y:S04]  /*185c0*/  LD.E R30, desc[UR40][R152.64+0x258] ;  /* 0x00025828981e7980 */ /* 0x008ea8000c101900 */
[----:B----4-:R-:W2:Y:S04]  /*185d0*/  LD.E R31, desc[UR40][R152.64+0x25c] ;  /* 0x00025c28981f7980 */ /* 0x010ea8000c101900 */
        /* <DEDUP_REMOVED lines=536> */
[----:B------:R1:W-:Y:S04]  /*1a760*/  ST.E desc[UR40][R8.64], R27 ;  /* 0x0000001b08007985 */ /* 0x0003e8000c101928 */
[----:B------:R-:W2:Y:S04]  /*1a770*/  LD.E R10, desc[UR40][R152.64+0x240] ;  /* 0x00024028980a7980 */ /* 0x000ea8000c101900 */
[----:B------:R-:W-:Y:S04]  /*1a780*/  ST.E desc[UR40][R152.64+0x250], R28 ;  /* 0x0002501c98007985 */ /* 0x000fe8000c101928 */
[----:B------:R3:W-:Y:S04]  /*1a790*/  ST.E desc[UR40][R152.64+0x254], R29 ;  /* 0x0002541d98007985 */ /* 0x0007e8000c101928 */
[----:B------:R-:W-:Y:S04]  /*1a7a0*/  ST.E desc[UR40][R152.64+0x258], R30 ;  /* 0x0002581e98007985 */ /* 0x000fe8000c101928 */
[----:B------:R4:W-:Y:S04]  /*1a7b0*/  ST.E desc[UR40][R152.64+0x25c], R31 ;  /* 0x00025c1f98007985 */ /* 0x0009e8000c101928 */
[----:B------:R-:W-:Y:S04]  /*1a7c0*/  ST.E desc[UR40][R152.64+0x260], R32 ;  /* 0x0002602098007985 */ /* 0x000fe8000c101928 */
        /* <DEDUP_REMOVED lines=119> */
[----:B--2---:R-:W-:Y:S04]  /*1af40*/  ST.E desc[UR40][R152.64+0x240], R10 ;  /* 0x0002400a98007985 */ /* 0x004fe8000c101928 */
[----:B------:R-:W2:Y:S04]  /*1af50*/  LD.E R11, desc[UR40][R4.64] ;  /* 0x00000028040b7980 */ /* 0x000ea8000c101900 */
[----:B--2---:R2:W-:Y:S04]  /*1af60*/  ST.E desc[UR40][R4.64], R11 ;  /* 0x0000000b04007985 */ /* 0x0045e8000c101928 */
[----:B------:R-:W3:Y:S04]  /*1af70*/  LD.E R13, desc[UR40][R6.64] ;  /* 0x00000028060d7980 */ /* 0x000ee8000c101900 */
[----:B---3--:R3:W-:Y:S04]  /*1af80*/  ST.E desc[UR40][R6.64], R13 ;  /* 0x0000000d06007985 */ /* 0x0087e8000c101928 */
[----:B------:R-:W4:Y:S04]  /*1af90*/  LD.E R15, desc[UR40][R8.64] ;  /* 0x00000028080f7980 */ /* 0x000f28000c101900 */
[----:B----4-:R4:W-:Y:S04]  /*1afa0*/  ST.E desc[UR40][R8.64], R15 ;  /* 0x0000000f08007985 */ /* 0x0109e8000c101928 */
[----:B------:R-:W4:Y:S04]  /*1afb0*/  LD.E R21, desc[UR40][R152.64+0x250] ;  /* 0x0002502898157980 */ /* 0x000f28000c101900 */
[----:B0-----:R-:W4:Y:S04]  /*1afc0*/  LD.E R25, desc[UR40][R152.64+0x254] ;  /* 0x0002542898197980 */ /* 0x001f28000c101900 */
[----:B-1----:R-:W4:Y:S04]  /*1afd0*/  LD.E R27, desc[UR40][R152.64+0x258] ;  /* 0x00025828981b7980 */ /* 0x002f28000c101900 */
[----:B------:R-:W4:Y:S04]  /*1afe0*/  LD.E R29, desc[UR40][R152.64+0x25c] ;  /* 0x00025c28981d7980 */ /* 0x000f28000c101900 */
[----:B------:R-:W4:Y:S04]  /*1aff0*/  LD.E R31, desc[UR40][R152.64+0x260] ;  /* 0x00026028981f7980 */ /* 0x000f28000c101900 */
[----:B-----5:R-:W5:Y:S04]  /*1b000*/  LD.E R33, desc[UR40][R152.64+0x264] ;  /* 0x0002642898217980 */ /* 0x020f68000c101900 */
        /* <DEDUP_REMOVED lines=118> */
[----:B------:R0:W-:Y:S04]  /*1b770*/  ST.E desc[UR40][R152.64+0x250], R21 ;  /* 0x0002501598007985 */ /* 0x0001e8000c101928 */
[----:B------:R0:W-:Y:S04]  /*1b780*/  ST.E desc[UR40][R152.64+0x254], R25 ;  /* 0x0002541998007985 */ /* 0x0001e8000c101928 */
[----:B------:R0:W-:Y:S04]  /*1b790*/  ST.E desc[UR40][R152.64+0x258], R27 ;  /* 0x0002581b98007985 */ /* 0x0001e8000c101928 */
[----:B------:R0:W-:Y:S04]  /*1b7a0*/  ST.E desc[UR40][R152.64+0x25c], R29 ;  /* 0x00025c1d98007985 */ /* 0x0001e8000c101928 */
[----:B------:R0:W-:Y:S04]  /*1b7b0*/  ST.E desc[UR40][R152.64+0x260], R31 ;  /* 0x0002601f98007985 */ /* 0x0001e8000c101928 */
[----:B-----5:R0:W-:Y:S04]  /*1b7c0*/  ST.E desc[UR40][R152.64+0x264], R33 ;  /* 0x0002642198007985 */ /* 0x0201e8000c101928 */
        /* <DEDUP_REMOVED lines=134> */
.L_x_6271:
[----:B------:R-:W-:Y:S05]  /*1c030*/  BSYNC B0 ;  /* 0x0000000000007941 */ /* 0x000fea0003800000 */
.L_x_6270:
[----:B------:R-:W-:Y:S05]  /*1c040*/  @P1 BRA `(.L_x_6272) ;  /* 0xffffff6400fc1947 */ /* 0x000fea000383ffff */
.L_x_6253:
[----:B------:R-:W-:-:S13]  /*1c050*/  ISETP.GE.AND P1, PT, R0, UR46, PT ;  /* 0x0000002e00007c0c */ /* 0x000fda000bf26270 */
[----:B------:R-:W-:Y:S05]  /*1c060*/  @!P1 BRA `(.L_x_6273) ;  /* 0x000000a400a49947 */ /* 0x000fea0003800000 */
.L_x_6302:
[----:B01----:R-:W2:Y:S04]  /*1c070*/  LD.E R3, desc[UR40][R152.64+0x1e8] ;  /* 0x0001e82898037980 */ /* 0x003ea8000c101900 */
[----:B0-----:R-:W3:Y:S04]  /*1c080*/  LD.E R4, desc[UR40][R152.64+0x1f0] ;  /* 0x0001f02898047980 */ /* 0x001ee8000c101900 */
        /* <DEDUP_REMOVED lines=18> */
.L_x_6275:
[----:B------:R-:W-:Y:S05]  /*1c1b0*/  BSYNC B0 ;  /* 0x0000000000007941 */ /* 0x000fea0003800000 */
.L_x_6274:
        /* <DEDUP_REMOVED lines=13> */
.L_x_6277:
[----:B------:R-:W-:Y:S05]  /*1c290*/  BSYNC B0 ;  /* 0x0000000000007941 */ /* 0x000fea0003800000 */
.L_x_6276:
        /* <DEDUP_REMOVED lines=8> */
.L_x_6279:
[----:B------:R-:W-:Y:S05]  /*1c320*/  BSYNC B0 ;  /* 0x0000000000007941 */ /* 0x000fea0003800000 */
.L_x_6278:
[----:B------:R-:W2:Y:S04]  /*1c330*/  LD.E R13, desc[UR40][R152.64+0x1e8] ;  /* 0x0001e828980d7980 */ /* 0x000ea8000c101900 */
[----:B0----5:R-:W2:Y:S01]  /*1c340*/  LD.E.64 R6, desc[UR40][R152.64+0xa0] ;  /* 0x0000a02898067980 */ /* 0x021ea2000c101b00 */
        /* <DEDUP_REMOVED lines=8> */
[C---:B------:R-:W-:Y:S02]  /*1c3d0*/  R2UR UR6, R6.reuse ;  /* 0x00000000060672ca */ /* 0x040fe400000e0000 */
[----:B------:R0:W-:Y:S01]  /*1c3e0*/  ST.E desc[UR40][R152.64+0x80], RZ ;  /* 0x000080ff98007985 */ /* 0x0001e2000c101928 */
[----:B------:R-:W-:Y:S01]  /*1c3f0*/  WARPGROUP.ARRIVE ;  /* 0x00000000000079c5 */ /* 0x000fe20000000000 */
[----:B------:R-:W-:Y:S02]  /*1c400*/  VIADD R12, R6, 0x2 ;  /* 0x00000002060c7836 */ /* 0x000fe40000000000 */
[----:B------:R-:W-:Y:S01]  /*1c410*/  IMAD.MOV.U32 R13, RZ, RZ, R7 ;  /* 0x000000ffff0d7224 */ /* 0x000fe200078e0007 */
[----:B---3--:R-:W-:Y:S02]  /*1c420*/  R2UR UR4, R14 ;  /* 0x000000000e0472ca */ /* 0x008fe400000e0000 */
[----:B------:R-:W-:-:S13]  /*1c430*/  R2UR UR5, R15 ;  /* 0x000000000f0572ca */ /* 0x000fda00000e0000 */
[----:B------:R-:W-:Y:S01]  /*1c440*/  HGMMA.64x64x16.F32 R24, gdesc[UR4], RZ, !UPT, gsb0 ;  /* 0x00e00000041879f0 */ /* 0x000fe2000c0008ff */
[----:B----4-:R-:W-:Y:S01]  /*1c450*/  VIADD R4, R4, 0x2 ;  /* 0x0000000204047836 */ /* 0x010fe20000000000 */
[----:B------:R-:W-:Y:S02]  /*1c460*/  R2UR UR6, R12 ;  /* 0x000000000c0672ca */ /* 0x000fe400000e0000 */
[----:B------:R-:W-:Y:S02]  /*1c470*/  R2UR UR7, R13 ;  /* 0x000000000d0772ca */ /* 0x000fe400000e0000 */
[----:B------:R-:W-:Y:S01]  /*1c480*/  R2UR UR4, R4 ;  /* 0x00000000040472ca */ /* 0x000fe200000e0000 */
[----:B------:R-:W-:Y:S01]  /*1c490*/  IMAD.MOV.U32 R4, RZ, RZ, 0x1 ;  /* 0x00000001ff047424 */ /* 0x000fe200078e00ff */
        /* <DEDUP_REMOVED lines=35> */
.L_x_6282:
[----:B------:R-:W-:Y:S05]  /*1c6d0*/  BSYNC B0 ;  /* 0x0000000000007941 */ /* 0x000fea0003800000 */
.L_x_6281:
        /* <DEDUP_REMOVED lines=13> */
.L_x_6284:
[----:B------:R-:W-:Y:S05]  /*1c7b0*/  BSYNC B0 ;  /* 0x0000000000007941 */ /* 0x000fea0003800000 */
.L_x_6283:
        /* <DEDUP_REMOVED lines=8> */
.L_x_6286:
[----:B------:R-:W-:Y:S05]  /*1c840*/  BSYNC B0 ;  /* 0x0000000000007941 */ /* 0x000fea0003800000 */
.L_x_6285:
[----:B------:R-:W2:Y:S04]  /*1c850*/  LD.E R12, desc[UR40][R152.64+0x88] ;  /* 0x00008828980c7980 */ /* 0x000ea8000c101900 */
[----:B-1---5:R-:W3:Y:S04]  /*1c860*/  LD.E R5, desc[UR40][R152.64+0x1e8] ;  /* 0x0001e82898057980 */ /* 0x022ee8000c101900 */
[----:B------:R-:W3:Y:S04]  /*1c870*/  LD.E.64 R6, desc[UR40][R152.64+0xb8] ;  /* 0x0000b82898067980 */ /* 0x000ee8000c101b00 */
[----:B------:R-:W4:Y:S04]  /*1c880*/  LD.E.64 R14, desc[UR40][R152.64+0xb0] ;  /* 0x0000b028980e7980 */ /* 0x000f28000c101b00 */
[----:B------:R-:W4:Y:S04]  /*1c890*/  LD.E.64 R20, desc[UR40][R152.64+0xb0] ;  /* 0x0000b02898147980 */ /* 0x000f28000c101b00 */
[----:B------:R-:W4:Y:S04]  /*1c8a0*/  LD.E.64 R8, desc[UR40][R152.64+0xb0] ;  /* 0x0000b02898087980 */ /* 0x000f28000c101b00 */
[----:B------:R-:W4:Y:S01]  /*1c8b0*/  LD.E.64 R10, desc[UR40][R152.64+0xb0] ;  /* 0x0000b028980a7980 */ /* 0x000f22000c101b00 */
[----:B------:R-:W-:Y:S05]  /*1c8c0*/  WARPSYNC.ALL ;  /* 0x0000000000007948 */ /* 0x000fea0003800000 */
[----:B--2---:R-:W-:-:S02]  /*1c8d0*/  ISETP.NE.U32.AND P1, PT, R12, RZ, PT ;  /* 0x000000ff0c00720c */ /* 0x004fc40003f25070 */
[----:B------:R-:W2:Y:S01]  /*1c8e0*/  LD.E.64 R12, desc[UR40][R152.64+0xb0] ;  /* 0x0000b028980c7980 */ /* 0x000ea2000c101b00 */
[----:B---3--:R-:W-:Y:S01]  /*1c8f0*/  IMAD R6, R5, 0x1000, R6 ;  /* 0x0000100005067824 */ /* 0x008fe200078e0206 */
[----:B------:R-:W-:Y:S02]  /*1c900*/  R2UR UR7, R7 ;  /* 0x00000000070772ca */ /* 0x000fe400000e0000 */
[----:B----4-:R-:W-:Y:S02]  /*1c910*/  R2UR UR4, R14 ;  /* 0x000000000e0472ca */ /* 0x010fe400000e0000 */
[----:B------:R-:W-:Y:S02]  /*1c920*/  R2UR UR6, R6 ;  /* 0x00000000060672ca */ /* 0x000fe400000e0000 */
[----:B------:R-:W-:Y:S01]  /*1c930*/  R2UR UR5, R15 ;  /* 0x000000000f0572ca */ /* 0x000fe200000e0000 */
[----:B------:R-:W-:Y:S02]  /*1c940*/  WARPGROUP.ARRIVE ;  /* 0x00000000000079c5 */ /* 0x000fe40000000000 */
[----:B------:R-:W-:-:S10]  /*1c950*/  VOTEU.ANY UP0, P1 ;  /* 0x00000000003f7886 */ /* 0x000fd40000800100 */
[----:B------:R-:W-:Y:S01]  /*1c960*/  HGMMA.64x64x16.F32 R24, gdesc[UR4], R24, UP0, gsb0 ;  /* 0x00e00000041879f0 */ /* 0x000fe2000b800818 */
        /* <DEDUP_REMOVED lines=37> */
[----:B------:R-:W-:Y:S02]  /*1cbc0*/  IMAD.MOV.U32 R57, RZ, RZ, R7 ;  /* 0x000000ffff397224 */ /* 0x000fe400078e0007 */
[----:B--2---:R-:W-:Y:S01]  /*1cbd0*/  VIADD R12, R12, 0x200 ;  /* 0x000002000c0c7836 */ /* 0x004fe20000000000 */
[----:B------:R-:W-:Y:S02]  /*1cbe0*/  R2UR UR6, R56 ;  /* 0x00000000380672ca */ /* 0x000fe400000e0000 */
[----:B------:R-:W-:Y:S02]  /*1cbf0*/  R2UR UR7, R57 ;  /* 0x00000000390772ca */ /* 0x000fe400000e0000 */
[----:B------:R-:W-:-:S02]  /*1cc00*/  R2UR UR4, R12 ;  /* 0x000000000c0472ca */ /* 0x000fc400000e0000 */
        /* <DEDUP_REMOVED lines=10> */
[----:B---3--:R-:W-:Y:S01]  /*1ccb0*/  VIADD R14, R14, 0x202 ;  /* 0x000002020e0e7836 */ /* 0x008fe20000000000 */
[----:B------:R-:W-:-:S04]  /*1ccc0*/  R2UR UR5, R15 ;  /* 0x000000000f0572ca */ /* 0x000fc800000e0000 */
        /* <DEDUP_REMOVED lines=10> */
[----:B----4-:R-:W-:Y:S01]  /*1cd70*/  VIADD R20, R20, 0x204 ;  /* 0x0000020414147836 */ /* 0x010fe20000000000 */
[----:B------:R-:W-:-:S04]  /*1cd80*/  R2UR UR5, R21 ;  /* 0x00000000150572ca */ /* 0x000fc800000e0000 */
        /* <DEDUP_REMOVED lines=10> */
[----:B------:R-:W-:Y:S01]  /*1ce30*/  VIADD R8, R8, 0x206 ;  /* 0x0000020608087836 */ /* 0x000fe20000000000 */
        /* <DEDUP_REMOVED lines=11> */
[----:B--2---:R-:W-:Y:S01]  /*1cef0*/  VIADD R10, R10, 0x400 ;  /* 0x000004000a0a7836 */ /* 0x004fe20000000000 */
[----:B------:R-:W-:-:S04]  /*1cf00*/  R2UR UR5, R11 ;  /* 0x000000000b0572ca */ /* 0x000fc800000e0000 */
        /* <DEDUP_REMOVED lines=92> */
[----:B------:R1:W0:Y:S01]  /*1d4d0*/  SHFL.IDX PT, R5, R58, RZ, 0x1f ;  /* 0x00001fff3a057589 */ /* 0x00022200000e0000 */
        /* <DEDUP_REMOVED lines=13> */
[----:B------:R-:W2:Y:S04]  /*1d5b0*/  LD.E.64 R56, desc[UR40][R152.64+0xb0] ;  /* 0x0000b02898387980 */ /* 0x000ea8000c101b00 */
        /* <DEDUP_REMOVED lines=8> */
[----:B------:R-:W-:Y:S02]  /*1d640*/  R2UR UR6, R20 ;  /* 0x00000000140672ca */ /* 0x000fe400000e0000 */
[----:B---3--:R-:W-:Y:S02]  /*1d650*/  IADD3 R8, R59, 0x800, R8 ;  /* 0x000008003b087810 */ /* 0x008fe40007ffe008 */
[----:B------:R-:W-:Y:S02]  /*1d660*/  R2UR UR5, R9 ;  /* 0x00000000090572ca */ /* 0x000fe400000e0000 */
[----:B------:R-:W-:Y:S01]  /*1d670*/  R2UR UR4, R8 ;  /* 0x00000000080472ca */ /* 0x000fe200000e0000 */
[----:B------:R-:W-:Y:S02]  /*1d680*/  WARPGROUP.DEPBAR.LE gsb0, 0x0 ;  /* 0x00008000000079c5 */ /* 0x000fe40000010000 */
[----:B------:R-:W3:Y:S04]  /*1d690*/  LD.E.64 R14, desc[UR40][R152.64+0xb0] ;  /* 0x0000b028980e7980 */ /* 0x000ee8000c101b00 */
[----:B------:R-:W-:Y:S01]  /*1d6a0*/  ST.E desc[UR40][R152.64+0x88], R4 ;  /* 0x0000880498007985 */ /* 0x000fe2000c101928 */
[----:B------:R-:W-:-:S06]  /*1d6b0*/  WARPGROUP.ARRIVE ;  /* 0x00000000000079c5 */ /* 0x000fcc0000000000 */
[----:B------:R-:W-:Y:S01]  /*1d6c0*/  HGMMA.64x64x16.F32 R24, gdesc[UR4], R24, gsb0 ;  /* 0x00e00000041879f0 */ /* 0x000fe20008000818 */
[----:B------:R-:W-:Y:S01]  /*1d6d0*/  SEL R61, R61, 0x6, !P1 ;  /* 0x000000063d3d7807 */ /* 0x000fe20004800000 */
[----:B------:R-:W-:-:S04]  /*1d6e0*/  IMAD.MOV.U32 R21, RZ, RZ, R7 ;  /* 0x000000ffff157224 */ /* 0x000fc800078e0007 */
[----:B------:R-:W-:Y:S01]  /*1d6f0*/  IMAD.IADD R20, R58, 0x1, R61 ;  /* 0x000000013a147824 */ /* 0x000fe200078e023d */
[----:B------:R-:W-:-:S04]  /*1d700*/  R2UR UR7, R21 ;  /* 0x00000000150772ca */ /* 0x000fc800000e0000 */
[----:B------:R-:W-:Y:S02]  /*1d710*/  R2UR UR6, R20 ;  /* 0x00000000140672ca */ /* 0x000fe400000e0000 */
[----:B----4-:R-:W-:Y:S02]  /*1d720*/  IADD3 R10, R61, 0x800, R10 ;  /* 0x000008003d0a7810 */ /* 0x010fe40007ffe00a */
[----:B------:R-:W-:Y:S02]  /*1d730*/  R2UR UR5, R11 ;  /* 0x000000000b0572ca */ /* 0x000fe400000e0000 */
[----:B------:R-:W-:Y:S01]  /*1d740*/  R2UR UR4, R10 ;  /* 0x000000000a0472ca */ /* 0x000fe200000e0000 */
[----:B------:R-:W-:Y:S02]  /*1d750*/  WARPGROUP.DEPBAR.LE gsb0, 0x0 ;  /* 0x00008000000079c5 */ /* 0x000fe40000010000 */
[----:B------:R-:W4:Y:S04]  /*1d760*/  LD.E.64 R8, desc[UR40][R152.64+0xb0] ;  /* 0x0000b02898087980 */ /* 0x000f28000c101b00 */
        /* <DEDUP_REMOVED lines=25> */
[----:B------:R-:W-:Y:S02]  /*1d900*/  R2UR UR6, R20 ;  /* 0x00000000140672ca */ /* 0x000fe400000e0000 */
[----:B--2---:R-:W-:Y:S02]  /*1d910*/  IADD3 R56, R5, 0xa00, R56 ;  /* 0x00000a0005387810 */ /* 0x004fe40007ffe038 */
        /* <DEDUP_REMOVED lines=19> */
[----:B------:R-:W-:Y:S02]  /*1da50*/  IMAD.IADD R56, R61, 0x1, R58 ;  /* 0x000000013d387824 */ /* 0x000fe400078e023a */
[----:B------:R-:W-:-:S03]  /*1da60*/  IMAD.MOV.U32 R57, RZ, RZ, R7 ;  /* 0x000000ffff397224 */ /* 0x000fc600078e0007 */
[----:B------:R-:W-:Y:S02]  /*1da70*/  R2UR UR6, R56 ;  /* 0x00000000380672ca */ /* 0x000fe400000e0000 */
        /* <DEDUP_REMOVED lines=130> */
[----:B------:R-:W-:-:S02]  /*1e2a0*/  WARPGROUP.DEPBAR.LE gsb0, 0x0 ;  /* 0x00008000000079c5 */ /* 0x000fc40000010000 */
        /* <DEDUP_REMOVED lines=9> */
[----:B------:R-:W2:Y:S04]  /*1e340*/  LDL R64, [R1+0xec] ;  /* 0x0000ec0001407983 */ /* 0x000ea80000100800 */
[----:B------:R-:W3:Y:S04]  /*1e350*/  LDL.64 R12, [R1+0x110] ;  /* 0x00011000010c7983 */ /* 0x000ee80000100a00 */
[----:B0-----:R-:W4:Y:S04]  /*1e360*/  LD.E.64 R4, desc[UR40][R152.64+0x120] ;  /* 0x0001202898047980 */ /* 0x001f28000c101b00 */
[----:B------:R-:W2:Y:S04]  /*1e370*/  LDL R56, [R1+0x70] ;  /* 0x0000700001387983 */ /* 0x000ea80000100800 */
[----:B------:R-:W2:Y:S04]  /*1e380*/  LDL R57, [R1+0x118] ;  /* 0x0001180001397983 */ /* 0x000ea80000100800 */
[----:B------:R-:W2:Y:S04]  /*1e390*/  LDL.128 R8, [R1+0x100] ;  /* 0x0001000001087983 */ /* 0x000ea80000100c00 */
[----:B----4-:R-:W4:Y:S04]  /*1e3a0*/  LD.E R59, desc[UR40][R4.64] ;  /* 0x00000028043b7980 */ /* 0x010f28000c101900 */
[----:B------:R-:W4:Y:S01]  /*1e3b0*/  LDL.128 R4, [R1+0xf0] ;  /* 0x0000f00001047983 */ /* 0x000f220000100c00 */
[----:B---3--:R-:W-:-:S02]  /*1e3c0*/  ISETP.NE.AND P1, PT, R12, 0x1, PT ;  /* 0x000000010c00780c */ /* 0x008fc40003f25270 */
[----:B--2---:R-:W-:Y:S01]  /*1e3d0*/  ISETP.GE.AND P2, PT, R9, 0x1, PT ;  /* 0x000000010900780c */ /* 0x004fe20003f46270 */
[----:B------:R-:W-:Y:S01]  /*1e3e0*/  BSSY B0, `(.L_x_6288) ;  /* 0x0000079000007945 */ /* 0x000fe20003800000 */
[-C--:B----4-:R-:W-:Y:S01]  /*1e3f0*/  FMUL.FTZ R14, R24, R59.reuse ;  /* 0x0000003b180e7220 */ /* 0x090fe20000410000 */
[-C--:B------:R-:W-:Y:S01]  /*1e400*/  FMUL.FTZ R24, R28, R59.reuse ;  /* 0x0000003b1c187220 */ /* 0x080fe20000410000 */
[-C--:B------:R-:W-:Y:S01]  /*1e410*/  FMUL.FTZ R28, R35, R59.reuse ;  /* 0x0000003b231c7220 */ /* 0x080fe20000410000 */
[----:B------:R-:W-:Y:S01]  /*1e420*/  SHF.R.S32.HI R35, RZ, 0x1f, R64 ;  /* 0x0000001fff237819 */ /* 0x000fe20000011440 */
[-C--:B------:R-:W-:Y:S01]  /*1e430*/  FMUL.FTZ R61, R33, R59.reuse ;  /* 0x0000003b213d7220 */ /* 0x080fe20000410000 */
[-C--:B------:R-:W-:Y:S02]  /*1e440*/  FMUL.FTZ R21, R25, R59.reuse ;  /* 0x0000003b19157220 */ /* 0x080fe40000410000 */
[----:B------:R-:W-:Y:S01]  /*1e450*/  LEA.HI R33, R35, R64, RZ, 0x7 ;  /* 0x0000004023217211 */ /* 0x000fe200078f38ff */
[-C--:B------:R-:W-:Y:S01]  /*1e460*/  FMUL.FTZ R25, R30, R59.reuse ;  /* 0x0000003b1e197220 */ /* 0x080fe20000410000 */
[----:B------:R-:W-:-:S02]  /*1e470*/  FMUL.FTZ R30, R39, R59 ;  /* 0x0000003b271e7220 */ /* 0x000fc40000410000 */
[----:B------:R-:W-:Y:S01]  /*1e480*/  LOP3.LUT R39, R33, 0xffffff80, RZ, 0xc0, !PT ;  /* 0xffffff8021277812 */ /* 0x000fe200078ec0ff */
[----:B------:R-:W-:-:S04]  /*1e490*/  FMUL.FTZ R58, R29, R59 ;  /* 0x0000003b1d3a7220 */ /* 0x000fc80000410000 */
[----:B------:R-:W-:Y:S02]  /*1e4a0*/  IMAD.IADD R39, R64, 0x1, -R39 ;  /* 0x0000000140277824 */ /* 0x000fe400078e0a27 */
[-C--:B------:R-:W-:Y:S01]  /*1e4b0*/  FMUL.FTZ R29, R38, R59.reuse ;  /* 0x0000003b261d7220 */ /* 0x080fe20000410000 */
[-C--:B------:R-:W-:Y:S01]  /*1e4c0*/  FMUL.FTZ R63, R41, R59.reuse ;  /* 0x0000003b293f7220 */ /* 0x080fe20000410000 */
[----:B------:R-:W-:Y:S02]  /*1e4d0*/  LEA.HI R41, R35, R64, RZ, 0x2 ;  /* 0x0000004023297211 */ /* 0x000fe400078f10ff */
[----:B------:R-:W-:Y:S01]  /*1e4e0*/  SHF.R.S32.HI R38, RZ, 0x1f, R39 ;  /* 0x0000001fff267819 */ /* 0x000fe20000011427 */
[-C--:B------:R-:W-:Y:S01]  /*1e4f0*/  FMUL.FTZ R62, R40, R59.reuse ;  /* 0x0000003b283e7220 */ /* 0x080fe20000410000 */
[----:B------:R-:W-:Y:S02]  /*1e500*/  FMUL.FTZ R15, R26, R59 ;  /* 0x0000003b1a0f7220 */ /* 0x000fe40000410000 */
[----:B------:R-:W-:Y:S01]  /*1e510*/  LEA.HI R40, R38, R39, RZ, 0x2 ;  /* 0x0000002726287211 */ /* 0x000fe200078f10ff */
[-C--:B------:R-:W-:Y:S01]  /*1e520*/  FMUL.FTZ R26, R31, R59.reuse ;  /* 0x0000003b1f1a7220 */ /* 0x080fe20000410000 */
[----:B------:R-:W-:Y:S01]  /*1e530*/  LOP3.LUT R41, R41, 0xfffffffc, RZ, 0xc0, !PT ;  /* 0xfffffffc29297812 */ /* 0x000fe200078ec0ff */
[----:B------:R-:W-:Y:S01]  /*1e540*/  FMUL.FTZ R31, R42, R59 ;  /* 0x0000003b2a1f7220 */ /* 0x000fe20000410000 */
[----:B------:R-:W-:-:S02]  /*1e550*/  SHF.R.S32.HI R35, RZ, 0x2, R40 ;  /* 0x00000002ff237819 */ /* 0x000fc40000011428 */
[----:B------:R-:W-:Y:S01]  /*1e560*/  SHF.R.S32.HI R42, RZ, 0x1f, R40 ;  /* 0x0000001fff2a7819 */ /* 0x000fe20000011428 */
[----:B------:R-:W-:Y:S01]  /*1e570*/  IMAD.IADD R64, R64, 0x1, -R41 ;  /* 0x0000000140407824 */ /* 0x000fe200078e0a29 */
[----:B------:R-:W-:Y:S02]  /*1e580*/  LEA.HI R38, R38, R39, RZ, 0x5 ;  /* 0x0000002726267211 */ /* 0x000fe400078f28ff */
[----:B------:R-:W-:Y:S01]  /*1e590*/  LEA.HI R42, R42, R35, RZ, 0x3 ;  /* 0x000000232a2a7211 */ /* 0x000fe200078f18ff */
[-C--:B-1----:R-:W-:Y:S01]  /*1e5a0*/  FMUL.FTZ R60, R32, R59.reuse ;  /* 0x0000003b203c7220 */ /* 0x082fe20000410000 */
[----:B------:R-:W-:Y:S01]  /*1e5b0*/  FMUL.FTZ R32, R43, R59 ;  /* 0x0000003b2b207220 */ /* 0x000fe20000410000 */
[----:B------:R-:W-:Y:S02]  /*1e5c0*/  LEA.HI R43, R64, R64, RZ, 0x1 ;  /* 0x00000040402b7211 */ /* 0x000fe400078f08ff */
[----:B------:R-:W-:Y:S02]  /*1e5d0*/  LOP3.LUT R42, R42, 0xfffffff8, RZ, 0xc0, !PT ;  /* 0xfffffff82a2a7812 */ /* 0x000fe400078ec0ff */
[----:B------:R-:W-:-:S02]  /*1e5e0*/  SHF.R.S32.HI R41, RZ, 0x5, R38 ;  /* 0x00000005ff297819 */ /* 0x000fc40000011426 */
[----:B------:R-:W-:Y:S01]  /*1e5f0*/  LOP3.LUT R43, R43, 0x1ffffffe, RZ, 0xc0, !PT ;  /* 0x1ffffffe2b2b7812 */ /* 0x000fe200078ec0ff */
[----:B------:R-:W-:Y:S02]  /*1e600*/  IMAD.IADD R42, R35, 0x1, -R42 ;  /* 0x00000001232a7824 */ /* 0x000fe400078e0a2a */
[----:B------:R-:W-:Y:S02]  /*1e610*/  IMAD R41, R56, 0x4, R41 ;  /* 0x0000000438297824 */ /* 0x000fe400078e0229 */
[----:B------:R-:W-:Y:S02]  /*1e620*/  IMAD.IADD R43, R64, 0x1, -R43 ;  /* 0x00000001402b7824 */ /* 0x000fe400078e0a2b */
[----:B------:R-:W-:-:S04]  /*1e630*/  IMAD.U32 R42, R41, 0x10, R42 ;  /* 0x00000010292a7824 */ /* 0x000fc800078e002a */
[----:B------:R-:W-:-:S04]  /*1e640*/  IMAD R56, R43, 0x8, R42 ;  /* 0x000000082b387824 */ /* 0x000fc800078e022a */
[----:B------:R-:W-:-:S05]  /*1e650*/  @P1 IMAD.HI.U32 R38, R56, R13, RZ ;  /* 0x0000000d38261227 */ /* 0x000fca00078e00ff */
[----:B------:R-:W-:Y:S01]  /*1e660*/  @P1 SHF.R.U32.HI R56, RZ, R57, R38 ;  /* 0x00000039ff381219 */ /* 0x000fe20000011626 */
[----:B------:R-:W-:Y:S02]  /*1e670*/  IMAD.SHL.U32 R57, R0, 0x40, RZ ;  /* 0x0000004000397824 */ /* 0x000fe400078e00ff */
[-C--:B------:R-:W-:Y:S01]  /*1e680*/  FMUL.FTZ R48, R48, R59.reuse ;  /* 0x0000003b30307220 */ /* 0x080fe20000410000 */
[----:B------:R-:W-:Y:S01]  /*1e690*/  LOP3.LUT R40, R40, 0x7ffffffc, RZ, 0xc0, !PT ;  /* 0x7ffffffc28287812 */ /* 0x000fe200078ec0ff */
[-C--:B------:R-:W-:Y:S01]  /*1e6a0*/  FMUL.FTZ R20, R27, R59.reuse ;  /* 0x0000003b1b147220 */ /* 0x080fe20000410000 */
[----:B------:R-:W0:Y:S01]  /*1e6b0*/  SHFL.IDX PT, R41, R56, RZ, 0x1c1f ;  /* 0x001c1fff38297589 */ /* 0x000e2200000e0000 */
[-C--:B------:R-:W-:Y:S01]  /*1e6c0*/  FMUL.FTZ R27, R34, R59.reuse ;  /* 0x0000003b221b7220 */ /* 0x080fe20000410000 */
[-C--:B------:R-:W-:Y:S01]  /*1e6d0*/  FMUL.FTZ R34, R47, R59.reuse ;  /* 0x0000003b2f227220 */ /* 0x080fe20000410000 */
[----:B------:R-:W-:Y:S01]  /*1e6e0*/  IADD3 R13, -R57, 0x1, RZ ;  /* 0x00000001390d7810 */ /* 0x000fe20007ffe1ff */
[----:B------:R1:W2:Y:S01]  /*1e6f0*/  MUFU.TANH R47, R48 ;  /* 0x00000030002f7308 */ /* 0x0002a20000002400 */
        /* <DEDUP_REMOVED lines=8> */
[----:B-1----:R-:W-:-:S02]  /*1e780*/  IMAD.IADD R48, R39, 0x1, -R40 ;  /* 0x0000000127307824 */ /* 0x002fc400078e0a28 */
[-C--:B------:R-:W-:Y:S01]  /*1e790*/  FMUL.FTZ R50, R54, R59.reuse ;  /* 0x0000003b36327220 */ /* 0x080fe20000410000 */
[-C--:B------:R-:W-:Y:S01]  /*1e7a0*/  FMUL.FTZ R51, R55, R59.reuse ;  /* 0x0000003b37337220 */ /* 0x080fe20000410000 */
[-C--:B------:R-:W-:Y:S01]  /*1e7b0*/  FMUL.FTZ R44, R44, R59.reuse ;  /* 0x0000003b2c2c7220 */ /* 0x080fe20000410000 */
[----:B------:R-:W-:Y:S01]  /*1e7c0*/  FMUL.FTZ R45, R45, R59 ;  /* 0x0000003b2d2d7220 */ /* 0x000fe20000410000 */
[----:B------:R-:W-:Y:S01]  /*1e7d0*/  IMAD R13, R48, -0x2, R13 ;  /* 0xfffffffe300d7824 */ /* 0x000fe200078e020d */
[----:B------:R-:W1:Y:S04]  /*1e7e0*/  MUFU.TANH R14, R14 ;  /* 0x0000000e000e7308 */ /* 0x000e680000002400 */
[----:B------:R-:W-:-:S04]  /*1e7f0*/  IADD3 R38, -R4, R13, R5 ;  /* 0x0000000d04267210 */ /* 0x000fc80007ffe105 */
[----:B------:R-:W3:Y:S01]  /*1e800*/  MUFU.TANH R21, R21 ;  /* 0x0000001500157308 */ /* 0x000ee20000002400 */
[----:B------:R-:W-:-:S07]  /*1e810*/  LOP3.LUT R13, RZ, R6, RZ, 0x33, !PT ;  /* 0x00000006ff0d7212 */ /* 0x000fce00078e33ff */
        /* <DEDUP_REMOVED lines=30> */
[----:B------:R-:W-:Y:S02]  /*1ea00*/  IMAD.IADD R55, R38, 0x1, R13 ;  /* 0x0000000126377824 */ /* 0x000fe400078e020d */
        /* <DEDUP_REMOVED lines=14> */
.L_x_6291:
[----:B------:R-:W-:-:S13]  /*1eaf0*/  ISETP.NE.AND P1, PT, R9, 0x1, PT ;  /* 0x000000010900780c */ /* 0x000fda0003f25270 */
[----:B------:R-:W-:-:S05]  /*1eb00*/  @P1 IMAD.HI.U32 R38, R8, R10, RZ ;  /* 0x0000000a08261227 */ /* 0x000fca00078e00ff */
[----:B------:R-:W-:-:S07]  /*1eb10*/  @P1 SHF.R.U32.HI R8, RZ, R11, R38 ;  /* 0x0000000bff081219 */ /* 0x000fce0000011626 */
.L_x_6292:
[----:B------:R-:W-:Y:S05]  /*1eb20*/  BSYNC B1 ;  /* 0x0000000000017941 */ /* 0x000fea0003800000 */
.L_x_6290:
[----:B------:R-:W-:-:S04]  /*1eb30*/  IMAD R13, R8, R9, -R57 ;  /* 0x00000009080d7224 */ /* 0x000fc800078e0a39 */
[----:B------:R-:W-:-:S05]  /*1eb40*/  IMAD R8, R48, -0x2, R13 ;  /* 0xfffffffe30087824 */ /* 0x000fca00078e020d */
[----:B------:R-:W-:Y:S02]  /*1eb50*/  VIMNMX R7, R7, R8, !PT ;  /* 0x0000000807077248 */ /* 0x000fe40007fe0100 */
[----:B------:R-:W-:-:S07]  /*1eb60*/  VIADDMNMX R6, R8, R9, R6, PT ;  /* 0x0000000908067246 */ /* 0x000fce0003800106 */
.L_x_6289:
[----:B------:R-:W-:Y:S05]  /*1eb70*/  BSYNC B0 ;  /* 0x0000000000007941 */ /* 0x000fea0003800000 */
.L_x_6288:
[C---:B------:R-:W-:Y:S01]  /*1eb80*/  ISETP.GE.AND P1, PT, R59.reuse, 0x2, PT ;  /* 0x000000023b00780c */ /* 0x040fe20003f26270 */
[----:B------:R-:W0:Y:S01]  /*1eb90*/  SHFL.IDX PT, R56, R56, 0x1, 0x1c1f ;  /* 0x003c1f0038387f89 */ /* 0x000e2200000e0000 */
[----:B------:R-:W-:Y:S01]  /*1eba0*/  ISETP.GE.AND P3, PT, R59, 0xa, PT ;  /* 0x0000000a3b00780c */ /* 0x000fe20003f66270 */
[----:B------:R-:W-:Y:S01]  /*1ebb0*/  BSSY B0, `(.L_x_6293) ;  /* 0x0000060000007945 */ /* 0x000fe20003800000 */
[----:B------:R-:W-:Y:S02]  /*1ebc0*/  P2R R64, PR, RZ, 0x2 ;  /* 0x00000002ff407803 */ /* 0x000fe40000000000 */
[----:B------:R-:W-:Y:S02]  /*1ebd0*/  ISETP.GT.AND P1, PT, R7, 0x1, !P1 ;  /* 0x000000010700780c */ /* 0x000fe40004f24270 */
[----:B------:R-:W-:Y:S02]  /*1ebe0*/  ISETP.GE.AND P2, PT, R59, 0x9, PT ;  /* 0x000000093b00780c */ /* 0x000fe40003f46270 */
[----:B------:R-:W-:-:S02]  /*1ebf0*/  ISETP.LT.OR P1, PT, R6, 0x2, P1 ;  /* 0x000000020600780c */ /* 0x000fc40000f21670 */
[----:B------:R-:W-:Y:S02]  /*1ec00*/  P2R R67, PR, RZ, 0x4 ;  /* 0x00000004ff437803 */ /* 0x000fe40000000000 */
[----:B------:R-:W-:Y:S02]  /*1ec10*/  FSEL R38, R21, -INF , !P1 ;  /* 0xff80000015267808 */ /* 0x000fe40004800000 */
[C---:B------:R-:W-:Y:S02]  /*1ec20*/  ISETP.GT.AND P1, PT, R7.reuse, 0x9, !P3 ;  /* 0x000000090700780c */ /* 0x040fe40005f24270 */
[----:B------:R-:W-:Y:S02]  /*1ec30*/  P2R R68, PR, RZ, 0x8 ;  /* 0x00000008ff447803 */ /* 0x000fe40000000000 */
[----:B------:R-:W-:Y:S02]  /*1ec40*/  ISETP.LT.OR P1, PT, R6, 0xa, P1 ;  /* 0x0000000a0600780c */ /* 0x000fe40000f21670 */
[----:B------:R-:W-:-:S02]  /*1ec50*/  ISETP.GT.AND P2, PT, R7, 0x8, !P2 ;  /* 0x000000080700780c */ /* 0x000fc40005744270 */
[----:B------:R-:W-:Y:S01]  /*1ec60*/  ISETP.GE.AND P3, PT, R59, 0x11, PT ;  /* 0x000000113b00780c */ /* 0x000fe20003f66270 */
[----:B0-----:R-:W-:Y:S01]  /*1ec70*/  IMAD.IADD R8, R54, 0x1, R56 ;  /* 0x0000000136087824 */ /* 0x001fe200078e0238 */
[----:B------:R-:W-:Y:S02]  /*1ec80*/  FSEL R40, R58, -INF , !P1 ;  /* 0xff8000003a287808 */ /* 0x000fe40004800000 */
[----:B------:R-:W-:Y:S02]  /*1ec90*/  ISETP.LT.OR P2, PT, R6, 0x9, P2 ;  /* 0x000000090600780c */ /* 0x000fe40001741670 */
[----:B------:R-:W-:Y:S02]  /*1eca0*/  ISETP.GT.AND P1, PT, R7, 0x10, !P3 ;  /* 0x000000100700780c */ /* 0x000fe40005f24270 */
[----:B------:R-:W-:Y:S02]  /*1ecb0*/  FSEL R39, R24, -INF , !P2 ;  /* 0xff80000018277808 */ /* 0x000fe40005000000 */
        /* <DEDUP_REMOVED lines=48> */
[----:B------:R-:W-:Y:S01]  /*1efc0*/  FSEL R21, R52, -INF , !P5 ;  /* 0xff80000034157808 */ /* 0x000fe20006800000 */
[----:B------:R-:W-:Y:S01]  /*1efd0*/  IMAD.IADD R52, R55, 0x1, R56 ;  /* 0x0000000137347824 */ /* 0x000fe200078e0238 */
[----:B------:R-:W-:-:S04]  /*1efe0*/  ISETP.GE.AND P5, PT, R59, 0x1, PT ;  /* 0x000000013b00780c */ /* 0x000fc80003fa6270 */
[----:B------:R-:W-:-:S04]  /*1eff0*/  ISETP.GT.AND P6, PT, R7, RZ, !P5 ;  /* 0x000000ff0700720c */ /* 0x000fc80006fc4270 */
[----:B------:R-:W-:-:S04]  /*1f000*/  ISETP.LT.OR P6, PT, R6, 0x1, P6 ;  /* 0x000000010600780c */ /* 0x000fc800037c1670 */
[----:B-1----:R-:W-:Y:S02]  /*1f010*/  FSEL R47, R14, -INF , !P6 ;  /* 0xff8000000e2f7808 */ /* 0x002fe40007000000 */
        /* <DEDUP_REMOVED lines=17> */
.L_x_6296:
[----:B------:R-:W-:-:S13]  /*1f130*/  ISETP.NE.AND P6, PT, R9, 0x1, PT ;  /* 0x000000010900780c */ /* 0x000fda0003fc5270 */
[----:B------:R-:W-:-:S05]  /*1f140*/  @P6 IMAD.HI.U32 R10, R4, R10, RZ ;  /* 0x0000000a040a6227 */ /* 0x000fca00078e00ff */
[----:B------:R-:W-:-:S07]  /*1f150*/  @P6 SHF.R.U32.HI R4, RZ, R11, R10 ;  /* 0x0000000bff046219 */ /* 0x000fce000001160a */
.L_x_6297:
[----:B------:R-:W-:Y:S05]  /*1f160*/  BSYNC B1 ;  /* 0x0000000000017941 */ /* 0x000fea0003800000 */
.L_x_6295:
[----:B------:R-:W-:-:S04]  /*1f170*/  IMAD R5, R4, R9, -R57 ;  /* 0x0000000904057224 */ /* 0x000fc800078e0a39 */
[----:B------:R-:W-:-:S05]  /*1f180*/  IMAD R5, R48, -0x2, R5 ;  /* 0xfffffffe30057824 */ /* 0x000fca00078e0205 */
[----:B------:R-:W-:Y:S02]  /*1f190*/  VIADDMNMX R8, R5, R9, R8, PT ;  /* 0x0000000905087246 */ /* 0x000fe40003800108 */
[----:B------:R-:W-:-:S07]  /*1f1a0*/  VIMNMX R52, R52, R5, !PT ;  /* 0x0000000534347248 */ /* 0x000fce0007fe0100 */
.L_x_6294:
[----:B------:R-:W-:Y:S05]  /*1f1b0*/  BSYNC B0 ;  /* 0x0000000000007941 */ /* 0x000fea0003800000 */
.L_x_6293:
[----:B------:R-:W2:Y:S01]  /*1f1c0*/  LD.E.64 R6, desc[UR40][R152.64+0x200] ;  /* 0x0002002898067980 */ /* 0x000ea2000c101b00 */
[----:B------:R-:W-:Y:S02]  /*1f1d0*/  ISETP.GT.AND P5, PT, R52, RZ, !P5 ;  /* 0x000000ff3400720c */ /* 0x000fe40006fa4270 */
[----:B------:R-:W-:Y:S02]  /*1f1e0*/  ISETP.NE.AND P6, PT, R62, RZ, PT ;  /* 0x000000ff3e00720c */ /* 0x000fe40003fc5270 */
        /* <DEDUP_REMOVED lines=34> */
[C---:B------:R-:W-:Y:S02]  /*1f410*/  ISETP.GT.AND P5, PT, R52.reuse, 0x21, !P6 ;  /* 0x000000213400780c */ /* 0x040fe400077a4270 */
[----:B------:R-:W-:Y:S02]  /*1f420*/  ISETP.GT.AND P1, PT, R52, 0x29, !P1 ;  /* 0x000000293400780c */ /* 0x000fe40004f24270 */
[----:B------:R-:W-:Y:S02]  /*1f430*/  ISETP.LT.OR P5, PT, R8, 0x22, P5 ;  /* 0x000000220800780c */ /* 0x000fe40002fa1670 */
[----:B------:R-:W-:Y:S02]  /*1f440*/  ISETP.NE.AND P6, PT, R49, RZ, PT ;  /* 0x000000ff3100720c */ /* 0x000fe40003fc5270 */
[----:B------:R-:W-:-:S02]  /*1f450*/  FSEL R32, R32, -INF , !P5 ;  /* 0xff80000020207808 */ /* 0x000fc40006800000 */
[----:B------:R-:W-:-:S04]  /*1f460*/  ISETP.NE.AND P5, PT, R63, RZ, PT ;  /* 0x000000ff3f00720c */ /* 0x000fc80003fa5270 */
[----:B------:R-:W-:-:S04]  /*1f470*/  ISETP.GT.AND P5, PT, R52, 0x28, !P5 ;  /* 0x000000283400780c */ /* 0x000fc80006fa4270 */
[----:B------:R-:W-:Y:S02]  /*1f480*/  ISETP.LT.OR P5, PT, R8, 0x29, P5 ;  /* 0x000000290800780c */ /* 0x000fe40002fa1670 */
[----:B------:R-:W-:Y:S02]  /*1f490*/  ISETP.GT.AND P2, PT, R52, 0x30, !P2 ;  /* 0x000000303400780c */ /* 0x000fe40005744270 */
[----:B------:R-:W-:Y:S02]  /*1f4a0*/  ISETP.LT.OR P1, PT, R8, 0x2a, P1 ;  /* 0x0000002a0800780c */ /* 0x000fe40000f21670 */
[----:B------:R-:W-:Y:S02]  /*1f4b0*/  FSEL R49, R33, -INF , !P5 ;  /* 0xff80000021317808 */ /* 0x000fe40006800000 */
[----:B------:R-:W-:Y:S02]  /*1f4c0*/  ISETP.GT.AND P3, PT, R52, 0x31, !P3 ;  /* 0x000000313400780c */ /* 0x000fe40005f64270 */
[----:B------:R-:W-:-:S02]  /*1f4d0*/  ISETP.LT.OR P2, PT, R8, 0x31, P2 ;  /* 0x000000310800780c */ /* 0x000fc40001741670 */
        /* <DEDUP_REMOVED lines=9> */
[----:B------:R-:W-:Y:S02]  /*1f570*/  FSEL R51, R51, -INF , !P1 ;  /* 0xff80000033337808 */ /* 0x000fe40004800000 */
        /* <DEDUP_REMOVED lines=32> */
[----:B------:R-:W-:Y:S02]  /*1f780*/  FMNMX.FTZ R5, R35, R4, !PT ;  /* 0x0000000423057209 */ /* 0x000fe40007810000 */
[----:B------:R-:W-:Y:S02]  /*1f790*/  IADD3 R4, P2, R2, 0x200, RZ ;  /* 0x0000020002047810 */ /* 0x000fe40007f5e0ff */
[----:B------:R-:W-:Y:S02]  /*1f7a0*/  FMNMX.FTZ R8, R50, R5, !PT ;  /* 0x0000000532087209 */ /* 0x000fe40007810000 */
[----:B------:R-:W-:Y:S01]  /*1f7b0*/  LOP3.LUT R4, R4, 0x4, RZ, 0xfc, !PT ;  /* 0x0000000404047812 */ /* 0x000fe200078efcff */
[----:B------:R-:W-:Y:S01]  /*1f7c0*/  IMAD.X R5, RZ, RZ, R16, P2 ;  /* 0x000000ffff057224 */ /* 0x000fe200010e0610 */
        /* <DEDUP_REMOVED lines=13> */
[----:B------:R-:W0:Y:S04]  /*1f8a0*/  LD.E R58, desc[UR40][R152.64+0x214] ;  /* 0x00021428983a7980 */ /* 0x000e28000c101900 */
[----:B------:R-:W4:Y:S04]  /*1f8b0*/  LD.E R56, desc[UR40][R152.64+0x210] ;  /* 0x0002102898387980 */ /* 0x000f28000c101900 */
        /* <DEDUP_REMOVED lines=9> */
[----:B------:R-:W0:Y:S08]  /*1f950*/  MUFU.EX2 R15, R15 ;  /* 0x0000000f000f7308 */ /* 0x000e300000000800 */
[----:B------:R-:W4:Y:S01]  /*1f960*/  MUFU.EX2 R33, R7 ;  /* 0x0000000700217308 */ /* 0x000f220000000800 */
[----:B0-----:R-:W-:Y:S01]  /*1f970*/  FMUL.FTZ R53, R15, R58 ;  /* 0x0000003a0f357220 */ /* 0x001fe20000410000 */
[----:B----4-:R-:W-:-:S04]  /*1f980*/  FMUL.FTZ R11, R33, R56 ;  /* 0x00000038210b7220 */ /* 0x010fc80000410000 */
[----:B------:R0:W-:Y:S04]  /*1f990*/  ST.E desc[UR40][R152.64+0x214], R53 ;  /* 0x0002143598007985 */ /* 0x0001e8000c101928 */
[----:B------:R0:W-:Y:S04]  /*1f9a0*/  ST.E desc[UR40][R152.64+0x210], R11 ;  /* 0x0002100b98007985 */ /* 0x0001e8000c101928 */
[----:B-----5:R-:W2:Y:S01]  /*1f9b0*/  LD.E R6, desc[UR40][R8.64+0x4] ;  /* 0x0000042808067980 */ /* 0x020ea2000c101900 */
        /* <DEDUP_REMOVED lines=12> */
.L_x_6299:
[----:B------:R-:W-:Y:S05]  /*1fa80*/  BSYNC B0 ;  /* 0x0000000000007941 */ /* 0x000fea0003800000 */
.L_x_6298:
        /* <DEDUP_REMOVED lines=17> */
[-CC-:B------:R-:W-:Y:S01]  /*1fba0*/  FFMA.FTZ R168, R47, R53.reuse, -R8.reuse ;  /* 0x000000352fa87223 */ /* 0x180fe20000010808 */
[----:B------:R-:W-:Y:S01]  /*1fbb0*/  FSEL R4, R5, RZ, P1 ;  /* 0x000000ff05047208 */ /* 0x000fe20000800000 */
[-CC-:B------:R-:W-:Y:S01]  /*1fbc0*/  FFMA.FTZ R3, R38, R53.reuse, -R8.reuse ;  /* 0x0000003526037223 */ /* 0x180fe20000010808 */
[-CC-:B------:R-:W-:Y:S01]  /*1fbd0*/  FFMA.FTZ R170, R39, R53.reuse, -R8.reuse ;  /* 0x0000003527aa7223 */ /* 0x180fe20000010808 */
[-CC-:B0-----:R-:W-:Y:S01]  /*1fbe0*/  FFMA.FTZ R11, R40, R53.reuse, -R8.reuse ;  /* 0x00000035280b7223 */ /* 0x181fe20000010808 */
[-C--:B------:R-:W-:Y:S01]  /*1fbf0*/  FFMA.FTZ R172, R41, R53.reuse, -R8 ;  /* 0x0000003529ac7223 */ /* 0x080fe20000010808 */
[-CC-:B------:R-:W-:Y:S01]  /*1fc00*/  FFMA.FTZ R48, R48, R53.reuse, -R4.reuse ;  /* 0x0000003530307223 */ /* 0x180fe20000010804 */
[----:B------:R-:W5:Y:S01]  /*1fc10*/  MUFU.EX2 R168, R168 ;  /* 0x000000a800a87308 */ /* 0x000f620000000800 */
[-CC-:B------:R-:W-:Y:S01]  /*1fc20*/  FFMA.FTZ R20, R20, R53.reuse, -R4.reuse ;  /* 0x0000003514147223 */ /* 0x180fe20000010804 */
[-CC-:B------:R-:W-:Y:S01]  /*1fc30*/  FFMA.FTZ R25, R25, R53.reuse, -R4.reuse ;  /* 0x0000003519197223 */ /* 0x180fe20000010804 */
[-C--:B------:R-:W-:Y:S01]  /*1fc40*/  FFMA.FTZ R26, R26, R53.reuse, -R4 ;  /* 0x000000351a1a7223 */ /* 0x080fe20000010804 */
[-CC-:B------:R-:W-:Y:S01]  /*1fc50*/  FFMA.FTZ R174, R43, R53.reuse, -R8.reuse ;  /* 0x000000352bae7223 */ /* 0x180fe20000010808 */
[-C--:B------:R-:W-:Y:S01]  /*1fc60*/  FFMA.FTZ R178, R37, R53.reuse, -R8 ;  /* 0x0000003525b27223 */ /* 0x080fe20000010808 */
[-C--:B------:R-:W-:Y:S01]  /*1fc70*/  FFMA.FTZ R27, R27, R53.reuse, -R4 ;  /* 0x000000351b1b7223 */ /* 0x080fe20000010804 */
        /* <DEDUP_REMOVED lines=9> */
[----:B------:R-:W0:Y:S01]  /*1fd10*/  MUFU.EX2 R3, R3 ;  /* 0x0000000300037308 */ /* 0x000e220000000800 */
[-C--:B------:R-:W-:Y:S01]  /*1fd20*/  FFMA.FTZ R8, R14, R53.reuse, -R8 ;  /* 0x000000350e087223 */ /* 0x080fe20000010808 */
[-CC-:B------:R-:W-:Y:S01]  /*1fd30*/  FFMA.FTZ R28, R28, R53.reuse, -R4.reuse ;  /* 0x000000351c1c7223 */ /* 0x180fe20000010804 */
[----:B-----5:R-:W-:Y:S01]  /*1fd40*/  FADD.FTZ R6, R168, R55 ;  /* 0x00000037a8067221 */ /* 0x020fe20000010000 */
        /* <DEDUP_REMOVED lines=10> */
[----:B------:R-:W-:-:S02]  /*1fdf0*/  FFMA.FTZ R4, R51, R53, -R4 ;  /* 0x0000003533047223 */ /* 0x000fc40000010804 */
[----:B------:R-:W1:Y:S01]  /*1fe00*/  MUFU.EX2 R170, R170 ;  /* 0x000000aa00aa7308 */ /* 0x000e620000000800 */
[----:B0-----:R-:W-:-:S07]  /*1fe10*/  FADD.FTZ R5, R3, R6 ;  /* 0x0000000603057221 */ /* 0x001fce0000010000 */
[----:B------:R-:W-:Y:S08]  /*1fe20*/  MUFU.EX2 R25, R25 ;  /* 0x0000001900197308 */ /* 0x000ff00000000800 */
[----:B------:R-:W0:Y:S01]  /*1fe30*/  MUFU.EX2 R11, R11 ;  /* 0x0000000b000b7308 */ /* 0x000e220000000800 */
[----:B-1----:R-:W-:-:S07]  /*1fe40*/  FADD.FTZ R6, R170, R5 ;  /* 0x00000005aa067221 */ /* 0x002fce0000010000 */
[----:B------:R-:W-:Y:S08]  /*1fe50*/  MUFU.EX2 R26, R26 ;  /* 0x0000001a001a7308 */ /* 0x000ff00000000800 */
[----:B------:R-:W1:Y:S01]  /*1fe60*/  MUFU.EX2 R172, R172 ;  /* 0x000000ac00ac7308 */ /* 0x000e620000000800 */
[----:B0-----:R-:W-:-:S07]  /*1fe70*/  FADD.FTZ R7, R11, R6 ;  /* 0x000000060b077221 */ /* 0x001fce0000010000 */
[----:B------:R0:W-:Y:S08]  /*1fe80*/  MUFU.EX2 R182, R8 ;  /* 0x0000000800b67308 */ /* 0x0001f00000000800 */
[----:B------:R-:W2:Y:S01]  /*1fe90*/  MUFU.EX2 R27, R27 ;  /* 0x0000001b001b7308 */ /* 0x000ea20000000800 */
[----:B0-----:R-:W-:-:S04]  /*1fea0*/  FADD.FTZ R8, R48, R57 ;  /* 0x0000003930087221 */ /* 0x001fc80000010000 */
[----:B------:R-:W-:-:S03]  /*1feb0*/  FADD.FTZ R8, R169, R8 ;  /* 0x00000008a9087221 */ /* 0x000fc60000010000 */
[----:B------:R-:W0:Y:S01]  /*1fec0*/  MUFU.EX2 R39, R39 ;  /* 0x0000002700277308 */ /* 0x000e220000000800 */
[----:B------:R-:W-:Y:S01]  /*1fed0*/  FADD.FTZ R5, R25, R8 ;  /* 0x0000000819057221 */ /* 0x000fe20000010000 */
[----:B-1----:R-:W-:-:S03]  /*1fee0*/  FADD.FTZ R8, R172, R7 ;  /* 0x00000007ac087221 */ /* 0x002fc60000010000 */
[----:B------:R-:W-:-:S03]  /*1fef0*/  FADD.FTZ R6, R26, R5 ;  /* 0x000000051a067221 */ /* 0x000fc60000010000 */
[----:B------:R-:W1:Y:S01]  /*1ff00*/  MUFU.EX2 R28, R28 ;  /* 0x0000001c001c7308 */ /* 0x000e620000000800 */
[----:B--2---:R-:W-:-:S07]  /*1ff10*/  FADD.FTZ R5, R27, R6 ;  /* 0x000000061b057221 */ /* 0x004fce0000010000 */
[----:B------:R-:W2:Y:S01]  /*1ff20*/  MUFU.EX2 R174, R174 ;  /* 0x000000ae00ae7308 */ /* 0x000ea20000000800 */
[----:B0-----:R-:W-:-:S07]  /*1ff30*/  FADD.FTZ R7, R39, R8 ;  /* 0x0000000827077221 */ /* 0x001fce0000010000 */
[----:B------:R-:W0:Y:S01]  /*1ff40*/  MUFU.EX2 R29, R29 ;  /* 0x0000001d001d7308 */ /* 0x000e220000000800 */
[----:B-1----:R-:W-:-:S07]  /*1ff50*/  FADD.FTZ R6, R28, R5 ;  /* 0x000000051c067221 */ /* 0x002fce0000010000 */
        /* <DEDUP_REMOVED lines=33> */
[----:B0-----:R-:W-:-:S04]  /*20170*/  FADD.FTZ R7, R21, R6 ;  /* 0x0000000615077221 */ /* 0x001fc80000010000 */
[----:B------:R-:W-:Y:S01]  /*20180*/  FADD.FTZ R45, R182, R7 ;  /* 0x00000007b62d7221 */ /* 0x000fe20000010000 */
[----:B-1----:R-:W-:-:S04]  /*20190*/  FADD.FTZ R6, R50, R5 ;  /* 0x0000000532067221 */ /* 0x002fc80000010000 */
        /* <DEDUP_REMOVED lines=36> */
[----:B------:R-:W-:Y:S04]  /*203e0*/  ST.E desc[UR40][R152.64+0x240], R9 ;  /* 0x0002400998007985 */ /* 0x000fe8000c101928 */
[----:B------:R-:W2:Y:S02]  /*203f0*/  LD.E R10, desc[UR40][R4.64] ;  /* 0x00000028040a7980 */ /* 0x000ea4000c101900 */
[----:B--2---:R-:W-:-:S05]  /*20400*/  FMUL.FTZ R11, R33, R10 ;  /* 0x0000000a210b7220 */ /* 0x004fca0000410000 */
[----:B------:R-:W-:Y:S04]  /*20410*/  ST.E desc[UR40][R4.64], R11 ;  /* 0x0000000b04007985 */ /* 0x000fe8000c101928 */
[----:B------:R-:W2:Y:S04]  /*20420*/  LD.E R42, desc[UR40][R152.64+0x254] ;  /* 0x00025428982a7980 */ /* 0x000ea8000c101900 */
[----:B------:R-:W3:Y:S04]  /*20430*/  LD.E R136, desc[UR40][R152.64+0x434] ;  /* 0x0004342898887980 */ /* 0x000ee8000c101900 */
        /* <DEDUP_REMOVED lines=61> */
[----:B---3--:R-:W-:-:S04]  /*20810*/  FMUL.FTZ R27, R33, R136 ;  /* 0x00000088211b7220 */ /* 0x008fc80000410000 */
[----:B------:R5:W-:Y:S01]  /*20820*/  ST.E desc[UR40][R152.64+0x254], R7 ;  /* 0x0002540798007985 */ /* 0x000be2000c101928 */
[----:B----4-:R-:W-:-:S03]  /*20830*/  FMUL.FTZ R3, R33, R40 ;  /* 0x0000002821037220 */ /* 0x010fc60000410000 */
[----:B------:R-:W-:Y:S04]  /*20840*/  ST.E desc[UR40][R152.64+0x434], R27 ;  /* 0x0004341b98007985 */ /* 0x000fe8000c101928 */
[----:B------:R0:W-:Y:S01]  /*20850*/  ST.E desc[UR40][R152.64+0x250], R3 ;  /* 0x0002500398007985 */ /* 0x0001e2000c101928 */
        /* <DEDUP_REMOVED lines=11> */
[----:B------:R1:W-:Y:S01]  /*20910*/  ST.E desc[UR40][R152.64+0x264], R11 ;  /* 0x0002640b98007985 */ /* 0x0003e2000c101928 */
[----:B------:R-:W-:-:S03]  /*20920*/  FMUL.FTZ R29, R33, R60 ;  /* 0x0000003c211d7220 */ /* 0x000fc60000410000 */
        /* <DEDUP_REMOVED lines=12> */
[C---:B-1----:R-:W-:Y:S01]  /*209f0*/  FMUL.FTZ R3, R33.reuse, R74 ;  /* 0x0000004a21037220 */ /* 0x042fe20000410000 */
[C---:B--2---:R-:W-:Y:S01]  /*20a00*/  FMUL.FTZ R27, R33.reuse, R78 ;  /* 0x0000004e211b7220 */ /* 0x044fe20000410000 */
[----:B------:R0:W-:Y:S01]  /*20a10*/  ST.E desc[UR40][R152.64+0x2a0], R29 ;  /* 0x0002a01d98007985 */ /* 0x0001e2000c101928 */
[----:B---3--:R-:W-:-:S03]  /*20a20*/  FMUL.FTZ R7, R33, R96 ;  /* 0x0000006021077220 */ /* 0x008fc60000410000 */
        /* <DEDUP_REMOVED lines=11> */
[----:B0-----:R-:W-:-:S03]  /*20ae0*/  FMUL.FTZ R13, R33, R88 ;  /* 0x00000058210d7220 */ /* 0x001fc60000410000 */
[----:B------:R0:W-:Y:S01]  /*20af0*/  ST.E desc[UR40][R152.64+0x2e4], R27 ;  /* 0x0002e41b98007985 */ /* 0x0001e2000c101928 */
[C---:B-1----:R-:W-:Y:S01]  /*20b00*/  FMUL.FTZ R21, R33.reuse, R90 ;  /* 0x0000005a21157220 */ /* 0x042fe20000410000 */
[C---:B--2---:R-:W-:Y:S02]  /*20b10*/  FMUL.FTZ R25, R33.reuse, R92 ;  /* 0x0000005c21197220 */ /* 0x044fe40000410000 */
[----:B------:R1:W-:Y:S01]  /*20b20*/  ST.E desc[UR40][R152.64+0x330], R7 ;  /* 0x0003300798007985 */ /* 0x0003e2000c101928 */
[C---:B---3--:R-:W-:Y:S01]  /*20b30*/  FMUL.FTZ R3, R33.reuse, R94 ;  /* 0x0000005e21037220 */ /* 0x048fe20000410000 */
[C---:B0-----:R-:W-:Y:S02]  /*20b40*/  FMUL.FTZ R27, R33.reuse, R98 ;  /* 0x00000062211b7220 */ /* 0x041fe40000410000 */
[----:B------:R0:W-:Y:S01]  /*20b50*/  ST.E desc[UR40][R152.64+0x2f0], R29 ;  /* 0x0002f01d98007985 */ /* 0x0001e2000c101928 */
[----:B-1----:R-:W-:-:S03]  /*20b60*/  FMUL.FTZ R7, R33, R116 ;  /* 0x0000007421077220 */ /* 0x002fc60000410000 */
[----:B------:R1:W-:Y:S04]  /*20b70*/  ST.E desc[UR40][R152.64+0x2f4], R31 ;  /* 0x0002f41f98007985 */ /* 0x0003e8000c101928 */
[----:B------:R2:W-:Y:S01]  /*20b80*/  ST.E desc[UR40][R152.64+0x300], R9 ;  /* 0x0003000998007985 */ /* 0x0005e2000c101928 */
[----:B0-----:R-:W-:-:S03]  /*20b90*/  FMUL.FTZ R29, R33, R100 ;  /* 0x00000064211d7220 */ /* 0x001fc60000410000 */
[----:B------:R0:W-:Y:S04]  /*20ba0*/  ST.E desc[UR40][R152.64+0x304], R11 ;  /* 0x0003040b98007985 */ /* 0x0001e8000c101928 */
[----:B------:R3:W-:Y:S01]  /*20bb0*/  ST.E desc[UR40][R152.64+0x310], R13 ;  /* 0x0003100d98007985 */ /* 0x0007e2000c101928 */
[----:B-1----:R-:W-:-:S03]  /*20bc0*/  FMUL.FTZ R31, R33, R102 ;  /* 0x00000066211f7220 */ /* 0x002fc60000410000 */
[----:B------:R1:W-:Y:S01]  /*20bd0*/  ST.E desc[UR40][R152.64+0x314], R21 ;  /* 0x0003141598007985 */ /* 0x0003e2000c101928 */
[----:B--2---:R-:W-:-:S03]  /*20be0*/  FMUL.FTZ R9, R33, R104 ;  /* 0x0000006821097220 */ /* 0x004fc60000410000 */
[----:B------:R2:W-:Y:S01]  /*20bf0*/  ST.E desc[UR40][R152.64+0x320], R25 ;  /* 0x0003201998007985 */ /* 0x0005e2000c101928 */
[----:B0-----:R-:W-:-:S03]  /*20c00*/  FMUL.FTZ R11, R33, R106 ;  /* 0x0000006a210b7220 */ /* 0x001fc60000410000 */
[----:B------:R0:W-:Y:S01]  /*20c10*/  ST.E desc[UR40][R152.64+0x324], R3 ;  /* 0x0003240398007985 */ /* 0x0001e2000c101928 */
[----:B---3--:R-:W-:-:S03]  /*20c20*/  FMUL.FTZ R13, R33, R108 ;  /* 0x0000006c210d7220 */ /* 0x008fc60000410000 */
[----:B------:R3:W-:Y:S01]  /*20c30*/  ST.E desc[UR40][R152.64+0x334], R27 ;  /* 0x0003341b98007985 */ /* 0x0007e2000c101928 */
[C---:B-1----:R-:W-:Y:S01]  /*20c40*/  FMUL.FTZ R21, R33.reuse, R110 ;  /* 0x0000006e21157220 */ /* 0x042fe20000410000 */
[C---:B--2---:R-:W-:Y:S02]  /*20c50*/  FMUL.FTZ R25, R33.reuse, R112 ;  /* 0x0000007021197220 */ /* 0x044fe40000410000 */
[----:B------:R1:W-:Y:S01]  /*20c60*/  ST.E desc[UR40][R152.64+0x380], R7 ;  /* 0x0003800798007985 */ /* 0x0003e2000c101928 */
[C---:B0-----:R-:W-:Y:S01]  /*20c70*/  FMUL.FTZ R3, R33.reuse, R114 ;  /* 0x0000007221037220 */ /* 0x041fe20000410000 */
[C---:B---3--:R-:W-:Y:S02]  /*20c80*/  FMUL.FTZ R27, R33.reuse, R118 ;  /* 0x00000076211b7220 */ /* 0x048fe40000410000 */
        /* <DEDUP_REMOVED lines=22> */
[----:B------:R1:W-:Y:S01]  /*20df0*/  ST.E desc[UR40][R152.64+0x394], R31 ;  /* 0x0003941f98007985 */ /* 0x0003e2000c101928 */
[----:B------:R-:W-:-:S03]  /*20e00*/  LOP3.LUT R6, R8, 0x8, RZ, 0xfc, !PT ;  /* 0x0000000808067812 */ /* 0x000fc600078efcff */
        /* <DEDUP_REMOVED lines=16> */
[C---:B---3--:R-:W-:Y:S01]  /*20f10*/  FMUL.FTZ R27, R33.reuse, R10 ;  /* 0x0000000a211b7220 */ /* 0x048fe20000410000 */
[----:B------:R-:W-:Y:S01]  /*20f20*/  FMUL.FTZ R33, R33, R12 ;  /* 0x0000000c21217220 */ /* 0x000fe20000410000 */
[--C-:B-1----:R-:W-:Y:S01]  /*20f30*/  IMAD.MOV.U32 R7, RZ, RZ, R5.reuse ;  /* 0x000000ffff077224 */ /* 0x102fe200078e0005 */
[----:B------:R-:W-:Y:S04]  /*20f40*/  ST.E desc[UR40][R152.64+0x3e0], R29 ;  /* 0x0003e01d98007985 */ /* 0x000fe8000c101928 */
[----:B------:R-:W-:Y:S04]  /*20f50*/  ST.E desc[UR40][R152.64+0x3e4], R31 ;  /* 0x0003e41f98007985 */ /* 0x000fe8000c101928 */
[----:B------:R0:W-:Y:S04]  /*20f60*/  ST.E desc[UR40][R152.64+0x3f0], R9 ;  /* 0x0003f00998007985 */ /* 0x0001e8000c101928 */
[----:B------:R1:W-:Y:S04]  /*20f70*/  ST.E desc[UR40][R152.64+0x3f4], R11 ;  /* 0x0003f40b98007985 */ /* 0x0003e8000c101928 */
[----:B------:R-:W-:Y:S04]  /*20f80*/  ST.E desc[UR40][R152.64+0x400], R13 ;  /* 0x0004000d98007985 */ /* 0x000fe8000c101928 */
[----:B------:R-:W-:Y:S04]  /*20f90*/  ST.E desc[UR40][R152.64+0x404], R21 ;  /* 0x0004041598007985 */ /* 0x000fe8000c101928 */
[----:B------:R-:W-:Y:S04]  /*20fa0*/  ST.E desc[UR40][R152.64+0x410], R25 ;  /* 0x0004101998007985 */ /* 0x000fe8000c101928 */
[----:B------:R2:W-:Y:S04]  /*20fb0*/  ST.E desc[UR40][R152.64+0x414], R3 ;  /* 0x0004140398007985 */ /* 0x0005e8000c101928 */
[----:B------:R-:W-:Y:S04]  /*20fc0*/  ST.E desc[UR40][R152.64+0x424], R27 ;  /* 0x0004241b98007985 */ /* 0x000fe8000c101928 */
[----:B------:R-:W-:Y:S04]  /*20fd0*/  ST.E desc[UR40][R152.64+0x430], R33 ;  /* 0x0004302198007985 */ /* 0x000fe8000c101928 */
[----:B------:R-:W1:Y:S01]  /*20fe0*/  LD.E R10, desc[UR40][R6.64] ;  /* 0x00000028060a7980 */ /* 0x000e62000c101900 */
[----:B------:R-:W-:Y:S01]  /*20ff0*/  LOP3.LUT R8, R8, 0xc, RZ, 0xfc, !PT ;  /* 0x0000000c08087812 */ /* 0x000fe200078efcff */
[----:B0-----:R-:W-:-:S02]  /*21000*/  IMAD.MOV.U32 R9, RZ, RZ, R5 ;  /* 0x000000ffff097224 */ /* 0x001fc400078e0005 */
[----:B-1----:R-:W-:-:S05]  /*21010*/  FMUL.FTZ R11, R15, R10 ;  /* 0x0000000a0f0b7220 */ /* 0x002fca0000410000 */
[----:B------:R-:W-:Y:S04]  /*21020*/  ST.E desc[UR40][R6.64], R11 ;  /* 0x0000000b06007985 */ /* 0x000fe8000c101928 */
[----:B------:R-:W2:Y:S02]  /*21030*/  LD.E R10, desc[UR40][R8.64] ;  /* 0x00000028080a7980 */ /* 0x000ea4000c101900 */
[----:B--2---:R-:W-:-:S05]  /*21040*/  FMUL.FTZ R3, R15, R10 ;  /* 0x0000000a0f037220 */ /* 0x004fca0000410000 */
[----:B------:R0:W-:Y:S04]  /*21050*/  ST.E desc[UR40][R8.64], R3 ;  /* 0x0000000308007985 */ /* 0x0001e8000c101928 */
[----:B------:R-:W2:Y:S04]  /*21060*/  LD.E R138, desc[UR40][R152.64+0x43c] ;  /* 0x00043c28988a7980 */ /* 0x000ea8000c101900 */
[----:B------:R-:W0:Y:S04]  /*21070*/  LD.E R48, desc[UR40][R152.64+0x258] ;  /* 0x0002582898307980 */ /* 0x000e28000c101900 */
        /* <DEDUP_REMOVED lines=62> */
[----:B0-----:R-:W-:-:S04]  /*21460*/  FMUL.FTZ R3, R15, R48 ;  /* 0x000000300f037220 */ /* 0x001fc80000410000 */
[----:B------:R0:W-:Y:S01]  /*21470*/  ST.E desc[UR40][R152.64+0x43c], R31 ;  /* 0x00043c1f98007985 */ /* 0x0001e2000c101928 */
[C---:B---3--:R-:W-:Y:S01]  /*21480*/  FMUL.FTZ R11, R15.reuse, R50 ;  /* 0x000000320f0b7220 */ /* 0x048fe20000410000 */
        /* <DEDUP_REMOVED lines=22> */
[----:B-1----:R-:W-:-:S03]  /*215f0*/  FMUL.FTZ R29, R15, R78 ;  /* 0x0000004e0f1d7220 */ /* 0x002fc60000410000 */
[----:B------:R1:W-:Y:S01]  /*21600*/  ST.E desc[UR40][R152.64+0x2a8], R37 ;  /* 0x0002a82598007985 */ /* 0x0003e2000c101928 */
[C---:B--2---:R-:W-:Y:S01]  /*21610*/  FMUL.FTZ R31, R15.reuse, R82 ;  /* 0x000000520f1f7220 */ /* 0x044fe20000410000 */
[C---:B---3--:R-:W-:Y:S01]  /*21620*/  FMUL.FTZ R33, R15.reuse, R84 ;  /* 0x000000540f217220 */ /* 0x048fe20000410000 */
        /* <DEDUP_REMOVED lines=93> */
[----:B------:R3:W-:Y:S04]  /*21c00*/  ST.E desc[UR40][R152.64+0x438], R15 ;  /* 0x0004380f98007985 */ /* 0x0007e8000c101928 */
[----:B------:R4:W-:Y:S04]  /*21c10*/  ST.E desc[UR40][R152.64+0x240], R21 ;  /* 0x0002401598007985 */ /* 0x0009e8000c101928 */
[----:B0-----:R-:W5:Y:S04]  /*21c20*/  LD.E R25, desc[UR40][R4.64] ;  /* 0x0000002804197980 */ /* 0x001f68000c101900 */
[----:B------:R-:W4:Y:S04]  /*21c30*/  LD.E R3, desc[UR40][R152.64+0x1e8] ;  /* 0x0001e82898037980 */ /* 0x000f28000c101900 */
[----:B------:R-:W4:Y:S04]  /*21c40*/  LD.E.64 R10, desc[UR40][R152.64+0xa8] ;  /* 0x0000a828980a7980 */ /* 0x000f28000c101b00 */
[----:B-----5:R0:W-:Y:S04]  /*21c50*/  ST.E desc[UR40][R4.64], R25 ;  /* 0x0000001904007985 */ /* 0x0201e8000c101928 */
[----:B-1----:R-:W5:Y:S04]  /*21c60*/  LD.E R27, desc[UR40][R6.64] ;  /* 0x00000028061b7980 */ /* 0x002f68000c101900 */
[----:B-----5:R1:W-:Y:S04]  /*21c70*/  ST.E desc[UR40][R6.64], R27 ;  /* 0x0000001b06007985 */ /* 0x0203e8000c101928 */
[----:B--2---:R-:W2:Y:S04]  /*21c80*/  LD.E R29, desc[UR40][R8.64] ;  /* 0x00000028081d7980 */ /* 0x004ea8000c101900 */
[----:B--2---:R2:W-:Y:S04]  /*21c90*/  ST.E desc[UR40][R8.64], R29 ;  /* 0x0000001d08007985 */ /* 0x0045e8000c101928 */
[----:B------:R-:W5:Y:S04]  /*21ca0*/  LD.E R12, desc[UR40][R152.64+0x250] ;  /* 0x00025028980c7980 */ /* 0x000f68000c101900 */
[----:B------:R-:W5:Y:S04]  /*21cb0*/  LD.E R13, desc[UR40][R152.64+0x254] ;  /* 0x00025428980d7980 */ /* 0x000f68000c101900 */
[----:B------:R-:W5:Y:S04]  /*21cc0*/  LD.E R14, desc[UR40][R152.64+0x258] ;  /* 0x00025828980e7980 */ /* 0x000f68000c101900 */
[----:B---3--:R-:W3:Y:S04]  /*21cd0*/  LD.E R15, desc[UR40][R152.64+0x25c] ;  /* 0x00025c28980f7980 */ /* 0x008ee8000c101900 */
[----:B------:R-:W3:Y:S04]  /*21ce0*/  LD.E R20, desc[UR40][R152.64+0x260] ;  /* 0x0002602898147980 */ /* 0x000ee8000c101900 */
[----:B----4-:R-:W4:Y:S04]  /*21cf0*/  LD.E R21, desc[UR40][R152.64+0x264] ;  /* 0x0002642898157980 */ /* 0x010f28000c101900 */
[----:B------:R-:W4:Y:S04]  /*21d00*/  LD.E R24, desc[UR40][R152.64+0x268] ;  /* 0x0002682898187980 */ /* 0x000f28000c101900 */
[----:B0-----:R-:W4:Y:S04]  /*21d10*/  LD.E R25, desc[UR40][R152.64+0x26c] ;  /* 0x00026c2898197980 */ /* 0x001f28000c101900 */
[----:B------:R-:W4:Y:S04]  /*21d20*/  LD.E R26, desc[UR40][R152.64+0x270] ;  /* 0x00027028981a7980 */ /* 0x000f28000c101900 */
[----:B-1----:R-:W4:Y:S04]  /*21d30*/  LD.E R27, desc[UR40][R152.64+0x274] ;  /* 0x00027428981b7980 */ /* 0x002f28000c101900 */
[----:B------:R-:W4:Y:S04]  /*21d40*/  LD.E R28, desc[UR40][R152.64+0x278] ;  /* 0x00027828981c7980 */ /* 0x000f28000c101900 */
        /* <DEDUP_REMOVED lines=113> */
[----:B-----5:R-:W-:Y:S04]  /*22460*/  ST.E desc[UR40][R152.64+0x250], R12 ;  /* 0x0002500c98007985 */ /* 0x020fe8000c101928 */
[----:B------:R-:W-:Y:S04]  /*22470*/  ST.E desc[UR40][R152.64+0x254], R13 ;  /* 0x0002540d98007985 */ /* 0x000fe8000c101928 */
[----:B------:R-:W-:Y:S04]  /*22480*/  ST.E desc[UR40][R152.64+0x258], R14 ;  /* 0x0002580e98007985 */ /* 0x000fe8000c101928 */
[----:B---3--:R-:W-:Y:S04]  /*22490*/  ST.E desc[UR40][R152.64+0x25c], R15 ;  /* 0x00025c0f98007985 */ /* 0x008fe8000c101928 */
[----:B------:R-:W-:Y:S04]  /*224a0*/  ST.E desc[UR40][R152.64+0x260], R20 ;  /* 0x0002601498007985 */ /* 0x000fe8000c101928 */
[----:B----4-:R-:W-:Y:S04]  /*224b0*/  ST.E desc[UR40][R152.64+0x264], R21 ;  /* 0x0002641598007985 */ /* 0x010fe8000c101928 */
        /* <DEDUP_REMOVED lines=786> */
[----:B------:R-:W4:Y:S04]  /*255e0*/  LD.E R11, desc[UR40][R4.64] ;  /* 0x00000028040b7980 */ /* 0x000f28000c101900 */
[----:B----4-:R4:W-:Y:S04]  /*255f0*/  ST.E desc[UR40][R4.64], R11 ;  /* 0x0000000b04007985 */ /* 0x0109e8000c101928 */
[----:B------:R-:W5:Y:S04]  /*25600*/  LD.E R13, desc[UR40][R6.64] ;  /* 0x00000028060d7980 */ /* 0x000f68000c101900 */
[----:B-----5:R5:W-:Y:S04]  /*25610*/  ST.E desc[UR40][R6.64], R13 ;  /* 0x0000000d06007985 */ /* 0x020be8000c101928 */
[----:B------:R-:W3:Y:S04]  /*25620*/  LD.E R15, desc[UR40][R8.64] ;  /* 0x00000028080f7980 */ /* 0x000ee8000c101900 */
[----:B---3--:R3:W-:Y:S04]  /*25630*/  ST.E desc[UR40][R8.64], R15 ;  /* 0x0000000f08007985 */ /* 0x0087e8000c101928 */
[----:B------:R-:W3:Y:S04]  /*25640*/  LD.E R21, desc[UR40][R152.64+0x250] ;  /* 0x0002502898157980 */ /* 0x000ee8000c101900 */
[----:B0-----:R-:W3:Y:S04]  /*25650*/  LD.E R25, desc[UR40][R152.64+0x254] ;  /* 0x0002542898197980 */ /* 0x001ee8000c101900 */
[----:B-1----:R-:W3:Y:S04]  /*25660*/  LD.E R27, desc[UR40][R152.64+0x258] ;  /* 0x00025828981b7980 */ /* 0x002ee8000c101900 */
[----:B------:R-:W3:Y:S04]  /*25670*/  LD.E R29, desc[UR40][R152.64+0x25c] ;  /* 0x00025c28981d7980 */ /* 0x000ee8000c101900 */
[----:B--2---:R-:W2:Y:S04]  /*25680*/  LD.E R3, desc[UR40][R152.64+0x260] ;  /* 0x0002602898037980 */ /* 0x004ea8000c101900 */
[----:B------:R-:W2:Y:S04]  /*25690*/  LD.E R31, desc[UR40][R152.64+0x264] ;  /* 0x00026428981f7980 */ /* 0x000ea8000c101900 */
[----:B----4-:R-:W4:Y:S04]  /*256a0*/  LD.E R5, desc[UR40][R152.64+0x268] ;  /* 0x0002682898057980 */ /* 0x010f28000c101900 */
[----:B------:R-:W4:Y:S04]  /*256b0*/  LD.E R11, desc[UR40][R152.64+0x26c] ;  /* 0x00026c28980b7980 */ /* 0x000f28000c101900 */
[----:B-----5:R-:W5:Y:S04]  /*256c0*/  LD.E R7, desc[UR40][R152.64+0x270] ;  /* 0x0002702898077980 */ /* 0x020f68000c101900 */
[----:B------:R-:W5:Y:S04]  /*256d0*/  LD.E R13, desc[UR40][R152.64+0x274] ;  /* 0x00027428980d7980 */ /* 0x000f68000c101900 */
[----:B---3--:R-:W3:Y:S04]  /*256e0*/  LD.E R9, desc[UR40][R152.64+0x278] ;  /* 0x0002782898097980 */ /* 0x008ee8000c101900 */
[----:B------:R-:W3:Y:S04]  /*256f0*/  LD.E R15, desc[UR40][R152.64+0x27c] ;  /* 0x00027c28980f7980 */ /* 0x000ee8000c101900 */
        /* <DEDUP_REMOVED lines=112> */
[----:B------:R0:W-:Y:S04]  /*25e00*/  ST.E desc[UR40][R152.64+0x250], R21 ;  /* 0x0002501598007985 */ /* 0x0001e8000c101928 */
[----:B------:R0:W-:Y:S04]  /*25e10*/  ST.E desc[UR40][R152.64+0x254], R25 ;  /* 0x0002541998007985 */ /* 0x0001e8000c101928 */
[----:B------:R0:W-:Y:S04]  /*25e20*/  ST.E desc[UR40][R152.64+0x258], R27 ;  /* 0x0002581b98007985 */ /* 0x0001e8000c101928 */
[----:B------:R0:W-:Y:S04]  /*25e30*/  ST.E desc[UR40][R152.64+0x25c], R29 ;  /* 0x00025c1d98007985 */ /* 0x0001e8000c101928 */
[----:B--2---:R0:W-:Y:S04]  /*25e40*/  ST.E desc[UR40][R152.64+0x260], R3 ;  /* 0x0002600398007985 */ /* 0x0041e8000c101928 */
[----:B------:R0:W-:Y:S04]  /*25e50*/  ST.E desc[UR40][R152.64+0x264], R31 ;  /* 0x0002641f98007985 */ /* 0x0001e8000c101928 */
[----:B----4-:R0:W-:Y:S04]  /*25e60*/  ST.E desc[UR40][R152.64+0x268], R5 ;  /* 0x0002680598007985 */ /* 0x0101e8000c101928 */
[----:B------:R0:W-:Y:S04]  /*25e70*/  ST.E desc[UR40][R152.64+0x26c], R11 ;  /* 0x00026c0b98007985 */ /* 0x0001e8000c101928 */
[----:B-----5:R0:W-:Y:S04]  /*25e80*/  ST.E desc[UR40][R152.64+0x270], R7 ;  /* 0x0002700798007985 */ /* 0x0201e8000c101928 */
[----:B------:R0:W-:Y:S04]  /*25e90*/  ST.E desc[UR40][R152.64+0x274], R13 ;  /* 0x0002740d98007985 */ /* 0x0001e8000c101928 */
[----:B---3--:R0:W-:Y:S04]  /*25ea0*/  ST.E desc[UR40][R152.64+0x278], R9 ;  /* 0x0002780998007985 */ /* 0x0081e8000c101928 */
        /* <DEDUP_REMOVED lines=129> */
.L_x_6301:
[----:B------:R-:W-:Y:S05]  /*266c0*/  BSYNC B0 ;  /* 0x0000000000007941 */ /* 0x000fea0003800000 */
.L_x_6300:
[C---:B------:R-:W-:Y:S01]  /*266d0*/  ISETP.GT.AND P1, PT, R0.reuse, UR46, PT ;  /* 0x0000002e00007c0c */ /* 0x040fe2000bf24270 */
[----:B------:R-:W-:-:S12]  /*266e0*/  VIADD R0, R0, 0xffffffff ;  /* 0xffffffff00007836 */ /* 0x000fd80000000000 */
[----:B------:R-:W-:Y:S05]  /*266f0*/  @P1 BRA `(.L_x_6302) ;  /* 0xffffff58005c1947 */ /* 0x000fea000383ffff */
.L_x_6273:
[----:B------:R-:W-:Y:S05]  /*26700*/  WARPSYNC.ALL ;  /* 0x0000000000007948 */ /* 0x000fea0003800000 */
[----:B0-----:R-:W2:Y:S04]  /*26710*/  LDL R5, [R1+0x210] ;  /* 0x0002100001057983 */ /* 0x001ea80000100800 */
[----:B------:R-:W3:Y:S04]  /*26720*/  LDL R8, [R1+0x214] ;  /* 0x0002140001087983 */ /* 0x000ee80000100800 */
[----:B------:R-:W4:Y:S01]  /*26730*/  LDL.64 R10, [R1+0xd8] ;  /* 0x0000d800010a7983 */ /* 0x000f220000100a00 */
[----:B------:R-:W-:Y:S08]  /*26740*/  BAR.ARV 0x8, 0x100 ;  /* 0x0204000000007b1d */ /* 0x000ff00000002000 */
[----:B------:R-:W-:Y:S06]  /*26750*/  BAR.SYNC.DEFER_BLOCKING 0xf, 0x100 ;  /* 0x03c4000000007b1d */ /* 0x000fec0000010000 */
[----:B--2---:R-:W0:Y:S02]  /*26760*/  SHFL.BFLY PT, R0, R5, 0x2, 0x1f ;  /* 0x0c401f0005007f89 */ /* 0x004e2400000e0000 */
[----:B0-----:R-:W-:-:S05]  /*26770*/  FADD.FTZ R0, R5, R0 ;  /* 0x0000000005007221 */ /* 0x001fca0000010000 */
[----:B-1----:R-:W0:Y:S02]  /*26780*/  SHFL.BFLY PT, R3, R0, 0x1, 0x1f ;  /* 0x0c201f0000037f89 */ /* 0x002e2400000e0000 */
        /* <DEDUP_REMOVED lines=16> */
[----:B------:R-:W-:Y:S02]  /*26890*/  IMAD.MOV.U32 R8, RZ, RZ, -0x800000 ;  /* 0xff800000ff087424 */ /* 0x000fe400078e00ff */
[----:B0-----:R-:W-:Y:S01]  /*268a0*/  @P2 FMUL.FTZ R20, R9, 0.69314718246459960938 ;  /* 0x3f31721809142820 */ /* 0x001fe20000410000 */
[----:B-1----:R-:W-:Y:S01]  /*268b0*/  @P1 FMUL.FTZ R3, R6, 0.69314718246459960938 ;  /* 0x3f31721806031820 */ /* 0x002fe20000410000 */
[----:B------:R-:W-:Y:S01]  /*268c0*/  STL [R1+0x214], R12 ;  /* 0x0002140c01007387 */ /* 0x000fe20000100800 */
[----:B---3--:R-:W-:-:S04]  /*268d0*/  @P2 FMUL.FTZ R7, R7, 0.69314718246459960938 ;  /* 0x3f31721807072820 */ /* 0x008fc80000410000 */
[----:B-----5:R-:W-:-:S05]  /*268e0*/  @P2 FFMA.FTZ R8, R7, R14, R20 ;  /* 0x0000000e07082223 */ /* 0x020fca0000010014 */
[----:B------:R-:W-:Y:S01]  /*268f0*/  STL [R1+0x214], R8 ;  /* 0x0002140801007387 */ /* 0x000fe20000100800 */
[----:B--2---:R-:W-:-:S04]  /*26900*/  @P1 FMUL.FTZ R0, R0, 0.69314718246459960938 ;  /* 0x3f31721800001820 */ /* 0x004fc80000410000 */
[----:B----4-:R-:W-:Y:S02]  /*26910*/  @P1 FFMA.FTZ R4, R0, R5, R3 ;  /* 0x0000000500041223 */ /* 0x010fe40000010003 */
[----:B------:R-:W2:Y:S04]  /*26920*/  LDL R5, [R1+0x1e8] ;  /* 0x0001e80001057983 */ /* 0x000ea80000100800 */
[----:B------:R0:W-:Y:S04]  /*26930*/  STL [R1+0x210], R4 ;  /* 0x0002100401007387 */ /* 0x0001e80000100800 */
[----:B------:R-:W3:Y:S02]  /*26940*/  LD.E R0, desc[UR40][R10.64+0x4] ;  /* 0x000004280a007980 */ /* 0x000ee4000c101900 */
[----:B---3--:R-:W-:-:S13]  /*26950*/  ISETP.NE.AND P0, PT, R0, RZ, PT ;  /* 0x000000ff0000720c */ /* 0x008fda0003f05270 */
[----:B------:R-:W3:Y:S04]  /*26960*/  @!P0 LDL.64 R14, [R1+0xe0] ;  /* 0x0000e000010e8983 */ /* 0x000ee80000100a00 */
[----:B------:R-:W2:Y:S01]  /*26970*/  @!P0 LD.E R6, desc[UR40][R10.64] ;  /* 0x000000280a068980 */ /* 0x000ea2000c101900 */
[----:B------:R-:W-:-:S06]  /*26980*/  IMAD.MOV.U32 R0, RZ, RZ, RZ ;  /* 0x000000ffff007224 */ /* 0x000fcc00078e00ff */
[----:B------:R-:W1:Y:S01]  /*26990*/  @P1 MUFU.RCP R0, R13 ;  /* 0x0000000d00001308 */ /* 0x000e620000001000 */
[----:B---3--:R-:W3:Y:S01]  /*269a0*/  @!P0 LD.E.64 R14, desc[UR40][R14.64] ;  /* 0x000000280e0e8980 */ /* 0x008ee2000c101b00 */
[----:B--2---:R-:W-:-:S04]  /*269b0*/  @!P0 IMAD R6, R5, 0x40, R6 ;  /* 0x0000004005068824 */ /* 0x004fc800078e0206 */
[----:B---3--:R-:W-:-:S05]  /*269c0*/  @!P0 IMAD.WIDE R6, R6, 0x4, R14 ;  /* 0x0000000406068825 */ /* 0x008fca00078e020e */
[----:B-1----:R1:W-:Y:S04]  /*269d0*/  @!P0 ST.E desc[UR40][R6.64], R0 ;  /* 0x0000000006008985 */ /* 0x0023e8000c101928 */
[----:B------:R-:W2:Y:S04]  /*269e0*/  @!P0 LDL.64 R10, [R1+0xd8] ;  /* 0x0000d800010a8983 */ /* 0x000ea80000100a00 */
[----:B--2---:R-:W2:Y:S02]  /*269f0*/  @!P0 LD.E R3, desc[UR40][R10.64+0x4] ;  /* 0x000004280a038980 */ /* 0x004ea4000c101900 */
[----:B--2---:R-:W-:-:S13]  /*26a00*/  @!P0 ISETP.NE.AND P0, PT, R3, RZ, PT ;  /* 0x000000ff0300820c */ /* 0x004fda0003f05270 */
[----:B------:R-:W2:Y:S04]  /*26a10*/  @!P0 LDL.64 R20, [R1+0xe0] ;  /* 0x0000e00001148983 */ /* 0x000ea80000100a00 */
[----:B0-----:R-:W3:Y:S01]  /*26a20*/  @!P0 LD.E R4, desc[UR40][R10.64] ;  /* 0x000000280a048980 */ /* 0x001ee2000c101900 */
[----:B------:R-:W-:-:S06]  /*26a30*/  IMAD.MOV.U32 R3, RZ, RZ, RZ ;  /* 0x000000ffff037224 */ /* 0x000fcc00078e00ff */
[----:B------:R-:W0:Y:S01]  /*26a40*/  @P2 MUFU.RCP R3, R12 ;  /* 0x0000000c00032308 */ /* 0x000e220000001000 */
[----:B--2---:R-:W2:Y:S01]  /*26a50*/  @!P0 LD.E.64 R20, desc[UR40][R20.64] ;  /* 0x0000002814148980 */ /* 0x004ea2000c101b00 */
[----:B---3--:R-:W-:-:S04]  /*26a60*/  @!P0 IMAD R4, R5, 0x40, R4 ;  /* 0x0000004005048824 */ /* 0x008fc800078e0204 */
[----:B------:R-:W-:-:S04]  /*26a70*/  @!P0 VIADD R4, R4, 0x8 ;  /* 0x0000000804048836 */ /* 0x000fc80000000000 */
[----:B--2---:R-:W-:-:S05]  /*26a80*/  @!P0 IMAD.WIDE R14, R4, 0x4, R20 ;  /* 0x00000004040e8825 */ /* 0x004fca00078e0214 */
[----:B0-----:R0:W-:Y:S04]  /*26a90*/  @!P0 ST.E desc[UR40][R14.64], R3 ;  /* 0x000000030e008985 */ /* 0x0011e8000c101928 */
[----:B------:R-:W2:Y:S04]  /*26aa0*/  LDL R134, [R1+0x1e8] ;  /* 0x0001e80001867983 */ /* 0x000ea80000100800 */
[----:B------:R-:W3:Y:S04]  /*26ab0*/  LDL.64 R8, [R1+0x430] ;  /* 0x0004300001087983 */ /* 0x000ee80000100a00 */
[----:B-1----:R-:W4:Y:S04]  /*26ac0*/  LDL.64 R6, [R1+0x438] ;  /* 0x0004380001067983 */ /* 0x002f280000100a00 */
        /* <DEDUP_REMOVED lines=62> */
[----:B------:R-:W-:Y:S01]  /*26eb0*/  ISETP.NE.AND P0, PT, R134, 0x2, PT ;  /* 0x000000028600780c */ /* 0x000fe20003f05270 */
[-C--:B---3--:R-:W-:Y:S01]  /*26ec0*/  FMUL.FTZ R9, R9, R0.reuse ;  /* 0x0000000009097220 */ /* 0x088fe20000410000 */
[-C--:B------:R-:W-:Y:S01]  /*26ed0*/  FMUL.FTZ R8, R8, R0.reuse ;  /* 0x0000000008087220 */ /* 0x080fe20000410000 */
[-C--:B----4-:R-:W-:Y:S01]  /*26ee0*/  FMUL.FTZ R7, R7, R3.reuse ;  /* 0x0000000307077220 */ /* 0x090fe20000410000 */
[-C--:B------:R-:W-:Y:S01]  /*26ef0*/  FMUL.FTZ R6, R6, R3.reuse ;  /* 0x0000000306067220 */ /* 0x080fe20000410000 */
[-C--:B-----5:R-:W-:Y:S01]  /*26f00*/  FMUL.FTZ R5, R5, R0.reuse ;  /* 0x0000000005057220 */ /* 0x0a0fe20000410000 */
[-C--:B------:R-:W-:Y:S01]  /*26f10*/  FMUL.FTZ R4, R4, R0.reuse ;  /* 0x0000000004047220 */ /* 0x080fe20000410000 */
[----:B------:R0:W-:Y:S04]  /*26f20*/  STL.64 [R1+0x430], R8 ;  /* 0x0004300801007387 */ /* 0x0001e80000100a00 */
[----:B------:R1:W-:Y:S04]  /*26f30*/  STL.64 [R1+0x438], R6 ;  /* 0x0004380601007387 */ /* 0x0003e80000100a00 */
[----:B------:R2:W-:Y:S04]  /*26f40*/  STL.64 [R1+0x240], R4 ;  /* 0x0002400401007387 */ /* 0x0005e80000100a00 */
[----:B0-----:R-:W3:Y:S04]  /*26f50*/  LDL.64 R8, [R1+0x428] ;  /* 0x0004280001087983 */ /* 0x001ee80000100a00 */
[----:B-1----:R-:W4:Y:S04]  /*26f60*/  LDL.64 R6, [R1+0x3f8] ;  /* 0x0003f80001067983 */ /* 0x002f280000100a00 */
[----:B--2---:R-:W2:Y:S04]  /*26f70*/  LDL.64 R4, [R1+0x418] ;  /* 0x0004180001047983 */ /* 0x004ea80000100a00 */
[----:B------:R-:W5:Y:S01]  /*26f80*/  @!P0 LDL R133, [R1+0x1ec] ;  /* 0x0001ec0001858983 */ /* 0x000f620000100800 */
        /* <DEDUP_REMOVED lines=118> */
[----:B0-----:R-:W-:-:S02]  /*276f0*/  VIADD R14, R135, 0x1 ;  /* 0x00000001870e7836 */ /* 0x001fc40000000000 */
[----:B------:R-:W-:Y:S01]  /*27700*/  VIADD R132, R132, 0x1 ;  /* 0x0000000184847836 */ /* 0x000fe20000000000 */
[----:B------:R0:W-:Y:S04]  /*27710*/  STL [R1+0x1e8], R134 ;  /* 0x0001e88601007387 */ /* 0x0001e80000100800 */
        /* <DEDUP_REMOVED lines=17> */
[-C--:B---3--:R-:W-:Y:S01]  /*27830*/  FMUL.FTZ R9, R9, R3.reuse ;  /* 0x0000000309097220 */ /* 0x088fe20000410000 */
[-C--:B------:R-:W-:Y:S01]  /*27840*/  FMUL.FTZ R8, R8, R3.reuse ;  /* 0x0000000308087220 */ /* 0x080fe20000410000 */
[-C--:B----4-:R-:W-:Y:S01]  /*27850*/  FMUL.FTZ R7, R7, R3.reuse ;  /* 0x0000000307077220 */ /* 0x090fe20000410000 */
[-C--:B------:R-:W-:Y:S01]  /*27860*/  FMUL.FTZ R6, R6, R3.reuse ;  /* 0x0000000306067220 */ /* 0x080fe20000410000 */
[-C--:B--2---:R-:W-:Y:S01]  /*27870*/  FMUL.FTZ R5, R5, R3.reuse ;  /* 0x0000000305057220 */ /* 0x084fe20000410000 */
[----:B------:R-:W-:Y:S01]  /*27880*/  FMUL.FTZ R4, R4, R3 ;  /* 0x0000000304047220 */ /* 0x000fe20000410000 */
[----:B-----5:R-:W-:Y:S01]  /*27890*/  @!P0 LOP3.LUT R20, R133, 0x1, RZ, 0x3c, !PT ;  /* 0x0000000185148812 */ /* 0x020fe200078e3cff */
        /* <DEDUP_REMOVED lines=43> */
[----:B------:R0:W-:Y:S04]  /*27b50*/  @!P0 STL [R1+0x1ec], R20 ;  /* 0x0001ec1401008387 */ /* 0x0001e80000100800 */
[----:B------:R0:W-:Y:S04]  /*27b60*/  STL [R1+0x1f4], R132 ;  /* 0x0001f48401007387 */ /* 0x0001e80000100800 */
[----:B------:R0:W-:Y:S01]  /*27b70*/  @!P0 STL [R1+0x1e8], RZ ;  /* 0x0001e8ff01008387 */ /* 0x0001e20000100800 */
[----:B------:R-:W-:Y:S01]  /*27b80*/  IMAD.MOV.U32 R0, RZ, RZ, 0x1 ;  /* 0x00000001ff007424 */ /* 0x000fe200078e00ff */
[----:B------:R-:W-:Y:S06]  /*27b90*/  BAR.ARV 0xe, 0x100 ;  /* 0x0384000000007b1d */ /* 0x000fec0000002000 */
.L_x_6194:
[----:B------:R-:W2:Y:S08]  /*27ba0*/  S2UR UR4, SR_CgaCtaId ;  /* 0x00000000000479c3 */ /* 0x000eb00000008800 */
[----:B------:R-:W-:Y:S01]  /*27bb0*/  BAR.SYNC.DEFER_BLOCKING 0x5, 0x180 ;  /* 0x0146000000007b1d */ /* 0x000fe20000010000 */
[----:B------:R-:W-:Y:S01]  /*27bc0*/  PRMT R0, R0, 0x9910, RZ ;  /* 0x0000991000007816 */ /* 0x000fe200000000ff */
[----:B------:R-:W-:-:S03]  /*27bd0*/  USHF.R.U32.HI UR8, URZ, 0x10, UR39 ;  /* 0x000000103f087899 */ /* 0x000fc60008011627 */
[----:B------:R-:W-:Y:S01]  /*27be0*/  ISETP.NE.AND P0, PT, R0, RZ, PT ;  /* 0x000000ff0000720c */ /* 0x000fe20003f05270 */
[----:B------:R-:W-:Y:S01]  /*27bf0*/  UMOV UR47, 0x400 ;  /* 0x00000400002f7882 */ /* 0x000fe20000000000 */
[----:B------:R-:W-:Y:S01]  /*27c00*/  BSSY B0, `(.L_x_6303) ;  /* 0x00004d9000007945 */ /* 0x000fe20003800000 */
[----:B--2---:R-:W-:-:S09]  /*27c10*/  ULEA UR47, UR4, UR47, 0x18 ;  /* 0x0000002f042f7291 */ /* 0x004fd2000f8ec03f */
[----:B01----:R-:W0:Y:S02]  /*27c20*/  LDS.128 R4, [UR47+0x388d0] ;  /* 0x0388d02fff047984 */ /* 0x003e240008000c00 */
[----:B0-----:R-:W-:Y:S02]  /*27c30*/  R2UR UR5, R5 ;  /* 0x00000000050572ca */ /* 0x001fe400000e0000 */
[----:B------:R-:W-:Y:S02]  /*27c40*/  R2UR UR7, R6 ;  /* 0x00000000060772ca */ /* 0x000fe400000e0000 */
[----:B------:R-:W-:Y:S01]  /*27c50*/  R2UR UR6, R7 ;  /* 0x00000000070672ca */ /* 0x000fe200000e0000 */
[----:B------:R-:W-:Y:S06]  /*27c60*/  BAR.ARV 0x4, 0x180 ;  /* 0x0106000000007b1d */ /* 0x000fec0000002000 */
[----:B------:R-:W-:Y:S08]  /*27c70*/  @!P0 BRA `(.L_x_6304) ;  /* 0x0000003c00748947 */ /* 0x000ff00003800000 */
[----:B------:R-:W2:Y:S04]  /*27c80*/  LDL.128 R12, [R1+0x240] ;  /* 0x00024000010c7983 */ /* 0x000ea80000100c00 */
[----:B------:R-:W3:Y:S04]  /*27c90*/  LDL.128 R4, [R1+0x260] ;  /* 0x0002600001047983 */ /* 0x000ee80000100c00 */
[----:B------:R-:W4:Y:S04]  /*27ca0*/  LDL.128 R24, [R1+0x250] ;  /* 0x0002500001187983 */ /* 0x000f280000100c00 */
[----:B------:R-:W4:Y:S01]  /*27cb0*/  LDL.128 R8, [R1+0x270] ;  /* 0x0002700001087983 */ /* 0x000f220000100c00 */
[C---:B------:R-:W-:Y:S01]  /*27cc0*/  IADD3 R35, P1, R18.reuse, 0x20, RZ ;  /* 0x0000002012237810 */ /* 0x040fe20007f3e0ff */
[----:B------:R-:W-:Y:S01]  /*27cd0*/  ULDC.64 UR10, c[0x0][0xd00] ;  /* 0x00034000000a7ab9 */ /* 0x000fe20000000a00 */
[C---:B------:R-:W-:Y:S01]  /*27ce0*/  LOP3.LUT R37, R18.reuse, 0x380, RZ, 0xc0, !PT ;  /* 0x0000038012257812 */ /* 0x040fe200078ec0ff */
[----:B------:R-:W4:Y:S01]  /*27cf0*/  LDL.128 R120, [R1+0x280] ;  /* 0x0002800001787983 */ /* 0x000f220000100c00 */
[----:B------:R-:W-:Y:S01]  /*27d00*/  LOP3.LUT R34, R35, 0x380, RZ, 0xc0, !PT ;  /* 0x0000038023227812 */ /* 0x000fe200078ec0ff */
[----:B------:R-:W-:Y:S01]  /*27d10*/  ULDC.64 UR18, c[0x0][0xd00] ;  /* 0x0003400000127ab9 */ /* 0x000fe20000000a00 */
[C---:B------:R-:W-:Y:S01]  /*27d20*/  IADD3 R33, P0, R18.reuse, 0x40, RZ ;  /* 0x0000004012217810 */ /* 0x040fe20007f1e0ff */
[----:B------:R-:W4:Y:S01]  /*27d30*/  LDL.128 R112, [R1+0x2a0] ;  /* 0x0002a00001707983 */ /* 0x000f220000100c00 */
[----:B------:R-:W-:-:S02]  /*27d40*/  IADD3 R30, P4, R18, 0x60, RZ ;  /* 0x00000060121e7810 */ /* 0x000fc40007f9e0ff */
[----:B------:R-:W-:Y:S01]  /*27d50*/  IADD3 R28, P3, R18, 0x2000, RZ ;  /* 0x00002000121c7810 */ /* 0x000fe20007f7e0ff */
[----:B------:R-:W4:Y:S01]  /*27d60*/  LDL.128 R116, [R1+0x290] ;  /* 0x0002900001747983 */ /* 0x000f220000100c00 */
[----:B------:R-:W-:-:S03]  /*27d70*/  SHF.R.U64 R37, R37, 0x3, RZ ;  /* 0x0000000325257819 */ /* 0x000fc600000012ff */
[----:B------:R-:W4:Y:S01]  /*27d80*/  LDL.128 R104, [R1+0x2c0] ;  /* 0x0002c00001687983 */ /* 0x000f220000100c00 */
[----:B------:R-:W-:-:S03]  /*27d90*/  SHF.R.U64 R34, R34, 0x3, RZ ;  /* 0x0000000322227819 */ /* 0x000fc600000012ff */
[----:B------:R-:W4:Y:S01]  /*27da0*/  LDL.128 R108, [R1+0x2b0] ;  /* 0x0002b000016c7983 */ /* 0x000f220000100c00 */
[----:B------:R-:W-:-:S03]  /*27db0*/  LOP3.LUT R32, R33, 0x380, RZ, 0xc0, !PT ;  /* 0x0000038021207812 */ /* 0x000fc600078ec0ff */
[----:B------:R-:W4:Y:S01]  /*27dc0*/  LDL.128 R96, [R1+0x2e0] ;  /* 0x0002e00001607983 */ /* 0x000f220000100c00 */
[----:B------:R-:W-:-:S03]  /*27dd0*/  LOP3.LUT R0, R30, 0x380, RZ, 0xc0, !PT ;  /* 0x000003801e007812 */ /* 0x000fc600078ec0ff */
[----:B------:R-:W4:Y:S01]  /*27de0*/  LDL.128 R100, [R1+0x2d0] ;  /* 0x0002d00001647983 */ /* 0x000f220000100c00 */
[----:B------:R-:W-:Y:S01]  /*27df0*/  LOP3.LUT R36, R37, R18, RZ, 0x3c, !PT ;  /* 0x0000001225247212 */ /* 0x000fe200078e3cff */
[--C-:B------:R-:W-:Y:S01]  /*27e00*/  IMAD.MOV.U32 R37, RZ, RZ, R19.reuse ;  /* 0x000000ffff257224 */ /* 0x100fe200078e0013 */
[----:B------:R-:W-:Y:S01]  /*27e10*/  LOP3.LUT R3, R28, 0x380, RZ, 0xc0, !PT ;  /* 0x000003801c037812 */ /* 0x000fe200078ec0ff */
[----:B------:R-:W4:Y:S01]  /*27e20*/  LDL.128 R88, [R1+0x300] ;  /* 0x0003000001587983 */ /* 0x000f220000100c00 */
[----:B------:R-:W-:Y:S01]  /*27e30*/  LOP3.LUT R34, R34, R35, RZ, 0x3c, !PT ;  /* 0x0000002322227212 */ /* 0x000fe200078e3cff */
[----:B------:R-:W-:Y:S01]  /*27e40*/  IMAD.X R35, RZ, RZ, R19, P1 ;  /* 0x000000ffff237224 */ /* 0x000fe200008e0613 */
[----:B------:R-:W-:Y:S01]  /*27e50*/  SHF.R.U64 R32, R32, 0x3, RZ ;  /* 0x0000000320207819 */ /* 0x000fe200000012ff */
[----:B------:R-:W4:Y:S01]  /*27e60*/  LDL.128 R92, [R1+0x2f0] ;  /* 0x0002f000015c7983 */ /* 0x000f220000100c00 */
[----:B------:R-:W-:-:S03]  /*27e70*/  SHF.R.U64 R31, R0, 0x3, RZ ;  /* 0x00000003001f7819 */ /* 0x000fc600000012ff */
[----:B------:R-:W4:Y:S01]  /*27e80*/  LDL.128 R80, [R1+0x320] ;  /* 0x0003200001507983 */ /* 0x000f220000100c00 */
[----:B------:R-:W-:-:S03]  /*27e90*/  SHF.R.U64 R3, R3, 0x3, RZ ;  /* 0x0000000303037819 */ /* 0x000fc600000012ff */
[----:B------:R-:W4:Y:S01]  /*27ea0*/  LDL.128 R84, [R1+0x310] ;  /* 0x0003100001547983 */ /* 0x000f220000100c00 */
[----:B------:R-:W-:Y:S01]  /*27eb0*/  LOP3.LUT R32, R32, R33, RZ, 0x3c, !PT ;  /* 0x0000002120207212 */ /* 0x000fe200078e3cff */
[--C-:B------:R-:W-:Y:S01]  /*27ec0*/  IMAD.X R33, RZ, RZ, R19.reuse, P0 ;  /* 0x000000ffff217224 */ /* 0x100fe200000e0613 */
[----:B------:R-:W-:Y:S01]  /*27ed0*/  MOV R36, R36 ;  /* 0x0000002400247202 */ /* 0x000fe20000000f00 */
[----:B------:R-:W4:Y:S01]  /*27ee0*/  LDL.128 R72, [R1+0x340] ;  /* 0x0003400001487983 */ /* 0x000f220000100c00 */
[----:B------:R-:W-:Y:S01]  /*27ef0*/  MOV R34, R34 ;  /* 0x0000002200227202 */ /* 0x000fe20000000f00 */
[--C-:B------:R-:W-:Y:S01]  /*27f00*/  IMAD.X R29, RZ, RZ, R19.reuse, P3 ;  /* 0x000000ffff1d7224 */ /* 0x100fe200018e0613 */
[----:B------:R-:W-:Y:S01]  /*27f10*/  LOP3.LUT R30, R31, R30, RZ, 0x3c, !PT ;  /* 0x0000001e1f1e7212 */ /* 0x000fe200078e3cff */
[----:B------:R-:W-:Y:S01]  /*27f20*/  IMAD.X R31, RZ, RZ, R19, P4 ;  /* 0x000000ffff1f7224 */ /* 0x000fe200020e0613 */
[----:B------:R-:W-:Y:S01]  /*27f30*/  LOP3.LUT R28, R3, R28, RZ, 0x3c, !PT ;  /* 0x0000001c031c7212 */ /* 0x000fe200078e3cff */
[----:B------:R-:W4:Y:S01]  /*27f40*/  LDL.128 R76, [R1+0x330] ;  /* 0x00033000014c7983 */ /* 0x000f220000100c00 */
[----:B------:R-:W-:-:S03]  /*27f50*/  MOV R0, R32 ;  /* 0x0000002000007202 */ /* 0x000fc60000000f00 */
[----:B------:R-:W4:Y:S04]  /*27f60*/  LDL.128 R64, [R1+0x360] ;  /* 0x0003600001407983 */ /* 0x000f280000100c00 */
[----:B------:R-:W4:Y:S04]  /*27f70*/  LDL.128 R68, [R1+0x350] ;  /* 0x0003500001447983 */ /* 0x000f280000100c00 */
[----:B------:R-:W4:Y:S01]  /*27f80*/  LDL.128 R56, [R1+0x380] ;  /* 0x0003800001387983 */ /* 0x000f220000100c00 */
[----:B------:R-:W-:-:S03]  /*27f90*/  MOV R3, R30 ;  /* 0x0000001e00037202 */ /* 0x000fc60000000f00 */
[----:B------:R-:W4:Y:S01]  /*27fa0*/  LDL.128 R60, [R1+0x370] ;  /* 0x00037000013c7983 */ /* 0x000f220000100c00 */
[----:B------:R-:W-:-:S03]  /*27fb0*/  MOV R144, R28 ;  /* 0x0000001c00907202 */ /* 0x000fc60000000f00 */
[----:B------:R-:W4:Y:S04]  /*27fc0*/  LDL.128 R48, [R1+0x3a0] ;  /* 0x0003a00001307983 */ /* 0x000f280000100c00 */
[----:B------:R-:W4:Y:S04]  /*27fd0*/  LDL.128 R52, [R1+0x390] ;  /* 0x0003900001347983 */ /* 0x000f280000100c00 */
[----:B------:R-:W4:Y:S04]  /*27fe0*/  LDL.128 R40, [R1+0x3c0] ;  /* 0x0003c00001287983 */ /* 0x000f280000100c00 */
[----:B------:R-:W4:Y:S01]  /*27ff0*/  LDL.128 R44, [R1+0x3b0] ;  /* 0x0003b000012c7983 */ /* 0x000f220000100c00 */
[----:B------:R-:W-:Y:S01]  /*28000*/  BAR.SYNC.DEFER_BLOCKING 0x1, 0x100 ;  /* 0x0044000000007b1d */ /* 0x000fe20000010000 */
[----:B------:R-:W-:-:S02]  /*28010*/  IADD3 R143, P6, R18, 0x2020, RZ ;  /* 0x00002020128f7810 */ /* 0x000fc40007fde0ff */
[C---:B------:R-:W-:Y:S02]  /*28020*/  IADD3 R139, P5, R18.reuse, 0x2040, RZ ;  /* 0x00002040128b7810 */ /* 0x040fe40007fbe0ff */
[----:B------:R-:W-:Y:S01]  /*28030*/  IADD3 R141, P2, R18, 0x2060, RZ ;  /* 0x00002060128d7810 */ /* 0x000fe20007f5e0ff */
[----:B------:R-:W-:Y:S01]  /*28040*/  ULDC UR4, c[0x0][0xb88] ;  /* 0x0002e20000047ab9 */ /* 0x000fe20000000800 */
[----:B------:R-:W-:Y:S01]  /*28050*/  ULDC UR9, c[0x0][0xbd4] ;  /* 0x0002f50000097ab9 */ /* 0x000fe20000000800 */
[----:B------:R-:W4:Y:S01]  /*28060*/  LDL.128 R28, [R1+0x3f0] ;  /* 0x0003f000011c7983 */ /* 0x000f220000100c00 */
[----:B--2---:R-:W-:Y:S02]  /*28070*/  F2FP.F16.F32.PACK_AB R12, R13, R12 ;  /* 0x0000000c0d0c723e */ /* 0x004fe400000000ff */
[----:B------:R-:W-:Y:S02]  /*28080*/  F2FP.F16.F32.PACK_AB R13, R15, R14 ;  /* 0x0000000e0f0d723e */ /* 0x000fe400000000ff */
[----:B---3--:R-:W-:-:S02]  /*28090*/  F2FP.F16.F32.PACK_AB R4, R5, R4 ;  /* 0x000000040504723e */ /* 0x008fc400000000ff */
[----:B------:R-:W-:Y:S02]  /*280a0*/  F2FP.F16.F32.PACK_AB R5, R7, R6 ;  /* 0x000000060705723e */ /* 0x000fe400000000ff */
[----:B----4-:R-:W-:Y:S02]  /*280b0*/  F2FP.F16.F32.PACK_AB R14, R25, R24 ;  /* 0x00000018190e723e */ /* 0x010fe400000000ff */
[----:B------:R-:W-:Y:S02]  /*280c0*/  F2FP.F16.F32.PACK_AB R15, R27, R26 ;  /* 0x0000001a1b0f723e */ /* 0x000fe400000000ff */
[----:B------:R-:W-:Y:S01]  /*280d0*/  F2FP.F16.F32.PACK_AB R6, R9, R8 ;  /* 0x000000080906723e */ /* 0x000fe200000000ff */
[----:B------:R-:W2:Y:S01]  /*280e0*/  LDL.128 R24, [R1+0x400] ;  /* 0x0004000001187983 */ /* 0x000ea20000100c00 */
[----:B------:R-:W-:-:S03]  /*280f0*/  F2FP.F16.F32.PACK_AB R7, R11, R10 ;  /* 0x0000000a0b07723e */ /* 0x000fc600000000ff */
[----:B------:R0:W-:Y:S04]  /*28100*/  STSM.16.M88.4 [R36], R12 ;  /* 0x0000000c24007844 */ /* 0x0001e80000000200 */
[----:B------:R1:W-:Y:S04]  /*28110*/  STSM.16.M88.4 [R34], R4 ;  /* 0x0000000422007844 */ /* 0x0003e80000000200 */
[----:B------:R-:W3:Y:S04]  /*28120*/  LDL.128 R8, [R1+0x420] ;  /* 0x0004200001087983 */ /* 0x000ee80000100c00 */
[----:B0-----:R-:W4:Y:S04]  /*28130*/  LDL.128 R36, [R1+0x3d0] ;  /* 0x0003d00001247983 */ /* 0x001f280000100c00 */
[----:B-1----:R-:W4:Y:S04]  /*28140*/  LDL.128 R32, [R1+0x3e0] ;  /* 0x0003e00001207983 */ /* 0x002f280000100c00 */
[----:B------:R-:W4:Y:S04]  /*28150*/  LDL.128 R4, [R1+0x430] ;  /* 0x0004300001047983 */ /* 0x000f280000100c00 */
[----:B------:R-:W4:Y:S01]  /*28160*/  LDL.128 R12, [R1+0x410] ;  /* 0x00041000010c7983 */ /* 0x000f220000100c00 */
[----:B------:R-:W-:-:S02]  /*28170*/  IADD3 R21, P1, R18, 0x4000, RZ ;  /* 0x0000400012157810 */ /* 0x000fc40007f3e0ff */
[----:B------:R-:W-:Y:S02]  /*28180*/  LOP3.LUT R142, R143, 0x380, RZ, 0xc0, !PT ;  /* 0x000003808f8e7812 */ /* 0x000fe400078ec0ff */
[----:B------:R-:W-:Y:S02]  /*28190*/  LOP3.LUT R138, R139, 0x380, RZ, 0xc0, !PT ;  /* 0x000003808b8a7812 */ /* 0x000fe400078ec0ff */
[----:B------:R-:W-:Y:S02]  /*281a0*/  LOP3.LUT R140, R141, 0x380, RZ, 0xc0, !PT ;  /* 0x000003808d8c7812 */ /* 0x000fe400078ec0ff */
[----:B------:R-:W-:Y:S02]  /*281b0*/  LOP3.LUT R20, R21, 0x380, RZ, 0xc0, !PT ;  /* 0x0000038015147812 */ /* 0x000fe400078ec0ff */
[----:B------:R-:W-:Y:S02]  /*281c0*/  SHF.R.U64 R142, R142, 0x3, RZ ;  /* 0x000000038e8e7819 */ /* 0x000fe400000012ff */
[----:B------:R-:W-:-:S02]  /*281d0*/  SHF.R.U64 R138, R138, 0x3, RZ ;  /* 0x000000038a8a7819 */ /* 0x000fc400000012ff */
[----:B------:R-:W-:Y:S02]  /*281e0*/  SHF.R.U64 R140, R140, 0x3, RZ ;  /* 0x000000038c8c7819 */ /* 0x000fe400000012ff */
[----:B------:R-:W-:Y:S02]  /*281f0*/  SHF.R.U64 R20, R20, 0x3, RZ ;  /* 0x0000000314147819 */ /* 0x000fe400000012ff */
[----:B------:R-:W-:Y:S02]  /*28200*/  IADD3 R125, P0, R18, 0x4020, RZ ;  /* 0x00004020127d7810 */ /* 0x000fe40007f1e0ff */
[----:B------:R-:W-:Y:S01]  /*28210*/  LOP3.LUT R142, R142, R143, RZ, 0x3c, !PT ;  /* 0x0000008f8e8e7212 */ /* 0x000fe200078e3cff */
[--C-:B------:R-:W-:Y:S01]  /*28220*/  IMAD.X R143, RZ, RZ, R19.reuse, P6 ;  /* 0x000000ffff8f7224 */ /* 0x100fe200030e0613 */
[----:B------:R-:W-:Y:S02]  /*28230*/  IADD3 R127, P4, R18, 0x4040, RZ ;  /* 0x00004040127f7810 */ /* 0x000fe40007f9e0ff */
[----:B------:R-:W-:Y:S01]  /*28240*/  LOP3.LUT R138, R138, R139, RZ, 0x3c, !PT ;  /* 0x0000008b8a8a7212 */ /* 0x000fe200078e3cff */
[----:B------:R-:W-:Y:S01]  /*28250*/  IMAD.X R139, RZ, RZ, R19, P5 ;  /* 0x000000ffff8b7224 */ /* 0x000fe200028e0613 */
[----:B------:R-:W-:-:S02]  /*28260*/  IADD3 R129, P3, R18, 0x4060, RZ ;  /* 0x0000406012817810 */ /* 0x000fc40007f7e0ff */
[----:B------:R-:W-:Y:S01]  /*28270*/  LOP3.LUT R140, R140, R141, RZ, 0x3c, !PT ;  /* 0x0000008d8c8c7212 */ /* 0x000fe200078e3cff */
[--C-:B------:R-:W-:Y:S01]  /*28280*/  IMAD.X R141, RZ, RZ, R19.reuse, P2 ;  /* 0x000000ffff8d7224 */ /* 0x100fe200010e0613 */
[----:B------:R-:W-:Y:S02]  /*28290*/  IADD3 R131, P6, R18, 0x6000, RZ ;  /* 0x0000600012837810 */ /* 0x000fe40007fde0ff */
[----:B------:R-:W-:Y:S01]  /*282a0*/  LOP3.LUT R20, R20, R21, RZ, 0x3c, !PT ;  /* 0x0000001514147212 */ /* 0x000fe200078e3cff */
[----:B------:R-:W-:Y:S01]  /*282b0*/  IMAD.X R21, RZ, RZ, R19, P1 ;  /* 0x000000ffff157224 */ /* 0x000fe200008e0613 */
[----:B------:R-:W-:Y:S02]  /*282c0*/  LOP3.LUT R124, R125, 0x380, RZ, 0xc0, !PT ;  /* 0x000003807d7c7812 */ /* 0x000fe400078ec0ff */
[----:B------:R-:W-:Y:S02]  /*282d0*/  IADD3 R133, P5, R18, 0x6020, RZ ;  /* 0x0000602012857810 */ /* 0x000fe40007fbe0ff */
[----:B------:R-:W-:-:S02]  /*282e0*/  LOP3.LUT R126, R127, 0x380, RZ, 0xc0, !PT ;  /* 0x000003807f7e7812 */ /* 0x000fc400078ec0ff */
[C---:B------:R-:W-:Y:S02]  /*282f0*/  IADD3 R135, P2, R18.reuse, 0x6040, RZ ;  /* 0x0000604012877810 */ /* 0x040fe40007f5e0ff */
[----:B------:R-:W-:Y:S02]  /*28300*/  LOP3.LUT R128, R129, 0x380, RZ, 0xc0, !PT ;  /* 0x0000038081807812 */ /* 0x000fe400078ec0ff */
[----:B------:R-:W-:Y:S02]  /*28310*/  IADD3 R137, P1, R18, 0x6060, RZ ;  /* 0x0000606012897810 */ /* 0x000fe40007f3e0ff */
[----:B------:R-:W-:Y:S02]  /*28320*/  LOP3.LUT R130, R131, 0x380, RZ, 0xc0, !PT ;  /* 0x0000038083827812 */ /* 0x000fe400078ec0ff */
[----:B------:R-:W-:Y:S02]  /*28330*/  SHF.R.U64 R124, R124, 0x3, RZ ;  /* 0x000000037c7c7819 */ /* 0x000fe400000012ff */
[----:B------:R-:W-:-:S02]  /*28340*/  LOP3.LUT R132, R133, 0x380, RZ, 0xc0, !PT ;  /* 0x0000038085847812 */ /* 0x000fc400078ec0ff */
[----:B------:R-:W-:Y:S02]  /*28350*/  SHF.R.U64 R126, R126, 0x3, RZ ;  /* 0x000000037e7e7819 */ /* 0x000fe400000012ff */
[----:B------:R-:W-:Y:S02]  /*28360*/  LOP3.LUT R134, R135, 0x380, RZ, 0xc0, !PT ;  /* 0x0000038087867812 */ /* 0x000fe400078ec0ff */
[----:B------:R-:W-:Y:S02]  /*28370*/  F2FP.F16.F32.PACK_AB R120, R121, R120 ;  /* 0x000000787978723e */ /* 0x000fe400000000ff */
[----:B------:R-:W-:Y:S02]  /*28380*/  SHF.R.U64 R128, R128, 0x3, RZ ;  /* 0x0000000380807819 */ /* 0x000fe400000012ff */
[----:B------:R-:W-:Y:S02]  /*28390*/  LOP3.LUT R136, R137, 0x380, RZ, 0xc0, !PT ;  /* 0x0000038089887812 */ /* 0x000fe400078ec0ff */
[----:B------:R-:W-:-:S02]  /*283a0*/  F2FP.F16.F32.PACK_AB R121, R123, R122 ;  /* 0x0000007a7b79723e */ /* 0x000fc400000000ff */
[----:B------:R-:W-:Y:S02]  /*283b0*/  F2FP.F16.F32.PACK_AB R112, R113, R112 ;  /* 0x000000707170723e */ /* 0x000fe400000000ff */
[----:B------:R-:W-:Y:S02]  /*283c0*/  SHF.R.U64 R130, R130, 0x3, RZ ;  /* 0x0000000382827819 */ /* 0x000fe400000012ff */
[----:B------:R-:W-:Y:S02]  /*283d0*/  F2FP.F16.F32.PACK_AB R122, R117, R116 ;  /* 0x00000074757a723e */ /* 0x000fe400000000ff */
[----:B------:R-:W-:Y:S02]  /*283e0*/  F2FP.F16.F32.PACK_AB R123, R119, R118 ;  /* 0x00000076777b723e */ /* 0x000fe400000000ff */
[----:B------:R-:W-:Y:S02]  /*283f0*/  F2FP.F16.F32.PACK_AB R113, R115, R114 ;  /* 0x000000727371723e */ /* 0x000fe400000000ff */
[----:B------:R-:W-:-:S02]  /*28400*/  F2FP.F16.F32.PACK_AB R104, R105, R104 ;  /* 0x000000686968723e */ /* 0x000fc400000000ff */
[----:B------:R-:W-:Y:S01]  /*28410*/  LOP3.LUT R124, R124, R125, RZ, 0x3c, !PT ;  /* 0x0000007d7c7c7212 */ /* 0x000fe200078e3cff */
[----:B------:R-:W-:Y:S01]  /*28420*/  IMAD.X R125, RZ, RZ, R19, P0 ;  /* 0x000000ffff7d7224 */ /* 0x000fe200000e0613 */
        /* <DEDUP_REMOVED lines=15> */
[----:B------:R-:W-:Y:S02]  /*28520*/  MOV R142, R142 ;  /* 0x0000008e008e7202 */ /* 0x000fe40000000f00 */
[----:B------:R-:W-:Y:S02]  /*28530*/  F2FP.F16.F32.PACK_AB R98, R93, R92 ;  /* 0x0000005c5d62723e */ /* 0x000fe400000000ff */
[----:B------:R-:W-:Y:S02]  /*28540*/  F2FP.F16.F32.PACK_AB R99, R95, R94 ;  /* 0x0000005e5f63723e */ /* 0x000fe400000000ff */
[----:B------:R-:W-:-:S02]  /*28550*/  F2FP.F16.F32.PACK_AB R89, R91, R90 ;  /* 0x0000005a5b59723e */ /* 0x000fc400000000ff */
[----:B------:R-:W-:Y:S01]  /*28560*/  F2FP.F16.F32.PACK_AB R80, R81, R80 ;  /* 0x000000505150723e */ /* 0x000fe200000000ff */
[----:B------:R0:W-:Y:S01]  /*28570*/  STSM.16.M88.4 [R0], R120 ;  /* 0x0000007800007844 */ /* 0x0001e20000000200 */
[----:B------:R-:W-:Y:S01]  /*28580*/  LOP3.LUT R130, R130, R131, RZ, 0x3c, !PT ;  /* 0x0000008382827212 */ /* 0x000fe200078e3cff */
[----:B------:R-:W-:Y:S01]  /*28590*/  IMAD.X R131, RZ, RZ, R19, P6 ;  /* 0x000000ffff837224 */ /* 0x000fe200030e0613 */
        /* <DEDUP_REMOVED lines=8> */
[----:B------:R-:W-:Y:S01]  /*28620*/  MOV R140, R140 ;  /* 0x0000008c008c7202 */ /* 0x000fe20000000f00 */
[----:B------:R-:W-:Y:S01]  /*28630*/  UIMAD.WIDE UR10, UR44, 0x4, UR10 ;  /* 0x000000042c0a78a5 */ /* 0x000fe2000f8e020a */
        /* <DEDUP_REMOVED lines=21> */
[----:B------:R-:W-:Y:S02]  /*28790*/  MOV R126, R126 ;  /* 0x0000007e007e7202 */ /* 0x000fe40000000f00 */
[----:B------:R-:W-:Y:S02]  /*287a0*/  F2FP.F16.F32.PACK_AB R58, R53, R52 ;  /* 0x00000034353a723e */ /* 0x000fe400000000ff */
[----:B------:R-:W-:Y:S02]  /*287b0*/  F2FP.F16.F32.PACK_AB R59, R55, R54 ;  /* 0x00000036373b723e */ /* 0x000fe400000000ff */
[----:B------:R-:W-:Y:S02]  /*287c0*/  F2FP.F16.F32.PACK_AB R49, R51, R50 ;  /* 0x000000323331723e */ /* 0x000fe400000000ff */
[----:B------:R-:W-:Y:S01]  /*287d0*/  F2FP.F16.F32.PACK_AB R40, R41, R40 ;  /* 0x000000282928723e */ /* 0x000fe200000000ff */
[----:B------:R1:W-:Y:S01]  /*287e0*/  STSM.16.M88.4 [R140], R80 ;  /* 0x000000508c007844 */ /* 0x0003e20000000200 */
[----:B------:R-:W-:-:S02]  /*287f0*/  MOV R128, R128 ;  /* 0x0000008000807202 */ /* 0x000fc40000000f00 */
[----:B------:R-:W-:Y:S02]  /*28800*/  F2FP.F16.F32.PACK_AB R50, R45, R44 ;  /* 0x0000002c2d32723e */ /* 0x000fe400000000ff */
[----:B------:R-:W-:Y:S02]  /*28810*/  F2FP.F16.F32.PACK_AB R51, R47, R46 ;  /* 0x0000002e2f33723e */ /* 0x000fe400000000ff */
[----:B------:R-:W-:Y:S01]  /*28820*/  F2FP.F16.F32.PACK_AB R41, R43, R42 ;  /* 0x0000002a2b29723e */ /* 0x000fe200000000ff */
[----:B------:R1:W-:Y:S01]  /*28830*/  STSM.16.M88.4 [R20], R72 ;  /* 0x0000004814007844 */ /* 0x0003e20000000200 */
[----:B------:R-:W-:Y:S02]  /*28840*/  MOV R130, R130 ;  /* 0x0000008200827202 */ /* 0x000fe40000000f00 */
[----:B------:R-:W-:Y:S01]  /*28850*/  MOV R132, R132 ;  /* 0x0000008400847202 */ /* 0x000fe20000000f00 */
[----:B------:R1:W-:Y:S01]  /*28860*/  STSM.16.M88.4 [R124], R64 ;  /* 0x000000407c007844 */ /* 0x0003e20000000200 */
[----:B------:R-:W-:-:S02]  /*28870*/  MOV R134, R134 ;  /* 0x0000008600867202 */ /* 0x000fc40000000f00 */
[----:B------:R-:W-:Y:S01]  /*28880*/  MOV R136, R136 ;  /* 0x0000008800887202 */ /* 0x000fe20000000f00 */
[----:B------:R1:W-:Y:S04]  /*28890*/  STSM.16.M88.4 [R126], R56 ;  /* 0x000000387e007844 */ /* 0x0003e80000000200 */
[----:B------:R1:W-:Y:S01]  /*288a0*/  STSM.16.M88.4 [R128], R48 ;  /* 0x0000003080007844 */ /* 0x0003e20000000200 */
[----:B------:R-:W-:-:S04]  /*288b0*/  ISETP.NE.U32.AND P0, PT, RZ, UR18, PT ;  /* 0x00000012ff007c0c */ /* 0x000fc8000bf05070 */
[----:B------:R-:W-:Y:S01]  /*288c0*/  ISETP.NE.AND.EX P0, PT, RZ, UR19, PT, P0 ;  /* 0x00000013ff007c0c */ /* 0x000fe2000bf05300 */
[----:B------:R-:W-:Y:S01]  /*288d0*/  IMAD.U32 R76, RZ, RZ, UR4 ;  /* 0x00000004ff4c7e24 */ /* 0x000fe2000f8e00ff */
[----:B--2---:R-:W-:Y:S02]  /*288e0*/  F2FP.F16.F32.PACK_AB R24, R25, R24 ;  /* 0x000000181918723e */ /* 0x004fe400000000ff */
[----:B------:R-:W-:Y:S02]  /*288f0*/  F2FP.F16.F32.PACK_AB R25, R27, R26 ;  /* 0x0000001a1b19723e */ /* 0x000fe400000000ff */
[----:B---3--:R-:W-:Y:S02]  /*28900*/  F2FP.F16.F32.PACK_AB R8, R9, R8 ;  /* 0x000000080908723e */ /* 0x008fe400000000ff */
[----:B------:R-:W-:Y:S02]  /*28910*/  F2FP.F16.F32.PACK_AB R9, R11, R10 ;  /* 0x0000000a0b09723e */ /* 0x000fe400000000ff */
[----:B----4-:R-:W-:-:S02]  /*28920*/  F2FP.F16.F32.PACK_AB R42, R37, R36 ;  /* 0x00000024252a723e */ /* 0x010fc400000000ff */
[----:B------:R-:W-:Y:S02]  /*28930*/  F2FP.F16.F32.PACK_AB R43, R39, R38 ;  /* 0x00000026272b723e */ /* 0x000fe400000000ff */
[----:B------:R-:W-:Y:S02]  /*28940*/  F2FP.F16.F32.PACK_AB R32, R33, R32 ;  /* 0x000000202120723e */ /* 0x000fe400000000ff */
[----:B------:R-:W-:Y:S02]  /*28950*/  F2FP.F16.F32.PACK_AB R33, R35, R34 ;  /* 0x000000222321723e */ /* 0x000fe400000000ff */
[----:B------:R-:W-:Y:S02]  /*28960*/  F2FP.F16.F32.PACK_AB R34, R29, R28 ;  /* 0x0000001c1d22723e */ /* 0x000fe400000000ff */
[----:B------:R-:W-:Y:S02]  /*28970*/  F2FP.F16.F32.PACK_AB R35, R31, R30 ;  /* 0x0000001e1f23723e */ /* 0x000fe400000000ff */
[----:B------:R-:W-:Y:S01]  /*28980*/  F2FP.F16.F32.PACK_AB R10, R5, R4 ;  /* 0x00000004050a723e */ /* 0x000fe200000000ff */
[----:B------:R-:W-:Y:S01]  /*28990*/  IMAD.U32 R4, RZ, RZ, UR10 ;  /* 0x0000000aff047e24 */ /* 0x000fe2000f8e00ff */
[----:B------:R-:W-:Y:S01]  /*289a0*/  F2FP.F16.F32.PACK_AB R26, R13, R12 ;  /* 0x0000000c0d1a723e */ /* 0x000fe200000000ff */
[----:B------:R-:W-:Y:S01]  /*289b0*/  IMAD.U32 R5, RZ, RZ, UR11 ;  /* 0x0000000bff057e24 */ /* 0x000fe2000f8e00ff */
[----:B------:R-:W-:Y:S01]  /*289c0*/  F2FP.F16.F32.PACK_AB R27, R15, R14 ;  /* 0x0000000e0f1b723e */ /* 0x000fe200000000ff */
[----:B------:R-:W-:Y:S01]  /*289d0*/  ULDC.64 UR10, c[0x0][0xd08] ;  /* 0x00034200000a7ab9 */ /* 0x000fe20000000a00 */
[----:B------:R-:W-:Y:S01]  /*289e0*/  F2FP.F16.F32.PACK_AB R11, R7, R6 ;  /* 0x00000006070b723e */ /* 0x000fe200000000ff */
[----:B------:R1:W-:Y:S01]  /*289f0*/  STSM.16.M88.4 [R130], R40 ;  /* 0x0000002882007844 */ /* 0x0003e20000000200 */
[----:B------:R-:W-:-:S03]  /*28a00*/  UISETP.NE.U32.AND UP0, UPT, UR10, URZ, UPT ;  /* 0x0000003f0a00728c */ /* 0x000fc6000bf05070 */
[----:B------:R1:W-:Y:S01]  /*28a10*/  STSM.16.M88.4 [R132], R32 ;  /* 0x0000002084007844 */ /* 0x0003e20000000200 */
[----:B------:R-:W-:-:S03]  /*28a20*/  UISETP.NE.AND.EX UP0, UPT, UR11, URZ, UPT, UP0 ;  /* 0x0000003f0b00728c */ /* 0x000fc6000bf05300 */
[----:B------:R1:W-:Y:S04]  /*28a30*/  STSM.16.M88.4 [R134], R24 ;  /* 0x0000001886007844 */ /* 0x0003e80000000200 */
[----:B------:R1:W-:Y:S01]  /*28a40*/  STSM.16.M88.4 [R136], R8 ;  /* 0x0000000888007844 */ /* 0x0003e20000000200 */
[----:B------:R-:W-:Y:S01]  /*28a50*/  BAR.SYNC.DEFER_BLOCKING 0x1, 0x100 ;  /* 0x0044000000007b1d */ /* 0x000fe20000010000 */
[----:B------:R-:W-:-:S05]  /*28a60*/  PLOP3.LUT P1, PT, PT, PT, UP0, 0x80, 0x0 ;  /* 0x000000000000781c */ /* 0x000fca0003f2f008 */
[----:B------:R-:W-:Y:S02]  /*28a70*/  @UP0 ULDC.64 UR10, c[0x0][0xd08] ;  /* 0x00034200000a0ab9 */ /* 0x000fe40000000a00 */
[----:B------:R-:W-:-:S06]  /*28a80*/  @UP0 UIMAD.WIDE UR10, UR44, 0x4, UR10 ;  /* 0x000000042c0a08a5 */ /* 0x000fcc000f8e020a */
[----:B------:R-:W-:Y:S02]  /*28a90*/  IMAD.U32 R6, RZ, RZ, UR10 ;  /* 0x0000000aff067e24 */ /* 0x000fe4000f8e00ff */
[----:B------:R-:W-:Y:S01]  /*28aa0*/  IMAD.U32 R7, RZ, RZ, UR11 ;  /* 0x0000000bff077e24 */ /* 0x000fe2000f8e00ff */
[----:B0-----:R1:W5:Y:S04]  /*28ab0*/  @P0 LDG.E R0, desc[UR40][R4.64] ;  /* 0x0000002804000981 */ /* 0x001368000c1e1900 */
[----:B------:R1:W5:Y:S01]  /*28ac0*/  @P1 LDG.E R76, desc[UR40][R6.64] ;  /* 0x00000028064c1981 */ /* 0x000362000c1e1900 */
[----:B------:R-:W-:Y:S02]  /*28ad0*/  UISETP.NE.AND UP0, UPT, UR8, URZ, UPT ;  /* 0x0000003f0800728c */ /* 0x000fe4000bf05270 */
[----:B------:R-:W-:Y:S01]  /*28ae0*/  ULOP3.LUT UR39, UR39, 0xff, URZ, 0xc0, !UPT ;  /* 0x000000ff27277892 */ /* 0x000fe2000f8ec03f */
[----:B------:R-:W-:Y:S01]  /*28af0*/  UMOV UR4, URZ ;  /* 0x0000003f00047c82 */ /* 0x000fe20008000000 */
[----:B------:R-:W-:Y:S01]  /*28b00*/  USEL UR22, UR8, UR9, UP0 ;  /* 0x0000000908167287 */ /* 0x000fe20008000000 */
[----:B------:R-:W-:Y:S11]  /*28b10*/  @P1 BRA `(.L_x_6305) ;  /* 0x0000000000101947 */ /* 0x000ff60003800000 */
[----:B------:R-:W-:Y:S05]  /*28b20*/  @!P0 BRA `(.L_x_6305) ;  /* 0x00000000000c8947 */ /* 0x000fea0003800000 */
[----:B-1----:R-:W2:Y:S04]  /*28b30*/  LDG.E R3, desc[UR40][R4.64] ;  /* 0x0000002804037981 */ /* 0x002ea8000c1e1900 */
[----:B-----5:R-:W2:Y:S02]  /*28b40*/  LDG.E R76, desc[UR40][R4.64+0x4] ;  /* 0x00000428044c7981 */ /* 0x020ea4000c1e1900 */
[----:B--2---:R-:W-:-:S07]  /*28b50*/  IMAD.IADD R76, R76, 0x1, -R3 ;  /* 0x000000014c4c7824 */ /* 0x004fce00078e0a03 */
.L_x_6305:
[----:B-1----:R-:W0:Y:S01]  /*28b60*/  SHFL.IDX PT, R3, R219, RZ, 0x1f ;  /* 0x00001fffdb037589 */ /* 0x002e2200000e0000 */
[----:B-----5:R-:W-:Y:S01]  /*28b70*/  @P0 R2UR UR4, R0 ;  /* 0x00000000000402ca */ /* 0x020fe200000e0000 */
[----:B------:R-:W-:-:S12]  /*28b80*/  ULOP3.LUT UR8, UR42, 0xffff, URZ, 0xc0, !UPT ;  /* 0x0000ffff2a087892 */ /* 0x000fd8000f8ec03f */
[----:B------:R-:W-:Y:S01]  /*28b90*/  USHF.R.S32.HI UR23, URZ, 0x1f, UR4 ;  /* 0x0000001f3f177899 */ /* 0x000fe20008011404 */
[----:B0-----:R-:W-:-:S13]  /*28ba0*/  ISETP.NE.AND P0, PT, R3, RZ, PT ;  /* 0x000000ff0300720c */ /* 0x001fda0003f05270 */
[----:B------:R-:W-:Y:S05]  /*28bb0*/  @P0 BRA `(.L_x_6306) ;  /* 0x0000000400280947 */ /* 0x000fea0003800000 */
[----:B------:R-:W2:Y:S01]  /*28bc0*/  LDL R6, [R1+0x49c] ;  /* 0x00049c0001067983 */ /* 0x000ea20000100800 */
[----:B------:R-:W0:Y:S03]  /*28bd0*/  LDC R11, c[0x0][0xce8] ;  /* 0x00033a00ff0b7b82 */ /* 0x000e260000000800 */
[----:B------:R-:W3:Y:S04]  /*28be0*/  LDL R5, [R1+0x4a8] ;  /* 0x0004a80001057983 */ /* 0x000ee80000100800 */
[----:B------:R-:W4:Y:S01]  /*28bf0*/  LDL R4, [R1+0x480] ;  /* 0x0004800001047983 */ /* 0x000f220000100800 */
[----:B------:R-:W-:-:S04]  /*28c00*/  IMAD.U32 R3, RZ, RZ, UR43 ;  /* 0x0000002bff037e24 */ /* 0x000fc8000f8e00ff */
[----:B------:R-:W-:Y:S02]  /*28c10*/  IMAD R10, R3, 0x40, R22 ;  /* 0x00000040030a7824 */ /* 0x000fe400078e0216 */
[----:B0-----:R-:W-:Y:S01]  /*28c20*/  IMAD R15, R76, R11, RZ ;  /* 0x0000000b4c0f7224 */ /* 0x001fe200078e02ff */
[----:B------:R-:W-:Y:S01]  /*28c30*/  ISETP.NE.AND P2, PT, R11, 0x1, PT ;  /* 0x000000010b00780c */ /* 0x000fe20003f45270 */
[----:B------:R-:W-:Y:S01]  /*28c40*/  UISETP.GT.AND UP1, UPT, UR22, 0x1, UPT ;  /* 0x000000011600788c */ /* 0x000fe2000bf24270 */
[----:B------:R-:W-:-:S03]  /*28c50*/  UMOV UR21, 0xab8 ;  /* 0x00000ab800157882 */ /* 0x000fc60000000000 */
[----:B------:R-:W-:-:S08]  /*28c60*/  USEL UR21, UR21, 0xa78, UP1 ;  /* 0x00000a7815157887 */ /* 0x000fd00008800000 */
[----:B------:R-:W0:Y:S01]  /*28c70*/  @P2 LDC R3, c[0x0][0xcf0] ;  /* 0x00033c00ff032b82 */ /* 0x000e220000000800 */
[----:B------:R-:W-:Y:S01]  /*28c80*/  UISETP.NE.U32.AND UP0, UPT, UR18, URZ, UPT ;  /* 0x0000003f1200728c */ /* 0x000fe2000bf05070 */
[----:B------:R-:W-:-:S03]  /*28c90*/  IMAD.U32 R13, RZ, RZ, UR43 ;  /* 0x0000002bff0d7e24 */ /* 0x000fc6000f8e00ff */
[----:B------:R-:W-:Y:S01]  /*28ca0*/  UISETP.NE.AND.EX UP0, UPT, UR19, URZ, UPT, UP0 ;  /* 0x0000003f1300728c */ /* 0x000fe2000bf05300 */
[----:B--2---:R-:W-:-:S05]  /*28cb0*/  IMAD.MOV R0, RZ, RZ, -R6 ;  /* 0x000000ffff007224 */ /* 0x004fca00078e0a06 */
[----:B---3--:R-:W-:Y:S02]  /*28cc0*/  ISETP.NE.AND P0, PT, R5, R0, PT ;  /* 0x000000000500720c */ /* 0x008fe40003f05270 */
[----:B------:R-:W1:Y:S02]  /*28cd0*/  @P2 LDC R0, c[0x0][0xcec] ;  /* 0x00033b00ff002b82 */ /* 0x000e640000000800 */
[----:B------:R-:W-:-:S13]  /*28ce0*/  ISETP.GE.OR P1, PT, R10, R15, P0 ;  /* 0x0000000f0a00720c */ /* 0x000fda0000726670 */
[----:B------:R-:W2:Y:S01]  /*28cf0*/  @!P1 LDL R9, [R1+0x210] ;  /* 0x0002100001099983 */ /* 0x000ea20000100800 */
[----:B----4-:R-:W-:Y:S01]  /*28d00*/  IMAD R13, R13, 0x40, R4 ;  /* 0x000000400d0d7824 */ /* 0x010fe200078e0204 */
[----:B------:R-:W-:Y:S01]  /*28d10*/  USHF.R.S32.HI UR16, URZ, 0x1f, UR44 ;  /* 0x0000001f3f107899 */ /* 0x000fe2000801142c */
[----:B------:R-:W-:Y:S01]  /*28d20*/  BSSY B1, `(.L_x_6306) ;  /* 0x0000033000017945 */ /* 0x000fe20003800000 */
[----:B------:R-:W-:Y:S01]  /*28d30*/  USEL UR9, UR39, URZ, UP1 ;  /* 0x0000003f27097287 */ /* 0x000fe20008800000 */
[----:B------:R-:W-:Y:S01]  /*28d40*/  IMAD.MOV.U32 R7, RZ, RZ, R13 ;  /* 0x000000ffff077224 */ /* 0x000fe200078e000d */
[----:B------:R-:W-:Y:S01]  /*28d50*/  USEL UR17, UR44, URZ, !UP0 ;  /* 0x0000003f2c117287 */ /* 0x000fe2000c000000 */
[----:B------:R-:W-:Y:S01]  /*28d60*/  ULDC.64 UR10, c[0x0][UR21+0x220] ;  /* 0x00008800150a7abb */ /* 0x000fe20008000a00 */
[----:B------:R-:W-:Y:S01]  /*28d70*/  ULDC.64 UR12, c[0x0][UR21+0x228] ;  /* 0x00008a00150c7abb */ /* 0x000fe20008000a00 */
[----:B-1----:R-:W-:Y:S01]  /*28d80*/  @P2 IMAD.HI.U32 R0, R13, R0, RZ ;  /* 0x000000000d002227 */ /* 0x002fe200078e00ff */
[----:B------:R-:W-:-:S02]  /*28d90*/  USEL UR20, UR16, URZ, !UP0 ;  /* 0x0000003f10147287 */ /* 0x000fc4000c000000 */
[----:B------:R-:W-:Y:S02]  /*28da0*/  UIMAD.WIDE.U32 UR24, UR12, UR9, URZ ;  /* 0x000000090c1872a5 */ /* 0x000fe4000f8e003f */
[----:B------:R-:W-:Y:S01]  /*28db0*/  UIMAD UR11, UR11, UR17, URZ ;  /* 0x000000110b0b72a4 */ /* 0x000fe2000f8e023f */
[----:B0-----:R-:W-:Y:S01]  /*28dc0*/  @P2 SHF.R.U32.HI R7, RZ, R3, R0 ;  /* 0x00000003ff072219 */ /* 0x001fe20000011600 */
[----:B------:R-:W-:Y:S01]  /*28dd0*/  ULDC.64 UR14, c[0x0][UR21+0x218] ;  /* 0x00008600150e7abb */ /* 0x000fe20008000a00 */
[----:B------:R-:W-:Y:S01]  /*28de0*/  UIMAD UR9, UR13, UR9, URZ ;  /* 0x000000090d0972a4 */ /* 0x000fe2000f8e023f */
[----:B------:R-:W-:Y:S01]  /*28df0*/  IMAD.U32 R4, RZ, RZ, UR24 ;  /* 0x00000018ff047e24 */ /* 0x000fe2000f8e00ff */
[----:B------:R-:W-:Y:S01]  /*28e00*/  UIMAD.WIDE.U32 UR12, UR10, UR17, URZ ;  /* 0x000000110a0c72a5 */ /* 0x000fe2000f8e003f */
[----:B------:R-:W-:Y:S01]  /*28e10*/  IMAD.MOV R0, RZ, RZ, -R7 ;  /* 0x000000ffff007224 */ /* 0x000fe200078e0a07 */
[----:B------:R-:W-:Y:S01]  /*28e20*/  UIMAD.WIDE.U32 UR16, UR14, UR8, URZ ;  /* 0x000000080e1072a5 */ /* 0x000fe2000f8e003f */
[----:B------:R-:W-:Y:S01]  /*28e30*/  IMAD.U32 R5, RZ, RZ, UR25 ;  /* 0x00000019ff057e24 */ /* 0x000fe2000f8e00ff */
[----:B------:R-:W-:Y:S01]  /*28e40*/  UIMAD UR14, UR15, UR8, URZ ;  /* 0x000000080f0e72a4 */ /* 0x000fe2000f8e023f */
[----:B------:R-:W-:Y:S01]  /*28e50*/  IMAD R3, R11, R0, R13 ;  /* 0x000000000b037224 */ /* 0x000fe200078e020d */
[----:B------:R-:W-:-:S02]  /*28e60*/  UIMAD UR11, UR10, UR20, UR11 ;  /* 0x000000140a0b72a4 */ /* 0x000fc4000f8e020b */
[----:B------:R-:W-:Y:S02]  /*28e70*/  UIADD3 UR15, UR25, UR9, URZ ;  /* 0x00000009190f7290 */ /* 0x000fe4000fffe03f */
[----:B------:R-:W-:Y:S01]  /*28e80*/  UIADD3 UR16, UP0, UP2, UR12, UR16, UR4 ;  /* 0x000000100c107290 */ /* 0x000fe2000fa1e004 */
[----:B------:R-:W-:Y:S01]  /*28e90*/  SHF.R.S32.HI R0, RZ, 0x1f, R3 ;  /* 0x0000001fff007819 */ /* 0x000fe20000011403 */
[----:B------:R-:W-:Y:S02]  /*28ea0*/  UIADD3 UR14, UR17, UR14, URZ ;  /* 0x0000000e110e7290 */ /* 0x000fe4000fffe03f */
[----:B------:R-:W-:Y:S01]  /*28eb0*/  UIADD3 UR9, UR13, UR11, URZ ;  /* 0x0000000b0d097290 */ /* 0x000fe2000fffe03f */
[----:B------:R-:W-:Y:S01]  /*28ec0*/  IMAD.U32 R6, RZ, RZ, UR15 ;  /* 0x0000000fff067e24 */ /* 0x000fe2000f8e00ff */
[----:B------:R-:W-:Y:S01]  /*28ed0*/  IADD3 R4, P2, P3, R7, UR16, R4 ;  /* 0x0000001007047c10 */ /* 0x000fe2000fb5e004 */
[----:B------:R-:W-:Y:S01]  /*28ee0*/  ULDC.64 UR10, c[0x0][UR21+0x210] ;  /* 0x00008400150a7abb */ /* 0x000fe20008000a00 */
[----:B------:R-:W-:Y:S01]  /*28ef0*/  UIADD3.X UR9, UR9, UR14, UR23, UP0, UP2 ;  /* 0x0000000e09097290 */ /* 0x000fe200087e4417 */
[----:B------:R-:W-:Y:S01]  /*28f00*/  SHF.R.S32.HI R7, RZ, 0x1f, R7 ;  /* 0x0000001fff077819 */ /* 0x000fe20000011407 */
[----:B------:R-:W-:Y:S01]  /*28f10*/  IMAD R11, R3, UR11, RZ ;  /* 0x0000000b030b7c24 */ /* 0x000fe2000f8e02ff */
[----:B------:R-:W-:Y:S01]  /*28f20*/  ULDC.64 UR12, c[0x0][0xca8] ;  /* 0x00032a00000c7ab9 */ /* 0x000fe20000000a00 */
[----:B------:R-:W-:Y:S01]  /*28f30*/  @!UP1 ULDC UR12, c[0x0][0xc50] ;  /* 0x00031400000c9ab9 */ /* 0x000fe20000000800 */
[----:B------:R-:W-:Y:S01]  /*28f40*/  @!UP1 ULDC UR13, c[0x0][0xc54] ;  /* 0x00031500000d9ab9 */ /* 0x000fe20000000800 */
[----:B------:R-:W-:Y:S01]  /*28f50*/  IADD3.X R5, R7, UR9, R6, P2, P3 ;  /* 0x0000000907057c10 */ /* 0x000fe200097e6406 */
[----:B------:R-:W-:-:S02]  /*28f60*/  IMAD R11, R0, UR10, R11 ;  /* 0x0000000a000b7c24 */ /* 0x000fc4000f8e020b */
[----:B------:R-:W-:Y:S02]  /*28f70*/  VIADD R0, R10, 0x8 ;  /* 0x000000080a007836 */ /* 0x000fe40000000000 */
[----:B------:R-:W-:-:S03]  /*28f80*/  IMAD.WIDE.U32 R4, R3, UR10, R4 ;  /* 0x0000000a03047c25 */ /* 0x000fc6000f8e0004 */
[----:B------:R-:W-:Y:S01]  /*28f90*/  ISETP.GE.OR P0, PT, R0, R15, P0 ;  /* 0x0000000f0000720c */ /* 0x000fe20000706670 */
[----:B------:R-:W-:Y:S01]  /*28fa0*/  IMAD.IADD R3, R5, 0x1, R11 ;  /* 0x0000000105037824 */ /* 0x000fe200078e020b */
[----:B------:R-:W-:-:S04]  /*28fb0*/  LEA R8, P2, R4, UR12, 0x2 ;  /* 0x0000000c04087c11 */ /* 0x000fc8000f8410ff */
[----:B------:R-:W-:Y:S01]  /*28fc0*/  LEA.HI.X R3, R4, UR13, R3, 0x2, P2 ;  /* 0x0000000d04037c11 */ /* 0x000fe200090f1403 */
[----:B------:R-:W-:Y:S04]  /*28fd0*/  SHFL.IDX PT, R6, R8, 0x1, 0x1c1f ;  /* 0x003c1f0008067f89 */ /* 0x000fe800000e0000 */
[----:B------:R-:W-:Y:S04]  /*28fe0*/  SHFL.IDX PT, R4, R8, RZ, 0x1c1f ;  /* 0x001c1fff08047589 */ /* 0x000fe800000e0000 */
[----:B------:R-:W2:Y:S04]  /*28ff0*/  SHFL.IDX PT, R5, R3, RZ, 0x1c1f ;  /* 0x001c1fff03057589 */ /* 0x000ea800000e0000 */
[----:B------:R0:W1:Y:S04]  /*29000*/  SHFL.IDX PT, R7, R3, 0x1, 0x1c1f ;  /* 0x003c1f0003077f89 */ /* 0x00006800000e0000 */
[----:B--2---:R0:W-:Y:S01]  /*29010*/  @!P1 ST.E desc[UR40][R4.64], R9 ;  /* 0x0000000904009985 */ /* 0x0041e2000c101928 */
[----:B-1----:R-:W-:Y:S05]  /*29020*/  @P0 BRA `(.L_x_6307) ;  /* 0x0000000000080947 */ /* 0x002fea0003800000 */
[----:B0-----:R-:W2:Y:S04]  /*29030*/  LDL R3, [R1+0x214] ;  /* 0x0002140001037983 */ /* 0x001ea80000100800 */
[----:B--2---:R1:W-:Y:S02]  /*29040*/  ST.E desc[UR40][R6.64], R3 ;  /* 0x0000000306007985 */ /* 0x0043e4000c101928 */
.L_x_6307:
[----:B------:R-:W-:Y:S05]  /*29050*/  BSYNC B1 ;  /* 0x0000000000017941 */ /* 0x000fea0003800000 */
.L_x_6306:
[----:B------:R-:W-:Y:S02]  /*29060*/  UISETP.GT.AND UP1, UPT, UR22, 0x1, UPT ;  /* 0x000000011600788c */ /* 0x000fe4000bf24270 */
[----:B------:R-:W-:-:S04]  /*29070*/  UISETP.NE.U32.AND UP0, UPT, UR18, URZ, UPT ;  /* 0x0000003f1200728c */ /* 0x000fc8000bf05070 */
[----:B------:R-:W-:Y:S01]  /*29080*/  PLOP3.LUT P0, PT, PT, PT, UP1, 0x80, 0x0 ;  /* 0x000000000000781c */ /* 0x000fe20003f0f018 */
[----:B------:R-:W-:-:S04]  /*29090*/  UISETP.NE.AND.EX UP0, UPT, UR19, URZ, UPT, UP0 ;  /* 0x0000003f1300728c */ /* 0x000fc8000bf05300 */
[----:B------:R-:W-:-:S08]  /*290a0*/  USEL UR14, UR44, URZ, !UP0 ;  /* 0x0000003f2c0e7287 */ /* 0x000fd0000c000000 */
[----:B------:R-:W-:Y:S05]  /*290b0*/  @P0 BRA `(.L_x_6308) ;  /* 0x0000001000080947 */ /* 0x000fea0003800000 */
[----:B-1----:R-:W2:Y:S01]  /*290c0*/  LDL.64 R6, [R1+0x488] ;  /* 0x0004880001067983 */ /* 0x002ea20000100a00 */
[----:B0-----:R-:W-:Y:S01]  /*290d0*/  IMAD R4, R210, 0x40, R160 ;  /* 0x00000040d2047824 */ /* 0x001fe200078e02a0 */
[----:B------:R-:W0:Y:S01]  /*290e0*/  LDC R81, c[0x0][0xce8] ;  /* 0x00033a00ff517b82 */ /* 0x000e220000000800 */
[----:B------:R-:W-:Y:S02]  /*290f0*/  ULDC.64 UR12, c[0x0][0xba0] ;  /* 0x0002e800000c7ab9 */ /* 0x000fe40000000a00 */
[----:B------:R-:W-:Y:S02]  /*29100*/  UIMAD UR9, UR23, UR12, URZ ;  /* 0x0000000c170972a4 */ /* 0x000fe4000f8e023f */
[----:B------:R-:W-:Y:S02]  /*29110*/  UIMAD.WIDE.U32 UR10, UR4, UR12, URZ ;  /* 0x0000000c040a72a5 */ /* 0x000fe4000f8e003f */
[----:B------:R-:W-:-:S03]  /*29120*/  UIMAD UR9, UR4, UR13, UR9 ;  /* 0x0000000d040972a4 */ /* 0x000fc6000f8e0209 */
[----:B------:R-:W-:Y:S01]  /*29130*/  ULDC.64 UR12, c[0x0][0xbe8] ;  /* 0x0002fa00000c7ab9 */ /* 0x000fe20000000a00 */
[----:B------:R-:W-:-:S04]  /*29140*/  UIADD3 UR11, UR11, UR9, URZ ;  /* 0x000000090b0b7290 */ /* 0x000fc8000fffe03f */
[----:B------:R-:W-:-:S04]  /*29150*/  UIMAD.WIDE.U32 UR10, UR8, UR12, UR10 ;  /* 0x0000000c080a72a5 */ /* 0x000fc8000f8e000a */
[----:B------:R-:W-:-:S03]  /*29160*/  UIMAD UR9, UR8, UR13, UR11 ;  /* 0x0000000d080972a4 */ /* 0x000fc6000f8e020b */
[----:B------:R-:W-:Y:S01]  /*29170*/  ULDC UR11, c[0x0][0xbc8] ;  /* 0x0002f200000b7ab9 */ /* 0x000fe20000000800 */
[----:B------:R-:W-:Y:S01]  /*29180*/  IMAD.U32 R21, RZ, RZ, UR43 ;  /* 0x0000002bff157e24 */ /* 0x000fe2000f8e00ff */
[----:B------:R-:W-:Y:S01]  /*29190*/  USHF.R.S32.HI UR4, URZ, 0x1f, UR14 ;  /* 0x0000001f3f047899 */ /* 0x000fe2000801140e */
[----:B------:R-:W-:-:S03]  /*291a0*/  ULDC.64 UR12, c[0x0][0xbf0] ;  /* 0x0002fc00000c7ab9 */ /* 0x000fc60000000a00 */
[----:B------:R-:W-:Y:S01]  /*291b0*/  UIMAD UR4, UR4, UR12, URZ ;  /* 0x0000000c040472a4 */ /* 0x000fe2000f8e023f */
[----:B------:R-:W-:-:S03]  /*291c0*/  UMOV UR8, UR10 ;  /* 0x0000000a00087c82 */ /* 0x000fc60008000000 */
[----:B------:R-:W-:Y:S02]  /*291d0*/  UIMAD UR4, UR14, UR13, UR4 ;  /* 0x0000000d0e0472a4 */ /* 0x000fe4000f8e0204 */
[----:B------:R-:W-:-:S04]  /*291e0*/  UIMAD.WIDE.U32 UR8, UR14, UR12, UR8 ;  /* 0x0000000c0e0872a5 */ /* 0x000fc8000f8e0008 */
[----:B------:R-:W-:Y:S01]  /*291f0*/  UIADD3 UR4, UR9, UR4, URZ ;  /* 0x0000000409047290 */ /* 0x000fe2000fffe03f */
[----:B------:R-:W-:Y:S01]  /*29200*/  BSSY B1, `(.L_x_6309) ;  /* 0x00000c7000017945 */ /* 0x000fe20003800000 */
[----:B--2---:R-:W-:-:S03]  /*29210*/  IMAD.WIDE R4, R4, 0x2, R6 ;  /* 0x0000000204047825 */ /* 0x004fc600078e0206 */
[C---:B------:R-:W-:Y:S02]  /*29220*/  IADD3 R41, P2, R4.reuse, 0x7000, RZ ;  /* 0x0000700004297810 */ /* 0x040fe40007f5e0ff */
[----:B------:R-:W-:Y:S02]  /*29230*/  IADD3 R9, P3, R4, 0x1000, RZ ;  /* 0x0000100004097810 */ /* 0x000fe40007f7e0ff */
[----:B------:R-:W-:Y:S02]  /*29240*/  LOP3.LUT R40, R41, 0x380, RZ, 0xc0, !PT ;  /* 0x0000038029287812 */ /* 0x000fe400078ec0ff */
[----:B------:R-:W-:Y:S02]  /*29250*/  LOP3.LUT R8, R9, 0x380, RZ, 0xc0, !PT ;  /* 0x0000038009087812 */ /* 0x000fe400078ec0ff */
[----:B------:R-:W-:Y:S02]  /*29260*/  SHF.R.U64 R40, R40, 0x3, RZ ;  /* 0x0000000328287819 */ /* 0x000fe400000012ff */
[----:B------:R-:W-:-:S02]  /*29270*/  SHF.R.U64 R8, R8, 0x3, RZ ;  /* 0x0000000308087819 */ /* 0x000fc400000012ff */
[----:B------:R-:W-:Y:S01]  /*29280*/  LOP3.LUT R40, R40, R41, RZ, 0x3c, !PT ;  /* 0x0000002928287212 */ /* 0x000fe200078e3cff */
[----:B------:R-:W-:Y:S01]  /*29290*/  IMAD.X R41, RZ, RZ, R5, P2 ;  /* 0x000000ffff297224 */ /* 0x000fe200010e0605 */
[C---:B------:R-:W-:Y:S02]  /*292a0*/  IADD3 R69, P2, R4.reuse, 0xe000, RZ ;  /* 0x0000e00004457810 */ /* 0x040fe40007f5e0ff */
[C---:B------:R-:W-:Y:S02]  /*292b0*/  IADD3 R37, P1, R4.reuse, 0x6000, RZ ;  /* 0x0000600004257810 */ /* 0x040fe40007f3e0ff */
[----:B------:R-:W-:Y:S01]  /*292c0*/  LOP3.LUT R68, R69, 0x380, RZ, 0xc0, !PT ;  /* 0x0000038045447812 */ /* 0x000fe200078ec0ff */
[----:B------:R-:W5:Y:S01]  /*292d0*/  LD.E.128 R40, desc[UR40][R40.64] ;  /* 0x0000002828287980 */ /* 0x000f62000c101d00 */
[----:B------:R-:W-:Y:S02]  /*292e0*/  IADD3 R33, P0, R4, 0x5000, RZ ;  /* 0x0000500004217810 */ /* 0x000fe40007f1e0ff */
[----:B------:R-:W-:-:S02]  /*292f0*/  SHF.R.U64 R68, R68, 0x3, RZ ;  /* 0x0000000344447819 */ /* 0x000fc400000012ff */
[----:B------:R-:W-:Y:S01]  /*29300*/  LOP3.LUT R8, R8, R9, RZ, 0x3c, !PT ;  /* 0x0000000908087212 */ /* 0x000fe200078e3cff */
[--C-:B------:R-:W-:Y:S01]  /*29310*/  IMAD.X R9, RZ, RZ, R5.reuse, P3 ;  /* 0x000000ffff097224 */ /* 0x100fe200018e0605 */
[----:B------:R-:W-:Y:S02]  /*29320*/  LOP3.LUT R36, R37, 0x380, RZ, 0xc0, !PT ;  /* 0x0000038025247812 */ /* 0x000fe400078ec0ff */
[----:B------:R-:W-:Y:S01]  /*29330*/  LOP3.LUT R68, R68, R69, RZ, 0x3c, !PT ;  /* 0x0000004544447212 */ /* 0x000fe200078e3cff */
[----:B------:R-:W-:Y:S01]  /*29340*/  IMAD.X R69, RZ, RZ, R5, P2 ;  /* 0x000000ffff457224 */ /* 0x000fe200010e0605 */
[----:B------:R-:W-:Y:S01]  /*29350*/  LOP3.LUT R32, R33, 0x380, RZ, 0xc0, !PT ;  /* 0x0000038021207812 */ /* 0x000fe200078ec0ff */
[----:B------:R-:W5:Y:S01]  /*29360*/  LD.E.128 R8, desc[UR40][R8.64] ;  /* 0x0000002808087980 */ /* 0x000f62000c101d00 */
[----:B------:R-:W-:Y:S02]  /*29370*/  IADD3 R45, P3, R4, 0x8000, RZ ;  /* 0x00008000042d7810 */ /* 0x000fe40007f7e0ff */
[----:B0-----:R-:W-:Y:S01]  /*29380*/  ISETP.NE.AND P2, PT, R81, 0x1, PT ;  /* 0x000000015100780c */ /* 0x001fe20003f45270 */
[----:B------:R-:W5:Y:S01]  /*29390*/  LD.E.128 R68, desc[UR40][R68.64] ;  /* 0x0000002844447980 */ /* 0x000f62000c101d00 */
[----:B------:R-:W-:-:S02]  /*293a0*/  SHF.R.U64 R36, R36, 0x3, RZ ;  /* 0x0000000324247819 */ /* 0x000fc400000012ff */
[----:B------:R-:W-:Y:S02]  /*293b0*/  SHF.R.U64 R32, R32, 0x3, RZ ;  /* 0x0000000320207819 */ /* 0x000fe400000012ff */
[----:B------:R-:W-:Y:S02]  /*293c0*/  LOP3.LUT R44, R45, 0x380, RZ, 0xc0, !PT ;  /* 0x000003802d2c7812 */ /* 0x000fe400078ec0ff */
[----:B------:R-:W-:Y:S01]  /*293d0*/  LOP3.LUT R36, R36, R37, RZ, 0x3c, !PT ;  /* 0x0000002524247212 */ /* 0x000fe200078e3cff */
[--C-:B------:R-:W-:Y:S01]  /*293e0*/  IMAD.X R37, RZ, RZ, R5.reuse, P1 ;  /* 0x000000ffff257224 */ /* 0x100fe200008e0605 */
[----:B------:R-:W-:Y:S01]  /*293f0*/  LOP3.LUT R32, R32, R33, RZ, 0x3c, !PT ;  /* 0x0000002120207212 */ /* 0x000fe200078e3cff */
[----:B------:R-:W-:Y:S01]  /*29400*/  IMAD.X R33, RZ, RZ, R5, P0 ;  /* 0x000000ffff217224 */ /* 0x000fe200000e0605 */
[----:B------:R-:W-:Y:S01]  /*29410*/  SHF.R.U64 R44, R44, 0x3, RZ ;  /* 0x000000032c2c7819 */ /* 0x000fe200000012ff */
[----:B------:R-:W0:Y:S01]  /*29420*/  @P2 LDC R77, c[0x0][0xcec] ;  /* 0x00033b00ff4d2b82 */ /* 0x000e220000000800 */
[C---:B------:R-:W-:Y:S01]  /*29430*/  IADD3 R65, P1, R4.reuse, 0xd000, RZ ;  /* 0x0000d00004417810 */ /* 0x040fe20007f3e0ff */
[----:B------:R-:W5:Y:S01]  /*29440*/  LD.E.128 R36, desc[UR40][R36.64] ;  /* 0x0000002824247980 */ /* 0x000f62000c101d00 */
[----:B------:R-:W-:-:S02]  /*29450*/  IADD3 R61, P0, R4, 0xc000, RZ ;  /* 0x0000c000043d7810 */ /* 0x000fc40007f1e0ff */
[----:B------:R-:W-:Y:S01]  /*29460*/  LOP3.LUT R44, R44, R45, RZ, 0x3c, !PT ;  /* 0x0000002d2c2c7212 */ /* 0x000fe200078e3cff */
[--C-:B------:R-:W-:Y:S01]  /*29470*/  IMAD.X R45, RZ, RZ, R5.reuse, P3 ;  /* 0x000000ffff2d7224 */ /* 0x100fe200018e0605 */
[----:B------:R-:W-:Y:S01]  /*29480*/  LOP3.LUT R64, R65, 0x380, RZ, 0xc0, !PT ;  /* 0x0000038041407812 */ /* 0x000fe200078ec0ff */
[----:B------:R-:W1:Y:S01]  /*29490*/  @P2 LDC R79, c[0x0][0xcf0] ;  /* 0x00033c00ff4f2b82 */ /* 0x000e620000000800 */
[----:B------:R-:W-:Y:S01]  /*294a0*/  LOP3.LUT R60, R61, 0x380, RZ, 0xc0, !PT ;  /* 0x000003803d3c7812 */ /* 0x000fe200078ec0ff */
[----:B------:R-:W5:Y:S01]  /*294b0*/  LD.E.128 R32, desc[UR40][R32.64] ;  /* 0x0000002820207980 */ /* 0x000f62000c101d00 */
[----:B------:R-:W-:Y:S02]  /*294c0*/  IADD3 R3, P3, R4, 0xf000, RZ ;  /* 0x0000f00004037810 */ /* 0x000fe40007f7e0ff */
[----:B------:R-:W-:Y:S01]  /*294d0*/  SHF.R.U64 R64, R64, 0x3, RZ ;  /* 0x0000000340407819 */ /* 0x000fe200000012ff */
[----:B------:R-:W5:Y:S01]  /*294e0*/  LD.E.128 R44, desc[UR40][R44.64] ;  /* 0x000000282c2c7980 */ /* 0x000f62000c101d00 */
[----:B------:R-:W-:Y:S01]  /*294f0*/  SHF.R.U64 R60, R60, 0x3, RZ ;  /* 0x000000033c3c7819 */ /* 0x000fe200000012ff */
[----:B------:R-:W-:Y:S01]  /*29500*/  IMAD.X R73, RZ, RZ, R5, P3 ;  /* 0x000000ffff497224 */ /* 0x000fe200018e0605 */
[----:B------:R-:W-:-:S02]  /*29510*/  LOP3.LUT R0, R3, 0x380, RZ, 0xc0, !PT ;  /* 0x0000038003007812 */ /* 0x000fc400078ec0ff */
[----:B------:R-:W-:Y:S01]  /*29520*/  LOP3.LUT R64, R64, R65, RZ, 0x3c, !PT ;  /* 0x0000004140407212 */ /* 0x000fe200078e3cff */
[--C-:B------:R-:W-:Y:S01]  /*29530*/  IMAD.X R65, RZ, RZ, R5.reuse, P1 ;  /* 0x000000ffff417224 */ /* 0x100fe200008e0605 */
[----:B------:R-:W-:Y:S01]  /*29540*/  LOP3.LUT R60, R60, R61, RZ, 0x3c, !PT ;  /* 0x0000003d3c3c7212 */ /* 0x000fe200078e3cff */
[----:B------:R-:W-:Y:S01]  /*29550*/  IMAD.X R61, RZ, RZ, R5, P0 ;  /* 0x000000ffff3d7224 */ /* 0x000fe200000e0605 */
[----:B------:R-:W-:Y:S02]  /*29560*/  SHF.R.U64 R0, R0, 0x3, RZ ;  /* 0x0000000300007819 */ /* 0x000fe400000012ff */
[----:B------:R-:W-:Y:S01]  /*29570*/  ISETP.GE.AND P1, PT, R160, UR11, PT ;  /* 0x0000000ba0007c0c */ /* 0x000fe2000bf26270 */
[----:B------:R-:W5:Y:S01]  /*29580*/  LD.E.128 R64, desc[UR40][R64.64] ;  /* 0x0000002840407980 */ /* 0x000f62000c101d00 */
[----:B------:R-:W-:Y:S02]  /*29590*/  ISETP.GE.AND P0, PT, R159, UR11, PT ;  /* 0x0000000b9f007c0c */ /* 0x000fe4000bf06270 */
[----:B------:R-:W-:Y:S01]  /*295a0*/  LOP3.LUT R72, R0, R3, RZ, 0x3c, !PT ;  /* 0x0000000300487212 */ /* 0x000fe200078e3cff */
[----:B------:R-:W-:Y:S01]  /*295b0*/  IMAD R0, R220, 0x20, R210 ;  /* 0x00000020dc007824 */ /* 0x000fe200078e02d2 */
[----:B------:R-:W-:Y:S01]  /*295c0*/  SEL R3, RZ, 0x1, P1 ;  /* 0x00000001ff037807 */ /* 0x000fe20000800000 */
[----:B------:R-:W5:Y:S01]  /*295d0*/  LD.E.128 R60, desc[UR40][R60.64] ;  /* 0x000000283c3c7980 */ /* 0x000f62000c101d00 */
[----:B------:R-:W-:-:S02]  /*295e0*/  SEL R20, RZ, 0xffffffff, P0 ;  /* 0xffffffffff147807 */ /* 0x000fc40000000000 */
[----:B------:R-:W-:Y:S01]  /*295f0*/  ISETP.GE.AND P1, PT, R158, UR11, PT ;  /* 0x0000000b9e007c0c */ /* 0x000fe2000bf26270 */
[----:B------:R-:W-:Y:S01]  /*29600*/  IMAD R82, R21, 0x40, R0 ;  /* 0x0000004015527824 */ /* 0x000fe200078e0200 */
[C---:B------:R-:W-:Y:S02]  /*29610*/  IADD3 R13, P4, R4.reuse, 0x2000, RZ ;  /* 0x00002000040d7810 */ /* 0x040fe40007f9e0ff */
[C---:B------:R-:W-:Y:S02]  /*29620*/  IADD3 R25, P5, R4.reuse, 0x3000, RZ ;  /* 0x0000300004197810 */ /* 0x040fe40007fbe0ff */
[----:B------:R-:W-:Y:S01]  /*29630*/  IADD3 R29, P6, R4, 0x4000, RZ ;  /* 0x00004000041d7810 */ /* 0x000fe20007fde0ff */
[----:B------:R-:W-:Y:S01]  /*29640*/  IMAD.SHL.U32 R20, R20, 0x2, RZ ;  /* 0x0000000214147824 */ /* 0x000fe200078e00ff */
[----:B------:R-:W-:Y:S01]  /*29650*/  ISETP.GE.AND P0, PT, R157, UR11, PT ;  /* 0x0000000b9d007c0c */ /* 0x000fe2000bf06270 */
[----:B------:R-:W5:Y:S01]  /*29660*/  LD.E.128 R72, desc[UR40][R72.64] ;  /* 0x0000002848487980 */ /* 0x000f62000c101d00 */
[----:B------:R-:W-:-:S02]  /*29670*/  SEL R0, RZ, 0xffffffff, P1 ;  /* 0xffffffffff007807 */ /* 0x000fc40000800000 */
[----:B------:R-:W-:Y:S02]  /*29680*/  LOP3.LUT R12, R13, 0x380, RZ, 0xc0, !PT ;  /* 0x000003800d0c7812 */ /* 0x000fe400078ec0ff */
[----:B------:R-:W-:Y:S02]  /*29690*/  LOP3.LUT R24, R25, 0x380, RZ, 0xc0, !PT ;  /* 0x0000038019187812 */ /* 0x000fe400078ec0ff */
[----:B------:R-:W-:Y:S01]  /*296a0*/  LOP3.LUT R28, R29, 0x380, RZ, 0xc0, !PT ;  /* 0x000003801d1c7812 */ /* 0x000fe200078ec0ff */
[----:B------:R-:W-:Y:S01]  /*296b0*/  IMAD.SHL.U32 R83, R0, 0x4, RZ ;  /* 0x0000000400537824 */ /* 0x000fe200078e00ff */
[----:B------:R-:W-:Y:S01]  /*296c0*/  SEL R21, RZ, 0xffffffff, P0 ;  /* 0xffffffffff157807 */ /* 0x000fe20000000000 */
[----:B0-----:R-:W-:Y:S01]  /*296d0*/  @P2 IMAD.HI.U32 R0, R82, R77, RZ ;  /* 0x0000004d52002227 */ /* 0x001fe200078e00ff */
[----:B------:R-:W-:Y:S02]  /*296e0*/  LOP3.LUT R20, R20, 0x2, R3, 0xe2, !PT ;  /* 0x0000000214147812 */ /* 0x000fe400078ee203 */
[----:B------:R-:W-:-:S02]  /*296f0*/  SHF.R.U64 R12, R12, 0x3, RZ ;  /* 0x000000030c0c7819 */ /* 0x000fc400000012ff */
[----:B------:R-:W-:Y:S02]  /*29700*/  SHF.R.U64 R24, R24, 0x3, RZ ;  /* 0x0000000318187819 */ /* 0x000fe400000012ff */
[----:B------:R-:W-:Y:S01]  /*29710*/  SHF.R.U64 R28, R28, 0x3, RZ ;  /* 0x000000031c1c7819 */ /* 0x000fe200000012ff */
[----:B------:R-:W-:Y:S01]  /*29720*/  IMAD.SHL.U32 R78, R21, 0x8, RZ ;  /* 0x00000008154e7824 */ /* 0x000fe200078e00ff */
[----:B------:R-:W-:Y:S01]  /*29730*/  LOP3.LUT R77, R83, 0x4, R20, 0xe2, !PT ;  /* 0x00000004534d7812 */ /* 0x000fe200078ee214 */
[----:B------:R-:W-:Y:S01]  /*29740*/  IMAD.MOV.U32 R3, RZ, RZ, R82 ;  /* 0x000000ffff037224 */ /* 0x000fe200078e0052 */
[----:B------:R-:W-:Y:S01]  /*29750*/  LOP3.LUT R12, R12, R13, RZ, 0x3c, !PT ;  /* 0x0000000d0c0c7212 */ /* 0x000fe200078e3cff */
[--C-:B------:R-:W-:Y:S01]  /*29760*/  IMAD.X R13, RZ, RZ, R5.reuse, P4 ;  /* 0x000000ffff0d7224 */ /* 0x100fe200020e0605 */
[----:B------:R-:W-:Y:S01]  /*29770*/  LOP3.LUT R24, R24, R25, RZ, 0x3c, !PT ;  /* 0x0000001918187212 */ /* 0x000fe200078e3cff */
[--C-:B------:R-:W-:Y:S01]  /*29780*/  IMAD.X R25, RZ, RZ, R5.reuse, P5 ;  /* 0x000000ffff197224 */ /* 0x100fe200028e0605 */
[----:B------:R-:W-:Y:S01]  /*29790*/  LOP3.LUT R28, R28, R29, RZ, 0x3c, !PT ;  /* 0x0000001d1c1c7212 */ /* 0x000fe200078e3cff */
[----:B------:R-:W-:Y:S01]  /*297a0*/  IMAD.X R29, RZ, RZ, R5, P6 ;  /* 0x000000ffff1d7224 */ /* 0x000fe200030e0605 */
[----:B-1----:R-:W-:Y:S01]  /*297b0*/  @P2 SHF.R.U32.HI R3, RZ, R79, R0 ;  /* 0x0000004fff032219 */ /* 0x002fe20000011600 */
[----:B------:R-:W-:Y:S01]  /*297c0*/  IMAD.U32 R20, RZ, RZ, UR8 ;  /* 0x00000008ff147e24 */ /* 0x000fe2000f8e00ff */
[C---:B------:R-:W-:Y:S01]  /*297d0*/  IADD3 R49, P4, R4.reuse, 0x9000, RZ ;  /* 0x0000900004317810 */ /* 0x040fe20007f9e0ff */
[----:B------:R-:W-:Y:S01]  /*297e0*/  IMAD.U32 R21, RZ, RZ, UR9 ;  /* 0x00000009ff157e24 */ /* 0x000fe2000f8e00ff */
[C---:B------:R-:W-:Y:S01]  /*297f0*/  IADD3 R53, P5, R4.reuse, 0xa000, RZ ;  /* 0x0000a00004357810 */ /* 0x040fe20007fbe0ff */
[----:B------:R-:W-:Y:S01]  /*29800*/  ULDC.64 UR8, c[0x0][0xbe0] ;  /* 0x0002f80000087ab9 */ /* 0x000fe20000000a00 */
[----:B------:R-:W-:Y:S01]  /*29810*/  IADD3 R57, P6, R4, 0xb000, RZ ;  /* 0x0000b00004397810 */ /* 0x000fe20007fde0ff */
[----:B------:R-:W5:Y:S01]  /*29820*/  LD.E.128 R12, desc[UR40][R12.64] ;  /* 0x000000280c0c7980 */ /* 0x000f62000c101d00 */
[----:B------:R-:W-:-:S02]  /*29830*/  LOP3.LUT R0, R78, 0x8, R77, 0xe2, !PT ;  /* 0x000000084e007812 */ /* 0x000fc400078ee24d */
[--C-:B------:R-:W-:Y:S01]  /*29840*/  SHF.R.S32.HI R77, RZ, 0x1f, R3.reuse ;  /* 0x0000001fff4d7819 */ /* 0x100fe20000011403 */
[----:B------:R-:W5:Y:S01]  /*29850*/  LD.E.128 R24, desc[UR40][R24.64] ;  /* 0x0000002818187980 */ /* 0x000f62000c101d00 */
[----:B------:R-:W-:Y:S02]  /*29860*/  ISETP.GE.AND P0, PT, R156, UR11, PT ;  /* 0x0000000b9c007c0c */ /* 0x000fe4000bf06270 */
[----:B------:R-:W-:Y:S01]  /*29870*/  LOP3.LUT R48, R49, 0x380, RZ, 0xc0, !PT ;  /* 0x0000038031307812 */ /* 0x000fe200078ec0ff */
[----:B------:R-:W5:Y:S01]  /*29880*/  LD.E.128 R28, desc[UR40][R28.64] ;  /* 0x000000281c1c7980 */ /* 0x000f62000c101d00 */
[----:B------:R-:W-:Y:S02]  /*29890*/  LOP3.LUT R52, R53, 0x380, RZ, 0xc0, !PT ;  /* 0x0000038035347812 */ /* 0x000fe400078ec0ff */
[----:B------:R-:W-:Y:S01]  /*298a0*/  LOP3.LUT R56, R57, 0x380, RZ, 0xc0, !PT ;  /* 0x0000038039387812 */ /* 0x000fe200078ec0ff */
[----:B------:R-:W-:Y:S01]  /*298b0*/  IMAD.MOV R79, RZ, RZ, -R3 ;  /* 0x000000ffff4f7224 */ /* 0x000fe200078e0a03 */
[----:B------:R-:W-:Y:S01]  /*298c0*/  LOP3.LUT R7, R4, 0x380, RZ, 0xc0, !PT ;  /* 0x0000038004077812 */ /* 0x000fe200078ec0ff */
[----:B------:R-:W-:Y:S01]  /*298d0*/  IMAD.U32 R21, RZ, RZ, UR4 ;  /* 0x00000004ff157e24 */ /* 0x000fe2000f8e00ff */
[----:B------:R-:W-:Y:S01]  /*298e0*/  SEL R78, RZ, 0xffffffff, P0 ;  /* 0xffffffffff4e7807 */ /* 0x000fe20000000000 */
[----:B------:R-:W-:Y:S01]  /*298f0*/  IMAD R80, R77, UR8, RZ ;  /* 0x000000084d507c24 */ /* 0x000fe2000f8e02ff */
[----:B------:R-:W-:-:S02]  /*29900*/  SHF.R.U64 R48, R48, 0x3, RZ ;  /* 0x0000000330307819 */ /* 0x000fc400000012ff */
[----:B------:R-:W-:Y:S02]  /*29910*/  SHF.R.U64 R52, R52, 0x3, RZ ;  /* 0x0000000334347819 */ /* 0x000fe400000012ff */
[----:B------:R-:W-:Y:S02]  /*29920*/  SHF.R.U64 R56, R56, 0x3, RZ ;  /* 0x0000000338387819 */ /* 0x000fe400000012ff */
[----:B------:R-:W-:Y:S01]  /*29930*/  ISETP.GE.AND P0, PT, R17, UR11, PT ;  /* 0x0000000b11007c0c */ /* 0x000fe2000bf06270 */
[----:B------:R-:W-:Y:S01]  /*29940*/  IMAD R77, R81, R79, R82 ;  /* 0x0000004f514d7224 */ /* 0x000fe200078e0252 */
[----:B------:R-:W-:Y:S01]  /*29950*/  SHF.R.U64 R7, R7, 0x3, RZ ;  /* 0x0000000307077819 */ /* 0x000fe200000012ff */
[C---:B------:R-:W-:Y:S01]  /*29960*/  IMAD R79, R3.reuse, UR9, R80 ;  /* 0x00000009034f7c24 */ /* 0x040fe2000f8e0250 */
[----:B------:R-:W-:Y:S01]  /*29970*/  LOP3.LUT R48, R48, R49, RZ, 0x3c, !PT ;  /* 0x0000003130307212 */ /* 0x000fe200078e3cff */
[----:B------:R-:W-:Y:S01]  /*29980*/  IMAD.WIDE.U32 R20, R3, UR8, R20 ;  /* 0x0000000803147c25 */ /* 0x000fe2000f8e0014 */
[----:B------:R-:W-:Y:S01]  /*29990*/  LOP3.LUT R52, R52, R53, RZ, 0x3c, !PT ;  /* 0x0000003534347212 */ /* 0x000fe200078e3cff */
[----:B------:R-:W-:Y:S01]  /*299a0*/  ULDC.64 UR8, c[0x0][0xbd8] ;  /* 0x0002f60000087ab9 */ /* 0x000fe20000000a00 */
[----:B------:R-:W-:Y:S01]  /*299b0*/  LOP3.LUT R56, R56, R57, RZ, 0x3c, !PT ;  /* 0x0000003938387212 */ /* 0x000fe200078e3cff */
[--C-:B------:R-:W-:Y:S01]  /*299c0*/  IMAD.X R49, RZ, RZ, R5.reuse, P4 ;  /* 0x000000ffff317224 */ /* 0x100fe200020e0605 */
[----:B------:R-:W-:Y:S01]  /*299d0*/  SEL R3, RZ, 0xffffffff, P0 ;  /* 0xffffffffff037807 */ /* 0x000fe20000000000 */
[--C-:B------:R-:W-:Y:S01]  /*299e0*/  IMAD.X R53, RZ, RZ, R5.reuse, P5 ;  /* 0x000000ffff357224 */ /* 0x100fe200028e0605 */
[----:B------:R-:W-:Y:S01]  /*299f0*/  LOP3.LUT R4, R7, R4, RZ, 0x3c, !PT ;  /* 0x0000000407047212 */ /* 0x000fe200078e3cff */
[----:B------:R-:W-:-:S02]  /*29a00*/  IMAD.X R57, RZ, RZ, R5, P6 ;  /* 0x000000ffff397224 */ /* 0x000fc400030e0605 */
[----:B------:R-:W-:Y:S01]  /*29a10*/  IMAD.SHL.U32 R83, R78, 0x10, RZ ;  /* 0x000000104e537824 */ /* 0x000fe200078e00ff */
[----:B------:R-:W5:Y:S01]  /*29a20*/  LD.E.128 R48, desc[UR40][R48.64] ;  /* 0x0000002830307980 */ /* 0x000f62000c101d00 */
[----:B------:R-:W-:-:S03]  /*29a30*/  IMAD.SHL.U32 R3, R3, 0x20, RZ ;  /* 0x0000002003037824 */ /* 0x000fc600078e00ff */
[----:B------:R-:W-:Y:S01]  /*29a40*/  LOP3.LUT R0, R83, 0x10, R0, 0xe2, !PT ;  /* 0x0000001053007812 */ /* 0x000fe200078ee200 */
[----:B------:R-:W5:Y:S01]  /*29a50*/  LD.E.128 R4, desc[UR40][R4.64] ;  /* 0x0000002804047980 */ /* 0x000f62000c101d00 */
[----:B------:R-:W-:-:S03]  /*29a60*/  SHF.R.S32.HI R78, RZ, 0x1f, R77 ;  /* 0x0000001fff4e7819 */ /* 0x000fc6000001144d */
[----:B------:R-:W5:Y:S01]  /*29a70*/  LD.E.128 R52, desc[UR40][R52.64] ;  /* 0x0000002834347980 */ /* 0x000f62000c101d00 */
[----:B------:R-:W-:-:S03]  /*29a80*/  LOP3.LUT R0, R3, 0x20, R0, 0xe2, !PT ;  /* 0x0000002003007812 */ /* 0x000fc600078ee200 */
        /* <DEDUP_REMOVED lines=8> */
[----:B------:R-:W-:Y:S01]  /*29b10*/  IMAD.IADD R21, R21, 0x1, R79 ;  /* 0x0000000115157824 */ /* 0x000fe200078e024f */
[----:B------:R-:W-:Y:S01]  /*29b20*/  ISETP.GE.AND P0, PT, R162, UR11, PT ;  /* 0x0000000ba2007c0c */ /* 0x000fe2000bf06270 */
[----:B------:R-:W-:-:S02]  /*29b30*/  IMAD R78, R78, UR8, RZ ;  /* 0x000000084e4e7c24 */ /* 0x000fc4000f8e02ff */
[----:B------:R-:W-:Y:S02]  /*29b40*/  IMAD R83, R76, R81, RZ ;  /* 0x000000514c537224 */ /* 0x000fe400078e02ff */
[----:B------:R-:W-:Y:S01]  /*29b50*/  IMAD R82, R3, 0x40, R210 ;  /* 0x0000004003527824 */ /* 0x000fe200078e02d2 */
[----:B------:R-:W-:Y:S01]  /*29b60*/  UIADD3 UR4, UR47, 0x38820, URZ ;  /* 0x000388202f047890 */ /* 0x000fe2000fffe03f */
[C---:B------:R-:W-:Y:S01]  /*29b70*/  IMAD R79, R77.reuse, UR9, R78 ;  /* 0x000000094d4f7c24 */ /* 0x040fe2000f8e024e */
[----:B------:R-:W-:Y:S01]  /*29b80*/  SEL R3, RZ, 0x40, P0 ;  /* 0x00000040ff037807 */ /* 0x000fe20000000000 */
[----:B------:R-:W-:Y:S01]  /*29b90*/  IMAD.WIDE.U32 R20, R77, UR8, R20 ;  /* 0x000000084d147c25 */ /* 0x000fe2000f8e0014 */
[----:B------:R-:W-:Y:S01]  /*29ba0*/  ISETP.GE.AND P0, PT, R82, R83, PT ;  /* 0x000000535200720c */ /* 0x000fe20003f06270 */
[----:B------:R-:W-:Y:S01]  /*29bb0*/  ULDC.64 UR8, c[0x0][0xb80] ;  /* 0x0002e00000087ab9 */ /* 0x000fe20000000a00 */
[----:B------:R-:W-:Y:S01]  /*29bc0*/  UPRMT UR4, URZ, 0x654, UR4 ;  /* 0x000006543f047896 */ /* 0x000fe20008000004 */
[----:B------:R-:W-:Y:S01]  /*29bd0*/  IMAD.IADD R21, R21, 0x1, R79 ;  /* 0x0000000115157824 */ /* 0x000fe200078e024f */
[----:B------:R-:W-:-:S02]  /*29be0*/  LEA R80, P2, R20, UR8, 0x1 ;  /* 0x0000000814507c11 */ /* 0x000fc4000f8408ff */
[----:B------:R-:W-:Y:S02]  /*29bf0*/  ISETP.GE.AND P1, PT, R161, UR11, PT ;  /* 0x0000000ba1007c0c */ /* 0x000fe4000bf26270 */
[----:B------:R-:W-:Y:S02]  /*29c00*/  LEA.HI.X R81, R20, UR9, R21, 0x1, P2 ;  /* 0x0000000914517c11 */ /* 0x000fe400090f0c15 */
[----:B------:R-:W-:Y:S01]  /*29c10*/  LOP3.LUT R0, R0, R3, RZ, 0xfc, !PT ;  /* 0x0000000300007212 */ /* 0x000fe200078efcff */
[----:B0-----:R0:W1:Y:S01]  /*29c20*/  SHFL.IDX PT, R20, R80, RZ, 0x181f ;  /* 0x00181fff50147589 */ /* 0x00106200000e0000 */
[----:B------:R-:W-:Y:S01]  /*29c30*/  SEL R3, RZ, 0x80, P1 ;  /* 0x00000080ff037807 */ /* 0x000fe20000800000 */
[----:B------:R-:W-:Y:S02]  /*29c40*/  SYNCS.ARRIVE.TRANS64.RED.A1T0 RZ, [UR4], RZ ;  /* 0x000000ffffff79a7 */ /* 0x000fe40008100404 */
[----:B------:R0:W2:Y:S01]  /*29c50*/  SHFL.IDX PT, R21, R81, RZ, 0x181f ;  /* 0x00181fff51157589 */ /* 0x0000a200000e0000 */
[----:B------:R-:W-:Y:S01]  /*29c60*/  LOP3.LUT R3, R0, R3, RZ, 0xfc, !PT ;  /* 0x0000000300037212 */ /* 0x000fe200078efcff */
[----:B------:R-:W-:Y:S06]  /*29c70*/  @P0 BRA `(.L_x_6310) ;  /* 0x00000000007c0947 */ /* 0x000fec0003800000 */
[----:B------:R-:W-:Y:S02]  /*29c80*/  ISETP.GE.AND P1, PT, R159, UR11, PT ;  /* 0x0000000b9f007c0c */ /* 0x000fe4000bf26270 */
[----:B------:R-:W-:Y:S02]  /*29c90*/  ISETP.GE.AND P0, PT, R160, UR11, PT ;  /* 0x0000000ba0007c0c */ /* 0x000fe4000bf06270 */
[----:B------:R-:W-:Y:S02]  /*29ca0*/  ISETP.GE.AND P5, PT, R158, UR11, PT ;  /* 0x0000000b9e007c0c */ /* 0x000fe4000bfa6270 */
[----:B------:R-:W-:-:S07]  /*29cb0*/  ISETP.GE.AND P3, PT, R157, UR11, PT ;  /* 0x0000000b9d007c0c */ /* 0x000fce000bf66270 */
[C---:B-1----:R-:W-:Y:S02]  /*29cc0*/  @!P1 LEA R76, P2, R159.reuse, R20, 0x1 ;  /* 0x000000149f4c9211 */ /* 0x042fe400078408ff */
[----:B--2---:R-:W-:Y:S02]  /*29cd0*/  @!P0 IMAD.WIDE R78, R160, 0x2, R20 ;  /* 0x00000002a04e8825 */ /* 0x004fe400078e0214 */
[----:B------:R-:W-:Y:S02]  /*29ce0*/  @!P1 LEA.HI.X R77, R159, R21, R217, 0x1, P2 ;  /* 0x000000159f4d9211 */ /* 0x000fe400010f0cd9 */
[----:B------:R-:W-:Y:S01]  /*29cf0*/  ISETP.GE.AND P2, PT, R156, UR11, PT ;  /* 0x0000000b9c007c0c */ /* 0x000fe2000bf46270 */
[----:B-----5:R1:W-:Y:S01]  /*29d00*/  @!P0 ST.E.128 desc[UR40][R78.64], R4 ;  /* 0x000000044e008985 */ /* 0x0203e2000c101d28 */
[----:B------:R-:W-:-:S03]  /*29d10*/  LOP3.LUT P0, RZ, R0, 0x40, RZ, 0xc0, !PT ;  /* 0x0000004000ff7812 */ /* 0x000fc6000780c0ff */
[----:B------:R2:W-:Y:S01]  /*29d20*/  @!P1 ST.E.128 desc[UR40][R76.64], R12 ;  /* 0x0000000c4c009985 */ /* 0x0005e2000c101d28 */
[----:B------:R-:W-:Y:S02]  /*29d30*/  ISETP.GE.AND P1, PT, R17, UR11, PT ;  /* 0x0000000b11007c0c */ /* 0x000fe4000bf26270 */
[CC--:B-1----:R-:W-:Y:S02]  /*29d40*/  @!P5 LEA R4, P4, R158.reuse, R20.reuse, 0x1 ;  /* 0x000000149e04d211 */ /* 0x0c2fe400078808ff */
[-C--:B------:R-:W-:Y:S02]  /*29d50*/  @!P3 LEA R6, P6, R157, R20.reuse, 0x1 ;  /* 0x000000149d06b211 */ /* 0x080fe400078c08ff */
[-C--:B------:R-:W-:Y:S02]  /*29d60*/  @!P5 LEA.HI.X R5, R158, R21.reuse, R216, 0x1, P4 ;  /* 0x000000159e05d211 */ /* 0x080fe400020f0cd8 */
[----:B------:R-:W-:Y:S02]  /*29d70*/  LOP3.LUT P4, RZ, R3, 0x80, RZ, 0xc0, !PT ;  /* 0x0000008003ff7812 */ /* 0x000fe4000788c0ff */
[----:B------:R-:W-:Y:S01]  /*29d80*/  @!P3 LEA.HI.X R7, R157, R21, R215, 0x1, P6 ;  /* 0x000000159d07b211 */ /* 0x000fe200030f0cd7 */
[----:B------:R1:W-:Y:S02]  /*29d90*/  @!P5 ST.E.128 desc[UR40][R4.64], R28 ;  /* 0x0000001c0400d985 */ /* 0x0003e4000c101d28 */
[----:B--2---:R-:W-:-:S02]  /*29da0*/  @!P1 LEA R12, P6, R17, R20, 0x1 ;  /* 0x00000014110c9211 */ /* 0x004fc400078c08ff */
[----:B------:R2:W-:Y:S02]  /*29db0*/  @!P3 ST.E.128 desc[UR40][R6.64], R36 ;  /* 0x000000240600b985 */ /* 0x0005e4000c101d28 */
[-C--:B------:R-:W-:Y:S02]  /*29dc0*/  @!P1 LEA.HI.X R13, R17, R21.reuse, R213, 0x1, P6 ;  /* 0x00000015110d9211 */ /* 0x080fe400030f0cd5 */
[-C--:B-1----:R-:W-:Y:S02]  /*29dd0*/  @!P2 LEA R4, P5, R156, R20.reuse, 0x1 ;  /* 0x000000149c04a211 */ /* 0x082fe400078a08ff */
[-C--:B--2---:R-:W-:Y:S02]  /*29de0*/  @P0 LEA R6, P3, R162, R20.reuse, 0x1 ;  /* 0x00000014a2060211 */ /* 0x084fe400078608ff */
[----:B------:R-:W-:Y:S02]  /*29df0*/  @!P2 LEA.HI.X R5, R156, R21, R214, 0x1, P5 ;  /* 0x000000159c05a211 */ /* 0x000fe400028f0cd6 */
[----:B------:R-:W-:-:S02]  /*29e00*/  @P4 LEA R14, P5, R161, R20, 0x1 ;  /* 0x00000014a10e4211 */ /* 0x000fc400078a08ff */
[-C--:B------:R-:W-:Y:S01]  /*29e10*/  @P0 LEA.HI.X R7, R162, R21.reuse, R212, 0x1, P3 ;  /* 0x00000015a2070211 */ /* 0x080fe200018f0cd4 */
[----:B------:R3:W-:Y:S01]  /*29e20*/  @!P2 ST.E.128 desc[UR40][R4.64], R44 ;  /* 0x0000002c0400a985 */ /* 0x0007e2000c101d28 */
[----:B------:R-:W-:-:S03]  /*29e30*/  @P4 LEA.HI.X R15, R161, R21, R211, 0x1, P5 ;  /* 0x00000015a10f4211 */ /* 0x000fc600028f0cd3 */
[----:B------:R3:W-:Y:S04]  /*29e40*/  @!P1 ST.E.128 desc[UR40][R12.64], R52 ;  /* 0x000000340c009985 */ /* 0x0007e8000c101d28 */
[----:B------:R3:W-:Y:S04]  /*29e50*/  @P0 ST.E.128 desc[UR40][R6.64], R60 ;  /* 0x0000003c06000985 */ /* 0x0007e8000c101d28 */
[----:B------:R3:W-:Y:S02]  /*29e60*/  @P4 ST.E.128 desc[UR40][R14.64], R68 ;  /* 0x000000440e004985 */ /* 0x0007e4000c101d28 */
.L_x_6310:
[----:B------:R-:W-:Y:S05]  /*29e70*/  BSYNC B1 ;  /* 0x0000000000017941 */ /* 0x000fea0003800000 */
.L_x_6309:
        /* <DEDUP_REMOVED lines=9> */
[----:B------:R-:W-:-:S05]  /*29f10*/  ISETP.GE.AND P1, PT, R156, UR11, PT ;  /* 0x0000000b9c007c0c */ /* 0x000fca000bf26270 */
[----:B0---4-:R-:W-:Y:S02]  /*29f20*/  @!P0 IMAD.WIDE R6, R160, 0x2, R4 ;  /* 0x00000002a0068825 */ /* 0x011fe400078e0204 */
[-C--:B------:R-:W-:Y:S02]  /*29f30*/  @!P5 LEA R14, P4, R159, R4.reuse, 0x1 ;  /* 0x000000049f0ed211 */ /* 0x080fe400078808ff */
[----:B------:R-:W-:Y:S01]  /*29f40*/  @!P3 LEA R12, P6, R158, R4, 0x1 ;  /* 0x000000049e0cb211 */ /* 0x000fe200078c08ff */
[----:B------:R0:W-:Y:S01]  /*29f50*/  @!P0 ST.E.128 desc[UR40][R6.64], R8 ;  /* 0x0000000806008985 */ /* 0x0001e2000c101d28 */
[----:B------:R-:W-:Y:S02]  /*29f60*/  ISETP.GE.AND P0, PT, R17, UR11, PT ;  /* 0x0000000b11007c0c */ /* 0x000fe4000bf06270 */
[----:B------:R-:W-:Y:S02]  /*29f70*/  @!P5 LEA.HI.X R15, R159, R5, R217, 0x1, P4 ;  /* 0x000000059f0fd211 */ /* 0x000fe400020f0cd9 */
[----:B------:R-:W-:-:S02]  /*29f80*/  LOP3.LUT P4, RZ, R0, 0x40, RZ, 0xc0, !PT ;  /* 0x0000004000ff7812 */ /* 0x000fc4000788c0ff */
[----:B------:R-:W-:Y:S01]  /*29f90*/  @!P3 LEA.HI.X R13, R158, R5, R216, 0x1, P6 ;  /* 0x000000059e0db211 */ /* 0x000fe200030f0cd8 */
[----:B------:R3:W-:Y:S01]  /*29fa0*/  @!P5 ST.E.128 desc[UR40][R14.64], R24 ;  /* 0x000000180e00d985 */ /* 0x0007e2000c101d28 */
[----:B-1----:R-:W-:-:S03]  /*29fb0*/  @!P2 LEA R20, P5, R157, R4, 0x1 ;  /* 0x000000049d14a211 */ /* 0x002fc600078a08ff */
[----:B------:R3:W-:Y:S01]  /*29fc0*/  @!P3 ST.E.128 desc[UR40][R12.64], R32 ;  /* 0x000000200c00b985 */ /* 0x0007e2000c101d28 */
[----:B--2---:R-:W-:Y:S02]  /*29fd0*/  @!P2 LEA.HI.X R21, R157, R5, R215, 0x1, P5 ;  /* 0x000000059d15a211 */ /* 0x004fe400028f0cd7 */
[----:B0-----:R-:W-:-:S03]  /*29fe0*/  @!P1 LEA R6, P6, R156, R4, 0x1 ;  /* 0x000000049c069211 */ /* 0x001fc600078c08ff */
[----:B------:R3:W-:Y:S01]  /*29ff0*/  @!P2 ST.E.128 desc[UR40][R20.64], R40 ;  /* 0x000000281400a985 */ /* 0x0007e2000c101d28 */
[CC--:B------:R-:W-:Y:S02]  /*2a000*/  @!P0 LEA R8, P3, R17.reuse, R4.reuse, 0x1 ;  /* 0x0000000411088211 */ /* 0x0c0fe400078608ff */
[----:B------:R-:W-:Y:S02]  /*2a010*/  @P4 LEA R10, P5, R162, R4, 0x1 ;  /* 0x00000004a20a4211 */ /* 0x000fe400078a08ff */
[-C--:B------:R-:W-:Y:S02]  /*2a020*/  @!P1 LEA.HI.X R7, R156, R5.reuse, R214, 0x1, P6 ;  /* 0x000000059c079211 */ /* 0x080fe400030f0cd6 */
[-C--:B------:R-:W-:Y:S02]  /*2a030*/  @!P0 LEA.HI.X R9, R17, R5.reuse, R213, 0x1, P3 ;  /* 0x0000000511098211 */ /* 0x080fe400018f0cd5 */
[----:B------:R-:W-:Y:S01]  /*2a040*/  @P4 LEA.HI.X R11, R162, R5, R212, 0x1, P5 ;  /* 0x00000005a20b4211 */ /* 0x000fe200028f0cd4 */
[----:B------:R3:W-:Y:S04]  /*2a050*/  @!P1 ST.E.128 desc[UR40][R6.64], R48 ;  /* 0x0000003006009985 */ /* 0x0007e8000c101d28 */
[----:B------:R3:W-:Y:S01]  /*2a060*/  @!P0 ST.E.128 desc[UR40][R8.64], R56 ;  /* 0x0000003808008985 */ /* 0x0007e2000c101d28 */
[----:B------:R-:W-:-:S03]  /*2a070*/  LOP3.LUT P0, RZ, R3, 0x80, RZ, 0xc0, !PT ;  /* 0x0000008003ff7812 */ /* 0x000fc6000780c0ff */
[----:B------:R3:W-:Y:S10]  /*2a080*/  @P4 ST.E.128 desc[UR40][R10.64], R64 ;  /* 0x000000400a004985 */ /* 0x0007f4000c101d28 */
[----:B------:R-:W-:Y:S05]  /*2a090*/  @!P0 BRA `(.L_x_6311) ;  /* 0x00000028003c8947 */ /* 0x000fea0003800000 */
[----:B------:R-:W-:-:S04]  /*2a0a0*/  LEA R4, P0, R161, R4, 0x1 ;  /* 0x00000004a1047211 */ /* 0x000fc800078008ff */
[----:B------:R-:W-:-:S05]  /*2a0b0*/  LEA.HI.X R5, R161, R5, R211, 0x1, P0 ;  /* 0x00000005a1057211 */ /* 0x000fca00000f0cd3 */
[----:B------:R0:W-:Y:S01]  /*2a0c0*/  ST.E.128 desc[UR40][R4.64], R72 ;  /* 0x0000004804007985 */ /* 0x0001e2000c101d28 */
[----:B------:R-:W-:Y:S05]  /*2a0d0*/  BRA `(.L_x_6311) ;  /* 0x00000028002c7947 */ /* 0x000fea0003800000 */
.L_x_6308:
[----:B------:R-:W2:Y:S01]  /*2a0e0*/  LDL R0, [R1+0x480] ;  /* 0x0004800001007983 */ /* 0x000ea20000100800 */
[----:B------:R-:W3:Y:S01]  /*2a0f0*/  LDC R11, c[0x0][0xce8] ;  /* 0x00033a00ff0b7b82 */ /* 0x000ee20000000800 */
[----:B------:R-:W-:Y:S01]  /*2a100*/  ULDC.64 UR12, c[0x0][0xc08] ;  /* 0x00030200000c7ab9 */ /* 0x000fe20000000a00 */
[----:B0-----:R-:W-:Y:S01]  /*2a110*/  IMAD.U32 R4, RZ, RZ, UR43 ;  /* 0x0000002bff047e24 */ /* 0x001fe2000f8e00ff */
[----:B------:R0:W5:Y:S01]  /*2a120*/  LDL R40, [R1+0x47c] ;  /* 0x00047c0001287983 */ /* 0x0001620000100800 */
[----:B------:R-:W-:Y:S02]  /*2a130*/  UIMAD UR9, UR23, UR12, URZ ;  /* 0x0000000c170972a4 */ /* 0x000fe4000f8e023f */
[----:B------:R-:W-:Y:S01]  /*2a140*/  UIMAD.WIDE.U32 UR10, UR4, UR12, URZ ;  /* 0x0000000c040a72a5 */ /* 0x000fe2000f8e003f */
[----:B------:R0:W5:Y:S01]  /*2a150*/  LDL R39, [R1+0x478] ;  /* 0x0004780001277983 */ /* 0x0001620000100800 */
[----:B------:R-:W-:Y:S02]  /*2a160*/  UIMAD UR9, UR4, UR13, UR9 ;  /* 0x0000000d040972a4 */ /* 0x000fe4000f8e0209 */
[----:B------:R-:W-:Y:S01]  /*2a170*/  USHF.R.S32.HI UR4, URZ, 0x1f, UR14 ;  /* 0x0000001f3f047899 */ /* 0x000fe2000801140e */
[----:B------:R0:W5:Y:S01]  /*2a180*/  LDL R38, [R1+0x474] ;  /* 0x0004740001267983 */ /* 0x0001620000100800 */
[----:B------:R-:W-:Y:S01]  /*2a190*/  UIADD3 UR11, UR11, UR9, URZ ;  /* 0x000000090b0b7290 */ /* 0x000fe2000fffe03f */
[----:B------:R-:W-:-:S02]  /*2a1a0*/  ULDC.64 UR12, c[0x0][0xc38] ;  /* 0x00030e00000c7ab9 */ /* 0x000fc40000000a00 */
[----:B------:R0:W5:Y:S01]  /*2a1b0*/  LDL R37, [R1+0x470] ;  /* 0x0004700001257983 */ /* 0x0001620000100800 */
[----:B------:R-:W-:-:S03]  /*2a1c0*/  UIMAD.WIDE.U32 UR10, UR8, UR12, UR10 ;  /* 0x0000000c080a72a5 */ /* 0x000fc6000f8e000a */
[----:B------:R0:W5:Y:S01]  /*2a1d0*/  LDL R36, [R1+0x46c] ;  /* 0x00046c0001247983 */ /* 0x0001620000100800 */
[----:B------:R-:W-:-:S03]  /*2a1e0*/  UIMAD UR9, UR8, UR13, UR11 ;  /* 0x0000000d080972a4 */ /* 0x000fc6000f8e020b */
[----:B------:R0:W5:Y:S01]  /*2a1f0*/  LDL R35, [R1+0x468] ;  /* 0x0004680001237983 */ /* 0x0001620000100800 */
[----:B---3--:R-:W-:Y:S01]  /*2a200*/  ISETP.NE.AND P0, PT, R11, 0x1, PT ;  /* 0x000000010b00780c */ /* 0x008fe20003f05270 */
[----:B------:R-:W-:Y:S02]  /*2a210*/  ULDC.64 UR12, c[0x0][0xc40] ;  /* 0x00031000000c7ab9 */ /* 0x000fe40000000a00 */
[----:B------:R0:W5:Y:S01]  /*2a220*/  LDL R34, [R1+0x464] ;  /* 0x0004640001227983 */ /* 0x0001620000100800 */
[----:B------:R-:W-:-:S03]  /*2a230*/  UIMAD UR4, UR4, UR12, URZ ;  /* 0x0000000c040472a4 */ /* 0x000fc6000f8e023f */
[----:B------:R0:W5:Y:S04]  /*2a240*/  LDL R33, [R1+0x460] ;  /* 0x0004600001217983 */ /* 0x0001680000100800 */
[----:B------:R0:W5:Y:S02]  /*2a250*/  LDL R32, [R1+0x45c] ;  /* 0x00045c0001207983 */ /* 0x0001640000100800 */
[----:B-1----:R-:W1:Y:S02]  /*2a260*/  @P0 LDC R3, c[0x0][0xcec] ;  /* 0x00033b00ff030b82 */ /* 0x002e640000000800 */
[----:B------:R0:W5:Y:S04]  /*2a270*/  LDL R31, [R1+0x458] ;  /* 0x00045800011f7983 */ /* 0x0001680000100800 */
[----:B------:R0:W5:Y:S02]  /*2a280*/  LDL R30, [R1+0x454] ;  /* 0x00045400011e7983 */ /* 0x0001640000100800 */
[----:B------:R-:W3:Y:S02]  /*2a290*/  @P0 LDC R5, c[0x0][0xcf0] ;  /* 0x00033c00ff050b82 */ /* 0x000ee40000000800 */
[----:B------:R0:W5:Y:S04]  /*2a2a0*/  LDL R29, [R1+0x450] ;  /* 0x00045000011d7983 */ /* 0x0001680000100800 */
[----:B------:R0:W5:Y:S04]  /*2a2b0*/  LDL R28, [R1+0x44c] ;  /* 0x00044c00011c7983 */ /* 0x0001680000100800 */
[----:B------:R0:W5:Y:S04]  /*2a2c0*/  LDL R27, [R1+0x448] ;  /* 0x00044800011b7983 */ /* 0x0001680000100800 */
[----:B------:R0:W5:Y:S01]  /*2a2d0*/  LDL R25, [R1+0x444] ;  /* 0x0004440001197983 */ /* 0x0001620000100800 */
[----:B------:R-:W-:Y:S01]  /*2a2e0*/  UMOV UR8, UR10 ;  /* 0x0000000a00087c82 */ /* 0x000fe20008000000 */
[----:B------:R-:W-:-:S02]  /*2a2f0*/  UIMAD UR4, UR14, UR13, UR4 ;  /* 0x0000000d0e0472a4 */ /* 0x000fc4000f8e0204 */
[----:B------:R-:W-:Y:S01]  /*2a300*/  UIMAD.WIDE.U32 UR8, UR14, UR12, UR8 ;  /* 0x0000000c0e0872a5 */ /* 0x000fe2000f8e0008 */
[----:B------:R-:W-:-:S03]  /*2a310*/  ULDC.64 UR10, c[0x0][0xc48] ;  /* 0x00031200000a7ab9 */ /* 0x000fc60000000a00 */
[----:B------:R-:W-:-:S04]  /*2a320*/  UIADD3 UR9, UR9, UR4, URZ ;  /* 0x0000000409097290 */ /* 0x000fc8000fffe03f */
[----:B------:R-:W-:-:S04]  /*2a330*/  UIMAD.WIDE.U32 UR8, UR39, UR10, UR8 ;  /* 0x0000000a270872a5 */ /* 0x000fc8000f8e0008 */
[----:B------:R-:W-:-:S03]  /*2a340*/  UIMAD UR39, UR39, UR11, UR9 ;  /* 0x0000000b272772a4 */ /* 0x000fc6000f8e0209 */
[----:B------:R-:W-:Y:S01]  /*2a350*/  ULDC.64 UR10, c[0x0][0xc30] ;  /* 0x00030c00000a7ab9 */ /* 0x000fe20000000a00 */
[----:B------:R-:W-:-:S04]  /*2a360*/  UIADD3 UR4, UR47, 0x38820, URZ ;  /* 0x000388202f047890 */ /* 0x000fc8000fffe03f */
[----:B------:R-:W-:Y:S01]  /*2a370*/  UPRMT UR4, URZ, 0x654, UR4 ;  /* 0x000006543f047896 */ /* 0x000fe20008000004 */
[----:B------:R-:W-:Y:S08]  /*2a380*/  BSSY B1, `(.L_x_6312) ;  /* 0x00000c1000017945 */ /* 0x000ff00003800000 */
[----:B------:R-:W-:Y:S01]  /*2a390*/  SYNCS.ARRIVE.TRANS64.RED.A1T0 RZ, [UR4], RZ ;  /* 0x000000ffffff79a7 */ /* 0x000fe20008100404 */
[----:B--2---:R-:W-:-:S04]  /*2a3a0*/  IMAD R4, R4, 0x40, R0 ;  /* 0x0000004004047824 */ /* 0x004fc800078e0200 */
[----:B-1----:R-:W-:-:S04]  /*2a3b0*/  @P0 IMAD.HI.U32 R0, R4, R3, RZ ;  /* 0x0000000304000227 */ /* 0x002fc800078e00ff */
[----:B------:R-:W-:Y:S01]  /*2a3c0*/  IMAD.MOV.U32 R3, RZ, RZ, R4 ;  /* 0x000000ffff037224 */ /* 0x000fe200078e0004 */
[----:B---3--:R-:W-:-:S04]  /*2a3d0*/  @P0 SHF.R.U32.HI R3, RZ, R5, R0 ;  /* 0x00000005ff030219 */ /* 0x008fc80000011600 */
[--C-:B------:R-:W-:Y:S01]  /*2a3e0*/  SHF.R.S32.HI R0, RZ, 0x1f, R3.reuse ;  /* 0x0000001fff007819 */ /* 0x100fe20000011403 */
[----:B------:R-:W-:-:S04]  /*2a3f0*/  IMAD.MOV R7, RZ, RZ, -R3 ;  /* 0x000000ffff077224 */ /* 0x000fc800078e0a03 */
[----:B------:R-:W-:Y:S02]  /*2a400*/  IMAD R7, R11, R7, R4 ;  /* 0x000000070b077224 */ /* 0x000fe400078e0204 */
[----:B------:R-:W-:Y:S02]  /*2a410*/  IMAD R0, R0, UR10, RZ ;  /* 0x0000000a00007c24 */ /* 0x000fe4000f8e02ff */
[----:B------:R-:W-:Y:S02]  /*2a420*/  IMAD.U32 R5, RZ, RZ, UR9 ;  /* 0x00000009ff057e24 */ /* 0x000fe4000f8e00ff */
[----:B------:R-:W-:Y:S01]  /*2a430*/  IMAD R9, R3, UR11, R0 ;  /* 0x0000000b03097c24 */ /* 0x000fe2000f8e0200 */
[----:B------:R-:W-:Y:S01]  /*2a440*/  SHF.R.S32.HI R0, RZ, 0x1f, R7 ;  /* 0x0000001fff007819 */ /* 0x000fe20000011407 */
[----:B------:R-:W-:Y:S01]  /*2a450*/  IMAD.U32 R4, RZ, RZ, UR8 ;  /* 0x00000008ff047e24 */ /* 0x000fe2000f8e00ff */
[----:B------:R-:W-:Y:S01]  /*2a460*/  ULDC.64 UR8, c[0x0][0xc28] ;  /* 0x00030a0000087ab9 */ /* 0x000fe20000000a00 */
[----:B------:R-:W-:-:S02]  /*2a470*/  IMAD.U32 R5, RZ, RZ, UR39 ;  /* 0x00000027ff057e24 */ /* 0x000fc4000f8e00ff */
[----:B------:R-:W-:Y:S02]  /*2a480*/  IMAD R0, R0, UR8, RZ ;  /* 0x0000000800007c24 */ /* 0x000fe4000f8e02ff */
[----:B------:R-:W-:-:S04]  /*2a490*/  IMAD.WIDE.U32 R4, R3, UR10, R4 ;  /* 0x0000000a03047c25 */ /* 0x000fc8000f8e0004 */
[----:B------:R-:W-:Y:S02]  /*2a4a0*/  IMAD.U32 R3, RZ, RZ, UR43 ;  /* 0x0000002bff037e24 */ /* 0x000fe4000f8e00ff */
[----:B------:R-:W-:Y:S02]  /*2a4b0*/  IMAD.IADD R5, R5, 0x1, R9 ;  /* 0x0000000105057824 */ /* 0x000fe400078e0209 */
[----:B------:R-:W-:Y:S02]  /*2a4c0*/  IMAD R21, R7, UR9, R0 ;  /* 0x0000000907157c24 */ /* 0x000fe4000f8e0200 */
[----:B------:R-:W-:Y:S02]  /*2a4d0*/  IMAD R0, R76, R11, RZ ;  /* 0x0000000b4c007224 */ /* 0x000fe400078e02ff */
[----:B------:R-:W-:Y:S02]  /*2a4e0*/  IMAD R3, R3, 0x40, R22 ;  /* 0x0000004003037824 */ /* 0x000fe400078e0216 */
[----:B------:R-:W-:Y:S01]  /*2a4f0*/  IMAD.WIDE.U32 R4, R7, UR8, R4 ;  /* 0x0000000807047c25 */ /* 0x000fe2000f8e0004 */
[----:B------:R-:W-:-:S02]  /*2a500*/  ULDC.64 UR8, c[0x0][0xc00] ;  /* 0x0003000000087ab9 */ /* 0x000fc40000000a00 */
[----:B------:R-:W-:Y:S01]  /*2a510*/  ISETP.GE.AND P0, PT, R3, R0, PT ;  /* 0x000000000300720c */ /* 0x000fe20003f06270 */
[----:B------:R-:W-:Y:S01]  /*2a520*/  IMAD.IADD R21, R5, 0x1, R21 ;  /* 0x0000000105157824 */ /* 0x000fe200078e0215 */
[----:B------:R-:W-:-:S04]  /*2a530*/  LEA R20, P1, R4, UR8, 0x2 ;  /* 0x0000000804147c11 */ /* 0x000fc8000f8210ff */
[----:B------:R-:W-:Y:S01]  /*2a540*/  LEA.HI.X R21, R4, UR9, R21, 0x2, P1 ;  /* 0x0000000904157c11 */ /* 0x000fe200088f1415 */
[----:B------:R0:W1:Y:S04]  /*2a550*/  SHFL.IDX PT, R26, R20, RZ, 0x1c1f ;  /* 0x001c1fff141a7589 */ /* 0x00006800000e0000 */
[----:B------:R0:W2:Y:S02]  /*2a560*/  SHFL.IDX PT, R24, R21, RZ, 0x1c1f ;  /* 0x001c1fff15187589 */ /* 0x0000a400000e0000 */
[----:B------:R-:W-:Y:S05]  /*2a570*/  @P0 BRA `(.L_x_6313) ;  /* 0x0000000800840947 */ /* 0x000fea0003800000 */
[----:B------:R-:W-:Y:S02]  /*2a580*/  ULDC UR4, c[0x0][0xbc8] ;  /* 0x0002f20000047ab9 */ /* 0x000fe40000000800 */
[----:B------:R-:W-:-:S13]  /*2a590*/  ISETP.GE.AND P0, PT, R23, UR4, PT ;  /* 0x0000000417007c0c */ /* 0x000fda000bf06270 */
[----:B------:R-:W3:Y:S01]  /*2a5a0*/  @!P0 LDL.64 R14, [R1+0x240] ;  /* 0x00024000010e8983 */ /* 0x000ee20000100a00 */
[----:B------:R-:W-:Y:S02]  /*2a5b0*/  ISETP.GE.AND P1, PT, R207, UR4, PT ;  /* 0x00000004cf007c0c */ /* 0x000fe4000bf26270 */
[----:B-1----:R-:W-:-:S04]  /*2a5c0*/  @!P0 LEA R8, P2, R23, R26, 0x2 ;  /* 0x0000001a17088211 */ /* 0x002fc800078410ff */
[----:B--2--5:R-:W-:-:S05]  /*2a5d0*/  @!P0 LEA.HI.X R9, R23, R24, R40, 0x2, P2 ;  /* 0x0000001817098211 */ /* 0x024fca00010f1428 */
[----:B---3--:R1:W-:Y:S04]  /*2a5e0*/  @!P0 ST.E.64 desc[UR40][R8.64], R14 ;  /* 0x0000000e08008985 */ /* 0x0083e8000c101b28 */
[----:B------:R-:W2:Y:S01]  /*2a5f0*/  @!P1 LDL.64 R4, [R1+0x250] ;  /* 0x0002500001049983 */ /* 0x000ea20000100a00 */
[----:B------:R-:W-:Y:S02]  /*2a600*/  ISETP.GE.AND P0, PT, R206, UR4, PT ;  /* 0x00000004ce007c0c */ /* 0x000fe4000bf06270 */
[----:B------:R-:W-:-:S04]  /*2a610*/  @!P1 LEA R10, P2, R207, R26, 0x2 ;  /* 0x0000001acf0a9211 */ /* 0x000fc800078410ff */
[----:B------:R-:W-:-:S05]  /*2a620*/  @!P1 LEA.HI.X R11, R207, R24, R39, 0x2, P2 ;  /* 0x00000018cf0b9211 */ /* 0x000fca00010f1427 */
[----:B--2---:R2:W-:Y:S04]  /*2a630*/  @!P1 ST.E.64 desc[UR40][R10.64], R4 ;  /* 0x000000040a009985 */ /* 0x0045e8000c101b28 */
[----:B------:R-:W3:Y:S01]  /*2a640*/  @!P0 LDL.64 R6, [R1+0x260] ;  /* 0x0002600001068983 */ /* 0x000ee20000100a00 */
[----:B------:R-:W-:Y:S02]  /*2a650*/  ISETP.GE.AND P1, PT, R205, UR4, PT ;  /* 0x00000004cd007c0c */ /* 0x000fe4000bf26270 */
[----:B------:R-:W-:-:S04]  /*2a660*/  @!P0 LEA R12, P2, R206, R26, 0x2 ;  /* 0x0000001ace0c8211 */ /* 0x000fc800078410ff */
[----:B------:R-:W-:-:S05]  /*2a670*/  @!P0 LEA.HI.X R13, R206, R24, R38, 0x2, P2 ;  /* 0x00000018ce0d8211 */ /* 0x000fca00010f1426 */
[----:B---3--:R3:W-:Y:S04]  /*2a680*/  @!P0 ST.E.64 desc[UR40][R12.64], R6 ;  /* 0x000000060c008985 */ /* 0x0087e8000c101b28 */
[----:B-1----:R-:W4:Y:S01]  /*2a690*/  @!P1 LDL.64 R8, [R1+0x270] ;  /* 0x0002700001089983 */ /* 0x002f220000100a00 */
[----:B------:R-:W-:Y:S02]  /*2a6a0*/  ISETP.GE.AND P0, PT, R204, UR4, PT ;  /* 0x00000004cc007c0c */ /* 0x000fe4000bf06270 */
[----:B------:R-:W-:-:S04]  /*2a6b0*/  @!P1 LEA R14, P2, R205, R26, 0x2 ;  /* 0x0000001acd0e9211 */ /* 0x000fc800078410ff */
[----:B------:R-:W-:-:S05]  /*2a6c0*/  @!P1 LEA.HI.X R15, R205, R24, R37, 0x2, P2 ;  /* 0x00000018cd0f9211 */ /* 0x000fca00010f1425 */
[----:B----4-:R1:W-:Y:S04]  /*2a6d0*/  @!P1 ST.E.64 desc[UR40][R14.64], R8 ;  /* 0x000000080e009985 */ /* 0x0103e8000c101b28 */
[----:B--2---:R-:W2:Y:S01]  /*2a6e0*/  @!P0 LDL.64 R4, [R1+0x280] ;  /* 0x0002800001048983 */ /* 0x004ea20000100a00 */
[----:B------:R-:W-:Y:S02]  /*2a6f0*/  ISETP.GE.AND P1, PT, R203, UR4, PT ;  /* 0x00000004cb007c0c */ /* 0x000fe4000bf26270 */
[----:B------:R-:W-:-:S04]  /*2a700*/  @!P0 LEA R10, P2, R204, R26, 0x2 ;  /* 0x0000001acc0a8211 */ /* 0x000fc800078410ff */
[----:B------:R-:W-:-:S05]  /*2a710*/  @!P0 LEA.HI.X R11, R204, R24, R36, 0x2, P2 ;  /* 0x00000018cc0b8211 */ /* 0x000fca00010f1424 */
[----:B--2---:R2:W-:Y:S04]  /*2a720*/  @!P0 ST.E.64 desc[UR40][R10.64], R4 ;  /* 0x000000040a008985 */ /* 0x0045e8000c101b28 */
[----:B---3--:R-:W3:Y:S01]  /*2a730*/  @!P1 LDL.64 R6, [R1+0x290] ;  /* 0x0002900001069983 */ /* 0x008ee20000100a00 */
        /* <DEDUP_REMOVED lines=130> */
[----:B------:R-:W-:-:S04]  /*2af60*/  @!P1 LEA R10, P0, R208, R26, 0x2 ;  /* 0x0000001ad00a9211 */ /* 0x000fc800078010ff */
[----:B------:R-:W-:-:S05]  /*2af70*/  @!P1 LEA.HI.X R11, R208, R24, R221, 0x2, P0 ;  /* 0x00000018d00b9211 */ /* 0x000fca00000f14dd */
[----:B--2---:R3:W-:Y:S04]  /*2af80*/  @!P1 ST.E.64 desc[UR40][R10.64], R4 ;  /* 0x000000040a009985 */ /* 0x0047e8000c101b28 */
.L_x_6313:
[----:B------:R-:W-:Y:S05]  /*2af90*/  BSYNC B1 ;  /* 0x0000000000017941 */ /* 0x000fea0003800000 */
.L_x_6312:
[----:B------:R-:W-:Y:S01]  /*2afa0*/  VIADD R3, R3, 0x8 ;  /* 0x0000000803037836 */ /* 0x000fe20000000000 */
[----:B--2---:R2:W4:Y:S04]  /*2afb0*/  SHFL.IDX PT, R24, R21, 0x1, 0x1c1f ;  /* 0x003c1f0015187f89 */ /* 0x00452800000e0000 */
[----:B------:R-:W-:Y:S01]  /*2afc0*/  ISETP.GE.AND P0, PT, R3, R0, PT ;  /* 0x000000000300720c */ /* 0x000fe20003f06270 */
[----:B0-----:R-:W0:-:S12]  /*2afd0*/  SHFL.IDX PT, R20, R20, 0x1, 0x1c1f ;  /* 0x003c1f0014147f89 */ /* 0x001e1800000e0000 */
[----:B--2---:R-:W-:Y:S05]  /*2afe0*/  @P0 BRA `(.L_x_6311) ;  /* 0x0000001800680947 */ /* 0x004fea0003800000 */
[----:B------:R-:W2:Y:S02]  /*2aff0*/  LDC R0, c[0x0][0xbc8] ;  /* 0x0002f200ff007b82 */ /* 0x000ea40000000800 */
[----:B--2---:R-:W-:-:S13]  /*2b000*/  ISETP.GE.AND P1, PT, R23, R0, PT ;  /* 0x000000001700720c */ /* 0x004fda0003f26270 */
[----:B---3--:R-:W2:Y:S01]  /*2b010*/  @!P1 LDL.64 R14, [R1+0x248] ;  /* 0x00024800010e9983 */ /* 0x008ea20000100a00 */
[----:B------:R-:W-:Y:S02]  /*2b020*/  ISETP.GE.AND P2, PT, R207, R0, PT ;  /* 0x00000000cf00720c */ /* 0x000fe40003f46270 */
[----:B0-----:R-:W-:-:S04]  /*2b030*/  @!P1 LEA R8, P0, R23, R20, 0x2 ;  /* 0x0000001417089211 */ /* 0x001fc800078010ff */
[----:B----45:R-:W-:-:S05]  /*2b040*/  @!P1 LEA.HI.X R9, R23, R24, R40, 0x2, P0 ;  /* 0x0000001817099211 */ /* 0x030fca00000f1428 */
[----:B--2---:R0:W-:Y:S04]  /*2b050*/  @!P1 ST.E.64 desc[UR40][R8.64], R14 ;  /* 0x0000000e08009985 */ /* 0x0041e8000c101b28 */
[----:B------:R-:W2:Y:S01]  /*2b060*/  @!P2 LDL.64 R4, [R1+0x258] ;  /* 0x000258000104a983 */ /* 0x000ea20000100a00 */
[----:B------:R-:W-:Y:S02]  /*2b070*/  ISETP.GE.AND P1, PT, R206, R0, PT ;  /* 0x00000000ce00720c */ /* 0x000fe40003f26270 */
[----:B------:R-:W-:-:S04]  /*2b080*/  @!P2 LEA R10, P0, R207, R20, 0x2 ;  /* 0x00000014cf0aa211 */ /* 0x000fc800078010ff */
[----:B------:R-:W-:-:S05]  /*2b090*/  @!P2 LEA.HI.X R11, R207, R24, R39, 0x2, P0 ;  /* 0x00000018cf0ba211 */ /* 0x000fca00000f1427 */
[----:B--2---:R2:W-:Y:S04]  /*2b0a0*/  @!P2 ST.E.64 desc[UR40][R10.64], R4 ;  /* 0x000000040a00a985 */ /* 0x0045e8000c101b28 */
[----:B------:R-:W3:Y:S01]  /*2b0b0*/  @!P1 LDL.64 R6, [R1+0x268] ;  /* 0x0002680001069983 */ /* 0x000ee20000100a00 */
[----:B------:R-:W-:Y:S02]  /*2b0c0*/  ISETP.GE.AND P2, PT, R205, R0, PT ;  /* 0x00000000cd00720c */ /* 0x000fe40003f46270 */
[----:B------:R-:W-:-:S04]  /*2b0d0*/  @!P1 LEA R12, P0, R206, R20, 0x2 ;  /* 0x00000014ce0c9211 */ /* 0x000fc800078010ff */
[----:B------:R-:W-:-:S05]  /*2b0e0*/  @!P1 LEA.HI.X R13, R206, R24, R38, 0x2, P0 ;  /* 0x00000018ce0d9211 */ /* 0x000fca00000f1426 */
[----:B---3--:R3:W-:Y:S04]  /*2b0f0*/  @!P1 ST.E.64 desc[UR40][R12.64], R6 ;  /* 0x000000060c009985 */ /* 0x0087e8000c101b28 */
[----:B0-----:R-:W4:Y:S01]  /*2b100*/  @!P2 LDL.64 R8, [R1+0x278] ;  /* 0x000278000108a983 */ /* 0x001f220000100a00 */
[----:B------:R-:W-:Y:S02]  /*2b110*/  ISETP.GE.AND P1, PT, R204, R0, PT ;  /* 0x00000000cc00720c */ /* 0x000fe40003f26270 */
[----:B------:R-:W-:-:S04]  /*2b120*/  @!P2 LEA R14, P0, R205, R20, 0x2 ;  /* 0x00000014cd0ea211 */ /* 0x000fc800078010ff */
[----:B------:R-:W-:-:S05]  /*2b130*/  @!P2 LEA.HI.X R15, R205, R24, R37, 0x2, P0 ;  /* 0x00000018cd0fa211 */ /* 0x000fca00000f1425 */
[----:B----4-:R0:W-:Y:S04]  /*2b140*/  @!P2 ST.E.64 desc[UR40][R14.64], R8 ;  /* 0x000000080e00a985 */ /* 0x0101e8000c101b28 */
[----:B--2---:R-:W2:Y:S01]  /*2b150*/  @!P1 LDL.64 R4, [R1+0x288] ;  /* 0x0002880001049983 */ /* 0x004ea20000100a00 */
[----:B------:R-:W-:Y:S02]  /*2b160*/  ISETP.GE.AND P2, PT, R203, R0, PT ;  /* 0x00000000cb00720c */ /* 0x000fe40003f46270 */
[----:B------:R-:W-:-:S04]  /*2b170*/  @!P1 LEA R10, P0, R204, R20, 0x2 ;  /* 0x00000014cc0a9211 */ /* 0x000fc800078010ff */
[----:B------:R-:W-:-:S05]  /*2b180*/  @!P1 LEA.HI.X R11, R204, R24, R36, 0x2, P0 ;  /* 0x00000018cc0b9211 */ /* 0x000fca00000f1424 */
[----:B--2---:R2:W-:Y:S04]  /*2b190*/  @!P1 ST.E.64 desc[UR40][R10.64], R4 ;  /* 0x000000040a009985 */ /* 0x0045e8000c101b28 */
[----:B---3--:R-:W3:Y:S01]  /*2b1a0*/  @!P2 LDL.64 R6, [R1+0x298] ;  /* 0x000298000106a983 */ /* 0x008ee20000100a00 */
        /* <DEDUP_REMOVED lines=119> */
[----:B---3--:R-:W2:Y:S01]  /*2b920*/  @!P2 LDL.64 R6, [R1+0x418] ;  /* 0x000418000106a983 */ /* 0x008ea20000100a00 */
[C---:B------:R-:W-:Y:S01]  /*2b930*/  @!P2 LEA R12, P0, R163.reuse, R20, 0x2 ;  /* 0x00000014a30ca211 */ /* 0x040fe200078010ff */
[----:B------:R-:W-:Y:S01]  /*2b940*/  BSSY B1, `(.L_x_6314) ;  /* 0x000000a000017945 */ /* 0x000fe20003800000 */
[----:B------:R-:W-:Y:S02]  /*2b950*/  ISETP.GE.AND P1, PT, R208, R0, PT ;  /* 0x00000000d000720c */ /* 0x000fe40003f26270 */
[----:B------:R-:W-:Y:S02]  /*2b960*/  @!P2 LEA.HI.X R13, R163, R24, R223, 0x2, P0 ;  /* 0x00000018a30da211 */ /* 0x000fe400000f14df */
[----:B------:R-:W-:-:S03]  /*2b970*/  ISETP.GE.AND P0, PT, R209, R0, PT ;  /* 0x00000000d100720c */ /* 0x000fc60003f06270 */
[----:B--2---:R0:W-:Y:S10]  /*2b980*/  @!P2 ST.E.64 desc[UR40][R12.64], R6 ;  /* 0x000000060c00a985 */ /* 0x0041f4000c101b28 */
[----:B------:R-:W-:Y:S05]  /*2b990*/  @P0 BRA `(.L_x_6315) ;  /* 0x0000000000100947 */ /* 0x000fea0003800000 */
[----:B0-----:R-:W2:Y:S01]  /*2b9a0*/  LDL.64 R6, [R1+0x428] ;  /* 0x0004280001067983 */ /* 0x001ea20000100a00 */
[----:B------:R-:W-:-:S04]  /*2b9b0*/  LEA R4, P0, R209, R20, 0x2 ;  /* 0x00000014d1047211 */ /* 0x000fc800078010ff */
[----:B------:R-:W-:-:S05]  /*2b9c0*/  LEA.HI.X R5, R209, R24, R222, 0x2, P0 ;  /* 0x00000018d1057211 */ /* 0x000fca00000f14de */
[----:B--2---:R2:W-:Y:S04]  /*2b9d0*/  ST.E.64 desc[UR40][R4.64], R6 ;  /* 0x0000000604007985 */ /* 0x0045e8000c101b28 */
.L_x_6315:
[----:B------:R-:W-:Y:S05]  /*2b9e0*/  BSYNC B1 ;  /* 0x0000000000017941 */ /* 0x000fea0003800000 */
.L_x_6314:
[----:B------:R-:W-:Y:S05]  /*2b9f0*/  @P1 BRA `(.L_x_6311) ;  /* 0x0000000c00e41947 */ /* 0x000fea0003800000 */
[----:B0-2---:R-:W2:Y:S01]  /*2ba00*/  LDL.64 R6, [R1+0x438] ;  /* 0x0004380001067983 */ /* 0x005ea20000100a00 */
[----:B------:R-:W-:-:S04]  /*2ba10*/  LEA R4, P0, R208, R20, 0x2 ;  /* 0x00000014d0047211 */ /* 0x000fc800078010ff */
[----:B------:R-:W-:-:S05]  /*2ba20*/  LEA.HI.X R5, R208, R24, R221, 0x2, P0 ;  /* 0x00000018d0057211 */ /* 0x000fca00000f14dd */
[----:B--2---:R0:W-:Y:S01]  /*2ba30*/  ST.E.64 desc[UR40][R4.64], R6 ;  /* 0x0000000604007985 */ /* 0x0041e2000c101b28 */
[----:B------:R-:W-:Y:S05]  /*2ba40*/  BRA `(.L_x_6311) ;  /* 0x0000000c00d07947 */ /* 0x000fea0003800000 */
.L_x_6304:
        /* <DEDUP_REMOVED lines=11> */
[----:B------:R-:W2:Y:S01]  /*2bb00*/  @P1 LDG.E R3, desc[UR40][R4.64] ;  /* 0x0000002804031981 */ /* 0x000ea2000c1e1900 */
        /* <DEDUP_REMOVED lines=9> */
[----:B------:R-:W-:Y:S01]  /*2bba0*/  ISETP.GT.AND P0, PT, R218, 0x3f, PT ;  /* 0x0000003fda00780c */ /* 0x000fe20003f04270 */
[----:B------:R-:W-:Y:S01]  /*2bbb0*/  UMOV UR4, URZ ;  /* 0x0000003f00047c82 */ /* 0x000fe20008000000 */
[----:B------:R-:W-:-:S08]  /*2bbc0*/  ULOP3.LUT UR11, UR42, 0xffff, URZ, 0xc0, !UPT ;  /* 0x0000ffff2a0b7892 */ /* 0x000fd0000f8ec03f */
[----:B------:R-:W-:Y:S01]  /*2bbd0*/  @!UP1 ULDC UR8, c[0x0][0xbd4] ;  /* 0x0002f50000089ab9 */ /* 0x000fe20000000800 */
[----:B--2---:R-:W-:Y:S01]  /*2bbe0*/  @P1 R2UR UR4, R3 ;  /* 0x00000000030412ca */ /* 0x004fe200000e0000 */
[----:B0-----:R-:W-:-:S14]  /*2bbf0*/  @P2 BRA `(.L_x_6316) ;  /* 0x0000000000102947 */ /* 0x001fdc0003800000 */
[----:B------:R-:W-:Y:S05]  /*2bc00*/  @!P1 BRA `(.L_x_6316) ;  /* 0x00000000000c9947 */ /* 0x000fea0003800000 */
[----:B------:R-:W2:Y:S04]  /*2bc10*/  LDG.E R3, desc[UR40][R4.64] ;  /* 0x0000002804037981 */ /* 0x000ea8000c1e1900 */
[----:B-----5:R-:W2:Y:S02]  /*2bc20*/  LDG.E R0, desc[UR40][R4.64+0x4] ;  /* 0x0000042804007981 */ /* 0x020ea4000c1e1900 */
[----:B--2---:R-:W-:-:S07]  /*2bc30*/  IMAD.IADD R0, R0, 0x1, -R3 ;  /* 0x0000000100007824 */ /* 0x004fce00078e0a03 */
.L_x_6316:
[----:B------:R-:W-:Y:S01]  /*2bc40*/  USHF.R.S32.HI UR10, URZ, 0x1f, UR44 ;  /* 0x0000001f3f0a7899 */ /* 0x000fe2000801142c */
[----:B------:R-:W-:Y:S01]  /*2bc50*/  BSSY B1, `(.L_x_6317) ;  /* 0x000003c000017945 */ /* 0x000fe20003800000 */
[----:B------:R-:W-:Y:S02]  /*2bc60*/  USHF.R.S32.HI UR23, URZ, 0x1f, UR4 ;  /* 0x0000001f3f177899 */ /* 0x000fe40008011404 */
[----:B------:R-:W-:Y:S02]  /*2bc70*/  USEL UR9, UR44, URZ, !UP0 ;  /* 0x0000003f2c097287 */ /* 0x000fe4000c000000 */
[----:B------:R-:W-:Y:S01]  /*2bc80*/  USEL UR10, UR10, URZ, !UP0 ;  /* 0x0000003f0a0a7287 */ /* 0x000fe2000c000000 */
[----:B------:R-:W-:Y:S11]  /*2bc90*/  @P0 BRA `(.L_x_6318) ;  /* 0x0000000000dc0947 */ /* 0x000ff60003800000 */
        /* <DEDUP_REMOVED lines=17> */
[----:B------:R-:W-:Y:S02]  /*2bdb0*/  UIMAD UR15, UR15, UR9, URZ ;  /* 0x000000090f0f72a4 */ /* 0x000fe4000f8e023f */
[----:B------:R-:W1:Y:S01]  /*2bdc0*/  @P0 LDC R5, c[0x0][0xcf0] ;  /* 0x00033c00ff050b82 */ /* 0x000e620000000800 */
[----:B------:R-:W-:Y:S01]  /*2bdd0*/  ULDC.64 UR12, c[0x0][UR21+0x218] ;  /* 0x00008600150c7abb */ /* 0x000fe20008000a00 */
[----:B------:R-:W-:-:S02]  /*2bde0*/  UIMAD.WIDE.U32 UR24, UR16, UR20, URZ ;  /* 0x00000014101872a5 */ /* 0x000fc4000f8e003f */
[----:B------:R-:W-:Y:S02]  /*2bdf0*/  UIMAD.WIDE.U32 UR18, UR12, UR11, URZ ;  /* 0x0000000b0c1272a5 */ /* 0x000fe4000f8e003f */
[----:B------:R-:W-:Y:S02]  /*2be00*/  UIMAD UR22, UR13, UR11, URZ ;  /* 0x0000000b0d1672a4 */ /* 0x000fe4000f8e023f */
[----:B------:R-:W-:Y:S02]  /*2be10*/  UIMAD UR16, UR17, UR20, URZ ;  /* 0x00000014111072a4 */ /* 0x000fe4000f8e023f */
[----:B------:R-:W-:Y:S02]  /*2be20*/  UIMAD.WIDE.U32 UR12, UR14, UR9, URZ ;  /* 0x000000090e0c72a5 */ /* 0x000fe4000f8e003f */
[----:B------:R-:W-:Y:S02]  /*2be30*/  UIMAD UR15, UR14, UR10, UR15 ;  /* 0x0000000a0e0f72a4 */ /* 0x000fe4000f8e020f */
[----:B------:R-:W-:Y:S01]  /*2be40*/  UIADD3 UR16, UR25, UR16, URZ ;  /* 0x0000001019107290 */ /* 0x000fe2000fffe03f */
[----:B0-----:R-:W-:Y:S01]  /*2be50*/  @P0 IMAD.HI.U32 R4, R6, R3, RZ ;  /* 0x0000000306040227 */ /* 0x001fe200078e00ff */
[----:B------:R-:W-:-:S02]  /*2be60*/  UIADD3 UR22, UR19, UR22, URZ ;  /* 0x0000001613167290 */ /* 0x000fc4000fffe03f */
[----:B------:R-:W-:Y:S01]  /*2be70*/  UIADD3 UR18, UP1, UP2, UR12, UR18, UR4 ;  /* 0x000000120c127290 */ /* 0x000fe2000fa3e004 */
[----:B------:R-:W-:Y:S01]  /*2be80*/  IMAD.MOV.U32 R3, RZ, RZ, R6 ;  /* 0x000000ffff037224 */ /* 0x000fe200078e0006 */
[----:B------:R-:W-:Y:S01]  /*2be90*/  UIADD3 UR14, UR13, UR15, URZ ;  /* 0x0000000f0d0e7290 */ /* 0x000fe2000fffe03f */
        /* <DEDUP_REMOVED lines=23> */
.L_x_6318:
[----:B------:R-:W-:Y:S05]  /*2c010*/  BSYNC B1 ;  /* 0x0000000000017941 */ /* 0x000fea0003800000 */
.L_x_6317:
        /* <DEDUP_REMOVED lines=8> */
[----:B------:R-:W-:Y:S01]  /*2c0a0*/  ISETP.GE.AND P2, PT, R160, UR16, PT ;  /* 0x00000010a0007c0c */ /* 0x000fe2000bf46270 */
[----:B------:R-:W-:Y:S01]  /*2c0b0*/  UIMAD.WIDE.U32 UR12, UR4, UR14, URZ ;  /* 0x0000000e040c72a5 */ /* 0x000fe2000f8e003f */
[----:B0-----:R-:W-:Y:S01]  /*2c0c0*/  SEL R6, RZ, 0xffffffff, P1 ;  /* 0xffffffffff067807 */ /* 0x001fe20000800000 */
[----:B------:R-:W-:Y:S01]  /*2c0d0*/  UIMAD UR8, UR4, UR15, UR8 ;  /* 0x0000000f040872a4 */ /* 0x000fe2000f8e0208 */
[----:B------:R-:W-:Y:S01]  /*2c0e0*/  SEL R4, RZ, 0x1, P2 ;  /* 0x00000001ff047807 */ /* 0x000fe20001000000 */
[----:B------:R-:W-:Y:S01]  /*2c0f0*/  IMAD R3, R220, 0x20, R210 ;  /* 0x00000020dc037824 */ /* 0x000fe200078e02d2 */
[----:B------:R-:W-:Y:S01]  /*2c100*/  ISETP.GE.AND P2, PT, R158, UR16, PT ;  /* 0x000000109e007c0c */ /* 0x000fe2000bf46270 */
[----:B------:R-:W-:Y:S01]  /*2c110*/  IMAD.SHL.U32 R9, R6, 0x2, RZ ;  /* 0x0000000206097824 */ /* 0x000fe200078e00ff */
[----:B------:R-:W-:Y:S01]  /*2c120*/  UIADD3 UR13, UR13, UR8, URZ ;  /* 0x000000080d0d7290 */ /* 0x000fe2000fffe03f */
[----:B------:R-:W-:Y:S01]  /*2c130*/  IMAD.U32 R8, RZ, RZ, UR43 ;  /* 0x0000002bff087e24 */ /* 0x000fe2000f8e00ff */
[----:B------:R-:W-:Y:S01]  /*2c140*/  ULDC.64 UR14, c[0x0][0xbe8] ;  /* 0x0002fa00000e7ab9 */ /* 0x000fe20000000a00 */
[----:B------:R-:W-:Y:S01]  /*2c150*/  ISETP.GE.AND P1, PT, R157, UR16, PT ;  /* 0x000000109d007c0c */ /* 0x000fe2000bf26270 */
[----:B------:R-:W-:Y:S01]  /*2c160*/  UIMAD.WIDE.U32 UR12, UR11, UR14, UR12 ;  /* 0x0000000e0b0c72a5 */ /* 0x000fe2000f8e000c */
[----:B------:R-:W-:Y:S01]  /*2c170*/  LOP3.LUT R6, R9, 0x2, R4, 0xe2, !PT ;  /* 0x0000000209067812 */ /* 0x000fe200078ee204 */
[----:B------:R-:W-:Y:S01]  /*2c180*/  IMAD R8, R8, 0x40, R3 ;  /* 0x0000004008087824 */ /* 0x000fe200078e0203 */
[----:B------:R-:W-:Y:S01]  /*2c190*/  SEL R4, RZ, 0xffffffff, P2 ;  /* 0xffffffffff047807 */ /* 0x000fe20001000000 */
[----:B------:R-:W-:Y:S01]  /*2c1a0*/  UIMAD UR13, UR11, UR15, UR13 ;  /* 0x0000000f0b0d72a4 */ /* 0x000fe2000f8e020d */
[----:B------:R-:W-:Y:S01]  /*2c1b0*/  SEL R9, RZ, 0xffffffff, P1 ;  /* 0xffffffffff097807 */ /* 0x000fe20000800000 */
[----:B------:R-:W-:Y:S01]  /*2c1c0*/  IMAD.MOV.U32 R3, RZ, RZ, R8 ;  /* 0x000000ffff037224 */ /* 0x000fe200078e0008 */
[----:B-1----:R-:W-:Y:S01]  /*2c1d0*/  ISETP.NE.AND P0, PT, R11, 0x1, PT ;  /* 0x000000010b00780c */ /* 0x002fe20003f05270 */
[----:B------:R-:W-:Y:S01]  /*2c1e0*/  ULDC.64 UR14, c[0x0][0xbf0] ;  /* 0x0002fc00000e7ab9 */ /* 0x000fe20000000a00 */
[----:B------:R-:W-:Y:S01]  /*2c1f0*/  IMAD.SHL.U32 R13, R4, 0x4, RZ ;  /* 0x00000004040d7824 */ /* 0x000fe200078e00ff */
[----:B------:R-:W-:Y:S01]  /*2c200*/  UIMAD UR10, UR10, UR14, URZ ;  /* 0x0000000e0a0a72a4 */ /* 0x000fe2000f8e023f */
[----:B------:R-:W-:Y:S01]  /*2c210*/  IMAD.SHL.U32 R9, R9, 0x8, RZ ;  /* 0x0000000809097824 */ /* 0x000fe200078e00ff */
[----:B------:R-:W-:Y:S01]  /*2c220*/  ISETP.GE.AND P2, PT, R161, UR16, PT ;  /* 0x00000010a1007c0c */ /* 0x000fe2000bf46270 */
[----:B-----5:R-:W-:Y:S01]  /*2c230*/  IMAD R25, R0, R11, RZ ;  /* 0x0000000b00197224 */ /* 0x020fe200078e02ff */
[----:B------:R-:W-:Y:S01]  /*2c240*/  UIMAD UR4, UR9, UR15, UR10 ;  /* 0x0000000f090472a4 */ /* 0x000fe2000f8e020a */
[----:B------:R-:W-:Y:S01]  /*2c250*/  LOP3.LUT R6, R13, 0x4, R6, 0xe2, !PT ;  /* 0x000000040d067812 */ /* 0x000fe200078ee206 */
[----:B------:R-:W-:Y:S01]  /*2c260*/  UIMAD.WIDE.U32 UR8, UR9, UR14, UR12 ;  /* 0x0000000e090872a5 */ /* 0x000fe2000f8e000c */
[----:B------:R-:W-:Y:S01]  /*2c270*/  SEL R0, RZ, 0x80, P2 ;  /* 0x00000080ff007807 */ /* 0x000fe20001000000 */
[----:B------:R-:W-:Y:S01]  /*2c280*/  BSSY B1, `(.L_x_6319) ;  /* 0x000004c000017945 */ /* 0x000fe20003800000 */
[----:B------:R-:W-:Y:S01]  /*2c290*/  LOP3.LUT R10, R9, 0x8, R6, 0xe2, !PT ;  /* 0x00000008090a7812 */ /* 0x000fe200078ee206 */
[----:B------:R-:W0:Y:S01]  /*2c2a0*/  @P0 LDC R5, c[0x0][0xcec] ;  /* 0x00033b00ff050b82 */ /* 0x000e220000000800 */
[----:B------:R-:W-:-:S07]  /*2c2b0*/  UIADD3 UR4, UR9, UR4, URZ ;  /* 0x0000000409047290 */ /* 0x000fce000fffe03f */
[----:B------:R-:W1:Y:S01]  /*2c2c0*/  @P0 LDC R7, c[0x0][0xcf0] ;  /* 0x00033c00ff070b82 */ /* 0x000e620000000800 */
        /* <DEDUP_REMOVED lines=13> */
[----:B------:R-:W-:Y:S02]  /*2c3a0*/  IMAD R7, R11, R7, R8 ;  /* 0x000000070b077224 */ /* 0x000fe400078e0208 */
[----:B------:R-:W-:Y:S02]  /*2c3b0*/  IMAD.SHL.U32 R13, R9, 0x10, RZ ;  /* 0x00000010090d7824 */ /* 0x000fe400078e00ff */
[----:B------:R-:W-:Y:S01]  /*2c3c0*/  IMAD R9, R3, UR9, R6 ;  /* 0x0000000903097c24 */ /* 0x000fe2000f8e0206 */
[----:B------:R-:W-:Y:S01]  /*2c3d0*/  SEL R6, RZ, 0xffffffff, P0 ;  /* 0xffffffffff067807 */ /* 0x000fe20000000000 */
[----:B------:R-:W-:Y:S01]  /*2c3e0*/  ULDC.64 UR8, c[0x0][0xbd8] ;  /* 0x0002f60000087ab9 */ /* 0x000fe20000000a00 */
[----:B------:R-:W-:Y:S01]  /*2c3f0*/  SHF.R.S32.HI R3, RZ, 0x1f, R7 ;  /* 0x0000001fff037819 */ /* 0x000fe20000011407 */
[----:B------:R-:W-:Y:S01]  /*2c400*/  IMAD.IADD R5, R5, 0x1, R9 ;  /* 0x0000000105057824 */ /* 0x000fe200078e0209 */
[----:B------:R-:W-:Y:S01]  /*2c410*/  LOP3.LUT R10, R13, 0x10, R10, 0xe2, !PT ;  /* 0x000000100d0a7812 */ /* 0x000fe200078ee20a */
[----:B------:R-:W-:Y:S01]  /*2c420*/  IMAD.SHL.U32 R13, R6, 0x20, RZ ;  /* 0x00000020060d7824 */ /* 0x000fe200078e00ff */
[----:B------:R-:W-:Y:S01]  /*2c430*/  ISETP.GE.AND P0, PT, R162, UR16, PT ;  /* 0x00000010a2007c0c */ /* 0x000fe2000bf06270 */
[----:B------:R-:W-:-:S02]  /*2c440*/  IMAD R6, R3, UR8, RZ ;  /* 0x0000000803067c24 */ /* 0x000fc4000f8e02ff */
[----:B------:R-:W-:Y:S01]  /*2c450*/  IMAD.WIDE.U32 R4, R7, UR8, R4 ;  /* 0x0000000807047c25 */ /* 0x000fe2000f8e0004 */
[----:B------:R-:W-:-:S03]  /*2c460*/  LOP3.LUT R10, R13, 0x20, R10, 0xe2, !PT ;  /* 0x000000200d0a7812 */ /* 0x000fc600078ee20a */
[----:B------:R-:W-:Y:S01]  /*2c470*/  IMAD R3, R7, UR9, R6 ;  /* 0x0000000907037c24 */ /* 0x000fe2000f8e0206 */
[----:B------:R-:W-:Y:S01]  /*2c480*/  ULDC.64 UR8, c[0x0][0xb80] ;  /* 0x0002e00000087ab9 */ /* 0x000fe20000000a00 */
[----:B------:R-:W-:Y:S01]  /*2c490*/  IMAD.U32 R7, RZ, RZ, UR43 ;  /* 0x0000002bff077e24 */ /* 0x000fe2000f8e00ff */
[C---:B------:R-:W-:Y:S01]  /*2c4a0*/  LEA R20, P1, R4.reuse, UR8, 0x1 ;  /* 0x0000000804147c11 */ /* 0x040fe2000f8208ff */
[----:B------:R-:W-:Y:S02]  /*2c4b0*/  IMAD.IADD R3, R5, 0x1, R3 ;  /* 0x0000000105037824 */ /* 0x000fe400078e0203 */
[----:B------:R-:W-:Y:S01]  /*2c4c0*/  IMAD R26, R7, 0x40, R210 ;  /* 0x00000040071a7824 */ /* 0x000fe200078e02d2 */
[----:B------:R-:W-:Y:S01]  /*2c4d0*/  SEL R7, RZ, 0x40, P0 ;  /* 0x00000040ff077807 */ /* 0x000fe20000000000 */
[----:B------:R0:W1:Y:S01]  /*2c4e0*/  SHFL.IDX PT, R6, R20, RZ, 0x181f ;  /* 0x00181fff14067589 */ /* 0x00006200000e0000 */
[----:B------:R-:W-:Y:S02]  /*2c4f0*/  LEA.HI.X R3, R4, UR9, R3, 0x1, P1 ;  /* 0x0000000904037c11 */ /* 0x000fe400088f0c03 */
[----:B------:R-:W-:-:S02]  /*2c500*/  ISETP.GE.AND P0, PT, R26, R25, PT ;  /* 0x000000191a00720c */ /* 0x000fc40003f06270 */
[----:B------:R-:W-:Y:S02]  /*2c510*/  LOP3.LUT R21, R10, R7, RZ, 0xfc, !PT ;  /* 0x000000070a157212 */ /* 0x000fe400078efcff */
[----:B------:R0:W2:Y:S02]  /*2c520*/  SHFL.IDX PT, R7, R3, RZ, 0x181f ;  /* 0x00181fff03077589 */ /* 0x0000a400000e0000 */
        /* <DEDUP_REMOVED lines=33> */
.L_x_6320:
[----:B------:R-:W-:Y:S05]  /*2c740*/  BSYNC B1 ;  /* 0x0000000000017941 */ /* 0x000fea0003800000 */
.L_x_6319:
        /* <DEDUP_REMOVED lines=9> */
[----:B------:R-:W-:-:S05]  /*2c7e0*/  LOP3.LUT P1, RZ, R21, 0x40, RZ, 0xc0, !PT ;  /* 0x0000004015ff7812 */ /* 0x000fca000782c0ff */
[CC--:B-1----:R-:W-:Y:S02]  /*2c7f0*/  @!P2 LEA R8, P0, R159.reuse, R6.reuse, 0x1 ;  /* 0x000000069f08a211 */ /* 0x0c2fe400078008ff */
[----:B--2---:R-:W-:Y:S02]  /*2c800*/  @!P3 IMAD.WIDE R4, R160, 0x2, R6 ;  /* 0x00000002a004b825 */ /* 0x004fe400078e0206 */
[-C--:B------:R-:W-:Y:S02]  /*2c810*/  @!P2 LEA.HI.X R9, R159, R7.reuse, R217, 0x1, P0 ;  /* 0x000000079f09a211 */ /* 0x080fe400000f0cd9 */
[----:B------:R-:W-:Y:S01]  /*2c820*/  @!P5 LEA R10, P0, R158, R6, 0x1 ;  /* 0x000000069e0ad211 */ /* 0x000fe200078008ff */
[----:B------:R0:W-:Y:S01]  /*2c830*/  @!P3 ST.E.128 desc[UR40][R4.64], RZ ;  /* 0x000000ff0400b985 */ /* 0x0001e2000c101d28 */
[----:B------:R-:W-:Y:S02]  /*2c840*/  ISETP.GE.AND P3, PT, R156, UR16, PT ;  /* 0x000000109c007c0c */ /* 0x000fe4000bf66270 */
[----:B------:R-:W-:Y:S01]  /*2c850*/  @!P5 LEA.HI.X R11, R158, R7, R216, 0x1, P0 ;  /* 0x000000079e0bd211 */ /* 0x000fe200000f0cd8 */
[----:B------:R1:W-:Y:S01]  /*2c860*/  @!P2 ST.E.128 desc[UR40][R8.64], RZ ;  /* 0x000000ff0800a985 */ /* 0x0003e2000c101d28 */
[----:B------:R-:W-:-:S02]  /*2c870*/  ISETP.GE.AND P2, PT, R17, UR16, PT ;  /* 0x0000001011007c0c */ /* 0x000fc4000bf46270 */
[----:B------:R-:W-:Y:S01]  /*2c880*/  LOP3.LUT P0, RZ, R24, 0x80, RZ, 0xc0, !PT ;  /* 0x0000008018ff7812 */ /* 0x000fe2000780c0ff */
[----:B------:R1:W-:Y:S01]  /*2c890*/  @!P5 ST.E.128 desc[UR40][R10.64], RZ ;  /* 0x000000ff0a00d985 */ /* 0x0003e2000c101d28 */
[----:B------:R-:W-:-:S04]  /*2c8a0*/  @!P4 LEA R12, P6, R157, R6, 0x1 ;  /* 0x000000069d0cc211 */ /* 0x000fc800078c08ff */
[----:B------:R-:W-:Y:S02]  /*2c8b0*/  @!P4 LEA.HI.X R13, R157, R7, R215, 0x1, P6 ;  /* 0x000000079d0dc211 */ /* 0x000fe400030f0cd7 */
[----:B------:R-:W-:-:S03]  /*2c8c0*/  @!P3 LEA R14, P5, R156, R6, 0x1 ;  /* 0x000000069c0eb211 */ /* 0x000fc600078a08ff */
[----:B------:R1:W-:Y:S01]  /*2c8d0*/  @!P4 ST.E.128 desc[UR40][R12.64], RZ ;  /* 0x000000ff0c00c985 */ /* 0x0003e2000c101d28 */
[-C--:B0-----:R-:W-:Y:S02]  /*2c8e0*/  @!P2 LEA R4, P6, R17, R6.reuse, 0x1 ;  /* 0x000000061104a211 */ /* 0x081fe400078c08ff */
        /* <DEDUP_REMOVED lines=10> */
.L_x_6311:
[----:B------:R-:W-:Y:S05]  /*2c990*/  BSYNC B0 ;  /* 0x0000000000007941 */ /* 0x000fea0003800000 */
.L_x_6303:
[----:B------:R-:W-:Y:S02]  /*2c9a0*/  ULDC UR4, c[0x0][0xd3c] ;  /* 0x00034f0000047ab9 */ /* 0x000fe40000000800 */
[----:B------:R-:W-:-:S06]  /*2c9b0*/  UISETP.GE.AND UP0, UPT, UR6, UR4, UPT ;  /* 0x000000040600728c */ /* 0x000fcc000bf06270 */
[----:B------:R-:W-:-:S13]  /*2c9c0*/  PLOP3.LUT P0, PT, PT, PT, UP0, 0x80, 0x0 ;  /* 0x000000000000781c */ /* 0x000fda0003f0f008 */
[----:B------:R-:W-:Y:S05]  /*2c9d0*/  @!P0 BRA `(.L_x_6321) ;  /* 0xfffffd4800e88947 */ /* 0x000fea000383ffff */
[----:B------:R-:W-:Y:S05]  /*2c9e0*/  EXIT ;  /* 0x000000000000794d */ /* 0x000fea0003800000 */
.L_x_6181:
        /* <DEDUP_REMOVED lines=14> */
[----:B0-----:R0:W-:Y:S01]  /*2cad0*/  STL.128 [R1+0x440], R4 ;  /* 0x0004400401007387 */ /* 0x0011e20000100c00 */
[----:B------:R-:W-:Y:S06]  /*2cae0*/  BAR.ARV 0x4, 0x180 ;  /* 0x0106000000007b1d */ /* 0x000fec0000002000 */
[----:B------:R-:W-:Y:S05]  /*2caf0*/  BRA `(.L_x_6323) ;  /* 0x0000000c00b47947 */ /* 0x000fea0003800000 */
.L_x_6322:
[----:B------:R-:W0:Y:S01]  /*2cb00*/  S2R R0, SR_TID.X ;  /* 0x0000000000007919 */ /* 0x000e220000002100 */
        /* <DEDUP_REMOVED lines=43> */
.L_x_6326:
        /* <DEDUP_REMOVED lines=39> */
.L_x_6324:
        /* <DEDUP_REMOVED lines=12> */
.L_x_6327:
[----:B----4-:R-:W-:Y:S01]  /*2d0f0*/  IMAD R2, R8, UR5, R9 ;  /* 0x0000000508027c24 */ /* 0x010fe2000f8e0209 */
[----:B-1----:R-:W-:Y:S01]  /*2d100*/  ISETP.NE.AND P0, PT, R7, 0x1, PT ;  /* 0x000000010700780c */ /* 0x002fe20003f05270 */
[----:B------:R-:W-:-:S03]  /*2d110*/  VIADD R12, R10, UR4 ;  /* 0x000000040a0c7c36 */ /* 0x000fc60008000000 */
[----:B------:R1:W-:Y:S01]  /*2d120*/  STL [R1+0x440], R2 ;  /* 0x0004400201007387 */ /* 0x0003e20000100800 */
[----:B0-----:R-:W-:-:S03]  /*2d130*/  IADD3 R5, -R2, UR6, RZ ;  /* 0x0000000602057c10 */ /* 0x001fc6000fffe1ff */
[----:B------:R1:W-:Y:S05]  /*2d140*/  STL [R1+0x44c], R12 ;  /* 0x00044c0c01007387 */ /* 0x0003ea0000100800 */
[----:B------:R-:W-:Y:S05]  /*2d150*/  @!P0 BRA `(.L_x_6328) ;  /* 0x0000000000e08947 */ /* 0x000fea0003800000 */
[-C--:B--2---:R-:W-:Y:S02]  /*2d160*/  IABS R6, R4.reuse ;  /* 0x0000000400067213 */ /* 0x084fe40000000000 */
[----:B------:R-:W-:Y:S02]  /*2d170*/  IABS R8, R7 ;  /* 0x0000000700087213 */ /* 0x000fe40000000000 */
[----:B------:R-:W0:Y:S08]  /*2d180*/  I2F.RP R9, R6 ;  /* 0x0000000600097306 */ /* 0x000e300000209400 */
[----:B------:R-:W2:Y:S08]  /*2d190*/  I2F.RP R10, R8 ;  /* 0x00000008000a7306 */ /* 0x000eb00000209400 */
[----:B0-----:R-:W1:Y:S08]  /*2d1a0*/  MUFU.RCP R9, R9 ;  /* 0x0000000900097308 */ /* 0x001e700000001000 */
[----:B--2---:R-:W-:Y:S01]  /*2d1b0*/  MUFU.RCP R10, R10 ;  /* 0x0000000a000a7308 */ /* 0x004fe20000001000 */
[----:B-1----:R-:W-:Y:S01]  /*2d1c0*/  VIADD R2, R9, 0xffffffe ;  /* 0x0ffffffe09027836 */ /* 0x002fe20000000000 */
[----:B------:R-:W-:-:S06]  /*2d1d0*/  IABS R9, R4 ;  /* 0x0000000400097213 */ /* 0x000fcc0000000000 */
[----:B---3--:R0:W1:Y:S02]  /*2d1e0*/  F2I.FTZ.U32.TRUNC.NTZ R3, R2 ;  /* 0x0000000200037305 */ /* 0x008064000021f000 */
        /* <DEDUP_REMOVED lines=8> */
[----:B------:R-:W-:Y:S02]  /*2d270*/  VIADD R3, R10, 0xffffffe ;  /* 0x0ffffffe0a037836 */ /* 0x000fe40000000000 */
[----:B------:R-:W-:Y:S01]  /*2d280*/  IMAD.MOV.U32 R2, RZ, RZ, RZ ;  /* 0x000000ffff027224 */ /* 0x000fe200078e00ff */
[----:B------:R-:W-:-:S03]  /*2d290*/  ISETP.GT.U32.AND P1, PT, R6, R11, PT ;  /* 0x0000000b0600720c */ /* 0x000fc60003f24070 */
        /* <DEDUP_REMOVED lines=36> */
.L_x_6328:
[----:B-1-3--:R-:W0:Y:S02]  /*2d4e0*/  LDC.64 R2, c[0x0][0xd90] ;  /* 0x00036400ff027b82 */ /* 0x00ae240000000a00 */
        /* <DEDUP_REMOVED lines=60> */
.L_x_6329:
[----:B01----:R-:W-:-:S05]  /*2d8b0*/  LOP3.LUT R3, RZ, R2, RZ, 0x33, !PT ;  /* 0x00000002ff037212 */ /* 0x003fca00078e33ff */
[----:B------:R-:W-:-:S05]  /*2d8c0*/  IMAD.IADD R2, R4, 0x1, R3 ;  /* 0x0000000104027824 */ /* 0x000fca00078e0203 */
[----:B------:R1:W-:Y:S01]  /*2d8d0*/  STL [R1+0x444], R2 ;  /* 0x0004440201007387 */ /* 0x0003e20000100800 */
[----:B------:R-:W-:Y:S05]  /*2d8e0*/  BRA `(.L_x_6330) ;  /* 0x0000000000107947 */ /* 0x000fea0003800000 */
.L_x_6325:
[----:B------:R-:W-:Y:S01]  /*2d8f0*/  IMAD.U32 R2, RZ, RZ, UR6 ;  /* 0x00000006ff027e24 */ /* 0x000fe2000f8e00ff */
[----:B------:R0:W-:Y:S04]  /*2d900*/  STL [R1+0x444], RZ ;  /* 0x000444ff01007387 */ /* 0x0001e80000100800 */
[----:B------:R0:W-:Y:S04]  /*2d910*/  STL [R1+0x448], RZ ;  /* 0x000448ff01007387 */ /* 0x0001e80000100800 */
[----:B------:R0:W-:Y:S02]  /*2d920*/  STL [R1+0x440], R2 ;  /* 0x0004400201007387 */ /* 0x0001e40000100800 */
.L_x_6330:
[----:B------:R-:W2:Y:S04]  /*2d930*/  LDL R4, [R1+0x440] ;  /* 0x0004400001047983 */ /* 0x000ea80000100800 */
        /* <DEDUP_REMOVED lines=9> */
.L_x_6323:
[----:B--2---:R-:W2:Y:S01]  /*2d9d0*/  LDL R0, [R1+0x44c] ;  /* 0x00044c0001007983 */ /* 0x004ea20000100800 */
[----:B------:R-:W-:-:S03]  /*2d9e0*/  ULDC UR4, c[0x0][0xd3c] ;  /* 0x00034f0000047ab9 */ /* 0x000fc60000000800 */
[----:B------:R3:W-:Y:S04]  /*2d9f0*/  STL [R1+0x450], RZ ;  /* 0x000450ff01007387 */ /* 0x0007e80000100800 */
[----:B------:R3:W-:Y:S01]  /*2da00*/  STL [R1+0x4a4], RZ ;  /* 0x0004a4ff01007387 */ /* 0x0007e20000100800 */
[----:B--2---:R-:W-:Y:S01]  /*2da10*/  ISETP.GE.AND P0, PT, R0, UR4, PT ;  /* 0x0000000400007c0c */ /* 0x004fe2000bf06270 */
[----:B------:R-:W-:-:S05]  /*2da20*/  IMAD.MOV.U32 R0, RZ, RZ, 0x1 ;  /* 0x00000001ff007424 */ /* 0x000fca00078e00ff */
[----:B------:R3:W-:Y:S07]  /*2da30*/  STL [R1+0x458], R0 ;  /* 0x0004580001007387 */ /* 0x0007ee0000100800 */
[----:B------:R-:W-:Y:S05]  /*2da40*/  @P0 BRA `(.L_x_6331) ;  /* 0x0000007800d00947 */ /* 0x000fea0003800000 */
[----:B0-----:R-:W0:Y:S01]  /*2da50*/  S2R R5, SR_TID.X ;  /* 0x0000000000057919 */ /* 0x001e220000002100 */
[----:B------:R-:W2:Y:S01]  /*2da60*/  S2UR UR5, SR_CgaCtaId ;  /* 0x00000000000579c3 */ /* 0x000ea20000008800 */
[----:B------:R-:W-:Y:S01]  /*2da70*/  UMOV UR4, 0x400 ;  /* 0x0000040000047882 */ /* 0x000fe20000000000 */
[----:B------:R-:W-:Y:S01]  /*2da80*/  BSSY B8, `(.L_x_6331) ;  /* 0x00007b0000087945 */ /* 0x000fe20003800000 */
[----:B------:R-:W-:Y:S01]  /*2da90*/  STL [R1+0x4a4], RZ ;  /* 0x0004a4ff01007387 */ /* 0x000fe20000100800 */
[----:B------:R-:W-:Y:S01]  /*2daa0*/  ULDC UR36, c[0x0][0xc] ;  /* 0x0000030000247ab9 */ /* 0x000fe20000000800 */
[----:B------:R-:W-:Y:S02]  /*2dab0*/  ULDC.64 UR38, c[0x0][0x198] ;  /* 0x0000660000267ab9 */ /* 0x000fe40000000a00 */
[----:B------:R-:W-:Y:S01]  /*2dac0*/  STL [R1+0x450], RZ ;  /* 0x000450ff01007387 */ /* 0x000fe20000100800 */
[----:B--2---:R-:W-:-:S06]  /*2dad0*/  ULEA UR4, UR5, UR4, 0x18 ;  /* 0x0000000405047291 */ /* 0x004fcc000f8ec03f */
[----:B------:R-:W-:Y:S01]  /*2dae0*/  IMAD.U32 R18, RZ, RZ, UR4 ;  /* 0x00000004ff127e24 */ /* 0x000fe2000f8e00ff */
[C---:B0-----:R-:W-:Y:S01]  /*2daf0*/  LOP3.LUT R4, R5.reuse, 0x7f, RZ, 0xc0, !PT ;  /* 0x0000007f05047812 */ /* 0x041fe200078ec0ff */
[----:B---3--:R-:W-:-:S05]  /*2db00*/  IMAD.SHL.U32 R0, R5, 0x8, RZ ;  /* 0x0000000805007824 */ /* 0x008fca00078e00ff */
        /* <DEDUP_REMOVED lines=9> */
[----:B------:R-:W-:Y:S01]  /*2dba0*/  IMAD.MOV.U32 R2, RZ, RZ, 0x1 ;  /* 0x00000001ff027424 */ /* 0x000fe200078e00ff */
[C---:B------:R-:W-:Y:S02]  /*2dbb0*/  LOP3.LUT R4, R0.reuse, 0x40, RZ, 0xfc, !PT ;  /* 0x0000004000047812 */ /* 0x040fe400078efcff */
[----:B------:R0:W-:Y:S01]  /*2dbc0*/  STL [R1+0x454], R3 ;  /* 0x0004540301007387 */ /* 0x0001e20000100800 */
[----:B------:R-:W-:-:S03]  /*2dbd0*/  LOP3.LUT R4, R0, 0x100, RZ, 0xfc, !PT ;  /* 0x0000010000047812 */ /* 0x000fc600078efcff */
[----:B------:R1:W-:Y:S01]  /*2dbe0*/  STL [R1+0x458], R2 ;  /* 0x0004580201007387 */ /* 0x0003e20000100800 */
[C---:B0-----:R-:W-:Y:S02]  /*2dbf0*/  LOP3.LUT R3, R0.reuse, 0x80, RZ, 0xfc, !PT ;  /* 0x0000008000037812 */ /* 0x041fe400078efcff */
[C---:B------:R-:W-:Y:S02]  /*2dc00*/  LOP3.LUT R3, R0.reuse, 0x140, RZ, 0xfc, !PT ;  /* 0x0000014000037812 */ /* 0x040fe400078efcff */
[C---:B-1----:R-:W-:Y:S02]  /*2dc10*/  LOP3.LUT R2, R0.reuse, 0xc0, RZ, 0xfc, !PT ;  /* 0x000000c000027812 */ /* 0x042fe400078efcff */
[C---:B------:R-:W-:Y:S02]  /*2dc20*/  LOP3.LUT R2, R0.reuse, 0x180, RZ, 0xfc, !PT ;  /* 0x0000018000027812 */ /* 0x040fe400078efcff */
[----:B------:R-:W-:-:S07]  /*2dc30*/  LOP3.LUT R0, R0, 0x1c0, RZ, 0xfc, !PT ;  /* 0x000001c000007812 */ /* 0x000fce00078efcff */
.L_x_6465:
[----:B0-----:R-:W2:Y:S01]  /*2dc40*/  LDL R9, [R1+0x44c] ;  /* 0x00044c0001097983 */ /* 0x001ea20000100800 */
[----:B------:R-:W-:Y:S05]  /*2dc50*/  YIELD ;  /* 0x0000000000007946 */ /* 0x000fea0003800000 */
[----:B------:R-:W-:Y:S01]  /*2dc60*/  ULDC.64 UR4, c[0x0][0xb20] ;  /* 0x0002c80000047ab9 */ /* 0x000fe20000000a00 */
[----:B------:R-:W-:Y:S01]  /*2dc70*/  IMAD.MOV.U32 R0, RZ, RZ, RZ ;  /* 0x000000ffff007224 */ /* 0x000fe200078e00ff */
[----:B------:R-:W-:Y:S01]  /*2dc80*/  ISETP.NE.U32.AND P0, PT, RZ, UR4, PT ;  /* 0x00000004ff007c0c */ /* 0x000fe2000bf05070 */
[----:B-1--4-:R-:W0:Y:S01]  /*2dc90*/  LDC.64 R4, c[0x0][0xaf8] ;  /* 0x0002be00ff047b82 */ /* 0x012e220000000a00 */
        /* <DEDUP_REMOVED lines=41> */
.L_x_6332:
        /* <DEDUP_REMOVED lines=16> */
.L_x_6333:
[----:B------:R-:W-:Y:S05]  /*2e030*/  @!P1 BRA `(.L_x_6334) ;  /* 0x00000000000c9947 */ /* 0x000fea0003800000 */
[----:B------:R-:W3:Y:S04]  /*2e040*/  LDG.E R6, desc[UR40][R2.64] ;  /* 0x0000002802067981 */ /* 0x000ee8000c1e1900 */
[----:B------:R-:W3:Y:S02]  /*2e050*/  LDG.E R2, desc[UR40][R2.64+0x4] ;  /* 0x0000042802027981 */ /* 0x000ee4000c1e1900 */
[----:B---3--:R-:W-:-:S07]  /*2e060*/  IMAD.IADD R6, R2, 0x1, -R6 ;  /* 0x0000000102067824 */ /* 0x008fce00078e0a06 */
.L_x_6334:
        /* <DEDUP_REMOVED lines=34> */
.L_x_6337:
[----:B------:R-:W-:-:S13]  /*2e290*/  ISETP.NE.AND P0, PT, R3, 0x1, PT ;  /* 0x000000010300780c */ /* 0x000fda0003f05270 */
[----:B------:R-:W2:Y:S02]  /*2e2a0*/  @P0 LDC.64 R4, c[0x0][0xae0] ;  /* 0x0002b800ff040b82 */ /* 0x000ea40000000a00 */
[----:B--2---:R-:W-:-:S05]  /*2e2b0*/  @P0 IMAD.HI.U32 R4, R8, R4, RZ ;  /* 0x0000000408040227 */ /* 0x004fca00078e00ff */
[----:B------:R-:W-:-:S07]  /*2e2c0*/  @P0 SHF.R.U32.HI R8, RZ, R5, R4 ;  /* 0x00000005ff080219 */ /* 0x000fce0000011604 */
.L_x_6338:
[----:B------:R-:W-:Y:S05]  /*2e2d0*/  BSYNC B0 ;  /* 0x0000000000007941 */ /* 0x000fea0003800000 */
.L_x_6336:
[----:B------:R-:W-:-:S05]  /*2e2e0*/  IMAD R8, R8, R3, R3 ;  /* 0x0000000308087224 */ /* 0x000fca00078e0203 */
[----:B------:R-:W-:-:S07]  /*2e2f0*/  VIMNMX R2, R2, R8, PT ;  /* 0x0000000802027248 */ /* 0x000fce0003fe0100 */
.L_x_6335:
        /* <DEDUP_REMOVED lines=25> */
.L_x_6341:
[----:B------:R-:W-:-:S13]  /*2e490*/  ISETP.NE.AND P0, PT, R3, 0x1, PT ;  /* 0x000000010300780c */ /* 0x000fda0003f05270 */
[----:B--2---:R-:W2:Y:S02]  /*2e4a0*/  @P0 LDC.64 R4, c[0x0][0xae0] ;  /* 0x0002b800ff040b82 */ /* 0x004ea40000000a00 */
[----:B--2---:R-:W-:-:S05]  /*2e4b0*/  @P0 IMAD.HI.U32 R4, R6, R4, RZ ;  /* 0x0000000406040227 */ /* 0x004fca00078e00ff */
[----:B------:R-:W-:-:S07]  /*2e4c0*/  @P0 SHF.R.U32.HI R6, RZ, R5, R4 ;  /* 0x00000005ff060219 */ /* 0x000fce0000011604 */
.L_x_6342:
[----:B------:R-:W-:Y:S05]  /*2e4d0*/  BSYNC B0 ;  /* 0x0000000000007941 */ /* 0x000fea0003800000 */
.L_x_6340:
[----:B------:R-:W-:-:S05]  /*2e4e0*/  IMAD R3, R6, R3, RZ ;  /* 0x0000000306037224 */ /* 0x000fca00078e02ff */
[----:B------:R-:W-:-:S07]  /*2e4f0*/  VIMNMX R2, R2, R3, !PT ;  /* 0x0000000302027248 */ /* 0x000fce0007fe0100 */
.L_x_6339:
[----:B------:R-:W-:Y:S01]  /*2e500*/  SHF.R.S32.HI R3, RZ, 0x1f, R2 ;  /* 0x0000001fff037819 */ /* 0x000fe20000011402 */
[----:B------:R-:W-:Y:S01]  /*2e510*/  IMAD.MOV.U32 R5, RZ, RZ, RZ ;  /* 0x000000ffff057224 */ /* 0x000fe200078e00ff */
[----:B--2---:R-:W-:Y:S01]  /*2e520*/  SHF.R.U32.HI R4, RZ, 0x10, R7 ;  /* 0x00000010ff047819 */ /* 0x004fe20000011607 */
[----:B------:R-:W-:Y:S01]  /*2e530*/  BSSY B0, `(.L_x_6343) ;  /* 0x0000029000007945 */ /* 0x000fe20003800000 */
[----:B------:R-:W-:Y:S01]  /*2e540*/  LEA.HI R3, R3, R2, RZ, 0x6 ;  /* 0x0000000203037211 */ /* 0x000fe200078f30ff */
[----:B01----:R-:W-:Y:S01]  /*2e550*/  IMAD.MOV.U32 R10, RZ, RZ, R5 ;  /* 0x000000ffff0a7224 */ /* 0x003fe200078e0005 */
[----:B------:R-:W-:Y:S01]  /*2e560*/  ISETP.NE.AND P0, PT, R4, RZ, PT ;  /* 0x000000ff0400720c */ /* 0x000fe20003f05270 */
[----:B------:R0:W-:Y:S01]  /*2e570*/  STL [R1+0x488], R5 ;  /* 0x0004880501007387 */ /* 0x0001e20000100800 */
[----:B------:R-:W-:Y:S02]  /*2e580*/  SHF.R.S32.HI R3, RZ, 0x6, R3 ;  /* 0x00000006ff037819 */ /* 0x000fe40000011403 */
[----:B------:R-:W-:-:S02]  /*2e590*/  LOP3.LUT R8, R7, 0xff, RZ, 0xc0, !PT ;  /* 0x000000ff07087812 */ /* 0x000fc400078ec0ff */
[----:B------:R-:W-:-:S03]  /*2e5a0*/  VIMNMX R9, RZ, R3, !PT ;  /* 0x00000003ff097248 */ /* 0x000fc60007fe0100 */
[----:B------:R0:W-:Y:S01]  /*2e5b0*/  STL [R1+0x4a8], R8 ;  /* 0x0004a80801007387 */ /* 0x0001e20000100800 */
[----:B------:R-:W-:-:S03]  /*2e5c0*/  ISETP.GT.AND P1, PT, R0, R9, PT ;  /* 0x000000090000720c */ /* 0x000fc60003f24270 */
[----:B------:R0:W-:Y:S01]  /*2e5d0*/  STL [R1+0x484], R9 ;  /* 0x0004840901007387 */ /* 0x0001e20000100800 */
[----:B------:R-:W1:Y:S09]  /*2e5e0*/  @!P0 LDC R4, c[0x0][0xae8] ;  /* 0x0002ba00ff048b82 */ /* 0x000e720000000800 */
[----:B0-----:R-:W-:Y:S05]  /*2e5f0*/  @!P1 BRA `(.L_x_6344) ;  /* 0x0000000000709947 */ /* 0x001fea0003800000 */
[-C--:B-1----:R-:W-:Y:S02]  /*2e600*/  IABS R5, R4.reuse ;  /* 0x0000000400057213 */ /* 0x082fe40000000000 */
        /* <DEDUP_REMOVED lines=27> */
.L_x_6344:
[----:B------:R-:W-:Y:S05]  /*2e7c0*/  BSYNC B0 ;  /* 0x0000000000007941 */ /* 0x000fea0003800000 */
.L_x_6343:
[----:B------:R-:W-:Y:S01]  /*2e7d0*/  IMAD.MOV.U32 R3, RZ, RZ, R10 ;  /* 0x000000ffff037224 */ /* 0x000fe200078e000a */
[----:B------:R-:W-:Y:S03]  /*2e7e0*/  BSSY B7, `(.L_x_6345) ;  /* 0x00005bd000077945 */ /* 0x000fe60003800000 */
[----:B------:R-:W-:-:S05]  /*2e7f0*/  IMAD R2, R8, R3, R9 ;  /* 0x0000000308027224 */ /* 0x000fca00078e0209 */
        /* <DEDUP_REMOVED lines=12> */
[----:B-1----:R-:W1:Y:S01]  /*2e8c0*/  POPC R4, UR4 ;  /* 0x0000000400047d09 */ /* 0x002e620008000000 */
[----:B--2---:R-:W-:-:S02]  /*2e8d0*/  ISETP.EQ.U32.AND P0, PT, R0, R2, PT ;  /* 0x000000020000720c */ /* 0x004fc40003f02070 */
[----:B------:R-:W1:Y:S11]  /*2e8e0*/  LDC.64 R2, c[0x0][0xd60] ;  /* 0x00035800ff027b82 */ /* 0x000e760000000a00 */
[----:B-1----:R-:W2:Y:S04]  /*2e8f0*/  @P0 ATOMG.E.ADD.STRONG.GPU PT, R2, desc[UR40][R2.64], R4 ;  /* 0x00000004020209a8 */ /* 0x002ea800081ee1e8 */
[----:B--2---:R1:W2:Y:S02]  /*2e900*/  SHFL.IDX PT, R2, R2, R0, 0x1f ;  /* 0x00001f0002027589 */ /* 0x0042a400000e0000 */
[----:B-1----:R-:W1:Y:S02]  /*2e910*/  S2R R0, SR_LTMASK ;  /* 0x0000000000007919 */ /* 0x002e640000003900 */
[----:B-1----:R-:W-:-:S06]  /*2e920*/  LOP3.LUT R0, R0, UR4, RZ, 0xc0, !PT ;  /* 0x0000000400007c12 */ /* 0x002fcc000f8ec0ff */
[----:B------:R-:W2:Y:S02]  /*2e930*/  POPC R0, R0 ;  /* 0x0000000000007309 */ /* 0x000ea40000000000 */
[----:B--2---:R-:W-:-:S05]  /*2e940*/  IADD3 R0, R2, UR36, R0 ;  /* 0x0000002402007c10 */ /* 0x004fca000fffe000 */
[----:B------:R2:W-:Y:S01]  /*2e950*/  STL [R1+0x440], R0 ;  /* 0x0004400001007387 */ /* 0x0005e20000100800 */
[----:B------:R-:W-:Y:S05]  /*2e960*/  BRA `(.L_x_6347) ;  /* 0x0000005800907947 */ /* 0x000fea0003800000 */
.L_x_6346:
        /* <DEDUP_REMOVED lines=13> */
[----:B0-----:R-:W-:Y:S02]  /*2ea40*/  IMAD.U32 R10, RZ, RZ, UR4 ;  /* 0x00000004ff0a7e24 */ /* 0x001fe4000f8e00ff */
[----:B------:R-:W-:Y:S02]  /*2ea50*/  IMAD.U32 R11, RZ, RZ, UR5 ;  /* 0x00000005ff0b7e24 */ /* 0x000fe4000f8e00ff */
[----:B------:R-:W-:Y:S02]  /*2ea60*/  IMAD.MOV.U32 R8, RZ, RZ, 0x70 ;  /* 0x00000070ff087424 */ /* 0x000fe400078e00ff */
[----:B------:R-:W-:Y:S02]  /*2ea70*/  IMAD.MOV.U32 R12, RZ, RZ, 0x1 ;  /* 0x00000001ff0c7424 */ /* 0x000fe400078e00ff */
[----:B------:R-:W-:-:S07]  /*2ea80*/  IMAD.MOV.U32 R13, RZ, RZ, RZ ;  /* 0x000000ffff0d7224 */ /* 0x000fce00078e00ff */
[----:B------:R-:W-:-:S07]  /*2ea90*/  LEPC R20, `(.L_x_6349) ;  /* 0x000000001014794e */ /* 0x000fce0000000000 */
[----:B-1----:R-:W-:Y:S05]  /*2eaa0*/  CALL.ABS.NOINC R2 ;  /* 0x0000000002007343 */ /* 0x002fea0003c00000 */
.L_x_6349:
[----:B------:R-:W-:Y:S05]  /*2eab0*/  BSYNC B6 ;  /* 0x0000000000067941 */ /* 0x000fea0003800000 */
.L_x_6348:
        /* <DEDUP_REMOVED lines=13> */
[----:B0-----:R-:W-:Y:S02]  /*2eb90*/  IMAD.U32 R10, RZ, RZ, UR4 ;  /* 0x00000004ff0a7e24 */ /* 0x001fe4000f8e00ff */
[----:B------:R-:W-:Y:S02]  /*2eba0*/  IMAD.U32 R11, RZ, RZ, UR5 ;  /* 0x00000005ff0b7e24 */ /* 0x000fe4000f8e00ff */
[----:B------:R-:W-:Y:S02]  /*2ebb0*/  IMAD.MOV.U32 R8, RZ, RZ, 0x70 ;  /* 0x00000070ff087424 */ /* 0x000fe400078e00ff */
[----:B------:R-:W-:Y:S02]  /*2ebc0*/  IMAD.MOV.U32 R12, RZ, RZ, 0x1 ;  /* 0x00000001ff0c7424 */ /* 0x000fe400078e00ff */
[----:B--2---:R-:W-:-:S07]  /*2ebd0*/  IMAD.MOV.U32 R13, RZ, RZ, RZ ;  /* 0x000000ffff0d7224 */ /* 0x004fce00078e00ff */
[----:B------:R-:W-:-:S07]  /*2ebe0*/  LEPC R20, `(.L_x_6352) ;  /* 0x000000001014794e */ /* 0x000fce0000000000 */
[----:B---3--:R-:W-:Y:S05]  /*2ebf0*/  CALL.ABS.NOINC R2 ;  /* 0x0000000002007343 */ /* 0x008fea0003c00000 */
.L_x_6352:
        /* <DEDUP_REMOVED lines=15> */
.L_x_6351:
[----:B------:R-:W-:Y:S05]  /*2ecf0*/  BSYNC B6 ;  /* 0x0000000000067941 */ /* 0x000fea0003800000 */
.L_x_6350:
        /* <DEDUP_REMOVED lines=24> */
.L_x_6480:
        /* <DEDUP_REMOVED lines=9> */
.L_x_6483:
        /* <DEDUP_REMOVED lines=24> */
.L_x_6356:
[----:B------:R-:W4:Y:S04]  /*2f090*/  LDL R0, [R1+0x450] ;  /* 0x0004500001007983 */ /* 0x000f280000100800 */
[----:B---3--:R-:W3:Y:S01]  /*2f0a0*/  LDL R2, [R1+0x458] ;  /* 0x0004580001027983 */ /* 0x008ee20000100800 */
[----:B----4-:R-:W-:Y:S01]  /*2f0b0*/  IMAD R0, R0, 0x8, R18 ;  /* 0x0000000800007824 */ /* 0x010fe200078e0212 */
[----:B---3--:R-:W-:-:S04]  /*2f0c0*/  SHF.L.U32 R2, R2, 0x1f, RZ ;  /* 0x0000001f02027819 */ /* 0x008fc800000006ff */
[----:B------:R-:W3:Y:S02]  /*2f0d0*/  SYNCS.PHASECHK.TRANS64.TRYWAIT P0, [R0+URZ+0x38840], R2 ;  /* 0x03884002000075a7 */ /* 0x000ee4000800017f */
[----:B---3--:R-:W-:Y:S05]  /*2f0e0*/  @!P0 BRA `(.L_x_6357) ;  /* 0x0000006800fc8947 */ /* 0x008fea0003800000 */
.L_x_6484:
        /* <DEDUP_REMOVED lines=11> */
.L_x_6358:
        /* <DEDUP_REMOVED lines=23> */
.L_x_6354:
[----:B------:R-:W3:Y:S04]  /*2f310*/  LDL R2, [R1+0x44c] ;  /* 0x00044c0001027983 */ /* 0x000ee80000100800 */
        /* <DEDUP_REMOVED lines=8> */
[----:B------:R-:W-:Y:S01]  /*2f3a0*/  BSSY B6, `(.L_x_6359) ;  /* 0x0000019000067945 */ /* 0x000fe20003800000 */
[----:B---3--:R-:W-:-:S04]  /*2f3b0*/  SHF.R.S32.HI R0, RZ, 0x1f, R2 ;  /* 0x0000001fff007819 */ /* 0x008fc80000011402 */
[----:B-1----:R-:W-:Y:S02]  /*2f3c0*/  SEL R4, R0, RZ, !P0 ;  /* 0x000000ff00047207 */ /* 0x002fe40004000000 */
[----:B----4-:R-:W-:Y:S02]  /*2f3d0*/  SHF.R.S32.HI R3, RZ, 0x1f, R3 ;  /* 0x0000001fff037819 */ /* 0x010fe40000011403 */
[----:B------:R-:W-:Y:S01]  /*2f3e0*/  SEL R0, R2, RZ, !P0 ;  /* 0x000000ff02007207 */ /* 0x000fe20004000000 */
[----:B------:R1:W-:Y:S04]  /*2f3f0*/  STL [R1+0x498], R4 ;  /* 0x0004980401007387 */ /* 0x0003e80000100800 */
[----:B------:R1:W-:Y:S04]  /*2f400*/  STL [R1+0x478], R0 ;  /* 0x0004780001007387 */ /* 0x0003e80000100800 */
[----:B------:R1:W-:Y:S01]  /*2f410*/  STL [R1+0x490], R3 ;  /* 0x0004900301007387 */ /* 0x0003e20000100800 */
        /* <DEDUP_REMOVED lines=10> */
[----:B0-----:R-:W-:Y:S02]  /*2f4c0*/  IMAD.U32 R10, RZ, RZ, UR8 ;  /* 0x00000008ff0a7e24 */ /* 0x001fe4000f8e00ff */
[----:B------:R-:W-:Y:S02]  /*2f4d0*/  IMAD.U32 R11, RZ, RZ, UR9 ;  /* 0x00000009ff0b7e24 */ /* 0x000fe4000f8e00ff */
[----:B------:R-:W-:Y:S02]  /*2f4e0*/  IMAD.MOV.U32 R8, RZ, RZ, 0x70 ;  /* 0x00000070ff087424 */ /* 0x000fe400078e00ff */
[----:B------:R-:W-:Y:S02]  /*2f4f0*/  IMAD.MOV.U32 R12, RZ, RZ, 0x1 ;  /* 0x00000001ff0c7424 */ /* 0x000fe400078e00ff */
[----:B------:R-:W-:-:S07]  /*2f500*/  IMAD.MOV.U32 R13, RZ, RZ, RZ ;  /* 0x000000ffff0d7224 */ /* 0x000fce00078e00ff */
[----:B------:R-:W-:-:S07]  /*2f510*/  LEPC R20, `(.L_x_6360) ;  /* 0x000000001014794e */ /* 0x000fce0000000000 */
[----:B-1----:R-:W-:Y:S05]  /*2f520*/  CALL.ABS.NOINC R2 ;  /* 0x0000000002007343 */ /* 0x002fea0003c00000 */
.L_x_6360:
[----:B------:R-:W-:Y:S05]  /*2f530*/  BSYNC B6 ;  /* 0x0000000000067941 */ /* 0x000fea0003800000 */
.L_x_6359:
[----:B------:R-:W3:Y:S01]  /*2f540*/  LDL R11, [R1+0x474] ;  /* 0x00047400010b7983 */ /* 0x000ee20000100800 */
[----:B--2---:R-:W2:Y:S01]  /*2f550*/  LDC R7, c[0x0][0x448] ;  /* 0x00011200ff077b82 */ /* 0x004ea20000000800 */
[----:B------:R-:W-:Y:S01]  /*2f560*/  ULDC.64 UR4, c[0x0][0x298] ;  /* 0x0000a60000047ab9 */ /* 0x000fe20000000a00 */
[----:B------:R-:W-:Y:S01]  /*2f570*/  ULDC.64 UR6, c[0x0][0x280] ;  /* 0x0000a00000067ab9 */ /* 0x000fe20000000a00 */
[----:B-1----:R-:W4:Y:S04]  /*2f580*/  LDL R4, [R1+0x490] ;  /* 0x0004900001047983 */ /* 0x002f280000100800 */
[----:B------:R-:W4:Y:S04]  /*2f590*/  LDL R9, [R1+0x468] ;  /* 0x0004680001097983 */ /* 0x000f280000100800 */
[----:B------:R-:W4:Y:S01]  /*2f5a0*/  LDL R8, [R1+0x498] ;  /* 0x0004980001087983 */ /* 0x000f220000100800 */
[----:B------:R-:W1:Y:S01]  /*2f5b0*/  S2R R2, SR_TID.X ;  /* 0x0000000000027919 */ /* 0x000e620000002100 */
[----:B------:R-:W0:Y:S02]  /*2f5c0*/  S2R R0, SR_TID.X ;  /* 0x0000000000007919 */ /* 0x000e240000002100 */
[----:B------:R-:W4:Y:S01]  /*2f5d0*/  LDL R6, [R1+0x478] ;  /* 0x0004780001067983 */ /* 0x000f220000100800 */
[----:B--2---:R-:W-:-:S13]  /*2f5e0*/  ISETP.NE.AND P0, PT, R7, 0x1, PT ;  /* 0x000000010700780c */ /* 0x004fda0003f05270 */
[----:B------:R-:W2:Y:S01]  /*2f5f0*/  @P0 LDC R3, c[0x0][0x450] ;  /* 0x00011400ff030b82 */ /* 0x000ea20000000800 */
[----:B-1----:R-:W-:-:S04]  /*2f600*/  LOP3.LUT R2, R2, 0x7f, RZ, 0xc0, !PT ;  /* 0x0000007f02027812 */ /* 0x002fc800078ec0ff */
[----:B------:R-:W-:Y:S01]  /*2f610*/  SHF.R.U32.HI R2, RZ, 0x3, R2 ;  /* 0x00000003ff027819 */ /* 0x000fe20000011602 */
[----:B0-----:R-:W-:-:S05]  /*2f620*/  IMAD.SHL.U32 R0, R0, 0x10, RZ ;  /* 0x0000001000007824 */ /* 0x001fca00078e00ff */
[----:B------:R-:W-:Y:S02]  /*2f630*/  LOP3.LUT R0, R2, 0x70, R0, 0xf8, !PT ;  /* 0x0000007002007812 */ /* 0x000fe400078ef800 */
[----:B------:R-:W0:Y:S03]  /*2f640*/  @P0 LDC R2, c[0x0][0x44c] ;  /* 0x00011300ff020b82 */ /* 0x000e260000000800 */
[----:B---3--:R-:W-:-:S04]  /*2f650*/  IMAD.IADD R5, R0, 0x1, R11 ;  /* 0x0000000100057824 */ /* 0x008fc800078e020b */
[----:B0-----:R-:W-:-:S04]  /*2f660*/  @P0 IMAD.HI.U32 R2, R5, R2, RZ ;  /* 0x0000000205020227 */ /* 0x001fc800078e00ff */
[----:B------:R-:W-:Y:S01]  /*2f670*/  IMAD.MOV.U32 R0, RZ, RZ, R5 ;  /* 0x000000ffff007224 */ /* 0x000fe200078e0005 */
[----:B--2---:R-:W-:Y:S01]  /*2f680*/  @P0 SHF.R.U32.HI R0, RZ, R3, R2 ;  /* 0x00000003ff000219 */ /* 0x004fe20000011602 */
[----:B----4-:R-:W-:-:S04]  /*2f690*/  IMAD R2, R4, UR4, RZ ;  /* 0x0000000404027c24 */ /* 0x010fc8000f8e02ff */
[C---:B------:R-:W-:Y:S02]  /*2f6a0*/  IMAD R4, R9.reuse, UR5, R2 ;  /* 0x0000000509047c24 */ /* 0x040fe4000f8e0202 */
[----:B------:R-:W-:Y:S01]  /*2f6b0*/  IMAD.WIDE.U32 R2, R9, UR4, RZ ;  /* 0x0000000409027c25 */ /* 0x000fe2000f8e00ff */
[----:B------:R-:W-:-:S03]  /*2f6c0*/  ULDC.64 UR4, c[0x0][0x2d8] ;  /* 0x0000b60000047ab9 */ /* 0x000fc60000000a00 */
[----:B------:R-:W-:Y:S02]  /*2f6d0*/  IMAD.IADD R3, R3, 0x1, R4 ;  /* 0x0000000103037824 */ /* 0x000fe400078e0204 */
[----:B------:R-:W-:-:S04]  /*2f6e0*/  IMAD.WIDE.U32 R2, R17, UR4, R2 ;  /* 0x0000000411027c25 */ /* 0x000fc8000f8e0002 */
[----:B------:R-:W-:Y:S01]  /*2f6f0*/  IMAD R3, R17, UR5, R3 ;  /* 0x0000000511037c24 */ /* 0x000fe2000f8e0203 */
[----:B------:R-:W-:Y:S02]  /*2f700*/  ULDC.64 UR4, c[0x0][0x2e0] ;  /* 0x0000b80000047ab9 */ /* 0x000fe40000000a00 */
[----:B------:R-:W-:Y:S02]  /*2f710*/  IMAD R4, R8, UR4, RZ ;  /* 0x0000000408047c24 */ /* 0x000fe4000f8e02ff */
[----:B------:R0:W5:Y:S01]  /*2f720*/  LDL R8, [R1+0x454] ;  /* 0x0004540001087983 */ /* 0x0001620000100800 */
[C---:B------:R-:W-:Y:S01]  /*2f730*/  IMAD.WIDE.U32 R2, R6.reuse, UR4, R2 ;  /* 0x0000000406027c25 */ /* 0x040fe2000f8e0002 */
[----:B------:R-:W1:Y:S03]  /*2f740*/  S2R R10, SR_TID.X ;  /* 0x00000000000a7919 */ /* 0x000e660000002100 */
        /* <DEDUP_REMOVED lines=11> */
[----:B------:R-:W-:Y:S01]  /*2f800*/  IMAD.IADD R3, R3, 0x1, R4 ;  /* 0x0000000103037824 */ /* 0x000fe200078e0204 */
[----:B------:R2:W-:Y:S01]  /*2f810*/  STL [R1+0x464], R5 ;  /* 0x0004640501007387 */ /* 0x0005e20000100800 */
[----:B-1----:R-:W-:Y:S02]  /*2f820*/  IMAD.SHL.U32 R9, R10, 0x8, RZ ;  /* 0x000000080a097824 */ /* 0x002fe400078e00ff */
[----:B------:R-:W-:-:S03]  /*2f830*/  IMAD R6, R6, UR4, RZ ;  /* 0x0000000406067c24 */ /* 0x000fc6000f8e02ff */
[----:B------:R-:W-:Y:S01]  /*2f840*/  LOP3.LUT R9, R9, 0x38, RZ, 0xc0, !PT ;  /* 0x0000003809097812 */ /* 0x000fe200078ec0ff */
[----:B--2---:R-:W-:Y:S01]  /*2f850*/  IMAD.WIDE.U32 R4, R0, UR4, R2 ;  /* 0x0000000400047c25 */ /* 0x004fe2000f8e0002 */
[----:B------:R-:W-:-:S03]  /*2f860*/  ULDC UR4, c[0x0][0x2b8] ;  /* 0x0000ae0000047ab9 */ /* 0x000fc60000000800 */
[----:B------:R-:W-:Y:S01]  /*2f870*/  IMAD R0, R0, UR5, R6 ;  /* 0x0000000500007c24 */ /* 0x000fe2000f8e0206 */
[----:B------:R-:W-:-:S03]  /*2f880*/  LEA R3, P1, R4, UR6, 0x1 ;  /* 0x0000000604037c11 */ /* 0x000fc6000f8208ff */
[----:B------:R-:W-:Y:S01]  /*2f890*/  IMAD.IADD R0, R5, 0x1, R0 ;  /* 0x0000000105007824 */ /* 0x000fe200078e0200 */
[----:B------:R-:W-:Y:S01]  /*2f8a0*/  ISETP.GE.AND P0, PT, R9, UR4, PT ;  /* 0x0000000409007c0c */ /* 0x000fe2000bf06270 */
[----:B------:R-:W-:Y:S01]  /*2f8b0*/  UMOV UR4, 0xffffffff ;  /* 0xffffffff00047882 */ /* 0x000fe20000000000 */
[----:B------:R-:W-:Y:S02]  /*2f8c0*/  LOP3.LUT R10, R10, 0x7f, RZ, 0xc0, !PT ;  /* 0x0000007f0a0a7812 */ /* 0x000fe400078ec0ff */
[----:B------:R-:W-:Y:S02]  /*2f8d0*/  LEA.HI.X R2, R4, UR7, R0, 0x1, P1 ;  /* 0x0000000704027c11 */ /* 0x000fe400088f0c00 */
[----:B------:R-:W-:Y:S01]  /*2f8e0*/  SHF.R.U32.HI R10, RZ, 0x3, R10 ;  /* 0x00000003ff0a7819 */ /* 0x000fe2000001160a */
[----:B0-----:R-:W-:Y:S06]  /*2f8f0*/  BRA.DIV UR4, `(.L_x_6361) ;  /* 0x00000066040c7947 */ /* 0x001fec000b800000 */
[----:B------:R-:W2:Y:S04]  /*2f900*/  LDL R11, [R1+0x470] ;  /* 0x00047000010b7983 */ /* 0x000ea80000100800 */
[----:B------:R-:W3:Y:S04]  /*2f910*/  LDL.LU R6, [R1+0x474] ;  /* 0x0004740001067983 */ /* 0x000ee80000300800 */
[----:B------:R-:W0:Y:S04]  /*2f920*/  SHFL.IDX PT, R5, R3, RZ, 0x181f ;  /* 0x00181fff03057589 */ /* 0x000e2800000e0000 */
[----:B------:R-:W1:Y:S01]  /*2f930*/  SHFL.IDX PT, R4, R2, RZ, 0x181f ;  /* 0x00181fff02047589 */ /* 0x000e6200000e0000 */
[----:B--2---:R-:W-:-:S02]  /*2f940*/  IMAD R0, R11, R7, RZ ;  /* 0x000000070b007224 */ /* 0x004fc400078e02ff */
[----:B---3--:R-:W-:Y:S02]  /*2f950*/  IMAD.IADD R10, R10, 0x1, R6 ;  /* 0x000000010a0a7824 */ /* 0x008fe400078e0206 */
[----:B------:R-:W-:Y:S02]  /*2f960*/  SHFL.IDX PT, R6, R2, 0x1, 0x181f ;  /* 0x00381f0002067f89 */ /* 0x000fe400000e0000 */
[C---:B------:R-:W-:Y:S01]  /*2f970*/  VIADD R7, R10.reuse, 0x10 ;  /* 0x000000100a077836 */ /* 0x040fe20000000000 */
[----:B------:R-:W-:Y:S01]  /*2f980*/  ISETP.GE.AND P1, PT, R10, R0, PT ;  /* 0x000000000a00720c */ /* 0x000fe20003f26270 */
[----:B------:R-:W-:Y:S04]  /*2f990*/  STL [R1+0x474], R10 ;  /* 0x0004740a01007387 */ /* 0x000fe80000100800 */
[----:B------:R2:W-:Y:S08]  /*2f9a0*/  STL [R1+0x48c], R7 ;  /* 0x00048c0701007387 */ /* 0x0005f00000100800 */
[----:B0-----:R-:W-:-:S05]  /*2f9b0*/  @!P1 LEA R5, P2, R9, R5, 0x1 ;  /* 0x0000000509059211 */ /* 0x001fca00078408ff */
[----:B-1----:R-:W-:-:S05]  /*2f9c0*/  @!P1 IMAD.X R4, RZ, RZ, R4, P2 ;  /* 0x000000ffff049224 */ /* 0x002fca00010e0604 */
[----:B------:R-:W-:-:S04]  /*2f9d0*/  @!P1 LOP3.LUT R5, R5, R4, RZ, 0x3c, !PT ;  /* 0x0000000405059212 */ /* 0x000fc800078e3cff */
[----:B------:R-:W-:-:S04]  /*2f9e0*/  @!P1 LOP3.LUT R4, R5, R4, RZ, 0x3c, !PT ;  /* 0x0000000405049212 */ /* 0x000fc800078e3cff */
[----:B------:R-:W-:-:S05]  /*2f9f0*/  @!P1 LOP3.LUT R5, R5, R4, RZ, 0x3c, !PT ;  /* 0x0000000405059212 */ /* 0x000fca00078e3cff */
[----:B-----5:R0:W-:Y:S01]  /*2fa00*/  @!P1 LDGSTS.E.BYPASS.LTC128B.128 [R8+0x20400], desc[UR40][R4.64], !P0 ;  /* 0x2040000004089fae */ /* 0x0201e2000c101d68 */
[----:B------:R-:W-:Y:S01]  /*2fa10*/  ISETP.GE.AND P1, PT, R7, R0, PT ;  /* 0x000000000700720c */ /* 0x000fe20003f26270 */
[----:B--2---:R-:W-:-:S05]  /*2fa20*/  VIADD R7, R10, 0x20 ;  /* 0x000000200a077836 */ /* 0x004fca0000000000 */
[----:B------:R-:W-:Y:S04]  /*2fa30*/  STL [R1+0x49c], R7 ;  /* 0x00049c0701007387 */ /* 0x000fe80000100800 */
[----:B0-----:R-:W0:Y:S03]  /*2fa40*/  SHFL.IDX PT, R4, R3, 0x1, 0x181f ;  /* 0x00381f0003047f89 */ /* 0x001e2600000e0000 */
[----:B0-----:R-:W-:-:S05]  /*2fa50*/  @!P1 LEA R5, P2, R9, R4, 0x1 ;  /* 0x0000000409059211 */ /* 0x001fca00078408ff */
[----:B------:R-:W-:Y:S02]  /*2fa60*/  @!P1 IMAD.X R4, RZ, RZ, R6, P2 ;  /* 0x000000ffff049224 */ /* 0x000fe400010e0606 */
[----:B------:R-:W-:Y:S03]  /*2fa70*/  SHFL.IDX PT, R6, R2, 0x2, 0x181f ;  /* 0x00581f0002067f89 */ /* 0x000fe600000e0000 */
[----:B------:R-:W-:-:S04]  /*2fa80*/  @!P1 LOP3.LUT R5, R5, R4, RZ, 0x3c, !PT ;  /* 0x0000000405059212 */ /* 0x000fc800078e3cff */
[----:B------:R-:W-:-:S04]  /*2fa90*/  @!P1 LOP3.LUT R4, R5, R4, RZ, 0x3c, !PT ;  /* 0x0000000405049212 */ /* 0x000fc800078e3cff */
[----:B------:R-:W-:-:S05]  /*2faa0*/  @!P1 LOP3.LUT R5, R5, R4, RZ, 0x3c, !PT ;  /* 0x0000000405059212 */ /* 0x000fca00078e3cff */
[----:B------:R0:W-:Y:S01]  /*2fab0*/  @!P1 LDGSTS.E.BYPASS.LTC128B.128 [R8+0x20c00], desc[UR40][R4.64], !P0 ;  /* 0x20c0000004089fae */ /* 0x0001e2000c101d68 */
[----:B------:R-:W-:-:S03]  /*2fac0*/  ISETP.GE.AND P1, PT, R7, R0, PT ;  /* 0x000000000700720c */ /* 0x000fc60003f26270 */
[----:B0-----:R-:W0:Y:S04]  /*2fad0*/  SHFL.IDX PT, R4, R3, 0x2, 0x181f ;  /* 0x00581f0003047f89 */ /* 0x001e2800000e0000 */
[----:B------:R-:W1:Y:S06]  /*2fae0*/  SHFL.IDX PT, R3, R3, 0x3, 0x181f ;  /* 0x00781f0003037f89 */ /* 0x000e6c00000e0000 */
[----:B0-----:R-:W-:-:S05]  /*2faf0*/  @!P1 LEA R5, P2, R9, R4, 0x1 ;  /* 0x0000000409059211 */ /* 0x001fca00078408ff */
[----:B------:R-:W-:-:S05]  /*2fb00*/  @!P1 IMAD.X R4, RZ, RZ, R6, P2 ;  /* 0x000000ffff049224 */ /* 0x000fca00010e0606 */
[----:B------:R-:W-:-:S04]  /*2fb10*/  @!P1 LOP3.LUT R5, R5, R4, RZ, 0x3c, !PT ;  /* 0x0000000405059212 */ /* 0x000fc800078e3cff */
[----:B------:R-:W-:-:S04]  /*2fb20*/  @!P1 LOP3.LUT R4, R5, R4, RZ, 0x3c, !PT ;  /* 0x0000000405049212 */ /* 0x000fc800078e3cff */
[----:B------:R-:W-:-:S05]  /*2fb30*/  @!P1 LOP3.LUT R5, R5, R4, RZ, 0x3c, !PT ;  /* 0x0000000405059212 */ /* 0x000fca00078e3cff */
[----:B------:R0:W-:Y:S04]  /*2fb40*/  @!P1 LDGSTS.E.BYPASS.LTC128B.128 [R8+0x21400], desc[UR40][R4.64], !P0 ;  /* 0x2140000004089fae */ /* 0x0001e8000c101d68 */
[----:B01----:R0:W2:Y:S02]  /*2fb50*/  SHFL.IDX PT, R4, R2, 0x3, 0x181f ;  /* 0x00781f0002047f89 */ /* 0x0030a400000e0000 */
.L_x_6493:
[----:B0-----:R-:W3:Y:S02]  /*2fb60*/  LDL R2, [R1+0x474] ;  /* 0x0004740001027983 */ /* 0x001ee40000100800 */
[----:B---3--:R-:W-:-:S05]  /*2fb70*/  VIADD R2, R2, 0x30 ;  /* 0x0000003002027836 */ /* 0x008fca0000000000 */
[----:B------:R-:W-:Y:S01]  /*2fb80*/  ISETP.GE.AND P1, PT, R2, R0, PT ;  /* 0x000000000200720c */ /* 0x000fe20003f26270 */
[----:B------:R0:W-:-:S12]  /*2fb90*/  STL [R1+0x4a0], R2 ;  /* 0x0004a00201007387 */ /* 0x0001d80000100800 */
[----:B0-----:R-:W-:-:S05]  /*2fba0*/  @!P1 LEA R2, P2, R9, R3, 0x1 ;  /* 0x0000000309029211 */ /* 0x001fca00078408ff */
[----:B--2---:R-:W-:-:S05]  /*2fbb0*/  @!P1 IMAD.X R3, RZ, RZ, R4, P2 ;  /* 0x000000ffff039224 */ /* 0x004fca00010e0604 */
[----:B------:R-:W-:Y:S01]  /*2fbc0*/  @!PT LDS RZ, [RZ] ;  /* 0x00000000fffff984 */ /* 0x000fe20000000800 */
[----:B------:R-:W-:Y:S01]  /*2fbd0*/  @!PT LDS RZ, [RZ] ;  /* 0x00000000fffff984 */ /* 0x000fe20000000800 */
[----:B------:R-:W-:Y:S01]  /*2fbe0*/  @!PT LDS RZ, [RZ] ;  /* 0x00000000fffff984 */ /* 0x000fe20000000800 */
[----:B------:R0:W-:Y:S01]  /*2fbf0*/  @!P1 LDGSTS.E.BYPASS.LTC128B.128 [R8+0x21c00], desc[UR40][R2.64], !P0 ;  /* 0x21c0000002089fae */ /* 0x0001e2000c101d68 */
[----:B------:R-:W-:Y:S01]  /*2fc00*/  PLOP3.LUT P0, PT, PT, PT, PT, 0x80, 0x0 ;  /* 0x000000000000781c */ /* 0x000fe20003f0f070 */
[----:B------:R-:W-:-:S12]  /*2fc10*/  NOP ;  /* 0x0000000000007918 */ /* 0x000fd80000000000 */
.L_x_6362:
        /* <DEDUP_REMOVED lines=37> */
.L_x_6364:
[----:B------:R-:W-:Y:S05]  /*2fe70*/  BSYNC B6 ;  /* 0x0000000000067941 */ /* 0x000fea0003800000 */
.L_x_6363:
        /* <DEDUP_REMOVED lines=11> */
[----:B------:R-:W-:-:S04]  /*2ff30*/  LOP3.LUT R8, R8, 0x38, RZ, 0xc0, !PT ;  /* 0x0000003808087812 */ /* 0x000fc800078ec0ff */
[C---:B------:R-:W-:Y:S02]  /*2ff40*/  LOP3.LUT R9, R8.reuse, 0x80, RZ, 0xfc, !PT ;  /* 0x0000008008097812 */ /* 0x040fe400078efcff */
[----:B------:R-:W-:Y:S01]  /*2ff50*/  LOP3.LUT R8, R8, 0x40, RZ, 0xfc, !PT ;  /* 0x0000004008087812 */ /* 0x000fe200078efcff */
[----:B--2---:R-:W-:Y:S02]  /*2ff60*/  IMAD.MOV.U32 R3, RZ, RZ, R5 ;  /* 0x000000ffff037224 */ /* 0x004fe400078e0005 */
        /* <DEDUP_REMOVED lines=16> */
[----:B------:R-:W-:Y:S02]  /*30070*/  IMAD R5, R5, UR4, RZ ;  /* 0x0000000405057c24 */ /* 0x000fe4000f8e02ff */
[----:B------:R-:W-:Y:S02]  /*30080*/  IMAD R0, R7, R0, R6 ;  /* 0x0000000007007224 */ /* 0x000fe400078e0206 */
[----:B------:R-:W-:Y:S01]  /*30090*/  IMAD R4, R4, UR5, R5 ;  /* 0x0000000504047c24 */ /* 0x000fe2000f8e0205 */
[----:B------:R-:W-:Y:S01]  /*300a0*/  ULDC.64 UR4, c[0x0][0x3c8] ;  /* 0x0000f20000047ab9 */ /* 0x000fe20000000a00 */
[----:B------:R-:W0:Y:S02]  /*300b0*/  S2R R6, SR_TID.X ;  /* 0x0000000000067919 */ /* 0x000e240000002100 */
        /* <DEDUP_REMOVED lines=10> */
[----:B------:R-:W1:Y:S01]  /*30160*/  S2R R8, SR_TID.X ;  /* 0x0000000000087919 */ /* 0x000e620000002100 */
[----:B------:R-:W-:Y:S02]  /*30170*/  ISETP.GE.AND P2, PT, R9, UR4, PT ;  /* 0x0000000409007c0c */ /* 0x000fe4000bf46270 */
[----:B------:R-:W-:Y:S02]  /*30180*/  LEA.HI.X R4, R2, UR5, R4, 0x1, P0 ;  /* 0x0000000502047c11 */ /* 0x000fe400080f0c04 */
[----:B------:R-:W-:-:S02]  /*30190*/  SEL R3, RZ, 0x4, P2 ;  /* 0x00000004ff037807 */ /* 0x000fc40001000000 */
[----:B------:R-:W-:Y:S01]  /*301a0*/  SEL R2, RZ, 0x2, P1 ;  /* 0x00000002ff027807 */ /* 0x000fe20000800000 */
[----:B0-----:R-:W-:-:S05]  /*301b0*/  IMAD.SHL.U32 R10, R6, 0x8, RZ ;  /* 0x00000008060a7824 */ /* 0x001fca00078e00ff */
[----:B------:R-:W-:-:S04]  /*301c0*/  LOP3.LUT R10, R10, 0x38, RZ, 0xc0, !PT ;  /* 0x000000380a0a7812 */ /* 0x000fc800078ec0ff */
[----:B------:R-:W-:-:S04]  /*301d0*/  ISETP.GE.AND P3, PT, R10, UR4, PT ;  /* 0x000000040a007c0c */ /* 0x000fc8000bf66270 */
[----:B------:R-:W-:-:S04]  /*301e0*/  SEL R5, RZ, 0x1, P3 ;  /* 0x00000001ff057807 */ /* 0x000fc80001800000 */
[----:B------:R-:W-:-:S05]  /*301f0*/  IADD3 R2, R3, R2, R5 ;  /* 0x0000000203027210 */ /* 0x000fca0007ffe005 */
[----:B------:R-:W-:Y:S01]  /*30200*/  @P3 LOP3.LUT R19, R19, 0x8, RZ, 0xfc, !PT ;  /* 0x0000000813133812 */ /* 0x000fe200078efcff */
[----:B-1----:R-:W-:-:S03]  /*30210*/  IMAD.SHL.U32 R8, R8, 0x8, RZ ;  /* 0x0000000808087824 */ /* 0x002fc600078e00ff */
[----:B------:R-:W-:Y:S02]  /*30220*/  LOP3.LUT R19, R19, 0xfffffffd, RZ, 0xc0, !PT ;  /* 0xfffffffd13137812 */ /* 0x000fe400078ec0ff */
[----:B------:R-:W-:Y:S02]  /*30230*/  LOP3.LUT R8, R8, 0x38, RZ, 0xc0, !PT ;  /* 0x0000003808087812 */ /* 0x000fe400078ec0ff */
[----:B------:R-:W-:Y:S02]  /*30240*/  @P2 LOP3.LUT R19, R19, 0x2, RZ, 0xfc, !PT ;  /* 0x0000000213132812 */ /* 0x000fe400078efcff */
[C---:B------:R-:W-:Y:S02]  /*30250*/  LOP3.LUT R9, R8.reuse, 0x100, RZ, 0xfc, !PT ;  /* 0x0000010008097812 */ /* 0x040fe400078efcff */
[----:B------:R-:W-:Y:S02]  /*30260*/  LOP3.LUT R8, R8, 0xc0, RZ, 0xfc, !PT ;  /* 0x000000c008087812 */ /* 0x000fe400078efcff */
[----:B------:R-:W-:-:S02]  /*30270*/  LOP3.LUT R19, R19, 0xfffffffb, RZ, 0xc0, !PT ;  /* 0xfffffffb13137812 */ /* 0x000fc400078ec0ff */
[----:B------:R-:W-:Y:S01]  /*30280*/  ISETP.GE.AND P5, PT, R8, UR4, PT ;  /* 0x0000000408007c0c */ /* 0x000fe2000bfa6270 */
[C---:B------:R-:W-:Y:S01]  /*30290*/  IMAD.SHL.U32 R8, R6.reuse, 0x8, RZ ;  /* 0x0000000806087824 */ /* 0x040fe200078e00ff */
[----:B------:R-:W-:Y:S01]  /*302a0*/  ISETP.GE.AND P0, PT, R9, UR4, PT ;  /* 0x0000000409007c0c */ /* 0x000fe2000bf06270 */
[----:B------:R-:W-:Y:S01]  /*302b0*/  IMAD.SHL.U32 R6, R6, 0x8, RZ ;  /* 0x0000000806067824 */ /* 0x000fe200078e00ff */
[----:B------:R-:W-:Y:S02]  /*302c0*/  @P1 LOP3.LUT R19, R19, 0x4, RZ, 0xfc, !PT ;  /* 0x0000000413131812 */ /* 0x000fe400078efcff */
[----:B------:R-:W-:Y:S02]  /*302d0*/  LOP3.LUT R8, R8, 0x38, RZ, 0xc0, !PT ;  /* 0x0000003808087812 */ /* 0x000fe400078ec0ff */
[----:B------:R-:W-:Y:S02]  /*302e0*/  LOP3.LUT R6, R6, 0x38, RZ, 0xc0, !PT ;  /* 0x0000003806067812 */ /* 0x000fe400078ec0ff */
[----:B------:R-:W-:-:S02]  /*302f0*/  LOP3.LUT R9, R8, 0x180, RZ, 0xfc, !PT ;  /* 0x0000018008097812 */ /* 0x000fc400078efcff */
[----:B------:R-:W-:Y:S02]  /*30300*/  SEL R5, RZ, 0x10, P0 ;  /* 0x00000010ff057807 */ /* 0x000fe40000000000 */
[----:B------:R-:W-:Y:S02]  /*30310*/  SEL R3, RZ, 0x8, P5 ;  /* 0x00000008ff037807 */ /* 0x000fe40002800000 */
[----:B------:R-:W-:Y:S02]  /*30320*/  ISETP.GE.AND P1, PT, R9, UR4, PT ;  /* 0x0000000409007c0c */ /* 0x000fe4000bf26270 */
[----:B------:R-:W-:Y:S02]  /*30330*/  LOP3.LUT R8, R6, 0x140, RZ, 0xfc, !PT ;  /* 0x0000014006087812 */ /* 0x000fe400078efcff */
[----:B------:R-:W-:Y:S02]  /*30340*/  IADD3 R2, R5, R2, R3 ;  /* 0x0000000205027210 */ /* 0x000fe40007ffe003 */
[----:B------:R-:W-:-:S02]  /*30350*/  SEL R5, RZ, 0x40, P1 ;  /* 0x00000040ff057807 */ /* 0x000fc40000800000 */
[----:B------:R-:W-:Y:S02]  /*30360*/  LOP3.LUT R6, R6, 0x1c0, RZ, 0xfc, !PT ;  /* 0x000001c006067812 */ /* 0x000fe400078efcff */
        /* <DEDUP_REMOVED lines=14> */
[----:B------:R-:W-:-:S04]  /*30450*/  @P1 LOP3.LUT R19, R19, 0x10000, RZ, 0xfc, !PT ;  /* 0x0001000013131812 */ /* 0x000fc800078efcff */
[C---:B------:R-:W-:Y:S02]  /*30460*/  LOP3.LUT P1, RZ, R19.reuse, 0x8, RZ, 0xc0, !PT ;  /* 0x0000000813ff7812 */ /* 0x040fe4000782c0ff */
[C---:B------:R-:W-:Y:S02]  /*30470*/  LOP3.LUT P4, RZ, R19.reuse, 0x2, RZ, 0xc0, !PT ;  /* 0x0000000213ff7812 */ /* 0x040fe4000788c0ff */
[----:B------:R-:W-:Y:S01]  /*30480*/  LOP3.LUT R19, R19, 0xffffbfff, RZ, 0xc0, !PT ;  /* 0xffffbfff13137812 */ /* 0x000fe200078ec0ff */
[----:B------:R-:W-:Y:S01]  /*30490*/  SHFL.IDX PT, R14, R0, 0x1, 0x181f ;  /* 0x00381f00000e7f89 */ /* 0x000fe200000e0000 */
[----:B--2---:R-:W-:-:S05]  /*304a0*/  IMAD R7, R8, R7, RZ ;  /* 0x0000000708077224 */ /* 0x004fca00078e02ff */
[-C--:B---3--:R-:W-:Y:S02]  /*304b0*/  ISETP.GE.AND P2, PT, R3, R7.reuse, PT ;  /* 0x000000070300720c */ /* 0x088fe40003f46270 */
[----:B------:R-:W0:Y:S01]  /*304c0*/  S2R R3, SR_TID.X ;  /* 0x0000000000037919 */ /* 0x000e220000002100 */
[----:B----4-:R-:W-:-:S10]  /*304d0*/  ISETP.GE.AND P3, PT, R2, R7, PT ;  /* 0x000000070200720c */ /* 0x010fd40003f66270 */
[----:B------:R-:W-:-:S03]  /*304e0*/  @!P2 LOP3.LUT R2, R5, 0x40, RZ, 0xc0, !PT ;  /* 0x000000400502a812 */ /* 0x000fc600078ec0ff */
[----:B------:R-:W-:Y:S02]  /*304f0*/  @P3 LOP3.LUT R19, R19, 0x4000, RZ, 0xfc, !PT ;  /* 0x0000400013133812 */ /* 0x000fe400078efcff */
[----:B------:R-:W-:Y:S02]  /*30500*/  @!P2 SHF.R.U32.HI R2, RZ, 0x2, R2 ;  /* 0x00000002ff02a819 */ /* 0x000fe40000011602 */
[----:B------:R-:W-:Y:S02]  /*30510*/  LOP3.LUT R19, R19, 0xffffffdf, RZ, 0xc0, !PT ;  /* 0xffffffdf13137812 */ /* 0x000fe400078ec0ff */
[----:B------:R-:W-:Y:S02]  /*30520*/  @!P2 ISETP.NE.U32.AND P3, PT, R2, RZ, PT ;  /* 0x000000ff0200a20c */ /* 0x000fe40003f65070 */
[----:B------:R-:W-:-:S04]  /*30530*/  @!P2 LOP3.LUT R2, R6, 0x80, RZ, 0xc0, !PT ;  /* 0x000000800602a812 */ /* 0x000fc800078ec0ff */
[----:B------:R-:W-:Y:S01]  /*30540*/  @!P2 SHF.R.U32.HI R2, RZ, 0x3, R2 ;  /* 0x00000003ff02a819 */ /* 0x000fe20000011602 */
[----:B0-----:R-:W-:-:S06]  /*30550*/  IMAD.SHL.U32 R12, R3, 0x8, RZ ;  /* 0x00000008030c7824 */ /* 0x001fcc00078e00ff */
[----:B------:R-:W-:Y:S01]  /*30560*/  @P3 LOP3.LUT R19, R19, 0x20, RZ, 0xfc, !PT ;  /* 0x0000002013133812 */ /* 0x000fe200078efcff */
[----:B------:R-:W0:Y:S01]  /*30570*/  SHFL.IDX PT, R3, R0, RZ, 0x181f ;  /* 0x00181fff00037589 */ /* 0x000e2200000e0000 */
[----:B------:R-:W-:Y:S02]  /*30580*/  @!P2 ISETP.NE.U32.AND P3, PT, R2, RZ, PT ;  /* 0x000000ff0200a20c */ /* 0x000fe40003f65070 */
[----:B------:R-:W-:Y:S01]  /*30590*/  LOP3.LUT R12, R12, 0x38, RZ, 0xc0, !PT ;  /* 0x000000380c0c7812 */ /* 0x000fe200078ec0ff */
[----:B------:R-:W1:Y:S01]  /*305a0*/  SHFL.IDX PT, R2, R4, RZ, 0x181f ;  /* 0x00181fff04027589 */ /* 0x000e6200000e0000 */
[----:B------:R-:W-:-:S09]  /*305b0*/  LOP3.LUT R19, R19, 0xffff7fff, RZ, 0xc0, !PT ;  /* 0xffff7fff13137812 */ /* 0x000fd200078ec0ff */
[----:B------:R-:W-:Y:S02]  /*305c0*/  @P3 LOP3.LUT R19, R19, 0x8000, RZ, 0xfc, !PT ;  /* 0x0000800013133812 */ /* 0x000fe400078efcff */
[----:B0-----:R-:W-:-:S05]  /*305d0*/  @!P2 LEA R3, P6, R12, R3, 0x1 ;  /* 0x000000030c03a211 */ /* 0x001fca00078c08ff */
[----:B-1----:R-:W-:-:S05]  /*305e0*/  @!P2 IMAD.X R2, RZ, RZ, R2, P6 ;  /* 0x000000ffff02a224 */ /* 0x002fca00030e0602 */
[----:B------:R-:W-:-:S04]  /*305f0*/  @!P2 LOP3.LUT R3, R3, R2, RZ, 0x3c, !PT ;  /* 0x000000020303a212 */ /* 0x000fc800078e3cff */
        /* <DEDUP_REMOVED lines=61> */
.L_x_6503:
        /* <DEDUP_REMOVED lines=15> */
[----:B--2---:R-:W-:Y:S01]  /*30ac0*/  LEA R2, P2, R2, R0, 0x1 ;  /* 0x0000000002027211 */ /* 0x004fe200078408ff */
[----:B---3--:R-:W-:-:S04]  /*30ad0*/  IMAD.MOV.U32 R8, RZ, RZ, R3 ;  /* 0x000000ffff087224 */ /* 0x008fc800078e0003 */
[----:B-1----:R-:W-:Y:S01]  /*30ae0*/  IMAD.X R3, RZ, RZ, R4, P2 ;  /* 0x000000ffff037224 */ /* 0x002fe200010e0604 */
[----:B------:R-:W-:-:S04]  /*30af0*/  ISETP.NE.U32.AND P2, PT, R5, RZ, PT ;  /* 0x000000ff0500720c */ /* 0x000fc80003f45070 */
        /* <DEDUP_REMOVED lines=12> */
.L_x_6367:
[----:B------:R-:W-:Y:S05]  /*30bc0*/  BSYNC B0 ;  /* 0x0000000000007941 */ /* 0x000fea0003800000 */
.L_x_6366:
[----:B------:R-:W-:Y:S01]  /*30bd0*/  NOP ;  /* 0x0000000000007918 */ /* 0x000fe20000000000 */
[----:B------:R-:W-:-:S13]  /*30be0*/  PLOP3.LUT P0, PT, PT, PT, PT, 0x80, 0x0 ;  /* 0x000000000000781c */ /* 0x000fda0003f0f070 */
.L_x_6368:
        /* <DEDUP_REMOVED lines=18> */
.L_x_6504:
[----:B------:R-:W-:Y:S05]  /*30d10*/  BSYNC B0 ;  /* 0x0000000000007941 */ /* 0x000fea0003800000 */
.L_x_6369:
[----:B------:R-:W-:Y:S01]  /*30d20*/  LOP3.LUT P0, RZ, R19, 0x1, RZ, 0xc0, !PT ;  /* 0x0000000113ff7812 */ /* 0x000fe2000780c0ff */
[----:B------:R-:W-:-:S12]  /*30d30*/  BSSY B0, `(.L_x_6371) ;  /* 0x0000097000007945 */ /* 0x000fd80003800000 */
[----:B------:R-:W-:Y:S05]  /*30d40*/  @!P0 BRA `(.L_x_6372) ;  /* 0x0000000800548947 */ /* 0x000fea0003800000 */
[----:B-1----:R-:W0:Y:S04]  /*30d50*/  LDL R4, [R1+0x450] ;  /* 0x0004500001047983 */ /* 0x002e280000100800 */
[----:B------:R-:W2:Y:S01]  /*30d60*/  LDL R2, [R1+0x458] ;  /* 0x0004580001027983 */ /* 0x000ea20000100800 */
[----:B------:R-:W1:Y:S01]  /*30d70*/  S2R R3, SR_TID.X ;  /* 0x0000000000037919 */ /* 0x000e620000002100 */
[----:B------:R-:W-:Y:S01]  /*30d80*/  BSSY B1, `(.L_x_6373) ;  /* 0x0000007000017945 */ /* 0x000fe20003800000 */
[----:B-1----:R-:W-:-:S04]  /*30d90*/  LOP3.LUT R3, R3, 0x7f, RZ, 0xc0, !PT ;  /* 0x0000007f03037812 */ /* 0x002fc800078ec0ff */
[----:B------:R-:W-:Y:S01]  /*30da0*/  ISETP.NE.AND P1, PT, R3, RZ, PT ;  /* 0x000000ff0300720c */ /* 0x000fe20003f25270 */
[----:B0-----:R-:W-:Y:S01]  /*30db0*/  IMAD R0, R4, 0x8, R18 ;  /* 0x0000000804007824 */ /* 0x001fe200078e0212 */
[----:B--2---:R-:W-:-:S04]  /*30dc0*/  SHF.L.U32 R2, R2, 0x1f, RZ ;  /* 0x0000001f02027819 */ /* 0x004fc800000006ff */
[----:B------:R-:W0:Y:S02]  /*30dd0*/  SYNCS.PHASECHK.TRANS64.TRYWAIT P0, [R0+URZ+0x38860], R2 ;  /* 0x03886002000075a7 */ /* 0x000e24000800017f */
[----:B0-----:R-:W-:Y:S05]  /*30de0*/  @!P0 BRA `(.L_x_6374) ;  /* 0x0000006000088947 */ /* 0x001fea0003800000 */
.L_x_6505:
[----:B------:R-:W-:Y:S05]  /*30df0*/  BSYNC B1 ;  /* 0x0000000000017941 */ /* 0x000fea0003800000 */
.L_x_6373:
        /* <DEDUP_REMOVED lines=9> */
.L_x_6376:
[----:B------:R-:W-:Y:S05]  /*30e90*/  BSYNC B1 ;  /* 0x0000000000017941 */ /* 0x000fea0003800000 */
.L_x_6375:
[----:B0-----:R-:W2:Y:S04]  /*30ea0*/  LDL R2, [R1+0x450] ;  /* 0x0004500001027983 */ /* 0x001ea80000100800 */
[----:B------:R-:W3:Y:S04]  /*30eb0*/  LDL R4, [R1+0x45c] ;  /* 0x00045c0001047983 */ /* 0x000ee80000100800 */
        /* <DEDUP_REMOVED lines=9> */
[----:B---3--:R-:W-:Y:S02]  /*30f50*/  IMAD R3, R3, 0x40, R4 ;  /* 0x0000004003037824 */ /* 0x008fe400078e0204 */
[----:B------:R-:W-:-:S07]  /*30f60*/  VIADD R4, R2, 0x400 ;  /* 0x0000040002047836 */ /* 0x000fce0000000000 */
.L_x_6377:
        /* <DEDUP_REMOVED lines=15> */
.L_x_6378:
        /* <DEDUP_REMOVED lines=15> */
.L_x_6379:
        /* <DEDUP_REMOVED lines=15> */
.L_x_6380:
        /* <DEDUP_REMOVED lines=15> */
.L_x_6381:
        /* <DEDUP_REMOVED lines=15> */
.L_x_6382:
        /* <DEDUP_REMOVED lines=15> */
.L_x_6383:
        /* <DEDUP_REMOVED lines=15> */
.L_x_6384:
        /* <DEDUP_REMOVED lines=10> */
.L_x_6372:
[----:B------:R-:W-:Y:S05]  /*316a0*/  BSYNC B0 ;  /* 0x0000000000007941 */ /* 0x000fea0003800000 */
.L_x_6371:
        /* <DEDUP_REMOVED lines=61> */
.L_x_6391:
[----:B------:R-:W2:Y:S01]  /*31a80*/  S2R R2, SR_TID.X ;  /* 0x0000000000027919 */ /* 0x000ea20000002100 */
[----:B------:R-:W-:Y:S01]  /*31a90*/  IMAD R3, R10, 0x8, R18 ;  /* 0x000000080a037824 */ /* 0x000fe200078e0212 */
[----:B------:R-:W-:Y:S01]  /*31aa0*/  BSSY B3, `(.L_x_6392) ;  /* 0x0000006000037945 */ /* 0x000fe20003800000 */
[----:B--2---:R-:W-:Y:S02]  /*31ab0*/  LOP3.LUT R5, R2, 0x7f, RZ, 0xc0, !PT ;  /* 0x0000007f02057812 */ /* 0x004fe400078ec0ff */
[----:B------:R-:W-:Y:S02]  /*31ac0*/  SHF.L.U32 R2, R9, 0x1f, RZ ;  /* 0x0000001f09027819 */ /* 0x000fe400000006ff */
[----:B------:R-:W-:Y:S02]  /*31ad0*/  ISETP.NE.AND P1, PT, R5, RZ, PT ;  /* 0x000000ff0500720c */ /* 0x000fe40003f25270 */
[----:B------:R-:W2:Y:S02]  /*31ae0*/  SYNCS.PHASECHK.TRANS64.TRYWAIT P0, [R3+URZ+0x38840], R2 ;  /* 0x03884002030075a7 */ /* 0x000ea4000800017f */
[----:B--2---:R-:W-:Y:S09]  /*31af0*/  @!P0 BRA `(.L_x_6393) ;  /* 0x0000005000d88947 */ /* 0x004ff20003800000 */
.L_x_6506:
[----:B------:R-:W-:Y:S05]  /*31b00*/  BSYNC B3 ;  /* 0x0000000000037941 */ /* 0x000fea0003800000 */
.L_x_6392:
[----:B------:R-:W-:Y:S04]  /*31b10*/  BSSY B3, `(.L_x_6394) ;  /* 0x0000009000037945 */ /* 0x000fe80003800000 */
[----:B------:R-:W-:Y:S05]  /*31b20*/  @P1 BRA `(.L_x_6395) ;  /* 0x00000000001c1947 */ /* 0x000fea0003800000 */
[----:B------:R-:W1:Y:S02]  /*31b30*/  S2R R5, SR_TID.X ;  /* 0x0000000000057919 */ /* 0x000e640000002100 */
[----:B-1----:R-:W-:Y:S01]  /*31b40*/  LOP3.LUT R6, R5, 0x1f, RZ, 0xc0, !PT ;  /* 0x0000001f05067812 */ /* 0x002fe200078ec0ff */
[----:B------:R-:W-:-:S03]  /*31b50*/  IMAD.MOV.U32 R5, RZ, RZ, 0x2000 ;  /* 0x00002000ff057424 */ /* 0x000fc600078e00ff */
[----:B------:R-:W-:Y:S01]  /*31b60*/  ISETP.NE.AND P0, PT, R6, RZ, PT ;  /* 0x000000ff0600720c */ /* 0x000fe20003f05270 */
[----:B------:R3:W-:-:S12]  /*31b70*/  SYNCS.ARRIVE.TRANS64 RZ, [R3+URZ+0x38830], R5 ;  /* 0x0388300503ff79a7 */ /* 0x0007d8000800003f */
[----:B---3--:R-:W-:Y:S05]  /*31b80*/  @!P0 BRA `(.L_x_6395) ;  /* 0x0000000000048947 */ /* 0x008fea0003800000 */
[----:B------:R-:W-:Y:S01]  /*31b90*/  BPT.TRAP 0x1 ;  /* 0x000000040000795c */ /* 0x000fe20000300000 */
.L_x_6395:
[----:B------:R-:W-:Y:S05]  /*31ba0*/  BSYNC B3 ;  /* 0x0000000000037941 */ /* 0x000fea0003800000 */
.L_x_6394:
        /* <DEDUP_REMOVED lines=13> */
.L_x_6396:
        /* <DEDUP_REMOVED lines=13> */
.L_x_6507:
[----:B------:R-:W-:Y:S05]  /*31d50*/  BSYNC B3 ;  /* 0x0000000000037941 */ /* 0x000fea0003800000 */
.L_x_6397:
        /* <DEDUP_REMOVED lines=11> */
.L_x_6400:
[----:B------:R-:W-:Y:S05]  /*31e10*/  BSYNC B3 ;  /* 0x0000000000037941 */ /* 0x000fea0003800000 */
.L_x_6399:
        /* <DEDUP_REMOVED lines=10> */
.L_x_6401:
        /* <DEDUP_REMOVED lines=15> */
.L_x_6402:
        /* <DEDUP_REMOVED lines=15> */
.L_x_6403:
        /* <DEDUP_REMOVED lines=15> */
.L_x_6404:
        /* <DEDUP_REMOVED lines=15> */
.L_x_6405:
        /* <DEDUP_REMOVED lines=15> */
.L_x_6406:
        /* <DEDUP_REMOVED lines=15> */
.L_x_6407:
        /* <DEDUP_REMOVED lines=15> */
.L_x_6408:
        /* <DEDUP_REMOVED lines=10> */
.L_x_6390:
[----:B------:R-:W-:Y:S05]  /*325f0*/  BSYNC B1 ;  /* 0x0000000000017941 */ /* 0x000fea0003800000 */
.L_x_6389:
[----:B------:R-:W2:Y:S02]  /*32600*/  LDL.LU R5, [R1+0x480] ;  /* 0x0004800001057983 */ /* 0x000ea40000300800 */
[----:B--2---:R-:W-:-:S07]  /*32610*/  VIADD R0, R5, 0xfffffffd ;  /* 0xfffffffd05007836 */ /* 0x004fce0000000000 */
.L_x_6388:
[----:B------:R-:W-:Y:S05]  /*32620*/  BSYNC B2 ;  /* 0x0000000000027941 */ /* 0x000fea0003800000 */
.L_x_6387:
[----:B------:R-:W-:-:S05]  /*32630*/  VIADD R8, R8, 0xfffffffe ;  /* 0xfffffffe08087836 */ /* 0x000fca0000000000 */
[----:B------:R-:W-:-:S13]  /*32640*/  ISETP.NE.AND P0, PT, R8, R4, PT ;  /* 0x000000040800720c */ /* 0x000fda0003f05270 */
[----:B------:R-:W-:Y:S05]  /*32650*/  @!P0 BRA `(.L_x_6386) ;  /* 0x0000001800e08947 */ /* 0x000fea0003800000 */
.L_x_6449:
        /* <DEDUP_REMOVED lines=35> */
.L_x_6411:
[----:B------:R-:W2:Y:S01]  /*32890*/  S2R R2, SR_TID.X ;  /* 0x0000000000027919 */ /* 0x000ea20000002100 */
[----:B-1----:R-:W-:Y:S01]  /*328a0*/  IMAD R4, R7, 0x8, R18 ;  /* 0x0000000807047824 */ /* 0x002fe200078e0212 */
[----:B------:R-:W-:Y:S01]  /*328b0*/  BSSY B2, `(.L_x_6412) ;  /* 0x0000006000027945 */ /* 0x000fe20003800000 */
[----:B--2---:R-:W-:Y:S02]  /*328c0*/  LOP3.LUT R3, R2, 0x7f, RZ, 0xc0, !PT ;  /* 0x0000007f02037812 */ /* 0x004fe400078ec0ff */
[----:B------:R-:W-:Y:S02]  /*328d0*/  SHF.L.U32 R2, R6, 0x1f, RZ ;  /* 0x0000001f06027819 */ /* 0x000fe400000006ff */
[----:B------:R-:W-:Y:S02]  /*328e0*/  ISETP.NE.AND P1, PT, R3, RZ, PT ;  /* 0x000000ff0300720c */ /* 0x000fe40003f25270 */
[----:B------:R-:W1:Y:S02]  /*328f0*/  SYNCS.PHASECHK.TRANS64.TRYWAIT P0, [R4+URZ+0x38840], R2 ;  /* 0x03884002040075a7 */ /* 0x000e64000800017f */
[----:B-1----:R-:W-:Y:S09]  /*32900*/  @!P0 BRA `(.L_x_6413) ;  /* 0x00000044007c8947 */ /* 0x002ff20003800000 */
.L_x_6508:
[----:B------:R-:W-:Y:S05]  /*32910*/  BSYNC B2 ;  /* 0x0000000000027941 */ /* 0x000fea0003800000 */
.L_x_6412:
[----:B------:R-:W-:Y:S04]  /*32920*/  BSSY B2, `(.L_x_6414) ;  /* 0x0000009000027945 */ /* 0x000fe80003800000 */
[----:B------:R-:W-:Y:S05]  /*32930*/  @P1 BRA `(.L_x_6415) ;  /* 0x00000000001c1947 */ /* 0x000fea0003800000 */
[----:B------:R-:W2:Y:S02]  /*32940*/  S2R R3, SR_TID.X ;  /* 0x0000000000037919 */ /* 0x000ea40000002100 */
[----:B--2---:R-:W-:Y:S01]  /*32950*/  LOP3.LUT R5, R3, 0x1f, RZ, 0xc0, !PT ;  /* 0x0000001f03057812 */ /* 0x004fe200078ec0ff */
[----:B------:R-:W-:-:S03]  /*32960*/  IMAD.MOV.U32 R3, RZ, RZ, 0x2000 ;  /* 0x00002000ff037424 */ /* 0x000fc600078e00ff */
[----:B------:R-:W-:Y:S01]  /*32970*/  ISETP.NE.AND P0, PT, R5, RZ, PT ;  /* 0x000000ff0500720c */ /* 0x000fe20003f05270 */
[----:B------:R2:W-:-:S12]  /*32980*/  SYNCS.ARRIVE.TRANS64 RZ, [R4+URZ+0x38830], R3 ;  /* 0x0388300304ff79a7 */ /* 0x0005d8000800003f */
[----:B--2---:R-:W-:Y:S05]  /*32990*/  @!P0 BRA `(.L_x_6415) ;  /* 0x0000000000048947 */ /* 0x004fea0003800000 */
[----:B------:R-:W-:Y:S01]  /*329a0*/  BPT.TRAP 0x1 ;  /* 0x000000040000795c */ /* 0x000fe20000300000 */
.L_x_6415:
[----:B------:R-:W-:Y:S05]  /*329b0*/  BSYNC B2 ;  /* 0x0000000000027941 */ /* 0x000fea0003800000 */
.L_x_6414:
        /* <DEDUP_REMOVED lines=12> */
.L_x_6416:
        /* <DEDUP_REMOVED lines=13> */
.L_x_6509:
[----:B------:R-:W-:Y:S05]  /*32b50*/  BSYNC B2 ;  /* 0x0000000000027941 */ /* 0x000fea0003800000 */
.L_x_6417:
[----:B------:R-:W-:Y:S01]  /*32b60*/  BSSY B2, `(.L_x_6419) ;  /* 0x000000b000027945 */ /* 0x000fe20003800000 */
[----:B01----:R-:W-:Y:S02]  /*32b70*/  IMAD.MOV.U32 R2, RZ, RZ, 0x0 ;  /* 0x00000000ff027424 */ /* 0x003fe400078e00ff */
[----:B------:R-:W-:Y:S01]  /*32b80*/  IMAD.MOV.U32 R3, RZ, RZ, 0x14f00000 ;  /* 0x14f00000ff037424 */ /* 0x000fe200078e00ff */
[----:B------:R-:W-:Y:S06]  /*32b90*/  @P1 BRA `(.L_x_6420) ;  /* 0x00000000001c1947 */ /* 0x000fec0003800000 */
[----:B------:R-:W0:Y:S02]  /*32ba0*/  S2R R5, SR_TID.X ;  /* 0x0000000000057919 */ /* 0x000e240000002100 */
[----:B0-----:R-:W-:Y:S01]  /*32bb0*/  LOP3.LUT R10, R5, 0x1f, RZ, 0xc0, !PT ;  /* 0x0000001f050a7812 */ /* 0x001fe200078ec0ff */
[----:B------:R-:W-:-:S03]  /*32bc0*/  IMAD.MOV.U32 R5, RZ, RZ, 0x10000 ;  /* 0x00010000ff057424 */ /* 0x000fc600078e00ff */
[----:B------:R-:W-:Y:S01]  /*32bd0*/  ISETP.NE.AND P0, PT, R10, RZ, PT ;  /* 0x000000ff0a00720c */ /* 0x000fe20003f05270 */
[----:B------:R0:W-:-:S12]  /*32be0*/  SYNCS.ARRIVE.TRANS64 RZ, [R4+URZ+0x38850], R5 ;  /* 0x0388500504ff79a7 */ /* 0x0001d8000800003f */
[----:B0-----:R-:W-:Y:S05]  /*32bf0*/  @!P0 BRA `(.L_x_6420) ;  /* 0x0000000000048947 */ /* 0x001fea0003800000 */
[----:B------:R-:W-:Y:S01]  /*32c00*/  BPT.TRAP 0x1 ;  /* 0x000000040000795c */ /* 0x000fe20000300000 */
.L_x_6420:
[----:B------:R-:W-:Y:S05]  /*32c10*/  BSYNC B2 ;  /* 0x0000000000027941 */ /* 0x000fea0003800000 */
.L_x_6419:
        /* <DEDUP_REMOVED lines=9> */
.L_x_6421:
        /* <DEDUP_REMOVED lines=15> */
.L_x_6422:
        /* <DEDUP_REMOVED lines=15> */
.L_x_6423:
        /* <DEDUP_REMOVED lines=15> */
.L_x_6424:
        /* <DEDUP_REMOVED lines=15> */
.L_x_6425:
        /* <DEDUP_REMOVED lines=15> */
.L_x_6426:
        /* <DEDUP_REMOVED lines=15> */
.L_x_6427:
        /* <DEDUP_REMOVED lines=15> */
.L_x_6428:
        /* <DEDUP_REMOVED lines=10> */
.L_x_6410:
[----:B------:R-:W-:Y:S05]  /*333e0*/  BSYNC B1 ;  /* 0x0000000000017941 */ /* 0x000fea0003800000 */
.L_x_6409:
[----:B------:R-:W-:Y:S01]  /*333f0*/  VIADD R7, R7, 0x1 ;  /* 0x0000000107077836 */ /* 0x000fe20000000000 */
[----:B------:R-:W-:Y:S01]  /*33400*/  LOP3.LUT P2, RZ, R19, 0x1, RZ, 0xc0, !PT ;  /* 0x0000000113ff7812 */ /* 0x000fe2000784c0ff */
[----:B------:R-:W-:Y:S03]  /*33410*/  BSSY B1, `(.L_x_6429) ;  /* 0x00000d8000017945 */ /* 0x000fe60003800000 */
[----:B------:R-:W-:-:S04]  /*33420*/  ISETP.NE.AND P0, PT, R7, 0x2, PT ;  /* 0x000000020700780c */ /* 0x000fc80003f05270 */
[----:B------:R-:W-:Y:S02]  /*33430*/  SEL R2, RZ, 0x1, P0 ;  /* 0x00000001ff027807 */ /* 0x000fe40000000000 */
[----:B0-----:R-:W-:Y:S02]  /*33440*/  SEL R9, R7, RZ, P0 ;  /* 0x000000ff07097207 */ /* 0x001fe40000000000 */
[----:B------:R-:W-:Y:S01]  /*33450*/  LOP3.LUT R8, R6, R2, RZ, 0x3c, !PT ;  /* 0x0000000206087212 */ /* 0x000fe200078e3cff */
[----:B------:R-:W-:Y:S02]  /*33460*/  VIADD R6, R0, 0xffffffff ;  /* 0xffffffff00067836 */ /* 0x000fe40000000000 */
        /* <DEDUP_REMOVED lines=27> */
.L_x_6431:
        /* <DEDUP_REMOVED lines=8> */
.L_x_6510:
[----:B------:R-:W-:Y:S05]  /*336a0*/  BSYNC B2 ;  /* 0x0000000000027941 */ /* 0x000fea0003800000 */
.L_x_6432:
        /* <DEDUP_REMOVED lines=9> */
.L_x_6435:
[----:B------:R-:W-:Y:S05]  /*33740*/  BSYNC B2 ;  /* 0x0000000000027941 */ /* 0x000fea0003800000 */
.L_x_6434:
        /* <DEDUP_REMOVED lines=13> */
.L_x_6436:
        /* <DEDUP_REMOVED lines=13> */
.L_x_6511:
[----:B------:R-:W-:Y:S05]  /*338f0*/  BSYNC B2 ;  /* 0x0000000000027941 */ /* 0x000fea0003800000 */
.L_x_6437:
        /* <DEDUP_REMOVED lines=11> */
.L_x_6440:
[----:B------:R-:W-:Y:S05]  /*339b0*/  BSYNC B2 ;  /* 0x0000000000027941 */ /* 0x000fea0003800000 */
.L_x_6439:
        /* <DEDUP_REMOVED lines=10> */
.L_x_6441:
        /* <DEDUP_REMOVED lines=15> */
.L_x_6442:
        /* <DEDUP_REMOVED lines=15> */
.L_x_6443:
        /* <DEDUP_REMOVED lines=15> */
.L_x_6444:
        /* <DEDUP_REMOVED lines=15> */
.L_x_6445:
        /* <DEDUP_REMOVED lines=15> */
.L_x_6446:
        /* <DEDUP_REMOVED lines=15> */
.L_x_6447:
        /* <DEDUP_REMOVED lines=15> */
.L_x_6448:
        /* <DEDUP_REMOVED lines=10> */
.L_x_6430:
[----:B------:R-:W-:Y:S05]  /*34190*/  BSYNC B1 ;  /* 0x0000000000017941 */ /* 0x000fea0003800000 */
.L_x_6429:
[----:B------:R-:W2:Y:S01]  /*341a0*/  LDL R2, [R1+0x460] ;  /* 0x0004600001027983 */ /* 0x000ea20000100800 */
[----:B------:R-:W-:Y:S01]  /*341b0*/  VIADD R0, R0, 0xfffffffe ;  /* 0xfffffffe00007836 */ /* 0x000fe20000000000 */
[----:B--2---:R-:W-:-:S13]  /*341c0*/  ISETP.GT.AND P0, PT, R6, R2, PT ;  /* 0x000000020600720c */ /* 0x004fda0003f04270 */
[----:B------:R-:W-:Y:S05]  /*341d0*/  @P0 BRA `(.L_x_6449) ;  /* 0xffffffe400200947 */ /* 0x000fea000383ffff */
.L_x_6386:
[----:B------:R-:W-:Y:S05]  /*341e0*/  BSYNC B0 ;  /* 0x0000000000007941 */ /* 0x000fea0003800000 */
.L_x_6385:
        /* <DEDUP_REMOVED lines=24> */
[----:B------:R2:W-:Y:S02]  /*34370*/  STL [R1+0x440], R2 ;  /* 0x0004400201007387 */ /* 0x0005e40000100800 */
.L_x_6451:
[----:B------:R-:W-:Y:S05]  /*34380*/  BSYNC B0 ;  /* 0x0000000000007941 */ /* 0x000fea0003800000 */
.L_x_6450:
[----:B------:R-:W-:-:S05]  /*34390*/  SEL R0, R0, RZ, P0 ;  /* 0x000000ff00007207 */ /* 0x000fca0000000000 */
[----:B------:R3:W-:Y:S02]  /*343a0*/  STL [R1+0x450], R0 ;  /* 0x0004500001007387 */ /* 0x0007e40000100800 */
.L_x_6347:
[----:B------:R-:W-:Y:S05]  /*343b0*/  BSYNC B7 ;  /* 0x0000000000077941 */ /* 0x000fea0003800000 */
.L_x_6345:
[----:B------:R-:W-:-:S13]  /*343c0*/  LOP3.LUT P0, RZ, R19, 0x40, RZ, 0xc0, !PT ;  /* 0x0000004013ff7812 */ /* 0x000fda000780c0ff */
[----:B------:R-:W-:Y:S05]  /*343d0*/  @!P0 BRA `(.L_x_6452) ;  /* 0x0000000000288947 */ /* 0x000fea0003800000 */
[----:B------:R-:W-:Y:S05]  /*343e0*/  WARPSYNC.ALL ;  /* 0x0000000000007948 */ /* 0x000fea0003800000 */
[----:B------:R-:W4:Y:S08]  /*343f0*/  S2UR UR5, SR_CgaCtaId ;  /* 0x00000000000579c3 */ /* 0x000f300000008800 */
[----:B------:R-:W-:Y:S06]  /*34400*/  BAR.SYNC.DEFER_BLOCKING 0x5, 0x180 ;  /* 0x0146000000007b1d */ /* 0x000fec0000010000 */
[----:B------:R-:W-:-:S02]  /*34410*/  UMOV UR4, 0x400 ;  /* 0x0000040000047882 */ /* 0x000fc40000000000 */
[----:B----4-:R-:W-:-:S06]  /*34420*/  ULEA UR4, UR5, UR4, 0x18 ;  /* 0x0000000405047291 */ /* 0x010fcc000f8ec03f */
[----:B------:R-:W-:-:S05]  /*34430*/  IMAD.U32 R18, RZ, RZ, UR4 ;  /* 0x00000004ff127e24 */ /* 0x000fca000f8e00ff */
[----:B-1----:R-:W1:Y:S04]  /*34440*/  LDS.128 R4, [R18+0x388d0] ;  /* 0x0388d00012047984 */ /* 0x002e680000000c00 */
[----:B-1----:R1:W-:Y:S01]  /*34450*/  STL.128 [R1+0x440], R4 ;  /* 0x0004400401007387 */ /* 0x0023e20000100c00 */
[----:B------:R-:W-:Y:S06]  /*34460*/  BAR.ARV 0x4, 0x180 ;  /* 0x0106000000007b1d */ /* 0x000fec0000002000 */
[----:B------:R-:W-:Y:S05]  /*34470*/  BRA `(.L_x_6453) ;  /* 0x0000001000307947 */ /* 0x000fea0003800000 */
.L_x_6452:
[----:B--23--:R-:W2:Y:S01]  /*34480*/  S2R R0, SR_TID.X ;  /* 0x0000000000007919 */ /* 0x00cea20000002100 */
[----:B------:R-:W-:Y:S01]  /*34490*/  UMOV UR4, 0xffffffff ;  /* 0xffffffff00047882 */ /* 0x000fe20000000000 */
[----:B--2---:R-:W-:-:S04]  /*344a0*/  LOP3.LUT R16, R0, 0x1f, RZ, 0xc0, !PT ;  /* 0x0000001f00107812 */ /* 0x004fc800078ec0ff */
[----:B------:R-:W-:Y:S01]  /*344b0*/  ISETP.NE.AND P0, PT, R16, 0x1f, PT ;  /* 0x0000001f1000780c */ /* 0x000fe20003f05270 */
[----:B------:R-:W-:-:S12]  /*344c0*/  BRA.DIV UR4, `(.L_x_6454) ;  /* 0x0000002a04dc7947 */ /* 0x000fd8000b800000 */
[----:B-1----:R-:W2:Y:S01]  /*344d0*/  LDL R4, [R1+0x44c] ;  /* 0x00044c0001047983 */ /* 0x002ea20000100800 */
[----:B------:R-:W-:-:S03]  /*344e0*/  ULDC UR4, c[0x0][0xd3c] ;  /* 0x00034f0000047ab9 */ /* 0x000fc60000000800 */
[----:B------:R-:W0:Y:S01]  /*344f0*/  LDL.LU R3, [R1+0x440] ;  /* 0x0004400001037983 */ /* 0x000e220000300800 */
[----:B--2---:R-:W-:-:S05]  /*34500*/  IMAD.IADD R0, R4, 0x1, R16 ;  /* 0x0000000104007824 */ /* 0x004fca00078e0210 */
[----:B------:R-:W-:Y:S01]  /*34510*/  ISETP.GE.OR P1, PT, R0, UR4, !P0 ;  /* 0x0000000400007c0c */ /* 0x000fe2000c726670 */
[----:B0-----:R-:W-:-:S12]  /*34520*/  IMAD.MOV.U32 R8, RZ, RZ, R3 ;  /* 0x000000ffff087224 */ /* 0x001fd800078e0003 */
        /* <DEDUP_REMOVED lines=11> */
[----:B------:R-:W-:Y:S04]  /*345e0*/  SHFL.IDX PT, R0, R8, RZ, 0x1f ;  /* 0x00001fff08007589 */ /* 0x000fe800000e0000 */
[----:B------:R-:W-:Y:S01]  /*345f0*/  SHFL.IDX PT, R9, R8, 0x1, 0x1f ;  /* 0x00201f0008097f89 */ /* 0x000fe200000e0000 */
[----:B--2---:R-:W-:Y:S01]  /*34600*/  @!P1 IMAD.MOV.U32 R5, RZ, RZ, R6 ;  /* 0x000000ffff059224 */ /* 0x004fe200078e0006 */
[----:B------:R-:W-:-:S02]  /*34610*/  CS2R R6, SRZ ;  /* 0x0000000000067805 */ /* 0x000fc4000001ff00 */
[----:B---3--:R-:W-:-:S04]  /*34620*/  @!P1 IMAD.MOV.U32 R7, RZ, RZ, R2 ;  /* 0x000000ffff079224 */ /* 0x008fc800078e0002 */
[----:B------:R-:W-:-:S05]  /*34630*/  IMAD R2, R7, R5, RZ ;  /* 0x0000000507027224 */ /* 0x000fca00078e02ff */
[----:B------:R-:W0:Y:S01]  /*34640*/  SHFL.UP PT, R3, R2, 0x1, RZ ;  /* 0x0420000002037989 */ /* 0x000e2200000e00ff */
[----:B------:R-:W-:-:S04]  /*34650*/  ISETP.NE.AND P1, PT, R16, RZ, PT ;  /* 0x000000ff1000720c */ /* 0x000fc80003f25270 */
        /* <DEDUP_REMOVED lines=15> */
.L_x_6521:
[----:B------:R-:W-:Y:S02]  /*34750*/  ULDC UR4, c[0x0][0xd38] ;  /* 0x00034e0000047ab9 */ /* 0x000fe40000000800 */
[----:B------:R-:W-:-:S04]  /*34760*/  IMAD.U32 R8, RZ, RZ, UR4 ;  /* 0x00000004ff087e24 */ /* 0x000fc8000f8e00ff */
[----:B-1----:R-:W-:-:S04]  /*34770*/  IMAD R10, R10, R8, RZ ;  /* 0x000000080a0a7224 */ /* 0x002fc800078e02ff */
[----:B------:R-:W-:-:S05]  /*34780*/  IMAD.IADD R4, R9, 0x1, R10 ;  /* 0x0000000109047824 */ /* 0x000fca00078e020a */
[----:B------:R-:W-:-:S13]  /*34790*/  ISETP.GT.AND P6, PT, R4, R0, PT ;  /* 0x000000000400720c */ /* 0x000fda0003fc4270 */
[----:B------:R-:W-:Y:S05]  /*347a0*/  @P6 BRA `(.L_x_6455) ;  /* 0x0000000000ac6947 */ /* 0x000fea0003800000 */
.L_x_6458:
        /* <DEDUP_REMOVED lines=37> */
.L_x_6529:
[----:B------:R-:W-:Y:S02]  /*34a00*/  ULDC UR4, c[0x0][0xd38] ;  /* 0x00034e0000047ab9 */ /* 0x000fe40000000800 */
[----:B------:R-:W-:-:S04]  /*34a10*/  IMAD.U32 R8, RZ, RZ, UR4 ;  /* 0x00000004ff087e24 */ /* 0x000fc8000f8e00ff */
[----:B-1----:R-:W-:-:S04]  /*34a20*/  IMAD R10, R10, R8, RZ ;  /* 0x000000080a0a7224 */ /* 0x002fc800078e02ff */
[----:B------:R-:W-:-:S05]  /*34a30*/  IMAD.IADD R4, R10, 0x1, R4 ;  /* 0x000000010a047824 */ /* 0x000fca00078e0204 */
[----:B------:R-:W-:-:S13]  /*34a40*/  ISETP.GT.AND P6, PT, R4, R0, PT ;  /* 0x000000000400720c */ /* 0x000fda0003fc4270 */
[----:B------:R-:W-:Y:S05]  /*34a50*/  @!P6 BRA `(.L_x_6458) ;  /* 0xfffffffc0054e947 */ /* 0x000fea000383ffff */
.L_x_6455:
        /* <DEDUP_REMOVED lines=12> */
.L_x_6534:
[----:B------:R-:W-:-:S13]  /*34b20*/  ISETP.NE.AND P0, PT, R3, RZ, PT ;  /* 0x000000ff0300720c */ /* 0x000fda0003f05270 */
[----:B------:R-:W-:Y:S05]  /*34b30*/  @!P0 BRA `(.L_x_6460) ;  /* 0x0000000000148947 */ /* 0x000fea0003800000 */
[----:B------:R-:W-:Y:S01]  /*34b40*/  UMOV UR4, 0xffffffff ;  /* 0xffffffff00047882 */ /* 0x000fe20000000000 */
[----:B---3--:R-:W-:Y:S02]  /*34b50*/  VIADD R9, R9, 0xffffffff ;  /* 0xffffffff09097836 */ /* 0x008fe40000000000 */
[----:B------:R-:W-:Y:S05]  /*34b60*/  BRA.DIV UR4, `(.L_x_6461) ;  /* 0x0000002e04d07947 */ /* 0x000fea000b800000 */
[----:B0-----:R0:W2:Y:S02]  /*34b70*/  SHFL.IDX PT, R2, R2, R9, 0x1f ;  /* 0x00001f0902027589 */ /* 0x0010a400000e0000 */
.L_x_6537:
[----:B--2---:R-:W-:-:S07]  /*34b80*/  IMAD.MOV.U32 R6, RZ, RZ, R2 ;  /* 0x000000ffff067224 */ /* 0x004fce00078e0002 */
.L_x_6460:
[----:B0-----:R-:W-:Y:S01]  /*34b90*/  IMAD R2, R6, R8, R10 ;  /* 0x0000000806027224 */ /* 0x001fe200078e020a */
[----:B------:R-:W-:-:S03]  /*34ba0*/  ISETP.NE.AND P0, PT, R7, 0x1, PT ;  /* 0x000000010700780c */ /* 0x000fc60003f05270 */
[----:B------:R-:W-:Y:S01]  /*34bb0*/  IMAD.IADD R0, R0, 0x1, -R2 ;  /* 0x0000000100007824 */ /* 0x000fe200078e0a02 */
[----:B------:R0:W-:Y:S09]  /*34bc0*/  STL [R1+0x440], R2 ;  /* 0x0004400201007387 */ /* 0x0001f20000100800 */
[----:B------:R-:W-:Y:S05]  /*34bd0*/  @!P0 BRA `(.L_x_6462) ;  /* 0x0000000000e48947 */ /* 0x000fea0003800000 */
[----:B-1-3--:R-:W-:-:S04]  /*34be0*/  IABS R5, R4 ;  /* 0x0000000400057213 */ /* 0x00afc80000000000 */
        /* <DEDUP_REMOVED lines=56> */
.L_x_6462:
[----:B-1-3--:R-:W2:Y:S01]  /*34f70*/  LDL R5, [R1+0x44c] ;  /* 0x00044c0001057983 */ /* 0x00aea20000100800 */
        /* <DEDUP_REMOVED lines=62> */
.L_x_6463:
[----:B------:R-:W-:-:S05]  /*35360*/  LOP3.LUT R0, RZ, R0, RZ, 0x33, !PT ;  /* 0x00000000ff007212 */ /* 0x000fca00078e33ff */
[----:B------:R-:W-:-:S05]  /*35370*/  IMAD.IADD R0, R4, 0x1, R0 ;  /* 0x0000000104007824 */ /* 0x000fca00078e0200 */
[----:B------:R2:W-:Y:S01]  /*35380*/  STL [R1+0x444], R0 ;  /* 0x0004440001007387 */ /* 0x0005e20000100800 */
[----:B------:R-:W-:Y:S05]  /*35390*/  BRA `(.L_x_6464) ;  /* 0x0000000000287947 */ /* 0x000fea0003800000 */
.L_x_6456:
[----:B------:R-:W-:Y:S01]  /*353a0*/  UMOV UR4, URZ ;  /* 0x0000003f00047c82 */ /* 0x000fe20008000000 */
[----:B------:R-:W-:Y:S01]  /*353b0*/  UMOV UR5, URZ ;  /* 0x0000003f00057c82 */ /* 0x000fe20008000000 */
[----:B------:R-:W-:Y:S01]  /*353c0*/  ULDC UR6, c[0x0][0xd3c] ;  /* 0x00034f0000067ab9 */ /* 0x000fe20000000800 */
[----:B------:R0:W-:Y:S01]  /*353d0*/  STL [R1+0x440], R0 ;  /* 0x0004400001007387 */ /* 0x0001e20000100800 */
[----:B------:R-:W-:Y:S02]  /*353e0*/  IMAD.U32 R3, RZ, RZ, UR4 ;  /* 0x00000004ff037e24 */ /* 0x000fe4000f8e00ff */
[----:B------:R-:W-:-:S03]  /*353f0*/  IMAD.U32 R2, RZ, RZ, UR5 ;  /* 0x00000005ff027e24 */ /* 0x000fc6000f8e00ff */
[----:B------:R1:W-:Y:S01]  /*35400*/  STL [R1+0x444], R3 ;  /* 0x0004440301007387 */ /* 0x0003e20000100800 */
[----:B0-----:R-:W-:-:S03]  /*35410*/  IMAD.U32 R0, RZ, RZ, UR6 ;  /* 0x00000006ff007e24 */ /* 0x001fc6000f8e00ff */
[----:B------:R1:W-:Y:S04]  /*35420*/  STL [R1+0x448], R2 ;  /* 0x0004480201007387 */ /* 0x0003e80000100800 */
[----:B------:R1:W-:Y:S02]  /*35430*/  STL [R1+0x44c], R0 ;  /* 0x00044c0001007387 */ /* 0x0003e40000100800 */
.L_x_6464:
[----:B-1----:R-:W3:Y:S04]  /*35440*/  LDL R2, [R1+0x44c] ;  /* 0x00044c0001027983 */ /* 0x002ee80000100800 */
[----:B0-----:R-:W4:Y:S04]  /*35450*/  LDL R3, [R1+0x448] ;  /* 0x0004480001037983 */ /* 0x001f280000100800 */
[----:B------:R-:W5:Y:S04]  /*35460*/  LDL R4, [R1+0x440] ;  /* 0x0004400001047983 */ /* 0x000f680000100800 */
[----:B------:R-:W5:Y:S01]  /*35470*/  LDL R5, [R1+0x444] ;  /* 0x0004440001057983 */ /* 0x000f620000100800 */
[----:B--2---:R-:W0:Y:S01]  /*35480*/  S2R R0, SR_TID.X ;  /* 0x0000000000007919 */ /* 0x004e220000002100 */
[----:B------:R-:W-:Y:S05]  /*35490*/  WARPSYNC.ALL ;  /* 0x0000000000007948 */ /* 0x000fea0003800000 */
[----:B0-----:R-:W-:Y:S01]  /*354a0*/  LOP3.LUT R0, R0, 0x1f, RZ, 0xc0, !PT ;  /* 0x0000001f00007812 */ /* 0x001fe200078ec0ff */
[----:B------:R-:W-:Y:S03]  /*354b0*/  BAR.SYNC.DEFER_BLOCKING 0x4, 0x180 ;  /* 0x0106000000007b1d */ /* 0x000fe60000010000 */
[----:B------:R-:W-:-:S13]  /*354c0*/  ISETP.NE.AND P0, PT, R0, RZ, PT ;  /* 0x000000ff0000720c */ /* 0x000fda0003f05270 */
[----:B------:R-:W0:Y:S01]  /*354d0*/  @!P0 S2R R0, SR_CgaCtaId ;  /* 0x0000000000008919 */ /* 0x000e220000008800 */
[----:B---3--:R-:W-:Y:S01]  /*354e0*/  IMAD.MOV.U32 R7, RZ, RZ, R2 ;  /* 0x000000ffff077224 */ /* 0x008fe200078e0002 */
[----:B------:R-:W-:Y:S01]  /*354f0*/  @!P0 MOV R2, 0x400 ;  /* 0x0000040000028802 */ /* 0x000fe20000000f00 */
[----:B----4-:R-:W-:-:S03]  /*35500*/  IMAD.MOV.U32 R6, RZ, RZ, R3 ;  /* 0x000000ffff067224 */ /* 0x010fc600078e0003 */
[----:B0-----:R-:W-:-:S05]  /*35510*/  @!P0 LEA R18, R0, R2, 0x18 ;  /* 0x0000000200128211 */ /* 0x001fca00078ec0ff */
[----:B-----5:R4:W-:Y:S01]  /*35520*/  @!P0 STS.128 [R18+0x388d0], R4 ;  /* 0x0388d00412008388 */ /* 0x0209e20000000c00 */
[----:B------:R-:W-:Y:S06]  /*35530*/  BAR.ARV 0x5, 0x180 ;  /* 0x0146000000007b1d */ /* 0x000fec0000002000 */
.L_x_6453:
[----:B--23--:R-:W2:Y:S01]  /*35540*/  LDL R0, [R1+0x44c] ;  /* 0x00044c0001007983 */ /* 0x00cea20000100800 */
[----:B------:R-:W-:Y:S02]  /*35550*/  ULDC UR4, c[0x0][0xd3c] ;  /* 0x00034f0000047ab9 */ /* 0x000fe40000000800 */
[----:B--2---:R-:W-:-:S13]  /*35560*/  ISETP.GE.AND P0, PT, R0, UR4, PT ;  /* 0x0000000400007c0c */ /* 0x004fda000bf06270 */
[----:B------:R-:W-:Y:S05]  /*35570*/  @!P0 BRA `(.L_x_6465) ;  /* 0xffffff8400b08947 */ /* 0x000fea000383ffff */
[----:B------:R-:W-:Y:S05]  /*35580*/  BSYNC B8 ;  /* 0x0000000000087941 */ /* 0x000fea0003800000 */
.L_x_6331:
[----:B---3--:R-:W2:Y:S01]  /*35590*/  LDL.LU R0, [R1+0x4a4] ;  /* 0x0004a40001007983 */ /* 0x008ea20000300800 */
[----:B------:R-:W-:Y:S01]  /*355a0*/  BSSY B0, `(.L_x_6466) ;  /* 0x000000b000007945 */ /* 0x000fe20003800000 */
[----:B01--4-:R-:W0:Y:S01]  /*355b0*/  S2R R5, SR_CgaCtaId ;  /* 0x0000000000057919 */ /* 0x013e220000008800 */
[----:B--2---:R-:W-:-:S05]  /*355c0*/  VIADD R0, R0, 0x1 ;  /* 0x0000000100007836 */ /* 0x004fca0000000000 */
[----:B------:R-:W-:-:S04]  /*355d0*/  LEA.HI R2, R0, R0, RZ, 0x1 ;  /* 0x0000000000027211 */ /* 0x000fc800078f08ff */
[----:B------:R-:W-:Y:S02]  /*355e0*/  LOP3.LUT R3, R2, 0xfffffffe, RZ, 0xc0, !PT ;  /* 0xfffffffe02037812 */ /* 0x000fe400078ec0ff */
[----:B------:R-:W-:-:S03]  /*355f0*/  MOV R2, 0x400 ;  /* 0x0000040000027802 */ /* 0x000fc60000000f00 */
[----:B------:R-:W-:Y:S01]  /*35600*/  IMAD.IADD R0, R0, 0x1, -R3 ;  /* 0x0000000100007824 */ /* 0x000fe200078e0a03 */
[----:B0-----:R-:W-:-:S04]  /*35610*/  LEA R9, R5, R2, 0x18 ;  /* 0x0000000205097211 */ /* 0x001fc800078ec0ff */
[----:B------:R-:W-:-:S04]  /*35620*/  SHF.L.U32 R0, R0, 0x1f, RZ ;  /* 0x0000001f00007819 */ /* 0x000fc800000006ff */
[----:B------:R-:W0:Y:S02]  /*35630*/  SYNCS.PHASECHK.TRANS64.TRYWAIT P0, [R9+URZ+0x38820], R0 ;  /* 0x03882000090075a7 */ /* 0x000e24000800017f */
[----:B0-----:R-:W-:Y:S05]  /*35640*/  @!P0 BRA `(.L_x_6467) ;  /* 0x0000002400448947 */ /* 0x001fea0003800000 */
.L_x_6538:
[----:B------:R-:W-:Y:S05]  /*35650*/  BSYNC B0 ;  /* 0x0000000000007941 */ /* 0x000fea0003800000 */
.L_x_6466:
[----:B------:R-:W-:-:S03]  /*35660*/  UMOV UR4, 0xffffffff ;  /* 0xffffffff00047882 */ /* 0x000fc60000000000 */
[----:B------:R-:W-:Y:S05]  /*35670*/  BRA.DIV UR4, `(.L_x_6468) ;  /* 0x00000026044c7947 */ /* 0x000fea000b800000 */
[----:B0-----:R-:W0:Y:S02]  /*35680*/  S2R R0, SR_TID.X ;  /* 0x0000000000007919 */ /* 0x001e240000002100 */
[----:B0-----:R-:W-:-:S04]  /*35690*/  SHF.R.U32.HI R0, RZ, 0x5, R0 ;  /* 0x00000005ff007819 */ /* 0x001fc80000011600 */
[----:B------:R-:W-:-:S05]  /*356a0*/  LOP3.LUT R0, R0, 0x3, RZ, 0xc0, !PT ;  /* 0x0000000300007812 */ /* 0x000fca00078ec0ff */
[----:B------:R0:W1:Y:S02]  /*356b0*/  SHFL.IDX PT, R14, R0, RZ, 0x1f ;  /* 0x00001fff000e7589 */ /* 0x00006400000e0000 */
.L_x_6541:
[----:B-1----:R-:W-:Y:S01]  /*356c0*/  ISETP.NE.AND P0, PT, R14, RZ, PT ;  /* 0x000000ff0e00720c */ /* 0x002fe20003f05270 */
[----:B------:R-:W-:-:S12]  /*356d0*/  BSSY B0, `(.L_x_6469) ;  /* 0x0000020000007945 */ /* 0x000fd80003800000 */
[----:B------:R-:W-:Y:S05]  /*356e0*/  @P0 BRA `(.L_x_6470) ;  /* 0x0000000000780947 */ /* 0x000fea0003800000 */
[----:B------:R-:W-:-:S03]  /*356f0*/  UMOV UR4, 0xffffffff ;  /* 0xffffffff00047882 */ /* 0x000fc60000000000 */
[----:B------:R-:W-:Y:S05]  /*35700*/  BRA.DIV UR4, `(.L_x_6471) ;  /* 0x00000026045c7947 */ /* 0x000fea000b800000 */
[----:B------:R-:W-:-:S13]  /*35710*/  ELECT P6, URZ, PT ;  /* 0x00000000003f782f */ /* 0x000fda00038c0000 */
.L_x_6544:
        /* <DEDUP_REMOVED lines=15> */
.L_x_6545:
[----:B------:R-:W0:Y:S01]  /*35810*/  LDL.LU R6, [R1+0x450] ;  /* 0x0004500001067983 */ /* 0x000e220000300800 */
[----:B------:R-:W1:Y:S01]  /*35820*/  SYNCS.PHASECHK.TRANS64.TRYWAIT P0, [R7+URZ], R2 ;  /* 0x00000002070075a7 */ /* 0x000e62000800017f */
[----:B------:R-:W-:-:S04]  /*35830*/  VIADD R0, R9, 0x38860 ;  /* 0x0003886009007836 */ /* 0x000fc80000000000 */
[----:B0-----:R-:W-:Y:S01]  /*35840*/  IMAD R5, R6, 0x8, R0 ;  /* 0x0000000806057824 */ /* 0x001fe200078e0200 */
[----:B-1----:R-:W-:Y:S06]  /*35850*/  @!P0 BRA `(.L_x_6473) ;  /* 0x00000024003c8947 */ /* 0x002fec0003800000 */
.L_x_6546:
[----:B------:R-:W1:Y:S02]  /*35860*/  SYNCS.PHASECHK.TRANS64.TRYWAIT P0, [R5+URZ], R4 ;  /* 0x00000004050075a7 */ /* 0x000e64000800017f */
[----:B-1----:R-:W-:Y:S05]  /*35870*/  @!P0 BRA `(.L_x_6474) ;  /* 0x0000002400488947 */ /* 0x002fea0003800000 */
.L_x_6547:
[----:B------:R-:W-:-:S07]  /*35880*/  IMAD R3, R3, 0x8, R0 ;  /* 0x0000000803037824 */ /* 0x000fce00078e0200 */
.L_x_6475:
[----:B--2---:R2:W3:Y:S02]  /*35890*/  SYNCS.PHASECHK.TRANS64.TRYWAIT P0, [R3+URZ], R2 ;  /* 0x00000002030075a7 */ /* 0x0044e4000800017f */
[----:B---3--:R-:W-:Y:S05]  /*358a0*/  @!P0 NANOSLEEP.SYNCS 0x989680 ;  /* 0x009896800000895d */ /* 0x008fea0003900000 */
[----:B------:R-:W3:Y:S02]  /*358b0*/  @!P0 SYNCS.PHASECHK.TRANS64 P0, [R3+URZ], R2 ;  /* 0x00000002030085a7 */ /* 0x000ee4000800007f */
[----:B---3--:R-:W-:Y:S05]  /*358c0*/  @!P0 BRA `(.L_x_6475) ;  /* 0xfffffffc00f08947 */ /* 0x008fea000383ffff */
.L_x_6470:
[----:B------:R-:W-:Y:S05]  /*358d0*/  BSYNC B0 ;  /* 0x0000000000007941 */ /* 0x000fea0003800000 */
.L_x_6469:
[----:B------:R-:W-:Y:S05]  /*358e0*/  EXIT ;  /* 0x000000000000794d */ /* 0x000fea0003800000 */
.L_x_6213:
[----:B0-----:R-:W-:-:S04]  /*358f0*/  IMAD.U32 R3, RZ, RZ, UR47 ;  /* 0x0000002fff037e24 */ /* 0x001fc8000f8e00ff */
[----:B------:R0:W1:Y:S03]  /*35900*/  SYNCS.PHASECHK.TRANS64.TRYWAIT P0, [R3+URZ+0x38800], R0 ;  /* 0x03880000030075a7 */ /* 0x000066000800017f */
[----:B-1----:R-:W-:Y:S05]  /*35910*/  @!P0 NANOSLEEP.SYNCS 0x989680 ;  /* 0x009896800000895d */ /* 0x002fea0003900000 */
[----:B------:R-:W1:Y:S02]  /*35920*/  @!P0 SYNCS.PHASECHK.TRANS64 P0, [R3+URZ+0x38800], R0 ;  /* 0x03880000030085a7 */ /* 0x000e64000800007f */
[----:B-1----:R-:W-:Y:S05]  /*35930*/  @!P0 BRA `(.L_x_6213) ;  /* 0xfffffffc00ec8947 */ /* 0x002fea000383ffff */
[----:B------:R-:W-:Y:S05]  /*35940*/  BRA `(.L_x_6476) ;  /* 0xfffffd5c00207947 */ /* 0x000fea000383ffff */
.L_x_6220:
[----:B-1----:R1:W2:Y:S02]  /*35950*/  SYNCS.PHASECHK.TRANS64.TRYWAIT P0, [R20+URZ], R21 ;  /* 0x00000015140075a7 */ /* 0x0022a4000800017f */
[----:B--2---:R-:W-:Y:S05]  /*35960*/  @!P0 NANOSLEEP.SYNCS 0x989680 ;  /* 0x009896800000895d */ /* 0x004fea0003900000 */
[----:B------:R-:W2:Y:S02]  /*35970*/  @!P0 SYNCS.PHASECHK.TRANS64 P0, [R20+URZ], R21 ;  /* 0x00000015140085a7 */ /* 0x000ea4000800007f */
[----:B--2---:R-:W-:Y:S05]  /*35980*/  @!P0 BRA `(.L_x_6220) ;  /* 0xfffffffc00f08947 */ /* 0x004fea000383ffff */
[----:B------:R-:W-:Y:S05]  /*35990*/  BRA `(.L_x_6219) ;  /* 0xfffffd60003c7947 */ /* 0x000fea000383ffff */
.L_x_6222:
[----:B0-----:R-:W-:-:S04]  /*359a0*/  IMAD.U32 R12, RZ, RZ, UR47 ;  /* 0x0000002fff0c7e24 */ /* 0x001fc8000f8e00ff */
[----:B------:R0:W1:Y:S03]  /*359b0*/  SYNCS.PHASECHK.TRANS64.TRYWAIT P0, [R12+URZ+0x38810], R3 ;  /* 0x038810030c0075a7 */ /* 0x000066000800017f */
[----:B-1----:R-:W-:Y:S05]  /*359c0*/  @!P0 NANOSLEEP.SYNCS 0x989680 ;  /* 0x009896800000895d */ /* 0x002fea0003900000 */
[----:B------:R-:W1:Y:S02]  /*359d0*/  @!P0 SYNCS.PHASECHK.TRANS64 P0, [R12+URZ+0x38810], R3 ;  /* 0x038810030c0085a7 */ /* 0x000e64000800007f */
[----:B-1----:R-:W-:Y:S05]  /*359e0*/  @!P0 BRA `(.L_x_6222) ;  /* 0xfffffffc00ec8947 */ /* 0x002fea000383ffff */
[----:B------:R-:W-:Y:S05]  /*359f0*/  BRA `(.L_x_6477) ;  /* 0xfffffd6400107947 */ /* 0x000fea000383ffff */
.L_x_6229:
[----:B-1----:R1:W2:Y:S02]  /*35a00*/  SYNCS.PHASECHK.TRANS64.TRYWAIT P0, [R12+URZ], R13 ;  /* 0x0000000d0c0075a7 */ /* 0x0022a4000800017f */
[----:B--2---:R-:W-:Y:S05]  /*35a10*/  @!P0 NANOSLEEP.SYNCS 0x989680 ;  /* 0x009896800000895d */ /* 0x004fea0003900000 */
[----:B------:R-:W2:Y:S02]  /*35a20*/  @!P0 SYNCS.PHASECHK.TRANS64 P0, [R12+URZ], R13 ;  /* 0x0000000d0c0085a7 */ /* 0x000ea4000800007f */
[----:B--2---:R-:W-:Y:S05]  /*35a30*/  @!P0 BRA `(.L_x_6229) ;  /* 0xfffffffc00f08947 */ /* 0x004fea000383ffff */
[----:B------:R-:W-:Y:S05]  /*35a40*/  BRA `(.L_x_6228) ;  /* 0xfffffd6400547947 */ /* 0x000fea000383ffff */
.L_x_6260:
[----:B0-----:R0:W1:Y:S02]  /*35a50*/  SYNCS.PHASECHK.TRANS64.TRYWAIT P2, [R5+URZ], R8 ;  /* 0x00000008050075a7 */ /* 0x001064000804017f */
[----:B-1----:R-:W-:Y:S05]  /*35a60*/  @!P2 NANOSLEEP.SYNCS 0x989680 ;  /* 0x009896800000a95d */ /* 0x002fea0003900000 */
[----:B------:R-:W1:Y:S02]  /*35a70*/  @!P2 SYNCS.PHASECHK.TRANS64 P2, [R5+URZ], R8 ;  /* 0x000000080500a5a7 */ /* 0x000e64000804007f */
[----:B-1----:R-:W-:Y:S05]  /*35a80*/  @!P2 BRA `(.L_x_6260) ;  /* 0xfffffffc00f0a947 */ /* 0x002fea000383ffff */
[----:B------:R-:W-:Y:S05]  /*35a90*/  BRA `(.L_x_6259) ;  /* 0xfffffdd000207947 */ /* 0x000fea000383ffff */
.L_x_6267:
[----:B-1----:R1:W2:Y:S02]  /*35aa0*/  SYNCS.PHASECHK.TRANS64.TRYWAIT P2, [R8+URZ], R9 ;  /* 0x00000009080075a7 */ /* 0x0022a4000804017f */
[----:B--2---:R-:W-:Y:S05]  /*35ab0*/  @!P2 NANOSLEEP.SYNCS 0x989680 ;  /* 0x009896800000a95d */ /* 0x004fea0003900000 */
[----:B------:R-:W2:Y:S02]  /*35ac0*/  @!P2 SYNCS.PHASECHK.TRANS64 P2, [R8+URZ], R9 ;  /* 0x000000090800a5a7 */ /* 0x000ea4000804007f */
[----:B--2---:R-:W-:Y:S05]  /*35ad0*/  @!P2 BRA `(.L_x_6267) ;  /* 0xfffffffc00f0a947 */ /* 0x004fea000383ffff */
[----:B------:R-:W-:Y:S05]  /*35ae0*/  BRA `(.L_x_6266) ;  /* 0xfffffdd400547947 */ /* 0x000fea000383ffff */
.L_x_6280:
[----:B0-----:R0:W1:Y:S02]  /*35af0*/  SYNCS.PHASECHK.TRANS64.TRYWAIT P1, [R6+URZ], R7 ;  /* 0x00000007060075a7 */ /* 0x001064000802017f */
[----:B-1----:R-:W-:Y:S05]  /*35b00*/  @!P1 NANOSLEEP.SYNCS 0x989680 ;  /* 0x009896800000995d */ /* 0x002fea0003900000 */
[----:B------:R-:W1:Y:S02]  /*35b10*/  @!P1 SYNCS.PHASECHK.TRANS64 P1, [R6+URZ], R7 ;  /* 0x00000007060095a7 */ /* 0x000e64000802007f */
[----:B-1----:R-:W-:Y:S05]  /*35b20*/  @!P1 BRA `(.L_x_6280) ;  /* 0xfffffffc00f09947 */ /* 0x002fea000383ffff */
[----:B------:R-:W-:Y:S05]  /*35b30*/  BRA `(.L_x_6279) ;  /* 0xfffffe6400f87947 */ /* 0x000fea000383ffff */
.L_x_6287:
[----:B-1----:R1:W2:Y:S02]  /*35b40*/  SYNCS.PHASECHK.TRANS64.TRYWAIT P1, [R5+URZ], R8 ;  /* 0x00000008050075a7 */ /* 0x0022a4000802017f */
[----:B--2---:R-:W-:Y:S05]  /*35b50*/  @!P1 NANOSLEEP.SYNCS 0x989680 ;  /* 0x009896800000995d */ /* 0x004fea0003900000 */
[----:B------:R-:W2:Y:S02]  /*35b60*/  @!P1 SYNCS.PHASECHK.TRANS64 P1, [R5+URZ], R8 ;  /* 0x00000008050095a7 */ /* 0x000ea4000802007f */
[----:B--2---:R-:W-:Y:S05]  /*35b70*/  @!P1 BRA `(.L_x_6287) ;  /* 0xfffffffc00f09947 */ /* 0x004fea000383ffff */
[----:B------:R-:W-:Y:S05]  /*35b80*/  BRA `(.L_x_6286) ;  /* 0xfffffe6c002c7947 */ /* 0x000fea000383ffff */
.L_x_6353:
        /* <DEDUP_REMOVED lines=11> */
.L_x_6479:
[----:B------:R-:W-:Y:S05]  /*35c40*/  BSYNC B0 ;  /* 0x0000000000007941 */ /* 0x000fea0003800000 */
.L_x_6478:
[----:B------:R-:W-:Y:S05]  /*35c50*/  BRA `(.L_x_6480) ;  /* 0xffffff9000887947 */ /* 0x000fea000383ffff */
.L_x_6355:
[----:B------:R-:W-:Y:S01]  /*35c60*/  BSSY B0, `(.L_x_6481) ;  /* 0x0000006000007945 */ /* 0x000fe20003800000 */
[----:B------:R-:W-:-:S07]  /*35c70*/  IMAD.MOV.U32 R15, RZ, RZ, -0x1 ;  /* 0xffffffffff0f7424 */ /* 0x000fce00078e00ff */
[----:B012---:R-:W-:Y:S05]  /*35c80*/  WARPSYNC.COLLECTIVE R15, `(.L_x_6482) ;  /* 0x000000000f0c7348 */ /* 0x007fea0003c00000 */
[----:B------:R-:W-:Y:S02]  /*35c90*/  ELECT P6, UR62, PT ;  /* 0x00000000003e782f */ /* 0x000fe400038c0000 */
[----:B------:R-:W-:Y:S01]  /*35ca0*/  MOV R14, UR62 ;  /* 0x0000003e000e7c02 */ /* 0x000fe20008000f00 */
[----:B012---:R-:W-:Y:S10]  /*35cb0*/  ENDCOLLECTIVE ;  /* 0x000000000000791b */ /* 0x007ff40003800000 */
.L_x_6482:
[----:B------:R-:W-:Y:S05]  /*35cc0*/  BSYNC B0 ;  /* 0x0000000000007941 */ /* 0x000fea0003800000 */
.L_x_6481:
[----:B------:R-:W-:Y:S05]  /*35cd0*/  BRA `(.L_x_6483) ;  /* 0xffffff90008c7947 */ /* 0x000fea000383ffff */
.L_x_6357:
[----:B---3--:R3:W4:Y:S02]  /*35ce0*/  SYNCS.PHASECHK.TRANS64.TRYWAIT P0, [R0+URZ+0x38840], R2 ;  /* 0x03884002000075a7 */ /* 0x008724000800017f */
[----:B----4-:R-:W-:Y:S05]  /*35cf0*/  @!P0 NANOSLEEP.SYNCS 0x989680 ;  /* 0x009896800000895d */ /* 0x010fea0003900000 */
[----:B------:R-:W4:Y:S02]  /*35d00*/  @!P0 SYNCS.PHASECHK.TRANS64 P0, [R0+URZ+0x38840], R2 ;  /* 0x03884002000085a7 */ /* 0x000f24000800007f */
[----:B----4-:R-:W-:Y:S05]  /*35d10*/  @!P0 BRA `(.L_x_6357) ;  /* 0xfffffffc00f08947 */ /* 0x010fea000383ffff */
[----:B------:R-:W-:Y:S05]  /*35d20*/  BRA `(.L_x_6484) ;  /* 0xffffff9000f07947 */ /* 0x000fea000383ffff */
.L_x_6361:
[----:B------:R0:W5:Y:S01]  /*35d30*/  LDL R0, [R1+0x470] ;  /* 0x0004700001007983 */ /* 0x0001620000100800 */
[----:B------:R-:W-:Y:S02]  /*35d40*/  IMAD.MOV.U32 R6, RZ, RZ, R11 ;  /* 0x000000ffff067224 */ /* 0x000fe400078e000b */
[----:B------:R-:W-:Y:S02]  /*35d50*/  IMAD.MOV.U32 R13, RZ, RZ, R2 ;  /* 0x000000ffff0d7224 */ /* 0x000fe400078e0002 */
[----:B------:R-:W-:Y:S02]  /*35d60*/  IMAD.MOV.U32 R12, RZ, RZ, RZ ;  /* 0x000000ffff0c7224 */ /* 0x000fe400078e00ff */
[----:B------:R-:W-:Y:S02]  /*35d70*/  IMAD.MOV.U32 R11, RZ, RZ, 0x181f ;  /* 0x0000181fff0b7424 */ /* 0x000fe400078e00ff */
[----:B------:R-:W-:Y:S02]  /*35d80*/  IMAD.MOV.U32 R15, RZ, RZ, -0x1 ;  /* 0xffffffffff0f7424 */ /* 0x000fe400078e00ff */
[----:B0-----:R-:W-:-:S07]  /*35d90*/  IMAD.IADD R10, R10, 0x1, R6 ;  /* 0x000000010a0a7824 */ /* 0x001fce00078e0206 */
[----:B-----5:R-:W-:Y:S05]  /*35da0*/  WARPSYNC.COLLECTIVE R15, `(.L_x_6485) ;  /* 0x000000000f087348 */ /* 0x020fea0003c00000 */
[----:B------:R0:W1:Y:S02]  /*35db0*/  SHFL.IDX P6, R14, R13, R12, R11 ;  /* 0x0000000c0d0e7389 */ /* 0x00006400000c000b */
[----:B01---5:R-:W-:Y:S01]  /*35dc0*/  ENDCOLLECTIVE ;  /* 0x000000000000791b */ /* 0x023fe20003800000 */
.L_x_6485:
[----:B------:R0:W-:Y:S01]  /*35dd0*/  STL [R1+0x474], R10 ;  /* 0x0004740a01007387 */ /* 0x0001e20000100800 */
[----:B------:R-:W-:Y:S02]  /*35de0*/  IMAD.MOV.U32 R13, RZ, RZ, R3 ;  /* 0x000000ffff0d7224 */ /* 0x000fe400078e0003 */
[----:B------:R-:W-:-:S07]  /*35df0*/  IMAD.MOV.U32 R4, RZ, RZ, R14 ;  /* 0x000000ffff047224 */ /* 0x000fce00078e000e */
[----:B0-----:R-:W-:Y:S05]  /*35e00*/  WARPSYNC.COLLECTIVE R15, `(.L_x_6486) ;  /* 0x000000000f087348 */ /* 0x001fea0003c00000 */
[----:B------:R1:W2:Y:S02]  /*35e10*/  SHFL.IDX P6, R14, R13, R12, R11 ;  /* 0x0000000c0d0e7389 */ /* 0x0002a400000c000b */
[----:B012---:R-:W-:Y:S01]  /*35e20*/  ENDCOLLECTIVE ;  /* 0x000000000000791b */ /* 0x007fe20003800000 */
.L_x_6486:
[----:B------:R-:W-:Y:S02]  /*35e30*/  IMAD.MOV.U32 R13, RZ, RZ, R2 ;  /* 0x000000ffff0d7224 */ /* 0x000fe400078e0002 */
[----:B------:R-:W-:Y:S02]  /*35e40*/  IMAD.MOV.U32 R12, RZ, RZ, 0x1 ;  /* 0x00000001ff0c7424 */ /* 0x000fe400078e00ff */
[----:B------:R-:W-:-:S07]  /*35e50*/  IMAD.MOV.U32 R5, RZ, RZ, R14 ;  /* 0x000000ffff057224 */ /* 0x000fce00078e000e */
[----:B------:R-:W-:Y:S05]  /*35e60*/  WARPSYNC.COLLECTIVE R15, `(.L_x_6487) ;  /* 0x000000000f087348 */ /* 0x000fea0003c00000 */
[----:B------:R0:W1:Y:S02]  /*35e70*/  SHFL.IDX P6, R14, R13, R12, R11 ;  /* 0x0000000c0d0e7389 */ /* 0x00006400000c000b */
[----:B01----:R-:W-:Y:S01]  /*35e80*/  ENDCOLLECTIVE ;  /* 0x000000000000791b */ /* 0x003fe20003800000 */
.L_x_6487:
[----:B------:R-:W-:Y:S02]  /*35e90*/  IMAD.MOV.U32 R13, RZ, RZ, R3 ;  /* 0x000000ffff0d7224 */ /* 0x000fe400078e0003 */
[----:B------:R-:W-:-:S07]  /*35ea0*/  IMAD.MOV.U32 R6, RZ, RZ, R14 ;  /* 0x000000ffff067224 */ /* 0x000fce00078e000e */
[----:B------:R-:W-:Y:S05]  /*35eb0*/  WARPSYNC.COLLECTIVE R15, `(.L_x_6488) ;  /* 0x000000000f087348 */ /* 0x000fea0003c00000 */
[----:B------:R0:W1:Y:S02]  /*35ec0*/  SHFL.IDX P6, R14, R13, R12, R11 ;  /* 0x0000000c0d0e7389 */ /* 0x00006400000c000b */
[----:B01----:R-:W-:Y:S01]  /*35ed0*/  ENDCOLLECTIVE ;  /* 0x000000000000791b */ /* 0x003fe20003800000 */
.L_x_6488:
        /* <DEDUP_REMOVED lines=22> */
.L_x_6489:
        /* <DEDUP_REMOVED lines=10> */
.L_x_6490:
        /* <DEDUP_REMOVED lines=11> */
.L_x_6491:
        /* <DEDUP_REMOVED lines=14> */
.L_x_6492:
[----:B------:R-:W-:Y:S01]  /*36270*/  IMAD.MOV.U32 R3, RZ, RZ, R14 ;  /* 0x000000ffff037224 */ /* 0x000fe200078e000e */
[----:B------:R-:W-:Y:S06]  /*36280*/  BRA `(.L_x_6493) ;  /* 0xffffff9800347947 */ /* 0x000fec000383ffff */
.L_x_6365:
        /* <DEDUP_REMOVED lines=26> */
.L_x_6495:
[----:B------:R-:W-:Y:S05]  /*36430*/  BSYNC B0 ;  /* 0x0000000000007941 */ /* 0x000fea0003800000 */
.L_x_6494:
        /* <DEDUP_REMOVED lines=13> */
.L_x_6496:
        /* <DEDUP_REMOVED lines=41> */
.L_x_6497:
        /* <DEDUP_REMOVED lines=16> */
.L_x_6498:
[----:B------:R-:W-:Y:S02]  /*368a0*/  IMAD.MOV.U32 R13, RZ, RZ, R4 ;  /* 0x000000ffff0d7224 */ /* 0x000fe400078e0004 */
[----:B------:R-:W-:Y:S01]  /*368b0*/  IMAD.MOV.U32 R12, RZ, RZ, 0x2 ;  /* 0x00000002ff0c7424 */ /* 0x000fe200078e00ff */
[----:B------:R-:W-:Y:S02]  /*368c0*/  @!P3 LEA R21, P2, R10, R14, 0x1 ;  /* 0x0000000e0a15b211 */ /* 0x000fe400078408ff */
[----:B------:R-:W-:-:S03]  /*368d0*/  LOP3.LUT P6, RZ, R19, 0x20, RZ, 0xc0, !PT ;  /* 0x0000002013ff7812 */ /* 0x000fc600078cc0ff */
[----:B------:R-:W-:Y:S01]  /*368e0*/  @!P3 IMAD.X R8, RZ, RZ, R8, P2 ;  /* 0x000000ffff08b224 */ /* 0x000fe200010e0608 */
[C---:B------:R-:W-:Y:S01]  /*368f0*/  LOP3.LUT P2, RZ, R19.reuse, 0x2, RZ, 0xc0, !PT ;  /* 0x0000000213ff7812 */ /* 0x040fe2000784c0ff */
[----:B------:R-:W-:Y:S02]  /*36900*/  @!P3 IMAD.MOV.U32 R2, RZ, RZ, R21 ;  /* 0x000000ffff02b224 */ /* 0x000fe400078e0015 */
[----:B------:R-:W-:Y:S02]  /*36910*/  @!P3 IMAD.MOV.U32 R3, RZ, RZ, R8 ;  /* 0x000000ffff03b224 */ /* 0x000fe400078e0008 */
[----:B------:R-:W0:Y:S03]  /*36920*/  S2R R8, SR_TID.X ;  /* 0x0000000000087919 */ /* 0x000e260000002100 */
        /* <DEDUP_REMOVED lines=17> */
[----:B0-----:R-:W-:-:S13]  /*36a40*/  LOP3.LUT P2, RZ, R19, 0x8, RZ, 0xc0, !PT ;  /* 0x0000000813ff7812 */ /* 0x001fda000784c0ff */
[----:B-1----:R-:W-:Y:S05]  /*36a50*/  WARPSYNC.COLLECTIVE R15, `(.L_x_6499) ;  /* 0x000000000f087348 */ /* 0x002fea0003c00000 */
[----:B------:R0:W2:Y:S02]  /*36a60*/  SHFL.IDX P6, R14, R13, R12, R11 ;  /* 0x0000000c0d0e7389 */ /* 0x0000a400000c000b */
[----:B012---:R-:W-:Y:S01]  /*36a70*/  ENDCOLLECTIVE ;  /* 0x000000000000791b */ /* 0x007fe20003800000 */
.L_x_6499:
        /* <DEDUP_REMOVED lines=12> */
.L_x_6500:
[----:B------:R-:W-:-:S04]  /*36b40*/  @!P4 LOP3.LUT R2, R5, 0x40, RZ, 0xc0, !PT ;  /* 0x000000400502c812 */ /* 0x000fc800078ec0ff */
[----:B------:R-:W-:Y:S01]  /*36b50*/  @!P4 SHF.R.U32.HI R9, RZ, 0x2, R2 ;  /* 0x00000002ff09c819 */ /* 0x000fe20000011602 */
[----:B------:R-:W-:Y:S01]  /*36b60*/  IMAD.SHL.U32 R15, R8, 0x8, RZ ;  /* 0x00000008080f7824 */ /* 0x000fe200078e00ff */
[----:B------:R-:W-:-:S04]  /*36b70*/  @!P4 LOP3.LUT R8, R6, 0x80, RZ, 0xc0, !PT ;  /* 0x000000800608c812 */ /* 0x000fc800078ec0ff */
[----:B------:R-:W-:Y:S02]  /*36b80*/  @!P4 SHF.R.U32.HI R8, RZ, 0x3, R8 ;  /* 0x00000003ff08c819 */ /* 0x000fe40000011608 */
[----:B------:R-:W-:Y:S02]  /*36b90*/  LOP3.LUT R15, R15, 0x38, RZ, 0xc0, !PT ;  /* 0x000000380f0f7812 */ /* 0x000fe400078ec0ff */
[----:B------:R-:W-:Y:S01]  /*36ba0*/  @!P4 ISETP.NE.U32.AND P3, PT, R8, RZ, PT ;  /* 0x000000ff0800c20c */ /* 0x000fe20003f65070 */
[----:B------:R-:W-:Y:S01]  /*36bb0*/  IMAD.MOV.U32 R3, RZ, RZ, R14 ;  /* 0x000000ffff037224 */ /* 0x000fe200078e000e */
[----:B------:R-:W-:-:S04]  /*36bc0*/  @!P4 ISETP.NE.U32.AND P6, PT, R9, RZ, PT ;  /* 0x000000ff0900c20c */ /* 0x000fc80003fc5070 */
        /* <DEDUP_REMOVED lines=24> */
.L_x_6501:
[----:B------:R-:W-:Y:S02]  /*36d50*/  IMAD.MOV.U32 R13, RZ, RZ, R0 ;  /* 0x000000ffff0d7224 */ /* 0x000fe400078e0000 */
[----:B------:R-:W-:-:S07]  /*36d60*/  IMAD.MOV.U32 R4, RZ, RZ, R14 ;  /* 0x000000ffff047224 */ /* 0x000fce00078e000e */
[----:B------:R-:W-:Y:S05]  /*36d70*/  WARPSYNC.COLLECTIVE R15, `(.L_x_6502) ;  /* 0x000000000f087348 */ /* 0x000fea0003c00000 */
[----:B------:R0:W1:Y:S02]  /*36d80*/  SHFL.IDX P6, R14, R13, R12, R11 ;  /* 0x0000000c0d0e7389 */ /* 0x00006400000c000b */
[----:B01----:R-:W-:Y:S01]  /*36d90*/  ENDCOLLECTIVE ;  /* 0x000000000000791b */ /* 0x003fe20003800000 */
.L_x_6502:
[----:B------:R-:W-:Y:S01]  /*36da0*/  IMAD.MOV.U32 R0, RZ, RZ, R14 ;  /* 0x000000ffff007224 */ /* 0x000fe200078e000e */
[----:B------:R-:W-:Y:S06]  /*36db0*/  BRA `(.L_x_6503) ;  /* 0xffffff9c00047947 */ /* 0x000fec000383ffff */
.L_x_6370:
[----:B0-----:R0:W2:Y:S02]  /*36dc0*/  SYNCS.PHASECHK.TRANS64.TRYWAIT P0, [R18+URZ+0x38820], R0 ;  /* 0x03882000120075a7 */ /* 0x0010a4000800017f */
[----:B--2---:R-:W-:Y:S05]  /*36dd0*/  @!P0 NANOSLEEP.SYNCS 0x989680 ;  /* 0x009896800000895d */ /* 0x004fea0003900000 */
[----:B------:R-:W2:Y:S02]  /*36de0*/  @!P0 SYNCS.PHASECHK.TRANS64 P0, [R18+URZ+0x38820], R0 ;  /* 0x03882000120085a7 */ /* 0x000ea4000800007f */
[----:B--2---:R-:W-:Y:S05]  /*36df0*/  @!P0 BRA `(.L_x_6370) ;  /* 0xfffffffc00f08947 */ /* 0x004fea000383ffff */
[----:B------:R-:W-:Y:S05]  /*36e00*/  BRA `(.L_x_6504) ;  /* 0xffffff9c00c07947 */ /* 0x000fea000383ffff */
.L_x_6374:
[----:B0-----:R0:W1:Y:S02]  /*36e10*/  SYNCS.PHASECHK.TRANS64.TRYWAIT P0, [R0+URZ+0x38860], R2 ;  /* 0x03886002000075a7 */ /* 0x001064000800017f */
[----:B-1----:R-:W-:Y:S05]  /*36e20*/  @!P0 NANOSLEEP.SYNCS 0x989680 ;  /* 0x009896800000895d */ /* 0x002fea0003900000 */
[----:B------:R-:W1:Y:S02]  /*36e30*/  @!P0 SYNCS.PHASECHK.TRANS64 P0, [R0+URZ+0x38860], R2 ;  /* 0x03886002000085a7 */ /* 0x000e64000800007f */
[----:B-1----:R-:W-:Y:S05]  /*36e40*/  @!P0 BRA `(.L_x_6374) ;  /* 0xfffffffc00f08947 */ /* 0x002fea000383ffff */
[----:B------:R-:W-:Y:S05]  /*36e50*/  BRA `(.L_x_6505) ;  /* 0xffffff9c00e47947 */ /* 0x000fea000383ffff */
.L_x_6393:
[----:B--2---:R2:W3:Y:S02]  /*36e60*/  SYNCS.PHASECHK.TRANS64.TRYWAIT P0, [R3+URZ+0x38840], R2 ;  /* 0x03884002030075a7 */ /* 0x0044e4000800017f */
[----:B---3--:R-:W-:Y:S05]  /*36e70*/  @!P0 NANOSLEEP.SYNCS 0x989680 ;  /* 0x009896800000895d */ /* 0x008fea0003900000 */
[----:B------:R-:W3:Y:S02]  /*36e80*/  @!P0 SYNCS.PHASECHK.TRANS64 P0, [R3+URZ+0x38840], R2 ;  /* 0x03884002030085a7 */ /* 0x000ee4000800007f */
[----:B---3--:R-:W-:Y:S05]  /*36e90*/  @!P0 BRA `(.L_x_6393) ;  /* 0xfffffffc00f08947 */ /* 0x008fea000383ffff */
[----:B------:R-:W-:Y:S05]  /*36ea0*/  BRA `(.L_x_6506) ;  /* 0xffffffac00147947 */ /* 0x000fea000383ffff */
.L_x_6398:
[----:B0-----:R0:W1:Y:S02]  /*36eb0*/  SYNCS.PHASECHK.TRANS64.TRYWAIT P0, [R3+URZ+0x38860], R2 ;  /* 0x03886002030075a7 */ /* 0x001064000800017f */
[----:B-1----:R-:W-:Y:S05]  /*36ec0*/  @!P0 NANOSLEEP.SYNCS 0x989680 ;  /* 0x009896800000895d */ /* 0x002fea0003900000 */
[----:B------:R-:W1:Y:S02]  /*36ed0*/  @!P0 SYNCS.PHASECHK.TRANS64 P0, [R3+URZ+0x38860], R2 ;  /* 0x03886002030085a7 */ /* 0x000e64000800007f */
[----:B-1----:R-:W-:Y:S05]  /*36ee0*/  @!P0 BRA `(.L_x_6398) ;  /* 0xfffffffc00f08947 */ /* 0x002fea000383ffff */
[----:B------:R-:W-:Y:S05]  /*36ef0*/  BRA `(.L_x_6507) ;  /* 0xffffffac00947947 */ /* 0x000fea000383ffff */
.L_x_6413:
[----:B-1----:R1:W2:Y:S02]  /*36f00*/  SYNCS.PHASECHK.TRANS64.TRYWAIT P0, [R4+URZ+0x38840], R2 ;  /* 0x03884002040075a7 */ /* 0x0022a4000800017f */
[----:B--2---:R-:W-:Y:S05]  /*36f10*/  @!P0 NANOSLEEP.SYNCS 0x989680 ;  /* 0x009896800000895d */ /* 0x004fea0003900000 */
[----:B------:R-:W2:Y:S02]  /*36f20*/  @!P0 SYNCS.PHASECHK.TRANS64 P0, [R4+URZ+0x38840], R2 ;  /* 0x03884002040085a7 */ /* 0x000ea4000800007f */
[----:B--2---:R-:W-:Y:S05]  /*36f30*/  @!P0 BRA `(.L_x_6413) ;  /* 0xfffffffc00f08947 */ /* 0x004fea000383ffff */
[----:B------:R-:W-:Y:S05]  /*36f40*/  BRA `(.L_x_6508) ;  /* 0xffffffb800707947 */ /* 0x000fea000383ffff */
.L_x_6418:
[----:B0-----:R0:W2:Y:S02]  /*36f50*/  SYNCS.PHASECHK.TRANS64.TRYWAIT P0, [R4+URZ+0x38860], R2 ;  /* 0x03886002040075a7 */ /* 0x0010a4000800017f */
[----:B--2---:R-:W-:Y:S05]  /*36f60*/  @!P0 NANOSLEEP.SYNCS 0x989680 ;  /* 0x009896800000895d */ /* 0x004fea0003900000 */
[----:B------:R-:W2:Y:S02]  /*36f70*/  @!P0 SYNCS.PHASECHK.TRANS64 P0, [R4+URZ+0x38860], R2 ;  /* 0x03886002040085a7 */ /* 0x000ea4000800007f */
[----:B--2---:R-:W-:Y:S05]  /*36f80*/  @!P0 BRA `(.L_x_6418) ;  /* 0xfffffffc00f08947 */ /* 0x004fea000383ffff */
[----:B------:R-:W-:Y:S05]  /*36f90*/  BRA `(.L_x_6509) ;  /* 0xffffffb800ec7947 */ /* 0x000fea000383ffff */
.L_x_6433:
[----:B-1----:R1:W2:Y:S02]  /*36fa0*/  SYNCS.PHASECHK.TRANS64.TRYWAIT P0, [R4+URZ+0x38840], R2 ;  /* 0x03884002040075a7 */ /* 0x0022a4000800017f */
[----:B--2---:R-:W-:Y:S05]  /*36fb0*/  @!P0 NANOSLEEP.SYNCS 0x989680 ;  /* 0x009896800000895d */ /* 0x004fea0003900000 */
[----:B------:R-:W2:Y:S02]  /*36fc0*/  @!P0 SYNCS.PHASECHK.TRANS64 P0, [R4+URZ+0x38840], R2 ;  /* 0x03884002040085a7 */ /* 0x000ea4000800007f */
[----:B--2---:R-:W-:Y:S05]  /*36fd0*/  @!P0 BRA `(.L_x_6433) ;  /* 0xfffffffc00f08947 */ /* 0x004fea000383ffff */
[----:B------:R-:W-:Y:S05]  /*36fe0*/  BRA `(.L_x_6510) ;  /* 0xffffffc400ac7947 */ /* 0x000fea000383ffff */
.L_x_6438:
[----:B0-----:R0:W2:Y:S02]  /*36ff0*/  SYNCS.PHASECHK.TRANS64.TRYWAIT P0, [R4+URZ+0x38860], R2 ;  /* 0x03886002040075a7 */ /* 0x0010a4000800017f */
[----:B--2---:R-:W-:Y:S05]  /*37000*/  @!P0 NANOSLEEP.SYNCS 0x989680 ;  /* 0x009896800000895d */ /* 0x004fea0003900000 */
[----:B------:R-:W2:Y:S02]  /*37010*/  @!P0 SYNCS.PHASECHK.TRANS64 P0, [R4+URZ+0x38860], R2 ;  /* 0x03886002040085a7 */ /* 0x000ea4000800007f */
[----:B--2---:R-:W-:Y:S05]  /*37020*/  @!P0 BRA `(.L_x_6438) ;  /* 0xfffffffc00f08947 */ /* 0x004fea000383ffff */
[----:B------:R-:W-:Y:S05]  /*37030*/  BRA `(.L_x_6511) ;  /* 0xffffffc8002c7947 */ /* 0x000fea000383ffff */
.L_x_6454:
[----:B-1----:R-:W2:Y:S01]  /*37040*/  LDL R3, [R1+0x440] ;  /* 0x0004400001037983 */ /* 0x002ea20000100800 */
[----:B------:R-:W-:Y:S01]  /*37050*/  BSSY B0, `(.L_x_6512) ;  /* 0x0000008000007945 */ /* 0x000fe20003800000 */
[----:B------:R-:W-:Y:S02]  /*37060*/  IMAD.MOV.U32 R12, RZ, RZ, RZ ;  /* 0x000000ffff0c7224 */ /* 0x000fe400078e00ff */
[----:B------:R-:W-:Y:S02]  /*37070*/  IMAD.MOV.U32 R11, RZ, RZ, 0x1f ;  /* 0x0000001fff0b7424 */ /* 0x000fe400078e00ff */
[----:B------:R-:W-:Y:S02]  /*37080*/  IMAD.MOV.U32 R15, RZ, RZ, -0x1 ;  /* 0xffffffffff0f7424 */ /* 0x000fe400078e00ff */
[----:B--2---:R-:W-:-:S07]  /*37090*/  IMAD.MOV.U32 R13, RZ, RZ, R3 ;  /* 0x000000ffff0d7224 */ /* 0x004fce00078e0003 */
[----:B0-----:R-:W-:Y:S05]  /*370a0*/  WARPSYNC.COLLECTIVE R15, `(.L_x_6513) ;  /* 0x000000000f087348 */ /* 0x001fea0003c00000 */
[----:B------:R1:W2:Y:S02]  /*370b0*/  SHFL.IDX P6, R14, R13, R12, R11 ;  /* 0x0000000c0d0e7389 */ /* 0x0002a400000c000b */
[----:B012---:R-:W-:Y:S01]  /*370c0*/  ENDCOLLECTIVE ;  /* 0x000000000000791b */ /* 0x007fe20003800000 */
.L_x_6513:
[----:B------:R-:W-:Y:S05]  /*370d0*/  BSYNC B0 ;  /* 0x0000000000007941 */ /* 0x000fea0003800000 */
.L_x_6512:
        /* <DEDUP_REMOVED lines=9> */
.L_x_6514:
        /* <DEDUP_REMOVED lines=25> */
.L_x_6515:
        /* <DEDUP_REMOVED lines=8> */
.L_x_6516:
        /* <DEDUP_REMOVED lines=8> */
.L_x_6517:
        /* <DEDUP_REMOVED lines=8> */
.L_x_6518:
        /* <DEDUP_REMOVED lines=8> */
.L_x_6519:
        /* <DEDUP_REMOVED lines=9> */
.L_x_6520:
[----:B------:R-:W-:Y:S01]  /*37590*/  IMAD.MOV.U32 R10, RZ, RZ, R14 ;  /* 0x000000ffff0a7224 */ /* 0x000fe200078e000e */
[----:B------:R-:W-:Y:S06]  /*375a0*/  BRA `(.L_x_6521) ;  /* 0xffffffd000687947 */ /* 0x000fec000383ffff */
.L_x_6457:
        /* <DEDUP_REMOVED lines=8> */
.L_x_6523:
[----:B------:R-:W-:Y:S05]  /*37630*/  BSYNC B0 ;  /* 0x0000000000007941 */ /* 0x000fea0003800000 */
.L_x_6522:
        /* <DEDUP_REMOVED lines=10> */
.L_x_6524:
        /* <DEDUP_REMOVED lines=8> */
.L_x_6525:
        /* <DEDUP_REMOVED lines=8> */
.L_x_6526:
        /* <DEDUP_REMOVED lines=8> */
.L_x_6527:
        /* <DEDUP_REMOVED lines=9> */
.L_x_6528:
[----:B------:R-:W-:Y:S01]  /*378f0*/  IMAD.MOV.U32 R10, RZ, RZ, R14 ;  /* 0x000000ffff0a7224 */ /* 0x000fe200078e000e */
[----:B------:R-:W-:Y:S06]  /*37900*/  BRA `(.L_x_6529) ;  /* 0xffffffd0003c7947 */ /* 0x000fec000383ffff */
.L_x_6459:
[----:B------:R-:W-:Y:S01]  /*37910*/  BSSY B0, `(.L_x_6530) ;  /* 0x0000006000007945 */ /* 0x000fe20003800000 */
[----:B------:R-:W-:Y:S01]  /*37920*/  PLOP3.LUT P6, PT, P6, PT, PT, 0x8, 0x0 ;  /* 0x000000000000781c */ /* 0x000fe200037ce170 */
[----:B------:R-:W-:-:S12]  /*37930*/  IMAD.MOV.U32 R15, RZ, RZ, -0x1 ;  /* 0xffffffffff0f7424 */ /* 0x000fd800078e00ff */
[----:B0-----:R-:W-:Y:S05]  /*37940*/  WARPSYNC.COLLECTIVE R15, `(.L_x_6531) ;  /* 0x000000000f087348 */ /* 0x001fea0003c00000 */
[----:B------:R-:W-:Y:S01]  /*37950*/  VOTE.ANY R14, PT, P6 ;  /* 0x00000000000e7806 */ /* 0x000fe200030e0100 */
[----:B0-----:R-:W-:Y:S06]  /*37960*/  ENDCOLLECTIVE ;  /* 0x000000000000791b */ /* 0x001fec0003800000 */
.L_x_6531:
[----:B------:R-:W-:Y:S05]  /*37970*/  BSYNC B0 ;  /* 0x0000000000007941 */ /* 0x000fea0003800000 */
.L_x_6530:
        /* <DEDUP_REMOVED lines=10> */
.L_x_6532:
[----:B------:R-:W-:Y:S02]  /*37a20*/  IMAD.MOV.U32 R13, RZ, RZ, R7 ;  /* 0x000000ffff0d7224 */ /* 0x000fe400078e0007 */
[----:B------:R-:W-:-:S07]  /*37a30*/  IMAD.MOV.U32 R4, RZ, RZ, R14 ;  /* 0x000000ffff047224 */ /* 0x000fce00078e000e */
[----:B------:R-:W-:Y:S05]  /*37a40*/  WARPSYNC.COLLECTIVE R15, `(.L_x_6533) ;  /* 0x000000000f087348 */ /* 0x000fea0003c00000 */
[----:B------:R0:W1:Y:S02]  /*37a50*/  SHFL.IDX P6, R14, R13, R12, R11 ;  /* 0x0000000c0d0e7389 */ /* 0x00006400000c000b */
[----:B01----:R-:W-:Y:S01]  /*37a60*/  ENDCOLLECTIVE ;  /* 0x000000000000791b */ /* 0x003fe20003800000 */
.L_x_6533:
[----:B------:R-:W-:Y:S02]  /*37a70*/  IMAD.MOV.U32 R7, RZ, RZ, R14 ;  /* 0x000000ffff077224 */ /* 0x000fe400078e000e */
[----:B------:R-:W-:-:S05]  /*37a80*/  IMAD.IADD R5, R9, 0x1, R16 ;  /* 0x0000000109057824 */ /* 0x000fca00078e0210 */
[----:B------:R1:W-:Y:S01]  /*37a90*/  STL [R1+0x44c], R5 ;  /* 0x00044c0501007387 */ /* 0x0003e20000100800 */
[----:B------:R-:W-:Y:S05]  /*37aa0*/  BRA `(.L_x_6534) ;  /* 0xffffffd0001c7947 */ /* 0x000fea000383ffff */
.L_x_6461:
[----:B------:R-:W-:Y:S01]  /*37ab0*/  BSSY B0, `(.L_x_6535) ;  /* 0x0000008000007945 */ /* 0x000fe20003800000 */
[----:B------:R-:W-:Y:S02]  /*37ac0*/  IMAD.MOV.U32 R13, RZ, RZ, R2 ;  /* 0x000000ffff0d7224 */ /* 0x000fe400078e0002 */
[----:B------:R-:W-:Y:S02]  /*37ad0*/  IMAD.MOV.U32 R12, RZ, RZ, R9 ;  /* 0x000000ffff0c7224 */ /* 0x000fe400078e0009 */
[----:B------:R-:W-:Y:S02]  /*37ae0*/  IMAD.MOV.U32 R11, RZ, RZ, 0x1f ;  /* 0x0000001fff0b7424 */ /* 0x000fe400078e00ff */
[----:B------:R-:W-:-:S07]  /*37af0*/  IMAD.MOV.U32 R15, RZ, RZ, -0x1 ;  /* 0xffffffffff0f7424 */ /* 0x000fce00078e00ff */
[----:B01----:R-:W-:Y:S05]  /*37b00*/  WARPSYNC.COLLECTIVE R15, `(.L_x_6536) ;  /* 0x000000000f087348 */ /* 0x003fea0003c00000 */
[----:B------:R2:W3:Y:S02]  /*37b10*/  SHFL.IDX P6, R14, R13, R12, R11 ;  /* 0x0000000c0d0e7389 */ /* 0x0004e400000c000b */
[----:B0123--:R-:W-:Y:S01]  /*37b20*/  ENDCOLLECTIVE ;  /* 0x000000000000791b */ /* 0x00ffe20003800000 */
.L_x_6536:
[----:B------:R-:W-:Y:S05]  /*37b30*/  BSYNC B0 ;  /* 0x0000000000007941 */ /* 0x000fea0003800000 */
.L_x_6535:
[----:B------:R-:W-:Y:S01]  /*37b40*/  IMAD.MOV.U32 R2, RZ, RZ, R14 ;  /* 0x000000ffff027224 */ /* 0x000fe200078e000e */
[----:B------:R-:W-:Y:S06]  /*37b50*/  BRA `(.L_x_6537) ;  /* 0xffffffd000087947 */ /* 0x000fec000383ffff */
.L_x_6467:
[----:B0-----:R0:W1:Y:S02]  /*37b60*/  SYNCS.PHASECHK.TRANS64.TRYWAIT P0, [R9+URZ+0x38820], R0 ;  /* 0x03882000090075a7 */ /* 0x001064000800017f */
[----:B-1----:R-:W-:Y:S05]  /*37b70*/  @!P0 NANOSLEEP.SYNCS 0x989680 ;  /* 0x009896800000895d */ /* 0x002fea0003900000 */
[----:B------:R-:W1:Y:S02]  /*37b80*/  @!P0 SYNCS.PHASECHK.TRANS64 P0, [R9+URZ+0x38820], R0 ;  /* 0x03882000090085a7 */ /* 0x000e64000800007f */
[----:B-1----:R-:W-:Y:S05]  /*37b90*/  @!P0 BRA `(.L_x_6467) ;  /* 0xfffffffc00f08947 */ /* 0x002fea000383ffff */
[----:B------:R-:W-:Y:S05]  /*37ba0*/  BRA `(.L_x_6538) ;  /* 0xffffffd800a87947 */ /* 0x000fea000383ffff */
.L_x_6468:
        /* <DEDUP_REMOVED lines=11> */
.L_x_6540:
[----:B------:R-:W-:Y:S05]  /*37c60*/  BSYNC B0 ;  /* 0x0000000000007941 */ /* 0x000fea0003800000 */
.L_x_6539:
[----:B------:R-:W-:Y:S05]  /*37c70*/  BRA `(.L_x_6541) ;  /* 0xffffffd800907947 */ /* 0x000fea000383ffff */
.L_x_6471:
[----:B------:R-:W-:Y:S01]  /*37c80*/  BSSY B1, `(.L_x_6542) ;  /* 0x0000006000017945 */ /* 0x000fe20003800000 */
[----:B------:R-:W-:-:S07]  /*37c90*/  IMAD.MOV.U32 R15, RZ, RZ, -0x1 ;  /* 0xffffffffff0f7424 */ /* 0x000fce00078e00ff */
[----:B0-----:R-:W-:Y:S05]  /*37ca0*/  WARPSYNC.COLLECTIVE R15, `(.L_x_6543) ;  /* 0x000000000f0c7348 */ /* 0x001fea0003c00000 */
[----:B------:R-:W-:Y:S02]  /*37cb0*/  ELECT P6, UR62, PT ;  /* 0x00000000003e782f */ /* 0x000fe400038c0000 */
[----:B------:R-:W-:Y:S01]  /*37cc0*/  MOV R14, UR62 ;  /* 0x0000003e000e7c02 */ /* 0x000fe20008000f00 */
[----:B0-----:R-:W-:Y:S10]  /*37cd0*/  ENDCOLLECTIVE ;  /* 0x000000000000791b */ /* 0x001ff40003800000 */
.L_x_6543:
[----:B------:R-:W-:Y:S05]  /*37ce0*/  BSYNC B1 ;  /* 0x0000000000017941 */ /* 0x000fea0003800000 */
.L_x_6542:
[----:B------:R-:W-:Y:S05]  /*37cf0*/  BRA `(.L_x_6544) ;  /* 0xffffffd800887947 */ /* 0x000fea000383ffff */
.L_x_6472:
[----:B0-----:R0:W1:Y:S02]  /*37d00*/  SYNCS.PHASECHK.TRANS64.TRYWAIT P0, [R5+URZ], R4 ;  /* 0x00000004050075a7 */ /* 0x001064000800017f */
[----:B-1----:R-:W-:Y:S05]  /*37d10*/  @!P0 NANOSLEEP.SYNCS 0x989680 ;  /* 0x009896800000895d */ /* 0x002fea0003900000 */
[----:B------:R-:W1:Y:S02]  /*37d20*/  @!P0 SYNCS.PHASECHK.TRANS64 P0, [R5+URZ], R4 ;  /* 0x00000004050085a7 */ /* 0x000e64000800007f */
[----:B-1----:R-:W-:Y:S05]  /*37d30*/  @!P0 BRA `(.L_x_6472) ;  /* 0xfffffffc00f08947 */ /* 0x002fea000383ffff */
[----:B------:R-:W-:Y:S05]  /*37d40*/  BRA `(.L_x_6545) ;  /* 0xffffffd800b07947 */ /* 0x000fea000383ffff */
.L_x_6473:
[----:B0-----:R0:W1:Y:S02]  /*37d50*/  SYNCS.PHASECHK.TRANS64.TRYWAIT P0, [R7+URZ], R2 ;  /* 0x00000002070075a7 */ /* 0x001064000800017f */
[----:B-1----:R-:W-:Y:S05]  /*37d60*/  @!P0 NANOSLEEP.SYNCS 0x989680 ;  /* 0x009896800000895d */ /* 0x002fea0003900000 */
[----:B------:R-:W1:Y:S02]  /*37d70*/  @!P0 SYNCS.PHASECHK.TRANS64 P0, [R7+URZ], R2 ;  /* 0x00000002070085a7 */ /* 0x000e64000800007f */
[----:B-1----:R-:W-:Y:S05]  /*37d80*/  @!P0 BRA `(.L_x_6473) ;  /* 0xfffffffc00f08947 */ /* 0x002fea000383ffff */
[----:B------:R-:W-:Y:S05]  /*37d90*/  BRA `(.L_x_6546) ;  /* 0xffffffd800b07947 */ /* 0x000fea000383ffff */
.L_x_6474:
[----:B-1----:R1:W2:Y:S02]  /*37da0*/  SYNCS.PHASECHK.TRANS64.TRYWAIT P0, [R5+URZ], R4 ;  /* 0x00000004050075a7 */ /* 0x0022a4000800017f */
[----:B--2---:R-:W-:Y:S05]  /*37db0*/  @!P0 NANOSLEEP.SYNCS 0x989680 ;  /* 0x009896800000895d */ /* 0x004fea0003900000 */
[----:B------:R-:W2:Y:S02]  /*37dc0*/  @!P0 SYNCS.PHASECHK.TRANS64 P0, [R5+URZ], R4 ;  /* 0x00000004050085a7 */ /* 0x000ea4000800007f */
[----:B--2---:R-:W-:Y:S05]  /*37dd0*/  @!P0 BRA `(.L_x_6474) ;  /* 0xfffffffc00f08947 */ /* 0x004fea000383ffff */
[----:B------:R-:W-:Y:S05]  /*37de0*/  BRA `(.L_x_6547) ;  /* 0xffffffd800a47947 */ /* 0x000fea000383ffff */
        .type           $_ZN7cutlass13device_kernelIN5flash11enable_sm90INS1_16FlashAttnFwdSm90INS1_25CollectiveMainloopFwdSm90ILi2EN4cute5tupleIJNS5_1CILi1EEES8_S8_EEENS6_IJNS7_ILi64EEESA_SA_EEELi512ENS_6half_tEfNS_4arch4Sm90ELb0ELb1ELb1ELb1ELb0ELb0ELb1ELb0ELb0ELb1ELb1ELb0EEENS1_21CollectiveEpilogueFwdINS6_IJSA_NS7_ILi512EEESA_EEES9_SC_SE_Li256ELb1ELb1ELb1ELb0EEENS1_36VarlenDynamicPersistentTileSchedulerILi64ELi64ELi256ELi128ELb1ELb1ELb1ELb1ELb0ELb1EEEEEEEEEvNT_6ParamsE$_ZZN5flash25CollectiveMainloopFwdSm90ILi2EN4cute5tupleIJNS1_1CILi1EEES4_S4_EEENS2_IJNS3_ILi64EEES6_S6_EEELi512EN7cutlass6half_tEfNS8_4arch4Sm90ELb0ELb1ELb1ELb1ELb0ELb0ELb1ELb0ELb0ELb1ELb1ELb0EE3mmaINS_16FlashAttnFwdSm90ISC_NS_21CollectiveEpilogueFwdINS2_IJS6_NS3_ILi512EEES6_EEES5_S9_SB_Li256ELb1ELb1ELb1ELb0EEENS_36VarlenDynamicPersistentTileSchedulerILi64ELi64ELi256ELi128ELb1ELb1ELb1ELb1ELb0ELb1EEEE13SharedStorageENS1_6TensorINS1_11ArrayEngineIfLm128EEENS1_6LayoutINS2_IJNS2_IJNS3_ILi2EEESR_NS3_ILi32EEEEEES4_S4_EEENS2_IJNS2_IJS4_SR_NS3_ILi4EEEEEENS3_ILi0EEESX_EEEEEEENS_7SoftmaxILi2ELi0EEEEEbRKNSC_6ParamsENS8_25PipelineTmaAsyncNoClusterILi2ENS8_16PipelineTmaAsyncILi2EEEEES19_RNS8_13PipelineStateILj2EEERT0_RT1_iRiRKNS_16SeqlenInfoQKNewKILb1ELb0EEENS2_IJiiiiEEERT_ENKUliT_T0_T1_E_clIZSD_ISM_S10_S12_EbS15_S19_S19_S1C_S1E_S1G_iS1H_S1L_S1M_S1O_EUlRS1P_iE1_NS3_ILb0EEENS3_ILb1EEEEEDaiS1P_S1Q_S1R_,@function
        .size           $_ZN7cutlass13device_kernelIN5flash11enable_sm90INS1_16FlashAttnFwdSm90INS1_25CollectiveMainloopFwdSm90ILi2EN4cute5tupleIJNS5_1CILi1EEES8_S8_EEENS6_IJNS7_ILi64EEESA_SA_EEELi512ENS_6half_tEfNS_4arch4Sm90ELb0ELb1ELb1ELb1ELb0ELb0ELb1ELb0ELb0ELb1ELb1ELb0EEENS1_21CollectiveEpilogueFwdINS6_IJSA_NS7_ILi512EEESA_EEES9_SC_SE_Li256ELb1ELb1ELb1ELb0EEENS1_36VarlenDynamicPersistentTileSchedulerILi64ELi64ELi256ELi128ELb1ELb1ELb1ELb1ELb0ELb1EEEEEEEEEvNT_6ParamsE$_ZZN5flash25CollectiveMainloopFwdSm90ILi2EN4cute5tupleIJNS1_1CILi1EEES4_S4_EEENS2_IJNS3_ILi64EEES6_S6_EEELi512EN7cutlass6half_tEfNS8_4arch4Sm90ELb0ELb1ELb1ELb1ELb0ELb0ELb1ELb0ELb0ELb1ELb1ELb0EE3mmaINS_16FlashAttnFwdSm90ISC_NS_21CollectiveEpilogueFwdINS2_IJS6_NS3_ILi512EEES6_EEES5_S9_SB_Li256ELb1ELb1ELb1ELb0EEENS_36VarlenDynamicPersistentTileSchedulerILi64ELi64ELi256ELi128ELb1ELb1ELb1ELb1ELb0ELb1EEEE13SharedStorageENS1_6TensorINS1_11ArrayEngineIfLm128EEENS1_6LayoutINS2_IJNS2_IJNS3_ILi2EEESR_NS3_ILi32EEEEEES4_S4_EEENS2_IJNS2_IJS4_SR_NS3_ILi4EEEEEENS3_ILi0EEESX_EEEEEEENS_7SoftmaxILi2ELi0EEEEEbRKNSC_6ParamsENS8_25PipelineTmaAsyncNoClusterILi2ENS8_16PipelineTmaAsyncILi2EEEEES19_RNS8_13PipelineStateILj2EEERT0_RT1_iRiRKNS_16SeqlenInfoQKNewKILb1ELb0EEENS2_IJiiiiEEERT_ENKUliT_T0_T1_E_clIZSD_ISM_S10_S12_EbS15_S19_S19_S1C_S1E_S1G_iS1H_S1L_S1M_S1O_EUlRS1P_iE1_NS3_ILb0EEENS3_ILb1EEEEEDaiS1P_S1Q_S1R_,(.L_x_15178 - $_ZN7cutlass13device_kernelIN5flash11enable_sm90INS1_16FlashAttnFwdSm90INS1_25CollectiveMainloopFwdSm90ILi2EN4cute5tupleIJNS5_1CILi1EEES8_S8_EEENS6_IJNS7_ILi64EEESA_SA_EEELi512ENS_6half_tEfNS_4arch4Sm90ELb0ELb1ELb1ELb1ELb0ELb0ELb1ELb0ELb0ELb1ELb1ELb0EEENS1_21CollectiveEpilogueFwdINS6_IJSA_NS7_ILi512EEESA_EEES9_SC_SE_Li256ELb1ELb1ELb1ELb0EEENS1_36VarlenDynamicPersistentTileSchedulerILi64ELi64ELi256ELi128ELb1ELb1ELb1ELb1ELb0ELb1EEEEEEEEEvNT_6ParamsE$_ZZN5flash25CollectiveMainloopFwdSm90ILi2EN4cute5tupleIJNS1_1CILi1EEES4_S4_EEENS2_IJNS3_ILi64EEES6_S6_EEELi512EN7cutlass6half_tEfNS8_4arch4Sm90ELb0ELb1ELb1ELb1ELb0ELb0ELb1ELb0ELb0ELb1ELb1ELb0EE3mmaINS_16FlashAttnFwdSm90ISC_NS_21CollectiveEpilogueFwdINS2_IJS6_NS3_ILi512EEES6_EEES5_S9_SB_Li256ELb1ELb1ELb1ELb0EEENS_36VarlenDynamicPersistentTileSchedulerILi64ELi64ELi256ELi128ELb1ELb1ELb1ELb1ELb0ELb1EEEE13SharedStorageENS1_6TensorINS1_11ArrayEngineIfLm128EEENS1_6LayoutINS2_IJNS2_IJNS3_ILi2EEESR_NS3_ILi32EEEEEES4_S4_EEENS2_IJNS2_IJS4_SR_NS3_ILi4EEEEEENS3_ILi0EEESX_EEEEEEENS_7SoftmaxILi2ELi0EEEEEbRKNSC_6ParamsENS8_25PipelineTmaAsyncNoClusterILi2ENS8_16PipelineTmaAsyncILi2EEEEES19_RNS8_13PipelineStateILj2EEERT0_RT1_iRiRKNS_16SeqlenInfoQKNewKILb1ELb0EEENS2_IJiiiiEEERT_ENKUliT_T0_T1_E_clIZSD_ISM_S10_S12_EbS15_S19_S19_S1C_S1E_S1G_iS1H_S1L_S1M_S1O_EUlRS1P_iE1_NS3_ILb0EEENS3_ILb1EEEEEDaiS1P_S1Q_S1R_)
$_ZN7cutlass13device_kernelIN5flash11enable_sm90INS1_16FlashAttnFwdSm90INS1_25CollectiveMainloopFwdSm90ILi2EN4cute5tupleIJNS5_1CILi1EEES8_S8_EEENS6_IJNS7_ILi64EEESA_SA_EEELi512ENS_6half_tEfNS_4arch4Sm90ELb0ELb1ELb1ELb1ELb0ELb0ELb1ELb0ELb0ELb1ELb1ELb0EEENS1_21CollectiveEpilogueFwdINS6_IJSA_NS7_ILi512EEESA_EEES9_SC_SE_Li256ELb1ELb1ELb1ELb0EEENS1_36VarlenDynamicPersistentTileSchedulerILi64ELi64ELi256ELi128ELb1ELb1ELb1ELb1ELb0ELb1EEEEEEEEEvNT_6ParamsE$_ZZN5flash25CollectiveMainloopFwdSm90ILi2EN4cute5tupleIJNS1_1CILi1EEES4_S4_EEENS2_IJNS3_ILi64EEES6_S6_EEELi512EN7cutlass6half_tEfNS8_4arch4Sm90ELb0ELb1ELb1ELb1ELb0ELb0ELb1ELb0ELb0ELb1ELb1ELb0EE3mmaINS_16FlashAttnFwdSm90ISC_NS_21CollectiveEpilogueFwdINS2_IJS6_NS3_ILi512EEES6_EEES5_S9_SB_Li256ELb1ELb1ELb1ELb0EEENS_36VarlenDynamicPersistentTileSchedulerILi64ELi64ELi256ELi128ELb1ELb1ELb1ELb1ELb0ELb1EEEE13SharedStorageENS1_6TensorINS1_11ArrayEngineIfLm128EEENS1_6LayoutINS2_IJNS2_IJNS3_ILi2EEESR_NS3_ILi32EEEEEES4_S4_EEENS2_IJNS2_IJS4_SR_NS3_ILi4EEEEEENS3_ILi0EEESX_EEEEEEENS_7SoftmaxILi2ELi0EEEEEbRKNSC_6ParamsENS8_25PipelineTmaAsyncNoClusterILi2ENS8_16PipelineTmaAsyncILi2EEEEES19_RNS8_13PipelineStateILj2EEERT0_RT1_iRiRKNS_16SeqlenInfoQKNewKILb1ELb0EEENS2_IJiiiiEEERT_ENKUliT_T0_T1_E_clIZSD_ISM_S10_S12_EbS15_S19_S19_S1C_S1E_S1G_iS1H_S1L_S1M_S1O_EUlRS1P_iE1_NS3_ILb0EEENS3_ILb1EEEEEDaiS1P_S1Q_S1R_:
        /* <DEDUP_REMOVED lines=48> */
.L_x_6549:
[----:B------:R-:W-:Y:S05]  /*380f0*/  BSYNC B3 ;  /* 0x0000000000037941 */ /* 0x000fea0003800000 */
.L_x_6548:
        /* <DEDUP_REMOVED lines=17> */
.L_x_6551:
[----:B------:R-:W-:Y:S05]  /*38210*/  BSYNC B3 ;  /* 0x0000000000037941 */ /* 0x000fea0003800000 */
.L_x_6550:
        /* <DEDUP_REMOVED lines=10> */
.L_x_6553:
[----:B------:R-:W-:Y:S05]  /*382c0*/  BSYNC B3 ;  /* 0x0000000000037941 */ /* 0x000fea0003800000 */
.L_x_6552:
        /* <DEDUP_REMOVED lines=15> */
[----:B----4-:R-:W-:Y:S04]  /*383c0*/  ST.E desc[UR4][R20.64], RZ ;  /* 0x000000ff14007985 */ /* 0x010fe8000c101904 */
[----:B------:R-:W3:Y:S01]  /*383d0*/  LD.E.64 R24, desc[UR6][R56.64] ;  /* 0x0000000638187980 */ /* 0x000ee2000c101b00 */
[----:B--2---:R-:W-:Y:S01]  /*383e0*/  IMAD R10, R9, 0x200, R10 ;  /* 0x00000200090a7824 */ /* 0x004fe200078e020a */
[----:B------:R-:W-:Y:S01]  /*383f0*/  R2UR UR7, R11 ;  /* 0x000000000b0772ca */ /* 0x000fe200000e0000 */
[----:B------:R-:W-:Y:S01]  /*38400*/  IMAD.MOV.U32 R9, RZ, RZ, 0x1 ;  /* 0x00000001ff097424 */ /* 0x000fe200078e00ff */
[----:B------:R-:W-:Y:S02]  /*38410*/  R2UR UR8, R4 ;  /* 0x00000000040872ca */ /* 0x000fe400000e0000 */
[----:B------:R-:W-:-:S02]  /*38420*/  R2UR UR6, R10 ;  /* 0x000000000a0672ca */ /* 0x000fc400000e0000 */
[C---:B------:R-:W-:Y:S02]  /*38430*/  R2UR UR9, R5.reuse ;  /* 0x00000000050972ca */ /* 0x040fe400000e0000 */
[----:B------:R-:W-:Y:S02]  /*38440*/  R2UR UR10, R4 ;  /* 0x00000000040a72ca */ /* 0x000fe400000e0000 */
[----:B------:R-:W-:Y:S02]  /*38450*/  R2UR UR11, R5 ;  /* 0x00000000050b72ca */ /* 0x000fe400000e0000 */
[----:B---3--:R-:W-:Y:S02]  /*38460*/  R2UR UR4, R24 ;  /* 0x00000000180472ca */ /* 0x008fe400000e0000 */
[----:B------:R-:W-:Y:S02]  /*38470*/  R2UR UR5, R25 ;  /* 0x00000000190572ca */ /* 0x000fe400000e0000 */
[----:B------:R-:W-:-:S11]  /*38480*/  WARPGROUP.ARRIVE ;  /* 0x00000000000079c5 */ /* 0x000fd60000000000 */
[----:B------:R-:W-:Y:S03]  /*38490*/  HGMMA.64x64x16.F32 R24, gdesc[UR4], RZ, !UPT, gsb0 ;  /* 0x00e00000041879f0 */ /* 0x000fe6000c0008ff */
        /* <DEDUP_REMOVED lines=36> */
[----:B------:R-:W-:Y:S01]  /*386e0*/  R2UR UR7, R11 ;  /* 0x000000000b0772ca */ /* 0x000fe200000e0000 */
[----:B------:R-:W-:Y:S01]  /*386f0*/  WARPGROUP.ARRIVE ;  /* 0x00000000000079c5 */ /* 0x000fe20000000000 */
[----:B------:R-:W-:-:S02]  /*38700*/  R2UR UR8, R4 ;  /* 0x00000000040872ca */ /* 0x000fc400000e0000 */
        /* <DEDUP_REMOVED lines=11> */
[----:B0-----:R-:W3:-:S12]  /*387c0*/  LDL.64 R20, [R12] ;  /* 0x000000000c147983 */ /* 0x001ed80000100a00 */
        /* <DEDUP_REMOVED lines=12> */
.L_x_6556:
[----:B------:R-:W-:Y:S05]  /*38890*/  BSYNC B3 ;  /* 0x0000000000037941 */ /* 0x000fea0003800000 */
.L_x_6555:
        /* <DEDUP_REMOVED lines=17> */
.L_x_6558:
[----:B------:R-:W-:Y:S05]  /*389b0*/  BSYNC B3 ;  /* 0x0000000000037941 */ /* 0x000fea0003800000 */
.L_x_6557:
        /* <DEDUP_REMOVED lines=10> */
.L_x_6560:
[----:B------:R-:W-:Y:S05]  /*38a60*/  BSYNC B3 ;  /* 0x0000000000037941 */ /* 0x000fea0003800000 */
.L_x_6559:
        /* <DEDUP_REMOVED lines=338> */
[C---:B------:R-:W-:Y:S02]  /*39f90*/  R2UR UR9, R5.reuse ;  /* 0x00000000050972ca */ /* 0x040fe400000e0000 */
[----:B------:R-:W-:Y:S01]  /*39fa0*/  R2UR UR10, R4 ;  /* 0x00000000040a72ca */ /* 0x000fe200000e0000 */
[----:B------:R-:W-:Y:S01]  /*39fb0*/  IMAD.IADD R60, R60, 0x1, R61 ;  /* 0x000000013c3c7824 */ /* 0x000fe200078e023d */
[----:B------:R-:W-:-:S04]  /*39fc0*/  R2UR UR11, R5 ;  /* 0x00000000050b72ca */ /* 0x000fc800000e0000 */
[----:B------:R-:W-:-:S05]  /*39fd0*/  LOP3.LUT R61, R60, 0xa06, RZ, 0xc0, !PT ;  /* 0x00000a063c3d7812 */ /* 0x000fca00078ec0ff */
[----:B------:R-:W-:-:S05]  /*39fe0*/  IMAD.IADD R60, R10, 0x1, R61 ;  /* 0x000000010a3c7824 */ /* 0x000fca00078e023d */
[----:B------:R-:W-:Y:S01]  /*39ff0*/  R2UR UR6, R60 ;  /* 0x000000003c0672ca */ /* 0x000fe200000e0000 */
[----:B--2---:R-:W-:Y:S01]  /*3a000*/  IMAD.IADD R58, R61, 0x1, R58 ;  /* 0x000000013d3a7824 */ /* 0x004fe200078e023a */
[----:B------:R-:W-:Y:S01]  /*3a010*/  R2UR UR5, R59 ;  /* 0x000000003b0572ca */ /* 0x000fe200000e0000 */
        /* <DEDUP_REMOVED lines=199> */
[----:B------:R-:W-:Y:S01]  /*3ac90*/  R2UR UR7, R11 ;  /* 0x000000000b0772ca */ /* 0x000fe200000e0000 */
[----:B------:R-:W-:Y:S01]  /*3aca0*/  IMAD.MOV.U32 R59, RZ, RZ, 0x1000 ;  /* 0x00001000ff3b7424 */ /* 0x000fe200078e00ff */
[----:B------:R-:W-:Y:S01]  /*3acb0*/  WARPGROUP.ARRIVE ;  /* 0x00000000000079c5 */ /* 0x000fe20000000000 */
        /* <DEDUP_REMOVED lines=9> */
[----:B--2---:R-:W-:Y:S01]  /*3ad50*/  IMAD.IADD R56, R59, 0x1, R56 ;  /* 0x000000013b387824 */ /* 0x004fe200078e0238 */
[----:B------:R-:W-:-:S04]  /*3ad60*/  R2UR UR5, R57 ;  /* 0x00000000390572ca */ /* 0x000fc800000e0000 */
[----:B------:R-:W-:-:S13]  /*3ad70*/  R2UR UR4, R56 ;  /* 0x00000000380472ca */ /* 0x000fda00000e0000 */
[----:B------:R-:W-:Y:S03]  /*3ad80*/  HGMMA.64x64x16.F32 R24, gdesc[UR4], R24, gsb0 ;  /* 0x00e00000041879f0 */ /* 0x000fe60008000818 */
[----:B------:R-:W-:Y:S02]  /*3ad90*/  WARPGROUP.DEPBAR.LE gsb0, 0x0 ;  /* 0x00008000000079c5 */ /* 0x000fe40000010000 */
[----:B------:R0:W-:Y:S04]  /*3ada0*/  ST.E desc[UR8][R20.64], R9 ;  /* 0x0000000914007985 */ /* 0x0001e8000c101908 */
[----:B------:R-:W2:Y:S04]  /*3adb0*/  @!P1 LDL.64 R10, [R12] ;  /* 0x000000000c0a9983 */ /* 0x000ea80000100a00 */
[----:B0-----:R-:W3:Y:S01]  /*3adc0*/  @!P1 LDL.64 R20, [R12+0x18] ;  /* 0x000018000c149983 */ /* 0x001ee20000100a00 */
[----:B------:R-:W-:-:S02]  /*3add0*/  @!P1 R2UR UR4, R4 ;  /* 0x00000000040492ca */ /* 0x000fc400000e0000 */
[C---:B------:R-:W-:Y:S02]  /*3ade0*/  @!P1 R2UR UR5, R5.reuse ;  /* 0x00000000050592ca */ /* 0x040fe400000e0000 */
[----:B------:R-:W-:Y:S02]  /*3adf0*/  @!P1 R2UR UR6, R4 ;  /* 0x00000000040692ca */ /* 0x000fe400000e0000 */
[----:B------:R-:W-:-:S13]  /*3ae00*/  @!P1 R2UR UR7, R5 ;  /* 0x00000000050792ca */ /* 0x000fda00000e0000 */
[----:B--2---:R-:W2:Y:S04]  /*3ae10*/  @!P1 LD.E R10, desc[UR6][R10.64] ;  /* 0x000000060a0a9980 */ /* 0x004ea8000c101900 */
[----:B---3--:R-:W3:Y:S02]  /*3ae20*/  @!P1 LD.E.64 R20, desc[UR4][R20.64+0x30] ;  /* 0x0000300414149980 */ /* 0x008ee4000c101b00 */
[----:B---3--:R-:W-:-:S05]  /*3ae30*/  @!P1 MOV R57, R20 ;  /* 0x0000001400399202 */ /* 0x008fca0000000f00 */
[----:B--2---:R-:W-:-:S05]  /*3ae40*/  @!P1 IMAD R56, R10, 0x8, R57 ;  /* 0x000000080a389824 */ /* 0x004fca00078e0239 */
[----:B------:R-:W-:-:S04]  /*3ae50*/  @!P1 PRMT R56, RZ, 0x654, R56 ;  /* 0x00000654ff389816 */ /* 0x000fc80000000038 */
[----:B------:R0:W-:Y:S01]  /*3ae60*/  @!P1 SYNCS.ARRIVE.TRANS64.RED.A1T0 RZ, [R56+URZ], RZ ;  /* 0x000000ff38ff99a7 */ /* 0x0001e2000810043f */
[----:B------:R-:W2:Y:S01]  /*3ae70*/  LDL.64 R10, [R12+0x68] ;  /* 0x000068000c0a7983 */ /* 0x000ea20000100a00 */
[----:B------:R-:W-:Y:S02]  /*3ae80*/  R2UR UR4, R4 ;  /* 0x00000000040472ca */ /* 0x000fe400000e0000 */
[----:B------:R-:W-:-:S13]  /*3ae90*/  R2UR UR5, R5 ;  /* 0x00000000050572ca */ /* 0x000fda00000e0000 */
[----:B--2---:R-:W0:Y:S01]  /*3aea0*/  LD.E.64 R10, desc[UR4][R10.64] ;  /* 0x000000040a0a7980 */ /* 0x004e22000c101b00 */
[----:B------:R-:W-:Y:S02]  /*3aeb0*/  R2UR UR4, R4 ;  /* 0x00000000040472ca */ /* 0x000fe400000e0000 */
[----:B------:R-:W-:-:S13]  /*3aec0*/  R2UR UR5, R5 ;  /* 0x00000000050572ca */ /* 0x000fda00000e0000 */
[----:B------:R-:W2:Y:S01]  /*3aed0*/  LD.E R9, desc[UR4][R14.64+0x24] ;  /* 0x000024040e097980 */ /* 0x000ea2000c101900 */
        /* <DEDUP_REMOVED lines=9> */
[----:B------:R-:W-:-:S05]  /*3af70*/  R2UR UR13, R5 ;  /* 0x00000000050d72ca */ /* 0x000fca00000e0000 */
[----:B------:R-:W3:Y:S04]  /*3af80*/  LD.E R57, desc[UR10][R14.64+0xc] ;  /* 0x00000c0a0e397980 */ /* 0x000ee8000c101900 */
[----:B------:R-:W4:Y:S04]  /*3af90*/  LD.E R58, desc[UR8][R14.64+0x10] ;  /* 0x000010080e3a7980 */ /* 0x000f28000c101900 */
[----:B------:R-:W4:Y:S04]  /*3afa0*/  LD.E R59, desc[UR12][R14.64+0x14] ;  /* 0x0000140c0e3b7980 */ /* 0x000f28000c101900 */
[----:B0-----:R-:W3:Y:S01]  /*3afb0*/  LD.E R56, desc[UR4][R10.64] ;  /* 0x000000040a387980 */ /* 0x001ee2000c101900 */
[----:B------:R-:W-:-:S02]  /*3afc0*/  R2UR UR4, R4 ;  /* 0x00000000040472ca */ /* 0x000fc400000e0000 */
[----:B------:R-:W-:Y:S01]  /*3afd0*/  R2UR UR5, R5 ;  /* 0x00000000050572ca */ /* 0x000fe200000e0000 */
[----:B------:R-:W4:-:S12]  /*3afe0*/  LD.E R10, desc[UR14][R14.64+0x18] ;  /* 0x0000180e0e0a7980 */ /* 0x000f18000c101900 */
[----:B------:R-:W4:Y:S01]  /*3aff0*/  LD.E R65, desc[UR4][R14.64] ;  /* 0x000000040e417980 */ /* 0x000f22000c101900 */
[----:B------:R-:W-:Y:S02]  /*3b000*/  R2UR UR4, R4 ;  /* 0x00000000040472ca */ /* 0x000fe400000e0000 */
[----:B------:R-:W-:Y:S02]  /*3b010*/  R2UR UR5, R5 ;  /* 0x00000000050572ca */ /* 0x000fe400000e0000 */
[----:B--2---:R-:W-:Y:S01]  /*3b020*/  ISETP.NE.AND P2, PT, R9, 0x1, PT ;  /* 0x000000010900780c */ /* 0x004fe20003f45270 */
[----:B------:R-:W-:-:S10]  /*3b030*/  IMAD.MOV.U32 R9, RZ, RZ, R7 ;  /* 0x000000ffff097224 */ /* 0x000fd400078e0007 */
[----:B------:R-:W2:Y:S02]  /*3b040*/  LD.E R66, desc[UR4][R8.64] ;  /* 0x0000000408427980 */ /* 0x000ea4000c101900 */
[C---:B------:R-:W-:Y:S02]  /*3b050*/  @P2 R2UR UR4, R4.reuse ;  /* 0x00000000040422ca */ /* 0x040fe400000e0000 */
[C---:B------:R-:W-:Y:S02]  /*3b060*/  @P2 R2UR UR5, R5.reuse ;  /* 0x00000000050522ca */ /* 0x040fe400000e0000 */
[----:B------:R-:W-:Y:S02]  /*3b070*/  @P2 R2UR UR6, R4 ;  /* 0x00000000040622ca */ /* 0x000fe400000e0000 */
[----:B------:R-:W-:-:S09]  /*3b080*/  @P2 R2UR UR7, R5 ;  /* 0x00000000050722ca */ /* 0x000fd200000e0000 */
[----:B------:R-:W2:Y:S04]  /*3b090*/  @P2 LD.E R67, desc[UR4][R14.64+0x28] ;  /* 0x000028040e432980 */ /* 0x000ea8000c101900 */
[----:B------:R-:W2:Y:S01]  /*3b0a0*/  @P2 LD.E R63, desc[UR6][R14.64+0x2c] ;  /* 0x00002c060e3f2980 */ /* 0x000ea2000c101900 */
[C---:B------:R-:W-:Y:S02]  /*3b0b0*/  R2UR UR4, R4.reuse ;  /* 0x00000000040472ca */ /* 0x040fe400000e0000 */
[C---:B------:R-:W-:Y:S02]  /*3b0c0*/  R2UR UR5, R5.reuse ;  /* 0x00000000050572ca */ /* 0x040fe400000e0000 */
[----:B------:R-:W-:Y:S02]  /*3b0d0*/  R2UR UR6, R4 ;  /* 0x00000000040672ca */ /* 0x000fe400000e0000 */
[----:B------:R-:W-:-:S09]  /*3b0e0*/  R2UR UR7, R5 ;  /* 0x00000000050772ca */ /* 0x000fd200000e0000 */
[----:B------:R-:W2:Y:S04]  /*3b0f0*/  LD.E R8, desc[UR4][R14.64+0x8] ;  /* 0x000008040e087980 */ /* 0x000ea8000c101900 */
[----:B------:R-:W2:Y:S01]  /*3b100*/  LD.E R9, desc[UR6][R14.64+0x4] ;  /* 0x000004060e097980 */ /* 0x000ea2000c101900 */
[----:B------:R-:W-:Y:S01]  /*3b110*/  BSSY B3, `(.L_x_6562) ;  /* 0x000008a000037945 */ /* 0x000fe20003800000 */
[-C--:B---3--:R-:W-:Y:S01]  /*3b120*/  FMUL.FTZ R62, R36, R56.reuse ;  /* 0x00000038243e7220 */ /* 0x088fe20000410000 */
[-C--:B------:R-:W-:Y:S01]  /*3b130*/  FMUL.FTZ R60, R25, R56.reuse ;  /* 0x00000038193c7220 */ /* 0x080fe20000410000 */
[-C--:B------:R-:W-:Y:S01]  /*3b140*/  FMUL.FTZ R25, R34, R56.reuse ;  /* 0x0000003822197220 */ /* 0x080fe20000410000 */
[-C--:B------:R-:W-:Y:S01]  /*3b150*/  FMUL.FTZ R20, R27, R56.reuse ;  /* 0x000000381b147220 */ /* 0x080fe20000410000 */
[----:B------:R-:W-:Y:S01]  /*3b160*/  FMUL.FTZ R27, R38, R56 ;  /* 0x00000038261b7220 */ /* 0x000fe20000410000 */
[----:B----4-:R-:W-:-:S04]  /*3b170*/  SHF.R.S32.HI R36, RZ, 0x1f, R65 ;  /* 0x0000001fff247819 */ /* 0x010fc80000011441 */
[----:B------:R-:W-:-:S04]  /*3b180*/  LEA.HI R34, R36, R65, RZ, 0x7 ;  /* 0x0000004124227211 */ /* 0x000fc800078f38ff */
[----:B------:R-:W-:Y:S01]  /*3b190*/  LOP3.LUT R38, R34, 0xffffff80, RZ, 0xc0, !PT ;  /* 0xffffff8022267812 */ /* 0x000fe200078ec0ff */
[----:B------:R-:W-:-:S04]  /*3b1a0*/  FMUL.FTZ R64, R37, R56 ;  /* 0x0000003825407220 */ /* 0x000fc80000410000 */
[----:B------:R-:W-:Y:S02]  /*3b1b0*/  IMAD.IADD R38, R65, 0x1, -R38 ;  /* 0x0000000141267824 */ /* 0x000fe400078e0a26 */
[-C--:B------:R-:W-:Y:S01]  /*3b1c0*/  FMUL.FTZ R61, R29, R56.reuse ;  /* 0x000000381d3d7220 */ /* 0x080fe20000410000 */
[----:B------:R-:W-:Y:S02]  /*3b1d0*/  LEA.HI R36, R36, R65, RZ, 0x2 ;  /* 0x0000004124247211 */ /* 0x000fe400078f10ff */
[----:B------:R-:W-:Y:S01]  /*3b1e0*/  SHF.R.S32.HI R37, RZ, 0x1f, R38 ;  /* 0x0000001fff257819 */ /* 0x000fe20000011426 */
[-C--:B------:R-:W-:Y:S01]  /*3b1f0*/  FMUL.FTZ R21, R30, R56.reuse ;  /* 0x000000381e157220 */ /* 0x080fe20000410000 */
[-C--:B------:R-:W-:Y:S01]  /*3b200*/  FMUL.FTZ R29, R39, R56.reuse ;  /* 0x00000038271d7220 */ /* 0x080fe20000410000 */
[-C--:B------:R-:W-:Y:S01]  /*3b210*/  FMUL.FTZ R11, R24, R56.reuse ;  /* 0x00000038180b7220 */ /* 0x080fe20000410000 */
[----:B------:R-:W-:Y:S01]  /*3b220*/  FMUL.FTZ R30, R32, R56 ;  /* 0x00000038201e7220 */ /* 0x000fe20000410000 */
[----:B------:R-:W-:Y:S01]  /*3b230*/  LEA.HI R39, R37, R38, RZ, 0x2 ;  /* 0x0000002625277211 */ /* 0x000fe200078f10ff */
[-C--:B------:R-:W-:Y:S01]  /*3b240*/  FMUL.FTZ R24, R31, R56.reuse ;  /* 0x000000381f187220 */ /* 0x080fe20000410000 */
[-C--:B------:R-:W-:Y:S01]  /*3b250*/  FMUL.FTZ R32, R33, R56.reuse ;  /* 0x0000003821207220 */ /* 0x080fe20000410000 */
[-C--:B------:R-:W-:Y:S01]  /*3b260*/  FMUL.FTZ R31, R42, R56.reuse ;  /* 0x000000382a1f7220 */ /* 0x080fe20000410000 */
[-C--:B------:R-:W-:Y:S01]  /*3b270*/  FMUL.FTZ R33, R43, R56.reuse ;  /* 0x000000382b217220 */ /* 0x080fe20000410000 */
[----:B------:R-:W-:Y:S01]  /*3b280*/  LOP3.LUT R36, R36, 0xfffffffc, RZ, 0xc0, !PT ;  /* 0xfffffffc24247812 */ /* 0x000fe200078ec0ff */
[-C--:B------:R-:W-:Y:S01]  /*3b290*/  FMUL.FTZ R42, R44, R56.reuse ;  /* 0x000000382c2a7220 */ /* 0x080fe20000410000 */
[----:B------:R-:W-:Y:S01]  /*3b2a0*/  FMUL.FTZ R43, R45, R56 ;  /* 0x000000382d2b7220 */ /* 0x000fe20000410000 */
[----:B------:R-:W-:-:S02]  /*3b2b0*/  SHF.R.S32.HI R44, RZ, 0x2, R39 ;  /* 0x00000002ff2c7819 */ /* 0x000fc40000011427 */
[----:B------:R-:W-:Y:S01]  /*3b2c0*/  SHF.R.S32.HI R45, RZ, 0x1f, R39 ;  /* 0x0000001fff2d7819 */ /* 0x000fe20000011427 */
[----:B------:R-:W-:Y:S01]  /*3b2d0*/  IMAD.IADD R65, R65, 0x1, -R36 ;  /* 0x0000000141417824 */ /* 0x000fe200078e0a24 */
[----:B------:R-:W-:Y:S02]  /*3b2e0*/  LEA.HI R37, R37, R38, RZ, 0x5 ;  /* 0x0000002625257211 */ /* 0x000fe400078f28ff */
[----:B------:R-:W-:Y:S01]  /*3b2f0*/  LEA.HI R45, R45, R44, RZ, 0x3 ;  /* 0x0000002c2d2d7211 */ /* 0x000fe200078f18ff */
[-C--:B------:R-:W-:Y:S01]  /*3b300*/  FMUL.FTZ R7, R26, R56.reuse ;  /* 0x000000381a077220 */ /* 0x080fe20000410000 */
[----:B------:R-:W-:Y:S02]  /*3b310*/  SHF.R.S32.HI R37, RZ, 0x5, R37 ;  /* 0x00000005ff257819 */ /* 0x000fe40000011425 */
[----:B------:R-:W-:Y:S02]  /*3b320*/  LEA.HI R36, R65, R65, RZ, 0x1 ;  /* 0x0000004141247211 */ /* 0x000fe400078f08ff */
[----:B------:R-:W-:Y:S01]  /*3b330*/  LOP3.LUT R45, R45, 0xfffffff8, RZ, 0xc0, !PT ;  /* 0xfffffff82d2d7812 */ /* 0x000fe200078ec0ff */
[-C--:B------:R-:W-:Y:S01]  /*3b340*/  FMUL.FTZ R26, R35, R56.reuse ;  /* 0x00000038231a7220 */ /* 0x080fe20000410000 */
[----:B------:R-:W-:Y:S01]  /*3b350*/  FMUL.FTZ R35, R46, R56 ;  /* 0x000000382e237220 */ /* 0x000fe20000410000 */
[----:B------:R-:W-:Y:S01]  /*3b360*/  LOP3.LUT R46, R36, 0x1ffffffe, RZ, 0xc0, !PT ;  /* 0x1ffffffe242e7812 */ /* 0x000fe200078ec0ff */
[----:B--2---:R-:W-:-:S02]  /*3b370*/  IMAD R66, R66, 0x4, R37 ;  /* 0x0000000442427824 */ /* 0x004fc400078e0225 */
[----:B------:R-:W-:Y:S02]  /*3b380*/  IMAD.IADD R45, R44, 0x1, -R45 ;  /* 0x000000012c2d7824 */ /* 0x000fe400078e0a2d */
[----:B------:R-:W-:Y:S02]  /*3b390*/  IMAD.IADD R46, R65, 0x1, -R46 ;  /* 0x00000001412e7824 */ /* 0x000fe400078e0a2e */
[----:B------:R-:W-:Y:S02]  /*3b3a0*/  IMAD.U32 R45, R66, 0x10, R45 ;  /* 0x00000010422d7824 */ /* 0x000fe400078e002d */
[----:B------:R-:W-:Y:S02]  /*3b3b0*/  FMUL.FTZ R36, R50, R56 ;  /* 0x0000003832247220 */ /* 0x000fe40000410000 */
[----:B------:R-:W-:-:S04]  /*3b3c0*/  IMAD R50, R46, 0x8, R45 ;  /* 0x000000082e327824 */ /* 0x000fc800078e022d */
[----:B------:R-:W-:-:S04]  /*3b3d0*/  @P2 IMAD.HI.U32 R44, R50, R67, RZ ;  /* 0x00000043322c2227 */ /* 0x000fc800078e00ff */
[-C--:B------:R-:W-:Y:S01]  /*3b3e0*/  FMUL.FTZ R49, R49, R56.reuse ;  /* 0x0000003831317220 */ /* 0x080fe20000410000 */
[----:B------:R-:W-:Y:S02]  /*3b3f0*/  LOP3.LUT R39, R39, 0x7ffffffc, RZ, 0xc0, !PT ;  /* 0x7ffffffc27277812 */ /* 0x000fe400078ec0ff */
[----:B------:R-:W-:Y:S01]  /*3b400*/  @P2 SHF.R.U32.HI R50, RZ, R63, R44 ;  /* 0x0000003fff322219 */ /* 0x000fe2000001162c */
[----:B------:R-:W-:Y:S01]  /*3b410*/  IMAD.SHL.U32 R66, R0, 0x40, RZ ;  /* 0x0000004000427824 */ /* 0x000fe200078e00ff */
[----:B------:R0:W1:Y:S03]  /*3b420*/  MUFU.TANH R68, R49 ;  /* 0x0000003100447308 */ /* 0x0000660000002400 */
[----:B------:R-:W2:Y:S01]  /*3b430*/  SHFL.IDX PT, R45, R50, RZ, 0x1c1f ;  /* 0x001c1fff322d7589 */ /* 0x000ea200000e0000 */
[-C--:B------:R-:W-:Y:S01]  /*3b440*/  FMUL.FTZ R28, R28, R56.reuse ;  /* 0x000000381c1c7220 */ /* 0x080fe20000410000 */
[-C--:B------:R-:W-:Y:S01]  /*3b450*/  FMUL.FTZ R40, R40, R56.reuse ;  /* 0x0000003828287220 */ /* 0x080fe20000410000 */
[-C--:B------:R-:W-:Y:S01]  /*3b460*/  FMUL.FTZ R41, R41, R56.reuse ;  /* 0x0000003829297220 */ /* 0x080fe20000410000 */
[----:B0-----:R-:W-:Y:S01]  /*3b470*/  IMAD.IADD R49, R38, 0x1, -R39 ;  /* 0x0000000126317824 */ /* 0x001fe200078e0a27 */
[----:B------:R-:W-:Y:S01]  /*3b480*/  IADD3 R38, -R66, 0x1, RZ ;  /* 0x0000000142267810 */ /* 0x000fe20007ffe1ff */
[-C--:B------:R-:W-:Y:S01]  /*3b490*/  FMUL.FTZ R34, R47, R56.reuse ;  /* 0x000000382f227220 */ /* 0x080fe20000410000 */
[-C--:B------:R-:W-:Y:S01]  /*3b4a0*/  FMUL.FTZ R37, R51, R56.reuse ;  /* 0x0000003833257220 */ /* 0x080fe20000410000 */
[-C--:B------:R-:W-:Y:S01]  /*3b4b0*/  FMUL.FTZ R53, R53, R56.reuse ;  /* 0x0000003835357220 */ /* 0x080fe20000410000 */
[-C--:B------:R-:W-:Y:S01]  /*3b4c0*/  FMUL.FTZ R54, R54, R56.reuse ;  /* 0x0000003836367220 */ /* 0x080fe20000410000 */
[-C--:B------:R-:W-:Y:S01]  /*3b4d0*/  FMUL.FTZ R55, R55, R56.reuse ;  /* 0x0000003837377220 */ /* 0x080fe20000410000 */
[----:B------:R-:W-:Y:S01]  /*3b4e0*/  IMAD R38, R49, -0x2, R38 ;  /* 0xfffffffe31267824 */ /* 0x000fe200078e0226 */
[----:B------:R-:W-:Y:S01]  /*3b4f0*/  ISETP.GE.AND P3, PT, R10, 0x1, PT ;  /* 0x000000010a00780c */ /* 0x000fe20003f66270 */
[----:B------:R-:W0:Y:S01]  /*3b500*/  MUFU.TANH R11, R11 ;  /* 0x0000000b000b7308 */ /* 0x000e220000002400 */
[----:B------:R-:W-:-:S02]  /*3b510*/  FMUL.FTZ R52, R52, R56 ;  /* 0x0000003834347220 */ /* 0x000fc40000410000 */
[----:B------:R-:W-:Y:S02]  /*3b520*/  IADD3 R39, -R9, R38, R8 ;  /* 0x0000002609277210 */ /* 0x000fe40007ffe108 */
[----:B------:R-:W-:-:S03]  /*3b530*/  LOP3.LUT R38, RZ, R57, RZ, 0x33, !PT ;  /* 0x00000039ff267212 */ /* 0x000fc600078e33ff */
[----:B------:R-:W3:Y:S01]  /*3b540*/  MUFU.TANH R60, R60 ;  /* 0x0000003c003c7308 */ /* 0x000ee20000002400 */
[----:B------:R-:W-:-:S07]  /*3b550*/  FMUL.FTZ R48, R48, R56 ;  /* 0x0000003830307220 */ /* 0x000fce0000410000 */
        /* <DEDUP_REMOVED lines=27> */
[----:B------:R-:W-:-:S02]  /*3b710*/  IMAD.IADD R58, R39, 0x1, R58 ;  /* 0x00000001273a7824 */ /* 0x000fc400078e023a */
[----:B------:R-:W-:-:S05]  /*3b720*/  IMAD.IADD R59, R59, 0x1, -R66 ;  /* 0x000000013b3b7824 */ /* 0x000fca00078e0a42 */
[----:B------:R1:W0:Y:S01]  /*3b730*/  MUFU.TANH R46, R52 ;  /* 0x00000034002e7308 */ /* 0x0002220000002400 */
[----:B--2---:R-:W-:Y:S02]  /*3b740*/  IMAD.IADD R51, R58, 0x1, R45 ;  /* 0x000000013a337824 */ /* 0x004fe400078e022d */
[----:B-1----:R-:W-:-:S05]  /*3b750*/  IMAD.IADD R52, R39, 0x1, R38 ;  /* 0x0000000127347824 */ /* 0x002fca00078e0226 */
[----:B------:R1:W2:Y:S02]  /*3b760*/  MUFU.TANH R47, R48 ;  /* 0x00000030002f7308 */ /* 0x0002a40000002400 */
[----:B-1----:R-:W-:Y:S01]  /*3b770*/  IMAD.IADD R48, R52, 0x1, R45 ;  /* 0x0000000134307824 */ /* 0x002fe200078e022d */
[----:B0--34-:R-:W-:Y:S06]  /*3b780*/  @!P3 BRA `(.L_x_6563) ;  /* 0x000000000088b947 */ /* 0x019fec0003800000 */
        /* <DEDUP_REMOVED lines=12> */
[----:B------:R-:W3:Y:S04]  /*3b850*/  LD.E R38, desc[UR4][R14.64+0x1c] ;  /* 0x00001c040e267980 */ /* 0x000ee8000c101900 */
[----:B------:R-:W4:Y:S01]  /*3b860*/  LD.E R45, desc[UR6][R14.64+0x20] ;  /* 0x000020060e2d7980 */ /* 0x000f22000c101900 */
[----:B---3--:R-:W-:-:S05]  /*3b870*/  IMAD.HI.U32 R38, R39, R38, RZ ;  /* 0x0000002627267227 */ /* 0x008fca00078e00ff */
[----:B----4-:R-:W-:-:S07]  /*3b880*/  SHF.R.U32.HI R39, RZ, R45, R38 ;  /* 0x0000002dff277219 */ /* 0x010fce0000011626 */
.L_x_6567:
[----:B------:R-:W-:Y:S05]  /*3b890*/  BSYNC B5 ;  /* 0x0000000000057941 */ /* 0x000fea0003800000 */
.L_x_6566:
[----:B------:R-:W-:Y:S01]  /*3b8a0*/  LOP3.LUT R39, RZ, R39, RZ, 0x33, !PT ;  /* 0x00000027ff277212 */ /* 0x000fe200078e33ff */
[----:B------:R-:W-:Y:S06]  /*3b8b0*/  BRA `(.L_x_6568) ;  /* 0x0000000000287947 */ /* 0x000fec0003800000 */
.L_x_6565:
[----:B------:R-:W-:-:S13]  /*3b8c0*/  ISETP.NE.AND P2, PT, R10, 0x1, PT ;  /* 0x000000010a00780c */ /* 0x000fda0003f45270 */
        /* <DEDUP_REMOVED lines=9> */
.L_x_6568:
[----:B------:R-:W-:Y:S05]  /*3b960*/  BSYNC B4 ;  /* 0x0000000000047941 */ /* 0x000fea0003800000 */
.L_x_6564:
[----:B------:R-:W-:-:S04]  /*3b970*/  IMAD R38, R10, R39, -R66 ;  /* 0x000000270a267224 */ /* 0x000fc800078e0a42 */
[----:B------:R-:W-:-:S05]  /*3b980*/  IMAD R39, R49, -0x2, R38 ;  /* 0xfffffffe31277824 */ /* 0x000fca00078e0226 */
[----:B------:R-:W-:Y:S02]  /*3b990*/  VIMNMX R48, R48, R39, !PT ;  /* 0x0000002730307248 */ /* 0x000fe40007fe0100 */
[----:B------:R-:W-:-:S07]  /*3b9a0*/  VIADDMNMX R51, R39, R10, R51, PT ;  /* 0x0000000a27337246 */ /* 0x000fce0003800133 */
.L_x_6563:
[----:B------:R-:W-:Y:S05]  /*3b9b0*/  BSYNC B3 ;  /* 0x0000000000037941 */ /* 0x000fea0003800000 */
.L_x_6562:
        /* <DEDUP_REMOVED lines=8> */
[C---:B------:R-:W-:Y:S02]  /*3ba40*/  ISETP.LT.OR P5, PT, R51.reuse, 0x2, P5 ;  /* 0x000000023300780c */ /* 0x040fe40002fa1670 */
[----:B------:R-:W-:Y:S02]  /*3ba50*/  ISETP.GT.AND P4, PT, R48, 0x9, !P6 ;  /* 0x000000093000780c */ /* 0x000fe40007784270 */
[----:B------:R-:W-:Y:S02]  /*3ba60*/  FSEL R60, R60, -INF , !P5 ;  /* 0xff8000003c3c7808 */ /* 0x000fe40006800000 */
        /* <DEDUP_REMOVED lines=47> */
[----:B--2---:R-:W-:Y:S02]  /*3bd60*/  FSEL R44, R47, -INF , !P4 ;  /* 0xff8000002f2c7808 */ /* 0x004fe40006000000 */
        /* <DEDUP_REMOVED lines=39> */
.L_x_6574:
[----:B------:R-:W-:Y:S05]  /*3bfe0*/  BSYNC B5 ;  /* 0x0000000000057941 */ /* 0x000fea0003800000 */
.L_x_6573:
[----:B------:R-:W-:Y:S01]  /*3bff0*/  LOP3.LUT R9, RZ, R9, RZ, 0x33, !PT ;  /* 0x00000009ff097212 */ /* 0x000fe200078e33ff */
[----:B------:R-:W-:Y:S06]  /*3c000*/  BRA `(.L_x_6575) ;  /* 0x0000000000287947 */ /* 0x000fec0003800000 */
.L_x_6572:
        /* <DEDUP_REMOVED lines=10> */
.L_x_6575:
[----:B------:R-:W-:Y:S05]  /*3c0b0*/  BSYNC B4 ;  /* 0x0000000000047941 */ /* 0x000fea0003800000 */
.L_x_6571:
[----:B------:R-:W-:-:S04]  /*3c0c0*/  IMAD R8, R10, R9, -R66 ;  /* 0x000000090a087224 */ /* 0x000fc800078e0a42 */
[----:B------:R-:W-:-:S05]  /*3c0d0*/  IMAD R8, R49, -0x2, R8 ;  /* 0xfffffffe31087824 */ /* 0x000fca00078e0208 */
[----:B------:R-:W-:Y:S02]  /*3c0e0*/  VIADDMNMX R51, R8, R10, R51, PT ;  /* 0x0000000a08337246 */ /* 0x000fe40003800133 */
[----:B------:R-:W-:-:S07]  /*3c0f0*/  VIMNMX R53, R53, R8, !PT ;  /* 0x0000000835357248 */ /* 0x000fce0007fe0100 */
.L_x_6570:
[----:B------:R-:W-:Y:S05]  /*3c100*/  BSYNC B3 ;  /* 0x0000000000037941 */ /* 0x000fea0003800000 */
.L_x_6569:
        /* <DEDUP_REMOVED lines=122> */
[----:B------:R-:W-:Y:S02]  /*3c8b0*/  FMUL.FTZ R51, R20, R11 ;  /* 0x0000000b14337220 */ /* 0x000fe40000410000 */
        /* <DEDUP_REMOVED lines=26> */
.L_x_6577:
[----:B------:R-:W-:Y:S05]  /*3ca60*/  BSYNC B3 ;  /* 0x0000000000037941 */ /* 0x000fea0003800000 */
.L_x_6576:
        /* <DEDUP_REMOVED lines=13> */
.L_x_6579:
[----:B------:R-:W-:Y:S05]  /*3cb40*/  BSYNC B3 ;  /* 0x0000000000037941 */ /* 0x000fea0003800000 */
.L_x_6578:
[----:B------:R-:W0:Y:S01]  /*3cb50*/  LDL.64 R6, [R12+0x70] ;  /* 0x000070000c067983 */ /* 0x000e220000100a00 */
[C---:B------:R-:W-:Y:S02]  /*3cb60*/  R2UR UR4, R4.reuse ;  /* 0x00000000040472ca */ /* 0x040fe400000e0000 */
[C---:B------:R-:W-:Y:S02]  /*3cb70*/  R2UR UR5, R5.reuse ;  /* 0x00000000050572ca */ /* 0x040fe400000e0000 */
[C---:B------:R-:W-:Y:S02]  /*3cb80*/  R2UR UR6, R4.reuse ;  /* 0x00000000040672ca */ /* 0x040fe400000e0000 */
[C---:B------:R-:W-:Y:S02]  /*3cb90*/  R2UR UR7, R5.reuse ;  /* 0x00000000050772ca */ /* 0x040fe400000e0000 */
[----:B------:R-:W-:Y:S02]  /*3cba0*/  R2UR UR8, R4 ;  /* 0x00000000040872ca */ /* 0x000fe400000e0000 */
[----:B------:R-:W-:-:S05]  /*3cbb0*/  R2UR UR9, R5 ;  /* 0x00000000050972ca */ /* 0x000fca00000e0000 */
[----:B0-----:R-:W2:Y:S04]  /*3cbc0*/  LD.E R8, desc[UR4][R6.64] ;  /* 0x0000000406087980 */ /* 0x001ea8000c101900 */
        /* <DEDUP_REMOVED lines=15> */
[-CC-:B------:R-:W-:Y:S01]  /*3ccc0*/  FFMA.FTZ R49, R49, R9.reuse, -R14.reuse ;  /* 0x0000000931317223 */ /* 0x180fe2000001080e */
[----:B------:R-:W5:Y:S01]  /*3ccd0*/  MUFU.EX2 R47, R47 ;  /* 0x0000002f002f7308 */ /* 0x000f620000000800 */
[-CC-:B------:R-:W-:Y:S01]  /*3cce0*/  FFMA.FTZ R50, R50, R9.reuse, -R14.reuse ;  /* 0x0000000932327223 */ /* 0x180fe2000001080e */
[-C--:B------:R-:W-:Y:S01]  /*3ccf0*/  FFMA.FTZ R24, R24, R9.reuse, -R14 ;  /* 0x0000000918187223 */ /* 0x080fe2000001080e */
[-C--:B------:R-:W-:Y:S01]  /*3cd00*/  FFMA.FTZ R30, R30, R9.reuse, -R10 ;  /* 0x000000091e1e7223 */ /* 0x080fe2000001080a */
[-C--:B------:R-:W-:Y:S01]  /*3cd10*/  FFMA.FTZ R8, R25, R9.reuse, -R14 ;  /* 0x0000000919087223 */ /* 0x080fe2000001080e */
        /* <DEDUP_REMOVED lines=10> */
[-C--:B------:R-:W-:Y:S01]  /*3cdc0*/  FFMA.FTZ R46, R46, R9.reuse, -R10 ;  /* 0x000000092e2e7223 */ /* 0x080fe2000001080a */
[----:B------:R-:W1:Y:S01]  /*3cdd0*/  MUFU.EX2 R60, R60 ;  /* 0x0000003c003c7308 */ /* 0x000e620000000800 */
[-C--:B------:R-:W-:Y:S01]  /*3cde0*/  FFMA.FTZ R26, R26, R9.reuse, -R14 ;  /* 0x000000091a1a7223 */ /* 0x080fe2000001080e */
[-C--:B------:R-:W-:Y:S01]  /*3cdf0*/  FFMA.FTZ R10, R48, R9.reuse, -R10 ;  /* 0x00000009300a7223 */ /* 0x080fe2000001080a */
        /* <DEDUP_REMOVED lines=11> */
[----:B-----5:R-:W-:Y:S01]  /*3ceb0*/  FADD.FTZ R15, R47, R20 ;  /* 0x000000142f0f7221 */ /* 0x020fe20000010000 */
[----:B0-----:R-:W-:Y:S01]  /*3cec0*/  FADD.FTZ R14, R52, R21 ;  /* 0x00000015340e7221 */ /* 0x001fe20000010000 */
[----:B------:R-:W-:Y:S02]  /*3ced0*/  MUFU.EX2 R28, R28 ;  /* 0x0000001c001c7308 */ /* 0x000fe40000000800 */
[----:B-1----:R-:W-:-:S06]  /*3cee0*/  FADD.FTZ R15, R60, R15 ;  /* 0x0000000f3c0f7221 */ /* 0x002fcc0000010000 */
[----:B------:R-:W0:Y:S01]  /*3cef0*/  MUFU.EX2 R50, R50 ;  /* 0x0000003200327308 */ /* 0x000e220000000800 */
[----:B--2---:R-:W-:-:S07]  /*3cf00*/  FADD.FTZ R21, R49, R14 ;  /* 0x0000000e31157221 */ /* 0x004fce0000010000 */
[----:B------:R-:W-:Y:S08]  /*3cf10*/  MUFU.EX2 R61, R61 ;  /* 0x0000003d003d7308 */ /* 0x000ff00000000800 */
[----:B------:R-:W1:Y:S01]  /*3cf20*/  MUFU.EX2 R171, R24 ;  /* 0x0000001800ab7308 */ /* 0x000e620000000800 */
[----:B0-----:R-:W-:-:S07]  /*3cf30*/  FADD.FTZ R14, R50, R21 ;  /* 0x00000015320e7221 */ /* 0x001fce0000010000 */
[----:B------:R-:W0:Y:S08]  /*3cf40*/  MUFU.EX2 R30, R30 ;  /* 0x0000001e001e7308 */ /* 0x000e300000000800 */
[----:B------:R-:W2:Y:S01]  /*3cf50*/  MUFU.EX2 R173, R8 ;  /* 0x0000000800ad7308 */ /* 0x000ea20000000800 */
[----:B-1----:R-:W-:-:S07]  /*3cf60*/  FADD.FTZ R14, R171, R14 ;  /* 0x0000000eab0e7221 */ /* 0x002fce0000010000 */
[----:B------:R-:W1:Y:S08]  /*3cf70*/  MUFU.EX2 R25, R32 ;  /* 0x0000002000197308 */ /* 0x000e700000000800 */
[----:B------:R-:W3:Y:S08]  /*3cf80*/  MUFU.EX2 R26, R26 ;  /* 0x0000001a001a7308 */ /* 0x000ef00000000800 */
[----:B------:R4:W-:Y:S08]  /*3cf90*/  MUFU.EX2 R27, R10 ;  /* 0x0000000a001b7308 */ /* 0x0009f00000000800 */
[----:B------:R-:W5:Y:S01]  /*3cfa0*/  MUFU.EX2 R38, R38 ;  /* 0x0000002600267308 */ /* 0x000f620000000800 */
[----:B----4-:R-:W-:-:S04]  /*3cfb0*/  FADD.FTZ R10, R28, R15 ;  /* 0x0000000f1c0a7221 */ /* 0x010fc80000010000 */
[----:B------:R-:W-:-:S03]  /*3cfc0*/  FADD.FTZ R15, R61, R10 ;  /* 0x0000000a3d0f7221 */ /* 0x000fc60000010000 */
[----:B------:R-:W4:Y:S01]  /*3cfd0*/  MUFU.EX2 R175, R11 ;  /* 0x0000000b00af7308 */ /* 0x000f220000000800 */
[----:B0-----:R-:W-:Y:S01]  /*3cfe0*/  FADD.FTZ R10, R30, R15 ;  /* 0x0000000f1e0a7221 */ /* 0x001fe20000010000 */
[----:B--2---:R-:W-:-:S03]  /*3cff0*/  FADD.FTZ R15, R173, R14 ;  /* 0x0000000ead0f7221 */ /* 0x004fc60000010000 */
[----:B-1----:R-:W-:Y:S01]  /*3d000*/  FADD.FTZ R21, R25, R10 ;  /* 0x0000000a19157221 */ /* 0x002fe20000010000 */
[----:B---3--:R-:W-:Y:S02]  /*3d010*/  FADD.FTZ R8, R26, R15 ;  /* 0x0000000f1a087221 */ /* 0x008fe40000010000 */
[----:B------:R-:W0:Y:S01]  /*3d020*/  MUFU.EX2 R39, R39 ;  /* 0x0000002700277308 */ /* 0x000e220000000800 */
[----:B-----5:R-:W-:-:S07]  /*3d030*/  FADD.FTZ R10, R38, R21 ;  /* 0x00000015260a7221 */ /* 0x020fce0000010000 */
[----:B------:R-:W1:Y:S01]  /*3d040*/  MUFU.EX2 R24, R29 ;  /* 0x0000001d00187308 */ /* 0x000e620000000800 */
[----:B----4-:R-:W-:-:S07]  /*3d050*/  FADD.FTZ R11, R175, R8 ;  /* 0x00000008af0b7221 */ /* 0x010fce0000010000 */
        /* <DEDUP_REMOVED lines=29> */
[----:B--2---:R-:W-:-:S04]  /*3d230*/  FADD.FTZ R8, R46, R11 ;  /* 0x0000000b2e087221 */ /* 0x004fc80000010000 */
[----:B------:R-:W-:Y:S01]  /*3d240*/  FADD.FTZ R29, R27, R8 ;  /* 0x000000081b1d7221 */ /* 0x000fe20000010000 */
[----:B0-----:R-:W-:-:S04]  /*3d250*/  FADD.FTZ R10, R54, R15 ;  /* 0x0000000f360a7221 */ /* 0x001fc80000010000 */
[----:B------:R-:W-:Y:S01]  /*3d260*/  ST.E desc[UR4][R6.64+0x10], R29 ;  /* 0x0000101d06007985 */ /* 0x000fe2000c101904 */
[----:B-1----:R-:W-:-:S05]  /*3d270*/  FADD.FTZ R33, R183, R10 ;  /* 0x0000000ab7217221 */ /* 0x002fca0000010000 */
        /* <DEDUP_REMOVED lines=27> */
[----:B------:R3:W-:Y:S04]  /*3d430*/  STSM.16.M88.4 [R14], R168 ;  /* 0x000000a80e007844 */ /* 0x0007e80000000200 */
        /* <DEDUP_REMOVED lines=195> */
[----:B--2---:R-:W-:Y:S02]  /*3e070*/  FMUL.FTZ R37, R37, R6 ;  /* 0x0000000625257220 */ /* 0x004fe40000410000 */
        /* <DEDUP_REMOVED lines=70> */
[----:B------:R2:W-:Y:S04]  /*3e4e0*/  ST.E desc[UR4][R8.64+0xa8], R15 ;  /* 0x0000a80f08007985 */ /* 0x0005e8000c101904 */
[----:B------:R-:W-:Y:S04]  /*3e4f0*/  ST.E desc[UR18][R8.64+0xf4], R31 ;  /* 0x0000f41f08007985 */ /* 0x000fe8000c101912 */
[----:B------:R-:W-:Y:S04]  /*3e500*/  ST.E desc[UR10][R8.64+0x114], R21 ;  /* 0x0001141508007985 */ /* 0x000fe8000c10190a */
[----:B------:R-:W-:Y:S04]  /*3e510*/  ST.E desc[UR12][R8.64+0x120], R25 ;  /* 0x0001201908007985 */ /* 0x000fe8000c10190c */
[----:B------:R-:W-:Y:S04]  /*3e520*/  ST.E desc[UR14][R8.64+0x124], R27 ;  /* 0x0001241b08007985 */ /* 0x000fe8000c10190e */
[----:B------:R-:W-:Y:S04]  /*3e530*/  ST.E desc[UR16][R8.64+0x130], R29 ;  /* 0x0001301d08007985 */ /* 0x000fe8000c101910 */
[----:B------:R-:W-:Y:S04]  /*3e540*/  ST.E desc[UR4][R8.64+0x1f4], R37 ;  /* 0x0001f42508007985 */ /* 0x000fe8000c101904 */
[----:B------:R0:W-:Y:S04]  /*3e550*/  ST.E desc[UR4][R8.64+0xac], R7 ;  /* 0x0000ac0708007985 */ /* 0x0001e8000c101904 */
[----:B------:R1:W-:Y:S01]  /*3e560*/  ST.E desc[UR4][R8.64+0xb8], R11 ;  /* 0x0000b80b08007985 */ /* 0x0003e2000c101904 */
[----:B--2---:R-:W-:-:S05]  /*3e570*/  FMUL.FTZ R15, R51, R6 ;  /* 0x00000006330f7220 */ /* 0x004fca0000410000 */
[----:B------:R2:W-:Y:S04]  /*3e580*/  ST.E desc[UR4][R8.64+0xbc], R15 ;  /* 0x0000bc0f08007985 */ /* 0x0005e8000c101904 */
[----:B------:R-:W0:Y:S02]  /*3e590*/  LD.E R6, desc[UR6][R8.64+0xc8] ;  /* 0x0000c80608067980 */ /* 0x000e24000c101900 */
[----:B0-----:R-:W-:-:S05]  /*3e5a0*/  FMUL.FTZ R7, R51, R6 ;  /* 0x0000000633077220 */ /* 0x001fca0000410000 */
[----:B------:R0:W-:Y:S04]  /*3e5b0*/  ST.E desc[UR4][R8.64+0xc8], R7 ;  /* 0x0000c80708007985 */ /* 0x0001e8000c101904 */
[----:B------:R-:W1:Y:S02]  /*3e5c0*/  LD.E R6, desc[UR6][R8.64+0xcc] ;  /* 0x0000cc0608067980 */ /* 0x000e64000c101900 */
[----:B-1----:R-:W-:-:S05]  /*3e5d0*/  FMUL.FTZ R11, R51, R6 ;  /* 0x00000006330b7220 */ /* 0x002fca0000410000 */
[----:B------:R1:W-:Y:S04]  /*3e5e0*/  ST.E desc[UR4][R8.64+0xcc], R11 ;  /* 0x0000cc0b08007985 */ /* 0x0003e8000c101904 */
[----:B------:R-:W2:Y:S02]  /*3e5f0*/  LD.E R6, desc[UR6][R8.64+0xd8] ;  /* 0x0000d80608067980 */ /* 0x000ea4000c101900 */
        /* <DEDUP_REMOVED lines=100> */
[----:B------:R-:W-:Y:S04]  /*3ec40*/  ST.E desc[UR4][R8.64+0x1dc], R15 ;  /* 0x0001dc0f08007985 */ /* 0x000fe8000c101904 */
        /* <DEDUP_REMOVED lines=9> */
[----:B------:R-:W2:Y:S02]  /*3ece0*/  LD.E R6, desc[UR6][R8.64+0x1fc] ;  /* 0x0001fc0608067980 */ /* 0x000ea4000c101900 */
[----:B--2---:R-:W-:-:S05]  /*3ecf0*/  FMUL.FTZ R51, R51, R6 ;  /* 0x0000000633337220 */ /* 0x004fca0000410000 */
[----:B------:R2:W-:Y:S04]  /*3ed00*/  ST.E desc[UR4][R8.64+0x1fc], R51 ;  /* 0x0001fc3308007985 */ /* 0x0005e8000c101904 */
[----:B0-----:R-:W3:Y:S04]  /*3ed10*/  LDL.64 R6, [R12+0x88] ;  /* 0x000088000c067983 */ /* 0x001ee80000100a00 */
[----:B-1----:R-:W4:Y:S04]  /*3ed20*/  LDL.64 R10, [R12] ;  /* 0x000000000c0a7983 */ /* 0x002f280000100a00 */
[----:B------:R-:W2:Y:S04]  /*3ed30*/  LDL.64 R14, [R12+0x90] ;  /* 0x000090000c0e7983 */ /* 0x000ea80000100a00 */
[----:B---3--:R-:W3:Y:S04]  /*3ed40*/  LD.E R25, desc[UR4][R6.64] ;  /* 0x0000000406197980 */ /* 0x008ee8000c101900 */
[----:B----4-:R-:W4:Y:S04]  /*3ed50*/  LD.E R11, desc[UR6][R10.64] ;  /* 0x000000060a0b7980 */ /* 0x010f28000c101900 */
[----:B--2---:R-:W4:Y:S04]  /*3ed60*/  LD.E.64 R8, desc[UR4][R14.64] ;  /* 0x000000040e087980 */ /* 0x004f28000c101b00 */
[----:B---3--:R-:W-:Y:S04]  /*3ed70*/  ST.E desc[UR8][R6.64], R25 ;  /* 0x0000001906007985 */ /* 0x008fe8000c101908 */
[----:B------:R-:W2:Y:S04]  /*3ed80*/  LD.E R21, desc[UR10][R6.64+0x4] ;  /* 0x0000040a06157980 */ /* 0x000ea8000c101900 */
[----:B--2---:R0:W-:Y:S04]  /*3ed90*/  ST.E desc[UR4][R6.64+0x4], R21 ;  /* 0x0000041506007985 */ /* 0x0041e8000c101904 */
[----:B------:R-:W2:Y:S04]  /*3eda0*/  LD.E R27, desc[UR6][R6.64+0x8] ;  /* 0x00000806061b7980 */ /* 0x000ea8000c101900 */
[----:B--2---:R1:W-:Y:S04]  /*3edb0*/  ST.E desc[UR4][R6.64+0x8], R27 ;  /* 0x0000081b06007985 */ /* 0x0043e8000c101904 */
[----:B------:R-:W2:Y:S04]  /*3edc0*/  LD.E R29, desc[UR6][R6.64+0xc] ;  /* 0x00000c06061d7980 */ /* 0x000ea8000c101900 */
[----:B--2---:R-:W-:Y:S04]  /*3edd0*/  ST.E desc[UR4][R6.64+0xc], R29 ;  /* 0x00000c1d06007985 */ /* 0x004fe8000c101904 */
[----:B------:R-:W2:Y:S04]  /*3ede0*/  LD.E R15, desc[UR6][R6.64+0x10] ;  /* 0x00001006060f7980 */ /* 0x000ea8000c101900 */
[----:B--2---:R2:W-:Y:S04]  /*3edf0*/  ST.E desc[UR4][R6.64+0x10], R15 ;  /* 0x0000100f06007985 */ /* 0x0045e8000c101904 */
[----:B0-----:R-:W3:Y:S04]  /*3ee00*/  LD.E R21, desc[UR6][R6.64+0x14] ;  /* 0x0000140606157980 */ /* 0x001ee8000c101900 */
[----:B---3--:R0:W-:Y:S04]  /*3ee10*/  ST.E desc[UR4][R6.64+0x14], R21 ;  /* 0x0000141506007985 */ /* 0x0081e8000c101904 */
[----:B------:R-:W3:Y:S04]  /*3ee20*/  LD.E R25, desc[UR6][R6.64+0x18] ;  /* 0x0000180606197980 */ /* 0x000ee8000c101900 */
[----:B---3--:R3:W-:Y:S04]  /*3ee30*/  ST.E desc[UR4][R6.64+0x18], R25 ;  /* 0x0000181906007985 */ /* 0x0087e8000c101904 */
[----:B-1----:R-:W5:Y:S04]  /*3ee40*/  LD.E R27, desc[UR6][R6.64+0x1c] ;  /* 0x00001c06061b7980 */ /* 0x002f68000c101900 */
[----:B-----5:R1:W-:Y:S04]  /*3ee50*/  ST.E desc[UR4][R6.64+0x1c], R27 ;  /* 0x00001c1b06007985 */ /* 0x0203e8000c101904 */
[----:B--2---:R-:W2:Y:S04]  /*3ee60*/  LD.E R15, desc[UR6][R6.64+0x20] ;  /* 0x00002006060f7980 */ /* 0x004ea8000c101900 */
[----:B--2---:R2:W-:Y:S04]  /*3ee70*/  ST.E desc[UR4][R6.64+0x20], R15 ;  /* 0x0000200f06007985 */ /* 0x0045e8000c101904 */
[----:B0-----:R-:W5:Y:S04]  /*3ee80*/  LD.E R21, desc[UR6][R6.64+0x24] ;  /* 0x0000240606157980 */ /* 0x001f68000c101900 */
[----:B-----5:R0:W-:Y:S04]  /*3ee90*/  ST.E desc[UR4][R6.64+0x24], R21 ;  /* 0x0000241506007985 */ /* 0x0201e8000c101904 */
[----:B---3--:R-:W3:Y:S04]  /*3eea0*/  LD.E R25, desc[UR6][R6.64+0x28] ;  /* 0x0000280606197980 */ /* 0x008ee8000c101900 */
        /* <DEDUP_REMOVED lines=228> */
[----:B--2---:R-:W-:Y:S04]  /*3fcf0*/  ST.E desc[UR4][R6.64+0x1f0], R15 ;  /* 0x0001f00f06007985 */ /* 0x004fe8000c101904 */
[----:B0-----:R-:W2:Y:S04]  /*3fd00*/  LD.E R21, desc[UR6][R6.64+0x1f4] ;  /* 0x0001f40606157980 */ /* 0x001ea8000c101900 */
[----:B--2---:R-:W-:Y:S04]  /*3fd10*/  ST.E desc[UR4][R6.64+0x1f4], R21 ;  /* 0x0001f41506007985 */ /* 0x004fe8000c101904 */
[----:B---3--:R-:W2:Y:S01]  /*3fd20*/  LD.E R25, desc[UR6][R6.64+0x1f8] ;  /* 0x0001f80606197980 */ /* 0x008ea2000c101900 */
[----:B------:R-:W-:-:S02]  /*3fd30*/  R2UR UR20, R4 ;  /* 0x00000000041472ca */ /* 0x000fc400000e0000 */
[C---:B------:R-:W-:Y:S02]  /*3fd40*/  R2UR UR21, R5.reuse ;  /* 0x00000000051572ca */ /* 0x040fe400000e0000 */
[C---:B------:R-:W-:Y:S02]  /*3fd50*/  R2UR UR22, R4.reuse ;  /* 0x00000000041672ca */ /* 0x040fe400000e0000 */
[C---:B------:R-:W-:Y:S02]  /*3fd60*/  R2UR UR23, R5.reuse ;  /* 0x00000000051772ca */ /* 0x040fe400000e0000 */
[C---:B------:R-:W-:Y:S02]  /*3fd70*/  R2UR UR24, R4.reuse ;  /* 0x00000000041872ca */ /* 0x040fe400000e0000 */
[----:B------:R-:W-:Y:S01]  /*3fd80*/  R2UR UR25, R5 ;  /* 0x00000000051972ca */ /* 0x000fe200000e0000 */
[----:B--2---:R0:W-:Y:S04]  /*3fd90*/  ST.E desc[UR4][R6.64+0x1f8], R25 ;  /* 0x0001f81906007985 */ /* 0x0041e8000c101904 */
[----:B-1----:R-:W2:Y:S01]  /*3fda0*/  LD.E R27, desc[UR6][R6.64+0x1fc] ;  /* 0x0001fc06061b7980 */ /* 0x002ea2000c101900 */
        /* <DEDUP_REMOVED lines=24> */
[----:B--2---:R1:W-:Y:S04]  /*3ff30*/  ST.E desc[UR4][R6.64+0x1fc], R27 ;  /* 0x0001fc1b06007985 */ /* 0x0043e8000c101904 */
[----:B------:R-:W2:Y:S04]  /*3ff40*/  LD.E R24, desc[UR18][R6.64] ;  /* 0x0000001206187980 */ /* 0x000ea8000c101900 */
[----:B0-----:R-:W2:Y:S04]  /*3ff50*/  LD.E R25, desc[UR20][R6.64+0x4] ;  /* 0x0000041406197980 */ /* 0x001ea8000c101900 */
        /* <DEDUP_REMOVED lines=126> */
[----:B----4-:R-:W-:Y:S01]  /*40740*/  IMAD R8, R11, 0x1000, R8 ;  /* 0x000010000b087824 */ /* 0x010fe200078e0208 */
        /* <DEDUP_REMOVED lines=376> */
[----:B------:R-:W-:Y:S02]  /*41ed0*/  R2UR UR54, R4 ;  /* 0x00000000043672ca */ /* 0x000fe400000e0000 */
        /* <DEDUP_REMOVED lines=1973> */
.L_x_6580:
[----:B-1----:R-:W-:Y:S02]  /*49a30*/  IMAD.MOV.U32 R4, RZ, RZ, R13 ;  /* 0x000000ffff047224 */ /* 0x002fe400078e000d */
[----:B------:R-:W-:-:S04]  /*49a40*/  IMAD.MOV.U32 R5, RZ, RZ, 0x0 ;  /* 0x00000000ff057424 */ /* 0x000fc800078e00ff */
[----:B0-----:R-:W-:Y:S05]  /*49a50*/  RET.REL.NODEC R4 `(_ZN7cutlass13device_kernelIN5flash11enable_sm90INS1_16FlashAttnFwdSm90INS1_25CollectiveMainloopFwdSm90ILi2EN4cute5tupleIJNS5_1CILi1EEES8_S8_EEENS6_IJNS7_ILi64EEESA_SA_EEELi512ENS_6half_tEfNS_4arch4Sm90ELb0ELb1ELb1ELb1ELb0ELb0ELb1ELb0ELb0ELb1ELb1ELb0EEENS1_21CollectiveEpilogueFwdINS6_IJSA_NS7_ILi512EEESA_EEES9_SC_SE_Li256ELb1ELb1ELb1ELb0EEENS1_36VarlenDynamicPersistentTileSchedulerILi64ELi64ELi256ELi128ELb1ELb1ELb1ELb1ELb0ELb1EEEEEEEEEvNT_6ParamsE) ;  /* 0xfffffb6404687950 */ /* 0x001fea0003c3ffff */
.L_x_6554:
[----:B0-----:R0:W1:Y:S02]  /*49a60*/  SYNCS.PHASECHK.TRANS64.TRYWAIT P1, [R9+URZ], R24 ;  /* 0x00000018090075a7 */ /* 0x001064000802017f */
[----:B-1----:R-:W-:Y:S05]  /*49a70*/  @!P1 NANOSLEEP.SYNCS 0x989680 ;  /* 0x009896800000995d */ /* 0x002fea0003900000 */
[----:B------:R-:W1:Y:S02]  /*49a80*/  @!P1 SYNCS.PHASECHK.TRANS64 P1, [R9+URZ], R24 ;  /* 0x00000018090095a7 */ /* 0x000e64000802007f */
[----:B-1----:R-:W-:Y:S05]  /*49a90*/  @!P1 BRA `(.L_x_6554) ;  /* 0xfffffffc00f09947 */ /* 0x002fea000383ffff */
[----:B------:R-:W-:Y:S05]  /*49aa0*/  BRA `(.L_x_6553) ;  /* 0xfffffee800047947 */ /* 0x000fea000383ffff */
.L_x_6561:
[----:B0-----:R0:W1:Y:S02]  /*49ab0*/  SYNCS.PHASECHK.TRANS64.TRYWAIT P1, [R56+URZ], R57 ;  /* 0x00000039380075a7 */ /* 0x001064000802017f */
[----:B-1----:R-:W-:Y:S05]  /*49ac0*/  @!P1 NANOSLEEP.SYNCS 0x989680 ;  /* 0x009896800000995d */ /* 0x002fea0003900000 */
[----:B------:R-:W1:Y:S02]  /*49ad0*/  @!P1 SYNCS.PHASECHK.TRANS64 P1, [R56+URZ], R57 ;  /* 0x00000039380095a7 */ /* 0x000e64000802007f */
[----:B-1----:R-:W-:Y:S05]  /*49ae0*/  @!P1 BRA `(.L_x_6561) ;  /* 0xfffffffc00f09947 */ /* 0x002fea000383ffff */
[----:B------:R-:W-:Y:S05]  /*49af0*/  BRA `(.L_x_6560) ;  /* 0xfffffeec00d87947 */ /* 0x000fea000383ffff */
.L_x_6581:
        /* <DEDUP_REMOVED lines=16> */
.L_x_15178:


//--------------------- .text._ZN7cutlass13device_kernelIN5flash11enable_sm90INS1_16FlashAttnFwdSm90INS1_25CollectiveMainloopFwdSm90ILi2EN4cute5tupleIJNS5_1CILi1EEES8_S8_EEENS6_IJNS7_ILi64EEESA_SA_EEELi512ENS_6half_tEfNS_4arch4Sm90ELb0ELb1ELb1ELb1ELb0ELb1ELb1ELb0ELb0ELb1ELb1ELb0EEENS1_21CollectiveEpilogueFwdINS6_IJSA_NS7_ILi512EEESA_EEES9_SC_SE_Li256ELb1ELb1ELb1ELb0EEENS1_36VarlenDynamicPersistentTileSchedulerILi64ELi64ELi256ELi128ELb1ELb1ELb1ELb1ELb0ELb1EEEEEEEEEvNT_6ParamsE --------------------------
	.section	.text._ZN7cutlass13device_kernelIN5flash11enable_sm90INS1_16FlashAttnFwdSm90INS1_25CollectiveMainloopFwdSm90ILi2EN4cute5tupleIJNS5_1CILi1EEES8_S8_EEENS6_IJNS7_ILi64EEESA_SA_EEELi512ENS_6half_tEfNS_4arch4Sm90ELb0ELb1ELb1ELb1ELb0ELb1ELb1ELb0ELb0ELb1ELb1ELb0EEENS1_21CollectiveEpilogueFwdINS6_IJSA_NS7_ILi512EEESA_EEES9_SC_SE_Li256ELb1ELb1ELb1ELb0EEENS1_36VarlenDynamicPersistentTileSchedulerILi64ELi64ELi256ELi128ELb1ELb1ELb1ELb1ELb0ELb1EEEEEEEEEvNT_6ParamsE,"ax",@progbits
	.align	128
.text._ZN7cutlass13device_kernelIN5flash11enable_sm90INS1_16FlashAttnFwdSm90INS1_25CollectiveMainloopFwdSm90ILi2EN4cute5tupleIJNS5_1CILi1EEES8_S8_EEENS6_IJNS7_ILi64EEESA_SA_EEELi512ENS_6half_tEfNS_4arch4Sm90ELb0ELb1ELb1ELb1ELb0ELb1ELb1ELb0ELb0ELb1ELb1ELb0EEENS1_21CollectiveEpilogueFwdINS6_IJSA_NS7_ILi512EEESA_EEES9_SC_SE_Li256ELb1ELb1ELb1ELb0EEENS1_36VarlenDynamicPersistentTileSchedulerILi64ELi64ELi256ELi128ELb1ELb1ELb1ELb1ELb0ELb1EEEEEEEEEvNT_6ParamsE:
        .type           _ZN7cutlass13device_kernelIN5flash11enable_sm90INS1_16FlashAttnFwdSm90INS1_25CollectiveMainloopFwdSm90ILi2EN4cute5tupleIJNS5_1CILi1EEES8_S8_EEENS6_IJNS7_ILi64EEESA_SA_EEELi512ENS_6half_tEfNS_4arch4Sm90ELb0ELb1ELb1ELb1ELb0ELb1ELb1ELb0ELb0ELb1ELb1ELb0EEENS1_21CollectiveEpilogueFwdINS6_IJSA_NS7_ILi512EEESA_EEES9_SC_SE_Li256ELb1ELb1ELb1ELb0EEENS1_36VarlenDynamicPersistentTileSchedulerILi64ELi64ELi256ELi128ELb1ELb1ELb1ELb1ELb0ELb1EEEEEEEEEvNT_6ParamsE,@function
        .size           _ZN7cutlass13device_kernelIN5flash11enable_sm90INS1_16FlashAttnFwdSm90INS1_25CollectiveMainloopFwdSm90ILi2EN4cute5tupleIJNS5_1CILi1EEES8_S8_EEENS6_IJNS7_ILi64EEESA_SA_EEELi512ENS_6half_tEfNS_4arch4Sm90ELb0ELb1ELb1ELb1ELb0ELb1ELb1ELb0ELb0ELb1ELb1ELb0EEENS1_21CollectiveEpilogueFwdINS6_IJSA_NS7_ILi512EEESA_EEES9_SC_SE_Li256ELb1ELb1ELb1ELb0EEENS1_36VarlenDynamicPersistentTileSchedulerILi64ELi64ELi256ELi128ELb1ELb1ELb1ELb1ELb0ELb1EEEEEEEEEvNT_6ParamsE,(.L_x_15180 - _ZN7cutlass13device_kernelIN5flash11enable_sm90INS1_16FlashAttnFwdSm90INS1_25CollectiveMainloopFwdSm90ILi2EN4cute5tupleIJNS5_1CILi1EEES8_S8_EEENS6_IJNS7_ILi64EEESA_SA_EEELi512ENS_6half_tEfNS_4arch4Sm90ELb0ELb1ELb1ELb1ELb0ELb1ELb1ELb0ELb0ELb1ELb1ELb0EEENS1_21CollectiveEpilogueFwdINS6_IJSA_NS7_ILi512EEESA_EEES9_SC_SE_Li256ELb1ELb1ELb1ELb0EEENS1_36VarlenDynamicPersistentTileSchedulerILi64ELi64ELi256ELi128ELb1ELb1ELb1ELb1ELb0ELb1EEEEEEEEEvNT_6ParamsE)
        .other          _ZN7cutlass13device_kernelIN5flash11enable_sm90INS1_16FlashAttnFwdSm90INS1_25CollectiveMainloopFwdSm90ILi2EN4cute5tupleIJNS5_1CILi1EEES8_S8_EEENS6_IJNS7_ILi64EEESA_SA_EEELi512ENS_6half_tEfNS_4arch4Sm90ELb0ELb1ELb1ELb1ELb0ELb1ELb1ELb0ELb0ELb1ELb1ELb0EEENS1_21CollectiveEpilogueFwdINS6_IJSA_NS7_ILi512EEESA_EEES9_SC_SE_Li256ELb1ELb1ELb1ELb0EEENS1_36VarlenDynamicPersistentTileSchedulerILi64ELi64ELi256ELi128ELb1ELb1ELb1ELb1ELb0ELb1EEEEEEEEEvNT_6ParamsE,@"STO_CUDA_ENTRY STV_DEFAULT"
_ZN7cutlass13device_kernelIN5flash11enable_sm90INS1_16FlashAttnFwdSm90INS1_25CollectiveMainloopFwdSm90ILi2EN4cute5tupleIJNS5_1CILi1EEES8_S8_EEENS6_IJNS7_ILi64EEESA_SA_EEELi512ENS_6half_tEfNS_4arch4Sm90ELb0ELb1ELb1ELb1ELb0ELb1ELb1ELb0ELb0ELb1ELb1ELb0EEENS1_21CollectiveEpilogueFwdINS6_IJSA_NS7_ILi512EEESA_EEES9_SC_SE_Li256ELb1ELb1ELb1ELb0EEENS1_36VarlenDynamicPersistentTileSchedulerILi64ELi64ELi256ELi128ELb1ELb1ELb1ELb1ELb0ELb1EEEEEEEEEvNT_6ParamsE:
[----:B------:R-:W0:Y:S02]  /*0000*/  LDC R1, c[0x0][0x28] ;  /* 0x00000a00ff017b82 */ /* 0x000e240000000800 */
[----:B0-----:R-:W-:-:S05]  /*0010*/  VIADD R1, R1, 0xfffffb10 ;  /* 0xfffffb1001017836 */ /* 0x001fca0000000000 */
[----:B------:R-:W-:Y:S01]  /*0020*/  R2UR UR4, R1 ;  /* 0x00000000010472ca */ /* 0x000fe200000e0000 */
[----:B------:R-:W0:Y:S01]  /*0030*/  S2R R3, SR_TID.X ;  /* 0x0000000000037919 */ /* 0x000e220000002100 */
[----:B------:R-:W-:Y:S01]  /*0040*/  ELECT P0, URZ, PT ;  /* 0x00000000003f782f */ /* 0x000fe20003800000 */
[----:B------:R-:W-:Y:S01]  /*0050*/  BSSY B0, `(.L_x_6582) ;  /* 0x0000017000007945 */ /* 0x000fe20003800000 */
[----:B------:R-:W-:Y:S01]  /*0060*/  ULDC UR37, c[0x0][0x20] ;  /* 0x0000080000257ab9 */ /* 0x000fe20000000800 */
[----:B------:R-:W-:-:S08]  /*0070*/  ULDC UR36, c[0x0][0x24] ;  /* 0x0000090000247ab9 */ /* 0x000fd00000000800 */
[----:B------:R-:W-:-:S04]  /*0080*/  UIADD3 UR37, UP0, UR4, UR37, URZ ;  /* 0x0000002504257290 */ /* 0x000fc8000ff1e03f */
[----:B------:R-:W-:Y:S01]  /*0090*/  UIADD3.X UR36, URZ, UR36, URZ, UP0, !UPT ;  /* 0x000000243f247290 */ /* 0x000fe200087fe43f */
[----:B0-----:R-:W-:-:S05]  /*00a0*/  SHF.R.U32.HI R0, RZ, 0x5, R3 ;  /* 0x00000005ff007819 */ /* 0x001fca0000011603 */
        /* <DEDUP_REMOVED lines=17> */
.L_x_6583:
[----:B------:R-:W-:Y:S05]  /*01c0*/  BSYNC B0 ;  /* 0x0000000000007941 */ /* 0x000fea0003800000 */
.L_x_6582:
        /* <DEDUP_REMOVED lines=38> */
.L_x_6584:
        /* <DEDUP_REMOVED lines=22> */
.L_x_6585:
        /* <DEDUP_REMOVED lines=18> */
.L_x_6586:
        /* <DEDUP_REMOVED lines=22> */
.L_x_6587:
        /* <DEDUP_REMOVED lines=23> */
.L_x_6588:
[----:B------:R-:W-:Y:S01]  /*0980*/  UISETP.NE.AND UP0, UPT, UR39, URZ, UPT ;  /* 0x0000003f2700728c */ /* 0x000fe2000bf05270 */
[----:B------:R-:W-:Y:S01]  /*0990*/  NOP ;  /* 0x0000000000007918 */ /* 0x000fe20000000000 */
[----:B------:R-:W-:Y:S01]  /*09a0*/  ULDC.64 UR44, c[0x0][0x208] ;  /* 0x00008200002c7ab9 */ /* 0x000fe20000000a00 */
[----:B------:R-:W-:Y:S01]  /*09b0*/  BSSY B9, `(.L_x_6589) ;  /* 0x000411f000097945 */ /* 0x000fe20003800000 */
[----:B------:R-:W-:Y:S01]  /*09c0*/  UP2UR UR40, UPR, URZ, 0x1 ;  /* 0x000000013f287883 */ /* 0x000fe20008000000 */
[----:B------:R-:W-:Y:S01]  /*09d0*/  IMAD.U32 R16, RZ, RZ, UR37 ;  /* 0x00000025ff107e24 */ /* 0x000fe2000f8e00ff */
[----:B01-34-:R-:W-:Y:S01]  /*09e0*/  BAR.SYNC.DEFER_BLOCKING 0x0 ;  /* 0x0000000000007b1d */ /* 0x01bfe20000010000 */
[----:B------:R-:W-:Y:S01]  /*09f0*/  PLOP3.LUT P0, PT, PT, PT, UP0, 0x40, 0x0 ;  /* 0x000000000000781c */ /* 0x000fe20003f0e808 */
[----:B------:R-:W-:-:S12]  /*0a00*/  IMAD.U32 R17, RZ, RZ, UR36 ;  /* 0x00000024ff117e24 */ /* 0x000fd8000f8e00ff */
[----:B------:R-:W-:Y:S05]  /*0a10*/  @P0 BRA `(.L_x_6590) ;  /* 0x0000035c00e80947 */ /* 0x000fea0003800000 */
.L_x_6591:
[----:B------:R-:W-:-:S08]  /*0a20*/  NOP ;  /* 0x0000000000007918 */ /* 0x000fd00000000000 */
[----:B------:R-:W0:Y:S02]  /*0a30*/  USETMAXREG.TRY_ALLOC.CTAPOOL UP0, 0xf0 ;  /* 0x000000f0000079c8 */ /* 0x000e240008000600 */
[----:B0-----:R-:W-:-:S13]  /*0a40*/  PLOP3.LUT P0, PT, PT, PT, UP0, 0x80, 0x0 ;  /* 0x000000000000781c */ /* 0x001fda0003f0f008 */
[----:B------:R-:W-:Y:S05]  /*0a50*/  @!P0 BRA `(.L_x_6591) ;  /* 0xfffffffc00f08947 */ /* 0x000fea000383ffff */
[----:B------:R-:W0:Y:S01]  /*0a60*/  S2R R0, SR_TID.X ;  /* 0x0000000000007919 */ /* 0x000e220000002100 */
[----:B------:R-:W1:Y:S01]  /*0a70*/  S2UR UR5, SR_CgaCtaId ;  /* 0x00000000000579c3 */ /* 0x000e620000008800 */
[----:B------:R-:W-:Y:S01]  /*0a80*/  UMOV UR4, 0x400 ;  /* 0x0000040000047882 */ /* 0x000fe20000000000 */
[----:B------:R-:W-:Y:S04]  /*0a90*/  STL.64 [R1+0x1e8], RZ ;  /* 0x0001e8ff01007387 */ /* 0x000fe80000100a00 */
[----:B------:R-:W-:Y:S04]  /*0aa0*/  STL [R1+0x1f0], RZ ;  /* 0x0001f0ff01007387 */ /* 0x000fe80000100800 */
[----:B------:R-:W-:Y:S01]  /*0ab0*/  STL [R1+0x1f4], RZ ;  /* 0x0001f4ff01007387 */ /* 0x000fe20000100800 */
[----:B-1----:R-:W-:-:S06]  /*0ac0*/  ULEA UR4, UR5, UR4, 0x18 ;  /* 0x0000000405047291 */ /* 0x002fcc000f8ec03f */
[----:B------:R-:W-:Y:S01]  /*0ad0*/  IMAD.U32 R2, RZ, RZ, UR4 ;  /* 0x00000004ff027e24 */ /* 0x000fe2000f8e00ff */
[----:B0-----:R-:W-:Y:S01]  /*0ae0*/  SHF.R.U32.HI R0, RZ, 0x7, R0 ;  /* 0x00000007ff007819 */ /* 0x001fe20000011600 */
[----:B------:R-:W-:-:S03]  /*0af0*/  ULDC UR4, c[0x0][0xd3c] ;  /* 0x00034f0000047ab9 */ /* 0x000fc60000000800 */
[----:B------:R-:W-:Y:S02]  /*0b00*/  ISETP.NE.AND P0, PT, R0, 0x1, PT ;  /* 0x000000010000780c */ /* 0x000fe40003f05270 */
[----:B------:R-:W0:Y:S11]  /*0b10*/  S2R R0, SR_TID.X ;  /* 0x0000000000007919 */ /* 0x000e360000002100 */
[----:B------:R-:W-:Y:S06]  /*0b20*/  @!P0 BAR.ARV 0x8, 0x100 ;  /* 0x0204000000008b1d */ /* 0x000fec0000002000 */
[----:B0-----:R-:W-:-:S13]  /*0b30*/  ISETP.GE.U32.AND P0, PT, R0, 0x100, PT ;  /* 0x000001000000780c */ /* 0x001fda0003f06070 */
[----:B------:R-:W-:Y:S08]  /*0b40*/  @P0 BAR.ARV 0xf, 0x100 ;  /* 0x03c4000000000b1d */ /* 0x000ff00000002000 */
[----:B------:R-:W-:Y:S06]  /*0b50*/  BAR.SYNC.DEFER_BLOCKING 0x5, 0x180 ;  /* 0x0146000000007b1d */ /* 0x000fec0000010000 */
[----:B------:R-:W0:Y:S02]  /*0b60*/  LDS.128 R88, [R2+0x388d0] ;  /* 0x0388d00002587984 */ /* 0x000e240000000c00 */
[----:B------:R-:W-:Y:S06]  /*0b70*/  BAR.ARV 0x4, 0x180 ;  /* 0x0106000000007b1d */ /* 0x000fec0000002000 */
[----:B0-----:R-:W-:-:S13]  /*0b80*/  ISETP.GE.AND P0, PT, R91, UR4, PT ;  /* 0x000000045b007c0c */ /* 0x001fda000bf06270 */
[----:B------:R-:W-:Y:S05]  /*0b90*/  @P0 BRA `(.L_x_6592) ;  /* 0x0000041000000947 */ /* 0x000fea0003800000 */
[----:B------:R-:W-:Y:S01]  /*0ba0*/  VIADD R236, R0, 0xffffff80 ;  /* 0xffffff8000ec7836 */ /* 0x000fe20000000000 */
[----:B------:R-:W0:Y:S01]  /*0bb0*/  S2UR UR4, SR_SWINHI ;  /* 0x00000000000479c3 */ /* 0x000e220000002f00 */
[----:B------:R-:W-:Y:S01]  /*0bc0*/  R2UR UR42, R2 ;  /* 0x00000000022a72ca */ /* 0x000fe200000e0000 */
[----:B------:R-:W-:Y:S01]  /*0bd0*/  IMAD.MOV.U32 R159, RZ, RZ, 0x2 ;  /* 0x00000002ff9f7424 */ /* 0x000fe200078e00ff */
[----:B------:R-:W-:Y:S01]  /*0be0*/  UIADD3 UR38, UP0, UR37, 0x1e8, URZ ;  /* 0x000001e825267890 */ /* 0x000fe2000ff1e03f */
[----:B------:R-:W-:Y:S01]  /*0bf0*/  SHF.R.S32.HI R3, RZ, 0x1f, R236 ;  /* 0x0000001fff037819 */ /* 0x000fe200000114ec */
[----:B------:R-:W-:Y:S01]  /*0c00*/  UIADD3 UR41, UP1, UR37, 0x1f4, URZ ;  /* 0x000001f425297890 */ /* 0x000fe2000ff3e03f */
[----:B------:R-:W-:Y:S01]  /*0c10*/  IMAD.MOV.U32 R153, RZ, RZ, RZ ;  /* 0x000000ffff997224 */ /* 0x000fe200078e00ff */
[----:B------:R-:W-:Y:S01]  /*0c20*/  UIADD3.X UR46, URZ, UR36, URZ, UP0, !UPT ;  /* 0x000000243f2e7290 */ /* 0x000fe200087fe43f */
[CC--:B------:R-:W-:Y:S01]  /*0c30*/  LEA.HI R8, R3.reuse, R236.reuse, RZ, 0x7 ;  /* 0x000000ec03087211 */ /* 0x0c0fe200078f38ff */
[----:B------:R-:W-:Y:S01]  /*0c40*/  IMAD.MOV.U32 R156, RZ, RZ, RZ ;  /* 0x000000ffff9c7224 */ /* 0x000fe200078e00ff */
[----:B------:R-:W-:Y:S01]  /*0c50*/  LEA.HI R0, R3, R236, RZ, 0x4 ;  /* 0x000000ec03007211 */ /* 0x000fe200078f20ff */
[----:B------:R-:W-:Y:S01]  /*0c60*/  UIADD3.X UR47, URZ, UR36, URZ, UP1, !UPT ;  /* 0x000000243f2f7290 */ /* 0x000fe20008ffe43f */
[----:B------:R-:W-:-:S02]  /*0c70*/  LOP3.LUT R7, R8, 0xffffff80, RZ, 0xc0, !PT ;  /* 0xffffff8008077812 */ /* 0x000fc400078ec0ff */
[----:B------:R-:W-:Y:S02]  /*0c80*/  SHF.R.S32.HI R5, RZ, 0x4, R0 ;  /* 0x00000004ff057819 */ /* 0x000fe40000011400 */
[----:B------:R-:W-:Y:S01]  /*0c90*/  SHF.R.S32.HI R237, RZ, 0x7, R8 ;  /* 0x00000007ffed7819 */ /* 0x000fe20000011408 */
[----:B------:R-:W-:Y:S01]  /*0ca0*/  IMAD.IADD R7, R236, 0x1, -R7 ;  /* 0x00000001ec077824 */ /* 0x000fe200078e0a07 */
[----:B------:R-:W-:Y:S02]  /*0cb0*/  LEA.HI R4, R0, R5, RZ, 0x1 ;  /* 0x0000000500047211 */ /* 0x000fe400078f08ff */
[----:B------:R-:W-:Y:S02]  /*0cc0*/  LEA.HI R8, R8, R237, RZ, 0x1 ;  /* 0x000000ed08087211 */ /* 0x000fe400078f08ff */
[----:B------:R-:W-:Y:S02]  /*0cd0*/  SHF.R.S32.HI R10, RZ, 0x1f, R7 ;  /* 0x0000001fff0a7819 */ /* 0x000fe40000011407 */
[----:B------:R-:W-:Y:S01]  /*0ce0*/  LOP3.LUT R6, R4, 0x1ffffffe, RZ, 0xc0, !PT ;  /* 0x1ffffffe04067812 */ /* 0x000fe200078ec0ff */
[----:B------:R-:W-:Y:S01]  /*0cf0*/  UMOV UR42, UR42 ;  /* 0x0000002a002a7c82 */ /* 0x000fe20008000000 */
[----:B0-----:R-:W-:Y:S01]  /*0d00*/  UMOV UR43, UR4 ;  /* 0x00000004002b7c82 */ /* 0x001fe20008000000 */
[----:B------:R-:W-:-:S02]  /*0d10*/  LEA.HI R4, R3, R236, RZ, 0x5 ;  /* 0x000000ec03047211 */ /* 0x000fc400078f28ff */
[----:B------:R-:W-:Y:S01]  /*0d20*/  LEA.HI R9, R10, R7, RZ, 0x2 ;  /* 0x000000070a097211 */ /* 0x000fe200078f10ff */
[----:B------:R-:W-:Y:S01]  /*0d30*/  IMAD.IADD R6, R5, 0x1, -R6 ;  /* 0x0000000105067824 */ /* 0x000fe200078e0a06 */
[----:B------:R-:W-:Y:S02]  /*0d40*/  LOP3.LUT R5, R0, 0xfffffff0, RZ, 0xc0, !PT ;  /* 0xfffffff000057812 */ /* 0x000fe400078ec0ff */
[--C-:B------:R-:W-:Y:S02]  /*0d50*/  SHF.R.S32.HI R165, RZ, 0x5, R4.reuse ;  /* 0x00000005ffa57819 */ /* 0x100fe40000011404 */
[----:B------:R-:W-:Y:S01]  /*0d60*/  SHF.R.S32.HI R4, RZ, 0x1f, R4 ;  /* 0x0000001fff047819 */ /* 0x000fe20000011404 */
[----:B------:R-:W-:Y:S01]  /*0d70*/  IMAD.IADD R12, R236, 0x1, -R5 ;  /* 0x00000001ec0c7824 */ /* 0x000fe200078e0a05 */
[--C-:B------:R-:W-:Y:S02]  /*0d80*/  SHF.R.S32.HI R0, RZ, 0x2, R9.reuse ;  /* 0x00000002ff007819 */ /* 0x100fe40000011409 */
[----:B------:R-:W-:Y:S01]  /*0d90*/  SHF.R.S32.HI R11, RZ, 0x1f, R9 ;  /* 0x0000001fff0b7819 */ /* 0x000fe20000011409 */
[----:B------:R-:W-:Y:S01]  /*0da0*/  IMAD R5, R237, 0x100, R12 ;  /* 0x00000100ed057824 */ /* 0x000fe200078e020c */
[----:B------:R-:W-:Y:S01]  /*0db0*/  LEA.HI R4, R4, R165, RZ, 0x2 ;  /* 0x000000a504047211 */ /* 0x000fe200078f10ff */
[----:B------:R0:W-:Y:S01]  /*0dc0*/  STL [R1+0x4d4], R12 ;  /* 0x0004d40c01007387 */ /* 0x0001e20000100800 */
[----:B------:R-:W-:-:S02]  /*0dd0*/  LEA.HI R11, R11, R0, RZ, 0x3 ;  /* 0x000000000b0b7211 */ /* 0x000fc400078f18ff */
[----:B------:R-:W-:Y:S02]  /*0de0*/  LOP3.LUT R4, R4, 0x3ffffc, RZ, 0xc0, !PT ;  /* 0x003ffffc04047812 */ /* 0x000fe400078ec0ff */
[----:B------:R-:W-:Y:S02]  /*0df0*/  LOP3.LUT R11, R11, 0xfffffff8, RZ, 0xc0, !PT ;  /* 0xfffffff80b0b7812 */ /* 0x000fe400078ec0ff */
[----:B------:R-:W-:Y:S01]  /*0e00*/  LEA.HI R10, R10, R7, RZ, 0x5 ;  /* 0x000000070a0a7211 */ /* 0x000fe200078f28ff */
[----:B------:R-:W-:Y:S01]  /*0e10*/  IMAD.IADD R4, R165, 0x1, -R4 ;  /* 0x00000001a5047824 */ /* 0x000fe200078e0a04 */
[----:B------:R-:W-:Y:S01]  /*0e20*/  LOP3.LUT R8, R8, 0xfffffe, RZ, 0xc0, !PT ;  /* 0x00fffffe08087812 */ /* 0x000fe200078ec0ff */
[----:B------:R-:W-:Y:S01]  /*0e30*/  IMAD.IADD R11, R0, 0x1, -R11 ;  /* 0x00000001000b7824 */ /* 0x000fe200078e0a0b */
[CC--:B------:R-:W-:Y:S01]  /*0e40*/  LEA.HI R0, R3.reuse, R236.reuse, RZ, 0x2 ;  /* 0x000000ec03007211 */ /* 0x0c0fe200078f10ff */
[----:B------:R-:W-:Y:S01]  /*0e50*/  IMAD R158, R4, 0x10, R5 ;  /* 0x00000010049e7824 */ /* 0x000fe200078e0205 */
[----:B------:R-:W-:Y:S01]  /*0e60*/  LEA.HI R4, R3, R236, RZ, 0x3 ;  /* 0x000000ec03047211 */ /* 0x000fe200078f18ff */
[----:B------:R-:W-:Y:S01]  /*0e70*/  IMAD.IADD R8, R237, 0x1, -R8 ;  /* 0x00000001ed087824 */ /* 0x000fe200078e0a08 */
[----:B------:R-:W-:-:S02]  /*0e80*/  SHF.R.S32.HI R152, RZ, 0x2, R0 ;  /* 0x00000002ff987819 */ /* 0x000fc40000011400 */
[----:B------:R-:W-:Y:S02]  /*0e90*/  LOP3.LUT R3, R0, 0xfffffffc, RZ, 0xc0, !PT ;  /* 0xfffffffc00037812 */ /* 0x000fe400078ec0ff */
[----:B------:R-:W-:Y:S01]  /*0ea0*/  SHF.R.S32.HI R5, RZ, 0x1f, R0 ;  /* 0x0000001fff057819 */ /* 0x000fe20000011400 */
[----:B------:R-:W-:Y:S01]  /*0eb0*/  VIADD R14, R152, 0x20 ;  /* 0x00000020980e7836 */ /* 0x000fe20000000000 */
[----:B0-----:R-:W-:Y:S01]  /*0ec0*/  LOP3.LUT R12, R9, 0x7ffffffc, RZ, 0xc0, !PT ;  /* 0x7ffffffc090c7812 */ /* 0x001fe200078ec0ff */
[----:B------:R-:W-:Y:S01]  /*0ed0*/  IMAD.IADD R13, R236, 0x1, -R3 ;  /* 0x00000001ec0d7824 */ /* 0x000fe200078e0a03 */
[----:B------:R-:W-:Y:S01]  /*0ee0*/  LEA.HI R5, R5, R152, RZ, 0x3 ;  /* 0x0000009805057211 */ /* 0x000fe200078f18ff */
[----:B------:R-:W-:Y:S01]  /*0ef0*/  IMAD.SHL.U32 R3, R14, 0x40, RZ ;  /* 0x000000400e037824 */ /* 0x000fe200078e00ff */
[----:B------:R-:W-:Y:S01]  /*0f00*/  SHF.R.S32.HI R228, RZ, 0x3, R4 ;  /* 0x00000003ffe47819 */ /* 0x000fe20000011404 */
[----:B------:R-:W-:Y:S01]  /*0f10*/  IMAD.IADD R12, R7, 0x1, -R12 ;  /* 0x00000001070c7824 */ /* 0x000fe200078e0a0c */
[----:B------:R-:W-:Y:S01]  /*0f20*/  LOP3.LUT R7, R4, 0xfffffff8, RZ, 0xc0, !PT ;  /* 0xfffffff804077812 */ /* 0x000fe200078ec0ff */
[----:B------:R-:W-:Y:S01]  /*0f30*/  IMAD.SHL.U32 R22, R13, 0x8, RZ ;  /* 0x000000080d167824 */ /* 0x000fe200078e00ff */
[----:B------:R-:W-:Y:S01]  /*0f40*/  LOP3.LUT R5, R5, 0xfffffff8, RZ, 0xc0, !PT ;  /* 0xfffffff805057812 */ /* 0x000fe200078ec0ff */
[----:B------:R-:W-:Y:S01]  /*0f50*/  IMAD.SHL.U32 R9, R6, 0x8, RZ ;  /* 0x0000000806097824 */ /* 0x000fe200078e00ff */
[----:B------:R-:W-:Y:S01]  /*0f60*/  SHF.R.S32.HI R4, RZ, 0x1f, R14 ;  /* 0x0000001fff047819 */ /* 0x000fe2000001140e */
[----:B------:R-:W-:Y:S01]  /*0f70*/  IMAD.IADD R15, R236, 0x1, -R7 ;  /* 0x00000001ec0f7824 */ /* 0x000fe200078e0a07 */
[----:B------:R-:W-:Y:S01]  /*0f80*/  LEA.HI R0, R13, R13, RZ, 0x1 ;  /* 0x0000000d0d007211 */ /* 0x000fe200078f08ff */
[----:B------:R-:W-:Y:S01]  /*0f90*/  IMAD.IADD R157, R152, 0x1, -R5 ;  /* 0x00000001989d7824 */ /* 0x000fe200078e0a05 */
[----:B------:R-:W-:Y:S01]  /*0fa0*/  LEA.HI R4, R4, R14, RZ, 0x3 ;  /* 0x0000000e04047211 */ /* 0x000fe200078f18ff */
[----:B------:R-:W-:Y:S01]  /*0fb0*/  IMAD.SHL.U32 R7, R8, 0x100, RZ ;  /* 0x0000010008077824 */ /* 0x000fe200078e00ff */
[----:B------:R-:W-:Y:S01]  /*0fc0*/  LOP3.LUT R0, R0, 0x1ffffffe, RZ, 0xc0, !PT ;  /* 0x1ffffffe00007812 */ /* 0x000fe200078ec0ff */
[----:B------:R-:W-:Y:S01]  /*0fd0*/  IMAD.SHL.U32 R6, R12, 0x2, RZ ;  /* 0x000000020c067824 */ /* 0x000fe200078e00ff */
[----:B------:R-:W-:Y:S01]  /*0fe0*/  LOP3.LUT R5, R3, 0x1c0, RZ, 0xc0, !PT ;  /* 0x000001c003057812 */ /* 0x000fe200078ec0ff */
[----:B------:R-:W-:Y:S01]  /*0ff0*/  IMAD.SHL.U32 R4, R4, 0x40, RZ ;  /* 0x0000004004047824 */ /* 0x000fe200078e00ff */
[----:B------:R-:W-:Y:S01]  /*1000*/  SHF.R.S32.HI R10, RZ, 0x5, R10 ;  /* 0x00000005ff0a7819 */ /* 0x000fe2000001140a */
[----:B------:R-:W-:Y:S01]  /*1010*/  IMAD.IADD R3, R13, 0x1, -R0 ;  /* 0x000000010d037824 */ /* 0x000fe200078e0a00 */
[----:B------:R-:W-:Y:S01]  /*1020*/  LOP3.LUT R0, R5, 0x38, R22, 0xf8, !PT ;  /* 0x0000003805007812 */ /* 0x000fe200078ef816 */
[----:B------:R0:W-:Y:S01]  /*1030*/  STL [R1+0x4cc], R5 ;  /* 0x0004cc0501007387 */ /* 0x0001e20000100800 */
[----:B------:R-:W-:Y:S01]  /*1040*/  LOP3.LUT R4, R4, 0xfffffe00, RZ, 0xc0, !PT ;  /* 0xfffffe0004047812 */ /* 0x000fe200078ec0ff */
[----:B------:R-:W-:-:S02]  /*1050*/  IMAD.IADD R161, R6, 0x1, R7 ;  /* 0x0000000106a17824 */ /* 0x000fc400078e0207 */
[----:B------:R-:W-:Y:S01]  /*1060*/  IMAD R160, R10, 0x10, R11 ;  /* 0x000000100aa07824 */ /* 0x000fe200078e020b */
[----:B------:R-:W-:Y:S01]  /*1070*/  STL [R1+0x438], R13 ;  /* 0x0004380d01007387 */ /* 0x000fe20000100800 */
[----:B------:R-:W-:Y:S02]  /*1080*/  VIADD R225, R161, 0x8 ;  /* 0x00000008a1e17836 */ /* 0x000fe40000000000 */
[----:B------:R-:W-:Y:S01]  /*1090*/  IMAD R3, R3, 0x8, R160 ;  /* 0x0000000803037824 */ /* 0x000fe200078e02a0 */
[----:B------:R-:W-:Y:S01]  /*10a0*/  STL [R1+0x4dc], R4 ;  /* 0x0004dc0401007387 */ /* 0x000fe20000100800 */
[----:B0-----:R-:W-:Y:S01]  /*10b0*/  SHF.R.U32.HI R5, RZ, 0x3, R5 ;  /* 0x00000003ff057819 */ /* 0x001fe20000011605 */
[C---:B------:R-:W-:Y:S02]  /*10c0*/  VIADD R224, R161.reuse, 0x10 ;  /* 0x00000010a1e07836 */ /* 0x040fe40000000000 */
[C---:B------:R-:W-:Y:S01]  /*10d0*/  VIADD R223, R161.reuse, 0x18 ;  /* 0x00000018a1df7836 */ /* 0x040fe20000000000 */
[----:B------:R0:W-:Y:S01]  /*10e0*/  STL [R1+0x434], R3 ;  /* 0x0004340301007387 */ /* 0x0001e20000100800 */
[----:B------:R-:W-:-:S02]  /*10f0*/  VIADD R222, R161, 0x20 ;  /* 0x00000020a1de7836 */ /* 0x000fc40000000000 */
[C---:B------:R-:W-:Y:S01]  /*1100*/  VIADD R221, R161.reuse, 0x28 ;  /* 0x00000028a1dd7836 */ /* 0x040fe20000000000 */
[----:B------:R1:W-:Y:S01]  /*1110*/  STL [R1+0x4d8], R5 ;  /* 0x0004d80501007387 */ /* 0x0003e20000100800 */
[C---:B------:R-:W-:Y:S02]  /*1120*/  VIADD R220, R161.reuse, 0x30 ;  /* 0x00000030a1dc7836 */ /* 0x040fe40000000000 */
[C---:B------:R-:W-:Y:S01]  /*1130*/  VIADD R219, R161.reuse, 0x38 ;  /* 0x00000038a1db7836 */ /* 0x040fe20000000000 */
[----:B------:R-:W-:Y:S01]  /*1140*/  STL [R1+0x444], R15 ;  /* 0x0004440f01007387 */ /* 0x000fe20000100800 */
[C---:B------:R-:W-:Y:S01]  /*1150*/  VIADD R218, R161.reuse, 0x40 ;  /* 0x00000040a1da7836 */ /* 0x040fe20000000000 */
[----:B0-----:R-:W-:Y:S01]  /*1160*/  SHF.R.S32.HI R3, RZ, 0x1f, R223 ;  /* 0x0000001fff037819 */ /* 0x001fe200000114df */
[C---:B------:R-:W-:Y:S01]  /*1170*/  VIADD R217, R161.reuse, 0x48 ;  /* 0x00000048a1d97836 */ /* 0x040fe20000000000 */
[----:B------:R-:W-:Y:S01]  /*1180*/  STL [R1+0x440], R14 ;  /* 0x0004400e01007387 */ /* 0x000fe20000100800 */
[C---:B------:R-:W-:Y:S01]  /*1190*/  VIADD R216, R161.reuse, 0x50 ;  /* 0x00000050a1d87836 */ /* 0x040fe20000000000 */
[----:B-1----:R-:W-:Y:S01]  /*11a0*/  LOP3.LUT R5, R4, R0, R5, 0xf6, !PT ;  /* 0x0000000004057212 */ /* 0x002fe200078ef605 */
[C---:B------:R-:W-:Y:S01]  /*11b0*/  VIADD R215, R161.reuse, 0x58 ;  /* 0x00000058a1d77836 */ /* 0x040fe20000000000 */
[----:B------:R-:W-:Y:S01]  /*11c0*/  SHF.R.S32.HI R0, RZ, 0x1f, R161 ;  /* 0x0000001fff007819 */ /* 0x000fe200000114a1 */
[----:B------:R0:W-:Y:S01]  /*11d0*/  STL [R1+0x4b8], R3 ;  /* 0x0004b80301007387 */ /* 0x0001e20000100800 */
[----:B------:R-:W-:-:S02]  /*11e0*/  VIADD R214, R161, 0x60 ;  /* 0x00000060a1d67836 */ /* 0x000fc40000000000 */
[----:B------:R-:W-:Y:S01]  /*11f0*/  IMAD R4, R5, 0x2, R2 ;  /* 0x0000000205047824 */ /* 0x000fe200078e0202 */
[----:B------:R1:W-:Y:S01]  /*1200*/  STL [R1+0x4c4], R0 ;  /* 0x0004c40001007387 */ /* 0x0003e20000100800 */
[C---:B------:R-:W-:Y:S02]  /*1210*/  VIADD R213, R161.reuse, 0x68 ;  /* 0x00000068a1d57836 */ /* 0x040fe40000000000 */
[C---:B------:R-:W-:Y:S01]  /*1220*/  VIADD R212, R161.reuse, 0x70 ;  /* 0x00000070a1d47836 */ /* 0x040fe20000000000 */
[----:B------:R2:W-:Y:S01]  /*1230*/  STL [R1+0x4c8], R4 ;  /* 0x0004c80401007387 */ /* 0x0005e20000100800 */
[C---:B------:R-:W-:Y:S01]  /*1240*/  VIADD R211, R161.reuse, 0x78 ;  /* 0x00000078a1d37836 */ /* 0x040fe20000000000 */
[----:B0-----:R-:W-:Y:S01]  /*1250*/  SHF.R.S32.HI R3, RZ, 0x1f, R220 ;  /* 0x0000001fff037819 */ /* 0x001fe200000114dc */
[C---:B------:R-:W-:Y:S01]  /*1260*/  VIADD R210, R161.reuse, 0x80 ;  /* 0x00000080a1d27836 */ /* 0x040fe20000000000 */
[----:B------:R-:W-:Y:S01]  /*1270*/  STL [R1+0x4e4], R9 ;  /* 0x0004e40901007387 */ /* 0x000fe20000100800 */
[C---:B------:R-:W-:Y:S01]  /*1280*/  VIADD R209, R161.reuse, 0x88 ;  /* 0x00000088a1d17836 */ /* 0x040fe20000000000 */
[----:B-1----:R-:W-:Y:S01]  /*1290*/  SHF.R.S32.HI R0, RZ, 0x1f, R225 ;  /* 0x0000001fff007819 */ /* 0x002fe200000114e1 */
[C---:B------:R-:W-:Y:S01]  /*12a0*/  VIADD R208, R161.reuse, 0x90 ;  /* 0x00000090a1d07836 */ /* 0x040fe20000000000 */
[----:B------:R0:W-:Y:S01]  /*12b0*/  STL [R1+0x4ac], R3 ;  /* 0x0004ac0301007387 */ /* 0x0001e20000100800 */
[C---:B------:R-:W-:Y:S01]  /*12c0*/  VIADD R207, R161.reuse, 0x98 ;  /* 0x00000098a1cf7836 */ /* 0x040fe20000000000 */
[----:B--2---:R-:W-:Y:S01]  /*12d0*/  SHF.R.S32.HI R4, RZ, 0x1f, R224 ;  /* 0x0000001fff047819 */ /* 0x004fe200000114e0 */
[C---:B------:R-:W-:Y:S01]  /*12e0*/  VIADD R206, R161.reuse, 0xa0 ;  /* 0x000000a0a1ce7836 */ /* 0x040fe20000000000 */
[----:B------:R1:W-:Y:S01]  /*12f0*/  STL [R1+0x4c0], R0 ;  /* 0x0004c00001007387 */ /* 0x0003e20000100800 */
[----:B------:R-:W-:-:S02]  /*1300*/  VIADD R205, R161, 0xa8 ;  /* 0x000000a8a1cd7836 */ /* 0x000fc40000000000 */
        /* <DEDUP_REMOVED lines=12> */
[----:B------:R-:W-:Y:S01]  /*13d0*/  VIADD R196, R161, 0xe0 ;  /* 0x000000e0a1c47836 */ /* 0x000fe20000000000 */
[----:B------:R1:W-:Y:S01]  /*13e0*/  STL [R1+0x4b4], R0 ;  /* 0x0004b40001007387 */ /* 0x0003e20000100800 */
[----:B------:R-:W-:-:S02]  /*13f0*/  IMAD.SHL.U32 R154, R13, 0x4, RZ ;  /* 0x000000040d9a7824 */ /* 0x000fc400078e00ff */
[C---:B------:R-:W-:Y:S01]  /*1400*/  VIADD R195, R161.reuse, 0xe8 ;  /* 0x000000e8a1c37836 */ /* 0x040fe20000000000 */
[----:B------:R2:W-:Y:S01]  /*1410*/  STL [R1+0x4b0], R4 ;  /* 0x0004b00401007387 */ /* 0x0005e20000100800 */
[----:B------:R-:W-:Y:S01]  /*1420*/  VIADD R162, R154, 0x10 ;  /* 0x000000109aa27836 */ /* 0x000fe20000000000 */
[----:B0-----:R-:W-:Y:S01]  /*1430*/  SHF.R.S32.HI R3, RZ, 0x1f, R214 ;  /* 0x0000001fff037819 */ /* 0x001fe200000114d6 */
[C---:B------:R-:W-:Y:S01]  /*1440*/  VIADD R227, R161.reuse, 0xf0 ;  /* 0x000000f0a1e37836 */ /* 0x040fe20000000000 */
[----:B------:R-:W-:Y:S01]  /*1450*/  STL [R1+0x4e0], R6 ;  /* 0x0004e00601007387 */ /* 0x000fe20000100800 */
[----:B------:R-:W-:Y:S01]  /*1460*/  VIADD R226, R161, 0xf8 ;  /* 0x000000f8a1e27836 */ /* 0x000fe20000000000 */
[----:B-1----:R-:W-:Y:S01]  /*1470*/  SHF.R.S32.HI R0, RZ, 0x1f, R219 ;  /* 0x0000001fff007819 */ /* 0x002fe200000114db */
[----:B------:R-:W-:Y:S01]  /*1480*/  IMAD.SHL.U32 R190, R15, 0x8, RZ ;  /* 0x000000080fbe7824 */ /* 0x000fe200078e00ff */
[----:B------:R0:W-:Y:S01]  /*1490*/  STL [R1+0x494], R3 ;  /* 0x0004940301007387 */ /* 0x0001e20000100800 */
[----:B------:R-:W-:Y:S01]  /*14a0*/  SHF.R.S32.HI R8, RZ, 0x1f, R162 ;  /* 0x0000001fff087819 */ /* 0x000fe200000114a2 */
[----:B------:R-:W-:Y:S01]  /*14b0*/  IMAD.U32 R158, R158, 0x40, R9 ;  /* 0x000000409e9e7824 */ /* 0x000fe200078e0009 */
[----:B--2---:R-:W-:Y:S01]  /*14c0*/  SHF.R.S32.HI R4, RZ, 0x1f, R218 ;  /* 0x0000001fff047819 */ /* 0x004fe200000114da */
        /* <DEDUP_REMOVED lines=12> */
[----:B------:R-:W-:Y:S01]  /*1590*/  VIADD R191, R190, 0x1c0 ;  /* 0x000001c0bebf7836 */ /* 0x000fe20000000000 */
[----:B--2---:R-:W-:Y:S01]  /*15a0*/  SHF.R.S32.HI R4, RZ, 0x1f, R215 ;  /* 0x0000001fff047819 */ /* 0x004fe200000114d7 */
[----:B------:R-:W-:Y:S01]  /*15b0*/  IMAD.WIDE R158, R158, R159, UR42 ;  /* 0x0000002a9e9e7e25 */ /* 0x000fe2000f8e029f */
[----:B------:R1:W-:Y:S01]  /*15c0*/  STL [R1+0x49c], R0 ;  /* 0x00049c0001007387 */ /* 0x0003e20000100800 */
[----:B------:R-:W-:-:S02]  /*15d0*/  SHF.R.S32.HI R235, RZ, 0x1f, R187 ;  /* 0x0000001fffeb7819 */ /* 0x000fc400000114bb */
[----:B------:R-:W-:Y:S01]  /*15e0*/  SHF.R.S32.HI R234, RZ, 0x1f, R186 ;  /* 0x0000001fffea7819 */ /* 0x000fe200000114ba */
[----:B------:R2:W-:Y:S01]  /*15f0*/  STL [R1+0x498], R4 ;  /* 0x0004980401007387 */ /* 0x0005e20000100800 */
[----:B------:R-:W-:Y:S02]  /*1600*/  SHF.R.S32.HI R233, RZ, 0x1f, R185 ;  /* 0x0000001fffe97819 */ /* 0x000fe400000114b9 */
[----:B0-----:R-:W-:Y:S02]  /*1610*/  SHF.R.S32.HI R3, RZ, 0x1f, R208 ;  /* 0x0000001fff037819 */ /* 0x001fe400000114d0 */
[----:B------:R-:W-:Y:S02]  /*1620*/  SHF.R.S32.HI R232, RZ, 0x1f, R184 ;  /* 0x0000001fffe87819 */ /* 0x000fe400000114b8 */
[----:B-1----:R-:W-:Y:S01]  /*1630*/  SHF.R.S32.HI R0, RZ, 0x1f, R213 ;  /* 0x0000001fff007819 */ /* 0x002fe200000114d5 */
[----:B------:R0:W-:Y:S01]  /*1640*/  STL [R1+0x47c], R3 ;  /* 0x00047c0301007387 */ /* 0x0001e20000100800 */
[----:B------:R-:W-:-:S02]  /*1650*/  SHF.R.S32.HI R231, RZ, 0x1f, R167 ;  /* 0x0000001fffe77819 */ /* 0x000fc400000114a7 */
[----:B--2---:R-:W-:Y:S01]  /*1660*/  SHF.R.S32.HI R4, RZ, 0x1f, R212 ;  /* 0x0000001fff047819 */ /* 0x004fe200000114d4 */
[----:B------:R1:W-:Y:S01]  /*1670*/  STL [R1+0x490], R0 ;  /* 0x0004900001007387 */ /* 0x0003e20000100800 */
[----:B------:R-:W-:Y:S02]  /*1680*/  SHF.R.S32.HI R230, RZ, 0x1f, R192 ;  /* 0x0000001fffe67819 */ /* 0x000fe400000114c0 */
[----:B------:R-:W-:Y:S01]  /*1690*/  SHF.R.S32.HI R229, RZ, 0x1f, R191 ;  /* 0x0000001fffe57819 */ /* 0x000fe200000114bf */
[----:B------:R2:W-:Y:S01]  /*16a0*/  STL [R1+0x48c], R4 ;  /* 0x00048c0401007387 */ /* 0x0005e20000100800 */
[----:B0-----:R-:W-:Y:S02]  /*16b0*/  SHF.R.S32.HI R3, RZ, 0x1f, R205 ;  /* 0x0000001fff037819 */ /* 0x001fe400000114cd */
[----:B-1----:R-:W-:-:S03]  /*16c0*/  SHF.R.S32.HI R0, RZ, 0x1f, R210 ;  /* 0x0000001fff007819 */ /* 0x002fc600000114d2 */
[----:B------:R0:W-:Y:S01]  /*16d0*/  STL [R1+0x470], R3 ;  /* 0x0004700301007387 */ /* 0x0001e20000100800 */
[----:B--2---:R-:W-:-:S03]  /*16e0*/  SHF.R.S32.HI R4, RZ, 0x1f, R209 ;  /* 0x0000001fff047819 */ /* 0x004fc600000114d1 */
[----:B------:R1:W-:Y:S04]  /*16f0*/  STL [R1+0x484], R0 ;  /* 0x0004840001007387 */ /* 0x0003e80000100800 */
        /* <DEDUP_REMOVED lines=15> */
[----:B------:R-:W-:Y:S01]  /*17f0*/  STL [R1+0x44c], R3 ;  /* 0x00044c0301007387 */ /* 0x000fe20000100800 */
[----:B--2---:R-:W-:-:S03]  /*1800*/  SHF.R.S32.HI R4, RZ, 0x1f, R198 ;  /* 0x0000001fff047819 */ /* 0x004fc600000114c6 */
[----:B------:R0:W-:Y:S04]  /*1810*/  STL [R1+0x460], R0 ;  /* 0x0004600001007387 */ /* 0x0001e80000100800 */
[----:B------:R1:W-:Y:S01]  /*1820*/  STL [R1+0x45c], R4 ;  /* 0x00045c0401007387 */ /* 0x0003e20000100800 */
[----:B0-----:R-:W-:Y:S02]  /*1830*/  SHF.R.S32.HI R0, RZ, 0x1f, R196 ;  /* 0x0000001fff007819 */ /* 0x001fe400000114c4 */
[----:B-1----:R-:W-:-:S03]  /*1840*/  SHF.R.S32.HI R4, RZ, 0x1f, R195 ;  /* 0x0000001fff047819 */ /* 0x002fc600000114c3 */
[----:B------:R0:W-:Y:S04]  /*1850*/  STL [R1+0x454], R0 ;  /* 0x0004540001007387 */ /* 0x0001e80000100800 */
[----:B------:R1:W-:Y:S01]  /*1860*/  STL [R1+0x450], R4 ;  /* 0x0004500401007387 */ /* 0x0003e20000100800 */
[----:B0-----:R-:W-:-:S05]  /*1870*/  SHF.R.S32.HI R0, RZ, 0x1f, R226 ;  /* 0x0000001fff007819 */ /* 0x001fca00000114e2 */
[----:B------:R1:W-:Y:S02]  /*1880*/  STL [R1+0x448], R0 ;  /* 0x0004480001007387 */ /* 0x0003e40000100800 */
.L_x_6817:
[----:B------:R-:W-:Y:S01]  /*1890*/  ULDC.64 UR4, c[0x0][0xb20] ;  /* 0x0002c80000047ab9 */ /* 0x000fe20000000a00 */
[----:B012-4-:R-:W0:Y:S01]  /*18a0*/  LDC.64 R4, c[0x0][0xb00] ;  /* 0x0002c000ff047b82 */ /* 0x017e220000000a00 */
[----:B------:R-:W-:Y:S01]  /*18b0*/  ISETP.NE.U32.AND P0, PT, RZ, UR4, PT ;  /* 0x00000004ff007c0c */ /* 0x000fe2000bf05070 */
[----:B---3--:R-:W-:Y:S01]  /*18c0*/  IMAD.MOV.U32 R10, RZ, RZ, RZ ;  /* 0x000000ffff0a7224 */ /* 0x008fe200078e00ff */
        /* <DEDUP_REMOVED lines=13> */
[----:B-----5:R-:W-:Y:S01]  /*19a0*/  IMAD.U32 R24, RZ, RZ, UR4 ;  /* 0x00000004ff187e24 */ /* 0x020fe2000f8e00ff */
[----:B------:R-:W-:Y:S02]  /*19b0*/  ULDC.64 UR4, c[0x0][0x418] ;  /* 0x0001060000047ab9 */ /* 0x000fe40000000a00 */
[----:B------:R2:W5:Y:S01]  /*19c0*/  @P3 LDG.E R18, desc[UR44][R4.64] ;  /* 0x0000002c04123981 */ /* 0x000562000c1e1900 */
        /* <DEDUP_REMOVED lines=29> */
.L_x_6593:
[----:B------:R-:W-:Y:S02]  /*1ba0*/  IMAD.U32 R38, RZ, RZ, UR5 ;  /* 0x00000005ff267e24 */ /* 0x000fe4000f8e00ff */
[----:B------:R-:W-:Y:S01]  /*1bb0*/  IMAD.U32 R19, RZ, RZ, UR4 ;  /* 0x00000004ff137e24 */ /* 0x000fe2000f8e00ff */
[----:B------:R-:W-:Y:S06]  /*1bc0*/  @!P2 BRA `(.L_x_6594) ;  /* 0x000000000010a947 */ /* 0x000fec0003800000 */
[----:B------:R-:W0:Y:S02]  /*1bd0*/  LDC.64 R4, c[0x0][0xb18] ;  /* 0x0002c600ff047b82 */ /* 0x000e240000000a00 */
[----:B0-----:R-:W-:-:S05]  /*1be0*/  IMAD.WIDE R4, R91, 0x4, R4 ;  /* 0x000000045b047825 */ /* 0x001fca00078e0204 */
[----:B------:R0:W5:Y:S01]  /*1bf0*/  LDG.E R19, desc[UR44][R4.64] ;  /* 0x0000002c04137981 */ /* 0x000162000c1e1900 */
[----:B------:R-:W-:Y:S05]  /*1c00*/  BRA `(.L_x_6595) ;  /* 0x0000000000107947 */ /* 0x000fea0003800000 */
.L_x_6594:
[----:B------:R-:W-:Y:S05]  /*1c10*/  @!P3 BRA `(.L_x_6595) ;  /* 0x00000000000cb947 */ /* 0x000fea0003800000 */
[----:B------:R-:W2:Y:S04]  /*1c20*/  LDG.E R0, desc[UR44][R4.64] ;  /* 0x0000002c04007981 */ /* 0x000ea8000c1e1900 */
[----:B------:R-:W2:Y:S02]  /*1c30*/  LDG.E R19, desc[UR44][R4.64+0x4] ;  /* 0x0000042c04137981 */ /* 0x000ea4000c1e1900 */
[----:B--2---:R-:W-:-:S07]  /*1c40*/  IMAD.IADD R19, R19, 0x1, -R0 ;  /* 0x0000000113137824 */ /* 0x004fce00078e0a00 */
.L_x_6595:
[----:B------:R-:W-:Y:S02]  /*1c50*/  ULDC.64 UR4, c[0x0][0xb08] ;  /* 0x0002c20000047ab9 */ /* 0x000fe40000000a00 */
[----:B------:R-:W-:-:S04]  /*1c60*/  ISETP.NE.U32.AND P0, PT, RZ, UR4, PT ;  /* 0x00000004ff007c0c */ /* 0x000fc8000bf05070 */
[----:B------:R-:W-:Y:S01]  /*1c70*/  ISETP.NE.AND.EX P0, PT, RZ, UR5, PT, P0 ;  /* 0x00000005ff007c0c */ /* 0x000fe2000bf05300 */
[----:B------:R-:W-:Y:S02]  /*1c80*/  ULDC.64 UR4, c[0x0][0xb28] ;  /* 0x0002ca0000047ab9 */ /* 0x000fe40000000a00 */
[----:B------:R-:W-:-:S04]  /*1c90*/  ISETP.NE.U32.AND P1, PT, RZ, UR4, PT ;  /* 0x00000004ff007c0c */ /* 0x000fc8000bf25070 */
[----:B------:R-:W-:-:S06]  /*1ca0*/  ISETP.NE.AND.EX P1, PT, RZ, UR5, PT, P1 ;  /* 0x00000005ff007c0c */ /* 0x000fcc000bf25310 */
[----:B------:R-:W1:Y:S08]  /*1cb0*/  @P0 LDC.64 R6, c[0x0][0xb08] ;  /* 0x0002c200ff060b82 */ /* 0x000e700000000a00 */
[----:B0-----:R-:W0:Y:S01]  /*1cc0*/  @P1 LDC.64 R4, c[0x0][0xb28] ;  /* 0x0002ca00ff041b82 */ /* 0x001e220000000a00 */
[----:B-1----:R-:W-:-:S05]  /*1cd0*/  @P0 IMAD.WIDE R6, R91, 0x4, R6 ;  /* 0x000000045b060825 */ /* 0x002fca00078e0206 */
[----:B------:R-:W2:Y:S04]  /*1ce0*/  @P0 LDG.E R0, desc[UR44][R6.64] ;  /* 0x0000002c06000981 */ /* 0x000ea8000c1e1900 */
[----:B------:R-:W2:Y:S01]  /*1cf0*/  @P0 LDG.E R3, desc[UR44][R6.64+0x4] ;  /* 0x0000042c06030981 */ /* 0x000ea2000c1e1900 */
[----:B0-----:R-:W-:Y:S02]  /*1d00*/  @P1 IMAD.WIDE R8, R91, 0x4, R4 ;  /* 0x000000045b081825 */ /* 0x001fe400078e0204 */
[----:B------:R-:W0:Y:S02]  /*1d10*/  LDC R4, c[0x0][0x448] ;  /* 0x00011200ff047b82 */ /* 0x000e240000000800 */
[----:B-----5:R-:W-:-:S06]  /*1d20*/  IMAD.MOV.U32 R32, RZ, RZ, R19 ;  /* 0x000000ffff207224 */ /* 0x020fcc00078e0013 */
[----:B------:R1:W5:Y:S01]  /*1d30*/  @P1 LDG.E R32, desc[UR44][R8.64] ;  /* 0x0000002c08201981 */ /* 0x000362000c1e1900 */
[----:B------:R-:W-:Y:S02]  /*1d40*/  IMAD.SHL.U32 R164, R89, 0x40, RZ ;  /* 0x0000004059a47824 */ /* 0x000fe400078e00ff */
[----:B------:R-:W-:Y:S01]  /*1d50*/  IMAD.IADD R13, R19, 0x1, -R10 ;  /* 0x00000001130d7824 */ /* 0x000fe200078e0a0a */
[----:B0-----:R-:W-:Y:S02]  /*1d60*/  ISETP.NE.AND P1, PT, R4, 0x1, PT ;  /* 0x000000010400780c */ /* 0x001fe40003f25270 */
[----:B------:R-:W0:Y:S11]  /*1d70*/  LDC.64 R4, c[0x0][0xad8] ;  /* 0x0002b600ff047b82 */ /* 0x000e360000000a00 */
[----:B------:R-:W3:Y:S08]  /*1d80*/  @P1 LDC R11, c[0x0][0x44c] ;  /* 0x00011300ff0b1b82 */ /* 0x000ef00000000800 */
[----:B------:R-:W4:Y:S01]  /*1d90*/  @P1 LDC R12, c[0x0][0x450] ;  /* 0x00011400ff0c1b82 */ /* 0x000f220000000800 */
[----:B0-----:R-:W-:Y:S01]  /*1da0*/  ISETP.GE.AND P2, PT, R5, 0x1, PT ;  /* 0x000000010500780c */ /* 0x001fe20003f46270 */
[----:B--2---:R-:W-:-:S02]  /*1db0*/  @P0 IMAD.IADD R38, R3, 0x1, -R0 ;  /* 0x0000000103260824 */ /* 0x004fc400078e0a00 */
[----:B------:R-:W-:Y:S02]  /*1dc0*/  VIADD R0, R164, 0x3f ;  /* 0x0000003fa4007836 */ /* 0x000fe40000000000 */
[----:B------:R-:W-:Y:S02]  /*1dd0*/  IMAD.IADD R25, R13, 0x1, R38 ;  /* 0x000000010d197824 */ /* 0x000fe400078e0226 */
[----:B---3--:R-:W-:-:S03]  /*1de0*/  @P1 IMAD.HI.U32 R3, R0, R11, RZ ;  /* 0x0000000b00031227 */ /* 0x008fc600078e00ff */
        /* <DEDUP_REMOVED lines=21> */
.L_x_6598:
[----:B------:R-:W-:-:S13]  /*1f40*/  ISETP.NE.AND P0, PT, R5, 0x1, PT ;  /* 0x000000010500780c */ /* 0x000fda0003f05270 */
[----:B------:R-:W0:Y:S02]  /*1f50*/  @P0 LDC.64 R6, c[0x0][0xae0] ;  /* 0x0002b800ff060b82 */ /* 0x000e240000000a00 */
[----:B0-----:R-:W-:-:S05]  /*1f60*/  @P0 IMAD.HI.U32 R6, R0, R6, RZ ;  /* 0x0000000600060227 */ /* 0x001fca00078e00ff */
[----:B------:R-:W-:-:S07]  /*1f70*/  @P0 SHF.R.U32.HI R0, RZ, R7, R6 ;  /* 0x00000007ff000219 */ /* 0x000fce0000011606 */
.L_x_6599:
[----:B------:R-:W-:Y:S05]  /*1f80*/  BSYNC B0 ;  /* 0x0000000000007941 */ /* 0x000fea0003800000 */
.L_x_6597:
[----:B------:R-:W-:-:S05]  /*1f90*/  IMAD R3, R0, R5, R5 ;  /* 0x0000000500037224 */ /* 0x000fca00078e0205 */
[----:B------:R-:W-:-:S07]  /*1fa0*/  VIMNMX R4, R4, R3, PT ;  /* 0x0000000304047248 */ /* 0x000fce0003fe0100 */
.L_x_6596:
[----:B------:R-:W0:Y:S01]  /*1fb0*/  @P1 LDC R7, c[0x0][0x44c] ;  /* 0x00011300ff071b82 */ /* 0x000e220000000800 */
[----:B------:R-:W-:Y:S01]  /*1fc0*/  VIADD R4, R4, 0x3f ;  /* 0x0000003f04047836 */ /* 0x000fe20000000000 */
[----:B------:R-:W-:Y:S01]  /*1fd0*/  ULDC UR4, c[0x0][0xad4] ;  /* 0x0002b50000047ab9 */ /* 0x000fe20000000800 */
[----:B------:R-:W-:-:S03]  /*1fe0*/  IMAD.IADD R200, R25, 0x1, -R24 ;  /* 0x0000000119c87824 */ /* 0x000fc600078e0a18 */
[----:B------:R-:W-:Y:S02]  /*1ff0*/  SHF.R.S32.HI R3, RZ, 0x1f, R4 ;  /* 0x0000001fff037819 */ /* 0x000fe40000011404 */
[----:B------:R-:W1:Y:S02]  /*2000*/  @P1 LDC R9, c[0x0][0x450] ;  /* 0x00011400ff091b82 */ /* 0x000e640000000800 */
[----:B------:R-:W-:Y:S01]  /*2010*/  LEA.HI R3, R3, R4, RZ, 0x6 ;  /* 0x0000000403037211 */ /* 0x000fe200078f30ff */
[----:B0-----:R-:W-:-:S04]  /*2020*/  @P1 IMAD.HI.U32 R0, R164, R7, RZ ;  /* 0x00000007a4001227 */ /* 0x001fc800078e00ff */
[----:B------:R-:W-:Y:S01]  /*2030*/  IMAD.MOV.U32 R7, RZ, RZ, R164 ;  /* 0x000000ffff077224 */ /* 0x000fe200078e00a4 */
[----:B-1----:R-:W-:Y:S02]  /*2040*/  @P1 SHF.R.U32.HI R7, RZ, R9, R0 ;  /* 0x00000009ff071219 */ /* 0x002fe40000011600 */
[----:B------:R-:W-:-:S03]  /*2050*/  SHF.R.S32.HI R0, RZ, 0x6, R3 ;  /* 0x00000006ff007819 */ /* 0x000fc60000011403 */
[----:B------:R-:W-:Y:S01]  /*2060*/  IMAD.IADD R3, R200, 0x1, R7 ;  /* 0x00000001c8037824 */ /* 0x000fe200078e0207 */
        /* <DEDUP_REMOVED lines=13> */
.L_x_6602:
[----:B------:R-:W-:-:S13]  /*2140*/  ISETP.NE.AND P0, PT, R5, 0x1, PT ;  /* 0x000000010500780c */ /* 0x000fda0003f05270 */
[----:B------:R-:W0:Y:S02]  /*2150*/  @P0 LDC.64 R6, c[0x0][0xae0] ;  /* 0x0002b800ff060b82 */ /* 0x000e240000000a00 */
[----:B0-----:R-:W-:-:S05]  /*2160*/  @P0 IMAD.HI.U32 R6, R3, R6, RZ ;  /* 0x0000000603060227 */ /* 0x001fca00078e00ff */
[----:B------:R-:W-:-:S07]  /*2170*/  @P0 SHF.R.U32.HI R3, RZ, R7, R6 ;  /* 0x00000007ff030219 */ /* 0x000fce0000011606 */
.L_x_6603:
[----:B------:R-:W-:Y:S05]  /*2180*/  BSYNC B0 ;  /* 0x0000000000007941 */ /* 0x000fea0003800000 */
.L_x_6601:
[----:B------:R-:W-:-:S05]  /*2190*/  IMAD R3, R3, R5, RZ ;  /* 0x0000000503037224 */ /* 0x000fca00078e02ff */
[----:B------:R-:W-:-:S07]  /*21a0*/  VIMNMX R0, R0, R3, !PT ;  /* 0x0000000300007248 */ /* 0x000fce0007fe0100 */
.L_x_6600:
        /* <DEDUP_REMOVED lines=41> */
.L_x_6605:
[----:B------:R-:W-:Y:S05]  /*2440*/  BSYNC B0 ;  /* 0x0000000000007941 */ /* 0x000fea0003800000 */
.L_x_6604:
        /* <DEDUP_REMOVED lines=36> */
.L_x_6608:
[----:B------:R-:W-:Y:S05]  /*2690*/  BSYNC B6 ;  /* 0x0000000000067941 */ /* 0x000fea0003800000 */
.L_x_6607:
        /* <DEDUP_REMOVED lines=20> */
.L_x_6610:
[----:B------:R-:W-:Y:S05]  /*27e0*/  BSYNC B6 ;  /* 0x0000000000067941 */ /* 0x000fea0003800000 */
.L_x_6609:
[----:B------:R-:W-:Y:S01]  /*27f0*/  ULDC.64 UR4, c[0x0][0xaf0] ;  /* 0x0002bc0000047ab9 */ /* 0x000fe20000000a00 */
[----:B------:R-:W0:Y:S01]  /*2800*/  LDC R9, c[0x0][0x3f4] ;  /* 0x0000fd00ff097b82 */ /* 0x000e220000000800 */
[----:B------:R-:W-:Y:S01]  /*2810*/  ISETP.NE.U32.AND P0, PT, RZ, UR4, PT ;  /* 0x00000004ff007c0c */ /* 0x000fe2000bf05070 */
[----:B------:R-:W-:Y:S01]  /*2820*/  IMAD.IADD R21, R18, 0x1, R19 ;  /* 0x0000000112157824 */ /* 0x000fe200078e0213 */
[----:B------:R-:W-:Y:S01]  /*2830*/  SHF.R.S32.HI R23, RZ, 0x1f, R22 ;  /* 0x0000001fff177819 */ /* 0x000fe20000011416 */
[----:B------:R-:W-:Y:S01]  /*2840*/  ULDC.64 UR6, c[0x0][0xb00] ;  /* 0x0002c00000067ab9 */ /* 0x000fe20000000a00 */
[----:B------:R-:W-:Y:S01]  /*2850*/  ISETP.NE.AND.EX P0, PT, RZ, UR5, PT, P0 ;  /* 0x00000005ff007c0c */ /* 0x000fe2000bf05300 */
[----:B------:R-:W-:-:S12]  /*2860*/  ULDC.64 UR4, c[0x0][0x300] ;  /* 0x0000c00000047ab9 */ /* 0x000fd80000000a00 */
[----:B------:R-:W1:Y:S02]  /*2870*/  @P0 LDC.64 R4, c[0x0][0xaf0] ;  /* 0x0002bc00ff040b82 */ /* 0x000e640000000a00 */
[----:B-1----:R-:W-:-:S05]  /*2880*/  @P0 IMAD.WIDE R4, R91, 0x4, R4 ;  /* 0x000000045b040825 */ /* 0x002fca00078e0204 */
[----:B------:R1:W2:Y:S01]  /*2890*/  @P0 LDG.E R91, desc[UR44][R4.64] ;  /* 0x0000002c045b0981 */ /* 0x0002a2000c1e1900 */
[----:B------:R-:W-:Y:S02]  /*28a0*/  SHF.R.S32.HI R7, RZ, 0x1f, R21 ;  /* 0x0000001fff077819 */ /* 0x000fe40000011415 */
[----:B0-----:R-:W-:Y:S02]  /*28b0*/  ISETP.GE.AND P1, PT, R22, R9, PT ;  /* 0x000000091600720c */ /* 0x001fe40003f26270 */
[----:B------:R-:W-:Y:S01]  /*28c0*/  ISETP.NE.U32.AND P0, PT, RZ, UR6, PT ;  /* 0x00000006ff007c0c */ /* 0x000fe2000bf05070 */
[----:B------:R-:W-:Y:S01]  /*28d0*/  IMAD R0, R7, UR4, RZ ;  /* 0x0000000407007c24 */ /* 0x000fe2000f8e02ff */
[----:B------:R-:W-:Y:S02]  /*28e0*/  SHF.R.S32.HI R44, RZ, 0x1f, R152 ;  /* 0x0000001fff2c7819 */ /* 0x000fe40000011498 */
[----:B------:R-:W-:Y:S01]  /*28f0*/  ISETP.NE.AND.EX P0, PT, RZ, UR7, PT, P0 ;  /* 0x00000007ff007c0c */ /* 0x000fe2000bf05300 */
[----:B-1----:R-:W-:Y:S01]  /*2900*/  IMAD.WIDE.U32 R4, R21, UR4, RZ ;  /* 0x0000000415047c25 */ /* 0x002fe2000f8e00ff */
[----:B------:R-:W-:-:S03]  /*2910*/  ULDC.64 UR6, c[0x0][0x338] ;  /* 0x0000ce0000067ab9 */ /* 0x000fc60000000a00 */
[----:B------:R-:W-:Y:S01]  /*2920*/  IMAD R3, R21, UR5, R0 ;  /* 0x0000000515037c24 */ /* 0x000fe2000f8e0200 */
[----:B------:R-:W-:Y:S02]  /*2930*/  ULDC.64 UR4, c[0x0][0x330] ;  /* 0x0000cc0000047ab9 */ /* 0x000fe40000000a00 */
[----:B------:R-:W-:-:S04]  /*2940*/  IMAD.WIDE.U32 R26, R166, UR4, R22 ;  /* 0x00000004a61a7c25 */ /* 0x000fc8000f8e0016 */
[----:B------:R-:W-:Y:S01]  /*2950*/  IMAD.IADD R5, R5, 0x1, R3 ;  /* 0x0000000105057824 */ /* 0x000fe200078e0203 */
[----:B------:R-:W-:Y:S01]  /*2960*/  SEL R3, R9, RZ, P1 ;  /* 0x000000ff09037207 */ /* 0x000fe20000800000 */
[C---:B------:R-:W-:Y:S01]  /*2970*/  IMAD R27, R166.reuse, UR5, R27 ;  /* 0x00000005a61b7c24 */ /* 0x040fe2000f8e021b */
[----:B------:R-:W-:Y:S02]  /*2980*/  ULDC.64 UR4, c[0x0][0x308] ;  /* 0x0000c20000047ab9 */ /* 0x000fe40000000a00 */
[----:B------:R-:W-:-:S04]  /*2990*/  IMAD.WIDE.U32 R4, R166, UR4, R4 ;  /* 0x00000004a6047c25 */ /* 0x000fc8000f8e0004 */
[----:B------:R-:W-:Y:S02]  /*29a0*/  IMAD.IADD R3, R22, 0x1, R3 ;  /* 0x0000000116037824 */ /* 0x000fe400078e0203 */
[----:B------:R-:W-:Y:S01]  /*29b0*/  IMAD R5, R166, UR5, R5 ;  /* 0x00000005a6057c24 */ /* 0x000fe2000f8e0205 */
[----:B------:R-:W-:Y:S01]  /*29c0*/  ULDC.64 UR4, c[0x0][0x310] ;  /* 0x0000c40000047ab9 */ /* 0x000fe20000000a00 */
[----:B--2---:R-:W-:Y:S02]  /*29d0*/  SHF.R.S32.HI R0, RZ, 0x1f, R91 ;  /* 0x0000001fff007819 */ /* 0x004fe4000001145b */
[----:B------:R-:W-:Y:S02]  /*29e0*/  SEL R91, R91, RZ, !P0 ;  /* 0x000000ff5b5b7207 */ /* 0x000fe40004000000 */
[----:B------:R-:W-:Y:S02]  /*29f0*/  SEL R6, R0, RZ, !P0 ;  /* 0x000000ff00067207 */ /* 0x000fe40004000000 */
[----:B------:R-:W-:Y:S01]  /*2a00*/  SHF.R.S32.HI R0, RZ, 0x1f, R3 ;  /* 0x0000001fff007819 */ /* 0x000fe20000011403 */
[----:B------:R-:W-:Y:S01]  /*2a10*/  IMAD.WIDE.U32 R18, R91, UR4, R4 ;  /* 0x000000045b127c25 */ /* 0x000fe2000f8e0004 */
[----:B------:R-:W-:-:S02]  /*2a20*/  IADD3 R20, P0, R152, R21, RZ ;  /* 0x0000001598147210 */ /* 0x000fc40007f1e0ff */
[----:B------:R-:W-:Y:S01]  /*2a30*/  LEA.HI R0, R0, R3, RZ, 0x3 ;  /* 0x0000000300007211 */ /* 0x000fe200078f18ff */
[C---:B------:R-:W-:Y:S02]  /*2a40*/  IMAD R8, R6.reuse, UR4, RZ ;  /* 0x0000000406087c24 */ /* 0x040fe4000f8e02ff */
[----:B------:R-:W-:Y:S01]  /*2a50*/  IMAD R6, R6, UR6, RZ ;  /* 0x0000000606067c24 */ /* 0x000fe2000f8e02ff */
[----:B------:R-:W-:Y:S01]  /*2a60*/  SHF.R.S32.HI R39, RZ, 0x3, R0 ;  /* 0x00000003ff277819 */ /* 0x000fe20000011400 */
[C---:B------:R-:W-:Y:S02]  /*2a70*/  IMAD R3, R91.reuse, UR5, R8 ;  /* 0x000000055b037c24 */ /* 0x040fe4000f8e0208 */
[----:B------:R-:W-:-:S04]  /*2a80*/  IMAD.WIDE.U32 R26, R91, UR6, R26 ;  /* 0x000000065b1a7c25 */ /* 0x000fc8000f8e001a */
[----:B------:R-:W-:Y:S02]  /*2a90*/  IMAD R91, R91, UR7, R6 ;  /* 0x000000075b5b7c24 */ /* 0x000fe4000f8e0206 */
[----:B------:R-:W-:Y:S02]  /*2aa0*/  IMAD.X R21, R7, 0x1, R44, P0 ;  /* 0x0000000107157824 */ /* 0x000fe400000e062c */
[----:B------:R-:W-:Y:S02]  /*2ab0*/  IMAD.IADD R3, R19, 0x1, R3 ;  /* 0x0000000113037824 */ /* 0x000fe400078e0203 */
[----:B------:R-:W-:-:S07]  /*2ac0*/  IMAD.IADD R0, R27, 0x1, R91 ;  /* 0x000000011b007824 */ /* 0x000fce00078e025b */
.L_x_6640:
[----:B----4-:R-:W0:Y:S01]  /*2ad0*/  LDC.64 R14, c[0x0][0x300] ;  /* 0x0000c000ff0e7b82 */ /* 0x010e220000000a00 */
[----:B------:R-:W-:Y:S01]  /*2ae0*/  VIADD R36, R36, 0xffffffff ;  /* 0xffffffff24247836 */ /* 0x000fe20000000000 */
[----:B------:R-:W-:Y:S05]  /*2af0*/  YIELD ;  /* 0x0000000000007946 */ /* 0x000fea0003800000 */
[----:B---3--:R-:W-:Y:S01]  /*2b00*/  SHF.R.S32.HI R31, RZ, 0x1f, R36 ;  /* 0x0000001fff1f7819 */ /* 0x008fe20000011424 */
[----:B-1----:R-:W1:Y:S01]  /*2b10*/  LDC R43, c[0x0][0x3f4] ;  /* 0x0000fd00ff2b7b82 */ /* 0x002e620000000800 */
[----:B------:R-:W-:Y:S01]  /*2b20*/  IMAD.MOV.U32 R8, RZ, RZ, R22 ;  /* 0x000000ffff087224 */ /* 0x000fe200078e0016 */
[----:B------:R-:W-:Y:S01]  /*2b30*/  BSSY B0, `(.L_x_6611) ;  /* 0x00001b9000007945 */ /* 0x000fe20003800000 */
[----:B------:R-:W-:-:S02]  /*2b40*/  IMAD.MOV.U32 R9, RZ, RZ, R23 ;  /* 0x000000ffff097224 */ /* 0x000fc400078e0017 */
[----:B------:R-:W-:Y:S02]  /*2b50*/  IMAD.SHL.U32 R30, R157, 0x40, RZ ;  /* 0x000000409d1e7824 */ /* 0x000fe400078e00ff */
[----:B--2---:R-:W-:Y:S01]  /*2b60*/  IMAD.SHL.U32 R47, R153, 0x1000, RZ ;  /* 0x00001000992f7824 */ /* 0x004fe200078e00ff */
[----:B------:R-:W2:Y:S02]  /*2b70*/  LDC.64 R34, c[0x0][0x2e8] ;  /* 0x0000ba00ff227b82 */ /* 0x000ea40000000a00 */
[----:B------:R-:W-:-:S04]  /*2b80*/  LOP3.LUT R30, R30, 0x1c0, RZ, 0xc0, !PT ;  /* 0x000001c01e1e7812 */ /* 0x000fc800078ec0ff */
[----:B------:R-:W-:Y:S01]  /*2b90*/  LOP3.LUT R46, R30, 0x18, R22, 0xf8, !PT ;  /* 0x000000181e2e7812 */ /* 0x000fe200078ef816 */
[-C--:B0-----:R-:W-:Y:S01]  /*2ba0*/  IMAD R4, R31, R14.reuse, RZ ;  /* 0x0000000e1f047224 */ /* 0x081fe200078e02ff */
[----:B------:R-:W-:Y:S01]  /*2bb0*/  SHF.R.U32.HI R28, RZ, 0x3, R30 ;  /* 0x00000003ff1c7819 */ /* 0x000fe2000001161e */
[-C--:B------:R-:W-:Y:S02]  /*2bc0*/  IMAD R29, R44, R14.reuse, RZ ;  /* 0x0000000e2c1d7224 */ /* 0x080fe400078e02ff */
[C---:B------:R-:W-:Y:S02]  /*2bd0*/  IMAD R11, R36.reuse, R15, R4 ;  /* 0x0000000f240b7224 */ /* 0x040fe400078e0204 */
[----:B------:R-:W-:-:S04]  /*2be0*/  IMAD.WIDE.U32 R4, R36, R14, RZ ;  /* 0x0000000e24047225 */ /* 0x000fc800078e00ff */
[C---:B------:R-:W-:Y:S02]  /*2bf0*/  IMAD R29, R152.reuse, R15, R29 ;  /* 0x0000000f981d7224 */ /* 0x040fe400078e021d */
[----:B------:R-:W-:-:S04]  /*2c00*/  IMAD.WIDE.U32 R6, R152, R14, R8 ;  /* 0x0000000e98067225 */ /* 0x000fc800078e0008 */
[----:B------:R-:W-:Y:S02]  /*2c10*/  IMAD.SHL.U32 R40, R4, 0x40, RZ ;  /* 0x0000004004287824 */ /* 0x000fe400078e00ff */
[----:B------:R-:W-:Y:S02]  /*2c20*/  IMAD.IADD R11, R5, 0x1, R11 ;  /* 0x00000001050b7824 */ /* 0x000fe400078e020b */
[----:B------:R-:W-:Y:S01]  /*2c30*/  IMAD.IADD R5, R7, 0x1, R29 ;  /* 0x0000000107057824 */ /* 0x000fe200078e021d */
[----:B------:R-:W-:Y:S01]  /*2c40*/  IADD3 R6, P0, P2, R40, R6, R18 ;  /* 0x0000000628067210 */ /* 0x000fe20007a1e012 */
[----:B------:R-:W-:Y:S01]  /*2c50*/  IMAD.SHL.U32 R15, R165, 0x200, RZ ;  /* 0x00000200a50f7824 */ /* 0x000fe200078e00ff */
[----:B------:R-:W-:Y:S02]  /*2c60*/  SHF.L.U64.HI R41, R4, 0x6, R11 ;  /* 0x0000000604297819 */ /* 0x000fe4000001020b */
[----:B--2---:R-:W-:Y:S02]  /*2c70*/  LEA R12, P3, R6, R34, 0x1 ;  /* 0x00000022060c7211 */ /* 0x004fe400078608ff */
[----:B------:R-:W-:-:S02]  /*2c80*/  IADD3.X R4, R41, R5, R3, P0, P2 ;  /* 0x0000000529047210 */ /* 0x000fc400007e4403 */
[----:B-1----:R-:W-:Y:S02]  /*2c90*/  ISETP.GE.AND P0, PT, R43, 0x1, PT ;  /* 0x000000012b00780c */ /* 0x002fe40003f06270 */
[----:B------:R-:W-:Y:S02]  /*2ca0*/  LOP3.LUT R46, R15, R46, R28, 0xf6, !PT ;  /* 0x0000002e0f2e7212 */ /* 0x000fe400078ef61c */
[----:B------:R-:W-:Y:S02]  /*2cb0*/  LEA.HI.X R13, R6, R35, R4, 0x1, P3 ;  /* 0x00000023060d7211 */ /* 0x000fe400018f0c04 */
[----:B------:R-:W-:Y:S01]  /*2cc0*/  ISETP.GT.AND P2, PT, R36, R37, PT ;  /* 0x000000252400720c */ /* 0x000fe20003f44270 */
[----:B------:R-:W-:-:S04]  /*2cd0*/  IMAD.IADD R5, R46, 0x1, R47 ;  /* 0x000000012e057824 */ /* 0x000fc800078e022f */
[----:B------:R-:W-:Y:S02]  /*2ce0*/  IMAD R42, R5, 0x2, R2 ;  /* 0x00000002052a7824 */ /* 0x000fe400078e0202 */
[----:B------:R-:W-:Y:S06]  /*2cf0*/  @!P0 BRA `(.L_x_6612) ;  /* 0x0000001400fc8947 */ /* 0x000fec0003800000 */
[----:B------:R-:W0:Y:S01]  /*2d00*/  LDC.64 R4, c[0x0][0x3f8] ;  /* 0x0000fe00ff047b82 */ /* 0x000e220000000a00 */
[----:B------:R-:W-:Y:S02]  /*2d10*/  ULDC.U8 UR4, c[0x0][0x410] ;  /* 0x0001040000047ab9 */ /* 0x000fe40000000000 */
[----:B------:R-:W-:Y:S01]  /*2d20*/  ISETP.NE.AND P0, PT, RZ, UR4, PT ;  /* 0x00000004ff007c0c */ /* 0x000fe2000bf05270 */
[-C--:B0-----:R-:W-:Y:S02]  /*2d30*/  IMAD R10, R31, R4.reuse, RZ ;  /* 0x000000041f0a7224 */ /* 0x081fe400078e02ff */
[----:B------:R-:W-:-:S04]  /*2d40*/  IMAD.WIDE.U32 R6, R36, R4, RZ ;  /* 0x0000000424067225 */ /* 0x000fc800078e00ff */
[----:B------:R-:W-:Y:S02]  /*2d50*/  IMAD R11, R36, R5, R10 ;  /* 0x00000005240b7224 */ /* 0x000fe400078e020a */
[----:B------:R-:W-:Y:S02]  /*2d60*/  IMAD.SHL.U32 R51, R6, 0x40, RZ ;  /* 0x0000004006337824 */ /* 0x000fe400078e00ff */
[----:B------:R-:W-:-:S05]  /*2d70*/  IMAD.IADD R7, R7, 0x1, R11 ;  /* 0x0000000107077824 */ /* 0x000fca00078e020b */
[----:B------:R-:W-:Y:S01]  /*2d80*/  SHF.L.U64.HI R49, R6, 0x6, R7 ;  /* 0x0000000606317819 */ /* 0x000fe20000010207 */
[----:B------:R-:W-:Y:S06]  /*2d90*/  @!P0 BRA `(.L_x_6613) ;  /* 0x0000000800d88947 */ /* 0x000fec0003800000 */
[----:B------:R-:W0:Y:S01]  /*2da0*/  LDC.64 R6, c[0x0][0x408] ;  /* 0x00010200ff067b82 */ /* 0x000e220000000a00 */
[----:B------:R-:W-:Y:S01]  /*2db0*/  IMAD R8, R36, -0x40, R38 ;  /* 0xffffffc024087824 */ /* 0x000fe200078e0226 */
[----:B------:R-:W-:Y:S01]  /*2dc0*/  BSSY B1, `(.L_x_6614) ;  /* 0x0000030000017945 */ /* 0x000fe20003800000 */
[----:B------:R-:W-:Y:S02]  /*2dd0*/  CS2R R10, SRZ ;  /* 0x00000000000a7805 */ /* 0x000fe4000001ff00 */
[----:B------:R-:W-:Y:S02]  /*2de0*/  CS2R R28, SRZ ;  /* 0x00000000001c7805 */ /* 0x000fe4000001ff00 */
[----:B------:R-:W-:Y:S02]  /*2df0*/  CS2R R14, SRZ ;  /* 0x00000000000e7805 */ /* 0x000fe4000001ff00 */
[----:B------:R-:W-:-:S04]  /*2e00*/  VIMNMX R9, R8, 0x40, PT ;  /* 0x0000004008097848 */ /* 0x000fc80003fe0100 */
[----:B------:R-:W-:Y:S02]  /*2e10*/  ISETP.GE.AND P3, PT, R152, R9, PT ;  /* 0x000000099800720c */ /* 0x000fe40003f66270 */
[----:B------:R-:W-:Y:S01]  /*2e20*/  CS2R R8, SRZ ;  /* 0x0000000000087805 */ /* 0x000fe2000001ff00 */
[----:B0-----:R-:W-:-:S04]  /*2e30*/  IMAD R30, R31, R6, RZ ;  /* 0x000000061f1e7224 */ /* 0x001fc800078e02ff */
[----:B------:R-:W-:-:S06]  /*2e40*/  IMAD R35, R36, R7, R30 ;  /* 0x0000000724237224 */ /* 0x000fcc00078e021e */
[----:B------:R-:W-:Y:S05]  /*2e50*/  @P3 BRA `(.L_x_6615) ;  /* 0x0000000000983947 */ /* 0x000fea0003800000 */
[----:B------:R-:W-:Y:S01]  /*2e60*/  SHF.R.S32.HI R155, RZ, 0x1f, R154 ;  /* 0x0000001fff9b7819 */ /* 0x000fe2000001149a */
[C---:B------:R-:W-:Y:S01]  /*2e70*/  IMAD R8, R44.reuse, R6, RZ ;  /* 0x000000062c087224 */ /* 0x040fe200078e02ff */
[----:B-----5:R-:W-:Y:S01]  /*2e80*/  SHF.R.S32.HI R31, RZ, 0x1f, R32 ;  /* 0x0000001fff1f7819 */ /* 0x020fe20000011420 */
[----:B------:R-:W-:Y:S01]  /*2e90*/  IMAD R10, R44, R4, RZ ;  /* 0x000000042c0a7224 */ /* 0x000fe200078e02ff */
[----:B------:R-:W-:Y:S01]  /*2ea0*/  ISETP.GE.AND P0, PT, R154, R43, PT ;  /* 0x0000002b9a00720c */ /* 0x000fe20003f06270 */
[----:B------:R-:W-:Y:S01]  /*2eb0*/  IMAD R45, R152, R7, R8 ;  /* 0x00000007982d7224 */ /* 0x000fe200078e0208 */
[----:B------:R-:W-:Y:S01]  /*2ec0*/  ISETP.GE.AND P5, PT, R162, R43, PT ;  /* 0x0000002ba200720c */ /* 0x000fe20003fa6270 */
[C---:B------:R-:W-:Y:S01]  /*2ed0*/  IMAD.WIDE.U32 R8, R152.reuse, R6, R154 ;  /* 0x0000000698087225 */ /* 0x040fe200078e009a */
[----:B------:R-:W-:Y:S01]  /*2ee0*/  ULDC.64 UR4, c[0x0][0x3e8] ;  /* 0x0000fa0000047ab9 */ /* 0x000fe20000000a00 */
[----:B------:R-:W-:Y:S02]  /*2ef0*/  ULDC.64 UR6, c[0x0][0x400] ;  /* 0x0001000000067ab9 */ /* 0x000fe40000000a00 */
[----:B------:R-:W-:-:S02]  /*2f00*/  IMAD R41, R152, R5, R10 ;  /* 0x0000000598297224 */ /* 0x000fc400078e020a */
[----:B------:R-:W-:Y:S02]  /*2f10*/  IMAD R30, R31, R6, RZ ;  /* 0x000000061f1e7224 */ /* 0x000fe400078e02ff */
[----:B------:R-:W-:-:S04]  /*2f20*/  IMAD.WIDE.U32 R10, R152, R4, R154 ;  /* 0x00000004980a7225 */ /* 0x000fc800078e009a */
[----:B------:R-:W-:Y:S02]  /*2f30*/  IMAD.IADD R9, R9, 0x1, R45 ;  /* 0x0000000109097824 */ /* 0x000fe400078e022d */
[C---:B------:R-:W-:Y:S02]  /*2f40*/  IMAD R45, R32.reuse, R7, R30 ;  /* 0x00000007202d7224 */ /* 0x040fe400078e021e */
[----:B------:R-:W-:Y:S02]  /*2f50*/  IMAD.IADD R7, R11, 0x1, R41 ;  /* 0x000000010b077824 */ /* 0x000fe400078e0229 */
[----:B------:R-:W-:Y:S02]  /*2f60*/  IMAD R11, R31, R4, RZ ;  /* 0x000000041f0b7224 */ /* 0x000fe400078e02ff */
[----:B------:R-:W-:-:S04]  /*2f70*/  IMAD.WIDE.U32 R8, R32, R6, R8 ;  /* 0x0000000620087225 */ /* 0x000fc800078e0008 */
[----:B------:R-:W-:-:S04]  /*2f80*/  IMAD.WIDE.U32 R30, R36, R6, RZ ;  /* 0x00000006241e7225 */ /* 0x000fc800078e00ff */
[----:B------:R-:W-:Y:S01]  /*2f90*/  IMAD.MOV.U32 R6, RZ, RZ, R10 ;  /* 0x000000ffff067224 */ /* 0x000fe200078e000a */
[----:B------:R-:W-:Y:S01]  /*2fa0*/  LEA R8, P4, R30, R8, 0x6 ;  /* 0x000000081e087211 */ /* 0x000fe200078830ff */
[C---:B------:R-:W-:Y:S02]  /*2fb0*/  IMAD R11, R32.reuse, R5, R11 ;  /* 0x00000005200b7224 */ /* 0x040fe400078e020b */
[----:B------:R-:W-:-:S04]  /*2fc0*/  IMAD.WIDE.U32 R6, R32, R4, R6 ;  /* 0x0000000420067225 */ /* 0x000fc800078e0006 */
[----:B------:R-:W-:Y:S01]  /*2fd0*/  IMAD.IADD R5, R9, 0x1, R45 ;  /* 0x0000000109057824 */ /* 0x000fe200078e022d */
[----:B------:R-:W-:Y:S01]  /*2fe0*/  IADD3 R9, P6, R51, R6, RZ ;  /* 0x0000000633097210 */ /* 0x000fe20007fde0ff */
[----:B------:R-:W-:-:S03]  /*2ff0*/  IMAD.IADD R31, R31, 0x1, R35 ;  /* 0x000000011f1f7824 */ /* 0x000fc600078e0223 */
[----:B------:R-:W-:Y:S02]  /*3000*/  IADD3.X R10, R49, R7, R11, P6, !PT ;  /* 0x00000007310a7210 */ /* 0x000fe400037fe40b */
[----:B------:R-:W-:Y:S02]  /*3010*/  LEA.HI.X R31, R30, R5, R31, 0x6, P4 ;  /* 0x000000051e1f7211 */ /* 0x000fe400020f341f */
[C---:B------:R-:W-:Y:S02]  /*3020*/  LEA R4, P6, R9.reuse, UR4, 0x1 ;  /* 0x0000000409047c11 */ /* 0x040fe4000f8c08ff */
[----:B------:R-:W-:Y:S02]  /*3030*/  LEA R6, P4, R8, UR6, 0x1 ;  /* 0x0000000608067c11 */ /* 0x000fe4000f8808ff */
[----:B------:R-:W-:Y:S02]  /*3040*/  LEA.HI.X R5, R9, UR5, R10, 0x1, P6 ;  /* 0x0000000509057c11 */ /* 0x000fe4000b0f0c0a */
[----:B------:R-:W-:-:S02]  /*3050*/  CS2R R10, SRZ ;  /* 0x00000000000a7805 */ /* 0x000fc4000001ff00 */
[----:B------:R-:W-:Y:S02]  /*3060*/  LEA.HI.X R7, R8, UR7, R31, 0x1, P4 ;  /* 0x0000000708077c11 */ /* 0x000fe4000a0f0c1f */
[----:B------:R-:W-:Y:S01]  /*3070*/  CS2R R8, SRZ ;  /* 0x0000000000087805 */ /* 0x000fe2000001ff00 */
[----:B------:R0:W5:Y:S04]  /*3080*/  @!P0 LDG.E.64 R28, desc[UR44][R4.64] ;  /* 0x0000002c041c8981 */ /* 0x000168000c1e1b00 */
[----:B------:R0:W5:Y:S04]  /*3090*/  @!P5 LDG.E.64 R10, desc[UR44][R4.64+0x20] ;  /* 0x0000202c040ad981 */ /* 0x000168000c1e1b00 */
[----:B------:R0:W5:Y:S04]  /*30a0*/  @!P0 LDG.E.64 R14, desc[UR44][R6.64] ;  /* 0x0000002c060e8981 */ /* 0x000168000c1e1b00 */
[----:B------:R0:W5:Y:S02]  /*30b0*/  @!P5 LDG.E.64 R8, desc[UR44][R6.64+0x20] ;  /* 0x0000202c0608d981 */ /* 0x000164000c1e1b00 */
.L_x_6615:
[----:B------:R-:W-:Y:S05]  /*30c0*/  BSYNC B1 ;  /* 0x0000000000017941 */ /* 0x000fea0003800000 */
.L_x_6614:
[----:B------:R-:W-:Y:S01]  /*30d0*/  UISETP.NE.AND UP0, UPT, UR39, URZ, UPT ;  /* 0x0000003f2700728c */ /* 0x000fe2000bf05270 */
        /* <DEDUP_REMOVED lines=13> */
[----:B------:R-:W-:Y:S06]  /*31b0*/  @P4 BRA `(.L_x_6616) ;  /* 0x0000000000044947 */ /* 0x000fec0003800000 */
[----:B------:R-:W-:Y:S01]  /*31c0*/  BPT.TRAP 0x1 ;  /* 0x000000040000795c */ /* 0x000fe20000300000 */
.L_x_6616:
[----:B------:R-:W-:Y:S01]  /*31d0*/  IMAD R45, R153, 0x8, R2 ;  /* 0x00000008992d7824 */ /* 0x000fe200078e0202 */
[----:B------:R-:W-:Y:S01]  /*31e0*/  SHF.L.U32 R48, R156, 0x1f, RZ ;  /* 0x0000001f9c307819 */ /* 0x000fe200000006ff */
[----:B------:R-:W-:Y:S03]  /*31f0*/  BSSY B1, `(.L_x_6617) ;  /* 0x0000003000017945 */ /* 0x000fe60003800000 */
[----:B------:R-:W0:Y:S02]  /*3200*/  SYNCS.PHASECHK.TRANS64.TRYWAIT P0, [R45+URZ+0x38890], R48 ;  /* 0x038890302d0075a7 */ /* 0x000e24000800017f */
[----:B0-----:R-:W-:Y:S05]  /*3210*/  @!P0 BRA `(.L_x_6618) ;  /* 0x000003e800688947 */ /* 0x001fea0003800000 */
.L_x_7026:
[----:B------:R-:W-:Y:S05]  /*3220*/  BSYNC B1 ;  /* 0x0000000000017941 */ /* 0x000fea0003800000 */
.L_x_6617:
[----:B------:R-:W-:Y:S05]  /*3230*/  @P3 BRA `(.L_x_6619) ;  /* 0x0000001400203947 */ /* 0x000fea0003800000 */
[----:B------:R-:W1:Y:S01]  /*3240*/  LDC R51, c[0x0][0x2f4] ;  /* 0x0000bd00ff337b82 */ /* 0x000e620000000800 */
[----:B------:R-:W-:Y:S01]  /*3250*/  BSSY B1, `(.L_x_6620) ;  /* 0x0000032000017945 */ /* 0x000fe20003800000 */
[----:B-1----:R-:W-:-:S13]  /*3260*/  ISETP.GE.AND P0, PT, R22, R51, PT ;  /* 0x000000331600720c */ /* 0x002fda0003f06270 */
[----:B------:R-:W-:Y:S05]  /*3270*/  @P0 BRA `(.L_x_6621) ;  /* 0x0000000000bc0947 */ /* 0x000fea0003800000 */
[----:B------:R1:W2:Y:S01]  /*3280*/  LDS.128 R4, [R42+0x22400] ;  /* 0x022400002a047984 */ /* 0x0002a20000000c00 */
[----:B------:R-:W-:Y:S01]  /*3290*/  ISETP.GE.AND P0, PT, R154, R43, PT ;  /* 0x0000002b9a00720c */ /* 0x000fe20003f06270 */
[----:B------:R-:W-:-:S12]  /*32a0*/  BSSY B2, `(.L_x_6622) ;  /* 0x000002b000027945 */ /* 0x000fd80003800000 */
[----:B-1----:R-:W-:Y:S05]  /*32b0*/  @P0 BRA `(.L_x_6623) ;  /* 0x0000000000a40947 */ /* 0x002fea0003800000 */
[--C-:B------:R-:W-:Y:S02]  /*32c0*/  SHF.R.U64 R28, R28, 0x10, R29.reuse ;  /* 0x000000101c1c7819 */ /* 0x100fe4000000121d */
[----:B------:R-:W-:Y:S02]  /*32d0*/  SHF.R.U32.HI R30, RZ, 0x10, R29 ;  /* 0x00000010ff1e7819 */ /* 0x000fe4000001161d */
[--C-:B------:R-:W-:Y:S01]  /*32e0*/  SHF.R.U64 R29, R14, 0x10, R15.reuse ;  /* 0x000000100e1d7819 */ /* 0x100fe2000000120f */
[----:B--2---:R-:W-:Y:S01]  /*32f0*/  IMAD.MOV.U32 R14, RZ, RZ, R6 ;  /* 0x000000ffff0e7224 */ /* 0x004fe200078e0006 */
[----:B------:R-:W-:Y:S01]  /*3300*/  SHF.R.U32.HI R34, RZ, 0x10, R15 ;  /* 0x00000010ff227819 */ /* 0x000fe2000001160f */
[----:B------:R-:W-:Y:S02]  /*3310*/  HADD2.F32 R6, -RZ, R5.H1_H1 ;  /* 0x30000005ff067230 */ /* 0x000fe40000004100 */
[----:B------:R-:W-:Y:S02]  /*3320*/  HADD2.F32 R29, -RZ, R29.H0_H0 ;  /* 0x2000001dff1d7230 */ /* 0x000fe40000004100 */
[----:B------:R-:W-:-:S02]  /*3330*/  HADD2.F32 R5, -RZ, R5.H0_H0 ;  /* 0x20000005ff057230 */ /* 0x000fc40000004100 */
[----:B------:R-:W-:Y:S02]  /*3340*/  HADD2.F32 R34, -RZ, R34.H0_H0 ;  /* 0x20000022ff227230 */ /* 0x000fe40000004100 */
[-C--:B------:R-:W-:Y:S01]  /*3350*/  FMUL.FTZ R40, R6, R29.reuse ;  /* 0x0000001d06287220 */ /* 0x080fe20000410000 */
[--C-:B------:R-:W-:Y:S02]  /*3360*/  HADD2.F32 R15, -RZ, R7.reuse.H1_H1 ;  /* 0x30000007ff0f7230 */ /* 0x100fe40000004100 */
[----:B------:R-:W-:Y:S01]  /*3370*/  FMUL.FTZ R29, R5, R29 ;  /* 0x0000001d051d7220 */ /* 0x000fe20000410000 */
[----:B------:R-:W-:Y:S02]  /*3380*/  HADD2.F32 R28, -RZ, R28.H0_H0 ;  /* 0x2000001cff1c7230 */ /* 0x000fe40000004100 */
[----:B------:R-:W-:Y:S02]  /*3390*/  HADD2.F32 R7, -RZ, R7.H0_H0 ;  /* 0x20000007ff077230 */ /* 0x000fe40000004100 */
[----:B------:R-:W-:Y:S01]  /*33a0*/  FMUL.FTZ R42, R15, R34 ;  /* 0x000000220f2a7220 */ /* 0x000fe20000410000 */
[----:B------:R-:W-:-:S02]  /*33b0*/  HADD2.F32 R30, -RZ, R30.H0_H0 ;  /* 0x2000001eff1e7230 */ /* 0x000fc40000004100 */
[-C--:B------:R-:W-:Y:S01]  /*33c0*/  FFMA.FTZ R40, R5, R28.reuse, -R40 ;  /* 0x0000001c05287223 */ /* 0x080fe20000010828 */
[----:B------:R-:W-:Y:S01]  /*33d0*/  FFMA.FTZ R35, R6, R28, R29 ;  /* 0x0000001c06237223 */ /* 0x000fe2000001001d */
[C---:B------:R-:W-:Y:S01]  /*33e0*/  FMUL.FTZ R34, R7.reuse, R34 ;  /* 0x0000002207227220 */ /* 0x040fe20000410000 */
[--C-:B------:R-:W-:Y:S02]  /*33f0*/  HADD2.F32 R28, -RZ, R41.reuse.H0_H0 ;  /* 0x20000029ff1c7230 */ /* 0x100fe40000004100 */
[-C--:B------:R-:W-:Y:S01]  /*3400*/  FFMA.FTZ R42, R7, R30.reuse, -R42 ;  /* 0x0000001e072a7223 */ /* 0x080fe2000001082a */
[----:B------:R-:W-:Y:S02]  /*3410*/  HADD2.F32 R29, -RZ, R41.H1_H1 ;  /* 0x30000029ff1d7230 */ /* 0x000fe40000004100 */
[----:B------:R-:W-:Y:S01]  /*3420*/  FFMA.FTZ R49, R15, R30, R34 ;  /* 0x0000001e0f317223 */ /* 0x000fe20000010022 */
[----:B------:R-:W-:Y:S02]  /*3430*/  HADD2.F32 R5, -RZ, R4.H1_H1 ;  /* 0x30000004ff057230 */ /* 0x000fe40000004100 */
[----:B------:R-:W-:-:S02]  /*3440*/  HADD2.F32 R6, -RZ, R14.H1_H1 ;  /* 0x3000000eff067230 */ /* 0x000fc40000004100 */
[----:B------:R-:W-:Y:S02]  /*3450*/  HADD2.F32 R4, -RZ, R4.H0_H0 ;  /* 0x20000004ff047230 */ /* 0x000fe40000004100 */
[----:B------:R-:W-:Y:S02]  /*3460*/  HADD2.F32 R14, -RZ, R14.H0_H0 ;  /* 0x2000000eff0e7230 */ /* 0x000fe40000004100 */
[-C--:B------:R-:W-:Y:S01]  /*3470*/  FMUL.FTZ R41, R6, R29.reuse ;  /* 0x0000001d06297220 */ /* 0x080fe20000410000 */
[--C-:B------:R-:W-:Y:S02]  /*3480*/  HADD2.F32 R7, -RZ, R31.reuse.H0_H0 ;  /* 0x2000001fff077230 */ /* 0x100fe40000004100 */
[----:B------:R-:W-:Y:S02]  /*3490*/  HADD2.F32 R15, -RZ, R31.H1_H1 ;  /* 0x3000001fff0f7230 */ /* 0x000fe40000004100 */
[-C--:B------:R-:W-:Y:S01]  /*34a0*/  FMUL.FTZ R31, R5, R28.reuse ;  /* 0x0000001c051f7220 */ /* 0x080fe20000410000 */
[----:B------:R-:W-:Y:S01]  /*34b0*/  FMUL.FTZ R28, R4, R28 ;  /* 0x0000001c041c7220 */ /* 0x000fe20000410000 */
[----:B------:R-:W-:-:S02]  /*34c0*/  FMUL.FTZ R29, R14, R29 ;  /* 0x0000001d0e1d7220 */ /* 0x000fc40000410000 */
        /* <DEDUP_REMOVED lines=8> */
.L_x_6623:
[----:B------:R-:W-:Y:S05]  /*3550*/  BSYNC B2 ;  /* 0x0000000000027941 */ /* 0x000fea0003800000 */
.L_x_6622:
[----:B--2---:R1:W-:Y:S02]  /*3560*/  STG.E.128 desc[UR44][R12.64], R4 ;  /* 0x000000040c007986 */ /* 0x0043e4000c101d2c */
.L_x_6621:
[----:B------:R-:W-:Y:S05]  /*3570*/  BSYNC B1 ;  /* 0x0000000000017941 */ /* 0x000fea0003800000 */
.L_x_6620:
[----:B-1----:R-:W-:-:S05]  /*3580*/  VIADD R4, R22, 0x20 ;  /* 0x0000002016047836 */ /* 0x002fca0000000000 */
[----:B------:R-:W-:-:S13]  /*3590*/  ISETP.GE.AND P0, PT, R4, R51, PT ;  /* 0x000000330400720c */ /* 0x000fda0003f06270 */
[----:B------:R-:W-:Y:S05]  /*35a0*/  @P0 BRA `(.L_x_6619) ;  /* 0x0000001000440947 */ /* 0x000fea0003800000 */
[----:B------:R-:W-:Y:S01]  /*35b0*/  IMAD.MOV.U32 R4, RZ, RZ, 0x20 ;  /* 0x00000020ff047424 */ /* 0x000fe200078e00ff */
        /* <DEDUP_REMOVED lines=8> */
[--C-:B------:R-:W-:Y:S02]  /*3640*/  SHF.R.U64 R10, R10, 0x10, R11.reuse ;  /* 0x000000100a0a7819 */ /* 0x100fe4000000120b */
[----:B------:R-:W-:Y:S02]  /*3650*/  SHF.R.U32.HI R14, RZ, 0x10, R11 ;  /* 0x00000010ff0e7819 */ /* 0x000fe4000001160b */
[--C-:B------:R-:W-:Y:S01]  /*3660*/  SHF.R.U64 R11, R8, 0x10, R9.reuse ;  /* 0x00000010080b7819 */ /* 0x100fe20000001209 */
[----:B-1----:R-:W-:Y:S01]  /*3670*/  IMAD.MOV.U32 R8, RZ, RZ, R6 ;  /* 0x000000ffff087224 */ /* 0x002fe200078e0006 */
[----:B------:R-:W-:Y:S01]  /*3680*/  SHF.R.U32.HI R28, RZ, 0x10, R9 ;  /* 0x00000010ff1c7819 */ /* 0x000fe20000011609 */
[----:B------:R-:W-:Y:S02]  /*3690*/  HADD2.F32 R6, -RZ, R5.H1_H1 ;  /* 0x30000005ff067230 */ /* 0x000fe40000004100 */
[----:B------:R-:W-:Y:S02]  /*36a0*/  HADD2.F32 R11, -RZ, R11.H0_H0 ;  /* 0x2000000bff0b7230 */ /* 0x000fe40000004100 */
[----:B------:R-:W-:-:S02]  /*36b0*/  HADD2.F32 R5, -RZ, R5.H0_H0 ;  /* 0x20000005ff057230 */ /* 0x000fc40000004100 */
[----:B------:R-:W-:Y:S02]  /*36c0*/  HADD2.F32 R10, -RZ, R10.H0_H0 ;  /* 0x2000000aff0a7230 */ /* 0x000fe40000004100 */
[CC--:B------:R-:W-:Y:S01]  /*36d0*/  FMUL.FTZ R30, R6.reuse, R11.reuse ;  /* 0x0000000b061e7220 */ /* 0x0c0fe20000410000 */
[----:B------:R-:W-:Y:S02]  /*36e0*/  HADD2.F32 R28, -RZ, R28.H0_H0 ;  /* 0x2000001cff1c7230 */ /* 0x000fe40000004100 */
[C---:B------:R-:W-:Y:S01]  /*36f0*/  FMUL.FTZ R11, R5.reuse, R11 ;  /* 0x0000000b050b7220 */ /* 0x040fe20000410000 */
[--C-:B------:R-:W-:Y:S02]  /*3700*/  HADD2.F32 R9, -RZ, R7.reuse.H1_H1 ;  /* 0x30000007ff097230 */ /* 0x100fe40000004100 */
[-C--:B------:R-:W-:Y:S01]  /*3710*/  FFMA.FTZ R30, R5, R10.reuse, -R30 ;  /* 0x0000000a051e7223 */ /* 0x080fe2000001081e */
[----:B------:R-:W-:Y:S02]  /*3720*/  HADD2.F32 R7, -RZ, R7.H0_H0 ;  /* 0x20000007ff077230 */ /* 0x000fe40000004100 */
[----:B------:R-:W-:Y:S01]  /*3730*/  FFMA.FTZ R29, R6, R10, R11 ;  /* 0x0000000a061d7223 */ /* 0x000fe2000001000b */
[----:B------:R-:W-:-:S02]  /*3740*/  HADD2.F32 R14, -RZ, R14.H0_H0 ;  /* 0x2000000eff0e7230 */ /* 0x000fc40000004100 */
[-C--:B------:R-:W-:Y:S01]  /*3750*/  FMUL.FTZ R34, R9, R28.reuse ;  /* 0x0000001c09227220 */ /* 0x080fe20000410000 */
[--C-:B------:R-:W-:Y:S02]  /*3760*/  HADD2.F32 R10, -RZ, R52.reuse.H0_H0 ;  /* 0x20000034ff0a7230 */ /* 0x100fe40000004100 */
[C---:B------:R-:W-:Y:S01]  /*3770*/  FMUL.FTZ R28, R7.reuse, R28 ;  /* 0x0000001c071c7220 */ /* 0x040fe20000410000 */
[----:B------:R-:W-:Y:S02]  /*3780*/  HADD2.F32 R11, -RZ, R52.H1_H1 ;  /* 0x30000034ff0b7230 */ /* 0x000fe40000004100 */
[-C--:B------:R-:W-:Y:S01]  /*3790*/  FFMA.FTZ R34, R7, R14.reuse, -R34 ;  /* 0x0000000e07227223 */ /* 0x080fe20000010822 */
[----:B------:R-:W-:Y:S02]  /*37a0*/  HADD2.F32 R5, -RZ, R4.H1_H1 ;  /* 0x30000004ff057230 */ /* 0x000fe40000004100 */
[----:B------:R-:W-:Y:S01]  /*37b0*/  FFMA.FTZ R35, R9, R14, R28 ;  /* 0x0000000e09237223 */ /* 0x000fe2000001001c */
[----:B------:R-:W-:-:S02]  /*37c0*/  HADD2.F32 R6, -RZ, R8.H1_H1 ;  /* 0x30000008ff067230 */ /* 0x000fc40000004100 */
[----:B------:R-:W-:Y:S02]  /*37d0*/  HADD2.F32 R4, -RZ, R4.H0_H0 ;  /* 0x20000004ff047230 */ /* 0x000fe40000004100 */
[CC--:B------:R-:W-:Y:S01]  /*37e0*/  FMUL.FTZ R15, R5.reuse, R10.reuse ;  /* 0x0000000a050f7220 */ /* 0x0c0fe20000410000 */
[----:B------:R-:W-:Y:S02]  /*37f0*/  HADD2.F32 R8, -RZ, R8.H0_H0 ;  /* 0x20000008ff087230 */ /* 0x000fe40000004100 */
        /* <DEDUP_REMOVED lines=13> */
.L_x_6625:
[----:B------:R-:W-:Y:S05]  /*38d0*/  BSYNC B1 ;  /* 0x0000000000017941 */ /* 0x000fea0003800000 */
.L_x_6624:
[----:B-1----:R1:W-:Y:S01]  /*38e0*/  STG.E.128 desc[UR44][R12.64+0x40], R4 ;  /* 0x000040040c007986 */ /* 0x0023e2000c101d2c */
[----:B------:R-:W-:Y:S05]  /*38f0*/  BRA `(.L_x_6619) ;  /* 0x0000000c00707947 */ /* 0x000fea0003800000 */
.L_x_6613:
[-C--:B------:R-:W-:Y:S01]  /*3900*/  IMAD R10, R44, R4.reuse, RZ ;  /* 0x000000042c0a7224 */ /* 0x080fe200078e02ff */
[----:B-----5:R-:W-:Y:S01]  /*3910*/  SHF.R.S32.HI R11, RZ, 0x1f, R32 ;  /* 0x0000001fff0b7819 */ /* 0x020fe20000011420 */
[----:B------:R-:W-:Y:S01]  /*3920*/  IMAD.WIDE.U32 R6, R152, R4, R8 ;  /* 0x0000000498067225 */ /* 0x000fe200078e0008 */
[----:B------:R-:W-:-:S03]  /*3930*/  ULDC.64 UR4, c[0x0][0x408] ;  /* 0x0001020000047ab9 */ /* 0x000fc60000000a00 */
[----:B------:R-:W-:Y:S02]  /*3940*/  IMAD R13, R152, R5, R10 ;  /* 0x00000005980d7224 */ /* 0x000fe400078e020a */
[----:B------:R-:W-:Y:S02]  /*3950*/  IMAD R45, R44, UR4, RZ ;  /* 0x000000042c2d7c24 */ /* 0x000fe4000f8e02ff */
[----:B------:R-:W-:Y:S02]  /*3960*/  IMAD R12, R36, -0x40, R38 ;  /* 0xffffffc0240c7824 */ /* 0x000fe400078e0226 */
[----:B------:R-:W-:Y:S02]  /*3970*/  IMAD.IADD R7, R13, 0x1, R7 ;  /* 0x000000010d077824 */ /* 0x000fe400078e0207 */
[----:B------:R-:W-:Y:S01]  /*3980*/  IMAD R10, R11, R4, RZ ;  /* 0x000000040b0a7224 */ /* 0x000fe200078e02ff */
[----:B------:R-:W-:Y:S01]  /*3990*/  VIMNMX R53, R12, 0x40, PT ;  /* 0x000000400c357848 */ /* 0x000fe20003fe0100 */
[----:B------:R-:W-:-:S03]  /*39a0*/  IMAD.WIDE.U32 R8, R152, UR4, R8 ;  /* 0x0000000498087c25 */ /* 0x000fc6000f8e0008 */
[C---:B------:R-:W-:Y:S01]  /*39b0*/  ISETP.GE.AND P3, PT, R152.reuse, R53, PT ;  /* 0x000000359800720c */ /* 0x040fe20003f66270 */
[----:B------:R-:W-:Y:S02]  /*39c0*/  IMAD R45, R152, UR5, R45 ;  /* 0x00000005982d7c24 */ /* 0x000fe4000f8e022d */
[----:B------:R-:W-:Y:S01]  /*39d0*/  IMAD.WIDE.U32 R6, R32, R4, R6 ;  /* 0x0000000420067225 */ /* 0x000fe200078e0006 */
[----:B------:R-:W-:-:S03]  /*39e0*/  ISETP.GE.OR P0, PT, R22, R43, P3 ;  /* 0x0000002b1600720c */ /* 0x000fc60001f06670 */
[----:B------:R-:W-:Y:S01]  /*39f0*/  IMAD R12, R32, R5, R10 ;  /* 0x00000005200c7224 */ /* 0x000fe200078e020a */
[----:B------:R-:W-:Y:S01]  /*3a00*/  IADD3 R6, P4, R51, R6, RZ ;  /* 0x0000000633067210 */ /* 0x000fe20007f9e0ff */
[----:B------:R-:W-:Y:S02]  /*3a10*/  IMAD.IADD R5, R45, 0x1, R9 ;  /* 0x000000012d057824 */ /* 0x000fe400078e0209 */
[----:B------:R-:W-:Y:S01]  /*3a20*/  IMAD R31, R31, UR4, RZ ;  /* 0x000000041f1f7c24 */ /* 0x000fe2000f8e02ff */
[----:B------:R-:W-:Y:S01]  /*3a30*/  IADD3.X R7, R49, R12, R7, P4, !PT ;  /* 0x0000000c31077210 */ /* 0x000fe200027fe407 */
[----:B------:R-:W-:Y:S02]  /*3a40*/  IMAD R9, R11, UR4, RZ ;  /* 0x000000040b097c24 */ /* 0x000fe4000f8e02ff */
[----:B------:R-:W-:Y:S02]  /*3a50*/  IMAD.MOV.U32 R4, RZ, RZ, R8 ;  /* 0x000000ffff047224 */ /* 0x000fe400078e0008 */
[----:B------:R-:W-:-:S02]  /*3a60*/  IMAD R45, R36, UR5, R31 ;  /* 0x00000005242d7c24 */ /* 0x000fc4000f8e021f */
[----:B------:R-:W-:-:S04]  /*3a70*/  IMAD.WIDE.U32 R10, R36, UR4, RZ ;  /* 0x00000004240a7c25 */ /* 0x000fc8000f8e00ff */
[C---:B------:R-:W-:Y:S02]  /*3a80*/  IMAD R9, R32.reuse, UR5, R9 ;  /* 0x0000000520097c24 */ /* 0x040fe4000f8e0209 */
[----:B------:R-:W-:Y:S01]  /*3a90*/  IMAD.WIDE.U32 R4, R32, UR4, R4 ;  /* 0x0000000420047c25 */ /* 0x000fe2000f8e0004 */
[----:B------:R-:W-:Y:S02]  /*3aa0*/  ULDC.64 UR4, c[0x0][0x3e8] ;  /* 0x0000fa0000047ab9 */ /* 0x000fe40000000a00 */
[----:B------:R-:W-:Y:S01]  /*3ab0*/  LEA R8, P4, R6, UR4, 0x1 ;  /* 0x0000000406087c11 */ /* 0x000fe2000f8808ff */
[----:B------:R-:W-:Y:S01]  /*3ac0*/  IMAD.IADD R31, R9, 0x1, R5 ;  /* 0x00000001091f7824 */ /* 0x000fe200078e0205 */
[----:B------:R-:W-:Y:S01]  /*3ad0*/  LEA R13, P5, R10, R4, 0x6 ;  /* 0x000000040a0d7211 */ /* 0x000fe200078a30ff */
[----:B------:R-:W-:Y:S01]  /*3ae0*/  IMAD.IADD R11, R45, 0x1, R11 ;  /* 0x000000012d0b7824 */ /* 0x000fe200078e020b */
[----:B------:R-:W-:Y:S02]  /*3af0*/  LEA.HI.X R9, R6, UR5, R7, 0x1, P4 ;  /* 0x0000000506097c11 */ /* 0x000fe4000a0f0c07 */
[----:B------:R-:W-:-:S02]  /*3b00*/  CS2R R4, SRZ ;  /* 0x0000000000047805 */ /* 0x000fc4000001ff00 */
[----:B------:R-:W-:Y:S01]  /*3b10*/  CS2R R6, SRZ ;  /* 0x0000000000067805 */ /* 0x000fe2000001ff00 */
[----:B------:R-:W-:Y:S01]  /*3b20*/  ULDC.64 UR4, c[0x0][0x400] ;  /* 0x0001000000047ab9 */ /* 0x000fe20000000a00 */
[----:B------:R-:W-:Y:S02]  /*3b30*/  LEA.HI.X R10, R10, R31, R11, 0x6, P5 ;  /* 0x0000001f0a0a7211 */ /* 0x000fe400028f340b */
[C---:B------:R-:W-:Y:S02]  /*3b40*/  LEA R12, P4, R13.reuse, UR4, 0x1 ;  /* 0x000000040d0c7c11 */ /* 0x040fe4000f8808ff */
[----:B------:R0:W2:Y:S02]  /*3b50*/  @!P0 LDG.E.128 R4, desc[UR44][R8.64] ;  /* 0x0000002c08048981 */ /* 0x0000a4000c1e1d00 */
[----:B------:R-:W-:Y:S02]  /*3b60*/  LEA.HI.X R13, R13, UR5, R10, 0x1, P4 ;  /* 0x000000050d0d7c11 */ /* 0x000fe4000a0f0c0a */
[----:B------:R-:W-:-:S02]  /*3b70*/  CS2R R10, SRZ ;  /* 0x00000000000a7805 */ /* 0x000fc4000001ff00 */
[----:B0-----:R-:W-:-:S06]  /*3b80*/  CS2R R8, SRZ ;  /* 0x0000000000087805 */ /* 0x001fcc000001ff00 */
[----:B------:R-:W3:Y:S01]  /*3b90*/  @!P0 LDG.E.128 R8, desc[UR44][R12.64] ;  /* 0x0000002c0c088981 */ /* 0x000ee2000c1e1d00 */
[----:B------:R-:W-:Y:S01]  /*3ba0*/  UISETP.NE.AND UP0, UPT, UR39, URZ, UPT ;  /* 0x0000003f2700728c */ /* 0x000fe2000bf05270 */
[----:B------:R-:W-:-:S05]  /*3bb0*/  ISETP.GE.AND P5, PT, R22, R43, PT ;  /* 0x0000002b1600720c */ /* 0x000fca0003fa6270 */
[----:B------:R-:W-:Y:S01]  /*3bc0*/  PLOP3.LUT P4, PT, PT, PT, UP0, 0x80, 0x0 ;  /* 0x000000000000781c */ /* 0x000fe20003f8f008 */
[----:B--2---:R-:W-:Y:S02]  /*3bd0*/  IMAD.MOV.U32 R31, RZ, RZ, R4 ;  /* 0x000000ffff1f7224 */ /* 0x004fe400078e0004 */
[----:B------:R-:W-:Y:S02]  /*3be0*/  IMAD.MOV.U32 R42, RZ, RZ, R5 ;  /* 0x000000ffff2a7224 */ /* 0x000fe400078e0005 */
[----:B------:R-:W-:Y:S02]  /*3bf0*/  IMAD.MOV.U32 R45, RZ, RZ, R6 ;  /* 0x000000ffff2d7224 */ /* 0x000fe400078e0006 */
[----:B------:R-:W-:Y:S01]  /*3c00*/  IMAD.MOV.U32 R48, RZ, RZ, R7 ;  /* 0x000000ffff307224 */ /* 0x000fe200078e0007 */
[----:B------:R-:W-:Y:S02]  /*3c10*/  PRMT R53, R53, 0x5410, R42 ;  /* 0x0000541035357816 */ /* 0x000fe4000000002a */
[----:B------:R-:W-:-:S02]  /*3c20*/  PRMT R63, R31, 0x5410, R45 ;  /* 0x000054101f3f7816 */ /* 0x000fc4000000002d */
[----:B------:R-:W-:Y:S01]  /*3c30*/  PRMT R56, R56, 0x5410, R48 ;  /* 0x0000541038387816 */ /* 0x000fe20000000030 */
[----:B---3--:R-:W-:Y:S02]  /*3c40*/  IMAD.MOV.U32 R12, RZ, RZ, R8 ;  /* 0x000000ffff0c7224 */ /* 0x008fe400078e0008 */
[----:B------:R-:W-:Y:S02]  /*3c50*/  IMAD.MOV.U32 R13, RZ, RZ, R9 ;  /* 0x000000ffff0d7224 */ /* 0x000fe400078e0009 */
[----:B------:R-:W-:Y:S02]  /*3c60*/  IMAD.MOV.U32 R31, RZ, RZ, R10 ;  /* 0x000000ffff1f7224 */ /* 0x000fe400078e000a */
[----:B------:R-:W-:Y:S01]  /*3c70*/  IMAD.MOV.U32 R42, RZ, RZ, R11 ;  /* 0x000000ffff2a7224 */ /* 0x000fe200078e000b */
[----:B------:R-:W-:Y:S02]  /*3c80*/  PRMT R53, R13, 0x7610, R53 ;  /* 0x000076100d357816 */ /* 0x000fe40000000035 */
[----:B------:R-:W-:-:S02]  /*3c90*/  PRMT R62, R12, 0x5410, R31 ;  /* 0x000054100c3e7816 */ /* 0x000fc4000000001f */
[----:B------:R-:W-:Y:S01]  /*3ca0*/  PRMT R56, R42, 0x7610, R56 ;  /* 0x000076102a387816 */ /* 0x000fe20000000038 */
[----:B------:R-:W-:Y:S06]  /*3cb0*/  @P4 BRA `(.L_x_6626) ;  /* 0x0000000000044947 */ /* 0x000fec0003800000 */
[----:B------:R-:W-:Y:S01]  /*3cc0*/  BPT.TRAP 0x1 ;  /* 0x000000040000795c */ /* 0x000fe20000300000 */
.L_x_6626:
[----:B------:R-:W-:Y:S01]  /*3cd0*/  IMAD R45, R153, 0x8, R2 ;  /* 0x00000008992d7824 */ /* 0x000fe200078e0202 */
[----:B------:R-:W-:Y:S01]  /*3ce0*/  SHF.L.U32 R48, R156, 0x1f, RZ ;  /* 0x0000001f9c307819 */ /* 0x000fe200000006ff */
[----:B------:R-:W0:Y:S01]  /*3cf0*/  LDC R49, c[0x0][0x2f4] ;  /* 0x0000bd00ff317b82 */ /* 0x000e220000000800 */
[----:B------:R-:W-:Y:S02]  /*3d00*/  BSSY B1, `(.L_x_6627) ;  /* 0x0000004000017945 */ /* 0x000fe40003800000 */
[----:B------:R-:W1:Y:S01]  /*3d10*/  SYNCS.PHASECHK.TRANS64.TRYWAIT P6, [R45+URZ+0x38890], R48 ;  /* 0x038890302d0075a7 */ /* 0x000e6200080c017f */
[----:B0-----:R-:W-:Y:S01]  /*3d20*/  ISETP.GE.OR P0, PT, R22, R49, P3 ;  /* 0x000000311600720c */ /* 0x001fe20001f06670 */
[----:B-1----:R-:W-:-:S12]  /*3d30*/  @!P6 BRA `(.L_x_6628) ;  /* 0x000003dc00b4e947 */ /* 0x002fd80003800000 */
.L_x_7027:
[----:B------:R-:W-:Y:S05]  /*3d40*/  BSYNC B1 ;  /* 0x0000000000017941 */ /* 0x000fea0003800000 */
.L_x_6627:
[----:B------:R-:W-:Y:S05]  /*3d50*/  @P0 BRA `(.L_x_6619) ;  /* 0x0000000800580947 */ /* 0x000fea0003800000 */
[----:B------:R-:W-:Y:S01]  /*3d60*/  IMAD.SHL.U32 R12, R43, 0x2, RZ ;  /* 0x000000022b0c7824 */ /* 0x000fe200078e00ff */
[----:B------:R-:W-:Y:S01]  /*3d70*/  BSSY B1, `(.L_x_6629) ;  /* 0x000006d000017945 */ /* 0x000fe20003800000 */
[----:B------:R-:W-:-:S04]  /*3d80*/  IMAD.WIDE.U32 R40, R152, R14, R40 ;  /* 0x0000000e98287225 */ /* 0x000fc800078e0028 */
[----:B------:R-:W-:Y:S02]  /*3d90*/  @P1 IMAD.IADD R12, R49, 0x1, -R12 ;  /* 0x00000001310c1824 */ /* 0x000fe400078e0a0c */
[----:B------:R-:W-:-:S03]  /*3da0*/  IMAD.IADD R50, R29, 0x1, R41 ;  /* 0x000000011d327824 */ /* 0x000fc600078e0229 */
[----:B------:R-:W-:-:S04]  /*3db0*/  SHF.R.S32.HI R13, RZ, 0x1f, R12 ;  /* 0x0000001fff0d7819 */ /* 0x000fc8000001140c */
[----:B------:R-:W-:Y:S01]  /*3dc0*/  LEA.HI R12, R13, R12, RZ, 0x4 ;  /* 0x0000000c0d0c7211 */ /* 0x000fe200078f20ff */
[----:B------:R-:W-:-:S03]  /*3dd0*/  IMAD.SHL.U32 R13, R39, 0x8, RZ ;  /* 0x00000008270d7824 */ /* 0x000fc600078e00ff */
[----:B------:R-:W-:Y:S02]  /*3de0*/  LEA.HI.SX32 R12, R12, R39, 0x1c ;  /* 0x000000270c0c7211 */ /* 0x000fe400078fe2ff */
[----:B------:R-:W-:-:S03]  /*3df0*/  IADD3 R43, P0, P6, R18, R40, R13 ;  /* 0x00000028122b7210 */ /* 0x000fc60007e1e00d */
[----:B------:R-:W-:Y:S01]  /*3e00*/  IMAD.SHL.U32 R51, R12, 0x8, RZ ;  /* 0x000000080c337824 */ /* 0x000fe200078e00ff */
[----:B------:R-:W-:-:S04]  /*3e10*/  LOP3.LUT R12, R30, 0x38, R13, 0xf8, !PT ;  /* 0x000000381e0c7812 */ /* 0x000fc800078ef80d */
[----:B------:R-:W-:Y:S02]  /*3e20*/  LOP3.LUT R30, R30, 0x38, R51, 0xf8, !PT ;  /* 0x000000381e1e7812 */ /* 0x000fe400078ef833 */
[C-C-:B------:R-:W-:Y:S02]  /*3e30*/  LOP3.LUT R12, R15.reuse, R12, R28.reuse, 0xf6, !PT ;  /* 0x0000000c0f0c7212 */ /* 0x140fe400078ef61c */
[----:B------:R-:W-:-:S03]  /*3e40*/  LOP3.LUT R30, R15, R30, R28, 0xf6, !PT ;  /* 0x0000001e0f1e7212 */ /* 0x000fc600078ef61c */
[C---:B------:R-:W-:Y:S01]  /*3e50*/  IMAD.IADD R15, R47.reuse, 0x1, R12 ;  /* 0x000000012f0f7824 */ /* 0x040fe200078e020c */
[----:B------:R-:W-:Y:S01]  /*3e60*/  SHF.R.S32.HI R12, RZ, 0x1f, R13 ;  /* 0x0000001fff0c7819 */ /* 0x000fe2000001140d */
[----:B------:R-:W-:Y:S02]  /*3e70*/  IMAD.IADD R47, R47, 0x1, R30 ;  /* 0x000000012f2f7824 */ /* 0x000fe400078e021e */
[----:B------:R-:W-:Y:S01]  /*3e80*/  IMAD R15, R15, 0x2, R2 ;  /* 0x000000020f0f7824 */ /* 0x000fe200078e0202 */
[----:B------:R-:W-:Y:S01]  /*3e90*/  IADD3.X R52, R3, R50, R12, P0, P6 ;  /* 0x0000003203347210 */ /* 0x000fe200007ec40c */
[----:B------:R-:W-:Y:S01]  /*3ea0*/  IMAD R47, R47, 0x2, R2 ;  /* 0x000000022f2f7824 */ /* 0x000fe200078e0202 */
[----:B------:R-:W-:-:S03]  /*3eb0*/  LEA R42, P0, R43, R34, 0x1 ;  /* 0x000000222b2a7211 */ /* 0x000fc600078008ff */
[----:B------:R-:W1:Y:S01]  /*3ec0*/  LDS.128 R12, [R15+0x22400] ;  /* 0x022400000f0c7984 */ /* 0x000e620000000c00 */
[----:B------:R-:W-:-:S03]  /*3ed0*/  LEA.HI.X R43, R43, R35, R52, 0x1, P0 ;  /* 0x000000232b2b7211 */ /* 0x000fc600000f0c34 */
[----:B------:R2:W3:Y:S01]  /*3ee0*/  LDS.128 R28, [R47+0x22400] ;  /* 0x022400002f1c7984 */ /* 0x0004e20000000c00 */
[----:B------:R-:W-:Y:S05]  /*3ef0*/  @P5 BRA `(.L_x_6630) ;  /* 0x0000000400505947 */ /* 0x000fea0003800000 */
[--C-:B------:R-:W-:Y:S02]  /*3f00*/  SHF.R.U64 R60, R8, 0x10, R9.reuse ;  /* 0x00000010083c7819 */ /* 0x100fe40000001209 */
[----:B------:R-:W-:Y:S01]  /*3f10*/  SHF.R.U32.HI R8, RZ, 0x10, R9 ;  /* 0x00000010ff087819 */ /* 0x000fe20000011609 */
[----:B------:R-:W-:Y:S01]  /*3f20*/  HADD2.F32 R9, -RZ, R53.H0_H0 ;  /* 0x20000035ff097230 */ /* 0x000fe20000004100 */
[----:B------:R-:W-:Y:S02]  /*3f30*/  SHF.R.U64 R61, R4, 0x10, R5 ;  /* 0x00000010043d7819 */ /* 0x000fe40000001205 */
[----:B------:R-:W-:Y:S01]  /*3f40*/  SHF.R.U64 R4, R6, 0x10, R7 ;  /* 0x0000001006047819 */ /* 0x000fe20000001207 */
[--C-:B---3--:R-:W-:Y:S01]  /*3f50*/  HADD2.F32 R6, -RZ, R29.reuse.H0_H0 ;  /* 0x2000001dff067230 */ /* 0x108fe20000004100 */
[----:B--2---:R-:W-:Y:S01]  /*3f60*/  SHF.R.U32.HI R47, RZ, 0x10, R5 ;  /* 0x00000010ff2f7819 */ /* 0x004fe20000011605 */
[----:B------:R-:W-:Y:S01]  /*3f70*/  HADD2.F32 R29, -RZ, R29.H1_H1 ;  /* 0x3000001dff1d7230 */ /* 0x000fe20000004100 */
[----:B------:R-:W-:Y:S01]  /*3f80*/  SHF.R.U64 R59, R10, 0x10, R11 ;  /* 0x000000100a3b7819 */ /* 0x000fe2000000120b */
[----:B-1----:R-:W-:Y:S01]  /*3f90*/  HADD2.F32 R5, -RZ, R13.H0_H0 ;  /* 0x2000000dff057230 */ /* 0x002fe20000004100 */
[----:B------:R-:W-:Y:S01]  /*3fa0*/  SHF.R.U32.HI R55, RZ, 0x10, R7 ;  /* 0x00000010ff377819 */ /* 0x000fe20000011607 */
[----:B------:R-:W-:-:S02]  /*3fb0*/  HADD2.F32 R10, -RZ, R8.H0_H0 ;  /* 0x20000008ff0a7230 */ /* 0x000fc40000004100 */
[CC--:B------:R-:W-:Y:S01]  /*3fc0*/  FMUL.FTZ R52, R6.reuse, R9.reuse ;  /* 0x0000000906347220 */ /* 0x0c0fe20000410000 */
[----:B------:R-:W-:Y:S02]  /*3fd0*/  HADD2.F32 R13, -RZ, R13.H1_H1 ;  /* 0x3000000dff0d7230 */ /* 0x000fe40000004100 */
[----:B------:R-:W-:Y:S01]  /*3fe0*/  FMUL.FTZ R9, R5, R9 ;  /* 0x0000000905097220 */ /* 0x000fe20000410000 */
[----:B------:R-:W-:Y:S02]  /*3ff0*/  HADD2.F32 R7, -RZ, R53.H1_H1 ;  /* 0x30000035ff077230 */ /* 0x000fe40000004100 */
[-C--:B------:R-:W-:Y:S01]  /*4000*/  FMUL.FTZ R54, R29, R10.reuse ;  /* 0x0000000a1d367220 */ /* 0x080fe20000410000 */
[----:B------:R-:W-:Y:S01]  /*4010*/  HADD2.F32 R8, -RZ, R47.H0_H0 ;  /* 0x2000002fff087230 */ /* 0x000fe20000004100 */
[----:B------:R-:W-:Y:S01]  /*4020*/  SHF.R.U32.HI R11, RZ, 0x10, R11 ;  /* 0x00000010ff0b7819 */ /* 0x000fe2000001160b */
[----:B------:R-:W-:Y:S01]  /*4030*/  FMUL.FTZ R10, R13, R10 ;  /* 0x0000000a0d0a7220 */ /* 0x000fe20000410000 */
[-C--:B------:R-:W-:Y:S01]  /*4040*/  FFMA.FTZ R47, R6, R7.reuse, R9 ;  /* 0x00000007062f7223 */ /* 0x080fe20000010009 */
[----:B------:R-:W-:Y:S01]  /*4050*/  FFMA.FTZ R52, R5, R7, -R52 ;  /* 0x0000000705347223 */ /* 0x000fe20000010834 */
[-C--:B------:R-:W-:Y:S01]  /*4060*/  FFMA.FTZ R53, R13, R8.reuse, -R54 ;  /* 0x000000080d357223 */ /* 0x080fe20000010836 */
[----:B------:R-:W-:Y:S01]  /*4070*/  FFMA.FTZ R54, R29, R8, R10 ;  /* 0x000000081d367223 */ /* 0x000fe2000001000a */
[----:B------:R-:W-:-:S02]  /*4080*/  HADD2.F32 R9, -RZ, R56.H0_H0 ;  /* 0x20000038ff097230 */ /* 0x000fc40000004100 */
[--C-:B------:R-:W-:Y:S01]  /*4090*/  HADD2.F32 R6, -RZ, R31.reuse.H0_H0 ;  /* 0x2000001fff067230 */ /* 0x100fe20000004100 */
[----:B------:R-:W-:Y:S01]  /*40a0*/  F2FP.F16.F32.PACK_AB R52, R53, R52 ;  /* 0x000000343534723e */ /* 0x000fe200000000ff */
[----:B------:R-:W-:Y:S01]  /*40b0*/  HADD2.F32 R31, -RZ, R31.H1_H1 ;  /* 0x3000001fff1f7230 */ /* 0x000fe20000004100 */
[----:B------:R-:W-:Y:S01]  /*40c0*/  F2FP.F16.F32.PACK_AB R47, R54, R47 ;  /* 0x0000002f362f723e */ /* 0x000fe200000000ff */
[----:B------:R-:W-:Y:S02]  /*40d0*/  HADD2.F32 R5, -RZ, R15.H0_H0 ;  /* 0x2000000fff057230 */ /* 0x000fe40000004100 */
[----:B------:R-:W-:Y:S02]  /*40e0*/  HADD2.F32 R10, -RZ, R11.H0_H0 ;  /* 0x2000000bff0a7230 */ /* 0x000fe40000004100 */
[----:B------:R-:W-:Y:S02]  /*40f0*/  HADD2.F32 R15, -RZ, R15.H1_H1 ;  /* 0x3000000fff0f7230 */ /* 0x000fe40000004100 */
[----:B------:R-:W-:-:S02]  /*4100*/  HADD2.F32 R7, -RZ, R56.H1_H1 ;  /* 0x30000038ff077230 */ /* 0x000fc40000004100 */
[CC--:B------:R-:W-:Y:S01]  /*4110*/  FMUL.FTZ R56, R6.reuse, R9.reuse ;  /* 0x0000000906387220 */ /* 0x0c0fe20000410000 */
[----:B------:R-:W-:Y:S02]  /*4120*/  HADD2.F32 R8, -RZ, R55.H0_H0 ;  /* 0x20000037ff087230 */ /* 0x000fe40000004100 */
[----:B------:R-:W-:Y:S01]  /*4130*/  FMUL.FTZ R9, R5, R9 ;  /* 0x0000000905097220 */ /* 0x000fe20000410000 */
[-C--:B------:R-:W-:Y:S01]  /*4140*/  FMUL.FTZ R58, R31, R10.reuse ;  /* 0x0000000a1f3a7220 */ /* 0x080fe20000410000 */
[----:B------:R-:W-:Y:S01]  /*4150*/  FMUL.FTZ R10, R15, R10 ;  /* 0x0000000a0f0a7220 */ /* 0x000fe20000410000 */
[-C--:B------:R-:W-:Y:S01]  /*4160*/  FFMA.FTZ R56, R5, R7.reuse, -R56 ;  /* 0x0000000705387223 */ /* 0x080fe20000010838 */
[----:B------:R-:W-:Y:S01]  /*4170*/  FFMA.FTZ R55, R6, R7, R9 ;  /* 0x0000000706377223 */ /* 0x000fe20000010009 */
[-C--:B------:R-:W-:Y:S01]  /*4180*/  FFMA.FTZ R57, R15, R8.reuse, -R58 ;  /* 0x000000080f397223 */ /* 0x080fe2000001083a */
[----:B------:R-:W-:Y:S01]  /*4190*/  FFMA.FTZ R58, R31, R8, R10 ;  /* 0x000000081f3a7223 */ /* 0x000fe2000001000a */
[----:B------:R-:W-:-:S02]  /*41a0*/  HADD2.F32 R6, -RZ, R28.H0_H0 ;  /* 0x2000001cff067230 */ /* 0x000fc40000004100 */
[----:B------:R-:W-:Y:S01]  /*41b0*/  HADD2.F32 R8, -RZ, R62.H0_H0 ;  /* 0x2000003eff087230 */ /* 0x000fe20000004100 */
[----:B------:R-:W-:Y:S01]  /*41c0*/  F2FP.F16.F32.PACK_AB R56, R57, R56 ;  /* 0x000000383938723e */ /* 0x000fe200000000ff */
[----:B------:R-:W-:Y:S01]  /*41d0*/  HADD2.F32 R11, -RZ, R60.H0_H0 ;  /* 0x2000003cff0b7230 */ /* 0x000fe20000004100 */
[----:B------:R-:W-:Y:S01]  /*41e0*/  F2FP.F16.F32.PACK_AB R55, R58, R55 ;  /* 0x000000373a37723e */ /* 0x000fe200000000ff */
[----:B------:R-:W-:Y:S02]  /*41f0*/  HADD2.F32 R5, -RZ, R12.H0_H0 ;  /* 0x2000000cff057230 */ /* 0x000fe40000004100 */
[-C--:B------:R-:W-:Y:S01]  /*4200*/  FMUL.FTZ R10, R6, R8.reuse ;  /* 0x00000008060a7220 */ /* 0x080fe20000410000 */
[----:B------:R-:W-:Y:S02]  /*4210*/  HADD2.F32 R28, -RZ, R28.H1_H1 ;  /* 0x3000001cff1c7230 */ /* 0x000fe40000004100 */
[----:B------:R-:W-:Y:S02]  /*4220*/  HADD2.F32 R12, -RZ, R12.H1_H1 ;  /* 0x3000000cff0c7230 */ /* 0x000fe40000004100 */
[----:B------:R-:W-:Y:S01]  /*4230*/  FMUL.FTZ R13, R5, R8 ;  /* 0x00000008050d7220 */ /* 0x000fe20000410000 */
[----:B------:R-:W-:-:S02]  /*4240*/  HADD2.F32 R7, -RZ, R63.H0_H0 ;  /* 0x2000003fff077230 */ /* 0x000fc40000004100 */
[-C--:B------:R-:W-:Y:S01]  /*4250*/  FMUL.FTZ R15, R28, R11.reuse ;  /* 0x0000000b1c0f7220 */ /* 0x080fe20000410000 */
[----:B------:R-:W-:Y:S02]  /*4260*/  HADD2.F32 R9, -RZ, R61.H0_H0 ;  /* 0x2000003dff097230 */ /* 0x000fe40000004100 */
[----:B------:R-:W-:Y:S01]  /*4270*/  FMUL.FTZ R11, R12, R11 ;  /* 0x0000000b0c0b7220 */ /* 0x000fe20000410000 */
[----:B------:R-:W-:Y:S02]  /*4280*/  HADD2.F32 R8, -RZ, R62.H1_H1 ;  /* 0x3000003eff087230 */ /* 0x000fe40000004100 */
[-C--:B------:R-:W-:Y:S01]  /*4290*/  FFMA.FTZ R13, R6, R7.reuse, R13 ;  /* 0x00000007060d7223 */ /* 0x080fe2000001000d */
[----:B------:R-:W-:Y:S01]  /*42a0*/  FFMA.FTZ R10, R5, R7, -R10 ;  /* 0x00000007050a7223 */ /* 0x000fe2000001080a */
[-C--:B------:R-:W-:Y:S01]  /*42b0*/  FFMA.FTZ R28, R28, R9.reuse, R11 ;  /* 0x000000091c1c7223 */ /* 0x080fe2000001000b */
[----:B------:R-:W-:Y:S02]  /*42c0*/  HADD2.F32 R6, -RZ, R30.H0_H0 ;  /* 0x2000001eff067230 */ /* 0x000fe40000004100 */
[----:B------:R-:W-:Y:S01]  /*42d0*/  FFMA.FTZ R15, R12, R9, -R15 ;  /* 0x000000090c0f7223 */ /* 0x000fe2000001080f */
[----:B------:R-:W-:-:S02]  /*42e0*/  HADD2.F32 R11, -RZ, R59.H0_H0 ;  /* 0x2000003bff0b7230 */ /* 0x000fc40000004100 */
[----:B------:R-:W-:Y:S01]  /*42f0*/  HADD2.F32 R5, -RZ, R14.H0_H0 ;  /* 0x2000000eff057230 */ /* 0x000fe20000004100 */
[----:B------:R-:W-:Y:S01]  /*4300*/  F2FP.F16.F32.PACK_AB R28, R28, R13 ;  /* 0x0000000d1c1c723e */ /* 0x000fe200000000ff */
[----:B------:R-:W-:Y:S01]  /*4310*/  HADD2.F32 R30, -RZ, R30.H1_H1 ;  /* 0x3000001eff1e7230 */ /* 0x000fe20000004100 */
[----:B------:R-:W-:Y:S01]  /*4320*/  F2FP.F16.F32.PACK_AB R12, R15, R10 ;  /* 0x0000000a0f0c723e */ /* 0x000fe200000000ff */
[----:B------:R-:W-:Y:S02]  /*4330*/  HADD2.F32 R14, -RZ, R14.H1_H1 ;  /* 0x3000000eff0e7230 */ /* 0x000fe40000004100 */
[----:B------:R-:W-:Y:S01]  /*4340*/  FMUL.FTZ R29, R5, R8 ;  /* 0x00000008051d7220 */ /* 0x000fe20000410000 */
[----:B------:R-:W-:Y:S02]  /*4350*/  HADD2.F32 R7, -RZ, R63.H1_H1 ;  /* 0x3000003fff077230 */ /* 0x000fe40000004100 */
[----:B------:R-:W-:Y:S01]  /*4360*/  FMUL.FTZ R31, R30, R11 ;  /* 0x0000000b1e1f7220 */ /* 0x000fe20000410000 */
[----:B------:R-:W-:-:S02]  /*4370*/  HADD2.F32 R9, -RZ, R4.H0_H0 ;  /* 0x20000004ff097230 */ /* 0x000fc40000004100 */
[----:B------:R-:W-:Y:S01]  /*4380*/  FMUL.FTZ R4, R6, R8 ;  /* 0x0000000806047220 */ /* 0x000fe20000410000 */
[----:B------:R-:W-:Y:S01]  /*4390*/  FMUL.FTZ R11, R14, R11 ;  /* 0x0000000b0e0b7220 */ /* 0x000fe20000410000 */
[-C--:B------:R-:W-:Y:S01]  /*43a0*/  FFMA.FTZ R29, R6, R7.reuse, R29 ;  /* 0x00000007061d7223 */ /* 0x080fe2000001001d */
[----:B------:R-:W-:Y:S02]  /*43b0*/  IMAD.MOV.U32 R13, RZ, RZ, R52 ;  /* 0x000000ffff0d7224 */ /* 0x000fe400078e0034 */
[----:B------:R-:W-:Y:S01]  /*43c0*/  FFMA.FTZ R4, R5, R7, -R4 ;  /* 0x0000000705047223 */ /* 0x000fe20000010804 */
[-C--:B------:R-:W-:Y:S01]  /*43d0*/  FFMA.FTZ R31, R14, R9.reuse, -R31 ;  /* 0x000000090e1f7223 */ /* 0x080fe2000001081f */
[----:B------:R-:W-:Y:S01]  /*43e0*/  FFMA.FTZ R30, R30, R9, R11 ;  /* 0x000000091e1e7223 */ /* 0x000fe2000001000b */
[----:B------:R-:W-:-:S03]  /*43f0*/  IMAD.MOV.U32 R15, RZ, RZ, R56 ;  /* 0x000000ffff0f7224 */ /* 0x000fc600078e0038 */
[----:B------:R-:W-:Y:S01]  /*4400*/  F2FP.F16.F32.PACK_AB R14, R31, R4 ;  /* 0x000000041f0e723e */ /* 0x000fe200000000ff */
[----:B------:R-:W-:Y:S01]  /*4410*/  IMAD.MOV.U32 R31, RZ, RZ, R55 ;  /* 0x000000ffff1f7224 */ /* 0x000fe200078e0037 */
[----:B------:R-:W-:Y:S01]  /*4420*/  F2FP.F16.F32.PACK_AB R30, R30, R29 ;  /* 0x0000001d1e1e723e */ /* 0x000fe200000000ff */
[----:B------:R-:W-:-:S07]  /*4430*/  IMAD.MOV.U32 R29, RZ, RZ, R47 ;  /* 0x000000ffff1d7224 */ /* 0x000fce00078e002f */
.L_x_6630:
[----:B------:R-:W-:Y:S05]  /*4440*/  BSYNC B1 ;  /* 0x0000000000017941 */ /* 0x000fea0003800000 */
.L_x_6629:
[----:B-1----:R4:W-:Y:S01]  /*4450*/  STG.E.128 desc[UR44][R42.64], R12 ;  /* 0x0000000c2a007986 */ /* 0x0029e2000c101d2c */
[----:B------:R-:W-:-:S13]  /*4460*/  ISETP.GE.AND P0, PT, R51, R49, PT ;  /* 0x000000313300720c */ /* 0x000fda0003f06270 */
[----:B------:R-:W-:Y:S05]  /*4470*/  @P0 BRA `(.L_x_6619) ;  /* 0x0000000000900947 */ /* 0x000fea0003800000 */
[--C-:B------:R-:W-:Y:S02]  /*4480*/  IADD3 R40, P0, P5, R18, R40, R51.reuse ;  /* 0x0000002812287210 */ /* 0x100fe40007d1e033 */
[----:B------:R-:W-:-:S04]  /*4490*/  SHF.R.S32.HI R51, RZ, 0x1f, R51 ;  /* 0x0000001fff337819 */ /* 0x000fc80000011433 */
[----:B------:R-:W-:Y:S02]  /*44a0*/  IADD3.X R51, R3, R50, R51, P0, P5 ;  /* 0x0000003203337210 */ /* 0x000fe400007ea433 */
[----:B------:R-:W-:-:S04]  /*44b0*/  LEA R34, P0, R40, R34, 0x1 ;  /* 0x0000002228227211 */ /* 0x000fc800078008ff */
[----:B------:R-:W-:-:S05]  /*44c0*/  LEA.HI.X R35, R40, R35, R51, 0x1, P0 ;  /* 0x0000002328237211 */ /* 0x000fca00000f0c33 */
[----:B---3--:R1:W-:Y:S01]  /*44d0*/  STG.E.128 desc[UR44][R34.64], R28 ;  /* 0x0000001c22007986 */ /* 0x0083e2000c101d2c */
[----:B------:R-:W-:Y:S05]  /*44e0*/  BRA `(.L_x_6619) ;  /* 0x0000000000747947 */ /* 0x000fea0003800000 */
.L_x_6612:
[----:B------:R-:W-:-:S06]  /*44f0*/  UISETP.NE.AND UP0, UPT, UR39, URZ, UPT ;  /* 0x0000003f2700728c */ /* 0x000fcc000bf05270 */
[----:B------:R-:W-:-:S13]  /*4500*/  PLOP3.LUT P4, PT, PT, PT, UP0, 0x80, 0x0 ;  /* 0x000000000000781c */ /* 0x000fda0003f8f008 */
[----:B------:R-:W-:Y:S05]  /*4510*/  @P4 BRA `(.L_x_6631) ;  /* 0x0000000000044947 */ /* 0x000fea0003800000 */
[----:B------:R-:W-:Y:S01]  /*4520*/  BPT.TRAP 0x1 ;  /* 0x000000040000795c */ /* 0x000fe20000300000 */
.L_x_6631:
        /* <DEDUP_REMOVED lines=8> */
.L_x_7028:
[----:B------:R-:W-:Y:S05]  /*45b0*/  BSYNC B1 ;  /* 0x0000000000017941 */ /* 0x000fea0003800000 */
.L_x_6632:
[----:B------:R-:W-:Y:S05]  /*45c0*/  @P3 BRA `(.L_x_6619) ;  /* 0x00000000003c3947 */ /* 0x000fea0003800000 */
[----:B------:R-:W-:Y:S01]  /*45d0*/  VIADD R4, R22, 0x20 ;  /* 0x0000002016047836 */ /* 0x000fe20000000000 */
[----:B------:R-:W-:Y:S01]  /*45e0*/  ULDC UR4, c[0x0][0x2f4] ;  /* 0x0000bd0000047ab9 */ /* 0x000fe20000000800 */
[----:B------:R-:W-:-:S03]  /*45f0*/  PLOP3.LUT P6, PT, PT, PT, PT, 0x8, 0x0 ;  /* 0x000000000000781c */ /* 0x000fc60003fce170 */
[----:B------:R-:W-:-:S13]  /*4600*/  ISETP.GE.AND P0, PT, R4, UR4, PT ;  /* 0x0000000404007c0c */ /* 0x000fda000bf06270 */
[----:B------:R-:W-:Y:S01]  /*4610*/  @!P0 LOP3.LUT P5, RZ, R157, 0x4, RZ, 0xc0, !PT ;  /* 0x000000049dff8812 */ /* 0x000fe200078ac0ff */
[----:B------:R-:W-:-:S03]  /*4620*/  @!P0 VIADD R4, R46, 0x20 ;  /* 0x000000202e048836 */ /* 0x000fc60000000000 */
[----:B------:R-:W-:Y:S02]  /*4630*/  @!P0 PLOP3.LUT P6, PT, P5, PT, PT, 0x80, 0x0 ;  /* 0x000000000000881c */ /* 0x000fe40002fcf070 */
[----:B------:R-:W-:-:S11]  /*4640*/  ISETP.GE.AND P5, PT, R22, UR4, PT ;  /* 0x0000000416007c0c */ /* 0x000fd6000bfa6270 */
[----:B------:R-:W-:-:S04]  /*4650*/  @P6 VIADD R4, R46, 0xffffffe0 ;  /* 0xffffffe02e046836 */ /* 0x000fc80000000000 */
[----:B------:R-:W-:Y:S02]  /*4660*/  @!P0 IMAD.IADD R47, R47, 0x1, R4 ;  /* 0x000000012f2f8824 */ /* 0x000fe400078e0204 */
[----:B------:R-:W1:Y:S02]  /*4670*/  @!P5 LDS.128 R4, [R42+0x22400] ;  /* 0x022400002a04d984 */ /* 0x000e640000000c00 */
[----:B------:R-:W-:-:S06]  /*4680*/  @!P0 IMAD R8, R47, 0x2, R2 ;  /* 0x000000022f088824 */ /* 0x000fcc00078e0202 */
[----:B------:R-:W2:Y:S04]  /*4690*/  @!P0 LDS.128 R8, [R8+0x22400] ;  /* 0x0224000008088984 */ /* 0x000ea80000000c00 */
[----:B-1----:R1:W-:Y:S04]  /*46a0*/  @!P5 STG.E.128 desc[UR44][R12.64], R4 ;  /* 0x000000040c00d986 */ /* 0x0023e8000c101d2c */
[----:B--2---:R1:W-:Y:S02]  /*46b0*/  @!P0 STG.E.128 desc[UR44][R12.64+0x40], R8 ;  /* 0x000040080c008986 */ /* 0x0043e4000c101d2c */
.L_x_6619:
[----:B------:R-:W-:Y:S05]  /*46c0*/  BSYNC B0 ;  /* 0x0000000000007941 */ /* 0x000fea0003800000 */
.L_x_6611:
[----:B-1----:R-:W1:Y:S01]  /*46d0*/  S2R R5, SR_TID.X ;  /* 0x0000000000057919 */ /* 0x002e620000002100 */
[----:B------:R-:W-:Y:S01]  /*46e0*/  @!PT LDS RZ, [RZ] ;  /* 0x00000000fffff984 */ /* 0x000fe20000000800 */
[----:B------:R-:W-:Y:S01]  /*46f0*/  @!PT LDS RZ, [RZ] ;  /* 0x00000000fffff984 */ /* 0x000fe20000000800 */
[----:B------:R-:W-:Y:S01]  /*4700*/  @!PT LDS RZ, [RZ] ;  /* 0x00000000fffff984 */ /* 0x000fe20000000800 */
[----:B------:R-:W-:Y:S01]  /*4710*/  @!PT LDS RZ, [RZ] ;  /* 0x00000000fffff984 */ /* 0x000fe20000000800 */
[----:B------:R0:W-:Y:S06]  /*4720*/  MEMBAR.ALL.CTA ;  /* 0x0000000000007992 */ /* 0x0001ec0000008000 */
[----:B0-----:R-:W0:Y:S01]  /*4730*/  FENCE.VIEW.ASYNC.S ;  /* 0x00000000000073c6 */ /* 0x001e220000000000 */
[----:B------:R-:W-:Y:S05]  /*4740*/  WARPSYNC.ALL ;  /* 0x0000000000007948 */ /* 0x000fea0003800000 */
[----:B------:R-:W-:Y:S01]  /*4750*/  BSSY B0, `(.L_x_6634) ;  /* 0x000000b000007945 */ /* 0x000fe20003800000 */
[----:B-1----:R-:W-:-:S02]  /*4760*/  LOP3.LUT R4, R5, 0x7f, RZ, 0xc0, !PT ;  /* 0x0000007f05047812 */ /* 0x002fc400078ec0ff */
[----:B------:R-:W-:Y:S02]  /*4770*/  SHF.R.U32.HI R5, RZ, 0x7, R5 ;  /* 0x00000007ff057819 */ /* 0x000fe40000011605 */
[----:B------:R-:W-:-:S03]  /*4780*/  ISETP.NE.AND P0, PT, R4, RZ, PT ;  /* 0x000000ff0400720c */ /* 0x000fc60003f05270 */
[----:B------:R-:W-:-:S10]  /*4790*/  VIADD R40, R5, 0x8 ;  /* 0x0000000805287836 */ /* 0x000fd40000000000 */
[----:B------:R-:W-:-:S05]  /*47a0*/  @!P0 VIADD R4, R45, 0x388a0 ;  /* 0x000388a02d048836 */ /* 0x000fca0000000000 */
[----:B------:R-:W-:Y:S01]  /*47b0*/  @!P0 PRMT R4, RZ, 0x654, R4 ;  /* 0x00000654ff048816 */ /* 0x000fe20000000004 */
[----:B0-----:R0:W-:Y:S06]  /*47c0*/  BAR.SYNC.DEFER_BLOCKING R40, 0x80 ;  /* 0x000200280000751d */ /* 0x0011ec0000010000 */
[----:B------:R0:W-:Y:S01]  /*47d0*/  @!P0 SYNCS.ARRIVE.TRANS64.RED.A1T0 RZ, [R4+URZ], RZ ;  /* 0x000000ff04ff89a7 */ /* 0x0001e2000810043f */
[----:B------:R-:W-:Y:S05]  /*47e0*/  @P4 BRA `(.L_x_6635) ;  /* 0x0000000000044947 */ /* 0x000fea0003800000 */
[----:B------:R-:W-:Y:S01]  /*47f0*/  BPT.TRAP 0x1 ;  /* 0x000000040000795c */ /* 0x000fe20000300000 */
.L_x_6635:
[----:B------:R-:W-:Y:S05]  /*4800*/  BSYNC B0 ;  /* 0x0000000000007941 */ /* 0x000fea0003800000 */
.L_x_6634:
[----:B------:R-:W1:Y:S01]  /*4810*/  SYNCS.PHASECHK.TRANS64.TRYWAIT P4, [R45+URZ+0x388b0], R48 ;  /* 0x0388b0302d0075a7 */ /* 0x000e62000808017f */
[----:B------:R-:W-:Y:S04]  /*4820*/  BSSY B0, `(.L_x_6636) ;  /* 0x0000002000007945 */ /* 0x000fe80003800000 */
[----:B-1----:R-:W-:Y:S05]  /*4830*/  @!P4 BRA `(.L_x_6637) ;  /* 0x000003d4001cc947 */ /* 0x002fea0003800000 */
.L_x_7029:
[----:B------:R-:W-:Y:S05]  /*4840*/  BSYNC B0 ;  /* 0x0000000000007941 */ /* 0x000fea0003800000 */
.L_x_6636:
[----:B------:R-:W-:Y:S01]  /*4850*/  BSSY B0, `(.L_x_6638) ;  /* 0x0000053000007945 */ /* 0x000fe20003800000 */
[----:B------:R-:W-:-:S03]  /*4860*/  IMAD R9, R153, 0x8000, R46 ;  /* 0x0000800099097824 */ /* 0x000fc600078e022e */
[----:B------:R-:W-:Y:S05]  /*4870*/  @P3 BRA `(.L_x_6639) ;  /* 0x0000000400403947 */ /* 0x000fea0003800000 */
[----:B0-----:R-:W-:Y:S01]  /*4880*/  VIADD R4, R22, 0x40 ;  /* 0x0000004016047836 */ /* 0x001fe20000000000 */
[----:B------:R-:W-:Y:S01]  /*4890*/  LOP3.LUT P4, RZ, R157, 0x4, RZ, 0xc0, !PT ;  /* 0x000000049dff7812 */ /* 0x000fe2000788c0ff */
[----:B------:R-:W-:Y:S01]  /*48a0*/  IMAD.WIDE R6, R36, 0x40, R20 ;  /* 0x0000004024067825 */ /* 0x000fe200078e0214 */
[----:B------:R-:W-:Y:S01]  /*48b0*/  ULDC UR4, c[0x0][0x320] ;  /* 0x0000c80000047ab9 */ /* 0x000fe20000000800 */
[----:B------:R-:W-:Y:S01]  /*48c0*/  ULDC.64 UR6, c[0x0][0x328] ;  /* 0x0000ca0000067ab9 */ /* 0x000fe20000000a00 */
[----:B------:R-:W-:Y:S01]  /*48d0*/  ISETP.GE.AND P6, PT, R4, UR4, PT ;  /* 0x0000000404007c0c */ /* 0x000fe2000bfc6270 */
[----:B------:R-:W-:Y:S01]  /*48e0*/  IMAD R7, R7, UR6, RZ ;  /* 0x0000000607077c24 */ /* 0x000fe2000f8e02ff */
[----:B------:R-:W-:Y:S01]  /*48f0*/  ISETP.GE.AND P5, PT, R22, UR4, PT ;  /* 0x0000000416007c0c */ /* 0x000fe2000bfa6270 */
[----:B------:R-:W-:Y:S02]  /*4900*/  IMAD.MOV.U32 R4, RZ, RZ, R26 ;  /* 0x000000ffff047224 */ /* 0x000fe400078e001a */
[----:B------:R-:W-:-:S02]  /*4910*/  IMAD.MOV.U32 R5, RZ, RZ, R0 ;  /* 0x000000ffff057224 */ /* 0x000fc400078e0000 */
[C---:B------:R-:W-:Y:S02]  /*4920*/  IMAD R7, R6.reuse, UR7, R7 ;  /* 0x0000000706077c24 */ /* 0x040fe4000f8e0207 */
[----:B------:R-:W-:Y:S01]  /*4930*/  IMAD.WIDE.U32 R4, R6, UR6, R4 ;  /* 0x0000000606047c25 */ /* 0x000fe2000f8e0004 */
[----:B------:R-:W-:-:S03]  /*4940*/  ULDC.64 UR6, c[0x0][0x318] ;  /* 0x0000c60000067ab9 */ /* 0x000fc60000000a00 */
[C---:B------:R-:W-:Y:S02]  /*4950*/  VIADD R41, R9.reuse, 0x20 ;  /* 0x0000002009297836 */ /* 0x040fe40000000000 */
[----:B------:R-:W-:Y:S01]  /*4960*/  @P4 VIADD R41, R9, 0xffffffe0 ;  /* 0xffffffe009294836 */ /* 0x000fe20000000000 */
[----:B------:R-:W-:Y:S01]  /*4970*/  LEA R34, P4, R4, UR6, 0x1 ;  /* 0x0000000604227c11 */ /* 0x000fe2000f8808ff */
[----:B------:R-:W-:Y:S02]  /*4980*/  IMAD.IADD R5, R5, 0x1, R7 ;  /* 0x0000000105057824 */ /* 0x000fe400078e0207 */
[C---:B------:R-:W-:Y:S02]  /*4990*/  VIADD R8, R22.reuse, 0x80 ;  /* 0x0000008016087836 */ /* 0x040fe40000000000 */
[----:B------:R-:W-:Y:S01]  /*49a0*/  VIADD R6, R22, 0xc0 ;  /* 0x000000c016067836 */ /* 0x000fe20000000000 */
[----:B------:R-:W-:Y:S01]  /*49b0*/  LEA.HI.X R35, R4, UR7, R5, 0x1, P4 ;  /* 0x0000000704237c11 */ /* 0x000fe2000a0f0c05 */
[----:B------:R-:W-:Y:S01]  /*49c0*/  IMAD R46, R9, 0x2, R2 ;  /* 0x00000002092e7824 */ /* 0x000fe200078e0202 */
[----:B------:R-:W-:Y:S01]  /*49d0*/  ISETP.GE.AND P3, PT, R8, UR4, PT ;  /* 0x0000000408007c0c */ /* 0x000fe2000bf66270 */
[----:B----4-:R-:W-:Y:S01]  /*49e0*/  VIADD R42, R22, 0x100 ;  /* 0x00000100162a7836 */ /* 0x010fe20000000000 */
[----:B------:R-:W-:Y:S01]  /*49f0*/  ISETP.GE.AND P4, PT, R6, UR4, PT ;  /* 0x0000000406007c0c */ /* 0x000fe2000bf86270 */
[----:B------:R-:W-:Y:S01]  /*4a00*/  VIADD R43, R22, 0x140 ;  /* 0x00000140162b7836 */ /* 0x000fe20000000000 */
[----:B------:R-:W0:Y:S04]  /*4a10*/  @!P5 LDS.128 R4, [R46+0x400] ;  /* 0x000400002e04d984 */ /* 0x000e280000000c00 */
[----:B------:R-:W4:Y:S05]  /*4a20*/  @!P6 LDS.128 R8, [R46+0x2400] ;  /* 0x002400002e08e984 */ /* 0x000f2a0000000c00 */
[----:B------:R-:W1:Y:S04]  /*4a30*/  @!P3 LDS.128 R12, [R46+0x4400] ;  /* 0x004400002e0cb984 */ /* 0x000e680000000c00 */
[----:B---3--:R-:W3:Y:S04]  /*4a40*/  @!P4 LDS.128 R28, [R46+0x6400] ;  /* 0x006400002e1cc984 */ /* 0x008ee80000000c00 */
[----:B0-----:R-:W-:Y:S01]  /*4a50*/  @!P5 STG.E.128 desc[UR44][R34.64], R4 ;  /* 0x000000042200d986 */ /* 0x001fe2000c101d2c */
[----:B------:R-:W-:Y:S01]  /*4a60*/  ISETP.GE.AND P5, PT, R42, UR4, PT ;  /* 0x000000042a007c0c */ /* 0x000fe2000bfa6270 */
[----:B------:R-:W-:-:S02]  /*4a70*/  VIADD R42, R22, 0x180 ;  /* 0x00000180162a7836 */ /* 0x000fc40000000000 */
[----:B----4-:R-:W-:Y:S01]  /*4a80*/  @!P6 STG.E.128 desc[UR44][R34.64+0x80], R8 ;  /* 0x000080082200e986 */ /* 0x010fe2000c101d2c */
[----:B------:R-:W-:Y:S01]  /*4a90*/  ISETP.GE.AND P6, PT, R43, UR4, PT ;  /* 0x000000042b007c0c */ /* 0x000fe2000bfc6270 */
[----:B------:R-:W-:Y:S02]  /*4aa0*/  VIADD R43, R22, 0x1c0 ;  /* 0x000001c0162b7836 */ /* 0x000fe40000000000 */
[----:B-1----:R-:W-:Y:S01]  /*4ab0*/  @!P3 STG.E.128 desc[UR44][R34.64+0x100], R12 ;  /* 0x0001000c2200b986 */ /* 0x002fe2000c101d2c */
[----:B------:R-:W-:Y:S01]  /*4ac0*/  ISETP.GE.AND P3, PT, R42, UR4, PT ;  /* 0x000000042a007c0c */ /* 0x000fe2000bf66270 */
[C---:B------:R-:W-:Y:S02]  /*4ad0*/  VIADD R42, R22.reuse, 0x60 ;  /* 0x00000060162a7836 */ /* 0x040fe40000000000 */
[----:B---3--:R-:W-:Y:S01]  /*4ae0*/  @!P4 STG.E.128 desc[UR44][R34.64+0x180], R28 ;  /* 0x0001801c2200c986 */ /* 0x008fe2000c101d2c */
[----:B------:R-:W-:Y:S01]  /*4af0*/  ISETP.GE.AND P4, PT, R43, UR4, PT ;  /* 0x000000042b007c0c */ /* 0x000fe2000bf86270 */
[----:B------:R-:W-:-:S02]  /*4b00*/  VIADD R43, R22, 0x20 ;  /* 0x00000020162b7836 */ /* 0x000fc40000000000 */
[----:B------:R-:W0:Y:S04]  /*4b10*/  @!P5 LDS.128 R4, [R46+0x8400] ;  /* 0x008400002e04d984 */ /* 0x000e280000000c00 */
[----:B------:R-:W1:Y:S04]  /*4b20*/  @!P6 LDS.128 R8, [R46+0xa400] ;  /* 0x00a400002e08e984 */ /* 0x000e680000000c00 */
[----:B------:R-:W3:Y:S04]  /*4b30*/  @!P3 LDS.128 R12, [R46+0xc400] ;  /* 0x00c400002e0cb984 */ /* 0x000ee80000000c00 */
[----:B------:R-:W4:Y:S04]  /*4b40*/  @!P4 LDS.128 R28, [R46+0xe400] ;  /* 0x00e400002e1cc984 */ /* 0x000f280000000c00 */
[----:B0-----:R-:W-:Y:S01]  /*4b50*/  @!P5 STG.E.128 desc[UR44][R34.64+0x200], R4 ;  /* 0x000200042200d986 */ /* 0x001fe2000c101d2c */
[----:B------:R-:W-:Y:S01]  /*4b60*/  ISETP.GE.AND P5, PT, R43, UR4, PT ;  /* 0x000000042b007c0c */ /* 0x000fe2000bfa6270 */
[----:B------:R-:W-:-:S02]  /*4b70*/  VIADD R43, R22, 0xa0 ;  /* 0x000000a0162b7836 */ /* 0x000fc40000000000 */
[----:B-1----:R-:W-:Y:S01]  /*4b80*/  @!P6 STG.E.128 desc[UR44][R34.64+0x280], R8 ;  /* 0x000280082200e986 */ /* 0x002fe2000c101d2c */
[----:B------:R-:W-:Y:S01]  /*4b90*/  ISETP.GE.AND P6, PT, R42, UR4, PT ;  /* 0x000000042a007c0c */ /* 0x000fe2000bfc6270 */
[----:B------:R-:W-:Y:S02]  /*4ba0*/  VIADD R42, R22, 0xe0 ;  /* 0x000000e0162a7836 */ /* 0x000fe40000000000 */
[----:B---3--:R-:W-:Y:S01]  /*4bb0*/  @!P3 STG.E.128 desc[UR44][R34.64+0x300], R12 ;  /* 0x0003000c2200b986 */ /* 0x008fe2000c101d2c */
[----:B------:R-:W-:Y:S01]  /*4bc0*/  ISETP.GE.AND P3, PT, R43, UR4, PT ;  /* 0x000000042b007c0c */ /* 0x000fe2000bf66270 */
[----:B------:R-:W-:Y:S02]  /*4bd0*/  IMAD R43, R41, 0x2, R2 ;  /* 0x00000002292b7824 */ /* 0x000fe400078e0202 */
[----:B----4-:R-:W-:Y:S01]  /*4be0*/  @!P4 STG.E.128 desc[UR44][R34.64+0x380], R28 ;  /* 0x0003801c2200c986 */ /* 0x010fe2000c101d2c */
[----:B------:R-:W-:Y:S01]  /*4bf0*/  ISETP.GE.AND P4, PT, R42, UR4, PT ;  /* 0x000000042a007c0c */ /* 0x000fe2000bf86270 */
[----:B------:R-:W-:-:S02]  /*4c00*/  VIADD R41, R22, 0x120 ;  /* 0x0000012016297836 */ /* 0x000fc40000000000 */
[----:B------:R-:W0:Y:S01]  /*4c10*/  @!P5 LDS.128 R4, [R43+0x400] ;  /* 0x000400002b04d984 */ /* 0x000e220000000c00 */
[----:B------:R-:W-:-:S03]  /*4c20*/  VIADD R42, R22, 0x160 ;  /* 0x00000160162a7836 */ /* 0x000fc60000000000 */
        /* <DEDUP_REMOVED lines=10> */
[----:B------:R-:W-:-:S03]  /*4cd0*/  ISETP.GE.AND P3, PT, R41, UR4, PT ;  /* 0x0000000429007c0c */ /* 0x000fc6000bf66270 */
[----:B----4-:R-:W-:Y:S01]  /*4ce0*/  @!P4 STG.E.128 desc[UR44][R34.64+0x1c0], R28 ;  /* 0x0001c01c2200c986 */ /* 0x010fe2000c101d2c */
[----:B------:R-:W-:-:S03]  /*4cf0*/  ISETP.GE.AND P4, PT, R42, UR4, PT ;  /* 0x000000042a007c0c */ /* 0x000fc6000bf86270 */
[----:B------:R-:W0:Y:S04]  /*4d00*/  @!P5 LDS.128 R4, [R43+0x8400] ;  /* 0x008400002b04d984 */ /* 0x000e280000000c00 */
[----:B------:R-:W1:Y:S04]  /*4d10*/  @!P6 LDS.128 R8, [R43+0xa400] ;  /* 0x00a400002b08e984 */ /* 0x000e680000000c00 */
[----:B------:R-:W3:Y:S04]  /*4d20*/  @!P3 LDS.128 R12, [R43+0xc400] ;  /* 0x00c400002b0cb984 */ /* 0x000ee80000000c00 */
[----:B------:R-:W4:Y:S04]  /*4d30*/  @!P4 LDS.128 R28, [R43+0xe400] ;  /* 0x00e400002b1cc984 */ /* 0x000f280000000c00 */
[----:B0-----:R0:W-:Y:S04]  /*4d40*/  @!P5 STG.E.128 desc[UR44][R34.64+0x240], R4 ;  /* 0x000240042200d986 */ /* 0x0011e8000c101d2c */
[----:B-1----:R0:W-:Y:S04]  /*4d50*/  @!P6 STG.E.128 desc[UR44][R34.64+0x2c0], R8 ;  /* 0x0002c0082200e986 */ /* 0x0021e8000c101d2c */
[----:B---3--:R0:W-:Y:S04]  /*4d60*/  @!P3 STG.E.128 desc[UR44][R34.64+0x340], R12 ;  /* 0x0003400c2200b986 */ /* 0x0081e8000c101d2c */
[----:B----4-:R0:W-:Y:S02]  /*4d70*/  @!P4 STG.E.128 desc[UR44][R34.64+0x3c0], R28 ;  /* 0x0003c01c2200c986 */ /* 0x0101e4000c101d2c */
.L_x_6639:
[----:B------:R-:W-:Y:S05]  /*4d80*/  BSYNC B0 ;  /* 0x0000000000007941 */ /* 0x000fea0003800000 */
.L_x_6638:
[----:B------:R-:W-:Y:S01]  /*4d90*/  @!PT LDS RZ, [RZ] ;  /* 0x00000000fffff984 */ /* 0x000fe20000000800 */
[----:B------:R-:W-:Y:S01]  /*4da0*/  @!PT LDS RZ, [RZ] ;  /* 0x00000000fffff984 */ /* 0x000fe20000000800 */
[----:B------:R-:W-:Y:S01]  /*4db0*/  @!PT LDS RZ, [RZ] ;  /* 0x00000000fffff984 */ /* 0x000fe20000000800 */
[----:B------:R-:W-:Y:S01]  /*4dc0*/  @!PT LDS RZ, [RZ] ;  /* 0x00000000fffff984 */ /* 0x000fe20000000800 */
[----:B------:R1:W-:Y:S06]  /*4dd0*/  MEMBAR.ALL.CTA ;  /* 0x0000000000007992 */ /* 0x0003ec0000008000 */
[----:B-1----:R-:W1:Y:S01]  /*4de0*/  FENCE.VIEW.ASYNC.S ;  /* 0x00000000000073c6 */ /* 0x002e620000000000 */
[----:B------:R-:W-:Y:S02]  /*4df0*/  VIADD R153, R153, 0x1 ;  /* 0x0000000199997836 */ /* 0x000fe40000000000 */
[----:B------:R-:W-:Y:S01]  /*4e00*/  @!P0 VIADD R45, R45, 0x388c0 ;  /* 0x000388c02d2d8836 */ /* 0x000fe20000000000 */
[----:B-1----:R1:W-:Y:S02]  /*4e10*/  BAR.SYNC.DEFER_BLOCKING R40, 0x80 ;  /* 0x000200280000751d */ /* 0x0023e40000010000 */
[----:B------:R-:W-:-:S02]  /*4e20*/  ISETP.NE.AND P3, PT, R153, 0x2, PT ;  /* 0x000000029900780c */ /* 0x000fc40003f65270 */
[----:B------:R-:W-:Y:S02]  /*4e30*/  @!P0 PRMT R45, RZ, 0x654, R45 ;  /* 0x00000654ff2d8816 */ /* 0x000fe4000000002d */
[----:B0-----:R-:W-:Y:S02]  /*4e40*/  SEL R5, RZ, 0x1, P3 ;  /* 0x00000001ff057807 */ /* 0x001fe40001800000 */
[----:B------:R-:W-:Y:S02]  /*4e50*/  SEL R153, R153, RZ, P3 ;  /* 0x000000ff99997207 */ /* 0x000fe40001800000 */
[----:B------:R-:W-:Y:S01]  /*4e60*/  LOP3.LUT R156, R156, R5, RZ, 0x3c, !PT ;  /* 0x000000059c9c7212 */ /* 0x000fe200078e3cff */
[----:B------:R1:W-:Y:S01]  /*4e70*/  @!P0 SYNCS.ARRIVE.TRANS64.RED.A1T0 RZ, [R45+URZ], RZ ;  /* 0x000000ff2dff89a7 */ /* 0x0003e2000810043f */
[----:B------:R-:W-:Y:S01]  /*4e80*/  PLOP3.LUT P0, PT, PT, PT, PT, 0x8, 0x0 ;  /* 0x000000000000781c */ /* 0x000fe20003f0e170 */
[----:B------:R-:W-:-:S12]  /*4e90*/  @P2 BRA `(.L_x_6640) ;  /* 0xffffffdc000c2947 */ /* 0x000fd8000383ffff */
.L_x_6606:
[----:B------:R-:W0:Y:S01]  /*4ea0*/  LDC R0, c[0x0][0xa80] ;  /* 0x0002a000ff007b82 */ /* 0x000e220000000800 */
[----:B------:R0:W-:Y:S01]  /*4eb0*/  STL.128 [R1+0x200], RZ ;  /* 0x000200ff01007387 */ /* 0x0001e20000100c00 */
[----:B------:R-:W-:Y:S01]  /*4ec0*/  BSSY B0, `(.L_x_6641) ;  /* 0x0000027000007945 */ /* 0x000fe20003800000 */
[----:B-1----:R-:W-:Y:S02]  /*4ed0*/  IMAD.U32 R40, RZ, RZ, UR37 ;  /* 0x00000025ff287e24 */ /* 0x002fe4000f8e00ff */
[----:B------:R1:W-:Y:S04]  /*4ee0*/  STL.128 [R1+0x210], RZ ;  /* 0x000210ff01007387 */ /* 0x0003e80000100c00 */
[----:B------:R1:W-:Y:S04]  /*4ef0*/  STL.128 [R1+0x230], RZ ;  /* 0x000230ff01007387 */ /* 0x0003e80000100c00 */
        /* <DEDUP_REMOVED lines=32> */
[----:B------:R-:W-:Y:S05]  /*5100*/  @P0 BRA `(.L_x_6642) ;  /* 0x0000000000080947 */ /* 0x000fea0003800000 */
[----:B------:R-:W0:Y:S02]  /*5110*/  FENCE.VIEW.ASYNC.G ;  /* 0x00000000000073c6 */ /* 0x000e240000000100 */
[----:B0-----:R-:W-:Y:S06]  /*5120*/  BAR.ARV 0xc, 0x180 ;  /* 0x0306000000007b1d */ /* 0x001fec0000002000 */
.L_x_6642:
[----:B------:R-:W-:Y:S05]  /*5130*/  BSYNC B0 ;  /* 0x0000000000007941 */ /* 0x000fea0003800000 */
.L_x_6641:
[----:B------:R-:W-:Y:S01]  /*5140*/  UISETP.NE.AND UP0, UPT, UR39, 0x1, UPT ;  /* 0x000000012700788c */ /* 0x000fe2000bf05270 */
[----:B------:R-:W-:Y:S01]  /*5150*/  IMAD.U32 R18, RZ, RZ, UR37 ;  /* 0x00000025ff127e24 */ /* 0x000fe2000f8e00ff */
[----:B------:R-:W-:Y:S01]  /*5160*/  IADD3 R40, P0, R40, 0x200, RZ ;  /* 0x0000020028287810 */ /* 0x000fe20007f1e0ff */
[----:B------:R-:W-:Y:S03]  /*5170*/  BSSY B7, `(.L_x_6643) ;  /* 0x0002cbd000077945 */ /* 0x000fe60003800000 */
[----:B------:R-:W-:Y:S01]  /*5180*/  PLOP3.LUT P2, PT, PT, PT, UP0, 0x80, 0x0 ;  /* 0x000000000000781c */ /* 0x000fe20003f4f008 */
[----:B------:R-:W-:Y:S01]  /*5190*/  IMAD.X R39, RZ, RZ, UR36, P0 ;  /* 0x00000024ff277e24 */ /* 0x000fe200080e06ff */
[----:B------:R-:W-:-:S05]  /*51a0*/  IADD3 R18, P1, R18, 0x230, RZ ;  /* 0x0000023012127810 */ /* 0x000fca0007f3e0ff */
[----:B------:R-:W-:-:S06]  /*51b0*/  IMAD.X R19, RZ, RZ, UR36, P1 ;  /* 0x00000024ff137e24 */ /* 0x000fcc00088e06ff */
[----:B------:R-:W-:Y:S05]  /*51c0*/  @!P2 BRA `(.L_x_6644) ;  /* 0x0000008000a8a947 */ /* 0x000fea0003800000 */
[----:B-1----:R-:W0:Y:S08]  /*51d0*/  LDC R0, c[0x0][0x448] ;  /* 0x00011200ff007b82 */ /* 0x002e300000000800 */
[----:B------:R-:W1:Y:S01]  /*51e0*/  LDC.64 R4, c[0x0][0xad8] ;  /* 0x0002b600ff047b82 */ /* 0x000e620000000a00 */
[----:B0-----:R-:W-:Y:S01]  /*51f0*/  ISETP.NE.AND P1, PT, R0, 0x1, PT ;  /* 0x000000010000780c */ /* 0x001fe20003f25270 */
[----:B------:R-:W-:Y:S01]  /*5200*/  VIADD R0, R164, 0x3f ;  /* 0x0000003fa4007836 */ /* 0x000fe20000000000 */
[----:B-1----:R-:W-:-:S11]  /*5210*/  ISETP.GE.AND P2, PT, R5, 0x1, PT ;  /* 0x000000010500780c */ /* 0x002fd60003f46270 */
        /* <DEDUP_REMOVED lines=18> */
.L_x_6647:
[----:B------:R-:W-:-:S13]  /*5340*/  ISETP.NE.AND P0, PT, R5, 0x1, PT ;  /* 0x000000010500780c */ /* 0x000fda0003f05270 */
[----:B------:R-:W0:Y:S02]  /*5350*/  @P0 LDC.64 R6, c[0x0][0xae0] ;  /* 0x0002b800ff060b82 */ /* 0x000e240000000a00 */
[----:B0-----:R-:W-:-:S05]  /*5360*/  @P0 IMAD.HI.U32 R6, R0, R6, RZ ;  /* 0x0000000600060227 */ /* 0x001fca00078e00ff */
[----:B------:R-:W-:-:S07]  /*5370*/  @P0 SHF.R.U32.HI R0, RZ, R7, R6 ;  /* 0x00000007ff000219 */ /* 0x000fce0000011606 */
.L_x_6648:
[----:B------:R-:W-:Y:S05]  /*5380*/  BSYNC B0 ;  /* 0x0000000000007941 */ /* 0x000fea0003800000 */
.L_x_6646:
[----:B------:R-:W-:-:S05]  /*5390*/  IMAD R3, R0, R5, R5 ;  /* 0x0000000500037224 */ /* 0x000fca00078e0205 */
[----:B------:R-:W-:-:S07]  /*53a0*/  VIMNMX R4, R4, R3, PT ;  /* 0x0000000304047248 */ /* 0x000fce0003fe0100 */
.L_x_6645:
[----:B------:R-:W0:Y:S01]  /*53b0*/  @P1 LDC R7, c[0x0][0x44c] ;  /* 0x00011300ff071b82 */ /* 0x000e220000000800 */
[----:B------:R-:W-:Y:S01]  /*53c0*/  VIADD R4, R4, 0x3f ;  /* 0x0000003f04047836 */ /* 0x000fe20000000000 */
[----:B------:R-:W-:-:S04]  /*53d0*/  ULDC UR4, c[0x0][0xad4] ;  /* 0x0002b50000047ab9 */ /* 0x000fc80000000800 */
        /* <DEDUP_REMOVED lines=8> */
[----:B----4-:R-:W-:-:S03]  /*5460*/  VIMNMX R12, R33, R0, PT ;  /* 0x00000000210c7248 */ /* 0x010fc60003fe0100 */
        /* <DEDUP_REMOVED lines=12> */
.L_x_6651:
[----:B------:R-:W-:-:S13]  /*5530*/  ISETP.NE.AND P0, PT, R5, 0x1, PT ;  /* 0x000000010500780c */ /* 0x000fda0003f05270 */
[----:B------:R-:W0:Y:S02]  /*5540*/  @P0 LDC.64 R6, c[0x0][0xae0] ;  /* 0x0002b800ff060b82 */ /* 0x000e240000000a00 */
[----:B0-----:R-:W-:-:S05]  /*5550*/  @P0 IMAD.HI.U32 R6, R200, R6, RZ ;  /* 0x00000006c8060227 */ /* 0x001fca00078e00ff */
[----:B------:R-:W-:-:S07]  /*5560*/  @P0 SHF.R.U32.HI R200, RZ, R7, R6 ;  /* 0x00000007ffc80219 */ /* 0x000fce0000011606 */
.L_x_6652:
[----:B------:R-:W-:Y:S05]  /*5570*/  BSYNC B0 ;  /* 0x0000000000007941 */ /* 0x000fea0003800000 */
.L_x_6650:
[----:B------:R-:W-:-:S05]  /*5580*/  IMAD R5, R200, R5, RZ ;  /* 0x00000005c8057224 */ /* 0x000fca00078e02ff */
[----:B------:R-:W-:-:S07]  /*5590*/  VIMNMX R0, R0, R5, !PT ;  /* 0x0000000500007248 */ /* 0x000fce0007fe0100 */
.L_x_6649:
[----:B------:R-:W-:Y:S01]  /*55a0*/  SHF.R.S32.HI R3, RZ, 0x1f, R0 ;  /* 0x0000001fff037819 */ /* 0x000fe20000011400 */
[----:B------:R-:W-:Y:S03]  /*55b0*/  BSSY B0, `(.L_x_6653) ;  /* 0x0000026000007945 */ /* 0x000fe60003800000 */
[----:B------:R-:W-:-:S04]  /*55c0*/  LEA.HI R3, R3, R0, RZ, 0x6 ;  /* 0x0000000003037211 */ /* 0x000fc800078f30ff */
        /* <DEDUP_REMOVED lines=36> */
.L_x_6654:
[----:B------:R-:W-:Y:S05]  /*5810*/  BSYNC B0 ;  /* 0x0000000000007941 */ /* 0x000fea0003800000 */
.L_x_6653:
[----:B------:R-:W-:Y:S01]  /*5820*/  IMAD R0, R194, R3, R9 ;  /* 0x00000003c2007224 */ /* 0x000fe200078e0209 */
[----:B------:R-:W-:-:S04]  /*5830*/  PRMT R4, RZ, 0x7610, R4 ;  /* 0x00007610ff047816 */ /* 0x000fc80000000004 */
[----:B------:R-:W-:-:S04]  /*5840*/  VIADDMNMX R12, R0, R3, R12, PT ;  /* 0x00000003000c7246 */ /* 0x000fc8000380010c */
[----:B------:R-:W-:-:S13]  /*5850*/  ISETP.GT.AND P0, PT, R12, R0, PT ;  /* 0x000000000c00720c */ /* 0x000fda0003f04270 */
[----:B------:R-:W-:Y:S05]  /*5860*/  @!P0 BRA `(.L_x_6655) ;  /* 0x000002c400348947 */ /* 0x000fea0003800000 */
        /* <DEDUP_REMOVED lines=26> */
[----:B--2---:R-:W2:Y:S04]  /*5a10*/  LDL R47, [R1+0x27c] ;  /* 0x00027c00012f7983 */ /* 0x004ea80000100800 */
[----:B------:R-:W2:Y:S04]  /*5a20*/  LDL R48, [R1+0x280] ;  /* 0x0002800001307983 */ /* 0x000ea80000100800 */
        /* <DEDUP_REMOVED lines=83> */
[----:B-----5:R-:W2:Y:S04]  /*5f60*/  LDL R32, [R1+0x3d4] ;  /* 0x0003d40001207983 */ /* 0x020ea80000100800 */
[----:B---3--:R-:W3:Y:S04]  /*5f70*/  LDL R29, [R1+0x3e8] ;  /* 0x0003e800011d7983 */ /* 0x008ee80000100800 */
[----:B------:R-:W3:Y:S04]  /*5f80*/  LDL R30, [R1+0x3ec] ;  /* 0x0003ec00011e7983 */ /* 0x000ee80000100800 */
[----:B------:R-:W3:Y:S04]  /*5f90*/  LDL R31, [R1+0x3f0] ;  /* 0x0003f000011f7983 */ /* 0x000ee80000100800 */
[----:B------:R-:W3:Y:S04]  /*5fa0*/  LDL R26, [R1+0x3f8] ;  /* 0x0003f800011a7983 */ /* 0x000ee80000100800 */
[----:B------:R-:W3:Y:S04]  /*5fb0*/  LDL R27, [R1+0x3fc] ;  /* 0x0003fc00011b7983 */ /* 0x000ee80000100800 */
[----:B------:R-:W3:Y:S04]  /*5fc0*/  LDL R28, [R1+0x400] ;  /* 0x00040000011c7983 */ /* 0x000ee80000100800 */
[----:B------:R-:W0:Y:S04]  /*5fd0*/  SHFL.IDX PT, R132, R237, RZ, 0x1f ;  /* 0x00001fffed847589 */ /* 0x000e2800000e0000 */
[----:B------:R-:W3:Y:S04]  /*5fe0*/  LDL R11, [R1+0x40c] ;  /* 0x00040c00010b7983 */ /* 0x000ee80000100800 */
[----:B------:R-:W3:Y:S04]  /*5ff0*/  LDL R13, [R1+0x410] ;  /* 0x00041000010d7983 */ /* 0x000ee80000100800 */
[----:B------:R-:W3:Y:S04]  /*6000*/  LDL R14, [R1+0x414] ;  /* 0x00041400010e7983 */ /* 0x000ee80000100800 */
[----:B------:R-:W3:Y:S04]  /*6010*/  LDL R15, [R1+0x418] ;  /* 0x00041800010f7983 */ /* 0x000ee80000100800 */
[----:B------:R-:W3:Y:S01]  /*6020*/  LDL R18, [R1+0x41c] ;  /* 0x00041c0001127983 */ /* 0x000ee20000100800 */
[----:B0-----:R-:W-:-:S03]  /*6030*/  LEA.HI R10, R132, R132, RZ, 0x1 ;  /* 0x00000084840a7211 */ /* 0x001fc600078f08ff */
[----:B------:R-:W3:Y:S01]  /*6040*/  LDL R19, [R1+0x420] ;  /* 0x0004200001137983 */ /* 0x000ee20000100800 */
[----:B------:R-:W-:-:S03]  /*6050*/  LOP3.LUT R10, R10, 0x1fffe, RZ, 0xc0, !PT ;  /* 0x0001fffe0a0a7812 */ /* 0x000fc600078ec0ff */
[----:B------:R-:W3:Y:S02]  /*6060*/  LDL R20, [R1+0x424] ;  /* 0x0004240001147983 */ /* 0x000ee40000100800 */
[----:B------:R-:W-:Y:S02]  /*6070*/  IMAD.IADD R132, R132, 0x1, -R10 ;  /* 0x0000000184847824 */ /* 0x000fe400078e0a0a */
[----:B------:R-:W3:Y:S04]  /*6080*/  LDL R21, [R1+0x428] ;  /* 0x0004280001157983 */ /* 0x000ee80000100800 */
[----:B------:R-:W3:Y:S04]  /*6090*/  LDL R10, [R1+0x408] ;  /* 0x00040800010a7983 */ /* 0x000ee80000100800 */
[----:B----4-:R0:W-:Y:S04]  /*60a0*/  STL [R1+0x230], R9 ;  /* 0x0002300901007387 */ /* 0x0101e80000100800 */
[----:B------:R1:W-:Y:S04]  /*60b0*/  STL [R1+0x234], R8 ;  /* 0x0002340801007387 */ /* 0x0003e80000100800 */
[----:B0-----:R-:W4:Y:S04]  /*60c0*/  LDL R9, [R1+0x404] ;  /* 0x0004040001097983 */ /* 0x001f280000100800 */
[----:B-1----:R-:W4:Y:S01]  /*60d0*/  LDL R8, [R1+0x42c] ;  /* 0x00042c0001087983 */ /* 0x002f220000100800 */
[----:B------:R-:W-:-:S04]  /*60e0*/  IMAD R132, R132, 0x8000, R2 ;  /* 0x0000800084847824 */ /* 0x000fc800078e0202 */
[----:B------:R-:W-:Y:S01]  /*60f0*/  VIADD R132, R132, 0x400 ;  /* 0x0000040084847836 */ /* 0x000fe20000000000 */
[----:B------:R0:W-:Y:S04]  /*6100*/  STL [R1+0x248], R34 ;  /* 0x0002482201007387 */ /* 0x0001e80000100800 */
[----:B------:R-:W-:Y:S01]  /*6110*/  SHF.R.U32.HI R132, RZ, 0x4, R132 ;  /* 0x00000004ff847819 */ /* 0x000fe20000011684 */
[----:B------:R1:W-:Y:S01]  /*6120*/  STL [R1+0x244], R3 ;  /* 0x0002440301007387 */ /* 0x0003e20000100800 */
[----:B0-----:R-:W-:Y:S02]  /*6130*/  VIADD R34, R2, 0x36400 ;  /* 0x0003640002227836 */ /* 0x001fe40000000000 */
[----:B-1----:R-:W-:-:S03]  /*6140*/  LOP3.LUT R3, R132, 0x3fff, RZ, 0xc0, !PT ;  /* 0x00003fff84037812 */ /* 0x002fc600078ec0ff */
[----:B------:R-:W-:Y:S02]  /*6150*/  SHF.R.U32.HI R34, RZ, 0x4, R34 ;  /* 0x00000004ff227819 */ /* 0x000fe40000011622 */
[----:B------:R-:W-:Y:S02]  /*6160*/  LOP3.LUT R3, R3, 0x2000000, RZ, 0xfc, !PT ;  /* 0x0200000003037812 */ /* 0x000fe400078efcff */
[----:B------:R-:W-:Y:S01]  /*6170*/  LOP3.LUT R34, R34, 0x3fff, RZ, 0xc0, !PT ;  /* 0x00003fff22227812 */ /* 0x000fe200078ec0ff */
[----:B------:R0:W-:Y:S04]  /*6180*/  STL [R1+0x3d0], R6 ;  /* 0x0003d00601007387 */ /* 0x0001e80000100800 */
[----:B------:R1:W-:Y:S04]  /*6190*/  STL [R1+0x3dc], R5 ;  /* 0x0003dc0501007387 */ /* 0x0003e80000100800 */
[----:B------:R1:W-:Y:S01]  /*61a0*/  STL [R1+0x3e0], R7 ;  /* 0x0003e00701007387 */ /* 0x0003e20000100800 */
[----:B0-----:R-:W-:-:S03]  /*61b0*/  IMAD R6, R33, 0x1000, R3 ;  /* 0x0000100021067824 */ /* 0x001fc600078e0203 */
[----:B------:R0:W-:Y:S01]  /*61c0*/  STL [R1+0x3d8], R4 ;  /* 0x0003d80401007387 */ /* 0x0001e20000100800 */
[----:B-1----:R-:W-:Y:S02]  /*61d0*/  IMAD.MOV.U32 R5, RZ, RZ, 0x40000040 ;  /* 0x40000040ff057424 */ /* 0x002fe400078e00ff */
[----:B------:R-:W-:Y:S01]  /*61e0*/  IMAD.MOV.U32 R7, RZ, RZ, 0x40000040 ;  /* 0x40000040ff077424 */ /* 0x000fe200078e00ff */
[----:B0-----:R-:W-:Y:S01]  /*61f0*/  LOP3.LUT R4, R34, 0x10000, RZ, 0xfc, !PT ;  /* 0x0001000022047812 */ /* 0x001fe200078efcff */
[----:B------:R0:W-:Y:S01]  /*6200*/  STL [R1+0x3e4], R24 ;  /* 0x0003e41801007387 */ /* 0x0001e20000100800 */
[----:B------:R-:W-:Y:S02]  /*6210*/  R2UR UR6, R6 ;  /* 0x00000000060672ca */ /* 0x000fe400000e0000 */
[----:B------:R-:W-:Y:S01]  /*6220*/  R2UR UR7, R7 ;  /* 0x00000000070772ca */ /* 0x000fe200000e0000 */
[----:B------:R1:W-:Y:S01]  /*6230*/  STL [R1+0x3f4], R25 ;  /* 0x0003f41901007387 */ /* 0x0003e20000100800 */
[----:B------:R-:W-:-:S02]  /*6240*/  R2UR UR4, R4 ;  /* 0x00000000040472ca */ /* 0x000fc400000e0000 */
[----:B------:R-:W-:Y:S01]  /*6250*/  R2UR UR5, R5 ;  /* 0x00000000050572ca */ /* 0x000fe200000e0000 */
[----:B0-----:R-:W-:Y:S02]  /*6260*/  VIADD R24, R6, 0x80 ;  /* 0x0000008006187836 */ /* 0x001fe40000000000 */
[----:B-1----:R-:W-:Y:S01]  /*6270*/  IMAD.MOV.U32 R25, RZ, RZ, 0x40000040 ;  /* 0x40000040ff197424 */ /* 0x002fe200078e00ff */
[----:B------:R-:W-:Y:S02]  /*6280*/  STL [R1+0x238], R133 ;  /* 0x0002388501007387 */ /* 0x000fe40000100800 */
[----:B------:R-:W-:Y:S02]  /*6290*/  R2UR UR10, R24 ;  /* 0x00000000180a72ca */ /* 0x000fe400000e0000 */
[----:B------:R-:W-:Y:S01]  /*62a0*/  STL [R1+0x23c], R134 ;  /* 0x00023c8601007387 */ /* 0x000fe20000100800 */
[----:B------:R-:W-:-:S03]  /*62b0*/  R2UR UR11, R25 ;  /* 0x00000000190b72ca */ /* 0x000fc600000e0000 */
        /* <DEDUP_REMOVED lines=104> */
[----:B------:R0:W-:Y:S01]  /*6940*/  STL [R1+0x400], R28 ;  /* 0x0004001c01007387 */ /* 0x0001e20000100800 */
[----:B------:R-:W-:Y:S06]  /*6950*/  BAR.SYNC.DEFER_BLOCKING 0xe, 0x100 ;  /* 0x0384000000007b1d */ /* 0x000fec0000010000 */
        /* <DEDUP_REMOVED lines=8> */
[----:B----4-:R0:W-:Y:S04]  /*69e0*/  STL [R1+0x404], R9 ;  /* 0x0004040901007387 */ /* 0x0101e80000100800 */
        /* <DEDUP_REMOVED lines=8> */
[----:B0-----:R-:W-:-:S02]  /*6a70*/  IMAD.MOV.U32 R9, RZ, RZ, 0x40000040 ;  /* 0x40000040ff097424 */ /* 0x001fc400078e00ff */
[----:B-1----:R-:W-:-:S03]  /*6a80*/  VIADD R8, R6, 0x100 ;  /* 0x0000010006087836 */ /* 0x002fc60000000000 */
[----:B------:R-:W-:Y:S01]  /*6a90*/  R2UR UR7, R9 ;  /* 0x00000000090772ca */ /* 0x000fe200000e0000 */
[----:B------:R-:W-:Y:S01]  /*6aa0*/  IMAD.MOV.U32 R9, RZ, RZ, 0x40000040 ;  /* 0x40000040ff097424 */ /* 0x000fe200078e00ff */
[----:B------:R-:W-:Y:S01]  /*6ab0*/  R2UR UR6, R8 ;  /* 0x00000000080672ca */ /* 0x000fe200000e0000 */
[----:B------:R-:W-:-:S03]  /*6ac0*/  VIADD R8, R4, 0x4 ;  /* 0x0000000404087836 */ /* 0x000fc60000000000 */
        /* <DEDUP_REMOVED lines=38> */
[----:B------:R-:W-:Y:S01]  /*6d30*/  IMAD.MOV.U32 R7, RZ, RZ, 0x40000040 ;  /* 0x40000040ff077424 */ /* 0x000fe200078e00ff */
        /* <DEDUP_REMOVED lines=35> */
[----:B------:R-:W-:Y:S01]  /*6f70*/  R2UR UR6, R6 ;  /* 0x00000000060672ca */ /* 0x000fe200000e0000 */
[----:B------:R-:W-:Y:S01]  /*6f80*/  VIADD R6, R4, 0x6 ;  /* 0x0000000604067836 */ /* 0x000fe20000000000 */
[----:B------:R-:W-:Y:S01]  /*6f90*/  R2UR UR7, R7 ;  /* 0x00000000070772ca */ /* 0x000fe200000e0000 */
[----:B------:R-:W-:-:S03]  /*6fa0*/  IMAD.MOV.U32 R7, RZ, RZ, 0x40000040 ;  /* 0x40000040ff077424 */ /* 0x000fc600078e00ff */
        /* <DEDUP_REMOVED lines=71> */
[----:B------:R-:W4:Y:S04]  /*7420*/  LDL R14, [R1+0x234] ;  /* 0x00023400010e7983 */ /* 0x000f280000100800 */
[----:B------:R-:W4:Y:S04]  /*7430*/  LDL R15, [R1+0x238] ;  /* 0x00023800010f7983 */ /* 0x000f280000100800 */
[----:B------:R-:W4:Y:S04]  /*7440*/  LDL R18, [R1+0x23c] ;  /* 0x00023c0001127983 */ /* 0x000f280000100800 */
[----:B------:R-:W4:Y:S04]  /*7450*/  LDL R19, [R1+0x240] ;  /* 0x0002400001137983 */ /* 0x000f280000100800 */
[----:B------:R-:W4:Y:S04]  /*7460*/  LDL R20, [R1+0x244] ;  /* 0x0002440001147983 */ /* 0x000f280000100800 */
[----:B------:R-:W4:Y:S04]  /*7470*/  LDL R21, [R1+0x248] ;  /* 0x0002480001157983 */ /* 0x000f280000100800 */
[----:B0-----:R-:W4:Y:S04]  /*7480*/  LDL R24, [R1+0x24c] ;  /* 0x00024c0001187983 */ /* 0x001f280000100800 */
[----:B------:R-:W4:Y:S04]  /*7490*/  LDL R25, [R1+0x250] ;  /* 0x0002500001197983 */ /* 0x000f280000100800 */
[----:B------:R-:W4:Y:S04]  /*74a0*/  LDL R26, [R1+0x254] ;  /* 0x00025400011a7983 */ /* 0x000f280000100800 */
[----:B------:R-:W4:Y:S04]  /*74b0*/  LDL R27, [R1+0x258] ;  /* 0x00025800011b7983 */ /* 0x000f280000100800 */
[----:B-1----:R-:W4:Y:S04]  /*74c0*/  LDL R28, [R1+0x25c] ;  /* 0x00025c00011c7983 */ /* 0x002f280000100800 */
[----:B------:R-:W4:Y:S04]  /*74d0*/  LDL R29, [R1+0x260] ;  /* 0x00026000011d7983 */ /* 0x000f280000100800 */
[----:B------:R-:W4:Y:S04]  /*74e0*/  LDL R30, [R1+0x264] ;  /* 0x00026400011e7983 */ /* 0x000f280000100800 */
[----:B------:R-:W4:Y:S04]  /*74f0*/  LDL R31, [R1+0x268] ;  /* 0x00026800011f7983 */ /* 0x000f280000100800 */
        /* <DEDUP_REMOVED lines=113> */
[----:B------:R-:W0:Y:S03]  /*7c10*/  S2R R163, SR_TID.X ;  /* 0x0000000000a37919 */ /* 0x000e260000002100 */
        /* <DEDUP_REMOVED lines=8> */
[----:B0-----:R-:W-:-:S03]  /*7ca0*/  LOP3.LUT R168, R163, 0x7f, RZ, 0xc0, !PT ;  /* 0x0000007fa3a87812 */ /* 0x001fc600078ec0ff */
        /* <DEDUP_REMOVED lines=122> */
[----:B------:R-:W-:Y:S01]  /*8450*/  VIADD R163, R12, 0xfffffffe ;  /* 0xfffffffe0ca37836 */ /* 0x000fe20000000000 */
[----:B------:R-:W-:Y:S04]  /*8460*/  BSSY B0, `(.L_x_6656) ;  /* 0x0000008000007945 */ /* 0x000fe80003800000 */
[----:B------:R-:W-:-:S07]  /*8470*/  ISETP.GE.AND P0, PT, R163, R0, PT ;  /* 0x00000000a300720c */ /* 0x000fce0003f06270 */
[----:B-1----:R-:W-:Y:S06]  /*8480*/  @P1 BRA `(.L_x_6657) ;  /* 0x0000000000141947 */ /* 0x002fec0003800000 */
[----:B------:R-:W2:Y:S02]  /*8490*/  LDL R13, [R1+0x1e8] ;  /* 0x0001e800010d7983 */ /* 0x000ea40000100800 */
[----:B--2---:R-:W-:-:S04]  /*84a0*/  IMAD R12, R13, 0x8, R2 ;  /* 0x000000080d0c7824 */ /* 0x004fc800078e0202 */
[----:B------:R-:W-:-:S05]  /*84b0*/  VIADD R12, R12, 0x38860 ;  /* 0x000388600c0c7836 */ /* 0x000fca0000000000 */
[----:B------:R-:W-:-:S04]  /*84c0*/  PRMT R12, RZ, 0x654, R12 ;  /* 0x00000654ff0c7816 */ /* 0x000fc8000000000c */
[----:B------:R0:W-:Y:S03]  /*84d0*/  SYNCS.ARRIVE.TRANS64.RED.A1T0 RZ, [R12+URZ], RZ ;  /* 0x000000ff0cff79a7 */ /* 0x0001e6000810043f */
.L_x_6657:
[----:B------:R-:W-:Y:S05]  /*84e0*/  BSYNC B0 ;  /* 0x0000000000007941 */ /* 0x000fea0003800000 */
.L_x_6656:
[----:B------:R-:W-:Y:S04]  /*84f0*/  BSSY B0, `(.L_x_6658) ;  /* 0x00003e2000007945 */ /* 0x000fe80003800000 */
[----:B------:R-:W-:Y:S05]  /*8500*/  @!P0 BRA `(.L_x_6659) ;  /* 0x0000003c00808947 */ /* 0x000fea0003800000 */
.L_x_6662:
        /* <DEDUP_REMOVED lines=60> */
[----:B01----:R-:W5:Y:S04]  /*88d0*/  LDL.64 R12, [R1+0x3e8] ;  /* 0x0003e800010c7983 */ /* 0x003f680000100a00 */
[----:B------:R-:W5:Y:S04]  /*88e0*/  LDL.64 R24, [R1+0x3f8] ;  /* 0x0003f80001187983 */ /* 0x000f680000100a00 */
[----:B------:R-:W5:Y:S04]  /*88f0*/  LDL.64 R20, [R1+0x408] ;  /* 0x0004080001147983 */ /* 0x000f680000100a00 */
[----:B------:R-:W5:Y:S04]  /*8900*/  LDL.64 R18, [R1+0x418] ;  /* 0x0004180001127983 */ /* 0x000f680000100a00 */
[----:B------:R-:W5:Y:S01]  /*8910*/  LDL.64 R14, [R1+0x428] ;  /* 0x00042800010e7983 */ /* 0x000f620000100a00 */
[----:B--2---:R-:W-:-:S04]  /*8920*/  IMAD R145, R168, 0x40, R160 ;  /* 0x00000040a8917824 */ /* 0x004fc800078e02a0 */
[----:B------:R-:W-:Y:S01]  /*8930*/  IMAD R145, R145, 0x4, R2 ;  /* 0x0000000491917824 */ /* 0x000fe200078e0202 */
        /* <DEDUP_REMOVED lines=195> */
[----:B0-----:R-:W2:Y:S04]  /*9570*/  LDL R12, [R1+0x234] ;  /* 0x00023400010c7983 */ /* 0x001ea80000100800 */
[----:B------:R-:W3:Y:S04]  /*9580*/  LDL R13, [R1+0x238] ;  /* 0x00023800010d7983 */ /* 0x000ee80000100800 */
[----:B-1----:R-:W4:Y:S04]  /*9590*/  LDL R14, [R1+0x23c] ;  /* 0x00023c00010e7983 */ /* 0x002f280000100800 */
        /* <DEDUP_REMOVED lines=125> */
[----:B--2---:R-:W-:Y:S04]  /*9d70*/  STL [R1+0x234], R12 ;  /* 0x0002340c01007387 */ /* 0x004fe80000100800 */
[----:B---3--:R-:W-:Y:S04]  /*9d80*/  STL [R1+0x238], R13 ;  /* 0x0002380d01007387 */ /* 0x008fe80000100800 */
        /* <DEDUP_REMOVED lines=157> */
[----:B------:R-:W-:Y:S01]  /*a760*/  VIADD R12, R168, 0x1 ;  /* 0x00000001a80c7836 */ /* 0x000fe20000000000 */
[----:B------:R-:W-:Y:S01]  /*a770*/  R2UR UR4, R4 ;  /* 0x00000000040472ca */ /* 0x000fe200000e0000 */
[----:B------:R-:W-:Y:S01]  /*a780*/  IMAD.MOV.U32 R13, RZ, RZ, 0x40000040 ;  /* 0x40000040ff0d7424 */ /* 0x000fe200078e00ff */
[----:B------:R-:W-:Y:S01]  /*a790*/  R2UR UR5, R5 ;  /* 0x00000000050572ca */ /* 0x000fe200000e0000 */
[----:B------:R-:W-:Y:S01]  /*a7a0*/  IMAD.MOV.U32 R15, RZ, RZ, 0x40000040 ;  /* 0x40000040ff0f7424 */ /* 0x000fe200078e00ff */
[----:B------:R-:W-:Y:S01]  /*a7b0*/  ISETP.NE.AND P0, PT, R12, 0x2, PT ;  /* 0x000000020c00780c */ /* 0x000fe20003f05270 */
[----:B------:R0:W-:Y:S01]  /*a7c0*/  STL [R1+0x1e8], R12 ;  /* 0x0001e80c01007387 */ /* 0x0001e20000100800 */
[----:B------:R-:W-:Y:S01]  /*a7d0*/  R2UR UR7, R13 ;  /* 0x000000000d0772ca */ /* 0x000fe200000e0000 */
[----:B------:R-:W-:-:S10]  /*a7e0*/  IMAD.MOV.U32 R13, RZ, RZ, 0x40000040 ;  /* 0x40000040ff0d7424 */ /* 0x000fd400078e00ff */
[----:B0-----:R-:W-:-:S04]  /*a7f0*/  @!P0 IMAD.MOV.U32 R12, RZ, RZ, RZ ;  /* 0x000000ffff0c8224 */ /* 0x001fc800078e00ff */
[----:B------:R-:W-:-:S04]  /*a800*/  IMAD R12, R12, 0x1000, R3 ;  /* 0x000010000c0c7824 */ /* 0x000fc800078e0203 */
[C---:B------:R-:W-:Y:S01]  /*a810*/  VIADD R14, R12.reuse, 0x80 ;  /* 0x000000800c0e7836 */ /* 0x040fe20000000000 */
[----:B------:R-:W-:Y:S01]  /*a820*/  R2UR UR6, R12 ;  /* 0x000000000c0672ca */ /* 0x000fe200000e0000 */
[----:B--2---:R-:W-:-:S12]  /*a830*/  WARPGROUP.ARRIVE ;  /* 0x00000000000079c5 */ /* 0x004fd80000000000 */
        /* <DEDUP_REMOVED lines=43> */
[----:B------:R-:W-:Y:S02]  /*aaf0*/  R2UR UR6, R14 ;  /* 0x000000000e0672ca */ /* 0x000fe400000e0000 */
[----:B------:R-:W-:Y:S02]  /*ab00*/  R2UR UR7, R15 ;  /* 0x000000000f0772ca */ /* 0x000fe400000e0000 */
        /* <DEDUP_REMOVED lines=38> */
[----:B------:R-:W-:Y:S01]  /*ad70*/  R2UR UR7, R13 ;  /* 0x000000000d0772ca */ /* 0x000fe200000e0000 */
[----:B------:R-:W2:Y:S01]  /*ad80*/  @!P0 LDL R12, [R1+0x1ec] ;  /* 0x0001ec00010c8983 */ /* 0x000ea20000100800 */
[----:B------:R-:W-:Y:S02]  /*ad90*/  R2UR UR4, R6 ;  /* 0x00000000060472ca */ /* 0x000fe400000e0000 */
[----:B------:R-:W-:Y:S01]  /*ada0*/  R2UR UR5, R7 ;  /* 0x00000000070572ca */ /* 0x000fe200000e0000 */
[----:B------:R-:W3:Y:S01]  /*adb0*/  LDL R13, [R1+0x1f0] ;  /* 0x0001f000010d7983 */ /* 0x000ee20000100800 */
[----:B------:R-:W-:-:S03]  /*adc0*/  WARPGROUP.DEPBAR.LE gsb0, 0x0 ;  /* 0x00008000000079c5 */ /* 0x000fc60000010000 */
        /* <DEDUP_REMOVED lines=67> */
[----:B0-----:R-:W5:Y:S04]  /*b200*/  LDL R139, [R1+0x248] ;  /* 0x00024800018b7983 */ /* 0x001f680000100800 */
[----:B-1----:R-:W2:Y:S04]  /*b210*/  LDL R143, [R1+0x238] ;  /* 0x00023800018f7983 */ /* 0x002ea80000100800 */
[----:B----4-:R-:W4:Y:S04]  /*b220*/  LDL R145, [R1+0x230] ;  /* 0x0002300001917983 */ /* 0x010f280000100800 */
[----:B------:R-:W5:Y:S04]  /*b230*/  LDL R144, [R1+0x234] ;  /* 0x0002340001907983 */ /* 0x000f680000100800 */
        /* <DEDUP_REMOVED lines=123> */
[----:B------:R-:W2:Y:S01]  /*b9f0*/  LDL R14, [R1+0x42c] ;  /* 0x00042c00010e7983 */ /* 0x000ea20000100800 */
[----:B---3--:R-:W-:-:S03]  /*ba00*/  VIADD R13, R13, 0x1 ;  /* 0x000000010d0d7836 */ /* 0x008fc60000000000 */
[----:B----4-:R0:W-:Y:S04]  /*ba10*/  STL [R1+0x230], R145 ;  /* 0x0002309101007387 */ /* 0x0101e80000100800 */
[----:B------:R0:W-:Y:S04]  /*ba20*/  STL [R1+0x1f0], R13 ;  /* 0x0001f00d01007387 */ /* 0x0001e80000100800 */
[----:B-----5:R0:W-:Y:S04]  /*ba30*/  STL [R1+0x234], R144 ;  /* 0x0002349001007387 */ /* 0x0201e80000100800 */
[----:B--2---:R0:W-:Y:S04]  /*ba40*/  STL [R1+0x238], R143 ;  /* 0x0002388f01007387 */ /* 0x0041e80000100800 */
        /* <DEDUP_REMOVED lines=133> */
[----:B--2---:R-:W-:-:S04]  /*c2a0*/  IMAD R12, R13, 0x8, R2 ;  /* 0x000000080d0c7824 */ /* 0x004fc800078e0202 */
[----:B------:R-:W-:-:S05]  /*c2b0*/  VIADD R12, R12, 0x38860 ;  /* 0x000388600c0c7836 */ /* 0x000fca0000000000 */
[----:B------:R-:W-:-:S04]  /*c2c0*/  PRMT R12, RZ, 0x654, R12 ;  /* 0x00000654ff0c7816 */ /* 0x000fc8000000000c */
[----:B------:R1:W-:Y:S03]  /*c2d0*/  SYNCS.ARRIVE.TRANS64.RED.A1T0 RZ, [R12+URZ], RZ ;  /* 0x000000ff0cff79a7 */ /* 0x0003e6000810043f */
.L_x_6661:
[----:B------:R-:W-:Y:S05]  /*c2e0*/  BSYNC B1 ;  /* 0x0000000000017941 */ /* 0x000fea0003800000 */
.L_x_6660:
[----:B------:R-:W-:Y:S01]  /*c2f0*/  VIADD R163, R163, 0xffffffff ;  /* 0xffffffffa3a37836 */ /* 0x000fe20000000000 */
[----:B------:R-:W-:Y:S06]  /*c300*/  @P0 BRA `(.L_x_6662) ;  /* 0xffffffc000800947 */ /* 0x000fec000383ffff */
.L_x_6659:
[----:B------:R-:W-:Y:S05]  /*c310*/  BSYNC B0 ;  /* 0x0000000000007941 */ /* 0x000fea0003800000 */
.L_x_6658:
        /* <DEDUP_REMOVED lines=78> */
[----:B------:R-:W-:Y:S04]  /*c800*/  STL.64 [R1+0x230], R66 ;  /* 0x0002304201007387 */ /* 0x000fe80000100a00 */
[----:B------:R-:W-:Y:S04]  /*c810*/  STL.64 [R1+0x240], R2 ;  /* 0x0002400201007387 */ /* 0x000fe80000100a00 */
[----:B------:R-:W-:Y:S04]  /*c820*/  STL.64 [R1+0x250], R62 ;  /* 0x0002503e01007387 */ /* 0x000fe80000100a00 */
[----:B------:R-:W-:Y:S04]  /*c830*/  STL.64 [R1+0x260], R60 ;  /* 0x0002603c01007387 */ /* 0x000fe80000100a00 */
[----:B------:R1:W-:Y:S04]  /*c840*/  STL.64 [R1+0x270], R58 ;  /* 0x0002703a01007387 */ /* 0x0003e80000100a00 */
[----:B------:R2:W-:Y:S04]  /*c850*/  STL.64 [R1+0x280], R56 ;  /* 0x0002803801007387 */ /* 0x0005e80000100a00 */
[----:B------:R3:W-:Y:S04]  /*c860*/  STL.64 [R1+0x290], R54 ;  /* 0x0002903601007387 */ /* 0x0007e80000100a00 */
[----:B-1----:R-:W4:Y:S04]  /*c870*/  LDL.64 R58, [R1+0x3b8] ;  /* 0x0003b800013a7983 */ /* 0x002f280000100a00 */
[----:B------:R-:W5:Y:S04]  /*c880*/  LDL.64 R66, [R1+0x3c8] ;  /* 0x0003c80001427983 */ /* 0x000f680000100a00 */
[----:B------:R-:W5:Y:S04]  /*c890*/  LDL.64 R64, [R1+0x3d8] ;  /* 0x0003d80001407983 */ /* 0x000f680000100a00 */
[----:B------:R-:W5:Y:S04]  /*c8a0*/  LDL.64 R62, [R1+0x3e8] ;  /* 0x0003e800013e7983 */ /* 0x000f680000100a00 */
[----:B------:R-:W5:Y:S04]  /*c8b0*/  LDL.64 R60, [R1+0x3f8] ;  /* 0x0003f800013c7983 */ /* 0x000f680000100a00 */
[----:B------:R-:W5:Y:S04]  /*c8c0*/  LDL.64 R2, [R1+0x408] ;  /* 0x0004080001027983 */ /* 0x000f680000100a00 */
[----:B--2---:R-:W2:Y:S04]  /*c8d0*/  LDL.64 R56, [R1+0x418] ;  /* 0x0004180001387983 */ /* 0x004ea80000100a00 */
[----:B---3--:R-:W3:Y:S01]  /*c8e0*/  LDL.64 R54, [R1+0x428] ;  /* 0x0004280001367983 */ /* 0x008ee20000100a00 */
        /* <DEDUP_REMOVED lines=50> */
[C---:B0-----:R-:W-:Y:S01]  /*cc10*/  FMUL.FTZ R117, R120.reuse, R117 ;  /* 0x0000007578757220 */ /* 0x041fe20000410000 */
        /* <DEDUP_REMOVED lines=47> */
[----:B------:R-:W-:-:S02]  /*cf10*/  VIADD R0, R121, 0x1 ;  /* 0x0000000179007836 */ /* 0x000fc40000000000 */
[----:B------:R-:W-:Y:S01]  /*cf20*/  VIADD R122, R122, 0x1 ;  /* 0x000000017a7a7836 */ /* 0x000fe20000000000 */
        /* <DEDUP_REMOVED lines=56> */
[C---:B---3--:R-:W-:Y:S01]  /*d2b0*/  FMUL.FTZ R55, R120.reuse, R55 ;  /* 0x0000003778377220 */ /* 0x048fe20000410000 */
        /* <DEDUP_REMOVED lines=16> */
[----:B------:R-:W-:Y:S01]  /*d3c0*/  STL [R1+0x1e8], R122 ;  /* 0x0001e87a01007387 */ /* 0x000fe20000100800 */
[----:B------:R-:W-:Y:S06]  /*d3d0*/  BAR.ARV 0xf, 0x100 ;  /* 0x03c4000000007b1d */ /* 0x000fec0000002000 */
[----:B------:R-:W-:Y:S01]  /*d3e0*/  ISETP.NE.AND P0, PT, R122, 0x2, PT ;  /* 0x000000027a00780c */ /* 0x000fe20003f05270 */
[----:B------:R0:W-:Y:S02]  /*d3f0*/  STL.64 [R1+0x2a0], R4 ;  /* 0x0002a00401007387 */ /* 0x0001e40000100a00 */
[----:B0-----:R-:W-:-:S10]  /*d400*/  IMAD.MOV.U32 R4, RZ, RZ, 0x1 ;  /* 0x00000001ff047424 */ /* 0x001fd400078e00ff */
[----:B------:R-:W-:Y:S05]  /*d410*/  @P0 BRA `(.L_x_6655) ;  /* 0x0000024800480947 */ /* 0x000fea0003800000 */
[----:B------:R-:W2:Y:S04]  /*d420*/  LDL R0, [R1+0x1ec] ;  /* 0x0001ec0001007983 */ /* 0x000ea80000100800 */
[----:B------:R0:W-:Y:S01]  /*d430*/  STL [R1+0x1e8], RZ ;  /* 0x0001e8ff01007387 */ /* 0x0001e20000100800 */
[----:B--2---:R-:W-:-:S05]  /*d440*/  LOP3.LUT R0, R0, 0x1, RZ, 0x3c, !PT ;  /* 0x0000000100007812 */ /* 0x004fca00078e3cff */
[----:B------:R0:W-:Y:S01]  /*d450*/  STL [R1+0x1ec], R0 ;  /* 0x0001ec0001007387 */ /* 0x0001e20000100800 */
[----:B------:R-:W-:Y:S05]  /*d460*/  BRA `(.L_x_6655) ;  /* 0x0000024800347947 */ /* 0x000fea0003800000 */
.L_x_6644:
[----:B------:R-:W0:Y:S01]  /*d470*/  S2R R3, SR_TID.X ;  /* 0x0000000000037919 */ /* 0x000e220000002100 */
[----:B-1----:R-:W1:Y:S01]  /*d480*/  LDC R0, c[0x0][0x448] ;  /* 0x00011200ff007b82 */ /* 0x002e620000000800 */
[----:B------:R-:W-:Y:S01]  /*d490*/  UISETP.NE.AND UP2, UPT, UR39, URZ, UPT ;  /* 0x0000003f2700728c */ /* 0x000fe2000bf45270 */
[----:B------:R-:W-:Y:S01]  /*d4a0*/  IMAD.MOV.U32 R4, RZ, RZ, 0x1 ;  /* 0x00000001ff047424 */ /* 0x000fe200078e00ff */
[----:B------:R-:W-:Y:S01]  /*d4b0*/  UIADD3 UR6, UP0, UR42, 0x38830, URZ ;  /* 0x000388302a067890 */ /* 0x000fe2000ff1e03f */
[----:B------:R-:W-:Y:S01]  /*d4c0*/  IMAD.MOV.U32 R5, RZ, RZ, RZ ;  /* 0x000000ffff057224 */ /* 0x000fe200078e00ff */
[----:B------:R-:W-:Y:S01]  /*d4d0*/  UIADD3 UR8, UP1, UR42, 0x38840, URZ ;  /* 0x000388402a087890 */ /* 0x000fe2000ff3e03f */
[----:B----4-:R-:W-:Y:S01]  /*d4e0*/  IMAD.MOV.U32 R12, RZ, RZ, 0x1 ;  /* 0x00000001ff0c7424 */ /* 0x010fe200078e00ff */
[----:B------:R-:W-:Y:S01]  /*d4f0*/  PLOP3.LUT P2, PT, PT, PT, UP2, 0x40, 0x0 ;  /* 0x000000000000781c */ /* 0x000fe20003f4e828 */
[----:B------:R-:W-:Y:S01]  /*d500*/  IMAD.MOV.U32 R8, RZ, RZ, 0x10000 ;  /* 0x00010000ff087424 */ /* 0x000fe200078e00ff */
[----:B------:R4:W-:Y:S01]  /*d510*/  STL.64 [R1+0x60], R4 ;  /* 0x0000600401007387 */ /* 0x0009e20000100a00 */
[----:B------:R-:W-:Y:S01]  /*d520*/  IMAD.MOV.U32 R11, RZ, RZ, 0x100 ;  /* 0x00000100ff0b7424 */ /* 0x000fe200078e00ff */
[----:B------:R-:W-:Y:S01]  /*d530*/  SEL R15, R12, 0x2, P2 ;  /* 0x000000020c0f7807 */ /* 0x000fe20001000000 */
[----:B------:R-:W-:Y:S01]  /*d540*/  UIADD3 UR4, UP2, UR42, 0x38850, URZ ;  /* 0x000388502a047890 */ /* 0x000fe2000ff5e03f */
[----:B------:R-:W-:Y:S01]  /*d550*/  IMAD.MOV.U32 R14, RZ, RZ, 0x2000 ;  /* 0x00002000ff0e7424 */ /* 0x000fe200078e00ff */
[----:B------:R-:W-:Y:S01]  /*d560*/  UIADD3 UR10, UP3, UR42, 0x38860, URZ ;  /* 0x000388602a0a7890 */ /* 0x000fe2000ff7e03f */
[----:B------:R-:W-:Y:S01]  /*d570*/  IMAD.MOV.U32 R6, RZ, RZ, 0x1 ;  /* 0x00000001ff067424 */ /* 0x000fe200078e00ff */
[----:B------:R-:W-:Y:S01]  /*d580*/  UIADD3.X UR7, URZ, UR43, URZ, UP0, !UPT ;  /* 0x0000002b3f077290 */ /* 0x000fe200087fe43f */
[----:B------:R-:W-:Y:S01]  /*d590*/  IMAD.MOV.U32 R9, RZ, RZ, R15 ;  /* 0x000000ffff097224 */ /* 0x000fe200078e000f */
[----:B------:R-:W-:Y:S01]  /*d5a0*/  UIADD3.X UR9, URZ, UR43, URZ, UP1, !UPT ;  /* 0x0000002b3f097290 */ /* 0x000fe20008ffe43f */
[----:B------:R-:W-:Y:S01]  /*d5b0*/  IMAD.MOV.U32 R7, RZ, RZ, RZ ;  /* 0x000000ffff077224 */ /* 0x000fe200078e00ff */
[----:B------:R-:W-:Y:S01]  /*d5c0*/  UIADD3.X UR5, URZ, UR43, URZ, UP2, !UPT ;  /* 0x0000002b3f057290 */ /* 0x000fe200097fe43f */
[----:B----4-:R-:W-:Y:S01]  /*d5d0*/  IMAD.MOV.U32 R5, RZ, RZ, 0x80 ;  /* 0x00000080ff057424 */ /* 0x010fe200078e00ff */
[----:B------:R-:W-:Y:S01]  /*d5e0*/  UIADD3.X UR11, URZ, UR43, URZ, UP3, !UPT ;  /* 0x0000002b3f0b7290 */ /* 0x000fe20009ffe43f */
[----:B------:R-:W-:Y:S01]  /*d5f0*/  IMAD.U32 R13, RZ, RZ, UR10 ;  /* 0x0000000aff0d7e24 */ /* 0x000fe2000f8e00ff */
[----:B-1----:R-:W-:Y:S01]  /*d600*/  ISETP.NE.AND P0, PT, R0, 0x1, PT ;  /* 0x000000010000780c */ /* 0x002fe20003f05270 */
[----:B------:R-:W-:Y:S01]  /*d610*/  IMAD.U32 R0, RZ, RZ, UR4 ;  /* 0x00000004ff007e24 */ /* 0x000fe2000f8e00ff */
[----:B------:R1:W-:Y:S01]  /*d620*/  STL.64 [R1+0x18], R14 ;  /* 0x0000180e01007387 */ /* 0x0003e20000100a00 */
[----:B------:R-:W-:-:S02]  /*d630*/  IMAD.U32 R38, RZ, RZ, UR37 ;  /* 0x00000025ff267e24 */ /* 0x000fc4000f8e00ff */
[----:B------:R-:W-:Y:S01]  /*d640*/  IMAD.U32 R56, RZ, RZ, UR37 ;  /* 0x00000025ff387e24 */ /* 0x000fe2000f8e00ff */
[----:B------:R-:W-:Y:S01]  /*d650*/  STL [R1+0x70], R89 ;  /* 0x0000705901007387 */ /* 0x000fe20000100800 */
[----:B0-----:R-:W-:-:S03]  /*d660*/  LOP3.LUT R3, R3, 0x7f, RZ, 0xc0, !PT ;  /* 0x0000007f03037812 */ /* 0x001fc600078ec0ff */
[----:B------:R-:W-:Y:S01]  /*d670*/  STL.64 [R1], RZ ;  /* 0x000000ff01007387 */ /* 0x000fe20000100a00 */
[----:B------:R-:W-:Y:S02]  /*d680*/  ISETP.NE.AND P1, PT, R3, RZ, PT ;  /* 0x000000ff0300720c */ /* 0x000fe40003f25270 */
[----:B------:R-:W0:Y:S01]  /*d690*/  @P0 LDC R3, c[0x0][0x44c] ;  /* 0x00011300ff030b82 */ /* 0x000e220000000800 */
[----:B-1----:R-:W-:Y:S01]  /*d6a0*/  IMAD.U32 R14, RZ, RZ, UR8 ;  /* 0x00000008ff0e7e24 */ /* 0x002fe2000f8e00ff */
[----:B------:R-:W-:Y:S01]  /*d6b0*/  SEL R4, RZ, 0x1, P1 ;  /* 0x00000001ff047807 */ /* 0x000fe20000800000 */
[----:B------:R-:W-:Y:S01]  /*d6c0*/  IMAD.U32 R15, RZ, RZ, UR9 ;  /* 0x00000009ff0f7e24 */ /* 0x000fe2000f8e00ff */
[----:B------:R-:W-:Y:S01]  /*d6d0*/  STL.64 [R1+0x38], RZ ;  /* 0x000038ff01007387 */ /* 0x000fe20000100a00 */
[----:B------:R-:W-:Y:S02]  /*d6e0*/  IADD3 R38, P1, R38, 0x38, RZ ;  /* 0x0000003826267810 */ /* 0x000fe40007f3e0ff */
[----:B------:R-:W-:Y:S01]  /*d6f0*/  IMAD.MOV.U32 R10, RZ, RZ, R4 ;  /* 0x000000ffff0a7224 */ /* 0x000fe200078e0004 */
[----:B------:R-:W1:Y:S01]  /*d700*/  @P0 LDC R20, c[0x0][0x450] ;  /* 0x00011400ff140b82 */ /* 0x000e620000000800 */
[----:B------:R4:W-:Y:S01]  /*d710*/  STL.128 [R1+0x20], R4 ;  /* 0x0000200401007387 */ /* 0x0009e20000100c00 */
[----:B------:R-:W-:Y:S01]  /*d720*/  IADD3 R56, P2, R56, 0x70, RZ ;  /* 0x0000007038387810 */ /* 0x000fe20007f5e0ff */
[----:B------:R-:W-:-:S02]  /*d730*/  IMAD.X R41, RZ, RZ, UR36, P1 ;  /* 0x00000024ff297e24 */ /* 0x000fc400088e06ff */
[----:B------:R2:W-:Y:S02]  /*d740*/  STL.128 [R1+0x50], R8 ;  /* 0x0000500801007387 */ /* 0x0005e40000100c00 */
[----:B------:R-:W-:Y:S02]  /*d750*/  IMAD.X R57, RZ, RZ, UR36, P2 ;  /* 0x00000024ff397e24 */ /* 0x000fe400090e06ff */
[----:B------:R0:W-:Y:S04]  /*d760*/  STL.64 [R1+0x10], R14 ;  /* 0x0000100e01007387 */ /* 0x0001e80000100a00 */
[----:B------:R0:W-:Y:S01]  /*d770*/  STL.64 [R1+0x30], R14 ;  /* 0x0000300e01007387 */ /* 0x0001e20000100a00 */
[----:B----4-:R-:W-:Y:S02]  /*d780*/  IMAD.U32 R5, RZ, RZ, UR5 ;  /* 0x00000005ff057e24 */ /* 0x010fe4000f8e00ff */
[----:B------:R-:W-:Y:S01]  /*d790*/  IMAD.U32 R7, RZ, RZ, UR11 ;  /* 0x0000000bff077e24 */ /* 0x000fe2000f8e00ff */
[----:B--2---:R-:W2:Y:S01]  /*d7a0*/  LDC.64 R8, c[0x0][0xad8] ;  /* 0x0002b600ff087b82 */ /* 0x004ea20000000a00 */
[----:B------:R-:W-:-:S02]  /*d7b0*/  IMAD.U32 R10, RZ, RZ, UR6 ;  /* 0x00000006ff0a7e24 */ /* 0x000fc4000f8e00ff */
[----:B------:R-:W-:Y:S02]  /*d7c0*/  IMAD.U32 R11, RZ, RZ, UR7 ;  /* 0x00000007ff0b7e24 */ /* 0x000fe4000f8e00ff */
[----:B------:R-:W-:Y:S02]  /*d7d0*/  IMAD.MOV.U32 R4, RZ, RZ, R0 ;  /* 0x000000ffff047224 */ /* 0x000fe400078e0000 */
[----:B------:R-:W-:Y:S01]  /*d7e0*/  IMAD.MOV.U32 R6, RZ, RZ, R13 ;  /* 0x000000ffff067224 */ /* 0x000fe200078e000d */
[----:B------:R4:W-:Y:S01]  /*d7f0*/  STL.64 [R1+0x8], R10 ;  /* 0x0000080a01007387 */ /* 0x0009e20000100a00 */
[----:B------:R-:W-:-:S03]  /*d800*/  VIADD R0, R164, 0x3f ;  /* 0x0000003fa4007836 */ /* 0x000fc60000000000 */
[----:B------:R4:W-:Y:S01]  /*d810*/  STL.128 [R1+0x40], R4 ;  /* 0x0000400401007387 */ /* 0x0009e20000100c00 */
[----:B0-----:R-:W-:-:S03]  /*d820*/  @P0 IMAD.HI.U32 R3, R0, R3, RZ ;  /* 0x0000000300030227 */ /* 0x001fc600078e00ff */
[----:B------:R4:W-:Y:S02]  /*d830*/  STL.64 [R1+0x68], R6 ;  /* 0x0000680601007387 */ /* 0x0009e40000100a00 */
[----:B-1----:R-:W-:-:S05]  /*d840*/  @P0 SHF.R.U32.HI R0, RZ, R20, R3 ;  /* 0x00000014ff000219 */ /* 0x002fca0000011603 */
[----:B------:R-:W-:Y:S01]  /*d850*/  IMAD.IADD R3, R189, 0x1, R0 ;  /* 0x00000001bd037824 */ /* 0x000fe200078e0200 */
[----:B--2---:R-:W-:-:S03]  /*d860*/  ISETP.GE.AND P3, PT, R9, 0x1, PT ;  /* 0x000000010900780c */ /* 0x004fc60003f66270 */
[----:B------:R-:W-:-:S10]  /*d870*/  IMAD.IADD R8, R3, 0x1, R8 ;  /* 0x0000000103087824 */ /* 0x000fd400078e0208 */
[----:B----4-:R-:W-:Y:S05]  /*d880*/  @!P3 BRA `(.L_x_6663) ;  /* 0x000000000048b947 */ /* 0x010fea0003800000 */
        /* <DEDUP_REMOVED lines=11> */
.L_x_6665:
[----:B------:R-:W-:-:S13]  /*d940*/  ISETP.NE.AND P1, PT, R9, 0x1, PT ;  /* 0x000000010900780c */ /* 0x000fda0003f25270 */
[----:B------:R-:W0:Y:S02]  /*d950*/  @P1 LDC.64 R4, c[0x0][0xae0] ;  /* 0x0002b800ff041b82 */ /* 0x000e240000000a00 */
[----:B0-----:R-:W-:-:S05]  /*d960*/  @P1 IMAD.HI.U32 R4, R0, R4, RZ ;  /* 0x0000000400041227 */ /* 0x001fca00078e00ff */
[----:B------:R-:W-:-:S07]  /*d970*/  @P1 SHF.R.U32.HI R0, RZ, R5, R4 ;  /* 0x00000005ff001219 */ /* 0x000fce0000011604 */
.L_x_6666:
[----:B------:R-:W-:Y:S05]  /*d980*/  BSYNC B0 ;  /* 0x0000000000007941 */ /* 0x000fea0003800000 */
.L_x_6664:
[----:B------:R-:W-:-:S05]  /*d990*/  IMAD R3, R0, R9, R9 ;  /* 0x0000000900037224 */ /* 0x000fca00078e0209 */
[----:B------:R-:W-:-:S07]  /*d9a0*/  VIMNMX R8, R8, R3, PT ;  /* 0x0000000308087248 */ /* 0x000fce0003fe0100 */
.L_x_6663:
        /* <DEDUP_REMOVED lines=24> */
.L_x_6669:
[----:B------:R-:W-:-:S13]  /*db30*/  ISETP.NE.AND P0, PT, R9, 0x1, PT ;  /* 0x000000010900780c */ /* 0x000fda0003f05270 */
[----:B------:R-:W0:Y:S02]  /*db40*/  @P0 LDC.64 R4, c[0x0][0xae0] ;  /* 0x0002b800ff040b82 */ /* 0x000e240000000a00 */
[----:B0-----:R-:W-:-:S05]  /*db50*/  @P0 IMAD.HI.U32 R4, R3, R4, RZ ;  /* 0x0000000403040227 */ /* 0x001fca00078e00ff */
[----:B------:R-:W-:-:S07]  /*db60*/  @P0 SHF.R.U32.HI R3, RZ, R5, R4 ;  /* 0x00000005ff030219 */ /* 0x000fce0000011604 */
.L_x_6670:
[----:B------:R-:W-:Y:S05]  /*db70*/  BSYNC B0 ;  /* 0x0000000000007941 */ /* 0x000fea0003800000 */
.L_x_6668:
[----:B------:R-:W-:-:S05]  /*db80*/  IMAD R3, R3, R9, RZ ;  /* 0x0000000903037224 */ /* 0x000fca00078e02ff */
[----:B------:R-:W-:-:S07]  /*db90*/  VIMNMX R0, R0, R3, !PT ;  /* 0x0000000300007248 */ /* 0x000fce0007fe0100 */
.L_x_6667:
        /* <DEDUP_REMOVED lines=39> */
.L_x_6672:
[----:B------:R-:W-:Y:S05]  /*de10*/  BSYNC B0 ;  /* 0x0000000000007941 */ /* 0x000fea0003800000 */
.L_x_6671:
[----:B------:R-:W-:Y:S01]  /*de20*/  IMAD R163, R194, R201, R163 ;  /* 0x000000c9c2a37224 */ /* 0x000fe200078e02a3 */
[----:B------:R-:W-:-:S04]  /*de30*/  PRMT R4, RZ, 0x7610, R4 ;  /* 0x00007610ff047816 */ /* 0x000fc80000000004 */
[----:B------:R-:W-:-:S04]  /*de40*/  VIADDMNMX R201, R163, R201, R8, PT ;  /* 0x000000c9a3c97246 */ /* 0x000fc80003800108 */
[----:B------:R-:W-:-:S13]  /*de50*/  ISETP.GT.AND P0, PT, R201, R163, PT ;  /* 0x000000a3c900720c */ /* 0x000fda0003f04270 */
[----:B------:R-:W-:Y:S05]  /*de60*/  @!P0 BRA `(.L_x_6655) ;  /* 0x0000023c00b48947 */ /* 0x000fea0003800000 */
[----:B------:R-:W0:Y:S01]  /*de70*/  S2R R36, SR_TID.X ;  /* 0x0000000000247919 */ /* 0x000e220000002100 */
[C---:B------:R-:W-:Y:S01]  /*de80*/  VIADD R6, R2.reuse, 0x36400 ;  /* 0x0003640002067836 */ /* 0x040fe20000000000 */
[----:B------:R-:W-:Y:S01]  /*de90*/  UIADD3 UR4, UP0, UR42, 0x38400, URZ ;  /* 0x000384002a047890 */ /* 0x000fe2000ff1e03f */
[----:B------:R-:W-:Y:S01]  /*dea0*/  VIADD R9, R2, 0x400 ;  /* 0x0000040002097836 */ /* 0x000fe20000000000 */
[----:B------:R-:W1:Y:S01]  /*deb0*/  SHFL.IDX PT, R0, R237, RZ, 0x1f ;  /* 0x00001fffed007589 */ /* 0x000e6200000e0000 */
[----:B------:R-:W-:Y:S01]  /*dec0*/  IMAD.MOV.U32 R13, RZ, RZ, RZ ;  /* 0x000000ffff0d7224 */ /* 0x000fe200078e00ff */
[----:B------:R-:W-:Y:S01]  /*ded0*/  LOP3.LUT P0, RZ, R6, 0x3ff, RZ, 0xc0, !PT ;  /* 0x000003ff06ff7812 */ /* 0x000fe2000780c0ff */
[----:B------:R-:W-:Y:S01]  /*dee0*/  VIADD R6, R2, 0x26400 ;  /* 0x0002640002067836 */ /* 0x000fe20000000000 */
[----:B------:R-:W-:Y:S01]  /*def0*/  UIADD3.X UR5, URZ, UR43, URZ, UP0, !UPT ;  /* 0x0000002b3f057290 */ /* 0x000fe200087fe43f */
[----:B------:R-:W-:Y:S02]  /*df00*/  IMAD.U32 R4, RZ, RZ, UR4 ;  /* 0x00000004ff047e24 */ /* 0x000fe4000f8e00ff */
[----:B------:R-:W-:Y:S01]  /*df10*/  IMAD.MOV.U32 R14, RZ, RZ, 0x1 ;  /* 0x00000001ff0e7424 */ /* 0x000fe200078e00ff */
[----:B------:R-:W-:Y:S01]  /*df20*/  SHF.R.U32.HI R7, RZ, 0x4, R6 ;  /* 0x00000004ff077819 */ /* 0x000fe20000011606 */
[----:B------:R-:W-:-:S02]  /*df30*/  IMAD.MOV.U32 R15, RZ, RZ, RZ ;  /* 0x000000ffff0f7224 */ /* 0x000fc400078e00ff */
[----:B------:R-:W-:Y:S01]  /*df40*/  IMAD.U32 R5, RZ, RZ, UR5 ;  /* 0x00000005ff057e24 */ /* 0x000fe2000f8e00ff */
[----:B------:R-:W-:Y:S01]  /*df50*/  LOP3.LUT R7, R7, 0x3fff, RZ, 0xc0, !PT ;  /* 0x00003fff07077812 */ /* 0x000fe200078ec0ff */
[----:B------:R-:W-:Y:S01]  /*df60*/  VIADD R33, R2, 0x20400 ;  /* 0x0002040002217836 */ /* 0x000fe20000000000 */
[----:B------:R-:W-:Y:S01]  /*df70*/  STL.128 [R1+0x80], R12 ;  /* 0x0000800c01007387 */ /* 0x000fe20000100c00 */
[----:B------:R-:W-:Y:S02]  /*df80*/  IMAD.U32 R42, RZ, RZ, UR37 ;  /* 0x00000025ff2a7e24 */ /* 0x000fe4000f8e00ff */
[----:B------:R-:W-:Y:S01]  /*df90*/  IMAD.U32 R53, RZ, RZ, UR37 ;  /* 0x00000025ff357e24 */ /* 0x000fe2000f8e00ff */
[----:B------:R2:W-:Y:S01]  /*dfa0*/  STL.64 [R1+0x78], R4 ;  /* 0x0000780401007387 */ /* 0x0005e20000100a00 */
[----:B------:R-:W-:Y:S02]  /*dfb0*/  IMAD.U32 R48, RZ, RZ, UR37 ;  /* 0x00000025ff307e24 */ /* 0x000fe4000f8e00ff */
[----:B------:R-:W-:-:S02]  /*dfc0*/  IMAD.U32 R59, RZ, RZ, UR37 ;  /* 0x00000025ff3b7e24 */ /* 0x000fc4000f8e00ff */
[----:B------:R-:W-:Y:S01]  /*dfd0*/  IMAD.U32 R45, RZ, RZ, UR37 ;  /* 0x00000025ff2d7e24 */ /* 0x000fe2000f8e00ff */
[----:B-1----:R-:W-:Y:S01]  /*dfe0*/  LEA.HI R3, R0, R0, RZ, 0x1 ;  /* 0x0000000000037211 */ /* 0x002fe200078f08ff */
[----:B------:R-:W-:Y:S02]  /*dff0*/  IMAD.U32 R54, RZ, RZ, UR37 ;  /* 0x00000025ff367e24 */ /* 0x000fe4000f8e00ff */
[----:B------:R-:W-:Y:S01]  /*e000*/  IMAD.U32 R61, RZ, RZ, UR37 ;  /* 0x00000025ff3d7e24 */ /* 0x000fe2000f8e00ff */
[----:B------:R-:W-:Y:S01]  /*e010*/  LOP3.LUT R3, R3, 0x6, RZ, 0xc0, !PT ;  /* 0x0000000603037812 */ /* 0x000fe200078ec0ff */
[----:B0-----:R-:W-:Y:S01]  /*e020*/  VIADD R8, R36, 0xffffff80 ;  /* 0xffffff8024087836 */ /* 0x001fe20000000000 */
[----:B--2---:R-:W-:Y:S01]  /*e030*/  LOP3.LUT R4, R7, 0x10000, RZ, 0xfc, !PT ;  /* 0x0001000007047812 */ /* 0x004fe200078efcff */
[----:B------:R-:W-:Y:S01]  /*e040*/  IMAD.MOV.U32 R5, RZ, RZ, 0x40000040 ;  /* 0x40000040ff057424 */ /* 0x000fe200078e00ff */
[----:B------:R0:W5:Y:S01]  /*e050*/  LDL R12, [R1+0x4e4] ;  /* 0x0004e400010c7983 */ /* 0x0001620000100800 */
[----:B------:R-:W-:-:S02]  /*e060*/  IMAD.IADD R0, R0, 0x1, -R3 ;  /* 0x0000000100007824 */ /* 0x000fc400078e0a03 */
[----:B------:R-:W-:Y:S01]  /*e070*/  VIADD R3, R2, 0x22400 ;  /* 0x0002240002037836 */ /* 0x000fe20000000000 */
[----:B------:R1:W-:Y:S01]  /*e080*/  STL [R1+0x94], R8 ;  /* 0x0000940801007387 */ /* 0x0003e20000100800 */
[----:B------:R-:W-:Y:S01]  /*e090*/  IMAD R6, R0, 0x8000, R9 ;  /* 0x0000800000067824 */ /* 0x000fe200078e0209 */
[----:B------:R-:W-:Y:S01]  /*e0a0*/  SHF.R.U32.HI R0, RZ, 0x4, R33 ;  /* 0x00000004ff007819 */ /* 0x000fe20000011621 */
[----:B------:R-:W-:Y:S01]  /*e0b0*/  IMAD.MOV.U32 R7, RZ, RZ, 0x40000040 ;  /* 0x40000040ff077424 */ /* 0x000fe200078e00ff */
[----:B------:R-:W-:Y:S01]  /*e0c0*/  SHF.R.U32.HI R3, RZ, 0x4, R3 ;  /* 0x00000004ff037819 */ /* 0x000fe20000011603 */
[----:B------:R-:W-:Y:S01]  /*e0d0*/  IMAD.U32 R26, RZ, RZ, UR37 ;  /* 0x00000025ff1a7e24 */ /* 0x000fe2000f8e00ff */
[----:B------:R-:W-:Y:S02]  /*e0e0*/  SHF.R.U32.HI R6, RZ, 0x4, R6 ;  /* 0x00000004ff067819 */ /* 0x000fe40000011606 */
[----:B------:R-:W-:Y:S02]  /*e0f0*/  LOP3.LUT R3, R3, 0x3fff, RZ, 0xc0, !PT ;  /* 0x00003fff03037812 */ /* 0x000fe400078ec0ff */
[----:B-1----:R-:W-:-:S02]  /*e100*/  SHF.R.U32.HI R8, RZ, 0x4, R9 ;  /* 0x00000004ff087819 */ /* 0x002fc40000011609 */
[----:B------:R-:W-:Y:S02]  /*e110*/  LOP3.LUT R10, R3, 0x10000, RZ, 0xfc, !PT ;  /* 0x00010000030a7812 */ /* 0x000fe400078efcff */
[----:B------:R-:W-:Y:S02]  /*e120*/  LOP3.LUT R8, R8, 0x3fff, RZ, 0xc0, !PT ;  /* 0x00003fff08087812 */ /* 0x000fe400078ec0ff */
[----:B------:R-:W-:Y:S02]  /*e130*/  LOP3.LUT R3, R6, 0x3fff, RZ, 0xc0, !PT ;  /* 0x00003fff06037812 */ /* 0x000fe400078ec0ff */
[----:B------:R-:W-:Y:S02]  /*e140*/  LOP3.LUT R9, R8, 0x10000, RZ, 0xfc, !PT ;  /* 0x0001000008097812 */ /* 0x000fe400078efcff */
[----:B------:R-:W-:Y:S02]  /*e150*/  LOP3.LUT R3, R3, 0x2000000, RZ, 0xfc, !PT ;  /* 0x0200000003037812 */ /* 0x000fe400078efcff */
[----:B------:R-:W-:Y:S01]  /*e160*/  LOP3.LUT R0, R0, 0x3fff, RZ, 0xc0, !PT ;  /* 0x00003fff00007812 */ /* 0x000fe200078ec0ff */
[----:B------:R-:W-:-:S02]  /*e170*/  IMAD.MOV.U32 R6, RZ, RZ, R9 ;  /* 0x000000ffff067224 */ /* 0x000fc400078e0009 */
[----:B------:R-:W-:Y:S01]  /*e180*/  IMAD.MOV.U32 R9, RZ, RZ, 0x40000040 ;  /* 0x40000040ff097424 */ /* 0x000fe200078e00ff */
[----:B------:R-:W-:Y:S01]  /*e190*/  LOP3.LUT R8, R0, 0x10000, RZ, 0xfc, !PT ;  /* 0x0001000000087812 */ /* 0x000fe200078efcff */
[----:B------:R-:W-:Y:S01]  /*e1a0*/  BSSY B6, `(.L_x_6673) ;  /* 0x0000038000067945 */ /* 0x000fe20003800000 */
[----:B------:R1:W-:Y:S01]  /*e1b0*/  STL.128 [R1+0xb0], R4 ;  /* 0x0000b00401007387 */ /* 0x0003e20000100c00 */
[----:B------:R-:W-:Y:S01]  /*e1c0*/  IADD3 R42, P2, R42, 0xb8, RZ ;  /* 0x000000b82a2a7810 */ /* 0x000fe20007f5e0ff */
[----:B------:R-:W-:Y:S02]  /*e1d0*/  IMAD.MOV.U32 R0, RZ, RZ, R165 ;  /* 0x000000ffff007224 */ /* 0x000fe400078e00a5 */
[----:B------:R0:W-:Y:S01]  /*e1e0*/  STL.64 [R1+0x98], R8 ;  /* 0x0000980801007387 */ /* 0x0001e20000100a00 */
[----:B-1----:R-:W-:-:S03]  /*e1f0*/  IMAD.MOV.U32 R6, RZ, RZ, R3 ;  /* 0x000000ffff067224 */ /* 0x002fc600078e0003 */
[----:B------:R0:W5:Y:S01]  /*e200*/  LDL R3, [R1+0x4d4] ;  /* 0x0004d40001037983 */ /* 0x0001620000100800 */
[----:B------:R-:W-:Y:S01]  /*e210*/  IMAD.MOV.U32 R4, RZ, RZ, R10 ;  /* 0x000000ffff047224 */ /* 0x000fe200078e000a */
[----:B------:R-:W-:Y:S01]  /*e220*/  IADD3 R53, P6, R53, 0xb0, RZ ;  /* 0x000000b035357810 */ /* 0x000fe20007fde0ff */
[----:B------:R-:W-:-:S03]  /*e230*/  IMAD.U32 R10, RZ, RZ, UR37 ;  /* 0x00000025ff0a7e24 */ /* 0x000fc6000f8e00ff */
[----:B------:R0:W-:Y:S01]  /*e240*/  STL.128 [R1+0xa0], R4 ;  /* 0x0000a00401007387 */ /* 0x0001e20000100c00 */
[----:B------:R-:W-:Y:S01]  /*e250*/  IADD3 R48, P5, R48, 0xa8, RZ ;  /* 0x000000a830307810 */ /* 0x000fe20007fbe0ff */
[----:B------:R-:W-:Y:S01]  /*e260*/  IMAD.X R43, RZ, RZ, UR36, P2 ;  /* 0x00000024ff2b7e24 */ /* 0x000fe200090e06ff */
[----:B------:R-:W-:Y:S01]  /*e270*/  IADD3 R59, P1, R59, 0xa0, RZ ;  /* 0x000000a03b3b7810 */ /* 0x000fe20007f3e0ff */
[----:B------:R-:W-:Y:S01]  /*e280*/  IMAD.X R52, RZ, RZ, UR36, P6 ;  /* 0x00000024ff347e24 */ /* 0x000fe2000b0e06ff */
[----:B------:R-:W-:Y:S01]  /*e290*/  IADD3 R45, P4, R45, 0x98, RZ ;  /* 0x000000982d2d7810 */ /* 0x000fe20007f9e0ff */
[----:B------:R-:W-:Y:S01]  /*e2a0*/  IMAD.X R47, RZ, RZ, UR36, P5 ;  /* 0x00000024ff2f7e24 */ /* 0x000fe2000a8e06ff */
[----:B------:R-:W-:Y:S02]  /*e2b0*/  IADD3 R34, P3, R10, 0x94, RZ ;  /* 0x000000940a227810 */ /* 0x000fe40007f7e0ff */
[----:B------:R-:W-:Y:S02]  /*e2c0*/  IADD3 R54, P2, R54, 0x88, RZ ;  /* 0x0000008836367810 */ /* 0x000fe40007f5e0ff */
[----:B------:R-:W-:-:S02]  /*e2d0*/  IADD3 R61, P6, R61, 0x80, RZ ;  /* 0x000000803d3d7810 */ /* 0x000fc40007fde0ff */
[----:B------:R-:W-:Y:S01]  /*e2e0*/  IADD3 R26, P5, R26, 0x78, RZ ;  /* 0x000000781a1a7810 */ /* 0x000fe20007fbe0ff */
[----:B------:R-:W-:Y:S02]  /*e2f0*/  IMAD.X R58, RZ, RZ, UR36, P1 ;  /* 0x00000024ff3a7e24 */ /* 0x000fe400088e06ff */
[----:B------:R-:W-:Y:S02]  /*e300*/  IMAD.X R46, RZ, RZ, UR36, P4 ;  /* 0x00000024ff2e7e24 */ /* 0x000fe4000a0e06ff */
[----:B------:R-:W-:Y:S02]  /*e310*/  IMAD.X R35, RZ, RZ, UR36, P3 ;  /* 0x00000024ff237e24 */ /* 0x000fe400098e06ff */
[----:B------:R-:W-:Y:S02]  /*e320*/  IMAD.X R55, RZ, RZ, UR36, P2 ;  /* 0x00000024ff377e24 */ /* 0x000fe400090e06ff */
[----:B------:R-:W-:Y:S02]  /*e330*/  IMAD.X R60, RZ, RZ, UR36, P6 ;  /* 0x00000024ff3c7e24 */ /* 0x000fe4000b0e06ff */
[----:B------:R-:W-:Y:S01]  /*e340*/  IMAD.X R27, RZ, RZ, UR36, P5 ;  /* 0x00000024ff1b7e24 */ /* 0x000fe2000a8e06ff */
[----:B0-----:R-:W-:Y:S06]  /*e350*/  @!P0 BRA `(.L_x_6674) ;  /* 0x0000000000708947 */ /* 0x001fec0003800000 */
        /* <DEDUP_REMOVED lines=12> */
[----:B-----5:R-:W-:Y:S02]  /*e420*/  IMAD.MOV.U32 R12, RZ, RZ, 0x1 ;  /* 0x00000001ff0c7424 */ /* 0x020fe400078e00ff */
[----:B------:R-:W-:-:S07]  /*e430*/  IMAD.MOV.U32 R13, RZ, RZ, RZ ;  /* 0x000000ffff0d7224 */ /* 0x000fce00078e00ff */
[----:B------:R-:W-:-:S07]  /*e440*/  LEPC R20, `(.L_x_6675) ;  /* 0x000000001014794e */ /* 0x000fce0000000000 */
[----:B0--3--:R-:W-:Y:S05]  /*e450*/  CALL.ABS.NOINC R14 ;  /* 0x000000000e007343 */ /* 0x009fea0003c00000 */
.L_x_6675:
        /* <DEDUP_REMOVED lines=12> */
.L_x_6674:
[----:B------:R-:W-:Y:S05]  /*e520*/  BSYNC B6 ;  /* 0x0000000000067941 */ /* 0x000fea0003800000 */
.L_x_6673:
[----:B-----5:R-:W-:Y:S01]  /*e530*/  SHF.R.S32.HI R4, RZ, 0x1f, R3 ;  /* 0x0000001fff047819 */ /* 0x020fe20000011403 */
[----:B------:R-:W-:Y:S01]  /*e540*/  UIADD3 UR6, UP0, UR37, 0x11c, URZ ;  /* 0x0000011c25067890 */ /* 0x000fe2000ff1e03f */
[----:B---3--:R-:W0:Y:S01]  /*e550*/  LDC.64 R28, c[0x0][0xad8] ;  /* 0x0002b600ff1c7b82 */ /* 0x008e220000000a00 */
[----:B------:R-:W-:Y:S01]  /*e560*/  UIADD3 UR4, UP1, UR37, 0x90, URZ ;  /* 0x0000009025047890 */ /* 0x000fe2000ff3e03f */
[----:B------:R-:W-:Y:S01]  /*e570*/  LEA.HI R4, R4, R3, RZ, 0x3 ;  /* 0x0000000304047211 */ /* 0x000fe200078f18ff */
[----:B------:R-:W-:Y:S01]  /*e580*/  UIADD3.X UR7, URZ, UR36, URZ, UP0, !UPT ;  /* 0x000000243f077290 */ /* 0x000fe200087fe43f */
[----:B------:R-:W-:Y:S01]  /*e590*/  IMAD.MOV.U32 R15, RZ, RZ, 0x2 ;  /* 0x00000002ff0f7424 */ /* 0x000fe200078e00ff */
[----:B------:R-:W-:Y:S01]  /*e5a0*/  UIADD3.X UR5, URZ, UR36, URZ, UP1, !UPT ;  /* 0x000000243f057290 */ /* 0x000fe20008ffe43f */
[C---:B------:R-:W-:Y:S01]  /*e5b0*/  LOP3.LUT R6, R4.reuse, 0xfffffff8, RZ, 0xc0, !PT ;  /* 0xfffffff804067812 */ /* 0x040fe200078ec0ff */
[----:B------:R-:W-:Y:S01]  /*e5c0*/  IMAD.SHL.U32 R4, R4, 0x40, RZ ;  /* 0x0000004004047824 */ /* 0x000fe200078e00ff */
[----:B------:R-:W1:Y:S01]  /*e5d0*/  LDC.64 R20, c[0x0][0xae0] ;  /* 0x0002b800ff147b82 */ /* 0x000e620000000a00 */
[----:B------:R-:W-:Y:S01]  /*e5e0*/  IMAD.U32 R8, RZ, RZ, UR4 ;  /* 0x00000004ff087e24 */ /* 0x000fe2000f8e00ff */
[----:B------:R-:W-:Y:S01]  /*e5f0*/  UIADD3 UR4, UP1, UR37, 0xc0, URZ ;  /* 0x000000c025047890 */ /* 0x000fe2000ff3e03f */
[----:B------:R-:W-:Y:S01]  /*e600*/  IMAD.IADD R10, R3, 0x1, -R6 ;  /* 0x00000001030a7824 */ /* 0x000fe200078e0a06 */
[----:B------:R-:W-:Y:S01]  /*e610*/  LOP3.LUT R9, R4, 0xfffffe00, RZ, 0xc0, !PT ;  /* 0xfffffe0004097812 */ /* 0x000fe200078ec0ff */
[----:B------:R-:W-:Y:S01]  /*e620*/  IMAD.U32 R6, RZ, RZ, UR6 ;  /* 0x00000006ff067e24 */ /* 0x000fe2000f8e00ff */
[----:B------:R-:W-:Y:S01]  /*e630*/  UIADD3 UR6, UP0, UR37, 0xd0, URZ ;  /* 0x000000d025067890 */ /* 0x000fe2000ff1e03f */
[C---:B------:R-:W-:Y:S01]  /*e640*/  IMAD.SHL.U32 R3, R10.reuse, 0x40, RZ ;  /* 0x000000400a037824 */ /* 0x040fe200078e00ff */
[----:B------:R-:W-:Y:S01]  /*e650*/  LOP3.LUT P0, RZ, R10, 0x2, RZ, 0xc0, !PT ;  /* 0x000000020aff7812 */ /* 0x000fe2000780c0ff */
[----:B------:R-:W-:Y:S01]  /*e660*/  IMAD.MOV.U32 R4, RZ, RZ, R6 ;  /* 0x000000ffff047224 */ /* 0x000fe200078e0006 */
[----:B------:R-:W-:Y:S01]  /*e670*/  STL.64 [R1+0xe0], R26 ;  /* 0x0000e01a01007387 */ /* 0x000fe20000100a00 */
[----:B------:R-:W-:Y:S01]  /*e680*/  IMAD R9, R0, 0x400, R9 ;  /* 0x0000040000097824 */ /* 0x000fe200078e0209 */
[----:B------:R-:W-:Y:S01]  /*e690*/  LOP3.LUT R3, R3, 0x1c0, RZ, 0xc0, !PT ;  /* 0x000001c003037812 */ /* 0x000fe200078ec0ff */
[----:B------:R-:W-:Y:S01]  /*e6a0*/  IMAD.U32 R5, RZ, RZ, UR7 ;  /* 0x00000007ff057e24 */ /* 0x000fe2000f8e00ff */
[----:B------:R-:W-:Y:S01]  /*e6b0*/  UIADD3.X UR7, URZ, UR36, URZ, UP0, !UPT ;  /* 0x000000243f077290 */ /* 0x000fe200087fe43f */
[----:B------:R-:W-:Y:S01]  /*e6c0*/  IMAD.U32 R7, RZ, RZ, UR5 ;  /* 0x00000005ff077e24 */ /* 0x000fe2000f8e00ff */
[----:B------:R-:W-:Y:S01]  /*e6d0*/  LOP3.LUT R11, R3, 0x8, R12, 0xf8, !PT ;  /* 0x00000008030b7812 */ /* 0x000fe200078ef80c */
[----:B------:R-:W-:Y:S01]  /*e6e0*/  IMAD.MOV.U32 R6, RZ, RZ, R8 ;  /* 0x000000ffff067224 */ /* 0x000fe200078e0008 */
[----:B------:R-:W-:Y:S01]  /*e6f0*/  SHF.R.U32.HI R12, RZ, 0x3, R3 ;  /* 0x00000003ff0c7819 */ /* 0x000fe20000011603 */
[----:B------:R-:W-:Y:S01]  /*e700*/  UIADD3.X UR5, URZ, UR36, URZ, UP1, !UPT ;  /* 0x000000243f057290 */ /* 0x000fe20008ffe43f */
[----:B------:R-:W-:Y:S01]  /*e710*/  IMAD.MOV.U32 R30, RZ, RZ, 0x10 ;  /* 0x00000010ff1e7424 */ /* 0x000fe200078e00ff */
[----:B------:R-:W-:Y:S01]  /*e720*/  LOP3.LUT P1, RZ, R10, 0x4, RZ, 0xc0, !PT ;  /* 0x000000040aff7812 */ /* 0x000fe2000782c0ff */
[----:B------:R2:W-:Y:S01]  /*e730*/  STL.128 [R1+0x120], R4 ;  /* 0x0001200401007387 */ /* 0x0005e20000100c00 */
[----:B------:R-:W-:Y:S01]  /*e740*/  LOP3.LUT R0, R11, R12, RZ, 0x3c, !PT ;  /* 0x0000000c0b007212 */ /* 0x000fe200078e3cff */
[----:B------:R-:W-:Y:S01]  /*e750*/  IMAD.MOV.U32 R8, RZ, RZ, R34 ;  /* 0x000000ffff087224 */ /* 0x000fe200078e0022 */
[----:B------:R-:W3:Y:S01]  /*e760*/  LDC.64 R12, c[0x0][0xad0] ;  /* 0x0002b400ff0c7b82 */ /* 0x000ee20000000a00 */
[----:B------:R-:W-:Y:S01]  /*e770*/  IMAD.U32 R10, RZ, RZ, UR4 ;  /* 0x00000004ff0a7e24 */ /* 0x000fe2000f8e00ff */
[----:B------:R-:W-:Y:S01]  /*e780*/  SEL R30, R30, 0xfffffff0, !P0 ;  /* 0xfffffff01e1e7807 */ /* 0x000fe20004000000 */
[----:B------:R-:W-:Y:S01]  /*e790*/  IMAD.IADD R0, R9, 0x1, R0 ;  /* 0x0000000109007824 */ /* 0x000fe200078e0200 */
[----:B------:R-:W-:Y:S01]  /*e7a0*/  STL.64 [R1+0xd0], R160 ;  /* 0x0000d0a001007387 */ /* 0x000fe20000100a00 */
[----:B------:R-:W-:Y:S01]  /*e7b0*/  IMAD.MOV.U32 R9, RZ, RZ, R35 ;  /* 0x000000ffff097224 */ /* 0x000fe200078e0023 */
[----:B------:R-:W-:Y:S01]  /*e7c0*/  ULDC UR4, c[0x0][0x3f4] ;  /* 0x0000fd0000047ab9 */ /* 0x000fe20000000800 */
[----:B------:R-:W-:Y:S01]  /*e7d0*/  IMAD.WIDE.U32 R14, R0, R15, UR42 ;  /* 0x0000002a000e7e25 */ /* 0x000fe2000f8e000f */
[----:B------:R-:W-:Y:S03]  /*e7e0*/  STL.U8 [R1+0xe8], RZ ;  /* 0x0000e8ff01007387 */ /* 0x000fe60000100000 */
[----:B------:R-:W-:Y:S01]  /*e7f0*/  IMAD.U32 R11, RZ, RZ, UR5 ;  /* 0x00000005ff0b7e24 */ /* 0x000fe2000f8e00ff */
[----:B------:R-:W-:Y:S01]  /*e800*/  IADD3 R14, P0, R14, 0x36400, RZ ;  /* 0x000364000e0e7810 */ /* 0x000fe20007f1e0ff */
[----:B--2---:R-:W2:Y:S01]  /*e810*/  LDC R6, c[0x0][0x450] ;  /* 0x00011400ff067b82 */ /* 0x004ea20000000800 */
[----:B------:R-:W-:Y:S01]  /*e820*/  IMAD.U32 R26, RZ, RZ, UR6 ;  /* 0x00000006ff1a7e24 */ /* 0x000fe2000f8e00ff */
[----:B------:R-:W-:Y:S01]  /*e830*/  STL.U8 [R1+0x140], RZ ;  /* 0x000140ff01007387 */ /* 0x000fe20000100000 */
[----:B------:R-:W-:-:S02]  /*e840*/  IMAD.U32 R27, RZ, RZ, UR7 ;  /* 0x00000007ff1b7e24 */ /* 0x000fc4000f8e00ff */
[----:B------:R-:W-:Y:S01]  /*e850*/  IMAD.MOV.U32 R31, RZ, RZ, 0x20 ;  /* 0x00000020ff1f7424 */ /* 0x000fe200078e00ff */
[----:B------:R4:W-:Y:S01]  /*e860*/  STL.128 [R1+0x130], R8 ;  /* 0x0001300801007387 */ /* 0x0009e20000100c00 */
[----:B------:R-:W-:Y:S01]  /*e870*/  IMAD.X R15, RZ, RZ, R15, P0 ;  /* 0x000000ffff0f7224 */ /* 0x000fe200000e060f */
[----:B------:R-:W2:Y:S01]  /*e880*/  LDC.64 R4, c[0x0][0x448] ;  /* 0x00011200ff047b82 */ /* 0x000ea20000000a00 */
[----:B------:R-:W-:Y:S01]  /*e890*/  VIADD R236, R36, 0xffffff80 ;  /* 0xffffff8024ec7836 */ /* 0x000fe20000000000 */
[----:B------:R0:W-:Y:S01]  /*e8a0*/  STL.64 [R1+0xd8], R26 ;  /* 0x0000d81a01007387 */ /* 0x0001e20000100a00 */
[----:B------:R-:W-:Y:S01]  /*e8b0*/  SEL R31, R31, 0xffffffe0, !P1 ;  /* 0xffffffe01f1f7807 */ /* 0x000fe20004800000 */
[----:B---3--:R-:W-:Y:S01]  /*e8c0*/  IMAD.MOV.U32 R7, RZ, RZ, R12 ;  /* 0x000000ffff077224 */ /* 0x008fe200078e000c */
[----:B------:R-:W-:Y:S01]  /*e8d0*/  ISETP.LT.AND P0, PT, RZ, UR4, PT ;  /* 0x00000004ff007c0c */ /* 0x000fe2000bf01270 */
[----:B------:R3:W-:Y:S01]  /*e8e0*/  STL.64 [R1+0xc8], R14 ;  /* 0x0000c80e01007387 */ /* 0x0007e20000100a00 */
[----:B------:R-:W-:-:S02]  /*e8f0*/  IMAD.U32 R36, RZ, RZ, UR37 ;  /* 0x00000025ff247e24 */ /* 0x000fc4000f8e00ff */
[----:B------:R-:W-:Y:S01]  /*e900*/  IMAD.U32 R49, RZ, RZ, UR37 ;  /* 0x00000025ff317e24 */ /* 0x000fe2000f8e00ff */
[----:B------:R3:W-:Y:S01]  /*e910*/  STL.64 [R1+0xc0], R30 ;  /* 0x0000c01e01007387 */ /* 0x0007e20000100a00 */
[----:B------:R-:W-:Y:S01]  /*e920*/  IMAD.U32 R64, RZ, RZ, UR37 ;  /* 0x00000025ff407e24 */ /* 0x000fe2000f8e00ff */
[----:B------:R-:W-:Y:S01]  /*e930*/  IADD3 R36, P1, R36, 0x140, RZ ;  /* 0x0000014024247810 */ /* 0x000fe20007f3e0ff */
[----:B------:R-:W-:Y:S01]  /*e940*/  IMAD.U32 R44, RZ, RZ, UR37 ;  /* 0x00000025ff2c7e24 */ /* 0x000fe2000f8e00ff */
[----:B------:R3:W-:Y:S01]  /*e950*/  STL [R1+0xec], R236 ;  /* 0x0000ecec01007387 */ /* 0x0007e20000100800 */
[----:B----4-:R-:W-:Y:S01]  /*e960*/  IMAD.MOV.U32 R8, RZ, RZ, RZ ;  /* 0x000000ffff087224 */ /* 0x010fe200078e00ff */
[----:B------:R-:W-:Y:S01]  /*e970*/  IADD3 R49, P2, R49, 0x128, RZ ;  /* 0x0000012831317810 */ /* 0x000fe20007f5e0ff */
[----:B0-----:R-:W-:Y:S01]  /*e980*/  IMAD.MOV.U32 R26, RZ, RZ, R13 ;  /* 0x000000ffff1a7224 */ /* 0x001fe200078e000d */
[----:B------:R-:W-:Y:S01]  /*e990*/  IADD3 R64, P3, R64, 0x120, RZ ;  /* 0x0000012040407810 */ /* 0x000fe20007f7e0ff */
[----:B------:R-:W-:Y:S01]  /*e9a0*/  IMAD.MOV.U32 R27, RZ, RZ, R28 ;  /* 0x000000ffff1b7224 */ /* 0x000fe200078e001c */
[----:B------:R-:W-:Y:S01]  /*e9b0*/  IADD3 R44, P4, R44, 0xec, RZ ;  /* 0x000000ec2c2c7810 */ /* 0x000fe20007f9e0ff */
[----:B------:R-:W-:-:S02]  /*e9c0*/  IMAD.MOV.U32 R9, RZ, RZ, R29 ;  /* 0x000000ffff097224 */ /* 0x000fc400078e001d */
[----:B-1----:R-:W-:Y:S01]  /*e9d0*/  IMAD.MOV.U32 R10, RZ, RZ, R20 ;  /* 0x000000ffff0a7224 */ /* 0x002fe200078e0014 */
[----:B------:R3:W-:Y:S01]  /*e9e0*/  STL.128 [R1+0xf0], R24 ;  /* 0x0000f01801007387 */ /* 0x0007e20000100c00 */
[----:B------:R-:W-:Y:S02]  /*e9f0*/  IMAD.MOV.U32 R11, RZ, RZ, R21 ;  /* 0x000000ffff0b7224 */ /* 0x000fe400078e0015 */
[----:B------:R-:W-:Y:S01]  /*ea00*/  IMAD.U32 R66, RZ, RZ, UR37 ;  /* 0x00000025ff427e24 */ /* 0x000fe2000f8e00ff */
[----:B--2---:R3:W-:Y:S01]  /*ea10*/  STL.128 [R1+0x110], R4 ;  /* 0x0001100401007387 */ /* 0x0047e20000100c00 */
[----:B------:R-:W-:Y:S02]  /*ea20*/  IMAD.U32 R50, RZ, RZ, UR37 ;  /* 0x00000025ff327e24 */ /* 0x000fe4000f8e00ff */
[----:B------:R-:W-:Y:S01]  /*ea30*/  IMAD.X R37, RZ, RZ, UR36, P1 ;  /* 0x00000024ff257e24 */ /* 0x000fe200088e06ff */
[----:B------:R3:W-:Y:S01]  /*ea40*/  STL.128 [R1+0x100], R8 ;  /* 0x0001000801007387 */ /* 0x0007e20000100c00 */
[----:B------:R-:W-:Y:S01]  /*ea50*/  IADD3 R66, P5, R66, 0xe8, RZ ;  /* 0x000000e842427810 */ /* 0x000fe20007fbe0ff */
[----:B------:R-:W-:Y:S01]  /*ea60*/  IMAD.X R62, RZ, RZ, UR36, P2 ;  /* 0x00000024ff3e7e24 */ /* 0x000fe200090e06ff */
[----:B------:R-:W-:Y:S01]  /*ea70*/  IADD3 R50, P6, R50, 0xd8, RZ ;  /* 0x000000d832327810 */ /* 0x000fe20007fde0ff */
[----:B------:R-:W-:-:S02]  /*ea80*/  IMAD.X R65, RZ, RZ, UR36, P3 ;  /* 0x00000024ff417e24 */ /* 0x000fc400098e06ff */
[----:B------:R-:W-:Y:S02]  /*ea90*/  IMAD.X R51, RZ, RZ, UR36, P4 ;  /* 0x00000024ff337e24 */ /* 0x000fe4000a0e06ff */
[----:B------:R-:W-:Y:S02]  /*eaa0*/  IMAD.X R67, RZ, RZ, UR36, P5 ;  /* 0x00000024ff437e24 */ /* 0x000fe4000a8e06ff */
[----:B------:R-:W-:Y:S01]  /*eab0*/  IMAD.X R63, RZ, RZ, UR36, P6 ;  /* 0x00000024ff3f7e24 */ /* 0x000fe2000b0e06ff */
[----:B------:R-:W-:Y:S06]  /*eac0*/  @P0 BRA `(.L_x_6676) ;  /* 0x0000000000400947 */ /* 0x000fec0003800000 */
[----:B------:R-:W2:Y:S02]  /*ead0*/  LDL R3, [R1+0x1f4] ;  /* 0x0001f40001037983 */ /* 0x000ea40000100800 */
[----:B--2---:R-:W-:-:S04]  /*eae0*/  LEA.HI R0, R3, R3, RZ, 0x1 ;  /* 0x0000000303007211 */ /* 0x004fc800078f08ff */
        /* <DEDUP_REMOVED lines=8> */
.L_x_6679:
[----:B-1----:R1:W2:Y:S02]  /*eb70*/  SYNCS.PHASECHK.TRANS64.TRYWAIT P0, [R2+URZ+0x38800], R3 ;  /* 0x03880003020075a7 */ /* 0x0022a4000800017f */
[----:B--2---:R-:W-:Y:S05]  /*eb80*/  @!P0 NANOSLEEP.SYNCS 0x989680 ;  /* 0x009896800000895d */ /* 0x004fea0003900000 */
[----:B------:R-:W2:Y:S02]  /*eb90*/  @!P0 SYNCS.PHASECHK.TRANS64 P0, [R2+URZ+0x38800], R3 ;  /* 0x03880003020085a7 */ /* 0x000ea4000800007f */
[----:B--2---:R-:W-:Y:S05]  /*eba0*/  @!P0 BRA `(.L_x_6679) ;  /* 0xfffffffc00f08947 */ /* 0x004fea000383ffff */
.L_x_6678:
[----:B------:R-:W-:Y:S05]  /*ebb0*/  BSYNC B0 ;  /* 0x0000000000007941 */ /* 0x000fea0003800000 */
.L_x_6677:
[----:B------:R-:W-:Y:S05]  /*ebc0*/  BRA `(.L_x_6680) ;  /* 0x0000002c00107947 */ /* 0x000fea0003800000 */
.L_x_6676:
[----:B------:R-:W-:Y:S01]  /*ebd0*/  LOP3.LUT P0, RZ, R33, 0x3ff, RZ, 0xc0, !PT ;  /* 0x000003ff21ff7812 */ /* 0x000fe2000780c0ff */
[----:B------:R-:W-:Y:S01]  /*ebe0*/  ULDC.64 UR4, c[0x0][0x3f8] ;  /* 0x0000fe0000047ab9 */ /* 0x000fe20000000a00 */
[----:B------:R-:W-:Y:S01]  /*ebf0*/  SHF.R.S32.HI R0, RZ, 0x1f, R32 ;  /* 0x0000001fff007819 */ /* 0x000fe20000011420 */
[----:B------:R-:W-:Y:S01]  /*ec00*/  ULDC.64 UR6, c[0x0][0x408] ;  /* 0x0001020000067ab9 */ /* 0x000fe20000000a00 */
[----:B---3--:R-:W-:Y:S01]  /*ec10*/  IMAD.WIDE.U32 R26, R32, UR4, RZ ;  /* 0x00000004201a7c25 */ /* 0x008fe2000f8e00ff */
[----:B------:R-:W-:Y:S03]  /*ec20*/  BSSY B6, `(.L_x_6681) ;  /* 0x0000019000067945 */ /* 0x000fe60003800000 */
        /* <DEDUP_REMOVED lines=24> */
.L_x_6682:
[----:B------:R-:W-:Y:S05]  /*edb0*/  BSYNC B6 ;  /* 0x0000000000067941 */ /* 0x000fea0003800000 */
.L_x_6681:
[----:B------:R-:W2:Y:S01]  /*edc0*/  LDL R3, [R1+0x70] ;  /* 0x0000700001037983 */ /* 0x000ea20000100800 */
[----:B------:R-:W-:Y:S01]  /*edd0*/  ULDC.U8 UR4, c[0x0][0x410] ;  /* 0x0001040000047ab9 */ /* 0x000fe20000000000 */
[----:B------:R-:W-:Y:S01]  /*ede0*/  BSSY B0, `(.L_x_6683) ;  /* 0x000029a000007945 */ /* 0x000fe20003800000 */
[----:B------:R-:W-:Y:S01]  /*edf0*/  ISETP.NE.AND P0, PT, RZ, UR4, PT ;  /* 0x00000004ff007c0c */ /* 0x000fe2000bf05270 */
[----:B--2---:R-:W-:-:S12]  /*ee00*/  IMAD R0, R3, 0x40, R152 ;  /* 0x0000004003007824 */ /* 0x004fd800078e0298 */
[----:B------:R-:W-:Y:S05]  /*ee10*/  @!P0 BRA `(.L_x_6684) ;  /* 0x0000001400708947 */ /* 0x000fea0003800000 */
[----:B------:R-:W2:Y:S01]  /*ee20*/  LDL R20, [R1+0x438] ;  /* 0x0004380001147983 */ /* 0x000ea20000100800 */
[----:B------:R-:W0:Y:S01]  /*ee30*/  LDC R35, c[0x0][0x448] ;  /* 0x00011200ff237b82 */ /* 0x000e220000000800 */
[----:B------:R-:W-:Y:S01]  /*ee40*/  ULDC.64 UR4, c[0x0][0x3f8] ;  /* 0x0000fe0000047ab9 */ /* 0x000fe20000000a00 */
[----:B------:R-:W-:Y:S01]  /*ee50*/  ULDC.64 UR6, c[0x0][0x408] ;  /* 0x0001020000067ab9 */ /* 0x000fe20000000a00 */
[----:B------:R-:W-:Y:S02]  /*ee60*/  IMAD.MOV.U32 R27, RZ, RZ, R25 ;  /* 0x000000ffff1b7224 */ /* 0x000fe400078e0019 */
[----:B------:R-:W-:Y:S01]  /*ee70*/  IMAD.MOV.U32 R33, RZ, RZ, R29 ;  /* 0x000000ffff217224 */ /* 0x000fe200078e001d */
[----:B0-----:R-:W-:-:S13]  /*ee80*/  ISETP.NE.AND P0, PT, R35, 0x1, PT ;  /* 0x000000012300780c */ /* 0x001fda0003f05270 */
[----:B------:R-:W0:Y:S08]  /*ee90*/  @P0 LDC R4, c[0x0][0x44c] ;  /* 0x00011300ff040b82 */ /* 0x000e300000000800 */
[----:B------:R-:W1:Y:S01]  /*eea0*/  @P0 LDC R5, c[0x0][0x450] ;  /* 0x00011400ff050b82 */ /* 0x000e620000000800 */
[----:B--2---:R-:W-:-:S04]  /*eeb0*/  IMAD R3, R20, 0x20, R0 ;  /* 0x0000002014037824 */ /* 0x004fc800078e0200 */
        /* <DEDUP_REMOVED lines=23> */
.L_x_7035:
        /* <DEDUP_REMOVED lines=8> */
[----:B------:R-:W3:Y:S01]  /*f0b0*/  LDL R11, [R1+0x43c] ;  /* 0x00043c00010b7983 */ /* 0x000ee20000100800 */
[----:B------:R-:W-:Y:S01]  /*f0c0*/  ULDC UR4, c[0x0][0x3f4] ;  /* 0x0000fd0000047ab9 */ /* 0x000fe20000000800 */
[----:B--2---:R-:W-:Y:S01]  /*f0d0*/  IMAD.MOV.U32 R4, RZ, RZ, R6 ;  /* 0x000000ffff047224 */ /* 0x004fe200078e0006 */
[----:B------:R-:W-:Y:S01]  /*f0e0*/  ISETP.GE.AND P2, PT, R154, UR4, PT ;  /* 0x000000049a007c0c */ /* 0x000fe2000bf46270 */
[----:B-1----:R-:W-:Y:S01]  /*f0f0*/  IMAD.MOV.U32 R5, RZ, RZ, R3 ;  /* 0x000000ffff057224 */ /* 0x002fe200078e0003 */
[----:B------:R-:W-:Y:S02]  /*f100*/  ISETP.GE.AND P3, PT, R162, UR4, PT ;  /* 0x00000004a2007c0c */ /* 0x000fe4000bf66270 */
[----:B------:R-:W-:-:S09]  /*f110*/  CS2R R28, SRZ ;  /* 0x00000000001c7805 */ /* 0x000fd2000001ff00 */
[----:B------:R-:W-:-:S04]  /*f120*/  @!P2 IMAD.WIDE R4, R154, 0x2, R4 ;  /* 0x000000029a04a825 */ /* 0x000fc800078e0204 */
[----:B------:R-:W-:Y:S01]  /*f130*/  @!P3 IMAD.SHL.U32 R9, R162, 0x2, RZ ;  /* 0x00000002a209b824 */ /* 0x000fe200078e00ff */
[----:B------:R1:W5:Y:S01]  /*f140*/  @!P2 LD.E.64 R28, desc[UR44][R4.64] ;  /* 0x0000002c041ca980 */ /* 0x000362000c101b00 */
[----:B------:R-:W-:Y:S02]  /*f150*/  CS2R R30, SRZ ;  /* 0x00000000001e7805 */ /* 0x000fe4000001ff00 */
[----:B------:R-:W-:Y:S02]  /*f160*/  CS2R R24, SRZ ;  /* 0x0000000000187805 */ /* 0x000fe4000001ff00 */
[----:B------:R-:W-:Y:S02]  /*f170*/  CS2R R26, SRZ ;  /* 0x00000000001a7805 */ /* 0x000fe4000001ff00 */
[-C--:B-1----:R-:W-:Y:S02]  /*f180*/  @!P3 IADD3 R4, P0, R6, R9.reuse, RZ ;  /* 0x000000090604b210 */ /* 0x082fe40007f1e0ff */
[----:B----4-:R-:W-:Y:S01]  /*f190*/  @!P3 IADD3 R6, P1, R8, R9, RZ ;  /* 0x000000090806b210 */ /* 0x010fe20007f3e0ff */
[----:B---3--:R-:W-:-:S02]  /*f1a0*/  IMAD.MOV.U32 R9, RZ, RZ, R7 ;  /* 0x000000ffff097224 */ /* 0x008fc400078e0007 */
[----:B------:R-:W-:-:S05]  /*f1b0*/  @!P2 IMAD.WIDE R8, R154, 0x2, R8 ;  /* 0x000000029a08a825 */ /* 0x000fca00078e0208 */
[----:B------:R1:W5:Y:S01]  /*f1c0*/  @!P2 LD.E.64 R30, desc[UR44][R8.64] ;  /* 0x0000002c081ea980 */ /* 0x000362000c101b00 */
[----:B------:R-:W-:-:S05]  /*f1d0*/  @!P3 SHF.L.U64.HI R12, R162, 0x1, R11 ;  /* 0x00000001a20cb819 */ /* 0x000fca000001020b */
[--C-:B------:R-:W-:Y:S02]  /*f1e0*/  @!P3 IMAD.X R5, R3, 0x1, R12.reuse, P0 ;  /* 0x000000010305b824 */ /* 0x100fe400000e060c */
[----:B------:R-:W-:-:S03]  /*f1f0*/  @!P3 IMAD.X R7, R7, 0x1, R12, P1 ;  /* 0x000000010707b824 */ /* 0x000fc600008e060c */
[----:B------:R1:W5:Y:S04]  /*f200*/  @!P3 LD.E.64 R24, desc[UR44][R4.64] ;  /* 0x0000002c0418b980 */ /* 0x000368000c101b00 */
[----:B------:R1:W5:Y:S02]  /*f210*/  @!P3 LD.E.64 R26, desc[UR44][R6.64] ;  /* 0x0000002c061ab980 */ /* 0x000364000c101b00 */
.L_x_6687:
[----:B------:R-:W-:Y:S05]  /*f220*/  BSYNC B1 ;  /* 0x0000000000017941 */ /* 0x000fea0003800000 */
.L_x_6686:
[----:B-1---5:R-:W-:Y:S01]  /*f230*/  IMAD.MOV.U32 R3, RZ, RZ, R24 ;  /* 0x000000ffff037224 */ /* 0x022fe200078e0018 */
[----:B------:R-:W-:Y:S01]  /*f240*/  UMOV UR4, 0xffffffff ;  /* 0xffffffff00047882 */ /* 0x000fe20000000000 */
[----:B------:R-:W-:Y:S01]  /*f250*/  IMAD.MOV.U32 R4, RZ, RZ, R25 ;  /* 0x000000ffff047224 */ /* 0x000fe200078e0019 */
[----:B------:R-:W-:Y:S01]  /*f260*/  CS2R R20, SRZ ;  /* 0x0000000000147805 */ /* 0x000fe2000001ff00 */
[----:B------:R-:W-:Y:S01]  /*f270*/  IMAD.MOV.U32 R5, RZ, RZ, R28 ;  /* 0x000000ffff057224 */ /* 0x000fe200078e001c */
[----:B------:R-:W-:Y:S01]  /*f280*/  PRMT R69, R69, 0x5410, R3 ;  /* 0x0000541045457816 */ /* 0x000fe20000000003 */
[----:B--2---:R-:W-:Y:S01]  /*f290*/  IMAD.MOV.U32 R6, RZ, RZ, R29 ;  /* 0x000000ffff067224 */ /* 0x004fe200078e001d */
        /* <DEDUP_REMOVED lines=9> */
[----:B------:R-:W-:Y:S02]  /*f330*/  PRMT R70, R70, 0x5410, R5 ;  /* 0x0000541046467816 */ /* 0x000fe40000000005 */
[----:B------:R-:W-:Y:S01]  /*f340*/  PRMT R78, R78, 0x5410, R6 ;  /* 0x000054104e4e7816 */ /* 0x000fe20000000006 */
[----:B------:R-:W-:Y:S06]  /*f350*/  BRA.DIV UR4, `(.L_x_6688) ;  /* 0x0000032a04dc7947 */ /* 0x000fec000b800000 */
[----:B------:R1:W2:Y:S04]  /*f360*/  SHFL.IDX PT, R3, R33, 0x1, 0x1c1f ;  /* 0x003c1f0021037f89 */ /* 0x0002a800000e0000 */
[----:B------:R1:W0:Y:S04]  /*f370*/  SHFL.IDX PT, R6, R10, 0x1, 0x1c1f ;  /* 0x003c1f000a067f89 */ /* 0x00022800000e0000 */
[----:B---3--:R1:W3:Y:S04]  /*f380*/  SHFL.IDX PT, R7, R32, 0x1, 0x1c1f ;  /* 0x003c1f0020077f89 */ /* 0x0082e800000e0000 */
[----:B------:R1:W0:Y:S02]  /*f390*/  SHFL.IDX PT, R14, R34, 0x1, 0x1c1f ;  /* 0x003c1f00220e7f89 */ /* 0x00022400000e0000 */
.L_x_7041:
[----:B------:R-:W5:Y:S01]  /*f3a0*/  LDL R5, [R1+0x1f4] ;  /* 0x0001f40001057983 */ /* 0x000f620000100800 */
[----:B------:R-:W-:Y:S01]  /*f3b0*/  VIADD R0, R0, 0x20 ;  /* 0x0000002000007836 */ /* 0x000fe20000000000 */
[----:B------:R-:W-:Y:S01]  /*f3c0*/  BSSY B1, `(.L_x_6689) ;  /* 0x0000022000017945 */ /* 0x000fe20003800000 */
[----:B01----:R-:W-:Y:S02]  /*f3d0*/  CS2R R10, SRZ ;  /* 0x00000000000a7805 */ /* 0x003fe4000001ff00 */
[----:B----4-:R-:W-:Y:S02]  /*f3e0*/  CS2R R8, SRZ ;  /* 0x0000000000087805 */ /* 0x010fe4000001ff00 */
[----:B------:R-:W-:Y:S02]  /*f3f0*/  CS2R R12, SRZ ;  /* 0x00000000000c7805 */ /* 0x000fe4000001ff00 */
[----:B------:R-:W-:Y:S02]  /*f400*/  ISETP.GE.AND P0, PT, R0, R35, PT ;  /* 0x000000230000720c */ /* 0x000fe40003f06270 */
[----:B-----5:R-:W-:-:S04]  /*f410*/  LEA.HI R4, R5, R5, RZ, 0x1 ;  /* 0x0000000505047211 */ /* 0x020fc800078f08ff */
[----:B------:R-:W-:-:S05]  /*f420*/  LOP3.LUT R4, R4, 0xfffffffe, RZ, 0xc0, !PT ;  /* 0xfffffffe04047812 */ /* 0x000fca00078ec0ff */
[----:B------:R-:W-:-:S05]  /*f430*/  IMAD.IADD R4, R5, 0x1, -R4 ;  /* 0x0000000105047824 */ /* 0x000fca00078e0a04 */
[----:B------:R-:W-:Y:S01]  /*f440*/  SHF.L.U32 R33, R4, 0x1f, RZ ;  /* 0x0000001f04217819 */ /* 0x000fe200000006ff */
[----:B------:R-:W-:Y:S06]  /*f450*/  @P0 BRA `(.L_x_6690) ;  /* 0x0000000000600947 */ /* 0x000fec0003800000 */
[----:B------:R-:W4:Y:S01]  /*f460*/  LDL R15, [R1+0x43c] ;  /* 0x00043c00010f7983 */ /* 0x000f220000100800 */
[----:B------:R-:W-:Y:S01]  /*f470*/  ULDC UR4, c[0x0][0x3f4] ;  /* 0x0000fd0000047ab9 */ /* 0x000fe20000000800 */
[----:B------:R-:W-:Y:S01]  /*f480*/  IMAD.MOV.U32 R4, RZ, RZ, R6 ;  /* 0x000000ffff047224 */ /* 0x000fe200078e0006 */
[----:B------:R-:W-:Y:S01]  /*f490*/  ISETP.GE.AND P2, PT, R154, UR4, PT ;  /* 0x000000049a007c0c */ /* 0x000fe2000bf46270 */
[----:B--2---:R-:W-:Y:S01]  /*f4a0*/  IMAD.MOV.U32 R5, RZ, RZ, R3 ;  /* 0x000000ffff057224 */ /* 0x004fe200078e0003 */
[----:B------:R-:W-:Y:S02]  /*f4b0*/  ISETP.GE.AND P3, PT, R162, UR4, PT ;  /* 0x00000004a2007c0c */ /* 0x000fe4000bf66270 */
[----:B------:R-:W-:Y:S01]  /*f4c0*/  CS2R R10, SRZ ;  /* 0x00000000000a7805 */ /* 0x000fe2000001ff00 */
[----:B------:R-:W-:-:S08]  /*f4d0*/  IMAD.MOV.U32 R8, RZ, RZ, R14 ;  /* 0x000000ffff087224 */ /* 0x000fd000078e000e */
[----:B------:R-:W-:-:S04]  /*f4e0*/  @!P2 IMAD.WIDE R4, R154, 0x2, R4 ;  /* 0x000000029a04a825 */ /* 0x000fc800078e0204 */
[----:B------:R-:W-:Y:S01]  /*f4f0*/  @!P3 IMAD.SHL.U32 R9, R162, 0x2, RZ ;  /* 0x00000002a209b824 */ /* 0x000fe200078e00ff */
[----:B------:R0:W5:Y:S01]  /*f500*/  @!P2 LD.E.64 R10, desc[UR44][R4.64] ;  /* 0x0000002c040aa980 */ /* 0x000162000c101b00 */
[----:B------:R-:W-:Y:S02]  /*f510*/  CS2R R12, SRZ ;  /* 0x00000000000c7805 */ /* 0x000fe4000001ff00 */
[----:B------:R-:W-:Y:S02]  /*f520*/  CS2R R20, SRZ ;  /* 0x0000000000147805 */ /* 0x000fe4000001ff00 */
[-C--:B0-----:R-:W-:Y:S02]  /*f530*/  @!P3 IADD3 R4, P0, R6, R9.reuse, RZ ;  /* 0x000000090604b210 */ /* 0x081fe40007f1e0ff */
[----:B------:R-:W-:Y:S01]  /*f540*/  @!P3 IADD3 R6, P1, R14, R9, RZ ;  /* 0x000000090e06b210 */ /* 0x000fe20007f3e0ff */
[----:B---3--:R-:W-:Y:S01]  /*f550*/  IMAD.MOV.U32 R9, RZ, RZ, R7 ;  /* 0x000000ffff097224 */ /* 0x008fe200078e0007 */
[----:B----4-:R-:W-:Y:S01]  /*f560*/  @!P3 SHF.L.U64.HI R0, R162, 0x1, R15 ;  /* 0x00000001a200b819 */ /* 0x010fe2000001020f */
[----:B------:R-:W-:Y:S01]  /*f570*/  @!P2 IMAD.WIDE R14, R154, 0x2, R8 ;  /* 0x000000029a0ea825 */ /* 0x000fe200078e0208 */
[----:B------:R-:W-:-:S03]  /*f580*/  CS2R R8, SRZ ;  /* 0x0000000000087805 */ /* 0x000fc6000001ff00 */
[--C-:B------:R-:W-:Y:S01]  /*f590*/  @!P3 IMAD.X R5, R3, 0x1, R0.reuse, P0 ;  /* 0x000000010305b824 */ /* 0x100fe200000e0600 */
[----:B------:R0:W5:Y:S01]  /*f5a0*/  @!P2 LD.E.64 R12, desc[UR44][R14.64] ;  /* 0x0000002c0e0ca980 */ /* 0x000162000c101b00 */
[----:B------:R-:W-:-:S03]  /*f5b0*/  @!P3 IMAD.X R7, R7, 0x1, R0, P1 ;  /* 0x000000010707b824 */ /* 0x000fc600008e0600 */
[----:B------:R0:W5:Y:S04]  /*f5c0*/  @!P3 LD.E.64 R20, desc[UR44][R4.64] ;  /* 0x0000002c0414b980 */ /* 0x000168000c101b00 */
[----:B------:R0:W5:Y:S02]  /*f5d0*/  @!P3 LD.E.64 R8, desc[UR44][R6.64] ;  /* 0x0000002c0608b980 */ /* 0x000164000c101b00 */
.L_x_6690:
[----:B------:R-:W-:Y:S05]  /*f5e0*/  BSYNC B1 ;  /* 0x0000000000017941 */ /* 0x000fea0003800000 */
.L_x_6689:
[----:B------:R-:W1:Y:S01]  /*f5f0*/  SYNCS.PHASECHK.TRANS64.TRYWAIT P0, [R2+URZ+0x38800], R33 ;  /* 0x03880021020075a7 */ /* 0x000e62000800017f */
[----:B------:R-:W-:Y:S04]  /*f600*/  BSSY B1, `(.L_x_6691) ;  /* 0x0000002000017945 */ /* 0x000fe80003800000 */
[----:B-1----:R-:W-:Y:S05]  /*f610*/  @!P0 BRA `(.L_x_6692) ;  /* 0x00000328009c8947 */ /* 0x002fea0003800000 */
.L_x_7042:
[----:B------:R-:W-:Y:S05]  /*f620*/  BSYNC B1 ;  /* 0x0000000000017941 */ /* 0x000fea0003800000 */
.L_x_6691:
[----:B0-----:R-:W4:Y:S01]  /*f630*/  LDL R6, [R1+0x70] ;  /* 0x0000700001067983 */ /* 0x001f220000100800 */
[C---:B------:R-:W-:Y:S01]  /*f640*/  IMAD.SHL.U32 R0, R157.reuse, 0x40, RZ ;  /* 0x000000409d007824 */ /* 0x040fe200078e00ff */
[----:B------:R-:W-:Y:S01]  /*f650*/  LOP3.LUT P1, RZ, R157, 0x4, RZ, 0xc0, !PT ;  /* 0x000000049dff7812 */ /* 0x000fe2000782c0ff */
[----:B-----5:R-:W-:Y:S01]  /*f660*/  IMAD.MOV.U32 R4, RZ, RZ, R21 ;  /* 0x000000ffff047224 */ /* 0x020fe200078e0015 */
[----:B------:R-:W-:Y:S01]  /*f670*/  BSSY B1, `(.L_x_6693) ;  /* 0x0000077000017945 */ /* 0x000fe20003800000 */
[----:B------:R-:W-:Y:S01]  /*f680*/  IMAD.MOV.U32 R5, RZ, RZ, R8 ;  /* 0x000000ffff057224 */ /* 0x000fe200078e0008 */
[----:B--2---:R-:W-:-:S04]  /*f690*/  LOP3.LUT R3, R0, 0x1c0, RZ, 0xc0, !PT ;  /* 0x000001c000037812 */ /* 0x004fc800078ec0ff */
[----:B------:R-:W-:Y:S02]  /*f6a0*/  LOP3.LUT R0, R3, 0x18, R22, 0xf8, !PT ;  /* 0x0000001803007812 */ /* 0x000fe400078ef816 */
[----:B------:R-:W-:Y:S02]  /*f6b0*/  SHF.R.U32.HI R3, RZ, 0x3, R3 ;  /* 0x00000003ff037819 */ /* 0x000fe40000011603 */
[----:B------:R-:W-:Y:S01]  /*f6c0*/  PRMT R14, R5, 0x7610, R14 ;  /* 0x00007610050e7816 */ /* 0x000fe2000000000e */
[----:B------:R-:W-:Y:S01]  /*f6d0*/  IMAD.MOV.U32 R5, RZ, RZ, R12 ;  /* 0x000000ffff057224 */ /* 0x000fe200078e000c */
[----:B------:R-:W-:-:S05]  /*f6e0*/  LOP3.LUT R0, R0, R3, RZ, 0x3c, !PT ;  /* 0x0000000300007212 */ /* 0x000fca00078e3cff */
[----:B------:R-:W-:Y:S02]  /*f6f0*/  IMAD R3, R165, 0x200, R0 ;  /* 0x00000200a5037824 */ /* 0x000fe400078e0200 */
[----:B------:R-:W-:Y:S02]  /*f700*/  IMAD.MOV.U32 R0, RZ, RZ, R20 ;  /* 0x000000ffff007224 */ /* 0x000fe400078e0014 */
[----:B-1----:R-:W-:Y:S02]  /*f710*/  IMAD R2, R3, 0x2, R2 ;  /* 0x0000000203027824 */ /* 0x002fe400078e0202 */
[----:B------:R-:W-:Y:S01]  /*f720*/  IMAD.MOV.U32 R3, RZ, RZ, R10 ;  /* 0x000000ffff037224 */ /* 0x000fe200078e000a */
[----:B------:R-:W-:Y:S01]  /*f730*/  PRMT R0, R0, 0x5410, R4 ;  /* 0x0000541000007816 */ /* 0x000fe20000000004 */
[----:B------:R-:W-:Y:S02]  /*f740*/  IMAD.MOV.U32 R4, RZ, RZ, R11 ;  /* 0x000000ffff047224 */ /* 0x000fe400078e000b */
[C---:B---3--:R-:W-:Y:S01]  /*f750*/  VIADD R7, R2.reuse, 0x20400 ;  /* 0x0002040002077836 */ /* 0x048fe20000000000 */
[----:B------:R-:W-:Y:S01]  /*f760*/  PRMT R33, R3, 0x7610, R33 ;  /* 0x0000761003217816 */ /* 0x000fe20000000021 */
[----:B------:R-:W-:Y:S01]  /*f770*/  VIADD R3, R2, 0x20440 ;  /* 0x0002044002037836 */ /* 0x000fe20000000000 */
[----:B------:R-:W-:Y:S01]  /*f780*/  PRMT R32, R4, 0x7610, R32 ;  /* 0x0000761004207816 */ /* 0x000fe20000000020 */
[----:B------:R-:W-:Y:S01]  /*f790*/  IMAD.MOV.U32 R4, RZ, RZ, R9 ;  /* 0x000000ffff047224 */ /* 0x000fe200078e0009 */
[----:B------:R-:W-:Y:S01]  /*f7a0*/  PRMT R33, R33, 0x5410, R5 ;  /* 0x0000541021217816 */ /* 0x000fe20000000005 */
[----:B------:R-:W-:-:S03]  /*f7b0*/  @P1 VIADD R3, R7, 0xffffffc0 ;  /* 0xffffffc007031836 */ /* 0x000fc60000000000 */
[----:B------:R-:W-:Y:S01]  /*f7c0*/  PRMT R14, R14, 0x5410, R4 ;  /* 0x000054100e0e7816 */ /* 0x000fe20000000004 */
[----:B----4-:R-:W-:-:S05]  /*f7d0*/  IMAD R6, R6, -0x40, R35 ;  /* 0xffffffc006067824 */ /* 0x010fca00078e0223 */
[----:B------:R-:W-:Y:S01]  /*f7e0*/  VIMNMX R15, R6, 0x40, PT ;  /* 0x00000040060f7848 */ /* 0x000fe20003fe0100 */
[----:B------:R-:W-:-:S03]  /*f7f0*/  IMAD.MOV.U32 R6, RZ, RZ, R13 ;  /* 0x000000ffff067224 */ /* 0x000fc600078e000d */
[----:B------:R-:W-:Y:S02]  /*f800*/  ISETP.GE.AND P0, PT, R152, R15, PT ;  /* 0x0000000f9800720c */ /* 0x000fe40003f06270 */
[----:B------:R-:W-:-:S11]  /*f810*/  PRMT R32, R32, 0x5410, R6 ;  /* 0x0000541020207816 */ /* 0x000fd60000000006 */
[----:B------:R-:W-:Y:S05]  /*f820*/  @P0 BRA `(.L_x_6694) ;  /* 0x00000004006c0947 */ /* 0x000fea0003800000 */
[----:B------:R-:W0:Y:S01]  /*f830*/  LDC R5, c[0x0][0x3f4] ;  /* 0x0000fd00ff057b82 */ /* 0x000e220000000800 */
[----:B------:R-:W-:Y:S01]  /*f840*/  BSSY B2, `(.L_x_6695) ;  /* 0x000002e000027945 */ /* 0x000fe20003800000 */
[-C--:B0-----:R-:W-:Y:S02]  /*f850*/  ISETP.GE.AND P0, PT, R154, R5.reuse, PT ;  /* 0x000000059a00720c */ /* 0x081fe40003f06270 */
[----:B------:R-:W-:-:S11]  /*f860*/  ISETP.GE.AND P1, PT, R162, R5, PT ;  /* 0x00000005a200720c */ /* 0x000fd60003f26270 */
[----:B------:R-:W-:Y:S05]  /*f870*/  @P0 BRA `(.L_x_6696) ;  /* 0x0000000000a80947 */ /* 0x000fea0003800000 */
[----:B------:R-:W0:Y:S01]  /*f880*/  LDS.128 R4, [R2+0x20400] ;  /* 0x0204000002047984 */ /* 0x000e220000000c00 */
[----:B------:R-:W-:Y:S01]  /*f890*/  SHF.R.U32.HI R35, RZ, 0x10, R29 ;  /* 0x00000010ff237819 */ /* 0x000fe2000001161d */
[--C-:B------:R-:W-:Y:S01]  /*f8a0*/  HADD2.F32 R34, -RZ, R70.reuse.H0_H0 ;  /* 0x20000046ff227230 */ /* 0x100fe20000004100 */
[--C-:B------:R-:W-:Y:S01]  /*f8b0*/  SHF.R.U32.HI R71, RZ, 0x10, R31.reuse ;  /* 0x00000010ff477819 */ /* 0x100fe2000001161f */
[----:B------:R-:W-:Y:S01]  /*f8c0*/  HADD2.F32 R70, -RZ, R70.H1_H1 ;  /* 0x30000046ff467230 */ /* 0x000fe20000004100 */
[----:B------:R-:W-:Y:S01]  /*f8d0*/  SHF.R.U64 R75, R30, 0x10, R31 ;  /* 0x000000101e4b7819 */ /* 0x000fe2000000121f */
[----:B------:R-:W-:Y:S01]  /*f8e0*/  HADD2.F32 R35, -RZ, R35.H0_H0 ;  /* 0x20000023ff237230 */ /* 0x000fe20000004100 */
[----:B------:R-:W-:Y:S01]  /*f8f0*/  SHF.R.U64 R77, R28, 0x10, R29 ;  /* 0x000000101c4d7819 */ /* 0x000fe2000000121d */
[----:B------:R-:W-:Y:S02]  /*f900*/  HADD2.F32 R71, -RZ, R71.H0_H0 ;  /* 0x20000047ff477230 */ /* 0x000fe40000004100 */
[----:B0-----:R-:W-:-:S02]  /*f910*/  HADD2.F32 R30, -RZ, R7.H0_H0 ;  /* 0x20000007ff1e7230 */ /* 0x001fc40000004100 */
        /* <DEDUP_REMOVED lines=11> */
[--C-:B------:R-:W-:Y:S02]  /*f9d0*/  HADD2.F32 R6, -RZ, R5.reuse.H0_H0 ;  /* 0x20000005ff067230 */ /* 0x100fe40000004100 */
[----:B------:R-:W-:Y:S01]  /*f9e0*/  FFMA.FTZ R73, R30, R35, -R73 ;  /* 0x000000231e497223 */ /* 0x000fe20000010849 */
[--C-:B------:R-:W-:Y:S02]  /*f9f0*/  HADD2.F32 R34, -RZ, R78.reuse.H1_H1 ;  /* 0x3000004eff227230 */ /* 0x100fe40000004100 */
        /* <DEDUP_REMOVED lines=18> */
.L_x_6696:
[----:B------:R-:W-:Y:S05]  /*fb20*/  BSYNC B2 ;  /* 0x0000000000027941 */ /* 0x000fea0003800000 */
.L_x_6695:
[----:B------:R-:W-:Y:S05]  /*fb30*/  @P1 BRA `(.L_x_6694) ;  /* 0x0000000000a81947 */ /* 0x000fea0003800000 */
[----:B0-----:R-:W0:Y:S01]  /*fb40*/  LDS.128 R4, [R3] ;  /* 0x0000000003047984 */ /* 0x001e220000000c00 */
        /* <DEDUP_REMOVED lines=8> */
[----:B0-----:R-:W-:-:S02]  /*fbd0*/  HADD2.F32 R27, -RZ, R7.H1_H1 ;  /* 0x30000007ff1b7230 */ /* 0x001fc40000004100 */
[----:B------:R-:W-:Y:S02]  /*fbe0*/  HADD2.F32 R26, -RZ, R7.H0_H0 ;  /* 0x20000007ff1a7230 */ /* 0x000fe40000004100 */
[--C-:B------:R-:W-:Y:S02]  /*fbf0*/  HADD2.F32 R7, -RZ, R4.reuse.H0_H0 ;  /* 0x20000004ff077230 */ /* 0x100fe40000004100 */
[CC--:B------:R-:W-:Y:S01]  /*fc00*/  FMUL.FTZ R31, R27.reuse, R30.reuse ;  /* 0x0000001e1b1f7220 */ /* 0x0c0fe20000410000 */
[----:B------:R-:W-:Y:S01]  /*fc10*/  FMUL.FTZ R27, R27, R29 ;  /* 0x0000001d1b1b7220 */ /* 0x000fe20000410000 */
[----:B------:R-:W-:Y:S02]  /*fc20*/  HADD2.F32 R4, -RZ, R4.H1_H1 ;  /* 0x30000004ff047230 */ /* 0x000fe40000004100 */
[--C-:B------:R-:W-:Y:S02]  /*fc30*/  HADD2.F32 R24, -RZ, R6.reuse.H0_H0 ;  /* 0x20000006ff187230 */ /* 0x100fe40000004100 */
[----:B------:R-:W-:Y:S01]  /*fc40*/  FFMA.FTZ R70, R26, R30, R27 ;  /* 0x0000001e1a467223 */ /* 0x000fe2000001001b */
[----:B------:R-:W-:-:S02]  /*fc50*/  HADD2.F32 R25, -RZ, R6.H1_H1 ;  /* 0x30000006ff197230 */ /* 0x000fc40000004100 */
[----:B------:R-:W-:Y:S01]  /*fc60*/  FMUL.FTZ R34, R4, R69 ;  /* 0x0000004504227220 */ /* 0x000fe20000410000 */
[--C-:B------:R-:W-:Y:S02]  /*fc70*/  HADD2.F32 R27, -RZ, R68.reuse.H1_H1 ;  /* 0x30000044ff1b7230 */ /* 0x100fe40000004100 */
[----:B------:R-:W-:Y:S01]  /*fc80*/  FFMA.FTZ R31, R26, R29, -R31 ;  /* 0x0000001d1a1f7223 */ /* 0x000fe2000001081f */
[--C-:B------:R-:W-:Y:S02]  /*fc90*/  HADD2.F32 R6, -RZ, R5.reuse.H0_H0 ;  /* 0x20000005ff067230 */ /* 0x100fe40000004100 */
[-C--:B------:R-:W-:Y:S01]  /*fca0*/  FMUL.FTZ R30, R4, R28.reuse ;  /* 0x0000001c041e7220 */ /* 0x080fe20000410000 */
[----:B------:R-:W-:Y:S02]  /*fcb0*/  HADD2.F32 R68, -RZ, R68.H0_H0 ;  /* 0x20000044ff447230 */ /* 0x000fe40000004100 */
[----:B------:R-:W-:Y:S01]  /*fcc0*/  FFMA.FTZ R34, R7, R28, -R34 ;  /* 0x0000001c07227223 */ /* 0x000fe20000010822 */
[----:B------:R-:W-:-:S02]  /*fcd0*/  HADD2.F32 R5, -RZ, R5.H1_H1 ;  /* 0x30000005ff057230 */ /* 0x000fc40000004100 */
[----:B------:R-:W-:Y:S01]  /*fce0*/  FFMA.FTZ R69, R7, R69, R30 ;  /* 0x0000004507457223 */ /* 0x000fe2000001001e */
[----:B------:R-:W-:Y:S02]  /*fcf0*/  HADD2.F32 R26, -RZ, R35.H0_H0 ;  /* 0x20000023ff1a7230 */ /* 0x000fe40000004100 */
[CC--:B------:R-:W-:Y:S01]  /*fd00*/  FMUL.FTZ R29, R25.reuse, R27.reuse ;  /* 0x0000001b191d7220 */ /* 0x0c0fe20000410000 */
[----:B------:R-:W-:Y:S02]  /*fd10*/  HADD2.F32 R4, -RZ, R71.H0_H0 ;  /* 0x20000047ff047230 */ /* 0x000fe40000004100 */
[----:B------:R-:W-:Y:S01]  /*fd20*/  FMUL.FTZ R28, R25, R68 ;  /* 0x00000044191c7220 */ /* 0x000fe20000410000 */
        /* <DEDUP_REMOVED lines=10> */
[----:B------:R1:W-:Y:S02]  /*fdd0*/  STS.128 [R3], R4 ;  /* 0x0000000403007388 */ /* 0x0003e40000000c00 */
.L_x_6694:
[----:B------:R-:W-:Y:S05]  /*fde0*/  BSYNC B1 ;  /* 0x0000000000017941 */ /* 0x000fea0003800000 */
.L_x_6693:
[----:B01----:R-:W2:Y:S02]  /*fdf0*/  LDL R4, [R1+0x440] ;  /* 0x0004400001047983 */ /* 0x003ea40000100800 */
[----:B--2---:R-:W-:-:S13]  /*fe00*/  ISETP.GE.AND P0, PT, R4, R15, PT ;  /* 0x0000000f0400720c */ /* 0x004fda0003f06270 */
        /* <DEDUP_REMOVED lines=9> */
[----:B------:R-:W-:Y:S01]  /*fea0*/  SHF.R.U32.HI R24, RZ, 0x10, R11 ;  /* 0x00000010ff187819 */ /* 0x000fe2000001160b */
[----:B------:R-:W-:Y:S01]  /*feb0*/  HADD2.F32 R33, -RZ, R33.H1_H1 ;  /* 0x30000021ff217230 */ /* 0x000fe20000004100 */
[----:B------:R-:W-:Y:S01]  /*fec0*/  SHF.R.U64 R29, R12, 0x10, R13 ;  /* 0x000000100c1d7819 */ /* 0x000fe2000000120d */
[----:B------:R-:W-:Y:S01]  /*fed0*/  HADD2.F32 R25, -RZ, R25.H0_H0 ;  /* 0x20000019ff197230 */ /* 0x000fe20000004100 */
[----:B------:R-:W-:Y:S01]  /*fee0*/  SHF.R.U64 R30, R10, 0x10, R11 ;  /* 0x000000100a1e7819 */ /* 0x000fe2000000120b */
[----:B------:R-:W-:Y:S02]  /*fef0*/  HADD2.F32 R24, -RZ, R24.H0_H0 ;  /* 0x20000018ff187230 */ /* 0x000fe40000004100 */
[----:B0-----:R-:W-:-:S02]  /*ff00*/  HADD2.F32 R13, -RZ, R7.H1_H1 ;  /* 0x30000007ff0d7230 */ /* 0x001fc40000004100 */
[----:B------:R-:W-:Y:S02]  /*ff10*/  HADD2.F32 R12, -RZ, R7.H0_H0 ;  /* 0x20000007ff0c7230 */ /* 0x000fe40000004100 */
[--C-:B------:R-:W-:Y:S02]  /*ff20*/  HADD2.F32 R7, -RZ, R4.reuse.H0_H0 ;  /* 0x20000004ff077230 */ /* 0x100fe40000004100 */
[C---:B------:R-:W-:Y:S01]  /*ff30*/  FMUL.FTZ R27, R13.reuse, R25 ;  /* 0x000000190d1b7220 */ /* 0x040fe20000410000 */
[----:B------:R-:W-:Y:S02]  /*ff40*/  HADD2.F32 R4, -RZ, R4.H1_H1 ;  /* 0x30000004ff047230 */ /* 0x000fe40000004100 */
[-C--:B------:R-:W-:Y:S01]  /*ff50*/  FMUL.FTZ R28, R13, R24.reuse ;  /* 0x000000180d1c7220 */ /* 0x080fe20000410000 */
[--C-:B------:R-:W-:Y:S02]  /*ff60*/  HADD2.F32 R10, -RZ, R6.reuse.H0_H0 ;  /* 0x20000006ff0a7230 */ /* 0x100fe40000004100 */
[----:B------:R-:W-:Y:S01]  /*ff70*/  FFMA.FTZ R27, R12, R24, -R27 ;  /* 0x000000180c1b7223 */ /* 0x000fe2000001081b */
[----:B------:R-:W-:-:S02]  /*ff80*/  HADD2.F32 R11, -RZ, R6.H1_H1 ;  /* 0x30000006ff0b7230 */ /* 0x000fc40000004100 */
[----:B------:R-:W-:Y:S01]  /*ff90*/  FMUL.FTZ R26, R4, R33 ;  /* 0x00000021041a7220 */ /* 0x000fe20000410000 */
[--C-:B------:R-:W-:Y:S02]  /*ffa0*/  HADD2.F32 R13, -RZ, R32.reuse.H1_H1 ;  /* 0x30000020ff0d7230 */ /* 0x100fe40000004100 */
[----:B------:R-:W-:Y:S01]  /*ffb0*/  FFMA.FTZ R28, R12, R25, R28 ;  /* 0x000000190c1c7223 */ /* 0x000fe2000001001c */
        /* <DEDUP_REMOVED lines=21> */
.L_x_6699:
[----:B------:R-:W-:Y:S05]  /*10110*/  BSYNC B1 ;  /* 0x0000000000017941 */ /* 0x000fea0003800000 */
.L_x_6698:
[----:B------:R-:W-:Y:S05]  /*10120*/  @P1 BRA `(.L_x_6697) ;  /* 0x0000001400941947 */ /* 0x000fea0003800000 */
[----:B0-----:R-:W0:Y:S01]  /*10130*/  LDS.128 R4, [R3+0x1000] ;  /* 0x0010000003047984 */ /* 0x001e220000000c00 */
[----:B------:R-:W-:Y:S01]  /*10140*/  SHF.R.U32.HI R15, RZ, 0x10, R9 ;  /* 0x00000010ff0f7819 */ /* 0x000fe20000011609 */
[----:B------:R-:W-:Y:S01]  /*10150*/  HADD2.F32 R11, -RZ, R0.H0_H0 ;  /* 0x20000000ff0b7230 */ /* 0x000fe20000004100 */
[--C-:B------:R-:W-:Y:S01]  /*10160*/  SHF.R.U32.HI R12, RZ, 0x10, R21.reuse ;  /* 0x00000010ff0c7819 */ /* 0x100fe20000011615 */
[----:B------:R-:W-:Y:S01]  /*10170*/  HADD2.F32 R13, -RZ, R14.H0_H0 ;  /* 0x2000000eff0d7230 */ /* 0x000fe20000004100 */
[----:B------:R-:W-:Y:S01]  /*10180*/  SHF.R.U64 R26, R20, 0x10, R21 ;  /* 0x00000010141a7819 */ /* 0x000fe20000001215 */
[----:B------:R-:W-:Y:S01]  /*10190*/  HADD2.F32 R15, -RZ, R15.H0_H0 ;  /* 0x2000000fff0f7230 */ /* 0x000fe20000004100 */
[----:B------:R-:W-:Y:S01]  /*101a0*/  SHF.R.U64 R24, R8, 0x10, R9 ;  /* 0x0000001008187819 */ /* 0x000fe20000001209 */
[----:B------:R-:W-:Y:S02]  /*101b0*/  HADD2.F32 R12, -RZ, R12.H0_H0 ;  /* 0x2000000cff0c7230 */ /* 0x000fe40000004100 */
[----:B------:R-:W-:-:S02]  /*101c0*/  HADD2.F32 R14, -RZ, R14.H1_H1 ;  /* 0x3000000eff0e7230 */ /* 0x000fc40000004100 */
[--C-:B0-----:R-:W-:Y:S02]  /*101d0*/  HADD2.F32 R10, -RZ, R7.reuse.H1_H1 ;  /* 0x30000007ff0a7230 */ /* 0x101fe40000004100 */
[----:B------:R-:W-:Y:S02]  /*101e0*/  HADD2.F32 R9, -RZ, R7.H0_H0 ;  /* 0x20000007ff097230 */ /* 0x000fe40000004100 */
[--C-:B------:R-:W-:Y:S02]  /*101f0*/  HADD2.F32 R2, -RZ, R4.reuse.H0_H0 ;  /* 0x20000004ff027230 */ /* 0x100fe40000004100 */
[C---:B------:R-:W-:Y:S01]  /*10200*/  FMUL.FTZ R20, R10.reuse, R15 ;  /* 0x0000000f0a147220 */ /* 0x040fe20000410000 */
[----:B------:R-:W-:Y:S02]  /*10210*/  HADD2.F32 R4, -RZ, R4.H1_H1 ;  /* 0x30000004ff047230 */ /* 0x000fe40000004100 */
[----:B------:R-:W-:Y:S01]  /*10220*/  FMUL.FTZ R10, R10, R12 ;  /* 0x0000000c0a0a7220 */ /* 0x000fe20000410000 */
[----:B------:R-:W-:-:S02]  /*10230*/  HADD2.F32 R7, -RZ, R6.H0_H0 ;  /* 0x20000006ff077230 */ /* 0x000fc40000004100 */
[C---:B------:R-:W-:Y:S01]  /*10240*/  FFMA.FTZ R20, R9.reuse, R12, -R20 ;  /* 0x0000000c09147223 */ /* 0x040fe20000010814 */
[----:B------:R-:W-:Y:S02]  /*10250*/  HADD2.F32 R8, -RZ, R6.H1_H1 ;  /* 0x30000006ff087230 */ /* 0x000fe40000004100 */
[----:B------:R-:W-:Y:S01]  /*10260*/  FFMA.FTZ R25, R9, R15, R10 ;  /* 0x0000000f09197223 */ /* 0x000fe2000001000a */
[C---:B------:R-:W-:Y:S01]  /*10270*/  FMUL.FTZ R21, R4.reuse, R13 ;  /* 0x0000000d04157220 */ /* 0x040fe20000410000 */
[-C--:B------:R-:W-:Y:S01]  /*10280*/  FMUL.FTZ R15, R4, R11.reuse ;  /* 0x0000000b040f7220 */ /* 0x080fe20000410000 */
[--C-:B------:R-:W-:Y:S02]  /*10290*/  HADD2.F32 R6, -RZ, R5.reuse.H0_H0 ;  /* 0x20000005ff067230 */ /* 0x100fe40000004100 */
[----:B------:R-:W-:Y:S01]  /*102a0*/  FMUL.FTZ R10, R8, R14 ;  /* 0x0000000e080a7220 */ /* 0x000fe20000410000 */
[----:B------:R-:W-:Y:S02]  /*102b0*/  HADD2.F32 R4, -RZ, R0.H1_H1 ;  /* 0x30000000ff047230 */ /* 0x000fe40000004100 */
[----:B------:R-:W-:Y:S01]  /*102c0*/  FFMA.FTZ R21, R2, R11, -R21 ;  /* 0x0000000b02157223 */ /* 0x000fe20000010815 */
[----:B------:R-:W-:-:S02]  /*102d0*/  HADD2.F32 R5, -RZ, R5.H1_H1 ;  /* 0x30000005ff057230 */ /* 0x000fc40000004100 */
[----:B------:R-:W-:Y:S01]  /*102e0*/  FFMA.FTZ R2, R2, R13, R15 ;  /* 0x0000000d02027223 */ /* 0x000fe2000001000f */
[----:B------:R-:W-:Y:S02]  /*102f0*/  HADD2.F32 R9, -RZ, R24.H0_H0 ;  /* 0x20000018ff097230 */ /* 0x000fe40000004100 */
[-C--:B------:R-:W-:Y:S01]  /*10300*/  FMUL.FTZ R13, R8, R4.reuse ;  /* 0x00000004080d7220 */ /* 0x080fe20000410000 */
[----:B------:R-:W-:Y:S02]  /*10310*/  HADD2.F32 R0, -RZ, R26.H0_H0 ;  /* 0x2000001aff007230 */ /* 0x000fe40000004100 */
[----:B------:R-:W-:Y:S01]  /*10320*/  FFMA.FTZ R10, R7, R4, -R10 ;  /* 0x00000004070a7223 */ /* 0x000fe2000001080a */
[----:B------:R-:W-:Y:S01]  /*10330*/  F2FP.F16.F32.PACK_AB R4, R2, R21 ;  /* 0x000000150204723e */ /* 0x000fe200000000ff */
[----:B------:R-:W-:Y:S01]  /*10340*/  FMUL.FTZ R11, R5, R9 ;  /* 0x00000009050b7220 */ /* 0x000fe20000410000 */
[----:B------:R-:W-:Y:S01]  /*10350*/  FFMA.FTZ R13, R7, R14, R13 ;  /* 0x0000000e070d7223 */ /* 0x000fe2000001000d */
[----:B------:R-:W-:Y:S01]  /*10360*/  FMUL.FTZ R8, R5, R0 ;  /* 0x0000000005087220 */ /* 0x000fe20000410000 */
[----:B------:R-:W-:Y:S01]  /*10370*/  F2FP.F16.F32.PACK_AB R7, R25, R20 ;  /* 0x000000141907723e */ /* 0x000fe200000000ff */
[----:B------:R-:W-:-:S02]  /*10380*/  FFMA.FTZ R5, R6, R0, -R11 ;  /* 0x0000000006057223 */ /* 0x000fc4000001080b */
[----:B------:R-:W-:Y:S01]  /*10390*/  FFMA.FTZ R8, R6, R9, R8 ;  /* 0x0000000906087223 */ /* 0x000fe20000010008 */
[----:B------:R-:W-:-:S04]  /*103a0*/  F2FP.F16.F32.PACK_AB R6, R13, R10 ;  /* 0x0000000a0d06723e */ /* 0x000fc800000000ff */
[----:B------:R-:W-:-:S05]  /*103b0*/  F2FP.F16.F32.PACK_AB R5, R8, R5 ;  /* 0x000000050805723e */ /* 0x000fca00000000ff */
[----:B------:R1:W-:Y:S01]  /*103c0*/  STS.128 [R3+0x1000], R4 ;  /* 0x0010000403007388 */ /* 0x0003e20000000c00 */
[----:B------:R-:W-:Y:S05]  /*103d0*/  BRA `(.L_x_6697) ;  /* 0x0000001000e87947 */ /* 0x000fea0003800000 */
.L_x_6684:
        /* <DEDUP_REMOVED lines=33> */
.L_x_7048:
        /* <DEDUP_REMOVED lines=8> */
[----:B------:R-:W-:Y:S02]  /*10670*/  ULDC UR4, c[0x0][0x3f4] ;  /* 0x0000fd0000047ab9 */ /* 0x000fe40000000800 */
[----:B------:R-:W-:-:S13]  /*10680*/  ISETP.GE.AND P0, PT, R22, UR4, PT ;  /* 0x0000000416007c0c */ /* 0x000fda000bf06270 */
[----:B------:R-:W-:Y:S05]  /*10690*/  @P0 BRA `(.L_x_6702) ;  /* 0x0000000000100947 */ /* 0x000fea0003800000 */
[----:B-12---:R-:W-:-:S04]  /*106a0*/  IMAD.WIDE R4, R22, 0x2, R4 ;  /* 0x0000000216047825 */ /* 0x006fc800078e0204 */
[----:B---34-:R-:W-:Y:S01]  /*106b0*/  IMAD.WIDE R6, R22, 0x2, R6 ;  /* 0x0000000216067825 */ /* 0x018fe200078e0206 */
[----:B------:R1:W5:Y:S04]  /*106c0*/  LD.E.128 R24, desc[UR44][R4.64] ;  /* 0x0000002c04187980 */ /* 0x000368000c101d00 */
[----:B------:R1:W5:Y:S02]  /*106d0*/  LD.E.128 R28, desc[UR44][R6.64] ;  /* 0x0000002c061c7980 */ /* 0x000364000c101d00 */
.L_x_6702:
[----:B------:R-:W-:Y:S05]  /*106e0*/  BSYNC B1 ;  /* 0x0000000000017941 */ /* 0x000fea0003800000 */
.L_x_6701:
[----:B-12--5:R-:W-:Y:S01]  /*106f0*/  IMAD.MOV.U32 R4, RZ, RZ, R28 ;  /* 0x000000ffff047224 */ /* 0x026fe200078e001c */
[----:B------:R-:W-:Y:S01]  /*10700*/  UMOV UR4, 0xffffffff ;  /* 0xffffffff00047882 */ /* 0x000fe20000000000 */
[----:B------:R-:W-:Y:S02]  /*10710*/  IMAD.MOV.U32 R5, RZ, RZ, R29 ;  /* 0x000000ffff057224 */ /* 0x000fe400078e001d */
[----:B----4-:R-:W-:Y:S01]  /*10720*/  IMAD.MOV.U32 R6, RZ, RZ, R30 ;  /* 0x000000ffff067224 */ /* 0x010fe200078e001e */
[----:B------:R-:W-:Y:S01]  /*10730*/  PRMT R73, R4, 0x7610, R73 ;  /* 0x0000761004497816 */ /* 0x000fe20000000049 */
[----:B---3--:R-:W-:Y:S01]  /*10740*/  IMAD.MOV.U32 R7, RZ, RZ, R31 ;  /* 0x000000ffff077224 */ /* 0x008fe200078e001f */
        /* <DEDUP_REMOVED lines=9> */
[----:B------:R-:W-:Y:S02]  /*107e0*/  CS2R R4, SRZ ;  /* 0x0000000000047805 */ /* 0x000fe4000001ff00 */
[----:B------:R-:W-:Y:S02]  /*107f0*/  PRMT R72, R6, 0x7610, R72 ;  /* 0x0000761006487816 */ /* 0x000fe40000000048 */
[----:B------:R-:W-:Y:S01]  /*10800*/  PRMT R74, R7, 0x7610, R74 ;  /* 0x00007610074a7816 */ /* 0x000fe2000000004a */
[----:B------:R-:W-:Y:S06]  /*10810*/  BRA.DIV UR4, `(.L_x_6703) ;  /* 0x0000031a04a47947 */ /* 0x000fec000b800000 */
[----:B0-----:R-:W0:Y:S04]  /*10820*/  SHFL.IDX PT, R3, R3, 0x1, 0x1c1f ;  /* 0x003c1f0003037f89 */ /* 0x001e2800000e0000 */
[----:B------:R-:W1:Y:S04]  /*10830*/  SHFL.IDX PT, R6, R8, 0x1, 0x1c1f ;  /* 0x003c1f0008067f89 */ /* 0x000e6800000e0000 */
[----:B------:R2:W3:Y:S04]  /*10840*/  SHFL.IDX PT, R7, R32, 0x1, 0x1c1f ;  /* 0x003c1f0020077f89 */ /* 0x0004e800000e0000 */
[----:B------:R2:W4:Y:S01]  /*10850*/  SHFL.IDX PT, R14, R9, 0x1, 0x1c1f ;  /* 0x003c1f00090e7f89 */ /* 0x00052200000e0000 */
[----:B0-----:R-:W-:-:S02]  /*10860*/  IMAD.MOV.U32 R13, RZ, RZ, R3 ;  /* 0x000000ffff0d7224 */ /* 0x001fc400078e0003 */
[----:B-12---:R-:W-:-:S07]  /*10870*/  IMAD.MOV.U32 R12, RZ, RZ, R6 ;  /* 0x000000ffff0c7224 */ /* 0x006fce00078e0006 */
.L_x_7054:
[----:B------:R-:W2:Y:S01]  /*10880*/  LDL R6, [R1+0x1f4] ;  /* 0x0001f40001067983 */ /* 0x000ea20000100800 */
[----:B------:R-:W-:Y:S01]  /*10890*/  VIADD R0, R0, 0x20 ;  /* 0x0000002000007836 */ /* 0x000fe20000000000 */
[----:B------:R-:W-:Y:S01]  /*108a0*/  BSSY B1, `(.L_x_6704) ;  /* 0x0000015000017945 */ /* 0x000fe20003800000 */
[----:B---3--:R-:W-:Y:S01]  /*108b0*/  IMAD.MOV.U32 R15, RZ, RZ, R7 ;  /* 0x000000ffff0f7224 */ /* 0x008fe200078e0007 */
[----:B------:R-:W-:Y:S02]  /*108c0*/  CS2R R8, SRZ ;  /* 0x0000000000087805 */ /* 0x000fe4000001ff00 */
[----:B------:R-:W-:Y:S02]  /*108d0*/  CS2R R10, SRZ ;  /* 0x00000000000a7805 */ /* 0x000fe4000001ff00 */
[----:B------:R-:W-:Y:S02]  /*108e0*/  ISETP.GE.AND P0, PT, R0, R21, PT ;  /* 0x000000150000720c */ /* 0x000fe40003f06270 */
[----:B--2---:R-:W-:-:S04]  /*108f0*/  LEA.HI R3, R6, R6, RZ, 0x1 ;  /* 0x0000000606037211 */ /* 0x004fc800078f08ff */
[----:B------:R-:W-:-:S05]  /*10900*/  LOP3.LUT R3, R3, 0xfffffffe, RZ, 0xc0, !PT ;  /* 0xfffffffe03037812 */ /* 0x000fca00078ec0ff */
[----:B------:R-:W-:Y:S01]  /*10910*/  IMAD.IADD R3, R6, 0x1, -R3 ;  /* 0x0000000106037824 */ /* 0x000fe200078e0a03 */
[----:B------:R-:W-:-:S04]  /*10920*/  CS2R R6, SRZ ;  /* 0x0000000000067805 */ /* 0x000fc8000001ff00 */
        /* <DEDUP_REMOVED lines=12> */
.L_x_6705:
[----:B------:R-:W-:Y:S05]  /*109f0*/  BSYNC B1 ;  /* 0x0000000000017941 */ /* 0x000fea0003800000 */
.L_x_6704:
[----:B------:R-:W1:Y:S01]  /*10a00*/  SYNCS.PHASECHK.TRANS64.TRYWAIT P0, [R2+URZ+0x38800], R3 ;  /* 0x03880003020075a7 */ /* 0x000e62000800017f */
[----:B------:R-:W-:Y:S04]  /*10a10*/  BSSY B1, `(.L_x_6706) ;  /* 0x0000002000017945 */ /* 0x000fe80003800000 */
[----:B-1----:R-:W-:Y:S05]  /*10a20*/  @!P0 BRA `(.L_x_6707) ;  /* 0x0000031800988947 */ /* 0x002fea0003800000 */
.L_x_7055:
[----:B------:R-:W-:Y:S05]  /*10a30*/  BSYNC B1 ;  /* 0x0000000000017941 */ /* 0x000fea0003800000 */
.L_x_6706:
[----:B------:R-:W2:Y:S01]  /*10a40*/  LDL R0, [R1+0x70] ;  /* 0x0000700001007983 */ /* 0x000ea20000100800 */
[----:B0-----:R-:W0:Y:S03]  /*10a50*/  LDC R13, c[0x0][0x3f4] ;  /* 0x0000fd00ff0d7b82 */ /* 0x001e260000000800 */
[----:B------:R-:W3:Y:S01]  /*10a60*/  LDL R15, [R1+0x440] ;  /* 0x00044000010f7983 */ /* 0x000ee20000100800 */
[----:B-1---5:R-:W-:Y:S02]  /*10a70*/  IMAD.MOV.U32 R3, RZ, RZ, R4 ;  /* 0x000000ffff037224 */ /* 0x022fe400078e0004 */
[----:B------:R-:W-:-:S05]  /*10a80*/  IMAD.MOV.U32 R12, RZ, RZ, R5 ;  /* 0x000000ffff0c7224 */ /* 0x000fca00078e0005 */
[----:B------:R-:W-:Y:S01]  /*10a90*/  PRMT R20, R3, 0x5410, R12 ;  /* 0x0000541003147816 */ /* 0x000fe2000000000c */
[----:B----4-:R-:W-:Y:S01]  /*10aa0*/  IMAD.MOV.U32 R14, RZ, RZ, R6 ;  /* 0x000000ffff0e7224 */ /* 0x010fe200078e0006 */
[C---:B0-----:R-:W-:Y:S01]  /*10ab0*/  ISETP.GE.AND P0, PT, R22.reuse, R13, PT ;  /* 0x0000000d1600720c */ /* 0x041fe20003f06270 */
[----:B------:R-:W-:Y:S02]  /*10ac0*/  IMAD.MOV.U32 R12, RZ, RZ, R7 ;  /* 0x000000ffff0c7224 */ /* 0x000fe400078e0007 */
[----:B------:R-:W-:Y:S01]  /*10ad0*/  IMAD.IADD R68, R22, 0x1, R13 ;  /* 0x0000000116447824 */ /* 0x000fe200078e020d */
[----:B------:R-:W-:Y:S04]  /*10ae0*/  BSSY B1, `(.L_x_6708) ;  /* 0x000006c000017945 */ /* 0x000fe80003800000 */
[----:B------:R-:W-:Y:S01]  /*10af0*/  LOP3.LUT R68, R68, 0x38, RZ, 0xc0, !PT ;  /* 0x0000003844447812 */ /* 0x000fe200078ec0ff */
[----:B--2---:R-:W-:-:S05]  /*10b00*/  IMAD R0, R0, -0x40, R21 ;  /* 0xffffffc000007824 */ /* 0x004fca00078e0215 */
[----:B------:R-:W-:-:S04]  /*10b10*/  VIMNMX R3, R0, 0x40, PT ;  /* 0x0000004000037848 */ /* 0x000fc80003fe0100 */
[-C--:B------:R-:W-:Y:S02]  /*10b20*/  ISETP.GE.OR P1, PT, R152, R3.reuse, P0 ;  /* 0x000000039800720c */ /* 0x080fe40000726670 */
[----:B------:R-:W-:Y:S01]  /*10b30*/  PRMT R0, R14, 0x7610, R0 ;  /* 0x000076100e007816 */ /* 0x000fe20000000000 */
[----:B------:R-:W-:Y:S01]  /*10b40*/  IMAD.MOV.U32 R14, RZ, RZ, R8 ;  /* 0x000000ffff0e7224 */ /* 0x000fe200078e0008 */
[----:B---3--:R-:W-:Y:S01]  /*10b50*/  ISETP.GE.OR P0, PT, R15, R3, P0 ;  /* 0x000000030f00720c */ /* 0x008fe20000706670 */
[----:B------:R-:W-:Y:S01]  /*10b60*/  IMAD.MOV.U32 R3, RZ, RZ, R9 ;  /* 0x000000ffff037224 */ /* 0x000fe200078e0009 */
[----:B------:R-:W-:Y:S01]  /*10b70*/  PRMT R0, R0, 0x5410, R12 ;  /* 0x0000541000007816 */ /* 0x000fe2000000000c */
[----:B------:R-:W-:-:S03]  /*10b80*/  IMAD.MOV.U32 R21, RZ, RZ, R11 ;  /* 0x000000ffff157224 */ /* 0x000fc600078e000b */
[----:B------:R-:W-:Y:S01]  /*10b90*/  PRMT R71, R14, 0x5410, R3 ;  /* 0x000054100e477816 */ /* 0x000fe20000000003 */
[----:B------:R-:W-:Y:S02]  /*10ba0*/  IMAD.MOV.U32 R3, RZ, RZ, R10 ;  /* 0x000000ffff037224 */ /* 0x000fe400078e000a */
[----:B------:R-:W-:Y:S05]  /*10bb0*/  @P1 BRA `(.L_x_6709) ;  /* 0x0000000400781947 */ /* 0x000fea0003800000 */
[----:B------:R-:W-:Y:S01]  /*10bc0*/  IMAD.SHL.U32 R12, R157, 0x40, RZ ;  /* 0x000000409d0c7824 */ /* 0x000fe200078e00ff */
[--C-:B------:R-:W-:Y:S01]  /*10bd0*/  SHF.R.U64 R24, R24, 0x10, R25.reuse ;  /* 0x0000001018187819 */ /* 0x100fe20000001219 */
[----:B------:R-:W-:Y:S01]  /*10be0*/  IMAD.SHL.U32 R33, R165, 0x200, RZ ;  /* 0x00000200a5217824 */ /* 0x000fe200078e00ff */
[----:B------:R-:W-:Y:S01]  /*10bf0*/  SHF.R.U32.HI R79, RZ, 0x10, R25 ;  /* 0x00000010ff4f7819 */ /* 0x000fe20000011619 */
[----:B------:R-:W-:Y:S01]  /*10c00*/  HADD2.F32 R82, -RZ, R82.H0_H0 ;  /* 0x20000052ff527230 */ /* 0x000fe20000004100 */
[----:B------:R-:W-:Y:S01]  /*10c10*/  LOP3.LUT R13, R12, 0x1c0, RZ, 0xc0, !PT ;  /* 0x000001c00c0d7812 */ /* 0x000fe200078ec0ff */
[----:B------:R-:W-:Y:S01]  /*10c20*/  HADD2.F32 R80, -RZ, R80.H0_H0 ;  /* 0x20000050ff507230 */ /* 0x000fe20000004100 */
[----:B------:R-:W-:Y:S01]  /*10c30*/  SHF.R.U64 R25, R26, 0x10, R27 ;  /* 0x000000101a197819 */ /* 0x000fe2000000121b */
[----:B------:R-:W-:Y:S01]  /*10c40*/  HADD2.F32 R79, -RZ, R79.H0_H0 ;  /* 0x2000004fff4f7230 */ /* 0x000fe20000004100 */
[--C-:B------:R-:W-:Y:S02]  /*10c50*/  SHF.R.U32.HI R15, RZ, 0x3, R13.reuse ;  /* 0x00000003ff0f7819 */ /* 0x100fe4000001160d */
[----:B------:R-:W-:Y:S01]  /*10c60*/  LOP3.LUT R12, R13, 0x38, R22, 0xf8, !PT ;  /* 0x000000380d0c7812 */ /* 0x000fe200078ef816 */
[----:B------:R-:W-:Y:S01]  /*10c70*/  HADD2.F32 R25, -RZ, R25.H0_H0 ;  /* 0x20000019ff197230 */ /* 0x000fe20000004100 */
[----:B------:R-:W-:-:S02]  /*10c80*/  LOP3.LUT R32, R15, R68, R13, 0x1e, !PT ;  /* 0x000000440f207212 */ /* 0x000fc400078e1e0d */
[----:B------:R-:W-:Y:S02]  /*10c90*/  LOP3.LUT R69, R33, R12, R15, 0xf6, !PT ;  /* 0x0000000c21457212 */ /* 0x000fe400078ef60f */
[----:B------:R-:W-:Y:S02]  /*10ca0*/  LOP3.LUT R33, R32, R33, RZ, 0xfc, !PT ;  /* 0x0000002120217212 */ /* 0x000fe400078efcff */
[--C-:B------:R-:W-:Y:S01]  /*10cb0*/  SHF.R.U64 R26, R30, 0x10, R31.reuse ;  /* 0x000000101e1a7819 */ /* 0x100fe2000000121f */
[--C-:B------:R-:W-:Y:S01]  /*10cc0*/  IMAD R69, R69, 0x2, R2.reuse ;  /* 0x0000000245457824 */ /* 0x100fe200078e0202 */
[----:B------:R-:W-:Y:S01]  /*10cd0*/  SHF.R.U32.HI R85, RZ, 0x10, R31 ;  /* 0x00000010ff557819 */ /* 0x000fe2000001161f */
[----:B------:R-:W-:Y:S01]  /*10ce0*/  IMAD R70, R33, 0x2, R2 ;  /* 0x0000000221467824 */ /* 0x000fe200078e0202 */
[----:B------:R-:W-:Y:S02]  /*10cf0*/  SHF.R.U32.HI R81, RZ, 0x10, R29 ;  /* 0x00000010ff517819 */ /* 0x000fe4000001161d */
[----:B------:R-:W0:Y:S01]  /*10d00*/  LDS.128 R12, [R69+0x20400] ;  /* 0x02040000450c7984 */ /* 0x000e220000000c00 */
[----:B------:R-:W-:-:S02]  /*10d10*/  SHF.R.U32.HI R87, RZ, 0x10, R27 ;  /* 0x00000010ff577819 */ /* 0x000fc4000001161b */
[----:B------:R-:W-:Y:S01]  /*10d20*/  HADD2.F32 R81, -RZ, R81.H0_H0 ;  /* 0x20000051ff517230 */ /* 0x000fe20000004100 */
[----:B------:R-:W1:Y:S01]  /*10d30*/  LDS.128 R32, [R70+0x20400] ;  /* 0x0204000046207984 */ /* 0x000e620000000c00 */
[----:B------:R-:W-:Y:S01]  /*10d40*/  SHF.R.U64 R28, R28, 0x10, R29 ;  /* 0x000000101c1c7819 */ /* 0x000fe2000000121d */
[--C-:B0-----:R-:W-:Y:S02]  /*10d50*/  HADD2.F32 R76, -RZ, R15.reuse.H0_H0 ;  /* 0x2000000fff4c7230 */ /* 0x101fe40000004100 */
[----:B------:R-:W-:Y:S02]  /*10d60*/  HADD2.F32 R31, -RZ, R15.H1_H1 ;  /* 0x3000000fff1f7230 */ /* 0x000fe40000004100 */
[----:B-1----:R-:W-:Y:S02]  /*10d70*/  HADD2.F32 R15, -RZ, R33.H0_H0 ;  /* 0x20000021ff0f7230 */ /* 0x002fe40000004100 */
[----:B------:R-:W-:Y:S02]  /*10d80*/  HADD2.F32 R27, -RZ, R13.H0_H0 ;  /* 0x2000000dff1b7230 */ /* 0x000fe40000004100 */
[----:B------:R-:W-:-:S02]  /*10d90*/  HADD2.F32 R30, -RZ, R33.H1_H1 ;  /* 0x30000021ff1e7230 */ /* 0x000fc40000004100 */
[C---:B------:R-:W-:Y:S01]  /*10da0*/  FMUL.FTZ R84, R15.reuse, R82 ;  /* 0x000000520f547220 */ /* 0x040fe20000410000 */
[-C--:B------:R-:W-:Y:S01]  /*10db0*/  FMUL.FTZ R86, R15, R80.reuse ;  /* 0x000000500f567220 */ /* 0x080fe20000410000 */
[----:B------:R-:W-:Y:S02]  /*10dc0*/  HADD2.F32 R75, -RZ, R13.H1_H1 ;  /* 0x3000000dff4b7230 */ /* 0x000fe40000004100 */
[C---:B------:R-:W-:Y:S01]  /*10dd0*/  FFMA.FTZ R15, R27.reuse, R80, -R84 ;  /* 0x000000501b0f7223 */ /* 0x040fe20000010854 */
[----:B------:R-:W-:Y:S02]  /*10de0*/  HADD2.F32 R77, -RZ, R35.H0_H0 ;  /* 0x20000023ff4d7230 */ /* 0x000fe40000004100 */
[----:B------:R-:W-:Y:S01]  /*10df0*/  FMUL.FTZ R84, R30, R81 ;  /* 0x000000511e547220 */ /* 0x000fe20000410000 */
[--C-:B------:R-:W-:Y:S02]  /*10e00*/  HADD2.F32 R80, -RZ, R74.reuse.H1_H1 ;  /* 0x3000004aff507230 */ /* 0x100fe40000004100 */
[----:B------:R-:W-:Y:S01]  /*10e10*/  FFMA.FTZ R27, R27, R82, R86 ;  /* 0x000000521b1b7223 */ /* 0x000fe20000010056 */
[----:B------:R-:W-:-:S02]  /*10e20*/  HADD2.F32 R74, -RZ, R74.H0_H0 ;  /* 0x2000004aff4a7230 */ /* 0x000fc40000004100 */
[-C--:B------:R-:W-:Y:S01]  /*10e30*/  FMUL.FTZ R82, R30, R79.reuse ;  /* 0x0000004f1e527220 */ /* 0x080fe20000410000 */
[----:B------:R-:W-:Y:S01]  /*10e40*/  FFMA.FTZ R30, R75, R79, -R84 ;  /* 0x0000004f4b1e7223 */ /* 0x000fe20000010854 */
[C---:B------:R-:W-:Y:S01]  /*10e50*/  FMUL.FTZ R83, R77.reuse, R80 ;  /* 0x000000504d537220 */ /* 0x040fe20000410000 */
[----:B------:R-:W-:Y:S02]  /*10e60*/  HADD2.F32 R78, -RZ, R35.H1_H1 ;  /* 0x30000023ff4e7230 */ /* 0x000fe40000004100 */
[-C--:B------:R-:W-:Y:S01]  /*10e70*/  FMUL.FTZ R77, R77, R74.reuse ;  /* 0x0000004a4d4d7220 */ /* 0x080fe20000410000 */
[----:B------:R-:W-:Y:S02]  /*10e80*/  HADD2.F32 R79, -RZ, R85.H0_H0 ;  /* 0x20000055ff4f7230 */ /* 0x000fe40000004100 */
[----:B------:R-:W-:Y:S01]  /*10e90*/  FFMA.FTZ R82, R75, R81, R82 ;  /* 0x000000514b527223 */ /* 0x000fe20000010052 */
[----:B------:R-:W-:Y:S02]  /*10ea0*/  HADD2.F32 R75, -RZ, R87.H0_H0 ;  /* 0x20000057ff4b7230 */ /* 0x000fe40000004100 */
[C---:B------:R-:W-:Y:S01]  /*10eb0*/  FFMA.FTZ R83, R76.reuse, R74, -R83 ;  /* 0x0000004a4c537223 */ /* 0x040fe20000010853 */
[----:B------:R-:W-:Y:S01]  /*10ec0*/  FFMA.FTZ R77, R76, R80, R77 ;  /* 0x000000504c4d7223 */ /* 0x000fe2000001004d */
[----:B------:R-:W-:-:S02]  /*10ed0*/  HADD2.F32 R35, -RZ, R32.H0_H0 ;  /* 0x20000020ff237230 */ /* 0x000fc40000004100 */
[C---:B------:R-:W-:Y:S01]  /*10ee0*/  FMUL.FTZ R80, R78.reuse, R79 ;  /* 0x0000004f4e507220 */ /* 0x040fe20000410000 */
[--C-:B------:R-:W-:Y:S02]  /*10ef0*/  HADD2.F32 R76, -RZ, R73.reuse.H0_H0 ;  /* 0x20000049ff4c7230 */ /* 0x100fe40000004100 */
[-C--:B------:R-:W-:Y:S01]  /*10f00*/  FMUL.FTZ R84, R78, R75.reuse ;  /* 0x0000004b4e547220 */ /* 0x080fe20000410000 */
[----:B------:R-:W-:Y:S02]  /*10f10*/  HADD2.F32 R74, -RZ, R73.H1_H1 ;  /* 0x30000049ff4a7230 */ /* 0x000fe40000004100 */
[----:B------:R-:W-:Y:S01]  /*10f20*/  FFMA.FTZ R86, R31, R75, -R80 ;  /* 0x0000004b1f567223 */ /* 0x000fe20000010850 */
[----:B------:R-:W-:Y:S02]  /*10f30*/  HADD2.F32 R29, -RZ, R12.H0_H0 ;  /* 0x2000000cff1d7230 */ /* 0x000fe40000004100 */
[----:B------:R-:W-:Y:S01]  /*10f40*/  FMUL.FTZ R80, R35, R76 ;  /* 0x0000004c23507220 */ /* 0x000fe20000410000 */
[----:B------:R-:W-:-:S02]  /*10f50*/  HADD2.F32 R78, -RZ, R72.H1_H1 ;  /* 0x30000048ff4e7230 */ /* 0x000fc40000004100 */
[-C--:B------:R-:W-:Y:S01]  /*10f60*/  FMUL.FTZ R35, R35, R74.reuse ;  /* 0x0000004a23237220 */ /* 0x080fe20000410000 */
[----:B------:R-:W-:Y:S02]  /*10f70*/  HADD2.F32 R33, -RZ, R34.H0_H0 ;  /* 0x20000022ff217230 */ /* 0x000fe40000004100 */
[----:B------:R-:W-:Y:S01]  /*10f80*/  FFMA.FTZ R88, R31, R79, R84 ;  /* 0x0000004f1f587223 */ /* 0x000fe20000010054 */
[----:B------:R-:W-:Y:S02]  /*10f90*/  HADD2.F32 R72, -RZ, R72.H0_H0 ;  /* 0x20000048ff487230 */ /* 0x000fe40000004100 */
[----:B------:R-:W-:Y:S01]  /*10fa0*/  FFMA.FTZ R80, R29, R74, -R80 ;  /* 0x0000004a1d507223 */ /* 0x000fe20000010850 */
[----:B------:R-:W-:Y:S02]  /*10fb0*/  HADD2.F32 R13, -RZ, R14.H0_H0 ;  /* 0x2000000eff0d7230 */ /* 0x000fe40000004100 */
[----:B------:R-:W-:Y:S01]  /*10fc0*/  FMUL.FTZ R84, R33, R78 ;  /* 0x0000004e21547220 */ /* 0x000fe20000410000 */
[----:B------:R-:W-:-:S02]  /*10fd0*/  HADD2.F32 R32, -RZ, R32.H1_H1 ;  /* 0x30000020ff207230 */ /* 0x000fc40000004100 */
[----:B------:R-:W-:Y:S01]  /*10fe0*/  FMUL.FTZ R74, R33, R72 ;  /* 0x00000048214a7220 */ /* 0x000fe20000410000 */
[----:B------:R-:W-:Y:S02]  /*10ff0*/  HADD2.F32 R34, -RZ, R34.H1_H1 ;  /* 0x30000022ff227230 */ /* 0x000fe40000004100 */
[----:B------:R-:W-:Y:S01]  /*11000*/  FFMA.FTZ R35, R29, R76, R35 ;  /* 0x0000004c1d237223 */ /* 0x000fe20000010023 */
[----:B------:R-:W-:Y:S02]  /*11010*/  HADD2.F32 R31, -RZ, R28.H0_H0 ;  /* 0x2000001cff1f7230 */ /* 0x000fe40000004100 */
[C---:B------:R-:W-:Y:S01]  /*11020*/  FFMA.FTZ R84, R13.reuse, R72, -R84 ;  /* 0x000000480d547223 */ /* 0x040fe20000010854 */
[----:B------:R-:W-:Y:S02]  /*11030*/  HADD2.F32 R33, -RZ, R26.H0_H0 ;  /* 0x2000001aff217230 */ /* 0x000fe40000004100 */
[----:B------:R-:W-:Y:S01]  /*11040*/  FFMA.FTZ R26, R13, R78, R74 ;  /* 0x0000004e0d1a7223 */ /* 0x000fe2000001004a */
[----:B------:R-:W-:-:S02]  /*11050*/  HADD2.F32 R29, -RZ, R24.H0_H0 ;  /* 0x20000018ff1d7230 */ /* 0x000fc40000004100 */
        /* <DEDUP_REMOVED lines=20> */
.L_x_6709:
[----:B------:R-:W-:Y:S05]  /*111a0*/  BSYNC B1 ;  /* 0x0000000000017941 */ /* 0x000fea0003800000 */
.L_x_6708:
[----:B0-----:R-:W-:Y:S01]  /*111b0*/  PRMT R70, R3, 0x5410, R21 ;  /* 0x0000541003467816 */ /* 0x001fe20000000015 */
[----:B------:R-:W-:Y:S06]  /*111c0*/  @P0 BRA `(.L_x_6697) ;  /* 0x00000004006c0947 */ /* 0x000fec0003800000 */
[----:B------:R-:W2:Y:S04]  /*111d0*/  LDL R13, [R1+0x4cc] ;  /* 0x0004cc00010d7983 */ /* 0x000ea80000100800 */
[----:B------:R-:W2:Y:S04]  /*111e0*/  LDL R12, [R1+0x4d8] ;  /* 0x0004d800010c7983 */ /* 0x000ea80000100800 */
[----:B------:R-:W3:Y:S04]  /*111f0*/  LDL R24, [R1+0x4dc] ;  /* 0x0004dc0001187983 */ /* 0x000ee80000100800 */
[----:B------:R-:W4:Y:S01]  /*11200*/  LDL R73, [R1+0x4c8] ;  /* 0x0004c80001497983 */ /* 0x000f220000100800 */
[----:B------:R-:W-:Y:S01]  /*11210*/  SHF.R.U32.HI R72, RZ, 0x10, R11 ;  /* 0x00000010ff487819 */ /* 0x000fe2000001160b */
[--C-:B------:R-:W-:Y:S01]  /*11220*/  HADD2.F32 R31, -RZ, R20.reuse.H1_H1 ;  /* 0x30000014ff1f7230 */ /* 0x100fe20000004100 */
[----:B------:R-:W-:Y:S01]  /*11230*/  SHF.R.U32.HI R32, RZ, 0x10, R5 ;  /* 0x00000010ff207819 */ /* 0x000fe20000011605 */
[--C-:B------:R-:W-:Y:S01]  /*11240*/  HADD2.F32 R29, -RZ, R71.reuse.H1_H1 ;  /* 0x30000047ff1d7230 */ /* 0x100fe20000004100 */
[----:B------:R-:W-:Y:S01]  /*11250*/  SHF.R.U64 R69, R6, 0x10, R7 ;  /* 0x0000001006457819 */ /* 0x000fe20000001207 */
[----:B------:R-:W-:Y:S01]  /*11260*/  HADD2.F32 R20, -RZ, R20.H0_H0 ;  /* 0x20000014ff147230 */ /* 0x000fe20000004100 */
[----:B------:R-:W-:Y:S01]  /*11270*/  SHF.R.U32.HI R30, RZ, 0x10, R9 ;  /* 0x00000010ff1e7819 */ /* 0x000fe20000011609 */
[----:B------:R-:W-:Y:S01]  /*11280*/  HADD2.F32 R32, -RZ, R32.H0_H0 ;  /* 0x20000020ff207230 */ /* 0x000fe20000004100 */
[----:B------:R-:W-:Y:S01]  /*11290*/  SHF.R.U32.HI R35, RZ, 0x10, R7 ;  /* 0x00000010ff237819 */ /* 0x000fe20000011607 */
[----:B------:R-:W-:-:S02]  /*112a0*/  HADD2.F32 R71, -RZ, R71.H0_H0 ;  /* 0x20000047ff477230 */ /* 0x000fc40000004100 */
[----:B------:R-:W-:Y:S01]  /*112b0*/  HADD2.F32 R30, -RZ, R30.H0_H0 ;  /* 0x2000001eff1e7230 */ /* 0x000fe20000004100 */
[----:B--2---:R-:W-:-:S05]  /*112c0*/  LOP3.LUT R68, R12, R68, R13, 0x1e, !PT ;  /* 0x000000440c447212 */ /* 0x004fca00078e1e0d */
[----:B---3--:R-:W-:Y:S01]  /*112d0*/  IMAD.IADD R3, R24, 0x1, R68 ;  /* 0x0000000118037824 */ /* 0x008fe200078e0244 */
[----:B----4-:R-:W0:Y:S03]  /*112e0*/  LDS.128 R12, [R73+0x20400] ;  /* 0x02040000490c7984 */ /* 0x010e260000000c00 */
[----:B------:R-:W-:Y:S01]  /*112f0*/  IMAD R2, R3, 0x2, R2 ;  /* 0x0000000203027824 */ /* 0x000fe200078e0202 */
[----:B------:R-:W-:Y:S02]  /*11300*/  SHF.R.U64 R3, R8, 0x10, R9 ;  /* 0x0000001008037819 */ /* 0x000fe40000001209 */
[----:B------:R-:W-:Y:S02]  /*11310*/  SHF.R.U64 R8, R4, 0x10, R5 ;  /* 0x0000001004087819 */ /* 0x000fe40000001205 */
[----:B------:R-:W1:Y:S01]  /*11320*/  LDS.128 R24, [R2+0x20400] ;  /* 0x0204000002187984 */ /* 0x000e620000000c00 */
[----:B------:R-:W-:Y:S01]  /*11330*/  SHF.R.U64 R4, R10, 0x10, R11 ;  /* 0x000000100a047819 */ /* 0x000fe2000000120b */
[----:B------:R-:W-:-:S02]  /*11340*/  HADD2.F32 R3, -RZ, R3.H0_H0 ;  /* 0x20000003ff037230 */ /* 0x000fc40000004100 */
[--C-:B0-----:R-:W-:Y:S02]  /*11350*/  HADD2.F32 R6, -RZ, R13.reuse.H0_H0 ;  /* 0x2000000dff067230 */ /* 0x101fe40000004100 */
[----:B------:R-:W-:Y:S02]  /*11360*/  HADD2.F32 R13, -RZ, R13.H1_H1 ;  /* 0x3000000dff0d7230 */ /* 0x000fe40000004100 */
[----:B------:R-:W-:Y:S02]  /*11370*/  HADD2.F32 R5, -RZ, R12.H0_H0 ;  /* 0x2000000cff057230 */ /* 0x000fe40000004100 */
[--C-:B-1----:R-:W-:Y:S02]  /*11380*/  HADD2.F32 R11, -RZ, R25.reuse.H0_H0 ;  /* 0x20000019ff0b7230 */ /* 0x102fe40000004100 */
[----:B------:R-:W-:Y:S02]  /*11390*/  HADD2.F32 R25, -RZ, R25.H1_H1 ;  /* 0x30000019ff197230 */ /* 0x000fe40000004100 */
[----:B------:R-:W-:-:S02]  /*113a0*/  HADD2.F32 R10, -RZ, R24.H0_H0 ;  /* 0x20000018ff0a7230 */ /* 0x000fc40000004100 */
[C---:B------:R-:W-:Y:S01]  /*113b0*/  FMUL.FTZ R33, R11.reuse, R31 ;  /* 0x0000001f0b217220 */ /* 0x040fe20000410000 */
[-C--:B------:R-:W-:Y:S01]  /*113c0*/  FMUL.FTZ R11, R11, R29.reuse ;  /* 0x0000001d0b0b7220 */ /* 0x080fe20000410000 */
[C---:B------:R-:W-:Y:S01]  /*113d0*/  FMUL.FTZ R34, R25.reuse, R32 ;  /* 0x0000002019227220 */ /* 0x040fe20000410000 */
[----:B------:R-:W-:Y:S01]  /*113e0*/  FMUL.FTZ R68, R25, R30 ;  /* 0x0000001e19447220 */ /* 0x000fe20000410000 */
[C---:B------:R-:W-:Y:S01]  /*113f0*/  FFMA.FTZ R33, R6.reuse, R29, -R33 ;  /* 0x0000001d06217223 */ /* 0x040fe20000010821 */
[----:B------:R-:W-:Y:S01]  /*11400*/  FFMA.FTZ R31, R6, R31, R11 ;  /* 0x0000001f061f7223 */ /* 0x000fe2000001000b */
[C---:B------:R-:W-:Y:S01]  /*11410*/  FMUL.FTZ R6, R10.reuse, R20 ;  /* 0x000000140a067220 */ /* 0x040fe20000410000 */
[-C--:B------:R-:W-:Y:S01]  /*11420*/  FMUL.FTZ R11, R10, R71.reuse ;  /* 0x000000470a0b7220 */ /* 0x080fe20000410000 */
[----:B------:R-:W-:Y:S01]  /*11430*/  FFMA.FTZ R34, R13, R30, -R34 ;  /* 0x0000001e0d227223 */ /* 0x000fe20000010822 */
[----:B------:R-:W-:Y:S02]  /*11440*/  HADD2.F32 R21, -RZ, R26.H0_H0 ;  /* 0x2000001aff157230 */ /* 0x000fe40000004100 */
[C---:B------:R-:W-:Y:S01]  /*11450*/  FFMA.FTZ R71, R5.reuse, R71, -R6 ;  /* 0x0000004705477223 */ /* 0x040fe20000010806 */
[----:B------:R-:W-:Y:S01]  /*11460*/  FFMA.FTZ R20, R5, R20, R11 ;  /* 0x0000001405147223 */ /* 0x000fe2000001000b */
[----:B------:R-:W-:-:S02]  /*11470*/  HADD2.F32 R28, -RZ, R27.H0_H0 ;  /* 0x2000001bff1c7230 */ /* 0x000fc40000004100 */
[----:B------:R-:W-:Y:S01]  /*11480*/  FFMA.FTZ R68, R13, R32, R68 ;  /* 0x000000200d447223 */ /* 0x000fe20000010044 */
[----:B------:R-:W-:Y:S02]  /*11490*/  HADD2.F32 R30, -RZ, R0.H0_H0 ;  /* 0x20000000ff1e7230 */ /* 0x000fe40000004100 */
[--C-:B------:R-:W-:Y:S02]  /*114a0*/  HADD2.F32 R6, -RZ, R70.reuse.H0_H0 ;  /* 0x20000046ff067230 */ /* 0x100fe40000004100 */
[----:B------:R-:W-:Y:S02]  /*114b0*/  HADD2.F32 R5, -RZ, R70.H1_H1 ;  /* 0x30000046ff057230 */ /* 0x000fe40000004100 */
[C---:B------:R-:W-:Y:S01]  /*114c0*/  FMUL.FTZ R32, R21.reuse, R30 ;  /* 0x0000001e15207220 */ /* 0x040fe20000410000 */
[----:B------:R-:W-:Y:S02]  /*114d0*/  HADD2.F32 R10, -RZ, R0.H1_H1 ;  /* 0x30000000ff0a7230 */ /* 0x000fe40000004100 */
[----:B------:R-:W-:Y:S01]  /*114e0*/  FMUL.FTZ R70, R21, R6 ;  /* 0x0000000615467220 */ /* 0x000fe20000410000 */
[----:B------:R-:W-:-:S02]  /*114f0*/  HADD2.F32 R7, -RZ, R14.H0_H0 ;  /* 0x2000000eff077230 */ /* 0x000fc40000004100 */
[CC--:B------:R-:W-:Y:S01]  /*11500*/  FMUL.FTZ R11, R28.reuse, R5.reuse ;  /* 0x000000051c0b7220 */ /* 0x0c0fe20000410000 */
[----:B------:R-:W-:Y:S02]  /*11510*/  HADD2.F32 R9, -RZ, R15.H0_H0 ;  /* 0x2000000fff097230 */ /* 0x000fe40000004100 */
[----:B------:R-:W-:Y:S02]  /*11520*/  HADD2.F32 R0, -RZ, R72.H0_H0 ;  /* 0x20000048ff007230 */ /* 0x000fe40000004100 */
[----:B------:R-:W-:Y:S01]  /*11530*/  FMUL.FTZ R72, R28, R10 ;  /* 0x0000000a1c487220 */ /* 0x000fe20000410000 */
[C---:B------:R-:W-:Y:S01]  /*11540*/  FFMA.FTZ R32, R7.reuse, R6, -R32 ;  /* 0x0000000607207223 */ /* 0x040fe20000010820 */
[----:B------:R-:W-:Y:S01]  /*11550*/  FFMA.FTZ R70, R7, R30, R70 ;  /* 0x0000001e07467223 */ /* 0x000fe20000010046 */
[C---:B------:R-:W-:Y:S01]  /*11560*/  FFMA.FTZ R10, R9.reuse, R10, R11 ;  /* 0x0000000a090a7223 */ /* 0x040fe2000001000b */
[----:B------:R-:W-:Y:S01]  /*11570*/  FFMA.FTZ R72, R9, R5, -R72 ;  /* 0x0000000509487223 */ /* 0x000fe20000010848 */
[----:B------:R-:W-:-:S02]  /*11580*/  HADD2.F32 R24, -RZ, R24.H1_H1 ;  /* 0x30000018ff187230 */ /* 0x000fc40000004100 */
[----:B------:R-:W-:Y:S02]  /*11590*/  HADD2.F32 R26, -RZ, R26.H1_H1 ;  /* 0x3000001aff1a7230 */ /* 0x000fe40000004100 */
[----:B------:R-:W-:Y:S02]  /*115a0*/  HADD2.F32 R27, -RZ, R27.H1_H1 ;  /* 0x3000001bff1b7230 */ /* 0x000fe40000004100 */
[----:B------:R-:W-:Y:S02]  /*115b0*/  HADD2.F32 R6, -RZ, R35.H0_H0 ;  /* 0x20000023ff067230 */ /* 0x000fe40000004100 */
[----:B------:R-:W-:Y:S02]  /*115c0*/  HADD2.F32 R7, -RZ, R8.H0_H0 ;  /* 0x20000008ff077230 */ /* 0x000fe40000004100 */
[C---:B------:R-:W-:Y:S01]  /*115d0*/  FMUL.FTZ R30, R27.reuse, R0 ;  /* 0x000000001b1e7220 */ /* 0x040fe20000410000 */
[----:B------:R-:W-:Y:S02]  /*115e0*/  HADD2.F32 R9, -RZ, R69.H0_H0 ;  /* 0x20000045ff097230 */ /* 0x000fe40000004100 */
[----:B------:R-:W-:Y:S01]  /*115f0*/  FMUL.FTZ R28, R27, R6 ;  /* 0x000000061b1c7220 */ /* 0x000fe20000410000 */
[----:B------:R-:W-:-:S02]  /*11600*/  HADD2.F32 R5, -RZ, R4.H0_H0 ;  /* 0x20000004ff057230 */ /* 0x000fc40000004100 */
[----:B------:R-:W-:Y:S01]  /*11610*/  FMUL.FTZ R11, R24, R7 ;  /* 0x00000007180b7220 */ /* 0x000fe20000410000 */
[----:B------:R-:W-:Y:S02]  /*11620*/  HADD2.F32 R12, -RZ, R12.H1_H1 ;  /* 0x3000000cff0c7230 */ /* 0x000fe40000004100 */
[----:B------:R-:W-:Y:S01]  /*11630*/  FMUL.FTZ R13, R26, R9 ;  /* 0x000000091a0d7220 */ /* 0x000fe20000410000 */
[----:B------:R-:W-:Y:S02]  /*11640*/  HADD2.F32 R14, -RZ, R14.H1_H1 ;  /* 0x3000000eff0e7230 */ /* 0x000fe40000004100 */
[----:B------:R-:W-:Y:S01]  /*11650*/  FMUL.FTZ R24, R24, R3 ;  /* 0x0000000318187220 */ /* 0x000fe20000410000 */
[----:B------:R-:W-:Y:S02]  /*11660*/  HADD2.F32 R15, -RZ, R15.H1_H1 ;  /* 0x3000000fff0f7230 */ /* 0x000fe40000004100 */
[----:B------:R-:W-:Y:S01]  /*11670*/  FMUL.FTZ R26, R26, R5 ;  /* 0x000000051a1a7220 */ /* 0x000fe20000410000 */
[----:B------:R-:W-:Y:S01]  /*11680*/  FFMA.FTZ R4, R12, R3, -R11 ;  /* 0x000000030c047223 */ /* 0x000fe2000001080b */
[----:B------:R-:W-:Y:S01]  /*11690*/  FFMA.FTZ R13, R14, R5, -R13 ;  /* 0x000000050e0d7223 */ /* 0x000fe2000001080d */
[----:B------:R-:W-:Y:S01]  /*116a0*/  FFMA.FTZ R3, R12, R7, R24 ;  /* 0x000000070c037223 */ /* 0x000fe20000010018 */
[C---:B------:R-:W-:Y:S01]  /*116b0*/  FFMA.FTZ R21, R15.reuse, R0, -R28 ;  /* 0x000000000f157223 */ /* 0x040fe2000001081c */
[----:B------:R-:W-:Y:S01]  /*116c0*/  FFMA.FTZ R25, R15, R6, R30 ;  /* 0x000000060f197223 */ /* 0x000fe2000001001e */
[----:B------:R-:W-:Y:S01]  /*116d0*/  FFMA.FTZ R15, R14, R9, R26 ;  /* 0x000000090e0f7223 */ /* 0x000fe2000001001a */
[----:B------:R-:W-:-:S02]  /*116e0*/  F2FP.F16.F32.PACK_AB R5, R34, R33 ;  /* 0x000000212205723e */ /* 0x000fc400000000ff */
[----:B------:R-:W-:Y:S02]  /*116f0*/  F2FP.F16.F32.PACK_AB R7, R21, R72 ;  /* 0x000000481507723e */ /* 0x000fe400000000ff */
        /* <DEDUP_REMOVED lines=8> */
.L_x_6697:
[----:B------:R-:W-:Y:S05]  /*11780*/  BSYNC B0 ;  /* 0x0000000000007941 */ /* 0x000fea0003800000 */
.L_x_6683:
[----:B------:R-:W-:Y:S01]  /*11790*/  @!PT LDS RZ, [RZ] ;  /* 0x00000000fffff984 */ /* 0x000fe20000000800 */
[----:B------:R-:W-:Y:S01]  /*117a0*/  @!PT LDS RZ, [RZ] ;  /* 0x00000000fffff984 */ /* 0x000fe20000000800 */
[----:B------:R-:W-:Y:S01]  /*117b0*/  @!PT LDS RZ, [RZ] ;  /* 0x00000000fffff984 */ /* 0x000fe20000000800 */
[----:B------:R-:W-:Y:S01]  /*117c0*/  @!PT LDS RZ, [RZ] ;  /* 0x00000000fffff984 */ /* 0x000fe20000000800 */
[----:B------:R3:W-:Y:S06]  /*117d0*/  MEMBAR.ALL.CTA ;  /* 0x0000000000007992 */ /* 0x0007ec0000008000 */
[----:B---3--:R-:W3:Y:S01]  /*117e0*/  FENCE.VIEW.ASYNC.S ;  /* 0x00000000000073c6 */ /* 0x008ee20000000000 */
[----:B------:R-:W-:Y:S05]  /*117f0*/  WARPSYNC.ALL ;  /* 0x0000000000007948 */ /* 0x000fea0003800000 */
[----:B---3--:R-:W-:Y:S06]  /*11800*/  BAR.SYNC.DEFER_BLOCKING 0xd, 0x80 ;  /* 0x0342000000007b1d */ /* 0x008fec0000010000 */
.L_x_6680:
[----:B0123--:R-:W-:Y:S01]  /*11810*/  IMAD.U32 R6, RZ, RZ, UR42 ;  /* 0x0000002aff067e24 */ /* 0x00ffe2000f8e00ff */
[----:B------:R-:W-:Y:S01]  /*11820*/  UIADD3 UR4, UP0, UR37, 0x1f8, URZ ;  /* 0x000001f825047890 */ /* 0x000fe2000ff1e03f */
[----:B------:R-:W-:Y:S01]  /*11830*/  IMAD.U32 R7, RZ, RZ, UR43 ;  /* 0x0000002bff077e24 */ /* 0x000fe2000f8e00ff */
[----:B------:R-:W-:Y:S01]  /*11840*/  STL.64 [R1+0x1e0], R36 ;  /* 0x0001e02401007387 */ /* 0x000fe20000100a00 */
[----:B------:R-:W-:Y:S01]  /*11850*/  IMAD.MOV.U32 R4, RZ, RZ, R59 ;  /* 0x000000ffff047224 */ /* 0x000fe200078e003b */
[----:B------:R-:W-:Y:S01]  /*11860*/  UIADD3.X UR5, URZ, UR36, URZ, UP0, !UPT ;  /* 0x000000243f057290 */ /* 0x000fe200087fe43f */
[----:B------:R-:W-:Y:S01]  /*11870*/  IMAD.MOV.U32 R5, RZ, RZ, R58 ;  /* 0x000000ffff057224 */ /* 0x000fe200078e003a */
[----:B------:R-:W-:Y:S01]  /*11880*/  BSSY B0, `(.L_x_6710) ;  /* 0x0000033000007945 */ /* 0x000fe20003800000 */
[----:B------:R-:W-:Y:S02]  /*11890*/  IMAD.MOV.U32 R8, RZ, RZ, R61 ;  /* 0x000000ffff087224 */ /* 0x000fe400078e003d */
[----:B------:R-:W-:Y:S01]  /*118a0*/  IMAD.MOV.U32 R9, RZ, RZ, R60 ;  /* 0x000000ffff097224 */ /* 0x000fe200078e003c */
[----:B------:R0:W-:Y:S01]  /*118b0*/  STL.128 [R1+0x170], R4 ;  /* 0x0001700401007387 */ /* 0x0001e20000100c00 */
[----:B------:R-:W-:-:S02]  /*118c0*/  IMAD.MOV.U32 R10, RZ, RZ, R66 ;  /* 0x000000ffff0a7224 */ /* 0x000fc400078e0042 */
[----:B------:R-:W-:Y:S02]  /*118d0*/  IMAD.MOV.U32 R11, RZ, RZ, R67 ;  /* 0x000000ffff0b7224 */ /* 0x000fe400078e0043 */
[----:B------:R-:W-:Y:S02]  /*118e0*/  IMAD.U32 R2, RZ, RZ, UR38 ;  /* 0x00000026ff027e24 */ /* 0x000fe4000f8e00ff */
[----:B------:R-:W-:Y:S01]  /*118f0*/  IMAD.U32 R3, RZ, RZ, UR46 ;  /* 0x0000002eff037e24 */ /* 0x000fe2000f8e00ff */
[----:B------:R1:W-:Y:S01]  /*11900*/  STL.128 [R1+0x150], R8 ;  /* 0x0001500801007387 */ /* 0x0003e20000100c00 */
[----:B------:R-:W-:-:S03]  /*11910*/  IMAD.U32 R0, RZ, RZ, UR41 ;  /* 0x00000029ff007e24 */ /* 0x000fc6000f8e00ff */
[----:B------:R-:W-:Y:S01]  /*11920*/  STL.64 [R1+0x148], R2 ;  /* 0x0001480201007387 */ /* 0x000fe20000100a00 */
[----:B0-----:R-:W-:Y:S02]  /*11930*/  IMAD.MOV.U32 R4, RZ, RZ, R64 ;  /* 0x000000ffff047224 */ /* 0x001fe400078e0040 */
[----:B------:R-:W-:Y:S02]  /*11940*/  IMAD.MOV.U32 R5, RZ, RZ, R65 ;  /* 0x000000ffff057224 */ /* 0x000fe400078e0041 */
[----:B------:R-:W-:Y:S02]  /*11950*/  IMAD.MOV.U32 R6, RZ, RZ, R40 ;  /* 0x000000ffff067224 */ /* 0x000fe400078e0028 */
[----:B------:R-:W-:Y:S02]  /*11960*/  IMAD.MOV.U32 R7, RZ, RZ, R39 ;  /* 0x000000ffff077224 */ /* 0x000fe400078e0027 */
[----:B-1----:R-:W-:Y:S02]  /*11970*/  IMAD.MOV.U32 R8, RZ, RZ, R54 ;  /* 0x000000ffff087224 */ /* 0x002fe400078e0036 */
[----:B------:R-:W-:Y:S01]  /*11980*/  IMAD.MOV.U32 R9, RZ, RZ, R55 ;  /* 0x000000ffff097224 */ /* 0x000fe200078e0037 */
[----:B------:R0:W-:Y:S01]  /*11990*/  STL.128 [R1+0x1b0], R4 ;  /* 0x0001b00401007387 */ /* 0x0001e20000100c00 */
[----:B------:R-:W-:-:S02]  /*119a0*/  IMAD.MOV.U32 R10, RZ, RZ, R53 ;  /* 0x000000ffff0a7224 */ /* 0x000fc400078e0035 */
[----:B------:R-:W-:-:S05]  /*119b0*/  IMAD.MOV.U32 R11, RZ, RZ, R52 ;  /* 0x000000ffff0b7224 */ /* 0x000fca00078e0034 */
[----:B------:R1:W-:Y:S01]  /*119c0*/  STL.128 [R1+0x190], R8 ;  /* 0x0001900801007387 */ /* 0x0003e20000100c00 */
[----:B0-----:R-:W-:Y:S02]  /*119d0*/  IMAD.MOV.U32 R4, RZ, RZ, R50 ;  /* 0x000000ffff047224 */ /* 0x001fe400078e0032 */
[----:B------:R-:W-:Y:S02]  /*119e0*/  IMAD.MOV.U32 R5, RZ, RZ, R63 ;  /* 0x000000ffff057224 */ /* 0x000fe400078e003f */
[----:B------:R-:W-:Y:S02]  /*119f0*/  IMAD.MOV.U32 R6, RZ, RZ, R49 ;  /* 0x000000ffff067224 */ /* 0x000fe400078e0031 */
[----:B------:R-:W-:Y:S02]  /*11a00*/  IMAD.MOV.U32 R7, RZ, RZ, R62 ;  /* 0x000000ffff077224 */ /* 0x000fe400078e003e */
[----:B-1----:R-:W-:Y:S02]  /*11a10*/  IMAD.U32 R9, RZ, RZ, UR47 ;  /* 0x0000002fff097e24 */ /* 0x002fe4000f8e00ff */
[----:B------:R-:W-:Y:S01]  /*11a20*/  IMAD.U32 R8, RZ, RZ, UR4 ;  /* 0x00000004ff087e24 */ /* 0x000fe2000f8e00ff */
[----:B------:R0:W-:Y:S02]  /*11a30*/  STL.128 [R1+0x1c0], R4 ;  /* 0x0001c00401007387 */ /* 0x0001e40000100c00 */
[----:B0-----:R-:W-:-:S02]  /*11a40*/  IMAD.MOV.U32 R4, RZ, RZ, R18 ;  /* 0x000000ffff047224 */ /* 0x001fc400078e0012 */
[----:B------:R-:W-:Y:S02]  /*11a50*/  IMAD.MOV.U32 R5, RZ, RZ, R19 ;  /* 0x000000ffff057224 */ /* 0x000fe400078e0013 */
[----:B------:R-:W-:Y:S02]  /*11a60*/  IMAD.MOV.U32 R18, RZ, RZ, R45 ;  /* 0x000000ffff127224 */ /* 0x000fe400078e002d */
[----:B------:R-:W-:Y:S02]  /*11a70*/  IMAD.MOV.U32 R19, RZ, RZ, R46 ;  /* 0x000000ffff137224 */ /* 0x000fe400078e002e */
[----:B------:R-:W-:Y:S02]  /*11a80*/  IMAD.MOV.U32 R6, RZ, RZ, R48 ;  /* 0x000000ffff067224 */ /* 0x000fe400078e0030 */
[----:B------:R-:W-:Y:S01]  /*11a90*/  IMAD.MOV.U32 R7, RZ, RZ, R47 ;  /* 0x000000ffff077224 */ /* 0x000fe200078e002f */
[----:B------:R-:W-:Y:S04]  /*11aa0*/  STL.128 [R1+0x160], R16 ;  /* 0x0001601001007387 */ /* 0x000fe80000100c00 */
[----:B------:R0:W-:Y:S02]  /*11ab0*/  STL.128 [R1+0x1d0], R4 ;  /* 0x0001d00401007387 */ /* 0x0001e40000100c00 */
[----:B0-----:R-:W-:-:S02]  /*11ac0*/  IMAD.MOV.U32 R6, RZ, RZ, R38 ;  /* 0x000000ffff067224 */ /* 0x001fc400078e0026 */
[----:B------:R-:W-:Y:S02]  /*11ad0*/  IMAD.MOV.U32 R7, RZ, RZ, R41 ;  /* 0x000000ffff077224 */ /* 0x000fe400078e0029 */
[----:B------:R-:W-:Y:S02]  /*11ae0*/  IMAD.MOV.U32 R4, RZ, RZ, R0 ;  /* 0x000000ffff047224 */ /* 0x000fe400078e0000 */
[----:B------:R-:W-:Y:S02]  /*11af0*/  IMAD.MOV.U32 R5, RZ, RZ, R9 ;  /* 0x000000ffff057224 */ /* 0x000fe400078e0009 */
[----:B------:R-:W-:Y:S02]  /*11b00*/  IMAD.U32 R9, RZ, RZ, UR5 ;  /* 0x00000005ff097e24 */ /* 0x000fe4000f8e00ff */
[----:B------:R-:W-:Y:S01]  /*11b10*/  IMAD.U32 R0, RZ, RZ, UR37 ;  /* 0x00000025ff007e24 */ /* 0x000fe2000f8e00ff */
[----:B------:R0:W-:Y:S03]  /*11b20*/  STL.128 [R1+0x180], R4 ;  /* 0x0001800401007387 */ /* 0x0001e60000100c00 */
[----:B------:R-:W-:-:S02]  /*11b30*/  VIADD R0, R0, 0x148 ;  /* 0x0000014800007836 */ /* 0x000fc40000000000 */
[----:B0-----:R-:W-:Y:S02]  /*11b40*/  IMAD.MOV.U32 R4, RZ, RZ, R42 ;  /* 0x000000ffff047224 */ /* 0x001fe400078e002a */
[----:B------:R-:W-:Y:S02]  /*11b50*/  IMAD.MOV.U32 R5, RZ, RZ, R43 ;  /* 0x000000ffff057224 */ /* 0x000fe400078e002b */
[----:B------:R-:W-:Y:S02]  /*11b60*/  IMAD.MOV.U32 R6, RZ, RZ, R8 ;  /* 0x000000ffff067224 */ /* 0x000fe400078e0008 */
[----:B------:R-:W-:-:S05]  /*11b70*/  IMAD.MOV.U32 R7, RZ, RZ, R9 ;  /* 0x000000ffff077224 */ /* 0x000fca00078e0009 */
[----:B------:R0:W-:Y:S02]  /*11b80*/  STL.128 [R1+0x1a0], R4 ;  /* 0x0001a00401007387 */ /* 0x0001e40000100c00 */
[----:B0-----:R-:W-:-:S07]  /*11b90*/  VIADD R4, R201, 0xffffffff ;  /* 0xffffffffc9047836 */ /* 0x001fce0000000000 */
[----:B------:R-:W-:Y:S05]  /*11ba0*/  CALL.REL.NOINC `($_ZN7cutlass13device_kernelIN5flash11enable_sm90INS1_16FlashAttnFwdSm90INS1_25CollectiveMainloopFwdSm90ILi2EN4cute5tupleIJNS5_1CILi1EEES8_S8_EEENS6_IJNS7_ILi64EEESA_SA_EEELi512ENS_6half_tEfNS_4arch4Sm90ELb0ELb1ELb1ELb1ELb0ELb1ELb1ELb0ELb0ELb1ELb1ELb0EEENS1_21CollectiveEpilogueFwdINS6_IJSA_NS7_ILi512EEESA_EEES9_SC_SE_Li256ELb1ELb1ELb1ELb0EEENS1_36VarlenDynamicPersistentTileSchedulerILi64ELi64ELi256ELi128ELb1ELb1ELb1ELb1ELb0ELb1EEEEEEEEEvNT_6ParamsE$_ZZN5flash25CollectiveMainloopFwdSm90ILi2EN4cute5tupleIJNS1_1CILi1EEES4_S4_EEENS2_IJNS3_ILi64EEES6_S6_EEELi512EN7cutlass6half_tEfNS8_4arch4Sm90ELb0ELb1ELb1ELb1ELb0ELb1ELb1ELb0ELb0ELb1ELb1ELb0EE3mmaINS_16FlashAttnFwdSm90ISC_NS_21CollectiveEpilogueFwdINS2_IJS6_NS3_ILi512EEES6_EEES5_S9_SB_Li256ELb1ELb1ELb1ELb0EEENS_36VarlenDynamicPersistentTileSchedulerILi64ELi64ELi256ELi128ELb1ELb1ELb1ELb1ELb0ELb1EEEE13SharedStorageENS1_6TensorINS1_11ArrayEngineIfLm128EEENS1_6LayoutINS2_IJNS2_IJNS3_ILi2EEESR_NS3_ILi32EEEEEES4_S4_EEENS2_IJNS2_IJS4_SR_NS3_ILi4EEEEEENS3_ILi0EEESX_EEEEEEENS_7SoftmaxILi2ELi0EEEEEbRKNSC_6ParamsENS8_25PipelineTmaAsyncNoClusterILi2ENS8_16PipelineTmaAsyncILi2EEEEES19_RNS8_13PipelineStateILj2EEERT0_RT1_iRiRKNS_16SeqlenInfoQKNewKILb1ELb1EEENS2_IJiiiiEEERT_ENKUliT_T0_T1_E_clIZSD_ISM_S10_S12_EbS15_S19_S19_S1C_S1E_S1G_iS1H_S1L_S1M_S1O_EUlRS1P_iE0_NS3_ILb1EEES1W_EEDaiS1P_S1Q_S1R_) ;  /* 0x0000033000187944 */ /* 0x000fea0003c00000 */
[----:B------:R-:W-:Y:S05]  /*11bb0*/  BSYNC B0 ;  /* 0x0000000000007941 */ /* 0x000fea0003800000 */
.L_x_6710:
[----:B------:R-:W2:Y:S01]  /*11bc0*/  LDL R6, [R1+0x70] ;  /* 0x0000700001067983 */ /* 0x000ea20000100800 */
[----:B------:R-:W0:Y:S08]  /*11bd0*/  LDC R0, c[0x0][0x448] ;  /* 0x00011200ff007b82 */ /* 0x000e300000000800 */
[----:B------:R-:W1:Y:S01]  /*11be0*/  LDC.64 R2, c[0x0][0xad8] ;  /* 0x0002b600ff027b82 */ /* 0x000e620000000a00 */
[----:B0-----:R-:W-:-:S13]  /*11bf0*/  ISETP.NE.AND P0, PT, R0, 0x1, PT ;  /* 0x000000010000780c */ /* 0x001fda0003f05270 */
[----:B------:R-:W0:Y:S08]  /*11c00*/  @P0 LDC R5, c[0x0][0x44c] ;  /* 0x00011300ff050b82 */ /* 0x000e300000000800 */
[----:B------:R-:W3:Y:S01]  /*11c10*/  @P0 LDC R7, c[0x0][0x450] ;  /* 0x00011400ff070b82 */ /* 0x000ee20000000800 */
[----:B--2---:R-:W-:-:S04]  /*11c20*/  IMAD.SHL.U32 R6, R6, 0x40, RZ ;  /* 0x0000004006067824 */ /* 0x004fc800078e00ff */
[----:B0-----:R-:W-:-:S04]  /*11c30*/  @P0 IMAD.HI.U32 R0, R6, R5, RZ ;  /* 0x0000000506000227 */ /* 0x001fc800078e00ff */
[----:B------:R-:W-:Y:S01]  /*11c40*/  IMAD.MOV.U32 R5, RZ, RZ, R6 ;  /* 0x000000ffff057224 */ /* 0x000fe200078e0006 */
[----:B---3--:R-:W-:Y:S01]  /*11c50*/  @P0 SHF.R.U32.HI R5, RZ, R7, R0 ;  /* 0x00000007ff050219 */ /* 0x008fe20000011600 */
[----:B------:R-:W-:Y:S01]  /*11c60*/  VIADD R0, R201, 0xfffffffe ;  /* 0xfffffffec9007836 */ /* 0x000fe20000000000 */
[----:B-1----:R-:W-:-:S03]  /*11c70*/  ISETP.GE.AND P0, PT, R3, 0x1, PT ;  /* 0x000000010300780c */ /* 0x002fc60003f06270 */
[----:B------:R-:W-:-:S04]  /*11c80*/  IMAD.IADD R9, R200, 0x1, R5 ;  /* 0x00000001c8097824 */ /* 0x000fc800078e0205 */
[----:B------:R-:W-:-:S06]  /*11c90*/  IMAD.IADD R2, R9, 0x1, R2 ;  /* 0x0000000109027824 */ /* 0x000fcc00078e0202 */
[----:B------:R-:W-:Y:S05]  /*11ca0*/  @!P0 BRA `(.L_x_6711) ;  /* 0x0000000000488947 */ /* 0x000fea0003800000 */
        /* <DEDUP_REMOVED lines=11> */
.L_x_6713:
[----:B------:R-:W-:-:S13]  /*11d60*/  ISETP.NE.AND P0, PT, R3, 0x1, PT ;  /* 0x000000010300780c */ /* 0x000fda0003f05270 */
[----:B------:R-:W0:Y:S02]  /*11d70*/  @P0 LDC.64 R4, c[0x0][0xae0] ;  /* 0x0002b800ff040b82 */ /* 0x000e240000000a00 */
[----:B0-----:R-:W-:-:S05]  /*11d80*/  @P0 IMAD.HI.U32 R4, R7, R4, RZ ;  /* 0x0000000407040227 */ /* 0x001fca00078e00ff */
[----:B------:R-:W-:-:S07]  /*11d90*/  @P0 SHF.R.U32.HI R7, RZ, R5, R4 ;  /* 0x00000005ff070219 */ /* 0x000fce0000011604 */
.L_x_6714:
[----:B------:R-:W-:Y:S05]  /*11da0*/  BSYNC B0 ;  /* 0x0000000000007941 */ /* 0x000fea0003800000 */
.L_x_6712:
[----:B------:R-:W-:-:S05]  /*11db0*/  IMAD R3, R7, R3, R3 ;  /* 0x0000000307037224 */ /* 0x000fca00078e0203 */
[----:B------:R-:W-:-:S07]  /*11dc0*/  VIMNMX R2, R2, R3, PT ;  /* 0x0000000302027248 */ /* 0x000fce0003fe0100 */
.L_x_6711:
[----:B------:R-:W-:-:S04]  /*11dd0*/  SHF.R.S32.HI R3, RZ, 0x1f, R2 ;  /* 0x0000001fff037819 */ /* 0x000fc80000011402 */
[----:B------:R-:W-:-:S04]  /*11de0*/  LEA.HI R3, R3, R2, RZ, 0x6 ;  /* 0x0000000203037211 */ /* 0x000fc800078f30ff */
[----:B------:R-:W-:-:S04]  /*11df0*/  SHF.R.S32.HI R12, RZ, 0x6, R3 ;  /* 0x00000006ff0c7819 */ /* 0x000fc80000011403 */
[----:B------:R-:W-:-:S04]  /*11e00*/  VIMNMX R12, R163, R12, !PT ;  /* 0x0000000ca30c7248 */ /* 0x000fc80007fe0100 */
[----:B------:R-:W-:-:S13]  /*11e10*/  ISETP.GE.AND P0, PT, R0, R12, PT ;  /* 0x0000000c0000720c */ /* 0x000fda0003f06270 */
[----:B------:R-:W-:Y:S05]  /*11e20*/  @!P0 BRA `(.L_x_6715) ;  /* 0x000000a400d08947 */ /* 0x000fea0003800000 */
.L_x_6744:
        /* <DEDUP_REMOVED lines=20> */
.L_x_6717:
[----:B------:R-:W-:Y:S05]  /*11f70*/  BSYNC B0 ;  /* 0x0000000000007941 */ /* 0x000fea0003800000 */
.L_x_6716:
        /* <DEDUP_REMOVED lines=13> */
.L_x_6719:
[----:B------:R-:W-:Y:S05]  /*12050*/  BSYNC B0 ;  /* 0x0000000000007941 */ /* 0x000fea0003800000 */
.L_x_6718:
        /* <DEDUP_REMOVED lines=8> */
.L_x_6721:
[----:B------:R-:W-:Y:S05]  /*120e0*/  BSYNC B0 ;  /* 0x0000000000007941 */ /* 0x000fea0003800000 */
.L_x_6720:
        /* <DEDUP_REMOVED lines=58> */
.L_x_6724:
[----:B------:R-:W-:Y:S05]  /*12490*/  BSYNC B0 ;  /* 0x0000000000007941 */ /* 0x000fea0003800000 */
.L_x_6723:
        /* <DEDUP_REMOVED lines=13> */
.L_x_6726:
[----:B------:R-:W-:Y:S05]  /*12570*/  BSYNC B0 ;  /* 0x0000000000007941 */ /* 0x000fea0003800000 */
.L_x_6725:
        /* <DEDUP_REMOVED lines=8> */
.L_x_6728:
[----:B------:R-:W-:Y:S05]  /*12600*/  BSYNC B0 ;  /* 0x0000000000007941 */ /* 0x000fea0003800000 */
.L_x_6727:
[----:B------:R-:W2:Y:S04]  /*12610*/  LD.E R10, desc[UR44][R16.64+0x88] ;  /* 0x0000882c100a7980 */ /* 0x000ea8000c101900 */
[----:B------:R-:W3:Y:S04]  /*12620*/  LD.E R11, desc[UR44][R16.64+0x1e8] ;  /* 0x0001e82c100b7980 */ /* 0x000ee8000c101900 */
[----:B------:R-:W3:Y:S04]  /*12630*/  LD.E.64 R4, desc[UR44][R16.64+0xb8] ;  /* 0x0000b82c10047980 */ /* 0x000ee8000c101b00 */
[----:B------:R-:W4:Y:S04]  /*12640*/  LD.E.64 R14, desc[UR44][R16.64+0xb0] ;  /* 0x0000b02c100e7980 */ /* 0x000f28000c101b00 */
[----:B------:R-:W4:Y:S04]  /*12650*/  LD.E.64 R18, desc[UR44][R16.64+0xb0] ;  /* 0x0000b02c10127980 */ /* 0x000f28000c101b00 */
[----:B-1---5:R-:W4:Y:S04]  /*12660*/  LD.E.64 R6, desc[UR44][R16.64+0xb0] ;  /* 0x0000b02c10067980 */ /* 0x022f28000c101b00 */
[----:B------:R-:W4:Y:S01]  /*12670*/  LD.E.64 R8, desc[UR44][R16.64+0xb0] ;  /* 0x0000b02c10087980 */ /* 0x000f22000c101b00 */
[----:B------:R-:W-:Y:S05]  /*12680*/  WARPSYNC.ALL ;  /* 0x0000000000007948 */ /* 0x000fea0003800000 */
[----:B--2---:R-:W-:Y:S01]  /*12690*/  ISETP.NE.U32.AND P0, PT, R10, RZ, PT ;  /* 0x000000ff0a00720c */ /* 0x004fe20003f05070 */
[----:B---3--:R-:W-:Y:S01]  /*126a0*/  IMAD R4, R11, 0x1000, R4 ;  /* 0x000010000b047824 */ /* 0x008fe200078e0204 */
[----:B------:R-:W-:Y:S01]  /*126b0*/  R2UR UR7, R5 ;  /* 0x00000000050772ca */ /* 0x000fe200000e0000 */
[----:B------:R-:W2:Y:S01]  /*126c0*/  LD.E.64 R10, desc[UR44][R16.64+0xb0] ;  /* 0x0000b02c100a7980 */ /* 0x000ea2000c101b00 */
[----:B------:R-:W-:Y:S01]  /*126d0*/  WARPGROUP.ARRIVE ;  /* 0x00000000000079c5 */ /* 0x000fe20000000000 */
[----:B----4-:R-:W-:-:S08]  /*126e0*/  R2UR UR4, R14 ;  /* 0x000000000e0472ca */ /* 0x010fd000000e0000 */
[----:B------:R-:W-:Y:S01]  /*126f0*/  VOTEU.ANY UP0, P0 ;  /* 0x00000000003f7886 */ /* 0x000fe20000000100 */
[C---:B------:R-:W-:Y:S01]  /*12700*/  R2UR UR6, R4.reuse ;  /* 0x00000000040672ca */ /* 0x040fe200000e0000 */
[----:B------:R-:W-:Y:S01]  /*12710*/  VIADD R20, R4, 0x2 ;  /* 0x0000000204147836 */ /* 0x000fe20000000000 */
[----:B------:R-:W-:Y:S01]  /*12720*/  R2UR UR5, R15 ;  /* 0x000000000f0572ca */ /* 0x000fe200000e0000 */
[----:B------:R-:W-:-:S12]  /*12730*/  VIADD R18, R18, 0x2 ;  /* 0x0000000212127836 */ /* 0x000fd80000000000 */
[----:B------:R-:W-:Y:S01]  /*12740*/  HGMMA.64x64x16.F32 R24, gdesc[UR4], R24, UP0, gsb0 ;  /* 0x00e00000041879f0 */ /* 0x000fe2000b800818 */
[----:B------:R-:W-:Y:S01]  /*12750*/  IMAD.MOV.U32 R21, RZ, RZ, R5 ;  /* 0x000000ffff157224 */ /* 0x000fe200078e0005 */
        /* <DEDUP_REMOVED lines=175> */
[----:B------:R-:W4:Y:S01]  /*13250*/  LD.E.64 R10, desc[UR44][R16.64+0xb0] ;  /* 0x0000b02c100a7980 */ /* 0x000f22000c101b00 */
[----:B------:R-:W-:-:S03]  /*13260*/  VIADD R58, R4, 0x800 ;  /* 0x00000800043a7836 */ /* 0x000fc60000000000 */
[----:B------:R-:W-:Y:S01]  /*13270*/  ST.E desc[UR44][R16.64+0x88], R3 ;  /* 0x0000880310007985 */ /* 0x000fe2000c10192c */
[----:B------:R-:W-:-:S03]  /*13280*/  WARPGROUP.ARRIVE ;  /* 0x00000000000079c5 */ /* 0x000fc60000000000 */
[----:B------:R-:W1:Y:S03]  /*13290*/  SHFL.IDX PT, R13, R13, RZ, 0x1f ;  /* 0x00001fff0d0d7589 */ /* 0x000e6600000e0000 */
[----:B------:R-:W-:Y:S01]  /*132a0*/  HGMMA.64x64x16.F32 R24, gdesc[UR4], R24, gsb0 ;  /* 0x00e00000041879f0 */ /* 0x000fe20008000818 */
[----:B------:R-:W-:Y:S01]  /*132b0*/  IMAD.MOV.U32 R15, RZ, RZ, R5 ;  /* 0x000000ffff0f7224 */ /* 0x000fe200078e0005 */
[----:B------:R-:W-:Y:S02]  /*132c0*/  UMOV UR4, 0x1 ;  /* 0x0000000100047882 */ /* 0x000fe40000000000 */
[----:B------:R-:W-:Y:S02]  /*132d0*/  UISETP.NE.U32.AND UP0, UPT, UR4, URZ, UPT ;  /* 0x0000003f0400728c */ /* 0x000fe4000bf05070 */
[----:B------:R-:W-:Y:S02]  /*132e0*/  R2UR UR11, R15 ;  /* 0x000000000f0b72ca */ /* 0x000fe400000e0000 */
[----:B-1----:R-:W-:-:S04]  /*132f0*/  ISETP.GT.AND P1, PT, R13, 0x7f, PT ;  /* 0x0000007f0d00780c */ /* 0x002fc80003f24270 */
[----:B------:R-:W-:-:S04]  /*13300*/  SEL R13, RZ, 0x2, !P1 ;  /* 0x00000002ff0d7807 */ /* 0x000fc80004800000 */
[----:B--2---:R-:W-:Y:S01]  /*13310*/  IADD3 R18, R18, 0x800, R13 ;  /* 0x0000080012127810 */ /* 0x004fe20007ffe00d */
[----:B------:R-:W-:Y:S01]  /*13320*/  IMAD.IADD R14, R13, 0x1, R58 ;  /* 0x000000010d0e7824 */ /* 0x000fe200078e023a */
[----:B------:R-:W-:Y:S02]  /*13330*/  R2UR UR9, R19 ;  /* 0x00000000130972ca */ /* 0x000fe400000e0000 */
[----:B------:R-:W-:Y:S02]  /*13340*/  R2UR UR8, R18 ;  /* 0x00000000120872ca */ /* 0x000fe400000e0000 */
[----:B------:R-:W-:Y:S01]  /*13350*/  R2UR UR10, R14 ;  /* 0x000000000e0a72ca */ /* 0x000fe200000e0000 */
        /* <DEDUP_REMOVED lines=137> */
[----:B------:R-:W1:Y:S01]  /*13bf0*/  S2R R59, SR_TID.X ;  /* 0x00000000003b7919 */ /* 0x000e620000002100 */
[----:B------:R-:W-:Y:S02]  /*13c00*/  WARPGROUP.DEPBAR.LE gsb0, 0x0 ;  /* 0x00008000000079c5 */ /* 0x000fe40000010000 */
[----:B------:R-:W4:Y:S01]  /*13c10*/  LD.E.64 R18, desc[UR44][R16.64+0xb0] ;  /* 0x0000b02c10127980 */ /* 0x000f22000c101b00 */
[----:B------:R-:W-:Y:S01]  /*13c20*/  IMAD.MOV.U32 R14, RZ, RZ, 0x38 ;  /* 0x00000038ff0e7424 */ /* 0x000fe200078e00ff */
[----:B-1----:R-:W-:Y:S01]  /*13c30*/  LOP3.LUT R59, R59, 0x7f, RZ, 0xc0, !PT ;  /* 0x0000007f3b3b7812 */ /* 0x002fe200078ec0ff */
[----:B------:R-:W-:Y:S01]  /*13c40*/  IMAD.MOV.U32 R15, RZ, RZ, 0xe00 ;  /* 0x00000e00ff0f7424 */ /* 0x000fe200078e00ff */
[----:B------:R-:W-:Y:S01]  /*13c50*/  ST.E desc[UR44][R16.64+0x88], R3 ;  /* 0x0000880310007985 */ /* 0x000fe2000c10192c */
[----:B------:R-:W-:Y:S01]  /*13c60*/  WARPGROUP.ARRIVE ;  /* 0x00000000000079c5 */ /* 0x000fe20000000000 */
[----:B------:R-:W-:-:S02]  /*13c70*/  SEL R14, R14, 0x36, P1 ;  /* 0x000000360e0e7807 */ /* 0x000fc40000800000 */
[----:B------:R-:W-:Y:S02]  /*13c80*/  SEL R15, R15, 0xd80, P1 ;  /* 0x00000d800f0f7807 */ /* 0x000fe40000800000 */
[----:B------:R-:W-:Y:S01]  /*13c90*/  ISETP.NE.AND P0, PT, R59, RZ, PT ;  /* 0x000000ff3b00720c */ /* 0x000fe20003f05270 */
        /* <DEDUP_REMOVED lines=74> */
[----:B------:R-:W3:Y:S04]  /*14140*/  LDL.64 R14, [R1+0x110] ;  /* 0x00011000010e7983 */ /* 0x000ee80000100a00 */
[----:B-1----:R-:W4:Y:S04]  /*14150*/  LDL R59, [R1+0xec] ;  /* 0x0000ec00013b7983 */ /* 0x002f280000100800 */
[----:B------:R-:W4:Y:S04]  /*14160*/  LDL R56, [R1+0x70] ;  /* 0x0000700001387983 */ /* 0x000f280000100800 */
[----:B------:R-:W4:Y:S04]  /*14170*/  LDL R20, [R1+0x118] ;  /* 0x0001180001147983 */ /* 0x000f280000100800 */
[----:B------:R-:W4:Y:S04]  /*14180*/  LDL.128 R8, [R1+0x100] ;  /* 0x0001000001087983 */ /* 0x000f280000100c00 */
[----:B--2---:R-:W2:Y:S04]  /*14190*/  LD.E R57, desc[UR44][R4.64] ;  /* 0x0000002c04397980 */ /* 0x004ea8000c101900 */
[----:B------:R-:W2:Y:S01]  /*141a0*/  LDL.128 R4, [R1+0xf0] ;  /* 0x0000f00001047983 */ /* 0x000ea20000100c00 */
[----:B---3--:R-:W-:-:S02]  /*141b0*/  ISETP.NE.AND P1, PT, R14, 0x1, PT ;  /* 0x000000010e00780c */ /* 0x008fc40003f25270 */
[----:B----4-:R-:W-:Y:S01]  /*141c0*/  ISETP.GE.AND P2, PT, R9, 0x1, PT ;  /* 0x000000010900780c */ /* 0x010fe20003f46270 */
[----:B------:R-:W-:Y:S01]  /*141d0*/  BSSY B0, `(.L_x_6730) ;  /* 0x0000079000007945 */ /* 0x000fe20003800000 */
[-C--:B--2---:R-:W-:Y:S01]  /*141e0*/  FMUL.FTZ R21, R28, R57.reuse ;  /* 0x000000391c157220 */ /* 0x084fe20000410000 */
[-C--:B------:R-:W-:Y:S01]  /*141f0*/  FMUL.FTZ R28, R38, R57.reuse ;  /* 0x00000039261c7220 */ /* 0x080fe20000410000 */
[-C--:B------:R-:W-:Y:S01]  /*14200*/  FMUL.FTZ R38, R40, R57.reuse ;  /* 0x0000003928267220 */ /* 0x080fe20000410000 */
[----:B------:R-:W-:Y:S01]  /*14210*/  SHF.R.S32.HI R40, RZ, 0x1f, R59 ;  /* 0x0000001fff287819 */ /* 0x000fe2000001143b */
[-C--:B------:R-:W-:Y:S01]  /*14220*/  FMUL.FTZ R13, R26, R57.reuse ;  /* 0x000000391a0d7220 */ /* 0x080fe20000410000 */
[-C--:B------:R-:W-:Y:S01]  /*14230*/  FMUL.FTZ R26, R34, R57.reuse ;  /* 0x00000039221a7220 */ /* 0x080fe20000410000 */
[----:B------:R-:W-:Y:S01]  /*14240*/  FMUL.FTZ R18, R27, R57 ;  /* 0x000000391b127220 */ /* 0x000fe20000410000 */
[----:B------:R-:W-:Y:S01]  /*14250*/  LEA.HI R34, R40, R59, RZ, 0x7 ;  /* 0x0000003b28227211 */ /* 0x000fe200078f38ff */
[-C--:B------:R-:W-:Y:S01]  /*14260*/  FMUL.FTZ R27, R35, R57.reuse ;  /* 0x00000039231b7220 */ /* 0x080fe20000410000 */
[-C--:B------:R-:W-:Y:S01]  /*14270*/  FMUL.FTZ R35, R36, R57.reuse ;  /* 0x0000003924237220 */ /* 0x080fe20000410000 */
[-C--:B------:R-:W-:Y:S01]  /*14280*/  FMUL.FTZ R58, R29, R57.reuse ;  /* 0x000000391d3a7220 */ /* 0x080fe20000410000 */
[----:B------:R-:W-:Y:S01]  /*14290*/  LOP3.LUT R36, R34, 0xffffff80, RZ, 0xc0, !PT ;  /* 0xffffff8022247812 */ /* 0x000fe200078ec0ff */
[-C--:B------:R-:W-:Y:S01]  /*142a0*/  FMUL.FTZ R24, R24, R57.reuse ;  /* 0x0000003918187220 */ /* 0x080fe20000410000 */
[-C--:B------:R-:W-:Y:S01]  /*142b0*/  FMUL.FTZ R29, R39, R57.reuse ;  /* 0x00000039271d7220 */ /* 0x080fe20000410000 */
[-C--:B------:R-:W-:Y:S01]  /*142c0*/  FMUL.FTZ R39, R41, R57.reuse ;  /* 0x0000003929277220 */ /* 0x080fe20000410000 */
[-C--:B------:R-:W-:Y:S01]  /*142d0*/  FMUL.FTZ R41, R44, R57.reuse ;  /* 0x000000392c297220 */ /* 0x080fe20000410000 */
[----:B------:R-:W-:Y:S01]  /*142e0*/  IMAD.IADD R44, R59, 0x1, -R36 ;  /* 0x000000013b2c7824 */ /* 0x000fe200078e0a24 */
[----:B0-----:R0:W1:Y:S01]  /*142f0*/  MUFU.TANH R3, R24 ;  /* 0x0000001800037308 */ /* 0x0010620000002400 */
[-C--:B------:R-:W-:Y:S01]  /*14300*/  FMUL.FTZ R19, R25, R57.reuse ;  /* 0x0000003919137220 */ /* 0x080fe20000410000 */
[-C--:B------:R-:W-:Y:S01]  /*14310*/  FMUL.FTZ R25, R31, R57.reuse ;  /* 0x000000391f197220 */ /* 0x080fe20000410000 */
[-C--:B------:R-:W-:Y:S01]  /*14320*/  FMUL.FTZ R31, R43, R57.reuse ;  /* 0x000000392b1f7220 */ /* 0x080fe20000410000 */
[-C--:B0-----:R-:W-:Y:S01]  /*14330*/  FMUL.FTZ R24, R30, R57.reuse ;  /* 0x000000391e187220 */ /* 0x081fe20000410000 */
[-C--:B------:R-:W-:Y:S01]  /*14340*/  FMUL.FTZ R30, R42, R57.reuse ;  /* 0x000000392a1e7220 */ /* 0x080fe20000410000 */
[-C--:B------:R-:W-:Y:S01]  /*14350*/  FMUL.FTZ R42, R45, R57.reuse ;  /* 0x000000392d2a7220 */ /* 0x080fe20000410000 */
[----:B------:R-:W-:Y:S01]  /*14360*/  SHF.R.S32.HI R45, RZ, 0x1f, R44 ;  /* 0x0000001fff2d7819 */ /* 0x000fe2000001142c */
        /* <DEDUP_REMOVED lines=16> */
[----:B------:R-:W-:Y:S02]  /*14470*/  IMAD R40, R56, 0x4, R45 ;  /* 0x0000000438287824 */ /* 0x000fe400078e022d */
[----:B------:R-:W-:Y:S02]  /*14480*/  IMAD.IADD R59, R60, 0x1, -R59 ;  /* 0x000000013c3b7824 */ /* 0x000fe400078e0a3b */
[----:B------:R-:W-:-:S04]  /*14490*/  IMAD.U32 R40, R40, 0x10, R47 ;  /* 0x0000001028287824 */ /* 0x000fc800078e002f */
[----:B------:R-:W-:-:S04]  /*144a0*/  IMAD R48, R59, 0x8, R40 ;  /* 0x000000083b307824 */ /* 0x000fc800078e0228 */
[----:B------:R-:W-:-:S04]  /*144b0*/  @P1 IMAD.HI.U32 R15, R48, R15, RZ ;  /* 0x0000000f300f1227 */ /* 0x000fc800078e00ff */
[----:B------:R-:W-:Y:S01]  /*144c0*/  FMUL.FTZ R40, R51, R57 ;  /* 0x0000003933287220 */ /* 0x000fe20000410000 */
[----:B------:R-:W-:Y:S01]  /*144d0*/  @P1 SHF.R.U32.HI R48, RZ, R20, R15 ;  /* 0x00000014ff301219 */ /* 0x000fe2000001160f */
[----:B------:R-:W-:Y:S01]  /*144e0*/  IMAD.SHL.U32 R51, R0, 0x40, RZ ;  /* 0x0000004000337824 */ /* 0x000fe200078e00ff */
[----:B------:R-:W-:-:S03]  /*144f0*/  LOP3.LUT R15, R46, 0x7ffffffc, RZ, 0xc0, !PT ;  /* 0x7ffffffc2e0f7812 */ /* 0x000fc600078ec0ff */
[----:B------:R-:W0:Y:S02]  /*14500*/  SHFL.IDX PT, R47, R48, RZ, 0x1c1f ;  /* 0x001c1fff302f7589 */ /* 0x000e2400000e0000 */
[----:B------:R-:W-:Y:S01]  /*14510*/  IMAD.IADD R46, R44, 0x1, -R15 ;  /* 0x000000012c2e7824 */ /* 0x000fe200078e0a0f */
        /* <DEDUP_REMOVED lines=10> */
[----:B------:R-:W-:Y:S01]  /*145c0*/  IMAD R15, R46, -0x2, R15 ;  /* 0xfffffffe2e0f7824 */ /* 0x000fe200078e020f */
[----:B------:R-:W2:Y:S04]  /*145d0*/  MUFU.TANH R19, R19 ;  /* 0x0000001300137308 */ /* 0x000ea80000002400 */
        /* <DEDUP_REMOVED lines=48> */
.L_x_6733:
[----:B------:R-:W-:-:S13]  /*148e0*/  ISETP.NE.AND P1, PT, R9, 0x1, PT ;  /* 0x000000010900780c */ /* 0x000fda0003f25270 */
[----:B------:R-:W-:-:S05]  /*148f0*/  @P1 IMAD.HI.U32 R20, R8, R10, RZ ;  /* 0x0000000a08141227 */ /* 0x000fca00078e00ff */
[----:B------:R-:W-:-:S07]  /*14900*/  @P1 SHF.R.U32.HI R8, RZ, R11, R20 ;  /* 0x0000000bff081219 */ /* 0x000fce0000011614 */
.L_x_6734:
[----:B------:R-:W-:Y:S05]  /*14910*/  BSYNC B1 ;  /* 0x0000000000017941 */ /* 0x000fea0003800000 */
.L_x_6732:
[----:B------:R-:W-:-:S04]  /*14920*/  IMAD R15, R8, R9, -R51 ;  /* 0x00000009080f7224 */ /* 0x000fc800078e0a33 */
[----:B------:R-:W-:-:S05]  /*14930*/  IMAD R8, R46, -0x2, R15 ;  /* 0xfffffffe2e087824 */ /* 0x000fca00078e020f */
[----:B------:R-:W-:Y:S02]  /*14940*/  VIMNMX R7, R7, R8, !PT ;  /* 0x0000000807077248 */ /* 0x000fe40007fe0100 */
[----:B------:R-:W-:-:S07]  /*14950*/  VIADDMNMX R6, R8, R9, R6, PT ;  /* 0x0000000908067246 */ /* 0x000fce0003800106 */
.L_x_6731:
[----:B------:R-:W-:Y:S05]  /*14960*/  BSYNC B0 ;  /* 0x0000000000007941 */ /* 0x000fea0003800000 */
.L_x_6730:
[C---:B------:R-:W-:Y:S01]  /*14970*/  ISETP.GE.AND P1, PT, R55.reuse, 0x2, PT ;  /* 0x000000023700780c */ /* 0x040fe20003f26270 */
[----:B------:R-:W-:Y:S01]  /*14980*/  BSSY B0, `(.L_x_6735) ;  /* 0x0000062000007945 */ /* 0x000fe20003800000 */
[----:B------:R-:W-:Y:S02]  /*14990*/  ISETP.GE.AND P3, PT, R55, 0xa, PT ;  /* 0x0000000a3700780c */ /* 0x000fe40003f66270 */
        /* <DEDUP_REMOVED lines=10> */
[----:B------:R-:W-:Y:S02]  /*14a40*/  ISETP.GE.AND P3, PT, R55, 0x11, PT ;  /* 0x000000113700780c */ /* 0x000fe40003f66270 */
[----:B------:R-:W-:Y:S02]  /*14a50*/  FSEL R58, R58, -INF , !P1 ;  /* 0xff8000003a3a7808 */ /* 0x000fe40004800000 */
[C---:B------:R-:W-:Y:S02]  /*14a60*/  ISETP.LT.OR P2, PT, R6.reuse, 0x9, P2 ;  /* 0x000000090600780c */ /* 0x040fe40001741670 */
        /* <DEDUP_REMOVED lines=47> */
[----:B------:R-:W-:Y:S01]  /*14d60*/  ISETP.GE.AND P4, PT, R55, 0x39, PT ;  /* 0x000000393700780c */ /* 0x000fe20003f86270 */
[----:B------:R-:W0:Y:S03]  /*14d70*/  SHFL.IDX PT, R49, R48, 0x1, 0x1c1f ;  /* 0x003c1f0030317f89 */ /* 0x000e2600000e0000 */
[----:B------:R-:W-:-:S04]  /*14d80*/  ISETP.GT.AND P5, PT, R7, 0x38, !P4 ;  /* 0x000000380700780c */ /* 0x000fc800067a4270 */
[----:B------:R-:W-:-:S04]  /*14d90*/  ISETP.LT.OR P5, PT, R6, 0x39, P5 ;  /* 0x000000390600780c */ /* 0x000fc80002fa1670 */
[----:B------:R-:W-:Y:S02]  /*14da0*/  FSEL R15, R52, -INF , !P5 ;  /* 0xff800000340f7808 */ /* 0x000fe40006800000 */
[----:B------:R-:W-:-:S04]  /*14db0*/  ISETP.GE.AND P5, PT, R55, 0x1, PT ;  /* 0x000000013700780c */ /* 0x000fc80003fa6270 */
[----:B------:R-:W-:-:S04]  /*14dc0*/  ISETP.GT.AND P6, PT, R7, RZ, !P5 ;  /* 0x000000ff0700720c */ /* 0x000fc80006fc4270 */
[----:B------:R-:W-:-:S04]  /*14dd0*/  ISETP.LT.OR P6, PT, R6, 0x1, P6 ;  /* 0x000000010600780c */ /* 0x000fc800037c1670 */
[----:B-1----:R-:W-:Y:S02]  /*14de0*/  FSEL R47, R3, -INF , !P6 ;  /* 0xff800000032f7808 */ /* 0x002fe40007000000 */
        /* <DEDUP_REMOVED lines=19> */
.L_x_6738:
[----:B------:R-:W-:-:S13]  /*14f20*/  ISETP.NE.AND P6, PT, R9, 0x1, PT ;  /* 0x000000010900780c */ /* 0x000fda0003fc5270 */
[----:B------:R-:W-:-:S05]  /*14f30*/  @P6 IMAD.HI.U32 R10, R4, R10, RZ ;  /* 0x0000000a040a6227 */ /* 0x000fca00078e00ff */
[----:B------:R-:W-:-:S07]  /*14f40*/  @P6 SHF.R.U32.HI R4, RZ, R11, R10 ;  /* 0x0000000bff046219 */ /* 0x000fce000001160a */
.L_x_6739:
[----:B------:R-:W-:Y:S05]  /*14f50*/  BSYNC B1 ;  /* 0x0000000000017941 */ /* 0x000fea0003800000 */
.L_x_6737:
[----:B------:R-:W-:-:S04]  /*14f60*/  IMAD R5, R4, R9, -R51 ;  /* 0x0000000904057224 */ /* 0x000fc800078e0a33 */
[----:B------:R-:W-:-:S05]  /*14f70*/  IMAD R46, R46, -0x2, R5 ;  /* 0xfffffffe2e2e7824 */ /* 0x000fca00078e0205 */
[----:B------:R-:W-:Y:S02]  /*14f80*/  VIADDMNMX R6, R46, R9, R6, PT ;  /* 0x000000092e067246 */ /* 0x000fe40003800106 */
[----:B------:R-:W-:-:S07]  /*14f90*/  VIMNMX R7, R7, R46, !PT ;  /* 0x0000002e07077248 */ /* 0x000fce0007fe0100 */
.L_x_6736:
[----:B------:R-:W-:Y:S05]  /*14fa0*/  BSYNC B0 ;  /* 0x0000000000007941 */ /* 0x000fea0003800000 */
.L_x_6735:
[----:B------:R-:W-:Y:S02]  /*14fb0*/  ISETP.GT.AND P5, PT, R7, RZ, !P5 ;  /* 0x000000ff0700720c */ /* 0x000fe40006fa4270 */
[----:B------:R-:W-:Y:S02]  /*14fc0*/  ISETP.NE.AND P6, PT, R64, RZ, PT ;  /* 0x000000ff4000720c */ /* 0x000fe40003fc5270 */
[----:B------:R-:W-:-:S04]  /*14fd0*/  ISETP.LT.OR P5, PT, R6, 0x1, P5 ;  /* 0x000000010600780c */ /* 0x000fc80002fa1670 */
[----:B------:R-:W-:Y:S02]  /*14fe0*/  FSEL R10, R13, -INF , !P5 ;  /* 0xff8000000d0a7808 */ /* 0x000fe40006800000 */
[----:B------:R-:W-:Y:S02]  /*14ff0*/  ISETP.NE.AND P5, PT, R8, RZ, PT ;  /* 0x000000ff0800720c */ /* 0x000fe40003fa5270 */
[----:B------:R-:W2:Y:S02]  /*15000*/  LD.E.64 R8, desc[UR44][R16.64+0x200] ;  /* 0x0002002c10087980 */ /* 0x000ea4000c101b00 */
        /* <DEDUP_REMOVED lines=43> */
[----:B------:R-:W-:Y:S02]  /*152c0*/  ISETP.LT.OR P2, PT, R6, 0x31, P2 ;  /* 0x000000310600780c */ /* 0x000fe40001741670 */
[----:B------:R-:W-:Y:S02]  /*152d0*/  FSEL R36, R36, -INF , !P1 ;  /* 0xff80000024247808 */ /* 0x000fe40004800000 */
[----:B------:R-:W-:Y:S02]  /*152e0*/  ISETP.GT.AND P4, PT, R7, 0x38, !P4 ;  /* 0x000000380700780c */ /* 0x000fe40006784270 */
[----:B------:R-:W-:Y:S02]  /*152f0*/  ISETP.LT.OR P3, PT, R6, 0x32, P3 ;  /* 0x000000320600780c */ /* 0x000fe40001f61670 */
[----:B------:R-:W-:-:S02]  /*15300*/  FSEL R14, R14, -INF , !P2 ;  /* 0xff8000000e0e7808 */ /* 0x000fc40005000000 */
[----:B------:R-:W-:Y:S02]  /*15310*/  ISETP.GT.AND P1, PT, R7, 0x39, !P6 ;  /* 0x000000390700780c */ /* 0x000fe40007724270 */
[----:B------:R-:W-:Y:S02]  /*15320*/  ISETP.LT.OR P4, PT, R6, 0x39, P4 ;  /* 0x000000390600780c */ /* 0x000fe40002781670 */
[----:B------:R-:W-:Y:S01]  /*15330*/  FSEL R40, R40, -INF , !P3 ;  /* 0xff80000028287808 */ /* 0x000fe20005800000 */
[----:B------:R-:W-:Y:S01]  /*15340*/  UIADD3 UR4, UP0, UR37, 0x200, URZ ;  /* 0x0000020025047890 */ /* 0x000fe2000ff1e03f */
[----:B------:R-:W-:Y:S02]  /*15350*/  ISETP.LT.OR P1, PT, R6, 0x3a, P1 ;  /* 0x0000003a0600780c */ /* 0x000fe40000f21670 */
[----:B------:R-:W-:Y:S01]  /*15360*/  FSEL R44, R44, -INF , !P4 ;  /* 0xff8000002c2c7808 */ /* 0x000fe20006000000 */
[----:B------:R-:W-:Y:S02]  /*15370*/  ULOP3.LUT UR4, UR4, 0x4, URZ, 0xfc, !UPT ;  /* 0x0000000404047892 */ /* 0x000fe4000f8efc3f */
[----:B------:R-:W-:Y:S01]  /*15380*/  UIADD3.X UR5, URZ, UR36, URZ, UP0, !UPT ;  /* 0x000000243f057290 */ /* 0x000fe200087fe43f */
[----:B------:R-:W-:-:S02]  /*15390*/  FSEL R45, R45, -INF , !P1 ;  /* 0xff8000002d2d7808 */ /* 0x000fc40004800000 */
        /* <DEDUP_REMOVED lines=33> */
[----:B------:R-:W-:Y:S01]  /*155b0*/  FMNMX.FTZ R6, R44, R5, !PT ;  /* 0x000000052c067209 */ /* 0x000fe20007810000 */
[----:B------:R-:W-:Y:S02]  /*155c0*/  IMAD.U32 R4, RZ, RZ, UR4 ;  /* 0x00000004ff047e24 */ /* 0x000fe4000f8e00ff */
[----:B------:R-:W-:Y:S01]  /*155d0*/  IMAD.U32 R5, RZ, RZ, UR5 ;  /* 0x00000005ff057e24 */ /* 0x000fe2000f8e00ff */
        /* <DEDUP_REMOVED lines=43> */
.L_x_6741:
[----:B------:R-:W-:Y:S05]  /*15890*/  BSYNC B0 ;  /* 0x0000000000007941 */ /* 0x000fea0003800000 */
.L_x_6740:
        /* <DEDUP_REMOVED lines=18> */
[-CC-:B------:R-:W-:Y:S01]  /*159c0*/  FFMA.FTZ R15, R3, R2.reuse, -R6.reuse ;  /* 0x00000002030f7223 */ /* 0x180fe20000010806 */
[----:B------:R-:W-:Y:S01]  /*159d0*/  FSEL R3, R4, RZ, P1 ;  /* 0x000000ff04037208 */ /* 0x000fe20000800000 */
[-CC-:B------:R-:W-:Y:S01]  /*159e0*/  FFMA.FTZ R168, R47, R2.reuse, -R6.reuse ;  /* 0x000000022fa87223 */ /* 0x180fe20000010806 */
[-CC-:B------:R-:W-:Y:S01]  /*159f0*/  FFMA.FTZ R7, R20, R2.reuse, -R6.reuse ;  /* 0x0000000214077223 */ /* 0x180fe20000010806 */
[-CC-:B------:R-:W-:Y:S01]  /*15a00*/  FFMA.FTZ R170, R21, R2.reuse, -R6.reuse ;  /* 0x0000000215aa7223 */ /* 0x180fe20000010806 */
[-CC-:B0-----:R-:W-:Y:S01]  /*15a10*/  FFMA.FTZ R9, R58, R2.reuse, -R6.reuse ;  /* 0x000000023a097223 */ /* 0x181fe20000010806 */
        /* <DEDUP_REMOVED lines=8> */
[-C--:B------:R-:W-:Y:S01]  /*15aa0*/  FFMA.FTZ R27, R27, R2.reuse, -R3 ;  /* 0x000000021b1b7223 */ /* 0x080fe20000010803 */
        /* <DEDUP_REMOVED lines=10> */
[----:B-----5:R-:W-:Y:S01]  /*15b50*/  FADD.FTZ R4, R168, R51 ;  /* 0x00000033a8047221 */ /* 0x020fe20000010000 */
        /* <DEDUP_REMOVED lines=8> */
[-CC-:B------:R-:W-:Y:S01]  /*15be0*/  FFMA.FTZ R14, R14, R2.reuse, -R3.reuse ;  /* 0x000000020e0e7223 */ /* 0x180fe20000010803 */
[-CC-:B------:R-:W-:Y:S01]  /*15bf0*/  FFMA.FTZ R40, R40, R2.reuse, -R3.reuse ;  /* 0x0000000228287223 */ /* 0x180fe20000010803 */
[-CC-:B------:R-:W-:Y:S01]  /*15c00*/  FFMA.FTZ R44, R44, R2.reuse, -R3.reuse ;  /* 0x000000022c2c7223 */ /* 0x180fe20000010803 */
[----:B------:R-:W-:-:S03]  /*15c10*/  FFMA.FTZ R2, R45, R2, -R3 ;  /* 0x000000022d027223 */ /* 0x000fc60000010803 */
        /* <DEDUP_REMOVED lines=55> */
[----:B-1----:R-:W-:Y:S01]  /*15f90*/  FADD.FTZ R6, R44, R5 ;  /* 0x000000052c067221 */ /* 0x002fe20000010000 */
[----:B--2---:R-:W-:-:S05]  /*15fa0*/  FADD.FTZ R39, R15, R4 ;  /* 0x000000040f277221 */ /* 0x004fca0000010000 */
[----:B------:R-:W-:Y:S01]  /*15fb0*/  ST.E desc[UR44][R16.64+0x210], R39 ;  /* 0x0002102710007985 */ /* 0x000fe2000c10192c */
[----:B0-----:R-:W-:-:S05]  /*15fc0*/  FADD.FTZ R41, R183, R6 ;  /* 0x00000006b7297221 */ /* 0x001fca0000010000 */
        /* <DEDUP_REMOVED lines=22> */
[----:B------:R-:W-:Y:S01]  /*16130*/  STSM.16.M88.4 [R18], R168 ;  /* 0x000000a812007844 */ /* 0x000fe20000000200 */
[--C-:B---3--:R-:W-:Y:S02]  /*16140*/  IMAD R5, R3, 0x2, R18.reuse ;  /* 0x0000000203057824 */ /* 0x108fe400078e0212 */
[C---:B------:R-:W-:Y:S02]  /*16150*/  IMAD R4, R2.reuse, 0x2, R18 ;  /* 0x0000000202047824 */ /* 0x040fe400078e0212 */
[----:B------:R-:W-:-:S03]  /*16160*/  IMAD R6, R2, 0x2, R5 ;  /* 0x0000000202067824 */ /* 0x000fc600078e0205 */
[----:B------:R0:W-:Y:S04]  /*16170*/  STSM.16.M88.4 [R4], R172 ;  /* 0x000000ac04007844 */ /* 0x0001e80000000200 */
[----:B------:R1:W-:Y:S04]  /*16180*/  STSM.16.M88.4 [R5], R176 ;  /* 0x000000b005007844 */ /* 0x0003e80000000200 */
[----:B------:R2:W-:Y:S04]  /*16190*/  STSM.16.M88.4 [R6], R180 ;  /* 0x000000b406007844 */ /* 0x0005e80000000200 */
[----:B------:R-:W3:Y:S01]  /*161a0*/  LD.E R8, desc[UR44][R16.64+0x230] ;  /* 0x0002302c10087980 */ /* 0x000ee2000c101900 */
[----:B------:R-:W-:-:S04]  /*161b0*/  UIADD3 UR4, UP0, UR37, 0x230, URZ ;  /* 0x0000023025047890 */ /* 0x000fc8000ff1e03f */
[----:B------:R-:W-:Y:S02]  /*161c0*/  ULOP3.LUT UR5, UR4, 0x4, URZ, 0xfc, !UPT ;  /* 0x0000000404057892 */ /* 0x000fe4000f8efc3f */
[----:B------:R-:W-:-:S04]  /*161d0*/  UIADD3.X UR6, URZ, UR36, URZ, UP0, !UPT ;  /* 0x000000243f067290 */ /* 0x000fc800087fe43f */
[----:B------:R-:W-:Y:S02]  /*161e0*/  IMAD.U32 R2, RZ, RZ, UR5 ;  /* 0x00000005ff027e24 */ /* 0x000fe4000f8e00ff */
[----:B------:R-:W-:Y:S02]  /*161f0*/  IMAD.U32 R3, RZ, RZ, UR6 ;  /* 0x00000006ff037e24 */ /* 0x000fe4000f8e00ff */
[----:B---3--:R-:W-:-:S05]  /*16200*/  FMUL.FTZ R7, R13, R8 ;  /* 0x000000080d077220 */ /* 0x008fca0000410000 */
[----:B------:R-:W-:Y:S04]  /*16210*/  ST.E desc[UR44][R16.64+0x230], R7 ;  /* 0x0002300710007985 */ /* 0x000fe8000c10192c */
[----:B0-----:R-:W1:Y:S02]  /*16220*/  LD.E R4, desc[UR44][R2.64] ;  /* 0x0000002c02047980 */ /* 0x001e64000c101900 */
[----:B-1----:R-:W-:-:S05]  /*16230*/  FMUL.FTZ R5, R13, R4 ;  /* 0x000000040d057220 */ /* 0x002fca0000410000 */
[----:B------:R0:W-:Y:S04]  /*16240*/  ST.E desc[UR44][R2.64], R5 ;  /* 0x0000000502007985 */ /* 0x0001e8000c10192c */
        /* <DEDUP_REMOVED lines=60> */
[----:B--2---:R-:W2:Y:S04]  /*16610*/  LD.E R6, desc[UR44][R16.64+0x414] ;  /* 0x0004142c10067980 */ /* 0x004ea8000c101900 */
[----:B------:R-:W2:Y:S01]  /*16620*/  LD.E R8, desc[UR44][R16.64+0x420] ;  /* 0x0004202c10087980 */ /* 0x000ea2000c101900 */
[----:B------:R-:W-:Y:S01]  /*16630*/  ULOP3.LUT UR5, UR4, 0x8, URZ, 0xfc, !UPT ;  /* 0x0000000804057892 */ /* 0x000fe2000f8efc3f */
[C---:B0-----:R-:W-:Y:S01]  /*16640*/  FMUL.FTZ R5, R13.reuse, R66 ;  /* 0x000000420d057220 */ /* 0x041fe20000410000 */
[----:B---3--:R-:W-:-:S04]  /*16650*/  FMUL.FTZ R27, R13, R132 ;  /* 0x000000840d1b7220 */ /* 0x008fc80000410000 */
[----:B------:R0:W-:Y:S01]  /*16660*/  ST.E desc[UR44][R16.64+0x240], R5 ;  /* 0x0002400510007985 */ /* 0x0001e2000c10192c */
[C---:B----4-:R-:W-:Y:S01]  /*16670*/  FMUL.FTZ R7, R13.reuse, R68 ;  /* 0x000000440d077220 */ /* 0x050fe20000410000 */
[C---:B-----5:R-:W-:Y:S01]  /*16680*/  FMUL.FTZ R9, R13.reuse, R70 ;  /* 0x000000460d097220 */ /* 0x060fe20000410000 */
[C---:B------:R-:W-:Y:S01]  /*16690*/  FMUL.FTZ R15, R13.reuse, R72 ;  /* 0x000000480d0f7220 */ /* 0x040fe20000410000 */
[C---:B------:R-:W-:Y:S01]  /*166a0*/  FMUL.FTZ R19, R13.reuse, R74 ;  /* 0x0000004a0d137220 */ /* 0x040fe20000410000 */
[----:B------:R-:W-:Y:S01]  /*166b0*/  ST.E desc[UR44][R16.64+0x424], R27 ;  /* 0x0004241b10007985 */ /* 0x000fe2000c10192c */
[----:B0-----:R-:W-:-:S03]  /*166c0*/  FMUL.FTZ R5, R13, R80 ;  /* 0x000000500d057220 */ /* 0x001fc60000410000 */
[----:B------:R0:W-:Y:S01]  /*166d0*/  ST.E desc[UR44][R16.64+0x244], R7 ;  /* 0x0002440710007985 */ /* 0x0001e2000c10192c */
[----:B------:R-:W-:-:S03]  /*166e0*/  FMUL.FTZ R21, R13, R76 ;  /* 0x0000004c0d157220 */ /* 0x000fc60000410000 */
[----:B------:R1:W-:Y:S01]  /*166f0*/  ST.E desc[UR44][R16.64+0x250], R9 ;  /* 0x0002500910007985 */ /* 0x0003e2000c10192c */
[----:B------:R-:W-:-:S03]  /*16700*/  FMUL.FTZ R25, R13, R78 ;  /* 0x0000004e0d197220 */ /* 0x000fc60000410000 */
[----:B------:R3:W-:Y:S04]  /*16710*/  ST.E desc[UR44][R16.64+0x254], R15 ;  /* 0x0002540f10007985 */ /* 0x0007e8000c10192c */
[----:B------:R4:W-:Y:S01]  /*16720*/  ST.E desc[UR44][R16.64+0x260], R19 ;  /* 0x0002601310007985 */ /* 0x0009e2000c10192c */
[C---:B0-----:R-:W-:Y:S01]  /*16730*/  FMUL.FTZ R7, R13.reuse, R82 ;  /* 0x000000520d077220 */ /* 0x041fe20000410000 */
[C---:B------:R-:W-:Y:S02]  /*16740*/  FMUL.FTZ R27, R13.reuse, R84 ;  /* 0x000000540d1b7220 */ /* 0x040fe40000410000 */
[----:B------:R0:W-:Y:S01]  /*16750*/  ST.E desc[UR44][R16.64+0x274], R5 ;  /* 0x0002740510007985 */ /* 0x0001e2000c10192c */
[C---:B------:R-:W-:Y:S01]  /*16760*/  FMUL.FTZ R29, R13.reuse, R86 ;  /* 0x000000560d1d7220 */ /* 0x040fe20000410000 */
[C---:B-1----:R-:W-:Y:S01]  /*16770*/  FMUL.FTZ R9, R13.reuse, R88 ;  /* 0x000000580d097220 */ /* 0x042fe20000410000 */
[C---:B---3--:R-:W-:Y:S01]  /*16780*/  FMUL.FTZ R15, R13.reuse, R90 ;  /* 0x0000005a0d0f7220 */ /* 0x048fe20000410000 */
[C---:B----4-:R-:W-:Y:S01]  /*16790*/  FMUL.FTZ R19, R13.reuse, R92 ;  /* 0x0000005c0d137220 */ /* 0x050fe20000410000 */
[----:B------:R1:W-:Y:S01]  /*167a0*/  ST.E desc[UR44][R16.64+0x264], R21 ;  /* 0x0002641510007985 */ /* 0x0003e2000c10192c */
[----:B0-----:R-:W-:-:S03]  /*167b0*/  FMUL.FTZ R5, R13, R98 ;  /* 0x000000620d057220 */ /* 0x001fc60000410000 */
[----:B------:R0:W-:Y:S04]  /*167c0*/  ST.E desc[UR44][R16.64+0x270], R25 ;  /* 0x0002701910007985 */ /* 0x0001e8000c10192c */
[----:B------:R3:W-:Y:S04]  /*167d0*/  ST.E desc[UR44][R16.64+0x280], R7 ;  /* 0x0002800710007985 */ /* 0x0007e8000c10192c */
[----:B------:R4:W-:Y:S01]  /*167e0*/  ST.E desc[UR44][R16.64+0x284], R27 ;  /* 0x0002841b10007985 */ /* 0x0009e2000c10192c */
[----:B-1----:R-:W-:-:S03]  /*167f0*/  FMUL.FTZ R21, R13, R94 ;  /* 0x0000005e0d157220 */ /* 0x002fc60000410000 */
[----:B------:R1:W-:Y:S01]  /*16800*/  ST.E desc[UR44][R16.64+0x290], R29 ;  /* 0x0002901d10007985 */ /* 0x0003e2000c10192c */
[----:B0-----:R-:W-:-:S03]  /*16810*/  FMUL.FTZ R25, R13, R96 ;  /* 0x000000600d197220 */ /* 0x001fc60000410000 */
[----:B------:R0:W-:Y:S01]  /*16820*/  ST.E desc[UR44][R16.64+0x294], R9 ;  /* 0x0002940910007985 */ /* 0x0001e2000c10192c */
[----:B---3--:R-:W-:-:S03]  /*16830*/  FMUL.FTZ R7, R13, R100 ;  /* 0x000000640d077220 */ /* 0x008fc60000410000 */
[----:B------:R3:W-:Y:S01]  /*16840*/  ST.E desc[UR44][R16.64+0x2a0], R15 ;  /* 0x0002a00f10007985 */ /* 0x0007e2000c10192c */
[----:B----4-:R-:W-:-:S03]  /*16850*/  FMUL.FTZ R27, R13, R104 ;  /* 0x000000680d1b7220 */ /* 0x010fc60000410000 */
[----:B------:R4:W-:Y:S01]  /*16860*/  ST.E desc[UR44][R16.64+0x2a4], R19 ;  /* 0x0002a41310007985 */ /* 0x0009e2000c10192c */
[C---:B-1----:R-:W-:Y:S01]  /*16870*/  FMUL.FTZ R29, R13.reuse, R106 ;  /* 0x0000006a0d1d7220 */ /* 0x042fe20000410000 */
[C---:B0-----:R-:W-:Y:S02]  /*16880*/  FMUL.FTZ R9, R13.reuse, R102 ;  /* 0x000000660d097220 */ /* 0x041fe40000410000 */
[----:B------:R0:W-:Y:S01]  /*16890*/  ST.E desc[UR44][R16.64+0x2c0], R5 ;  /* 0x0002c00510007985 */ /* 0x0001e2000c10192c */
[C---:B---3--:R-:W-:Y:S01]  /*168a0*/  FMUL.FTZ R15, R13.reuse, R108 ;  /* 0x0000006c0d0f7220 */ /* 0x048fe20000410000 */
[C---:B----4-:R-:W-:Y:S02]  /*168b0*/  FMUL.FTZ R19, R13.reuse, R110 ;  /* 0x0000006e0d137220 */ /* 0x050fe40000410000 */
        /* <DEDUP_REMOVED lines=9> */
[----:B---3--:R-:W-:-:S03]  /*16950*/  FMUL.FTZ R7, R13, R118 ;  /* 0x000000760d077220 */ /* 0x008fc60000410000 */
[----:B------:R3:W-:Y:S01]  /*16960*/  ST.E desc[UR44][R16.64+0x2e4], R15 ;  /* 0x0002e40f10007985 */ /* 0x0007e2000c10192c */
[----:B-1----:R-:W-:-:S03]  /*16970*/  FMUL.FTZ R9, R13, R120 ;  /* 0x000000780d097220 */ /* 0x002fc60000410000 */
[----:B------:R1:W-:Y:S01]  /*16980*/  ST.E desc[UR44][R16.64+0x2f0], R19 ;  /* 0x0002f01310007985 */ /* 0x0003e2000c10192c */
[C---:B----4-:R-:W-:Y:S01]  /*16990*/  FMUL.FTZ R27, R13.reuse, R124 ;  /* 0x0000007c0d1b7220 */ /* 0x050fe20000410000 */
[C---:B0-----:R-:W-:Y:S02]  /*169a0*/  FMUL.FTZ R29, R13.reuse, R126 ;  /* 0x0000007e0d1d7220 */ /* 0x041fe40000410000 */
[----:B------:R0:W-:Y:S01]  /*169b0*/  ST.E desc[UR44][R16.64+0x2f4], R5 ;  /* 0x0002f40510007985 */ /* 0x0001e2000c10192c */
[C---:B---3--:R-:W-:Y:S01]  /*169c0*/  FMUL.FTZ R15, R13.reuse, R122 ;  /* 0x0000007a0d0f7220 */ /* 0x048fe20000410000 */
[C---:B-1----:R-:W-:Y:S02]  /*169d0*/  FMUL.FTZ R19, R13.reuse, R128 ;  /* 0x000000800d137220 */ /* 0x042fe40000410000 */
        /* <DEDUP_REMOVED lines=48> */
[----:B-1----:R-:W-:-:S03]  /*16ce0*/  FMUL.FTZ R25, R13, R20 ;  /* 0x000000140d197220 */ /* 0x002fc60000410000 */
[----:B------:R1:W-:Y:S01]  /*16cf0*/  ST.E desc[UR44][R16.64+0x3d0], R29 ;  /* 0x0003d01d10007985 */ /* 0x0003e2000c10192c */
[C---:B--2---:R-:W-:Y:S01]  /*16d00*/  FMUL.FTZ R15, R13.reuse, R26 ;  /* 0x0000001a0d0f7220 */ /* 0x044fe20000410000 */
[C---:B0-----:R-:W-:Y:S02]  /*16d10*/  FMUL.FTZ R19, R13.reuse, R24 ;  /* 0x000000180d137220 */ /* 0x041fe40000410000 */
[----:B------:R0:W-:Y:S01]  /*16d20*/  ST.E desc[UR44][R16.64+0x3c0], R5 ;  /* 0x0003c00510007985 */ /* 0x0001e2000c10192c */
[C---:B---3--:R-:W-:Y:S01]  /*16d30*/  FMUL.FTZ R27, R13.reuse, R10 ;  /* 0x0000000a0d1b7220 */ /* 0x048fe20000410000 */
[C---:B-1----:R-:W-:Y:S01]  /*16d40*/  FMUL.FTZ R29, R13.reuse, R4 ;  /* 0x000000040d1d7220 */ /* 0x042fe20000410000 */
[----:B------:R-:W-:Y:S01]  /*16d50*/  FMUL.FTZ R13, R13, R8 ;  /* 0x000000080d0d7220 */ /* 0x000fe20000410000 */
[----:B------:R-:W-:Y:S02]  /*16d60*/  IMAD.U32 R4, RZ, RZ, UR5 ;  /* 0x00000005ff047e24 */ /* 0x000fe4000f8e00ff */
[----:B0-----:R-:W-:Y:S01]  /*16d70*/  IMAD.U32 R5, RZ, RZ, UR6 ;  /* 0x00000006ff057e24 */ /* 0x001fe2000f8e00ff */
        /* <DEDUP_REMOVED lines=10> */
[----:B------:R-:W1:Y:S01]  /*16e20*/  LD.E R8, desc[UR44][R4.64] ;  /* 0x0000002c04087980 */ /* 0x000e62000c101900 */
[----:B------:R-:W-:Y:S01]  /*16e30*/  ULOP3.LUT UR4, UR4, 0xc, URZ, 0xfc, !UPT ;  /* 0x0000000c04047892 */ /* 0x000fe2000f8efc3f */
[----:B0-----:R-:W-:-:S05]  /*16e40*/  IMAD.U32 R7, RZ, RZ, UR6 ;  /* 0x00000006ff077e24 */ /* 0x001fca000f8e00ff */
[----:B------:R-:W-:Y:S02]  /*16e50*/  IMAD.U32 R6, RZ, RZ, UR4 ;  /* 0x00000004ff067e24 */ /* 0x000fe4000f8e00ff */
[----:B-1----:R-:W-:-:S05]  /*16e60*/  FMUL.FTZ R9, R11, R8 ;  /* 0x000000080b097220 */ /* 0x002fca0000410000 */
[----:B------:R-:W-:Y:S04]  /*16e70*/  ST.E desc[UR44][R4.64], R9 ;  /* 0x0000000904007985 */ /* 0x000fe8000c10192c */
[----:B------:R-:W2:Y:S02]  /*16e80*/  LD.E R8, desc[UR44][R6.64] ;  /* 0x0000002c06087980 */ /* 0x000ea4000c101900 */
[----:B--2---:R-:W-:-:S05]  /*16e90*/  FMUL.FTZ R15, R11, R8 ;  /* 0x000000080b0f7220 */ /* 0x004fca0000410000 */
[----:B------:R0:W-:Y:S04]  /*16ea0*/  ST.E desc[UR44][R6.64], R15 ;  /* 0x0000000f06007985 */ /* 0x0001e8000c10192c */
        /* <DEDUP_REMOVED lines=62> */
[----:B0-----:R-:W5:Y:S01]  /*17290*/  LD.E R15, desc[UR44][R16.64+0x230] ;  /* 0x0002302c100f7980 */ /* 0x001f62000c101900 */
[C---:B--2---:R-:W-:Y:S01]  /*172a0*/  FMUL.FTZ R29, R11.reuse, R136 ;  /* 0x000000880b1d7220 */ /* 0x044fe20000410000 */
[----:B---3--:R-:W-:-:S04]  /*172b0*/  FMUL.FTZ R9, R11, R78 ;  /* 0x0000004e0b097220 */ /* 0x008fc80000410000 */
[----:B------:R0:W-:Y:S01]  /*172c0*/  ST.E desc[UR44][R16.64+0x42c], R29 ;  /* 0x00042c1d10007985 */ /* 0x0001e2000c10192c */
[C---:B----4-:R-:W-:Y:S01]  /*172d0*/  FMUL.FTZ R13, R11.reuse, R80 ;  /* 0x000000500b0d7220 */ /* 0x050fe20000410000 */
[C---:B-----5:R-:W-:Y:S01]  /*172e0*/  FMUL.FTZ R19, R11.reuse, R82 ;  /* 0x000000520b137220 */ /* 0x060fe20000410000 */
[C---:B------:R-:W-:Y:S01]  /*172f0*/  FMUL.FTZ R21, R11.reuse, R84 ;  /* 0x000000540b157220 */ /* 0x040fe20000410000 */
        /* <DEDUP_REMOVED lines=87> */
[----:B------:R1:W-:Y:S01]  /*17870*/  ST.E desc[UR44][R16.64+0x38c], R13 ;  /* 0x00038c0d10007985 */ /* 0x0003e2000c10192c */
[----:B------:R-:W-:-:S03]  /*17880*/  FMUL.FTZ R37, R11, R10 ;  /* 0x0000000a0b257220 */ /* 0x000fc60000410000 */
        /* <DEDUP_REMOVED lines=15> */
[C---:B---3--:R-:W-:Y:S02]  /*17980*/  FMUL.FTZ R31, R11.reuse, R8 ;  /* 0x000000080b1f7220 */ /* 0x048fe40000410000 */
[----:B------:R-:W-:Y:S01]  /*17990*/  ST.E desc[UR44][R16.64+0x230], R15 ;  /* 0x0002300f10007985 */ /* 0x000fe2000c10192c */
[----:B0-----:R-:W-:-:S03]  /*179a0*/  FMUL.FTZ R33, R11, R18 ;  /* 0x000000120b217220 */ /* 0x001fc60000410000 */
[----:B------:R-:W2:Y:S01]  /*179b0*/  LD.E R10, desc[UR44][R16.64+0x1e8] ;  /* 0x0001e82c100a7980 */ /* 0x000ea2000c101900 */
[----:B-1----:R-:W-:-:S03]  /*179c0*/  FMUL.FTZ R35, R11, R14 ;  /* 0x0000000e0b237220 */ /* 0x002fc60000410000 */
        /* <DEDUP_REMOVED lines=11> */
[----:B0-----:R-:W4:Y:S04]  /*17a80*/  LD.E R21, desc[UR44][R2.64] ;  /* 0x0000002c02157980 */ /* 0x001f28000c101900 */
[----:B------:R-:W2:Y:S04]  /*17a90*/  LD.E.64 R8, desc[UR44][R16.64+0xa8] ;  /* 0x0000a82c10087980 */ /* 0x000ea8000c101b00 */
[----:B----4-:R0:W-:Y:S04]  /*17aa0*/  ST.E desc[UR44][R2.64], R21 ;  /* 0x0000001502007985 */ /* 0x0101e8000c10192c */
[----:B-1----:R-:W4:Y:S04]  /*17ab0*/  LD.E R25, desc[UR44][R4.64] ;  /* 0x0000002c04197980 */ /* 0x002f28000c101900 */
[----:B----4-:R1:W-:Y:S04]  /*17ac0*/  ST.E desc[UR44][R4.64], R25 ;  /* 0x0000001904007985 */ /* 0x0103e8000c10192c */
[----:B---3--:R-:W3:Y:S04]  /*17ad0*/  LD.E R27, desc[UR44][R6.64] ;  /* 0x0000002c061b7980 */ /* 0x008ee8000c101900 */
[----:B---3--:R3:W-:Y:S04]  /*17ae0*/  ST.E desc[UR44][R6.64], R27 ;  /* 0x0000001b06007985 */ /* 0x0087e8000c10192c */
[----:B------:R-:W4:Y:S04]  /*17af0*/  LD.E R11, desc[UR44][R16.64+0x240] ;  /* 0x0002402c100b7980 */ /* 0x000f28000c101900 */
[----:B------:R-:W5:Y:S04]  /*17b00*/  LD.E R13, desc[UR44][R16.64+0x244] ;  /* 0x0002442c100d7980 */ /* 0x000f68000c101900 */
[----:B------:R-:W2:Y:S04]  /*17b10*/  LD.E R14, desc[UR44][R16.64+0x248] ;  /* 0x0002482c100e7980 */ /* 0x000ea8000c101900 */
[----:B------:R-:W2:Y:S04]  /*17b20*/  LD.E R15, desc[UR44][R16.64+0x24c] ;  /* 0x00024c2c100f7980 */ /* 0x000ea8000c101900 */
[----:B------:R-:W2:Y:S04]  /*17b30*/  LD.E R18, desc[UR44][R16.64+0x250] ;  /* 0x0002502c10127980 */ /* 0x000ea8000c101900 */
[----:B------:R-:W2:Y:S04]  /*17b40*/  LD.E R19, desc[UR44][R16.64+0x254] ;  /* 0x0002542c10137980 */ /* 0x000ea8000c101900 */
[----:B------:R-:W2:Y:S04]  /*17b50*/  LD.E R20, desc[UR44][R16.64+0x258] ;  /* 0x0002582c10147980 */ /* 0x000ea8000c101900 */
[----:B0-----:R-:W2:Y:S04]  /*17b60*/  LD.E R21, desc[UR44][R16.64+0x25c] ;  /* 0x00025c2c10157980 */ /* 0x001ea8000c101900 */
[----:B------:R-:W2:Y:S04]  /*17b70*/  LD.E R24, desc[UR44][R16.64+0x260] ;  /* 0x0002602c10187980 */ /* 0x000ea8000c101900 */
[----:B-1----:R-:W2:Y:S04]  /*17b80*/  LD.E R25, desc[UR44][R16.64+0x264] ;  /* 0x0002642c10197980 */ /* 0x002ea8000c101900 */
[----:B------:R-:W2:Y:S04]  /*17b90*/  LD.E R26, desc[UR44][R16.64+0x268] ;  /* 0x0002682c101a7980 */ /* 0x000ea8000c101900 */
        /* <DEDUP_REMOVED lines=113> */
[----:B----4-:R-:W-:Y:S04]  /*182b0*/  ST.E desc[UR44][R16.64+0x240], R11 ;  /* 0x0002400b10007985 */ /* 0x010fe8000c10192c */
[----:B-----5:R-:W-:Y:S04]  /*182c0*/  ST.E desc[UR44][R16.64+0x244], R13 ;  /* 0x0002440d10007985 */ /* 0x020fe8000c10192c */
[----:B--2---:R-:W-:Y:S04]  /*182d0*/  ST.E desc[UR44][R16.64+0x248], R14 ;  /* 0x0002480e10007985 */ /* 0x004fe8000c10192c */
[----:B------:R-:W-:Y:S04]  /*182e0*/  ST.E desc[UR44][R16.64+0x24c], R15 ;  /* 0x00024c0f10007985 */ /* 0x000fe8000c10192c */
[----:B------:R-:W-:Y:S04]  /*182f0*/  ST.E desc[UR44][R16.64+0x250], R18 ;  /* 0x0002501210007985 */ /* 0x000fe8000c10192c */
[----:B------:R-:W-:Y:S04]  /*18300*/  ST.E desc[UR44][R16.64+0x254], R19 ;  /* 0x0002541310007985 */ /* 0x000fe8000c10192c */
[----:B------:R-:W-:Y:S04]  /*18310*/  ST.E desc[UR44][R16.64+0x258], R20 ;  /* 0x0002581410007985 */ /* 0x000fe8000c10192c */
[----:B------:R-:W-:Y:S04]  /*18320*/  ST.E desc[UR44][R16.64+0x25c], R21 ;  /* 0x00025c1510007985 */ /* 0x000fe8000c10192c */
[----:B------:R0:W-:Y:S04]  /*18330*/  ST.E desc[UR44][R16.64+0x260], R24 ;  /* 0x0002601810007985 */ /* 0x0001e8000c10192c */
[----:B------:R-:W-:Y:S04]  /*18340*/  ST.E desc[UR44][R16.64+0x264], R25 ;  /* 0x0002641910007985 */ /* 0x000fe8000c10192c */
[----:B------:R-:W-:Y:S04]  /*18350*/  ST.E desc[UR44][R16.64+0x268], R26 ;  /* 0x0002681a10007985 */ /* 0x000fe8000c10192c */
[----:B---3--:R-:W-:Y:S04]  /*18360*/  ST.E desc[UR44][R16.64+0x26c], R27 ;  /* 0x00026c1b10007985 */ /* 0x008fe8000c10192c */
        /* <DEDUP_REMOVED lines=651> */
[----:B------:R-:W-:Y:S04]  /*1ac20*/  ST.E desc[UR44][R2.64], R25 ;  /* 0x0000001902007985 */ /* 0x000fe8000c10192c */
        /* <DEDUP_REMOVED lines=130> */
[----:B------:R-:W2:Y:S04]  /*1b450*/  LD.E R11, desc[UR44][R4.64] ;  /* 0x0000002c040b7980 */ /* 0x000ea8000c101900 */
[----:B--2---:R1:W-:Y:S04]  /*1b460*/  ST.E desc[UR44][R4.64], R11 ;  /* 0x0000000b04007985 */ /* 0x0043e8000c10192c */
[----:B------:R-:W2:Y:S04]  /*1b470*/  LD.E R13, desc[UR44][R6.64] ;  /* 0x0000002c060d7980 */ /* 0x000ea8000c101900 */
[----:B--2---:R2:W-:Y:S04]  /*1b480*/  ST.E desc[UR44][R6.64], R13 ;  /* 0x0000000d06007985 */ /* 0x0045e8000c10192c */
[----:B0-----:R-:W3:Y:S04]  /*1b490*/  LD.E R2, desc[UR44][R16.64+0x240] ;  /* 0x0002402c10027980 */ /* 0x001ee8000c101900 */
[----:B------:R-:W4:Y:S04]  /*1b4a0*/  LD.E R3, desc[UR44][R16.64+0x244] ;  /* 0x0002442c10037980 */ /* 0x000f28000c101900 */
[----:B-1----:R-:W5:Y:S04]  /*1b4b0*/  LD.E R4, desc[UR44][R16.64+0x248] ;  /* 0x0002482c10047980 */ /* 0x002f68000c101900 */
[----:B------:R-:W5:Y:S04]  /*1b4c0*/  LD.E R5, desc[UR44][R16.64+0x24c] ;  /* 0x00024c2c10057980 */ /* 0x000f68000c101900 */
        /* <DEDUP_REMOVED lines=120> */
[----:B---3--:R0:W-:Y:S04]  /*1bc50*/  ST.E desc[UR44][R16.64+0x240], R2 ;  /* 0x0002400210007985 */ /* 0x0081e8000c10192c */
[----:B----4-:R0:W-:Y:S04]  /*1bc60*/  ST.E desc[UR44][R16.64+0x244], R3 ;  /* 0x0002440310007985 */ /* 0x0101e8000c10192c */
[----:B-----5:R0:W-:Y:S04]  /*1bc70*/  ST.E desc[UR44][R16.64+0x248], R4 ;  /* 0x0002480410007985 */ /* 0x0201e8000c10192c */
        /* <DEDUP_REMOVED lines=137> */
.L_x_6743:
[----:B------:R-:W-:Y:S05]  /*1c510*/  BSYNC B0 ;  /* 0x0000000000007941 */ /* 0x000fea0003800000 */
.L_x_6742:
[C---:B------:R-:W-:Y:S01]  /*1c520*/  ISETP.GT.AND P0, PT, R0.reuse, R12, PT ;  /* 0x0000000c0000720c */ /* 0x040fe20003f04270 */
[----:B------:R-:W-:-:S12]  /*1c530*/  VIADD R0, R0, 0xffffffff ;  /* 0xffffffff00007836 */ /* 0x000fd80000000000 */
[----:B------:R-:W-:Y:S05]  /*1c540*/  @P0 BRA `(.L_x_6744) ;  /* 0xffffff5800380947 */ /* 0x000fea000383ffff */
[----:B0-----:R-:W2:Y:S02]  /*1c550*/  LDL R6, [R1+0x70] ;  /* 0x0000700001067983 */ /* 0x001ea40000100800 */
[----:B--2---:R-:W-:-:S07]  /*1c560*/  IMAD.SHL.U32 R6, R6, 0x40, RZ ;  /* 0x0000004006067824 */ /* 0x004fce00078e00ff */
.L_x_6715:
[----:B------:R-:W0:Y:S01]  /*1c570*/  LDC R2, c[0x0][0x448] ;  /* 0x00011200ff027b82 */ /* 0x000e220000000800 */
[----:B------:R-:W-:Y:S01]  /*1c580*/  VIADD R6, R6, 0x3f ;  /* 0x0000003f06067836 */ /* 0x000fe20000000000 */
[----:B------:R-:W-:-:S06]  /*1c590*/  ULDC UR4, c[0x0][0xad4] ;  /* 0x0002b50000047ab9 */ /* 0x000fcc0000000800 */
[----:B------:R-:W2:Y:S01]  /*1c5a0*/  LDC R7, c[0x0][0xadc] ;  /* 0x0002b700ff077b82 */ /* 0x000ea20000000800 */
[----:B0-----:R-:W-:-:S13]  /*1c5b0*/  ISETP.NE.AND P0, PT, R2, 0x1, PT ;  /* 0x000000010200780c */ /* 0x001fda0003f05270 */
[----:B------:R-:W0:Y:S08]  /*1c5c0*/  @P0 LDC R3, c[0x0][0x44c] ;  /* 0x00011300ff030b82 */ /* 0x000e300000000800 */
[----:B------:R-:W3:Y:S01]  /*1c5d0*/  @P0 LDC R5, c[0x0][0x450] ;  /* 0x00011400ff050b82 */ /* 0x000ee20000000800 */
[----:B0-----:R-:W-:-:S05]  /*1c5e0*/  @P0 IMAD.HI.U32 R2, R6, R3, RZ ;  /* 0x0000000306020227 */ /* 0x001fca00078e00ff */
[----:B---3--:R-:W-:Y:S02]  /*1c5f0*/  @P0 SHF.R.U32.HI R6, RZ, R5, R2 ;  /* 0x00000005ff060219 */ /* 0x008fe40000011602 */
[----:B--2---:R-:W-:-:S03]  /*1c600*/  ISETP.GE.AND P0, PT, R7, 0x1, PT ;  /* 0x000000010700780c */ /* 0x004fc60003f06270 */
[----:B------:R-:W-:-:S04]  /*1c610*/  IMAD.IADD R6, R189, 0x1, R6 ;  /* 0x00000001bd067824 */ /* 0x000fc800078e0206 */
[----:B-1----:R-:W-:-:S06]  /*1c620*/  VIADD R4, R6, -UR4 ;  /* 0x8000000406047c36 */ /* 0x002fcc0008000000 */
        /* <DEDUP_REMOVED lines=11> */
.L_x_6747:
[----:B------:R-:W-:-:S13]  /*1c6e0*/  ISETP.NE.AND P0, PT, R7, 0x1, PT ;  /* 0x000000010700780c */ /* 0x000fda0003f05270 */
[----:B------:R-:W0:Y:S02]  /*1c6f0*/  @P0 LDC.64 R2, c[0x0][0xae0] ;  /* 0x0002b800ff020b82 */ /* 0x000e240000000a00 */
[----:B0-----:R-:W-:-:S05]  /*1c700*/  @P0 IMAD.HI.U32 R2, R6, R2, RZ ;  /* 0x0000000206020227 */ /* 0x001fca00078e00ff */
[----:B------:R-:W-:-:S07]  /*1c710*/  @P0 SHF.R.U32.HI R6, RZ, R3, R2 ;  /* 0x00000003ff060219 */ /* 0x000fce0000011602 */
.L_x_6748:
[----:B------:R-:W-:Y:S05]  /*1c720*/  BSYNC B0 ;  /* 0x0000000000007941 */ /* 0x000fea0003800000 */
.L_x_6746:
[----:B------:R-:W-:-:S05]  /*1c730*/  IMAD R3, R6, R7, RZ ;  /* 0x0000000706037224 */ /* 0x000fca00078e02ff */
[----:B------:R-:W-:-:S07]  /*1c740*/  VIMNMX R4, R4, R3, !PT ;  /* 0x0000000304047248 */ /* 0x000fce0007fe0100 */
.L_x_6745:
[----:B------:R-:W-:-:S05]  /*1c750*/  VIADD R4, R4, 0x3f ;  /* 0x0000003f04047836 */ /* 0x000fca0000000000 */
[----:B------:R-:W-:-:S04]  /*1c760*/  SHF.R.S32.HI R3, RZ, 0x1f, R4 ;  /* 0x0000001fff037819 */ /* 0x000fc80000011404 */
[----:B------:R-:W-:-:S04]  /*1c770*/  LEA.HI R3, R3, R4, RZ, 0x6 ;  /* 0x0000000403037211 */ /* 0x000fc800078f30ff */
[----:B------:R-:W-:-:S04]  /*1c780*/  SHF.R.S32.HI R10, RZ, 0x6, R3 ;  /* 0x00000006ff0a7819 */ /* 0x000fc80000011403 */
[----:B------:R-:W-:-:S04]  /*1c790*/  VIMNMX R10, R163, R10, !PT ;  /* 0x0000000aa30a7248 */ /* 0x000fc80007fe0100 */
[----:B------:R-:W-:-:S13]  /*1c7a0*/  ISETP.GE.AND P0, PT, R0, R10, PT ;  /* 0x0000000a0000720c */ /* 0x000fda0003f06270 */
[----:B------:R-:W-:Y:S05]  /*1c7b0*/  @!P0 BRA `(.L_x_6749) ;  /* 0x0000009800288947 */ /* 0x000fea0003800000 */
.L_x_6768:
        /* <DEDUP_REMOVED lines=20> */
[----:B------:R0:W-:Y:S01]  /*1c900*/  @!P1 ST.E desc[UR44][R16.64+0x1ec], R9 ;  /* 0x0001ec0910009985 */ /* 0x0001e2000c10192c */
[----:B------:R-:W-:Y:S05]  /*1c910*/  @!P2 BRA `(.L_x_6751) ;  /* 0x000000000004a947 */ /* 0x000fea0003800000 */
[----:B------:R-:W-:Y:S01]  /*1c920*/  BPT.TRAP 0x1 ;  /* 0x000000040000795c */ /* 0x000fe20000300000 */
.L_x_6751:
[----:B------:R-:W-:Y:S05]  /*1c930*/  BSYNC B0 ;  /* 0x0000000000007941 */ /* 0x000fea0003800000 */
.L_x_6750:
        /* <DEDUP_REMOVED lines=13> */
.L_x_6753:
[----:B------:R-:W-:Y:S05]  /*1ca10*/  BSYNC B0 ;  /* 0x0000000000007941 */ /* 0x000fea0003800000 */
.L_x_6752:
        /* <DEDUP_REMOVED lines=8> */
.L_x_6755:
[----:B------:R-:W-:Y:S05]  /*1caa0*/  BSYNC B0 ;  /* 0x0000000000007941 */ /* 0x000fea0003800000 */
.L_x_6754:
        /* <DEDUP_REMOVED lines=58> */
.L_x_6758:
[----:B------:R-:W-:Y:S05]  /*1ce50*/  BSYNC B0 ;  /* 0x0000000000007941 */ /* 0x000fea0003800000 */
.L_x_6757:
        /* <DEDUP_REMOVED lines=13> */
.L_x_6760:
[----:B------:R-:W-:Y:S05]  /*1cf30*/  BSYNC B0 ;  /* 0x0000000000007941 */ /* 0x000fea0003800000 */
.L_x_6759:
        /* <DEDUP_REMOVED lines=8> */
.L_x_6762:
[----:B------:R-:W-:Y:S05]  /*1cfc0*/  BSYNC B0 ;  /* 0x0000000000007941 */ /* 0x000fea0003800000 */
.L_x_6761:
[----:B------:R-:W2:Y:S01]  /*1cfd0*/  S2R R4, SR_TID.X ;  /* 0x0000000000047919 */ /* 0x000ea20000002100 */
[----:B------:R-:W3:Y:S01]  /*1cfe0*/  LD.E R11, desc[UR44][R16.64+0x1e8] ;  /* 0x0001e82c100b7980 */ /* 0x000ee2000c101900 */
[----:B--2---:R-:W-:-:S03]  /*1cff0*/  LOP3.LUT R8, R4, 0x7f, RZ, 0xc0, !PT ;  /* 0x0000007f04087812 */ /* 0x004fc600078ec0ff */
[----:B------:R-:W3:Y:S01]  /*1d000*/  LD.E.64 R4, desc[UR44][R16.64+0xb8] ;  /* 0x0000b82c10047980 */ /* 0x000ee2000c101b00 */
[----:B------:R-:W-:Y:S05]  /*1d010*/  WARPSYNC.ALL ;  /* 0x0000000000007948 */ /* 0x000fea0003800000 */
[----:B------:R-:W-:Y:S01]  /*1d020*/  ISETP.NE.AND P2, PT, R8, RZ, PT ;  /* 0x000000ff0800720c */ /* 0x000fe20003f45270 */
[----:B------:R-:W2:Y:S04]  /*1d030*/  LD.E R12, desc[UR44][R16.64+0x88] ;  /* 0x0000882c100c7980 */ /* 0x000ea8000c101900 */
[----:B------:R-:W4:Y:S04]  /*1d040*/  LD.E.64 R14, desc[UR44][R16.64+0xb0] ;  /* 0x0000b02c100e7980 */ /* 0x000f28000c101b00 */
[----:B------:R-:W4:Y:S04]  /*1d050*/  LD.E.64 R18, desc[UR44][R16.64+0xb0] ;  /* 0x0000b02c10127980 */ /* 0x000f28000c101b00 */
[----:B-1---5:R-:W4:Y:S04]  /*1d060*/  LD.E.64 R6, desc[UR44][R16.64+0xb0] ;  /* 0x0000b02c10067980 */ /* 0x022f28000c101b00 */
[----:B------:R-:W4:Y:S01]  /*1d070*/  LD.E.64 R8, desc[UR44][R16.64+0xb0] ;  /* 0x0000b02c10087980 */ /* 0x000f22000c101b00 */
[----:B---3--:R-:W-:Y:S01]  /*1d080*/  IMAD R4, R11, 0x1000, R4 ;  /* 0x000010000b047824 */ /* 0x008fe200078e0204 */
[----:B------:R-:W-:-:S04]  /*1d090*/  R2UR UR7, R5 ;  /* 0x00000000050772ca */ /* 0x000fc800000e0000 */
[C---:B------:R-:W-:Y:S01]  /*1d0a0*/  R2UR UR6, R4.reuse ;  /* 0x00000000040672ca */ /* 0x040fe200000e0000 */
[----:B------:R-:W-:Y:S02]  /*1d0b0*/  VIADD R20, R4, 0x2 ;  /* 0x0000000204147836 */ /* 0x000fe40000000000 */
[----:B------:R-:W-:Y:S01]  /*1d0c0*/  IMAD.MOV.U32 R21, RZ, RZ, R5 ;  /* 0x000000ffff157224 */ /* 0x000fe200078e0005 */
[----:B--2---:R-:W-:Y:S02]  /*1d0d0*/  ISETP.NE.U32.AND P1, PT, R12, RZ, PT ;  /* 0x000000ff0c00720c */ /* 0x004fe40003f25070 */
        /* <DEDUP_REMOVED lines=419> */
[----:B------:R-:W3:Y:S01]  /*1eb10*/  LD.E.64 R4, desc[UR44][R16.64+0x200] ;  /* 0x0002002c10047980 */ /* 0x000ee2000c101b00 */
[----:B------:R-:W-:-:S04]  /*1eb20*/  UIADD3 UR4, UP0, UR37, 0x200, URZ ;  /* 0x0000020025047890 */ /* 0x000fc8000ff1e03f */
[----:B------:R-:W-:Y:S02]  /*1eb30*/  ULOP3.LUT UR4, UR4, 0x4, URZ, 0xfc, !UPT ;  /* 0x0000000404047892 */ /* 0x000fe4000f8efc3f */
[----:B------:R-:W-:Y:S01]  /*1eb40*/  UIADD3.X UR5, URZ, UR36, URZ, UP0, !UPT ;  /* 0x000000243f057290 */ /* 0x000fe200087fe43f */
[-C--:B--2---:R-:W-:Y:S01]  /*1eb50*/  FMUL.FTZ R19, R24, R6.reuse ;  /* 0x0000000618137220 */ /* 0x084fe20000410000 */
[-C--:B------:R-:W-:Y:S01]  /*1eb60*/  FMUL.FTZ R18, R25, R6.reuse ;  /* 0x0000000619127220 */ /* 0x080fe20000410000 */
[-C--:B------:R-:W-:Y:S01]  /*1eb70*/  FMUL.FTZ R21, R28, R6.reuse ;  /* 0x000000061c157220 */ /* 0x080fe20000410000 */
[-C--:B------:R-:W-:Y:S01]  /*1eb80*/  FMUL.FTZ R25, R29, R6.reuse ;  /* 0x000000061d197220 */ /* 0x080fe20000410000 */
[-C--:B------:R-:W-:Y:S01]  /*1eb90*/  FMUL.FTZ R12, R26, R6.reuse ;  /* 0x000000061a0c7220 */ /* 0x080fe20000410000 */
[-C--:B------:R-:W-:Y:S01]  /*1eba0*/  FMUL.FTZ R26, R32, R6.reuse ;  /* 0x00000006201a7220 */ /* 0x080fe20000410000 */
[----:B------:R-:W3:Y:S01]  /*1ebb0*/  MUFU.TANH R19, R19 ;  /* 0x0000001300137308 */ /* 0x000ee20000002400 */
        /* <DEDUP_REMOVED lines=13> */
[-C--:B0-----:R-:W-:Y:S01]  /*1ec90*/  FMUL.FTZ R3, R27, R6.reuse ;  /* 0x000000061b037220 */ /* 0x081fe20000410000 */
[----:B------:R-:W-:Y:S01]  /*1eca0*/  FMUL.FTZ R27, R38, R6 ;  /* 0x00000006261b7220 */ /* 0x000fe20000410000 */
[----:B------:R-:W0:Y:S01]  /*1ecb0*/  MUFU.TANH R21, R21 ;  /* 0x0000001500157308 */ /* 0x000e220000002400 */
[----:B---3--:R-:W-:Y:S01]  /*1ecc0*/  FMNMX.FTZ R7, R19, R4, !PT ;  /* 0x0000000413077209 */ /* 0x008fe20007810000 */
[-C--:B------:R-:W-:Y:S01]  /*1ecd0*/  FMUL.FTZ R38, R49, R6.reuse ;  /* 0x0000000631267220 */ /* 0x080fe20000410000 */
[-C--:B------:R-:W-:Y:S01]  /*1ece0*/  FMUL.FTZ R29, R39, R6.reuse ;  /* 0x00000006271d7220 */ /* 0x080fe20000410000 */
[-C--:B------:R-:W-:Y:S01]  /*1ecf0*/  FMUL.FTZ R39, R52, R6.reuse ;  /* 0x0000000634277220 */ /* 0x080fe20000410000 */
[-C--:B------:R-:W-:Y:S01]  /*1ed00*/  FMUL.FTZ R40, R53, R6.reuse ;  /* 0x0000000635287220 */ /* 0x080fe20000410000 */
[-C--:B------:R-:W-:Y:S01]  /*1ed10*/  FMUL.FTZ R32, R42, R6.reuse ;  /* 0x000000062a207220 */ /* 0x080fe20000410000 */
[-C--:B------:R-:W-:Y:S01]  /*1ed20*/  FMUL.FTZ R41, R43, R6.reuse ;  /* 0x000000062b297220 */ /* 0x080fe20000410000 */
[----:B------:R-:W3:Y:S01]  /*1ed30*/  MUFU.TANH R25, R25 ;  /* 0x0000001900197308 */ /* 0x000ee20000002400 */
[----:B--2---:R-:W-:Y:S01]  /*1ed40*/  FMNMX.FTZ R8, R18, R7, !PT ;  /* 0x0000000712087209 */ /* 0x004fe20007810000 */
[-C--:B------:R-:W-:Y:S01]  /*1ed50*/  FMUL.FTZ R42, R46, R6.reuse ;  /* 0x000000062e2a7220 */ /* 0x080fe20000410000 */
[-C--:B------:R-:W-:Y:S01]  /*1ed60*/  FMUL.FTZ R43, R47, R6.reuse ;  /* 0x000000062f2b7220 */ /* 0x080fe20000410000 */
[-C--:B------:R-:W-:Y:S01]  /*1ed70*/  FMUL.FTZ R45, R51, R6.reuse ;  /* 0x00000006332d7220 */ /* 0x080fe20000410000 */
[-C--:B------:R-:W-:Y:S01]  /*1ed80*/  FMUL.FTZ R46, R54, R6.reuse ;  /* 0x00000006362e7220 */ /* 0x080fe20000410000 */
[----:B------:R-:W-:-:S02]  /*1ed90*/  FMUL.FTZ R47, R55, R6 ;  /* 0x00000006372f7220 */ /* 0x000fc40000410000 */
[----:B------:R-:W2:Y:S01]  /*1eda0*/  MUFU.TANH R26, R26 ;  /* 0x0000001a001a7308 */ /* 0x000ea20000002400 */
[----:B0-----:R-:W-:-:S07]  /*1edb0*/  FMNMX.FTZ R8, R21, R8, !PT ;  /* 0x0000000815087209 */ /* 0x001fce0007810000 */
[----:B------:R-:W0:Y:S01]  /*1edc0*/  MUFU.TANH R28, R28 ;  /* 0x0000001c001c7308 */ /* 0x000e220000002400 */
[----:B---3--:R-:W-:-:S07]  /*1edd0*/  FMNMX.FTZ R7, R25, R8, !PT ;  /* 0x0000000819077209 */ /* 0x008fce0007810000 */
[----:B------:R-:W3:Y:S01]  /*1ede0*/  MUFU.TANH R30, R30 ;  /* 0x0000001e001e7308 */ /* 0x000ee20000002400 */
[----:B--2---:R-:W-:-:S07]  /*1edf0*/  FMNMX.FTZ R7, R26, R7, !PT ;  /* 0x000000071a077209 */ /* 0x004fce0007810000 */
        /* <DEDUP_REMOVED lines=19> */
[----:B0-----:R-:W-:Y:S01]  /*1ef30*/  FMNMX.FTZ R9, R39, R44, !PT ;  /* 0x0000002c27097209 */ /* 0x001fe20007810000 */
[----:B------:R-:W-:-:S06]  /*1ef40*/  FMUL.FTZ R44, R50, R6 ;  /* 0x00000006322c7220 */ /* 0x000fcc0000410000 */
[----:B------:R-:W0:Y:S01]  /*1ef50*/  MUFU.TANH R3, R3 ;  /* 0x0000000300037308 */ /* 0x000e220000002400 */
[----:B---3--:R-:W-:-:S07]  /*1ef60*/  FMNMX.FTZ R8, R12, R5, !PT ;  /* 0x000000050c087209 */ /* 0x008fce0007810000 */
[----:B------:R-:W3:Y:S01]  /*1ef70*/  MUFU.TANH R14, R14 ;  /* 0x0000000e000e7308 */ /* 0x000ee20000002400 */
[----:B--2---:R-:W-:-:S05]  /*1ef80*/  FMNMX.FTZ R9, R40, R9, !PT ;  /* 0x0000000928097209 */ /* 0x004fca0007810000 */
[----:B------:R-:W2:Y:S02]  /*1ef90*/  SHFL.BFLY PT, R48, R9, 0x2, 0x1f ;  /* 0x0c401f0009307f89 */ /* 0x000ea400000e0000 */
[----:B------:R-:W4:Y:S01]  /*1efa0*/  MUFU.TANH R15, R15 ;  /* 0x0000000f000f7308 */ /* 0x000f220000002400 */
[----:B0-----:R-:W-:Y:S01]  /*1efb0*/  FMNMX.FTZ R7, R3, R8, !PT ;  /* 0x0000000803077209 */ /* 0x001fe20007810000 */
[----:B------:R-:W-:Y:S06]  /*1efc0*/  ST.E desc[UR44][R16.64+0x200], R9 ;  /* 0x0002000910007985 */ /* 0x000fec000c10192c */
[----:B------:R-:W0:Y:S01]  /*1efd0*/  MUFU.TANH R20, R20 ;  /* 0x0000001400147308 */ /* 0x000e220000002400 */
[----:B---3--:R-:W-:-:S07]  /*1efe0*/  FMNMX.FTZ R8, R14, R7, !PT ;  /* 0x000000070e087209 */ /* 0x008fce0007810000 */
[----:B------:R-:W3:Y:S01]  /*1eff0*/  MUFU.TANH R24, R24 ;  /* 0x0000001800187308 */ /* 0x000ee20000002400 */
[----:B----4-:R-:W-:Y:S02]  /*1f000*/  FMNMX.FTZ R7, R15, R8, !PT ;  /* 0x000000080f077209 */ /* 0x010fe40007810000 */
[----:B--2---:R-:W-:-:S05]  /*1f010*/  FMNMX.FTZ R48, R9, R48, !PT ;  /* 0x0000003009307209 */ /* 0x004fca0007810000 */
[----:B------:R-:W2:Y:S01]  /*1f020*/  MUFU.TANH R27, R27 ;  /* 0x0000001b001b7308 */ /* 0x000ea20000002400 */
[----:B0-----:R-:W-:Y:S01]  /*1f030*/  FMNMX.FTZ R7, R20, R7, !PT ;  /* 0x0000000714077209 */ /* 0x001fe20007810000 */
[----:B------:R-:W0:Y:S06]  /*1f040*/  SHFL.BFLY PT, R13, R48, 0x1, 0x1f ;  /* 0x0c201f00300d7f89 */ /* 0x000e2c00000e0000 */
[----:B------:R-:W4:Y:S01]  /*1f050*/  MUFU.TANH R29, R29 ;  /* 0x0000001d001d7308 */ /* 0x000f220000002400 */
[----:B---3--:R-:W-:-:S07]  /*1f060*/  FMNMX.FTZ R8, R24, R7, !PT ;  /* 0x0000000718087209 */ /* 0x008fce0007810000 */
[----:B------:R-:W3:Y:S01]  /*1f070*/  MUFU.TANH R32, R32 ;  /* 0x0000002000207308 */ /* 0x000ee20000002400 */
[----:B--2---:R-:W-:-:S07]  /*1f080*/  FMNMX.FTZ R8, R27, R8, !PT ;  /* 0x000000081b087209 */ /* 0x004fce0007810000 */
[----:B------:R-:W2:Y:S01]  /*1f090*/  MUFU.TANH R41, R41 ;  /* 0x0000002900297308 */ /* 0x000ea20000002400 */
[----:B----4-:R-:W-:Y:S02]  /*1f0a0*/  FMNMX.FTZ R7, R29, R8, !PT ;  /* 0x000000081d077209 */ /* 0x010fe40007810000 */
[----:B0-----:R-:W-:-:S05]  /*1f0b0*/  FMNMX.FTZ R13, R48, R13, !PT ;  /* 0x0000000d300d7209 */ /* 0x001fca0007810000 */
        /* <DEDUP_REMOVED lines=12> */
[----:B------:R-:W-:-:S03]  /*1f180*/  IMAD.U32 R6, RZ, RZ, UR4 ;  /* 0x00000004ff067e24 */ /* 0x000fc6000f8e00ff */
[----:B---3--:R-:W-:Y:S01]  /*1f190*/  FMNMX.FTZ R8, R46, R7, !PT ;  /* 0x000000072e087209 */ /* 0x008fe20007810000 */
[----:B------:R-:W-:-:S03]  /*1f1a0*/  IMAD.U32 R7, RZ, RZ, UR5 ;  /* 0x00000005ff077e24 */ /* 0x000fc6000f8e00ff */
        /* <DEDUP_REMOVED lines=17> */
[----:B------:R-:W-:-:S05]  /*1f2c0*/  FMUL.FTZ R13, R51, R52 ;  /* 0x00000034330d7220 */ /* 0x000fca0000410000 */
[----:B------:R-:W4:Y:S08]  /*1f2d0*/  MUFU.EX2 R11, R11 ;  /* 0x0000000b000b7308 */ /* 0x000f300000000800 */
[----:B------:R-:W0:Y:S01]  /*1f2e0*/  MUFU.EX2 R13, R13 ;  /* 0x0000000d000d7308 */ /* 0x000e220000000800 */
        /* <DEDUP_REMOVED lines=17> */
.L_x_6765:
[----:B------:R-:W-:Y:S05]  /*1f400*/  BSYNC B0 ;  /* 0x0000000000007941 */ /* 0x000fea0003800000 */
.L_x_6764:
        /* <DEDUP_REMOVED lines=19> */
[-CC-:B------:R-:W-:Y:S01]  /*1f540*/  FFMA.FTZ R14, R14, R2.reuse, -R51.reuse ;  /* 0x000000020e0e7223 */ /* 0x180fe20000010833 */
[----:B------:R-:W0:Y:S01]  /*1f550*/  MUFU.EX2 R168, R168 ;  /* 0x000000a800a87308 */ /* 0x000e220000000800 */
[-C--:B------:R-:W-:Y:S01]  /*1f560*/  FFMA.FTZ R15, R15, R2.reuse, -R51 ;  /* 0x000000020f0f7223 */ /* 0x080fe20000010833 */
[-CC-:B------:R-:W-:Y:S01]  /*1f570*/  FFMA.FTZ R25, R25, R2.reuse, -R49.reuse ;  /* 0x0000000219197223 */ /* 0x180fe20000010831 */
        /* <DEDUP_REMOVED lines=10> */
[-CC-:B------:R-:W-:Y:S01]  /*1f620*/  FFMA.FTZ R32, R32, R2.reuse, -R51.reuse ;  /* 0x0000000220207223 */ /* 0x180fe20000010833 */
        /* <DEDUP_REMOVED lines=10> */
[----:B------:R1:W0:Y:S01]  /*1f6d0*/  MUFU.EX2 R169, R3 ;  /* 0x0000000300a97308 */ /* 0x0002220000000800 */
[----:B----4-:R-:W-:Y:S01]  /*1f6e0*/  FADD.FTZ R8, R12, R55 ;  /* 0x000000370c087221 */ /* 0x010fe20000010000 */
[-C--:B------:R-:W-:Y:S01]  /*1f6f0*/  FFMA.FTZ R45, R45, R2.reuse, -R51 ;  /* 0x000000022d2d7223 */ /* 0x080fe20000010833 */
[-C--:B------:R-:W-:Y:S01]  /*1f700*/  FFMA.FTZ R182, R39, R2.reuse, -R49 ;  /* 0x0000000227b67223 */ /* 0x080fe20000010831 */
[-C--:B------:R-:W-:Y:S01]  /*1f710*/  FFMA.FTZ R46, R46, R2.reuse, -R51 ;  /* 0x000000022e2e7223 */ /* 0x080fe20000010833 */
[----:B------:R-:W-:-:S03]  /*1f720*/  FFMA.FTZ R35, R40, R2, -R49 ;  /* 0x0000000228237223 */ /* 0x000fc60000010831 */
[----:B------:R-:W2:Y:S01]  /*1f730*/  MUFU.EX2 R170, R170 ;  /* 0x000000aa00aa7308 */ /* 0x000ea20000000800 */
[----:B-1----:R-:W-:-:S07]  /*1f740*/  FADD.FTZ R3, R9, R4 ;  /* 0x0000000409037221 */ /* 0x002fce0000010000 */
[----:B------:R-:W1:Y:S01]  /*1f750*/  MUFU.EX2 R14, R14 ;  /* 0x0000000e000e7308 */ /* 0x000e620000000800 */
[----:B0-----:R-:W-:-:S07]  /*1f760*/  FADD.FTZ R5, R169, R8 ;  /* 0x00000008a9057221 */ /* 0x001fce0000010000 */
[----:B------:R0:W3:Y:S01]  /*1f770*/  MUFU.EX2 R7, R25 ;  /* 0x0000001900077308 */ /* 0x0000e20000000800 */
[----:B--2---:R-:W-:-:S07]  /*1f780*/  FADD.FTZ R4, R170, R3 ;  /* 0x00000003aa047221 */ /* 0x004fce0000010000 */
[----:B------:R-:W2:Y:S01]  /*1f790*/  MUFU.EX2 R15, R15 ;  /* 0x0000000f000f7308 */ /* 0x000ea20000000800 */
[----:B-1----:R-:W-:Y:S01]  /*1f7a0*/  FADD.FTZ R8, R14, R5 ;  /* 0x000000050e087221 */ /* 0x002fe20000010000 */
[-C--:B0-----:R-:W-:Y:S01]  /*1f7b0*/  FFMA.FTZ R25, R34, R2.reuse, -R49 ;  /* 0x0000000222197223 */ /* 0x081fe20000010831 */
[----:B------:R-:W-:-:S05]  /*1f7c0*/  FFMA.FTZ R2, R47, R2, -R51 ;  /* 0x000000022f027223 */ /* 0x000fca0000010833 */
[----:B------:R-:W0:Y:S01]  /*1f7d0*/  MUFU.EX2 R172, R172 ;  /* 0x000000ac00ac7308 */ /* 0x000e220000000800 */
[----:B---3--:R-:W-:-:S07]  /*1f7e0*/  FADD.FTZ R3, R7, R4 ;  /* 0x0000000407037221 */ /* 0x008fce0000010000 */
        /* <DEDUP_REMOVED lines=45> */
[----:B0-----:R-:W-:Y:S01]  /*1fac0*/  FADD.FTZ R8, R46, R5 ;  /* 0x000000052e087221 */ /* 0x001fe20000010000 */
[----:B-1----:R-:W-:-:S05]  /*1fad0*/  FADD.FTZ R29, R35, R4 ;  /* 0x00000004231d7221 */ /* 0x002fca0000010000 */
        /* <DEDUP_REMOVED lines=103> */
[----:B--2---:R-:W2:Y:S01]  /*20150*/  LD.E R8, desc[UR44][R16.64+0x420] ;  /* 0x0004202c10087980 */ /* 0x004ea2000c101900 */
        /* <DEDUP_REMOVED lines=101> */
[----:B------:R-:W-:-:S03]  /*207b0*/  FMUL.FTZ R31, R13, R6 ;  /* 0x000000060d1f7220 */ /* 0x000fc60000410000 */
        /* <DEDUP_REMOVED lines=11> */
[C---:B-1----:R-:W-:Y:S01]  /*20870*/  FMUL.FTZ R29, R13.reuse, R4 ;  /* 0x000000040d1d7220 */ /* 0x042fe20000410000 */
[----:B--2---:R-:W-:Y:S01]  /*20880*/  FMUL.FTZ R13, R13, R8 ;  /* 0x000000080d0d7220 */ /* 0x004fe20000410000 */
        /* <DEDUP_REMOVED lines=196> */
[----:B-1----:R-:W-:Y:S01]  /*214d0*/  FMUL.FTZ R35, R11, R14 ;  /* 0x0000000e0b237220 */ /* 0x002fe20000410000 */
        /* <DEDUP_REMOVED lines=146> */
[----:B------:R-:W-:Y:S04]  /*21e00*/  ST.E desc[UR44][R16.64+0x248], R14 ;  /* 0x0002480e10007985 */ /* 0x000fe8000c10192c */
[----:B---3--:R-:W-:Y:S04]  /*21e10*/  ST.E desc[UR44][R16.64+0x24c], R15 ;  /* 0x00024c0f10007985 */ /* 0x008fe8000c10192c */
[----:B------:R-:W-:Y:S04]  /*21e20*/  ST.E desc[UR44][R16.64+0x250], R18 ;  /* 0x0002501210007985 */ /* 0x000fe8000c10192c */
[----:B------:R-:W-:Y:S04]  /*21e30*/  ST.E desc[UR44][R16.64+0x254], R19 ;  /* 0x0002541310007985 */ /* 0x000fe8000c10192c */
[----:B------:R-:W-:Y:S04]  /*21e40*/  ST.E desc[UR44][R16.64+0x258], R20 ;  /* 0x0002581410007985 */ /* 0x000fe8000c10192c */
[----:B------:R-:W-:Y:S04]  /*21e50*/  ST.E desc[UR44][R16.64+0x25c], R21 ;  /* 0x00025c1510007985 */ /* 0x000fe8000c10192c */
[----:B------:R0:W-:Y:S04]  /*21e60*/  ST.E desc[UR44][R16.64+0x260], R24 ;  /* 0x0002601810007985 */ /* 0x0001e8000c10192c */
[----:B------:R-:W-:Y:S04]  /*21e70*/  ST.E desc[UR44][R16.64+0x264], R25 ;  /* 0x0002641910007985 */ /* 0x000fe8000c10192c */
[----:B------:R-:W-:Y:S04]  /*21e80*/  ST.E desc[UR44][R16.64+0x268], R26 ;  /* 0x0002681a10007985 */ /* 0x000fe8000c10192c */
[----:B--2---:R-:W-:Y:S04]  /*21e90*/  ST.E desc[UR44][R16.64+0x26c], R27 ;  /* 0x00026c1b10007985 */ /* 0x004fe8000c10192c */
        /* <DEDUP_REMOVED lines=1050> */
.L_x_6767:
[----:B------:R-:W-:Y:S05]  /*26040*/  BSYNC B0 ;  /* 0x0000000000007941 */ /* 0x000fea0003800000 */
.L_x_6766:
[----:B------:R-:W-:Y:S05]  /*26050*/  @P0 BRA `(.L_x_6768) ;  /* 0xffffff6400d80947 */ /* 0x000fea000383ffff */
.L_x_6749:
[----:B------:R-:W-:-:S13]  /*26060*/  ISETP.GE.AND P0, PT, R0, R163, PT ;  /* 0x000000a30000720c */ /* 0x000fda0003f06270 */
[----:B------:R-:W-:Y:S05]  /*26070*/  @!P0 BRA `(.L_x_6769) ;  /* 0x000000a800088947 */ /* 0x000fea0003800000 */
.L_x_6798:
        /* <DEDUP_REMOVED lines=20> */
.L_x_6771:
[----:B------:R-:W-:Y:S05]  /*261c0*/  BSYNC B0 ;  /* 0x0000000000007941 */ /* 0x000fea0003800000 */
.L_x_6770:
        /* <DEDUP_REMOVED lines=13> */
.L_x_6773:
[----:B------:R-:W-:Y:S05]  /*262a0*/  BSYNC B0 ;  /* 0x0000000000007941 */ /* 0x000fea0003800000 */
.L_x_6772:
        /* <DEDUP_REMOVED lines=8> */
.L_x_6775:
[----:B------:R-:W-:Y:S05]  /*26330*/  BSYNC B0 ;  /* 0x0000000000007941 */ /* 0x000fea0003800000 */
.L_x_6774:
        /* <DEDUP_REMOVED lines=58> */
.L_x_6778:
[----:B------:R-:W-:Y:S05]  /*266e0*/  BSYNC B0 ;  /* 0x0000000000007941 */ /* 0x000fea0003800000 */
.L_x_6777:
        /* <DEDUP_REMOVED lines=13> */
.L_x_6780:
[----:B------:R-:W-:Y:S05]  /*267c0*/  BSYNC B0 ;  /* 0x0000000000007941 */ /* 0x000fea0003800000 */
.L_x_6779:
        /* <DEDUP_REMOVED lines=8> */
.L_x_6782:
[----:B------:R-:W-:Y:S05]  /*26850*/  BSYNC B0 ;  /* 0x0000000000007941 */ /* 0x000fea0003800000 */
.L_x_6781:
        /* <DEDUP_REMOVED lines=460> */
[----:B------:R-:W-:-:S02]  /*28520*/  FMUL.FTZ R28, R38, R56 ;  /* 0x00000038261c7220 */ /* 0x000fc40000410000 */
[----:B------:R-:W-:Y:S01]  /*28530*/  IMAD.IADD R38, R58, 0x1, -R37 ;  /* 0x000000013a267824 */ /* 0x000fe200078e0a25 */
[----:B0-----:R0:W1:Y:S01]  /*28540*/  MUFU.TANH R3, R24 ;  /* 0x0000001800037308 */ /* 0x0010620000002400 */
[-C--:B------:R-:W-:Y:S01]  /*28550*/  FMUL.FTZ R57, R29, R56.reuse ;  /* 0x000000381d397220 */ /* 0x080fe20000410000 */
        /* <DEDUP_REMOVED lines=9> */
[----:B------:R-:W-:Y:S01]  /*285f0*/  LEA.HI R44, R45, R38, RZ, 0x2 ;  /* 0x000000262d2c7211 */ /* 0x000fe200078f10ff */
[-C--:B------:R-:W-:Y:S01]  /*28600*/  FMUL.FTZ R34, R46, R56.reuse ;  /* 0x000000382e227220 */ /* 0x080fe20000410000 */
[----:B------:R-:W-:Y:S01]  /*28610*/  LOP3.LUT R59, R43, 0xfffffffc, RZ, 0xc0, !PT ;  /* 0xfffffffc2b3b7812 */ /* 0x000fe200078ec0ff */
[----:B------:R-:W-:Y:S01]  /*28620*/  FMUL.FTZ R37, R47, R56 ;  /* 0x000000382f257220 */ /* 0x000fe20000410000 */
        /* <DEDUP_REMOVED lines=20> */
[----:B------:R-:W0:Y:S01]  /*28770*/  SHFL.IDX PT, R47, R58, RZ, 0x1c1f ;  /* 0x001c1fff3a2f7589 */ /* 0x000e2200000e0000 */
[----:B------:R-:W-:Y:S01]  /*28780*/  IADD3 R19, -R51, 0x1, RZ ;  /* 0x0000000133137810 */ /* 0x000fe20007ffe1ff */
[----:B------:R-:W-:Y:S02]  /*28790*/  IMAD.IADD R46, R38, 0x1, -R13 ;  /* 0x00000001262e7824 */ /* 0x000fe400078e0a0d */
        /* <DEDUP_REMOVED lines=11> */
[----:B------:R-:W4:Y:S01]  /*28850*/  MUFU.TANH R15, R15 ;  /* 0x0000000f000f7308 */ /* 0x000f220000002400 */
[----:B------:R-:W-:-:S07]  /*28860*/  FMUL.FTZ R53, R53, R56 ;  /* 0x0000003835357220 */ /* 0x000fce0000410000 */
        /* <DEDUP_REMOVED lines=29> */
[--C-:B0-----:R-:W-:Y:S02]  /*28a40*/  IMAD.IADD R6, R48, 0x1, R47.reuse ;  /* 0x0000000130067824 */ /* 0x101fe400078e022f */
[----:B------:R-:W-:Y:S01]  /*28a50*/  IMAD.IADD R7, R50, 0x1, R47 ;  /* 0x0000000132077824 */ /* 0x000fe200078e022f */
[----:B------:R0:W1:Y:S02]  /*28a60*/  MUFU.TANH R44, R53 ;  /* 0x00000035002c7308 */ /* 0x0000640000002400 */
[----:B0-----:R-:W-:Y:S01]  /*28a70*/  IMAD.IADD R53, R8, 0x1, -R51 ;  /* 0x0000000108357824 */ /* 0x001fe200078e0a33 */
        /* <DEDUP_REMOVED lines=11> */
.L_x_6787:
[----:B------:R-:W-:-:S13]  /*28b30*/  ISETP.NE.AND P1, PT, R9, 0x1, PT ;  /* 0x000000010900780c */ /* 0x000fda0003f25270 */
[----:B------:R-:W-:-:S05]  /*28b40*/  @P1 IMAD.HI.U32 R38, R8, R10, RZ ;  /* 0x0000000a08261227 */ /* 0x000fca00078e00ff */
[----:B------:R-:W-:-:S07]  /*28b50*/  @P1 SHF.R.U32.HI R8, RZ, R11, R38 ;  /* 0x0000000bff081219 */ /* 0x000fce0000011626 */
.L_x_6788:
[----:B------:R-:W-:Y:S05]  /*28b60*/  BSYNC B1 ;  /* 0x0000000000017941 */ /* 0x000fea0003800000 */
.L_x_6786:
[----:B------:R-:W-:-:S04]  /*28b70*/  IMAD R19, R8, R9, -R51 ;  /* 0x0000000908137224 */ /* 0x000fc800078e0a33 */
[----:B------:R-:W-:-:S05]  /*28b80*/  IMAD R8, R46, -0x2, R19 ;  /* 0xfffffffe2e087824 */ /* 0x000fca00078e0213 */
[----:B------:R-:W-:Y:S02]  /*28b90*/  VIMNMX R7, R7, R8, !PT ;  /* 0x0000000807077248 */ /* 0x000fe40007fe0100 */
[----:B------:R-:W-:-:S07]  /*28ba0*/  VIADDMNMX R6, R8, R9, R6, PT ;  /* 0x0000000908067246 */ /* 0x000fce0003800106 */
.L_x_6785:
[----:B------:R-:W-:Y:S05]  /*28bb0*/  BSYNC B0 ;  /* 0x0000000000007941 */ /* 0x000fea0003800000 */
.L_x_6784:
        /* <DEDUP_REMOVED lines=91> */
.L_x_6792:
[----:B------:R-:W-:-:S13]  /*29170*/  ISETP.NE.AND P6, PT, R9, 0x1, PT ;  /* 0x000000010900780c */ /* 0x000fda0003fc5270 */
[----:B------:R-:W-:-:S05]  /*29180*/  @P6 IMAD.HI.U32 R10, R4, R10, RZ ;  /* 0x0000000a040a6227 */ /* 0x000fca00078e00ff */
[----:B------:R-:W-:-:S07]  /*29190*/  @P6 SHF.R.U32.HI R4, RZ, R11, R10 ;  /* 0x0000000bff046219 */ /* 0x000fce000001160a */
.L_x_6793:
[----:B------:R-:W-:Y:S05]  /*291a0*/  BSYNC B1 ;  /* 0x0000000000017941 */ /* 0x000fea0003800000 */
.L_x_6791:
[----:B------:R-:W-:-:S04]  /*291b0*/  IMAD R5, R4, R9, -R51 ;  /* 0x0000000904057224 */ /* 0x000fc800078e0a33 */
[----:B------:R-:W-:-:S05]  /*291c0*/  IMAD R46, R46, -0x2, R5 ;  /* 0xfffffffe2e2e7824 */ /* 0x000fca00078e0205 */
[----:B------:R-:W-:Y:S02]  /*291d0*/  VIADDMNMX R6, R46, R9, R6, PT ;  /* 0x000000092e067246 */ /* 0x000fe40003800106 */
[----:B------:R-:W-:-:S07]  /*291e0*/  VIMNMX R3, R3, R46, !PT ;  /* 0x0000002e03037248 */ /* 0x000fce0007fe0100 */
.L_x_6790:
[----:B------:R-:W-:Y:S05]  /*291f0*/  BSYNC B0 ;  /* 0x0000000000007941 */ /* 0x000fea0003800000 */
.L_x_6789:
        /* <DEDUP_REMOVED lines=43> */
[----:B------:R-:W-:Y:S02]  /*294b0*/  ISETP.NE.AND P6, PT, R49, RZ, PT ;  /* 0x000000ff3100720c */ /* 0x000fe40003fc5270 */
[----:B------:R-:W-:-:S04]  /*294c0*/  ISETP.GT.AND P5, PT, R3, 0x28, !P5 ;  /* 0x000000280300780c */ /* 0x000fc80006fa4270 */
[C---:B------:R-:W-:Y:S02]  /*294d0*/  ISETP.LT.OR P5, PT, R6.reuse, 0x29, P5 ;  /* 0x000000290600780c */ /* 0x040fe40002fa1670 */
[----:B------:R-:W-:Y:S02]  /*294e0*/  ISETP.LT.OR P1, PT, R6, 0x2a, P1 ;  /* 0x0000002a0600780c */ /* 0x000fe40000f21670 */
[----:B------:R-:W-:Y:S02]  /*294f0*/  FSEL R34, R34, -INF , !P5 ;  /* 0xff80000022227808 */ /* 0x000fe40006800000 */
[----:B------:R-:W-:Y:S02]  /*29500*/  ISETP.GT.AND P3, PT, R3, 0x31, !P3 ;  /* 0x000000310300780c */ /* 0x000fe40005f64270 */
[----:B------:R-:W-:Y:S02]  /*29510*/  ISETP.LT.OR P2, PT, R6, 0x31, P2 ;  /* 0x000000310600780c */ /* 0x000fe40001741670 */
[----:B------:R-:W-:-:S02]  /*29520*/  FSEL R37, R37, -INF , !P1 ;  /* 0xff80000025257808 */ /* 0x000fc40004800000 */
[C---:B------:R-:W-:Y:S02]  /*29530*/  ISETP.GT.AND P4, PT, R3.reuse, 0x38, !P4 ;  /* 0x000000380300780c */ /* 0x040fe40006784270 */
[----:B------:R-:W-:Y:S02]  /*29540*/  ISETP.GT.AND P1, PT, R3, 0x39, !P6 ;  /* 0x000000390300780c */ /* 0x000fe40007724270 */
[----:B------:R-:W-:Y:S02]  /*29550*/  ISETP.LT.OR P3, PT, R6, 0x32, P3 ;  /* 0x000000320600780c */ /* 0x000fe40001f61670 */
[----:B------:R-:W-:Y:S02]  /*29560*/  FSEL R12, R12, -INF , !P2 ;  /* 0xff8000000c0c7808 */ /* 0x000fe40005000000 */
[C---:B------:R-:W-:Y:S02]  /*29570*/  ISETP.LT.OR P4, PT, R6.reuse, 0x39, P4 ;  /* 0x000000390600780c */ /* 0x040fe40002781670 */
[----:B------:R-:W-:Y:S01]  /*29580*/  FSEL R21, R21, -INF , !P3 ;  /* 0xff80000015157808 */ /* 0x000fe20005800000 */
[----:B------:R-:W-:Y:S01]  /*29590*/  UIADD3 UR4, UP0, UR37, 0x200, URZ ;  /* 0x0000020025047890 */ /* 0x000fe2000ff1e03f */
[----:B------:R-:W-:-:S02]  /*295a0*/  ISETP.LT.OR P1, PT, R6, 0x3a, P1 ;  /* 0x0000003a0600780c */ /* 0x000fc40000f21670 */
[----:B------:R-:W-:Y:S01]  /*295b0*/  FSEL R48, R13, -INF , !P4 ;  /* 0xff8000000d307808 */ /* 0x000fe20006000000 */
[----:B------:R-:W-:Y:S02]  /*295c0*/  ULOP3.LUT UR4, UR4, 0x4, URZ, 0xfc, !UPT ;  /* 0x0000000404047892 */ /* 0x000fe4000f8efc3f */
[----:B------:R-:W-:Y:S01]  /*295d0*/  UIADD3.X UR5, URZ, UR36, URZ, UP0, !UPT ;  /* 0x000000243f057290 */ /* 0x000fe200087fe43f */
        /* <DEDUP_REMOVED lines=57> */
[----:B------:R-:W-:-:S05]  /*29970*/  FSEL R49, R49, RZ, P1 ;  /* 0x000000ff31317208 */ /* 0x000fca0000800000 */
[----:B------:R-:W-:Y:S01]  /*29980*/  FADD.FTZ R49, R8, -R49 ;  /* 0x8000003108317221 */ /* 0x000fe20000010000 */
[----:B---3--:R-:W-:-:S03]  /*29990*/  FMUL.FTZ R9, R50, R9 ;  /* 0x0000000932097220 */ /* 0x008fc60000410000 */
[----:B0-----:R-:W-:Y:S01]  /*299a0*/  FMUL.FTZ R15, R49, R50 ;  /* 0x00000032310f7220 */ /* 0x001fe20000410000 */
        /* <DEDUP_REMOVED lines=19> */
.L_x_6795:
[----:B------:R-:W-:Y:S05]  /*29ae0*/  BSYNC B0 ;  /* 0x0000000000007941 */ /* 0x000fea0003800000 */
.L_x_6794:
        /* <DEDUP_REMOVED lines=9> */
[----:B------:R-:W0:Y:S04]  /*29b80*/  LD.E R4, desc[UR44][R4.64] ;  /* 0x0000002c04047980 */ /* 0x000e28000c101900 */
[----:B------:R-:W4:Y:S04]  /*29b90*/  LD.E R49, desc[UR44][R16.64+0x210] ;  /* 0x0002102c10317980 */ /* 0x000f28000c101900 */
[----:B------:R-:W5:Y:S01]  /*29ba0*/  LD.E R51, desc[UR44][R16.64+0x214] ;  /* 0x0002142c10337980 */ /* 0x000f62000c101900 */
[C---:B--2---:R-:W-:Y:S01]  /*29bb0*/  FSETP.NEU.FTZ.AND P1, PT, R10.reuse, -INF , PT ;  /* 0xff8000000a00780b */ /* 0x044fe20003f3d000 */
[----:B---3--:R-:W-:Y:S01]  /*29bc0*/  FMUL.FTZ R6, R10, R11 ;  /* 0x0000000b0a067220 */ /* 0x008fe20000410000 */
[----:B0-----:R-:W-:-:S04]  /*29bd0*/  FMUL.FTZ R2, R11, R4 ;  /* 0x000000040b027220 */ /* 0x001fc80000410000 */
[----:B------:R-:W-:Y:S02]  /*29be0*/  FSEL R6, R6, RZ, P1 ;  /* 0x000000ff06067208 */ /* 0x000fe40000800000 */
[----:B------:R-:W-:-:S03]  /*29bf0*/  FSETP.NEU.FTZ.AND P1, PT, R4, -INF , PT ;  /* 0xff8000000400780b */ /* 0x000fc60003f3d000 */
[-CC-:B------:R-:W-:Y:S01]  /*29c00*/  FFMA.FTZ R168, R47, R11.reuse, -R6.reuse ;  /* 0x0000000b2fa87223 */ /* 0x180fe20000010806 */
[----:B------:R-:W-:Y:S01]  /*29c10*/  FSEL R2, R2, RZ, P1 ;  /* 0x000000ff02027208 */ /* 0x000fe20000800000 */
[-CC-:B------:R-:W-:Y:S01]  /*29c20*/  FFMA.FTZ R9, R38, R11.reuse, -R6.reuse ;  /* 0x0000000b26097223 */ /* 0x180fe20000010806 */
[-CC-:B------:R-:W-:Y:S01]  /*29c30*/  FFMA.FTZ R170, R20, R11.reuse, -R6.reuse ;  /* 0x0000000b14aa7223 */ /* 0x180fe20000010806 */
[-CC-:B------:R-:W-:Y:S01]  /*29c40*/  FFMA.FTZ R47, R57, R11.reuse, -R6.reuse ;  /* 0x0000000b392f7223 */ /* 0x180fe20000010806 */
[-C--:B------:R-:W-:Y:S01]  /*29c50*/  FFMA.FTZ R172, R31, R11.reuse, -R6 ;  /* 0x0000000b1fac7223 */ /* 0x080fe20000010806 */
[-CC-:B------:R-:W-:Y:S01]  /*29c60*/  FFMA.FTZ R14, R14, R11.reuse, -R2.reuse ;  /* 0x0000000b0e0e7223 */ /* 0x180fe20000010802 */
[----:B------:R-:W4:Y:S01]  /*29c70*/  MUFU.EX2 R168, R168 ;  /* 0x000000a800a87308 */ /* 0x000f220000000800 */
[-CC-:B------:R-:W-:Y:S01]  /*29c80*/  FFMA.FTZ R46, R46, R11.reuse, -R2.reuse ;  /* 0x0000000b2e2e7223 */ /* 0x180fe20000010802 */
[-CC-:B------:R-:W-:Y:S01]  /*29c90*/  FFMA.FTZ R24, R24, R11.reuse, -R2.reuse ;  /* 0x0000000b18187223 */ /* 0x180fe20000010802 */
[-CC-:B------:R-:W-:Y:S01]  /*29ca0*/  FFMA.FTZ R25, R25, R11.reuse, -R2.reuse ;  /* 0x0000000b19197223 */ /* 0x180fe20000010802 */
[-C--:B------:R-:W-:Y:S01]  /*29cb0*/  FFMA.FTZ R26, R26, R11.reuse, -R2 ;  /* 0x0000000b1a1a7223 */ /* 0x080fe20000010802 */
[-C--:B------:R-:W-:Y:S01]  /*29cc0*/  FFMA.FTZ R31, R33, R11.reuse, -R6 ;  /* 0x0000000b211f7223 */ /* 0x080fe20000010806 */
[-C--:B------:R-:W-:Y:S01]  /*29cd0*/  FFMA.FTZ R27, R27, R11.reuse, -R2 ;  /* 0x0000000b1b1b7223 */ /* 0x080fe20000010802 */
        /* <DEDUP_REMOVED lines=10> */
[-CC-:B------:R-:W-:Y:S01]  /*29d80*/  FFMA.FTZ R182, R18, R11.reuse, -R6.reuse ;  /* 0x0000000b12b67223 */ /* 0x180fe20000010806 */
[-C--:B------:R-:W-:Y:S01]  /*29d90*/  FFMA.FTZ R41, R44, R11.reuse, -R6 ;  /* 0x0000000b2c297223 */ /* 0x080fe20000010806 */
[----:B----4-:R-:W-:Y:S01]  /*29da0*/  FADD.FTZ R4, R168, R49 ;  /* 0x00000031a8047221 */ /* 0x010fe20000010000 */
[-CC-:B------:R-:W-:Y:S01]  /*29db0*/  FFMA.FTZ R28, R28, R11.reuse, -R2.reuse ;  /* 0x0000000b1c1c7223 */ /* 0x180fe20000010802 */
[-CC-:B------:R-:W-:Y:S01]  /*29dc0*/  FFMA.FTZ R29, R29, R11.reuse, -R2.reuse ;  /* 0x0000000b1d1d7223 */ /* 0x180fe20000010802 */
[-CC-:B------:R-:W-:Y:S01]  /*29dd0*/  FFMA.FTZ R30, R30, R11.reuse, -R2.reuse ;  /* 0x0000000b1e1e7223 */ /* 0x180fe20000010802 */
[-CC-:B------:R-:W-:Y:S01]  /*29de0*/  FFMA.FTZ R32, R32, R11.reuse, -R2.reuse ;  /* 0x0000000b20207223 */ /* 0x180fe20000010802 */
[----:B------:R-:W1:Y:S01]  /*29df0*/  MUFU.EX2 R169, R46 ;  /* 0x0000002e00a97308 */ /* 0x000e620000000800 */
[----:B-----5:R-:W-:Y:S01]  /*29e00*/  FADD.FTZ R6, R14, R51 ;  /* 0x000000330e067221 */ /* 0x020fe20000010000 */
[-CC-:B------:R-:W-:Y:S01]  /*29e10*/  FFMA.FTZ R34, R34, R11.reuse, -R2.reuse ;  /* 0x0000000b22227223 */ /* 0x180fe20000010802 */
[-CC-:B------:R-:W-:Y:S01]  /*29e20*/  FFMA.FTZ R37, R37, R11.reuse, -R2.reuse ;  /* 0x0000000b25257223 */ /* 0x180fe20000010802 */
[-CC-:B------:R-:W-:Y:S01]  /*29e30*/  FFMA.FTZ R12, R12, R11.reuse, -R2.reuse ;  /* 0x0000000b0c0c7223 */ /* 0x180fe20000010802 */
[-CC-:B------:R-:W-:Y:S01]  /*29e40*/  FFMA.FTZ R21, R21, R11.reuse, -R2.reuse ;  /* 0x0000000b15157223 */ /* 0x180fe20000010802 */
[-CC-:B------:R-:W-:Y:S01]  /*29e50*/  FFMA.FTZ R48, R48, R11.reuse, -R2.reuse ;  /* 0x0000000b30307223 */ /* 0x180fe20000010802 */
[----:B------:R-:W-:Y:S01]  /*29e60*/  FFMA.FTZ R2, R45, R11, -R2 ;  /* 0x0000000b2d027223 */ /* 0x000fe20000010802 */
        /* <DEDUP_REMOVED lines=89> */
[----:B------:R-:W-:-:S04]  /*2a400*/  UIADD3 UR4, UP0, UR37, 0x230, URZ ;  /* 0x0000023025047890 */ /* 0x000fc8000ff1e03f */
[----:B------:R-:W-:Y:S02]  /*2a410*/  ULOP3.LUT UR5, UR4, 0x4, URZ, 0xfc, !UPT ;  /* 0x0000000404057892 */ /* 0x000fe4000f8efc3f */
[----:B------:R-:W-:-:S04]  /*2a420*/  UIADD3.X UR7, URZ, UR36, URZ, UP0, !UPT ;  /* 0x000000243f077290 */ /* 0x000fc800087fe43f */
[----:B------:R-:W-:Y:S02]  /*2a430*/  IMAD.U32 R2, RZ, RZ, UR5 ;  /* 0x00000005ff027e24 */ /* 0x000fe4000f8e00ff */
[----:B------:R-:W-:Y:S02]  /*2a440*/  IMAD.U32 R3, RZ, RZ, UR7 ;  /* 0x00000007ff037e24 */ /* 0x000fe4000f8e00ff */
[----:B--2---:R-:W-:-:S05]  /*2a450*/  FMUL.FTZ R7, R15, R6 ;  /* 0x000000060f077220 */ /* 0x004fca0000410000 */
[----:B------:R-:W-:Y:S04]  /*2a460*/  ST.E desc[UR44][R16.64+0x230], R7 ;  /* 0x0002300710007985 */ /* 0x000fe8000c10192c */
[----:B------:R-:W0:Y:S02]  /*2a470*/  LD.E R6, desc[UR44][R2.64] ;  /* 0x0000002c02067980 */ /* 0x000e24000c101900 */
[----:B0-----:R-:W-:-:S05]  /*2a480*/  FMUL.FTZ R5, R15, R6 ;  /* 0x000000060f057220 */ /* 0x001fca0000410000 */
[----:B------:R0:W-:Y:S04]  /*2a490*/  ST.E desc[UR44][R2.64], R5 ;  /* 0x0000000502007985 */ /* 0x0001e8000c10192c */
[----:B------:R-:W0:Y:S04]  /*2a4a0*/  LD.E R60, desc[UR44][R16.64+0x240] ;  /* 0x0002402c103c7980 */ /* 0x000e28000c101900 */
        /* <DEDUP_REMOVED lines=60> */
[----:B------:R-:W5:Y:S01]  /*2a870*/  LD.E R8, desc[UR44][R16.64+0x420] ;  /* 0x0004202c10087980 */ /* 0x000f62000c101900 */
[----:B------:R-:W-:Y:S01]  /*2a880*/  ULOP3.LUT UR5, UR4, 0x8, URZ, 0xfc, !UPT ;  /* 0x0000000804057892 */ /* 0x000fe2000f8efc3f */
[C---:B0-----:R-:W-:Y:S01]  /*2a890*/  FMUL.FTZ R5, R15.reuse, R60 ;  /* 0x0000003c0f057220 */ /* 0x041fe20000410000 */
[----:B--2---:R-:W-:-:S04]  /*2a8a0*/  FMUL.FTZ R27, R15, R130 ;  /* 0x000000820f1b7220 */ /* 0x004fc80000410000 */
[----:B------:R0:W-:Y:S01]  /*2a8b0*/  ST.E desc[UR44][R16.64+0x240], R5 ;  /* 0x0002400510007985 */ /* 0x0001e2000c10192c */
[C---:B---3--:R-:W-:Y:S01]  /*2a8c0*/  FMUL.FTZ R7, R15.reuse, R62 ;  /* 0x0000003e0f077220 */ /* 0x048fe20000410000 */
[C---:B----4-:R-:W-:Y:S01]  /*2a8d0*/  FMUL.FTZ R9, R15.reuse, R64 ;  /* 0x000000400f097220 */ /* 0x050fe20000410000 */
[C---:B-----5:R-:W-:Y:S01]  /*2a8e0*/  FMUL.FTZ R11, R15.reuse, R66 ;  /* 0x000000420f0b7220 */ /* 0x060fe20000410000 */
        /* <DEDUP_REMOVED lines=14> */
[C---:B--2---:R-:W-:Y:S01]  /*2a9d0*/  FMUL.FTZ R11, R15.reuse, R84 ;  /* 0x000000540f0b7220 */ /* 0x044fe20000410000 */
[C---:B---3--:R-:W-:Y:S01]  /*2a9e0*/  FMUL.FTZ R19, R15.reuse, R86 ;  /* 0x000000560f137220 */ /* 0x048fe20000410000 */
        /* <DEDUP_REMOVED lines=9> */
[----:B--2---:R-:W-:-:S03]  /*2aa80*/  FMUL.FTZ R7, R15, R94 ;  /* 0x0000005e0f077220 */ /* 0x004fc60000410000 */
[----:B------:R2:W-:Y:S01]  /*2aa90*/  ST.E desc[UR44][R16.64+0x2a0], R11 ;  /* 0x0002a00b10007985 */ /* 0x0005e2000c10192c */
[----:B---3--:R-:W-:-:S03]  /*2aaa0*/  FMUL.FTZ R27, R15, R98 ;  /* 0x000000620f1b7220 */ /* 0x008fc60000410000 */
[----:B------:R3:W-:Y:S01]  /*2aab0*/  ST.E desc[UR44][R16.64+0x2a4], R19 ;  /* 0x0002a41310007985 */ /* 0x0007e2000c10192c */
[C---:B-1----:R-:W-:Y:S01]  /*2aac0*/  FMUL.FTZ R29, R15.reuse, R100 ;  /* 0x000000640f1d7220 */ /* 0x042fe20000410000 */
[C---:B0-----:R-:W-:Y:S02]  /*2aad0*/  FMUL.FTZ R9, R15.reuse, R96 ;  /* 0x000000600f097220 */ /* 0x041fe40000410000 */
        /* <DEDUP_REMOVED lines=16> */
[C---:B---3--:R-:W-:Y:S01]  /*2abe0*/  FMUL.FTZ R27, R15.reuse, R118 ;  /* 0x000000760f1b7220 */ /* 0x048fe20000410000 */
[C---:B0-----:R-:W-:Y:S02]  /*2abf0*/  FMUL.FTZ R29, R15.reuse, R120 ;  /* 0x000000780f1d7220 */ /* 0x041fe40000410000 */
[----:B------:R0:W-:Y:S01]  /*2ac00*/  ST.E desc[UR44][R16.64+0x2f4], R5 ;  /* 0x0002f40510007985 */ /* 0x0001e2000c10192c */
[C---:B--2---:R-:W-:Y:S01]  /*2ac10*/  FMUL.FTZ R11, R15.reuse, R116 ;  /* 0x000000740f0b7220 */ /* 0x044fe20000410000 */
        /* <DEDUP_REMOVED lines=71> */
[----:B0-----:R-:W-:-:S02]  /*2b090*/  IMAD.U32 R7, RZ, RZ, UR7 ;  /* 0x00000007ff077e24 */ /* 0x001fc4000f8e00ff */
[----:B-1----:R-:W-:-:S03]  /*2b0a0*/  FMUL.FTZ R9, R13, R6 ;  /* 0x000000060d097220 */ /* 0x002fc60000410000 */
[----:B------:R-:W-:Y:S02]  /*2b0b0*/  IMAD.U32 R6, RZ, RZ, UR6 ;  /* 0x00000006ff067e24 */ /* 0x000fe4000f8e00ff */
        /* <DEDUP_REMOVED lines=66> */
[----:B------:R-:W5:Y:S01]  /*2b4e0*/  LD.E R9, desc[UR44][R16.64+0x230] ;  /* 0x0002302c10097980 */ /* 0x000f62000c101900 */
        /* <DEDUP_REMOVED lines=128> */
[----:B----4-:R-:W-:Y:S04]  /*2bcf0*/  ST.E desc[UR44][R2.64], R15 ;  /* 0x0000000f02007985 */ /* 0x010fe8000c10192c */
[----:B-1----:R-:W4:Y:S01]  /*2bd00*/  LD.E R19, desc[UR44][R4.64] ;  /* 0x0000002c04137980 */ /* 0x002f22000c101900 */
[----:B------:R-:W-:-:S02]  /*2bd10*/  IMAD.U32 R10, RZ, RZ, UR6 ;  /* 0x00000006ff0a7e24 */ /* 0x000fc4000f8e00ff */
[----:B------:R-:W-:Y:S01]  /*2bd20*/  IMAD.U32 R11, RZ, RZ, UR7 ;  /* 0x00000007ff0b7e24 */ /* 0x000fe2000f8e00ff */
[----:B----4-:R-:W-:Y:S04]  /*2bd30*/  ST.E desc[UR44][R4.64], R19 ;  /* 0x0000001304007985 */ /* 0x010fe8000c10192c */
[----:B--2---:R-:W2:Y:S04]  /*2bd40*/  LD.E R21, desc[UR44][R10.64] ;  /* 0x0000002c0a157980 */ /* 0x004ea8000c101900 */
[----:B--2---:R0:W-:Y:S04]  /*2bd50*/  ST.E desc[UR44][R10.64], R21 ;  /* 0x000000150a007985 */ /* 0x0041e8000c10192c */
[----:B---3--:R-:W2:Y:S04]  /*2bd60*/  LD.E R9, desc[UR44][R16.64+0x240] ;  /* 0x0002402c10097980 */ /* 0x008ea8000c101900 */
[----:B------:R-:W3:Y:S04]  /*2bd70*/  LD.E R12, desc[UR44][R16.64+0x24c] ;  /* 0x00024c2c100c7980 */ /* 0x000ee8000c101900 */
[----:B0-----:R-:W4:Y:S04]  /*2bd80*/  LD.E R10, desc[UR44][R16.64+0x244] ;  /* 0x0002442c100a7980 */ /* 0x001f28000c101900 */
[----:B------:R-:W5:Y:S04]  /*2bd90*/  LD.E R11, desc[UR44][R16.64+0x248] ;  /* 0x0002482c100b7980 */ /* 0x000f68000c101900 */
        /* <DEDUP_REMOVED lines=120> */
[----:B----4-:R0:W-:Y:S04]  /*2c520*/  ST.E desc[UR44][R16.64+0x244], R10 ;  /* 0x0002440a10007985 */ /* 0x0101e8000c10192c */
[----:B-----5:R1:W-:Y:S04]  /*2c530*/  ST.E desc[UR44][R16.64+0x248], R11 ;  /* 0x0002480b10007985 */ /* 0x0203e8000c10192c */
[----:B--2---:R-:W-:Y:S01]  /*2c540*/  ST.E desc[UR44][R16.64+0x240], R9 ;  /* 0x0002400910007985 */ /* 0x004fe2000c10192c */
[----:B0-----:R-:W-:-:S02]  /*2c550*/  IMAD.U32 R10, RZ, RZ, UR6 ;  /* 0x00000006ff0a7e24 */ /* 0x001fc4000f8e00ff */
[----:B-1----:R-:W-:Y:S01]  /*2c560*/  IMAD.U32 R11, RZ, RZ, UR7 ;  /* 0x00000007ff0b7e24 */ /* 0x002fe2000f8e00ff */
[----:B---3--:R-:W-:Y:S04]  /*2c570*/  ST.E desc[UR44][R16.64+0x24c], R12 ;  /* 0x00024c0c10007985 */ /* 0x008fe8000c10192c */
        /* <DEDUP_REMOVED lines=255> */
[----:B------:R-:W-:Y:S01]  /*2d570*/  R2UR UR10, R8 ;  /* 0x00000000080a72ca */ /* 0x000fe200000e0000 */
[----:B------:R-:W-:Y:S01]  /*2d580*/  IMAD.U32 R8, RZ, RZ, UR6 ;  /* 0x00000006ff087e24 */ /* 0x000fe2000f8e00ff */
[----:B------:R-:W-:Y:S01]  /*2d590*/  R2UR UR11, R9 ;  /* 0x00000000090b72ca */ /* 0x000fe200000e0000 */
[----:B------:R-:W-:Y:S01]  /*2d5a0*/  IMAD.U32 R9, RZ, RZ, UR7 ;  /* 0x00000007ff097e24 */ /* 0x000fe2000f8e00ff */
        /* <DEDUP_REMOVED lines=131> */
[----:B------:R-:W-:Y:S02]  /*2dde0*/  VIADD R8, R6, 0x100 ;  /* 0x0000010006087836 */ /* 0x000fe40000000000 */
[----:B------:R-:W-:-:S03]  /*2ddf0*/  IMAD.MOV.U32 R9, RZ, RZ, R7 ;  /* 0x000000ffff097224 */ /* 0x000fc600078e0007 */
[----:B------:R-:W-:Y:S01]  /*2de00*/  R2UR UR10, R8 ;  /* 0x00000000080a72ca */ /* 0x000fe200000e0000 */
[----:B------:R-:W-:Y:S01]  /*2de10*/  IMAD.U32 R8, RZ, RZ, UR6 ;  /* 0x00000006ff087e24 */ /* 0x000fe2000f8e00ff */
[----:B------:R-:W-:Y:S01]  /*2de20*/  R2UR UR11, R9 ;  /* 0x00000000090b72ca */ /* 0x000fe200000e0000 */
[----:B------:R-:W-:Y:S02]  /*2de30*/  IMAD.U32 R9, RZ, RZ, UR7 ;  /* 0x00000007ff097e24 */ /* 0x000fe4000f8e00ff */
        /* <DEDUP_REMOVED lines=267> */
[----:B------:R-:W-:Y:S02]  /*2eef0*/  IMAD.U32 R6, RZ, RZ, UR6 ;  /* 0x00000006ff067e24 */ /* 0x000fe4000f8e00ff */
[----:B------:R-:W-:Y:S01]  /*2ef00*/  IMAD.U32 R7, RZ, RZ, UR7 ;  /* 0x00000007ff077e24 */ /* 0x000fe2000f8e00ff */
[----:B------:R-:W-:Y:S02]  /*2ef10*/  WARPGROUP.DEPBAR.LE gsb0, 0x0 ;  /* 0x00008000000079c5 */ /* 0x000fe40000010000 */
[----:B------:R-:W-:Y:S04]  /*2ef20*/  ST.E desc[UR44][R16.64+0x230], R24 ;  /* 0x0002301810007985 */ /* 0x000fe8000c10192c */
[----:B------:R-:W-:Y:S04]  /*2ef30*/  ST.E desc[UR44][R2.64], R25 ;  /* 0x0000001902007985 */ /* 0x000fe8000c10192c */
[----:B------:R-:W-:Y:S04]  /*2ef40*/  ST.E desc[UR44][R4.64], R26 ;  /* 0x0000001a04007985 */ /* 0x000fe8000c10192c */
[----:B------:R0:W-:Y:S04]  /*2ef50*/  ST.E desc[UR44][R6.64], R27 ;  /* 0x0000001b06007985 */ /* 0x0001e8000c10192c */
[----:B0-----:R-:W2:Y:S04]  /*2ef60*/  LD.E R6, desc[UR44][R16.64+0x230] ;  /* 0x0002302c10067980 */ /* 0x001ea8000c101900 */
        /* <DEDUP_REMOVED lines=125> */
[----:B------:R-:W2:Y:S01]  /*2f740*/  LD.E R7, desc[UR44][R2.64] ;  /* 0x0000002c02077980 */ /* 0x000ea2000c101900 */
[----:B------:R-:W-:-:S02]  /*2f750*/  IMAD.U32 R10, RZ, RZ, UR6 ;  /* 0x00000006ff0a7e24 */ /* 0x000fc4000f8e00ff */
[----:B------:R-:W-:Y:S01]  /*2f760*/  IMAD.U32 R11, RZ, RZ, UR7 ;  /* 0x00000007ff0b7e24 */ /* 0x000fe2000f8e00ff */
[----:B--2---:R0:W-:Y:S04]  /*2f770*/  ST.E desc[UR44][R2.64], R7 ;  /* 0x0000000702007985 */ /* 0x0041e8000c10192c */
[----:B------:R-:W2:Y:S01]  /*2f780*/  LD.E R9, desc[UR44][R4.64] ;  /* 0x0000002c04097980 */ /* 0x000ea2000c101900 */
[----:B------:R-:W-:Y:S02]  /*2f790*/  IMAD.U32 R12, RZ, RZ, UR6 ;  /* 0x00000006ff0c7e24 */ /* 0x000fe4000f8e00ff */
[----:B------:R-:W-:Y:S01]  /*2f7a0*/  IMAD.U32 R13, RZ, RZ, UR7 ;  /* 0x00000007ff0d7e24 */ /* 0x000fe2000f8e00ff */
[----:B--2---:R1:W-:Y:S04]  /*2f7b0*/  ST.E desc[UR44][R4.64], R9 ;  /* 0x0000000904007985 */ /* 0x0043e8000c10192c */
[----:B------:R-:W2:Y:S04]  /*2f7c0*/  LD.E R15, desc[UR44][R10.64] ;  /* 0x0000002c0a0f7980 */ /* 0x000ea8000c101900 */
[----:B--2---:R2:W-:Y:S04]  /*2f7d0*/  ST.E desc[UR44][R12.64], R15 ;  /* 0x0000000f0c007985 */ /* 0x0045e8000c10192c */
[----:B0-----:R-:W3:Y:S04]  /*2f7e0*/  LD.E R2, desc[UR44][R16.64+0x240] ;  /* 0x0002402c10027980 */ /* 0x001ee8000c101900 */
[----:B------:R-:W4:Y:S04]  /*2f7f0*/  LD.E R3, desc[UR44][R16.64+0x244] ;  /* 0x0002442c10037980 */ /* 0x000f28000c101900 */
        /* <DEDUP_REMOVED lines=126> */
[----:B------:R0:W-:Y:S04]  /*2ffe0*/  ST.E desc[UR44][R16.64+0x250], R6 ;  /* 0x0002500610007985 */ /* 0x0001e8000c10192c */
[----:B------:R0:W-:Y:S04]  /*2fff0*/  ST.E desc[UR44][R16.64+0x254], R7 ;  /* 0x0002540710007985 */ /* 0x0001e8000c10192c */
[----:B------:R0:W-:Y:S04]  /*30000*/  ST.E desc[UR44][R16.64+0x258], R8 ;  /* 0x0002580810007985 */ /* 0x0001e8000c10192c */
[----:B------:R0:W-:Y:S04]  /*30010*/  ST.E desc[UR44][R16.64+0x25c], R9 ;  /* 0x00025c0910007985 */ /* 0x0001e8000c10192c */
[----:B------:R0:W-:Y:S04]  /*30020*/  ST.E desc[UR44][R16.64+0x260], R10 ;  /* 0x0002600a10007985 */ /* 0x0001e8000c10192c */
        /* <DEDUP_REMOVED lines=131> */
.L_x_6797:
[----:B------:R-:W-:Y:S05]  /*30860*/  BSYNC B0 ;  /* 0x0000000000007941 */ /* 0x000fea0003800000 */
.L_x_6796:
[C---:B------:R-:W-:Y:S01]  /*30870*/  ISETP.GT.AND P0, PT, R0.reuse, R163, PT ;  /* 0x000000a30000720c */ /* 0x040fe20003f04270 */
[----:B------:R-:W-:-:S12]  /*30880*/  VIADD R0, R0, 0xffffffff ;  /* 0xffffffff00007836 */ /* 0x000fd80000000000 */
[----:B------:R-:W-:Y:S05]  /*30890*/  @P0 BRA `(.L_x_6798) ;  /* 0xffffff5400f80947 */ /* 0x000fea000383ffff */
.L_x_6769:
[----:B0-----:R-:W2:Y:S01]  /*308a0*/  LDL R5, [R1+0x210] ;  /* 0x0002100001057983 */ /* 0x001ea20000100800 */
[----:B------:R-:W-:Y:S05]  /*308b0*/  WARPSYNC.ALL ;  /* 0x0000000000007948 */ /* 0x000fea0003800000 */
[----:B------:R-:W3:Y:S01]  /*308c0*/  LDL R6, [R1+0x214] ;  /* 0x0002140001067983 */ /* 0x000ee20000100800 */
[----:B------:R-:W-:Y:S02]  /*308d0*/  IMAD.MOV.U32 R8, RZ, RZ, -0x800000 ;  /* 0xff800000ff087424 */ /* 0x000fe400078e00ff */
        /* <DEDUP_REMOVED lines=9> */
[----:B---3--:R-:W1:Y:S02]  /*30970*/  SHFL.BFLY PT, R3, R6, 0x2, 0x1f ;  /* 0x0c401f0006037f89 */ /* 0x008e6400000e0000 */
[----:B-1----:R-:W-:-:S05]  /*30980*/  FADD.FTZ R4, R3, R6 ;  /* 0x0000000603047221 */ /* 0x002fca0000010000 */
[----:B------:R-:W0:Y:S02]  /*30990*/  SHFL.BFLY PT, R3, R4, 0x1, 0x1f ;  /* 0x0c201f0004037f89 */ /* 0x000e2400000e0000 */
[----:B0-----:R-:W-:Y:S02]  /*309a0*/  FADD.FTZ R20, R4, R3 ;  /* 0x0000000304147221 */ /* 0x001fe40000010000 */
[----:B------:R-:W3:Y:S03]  /*309b0*/  LDL.64 R2, [R1+0xd8] ;  /* 0x0000d80001027983 */ /* 0x000ee60000100a00 */
[----:B------:R-:W-:-:S13]  /*309c0*/  FSETP.NE.FTZ.AND P2, PT, R20, RZ, PT ;  /* 0x000000ff1400720b */ /* 0x000fda0003f55000 */
[----:B------:R-:W4:Y:S04]  /*309d0*/  @P2 LDL R7, [R1+0x220] ;  /* 0x0002200001072983 */ /* 0x000f280000100800 */
[----:B------:R-:W5:Y:S01]  /*309e0*/  @P2 LDL R9, [R1+0x204] ;  /* 0x0002040001092983 */ /* 0x000f620000100800 */
[----:B--2---:R-:W-:-:S13]  /*309f0*/  FSETP.NE.FTZ.AND P1, PT, R13, RZ, PT ;  /* 0x000000ff0d00720b */ /* 0x004fda0003f35000 */
[----:B------:R-:W2:Y:S04]  /*30a00*/  @P1 LDL R0, [R1+0x220] ;  /* 0x0002200001001983 */ /* 0x000ea80000100800 */
[----:B------:R-:W3:Y:S01]  /*30a10*/  @P1 LDL R5, [R1+0x200] ;  /* 0x0002000001051983 */ /* 0x000ee20000100800 */
[----:B------:R-:W0:Y:S08]  /*30a20*/  @P2 MUFU.LG2 R11, R20 ;  /* 0x00000014000b2308 */ /* 0x000e300000000c00 */
[----:B------:R-:W1:Y:S01]  /*30a30*/  @P1 MUFU.LG2 R6, R13 ;  /* 0x0000000d00061308 */ /* 0x000e620000000c00 */
[----:B------:R-:W-:Y:S01]  /*30a40*/  STL [R1+0x214], R20 ;  /* 0x0002141401007387 */ /* 0x000fe20000100800 */
[----:B0-----:R-:W-:Y:S01]  /*30a50*/  @P2 FMUL.FTZ R11, R11, 0.69314718246459960938 ;  /* 0x3f3172180b0b2820 */ /* 0x001fe20000410000 */
[----:B----4-:R-:W-:Y:S01]  /*30a60*/  @P2 FMUL.FTZ R4, R7, 0.69314718246459960938 ;  /* 0x3f31721807042820 */ /* 0x010fe20000410000 */
[----:B-1----:R-:W-:-:S03]  /*30a70*/  @P1 FMUL.FTZ R7, R6, 0.69314718246459960938 ;  /* 0x3f31721806071820 */ /* 0x002fc60000410000 */
[----:B-----5:R-:W-:Y:S02]  /*30a80*/  @P2 FFMA.FTZ R10, R4, R9, R11 ;  /* 0x00000009040a2223 */ /* 0x020fe4000001000b */
[----:B------:R-:W4:Y:S04]  /*30a90*/  LDL R9, [R1+0x1e8] ;  /* 0x0001e80001097983 */ /* 0x000f280000100800 */
[----:B------:R0:W-:Y:S01]  /*30aa0*/  STL [R1+0x214], R10 ;  /* 0x0002140a01007387 */ /* 0x0001e20000100800 */
[----:B--2---:R-:W-:-:S04]  /*30ab0*/  @P1 FMUL.FTZ R0, R0, 0.69314718246459960938 ;  /* 0x3f31721800001820 */ /* 0x004fc80000410000 */
[----:B---3--:R-:W-:-:S05]  /*30ac0*/  @P1 FFMA.FTZ R8, R0, R5, R7 ;  /* 0x0000000500081223 */ /* 0x008fca0000010007 */
[----:B------:R-:W-:Y:S04]  /*30ad0*/  STL [R1+0x210], R8 ;  /* 0x0002100801007387 */ /* 0x000fe80000100800 */
[----:B------:R-:W2:Y:S02]  /*30ae0*/  LD.E R0, desc[UR44][R2.64+0x4] ;  /* 0x0000042c02007980 */ /* 0x000ea4000c101900 */
[----:B--2---:R-:W-:-:S13]  /*30af0*/  ISETP.NE.AND P0, PT, R0, RZ, PT ;  /* 0x000000ff0000720c */ /* 0x004fda0003f05270 */
[----:B------:R-:W2:Y:S04]  /*30b00*/  @!P0 LDL.64 R6, [R1+0xe0] ;  /* 0x0000e00001068983 */ /* 0x000ea80000100a00 */
[----:B------:R-:W4:Y:S01]  /*30b10*/  @!P0 LD.E R12, desc[UR44][R2.64] ;  /* 0x0000002c020c8980 */ /* 0x000f22000c101900 */
[----:B------:R-:W-:-:S06]  /*30b20*/  IMAD.MOV.U32 R0, RZ, RZ, RZ ;  /* 0x000000ffff007224 */ /* 0x000fcc00078e00ff */
[----:B------:R-:W1:Y:S01]  /*30b30*/  @P1 MUFU.RCP R0, R13 ;  /* 0x0000000d00001308 */ /* 0x000e620000001000 */
[----:B--2---:R-:W0:Y:S01]  /*30b40*/  @!P0 LD.E.64 R4, desc[UR44][R6.64] ;  /* 0x0000002c06048980 */ /* 0x004e22000c101b00 */
[----:B----4-:R-:W-:-:S04]  /*30b50*/  @!P0 IMAD R11, R9, 0x40, R12 ;  /* 0x00000040090b8824 */ /* 0x010fc800078e020c */
[----:B0-----:R-:W-:-:S05]  /*30b60*/  @!P0 IMAD.WIDE R10, R11, 0x4, R4 ;  /* 0x000000040b0a8825 */ /* 0x001fca00078e0204 */
[----:B-1----:R0:W-:Y:S04]  /*30b70*/  @!P0 ST.E desc[UR44][R10.64], R0 ;  /* 0x000000000a008985 */ /* 0x0021e8000c10192c */
[----:B------:R-:W2:Y:S04]  /*30b80*/  @!P0 LDL.64 R2, [R1+0xd8] ;  /* 0x0000d80001028983 */ /* 0x000ea80000100a00 */
[----:B--2---:R-:W2:Y:S02]  /*30b90*/  @!P0 LD.E R4, desc[UR44][R2.64+0x4] ;  /* 0x0000042c02048980 */ /* 0x004ea4000c101900 */
        /* <DEDUP_REMOVED lines=67> */
[----:B------:R-:W5:Y:S04]  /*30fd0*/  LDL R120, [R1+0x1f0] ;  /* 0x0001f00001787983 */ /* 0x000f680000100800 */
[----:B------:R-:W5:Y:S01]  /*30fe0*/  LDL R122, [R1+0x1f4] ;  /* 0x0001f400017a7983 */ /* 0x000f620000100800 */
[----:B--2---:R-:W-:-:S05]  /*30ff0*/  VIADD R119, R119, 0x1 ;  /* 0x0000000177777836 */ /* 0x004fca0000000000 */
[----:B------:R-:W-:Y:S01]  /*31000*/  ISETP.NE.AND P0, PT, R119, 0x2, PT ;  /* 0x000000027700780c */ /* 0x000fe20003f05270 */
[-C--:B---3--:R-:W-:Y:S01]  /*31010*/  FMUL.FTZ R19, R19, R0.reuse ;  /* 0x0000000013137220 */ /* 0x088fe20000410000 */
[----:B------:R-:W-:Y:S01]  /*31020*/  FMUL.FTZ R18, R18, R0 ;  /* 0x0000000012127220 */ /* 0x000fe20000410000 */
[-C--:B----4-:R-:W-:Y:S01]  /*31030*/  FMUL.FTZ R15, R15, R118.reuse ;  /* 0x000000760f0f7220 */ /* 0x090fe20000410000 */
[----:B------:R-:W-:Y:S01]  /*31040*/  FMUL.FTZ R14, R14, R118 ;  /* 0x000000760e0e7220 */ /* 0x000fe20000410000 */
        /* <DEDUP_REMOVED lines=10> */
[----:B------:R-:W-:Y:S04]  /*310f0*/  STL.64 [R1+0x420], R18 ;  /* 0x0004201201007387 */ /* 0x000fe80000100a00 */
[----:B------:R-:W-:Y:S04]  /*31100*/  STL.64 [R1+0x428], R14 ;  /* 0x0004280e01007387 */ /* 0x000fe80000100a00 */
[----:B------:R0:W-:Y:S04]  /*31110*/  STL.64 [R1+0x230], R12 ;  /* 0x0002300c01007387 */ /* 0x0001e80000100a00 */
[----:B------:R-:W-:Y:S04]  /*31120*/  STL.64 [R1+0x240], R10 ;  /* 0x0002400a01007387 */ /* 0x000fe80000100a00 */
[----:B------:R1:W-:Y:S04]  /*31130*/  STL.64 [R1+0x250], R8 ;  /* 0x0002500801007387 */ /* 0x0003e80000100a00 */
[----:B------:R-:W-:Y:S04]  /*31140*/  STL.64 [R1+0x260], R6 ;  /* 0x0002600601007387 */ /* 0x000fe80000100a00 */
[----:B------:R2:W-:Y:S04]  /*31150*/  STL.64 [R1+0x280], R2 ;  /* 0x0002800201007387 */ /* 0x0005e80000100a00 */
[----:B0-----:R-:W3:Y:S04]  /*31160*/  LDL.64 R12, [R1+0x388] ;  /* 0x00038800010c7983 */ /* 0x001ee80000100a00 */
[----:B------:R-:W4:Y:S04]  /*31170*/  LDL.64 R18, [R1+0x3b8] ;  /* 0x0003b80001127983 */ /* 0x000f280000100a00 */
[----:B------:R-:W5:Y:S04]  /*31180*/  LDL.64 R14, [R1+0x3c8] ;  /* 0x0003c800010e7983 */ /* 0x000f680000100a00 */
[----:B-1----:R-:W5:Y:S04]  /*31190*/  LDL.64 R8, [R1+0x3d8] ;  /* 0x0003d80001087983 */ /* 0x002f680000100a00 */
[----:B------:R-:W5:Y:S04]  /*311a0*/  LDL.64 R10, [R1+0x3f8] ;  /* 0x0003f800010a7983 */ /* 0x000f680000100a00 */
[----:B--2---:R-:W2:Y:S04]  /*311b0*/  LDL.64 R2, [R1+0x408] ;  /* 0x0004080001027983 */ /* 0x004ea80000100a00 */
[----:B------:R-:W2:Y:S04]  /*311c0*/  LDL.64 R6, [R1+0x418] ;  /* 0x0004180001067983 */ /* 0x000ea80000100a00 */
[----:B------:R-:W2:Y:S01]  /*311d0*/  @!P0 LDL R121, [R1+0x1ec] ;  /* 0x0001ec0001798983 */ /* 0x000ea20000100800 */
[-C--:B------:R-:W-:Y:S01]  /*311e0*/  FMUL.FTZ R5, R5, R0.reuse ;  /* 0x0000000005057220 */ /* 0x080fe20000410000 */
[----:B------:R-:W-:-:S05]  /*311f0*/  FMUL.FTZ R4, R4, R0 ;  /* 0x0000000004047220 */ /* 0x000fca0000410000 */
[----:B------:R0:W-:Y:S04]  /*31200*/  STL.64 [R1+0x270], R4 ;  /* 0x0002700401007387 */ /* 0x0001e80000100a00 */
[----:B0-----:R-:W2:Y:S01]  /*31210*/  LDL.64 R4, [R1+0x3e8] ;  /* 0x0003e80001047983 */ /* 0x001ea20000100a00 */
        /* <DEDUP_REMOVED lines=143> */
[----:B------:R-:W-:Y:S01]  /*31b10*/  @!P0 LOP3.LUT R0, R121, 0x1, RZ, 0x3c, !PT ;  /* 0x0000000179008812 */ /* 0x000fe200078e3cff */
        /* <DEDUP_REMOVED lines=28> */
[----:B------:R-:W-:Y:S01]  /*31ce0*/  @!P0 STL [R1+0x1e8], RZ ;  /* 0x0001e8ff01008387 */ /* 0x000fe20000100800 */
[-C--:B------:R-:W-:Y:S01]  /*31cf0*/  FMUL.FTZ R5, R5, R118.reuse ;  /* 0x0000007605057220 */ /* 0x080fe20000410000 */
[----:B------:R-:W-:-:S05]  /*31d00*/  FMUL.FTZ R4, R4, R118 ;  /* 0x0000007604047220 */ /* 0x000fca0000410000 */
[----:B------:R0:W-:Y:S02]  /*31d10*/  STL.64 [R1+0x3e8], R4 ;  /* 0x0003e80401007387 */ /* 0x0001e40000100a00 */
[----:B0-----:R-:W-:Y:S01]  /*31d20*/  IMAD.MOV.U32 R4, RZ, RZ, 0x1 ;  /* 0x00000001ff047424 */ /* 0x001fe200078e00ff */
[----:B------:R-:W-:Y:S06]  /*31d30*/  BAR.ARV 0xe, 0x100 ;  /* 0x0384000000007b1d */ /* 0x000fec0000002000 */
.L_x_6655:
[----:B------:R-:W-:Y:S05]  /*31d40*/  BSYNC B7 ;  /* 0x0000000000077941 */ /* 0x000fea0003800000 */
.L_x_6643:
[----:B------:R-:W1:Y:S08]  /*31d50*/  S2UR UR5, SR_CgaCtaId ;  /* 0x00000000000579c3 */ /* 0x000e700000008800 */
[----:B------:R-:W-:Y:S01]  /*31d60*/  BAR.SYNC.DEFER_BLOCKING 0x5, 0x180 ;  /* 0x0146000000007b1d */ /* 0x000fe20000010000 */
[----:B0-----:R-:W-:-:S04]  /*31d70*/  PRMT R0, R4, 0x9910, RZ ;  /* 0x0000991004007816 */ /* 0x001fc800000000ff */
[----:B------:R-:W-:Y:S01]  /*31d80*/  ISETP.NE.AND P0, PT, R0, RZ, PT ;  /* 0x000000ff0000720c */ /* 0x000fe20003f05270 */
[----:B------:R-:W-:Y:S01]  /*31d90*/  UMOV UR4, 0x400 ;  /* 0x0000040000047882 */ /* 0x000fe20000000000 */
[----:B------:R-:W-:Y:S01]  /*31da0*/  BSSY B0, `(.L_x_6799) ;  /* 0x00004bd000007945 */ /* 0x000fe20003800000 */
[----:B-1----:R-:W-:-:S06]  /*31db0*/  ULEA UR4, UR5, UR4, 0x18 ;  /* 0x0000000405047291 */ /* 0x002fcc000f8ec03f */
[----:B------:R-:W-:-:S05]  /*31dc0*/  IMAD.U32 R2, RZ, RZ, UR4 ;  /* 0x00000004ff027e24 */ /* 0x000fca000f8e00ff */
[----:B------:R0:W1:Y:S01]  /*31dd0*/  LDS.128 R88, [R2+0x388d0] ;  /* 0x0388d00002587984 */ /* 0x0000620000000c00 */
[----:B------:R-:W-:Y:S06]  /*31de0*/  BAR.ARV 0x4, 0x180 ;  /* 0x0106000000007b1d */ /* 0x000fec0000002000 */
[----:B------:R-:W-:Y:S05]  /*31df0*/  @!P0 BRA `(.L_x_6800) ;  /* 0x0000003c00588947 */ /* 0x000fea0003800000 */
[----:B------:R-:W4:Y:S04]  /*31e00*/  LDL.128 R56, [R1+0x230] ;  /* 0x0002300001387983 */ /* 0x000f280000100c00 */
[----:B------:R-:W4:Y:S04]  /*31e10*/  LDL.128 R60, [R1+0x250] ;  /* 0x00025000013c7983 */ /* 0x000f280000100c00 */
[----:B--2---:R-:W2:Y:S04]  /*31e20*/  LDL.128 R44, [R1+0x240] ;  /* 0x00024000012c7983 */ /* 0x004ea80000100c00 */
[----:B------:R-:W2:Y:S04]  /*31e30*/  LDL.128 R52, [R1+0x260] ;  /* 0x0002600001347983 */ /* 0x000ea80000100c00 */
[----:B------:R-:W2:Y:S04]  /*31e40*/  LDL.128 R84, [R1+0x270] ;  /* 0x0002700001547983 */ /* 0x000ea80000100c00 */
[----:B------:R-:W2:Y:S01]  /*31e50*/  LDL.128 R80, [R1+0x280] ;  /* 0x0002800001507983 */ /* 0x000ea20000100c00 */
[C---:B------:R-:W-:Y:S01]  /*31e60*/  IADD3 R9, P1, R158.reuse, 0x20, RZ ;  /* 0x000000209e097810 */ /* 0x040fe20007f3e0ff */
[----:B------:R-:W-:Y:S01]  /*31e70*/  ULDC.64 UR4, c[0x0][0xd08] ;  /* 0x0003420000047ab9 */ /* 0x000fe20000000a00 */
[C---:B------:R-:W-:Y:S01]  /*31e80*/  IADD3 R97, P0, R158.reuse, 0x40, RZ ;  /* 0x000000409e617810 */ /* 0x040fe20007f1e0ff */
[----:B------:R-:W2:Y:S01]  /*31e90*/  LDL.128 R112, [R1+0x290] ;  /* 0x0002900001707983 */ /* 0x000ea20000100c00 */
[----:B------:R-:W-:-:S02]  /*31ea0*/  IADD3 R27, P4, R158, 0x60, RZ ;  /* 0x000000609e1b7810 */ /* 0x000fc40007f9e0ff */
[----:B------:R-:W-:Y:S01]  /*31eb0*/  LOP3.LUT R8, R9, 0x380, RZ, 0xc0, !PT ;  /* 0x0000038009087812 */ /* 0x000fe200078ec0ff */
[----:B------:R-:W2:Y:S01]  /*31ec0*/  LDL.128 R116, [R1+0x2b0] ;  /* 0x0002b00001747983 */ /* 0x000ea20000100c00 */
[C---:B------:R-:W-:Y:S02]  /*31ed0*/  IADD3 R121, P3, R158.reuse, 0x2000, RZ ;  /* 0x000020009e797810 */ /* 0x040fe40007f7e0ff */
[----:B------:R-:W-:Y:S01]  /*31ee0*/  LOP3.LUT R96, R97, 0x380, RZ, 0xc0, !PT ;  /* 0x0000038061607812 */ /* 0x000fe200078ec0ff */
[----:B------:R-:W2:Y:S01]  /*31ef0*/  LDL.128 R4, [R1+0x2a0] ;  /* 0x0002a00001047983 */ /* 0x000ea20000100c00 */
[----:B------:R-:W-:Y:S02]  /*31f00*/  IADD3 R25, P6, R158, 0x2020, RZ ;  /* 0x000020209e197810 */ /* 0x000fe40007fde0ff */
[----:B------:R-:W-:Y:S01]  /*31f10*/  LOP3.LUT R26, R27, 0x380, RZ, 0xc0, !PT ;  /* 0x000003801b1a7812 */ /* 0x000fe200078ec0ff */
[----:B------:R-:W2:Y:S01]  /*31f20*/  LDL.128 R36, [R1+0x310] ;  /* 0x0003100001247983 */ /* 0x000ea20000100c00 */
[----:B------:R-:W-:-:S02]  /*31f30*/  SHF.R.U64 R8, R8, 0x3, RZ ;  /* 0x0000000308087819 */ /* 0x000fc400000012ff */
[----:B------:R-:W-:Y:S01]  /*31f40*/  IADD3 R123, P5, R158, 0x2040, RZ ;  /* 0x000020409e7b7810 */ /* 0x000fe20007fbe0ff */
[----:B------:R-:W2:Y:S01]  /*31f50*/  LDL.128 R48, [R1+0x340] ;  /* 0x0003400001307983 */ /* 0x000ea20000100c00 */
[----:B------:R-:W-:Y:S02]  /*31f60*/  LOP3.LUT R120, R121, 0x380, RZ, 0xc0, !PT ;  /* 0x0000038079787812 */ /* 0x000fe400078ec0ff */
[----:B------:R-:W-:Y:S01]  /*31f70*/  SHF.R.U64 R96, R96, 0x3, RZ ;  /* 0x0000000360607819 */ /* 0x000fe200000012ff */
[----:B------:R-:W2:Y:S01]  /*31f80*/  LDL.128 R68, [R1+0x390] ;  /* 0x0003900001447983 */ /* 0x000ea20000100c00 */
[----:B------:R-:W-:Y:S02]  /*31f90*/  LOP3.LUT R24, R25, 0x380, RZ, 0xc0, !PT ;  /* 0x0000038019187812 */ /* 0x000fe400078ec0ff */
[----:B------:R-:W-:Y:S01]  /*31fa0*/  SHF.R.U64 R26, R26, 0x3, RZ ;  /* 0x000000031a1a7819 */ /* 0x000fe200000012ff */
[----:B------:R-:W2:Y:S01]  /*31fb0*/  LDL.128 R76, [R1+0x3b0] ;  /* 0x0003b000014c7983 */ /* 0x000ea20000100c00 */
[----:B------:R-:W-:Y:S01]  /*31fc0*/  LOP3.LUT R8, R8, R9, RZ, 0x3c, !PT ;  /* 0x0000000908087212 */ /* 0x000fe200078e3cff */
[----:B------:R-:W-:Y:S01]  /*31fd0*/  IMAD.X R9, RZ, RZ, R159, P1 ;  /* 0x000000ffff097224 */ /* 0x000fe200008e069f */
[----:B------:R-:W-:Y:S01]  /*31fe0*/  LOP3.LUT R122, R123, 0x380, RZ, 0xc0, !PT ;  /* 0x000003807b7a7812 */ /* 0x000fe200078ec0ff */
[----:B------:R-:W2:Y:S01]  /*31ff0*/  LDL.128 R72, [R1+0x3a0] ;  /* 0x0003a00001487983 */ /* 0x000ea20000100c00 */
[----:B------:R-:W-:-:S02]  /*32000*/  SHF.R.U64 R120, R120, 0x3, RZ ;  /* 0x0000000378787819 */ /* 0x000fc400000012ff */
[C---:B------:R-:W-:Y:S01]  /*32010*/  IADD3 R19, P2, R158.reuse, 0x2060, RZ ;  /* 0x000020609e137810 */ /* 0x040fe20007f5e0ff */
[----:B------:R-:W2:Y:S01]  /*32020*/  LDL.128 R104, [R1+0x410] ;  /* 0x0004100001687983 */ /* 0x000ea20000100c00 */
[----:B------:R-:W-:Y:S02]  /*32030*/  IADD3 R15, P1, R158, 0x4000, RZ ;  /* 0x000040009e0f7810 */ /* 0x000fe40007f3e0ff */
[----:B------:R-:W-:Y:S01]  /*32040*/  LOP3.LUT R96, R96, R97, RZ, 0x3c, !PT ;  /* 0x0000006160607212 */ /* 0x000fe200078e3cff */
[--C-:B------:R-:W-:Y:S01]  /*32050*/  IMAD.X R97, RZ, RZ, R159.reuse, P0 ;  /* 0x000000ffff617224 */ /* 0x100fe200000e069f */
[----:B------:R-:W-:Y:S01]  /*32060*/  SHF.R.U64 R24, R24, 0x3, RZ ;  /* 0x0000000318187819 */ /* 0x000fe200000012ff */
[----:B------:R-:W2:Y:S01]  /*32070*/  LDL.128 R100, [R1+0x400] ;  /* 0x0004000001647983 */ /* 0x000ea20000100c00 */
[----:B------:R-:W-:Y:S01]  /*32080*/  LOP3.LUT R26, R26, R27, RZ, 0x3c, !PT ;  /* 0x0000001b1a1a7212 */ /* 0x000fe200078e3cff */
[--C-:B------:R-:W-:Y:S01]  /*32090*/  IMAD.X R27, RZ, RZ, R159.reuse, P4 ;  /* 0x000000ffff1b7224 */ /* 0x100fe200020e069f */
[----:B------:R-:W-:Y:S01]  /*320a0*/  SHF.R.U64 R122, R122, 0x3, RZ ;  /* 0x000000037a7a7819 */ /* 0x000fe200000012ff */
[----:B------:R-:W2:Y:S01]  /*320b0*/  LDL.128 R108, [R1+0x420] ;  /* 0x00042000016c7983 */ /* 0x000ea20000100c00 */
[----:B------:R-:W-:Y:S01]  /*320c0*/  LOP3.LUT R120, R120, R121, RZ, 0x3c, !PT ;  /* 0x0000007978787212 */ /* 0x000fe200078e3cff */
[----:B------:R-:W-:Y:S01]  /*320d0*/  IMAD.X R121, RZ, RZ, R159, P3 ;  /* 0x000000ffff797224 */ /* 0x000fe200018e069f */
[----:B------:R-:W-:-:S02]  /*320e0*/  IADD3 R21, P0, R158, 0x4020, RZ ;  /* 0x000040209e157810 */ /* 0x000fc40007f1e0ff */
[----:B------:R-:W-:Y:S02]  /*320f0*/  LOP3.LUT R18, R19, 0x380, RZ, 0xc0, !PT ;  /* 0x0000038013127812 */ /* 0x000fe400078ec0ff */
[----:B------:R-:W-:Y:S02]  /*32100*/  IADD3 R13, P4, R158, 0x4040, RZ ;  /* 0x000040409e0d7810 */ /* 0x000fe40007f9e0ff */
[----:B------:R-:W-:Y:S02]  /*32110*/  LOP3.LUT R14, R15, 0x380, RZ, 0xc0, !PT ;  /* 0x000003800f0e7812 */ /* 0x000fe400078ec0ff */
[----:B------:R-:W-:Y:S01]  /*32120*/  LOP3.LUT R24, R24, R25, RZ, 0x3c, !PT ;  /* 0x0000001918187212 */ /* 0x000fe200078e3cff */
[--C-:B------:R-:W-:Y:S01]  /*32130*/  IMAD.X R25, RZ, RZ, R159.reuse, P6 ;  /* 0x000000ffff197224 */ /* 0x100fe200030e069f */
[----:B------:R-:W-:Y:S02]  /*32140*/  IADD3 R11, P3, R158, 0x4060, RZ ;  /* 0x000040609e0b7810 */ /* 0x000fe40007f7e0ff */
[----:B------:R-:W-:Y:S01]  /*32150*/  LOP3.LUT R122, R122, R123, RZ, 0x3c, !PT ;  /* 0x0000007b7a7a7212 */ /* 0x000fe200078e3cff */
[----:B------:R-:W-:Y:S01]  /*32160*/  IMAD.X R123, RZ, RZ, R159, P5 ;  /* 0x000000ffff7b7224 */ /* 0x000fe200028e069f */
[----:B------:R-:W-:-:S02]  /*32170*/  LOP3.LUT R20, R21, 0x380, RZ, 0xc0, !PT ;  /* 0x0000038015147812 */ /* 0x000fc400078ec0ff */
[C---:B---3--:R-:W-:Y:S02]  /*32180*/  LOP3.LUT R29, R158.reuse, 0x380, RZ, 0xc0, !PT ;  /* 0x000003809e1d7812 */ /* 0x048fe400078ec0ff */
[----:B------:R-:W-:Y:S02]  /*32190*/  IADD3 R33, P6, R158, 0x6000, RZ ;  /* 0x000060009e217810 */ /* 0x000fe40007fde0ff */
[----:B------:R-:W-:Y:S02]  /*321a0*/  SHF.R.U64 R18, R18, 0x3, RZ ;  /* 0x0000000312127819 */ /* 0x000fe400000012ff */
[----:B------:R-:W-:Y:S02]  /*321b0*/  LOP3.LUT R12, R13, 0x380, RZ, 0xc0, !PT ;  /* 0x000003800d0c7812 */ /* 0x000fe400078ec0ff */
[----:B------:R-:W-:Y:S02]  /*321c0*/  SHF.R.U64 R14, R14, 0x3, RZ ;  /* 0x000000030e0e7819 */ /* 0x000fe400000012ff */
[----:B------:R-:W-:-:S02]  /*321d0*/  IADD3 R41, P5, R158, 0x6020, RZ ;  /* 0x000060209e297810 */ /* 0x000fc40007fbe0ff */
[----:B------:R-:W-:Y:S02]  /*321e0*/  LOP3.LUT R10, R11, 0x380, RZ, 0xc0, !PT ;  /* 0x000003800b0a7812 */ /* 0x000fe400078ec0ff */
[----:B------:R-:W-:Y:S02]  /*321f0*/  SHF.R.U64 R20, R20, 0x3, RZ ;  /* 0x0000000314147819 */ /* 0x000fe400000012ff */
[----:B------:R-:W-:Y:S02]  /*32200*/  SHF.R.U64 R29, R29, 0x3, RZ ;  /* 0x000000031d1d7819 */ /* 0x000fe400000012ff */
[----:B-----5:R-:W-:Y:S02]  /*32210*/  LOP3.LUT R32, R33, 0x380, RZ, 0xc0, !PT ;  /* 0x0000038021207812 */ /* 0x020fe400078ec0ff */
[----:B------:R-:W-:Y:S01]  /*32220*/  LOP3.LUT R18, R18, R19, RZ, 0x3c, !PT ;  /* 0x0000001312127212 */ /* 0x000fe200078e3cff */
[----:B------:R-:W-:Y:S01]  /*32230*/  IMAD.X R19, RZ, RZ, R159, P2 ;  /* 0x000000ffff137224 */ /* 0x000fe200010e069f */
[----:B------:R-:W-:-:S02]  /*32240*/  SHF.R.U64 R12, R12, 0x3, RZ ;  /* 0x000000030c0c7819 */ /* 0x000fc400000012ff */
[----:B------:R-:W-:Y:S01]  /*32250*/  LOP3.LUT R14, R14, R15, RZ, 0x3c, !PT ;  /* 0x0000000f0e0e7212 */ /* 0x000fe200078e3cff */
[--C-:B------:R-:W-:Y:S01]  /*32260*/  IMAD.X R15, RZ, RZ, R159.reuse, P1 ;  /* 0x000000ffff0f7224 */ /* 0x100fe200008e069f */
[----:B------:R-:W-:Y:S02]  /*32270*/  LOP3.LUT R40, R41, 0x380, RZ, 0xc0, !PT ;  /* 0x0000038029287812 */ /* 0x000fe400078ec0ff */
[----:B------:R-:W-:Y:S02]  /*32280*/  SHF.R.U64 R10, R10, 0x3, RZ ;  /* 0x000000030a0a7819 */ /* 0x000fe400000012ff */
[C---:B------:R-:W-:Y:S02]  /*32290*/  IADD3 R93, P2, R158.reuse, 0x6040, RZ ;  /* 0x000060409e5d7810 */ /* 0x040fe40007f5e0ff */
[----:B------:R-:W-:Y:S02]  /*322a0*/  IADD3 R95, P1, R158, 0x6060, RZ ;  /* 0x000060609e5f7810 */ /* 0x000fe40007f3e0ff */
[----:B------:R-:W-:Y:S01]  /*322b0*/  LOP3.LUT R20, R20, R21, RZ, 0x3c, !PT ;  /* 0x0000001514147212 */ /* 0x000fe200078e3cff */
[--C-:B------:R-:W-:Y:S01]  /*322c0*/  IMAD.X R21, RZ, RZ, R159.reuse, P0 ;  /* 0x000000ffff157224 */ /* 0x100fe200000e069f */
[----:B------:R-:W-:Y:S01]  /*322d0*/  LOP3.LUT R28, R29, R158, RZ, 0x3c, !PT ;  /* 0x0000009e1d1c7212 */ /* 0x000fe200078e3cff */
[----:B------:R-:W-:Y:S01]  /*322e0*/  IMAD.MOV.U32 R29, RZ, RZ, R159 ;  /* 0x000000ffff1d7224 */ /* 0x000fe200078e009f */
[----:B------:R-:W-:-:S02]  /*322f0*/  SHF.R.U64 R32, R32, 0x3, RZ ;  /* 0x0000000320207819 */ /* 0x000fc400000012ff */
[----:B------:R-:W-:Y:S01]  /*32300*/  LOP3.LUT R12, R12, R13, RZ, 0x3c, !PT ;  /* 0x0000000d0c0c7212 */ /* 0x000fe200078e3cff */
[--C-:B------:R-:W-:Y:S01]  /*32310*/  IMAD.X R13, RZ, RZ, R159.reuse, P4 ;  /* 0x000000ffff0d7224 */ /* 0x100fe200020e069f */
[----:B------:R-:W-:Y:S02]  /*32320*/  SHF.R.U64 R40, R40, 0x3, RZ ;  /* 0x0000000328287819 */ /* 0x000fe400000012ff */
[----:B------:R-:W-:Y:S01]  /*32330*/  LOP3.LUT R10, R10, R11, RZ, 0x3c, !PT ;  /* 0x0000000b0a0a7212 */ /* 0x000fe200078e3cff */
[--C-:B------:R-:W-:Y:S01]  /*32340*/  IMAD.X R11, RZ, RZ, R159.reuse, P3 ;  /* 0x000000ffff0b7224 */ /* 0x100fe200018e069f */
[----:B------:R-:W-:Y:S02]  /*32350*/  LOP3.LUT R92, R93, 0x380, RZ, 0xc0, !PT ;  /* 0x000003805d5c7812 */ /* 0x000fe400078ec0ff */
[----:B------:R-:W-:Y:S02]  /*32360*/  LOP3.LUT R94, R95, 0x380, RZ, 0xc0, !PT ;  /* 0x000003805f5e7812 */ /* 0x000fe400078ec0ff */
[----:B------:R-:W-:Y:S01]  /*32370*/  LOP3.LUT R32, R32, R33, RZ, 0x3c, !PT ;  /* 0x0000002120207212 */ /* 0x000fe200078e3cff */
[--C-:B------:R-:W-:Y:S01]  /*32380*/  IMAD.X R33, RZ, RZ, R159.reuse, P6 ;  /* 0x000000ffff217224 */ /* 0x100fe200030e069f */
[----:B------:R-:W-:Y:S01]  /*32390*/  LOP3.LUT R40, R40, R41, RZ, 0x3c, !PT ;  /* 0x0000002928287212 */ /* 0x000fe200078e3cff */
[----:B------:R-:W-:Y:S01]  /*323a0*/  IMAD.X R41, RZ, RZ, R159, P5 ;  /* 0x000000ffff297224 */ /* 0x000fe200028e069f */
[----:B------:R-:W-:-:S02]  /*323b0*/  MOV R122, R122 ;  /* 0x0000007a007a7202 */ /* 0x000fc40000000f00 */
[----:B------:R-:W-:Y:S02]  /*323c0*/  MOV R65, R28 ;  /* 0x0000001c00417202 */ /* 0x000fe40000000f00 */
[----:B------:R-:W-:Y:S01]  /*323d0*/  MOV R123, R18 ;  /* 0x00000012007b7202 */ /* 0x000fe20000000f00 */
[----:B------:R-:W3:Y:S01]  /*323e0*/  LDL.128 R28, [R1+0x2f0] ;  /* 0x0002f000011c7983 */ /* 0x000ee20000100c00 */
[----:B------:R-:W-:Y:S02]  /*323f0*/  MOV R20, R20 ;  /* 0x0000001400147202 */ /* 0x000fe40000000f00 */
[----:B------:R-:W-:Y:S02]  /*32400*/  SHF.R.U64 R92, R92, 0x3, RZ ;  /* 0x000000035c5c7819 */ /* 0x000fe400000012ff */
[----:B------:R-:W-:Y:S02]  /*32410*/  SHF.R.U64 R94, R94, 0x3, RZ ;  /* 0x000000035e5e7819 */ /* 0x000fe400000012ff */
[----:B------:R-:W-:-:S02]  /*32420*/  MOV R64, R8 ;  /* 0x0000000800407202 */ /* 0x000fc40000000f00 */
[----:B------:R-:W-:Y:S02]  /*32430*/  MOV R19, R14 ;  /* 0x0000000e00137202 */ /* 0x000fe40000000f00 */
[----:B------:R-:W-:Y:S02]  /*32440*/  MOV R21, R12 ;  /* 0x0000000c00157202 */ /* 0x000fe40000000f00 */
[----:B------:R-:W-:Y:S01]  /*32450*/  MOV R120, R120 ;  /* 0x0000007800787202 */ /* 0x000fe20000000f00 */
[----:B------:R-:W3:Y:S01]  /*32460*/  LDL.128 R12, [R1+0x2d0] ;  /* 0x0002d000010c7983 */ /* 0x000ee20000100c00 */
[----:B------:R-:W-:Y:S02]  /*32470*/  MOV R0, R10 ;  /* 0x0000000a00007202 */ /* 0x000fe40000000f00 */
[----:B-1----:R-:W-:Y:S01]  /*32480*/  MOV R88, R26 ;  /* 0x0000001a00587202 */ /* 0x002fe20000000f00 */
[----:B------:R-:W3:Y:S01]  /*32490*/  LDL.128 R8, [R1+0x2c0] ;  /* 0x0002c00001087983 */ /* 0x000ee20000100c00 */
[----:B------:R-:W-:-:S02]  /*324a0*/  MOV R121, R24 ;  /* 0x0000001800797202 */ /* 0x000fc40000000f00 */
[----:B------:R-:W-:Y:S01]  /*324b0*/  MOV R96, R96 ;  /* 0x0000006000607202 */ /* 0x000fe20000000f00 */
[----:B------:R-:W3:Y:S01]  /*324c0*/  LDL.128 R24, [R1+0x2e0] ;  /* 0x0002e00001187983 */ /* 0x000ee20000100c00 */
[----:B------:R-:W-:Y:S02]  /*324d0*/  MOV R3, R32 ;  /* 0x0000002000037202 */ /* 0x000fe40000000f00 */
[----:B------:R-:W-:Y:S01]  /*324e0*/  LOP3.LUT R92, R92, R93, RZ, 0x3c, !PT ;  /* 0x0000005d5c5c7212 */ /* 0x000fe200078e3cff */
[----:B------:R-:W3:Y:S01]  /*324f0*/  LDL.128 R32, [R1+0x300] ;  /* 0x0003000001207983 */ /* 0x000ee20000100c00 */
[----:B------:R-:W-:Y:S01]  /*32500*/  LOP3.LUT R94, R94, R95, RZ, 0x3c, !PT ;  /* 0x0000005f5e5e7212 */ /* 0x000fe200078e3cff */
[--C-:B------:R-:W-:Y:S01]  /*32510*/  IMAD.X R93, RZ, RZ, R159.reuse, P2 ;  /* 0x000000ffff5d7224 */ /* 0x100fe200010e069f */
[----:B------:R-:W-:Y:S01]  /*32520*/  MOV R18, R40 ;  /* 0x0000002800127202 */ /* 0x000fe20000000f00 */
[----:B------:R-:W-:Y:S01]  /*32530*/  IMAD.X R95, RZ, RZ, R159, P1 ;  /* 0x000000ffff5f7224 */ /* 0x000fe200008e069f */
[----:B------:R-:W3:Y:S02]  /*32540*/  LDL.128 R40, [R1+0x320] ;  /* 0x0003200001287983 */ /* 0x000ee40000100c00 */
[----:B------:R-:W-:-:S02]  /*32550*/  MOV R124, R92 ;  /* 0x0000005c007c7202 */ /* 0x000fc40000000f00 */
[----:B------:R-:W-:Y:S02]  /*32560*/  MOV R125, R94 ;  /* 0x0000005e007d7202 */ /* 0x000fe40000000f00 */
[----:B------:R-:W3:Y:S01]  /*32570*/  LDL.128 R92, [R1+0x3e0] ;  /* 0x0003e000015c7983 */ /* 0x000ee20000100c00 */
[----:B----4-:R-:W-:Y:S02]  /*32580*/  F2FP.F16.F32.PACK_AB R56, R57, R56 ;  /* 0x000000383938723e */ /* 0x010fe400000000ff */
[----:B------:R-:W-:Y:S02]  /*32590*/  F2FP.F16.F32.PACK_AB R57, R59, R58 ;  /* 0x0000003a3b39723e */ /* 0x000fe400000000ff */
[----:B------:R-:W-:Y:S02]  /*325a0*/  F2FP.F16.F32.PACK_AB R60, R61, R60 ;  /* 0x0000003c3d3c723e */ /* 0x000fe400000000ff */
[----:B------:R-:W-:Y:S02]  /*325b0*/  F2FP.F16.F32.PACK_AB R61, R63, R62 ;  /* 0x0000003e3f3d723e */ /* 0x000fe400000000ff */
[----:B--2---:R-:W-:-:S02]  /*325c0*/  F2FP.F16.F32.PACK_AB R58, R45, R44 ;  /* 0x0000002c2d3a723e */ /* 0x004fc400000000ff */
[----:B------:R-:W-:Y:S01]  /*325d0*/  F2FP.F16.F32.PACK_AB R59, R47, R46 ;  /* 0x0000002e2f3b723e */ /* 0x000fe200000000ff */
[----:B------:R-:W-:Y:S01]  /*325e0*/  BAR.SYNC.DEFER_BLOCKING 0x1, 0x100 ;  /* 0x0044000000007b1d */ /* 0x000fe20000010000 */
[----:B------:R-:W-:Y:S02]  /*325f0*/  F2FP.F16.F32.PACK_AB R62, R53, R52 ;  /* 0x00000034353e723e */ /* 0x000fe400000000ff */
[----:B------:R-:W-:Y:S02]  /*32600*/  F2FP.F16.F32.PACK_AB R63, R55, R54 ;  /* 0x00000036373f723e */ /* 0x000fe400000000ff */
[----:B------:R-:W-:Y:S02]  /*32610*/  F2FP.F16.F32.PACK_AB R84, R85, R84 ;  /* 0x000000545554723e */ /* 0x000fe400000000ff */
[----:B------:R-:W-:Y:S01]  /*32620*/  F2FP.F16.F32.PACK_AB R85, R87, R86 ;  /* 0x000000565755723e */ /* 0x000fe200000000ff */
[----:B------:R-:W2:Y:S01]  /*32630*/  LDL.128 R44, [R1+0x330] ;  /* 0x00033000012c7983 */ /* 0x000ea20000100c00 */
[----:B------:R-:W-:-:S02]  /*32640*/  F2FP.F16.F32.PACK_AB R86, R81, R80 ;  /* 0x000000505156723e */ /* 0x000fc400000000ff */
[----:B------:R-:W-:Y:S01]  /*32650*/  F2FP.F16.F32.PACK_AB R87, R83, R82 ;  /* 0x000000525357723e */ /* 0x000fe200000000ff */
[----:B------:R-:W4:Y:S04]  /*32660*/  LDL.128 R52, [R1+0x350] ;  /* 0x0003500001347983 */ /* 0x000f280000100c00 */
[----:B------:R-:W4:Y:S04]  /*32670*/  LDL.128 R80, [R1+0x3c0] ;  /* 0x0003c00001507983 */ /* 0x000f280000100c00 */
[----:B------:R1:W-:Y:S04]  /*32680*/  STSM.16.M88.4 [R65], R56 ;  /* 0x0000003841007844 */ /* 0x0003e80000000200 */
[----:B------:R0:W-:Y:S04]  /*32690*/  STSM.16.M88.4 [R64], R60 ;  /* 0x0000003c40007844 */ /* 0x0001e80000000200 */
[----:B------:R0:W-:Y:S04]  /*326a0*/  STSM.16.M88.4 [R96], R84 ;  /* 0x0000005460007844 */ /* 0x0001e80000000200 */
[----:B-1----:R-:W4:Y:S04]  /*326b0*/  LDL.128 R56, [R1+0x360] ;  /* 0x0003600001387983 */ /* 0x002f280000100c00 */
[----:B0-----:R-:W4:Y:S04]  /*326c0*/  LDL.128 R60, [R1+0x370] ;  /* 0x00037000013c7983 */ /* 0x001f280000100c00 */
[----:B------:R-:W4:Y:S04]  /*326d0*/  LDL.128 R64, [R1+0x380] ;  /* 0x0003800001407983 */ /* 0x000f280000100c00 */
[----:B------:R-:W4:Y:S04]  /*326e0*/  LDL.128 R84, [R1+0x3d0] ;  /* 0x0003d00001547983 */ /* 0x000f280000100c00 */
[----:B------:R-:W4:Y:S01]  /*326f0*/  LDL.128 R96, [R1+0x3f0] ;  /* 0x0003f00001607983 */ /* 0x000f220000100c00 */
[----:B------:R-:W-:-:S02]  /*32700*/  ISETP.NE.U32.AND P0, PT, RZ, UR4, PT ;  /* 0x00000004ff007c0c */ /* 0x000fc4000bf05070 */
[----:B------:R-:W-:Y:S02]  /*32710*/  F2FP.F16.F32.PACK_AB R112, R113, R112 ;  /* 0x000000707170723e */ /* 0x000fe400000000ff */
[----:B------:R-:W-:Y:S02]  /*32720*/  F2FP.F16.F32.PACK_AB R113, R115, R114 ;  /* 0x000000727371723e */ /* 0x000fe400000000ff */
[----:B------:R-:W-:Y:S02]  /*32730*/  F2FP.F16.F32.PACK_AB R116, R117, R116 ;  /* 0x000000747574723e */ /* 0x000fe400000000ff */
[----:B------:R-:W-:Y:S02]  /*32740*/  F2FP.F16.F32.PACK_AB R114, R5, R4 ;  /* 0x000000040572723e */ /* 0x000fe400000000ff */
[----:B------:R-:W-:Y:S01]  /*32750*/  F2FP.F16.F32.PACK_AB R115, R7, R6 ;  /* 0x000000060773723e */ /* 0x000fe200000000ff */
[----:B------:R-:W0:Y:S01]  /*32760*/  LDC.64 R4, c[0x0][0xd00] ;  /* 0x00034000ff047b82 */ /* 0x000e220000000a00 */
[----:B------:R-:W-:-:S02]  /*32770*/  F2FP.F16.F32.PACK_AB R117, R119, R118 ;  /* 0x000000767775723e */ /* 0x000fc400000000ff */
[----:B------:R-:W-:Y:S02]  /*32780*/  ISETP.NE.AND.EX P0, PT, RZ, UR5, PT, P0 ;  /* 0x00000005ff007c0c */ /* 0x000fe4000bf05300 */
[----:B------:R-:W-:Y:S02]  /*32790*/  F2FP.F16.F32.PACK_AB R36, R37, R36 ;  /* 0x000000242524723e */ /* 0x000fe400000000ff */
[----:B------:R-:W-:Y:S01]  /*327a0*/  F2FP.F16.F32.PACK_AB R37, R39, R38 ;  /* 0x000000262725723e */ /* 0x000fe200000000ff */
[----:B------:R-:W-:Y:S01]  /*327b0*/  STSM.16.M88.4 [R88], R112 ;  /* 0x0000007058007844 */ /* 0x000fe20000000200 */
[----:B------:R-:W-:Y:S01]  /*327c0*/  F2FP.F16.F32.PACK_AB R68, R69, R68 ;  /* 0x000000444544723e */ /* 0x000fe200000000ff */
[----:B------:R-:W1:Y:S01]  /*327d0*/  LDC.64 R6, c[0x0][0xd00] ;  /* 0x00034000ff067b82 */ /* 0x000e620000000a00 */
        /* <DEDUP_REMOVED lines=9> */
[----:B0-----:R-:W-:-:S04]  /*32870*/  ISETP.NE.U32.AND P1, PT, R4, RZ, PT ;  /* 0x000000ff0400720c */ /* 0x001fc80003f25070 */
[----:B------:R-:W-:Y:S02]  /*32880*/  ISETP.NE.AND.EX P1, PT, R5, RZ, PT, P1 ;  /* 0x000000ff0500720c */ /* 0x000fe40003f25310 */
[----:B---3--:R-:W-:Y:S02]  /*32890*/  F2FP.F16.F32.PACK_AB R28, R29, R28 ;  /* 0x0000001c1d1c723e */ /* 0x008fe400000000ff */
[----:B------:R-:W-:Y:S02]  /*328a0*/  F2FP.F16.F32.PACK_AB R29, R31, R30 ;  /* 0x0000001e1f1d723e */ /* 0x000fe400000000ff */
[----:B------:R-:W-:Y:S02]  /*328b0*/  F2FP.F16.F32.PACK_AB R12, R13, R12 ;  /* 0x0000000c0d0c723e */ /* 0x000fe400000000ff */
[----:B------:R-:W-:Y:S02]  /*328c0*/  F2FP.F16.F32.PACK_AB R13, R15, R14 ;  /* 0x0000000e0f0d723e */ /* 0x000fe400000000ff */
[----:B------:R-:W-:-:S02]  /*328d0*/  F2FP.F16.F32.PACK_AB R118, R9, R8 ;  /* 0x000000080976723e */ /* 0x000fc400000000ff */
[----:B------:R-:W-:Y:S01]  /*328e0*/  F2FP.F16.F32.PACK_AB R119, R11, R10 ;  /* 0x0000000a0b77723e */ /* 0x000fe200000000ff */
[----:B------:R-:W0:Y:S01]  /*328f0*/  @P0 LDC.64 R8, c[0x0][0xd08] ;  /* 0x00034200ff080b82 */ /* 0x000e220000000a00 */
[----:B------:R-:W-:Y:S02]  /*32900*/  F2FP.F16.F32.PACK_AB R14, R25, R24 ;  /* 0x00000018190e723e */ /* 0x000fe400000000ff */
[----:B------:R-:W-:Y:S02]  /*32910*/  F2FP.F16.F32.PACK_AB R15, R27, R26 ;  /* 0x0000001a1b0f723e */ /* 0x000fe400000000ff */
[----:B------:R-:W-:Y:S02]  /*32920*/  F2FP.F16.F32.PACK_AB R30, R33, R32 ;  /* 0x00000020211e723e */ /* 0x000fe400000000ff */
[----:B------:R-:W-:Y:S01]  /*32930*/  F2FP.F16.F32.PACK_AB R31, R35, R34 ;  /* 0x00000022231f723e */ /* 0x000fe200000000ff */
[----:B------:R-:W-:Y:S01]  /*32940*/  STSM.16.M88.4 [R120], R116 ;  /* 0x0000007478007844 */ /* 0x000fe20000000200 */
[----:B------:R-:W-:-:S02]  /*32950*/  F2FP.F16.F32.PACK_AB R38, R41, R40 ;  /* 0x000000282926723e */ /* 0x000fc400000000ff */
[----:B------:R-:W-:Y:S01]  /*32960*/  F2FP.F16.F32.PACK_AB R39, R43, R42 ;  /* 0x0000002a2b27723e */ /* 0x000fe200000000ff */
[----:B------:R-:W-:Y:S04]  /*32970*/  STSM.16.M88.4 [R121], R12 ;  /* 0x0000000c79007844 */ /* 0x000fe80000000200 */
[----:B------:R-:W-:Y:S04]  /*32980*/  STSM.16.M88.4 [R122], R28 ;  /* 0x0000001c7a007844 */ /* 0x000fe80000000200 */
[----:B------:R-:W-:Y:S01]  /*32990*/  STSM.16.M88.4 [R123], R36 ;  /* 0x000000247b007844 */ /* 0x000fe20000000200 */
[----:B------:R-:W-:Y:S01]  /*329a0*/  ULDC UR4, c[0x0][0xb88] ;  /* 0x0002e20000047ab9 */ /* 0x000fe20000000800 */
[----:B-1----:R-:W-:-:S04]  /*329b0*/  IMAD.WIDE R6, R193, 0x4, R6 ;  /* 0x00000004c1067825 */ /* 0x002fc800078e0206 */
[----:B0-----:R-:W-:Y:S01]  /*329c0*/  @P0 IMAD.WIDE R8, R193, 0x4, R8 ;  /* 0x00000004c1080825 */ /* 0x001fe200078e0208 */
[----:B--2---:R-:W-:Y:S02]  /*329d0*/  F2FP.F16.F32.PACK_AB R44, R45, R44 ;  /* 0x0000002c2d2c723e */ /* 0x004fe400000000ff */
[----:B------:R-:W-:Y:S02]  /*329e0*/  F2FP.F16.F32.PACK_AB R45, R47, R46 ;  /* 0x0000002e2f2d723e */ /* 0x000fe400000000ff */
[----:B----4-:R-:W-:Y:S02]  /*329f0*/  F2FP.F16.F32.PACK_AB R52, R53, R52 ;  /* 0x000000343534723e */ /* 0x010fe400000000ff */
[----:B------:R-:W-:Y:S02]  /*32a00*/  F2FP.F16.F32.PACK_AB R46, R49, R48 ;  /* 0x00000030312e723e */ /* 0x000fe400000000ff */
[----:B------:R-:W-:Y:S02]  /*32a10*/  F2FP.F16.F32.PACK_AB R47, R51, R50 ;  /* 0x00000032332f723e */ /* 0x000fe400000000ff */
[----:B------:R-:W-:-:S02]  /*32a20*/  F2FP.F16.F32.PACK_AB R53, R55, R54 ;  /* 0x000000363735723e */ /* 0x000fc400000000ff */
[----:B------:R-:W-:Y:S01]  /*32a30*/  F2FP.F16.F32.PACK_AB R78, R81, R80 ;  /* 0x00000050514e723e */ /* 0x000fe200000000ff */
[----:B------:R0:W-:Y:S01]  /*32a40*/  STSM.16.M88.4 [R19], R44 ;  /* 0x0000002c13007844 */ /* 0x0001e20000000200 */
        /* <DEDUP_REMOVED lines=12> */
[----:B------:R-:W-:Y:S02]  /*32b10*/  F2FP.F16.F32.PACK_AB R87, R95, R94 ;  /* 0x0000005e5f57723e */ /* 0x000fe400000000ff */
[----:B------:R-:W-:Y:S01]  /*32b20*/  F2FP.F16.F32.PACK_AB R97, R99, R98 ;  /* 0x000000626361723e */ /* 0x000fe200000000ff */
[----:B------:R-:W-:Y:S01]  /*32b30*/  STSM.16.M88.4 [R21], R60 ;  /* 0x0000003c15007844 */ /* 0x000fe20000000200 */
[----:B------:R-:W-:Y:S02]  /*32b40*/  F2FP.F16.F32.PACK_AB R98, R101, R100 ;  /* 0x000000646562723e */ /* 0x000fe400000000ff */
[----:B------:R-:W-:Y:S01]  /*32b50*/  F2FP.F16.F32.PACK_AB R99, R103, R102 ;  /* 0x000000666763723e */ /* 0x000fe200000000ff */
[----:B------:R1:W-:Y:S04]  /*32b60*/  STSM.16.M88.4 [R0], R68 ;  /* 0x0000004400007844 */ /* 0x0003e80000000200 */
[----:B------:R2:W-:Y:S04]  /*32b70*/  STSM.16.M88.4 [R3], R76 ;  /* 0x0000004c03007844 */ /* 0x0005e80000000200 */
[----:B------:R2:W-:Y:S04]  /*32b80*/  STSM.16.M88.4 [R18], R84 ;  /* 0x0000005412007844 */ /* 0x0005e80000000200 */
[----:B------:R2:W-:Y:S04]  /*32b90*/  STSM.16.M88.4 [R124], R96 ;  /* 0x000000607c007844 */ /* 0x0005e80000000200 */
[----:B------:R2:W-:Y:S01]  /*32ba0*/  STSM.16.M88.4 [R125], R104 ;  /* 0x000000687d007844 */ /* 0x0005e20000000200 */
[----:B0-----:R-:W-:Y:S01]  /*32bb0*/  IMAD.MOV.U32 R19, RZ, RZ, RZ ;  /* 0x000000ffff137224 */ /* 0x001fe200078e00ff */
[----:B------:R-:W-:Y:S01]  /*32bc0*/  BAR.SYNC.DEFER_BLOCKING 0x1, 0x100 ;  /* 0x0044000000007b1d */ /* 0x000fe20000010000 */
[----:B-1----:R-:W-:Y:S01]  /*32bd0*/  IMAD.U32 R0, RZ, RZ, UR4 ;  /* 0x00000004ff007e24 */ /* 0x002fe2000f8e00ff */
[----:B------:R-:W-:-:S04]  /*32be0*/  ISETP.NE.AND P2, PT, R188, RZ, PT ;  /* 0x000000ffbc00720c */ /* 0x000fc80003f45270 */
[----:B------:R-:W-:Y:S01]  /*32bf0*/  ULDC UR4, c[0x0][0xbd4] ;  /* 0x0002f50000047ab9 */ /* 0x000fe20000000800 */
[----:B------:R2:W5:Y:S04]  /*32c00*/  @P1 LDG.E R19, desc[UR44][R6.64] ;  /* 0x0000002c06131981 */ /* 0x000568000c1e1900 */
[----:B------:R2:W5:Y:S01]  /*32c10*/  @P0 LDG.E R0, desc[UR44][R8.64] ;  /* 0x0000002c08000981 */ /* 0x000562000c1e1900 */
[----:B------:R-:W-:Y:S01]  /*32c20*/  SEL R188, R188, UR4, P2 ;  /* 0x00000004bcbc7c07 */ /* 0x000fe20009000000 */
[----:B------:R-:W-:Y:S06]  /*32c30*/  @P0 BRA `(.L_x_6801) ;  /* 0x0000000000100947 */ /* 0x000fec0003800000 */
[----:B------:R-:W-:Y:S05]  /*32c40*/  @!P1 BRA `(.L_x_6801) ;  /* 0x00000000000c9947 */ /* 0x000fea0003800000 */
[----:B--2---:R-:W2:Y:S04]  /*32c50*/  LDG.E R3, desc[UR44][R6.64] ;  /* 0x0000002c06037981 */ /* 0x004ea8000c1e1900 */
[----:B-----5:R-:W2:Y:S02]  /*32c60*/  LDG.E R0, desc[UR44][R6.64+0x4] ;  /* 0x0000042c06007981 */ /* 0x020ea4000c1e1900 */
[----:B--2---:R-:W-:-:S07]  /*32c70*/  IMAD.IADD R0, R0, 0x1, -R3 ;  /* 0x0000000100007824 */ /* 0x004fce00078e0a03 */
.L_x_6801:
[----:B--2---:R-:W0:Y:S01]  /*32c80*/  SHFL.IDX PT, R3, R237, RZ, 0x1f ;  /* 0x00001fffed037589 */ /* 0x004e2200000e0000 */
[----:B------:R-:W-:Y:S02]  /*32c90*/  ISETP.NE.U32.AND P0, PT, R4, RZ, PT ;  /* 0x000000ff0400720c */ /* 0x000fe40003f05070 */
[----:B------:R-:W-:Y:S02]  /*32ca0*/  ISETP.GT.AND P3, PT, R188, 0x1, PT ;  /* 0x00000001bc00780c */ /* 0x000fe40003f64270 */
[----:B------:R-:W-:Y:S02]  /*32cb0*/  ISETP.NE.AND.EX P0, PT, R5, RZ, PT, P0 ;  /* 0x000000ff0500720c */ /* 0x000fe40003f05300 */
[----:B0-----:R-:W-:Y:S02]  /*32cc0*/  ISETP.NE.AND P1, PT, R3, RZ, PT ;  /* 0x000000ff0300720c */ /* 0x001fe40003f25270 */
[----:B-----5:R-:W-:-:S11]  /*32cd0*/  SHF.R.S32.HI R3, RZ, 0x1f, R19 ;  /* 0x0000001fff037819 */ /* 0x020fd60000011413 */
[----:B------:R-:W-:Y:S05]  /*32ce0*/  @P1 BRA `(.L_x_6802) ;  /* 0x0000000400141947 */ /* 0x000fea0003800000 */
[----:B------:R-:W2:Y:S01]  /*32cf0*/  LDL R6, [R1+0x4d0] ;  /* 0x0004d00001067983 */ /* 0x000ea20000100800 */
[----:B------:R-:W0:Y:S03]  /*32d00*/  LDC R33, c[0x0][0xce8] ;  /* 0x00033a00ff217b82 */ /* 0x000e260000000800 */
[----:B------:R-:W3:Y:S04]  /*32d10*/  LDL R7, [R1+0x4e0] ;  /* 0x0004e00001077983 */ /* 0x000ee80000100800 */
[----:B------:R-:W4:Y:S01]  /*32d20*/  LDL R21, [R1+0x434] ;  /* 0x0004340001157983 */ /* 0x000f220000100800 */
[----:B------:R-:W-:Y:S02]  /*32d30*/  IMAD.IADD R24, R160, 0x1, R164 ;  /* 0x00000001a0187824 */ /* 0x000fe400078e02a4 */
[----:B0-----:R-:W-:Y:S01]  /*32d40*/  IMAD R37, R0, R33, RZ ;  /* 0x0000002100257224 */ /* 0x001fe200078e02ff */
[----:B------:R-:W-:Y:S01]  /*32d50*/  ISETP.GT.AND P5, PT, R188, 0x1, PT ;  /* 0x00000001bc00780c */ /* 0x000fe20003fa4270 */
[----:B------:R-:W-:-:S05]  /*32d60*/  IMAD.MOV.U32 R18, RZ, RZ, 0xab8 ;  /* 0x00000ab8ff127424 */ /* 0x000fca00078e00ff */
[----:B------:R-:W-:-:S04]  /*32d70*/  SEL R18, R18, 0xa78, P5 ;  /* 0x00000a7812127807 */ /* 0x000fc80002800000 */
[----:B------:R-:W0:Y:S08]  /*32d80*/  LDC.64 R12, c[0x0][R18+0x220] ;  /* 0x00008800120c7b82 */ /* 0x000e300000000a00 */
[----:B------:R-:W1:Y:S01]  /*32d90*/  LDC.64 R10, c[0x0][R18+0x218] ;  /* 0x00008600120a7b82 */ /* 0x000e620000000a00 */
[----:B------:R-:W-:-:S07]  /*32da0*/  ISETP.NE.AND P6, PT, R33, 0x1, PT ;  /* 0x000000012100780c */ /* 0x000fce0003fc5270 */
[----:B------:R-:W5:Y:S01]  /*32db0*/  LDC.64 R8, c[0x0][R18+0x228] ;  /* 0x00008a0012087b82 */ /* 0x000f620000000a00 */
[----:B------:R-:W-:-:S07]  /*32dc0*/  ISETP.NE.U32.AND P2, PT, R4, RZ, PT ;  /* 0x000000ff0400720c */ /* 0x000fce0003f45070 */
[----:B------:R-:W0:Y:S01]  /*32dd0*/  @P6 LDC R14, c[0x0][0xcec] ;  /* 0x00033b00ff0e6b82 */ /* 0x000e220000000800 */
[----:B--2---:R-:W-:-:S07]  /*32de0*/  IMAD.MOV R6, RZ, RZ, -R6 ;  /* 0x000000ffff067224 */ /* 0x004fce00078e0a06 */
[----:B------:R-:W2:Y:S01]  /*32df0*/  @P6 LDC R20, c[0x0][0xcf0] ;  /* 0x00033c00ff146b82 */ /* 0x000ea20000000800 */
[----:B---3--:R-:W-:-:S04]  /*32e00*/  ISETP.NE.AND P1, PT, R7, R6, PT ;  /* 0x000000060700720c */ /* 0x008fc80003f25270 */
[----:B------:R-:W-:-:S13]  /*32e10*/  ISETP.GE.OR P4, PT, R24, R37, P1 ;  /* 0x000000251800720c */ /* 0x000fda0000f86670 */
[----:B------:R-:W3:Y:S01]  /*32e20*/  @!P4 LDL R27, [R1+0x210] ;  /* 0x00021000011bc983 */ /* 0x000ee20000100800 */
[----:B------:R-:W5:Y:S01]  /*32e30*/  LDC.64 R6, c[0x0][R18+0x210] ;  /* 0x0000840012067b82 */ /* 0x000f620000000a00 */
[----:B------:R-:W-:Y:S01]  /*32e40*/  ISETP.NE.AND.EX P2, PT, R5, RZ, PT, P2 ;  /* 0x000000ff0500720c */ /* 0x000fe20003f45320 */
[----:B----4-:R-:W-:Y:S01]  /*32e50*/  IMAD.IADD R35, R21, 0x1, R164 ;  /* 0x0000000115237824 */ /* 0x010fe200078e02a4 */
[----:B------:R-:W-:Y:S01]  /*32e60*/  SHF.R.S32.HI R15, RZ, 0x1f, R193 ;  /* 0x0000001fff0f7819 */ /* 0x000fe200000114c1 */
[----:B------:R-:W-:Y:S01]  /*32e70*/  BSSY B1, `(.L_x_6802) ;  /* 0x000002c000017945 */ /* 0x000fe20003800000 */
[----:B------:R-:W-:Y:S01]  /*32e80*/  SEL R29, R193, RZ, !P2 ;  /* 0x000000ffc11d7207 */ /* 0x000fe20005000000 */
[----:B0-----:R-:W-:Y:S01]  /*32e90*/  @P6 IMAD.HI.U32 R25, R35, R14, RZ ;  /* 0x0000000e23196227 */ /* 0x001fe200078e00ff */
[----:B------:R-:W-:Y:S01]  /*32ea0*/  SEL R31, R15, RZ, !P2 ;  /* 0x000000ff0f1f7207 */ /* 0x000fe20005000000 */
[----:B------:R-:W0:Y:S02]  /*32eb0*/  LDC.64 R4, c[0x0][0xca8] ;  /* 0x00032a00ff047b82 */ /* 0x000e240000000a00 */
[----:B------:R-:W-:-:S02]  /*32ec0*/  IMAD R13, R13, R29, RZ ;  /* 0x0000001d0d0d7224 */ /* 0x000fc400078e02ff */
[----:B------:R-:W-:-:S04]  /*32ed0*/  IMAD.WIDE.U32 R14, R12, R29, RZ ;  /* 0x0000001d0c0e7225 */ /* 0x000fc800078e00ff */
[----:B------:R-:W-:Y:S02]  /*32ee0*/  IMAD R31, R12, R31, R13 ;  /* 0x0000001f0c1f7224 */ /* 0x000fe400078e020d */
[-C--:B-1----:R-:W-:Y:S01]  /*32ef0*/  IMAD R29, R11, R166.reuse, RZ ;  /* 0x000000a60b1d7224 */ /* 0x082fe200078e02ff */
[----:B------:R-:W-:Y:S01]  /*32f00*/  SEL R11, R194, RZ, P5 ;  /* 0x000000ffc20b7207 */ /* 0x000fe20002800000 */
[----:B------:R-:W-:-:S04]  /*32f10*/  IMAD.WIDE.U32 R12, R10, R166, RZ ;  /* 0x000000a60a0c7225 */ /* 0x000fc800078e00ff */
[----:B------:R-:W-:Y:S01]  /*32f20*/  IMAD.MOV.U32 R21, RZ, RZ, R35 ;  /* 0x000000ffff157224 */ /* 0x000fe200078e0023 */
[----:B--2---:R-:W-:Y:S01]  /*32f30*/  @P6 SHF.R.U32.HI R21, RZ, R20, R25 ;  /* 0x00000014ff156219 */ /* 0x004fe20000011619 */
[----:B------:R-:W-:Y:S01]  /*32f40*/  IMAD.IADD R29, R13, 0x1, R29 ;  /* 0x000000010d1d7824 */ /* 0x000fe200078e021d */
[----:B------:R-:W-:Y:S01]  /*32f50*/  IADD3 R14, P2, P6, R14, R12, R19 ;  /* 0x0000000c0e0e7210 */ /* 0x000fe20007e5e013 */
[----:B------:R-:W-:Y:S02]  /*32f60*/  IMAD.IADD R10, R15, 0x1, R31 ;  /* 0x000000010f0a7824 */ /* 0x000fe400078e021f */
[-C--:B-----5:R-:W-:Y:S01]  /*32f70*/  IMAD R13, R9, R11.reuse, RZ ;  /* 0x0000000b090d7224 */ /* 0x0a0fe200078e02ff */
[----:B0-----:R-:W0:Y:S01]  /*32f80*/  @!P5 LDC R4, c[0x0][0xc50] ;  /* 0x00031400ff04db82 */ /* 0x001e220000000800 */
[----:B------:R-:W-:Y:S01]  /*32f90*/  IMAD.WIDE.U32 R8, R8, R11, RZ ;  /* 0x0000000b08087225 */ /* 0x000fe200078e00ff */
[----:B------:R-:W-:-:S03]  /*32fa0*/  IADD3.X R10, R10, R29, R3, P2, P6 ;  /* 0x0000001d0a0a7210 */ /* 0x000fc600017ec403 */
[----:B------:R-:W-:Y:S02]  /*32fb0*/  IMAD.MOV R12, RZ, RZ, -R21 ;  /* 0x000000ffff0c7224 */ /* 0x000fe400078e0a15 */
[----:B------:R-:W-:Y:S01]  /*32fc0*/  IMAD.IADD R13, R9, 0x1, R13 ;  /* 0x00000001090d7824 */ /* 0x000fe200078e020d */
[----:B------:R-:W1:Y:S01]  /*32fd0*/  @!P5 LDC R5, c[0x0][0xc54] ;  /* 0x00031500ff05db82 */ /* 0x000e620000000800 */
[----:B------:R-:W-:Y:S01]  /*32fe0*/  IADD3 R8, P2, P5, R21, R14, R8 ;  /* 0x0000000e15087210 */ /* 0x000fe20007d5e008 */
[----:B------:R-:W-:Y:S01]  /*32ff0*/  IMAD R11, R33, R12, R35 ;  /* 0x0000000c210b7224 */ /* 0x000fe200078e0223 */
[----:B------:R-:W-:-:S04]  /*33000*/  SHF.R.S32.HI R21, RZ, 0x1f, R21 ;  /* 0x0000001fff157819 */ /* 0x000fc80000011415 */
[----:B------:R-:W-:Y:S01]  /*33010*/  IADD3.X R9, R21, R10, R13, P2, P5 ;  /* 0x0000000a15097210 */ /* 0x000fe200017ea40d */
[-C--:B------:R-:W-:Y:S01]  /*33020*/  IMAD R7, R7, R11.reuse, RZ ;  /* 0x0000000b07077224 */ /* 0x080fe200078e02ff */
[----:B------:R-:W-:Y:S01]  /*33030*/  SHF.R.S32.HI R13, RZ, 0x1f, R11 ;  /* 0x0000001fff0d7819 */ /* 0x000fe2000001140b */
[----:B------:R-:W-:-:S04]  /*33040*/  IMAD.WIDE.U32 R8, R6, R11, R8 ;  /* 0x0000000b06087225 */ /* 0x000fc800078e0008 */
[----:B------:R-:W-:-:S04]  /*33050*/  IMAD R7, R6, R13, R7 ;  /* 0x0000000d06077224 */ /* 0x000fc800078e0207 */
[----:B------:R-:W-:Y:S01]  /*33060*/  IMAD.IADD R6, R9, 0x1, R7 ;  /* 0x0000000109067824 */ /* 0x000fe200078e0207 */
[----:B0-----:R-:W-:-:S04]  /*33070*/  LEA R9, P2, R8, R4, 0x2 ;  /* 0x0000000408097211 */ /* 0x001fc800078410ff */
[----:B-1----:R-:W-:Y:S01]  /*33080*/  LEA.HI.X R10, R8, R5, R6, 0x2, P2 ;  /* 0x00000005080a7211 */ /* 0x002fe200010f1406 */
[----:B------:R-:W-:Y:S01]  /*33090*/  VIADD R8, R24, 0x8 ;  /* 0x0000000818087836 */ /* 0x000fe20000000000 */
[----:B------:R-:W-:Y:S04]  /*330a0*/  SHFL.IDX PT, R6, R9, RZ, 0x1c1f ;  /* 0x001c1fff09067589 */ /* 0x000fe800000e0000 */
[----:B------:R-:W3:Y:S01]  /*330b0*/  SHFL.IDX PT, R7, R10, RZ, 0x1c1f ;  /* 0x001c1fff0a077589 */ /* 0x000ee200000e0000 */
[----:B------:R-:W-:-:S03]  /*330c0*/  ISETP.GE.OR P1, PT, R8, R37, P1 ;  /* 0x000000250800720c */ /* 0x000fc60000f26670 */
[----:B------:R0:W1:Y:S04]  /*330d0*/  SHFL.IDX PT, R4, R9, 0x1, 0x1c1f ;  /* 0x003c1f0009047f89 */ /* 0x00006800000e0000 */
[----:B------:R0:W2:Y:S04]  /*330e0*/  SHFL.IDX PT, R5, R10, 0x1, 0x1c1f ;  /* 0x003c1f000a057f89 */ /* 0x0000a800000e0000 */
[----:B---3--:R0:W-:Y:S02]  /*330f0*/  @!P4 ST.E desc[UR44][R6.64], R27 ;  /* 0x0000001b0600c985 */ /* 0x0081e4000c10192c */
[----:B-12---:R-:W-:Y:S05]  /*33100*/  @P1 BRA `(.L_x_6803) ;  /* 0x0000000000081947 */ /* 0x006fea0003800000 */
[----:B0-----:R-:W2:Y:S04]  /*33110*/  LDL R7, [R1+0x214] ;  /* 0x0002140001077983 */ /* 0x001ea80000100800 */
[----:B--2---:R1:W-:Y:S02]  /*33120*/  ST.E desc[UR44][R4.64], R7 ;  /* 0x0000000704007985 */ /* 0x0043e4000c10192c */
.L_x_6803:
[----:B------:R-:W-:Y:S05]  /*33130*/  BSYNC B1 ;  /* 0x0000000000017941 */ /* 0x000fea0003800000 */
.L_x_6802:
[----:B------:R-:W-:Y:S01]  /*33140*/  SEL R21, R193, RZ, !P0 ;  /* 0x000000ffc1157207 */ /* 0x000fe20004000000 */
[----:B------:R-:W-:Y:S06]  /*33150*/  @P3 BRA `(.L_x_6804) ;  /* 0x0000000c00f43947 */ /* 0x000fec0003800000 */
[----:B------:R-:W2:Y:S01]  /*33160*/  LDL R76, [R1+0x444] ;  /* 0x00044400014c7983 */ /* 0x000ea20000100800 */
[----:B-1----:R-:W-:Y:S01]  /*33170*/  IMAD R4, R228, 0x40, R190 ;  /* 0x00000040e4047824 */ /* 0x002fe200078e02be */
[----:B------:R-:W1:Y:S01]  /*33180*/  LDC R81, c[0x0][0xce8] ;  /* 0x00033a00ff517b82 */ /* 0x000e620000000800 */
[----:B------:R-:W-:Y:S01]  /*33190*/  IMAD.MOV.U32 R5, RZ, RZ, 0x2 ;  /* 0x00000002ff057424 */ /* 0x000fe200078e00ff */
[----:B------:R-:W-:-:S03]  /*331a0*/  ULDC.64 UR4, c[0x0][0xba0] ;  /* 0x0002e80000047ab9 */ /* 0x000fc60000000a00 */
[----:B------:R-:W-:-:S03]  /*331b0*/  IMAD.WIDE R4, R4, R5, UR42 ;  /* 0x0000002a04047e25 */ /* 0x000fc6000f8e0205 */
[C---:B------:R-:W-:Y:S02]  /*331c0*/  IADD3 R41, P2, R4.reuse, 0x7000, RZ ;  /* 0x0000700004297810 */ /* 0x040fe40007f5e0ff */
[----:B------:R-:W-:Y:S02]  /*331d0*/  IADD3 R33, P0, R4, 0x5000, RZ ;  /* 0x0000500004217810 */ /* 0x000fe40007f1e0ff */
[----:B------:R-:W-:Y:S01]  /*331e0*/  LOP3.LUT R40, R41, 0x380, RZ, 0xc0, !PT ;  /* 0x0000038029287812 */ /* 0x000fe200078ec0ff */
[----:B------:R-:W-:Y:S01]  /*331f0*/  IMAD R18, R3, UR4, RZ ;  /* 0x0000000403127c24 */ /* 0x000fe2000f8e02ff */
[----:B------:R-:W-:Y:S01]  /*33200*/  LOP3.LUT R32, R33, 0x380, RZ, 0xc0, !PT ;  /* 0x0000038021207812 */ /* 0x000fe200078ec0ff */
[----:B------:R-:W3:Y:S01]  /*33210*/  LDC R3, c[0x0][0xbc8] ;  /* 0x0002f200ff037b82 */ /* 0x000ee20000000800 */
[----:B------:R-:W-:Y:S02]  /*33220*/  SHF.R.U64 R40, R40, 0x3, RZ ;  /* 0x0000000328287819 */ /* 0x000fe400000012ff */
[----:B------:R-:W-:-:S02]  /*33230*/  IADD3 R37, P1, R4, 0x6000, RZ ;  /* 0x0000600004257810 */ /* 0x000fc40007f3e0ff */
[----:B------:R-:W-:Y:S01]  /*33240*/  LOP3.LUT R40, R40, R41, RZ, 0x3c, !PT ;  /* 0x0000002928287212 */ /* 0x000fe200078e3cff */
[--C-:B------:R-:W-:Y:S01]  /*33250*/  IMAD.X R41, RZ, RZ, R5.reuse, P2 ;  /* 0x000000ffff297224 */ /* 0x100fe200010e0605 */
[----:B------:R-:W-:Y:S02]  /*33260*/  IADD3 R69, P2, R4, 0xe000, RZ ;  /* 0x0000e00004457810 */ /* 0x000fe40007f5e0ff */
[----:B------:R-:W-:Y:S02]  /*33270*/  SHF.R.U64 R32, R32, 0x3, RZ ;  /* 0x0000000320207819 */ /* 0x000fe400000012ff */
[----:B------:R-:W-:Y:S01]  /*33280*/  LOP3.LUT R68, R69, 0x380, RZ, 0xc0, !PT ;  /* 0x0000038045447812 */ /* 0x000fe200078ec0ff */
[----:B------:R-:W-:Y:S01]  /*33290*/  IMAD R77, R19, UR5, R18 ;  /* 0x00000005134d7c24 */ /* 0x000fe2000f8e0212 */
[----:B------:R-:W-:Y:S01]  /*332a0*/  LOP3.LUT R36, R37, 0x380, RZ, 0xc0, !PT ;  /* 0x0000038025247812 */ /* 0x000fe200078ec0ff */
[----:B------:R-:W5:Y:S01]  /*332b0*/  LD.E.128 R40, desc[UR44][R40.64] ;  /* 0x0000002c28287980 */ /* 0x000f62000c101d00 */
[----:B------:R-:W-:Y:S01]  /*332c0*/  SHF.R.U64 R68, R68, 0x3, RZ ;  /* 0x0000000344447819 */ /* 0x000fe200000012ff */
[----:B------:R-:W-:Y:S01]  /*332d0*/  IMAD.WIDE.U32 R18, R19, UR4, RZ ;  /* 0x0000000413127c25 */ /* 0x000fe2000f8e00ff */
[----:B------:R-:W-:Y:S01]  /*332e0*/  LOP3.LUT R32, R32, R33, RZ, 0x3c, !PT ;  /* 0x0000002120207212 */ /* 0x000fe200078e3cff */
[----:B------:R-:W-:Y:S01]  /*332f0*/  ULDC.64 UR4, c[0x0][0xbe8] ;  /* 0x0002fa0000047ab9 */ /* 0x000fe20000000a00 */
[----:B------:R-:W-:Y:S01]  /*33300*/  LOP3.LUT R68, R68, R69, RZ, 0x3c, !PT ;  /* 0x0000004544447212 */ /* 0x000fe200078e3cff */
[--C-:B------:R-:W-:Y:S01]  /*33310*/  IMAD.X R69, RZ, RZ, R5.reuse, P2 ;  /* 0x000000ffff457224 */ /* 0x100fe200010e0605 */
[----:B-1----:R-:W-:Y:S01]  /*33320*/  ISETP.NE.AND P2, PT, R81, 0x1, PT ;  /* 0x000000015100780c */ /* 0x002fe20003f45270 */
[----:B------:R-:W-:Y:S01]  /*33330*/  IMAD.X R33, RZ, RZ, R5, P0 ;  /* 0x000000ffff217224 */ /* 0x000fe200000e0605 */
[----:B0-----:R-:W-:-:S02]  /*33340*/  IADD3 R9, P3, R4, 0x1000, RZ ;  /* 0x0000100004097810 */ /* 0x001fc40007f7e0ff */
[----:B------:R-:W-:Y:S01]  /*33350*/  SHF.R.U64 R36, R36, 0x3, RZ ;  /* 0x0000000324247819 */ /* 0x000fe200000012ff */
[----:B------:R-:W-:Y:S01]  /*33360*/  IMAD.IADD R19, R19, 0x1, R77 ;  /* 0x0000000113137824 */ /* 0x000fe200078e024d */
[----:B------:R-:W-:Y:S01]  /*33370*/  IADD3 R61, P0, R4, 0xc000, RZ ;  /* 0x0000c000043d7810 */ /* 0x000fe20007f1e0ff */
[----:B------:R-:W5:Y:S01]  /*33380*/  LD.E.128 R32, desc[UR44][R32.64] ;  /* 0x0000002c20207980 */ /* 0x000f62000c101d00 */
[----:B------:R-:W-:Y:S02]  /*33390*/  LOP3.LUT R8, R9, 0x380, RZ, 0xc0, !PT ;  /* 0x0000038009087812 */ /* 0x000fe400078ec0ff */
[----:B------:R-:W-:Y:S01]  /*333a0*/  LOP3.LUT R36, R36, R37, RZ, 0x3c, !PT ;  /* 0x0000002524247212 */ /* 0x000fe200078e3cff */
[----:B------:R-:W-:Y:S01]  /*333b0*/  IMAD.X R37, RZ, RZ, R5, P1 ;  /* 0x000000ffff257224 */ /* 0x000fe200008e0605 */
[----:B------:R-:W-:Y:S01]  /*333c0*/  LOP3.LUT R60, R61, 0x380, RZ, 0xc0, !PT ;  /* 0x000003803d3c7812 */ /* 0x000fe200078ec0ff */
[----:B------:R-:W0:Y:S01]  /*333d0*/  @P2 LDC R83, c[0x0][0xcec] ;  /* 0x00033b00ff532b82 */ /* 0x000e220000000800 */
[----:B------:R-:W-:Y:S01]  /*333e0*/  IADD3 R65, P1, R4, 0xd000, RZ ;  /* 0x0000d00004417810 */ /* 0x000fe20007f3e0ff */
[----:B------:R-:W-:Y:S01]  /*333f0*/  IMAD.WIDE.U32 R18, R166, UR4, R18 ;  /* 0x00000004a6127c25 */ /* 0x000fe2000f8e0012 */
[----:B------:R-:W-:Y:S01]  /*33400*/  SHF.R.U64 R8, R8, 0x3, RZ ;  /* 0x0000000308087819 */ /* 0x000fe200000012ff */
[----:B------:R-:W5:Y:S01]  /*33410*/  LD.E.128 R36, desc[UR44][R36.64] ;  /* 0x0000002c24247980 */ /* 0x000f62000c101d00 */
[----:B------:R-:W-:-:S02]  /*33420*/  SHF.R.U64 R60, R60, 0x3, RZ ;  /* 0x000000033c3c7819 */ /* 0x000fc400000012ff */
[----:B------:R-:W-:Y:S01]  /*33430*/  SHF.R.S32.HI R20, RZ, 0x1f, R21 ;  /* 0x0000001fff147819 */ /* 0x000fe20000011415 */
[----:B------:R-:W-:Y:S01]  /*33440*/  IMAD R19, R166, UR5, R19 ;  /* 0x00000005a6137c24 */ /* 0x000fe2000f8e0213 */
[----:B------:R-:W-:Y:S01]  /*33450*/  LOP3.LUT R64, R65, 0x380, RZ, 0xc0, !PT ;  /* 0x0000038041407812 */ /* 0x000fe200078ec0ff */
[----:B------:R-:W1:Y:S01]  /*33460*/  @P2 LDC R85, c[0x0][0xcf0] ;  /* 0x00033c00ff552b82 */ /* 0x000e620000000800 */
[----:B------:R-:W-:Y:S01]  /*33470*/  LOP3.LUT R8, R8, R9, RZ, 0x3c, !PT ;  /* 0x0000000908087212 */ /* 0x000fe200078e3cff */
[----:B------:R-:W-:Y:S01]  /*33480*/  ULDC.64 UR4, c[0x0][0xbf0] ;  /* 0x0002fc0000047ab9 */ /* 0x000fe20000000a00 */
[C---:B------:R-:W-:Y:S01]  /*33490*/  IADD3 R13, P4, R4.reuse, 0x2000, RZ ;  /* 0x00002000040d7810 */ /* 0x040fe20007f9e0ff */
[--C-:B------:R-:W-:Y:S01]  /*334a0*/  IMAD.X R9, RZ, RZ, R5.reuse, P3 ;  /* 0x000000ffff097224 */ /* 0x100fe200018e0605 */
[----:B------:R-:W-:Y:S01]  /*334b0*/  IADD3 R25, P5, R4, 0x3000, RZ ;  /* 0x0000300004197810 */ /* 0x000fe20007fbe0ff */
[----:B------:R-:W-:Y:S01]  /*334c0*/  IMAD R20, R20, UR4, RZ ;  /* 0x0000000414147c24 */ /* 0x000fe2000f8e02ff */
[----:B------:R-:W-:Y:S01]  /*334d0*/  IADD3 R29, P6, R4, 0x4000, RZ ;  /* 0x00004000041d7810 */ /* 0x000fe20007fde0ff */
[----:B------:R-:W5:Y:S01]  /*334e0*/  LD.E.128 R68, desc[UR44][R68.64] ;  /* 0x0000002c44447980 */ /* 0x000f62000c101d00 */
[----:B------:R-:W-:Y:S01]  /*334f0*/  LOP3.LUT R60, R60, R61, RZ, 0x3c, !PT ;  /* 0x0000003d3c3c7212 */ /* 0x000fe200078e3cff */
[----:B------:R-:W-:Y:S01]  /*33500*/  IMAD.X R61, RZ, RZ, R5, P0 ;  /* 0x000000ffff3d7224 */ /* 0x000fe200000e0605 */
[----:B------:R-:W-:-:S02]  /*33510*/  IADD3 R45, P3, R4, 0x8000, RZ ;  /* 0x00008000042d7810 */ /* 0x000fc40007f7e0ff */
[----:B------:R-:W-:Y:S02]  /*33520*/  SHF.R.U64 R64, R64, 0x3, RZ ;  /* 0x0000000340407819 */ /* 0x000fe400000012ff */
[----:B---3--:R-:W-:Y:S01]  /*33530*/  ISETP.GE.AND P0, PT, R187, R3, PT ;  /* 0x00000003bb00720c */ /* 0x008fe20003f06270 */
[----:B------:R-:W-:Y:S01]  /*33540*/  IMAD R79, R21, UR5, R20 ;  /* 0x00000005154f7c24 */ /* 0x000fe2000f8e0214 */
[----:B------:R-:W-:Y:S01]  /*33550*/  LOP3.LUT R12, R13, 0x380, RZ, 0xc0, !PT ;  /* 0x000003800d0c7812 */ /* 0x000fe200078ec0ff */
[----:B------:R-:W-:Y:S01]  /*33560*/  IMAD.WIDE.U32 R18, R21, UR4, R18 ;  /* 0x0000000415127c25 */ /* 0x000fe2000f8e0012 */
[----:B------:R-:W-:Y:S01]  /*33570*/  LOP3.LUT R24, R25, 0x380, RZ, 0xc0, !PT ;  /* 0x0000038019187812 */ /* 0x000fe200078ec0ff */
[----:B------:R-:W-:Y:S01]  /*33580*/  ULDC.64 UR4, c[0x0][0xbe0] ;  /* 0x0002f80000047ab9 */ /* 0x000fe20000000a00 */
[----:B------:R-:W-:Y:S01]  /*33590*/  LOP3.LUT R28, R29, 0x380, RZ, 0xc0, !PT ;  /* 0x000003801d1c7812 */ /* 0x000fe200078ec0ff */
[----:B------:R-:W5:Y:S01]  /*335a0*/  LD.E.128 R60, desc[UR44][R60.64] ;  /* 0x0000002c3c3c7980 */ /* 0x000f62000c101d00 */
[----:B------:R-:W-:-:S02]  /*335b0*/  LOP3.LUT R44, R45, 0x380, RZ, 0xc0, !PT ;  /* 0x000003802d2c7812 */ /* 0x000fc400078ec0ff */
[----:B------:R-:W-:Y:S01]  /*335c0*/  LOP3.LUT R64, R64, R65, RZ, 0x3c, !PT ;  /* 0x0000004140407212 */ /* 0x000fe200078e3cff */
[----:B------:R-:W-:Y:S01]  /*335d0*/  IMAD.X R65, RZ, RZ, R5, P1 ;  /* 0x000000ffff417224 */ /* 0x000fe200008e0605 */
[----:B------:R-:W-:Y:S02]  /*335e0*/  SEL R21, RZ, 0xffffffff, P0 ;  /* 0xffffffffff157807 */ /* 0x000fe40000000000 */
[----:B------:R-:W-:Y:S02]  /*335f0*/  SHF.R.U64 R12, R12, 0x3, RZ ;  /* 0x000000030c0c7819 */ /* 0x000fe400000012ff */
[----:B------:R-:W-:Y:S02]  /*33600*/  SHF.R.U64 R24, R24, 0x3, RZ ;  /* 0x0000000318187819 */ /* 0x000fe400000012ff */
[----:B------:R-:W-:Y:S02]  /*33610*/  SHF.R.U64 R28, R28, 0x3, RZ ;  /* 0x000000031c1c7819 */ /* 0x000fe400000012ff */
[----:B------:R-:W-:-:S02]  /*33620*/  ISETP.GE.AND P1, PT, R190, R3, PT ;  /* 0x00000003be00720c */ /* 0x000fc40003f26270 */
[----:B------:R-:W-:Y:S01]  /*33630*/  SHF.R.U64 R44, R44, 0x3, RZ ;  /* 0x000000032c2c7819 */ /* 0x000fe200000012ff */
[----:B------:R-:W-:Y:S01]  /*33640*/  IMAD.SHL.U32 R21, R21, 0x2, RZ ;  /* 0x0000000215157824 */ /* 0x000fe200078e00ff */
[----:B------:R-:W-:Y:S01]  /*33650*/  LOP3.LUT R12, R12, R13, RZ, 0x3c, !PT ;  /* 0x0000000d0c0c7212 */ /* 0x000fe200078e3cff */
[--C-:B------:R-:W-:Y:S01]  /*33660*/  IMAD.X R13, RZ, RZ, R5.reuse, P4 ;  /* 0x000000ffff0d7224 */ /* 0x100fe200020e0605 */
[----:B------:R-:W-:Y:S01]  /*33670*/  LOP3.LUT R24, R24, R25, RZ, 0x3c, !PT ;  /* 0x0000001918187212 */ /* 0x000fe200078e3cff */
[--C-:B------:R-:W-:Y:S01]  /*33680*/  IMAD.X R25, RZ, RZ, R5.reuse, P5 ;  /* 0x000000ffff197224 */ /* 0x100fe200028e0605 */
[----:B------:R-:W-:Y:S01]  /*33690*/  LOP3.LUT R28, R28, R29, RZ, 0x3c, !PT ;  /* 0x0000001d1c1c7212 */ /* 0x000fe200078e3cff */
[----:B------:R-:W-:Y:S01]  /*336a0*/  IMAD.X R29, RZ, RZ, R5, P6 ;  /* 0x000000ffff1d7224 */ /* 0x000fe200030e0605 */
[----:B------:R-:W-:Y:S02]  /*336b0*/  SEL R20, RZ, 0x1, P1 ;  /* 0x00000001ff147807 */ /* 0x000fe40000800000 */
[----:B------:R-:W-:Y:S01]  /*336c0*/  LOP3.LUT R11, R4, 0x380, RZ, 0xc0, !PT ;  /* 0x00000380040b7812 */ /* 0x000fe200078ec0ff */
[----:B------:R-:W-:Y:S01]  /*336d0*/  IMAD.IADD R19, R19, 0x1, R79 ;  /* 0x0000000113137824 */ /* 0x000fe200078e024f */
[----:B------:R-:W-:Y:S01]  /*336e0*/  LOP3.LUT R44, R44, R45, RZ, 0x3c, !PT ;  /* 0x0000002d2c2c7212 */ /* 0x000fe200078e3cff */
[----:B------:R-:W-:Y:S01]  /*336f0*/  IMAD.X R45, RZ, RZ, R5, P3 ;  /* 0x000000ffff2d7224 */ /* 0x000fe200018e0605 */
[----:B------:R-:W-:Y:S01]  /*33700*/  ISETP.GE.AND P0, PT, R186, R3, PT ;  /* 0x00000003ba00720c */ /* 0x000fe20003f06270 */
[----:B------:R-:W5:Y:S01]  /*33710*/  LD.E.128 R12, desc[UR44][R12.64] ;  /* 0x0000002c0c0c7980 */ /* 0x000f62000c101d00 */
[----:B------:R-:W-:-:S02]  /*33720*/  IADD3 R49, P4, R4, 0x9000, RZ ;  /* 0x0000900004317810 */ /* 0x000fc40007f9e0ff */
[C---:B------:R-:W-:Y:S01]  /*33730*/  IADD3 R53, P5, R4.reuse, 0xa000, RZ ;  /* 0x0000a00004357810 */ /* 0x040fe20007fbe0ff */
[----:B------:R-:W5:Y:S01]  /*33740*/  LD.E.128 R24, desc[UR44][R24.64] ;  /* 0x0000002c18187980 */ /* 0x000f62000c101d00 */
[C---:B------:R-:W-:Y:S02]  /*33750*/  IADD3 R57, P6, R4.reuse, 0xb000, RZ ;  /* 0x0000b00004397810 */ /* 0x040fe40007fde0ff */
[----:B------:R-:W-:Y:S01]  /*33760*/  IADD3 R7, P3, R4, 0xf000, RZ ;  /* 0x0000f00004077810 */ /* 0x000fe20007f7e0ff */
[----:B------:R-:W5:Y:S01]  /*33770*/  LD.E.128 R28, desc[UR44][R28.64] ;  /* 0x0000002c1c1c7980 */ /* 0x000f62000c101d00 */
[----:B------:R-:W-:Y:S02]  /*33780*/  LOP3.LUT R48, R49, 0x380, RZ, 0xc0, !PT ;  /* 0x0000038031307812 */ /* 0x000fe400078ec0ff */
[----:B------:R-:W-:Y:S01]  /*33790*/  LOP3.LUT R52, R53, 0x380, RZ, 0xc0, !PT ;  /* 0x0000038035347812 */ /* 0x000fe200078ec0ff */
[----:B------:R-:W-:Y:S01]  /*337a0*/  IMAD.X R73, RZ, RZ, R5, P3 ;  /* 0x000000ffff497224 */ /* 0x000fe200018e0605 */
[----:B------:R-:W-:Y:S01]  /*337b0*/  LOP3.LUT R56, R57, 0x380, RZ, 0xc0, !PT ;  /* 0x0000038039387812 */ /* 0x000fe200078ec0ff */
[----:B------:R-:W5:Y:S01]  /*337c0*/  LD.E.128 R44, desc[UR44][R44.64] ;  /* 0x0000002c2c2c7980 */ /* 0x000f62000c101d00 */
[----:B------:R-:W-:-:S02]  /*337d0*/  LOP3.LUT R6, R7, 0x380, RZ, 0xc0, !PT ;  /* 0x0000038007067812 */ /* 0x000fc400078ec0ff */
[----:B------:R-:W-:Y:S01]  /*337e0*/  ISETP.GE.AND P1, PT, R185, R3, PT ;  /* 0x00000003b900720c */ /* 0x000fe20003f26270 */
[----:B------:R-:W5:Y:S01]  /*337f0*/  LD.E.128 R64, desc[UR44][R64.64] ;  /* 0x0000002c40407980 */ /* 0x000f62000c101d00 */
[----:B------:R-:W-:Y:S02]  /*33800*/  SHF.R.U64 R48, R48, 0x3, RZ ;  /* 0x0000000330307819 */ /* 0x000fe400000012ff */
[----:B------:R-:W-:Y:S02]  /*33810*/  SHF.R.U64 R52, R52, 0x3, RZ ;  /* 0x0000000334347819 */ /* 0x000fe400000012ff */
[----:B------:R-:W-:Y:S02]  /*33820*/  SHF.R.U64 R56, R56, 0x3, RZ ;  /* 0x0000000338387819 */ /* 0x000fe400000012ff */
[----:B------:R-:W-:Y:S02]  /*33830*/  SHF.R.U64 R11, R11, 0x3, RZ ;  /* 0x000000030b0b7819 */ /* 0x000fe400000012ff */
[----:B------:R-:W-:-:S02]  /*33840*/  SHF.R.U64 R6, R6, 0x3, RZ ;  /* 0x0000000306067819 */ /* 0x000fc400000012ff */
        /* <DEDUP_REMOVED lines=8> */
[----:B------:R-:W-:-:S03]  /*338d0*/  LOP3.LUT R72, R6, R7, RZ, 0x3c, !PT ;  /* 0x0000000706487212 */ /* 0x000fc600078e3cff */
[----:B------:R-:W5:Y:S04]  /*338e0*/  LD.E.128 R8, desc[UR44][R8.64] ;  /* 0x0000002c08087980 */ /* 0x000f68000c101d00 */
        /* <DEDUP_REMOVED lines=9> */
[----:B---3--:R-:W3:Y:S01]  /*33980*/  FENCE.VIEW.ASYNC.S ;  /* 0x00000000000073c6 */ /* 0x008ee20000000000 */
[----:B------:R-:W-:Y:S01]  /*33990*/  BSSY B1, `(.L_x_6805) ;  /* 0x0000053000017945 */ /* 0x000fe20003800000 */
[----:B--2---:R-:W-:Y:S01]  /*339a0*/  IMAD R77, R76, 0x20, R228 ;  /* 0x000000204c4d7824 */ /* 0x004fe200078e02e4 */
[----:B------:R-:W-:-:S03]  /*339b0*/  LOP3.LUT R76, R21, 0x2, R20, 0xe2, !PT ;  /* 0x00000002154c7812 */ /* 0x000fc600078ee214 */
[----:B------:R-:W-:Y:S01]  /*339c0*/  IMAD.IADD R80, R164, 0x1, R77 ;  /* 0x00000001a4507824 */ /* 0x000fe200078e024d */
[----:B------:R-:W-:-:S03]  /*339d0*/  SEL R77, RZ, 0xffffffff, P0 ;  /* 0xffffffffff4d7807 */ /* 0x000fc60000000000 */
[----:B0-----:R-:W-:-:S04]  /*339e0*/  @P2 IMAD.HI.U32 R20, R80, R83, RZ ;  /* 0x0000005350142227 */ /* 0x001fc800078e00ff */
[----:B------:R-:W-:Y:S01]  /*339f0*/  IMAD.MOV.U32 R21, RZ, RZ, R80 ;  /* 0x000000ffff157224 */ /* 0x000fe200078e0050 */
[----:B-1----:R-:W-:Y:S01]  /*33a00*/  @P2 SHF.R.U32.HI R21, RZ, R85, R20 ;  /* 0x00000055ff152219 */ /* 0x002fe20000011614 */
[----:B------:R-:W-:Y:S01]  /*33a10*/  IMAD.SHL.U32 R77, R77, 0x4, RZ ;  /* 0x000000044d4d7824 */ /* 0x000fe200078e00ff */
[----:B------:R-:W-:Y:S02]  /*33a20*/  SEL R20, RZ, 0xffffffff, P1 ;  /* 0xffffffffff147807 */ /* 0x000fe40000800000 */
[----:B------:R-:W-:Y:S02]  /*33a30*/  ISETP.GE.AND P0, PT, R184, R3, PT ;  /* 0x00000003b800720c */ /* 0x000fe40003f06270 */
[----:B------:R-:W-:Y:S01]  /*33a40*/  LOP3.LUT R76, R77, 0x4, R76, 0xe2, !PT ;  /* 0x000000044d4c7812 */ /* 0x000fe200078ee24c */
[--C-:B------:R-:W-:Y:S01]  /*33a50*/  IMAD.MOV R77, RZ, RZ, -R21.reuse ;  /* 0x000000ffff4d7224 */ /* 0x100fe200078e0a15 */
[----:B------:R-:W-:Y:S01]  /*33a60*/  SHF.R.S32.HI R78, RZ, 0x1f, R21 ;  /* 0x0000001fff4e7819 */ /* 0x000fe20000011415 */
[----:B------:R-:W-:Y:S01]  /*33a70*/  IMAD.SHL.U32 R79, R20, 0x8, RZ ;  /* 0x00000008144f7824 */ /* 0x000fe200078e00ff */
[----:B------:R-:W-:Y:S01]  /*33a80*/  SEL R20, RZ, 0xffffffff, P0 ;  /* 0xffffffffff147807 */ /* 0x000fe20000000000 */
[----:B------:R-:W-:Y:S01]  /*33a90*/  IMAD R77, R81, R77, R80 ;  /* 0x0000004d514d7224 */ /* 0x000fe200078e0250 */
[----:B------:R-:W-:Y:S01]  /*33aa0*/  ISETP.GE.AND P0, PT, R167, R3, PT ;  /* 0x00000003a700720c */ /* 0x000fe20003f06270 */
[----:B------:R-:W-:Y:S01]  /*33ab0*/  IMAD R78, R78, UR4, RZ ;  /* 0x000000044e4e7c24 */ /* 0x000fe2000f8e02ff */
[----:B------:R-:W-:Y:S01]  /*33ac0*/  LOP3.LUT R76, R79, 0x8, R76, 0xe2, !PT ;  /* 0x000000084f4c7812 */ /* 0x000fe200078ee24c */
[----:B------:R-:W-:Y:S01]  /*33ad0*/  IMAD.SHL.U32 R83, R20, 0x10, RZ ;  /* 0x0000001014537824 */ /* 0x000fe200078e00ff */
[----:B------:R-:W-:Y:S01]  /*33ae0*/  SEL R20, RZ, 0xffffffff, P0 ;  /* 0xffffffffff147807 */ /* 0x000fe20000000000 */
[----:B------:R-:W-:-:S02]  /*33af0*/  IMAD R79, R21, UR5, R78 ;  /* 0x00000005154f7c24 */ /* 0x000fc4000f8e024e */
[----:B------:R-:W-:Y:S01]  /*33b00*/  IMAD.WIDE.U32 R18, R21, UR4, R18 ;  /* 0x0000000415127c25 */ /* 0x000fe2000f8e0012 */
[----:B------:R-:W-:Y:S01]  /*33b10*/  SHF.R.S32.HI R21, RZ, 0x1f, R77 ;  /* 0x0000001fff157819 */ /* 0x000fe2000001144d */
[----:B------:R-:W-:Y:S01]  /*33b20*/  ULDC.64 UR4, c[0x0][0xbd8] ;  /* 0x0002f60000047ab9 */ /* 0x000fe20000000a00 */
[----:B------:R-:W-:Y:S01]  /*33b30*/  LOP3.LUT R76, R83, 0x10, R76, 0xe2, !PT ;  /* 0x00000010534c7812 */ /* 0x000fe200078ee24c */
[----:B------:R-:W-:Y:S01]  /*33b40*/  IMAD.SHL.U32 R83, R20, 0x20, RZ ;  /* 0x0000002014537824 */ /* 0x000fe200078e00ff */
[----:B------:R-:W-:Y:S01]  /*33b50*/  ISETP.GE.AND P0, PT, R192, R3, PT ;  /* 0x00000003c000720c */ /* 0x000fe20003f06270 */
[----:B------:R-:W-:Y:S02]  /*33b60*/  IMAD R81, R0, R81, RZ ;  /* 0x0000005100517224 */ /* 0x000fe400078e02ff */
[----:B------:R-:W-:Y:S02]  /*33b70*/  IMAD.IADD R19, R19, 0x1, R79 ;  /* 0x0000000113137824 */ /* 0x000fe400078e024f */
[----:B------:R-:W-:-:S02]  /*33b80*/  IMAD R0, R21, UR4, RZ ;  /* 0x0000000415007c24 */ /* 0x000fc4000f8e02ff */
[----:B------:R-:W-:Y:S01]  /*33b90*/  IMAD.IADD R164, R228, 0x1, R164 ;  /* 0x00000001e4a47824 */ /* 0x000fe200078e02a4 */
[----:B------:R-:W-:Y:S01]  /*33ba0*/  LOP3.LUT R76, R83, 0x20, R76, 0xe2, !PT ;  /* 0x00000020534c7812 */ /* 0x000fe200078ee24c */
[C---:B------:R-:W-:Y:S01]  /*33bb0*/  IMAD R79, R77.reuse, UR5, R0 ;  /* 0x000000054d4f7c24 */ /* 0x040fe2000f8e0200 */
[----:B------:R-:W-:Y:S01]  /*33bc0*/  SEL R21, RZ, 0x40, P0 ;  /* 0x00000040ff157807 */ /* 0x000fe20000000000 */
[----:B------:R-:W-:Y:S01]  /*33bd0*/  IMAD.WIDE.U32 R18, R77, UR4, R18 ;  /* 0x000000044d127c25 */ /* 0x000fe2000f8e0012 */
[----:B------:R-:W-:Y:S01]  /*33be0*/  ISETP.GE.AND P1, PT, R164, R81, PT ;  /* 0x00000051a400720c */ /* 0x000fe20003f26270 */
[----:B------:R-:W-:Y:S01]  /*33bf0*/  ULDC.64 UR4, c[0x0][0xb80] ;  /* 0x0002e00000047ab9 */ /* 0x000fe20000000a00 */
[----:B------:R-:W-:Y:S01]  /*33c00*/  LOP3.LUT R78, R76, R21, RZ, 0xfc, !PT ;  /* 0x000000154c4e7212 */ /* 0x000fe200078efcff */
[----:B------:R-:W-:Y:S01]  /*33c10*/  VIADD R0, R2, 0x38820 ;  /* 0x0003882002007836 */ /* 0x000fe20000000000 */
[----:B------:R-:W-:Y:S01]  /*33c20*/  ISETP.GE.AND P0, PT, R191, R3, PT ;  /* 0x00000003bf00720c */ /* 0x000fe20003f06270 */
[----:B------:R-:W-:Y:S01]  /*33c30*/  IMAD.IADD R21, R19, 0x1, R79 ;  /* 0x0000000113157824 */ /* 0x000fe200078e024f */
[----:B------:R-:W-:-:S02]  /*33c40*/  LEA R79, P2, R18, UR4, 0x1 ;  /* 0x00000004124f7c11 */ /* 0x000fc4000f8408ff */
[----:B------:R-:W-:Y:S02]  /*33c50*/  PRMT R0, RZ, 0x654, R0 ;  /* 0x00000654ff007816 */ /* 0x000fe40000000000 */
[----:B------:R-:W-:Y:S02]  /*33c60*/  SEL R19, RZ, 0x80, P0 ;  /* 0x00000080ff137807 */ /* 0x000fe40000000000 */
[----:B------:R-:W-:Y:S01]  /*33c70*/  LEA.HI.X R80, R18, UR5, R21, 0x1, P2 ;  /* 0x0000000512507c11 */ /* 0x000fe200090f0c15 */
[----:B---3--:R0:W-:Y:S01]  /*33c80*/  SYNCS.ARRIVE.TRANS64.RED.A1T0 RZ, [R0+URZ], RZ ;  /* 0x000000ff00ff79a7 */ /* 0x0081e2000810043f */
[----:B------:R1:W2:Y:S01]  /*33c90*/  SHFL.IDX PT, R18, R79, RZ, 0x181f ;  /* 0x00181fff4f127589 */ /* 0x0002a200000e0000 */
[----:B0-----:R-:W-:-:S03]  /*33ca0*/  LOP3.LUT R0, R78, R19, RZ, 0xfc, !PT ;  /* 0x000000134e007212 */ /* 0x001fc600078efcff */
[----:B------:R1:W0:Y:S01]  /*33cb0*/  SHFL.IDX PT, R19, R80, RZ, 0x181f ;  /* 0x00181fff50137589 */ /* 0x00022200000e0000 */
[----:B------:R-:W-:Y:S05]  /*33cc0*/  @P1 BRA `(.L_x_6806) ;  /* 0x00000000007c1947 */ /* 0x000fea0003800000 */
[-C--:B------:R-:W-:Y:S02]  /*33cd0*/  ISETP.GE.AND P1, PT, R187, R3.reuse, PT ;  /* 0x00000003bb00720c */ /* 0x080fe40003f26270 */
[-C--:B------:R-:W-:Y:S02]  /*33ce0*/  ISETP.GE.AND P0, PT, R190, R3.reuse, PT ;  /* 0x00000003be00720c */ /* 0x080fe40003f06270 */
[-C--:B------:R-:W-:Y:S02]  /*33cf0*/  ISETP.GE.AND P5, PT, R186, R3.reuse, PT ;  /* 0x00000003ba00720c */ /* 0x080fe40003fa6270 */
[----:B------:R-:W-:-:S07]  /*33d00*/  ISETP.GE.AND P3, PT, R185, R3, PT ;  /* 0x00000003b900720c */ /* 0x000fce0003f66270 */
[C---:B--2---:R-:W-:Y:S02]  /*33d10*/  @!P1 LEA R20, P2, R187.reuse, R18, 0x1 ;  /* 0x00000012bb149211 */ /* 0x044fe400078408ff */
[----:B0-----:R-:W-:Y:S02]  /*33d20*/  @!P0 IMAD.WIDE R76, R190, 0x2, R18 ;  /* 0x00000002be4c8825 */ /* 0x001fe400078e0212 */
[----:B------:R-:W-:Y:S02]  /*33d30*/  @!P1 LEA.HI.X R21, R187, R19, R235, 0x1, P2 ;  /* 0x00000013bb159211 */ /* 0x000fe400010f0ceb */
[----:B------:R-:W-:Y:S01]  /*33d40*/  ISETP.GE.AND P2, PT, R184, R3, PT ;  /* 0x00000003b800720c */ /* 0x000fe20003f46270 */
[----:B-----5:R0:W-:Y:S01]  /*33d50*/  @!P0 ST.E.128 desc[UR44][R76.64], R4 ;  /* 0x000000044c008985 */ /* 0x0201e2000c101d2c */
[----:B------:R-:W-:-:S03]  /*33d60*/  LOP3.LUT P0, RZ, R78, 0x40, RZ, 0xc0, !PT ;  /* 0x000000404eff7812 */ /* 0x000fc6000780c0ff */
[----:B------:R2:W-:Y:S01]  /*33d70*/  @!P1 ST.E.128 desc[UR44][R20.64], R12 ;  /* 0x0000000c14009985 */ /* 0x0005e2000c101d2c */
[----:B------:R-:W-:Y:S02]  /*33d80*/  ISETP.GE.AND P1, PT, R167, R3, PT ;  /* 0x00000003a700720c */ /* 0x000fe40003f26270 */
[CC--:B0-----:R-:W-:Y:S02]  /*33d90*/  @!P5 LEA R4, P4, R186.reuse, R18.reuse, 0x1 ;  /* 0x00000012ba04d211 */ /* 0x0c1fe400078808ff */
[CC--:B------:R-:W-:Y:S02]  /*33da0*/  @!P3 LEA R6, P6, R185.reuse, R18.reuse, 0x1 ;  /* 0x00000012b906b211 */ /* 0x0c0fe400078c08ff */
[-C--:B------:R-:W-:Y:S02]  /*33db0*/  @!P5 LEA.HI.X R5, R186, R19.reuse, R234, 0x1, P4 ;  /* 0x00000013ba05d211 */ /* 0x080fe400020f0cea */
[----:B------:R-:W-:Y:S02]  /*33dc0*/  LOP3.LUT P4, RZ, R0, 0x80, RZ, 0xc0, !PT ;  /* 0x0000008000ff7812 */ /* 0x000fe4000788c0ff */
[----:B------:R-:W-:Y:S01]  /*33dd0*/  @!P3 LEA.HI.X R7, R185, R19, R233, 0x1, P6 ;  /* 0x00000013b907b211 */ /* 0x000fe200030f0ce9 */
[----:B------:R0:W-:Y:S02]  /*33de0*/  @!P5 ST.E.128 desc[UR44][R4.64], R28 ;  /* 0x0000001c0400d985 */ /* 0x0001e4000c101d2c */
[----:B--2---:R-:W-:-:S02]  /*33df0*/  @!P1 LEA R12, P6, R167, R18, 0x1 ;  /* 0x00000012a70c9211 */ /* 0x004fc400078c08ff */
[----:B------:R2:W-:Y:S02]  /*33e00*/  @!P3 ST.E.128 desc[UR44][R6.64], R36 ;  /* 0x000000240600b985 */ /* 0x0005e4000c101d2c */
[-C--:B------:R-:W-:Y:S02]  /*33e10*/  @!P1 LEA.HI.X R13, R167, R19.reuse, R231, 0x1, P6 ;  /* 0x00000013a70d9211 */ /* 0x080fe400030f0ce7 */
[-C--:B0-----:R-:W-:Y:S02]  /*33e20*/  @!P2 LEA R4, P5, R184, R18.reuse, 0x1 ;  /* 0x00000012b804a211 */ /* 0x081fe400078a08ff */
        /* <DEDUP_REMOVED lines=9> */
.L_x_6806:
[----:B------:R-:W-:Y:S05]  /*33ec0*/  BSYNC B1 ;  /* 0x0000000000017941 */ /* 0x000fea0003800000 */
.L_x_6805:
[----:B---3-5:R-:W-:Y:S01]  /*33ed0*/  VIADD R6, R164, 0x20 ;  /* 0x00000020a4067836 */ /* 0x028fe20000000000 */
[----:B------:R3:W4:Y:S04]  /*33ee0*/  SHFL.IDX PT, R5, R80, 0x1, 0x181f ;  /* 0x00381f0050057f89 */ /* 0x00072800000e0000 */
[----:B------:R-:W-:Y:S01]  /*33ef0*/  ISETP.GE.AND P0, PT, R6, R81, PT ;  /* 0x000000510600720c */ /* 0x000fe20003f06270 */
[----:B------:R3:W0:-:S12]  /*33f00*/  SHFL.IDX PT, R4, R79, 0x1, 0x181f ;  /* 0x00381f004f047f89 */ /* 0x00061800000e0000 */
[----:B---3--:R-:W-:Y:S05]  /*33f10*/  @P0 BRA `(.L_x_6807) ;  /* 0x0000002800940947 */ /* 0x008fea0003800000 */
[-C--:B------:R-:W-:Y:S02]  /*33f20*/  ISETP.GE.AND P6, PT, R190, R3.reuse, PT ;  /* 0x00000003be00720c */ /* 0x080fe40003fc6270 */
[-C--:B------:R-:W-:Y:S02]  /*33f30*/  ISETP.GE.AND P5, PT, R187, R3.reuse, PT ;  /* 0x00000003bb00720c */ /* 0x080fe40003fa6270 */
[-C--:B------:R-:W-:Y:S02]  /*33f40*/  ISETP.GE.AND P3, PT, R186, R3.reuse, PT ;  /* 0x00000003ba00720c */ /* 0x080fe40003f66270 */
[-C--:B------:R-:W-:Y:S02]  /*33f50*/  ISETP.GE.AND P2, PT, R185, R3.reuse, PT ;  /* 0x00000003b900720c */ /* 0x080fe40003f46270 */
[-C--:B------:R-:W-:Y:S02]  /*33f60*/  ISETP.GE.AND P1, PT, R184, R3.reuse, PT ;  /* 0x00000003b800720c */ /* 0x080fe40003f26270 */
[----:B------:R-:W-:-:S03]  /*33f70*/  ISETP.GE.AND P0, PT, R167, R3, PT ;  /* 0x00000003a700720c */ /* 0x000fc60003f06270 */
[----:B0---4-:R-:W-:Y:S02]  /*33f80*/  @!P6 IMAD.WIDE R6, R190, 0x2, R4 ;  /* 0x00000002be06e825 */ /* 0x011fe400078e0204 */
[----:B------:R-:W-:-:S03]  /*33f90*/  @!P5 LEA R12, P4, R187, R4, 0x1 ;  /* 0x00000004bb0cd211 */ /* 0x000fc600078808ff */
[----:B------:R0:W-:Y:S01]  /*33fa0*/  @!P6 ST.E.128 desc[UR44][R6.64], R8 ;  /* 0x000000080600e985 */ /* 0x0001e2000c101d2c */
[----:B------:R-:W-:Y:S02]  /*33fb0*/  @!P5 LEA.HI.X R13, R187, R5, R235, 0x1, P4 ;  /* 0x00000005bb0dd211 */ /* 0x000fe400020f0ceb */
[----:B------:R-:W-:-:S03]  /*33fc0*/  LOP3.LUT P4, RZ, R78, 0x40, RZ, 0xc0, !PT ;  /* 0x000000404eff7812 */ /* 0x000fc6000788c0ff */
[----:B------:R3:W-:Y:S01]  /*33fd0*/  @!P5 ST.E.128 desc[UR44][R12.64], R24 ;  /* 0x000000180c00d985 */ /* 0x0007e2000c101d2c */
[CC--:B0-----:R-:W-:Y:S02]  /*33fe0*/  @!P3 LEA R6, P6, R186.reuse, R4.reuse, 0x1 ;  /* 0x00000004ba06b211 */ /* 0x0c1fe400078c08ff */
[C---:B------:R-:W-:Y:S02]  /*33ff0*/  @!P2 LEA R8, P5, R185.reuse, R4, 0x1 ;  /* 0x00000004b908a211 */ /* 0x040fe400078a08ff */
[-C--:B------:R-:W-:Y:S02]  /*34000*/  @!P3 LEA.HI.X R7, R186, R5.reuse, R234, 0x1, P6 ;  /* 0x00000005ba07b211 */ /* 0x080fe400030f0cea */
[----:B------:R-:W-:-:S03]  /*34010*/  @!P2 LEA.HI.X R9, R185, R5, R233, 0x1, P5 ;  /* 0x00000005b909a211 */ /* 0x000fc600028f0ce9 */
[CC--:B---3--:R-:W-:Y:S01]  /*34020*/  @P4 LEA R12, P5, R192.reuse, R4.reuse, 0x1 ;  /* 0x00000004c00c4211 */ /* 0x0c8fe200078a08ff */
[----:B------:R0:W-:Y:S01]  /*34030*/  @!P3 ST.E.128 desc[UR44][R6.64], R32 ;  /* 0x000000200600b985 */ /* 0x0001e2000c101d2c */
[CC--:B------:R-:W-:Y:S02]  /*34040*/  @!P0 LEA R10, P3, R167.reuse, R4.reuse, 0x1 ;  /* 0x00000004a70a8211 */ /* 0x0c0fe400078608ff */
[-C--:B------:R-:W-:Y:S01]  /*34050*/  @P4 LEA.HI.X R13, R192, R5.reuse, R230, 0x1, P5 ;  /* 0x00000005c00d4211 */ /* 0x080fe200028f0ce6 */
[----:B------:R3:W-:Y:S01]  /*34060*/  @!P2 ST.E.128 desc[UR44][R8.64], R40 ;  /* 0x000000280800a985 */ /* 0x0007e2000c101d2c */
[----:B------:R-:W-:Y:S02]  /*34070*/  @!P0 LEA.HI.X R11, R167, R5, R231, 0x1, P3 ;  /* 0x00000005a70b8211 */ /* 0x000fe400018f0ce7 */
[----:B0-----:R-:W-:-:S04]  /*34080*/  @!P1 LEA R6, P6, R184, R4, 0x1 ;  /* 0x00000004b8069211 */ /* 0x001fc800078c08ff */
[----:B------:R-:W-:-:S05]  /*34090*/  @!P1 LEA.HI.X R7, R184, R5, R232, 0x1, P6 ;  /* 0x00000005b8079211 */ /* 0x000fca00030f0ce8 */
        /* <DEDUP_REMOVED lines=9> */
.L_x_6804:
[----:B01----:R-:W2:Y:S01]  /*34130*/  LDL R7, [R1+0x434] ;  /* 0x0004340001077983 */ /* 0x003ea20000100800 */
[----:B------:R-:W-:Y:S01]  /*34140*/  ULDC.64 UR4, c[0x0][0xc08] ;  /* 0x0003020000047ab9 */ /* 0x000fe20000000a00 */
[----:B------:R-:W0:Y:S01]  /*34150*/  LDC R11, c[0x0][0xce8] ;  /* 0x00033a00ff0b7b82 */ /* 0x000e220000000800 */
[----:B------:R-:W-:Y:S01]  /*34160*/  IMAD R6, R3, UR4, RZ ;  /* 0x0000000403067c24 */ /* 0x000fe2000f8e02ff */
[----:B------:R1:W5:Y:S01]  /*34170*/  LDL R53, [R1+0x4c4] ;  /* 0x0004c40001357983 */ /* 0x0003620000100800 */
[C---:B------:R-:W-:Y:S01]  /*34180*/  IMAD.WIDE.U32 R4, R19.reuse, UR4, RZ ;  /* 0x0000000413047c25 */ /* 0x040fe2000f8e00ff */
[----:B------:R-:W-:Y:S02]  /*34190*/  ULDC.64 UR6, c[0x0][0xc30] ;  /* 0x00030c0000067ab9 */ /* 0x000fe40000000a00 */
[----:B------:R1:W5:Y:S01]  /*341a0*/  LDL R52, [R1+0x4c0] ;  /* 0x0004c00001347983 */ /* 0x0003620000100800 */
[----:B------:R-:W-:Y:S01]  /*341b0*/  IMAD R19, R19, UR5, R6 ;  /* 0x0000000513137c24 */ /* 0x000fe2000f8e0206 */
[----:B------:R-:W-:Y:S01]  /*341c0*/  ULDC.64 UR4, c[0x0][0xc38] ;  /* 0x00030e0000047ab9 */ /* 0x000fe20000000a00 */
[----:B------:R-:W-:Y:S01]  /*341d0*/  SHF.R.S32.HI R6, RZ, 0x1f, R21 ;  /* 0x0000001fff067819 */ /* 0x000fe20000011415 */
[----:B------:R1:W5:Y:S01]  /*341e0*/  LDL R51, [R1+0x4bc] ;  /* 0x0004bc0001337983 */ /* 0x0003620000100800 */
[----:B------:R-:W-:-:S03]  /*341f0*/  IMAD.IADD R5, R5, 0x1, R19 ;  /* 0x0000000105057824 */ /* 0x000fc600078e0213 */
[----:B------:R1:W5:Y:S01]  /*34200*/  LDL R50, [R1+0x4b8] ;  /* 0x0004b80001327983 */ /* 0x0003620000100800 */
[----:B------:R-:W-:-:S03]  /*34210*/  IMAD.WIDE.U32 R4, R166, UR4, R4 ;  /* 0x00000004a6047c25 */ /* 0x000fc6000f8e0004 */
[----:B------:R1:W5:Y:S01]  /*34220*/  LDL R49, [R1+0x4b4] ;  /* 0x0004b40001317983 */ /* 0x0003620000100800 */
[----:B------:R-:W-:Y:S01]  /*34230*/  IMAD R5, R166, UR5, R5 ;  /* 0x00000005a6057c24 */ /* 0x000fe2000f8e0205 */
[----:B------:R-:W-:Y:S02]  /*34240*/  ULDC.64 UR4, c[0x0][0xc40] ;  /* 0x0003100000047ab9 */ /* 0x000fe40000000a00 */
[----:B------:R1:W5:Y:S01]  /*34250*/  LDL R48, [R1+0x4b0] ;  /* 0x0004b00001307983 */ /* 0x0003620000100800 */
[----:B------:R-:W-:Y:S01]  /*34260*/  IMAD R6, R6, UR4, RZ ;  /* 0x0000000406067c24 */ /* 0x000fe2000f8e02ff */
[----:B0-----:R-:W-:Y:S02]  /*34270*/  ISETP.NE.AND P0, PT, R11, 0x1, PT ;  /* 0x000000010b00780c */ /* 0x001fe40003f05270 */
[----:B------:R1:W5:Y:S04]  /*34280*/  LDL R47, [R1+0x4ac] ;  /* 0x0004ac00012f7983 */ /* 0x0003680000100800 */
[----:B------:R1:W5:Y:S04]  /*34290*/  LDL R46, [R1+0x4a8] ;  /* 0x0004a800012e7983 */ /* 0x0003680000100800 */
[----:B------:R1:W5:Y:S03]  /*342a0*/  LDL R45, [R1+0x4a4] ;  /* 0x0004a400012d7983 */ /* 0x0003660000100800 */
[----:B------:R-:W0:Y:S01]  /*342b0*/  @P0 LDC R3, c[0x0][0xcec] ;  /* 0x00033b00ff030b82 */ /* 0x000e220000000800 */
[----:B------:R1:W5:Y:S04]  /*342c0*/  LDL R44, [R1+0x4a0] ;  /* 0x0004a000012c7983 */ /* 0x0003680000100800 */
[----:B------:R1:W5:Y:S03]  /*342d0*/  LDL R43, [R1+0x49c] ;  /* 0x00049c00012b7983 */ /* 0x0003660000100800 */
[----:B------:R-:W3:Y:S01]  /*342e0*/  @P0 LDC R9, c[0x0][0xcf0] ;  /* 0x00033c00ff090b82 */ /* 0x000ee20000000800 */
[----:B------:R1:W5:Y:S04]  /*342f0*/  LDL R42, [R1+0x498] ;  /* 0x00049800012a7983 */ /* 0x0003680000100800 */
        /* <DEDUP_REMOVED lines=18> */
[----:B------:R1:W5:Y:S01]  /*34420*/  LDL R19, [R1+0x44c] ;  /* 0x00044c0001137983 */ /* 0x0003620000100800 */
[----:B------:R-:W-:-:S04]  /*34430*/  IMAD.WIDE.U32 R4, R21, UR4, R4 ;  /* 0x0000000415047c25 */ /* 0x000fc8000f8e0004 */
[----:B------:R-:W-:Y:S01]  /*34440*/  IMAD R0, R0, R11, RZ ;  /* 0x0000000b00007224 */ /* 0x000fe200078e02ff */
[----:B------:R-:W-:Y:S01]  /*34450*/  BSSY B1, `(.L_x_6808) ;  /* 0x00000c4000017945 */ /* 0x000fe20003800000 */
[----:B--2---:R-:W-:Y:S02]  /*34460*/  IMAD.IADD R8, R7, 0x1, R164 ;  /* 0x0000000107087824 */ /* 0x004fe400078e02a4 */
[----:B------:R-:W-:Y:S01]  /*34470*/  IMAD R7, R21, UR5, R6 ;  /* 0x0000000515077c24 */ /* 0x000fe2000f8e0206 */
[----:B------:R-:W-:Y:S01]  /*34480*/  ULDC.64 UR4, c[0x0][0xc48] ;  /* 0x0003120000047ab9 */ /* 0x000fe20000000a00 */
[----:B0-----:R-:W-:-:S04]  /*34490*/  @P0 IMAD.HI.U32 R6, R8, R3, RZ ;  /* 0x0000000308060227 */ /* 0x001fc800078e00ff */
[----:B------:R-:W-:Y:S01]  /*344a0*/  IMAD.MOV.U32 R3, RZ, RZ, R8 ;  /* 0x000000ffff037224 */ /* 0x000fe200078e0008 */
[----:B---3--:R-:W-:Y:S01]  /*344b0*/  @P0 SHF.R.U32.HI R3, RZ, R9, R6 ;  /* 0x00000009ff030219 */ /* 0x008fe20000011606 */
        /* <DEDUP_REMOVED lines=13> */
[----:B------:R-:W-:Y:S02]  /*34590*/  IMAD.IADD R164, R160, 0x1, R164 ;  /* 0x00000001a0a47824 */ /* 0x000fe400078e02a4 */
[C---:B------:R-:W-:Y:S02]  /*345a0*/  IMAD R3, R9.reuse, UR5, R6 ;  /* 0x0000000509037c24 */ /* 0x040fe4000f8e0206 */
[----:B------:R-:W-:Y:S01]  /*345b0*/  IMAD.WIDE.U32 R8, R9, UR4, R4 ;  /* 0x0000000409087c25 */ /* 0x000fe2000f8e0004 */
[----:B------:R-:W-:Y:S01]  /*345c0*/  ISETP.GE.AND P0, PT, R164, R0, PT ;  /* 0x00000000a400720c */ /* 0x000fe20003f06270 */
[----:B------:R-:W-:-:S02]  /*345d0*/  ULDC.64 UR4, c[0x0][0xc00] ;  /* 0x0003000000047ab9 */ /* 0x000fc40000000a00 */
[----:B------:R-:W-:Y:S01]  /*345e0*/  IMAD.IADD R5, R9, 0x1, R3 ;  /* 0x0000000109057824 */ /* 0x000fe200078e0203 */
[----:B------:R-:W-:Y:S01]  /*345f0*/  LEA R3, P1, R8, UR4, 0x2 ;  /* 0x0000000408037c11 */ /* 0x000fe2000f8210ff */
[----:B------:R-:W-:-:S03]  /*34600*/  VIADD R4, R2, 0x38820 ;  /* 0x0003882002047836 */ /* 0x000fc60000000000 */
[----:B------:R-:W-:Y:S02]  /*34610*/  LEA.HI.X R8, R8, UR5, R5, 0x2, P1 ;  /* 0x0000000508087c11 */ /* 0x000fe400088f1405 */
[----:B------:R-:W-:Y:S01]  /*34620*/  PRMT R4, RZ, 0x654, R4 ;  /* 0x00000654ff047816 */ /* 0x000fe20000000004 */
[----:B------:R1:W0:Y:S03]  /*34630*/  SHFL.IDX PT, R9, R3, RZ, 0x1c1f ;  /* 0x001c1fff03097589 */ /* 0x00022600000e0000 */
[----:B------:R1:W-:Y:S01]  /*34640*/  SYNCS.ARRIVE.TRANS64.RED.A1T0 RZ, [R4+URZ], RZ ;  /* 0x000000ff04ff79a7 */ /* 0x0003e2000810043f */
[----:B------:R1:W2:Y:S01]  /*34650*/  SHFL.IDX PT, R10, R8, RZ, 0x1c1f ;  /* 0x001c1fff080a7589 */ /* 0x0002a200000e0000 */
[----:B------:R-:W-:Y:S05]  /*34660*/  @P0 BRA `(.L_x_6809) ;  /* 0x0000000800880947 */ /* 0x000fea0003800000 */
[----:B------:R-:W-:Y:S01]  /*34670*/  ULDC UR4, c[0x0][0xbc8] ;  /* 0x0002f20000047ab9 */ /* 0x000fe20000000800 */
[----:B------:R-:W3:Y:S01]  /*34680*/  LDL R18, [R1+0x448] ;  /* 0x0004480001127983 */ /* 0x000ee20000100800 */
[----:B------:R-:W-:-:S13]  /*34690*/  ISETP.GE.AND P0, PT, R161, UR4, PT ;  /* 0x00000004a1007c0c */ /* 0x000fda000bf06270 */
[----:B------:R-:W4:Y:S01]  /*346a0*/  @!P0 LDL.64 R6, [R1+0x230] ;  /* 0x0002300001068983 */ /* 0x000f220000100a00 */
[----:B------:R-:W-:Y:S02]  /*346b0*/  ISETP.GE.AND P1, PT, R225, UR4, PT ;  /* 0x00000004e1007c0c */ /* 0x000fe4000bf26270 */
[----:B01----:R-:W-:-:S04]  /*346c0*/  @!P0 LEA R4, P2, R161, R9, 0x2 ;  /* 0x00000009a1048211 */ /* 0x003fc800078410ff */
[----:B--2--5:R-:W-:-:S05]  /*346d0*/  @!P0 LEA.HI.X R5, R161, R10, R53, 0x2, P2 ;  /* 0x0000000aa1058211 */ /* 0x024fca00010f1435 */
[----:B----4-:R0:W-:Y:S04]  /*346e0*/  @!P0 ST.E.64 desc[UR44][R4.64], R6 ;  /* 0x0000000604008985 */ /* 0x0101e8000c101b2c */
[----:B0-----:R-:W2:Y:S01]  /*346f0*/  @!P1 LDL.64 R4, [R1+0x240] ;  /* 0x0002400001049983 */ /* 0x001ea20000100a00 */
[----:B------:R-:W-:Y:S02]  /*34700*/  ISETP.GE.AND P0, PT, R224, UR4, PT ;  /* 0x00000004e0007c0c */ /* 0x000fe4000bf06270 */
[----:B------:R-:W-:-:S04]  /*34710*/  @!P1 LEA R6, P2, R225, R9, 0x2 ;  /* 0x00000009e1069211 */ /* 0x000fc800078410ff */
[----:B------:R-:W-:-:S05]  /*34720*/  @!P1 LEA.HI.X R7, R225, R10, R52, 0x2, P2 ;  /* 0x0000000ae1079211 */ /* 0x000fca00010f1434 */
[----:B--2---:R0:W-:Y:S04]  /*34730*/  @!P1 ST.E.64 desc[UR44][R6.64], R4 ;  /* 0x0000000406009985 */ /* 0x0041e8000c101b2c */
        /* <DEDUP_REMOVED lines=145> */
[----:B------:R-:W2:Y:S01]  /*35050*/  @!P1 LDL.64 R12, [R1+0x420] ;  /* 0x00042000010c9983 */ /* 0x000ea20000100a00 */
[----:B------:R-:W-:-:S04]  /*35060*/  @!P1 LEA R14, P0, R226, R9, 0x2 ;  /* 0x00000009e20e9211 */ /* 0x000fc800078010ff */
[----:B---3--:R-:W-:-:S05]  /*35070*/  @!P1 LEA.HI.X R15, R226, R10, R18, 0x2, P0 ;  /* 0x0000000ae20f9211 */ /* 0x008fca00000f1412 */
[----:B--2---:R4:W-:Y:S04]  /*35080*/  @!P1 ST.E.64 desc[UR44][R14.64], R12 ;  /* 0x0000000c0e009985 */ /* 0x0049e8000c101b2c */
.L_x_6809:
[----:B------:R-:W-:Y:S05]  /*35090*/  BSYNC B1 ;  /* 0x0000000000017941 */ /* 0x000fea0003800000 */
.L_x_6808:
[----:B----4-:R-:W-:Y:S01]  /*350a0*/  VIADD R5, R164, 0x8 ;  /* 0x00000008a4057836 */ /* 0x010fe20000000000 */
[----:B------:R3:W4:Y:S04]  /*350b0*/  SHFL.IDX PT, R18, R8, 0x1, 0x1c1f ;  /* 0x003c1f0008127f89 */ /* 0x00072800000e0000 */
[----:B------:R-:W-:Y:S01]  /*350c0*/  ISETP.GE.AND P0, PT, R5, R0, PT ;  /* 0x000000000500720c */ /* 0x000fe20003f06270 */
[----:B------:R3:W0:-:S12]  /*350d0*/  SHFL.IDX PT, R20, R3, 0x1, 0x1c1f ;  /* 0x003c1f0003147f89 */ /* 0x00061800000e0000 */
[----:B---3--:R-:W-:Y:S05]  /*350e0*/  @P0 BRA `(.L_x_6807) ;  /* 0x0000001800200947 */ /* 0x008fea0003800000 */
[----:B------:R-:W3:Y:S02]  /*350f0*/  LDC R0, c[0x0][0xbc8] ;  /* 0x0002f200ff007b82 */ /* 0x000ee40000000800 */
[----:B---3--:R-:W-:-:S13]  /*35100*/  ISETP.GE.AND P1, PT, R161, R0, PT ;  /* 0x00000000a100720c */ /* 0x008fda0003f26270 */
[----:B------:R-:W3:Y:S01]  /*35110*/  @!P1 LDL.64 R14, [R1+0x238] ;  /* 0x00023800010e9983 */ /* 0x000ee20000100a00 */
[----:B------:R-:W-:Y:S02]  /*35120*/  ISETP.GE.AND P2, PT, R225, R0, PT ;  /* 0x00000000e100720c */ /* 0x000fe40003f46270 */
[----:B01----:R-:W-:-:S04]  /*35130*/  @!P1 LEA R8, P0, R161, R20, 0x2 ;  /* 0x00000014a1089211 */ /* 0x003fc800078010ff */
[----:B----45:R-:W-:-:S05]  /*35140*/  @!P1 LEA.HI.X R9, R161, R18, R53, 0x2, P0 ;  /* 0x00000012a1099211 */ /* 0x030fca00000f1435 */
[----:B---3--:R0:W-:Y:S04]  /*35150*/  @!P1 ST.E.64 desc[UR44][R8.64], R14 ;  /* 0x0000000e08009985 */ /* 0x0081e8000c101b2c */
[----:B------:R-:W3:Y:S01]  /*35160*/  @!P2 LDL.64 R4, [R1+0x248] ;  /* 0x000248000104a983 */ /* 0x000ee20000100a00 */
[----:B------:R-:W-:Y:S02]  /*35170*/  ISETP.GE.AND P1, PT, R224, R0, PT ;  /* 0x00000000e000720c */ /* 0x000fe40003f26270 */
[----:B--2---:R-:W-:-:S04]  /*35180*/  @!P2 LEA R10, P0, R225, R20, 0x2 ;  /* 0x00000014e10aa211 */ /* 0x004fc800078010ff */
[----:B------:R-:W-:-:S05]  /*35190*/  @!P2 LEA.HI.X R11, R225, R18, R52, 0x2, P0 ;  /* 0x00000012e10ba211 */ /* 0x000fca00000f1434 */
[----:B---3--:R1:W-:Y:S04]  /*351a0*/  @!P2 ST.E.64 desc[UR44][R10.64], R4 ;  /* 0x000000040a00a985 */ /* 0x0083e8000c101b2c */
[----:B------:R-:W2:Y:S01]  /*351b0*/  @!P1 LDL.64 R6, [R1+0x258] ;  /* 0x0002580001069983 */ /* 0x000ea20000100a00 */
[----:B------:R-:W-:Y:S02]  /*351c0*/  ISETP.GE.AND P2, PT, R223, R0, PT ;  /* 0x00000000df00720c */ /* 0x000fe40003f46270 */
[----:B------:R-:W-:-:S04]  /*351d0*/  @!P1 LEA R12, P0, R224, R20, 0x2 ;  /* 0x00000014e00c9211 */ /* 0x000fc800078010ff */
[----:B------:R-:W-:-:S05]  /*351e0*/  @!P1 LEA.HI.X R13, R224, R18, R51, 0x2, P0 ;  /* 0x00000012e00d9211 */ /* 0x000fca00000f1433 */
[----:B--2---:R2:W-:Y:S04]  /*351f0*/  @!P1 ST.E.64 desc[UR44][R12.64], R6 ;  /* 0x000000060c009985 */ /* 0x0045e8000c101b2c */
[----:B0-----:R-:W3:Y:S01]  /*35200*/  @!P2 LDL.64 R8, [R1+0x268] ;  /* 0x000268000108a983 */ /* 0x001ee20000100a00 */
[----:B------:R-:W-:Y:S02]  /*35210*/  ISETP.GE.AND P1, PT, R222, R0, PT ;  /* 0x00000000de00720c */ /* 0x000fe40003f26270 */
[----:B------:R-:W-:-:S04]  /*35220*/  @!P2 LEA R14, P0, R223, R20, 0x2 ;  /* 0x00000014df0ea211 */ /* 0x000fc800078010ff */
[----:B------:R-:W-:-:S05]  /*35230*/  @!P2 LEA.HI.X R15, R223, R18, R50, 0x2, P0 ;  /* 0x00000012df0fa211 */ /* 0x000fca00000f1432 */
[----:B---3--:R0:W-:Y:S04]  /*35240*/  @!P2 ST.E.64 desc[UR44][R14.64], R8 ;  /* 0x000000080e00a985 */ /* 0x0081e8000c101b2c */
[----:B-1----:R-:W3:Y:S01]  /*35250*/  @!P1 LDL.64 R4, [R1+0x278] ;  /* 0x0002780001049983 */ /* 0x002ee20000100a00 */
[----:B------:R-:W-:Y:S02]  /*35260*/  ISETP.GE.AND P2, PT, R221, R0, PT ;  /* 0x00000000dd00720c */ /* 0x000fe40003f46270 */
[----:B------:R-:W-:-:S04]  /*35270*/  @!P1 LEA R10, P0, R222, R20, 0x2 ;  /* 0x00000014de0a9211 */ /* 0x000fc800078010ff */
[----:B------:R-:W-:-:S05]  /*35280*/  @!P1 LEA.HI.X R11, R222, R18, R49, 0x2, P0 ;  /* 0x00000012de0b9211 */ /* 0x000fca00000f1431 */
[----:B---3--:R1:W-:Y:S04]  /*35290*/  @!P1 ST.E.64 desc[UR44][R10.64], R4 ;  /* 0x000000040a009985 */ /* 0x0083e8000c101b2c */
[----:B--2---:R-:W2:Y:S01]  /*352a0*/  @!P2 LDL.64 R6, [R1+0x288] ;  /* 0x000288000106a983 */ /* 0x004ea20000100a00 */
        /* <DEDUP_REMOVED lines=131> */
.L_x_6811:
[----:B------:R-:W-:Y:S05]  /*35ae0*/  BSYNC B1 ;  /* 0x0000000000017941 */ /* 0x000fea0003800000 */
.L_x_6810:
[----:B------:R-:W-:Y:S05]  /*35af0*/  @P1 BRA `(.L_x_6807) ;  /* 0x0000000c009c1947 */ /* 0x000fea0003800000 */
[----:B------:R-:W2:Y:S04]  /*35b00*/  LDL R0, [R1+0x448] ;  /* 0x0004480001007983 */ /* 0x000ea80000100800 */
[----:B01----:R-:W3:Y:S01]  /*35b10*/  LDL.64 R4, [R1+0x428] ;  /* 0x0004280001047983 */ /* 0x003ee20000100a00 */
[----:B------:R-:W-:-:S04]  /*35b20*/  LEA R20, P0, R226, R20, 0x2 ;  /* 0x00000014e2147211 */ /* 0x000fc800078010ff */
[----:B--2---:R-:W-:-:S05]  /*35b30*/  LEA.HI.X R21, R226, R18, R0, 0x2, P0 ;  /* 0x00000012e2157211 */ /* 0x004fca00000f1400 */
[----:B---3--:R0:W-:Y:S01]  /*35b40*/  ST.E.64 desc[UR44][R20.64], R4 ;  /* 0x0000000414007985 */ /* 0x0081e2000c101b2c */
[----:B------:R-:W-:Y:S05]  /*35b50*/  BRA `(.L_x_6807) ;  /* 0x0000000c00847947 */ /* 0x000fea0003800000 */
.L_x_6800:
        /* <DEDUP_REMOVED lines=8> */
[----:B------:R-:W2:Y:S01]  /*35be0*/  @P1 LDC.64 R4, c[0x0][0xd08] ;  /* 0x00034200ff041b82 */ /* 0x000ea20000000a00 */
[----:B------:R-:W-:Y:S02]  /*35bf0*/  ULDC UR4, c[0x0][0xb88] ;  /* 0x0002e20000047ab9 */ /* 0x000fe40000000800 */
[----:B------:R-:W-:Y:S02]  /*35c00*/  IMAD.U32 R0, RZ, RZ, UR4 ;  /* 0x00000004ff007e24 */ /* 0x000fe4000f8e00ff */
[----:B----4-:R-:W-:-:S05]  /*35c10*/  IMAD.WIDE R6, R193, 0x4, R6 ;  /* 0x00000004c1067825 */ /* 0x010fca00078e0206 */
[----:B------:R4:W5:Y:S01]  /*35c20*/  @P0 LDG.E R3, desc[UR44][R6.64] ;  /* 0x0000002c06030981 */ /* 0x000962000c1e1900 */
[----:B--2---:R-:W-:-:S05]  /*35c30*/  @P1 IMAD.WIDE R4, R193, 0x4, R4 ;  /* 0x00000004c1041825 */ /* 0x004fca00078e0204 */
[----:B------:R4:W5:Y:S01]  /*35c40*/  @P1 LDG.E R0, desc[UR44][R4.64] ;  /* 0x0000002c04001981 */ /* 0x000962000c1e1900 */
[----:B------:R-:W-:Y:S02]  /*35c50*/  ISETP.NE.AND P2, PT, R188, RZ, PT ;  /* 0x000000ffbc00720c */ /* 0x000fe40003f45270 */
[----:B------:R-:W-:Y:S02]  /*35c60*/  ISETP.GT.AND P3, PT, R236, 0x3f, PT ;  /* 0x0000003fec00780c */ /* 0x000fe40003f64270 */
[----:B------:R-:W-:-:S09]  /*35c70*/  SHF.R.S32.HI R26, RZ, 0x1f, R193 ;  /* 0x0000001fff1a7819 */ /* 0x000fd200000114c1 */
[----:B------:R-:W2:Y:S02]  /*35c80*/  @!P2 LDC R188, c[0x0][0xbd4] ;  /* 0x0002f500ffbcab82 */ /* 0x000ea40000000800 */
[----:B--2---:R-:W-:Y:S01]  /*35c90*/  ISETP.GT.AND P2, PT, R188, 0x1, PT ;  /* 0x00000001bc00780c */ /* 0x004fe20003f44270 */
[----:B----4-:R-:W-:-:S12]  /*35ca0*/  @P1 BRA `(.L_x_6812) ;  /* 0x0000000000101947 */ /* 0x010fd80003800000 */
[----:B------:R-:W-:Y:S05]  /*35cb0*/  @!P0 BRA `(.L_x_6812) ;  /* 0x00000000000c8947 */ /* 0x000fea0003800000 */
[----:B------:R-:W2:Y:S04]  /*35cc0*/  LDG.E R5, desc[UR44][R6.64] ;  /* 0x0000002c06057981 */ /* 0x000ea8000c1e1900 */
[----:B-----5:R-:W2:Y:S02]  /*35cd0*/  LDG.E R0, desc[UR44][R6.64+0x4] ;  /* 0x0000042c06007981 */ /* 0x020ea4000c1e1900 */
[----:B--2---:R-:W-:-:S07]  /*35ce0*/  IMAD.IADD R0, R0, 0x1, -R5 ;  /* 0x0000000100007824 */ /* 0x004fce00078e0a05 */
.L_x_6812:
[----:B------:R-:W-:Y:S01]  /*35cf0*/  BSSY B1, `(.L_x_6813) ;  /* 0x0000036000017945 */ /* 0x000fe20003800000 */
[----:B------:R-:W-:Y:S02]  /*35d00*/  SEL R27, R193, RZ, !P0 ;  /* 0x000000ffc11b7207 */ /* 0x000fe40004000000 */
[----:B------:R-:W-:Y:S02]  /*35d10*/  SEL R26, R26, RZ, !P0 ;  /* 0x000000ff1a1a7207 */ /* 0x000fe40004000000 */
[----:B-----5:R-:W-:Y:S01]  /*35d20*/  SHF.R.S32.HI R24, RZ, 0x1f, R3 ;  /* 0x0000001fff187819 */ /* 0x020fe20000011403 */
[----:B------:R-:W-:Y:S06]  /*35d30*/  @P3 BRA `(.L_x_6814) ;  /* 0x0000000000c43947 */ /* 0x000fec0003800000 */
[----:B------:R-:W2:Y:S01]  /*35d40*/  S2R R5, SR_TID.X ;  /* 0x0000000000057919 */ /* 0x000ea20000002100 */
[----:B---3--:R-:W3:Y:S02]  /*35d50*/  LDC R31, c[0x0][0xce8] ;  /* 0x00033a00ff1f7b82 */ /* 0x008ee40000000800 */
[----:B---3--:R-:W-:Y:S01]  /*35d60*/  IMAD R4, R0, R31, RZ ;  /* 0x0000001f00047224 */ /* 0x008fe200078e02ff */
[----:B--2---:R-:W-:-:S04]  /*35d70*/  IADD3 R29, R164, -0x80, R5 ;  /* 0xffffff80a41d7810 */ /* 0x004fc80007ffe005 */
        /* <DEDUP_REMOVED lines=33> */
[----:B------:R-:W-:Y:S02]  /*35f90*/  IADD3 R6, P0, P1, R19, R12, R6 ;  /* 0x0000000c13067210 */ /* 0x000fe4000791e006 */
[----:B------:R-:W-:-:S04]  /*35fa0*/  SHF.R.S32.HI R19, RZ, 0x1f, R19 ;  /* 0x0000001fff137819 */ /* 0x000fc80000011413 */
[----:B------:R-:W-:Y:S01]  /*35fb0*/  IADD3.X R7, R19, R4, R13, P0, P1 ;  /* 0x0000000413077210 */ /* 0x000fe200007e240d */
[-C--:B-1----:R-:W-:Y:S01]  /*35fc0*/  IMAD R4, R9, R5.reuse, RZ ;  /* 0x0000000509047224 */ /* 0x082fe200078e02ff */
[----:B------:R-:W-:Y:S01]  /*35fd0*/  SHF.R.S32.HI R13, RZ, 0x1f, R5 ;  /* 0x0000001fff0d7819 */ /* 0x000fe20000011405 */
[----:B------:R-:W-:-:S04]  /*35fe0*/  IMAD.WIDE.U32 R6, R8, R5, R6 ;  /* 0x0000000508067225 */ /* 0x000fc800078e0006 */
[----:B------:R-:W-:Y:S01]  /*35ff0*/  IMAD R13, R8, R13, R4 ;  /* 0x0000000d080d7224 */ /* 0x000fe200078e0204 */
[----:B0-----:R-:W-:Y:S01]  /*36000*/  LEA R10, P0, R6, R10, 0x2 ;  /* 0x0000000a060a7211 */ /* 0x001fe200078010ff */
[----:B------:R-:W-:Y:S02]  /*36010*/  IMAD.MOV.U32 R5, RZ, RZ, -0x800000 ;  /* 0xff800000ff057424 */ /* 0x000fe400078e00ff */
[----:B------:R-:W-:-:S05]  /*36020*/  IMAD.IADD R4, R7, 0x1, R13 ;  /* 0x0000000107047824 */ /* 0x000fca00078e020d */
[----:B--2---:R-:W-:-:S05]  /*36030*/  LEA.HI.X R11, R6, R11, R4, 0x2, P0 ;  /* 0x0000000b060b7211 */ /* 0x004fca00000f1404 */
[----:B------:R2:W-:Y:S02]  /*36040*/  STG.E desc[UR44][R10.64], R5 ;  /* 0x000000050a007986 */ /* 0x0005e4000c10192c */
.L_x_6814:
[----:B------:R-:W-:Y:S05]  /*36050*/  BSYNC B1 ;  /* 0x0000000000017941 */ /* 0x000fea0003800000 */
.L_x_6813:
[----:B------:R-:W-:Y:S05]  /*36060*/  @P2 BRA `(.L_x_6807) ;  /* 0x0000000800402947 */ /* 0x000fea0003800000 */
[----:B------:R-:W4:Y:S01]  /*36070*/  LDL R7, [R1+0x444] ;  /* 0x0004440001077983 */ /* 0x000f220000100800 */
[----:B--2---:R-:W2:Y:S01]  /*36080*/  LDC R11, c[0x0][0xce8] ;  /* 0x00033a00ff0b7b82 */ /* 0x004ea20000000800 */
[----:B------:R-:W-:Y:S01]  /*36090*/  ULDC.64 UR4, c[0x0][0xba0] ;  /* 0x0002e80000047ab9 */ /* 0x000fe20000000a00 */
[----:B------:R-:W-:Y:S01]  /*360a0*/  BSSY B1, `(.L_x_6815) ;  /* 0x0000068000017945 */ /* 0x000fe20003800000 */
[----:B------:R-:W-:Y:S02]  /*360b0*/  IMAD R6, R24, UR4, RZ ;  /* 0x0000000418067c24 */ /* 0x000fe4000f8e02ff */
[----:B------:R-:W-:-:S03]  /*360c0*/  IMAD.WIDE.U32 R4, R3, UR4, RZ ;  /* 0x0000000403047c25 */ /* 0x000fc6000f8e00ff */
[----:B------:R-:W5:Y:S01]  /*360d0*/  LDC R19, c[0x0][0xbc8] ;  /* 0x0002f200ff137b82 */ /* 0x000f620000000800 */
[----:B------:R-:W-:Y:S01]  /*360e0*/  IMAD R3, R3, UR5, R6 ;  /* 0x0000000503037c24 */ /* 0x000fe2000f8e0206 */
[----:B------:R-:W-:-:S03]  /*360f0*/  ULDC.64 UR4, c[0x0][0xbe8] ;  /* 0x0002fa0000047ab9 */ /* 0x000fc60000000a00 */
[----:B------:R-:W-:Y:S02]  /*36100*/  IMAD.IADD R5, R5, 0x1, R3 ;  /* 0x0000000105057824 */ /* 0x000fe400078e0203 */
[----:B------:R-:W-:-:S04]  /*36110*/  IMAD.WIDE.U32 R4, R166, UR4, R4 ;  /* 0x00000004a6047c25 */ /* 0x000fc8000f8e0004 */
[----:B------:R-:W-:Y:S01]  /*36120*/  IMAD R5, R166, UR5, R5 ;  /* 0x00000005a6057c24 */ /* 0x000fe2000f8e0205 */
[----:B------:R-:W-:Y:S01]  /*36130*/  ULDC.64 UR4, c[0x0][0xbf0] ;  /* 0x0002fc0000047ab9 */ /* 0x000fe20000000a00 */
[----:B--2---:R-:W-:Y:S01]  /*36140*/  ISETP.NE.AND P0, PT, R11, 0x1, PT ;  /* 0x000000010b00780c */ /* 0x004fe20003f05270 */
[----:B------:R-:W-:Y:S02]  /*36150*/  IMAD R3, R26, UR4, RZ ;  /* 0x000000041a037c24 */ /* 0x000fe4000f8e02ff */
[----:B------:R-:W-:-:S04]  /*36160*/  IMAD.WIDE.U32 R4, R27, UR4, R4 ;  /* 0x000000041b047c25 */ /* 0x000fc8000f8e0004 */
[----:B------:R-:W-:Y:S01]  /*36170*/  IMAD R3, R27, UR5, R3 ;  /* 0x000000051b037c24 */ /* 0x000fe2000f8e0203 */
[-C--:B-----5:R-:W-:Y:S01]  /*36180*/  ISETP.GE.AND P1, PT, R187, R19.reuse, PT ;  /* 0x00000013bb00720c */ /* 0x0a0fe20003f26270 */
[----:B------:R-:W-:Y:S01]  /*36190*/  ULDC.64 UR4, c[0x0][0xbe0] ;  /* 0x0002f80000047ab9 */ /* 0x000fe20000000a00 */
[-C--:B------:R-:W-:Y:S01]  /*361a0*/  ISETP.GE.AND P2, PT, R190, R19.reuse, PT ;  /* 0x00000013be00720c */ /* 0x080fe20003f46270 */
[----:B------:R-:W-:Y:S01]  /*361b0*/  IMAD.IADD R5, R5, 0x1, R3 ;  /* 0x0000000105057824 */ /* 0x000fe200078e0203 */
[----:B------:R-:W-:Y:S01]  /*361c0*/  SEL R10, RZ, 0xffffffff, P1 ;  /* 0xffffffffff0a7807 */ /* 0x000fe20000800000 */
[----:B------:R-:W2:Y:S01]  /*361d0*/  @P0 LDC R9, c[0x0][0xcec] ;  /* 0x00033b00ff090b82 */ /* 0x000ea20000000800 */
[----:B------:R-:W-:Y:S01]  /*361e0*/  ISETP.GE.AND P1, PT, R186, R19, PT ;  /* 0x00000013ba00720c */ /* 0x000fe20003f26270 */
[----:B------:R-:W-:Y:S02]  /*361f0*/  IMAD R25, R0, R11, RZ ;  /* 0x0000000b00197224 */ /* 0x000fe400078e02ff */
[----:B------:R-:W-:-:S04]  /*36200*/  IMAD.SHL.U32 R10, R10, 0x2, RZ ;  /* 0x000000020a0a7824 */ /* 0x000fc800078e00ff */
[----:B------:R-:W5:Y:S01]  /*36210*/  @P0 LDC R13, c[0x0][0xcf0] ;  /* 0x00033c00ff0d0b82 */ /* 0x000f620000000800 */
[----:B----4-:R-:W-:-:S04]  /*36220*/  IMAD R7, R7, 0x20, R228 ;  /* 0x0000002007077824 */ /* 0x010fc800078e02e4 */
[----:B------:R-:W-:Y:S01]  /*36230*/  IMAD.IADD R8, R164, 0x1, R7 ;  /* 0x00000001a4087824 */ /* 0x000fe200078e0207 */
[----:B------:R-:W-:Y:S02]  /*36240*/  SEL R7, RZ, 0x1, P2 ;  /* 0x00000001ff077807 */ /* 0x000fe40001000000 */
[----:B------:R-:W-:Y:S01]  /*36250*/  ISETP.GE.AND P2, PT, R191, R19, PT ;  /* 0x00000013bf00720c */ /* 0x000fe20003f46270 */
[----:B--2---:R-:W-:Y:S01]  /*36260*/  @P0 IMAD.HI.U32 R6, R8, R9, RZ ;  /* 0x0000000908060227 */ /* 0x004fe200078e00ff */
[----:B------:R-:W-:Y:S02]  /*36270*/  LOP3.LUT R9, R10, 0x2, R7, 0xe2, !PT ;  /* 0x000000020a097812 */ /* 0x000fe400078ee207 */
[----:B------:R-:W-:Y:S01]  /*36280*/  SEL R10, RZ, 0xffffffff, P1 ;  /* 0xffffffffff0a7807 */ /* 0x000fe20000800000 */
[----:B------:R-:W-:Y:S01]  /*36290*/  IMAD.MOV.U32 R3, RZ, RZ, R8 ;  /* 0x000000ffff037224 */ /* 0x000fe200078e0008 */
[----:B-----5:R-:W-:Y:S02]  /*362a0*/  @P0 SHF.R.U32.HI R3, RZ, R13, R6 ;  /* 0x0000000dff030219 */ /* 0x020fe40000011606 */
[-C--:B------:R-:W-:Y:S01]  /*362b0*/  ISETP.GE.AND P0, PT, R185, R19.reuse, PT ;  /* 0x00000013b900720c */ /* 0x080fe20003f06270 */
[----:B------:R-:W-:Y:S01]  /*362c0*/  IMAD.SHL.U32 R12, R10, 0x4, RZ ;  /* 0x000000040a0c7824 */ /* 0x000fe200078e00ff */
[--C-:B------:R-:W-:Y:S01]  /*362d0*/  SHF.R.S32.HI R6, RZ, 0x1f, R3.reuse ;  /* 0x0000001fff067819 */ /* 0x100fe20000011403 */
[----:B------:R-:W-:Y:S01]  /*362e0*/  IMAD.MOV R7, RZ, RZ, -R3 ;  /* 0x000000ffff077224 */ /* 0x000fe200078e0a03 */
[----:B------:R-:W-:Y:S01]  /*362f0*/  SEL R10, RZ, 0xffffffff, P0 ;  /* 0xffffffffff0a7807 */ /* 0x000fe20000000000 */
[----:B------:R-:W-:Y:S01]  /*36300*/  IMAD.WIDE.U32 R4, R3, UR4, R4 ;  /* 0x0000000403047c25 */ /* 0x000fe2000f8e0004 */
[----:B------:R-:W-:-:S02]  /*36310*/  ISETP.GE.AND P1, PT, R184, R19, PT ;  /* 0x00000013b800720c */ /* 0x000fc40003f26270 */
[----:B------:R-:W-:Y:S01]  /*36320*/  ISETP.GE.AND P0, PT, R167, R19, PT ;  /* 0x00000013a700720c */ /* 0x000fe20003f06270 */
[----:B------:R-:W-:Y:S01]  /*36330*/  IMAD R7, R11, R7, R8 ;  /* 0x000000070b077224 */ /* 0x000fe200078e0208 */
[----:B------:R-:W-:Y:S01]  /*36340*/  LOP3.LUT R8, R12, 0x4, R9, 0xe2, !PT ;  /* 0x000000040c087812 */ /* 0x000fe200078ee209 */
[----:B------:R-:W-:Y:S02]  /*36350*/  IMAD R6, R6, UR4, RZ ;  /* 0x0000000406067c24 */ /* 0x000fe4000f8e02ff */
[----:B------:R-:W-:Y:S01]  /*36360*/  IMAD.SHL.U32 R13, R10, 0x8, RZ ;  /* 0x000000080a0d7824 */ /* 0x000fe200078e00ff */
[----:B------:R-:W-:Y:S01]  /*36370*/  SEL R10, RZ, 0xffffffff, P0 ;  /* 0xffffffffff0a7807 */ /* 0x000fe20000000000 */
[----:B------:R-:W-:Y:S01]  /*36380*/  IMAD R9, R3, UR5, R6 ;  /* 0x0000000503097c24 */ /* 0x000fe2000f8e0206 */
[----:B------:R-:W-:Y:S01]  /*36390*/  SHF.R.S32.HI R3, RZ, 0x1f, R7 ;  /* 0x0000001fff037819 */ /* 0x000fe20000011407 */
[----:B------:R-:W-:Y:S01]  /*363a0*/  ULDC.64 UR4, c[0x0][0xbd8] ;  /* 0x0002f60000047ab9 */ /* 0x000fe20000000a00 */
[----:B------:R-:W-:Y:S01]  /*363b0*/  SEL R6, RZ, 0xffffffff, P1 ;  /* 0xffffffffff067807 */ /* 0x000fe20000800000 */
[----:B------:R-:W-:Y:S01]  /*363c0*/  IMAD.IADD R5, R5, 0x1, R9 ;  /* 0x0000000105057824 */ /* 0x000fe200078e0209 */
[----:B------:R-:W-:Y:S01]  /*363d0*/  LOP3.LUT R8, R13, 0x8, R8, 0xe2, !PT ;  /* 0x000000080d087812 */ /* 0x000fe200078ee208 */
[----:B------:R-:W-:Y:S01]  /*363e0*/  IMAD R0, R3, UR4, RZ ;  /* 0x0000000403007c24 */ /* 0x000fe2000f8e02ff */
[----:B------:R-:W-:Y:S01]  /*363f0*/  ISETP.GE.AND P0, PT, R192, R19, PT ;  /* 0x00000013c000720c */ /* 0x000fe20003f06270 */
[----:B------:R-:W-:-:S02]  /*36400*/  IMAD.SHL.U32 R13, R6, 0x10, RZ ;  /* 0x00000010060d7824 */ /* 0x000fc400078e00ff */
[----:B------:R-:W-:Y:S02]  /*36410*/  IMAD R3, R7, UR5, R0 ;  /* 0x0000000507037c24 */ /* 0x000fe4000f8e0200 */
[----:B------:R-:W-:Y:S01]  /*36420*/  IMAD.IADD R0, R228, 0x1, R164 ;  /* 0x00000001e4007824 */ /* 0x000fe200078e02a4 */
[----:B------:R-:W-:Y:S01]  /*36430*/  LOP3.LUT R8, R13, 0x10, R8, 0xe2, !PT ;  /* 0x000000100d087812 */ /* 0x000fe200078ee208 */
[----:B------:R-:W-:Y:S02]  /*36440*/  IMAD.SHL.U32 R9, R10, 0x20, RZ ;  /* 0x000000200a097824 */ /* 0x000fe400078e00ff */
[----:B------:R-:W-:Y:S01]  /*36450*/  IMAD.WIDE.U32 R4, R7, UR4, R4 ;  /* 0x0000000407047c25 */ /* 0x000fe2000f8e0004 */
        /* <DEDUP_REMOVED lines=10> */
[----:B------:R2:W4:Y:S04]  /*36500*/  SHFL.IDX PT, R4, R18, RZ, 0x181f ;  /* 0x00181fff12047589 */ /* 0x00052800000e0000 */
[----:B------:R2:W0:Y:S01]  /*36510*/  SHFL.IDX PT, R5, R3, RZ, 0x181f ;  /* 0x00181fff03057589 */ /* 0x00042200000e0000 */
[----:B------:R-:W-:Y:S05]  /*36520*/  @P0 BRA `(.L_x_6816) ;  /* 0x00000000007c0947 */ /* 0x000fea0003800000 */
[-C--:B------:R-:W-:Y:S02]  /*36530*/  ISETP.GE.AND P2, PT, R187, R19.reuse, PT ;  /* 0x00000013bb00720c */ /* 0x080fe40003f46270 */
[-C--:B------:R-:W-:Y:S02]  /*36540*/  ISETP.GE.AND P1, PT, R190, R19.reuse, PT ;  /* 0x00000013be00720c */ /* 0x080fe40003f26270 */
[-C--:B------:R-:W-:Y:S02]  /*36550*/  ISETP.GE.AND P5, PT, R186, R19.reuse, PT ;  /* 0x00000013ba00720c */ /* 0x080fe40003fa6270 */
[----:B------:R-:W-:-:S07]  /*36560*/  ISETP.GE.AND P3, PT, R185, R19, PT ;  /* 0x00000013b900720c */ /* 0x000fce0003f66270 */
[CC--:B----4-:R-:W-:Y:S02]  /*36570*/  @!P2 LEA R8, P0, R187.reuse, R4.reuse, 0x1 ;  /* 0x00000004bb08a211 */ /* 0x0d0fe400078008ff */
[----:B0-----:R-:W-:Y:S02]  /*36580*/  @!P1 IMAD.WIDE R6, R190, 0x2, R4 ;  /* 0x00000002be069825 */ /* 0x001fe400078e0204 */
        /* <DEDUP_REMOVED lines=25> */
.L_x_6816:
[----:B------:R-:W-:Y:S05]  /*36720*/  BSYNC B1 ;  /* 0x0000000000017941 */ /* 0x000fea0003800000 */
.L_x_6815:
[----:B------:R-:W-:Y:S01]  /*36730*/  VIADD R0, R0, 0x20 ;  /* 0x0000002000007836 */ /* 0x000fe20000000000 */
[----:B0---4-:R0:W4:Y:S04]  /*36740*/  SHFL.IDX PT, R5, R3, 0x1, 0x181f ;  /* 0x00381f0003057f89 */ /* 0x01112800000e0000 */
[----:B------:R-:W-:Y:S01]  /*36750*/  ISETP.GE.AND P0, PT, R0, R25, PT ;  /* 0x000000190000720c */ /* 0x000fe20003f06270 */
[----:B------:R0:W0:-:S12]  /*36760*/  SHFL.IDX PT, R4, R18, 0x1, 0x181f ;  /* 0x00381f0012047f89 */ /* 0x00001800000e0000 */
[----:B------:R-:W-:Y:S05]  /*36770*/  @P0 BRA `(.L_x_6807) ;  /* 0x00000000007c0947 */ /* 0x000fea0003800000 */
        /* <DEDUP_REMOVED lines=8> */
[----:B------:R0:W-:Y:S01]  /*36800*/  @!P6 ST.E.128 desc[UR44][R6.64], RZ ;  /* 0x000000ff0600e985 */ /* 0x0001e2000c101d2c */
[-C--:B------:R-:W-:Y:S02]  /*36810*/  @!P4 LEA R10, P6, R186, R4.reuse, 0x1 ;  /* 0x00000004ba0ac211 */ /* 0x080fe400078c08ff */
[-C--:B------:R-:W-:Y:S02]  /*36820*/  @!P5 LEA.HI.X R9, R187, R5.reuse, R235, 0x1, P0 ;  /* 0x00000005bb09d211 */ /* 0x080fe400000f0ceb */
[----:B------:R-:W-:Y:S02]  /*36830*/  LOP3.LUT P0, RZ, R20, 0x40, RZ, 0xc0, !PT ;  /* 0x0000004014ff7812 */ /* 0x000fe4000780c0ff */
[----:B------:R-:W-:Y:S01]  /*36840*/  @!P4 LEA.HI.X R11, R186, R5, R234, 0x1, P6 ;  /* 0x00000005ba0bc211 */ /* 0x000fe200030f0cea */
[----:B------:R4:W-:Y:S01]  /*36850*/  @!P5 ST.E.128 desc[UR44][R8.64], RZ ;  /* 0x000000ff0800d985 */ /* 0x0009e2000c101d2c */
[----:B------:R-:W-:Y:S02]  /*36860*/  LOP3.LUT P6, RZ, R21, 0x80, RZ, 0xc0, !PT ;  /* 0x0000008015ff7812 */ /* 0x000fe400078cc0ff */
[-C--:B------:R-:W-:Y:S01]  /*36870*/  @!P3 LEA R12, P5, R185, R4.reuse, 0x1 ;  /* 0x00000004b90cb211 */ /* 0x080fe200078a08ff */
[----:B------:R4:W-:Y:S01]  /*36880*/  @!P4 ST.E.128 desc[UR44][R10.64], RZ ;  /* 0x000000ff0a00c985 */ /* 0x0009e2000c101d2c */
[----:B------:R-:W-:-:S02]  /*36890*/  @!P2 LEA R14, P4, R184, R4, 0x1 ;  /* 0x00000004b80ea211 */ /* 0x000fc400078808ff */
[-C--:B------:R-:W-:Y:S02]  /*368a0*/  @!P3 LEA.HI.X R13, R185, R5.reuse, R233, 0x1, P5 ;  /* 0x00000005b90db211 */ /* 0x080fe400028f0ce9 */
[-C--:B0-----:R-:W-:Y:S02]  /*368b0*/  @!P1 LEA R6, P5, R167, R4.reuse, 0x1 ;  /* 0x00000004a7069211 */ /* 0x081fe400078a08ff */
[-C--:B------:R-:W-:Y:S01]  /*368c0*/  @!P2 LEA.HI.X R15, R184, R5.reuse, R232, 0x1, P4 ;  /* 0x00000005b80fa211 */ /* 0x080fe200020f0ce8 */
[----:B------:R4:W-:Y:S01]  /*368d0*/  @!P3 ST.E.128 desc[UR44][R12.64], RZ ;  /* 0x000000ff0c00b985 */ /* 0x0009e2000c101d2c */
[-C--:B--2---:R-:W-:Y:S02]  /*368e0*/  @P0 LEA R18, P3, R192, R4.reuse, 0x1 ;  /* 0x00000004c0120211 */ /* 0x084fe400078608ff */
[----:B------:R-:W-:Y:S01]  /*368f0*/  @P6 LEA R4, P4, R191, R4, 0x1 ;  /* 0x00000004bf046211 */ /* 0x000fe200078808ff */
[----:B------:R4:W-:Y:S01]  /*36900*/  @!P2 ST.E.128 desc[UR44][R14.64], RZ ;  /* 0x000000ff0e00a985 */ /* 0x0009e2000c101d2c */
[----:B------:R-:W-:-:S02]  /*36910*/  @!P1 LEA.HI.X R7, R167, R5, R231, 0x1, P5 ;  /* 0x00000005a7079211 */ /* 0x000fc400028f0ce7 */
[-C--:B------:R-:W-:Y:S02]  /*36920*/  @P0 LEA.HI.X R19, R192, R5.reuse, R230, 0x1, P3 ;  /* 0x00000005c0130211 */ /* 0x080fe400018f0ce6 */
[----:B------:R-:W-:Y:S01]  /*36930*/  @P6 LEA.HI.X R5, R191, R5, R229, 0x1, P4 ;  /* 0x00000005bf056211 */ /* 0x000fe200020f0ce5 */
[----:B------:R4:W-:Y:S04]  /*36940*/  @!P1 ST.E.128 desc[UR44][R6.64], RZ ;  /* 0x000000ff06009985 */ /* 0x0009e8000c101d2c */
[----:B------:R4:W-:Y:S04]  /*36950*/  @P0 ST.E.128 desc[UR44][R18.64], RZ ;  /* 0x000000ff12000985 */ /* 0x0009e8000c101d2c */
[----:B------:R4:W-:Y:S02]  /*36960*/  @P6 ST.E.128 desc[UR44][R4.64], RZ ;  /* 0x000000ff04006985 */ /* 0x0009e4000c101d2c */
.L_x_6807:
[----:B------:R-:W-:Y:S05]  /*36970*/  BSYNC B0 ;  /* 0x0000000000007941 */ /* 0x000fea0003800000 */
.L_x_6799:
[----:B------:R-:W-:Y:S02]  /*36980*/  ULDC UR4, c[0x0][0xd3c] ;  /* 0x00034f0000047ab9 */ /* 0x000fe40000000800 */
[----:B-1----:R-:W-:-:S13]  /*36990*/  ISETP.GE.AND P0, PT, R91, UR4, PT ;  /* 0x000000045b007c0c */ /* 0x002fda000bf06270 */
[----:B------:R-:W-:Y:S05]  /*369a0*/  @!P0 BRA `(.L_x_6817) ;  /* 0xfffffcac00b88947 */ /* 0x000fea000383ffff */
[----:B------:R-:W-:Y:S05]  /*369b0*/  BRA `(.L_x_6592) ;  /* 0x000000b000787947 */ /* 0x000fea0003800000 */
.L_x_6590:
        /* <DEDUP_REMOVED lines=17> */
.L_x_6818:
        /* <DEDUP_REMOVED lines=44> */
.L_x_6822:
        /* <DEDUP_REMOVED lines=39> */
.L_x_6820:
        /* <DEDUP_REMOVED lines=12> */
.L_x_6823:
        /* <DEDUP_REMOVED lines=63> */
.L_x_6824:
        /* <DEDUP_REMOVED lines=61> */
.L_x_6825:
[----:B01----:R-:W-:-:S05]  /*37880*/  LOP3.LUT R3, RZ, R2, RZ, 0x33, !PT ;  /* 0x00000002ff037212 */ /* 0x003fca00078e33ff */
[----:B------:R-:W-:-:S05]  /*37890*/  IMAD.IADD R2, R4, 0x1, R3 ;  /* 0x0000000104027824 */ /* 0x000fca00078e0203 */
[----:B------:R1:W-:Y:S01]  /*378a0*/  STL [R1+0x434], R2 ;  /* 0x0004340201007387 */ /* 0x0003e20000100800 */
[----:B------:R-:W-:Y:S05]  /*378b0*/  BRA `(.L_x_6826) ;  /* 0x0000000000107947 */ /* 0x000fea0003800000 */
.L_x_6821:
[----:B------:R-:W-:Y:S01]  /*378c0*/  IMAD.U32 R2, RZ, RZ, UR6 ;  /* 0x00000006ff027e24 */ /* 0x000fe2000f8e00ff */
[----:B------:R0:W-:Y:S04]  /*378d0*/  STL [R1+0x434], RZ ;  /* 0x000434ff01007387 */ /* 0x0001e80000100800 */
[----:B------:R0:W-:Y:S04]  /*378e0*/  STL [R1+0x438], RZ ;  /* 0x000438ff01007387 */ /* 0x0001e80000100800 */
[----:B------:R0:W-:Y:S02]  /*378f0*/  STL [R1+0x430], R2 ;  /* 0x0004300201007387 */ /* 0x0001e40000100800 */
.L_x_6826:
        /* <DEDUP_REMOVED lines=10> */
.L_x_6819:
        /* <DEDUP_REMOVED lines=13> */
[----:B------:R-:W-:Y:S01]  /*37a70*/  ULDC.64 UR42, c[0x0][0x198] ;  /* 0x00006600002a7ab9 */ /* 0x000fe20000000a00 */
[----:B------:R-:W-:Y:S02]  /*37a80*/  ULDC UR38, c[0x0][0xc] ;  /* 0x0000030000267ab9 */ /* 0x000fe40000000800 */
[----:B------:R-:W-:Y:S04]  /*37a90*/  STL [R1+0x444], RZ ;  /* 0x000444ff01007387 */ /* 0x000fe80000100800 */
        /* <DEDUP_REMOVED lines=18> */
[----:B------:R-:W-:Y:S04]  /*37bc0*/  STL [R1+0x450], R2 ;  /* 0x0004500201007387 */ /* 0x000fe80000100800 */
[----:B------:R1:W-:Y:S01]  /*37bd0*/  STL [R1+0x44c], R2 ;  /* 0x00044c0201007387 */ /* 0x0003e20000100800 */
[C---:B0-----:R-:W-:Y:S02]  /*37be0*/  LOP3.LUT R3, R0.reuse, 0x80, RZ, 0xfc, !PT ;  /* 0x0000008000037812 */ /* 0x041fe400078efcff */
[C---:B------:R-:W-:Y:S02]  /*37bf0*/  LOP3.LUT R3, R0.reuse, 0x140, RZ, 0xfc, !PT ;  /* 0x0000014000037812 */ /* 0x040fe400078efcff */
[C---:B-1----:R-:W-:Y:S02]  /*37c00*/  LOP3.LUT R2, R0.reuse, 0xc0, RZ, 0xfc, !PT ;  /* 0x000000c000027812 */ /* 0x042fe400078efcff */
[----:B------:R-:W-:-:S02]  /*37c10*/  LOP3.LUT R2, R0, 0x180, RZ, 0xfc, !PT ;  /* 0x0000018000027812 */ /* 0x000fc400078efcff */
[----:B------:R-:W-:-:S07]  /*37c20*/  LOP3.LUT R0, R0, 0x1c0, RZ, 0xfc, !PT ;  /* 0x000001c000007812 */ /* 0x000fce00078efcff */
.L_x_7017:
[----:B--2---:R-:W2:Y:S01]  /*37c30*/  LDL R14, [R1+0x43c] ;  /* 0x00043c00010e7983 */ /* 0x004ea20000100800 */
[----:B------:R-:W-:Y:S05]  /*37c40*/  YIELD ;  /* 0x0000000000007946 */ /* 0x000fea0003800000 */
[----:B------:R-:W-:Y:S01]  /*37c50*/  ULDC.64 UR4, c[0x0][0xb20] ;  /* 0x0002c80000047ab9 */ /* 0x000fe20000000a00 */
[----:B0-----:R-:W-:Y:S02]  /*37c60*/  CS2R R6, SRZ ;  /* 0x0000000000067805 */ /* 0x001fe4000001ff00 */
[----:B------:R-:W-:Y:S01]  /*37c70*/  ISETP.NE.U32.AND P0, PT, RZ, UR4, PT ;  /* 0x00000004ff007c0c */ /* 0x000fe2000bf05070 */
[----:B------:R-:W0:Y:S01]  /*37c80*/  LDC.64 R12, c[0x0][0xaf8] ;  /* 0x0002be00ff0c7b82 */ /* 0x000e220000000a00 */
[----:B------:R-:W-:Y:S01]  /*37c90*/  ULDC.64 UR6, c[0x0][0xb00] ;  /* 0x0002c00000067ab9 */ /* 0x000fe20000000a00 */
[----:B------:R-:W-:Y:S01]  /*37ca0*/  ULDC.64 UR8, c[0x0][0xb08] ;  /* 0x0002c20000087ab9 */ /* 0x000fe20000000a00 */
[----:B------:R-:W-:Y:S01]  /*37cb0*/  ISETP.NE.AND.EX P0, PT, RZ, UR5, PT, P0 ;  /* 0x00000005ff007c0c */ /* 0x000fe2000bf05300 */
[----:B------:R-:W-:-:S04]  /*37cc0*/  ULDC.64 UR4, c[0x0][0xb10] ;  /* 0x0002c40000047ab9 */ /* 0x000fc80000000a00 */
[----:B-1----:R-:W1:Y:S08]  /*37cd0*/  LDC.64 R4, c[0x0][0xb00] ;  /* 0x0002c000ff047b82 */ /* 0x002e700000000a00 */
        /* <DEDUP_REMOVED lines=8> */
[----:B------:R-:W-:Y:S01]  /*37d60*/  ISETP.NE.U32.AND P4, PT, RZ, UR8, PT ;  /* 0x00000008ff007c0c */ /* 0x000fe2000bf85070 */
[----:B------:R-:W-:Y:S01]  /*37d70*/  IMAD.MOV.U32 R8, RZ, RZ, RZ ;  /* 0x000000ffff087224 */ /* 0x000fe200078e00ff */
[----:B------:R-:W-:Y:S01]  /*37d80*/  ISETP.NE.U32.AND P1, PT, RZ, UR4, PT ;  /* 0x00000004ff007c0c */ /* 0x000fe2000bf25070 */
[----:B--2---:R-:W0:Y:S01]  /*37d90*/  LDC.64 R2, c[0x0][0xb08] ;  /* 0x0002c200ff027b82 */ /* 0x004e220000000a00 */
[----:B------:R-:W-:-:S02]  /*37da0*/  IMAD.MOV.U32 R0, RZ, RZ, RZ ;  /* 0x000000ffff007224 */ /* 0x000fc400078e00ff */
[----:B------:R-:W-:Y:S01]  /*37db0*/  ISETP.NE.AND.EX P3, PT, RZ, UR5, PT, P1 ;  /* 0x00000005ff007c0c */ /* 0x000fe2000bf65310 */
[----:B-1----:R-:W-:-:S04]  /*37dc0*/  IMAD.WIDE R4, R14, 0x4, R4 ;  /* 0x000000040e047825 */ /* 0x002fc800078e0204 */
        /* <DEDUP_REMOVED lines=30> */
.L_x_6828:
        /* <DEDUP_REMOVED lines=16> */
.L_x_6829:
[----:B------:R-:W-:Y:S05]  /*380b0*/  @!P1 BRA `(.L_x_6830) ;  /* 0x00000000000c9947 */ /* 0x000fea0003800000 */
[----:B------:R-:W2:Y:S04]  /*380c0*/  LDG.E R7, desc[UR44][R4.64] ;  /* 0x0000002c04077981 */ /* 0x000ea8000c1e1900 */
[----:B------:R-:W2:Y:S02]  /*380d0*/  LDG.E R4, desc[UR44][R4.64+0x4] ;  /* 0x0000042c04047981 */ /* 0x000ea4000c1e1900 */
[----:B--2---:R-:W-:-:S07]  /*380e0*/  IMAD.IADD R7, R4, 0x1, -R7 ;  /* 0x0000000104077824 */ /* 0x004fce00078e0a07 */
.L_x_6830:
        /* <DEDUP_REMOVED lines=37> */
.L_x_6833:
[----:B------:R-:W-:-:S13]  /*38340*/  ISETP.NE.AND P0, PT, R3, 0x1, PT ;  /* 0x000000010300780c */ /* 0x000fda0003f05270 */
[----:B------:R-:W1:Y:S02]  /*38350*/  @P0 LDC.64 R4, c[0x0][0xae0] ;  /* 0x0002b800ff040b82 */ /* 0x000e640000000a00 */
[----:B-1----:R-:W-:-:S05]  /*38360*/  @P0 IMAD.HI.U32 R4, R2, R4, RZ ;  /* 0x0000000402040227 */ /* 0x002fca00078e00ff */
[----:B------:R-:W-:-:S07]  /*38370*/  @P0 SHF.R.U32.HI R2, RZ, R5, R4 ;  /* 0x00000005ff020219 */ /* 0x000fce0000011604 */
.L_x_6834:
[----:B------:R-:W-:Y:S05]  /*38380*/  BSYNC B0 ;  /* 0x0000000000007941 */ /* 0x000fea0003800000 */
.L_x_6832:
[----:B------:R-:W-:-:S05]  /*38390*/  IMAD R2, R2, R3, R3 ;  /* 0x0000000302027224 */ /* 0x000fca00078e0203 */
[----:B------:R-:W-:-:S07]  /*383a0*/  VIMNMX R8, R8, R2, PT ;  /* 0x0000000208087248 */ /* 0x000fce0003fe0100 */
.L_x_6831:
        /* <DEDUP_REMOVED lines=25> */
.L_x_6837:
[----:B------:R-:W-:-:S13]  /*38540*/  ISETP.NE.AND P0, PT, R3, 0x1, PT ;  /* 0x000000010300780c */ /* 0x000fda0003f05270 */
[----:B------:R-:W1:Y:S02]  /*38550*/  @P0 LDC.64 R4, c[0x0][0xae0] ;  /* 0x0002b800ff040b82 */ /* 0x000e640000000a00 */
[----:B-1----:R-:W-:-:S05]  /*38560*/  @P0 IMAD.HI.U32 R4, R6, R4, RZ ;  /* 0x0000000406040227 */ /* 0x002fca00078e00ff */
[----:B------:R-:W-:-:S07]  /*38570*/  @P0 SHF.R.U32.HI R6, RZ, R5, R4 ;  /* 0x00000005ff060219 */ /* 0x000fce0000011604 */
.L_x_6838:
[----:B------:R-:W-:Y:S05]  /*38580*/  BSYNC B0 ;  /* 0x0000000000007941 */ /* 0x000fea0003800000 */
.L_x_6836:
[----:B------:R-:W-:-:S05]  /*38590*/  IMAD R3, R6, R3, RZ ;  /* 0x0000000306037224 */ /* 0x000fca00078e02ff */
[----:B------:R-:W-:-:S07]  /*385a0*/  VIMNMX R2, R2, R3, !PT ;  /* 0x0000000302027248 */ /* 0x000fce0007fe0100 */
.L_x_6835:
        /* <DEDUP_REMOVED lines=41> */
.L_x_6840:
[----:B------:R-:W-:Y:S05]  /*38840*/  BSYNC B0 ;  /* 0x0000000000007941 */ /* 0x000fea0003800000 */
.L_x_6839:
[-C--:B------:R-:W-:Y:S01]  /*38850*/  IMAD R7, R13, R2.reuse, R7 ;  /* 0x000000020d077224 */ /* 0x080fe200078e0207 */
        /* <DEDUP_REMOVED lines=23> */
.L_x_7058:
[----:B--2---:R-:W-:Y:S02]  /*389d0*/  ISETP.NE.AND P0, PT, R14, RZ, PT ;  /* 0x000000ff0e00720c */ /* 0x004fe40003f05270 */
[----:B------:R-:W-:-:S11]  /*389e0*/  PLOP3.LUT P6, PT, PT, PT, PT, 0x8, 0x0 ;  /* 0x000000000000781c */ /* 0x000fd60003fce170 */
[----:B------:R-:W-:Y:S05]  /*389f0*/  @P0 BRA `(.L_x_6844) ;  /* 0x00000000000c0947 */ /* 0x000fea0003800000 */
[----:B------:R-:W-:-:S03]  /*38a00*/  UMOV UR4, 0xffffffff ;  /* 0xffffffff00047882 */ /* 0x000fc60000000000 */
[----:B------:R-:W-:Y:S05]  /*38a10*/  BRA.DIV UR4, `(.L_x_6845) ;  /* 0x0000009e045c7947 */ /* 0x000fea000b800000 */
[----:B------:R-:W-:-:S13]  /*38a20*/  ELECT P6, URZ, PT ;  /* 0x00000000003f782f */ /* 0x000fda00038c0000 */
.L_x_6844:
        /* <DEDUP_REMOVED lines=9> */
.L_x_7061:
[----:B------:R-:W-:Y:S05]  /*38ac0*/  BSYNC B1 ;  /* 0x0000000000017941 */ /* 0x000fea0003800000 */
.L_x_6846:
[----:B------:R-:W-:Y:S04]  /*38ad0*/  BSSY B1, `(.L_x_6848) ;  /* 0x00000bb000017945 */ /* 0x000fe80003800000 */
[----:B------:R-:W-:Y:S05]  /*38ae0*/  @!P6 BRA `(.L_x_6849) ;  /* 0x0000000800e4e947 */ /* 0x000fea0003800000 */
[----:B------:R-:W2:Y:S04]  /*38af0*/  LDL R6, [R1+0x444] ;  /* 0x0004440001067983 */ /* 0x000ea80000100800 */
[----:B------:R-:W3:Y:S01]  /*38b00*/  LDL R8, [R1+0x450] ;  /* 0x0004500001087983 */ /* 0x000ee20000100800 */
[----:B------:R-:W4:Y:S01]  /*38b10*/  S2R R7, SR_TID.X ;  /* 0x0000000000077919 */ /* 0x000f220000002100 */
[----:B------:R-:W-:Y:S01]  /*38b20*/  BSSY B2, `(.L_x_6850) ;  /* 0x0000007000027945 */ /* 0x000fe20003800000 */
[----:B----4-:R-:W-:-:S04]  /*38b30*/  LOP3.LUT R7, R7, 0x7f, RZ, 0xc0, !PT ;  /* 0x0000007f07077812 */ /* 0x010fc800078ec0ff */
[----:B------:R-:W-:Y:S01]  /*38b40*/  ISETP.NE.AND P1, PT, R7, RZ, PT ;  /* 0x000000ff0700720c */ /* 0x000fe20003f25270 */
[----:B--2---:R-:W-:Y:S01]  /*38b50*/  IMAD R6, R6, 0x8, R18 ;  /* 0x0000000806067824 */ /* 0x004fe200078e0212 */
[----:B---3--:R-:W-:-:S04]  /*38b60*/  SHF.L.U32 R10, R8, 0x1f, RZ ;  /* 0x0000001f080a7819 */ /* 0x008fc800000006ff */
[----:B------:R-:W2:Y:S02]  /*38b70*/  SYNCS.PHASECHK.TRANS64.TRYWAIT P0, [R6+URZ+0x388a0], R10 ;  /* 0x0388a00a060075a7 */ /* 0x000ea4000800017f */
[----:B--2---:R-:W-:Y:S05]  /*38b80*/  @!P0 BRA `(.L_x_6851) ;  /* 0x0000009c00348947 */ /* 0x004fea0003800000 */
.L_x_7062:
[----:B------:R-:W-:Y:S05]  /*38b90*/  BSYNC B2 ;  /* 0x0000000000027941 */ /* 0x000fea0003800000 */
.L_x_6850:
[----:B------:R-:W-:Y:S04]  /*38ba0*/  BSSY B2, `(.L_x_6852) ;  /* 0x0000009000027945 */ /* 0x000fe80003800000 */
[----:B------:R-:W-:Y:S05]  /*38bb0*/  @P1 BRA `(.L_x_6853) ;  /* 0x00000000001c1947 */ /* 0x000fea0003800000 */
[----:B-1----:R-:W1:Y:S02]  /*38bc0*/  S2R R5, SR_TID.X ;  /* 0x0000000000057919 */ /* 0x002e640000002100 */
[----:B-1----:R-:W-:Y:S01]  /*38bd0*/  LOP3.LUT R7, R5, 0x1f, RZ, 0xc0, !PT ;  /* 0x0000001f05077812 */ /* 0x002fe200078ec0ff */
[----:B------:R-:W-:-:S03]  /*38be0*/  IMAD.MOV.U32 R5, RZ, RZ, 0x2000 ;  /* 0x00002000ff057424 */ /* 0x000fc600078e00ff */
[----:B------:R-:W-:Y:S01]  /*38bf0*/  ISETP.NE.AND P0, PT, R7, RZ, PT ;  /* 0x000000ff0700720c */ /* 0x000fe20003f05270 */
[----:B------:R3:W-:-:S12]  /*38c00*/  SYNCS.ARRIVE.TRANS64 RZ, [R6+URZ+0x38890], R5 ;  /* 0x0388900506ff79a7 */ /* 0x0007d8000800003f */
[----:B---3--:R-:W-:Y:S05]  /*38c10*/  @!P0 BRA `(.L_x_6853) ;  /* 0x0000000000048947 */ /* 0x008fea0003800000 */
[----:B------:R-:W-:Y:S01]  /*38c20*/  BPT.TRAP 0x1 ;  /* 0x000000040000795c */ /* 0x000fe20000300000 */
.L_x_6853:
[----:B------:R-:W-:Y:S05]  /*38c30*/  BSYNC B2 ;  /* 0x0000000000027941 */ /* 0x000fea0003800000 */
.L_x_6852:
        /* <DEDUP_REMOVED lines=13> */
.L_x_6854:
        /* <DEDUP_REMOVED lines=13> */
.L_x_7063:
[----:B------:R-:W-:Y:S05]  /*38de0*/  BSYNC B2 ;  /* 0x0000000000027941 */ /* 0x000fea0003800000 */
.L_x_6855:
[----:B------:R-:W-:Y:S01]  /*38df0*/  BSSY B2, `(.L_x_6857) ;  /* 0x000000b000027945 */ /* 0x000fe20003800000 */
[----:B-12---:R-:W-:Y:S02]  /*38e00*/  IMAD.MOV.U32 R10, RZ, RZ, 0x0 ;  /* 0x00000000ff0a7424 */ /* 0x006fe400078e00ff */
        /* <DEDUP_REMOVED lines=9> */
.L_x_6858:
[----:B------:R-:W-:Y:S05]  /*38ea0*/  BSYNC B2 ;  /* 0x0000000000027941 */ /* 0x000fea0003800000 */
.L_x_6857:
        /* <DEDUP_REMOVED lines=10> */
.L_x_6859:
        /* <DEDUP_REMOVED lines=15> */
.L_x_6860:
        /* <DEDUP_REMOVED lines=15> */
.L_x_6861:
        /* <DEDUP_REMOVED lines=15> */
.L_x_6862:
        /* <DEDUP_REMOVED lines=15> */
.L_x_6863:
        /* <DEDUP_REMOVED lines=15> */
.L_x_6864:
        /* <DEDUP_REMOVED lines=15> */
.L_x_6865:
        /* <DEDUP_REMOVED lines=15> */
.L_x_6866:
        /* <DEDUP_REMOVED lines=10> */
.L_x_6849:
[----:B------:R-:W-:Y:S05]  /*39680*/  BSYNC B1 ;  /* 0x0000000000017941 */ /* 0x000fea0003800000 */
.L_x_6848:
[----:B------:R-:W2:Y:S04]  /*39690*/  LDL.LU R10, [R1+0x444] ;  /* 0x00044400010a7983 */ /* 0x000ea80000300800 */
[----:B------:R-:W3:Y:S01]  /*396a0*/  LDL.LU R8, [R1+0x450] ;  /* 0x0004500001087983 */ /* 0x000ee20000300800 */
[----:B-1----:R-:W-:Y:S01]  /*396b0*/  VIADD R5, R9, 0xfffffffe ;  /* 0xfffffffe09057836 */ /* 0x002fe20000000000 */
        /* <DEDUP_REMOVED lines=10> */
.L_x_6886:
[----:B------:R-:W-:Y:S05]  /*39760*/  YIELD ;  /* 0x0000000000007946 */ /* 0x000fea0003800000 */
[----:B------:R-:W-:Y:S04]  /*39770*/  BSSY B1, `(.L_x_6867) ;  /* 0x00000ba000017945 */ /* 0x000fe80003800000 */
[----:B--2---:R-:W-:Y:S05]  /*39780*/  @!P6 BRA `(.L_x_6868) ;  /* 0x0000000800e0e947 */ /* 0x004fea0003800000 */
[----:B-1----:R-:W2:Y:S04]  /*39790*/  LDL R6, [R1+0x444] ;  /* 0x0004440001067983 */ /* 0x002ea80000100800 */
[----:B------:R-:W3:Y:S01]  /*397a0*/  LDL R7, [R1+0x450] ;  /* 0x0004500001077983 */ /* 0x000ee20000100800 */
[----:B------:R-:W1:Y:S01]  /*397b0*/  S2R R8, SR_TID.X ;  /* 0x0000000000087919 */ /* 0x000e620000002100 */
[----:B------:R-:W-:Y:S01]  /*397c0*/  BSSY B2, `(.L_x_6869) ;  /* 0x0000007000027945 */ /* 0x000fe20003800000 */
[----:B-1----:R-:W-:-:S04]  /*397d0*/  LOP3.LUT R8, R8, 0x7f, RZ, 0xc0, !PT ;  /* 0x0000007f08087812 */ /* 0x002fc800078ec0ff */
[----:B------:R-:W-:Y:S01]  /*397e0*/  ISETP.NE.AND P2, PT, R8, RZ, PT ;  /* 0x000000ff0800720c */ /* 0x000fe20003f45270 */
[----:B--2---:R-:W-:Y:S01]  /*397f0*/  IMAD R6, R6, 0x8, R18 ;  /* 0x0000000806067824 */ /* 0x004fe200078e0212 */
[----:B---3--:R-:W-:-:S04]  /*39800*/  SHF.L.U32 R7, R7, 0x1f, RZ ;  /* 0x0000001f07077819 */ /* 0x008fc800000006ff */
[----:B------:R-:W1:Y:S02]  /*39810*/  SYNCS.PHASECHK.TRANS64.TRYWAIT P1, [R6+URZ+0x388a0], R7 ;  /* 0x0388a007060075a7 */ /* 0x000e64000802017f */
[----:B-1----:R-:W-:Y:S05]  /*39820*/  @!P1 BRA `(.L_x_6870) ;  /* 0x0000009000349947 */ /* 0x002fea0003800000 */
.L_x_7064:
[----:B------:R-:W-:Y:S05]  /*39830*/  BSYNC B2 ;  /* 0x0000000000027941 */ /* 0x000fea0003800000 */
.L_x_6869:
        /* <DEDUP_REMOVED lines=9> */
.L_x_6872:
[----:B------:R-:W-:Y:S05]  /*398d0*/  BSYNC B2 ;  /* 0x0000000000027941 */ /* 0x000fea0003800000 */
.L_x_6871:
        /* <DEDUP_REMOVED lines=12> */
.L_x_6873:
        /* <DEDUP_REMOVED lines=13> */
.L_x_7065:
[----:B------:R-:W-:Y:S05]  /*39a70*/  BSYNC B2 ;  /* 0x0000000000027941 */ /* 0x000fea0003800000 */
.L_x_6874:
        /* <DEDUP_REMOVED lines=11> */
.L_x_6877:
[----:B------:R-:W-:Y:S05]  /*39b30*/  BSYNC B2 ;  /* 0x0000000000027941 */ /* 0x000fea0003800000 */
.L_x_6876:
        /* <DEDUP_REMOVED lines=10> */
.L_x_6878:
        /* <DEDUP_REMOVED lines=15> */
.L_x_6879:
        /* <DEDUP_REMOVED lines=15> */
.L_x_6880:
        /* <DEDUP_REMOVED lines=15> */
.L_x_6881:
        /* <DEDUP_REMOVED lines=15> */
.L_x_6882:
        /* <DEDUP_REMOVED lines=15> */
.L_x_6883:
        /* <DEDUP_REMOVED lines=15> */
.L_x_6884:
        /* <DEDUP_REMOVED lines=15> */
.L_x_6885:
        /* <DEDUP_REMOVED lines=10> */
.L_x_6868:
[----:B------:R-:W-:Y:S05]  /*3a310*/  BSYNC B1 ;  /* 0x0000000000017941 */ /* 0x000fea0003800000 */
.L_x_6867:
        /* <DEDUP_REMOVED lines=8> */
[----:B---3--:R-:W-:-:S03]  /*3a3a0*/  LOP3.LUT R8, R8, R7, RZ, 0x3c, !PT ;  /* 0x0000000708087212 */ /* 0x008fc600078e3cff */
[----:B------:R2:W-:Y:S04]  /*3a3b0*/  STL [R1+0x444], R6 ;  /* 0x0004440601007387 */ /* 0x0005e80000100800 */
[----:B------:R2:W-:Y:S01]  /*3a3c0*/  STL [R1+0x450], R8 ;  /* 0x0004500801007387 */ /* 0x0005e20000100800 */
[----:B------:R-:W-:Y:S05]  /*3a3d0*/  @P2 BRA `(.L_x_6886) ;  /* 0xfffffff000e02947 */ /* 0x000fea000383ffff */
.L_x_6842:
[----:B------:R-:W-:Y:S05]  /*3a3e0*/  BSYNC B0 ;  /* 0x0000000000007941 */ /* 0x000fea0003800000 */
.L_x_6841:
[----:B-12---:R-:W2:Y:S01]  /*3a3f0*/  LDL R8, [R1+0x45c] ;  /* 0x00045c0001087983 */ /* 0x006ea20000100800 */
[----:B------:R-:W1:Y:S01]  /*3a400*/  LDC R0, c[0x0][0x448] ;  /* 0x00011200ff007b82 */ /* 0x000e620000000800 */
[----:B------:R-:W-:Y:S07]  /*3a410*/  @!P0 WARPSYNC.ALL ;  /* 0x0000000000008948 */ /* 0x000fee0003800000 */
[----:B------:R-:W-:Y:S01]  /*3a420*/  @!P0 BAR.SYNC.DEFER_BLOCKING 0xc, 0x180 ;  /* 0x0306000000008b1d */ /* 0x000fe20000010000 */
[----:B-1----:R-:W-:-:S13]  /*3a430*/  ISETP.NE.AND P1, PT, R0, 0x1, PT ;  /* 0x000000010000780c */ /* 0x002fda0003f25270 */
[----:B------:R-:W1:Y:S08]  /*3a440*/  @P1 LDC R0, c[0x0][0x44c] ;  /* 0x00011300ff001b82 */ /* 0x000e700000000800 */
[----:B------:R-:W3:Y:S01]  /*3a450*/  @P1 LDC R3, c[0x0][0x450] ;  /* 0x00011400ff031b82 */ /* 0x000ee20000000800 */
[----:B--2---:R-:W-:-:S04]  /*3a460*/  VIADD R2, R8, 0x3f ;  /* 0x0000003f08027836 */ /* 0x004fc80000000000 */
[----:B-1----:R-:W-:-:S05]  /*3a470*/  @P1 IMAD.HI.U32 R0, R2, R0, RZ ;  /* 0x0000000002001227 */ /* 0x002fca00078e00ff */
[----:B---3--:R-:W-:-:S05]  /*3a480*/  @P1 SHF.R.U32.HI R2, RZ, R3, R0 ;  /* 0x00000003ff021219 */ /* 0x008fca0000011600 */
[----:B------:R-:W-:Y:S02]  /*3a490*/  IMAD.IADD R0, R20, 0x1, R2 ;  /* 0x0000000114007824 */ /* 0x000fe400078e0202 */
[----:B------:R-:W1:Y:S02]  /*3a4a0*/  LDC.64 R2, c[0x0][0xad8] ;  /* 0x0002b600ff027b82 */ /* 0x000e640000000a00 */
[----:B-1----:R-:W-:Y:S01]  /*3a4b0*/  ISETP.GE.AND P2, PT, R3, 0x1, PT ;  /* 0x000000010300780c */ /* 0x002fe20003f46270 */
        /* <DEDUP_REMOVED lines=13> */
.L_x_6889:
[----:B------:R-:W-:-:S13]  /*3a590*/  ISETP.NE.AND P0, PT, R3, 0x1, PT ;  /* 0x000000010300780c */ /* 0x000fda0003f05270 */
[----:B------:R-:W1:Y:S02]  /*3a5a0*/  @P0 LDC.64 R6, c[0x0][0xae0] ;  /* 0x0002b800ff060b82 */ /* 0x000e640000000a00 */
[----:B-1----:R-:W-:-:S05]  /*3a5b0*/  @P0 IMAD.HI.U32 R6, R2, R6, RZ ;  /* 0x0000000602060227 */ /* 0x002fca00078e00ff */
[----:B------:R-:W-:-:S07]  /*3a5c0*/  @P0 SHF.R.U32.HI R2, RZ, R7, R6 ;  /* 0x00000007ff020219 */ /* 0x000fce0000011606 */
.L_x_6890:
[----:B------:R-:W-:Y:S05]  /*3a5d0*/  BSYNC B0 ;  /* 0x0000000000007941 */ /* 0x000fea0003800000 */
.L_x_6888:
[----:B------:R-:W-:-:S05]  /*3a5e0*/  IMAD R2, R2, R3, R3 ;  /* 0x0000000302027224 */ /* 0x000fca00078e0203 */
[----:B------:R-:W-:-:S07]  /*3a5f0*/  VIMNMX R5, R5, R2, PT ;  /* 0x0000000205057248 */ /* 0x000fce0003fe0100 */
.L_x_6887:
[----:B------:R-:W2:Y:S01]  /*3a600*/  LDL R7, [R1+0x4a4] ;  /* 0x0004a40001077983 */ /* 0x000ea20000100800 */
[----:B------:R-:W1:Y:S01]  /*3a610*/  @P1 LDC R2, c[0x0][0x44c] ;  /* 0x00011300ff021b82 */ /* 0x000e620000000800 */
[----:B------:R-:W-:Y:S01]  /*3a620*/  IMAD.MOV.U32 R0, RZ, RZ, R8 ;  /* 0x000000ffff007224 */ /* 0x000fe200078e0008 */
[----:B------:R-:W-:Y:S01]  /*3a630*/  ULDC UR4, c[0x0][0xad4] ;  /* 0x0002b50000047ab9 */ /* 0x000fe20000000800 */
[----:B------:R-:W-:-:S05]  /*3a640*/  VIADD R5, R5, 0x3f ;  /* 0x0000003f05057836 */ /* 0x000fca0000000000 */
[----:B------:R-:W3:Y:S01]  /*3a650*/  @P1 LDC R6, c[0x0][0x450] ;  /* 0x00011400ff061b82 */ /* 0x000ee20000000800 */
[----:B-1----:R-:W-:-:S05]  /*3a660*/  @P1 IMAD.HI.U32 R2, R8, R2, RZ ;  /* 0x0000000208021227 */ /* 0x002fca00078e00ff */
[----:B---3--:R-:W-:-:S05]  /*3a670*/  @P1 SHF.R.U32.HI R0, RZ, R6, R2 ;  /* 0x00000006ff001219 */ /* 0x008fca0000011602 */
        /* <DEDUP_REMOVED lines=18> */
.L_x_6893:
[----:B------:R-:W-:-:S13]  /*3a7a0*/  ISETP.NE.AND P0, PT, R3, 0x1, PT ;  /* 0x000000010300780c */ /* 0x000fda0003f05270 */
[----:B------:R-:W1:Y:S02]  /*3a7b0*/  @P0 LDC.64 R6, c[0x0][0xae0] ;  /* 0x0002b800ff060b82 */ /* 0x000e640000000a00 */
[----:B-1----:R-:W-:-:S05]  /*3a7c0*/  @P0 IMAD.HI.U32 R6, R2, R6, RZ ;  /* 0x0000000602060227 */ /* 0x002fca00078e00ff */
[----:B------:R-:W-:-:S07]  /*3a7d0*/  @P0 SHF.R.U32.HI R2, RZ, R7, R6 ;  /* 0x00000007ff020219 */ /* 0x000fce0000011606 */
.L_x_6894:
[----:B------:R-:W-:Y:S05]  /*3a7e0*/  BSYNC B0 ;  /* 0x0000000000007941 */ /* 0x000fea0003800000 */
.L_x_6892:
[----:B------:R-:W-:-:S05]  /*3a7f0*/  IMAD R2, R2, R3, RZ ;  /* 0x0000000302027224 */ /* 0x000fca00078e02ff */
[----:B------:R-:W-:-:S07]  /*3a800*/  VIMNMX R0, R0, R2, !PT ;  /* 0x0000000200007248 */ /* 0x000fce0007fe0100 */
.L_x_6891:
[----:B------:R-:W-:Y:S01]  /*3a810*/  SHF.R.S32.HI R2, RZ, 0x1f, R0 ;  /* 0x0000001fff027819 */ /* 0x000fe20000011400 */
[----:B------:R1:W-:Y:S01]  /*3a820*/  STL [R1+0x47c], RZ ;  /* 0x00047cff01007387 */ /* 0x0003e20000100800 */
[----:B------:R-:W-:Y:S01]  /*3a830*/  ISETP.NE.AND P1, PT, R4, RZ, PT ;  /* 0x000000ff0400720c */ /* 0x000fe20003f25270 */
[----:B------:R-:W-:Y:S01]  /*3a840*/  BSSY B0, `(.L_x_6895) ;  /* 0x0000024000007945 */ /* 0x000fe20003800000 */
[----:B------:R-:W-:-:S04]  /*3a850*/  LEA.HI R2, R2, R0, RZ, 0x6 ;  /* 0x0000000002027211 */ /* 0x000fc800078f30ff */
[----:B------:R-:W-:-:S04]  /*3a860*/  SHF.R.S32.HI R2, RZ, 0x6, R2 ;  /* 0x00000006ff027819 */ /* 0x000fc80000011402 */
[----:B------:R-:W-:-:S03]  /*3a870*/  VIMNMX R9, RZ, R2, !PT ;  /* 0x00000002ff097248 */ /* 0x000fc60007fe0100 */
[----:B------:R-:W2:Y:S01]  /*3a880*/  @!P1 LDC R4, c[0x0][0xae8] ;  /* 0x0002ba00ff049b82 */ /* 0x000ea20000000800 */
[----:B------:R-:W-:Y:S01]  /*3a890*/  ISETP.GT.AND P0, PT, R5, R9, PT ;  /* 0x000000090500720c */ /* 0x000fe20003f04270 */
[----:B------:R1:W-:-:S12]  /*3a8a0*/  STL [R1+0x478], R9 ;  /* 0x0004780901007387 */ /* 0x0003d80000100800 */
[----:B-1----:R-:W-:Y:S05]  /*3a8b0*/  @!P0 BRA `(.L_x_6896) ;  /* 0x0000000000708947 */ /* 0x002fea0003800000 */
[----:B--2---:R-:W-:-:S04]  /*3a8c0*/  IABS R0, R4 ;  /* 0x0000000400007213 */ /* 0x004fc80000000000 */
        /* <DEDUP_REMOVED lines=27> */
.L_x_6896:
[----:B------:R-:W-:Y:S05]  /*3aa80*/  BSYNC B0 ;  /* 0x0000000000007941 */ /* 0x000fea0003800000 */
.L_x_6895:
[----:B------:R-:W3:Y:S04]  /*3aa90*/  LDL R0, [R1+0x47c] ;  /* 0x00047c0001007983 */ /* 0x000ee80000100800 */
[----:B-1----:R-:W3:Y:S01]  /*3aaa0*/  LDL R2, [R1+0x4a0] ;  /* 0x0004a00001027983 */ /* 0x002ee20000100800 */
[----:B------:R-:W-:Y:S01]  /*3aab0*/  BSSY B7, `(.L_x_6897) ;  /* 0x00005bd000077945 */ /* 0x000fe20003800000 */
[----:B---3--:R-:W-:-:S05]  /*3aac0*/  IMAD R2, R2, R0, R9 ;  /* 0x0000000002027224 */ /* 0x008fca00078e0209 */
[----:B------:R-:W-:Y:S01]  /*3aad0*/  VIADDMNMX R0, R2, R0, R5, PT ;  /* 0x0000000002007246 */ /* 0x000fe20003800105 */
        /* <DEDUP_REMOVED lines=10> */
[----:B--2---:R-:W2:Y:S01]  /*3ab80*/  LDC.64 R4, c[0x0][0xd60] ;  /* 0x00035800ff047b82 */ /* 0x004ea20000000a00 */
        /* <DEDUP_REMOVED lines=9> */
[----:B------:R4:W-:Y:S01]  /*3ac20*/  STL [R1+0x430], R0 ;  /* 0x0004300001007387 */ /* 0x0009e20000100800 */
[----:B------:R-:W-:Y:S05]  /*3ac30*/  BRA `(.L_x_6899) ;  /* 0x0000005800907947 */ /* 0x000fea0003800000 */
.L_x_6898:
        /* <DEDUP_REMOVED lines=8> */
[----:B--2---:R-:W-:Y:S02]  /*3acc0*/  IMAD.U32 R4, RZ, RZ, UR6 ;  /* 0x00000006ff047e24 */ /* 0x004fe4000f8e00ff */
        /* <DEDUP_REMOVED lines=11> */
.L_x_6901:
[----:B------:R-:W-:Y:S05]  /*3ad80*/  BSYNC B6 ;  /* 0x0000000000067941 */ /* 0x000fea0003800000 */
.L_x_6900:
        /* <DEDUP_REMOVED lines=9> */
[----:B--2---:R-:W-:Y:S02]  /*3ae20*/  IMAD.U32 R4, RZ, RZ, UR6 ;  /* 0x00000006ff047e24 */ /* 0x004fe4000f8e00ff */
[----:B------:R-:W-:Y:S02]  /*3ae30*/  IMAD.U32 R5, RZ, RZ, UR7 ;  /* 0x00000007ff057e24 */ /* 0x000fe4000f8e00ff */
        /* <DEDUP_REMOVED lines=8> */
[----:B0--3--:R-:W-:Y:S05]  /*3aec0*/  CALL.ABS.NOINC R2 ;  /* 0x0000000002007343 */ /* 0x009fea0003c00000 */
.L_x_6904:
        /* <DEDUP_REMOVED lines=15> */
.L_x_6903:
[----:B------:R-:W-:Y:S05]  /*3afc0*/  BSYNC B6 ;  /* 0x0000000000067941 */ /* 0x000fea0003800000 */
.L_x_6902:
[----:B------:R-:W3:Y:S01]  /*3afd0*/  LDL R0, [R1+0x43c] ;  /* 0x00043c0001007983 */ /* 0x000ee20000100800 */
[----:B------:R-:W-:Y:S02]  /*3afe0*/  ULDC.64 UR4, c[0x0][0xaf0] ;  /* 0x0002bc0000047ab9 */ /* 0x000fe40000000a00 */
[----:B------:R-:W-:Y:S01]  /*3aff0*/  ISETP.NE.U32.AND P0, PT, RZ, UR4, PT ;  /* 0x00000004ff007c0c */ /* 0x000fe2000bf05070 */
[----:B------:R-:W4:Y:S03]  /*3b000*/  LDL R17, [R1+0x480] ;  /* 0x0004800001117983 */ /* 0x000f260000100800 */
[----:B------:R-:W-:Y:S01]  /*3b010*/  ISETP.NE.AND.EX P0, PT, RZ, UR5, PT, P0 ;  /* 0x00000005ff007c0c */ /* 0x000fe2000bf05300 */
[----:B------:R-:W-:-:S12]  /*3b020*/  ULDC.64 UR4, c[0x0][0xb00] ;  /* 0x0002c00000047ab9 */ /* 0x000fd80000000a00 */
[----:B------:R-:W1:Y:S01]  /*3b030*/  @P0 LDC.64 R2, c[0x0][0xaf0] ;  /* 0x0002bc00ff020b82 */ /* 0x000e620000000a00 */
[----:B---3--:R-:W-:Y:S02]  /*3b040*/  IMAD.MOV.U32 R7, RZ, RZ, R0 ;  /* 0x000000ffff077224 */ /* 0x008fe400078e0000 */
[----:B-1----:R-:W-:-:S05]  /*3b050*/  @P0 IMAD.WIDE R2, R0, 0x4, R2 ;  /* 0x0000000400020825 */ /* 0x002fca00078e0202 */
[----:B------:R1:W3:Y:S01]  /*3b060*/  @P0 LDG.E R7, desc[UR44][R2.64] ;  /* 0x0000002c02070981 */ /* 0x0002e2000c1e1900 */
[----:B----4-:R-:W-:Y:S01]  /*3b070*/  VIADD R0, R17, 0xffffffff ;  /* 0xffffffff11007836 */ /* 0x010fe20000000000 */
[----:B-1----:R-:W1:Y:S02]  /*3b080*/  LDC.64 R2, c[0x0][0x418] ;  /* 0x00010600ff027b82 */ /* 0x002e640000000a00 */
[----:B-1----:R-:W-:Y:S01]  /*3b090*/  LOP3.LUT P0, RZ, R2, UR4, RZ, 0xfc, !PT ;  /* 0x0000000402ff7c12 */ /* 0x002fe2000f80fcff */
[----:B------:R-:W-:-:S03]  /*3b0a0*/  UMOV UR4, 0xffffffff ;  /* 0xffffffff00047882 */ /* 0x000fc60000000000 */
[----:B------:R-:W-:Y:S02]  /*3b0b0*/  LOP3.LUT P0, RZ, R3, UR5, RZ, 0xfc, P0 ;  /* 0x0000000503ff7c12 */ /* 0x000fe4000800fcff */
[----:B---3--:R-:W-:Y:S01]  /*3b0c0*/  SHF.R.S32.HI R8, RZ, 0x1f, R7 ;  /* 0x0000001fff087819 */ /* 0x008fe20000011407 */
[----:B------:R1:W-:Y:S01]  /*3b0d0*/  STL [R1+0x434], R7 ;  /* 0x0004340701007387 */ /* 0x0003e20000100800 */
[----:B------:R-:W-:-:S03]  /*3b0e0*/  SEL R17, R7, RZ, !P0 ;  /* 0x000000ff07117207 */ /* 0x000fc60004000000 */
[----:B------:R1:W-:Y:S01]  /*3b0f0*/  STL [R1+0x438], R8 ;  /* 0x0004380801007387 */ /* 0x0003e20000100800 */
[----:B------:R-:W-:Y:S05]  /*3b100*/  BRA.DIV UR4, `(.L_x_6905) ;  /* 0x0000007a04247947 */ /* 0x000fea000b800000 */
[----:B--2---:R-:W2:Y:S02]  /*3b110*/  S2R R4, SR_TID.X ;  /* 0x0000000000047919 */ /* 0x004ea40000002100 */
[----:B--2---:R-:W-:-:S04]  /*3b120*/  SHF.R.U32.HI R4, RZ, 0x5, R4 ;  /* 0x00000005ff047819 */ /* 0x004fc80000011604 */
[----:B------:R-:W-:-:S05]  /*3b130*/  LOP3.LUT R4, R4, 0x3, RZ, 0xc0, !PT ;  /* 0x0000000304047812 */ /* 0x000fca00078ec0ff */
[----:B------:R2:W3:Y:S02]  /*3b140*/  SHFL.IDX PT, R14, R4, RZ, 0x1f ;  /* 0x00001fff040e7589 */ /* 0x0004e400000e0000 */
.L_x_7068:
        /* <DEDUP_REMOVED lines=9> */
.L_x_7071:
        /* <DEDUP_REMOVED lines=24> */
.L_x_6908:
[----:B------:R-:W4:Y:S04]  /*3b360*/  LDL R0, [R1+0x440] ;  /* 0x0004400001007983 */ /* 0x000f280000100800 */
[----:B---3--:R-:W3:Y:S01]  /*3b370*/  LDL R2, [R1+0x44c] ;  /* 0x00044c0001027983 */ /* 0x008ee20000100800 */
[----:B----4-:R-:W-:Y:S01]  /*3b380*/  IMAD R0, R0, 0x8, R18 ;  /* 0x0000000800007824 */ /* 0x010fe200078e0212 */
[----:B---3--:R-:W-:-:S04]  /*3b390*/  SHF.L.U32 R2, R2, 0x1f, RZ ;  /* 0x0000001f02027819 */ /* 0x008fc800000006ff */
[----:B------:R-:W3:Y:S02]  /*3b3a0*/  SYNCS.PHASECHK.TRANS64.TRYWAIT P0, [R0+URZ+0x38840], R2 ;  /* 0x03884002000075a7 */ /* 0x000ee4000800017f */
[----:B---3--:R-:W-:Y:S05]  /*3b3b0*/  @!P0 BRA `(.L_x_6909) ;  /* 0x0000007400cc8947 */ /* 0x008fea0003800000 */
.L_x_7072:
        /* <DEDUP_REMOVED lines=11> */
.L_x_6910:
        /* <DEDUP_REMOVED lines=23> */
.L_x_6906:
        /* <DEDUP_REMOVED lines=11> */
[----:B--2---:R-:W-:Y:S02]  /*3b690*/  SEL R4, R0, RZ, !P0 ;  /* 0x000000ff00047207 */ /* 0x004fe40004000000 */
        /* <DEDUP_REMOVED lines=21> */
[----:B0-2---:R-:W-:Y:S05]  /*3b7f0*/  CALL.ABS.NOINC R2 ;  /* 0x0000000002007343 */ /* 0x005fea0003c00000 */
.L_x_6912:
[----:B------:R-:W-:Y:S05]  /*3b800*/  BSYNC B6 ;  /* 0x0000000000067941 */ /* 0x000fea0003800000 */
.L_x_6911:
[----:B------:R-:W3:Y:S01]  /*3b810*/  LDL R11, [R1+0x45c] ;  /* 0x00045c00010b7983 */ /* 0x000ee20000100800 */
[----:B-1----:R-:W1:Y:S01]  /*3b820*/  LDC R7, c[0x0][0x448] ;  /* 0x00011200ff077b82 */ /* 0x002e620000000800 */
        /* <DEDUP_REMOVED lines=15> */
[----:B---3--:R-:W-:-:S04]  /*3b920*/  IMAD.IADD R5, R0, 0x1, R11 ;  /* 0x0000000100057824 */ /* 0x008fc800078e020b */
        /* <DEDUP_REMOVED lines=80> */
.L_x_7081:
        /* <DEDUP_REMOVED lines=12> */
.L_x_6914:
        /* <DEDUP_REMOVED lines=37> */
.L_x_6916:
[----:B------:R-:W-:Y:S05]  /*3c140*/  BSYNC B6 ;  /* 0x0000000000067941 */ /* 0x000fea0003800000 */
.L_x_6915:
        /* <DEDUP_REMOVED lines=41> */
[----:B------:R-:W-:Y:S02]  /*3c3e0*/  ULDC.64 UR4, c[0x0][0x390] ;  /* 0x0000e40000047ab9 */ /* 0x000fe40000000a00 */
[----:B------:R-:W-:Y:S01]  /*3c3f0*/  LEA R0, P0, R2, UR4, 0x1 ;  /* 0x0000000402007c11 */ /* 0x000fe2000f8008ff */
[----:B------:R-:W-:Y:S01]  /*3c400*/  ULDC UR4, c[0x0][0x3b8] ;  /* 0x0000ee0000047ab9 */ /* 0x000fe20000000800 */
[----:B------:R-:W-:Y:S01]  /*3c410*/  IMAD.IADD R4, R3, 0x1, R4 ;  /* 0x0000000103047824 */ /* 0x000fe200078e0204 */
[----:B------:R-:W-:Y:S02]  /*3c420*/  ISETP.GE.AND P1, PT, R8, UR4, PT ;  /* 0x0000000408007c0c */ /* 0x000fe4000bf26270 */
[----:B------:R-:W1:Y:S01]  /*3c430*/  S2R R8, SR_TID.X ;  /* 0x0000000000087919 */ /* 0x000e620000002100 */
[----:B------:R-:W-:Y:S02]  /*3c440*/  ISETP.GE.AND P2, PT, R9, UR4, PT ;  /* 0x0000000409007c0c */ /* 0x000fe4000bf46270 */
[----:B------:R-:W-:-:S02]  /*3c450*/  LEA.HI.X R4, R2, UR5, R4, 0x1, P0 ;  /* 0x0000000502047c11 */ /* 0x000fc400080f0c04 */
[----:B------:R-:W-:Y:S02]  /*3c460*/  SEL R3, RZ, 0x4, P2 ;  /* 0x00000004ff037807 */ /* 0x000fe40001000000 */
[----:B------:R-:W-:Y:S01]  /*3c470*/  SEL R2, RZ, 0x2, P1 ;  /* 0x00000002ff027807 */ /* 0x000fe20000800000 */
[----:B0-----:R-:W-:-:S05]  /*3c480*/  IMAD.SHL.U32 R10, R6, 0x8, RZ ;  /* 0x00000008060a7824 */ /* 0x001fca00078e00ff */
[----:B------:R-:W-:-:S04]  /*3c490*/  LOP3.LUT R10, R10, 0x38, RZ, 0xc0, !PT ;  /* 0x000000380a0a7812 */ /* 0x000fc800078ec0ff */
[----:B------:R-:W-:-:S04]  /*3c4a0*/  ISETP.GE.AND P3, PT, R10, UR4, PT ;  /* 0x000000040a007c0c */ /* 0x000fc8000bf66270 */
[----:B------:R-:W-:-:S04]  /*3c4b0*/  SEL R5, RZ, 0x1, P3 ;  /* 0x00000001ff057807 */ /* 0x000fc80001800000 */
[----:B------:R-:W-:Y:S01]  /*3c4c0*/  IADD3 R2, R3, R2, R5 ;  /* 0x0000000203027210 */ /* 0x000fe20007ffe005 */
[----:B-1----:R-:W-:-:S04]  /*3c4d0*/  IMAD.SHL.U32 R8, R8, 0x8, RZ ;  /* 0x0000000808087824 */ /* 0x002fc800078e00ff */
[----:B------:R-:W-:Y:S02]  /*3c4e0*/  @P3 LOP3.LUT R19, R19, 0x8, RZ, 0xfc, !PT ;  /* 0x0000000813133812 */ /* 0x000fe400078efcff */
[----:B------:R-:W-:Y:S02]  /*3c4f0*/  LOP3.LUT R8, R8, 0x38, RZ, 0xc0, !PT ;  /* 0x0000003808087812 */ /* 0x000fe400078ec0ff */
[----:B------:R-:W-:Y:S02]  /*3c500*/  LOP3.LUT R19, R19, 0xfffffffd, RZ, 0xc0, !PT ;  /* 0xfffffffd13137812 */ /* 0x000fe400078ec0ff */
[C---:B------:R-:W-:Y:S02]  /*3c510*/  LOP3.LUT R9, R8.reuse, 0x100, RZ, 0xfc, !PT ;  /* 0x0000010008097812 */ /* 0x040fe400078efcff */
[----:B------:R-:W-:Y:S02]  /*3c520*/  LOP3.LUT R8, R8, 0xc0, RZ, 0xfc, !PT ;  /* 0x000000c008087812 */ /* 0x000fe400078efcff */
[----:B------:R-:W-:-:S02]  /*3c530*/  @P2 LOP3.LUT R19, R19, 0x2, RZ, 0xfc, !PT ;  /* 0x0000000213132812 */ /* 0x000fc400078efcff */
[----:B------:R-:W-:Y:S01]  /*3c540*/  ISETP.GE.AND P5, PT, R8, UR4, PT ;  /* 0x0000000408007c0c */ /* 0x000fe2000bfa6270 */
[C---:B------:R-:W-:Y:S01]  /*3c550*/  IMAD.SHL.U32 R8, R6.reuse, 0x8, RZ ;  /* 0x0000000806087824 */ /* 0x040fe200078e00ff */
[----:B------:R-:W-:Y:S01]  /*3c560*/  LOP3.LUT R19, R19, 0xfffffffb, RZ, 0xc0, !PT ;  /* 0xfffffffb13137812 */ /* 0x000fe200078ec0ff */
[----:B------:R-:W-:Y:S01]  /*3c570*/  IMAD.SHL.U32 R6, R6, 0x8, RZ ;  /* 0x0000000806067824 */ /* 0x000fe200078e00ff */
[----:B------:R-:W-:Y:S02]  /*3c580*/  ISETP.GE.AND P0, PT, R9, UR4, PT ;  /* 0x0000000409007c0c */ /* 0x000fe4000bf06270 */
[----:B------:R-:W-:Y:S02]  /*3c590*/  LOP3.LUT R8, R8, 0x38, RZ, 0xc0, !PT ;  /* 0x0000003808087812 */ /* 0x000fe400078ec0ff */
[----:B------:R-:W-:Y:S02]  /*3c5a0*/  LOP3.LUT R6, R6, 0x38, RZ, 0xc0, !PT ;  /* 0x0000003806067812 */ /* 0x000fe400078ec0ff */
[----:B------:R-:W-:-:S02]  /*3c5b0*/  LOP3.LUT R9, R8, 0x180, RZ, 0xfc, !PT ;  /* 0x0000018008097812 */ /* 0x000fc400078efcff */
[----:B------:R-:W-:Y:S02]  /*3c5c0*/  @P1 LOP3.LUT R19, R19, 0x4, RZ, 0xfc, !PT ;  /* 0x0000000413131812 */ /* 0x000fe400078efcff */
[----:B------:R-:W-:Y:S02]  /*3c5d0*/  SEL R5, RZ, 0x10, P0 ;  /* 0x00000010ff057807 */ /* 0x000fe40000000000 */
[----:B------:R-:W-:Y:S02]  /*3c5e0*/  SEL R3, RZ, 0x8, P5 ;  /* 0x00000008ff037807 */ /* 0x000fe40002800000 */
[----:B------:R-:W-:Y:S02]  /*3c5f0*/  ISETP.GE.AND P1, PT, R9, UR4, PT ;  /* 0x0000000409007c0c */ /* 0x000fe4000bf26270 */
[----:B------:R-:W-:Y:S02]  /*3c600*/  LOP3.LUT R8, R6, 0x140, RZ, 0xfc, !PT ;  /* 0x0000014006087812 */ /* 0x000fe400078efcff */
[----:B------:R-:W-:-:S02]  /*3c610*/  IADD3 R2, R5, R2, R3 ;  /* 0x0000000205027210 */ /* 0x000fc40007ffe003 */
[----:B------:R-:W-:Y:S02]  /*3c620*/  SEL R5, RZ, 0x40, P1 ;  /* 0x00000040ff057807 */ /* 0x000fe40000800000 */
[----:B------:R-:W-:Y:S02]  /*3c630*/  LOP3.LUT R6, R6, 0x1c0, RZ, 0xfc, !PT ;  /* 0x000001c006067812 */ /* 0x000fe400078efcff */
[----:B------:R-:W-:Y:S02]  /*3c640*/  ISETP.GE.AND P1, PT, R8, UR4, PT ;  /* 0x0000000408007c0c */ /* 0x000fe4000bf26270 */
[----:B------:R-:W-:Y:S01]  /*3c650*/  ISETP.GE.AND P2, PT, R6, UR4, PT ;  /* 0x0000000406007c0c */ /* 0x000fe2000bf46270 */
[----:B------:R-:W-:Y:S01]  /*3c660*/  UMOV UR4, 0xffffffff ;  /* 0xffffffff00047882 */ /* 0x000fe20000000000 */
[----:B------:R-:W-:Y:S02]  /*3c670*/  SEL R3, RZ, 0x20, P1 ;  /* 0x00000020ff037807 */ /* 0x000fe40000800000 */
[----:B------:R-:W-:-:S02]  /*3c680*/  SEL R6, RZ, 0x80, P2 ;  /* 0x00000080ff067807 */ /* 0x000fc40001000000 */
        /* <DEDUP_REMOVED lines=13> */
[----:B------:R-:W-:Y:S04]  /*3c760*/  SHFL.IDX PT, R14, R0, 0x1, 0x181f ;  /* 0x00381f00000e7f89 */ /* 0x000fe800000e0000 */
        /* <DEDUP_REMOVED lines=12> */
[----:B------:R-:W-:Y:S01]  /*3c830*/  SHFL.IDX PT, R8, R4, RZ, 0x181f ;  /* 0x00181fff04087589 */ /* 0x000fe200000e0000 */
[----:B0-----:R-:W-:-:S05]  /*3c840*/  IMAD.SHL.U32 R12, R3, 0x8, RZ ;  /* 0x00000008030c7824 */ /* 0x001fca00078e00ff */
[----:B------:R-:W-:Y:S02]  /*3c850*/  @P3 LOP3.LUT R19, R19, 0x20, RZ, 0xfc, !PT ;  /* 0x0000002013133812 */ /* 0x000fe400078efcff */
[----:B------:R-:W-:Y:S02]  /*3c860*/  @!P2 ISETP.NE.U32.AND P3, PT, R2, RZ, PT ;  /* 0x000000ff0200a20c */ /* 0x000fe40003f65070 */
[----:B------:R-:W0:Y:S01]  /*3c870*/  SHFL.IDX PT, R2, R0, RZ, 0x181f ;  /* 0x00181fff00027589 */ /* 0x000e2200000e0000 */
[----:B------:R-:W-:Y:S02]  /*3c880*/  LOP3.LUT R12, R12, 0x38, RZ, 0xc0, !PT ;  /* 0x000000380c0c7812 */ /* 0x000fe400078ec0ff */
[----:B------:R-:W-:-:S08]  /*3c890*/  LOP3.LUT R19, R19, 0xffffbfff, RZ, 0xc0, !PT ;  /* 0xffffbfff13137812 */ /* 0x000fd000078ec0ff */
[----:B------:R-:W-:Y:S02]  /*3c8a0*/  @P3 LOP3.LUT R19, R19, 0x4000, RZ, 0xfc, !PT ;  /* 0x0000400013133812 */ /* 0x000fe400078efcff */
[----:B0-----:R-:W-:-:S05]  /*3c8b0*/  @!P2 LEA R3, P6, R12, R2, 0x1 ;  /* 0x000000020c03a211 */ /* 0x001fca00078c08ff */
[----:B------:R-:W-:-:S05]  /*3c8c0*/  @!P2 IMAD.X R2, RZ, RZ, R8, P6 ;  /* 0x000000ffff02a224 */ /* 0x000fca00030e0608 */
        /* <DEDUP_REMOVED lines=61> */
.L_x_7091:
        /* <DEDUP_REMOVED lines=31> */
.L_x_6919:
[----:B------:R-:W-:Y:S05]  /*3ce90*/  BSYNC B0 ;  /* 0x0000000000007941 */ /* 0x000fea0003800000 */
.L_x_6918:
[----:B------:R-:W-:Y:S01]  /*3cea0*/  NOP ;  /* 0x0000000000007918 */ /* 0x000fe20000000000 */
[----:B------:R-:W-:-:S13]  /*3ceb0*/  PLOP3.LUT P0, PT, PT, PT, PT, 0x80, 0x0 ;  /* 0x000000000000781c */ /* 0x000fda0003f0f070 */
.L_x_6920:
        /* <DEDUP_REMOVED lines=18> */
.L_x_7092:
[----:B------:R-:W-:Y:S05]  /*3cfe0*/  BSYNC B0 ;  /* 0x0000000000007941 */ /* 0x000fea0003800000 */
.L_x_6921:
        /* <DEDUP_REMOVED lines=13> */
.L_x_7093:
[----:B------:R-:W-:Y:S05]  /*3d0c0*/  BSYNC B1 ;  /* 0x0000000000017941 */ /* 0x000fea0003800000 */
.L_x_6925:
        /* <DEDUP_REMOVED lines=9> */
.L_x_6928:
[----:B------:R-:W-:Y:S05]  /*3d160*/  BSYNC B1 ;  /* 0x0000000000017941 */ /* 0x000fea0003800000 */
.L_x_6927:
        /* <DEDUP_REMOVED lines=13> */
.L_x_6929:
        /* <DEDUP_REMOVED lines=15> */
.L_x_6930:
        /* <DEDUP_REMOVED lines=15> */
.L_x_6931:
        /* <DEDUP_REMOVED lines=15> */
.L_x_6932:
        /* <DEDUP_REMOVED lines=15> */
.L_x_6933:
        /* <DEDUP_REMOVED lines=15> */
.L_x_6934:
        /* <DEDUP_REMOVED lines=15> */
.L_x_6935:
        /* <DEDUP_REMOVED lines=15> */
.L_x_6936:
        /* <DEDUP_REMOVED lines=10> */
.L_x_6924:
[----:B------:R-:W-:Y:S05]  /*3d970*/  BSYNC B0 ;  /* 0x0000000000007941 */ /* 0x000fea0003800000 */
.L_x_6923:
        /* <DEDUP_REMOVED lines=61> */
.L_x_6943:
[----:B------:R-:W2:Y:S01]  /*3dd50*/  S2R R2, SR_TID.X ;  /* 0x0000000000027919 */ /* 0x000ea20000002100 */
[----:B-1----:R-:W-:Y:S01]  /*3dd60*/  SHF.L.U32 R6, R9, 0x1f, RZ ;  /* 0x0000001f09067819 */ /* 0x002fe200000006ff */
[----:B------:R-:W-:Y:S01]  /*3dd70*/  BSSY B3, `(.L_x_6944) ;  /* 0x0000006000037945 */ /* 0x000fe20003800000 */
[----:B--2---:R-:W-:Y:S01]  /*3dd80*/  LOP3.LUT R3, R2, 0x7f, RZ, 0xc0, !PT ;  /* 0x0000007f02037812 */ /* 0x004fe200078ec0ff */
[----:B------:R-:W-:-:S03]  /*3dd90*/  IMAD R2, R10, 0x8, R18 ;  /* 0x000000080a027824 */ /* 0x000fc600078e0212 */
[----:B------:R-:W-:Y:S01]  /*3dda0*/  ISETP.NE.AND P1, PT, R3, RZ, PT ;  /* 0x000000ff0300720c */ /* 0x000fe20003f25270 */
[----:B------:R-:W1:Y:S02]  /*3ddb0*/  SYNCS.PHASECHK.TRANS64.TRYWAIT P0, [R2+URZ+0x38840], R6 ;  /* 0x03884006020075a7 */ /* 0x000e64000800017f */
[----:B-1----:R-:W-:Y:S10]  /*3ddc0*/  @!P0 BRA `(.L_x_6945) ;  /* 0x0000005c00a88947 */ /* 0x002ff40003800000 */
.L_x_7094:
[----:B------:R-:W-:Y:S05]  /*3ddd0*/  BSYNC B3 ;  /* 0x0000000000037941 */ /* 0x000fea0003800000 */
.L_x_6944:
        /* <DEDUP_REMOVED lines=9> */
.L_x_6947:
[----:B------:R-:W-:Y:S05]  /*3de70*/  BSYNC B3 ;  /* 0x0000000000037941 */ /* 0x000fea0003800000 */
.L_x_6946:
        /* <DEDUP_REMOVED lines=13> */
.L_x_6948:
        /* <DEDUP_REMOVED lines=13> */
.L_x_7095:
[----:B------:R-:W-:Y:S05]  /*3e020*/  BSYNC B3 ;  /* 0x0000000000037941 */ /* 0x000fea0003800000 */
.L_x_6949:
        /* <DEDUP_REMOVED lines=11> */
.L_x_6952:
[----:B------:R-:W-:Y:S05]  /*3e0e0*/  BSYNC B3 ;  /* 0x0000000000037941 */ /* 0x000fea0003800000 */
.L_x_6951:
        /* <DEDUP_REMOVED lines=10> */
.L_x_6953:
        /* <DEDUP_REMOVED lines=15> */
.L_x_6954:
        /* <DEDUP_REMOVED lines=15> */
.L_x_6955:
        /* <DEDUP_REMOVED lines=15> */
.L_x_6956:
        /* <DEDUP_REMOVED lines=15> */
.L_x_6957:
        /* <DEDUP_REMOVED lines=15> */
.L_x_6958:
        /* <DEDUP_REMOVED lines=15> */
.L_x_6959:
        /* <DEDUP_REMOVED lines=15> */
.L_x_6960:
        /* <DEDUP_REMOVED lines=10> */
.L_x_6942:
[----:B------:R-:W-:Y:S05]  /*3e8c0*/  BSYNC B1 ;  /* 0x0000000000017941 */ /* 0x000fea0003800000 */
.L_x_6941:
[----:B------:R-:W2:Y:S02]  /*3e8d0*/  LDL.LU R5, [R1+0x480] ;  /* 0x0004800001057983 */ /* 0x000ea40000300800 */
[----:B--2---:R-:W-:-:S07]  /*3e8e0*/  VIADD R0, R5, 0xfffffffd ;  /* 0xfffffffd05007836 */ /* 0x004fce0000000000 */
.L_x_6940:
[----:B------:R-:W-:Y:S05]  /*3e8f0*/  BSYNC B2 ;  /* 0x0000000000027941 */ /* 0x000fea0003800000 */
.L_x_6939:
[----:B------:R-:W-:-:S05]  /*3e900*/  VIADD R8, R8, 0xfffffffe ;  /* 0xfffffffe08087836 */ /* 0x000fca0000000000 */
[----:B------:R-:W-:-:S13]  /*3e910*/  ISETP.NE.AND P0, PT, R8, R4, PT ;  /* 0x000000040800720c */ /* 0x000fda0003f05270 */
[----:B------:R-:W-:Y:S05]  /*3e920*/  @!P0 BRA `(.L_x_6938) ;  /* 0x0000001800e08947 */ /* 0x000fea0003800000 */
.L_x_7001:
        /* <DEDUP_REMOVED lines=35> */
.L_x_6963:
[----:B------:R-:W1:Y:S01]  /*3eb60*/  S2R R2, SR_TID.X ;  /* 0x0000000000027919 */ /* 0x000e620000002100 */
[----:B------:R-:W-:Y:S01]  /*3eb70*/  IMAD R3, R7, 0x8, R18 ;  /* 0x0000000807037824 */ /* 0x000fe200078e0212 */
[----:B------:R-:W-:Y:S01]  /*3eb80*/  BSSY B2, `(.L_x_6964) ;  /* 0x0000006000027945 */ /* 0x000fe20003800000 */
[----:B-1----:R-:W-:Y:S02]  /*3eb90*/  LOP3.LUT R4, R2, 0x7f, RZ, 0xc0, !PT ;  /* 0x0000007f02047812 */ /* 0x002fe400078ec0ff */
[----:B------:R-:W-:Y:S02]  /*3eba0*/  SHF.L.U32 R2, R6, 0x1f, RZ ;  /* 0x0000001f06027819 */ /* 0x000fe400000006ff */
[----:B------:R-:W-:Y:S02]  /*3ebb0*/  ISETP.NE.AND P1, PT, R4, RZ, PT ;  /* 0x000000ff0400720c */ /* 0x000fe40003f25270 */
[----:B------:R-:W1:Y:S02]  /*3ebc0*/  SYNCS.PHASECHK.TRANS64.TRYWAIT P0, [R3+URZ+0x38840], R2 ;  /* 0x03884002030075a7 */ /* 0x000e64000800017f */
[----:B-1----:R-:W-:Y:S09]  /*3ebd0*/  @!P0 BRA `(.L_x_6965) ;  /* 0x00000050004c8947 */ /* 0x002ff20003800000 */
.L_x_7096:
[----:B------:R-:W-:Y:S05]  /*3ebe0*/  BSYNC B2 ;  /* 0x0000000000027941 */ /* 0x000fea0003800000 */
.L_x_6964:
        /* <DEDUP_REMOVED lines=9> */
.L_x_6967:
[----:B------:R-:W-:Y:S05]  /*3ec80*/  BSYNC B2 ;  /* 0x0000000000027941 */ /* 0x000fea0003800000 */
.L_x_6966:
        /* <DEDUP_REMOVED lines=12> */
.L_x_6968:
        /* <DEDUP_REMOVED lines=13> */
.L_x_7097:
[----:B------:R-:W-:Y:S05]  /*3ee20*/  BSYNC B2 ;  /* 0x0000000000027941 */ /* 0x000fea0003800000 */
.L_x_6969:
        /* <DEDUP_REMOVED lines=11> */
.L_x_6972:
[----:B------:R-:W-:Y:S05]  /*3eee0*/  BSYNC B2 ;  /* 0x0000000000027941 */ /* 0x000fea0003800000 */
.L_x_6971:
[----:B------:R-:W-:Y:S01]  /*3eef0*/  R2UR UR10, R10 ;  /* 0x000000000a0a72ca */ /* 0x000fe200000e0000 */
[----:B01----:R-:W-:Y:S01]  /*3ef00*/  IMAD R2, R7, 0x10000, R18 ;  /* 0x0001000007027824 */ /* 0x003fe200078e0212 */
[----:B------:R-:W-:Y:S01]  /*3ef10*/  R2UR UR6, R8 ;  /* 0x00000000080672ca */ /* 0x000fe200000e0000 */
[----:B------:R-:W-:Y:S01]  /*3ef20*/  UIADD3 UR4, UP0, UR42, 0x470, URZ ;  /* 0x000004702a047890 */ /* 0x000fe2000ff1e03f */
[----:B------:R-:W-:Y:S01]  /*3ef30*/  R2UR UR7, R9 ;  /* 0x00000000090772ca */ /* 0x000fe200000e0000 */
[----:B------:R-:W-:Y:S01]  /*3ef40*/  VIADD R3, R3, 0x38850 ;  /* 0x0003885003037836 */ /* 0x000fe20000000000 */
[----:B------:R-:W-:Y:S01]  /*3ef50*/  PLOP3.LUT P0, PT, PT, PT, PT, 0x80, 0x0 ;  /* 0x000000000000781c */ /* 0x000fe20003f0f070 */
[----:B------:R-:W-:Y:S01]  /*3ef60*/  VIADD R5, R2, 0x400 ;  /* 0x0000040002057836 */ /* 0x000fe20000000000 */
[----:B------:R-:W-:-:S12]  /*3ef70*/  UIADD3.X UR5, URZ, UR43, URZ, UP0, !UPT ;  /* 0x0000002b3f057290 */ /* 0x000fd800087fe43f */
.L_x_6973:
        /* <DEDUP_REMOVED lines=15> */
.L_x_6974:
        /* <DEDUP_REMOVED lines=15> */
.L_x_6975:
        /* <DEDUP_REMOVED lines=15> */
.L_x_6976:
        /* <DEDUP_REMOVED lines=15> */
.L_x_6977:
        /* <DEDUP_REMOVED lines=15> */
.L_x_6978:
        /* <DEDUP_REMOVED lines=15> */
.L_x_6979:
        /* <DEDUP_REMOVED lines=15> */
.L_x_6980:
        /* <DEDUP_REMOVED lines=10> */
.L_x_6962:
[----:B------:R-:W-:Y:S05]  /*3f6b0*/  BSYNC B1 ;  /* 0x0000000000017941 */ /* 0x000fea0003800000 */
.L_x_6961:
        /* <DEDUP_REMOVED lines=35> */
.L_x_6983:
        /* <DEDUP_REMOVED lines=8> */
.L_x_7098:
[----:B------:R-:W-:Y:S05]  /*3f970*/  BSYNC B2 ;  /* 0x0000000000027941 */ /* 0x000fea0003800000 */
.L_x_6984:
        /* <DEDUP_REMOVED lines=9> */
.L_x_6987:
[----:B------:R-:W-:Y:S05]  /*3fa10*/  BSYNC B2 ;  /* 0x0000000000027941 */ /* 0x000fea0003800000 */
.L_x_6986:
        /* <DEDUP_REMOVED lines=13> */
.L_x_6988:
        /* <DEDUP_REMOVED lines=13> */
.L_x_7099:
[----:B------:R-:W-:Y:S05]  /*3fbc0*/  BSYNC B2 ;  /* 0x0000000000027941 */ /* 0x000fea0003800000 */
.L_x_6989:
        /* <DEDUP_REMOVED lines=11> */
.L_x_6992:
[----:B------:R-:W-:Y:S05]  /*3fc80*/  BSYNC B2 ;  /* 0x0000000000027941 */ /* 0x000fea0003800000 */
.L_x_6991:
        /* <DEDUP_REMOVED lines=10> */
.L_x_6993:
        /* <DEDUP_REMOVED lines=15> */
.L_x_6994:
        /* <DEDUP_REMOVED lines=15> */
.L_x_6995:
        /* <DEDUP_REMOVED lines=15> */
.L_x_6996:
        /* <DEDUP_REMOVED lines=15> */
.L_x_6997:
        /* <DEDUP_REMOVED lines=15> */
.L_x_6998:
        /* <DEDUP_REMOVED lines=15> */
.L_x_6999:
        /* <DEDUP_REMOVED lines=15> */
.L_x_7000:
        /* <DEDUP_REMOVED lines=10> */
.L_x_6982:
[----:B------:R-:W-:Y:S05]  /*40460*/  BSYNC B1 ;  /* 0x0000000000017941 */ /* 0x000fea0003800000 */
.L_x_6981:
[----:B------:R-:W2:Y:S01]  /*40470*/  LDL R5, [R1+0x458] ;  /* 0x0004580001057983 */ /* 0x000ea20000100800 */
[----:B------:R-:W-:Y:S01]  /*40480*/  VIADD R0, R0, 0xfffffffe ;  /* 0xfffffffe00007836 */ /* 0x000fe20000000000 */
[----:B--2---:R-:W-:-:S13]  /*40490*/  ISETP.GT.AND P0, PT, R6, R5, PT ;  /* 0x000000050600720c */ /* 0x004fda0003f04270 */
[----:B------:R-:W-:Y:S05]  /*404a0*/  @P0 BRA `(.L_x_7001) ;  /* 0xffffffe400200947 */ /* 0x000fea000383ffff */
.L_x_6938:
[----:B------:R-:W-:Y:S05]  /*404b0*/  BSYNC B0 ;  /* 0x0000000000007941 */ /* 0x000fea0003800000 */
.L_x_6937:
        /* <DEDUP_REMOVED lines=24> */
[----:B------:R2:W-:Y:S02]  /*40640*/  STL [R1+0x430], R2 ;  /* 0x0004300201007387 */ /* 0x0005e40000100800 */
.L_x_7003:
[----:B------:R-:W-:Y:S05]  /*40650*/  BSYNC B0 ;  /* 0x0000000000007941 */ /* 0x000fea0003800000 */
.L_x_7002:
[----:B------:R-:W-:-:S05]  /*40660*/  SEL R0, R0, RZ, P0 ;  /* 0x000000ff00007207 */ /* 0x000fca0000000000 */
[----:B------:R3:W-:Y:S02]  /*40670*/  STL [R1+0x440], R0 ;  /* 0x0004400001007387 */ /* 0x0007e40000100800 */
.L_x_6899:
[----:B------:R-:W-:Y:S05]  /*40680*/  BSYNC B7 ;  /* 0x0000000000077941 */ /* 0x000fea0003800000 */
.L_x_6897:
        /* <DEDUP_REMOVED lines=8> */
[----:B--2---:R-:W2:Y:S04]  /*40710*/  LDS.128 R4, [R18+0x388d0] ;  /* 0x0388d00012047984 */ /* 0x004ea80000000c00 */
[----:B--2---:R2:W-:Y:S01]  /*40720*/  STL.128 [R1+0x430], R4 ;  /* 0x0004300401007387 */ /* 0x0045e20000100c00 */
[----:B------:R-:W-:Y:S06]  /*40730*/  BAR.ARV 0x4, 0x180 ;  /* 0x0106000000007b1d */ /* 0x000fec0000002000 */
[----:B------:R-:W-:Y:S05]  /*40740*/  BRA `(.L_x_7005) ;  /* 0x0000001000347947 */ /* 0x000fea0003800000 */
.L_x_7004:
[----:B---34-:R-:W3:Y:S01]  /*40750*/  S2R R0, SR_TID.X ;  /* 0x0000000000007919 */ /* 0x018ee20000002100 */
[----:B------:R-:W-:Y:S01]  /*40760*/  UMOV UR4, 0xffffffff ;  /* 0xffffffff00047882 */ /* 0x000fe20000000000 */
[----:B---3--:R-:W-:-:S04]  /*40770*/  LOP3.LUT R16, R0, 0x1f, RZ, 0xc0, !PT ;  /* 0x0000001f00107812 */ /* 0x008fc800078ec0ff */
[----:B------:R-:W-:Y:S01]  /*40780*/  ISETP.NE.AND P0, PT, R16, 0x1f, PT ;  /* 0x0000001f1000780c */ /* 0x000fe20003f05270 */
[----:B------:R-:W-:-:S12]  /*40790*/  BRA.DIV UR4, `(.L_x_7006) ;  /* 0x0000003604ac7947 */ /* 0x000fd8000b800000 */
[----:B-1----:R-:W3:Y:S01]  /*407a0*/  LDL R3, [R1+0x43c] ;  /* 0x00043c0001037983 */ /* 0x002ee20000100800 */
[----:B------:R-:W-:-:S03]  /*407b0*/  ULDC UR4, c[0x0][0xd3c] ;  /* 0x00034f0000047ab9 */ /* 0x000fc60000000800 */
[----:B--2---:R-:W0:Y:S01]  /*407c0*/  LDL.LU R2, [R1+0x430] ;  /* 0x0004300001027983 */ /* 0x004e220000300800 */
[----:B---3--:R-:W-:-:S05]  /*407d0*/  IMAD.IADD R0, R3, 0x1, R16 ;  /* 0x0000000103007824 */ /* 0x008fca00078e0210 */
        /* <DEDUP_REMOVED lines=8> */
[----:B------:R-:W-:Y:S02]  /*40860*/  IMAD.MOV.U32 R0, RZ, RZ, RZ ;  /* 0x000000ffff007224 */ /* 0x000fe400078e00ff */
[----:B------:R-:W-:Y:S01]  /*40870*/  IMAD.MOV.U32 R6, RZ, RZ, RZ ;  /* 0x000000ffff067224 */ /* 0x000fe200078e00ff */
[C---:B------:R-:W-:Y:S02]  /*40880*/  ISETP.GE.U32.AND P2, PT, R16.reuse, 0x2, PT ;  /* 0x000000021000780c */ /* 0x040fe40003f46070 */
[C---:B------:R-:W-:Y:S02]  /*40890*/  ISETP.GE.U32.AND P3, PT, R16.reuse, 0x4, PT ;  /* 0x000000041000780c */ /* 0x040fe40003f66070 */
[C---:B------:R-:W-:Y:S02]  /*408a0*/  ISETP.GE.U32.AND P4, PT, R16.reuse, 0x8, PT ;  /* 0x000000081000780c */ /* 0x040fe40003f86070 */
[----:B------:R-:W-:Y:S01]  /*408b0*/  ISETP.GE.U32.AND P5, PT, R16, 0x10, PT ;  /* 0x000000101000780c */ /* 0x000fe20003fa6070 */
[----:B------:R-:W-:Y:S04]  /*408c0*/  SHFL.IDX PT, R5, R10, RZ, 0x1f ;  /* 0x00001fff0a057589 */ /* 0x000fe800000e0000 */
[----:B------:R-:W-:Y:S01]  /*408d0*/  SHFL.IDX PT, R4, R10, 0x1, 0x1f ;  /* 0x00201f000a047f89 */ /* 0x000fe200000e0000 */
[----:B--2---:R-:W-:-:S02]  /*408e0*/  @!P1 IMAD.MOV.U32 R0, RZ, RZ, R8 ;  /* 0x000000ffff009224 */ /* 0x004fc400078e0008 */
        /* <DEDUP_REMOVED lines=18> */
[----:B------:R0:W1:Y:S01]  /*40a10*/  SHFL.IDX PT, R9, R7, 0x1f, 0x1f ;  /* 0x03e01f0007097f89 */ /* 0x00006200000e0000 */
[----:B------:R-:W-:-:S07]  /*40a20*/  IMAD.MOV.U32 R8, RZ, RZ, RZ ;  /* 0x000000ffff087224 */ /* 0x000fce00078e00ff */
.L_x_7109:
[----:B------:R-:W-:Y:S02]  /*40a30*/  ULDC UR4, c[0x0][0xd38] ;  /* 0x00034e0000047ab9 */ /* 0x000fe40000000800 */
[----:B------:R-:W-:-:S04]  /*40a40*/  IMAD.U32 R2, RZ, RZ, UR4 ;  /* 0x00000004ff027e24 */ /* 0x000fc8000f8e00ff */
[----:B-1----:R-:W-:-:S04]  /*40a50*/  IMAD R9, R9, R2, RZ ;  /* 0x0000000209097224 */ /* 0x002fc800078e02ff */
[----:B------:R-:W-:-:S05]  /*40a60*/  IMAD.IADD R4, R4, 0x1, R9 ;  /* 0x0000000104047824 */ /* 0x000fca00078e0209 */
[----:B------:R-:W-:-:S13]  /*40a70*/  ISETP.GT.AND P6, PT, R4, R5, PT ;  /* 0x000000050400720c */ /* 0x000fda0003fc4270 */
[----:B------:R-:W-:Y:S05]  /*40a80*/  @P6 BRA `(.L_x_7007) ;  /* 0x0000000000ac6947 */ /* 0x000fea0003800000 */
.L_x_7010:
        /* <DEDUP_REMOVED lines=37> */
.L_x_7117:
[----:B------:R-:W-:Y:S02]  /*40ce0*/  ULDC UR4, c[0x0][0xd38] ;  /* 0x00034e0000047ab9 */ /* 0x000fe40000000800 */
[----:B------:R-:W-:-:S04]  /*40cf0*/  IMAD.U32 R2, RZ, RZ, UR4 ;  /* 0x00000004ff027e24 */ /* 0x000fc8000f8e00ff */
[----:B-1----:R-:W-:-:S04]  /*40d00*/  IMAD R9, R9, R2, RZ ;  /* 0x0000000209097224 */ /* 0x002fc800078e02ff */
[----:B------:R-:W-:-:S05]  /*40d10*/  IMAD.IADD R4, R9, 0x1, R4 ;  /* 0x0000000109047824 */ /* 0x000fca00078e0204 */
[----:B------:R-:W-:-:S13]  /*40d20*/  ISETP.GT.AND P6, PT, R4, R5, PT ;  /* 0x000000050400720c */ /* 0x000fda0003fc4270 */
[----:B------:R-:W-:Y:S05]  /*40d30*/  @!P6 BRA `(.L_x_7010) ;  /* 0xfffffffc0054e947 */ /* 0x000fea000383ffff */
.L_x_7007:
        /* <DEDUP_REMOVED lines=12> */
.L_x_7122:
[----:B------:R-:W-:-:S13]  /*40e00*/  ISETP.NE.AND P0, PT, R3, RZ, PT ;  /* 0x000000ff0300720c */ /* 0x000fda0003f05270 */
[----:B------:R-:W-:Y:S05]  /*40e10*/  @!P0 BRA `(.L_x_7012) ;  /* 0x0000000000148947 */ /* 0x000fea0003800000 */
[----:B------:R-:W-:Y:S01]  /*40e20*/  UMOV UR4, 0xffffffff ;  /* 0xffffffff00047882 */ /* 0x000fe20000000000 */
[----:B-1----:R-:W-:Y:S02]  /*40e30*/  VIADD R4, R4, 0xffffffff ;  /* 0xffffffff04047836 */ /* 0x002fe40000000000 */
[----:B------:R-:W-:Y:S05]  /*40e40*/  BRA.DIV UR4, `(.L_x_7013) ;  /* 0x0000003a04a07947 */ /* 0x000fea000b800000 */
[----:B------:R1:W3:Y:S02]  /*40e50*/  SHFL.IDX PT, R4, R7, R4, 0x1f ;  /* 0x00001f0407047589 */ /* 0x0002e400000e0000 */
.L_x_7125:
[----:B---3--:R-:W-:-:S07]  /*40e60*/  IMAD.MOV.U32 R8, RZ, RZ, R4 ;  /* 0x000000ffff087224 */ /* 0x008fce00078e0004 */
.L_x_7012:
[----:B------:R-:W-:Y:S01]  /*40e70*/  IMAD R3, R8, R2, R9 ;  /* 0x0000000208037224 */ /* 0x000fe200078e0209 */
[----:B------:R-:W-:-:S03]  /*40e80*/  ISETP.NE.AND P0, PT, R6, 0x1, PT ;  /* 0x000000010600780c */ /* 0x000fc60003f05270 */
[----:B01----:R-:W-:Y:S01]  /*40e90*/  IMAD.IADD R7, R5, 0x1, -R3 ;  /* 0x0000000105077824 */ /* 0x003fe200078e0a03 */
[----:B------:R0:W-:Y:S09]  /*40ea0*/  STL [R1+0x430], R3 ;  /* 0x0004300301007387 */ /* 0x0001f20000100800 */
[----:B------:R-:W-:Y:S05]  /*40eb0*/  @!P0 BRA `(.L_x_7014) ;  /* 0x0000000000e48947 */ /* 0x000fea0003800000 */
[----:B------:R-:W-:-:S04]  /*40ec0*/  IABS R4, R0 ;  /* 0x0000000000047213 */ /* 0x000fc80000000000 */
[----:B------:R-:W1:Y:S08]  /*40ed0*/  I2F.RP R2, R4 ;  /* 0x0000000400027306 */ /* 0x000e700000209400 */
        /* <DEDUP_REMOVED lines=55> */
.L_x_7014:
[----:B0-----:R-:W3:Y:S01]  /*41250*/  LDL R3, [R1+0x43c] ;  /* 0x00043c0001037983 */ /* 0x001ee20000100800 */
[----:B------:R-:W3:Y:S02]  /*41260*/  LDC.64 R4, c[0x0][0xd90] ;  /* 0x00036400ff047b82 */ /* 0x000ee40000000a00 */
        /* <DEDUP_REMOVED lines=61> */
.L_x_7015:
[----:B------:R-:W-:-:S05]  /*41640*/  LOP3.LUT R7, RZ, R7, RZ, 0x33, !PT ;  /* 0x00000007ff077212 */ /* 0x000fca00078e33ff */
[----:B------:R-:W-:-:S05]  /*41650*/  IMAD.IADD R0, R0, 0x1, R7 ;  /* 0x0000000100007824 */ /* 0x000fca00078e0207 */
[----:B------:R3:W-:Y:S01]  /*41660*/  STL [R1+0x434], R0 ;  /* 0x0004340001007387 */ /* 0x0007e20000100800 */
[----:B------:R-:W-:Y:S05]  /*41670*/  BRA `(.L_x_7016) ;  /* 0x0000000000287947 */ /* 0x000fea0003800000 */
.L_x_7008:
[----:B------:R-:W-:Y:S01]  /*41680*/  UMOV UR4, URZ ;  /* 0x0000003f00047c82 */ /* 0x000fe20008000000 */
[----:B------:R-:W-:Y:S01]  /*41690*/  UMOV UR5, URZ ;  /* 0x0000003f00057c82 */ /* 0x000fe20008000000 */
[----:B------:R-:W-:Y:S01]  /*416a0*/  ULDC UR6, c[0x0][0xd3c] ;  /* 0x00034f0000067ab9 */ /* 0x000fe20000000800 */
[----:B------:R-:W-:Y:S01]  /*416b0*/  IMAD.U32 R3, RZ, RZ, UR4 ;  /* 0x00000004ff037e24 */ /* 0x000fe2000f8e00ff */
[----:B------:R1:W-:Y:S01]  /*416c0*/  STL [R1+0x430], R5 ;  /* 0x0004300501007387 */ /* 0x0003e20000100800 */
[----:B------:R-:W-:Y:S02]  /*416d0*/  IMAD.U32 R2, RZ, RZ, UR5 ;  /* 0x00000005ff027e24 */ /* 0x000fe4000f8e00ff */
[----:B------:R-:W-:Y:S01]  /*416e0*/  IMAD.U32 R0, RZ, RZ, UR6 ;  /* 0x00000006ff007e24 */ /* 0x000fe2000f8e00ff */
[----:B------:R1:W-:Y:S04]  /*416f0*/  STL [R1+0x434], R3 ;  /* 0x0004340301007387 */ /* 0x0003e80000100800 */
[----:B------:R1:W-:Y:S04]  /*41700*/  STL [R1+0x43c], R0 ;  /* 0x00043c0001007387 */ /* 0x0003e80000100800 */
[----:B------:R1:W-:Y:S02]  /*41710*/  STL [R1+0x438], R2 ;  /* 0x0004380201007387 */ /* 0x0003e40000100800 */
.L_x_7016:
[----:B01----:R-:W4:Y:S04]  /*41720*/  LDL R2, [R1+0x43c] ;  /* 0x00043c0001027983 */ /* 0x003f280000100800 */
[----:B------:R-:W5:Y:S04]  /*41730*/  LDL R3, [R1+0x438] ;  /* 0x0004380001037983 */ /* 0x000f680000100800 */
[----:B------:R-:W2:Y:S04]  /*41740*/  LDL R4, [R1+0x430] ;  /* 0x0004300001047983 */ /* 0x000ea80000100800 */
[----:B------:R-:W2:Y:S01]  /*41750*/  LDL R5, [R1+0x434] ;  /* 0x0004340001057983 */ /* 0x000ea20000100800 */
[----:B---3--:R-:W0:Y:S01]  /*41760*/  S2R R0, SR_TID.X ;  /* 0x0000000000007919 */ /* 0x008e220000002100 */
[----:B------:R-:W-:Y:S05]  /*41770*/  WARPSYNC.ALL ;  /* 0x0000000000007948 */ /* 0x000fea0003800000 */
[----:B0-----:R-:W-:Y:S01]  /*41780*/  LOP3.LUT R0, R0, 0x1f, RZ, 0xc0, !PT ;  /* 0x0000001f00007812 */ /* 0x001fe200078ec0ff */
[----:B------:R-:W-:Y:S03]  /*41790*/  BAR.SYNC.DEFER_BLOCKING 0x4, 0x180 ;  /* 0x0106000000007b1d */ /* 0x000fe60000010000 */
[----:B------:R-:W-:-:S13]  /*417a0*/  ISETP.NE.AND P0, PT, R0, RZ, PT ;  /* 0x000000ff0000720c */ /* 0x000fda0003f05270 */
[----:B------:R-:W0:Y:S01]  /*417b0*/  @!P0 S2R R0, SR_CgaCtaId ;  /* 0x0000000000008919 */ /* 0x000e220000008800 */
[----:B----4-:R-:W-:Y:S01]  /*417c0*/  IMAD.MOV.U32 R7, RZ, RZ, R2 ;  /* 0x000000ffff077224 */ /* 0x010fe200078e0002 */
[----:B------:R-:W-:Y:S01]  /*417d0*/  @!P0 MOV R2, 0x400 ;  /* 0x0000040000028802 */ /* 0x000fe20000000f00 */
[----:B-----5:R-:W-:-:S03]  /*417e0*/  IMAD.MOV.U32 R6, RZ, RZ, R3 ;  /* 0x000000ffff067224 */ /* 0x020fc600078e0003 */
[----:B0-----:R-:W-:-:S05]  /*417f0*/  @!P0 LEA R18, R0, R2, 0x18 ;  /* 0x0000000200128211 */ /* 0x001fca00078ec0ff */
[----:B--2---:R0:W-:Y:S01]  /*41800*/  @!P0 STS.128 [R18+0x388d0], R4 ;  /* 0x0388d00412008388 */ /* 0x0041e20000000c00 */
[----:B------:R-:W-:Y:S06]  /*41810*/  BAR.ARV 0x5, 0x180 ;  /* 0x0146000000007b1d */ /* 0x000fec0000002000 */
.L_x_7005:
[----:B---34-:R-:W3:Y:S01]  /*41820*/  LDL R0, [R1+0x43c] ;  /* 0x00043c0001007983 */ /* 0x018ee20000100800 */
[----:B------:R-:W-:Y:S02]  /*41830*/  ULDC UR4, c[0x0][0xd3c] ;  /* 0x00034f0000047ab9 */ /* 0x000fe40000000800 */
[----:B---3--:R-:W-:-:S13]  /*41840*/  ISETP.GE.AND P0, PT, R0, UR4, PT ;  /* 0x0000000400007c0c */ /* 0x008fda000bf06270 */
[----:B------:R-:W-:Y:S05]  /*41850*/  @!P0 BRA `(.L_x_7017) ;  /* 0xffffff6000f48947 */ /* 0x000fea000383ffff */
[----:B------:R-:W-:Y:S05]  /*41860*/  BSYNC B8 ;  /* 0x0000000000087941 */ /* 0x000fea0003800000 */
.L_x_6827:
[----:B---3--:R-:W3:Y:S01]  /*41870*/  LDL.LU R0, [R1+0x49c] ;  /* 0x00049c0001007983 */ /* 0x008ee20000300800 */
[----:B------:R-:W-:Y:S01]  /*41880*/  BSSY B0, `(.L_x_7018) ;  /* 0x000000b000007945 */ /* 0x000fe20003800000 */
[----:B0-2---:R-:W0:Y:S01]  /*41890*/  S2R R5, SR_CgaCtaId ;  /* 0x0000000000057919 */ /* 0x005e220000008800 */
[----:B---3--:R-:W-:-:S05]  /*418a0*/  VIADD R0, R0, 0x1 ;  /* 0x0000000100007836 */ /* 0x008fca0000000000 */
        /* <DEDUP_REMOVED lines=8> */
.L_x_7126:
[----:B------:R-:W-:Y:S05]  /*41930*/  BSYNC B0 ;  /* 0x0000000000007941 */ /* 0x000fea0003800000 */
.L_x_7018:
[----:B------:R-:W-:-:S03]  /*41940*/  UMOV UR4, 0xffffffff ;  /* 0xffffffff00047882 */ /* 0x000fc60000000000 */
[----:B------:R-:W-:Y:S05]  /*41950*/  BRA.DIV UR4, `(.L_x_7020) ;  /* 0x00000032041c7947 */ /* 0x000fea000b800000 */
[----:B0-----:R-:W0:Y:S02]  /*41960*/  S2R R0, SR_TID.X ;  /* 0x0000000000007919 */ /* 0x001e240000002100 */
[----:B0-----:R-:W-:-:S04]  /*41970*/  SHF.R.U32.HI R0, RZ, 0x5, R0 ;  /* 0x00000005ff007819 */ /* 0x001fc80000011600 */
[----:B------:R-:W-:-:S05]  /*41980*/  LOP3.LUT R0, R0, 0x3, RZ, 0xc0, !PT ;  /* 0x0000000300007812 */ /* 0x000fca00078ec0ff */
[----:B------:R0:W1:Y:S02]  /*41990*/  SHFL.IDX PT, R14, R0, RZ, 0x1f ;  /* 0x00001fff000e7589 */ /* 0x00006400000e0000 */
.L_x_7129:
[----:B-1----:R-:W-:-:S13]  /*419a0*/  ISETP.NE.AND P0, PT, R14, RZ, PT ;  /* 0x000000ff0e00720c */ /* 0x002fda0003f05270 */
[----:B------:R-:W-:Y:S05]  /*419b0*/  @P0 BRA `(.L_x_6592) ;  /* 0x0000000000780947 */ /* 0x000fea0003800000 */
[----:B------:R-:W-:-:S03]  /*419c0*/  UMOV UR4, 0xffffffff ;  /* 0xffffffff00047882 */ /* 0x000fc60000000000 */
[----:B------:R-:W-:Y:S05]  /*419d0*/  BRA.DIV UR4, `(.L_x_7021) ;  /* 0x0000003204307947 */ /* 0x000fea000b800000 */
[----:B------:R-:W-:-:S13]  /*419e0*/  ELECT P6, URZ, PT ;  /* 0x00000000003f782f */ /* 0x000fda00038c0000 */
.L_x_7132:
        /* <DEDUP_REMOVED lines=15> */
.L_x_7133:
[----:B------:R-:W0:Y:S01]  /*41ae0*/  LDL.LU R6, [R1+0x440] ;  /* 0x0004400001067983 */ /* 0x000e220000300800 */
[----:B------:R-:W1:Y:S01]  /*41af0*/  SYNCS.PHASECHK.TRANS64.TRYWAIT P0, [R7+URZ], R2 ;  /* 0x00000002070075a7 */ /* 0x000e62000800017f */
[----:B------:R-:W-:-:S04]  /*41b00*/  VIADD R0, R9, 0x38860 ;  /* 0x0003886009007836 */ /* 0x000fc80000000000 */
[----:B0-----:R-:W-:Y:S01]  /*41b10*/  IMAD R5, R6, 0x8, R0 ;  /* 0x0000000806057824 */ /* 0x001fe200078e0200 */
[----:B-1----:R-:W-:Y:S06]  /*41b20*/  @!P0 BRA `(.L_x_7023) ;  /* 0x0000003000108947 */ /* 0x002fec0003800000 */
.L_x_7134:
[----:B------:R-:W1:Y:S02]  /*41b30*/  SYNCS.PHASECHK.TRANS64.TRYWAIT P0, [R5+URZ], R4 ;  /* 0x00000004050075a7 */ /* 0x000e64000800017f */
[----:B-1----:R-:W-:Y:S05]  /*41b40*/  @!P0 BRA `(.L_x_7024) ;  /* 0x00000030001c8947 */ /* 0x002fea0003800000 */
.L_x_7135:
[----:B------:R-:W-:-:S07]  /*41b50*/  IMAD R3, R3, 0x8, R0 ;  /* 0x0000000803037824 */ /* 0x000fce00078e0200 */
.L_x_7025:
[----:B--2---:R2:W3:Y:S02]  /*41b60*/  SYNCS.PHASECHK.TRANS64.TRYWAIT P0, [R3+URZ], R2 ;  /* 0x00000002030075a7 */ /* 0x0044e4000800017f */
[----:B---3--:R-:W-:Y:S05]  /*41b70*/  @!P0 NANOSLEEP.SYNCS 0x989680 ;  /* 0x009896800000895d */ /* 0x008fea0003900000 */
[----:B------:R-:W3:Y:S02]  /*41b80*/  @!P0 SYNCS.PHASECHK.TRANS64 P0, [R3+URZ], R2 ;  /* 0x00000002030085a7 */ /* 0x000ee4000800007f */
[----:B---3--:R-:W-:Y:S05]  /*41b90*/  @!P0 BRA `(.L_x_7025) ;  /* 0xfffffffc00f08947 */ /* 0x008fea000383ffff */
.L_x_6592:
[----:B------:R-:W-:Y:S05]  /*41ba0*/  BSYNC B9 ;  /* 0x0000000000097941 */ /* 0x000fea0003800000 */
.L_x_6589:
[----:B------:R-:W-:Y:S05]  /*41bb0*/  EXIT ;  /* 0x000000000000794d */ /* 0x000fea0003800000 */
.L_x_6618:
[----:B0-----:R0:W1:Y:S02]  /*41bc0*/  SYNCS.PHASECHK.TRANS64.TRYWAIT P0, [R45+URZ+0x38890], R48 ;  /* 0x038890302d0075a7 */ /* 0x001064000800017f */
[----:B-1----:R-:W-:Y:S05]  /*41bd0*/  @!P0 NANOSLEEP.SYNCS 0x989680 ;  /* 0x009896800000895d */ /* 0x002fea0003900000 */
[----:B------:R-:W1:Y:S02]  /*41be0*/  @!P0 SYNCS.PHASECHK.TRANS64 P0, [R45+URZ+0x38890], R48 ;  /* 0x038890302d0085a7 */ /* 0x000e64000800007f */
[----:B-1----:R-:W-:Y:S05]  /*41bf0*/  @!P0 BRA `(.L_x_6618) ;  /* 0xfffffffc00f08947 */ /* 0x002fea000383ffff */
[----:B------:R-:W-:Y:S05]  /*41c00*/  BRA `(.L_x_7026) ;  /* 0xfffffc1400847947 */ /* 0x000fea000383ffff */
.L_x_6628:
[----:B0-----:R0:W1:Y:S02]  /*41c10*/  SYNCS.PHASECHK.TRANS64.TRYWAIT P6, [R45+URZ+0x38890], R48 ;  /* 0x038890302d0075a7 */ /* 0x00106400080c017f */
[----:B-1----:R-:W-:Y:S05]  /*41c20*/  @!P6 NANOSLEEP.SYNCS 0x989680 ;  /* 0x009896800000e95d */ /* 0x002fea0003900000 */
[----:B------:R-:W1:Y:S02]  /*41c30*/  @!P6 SYNCS.PHASECHK.TRANS64 P6, [R45+URZ+0x38890], R48 ;  /* 0x038890302d00e5a7 */ /* 0x000e6400080c007f */
[----:B-1----:R-:W-:Y:S05]  /*41c40*/  @!P6 BRA `(.L_x_6628) ;  /* 0xfffffffc00f0e947 */ /* 0x002fea000383ffff */
[----:B------:R-:W-:Y:S05]  /*41c50*/  BRA `(.L_x_7027) ;  /* 0xfffffc2000387947 */ /* 0x000fea000383ffff */
.L_x_6633:
[----:B0-----:R0:W1:Y:S02]  /*41c60*/  SYNCS.PHASECHK.TRANS64.TRYWAIT P0, [R45+URZ+0x38890], R48 ;  /* 0x038890302d0075a7 */ /* 0x001064000800017f */
[----:B-1----:R-:W-:Y:S05]  /*41c70*/  @!P0 NANOSLEEP.SYNCS 0x989680 ;  /* 0x009896800000895d */ /* 0x002fea0003900000 */
[----:B------:R-:W1:Y:S02]  /*41c80*/  @!P0 SYNCS.PHASECHK.TRANS64 P0, [R45+URZ+0x38890], R48 ;  /* 0x038890302d0085a7 */ /* 0x000e64000800007f */
[----:B-1----:R-:W-:Y:S05]  /*41c90*/  @!P0 BRA `(.L_x_6633) ;  /* 0xfffffffc00f08947 */ /* 0x002fea000383ffff */
[----:B------:R-:W-:Y:S05]  /*41ca0*/  BRA `(.L_x_7028) ;  /* 0xfffffc2800407947 */ /* 0x000fea000383ffff */
.L_x_6637:
[----:B-1----:R1:W0:Y:S02]  /*41cb0*/  SYNCS.PHASECHK.TRANS64.TRYWAIT P4, [R45+URZ+0x388b0], R48 ;  /* 0x0388b0302d0075a7 */ /* 0x002224000808017f */
[----:B0-----:R-:W-:Y:S05]  /*41cc0*/  @!P4 NANOSLEEP.SYNCS 0x989680 ;  /* 0x009896800000c95d */ /* 0x001fea0003900000 */
[----:B------:R-:W0:Y:S02]  /*41cd0*/  @!P4 SYNCS.PHASECHK.TRANS64 P4, [R45+URZ+0x388b0], R48 ;  /* 0x0388b0302d00c5a7 */ /* 0x000e24000808007f */
[----:B0-----:R-:W-:Y:S05]  /*41ce0*/  @!P4 BRA `(.L_x_6637) ;  /* 0xfffffffc00f0c947 */ /* 0x001fea000383ffff */
[----:B------:R-:W-:Y:S05]  /*41cf0*/  BRA `(.L_x_7029) ;  /* 0xfffffc2800d07947 */ /* 0x000fea000383ffff */
.L_x_6685:
        /* <DEDUP_REMOVED lines=8> */
.L_x_7031:
[----:B------:R-:W-:Y:S05]  /*41d80*/  BSYNC B1 ;  /* 0x0000000000017941 */ /* 0x000fea0003800000 */
.L_x_7030:
        /* <DEDUP_REMOVED lines=8> */
.L_x_7032:
[----:B------:R-:W-:Y:S02]  /*41e10*/  IMAD.MOV.U32 R13, RZ, RZ, R32 ;  /* 0x000000ffff0d7224 */ /* 0x000fe400078e0020 */
[----:B------:R-:W-:-:S07]  /*41e20*/  IMAD.MOV.U32 R6, RZ, RZ, R14 ;  /* 0x000000ffff067224 */ /* 0x000fce00078e000e */
[----:B------:R-:W-:Y:S05]  /*41e30*/  WARPSYNC.COLLECTIVE R15, `(.L_x_7033) ;  /* 0x000000000f087348 */ /* 0x000fea0003c00000 */
[----:B------:R0:W1:Y:S02]  /*41e40*/  SHFL.IDX P6, R14, R13, R12, R11 ;  /* 0x0000000c0d0e7389 */ /* 0x00006400000c000b */
[----:B01----:R-:W-:Y:S01]  /*41e50*/  ENDCOLLECTIVE ;  /* 0x000000000000791b */ /* 0x003fe20003800000 */
.L_x_7033:
[----:B------:R-:W-:Y:S02]  /*41e60*/  IMAD.MOV.U32 R13, RZ, RZ, R34 ;  /* 0x000000ffff0d7224 */ /* 0x000fe400078e0022 */
[----:B------:R-:W-:-:S07]  /*41e70*/  IMAD.MOV.U32 R7, RZ, RZ, R14 ;  /* 0x000000ffff077224 */ /* 0x000fce00078e000e */
[----:B------:R-:W-:Y:S05]  /*41e80*/  WARPSYNC.COLLECTIVE R15, `(.L_x_7034) ;  /* 0x000000000f087348 */ /* 0x000fea0003c00000 */
[----:B------:R0:W1:Y:S02]  /*41e90*/  SHFL.IDX P6, R14, R13, R12, R11 ;  /* 0x0000000c0d0e7389 */ /* 0x00006400000c000b */
[----:B01----:R-:W-:Y:S01]  /*41ea0*/  ENDCOLLECTIVE ;  /* 0x000000000000791b */ /* 0x003fe20003800000 */
.L_x_7034:
[----:B------:R-:W-:Y:S01]  /*41eb0*/  IMAD.MOV.U32 R8, RZ, RZ, R14 ;  /* 0x000000ffff087224 */ /* 0x000fe200078e000e */
[----:B------:R-:W-:Y:S06]  /*41ec0*/  BRA `(.L_x_7035) ;  /* 0xfffffcd000587947 */ /* 0x000fec000383ffff */
.L_x_6688:
        /* <DEDUP_REMOVED lines=8> */
.L_x_7037:
[----:B------:R-:W-:Y:S05]  /*41f50*/  BSYNC B1 ;  /* 0x0000000000017941 */ /* 0x000fea0003800000 */
.L_x_7036:
        /* <DEDUP_REMOVED lines=8> */
.L_x_7038:
[----:B------:R-:W-:Y:S02]  /*41fe0*/  IMAD.MOV.U32 R13, RZ, RZ, R32 ;  /* 0x000000ffff0d7224 */ /* 0x000fe400078e0020 */
[----:B------:R-:W-:-:S07]  /*41ff0*/  IMAD.MOV.U32 R6, RZ, RZ, R14 ;  /* 0x000000ffff067224 */ /* 0x000fce00078e000e */
[----:B------:R-:W-:Y:S05]  /*42000*/  WARPSYNC.COLLECTIVE R15, `(.L_x_7039) ;  /* 0x000000000f087348 */ /* 0x000fea0003c00000 */
[----:B------:R0:W1:Y:S02]  /*42010*/  SHFL.IDX P6, R14, R13, R12, R11 ;  /* 0x0000000c0d0e7389 */ /* 0x00006400000c000b */
[----:B01----:R-:W-:Y:S01]  /*42020*/  ENDCOLLECTIVE ;  /* 0x000000000000791b */ /* 0x003fe20003800000 */
.L_x_7039:
[----:B------:R-:W-:Y:S02]  /*42030*/  IMAD.MOV.U32 R13, RZ, RZ, R34 ;  /* 0x000000ffff0d7224 */ /* 0x000fe400078e0022 */
[----:B------:R-:W-:-:S07]  /*42040*/  IMAD.MOV.U32 R7, RZ, RZ, R14 ;  /* 0x000000ffff077224 */ /* 0x000fce00078e000e */
[----:B------:R-:W-:Y:S05]  /*42050*/  WARPSYNC.COLLECTIVE R15, `(.L_x_7040) ;  /* 0x000000000f087348 */ /* 0x000fea0003c00000 */
[----:B------:R0:W1:Y:S02]  /*42060*/  SHFL.IDX P6, R14, R13, R12, R11 ;  /* 0x0000000c0d0e7389 */ /* 0x00006400000c000b */
[----:B01----:R-:W-:Y:S01]  /*42070*/  ENDCOLLECTIVE ;  /* 0x000000000000791b */ /* 0x003fe20003800000 */
.L_x_7040:
[----:B------:R-:W-:Y:S05]  /*42080*/  BRA `(.L_x_7041) ;  /* 0xfffffcd000c47947 */ /* 0x000fea000383ffff */
.L_x_6692:
[----:B-1----:R1:W4:Y:S02]  /*42090*/  SYNCS.PHASECHK.TRANS64.TRYWAIT P0, [R2+URZ+0x38800], R33 ;  /* 0x03880021020075a7 */ /* 0x002324000800017f */
[----:B----4-:R-:W-:Y:S05]  /*420a0*/  @!P0 NANOSLEEP.SYNCS 0x989680 ;  /* 0x009896800000895d */ /* 0x010fea0003900000 */
[----:B------:R-:W4:Y:S02]  /*420b0*/  @!P0 SYNCS.PHASECHK.TRANS64 P0, [R2+URZ+0x38800], R33 ;  /* 0x03880021020085a7 */ /* 0x000f24000800007f */
[----:B----4-:R-:W-:Y:S05]  /*420c0*/  @!P0 BRA `(.L_x_6692) ;  /* 0xfffffffc00f08947 */ /* 0x010fea000383ffff */
[----:B------:R-:W-:Y:S05]  /*420d0*/  BRA `(.L_x_7042) ;  /* 0xfffffcd400507947 */ /* 0x000fea000383ffff */
.L_x_6700:
        /* <DEDUP_REMOVED lines=8> */
.L_x_7044:
[----:B------:R-:W-:Y:S05]  /*42160*/  BSYNC B1 ;  /* 0x0000000000017941 */ /* 0x000fea0003800000 */
.L_x_7043:
        /* <DEDUP_REMOVED lines=8> */
.L_x_7045:
[----:B------:R-:W-:Y:S02]  /*421f0*/  IMAD.MOV.U32 R13, RZ, RZ, R32 ;  /* 0x000000ffff0d7224 */ /* 0x000fe400078e0020 */
[----:B------:R-:W-:-:S07]  /*42200*/  IMAD.MOV.U32 R4, RZ, RZ, R14 ;  /* 0x000000ffff047224 */ /* 0x000fce00078e000e */
[----:B------:R-:W-:Y:S05]  /*42210*/  WARPSYNC.COLLECTIVE R15, `(.L_x_7046) ;  /* 0x000000000f087348 */ /* 0x000fea0003c00000 */
[----:B------:R0:W1:Y:S02]  /*42220*/  SHFL.IDX P6, R14, R13, R12, R11 ;  /* 0x0000000c0d0e7389 */ /* 0x00006400000c000b */
[----:B01----:R-:W-:Y:S01]  /*42230*/  ENDCOLLECTIVE ;  /* 0x000000000000791b */ /* 0x003fe20003800000 */
.L_x_7046:
[----:B------:R-:W-:Y:S02]  /*42240*/  IMAD.MOV.U32 R13, RZ, RZ, R9 ;  /* 0x000000ffff0d7224 */ /* 0x000fe400078e0009 */
[----:B------:R-:W-:-:S07]  /*42250*/  IMAD.MOV.U32 R7, RZ, RZ, R14 ;  /* 0x000000ffff077224 */ /* 0x000fce00078e000e */
[----:B------:R-:W-:Y:S05]  /*42260*/  WARPSYNC.COLLECTIVE R15, `(.L_x_7047) ;  /* 0x000000000f087348 */ /* 0x000fea0003c00000 */
[----:B------:R0:W1:Y:S02]  /*42270*/  SHFL.IDX P6, R14, R13, R12, R11 ;  /* 0x0000000c0d0e7389 */ /* 0x00006400000c000b */
[----:B01----:R-:W-:Y:S01]  /*42280*/  ENDCOLLECTIVE ;  /* 0x000000000000791b */ /* 0x003fe20003800000 */
.L_x_7047:
[----:B------:R-:W-:Y:S01]  /*42290*/  IMAD.MOV.U32 R6, RZ, RZ, R14 ;  /* 0x000000ffff067224 */ /* 0x000fe200078e000e */
[----:B------:R-:W-:Y:S06]  /*422a0*/  BRA `(.L_x_7048) ;  /* 0xfffffce000d07947 */ /* 0x000fec000383ffff */
.L_x_6703:
[----:B------:R-:W-:Y:S01]  /*422b0*/  BSSY B1, `(.L_x_7049) ;  /* 0x0000008000017945 */ /* 0x000fe20003800000 */
[----:B------:R-:W-:Y:S02]  /*422c0*/  IMAD.MOV.U32 R13, RZ, RZ, R3 ;  /* 0x000000ffff0d7224 */ /* 0x000fe400078e0003 */
[----:B------:R-:W-:Y:S02]  /*422d0*/  IMAD.MOV.U32 R12, RZ, RZ, 0x1 ;  /* 0x00000001ff0c7424 */ /* 0x000fe400078e00ff */
[----:B------:R-:W-:Y:S02]  /*422e0*/  IMAD.MOV.U32 R11, RZ, RZ, 0x1c1f ;  /* 0x00001c1fff0b7424 */ /* 0x000fe400078e00ff */
[----:B------:R-:W-:-:S07]  /*422f0*/  IMAD.MOV.U32 R15, RZ, RZ, -0x1 ;  /* 0xffffffffff0f7424 */ /* 0x000fce00078e00ff */
[----:B0-----:R-:W-:Y:S05]  /*42300*/  WARPSYNC.COLLECTIVE R15, `(.L_x_7050) ;  /* 0x000000000f087348 */ /* 0x001fea0003c00000 */
[----:B------:R1:W2:Y:S02]  /*42310*/  SHFL.IDX P6, R14, R13, R12, R11 ;  /* 0x0000000c0d0e7389 */ /* 0x0002a400000c000b */
[----:B012---:R-:W-:Y:S01]  /*42320*/  ENDCOLLECTIVE ;  /* 0x000000000000791b */ /* 0x007fe20003800000 */
.L_x_7050:
[----:B------:R-:W-:Y:S05]  /*42330*/  BSYNC B1 ;  /* 0x0000000000017941 */ /* 0x000fea0003800000 */
.L_x_7049:
        /* <DEDUP_REMOVED lines=8> */
.L_x_7051:
[----:B------:R-:W-:Y:S02]  /*423c0*/  IMAD.MOV.U32 R13, RZ, RZ, R32 ;  /* 0x000000ffff0d7224 */ /* 0x000fe400078e0020 */
[----:B------:R-:W-:-:S07]  /*423d0*/  IMAD.MOV.U32 R6, RZ, RZ, R14 ;  /* 0x000000ffff067224 */ /* 0x000fce00078e000e */
[----:B------:R-:W-:Y:S05]  /*423e0*/  WARPSYNC.COLLECTIVE R15, `(.L_x_7052) ;  /* 0x000000000f087348 */ /* 0x000fea0003c00000 */
[----:B------:R0:W1:Y:S02]  /*423f0*/  SHFL.IDX P6, R14, R13, R12, R11 ;  /* 0x0000000c0d0e7389 */ /* 0x00006400000c000b */
[----:B01----:R-:W-:Y:S01]  /*42400*/  ENDCOLLECTIVE ;  /* 0x000000000000791b */ /* 0x003fe20003800000 */
.L_x_7052:
[----:B------:R-:W-:Y:S02]  /*42410*/  IMAD.MOV.U32 R13, RZ, RZ, R9 ;  /* 0x000000ffff0d7224 */ /* 0x000fe400078e0009 */
[----:B------:R-:W-:-:S07]  /*42420*/  IMAD.MOV.U32 R7, RZ, RZ, R14 ;  /* 0x000000ffff077224 */ /* 0x000fce00078e000e */
[----:B------:R-:W-:Y:S05]  /*42430*/  WARPSYNC.COLLECTIVE R15, `(.L_x_7053) ;  /* 0x000000000f087348 */ /* 0x000fea0003c00000 */
[----:B------:R0:W1:Y:S02]  /*42440*/  SHFL.IDX P6, R14, R13, R12, R11 ;  /* 0x0000000c0d0e7389 */ /* 0x00006400000c000b */
[----:B01----:R-:W-:Y:S01]  /*42450*/  ENDCOLLECTIVE ;  /* 0x000000000000791b */ /* 0x003fe20003800000 */
.L_x_7053:
[----:B------:R-:W-:Y:S02]  /*42460*/  IMAD.MOV.U32 R12, RZ, RZ, R6 ;  /* 0x000000ffff0c7224 */ /* 0x000fe400078e0006 */
[----:B------:R-:W-:Y:S01]  /*42470*/  IMAD.MOV.U32 R13, RZ, RZ, R3 ;  /* 0x000000ffff0d7224 */ /* 0x000fe200078e0003 */
[----:B------:R-:W-:Y:S06]  /*42480*/  BRA `(.L_x_7054) ;  /* 0xfffffce000fc7947 */ /* 0x000fec000383ffff */
.L_x_6707:
[----:B-1----:R1:W2:Y:S02]  /*42490*/  SYNCS.PHASECHK.TRANS64.TRYWAIT P0, [R2+URZ+0x38800], R3 ;  /* 0x03880003020075a7 */ /* 0x0022a4000800017f */
[----:B--2---:R-:W-:Y:S05]  /*424a0*/  @!P0 NANOSLEEP.SYNCS 0x989680 ;  /* 0x009896800000895d */ /* 0x004fea0003900000 */
[----:B------:R-:W2:Y:S02]  /*424b0*/  @!P0 SYNCS.PHASECHK.TRANS64 P0, [R2+URZ+0x38800], R3 ;  /* 0x03880003020085a7 */ /* 0x000ea4000800007f */
[----:B--2---:R-:W-:Y:S05]  /*424c0*/  @!P0 BRA `(.L_x_6707) ;  /* 0xfffffffc00f08947 */ /* 0x004fea000383ffff */
[----:B------:R-:W-:Y:S05]  /*424d0*/  BRA `(.L_x_7055) ;  /* 0xfffffce400547947 */ /* 0x000fea000383ffff */
.L_x_6722:
[----:B0-----:R0:W1:Y:S02]  /*424e0*/  SYNCS.PHASECHK.TRANS64.TRYWAIT P0, [R3+URZ], R6 ;  /* 0x00000006030075a7 */ /* 0x001064000800017f */
[----:B-1----:R-:W-:Y:S05]  /*424f0*/  @!P0 NANOSLEEP.SYNCS 0x989680 ;  /* 0x009896800000895d */ /* 0x002fea0003900000 */
[----:B------:R-:W1:Y:S02]  /*42500*/  @!P0 SYNCS.PHASECHK.TRANS64 P0, [R3+URZ], R6 ;  /* 0x00000006030085a7 */ /* 0x000e64000800007f */
[----:B-1----:R-:W-:Y:S05]  /*42510*/  @!P0 BRA `(.L_x_6722) ;  /* 0xfffffffc00f08947 */ /* 0x002fea000383ffff */
[----:B------:R-:W-:Y:S05]  /*42520*/  BRA `(.L_x_6721) ;  /* 0xfffffcf800ec7947 */ /* 0x000fea000383ffff */
.L_x_6729:
[----:B-1----:R1:W2:Y:S02]  /*42530*/  SYNCS.PHASECHK.TRANS64.TRYWAIT P0, [R6+URZ], R7 ;  /* 0x00000007060075a7 */ /* 0x0022a4000800017f */
[----:B--2---:R-:W-:Y:S05]  /*42540*/  @!P0 NANOSLEEP.SYNCS 0x989680 ;  /* 0x009896800000895d */ /* 0x004fea0003900000 */
[----:B------:R-:W2:Y:S02]  /*42550*/  @!P0 SYNCS.PHASECHK.TRANS64 P0, [R6+URZ], R7 ;  /* 0x00000007060085a7 */ /* 0x000ea4000800007f */
[----:B--2---:R-:W-:Y:S05]  /*42560*/  @!P0 BRA `(.L_x_6729) ;  /* 0xfffffffc00f08947 */ /* 0x004fea000383ffff */
[----:B------:R-:W-:Y:S05]  /*42570*/  BRA `(.L_x_6728) ;  /* 0xfffffd0000207947 */ /* 0x000fea000383ffff */
.L_x_6756:
[----:B0-----:R0:W1:Y:S02]  /*42580*/  SYNCS.PHASECHK.TRANS64.TRYWAIT P1, [R3+URZ], R6 ;  /* 0x00000006030075a7 */ /* 0x001064000802017f */
[----:B-1----:R-:W-:Y:S05]  /*42590*/  @!P1 NANOSLEEP.SYNCS 0x989680 ;  /* 0x009896800000995d */ /* 0x002fea0003900000 */
[----:B------:R-:W1:Y:S02]  /*425a0*/  @!P1 SYNCS.PHASECHK.TRANS64 P1, [R3+URZ], R6 ;  /* 0x00000006030095a7 */ /* 0x000e64000802007f */
[----:B-1----:R-:W-:Y:S05]  /*425b0*/  @!P1 BRA `(.L_x_6756) ;  /* 0xfffffffc00f09947 */ /* 0x002fea000383ffff */
[----:B------:R-:W-:Y:S05]  /*425c0*/  BRA `(.L_x_6755) ;  /* 0xfffffda400347947 */ /* 0x000fea000383ffff */
.L_x_6763:
[----:B-1----:R1:W2:Y:S02]  /*425d0*/  SYNCS.PHASECHK.TRANS64.TRYWAIT P1, [R6+URZ], R7 ;  /* 0x00000007060075a7 */ /* 0x0022a4000802017f */
[----:B--2---:R-:W-:Y:S05]  /*425e0*/  @!P1 NANOSLEEP.SYNCS 0x989680 ;  /* 0x009896800000995d */ /* 0x004fea0003900000 */
[----:B------:R-:W2:Y:S02]  /*425f0*/  @!P1 SYNCS.PHASECHK.TRANS64 P1, [R6+URZ], R7 ;  /* 0x00000007060095a7 */ /* 0x000ea4000802007f */
[----:B--2---:R-:W-:Y:S05]  /*42600*/  @!P1 BRA `(.L_x_6763) ;  /* 0xfffffffc00f09947 */ /* 0x004fea000383ffff */
[----:B------:R-:W-:Y:S05]  /*42610*/  BRA `(.L_x_6762) ;  /* 0xfffffda800687947 */ /* 0x000fea000383ffff */
.L_x_6776:
[----:B0-----:R0:W1:Y:S02]  /*42620*/  SYNCS.PHASECHK.TRANS64.TRYWAIT P0, [R3+URZ], R6 ;  /* 0x00000006030075a7 */ /* 0x001064000800017f */
[----:B-1----:R-:W-:Y:S05]  /*42630*/  @!P0 NANOSLEEP.SYNCS 0x989680 ;  /* 0x009896800000895d */ /* 0x002fea0003900000 */
[----:B------:R-:W1:Y:S02]  /*42640*/  @!P0 SYNCS.PHASECHK.TRANS64 P0, [R3+URZ], R6 ;  /* 0x00000006030085a7 */ /* 0x000e64000800007f */
[----:B-1----:R-:W-:Y:S05]  /*42650*/  @!P0 BRA `(.L_x_6776) ;  /* 0xfffffffc00f08947 */ /* 0x002fea000383ffff */
[----:B------:R-:W-:Y:S05]  /*42660*/  BRA `(.L_x_6775) ;  /* 0xfffffe3c00307947 */ /* 0x000fea000383ffff */
.L_x_6783:
[----:B-1----:R1:W2:Y:S02]  /*42670*/  SYNCS.PHASECHK.TRANS64.TRYWAIT P0, [R6+URZ], R7 ;  /* 0x00000007060075a7 */ /* 0x0022a4000800017f */
[----:B--2---:R-:W-:Y:S05]  /*42680*/  @!P0 NANOSLEEP.SYNCS 0x989680 ;  /* 0x009896800000895d */ /* 0x004fea0003900000 */
[----:B------:R-:W2:Y:S02]  /*42690*/  @!P0 SYNCS.PHASECHK.TRANS64 P0, [R6+URZ], R7 ;  /* 0x00000007060085a7 */ /* 0x000ea4000800007f */
[----:B--2---:R-:W-:Y:S05]  /*426a0*/  @!P0 BRA `(.L_x_6783) ;  /* 0xfffffffc00f08947 */ /* 0x004fea000383ffff */
[----:B------:R-:W-:Y:S05]  /*426b0*/  BRA `(.L_x_6782) ;  /* 0xfffffe4000647947 */ /* 0x000fea000383ffff */
.L_x_6843:
        /* <DEDUP_REMOVED lines=11> */
.L_x_7057:
[----:B------:R-:W-:Y:S05]  /*42770*/  BSYNC B1 ;  /* 0x0000000000017941 */ /* 0x000fea0003800000 */
.L_x_7056:
[----:B------:R-:W-:Y:S05]  /*42780*/  BRA `(.L_x_7058) ;  /* 0xffffff6000907947 */ /* 0x000fea000383ffff */
.L_x_6845:
[----:B------:R-:W-:Y:S01]  /*42790*/  BSSY B1, `(.L_x_7059) ;  /* 0x0000006000017945 */ /* 0x000fe20003800000 */
[----:B0-----:R-:W-:-:S07]  /*427a0*/  IMAD.MOV.U32 R15, RZ, RZ, -0x1 ;  /* 0xffffffffff0f7424 */ /* 0x001fce00078e00ff */
[----:B-1----:R-:W-:Y:S05]  /*427b0*/  WARPSYNC.COLLECTIVE R15, `(.L_x_7060) ;  /* 0x000000000f0c7348 */ /* 0x002fea0003c00000 */
[----:B------:R-:W-:Y:S02]  /*427c0*/  ELECT P6, UR62, PT ;  /* 0x00000000003e782f */ /* 0x000fe400038c0000 */
[----:B------:R-:W-:Y:S01]  /*427d0*/  MOV R14, UR62 ;  /* 0x0000003e000e7c02 */ /* 0x000fe20008000f00 */
[----:B-1----:R-:W-:Y:S10]  /*427e0*/  ENDCOLLECTIVE ;  /* 0x000000000000791b */ /* 0x002ff40003800000 */
.L_x_7060:
[----:B------:R-:W-:Y:S05]  /*427f0*/  BSYNC B1 ;  /* 0x0000000000017941 */ /* 0x000fea0003800000 */
.L_x_7059:
[----:B------:R-:W-:Y:S05]  /*42800*/  BRA `(.L_x_6844) ;  /* 0xffffff6000887947 */ /* 0x000fea000383ffff */
.L_x_6847:
[----:B-1----:R1:W2:Y:S02]  /*42810*/  SYNCS.PHASECHK.TRANS64.TRYWAIT P0, [R18+URZ+0x38820], R5 ;  /* 0x03882005120075a7 */ /* 0x0022a4000800017f */
[----:B--2---:R-:W-:Y:S05]  /*42820*/  @!P0 NANOSLEEP.SYNCS 0x989680 ;  /* 0x009896800000895d */ /* 0x004fea0003900000 */
[----:B------:R-:W2:Y:S02]  /*42830*/  @!P0 SYNCS.PHASECHK.TRANS64 P0, [R18+URZ+0x38820], R5 ;  /* 0x03882005120085a7 */ /* 0x000ea4000800007f */
[----:B--2---:R-:W-:Y:S05]  /*42840*/  @!P0 BRA `(.L_x_6847) ;  /* 0xfffffffc00f08947 */ /* 0x004fea000383ffff */
[----:B------:R-:W-:Y:S05]  /*42850*/  BRA `(.L_x_7061) ;  /* 0xffffff6000987947 */ /* 0x000fea000383ffff */
.L_x_6851:
[----:B--2---:R2:W3:Y:S02]  /*42860*/  SYNCS.PHASECHK.TRANS64.TRYWAIT P0, [R6+URZ+0x388a0], R10 ;  /* 0x0388a00a060075a7 */ /* 0x0044e4000800017f */
[----:B---3--:R-:W-:Y:S05]  /*42870*/  @!P0 NANOSLEEP.SYNCS 0x989680 ;  /* 0x009896800000895d */ /* 0x008fea0003900000 */
[----:B------:R-:W3:Y:S02]  /*42880*/  @!P0 SYNCS.PHASECHK.TRANS64 P0, [R6+URZ+0x388a0], R10 ;  /* 0x0388a00a060085a7 */ /* 0x000ee4000800007f */
[----:B---3--:R-:W-:Y:S05]  /*42890*/  @!P0 BRA `(.L_x_6851) ;  /* 0xfffffffc00f08947 */ /* 0x008fea000383ffff */
[----:B------:R-:W-:Y:S05]  /*428a0*/  BRA `(.L_x_7062) ;  /* 0xffffff6000b87947 */ /* 0x000fea000383ffff */
.L_x_6856:
[----:B-1----:R1:W3:Y:S02]  /*428b0*/  SYNCS.PHASECHK.TRANS64.TRYWAIT P0, [R6+URZ+0x388c0], R10 ;  /* 0x0388c00a060075a7 */ /* 0x0022e4000800017f */
[----:B---3--:R-:W-:Y:S05]  /*428c0*/  @!P0 NANOSLEEP.SYNCS 0x989680 ;  /* 0x009896800000895d */ /* 0x008fea0003900000 */
[----:B------:R-:W3:Y:S02]  /*428d0*/  @!P0 SYNCS.PHASECHK.TRANS64 P0, [R6+URZ+0x388c0], R10 ;  /* 0x0388c00a060085a7 */ /* 0x000ee4000800007f */
[----:B---3--:R-:W-:Y:S05]  /*428e0*/  @!P0 BRA `(.L_x_6856) ;  /* 0xfffffffc00f08947 */ /* 0x008fea000383ffff */
[----:B------:R-:W-:Y:S05]  /*428f0*/  BRA `(.L_x_7063) ;  /* 0xffffff6400387947 */ /* 0x000fea000383ffff */
.L_x_6870:
[----:B-1----:R1:W2:Y:S02]  /*42900*/  SYNCS.PHASECHK.TRANS64.TRYWAIT P1, [R6+URZ+0x388a0], R7 ;  /* 0x0388a007060075a7 */ /* 0x0022a4000802017f */
[----:B--2---:R-:W-:Y:S05]  /*42910*/  @!P1 NANOSLEEP.SYNCS 0x989680 ;  /* 0x009896800000995d */ /* 0x004fea0003900000 */
[----:B------:R-:W2:Y:S02]  /*42920*/  @!P1 SYNCS.PHASECHK.TRANS64 P1, [R6+URZ+0x388a0], R7 ;  /* 0x0388a007060095a7 */ /* 0x000ea4000802007f */
[----:B--2---:R-:W-:Y:S05]  /*42930*/  @!P1 BRA `(.L_x_6870) ;  /* 0xfffffffc00f09947 */ /* 0x004fea000383ffff */
[----:B------:R-:W-:Y:S05]  /*42940*/  BRA `(.L_x_7064) ;  /* 0xffffff6c00b87947 */ /* 0x000fea000383ffff */
.L_x_6875:
[----:B--2---:R2:W3:Y:S02]  /*42950*/  SYNCS.PHASECHK.TRANS64.TRYWAIT P1, [R6+URZ+0x388c0], R7 ;  /* 0x0388c007060075a7 */ /* 0x0044e4000802017f */
[----:B---3--:R-:W-:Y:S05]  /*42960*/  @!P1 NANOSLEEP.SYNCS 0x989680 ;  /* 0x009896800000995d */ /* 0x008fea0003900000 */
[----:B------:R-:W3:Y:S02]  /*42970*/  @!P1 SYNCS.PHASECHK.TRANS64 P1, [R6+URZ+0x388c0], R7 ;  /* 0x0388c007060095a7 */ /* 0x000ee4000802007f */
[----:B---3--:R-:W-:Y:S05]  /*42980*/  @!P1 BRA `(.L_x_6875) ;  /* 0xfffffffc00f09947 */ /* 0x008fea000383ffff */
[----:B------:R-:W-:Y:S05]  /*42990*/  BRA `(.L_x_7065) ;  /* 0xffffff7000347947 */ /* 0x000fea000383ffff */
.L_x_6905:
[----:B--2---:R-:W2:Y:S01]  /*429a0*/  S2R R4, SR_TID.X ;  /* 0x0000000000047919 */ /* 0x004ea20000002100 */
[----:B------:R-:W-:Y:S01]  /*429b0*/  BSSY B0, `(.L_x_7066) ;  /* 0x000000a000007945 */ /* 0x000fe20003800000 */
[----:B------:R-:W-:Y:S02]  /*429c0*/  IMAD.MOV.U32 R12, RZ, RZ, RZ ;  /* 0x000000ffff0c7224 */ /* 0x000fe400078e00ff */
        /* <DEDUP_REMOVED lines=8> */
.L_x_7067:
[----:B------:R-:W-:Y:S05]  /*42a50*/  BSYNC B0 ;  /* 0x0000000000007941 */ /* 0x000fea0003800000 */
.L_x_7066:
[----:B------:R-:W-:Y:S05]  /*42a60*/  BRA `(.L_x_7068) ;  /* 0xffffff8400b87947 */ /* 0x000fea000383ffff */
.L_x_6907:
[----:B------:R-:W-:Y:S01]  /*42a70*/  BSSY B0, `(.L_x_7069) ;  /* 0x0000006000007945 */ /* 0x000fe20003800000 */
[----:B0-----:R-:W-:-:S07]  /*42a80*/  IMAD.MOV.U32 R15, RZ, RZ, -0x1 ;  /* 0xffffffffff0f7424 */ /* 0x001fce00078e00ff */
[----:B-12---:R-:W-:Y:S05]  /*42a90*/  WARPSYNC.COLLECTIVE R15, `(.L_x_7070) ;  /* 0x000000000f0c7348 */ /* 0x006fea0003c00000 */
[----:B------:R-:W-:Y:S02]  /*42aa0*/  ELECT P6, UR62, PT ;  /* 0x00000000003e782f */ /* 0x000fe400038c0000 */
[----:B------:R-:W-:Y:S01]  /*42ab0*/  MOV R14, UR62 ;  /* 0x0000003e000e7c02 */ /* 0x000fe20008000f00 */
[----:B-12---:R-:W-:Y:S10]  /*42ac0*/  ENDCOLLECTIVE ;  /* 0x000000000000791b */ /* 0x006ff40003800000 */
.L_x_7070:
[----:B------:R-:W-:Y:S05]  /*42ad0*/  BSYNC B0 ;  /* 0x0000000000007941 */ /* 0x000fea0003800000 */
.L_x_7069:
[----:B------:R-:W-:Y:S05]  /*42ae0*/  BRA `(.L_x_7071) ;  /* 0xffffff8400bc7947 */ /* 0x000fea000383ffff */
.L_x_6909:
[----:B---3--:R3:W4:Y:S02]  /*42af0*/  SYNCS.PHASECHK.TRANS64.TRYWAIT P0, [R0+URZ+0x38840], R2 ;  /* 0x03884002000075a7 */ /* 0x008724000800017f */
[----:B----4-:R-:W-:Y:S05]  /*42b00*/  @!P0 NANOSLEEP.SYNCS 0x989680 ;  /* 0x009896800000895d */ /* 0x010fea0003900000 */
[----:B------:R-:W4:Y:S02]  /*42b10*/  @!P0 SYNCS.PHASECHK.TRANS64 P0, [R0+URZ+0x38840], R2 ;  /* 0x03884002000085a7 */ /* 0x000f24000800007f */
[----:B----4-:R-:W-:Y:S05]  /*42b20*/  @!P0 BRA `(.L_x_6909) ;  /* 0xfffffffc00f08947 */ /* 0x010fea000383ffff */
[----:B------:R-:W-:Y:S05]  /*42b30*/  BRA `(.L_x_7072) ;  /* 0xffffff8800207947 */ /* 0x000fea000383ffff */
.L_x_6913:
        /* <DEDUP_REMOVED lines=10> */
.L_x_7073:
[----:B------:R0:W-:Y:S01]  /*42be0*/  STL [R1+0x45c], R10 ;  /* 0x00045c0a01007387 */ /* 0x0001e20000100800 */
[----:B------:R-:W-:Y:S02]  /*42bf0*/  IMAD.MOV.U32 R13, RZ, RZ, R3 ;  /* 0x000000ffff0d7224 */ /* 0x000fe400078e0003 */
[----:B------:R-:W-:-:S07]  /*42c00*/  IMAD.MOV.U32 R4, RZ, RZ, R14 ;  /* 0x000000ffff047224 */ /* 0x000fce00078e000e */
[----:B0-----:R-:W-:Y:S05]  /*42c10*/  WARPSYNC.COLLECTIVE R15, `(.L_x_7074) ;  /* 0x000000000f087348 */ /* 0x001fea0003c00000 */
[----:B------:R1:W2:Y:S02]  /*42c20*/  SHFL.IDX P6, R14, R13, R12, R11 ;  /* 0x0000000c0d0e7389 */ /* 0x0002a400000c000b */
[----:B012---:R-:W-:Y:S01]  /*42c30*/  ENDCOLLECTIVE ;  /* 0x000000000000791b */ /* 0x007fe20003800000 */
.L_x_7074:
[----:B------:R-:W-:Y:S02]  /*42c40*/  IMAD.MOV.U32 R13, RZ, RZ, R2 ;  /* 0x000000ffff0d7224 */ /* 0x000fe400078e0002 */
[----:B------:R-:W-:Y:S02]  /*42c50*/  IMAD.MOV.U32 R12, RZ, RZ, 0x1 ;  /* 0x00000001ff0c7424 */ /* 0x000fe400078e00ff */
[----:B------:R-:W-:-:S07]  /*42c60*/  IMAD.MOV.U32 R5, RZ, RZ, R14 ;  /* 0x000000ffff057224 */ /* 0x000fce00078e000e */
[----:B------:R-:W-:Y:S05]  /*42c70*/  WARPSYNC.COLLECTIVE R15, `(.L_x_7075) ;  /* 0x000000000f087348 */ /* 0x000fea0003c00000 */
[----:B------:R0:W1:Y:S02]  /*42c80*/  SHFL.IDX P6, R14, R13, R12, R11 ;  /* 0x0000000c0d0e7389 */ /* 0x00006400000c000b */
[----:B01----:R-:W-:Y:S01]  /*42c90*/  ENDCOLLECTIVE ;  /* 0x000000000000791b */ /* 0x003fe20003800000 */
.L_x_7075:
[----:B------:R-:W-:Y:S02]  /*42ca0*/  IMAD.MOV.U32 R13, RZ, RZ, R3 ;  /* 0x000000ffff0d7224 */ /* 0x000fe400078e0003 */
[----:B------:R-:W-:-:S07]  /*42cb0*/  IMAD.MOV.U32 R6, RZ, RZ, R14 ;  /* 0x000000ffff067224 */ /* 0x000fce00078e000e */
[----:B------:R-:W-:Y:S05]  /*42cc0*/  WARPSYNC.COLLECTIVE R15, `(.L_x_7076) ;  /* 0x000000000f087348 */ /* 0x000fea0003c00000 */
[----:B------:R0:W1:Y:S02]  /*42cd0*/  SHFL.IDX P6, R14, R13, R12, R11 ;  /* 0x0000000c0d0e7389 */ /* 0x00006400000c000b */
[----:B01----:R-:W-:Y:S01]  /*42ce0*/  ENDCOLLECTIVE ;  /* 0x000000000000791b */ /* 0x003fe20003800000 */
.L_x_7076:
        /* <DEDUP_REMOVED lines=22> */
.L_x_7077:
        /* <DEDUP_REMOVED lines=10> */
.L_x_7078:
        /* <DEDUP_REMOVED lines=11> */
.L_x_7079:
        /* <DEDUP_REMOVED lines=14> */
.L_x_7080:
[----:B------:R-:W-:Y:S01]  /*43080*/  IMAD.MOV.U32 R3, RZ, RZ, R14 ;  /* 0x000000ffff037224 */ /* 0x000fe200078e000e */
[----:B------:R-:W-:Y:S06]  /*43090*/  BRA `(.L_x_7081) ;  /* 0xffffff8c00647947 */ /* 0x000fec000383ffff */
.L_x_6917:
        /* <DEDUP_REMOVED lines=26> */
.L_x_7083:
[----:B------:R-:W-:Y:S05]  /*43240*/  BSYNC B0 ;  /* 0x0000000000007941 */ /* 0x000fea0003800000 */
.L_x_7082:
        /* <DEDUP_REMOVED lines=13> */
.L_x_7084:
        /* <DEDUP_REMOVED lines=35> */
[----:B------:R0:W-:Y:S03]  /*43550*/  @!P2 LDGSTS.E.BYPASS.LTC128B.128 [R7+0x32400], desc[UR44][R2.64+0x300], P6 ;  /* 0x324003000207afae */ /* 0x0001e6000b101d6c */
[----:B------:R-:W-:-:S07]  /*43560*/  @!P3 SHF.R.U32.HI R8, RZ, 0x2, R8 ;  /* 0x00000002ff08b819 */ /* 0x000fce0000011608 */
[----:B0-----:R-:W-:Y:S05]  /*43570*/  WARPSYNC.COLLECTIVE R15, `(.L_x_7085) ;  /* 0x000000000f087348 */ /* 0x001fea0003c00000 */
[----:B------:R1:W2:Y:S02]  /*43580*/  SHFL.IDX P6, R14, R13, R12, R11 ;  /* 0x0000000c0d0e7389 */ /* 0x0002a400000c000b */
[----:B012---:R-:W-:Y:S01]  /*43590*/  ENDCOLLECTIVE ;  /* 0x000000000000791b */ /* 0x007fe20003800000 */
.L_x_7085:
        /* <DEDUP_REMOVED lines=12> */
[----:B------:R-:W-:Y:S02]  /*43660*/  @!P3 ISETP.NE.U32.AND P4, PT, R8, RZ, PT ;  /* 0x000000ff0800b20c */ /* 0x000fe40003f85070 */
[----:B------:R-:W1:Y:S01]  /*43670*/  S2R R8, SR_TID.X ;  /* 0x0000000000087919 */ /* 0x000e620000002100 */
[----:B0-----:R-:W-:-:S10]  /*43680*/  IMAD.MOV.U32 R9, RZ, RZ, R14 ;  /* 0x000000ffff097224 */ /* 0x001fd400078e000e */
[----:B-1----:R-:W-:Y:S05]  /*43690*/  WARPSYNC.COLLECTIVE R15, `(.L_x_7086) ;  /* 0x000000000f087348 */ /* 0x002fea0003c00000 */
[----:B------:R0:W2:Y:S02]  /*436a0*/  SHFL.IDX P6, R14, R13, R12, R11 ;  /* 0x0000000c0d0e7389 */ /* 0x0000a400000c000b */
[----:B012---:R-:W-:Y:S01]  /*436b0*/  ENDCOLLECTIVE ;  /* 0x000000000000791b */ /* 0x007fe20003800000 */
.L_x_7086:
        /* <DEDUP_REMOVED lines=29> */
.L_x_7087:
        /* <DEDUP_REMOVED lines=12> */
.L_x_7088:
        /* <DEDUP_REMOVED lines=33> */
.L_x_7089:
[----:B------:R-:W-:Y:S02]  /*43b60*/  IMAD.MOV.U32 R13, RZ, RZ, R0 ;  /* 0x000000ffff0d7224 */ /* 0x000fe400078e0000 */
[----:B------:R-:W-:-:S07]  /*43b70*/  IMAD.MOV.U32 R4, RZ, RZ, R14 ;  /* 0x000000ffff047224 */ /* 0x000fce00078e000e */
[----:B------:R-:W-:Y:S05]  /*43b80*/  WARPSYNC.COLLECTIVE R15, `(.L_x_7090) ;  /* 0x000000000f087348 */ /* 0x000fea0003c00000 */
[----:B------:R0:W1:Y:S02]  /*43b90*/  SHFL.IDX P6, R14, R13, R12, R11 ;  /* 0x0000000c0d0e7389 */ /* 0x00006400000c000b */
[----:B01----:R-:W-:Y:S01]  /*43ba0*/  ENDCOLLECTIVE ;  /* 0x000000000000791b */ /* 0x003fe20003800000 */
.L_x_7090:
[----:B------:R-:W-:Y:S01]  /*43bb0*/  IMAD.MOV.U32 R0, RZ, RZ, R14 ;  /* 0x000000ffff007224 */ /* 0x000fe200078e000e */
[----:B------:R-:W-:Y:S06]  /*43bc0*/  BRA `(.L_x_7091) ;  /* 0xffffff9000347947 */ /* 0x000fec000383ffff */
.L_x_6922:
[----:B0-----:R0:W2:Y:S02]  /*43bd0*/  SYNCS.PHASECHK.TRANS64.TRYWAIT P0, [R18+URZ+0x38820], R0 ;  /* 0x03882000120075a7 */ /* 0x0010a4000800017f */
[----:B--2---:R-:W-:Y:S05]  /*43be0*/  @!P0 NANOSLEEP.SYNCS 0x989680 ;  /* 0x009896800000895d */ /* 0x004fea0003900000 */
[----:B------:R-:W2:Y:S02]  /*43bf0*/  @!P0 SYNCS.PHASECHK.TRANS64 P0, [R18+URZ+0x38820], R0 ;  /* 0x03882000120085a7 */ /* 0x000ea4000800007f */
[----:B--2---:R-:W-:Y:S05]  /*43c00*/  @!P0 BRA `(.L_x_6922) ;  /* 0xfffffffc00f08947 */ /* 0x004fea000383ffff */
[----:B------:R-:W-:Y:S05]  /*43c10*/  BRA `(.L_x_7092) ;  /* 0xffffff9000f07947 */ /* 0x000fea000383ffff */
.L_x_6926:
[----:B0-----:R0:W1:Y:S02]  /*43c20*/  SYNCS.PHASECHK.TRANS64.TRYWAIT P0, [R0+URZ+0x38860], R2 ;  /* 0x03886002000075a7 */ /* 0x001064000800017f */
[----:B-1----:R-:W-:Y:S05]  /*43c30*/  @!P0 NANOSLEEP.SYNCS 0x989680 ;  /* 0x009896800000895d */ /* 0x002fea0003900000 */
[----:B------:R-:W1:Y:S02]  /*43c40*/  @!P0 SYNCS.PHASECHK.TRANS64 P0, [R0+URZ+0x38860], R2 ;  /* 0x03886002000085a7 */ /* 0x000e64000800007f */
[----:B-1----:R-:W-:Y:S05]  /*43c50*/  @!P0 BRA `(.L_x_6926) ;  /* 0xfffffffc00f08947 */ /* 0x002fea000383ffff */
[----:B------:R-:W-:Y:S05]  /*43c60*/  BRA `(.L_x_7093) ;  /* 0xffffff9400147947 */ /* 0x000fea000383ffff */
.L_x_6945:
[----:B-1----:R1:W2:Y:S02]  /*43c70*/  SYNCS.PHASECHK.TRANS64.TRYWAIT P0, [R2+URZ+0x38840], R6 ;  /* 0x03884006020075a7 */ /* 0x0022a4000800017f */
[----:B--2---:R-:W-:Y:S05]  /*43c80*/  @!P0 NANOSLEEP.SYNCS 0x989680 ;  /* 0x009896800000895d */ /* 0x004fea0003900000 */
[----:B------:R-:W2:Y:S02]  /*43c90*/  @!P0 SYNCS.PHASECHK.TRANS64 P0, [R2+URZ+0x38840], R6 ;  /* 0x03884006020085a7 */ /* 0x000ea4000800007f */
[----:B--2---:R-:W-:Y:S05]  /*43ca0*/  @!P0 BRA `(.L_x_6945) ;  /* 0xfffffffc00f08947 */ /* 0x004fea000383ffff */
[----:B------:R-:W-:Y:S05]  /*43cb0*/  BRA `(.L_x_7094) ;  /* 0xffffffa000447947 */ /* 0x000fea000383ffff */
.L_x_6950:
[----:B0-----:R0:W2:Y:S02]  /*43cc0*/  SYNCS.PHASECHK.TRANS64.TRYWAIT P0, [R2+URZ+0x38860], R6 ;  /* 0x03886006020075a7 */ /* 0x0010a4000800017f */
[----:B--2---:R-:W-:Y:S05]  /*43cd0*/  @!P0 NANOSLEEP.SYNCS 0x989680 ;  /* 0x009896800000895d */ /* 0x004fea0003900000 */
[----:B------:R-:W2:Y:S02]  /*43ce0*/  @!P0 SYNCS.PHASECHK.TRANS64 P0, [R2+URZ+0x38860], R6 ;  /* 0x03886006020085a7 */ /* 0x000ea4000800007f */
[----:B--2---:R-:W-:Y:S05]  /*43cf0*/  @!P0 BRA `(.L_x_6950) ;  /* 0xfffffffc00f08947 */ /* 0x004fea000383ffff */
[----:B------:R-:W-:Y:S05]  /*43d00*/  BRA `(.L_x_7095) ;  /* 0xffffffa000c47947 */ /* 0x000fea000383ffff */
.L_x_6965:
[----:B-1----:R1:W2:Y:S02]  /*43d10*/  SYNCS.PHASECHK.TRANS64.TRYWAIT P0, [R3+URZ+0x38840], R2 ;  /* 0x03884002030075a7 */ /* 0x0022a4000800017f */
[----:B--2---:R-:W-:Y:S05]  /*43d20*/  @!P0 NANOSLEEP.SYNCS 0x989680 ;  /* 0x009896800000895d */ /* 0x004fea0003900000 */
[----:B------:R-:W2:Y:S02]  /*43d30*/  @!P0 SYNCS.PHASECHK.TRANS64 P0, [R3+URZ+0x38840], R2 ;  /* 0x03884002030085a7 */ /* 0x000ea4000800007f */
[----:B--2---:R-:W-:Y:S05]  /*43d40*/  @!P0 BRA `(.L_x_6965) ;  /* 0xfffffffc00f08947 */ /* 0x004fea000383ffff */
[----:B------:R-:W-:Y:S05]  /*43d50*/  BRA `(.L_x_7096) ;  /* 0xffffffac00a07947 */ /* 0x000fea000383ffff */
.L_x_6970:
[----:B0-----:R0:W2:Y:S02]  /*43d60*/  SYNCS.PHASECHK.TRANS64.TRYWAIT P0, [R3+URZ+0x38860], R2 ;  /* 0x03886002030075a7 */ /* 0x0010a4000800017f */
[----:B--2---:R-:W-:Y:S05]  /*43d70*/  @!P0 NANOSLEEP.SYNCS 0x989680 ;  /* 0x009896800000895d */ /* 0x004fea0003900000 */
[----:B------:R-:W2:Y:S02]  /*43d80*/  @!P0 SYNCS.PHASECHK.TRANS64 P0, [R3+URZ+0x38860], R2 ;  /* 0x03886002030085a7 */ /* 0x000ea4000800007f */
[----:B--2---:R-:W-:Y:S05]  /*43d90*/  @!P0 BRA `(.L_x_6970) ;  /* 0xfffffffc00f08947 */ /* 0x004fea000383ffff */
[----:B------:R-:W-:Y:S05]  /*43da0*/  BRA `(.L_x_7097) ;  /* 0xffffffb0001c7947 */ /* 0x000fea000383ffff */
.L_x_6985:
[----:B-1----:R1:W2:Y:S02]  /*43db0*/  SYNCS.PHASECHK.TRANS64.TRYWAIT P0, [R3+URZ+0x38840], R2 ;  /* 0x03884002030075a7 */ /* 0x0022a4000800017f */
[----:B--2---:R-:W-:Y:S05]  /*43dc0*/  @!P0 NANOSLEEP.SYNCS 0x989680 ;  /* 0x009896800000895d */ /* 0x004fea0003900000 */
[----:B------:R-:W2:Y:S02]  /*43dd0*/  @!P0 SYNCS.PHASECHK.TRANS64 P0, [R3+URZ+0x38840], R2 ;  /* 0x03884002030085a7 */ /* 0x000ea4000800007f */
[----:B--2---:R-:W-:Y:S05]  /*43de0*/  @!P0 BRA `(.L_x_6985) ;  /* 0xfffffffc00f08947 */ /* 0x004fea000383ffff */
[----:B------:R-:W-:Y:S05]  /*43df0*/  BRA `(.L_x_7098) ;  /* 0xffffffb800dc7947 */ /* 0x000fea000383ffff */
.L_x_6990:
[----:B--2---:R2:W3:Y:S02]  /*43e00*/  SYNCS.PHASECHK.TRANS64.TRYWAIT P0, [R3+URZ+0x38860], R2 ;  /* 0x03886002030075a7 */ /* 0x0044e4000800017f */
[----:B---3--:R-:W-:Y:S05]  /*43e10*/  @!P0 NANOSLEEP.SYNCS 0x989680 ;  /* 0x009896800000895d */ /* 0x008fea0003900000 */
[----:B------:R-:W3:Y:S02]  /*43e20*/  @!P0 SYNCS.PHASECHK.TRANS64 P0, [R3+URZ+0x38860], R2 ;  /* 0x03886002030085a7 */ /* 0x000ee4000800007f */
[----:B---3--:R-:W-:Y:S05]  /*43e30*/  @!P0 BRA `(.L_x_6990) ;  /* 0xfffffffc00f08947 */ /* 0x008fea000383ffff */
[----:B------:R-:W-:Y:S05]  /*43e40*/  BRA `(.L_x_7099) ;  /* 0xffffffbc005c7947 */ /* 0x000fea000383ffff */
.L_x_7006:
[----:B--2---:R-:W2:Y:S01]  /*43e50*/  LDL R2, [R1+0x430] ;  /* 0x0004300001027983 */ /* 0x004ea20000100800 */
        /* <DEDUP_REMOVED lines=8> */
.L_x_7101:
[----:B------:R-:W-:Y:S05]  /*43ee0*/  BSYNC B0 ;  /* 0x0000000000007941 */ /* 0x000fea0003800000 */
.L_x_7100:
        /* <DEDUP_REMOVED lines=9> */
.L_x_7102:
        /* <DEDUP_REMOVED lines=26> */
.L_x_7103:
        /* <DEDUP_REMOVED lines=8> */
.L_x_7104:
        /* <DEDUP_REMOVED lines=8> */
.L_x_7105:
        /* <DEDUP_REMOVED lines=8> */
.L_x_7106:
        /* <DEDUP_REMOVED lines=8> */
.L_x_7107:
        /* <DEDUP_REMOVED lines=9> */
.L_x_7108:
[----:B------:R-:W-:Y:S01]  /*443b0*/  IMAD.MOV.U32 R9, RZ, RZ, R14 ;  /* 0x000000ffff097224 */ /* 0x000fe200078e000e */
[----:B------:R-:W-:Y:S06]  /*443c0*/  BRA `(.L_x_7109) ;  /* 0xffffffc400987947 */ /* 0x000fec000383ffff */
.L_x_7009:
[----:B------:R-:W-:Y:S01]  /*443d0*/  BSSY B0, `(.L_x_7110) ;  /* 0x0000008000007945 */ /* 0x000fe20003800000 */
[----:B------:R-:W-:Y:S02]  /*443e0*/  IMAD.MOV.U32 R13, RZ, RZ, R2 ;  /* 0x000000ffff0d7224 */ /* 0x000fe400078e0002 */
[----:B------:R-:W-:Y:S02]  /*443f0*/  IMAD.MOV.U32 R12, RZ, RZ, 0x1 ;  /* 0x00000001ff0c7424 */ /* 0x000fe400078e00ff */
[----:B------:R-:W-:Y:S02]  /*44400*/  IMAD.MOV.U32 R11, RZ, RZ, RZ ;  /* 0x000000ffff0b7224 */ /* 0x000fe400078e00ff */
[----:B------:R-:W-:-:S07]  /*44410*/  IMAD.MOV.U32 R15, RZ, RZ, -0x1 ;  /* 0xffffffffff0f7424 */ /* 0x000fce00078e00ff */
[----:B0-----:R-:W-:Y:S05]  /*44420*/  WARPSYNC.COLLECTIVE R15, `(.L_x_7111) ;  /* 0x000000000f087348 */ /* 0x001fea0003c00000 */
[----:B------:R1:W2:Y:S02]  /*44430*/  SHFL.UP P6, R14, R13, R12, R11 ;  /* 0x0400000c0d0e7389 */ /* 0x0002a400000c000b */
[----:B012---:R-:W-:Y:S01]  /*44440*/  ENDCOLLECTIVE ;  /* 0x000000000000791b */ /* 0x007fe20003800000 */
.L_x_7111:
[----:B------:R-:W-:Y:S05]  /*44450*/  BSYNC B0 ;  /* 0x0000000000007941 */ /* 0x000fea0003800000 */
.L_x_7110:
        /* <DEDUP_REMOVED lines=10> */
.L_x_7112:
        /* <DEDUP_REMOVED lines=8> */
.L_x_7113:
        /* <DEDUP_REMOVED lines=8> */
.L_x_7114:
        /* <DEDUP_REMOVED lines=8> */
.L_x_7115:
        /* <DEDUP_REMOVED lines=9> */
.L_x_7116:
[----:B------:R-:W-:Y:S01]  /*44710*/  IMAD.MOV.U32 R9, RZ, RZ, R14 ;  /* 0x000000ffff097224 */ /* 0x000fe200078e000e */
[----:B------:R-:W-:Y:S06]  /*44720*/  BRA `(.L_x_7117) ;  /* 0xffffffc4006c7947 */ /* 0x000fec000383ffff */
.L_x_7011:
[----:B------:R-:W-:Y:S01]  /*44730*/  BSSY B0, `(.L_x_7118) ;  /* 0x0000006000007945 */ /* 0x000fe20003800000 */
[----:B------:R-:W-:Y:S01]  /*44740*/  PLOP3.LUT P6, PT, P6, PT, PT, 0x8, 0x0 ;  /* 0x000000000000781c */ /* 0x000fe200037ce170 */
[----:B------:R-:W-:-:S12]  /*44750*/  IMAD.MOV.U32 R15, RZ, RZ, -0x1 ;  /* 0xffffffffff0f7424 */ /* 0x000fd800078e00ff */
[----:B0-----:R-:W-:Y:S05]  /*44760*/  WARPSYNC.COLLECTIVE R15, `(.L_x_7119) ;  /* 0x000000000f087348 */ /* 0x001fea0003c00000 */
[----:B------:R-:W-:Y:S01]  /*44770*/  VOTE.ANY R14, PT, P6 ;  /* 0x00000000000e7806 */ /* 0x000fe200030e0100 */
[----:B0-----:R-:W-:Y:S06]  /*44780*/  ENDCOLLECTIVE ;  /* 0x000000000000791b */ /* 0x001fec0003800000 */
.L_x_7119:
[----:B------:R-:W-:Y:S05]  /*44790*/  BSYNC B0 ;  /* 0x0000000000007941 */ /* 0x000fea0003800000 */
.L_x_7118:
        /* <DEDUP_REMOVED lines=10> */
.L_x_7120:
[----:B------:R-:W-:Y:S02]  /*44840*/  IMAD.MOV.U32 R13, RZ, RZ, R6 ;  /* 0x000000ffff0d7224 */ /* 0x000fe400078e0006 */
[----:B------:R-:W-:-:S07]  /*44850*/  IMAD.MOV.U32 R0, RZ, RZ, R14 ;  /* 0x000000ffff007224 */ /* 0x000fce00078e000e */
[----:B------:R-:W-:Y:S05]  /*44860*/  WARPSYNC.COLLECTIVE R15, `(.L_x_7121) ;  /* 0x000000000f087348 */ /* 0x000fea0003c00000 */
[----:B------:R0:W1:Y:S02]  /*44870*/  SHFL.IDX P6, R14, R13, R12, R11 ;  /* 0x0000000c0d0e7389 */ /* 0x00006400000c000b */
[----:B01----:R-:W-:Y:S01]  /*44880*/  ENDCOLLECTIVE ;  /* 0x000000000000791b */ /* 0x003fe20003800000 */
.L_x_7121:
[----:B------:R-:W-:Y:S02]  /*44890*/  IMAD.MOV.U32 R6, RZ, RZ, R14 ;  /* 0x000000ffff067224 */ /* 0x000fe400078e000e */
[----:B------:R-:W-:-:S05]  /*448a0*/  IMAD.IADD R10, R4, 0x1, R10 ;  /* 0x00000001040a7824 */ /* 0x000fca00078e020a */
[----:B------:R2:W-:Y:S01]  /*448b0*/  STL [R1+0x43c], R10 ;  /* 0x00043c0a01007387 */ /* 0x0005e20000100800 */
[----:B------:R-:W-:Y:S05]  /*448c0*/  BRA `(.L_x_7122) ;  /* 0xffffffc4004c7947 */ /* 0x000fea000383ffff */
.L_x_7013:
        /* <DEDUP_REMOVED lines=8> */
.L_x_7124:
[----:B------:R-:W-:Y:S05]  /*44950*/  BSYNC B0 ;  /* 0x0000000000007941 */ /* 0x000fea0003800000 */
.L_x_7123:
[----:B------:R-:W-:Y:S01]  /*44960*/  IMAD.MOV.U32 R4, RZ, RZ, R14 ;  /* 0x000000ffff047224 */ /* 0x000fe200078e000e */
[----:B------:R-:W-:Y:S06]  /*44970*/  BRA `(.L_x_7125) ;  /* 0xffffffc400387947 */ /* 0x000fec000383ffff */
.L_x_7019:
[----:B0-----:R0:W1:Y:S02]  /*44980*/  SYNCS.PHASECHK.TRANS64.TRYWAIT P0, [R9+URZ+0x38820], R0 ;  /* 0x03882000090075a7 */ /* 0x001064000800017f */
[----:B-1----:R-:W-:Y:S05]  /*44990*/  @!P0 NANOSLEEP.SYNCS 0x989680 ;  /* 0x009896800000895d */ /* 0x002fea0003900000 */
[----:B------:R-:W1:Y:S02]  /*449a0*/  @!P0 SYNCS.PHASECHK.TRANS64 P0, [R9+URZ+0x38820], R0 ;  /* 0x03882000090085a7 */ /* 0x000e64000800007f */
[----:B-1----:R-:W-:Y:S05]  /*449b0*/  @!P0 BRA `(.L_x_7019) ;  /* 0xfffffffc00f08947 */ /* 0x002fea000383ffff */
[----:B------:R-:W-:Y:S05]  /*449c0*/  BRA `(.L_x_7126) ;  /* 0xffffffcc00d87947 */ /* 0x000fea000383ffff */
.L_x_7020:
        /* <DEDUP_REMOVED lines=11> */
.L_x_7128:
[----:B------:R-:W-:Y:S05]  /*44a80*/  BSYNC B0 ;  /* 0x0000000000007941 */ /* 0x000fea0003800000 */
.L_x_7127:
[----:B------:R-:W-:Y:S05]  /*44a90*/  BRA `(.L_x_7129) ;  /* 0xffffffcc00c07947 */ /* 0x000fea000383ffff */
.L_x_7021:
[----:B------:R-:W-:Y:S01]  /*44aa0*/  BSSY B0, `(.L_x_7130) ;  /* 0x0000006000007945 */ /* 0x000fe20003800000 */
[----:B------:R-:W-:-:S07]  /*44ab0*/  IMAD.MOV.U32 R15, RZ, RZ, -0x1 ;  /* 0xffffffffff0f7424 */ /* 0x000fce00078e00ff */
[----:B0-----:R-:W-:Y:S05]  /*44ac0*/  WARPSYNC.COLLECTIVE R15, `(.L_x_7131) ;  /* 0x000000000f0c7348 */ /* 0x001fea0003c00000 */
[----:B------:R-:W-:Y:S02]  /*44ad0*/  ELECT P6, UR62, PT ;  /* 0x00000000003e782f */ /* 0x000fe400038c0000 */
[----:B------:R-:W-:Y:S01]  /*44ae0*/  MOV R14, UR62 ;  /* 0x0000003e000e7c02 */ /* 0x000fe20008000f00 */
[----:B0-----:R-:W-:Y:S10]  /*44af0*/  ENDCOLLECTIVE ;  /* 0x000000000000791b */ /* 0x001ff40003800000 */
.L_x_7131:
[----:B------:R-:W-:Y:S05]  /*44b00*/  BSYNC B0 ;  /* 0x0000000000007941 */ /* 0x000fea0003800000 */
.L_x_7130:
[----:B------:R-:W-:Y:S05]  /*44b10*/  BRA `(.L_x_7132) ;  /* 0xffffffcc00b47947 */ /* 0x000fea000383ffff */
.L_x_7022:
[----:B0-----:R0:W1:Y:S02]  /*44b20*/  SYNCS.PHASECHK.TRANS64.TRYWAIT P0, [R5+URZ], R4 ;  /* 0x00000004050075a7 */ /* 0x001064000800017f */
[----:B-1----:R-:W-:Y:S05]  /*44b30*/  @!P0 NANOSLEEP.SYNCS 0x989680 ;  /* 0x009896800000895d */ /* 0x002fea0003900000 */
[----:B------:R-:W1:Y:S02]  /*44b40*/  @!P0 SYNCS.PHASECHK.TRANS64 P0, [R5+URZ], R4 ;  /* 0x00000004050085a7 */ /* 0x000e64000800007f */
[----:B-1----:R-:W-:Y:S05]  /*44b50*/  @!P0 BRA `(.L_x_7022) ;  /* 0xfffffffc00f08947 */ /* 0x002fea000383ffff */
[----:B------:R-:W-:Y:S05]  /*44b60*/  BRA `(.L_x_7133) ;  /* 0xffffffcc00dc7947 */ /* 0x000fea000383ffff */
.L_x_7023:
[----:B0-----:R0:W1:Y:S02]  /*44b70*/  SYNCS.PHASECHK.TRANS64.TRYWAIT P0, [R7+URZ], R2 ;  /* 0x00000002070075a7 */ /* 0x001064000800017f */
[----:B-1----:R-:W-:Y:S05]  /*44b80*/  @!P0 NANOSLEEP.SYNCS 0x989680 ;  /* 0x009896800000895d */ /* 0x002fea0003900000 */
[----:B------:R-:W1:Y:S02]  /*44b90*/  @!P0 SYNCS.PHASECHK.TRANS64 P0, [R7+URZ], R2 ;  /* 0x00000002070085a7 */ /* 0x000e64000800007f */
[----:B-1----:R-:W-:Y:S05]  /*44ba0*/  @!P0 BRA `(.L_x_7023) ;  /* 0xfffffffc00f08947 */ /* 0x002fea000383ffff */
[----:B------:R-:W-:Y:S05]  /*44bb0*/  BRA `(.L_x_7134) ;  /* 0xffffffcc00dc7947 */ /* 0x000fea000383ffff */
.L_x_7024:
[----:B-1----:R1:W2:Y:S02]  /*44bc0*/  SYNCS.PHASECHK.TRANS64.TRYWAIT P0, [R5+URZ], R4 ;  /* 0x00000004050075a7 */ /* 0x0022a4000800017f */
[----:B--2---:R-:W-:Y:S05]  /*44bd0*/  @!P0 NANOSLEEP.SYNCS 0x989680 ;  /* 0x009896800000895d */ /* 0x004fea0003900000 */
[----:B------:R-:W2:Y:S02]  /*44be0*/  @!P0 SYNCS.PHASECHK.TRANS64 P0, [R5+URZ], R4 ;  /* 0x00000004050085a7 */ /* 0x000ea4000800007f */
[----:B--2---:R-:W-:Y:S05]  /*44bf0*/  @!P0 BRA `(.L_x_7024) ;  /* 0xfffffffc00f08947 */ /* 0x004fea000383ffff */
[----:B------:R-:W-:Y:S05]  /*44c00*/  BRA `(.L_x_7135) ;  /* 0xffffffcc00d07947 */ /* 0x000fea000383ffff */
        .type           $_ZN7cutlass13device_kernelIN5flash11enable_sm90INS1_16FlashAttnFwdSm90INS1_25CollectiveMainloopFwdSm90ILi2EN4cute5tupleIJNS5_1CILi1EEES8_S8_EEENS6_IJNS7_ILi64EEESA_SA_EEELi512ENS_6half_tEfNS_4arch4Sm90ELb0ELb1ELb1ELb1ELb0ELb1ELb1ELb0ELb0ELb1ELb1ELb0EEENS1_21CollectiveEpilogueFwdINS6_IJSA_NS7_ILi512EEESA_EEES9_SC_SE_Li256ELb1ELb1ELb1ELb0EEENS1_36VarlenDynamicPersistentTileSchedulerILi64ELi64ELi256ELi128ELb1ELb1ELb1ELb1ELb0ELb1EEEEEEEEEvNT_6ParamsE$_ZZN5flash25CollectiveMainloopFwdSm90ILi2EN4cute5tupleIJNS1_1CILi1EEES4_S4_EEENS2_IJNS3_ILi64EEES6_S6_EEELi512EN7cutlass6half_tEfNS8_4arch4Sm90ELb0ELb1ELb1ELb1ELb0ELb1ELb1ELb0ELb0ELb1ELb1ELb0EE3mmaINS_16FlashAttnFwdSm90ISC_NS_21CollectiveEpilogueFwdINS2_IJS6_NS3_ILi512EEES6_EEES5_S9_SB_Li256ELb1ELb1ELb1ELb0EEENS_36VarlenDynamicPersistentTileSchedulerILi64ELi64ELi256ELi128ELb1ELb1ELb1ELb1ELb0ELb1EEEE13SharedStorageENS1_6TensorINS1_11ArrayEngineIfLm128EEENS1_6LayoutINS2_IJNS2_IJNS3_ILi2EEESR_NS3_ILi32EEEEEES4_S4_EEENS2_IJNS2_IJS4_SR_NS3_ILi4EEEEEENS3_ILi0EEESX_EEEEEEENS_7SoftmaxILi2ELi0EEEEEbRKNSC_6ParamsENS8_25PipelineTmaAsyncNoClusterILi2ENS8_16PipelineTmaAsyncILi2EEEEES19_RNS8_13PipelineStateILj2EEERT0_RT1_iRiRKNS_16SeqlenInfoQKNewKILb1ELb1EEENS2_IJiiiiEEERT_ENKUliT_T0_T1_E_clIZSD_ISM_S10_S12_EbS15_S19_S19_S1C_S1E_S1G_iS1H_S1L_S1M_S1O_EUlRS1P_iE0_NS3_ILb1EEES1W_EEDaiS1P_S1Q_S1R_,@function
        .size           $_ZN7cutlass13device_kernelIN5flash11enable_sm90INS1_16FlashAttnFwdSm90INS1_25CollectiveMainloopFwdSm90ILi2EN4cute5tupleIJNS5_1CILi1EEES8_S8_EEENS6_IJNS7_ILi64EEESA_SA_EEELi512ENS_6half_tEfNS_4arch4Sm90ELb0ELb1ELb1ELb1ELb0ELb1ELb1ELb0ELb0ELb1ELb1ELb0EEENS1_21CollectiveEpilogueFwdINS6_IJSA_NS7_ILi512EEESA_EEES9_SC_SE_Li256ELb1ELb1ELb1ELb0EEENS1_36VarlenDynamicPersistentTileSchedulerILi64ELi64ELi256ELi128ELb1ELb1ELb1ELb1ELb0ELb1EEEEEEEEEvNT_6ParamsE$_ZZN5flash25CollectiveMainloopFwdSm90ILi2EN4cute5tupleIJNS1_1CILi1EEES4_S4_EEENS2_IJNS3_ILi64EEES6_S6_EEELi512EN7cutlass6half_tEfNS8_4arch4Sm90ELb0ELb1ELb1ELb1ELb0ELb1ELb1ELb0ELb0ELb1ELb1ELb0EE3mmaINS_16FlashAttnFwdSm90ISC_NS_21CollectiveEpilogueFwdINS2_IJS6_NS3_ILi512EEES6_EEES5_S9_SB_Li256ELb1ELb1ELb1ELb0EEENS_36VarlenDynamicPersistentTileSchedulerILi64ELi64ELi256ELi128ELb1ELb1ELb1ELb1ELb0ELb1EEEE13SharedStorageENS1_6TensorINS1_11ArrayEngineIfLm128EEENS1_6LayoutINS2_IJNS2_IJNS3_ILi2EEESR_NS3_ILi32EEEEEES4_S4_EEENS2_IJNS2_IJS4_SR_NS3_ILi4EEEEEENS3_ILi0EEESX_EEEEEEENS_7SoftmaxILi2ELi0EEEEEbRKNSC_6ParamsENS8_25PipelineTmaAsyncNoClusterILi2ENS8_16PipelineTmaAsyncILi2EEEEES19_RNS8_13PipelineStateILj2EEERT0_RT1_iRiRKNS_16SeqlenInfoQKNewKILb1ELb1EEENS2_IJiiiiEEERT_ENKUliT_T0_T1_E_clIZSD_ISM_S10_S12_EbS15_S19_S19_S1C_S1E_S1G_iS1H_S1L_S1M_S1O_EUlRS1P_iE0_NS3_ILb1EEES1W_EEDaiS1P_S1Q_S1R_,(.L_x_15180 - $_ZN7cutlass13device_kernelIN5flash11enable_sm90INS1_16FlashAttnFwdSm90INS1_25CollectiveMainloopFwdSm90ILi2EN4cute5tupleIJNS5_1CILi1EEES8_S8_EEENS6_IJNS7_ILi64EEESA_SA_EEELi512ENS_6half_tEfNS_4arch4Sm90ELb0ELb1ELb1ELb1ELb0ELb1ELb1ELb0ELb0ELb1ELb1ELb0EEENS1_21CollectiveEpilogueFwdINS6_IJSA_NS7_ILi512EEESA_EEES9_SC_SE_Li256ELb1ELb1ELb1ELb0EEENS1_36VarlenDynamicPersistentTileSchedulerILi64ELi64ELi256ELi128ELb1ELb1ELb1ELb1ELb0ELb1EEEEEEEEEvNT_6ParamsE$_ZZN5flash25CollectiveMainloopFwdSm90ILi2EN4cute5tupleIJNS1_1CILi1EEES4_S4_EEENS2_IJNS3_ILi64EEES6_S6_EEELi512EN7cutlass6half_tEfNS8_4arch4Sm90ELb0ELb1ELb1ELb1ELb0ELb1ELb1ELb0ELb0ELb1ELb1ELb0EE3mmaINS_16FlashAttnFwdSm90ISC_NS_21CollectiveEpilogueFwdINS2_IJS6_NS3_ILi512EEES6_EEES5_S9_SB_Li256ELb1ELb1ELb1ELb0EEENS_36VarlenDynamicPersistentTileSchedulerILi64ELi64ELi256ELi128ELb1ELb1ELb1ELb1ELb0ELb1EEEE13SharedStorageENS1_6TensorINS1_11ArrayEngineIfLm128EEENS1_6LayoutINS2_IJNS2_IJNS3_ILi2EEESR_NS3_ILi32EEEEEES4_S4_EEENS2_IJNS2_IJS4_SR_NS3_ILi4EEEEEENS3_ILi0EEESX_EEEEEEENS_7SoftmaxILi2ELi0EEEEEbRKNSC_6ParamsENS8_25PipelineTmaAsyncNoClusterILi2ENS8_16PipelineTmaAsyncILi2EEEEES19_RNS8_13PipelineStateILj2EEERT0_RT1_iRiRKNS_16SeqlenInfoQKNewKILb1ELb1EEENS2_IJiiiiEEERT_ENKUliT_T0_T1_E_clIZSD_ISM_S10_S12_EbS15_S19_S19_S1C_S1E_S1G_iS1H_S1L_S1M_S1O_EUlRS1P_iE0_NS3_ILb1EEES1W_EEDaiS1P_S1Q_S1R_)
$_ZN7cutlass13device_kernelIN5flash11enable_sm90INS1_16FlashAttnFwdSm90INS1_25CollectiveMainloopFwdSm90ILi2EN4cute5tupleIJNS5_1CILi1EEES8_S8_EEENS6_IJNS7_ILi64EEESA_SA_EEELi512ENS_6half_tEfNS_4arch4Sm90ELb0ELb1ELb1ELb1ELb0ELb1ELb1ELb0ELb0ELb1ELb1ELb0EEENS1_21CollectiveEpilogueFwdINS6_IJSA_NS7_ILi512EEESA_EEES9_SC_SE_Li256ELb1ELb1ELb1ELb0EEENS1_36VarlenDynamicPersistentTileSchedulerILi64ELi64ELi256ELi128ELb1ELb1ELb1ELb1ELb0ELb1EEEEEEEEEvNT_6ParamsE$_ZZN5flash25CollectiveMainloopFwdSm90ILi2EN4cute5tupleIJNS1_1CILi1EEES4_S4_EEENS2_IJNS3_ILi64EEES6_S6_EEELi512EN7cutlass6half_tEfNS8_4arch4Sm90ELb0ELb1ELb1ELb1ELb0ELb1ELb1ELb0ELb0ELb1ELb1ELb0EE3mmaINS_16FlashAttnFwdSm90ISC_NS_21CollectiveEpilogueFwdINS2_IJS6_NS3_ILi512EEES6_EEES5_S9_SB_Li256ELb1ELb1ELb1ELb0EEENS_36VarlenDynamicPersistentTileSchedulerILi64ELi64ELi256ELi128ELb1ELb1ELb1ELb1ELb0ELb1EEEE13SharedStorageENS1_6TensorINS1_11ArrayEngineIfLm128EEENS1_6LayoutINS2_IJNS2_IJNS3_ILi2EEESR_NS3_ILi32EEEEEES4_S4_EEENS2_IJNS2_IJS4_SR_NS3_ILi4EEEEEENS3_ILi0EEESX_EEEEEEENS_7SoftmaxILi2ELi0EEEEEbRKNSC_6ParamsENS8_25PipelineTmaAsyncNoClusterILi2ENS8_16PipelineTmaAsyncILi2EEEEES19_RNS8_13PipelineStateILj2EEERT0_RT1_iRiRKNS_16SeqlenInfoQKNewKILb1ELb1EEENS2_IJiiiiEEERT_ENKUliT_T0_T1_E_clIZSD_ISM_S10_S12_EbS15_S19_S19_S1C_S1E_S1G_iS1H_S1L_S1M_S1O_EUlRS1P_iE0_NS3_ILb1EEES1W_EEDaiS1P_S1Q_S1R_:
[----:B------:R-:W-:Y:S05]  /*44c10*/  YIELD ;  /* 0x0000000000007946 */ /* 0x000fea0003800000 */
[----:B------:R-:W-:Y:S02]  /*44c20*/  ULDC UR4, c[0x0][0x20] ;  /* 0x0000080000047ab9 */ /* 0x000fe40000000800 */
[----:B------:R-:W-:-:S05]  /*44c30*/  VIADD R0, R0, -UR4 ;  /* 0x8000000400007c36 */ /* 0x000fca0008000000 */
[----:B------:R-:W2:Y:S01]  /*44c40*/  LDL.64 R6, [R0+0x18] ;  /* 0x0000180000067983 */ /* 0x000ea20000100a00 */
[----:B------:R-:W0:Y:S03]  /*44c50*/  LDC.64 R2, c[0x0][0x208] ;  /* 0x00008200ff027b82 */ /* 0x000e260000000a00 */
[----:B------:R-:W3:Y:S01]  /*44c60*/  LDL.64 R10, [R0] ;  /* 0x00000000000a7983 */ /* 0x000ee20000100a00 */
[----:B0-----:R-:W-:Y:S02]  /*44c70*/  R2UR UR4, R2 ;  /* 0x00000000020472ca */ /* 0x001fe400000e0000 */
[----:B------:R-:W-:-:S13]  /*44c80*/  R2UR UR5, R3 ;  /* 0x00000000030572ca */ /* 0x000fda00000e0000 */
[----:B--2---:R-:W2:Y:S01]  /*44c90*/  LD.E R8, desc[UR4][R6.64+0x1c] ;  /* 0x00001c0406087980 */ /* 0x004ea2000c101900 */
[C---:B------:R-:W-:Y:S02]  /*44ca0*/  R2UR UR4, R2.reuse ;  /* 0x00000000020472ca */ /* 0x040fe400000e0000 */
[C---:B------:R-:W-:Y:S02]  /*44cb0*/  R2UR UR5, R3.reuse ;  /* 0x00000000030572ca */ /* 0x040fe400000e0000 */
[----:B------:R-:W-:Y:S02]  /*44cc0*/  R2UR UR6, R2 ;  /* 0x00000000020672ca */ /* 0x000fe400000e0000 */
[----:B------:R-:W-:Y:S01]  /*44cd0*/  R2UR UR7, R3 ;  /* 0x00000000030772ca */ /* 0x000fe200000e0000 */
[----:B------:R-:W-:Y:S01]  /*44ce0*/  BSSY B1, `(.L_x_7136) ;  /* 0x0000009000017945 */ /* 0x000fe20003800000 */
[----:B------:R-:W-:-:S07]  /*44cf0*/  IMAD.MOV.U32 R9, RZ, RZ, R51 ;  /* 0x000000ffff097224 */ /* 0x000fce00078e0033 */
[----:B---3--:R0:W5:Y:S04]  /*44d00*/  LD.E R5, desc[UR4][R10.64] ;  /* 0x000000040a057980 */ /* 0x008168000c101900 */
[----:B------:R0:W5:Y:S01]  /*44d10*/  LD.E R14, desc[UR6][R10.64+0x4] ;  /* 0x000004060a0e7980 */ /* 0x000162000c101900 */
[----:B--2---:R-:W-:-:S04]  /*44d20*/  LOP3.LUT R8, R8, 0x1, RZ, 0xfc, !PT ;  /* 0x0000000108087812 */ /* 0x004fc800078efcff */
[----:B------:R-:W-:Y:S01]  /*44d30*/  ISETP.NE.AND P0, PT, R8, 0x3, PT ;  /* 0x000000030800780c */ /* 0x000fe20003f05270 */
[----:B------:R-:W-:-:S12]  /*44d40*/  IMAD.MOV.U32 R8, RZ, RZ, R44 ;  /* 0x000000ffff087224 */ /* 0x000fd800078e002c */
[----:B0-----:R-:W-:Y:S05]  /*44d50*/  @!P0 BRA `(.L_x_7137) ;  /* 0x0000000000048947 */ /* 0x001fea0003800000 */
[----:B------:R-:W-:Y:S01]  /*44d60*/  BPT.TRAP 0x1 ;  /* 0x000000040000795c */ /* 0x000fe20000300000 */
.L_x_7137:
[----:B------:R-:W-:Y:S05]  /*44d70*/  BSYNC B1 ;  /* 0x0000000000017941 */ /* 0x000fea0003800000 */
.L_x_7136:
        /* <DEDUP_REMOVED lines=17> */
.L_x_7139:
[----:B------:R-:W-:Y:S05]  /*44e90*/  BSYNC B1 ;  /* 0x0000000000017941 */ /* 0x000fea0003800000 */
.L_x_7138:
        /* <DEDUP_REMOVED lines=10> */
.L_x_7141:
[----:B------:R-:W-:Y:S05]  /*44f40*/  BSYNC B1 ;  /* 0x0000000000017941 */ /* 0x000fea0003800000 */
.L_x_7140:
[----:B------:R-:W2:Y:S01]  /*44f50*/  LDL.64 R10, [R0] ;  /* 0x00000000000a7983 */ /* 0x000ea20000100a00 */
[C---:B------:R-:W-:Y:S02]  /*44f60*/  R2UR UR6, R2.reuse ;  /* 0x00000000020672ca */ /* 0x040fe400000e0000 */
[C---:B------:R-:W-:Y:S01]  /*44f70*/  R2UR UR7, R3.reuse ;  /* 0x00000000030772ca */ /* 0x040fe200000e0000 */
[----:B------:R-:W3:Y:S01]  /*44f80*/  LDL.64 R6, [R0+0x28] ;  /* 0x0000280000067983 */ /* 0x000ee20000100a00 */
[C---:B------:R-:W-:Y:S02]  /*44f90*/  R2UR UR4, R2.reuse ;  /* 0x00000000020472ca */ /* 0x040fe400000e0000 */
[----:B------:R-:W-:Y:S01]  /*44fa0*/  R2UR UR5, R3 ;  /* 0x00000000030572ca */ /* 0x000fe200000e0000 */
[----:B0----5:R-:W4:Y:S08]  /*44fb0*/  LDL.64 R12, [R0+0x20] ;  /* 0x00002000000c7983 */ /* 0x021f300000100a00 */
[----:B--2---:R-:W2:Y:S04]  /*44fc0*/  LD.E R5, desc[UR6][R10.64] ;  /* 0x000000060a057980 */ /* 0x004ea8000c101900 */
[----:B---3--:R-:W2:Y:S04]  /*44fd0*/  LD.E.64 R6, desc[UR4][R6.64] ;  /* 0x0000000406067980 */ /* 0x008ea8000c101b00 */
[----:B------:R-:W3:Y:S01]  /*44fe0*/  LDL.64 R10, [R0+0x8] ;  /* 0x00000800000a7983 */ /* 0x000ee20000100a00 */
[----:B------:R-:W-:Y:S05]  /*44ff0*/  WARPSYNC.ALL ;  /* 0x0000000000007948 */ /* 0x000fea0003800000 */
[----:B------:R-:W-:-:S02]  /*45000*/  R2UR UR4, R2 ;  /* 0x00000000020472ca */ /* 0x000fc400000e0000 */
[C---:B------:R-:W-:Y:S02]  /*45010*/  R2UR UR5, R3.reuse ;  /* 0x00000000030572ca */ /* 0x040fe400000e0000 */
[----:B------:R-:W-:Y:S02]  /*45020*/  R2UR UR6, R2 ;  /* 0x00000000020672ca */ /* 0x000fe400000e0000 */
[----:B------:R-:W-:-:S09]  /*45030*/  R2UR UR7, R3 ;  /* 0x00000000030772ca */ /* 0x000fd200000e0000 */
[----:B---3--:R0:W-:Y:S04]  /*45040*/  ST.E desc[UR4][R10.64], RZ ;  /* 0x000000ff0a007985 */ /* 0x0081e8000c101904 */
[----:B----4-:R-:W3:Y:S01]  /*45050*/  LD.E.64 R14, desc[UR6][R12.64] ;  /* 0x000000060c0e7980 */ /* 0x010ee2000c101b00 */
[----:B--2---:R-:W-:Y:S01]  /*45060*/  IMAD R6, R5, 0x200, R6 ;  /* 0x0000020005067824 */ /* 0x004fe200078e0206 */
[----:B------:R-:W-:Y:S01]  /*45070*/  R2UR UR7, R7 ;  /* 0x00000000070772ca */ /* 0x000fe200000e0000 */
[----:B------:R-:W-:Y:S01]  /*45080*/  WARPGROUP.ARRIVE ;  /* 0x00000000000079c5 */ /* 0x000fe20000000000 */
[----:B------:R-:W-:Y:S01]  /*45090*/  R2UR UR8, R2 ;  /* 0x00000000020872ca */ /* 0x000fe200000e0000 */
[----:B------:R-:W-:Y:S01]  /*450a0*/  IMAD.MOV.U32 R5, RZ, RZ, 0x1 ;  /* 0x00000001ff057424 */ /* 0x000fe200078e00ff */
[----:B------:R-:W-:-:S02]  /*450b0*/  R2UR UR6, R6 ;  /* 0x00000000060672ca */ /* 0x000fc400000e0000 */
        /* <DEDUP_REMOVED lines=55> */
[----:B------:R-:W-:-:S13]  /*45430*/  R2UR UR5, R3 ;  /* 0x00000000030572ca */ /* 0x000fda00000e0000 */
[----:B--2---:R-:W2:Y:S04]  /*45440*/  LD.E R12, desc[UR4][R6.64] ;  /* 0x00000004060c7980 */ /* 0x004ea8000c101900 */
[----:B------:R-:W3:Y:S01]  /*45450*/  LDL.64 R6, [R0+0x30] ;  /* 0x0000300000067983 */ /* 0x000ee20000100a00 */
[----:B------:R-:W-:Y:S01]  /*45460*/  BSSY B1, `(.L_x_7143) ;  /* 0x0000008000017945 */ /* 0x000fe20003800000 */
[----:B--2---:R-:W-:-:S04]  /*45470*/  LEA.HI R13, R12, R12, RZ, 0x1 ;  /* 0x0000000c0c0d7211 */ /* 0x004fc800078f08ff */
[----:B------:R-:W-:-:S05]  /*45480*/  LOP3.LUT R13, R13, 0xfffffffe, RZ, 0xc0, !PT ;  /* 0xfffffffe0d0d7812 */ /* 0x000fca00078ec0ff */
[----:B------:R-:W-:Y:S01]  /*45490*/  IMAD.IADD R13, R12, 0x1, -R13 ;  /* 0x000000010c0d7824 */ /* 0x000fe200078e0a0d */
[----:B---3--:R-:W-:-:S04]  /*454a0*/  MOV R12, R6 ;  /* 0x00000006000c7202 */ /* 0x008fc80000000f00 */
[----:B------:R-:W-:-:S04]  /*454b0*/  SHF.L.U32 R13, R13, 0x1f, RZ ;  /* 0x0000001f0d0d7819 */ /* 0x000fc800000006ff */
[----:B------:R-:W1:Y:S02]  /*454c0*/  SYNCS.PHASECHK.TRANS64.TRYWAIT P0, [R12+URZ+0x38810], R13 ;  /* 0x0388100d0c0075a7 */ /* 0x000e64000800017f */
[----:B01----:R-:W-:Y:S05]  /*454d0*/  @!P0 BRA `(.L_x_7144) ;  /* 0x000000ec00708947 */ /* 0x003fea0003800000 */
.L_x_7167:
[----:B------:R-:W-:Y:S05]  /*454e0*/  BSYNC B1 ;  /* 0x0000000000017941 */ /* 0x000fea0003800000 */
.L_x_7143:
[----:B------:R-:W0:Y:S01]  /*454f0*/  LDL.64 R6, [R0+0x40] ;  /* 0x0000400000067983 */ /* 0x000e220000100a00 */
[----:B------:R-:W-:Y:S02]  /*45500*/  R2UR UR4, R2 ;  /* 0x00000000020472ca */ /* 0x000fe400000e0000 */
[----:B------:R-:W-:Y:S01]  /*45510*/  R2UR UR5, R3 ;  /* 0x00000000030572ca */ /* 0x000fe200000e0000 */
[----:B------:R-:W2:-:S12]  /*45520*/  LDL.64 R10, [R0] ;  /* 0x00000000000a7983 */ /* 0x000e980000100a00 */
[----:B0-----:R-:W3:Y:S01]  /*45530*/  LD.E R12, desc[UR4][R6.64+0x1c] ;  /* 0x00001c04060c7980 */ /* 0x001ee2000c101900 */
[----:B------:R-:W-:Y:S02]  /*45540*/  R2UR UR6, R2 ;  /* 0x00000000020672ca */ /* 0x000fe400000e0000 */
[----:B------:R-:W-:Y:S01]  /*45550*/  R2UR UR7, R3 ;  /* 0x00000000030772ca */ /* 0x000fe200000e0000 */
[----:B--2---:R0:W5:Y:S01]  /*45560*/  LD.E R14, desc[UR4][R10.64] ;  /* 0x000000040a0e7980 */ /* 0x004162000c101900 */
[----:B------:R-:W-:Y:S11]  /*45570*/  BSSY B1, `(.L_x_7145) ;  /* 0x0000006000017945 */ /* 0x000ff60003800000 */
[----:B------:R0:W5:Y:S01]  /*45580*/  LD.E R15, desc[UR6][R10.64+0x4] ;  /* 0x000004060a0f7980 */ /* 0x000162000c101900 */
[----:B---3--:R-:W-:-:S04]  /*45590*/  LOP3.LUT R12, R12, 0x1, RZ, 0xfc, !PT ;  /* 0x000000010c0c7812 */ /* 0x008fc800078efcff */
[----:B------:R-:W-:-:S13]  /*455a0*/  ISETP.NE.AND P0, PT, R12, 0x3, PT ;  /* 0x000000030c00780c */ /* 0x000fda0003f05270 */
[----:B0-----:R-:W-:Y:S05]  /*455b0*/  @!P0 BRA `(.L_x_7146) ;  /* 0x0000000000048947 */ /* 0x001fea0003800000 */
[----:B------:R-:W-:Y:S01]  /*455c0*/  BPT.TRAP 0x1 ;  /* 0x000000040000795c */ /* 0x000fe20000300000 */
.L_x_7146:
[----:B------:R-:W-:Y:S05]  /*455d0*/  BSYNC B1 ;  /* 0x0000000000017941 */ /* 0x000fea0003800000 */
.L_x_7145:
        /* <DEDUP_REMOVED lines=17> */
.L_x_7148:
[----:B------:R-:W-:Y:S05]  /*456f0*/  BSYNC B1 ;  /* 0x0000000000017941 */ /* 0x000fea0003800000 */
.L_x_7147:
        /* <DEDUP_REMOVED lines=10> */
.L_x_7150:
[----:B------:R-:W-:Y:S05]  /*457a0*/  BSYNC B1 ;  /* 0x0000000000017941 */ /* 0x000fea0003800000 */
.L_x_7149:
        /* <DEDUP_REMOVED lines=303> */
[----:B------:R-:W-:Y:S01]  /*46aa0*/  R2UR UR9, R3 ;  /* 0x00000000030972ca */ /* 0x000fe200000e0000 */
        /* <DEDUP_REMOVED lines=275> */
[----:B--2---:R-:W2:Y:S01]  /*47be0*/  LD.E.64 R6, desc[UR4][R6.64] ;  /* 0x0000000406067980 */ /* 0x004ea2000c101b00 */
[----:B------:R-:W-:Y:S02]  /*47bf0*/  R2UR UR4, R2 ;  /* 0x00000000020472ca */ /* 0x000fe400000e0000 */
[----:B------:R-:W-:-:S13]  /*47c00*/  R2UR UR5, R3 ;  /* 0x00000000030572ca */ /* 0x000fda00000e0000 */
[----:B------:R-:W3:Y:S01]  /*47c10*/  LD.E R5, desc[UR4][R8.64+0x24] ;  /* 0x0000240408057980 */ /* 0x000ee2000c101900 */
[C---:B------:R-:W-:Y:S02]  /*47c20*/  R2UR UR4, R2.reuse ;  /* 0x00000000020472ca */ /* 0x040fe400000e0000 */
[C---:B------:R-:W-:Y:S02]  /*47c30*/  R2UR UR5, R3.reuse ;  /* 0x00000000030572ca */ /* 0x040fe400000e0000 */
[C---:B------:R-:W-:Y:S02]  /*47c40*/  R2UR UR12, R2.reuse ;  /* 0x00000000020c72ca */ /* 0x040fe400000e0000 */
[C---:B------:R-:W-:Y:S02]  /*47c50*/  R2UR UR13, R3.reuse ;  /* 0x00000000030d72ca */ /* 0x040fe400000e0000 */
[----:B------:R-:W-:Y:S02]  /*47c60*/  R2UR UR8, R2 ;  /* 0x00000000020872ca */ /* 0x000fe400000e0000 */
[----:B------:R-:W-:-:S02]  /*47c70*/  R2UR UR9, R3 ;  /* 0x00000000030972ca */ /* 0x000fc400000e0000 */
[----:B------:R-:W-:Y:S02]  /*47c80*/  R2UR UR10, R2 ;  /* 0x00000000020a72ca */ /* 0x000fe400000e0000 */
[----:B------:R-:W-:-:S05]  /*47c90*/  R2UR UR11, R3 ;  /* 0x00000000030b72ca */ /* 0x000fca00000e0000 */
[----:B------:R-:W4:Y:S04]  /*47ca0*/  LD.E R10, desc[UR12][R8.64+0x18] ;  /* 0x0000180c080a7980 */ /* 0x000f28000c101900 */
[----:B------:R-:W4:Y:S04]  /*47cb0*/  LD.E R18, desc[UR8][R8.64+0xc] ;  /* 0x00000c0808127980 */ /* 0x000f28000c101900 */
[----:B------:R-:W4:Y:S04]  /*47cc0*/  LD.E R20, desc[UR10][R8.64+0x14] ;  /* 0x0000140a08147980 */ /* 0x000f28000c101900 */
[----:B--2---:R-:W2:Y:S01]  /*47cd0*/  LD.E R15, desc[UR4][R6.64] ;  /* 0x00000004060f7980 */ /* 0x004ea2000c101900 */
[----:B------:R-:W-:-:S02]  /*47ce0*/  R2UR UR4, R2 ;  /* 0x00000000020472ca */ /* 0x000fc400000e0000 */
[----:B------:R-:W-:-:S13]  /*47cf0*/  R2UR UR5, R3 ;  /* 0x00000000030572ca */ /* 0x000fda00000e0000 */
[----:B------:R-:W2:Y:S01]  /*47d00*/  LD.E R60, desc[UR4][R8.64] ;  /* 0x00000004083c7980 */ /* 0x000ea2000c101900 */
[----:B------:R-:W-:Y:S02]  /*47d10*/  R2UR UR4, R2 ;  /* 0x00000000020472ca */ /* 0x000fe400000e0000 */
[----:B------:R-:W-:Y:S02]  /*47d20*/  R2UR UR5, R3 ;  /* 0x00000000030572ca */ /* 0x000fe400000e0000 */
[----:B---3--:R-:W-:-:S11]  /*47d30*/  ISETP.NE.AND P1, PT, R5, 0x1, PT ;  /* 0x000000010500780c */ /* 0x008fd60003f25270 */
[----:B------:R1:W3:Y:S02]  /*47d40*/  LD.E R56, desc[UR4][R56.64] ;  /* 0x0000000438387980 */ /* 0x0002e4000c101900 */
[C---:B------:R-:W-:Y:S02]  /*47d50*/  @P1 R2UR UR4, R2.reuse ;  /* 0x00000000020412ca */ /* 0x040fe400000e0000 */
[C---:B------:R-:W-:Y:S02]  /*47d60*/  @P1 R2UR UR5, R3.reuse ;  /* 0x00000000030512ca */ /* 0x040fe400000e0000 */
[----:B------:R-:W-:Y:S02]  /*47d70*/  @P1 R2UR UR6, R2 ;  /* 0x00000000020612ca */ /* 0x000fe400000e0000 */
[----:B------:R-:W-:-:S09]  /*47d80*/  @P1 R2UR UR7, R3 ;  /* 0x00000000030712ca */ /* 0x000fd200000e0000 */
[----:B------:R-:W3:Y:S01]  /*47d90*/  @P1 LD.E R59, desc[UR4][R8.64+0x28] ;  /* 0x00002804083b1980 */ /* 0x000ee2000c101900 */
[C---:B------:R-:W-:Y:S02]  /*47da0*/  R2UR UR4, R2.reuse ;  /* 0x00000000020472ca */ /* 0x040fe400000e0000 */
[C---:B------:R-:W-:Y:S01]  /*47db0*/  R2UR UR5, R3.reuse ;  /* 0x00000000030572ca */ /* 0x040fe200000e0000 */
[----:B------:R-:W3:Y:S01]  /*47dc0*/  @P1 LD.E R58, desc[UR6][R8.64+0x2c] ;  /* 0x00002c06083a1980 */ /* 0x000ee2000c101900 */
[----:B------:R-:W-:Y:S02]  /*47dd0*/  R2UR UR6, R2 ;  /* 0x00000000020672ca */ /* 0x000fe400000e0000 */
[----:B------:R-:W-:-:S09]  /*47de0*/  R2UR UR7, R3 ;  /* 0x00000000030772ca */ /* 0x000fd200000e0000 */
[----:B------:R-:W3:Y:S01]  /*47df0*/  LD.E R6, desc[UR4][R8.64+0x8] ;  /* 0x0000080408067980 */ /* 0x000ee2000c101900 */
[----:B------:R-:W-:Y:S02]  /*47e00*/  R2UR UR4, R2 ;  /* 0x00000000020472ca */ /* 0x000fe400000e0000 */
[----:B------:R-:W-:Y:S01]  /*47e10*/  R2UR UR5, R3 ;  /* 0x00000000030572ca */ /* 0x000fe200000e0000 */
[----:B------:R-:W3:-:S12]  /*47e20*/  LD.E R7, desc[UR6][R8.64+0x4] ;  /* 0x0000040608077980 */ /* 0x000ed8000c101900 */
[----:B------:R-:W3:Y:S01]  /*47e30*/  LD.E R19, desc[UR4][R8.64+0x10] ;  /* 0x0000100408137980 */ /* 0x000ee2000c101900 */
[----:B----4-:R-:W-:Y:S01]  /*47e40*/  ISETP.GE.AND P2, PT, R10, 0x1, PT ;  /* 0x000000010a00780c */ /* 0x010fe20003f46270 */
[----:B------:R-:W-:Y:S01]  /*47e50*/  BSSY B1, `(.L_x_7152) ;  /* 0x000008b000017945 */ /* 0x000fe20003800000 */
        /* <DEDUP_REMOVED lines=12> */
[----:B------:R-:W-:Y:S01]  /*47f20*/  SHF.R.S32.HI R43, RZ, 0x1f, R60 ;  /* 0x0000001fff2b7819 */ /* 0x000fe2000001143c */
[----:B------:R-:W-:-:S03]  /*47f30*/  FMUL.FTZ R39, R41, R15 ;  /* 0x0000000f29277220 */ /* 0x000fc60000410000 */
[-C--:B------:R-:W-:Y:S01]  /*47f40*/  LEA.HI R36, R43, R60.reuse, RZ, 0x7 ;  /* 0x0000003c2b247211 */ /* 0x080fe200078f38ff */
[-C--:B------:R-:W-:Y:S01]  /*47f50*/  FMUL.FTZ R41, R45, R15.reuse ;  /* 0x0000000f2d297220 */ /* 0x080fe20000410000 */
[-C--:B0-----:R-:W-:Y:S02]  /*47f60*/  FMUL.FTZ R12, R27, R15.reuse ;  /* 0x0000000f1b0c7220 */ /* 0x081fe40000410000 */
[----:B------:R-:W-:Y:S01]  /*47f70*/  LOP3.LUT R45, R36, 0xffffff80, RZ, 0xc0, !PT ;  /* 0xffffff80242d7812 */ /* 0x000fe200078ec0ff */
[-C--:B------:R-:W-:Y:S01]  /*47f80*/  FMUL.FTZ R27, R38, R15.reuse ;  /* 0x0000000f261b7220 */ /* 0x080fe20000410000 */
[-C--:B------:R-:W-:Y:S01]  /*47f90*/  FMUL.FTZ R38, R40, R15.reuse ;  /* 0x0000000f28267220 */ /* 0x080fe20000410000 */
[-C--:B------:R-:W-:Y:S02]  /*47fa0*/  FMUL.FTZ R40, R44, R15.reuse ;  /* 0x0000000f2c287220 */ /* 0x080fe40000410000 */
[----:B------:R-:W-:Y:S02]  /*47fb0*/  IMAD.IADD R44, R60, 0x1, -R45 ;  /* 0x000000013c2c7824 */ /* 0x000fe400078e0a2d */
[-C--:B------:R-:W-:Y:S01]  /*47fc0*/  FMUL.FTZ R36, R47, R15.reuse ;  /* 0x0000000f2f247220 */ /* 0x080fe20000410000 */
[----:B------:R-:W-:Y:S01]  /*47fd0*/  FMUL.FTZ R21, R34, R15 ;  /* 0x0000000f22157220 */ /* 0x000fe20000410000 */
[----:B------:R-:W-:-:S02]  /*47fe0*/  LEA.HI R43, R43, R60, RZ, 0x2 ;  /* 0x0000003c2b2b7211 */ /* 0x000fc400078f10ff */
[----:B------:R-:W-:Y:S01]  /*47ff0*/  SHF.R.S32.HI R47, RZ, 0x1f, R44 ;  /* 0x0000001fff2f7819 */ /* 0x000fe2000001142c */
[-C--:B------:R-:W-:Y:S01]  /*48000*/  FMUL.FTZ R34, R46, R15.reuse ;  /* 0x0000000f2e227220 */ /* 0x080fe20000410000 */
[----:B-1----:R-:W-:Y:S02]  /*48010*/  LOP3.LUT R57, R43, 0xfffffffc, RZ, 0xc0, !PT ;  /* 0xfffffffc2b397812 */ /* 0x002fe400078ec0ff */
[-C--:B------:R-:W-:Y:S01]  /*48020*/  LEA.HI R46, R47, R44.reuse, RZ, 0x2 ;  /* 0x0000002c2f2e7211 */ /* 0x080fe200078f10ff */
[-C--:B------:R-:W-:Y:S01]  /*48030*/  FMUL.FTZ R45, R48, R15.reuse ;  /* 0x0000000f302d7220 */ /* 0x080fe20000410000 */
[-C--:B------:R-:W-:Y:S01]  /*48040*/  FMUL.FTZ R14, R31, R15.reuse ;  /* 0x0000000f1f0e7220 */ /* 0x080fe20000410000 */
[-C--:B------:R-:W-:Y:S01]  /*48050*/  FMUL.FTZ R31, R42, R15.reuse ;  /* 0x0000000f2a1f7220 */ /* 0x080fe20000410000 */
[--C-:B------:R-:W-:Y:S02]  /*48060*/  SHF.R.S32.HI R43, RZ, 0x2, R46.reuse ;  /* 0x00000002ff2b7819 */ /* 0x100fe4000001142e */
[----:B------:R-:W-:Y:S01]  /*48070*/  SHF.R.S32.HI R48, RZ, 0x1f, R46 ;  /* 0x0000001fff307819 */ /* 0x000fe2000001142e */
[----:B------:R-:W-:Y:S01]  /*48080*/  IMAD.IADD R57, R60, 0x1, -R57 ;  /* 0x000000013c397824 */ /* 0x000fe200078e0a39 */
[----:B------:R-:W-:Y:S01]  /*48090*/  LEA.HI R42, R47, R44, RZ, 0x5 ;  /* 0x0000002c2f2a7211 */ /* 0x000fe200078f28ff */
[----:B------:R-:W-:Y:S01]  /*480a0*/  FMUL.FTZ R47, R49, R15 ;  /* 0x0000000f312f7220 */ /* 0x000fe20000410000 */
[----:B------:R-:W-:-:S02]  /*480b0*/  LEA.HI R48, R48, R43, RZ, 0x3 ;  /* 0x0000002b30307211 */ /* 0x000fc400078f18ff */
[----:B------:R-:W-:Y:S02]  /*480c0*/  SHF.R.S32.HI R49, RZ, 0x5, R42 ;  /* 0x00000005ff317819 */ /* 0x000fe4000001142a */
        /* <DEDUP_REMOVED lines=9> */
[----:B------:R-:W-:Y:S01]  /*48160*/  @P1 SHF.R.U32.HI R56, RZ, R58, R59 ;  /* 0x0000003aff381219 */ /* 0x000fe2000001163b */
[----:B------:R-:W-:Y:S01]  /*48170*/  IMAD.SHL.U32 R57, R4, 0x40, RZ ;  /* 0x0000004004397824 */ /* 0x000fe200078e00ff */
[----:B------:R-:W-:-:S03]  /*48180*/  LOP3.LUT R49, R46, 0x7ffffffc, RZ, 0xc0, !PT ;  /* 0x7ffffffc2e317812 */ /* 0x000fc600078ec0ff */
[----:B------:R-:W0:Y:S01]  /*48190*/  SHFL.IDX PT, R59, R56, RZ, 0x1c1f ;  /* 0x001c1fff383b7589 */ /* 0x000e2200000e0000 */
[-C--:B------:R-:W-:Y:S01]  /*481a0*/  FMUL.FTZ R37, R37, R15.reuse ;  /* 0x0000000f25257220 */ /* 0x080fe20000410000 */
[----:B------:R-:W-:Y:S02]  /*481b0*/  IMAD.IADD R49, R44, 0x1, -R49 ;  /* 0x000000012c317824 */ /* 0x000fe400078e0a31 */
[-C--:B------:R-:W-:Y:S01]  /*481c0*/  FMUL.FTZ R42, R50, R15.reuse ;  /* 0x0000000f322a7220 */ /* 0x080fe20000410000 */
[-C--:B------:R-:W-:Y:S01]  /*481d0*/  FMUL.FTZ R43, R51, R15.reuse ;  /* 0x0000000f332b7220 */ /* 0x080fe20000410000 */
[-C--:B------:R-:W-:Y:S01]  /*481e0*/  FMUL.FTZ R52, R52, R15.reuse ;  /* 0x0000000f34347220 */ /* 0x080fe20000410000 */
[-C--:B------:R-:W-:Y:S01]  /*481f0*/  FMUL.FTZ R53, R53, R15.reuse ;  /* 0x0000000f35357220 */ /* 0x080fe20000410000 */
[-C--:B------:R-:W-:Y:S01]  /*48200*/  FMUL.FTZ R44, R54, R15.reuse ;  /* 0x0000000f362c7220 */ /* 0x080fe20000410000 */
[C-C-:B------:R-:W-:Y:S01]  /*48210*/  IADD3 R4, R6.reuse, 0x1, -R57.reuse ;  /* 0x0000000106047810 */ /* 0x140fe20007ffe839 */
[----:B------:R-:W-:Y:S01]  /*48220*/  FMUL.FTZ R46, R55, R15 ;  /* 0x0000000f372e7220 */ /* 0x000fe20000410000 */
[----:B------:R-:W1:Y:S03]  /*48230*/  MUFU.TANH R11, R11 ;  /* 0x0000000b000b7308 */ /* 0x000e660000002400 */
[----:B------:R-:W-:Y:S01]  /*48240*/  IMAD R48, R49, -0x2, R4 ;  /* 0xfffffffe31307824 */ /* 0x000fe200078e0204 */
[----:B------:R-:W-:Y:S01]  /*48250*/  LOP3.LUT R15, RZ, R18, RZ, 0x33, !PT ;  /* 0x00000012ff0f7212 */ /* 0x000fe200078e33ff */
[----:B------:R-:W-:-:S03]  /*48260*/  IMAD.IADD R4, R6, 0x1, -R57 ;  /* 0x0000000106047824 */ /* 0x000fc600078e0a39 */
[----:B------:R-:W2:Y:S01]  /*48270*/  MUFU.TANH R24, R24 ;  /* 0x0000001800187308 */ /* 0x000ea20000002400 */
[----:B------:R-:W-:-:S07]  /*48280*/  IMAD.IADD R48, R48, 0x1, -R7 ;  /* 0x0000000130307824 */ /* 0x000fce00078e0a07 */
        /* <DEDUP_REMOVED lines=53> */
.L_x_7157:
[----:B------:R-:W-:Y:S05]  /*485e0*/  BSYNC B3 ;  /* 0x0000000000037941 */ /* 0x000fea0003800000 */
.L_x_7156:
[----:B------:R-:W-:Y:S01]  /*485f0*/  LOP3.LUT R15, RZ, R15, RZ, 0x33, !PT ;  /* 0x0000000fff0f7212 */ /* 0x000fe200078e33ff */
[----:B------:R-:W-:Y:S06]  /*48600*/  BRA `(.L_x_7158) ;  /* 0x0000000000287947 */ /* 0x000fec0003800000 */
.L_x_7155:
        /* <DEDUP_REMOVED lines=10> */
.L_x_7158:
[----:B------:R-:W-:Y:S05]  /*486b0*/  BSYNC B2 ;  /* 0x0000000000027941 */ /* 0x000fea0003800000 */
.L_x_7154:
[----:B------:R-:W-:-:S04]  /*486c0*/  IMAD R18, R10, R15, -R57 ;  /* 0x0000000f0a127224 */ /* 0x000fc800078e0a39 */
[----:B------:R-:W-:-:S05]  /*486d0*/  IMAD R15, R49, -0x2, R18 ;  /* 0xfffffffe310f7824 */ /* 0x000fca00078e0212 */
[----:B------:R-:W-:Y:S02]  /*486e0*/  VIMNMX R4, R4, R15, !PT ;  /* 0x0000000f04047248 */ /* 0x000fe40007fe0100 */
[----:B------:R-:W-:-:S07]  /*486f0*/  VIADDMNMX R51, R15, R10, R51, PT ;  /* 0x0000000a0f337246 */ /* 0x000fce0003800133 */
.L_x_7153:
[----:B------:R-:W-:Y:S05]  /*48700*/  BSYNC B1 ;  /* 0x0000000000017941 */ /* 0x000fea0003800000 */
.L_x_7152:
[C---:B------:R-:W-:Y:S01]  /*48710*/  ISETP.GE.AND P1, PT, R54.reuse, 0x2, PT ;  /* 0x000000023600780c */ /* 0x040fe20003f26270 */
[----:B------:R-:W-:Y:S01]  /*48720*/  BSSY B1, `(.L_x_7159) ;  /* 0x0000072000017945 */ /* 0x000fe20003800000 */
        /* <DEDUP_REMOVED lines=68> */
[----:B-1----:R-:W-:Y:S02]  /*48b70*/  FSEL R45, R11, -INF , !P6 ;  /* 0xff8000000b2d7808 */ /* 0x002fe40007000000 */
[----:B------:R-:W-:-:S04]  /*48b80*/  ISETP.GE.AND P6, PT, R54, 0x3a, PT ;  /* 0x0000003a3600780c */ /* 0x000fc80003fc6270 */
[----:B------:R-:W-:Y:S02]  /*48b90*/  P2R R54, PR, RZ, 0x40 ;  /* 0x00000040ff367803 */ /* 0x000fe40000000000 */
[----:B------:R-:W-:-:S04]  /*48ba0*/  ISETP.GT.AND P6, PT, R4, 0x39, !P6 ;  /* 0x000000390400780c */ /* 0x000fc800077c4270 */
[----:B------:R-:W-:Y:S02]  /*48bb0*/  ISETP.LT.OR P6, PT, R51, 0x3a, P6 ;  /* 0x0000003a3300780c */ /* 0x000fe400037c1670 */
[----:B------:R-:W0:Y:S02]  /*48bc0*/  SHFL.IDX PT, R51, R56, 0x1, 0x1c1f ;  /* 0x003c1f0038337f89 */ /* 0x000e2400000e0000 */
[----:B------:R-:W-:Y:S02]  /*48bd0*/  FSEL R11, R53, -INF , !P6 ;  /* 0xff800000350b7808 */ /* 0x000fe40007000000 */
[----:B------:R-:W-:Y:S02]  /*48be0*/  ISETP.GE.AND P6, PT, R10, 0x1, PT ;  /* 0x000000010a00780c */ /* 0x000fe40003fc6270 */
[----:B0-----:R-:W-:Y:S01]  /*48bf0*/  VIADDMNMX R47, R51, R55, R50, PT ;  /* 0x00000037332f7246 */ /* 0x001fe20003800132 */
        /* <DEDUP_REMOVED lines=18> */
.L_x_7164:
[----:B------:R-:W-:Y:S05]  /*48d20*/  BSYNC B3 ;  /* 0x0000000000037941 */ /* 0x000fea0003800000 */
.L_x_7163:
[----:B------:R-:W-:Y:S01]  /*48d30*/  LOP3.LUT R7, RZ, R7, RZ, 0x33, !PT ;  /* 0x00000007ff077212 */ /* 0x000fe200078e33ff */
[----:B------:R-:W-:Y:S06]  /*48d40*/  BRA `(.L_x_7165) ;  /* 0x0000000000287947 */ /* 0x000fec0003800000 */
.L_x_7162:
        /* <DEDUP_REMOVED lines=10> */
.L_x_7165:
[----:B------:R-:W-:Y:S05]  /*48df0*/  BSYNC B2 ;  /* 0x0000000000027941 */ /* 0x000fea0003800000 */
.L_x_7161:
[----:B------:R-:W-:-:S04]  /*48e00*/  IMAD R4, R10, R7, -R57 ;  /* 0x000000070a047224 */ /* 0x000fc800078e0a39 */
[----:B------:R-:W-:-:S05]  /*48e10*/  IMAD R49, R49, -0x2, R4 ;  /* 0xfffffffe31317824 */ /* 0x000fca00078e0204 */
[----:B------:R-:W-:Y:S02]  /*48e20*/  VIADDMNMX R47, R49, R10, R47, PT ;  /* 0x0000000a312f7246 */ /* 0x000fe4000380012f */
[----:B------:R-:W-:-:S07]  /*48e30*/  VIMNMX R20, R20, R49, !PT ;  /* 0x0000003114147248 */ /* 0x000fce0007fe0100 */
.L_x_7160:
[----:B------:R-:W-:Y:S05]  /*48e40*/  BSYNC B1 ;  /* 0x0000000000017941 */ /* 0x000fea0003800000 */
.L_x_7159:
[C---:B------:R-:W-:Y:S02]  /*48e50*/  ISETP.GT.AND P1, PT, R20.reuse, 0x1, !P1 ;  /* 0x000000011400780c */ /* 0x040fe40004f24270 */
        /* <DEDUP_REMOVED lines=38> */
[----:B------:R-:W-:-:S04]  /*490c0*/  ISETP.NE.AND P1, PT, R52, RZ, PT ;  /* 0x000000ff3400720c */ /* 0x000fc80003f25270 */
[----:B------:R-:W-:-:S04]  /*490d0*/  ISETP.GT.AND P1, PT, R20, RZ, !P1 ;  /* 0x000000ff1400720c */ /* 0x000fc80004f24270 */
[----:B------:R-:W-:-:S04]  /*490e0*/  ISETP.LT.OR P1, PT, R47, 0x1, P1 ;  /* 0x000000012f00780c */ /* 0x000fc80000f21670 */
[----:B------:R-:W-:Y:S02]  /*490f0*/  FSEL R7, R5, -INF , !P1 ;  /* 0xff80000005077808 */ /* 0x000fe40004800000 */
[----:B------:R-:W2:Y:S01]  /*49100*/  LDL.64 R4, [R0+0x70] ;  /* 0x0000700000047983 */ /* 0x000ea20000100a00 */
[----:B------:R-:W-:Y:S02]  /*49110*/  ISETP.NE.AND P1, PT, R65, RZ, PT ;  /* 0x000000ff4100720c */ /* 0x000fe40003f25270 */
[----:B------:R-:W-:-:S04]  /*49120*/  FMNMX.FTZ R6, R7, R12, !PT ;  /* 0x0000000c07067209 */ /* 0x000fc80007810000 */
[----:B------:R-:W-:-:S04]  /*49130*/  FMNMX.FTZ R9, R13, R6, !PT ;  /* 0x000000060d097209 */ /* 0x000fc80007810000 */
[----:B------:R-:W-:-:S04]  /*49140*/  FMNMX.FTZ R6, R14, R9, !PT ;  /* 0x000000090e067209 */ /* 0x000fc80007810000 */
[----:B------:R-:W-:-:S04]  /*49150*/  FMNMX.FTZ R6, R21, R6, !PT ;  /* 0x0000000615067209 */ /* 0x000fc80007810000 */
[----:B------:R-:W-:-:S04]  /*49160*/  FMNMX.FTZ R6, R25, R6, !PT ;  /* 0x0000000619067209 */ /* 0x000fc80007810000 */
[----:B------:R-:W-:Y:S02]  /*49170*/  FMNMX.FTZ R6, R27, R6, !PT ;  /* 0x000000061b067209 */ /* 0x000fe40007810000 */
[----:B------:R-:W-:Y:S02]  /*49180*/  ISETP.GT.AND P1, PT, R20, 0x28, !P1 ;  /* 0x000000281400780c */ /* 0x000fe40004f24270 */
[----:B------:R-:W-:Y:S02]  /*49190*/  FMNMX.FTZ R6, R29, R6, !PT ;  /* 0x000000061d067209 */ /* 0x000fe40007810000 */
[----:B------:R-:W-:Y:S02]  /*491a0*/  ISETP.LT.OR P1, PT, R47, 0x29, P1 ;  /* 0x000000292f00780c */ /* 0x000fe40000f21670 */
[----:B------:R-:W-:Y:S02]  /*491b0*/  FMNMX.FTZ R6, R31, R6, !PT ;  /* 0x000000061f067209 */ /* 0x000fe40007810000 */
[----:B------:R-:W-:-:S02]  /*491c0*/  ISETP.LT.OR P2, PT, R47, 0x2a, P2 ;  /* 0x0000002a2f00780c */ /* 0x000fc40001741670 */
[----:B------:R-:W-:Y:S02]  /*491d0*/  FSEL R34, R34, -INF , !P1 ;  /* 0xff80000022227808 */ /* 0x000fe40004800000 */
[----:B------:R-:W-:Y:S02]  /*491e0*/  FMNMX.FTZ R9, R33, R6, !PT ;  /* 0x0000000621097209 */ /* 0x000fe40007810000 */
[----:B------:R-:W-:Y:S02]  /*491f0*/  ISETP.LT.OR P3, PT, R47, 0x31, P3 ;  /* 0x000000312f00780c */ /* 0x000fe40001f61670 */
[----:B------:R-:W-:Y:S02]  /*49200*/  FSEL R36, R36, -INF , !P2 ;  /* 0xff80000024247808 */ /* 0x000fe40005000000 */
[----:B------:R-:W-:Y:S02]  /*49210*/  FMNMX.FTZ R9, R34, R9, !PT ;  /* 0x0000000922097209 */ /* 0x000fe40007810000 */
[----:B------:R-:W-:-:S02]  /*49220*/  ISETP.GT.AND P5, PT, R20, 0x38, !P5 ;  /* 0x000000381400780c */ /* 0x000fc40006fa4270 */
[C---:B------:R-:W-:Y:S02]  /*49230*/  ISETP.LT.OR P4, PT, R47.reuse, 0x32, P4 ;  /* 0x000000322f00780c */ /* 0x040fe40002781670 */
[----:B------:R-:W-:Y:S02]  /*49240*/  FSEL R42, R42, -INF , !P3 ;  /* 0xff8000002a2a7808 */ /* 0x000fe40005800000 */
[----:B------:R-:W-:Y:S02]  /*49250*/  FMNMX.FTZ R9, R36, R9, !PT ;  /* 0x0000000924097209 */ /* 0x000fe40007810000 */
[----:B------:R-:W-:Y:S02]  /*49260*/  ISETP.GT.AND P1, PT, R20, 0x39, !P6 ;  /* 0x000000391400780c */ /* 0x000fe40007724270 */
[----:B------:R-:W-:Y:S02]  /*49270*/  ISETP.LT.OR P5, PT, R47, 0x39, P5 ;  /* 0x000000392f00780c */ /* 0x000fe40002fa1670 */
[----:B------:R-:W-:-:S02]  /*49280*/  FSEL R43, R43, -INF , !P4 ;  /* 0xff8000002b2b7808 */ /* 0x000fc40006000000 */
[----:B------:R-:W-:Y:S02]  /*49290*/  FMNMX.FTZ R8, R42, R9, !PT ;  /* 0x000000092a087209 */ /* 0x000fe40007810000 */
[----:B------:R-:W-:Y:S02]  /*492a0*/  ISETP.LT.OR P1, PT, R47, 0x3a, P1 ;  /* 0x0000003a2f00780c */ /* 0x000fe40000f21670 */
[----:B------:R-:W-:Y:S02]  /*492b0*/  R2UR UR4, R2 ;  /* 0x00000000020472ca */ /* 0x000fe400000e0000 */
[----:B------:R-:W-:Y:S02]  /*492c0*/  R2UR UR5, R3 ;  /* 0x00000000030572ca */ /* 0x000fe400000e0000 */
[----:B------:R-:W-:Y:S02]  /*492d0*/  FSEL R6, R44, -INF , !P5 ;  /* 0xff8000002c067808 */ /* 0x000fe40006800000 */
[----:B------:R-:W-:-:S02]  /*492e0*/  FMNMX.FTZ R9, R43, R8, !PT ;  /* 0x000000082b097209 */ /* 0x000fc40007810000 */
[----:B------:R-:W-:Y:S02]  /*492f0*/  R2UR UR6, R2 ;  /* 0x00000000020672ca */ /* 0x000fe400000e0000 */
[----:B------:R-:W-:Y:S02]  /*49300*/  R2UR UR7, R3 ;  /* 0x00000000030772ca */ /* 0x000fe400000e0000 */
[----:B------:R-:W-:Y:S02]  /*49310*/  FSEL R8, R46, -INF , !P1 ;  /* 0xff8000002e087808 */ /* 0x000fe40004800000 */
[----:B------:R-:W-:-:S04]  /*49320*/  FMNMX.FTZ R9, R6, R9, !PT ;  /* 0x0000000906097209 */ /* 0x000fc80007810000 */
[----:B------:R-:W-:-:S05]  /*49330*/  FMNMX.FTZ R47, R8, R9, !PT ;  /* 0x00000009082f7209 */ /* 0x000fca0007810000 */
[----:B--2---:R-:W-:Y:S04]  /*49340*/  ST.E desc[UR4][R4.64+0x4], R47 ;  /* 0x0000042f04007985 */ /* 0x004fe8000c101904 */
[----:B------:R-:W2:Y:S01]  /*49350*/  LD.E R20, desc[UR6][R4.64+0x4] ;  /* 0x0000040604147980 */ /* 0x000ea2000c101900 */
        /* <DEDUP_REMOVED lines=15> */
[----:B------:R-:W0:Y:S01]  /*49450*/  SHFL.BFLY PT, R10, R9, 0x2, 0x1f ;  /* 0x0c401f00090a7f89 */ /* 0x000e2200000e0000 */
[----:B------:R-:W-:Y:S02]  /*49460*/  R2UR UR8, R2 ;  /* 0x00000000020872ca */ /* 0x000fe400000e0000 */
[----:B------:R-:W-:Y:S02]  /*49470*/  R2UR UR9, R3 ;  /* 0x00000000030972ca */ /* 0x000fe400000e0000 */
[----:B0-----:R-:W-:Y:S01]  /*49480*/  FMNMX.FTZ R10, R9, R10, !PT ;  /* 0x0000000a090a7209 */ /* 0x001fe20007810000 */
[----:B------:R-:W-:Y:S04]  /*49490*/  ST.E desc[UR4][R4.64], R9 ;  /* 0x0000000904007985 */ /* 0x000fe8000c101904 */
[----:B--2---:R-:W0:Y:S02]  /*494a0*/  SHFL.BFLY PT, R47, R20, 0x2, 0x1f ;  /* 0x0c401f00142f7f89 */ /* 0x004e2400000e0000 */
[----:B0-----:R-:W-:-:S02]  /*494b0*/  FMNMX.FTZ R44, R20, R47, !PT ;  /* 0x0000002f142c7209 */ /* 0x001fc40007810000 */
[----:B------:R-:W0:Y:S04]  /*494c0*/  SHFL.BFLY PT, R47, R10, 0x1, 0x1f ;  /* 0x0c201f000a2f7f89 */ /* 0x000e2800000e0000 */
[----:B------:R-:W1:Y:S01]  /*494d0*/  SHFL.BFLY PT, R49, R44, 0x1, 0x1f ;  /* 0x0c201f002c317f89 */ /* 0x000e6200000e0000 */
[----:B0-----:R-:W-:Y:S02]  /*494e0*/  FMNMX.FTZ R47, R10, R47, !PT ;  /* 0x0000002f0a2f7209 */ /* 0x001fe40007810000 */
[----:B-1----:R-:W-:-:S03]  /*494f0*/  FMNMX.FTZ R49, R44, R49, !PT ;  /* 0x000000312c317209 */ /* 0x002fc60007810000 */
[----:B------:R-:W-:Y:S04]  /*49500*/  ST.E desc[UR6][R4.64], R47 ;  /* 0x0000002f04007985 */ /* 0x000fe8000c101906 */
[----:B------:R0:W-:Y:S04]  /*49510*/  ST.E desc[UR8][R4.64+0x4], R49 ;  /* 0x0000043104007985 */ /* 0x0001e8000c101908 */
[----:B0-----:R-:W2:Y:S04]  /*49520*/  LDL.64 R4, [R0+0x70] ;  /* 0x0000700000047983 */ /* 0x001ea80000100a00 */
[----:B--2---:R-:W2:Y:S04]  /*49530*/  LD.E R10, desc[UR6][R4.64+0x20] ;  /* 0x00002006040a7980 */ /* 0x004ea8000c101900 */
[----:B------:R-:W2:Y:S04]  /*49540*/  LD.E R51, desc[UR4][R4.64] ;  /* 0x0000000404337980 */ /* 0x000ea8000c101900 */
[----:B------:R-:W3:Y:S01]  /*49550*/  LD.E R53, desc[UR4][R4.64+0x4] ;  /* 0x0000040404357980 */ /* 0x000ee2000c101900 */
[C---:B--2---:R-:W-:Y:S01]  /*49560*/  FMUL.FTZ R20, R51.reuse, R10 ;  /* 0x0000000a33147220 */ /* 0x044fe20000410000 */
[----:B------:R-:W-:-:S04]  /*49570*/  FSETP.NEU.FTZ.AND P1, PT, R51, -INF , PT ;  /* 0xff8000003300780b */ /* 0x000fc80003f3d000 */
[----:B------:R-:W-:Y:S02]  /*49580*/  FSEL R9, R20, RZ, P1 ;  /* 0x000000ff14097208 */ /* 0x000fe40000800000 */
[----:B---3--:R-:W-:-:S03]  /*49590*/  FSETP.NEU.FTZ.AND P1, PT, R53, -INF , PT ;  /* 0xff8000003500780b */ /* 0x008fc60003f3d000 */
[-CC-:B------:R-:W-:Y:S01]  /*495a0*/  FFMA.FTZ R182, R15, R10.reuse, -R9.reuse ;  /* 0x0000000a0fb67223 */ /* 0x180fe20000010809 */
[----:B------:R-:W-:Y:S01]  /*495b0*/  FMUL.FTZ R15, R10, R53 ;  /* 0x000000350a0f7220 */ /* 0x000fe20000410000 */
[----:B------:R-:W-:-:S04]  /*495c0*/  FFMA.FTZ R168, R45, R10, -R9 ;  /* 0x0000000a2da87223 */ /* 0x000fc80000010809 */
[----:B------:R-:W-:Y:S01]  /*495d0*/  FSEL R15, R15, RZ, P1 ;  /* 0x000000ff0f0f7208 */ /* 0x000fe20000800000 */
[-CC-:B------:R-:W-:Y:S01]  /*495e0*/  FFMA.FTZ R45, R24, R10.reuse, -R9.reuse ;  /* 0x0000000a182d7223 */ /* 0x180fe20000010809 */
[----:B------:R-:W-:-:S03]  /*495f0*/  FFMA.FTZ R170, R26, R10, -R9 ;  /* 0x0000000a1aaa7223 */ /* 0x000fc60000010809 */
[-CC-:B------:R-:W-:Y:S01]  /*49600*/  FFMA.FTZ R169, R7, R10.reuse, -R15.reuse ;  /* 0x0000000a07a97223 */ /* 0x180fe2000001080f */
[-CC-:B------:R-:W-:Y:S01]  /*49610*/  FFMA.FTZ R12, R12, R10.reuse, -R15.reuse ;  /* 0x0000000a0c0c7223 */ /* 0x180fe2000001080f */
[-C--:B------:R-:W-:Y:S01]  /*49620*/  FFMA.FTZ R171, R13, R10.reuse, -R15 ;  /* 0x0000000a0dab7223 */ /* 0x080fe2000001080f */
[----:B------:R-:W-:Y:S01]  /*49630*/  MUFU.EX2 R168, R168 ;  /* 0x000000a800a87308 */ /* 0x000fe20000000800 */
[-C--:B------:R-:W-:Y:S01]  /*49640*/  FFMA.FTZ R47, R28, R10.reuse, -R9 ;  /* 0x0000000a1c2f7223 */ /* 0x080fe20000010809 */
[----:B------:R-:W-:-:S06]  /*49650*/  FFMA.FTZ R14, R14, R10, -R15 ;  /* 0x0000000a0e0e7223 */ /* 0x000fcc000001080f */
[----:B------:R-:W0:Y:S01]  /*49660*/  MUFU.EX2 R45, R45 ;  /* 0x0000002d002d7308 */ /* 0x000e220000000800 */
[-C--:B------:R-:W-:Y:S01]  /*49670*/  FFMA.FTZ R172, R30, R10.reuse, -R9 ;  /* 0x0000000a1eac7223 */ /* 0x080fe20000010809 */
[----:B------:R-:W-:-:S06]  /*49680*/  FFMA.FTZ R173, R21, R10, -R15 ;  /* 0x0000000a15ad7223 */ /* 0x000fcc000001080f */
[----:B------:R-:W-:Y:S08]  /*49690*/  MUFU.EX2 R169, R169 ;  /* 0x000000a900a97308 */ /* 0x000ff00000000800 */
[----:B------:R-:W1:Y:S01]  /*496a0*/  MUFU.EX2 R12, R12 ;  /* 0x0000000c000c7308 */ /* 0x000e620000000800 */
[----:B------:R-:W-:-:S07]  /*496b0*/  FFMA.FTZ R49, R32, R10, -R9 ;  /* 0x0000000a20317223 */ /* 0x000fce0000010809 */
[----:B------:R-:W2:Y:S08]  /*496c0*/  MUFU.EX2 R170, R170 ;  /* 0x000000aa00aa7308 */ /* 0x000eb00000000800 */
[----:B------:R-:W3:Y:S01]  /*496d0*/  MUFU.EX2 R171, R171 ;  /* 0x000000ab00ab7308 */ /* 0x000ee20000000800 */
[-C--:B------:R-:W-:Y:S01]  /*496e0*/  FFMA.FTZ R25, R25, R10.reuse, -R15 ;  /* 0x0000000a19197223 */ /* 0x080fe2000001080f */
[----:B------:R-:W-:-:S06]  /*496f0*/  FFMA.FTZ R174, R35, R10, -R9 ;  /* 0x0000000a23ae7223 */ /* 0x000fcc0000010809 */
[----:B------:R-:W4:Y:S01]  /*49700*/  MUFU.EX2 R47, R47 ;  /* 0x0000002f002f7308 */ /* 0x000f220000000800 */
[----:B------:R-:W-:-:S07]  /*49710*/  FFMA.FTZ R27, R27, R10, -R15 ;  /* 0x0000000a1b1b7223 */ /* 0x000fce000001080f */
[----:B------:R-:W5:Y:S01]  /*49720*/  MUFU.EX2 R14, R14 ;  /* 0x0000000e000e7308 */ /* 0x000f620000000800 */
[----:B------:R-:W-:Y:S01]  /*49730*/  FFMA.FTZ R180, R18, R10, -R9 ;  /* 0x0000000a12b47223 */ /* 0x000fe20000010809 */
[----:B0-----:R-:W-:-:S06]  /*49740*/  FADD.FTZ R7, R168, R45 ;  /* 0x0000002da8077221 */ /* 0x001fcc0000010000 */
[----:B------:R-:W0:Y:S01]  /*49750*/  MUFU.EX2 R172, R172 ;  /* 0x000000ac00ac7308 */ /* 0x000e220000000800 */
[----:B------:R-:W-:Y:S01]  /*49760*/  FFMA.FTZ R35, R37, R10, -R9 ;  /* 0x0000000a25237223 */ /* 0x000fe20000010809 */
[----:B-1----:R-:W-:-:S06]  /*49770*/  FADD.FTZ R26, R169, R12 ;  /* 0x0000000ca91a7221 */ /* 0x002fcc0000010000 */
[----:B------:R-:W1:Y:S01]  /*49780*/  MUFU.EX2 R173, R173 ;  /* 0x000000ad00ad7308 */ /* 0x000e620000000800 */
[----:B------:R-:W-:Y:S01]  /*49790*/  FFMA.FTZ R29, R29, R10, -R15 ;  /* 0x0000000a1d1d7223 */ /* 0x000fe2000001080f */
[----:B--2---:R-:W-:-:S06]  /*497a0*/  FADD.FTZ R28, R170, R7 ;  /* 0x00000007aa1c7221 */ /* 0x004fcc0000010000 */
[----:B------:R-:W2:Y:S01]  /*497b0*/  MUFU.EX2 R49, R49 ;  /* 0x0000003100317308 */ /* 0x000ea20000000800 */
[----:B------:R-:W-:Y:S01]  /*497c0*/  FFMA.FTZ R176, R38, R10, -R9 ;  /* 0x0000000a26b07223 */ /* 0x000fe20000010809 */
[----:B---3--:R-:W-:-:S06]  /*497d0*/  FADD.FTZ R7, R171, R26 ;  /* 0x0000001aab077221 */ /* 0x008fcc0000010000 */
[----:B------:R-:W3:Y:S01]  /*497e0*/  MUFU.EX2 R18, R25 ;  /* 0x0000001900127308 */ /* 0x000ee20000000800 */
[-C--:B------:R-:W-:Y:S01]  /*497f0*/  FFMA.FTZ R37, R39, R10.reuse, -R9 ;  /* 0x0000000a27257223 */ /* 0x080fe20000010809 */
[-C--:B------:R-:W-:Y:S01]  /*49800*/  FFMA.FTZ R31, R31, R10.reuse, -R15 ;  /* 0x0000000a1f1f7223 */ /* 0x080fe2000001080f */
[-CC-:B------:R-:W-:Y:S01]  /*49810*/  FFMA.FTZ R178, R40, R10.reuse, -R9.reuse ;  /* 0x0000000a28b27223 */ /* 0x180fe20000010809 */
[----:B------:R-:W-:-:S04]  /*49820*/  FFMA.FTZ R39, R41, R10, -R9 ;  /* 0x0000000a29277223 */ /* 0x000fc80000010809 */
[----:B------:R-:W3:Y:S01]  /*49830*/  MUFU.EX2 R174, R174 ;  /* 0x000000ae00ae7308 */ /* 0x000ee20000000800 */
[-CC-:B------:R-:W-:Y:S01]  /*49840*/  FFMA.FTZ R19, R19, R10.reuse, -R9.reuse ;  /* 0x0000000a13137223 */ /* 0x180fe20000010809 */
[----:B------:R-:W-:Y:S01]  /*49850*/  FFMA.FTZ R11, R11, R10, -R9 ;  /* 0x0000000a0b0b7223 */ /* 0x000fe20000010809 */
[----:B----4-:R-:W-:-:S05]  /*49860*/  FADD.FTZ R9, R47, R28 ;  /* 0x0000001c2f097221 */ /* 0x010fca0000010000 */
[----:B------:R-:W4:Y:S01]  /*49870*/  MUFU.EX2 R27, R27 ;  /* 0x0000001b001b7308 */ /* 0x000f220000000800 */
[----:B-----5:R-:W-:Y:S01]  /*49880*/  FADD.FTZ R26, R14, R7 ;  /* 0x000000070e1a7221 */ /* 0x020fe20000010000 */
[----:B------:R-:W-:Y:S01]  /*49890*/  FFMA.FTZ R33, R33, R10, -R15 ;  /* 0x0000000a21217223 */ /* 0x000fe2000001080f */
[----:B0-----:R-:W-:-:S05]  /*498a0*/  FADD.FTZ R28, R172, R9 ;  /* 0x00000009ac1c7221 */ /* 0x001fca0000010000 */
[----:B------:R-:W0:Y:S01]  /*498b0*/  MUFU.EX2 R35, R35 ;  /* 0x0000002300237308 */ /* 0x000e220000000800 */
[----:B-1----:R-:W-:Y:S01]  /*498c0*/  FADD.FTZ R7, R173, R26 ;  /* 0x0000001aad077221 */ /* 0x002fe20000010000 */
[----:B------:R-:W-:-:S06]  /*498d0*/  FFMA.FTZ R34, R34, R10, -R15 ;  /* 0x0000000a22227223 */ /* 0x000fcc000001080f */
[----:B------:R-:W1:Y:S01]  /*498e0*/  MUFU.EX2 R20, R29 ;  /* 0x0000001d00147308 */ /* 0x000e620000000800 */
[----:B--2---:R-:W-:Y:S01]  /*498f0*/  FADD.FTZ R9, R49, R28 ;  /* 0x0000001c31097221 */ /* 0x004fe20000010000 */
[----:B---3--:R-:W-:-:S06]  /*49900*/  FADD.FTZ R26, R18, R7 ;  /* 0x00000007121a7221 */ /* 0x008fcc0000010000 */
[----:B------:R-:W2:Y:S08]  /*49910*/  MUFU.EX2 R176, R176 ;  /* 0x000000b000b07308 */ /* 0x000eb00000000800 */
[----:B------:R-:W3:Y:S01]  /*49920*/  MUFU.EX2 R31, R31 ;  /* 0x0000001f001f7308 */ /* 0x000ee20000000800 */
[----:B------:R-:W-:Y:S01]  /*49930*/  FFMA.FTZ R36, R36, R10, -R15 ;  /* 0x0000000a24247223 */ /* 0x000fe2000001080f */
[----:B------:R-:W-:-:S06]  /*49940*/  FADD.FTZ R28, R174, R9 ;  /* 0x00000009ae1c7221 */ /* 0x000fcc0000010000 */
[----:B------:R-:W5:Y:S01]  /*49950*/  MUFU.EX2 R37, R37 ;  /* 0x0000002500257308 */ /* 0x000f620000000800 */
[----:B----4-:R-:W-:Y:S01]  /*49960*/  FADD.FTZ R7, R27, R26 ;  /* 0x0000001a1b077221 */ /* 0x010fe20000010000 */
[----:B------:R-:W-:-:S06]  /*49970*/  FFMA.FTZ R42, R42, R10, -R15 ;  /* 0x0000000a2a2a7223 */ /* 0x000fcc000001080f */
[----:B------:R-:W4:Y:S01]  /*49980*/  MUFU.EX2 R24, R33 ;  /* 0x0000002100187308 */ /* 0x000f220000000800 */
[----:B0-----:R-:W-:Y:S01]  /*49990*/  FADD.FTZ R9, R35, R28 ;  /* 0x0000001c23097221 */ /* 0x001fe20000010000 */
[----:B-1----:R-:W-:-:S06]  /*499a0*/  FADD.FTZ R26, R20, R7 ;  /* 0x00000007141a7221 */ /* 0x002fcc0000010000 */
[----:B------:R-:W0:Y:S01]  /*499b0*/  MUFU.EX2 R178, R178 ;  /* 0x000000b200b27308 */ /* 0x000e220000000800 */
[----:B------:R-:W-:-:S07]  /*499c0*/  FFMA.FTZ R43, R43, R10, -R15 ;  /* 0x0000000a2b2b7223 */ /* 0x000fce000001080f */
[----:B------:R-:W1:Y:S01]  /*499d0*/  MUFU.EX2 R34, R34 ;  /* 0x0000002200227308 */ /* 0x000e620000000800 */
[----:B--2---:R-:W-:Y:S01]  /*499e0*/  FADD.FTZ R28, R176, R9 ;  /* 0x00000009b01c7221 */ /* 0x004fe20000010000 */
[----:B---3--:R-:W-:-:S06]  /*499f0*/  FADD.FTZ R7, R31, R26 ;  /* 0x0000001a1f077221 */ /* 0x008fcc0000010000 */
[----:B------:R-:W2:Y:S08]  /*49a00*/  MUFU.EX2 R39, R39 ;  /* 0x0000002700277308 */ /* 0x000eb00000000800 */
[----:B------:R-:W3:Y:S01]  /*49a10*/  MUFU.EX2 R179, R36 ;  /* 0x0000002400b37308 */ /* 0x000ee20000000800 */
[----:B------:R-:W-:Y:S01]  /*49a20*/  FFMA.FTZ R6, R6, R10, -R15 ;  /* 0x0000000a06067223 */ /* 0x000fe2000001080f */
[----:B-----5:R-:W-:-:S06]  /*49a30*/  FADD.FTZ R9, R37, R28 ;  /* 0x0000001c25097221 */ /* 0x020fcc0000010000 */
[----:B------:R-:W5:Y:S01]  /*49a40*/  MUFU.EX2 R180, R180 ;  /* 0x000000b400b47308 */ /* 0x000f620000000800 */
[----:B----4-:R-:W-:-:S07]  /*49a50*/  FADD.FTZ R7, R24, R7 ;  /* 0x0000000718077221 */ /* 0x010fce0000010000 */
[----:B------:R-:W4:Y:S01]  /*49a60*/  MUFU.EX2 R42, R42 ;  /* 0x0000002a002a7308 */ /* 0x000f220000000800 */
[----:B------:R-:W-:Y:S01]  /*49a70*/  FFMA.FTZ R8, R8, R10, -R15 ;  /* 0x0000000a08087223 */ /* 0x000fe2000001080f */
[----:B0-----:R-:W-:-:S06]  /*49a80*/  FADD.FTZ R26, R178, R9 ;  /* 0x00000009b21a7221 */ /* 0x001fcc0000010000 */
[----:B------:R-:W0:Y:S01]  /*49a90*/  MUFU.EX2 R19, R19 ;  /* 0x0000001300137308 */ /* 0x000e220000000800 */
[----:B-1----:R-:W-:-:S07]  /*49aa0*/  FADD.FTZ R28, R34, R7 ;  /* 0x00000007221c7221 */ /* 0x002fce0000010000 */
[----:B------:R-:W1:Y:S01]  /*49ab0*/  MUFU.EX2 R43, R43 ;  /* 0x0000002b002b7308 */ /* 0x000e620000000800 */
[----:B--2---:R-:W-:Y:S01]  /*49ac0*/  FADD.FTZ R7, R39, R26 ;  /* 0x0000001a27077221 */ /* 0x004fe20000010000 */
[----:B---3--:R-:W-:-:S06]  /*49ad0*/  FADD.FTZ R9, R179, R28 ;  /* 0x0000001cb3097221 */ /* 0x008fcc0000010000 */
[----:B------:R-:W2:Y:S08]  /*49ae0*/  MUFU.EX2 R182, R182 ;  /* 0x000000b600b67308 */ /* 0x000eb00000000800 */
[----:B------:R2:W3:Y:S01]  /*49af0*/  MUFU.EX2 R183, R6 ;  /* 0x0000000600b77308 */ /* 0x0004e20000000800 */
[----:B-----5:R-:W-:Y:S01]  /*49b00*/  FADD.FTZ R26, R180, R7 ;  /* 0x00000007b41a7221 */ /* 0x020fe20000010000 */
[----:B----4-:R-:W-:-:S06]  /*49b10*/  FADD.FTZ R28, R42, R9 ;  /* 0x000000092a1c7221 */ /* 0x010fcc0000010000 */
[----:B------:R-:W4:Y:S08]  /*49b20*/  MUFU.EX2 R11, R11 ;  /* 0x0000000b000b7308 */ /* 0x000f300000000800 */
[----:B------:R-:W5:Y:S01]  /*49b30*/  MUFU.EX2 R10, R8 ;  /* 0x00000008000a7308 */ /* 0x000f620000000800 */
[----:B0-----:R-:W-:Y:S01]  /*49b40*/  FADD.FTZ R7, R19, R26 ;  /* 0x0000001a13077221 */ /* 0x001fe20000010000 */
[----:B-1----:R-:W-:-:S03]  /*49b50*/  FADD.FTZ R28, R43, R28 ;  /* 0x0000001c2b1c7221 */ /* 0x002fc60000010000 */
[----:B--2---:R-:W-:Y:S01]  /*49b60*/  FADD.FTZ R6, R182, R7 ;  /* 0x00000007b6067221 */ /* 0x004fe20000010000 */
[----:B---3--:R-:W-:-:S03]  /*49b70*/  FADD.FTZ R7, R183, R28 ;  /* 0x0000001cb7077221 */ /* 0x008fc60000010000 */
[----:B----4-:R-:W-:Y:S01]  /*49b80*/  FADD.FTZ R13, R11, R6 ;  /* 0x000000060b0d7221 */ /* 0x010fe20000010000 */
[----:B-----5:R-:W-:-:S04]  /*49b90*/  FADD.FTZ R15, R10, R7 ;  /* 0x000000070a0f7221 */ /* 0x020fc80000010000 */
[----:B------:R-:W-:Y:S04]  /*49ba0*/  ST.E desc[UR4][R4.64+0x10], R13 ;  /* 0x0000100d04007985 */ /* 0x000fe8000c101904 */
[----:B------:R0:W-:Y:S04]  /*49bb0*/  ST.E desc[UR6][R4.64+0x14], R15 ;  /* 0x0000140f04007985 */ /* 0x0001e8000c101906 */
[----:B------:R-:W2:Y:S01]  /*49bc0*/  LDL.64 R8, [R0+0x80] ;  /* 0x0000800000087983 */ /* 0x000ea20000100a00 */
[----:B------:R-:W-:Y:S06]  /*49bd0*/  BAR.SYNC.DEFER_BLOCKING 0xf, 0x100 ;  /* 0x03c4000000007b1d */ /* 0x000fec0000010000 */
[----:B0-----:R-:W3:Y:S04]  /*49be0*/  LDL.64 R4, [R0+0x88] ;  /* 0x0000880000047983 */ /* 0x001ee80000100a00 */
[----:B--2---:R-:W2:Y:S04]  /*49bf0*/  LD.E.64 R8, desc[UR4][R8.64+0x10] ;  /* 0x0000100408087980 */ /* 0x004ea8000c101b00 */
[----:B--2---:R-:W2:Y:S04]  /*49c00*/  LD.E.64 R6, desc[UR6][R8.64+0x8] ;  /* 0x0000080608067980 */ /* 0x004ea8000c101b00 */
[----:B------:R-:W4:Y:S01]  /*49c10*/  LD.E.64 R8, desc[UR4][R8.64] ;  /* 0x0000000408087980 */ /* 0x000f22000c101b00 */
[----:B--2---:R-:W-:-:S03]  /*49c20*/  MOV R26, R6 ;  /* 0x00000006001a7202 */ /* 0x004fc60000000f00 */
[----:B------:R-:W2:Y:S02]  /*49c30*/  LDL.64 R6, [R0] ;  /* 0x0000000000067983 */ /* 0x000ea40000100a00 */
[--C-:B----4-:R-:W-:Y:S02]  /*49c40*/  IMAD R15, R9, 0x2, R26.reuse ;  /* 0x00000002090f7824 */ /* 0x110fe400078e021a */
[C---:B------:R-:W-:Y:S02]  /*49c50*/  IMAD R13, R8.reuse, 0x2, R26 ;  /* 0x00000002080d7824 */ /* 0x040fe400078e021a */
[----:B------:R-:W-:Y:S02]  /*49c60*/  IMAD R21, R8, 0x2, R15 ;  /* 0x0000000208157824 */ /* 0x000fe400078e020f */
[----:B------:R-:W4:Y:S01]  /*49c70*/  LDL.64 R8, [R0+0x90] ;  /* 0x0000900000087983 */ /* 0x000f220000100a00 */
[----:B------:R-:W-:Y:S02]  /*49c80*/  R2UR UR28, R2 ;  /* 0x00000000021c72ca */ /* 0x000fe400000e0000 */
[----:B------:R-:W-:-:S02]  /*49c90*/  R2UR UR29, R3 ;  /* 0x00000000031d72ca */ /* 0x000fc400000e0000 */
        /* <DEDUP_REMOVED lines=15> */
[----:B------:R-:W-:Y:S01]  /*49d90*/  F2FP.F16.F32.PACK_AB R183, R10, R183 ;  /* 0x000000b70ab7723e */ /* 0x000fe200000000ff */
[----:B------:R-:W-:Y:S04]  /*49da0*/  STSM.16.M88.4 [R26], R168 ;  /* 0x000000a81a007844 */ /* 0x000fe80000000200 */
[----:B------:R0:W-:Y:S04]  /*49db0*/  STSM.16.M88.4 [R13], R172 ;  /* 0x000000ac0d007844 */ /* 0x0001e80000000200 */
[----:B------:R1:W-:Y:S04]  /*49dc0*/  STSM.16.M88.4 [R15], R176 ;  /* 0x000000b00f007844 */ /* 0x0003e80000000200 */
[----:B------:R5:W-:Y:S04]  /*49dd0*/  STSM.16.M88.4 [R21], R180 ;  /* 0x000000b415007844 */ /* 0x000be80000000200 */
[----:B---3--:R-:W3:Y:S04]  /*49de0*/  LD.E R19, desc[UR4][R4.64] ;  /* 0x0000000404137980 */ /* 0x008ee8000c101900 */
[----:B0-----:R-:W3:Y:S04]  /*49df0*/  LD.E R13, desc[UR4][R4.64+0x14] ;  /* 0x00001404040d7980 */ /* 0x001ee8000c101900 */
[----:B-1----:R-:W3:Y:S01]  /*49e00*/  LD.E R15, desc[UR6][R4.64+0x18] ;  /* 0x00001806040f7980 */ /* 0x002ee2000c101900 */
[----:B------:R-:W-:-:S02]  /*49e10*/  R2UR UR10, R2 ;  /* 0x00000000020a72ca */ /* 0x000fc400000e0000 */
[C---:B------:R-:W-:Y:S01]  /*49e20*/  R2UR UR11, R3.reuse ;  /* 0x00000000030b72ca */ /* 0x040fe200000e0000 */
[----:B------:R-:W3:Y:S01]  /*49e30*/  LD.E R25, desc[UR6][R4.64+0x4] ;  /* 0x0000040604197980 */ /* 0x000ee2000c101900 */
[C---:B------:R-:W-:Y:S02]  /*49e40*/  R2UR UR12, R2.reuse ;  /* 0x00000000020c72ca */ /* 0x040fe400000e0000 */
[C---:B------:R-:W-:Y:S01]  /*49e50*/  R2UR UR13, R3.reuse ;  /* 0x00000000030d72ca */ /* 0x040fe200000e0000 */
[----:B------:R-:W3:Y:S01]  /*49e60*/  LD.E R27, desc[UR8][R4.64+0x8] ;  /* 0x00000808041b7980 */ /* 0x000ee2000c101900 */
[C---:B------:R-:W-:Y:S02]  /*49e70*/  R2UR UR14, R2.reuse ;  /* 0x00000000020e72ca */ /* 0x040fe400000e0000 */
[----:B------:R-:W-:Y:S01]  /*49e80*/  R2UR UR15, R3 ;  /* 0x00000000030f72ca */ /* 0x000fe200000e0000 */
[----:B-----5:R-:W5:Y:S01]  /*49e90*/  LD.E R21, desc[UR8][R4.64+0x1c] ;  /* 0x00001c0804157980 */ /* 0x020f62000c101900 */
[----:B------:R-:W-:-:S02]  /*49ea0*/  R2UR UR16, R2 ;  /* 0x00000000021072ca */ /* 0x000fc400000e0000 */
[C---:B------:R-:W-:Y:S01]  /*49eb0*/  R2UR UR17, R3.reuse ;  /* 0x00000000031172ca */ /* 0x040fe200000e0000 */
[----:B------:R-:W5:Y:S01]  /*49ec0*/  LD.E R29, desc[UR10][R4.64+0xc] ;  /* 0x00000c0a041d7980 */ /* 0x000f62000c101900 */
[C---:B------:R-:W-:Y:S02]  /*49ed0*/  R2UR UR18, R2.reuse ;  /* 0x00000000021272ca */ /* 0x040fe400000e0000 */
[C---:B------:R-:W-:Y:S01]  /*49ee0*/  R2UR UR19, R3.reuse ;  /* 0x00000000031372ca */ /* 0x040fe200000e0000 */
[----:B------:R-:W5:Y:S01]  /*49ef0*/  LD.E R31, desc[UR12][R4.64+0x10] ;  /* 0x0000100c041f7980 */ /* 0x000f62000c101900 */
[C---:B------:R-:W-:Y:S02]  /*49f00*/  R2UR UR20, R2.reuse ;  /* 0x00000000021472ca */ /* 0x040fe400000e0000 */
[----:B------:R-:W-:Y:S01]  /*49f10*/  R2UR UR21, R3 ;  /* 0x00000000031572ca */ /* 0x000fe200000e0000 */
[----:B------:R-:W5:Y:S01]  /*49f20*/  LD.E R33, desc[UR10][R4.64+0x20] ;  /* 0x0000200a04217980 */ /* 0x000f62000c101900 */
[----:B------:R-:W-:-:S02]  /*49f30*/  R2UR UR22, R2 ;  /* 0x00000000021672ca */ /* 0x000fc400000e0000 */
[C---:B------:R-:W-:Y:S01]  /*49f40*/  R2UR UR23, R3.reuse ;  /* 0x00000000031772ca */ /* 0x040fe200000e0000 */
[----:B------:R-:W5:Y:S01]  /*49f50*/  LD.E R35, desc[UR12][R4.64+0x24] ;  /* 0x0000240c04237980 */ /* 0x000f62000c101900 */
[C---:B------:R-:W-:Y:S02]  /*49f60*/  R2UR UR24, R2.reuse ;  /* 0x00000000021872ca */ /* 0x040fe400000e0000 */
[C---:B------:R-:W-:Y:S01]  /*49f70*/  R2UR UR25, R3.reuse ;  /* 0x00000000031972ca */ /* 0x040fe200000e0000 */
[----:B------:R-:W5:Y:S01]  /*49f80*/  LD.E R37, desc[UR14][R4.64+0x28] ;  /* 0x0000280e04257980 */ /* 0x000f62000c101900 */
[----:B------:R-:W-:Y:S02]  /*49f90*/  R2UR UR26, R2 ;  /* 0x00000000021a72ca */ /* 0x000fe400000e0000 */
        /* <DEDUP_REMOVED lines=34> */
[----:B----4-:R-:W2:Y:S04]  /*4a1c0*/  LD.E.64 R6, desc[UR4][R8.64] ;  /* 0x0000000408067980 */ /* 0x010ea8000c101b00 */
[----:B------:R-:W4:Y:S04]  /*4a1d0*/  LD.E R9, desc[UR28][R4.64+0xac] ;  /* 0x0000ac1c04097980 */ /* 0x000f28000c101900 */
[----:B---3--:R0:W-:Y:S04]  /*4a1e0*/  ST.E desc[UR8][R4.64], R19 ;  /* 0x0000001304007985 */ /* 0x0081e8000c101908 */
[----:B------:R1:W-:Y:S04]  /*4a1f0*/  ST.E desc[UR4][R4.64+0x14], R13 ;  /* 0x0000140d04007985 */ /* 0x0003e8000c101904 */
[----:B------:R3:W-:Y:S04]  /*4a200*/  ST.E desc[UR6][R4.64+0x18], R15 ;  /* 0x0000180f04007985 */ /* 0x0007e8000c101906 */
[----:B0-----:R-:W5:Y:S04]  /*4a210*/  LD.E R19, desc[UR6][R4.64+0xb8] ;  /* 0x0000b80604137980 */ /* 0x001f68000c101900 */
[----:B-1----:R-:W2:Y:S04]  /*4a220*/  LD.E R13, desc[UR6][R4.64+0xb0] ;  /* 0x0000b006040d7980 */ /* 0x002ea8000c101900 */
[----:B---3--:R-:W3:Y:S04]  /*4a230*/  LD.E R15, desc[UR6][R4.64+0xb4] ;  /* 0x0000b406040f7980 */ /* 0x008ee8000c101900 */
[----:B----4-:R0:W-:Y:S04]  /*4a240*/  ST.E desc[UR4][R4.64+0xac], R9 ;  /* 0x0000ac0904007985 */ /* 0x0101e8000c101904 */
[----:B0-----:R-:W4:Y:S04]  /*4a250*/  LD.E R9, desc[UR6][R4.64+0xbc] ;  /* 0x0000bc0604097980 */ /* 0x001f28000c101900 */
[----:B-----5:R0:W-:Y:S04]  /*4a260*/  ST.E desc[UR4][R4.64+0xb8], R19 ;  /* 0x0000b81304007985 */ /* 0x0201e8000c101904 */
[----:B--2---:R1:W-:Y:S04]  /*4a270*/  ST.E desc[UR4][R4.64+0xb0], R13 ;  /* 0x0000b00d04007985 */ /* 0x0043e8000c101904 */
[----:B---3--:R2:W-:Y:S04]  /*4a280*/  ST.E desc[UR4][R4.64+0xb4], R15 ;  /* 0x0000b40f04007985 */ /* 0x0085e8000c101904 */
[----:B0-----:R-:W3:Y:S04]  /*4a290*/  LD.E R19, desc[UR6][R4.64+0xc8] ;  /* 0x0000c80604137980 */ /* 0x001ee8000c101900 */
[----:B-1----:R-:W5:Y:S04]  /*4a2a0*/  LD.E R13, desc[UR6][R4.64+0xc0] ;  /* 0x0000c006040d7980 */ /* 0x002f68000c101900 */
[----:B--2---:R-:W2:Y:S04]  /*4a2b0*/  LD.E R15, desc[UR6][R4.64+0xc4] ;  /* 0x0000c406040f7980 */ /* 0x004ea8000c101900 */
[----:B----4-:R0:W-:Y:S04]  /*4a2c0*/  ST.E desc[UR4][R4.64+0xbc], R9 ;  /* 0x0000bc0904007985 */ /* 0x0101e8000c101904 */
[----:B0-----:R-:W4:Y:S04]  /*4a2d0*/  LD.E R9, desc[UR6][R4.64+0xcc] ;  /* 0x0000cc0604097980 */ /* 0x001f28000c101900 */
[----:B---3--:R0:W-:Y:S04]  /*4a2e0*/  ST.E desc[UR4][R4.64+0xc8], R19 ;  /* 0x0000c81304007985 */ /* 0x0081e8000c101904 */
[----:B-----5:R1:W-:Y:S04]  /*4a2f0*/  ST.E desc[UR4][R4.64+0xc0], R13 ;  /* 0x0000c00d04007985 */ /* 0x0203e8000c101904 */
[----:B--2---:R2:W-:Y:S04]  /*4a300*/  ST.E desc[UR4][R4.64+0xc4], R15 ;  /* 0x0000c40f04007985 */ /* 0x0045e8000c101904 */
        /* <DEDUP_REMOVED lines=93> */
[----:B-----5:R0:W-:Y:S04]  /*4a8e0*/  ST.E desc[UR4][R4.64+0x130], R13 ;  /* 0x0001300d04007985 */ /* 0x0201e8000c101904 */
[----:B--2---:R1:W-:Y:S04]  /*4a8f0*/  ST.E desc[UR4][R4.64+0x134], R15 ;  /* 0x0001340f04007985 */ /* 0x0043e8000c101904 */
[----:B---3--:R2:W-:Y:S04]  /*4a900*/  ST.E desc[UR4][R4.64+0x138], R19 ;  /* 0x0001381304007985 */ /* 0x0085e8000c101904 */
[----:B----4-:R3:W-:Y:S04]  /*4a910*/  ST.E desc[UR4][R4.64+0x13c], R9 ;  /* 0x00013c0904007985 */ /* 0x0107e8000c101904 */
[----:B0-----:R-:W4:Y:S04]  /*4a920*/  LD.E R13, desc[UR6][R4.64+0x140] ;  /* 0x00014006040d7980 */ /* 0x001f28000c101900 */
[----:B----4-:R0:W-:Y:S04]  /*4a930*/  ST.E desc[UR4][R4.64+0x140], R13 ;  /* 0x0001400d04007985 */ /* 0x0101e8000c101904 */
[----:B-1----:R-:W4:Y:S04]  /*4a940*/  LD.E R15, desc[UR6][R4.64+0x144] ;  /* 0x00014406040f7980 */ /* 0x002f28000c101900 */
[----:B----4-:R1:W-:Y:S04]  /*4a950*/  ST.E desc[UR4][R4.64+0x144], R15 ;  /* 0x0001440f04007985 */ /* 0x0103e8000c101904 */
[----:B--2---:R-:W2:Y:S04]  /*4a960*/  LD.E R19, desc[UR6][R4.64+0x148] ;  /* 0x0001480604137980 */ /* 0x004ea8000c101900 */
[----:B--2---:R2:W-:Y:S04]  /*4a970*/  ST.E desc[UR4][R4.64+0x148], R19 ;  /* 0x0001481304007985 */ /* 0x0045e8000c101904 */
[----:B---3--:R-:W3:Y:S04]  /*4a980*/  LD.E R9, desc[UR6][R4.64+0x14c] ;  /* 0x00014c0604097980 */ /* 0x008ee8000c101900 */
[----:B---3--:R3:W-:Y:S04]  /*4a990*/  ST.E desc[UR4][R4.64+0x14c], R9 ;  /* 0x00014c0904007985 */ /* 0x0087e8000c101904 */
        /* <DEDUP_REMOVED lines=81> */
[----:B----4-:R-:W-:Y:S04]  /*4aeb0*/  ST.E desc[UR4][R4.64+0x1f0], R13 ;  /* 0x0001f00d04007985 */ /* 0x010fe8000c101904 */
[----:B-1----:R-:W4:Y:S04]  /*4aec0*/  LD.E R15, desc[UR6][R4.64+0x1f4] ;  /* 0x0001f406040f7980 */ /* 0x002f28000c101900 */
[----:B----4-:R-:W-:Y:S04]  /*4aed0*/  ST.E desc[UR4][R4.64+0x1f4], R15 ;  /* 0x0001f40f04007985 */ /* 0x010fe8000c101904 */
[----:B--2---:R-:W2:Y:S01]  /*4aee0*/  LD.E R19, desc[UR6][R4.64+0x1f8] ;  /* 0x0001f80604137980 */ /* 0x004ea2000c101900 */
[----:B------:R-:W-:-:S03]  /*4aef0*/  IMAD R6, R11, 0x1000, R6 ;  /* 0x000010000b067824 */ /* 0x000fc600078e0206 */
[----:B--2---:R-:W-:Y:S04]  /*4af00*/  ST.E desc[UR4][R4.64+0x1f8], R19 ;  /* 0x0001f81304007985 */ /* 0x004fe8000c101904 */
[----:B------:R-:W2:Y:S01]  /*4af10*/  LD.E R21, desc[UR6][R4.64+0x1fc] ;  /* 0x0001fc0604157980 */ /* 0x000ea2000c101900 */
[----:B------:R-:W-:Y:S02]  /*4af20*/  R2UR UR6, R6 ;  /* 0x00000000060672ca */ /* 0x000fe400000e0000 */
[----:B------:R-:W-:Y:S02]  /*4af30*/  R2UR UR7, R7 ;  /* 0x00000000070772ca */ /* 0x000fe400000e0000 */
        /* <DEDUP_REMOVED lines=42> */
[----:B--2---:R-:W-:Y:S01]  /*4b1e0*/  ST.E desc[UR4][R4.64+0x1fc], R21 ;  /* 0x0001fc1504007985 */ /* 0x004fe2000c101904 */
[----:B------:R-:W-:-:S06]  /*4b1f0*/  WARPGROUP.ARRIVE ;  /* 0x00000000000079c5 */ /* 0x000fcc0000000000 */
[----:B------:R-:W-:Y:S01]  /*4b200*/  HGMMA.64x256x16.F32 R24, R168, gdesc[UR4].tnspB, RZ, !UPT, gsb0 ;  /* 0x43e00004a8187df0 */ /* 0x000fe2000c0008ff */
[----:B------:R-:W-:Y:S02]  /*4b210*/  R2UR UR4, R2 ;  /* 0x00000000020472ca */ /* 0x000fe400000e0000 */
[----:B------:R-:W-:Y:S01]  /*4b220*/  R2UR UR5, R3 ;  /* 0x00000000030572ca */ /* 0x000fe200000e0000 */
[----:B------:R-:W-:Y:S02]  /*4b230*/  VIADD R8, R6, 0x80 ;  /* 0x0000008006087836 */ /* 0x000fe40000000000 */
[----:B---3--:R-:W-:-:S03]  /*4b240*/  IMAD.MOV.U32 R9, RZ, RZ, R7 ;  /* 0x000000ffff097224 */ /* 0x008fc600078e0007 */
[----:B------:R-:W-:Y:S02]  /*4b250*/  R2UR UR6, R8 ;  /* 0x00000000080672ca */ /* 0x000fe400000e0000 */
[----:B------:R-:W-:Y:S01]  /*4b260*/  R2UR UR7, R9 ;  /* 0x00000000090772ca */ /* 0x000fe200000e0000 */
[----:B------:R-:W-:-:S04]  /*4b270*/  WARPGROUP.DEPBAR.LE gsb0, 0x0 ;  /* 0x00008000000079c5 */ /* 0x000fc80000010000 */
        /* <DEDUP_REMOVED lines=1148> */
[C---:B------:R-:W-:Y:S01]  /*4fa40*/  R2UR UR5, R3.reuse ;  /* 0x00000000030572ca */ /* 0x040fe200000e0000 */
[----:B------:R-:W-:Y:S01]  /*4fa50*/  ST.E desc[UR6][R4.64+0x4], R25 ;  /* 0x0000041904007985 */ /* 0x000fe2000c101906 */
[C---:B------:R-:W-:Y:S02]  /*4fa60*/  R2UR UR6, R2.reuse ;  /* 0x00000000020672ca */ /* 0x040fe400000e0000 */
[C---:B------:R-:W-:Y:S01]  /*4fa70*/  R2UR UR7, R3.reuse ;  /* 0x00000000030772ca */ /* 0x040fe200000e0000 */
[----:B------:R-:W-:Y:S01]  /*4fa80*/  ST.E desc[UR8][R4.64+0x8], R26 ;  /* 0x0000081a04007985 */ /* 0x000fe2000c101908 */
[----:B------:R-:W-:Y:S02]  /*4fa90*/  R2UR UR8, R2 ;  /* 0x00000000020872ca */ /* 0x000fe400000e0000 */
[----:B------:R-:W-:-:S05]  /*4faa0*/  R2UR UR9, R3 ;  /* 0x00000000030972ca */ /* 0x000fca00000e0000 */
        /* <DEDUP_REMOVED lines=1142> */
.L_x_7166:
[----:B------:R-:W-:Y:S01]  /*54210*/  MOV R0, 0x11bb0 ;  /* 0x00011bb000007802 */ /* 0x000fe20000000f00 */
[----:B------:R-:W-:-:S04]  /*54220*/  IMAD.MOV.U32 R3, RZ, RZ, 0x0 ;  /* 0x00000000ff037424 */ /* 0x000fc800078e00ff */
[----:B-1----:R-:W-:-:S04]  /*54230*/  IMAD.MOV.U32 R2, RZ, RZ, R0 ;  /* 0x000000ffff027224 */ /* 0x002fc800078e0000 */
[----:B0-----:R-:W-:Y:S05]  /*54240*/  RET.REL.NODEC R2 `(_ZN7cutlass13device_kernelIN5flash11enable_sm90INS1_16FlashAttnFwdSm90INS1_25CollectiveMainloopFwdSm90ILi2EN4cute5tupleIJNS5_1CILi1EEES8_S8_EEENS6_IJNS7_ILi64EEESA_SA_EEELi512ENS_6half_tEfNS_4arch4Sm90ELb0ELb1ELb1ELb1ELb0ELb1ELb1ELb0ELb0ELb1ELb1ELb0EEENS1_21CollectiveEpilogueFwdINS6_IJSA_NS7_ILi512EEESA_EEES9_SC_SE_Li256ELb1ELb1ELb1ELb0EEENS1_36VarlenDynamicPersistentTileSchedulerILi64ELi64ELi256ELi128ELb1ELb1ELb1ELb1ELb0ELb1EEEEEEEEEvNT_6ParamsE) ;  /* 0xfffffabc026c7950 */ /* 0x001fea0003c3ffff */
.L_x_7142:
[----:B0-----:R0:W1:Y:S02]  /*54250*/  SYNCS.PHASECHK.TRANS64.TRYWAIT P0, [R12+URZ], R13 ;  /* 0x0000000d0c0075a7 */ /* 0x001064000800017f */
[----:B-1----:R-:W-:Y:S05]  /*54260*/  @!P0 NANOSLEEP.SYNCS 0x989680 ;  /* 0x009896800000895d */ /* 0x002fea0003900000 */
[----:B------:R-:W1:Y:S02]  /*54270*/  @!P0 SYNCS.PHASECHK.TRANS64 P0, [R12+URZ], R13 ;  /* 0x0000000d0c0085a7 */ /* 0x000e64000800007f */
[----:B-1----:R-:W-:Y:S05]  /*54280*/  @!P0 BRA `(.L_x_7142) ;  /* 0xfffffffc00f08947 */ /* 0x002fea000383ffff */
[----:B------:R-:W-:Y:S05]  /*54290*/  BRA `(.L_x_7141) ;  /* 0xffffff0c00287947 */ /* 0x000fea000383ffff */
.L_x_7144:
[----:B0-----:R0:W1:Y:S02]  /*542a0*/  SYNCS.PHASECHK.TRANS64.TRYWAIT P0, [R12+URZ+0x38810], R13 ;  /* 0x0388100d0c0075a7 */ /* 0x001064000800017f */
[----:B-1----:R-:W-:Y:S05]  /*542b0*/  @!P0 NANOSLEEP.SYNCS 0x989680 ;  /* 0x009896800000895d */ /* 0x002fea0003900000 */
[----:B------:R-:W1:Y:S02]  /*542c0*/  @!P0 SYNCS.PHASECHK.TRANS64 P0, [R12+URZ+0x38810], R13 ;  /* 0x0388100d0c0085a7 */ /* 0x000e64000800007f */
[----:B-1----:R-:W-:Y:S05]  /*542d0*/  @!P0 BRA `(.L_x_7144) ;  /* 0xfffffffc00f08947 */ /* 0x002fea000383ffff */
[----:B------:R-:W-:Y:S05]  /*542e0*/  BRA `(.L_x_7167) ;  /* 0xffffff10007c7947 */ /* 0x000fea000383ffff */
.L_x_7151:
[----:B0-----:R0:W1:Y:S02]  /*542f0*/  SYNCS.PHASECHK.TRANS64.TRYWAIT P0, [R12+URZ], R13 ;  /* 0x0000000d0c0075a7 */ /* 0x001064000800017f */
[----:B-1----:R-:W-:Y:S05]  /*54300*/  @!P0 NANOSLEEP.SYNCS 0x989680 ;  /* 0x009896800000895d */ /* 0x002fea0003900000 */
[----:B------:R-:W1:Y:S02]  /*54310*/  @!P0 SYNCS.PHASECHK.TRANS64 P0, [R12+URZ], R13 ;  /* 0x0000000d0c0085a7 */ /* 0x000e64000800007f */
[----:B-1----:R-:W-:Y:S05]  /*54320*/  @!P0 BRA `(.L_x_7151) ;  /* 0xfffffffc00f08947 */ /* 0x002fea000383ffff */
[----:B------:R-:W-:Y:S05]  /*54330*/  BRA `(.L_x_7150) ;  /* 0xffffff1400187947 */ /* 0x000fea000383ffff */
.L_x_7168:
        /* <DEDUP_REMOVED lines=12> */
.L_x_15180:


//--------------------- .text._ZN7cutlass13device_kernelIN5flash11enable_sm90INS1_16FlashAttnFwdSm90INS1_25CollectiveMainloopFwdSm90ILi2EN4cute5tupleIJNS5_1CILi1EEES8_S8_EEENS6_IJNS7_ILi64EEESA_SA_EEELi512ENS_6half_tEfNS_4arch4Sm90ELb1ELb0ELb1ELb0ELb0ELb0ELb0ELb0ELb0ELb1ELb1ELb0EEENS1_21CollectiveEpilogueFwdINS6_IJSA_NS7_ILi512EEESA_EEES9_SC_SE_Li256ELb0ELb1ELb1ELb0EEENS1_19SingleTileSchedulerILb0ELb1ELb1ELi64EEEEEEEEEvNT_6ParamsE --------------------------
	.section	.text._ZN7cutlass13device_kernelIN5flash11enable_sm90INS1_16FlashAttnFwdSm90INS1_25CollectiveMainloopFwdSm90ILi2EN4cute5tupleIJNS5_1CILi1EEES8_S8_EEENS6_IJNS7_ILi64EEESA_SA_EEELi512ENS_6half_tEfNS_4arch4Sm90ELb1ELb0ELb1ELb0ELb0ELb0ELb0ELb0ELb0ELb1ELb1ELb0EEENS1_21CollectiveEpilogueFwdINS6_IJSA_NS7_ILi512EEESA_EEES9_SC_SE_Li256ELb0ELb1ELb1ELb0EEENS1_19SingleTileSchedulerILb0ELb1ELb1ELi64EEEEEEEEEvNT_6ParamsE,"ax",@progbits
	.align	128
.text._ZN7cutlass13device_kernelIN5flash11enable_sm90INS1_16FlashAttnFwdSm90INS1_25CollectiveMainloopFwdSm90ILi2EN4cute5tupleIJNS5_1CILi1EEES8_S8_EEENS6_IJNS7_ILi64EEESA_SA_EEELi512ENS_6half_tEfNS_4arch4Sm90ELb1ELb0ELb1ELb0ELb0ELb0ELb0ELb0ELb0ELb1ELb1ELb0EEENS1_21CollectiveEpilogueFwdINS6_IJSA_NS7_ILi512EEESA_EEES9_SC_SE_Li256ELb0ELb1ELb1ELb0EEENS1_19SingleTileSchedulerILb0ELb1ELb1ELi64EEEEEEEEEvNT_6ParamsE:
        .type           _ZN7cutlass13device_kernelIN5flash11enable_sm90INS1_16FlashAttnFwdSm90INS1_25CollectiveMainloopFwdSm90ILi2EN4cute5tupleIJNS5_1CILi1EEES8_S8_EEENS6_IJNS7_ILi64EEESA_SA_EEELi512ENS_6half_tEfNS_4arch4Sm90ELb1ELb0ELb1ELb0ELb0ELb0ELb0ELb0ELb0ELb1ELb1ELb0EEENS1_21CollectiveEpilogueFwdINS6_IJSA_NS7_ILi512EEESA_EEES9_SC_SE_Li256ELb0ELb1ELb1ELb0EEENS1_19SingleTileSchedulerILb0ELb1ELb1ELi64EEEEEEEEEvNT_6ParamsE,@function
        .size           _ZN7cutlass13device_kernelIN5flash11enable_sm90INS1_16FlashAttnFwdSm90INS1_25CollectiveMainloopFwdSm90ILi2EN4cute5tupleIJNS5_1CILi1EEES8_S8_EEENS6_IJNS7_ILi64EEESA_SA_EEELi512ENS_6half_tEfNS_4arch4Sm90ELb1ELb0ELb1ELb0ELb0ELb0ELb0ELb0ELb0ELb1ELb1ELb0EEENS1_21CollectiveEpilogueFwdINS6_IJSA_NS7_ILi512EEESA_EEES9_SC_SE_Li256ELb0ELb1ELb1ELb0EEENS1_19SingleTileSchedulerILb0ELb1ELb1ELi64EEEEEEEEEvNT_6ParamsE,(.L_x_15182 - _ZN7cutlass13device_kernelIN5flash11enable_sm90INS1_16FlashAttnFwdSm90INS1_25CollectiveMainloopFwdSm90ILi2EN4cute5tupleIJNS5_1CILi1EEES8_S8_EEENS6_IJNS7_ILi64EEESA_SA_EEELi512ENS_6half_tEfNS_4arch4Sm90ELb1ELb0ELb1ELb0ELb0ELb0ELb0ELb0ELb0ELb1ELb1ELb0EEENS1_21CollectiveEpilogueFwdINS6_IJSA_NS7_ILi512EEESA_EEES9_SC_SE_Li256ELb0ELb1ELb1ELb0EEENS1_19SingleTileSchedulerILb0ELb1ELb1ELi64EEEEEEEEEvNT_6ParamsE)
        .other          _ZN7cutlass13device_kernelIN5flash11enable_sm90INS1_16FlashAttnFwdSm90INS1_25CollectiveMainloopFwdSm90ILi2EN4cute5tupleIJNS5_1CILi1EEES8_S8_EEENS6_IJNS7_ILi64EEESA_SA_EEELi512ENS_6half_tEfNS_4arch4Sm90ELb1ELb0ELb1ELb0ELb0ELb0ELb0ELb0ELb0ELb1ELb1ELb0EEENS1_21CollectiveEpilogueFwdINS6_IJSA_NS7_ILi512EEESA_EEES9_SC_SE_Li256ELb0ELb1ELb1ELb0EEENS1_19SingleTileSchedulerILb0ELb1ELb1ELi64EEEEEEEEEvNT_6ParamsE,@"STO_CUDA_ENTRY STV_DEFAULT"
_ZN7cutlass13device_kernelIN5flash11enable_sm90INS1_16FlashAttnFwdSm90INS1_25CollectiveMainloopFwdSm90ILi2EN4cute5tupleIJNS5_1CILi1EEES8_S8_EEENS6_IJNS7_ILi64EEESA_SA_EEELi512ENS_6half_tEfNS_4arch4Sm90ELb1ELb0ELb1ELb0ELb0ELb0ELb0ELb0ELb0ELb1ELb1ELb0EEENS1_21CollectiveEpilogueFwdINS6_IJSA_NS7_ILi512EEESA_EEES9_SC_SE_Li256ELb0ELb1ELb1ELb0EEENS1_19SingleTileSchedulerILb0ELb1ELb1ELi64EEEEEEEEEvNT_6ParamsE:
        /* <DEDUP_REMOVED lines=18> */
.L_x_7170:
[----:B------:R-:W-:Y:S05]  /*0120*/  BSYNC B0 ;  /* 0x0000000000007941 */ /* 0x000fea0003800000 */
.L_x_7169:
        /* <DEDUP_REMOVED lines=37> */
.L_x_7171:
        /* <DEDUP_REMOVED lines=22> */
.L_x_7172:
        /* <DEDUP_REMOVED lines=18> */
.L_x_7173:
        /* <DEDUP_REMOVED lines=22> */
.L_x_7174:
        /* <DEDUP_REMOVED lines=22> */
.L_x_7175:
        /* <DEDUP_REMOVED lines=8> */
.L_x_7178:
        /* <DEDUP_REMOVED lines=24> */
[----:B------:R-:W-:Y:S01]  /*0ac0*/  ULDC UR37, c[0x0][0x424] ;  /* 0x0001090000257ab9 */ /* 0x000fe20000000800 */
[----:B------:R-:W-:Y:S01]  /*0ad0*/  UISETP.NE.U32.AND UP0, UPT, UR4, URZ, UPT ;  /* 0x0000003f0400728c */ /* 0x000fe2000bf05070 */
[----:B------:R-:W0:Y:S01]  /*0ae0*/  S2UR UR7, SR_CTAID.X ;  /* 0x00000000000779c3 */ /* 0x000e220000002500 */
[----:B------:R-:W-:Y:S01]  /*0af0*/  ULDC UR10, c[0x0][0x2f0] ;  /* 0x0000bc00000a7ab9 */ /* 0x000fe20000000800 */
[----:B------:R-:W-:Y:S01]  /*0b00*/  VIADD R16, R2, 0xffffff80 ;  /* 0xffffff8002107836 */ /* 0x000fe20000000000 */
[----:B------:R-:W-:-:S04]  /*0b10*/  UISETP.NE.AND.EX UP0, UPT, UR5, URZ, UPT, UP0 ;  /* 0x0000003f0500728c */ /* 0x000fc8000bf05300 */
[----:B------:R-:W-:Y:S02]  /*0b20*/  USEL UR37, UR37, 0x1, UP0 ;  /* 0x0000000125257887 */ /* 0x000fe40008000000 */
[----:B------:R-:W-:Y:S02]  /*0b30*/  UISETP.NE.AND UP0, UPT, UR11, 0x1, UPT ;  /* 0x000000010b00788c */ /* 0x000fe4000bf05270 */
[----:B------:R-:W-:-:S04]  /*0b40*/  UIMAD UR4, UR37, UR10, 0x3f ;  /* 0x0000003f250474a4 */ /* 0x000fc8000f8e020a */
[----:B------:R-:W-:Y:S01]  /*0b50*/  PLOP3.LUT P0, PT, PT, PT, UP0, 0x80, 0x0 ;  /* 0x000000000000781c */ /* 0x000fe20003f0f008 */
[----:B------:R-:W-:-:S04]  /*0b60*/  USHF.R.S32.HI UR5, URZ, 0x1f, UR4 ;  /* 0x0000001f3f057899 */ /* 0x000fc80008011404 */
[----:B------:R-:W-:-:S04]  /*0b70*/  ULEA.HI UR5, UR5, UR4, URZ, 0x6 ;  /* 0x0000000405057291 */ /* 0x000fc8000f8f303f */
[----:B------:R-:W-:-:S04]  /*0b80*/  USHF.R.S32.HI UR6, URZ, 0x6, UR5 ;  /* 0x000000063f067899 */ /* 0x000fc80008011405 */
[----:B0-----:R-:W-:Y:S08]  /*0b90*/  @!P0 BRA `(.L_x_7180) ;  /* 0x0000002000408947 */ /* 0x001ff00003800000 */
[----:B------:R-:W-:Y:S01]  /*0ba0*/  ULDC UR4, c[0x0][0x448] ;  /* 0x0001120000047ab9 */ /* 0x000fe20000000800 */
[----:B------:R-:W-:Y:S01]  /*0bb0*/  ULEA UR7, UR7, 0x3f, 0x6 ;  /* 0x0000003f07077891 */ /* 0x000fe2000f8e303f */
[----:B------:R-:W-:Y:S01]  /*0bc0*/  PLOP3.LUT P0, PT, PT, PT, PT, 0x80, 0x0 ;  /* 0x000000000000781c */ /* 0x000fe20003f0f070 */
[----:B------:R-:W-:Y:S01]  /*0bd0*/  UISETP.NE.AND UP0, UPT, UR4, 0x1, UPT ;  /* 0x000000010400788c */ /* 0x000fe2000bf05270 */
[----:B------:R-:W-:Y:S01]  /*0be0*/  IMAD.MOV.U32 R3, RZ, RZ, RZ ;  /* 0x000000ffff037224 */ /* 0x000fe200078e00ff */
[----:B------:R-:W-:Y:S01]  /*0bf0*/  ULDC UR8, c[0x0][0x288] ;  /* 0x0000a20000087ab9 */ /* 0x000fe20000000800 */
[----:B------:R-:W-:Y:S01]  /*0c00*/  USHF.R.U32.HI UR11, URZ, 0x10, UR9 ;  /* 0x000000103f0b7899 */ /* 0x000fe20008011609 */
[----:B------:R-:W-:Y:S01]  /*0c10*/  MOV R6, RZ ;  /* 0x000000ff00067202 */ /* 0x000fe20000000f00 */
[----:B------:R-:W-:Y:S01]  /*0c20*/  UIADD3 UR8, -UR8, 0x40, URZ ;  /* 0x0000004008087890 */ /* 0x000fe2000fffe13f */
[----:B------:R-:W-:Y:S01]  /*0c30*/  IMAD.MOV.U32 R5, RZ, RZ, RZ ;  /* 0x000000ffff057224 */ /* 0x000fe200078e00ff */
[----:B------:R-:W-:Y:S01]  /*0c40*/  ULOP3.LUT UR9, UR9, 0xffff, URZ, 0xc0, !UPT ;  /* 0x0000ffff09097892 */ /* 0x000fe2000f8ec03f */
[----:B------:R-:W-:Y:S01]  /*0c50*/  CS2R R150, SRZ ;  /* 0x0000000000967805 */ /* 0x000fe2000001ff00 */
[----:B------:R-:W-:Y:S01]  /*0c60*/  UIMAD UR8, UR37, UR10, UR8 ;  /* 0x0000000a250872a4 */ /* 0x000fe2000f8e0208 */
[----:B------:R-:W-:Y:S01]  /*0c70*/  CS2R R148, SRZ ;  /* 0x0000000000947805 */ /* 0x000fe2000001ff00 */
[----:B------:R-:W-:Y:S01]  /*0c80*/  @UP0 ULDC UR4, c[0x0][0x44c] ;  /* 0x0001130000040ab9 */ /* 0x000fe20000000800 */
[----:B------:R-:W-:Y:S01]  /*0c90*/  @UP0 ULDC UR12, c[0x0][0x450] ;  /* 0x00011400000c0ab9 */ /* 0x000fe20000000800 */
[----:B------:R-:W-:Y:S01]  /*0ca0*/  UIMAD.WIDE.U32 UR4, UR7, UR4, URZ ;  /* 0x00000004070472a5 */ /* 0x000fe2000f8e003f */
[----:B------:R-:W-:-:S02]  /*0cb0*/  CS2R R146, SRZ ;  /* 0x0000000000927805 */ /* 0x000fc4000001ff00 */
[----:B------:R-:W-:Y:S02]  /*0cc0*/  CS2R R144, SRZ ;  /* 0x0000000000907805 */ /* 0x000fe4000001ff00 */
[----:B------:R-:W-:Y:S01]  /*0cd0*/  CS2R R142, SRZ ;  /* 0x00000000008e7805 */ /* 0x000fe2000001ff00 */
[----:B------:R-:W-:Y:S01]  /*0ce0*/  @UP0 USHF.R.U32.HI UR7, URZ, UR12, UR5 ;  /* 0x0000000c3f070299 */ /* 0x000fe20008011605 */
[----:B------:R-:W-:Y:S02]  /*0cf0*/  CS2R R140, SRZ ;  /* 0x00000000008c7805 */ /* 0x000fe4000001ff00 */
[----:B------:R-:W-:Y:S02]  /*0d00*/  CS2R R138, SRZ ;  /* 0x00000000008a7805 */ /* 0x000fe4000001ff00 */
[----:B------:R-:W-:Y:S01]  /*0d10*/  CS2R R136, SRZ ;  /* 0x0000000000887805 */ /* 0x000fe2000001ff00 */
[----:B------:R-:W-:Y:S01]  /*0d20*/  UIADD3 UR7, UR8, UR7, URZ ;  /* 0x0000000708077290 */ /* 0x000fe2000fffe03f */
[----:B------:R-:W-:-:S02]  /*0d30*/  CS2R R134, SRZ ;  /* 0x0000000000867805 */ /* 0x000fc4000001ff00 */
[----:B------:R-:W-:Y:S02]  /*0d40*/  CS2R R132, SRZ ;  /* 0x0000000000847805 */ /* 0x000fe4000001ff00 */
[----:B------:R-:W-:Y:S01]  /*0d50*/  CS2R R130, SRZ ;  /* 0x0000000000827805 */ /* 0x000fe2000001ff00 */
[----:B------:R-:W-:Y:S01]  /*0d60*/  USHF.R.S32.HI UR4, URZ, 0x1f, UR7 ;  /* 0x0000001f3f047899 */ /* 0x000fe20008011407 */
[----:B------:R-:W-:Y:S02]  /*0d70*/  CS2R R128, SRZ ;  /* 0x0000000000807805 */ /* 0x000fe4000001ff00 */
[----:B------:R-:W-:Y:S02]  /*0d80*/  CS2R R126, SRZ ;  /* 0x00000000007e7805 */ /* 0x000fe4000001ff00 */
[----:B------:R-:W-:Y:S01]  /*0d90*/  CS2R R124, SRZ ;  /* 0x00000000007c7805 */ /* 0x000fe2000001ff00 */
[----:B------:R-:W-:Y:S01]  /*0da0*/  ULEA.HI UR4, UR4, UR7, URZ, 0x6 ;  /* 0x0000000704047291 */ /* 0x000fe2000f8f303f */
[----:B------:R-:W-:-:S02]  /*0db0*/  CS2R R122, SRZ ;  /* 0x00000000007a7805 */ /* 0x000fc4000001ff00 */
[----:B------:R-:W-:Y:S02]  /*0dc0*/  CS2R R120, SRZ ;  /* 0x0000000000787805 */ /* 0x000fe4000001ff00 */
[----:B------:R-:W-:Y:S01]  /*0dd0*/  CS2R R118, SRZ ;  /* 0x0000000000767805 */ /* 0x000fe2000001ff00 */
[----:B------:R-:W-:Y:S01]  /*0de0*/  USHF.R.S32.HI UR4, URZ, 0x6, UR4 ;  /* 0x000000063f047899 */ /* 0x000fe20008011404 */
[----:B------:R-:W-:Y:S02]  /*0df0*/  CS2R R116, SRZ ;  /* 0x0000000000747805 */ /* 0x000fe4000001ff00 */
[----:B------:R-:W-:Y:S02]  /*0e00*/  CS2R R114, SRZ ;  /* 0x0000000000727805 */ /* 0x000fe4000001ff00 */
[----:B------:R-:W-:Y:S01]  /*0e10*/  CS2R R112, SRZ ;  /* 0x0000000000707805 */ /* 0x000fe2000001ff00 */
[----:B------:R-:W-:Y:S01]  /*0e20*/  UISETP.LT.AND UP0, UPT, UR6, UR4, UPT ;  /* 0x000000040600728c */ /* 0x000fe2000bf01270 */
[----:B------:R-:W-:-:S02]  /*0e30*/  CS2R R110, SRZ ;  /* 0x00000000006e7805 */ /* 0x000fc4000001ff00 */
[----:B------:R-:W-:Y:S02]  /*0e40*/  CS2R R108, SRZ ;  /* 0x00000000006c7805 */ /* 0x000fe4000001ff00 */
[----:B------:R-:W-:Y:S01]  /*0e50*/  CS2R R106, SRZ ;  /* 0x00000000006a7805 */ /* 0x000fe2000001ff00 */
[----:B------:R-:W-:Y:S01]  /*0e60*/  USEL UR6, UR6, UR4, UP0 ;  /* 0x0000000406067287 */ /* 0x000fe20008000000 */
[----:B------:R-:W-:Y:S01]  /*0e70*/  CS2R R104, SRZ ;  /* 0x0000000000687805 */ /* 0x000fe2000001ff00 */
[----:B------:R-:W-:Y:S01]  /*0e80*/  UISETP.NE.AND UP0, UPT, UR11, URZ, UPT ;  /* 0x0000003f0b00728c */ /* 0x000fe2000bf05270 */
[----:B------:R-:W-:Y:S01]  /*0e90*/  CS2R R102, SRZ ;  /* 0x0000000000667805 */ /* 0x000fe2000001ff00 */
[----:B------:R-:W-:Y:S01]  /*0ea0*/  UISETP.GE.AND UP1, UPT, UR6, 0x1, UPT ;  /* 0x000000010600788c */ /* 0x000fe2000bf26270 */
[----:B------:R-:W-:Y:S02]  /*0eb0*/  CS2R R100, SRZ ;  /* 0x0000000000647805 */ /* 0x000fe4000001ff00 */
[----:B------:R-:W-:-:S02]  /*0ec0*/  CS2R R98, SRZ ;  /* 0x0000000000627805 */ /* 0x000fc4000001ff00 */
[----:B------:R-:W-:Y:S02]  /*0ed0*/  CS2R R96, SRZ ;  /* 0x0000000000607805 */ /* 0x000fe4000001ff00 */
[----:B------:R-:W-:Y:S02]  /*0ee0*/  CS2R R94, SRZ ;  /* 0x00000000005e7805 */ /* 0x000fe4000001ff00 */
[----:B------:R-:W-:Y:S02]  /*0ef0*/  CS2R R92, SRZ ;  /* 0x00000000005c7805 */ /* 0x000fe4000001ff00 */
[----:B------:R-:W-:Y:S02]  /*0f00*/  PLOP3.LUT P1, PT, PT, PT, UP1, 0x80, 0x0 ;  /* 0x000000000000781c */ /* 0x000fe40003f2f018 */
[----:B------:R-:W-:Y:S02]  /*0f10*/  CS2R R90, SRZ ;  /* 0x00000000005a7805 */ /* 0x000fe4000001ff00 */
[----:B------:R-:W-:Y:S01]  /*0f20*/  CS2R R88, SRZ ;  /* 0x0000000000587805 */ /* 0x000fe2000001ff00 */
[----:B------:R-:W-:Y:S01]  /*0f30*/  @!UP0 ULDC UR11, c[0x0][0x9f0] ;  /* 0x00027c00000b8ab9 */ /* 0x000fe20000000800 */
        /* <DEDUP_REMOVED lines=30> */
[----:B------:R-:W-:Y:S01]  /*1120*/  IMAD.U32 R8, RZ, RZ, UR4 ;  /* 0x00000004ff087e24 */ /* 0x000fe2000f8e00ff */
[----:B------:R-:W-:Y:S01]  /*1130*/  IABS R4, R4 ;  /* 0x0000000400047213 */ /* 0x000fe20000000000 */
[----:B------:R-:W0:Y:S01]  /*1140*/  I2F.RP R0, R7 ;  /* 0x0000000700007306 */ /* 0x000e220000209400 */
[----:B------:R-:W-:-:S03]  /*1150*/  ULOP3.LUT UR4, UR4, UR11, URZ, 0x3c, !UPT ;  /* 0x0000000b04047292 */ /* 0x000fc6000f8e3c3f */
[----:B------:R-:W-:-:S03]  /*1160*/  IMAD.MOV R4, RZ, RZ, -R4 ;  /* 0x000000ffff047224 */ /* 0x000fc600078e0a04 */
[----:B------:R-:W-:Y:S01]  /*1170*/  ISETP.LE.AND P3, PT, RZ, UR4, PT ;  /* 0x00000004ff007c0c */ /* 0x000fe2000bf63270 */
[----:B0-----:R-:W0:Y:S02]  /*1180*/  MUFU.RCP R0, R0 ;  /* 0x0000000000007308 */ /* 0x001e240000001000 */
[----:B0-----:R-:W-:Y:S02]  /*1190*/  IADD3 R2, R0, 0xffffffe, RZ ;  /* 0x0ffffffe00027810 */ /* 0x001fe40007ffe0ff */
[----:B------:R-:W-:-:S04]  /*11a0*/  IABS R0, R8 ;  /* 0x0000000800007213 */ /* 0x000fc80000000000 */
[----:B------:R0:W1:Y:S02]  /*11b0*/  F2I.FTZ.U32.TRUNC.NTZ R3, R2 ;  /* 0x0000000200037305 */ /* 0x000064000021f000 */
[----:B0-----:R-:W-:Y:S01]  /*11c0*/  MOV R2, RZ ;  /* 0x000000ff00027202 */ /* 0x001fe20000000f00 */
        /* <DEDUP_REMOVED lines=13> */
[----:B------:R-:W-:-:S07]  /*12a0*/  @!P2 LOP3.LUT R3, RZ, UR11, RZ, 0x33, !PT ;  /* 0x0000000bff03ac12 */ /* 0x000fce000f8e33ff */
.L_x_7181:
        /* <DEDUP_REMOVED lines=32> */
[----:B------:R-:W-:Y:S02]  /*14b0*/  UIADD3 UR6, UR4, -UR6, URZ ;  /* 0x8000000604067290 */ /* 0x000fe4000fffe03f */
[----:B------:R-:W-:Y:S02]  /*14c0*/  ULOP3.LUT UR4, UR42, 0x1, URZ, 0xfc, !UPT ;  /* 0x000000012a047892 */ /* 0x000fe4000f8efc3f */
[----:B------:R-:W-:Y:S01]  /*14d0*/  ULEA UR6, UR6, UR5, 0xf ;  /* 0x0000000506067291 */ /* 0x000fe2000f8e783f */
[----:B------:R-:W-:Y:S01]  /*14e0*/  IMAD R4, R4, 0x10, R7 ;  /* 0x0000001004047824 */ /* 0x000fe200078e0207 */
[----:B------:R-:W-:-:S02]  /*14f0*/  UISETP.NE.AND UP0, UPT, UR4, 0x3, UPT ;  /* 0x000000030400788c */ /* 0x000fc4000bf05270 */
[----:B------:R-:W-:-:S04]  /*1500*/  UIADD3 UR6, UR6, 0x400, URZ ;  /* 0x0000040006067890 */ /* 0x000fc8000fffe03f */
[----:B------:R-:W-:Y:S01]  /*1510*/  PLOP3.LUT P0, PT, PT, PT, UP0, 0x80, 0x0 ;  /* 0x000000000000781c */ /* 0x000fe20003f0f008 */
[----:B------:R-:W-:-:S04]  /*1520*/  USHF.R.U32.HI UR6, URZ, 0x4, UR6 ;  /* 0x000000043f067899 */ /* 0x000fc80008011606 */
[----:B------:R-:W-:-:S04]  /*1530*/  ULOP3.LUT UR6, UR6, 0x3fff, URZ, 0xc0, !UPT ;  /* 0x00003fff06067892 */ /* 0x000fc8000f8ec03f */
[----:B------:R-:W-:-:S04]  /*1540*/  ULOP3.LUT UR6, UR6, 0x2000000, URZ, 0xfc, !UPT ;  /* 0x0200000006067892 */ /* 0x000fc8000f8efc3f */
[----:B------:R-:W-:Y:S08]  /*1550*/  @!P0 BRA `(.L_x_7183) ;  /* 0x0000000000048947 */ /* 0x000ff00003800000 */
[----:B------:R-:W-:Y:S01]  /*1560*/  BPT.TRAP 0x1 ;  /* 0x000000040000795c */ /* 0x000fe20000300000 */
.L_x_7183:
[----:B------:R-:W-:-:S04]  /*1570*/  SHF.L.U32 R2, RZ, 0x1f, RZ ;  /* 0x0000001fff027819 */ /* 0x000fc800000006ff */
[----:B------:R-:W0:Y:S02]  /*1580*/  SYNCS.PHASECHK.TRANS64.TRYWAIT P1, [UR5+0x28c50], R2 ;  /* 0x028c5002ff0075a7 */ /* 0x000e240008020145 */
[----:B0-----:R-:W-:Y:S05]  /*1590*/  @!P1 BRA `(.L_x_7184) ;  /* 0x000000f800209947 */ /* 0x001fea0003800000 */
.L_x_7326:
[----:B------:R-:W-:Y:S01]  /*15a0*/  BAR.SYNC.DEFER_BLOCKING 0xe, 0x100 ;  /* 0x0384000000007b1d */ /* 0x000fe20000010000 */
[----:B------:R-:W-:Y:S01]  /*15b0*/  UIADD3 UR4, UR5, 0x26800, URZ ;  /* 0x0002680005047890 */ /* 0x000fe2000fffe03f */
[----:B------:R-:W-:Y:S01]  /*15c0*/  IADD3 R3, R3, -0x2, RZ ;  /* 0xfffffffe03037810 */ /* 0x000fe20007ffe0ff */
[----:B------:R-:W-:Y:S01]  /*15d0*/  UIADD3 UR14, UR6, 0x80, URZ ;  /* 0x00000080060e7890 */ /* 0x000fe2000fffe03f */
[----:B0-----:R-:W-:Y:S01]  /*15e0*/  IMAD.U32 R2, RZ, RZ, UR5 ;  /* 0x00000005ff027e24 */ /* 0x001fe2000f8e00ff */
[----:B------:R-:W-:Y:S01]  /*15f0*/  USHF.R.U32.HI UR4, URZ, 0x4, UR4 ;  /* 0x000000043f047899 */ /* 0x000fe20008011604 */
[----:B------:R-:W-:Y:S01]  /*1600*/  ISETP.GE.AND P1, PT, R3, R0, PT ;  /* 0x000000000300720c */ /* 0x000fe20003f26270 */
[----:B------:R-:W-:Y:S01]  /*1610*/  UMOV UR9, 0x40000040 ;  /* 0x4000004000097882 */ /* 0x000fe20000000000 */
[----:B------:R-:W-:Y:S01]  /*1620*/  UMOV UR10, UR6 ;  /* 0x00000006000a7c82 */ /* 0x000fe20008000000 */
[----:B------:R-:W-:Y:S01]  /*1630*/  ULOP3.LUT UR4, UR4, 0x3fff, URZ, 0xc0, !UPT ;  /* 0x00003fff04047892 */ /* 0x000fe2000f8ec03f */
[----:B------:R-:W0:Y:S01]  /*1640*/  S2R R5, SR_TID.X ;  /* 0x0000000000057919 */ /* 0x000e220000002100 */
[----:B------:R-:W-:Y:S01]  /*1650*/  UMOV UR11, 0x40000040 ;  /* 0x40000040000b7882 */ /* 0x000fe20000000000 */
[----:B------:R-:W-:Y:S01]  /*1660*/  UMOV UR13, 0x40000040 ;  /* 0x40000040000d7882 */ /* 0x000fe20000000000 */
[----:B------:R-:W-:Y:S01]  /*1670*/  ULOP3.LUT UR4, UR4, 0x10000, URZ, 0xfc, !UPT ;  /* 0x0001000004047892 */ /* 0x000fe2000f8efc3f */
[----:B------:R-:W-:Y:S01]  /*1680*/  UMOV UR15, 0x40000040 ;  /* 0x40000040000f7882 */ /* 0x000fe20000000000 */
[----:B------:R-:W-:-:S02]  /*1690*/  UIADD3 UR18, UR6, 0x100, URZ ;  /* 0x0000010006127890 */ /* 0x000fc4000fffe03f */
[----:B------:R-:W-:-:S03]  /*16a0*/  UIADD3 UR12, UR4, 0x2, URZ ;  /* 0x00000002040c7890 */ /* 0x000fc6000fffe03f */
        /* <DEDUP_REMOVED lines=32> */
.L_x_7190:
[----:B------:R-:W-:Y:S01]  /*18b0*/  BAR.SYNC.DEFER_BLOCKING 0xe, 0x100 ;  /* 0x0384000000007b1d */ /* 0x000fe20000010000 */
[----:B------:R-:W-:Y:S01]  /*18c0*/  IMAD.U32 R5, RZ, RZ, UR4 ;  /* 0x00000004ff057e24 */ /* 0x000fe2000f8e00ff */
[----:B------:R-:W-:Y:S01]  /*18d0*/  UIADD3 UR4, UR4, 0x1, URZ ;  /* 0x0000000104047890 */ /* 0x000fe2000fffe03f */
[----:B------:R-:W-:Y:S02]  /*18e0*/  ISETP.GT.AND P3, PT, R3, R0, PT ;  /* 0x000000000300720c */ /* 0x000fe40003f64270 */
[----:B01----:R-:W-:Y:S01]  /*18f0*/  IMAD R2, R5, 0x40, R4 ;  /* 0x0000004005027824 */ /* 0x003fe200078e0204 */
[----:B------:R-:W-:Y:S01]  /*1900*/  UISETP.NE.AND UP0, UPT, UR4, 0x2, UPT ;  /* 0x000000020400788c */ /* 0x000fe2000bf05270 */
[----:B------:R-:W-:-:S03]  /*1910*/  IADD3 R3, R3, -0x1, RZ ;  /* 0xffffffff03037810 */ /* 0x000fc60007ffe0ff */
        /* <DEDUP_REMOVED lines=136> */
.L_x_7186:
[----:B------:R-:W-:Y:S01]  /*21a0*/  ULEA UR7, UR4, UR5, 0x3 ;  /* 0x0000000504077291 */ /* 0x000fe2000f8e183f */
[----:B------:R-:W-:-:S08]  /*21b0*/  SHF.L.U32 R2, R7, 0x1f, RZ ;  /* 0x0000001f07027819 */ /* 0x000fd000000006ff */
[----:B------:R0:W1:Y:S01]  /*21c0*/  SYNCS.PHASECHK.TRANS64.TRYWAIT P1, [UR7+0x28c50], R2 ;  /* 0x028c5002ff0075a7 */ /* 0x0000620008020147 */
[----:B------:R-:W-:Y:S05]  /*21d0*/  @!P0 BRA `(.L_x_7187) ;  /* 0x0000000000048947 */ /* 0x000fea0003800000 */
[----:B------:R-:W-:Y:S01]  /*21e0*/  BPT.TRAP 0x1 ;  /* 0x000000040000795c */ /* 0x000fe20000300000 */
.L_x_7187:
[----:B-1----:R-:W-:Y:S05]  /*21f0*/  @P1 BRA `(.L_x_7188) ;  /* 0x0000000000081947 */ /* 0x002fea0003800000 */
[----:B------:R-:W1:Y:S02]  /*2200*/  SYNCS.PHASECHK.TRANS64.TRYWAIT P1, [UR7+0x28c50], R2 ;  /* 0x028c5002ff0075a7 */ /* 0x000e640008020147 */
[----:B-1----:R-:W-:Y:S05]  /*2210*/  @!P1 BRA `(.L_x_7189) ;  /* 0x000000ec00189947 */ /* 0x002fea0003800000 */
.L_x_7188:
        /* <DEDUP_REMOVED lines=30> */
.L_x_7185:
[----:B------:R-:W-:Y:S01]  /*2400*/  BAR.SYNC.DEFER_BLOCKING 0xe, 0x100 ;  /* 0x0384000000007b1d */ /* 0x000fe20000010000 */
[----:B------:R-:W-:Y:S01]  /*2410*/  VIADD R4, R4, UR4 ;  /* 0x0000000404047c36 */ /* 0x000fe20008000000 */
[----:B------:R-:W-:Y:S01]  /*2420*/  PLOP3.LUT P0, PT, PT, PT, PT, 0x8, 0x0 ;  /* 0x000000000000781c */ /* 0x000fe20003f0e170 */
[----:B------:R-:W-:Y:S01]  /*2430*/  IMAD.MOV.U32 R5, RZ, RZ, RZ ;  /* 0x000000ffff057224 */ /* 0x000fe200078e00ff */
[----:B------:R-:W-:Y:S02]  /*2440*/  MOV R6, RZ ;  /* 0x000000ff00067202 */ /* 0x000fe40000000f00 */
[----:B------:R-:W-:-:S05]  /*2450*/  LEA R4, R4, UR5, 0x2 ;  /* 0x0000000504047c11 */ /* 0x000fca000f8e10ff */
[----:B01----:R-:W0:Y:S04]  /*2460*/  LDS R2, [R4+0x28800] ;  /* 0x0288000004027984 */ /* 0x003e280000000800 */
        /* <DEDUP_REMOVED lines=131> */
.L_x_7180:
[----:B------:R-:W-:Y:S01]  /*2ca0*/  ULDC UR4, c[0x0][0x448] ;  /* 0x0001120000047ab9 */ /* 0x000fe20000000800 */
[----:B------:R-:W-:Y:S02]  /*2cb0*/  ULEA UR7, UR7, 0x3f, 0x6 ;  /* 0x0000003f07077891 */ /* 0x000fe4000f8e303f */
[----:B------:R-:W-:Y:S01]  /*2cc0*/  UISETP.NE.AND UP0, UPT, UR4, 0x1, UPT ;  /* 0x000000010400788c */ /* 0x000fe2000bf05270 */
[----:B------:R-:W-:Y:S01]  /*2cd0*/  ULDC UR8, c[0x0][0x288] ;  /* 0x0000a20000087ab9 */ /* 0x000fe20000000800 */
[----:B------:R-:W-:Y:S02]  /*2ce0*/  ULOP3.LUT UR40, UR9, 0xffff, URZ, 0xc0, !UPT ;  /* 0x0000ffff09287892 */ /* 0x000fe4000f8ec03f */
[----:B------:R-:W-:-:S04]  /*2cf0*/  UIADD3 UR8, -UR8, 0x40, URZ ;  /* 0x0000004008087890 */ /* 0x000fc8000fffe13f */
[----:B------:R-:W-:-:S03]  /*2d00*/  UIMAD UR8, UR37, UR10, UR8 ;  /* 0x0000000a250872a4 */ /* 0x000fc6000f8e0208 */
[----:B------:R-:W-:Y:S01]  /*2d10*/  @UP0 ULDC UR4, c[0x0][0x44c] ;  /* 0x0001130000040ab9 */ /* 0x000fe20000000800 */
[----:B------:R-:W-:Y:S01]  /*2d20*/  @UP0 ULDC UR11, c[0x0][0x450] ;  /* 0x00011400000b0ab9 */ /* 0x000fe20000000800 */
[----:B------:R-:W-:-:S04]  /*2d30*/  UIMAD.WIDE.U32 UR4, UR7, UR4, URZ ;  /* 0x00000004070472a5 */ /* 0x000fc8000f8e003f */
[----:B------:R-:W-:Y:S02]  /*2d40*/  @UP0 USHF.R.U32.HI UR7, URZ, UR11, UR5 ;  /* 0x0000000b3f070299 */ /* 0x000fe40008011605 */
[----:B------:R-:W-:Y:S02]  /*2d50*/  USHF.R.U32.HI UR11, URZ, 0x10, UR9 ;  /* 0x000000103f0b7899 */ /* 0x000fe40008011609 */
[----:B------:R-:W-:Y:S02]  /*2d60*/  UIADD3 UR7, UR8, UR7, URZ ;  /* 0x0000000708077290 */ /* 0x000fe4000fffe03f */
[----:B------:R-:W-:Y:S02]  /*2d70*/  UISETP.NE.AND UP1, UPT, UR11, URZ, UPT ;  /* 0x0000003f0b00728c */ /* 0x000fe4000bf25270 */
[----:B------:R-:W-:-:S04]  /*2d80*/  USHF.R.S32.HI UR4, URZ, 0x1f, UR7 ;  /* 0x0000001f3f047899 */ /* 0x000fc80008011407 */
[----:B------:R-:W-:-:S04]  /*2d90*/  ULEA.HI UR4, UR4, UR7, URZ, 0x6 ;  /* 0x0000000704047291 */ /* 0x000fc8000f8f303f */
[----:B------:R-:W-:Y:S01]  /*2da0*/  USHF.R.S32.HI UR4, URZ, 0x6, UR4 ;  /* 0x000000063f047899 */ /* 0x000fe20008011404 */
[----:B------:R-:W-:-:S03]  /*2db0*/  @!UP1 ULDC UR11, c[0x0][0x9f0] ;  /* 0x00027c00000b9ab9 */ /* 0x000fc60000000800 */
[----:B------:R-:W-:-:S04]  /*2dc0*/  UISETP.LT.AND UP0, UPT, UR6, UR4, UPT ;  /* 0x000000040600728c */ /* 0x000fc8000bf01270 */
[----:B------:R-:W-:-:S03]  /*2dd0*/  USEL UR10, UR6, UR4, UP0 ;  /* 0x00000004060a7287 */ /* 0x000fc60008000000 */
[----:B------:R-:W-:Y:S01]  /*2de0*/  UMOV UR4, URZ ;  /* 0x0000003f00047c82 */ /* 0x000fe20008000000 */
[----:B------:R-:W-:-:S06]  /*2df0*/  UISETP.GE.AND UP0, UPT, UR10, 0x1, UPT ;  /* 0x000000010a00788c */ /* 0x000fcc000bf06270 */
[----:B------:R-:W-:-:S13]  /*2e00*/  PLOP3.LUT P0, PT, PT, PT, UP0, 0x80, 0x0 ;  /* 0x000000000000781c */ /* 0x000fda0003f0f008 */
[----:B------:R-:W-:Y:S05]  /*2e10*/  @!P0 BRA `(.L_x_7191) ;  /* 0x0000000000848947 */ /* 0x000fea0003800000 */
[----:B------:R-:W-:Y:S01]  /*2e20*/  IMAD.U32 R3, RZ, RZ, UR11 ;  /* 0x0000000bff037e24 */ /* 0x000fe2000f8e00ff */
[----:B------:R-:W-:Y:S01]  /*2e30*/  UIADD3 UR6, UR11, -0x1, UR10 ;  /* 0xffffffff0b067890 */ /* 0x000fe2000fffe00a */
[----:B------:R-:W-:-:S03]  /*2e40*/  UMOV UR4, URZ ;  /* 0x0000003f00047c82 */ /* 0x000fc60008000000 */
[-C--:B------:R-:W-:Y:S02]  /*2e50*/  IABS R0, R3.reuse ;  /* 0x0000000300007213 */ /* 0x080fe40000000000 */
[----:B------:R-:W-:Y:S01]  /*2e60*/  MOV R4, UR6 ;  /* 0x0000000600047c02 */ /* 0x000fe20008000f00 */
[----:B------:R-:W-:Y:S01]  /*2e70*/  ULOP3.LUT UR6, UR6, UR11, URZ, 0x3c, !UPT ;  /* 0x0000000b06067292 */ /* 0x000fe2000f8e3c3f */
[----:B------:R-:W-:Y:S02]  /*2e80*/  R2UR UR9, R0 ;  /* 0x00000000000972ca */ /* 0x000fe400000e0000 */
[----:B------:R-:W-:Y:S02]  /*2e90*/  IABS R4, R4 ;  /* 0x0000000400047213 */ /* 0x000fe40000000000 */
[----:B------:R-:W-:-:S03]  /*2ea0*/  IABS R5, R3 ;  /* 0x0000000300057213 */ /* 0x000fc60000000000 */
        /* <DEDUP_REMOVED lines=24> */
.L_x_7191:
[----:B------:R-:W-:Y:S01]  /*3030*/  UIMAD UR40, UR40, UR4, URZ ;  /* 0x00000004282872a4 */ /* 0x000fe2000f8e023f */
[----:B------:R-:W-:Y:S01]  /*3040*/  IMAD.U32 R0, RZ, RZ, UR10 ;  /* 0x0000000aff007e24 */ /* 0x000fe2000f8e00ff */
[----:B------:R-:W-:Y:S01]  /*3050*/  MOV R3, UR4 ;  /* 0x0000000400037c02 */ /* 0x000fe20008000f00 */
[----:B------:R-:W-:Y:S01]  /*3060*/  IMAD.MOV.U32 R6, RZ, RZ, RZ ;  /* 0x000000ffff067224 */ /* 0x000fe200078e00ff */
[----:B------:R-:W-:Y:S01]  /*3070*/  PLOP3.LUT P0, PT, PT, PT, PT, 0x80, 0x0 ;  /* 0x000000000000781c */ /* 0x000fe20003f0f070 */
[----:B------:R-:W-:Y:S01]  /*3080*/  IMAD.MOV.U32 R5, RZ, RZ, RZ ;  /* 0x000000ffff057224 */ /* 0x000fe200078e00ff */
[----:B------:R-:W-:Y:S02]  /*3090*/  VIADDMNMX R0, R3, UR40, R0, PT ;  /* 0x0000002803007c46 */ /* 0x000fe4000b800100 */
[----:B------:R-:W-:Y:S02]  /*30a0*/  CS2R R150, SRZ ;  /* 0x0000000000967805 */ /* 0x000fe4000001ff00 */
        /* <DEDUP_REMOVED lines=92> */
[----:B------:R-:W-:Y:S01]  /*3670*/  MOV R5, UR5 ;  /* 0x0000000500057c02 */ /* 0x000fe20008000f00 */
[----:B------:R-:W-:Y:S01]  /*3680*/  ULDC.64 UR4, c[0x4][0x120] ;  /* 0x0100480000047ab9 */ /* 0x000fe20000000a00 */
[----:B------:R-:W-:Y:S01]  /*3690*/  MOV R10, UR6 ;  /* 0x00000006000a7c02 */ /* 0x000fe20008000f00 */
[----:B------:R-:W-:Y:S01]  /*36a0*/  IMAD.U32 R6, RZ, RZ, UR4 ;  /* 0x00000004ff067e24 */ /* 0x000fe2000f8e00ff */
[----:B------:R-:W-:Y:S01]  /*36b0*/  MOV R12, 0x1 ;  /* 0x00000001000c7802 */ /* 0x000fe20000000f00 */
[----:B------:R-:W-:-:S02]  /*36c0*/  IMAD.U32 R7, RZ, RZ, UR5 ;  /* 0x00000005ff077e24 */ /* 0x000fc4000f8e00ff */
[----:B------:R-:W-:Y:S02]  /*36d0*/  IMAD.U32 R11, RZ, RZ, UR7 ;  /* 0x00000007ff0b7e24 */ /* 0x000fe4000f8e00ff */
[----:B------:R-:W-:Y:S02]  /*36e0*/  IMAD.MOV.U32 R8, RZ, RZ, 0x70 ;  /* 0x00000070ff087424 */ /* 0x000fe400078e00ff */
[----:B0-----:R-:W-:-:S07]  /*36f0*/  IMAD.MOV.U32 R13, RZ, RZ, RZ ;  /* 0x000000ffff0d7224 */ /* 0x001fce00078e00ff */
[----:B------:R-:W-:-:S07]  /*3700*/  LEPC R20, `(.L_x_7192) ;  /* 0x000000001014794e */ /* 0x000fce0000000000 */
[----:B-1----:R-:W-:Y:S05]  /*3710*/  CALL.ABS.NOINC R2 ;  /* 0x0000000002007343 */ /* 0x002fea0003c00000 */
.L_x_7192:
        /* <DEDUP_REMOVED lines=11> */
.L_x_7327:
[----:B------:R-:W-:Y:S01]  /*37d0*/  ULOP3.LUT UR4, UR42, 0x1, URZ, 0xfc, !UPT ;  /* 0x000000012a047892 */ /* 0x000fe2000f8efc3f */
[----:B0-----:R-:W-:Y:S02]  /*37e0*/  LOP3.LUT R0, R5, 0x7ffffffc, RZ, 0xc0, !PT ;  /* 0x7ffffffc05007812 */ /* 0x001fe400078ec0ff */
[----:B------:R-:W-:Y:S02]  /*37f0*/  LEA.HI R7, R7, R6, RZ, 0x3 ;  /* 0x0000000607077211 */ /* 0x000fe400078f18ff */
[----:B------:R-:W-:Y:S01]  /*3800*/  IADD3 R2, -R2, R19, RZ ;  /* 0x0000001302027210 */ /* 0x000fe20007ffe1ff */
[----:B------:R-:W-:Y:S01]  /*3810*/  IMAD.U32 R5, RZ, RZ, UR4 ;  /* 0x00000004ff057e24 */ /* 0x000fe2000f8e00ff */
[----:B------:R-:W-:Y:S01]  /*3820*/  LOP3.LUT R7, R7, 0xfffffff8, RZ, 0xc0, !PT ;  /* 0xfffffff807077812 */ /* 0x000fe200078ec0ff */
[----:B------:R-:W-:Y:S01]  /*3830*/  IMAD.IADD R0, R3, 0x1, -R0 ;  /* 0x0000000103007824 */ /* 0x000fe200078e0a00 */
[----:B------:R-:W-:Y:S02]  /*3840*/  LEA.HI R3, R4, R3, RZ, 0x5 ;  /* 0x0000000304037211 */ /* 0x000fe400078f28ff */
[----:B------:R-:W-:Y:S01]  /*3850*/  ISETP.NE.AND P0, PT, R5, 0x3, PT ;  /* 0x000000030500780c */ /* 0x000fe20003f05270 */
[----:B------:R-:W-:Y:S01]  /*3860*/  IMAD.SHL.U32 R11, R0, 0x2, RZ ;  /* 0x00000002000b7824 */ /* 0x000fe200078e00ff */
[----:B------:R-:W-:-:S02]  /*3870*/  IADD3 R7, R6, -R7, RZ ;  /* 0x8000000706077210 */ /* 0x000fc40007ffe0ff */
[----:B------:R-:W-:Y:S01]  /*3880*/  SHF.R.S32.HI R0, RZ, 0x5, R3 ;  /* 0x00000005ff007819 */ /* 0x000fe20000011403 */
[----:B------:R-:W-:-:S03]  /*3890*/  IMAD R2, R2, 0x100, R11 ;  /* 0x0000010002027824 */ /* 0x000fc600078e020b */
[----:B------:R-:W-:-:S05]  /*38a0*/  LEA R0, R0, R7, 0x4 ;  /* 0x0000000700007211 */ /* 0x000fca00078e20ff */
[----:B------:R-:W-:Y:S05]  /*38b0*/  @!P0 BRA `(.L_x_7194) ;  /* 0x0000000000048947 */ /* 0x000fea0003800000 */
[----:B------:R-:W-:Y:S01]  /*38c0*/  BPT.TRAP 0x1 ;  /* 0x000000040000795c */ /* 0x000fe20000300000 */
.L_x_7194:
[----:B------:R0:W1:Y:S01]  /*38d0*/  SYNCS.PHASECHK.TRANS64.TRYWAIT P2, [UR39+0x28c30], R13 ;  /* 0x028c300dff0075a7 */ /* 0x0000620008040167 */
[----:B------:R-:W-:Y:S05]  /*38e0*/  @!P0 BRA `(.L_x_7195) ;  /* 0x0000000000048947 */ /* 0x000fea0003800000 */
[----:B------:R-:W-:Y:S01]  /*38f0*/  BPT.TRAP 0x1 ;  /* 0x000000040000795c */ /* 0x000fe20000300000 */
.L_x_7195:
[----:B------:R-:W2:Y:S02]  /*3900*/  S2R R3, SR_TID.X ;  /* 0x0000000000037919 */ /* 0x000ea40000002100 */
[----:B--2---:R-:W-:-:S04]  /*3910*/  LOP3.LUT R3, R3, 0x7f, RZ, 0xc0, !PT ;  /* 0x0000007f03037812 */ /* 0x004fc800078ec0ff */
[----:B------:R-:W-:Y:S01]  /*3920*/  ISETP.NE.AND P1, PT, R3, RZ, PT ;  /* 0x000000ff0300720c */ /* 0x000fe20003f25270 */
[----:B-1----:R-:W-:-:S12]  /*3930*/  @P2 BRA `(.L_x_7196) ;  /* 0x0000000000082947 */ /* 0x002fd80003800000 */
[----:B------:R-:W1:Y:S02]  /*3940*/  SYNCS.PHASECHK.TRANS64.TRYWAIT P2, [UR39+0x28c30], R13 ;  /* 0x028c300dff0075a7 */ /* 0x000e640008040167 */
[----:B-1----:R-:W-:Y:S05]  /*3950*/  @!P2 BRA `(.L_x_7197) ;  /* 0x000000d40078a947 */ /* 0x002fea0003800000 */
.L_x_7196:
[----:B------:R-:W-:Y:S05]  /*3960*/  WARPSYNC.ALL ;  /* 0x0000000000007948 */ /* 0x000fea0003800000 */
[----:B------:R-:W-:Y:S01]  /*3970*/  UIADD3 UR4, UR39, 0x20400, URZ ;  /* 0x0002040027047890 */ /* 0x000fe2000fffe03f */
[----:B------:R-:W-:Y:S01]  /*3980*/  WARPGROUP.ARRIVE ;  /* 0x00000000000079c5 */ /* 0x000fe20000000000 */
[----:B------:R-:W-:-:S05]  /*3990*/  UIADD3 UR5, UR39, 0x22400, URZ ;  /* 0x0002240027057890 */ /* 0x000fca000fffe03f */
[----:B------:R-:W2:Y:S01]  /*39a0*/  S2R R5, SR_CTAID.X ;  /* 0x0000000000057919 */ /* 0x000ea20000002500 */
[----:B------:R-:W-:Y:S01]  /*39b0*/  USHF.R.U32.HI UR4, URZ, 0x4, UR4 ;  /* 0x000000043f047899 */ /* 0x000fe20008011604 */
[----:B------:R-:W-:Y:S01]  /*39c0*/  LEA.HI R3, R17, R16, RZ, 0x2 ;  /* 0x0000001011037211 */ /* 0x000fe200078f10ff */
[----:B------:R-:W-:Y:S02]  /*39d0*/  USHF.R.U32.HI UR5, URZ, 0x4, UR5 ;  /* 0x000000043f057899 */ /* 0x000fe40008011605 */
[----:B------:R-:W-:Y:S01]  /*39e0*/  ULOP3.LUT UR4, UR4, 0x3fff, URZ, 0xc0, !UPT ;  /* 0x00003fff04047892 */ /* 0x000fe2000f8ec03f */
[----:B------:R-:W-:Y:S01]  /*39f0*/  LOP3.LUT R3, R3, 0xfffffffc, RZ, 0xc0, !PT ;  /* 0xfffffffc03037812 */ /* 0x000fe200078ec0ff */
[----:B------:R-:W-:Y:S02]  /*3a00*/  ULOP3.LUT UR5, UR5, 0x3fff, URZ, 0xc0, !UPT ;  /* 0x00003fff05057892 */ /* 0x000fe4000f8ec03f */
[----:B------:R-:W-:Y:S02]  /*3a10*/  ULOP3.LUT UR4, UR4, 0x10000, URZ, 0xfc, !UPT ;  /* 0x0001000004047892 */ /* 0x000fe4000f8efc3f */
[----:B------:R-:W-:Y:S01]  /*3a20*/  ULOP3.LUT UR24, UR5, 0x10000, URZ, 0xfc, !UPT ;  /* 0x0001000005187892 */ /* 0x000fe2000f8efc3f */
[----:B------:R-:W-:Y:S01]  /*3a30*/  IMAD.IADD R3, R16, 0x1, -R3 ;  /* 0x0000000110037824 */ /* 0x000fe200078e0a03 */
[----:B------:R-:W-:Y:S01]  /*3a40*/  UMOV UR9, 0x40000040 ;  /* 0x4000004000097882 */ /* 0x000fe20000000000 */
[----:B------:R-:W-:Y:S01]  /*3a50*/  UMOV UR11, 0x40000040 ;  /* 0x40000040000b7882 */ /* 0x000fe20000000000 */
[----:B------:R-:W-:-:S02]  /*3a60*/  UIADD3 UR12, UR4, 0x2, URZ ;  /* 0x00000002040c7890 */ /* 0x000fc4000fffe03f */
[----:B------:R-:W-:Y:S01]  /*3a70*/  UMOV UR8, UR4 ;  /* 0x0000000400087c82 */ /* 0x000fe20008000000 */
[----:B------:R-:W-:Y:S01]  /*3a80*/  UMOV UR10, UR24 ;  /* 0x00000018000a7c82 */ /* 0x000fe20008000000 */
[----:B------:R-:W-:Y:S01]  /*3a90*/  UIADD3 UR14, UR24, 0x2, URZ ;  /* 0x00000002180e7890 */ /* 0x000fe2000fffe03f */
[----:B------:R-:W-:Y:S01]  /*3aa0*/  HGMMA.64x64x16.F32 R24, gdesc[UR8], RZ, !UPT, gsb0 ;  /* 0x00e00000081879f0 */ /* 0x000fe2000c0008ff */
[----:B------:R-:W-:Y:S01]  /*3ab0*/  UMOV UR13, 0x40000040 ;  /* 0x40000040000d7882 */ /* 0x000fe20000000000 */
[----:B------:R-:W-:Y:S01]  /*3ac0*/  UMOV UR15, 0x40000040 ;  /* 0x40000040000f7882 */ /* 0x000fe20000000000 */
[----:B------:R-:W-:Y:S01]  /*3ad0*/  UIADD3 UR16, UR4, 0x4, URZ ;  /* 0x0000000404107890 */ /* 0x000fe2000fffe03f */
[C---:B-1----:R-:W-:Y:S01]  /*3ae0*/  LEA.HI R4, R3.reuse, R3, RZ, 0x1 ;  /* 0x0000000303047211 */ /* 0x042fe200078f08ff */
[----:B------:R-:W-:Y:S01]  /*3af0*/  UIADD3 UR18, UR24, 0x4, URZ ;  /* 0x0000000418127890 */ /* 0x000fe2000fffe03f */
[----:B------:R-:W-:Y:S01]  /*3b00*/  UMOV UR17, 0x40000040 ;  /* 0x4000004000117882 */ /* 0x000fe20000000000 */
[----:B------:R-:W-:Y:S01]  /*3b10*/  UMOV UR19, 0x40000040 ;  /* 0x4000004000137882 */ /* 0x000fe20000000000 */
[----:B------:R-:W-:Y:S01]  /*3b20*/  UIADD3 UR20, UR4, 0x6, URZ ;  /* 0x0000000604147890 */ /* 0x000fe2000fffe03f */
[----:B------:R-:W-:Y:S01]  /*3b30*/  LOP3.LUT R4, R4, 0x1ffffffe, RZ, 0xc0, !PT ;  /* 0x1ffffffe04047812 */ /* 0x000fe200078ec0ff */
[----:B------:R-:W-:Y:S01]  /*3b40*/  UIADD3 UR22, UR24, 0x6, URZ ;  /* 0x0000000618167890 */ /* 0x000fe2000fffe03f */
[----:B------:R-:W-:Y:S01]  /*3b50*/  UMOV UR21, 0x40000040 ;  /* 0x4000004000157882 */ /* 0x000fe20000000000 */
[----:B------:R-:W-:Y:S01]  /*3b60*/  UMOV UR23, 0x40000040 ;  /* 0x4000004000177882 */ /* 0x000fe20000000000 */
[----:B------:R-:W-:Y:S01]  /*3b70*/  ULDC UR4, c[0x0][0x448] ;  /* 0x0001120000047ab9 */ /* 0x000fe20000000800 */
[----:B------:R-:W-:Y:S01]  /*3b80*/  IMAD.IADD R4, R3, 0x1, -R4 ;  /* 0x0000000103047824 */ /* 0x000fe200078e0a04 */
[----:B------:R-:W-:Y:S01]  /*3b90*/  UISETP.NE.AND UP0, UPT, UR4, 0x1, UPT ;  /* 0x000000010400788c */ /* 0x000fe2000bf05270 */
[----:B--2---:R-:W-:Y:S01]  /*3ba0*/  LEA R3, R5, R0, 0x6 ;  /* 0x0000000005037211 */ /* 0x004fe200078e30ff */
[----:B------:R-:W-:Y:S01]  /*3bb0*/  ULDC UR7, c[0x0][0x9d8] ;  /* 0x0002760000077ab9 */ /* 0x000fe20000000800 */
[----:B------:R-:W-:Y:S01]  /*3bc0*/  ULDC UR10, c[0x0][0x2f0] ;  /* 0x0000bc00000a7ab9 */ /* 0x000fe20000000800 */
[----:B------:R-:W-:-:S02]  /*3bd0*/  ULDC UR6, c[0x0][0x288] ;  /* 0x0000a20000067ab9 */ /* 0x000fc40000000800 */
[----:B------:R-:W-:Y:S01]  /*3be0*/  PLOP3.LUT P2, PT, PT, PT, UP0, 0x80, 0x0 ;  /* 0x000000000000781c */ /* 0x000fe20003f4f008 */
[----:B------:R-:W-:Y:S01]  /*3bf0*/  IMAD R12, R4, 0x8, R3 ;  /* 0x00000008040c7824 */ /* 0x000fe200078e0203 */
[----:B------:R-:W-:-:S03]  /*3c00*/  MOV R8, UR6 ;  /* 0x0000000600087c02 */ /* 0x000fc60008000f00 */
[----:B------:R-:W-:Y:S01]  /*3c10*/  @UP0 ULDC UR4, c[0x0][0x44c] ;  /* 0x0001130000040ab9 */ /* 0x000fe20000000800 */
[----:B------:R-:W-:-:S07]  /*3c20*/  IMAD.MOV.U32 R3, RZ, RZ, R12 ;  /* 0x000000ffff037224 */ /* 0x000fce00078e000c */
[----:B------:R-:W-:Y:S01]  /*3c30*/  @P2 IMAD.HI.U32 R4, R12, UR4, RZ ;  /* 0x000000040c042c27 */ /* 0x000fe2000f8e00ff */
[----:B------:R-:W-:-:S04]  /*3c40*/  @UP0 ULDC UR4, c[0x0][0x450] ;  /* 0x0001140000040ab9 */ /* 0x000fc80000000800 */
[----:B------:R-:W-:Y:S01]  /*3c50*/  @P2 SHF.R.U32.HI R3, RZ, UR4, R4 ;  /* 0x00000004ff032c19 */ /* 0x000fe20008011604 */
[----:B------:R-:W-:Y:S02]  /*3c60*/  UMOV UR4, 0xffffffc0 ;  /* 0xffffffc000047882 */ /* 0x000fe40000000000 */
[----:B------:R-:W-:Y:S02]  /*3c70*/  UIMAD UR4, UR41, UR4, 0x40 ;  /* 0x00000040290474a4 */ /* 0x000fe4000f8e0204 */
[----:B------:R-:W1:Y:S02]  /*3c80*/  SHFL.IDX PT, R6, R3, 0x1, 0x1c1f ;  /* 0x003c1f0003067f89 */ /* 0x000e6400000e0000 */
[----:B------:R-:W-:Y:S02]  /*3c90*/  UIADD3 UR5, UR4, 0x1, URZ ;  /* 0x0000000104057890 */ /* 0x000fe4000fffe03f */
[----:B------:R-:W-:Y:S01]  /*3ca0*/  UIMAD UR4, UR37, UR10, UR4 ;  /* 0x0000000a250472a4 */ /* 0x000fe2000f8e0204 */
[----:B------:R-:W2:Y:S01]  /*3cb0*/  SHFL.IDX PT, R3, R3, RZ, 0x1c1f ;  /* 0x001c1fff03037589 */ /* 0x000ea200000e0000 */
[----:B------:R-:W-:-:S04]  /*3cc0*/  UIMAD UR5, UR37, UR10, UR5 ;  /* 0x0000000a250572a4 */ /* 0x000fc8000f8e0205 */
[----:B------:R-:W-:Y:S02]  /*3cd0*/  IADD3 R4, -R11, UR4, RZ ;  /* 0x000000040b047c10 */ /* 0x000fe4000fffe1ff */
[----:B------:R-:W-:-:S04]  /*3ce0*/  IADD3 R5, -R8, UR5, -R11 ;  /* 0x0000000508057c10 */ /* 0x000fc8000fffe90b */
[----:B-1----:R-:W-:-:S04]  /*3cf0*/  VIADDMNMX R6, R6, R5, R4, PT ;  /* 0x0000000506067246 */ /* 0x002fc80003800104 */
[C---:B------:R-:W-:Y:S01]  /*3d00*/  ISETP.GT.AND P3, PT, R6.reuse, RZ, PT ;  /* 0x000000ff0600720c */ /* 0x040fe20003f64270 */
[----:B------:R-:W-:Y:S02]  /*3d10*/  WARPGROUP.DEPBAR.LE gsb0, 0x0 ;  /* 0x00008000000079c5 */ /* 0x000fe40000010000 */
[----:B------:R-:W-:Y:S01]  /*3d20*/  WARPGROUP.ARRIVE ;  /* 0x00000000000079c5 */ /* 0x000fe20000000000 */
[C---:B------:R-:W-:Y:S02]  /*3d30*/  ISETP.GT.AND P4, PT, R6.reuse, 0x1, PT ;  /* 0x000000010600780c */ /* 0x040fe40003f84270 */
[----:B------:R-:W-:Y:S02]  /*3d40*/  ISETP.GT.AND P5, PT, R6, 0x8, PT ;  /* 0x000000080600780c */ /* 0x000fe40003fa4270 */
[----:B--2---:R-:W-:Y:S01]  /*3d50*/  VIADDMNMX R5, R3, R5, R4, PT ;  /* 0x0000000503057246 */ /* 0x004fe20003800104 */
[----:B------:R-:W-:Y:S03]  /*3d60*/  HGMMA.64x64x16.F32 R24, gdesc[UR12], R24, gsb0 ;  /* 0x00e000000c1879f0 */ /* 0x000fe60008000818 */
[----:B------:R-:W-:Y:S01]  /*3d70*/  ISETP.GT.AND P6, PT, R5, 0x20, PT ;  /* 0x000000200500780c */ /* 0x000fe20003fc4270 */
[----:B------:R-:W-:-:S02]  /*3d80*/  WARPGROUP.DEPBAR.LE gsb0, 0x0 ;  /* 0x00008000000079c5 */ /* 0x000fc40000010000 */
        /* <DEDUP_REMOVED lines=29> */
[----:B-1----:R-:W-:Y:S01]  /*3f60*/  FSEL R26, R26, -INF , P3 ;  /* 0xff8000001a1a7808 */ /* 0x002fe20001800000 */
[----:B------:R-:W-:Y:S01]  /*3f70*/  FMUL.FTZ R32, R32, UR7 ;  /* 0x0000000720207c20 */ /* 0x000fe20008410000 */
[----:B------:R-:W-:Y:S01]  /*3f80*/  ISETP.GT.AND P3, PT, R6, 0x9, PT ;  /* 0x000000090600780c */ /* 0x000fe20003f64270 */
        /* <DEDUP_REMOVED lines=9> */
[----:B------:R-:W-:Y:S01]  /*4020*/  FMNMX.FTZ R7, R26, R27, !PT ;  /* 0x0000001b1a077209 */ /* 0x000fe20007810000 */
[----:B------:R-:W-:Y:S01]  /*4030*/  FMUL.FTZ R45, R45, UR7 ;  /* 0x000000072d2d7c20 */ /* 0x000fe20008410000 */
[----:B------:R-:W-:Y:S01]  /*4040*/  FMUL.FTZ R48, R48, UR7 ;  /* 0x0000000730307c20 */ /* 0x000fe20008410000 */
[----:B------:R-:W2:Y:S01]  /*4050*/  MUFU.TANH R34, R34 ;  /* 0x0000002200227308 */ /* 0x000ea20000002400 */
[----:B---3--:R-:W-:Y:S01]  /*4060*/  FSEL R30, R30, -INF , P5 ;  /* 0xff8000001e1e7808 */ /* 0x008fe20002800000 */
[----:B------:R-:W-:Y:S01]  /*4070*/  FMUL.FTZ R49, R49, UR7 ;  /* 0x0000000731317c20 */ /* 0x000fe20008410000 */
[----:B------:R-:W-:Y:S01]  /*4080*/  ISETP.GT.AND P5, PT, R5, 0x8, PT ;  /* 0x000000080500780c */ /* 0x000fe20003fa4270 */
[----:B------:R-:W-:Y:S01]  /*4090*/  FMUL.FTZ R52, R52, UR7 ;  /* 0x0000000734347c20 */ /* 0x000fe20008410000 */
[----:B------:R-:W-:Y:S01]  /*40a0*/  FMNMX.FTZ R8, R30, R7, !PT ;  /* 0x000000071e087209 */ /* 0x000fe20007810000 */
[----:B------:R-:W-:Y:S01]  /*40b0*/  FMUL.FTZ R53, R53, UR7 ;  /* 0x0000000735357c20 */ /* 0x000fe20008410000 */
[----:B------:R-:W-:Y:S01]  /*40c0*/  ULDC UR7, c[0x0][0x988] ;  /* 0x0002620000077ab9 */ /* 0x000fe20000000800 */
[----:B------:R-:W3:Y:S01]  /*40d0*/  MUFU.TANH R35, R35 ;  /* 0x0000002300237308 */ /* 0x000ee20000002400 */
[----:B-1----:R-:W-:-:S02]  /*40e0*/  FSEL R31, R31, -INF , P3 ;  /* 0xff8000001f1f7808 */ /* 0x002fc40001800000 */
[----:B------:R-:W-:Y:S02]  /*40f0*/  ISETP.GT.AND P3, PT, R6, 0x11, PT ;  /* 0x000000110600780c */ /* 0x000fe40003f64270 */
[----:B------:R-:W-:-:S03]  /*4100*/  FMNMX.FTZ R7, R31, R8, !PT ;  /* 0x000000081f077209 */ /* 0x000fc60007810000 */
[----:B------:R-:W1:Y:S01]  /*4110*/  MUFU.TANH R38, R38 ;  /* 0x0000002600267308 */ /* 0x000e620000002400 */
[----:B--2---:R-:W-:Y:S02]  /*4120*/  FSEL R34, R34, -INF , P4 ;  /* 0xff80000022227808 */ /* 0x004fe40002000000 */
[----:B------:R-:W-:Y:S02]  /*4130*/  ISETP.GT.AND P4, PT, R6, 0x18, PT ;  /* 0x000000180600780c */ /* 0x000fe40003f84270 */
[----:B------:R-:W-:-:S03]  /*4140*/  FMNMX.FTZ R8, R34, R7, !PT ;  /* 0x0000000722087209 */ /* 0x000fc60007810000 */
[----:B------:R-:W2:Y:S01]  /*4150*/  MUFU.TANH R39, R39 ;  /* 0x0000002700277308 */ /* 0x000ea20000002400 */
[----:B---3--:R-:W-:Y:S02]  /*4160*/  FSEL R35, R35, -INF , P3 ;  /* 0xff80000023237808 */ /* 0x008fe40001800000 */
[----:B------:R-:W-:Y:S02]  /*4170*/  ISETP.GT.AND P3, PT, R6, 0x19, PT ;  /* 0x000000190600780c */ /* 0x000fe40003f64270 */
[----:B------:R-:W-:-:S03]  /*4180*/  FMNMX.FTZ R7, R35, R8, !PT ;  /* 0x0000000823077209 */ /* 0x000fc60007810000 */
[----:B------:R-:W3:Y:S01]  /*4190*/  MUFU.TANH R42, R42 ;  /* 0x0000002a002a7308 */ /* 0x000ee20000002400 */
        /* <DEDUP_REMOVED lines=37> */
[----:B------:R-:W-:Y:S02]  /*43f0*/  ISETP.GT.AND P3, PT, R5, RZ, PT ;  /* 0x000000ff0500720c */ /* 0x000fe40003f64270 */
[----:B------:R-:W-:-:S03]  /*4400*/  FMNMX.FTZ R6, R55, R6, !PT ;  /* 0x0000000637067209 */ /* 0x000fc60007810000 */
[----:B------:R-:W-:Y:S02]  /*4410*/  MUFU.TANH R28, R28 ;  /* 0x0000001c001c7308 */ /* 0x000fe40000002400 */
[----:B------:R-:W1:Y:S06]  /*4420*/  SHFL.BFLY PT, R7, R6, 0x2, 0x1f ;  /* 0x0c401f0006077f89 */ /* 0x000e6c00000e0000 */
[----:B------:R-:W-:Y:S08]  /*4430*/  MUFU.TANH R29, R29 ;  /* 0x0000001d001d7308 */ /* 0x000ff00000002400 */
[----:B------:R-:W4:Y:S08]  /*4440*/  MUFU.TANH R10, R32 ;  /* 0x00000020000a7308 */ /* 0x000f300000002400 */
[----:B------:R-:W-:Y:S01]  /*4450*/  MUFU.TANH R33, R33 ;  /* 0x0000002100217308 */ /* 0x000fe20000002400 */
[----:B-1----:R-:W-:-:S02]  /*4460*/  FMNMX.FTZ R8, R6, R7, !PT ;  /* 0x0000000706087209 */ /* 0x002fc40007810000 */
[----:B--2---:R-:W-:Y:S02]  /*4470*/  FSEL R6, R24, -INF , P3 ;  /* 0xff80000018067808 */ /* 0x004fe40001800000 */
[----:B---3--:R-:W-:Y:S01]  /*4480*/  FSEL R7, R25, -INF , P4 ;  /* 0xff80000019077808 */ /* 0x008fe20002000000 */
[----:B------:R-:W1:Y:S02]  /*4490*/  SHFL.BFLY PT, R9, R8, 0x1, 0x1f ;  /* 0x0c201f0008097f89 */ /* 0x000e6400000e0000 */
[----:B------:R-:W2:Y:S01]  /*44a0*/  MUFU.TANH R15, R36 ;  /* 0x00000024000f7308 */ /* 0x000ea20000002400 */
[C---:B------:R-:W-:Y:S02]  /*44b0*/  ISETP.GT.AND P3, PT, R5.reuse, 0x9, PT ;  /* 0x000000090500780c */ /* 0x040fe40003f64270 */
[----:B------:R-:W-:Y:S02]  /*44c0*/  FMNMX.FTZ R3, R6, R7, !PT ;  /* 0x0000000706037209 */ /* 0x000fe40007810000 */
[----:B------:R-:W-:-:S03]  /*44d0*/  ISETP.GT.AND P4, PT, R5, 0x10, PT ;  /* 0x000000100500780c */ /* 0x000fc60003f84270 */
[----:B------:R-:W3:Y:S01]  /*44e0*/  MUFU.TANH R18, R37 ;  /* 0x0000002500127308 */ /* 0x000ee20000002400 */
[----:B----4-:R-:W-:Y:S02]  /*44f0*/  FSEL R10, R10, -INF , P4 ;  /* 0xff8000000a0a7808 */ /* 0x010fe40002000000 */
[----:B------:R-:W-:-:S05]  /*4500*/  ISETP.GT.AND P4, PT, R5, 0x18, PT ;  /* 0x000000180500780c */ /* 0x000fca0003f84270 */
[----:B------:R-:W4:Y:S01]  /*4510*/  MUFU.TANH R19, R40 ;  /* 0x0000002800137308 */ /* 0x000f220000002400 */
[----:B--2---:R-:W-:Y:S02]  /*4520*/  FSEL R15, R15, -INF , P4 ;  /* 0xff8000000f0f7808 */ /* 0x004fe40002000000 */
[----:B------:R-:W-:Y:S02]  /*4530*/  ISETP.GT.AND P4, PT, R5, 0x28, PT ;  /* 0x000000280500780c */ /* 0x000fe40003f84270 */
[----:B-1----:R-:W-:-:S03]  /*4540*/  FMNMX.FTZ R4, R8, R9, !PT ;  /* 0x0000000908047209 */ /* 0x002fc60007810000 */
[----:B------:R-:W1:Y:S01]  /*4550*/  MUFU.TANH R41, R41 ;  /* 0x0000002900297308 */ /* 0x000e620000002400 */
[----:B------:R-:W-:Y:S02]  /*4560*/  FSEL R8, R28, -INF , P5 ;  /* 0xff8000001c087808 */ /* 0x000fe40002800000 */
[----:B------:R-:W-:Y:S02]  /*4570*/  FSEL R9, R29, -INF , P3 ;  /* 0xff8000001d097808 */ /* 0x000fe40001800000 */
[----:B------:R-:W-:Y:S02]  /*4580*/  FMNMX.FTZ R14, R8, R3, !PT ;  /* 0x00000003080e7209 */ /* 0x000fe40007810000 */
[----:B------:R-:W-:Y:S01]  /*4590*/  ISETP.GT.AND P3, PT, R5, 0x11, PT ;  /* 0x000000110500780c */ /* 0x000fe20003f64270 */
[----:B------:R-:W2:Y:S01]  /*45a0*/  MUFU.TANH R21, R44 ;  /* 0x0000002c00157308 */ /* 0x000ea20000002400 */
[----:B------:R-:W-:Y:S02]  /*45b0*/  FMNMX.FTZ R3, R9, R14, !PT ;  /* 0x0000000e09037209 */ /* 0x000fe40007810000 */
[----:B------:R-:W-:-:S02]  /*45c0*/  FSEL R14, R33, -INF , P3 ;  /* 0xff800000210e7808 */ /* 0x000fc40001800000 */
[----:B------:R-:W-:Y:S02]  /*45d0*/  FMNMX.FTZ R3, R10, R3, !PT ;  /* 0x000000030a037209 */ /* 0x000fe40007810000 */
[----:B------:R-:W-:Y:S01]  /*45e0*/  ISETP.GT.AND P3, PT, R5, 0x19, PT ;  /* 0x000000190500780c */ /* 0x000fe20003f64270 */
[----:B------:R-:W5:Y:S01]  /*45f0*/  MUFU.TANH R45, R45 ;  /* 0x0000002d002d7308 */ /* 0x000f620000002400 */
[----:B------:R-:W-:Y:S02]  /*4600*/  FMNMX.FTZ R20, R14, R3, !PT ;  /* 0x000000030e147209 */ /* 0x000fe40007810000 */
[----:B---3--:R-:W-:Y:S02]  /*4610*/  FSEL R18, R18, -INF , P3 ;  /* 0xff80000012127808 */ /* 0x008fe40001800000 */
[----:B------:R-:W-:Y:S02]  /*4620*/  FMNMX.FTZ R3, R15, R20, !PT ;  /* 0x000000140f037209 */ /* 0x000fe40007810000 */
[----:B------:R-:W-:Y:S01]  /*4630*/  ISETP.GT.AND P5, PT, R5, 0x21, PT ;  /* 0x000000210500780c */ /* 0x000fe20003fa4270 */
[----:B------:R-:W3:Y:S01]  /*4640*/  MUFU.TANH R23, R48 ;  /* 0x0000003000177308 */ /* 0x000ee20000002400 */
[----:B----4-:R-:W-:-:S02]  /*4650*/  FSEL R19, R19, -INF , P6 ;  /* 0xff80000013137808 */ /* 0x010fc40003000000 */
[----:B------:R-:W-:Y:S02]  /*4660*/  FMNMX.FTZ R22, R18, R3, !PT ;  /* 0x0000000312167209 */ /* 0x000fe40007810000 */
[----:B-1----:R-:W-:Y:S02]  /*4670*/  FSEL R20, R41, -INF , P5 ;  /* 0xff80000029147808 */ /* 0x002fe40002800000 */
[----:B------:R-:W-:Y:S01]  /*4680*/  FMNMX.FTZ R3, R19, R22, !PT ;  /* 0x0000001613037209 */ /* 0x000fe20007810000 */
[----:B------:R-:W1:Y:S01]  /*4690*/  MUFU.TANH R49, R49 ;  /* 0x0000003100317308 */ /* 0x000e620000002400 */
[C---:B------:R-:W-:Y:S01]  /*46a0*/  FMUL.FTZ R22, R4.reuse, UR7 ;  /* 0x0000000704167c20 */ /* 0x040fe20008410000 */
[----:B------:R-:W-:Y:S02]  /*46b0*/  FSETP.NEU.FTZ.AND P5, PT, R4, -INF , PT ;  /* 0xff8000000400780b */ /* 0x000fe40003fbd000 */
[----:B------:R-:W-:Y:S02]  /*46c0*/  ISETP.GT.AND P3, PT, R5, 0x29, PT ;  /* 0x000000290500780c */ /* 0x000fe40003f64270 */
[----:B--2---:R-:W-:-:S02]  /*46d0*/  FSEL R21, R21, -INF , P4 ;  /* 0xff80000015157808 */ /* 0x004fc40002000000 */
[----:B------:R-:W2:Y:S01]  /*46e0*/  MUFU.TANH R25, R52 ;  /* 0x0000003400197308 */ /* 0x000ea20000002400 */
[----:B------:R-:W-:Y:S02]  /*46f0*/  FMNMX.FTZ R24, R20, R3, !PT ;  /* 0x0000000314187209 */ /* 0x000fe40007810000 */
[----:B------:R-:W-:Y:S02]  /*4700*/  FSEL R29, R22, RZ, P5 ;  /* 0x000000ff161d7208 */ /* 0x000fe40002800000 */
[----:B------:R-:W-:Y:S02]  /*4710*/  ISETP.GT.AND P6, PT, R5, 0x30, PT ;  /* 0x000000300500780c */ /* 0x000fe40003fc4270 */
[----:B-----5:R-:W-:Y:S01]  /*4720*/  FSEL R22, R45, -INF , P3 ;  /* 0xff8000002d167808 */ /* 0x020fe20001800000 */
[----:B------:R-:W4:Y:S01]  /*4730*/  MUFU.TANH R53, R53 ;  /* 0x0000003500357308 */ /* 0x000f220000002400 */
[----:B------:R-:W-:Y:S01]  /*4740*/  FMNMX.FTZ R3, R21, R24, !PT ;  /* 0x0000001815037209 */ /* 0x000fe20007810000 */
[--C-:B------:R-:W-:Y:S01]  /*4750*/  FFMA.FTZ R32, R26, UR7, -R29.reuse ;  /* 0x000000071a207c23 */ /* 0x100fe2000801081d */
[----:B------:R-:W-:Y:S01]  /*4760*/  ISETP.GT.AND P3, PT, R5, 0x31, PT ;  /* 0x000000310500780c */ /* 0x000fe20003f64270 */
[--C-:B------:R-:W-:Y:S01]  /*4770*/  FFMA.FTZ R27, R27, UR7, -R29.reuse ;  /* 0x000000071b1b7c23 */ /* 0x100fe2000801081d */
[----:B---3--:R-:W-:Y:S01]  /*4780*/  FSEL R23, R23, -INF , P6 ;  /* 0xff80000017177808 */ /* 0x008fe20003000000 */
[--C-:B------:R-:W-:Y:S01]  /*4790*/  FFMA.FTZ R30, R30, UR7, -R29.reuse ;  /* 0x000000071e1e7c23 */ /* 0x100fe2000801081d */
[----:B------:R-:W-:Y:S01]  /*47a0*/  FMNMX.FTZ R26, R22, R3, !PT ;  /* 0x00000003161a7209 */ /* 0x000fe20007810000 */
[----:B------:R-:W-:Y:S01]  /*47b0*/  MUFU.EX2 R161, R27 ;  /* 0x0000001b00a17308 */ /* 0x000fe20000000800 */
[----:B------:R-:W-:Y:S01]  /*47c0*/  ISETP.GT.AND P4, PT, R5, 0x38, PT ;  /* 0x000000380500780c */ /* 0x000fe20003f84270 */
[--C-:B------:R-:W-:Y:S01]  /*47d0*/  FFMA.FTZ R31, R31, UR7, -R29.reuse ;  /* 0x000000071f1f7c23 */ /* 0x100fe2000801081d */
[----:B-1----:R-:W-:Y:S01]  /*47e0*/  FSEL R24, R49, -INF , P3 ;  /* 0xff80000031187808 */ /* 0x002fe20001800000 */
[--C-:B------:R-:W-:Y:S01]  /*47f0*/  FFMA.FTZ R34, R34, UR7, -R29.reuse ;  /* 0x0000000722227c23 */ /* 0x100fe2000801081d */
[----:B------:R-:W-:Y:S01]  /*4800*/  FMNMX.FTZ R3, R23, R26, !PT ;  /* 0x0000001a17037209 */ /* 0x000fe20007810000 */
[--C-:B------:R-:W-:Y:S01]  /*4810*/  FFMA.FTZ R35, R35, UR7, -R29.reuse ;  /* 0x0000000723237c23 */ /* 0x100fe2000801081d */
[----:B------:R-:W-:Y:S01]  /*4820*/  ISETP.GT.AND P3, PT, R5, 0x39, PT ;  /* 0x000000390500780c */ /* 0x000fe20003f64270 */
[----:B------:R-:W-:Y:S01]  /*4830*/  MUFU.EX2 R32, R32 ;  /* 0x0000002000207308 */ /* 0x000fe20000000800 */
[----:B--2---:R-:W-:Y:S01]  /*4840*/  FSEL R25, R25, -INF , P4 ;  /* 0xff80000019197808 */ /* 0x004fe20002000000 */
[--C-:B------:R-:W-:Y:S01]  /*4850*/  FFMA.FTZ R38, R38, UR7, -R29.reuse ;  /* 0x0000000726267c23 */ /* 0x100fe2000801081d */
[----:B------:R-:W-:Y:S01]  /*4860*/  FMNMX.FTZ R28, R24, R3, !PT ;  /* 0x00000003181c7209 */ /* 0x000fe20007810000 */
[--C-:B------:R-:W-:Y:S01]  /*4870*/  FFMA.FTZ R39, R39, UR7, -R29.reuse ;  /* 0x0000000727277c23 */ /* 0x100fe2000801081d */
[----:B----4-:R-:W-:Y:S01]  /*4880*/  FSEL R26, R53, -INF , P3 ;  /* 0xff800000351a7808 */ /* 0x010fe20001800000 */
        /* <DEDUP_REMOVED lines=10> */
[----:B------:R-:W1:Y:S01]  /*4930*/  SHFL.BFLY PT, R28, R3, 0x2, 0x1f ;  /* 0x0c401f00031c7f89 */ /* 0x000e6200000e0000 */
[----:B------:R-:W-:Y:S01]  /*4940*/  MUFU.EX2 R163, R31 ;  /* 0x0000001f00a37308 */ /* 0x000fe20000000800 */
[----:B------:R-:W-:-:S07]  /*4950*/  FFMA.FTZ R55, R55, UR7, -R29 ;  /* 0x0000000737377c23 */ /* 0x000fce000801081d */
[----:B------:R-:W-:Y:S08]  /*4960*/  MUFU.EX2 R34, R34 ;  /* 0x0000002200227308 */ /* 0x000ff00000000800 */
[----:B------:R-:W2:Y:S01]  /*4970*/  MUFU.EX2 R35, R35 ;  /* 0x0000002300237308 */ /* 0x000ea20000000800 */
[----:B-1----:R-:W-:-:S07]  /*4980*/  FMNMX.FTZ R28, R3, R28, !PT ;  /* 0x0000001c031c7209 */ /* 0x002fce0007810000 */
[----:B------:R-:W-:Y:S01]  /*4990*/  MUFU.EX2 R38, R38 ;  /* 0x0000002600267308 */ /* 0x000fe20000000800 */
[----:B------:R-:W1:Y:S07]  /*49a0*/  SHFL.BFLY PT, R3, R28, 0x1, 0x1f ;  /* 0x0c201f001c037f89 */ /* 0x000e6e00000e0000 */
[----:B------:R-:W3:Y:S01]  /*49b0*/  MUFU.EX2 R39, R39 ;  /* 0x0000002700277308 */ /* 0x000ee20000000800 */
[----:B--2---:R-:W-:-:S07]  /*49c0*/  F2FP.F16.F32.PACK_AB R157, R35, R34 ;  /* 0x00000022239d723e */ /* 0x004fce00000000ff */
[----:B------:R-:W-:Y:S08]  /*49d0*/  MUFU.EX2 R42, R42 ;  /* 0x0000002a002a7308 */ /* 0x000ff00000000800 */
[----:B------:R-:W-:Y:S01]  /*49e0*/  MUFU.EX2 R43, R43 ;  /* 0x0000002b002b7308 */ /* 0x000fe20000000800 */
[----:B---3--:R-:W-:Y:S02]  /*49f0*/  F2FP.F16.F32.PACK_AB R159, R39, R38 ;  /* 0x00000026279f723e */ /* 0x008fe400000000ff */
[----:B-1----:R-:W-:-:S04]  /*4a00*/  FMNMX.FTZ R3, R28, R3, !PT ;  /* 0x000000031c037209 */ /* 0x002fc80007810000 */
[C---:B------:R-:W-:Y:S01]  /*4a10*/  FSETP.NEU.FTZ.AND P3, PT, R3.reuse, -INF , PT ;  /* 0xff8000000300780b */ /* 0x040fe20003f7d000 */
[----:B------:R-:W-:Y:S01]  /*4a20*/  FMUL.FTZ R5, R3, UR7 ;  /* 0x0000000703057c20 */ /* 0x000fe20008410000 */
[----:B------:R-:W-:Y:S04]  /*4a30*/  MUFU.EX2 R46, R46 ;  /* 0x0000002e002e7308 */ /* 0x000fe80000000800 */
[----:B------:R-:W-:Y:S02]  /*4a40*/  FSEL R27, R5, RZ, P3 ;  /* 0x000000ff051b7208 */ /* 0x000fe40001800000 */
[-C--:B------:R-:W-:Y:S02]  /*4a50*/  LEA.HI R5, R17, R16.reuse, RZ, 0x4 ;  /* 0x0000001011057211 */ /* 0x080fe400078f20ff */
[----:B------:R-:W1:Y:S01]  /*4a60*/  MUFU.EX2 R47, R47 ;  /* 0x0000002f002f7308 */ /* 0x000e620000000800 */
[--C-:B------:R-:W-:Y:S01]  /*4a70*/  FFMA.FTZ R28, R7, UR7, -R27.reuse ;  /* 0x00000007071c7c23 */ /* 0x100fe2000801081b */
[----:B------:R-:W-:Y:S01]  /*4a80*/  LOP3.LUT R7, R5, 0xfffffff0, RZ, 0xc0, !PT ;  /* 0xfffffff005077812 */ /* 0x000fe200078ec0ff */
[--C-:B------:R-:W-:Y:S01]  /*4a90*/  FFMA.FTZ R6, R6, UR7, -R27.reuse ;  /* 0x0000000706067c23 */ /* 0x100fe2000801081b */
[--C-:B------:R-:W-:Y:S01]  /*4aa0*/  FFMA.FTZ R8, R8, UR7, -R27.reuse ;  /* 0x0000000708087c23 */ /* 0x100fe2000801081b */
[--C-:B------:R-:W-:Y:S01]  /*4ab0*/  FFMA.FTZ R10, R10, UR7, -R27.reuse ;  /* 0x000000070a0a7c23 */ /* 0x100fe2000801081b */
[----:B------:R-:W-:Y:S01]  /*4ac0*/  FFMA.FTZ R14, R14, UR7, -R27 ;  /* 0x000000070e0e7c23 */ /* 0x000fe2000801081b */
[----:B------:R-:W-:Y:S01]  /*4ad0*/  IMAD.IADD R7, R16, 0x1, -R7 ;  /* 0x0000000110077824 */ /* 0x000fe200078e0a07 */
[----:B------:R2:W-:Y:S01]  /*4ae0*/  MUFU.EX2 R160, R6 ;  /* 0x0000000600a07308 */ /* 0x0005e20000000800 */
[--C-:B------:R-:W-:Y:S01]  /*4af0*/  FFMA.FTZ R9, R9, UR7, -R27.reuse ;  /* 0x0000000709097c23 */ /* 0x100fe2000801081b */
[--C-:B------:R-:W-:Y:S01]  /*4b00*/  FFMA.FTZ R15, R15, UR7, -R27.reuse ;  /* 0x000000070f0f7c23 */ /* 0x100fe2000801081b */
[--C-:B------:R-:W-:Y:S01]  /*4b10*/  FFMA.FTZ R18, R18, UR7, -R27.reuse ;  /* 0x0000000712127c23 */ /* 0x100fe2000801081b */
[--C-:B------:R-:W-:Y:S01]  /*4b20*/  FFMA.FTZ R19, R19, UR7, -R27.reuse ;  /* 0x0000000713137c23 */ /* 0x100fe2000801081b */
[----:B------:R-:W-:Y:S01]  /*4b30*/  LEA.HI R16, R17, R16, RZ, 0x5 ;  /* 0x0000001011107211 */ /* 0x000fe200078f28ff */
[--C-:B------:R-:W-:Y:S01]  /*4b40*/  FFMA.FTZ R20, R20, UR7, -R27.reuse ;  /* 0x0000000714147c23 */ /* 0x100fe2000801081b */
[----:B------:R-:W-:Y:S01]  /*4b50*/  FFMA.FTZ R21, R21, UR7, -R27 ;  /* 0x0000000715157c23 */ /* 0x000fe2000801081b */
[----:B------:R3:W-:Y:S01]  /*4b60*/  MUFU.EX2 R162, R8 ;  /* 0x0000000800a27308 */ /* 0x0007e20000000800 */
[----:B--2---:R-:W-:Y:S01]  /*4b70*/  SHF.R.S32.HI R6, RZ, 0x1f, R7 ;  /* 0x0000001fff067819 */ /* 0x004fe20000011407 */
[--C-:B------:R-:W-:Y:S01]  /*4b80*/  FFMA.FTZ R22, R22, UR7, -R27.reuse ;  /* 0x0000000716167c23 */ /* 0x100fe2000801081b */
[----:B------:R-:W-:Y:S01]  /*4b90*/  SHF.L.U32 R16, R16, 0x5, RZ ;  /* 0x0000000510107819 */ /* 0x000fe200000006ff */
[--C-:B------:R-:W-:Y:S01]  /*4ba0*/  FFMA.FTZ R23, R23, UR7, -R27.reuse ;  /* 0x0000000717177c23 */ /* 0x100fe2000801081b */
[----:B------:R-:W-:Y:S01]  /*4bb0*/  LEA.HI R6, R6, R7, RZ, 0x3 ;  /* 0x0000000706067211 */ /* 0x000fe200078f18ff */
[----:B------:R-:W-:Y:S01]  /*4bc0*/  FFMA.FTZ R24, R24, UR7, -R27 ;  /* 0x0000000718187c23 */ /* 0x000fe2000801081b */
[----:B------:R-:W-:Y:S01]  /*4bd0*/  LOP3.LUT R17, R16, 0x7ffffc00, RZ, 0xc0, !PT ;  /* 0x7ffffc0010117812 */ /* 0x000fe200078ec0ff */
[----:B------:R2:W-:Y:S01]  /*4be0*/  MUFU.EX2 R156, R10 ;  /* 0x0000000a009c7308 */ /* 0x0005e20000000800 */
[C---:B---3--:R-:W-:Y:S01]  /*4bf0*/  LOP3.LUT R8, R6.reuse, 0xfffffff8, RZ, 0xc0, !PT ;  /* 0xfffffff806087812 */ /* 0x048fe200078ec0ff */
[----:B------:R-:W-:-:S02]  /*4c00*/  IMAD.SHL.U32 R6, R6, 0x40, RZ ;  /* 0x0000004006067824 */ /* 0x000fc400078e00ff */
[--C-:B------:R-:W-:Y:S01]  /*4c10*/  FFMA.FTZ R25, R25, UR7, -R27.reuse ;  /* 0x0000000719197c23 */ /* 0x100fe2000801081b */
[----:B------:R-:W-:Y:S01]  /*4c20*/  FFMA.FTZ R26, R26, UR7, -R27 ;  /* 0x000000071a1a7c23 */ /* 0x000fe2000801081b */
[----:B-1----:R-:W-:Y:S01]  /*4c30*/  F2FP.F16.F32.PACK_AB R155, R47, R46 ;  /* 0x0000002e2f9b723e */ /* 0x002fe200000000ff */
[----:B------:R-:W-:Y:S01]  /*4c40*/  IMAD.IADD R8, R7, 0x1, -R8 ;  /* 0x0000000107087824 */ /* 0x000fe200078e0a08 */
[----:B------:R-:W-:Y:S01]  /*4c50*/  SHF.R.S32.HI R7, RZ, 0x4, R5 ;  /* 0x00000004ff077819 */ /* 0x000fe20000011405 */
[----:B------:R-:W1:Y:S01]  /*4c60*/  MUFU.EX2 R29, R28 ;  /* 0x0000001c001d7308 */ /* 0x000e620000000800 */
[----:B------:R-:W-:Y:S02]  /*4c70*/  F2FP.F16.F32.PACK_AB R153, R43, R42 ;  /* 0x0000002a2b99723e */ /* 0x000fe400000000ff */
[----:B------:R-:W-:Y:S01]  /*4c80*/  SHF.L.U32 R5, R8, 0x6, RZ ;  /* 0x0000000608057819 */ /* 0x000fe200000006ff */
[----:B--2---:R-:W-:Y:S02]  /*4c90*/  IMAD.SHL.U32 R10, R7, 0x8, RZ ;  /* 0x00000008070a7824 */ /* 0x004fe400078e00ff */
[----:B------:R-:W-:Y:S01]  /*4ca0*/  FADD.FTZ R7, R32, R161 ;  /* 0x000000a120077221 */ /* 0x000fe20000010000 */
[----:B------:R-:W-:-:S02]  /*4cb0*/  LOP3.LUT P3, RZ, R8, 0x2, RZ, 0xc0, !PT ;  /* 0x0000000208ff7812 */ /* 0x000fc4000786c0ff */
[----:B------:R-:W-:Y:S01]  /*4cc0*/  LOP3.LUT R5, R5, 0x1c0, RZ, 0xc0, !PT ;  /* 0x000001c005057812 */ /* 0x000fe200078ec0ff */
[----:B------:R2:W-:Y:S01]  /*4cd0*/  MUFU.EX2 R31, R14 ;  /* 0x0000000e001f7308 */ /* 0x0005e20000000800 */
[----:B------:R-:W-:Y:S01]  /*4ce0*/  LOP3.LUT P4, RZ, R8, 0x4, RZ, 0xc0, !PT ;  /* 0x0000000408ff7812 */ /* 0x000fe2000788c0ff */
[----:B------:R-:W-:Y:S01]  /*4cf0*/  FADD.FTZ R8, R30, R7 ;  /* 0x000000071e087221 */ /* 0x000fe20000010000 */
[----:B------:R-:W-:Y:S02]  /*4d00*/  LOP3.LUT R10, R5, 0x8, R10, 0xf8, !PT ;  /* 0x00000008050a7812 */ /* 0x000fe400078ef80a */
[----:B------:R-:W-:Y:S01]  /*4d10*/  SHF.R.U32.HI R5, RZ, 0x3, R5 ;  /* 0x00000003ff057819 */ /* 0x000fe20000011605 */
[----:B------:R-:W-:Y:S01]  /*4d20*/  FADD.FTZ R7, R163, R8 ;  /* 0x00000008a3077221 */ /* 0x000fe20000010000 */
[----:B------:R-:W-:Y:S01]  /*4d30*/  LOP3.LUT R8, R6, 0x7ffffe00, RZ, 0xc0, !PT ;  /* 0x7ffffe0006087812 */ /* 0x000fe200078ec0ff */
[----:B------:R-:W3:Y:S01]  /*4d40*/  MUFU.EX2 R9, R9 ;  /* 0x0000000900097308 */ /* 0x000ee20000000800 */
[----:B--2---:R-:W-:Y:S01]  /*4d50*/  IMAD.U32 R14, RZ, RZ, UR39 ;  /* 0x00000027ff0e7e24 */ /* 0x004fe2000f8e00ff */
[----:B------:R-:W-:Y:S01]  /*4d60*/  LOP3.LUT R10, R10, R5, RZ, 0x3c, !PT ;  /* 0x000000050a0a7212 */ /* 0x000fe200078e3cff */
[----:B------:R-:W-:Y:S01]  /*4d70*/  FADD.FTZ R6, R34, R7 ;  /* 0x0000000722067221 */ /* 0x000fe20000010000 */
[----:B------:R-:W-:Y:S01]  /*4d80*/  F2FP.F16.F32.PACK_AB R161, R161, R32 ;  /* 0x00000020a1a1723e */ /* 0x000fe200000000ff */
[----:B------:R-:W-:Y:S01]  /*4d90*/  @!P1 VIADD R5, R14, 0x28c40 ;  /* 0x00028c400e059836 */ /* 0x000fe20000000000 */
[----:B------:R-:W-:Y:S01]  /*4da0*/  IADD3 R10, R10, R8, R17 ;  /* 0x000000080a0a7210 */ /* 0x000fe20007ffe011 */
[----:B------:R-:W-:Y:S01]  /*4db0*/  FADD.FTZ R7, R35, R6 ;  /* 0x0000000623077221 */ /* 0x000fe20000010000 */
[----:B------:R-:W2:Y:S01]  /*4dc0*/  MUFU.EX2 R15, R15 ;  /* 0x0000000f000f7308 */ /* 0x000ea20000000800 */
[----:B------:R-:W-:-:S02]  /*4dd0*/  F2FP.F16.F32.PACK_AB R163, R163, R30 ;  /* 0x0000001ea3a3723e */ /* 0x000fc400000000ff */
[----:B------:R-:W-:Y:S01]  /*4de0*/  @!P1 PRMT R5, RZ, 0x654, R5 ;  /* 0x00000654ff059816 */ /* 0x000fe20000000005 */
[----:B------:R-:W-:Y:S01]  /*4df0*/  FADD.FTZ R8, R38, R7 ;  /* 0x0000000726087221 */ /* 0x000fe20000010000 */
[----:B------:R-:W-:Y:S02]  /*4e00*/  LEA R10, R10, UR39, 0x1 ;  /* 0x000000270a0a7c11 */ /* 0x000fe4000f8e08ff */
[----:B------:R1:W-:Y:S01]  /*4e10*/  @!P1 SYNCS.ARRIVE.TRANS64.RED.A1T0 RZ, [R5+URZ], RZ ;  /* 0x000000ff05ff99a7 */ /* 0x0003e2000810043f */
[----:B------:R-:W4:Y:S01]  /*4e20*/  MUFU.EX2 R18, R18 ;  /* 0x0000001200127308 */ /* 0x000f220000000800 */
[----:B------:R-:W-:-:S04]  /*4e30*/  FADD.FTZ R7, R39, R8 ;  /* 0x0000000827077221 */ /* 0x000fc80000010000 */
[----:B------:R-:W-:Y:S01]  /*4e40*/  FADD.FTZ R8, R42, R7 ;  /* 0x000000072a087221 */ /* 0x000fe20000010000 */
[----:B------:R-:W-:Y:S01]  /*4e50*/  MOV R7, 0x20 ;  /* 0x0000002000077802 */ /* 0x000fe20000000f00 */
[----:B-1----:R-:W-:Y:S01]  /*4e60*/  FADD.FTZ R5, R160, R29 ;  /* 0x0000001da0057221 */ /* 0x002fe20000010000 */
[----:B------:R-:W-:Y:S01]  /*4e70*/  MUFU.EX2 R19, R19 ;  /* 0x0000001300137308 */ /* 0x000fe20000000800 */
[----:B------:R-:W-:Y:S01]  /*4e80*/  FADD.FTZ R17, R43, R8 ;  /* 0x000000082b117221 */ /* 0x000fe20000010000 */
[----:B------:R-:W-:Y:S02]  /*4e90*/  VIADD R8, R10, 0x26800 ;  /* 0x000268000a087836 */ /* 0x000fe40000000000 */
[----:B------:R-:W-:Y:S01]  /*4ea0*/  FADD.FTZ R6, R162, R5 ;  /* 0x00000005a2067221 */ /* 0x000fe20000010000 */
[----:B---3--:R-:W-:Y:S01]  /*4eb0*/  F2FP.F16.F32.PACK_AB R162, R9, R162 ;  /* 0x000000a209a2723e */ /* 0x008fe200000000ff */
[----:B------:R-:W-:Y:S01]  /*4ec0*/  FADD.FTZ R16, R46, R17 ;  /* 0x000000112e107221 */ /* 0x000fe20000010000 */
[----:B------:R-:W-:Y:S01]  /*4ed0*/  SEL R7, R7, 0xffffffe0, !P3 ;  /* 0xffffffe007077807 */ /* 0x000fe20005800000 */
[----:B------:R-:W-:Y:S01]  /*4ee0*/  FADD.FTZ R5, R9, R6 ;  /* 0x0000000609057221 */ /* 0x000fe20000010000 */
[----:B------:R-:W1:Y:S01]  /*4ef0*/  MUFU.EX2 R20, R20 ;  /* 0x0000001400147308 */ /* 0x000e620000000800 */
[----:B------:R-:W-:Y:S01]  /*4f00*/  FADD.FTZ R47, R47, R16 ;  /* 0x000000102f2f7221 */ /* 0x000fe20000010000 */
[----:B------:R-:W-:-:S02]  /*4f10*/  VIADD R9, R10, 0x26840 ;  /* 0x000268400a097836 */ /* 0x000fc40000000000 */
[----:B------:R-:W-:Y:S01]  /*4f20*/  FADD.FTZ R6, R156, R5 ;  /* 0x000000059c067221 */ /* 0x000fe20000010000 */
[C---:B------:R-:W-:Y:S01]  /*4f30*/  @P4 IADD3 R9, R8.reuse, -0x40, RZ ;  /* 0xffffffc008094810 */ /* 0x040fe20007ffe0ff */
[----:B------:R-:W-:Y:S01]  /*4f40*/  IMAD.IADD R8, R8, 0x1, R7 ;  /* 0x0000000108087824 */ /* 0x000fe200078e0207 */
[----:B------:R-:W-:Y:S01]  /*4f50*/  F2FP.F16.F32.PACK_AB R160, R29, R160 ;  /* 0x000000a01da0723e */ /* 0x000fe200000000ff */
[C---:B------:R-:W-:Y:S01]  /*4f60*/  FADD.FTZ R6, R31.reuse, R6 ;  /* 0x000000061f067221 */ /* 0x040fe20000010000 */
[----:B------:R-:W3:Y:S01]  /*4f70*/  MUFU.EX2 R21, R21 ;  /* 0x0000001500157308 */ /* 0x000ee20000000800 */
[----:B------:R-:W-:Y:S01]  /*4f80*/  BAR.SYNC.DEFER_BLOCKING 0xf, 0x100 ;  /* 0x03c4000000007b1d */ /* 0x000fe20000010000 */
[----:B------:R-:W-:Y:S01]  /*4f90*/  F2FP.F16.F32.PACK_AB R156, R31, R156 ;  /* 0x0000009c1f9c723e */ /* 0x000fe200000000ff */
[----:B--2---:R-:W-:Y:S01]  /*4fa0*/  FADD.FTZ R5, R15, R6 ;  /* 0x000000060f057221 */ /* 0x004fe20000010000 */
[----:B----4-:R-:W-:Y:S01]  /*4fb0*/  F2FP.F16.F32.PACK_AB R158, R18, R15 ;  /* 0x0000000f129e723e */ /* 0x010fe200000000ff */
[----:B------:R-:W-:-:S02]  /*4fc0*/  IMAD.IADD R7, R7, 0x1, R9 ;  /* 0x0000000107077824 */ /* 0x000fc400078e0209 */
[----:B------:R-:W-:Y:S01]  /*4fd0*/  FADD.FTZ R6, R18, R5 ;  /* 0x0000000512067221 */ /* 0x000fe20000010000 */
[----:B------:R-:W2:Y:S01]  /*4fe0*/  MUFU.EX2 R22, R22 ;  /* 0x0000001600167308 */ /* 0x000ea20000000800 */
[----:B-1----:R-:W-:Y:S02]  /*4ff0*/  F2FP.F16.F32.PACK_AB R152, R20, R19 ;  /* 0x000000131498723e */ /* 0x002fe400000000ff */
[----:B------:R-:W-:-:S04]  /*5000*/  FADD.FTZ R5, R19, R6 ;  /* 0x0000000613057221 */ /* 0x000fc80000010000 */
[----:B------:R-:W-:Y:S01]  /*5010*/  FADD.FTZ R6, R20, R5 ;  /* 0x0000000514067221 */ /* 0x000fe20000010000 */
[----:B------:R-:W-:Y:S03]  /*5020*/  MUFU.EX2 R50, R50 ;  /* 0x0000003200327308 */ /* 0x000fe60000000800 */
[----:B---3--:R-:W-:-:S05]  /*5030*/  FADD.FTZ R5, R21, R6 ;  /* 0x0000000615057221 */ /* 0x008fca0000010000 */
[----:B------:R-:W1:Y:S01]  /*5040*/  MUFU.EX2 R51, R51 ;  /* 0x0000003300337308 */ /* 0x000e620000000800 */
[C---:B--2---:R-:W-:Y:S01]  /*5050*/  F2FP.F16.F32.PACK_AB R154, R22.reuse, R21 ;  /* 0x00000015169a723e */ /* 0x044fe200000000ff */
[----:B------:R-:W-:Y:S01]  /*5060*/  FADD.FTZ R22, R22, R5 ;  /* 0x0000000516167221 */ /* 0x000fe20000010000 */
[----:B------:R2:W-:Y:S04]  /*5070*/  STSM.16.M88.4 [R10+0x26800], R160 ;  /* 0x026800a00a007844 */ /* 0x0005e80000000200 */
[----:B------:R2:W-:Y:S01]  /*5080*/  STSM.16.M88.4 [R8], R156 ;  /* 0x0000009c08007844 */ /* 0x0005e20000000200 */
[----:B------:R-:W-:Y:S03]  /*5090*/  MUFU.EX2 R23, R23 ;  /* 0x0000001700177308 */ /* 0x000fe60000000800 */
[----:B------:R2:W-:Y:S05]  /*50a0*/  STSM.16.M88.4 [R9], R152 ;  /* 0x0000009809007844 */ /* 0x0005ea0000000200 */
        /* <DEDUP_REMOVED lines=9> */
[----:B------:R-:W3:Y:S01]  /*5140*/  MUFU.EX2 R25, R25 ;  /* 0x0000001900197308 */ /* 0x000ee20000000800 */
[----:B-1----:R-:W-:-:S07]  /*5150*/  FADD.FTZ R6, R54, R51 ;  /* 0x0000003336067221 */ /* 0x002fce0000010000 */
[----:B------:R-:W1:Y:S01]  /*5160*/  MUFU.EX2 R26, R26 ;  /* 0x0000001a001a7308 */ /* 0x000e620000000800 */
[C---:B----4-:R-:W-:Y:S01]  /*5170*/  F2FP.F16.F32.PACK_AB R167, R55.reuse, R54 ;  /* 0x0000003637a7723e */ /* 0x050fe200000000ff */
[----:B------:R-:W-:Y:S01]  /*5180*/  FADD.FTZ R6, R55, R6 ;  /* 0x0000000637067221 */ /* 0x000fe20000010000 */
[----:B---3--:R-:W-:Y:S01]  /*5190*/  FADD.FTZ R5, R25, R24 ;  /* 0x0000001819057221 */ /* 0x008fe20000010000 */
[----:B-1----:R-:W-:-:S03]  /*51a0*/  F2FP.F16.F32.PACK_AB R166, R26, R25 ;  /* 0x000000191aa6723e */ /* 0x002fc600000000ff */
[----:B------:R-:W-:Y:S02]  /*51b0*/  FADD.FTZ R5, R26, R5 ;  /* 0x000000051a057221 */ /* 0x000fe40000010000 */
[----:B------:R2:W-:Y:S01]  /*51c0*/  STSM.16.M88.4 [R7], R164 ;  /* 0x000000a407007844 */ /* 0x0005e20000000200 */
[----:B------:R-:W-:Y:S05]  /*51d0*/  @!P0 BRA `(.L_x_7198) ;  /* 0x0000000000048947 */ /* 0x000fea0003800000 */
[----:B------:R-:W-:Y:S01]  /*51e0*/  BPT.TRAP 0x1 ;  /* 0x000000040000795c */ /* 0x000fe20000300000 */
.L_x_7198:
[----:B------:R1:W3:Y:S01]  /*51f0*/  SYNCS.PHASECHK.TRANS64.TRYWAIT P3, [UR39+0x28c50], R13 ;  /* 0x028c500dff0075a7 */ /* 0x0002e20008060167 */
[----:B------:R-:W-:Y:S05]  /*5200*/  @!P0 BRA `(.L_x_7199) ;  /* 0x0000000000048947 */ /* 0x000fea0003800000 */
[----:B------:R-:W-:Y:S01]  /*5210*/  BPT.TRAP 0x1 ;  /* 0x000000040000795c */ /* 0x000fe20000300000 */
.L_x_7199:
[----:B---3--:R-:W-:Y:S05]  /*5220*/  @P3 BRA `(.L_x_7200) ;  /* 0x0000000000083947 */ /* 0x008fea0003800000 */
[----:B------:R-:W3:Y:S02]  /*5230*/  SYNCS.PHASECHK.TRANS64.TRYWAIT P3, [UR39+0x28c50], R13 ;  /* 0x028c500dff0075a7 */ /* 0x000ee40008060167 */
[----:B---3--:R-:W-:Y:S05]  /*5240*/  @!P3 BRA `(.L_x_7201) ;  /* 0x000000bc0054b947 */ /* 0x008fea0003800000 */
.L_x_7200:
[----:B------:R-:W-:Y:S01]  /*5250*/  WARPGROUP.ARRIVE ;  /* 0x00000000000079c5 */ /* 0x000fe20000000000 */
[----:B------:R-:W-:Y:S01]  /*5260*/  UMOV UR14, UR38 ;  /* 0x00000026000e7c82 */ /* 0x000fe20008000000 */
[----:B------:R-:W-:Y:S01]  /*5270*/  UMOV UR15, 0x40000040 ;  /* 0x40000040000f7882 */ /* 0x000fe20000000000 */
[----:B------:R-:W-:Y:S01]  /*5280*/  UIADD3 UR4, UR38, 0x80, URZ ;  /* 0x0000008026047890 */ /* 0x000fe2000fffe03f */
[----:B---3--:R-:W-:Y:S01]  /*5290*/  @!P1 IADD3 R14, R14, 0x28c60, RZ ;  /* 0x00028c600e0e9810 */ /* 0x008fe20007ffe0ff */
[----:B------:R-:W-:Y:S01]  /*52a0*/  UIMAD UR10, UR37, UR10, -UR6 ;  /* 0x0000000a250a72a4 */ /* 0x000fe2000f8e0a06 */
[----:B------:R-:W-:Y:S01]  /*52b0*/  HGMMA.64x256x16.F32 R24, R160, gdesc[UR12].tnspB, RZ, !UPT, gsb0 ;  /* 0x43e0000ca0187df0 */ /* 0x000fe2000c0008ff */
[----:B------:R-:W-:Y:S01]  /*52c0*/  UMOV UR15, 0x40000040 ;  /* 0x40000040000f7882 */ /* 0x000fe20000000000 */
[----:B------:R-:W-:Y:S01]  /*52d0*/  UIADD3 UR41, UR41, -0x2, URZ ;  /* 0xfffffffe29297890 */ /* 0x000fe2000fffe03f */
[----:B------:R-:W-:Y:S01]  /*52e0*/  @!P1 PRMT R14, RZ, 0x654, R14 ;  /* 0x00000654ff0e9816 */ /* 0x000fe2000000000e */
[----:B------:R-:W-:Y:S01]  /*52f0*/  UMOV UR14, UR4 ;  /* 0x00000004000e7c82 */ /* 0x000fe20008000000 */
[----:B------:R-:W-:Y:S01]  /*5300*/  UIADD3 UR4, UR38, 0x100, URZ ;  /* 0x0000010026047890 */ /* 0x000fe2000fffe03f */
[----:B------:R-:W-:-:S02]  /*5310*/  WARPGROUP.DEPBAR.LE gsb0, 0x0 ;  /* 0x00008000000079c5 */ /* 0x000fc40000010000 */
[----:B------:R-:W-:-:S15]  /*5320*/  WARPGROUP.ARRIVE ;  /* 0x00000000000079c5 */ /* 0x000fde0000000000 */
[----:B------:R-:W-:-:S05]  /*5330*/  NOP ;  /* 0x0000000000007918 */ /* 0x000fca0000000000 */
        /* <DEDUP_REMOVED lines=10> */
[----:B------:R-:W3:Y:S02]  /*53e0*/  S2UR UR4, SR_CTAID.X ;  /* 0x00000000000479c3 */ /* 0x000ee40000002500 */
[----:B---3--:R-:W-:-:S03]  /*53f0*/  USHF.L.U32 UR11, UR4, 0x6, URZ ;  /* 0x00000006040b7899 */ /* 0x008fc6000800063f */
[----:B------:R-:W-:Y:S02]  /*5400*/  @UP0 ULDC UR4, c[0x0][0x44c] ;  /* 0x0001130000040ab9 */ /* 0x000fe40000000800 */
[----:B------:R-:W-:Y:S02]  /*5410*/  UIMAD.WIDE.U32 UR4, UR11, UR4, URZ ;  /* 0x000000040b0472a5 */ /* 0x000fe4000f8e003f */
[----:B------:R-:W-:Y:S01]  /*5420*/  UMOV UR6, UR11 ;  /* 0x0000000b00067c82 */ /* 0x000fe20008000000 */
[----:B------:R-:W-:Y:S02]  /*5430*/  WARPGROUP.DEPBAR.LE gsb0, 0x0 ;  /* 0x00008000000079c5 */ /* 0x000fe40000010000 */
[----:B------:R-:W-:-:S13]  /*5440*/  WARPGROUP.ARRIVE ;  /* 0x00000000000079c5 */ /* 0x000fda0000000000 */
[----:B------:R-:W-:Y:S01]  /*5450*/  HGMMA.64x256x16.F32 R24, R164, gdesc[UR12].tnspB, R24, gsb0 ;  /* 0x43e0000ca4187df0 */ /* 0x000fe20008000818 */
[----:B------:R-:W-:Y:S02]  /*5460*/  @UP0 ULDC UR14, c[0x0][0x450] ;  /* 0x00011400000e0ab9 */ /* 0x000fe40000000800 */
[----:B------:R-:W-:-:S03]  /*5470*/  @UP0 USHF.R.U32.HI UR6, URZ, UR14, UR5 ;  /* 0x0000000e3f060299 */ /* 0x000fc60008011605 */
[----:B------:R-:W-:Y:S01]  /*5480*/  UMOV UR5, URZ ;  /* 0x0000003f00057c82 */ /* 0x000fe20008000000 */
[----:B------:R-:W-:-:S04]  /*5490*/  UIADD3 UR6, UR10, UR6, URZ ;  /* 0x000000060a067290 */ /* 0x000fc8000fffe03f */
[----:B------:R-:W-:-:S04]  /*54a0*/  USHF.R.S32.HI UR4, URZ, 0x1f, UR6 ;  /* 0x0000001f3f047899 */ /* 0x000fc80008011406 */
[----:B------:R-:W-:-:S04]  /*54b0*/  ULEA.HI UR4, UR4, UR6, URZ, 0x6 ;  /* 0x0000000604047291 */ /* 0x000fc8000f8f303f */
[----:B------:R-:W-:-:S04]  /*54c0*/  USHF.R.S32.HI UR4, URZ, 0x6, UR4 ;  /* 0x000000063f047899 */ /* 0x000fc80008011404 */
[----:B------:R-:W-:-:S04]  /*54d0*/  UISETP.LT.AND UP1, UPT, UR40, UR4, UPT ;  /* 0x000000042800728c */ /* 0x000fc8000bf21270 */
[----:B------:R-:W-:-:S03]  /*54e0*/  USEL UR25, UR40, UR4, !UP1 ;  /* 0x0000000428197287 */ /* 0x000fc6000c800000 */
[----:B------:R-:W-:Y:S01]  /*54f0*/  UMOV UR4, URZ ;  /* 0x0000003f00047c82 */ /* 0x000fe20008000000 */
[----:B------:R-:W-:-:S06]  /*5500*/  UISETP.GE.AND UP1, UPT, UR41, UR25, UPT ;  /* 0x000000192900728c */ /* 0x000fcc000bf26270 */
[----:B------:R-:W-:Y:S01]  /*5510*/  PLOP3.LUT P3, PT, PT, PT, UP1, 0x80, 0x0 ;  /* 0x000000000000781c */ /* 0x000fe20003f6f018 */
[----:B------:R-:W-:Y:S02]  /*5520*/  WARPGROUP.DEPBAR.LE gsb0, 0x0 ;  /* 0x00008000000079c5 */ /* 0x000fe40000010000 */
[----:B------:R-:W-:Y:S01]  /*5530*/  @!PT LDS RZ, [RZ] ;  /* 0x00000000fffff984 */ /* 0x000fe20000000800 */
[----:B------:R-:W-:Y:S01]  /*5540*/  @!PT LDS RZ, [RZ] ;  /* 0x00000000fffff984 */ /* 0x000fe20000000800 */
[----:B------:R-:W-:Y:S01]  /*5550*/  @!PT LDS RZ, [RZ] ;  /* 0x00000000fffff984 */ /* 0x000fe20000000800 */
[----:B------:R-:W-:Y:S01]  /*5560*/  @!PT LDS RZ, [RZ] ;  /* 0x00000000fffff984 */ /* 0x000fe20000000800 */
[----:B------:R3:W-:Y:S06]  /*5570*/  MEMBAR.ALL.CTA ;  /* 0x0000000000007992 */ /* 0x0007ec0000008000 */
[----:B---3--:R-:W3:Y:S02]  /*5580*/  FENCE.VIEW.ASYNC.S ;  /* 0x00000000000073c6 */ /* 0x008ee40000000000 */
[----:B---3--:R-:W-:Y:S01]  /*5590*/  NOP ;  /* 0x0000000000007918 */ /* 0x008fe20000000000 */
[----:B------:R-:W-:Y:S06]  /*55a0*/  BAR.ARV 0xe, 0x100 ;  /* 0x0384000000007b1d */ /* 0x000fec0000002000 */
[----:B------:R3:W-:Y:S01]  /*55b0*/  @!P1 SYNCS.ARRIVE.TRANS64.RED.A1T0 RZ, [R14+URZ], RZ ;  /* 0x000000ff0eff99a7 */ /* 0x0007e2000810043f */
[----:B------:R-:W-:Y:S05]  /*55c0*/  @!P3 BRA `(.L_x_7202) ;  /* 0x00000020008cb947 */ /* 0x000fea0003800000 */
[----:B---3--:R-:W-:Y:S01]  /*55d0*/  IMAD.MOV.U32 R14, RZ, RZ, R4 ;  /* 0x000000ffff0e7224 */ /* 0x008fe200078e0004 */
[----:B------:R-:W-:Y:S01]  /*55e0*/  UMOV UR5, URZ ;  /* 0x0000003f00057c82 */ /* 0x000fe20008000000 */
[----:B------:R-:W-:Y:S01]  /*55f0*/  IMAD.MOV.U32 R15, RZ, RZ, R3 ;  /* 0x000000ffff0f7224 */ /* 0x000fe200078e0003 */
[----:B------:R-:W-:Y:S01]  /*5600*/  UMOV UR6, URZ ;  /* 0x0000003f00067c82 */ /* 0x000fe20008000000 */
[----:B------:R-:W-:Y:S01]  /*5610*/  ULDC UR27, c[0x0][0x288] ;  /* 0x0000a200001b7ab9 */ /* 0x000fe20000000800 */
[----:B------:R-:W-:Y:S01]  /*5620*/  ULDC UR28, c[0x0][0x2f0] ;  /* 0x0000bc00001c7ab9 */ /* 0x000fe20000000800 */
[----:B------:R-:W-:Y:S01]  /*5630*/  ULDC UR29, c[0x0][0x9d8] ;  /* 0x00027600001d7ab9 */ /* 0x000fe20000000800 */
[----:B------:R-:W-:-:S05]  /*5640*/  ULDC UR26, c[0x0][0x988] ;  /* 0x00026200001a7ab9 */ /* 0x000fca0000000800 */
.L_x_7211:
[----:B------:R-:W-:-:S04]  /*5650*/  UIADD3 UR4, UR6, 0x1, URZ ;  /* 0x0000000106047890 */ /* 0x000fc8000fffe03f */
[----:B------:R-:W-:-:S04]  /*5660*/  UISETP.NE.AND UP1, UPT, UR4, 0x2, UPT ;  /* 0x000000020400788c */ /* 0x000fc8000bf25270 */
[----:B------:R-:W-:Y:S02]  /*5670*/  USEL UR7, URZ, 0x1, UP1 ;  /* 0x000000013f077887 */ /* 0x000fe40008800000 */
[----:B------:R-:W-:Y:S02]  /*5680*/  USEL UR4, UR4, URZ, UP1 ;  /* 0x0000003f04047287 */ /* 0x000fe40008800000 */
[----:B------:R-:W-:Y:S01]  /*5690*/  ULOP3.LUT UR5, UR5, UR7, URZ, 0x3c, !UPT ;  /* 0x0000000705057292 */ /* 0x000fe2000f8e3c3f */
[----:B------:R-:W-:Y:S11]  /*56a0*/  @!P0 BRA `(.L_x_7203) ;  /* 0x0000000000048947 */ /* 0x000ff60003800000 */
[----:B------:R-:W-:Y:S01]  /*56b0*/  BPT.TRAP 0x1 ;  /* 0x000000040000795c */ /* 0x000fe20000300000 */
.L_x_7203:
[----:B------:R-:W-:Y:S01]  /*56c0*/  ULEA UR30, UR4, UR39, 0x3 ;  /* 0x00000027041e7291 */ /* 0x000fe2000f8e183f */
[----:B01----:R-:W-:-:S04]  /*56d0*/  MOV R13, UR5 ;  /* 0x00000005000d7c02 */ /* 0x003fc80008000f00 */
[----:B------:R-:W-:-:S04]  /*56e0*/  SHF.L.U32 R13, R13, 0x1f, RZ ;  /* 0x0000001f0d0d7819 */ /* 0x000fc800000006ff */
[----:B------:R0:W1:Y:S01]  /*56f0*/  SYNCS.PHASECHK.TRANS64.TRYWAIT P3, [UR30+0x28c30], R13 ;  /* 0x028c300dff0075a7 */ /* 0x000062000806015e */
[----:B------:R-:W-:Y:S05]  /*5700*/  @!P0 BRA `(.L_x_7204) ;  /* 0x0000000000048947 */ /* 0x000fea0003800000 */
[----:B------:R-:W-:Y:S01]  /*5710*/  BPT.TRAP 0x1 ;  /* 0x000000040000795c */ /* 0x000fe20000300000 */
.L_x_7204:
[----:B-1----:R-:W-:Y:S05]  /*5720*/  @P3 BRA `(.L_x_7205) ;  /* 0x0000000000083947 */ /* 0x002fea0003800000 */
[----:B------:R-:W1:Y:S02]  /*5730*/  SYNCS.PHASECHK.TRANS64.TRYWAIT P3, [UR30+0x28c30], R13 ;  /* 0x028c300dff0075a7 */ /* 0x000e64000806015e */
[----:B-1----:R-:W-:Y:S05]  /*5740*/  @!P3 BRA `(.L_x_7206) ;  /* 0x000000b80028b947 */ /* 0x002fea0003800000 */
.L_x_7205:
[----:B------:R-:W-:Y:S01]  /*5750*/  ULEA UR10, UR4, UR24, 0x9 ;  /* 0x00000018040a7291 */ /* 0x000fe2000f8e483f */
[----:B--2---:R-:W-:Y:S01]  /*5760*/  WARPGROUP.ARRIVE ;  /* 0x00000000000079c5 */ /* 0x004fe20000000000 */
[----:B------:R-:W-:Y:S01]  /*5770*/  UMOV UR11, 0x40000040 ;  /* 0x40000040000b7882 */ /* 0x000fe20000000000 */
[----:B------:R-:W-:Y:S01]  /*5780*/  UMOV UR15, 0x40000040 ;  /* 0x40000040000f7882 */ /* 0x000fe20000000000 */
[----:B------:R-:W-:Y:S01]  /*5790*/  UIADD3 UR14, UR10, 0x2, URZ ;  /* 0x000000020a0e7890 */ /* 0x000fe2000fffe03f */
[----:B------:R-:W-:Y:S01]  /*57a0*/  IMAD.MOV.U32 R3, RZ, RZ, R12 ;  /* 0x000000ffff037224 */ /* 0x000fe200078e000c */
[----:B------:R-:W-:Y:S01]  /*57b0*/  UIADD3 UR18, UR10, 0x4, URZ ;  /* 0x000000040a127890 */ /* 0x000fe2000fffe03f */
[----:B------:R-:W-:Y:S01]  /*57c0*/  IMAD.U32 R22, RZ, RZ, UR28 ;  /* 0x0000001cff167e24 */ /* 0x000fe2000f8e00ff */
[----:B------:R-:W-:Y:S01]  /*57d0*/  UMOV UR19, 0x40000040 ;  /* 0x4000004000137882 */ /* 0x000fe20000000000 */
[----:B------:R-:W-:Y:S01]  /*57e0*/  HGMMA.64x64x16.F32 R152, gdesc[UR8], RZ, !UPT, gsb0 ;  /* 0x00e00000089879f0 */ /* 0x000fe2000c0008ff */
[----:B------:R-:W-:Y:S01]  /*57f0*/  UIADD3 UR22, UR10, 0x6, URZ ;  /* 0x000000060a167890 */ /* 0x000fe2000fffe03f */
[----:B------:R-:W-:Y:S01]  /*5800*/  UMOV UR23, 0x40000040 ;  /* 0x4000004000177882 */ /* 0x000fe20000000000 */
[----:B------:R-:W-:-:S02]  /*5810*/  @UP0 ULDC UR7, c[0x0][0x44c] ;  /* 0x0001130000070ab9 */ /* 0x000fc40000000800 */
[----:B-1----:R-:W-:Y:S01]  /*5820*/  @P2 IMAD.HI.U32 R4, R12, UR7, RZ ;  /* 0x000000070c042c27 */ /* 0x002fe2000f8e00ff */
[----:B------:R-:W-:-:S04]  /*5830*/  @UP0 ULDC UR7, c[0x0][0x450] ;  /* 0x0001140000070ab9 */ /* 0x000fc80000000800 */
[----:B------:R-:W-:Y:S01]  /*5840*/  @P2 SHF.R.U32.HI R3, RZ, UR7, R4 ;  /* 0x00000007ff032c19 */ /* 0x000fe20008011604 */
[----:B------:R-:W-:Y:S02]  /*5850*/  UMOV UR7, 0xffffffc0 ;  /* 0xffffffc000077882 */ /* 0x000fe40000000000 */
[----:B------:R-:W-:Y:S02]  /*5860*/  UIMAD UR7, UR41, UR7, 0x1 ;  /* 0x00000001290774a4 */ /* 0x000fe4000f8e0207 */
[----:B------:R-:W1:Y:S01]  /*5870*/  SHFL.IDX PT, R16, R3, RZ, 0x1c1f ;  /* 0x001c1fff03107589 */ /* 0x000e6200000e0000 */
        /* <DEDUP_REMOVED lines=13> */
[----:B------:R-:W-:Y:S01]  /*5950*/  IADD3 R161, -R11, UR7, RZ ;  /* 0x000000070ba17c10 */ /* 0x000fe2000fffe1ff */
[----:B------:R-:W2:Y:S01]  /*5960*/  MUFU.TANH R20, R152 ;  /* 0x0000009800147308 */ /* 0x000ea20000002400 */
[----:B------:R-:W-:Y:S01]  /*5970*/  FMUL.FTZ R156, R156, UR29 ;  /* 0x0000001d9c9c7c20 */ /* 0x000fe20008410000 */
[----:B------:R-:W-:Y:S01]  /*5980*/  FMUL.FTZ R160, R160, UR29 ;  /* 0x0000001da0a07c20 */ /* 0x000fe20008410000 */
[----:B------:R-:W-:Y:S01]  /*5990*/  FMUL.FTZ R157, R157, UR29 ;  /* 0x0000001d9d9d7c20 */ /* 0x000fe20008410000 */
[----:B------:R-:W-:-:S02]  /*59a0*/  IMAD R161, R22, UR37, R161 ;  /* 0x0000002516a17c24 */ /* 0x000fc4000f8e02a1 */
        /* <DEDUP_REMOVED lines=28> */
[----:B-1----:R-:W-:Y:S01]  /*5b70*/  IADD3 R160, R16, -UR27, R161 ;  /* 0x8000001b10a07c10 */ /* 0x002fe2000fffe0a1 */
[----:B------:R-:W-:-:S03]  /*5b80*/  UMOV UR7, UR26 ;  /* 0x0000001a00077c82 */ /* 0x000fc60008000000 */
[C---:B------:R-:W-:Y:S02]  /*5b90*/  ISETP.GT.AND P3, PT, R160.reuse, RZ, PT ;  /* 0x000000ffa000720c */ /* 0x040fe40003f64270 */
[----:B------:R-:W-:Y:S01]  /*5ba0*/  ISETP.GT.AND P4, PT, R160, 0x1, PT ;  /* 0x00000001a000780c */ /* 0x000fe20003f84270 */
[----:B------:R4:W1:Y:S01]  /*5bb0*/  MUFU.TANH R23, R4 ;  /* 0x0000000400177308 */ /* 0x0008620000002400 */
[----:B--2---:R-:W-:Y:S02]  /*5bc0*/  FSEL R20, R20, -INF , P3 ;  /* 0xff80000014147808 */ /* 0x004fe40001800000 */
[----:B------:R-:W-:Y:S02]  /*5bd0*/  ISETP.GT.AND P3, PT, R160, 0x8, PT ;  /* 0x00000008a000780c */ /* 0x000fe40003f64270 */
[----:B---3--:R-:W-:Y:S02]  /*5be0*/  FSEL R16, R153, -INF , P4 ;  /* 0xff80000099107808 */ /* 0x008fe40002000000 */
[----:B------:R-:W-:Y:S01]  /*5bf0*/  FMNMX.FTZ R17, R20, R15, !PT ;  /* 0x0000000f14117209 */ /* 0x000fe20007810000 */
[----:B------:R-:W2:Y:S01]  /*5c00*/  MUFU.TANH R164, R164 ;  /* 0x000000a400a47308 */ /* 0x000ea20000002400 */
[----:B------:R-:W-:-:S02]  /*5c10*/  ISETP.GT.AND P4, PT, R160, 0x9, PT ;  /* 0x00000009a000780c */ /* 0x000fc40003f84270 */
[----:B----4-:R-:W-:Y:S02]  /*5c20*/  FSEL R4, R156, -INF , P3 ;  /* 0xff8000009c047808 */ /* 0x010fe40001800000 */
[----:B------:R-:W-:Y:S02]  /*5c30*/  FMNMX.FTZ R19, R16, R17, !PT ;  /* 0x0000001110137209 */ /* 0x000fe40007810000 */
[----:B------:R-:W-:Y:S01]  /*5c40*/  ISETP.GT.AND P3, PT, R160, 0x10, PT ;  /* 0x00000010a000780c */ /* 0x000fe20003f64270 */
[----:B------:R-:W3:Y:S01]  /*5c50*/  MUFU.TANH R165, R165 ;  /* 0x000000a500a57308 */ /* 0x000ee20000002400 */
[----:B-----5:R-:W-:Y:S02]  /*5c60*/  FSEL R17, R157, -INF , P4 ;  /* 0xff8000009d117808 */ /* 0x020fe40002000000 */
[----:B------:R-:W-:Y:S02]  /*5c70*/  FMNMX.FTZ R22, R4, R19, !PT ;  /* 0x0000001304167209 */ /* 0x000fe40007810000 */
[----:B------:R-:W-:-:S02]  /*5c80*/  ISETP.GT.AND P4, PT, R160, 0x11, PT ;  /* 0x00000011a000780c */ /* 0x000fc40003f84270 */
[----:B------:R-:W-:Y:S01]  /*5c90*/  FSEL R18, R18, -INF , P3 ;  /* 0xff80000012127808 */ /* 0x000fe20001800000 */
[----:B------:R-:W4:Y:S01]  /*5ca0*/  MUFU.TANH R168, R168 ;  /* 0x000000a800a87308 */ /* 0x000f220000002400 */
[----:B------:R-:W-:Y:S02]  /*5cb0*/  FMNMX.FTZ R21, R17, R22, !PT ;  /* 0x0000001611157209 */ /* 0x000fe40007810000 */
[----:B------:R-:W-:Y:S02]  /*5cc0*/  ISETP.GT.AND P3, PT, R160, 0x18, PT ;  /* 0x00000018a000780c */ /* 0x000fe40003f64270 */
[----:B-1----:R-:W-:Y:S02]  /*5cd0*/  FSEL R19, R23, -INF , P4 ;  /* 0xff80000017137808 */ /* 0x002fe40002000000 */
[----:B------:R-:W-:Y:S01]  /*5ce0*/  FMNMX.FTZ R22, R18, R21, !PT ;  /* 0x0000001512167209 */ /* 0x000fe20007810000 */
[----:B------:R-:W1:Y:S01]  /*5cf0*/  MUFU.TANH R169, R169 ;  /* 0x000000a900a97308 */ /* 0x000e620000002400 */
[----:B------:R-:W-:-:S02]  /*5d00*/  ISETP.GT.AND P4, PT, R160, 0x19, PT ;  /* 0x00000019a000780c */ /* 0x000fc40003f84270 */
[----:B--2---:R-:W-:Y:S02]  /*5d10*/  FSEL R21, R164, -INF , P3 ;  /* 0xff800000a4157808 */ /* 0x004fe40001800000 */
[----:B------:R-:W-:Y:S02]  /*5d20*/  FMNMX.FTZ R152, R19, R22, !PT ;  /* 0x0000001613987209 */ /* 0x000fe40007810000 */
[C---:B------:R-:W-:Y:S01]  /*5d30*/  ISETP.GT.AND P3, PT, R160.reuse, 0x20, PT ;  /* 0x00000020a000780c */ /* 0x040fe20003f64270 */
[----:B------:R-:W2:Y:S01]  /*5d40*/  MUFU.TANH R172, R172 ;  /* 0x000000ac00ac7308 */ /* 0x000ea20000002400 */
[----:B---3--:R-:W-:Y:S02]  /*5d50*/  FSEL R22, R165, -INF , P4 ;  /* 0xff800000a5167808 */ /* 0x008fe40002000000 */
[----:B------:R-:W-:Y:S02]  /*5d60*/  FMNMX.FTZ R153, R21, R152, !PT ;  /* 0x0000009815997209 */ /* 0x000fe40007810000 */
[----:B------:R-:W-:-:S02]  /*5d70*/  ISETP.GT.AND P4, PT, R160, 0x21, PT ;  /* 0x00000021a000780c */ /* 0x000fc40003f84270 */
[----:B----4-:R-:W-:Y:S01]  /*5d80*/  FSEL R23, R168, -INF , P3 ;  /* 0xff800000a8177808 */ /* 0x010fe20001800000 */
[----:B------:R-:W3:Y:S01]  /*5d90*/  MUFU.TANH R173, R173 ;  /* 0x000000ad00ad7308 */ /* 0x000ee20000002400 */
[----:B------:R-:W-:Y:S02]  /*5da0*/  FMNMX.FTZ R156, R22, R153, !PT ;  /* 0x00000099169c7209 */ /* 0x000fe40007810000 */
[C---:B------:R-:W-:Y:S02]  /*5db0*/  ISETP.GT.AND P3, PT, R160.reuse, 0x28, PT ;  /* 0x00000028a000780c */ /* 0x040fe40003f64270 */
[----:B-1----:R-:W-:Y:S02]  /*5dc0*/  FSEL R152, R169, -INF , P4 ;  /* 0xff800000a9987808 */ /* 0x002fe40002000000 */
[----:B------:R-:W-:Y:S01]  /*5dd0*/  FMNMX.FTZ R157, R23, R156, !PT ;  /* 0x0000009c179d7209 */ /* 0x000fe20007810000 */
[----:B------:R-:W1:Y:S01]  /*5de0*/  MUFU.TANH R176, R176 ;  /* 0x000000b000b07308 */ /* 0x000e620000002400 */
[----:B------:R-:W-:-:S02]  /*5df0*/  ISETP.GT.AND P4, PT, R160, 0x29, PT ;  /* 0x00000029a000780c */ /* 0x000fc40003f84270 */
[----:B--2---:R-:W-:Y:S02]  /*5e00*/  FSEL R153, R172, -INF , P3 ;  /* 0xff800000ac997808 */ /* 0x004fe40001800000 */
[----:B------:R-:W-:Y:S02]  /*5e10*/  FMNMX.FTZ R164, R152, R157, !PT ;  /* 0x0000009d98a47209 */ /* 0x000fe40007810000 */
[----:B------:R-:W-:Y:S01]  /*5e20*/  ISETP.GT.AND P3, PT, R160, 0x30, PT ;  /* 0x00000030a000780c */ /* 0x000fe20003f64270 */
[----:B------:R-:W2:Y:S01]  /*5e30*/  MUFU.TANH R177, R177 ;  /* 0x000000b100b17308 */ /* 0x000ea20000002400 */
[----:B---3--:R-:W-:Y:S02]  /*5e40*/  FSEL R156, R173, -INF , P4 ;  /* 0xff800000ad9c7808 */ /* 0x008fe40002000000 */
[----:B------:R-:W-:Y:S01]  /*5e50*/  FMNMX.FTZ R157, R153, R164, !PT ;  /* 0x000000a4999d7209 */ /* 0x000fe20007810000 */
[----:B------:R-:W-:Y:S01]  /*5e60*/  FMUL.FTZ R164, R154, UR29 ;  /* 0x0000001d9aa47c20 */ /* 0x000fe20008410000 */
[----:B------:R-:W-:-:S02]  /*5e70*/  ISETP.GT.AND P4, PT, R160, 0x31, PT ;  /* 0x00000031a000780c */ /* 0x000fc40003f84270 */
[----:B------:R-:W-:Y:S01]  /*5e80*/  FMNMX.FTZ R165, R156, R157, !PT ;  /* 0x0000009d9ca57209 */ /* 0x000fe20007810000 */
[----:B------:R-:W3:Y:S01]  /*5e90*/  MUFU.TANH R180, R180 ;  /* 0x000000b400b47308 */ /* 0x000ee20000002400 */
[----:B-1----:R-:W-:Y:S02]  /*5ea0*/  FSEL R154, R176, -INF , P3 ;  /* 0xff800000b09a7808 */ /* 0x002fe40001800000 */
[----:B------:R-:W-:Y:S02]  /*5eb0*/  ISETP.GT.AND P3, PT, R160, 0x38, PT ;  /* 0x00000038a000780c */ /* 0x000fe40003f64270 */
[----:B------:R-:W-:Y:S01]  /*5ec0*/  FMNMX.FTZ R168, R154, R165, !PT ;  /* 0x000000a59aa87209 */ /* 0x000fe20007810000 */
[----:B------:R-:W-:Y:S02]  /*5ed0*/  FMUL.FTZ R165, R155, UR29 ;  /* 0x0000001d9ba57c20 */ /* 0x000fe40008410000 */
[----:B------:R-:W1:Y:S01]  /*5ee0*/  MUFU.TANH R181, R181 ;  /* 0x000000b500b57308 */ /* 0x000e620000002400 */
[----:B--2---:R-:W-:-:S02]  /*5ef0*/  FSEL R157, R177, -INF , P4 ;  /* 0xff800000b19d7808 */ /* 0x004fc40002000000 */
[----:B------:R-:W-:Y:S02]  /*5f00*/  ISETP.GT.AND P4, PT, R160, 0x39, PT ;  /* 0x00000039a000780c */ /* 0x000fe40003f84270 */
[----:B------:R-:W-:-:S03]  /*5f10*/  FMNMX.FTZ R168, R157, R168, !PT ;  /* 0x000000a89da87209 */ /* 0x000fc60007810000 */
[----:B------:R2:W4:Y:S01]  /*5f20*/  MUFU.TANH R172, R164 ;  /* 0x000000a400ac7308 */ /* 0x0005220000002400 */
[----:B---3--:R-:W-:-:S04]  /*5f30*/  FSEL R155, R180, -INF , P3 ;  /* 0xff800000b49b7808 */ /* 0x008fc80001800000 */
[----:B------:R-:W-:-:S03]  /*5f40*/  FMNMX.FTZ R169, R155, R168, !PT ;  /* 0x000000a89ba97209 */ /* 0x000fc60007810000 */
[----:B------:R-:W3:Y:S01]  /*5f50*/  MUFU.TANH R176, R165 ;  /* 0x000000a500b07308 */ /* 0x000ee20000002400 */
[----:B-1----:R-:W-:Y:S01]  /*5f60*/  FSEL R160, R181, -INF , P4 ;  /* 0xff800000b5a07808 */ /* 0x002fe20002000000 */
[----:B--2---:R-:W1:Y:S03]  /*5f70*/  SHFL.IDX PT, R164, R3, 0x1, 0x1c1f ;  /* 0x003c1f0003a47f89 */ /* 0x004e6600000e0000 */
[----:B------:R-:W-:-:S03]  /*5f80*/  FMNMX.FTZ R169, R160, R169, !PT ;  /* 0x000000a9a0a97209 */ /* 0x000fc60007810000 */
[----:B------:R-:W2:Y:S02]  /*5f90*/  MUFU.TANH R177, R158 ;  /* 0x0000009e00b17308 */ /* 0x000ea40000002400 */
[----:B------:R-:W5:Y:S06]  /*5fa0*/  SHFL.BFLY PT, R168, R169, 0x2, 0x1f ;  /* 0x0c401f00a9a87f89 */ /* 0x000f6c00000e0000 */
[----:B------:R4:W0:Y:S08]  /*5fb0*/  MUFU.TANH R180, R159 ;  /* 0x0000009f00b47308 */ /* 0x0008300000002400 */
[----:B------:R-:W0:Y:S01]  /*5fc0*/  MUFU.TANH R181, R162 ;  /* 0x000000a200b57308 */ /* 0x000e220000002400 */
[----:B-1----:R-:W-:-:S04]  /*5fd0*/  IADD3 R173, R164, -UR27, R161 ;  /* 0x8000001ba4ad7c10 */ /* 0x002fc8000fffe0a1 */
[C---:B------:R-:W-:Y:S02]  /*5fe0*/  ISETP.GT.AND P3, PT, R173.reuse, RZ, PT ;  /* 0x000000ffad00720c */ /* 0x040fe40003f64270 */
[----:B------:R-:W-:Y:S01]  /*5ff0*/  ISETP.GT.AND P4, PT, R173, 0x1, PT ;  /* 0x00000001ad00780c */ /* 0x000fe20003f84270 */
[----:B------:R2:W-:Y:S01]  /*6000*/  MUFU.TANH R184, R163 ;  /* 0x000000a300b87308 */ /* 0x0005e20000002400 */
[----:B-----5:R-:W-:Y:S02]  /*6010*/  FMNMX.FTZ R168, R169, R168, !PT ;  /* 0x000000a8a9a87209 */ /* 0x020fe40007810000 */
[----:B----4-:R-:W-:Y:S02]  /*6020*/  FSEL R159, R172, -INF , P3 ;  /* 0xff800000ac9f7808 */ /* 0x010fe40001800000 */
[----:B------:R-:W-:Y:S01]  /*6030*/  ISETP.GT.AND P3, PT, R173, 0x8, PT ;  /* 0x00000008ad00780c */ /* 0x000fe20003f64270 */
[----:B------:R-:W1:Y:S01]  /*6040*/  SHFL.BFLY PT, R165, R168, 0x1, 0x1f ;  /* 0x0c201f00a8a57f89 */ /* 0x000e6200000e0000 */
[----:B---3--:R-:W-:Y:S01]  /*6050*/  FSEL R158, R176, -INF , P4 ;  /* 0xff800000b09e7808 */ /* 0x008fe20002000000 */
[----:B------:R-:W3:Y:S01]  /*6060*/  MUFU.TANH R166, R166 ;  /* 0x000000a600a67308 */ /* 0x000ee20000002400 */
[----:B------:R-:W-:-:S02]  /*6070*/  FMNMX.FTZ R161, R159, R14, !PT ;  /* 0x0000000e9fa17209 */ /* 0x000fc40007810000 */
[----:B------:R-:W-:Y:S02]  /*6080*/  ISETP.GT.AND P4, PT, R173, 0x9, PT ;  /* 0x00000009ad00780c */ /* 0x000fe40003f84270 */
[----:B--2---:R-:W-:Y:S02]  /*6090*/  FSEL R163, R177, -INF , P3 ;  /* 0xff800000b1a37808 */ /* 0x004fe40001800000 */
[----:B------:R-:W-:Y:S01]  /*60a0*/  FMNMX.FTZ R162, R158, R161, !PT ;  /* 0x000000a19ea27209 */ /* 0x000fe20007810000 */
[----:B------:R0:W2:Y:S01]  /*60b0*/  MUFU.TANH R185, R167 ;  /* 0x000000a700b97308 */ /* 0x0000a20000002400 */
[----:B------:R-:W-:Y:S02]  /*60c0*/  ISETP.GT.AND P3, PT, R173, 0x10, PT ;  /* 0x00000010ad00780c */ /* 0x000fe40003f64270 */
[----:B------:R-:W-:Y:S02]  /*60d0*/  FMNMX.FTZ R162, R163, R162, !PT ;  /* 0x000000a2a3a27209 */ /* 0x000fe40007810000 */
[----:B------:R-:W-:-:S02]  /*60e0*/  ISETP.GT.AND P6, PT, R173, 0x20, PT ;  /* 0x00000020ad00780c */ /* 0x000fc40003fc4270 */
[C---:B------:R-:W-:Y:S01]  /*60f0*/  ISETP.GT.AND P5, PT, R173.reuse, 0x29, PT ;  /* 0x00000029ad00780c */ /* 0x040fe20003fa4270 */
[----:B------:R-:W4:Y:S01]  /*6100*/  MUFU.TANH R186, R170 ;  /* 0x000000aa00ba7308 */ /* 0x000f220000002400 */
[----:B0-----:R-:W-:Y:S02]  /*6110*/  FSEL R167, R180, -INF , P4 ;  /* 0xff800000b4a77808 */ /* 0x001fe40002000000 */
[----:B------:R-:W-:Y:S02]  /*6120*/  ISETP.GT.AND P4, PT, R173, 0x11, PT ;  /* 0x00000011ad00780c */ /* 0x000fe40003f84270 */
[----:B------:R-:W-:Y:S02]  /*6130*/  FMNMX.FTZ R161, R167, R162, !PT ;  /* 0x000000a2a7a17209 */ /* 0x000fe40007810000 */
[----:B-1----:R-:W-:Y:S01]  /*6140*/  FMNMX.FTZ R3, R168, R165, !PT ;  /* 0x000000a5a8037209 */ /* 0x002fe20007810000 */
[----:B------:R0:W1:Y:S01]  /*6150*/  MUFU.TANH R164, R171 ;  /* 0x000000ab00a47308 */ /* 0x0000620000002400 */
[----:B------:R-:W-:-:S02]  /*6160*/  FSEL R168, R181, -INF , P3 ;  /* 0xff800000b5a87808 */ /* 0x000fc40001800000 */
[----:B------:R-:W-:Y:S02]  /*6170*/  ISETP.GT.AND P3, PT, R173, 0x18, PT ;  /* 0x00000018ad00780c */ /* 0x000fe40003f64270 */
[----:B------:R-:W-:Y:S02]  /*6180*/  FMNMX.FTZ R162, R168, R161, !PT ;  /* 0x000000a1a8a27209 */ /* 0x000fe40007810000 */
[----:B---3--:R-:W-:Y:S01]  /*6190*/  FSEL R169, R166, -INF , P3 ;  /* 0xff800000a6a97808 */ /* 0x008fe20001800000 */
[----:B------:R-:W3:Y:S01]  /*61a0*/  MUFU.TANH R174, R174 ;  /* 0x000000ae00ae7308 */ /* 0x000ee20000002400 */
[----:B0-----:R-:W-:Y:S01]  /*61b0*/  FSEL R171, R184, -INF , P4 ;  /* 0xff800000b8ab7808 */ /* 0x001fe20002000000 */
[----:B------:R-:W-:Y:S01]  /*61c0*/  FMUL.FTZ R166, R3, UR7 ;  /* 0x0000000703a67c20 */ /* 0x000fe20008410000 */
[----:B------:R-:W-:Y:S02]  /*61d0*/  ISETP.GT.AND P4, PT, R173, 0x19, PT ;  /* 0x00000019ad00780c */ /* 0x000fe40003f84270 */
[----:B------:R-:W-:-:S02]  /*61e0*/  FMNMX.FTZ R162, R171, R162, !PT ;  /* 0x000000a2aba27209 */ /* 0x000fc40007810000 */
[----:B--2---:R-:W-:Y:S01]  /*61f0*/  FSEL R170, R185, -INF , P4 ;  /* 0xff800000b9aa7808 */ /* 0x004fe20002000000 */
[----:B------:R0:W2:Y:S01]  /*6200*/  MUFU.TANH R172, R175 ;  /* 0x000000af00ac7308 */ /* 0x0000a20000002400 */
[----:B------:R-:W-:Y:S02]  /*6210*/  FMNMX.FTZ R165, R169, R162, !PT ;  /* 0x000000a2a9a57209 */ /* 0x000fe40007810000 */
[C---:B------:R-:W-:Y:S02]  /*6220*/  ISETP.GT.AND P3, PT, R173.reuse, 0x21, PT ;  /* 0x00000021ad00780c */ /* 0x040fe40003f64270 */
[----:B----4-:R-:W-:Y:S02]  /*6230*/  FSEL R161, R186, -INF , P6 ;  /* 0xff800000baa17808 */ /* 0x010fe40003000000 */
[----:B------:R-:W-:Y:S01]  /*6240*/  FMNMX.FTZ R162, R170, R165, !PT ;  /* 0x000000a5aaa27209 */ /* 0x000fe20007810000 */
[----:B------:R-:W4:Y:S01]  /*6250*/  MUFU.TANH R178, R178 ;  /* 0x000000b200b27308 */ /* 0x000f220000002400 */
[----:B------:R-:W-:-:S02]  /*6260*/  ISETP.GT.AND P4, PT, R173, 0x28, PT ;  /* 0x00000028ad00780c */ /* 0x000fc40003f84270 */
[----:B-1----:R-:W-:Y:S02]  /*6270*/  FSEL R164, R164, -INF , P3 ;  /* 0xff800000a4a47808 */ /* 0x002fe40001800000 */
[----:B------:R-:W-:Y:S02]  /*6280*/  FMNMX.FTZ R165, R161, R162, !PT ;  /* 0x000000a2a1a57209 */ /* 0x000fe40007810000 */
[----:B---3--:R-:W-:Y:S01]  /*6290*/  FSEL R162, R174, -INF , P4 ;  /* 0xff800000aea27808 */ /* 0x008fe20002000000 */
[----:B------:R-:W1:Y:S01]  /*62a0*/  MUFU.TANH R179, R179 ;  /* 0x000000b300b37308 */ /* 0x000e620000002400 */
[----:B0-----:R-:W-:Y:S02]  /*62b0*/  FMNMX.FTZ R175, R164, R165, !PT ;  /* 0x000000a5a4af7209 */ /* 0x001fe40007810000 */
[----:B------:R-:W-:Y:S02]  /*62c0*/  FSETP.NEU.FTZ.AND P3, PT, R3, -INF , PT ;  /* 0xff8000000300780b */ /* 0x000fe40003f7d000 */
[----:B--2---:R-:W-:-:S02]  /*62d0*/  FSEL R165, R172, -INF , P5 ;  /* 0xff800000aca57808 */ /* 0x004fc40002800000 */
[C---:B------:R-:W-:Y:S01]  /*62e0*/  ISETP.GT.AND P6, PT, R173.reuse, 0x30, PT ;  /* 0x00000030ad00780c */ /* 0x040fe20003fc4270 */
[----:B------:R-:W0:Y:S01]  /*62f0*/  MUFU.TANH R182, R182 ;  /* 0x000000b600b67308 */ /* 0x000e220000002400 */
[----:B------:R-:W-:Y:S02]  /*6300*/  FMNMX.FTZ R172, R162, R175, !PT ;  /* 0x000000afa2ac7209 */ /* 0x000fe40007810000 */
[----:B------:R-:W-:Y:S02]  /*6310*/  FSEL R185, R166, RZ, P3 ;  /* 0x000000ffa6b97208 */ /* 0x000fe40001800000 */
[----:B------:R-:W-:Y:S02]  /*6320*/  ISETP.GT.AND P4, PT, R173, 0x31, PT ;  /* 0x00000031ad00780c */ /* 0x000fe40003f84270 */
[----:B----4-:R-:W-:Y:S01]  /*6330*/  FSEL R166, R178, -INF , P6 ;  /* 0xff800000b2a67808 */ /* 0x010fe20003000000 */
[----:B------:R-:W2:Y:S01]  /*6340*/  MUFU.TANH R183, R183 ;  /* 0x000000b700b77308 */ /* 0x000ea20000002400 */
[----:B------:R-:W-:Y:S01]  /*6350*/  FMNMX.FTZ R175, R165, R172, !PT ;  /* 0x000000aca5af7209 */ /* 0x000fe20007810000 */
[--C-:B------:R-:W-:Y:S01]  /*6360*/  FFMA.FTZ R176, R20, UR7, -R185.reuse ;  /* 0x0000000714b07c23 */ /* 0x100fe200080108b9 */
[----:B------:R-:W-:Y:S01]  /*6370*/  ISETP.GT.AND P5, PT, R173, 0x38, PT ;  /* 0x00000038ad00780c */ /* 0x000fe20003fa4270 */
[--C-:B------:R-:W-:Y:S01]  /*6380*/  FFMA.FTZ R178, R16, UR7, -R185.reuse ;  /* 0x0000000710b27c23 */ /* 0x100fe200080108b9 */
[----:B-1----:R-:W-:Y:S01]  /*6390*/  FSEL R20, R179, -INF , P4 ;  /* 0xff800000b3147808 */ /* 0x002fe20002000000 */
[--C-:B------:R-:W-:Y:S01]  /*63a0*/  FFMA.FTZ R179, R154, UR7, -R185.reuse ;  /* 0x000000079ab37c23 */ /* 0x100fe200080108b9 */
[----:B------:R-:W-:Y:S01]  /*63b0*/  FMNMX.FTZ R175, R166, R175, !PT ;  /* 0x000000afa6af7209 */ /* 0x000fe20007810000 */
[----:B------:R1:W-:Y:S01]  /*63c0*/  MUFU.EX2 R172, R176 ;  /* 0x000000b000ac7308 */ /* 0x0003e20000000800 */
[----:B------:R-:W-:Y:S01]  /*63d0*/  ISETP.GT.AND P4, PT, R173, 0x39, PT ;  /* 0x00000039ad00780c */ /* 0x000fe20003f84270 */
[--C-:B------:R-:W-:Y:S01]  /*63e0*/  FFMA.FTZ R17, R17, UR7, -R185.reuse ;  /* 0x0000000711117c23 */ /* 0x100fe200080108b9 */
[----:B0-----:R-:W-:Y:S01]  /*63f0*/  FSEL R173, R182, -INF , P5 ;  /* 0xff800000b6ad7808 */ /* 0x001fe20002800000 */
[--C-:B------:R-:W-:Y:S01]  /*6400*/  FFMA.FTZ R18, R18, UR7, -R185.reuse ;  /* 0x0000000712127c23 */ /* 0x100fe200080108b9 */
[----:B------:R-:W-:Y:S01]  /*6410*/  FMNMX.FTZ R174, R20, R175, !PT ;  /* 0x000000af14ae7209 */ /* 0x000fe20007810000 */
[--C-:B------:R-:W-:Y:S01]  /*6420*/  FFMA.FTZ R157, R157, UR7, -R185.reuse ;  /* 0x000000079d9d7c23 */ /* 0x100fe200080108b9 */
[--C-:B------:R-:W-:Y:S01]  /*6430*/  FFMA.FTZ R182, R160, UR7, -R185.reuse ;  /* 0x00000007a0b67c23 */ /* 0x100fe200080108b9 */
[----:B------:R0:W-:Y:S01]  /*6440*/  MUFU.EX2 R175, R178 ;  /* 0x000000b200af7308 */ /* 0x0001e20000000800 */
[----:B--2---:R-:W-:Y:S01]  /*6450*/  FSEL R16, R183, -INF , P4 ;  /* 0xff800000b7107808 */ /* 0x004fe20002000000 */
[--C-:B-1----:R-:W-:Y:S01]  /*6460*/  FFMA.FTZ R176, R152, UR7, -R185.reuse ;  /* 0x0000000798b07c23 */ /* 0x102fe200080108b9 */
[----:B------:R-:W-:Y:S01]  /*6470*/  FMNMX.FTZ R177, R173, R174, !PT ;  /* 0x000000aeadb17209 */ /* 0x000fe20007810000 */
[--C-:B------:R-:W-:Y:S01]  /*6480*/  FFMA.FTZ R174, R4, UR7, -R185.reuse ;  /* 0x0000000704ae7c23 */ /* 0x100fe200080108b9 */
[--C-:B------:R-:W-:Y:S01]  /*6490*/  FFMA.FTZ R19, R19, UR7, -R185.reuse ;  /* 0x0000000713137c23 */ /* 0x100fe200080108b9 */
[--C-:B------:R-:W-:Y:S01]  /*64a0*/  FFMA.FTZ R21, R21, UR7, -R185.reuse ;  /* 0x0000000715157c23 */ /* 0x100fe200080108b9 */
[----:B------:R-:W-:Y:S01]  /*64b0*/  FMNMX.FTZ R177, R16, R177, !PT ;  /* 0x000000b110b17209 */ /* 0x000fe20007810000 */
[----:B------:R-:W-:Y:S01]  /*64c0*/  MUFU.EX2 R17, R17 ;  /* 0x0000001100117308 */ /* 0x000fe20000000800 */
[--C-:B0-----:R-:W-:Y:S01]  /*64d0*/  FFMA.FTZ R178, R156, UR7, -R185.reuse ;  /* 0x000000079cb27c23 */ /* 0x101fe200080108b9 */
[--C-:B------:R-:W-:Y:S01]  /*64e0*/  FFMA.FTZ R22, R22, UR7, -R185.reuse ;  /* 0x0000000716167c23 */ /* 0x100fe200080108b9 */
[--C-:B------:R-:W-:Y:S01]  /*64f0*/  FFMA.FTZ R23, R23, UR7, -R185.reuse ;  /* 0x0000000717177c23 */ /* 0x100fe200080108b9 */
[----:B------:R-:W0:Y:S04]  /*6500*/  SHFL.BFLY PT, R4, R177, 0x2, 0x1f ;  /* 0x0c401f00b1047f89 */ /* 0x000e2800000e0000 */
[----:B------:R-:W-:Y:S08]  /*6510*/  MUFU.EX2 R174, R174 ;  /* 0x000000ae00ae7308 */ /* 0x000ff00000000800 */
[----:B------:R-:W-:Y:S08]  /*6520*/  MUFU.EX2 R18, R18 ;  /* 0x0000001200127308 */ /* 0x000ff00000000800 */
[----:B------:R-:W-:Y:S01]  /*6530*/  MUFU.EX2 R19, R19 ;  /* 0x0000001300137308 */ /* 0x000fe20000000800 */
[----:B0-----:R-:W-:Y:S01]  /*6540*/  FMNMX.FTZ R180, R177, R4, !PT ;  /* 0x00000004b1b47209 */ /* 0x001fe20007810000 */
[----:B------:R-:W-:-:S06]  /*6550*/  FFMA.FTZ R177, R153, UR7, -R185 ;  /* 0x0000000799b17c23 */ /* 0x000fcc00080108b9 */
[----:B------:R-:W-:Y:S01]  /*6560*/  MUFU.EX2 R21, R21 ;  /* 0x0000001500157308 */ /* 0x000fe20000000800 */
[----:B------:R-:W0:Y:S07]  /*6570*/  SHFL.BFLY PT, R181, R180, 0x1, 0x1f ;  /* 0x0c201f00b4b57f89 */ /* 0x000e2e00000e0000 */
[----:B------:R-:W-:Y:S08]  /*6580*/  MUFU.EX2 R22, R22 ;  /* 0x0000001600167308 */ /* 0x000ff00000000800 */
[----:B------:R-:W-:Y:S08]  /*6590*/  MUFU.EX2 R23, R23 ;  /* 0x0000001700177308 */ /* 0x000ff00000000800 */
[----:B------:R-:W-:Y:S01]  /*65a0*/  MUFU.EX2 R176, R176 ;  /* 0x000000b000b07308 */ /* 0x000fe20000000800 */
[----:B0-----:R-:W-:Y:S01]  /*65b0*/  FMNMX.FTZ R4, R180, R181, !PT ;  /* 0x000000b5b4047209 */ /* 0x001fe20007810000 */
[----:B------:R-:W-:-:S03]  /*65c0*/  FFMA.FTZ R181, R155, UR7, -R185 ;  /* 0x000000079bb57c23 */ /* 0x000fc600080108b9 */
[C---:B------:R-:W-:Y:S01]  /*65d0*/  FSETP.NEU.FTZ.AND P4, PT, R4.reuse, -INF , PT ;  /* 0xff8000000400780b */ /* 0x040fe20003f9d000 */
[C---:B------:R-:W-:Y:S02]  /*65e0*/  FMUL.FTZ R152, R4.reuse, UR7 ;  /* 0x0000000704987c20 */ /* 0x040fe40008410000 */
[----:B------:R-:W-:Y:S01]  /*65f0*/  MUFU.EX2 R180, R157 ;  /* 0x0000009d00b47308 */ /* 0x000fe20000000800 */
[----:B------:R-:W-:Y:S02]  /*6600*/  FSEL R153, R4, RZ, P4 ;  /* 0x000000ff04997208 */ /* 0x000fe40002000000 */
[----:B------:R-:W-:Y:S02]  /*6610*/  FSEL R154, R152, RZ, P4 ;  /* 0x000000ff989a7208 */ /* 0x000fe40002000000 */
[----:B------:R-:W-:Y:S01]  /*6620*/  FSEL R152, R3, RZ, P3 ;  /* 0x000000ff03987208 */ /* 0x000fe20001800000 */
[----:B------:R-:W-:Y:S01]  /*6630*/  FADD.FTZ R153, -R153, R14 ;  /* 0x0000000e99997221 */ /* 0x000fe20000010100 */
[----:B------:R-:W-:Y:S01]  /*6640*/  MOV R14, UR30 ;  /* 0x0000001e000e7c02 */ /* 0x000fe20008000f00 */
[--C-:B------:R-:W-:Y:S01]  /*6650*/  FFMA.FTZ R159, R159, UR7, -R154.reuse ;  /* 0x000000079f9f7c23 */ /* 0x100fe2000801089a */
[--C-:B------:R-:W-:Y:S01]  /*6660*/  FFMA.FTZ R158, R158, UR7, -R154.reuse ;  /* 0x000000079e9e7c23 */ /* 0x100fe2000801089a */
[----:B------:R-:W-:Y:S01]  /*6670*/  FADD.FTZ R152, -R152, R15 ;  /* 0x0000000f98987221 */ /* 0x000fe20000010100 */
[----:B------:R-:W-:Y:S01]  /*6680*/  FMUL.FTZ R153, R153, UR7 ;  /* 0x0000000799997c20 */ /* 0x000fe20008410000 */
[----:B------:R0:W-:Y:S01]  /*6690*/  MUFU.EX2 R156, R159 ;  /* 0x0000009f009c7308 */ /* 0x0001e20000000800 */
[----:B------:R-:W-:Y:S01]  /*66a0*/  FFMA.FTZ R163, R163, UR7, -R154 ;  /* 0x00000007a3a37c23 */ /* 0x000fe2000801089a */
[----:B------:R-:W-:Y:S01]  /*66b0*/  FMUL.FTZ R15, R152, UR7 ;  /* 0x00000007980f7c20 */ /* 0x000fe20008410000 */
[----:B------:R-:W-:-:S02]  /*66c0*/  @!P1 VIADD R152, R14, 0x28c40 ;  /* 0x00028c400e989836 */ /* 0x000fc40000000000 */
[--C-:B------:R-:W-:Y:S01]  /*66d0*/  FFMA.FTZ R167, R167, UR7, -R154.reuse ;  /* 0x00000007a7a77c23 */ /* 0x100fe2000801089a */
[--C-:B------:R-:W-:Y:S01]  /*66e0*/  FFMA.FTZ R168, R168, UR7, -R154.reuse ;  /* 0x00000007a8a87c23 */ /* 0x100fe2000801089a */
[--C-:B------:R-:W-:Y:S01]  /*66f0*/  FFMA.FTZ R171, R171, UR7, -R154.reuse ;  /* 0x00000007abab7c23 */ /* 0x100fe2000801089a */
[----:B------:R-:W-:Y:S01]  /*6700*/  ISETP.NE.AND P3, PT, R2, RZ, PT ;  /* 0x000000ff0200720c */ /* 0x000fe20003f65270 */
[----:B------:R-:W1:Y:S01]  /*6710*/  MUFU.EX2 R15, R15 ;  /* 0x0000000f000f7308 */ /* 0x000e620000000800 */
[----:B0-----:R-:W-:Y:S01]  /*6720*/  FFMA.FTZ R159, R169, UR7, -R154 ;  /* 0x00000007a99f7c23 */ /* 0x001fe2000801089a */
[----:B------:R-:W-:Y:S01]  /*6730*/  @!P1 PRMT R152, RZ, 0x654, R152 ;  /* 0x00000654ff989816 */ /* 0x000fe20000000098 */
[--C-:B------:R-:W-:Y:S01]  /*6740*/  FFMA.FTZ R170, R170, UR7, -R154.reuse ;  /* 0x00000007aaaa7c23 */ /* 0x100fe2000801089a */
[--C-:B------:R-:W-:Y:S01]  /*6750*/  FFMA.FTZ R161, R161, UR7, -R154.reuse ;  /* 0x00000007a1a17c23 */ /* 0x100fe2000801089a */
[--C-:B------:R-:W-:Y:S01]  /*6760*/  FFMA.FTZ R164, R164, UR7, -R154.reuse ;  /* 0x00000007a4a47c23 */ /* 0x100fe2000801089a */
[----:B------:R1:W-:Y:S01]  /*6770*/  @!P1 SYNCS.ARRIVE.TRANS64.RED.A1T0 RZ, [R152+URZ], RZ ;  /* 0x000000ff98ff99a7 */ /* 0x0003e2000810043f */
[--C-:B------:R-:W-:Y:S01]  /*6780*/  FFMA.FTZ R162, R162, UR7, -R154.reuse ;  /* 0x00000007a2a27c23 */ /* 0x100fe2000801089a */
[----:B------:R0:W2:Y:S01]  /*6790*/  MUFU.EX2 R169, R153 ;  /* 0x0000009900a97308 */ /* 0x0000a20000000800 */
[--C-:B------:R-:W-:Y:S01]  /*67a0*/  FFMA.FTZ R165, R165, UR7, -R154.reuse ;  /* 0x00000007a5a57c23 */ /* 0x100fe2000801089a */
[--C-:B------:R-:W-:Y:S01]  /*67b0*/  FFMA.FTZ R20, R20, UR7, -R154.reuse ;  /* 0x0000000714147c23 */ /* 0x100fe2000801089a */
[--C-:B------:R-:W-:Y:S01]  /*67c0*/  FFMA.FTZ R173, R173, UR7, -R154.reuse ;  /* 0x00000007adad7c23 */ /* 0x100fe2000801089a */
[----:B------:R-:W-:-:S04]  /*67d0*/  FFMA.FTZ R16, R16, UR7, -R154 ;  /* 0x0000000710107c23 */ /* 0x000fc8000801089a */
[----:B------:R3:W4:Y:S01]  /*67e0*/  MUFU.EX2 R155, R158 ;  /* 0x0000009e009b7308 */ /* 0x0007220000000800 */
[----:B-1----:R-:W-:Y:S01]  /*67f0*/  FFMA.FTZ R152, R15, R5, R172 ;  /* 0x000000050f987223 */ /* 0x002fe200000100ac */
[-C--:B------:R-:W-:Y:S01]  /*6800*/  FMUL.FTZ R24, R24, R15.reuse ;  /* 0x0000000f18187220 */ /* 0x080fe20000410000 */
[-C--:B------:R-:W-:Y:S01]  /*6810*/  FMUL.FTZ R25, R25, R15.reuse ;  /* 0x0000000f19197220 */ /* 0x080fe20000410000 */
[-C--:B------:R-:W-:Y:S01]  /*6820*/  FMUL.FTZ R28, R28, R15.reuse ;  /* 0x0000000f1c1c7220 */ /* 0x080fe20000410000 */
[----:B0-----:R-:W-:Y:S01]  /*6830*/  FADD.FTZ R153, R175, R152 ;  /* 0x00000098af997221 */ /* 0x001fe20000010000 */
[-C--:B------:R-:W-:Y:S01]  /*6840*/  FMUL.FTZ R29, R29, R15.reuse ;  /* 0x0000000f1d1d7220 */ /* 0x080fe20000410000 */
[-C--:B------:R-:W-:Y:S01]  /*6850*/  FMUL.FTZ R32, R32, R15.reuse ;  /* 0x0000000f20207220 */ /* 0x080fe20000410000 */
[----:B------:R-:W0:Y:S01]  /*6860*/  MUFU.EX2 R163, R163 ;  /* 0x000000a300a37308 */ /* 0x000e220000000800 */
[----:B--2---:R-:W-:Y:S01]  /*6870*/  FFMA.FTZ R6, R169, R6, R156 ;  /* 0x00000006a9067223 */ /* 0x004fe2000001009c */
[----:B---3--:R-:W-:Y:S01]  /*6880*/  FADD.FTZ R158, R174, R153 ;  /* 0x00000099ae9e7221 */ /* 0x008fe20000010000 */
[-C--:B------:R-:W-:Y:S01]  /*6890*/  FMUL.FTZ R33, R33, R15.reuse ;  /* 0x0000000f21217220 */ /* 0x080fe20000410000 */
[-C--:B------:R-:W-:Y:S01]  /*68a0*/  FMUL.FTZ R36, R36, R15.reuse ;  /* 0x0000000f24247220 */ /* 0x080fe20000410000 */
[-C--:B------:R-:W-:Y:S01]  /*68b0*/  FMUL.FTZ R37, R37, R15.reuse ;  /* 0x0000000f25257220 */ /* 0x080fe20000410000 */
[-C--:B------:R-:W-:Y:S01]  /*68c0*/  FMUL.FTZ R40, R40, R15.reuse ;  /* 0x0000000f28287220 */ /* 0x080fe20000410000 */
[-C--:B------:R-:W-:Y:S01]  /*68d0*/  FMUL.FTZ R41, R41, R15.reuse ;  /* 0x0000000f29297220 */ /* 0x080fe20000410000 */
[----:B------:R1:W2:Y:S01]  /*68e0*/  MUFU.EX2 R160, R167 ;  /* 0x000000a700a07308 */ /* 0x0002a20000000800 */
        /* <DEDUP_REMOVED lines=9> */
[----:B-1----:R-:W-:-:S02]  /*6980*/  IMAD.U32 R167, RZ, RZ, UR6 ;  /* 0x00000006ffa77e24 */ /* 0x002fc4000f8e00ff */
[-C--:B------:R-:W-:Y:S01]  /*6990*/  FMUL.FTZ R56, R56, R15.reuse ;  /* 0x0000000f38387220 */ /* 0x080fe20000410000 */
[-C--:B------:R-:W-:Y:S01]  /*69a0*/  FMUL.FTZ R57, R57, R15.reuse ;  /* 0x0000000f39397220 */ /* 0x080fe20000410000 */
[-C--:B------:R-:W-:Y:S01]  /*69b0*/  FMUL.FTZ R60, R60, R15.reuse ;  /* 0x0000000f3c3c7220 */ /* 0x080fe20000410000 */
[-C--:B------:R-:W-:Y:S01]  /*69c0*/  FMUL.FTZ R61, R61, R15.reuse ;  /* 0x0000000f3d3d7220 */ /* 0x080fe20000410000 */
[----:B------:R-:W-:Y:S01]  /*69d0*/  @!P3 LEA R5, R167, R0, 0x6 ;  /* 0x00000000a705b211 */ /* 0x000fe200078e30ff */
[----:B------:R0:W1:Y:S01]  /*69e0*/  MUFU.EX2 R184, R171 ;  /* 0x000000ab00b87308 */ /* 0x0000620000000800 */
[----:B--2---:R-:W-:Y:S01]  /*69f0*/  FADD.FTZ R152, R160, R153 ;  /* 0x00000099a0987221 */ /* 0x004fe20000010000 */
[-C--:B------:R-:W-:Y:S01]  /*6a00*/  FMUL.FTZ R64, R64, R15.reuse ;  /* 0x0000000f40407220 */ /* 0x080fe20000410000 */
[----:B------:R-:W-:Y:S01]  /*6a10*/  @!P3 LEA R6, R5, UR39, 0x2 ;  /* 0x000000270506bc11 */ /* 0x000fe2000f8e10ff */
[----:B------:R-:W-:Y:S01]  /*6a20*/  FFMA.FTZ R5, R166, UR7, -R154 ;  /* 0x00000007a6057c23 */ /* 0x000fe2000801089a */
[-C--:B------:R-:W-:Y:S01]  /*6a30*/  FMUL.FTZ R65, R65, R15.reuse ;  /* 0x0000000f41417220 */ /* 0x080fe20000410000 */
[-C--:B------:R-:W-:Y:S01]  /*6a40*/  FMUL.FTZ R68, R68, R15.reuse ;  /* 0x0000000f44447220 */ /* 0x080fe20000410000 */
[-C--:B------:R-:W-:Y:S01]  /*6a50*/  FMUL.FTZ R69, R69, R15.reuse ;  /* 0x0000000f45457220 */ /* 0x080fe20000410000 */
[----:B------:R-:W2:Y:S01]  /*6a60*/  MUFU.EX2 R159, R159 ;  /* 0x0000009f009f7308 */ /* 0x000ea20000000800 */
[----:B0-----:R-:W-:Y:S01]  /*6a70*/  FADD.FTZ R171, R17, R158 ;  /* 0x0000009e11ab7221 */ /* 0x001fe20000010000 */
[----:B---3--:R-:W-:Y:S01]  /*6a80*/  FADD.FTZ R153, R157, R152 ;  /* 0x000000989d997221 */ /* 0x008fe20000010000 */
[----:B------:R-:W-:Y:S01]  /*6a90*/  @!P3 STS [R6+0x28800], R15 ;  /* 0x0288000f0600b388 */ /* 0x000fe20000000800 */
[-C--:B------:R-:W-:Y:S01]  /*6aa0*/  FMUL.FTZ R72, R72, R15.reuse ;  /* 0x0000000f48487220 */ /* 0x080fe20000410000 */
[----:B------:R-:W-:Y:S01]  /*6ab0*/  FADD.FTZ R158, R18, R171 ;  /* 0x000000ab129e7221 */ /* 0x000fe20000010000 */
[----:B------:R-:W-:Y:S01]  /*6ac0*/  FMUL.FTZ R73, R73, R15 ;  /* 0x0000000f49497220 */ /* 0x000fe20000410000 */
[----:B------:R0:W-:Y:S01]  /*6ad0*/  @!P3 STS [R6+0x28820], R169 ;  /* 0x028820a90600b388 */ /* 0x0001e20000000800 */
[----:B------:R-:W3:Y:S01]  /*6ae0*/  MUFU.EX2 R170, R170 ;  /* 0x000000aa00aa7308 */ /* 0x000ee20000000800 */
[----:B------:R-:W-:Y:S01]  /*6af0*/  FADD.FTZ R158, R19, R158 ;  /* 0x0000009e139e7221 */ /* 0x000fe20000010000 */
[C---:B-1----:R-:W-:Y:S01]  /*6b00*/  FADD.FTZ R152, R184.reuse, R153 ;  /* 0x00000099b8987221 */ /* 0x042fe20000010000 */
[----:B------:R-:W-:Y:S01]  /*6b10*/  F2FP.F16.F32.PACK_AB R157, R184, R157 ;  /* 0x0000009db89d723e */ /* 0x000fe200000000ff */
[-C--:B------:R-:W-:Y:S01]  /*6b20*/  FMUL.FTZ R76, R76, R15.reuse ;  /* 0x0000000f4c4c7220 */ /* 0x080fe20000410000 */
[----:B------:R-:W-:Y:S01]  /*6b30*/  FADD.FTZ R153, R21, R158 ;  /* 0x0000009e15997221 */ /* 0x000fe20000010000 */
[-C--:B------:R-:W-:Y:S01]  /*6b40*/  FMUL.FTZ R77, R77, R15.reuse ;  /* 0x0000000f4d4d7220 */ /* 0x080fe20000410000 */
[-C--:B------:R-:W-:Y:S01]  /*6b50*/  FMUL.FTZ R80, R80, R15.reuse ;  /* 0x0000000f50507220 */ /* 0x080fe20000410000 */
[----:B------:R-:W1:Y:S01]  /*6b60*/  MUFU.EX2 R161, R161 ;  /* 0x000000a100a17308 */ /* 0x000e620000000800 */
[----:B------:R-:W-:Y:S01]  /*6b70*/  FADD.FTZ R154, R22, R153 ;  /* 0x00000099169a7221 */ /* 0x000fe20000010000 */
[----:B------:R-:W-:Y:S01]  /*6b80*/  F2FP.F16.F32.PACK_AB R153, R155, R156 ;  /* 0x0000009c9b99723e */ /* 0x000fe200000000ff */
[-C--:B------:R-:W-:Y:S01]  /*6b90*/  FMUL.FTZ R81, R81, R15.reuse ;  /* 0x0000000f51517220 */ /* 0x080fe20000410000 */
[----:B------:R-:W-:Y:S01]  /*6ba0*/  F2FP.F16.F32.PACK_AB R156, R19, R18 ;  /* 0x00000012139c723e */ /* 0x000fe200000000ff */
[----:B------:R-:W-:Y:S01]  /*6bb0*/  FMUL.FTZ R84, R84, R15 ;  /* 0x0000000f54547220 */ /* 0x000fe20000410000 */
[----:B------:R-:W-:Y:S01]  /*6bc0*/  F2FP.F16.F32.PACK_AB R155, R160, R163 ;  /* 0x000000a3a09b723e */ /* 0x000fe200000000ff */
[----:B------:R-:W-:Y:S01]  /*6bd0*/  FMUL.FTZ R85, R85, R15 ;  /* 0x0000000f55557220 */ /* 0x000fe20000410000 */
[----:B------:R-:W4:Y:S01]  /*6be0*/  MUFU.EX2 R164, R164 ;  /* 0x000000a400a47308 */ /* 0x000f220000000800 */
[----:B------:R-:W-:Y:S01]  /*6bf0*/  F2FP.F16.F32.PACK_AB R160, R176, R23 ;  /* 0x00000017b0a0723e */ /* 0x000fe200000000ff */
[-C--:B------:R-:W-:Y:S01]  /*6c00*/  FMUL.FTZ R88, R88, R15.reuse ;  /* 0x0000000f58587220 */ /* 0x080fe20000410000 */
[-C--:B------:R-:W-:Y:S01]  /*6c10*/  FMUL.FTZ R89, R89, R15.reuse ;  /* 0x0000000f59597220 */ /* 0x080fe20000410000 */
[-C--:B------:R-:W-:Y:S01]  /*6c20*/  FMUL.FTZ R92, R92, R15.reuse ;  /* 0x0000000f5c5c7220 */ /* 0x080fe20000410000 */
[-C--:B------:R-:W-:Y:S01]  /*6c30*/  FMUL.FTZ R93, R93, R15.reuse ;  /* 0x0000000f5d5d7220 */ /* 0x080fe20000410000 */
[-C--:B------:R-:W-:Y:S01]  /*6c40*/  FMUL.FTZ R96, R96, R15.reuse ;  /* 0x0000000f60607220 */ /* 0x080fe20000410000 */
[-C--:B------:R-:W-:Y:S01]  /*6c50*/  FMUL.FTZ R97, R97, R15.reuse ;  /* 0x0000000f61617220 */ /* 0x080fe20000410000 */
[----:B------:R-:W5:Y:S01]  /*6c60*/  MUFU.EX2 R177, R177 ;  /* 0x000000b100b17308 */ /* 0x000f620000000800 */
        /* <DEDUP_REMOVED lines=15> */
[----:B------:R2:W5:Y:S01]  /*6d60*/  MUFU.EX2 R166, R165 ;  /* 0x000000a500a67308 */ /* 0x0005620000000800 */
[-C--:B------:R-:W-:Y:S01]  /*6d70*/  FMUL.FTZ R128, R128, R15.reuse ;  /* 0x0000000f80807220 */ /* 0x080fe20000410000 */
[-C--:B------:R-:W-:Y:S01]  /*6d80*/  FMUL.FTZ R129, R129, R15.reuse ;  /* 0x0000000f81817220 */ /* 0x080fe20000410000 */
[-C--:B------:R-:W-:Y:S01]  /*6d90*/  FMUL.FTZ R132, R132, R15.reuse ;  /* 0x0000000f84847220 */ /* 0x080fe20000410000 */
[-C--:B------:R-:W-:Y:S01]  /*6da0*/  FMUL.FTZ R133, R133, R15.reuse ;  /* 0x0000000f85857220 */ /* 0x080fe20000410000 */
[-C--:B------:R-:W-:Y:S01]  /*6db0*/  FMUL.FTZ R136, R136, R15.reuse ;  /* 0x0000000f88887220 */ /* 0x080fe20000410000 */
[-C--:B------:R-:W-:Y:S01]  /*6dc0*/  FMUL.FTZ R137, R137, R15.reuse ;  /* 0x0000000f89897220 */ /* 0x080fe20000410000 */
[-C--:B------:R-:W-:Y:S01]  /*6dd0*/  FMUL.FTZ R140, R140, R15.reuse ;  /* 0x0000000f8c8c7220 */ /* 0x080fe20000410000 */
[----:B------:R-:W5:Y:S01]  /*6de0*/  MUFU.EX2 R178, R178 ;  /* 0x000000b200b27308 */ /* 0x000f620000000800 */
[----:B--2---:R-:W-:Y:S01]  /*6df0*/  FADD.FTZ R165, R159, R152 ;  /* 0x000000989fa57221 */ /* 0x004fe20000010000 */
[----:B------:R-:W-:Y:S01]  /*6e00*/  F2FP.F16.F32.PACK_AB R152, R175, R172 ;  /* 0x000000acaf98723e */ /* 0x000fe200000000ff */
[----:B------:R-:W-:Y:S01]  /*6e10*/  FMUL.FTZ R141, R141, R15 ;  /* 0x0000000f8d8d7220 */ /* 0x000fe20000410000 */
[C---:B---3--:R-:W-:Y:S01]  /*6e20*/  F2FP.F16.F32.PACK_AB R159, R170.reuse, R159 ;  /* 0x0000009faa9f723e */ /* 0x048fe200000000ff */
[----:B------:R-:W-:Y:S01]  /*6e30*/  FADD.FTZ R158, R170, R165 ;  /* 0x000000a5aa9e7221 */ /* 0x000fe20000010000 */
[----:B------:R-:W-:Y:S01]  /*6e40*/  FADD.FTZ R165, R23, R154 ;  /* 0x0000009a17a57221 */ /* 0x000fe20000010000 */
[----:B------:R-:W-:Y:S01]  /*6e50*/  F2FP.F16.F32.PACK_AB R154, R17, R174 ;  /* 0x000000ae119a723e */ /* 0x000fe200000000ff */
[----:B------:R-:W-:Y:S01]  /*6e60*/  BAR.SYNC.DEFER_BLOCKING 0xf, 0x100 ;  /* 0x03c4000000007b1d */ /* 0x000fe20000010000 */
[----:B-1----:R-:W-:Y:S01]  /*6e70*/  FADD.FTZ R17, R161, R158 ;  /* 0x0000009ea1117221 */ /* 0x002fe20000010000 */
[----:B0-----:R-:W-:Y:S01]  /*6e80*/  FADD.FTZ R6, R176, R165 ;  /* 0x000000a5b0067221 */ /* 0x001fe20000010000 */
[----:B----4-:R-:W-:Y:S01]  /*6e90*/  F2FP.F16.F32.PACK_AB R161, R164, R161 ;  /* 0x000000a1a4a1723e */ /* 0x010fe200000000ff */
[----:B------:R-:W-:Y:S01]  /*6ea0*/  FMUL.FTZ R144, R144, R15 ;  /* 0x0000000f90907220 */ /* 0x000fe20000410000 */
[----:B------:R-:W-:Y:S01]  /*6eb0*/  FADD.FTZ R158, R164, R17 ;  /* 0x00000011a49e7221 */ /* 0x000fe20000010000 */
[----:B------:R-:W0:Y:S01]  /*6ec0*/  MUFU.EX2 R179, R179 ;  /* 0x000000b300b37308 */ /* 0x000e220000000800 */
[----:B-----5:R-:W-:Y:S01]  /*6ed0*/  FADD.FTZ R17, R177, R6 ;  /* 0x00000006b1117221 */ /* 0x020fe20000010000 */
[----:B------:R-:W-:Y:S01]  /*6ee0*/  F2FP.F16.F32.PACK_AB R163, R166, R167 ;  /* 0x000000a7a6a3723e */ /* 0x000fe200000000ff */
[----:B------:R-:W-:Y:S01]  /*6ef0*/  FADD.FTZ R19, R167, R158 ;  /* 0x0000009ea7137221 */ /* 0x000fe20000010000 */
[----:B------:R-:W-:Y:S01]  /*6f00*/  F2FP.F16.F32.PACK_AB R158, R22, R21 ;  /* 0x00000015169e723e */ /* 0x000fe200000000ff */
[C---:B------:R-:W-:Y:S01]  /*6f10*/  FADD.FTZ R6, R178.reuse, R17 ;  /* 0x00000011b2067221 */ /* 0x040fe20000010000 */
[----:B------:R-:W-:Y:S01]  /*6f20*/  F2FP.F16.F32.PACK_AB R162, R178, R177 ;  /* 0x000000b1b2a2723e */ /* 0x000fe200000000ff */
[----:B------:R-:W-:Y:S01]  /*6f30*/  FADD.FTZ R18, R166, R19 ;  /* 0x00000013a6127221 */ /* 0x000fe20000010000 */
[----:B------:R-:W1:Y:S01]  /*6f40*/  MUFU.EX2 R5, R5 ;  /* 0x0000000500057308 */ /* 0x000e620000000800 */
[-C--:B------:R-:W-:Y:S01]  /*6f50*/  FMUL.FTZ R145, R145, R15.reuse ;  /* 0x0000000f91917220 */ /* 0x080fe20000410000 */
[-C--:B------:R-:W-:Y:S01]  /*6f60*/  FMUL.FTZ R148, R148, R15.reuse ;  /* 0x0000000f94947220 */ /* 0x080fe20000410000 */
[----:B------:R-:W-:Y:S01]  /*6f70*/  FMUL.FTZ R149, R149, R15 ;  /* 0x0000000f95957220 */ /* 0x000fe20000410000 */
[-C--:B------:R-:W-:Y:S01]  /*6f80*/  FMUL.FTZ R26, R26, R169.reuse ;  /* 0x000000a91a1a7220 */ /* 0x080fe20000410000 */
[-C--:B------:R-:W-:Y:S01]  /*6f90*/  FMUL.FTZ R27, R27, R169.reuse ;  /* 0x000000a91b1b7220 */ /* 0x080fe20000410000 */
[-C--:B------:R-:W-:Y:S01]  /*6fa0*/  FMUL.FTZ R30, R30, R169.reuse ;  /* 0x000000a91e1e7220 */ /* 0x080fe20000410000 */
[----:B------:R-:W-:Y:S01]  /*6fb0*/  FMUL.FTZ R31, R31, R169 ;  /* 0x000000a91f1f7220 */ /* 0x000fe20000410000 */
[----:B------:R-:W2:Y:S01]  /*6fc0*/  MUFU.EX2 R181, R181 ;  /* 0x000000b500b57308 */ /* 0x000ea20000000800 */
[----:B0-----:R-:W-:Y:S01]  /*6fd0*/  FADD.FTZ R17, R179, R6 ;  /* 0x00000006b3117221 */ /* 0x001fe20000010000 */
[----:B------:R-:W-:Y:S01]  /*6fe0*/  F2FP.F16.F32.PACK_AB R164, R180, R179 ;  /* 0x000000b3b4a4723e */ /* 0x000fe200000000ff */
[----:B------:R0:W-:Y:S01]  /*6ff0*/  STSM.16.M88.4 [R10+0x26800], R152 ;  /* 0x026800980a007844 */ /* 0x0001e20000000200 */
[-C--:B------:R-:W-:Y:S01]  /*7000*/  FMUL.FTZ R34, R34, R169.reuse ;  /* 0x000000a922227220 */ /* 0x080fe20000410000 */
[----:B------:R-:W-:Y:S01]  /*7010*/  FADD.FTZ R6, R180, R17 ;  /* 0x00000011b4067221 */ /* 0x000fe20000010000 */
[-C--:B------:R-:W-:Y:S01]  /*7020*/  FMUL.FTZ R35, R35, R169.reuse ;  /* 0x000000a923237220 */ /* 0x080fe20000410000 */
[----:B------:R0:W-:Y:S01]  /*7030*/  STSM.16.M88.4 [R8], R156 ;  /* 0x0000009c08007844 */ /* 0x0001e20000000200 */
[----:B------:R-:W3:Y:S01]  /*7040*/  MUFU.EX2 R182, R182 ;  /* 0x000000b600b67308 */ /* 0x000ee20000000800 */
[----:B-1----:R-:W-:Y:S01]  /*7050*/  FADD.FTZ R19, R5, R18 ;  /* 0x0000001205137221 */ /* 0x002fe20000010000 */
[-C--:B------:R-:W-:Y:S01]  /*7060*/  FMUL.FTZ R38, R38, R169.reuse ;  /* 0x000000a926267220 */ /* 0x080fe20000410000 */
[----:B------:R0:W-:Y:S01]  /*7070*/  STSM.16.M88.4 [R9], R160 ;  /* 0x000000a009007844 */ /* 0x0001e20000000200 */
        /* <DEDUP_REMOVED lines=13> */
[----:B---3--:R-:W-:Y:S01]  /*7150*/  F2FP.F16.F32.PACK_AB R166, R182, R181 ;  /* 0x000000b5b6a6723e */ /* 0x008fe200000000ff */
[-C--:B------:R-:W-:Y:S01]  /*7160*/  FMUL.FTZ R59, R59, R169.reuse ;  /* 0x000000a93b3b7220 */ /* 0x080fe20000410000 */
        /* <DEDUP_REMOVED lines=8> */
[----:B------:R-:W-:Y:S01]  /*71f0*/  FADD.FTZ R5, R182, R17 ;  /* 0x00000011b6057221 */ /* 0x000fe20000010000 */
        /* <DEDUP_REMOVED lines=10> */
[-C--:B------:R-:W-:Y:S01]  /*72a0*/  FMUL.FTZ R90, R90, R169.reuse ;  /* 0x000000a95a5a7220 */ /* 0x080fe20000410000 */
[-C--:B------:R-:W-:Y:S01]  /*72b0*/  FMUL.FTZ R91, R91, R169.reuse ;  /* 0x000000a95b5b7220 */ /* 0x080fe20000410000 */
[----:B------:R-:W-:Y:S01]  /*72c0*/  FMUL.FTZ R94, R94, R169 ;  /* 0x000000a95e5e7220 */ /* 0x000fe20000410000 */
[C---:B---3--:R-:W-:Y:S01]  /*72d0*/  F2FP.F16.F32.PACK_AB R167, R16.reuse, R173 ;  /* 0x000000ad10a7723e */ /* 0x048fe200000000ff */
        /* <DEDUP_REMOVED lines=31> */
[----:B0-----:R-:W-:Y:S06]  /*74d0*/  @!P0 BRA `(.L_x_7207) ;  /* 0x0000000000048947 */ /* 0x001fec0003800000 */
[----:B------:R-:W-:Y:S01]  /*74e0*/  BPT.TRAP 0x1 ;  /* 0x000000040000795c */ /* 0x000fe20000300000 */
.L_x_7207:
[----:B------:R0:W1:Y:S01]  /*74f0*/  SYNCS.PHASECHK.TRANS64.TRYWAIT P3, [UR30+0x28c50], R13 ;  /* 0x028c500dff0075a7 */ /* 0x000062000806015e */
[----:B------:R-:W-:Y:S05]  /*7500*/  @!P0 BRA `(.L_x_7208) ;  /* 0x0000000000048947 */ /* 0x000fea0003800000 */
[----:B------:R-:W-:Y:S01]  /*7510*/  BPT.TRAP 0x1 ;  /* 0x000000040000795c */ /* 0x000fe20000300000 */
.L_x_7208:
[----:B-1----:R-:W-:Y:S05]  /*7520*/  @P3 BRA `(.L_x_7209) ;  /* 0x0000000000083947 */ /* 0x002fea0003800000 */
[----:B------:R-:W1:Y:S02]  /*7530*/  SYNCS.PHASECHK.TRANS64.TRYWAIT P3, [UR30+0x28c50], R13 ;  /* 0x028c500dff0075a7 */ /* 0x000e64000806015e */
[----:B-1----:R-:W-:Y:S05]  /*7540*/  @!P3 BRA `(.L_x_7210) ;  /* 0x0000009800c0b947 */ /* 0x002fea0003800000 */
.L_x_7209:
[----:B------:R-:W-:Y:S01]  /*7550*/  ULEA UR6, UR4, UR38, 0xc ;  /* 0x0000002604067291 */ /* 0x000fe2000f8e603f */
[----:B------:R-:W-:Y:S01]  /*7560*/  WARPGROUP.ARRIVE ;  /* 0x00000000000079c5 */ /* 0x000fe20000000000 */
[----:B------:R-:W-:Y:S01]  /*7570*/  UMOV UR11, 0x40000040 ;  /* 0x40000040000b7882 */ /* 0x000fe20000000000 */
[----:B------:R-:W-:Y:S01]  /*7580*/  UISETP.GT.AND UP1, UPT, UR41, UR25, UPT ;  /* 0x000000192900728c */ /* 0x000fe2000bf24270 */
[----:B-1----:R-:W-:Y:S01]  /*7590*/  @!P1 VIADD R14, R14, 0x28c60 ;  /* 0x00028c600e0e9836 */ /* 0x002fe20000000000 */
[----:B------:R-:W-:Y:S01]  /*75a0*/  UIADD3 UR41, UR41, -0x1, URZ ;  /* 0xffffffff29297890 */ /* 0x000fe2000fffe03f */
[----:B------:R-:W-:Y:S01]  /*75b0*/  MOV R15, R3 ;  /* 0x00000003000f7202 */ /* 0x000fe20000000f00 */
[----:B------:R-:W-:Y:S02]  /*75c0*/  UMOV UR10, UR6 ;  /* 0x00000006000a7c82 */ /* 0x000fe40008000000 */
[----:B------:R-:W-:Y:S01]  /*75d0*/  HGMMA.64x256x16.F32 R24, R152, gdesc[UR8].tnspB, R24, gsb0 ;  /* 0x43e0000898187df0 */ /* 0x000fe20008000818 */
[----:B------:R-:W-:Y:S01]  /*75e0*/  UIADD3 UR10, UR6, 0x80, URZ ;  /* 0x00000080060a7890 */ /* 0x000fe2000fffe03f */
[----:B------:R-:W-:Y:S01]  /*75f0*/  PLOP3.LUT P3, PT, PT, PT, UP1, 0x80, 0x0 ;  /* 0x000000000000781c */ /* 0x000fe20003f6f018 */
[----:B------:R-:W-:Y:S01]  /*7600*/  UMOV UR11, 0x40000040 ;  /* 0x40000040000b7882 */ /* 0x000fe20000000000 */
[----:B------:R-:W-:Y:S01]  /*7610*/  @!P1 PRMT R14, RZ, 0x654, R14 ;  /* 0x00000654ff0e9816 */ /* 0x000fe2000000000e */
[----:B------:R-:W-:-:S02]  /*7620*/  WARPGROUP.DEPBAR.LE gsb0, 0x0 ;  /* 0x00008000000079c5 */ /* 0x000fc40000010000 */
[----:B------:R-:W-:-:S15]  /*7630*/  WARPGROUP.ARRIVE ;  /* 0x00000000000079c5 */ /* 0x000fde0000000000 */
[----:B------:R-:W-:-:S06]  /*7640*/  NOP ;  /* 0x0000000000007918 */ /* 0x000fcc0000000000 */
        /* <DEDUP_REMOVED lines=25> */
[----:B-1----:R-:W-:Y:S01]  /*77e0*/  IMAD.MOV.U32 R14, RZ, RZ, R4 ;  /* 0x000000ffff0e7224 */ /* 0x002fe200078e0004 */
[----:B------:R-:W-:Y:S06]  /*77f0*/  @P3 BRA `(.L_x_7211) ;  /* 0xffffffdc00943947 */ /* 0x000fec000383ffff */
.L_x_7202:
[----:B------:R-:W-:-:S06]  /*7800*/  UISETP.GE.AND UP0, UPT, UR41, UR40, UPT ;  /* 0x000000282900728c */ /* 0x000fcc000bf06270 */
[----:B------:R-:W-:-:S13]  /*7810*/  PLOP3.LUT P2, PT, PT, PT, UP0, 0x80, 0x0 ;  /* 0x000000000000781c */ /* 0x000fda0003f4f008 */
[----:B------:R-:W-:Y:S05]  /*7820*/  @!P2 BRA `(.L_x_7212) ;  /* 0x0000001c002ca947 */ /* 0x000fea0003800000 */
[----:B01----:R-:W-:Y:S01]  /*7830*/  IMAD.MOV.U32 R13, RZ, RZ, R4 ;  /* 0x000000ffff0d7224 */ /* 0x003fe200078e0004 */
[----:B------:R-:W-:Y:S01]  /*7840*/  UMOV UR6, UR4 ;  /* 0x0000000400067c82 */ /* 0x000fe20008000000 */
[----:B------:R-:W-:Y:S01]  /*7850*/  IMAD.MOV.U32 R18, RZ, RZ, R3 ;  /* 0x000000ffff127224 */ /* 0x000fe200078e0003 */
[----:B------:R-:W-:Y:S01]  /*7860*/  ULDC UR25, c[0x0][0x9d8] ;  /* 0x0002760000197ab9 */ /* 0x000fe20000000800 */
[----:B------:R-:W-:-:S05]  /*7870*/  ULDC UR7, c[0x0][0x988] ;  /* 0x0002620000077ab9 */ /* 0x000fca0000000800 */
.L_x_7221:
[----:B------:R-:W-:-:S04]  /*7880*/  UIADD3 UR4, UR6, 0x1, URZ ;  /* 0x0000000106047890 */ /* 0x000fc8000fffe03f */
[----:B------:R-:W-:-:S04]  /*7890*/  UISETP.NE.AND UP0, UPT, UR4, 0x2, UPT ;  /* 0x000000020400788c */ /* 0x000fc8000bf05270 */
[----:B------:R-:W-:Y:S02]  /*78a0*/  USEL UR10, URZ, 0x1, UP0 ;  /* 0x000000013f0a7887 */ /* 0x000fe40008000000 */
[----:B------:R-:W-:Y:S02]  /*78b0*/  USEL UR4, UR4, URZ, UP0 ;  /* 0x0000003f04047287 */ /* 0x000fe40008000000 */
[----:B------:R-:W-:Y:S01]  /*78c0*/  ULOP3.LUT UR5, UR5, UR10, URZ, 0x3c, !UPT ;  /* 0x0000000a05057292 */ /* 0x000fe2000f8e3c3f */
[----:B-1--4-:R-:W-:Y:S11]  /*78d0*/  @!P0 BRA `(.L_x_7213) ;  /* 0x0000000000048947 */ /* 0x012ff60003800000 */
[----:B------:R-:W-:Y:S01]  /*78e0*/  BPT.TRAP 0x1 ;  /* 0x000000040000795c */ /* 0x000fe20000300000 */
.L_x_7213:
[----:B------:R-:W-:Y:S01]  /*78f0*/  ULEA UR26, UR4, UR39, 0x3 ;  /* 0x00000027041a7291 */ /* 0x000fe2000f8e183f */
[----:B------:R-:W-:-:S04]  /*7900*/  MOV R11, UR5 ;  /* 0x00000005000b7c02 */ /* 0x000fc80008000f00 */
[----:B------:R-:W-:-:S04]  /*7910*/  SHF.L.U32 R11, R11, 0x1f, RZ ;  /* 0x0000001f0b0b7819 */ /* 0x000fc800000006ff */
[----:B------:R0:W1:Y:S01]  /*7920*/  SYNCS.PHASECHK.TRANS64.TRYWAIT P2, [UR26+0x28c30], R11 ;  /* 0x028c300bff0075a7 */ /* 0x000062000804015a */
[----:B------:R-:W-:Y:S05]  /*7930*/  @!P0 BRA `(.L_x_7214) ;  /* 0x0000000000048947 */ /* 0x000fea0003800000 */
[----:B------:R-:W-:Y:S01]  /*7940*/  BPT.TRAP 0x1 ;  /* 0x000000040000795c */ /* 0x000fe20000300000 */
.L_x_7214:
[----:B-1----:R-:W-:Y:S05]  /*7950*/  @P2 BRA `(.L_x_7215) ;  /* 0x0000000000082947 */ /* 0x002fea0003800000 */
[----:B------:R-:W1:Y:S02]  /*7960*/  SYNCS.PHASECHK.TRANS64.TRYWAIT P2, [UR26+0x28c30], R11 ;  /* 0x028c300bff0075a7 */ /* 0x000e64000804015a */
[----:B-1----:R-:W-:Y:S05]  /*7970*/  @!P2 BRA `(.L_x_7216) ;  /* 0x0000009400c8a947 */ /* 0x002fea0003800000 */
.L_x_7215:
        /* <DEDUP_REMOVED lines=35> */
[----:B---3--:R-:W-:Y:S01]  /*7bb0*/  FMUL.FTZ R14, R155, UR25 ;  /* 0x000000199b0e7c20 */ /* 0x008fe20008410000 */
        /* <DEDUP_REMOVED lines=11> */
[----:B------:R-:W-:-:S05]  /*7c70*/  FMUL.FTZ R169, R179, UR25 ;  /* 0x00000019b3a97c20 */ /* 0x000fca0008410000 */
        /* <DEDUP_REMOVED lines=8> */
[----:B------:R-:W-:Y:S01]  /*7d00*/  FMUL.FTZ R158, R177, UR25 ;  /* 0x00000019b19e7c20 */ /* 0x000fe20008410000 */
[----:B------:R-:W-:-:S05]  /*7d10*/  IMAD.U32 R177, RZ, RZ, UR6 ;  /* 0x00000006ffb17e24 */ /* 0x000fca000f8e00ff */
        /* <DEDUP_REMOVED lines=16> */
[----:B-1----:R-:W-:Y:S01]  /*7e20*/  FMNMX.FTZ R3, R157, R162, !PT ;  /* 0x000000a29d037209 */ /* 0x002fe20007810000 */
[----:B------:R-:W-:Y:S01]  /*7e30*/  FMUL.FTZ R162, R163, UR25 ;  /* 0x00000019a3a27c20 */ /* 0x000fe20008410000 */
[----:B------:R-:W-:Y:S01]  /*7e40*/  FMUL.FTZ R163, R166, UR25 ;  /* 0x00000019a6a37c20 */ /* 0x000fe20008410000 */
[----:B------:R-:W-:Y:S01]  /*7e50*/  FMUL.FTZ R166, R171, UR25 ;  /* 0x00000019aba67c20 */ /* 0x000fe20008410000 */
[----:B------:R-:W-:-:S03]  /*7e60*/  FMUL.FTZ R171, R182, UR25 ;  /* 0x00000019b6ab7c20 */ /* 0x000fc60008410000 */
[----:B------:R-:W1:Y:S01]  /*7e70*/  MUFU.TANH R161, R161 ;  /* 0x000000a100a17308 */ /* 0x000e620000002400 */
[----:B--2---:R-:W-:-:S07]  /*7e80*/  FMNMX.FTZ R164, R158, R3, !PT ;  /* 0x000000039ea47209 */ /* 0x004fce0007810000 */
[----:B------:R-:W2:Y:S01]  /*7e90*/  MUFU.TANH R12, R12 ;  /* 0x0000000c000c7308 */ /* 0x000ea20000002400 */
[----:B---3--:R-:W-:-:S07]  /*7ea0*/  FMNMX.FTZ R164, R159, R164, !PT ;  /* 0x000000a49fa47209 */ /* 0x008fce0007810000 */
[----:B------:R-:W3:Y:S01]  /*7eb0*/  MUFU.TANH R14, R14 ;  /* 0x0000000e000e7308 */ /* 0x000ee20000002400 */
[----:B-1----:R-:W-:Y:S01]  /*7ec0*/  FMNMX.FTZ R3, R161, R164, !PT ;  /* 0x000000a4a1037209 */ /* 0x002fe20007810000 */
[----:B------:R-:W-:Y:S01]  /*7ed0*/  FMUL.FTZ R164, R167, UR25 ;  /* 0x00000019a7a47c20 */ /* 0x000fe20008410000 */
[----:B------:R-:W-:-:S03]  /*7ee0*/  FMUL.FTZ R167, R174, UR25 ;  /* 0x00000019aea77c20 */ /* 0x000fc60008410000 */
        /* <DEDUP_REMOVED lines=15> */
[----:B------:R-:W0:Y:S08]  /*7fe0*/  MUFU.TANH R164, R164 ;  /* 0x000000a400a47308 */ /* 0x000e300000002400 */
[----:B------:R-:W4:Y:S01]  /*7ff0*/  MUFU.TANH R165, R165 ;  /* 0x000000a500a57308 */ /* 0x000f220000002400 */
[----:B--2---:R-:W-:-:S02]  /*8000*/  FMNMX.FTZ R3, R174, R175, !PT ;  /* 0x000000afae037209 */ /* 0x004fc40007810000 */
[----:B-1----:R-:W-:-:S03]  /*8010*/  FMNMX.FTZ R174, R162, R173, !PT ;  /* 0x000000ada2ae7209 */ /* 0x002fc60007810000 */
[----:B------:R-:W-:Y:S02]  /*8020*/  FMUL.FTZ R184, R3, UR7 ;  /* 0x0000000703b87c20 */ /* 0x000fe40008410000 */
[----:B------:R-:W1:Y:S01]  /*8030*/  MUFU.TANH R166, R166 ;  /* 0x000000a600a67308 */ /* 0x000e620000002400 */
[----:B---3--:R-:W-:Y:S01]  /*8040*/  FMNMX.FTZ R173, R163, R174, !PT ;  /* 0x000000aea3ad7209 */ /* 0x008fe20007810000 */
[----:B------:R-:W-:Y:S01]  /*8050*/  FADD.FTZ R18, -R3, R18 ;  /* 0x0000001203127221 */ /* 0x000fe20000010100 */
[--C-:B------:R-:W-:Y:S01]  /*8060*/  FFMA.FTZ R176, R152, UR7, -R184.reuse ;  /* 0x0000000798b07c23 */ /* 0x100fe200080108b8 */
[--C-:B------:R-:W-:Y:S01]  /*8070*/  FFMA.FTZ R17, R17, UR7, -R184.reuse ;  /* 0x0000000711117c23 */ /* 0x100fe200080108b8 */
[----:B0-----:R-:W-:Y:S01]  /*8080*/  FMNMX.FTZ R174, R164, R173, !PT ;  /* 0x000000ada4ae7209 */ /* 0x001fe20007810000 */
[----:B------:R-:W-:Y:S01]  /*8090*/  FMUL.FTZ R18, R18, UR7 ;  /* 0x0000000712127c20 */ /* 0x000fe20008410000 */
[--C-:B------:R-:W-:Y:S01]  /*80a0*/  FFMA.FTZ R19, R19, UR7, -R184.reuse ;  /* 0x0000000713137c23 */ /* 0x100fe200080108b8 */
[----:B------:R-:W0:Y:S01]  /*80b0*/  MUFU.TANH R167, R167 ;  /* 0x000000a700a77308 */ /* 0x000e220000002400 */
[----:B----4-:R-:W-:Y:S01]  /*80c0*/  FMNMX.FTZ R173, R165, R174, !PT ;  /* 0x000000aea5ad7209 */ /* 0x010fe20007810000 */
[--C-:B------:R-:W-:Y:S01]  /*80d0*/  FFMA.FTZ R20, R20, UR7, -R184.reuse ;  /* 0x0000000714147c23 */ /* 0x100fe200080108b8 */
[--C-:B------:R-:W-:Y:S01]  /*80e0*/  FFMA.FTZ R21, R21, UR7, -R184.reuse ;  /* 0x0000000715157c23 */ /* 0x100fe200080108b8 */
[--C-:B------:R-:W-:Y:S01]  /*80f0*/  FFMA.FTZ R22, R22, UR7, -R184.reuse ;  /* 0x0000000716167c23 */ /* 0x100fe200080108b8 */
[--C-:B------:R-:W-:Y:S01]  /*8100*/  FFMA.FTZ R23, R23, UR7, -R184.reuse ;  /* 0x0000000717177c23 */ /* 0x100fe200080108b8 */
[--C-:B------:R-:W-:Y:S01]  /*8110*/  FFMA.FTZ R153, R153, UR7, -R184.reuse ;  /* 0x0000000799997c23 */ /* 0x100fe200080108b8 */
[--C-:B------:R-:W-:Y:S01]  /*8120*/  FFMA.FTZ R178, R154, UR7, -R184.reuse ;  /* 0x000000079ab27c23 */ /* 0x100fe200080108b8 */
[----:B------:R-:W2:Y:S01]  /*8130*/  MUFU.TANH R168, R168 ;  /* 0x000000a800a87308 */ /* 0x000ea20000002400 */
[----:B-1----:R-:W-:Y:S01]  /*8140*/  FMNMX.FTZ R174, R166, R173, !PT ;  /* 0x000000ada6ae7209 */ /* 0x002fe20007810000 */
[--C-:B------:R-:W-:Y:S01]  /*8150*/  FFMA.FTZ R155, R155, UR7, -R184.reuse ;  /* 0x000000079b9b7c23 */ /* 0x100fe200080108b8 */
[--C-:B------:R-:W-:Y:S01]  /*8160*/  FFMA.FTZ R180, R156, UR7, -R184.reuse ;  /* 0x000000079cb47c23 */ /* 0x100fe200080108b8 */
[--C-:B------:R-:W-:Y:S01]  /*8170*/  FFMA.FTZ R157, R157, UR7, -R184.reuse ;  /* 0x000000079d9d7c23 */ /* 0x100fe200080108b8 */
[--C-:B------:R-:W-:Y:S01]  /*8180*/  FFMA.FTZ R182, R158, UR7, -R184.reuse ;  /* 0x000000079eb67c23 */ /* 0x100fe200080108b8 */
[----:B------:R-:W-:Y:S01]  /*8190*/  FFMA.FTZ R159, R159, UR7, -R184 ;  /* 0x000000079f9f7c23 */ /* 0x000fe200080108b8 */
[----:B------:R-:W-:Y:S01]  /*81a0*/  @!P2 IMAD R154, R177, 0x40, R0 ;  /* 0x00000040b19aa824 */ /* 0x000fe200078e0200 */
[----:B------:R-:W1:Y:S01]  /*81b0*/  MUFU.TANH R170, R170 ;  /* 0x000000aa00aa7308 */ /* 0x000e620000002400 */
[----:B0-----:R-:W-:Y:S01]  /*81c0*/  FMNMX.FTZ R173, R167, R174, !PT ;  /* 0x000000aea7ad7209 */ /* 0x001fe20007810000 */
[--C-:B------:R-:W-:Y:S01]  /*81d0*/  FFMA.FTZ R174, R4, UR7, -R184.reuse ;  /* 0x0000000704ae7c23 */ /* 0x100fe200080108b8 */
[----:B------:R-:W-:Y:S01]  /*81e0*/  FFMA.FTZ R184, R161, UR7, -R184 ;  /* 0x00000007a1b87c23 */ /* 0x000fe200080108b8 */
[----:B------:R-:W-:-:S04]  /*81f0*/  @!P2 LEA R154, R154, UR39, 0x2 ;  /* 0x000000279a9aac11 */ /* 0x000fc8000f8e10ff */
[----:B------:R-:W0:Y:S01]  /*8200*/  MUFU.TANH R169, R169 ;  /* 0x000000a900a97308 */ /* 0x000e220000002400 */
[----:B--2---:R-:W-:-:S07]  /*8210*/  FMNMX.FTZ R173, R168, R173, !PT ;  /* 0x000000ada8ad7209 */ /* 0x004fce0007810000 */
[----:B------:R-:W2:Y:S01]  /*8220*/  MUFU.TANH R171, R171 ;  /* 0x000000ab00ab7308 */ /* 0x000ea20000002400 */
[----:B-1----:R-:W-:-:S07]  /*8230*/  FMNMX.FTZ R4, R170, R173, !PT ;  /* 0x000000adaa047209 */ /* 0x002fce0007810000 */
[----:B------:R-:W1:Y:S01]  /*8240*/  MUFU.TANH R172, R172 ;  /* 0x000000ac00ac7308 */ /* 0x000e620000002400 */
[----:B0-----:R-:W-:-:S07]  /*8250*/  FMNMX.FTZ R4, R169, R4, !PT ;  /* 0x00000004a9047209 */ /* 0x001fce0007810000 */
[----:B------:R-:W0:Y:S01]  /*8260*/  MUFU.EX2 R18, R18 ;  /* 0x0000001200127308 */ /* 0x000e220000000800 */
[----:B--2---:R-:W-:-:S07]  /*8270*/  FMNMX.FTZ R173, R171, R4, !PT ;  /* 0x00000004abad7209 */ /* 0x004fce0007810000 */
[----:B------:R-:W2:Y:S01]  /*8280*/  MUFU.EX2 R17, R17 ;  /* 0x0000001100117308 */ /* 0x000ea20000000800 */
[----:B-1----:R-:W-:-:S05]  /*8290*/  FMNMX.FTZ R173, R172, R173, !PT ;  /* 0x000000adacad7209 */ /* 0x002fca0007810000 */
[----:B------:R-:W1:Y:S02]  /*82a0*/  SHFL.BFLY PT, R4, R173, 0x2, 0x1f ;  /* 0x0c401f00ad047f89 */ /* 0x000e6400000e0000 */
[----:B------:R-:W3:Y:S01]  /*82b0*/  MUFU.EX2 R174, R174 ;  /* 0x000000ae00ae7308 */ /* 0x000ee20000000800 */
[-C--:B0-----:R-:W-:Y:S01]  /*82c0*/  FMUL.FTZ R24, R24, R18.reuse ;  /* 0x0000001218187220 */ /* 0x081fe20000410000 */
[-C--:B------:R-:W-:Y:S01]  /*82d0*/  FMUL.FTZ R25, R25, R18.reuse ;  /* 0x0000001219197220 */ /* 0x080fe20000410000 */
[-C--:B------:R-:W-:Y:S01]  /*82e0*/  FMUL.FTZ R28, R28, R18.reuse ;  /* 0x000000121c1c7220 */ /* 0x080fe20000410000 */
[-C--:B------:R-:W-:Y:S01]  /*82f0*/  FMUL.FTZ R29, R29, R18.reuse ;  /* 0x000000121d1d7220 */ /* 0x080fe20000410000 */
[-C--:B------:R-:W-:Y:S01]  /*8300*/  FMUL.FTZ R32, R32, R18.reuse ;  /* 0x0000001220207220 */ /* 0x080fe20000410000 */
[-C--:B------:R-:W-:Y:S01]  /*8310*/  FMUL.FTZ R33, R33, R18.reuse ;  /* 0x0000001221217220 */ /* 0x080fe20000410000 */
[-C--:B------:R-:W-:Y:S01]  /*8320*/  FMUL.FTZ R36, R36, R18.reuse ;  /* 0x0000001224247220 */ /* 0x080fe20000410000 */
[----:B------:R-:W0:Y:S01]  /*8330*/  MUFU.EX2 R19, R19 ;  /* 0x0000001300137308 */ /* 0x000e220000000800 */
        /* <DEDUP_REMOVED lines=12> */
[----:B------:R-:W-:Y:S01]  /*8400*/  FMUL.FTZ R57, R57, R18 ;  /* 0x0000001239397220 */ /* 0x000fe20000410000 */
[----:B-1----:R-:W-:Y:S01]  /*8410*/  FMNMX.FTZ R152, R173, R4, !PT ;  /* 0x00000004ad987209 */ /* 0x002fe20007810000 */
[-C--:B------:R-:W-:Y:S01]  /*8420*/  FMUL.FTZ R60, R60, R18.reuse ;  /* 0x000000123c3c7220 */ /* 0x080fe20000410000 */
[----:B------:R-:W1:Y:S01]  /*8430*/  MUFU.EX2 R21, R21 ;  /* 0x0000001500157308 */ /* 0x000e620000000800 */
[-C--:B------:R-:W-:Y:S01]  /*8440*/  FMUL.FTZ R61, R61, R18.reuse ;  /* 0x000000123d3d7220 */ /* 0x080fe20000410000 */
[-C--:B------:R-:W-:Y:S01]  /*8450*/  FMUL.FTZ R64, R64, R18.reuse ;  /* 0x0000001240407220 */ /* 0x080fe20000410000 */
[----:B------:R-:W4:Y:S01]  /*8460*/  SHFL.BFLY PT, R173, R152, 0x1, 0x1f ;  /* 0x0c201f0098ad7f89 */ /* 0x000f2200000e0000 */
        /* <DEDUP_REMOVED lines=23> */
[----:B----4-:R-:W-:Y:S01]  /*85e0*/  FMNMX.FTZ R4, R152, R173, !PT ;  /* 0x000000ad98047209 */ /* 0x010fe20007810000 */
[-C--:B------:R-:W-:Y:S01]  /*85f0*/  FMUL.FTZ R105, R105, R18.reuse ;  /* 0x0000001269697220 */ /* 0x080fe20000410000 */
[----:B------:R-:W-:Y:S01]  /*8600*/  @!P1 IADD3 R152, R190, 0x28c40, RZ ;  /* 0x00028c40be989810 */ /* 0x000fe20007ffe0ff */
[-C--:B------:R-:W-:Y:S01]  /*8610*/  FMUL.FTZ R108, R108, R18.reuse ;  /* 0x000000126c6c7220 */ /* 0x080fe20000410000 */
[-C--:B------:R-:W-:Y:S01]  /*8620*/  FMUL.FTZ R109, R109, R18.reuse ;  /* 0x000000126d6d7220 */ /* 0x080fe20000410000 */
[C---:B------:R-:W-:Y:S01]  /*8630*/  FADD.FTZ R13, -R4.reuse, R13 ;  /* 0x0000000d040d7221 */ /* 0x040fe20000010100 */
[----:B------:R-:W-:Y:S01]  /*8640*/  FMUL.FTZ R175, R4, UR7 ;  /* 0x0000000704af7c20 */ /* 0x000fe20008410000 */
[----:B------:R-:W-:Y:S01]  /*8650*/  @!P1 PRMT R152, RZ, 0x654, R152 ;  /* 0x00000654ff989816 */ /* 0x000fe20000000098 */
[----:B------:R-:W-:Y:S01]  /*8660*/  MUFU.EX2 R153, R153 ;  /* 0x0000009900997308 */ /* 0x000fe20000000800 */
[----:B------:R-:W-:Y:S01]  /*8670*/  FMUL.FTZ R13, R13, UR7 ;  /* 0x000000070d0d7c20 */ /* 0x000fe20008410000 */
[--C-:B------:R-:W-:Y:S01]  /*8680*/  FFMA.FTZ R12, R12, UR7, -R175.reuse ;  /* 0x000000070c0c7c23 */ /* 0x100fe200080108af */
[--C-:B------:R-:W-:Y:S01]  /*8690*/  FFMA.FTZ R161, R14, UR7, -R175.reuse ;  /* 0x000000070ea17c23 */ /* 0x100fe200080108af */
[--C-:B------:R-:W-:Y:S01]  /*86a0*/  FFMA.FTZ R14, R15, UR7, -R175.reuse ;  /* 0x000000070f0e7c23 */ /* 0x100fe200080108af */
[--C-:B------:R-:W-:Y:S01]  /*86b0*/  FFMA.FTZ R15, R16, UR7, -R175.reuse ;  /* 0x00000007100f7c23 */ /* 0x100fe200080108af */
[--C-:B------:R-:W-:Y:S01]  /*86c0*/  FFMA.FTZ R16, R160, UR7, -R175.reuse ;  /* 0x00000007a0107c23 */ /* 0x100fe200080108af */
[----:B------:R3:W-:Y:S01]  /*86d0*/  @!P1 SYNCS.ARRIVE.TRANS64.RED.A1T0 RZ, [R152+URZ], RZ ;  /* 0x000000ff98ff99a7 */ /* 0x0007e2000810043f */
[----:B------:R-:W4:Y:S01]  /*86e0*/  MUFU.EX2 R13, R13 ;  /* 0x0000000d000d7308 */ /* 0x000f220000000800 */
[--C-:B------:R-:W-:Y:S01]  /*86f0*/  FFMA.FTZ R173, R162, UR7, -R175.reuse ;  /* 0x00000007a2ad7c23 */ /* 0x100fe200080108af */
[--C-:B------:R-:W-:Y:S01]  /*8700*/  FFMA.FTZ R163, R163, UR7, -R175.reuse ;  /* 0x00000007a3a37c23 */ /* 0x100fe200080108af */
[--C-:B------:R-:W-:Y:S01]  /*8710*/  FFMA.FTZ R164, R164, UR7, -R175.reuse ;  /* 0x00000007a4a47c23 */ /* 0x100fe200080108af */
[--C-:B------:R-:W-:Y:S01]  /*8720*/  FFMA.FTZ R165, R165, UR7, -R175.reuse ;  /* 0x00000007a5a57c23 */ /* 0x100fe200080108af */
[--C-:B------:R-:W-:Y:S01]  /*8730*/  FFMA.FTZ R166, R166, UR7, -R175.reuse ;  /* 0x00000007a6a67c23 */ /* 0x100fe200080108af */
[----:B------:R-:W-:Y:S01]  /*8740*/  FFMA.FTZ R167, R167, UR7, -R175 ;  /* 0x00000007a7a77c23 */ /* 0x000fe200080108af */
[----:B---3--:R-:W-:Y:S01]  /*8750*/  FADD.FTZ R152, R174, R5 ;  /* 0x00000005ae987221 */ /* 0x008fe20000010000 */
[----:B------:R-:W3:Y:S01]  /*8760*/  MUFU.EX2 R12, R12 ;  /* 0x0000000c000c7308 */ /* 0x000ee20000000800 */
[--C-:B------:R-:W-:Y:S01]  /*8770*/  FFMA.FTZ R168, R168, UR7, -R175.reuse ;  /* 0x00000007a8a87c23 */ /* 0x100fe200080108af */
[--C-:B------:R-:W-:Y:S01]  /*8780*/  FFMA.FTZ R170, R170, UR7, -R175.reuse ;  /* 0x00000007aaaa7c23 */ /* 0x100fe200080108af */
[----:B0-----:R-:W-:Y:S01]  /*8790*/  FADD.FTZ R5, R19, R152 ;  /* 0x0000009813057221 */ /* 0x001fe20000010000 */
[--C-:B------:R-:W-:Y:S01]  /*87a0*/  FFMA.FTZ R169, R169, UR7, -R175.reuse ;  /* 0x00000007a9a97c23 */ /* 0x100fe200080108af */
[--C-:B------:R-:W-:Y:S01]  /*87b0*/  FFMA.FTZ R171, R171, UR7, -R175.reuse ;  /* 0x00000007abab7c23 */ /* 0x100fe200080108af */
[----:B------:R-:W-:Y:S01]  /*87c0*/  FFMA.FTZ R172, R172, UR7, -R175 ;  /* 0x00000007acac7c23 */ /* 0x000fe200080108af */
[----:B--2---:R-:W-:Y:S01]  /*87d0*/  FADD.FTZ R152, R20, R5 ;  /* 0x0000000514987221 */ /* 0x004fe20000010000 */
[----:B------:R-:W0:Y:S01]  /*87e0*/  MUFU.EX2 R161, R161 ;  /* 0x000000a100a17308 */ /* 0x000e220000000800 */
[----:B------:R-:W-:Y:S01]  /*87f0*/  @!P2 STS [R154+0x28800], R18 ;  /* 0x028800129a00a388 */ /* 0x000fe20000000800 */
[-C--:B------:R-:W-:Y:S01]  /*8800*/  FMUL.FTZ R112, R112, R18.reuse ;  /* 0x0000001270707220 */ /* 0x080fe20000410000 */
[----:B-1----:R-:W-:Y:S01]  /*8810*/  FADD.FTZ R175, R21, R152 ;  /* 0x0000009815af7221 */ /* 0x002fe20000010000 */
[-C--:B------:R-:W-:Y:S01]  /*8820*/  FMUL.FTZ R113, R113, R18.reuse ;  /* 0x0000001271717220 */ /* 0x080fe20000410000 */
[----:B----4-:R1:W-:Y:S01]  /*8830*/  @!P2 STS [R154+0x28820], R13 ;  /* 0x0288200d9a00a388 */ /* 0x0103e20000000800 */
[----:B------:R-:W-:Y:S01]  /*8840*/  FMUL.FTZ R116, R116, R18 ;  /* 0x0000001274747220 */ /* 0x000fe20000410000 */
[----:B------:R-:W-:Y:S01]  /*8850*/  FADD.FTZ R152, R22, R175 ;  /* 0x000000af16987221 */ /* 0x000fe20000010000 */
[----:B------:R-:W2:Y:S01]  /*8860*/  MUFU.EX2 R14, R14 ;  /* 0x0000000e000e7308 */ /* 0x000ea20000000800 */
[----:B---3--:R-:W-:Y:S01]  /*8870*/  FFMA.FTZ R6, R13, R6, R12 ;  /* 0x000000060d067223 */ /* 0x008fe2000001000c */
[-C--:B------:R-:W-:Y:S01]  /*8880*/  FMUL.FTZ R117, R117, R18.reuse ;  /* 0x0000001275757220 */ /* 0x080fe20000410000 */
[----:B------:R-:W-:Y:S01]  /*8890*/  FADD.FTZ R175, R23, R152 ;  /* 0x0000009817af7221 */ /* 0x000fe20000010000 */
[-C--:B------:R-:W-:Y:S01]  /*88a0*/  FMUL.FTZ R120, R120, R18.reuse ;  /* 0x0000001278787220 */ /* 0x080fe20000410000 */
[-C--:B------:R-:W-:Y:S01]  /*88b0*/  FMUL.FTZ R121, R121, R18.reuse ;  /* 0x0000001279797220 */ /* 0x080fe20000410000 */
[-C--:B------:R-:W-:Y:S01]  /*88c0*/  FMUL.FTZ R124, R124, R18.reuse ;  /* 0x000000127c7c7220 */ /* 0x080fe20000410000 */
[----:B------:R-:W-:Y:S01]  /*88d0*/  FADD.FTZ R152, R176, R175 ;  /* 0x000000afb0987221 */ /* 0x000fe20000010000 */
[----:B------:R-:W3:Y:S01]  /*88e0*/  MUFU.EX2 R15, R15 ;  /* 0x0000000f000f7308 */ /* 0x000ee20000000800 */
[----:B0-----:R-:W-:Y:S01]  /*88f0*/  FADD.FTZ R5, R161, R6 ;  /* 0x00000006a1057221 */ /* 0x001fe20000010000 */
[-C--:B------:R-:W-:Y:S01]  /*8900*/  FMUL.FTZ R125, R125, R18.reuse ;  /* 0x000000127d7d7220 */ /* 0x080fe20000410000 */
[----:B------:R-:W-:Y:S01]  /*8910*/  FADD.FTZ R175, R153, R152 ;  /* 0x0000009899af7221 */ /* 0x000fe20000010000 */
        /* <DEDUP_REMOVED lines=15> */
[----:B------:R-:W-:Y:S01]  /*8a10*/  FMUL.FTZ R149, R149, R18 ;  /* 0x0000001295957220 */ /* 0x000fe20000410000 */
[----:B-1----:R-:W-:Y:S01]  /*8a20*/  F2FP.F16.F32.PACK_AB R154, R20, R19 ;  /* 0x00000013149a723e */ /* 0x002fe200000000ff */
[----:B------:R-:W-:Y:S01]  /*8a30*/  FMUL.FTZ R26, R26, R13 ;  /* 0x0000000d1a1a7220 */ /* 0x000fe20000410000 */
[----:B------:R-:W-:Y:S01]  /*8a40*/  F2FP.F16.F32.PACK_AB R156, R22, R21 ;  /* 0x00000015169c723e */ /* 0x000fe200000000ff */
[----:B------:R-:W-:Y:S01]  /*8a50*/  FMUL.FTZ R27, R27, R13 ;  /* 0x0000000d1b1b7220 */ /* 0x000fe20000410000 */
[----:B------:R-:W1:Y:S01]  /*8a60*/  MUFU.EX2 R163, R163 ;  /* 0x000000a300a37308 */ /* 0x000e620000000800 */
[----:B0-----:R-:W-:Y:S01]  /*8a70*/  FADD.FTZ R6, R16, R5 ;  /* 0x0000000510067221 */ /* 0x001fe20000010000 */
        /* <DEDUP_REMOVED lines=23> */
[C---:B0-----:R-:W-:Y:S01]  /*8bf0*/  FADD.FTZ R152, R178.reuse, R175 ;  /* 0x000000afb2987221 */ /* 0x041fe20000010000 */
[----:B------:R-:W-:Y:S01]  /*8c00*/  F2FP.F16.F32.PACK_AB R160, R178, R153 ;  /* 0x00000099b2a0723e */ /* 0x000fe200000000ff */
[-C--:B------:R-:W-:Y:S01]  /*8c10*/  FMUL.FTZ R63, R63, R13.reuse ;  /* 0x0000000d3f3f7220 */ /* 0x080fe20000410000 */
[----:B------:R-:W-:Y:S01]  /*8c20*/  F2FP.F16.F32.PACK_AB R153, R161, R12 ;  /* 0x0000000ca199723e */ /* 0x000fe200000000ff */
        /* <DEDUP_REMOVED lines=31> */
[----:B------:R-:W-:Y:S01]  /*8e20*/  F2FP.F16.F32.PACK_AB R155, R15, R14 ;  /* 0x0000000e0f9b723e */ /* 0x000fe200000000ff */
[----:B------:R-:W-:Y:S01]  /*8e30*/  BAR.SYNC.DEFER_BLOCKING 0xf, 0x100 ;  /* 0x03c4000000007b1d */ /* 0x000fe20000010000 */
[-C--:B------:R-:W-:Y:S01]  /*8e40*/  FMUL.FTZ R107, R107, R13.reuse ;  /* 0x0000000d6b6b7220 */ /* 0x080fe20000410000 */
[-C--:B------:R-:W-:Y:S01]  /*8e50*/  FMUL.FTZ R110, R110, R13.reuse ;  /* 0x0000000d6e6e7220 */ /* 0x080fe20000410000 */
[----:B------:R-:W-:Y:S01]  /*8e60*/  FMUL.FTZ R111, R111, R13 ;  /* 0x0000000d6f6f7220 */ /* 0x000fe20000410000 */
[C---:B-1----:R-:W-:Y:S01]  /*8e70*/  FADD.FTZ R6, R188.reuse, R5 ;  /* 0x00000005bc067221 */ /* 0x042fe20000010000 */
[----:B------:R-:W-:Y:S01]  /*8e80*/  F2FP.F16.F32.PACK_AB R161, R188, R165 ;  /* 0x000000a5bca1723e */ /* 0x000fe200000000ff */
[----:B------:R-:W1:Y:S01]  /*8e90*/  MUFU.EX2 R167, R167 ;  /* 0x000000a700a77308 */ /* 0x000e620000000800 */
[-C--:B------:R-:W-:Y:S01]  /*8ea0*/  FMUL.FTZ R114, R114, R13.reuse ;  /* 0x0000000d72727220 */ /* 0x080fe20000410000 */
[-C--:B------:R-:W-:Y:S01]  /*8eb0*/  FMUL.FTZ R115, R115, R13.reuse ;  /* 0x0000000d73737220 */ /* 0x080fe20000410000 */
[-C--:B------:R-:W-:Y:S01]  /*8ec0*/  FMUL.FTZ R118, R118, R13.reuse ;  /* 0x0000000d76767220 */ /* 0x080fe20000410000 */
[-C--:B------:R-:W-:Y:S01]  /*8ed0*/  FMUL.FTZ R119, R119, R13.reuse ;  /* 0x0000000d77777220 */ /* 0x080fe20000410000 */
[-C--:B------:R-:W-:Y:S01]  /*8ee0*/  FMUL.FTZ R122, R122, R13.reuse ;  /* 0x0000000d7a7a7220 */ /* 0x080fe20000410000 */
[----:B0-----:R-:W-:Y:S01]  /*8ef0*/  FADD.FTZ R17, R157, R18 ;  /* 0x000000129d117221 */ /* 0x001fe20000010000 */
        /* <DEDUP_REMOVED lines=11> */
[----:B------:R1:W-:Y:S01]  /*8fb0*/  STSM.16.M88.4 [R10+0x26800], R152 ;  /* 0x026800980a007844 */ /* 0x0003e20000000200 */
        /* <DEDUP_REMOVED lines=9> */
[----:B------:R-:W-:Y:S01]  /*9050*/  F2FP.F16.F32.PACK_AB R157, R173, R16 ;  /* 0x00000010ad9d723e */ /* 0x000fe200000000ff */
[----:B------:R-:W-:-:S03]  /*9060*/  FMUL.FTZ R151, R151, R13 ;  /* 0x0000000d97977220 */ /* 0x000fc60000410000 */
[----:B------:R-:W0:Y:S01]  /*9070*/  MUFU.EX2 R170, R170 ;  /* 0x000000aa00aa7308 */ /* 0x000e220000000800 */
[----:B--2---:R-:W-:-:S07]  /*9080*/  FADD.FTZ R5, R168, R5 ;  /* 0x00000005a8057221 */ /* 0x004fce0000010000 */
[----:B------:R-:W2:Y:S01]  /*9090*/  MUFU.EX2 R184, R184 ;  /* 0x000000b800b87308 */ /* 0x000ea20000000800 */
[----:B---3--:R-:W-:-:S07]  /*90a0*/  FADD.FTZ R17, R159, R6 ;  /* 0x000000069f117221 */ /* 0x008fce0000010000 */
[----:B------:R-:W3:Y:S01]  /*90b0*/  MUFU.EX2 R169, R169 ;  /* 0x000000a900a97308 */ /* 0x000ee20000000800 */
[----:B0-----:R-:W-:-:S07]  /*90c0*/  FADD.FTZ R6, R170, R5 ;  /* 0x00000005aa067221 */ /* 0x001fce0000010000 */
[----:B------:R-:W0:Y:S01]  /*90d0*/  MUFU.EX2 R171, R171 ;  /* 0x000000ab00ab7308 */ /* 0x000e220000000800 */
[C---:B--2---:R-:W-:Y:S01]  /*90e0*/  F2FP.F16.F32.PACK_AB R166, R184.reuse, R159 ;  /* 0x0000009fb8a6723e */ /* 0x044fe200000000ff */
[----:B------:R-:W-:Y:S01]  /*90f0*/  FADD.FTZ R5, R184, R17 ;  /* 0x00000011b8057221 */ /* 0x000fe20000010000 */
[----:B------:R-:W-:Y:S02]  /*9100*/  F2FP.F16.F32.PACK_AB R159, R186, R163 ;  /* 0x000000a3ba9f723e */ /* 0x000fe400000000ff */
[----:B------:R-:W-:-:S03]  /*9110*/  F2FP.F16.F32.PACK_AB R163, R168, R167 ;  /* 0x000000a7a8a3723e */ /* 0x000fc600000000ff */
[----:B------:R-:W2:Y:S01]  /*9120*/  MUFU.EX2 R172, R172 ;  /* 0x000000ac00ac7308 */ /* 0x000ea20000000800 */
[C---:B---3--:R-:W-:Y:S01]  /*9130*/  FADD.FTZ R6, R169.reuse, R6 ;  /* 0x00000006a9067221 */ /* 0x048fe20000010000 */
[----:B------:R-:W-:Y:S01]  /*9140*/  F2FP.F16.F32.PACK_AB R165, R169, R170 ;  /* 0x000000aaa9a5723e */ /* 0x000fe200000000ff */
[----:B------:R1:W-:Y:S04]  /*9150*/  STSM.16.M88.4 [R8], R156 ;  /* 0x0000009c08007844 */ /* 0x0003e80000000200 */
[----:B------:R1:W-:Y:S01]  /*9160*/  STSM.16.M88.4 [R9], R160 ;  /* 0x000000a009007844 */ /* 0x0003e20000000200 */
[----:B0-----:R-:W-:Y:S01]  /*9170*/  FADD.FTZ R15, R171, R6 ;  /* 0x00000006ab0f7221 */ /* 0x001fe20000010000 */
[----:B--2---:R-:W-:-:S03]  /*9180*/  F2FP.F16.F32.PACK_AB R167, R172, R171 ;  /* 0x000000abaca7723e */ /* 0x004fc600000000ff */
[----:B------:R-:W-:Y:S02]  /*9190*/  FADD.FTZ R6, R172, R15 ;  /* 0x0000000fac067221 */ /* 0x000fe40000010000 */
[----:B------:R1:W-:Y:S01]  /*91a0*/  STSM.16.M88.4 [R7], R164 ;  /* 0x000000a407007844 */ /* 0x0003e20000000200 */
[----:B------:R-:W-:Y:S05]  /*91b0*/  @!P0 BRA `(.L_x_7217) ;  /* 0x0000000000048947 */ /* 0x000fea0003800000 */
[----:B------:R-:W-:Y:S01]  /*91c0*/  BPT.TRAP 0x1 ;  /* 0x000000040000795c */ /* 0x000fe20000300000 */
.L_x_7217:
[----:B------:R0:W2:Y:S01]  /*91d0*/  SYNCS.PHASECHK.TRANS64.TRYWAIT P2, [UR26+0x28c50], R11 ;  /* 0x028c500bff0075a7 */ /* 0x0000a2000804015a */
[----:B------:R-:W-:Y:S05]  /*91e0*/  @!P0 BRA `(.L_x_7218) ;  /* 0x0000000000048947 */ /* 0x000fea0003800000 */
[----:B------:R-:W-:Y:S01]  /*91f0*/  BPT.TRAP 0x1 ;  /* 0x000000040000795c */ /* 0x000fe20000300000 */
.L_x_7218:
[----:B--2---:R-:W-:Y:S05]  /*9200*/  @P2 BRA `(.L_x_7219) ;  /* 0x0000000000082947 */ /* 0x004fea0003800000 */
[----:B------:R-:W2:Y:S02]  /*9210*/  SYNCS.PHASECHK.TRANS64.TRYWAIT P2, [UR26+0x28c50], R11 ;  /* 0x028c500bff0075a7 */ /* 0x000ea4000804015a */
[----:B--2---:R-:W-:Y:S05]  /*9220*/  @!P2 BRA `(.L_x_7220) ;  /* 0x0000007c00b4a947 */ /* 0x004fea0003800000 */
.L_x_7219:
[----:B------:R-:W-:Y:S01]  /*9230*/  ULEA UR6, UR4, UR38, 0xc ;  /* 0x0000002604067291 */ /* 0x000fe2000f8e603f */
[----:B------:R-:W-:Y:S01]  /*9240*/  WARPGROUP.ARRIVE ;  /* 0x00000000000079c5 */ /* 0x000fe20000000000 */
[----:B------:R-:W-:Y:S01]  /*9250*/  UMOV UR11, 0x40000040 ;  /* 0x40000040000b7882 */ /* 0x000fe20000000000 */
[----:B------:R-:W-:Y:S01]  /*9260*/  UISETP.GT.AND UP0, UPT, UR41, UR40, UPT ;  /* 0x000000282900728c */ /* 0x000fe2000bf04270 */
[----:B0-2---:R-:W-:Y:S01]  /*9270*/  @!P1 VIADD R11, R190, 0x28c60 ;  /* 0x00028c60be0b9836 */ /* 0x005fe20000000000 */
[----:B------:R-:W-:Y:S01]  /*9280*/  UIADD3 UR41, UR41, -0x1, URZ ;  /* 0xffffffff29297890 */ /* 0x000fe2000fffe03f */
[----:B------:R-:W-:Y:S01]  /*9290*/  MOV R13, R4 ;  /* 0x00000004000d7202 */ /* 0x000fe20000000f00 */
[----:B------:R-:W-:Y:S01]  /*92a0*/  UMOV UR10, UR6 ;  /* 0x00000006000a7c82 */ /* 0x000fe20008000000 */
[----:B------:R-:W-:Y:S01]  /*92b0*/  IMAD.MOV.U32 R18, RZ, RZ, R3 ;  /* 0x000000ffff127224 */ /* 0x000fe200078e0003 */
        /* <DEDUP_REMOVED lines=34> */
.L_x_7212:
[----:B-12---:R-:W1:Y:S01]  /*94e0*/  SHFL.BFLY PT, R8, R5, 0x2, 0x1f ;  /* 0x0c401f0005087f89 */ /* 0x006e6200000e0000 */
[----:B------:R-:W-:Y:S08]  /*94f0*/  BAR.ARV 0x8, 0x100 ;  /* 0x0204000000007b1d */ /* 0x000ff00000002000 */
[----:B------:R-:W-:Y:S01]  /*9500*/  BAR.SYNC.DEFER_BLOCKING 0xf, 0x100 ;  /* 0x03c4000000007b1d */ /* 0x000fe20000010000 */
[----:B------:R-:W-:-:S02]  /*9510*/  ISETP.NE.AND P0, PT, R2, RZ, PT ;  /* 0x000000ff0200720c */ /* 0x000fc40003f05270 */
[----:B------:R-:W-:-:S03]  /*9520*/  MOV R2, RZ ;  /* 0x000000ff00027202 */ /* 0x000fc60000000f00 */
[----:B------:R-:W2:Y:S01]  /*9530*/  SHFL.BFLY PT, R9, R6, 0x2, 0x1f ;  /* 0x0c401f0006097f89 */ /* 0x000ea200000e0000 */
[----:B-1----:R-:W-:Y:S01]  /*9540*/  FADD.FTZ R8, R8, R5 ;  /* 0x0000000508087221 */ /* 0x002fe20000010000 */
[----:B------:R-:W-:-:S04]  /*9550*/  IMAD.U32 R5, RZ, RZ, UR4 ;  /* 0x00000004ff057e24 */ /* 0x000fc8000f8e00ff */
[----:B------:R-:W4:Y:S01]  /*9560*/  SHFL.BFLY PT, R7, R8, 0x1, 0x1f ;  /* 0x0c201f0008077f89 */ /* 0x000f2200000e0000 */
[----:B------:R-:W-:Y:S01]  /*9570*/  IMAD R0, R5, 0x40, R0 ;  /* 0x0000004005007824 */ /* 0x000fe200078e0200 */
[----:B------:R-:W-:-:S04]  /*9580*/  MOV R5, 0xff800000 ;  /* 0xff80000000057802 */ /* 0x000fc80000000f00 */
[----:B------:R-:W-:Y:S01]  /*9590*/  @!P0 LEA R0, R0, UR39, 0x2 ;  /* 0x0000002700008c11 */ /* 0x000fe2000f8e10ff */
[----:B--2---:R-:W-:Y:S01]  /*95a0*/  FADD.FTZ R9, R9, R6 ;  /* 0x0000000609097221 */ /* 0x004fe20000010000 */
[----:B------:R-:W-:-:S04]  /*95b0*/  IMAD.MOV.U32 R6, RZ, RZ, -0x800000 ;  /* 0xff800000ff067424 */ /* 0x000fc800078e00ff */
[----:B------:R-:W1:Y:S01]  /*95c0*/  SHFL.BFLY PT, R10, R9, 0x1, 0x1f ;  /* 0x0c201f00090a7f89 */ /* 0x000e6200000e0000 */
[----:B----4-:R-:W-:Y:S01]  /*95d0*/  FADD.FTZ R11, R8, R7 ;  /* 0x00000007080b7221 */ /* 0x010fe20000010000 */
[----:B------:R-:W-:-:S04]  /*95e0*/  IMAD.MOV.U32 R7, RZ, RZ, RZ ;  /* 0x000000ffff077224 */ /* 0x000fc800078e00ff */
[----:B------:R-:W-:-:S13]  /*95f0*/  FSETP.NE.FTZ.AND P1, PT, R11, RZ, PT ;  /* 0x000000ff0b00720b */ /* 0x000fda0003f35000 */
[----:B------:R-:W2:Y:S01]  /*9600*/  @P1 MUFU.RCP R7, R11 ;  /* 0x0000000b00071308 */ /* 0x000ea20000001000 */
[----:B-1----:R-:W-:-:S05]  /*9610*/  FADD.FTZ R10, R9, R10 ;  /* 0x0000000a090a7221 */ /* 0x002fca0000010000 */
[----:B------:R-:W-:Y:S02]  /*9620*/  FSETP.NE.FTZ.AND P2, PT, R10, RZ, PT ;  /* 0x000000ff0a00720b */ /* 0x000fe40003f55000 */
[----:B------:R-:W-:Y:S01]  /*9630*/  @P1 MUFU.LG2 R8, R11 ;  /* 0x0000000b00081308 */ /* 0x000fe20000000c00 */
[----:B--2---:R-:W-:Y:S01]  /*9640*/  @!P0 STS [R0+0x28800], R7 ;  /* 0x0288000700008388 */ /* 0x004fe20000000800 */
[-C--:B------:R-:W-:Y:S01]  /*9650*/  FMUL.FTZ R24, R24, R7.reuse ;  /* 0x0000000718187220 */ /* 0x080fe20000410000 */
[----:B------:R-:W-:-:S08]  /*9660*/  FMUL.FTZ R25, R25, R7 ;  /* 0x0000000719197220 */ /* 0x000fd00000410000 */
[----:B------:R-:W1:Y:S01]  /*9670*/  @P2 MUFU.RCP R2, R10 ;  /* 0x0000000a00022308 */ /* 0x000e620000001000 */
[-C--:B------:R-:W-:Y:S01]  /*9680*/  FMUL.FTZ R28, R28, R7.reuse ;  /* 0x000000071c1c7220 */ /* 0x080fe20000410000 */
[-C--:B------:R-:W-:Y:S01]  /*9690*/  FMUL.FTZ R29, R29, R7.reuse ;  /* 0x000000071d1d7220 */ /* 0x080fe20000410000 */
[-C--:B------:R-:W-:Y:S01]  /*96a0*/  FMUL.FTZ R32, R32, R7.reuse ;  /* 0x0000000720207220 */ /* 0x080fe20000410000 */
[-C--:B------:R-:W-:Y:S01]  /*96b0*/  FMUL.FTZ R33, R33, R7.reuse ;  /* 0x0000000721217220 */ /* 0x080fe20000410000 */
[-C--:B------:R-:W-:Y:S01]  /*96c0*/  FMUL.FTZ R36, R36, R7.reuse ;  /* 0x0000000724247220 */ /* 0x080fe20000410000 */
[-C--:B------:R-:W-:Y:S01]  /*96d0*/  FMUL.FTZ R37, R37, R7.reuse ;  /* 0x0000000725257220 */ /* 0x080fe20000410000 */
[-C--:B------:R-:W-:Y:S01]  /*96e0*/  FMUL.FTZ R40, R40, R7.reuse ;  /* 0x0000000728287220 */ /* 0x080fe20000410000 */
[----:B------:R2:W4:Y:S01]  /*96f0*/  @P2 MUFU.LG2 R9, R10 ;  /* 0x0000000a00092308 */ /* 0x0005220000000c00 */
        /* <DEDUP_REMOVED lines=8> */
[----:B-1----:R1:W-:Y:S01]  /*9780*/  @!P0 STS [R0+0x28820], R2 ;  /* 0x0288200200008388 */ /* 0x0023e20000000800 */
[----:B--2---:R-:W-:-:S02]  /*9790*/  IMAD.U32 R10, RZ, RZ, UR7 ;  /* 0x00000007ff0a7e24 */ /* 0x004fc4000f8e00ff */
        /* <DEDUP_REMOVED lines=8> */
[----:B-1----:R-:W-:Y:S01]  /*9820*/  MOV R0, UR7 ;  /* 0x0000000700007c02 */ /* 0x002fe20008000f00 */
        /* <DEDUP_REMOVED lines=39> */
[----:B------:R-:W-:Y:S01]  /*9aa0*/  @P1 FMUL.FTZ R0, R0, 0.69314718246459960938 ;  /* 0x3f31721800001820 */ /* 0x000fe20000410000 */
[----:B------:R-:W-:Y:S01]  /*9ab0*/  @P2 FMUL.FTZ R10, R10, 0.69314718246459960938 ;  /* 0x3f3172180a0a2820 */ /* 0x000fe20000410000 */
[----:B------:R-:W-:Y:S01]  /*9ac0*/  @P1 FMUL.FTZ R7, R8, 0.69314718246459960938 ;  /* 0x3f31721808071820 */ /* 0x000fe20000410000 */
[----:B----4-:R-:W-:Y:S01]  /*9ad0*/  @P2 FMUL.FTZ R9, R9, 0.69314718246459960938 ;  /* 0x3f31721809092820 */ /* 0x010fe20000410000 */
        /* <DEDUP_REMOVED lines=68> */
.L_x_7182:
[----:B------:R-:W-:Y:S05]  /*9f20*/  @P0 BRA `(.L_x_7222) ;  /* 0x0000002000f80947 */ /* 0x000fea0003800000 */
[----:B------:R-:W1:Y:S01]  /*9f30*/  S2R R0, SR_TID.X ;  /* 0x0000000000007919 */ /* 0x000e620000002100 */
[----:B------:R-:W2:Y:S01]  /*9f40*/  S2UR UR5, SR_CgaCtaId ;  /* 0x00000000000579c3 */ /* 0x000ea20000008800 */
[----:B------:R-:W-:Y:S01]  /*9f50*/  UMOV UR4, 0x400 ;  /* 0x0000040000047882 */ /* 0x000fe20000000000 */
[----:B------:R-:W-:-:S06]  /*9f60*/  IMAD R2, RZ, RZ, -UR36 ;  /* 0x80000024ff027e24 */ /* 0x000fcc000f8e02ff */
[----:B------:R-:W-:Y:S08]  /*9f70*/  BAR.SYNC.DEFER_BLOCKING 0x1, 0x100 ;  /* 0x0044000000007b1d */ /* 0x000ff00000010000 */
[----:B------:R-:W4:Y:S08]  /*9f80*/  S2UR UR6, SR_CTAID.Y ;  /* 0x00000000000679c3 */ /* 0x000f300000002600 */
[----:B------:R-:W4:Y:S01]  /*9f90*/  LDC R3, c[0x0][0xc50] ;  /* 0x00031400ff037b82 */ /* 0x000f220000000800 */
[----:B--2---:R-:W-:-:S07]  /*9fa0*/  ULEA UR4, UR5, UR4, 0x18 ;  /* 0x0000000405047291 */ /* 0x004fce000f8ec03f */
[----:B------:R-:W2:Y:S01]  /*9fb0*/  LDC R7, c[0x0][0xbe8] ;  /* 0x0002fa00ff077b82 */ /* 0x000ea20000000800 */
[----:B------:R-:W-:Y:S01]  /*9fc0*/  UIADD3 UR4, UR4, 0x28c20, URZ ;  /* 0x00028c2004047890 */ /* 0x000fe2000fffe03f */
[----:B-1----:R-:W-:-:S03]  /*9fd0*/  VIADD R18, R0, 0xffffff80 ;  /* 0xffffff8000127836 */ /* 0x002fc60000000000 */
[----:B------:R-:W-:Y:S02]  /*9fe0*/  UPRMT UR4, URZ, 0x654, UR4 ;  /* 0x000006543f047896 */ /* 0x000fe40008000004 */
[----:B------:R-:W-:-:S04]  /*9ff0*/  SHF.R.S32.HI R21, RZ, 0x1f, R18 ;  /* 0x0000001fff157819 */ /* 0x000fc80000011412 */
[----:B------:R-:W-:Y:S01]  /*a000*/  LEA.HI R4, R21, R18, RZ, 0x7 ;  /* 0x0000001215047211 */ /* 0x000fe200078f38ff */
[----:B----4-:R-:W-:Y:S01]  /*a010*/  IMAD R2, R3, R2, UR6 ;  /* 0x0000000603027e24 */ /* 0x010fe2000f8e0202 */
[----:B------:R-:W-:Y:S01]  /*a020*/  USHF.R.S32.HI UR6, URZ, 0x1f, UR36 ;  /* 0x0000001f3f067899 */ /* 0x000fe20008011424 */
[----:B------:R-:W-:Y:S01]  /*a030*/  SYNCS.ARRIVE.TRANS64.RED.A1T0 RZ, [UR4], RZ ;  /* 0x000000ffffff79a7 */ /* 0x000fe20008100404 */
[----:B------:R-:W-:Y:S02]  /*a040*/  SHF.R.S32.HI R0, RZ, 0x7, R4 ;  /* 0x00000007ff007819 */ /* 0x000fe40000011404 */
[----:B------:R-:W-:Y:S02]  /*a050*/  LOP3.LUT R9, R4, 0xffffff80, RZ, 0xc0, !PT ;  /* 0xffffff8004097812 */ /* 0x000fe400078ec0ff */
[----:B------:R-:W-:Y:S01]  /*a060*/  SHF.R.S32.HI R3, RZ, 0x1f, R2 ;  /* 0x0000001fff037819 */ /* 0x000fe20000011402 */
[----:B------:R-:W1:Y:S01]  /*a070*/  SHFL.IDX PT, R10, R0, RZ, 0x1f ;  /* 0x00001fff000a7589 */ /* 0x000e6200000e0000 */
[----:B------:R-:W-:-:S02]  /*a080*/  IADD3 R8, R18, -R9, RZ ;  /* 0x8000000912087210 */ /* 0x000fc40007ffe0ff */
[----:B--2---:R-:W-:Y:S02]  /*a090*/  ISETP.NE.AND P1, PT, R7, 0x1, PT ;  /* 0x000000010700780c */ /* 0x004fe40003f25270 */
[----:B------:R-:W-:-:S04]  /*a0a0*/  SHF.R.S32.HI R155, RZ, 0x1f, R8 ;  /* 0x0000001fff9b7819 */ /* 0x000fc80000011408 */
[----:B------:R-:W-:-:S04]  /*a0b0*/  LEA.HI R9, R155, R8, RZ, 0x2 ;  /* 0x000000089b097211 */ /* 0x000fc800078f10ff */
[----:B------:R-:W-:Y:S02]  /*a0c0*/  SHF.R.S32.HI R154, RZ, 0x2, R9 ;  /* 0x00000002ff9a7819 */ /* 0x000fe40000011409 */
[----:B-1----:R-:W-:-:S13]  /*a0d0*/  ISETP.NE.AND P0, PT, R10, RZ, PT ;  /* 0x000000ff0a00720c */ /* 0x002fda0003f05270 */
[----:B------:R-:W-:Y:S05]  /*a0e0*/  @P0 BRA `(.L_x_7223) ;  /* 0x0000000400440947 */ /* 0x000fea0003800000 */
[----:B------:R-:W1:Y:S01]  /*a0f0*/  LDC R19, c[0x0][0xbe8] ;  /* 0x0002fa00ff137b82 */ /* 0x000e620000000800 */
[----:B------:R-:W-:Y:S01]  /*a100*/  LOP3.LUT R11, R4, 0xffffff80, RZ, 0xc0, !PT ;  /* 0xffffff80040b7812 */ /* 0x000fe200078ec0ff */
[----:B------:R-:W2:Y:S01]  /*a110*/  S2R R23, SR_CTAID.X ;  /* 0x0000000000177919 */ /* 0x000ea20000002500 */
[----:B------:R-:W-:Y:S01]  /*a120*/  LEA.HI R10, R21, R18, RZ, 0x2 ;  /* 0x00000012150a7211 */ /* 0x000fe200078f10ff */
[----:B------:R-:W-:Y:S02]  /*a130*/  ULDC.64 UR4, c[0x0][0xbd0] ;  /* 0x0002f40000047ab9 */ /* 0x000fe40000000a00 */
[----:B------:R-:W-:Y:S01]  /*a140*/  IMAD.IADD R20, R18, 0x1, -R11 ;  /* 0x0000000112147824 */ /* 0x000fe200078e0a0b */
[----:B------:R-:W-:Y:S01]  /*a150*/  LOP3.LUT R17, R10, 0xfffffffc, RZ, 0xc0, !PT ;  /* 0xfffffffc0a117812 */ /* 0x000fe200078ec0ff */
[----:B------:R-:W4:Y:S01]  /*a160*/  S2UR UR7, SR_CTAID.Z ;  /* 0x00000000000779c3 */ /* 0x000f220000002700 */
[----:B------:R-:W-:Y:S02]  /*a170*/  UIMAD.WIDE.U32 UR8, UR36, UR4, URZ ;  /* 0x00000004240872a5 */ /* 0x000fe4000f8e003f */
[----:B------:R-:W-:Y:S01]  /*a180*/  SHF.R.S32.HI R11, RZ, 0x1f, R20 ;  /* 0x0000001fff0b7819 */ /* 0x000fe20000011414 */
[----:B------:R-:W-:Y:S01]  /*a190*/  IMAD.IADD R10, R18, 0x1, -R17 ;  /* 0x00000001120a7824 */ /* 0x000fe200078e0a11 */
[----:B------:R-:W-:-:S02]  /*a1a0*/  UIMAD UR4, UR6, UR4, URZ ;  /* 0x00000004060472a4 */ /* 0x000fc4000f8e023f */
[C---:B------:R-:W-:Y:S01]  /*a1b0*/  LEA.HI R22, R11.reuse, R20, RZ, 0x2 ;  /* 0x000000140b167211 */ /* 0x040fe200078f10ff */
[----:B---3--:R-:W3:Y:S01]  /*a1c0*/  LDC.64 R14, c[0x0][0xbd8] ;  /* 0x0002f600ff0e7b82 */ /* 0x008ee20000000a00 */
[----:B------:R-:W-:Y:S01]  /*a1d0*/  LEA.HI R12, R10, R10, RZ, 0x1 ;  /* 0x0000000a0a0c7211 */ /* 0x000fe200078f08ff */
[----:B------:R-:W-:Y:S01]  /*a1e0*/  UIMAD UR4, UR36, UR5, UR4 ;  /* 0x00000005240472a4 */ /* 0x000fe2000f8e0204 */
[--C-:B------:R-:W-:Y:S02]  /*a1f0*/  SHF.R.S32.HI R4, RZ, 0x2, R22.reuse ;  /* 0x00000002ff047819 */ /* 0x100fe40000011416 */
[----:B0-----:R-:W-:Y:S01]  /*a200*/  SHF.R.S32.HI R13, RZ, 0x1f, R22 ;  /* 0x0000001fff0d7819 */ /* 0x001fe20000011416 */
[----:B------:R-:W-:Y:S01]  /*a210*/  UIADD3 UR4, UR9, UR4, URZ ;  /* 0x0000000409047290 */ /* 0x000fe2000fffe03f */
[----:B------:R-:W-:Y:S02]  /*a220*/  LEA.HI R11, R11, R20, RZ, 0x5 ;  /* 0x000000140b0b7211 */ /* 0x000fe400078f28ff */
[----:B-1----:R-:W-:-:S02]  /*a230*/  ISETP.NE.AND P0, PT, R19, 0x1, PT ;  /* 0x000000011300780c */ /* 0x002fc40003f05270 */
[----:B------:R-:W-:Y:S02]  /*a240*/  LEA.HI R13, R13, R4, RZ, 0x3 ;  /* 0x000000040d0d7211 */ /* 0x000fe400078f18ff */
[----:B------:R-:W-:Y:S02]  /*a250*/  LOP3.LUT R153, R12, 0x1ffffffe, RZ, 0xc0, !PT ;  /* 0x1ffffffe0c997812 */ /* 0x000fe400078ec0ff */
[----:B------:R-:W-:Y:S01]  /*a260*/  LOP3.LUT R13, R13, 0xfffffff8, RZ, 0xc0, !PT ;  /* 0xfffffff80d0d7812 */ /* 0x000fe200078ec0ff */
[----:B----4-:R-:W-:Y:S01]  /*a270*/  USHF.R.S32.HI UR5, URZ, 0x1f, UR7 ;  /* 0x0000001f3f057899 */ /* 0x010fe20008011407 */
[----:B------:R-:W-:Y:S01]  /*a280*/  SHF.R.S32.HI R11, RZ, 0x5, R11 ;  /* 0x00000005ff0b7819 */ /* 0x000fe2000001140b */
[----:B------:R-:W-:Y:S01]  /*a290*/  IMAD.IADD R153, R10, 0x1, -R153 ;  /* 0x000000010a997824 */ /* 0x000fe200078e0a99 */
[----:B------:R-:W-:Y:S02]  /*a2a0*/  IADD3 R4, R4, -R13, RZ ;  /* 0x8000000d04047210 */ /* 0x000fe40007ffe0ff */
[----:B------:R-:W-:Y:S01]  /*a2b0*/  MOV R10, UR8 ;  /* 0x00000008000a7c02 */ /* 0x000fe20008000f00 */
[----:B------:R-:W0:Y:S02]  /*a2c0*/  @P0 LDC R13, c[0x0][0xbec] ;  /* 0x0002fb00ff0d0b82 */ /* 0x000e240000000800 */
[----:B------:R-:W-:-:S02]  /*a2d0*/  IMAD R152, R11, 0x10, R4 ;  /* 0x000000100b987824 */ /* 0x000fc400078e0204 */
[C---:B---3--:R-:W-:Y:S02]  /*a2e0*/  IMAD R12, R14.reuse, UR5, RZ ;  /* 0x000000050e0c7c24 */ /* 0x048fe4000f8e02ff */
[----:B------:R-:W-:Y:S02]  /*a2f0*/  IMAD R4, R153, 0x8, R152 ;  /* 0x0000000899047824 */ /* 0x000fe400078e0298 */
[----:B------:R-:W1:Y:S01]  /*a300*/  @P0 LDC R17, c[0x0][0xbf0] ;  /* 0x0002fc00ff110b82 */ /* 0x000e620000000800 */
[----:B------:R-:W-:Y:S01]  /*a310*/  IMAD.U32 R11, RZ, RZ, UR9 ;  /* 0x00000009ff0b7e24 */ /* 0x000fe2000f8e00ff */
[----:B------:R-:W-:Y:S01]  /*a320*/  MOV R11, UR4 ;  /* 0x00000004000b7c02 */ /* 0x000fe20008000f00 */
[----:B--2---:R-:W-:Y:S01]  /*a330*/  IMAD R4, R23, 0x40, R4 ;  /* 0x0000004017047824 */ /* 0x004fe200078e0204 */
[----:B------:R-:W-:Y:S01]  /*a340*/  ULDC.64 UR4, c[0x0][0xbe0] ;  /* 0x0002f80000047ab9 */ /* 0x000fe20000000a00 */
[----:B------:R-:W-:Y:S02]  /*a350*/  IMAD R15, R15, UR7, R12 ;  /* 0x000000070f0f7c24 */ /* 0x000fe4000f8e020c */
[----:B------:R-:W-:-:S04]  /*a360*/  IMAD.WIDE.U32 R10, R14, UR7, R10 ;  /* 0x000000070e0a7c25 */ /* 0x000fc8000f8e000a */
[----:B------:R-:W-:Y:S01]  /*a370*/  IMAD R23, R23, 0x40, R152 ;  /* 0x0000004017177824 */ /* 0x000fe200078e0298 */
[----:B------:R-:W-:Y:S01]  /*a380*/  IADD3 R11, R11, R15, RZ ;  /* 0x0000000f0b0b7210 */ /* 0x000fe20007ffe0ff */
[----:B0-----:R-:W-:-:S04]  /*a390*/  @P0 IMAD.HI.U32 R12, R4, R13, RZ ;  /* 0x0000000d040c0227 */ /* 0x001fc800078e00ff */
[----:B------:R-:W-:Y:S02]  /*a3a0*/  IMAD.MOV.U32 R13, RZ, RZ, R4 ;  /* 0x000000ffff0d7224 */ /* 0x000fe400078e0004 */
[----:B------:R-:W-:Y:S01]  /*a3b0*/  IMAD.WIDE.U32 R10, R2, UR4, R10 ;  /* 0x00000004020a7c25 */ /* 0x000fe2000f8e000a */
[----:B-1----:R-:W-:-:S03]  /*a3c0*/  @P0 SHF.R.U32.HI R13, RZ, R17, R12 ;  /* 0x00000011ff0d0219 */ /* 0x002fc6000001160c */
[----:B------:R-:W-:Y:S01]  /*a3d0*/  IMAD R17, R3, UR4, RZ ;  /* 0x0000000403117c24 */ /* 0x000fe2000f8e02ff */
[----:B------:R-:W-:Y:S01]  /*a3e0*/  IADD3 R10, P0, R13, R10, RZ ;  /* 0x0000000a0d0a7210 */ /* 0x000fe20007f1e0ff */
[----:B------:R-:W-:Y:S02]  /*a3f0*/  IMAD.MOV R15, RZ, RZ, -R13 ;  /* 0x000000ffff0f7224 */ /* 0x000fe400078e0a0d */
[----:B------:R-:W-:Y:S01]  /*a400*/  IMAD R12, R2, UR5, R17 ;  /* 0x00000005020c7c24 */ /* 0x000fe2000f8e0211 */
[----:B------:R-:W-:Y:S01]  /*a410*/  SHF.R.S32.HI R17, RZ, 0x1f, R13 ;  /* 0x0000001fff117819 */ /* 0x000fe2000001140d */
[----:B------:R-:W-:Y:S01]  /*a420*/  IMAD R15, R19, R15, R4 ;  /* 0x0000000f130f7224 */ /* 0x000fe200078e0204 */
[----:B------:R-:W-:Y:S01]  /*a430*/  ULDC.64 UR4, c[0x0][0xbc8] ;  /* 0x0002f20000047ab9 */ /* 0x000fe20000000a00 */
[----:B------:R-:W-:Y:S02]  /*a440*/  LOP3.LUT R13, R22, 0x7ffffffc, RZ, 0xc0, !PT ;  /* 0x7ffffffc160d7812 */ /* 0x000fe400078ec0ff */
[----:B------:R-:W-:-:S02]  /*a450*/  IADD3.X R11, R17, R11, R12, P0, !PT ;  /* 0x0000000b110b7210 */ /* 0x000fc400007fe40c */
[----:B------:R-:W-:Y:S01]  /*a460*/  SHF.R.S32.HI R4, RZ, 0x1f, R15 ;  /* 0x0000001fff047819 */ /* 0x000fe2000001140f */
[----:B------:R-:W-:Y:S02]  /*a470*/  IMAD.IADD R20, R20, 0x1, -R13 ;  /* 0x0000000114147824 */ /* 0x000fe400078e0a0d */
[----:B------:R-:W-:-:S04]  /*a480*/  IMAD.WIDE.U32 R10, R15, UR4, R10 ;  /* 0x000000040f0a7c25 */ /* 0x000fc8000f8e000a */
[----:B------:R-:W-:-:S04]  /*a490*/  IMAD R4, R4, UR4, RZ ;  /* 0x0000000404047c24 */ /* 0x000fc8000f8e02ff */
[----:B------:R-:W-:Y:S01]  /*a4a0*/  IMAD R15, R15, UR5, R4 ;  /* 0x000000050f0f7c24 */ /* 0x000fe2000f8e0204 */
[----:B------:R-:W-:Y:S01]  /*a4b0*/  ULDC.64 UR4, c[0x0][0xba8] ;  /* 0x0002ea0000047ab9 */ /* 0x000fe20000000a00 */
[-C--:B------:R-:W-:Y:S02]  /*a4c0*/  LEA.HI R4, R0, R0.reuse, RZ, 0x1 ;  /* 0x0000000000047211 */ /* 0x080fe400078f08ff */
[----:B------:R-:W-:Y:S01]  /*a4d0*/  IMAD.IADD R11, R11, 0x1, R15 ;  /* 0x000000010b0b7824 */ /* 0x000fe200078e020f */
[----:B------:R-:W-:Y:S01]  /*a4e0*/  LEA R16, P0, R10, UR4, 0x2 ;  /* 0x000000040a107c11 */ /* 0x000fe2000f8010ff */
[----:B------:R-:W-:Y:S01]  /*a4f0*/  ULDC UR4, c[0x0][0xa88] ;  /* 0x0002a20000047ab9 */ /* 0x000fe20000000800 */
[----:B------:R-:W-:Y:S01]  /*a500*/  LOP3.LUT R15, R4, 0xfffffe, RZ, 0xc0, !PT ;  /* 0x00fffffe040f7812 */ /* 0x000fe200078ec0ff */
[----:B------:R-:W-:Y:S01]  /*a510*/  IMAD R4, R19, UR4, RZ ;  /* 0x0000000413047c24 */ /* 0x000fe2000f8e02ff */
[----:B------:R-:W-:Y:S01]  /*a520*/  LEA.HI.X R17, R10, UR5, R11, 0x2, P0 ;  /* 0x000000050a117c11 */ /* 0x000fe200080f140b */
[----:B------:R-:W-:Y:S01]  /*a530*/  SHFL.IDX PT, R12, R16, 0x1, 0x1c1f ;  /* 0x003c1f00100c7f89 */ /* 0x000fe200000e0000 */
[----:B------:R-:W-:Y:S01]  /*a540*/  IADD3 R14, -R15, R0, RZ ;  /* 0x000000000f0e7210 */ /* 0x000fe20007ffe1ff */
[----:B------:R-:W-:-:S02]  /*a550*/  IMAD.SHL.U32 R15, R20, 0x2, RZ ;  /* 0x00000002140f7824 */ /* 0x000fc400078e00ff */
[----:B------:R-:W-:Y:S01]  /*a560*/  SHFL.IDX PT, R10, R16, RZ, 0x1c1f ;  /* 0x001c1fff100a7589 */ /* 0x000fe200000e0000 */
[----:B------:R-:W-:-:S03]  /*a570*/  LEA R14, -R14, RZ, 0x8 ;  /* 0x000000ff0e0e7211 */ /* 0x000fc600078e41ff */
        /* <DEDUP_REMOVED lines=8> */
.L_x_7223:
[----:B---3--:R-:W1:Y:S01]  /*a600*/  S2R R14, SR_CTAID.X ;  /* 0x00000000000e7919 */ /* 0x008e620000002500 */
[----:B------:R-:W3:Y:S01]  /*a610*/  S2UR UR7, SR_CTAID.Z ;  /* 0x00000000000779c3 */ /* 0x000ee20000002700 */
[----:B------:R-:W-:Y:S01]  /*a620*/  LEA.HI R21, R21, R18, RZ, 0x2 ;  /* 0x0000001215157211 */ /* 0x000fe200078f10ff */
[----:B------:R-:W-:Y:S01]  /*a630*/  ULDC.64 UR8, c[0x0][0xb38] ;  /* 0x0002ce0000087ab9 */ /* 0x000fe20000000a00 */
[----:B--2---:R-:W-:Y:S01]  /*a640*/  SHF.R.S32.HI R5, RZ, 0x1f, R9 ;  /* 0x0000001fff057819 */ /* 0x004fe20000011409 */
[----:B------:R-:W-:Y:S01]  /*a650*/  UIMAD UR6, UR6, UR8, URZ ;  /* 0x00000008060672a4 */ /* 0x000fe2000f8e023f */
[----:B------:R-:W-:Y:S01]  /*a660*/  LOP3.LUT R21, R21, 0xfffffffc, RZ, 0xc0, !PT ;  /* 0xfffffffc15157812 */ /* 0x000fe200078ec0ff */
[----:B------:R-:W-:Y:S01]  /*a670*/  UIMAD.WIDE.U32 UR4, UR36, UR8, URZ ;  /* 0x00000008240472a5 */ /* 0x000fe2000f8e003f */
[----:B------:R-:W-:Y:S01]  /*a680*/  LEA.HI R5, R5, R154, RZ, 0x3 ;  /* 0x0000009a05057211 */ /* 0x000fe200078f18ff */
[----:B0-----:R-:W0:Y:S01]  /*a690*/  LDC.64 R12, c[0x0][0xb40] ;  /* 0x0002d000ff0c7b82 */ /* 0x001e220000000a00 */
[----:B------:R-:W-:Y:S01]  /*a6a0*/  IADD3 R21, R18, -R21, RZ ;  /* 0x8000001512157210 */ /* 0x000fe20007ffe0ff */
[----:B------:R-:W-:Y:S01]  /*a6b0*/  UIMAD UR6, UR36, UR9, UR6 ;  /* 0x00000009240672a4 */ /* 0x000fe2000f8e0206 */
[----:B------:R-:W-:Y:S01]  /*a6c0*/  LOP3.LUT R5, R5, 0xfffffff8, RZ, 0xc0, !PT ;  /* 0xfffffff805057812 */ /* 0x000fe200078ec0ff */
[----:B------:R-:W-:Y:S01]  /*a6d0*/  BSSY B0, `(.L_x_7224) ;  /* 0x00000fc000007945 */ /* 0x000fe20003800000 */
[----:B------:R-:W-:Y:S01]  /*a6e0*/  LEA.HI R4, R21, R21, RZ, 0x1 ;  /* 0x0000001515047211 */ /* 0x000fe200078f08ff */
[----:B------:R-:W-:Y:S01]  /*a6f0*/  UIADD3 UR6, UR5, UR6, URZ ;  /* 0x0000000605067290 */ /* 0x000fe2000fffe03f */
[----:B------:R-:W-:Y:S01]  /*a700*/  LEA.HI R155, R155, R8, RZ, 0x5 ;  /* 0x000000089b9b7211 */ /* 0x000fe200078f28ff */
[----:B------:R-:W2:Y:S01]  /*a710*/  @P1 LDC R10, c[0x0][0xbec] ;  /* 0x0002fb00ff0a1b82 */ /* 0x000ea20000000800 */
[----:B------:R-:W-:Y:S01]  /*a720*/  IMAD.IADD R154, R154, 0x1, -R5 ;  /* 0x000000019a9a7824 */ /* 0x000fe200078e0a05 */
[----:B------:R-:W-:-:S02]  /*a730*/  LOP3.LUT R4, R4, 0x1ffffffe, RZ, 0xc0, !PT ;  /* 0x1ffffffe04047812 */ /* 0x000fc400078ec0ff */
[----:B------:R-:W-:Y:S02]  /*a740*/  SHF.R.S32.HI R155, RZ, 0x5, R155 ;  /* 0x00000005ff9b7819 */ /* 0x000fe4000001149b */
[----:B------:R-:W-:Y:S01]  /*a750*/  MOV R5, UR5 ;  /* 0x0000000500057c02 */ /* 0x000fe20008000f00 */
[----:B------:R-:W-:Y:S01]  /*a760*/  IMAD.IADD R4, R21, 0x1, -R4 ;  /* 0x0000000115047824 */ /* 0x000fe200078e0a04 */
[----:B------:R-:W4:Y:S01]  /*a770*/  @P1 LDC R17, c[0x0][0xbf0] ;  /* 0x0002fc00ff111b82 */ /* 0x000f220000000800 */
[----:B------:R-:W-:Y:S01]  /*a780*/  LEA R155, R155, R154, 0x4 ;  /* 0x0000009a9b9b7211 */ /* 0x000fe200078e20ff */
[----:B---3--:R-:W-:Y:S01]  /*a790*/  USHF.R.S32.HI UR8, URZ, 0x1f, UR7 ;  /* 0x0000001f3f087899 */ /* 0x008fe20008011407 */
[----:B------:R-:W-:Y:S01]  /*a7a0*/  IMAD.U32 R5, RZ, RZ, UR6 ;  /* 0x00000006ff057e24 */ /* 0x000fe2000f8e00ff */
[----:B------:R-:W-:Y:S02]  /*a7b0*/  LOP3.LUT R9, R9, 0x7ffffffc, RZ, 0xc0, !PT ;  /* 0x7ffffffc09097812 */ /* 0x000fe400078ec0ff */
[----:B------:R-:W-:-:S02]  /*a7c0*/  IMAD R11, R4, 0x8, R155 ;  /* 0x00000008040b7824 */ /* 0x000fc400078e029b */
[----:B------:R-:W-:Y:S01]  /*a7d0*/  IMAD.U32 R4, RZ, RZ, UR4 ;  /* 0x00000004ff047e24 */ /* 0x000fe2000f8e00ff */
[----:B------:R-:W-:Y:S01]  /*a7e0*/  ULDC.64 UR4, c[0x0][0xb48] ;  /* 0x0002d20000047ab9 */ /* 0x000fe20000000a00 */
[----:B0-----:R-:W-:Y:S02]  /*a7f0*/  IMAD R6, R12, UR8, RZ ;  /* 0x000000080c067c24 */ /* 0x001fe4000f8e02ff */
[----:B-1----:R-:W-:Y:S02]  /*a800*/  IMAD R15, R14, 0x40, R11 ;  /* 0x000000400e0f7824 */ /* 0x002fe400078e020b */
[----:B------:R-:W-:Y:S02]  /*a810*/  IMAD R13, R13, UR7, R6 ;  /* 0x000000070d0d7c24 */ /* 0x000fe4000f8e0206 */
[----:B--2---:R-:W-:Y:S01]  /*a820*/  @P1 IMAD.HI.U32 R10, R15, R10, RZ ;  /* 0x0000000a0f0a1227 */ /* 0x004fe200078e00ff */
[----:B------:R-:W-:-:S03]  /*a830*/  MOV R11, R15 ;  /* 0x0000000f000b7202 */ /* 0x000fc60000000f00 */
[----:B------:R-:W-:-:S04]  /*a840*/  IMAD.WIDE.U32 R4, R12, UR7, R4 ;  /* 0x000000070c047c25 */ /* 0x000fc8000f8e0004 */
[----:B------:R-:W-:Y:S01]  /*a850*/  IMAD R3, R3, UR4, RZ ;  /* 0x0000000403037c24 */ /* 0x000fe2000f8e02ff */
[----:B----4-:R-:W-:Y:S01]  /*a860*/  @P1 SHF.R.U32.HI R11, RZ, R17, R10 ;  /* 0x00000011ff0b1219 */ /* 0x010fe2000001160a */
[----:B------:R-:W-:Y:S02]  /*a870*/  IMAD.IADD R5, R5, 0x1, R13 ;  /* 0x0000000105057824 */ /* 0x000fe400078e020d */
[C---:B------:R-:W-:Y:S01]  /*a880*/  IMAD R13, R2.reuse, UR5, R3 ;  /* 0x00000005020d7c24 */ /* 0x040fe2000f8e0203 */
[----:B------:R-:W-:Y:S01]  /*a890*/  SHF.R.S32.HI R6, RZ, 0x1f, R11 ;  /* 0x0000001fff067819 */ /* 0x000fe2000001140b */
[----:B------:R-:W-:Y:S01]  /*a8a0*/  IMAD.WIDE.U32 R2, R2, UR4, R4 ;  /* 0x0000000402027c25 */ /* 0x000fe2000f8e0004 */
[----:B------:R-:W-:-:S03]  /*a8b0*/  ULDC.64 UR4, c[0x0][0xb30] ;  /* 0x0002cc0000047ab9 */ /* 0x000fc60000000a00 */
[----:B------:R-:W-:Y:S01]  /*a8c0*/  IMAD.MOV R10, RZ, RZ, -R11 ;  /* 0x000000ffff0a7224 */ /* 0x000fe200078e0a0b */
[----:B------:R-:W-:Y:S01]  /*a8d0*/  IADD3 R3, R3, R13, RZ ;  /* 0x0000000d03037210 */ /* 0x000fe20007ffe0ff */
[----:B------:R-:W-:Y:S02]  /*a8e0*/  IMAD R6, R6, UR4, RZ ;  /* 0x0000000406067c24 */ /* 0x000fe4000f8e02ff */
[----:B------:R-:W-:Y:S02]  /*a8f0*/  IMAD R5, R7, R10, R15 ;  /* 0x0000000a07057224 */ /* 0x000fe400078e020f */
[C---:B------:R-:W-:Y:S01]  /*a900*/  IMAD R13, R11.reuse, UR5, R6 ;  /* 0x000000050b0d7c24 */ /* 0x040fe2000f8e0206 */
[----:B------:R-:W-:Y:S01]  /*a910*/  LEA.HI R6, R0, R0, RZ, 0x1 ;  /* 0x0000000000067211 */ /* 0x000fe200078f08ff */
[----:B------:R-:W-:Y:S01]  /*a920*/  IMAD.WIDE.U32 R2, R11, UR4, R2 ;  /* 0x000000040b027c25 */ /* 0x000fe2000f8e0002 */
[----:B------:R-:W-:Y:S01]  /*a930*/  SHF.R.S32.HI R4, RZ, 0x1f, R5 ;  /* 0x0000001fff047819 */ /* 0x000fe20000011405 */
[----:B------:R-:W-:-:S02]  /*a940*/  ULDC.64 UR4, c[0x0][0xb28] ;  /* 0x0002ca0000047ab9 */ /* 0x000fc40000000a00 */
        /* <DEDUP_REMOVED lines=8> */
[----:B------:R-:W-:Y:S01]  /*a9d0*/  LOP3.LUT R11, R6, 0xfffffe, RZ, 0xc0, !PT ;  /* 0x00fffffe060b7812 */ /* 0x000fe200078ec0ff */
[----:B------:R-:W-:Y:S01]  /*a9e0*/  IMAD R6, R7, UR4, RZ ;  /* 0x0000000407067c24 */ /* 0x000fe2000f8e02ff */
[----:B------:R-:W-:Y:S02]  /*a9f0*/  LEA R7, R14, R155, 0x6 ;  /* 0x0000009b0e077211 */ /* 0x000fe400078e30ff */
[----:B------:R-:W-:Y:S01]  /*aa00*/  LEA.HI.X R5, R2, UR5, R5, 0x2, P0 ;  /* 0x0000000502057c11 */ /* 0x000fe200080f1405 */
[----:B------:R-:W-:Y:S01]  /*aa10*/  IMAD.IADD R11, R0, 0x1, -R11 ;  /* 0x00000001000b7824 */ /* 0x000fe200078e0a0b */
[----:B------:R-:W-:Y:S01]  /*aa20*/  ISETP.GE.AND P0, PT, R7, R6, PT ;  /* 0x000000060700720c */ /* 0x000fe20003f06270 */
[----:B------:R-:W-:Y:S01]  /*aa30*/  IMAD.IADD R0, R8, 0x1, -R9 ;  /* 0x0000000108007824 */ /* 0x000fe200078e0a09 */
[----:B------:R0:W1:Y:S04]  /*aa40*/  SHFL.IDX PT, R2, R4, RZ, 0x1c1f ;  /* 0x001c1fff04027589 */ /* 0x00006800000e0000 */
[----:B------:R-:W-:Y:S01]  /*aa50*/  LEA R0, R11, R0, 0x7 ;  /* 0x000000000b007211 */ /* 0x000fe200078e38ff */
[----:B------:R0:W2:Y:S04]  /*aa60*/  SHFL.IDX PT, R3, R5, RZ, 0x1c1f ;  /* 0x001c1fff05037589 */ /* 0x0000a800000e0000 */
[----:B------:R-:W-:-:S02]  /*aa70*/  IMAD.SHL.U32 R0, R0, 0x2, RZ ;  /* 0x0000000200007824 */ /* 0x000fc400078e00ff */
[----:B------:R-:W-:Y:S05]  /*aa80*/  @P0 BRA `(.L_x_7225) ;  /* 0x0000000c00000947 */ /* 0x000fea0003800000 */
[C---:B------:R-:W-:Y:S01]  /*aa90*/  VIADD R9, R0.reuse, 0x8 ;  /* 0x0000000800097836 */ /* 0x040fe20000000000 */
[----:B------:R-:W-:Y:S01]  /*aaa0*/  ULDC UR4, c[0x0][0xac8] ;  /* 0x0002b20000047ab9 */ /* 0x000fe20000000800 */
[C---:B------:R-:W-:Y:S01]  /*aab0*/  IADD3 R11, R0.reuse, 0x10, RZ ;  /* 0x00000010000b7810 */ /* 0x040fe20007ffe0ff */
        /* <DEDUP_REMOVED lines=11> */
[----:B------:R-:W-:-:S02]  /*ab70*/  ISETP.GE.AND P0, PT, R16, UR4, PT ;  /* 0x0000000410007c0c */ /* 0x000fc4000bf06270 */
[----:B------:R-:W-:Y:S02]  /*ab80*/  ISETP.GE.AND P1, PT, R17, UR4, PT ;  /* 0x0000000411007c0c */ /* 0x000fe4000bf26270 */
[----:B------:R-:W-:Y:S02]  /*ab90*/  @!P2 LEA.HI R8, R0, R0, RZ, 0x1 ;  /* 0x000000000008a211 */ /* 0x000fe400078f08ff */
[----:B------:R-:W-:Y:S02]  /*aba0*/  @!P3 LEA.HI R10, R9, R9, RZ, 0x1 ;  /* 0x00000009090ab211 */ /* 0x000fe400078f08ff */
[----:B------:R-:W-:Y:S02]  /*abb0*/  @!P4 LEA.HI R12, R11, R11, RZ, 0x1 ;  /* 0x0000000b0b0cc211 */ /* 0x000fe400078f08ff */
[----:B------:R-:W-:Y:S02]  /*abc0*/  @!P5 LEA.HI R14, R13, R13, RZ, 0x1 ;  /* 0x0000000d0d0ed211 */ /* 0x000fe400078f08ff */
[----:B------:R-:W-:-:S02]  /*abd0*/  @!P2 LOP3.LUT R9, R8, 0xfffffffe, RZ, 0xc0, !PT ;  /* 0xfffffffe0809a812 */ /* 0x000fc400078ec0ff */
[----:B------:R-:W-:Y:S02]  /*abe0*/  @!P3 LOP3.LUT R11, R10, 0xfffffffe, RZ, 0xc0, !PT ;  /* 0xfffffffe0a0bb812 */ /* 0x000fe400078ec0ff */
        /* <DEDUP_REMOVED lines=16> */
[----:B-1----:R-:W-:Y:S01]  /*acf0*/  VIADD R24, R0, 0x60 ;  /* 0x0000006000187836 */ /* 0x002fe20000000000 */
[----:B------:R-:W-:Y:S02]  /*ad00*/  @!P0 LEA.HI R16, R16, R16, RZ, 0x1 ;  /* 0x0000001010108211 */ /* 0x000fe400078f08ff */
[----:B------:R-:W-:-:S02]  /*ad10*/  @!P1 LEA.HI R17, R17, R17, RZ, 0x1 ;  /* 0x0000001111119211 */ /* 0x000fc400078f08ff */
[----:B------:R-:W-:Y:S02]  /*ad20*/  @!P0 LOP3.LUT R9, R16, 0xfffffffe, RZ, 0xc0, !PT ;  /* 0xfffffffe10098812 */ /* 0x000fe400078ec0ff */
[----:B--2---:R-:W-:Y:S02]  /*ad30*/  @!P1 LOP3.LUT R11, R17, 0xfffffffe, RZ, 0xc0, !PT ;  /* 0xfffffffe110b9812 */ /* 0x004fe400078ec0ff */
        /* <DEDUP_REMOVED lines=8> */
[----:B---3--:R-:W-:Y:S01]  /*adc0*/  @!P2 LOP3.LUT R13, R18, 0xfffffffe, RZ, 0xc0, !PT ;  /* 0xfffffffe120da812 */ /* 0x008fe200078ec0ff */
[----:B------:R2:W-:Y:S01]  /*add0*/  @!P1 ST.E.64 desc[UR44][R10.64], R44 ;  /* 0x0000002c0a009985 */ /* 0x0005e2000c101b2c */
[----:B------:R-:W-:Y:S01]  /*ade0*/  @!P3 LOP3.LUT R19, R19, 0xfffffffe, RZ, 0xc0, !PT ;  /* 0xfffffffe1313b812 */ /* 0x000fe200078ec0ff */
[----:B------:R-:W-:Y:S01]  /*adf0*/  VIADD R18, R0, 0x68 ;  /* 0x0000006800127836 */ /* 0x000fe20000000000 */
[----:B----4-:R-:W-:Y:S01]  /*ae00*/  @!P4 LOP3.LUT R15, R20, 0xfffffffe, RZ, 0xc0, !PT ;  /* 0xfffffffe140fc812 */ /* 0x010fe200078ec0ff */
[C---:B------:R-:W-:Y:S01]  /*ae10*/  VIADD R20, R0.reuse, 0x78 ;  /* 0x0000007800147836 */ /* 0x040fe20000000000 */
[----:B------:R-:W-:Y:S02]  /*ae20*/  @!P5 LOP3.LUT R21, R21, 0xfffffffe, RZ, 0xc0, !PT ;  /* 0xfffffffe1515d812 */ /* 0x000fe400078ec0ff */
[----:B------:R-:W-:Y:S02]  /*ae30*/  IADD3 R23, R0, 0x58, RZ ;  /* 0x0000005800177810 */ /* 0x000fe40007ffe0ff */
[----:B------:R-:W-:Y:S01]  /*ae40*/  @!P6 LOP3.LUT R17, R22, 0xfffffffe, RZ, 0xc0, !PT ;  /* 0xfffffffe1611e812 */ /* 0x000fe200078ec0ff */
[----:B-1----:R-:W-:Y:S01]  /*ae50*/  @!P2 IMAD.WIDE R8, R13, 0x4, R2 ;  /* 0x000000040d08a825 */ /* 0x002fe200078e0202 */
[----:B------:R-:W-:-:S02]  /*ae60*/  ISETP.GE.AND P1, PT, R23, UR4, PT ;  /* 0x0000000417007c0c */ /* 0x000fc4000bf26270 */
[----:B------:R-:W-:Y:S01]  /*ae70*/  ISETP.GE.AND P0, PT, R24, UR4, PT ;  /* 0x0000000418007c0c */ /* 0x000fe2000bf06270 */
[--C-:B--2---:R-:W-:Y:S01]  /*ae80*/  @!P3 IMAD.WIDE R10, R19, 0x4, R2.reuse ;  /* 0x00000004130ab825 */ /* 0x104fe200078e0202 */
[----:B------:R1:W-:Y:S01]  /*ae90*/  @!P2 ST.E.64 desc[UR44][R8.64], R48 ;  /* 0x000000300800a985 */ /* 0x0003e2000c101b2c */
[C---:B------:R-:W-:Y:S02]  /*aea0*/  IADD3 R19, R0.reuse, 0x70, RZ ;  /* 0x0000007000137810 */ /* 0x040fe40007ffe0ff */
[--C-:B------:R-:W-:Y:S01]  /*aeb0*/  @!P4 IMAD.WIDE R12, R15, 0x4, R2.reuse ;  /* 0x000000040f0cc825 */ /* 0x100fe200078e0202 */
[----:B------:R2:W-:Y:S01]  /*aec0*/  @!P3 ST.E.64 desc[UR44][R10.64], R52 ;  /* 0x000000340a00b985 */ /* 0x0005e2000c101b2c */
[----:B------:R-:W-:Y:S02]  /*aed0*/  IADD3 R22, R0, 0x88, RZ ;  /* 0x0000008800167810 */ /* 0x000fe40007ffe0ff */
        /* <DEDUP_REMOVED lines=12> */
[----:B------:R-:W-:Y:S02]  /*afa0*/  @!P0 LEA.HI R24, R24, R24, RZ, 0x1 ;  /* 0x0000001818188211 */ /* 0x000fe400078f08ff */
[----:B-1----:R-:W-:Y:S01]  /*afb0*/  @!P1 LOP3.LUT R9, R23, 0xfffffffe, RZ, 0xc0, !PT ;  /* 0xfffffffe17099812 */ /* 0x002fe200078ec0ff */
[----:B------:R-:W-:Y:S01]  /*afc0*/  VIADD R23, R0, 0x90 ;  /* 0x0000009000177836 */ /* 0x000fe20000000000 */
[----:B--2---:R-:W-:Y:S01]  /*afd0*/  @!P0 LOP3.LUT R11, R24, 0xfffffffe, RZ, 0xc0, !PT ;  /* 0xfffffffe180b8812 */ /* 0x004fe200078ec0ff */
        /* <DEDUP_REMOVED lines=9> */
[----:B---3--:R-:W-:Y:S01]  /*b070*/  @!P2 LOP3.LUT R13, R18, 0xfffffffe, RZ, 0xc0, !PT ;  /* 0xfffffffe120da812 */ /* 0x008fe200078ec0ff */
[----:B------:R2:W-:Y:S01]  /*b080*/  @!P0 ST.E.64 desc[UR44][R10.64], R72 ;  /* 0x000000480a008985 */ /* 0x0005e2000c101b2c */
[----:B------:R-:W-:Y:S02]  /*b090*/  @!P6 LOP3.LUT R19, R19, 0xfffffffe, RZ, 0xc0, !PT ;  /* 0xfffffffe1313e812 */ /* 0x000fe400078ec0ff */
[----:B----4-:R-:W-:Y:S01]  /*b0a0*/  @!P5 LOP3.LUT R15, R20, 0xfffffffe, RZ, 0xc0, !PT ;  /* 0xfffffffe140fd812 */ /* 0x010fe200078ec0ff */
[----:B------:R-:W-:Y:S01]  /*b0b0*/  VIADD R20, R0, 0xb0 ;  /* 0x000000b000147836 */ /* 0x000fe20000000000 */
[----:B------:R-:W-:-:S02]  /*b0c0*/  @!P4 LOP3.LUT R21, R21, 0xfffffffe, RZ, 0xc0, !PT ;  /* 0xfffffffe1515c812 */ /* 0x000fc400078ec0ff */
[----:B-----5:R-:W-:Y:S01]  /*b0d0*/  @!P3 LOP3.LUT R17, R22, 0xfffffffe, RZ, 0xc0, !PT ;  /* 0xfffffffe1611b812 */ /* 0x020fe200078ec0ff */
[C---:B------:R-:W-:Y:S01]  /*b0e0*/  VIADD R22, R0.reuse, 0xc0 ;  /* 0x000000c000167836 */ /* 0x040fe20000000000 */
[----:B------:R-:W-:Y:S01]  /*b0f0*/  ISETP.GE.AND P0, PT, R23, UR4, PT ;  /* 0x0000000417007c0c */ /* 0x000fe2000bf06270 */
[--C-:B-1----:R-:W-:Y:S01]  /*b100*/  @!P2 IMAD.WIDE R8, R13, 0x4, R2.reuse ;  /* 0x000000040d08a825 */ /* 0x102fe200078e0202 */
[----:B------:R-:W-:Y:S02]  /*b110*/  IADD3 R18, R0, 0xa0, RZ ;  /* 0x000000a000127810 */ /* 0x000fe40007ffe0ff */
[----:B------:R-:W-:Y:S01]  /*b120*/  ISETP.GE.AND P1, PT, R24, UR4, PT ;  /* 0x0000000418007c0c */ /* 0x000fe2000bf26270 */
[--C-:B--2---:R-:W-:Y:S01]  /*b130*/  @!P6 IMAD.WIDE R10, R19, 0x4, R2.reuse ;  /* 0x00000004130ae825 */ /* 0x104fe200078e0202 */
[----:B------:R1:W-:Y:S01]  /*b140*/  @!P2 ST.E.64 desc[UR44][R8.64], R76 ;  /* 0x0000004c0800a985 */ /* 0x0003e2000c101b2c */
[----:B------:R-:W-:Y:S02]  /*b150*/  ISETP.GE.AND P2, PT, R18, UR4, PT ;  /* 0x0000000412007c0c */ /* 0x000fe4000bf46270 */
[----:B------:R-:W-:Y:S01]  /*b160*/  @!P5 IMAD.WIDE R12, R15, 0x4, R2 ;  /* 0x000000040f0cd825 */ /* 0x000fe200078e0202 */
[----:B------:R2:W-:Y:S01]  /*b170*/  @!P6 ST.E.64 desc[UR44][R10.64], R80 ;  /* 0x000000500a00e985 */ /* 0x0005e2000c101b2c */
[----:B------:R-:W-:-:S02]  /*b180*/  ISETP.GE.AND P6, PT, R22, UR4, PT ;  /* 0x0000000416007c0c */ /* 0x000fc4000bfc6270 */
[--C-:B------:R-:W-:Y:S01]  /*b190*/  @!P4 IMAD.WIDE R14, R21, 0x4, R2.reuse ;  /* 0x00000004150ec825 */ /* 0x100fe200078e0202 */
[----:B------:R3:W-:Y:S01]  /*b1a0*/  @!P5 ST.E.64 desc[UR44][R12.64], R84 ;  /* 0x000000540c00d985 */ /* 0x0007e2000c101b2c */
[----:B------:R-:W-:Y:S02]  /*b1b0*/  IADD3 R21, R0, 0xb8, RZ ;  /* 0x000000b800157810 */ /* 0x000fe40007ffe0ff */
[----:B------:R-:W-:Y:S01]  /*b1c0*/  @!P3 IMAD.WIDE R16, R17, 0x4, R2 ;  /* 0x000000041110b825 */ /* 0x000fe200078e0202 */
[----:B------:R4:W-:Y:S01]  /*b1d0*/  @!P4 ST.E.64 desc[UR44][R14.64], R88 ;  /* 0x000000580e00c985 */ /* 0x0009e2000c101b2c */
[----:B------:R-:W-:Y:S02]  /*b1e0*/  ISETP.GE.AND P4, PT, R20, UR4, PT ;  /* 0x0000000414007c0c */ /* 0x000fe4000bf86270 */
[----:B------:R-:W-:Y:S01]  /*b1f0*/  VIADD R19, R0, 0xa8 ;  /* 0x000000a800137836 */ /* 0x000fe20000000000 */
[----:B------:R5:W-:Y:S01]  /*b200*/  @!P3 ST.E.64 desc[UR44][R16.64], R92 ;  /* 0x0000005c1000b985 */ /* 0x000be2000c101b2c */
[----:B------:R-:W-:-:S02]  /*b210*/  ISETP.GE.AND P5, PT, R21, UR4, PT ;  /* 0x0000000415007c0c */ /* 0x000fc4000bfa6270 */
[----:B------:R-:W-:Y:S02]  /*b220*/  @!P0 LEA.HI R23, R23, R23, RZ, 0x1 ;  /* 0x0000001717178211 */ /* 0x000fe400078f08ff */
[----:B------:R-:W-:Y:S02]  /*b230*/  ISETP.GE.AND P3, PT, R19, UR4, PT ;  /* 0x0000000413007c0c */ /* 0x000fe4000bf66270 */
[----:B------:R-:W-:Y:S02]  /*b240*/  @!P1 LEA.HI R24, R24, R24, RZ, 0x1 ;  /* 0x0000001818189211 */ /* 0x000fe400078f08ff */
[----:B-1----:R-:W-:Y:S02]  /*b250*/  @!P0 LOP3.LUT R9, R23, 0xfffffffe, RZ, 0xc0, !PT ;  /* 0xfffffffe17098812 */ /* 0x002fe400078ec0ff */
[----:B------:R-:W-:Y:S02]  /*b260*/  @!P2 LEA.HI R18, R18, R18, RZ, 0x1 ;  /* 0x000000121212a211 */ /* 0x000fe400078f08ff */
[----:B--2---:R-:W-:Y:S01]  /*b270*/  @!P1 LOP3.LUT R11, R24, 0xfffffffe, RZ, 0xc0, !PT ;  /* 0xfffffffe180b9812 */ /* 0x004fe200078ec0ff */
[----:B------:R-:W-:Y:S01]  /*b280*/  @!P0 IMAD.WIDE R8, R9, 0x4, R2 ;  /* 0x0000000409088825 */ /* 0x000fe200078e0202 */
[----:B------:R-:W-:-:S02]  /*b290*/  @!P4 LEA.HI R20, R20, R20, RZ, 0x1 ;  /* 0x000000141414c211 */ /* 0x000fc400078f08ff */
[----:B---3--:R-:W-:Y:S01]  /*b2a0*/  @!P2 LOP3.LUT R13, R18, 0xfffffffe, RZ, 0xc0, !PT ;  /* 0xfffffffe120da812 */ /* 0x008fe200078ec0ff */
        /* <DEDUP_REMOVED lines=9> */
[----:B----4-:R-:W-:Y:S01]  /*b340*/  @!P4 LOP3.LUT R15, R20, 0xfffffffe, RZ, 0xc0, !PT ;  /* 0xfffffffe140fc812 */ /* 0x010fe200078ec0ff */
[----:B------:R3:W-:Y:S01]  /*b350*/  @!P2 ST.E.64 desc[UR44][R12.64], R104 ;  /* 0x000000680c00a985 */ /* 0x0007e2000c101b2c */
[----:B------:R-:W-:Y:S01]  /*b360*/  @!P5 LOP3.LUT R21, R21, 0xfffffffe, RZ, 0xc0, !PT ;  /* 0xfffffffe1515d812 */ /* 0x000fe200078ec0ff */
[----:B------:R-:W-:Y:S01]  /*b370*/  VIADD R20, R0, 0xd8 ;  /* 0x000000d800147836 */ /* 0x000fe20000000000 */
[----:B-----5:R-:W-:-:S02]  /*b380*/  @!P6 LOP3.LUT R17, R22, 0xfffffffe, RZ, 0xc0, !PT ;  /* 0xfffffffe1611e812 */ /* 0x020fc400078ec0ff */
        /* <DEDUP_REMOVED lines=9> */
[----:B---3--:R-:W-:-:S02]  /*b420*/  IADD3 R12, R0, 0xe8, RZ ;  /* 0x000000e8000c7810 */ /* 0x008fc40007ffe0ff */
[----:B------:R-:W-:Y:S01]  /*b430*/  @!P6 IMAD.WIDE R16, R17, 0x4, R2 ;  /* 0x000000041110e825 */ /* 0x000fe200078e0202 */
[----:B------:R3:W-:Y:S01]  /*b440*/  @!P5 ST.E.64 desc[UR44][R14.64], R116 ;  /* 0x000000740e00d985 */ /* 0x0007e2000c101b2c */
[----:B------:R-:W-:Y:S02]  /*b450*/  ISETP.GE.AND P4, PT, R12, UR4, PT ;  /* 0x000000040c007c0c */ /* 0x000fe4000bf86270 */
[C---:B------:R-:W-:Y:S01]  /*b460*/  VIADD R21, R0.reuse, 0xe0 ;  /* 0x000000e000157836 */ /* 0x040fe20000000000 */
[----:B------:R4:W-:Y:S01]  /*b470*/  @!P6 ST.E.64 desc[UR44][R16.64], R120 ;  /* 0x000000781000e985 */ /* 0x0009e2000c101b2c */
[----:B------:R-:W-:Y:S01]  /*b480*/  VIADD R13, R0, 0xf0 ;  /* 0x000000f0000d7836 */ /* 0x000fe20000000000 */
[----:B------:R-:W-:Y:S01]  /*b490*/  @!P0 LEA.HI R18, R18, R18, RZ, 0x1 ;  /* 0x0000001212128211 */ /* 0x000fe200078f08ff */
[----:B-1----:R-:W-:Y:S01]  /*b4a0*/  VIADD R9, R0, 0xf8 ;  /* 0x000000f800097836 */ /* 0x002fe20000000000 */
[----:B------:R-:W-:Y:S02]  /*b4b0*/  ISETP.GE.AND P3, PT, R21, UR4, PT ;  /* 0x0000000415007c0c */ /* 0x000fe4000bf66270 */
[----:B------:R-:W-:-:S02]  /*b4c0*/  ISETP.GE.AND P5, PT, R13, UR4, PT ;  /* 0x000000040d007c0c */ /* 0x000fc4000bfa6270 */
[----:B------:R-:W-:Y:S02]  /*b4d0*/  ISETP.GE.AND P6, PT, R9, UR4, PT ;  /* 0x0000000409007c0c */ /* 0x000fe4000bfc6270 */
[----:B------:R-:W-:Y:S02]  /*b4e0*/  @!P1 LEA.HI R19, R19, R19, RZ, 0x1 ;  /* 0x0000001313139211 */ /* 0x000fe400078f08ff */
[----:B------:R-:W-:Y:S02]  /*b4f0*/  @!P2 LEA.HI R20, R20, R20, RZ, 0x1 ;  /* 0x000000141414a211 */ /* 0x000fe400078f08ff */
[----:B------:R-:W-:Y:S02]  /*b500*/  @!P4 LEA.HI R12, R12, R12, RZ, 0x1 ;  /* 0x0000000c0c0cc211 */ /* 0x000fe400078f08ff */
[----:B--2---:R-:W-:Y:S02]  /*b510*/  @!P1 LOP3.LUT R11, R19, 0xfffffffe, RZ, 0xc0, !PT ;  /* 0xfffffffe130b9812 */ /* 0x004fe400078ec0ff */
[----:B------:R-:W-:-:S02]  /*b520*/  @!P3 LEA.HI R21, R21, R21, RZ, 0x1 ;  /* 0x000000151515b211 */ /* 0x000fc400078f08ff */
[----:B------:R-:W-:Y:S02]  /*b530*/  @!P5 LEA.HI R8, R13, R13, RZ, 0x1 ;  /* 0x0000000d0d08d211 */ /* 0x000fe400078f08ff */
[----:B------:R-:W-:Y:S02]  /*b540*/  @!P6 LEA.HI R10, R9, R9, RZ, 0x1 ;  /* 0x00000009090ae211 */ /* 0x000fe400078f08ff */
[----:B------:R-:W-:Y:S02]  /*b550*/  @!P0 LOP3.LUT R9, R18, 0xfffffffe, RZ, 0xc0, !PT ;  /* 0xfffffffe12098812 */ /* 0x000fe400078ec0ff */
[----:B------:R-:W-:Y:S02]  /*b560*/  @!P2 LOP3.LUT R13, R20, 0xfffffffe, RZ, 0xc0, !PT ;  /* 0xfffffffe140da812 */ /* 0x000fe400078ec0ff */
[----:B---3--:R-:W-:Y:S02]  /*b570*/  @!P3 LOP3.LUT R15, R21, 0xfffffffe, RZ, 0xc0, !PT ;  /* 0xfffffffe150fb812 */ /* 0x008fe400078ec0ff */
[----:B----4-:R-:W-:Y:S01]  /*b580*/  @!P4 LOP3.LUT R17, R12, 0xfffffffe, RZ, 0xc0, !PT ;  /* 0xfffffffe0c11c812 */ /* 0x010fe200078ec0ff */
[----:B------:R-:W-:Y:S01]  /*b590*/  @!P2 IMAD.WIDE R12, R13, 0x4, R2 ;  /* 0x000000040d0ca825 */ /* 0x000fe200078e0202 */
[----:B------:R-:W-:-:S02]  /*b5a0*/  @!P5 LOP3.LUT R19, R8, 0xfffffffe, RZ, 0xc0, !PT ;  /* 0xfffffffe0813d812 */ /* 0x000fc400078ec0ff */
        /* <DEDUP_REMOVED lines=14> */
.L_x_7225:
[----:B------:R-:W-:Y:S05]  /*b690*/  BSYNC B0 ;  /* 0x0000000000007941 */ /* 0x000fea0003800000 */
.L_x_7224:
[----:B------:R-:W-:Y:S01]  /*b6a0*/  IADD3 R7, R7, 0x8, RZ ;  /* 0x0000000807077810 */ /* 0x000fe20007ffe0ff */
[----:B--23--:R2:W3:Y:S03]  /*b6b0*/  SHFL.IDX PT, R3, R5, 0x1, 0x1c1f ;  /* 0x003c1f0005037f89 */ /* 0x00c4e600000e0000 */
[----:B------:R-:W-:Y:S01]  /*b6c0*/  ISETP.GE.AND P0, PT, R7, R6, PT ;  /* 0x000000060700720c */ /* 0x000fe20003f06270 */
[----:B-1----:R2:W1:-:S12]  /*b6d0*/  SHFL.IDX PT, R2, R4, 0x1, 0x1c1f ;  /* 0x003c1f0004027f89 */ /* 0x00245800000e0000 */
[----:B--2---:R-:W-:Y:S05]  /*b6e0*/  @P0 BRA `(.L_x_7179) ;  /* 0x0000005400c40947 */ /* 0x004fea0003800000 */
[C---:B0-----:R-:W-:Y:S01]  /*b6f0*/  VIADD R5, R0.reuse, 0x8 ;  /* 0x0000000800057836 */ /* 0x041fe20000000000 */
        /* <DEDUP_REMOVED lines=22> */
[----:B-1-3--:R-:W-:Y:S01]  /*b860*/  @!P0 IMAD.WIDE R4, R5, 0x4, R2 ;  /* 0x0000000405048825 */ /* 0x00afe200078e0202 */
[----:B------:R-:W-:-:S02]  /*b870*/  IADD3 R16, R0, 0x48, RZ ;  /* 0x0000004800107810 */ /* 0x000fc40007ffe0ff */
[----:B------:R-:W-:Y:S01]  /*b880*/  ISETP.GE.AND P3, PT, R15, UR4, PT ;  /* 0x000000040f007c0c */ /* 0x000fe2000bf66270 */
[--C-:B------:R-:W-:Y:S01]  /*b890*/  @!P1 IMAD.WIDE R6, R7, 0x4, R2.reuse ;  /* 0x0000000407069825 */ /* 0x100fe200078e0202 */
[----:B------:R0:W-:Y:S01]  /*b8a0*/  @!P0 ST.E.64 desc[UR44][R4.64], R26 ;  /* 0x0000001a04008985 */ /* 0x0001e2000c101b2c */
[----:B------:R-:W-:Y:S02]  /*b8b0*/  ISETP.GE.AND P0, PT, R12, UR4, PT ;  /* 0x000000040c007c0c */ /* 0x000fe4000bf06270 */
[----:B------:R-:W-:Y:S01]  /*b8c0*/  @!P2 IMAD.WIDE R8, R9, 0x4, R2 ;  /* 0x000000040908a825 */ /* 0x000fe200078e0202 */
[----:B------:R1:W-:Y:S01]  /*b8d0*/  @!P1 ST.E.64 desc[UR44][R6.64], R30 ;  /* 0x0000001e06009985 */ /* 0x0003e2000c101b2c */
[----:B------:R-:W-:Y:S02]  /*b8e0*/  ISETP.GE.AND P1, PT, R13, UR4, PT ;  /* 0x000000040d007c0c */ /* 0x000fe4000bf26270 */
[----:B------:R-:W-:Y:S01]  /*b8f0*/  ISETP.GE.AND P4, PT, R16, UR4, PT ;  /* 0x0000000410007c0c */ /* 0x000fe2000bf86270 */
        /* <DEDUP_REMOVED lines=16> */
[----:B------:R-:W-:Y:S02]  /*ba00*/  @!P1 LOP3.LUT R13, R13, 0xfffffffe, RZ, 0xc0, !PT ;  /* 0xfffffffe0d0d9812 */ /* 0x000fe400078ec0ff */
[----:B------:R-:W-:-:S02]  /*ba10*/  @!P2 LOP3.LUT R11, R14, 0xfffffffe, RZ, 0xc0, !PT ;  /* 0xfffffffe0e0ba812 */ /* 0x000fc400078ec0ff */
[----:B------:R-:W-:Y:S02]  /*ba20*/  @!P3 LOP3.LUT R15, R15, 0xfffffffe, RZ, 0xc0, !PT ;  /* 0xfffffffe0f0fb812 */ /* 0x000fe400078ec0ff */
[----:B------:R-:W-:Y:S01]  /*ba30*/  @!P4 LOP3.LUT R17, R16, 0xfffffffe, RZ, 0xc0, !PT ;  /* 0xfffffffe1011c812 */ /* 0x000fe200078ec0ff */
        /* <DEDUP_REMOVED lines=9> */
[----:B------:R1:W-:Y:S03]  /*bad0*/  @!P1 ST.E.64 desc[UR44][R6.64], R50 ;  /* 0x0000003206009985 */ /* 0x0003e6000c101b2c */
        /* <DEDUP_REMOVED lines=8> */
[----:B------:R-:W-:Y:S02]  /*bb60*/  ISETP.GE.AND P4, PT, R14, UR4, PT ;  /* 0x000000040e007c0c */ /* 0x000fe4000bf86270 */
[----:B------:R-:W-:Y:S02]  /*bb70*/  ISETP.GE.AND P1, PT, R17, UR4, PT ;  /* 0x0000000411007c0c */ /* 0x000fe4000bf26270 */
[----:B------:R-:W-:Y:S02]  /*bb80*/  ISETP.GE.AND P3, PT, R15, UR4, PT ;  /* 0x000000040f007c0c */ /* 0x000fe4000bf66270 */
[----:B------:R-:W-:Y:S02]  /*bb90*/  @!P5 LEA.HI R18, R18, R18, RZ, 0x1 ;  /* 0x000000121212d211 */ /* 0x000fe400078f08ff */
[----:B------:R-:W-:-:S02]  /*bba0*/  @!P6 LEA.HI R19, R19, R19, RZ, 0x1 ;  /* 0x000000131313e211 */ /* 0x000fc400078f08ff */
        /* <DEDUP_REMOVED lines=58> */
[C---:B------:R-:W-:Y:S01]  /*bf50*/  VIADD R16, R0.reuse, 0xe0 ;  /* 0x000000e000107836 */ /* 0x040fe20000000000 */
[----:B------:R-:W-:Y:S02]  /*bf60*/  @!P2 LOP3.LUT R17, R17, 0xfffffffe, RZ, 0xc0, !PT ;  /* 0xfffffffe1111a812 */ /* 0x000fe400078ec0ff */
[----:B------:R-:W-:Y:S02]  /*bf70*/  IADD3 R18, R0, 0xc0, RZ ;  /* 0x000000c000127810 */ /* 0x000fe40007ffe0ff */
[----:B----4-:R-:W-:Y:S01]  /*bf80*/  @!P1 LOP3.LUT R13, R20, 0xfffffffe, RZ, 0xc0, !PT ;  /* 0xfffffffe140d9812 */ /* 0x010fe200078ec0ff */
[----:B0-----:R-:W-:Y:S01]  /*bf90*/  @!P0 IMAD.WIDE R4, R9, 0x4, R2 ;  /* 0x0000000409048825 */ /* 0x001fe200078e0202 */
[----:B------:R-:W-:-:S02]  /*bfa0*/  ISETP.GE.AND P5, PT, R18, UR4, PT ;  /* 0x0000000412007c0c */ /* 0x000fc4000bfa6270 */
[----:B------:R-:W-:Y:S01]  /*bfb0*/  ISETP.GE.AND P6, PT, R19, UR4, PT ;  /* 0x0000000413007c0c */ /* 0x000fe2000bfc6270 */
[--C-:B-1----:R-:W-:Y:S01]  /*bfc0*/  @!P4 IMAD.WIDE R6, R15, 0x4, R2.reuse ;  /* 0x000000040f06c825 */ /* 0x102fe200078e0202 */
        /* <DEDUP_REMOVED lines=13> */
[----:B------:R-:W-:Y:S01]  /*c0a0*/  ISETP.GE.AND P1, PT, R15, UR4, PT ;  /* 0x000000040f007c0c */ /* 0x000fe2000bf26270 */
[----:B------:R-:W-:Y:S01]  /*c0b0*/  VIADD R0, R0, 0xf8 ;  /* 0x000000f800007836 */ /* 0x000fe20000000000 */
[----:B------:R-:W-:Y:S02]  /*c0c0*/  ISETP.GE.AND P4, PT, R20, UR4, PT ;  /* 0x0000000414007c0c */ /* 0x000fe4000bf86270 */
[----:B------:R-:W-:-:S02]  /*c0d0*/  ISETP.GE.AND P3, PT, R17, UR4, PT ;  /* 0x0000000411007c0c */ /* 0x000fc4000bf66270 */
[----:B------:R-:W-:Y:S02]  /*c0e0*/  @!P5 LEA.HI R18, R18, R18, RZ, 0x1 ;  /* 0x000000121212d211 */ /* 0x000fe400078f08ff */
[----:B------:R-:W-:Y:S02]  /*c0f0*/  @!P6 LEA.HI R19, R19, R19, RZ, 0x1 ;  /* 0x000000131313e211 */ /* 0x000fe400078f08ff */
[----:B0-----:R-:W-:Y:S02]  /*c100*/  @!P5 LOP3.LUT R5, R18, 0xfffffffe, RZ, 0xc0, !PT ;  /* 0xfffffffe1205d812 */ /* 0x001fe400078ec0ff */
        /* <DEDUP_REMOVED lines=12> */
[----:B---3--:R-:W-:-:S02]  /*c1d0*/  @!P2 LOP3.LUT R11, R16, 0xfffffffe, RZ, 0xc0, !PT ;  /* 0xfffffffe100ba812 */ /* 0x008fc400078ec0ff */
        /* <DEDUP_REMOVED lines=19> */
.L_x_7222:
        /* <DEDUP_REMOVED lines=21> */
[----:B------:R-:W-:Y:S01]  /*c460*/  UIADD3 UR6, UR5, UR6, URZ ;  /* 0x0000000605067290 */ /* 0x000fe2000fffe03f */
[----:B------:R-:W-:Y:S01]  /*c470*/  MOV R2, UR4 ;  /* 0x0000000400027c02 */ /* 0x000fe20008000f00 */
[----:B------:R-:W-:Y:S01]  /*c480*/  IMAD.U32 R3, RZ, RZ, UR5 ;  /* 0x00000005ff037e24 */ /* 0x000fe2000f8e00ff */
[----:B------:R-:W4:Y:S01]  /*c490*/  @P0 LDC R7, c[0x0][0xbec] ;  /* 0x0002fb00ff070b82 */ /* 0x000f220000000800 */
[----:B------:R-:W-:Y:S02]  /*c4a0*/  ULDC.64 UR4, c[0x0][0xbe0] ;  /* 0x0002f80000047ab9 */ /* 0x000fe40000000a00 */
[----:B------:R-:W-:-:S05]  /*c4b0*/  IMAD.U32 R3, RZ, RZ, UR6 ;  /* 0x00000006ff037e24 */ /* 0x000fca000f8e00ff */
[----:B------:R-:W5:Y:S01]  /*c4c0*/  @P0 LDC R9, c[0x0][0xbf0] ;  /* 0x0002fc00ff090b82 */ /* 0x000f620000000800 */
[----:B-1----:R-:W-:-:S07]  /*c4d0*/  USHF.R.S32.HI UR8, URZ, 0x1f, UR7 ;  /* 0x0000001f3f087899 */ /* 0x002fce0008011407 */
[----:B------:R-:W1:Y:S01]  /*c4e0*/  S2UR UR10, SR_CTAID.Y ;  /* 0x00000000000a79c3 */ /* 0x000e620000002600 */
[C---:B--2---:R-:W-:Y:S02]  /*c4f0*/  IMAD R12, R10.reuse, UR8, RZ ;  /* 0x000000080a0c7c24 */ /* 0x044fe4000f8e02ff */
[----:B------:R-:W-:-:S04]  /*c500*/  IMAD.WIDE.U32 R2, R10, UR7, R2 ;  /* 0x000000070a027c25 */ /* 0x000fc8000f8e0002 */
[----:B------:R-:W-:Y:S01]  /*c510*/  IMAD R11, R11, UR7, R12 ;  /* 0x000000070b0b7c24 */ /* 0x000fe2000f8e020c */
[----:B------:R-:W1:Y:S01]  /*c520*/  LDC R8, c[0x0][0xc50] ;  /* 0x00031400ff087b82 */ /* 0x000e620000000800 */
[----:B----4-:R-:W-:Y:S01]  /*c530*/  @P0 IMAD.HI.U32 R4, R0, R7, RZ ;  /* 0x0000000700040227 */ /* 0x010fe200078e00ff */
[----:B------:R-:W-:-:S03]  /*c540*/  IADD3 R7, RZ, -UR36, RZ ;  /* 0x80000024ff077c10 */ /* 0x000fc6000fffe0ff */
[----:B------:R-:W-:Y:S01]  /*c550*/  IMAD.IADD R3, R11, 0x1, R3 ;  /* 0x000000010b037824 */ /* 0x000fe200078e0203 */
[----:B-----5:R-:W-:Y:S01]  /*c560*/  @P0 SHF.R.U32.HI R5, RZ, R9, R4 ;  /* 0x00000009ff050219 */ /* 0x020fe20000011604 */
[----:B-1----:R-:W-:-:S04]  /*c570*/  IMAD R9, R8, R7, UR10 ;  /* 0x0000000a08097e24 */ /* 0x002fc8000f8e0207 */
        /* <DEDUP_REMOVED lines=14> */
[----:B------:R-:W-:-:S04]  /*c660*/  ULDC.64 UR4, c[0x0][0xba8] ;  /* 0x0002ea0000047ab9 */ /* 0x000fc80000000a00 */
[----:B------:R-:W-:Y:S02]  /*c670*/  IADD3 R3, R3, R5, RZ ;  /* 0x0000000503037210 */ /* 0x000fe40007ffe0ff */
[----:B------:R-:W-:-:S04]  /*c680*/  LEA R4, P0, R2, UR4, 0x2 ;  /* 0x0000000402047c11 */ /* 0x000fc8000f8010ff */
[----:B------:R-:W-:Y:S01]  /*c690*/  LEA.HI.X R5, R2, UR5, R3, 0x2, P0 ;  /* 0x0000000502057c11 */ /* 0x000fe200080f1403 */
[----:B------:R-:W-:-:S05]  /*c6a0*/  IMAD.MOV.U32 R3, RZ, RZ, -0x800000 ;  /* 0xff800000ff037424 */ /* 0x000fca00078e00ff */
[----:B------:R4:W-:Y:S01]  /*c6b0*/  STG.E desc[UR44][R4.64], R3 ;  /* 0x0000000304007986 */ /* 0x0009e2000c10192c */
[----:B------:R-:W-:Y:S05]  /*c6c0*/  BRA `(.L_x_7179) ;  /* 0x0000004400cc7947 */ /* 0x000fea0003800000 */
.L_x_7177:
        /* <DEDUP_REMOVED lines=18> */
.L_x_7226:
[----:B------:R-:W-:Y:S01]  /*c7f0*/  ULDC UR40, c[0x0][0xc50] ;  /* 0x0003140000287ab9 */ /* 0x000fe20000000800 */
[----:B------:R-:W-:Y:S01]  /*c800*/  UMOV UR36, UR6 ;  /* 0x0000000600247c82 */ /* 0x000fe20008000000 */
[----:B------:R-:W-:-:S11]  /*c810*/  UISETP.NE.AND UP0, UPT, UR40, 0x1, UPT ;  /* 0x000000012800788c */ /* 0x000fd6000bf05270 */
[----:B------:R-:W-:Y:S01]  /*c820*/  @UP0 ULDC UR4, c[0x0][0xc54] ;  /* 0x0003150000040ab9 */ /* 0x000fe20000000800 */
[----:B------:R-:W-:Y:S01]  /*c830*/  @UP0 ULDC UR7, c[0x0][0xc58] ;  /* 0x0003160000070ab9 */ /* 0x000fe20000000800 */
[----:B------:R-:W-:-:S04]  /*c840*/  UIMAD.WIDE.U32 UR4, UR6, UR4, URZ ;  /* 0x00000004060472a5 */ /* 0x000fc8000f8e003f */
[----:B------:R-:W-:-:S12]  /*c850*/  @UP0 USHF.R.U32.HI UR36, URZ, UR7, UR5 ;  /* 0x000000073f240299 */ /* 0x000fd80008011605 */
.L_x_7227:
        /* <DEDUP_REMOVED lines=14> */
[----:B------:R-:W-:Y:S02]  /*c940*/  UISETP.NE.AND.EX UP0, UPT, UR5, URZ, UPT, UP0 ;  /* 0x0000003f0500728c */ /* 0x000fe4000bf05300 */
[----:B------:R-:W-:-:S02]  /*c950*/  UIADD3 UR9, -UR4, 0x40, URZ ;  /* 0x0000004004097890 */ /* 0x000fc4000fffe13f */
[----:B------:R-:W-:Y:S01]  /*c960*/  USEL UR7, UR7, 0x1, UP0 ;  /* 0x0000000107077887 */ /* 0x000fe20008000000 */
[----:B------:R-:W-:Y:S01]  /*c970*/  @UP1 ULDC UR4, c[0x0][0x44c] ;  /* 0x0001130000041ab9 */ /* 0x000fe20000000800 */
[----:B------:R-:W-:Y:S01]  /*c980*/  ULDC UR8, c[0x0][0x2f0] ;  /* 0x0000bc0000087ab9 */ /* 0x000fe20000000800 */
[----:B------:R-:W-:Y:S01]  /*c990*/  @UP1 ULDC UR10, c[0x0][0x450] ;  /* 0x00011400000a1ab9 */ /* 0x000fe20000000800 */
[----:B------:R-:W-:Y:S02]  /*c9a0*/  UIMAD UR9, UR7, UR8, UR9 ;  /* 0x00000008070972a4 */ /* 0x000fe4000f8e0209 */
[----:B------:R-:W-:Y:S01]  /*c9b0*/  UIMAD UR7, UR7, UR8, 0x3f ;  /* 0x0000003f070774a4 */ /* 0x000fe2000f8e0208 */
[----:B------:R-:W-:Y:S01]  /*c9c0*/  UMOV UR43, URZ ;  /* 0x0000003f002b7c82 */ /* 0x000fe20008000000 */
[----:B0-----:R-:W-:-:S04]  /*c9d0*/  ULEA UR6, UR6, 0x3f, 0x6 ;  /* 0x0000003f06067891 */ /* 0x001fc8000f8e303f */
[----:B------:R-:W-:-:S04]  /*c9e0*/  UIMAD.WIDE.U32 UR4, UR6, UR4, URZ ;  /* 0x00000004060472a5 */ /* 0x000fc8000f8e003f */
[----:B------:R-:W-:Y:S02]  /*c9f0*/  @UP1 USHF.R.U32.HI UR6, URZ, UR10, UR5 ;  /* 0x0000000a3f061299 */ /* 0x000fe40008011605 */
[----:B------:R-:W-:Y:S02]  /*ca00*/  USHF.R.S32.HI UR5, URZ, 0x1f, UR7 ;  /* 0x0000001f3f057899 */ /* 0x000fe40008011407 */
[----:B------:R-:W-:Y:S02]  /*ca10*/  UIADD3 UR6, UR9, UR6, URZ ;  /* 0x0000000609067290 */ /* 0x000fe4000fffe03f */
[----:B------:R-:W-:Y:S02]  /*ca20*/  ULEA.HI UR5, UR5, UR7, URZ, 0x6 ;  /* 0x0000000705057291 */ /* 0x000fe4000f8f303f */
[----:B------:R-:W-:Y:S02]  /*ca30*/  USHF.R.S32.HI UR4, URZ, 0x1f, UR6 ;  /* 0x0000001f3f047899 */ /* 0x000fe40008011406 */
[----:B------:R-:W-:-:S02]  /*ca40*/  USHF.R.S32.HI UR5, URZ, 0x6, UR5 ;  /* 0x000000063f057899 */ /* 0x000fc40008011405 */
[----:B------:R-:W-:Y:S02]  /*ca50*/  ULEA.HI UR4, UR4, UR6, URZ, 0x6 ;  /* 0x0000000604047291 */ /* 0x000fe4000f8f303f */
[----:B------:R-:W-:Y:S02]  /*ca60*/  USHF.R.U32.HI UR10, URZ, 0x10, UR40 ;  /* 0x000000103f0a7899 */ /* 0x000fe40008011628 */
[----:B------:R-:W-:Y:S02]  /*ca70*/  USHF.R.S32.HI UR4, URZ, 0x6, UR4 ;  /* 0x000000063f047899 */ /* 0x000fe40008011404 */
[----:B------:R-:W-:Y:S02]  /*ca80*/  ULOP3.LUT UR40, UR40, 0xffff, URZ, 0xc0, !UPT ;  /* 0x0000ffff28287892 */ /* 0x000fe4000f8ec03f */
[----:B------:R-:W-:-:S04]  /*ca90*/  UISETP.LT.AND UP0, UPT, UR5, UR4, UPT ;  /* 0x000000040500728c */ /* 0x000fc8000bf01270 */
[----:B------:R-:W-:Y:S02]  /*caa0*/  USEL UR41, UR5, UR4, UP0 ;  /* 0x0000000405297287 */ /* 0x000fe40008000000 */
[----:B------:R-:W-:Y:S02]  /*cab0*/  UISETP.NE.AND UP0, UPT, UR10, URZ, UPT ;  /* 0x0000003f0a00728c */ /* 0x000fe4000bf05270 */
[----:B------:R-:W-:-:S06]  /*cac0*/  UISETP.GE.AND UP1, UPT, UR41, 0x1, UPT ;  /* 0x000000012900788c */ /* 0x000fcc000bf26270 */
[----:B------:R-:W-:-:S03]  /*cad0*/  PLOP3.LUT P0, PT, PT, PT, UP1, 0x80, 0x0 ;  /* 0x000000000000781c */ /* 0x000fc60003f0f018 */
[----:B------:R-:W-:-:S10]  /*cae0*/  @!UP0 ULDC UR10, c[0x0][0x9f0] ;  /* 0x00027c00000a8ab9 */ /* 0x000fd40000000800 */
[----:B------:R-:W-:Y:S05]  /*caf0*/  @!P0 BRA `(.L_x_7229) ;  /* 0x0000000000848947 */ /* 0x000fea0003800000 */
[----:B------:R-:W-:Y:S01]  /*cb00*/  IMAD.U32 R4, RZ, RZ, UR10 ;  /* 0x0000000aff047e24 */ /* 0x000fe2000f8e00ff */
[----:B------:R-:W-:Y:S01]  /*cb10*/  UIADD3 UR6, UR10, -0x1, UR41 ;  /* 0xffffffff0a067890 */ /* 0x000fe2000fffe029 */
[----:B------:R-:W-:-:S03]  /*cb20*/  UMOV UR4, URZ ;  /* 0x0000003f00047c82 */ /* 0x000fc60008000000 */
        /* <DEDUP_REMOVED lines=8> */
[----:B0-----:R-:W-:-:S02]  /*cbb0*/  IADD3 R3, R2, 0xffffffe, RZ ;  /* 0x0ffffffe02037810 */ /* 0x001fc40007ffe0ff */
[----:B------:R-:W-:Y:S02]  /*cbc0*/  IABS R2, R4 ;  /* 0x0000000400027213 */ /* 0x000fe40000000000 */
[----:B------:R-:W-:Y:S02]  /*cbd0*/  MOV R4, R5 ;  /* 0x0000000500047202 */ /* 0x000fe40000000f00 */
[----:B------:R-:W0:Y:S01]  /*cbe0*/  F2I.FTZ.U32.TRUNC.NTZ R3, R3 ;  /* 0x0000000300037305 */ /* 0x000e22000021f000 */
[----:B------:R-:W-:Y:S02]  /*cbf0*/  R2UR UR8, R2 ;  /* 0x00000000020872ca */ /* 0x000fe400000e0000 */
        /* <DEDUP_REMOVED lines=17> */
.L_x_7229:
[----:B------:R-:W-:Y:S01]  /*cd10*/  UIMAD UR39, UR40, UR43, URZ ;  /* 0x0000002b282772a4 */ /* 0x000fe2000f8e023f */
[----:B------:R-:W-:Y:S01]  /*cd20*/  IMAD.U32 R2, RZ, RZ, UR41 ;  /* 0x00000029ff027e24 */ /* 0x000fe2000f8e00ff */
[----:B------:R-:W-:Y:S01]  /*cd30*/  MOV R6, RZ ;  /* 0x000000ff00067202 */ /* 0x000fe20000000f00 */
[----:B------:R-:W-:-:S03]  /*cd40*/  IMAD.MOV.U32 R9, RZ, RZ, 0x1 ;  /* 0x00000001ff097424 */ /* 0x000fc600078e00ff */
        /* <DEDUP_REMOVED lines=28> */
.L_x_7230:
        /* <DEDUP_REMOVED lines=20> */
.L_x_7232:
        /* <DEDUP_REMOVED lines=15> */
.L_x_7231:
        /* <DEDUP_REMOVED lines=17> */
.L_x_7329:
        /* <DEDUP_REMOVED lines=8> */
.L_x_7332:
[----:B------:R-:W-:Y:S05]  /*d2d0*/  @!P6 BRA `(.L_x_7234) ;  /* 0x0000000000d4e947 */ /* 0x000fea0003800000 */
[----:B------:R-:W-:Y:S01]  /*d2e0*/  MOV R16, R17 ;  /* 0x0000001100107202 */ /* 0x000fe20000000f00 */
[----:B------:R-:W-:Y:S06]  /*d2f0*/  @!P1 BRA `(.L_x_7236) ;  /* 0x0000000000509947 */ /* 0x000fec0003800000 */
[----:B------:R-:W-:Y:S01]  /*d300*/  IMAD.MOV.U32 R8, RZ, RZ, R0 ;  /* 0x000000ffff087224 */ /* 0x000fe200078e0000 */
[----:B------:R-:W-:Y:S01]  /*d310*/  ULDC.64 UR4, c[0x0][0x428] ;  /* 0x00010a0000047ab9 */ /* 0x000fe20000000a00 */
[----:B------:R-:W0:Y:S01]  /*d320*/  LDC R0, c[0x0][0x43c] ;  /* 0x00010f00ff007b82 */ /* 0x000e220000000800 */
[----:B------:R-:W-:Y:S02]  /*d330*/  IMAD R6, R18, UR4, RZ ;  /* 0x0000000412067c24 */ /* 0x000fe4000f8e02ff */
[----:B------:R-:W-:Y:S02]  /*d340*/  IMAD.MOV.U32 R7, RZ, RZ, R8 ;  /* 0x000000ffff077224 */ /* 0x000fe400078e0008 */
[----:B------:R-:W-:Y:S01]  /*d350*/  IMAD R9, R17, UR5, R6 ;  /* 0x0000000511097c24 */ /* 0x000fe2000f8e0206 */
[----:B0-----:R-:W-:-:S13]  /*d360*/  ISETP.NE.AND P0, PT, R0, 0x1, PT ;  /* 0x000000010000780c */ /* 0x001fda0003f05270 */
[----:B------:R-:W0:Y:S02]  /*d370*/  @P0 LDC.64 R4, c[0x0][0x440] ;  /* 0x00011000ff040b82 */ /* 0x000e240000000a00 */
[----:B0-----:R-:W-:-:S05]  /*d380*/  @P0 IMAD.HI.U32 R4, R8, R4, RZ ;  /* 0x0000000408040227 */ /* 0x001fca00078e00ff */
[----:B------:R-:W-:-:S04]  /*d390*/  @P0 SHF.R.U32.HI R7, RZ, R5, R4 ;  /* 0x00000005ff070219 */ /* 0x000fc80000011604 */
[----:B------:R-:W-:Y:S02]  /*d3a0*/  SHF.R.S32.HI R5, RZ, 0x1f, R7 ;  /* 0x0000001fff057819 */ /* 0x000fe40000011407 */
[----:B------:R-:W-:-:S05]  /*d3b0*/  MOV R4, R7 ;  /* 0x0000000700047202 */ /* 0x000fca0000000f00 */
        /* <DEDUP_REMOVED lines=8> */
.L_x_7236:
[----:B------:R-:W-:Y:S01]  /*d440*/  MOV R0, 0x1 ;  /* 0x0000000100007802 */ /* 0x000fe20000000f00 */
[----:B0-----:R-:W0:Y:S03]  /*d450*/  S2R R8, SR_TID.X ;  /* 0x0000000000087919 */ /* 0x001e260000002100 */
[----:B------:R-:W-:-:S04]  /*d460*/  SHF.L.U32 R0, R0, 0x1f, RZ ;  /* 0x0000001f00007819 */ /* 0x000fc800000006ff */
[----:B------:R-:W1:Y:S01]  /*d470*/  SYNCS.PHASECHK.TRANS64.TRYWAIT P0, [UR38+0x28c40], R0 ;  /* 0x028c4000ff0075a7 */ /* 0x000e620008000166 */
[----:B0-----:R-:W-:-:S04]  /*d480*/  LOP3.LUT R2, R8, 0x7f, RZ, 0xc0, !PT ;  /* 0x0000007f08027812 */ /* 0x001fc800078ec0ff */
[----:B------:R-:W-:Y:S01]  /*d490*/  ISETP.NE.AND P1, PT, R2, RZ, PT ;  /* 0x000000ff0200720c */ /* 0x000fe20003f25270 */
[----:B-1----:R-:W-:-:S12]  /*d4a0*/  @!P0 BRA `(.L_x_7237) ;  /* 0x0000003c00688947 */ /* 0x002fd80003800000 */
.L_x_7333:
[----:B------:R-:W-:Y:S05]  /*d4b0*/  @P1 BRA `(.L_x_7238) ;  /* 0x0000000000181947 */ /* 0x000fea0003800000 */
[----:B------:R-:W1:Y:S01]  /*d4c0*/  S2R R2, SR_TID.X ;  /* 0x0000000000027919 */ /* 0x000e620000002100 */
[----:B0-----:R-:W-:-:S04]  /*d4d0*/  IMAD.MOV.U32 R0, RZ, RZ, 0x2000 ;  /* 0x00002000ff007424 */ /* 0x001fc800078e00ff */
[----:B------:R2:W-:Y:S01]  /*d4e0*/  SYNCS.ARRIVE.TRANS64 RZ, [UR38+0x28c30], R0 ;  /* 0x028c3000ffff79a7 */ /* 0x0005e20008000026 */
[----:B-1----:R-:W-:-:S13]  /*d4f0*/  LOP3.LUT P0, RZ, R2, 0x1f, RZ, 0xc0, !PT ;  /* 0x0000001f02ff7812 */ /* 0x002fda000780c0ff */
[----:B--2---:R-:W-:Y:S05]  /*d500*/  @!P0 BRA `(.L_x_7238) ;  /* 0x0000000000048947 */ /* 0x004fea0003800000 */
[----:B------:R-:W-:Y:S01]  /*d510*/  BPT.TRAP 0x1 ;  /* 0x000000040000795c */ /* 0x000fe20000300000 */
.L_x_7238:
        /* <DEDUP_REMOVED lines=17> */
.L_x_7234:
        /* <DEDUP_REMOVED lines=22> */
.L_x_7239:
[----:B------:R-:W0:Y:S01]  /*d790*/  LDC R4, c[0x0][0x448] ;  /* 0x00011200ff047b82 */ /* 0x000e220000000800 */
[----:B------:R-:W1:Y:S01]  /*d7a0*/  S2R R13, SR_TID.X ;  /* 0x00000000000d7919 */ /* 0x000e620000002100 */
[----:B------:R-:W-:Y:S01]  /*d7b0*/  USHF.R.S32.HI UR6, URZ, 0x1f, UR36 ;  /* 0x0000001f3f067899 */ /* 0x000fe20008011424 */
[----:B------:R-:W-:Y:S01]  /*d7c0*/  ULDC.64 UR8, c[0x0][0x2d8] ;  /* 0x0000b60000087ab9 */ /* 0x000fe20000000a00 */
[----:B------:R-:W2:Y:S02]  /*d7d0*/  S2R R14, SR_CTAID.Z ;  /* 0x00000000000e7919 */ /* 0x000ea40000002700 */
[----:B------:R-:W-:Y:S02]  /*d7e0*/  UIMAD UR6, UR6, UR8, URZ ;  /* 0x00000008060672a4 */ /* 0x000fe4000f8e023f */
[----:B------:R-:W3:Y:S01]  /*d7f0*/  LDC.64 R2, c[0x0][0x2e0] ;  /* 0x0000b800ff027b82 */ /* 0x000ee20000000a00 */
[----:B------:R-:W4:Y:S01]  /*d800*/  S2R R10, SR_CTAID.X ;  /* 0x00000000000a7919 */ /* 0x000f220000002500 */
[----:B------:R-:W-:-:S02]  /*d810*/  UIMAD.WIDE.U32 UR4, UR36, UR8, URZ ;  /* 0x00000008240472a5 */ /* 0x000fc4000f8e003f */
[----:B------:R-:W-:-:S04]  /*d820*/  UIMAD UR6, UR36, UR9, UR6 ;  /* 0x00000009240672a4 */ /* 0x000fc8000f8e0206 */
[----:B------:R-:W-:Y:S01]  /*d830*/  UIADD3 UR5, UR5, UR6, URZ ;  /* 0x0000000605057290 */ /* 0x000fe2000fffe03f */
[----:B0-----:R-:W-:Y:S02]  /*d840*/  ISETP.NE.AND P0, PT, R4, 0x1, PT ;  /* 0x000000010400780c */ /* 0x001fe40003f05270 */
[C---:B-1----:R-:W-:Y:S01]  /*d850*/  LOP3.LUT R12, R13.reuse, 0x7f, RZ, 0xc0, !PT ;  /* 0x0000007f0d0c7812 */ /* 0x042fe200078ec0ff */
[----:B------:R-:W-:-:S10]  /*d860*/  IMAD.SHL.U32 R0, R13, 0x10, RZ ;  /* 0x000000100d007824 */ /* 0x000fd400078e00ff */
[----:B------:R-:W0:Y:S01]  /*d870*/  @P0 LDC R5, c[0x0][0x44c] ;  /* 0x00011300ff050b82 */ /* 0x000e220000000800 */
[----:B------:R-:W-:Y:S02]  /*d880*/  SHF.R.U32.HI R7, RZ, 0x3, R12 ;  /* 0x00000003ff077819 */ /* 0x000fe4000001160c */
[----:B--2---:R-:W-:Y:S02]  /*d890*/  SHF.R.S32.HI R11, RZ, 0x1f, R14 ;  /* 0x0000001fff0b7819 */ /* 0x004fe4000001140e */
[----:B------:R-:W-:-:S03]  /*d8a0*/  LOP3.LUT R9, R7, 0x70, R0, 0xf8, !PT ;  /* 0x0000007007097812 */ /* 0x000fc600078ef800 */
[----:B------:R-:W1:Y:S01]  /*d8b0*/  @P0 LDC R6, c[0x0][0x450] ;  /* 0x00011400ff060b82 */ /* 0x000e620000000800 */
[----:B---3--:R-:W-:Y:S01]  /*d8c0*/  IMAD R8, R11, R2, RZ ;  /* 0x000000020b087224 */ /* 0x008fe200078e02ff */
[----:B----4-:R-:W-:-:S03]  /*d8d0*/  LEA R0, R10, R9, 0x6 ;  /* 0x000000090a007211 */ /* 0x010fc600078e30ff */
[----:B------:R-:W-:Y:S02]  /*d8e0*/  IMAD R9, R14, R3, R8 ;  /* 0x000000030e097224 */ /* 0x000fe400078e0208 */
[----:B0-----:R-:W-:-:S04]  /*d8f0*/  @P0 IMAD.HI.U32 R3, R0, R5, RZ ;  /* 0x0000000500030227 */ /* 0x001fc800078e00ff */
[----:B------:R-:W-:Y:S01]  /*d900*/  IMAD.MOV.U32 R5, RZ, RZ, R0 ;  /* 0x000000ffff057224 */ /* 0x000fe200078e0000 */
[----:B-1----:R-:W-:Y:S01]  /*d910*/  @P0 SHF.R.U32.HI R5, RZ, R6, R3 ;  /* 0x00000006ff050219 */ /* 0x002fe20000011603 */
[----:B------:R-:W-:Y:S01]  /*d920*/  IMAD.WIDE.U32 R2, R14, R2, UR4 ;  /* 0x000000040e027e25 */ /* 0x000fe2000f8e0002 */
[----:B------:R-:W-:Y:S02]  /*d930*/  ULDC.64 UR4, c[0x0][0x2d0] ;  /* 0x0000b40000047ab9 */ /* 0x000fe40000000a00 */
[----:B------:R-:W-:Y:S01]  /*d940*/  SHF.R.S32.HI R6, RZ, 0x1f, R5 ;  /* 0x0000001fff067819 */ /* 0x000fe20000011405 */
[----:B------:R-:W-:Y:S01]  /*d950*/  IMAD.IADD R3, R3, 0x1, R9 ;  /* 0x0000000103037824 */ /* 0x000fe200078e0209 */
[----:B------:R-:W-:-:S03]  /*d960*/  IADD3 R9, -R5, RZ, RZ ;  /* 0x000000ff05097210 */ /* 0x000fc60007ffe1ff */
[----:B------:R-:W-:Y:S02]  /*d970*/  IMAD R6, R6, UR4, RZ ;  /* 0x0000000406067c24 */ /* 0x000fe4000f8e02ff */
[----:B------:R-:W-:Y:S02]  /*d980*/  IMAD R0, R4, R9, R0 ;  /* 0x0000000904007224 */ /* 0x000fe400078e0200 */
[C---:B------:R-:W-:Y:S02]  /*d990*/  IMAD R9, R5.reuse, UR5, R6 ;  /* 0x0000000505097c24 */ /* 0x040fe4000f8e0206 */
[----:B------:R-:W-:Y:S01]  /*d9a0*/  IMAD.WIDE.U32 R2, R5, UR4, R2 ;  /* 0x0000000405027c25 */ /* 0x000fe2000f8e0002 */
[----:B------:R-:W-:Y:S01]  /*d9b0*/  SHF.R.S32.HI R5, RZ, 0x1f, R0 ;  /* 0x0000001fff057819 */ /* 0x000fe20000011400 */
[----:B------:R-:W-:Y:S02]  /*d9c0*/  ULDC.64 UR4, c[0x0][0x2c8] ;  /* 0x0000b20000047ab9 */ /* 0x000fe40000000a00 */
[----:B------:R-:W-:-:S02]  /*d9d0*/  IMAD.IADD R3, R3, 0x1, R9 ;  /* 0x0000000103037824 */ /* 0x000fc400078e0209 */
[----:B------:R-:W-:Y:S02]  /*d9e0*/  IMAD R5, R5, UR4, RZ ;  /* 0x0000000405057c24 */ /* 0x000fe4000f8e02ff */
[----:B------:R-:W-:-:S04]  /*d9f0*/  IMAD.WIDE.U32 R2, R0, UR4, R2 ;  /* 0x0000000400027c25 */ /* 0x000fc8000f8e0002 */
[----:B------:R-:W-:Y:S01]  /*da00*/  IMAD R5, R0, UR5, R5 ;  /* 0x0000000500057c24 */ /* 0x000fe2000f8e0205 */
[----:B------:R-:W-:Y:S02]  /*da10*/  ULDC.64 UR4, c[0x0][0x280] ;  /* 0x0000a00000047ab9 */ /* 0x000fe40000000a00 */
[----:B------:R-:W-:Y:S01]  /*da20*/  LEA R0, P0, R2, UR4, 0x1 ;  /* 0x0000000402007c11 */ /* 0x000fe2000f8008ff */
[----:B------:R-:W-:Y:S01]  /*da30*/  IMAD.IADD R3, R3, 0x1, R5 ;  /* 0x0000000103037824 */ /* 0x000fe200078e0205 */
[----:B------:R-:W-:Y:S01]  /*da40*/  ULDC UR4, c[0x0][0x2b8] ;  /* 0x0000ae0000047ab9 */ /* 0x000fe20000000800 */
[----:B------:R-:W-:-:S03]  /*da50*/  IMAD.SHL.U32 R5, R12, 0x8, RZ ;  /* 0x000000080c057824 */ /* 0x000fc600078e00ff */
[----:B------:R-:W-:Y:S02]  /*da60*/  LEA.HI.X R6, R2, UR5, R3, 0x1, P0 ;  /* 0x0000000502067c11 */ /* 0x000fe400080f0c03 */
[----:B------:R-:W-:-:S04]  /*da70*/  SHF.L.U32 R2, R13, 0x3, RZ ;  /* 0x000000030d027819 */ /* 0x000fc800000006ff */
        /* <DEDUP_REMOVED lines=12> */
[----:B------:R-:W-:-:S03]  /*db40*/  VIADD R11, R7, 0x10 ;  /* 0x00000010070b7836 */ /* 0x000fc60000000000 */
[----:B------:R-:W-:-:S13]  /*db50*/  ISETP.GE.AND P1, PT, R7, R4, PT ;  /* 0x000000040700720c */ /* 0x000fda0003f26270 */
[----:B------:R-:W-:Y:S02]  /*db60*/  @!P1 LEA R9, R5, UR38, 0x1 ;  /* 0x0000002605099c11 */ /* 0x000fe4000f8e08ff */
[----:B0-----:R-:W-:-:S04]  /*db70*/  @!P1 LEA R14, P2, R8, R14, 0x1 ;  /* 0x0000000e080e9211 */ /* 0x001fc800078408ff */
[----:B-1----:R-:W-:Y:S01]  /*db80*/  @!P1 IADD3.X R3, RZ, R2, RZ, P2, !PT ;  /* 0x00000002ff039210 */ /* 0x002fe200017fe4ff */
        /* <DEDUP_REMOVED lines=16> */
[----:B0-----:R-:W-:-:S04]  /*dc90*/  @!P1 LEA R14, P2, R8, R14, 0x1 ;  /* 0x0000000e080e9211 */ /* 0x001fc800078408ff */
[----:B-1----:R-:W-:Y:S01]  /*dca0*/  @!P1 IADD3.X R3, RZ, R2, RZ, P2, !PT ;  /* 0x00000002ff039210 */ /* 0x002fe200017fe4ff */
[----:B------:R-:W-:Y:S02]  /*dcb0*/  @!P1 IMAD.MOV.U32 R2, RZ, RZ, R14 ;  /* 0x000000ffff029224 */ /* 0x000fe400078e000e */
[----:B------:R0:W1:Y:S04]  /*dcc0*/  SHFL.IDX PT, R14, R0, 0x3, 0x181f ;  /* 0x00781f00000e7f89 */ /* 0x00006800000e0000 */
[----:B--2---:R0:W-:Y:S02]  /*dcd0*/  @!P1 LDGSTS.E.BYPASS.LTC128B.128 [R9+0x21400], desc[UR44][R2.64], !P0 ;  /* 0x2140000002099fae */ /* 0x0041e4000c101d6c */
.L_x_7342:
[----:B------:R-:W-:-:S05]  /*dce0*/  VIADD R7, R7, 0x30 ;  /* 0x0000003007077836 */ /* 0x000fca0000000000 */
[----:B------:R-:W-:Y:S01]  /*dcf0*/  ISETP.GE.AND P1, PT, R7, R4, PT ;  /* 0x000000040700720c */ /* 0x000fe20003f26270 */
[----:B------:R-:W-:-:S05]  /*dd00*/  IMAD.MOV.U32 R4, RZ, RZ, 0x1 ;  /* 0x00000001ff047424 */ /* 0x000fca00078e00ff */
[----:B------:R-:W-:-:S07]  /*dd10*/  SHF.L.U32 R4, R4, 0x1f, RZ ;  /* 0x0000001f04047819 */ /* 0x000fce00000006ff */
[----:B01----:R-:W-:Y:S02]  /*dd20*/  @!P1 LEA R2, P2, R8, R14, 0x1 ;  /* 0x0000000e08029211 */ /* 0x003fe400078408ff */
[----:B------:R-:W-:Y:S02]  /*dd30*/  @!P1 LEA R5, R5, UR38, 0x1 ;  /* 0x0000002605059c11 */ /* 0x000fe4000f8e08ff */
[----:B------:R-:W-:-:S05]  /*dd40*/  @!P1 IADD3.X R3, RZ, R6, RZ, P2, !PT ;  /* 0x00000006ff039210 */ /* 0x000fca00017fe4ff */
        /* <DEDUP_REMOVED lines=11> */
.L_x_7343:
[----:B------:R-:W-:Y:S01]  /*de00*/  ISETP.NE.AND P0, PT, R19, RZ, PT ;  /* 0x000000ff1300720c */ /* 0x000fe20003f05270 */
[----:B------:R-:W-:Y:S01]  /*de10*/  BSSY B0, `(.L_x_7242) ;  /* 0x000007f000007945 */ /* 0x000fe20003800000 */
[----:B------:R-:W-:-:S11]  /*de20*/  IMAD.MOV.U32 R0, RZ, RZ, 0x1 ;  /* 0x00000001ff007424 */ /* 0x000fd600078e00ff */
[----:B------:R-:W-:Y:S05]  /*de30*/  @!P0 BRA `(.L_x_7243) ;  /* 0x0000000400f08947 */ /* 0x000fea0003800000 */
[----:B------:R-:W1:Y:S01]  /*de40*/  SYNCS.PHASECHK.TRANS64.TRYWAIT P0, [UR38+0x28c60], R4 ;  /* 0x028c6004ff0075a7 */ /* 0x000e620008000166 */
[----:B------:R-:W2:Y:S02]  /*de50*/  S2R R2, SR_TID.X ;  /* 0x0000000000027919 */ /* 0x000ea40000002100 */
[----:B--2---:R-:W-:-:S04]  /*de60*/  LOP3.LUT R2, R2, 0x7f, RZ, 0xc0, !PT ;  /* 0x0000007f02027812 */ /* 0x004fc800078ec0ff */
[----:B------:R-:W-:Y:S01]  /*de70*/  ISETP.NE.AND P1, PT, R2, RZ, PT ;  /* 0x000000ff0200720c */ /* 0x000fe20003f25270 */
[----:B-1----:R-:W-:-:S12]  /*de80*/  @!P0 BRA `(.L_x_7244) ;  /* 0x00000038004c8947 */ /* 0x002fd80003800000 */
.L_x_7344:
[----:B------:R-:W-:Y:S04]  /*de90*/  BSSY B1, `(.L_x_7245) ;  /* 0x0000008000017945 */ /* 0x000fe80003800000 */
[----:B------:R-:W-:Y:S05]  /*dea0*/  @P1 BRA `(.L_x_7246) ;  /* 0x0000000000181947 */ /* 0x000fea0003800000 */
[----:B0-----:R-:W0:Y:S01]  /*deb0*/  S2R R3, SR_TID.X ;  /* 0x0000000000037919 */ /* 0x001e220000002100 */
[----:B------:R-:W-:-:S04]  /*dec0*/  MOV R2, 0x10000 ;  /* 0x0001000000027802 */ /* 0x000fc80000000f00 */
[----:B------:R1:W-:Y:S01]  /*ded0*/  SYNCS.ARRIVE.TRANS64 RZ, [UR38+0x28c50], R2 ;  /* 0x028c5002ffff79a7 */ /* 0x0003e20008000026 */
[----:B0-----:R-:W-:-:S13]  /*dee0*/  LOP3.LUT P0, RZ, R3, 0x1f, RZ, 0xc0, !PT ;  /* 0x0000001f03ff7812 */ /* 0x001fda000780c0ff */
[----:B-1----:R-:W-:Y:S05]  /*def0*/  @!P0 BRA `(.L_x_7246) ;  /* 0x0000000000048947 */ /* 0x002fea0003800000 */
[----:B------:R-:W-:Y:S01]  /*df00*/  BPT.TRAP 0x1 ;  /* 0x000000040000795c */ /* 0x000fe20000300000 */
.L_x_7246:
[----:B------:R-:W-:Y:S05]  /*df10*/  BSYNC B1 ;  /* 0x0000000000017941 */ /* 0x000fea0003800000 */
.L_x_7245:
        /* <DEDUP_REMOVED lines=11> */
.L_x_7247:
        /* <DEDUP_REMOVED lines=13> */
.L_x_7248:
        /* <DEDUP_REMOVED lines=13> */
.L_x_7249:
        /* <DEDUP_REMOVED lines=13> */
.L_x_7250:
        /* <DEDUP_REMOVED lines=13> */
.L_x_7251:
        /* <DEDUP_REMOVED lines=13> */
.L_x_7252:
        /* <DEDUP_REMOVED lines=13> */
.L_x_7253:
        /* <DEDUP_REMOVED lines=13> */
.L_x_7254:
        /* <DEDUP_REMOVED lines=8> */
.L_x_7243:
[----:B------:R-:W-:Y:S05]  /*e600*/  BSYNC B0 ;  /* 0x0000000000007941 */ /* 0x000fea0003800000 */
.L_x_7242:
[----:B0-----:R-:W2:Y:S01]  /*e610*/  LDL.LU R3, [R1+0x8] ;  /* 0x0000080001037983 */ /* 0x001ea20000300800 */
[----:B------:R-:W-:Y:S01]  /*e620*/  MOV R9, RZ ;  /* 0x000000ff00097202 */ /* 0x000fe20000000f00 */
[----:B------:R-:W-:Y:S02]  /*e630*/  IMAD.MOV.U32 R6, RZ, RZ, 0x1 ;  /* 0x00000001ff067424 */ /* 0x000fe400078e00ff */
[----:B--2---:R-:W-:-:S05]  /*e640*/  VIADD R7, R3, 0xfffffffe ;  /* 0xfffffffe03077836 */ /* 0x004fca0000000000 */
        /* <DEDUP_REMOVED lines=17> */
[----:B------:R-:W-:Y:S01]  /*e760*/  IMAD.MOV.U32 R0, RZ, RZ, 0x1 ;  /* 0x00000001ff007424 */ /* 0x000fe200078e00ff */
[----:B------:R-:W-:-:S04]  /*e770*/  MOV R11, UR5 ;  /* 0x00000005000b7c02 */ /* 0x000fc80008000f00 */
[----:B------:R-:W-:-:S07]  /*e780*/  LOP3.LUT R11, R11, 0x1, RZ, 0xc0, !PT ;  /* 0x000000010b0b7812 */ /* 0x000fce00078ec0ff */
[----:B------:R-:W-:Y:S05]  /*e790*/  @!P0 BRA `(.L_x_7255) ;  /* 0x0000001400e88947 */ /* 0x000fea0003800000 */
[----:B------:R-:W-:Y:S01]  /*e7a0*/  R2UR UR4, R11 ;  /* 0x000000000b0472ca */ /* 0x000fe200000e0000 */
[----:B------:R-:W-:Y:S01]  /*e7b0*/  BSSY B0, `(.L_x_7255) ;  /* 0x0000178000007945 */ /* 0x000fe20003800000 */
[----:B------:R-:W-:-:S11]  /*e7c0*/  MOV R0, 0x1 ;  /* 0x0000000100007802 */ /* 0x000fd60000000f00 */
[----:B------:R-:W-:-:S06]  /*e7d0*/  UIADD3 UR4, UR5, -UR4, URZ ;  /* 0x8000000405047290 */ /* 0x000fcc000fffe03f */
[----:B------:R-:W-:-:S07]  /*e7e0*/  IMAD.U32 R8, RZ, RZ, UR4 ;  /* 0x00000004ff087e24 */ /* 0x000fce000f8e00ff */
.L_x_7296:
[----:B------:R-:W-:Y:S01]  /*e7f0*/  ISETP.NE.AND P0, PT, R19, RZ, PT ;  /* 0x000000ff1300720c */ /* 0x000fe20003f05270 */
[----:B------:R-:W-:Y:S01]  /*e800*/  VIADD R8, R8, 0xfffffffe ;  /* 0xfffffffe08087836 */ /* 0x000fe20000000000 */
[----:B------:R-:W-:Y:S04]  /*e810*/  BSSY B1, `(.L_x_7256) ;  /* 0x00000b6000017945 */ /* 0x000fe80003800000 */
[----:B------:R-:W-:-:S07]  /*e820*/  ISETP.NE.AND P1, PT, R8, RZ, PT ;  /* 0x000000ff0800720c */ /* 0x000fce0003f25270 */
[----:B0-----:R-:W-:Y:S06]  /*e830*/  @!P0 BRA `(.L_x_7257) ;  /* 0x0000000800cc8947 */ /* 0x001fec0003800000 */
[----:B------:R-:W2:Y:S01]  /*e840*/  LDL R2, [R1] ;  /* 0x0000000001027983 */ /* 0x000ea20000100800 */
[----:B------:R-:W-:Y:S02]  /*e850*/  MOV R13, R7 ;  /* 0x00000007000d7202 */ /* 0x000fe40000000f00 */
        /* <DEDUP_REMOVED lines=21> */
.L_x_7258:
[----:B------:R-:W1:Y:S01]  /*e9b0*/  S2R R2, SR_TID.X ;  /* 0x0000000000027919 */ /* 0x000e620000002100 */
[----:B------:R-:W-:Y:S01]  /*e9c0*/  BSSY B2, `(.L_x_7259) ;  /* 0x0000006000027945 */ /* 0x000fe20003800000 */
[----:B-1----:R-:W-:Y:S02]  /*e9d0*/  LOP3.LUT R3, R2, 0x7f, RZ, 0xc0, !PT ;  /* 0x0000007f02037812 */ /* 0x002fe400078ec0ff */
[----:B------:R-:W-:Y:S02]  /*e9e0*/  SHF.L.U32 R2, R0, 0x1f, RZ ;  /* 0x0000001f00027819 */ /* 0x000fe400000006ff */
[----:B------:R-:W-:Y:S02]  /*e9f0*/  ISETP.NE.AND P2, PT, R3, RZ, PT ;  /* 0x000000ff0300720c */ /* 0x000fe40003f45270 */
[----:B------:R-:W1:Y:S02]  /*ea00*/  SYNCS.PHASECHK.TRANS64.TRYWAIT P0, [UR38+0x28c48], R2 ;  /* 0x028c4802ff0075a7 */ /* 0x000e640008000166 */
[----:B-1----:R-:W-:Y:S09]  /*ea10*/  @!P0 BRA `(.L_x_7260) ;  /* 0x0000002c00808947 */ /* 0x002ff20003800000 */
.L_x_7345:
[----:B------:R-:W-:Y:S05]  /*ea20*/  BSYNC B2 ;  /* 0x0000000000027941 */ /* 0x000fea0003800000 */
.L_x_7259:
[----:B------:R-:W-:Y:S04]  /*ea30*/  BSSY B2, `(.L_x_7261) ;  /* 0x0000007000027945 */ /* 0x000fe80003800000 */
[----:B------:R-:W-:Y:S05]  /*ea40*/  @P2 BRA `(.L_x_7262) ;  /* 0x0000000000142947 */ /* 0x000fea0003800000 */
[----:B------:R-:W-:Y:S01]  /*ea50*/  ISETP.NE.AND P0, PT, R10, RZ, PT ;  /* 0x000000ff0a00720c */ /* 0x000fe20003f05270 */
[----:B-1----:R-:W-:-:S04]  /*ea60*/  IMAD.MOV.U32 R3, RZ, RZ, 0x2000 ;  /* 0x00002000ff037424 */ /* 0x002fc800078e00ff */
[----:B------:R2:W-:Y:S08]  /*ea70*/  SYNCS.ARRIVE.TRANS64 RZ, [UR38+0x28c38], R3 ;  /* 0x028c3803ffff79a7 */ /* 0x0005f00008000026 */
[----:B--2---:R-:W-:Y:S05]  /*ea80*/  @!P0 BRA `(.L_x_7262) ;  /* 0x0000000000048947 */ /* 0x004fea0003800000 */
[----:B------:R-:W-:Y:S01]  /*ea90*/  BPT.TRAP 0x1 ;  /* 0x000000040000795c */ /* 0x000fe20000300000 */
.L_x_7262:
[----:B------:R-:W-:Y:S05]  /*eaa0*/  BSYNC B2 ;  /* 0x0000000000027941 */ /* 0x000fea0003800000 */
.L_x_7261:
        /* <DEDUP_REMOVED lines=11> */
.L_x_7263:
        /* <DEDUP_REMOVED lines=10> */
.L_x_7346:
[----:B------:R-:W-:Y:S05]  /*ec00*/  BSYNC B2 ;  /* 0x0000000000027941 */ /* 0x000fea0003800000 */
.L_x_7264:
[----:B------:R-:W-:Y:S01]  /*ec10*/  BSSY B2, `(.L_x_7266) ;  /* 0x0000009000027945 */ /* 0x000fe20003800000 */
[----:B01----:R-:W-:Y:S01]  /*ec20*/  IMAD.MOV.U32 R2, RZ, RZ, 0x0 ;  /* 0x00000000ff027424 */ /* 0x003fe200078e00ff */
[----:B------:R-:W-:Y:S02]  /*ec30*/  MOV R3, 0x14f00000 ;  /* 0x14f0000000037802 */ /* 0x000fe40000000f00 */
[----:B------:R-:W-:Y:S05]  /*ec40*/  @P2 BRA `(.L_x_7267) ;  /* 0x0000000000142947 */ /* 0x000fea0003800000 */
[----:B------:R-:W-:Y:S01]  /*ec50*/  ISETP.NE.AND P0, PT, R10, RZ, PT ;  /* 0x000000ff0a00720c */ /* 0x000fe20003f05270 */
[----:B------:R-:W-:-:S04]  /*ec60*/  IMAD.MOV.U32 R12, RZ, RZ, 0x10000 ;  /* 0x00010000ff0c7424 */ /* 0x000fc800078e00ff */
[----:B------:R0:W-:Y:S08]  /*ec70*/  SYNCS.ARRIVE.TRANS64 RZ, [UR38+0x28c58], R12 ;  /* 0x028c580cffff79a7 */ /* 0x0001f00008000026 */
[----:B0-----:R-:W-:Y:S05]  /*ec80*/  @!P0 BRA `(.L_x_7267) ;  /* 0x0000000000048947 */ /* 0x001fea0003800000 */
[----:B------:R-:W-:Y:S01]  /*ec90*/  BPT.TRAP 0x1 ;  /* 0x000000040000795c */ /* 0x000fe20000300000 */
.L_x_7267:
[----:B------:R-:W-:Y:S05]  /*eca0*/  BSYNC B2 ;  /* 0x0000000000027941 */ /* 0x000fea0003800000 */
.L_x_7266:
        /* <DEDUP_REMOVED lines=9> */
.L_x_7268:
        /* <DEDUP_REMOVED lines=13> */
.L_x_7269:
        /* <DEDUP_REMOVED lines=13> */
.L_x_7270:
        /* <DEDUP_REMOVED lines=13> */
.L_x_7271:
        /* <DEDUP_REMOVED lines=13> */
.L_x_7272:
        /* <DEDUP_REMOVED lines=13> */
.L_x_7273:
        /* <DEDUP_REMOVED lines=13> */
.L_x_7274:
        /* <DEDUP_REMOVED lines=13> */
.L_x_7275:
        /* <DEDUP_REMOVED lines=8> */
.L_x_7257:
[----:B------:R-:W-:Y:S05]  /*f370*/  BSYNC B1 ;  /* 0x0000000000017941 */ /* 0x000fea0003800000 */
.L_x_7256:
        /* <DEDUP_REMOVED lines=27> */
.L_x_7278:
[----:B------:R-:W1:Y:S01]  /*f530*/  S2R R2, SR_TID.X ;  /* 0x0000000000027919 */ /* 0x000e620000002100 */
[----:B------:R-:W-:Y:S01]  /*f540*/  BSSY B2, `(.L_x_7279) ;  /* 0x0000006000027945 */ /* 0x000fe20003800000 */
[----:B-1----:R-:W-:Y:S02]  /*f550*/  LOP3.LUT R3, R2, 0x7f, RZ, 0xc0, !PT ;  /* 0x0000007f02037812 */ /* 0x002fe400078ec0ff */
[----:B------:R-:W-:Y:S02]  /*f560*/  SHF.L.U32 R2, R0, 0x1f, RZ ;  /* 0x0000001f00027819 */ /* 0x000fe400000006ff */
[----:B------:R-:W-:Y:S02]  /*f570*/  ISETP.NE.AND P2, PT, R3, RZ, PT ;  /* 0x000000ff0300720c */ /* 0x000fe40003f45270 */
[----:B------:R-:W1:Y:S02]  /*f580*/  SYNCS.PHASECHK.TRANS64.TRYWAIT P0, [UR38+0x28c40], R2 ;  /* 0x028c4002ff0075a7 */ /* 0x000e640008000166 */
[----:B-1----:R-:W-:Y:S09]  /*f590*/  @!P0 BRA `(.L_x_7280) ;  /* 0x0000002000d08947 */ /* 0x002ff20003800000 */
.L_x_7347:
[----:B------:R-:W-:Y:S05]  /*f5a0*/  BSYNC B2 ;  /* 0x0000000000027941 */ /* 0x000fea0003800000 */
.L_x_7279:
[----:B------:R-:W-:Y:S04]  /*f5b0*/  BSSY B2, `(.L_x_7281) ;  /* 0x0000007000027945 */ /* 0x000fe80003800000 */
[----:B------:R-:W-:Y:S05]  /*f5c0*/  @P2 BRA `(.L_x_7282) ;  /* 0x0000000000142947 */ /* 0x000fea0003800000 */
[----:B------:R-:W-:Y:S01]  /*f5d0*/  ISETP.NE.AND P0, PT, R10, RZ, PT ;  /* 0x000000ff0a00720c */ /* 0x000fe20003f05270 */
[----:B-1----:R-:W-:-:S04]  /*f5e0*/  IMAD.MOV.U32 R3, RZ, RZ, 0x2000 ;  /* 0x00002000ff037424 */ /* 0x002fc800078e00ff */
[----:B------:R2:W-:Y:S08]  /*f5f0*/  SYNCS.ARRIVE.TRANS64 RZ, [UR38+0x28c30], R3 ;  /* 0x028c3003ffff79a7 */ /* 0x0005f00008000026 */
[----:B--2---:R-:W-:Y:S05]  /*f600*/  @!P0 BRA `(.L_x_7282) ;  /* 0x0000000000048947 */ /* 0x004fea0003800000 */
[----:B------:R-:W-:Y:S01]  /*f610*/  BPT.TRAP 0x1 ;  /* 0x000000040000795c */ /* 0x000fe20000300000 */
.L_x_7282:
[----:B------:R-:W-:Y:S05]  /*f620*/  BSYNC B2 ;  /* 0x0000000000027941 */ /* 0x000fea0003800000 */
.L_x_7281:
[----:B0-----:R-:W-:Y:S01]  /*f630*/  IMAD.MOV.U32 R4, RZ, RZ, RZ ;  /* 0x000000ffff047224 */ /* 0x001fe200078e00ff */
        /* <DEDUP_REMOVED lines=10> */
.L_x_7283:
        /* <DEDUP_REMOVED lines=11> */
.L_x_7348:
[----:B------:R-:W-:Y:S05]  /*f790*/  BSYNC B2 ;  /* 0x0000000000027941 */ /* 0x000fea0003800000 */
.L_x_7284:
        /* <DEDUP_REMOVED lines=9> */
.L_x_7287:
[----:B------:R-:W-:Y:S05]  /*f830*/  BSYNC B2 ;  /* 0x0000000000027941 */ /* 0x000fea0003800000 */
.L_x_7286:
        /* <DEDUP_REMOVED lines=9> */
.L_x_7288:
        /* <DEDUP_REMOVED lines=13> */
.L_x_7289:
        /* <DEDUP_REMOVED lines=13> */
.L_x_7290:
        /* <DEDUP_REMOVED lines=13> */
.L_x_7291:
        /* <DEDUP_REMOVED lines=13> */
.L_x_7292:
        /* <DEDUP_REMOVED lines=13> */
.L_x_7293:
        /* <DEDUP_REMOVED lines=13> */
.L_x_7294:
        /* <DEDUP_REMOVED lines=13> */
.L_x_7295:
        /* <DEDUP_REMOVED lines=8> */
.L_x_7277:
[----:B------:R-:W-:Y:S05]  /*ff00*/  BSYNC B1 ;  /* 0x0000000000017941 */ /* 0x000fea0003800000 */
.L_x_7276:
[----:B------:R-:W-:Y:S01]  /*ff10*/  VIADD R7, R7, 0xfffffffe ;  /* 0xfffffffe07077836 */ /* 0x000fe20000000000 */
[----:B------:R-:W-:Y:S06]  /*ff20*/  @P1 BRA `(.L_x_7296) ;  /* 0xffffffe800301947 */ /* 0x000fec000383ffff */
[----:B------:R-:W-:Y:S05]  /*ff30*/  BSYNC B0 ;  /* 0x0000000000007941 */ /* 0x000fea0003800000 */
.L_x_7255:
        /* <DEDUP_REMOVED lines=27> */
.L_x_7299:
[----:B------:R-:W2:Y:S01]  /*100f0*/  S2R R2, SR_TID.X ;  /* 0x0000000000027919 */ /* 0x000ea20000002100 */
[----:B------:R-:W-:Y:S01]  /*10100*/  BSSY B1, `(.L_x_7300) ;  /* 0x0000006000017945 */ /* 0x000fe20003800000 */
[----:B--2---:R-:W-:Y:S02]  /*10110*/  LOP3.LUT R3, R2, 0x7f, RZ, 0xc0, !PT ;  /* 0x0000007f02037812 */ /* 0x004fe400078ec0ff */
[----:B------:R-:W-:Y:S02]  /*10120*/  SHF.L.U32 R2, R0, 0x1f, RZ ;  /* 0x0000001f00027819 */ /* 0x000fe400000006ff */
[----:B------:R-:W-:Y:S02]  /*10130*/  ISETP.NE.AND P1, PT, R3, RZ, PT ;  /* 0x000000ff0300720c */ /* 0x000fe40003f25270 */
[----:B------:R-:W2:Y:S02]  /*10140*/  SYNCS.PHASECHK.TRANS64.TRYWAIT P0, [UR38+0x28c48], R2 ;  /* 0x028c4802ff0075a7 */ /* 0x000ea40008000166 */
[----:B--2---:R-:W-:Y:S09]  /*10150*/  @!P0 BRA `(.L_x_7301) ;  /* 0x0000001800108947 */ /* 0x004ff20003800000 */
.L_x_7349:
[----:B------:R-:W-:Y:S05]  /*10160*/  BSYNC B1 ;  /* 0x0000000000017941 */ /* 0x000fea0003800000 */
.L_x_7300:
[----:B------:R-:W-:Y:S04]  /*10170*/  BSSY B1, `(.L_x_7302) ;  /* 0x0000007000017945 */ /* 0x000fe80003800000 */
[----:B------:R-:W-:Y:S05]  /*10180*/  @P1 BRA `(.L_x_7303) ;  /* 0x0000000000141947 */ /* 0x000fea0003800000 */
[----:B------:R-:W-:Y:S02]  /*10190*/  ISETP.NE.AND P0, PT, R10, RZ, PT ;  /* 0x000000ff0a00720c */ /* 0x000fe40003f05270 */
[----:B--2---:R-:W-:-:S04]  /*101a0*/  MOV R3, 0x2000 ;  /* 0x0000200000037802 */ /* 0x004fc80000000f00 */
[----:B------:R3:W-:Y:S07]  /*101b0*/  SYNCS.ARRIVE.TRANS64 RZ, [UR38+0x28c38], R3 ;  /* 0x028c3803ffff79a7 */ /* 0x0007ee0008000026 */
[----:B------:R-:W-:Y:S05]  /*101c0*/  @!P0 BRA `(.L_x_7303) ;  /* 0x0000000000048947 */ /* 0x000fea0003800000 */
[----:B------:R-:W-:Y:S01]  /*101d0*/  BPT.TRAP 0x1 ;  /* 0x000000040000795c */ /* 0x000fe20000300000 */
.L_x_7303:
[----:B------:R-:W-:Y:S05]  /*101e0*/  BSYNC B1 ;  /* 0x0000000000017941 */ /* 0x000fea0003800000 */
.L_x_7302:
        /* <DEDUP_REMOVED lines=11> */
.L_x_7304:
[----:B------:R-:W-:-:S13]  /*102a0*/  @P0 ELECT P2, URZ, PT ;  /* 0x00000000003f082f */ /* 0x000fda0003840000 */
[----:B-----5:R-:W-:Y:S01]  /*102b0*/  @P2 R2UR UR13, R16 ;  /* 0x00000000100d22ca */ /* 0x020fe200000e0000 */
[----:B------:R-:W-:Y:S01]  /*102c0*/  UMOV UR12, UR36 ;  /* 0x00000024000c7c82 */ /* 0x000fe20008000000 */
[----:B------:R-:W-:Y:S02]  /*102d0*/  @P2 R2UR UR11, R7 ;  /* 0x00000000070b22ca */ /* 0x000fe400000e0000 */
[----:B------:R-:W-:Y:S02]  /*102e0*/  @P2 PLOP3.LUT P0, PT, P2, PT, PT, 0x8, 0x0 ;  /* 0x000000000000281c */ /* 0x000fe4000170e170 */
[----:B------:R-:W-:-:S09]  /*102f0*/  PLOP3.LUT P2, PT, PT, PT, PT, 0x8, 0x0 ;  /* 0x000000000000781c */ /* 0x000fd20003f4e170 */
[----:B------:R4:W-:Y:S02]  /*10300*/  UTMALDG.4D [UR8], [UR4], desc[UR6] ;  /* 0x00000608040075b4 */ /* 0x0009e40008019000 */
[----:B----4-:R-:W-:Y:S05]  /*10310*/  @P0 BRA.U.ANY `(.L_x_7304) ;  /* 0xfffffffd00e00947 */ /* 0x010fea000393ffff */
[----:B------:R-:W4:Y:S01]  /*10320*/  SYNCS.PHASECHK.TRANS64.TRYWAIT P0, [UR38+0x28c68], R2 ;  /* 0x028c6802ff0075a7 */ /* 0x000f220008000166 */
[----:B------:R-:W-:Y:S04]  /*10330*/  BSSY B1, `(.L_x_7305) ;  /* 0x0000002000017945 */ /* 0x000fe80003800000 */
[----:B----4-:R-:W-:Y:S05]  /*10340*/  @!P0 BRA `(.L_x_7306) ;  /* 0x0000001400ac8947 */ /* 0x010fea0003800000 */
.L_x_7350:
[----:B------:R-:W-:Y:S05]  /*10350*/  BSYNC B1 ;  /* 0x0000000000017941 */ /* 0x000fea0003800000 */
.L_x_7305:
[----:B------:R-:W-:Y:S01]  /*10360*/  BSSY B1, `(.L_x_7307) ;  /* 0x0000009000017945 */ /* 0x000fe20003800000 */
[----:B--2---:R-:W-:Y:S01]  /*10370*/  MOV R2, 0x0 ;  /* 0x0000000000027802 */ /* 0x004fe20000000f00 */
[----:B---3--:R-:W-:Y:S02]  /*10380*/  IMAD.MOV.U32 R3, RZ, RZ, 0x14f00000 ;  /* 0x14f00000ff037424 */ /* 0x008fe400078e00ff */
[----:B------:R-:W-:Y:S05]  /*10390*/  @P1 BRA `(.L_x_7308) ;  /* 0x0000000000141947 */ /* 0x000fea0003800000 */
[----:B------:R-:W-:Y:S01]  /*103a0*/  ISETP.NE.AND P0, PT, R10, RZ, PT ;  /* 0x000000ff0a00720c */ /* 0x000fe20003f05270 */
[----:B0-----:R-:W-:-:S04]  /*103b0*/  IMAD.MOV.U32 R5, RZ, RZ, 0x10000 ;  /* 0x00010000ff057424 */ /* 0x001fc800078e00ff */
[----:B------:R2:W-:Y:S08]  /*103c0*/  SYNCS.ARRIVE.TRANS64 RZ, [UR38+0x28c58], R5 ;  /* 0x028c5805ffff79a7 */ /* 0x0005f00008000026 */
[----:B--2---:R-:W-:Y:S05]  /*103d0*/  @!P0 BRA `(.L_x_7308) ;  /* 0x0000000000048947 */ /* 0x004fea0003800000 */
[----:B------:R-:W-:Y:S01]  /*103e0*/  BPT.TRAP 0x1 ;  /* 0x000000040000795c */ /* 0x000fe20000300000 */
.L_x_7308:
[----:B------:R-:W-:Y:S05]  /*103f0*/  BSYNC B1 ;  /* 0x0000000000017941 */ /* 0x000fea0003800000 */
.L_x_7307:
        /* <DEDUP_REMOVED lines=9> */
.L_x_7309:
        /* <DEDUP_REMOVED lines=13> */
.L_x_7310:
        /* <DEDUP_REMOVED lines=13> */
.L_x_7311:
        /* <DEDUP_REMOVED lines=13> */
.L_x_7312:
        /* <DEDUP_REMOVED lines=13> */
.L_x_7313:
        /* <DEDUP_REMOVED lines=13> */
.L_x_7314:
        /* <DEDUP_REMOVED lines=13> */
.L_x_7315:
        /* <DEDUP_REMOVED lines=13> */
.L_x_7316:
        /* <DEDUP_REMOVED lines=8> */
.L_x_7298:
[----:B------:R-:W-:Y:S05]  /*10ac0*/  BSYNC B0 ;  /* 0x0000000000007941 */ /* 0x000fea0003800000 */
.L_x_7297:
[----:B------:R-:W-:Y:S01]  /*10ad0*/  LOP3.LUT R0, R0, 0x1, RZ, 0x3c, !PT ;  /* 0x0000000100007812 */ /* 0x000fe200078e3cff */
[----:B------:R-:W-:Y:S01]  /*10ae0*/  IMAD.MOV.U32 R9, RZ, RZ, RZ ;  /* 0x000000ffff097224 */ /* 0x000fe200078e00ff */
[----:B------:R-:W-:-:S07]  /*10af0*/  MOV R6, RZ ;  /* 0x000000ff00067202 */ /* 0x000fce0000000f00 */
.L_x_7228:
[----:B------:R-:W2:Y:S01]  /*10b00*/  S2R R3, SR_CgaCtaId ;  /* 0x0000000000037919 */ /* 0x000ea20000008800 */
[----:B------:R-:W-:Y:S02]  /*10b10*/  MOV R2, 0x400 ;  /* 0x0000040000027802 */ /* 0x000fe40000000f00 */
[----:B------:R-:W-:Y:S02]  /*10b20*/  SHF.L.U32 R9, R9, 0x1f, RZ ;  /* 0x0000001f09097819 */ /* 0x000fe400000006ff */
[----:B--2---:R-:W-:-:S04]  /*10b30*/  LEA R2, R3, R2, 0x18 ;  /* 0x0000000203027211 */ /* 0x004fc800078ec0ff */
[----:B------:R-:W2:Y:S02]  /*10b40*/  SYNCS.PHASECHK.TRANS64.TRYWAIT P0, [R2+URZ+0x28c20], R9 ;  /* 0x028c2009020075a7 */ /* 0x000ea4000800017f */
[----:B--2---:R-:W-:Y:S05]  /*10b50*/  @!P0 BRA `(.L_x_7317) ;  /* 0x0000000c00c08947 */ /* 0x004fea0003800000 */
.L_x_7351:
[----:B------:R-:W-:-:S03]  /*10b60*/  UMOV UR4, 0xffffffff ;  /* 0xffffffff00047882 */ /* 0x000fc60000000000 */
[----:B------:R-:W-:Y:S05]  /*10b70*/  BRA.DIV UR4, `(.L_x_7318) ;  /* 0x0000000e04cc7947 */ /* 0x000fea000b800000 */
[----:B------:R-:W3:Y:S02]  /*10b80*/  S2R R3, SR_TID.X ;  /* 0x0000000000037919 */ /* 0x000ee40000002100 */
[----:B---3--:R-:W-:-:S04]  /*10b90*/  SHF.R.U32.HI R3, RZ, 0x5, R3 ;  /* 0x00000005ff037819 */ /* 0x008fc80000011603 */
[----:B------:R-:W-:-:S05]  /*10ba0*/  LOP3.LUT R3, R3, 0x3, RZ, 0xc0, !PT ;  /* 0x0000000303037812 */ /* 0x000fca00078ec0ff */
[----:B------:R3:W4:Y:S02]  /*10bb0*/  SHFL.IDX PT, R14, R3, RZ, 0x1f ;  /* 0x00001fff030e7589 */ /* 0x00072400000e0000 */
.L_x_7354:
[----:B----4-:R-:W-:-:S13]  /*10bc0*/  ISETP.NE.AND P0, PT, R14, RZ, PT ;  /* 0x000000ff0e00720c */ /* 0x010fda0003f05270 */
[----:B------:R-:W-:Y:S05]  /*10bd0*/  @P0 BRA `(.L_x_7179) ;  /* 0x0000000000880947 */ /* 0x000fea0003800000 */
[----:B------:R-:W-:-:S03]  /*10be0*/  UMOV UR4, 0xffffffff ;  /* 0xffffffff00047882 */ /* 0x000fc60000000000 */
[----:B------:R-:W-:Y:S05]  /*10bf0*/  BRA.DIV UR4, `(.L_x_7319) ;  /* 0x0000000e04e07947 */ /* 0x000fea000b800000 */
[----:B------:R-:W-:-:S13]  /*10c00*/  ELECT P6, URZ, PT ;  /* 0x00000000003f782f */ /* 0x000fda00038c0000 */
.L_x_7357:
[----:B------:R-:W-:Y:S05]  /*10c10*/  @!P6 BRA `(.L_x_7179) ;  /* 0x000000000078e947 */ /* 0x000fea0003800000 */
[----:B------:R-:W-:-:S06]  /*10c20*/  ULOP3.LUT UR4, UR42, 0x2, URZ, 0xfc, !UPT ;  /* 0x000000022a047892 */ /* 0x000fcc000f8efc3f */
[----:B---3--:R-:W-:-:S05]  /*10c30*/  IMAD.U32 R3, RZ, RZ, UR4 ;  /* 0x00000004ff037e24 */ /* 0x008fca000f8e00ff */
[----:B------:R-:W-:-:S13]  /*10c40*/  ISETP.NE.AND P2, PT, R3, 0x3, PT ;  /* 0x000000030300780c */ /* 0x000fda0003f45270 */
[----:B------:R-:W-:Y:S05]  /*10c50*/  @!P2 BRA `(.L_x_7320) ;  /* 0x000000000004a947 */ /* 0x000fea0003800000 */
[----:B------:R-:W-:Y:S01]  /*10c60*/  BPT.TRAP 0x1 ;  /* 0x000000040000795c */ /* 0x000fe20000300000 */
.L_x_7320:
[----:B------:R-:W-:Y:S01]  /*10c70*/  IADD3 R8, R2, 0x28c40, RZ ;  /* 0x00028c4002087810 */ /* 0x000fe20007ffe0ff */
[----:B------:R-:W-:Y:S01]  /*10c80*/  VIADD R3, R6, 0x1 ;  /* 0x0000000106037836 */ /* 0x000fe20000000000 */
[----:B------:R-:W-:-:S03]  /*10c90*/  SHF.L.U32 R4, R0, 0x1f, RZ ;  /* 0x0000001f00047819 */ /* 0x000fc600000006ff */
[----:B------:R-:W-:Y:S01]  /*10ca0*/  IMAD R7, R6, 0x8, R8 ;  /* 0x0000000806077824 */ /* 0x000fe200078e0208 */
[----:B------:R-:W-:-:S03]  /*10cb0*/  ISETP.NE.AND P1, PT, R3, 0x2, PT ;  /* 0x000000020300780c */ /* 0x000fc60003f25270 */
[----:B------:R-:W3:Y:S01]  /*10cc0*/  SYNCS.PHASECHK.TRANS64.TRYWAIT P0, [R7+URZ], R4 ;  /* 0x00000004070075a7 */ /* 0x000ee2000800017f */
[----:B0-----:R-:W-:Y:S02]  /*10cd0*/  SEL R5, RZ, 0x1, P1 ;  /* 0x00000001ff057807 */ /* 0x001fe40000800000 */
[----:B------:R-:W-:Y:S02]  /*10ce0*/  SEL R3, R3, RZ, P1 ;  /* 0x000000ff03037207 */ /* 0x000fe40000800000 */
[----:B------:R-:W-:Y:S02]  /*10cf0*/  LOP3.LUT R0, R0, R5, RZ, 0x3c, !PT ;  /* 0x0000000500007212 */ /* 0x000fe400078e3cff */
[----:B------:R-:W-:Y:S02]  /*10d00*/  LEA R5, R3, R8, 0x3 ;  /* 0x0000000803057211 */ /* 0x000fe400078e18ff */
[----:B------:R-:W-:Y:S01]  /*10d10*/  SHF.L.U32 R0, R0, 0x1f, RZ ;  /* 0x0000001f00007819 */ /* 0x000fe200000006ff */
[----:B---3--:R-:W-:Y:S06]  /*10d20*/  @!P0 BRA `(.L_x_7321) ;  /* 0x0000000c00b48947 */ /* 0x008fec0003800000 */
.L_x_7358:
[----:B------:R-:W3:Y:S02]  /*10d30*/  SYNCS.PHASECHK.TRANS64.TRYWAIT P0, [R5+URZ], R0 ;  /* 0x00000000050075a7 */ /* 0x000ee4000800017f */
[----:B---3--:R-:W-:Y:S05]  /*10d40*/  @!P0 BRA `(.L_x_7322) ;  /* 0x0000000c00c08947 */ /* 0x008fea0003800000 */
.L_x_7359:
[----:B------:R-:W-:Y:S05]  /*10d50*/  @!P2 BRA `(.L_x_7323) ;  /* 0x000000000004a947 */ /* 0x000fea0003800000 */
[----:B------:R-:W-:Y:S01]  /*10d60*/  BPT.TRAP 0x1 ;  /* 0x000000040000795c */ /* 0x000fe20000300000 */
.L_x_7323:
[----:B--2---:R-:W-:-:S04]  /*10d70*/  VIADD R2, R2, 0x28c60 ;  /* 0x00028c6002027836 */ /* 0x004fc80000000000 */
[----:B---3--:R-:W-:-:S04]  /*10d80*/  IMAD R5, R6, 0x8, R2 ;  /* 0x0000000806057824 */ /* 0x008fc800078e0202 */
[----:B------:R-:W2:Y:S02]  /*10d90*/  SYNCS.PHASECHK.TRANS64.TRYWAIT P0, [R5+URZ], R4 ;  /* 0x00000004050075a7 */ /* 0x000ea4000800017f */
[----:B--2---:R-:W-:Y:S05]  /*10da0*/  @!P0 BRA `(.L_x_7324) ;  /* 0x0000000c00bc8947 */ /* 0x004fea0003800000 */
.L_x_7360:
[----:B------:R-:W-:-:S07]  /*10db0*/  LEA R3, R3, R2, 0x3 ;  /* 0x0000000203037211 */ /* 0x000fce00078e18ff */
.L_x_7325:
[----:B---3--:R3:W4:Y:S02]  /*10dc0*/  SYNCS.PHASECHK.TRANS64.TRYWAIT P0, [R3+URZ], R0 ;  /* 0x00000000030075a7 */ /* 0x008724000800017f */
[----:B----4-:R-:W-:Y:S05]  /*10dd0*/  @!P0 NANOSLEEP.SYNCS 0x989680 ;  /* 0x009896800000895d */ /* 0x010fea0003900000 */
[----:B------:R-:W4:Y:S02]  /*10de0*/  @!P0 SYNCS.PHASECHK.TRANS64 P0, [R3+URZ], R0 ;  /* 0x00000000030085a7 */ /* 0x000f24000800007f */
[----:B----4-:R-:W-:Y:S05]  /*10df0*/  @!P0 BRA `(.L_x_7325) ;  /* 0xfffffffc00f08947 */ /* 0x010fea000383ffff */
.L_x_7179:
[----:B------:R-:W-:Y:S05]  /*10e00*/  BSYNC B6 ;  /* 0x0000000000067941 */ /* 0x000fea0003800000 */
.L_x_7176:
[----:B------:R-:W-:Y:S05]  /*10e10*/  EXIT ;  /* 0x000000000000794d */ /* 0x000fea0003800000 */
.L_x_7184:
[----:B0-----:R-:W-:-:S04]  /*10e20*/  IMAD.U32 R5, RZ, RZ, UR5 ;  /* 0x00000005ff057e24 */ /* 0x001fc8000f8e00ff */
[----:B------:R0:W1:Y:S03]  /*10e30*/  SYNCS.PHASECHK.TRANS64.TRYWAIT P1, [R5+URZ+0x28c50], R2 ;  /* 0x028c5002050075a7 */ /* 0x000066000802017f */
[----:B-1----:R-:W-:Y:S05]  /*10e40*/  @!P1 NANOSLEEP.SYNCS 0x989680 ;  /* 0x009896800000995d */ /* 0x002fea0003900000 */
[----:B------:R-:W1:Y:S02]  /*10e50*/  @!P1 SYNCS.PHASECHK.TRANS64 P1, [R5+URZ+0x28c50], R2 ;  /* 0x028c5002050095a7 */ /* 0x000e64000802007f */
[----:B-1----:R-:W-:Y:S05]  /*10e60*/  @!P1 BRA `(.L_x_7184) ;  /* 0xfffffffc00ec9947 */ /* 0x002fea000383ffff */
[----:B------:R-:W-:Y:S05]  /*10e70*/  BRA `(.L_x_7326) ;  /* 0xffffff0400c87947 */ /* 0x000fea000383ffff */
.L_x_7189:
[----:B-1----:R-:W-:-:S04]  /*10e80*/  IMAD.U32 R5, RZ, RZ, UR7 ;  /* 0x00000007ff057e24 */ /* 0x002fc8000f8e00ff */
[----:B------:R1:W2:Y:S03]  /*10e90*/  SYNCS.PHASECHK.TRANS64.TRYWAIT P1, [R5+URZ+0x28c50], R2 ;  /* 0x028c5002050075a7 */ /* 0x0002a6000802017f */
[----:B--2---:R-:W-:Y:S05]  /*10ea0*/  @!P1 NANOSLEEP.SYNCS 0x989680 ;  /* 0x009896800000995d */ /* 0x004fea0003900000 */
[----:B------:R-:W2:Y:S02]  /*10eb0*/  @!P1 SYNCS.PHASECHK.TRANS64 P1, [R5+URZ+0x28c50], R2 ;  /* 0x028c5002050095a7 */ /* 0x000ea4000802007f */
[----:B--2---:R-:W-:Y:S05]  /*10ec0*/  @!P1 BRA `(.L_x_7189) ;  /* 0xfffffffc00ec9947 */ /* 0x004fea000383ffff */
[----:B------:R-:W-:Y:S05]  /*10ed0*/  BRA `(.L_x_7188) ;  /* 0xffffff1000d07947 */ /* 0x000fea000383ffff */
.L_x_7193:
[----:B0-----:R-:W-:-:S04]  /*10ee0*/  MOV R0, UR39 ;  /* 0x0000002700007c02 */ /* 0x001fc80008000f00 */
[----:B------:R0:W1:Y:S03]  /*10ef0*/  SYNCS.PHASECHK.TRANS64.TRYWAIT P0, [R0+URZ+0x28c00], R13 ;  /* 0x028c000d000075a7 */ /* 0x000066000800017f */
[----:B-1----:R-:W-:Y:S05]  /*10f00*/  @!P0 NANOSLEEP.SYNCS 0x989680 ;  /* 0x009896800000895d */ /* 0x002fea0003900000 */
[----:B------:R-:W1:Y:S02]  /*10f10*/  @!P0 SYNCS.PHASECHK.TRANS64 P0, [R0+URZ+0x28c00], R13 ;  /* 0x028c000d000085a7 */ /* 0x000e64000800007f */
[----:B-1----:R-:W-:Y:S05]  /*10f20*/  @!P0 BRA `(.L_x_7193) ;  /* 0xfffffffc00ec8947 */ /* 0x002fea000383ffff */
[----:B------:R-:W-:Y:S05]  /*10f30*/  BRA `(.L_x_7327) ;  /* 0xffffff2800247947 */ /* 0x000fea000383ffff */
.L_x_7197:
[----:B-1----:R-:W-:-:S04]  /*10f40*/  IMAD.U32 R4, RZ, RZ, UR39 ;  /* 0x00000027ff047e24 */ /* 0x002fc8000f8e00ff */
[----:B------:R1:W2:Y:S03]  /*10f50*/  SYNCS.PHASECHK.TRANS64.TRYWAIT P2, [R4+URZ+0x28c30], R13 ;  /* 0x028c300d040075a7 */ /* 0x0002a6000804017f */
[----:B--2---:R-:W-:Y:S05]  /*10f60*/  @!P2 NANOSLEEP.SYNCS 0x989680 ;  /* 0x009896800000a95d */ /* 0x004fea0003900000 */
[----:B------:R-:W2:Y:S02]  /*10f70*/  @!P2 SYNCS.PHASECHK.TRANS64 P2, [R4+URZ+0x28c30], R13 ;  /* 0x028c300d0400a5a7 */ /* 0x000ea4000804007f */
[----:B--2---:R-:W-:Y:S05]  /*10f80*/  @!P2 BRA `(.L_x_7197) ;  /* 0xfffffffc00eca947 */ /* 0x004fea000383ffff */
[----:B------:R-:W-:Y:S05]  /*10f90*/  BRA `(.L_x_7196) ;  /* 0xffffff2800707947 */ /* 0x000fea000383ffff */
.L_x_7201:
[----:B---3--:R3:W4:Y:S02]  /*10fa0*/  SYNCS.PHASECHK.TRANS64.TRYWAIT P3, [R14+URZ+0x28c50], R13 ;  /* 0x028c500d0e0075a7 */ /* 0x008724000806017f */
[----:B----4-:R-:W-:Y:S05]  /*10fb0*/  @!P3 NANOSLEEP.SYNCS 0x989680 ;  /* 0x009896800000b95d */ /* 0x010fea0003900000 */
[----:B------:R-:W4:Y:S02]  /*10fc0*/  @!P3 SYNCS.PHASECHK.TRANS64 P3, [R14+URZ+0x28c50], R13 ;  /* 0x028c500d0e00b5a7 */ /* 0x000f24000806007f */
[----:B----4-:R-:W-:Y:S05]  /*10fd0*/  @!P3 BRA `(.L_x_7201) ;  /* 0xfffffffc00f0b947 */ /* 0x010fea000383ffff */
[----:B------:R-:W-:Y:S05]  /*10fe0*/  BRA `(.L_x_7200) ;  /* 0xffffff4000987947 */ /* 0x000fea000383ffff */
.L_x_7206:
[----:B-1----:R-:W-:-:S04]  /*10ff0*/  IMAD.U32 R4, RZ, RZ, UR30 ;  /* 0x0000001eff047e24 */ /* 0x002fc8000f8e00ff */
[----:B------:R1:W3:Y:S03]  /*11000*/  SYNCS.PHASECHK.TRANS64.TRYWAIT P3, [R4+URZ+0x28c30], R13 ;  /* 0x028c300d040075a7 */ /* 0x0002e6000806017f */
[----:B---3--:R-:W-:Y:S05]  /*11010*/  @!P3 NANOSLEEP.SYNCS 0x989680 ;  /* 0x009896800000b95d */ /* 0x008fea0003900000 */
[----:B------:R-:W3:Y:S02]  /*11020*/  @!P3 SYNCS.PHASECHK.TRANS64 P3, [R4+URZ+0x28c30], R13 ;  /* 0x028c300d0400b5a7 */ /* 0x000ee4000806007f */
[----:B---3--:R-:W-:Y:S05]  /*11030*/  @!P3 BRA `(.L_x_7206) ;  /* 0xfffffffc00ecb947 */ /* 0x008fea000383ffff */
[----:B------:R-:W-:Y:S05]  /*11040*/  BRA `(.L_x_7205) ;  /* 0xffffff4400c07947 */ /* 0x000fea000383ffff */
.L_x_7210:
[----:B-1----:R1:W2:Y:S02]  /*11050*/  SYNCS.PHASECHK.TRANS64.TRYWAIT P3, [R14+URZ+0x28c50], R13 ;  /* 0x028c500d0e0075a7 */ /* 0x0022a4000806017f */
[----:B--2---:R-:W-:Y:S05]  /*11060*/  @!P3 NANOSLEEP.SYNCS 0x989680 ;  /* 0x009896800000b95d */ /* 0x004fea0003900000 */
[----:B------:R-:W2:Y:S02]  /*11070*/  @!P3 SYNCS.PHASECHK.TRANS64 P3, [R14+URZ+0x28c50], R13 ;  /* 0x028c500d0e00b5a7 */ /* 0x000ea4000806007f */
[----:B--2---:R-:W-:Y:S05]  /*11080*/  @!P3 BRA `(.L_x_7210) ;  /* 0xfffffffc00f0b947 */ /* 0x004fea000383ffff */
[----:B------:R-:W-:Y:S05]  /*11090*/  BRA `(.L_x_7209) ;  /* 0xffffff64002c7947 */ /* 0x000fea000383ffff */
.L_x_7216:
[----:B-1----:R-:W-:-:S04]  /*110a0*/  MOV R4, UR26 ;  /* 0x0000001a00047c02 */ /* 0x002fc80008000f00 */
[----:B------:R1:W4:Y:S03]  /*110b0*/  SYNCS.PHASECHK.TRANS64.TRYWAIT P2, [R4+URZ+0x28c30], R11 ;  /* 0x028c300b040075a7 */ /* 0x000326000804017f */
[----:B----4-:R-:W-:Y:S05]  /*110c0*/  @!P2 NANOSLEEP.SYNCS 0x989680 ;  /* 0x009896800000a95d */ /* 0x010fea0003900000 */
[----:B------:R-:W4:Y:S02]  /*110d0*/  @!P2 SYNCS.PHASECHK.TRANS64 P2, [R4+URZ+0x28c30], R11 ;  /* 0x028c300b0400a5a7 */ /* 0x000f24000804007f */
[----:B----4-:R-:W-:Y:S05]  /*110e0*/  @!P2 BRA `(.L_x_7216) ;  /* 0xfffffffc00eca947 */ /* 0x010fea000383ffff */
[----:B------:R-:W-:Y:S05]  /*110f0*/  BRA `(.L_x_7215) ;  /* 0xffffff6800207947 */ /* 0x000fea000383ffff */
.L_x_7220:
[----:B--2---:R2:W3:Y:S02]  /*11100*/  SYNCS.PHASECHK.TRANS64.TRYWAIT P2, [R190+URZ+0x28c50], R11 ;  /* 0x028c500bbe0075a7 */ /* 0x0044e4000804017f */
[----:B---3--:R-:W-:Y:S05]  /*11110*/  @!P2 NANOSLEEP.SYNCS 0x989680 ;  /* 0x009896800000a95d */ /* 0x008fea0003900000 */
[----:B------:R-:W3:Y:S02]  /*11120*/  @!P2 SYNCS.PHASECHK.TRANS64 P2, [R190+URZ+0x28c50], R11 ;  /* 0x028c500bbe00a5a7 */ /* 0x000ee4000804007f */
[----:B---3--:R-:W-:Y:S05]  /*11130*/  @!P2 BRA `(.L_x_7220) ;  /* 0xfffffffc00f0a947 */ /* 0x008fea000383ffff */
[----:B------:R-:W-:Y:S05]  /*11140*/  BRA `(.L_x_7219) ;  /* 0xffffff8000387947 */ /* 0x000fea000383ffff */
.L_x_7233:
[----:B------:R-:W-:Y:S01]  /*11150*/  IMAD.MOV.U32 R13, RZ, RZ, R19 ;  /* 0x000000ffff0d7224 */ /* 0x000fe200078e0013 */
[----:B------:R-:W-:Y:S01]  /*11160*/  MOV R11, 0x1f ;  /* 0x0000001f000b7802 */ /* 0x000fe20000000f00 */
[----:B------:R-:W-:Y:S02]  /*11170*/  IMAD.MOV.U32 R12, RZ, RZ, RZ ;  /* 0x000000ffff0c7224 */ /* 0x000fe400078e00ff */
[----:B------:R-:W-:-:S07]  /*11180*/  IMAD.MOV.U32 R15, RZ, RZ, -0x1 ;  /* 0xffffffffff0f7424 */ /* 0x000fce00078e00ff */
[----:B------:R-:W-:Y:S05]  /*11190*/  WARPSYNC.COLLECTIVE R15, `(.L_x_7328) ;  /* 0x000000000f087348 */ /* 0x000fea0003c00000 */
[----:B------:R0:W1:Y:S02]  /*111a0*/  SHFL.IDX P6, R14, R13, R12, R11 ;  /* 0x0000000c0d0e7389 */ /* 0x00006400000c000b */
[----:B01----:R-:W-:Y:S01]  /*111b0*/  ENDCOLLECTIVE ;  /* 0x000000000000791b */ /* 0x003fe20003800000 */
.L_x_7328:
[----:B------:R-:W-:Y:S05]  /*111c0*/  BRA `(.L_x_7329) ;  /* 0xffffffc000207947 */ /* 0x000fea000383ffff */
.L_x_7235:
[----:B------:R-:W-:Y:S01]  /*111d0*/  BSSY B0, `(.L_x_7330) ;  /* 0x0000006000007945 */ /* 0x000fe20003800000 */
[----:B------:R-:W-:-:S07]  /*111e0*/  IMAD.MOV.U32 R15, RZ, RZ, -0x1 ;  /* 0xffffffffff0f7424 */ /* 0x000fce00078e00ff */
[----:B------:R-:W-:Y:S05]  /*111f0*/  WARPSYNC.COLLECTIVE R15, `(.L_x_7331) ;  /* 0x000000000f0c7348 */ /* 0x000fea0003c00000 */
[----:B------:R-:W-:Y:S02]  /*11200*/  ELECT P6, UR62, PT ;  /* 0x00000000003e782f */ /* 0x000fe400038c0000 */
[----:B------:R-:W-:Y:S01]  /*11210*/  MOV R14, UR62 ;  /* 0x0000003e000e7c02 */ /* 0x000fe20008000f00 */
[----:B------:R-:W-:Y:S10]  /*11220*/  ENDCOLLECTIVE ;  /* 0x000000000000791b */ /* 0x000ff40003800000 */
.L_x_7331:
[----:B------:R-:W-:Y:S05]  /*11230*/  BSYNC B0 ;  /* 0x0000000000007941 */ /* 0x000fea0003800000 */
.L_x_7330:
[----:B------:R-:W-:Y:S05]  /*11240*/  BRA `(.L_x_7332) ;  /* 0xffffffc000207947 */ /* 0x000fea000383ffff */
.L_x_7237:
[----:B0-----:R-:W-:-:S04]  /*11250*/  MOV R3, UR38 ;  /* 0x0000002600037c02 */ /* 0x001fc80008000f00 */
[----:B------:R0:W1:Y:S03]  /*11260*/  SYNCS.PHASECHK.TRANS64.TRYWAIT P0, [R3+URZ+0x28c40], R0 ;  /* 0x028c4000030075a7 */ /* 0x000066000800017f */
[----:B-1----:R-:W-:Y:S05]  /*11270*/  @!P0 NANOSLEEP.SYNCS 0x989680 ;  /* 0x009896800000895d */ /* 0x002fea0003900000 */
[----:B------:R-:W1:Y:S02]  /*11280*/  @!P0 SYNCS.PHASECHK.TRANS64 P0, [R3+URZ+0x28c40], R0 ;  /* 0x028c4000030085a7 */ /* 0x000e64000800007f */
[----:B-1----:R-:W-:Y:S05]  /*11290*/  @!P0 BRA `(.L_x_7237) ;  /* 0xfffffffc00ec8947 */ /* 0x002fea000383ffff */
[----:B------:R-:W-:Y:S05]  /*112a0*/  BRA `(.L_x_7333) ;  /* 0xffffffc000807947 */ /* 0x000fea000383ffff */
.L_x_7240:
[----:B------:R-:W-:Y:S01]  /*112b0*/  IMAD.MOV.U32 R13, RZ, RZ, R6 ;  /* 0x000000ffff0d7224 */ /* 0x000fe200078e0006 */
[----:B------:R-:W-:Y:S01]  /*112c0*/  MOV R12, RZ ;  /* 0x000000ff000c7202 */ /* 0x000fe20000000f00 */
[----:B------:R-:W-:Y:S02]  /*112d0*/  IMAD.MOV.U32 R11, RZ, RZ, 0x181f ;  /* 0x0000181fff0b7424 */ /* 0x000fe400078e00ff */
[----:B------:R-:W-:Y:S02]  /*112e0*/  IMAD.MOV.U32 R15, RZ, RZ, -0x1 ;  /* 0xffffffffff0f7424 */ /* 0x000fe400078e00ff */
[----:B------:R-:W-:-:S07]  /*112f0*/  IMAD R7, R10, 0x40, R7 ;  /* 0x000000400a077824 */ /* 0x000fce00078e0207 */
[----:B------:R-:W-:Y:S05]  /*11300*/  WARPSYNC.COLLECTIVE R15, `(.L_x_7334) ;  /* 0x000000000f087348 */ /* 0x000fea0003c00000 */
[----:B------:R0:W1:Y:S02]  /*11310*/  SHFL.IDX P6, R14, R13, R12, R11 ;  /* 0x0000000c0d0e7389 */ /* 0x00006400000c000b */
[----:B01----:R-:W-:Y:S01]  /*11320*/  ENDCOLLECTIVE ;  /* 0x000000000000791b */ /* 0x003fe20003800000 */
.L_x_7334:
[----:B------:R-:W-:Y:S02]  /*11330*/  VIADD R21, R7, 0x10 ;  /* 0x0000001007157836 */ /* 0x000fe40000000000 */
[----:B------:R-:W-:Y:S01]  /*11340*/  IMAD.MOV.U32 R13, RZ, RZ, R0 ;  /* 0x000000ffff0d7224 */ /* 0x000fe200078e0000 */
[----:B------:R-:W-:-:S07]  /*11350*/  MOV R2, R14 ;  /* 0x0000000e00027202 */ /* 0x000fce0000000f00 */
[----:B------:R-:W-:Y:S05]  /*11360*/  WARPSYNC.COLLECTIVE R15, `(.L_x_7335) ;  /* 0x000000000f087348 */ /* 0x000fea0003c00000 */
[----:B------:R0:W1:Y:S02]  /*11370*/  SHFL.IDX P6, R14, R13, R12, R11 ;  /* 0x0000000c0d0e7389 */ /* 0x00006400000c000b */
[----:B01----:R-:W-:Y:S01]  /*11380*/  ENDCOLLECTIVE ;  /* 0x000000000000791b */ /* 0x003fe20003800000 */
.L_x_7335:
[----:B------:R-:W-:Y:S02]  /*11390*/  ULDC UR4, c[0x0][0x288] ;  /* 0x0000a20000047ab9 */ /* 0x000fe40000000800 */
[----:B------:R-:W-:-:S05]  /*113a0*/  IMAD R4, R4, UR4, RZ ;  /* 0x0000000404047c24 */ /* 0x000fca000f8e02ff */
[----:B------:R-:W-:Y:S01]  /*113b0*/  ISETP.GE.AND P1, PT, R7, R4, PT ;  /* 0x000000040700720c */ /* 0x000fe20003f26270 */
[----:B------:R-:W-:Y:S01]  /*113c0*/  IMAD.MOV.U32 R13, RZ, RZ, R6 ;  /* 0x000000ffff0d7224 */ /* 0x000fe200078e0006 */
[----:B------:R-:W-:-:S11]  /*113d0*/  MOV R12, 0x1 ;  /* 0x00000001000c7802 */ /* 0x000fd60000000f00 */
[----:B------:R-:W-:Y:S02]  /*113e0*/  @!P1 LEA R9, R5, UR38, 0x1 ;  /* 0x0000002605099c11 */ /* 0x000fe4000f8e08ff */
[----:B------:R-:W-:-:S05]  /*113f0*/  @!P1 LEA R14, P2, R8, R14, 0x1 ;  /* 0x0000000e080e9211 */ /* 0x000fca00078408ff */
[----:B------:R-:W-:Y:S01]  /*11400*/  @!P1 IMAD.X R3, RZ, RZ, R2, P2 ;  /* 0x000000ffff039224 */ /* 0x000fe200010e0602 */
[----:B------:R-:W-:-:S07]  /*11410*/  @!P1 MOV R2, R14 ;  /* 0x0000000e00029202 */ /* 0x000fce0000000f00 */
[----:B------:R-:W-:Y:S05]  /*11420*/  WARPSYNC.COLLECTIVE R15, `(.L_x_7336) ;  /* 0x000000000f087348 */ /* 0x000fea0003c00000 */
[----:B------:R0:W1:Y:S02]  /*11430*/  SHFL.IDX P6, R14, R13, R12, R11 ;  /* 0x0000000c0d0e7389 */ /* 0x00006400000c000b */
[----:B01----:R-:W-:Y:S01]  /*11440*/  ENDCOLLECTIVE ;  /* 0x000000000000791b */ /* 0x003fe20003800000 */
.L_x_7336:
[----:B------:R-:W-:Y:S01]  /*11450*/  @!PT LDS RZ, [RZ] ;  /* 0x00000000fffff984 */ /* 0x000fe20000000800 */
[----:B------:R-:W-:Y:S01]  /*11460*/  @!PT LDS RZ, [RZ] ;  /* 0x00000000fffff984 */ /* 0x000fe20000000800 */
[----:B------:R-:W-:Y:S01]  /*11470*/  @!PT LDS RZ, [RZ] ;  /* 0x00000000fffff984 */ /* 0x000fe20000000800 */
[----:B------:R0:W-:Y:S01]  /*11480*/  @!P1 LDGSTS.E.BYPASS.LTC128B.128 [R9+0x20400], desc[UR44][R2.64], !P0 ;  /* 0x2040000002099fae */ /* 0x0001e2000c101d6c */
[----:B------:R-:W-:Y:S01]  /*11490*/  ISETP.GE.AND P1, PT, R21, R4, PT ;  /* 0x000000041500720c */ /* 0x000fe20003f26270 */
[----:B------:R-:W-:Y:S02]  /*114a0*/  IMAD.MOV.U32 R13, RZ, RZ, R0 ;  /* 0x000000ffff0d7224 */ /* 0x000fe400078e0000 */
[----:B0-----:R-:W-:-:S10]  /*114b0*/  VIADD R9, R7, 0x20 ;  /* 0x0000002007097836 */ /* 0x001fd40000000000 */
[----:B------:R-:W-:Y:S01]  /*114c0*/  @!P1 LEA R21, R5, UR38, 0x1 ;  /* 0x0000002605159c11 */ /* 0x000fe2000f8e08ff */
[----:B------:R-:W-:-:S07]  /*114d0*/  IMAD.MOV.U32 R2, RZ, RZ, R14 ;  /* 0x000000ffff027224 */ /* 0x000fce00078e000e */
[----:B------:R-:W-:Y:S05]  /*114e0*/  WARPSYNC.COLLECTIVE R15, `(.L_x_7337) ;  /* 0x000000000f087348 */ /* 0x000fea0003c00000 */
[----:B------:R0:W1:Y:S02]  /*114f0*/  SHFL.IDX P6, R14, R13, R12, R11 ;  /* 0x0000000c0d0e7389 */ /* 0x00006400000c000b */
[----:B01----:R-:W-:Y:S01]  /*11500*/  ENDCOLLECTIVE ;  /* 0x000000000000791b */ /* 0x003fe20003800000 */
.L_x_7337:
        /* <DEDUP_REMOVED lines=8> */
.L_x_7338:
        /* <DEDUP_REMOVED lines=11> */
.L_x_7339:
        /* <DEDUP_REMOVED lines=8> */
.L_x_7340:
        /* <DEDUP_REMOVED lines=9> */
.L_x_7341:
[----:B------:R-:W-:Y:S05]  /*11750*/  BRA `(.L_x_7342) ;  /* 0xffffffc400607947 */ /* 0x000fea000383ffff */
.L_x_7241:
[----:B0-----:R-:W-:-:S04]  /*11760*/  IMAD.U32 R3, RZ, RZ, UR38 ;  /* 0x00000026ff037e24 */ /* 0x001fc8000f8e00ff */
[----:B------:R0:W1:Y:S03]  /*11770*/  SYNCS.PHASECHK.TRANS64.TRYWAIT P0, [R3+URZ+0x28c20], R4 ;  /* 0x028c2004030075a7 */ /* 0x000066000800017f */
[----:B-1----:R-:W-:Y:S05]  /*11780*/  @!P0 NANOSLEEP.SYNCS 0x989680 ;  /* 0x009896800000895d */ /* 0x002fea0003900000 */
[----:B------:R-:W1:Y:S02]  /*11790*/  @!P0 SYNCS.PHASECHK.TRANS64 P0, [R3+URZ+0x28c20], R4 ;  /* 0x028c2004030085a7 */ /* 0x000e64000800007f */
[----:B-1----:R-:W-:Y:S05]  /*117a0*/  @!P0 BRA `(.L_x_7241) ;  /* 0xfffffffc00ec8947 */ /* 0x002fea000383ffff */
[----:B------:R-:W-:Y:S05]  /*117b0*/  BRA `(.L_x_7343) ;  /* 0xffffffc400907947 */ /* 0x000fea000383ffff */
.L_x_7244:
[----:B0-----:R-:W-:-:S04]  /*117c0*/  IMAD.U32 R3, RZ, RZ, UR38 ;  /* 0x00000026ff037e24 */ /* 0x001fc8000f8e00ff */
[----:B------:R0:W1:Y:S03]  /*117d0*/  SYNCS.PHASECHK.TRANS64.TRYWAIT P0, [R3+URZ+0x28c60], R4 ;  /* 0x028c6004030075a7 */ /* 0x000066000800017f */
[----:B-1----:R-:W-:Y:S05]  /*117e0*/  @!P0 NANOSLEEP.SYNCS 0x989680 ;  /* 0x009896800000895d */ /* 0x002fea0003900000 */
[----:B------:R-:W1:Y:S02]  /*117f0*/  @!P0 SYNCS.PHASECHK.TRANS64 P0, [R3+URZ+0x28c60], R4 ;  /* 0x028c6004030085a7 */ /* 0x000e64000800007f */
[----:B-1----:R-:W-:Y:S05]  /*11800*/  @!P0 BRA `(.L_x_7244) ;  /* 0xfffffffc00ec8947 */ /* 0x002fea000383ffff */
[----:B------:R-:W-:Y:S05]  /*11810*/  BRA `(.L_x_7344) ;  /* 0xffffffc4009c7947 */ /* 0x000fea000383ffff */
.L_x_7260:
[----:B-1----:R-:W-:-:S04]  /*11820*/  MOV R3, UR38 ;  /* 0x0000002600037c02 */ /* 0x002fc80008000f00 */
[----:B------:R1:W2:Y:S03]  /*11830*/  SYNCS.PHASECHK.TRANS64.TRYWAIT P0, [R3+URZ+0x28c48], R2 ;  /* 0x028c4802030075a7 */ /* 0x0002a6000800017f */
[----:B--2---:R-:W-:Y:S05]  /*11840*/  @!P0 NANOSLEEP.SYNCS 0x989680 ;  /* 0x009896800000895d */ /* 0x004fea0003900000 */
[----:B------:R-:W2:Y:S02]  /*11850*/  @!P0 SYNCS.PHASECHK.TRANS64 P0, [R3+URZ+0x28c48], R2 ;  /* 0x028c4802030085a7 */ /* 0x000ea4000800007f */
[----:B--2---:R-:W-:Y:S05]  /*11860*/  @!P0 BRA `(.L_x_7260) ;  /* 0xfffffffc00ec8947 */ /* 0x004fea000383ffff */
[----:B------:R-:W-:Y:S05]  /*11870*/  BRA `(.L_x_7345) ;  /* 0xffffffd000687947 */ /* 0x000fea000383ffff */
.L_x_7265:
[----:B01----:R-:W-:-:S04]  /*11880*/  IMAD.U32 R3, RZ, RZ, UR38 ;  /* 0x00000026ff037e24 */ /* 0x003fc8000f8e00ff */
[----:B------:R0:W1:Y:S03]  /*11890*/  SYNCS.PHASECHK.TRANS64.TRYWAIT P0, [R3+URZ+0x28c68], R2 ;  /* 0x028c6802030075a7 */ /* 0x000066000800017f */
[----:B-1----:R-:W-:Y:S05]  /*118a0*/  @!P0 NANOSLEEP.SYNCS 0x989680 ;  /* 0x009896800000895d */ /* 0x002fea0003900000 */
[----:B------:R-:W1:Y:S02]  /*118b0*/  @!P0 SYNCS.PHASECHK.TRANS64 P0, [R3+URZ+0x28c68], R2 ;  /* 0x028c6802030085a7 */ /* 0x000e64000800007f */
[----:B-1----:R-:W-:Y:S05]  /*118c0*/  @!P0 BRA `(.L_x_7265) ;  /* 0xfffffffc00ec8947 */ /* 0x002fea000383ffff */
[----:B------:R-:W-:Y:S05]  /*118d0*/  BRA `(.L_x_7346) ;  /* 0xffffffd000c87947 */ /* 0x000fea000383ffff */
.L_x_7280:
[----:B-1----:R-:W-:-:S04]  /*118e0*/  IMAD.U32 R3, RZ, RZ, UR38 ;  /* 0x00000026ff037e24 */ /* 0x002fc8000f8e00ff */
[----:B------:R1:W2:Y:S03]  /*118f0*/  SYNCS.PHASECHK.TRANS64.TRYWAIT P0, [R3+URZ+0x28c40], R2 ;  /* 0x028c4002030075a7 */ /* 0x0002a6000800017f */
[----:B--2---:R-:W-:Y:S05]  /*11900*/  @!P0 NANOSLEEP.SYNCS 0x989680 ;  /* 0x009896800000895d */ /* 0x004fea0003900000 */
[----:B------:R-:W2:Y:S02]  /*11910*/  @!P0 SYNCS.PHASECHK.TRANS64 P0, [R3+URZ+0x28c40], R2 ;  /* 0x028c4002030085a7 */ /* 0x000ea4000800007f */
[----:B--2---:R-:W-:Y:S05]  /*11920*/  @!P0 BRA `(.L_x_7280) ;  /* 0xfffffffc00ec8947 */ /* 0x004fea000383ffff */
[----:B------:R-:W-:Y:S05]  /*11930*/  BRA `(.L_x_7347) ;  /* 0xffffffdc00187947 */ /* 0x000fea000383ffff */
.L_x_7285:
[----:B01----:R-:W-:-:S04]  /*11940*/  MOV R3, UR38 ;  /* 0x0000002600037c02 */ /* 0x003fc80008000f00 */
[----:B------:R0:W1:Y:S03]  /*11950*/  SYNCS.PHASECHK.TRANS64.TRYWAIT P0, [R3+URZ+0x28c60], R2 ;  /* 0x028c6002030075a7 */ /* 0x000066000800017f */
[----:B-1----:R-:W-:Y:S05]  /*11960*/  @!P0 NANOSLEEP.SYNCS 0x989680 ;  /* 0x009896800000895d */ /* 0x002fea0003900000 */
[----:B------:R-:W1:Y:S02]  /*11970*/  @!P0 SYNCS.PHASECHK.TRANS64 P0, [R3+URZ+0x28c60], R2 ;  /* 0x028c6002030085a7 */ /* 0x000e64000800007f */
[----:B-1----:R-:W-:Y:S05]  /*11980*/  @!P0 BRA `(.L_x_7285) ;  /* 0xfffffffc00ec8947 */ /* 0x002fea000383ffff */
[----:B------:R-:W-:Y:S05]  /*11990*/  BRA `(.L_x_7348) ;  /* 0xffffffdc007c7947 */ /* 0x000fea000383ffff */
.L_x_7301:
[----:B--2---:R-:W-:-:S04]  /*119a0*/  IMAD.U32 R3, RZ, RZ, UR38 ;  /* 0x00000026ff037e24 */ /* 0x004fc8000f8e00ff */
[----:B------:R2:W3:Y:S03]  /*119b0*/  SYNCS.PHASECHK.TRANS64.TRYWAIT P0, [R3+URZ+0x28c48], R2 ;  /* 0x028c4802030075a7 */ /* 0x0004e6000800017f */
[----:B---3--:R-:W-:Y:S05]  /*119c0*/  @!P0 NANOSLEEP.SYNCS 0x989680 ;  /* 0x009896800000895d */ /* 0x008fea0003900000 */
[----:B------:R-:W3:Y:S02]  /*119d0*/  @!P0 SYNCS.PHASECHK.TRANS64 P0, [R3+URZ+0x28c48], R2 ;  /* 0x028c4802030085a7 */ /* 0x000ee4000800007f */
[----:B---3--:R-:W-:Y:S05]  /*119e0*/  @!P0 BRA `(.L_x_7301) ;  /* 0xfffffffc00ec8947 */ /* 0x008fea000383ffff */
[----:B------:R-:W-:Y:S05]  /*119f0*/  BRA `(.L_x_7349) ;  /* 0xffffffe400d87947 */ /* 0x000fea000383ffff */
.L_x_7306:
[----:B--23--:R-:W-:-:S04]  /*11a00*/  IMAD.U32 R3, RZ, RZ, UR38 ;  /* 0x00000026ff037e24 */ /* 0x00cfc8000f8e00ff */
[----:B------:R2:W3:Y:S03]  /*11a10*/  SYNCS.PHASECHK.TRANS64.TRYWAIT P0, [R3+URZ+0x28c68], R2 ;  /* 0x028c6802030075a7 */ /* 0x0004e6000800017f */
[----:B---3--:R-:W-:Y:S05]  /*11a20*/  @!P0 NANOSLEEP.SYNCS 0x989680 ;  /* 0x009896800000895d */ /* 0x008fea0003900000 */
[----:B------:R-:W3:Y:S02]  /*11a30*/  @!P0 SYNCS.PHASECHK.TRANS64 P0, [R3+URZ+0x28c68], R2 ;  /* 0x028c6802030085a7 */ /* 0x000ee4000800007f */
[----:B---3--:R-:W-:Y:S05]  /*11a40*/  @!P0 BRA `(.L_x_7306) ;  /* 0xfffffffc00ec8947 */ /* 0x008fea000383ffff */
[----:B------:R-:W-:Y:S05]  /*11a50*/  BRA `(.L_x_7350) ;  /* 0xffffffe8003c7947 */ /* 0x000fea000383ffff */
.L_x_7317:
[----:B--2---:R2:W3:Y:S02]  /*11a60*/  SYNCS.PHASECHK.TRANS64.TRYWAIT P0, [R2+URZ+0x28c20], R9 ;  /* 0x028c2009020075a7 */ /* 0x0044e4000800017f */
[----:B---3--:R-:W-:Y:S05]  /*11a70*/  @!P0 NANOSLEEP.SYNCS 0x989680 ;  /* 0x009896800000895d */ /* 0x008fea0003900000 */
[----:B------:R-:W3:Y:S02]  /*11a80*/  @!P0 SYNCS.PHASECHK.TRANS64 P0, [R2+URZ+0x28c20], R9 ;  /* 0x028c2009020085a7 */ /* 0x000ee4000800007f */
[----:B---3--:R-:W-:Y:S05]  /*11a90*/  @!P0 BRA `(.L_x_7317) ;  /* 0xfffffffc00f08947 */ /* 0x008fea000383ffff */
[----:B------:R-:W-:Y:S05]  /*11aa0*/  BRA `(.L_x_7351) ;  /* 0xfffffff0002c7947 */ /* 0x000fea000383ffff */
.L_x_7318:
        /* <DEDUP_REMOVED lines=11> */
.L_x_7353:
[----:B------:R-:W-:Y:S05]  /*11b60*/  BSYNC B0 ;  /* 0x0000000000007941 */ /* 0x000fea0003800000 */
.L_x_7352:
[----:B------:R-:W-:Y:S05]  /*11b70*/  BRA `(.L_x_7354) ;  /* 0xfffffff000107947 */ /* 0x000fea000383ffff */
.L_x_7319:
[----:B------:R-:W-:Y:S01]  /*11b80*/  BSSY B0, `(.L_x_7355) ;  /* 0x0000006000007945 */ /* 0x000fe20003800000 */
[----:B------:R-:W-:-:S07]  /*11b90*/  IMAD.MOV.U32 R15, RZ, RZ, -0x1 ;  /* 0xffffffffff0f7424 */ /* 0x000fce00078e00ff */
[----:B0123--:R-:W-:Y:S05]  /*11ba0*/  WARPSYNC.COLLECTIVE R15, `(.L_x_7356) ;  /* 0x000000000f0c7348 */ /* 0x00ffea0003c00000 */
[----:B------:R-:W-:Y:S02]  /*11bb0*/  ELECT P6, UR62, PT ;  /* 0x00000000003e782f */ /* 0x000fe400038c0000 */
[----:B------:R-:W-:Y:S01]  /*11bc0*/  MOV R14, UR62 ;  /* 0x0000003e000e7c02 */ /* 0x000fe20008000f00 */
[----:B0123--:R-:W-:Y:S10]  /*11bd0*/  ENDCOLLECTIVE ;  /* 0x000000000000791b */ /* 0x00fff40003800000 */
.L_x_7356:
[----:B------:R-:W-:Y:S05]  /*11be0*/  BSYNC B0 ;  /* 0x0000000000007941 */ /* 0x000fea0003800000 */
.L_x_7355:
[----:B------:R-:W-:Y:S05]  /*11bf0*/  BRA `(.L_x_7357) ;  /* 0xfffffff000047947 */ /* 0x000fea000383ffff */
.L_x_7321:
[----:B0-----:R0:W3:Y:S02]  /*11c00*/  SYNCS.PHASECHK.TRANS64.TRYWAIT P0, [R7+URZ], R4 ;  /* 0x00000004070075a7 */ /* 0x0010e4000800017f */
[----:B---3--:R-:W-:Y:S05]  /*11c10*/  @!P0 NANOSLEEP.SYNCS 0x989680 ;  /* 0x009896800000895d */ /* 0x008fea0003900000 */
[----:B------:R-:W3:Y:S02]  /*11c20*/  @!P0 SYNCS.PHASECHK.TRANS64 P0, [R7+URZ], R4 ;  /* 0x00000004070085a7 */ /* 0x000ee4000800007f */
[----:B---3--:R-:W-:Y:S05]  /*11c30*/  @!P0 BRA `(.L_x_7321) ;  /* 0xfffffffc00f08947 */ /* 0x008fea000383ffff */
[----:B------:R-:W-:Y:S05]  /*11c40*/  BRA `(.L_x_7358) ;  /* 0xfffffff000387947 */ /* 0x000fea000383ffff */
.L_x_7322:
[----:B---3--:R3:W4:Y:S02]  /*11c50*/  SYNCS.PHASECHK.TRANS64.TRYWAIT P0, [R5+URZ], R0 ;  /* 0x00000000050075a7 */ /* 0x008724000800017f */
[----:B----4-:R-:W-:Y:S05]  /*11c60*/  @!P0 NANOSLEEP.SYNCS 0x989680 ;  /* 0x009896800000895d */ /* 0x010fea0003900000 */
[----:B------:R-:W4:Y:S02]  /*11c70*/  @!P0 SYNCS.PHASECHK.TRANS64 P0, [R5+URZ], R0 ;  /* 0x00000000050085a7 */ /* 0x000f24000800007f */
[----:B----4-:R-:W-:Y:S05]  /*11c80*/  @!P0 BRA `(.L_x_7322) ;  /* 0xfffffffc00f08947 */ /* 0x010fea000383ffff */
[----:B------:R-:W-:Y:S05]  /*11c90*/  BRA `(.L_x_7359) ;  /* 0xfffffff0002c7947 */ /* 0x000fea000383ffff */
.L_x_7324:
[----:B--2---:R2:W3:Y:S02]  /*11ca0*/  SYNCS.PHASECHK.TRANS64.TRYWAIT P0, [R5+URZ], R4 ;  /* 0x00000004050075a7 */ /* 0x0044e4000800017f */
[----:B---3--:R-:W-:Y:S05]  /*11cb0*/  @!P0 NANOSLEEP.SYNCS 0x989680 ;  /* 0x009896800000895d */ /* 0x008fea0003900000 */
[----:B------:R-:W3:Y:S02]  /*11cc0*/  @!P0 SYNCS.PHASECHK.TRANS64 P0, [R5+URZ], R4 ;  /* 0x00000004050085a7 */ /* 0x000ee4000800007f */
[----:B---3--:R-:W-:Y:S05]  /*11cd0*/  @!P0 BRA `(.L_x_7324) ;  /* 0xfffffffc00f08947 */ /* 0x008fea000383ffff */
[----:B------:R-:W-:Y:S05]  /*11ce0*/  BRA `(.L_x_7360) ;  /* 0xfffffff000307947 */ /* 0x000fea000383ffff */
.L_x_7361:
        /* <DEDUP_REMOVED lines=9> */
.L_x_15182:


//--------------------- .text._ZN7cutlass13device_kernelIN5flash11enable_sm90INS1_16FlashAttnFwdSm90INS1_25CollectiveMainloopFwdSm90ILi2EN4cute5tupleIJNS5_1CILi1EEES8_S8_EEENS6_IJNS7_ILi64EEESA_SA_EEELi512ENS_6half_tEfNS_4arch4Sm90ELb1ELb0ELb1ELb0ELb0ELb0ELb1ELb0ELb0ELb1ELb1ELb0EEENS1_21CollectiveEpilogueFwdINS6_IJSA_NS7_ILi512EEESA_EEES9_SC_SE_Li256ELb0ELb1ELb1ELb0EEENS1_19SingleTileSchedulerILb0ELb1ELb1ELi64EEEEEEEEEvNT_6ParamsE --------------------------
	.section	.text._ZN7cutlass13device_kernelIN5flash11enable_sm90INS1_16FlashAttnFwdSm90INS1_25CollectiveMainloopFwdSm90ILi2EN4cute5tupleIJNS5_1CILi1EEES8_S8_EEENS6_IJNS7_ILi64EEESA_SA_EEELi512ENS_6half_tEfNS_4arch4Sm90ELb1ELb0ELb1ELb0ELb0ELb0ELb1ELb0ELb0ELb1ELb1ELb0EEENS1_21CollectiveEpilogueFwdINS6_IJSA_NS7_ILi512EEESA_EEES9_SC_SE_Li256ELb0ELb1ELb1ELb0EEENS1_19SingleTileSchedulerILb0ELb1ELb1ELi64EEEEEEEEEvNT_6ParamsE,"ax",@progbits
	.align	128
.text._ZN7cutlass13device_kernelIN5flash11enable_sm90INS1_16FlashAttnFwdSm90INS1_25CollectiveMainloopFwdSm90ILi2EN4cute5tupleIJNS5_1CILi1EEES8_S8_EEENS6_IJNS7_ILi64EEESA_SA_EEELi512ENS_6half_tEfNS_4arch4Sm90ELb1ELb0ELb1ELb0ELb0ELb0ELb1ELb0ELb0ELb1ELb1ELb0EEENS1_21CollectiveEpilogueFwdINS6_IJSA_NS7_ILi512EEESA_EEES9_SC_SE_Li256ELb0ELb1ELb1ELb0EEENS1_19SingleTileSchedulerILb0ELb1ELb1ELi64EEEEEEEEEvNT_6ParamsE:
        .type           _ZN7cutlass13device_kernelIN5flash11enable_sm90INS1_16FlashAttnFwdSm90INS1_25CollectiveMainloopFwdSm90ILi2EN4cute5tupleIJNS5_1CILi1EEES8_S8_EEENS6_IJNS7_ILi64EEESA_SA_EEELi512ENS_6half_tEfNS_4arch4Sm90ELb1ELb0ELb1ELb0ELb0ELb0ELb1ELb0ELb0ELb1ELb1ELb0EEENS1_21CollectiveEpilogueFwdINS6_IJSA_NS7_ILi512EEESA_EEES9_SC_SE_Li256ELb0ELb1ELb1ELb0EEENS1_19SingleTileSchedulerILb0ELb1ELb1ELi64EEEEEEEEEvNT_6ParamsE,@function
        .size           _ZN7cutlass13device_kernelIN5flash11enable_sm90INS1_16FlashAttnFwdSm90INS1_25CollectiveMainloopFwdSm90ILi2EN4cute5tupleIJNS5_1CILi1EEES8_S8_EEENS6_IJNS7_ILi64EEESA_SA_EEELi512ENS_6half_tEfNS_4arch4Sm90ELb1ELb0ELb1ELb0ELb0ELb0ELb1ELb0ELb0ELb1ELb1ELb0EEENS1_21CollectiveEpilogueFwdINS6_IJSA_NS7_ILi512EEESA_EEES9_SC_SE_Li256ELb0ELb1ELb1ELb0EEENS1_19SingleTileSchedulerILb0ELb1ELb1ELi64EEEEEEEEEvNT_6ParamsE,(.L_x_15183 - _ZN7cutlass13device_kernelIN5flash11enable_sm90INS1_16FlashAttnFwdSm90INS1_25CollectiveMainloopFwdSm90ILi2EN4cute5tupleIJNS5_1CILi1EEES8_S8_EEENS6_IJNS7_ILi64EEESA_SA_EEELi512ENS_6half_tEfNS_4arch4Sm90ELb1ELb0ELb1ELb0ELb0ELb0ELb1ELb0ELb0ELb1ELb1ELb0EEENS1_21CollectiveEpilogueFwdINS6_IJSA_NS7_ILi512EEESA_EEES9_SC_SE_Li256ELb0ELb1ELb1ELb0EEENS1_19SingleTileSchedulerILb0ELb1ELb1ELi64EEEEEEEEEvNT_6ParamsE)
        .other          _ZN7cutlass13device_kernelIN5flash11enable_sm90INS1_16FlashAttnFwdSm90INS1_25CollectiveMainloopFwdSm90ILi2EN4cute5tupleIJNS5_1CILi1EEES8_S8_EEENS6_IJNS7_ILi64EEESA_SA_EEELi512ENS_6half_tEfNS_4arch4Sm90ELb1ELb0ELb1ELb0ELb0ELb0ELb1ELb0ELb0ELb1ELb1ELb0EEENS1_21CollectiveEpilogueFwdINS6_IJSA_NS7_ILi512EEESA_EEES9_SC_SE_Li256ELb0ELb1ELb1ELb0EEENS1_19SingleTileSchedulerILb0ELb1ELb1ELi64EEEEEEEEEvNT_6ParamsE,@"STO_CUDA_ENTRY STV_DEFAULT"
_ZN7cutlass13device_kernelIN5flash11enable_sm90INS1_16FlashAttnFwdSm90INS1_25CollectiveMainloopFwdSm90ILi2EN4cute5tupleIJNS5_1CILi1EEES8_S8_EEENS6_IJNS7_ILi64EEESA_SA_EEELi512ENS_6half_tEfNS_4arch4Sm90ELb1ELb0ELb1ELb0ELb0ELb0ELb1ELb0ELb0ELb1ELb1ELb0EEENS1_21CollectiveEpilogueFwdINS6_IJSA_NS7_ILi512EEESA_EEES9_SC_SE_Li256ELb0ELb1ELb1ELb0EEENS1_19SingleTileSchedulerILb0ELb1ELb1ELi64EEEEEEEEEvNT_6ParamsE:
        /* <DEDUP_REMOVED lines=18> */
.L_x_7363:
[----:B------:R-:W-:Y:S05]  /*0120*/  BSYNC B0 ;  /* 0x0000000000007941 */ /* 0x000fea0003800000 */
.L_x_7362:
        /* <DEDUP_REMOVED lines=39> */
.L_x_7364:
        /* <DEDUP_REMOVED lines=22> */
.L_x_7365:
        /* <DEDUP_REMOVED lines=18> */
.L_x_7366:
        /* <DEDUP_REMOVED lines=22> */
.L_x_7367:
        /* <DEDUP_REMOVED lines=22> */
.L_x_7368:
        /* <DEDUP_REMOVED lines=9> */
.L_x_7371:
        /* <DEDUP_REMOVED lines=25> */
[----:B0-----:R-:W0:Y:S01]  /*0b00*/  LDC.64 R2, c[0x0][0x418] ;  /* 0x00010600ff027b82 */ /* 0x001e220000000a00 */
[----:B------:R-:W-:Y:S01]  /*0b10*/  UISETP.NE.AND UP0, UPT, UR10, 0x1, UPT ;  /* 0x000000010a00788c */ /* 0x000fe2000bf05270 */
[----:B------:R-:W-:-:S06]  /*0b20*/  VIADD R23, R11, 0xffffff80 ;  /* 0xffffff800b177836 */ /* 0x000fcc0000000000 */
[----:B------:R-:W1:Y:S08]  /*0b30*/  LDC R192, c[0x0][0x424] ;  /* 0x00010900ffc07b82 */ /* 0x000e700000000800 */
[----:B------:R-:W2:Y:S08]  /*0b40*/  LDC R7, c[0x0][0x2f0] ;  /* 0x0000bc00ff077b82 */ /* 0x000eb00000000800 */
[----:B------:R-:W3:Y:S01]  /*0b50*/  S2UR UR60, SR_CTAID.X ;  /* 0x00000000003c79c3 */ /* 0x000ee20000002500 */
[----:B0-----:R-:W-:-:S04]  /*0b60*/  ISETP.NE.U32.AND P0, PT, R2, RZ, PT ;  /* 0x000000ff0200720c */ /* 0x001fc80003f05070 */
[----:B------:R-:W-:-:S04]  /*0b70*/  ISETP.NE.AND.EX P0, PT, R3, RZ, PT, P0 ;  /* 0x000000ff0300720c */ /* 0x000fc80003f05300 */
[----:B-1----:R-:W-:Y:S02]  /*0b80*/  SEL R192, R192, 0x1, P0 ;  /* 0x00000001c0c07807 */ /* 0x002fe40000000000 */
[----:B------:R-:W-:-:S03]  /*0b90*/  PLOP3.LUT P0, PT, PT, PT, UP0, 0x80, 0x0 ;  /* 0x000000000000781c */ /* 0x000fc60003f0f008 */
[----:B--2---:R-:W-:-:S05]  /*0ba0*/  IMAD R0, R192, R7, 0x3f ;  /* 0x0000003fc0007424 */ /* 0x004fca00078e0207 */
[----:B------:R-:W-:Y:S01]  /*0bb0*/  SHF.R.S32.HI R3, RZ, 0x1f, R0 ;  /* 0x0000001fff037819 */ /* 0x000fe20000011400 */
[----:B---3--:R-:W-:-:S03]  /*0bc0*/  USHF.L.U32 UR60, UR60, 0x6, URZ ;  /* 0x000000063c3c7899 */ /* 0x008fc6000800063f */
[----:B------:R-:W-:-:S04]  /*0bd0*/  LEA.HI R3, R3, R0, RZ, 0x6 ;  /* 0x0000000003037211 */ /* 0x000fc800078f30ff */
[----:B------:R-:W-:Y:S01]  /*0be0*/  SHF.R.S32.HI R3, RZ, 0x6, R3 ;  /* 0x00000006ff037819 */ /* 0x000fe20000011403 */
[----:B------:R-:W-:Y:S06]  /*0bf0*/  @!P0 BRA `(.L_x_7373) ;  /* 0x0000001c00f48947 */ /* 0x000fec0003800000 */
[----:B------:R-:W0:Y:S01]  /*0c00*/  LDC R5, c[0x0][0x288] ;  /* 0x0000a200ff057b82 */ /* 0x000e220000000800 */
[----:B------:R-:W-:Y:S01]  /*0c10*/  ULDC UR5, c[0x0][0x448] ;  /* 0x0001120000057ab9 */ /* 0x000fe20000000800 */
[----:B------:R-:W-:Y:S01]  /*0c20*/  UIADD3 UR60, UR60, 0x3f, URZ ;  /* 0x0000003f3c3c7890 */ /* 0x000fe2000fffe03f */
[----:B------:R-:W-:Y:S01]  /*0c30*/  R2UR UR8, R3 ;  /* 0x00000000030872ca */ /* 0x000fe200000e0000 */
[----:B------:R-:W-:Y:S01]  /*0c40*/  UISETP.NE.AND UP0, UPT, UR5, 0x1, UPT ;  /* 0x000000010500788c */ /* 0x000fe2000bf05270 */
[----:B------:R-:W-:Y:S01]  /*0c50*/  PLOP3.LUT P0, PT, PT, PT, PT, 0x80, 0x0 ;  /* 0x000000000000781c */ /* 0x000fe20003f0f070 */
[----:B------:R-:W-:Y:S01]  /*0c60*/  USHF.R.U32.HI UR9, URZ, 0x10, UR4 ;  /* 0x000000103f097899 */ /* 0x000fe20008011604 */
[----:B------:R-:W-:Y:S01]  /*0c70*/  CS2R R2, SRZ ;  /* 0x0000000000027805 */ /* 0x000fe2000001ff00 */
[----:B------:R-:W-:Y:S01]  /*0c80*/  ULOP3.LUT UR6, UR4, 0xffff, URZ, 0xc0, !UPT ;  /* 0x0000ffff04067892 */ /* 0x000fe2000f8ec03f */
[----:B------:R-:W-:Y:S01]  /*0c90*/  IMAD.MOV.U32 R4, RZ, RZ, RZ ;  /* 0x000000ffff047224 */ /* 0x000fe200078e00ff */
[----:B------:R-:W-:-:S02]  /*0ca0*/  CS2R R150, SRZ ;  /* 0x0000000000967805 */ /* 0x000fc4000001ff00 */
[----:B------:R-:W-:Y:S02]  /*0cb0*/  CS2R R148, SRZ ;  /* 0x0000000000947805 */ /* 0x000fe4000001ff00 */
[----:B------:R-:W-:Y:S02]  /*0cc0*/  CS2R R146, SRZ ;  /* 0x0000000000927805 */ /* 0x000fe4000001ff00 */
[----:B------:R-:W-:Y:S02]  /*0cd0*/  CS2R R144, SRZ ;  /* 0x0000000000907805 */ /* 0x000fe4000001ff00 */
        /* <DEDUP_REMOVED lines=10> */
[----:B0-----:R-:W-:Y:S02]  /*0d80*/  IADD3 R5, -R5, 0x40, RZ ;  /* 0x0000004005057810 */ /* 0x001fe40007ffe1ff */
[----:B------:R-:W-:-:S02]  /*0d90*/  CS2R R130, SRZ ;  /* 0x0000000000827805 */ /* 0x000fc4000001ff00 */
[----:B------:R-:W-:Y:S02]  /*0da0*/  CS2R R128, SRZ ;  /* 0x0000000000807805 */ /* 0x000fe4000001ff00 */
[----:B------:R-:W-:Y:S02]  /*0db0*/  CS2R R126, SRZ ;  /* 0x00000000007e7805 */ /* 0x000fe4000001ff00 */
[----:B------:R-:W-:Y:S01]  /*0dc0*/  CS2R R124, SRZ ;  /* 0x00000000007c7805 */ /* 0x000fe2000001ff00 */
[----:B------:R-:W-:Y:S01]  /*0dd0*/  IMAD R5, R192, R7, R5 ;  /* 0x00000007c0057224 */ /* 0x000fe200078e0205 */
[----:B------:R-:W-:Y:S02]  /*0de0*/  CS2R R122, SRZ ;  /* 0x00000000007a7805 */ /* 0x000fe4000001ff00 */
        /* <DEDUP_REMOVED lines=16> */
[----:B------:R-:W-:Y:S01]  /*0ef0*/  UIADD3 UR60, UR7, UR60, URZ ;  /* 0x0000003c073c7290 */ /* 0x000fe2000fffe03f */
[----:B------:R-:W-:Y:S02]  /*0f00*/  CS2R R90, SRZ ;  /* 0x00000000005a7805 */ /* 0x000fe4000001ff00 */
[----:B------:R-:W-:Y:S02]  /*0f10*/  CS2R R88, SRZ ;  /* 0x0000000000587805 */ /* 0x000fe4000001ff00 */
[----:B------:R-:W-:Y:S01]  /*0f20*/  CS2R R86, SRZ ;  /* 0x0000000000567805 */ /* 0x000fe2000001ff00 */
[----:B------:R-:W-:Y:S01]  /*0f30*/  USHF.R.S32.HI UR4, URZ, 0x1f, UR60 ;  /* 0x0000001f3f047899 */ /* 0x000fe2000801143c */
[----:B------:R-:W-:-:S02]  /*0f40*/  CS2R R84, SRZ ;  /* 0x0000000000547805 */ /* 0x000fc4000001ff00 */
[----:B------:R-:W-:Y:S02]  /*0f50*/  CS2R R82, SRZ ;  /* 0x0000000000527805 */ /* 0x000fe4000001ff00 */
[----:B------:R-:W-:Y:S01]  /*0f60*/  CS2R R80, SRZ ;  /* 0x0000000000507805 */ /* 0x000fe2000001ff00 */
[----:B------:R-:W-:Y:S01]  /*0f70*/  ULEA.HI UR4, UR4, UR60, URZ, 0x6 ;  /* 0x0000003c04047291 */ /* 0x000fe2000f8f303f */
[----:B------:R-:W-:Y:S02]  /*0f80*/  CS2R R78, SRZ ;  /* 0x00000000004e7805 */ /* 0x000fe4000001ff00 */
[----:B------:R-:W-:Y:S02]  /*0f90*/  CS2R R76, SRZ ;  /* 0x00000000004c7805 */ /* 0x000fe4000001ff00 */
[----:B------:R-:W-:Y:S01]  /*0fa0*/  CS2R R74, SRZ ;  /* 0x00000000004a7805 */ /* 0x000fe2000001ff00 */
[----:B------:R-:W-:Y:S01]  /*0fb0*/  USHF.R.S32.HI UR4, URZ, 0x6, UR4 ;  /* 0x000000063f047899 */ /* 0x000fe20008011404 */
[----:B------:R-:W-:-:S02]  /*0fc0*/  CS2R R72, SRZ ;  /* 0x0000000000487805 */ /* 0x000fc4000001ff00 */
[----:B------:R-:W-:Y:S02]  /*0fd0*/  CS2R R70, SRZ ;  /* 0x0000000000467805 */ /* 0x000fe4000001ff00 */
[----:B------:R-:W-:Y:S01]  /*0fe0*/  CS2R R68, SRZ ;  /* 0x0000000000447805 */ /* 0x000fe2000001ff00 */
[----:B------:R-:W-:Y:S01]  /*0ff0*/  UISETP.LT.AND UP0, UPT, UR8, UR4, UPT ;  /* 0x000000040800728c */ /* 0x000fe2000bf01270 */
[----:B------:R-:W-:Y:S02]  /*1000*/  CS2R R66, SRZ ;  /* 0x0000000000427805 */ /* 0x000fe4000001ff00 */
[----:B------:R-:W-:Y:S02]  /*1010*/  CS2R R64, SRZ ;  /* 0x0000000000407805 */ /* 0x000fe4000001ff00 */
[----:B------:R-:W-:Y:S01]  /*1020*/  CS2R R62, SRZ ;  /* 0x00000000003e7805 */ /* 0x000fe2000001ff00 */
[----:B------:R-:W-:Y:S01]  /*1030*/  USEL UR5, UR8, UR4, UP0 ;  /* 0x0000000408057287 */ /* 0x000fe20008000000 */
[----:B------:R-:W-:Y:S01]  /*1040*/  CS2R R60, SRZ ;  /* 0x00000000003c7805 */ /* 0x000fe2000001ff00 */
[----:B------:R-:W-:Y:S01]  /*1050*/  UISETP.NE.AND UP0, UPT, UR9, URZ, UPT ;  /* 0x0000003f0900728c */ /* 0x000fe2000bf05270 */
[----:B------:R-:W-:Y:S01]  /*1060*/  CS2R R58, SRZ ;  /* 0x00000000003a7805 */ /* 0x000fe2000001ff00 */
[----:B------:R-:W-:Y:S01]  /*1070*/  UISETP.GE.AND UP1, UPT, UR5, 0x1, UPT ;  /* 0x000000010500788c */ /* 0x000fe2000bf26270 */
[----:B------:R-:W-:-:S02]  /*1080*/  CS2R R56, SRZ ;  /* 0x0000000000387805 */ /* 0x000fc4000001ff00 */
[----:B------:R-:W-:Y:S02]  /*1090*/  CS2R R54, SRZ ;  /* 0x0000000000367805 */ /* 0x000fe4000001ff00 */
[----:B------:R-:W-:Y:S02]  /*10a0*/  CS2R R52, SRZ ;  /* 0x0000000000347805 */ /* 0x000fe4000001ff00 */
[----:B------:R-:W-:Y:S02]  /*10b0*/  CS2R R50, SRZ ;  /* 0x0000000000327805 */ /* 0x000fe4000001ff00 */
[----:B------:R-:W-:Y:S02]  /*10c0*/  CS2R R48, SRZ ;  /* 0x0000000000307805 */ /* 0x000fe4000001ff00 */
[----:B------:R-:W-:Y:S02]  /*10d0*/  PLOP3.LUT P1, PT, PT, PT, UP1, 0x80, 0x0 ;  /* 0x000000000000781c */ /* 0x000fe40003f2f018 */
[----:B------:R-:W-:-:S02]  /*10e0*/  CS2R R46, SRZ ;  /* 0x00000000002e7805 */ /* 0x000fc4000001ff00 */
[----:B------:R-:W-:Y:S01]  /*10f0*/  CS2R R44, SRZ ;  /* 0x00000000002c7805 */ /* 0x000fe2000001ff00 */
[----:B------:R-:W-:Y:S01]  /*1100*/  @!UP0 ULDC UR9, c[0x0][0xae8] ;  /* 0x0002ba0000098ab9 */ /* 0x000fe20000000800 */
[----:B------:R-:W-:Y:S02]  /*1110*/  CS2R R42, SRZ ;  /* 0x00000000002a7805 */ /* 0x000fe4000001ff00 */
[----:B------:R-:W-:Y:S02]  /*1120*/  CS2R R40, SRZ ;  /* 0x0000000000287805 */ /* 0x000fe4000001ff00 */
[----:B------:R-:W-:Y:S01]  /*1130*/  CS2R R38, SRZ ;  /* 0x0000000000267805 */ /* 0x000fe2000001ff00 */
[----:B------:R-:W-:Y:S02]  /*1140*/  IMAD.MOV.U32 R37, RZ, RZ, RZ ;  /* 0x000000ffff257224 */ /* 0x000fe400078e00ff */
[----:B------:R-:W-:Y:S05]  /*1150*/  @!P1 BRA `(.L_x_7374) ;  /* 0x0000000000749947 */ /* 0x000fea0003800000 */
[----:B------:R-:W-:Y:S01]  /*1160*/  IMAD.U32 R5, RZ, RZ, UR9 ;  /* 0x00000009ff057e24 */ /* 0x000fe2000f8e00ff */
[----:B------:R-:W-:-:S04]  /*1170*/  UIADD3 UR4, UR9, -0x1, UR5 ;  /* 0xffffffff09047890 */ /* 0x000fc8000fffe005 */
[-C--:B------:R-:W-:Y:S02]  /*1180*/  IABS R3, R5.reuse ;  /* 0x0000000500037213 */ /* 0x080fe40000000000 */
[----:B------:R-:W-:Y:S01]  /*1190*/  IABS R9, R5 ;  /* 0x0000000500097213 */ /* 0x000fe20000000000 */
[----:B------:R-:W-:Y:S01]  /*11a0*/  IMAD.U32 R8, RZ, RZ, UR4 ;  /* 0x00000004ff087e24 */ /* 0x000fe2000f8e00ff */
[----:B------:R-:W0:Y:S01]  /*11b0*/  I2F.RP R0, R3 ;  /* 0x0000000300007306 */ /* 0x000e220000209400 */
[----:B------:R-:W-:Y:S02]  /*11c0*/  ULOP3.LUT UR4, UR4, UR9, URZ, 0x3c, !UPT ;  /* 0x0000000904047292 */ /* 0x000fe4000f8e3c3f */
[----:B------:R-:W-:-:S04]  /*11d0*/  IMAD.MOV R9, RZ, RZ, -R9 ;  /* 0x000000ffff097224 */ /* 0x000fc800078e0a09 */
[----:B------:R-:W-:Y:S01]  /*11e0*/  ISETP.LE.AND P3, PT, RZ, UR4, PT ;  /* 0x00000004ff007c0c */ /* 0x000fe2000bf63270 */
[----:B0-----:R-:W0:Y:S02]  /*11f0*/  MUFU.RCP R0, R0 ;  /* 0x0000000000007308 */ /* 0x001e240000001000 */
        /* <DEDUP_REMOVED lines=16> */
[----:B------:R-:W-:-:S04]  /*1300*/  IMAD.MOV.U32 R3, RZ, RZ, R7 ;  /* 0x000000ffff037224 */ /* 0x000fc800078e0007 */
[----:B------:R-:W-:Y:S01]  /*1310*/  @!P3 IMAD.MOV R3, RZ, RZ, -R3 ;  /* 0x000000ffff03b224 */ /* 0x000fe200078e0a03 */
[----:B------:R-:W-:-:S07]  /*1320*/  @!P2 LOP3.LUT R3, RZ, UR9, RZ, 0x33, !PT ;  /* 0x00000009ff03ac12 */ /* 0x000fce000f8e33ff */
.L_x_7374:
        /* <DEDUP_REMOVED lines=12> */
[----:B------:R-:W0:Y:S08]  /*13f0*/  S2UR UR7, SR_CgaCtaId ;  /* 0x00000000000779c3 */ /* 0x000e300000008800 */
[----:B------:R-:W-:Y:S01]  /*1400*/  BAR.SYNC.DEFER_BLOCKING 0xe, 0x100 ;  /* 0x0384000000007b1d */ /* 0x000fe20000010000 */
[----:B------:R-:W-:Y:S01]  /*1410*/  LOP3.LUT R5, R11, 0x7f, RZ, 0xc0, !PT ;  /* 0x0000007f0b057812 */ /* 0x000fe200078ec0ff */
[----:B------:R-:W-:Y:S01]  /*1420*/  VIADD R3, R3, 0xfffffffe ;  /* 0xfffffffe03037836 */ /* 0x000fe20000000000 */
[----:B------:R-:W-:-:S02]  /*1430*/  LEA.HI R2, R2, R23, RZ, 0x7 ;  /* 0x0000001702027211 */ /* 0x000fc400078f38ff */
[----:B------:R-:W-:Y:S01]  /*1440*/  ISETP.NE.AND P1, PT, R5, RZ, PT ;  /* 0x000000ff0500720c */ /* 0x000fe20003f25270 */
[----:B------:R-:W-:Y:S01]  /*1450*/  UMOV UR9, 0x40000040 ;  /* 0x4000004000097882 */ /* 0x000fe20000000000 */
[----:B------:R-:W-:Y:S01]  /*1460*/  SHF.R.S32.HI R4, RZ, 0x7, R2 ;  /* 0x00000007ff047819 */ /* 0x000fe20000011402 */
[----:B------:R-:W-:Y:S01]  /*1470*/  UMOV UR11, 0x40000040 ;  /* 0x40000040000b7882 */ /* 0x000fe20000000000 */
[----:B------:R-:W-:Y:S01]  /*1480*/  UMOV UR13, 0x40000040 ;  /* 0x40000040000d7882 */ /* 0x000fe20000000000 */
[----:B------:R-:W-:Y:S01]  /*1490*/  UMOV UR15, 0x40000040 ;  /* 0x40000040000f7882 */ /* 0x000fe20000000000 */
[----:B------:R-:W-:Y:S01]  /*14a0*/  UMOV UR17, 0x40000040 ;  /* 0x4000004000117882 */ /* 0x000fe20000000000 */
[----:B------:R-:W-:Y:S01]  /*14b0*/  UMOV UR19, 0x40000040 ;  /* 0x4000004000137882 */ /* 0x000fe20000000000 */
[----:B------:R-:W1:Y:S01]  /*14c0*/  SHFL.IDX PT, R4, R4, RZ, 0x1f ;  /* 0x00001fff04047589 */ /* 0x000e6200000e0000 */
[----:B------:R-:W-:Y:S01]  /*14d0*/  UMOV UR21, 0x40000040 ;  /* 0x4000004000157882 */ /* 0x000fe20000000000 */
[----:B------:R-:W-:Y:S01]  /*14e0*/  UMOV UR23, 0x40000040 ;  /* 0x4000004000177882 */ /* 0x000fe20000000000 */
[----:B------:R-:W-:-:S02]  /*14f0*/  LOP3.LUT R2, R2, 0xffffff80, RZ, 0xc0, !PT ;  /* 0xffffff8002027812 */ /* 0x000fc400078ec0ff */
[----:B------:R-:W-:-:S03]  /*1500*/  ISETP.GE.AND P0, PT, R3, R0, PT ;  /* 0x000000000300720c */ /* 0x000fc60003f06270 */
[----:B------:R-:W-:Y:S01]  /*1510*/  IMAD.IADD R2, R23, 0x1, -R2 ;  /* 0x0000000117027824 */ /* 0x000fe200078e0a02 */
[----:B------:R-:W-:-:S04]  /*1520*/  WARPGROUP.ARRIVE ;  /* 0x00000000000079c5 */ /* 0x000fc80000000000 */
[----:B------:R-:W-:Y:S02]  /*1530*/  SHF.R.S32.HI R5, RZ, 0x1f, R2 ;  /* 0x0000001fff057819 */ /* 0x000fe40000011402 */
[----:B-1----:R-:W-:Y:S02]  /*1540*/  R2UR UR4, R4 ;  /* 0x00000000040472ca */ /* 0x002fe400000e0000 */
[CC--:B------:R-:W-:Y:S02]  /*1550*/  LEA.HI R4, R5.reuse, R2.reuse, RZ, 0x2 ;  /* 0x0000000205047211 */ /* 0x0c0fe400078f10ff */
[----:B------:R-:W-:Y:S02]  /*1560*/  LEA.HI R2, R5, R2, RZ, 0x5 ;  /* 0x0000000205027211 */ /* 0x000fe400078f28ff */
[----:B------:R-:W-:Y:S02]  /*1570*/  SHF.R.S32.HI R7, RZ, 0x1f, R4 ;  /* 0x0000001fff077819 */ /* 0x000fe40000011404 */
[----:B------:R-:W-:-:S05]  /*1580*/  SHF.R.S32.HI R2, RZ, 0x5, R2 ;  /* 0x00000005ff027819 */ /* 0x000fca0000011402 */
[----:B------:R-:W-:-:S04]  /*1590*/  ULEA.HI UR5, UR4, UR4, URZ, 0x1 ;  /* 0x0000000404057291 */ /* 0x000fc8000f8f083f */
[----:B------:R-:W-:-:S03]  /*15a0*/  ULOP3.LUT UR6, UR5, 0x1fffe, URZ, 0xc0, !UPT ;  /* 0x0001fffe05067892 */ /* 0x000fc6000f8ec03f */
[----:B------:R-:W-:Y:S01]  /*15b0*/  UMOV UR5, 0x400 ;  /* 0x0000040000057882 */ /* 0x000fe20000000000 */
[----:B------:R-:W-:Y:S02]  /*15c0*/  UIADD3 UR6, UR4, -UR6, URZ ;  /* 0x8000000604067290 */ /* 0x000fe4000fffe03f */
[----:B0-----:R-:W-:-:S04]  /*15d0*/  ULEA UR5, UR7, UR5, 0x18 ;  /* 0x0000000507057291 */ /* 0x001fc8000f8ec03f */
        /* <DEDUP_REMOVED lines=43> */
.L_x_7377:
        /* <DEDUP_REMOVED lines=170> */
.L_x_7376:
[----:B------:R-:W-:Y:S01]  /*2330*/  BAR.SYNC.DEFER_BLOCKING 0xe, 0x100 ;  /* 0x0384000000007b1d */ /* 0x000fe20000010000 */
[----:B------:R-:W-:Y:S01]  /*2340*/  VIADD R2, R2, UR4 ;  /* 0x0000000402027c36 */ /* 0x000fe20008000000 */
[----:B------:R-:W-:Y:S02]  /*2350*/  PLOP3.LUT P0, PT, PT, PT, PT, 0x8, 0x0 ;  /* 0x000000000000781c */ /* 0x000fe40003f0e170 */
[----:B-1----:R-:W-:Y:S02]  /*2360*/  MOV R4, RZ ;  /* 0x000000ff00047202 */ /* 0x002fe40000000f00 */
[----:B------:R-:W-:-:S05]  /*2370*/  LEA R2, R2, UR5, 0x2 ;  /* 0x0000000502027c11 */ /* 0x000fca000f8e10ff */
[----:B------:R-:W1:Y:S04]  /*2380*/  LDS R3, [R2+0x38400] ;  /* 0x0384000002037984 */ /* 0x000e680000000800 */
[----:B------:R2:W3:Y:S02]  /*2390*/  LDS R0, [R2+0x38420] ;  /* 0x0384200002007984 */ /* 0x0004e40000000800 */
[----:B--2---:R-:W-:Y:S02]  /*23a0*/  IMAD.MOV.U32 R2, RZ, RZ, RZ ;  /* 0x000000ffff027224 */ /* 0x004fe400078e00ff */
        /* <DEDUP_REMOVED lines=130> */
.L_x_7373:
[----:B------:R-:W0:Y:S01]  /*2bd0*/  LDC R0, c[0x0][0x448] ;  /* 0x00011200ff007b82 */ /* 0x000e220000000800 */
[----:B------:R-:W-:Y:S02]  /*2be0*/  UIADD3 UR5, UR60, 0x3f, URZ ;  /* 0x0000003f3c057890 */ /* 0x000fe4000fffe03f */
[----:B------:R-:W-:Y:S02]  /*2bf0*/  USHF.R.U32.HI UR10, URZ, 0x10, UR4 ;  /* 0x000000103f0a7899 */ /* 0x000fe40008011604 */
[----:B------:R-:W-:Y:S02]  /*2c00*/  ULOP3.LUT UR8, UR4, 0xffff, URZ, 0xc0, !UPT ;  /* 0x0000ffff04087892 */ /* 0x000fe4000f8ec03f */
[----:B------:R-:W-:Y:S01]  /*2c10*/  UISETP.NE.AND UP0, UPT, UR10, URZ, UPT ;  /* 0x0000003f0a00728c */ /* 0x000fe2000bf05270 */
[----:B------:R-:W1:Y:S01]  /*2c20*/  LDC R2, c[0x0][0x288] ;  /* 0x0000a200ff027b82 */ /* 0x000e620000000800 */
[----:B------:R-:W-:-:S09]  /*2c30*/  UMOV UR4, URZ ;  /* 0x0000003f00047c82 */ /* 0x000fd20008000000 */
[----:B------:R-:W-:Y:S01]  /*2c40*/  @!UP0 ULDC UR10, c[0x0][0xae8] ;  /* 0x0002ba00000a8ab9 */ /* 0x000fe20000000800 */
[----:B0-----:R-:W-:Y:S02]  /*2c50*/  ISETP.NE.AND P0, PT, R0, 0x1, PT ;  /* 0x000000010000780c */ /* 0x001fe40003f05270 */
[----:B-1----:R-:W-:-:S11]  /*2c60*/  IADD3 R4, -R2, 0x40, RZ ;  /* 0x0000004002047810 */ /* 0x002fd60007ffe1ff */
[----:B------:R-:W0:Y:S01]  /*2c70*/  @P0 LDC R0, c[0x0][0x44c] ;  /* 0x00011300ff000b82 */ /* 0x000e220000000800 */
[----:B------:R-:W-:-:S07]  /*2c80*/  IMAD R7, R192, R7, R4 ;  /* 0x00000007c0077224 */ /* 0x000fce00078e0204 */
[----:B------:R-:W1:Y:S01]  /*2c90*/  @P0 LDC R5, c[0x0][0x450] ;  /* 0x00011400ff050b82 */ /* 0x000e620000000800 */
[----:B0-----:R-:W-:-:S04]  /*2ca0*/  @P0 IMAD.HI.U32 R2, R0, UR5, RZ ;  /* 0x0000000500020c27 */ /* 0x001fc8000f8e00ff */
[----:B------:R-:W-:Y:S01]  /*2cb0*/  IMAD.U32 R0, RZ, RZ, UR5 ;  /* 0x00000005ff007e24 */ /* 0x000fe2000f8e00ff */
[----:B-1----:R-:W-:-:S05]  /*2cc0*/  @P0 SHF.R.U32.HI R0, RZ, R5, R2 ;  /* 0x00000005ff000219 */ /* 0x002fca0000011602 */
[----:B------:R-:W-:-:S05]  /*2cd0*/  IMAD.IADD R0, R7, 0x1, R0 ;  /* 0x0000000107007824 */ /* 0x000fca00078e0200 */
[----:B------:R-:W-:-:S04]  /*2ce0*/  SHF.R.S32.HI R5, RZ, 0x1f, R0 ;  /* 0x0000001fff057819 */ /* 0x000fc80000011400 */
[----:B------:R-:W-:-:S04]  /*2cf0*/  LEA.HI R5, R5, R0, RZ, 0x6 ;  /* 0x0000000005057211 */ /* 0x000fc800078f30ff */
[----:B------:R-:W-:-:S04]  /*2d00*/  SHF.R.S32.HI R0, RZ, 0x6, R5 ;  /* 0x00000006ff007819 */ /* 0x000fc80000011405 */
[----:B------:R-:W-:-:S04]  /*2d10*/  VIMNMX R22, R3, R0, PT ;  /* 0x0000000003167248 */ /* 0x000fc80003fe0100 */
[----:B------:R-:W-:-:S13]  /*2d20*/  ISETP.GE.AND P0, PT, R22, 0x1, PT ;  /* 0x000000011600780c */ /* 0x000fda0003f06270 */
[----:B------:R-:W-:Y:S05]  /*2d30*/  @!P0 BRA `(.L_x_7378) ;  /* 0x0000000000808947 */ /* 0x000fea0003800000 */
[----:B------:R-:W-:Y:S01]  /*2d40*/  IMAD.U32 R5, RZ, RZ, UR10 ;  /* 0x0000000aff057e24 */ /* 0x000fe2000f8e00ff */
[----:B------:R-:W-:-:S04]  /*2d50*/  UMOV UR4, URZ ;  /* 0x0000003f00047c82 */ /* 0x000fc80008000000 */
[----:B------:R-:W-:-:S04]  /*2d60*/  IABS R0, R5 ;  /* 0x0000000500007213 */ /* 0x000fc80000000000 */
[----:B------:R-:W-:Y:S02]  /*2d70*/  R2UR UR9, R0 ;  /* 0x00000000000972ca */ /* 0x000fe400000e0000 */
[----:B------:R-:W-:Y:S02]  /*2d80*/  IADD3 R0, R5, -0x1, R22 ;  /* 0xffffffff05007810 */ /* 0x000fe40007ffe016 */
[----:B------:R-:W-:Y:S02]  /*2d90*/  IABS R5, R5 ;  /* 0x0000000500057213 */ /* 0x000fe40000000000 */
[----:B------:R-:W-:-:S04]  /*2da0*/  IABS R4, R0 ;  /* 0x0000000000047213 */ /* 0x000fc80000000000 */
[----:B------:R-:W-:-:S03]  /*2db0*/  R2UR UR7, R4 ;  /* 0x00000000040772ca */ /* 0x000fc600000e0000 */
        /* <DEDUP_REMOVED lines=11> */
[----:B------:R-:W-:Y:S01]  /*2e70*/  UIMAD UR4, UR5, UR6, UR7 ;  /* 0x00000006050472a4 */ /* 0x000fe2000f8e0207 */
[----:B------:R-:W-:-:S03]  /*2e80*/  R2UR UR6, R0 ;  /* 0x00000000000672ca */ /* 0x000fc600000e0000 */
[----:B------:R-:W-:-:S11]  /*2e90*/  UISETP.GT.U32.AND UP1, UPT, UR9, UR4, UPT ;  /* 0x000000040900728c */ /* 0x000fd6000bf24070 */
[----:B------:R-:W-:Y:S02]  /*2ea0*/  @!UP1 UIADD3 UR4, UR4, -UR9, URZ ;  /* 0x8000000904049290 */ /* 0x000fe4000fffe03f */
[----:B------:R-:W-:Y:S02]  /*2eb0*/  @!UP1 UIADD3 UR5, UR5, 0x1, URZ ;  /* 0x0000000105059890 */ /* 0x000fe4000fffe03f */
[----:B------:R-:W-:Y:S02]  /*2ec0*/  UISETP.GE.U32.AND UP0, UPT, UR4, UR9, UPT ;  /* 0x000000090400728c */ /* 0x000fe4000bf06070 */
[----:B------:R-:W-:-:S04]  /*2ed0*/  ULOP3.LUT UR4, UR6, UR10, URZ, 0x3c, !UPT ;  /* 0x0000000a06047292 */ /* 0x000fc8000f8e3c3f */
[----:B------:R-:W-:-:S05]  /*2ee0*/  UISETP.GE.AND UP1, UPT, UR4, URZ, UPT ;  /* 0x0000003f0400728c */ /* 0x000fca000bf26270 */
[----:B------:R-:W-:Y:S02]  /*2ef0*/  @UP0 UIADD3 UR5, UR5, 0x1, URZ ;  /* 0x0000000105050890 */ /* 0x000fe4000fffe03f */
[----:B------:R-:W-:-:S05]  /*2f00*/  UISETP.NE.AND UP0, UPT, UR10, URZ, UPT ;  /* 0x0000003f0a00728c */ /* 0x000fca000bf05270 */
[----:B------:R-:W-:Y:S02]  /*2f10*/  UMOV UR4, UR5 ;  /* 0x0000000500047c82 */ /* 0x000fe40008000000 */
[----:B------:R-:W-:-:S04]  /*2f20*/  @!UP1 UIADD3 UR4, -UR4, URZ, URZ ;  /* 0x0000003f04049290 */ /* 0x000fc8000fffe13f */
[----:B------:R-:W-:-:S12]  /*2f30*/  @!UP0 ULOP3.LUT UR4, URZ, UR10, URZ, 0x33, !UPT ;  /* 0x0000000a3f048292 */ /* 0x000fd8000f8e333f */
.L_x_7378:
[----:B------:R-:W-:Y:S02]  /*2f40*/  UIMAD UR5, UR8, UR4, URZ ;  /* 0x00000004080572a4 */ /* 0x000fe4000f8e023f */
[----:B------:R-:W-:Y:S01]  /*2f50*/  IMAD.U32 R3, RZ, RZ, UR4 ;  /* 0x00000004ff037e24 */ /* 0x000fe2000f8e00ff */
[----:B------:R-:W-:Y:S01]  /*2f60*/  PLOP3.LUT P0, PT, PT, PT, PT, 0x80, 0x0 ;  /* 0x000000000000781c */ /* 0x000fe20003f0f070 */
[----:B------:R-:W-:Y:S01]  /*2f70*/  IMAD.MOV.U32 R4, RZ, RZ, RZ ;  /* 0x000000ffff047224 */ /* 0x000fe200078e00ff */
[----:B------:R-:W-:Y:S01]  /*2f80*/  CS2R R150, SRZ ;  /* 0x0000000000967805 */ /* 0x000fe2000001ff00 */
[----:B------:R-:W-:Y:S01]  /*2f90*/  IMAD.MOV.U32 R2, RZ, RZ, RZ ;  /* 0x000000ffff027224 */ /* 0x000fe200078e00ff */
        /* <DEDUP_REMOVED lines=75> */
[----:B------:R-:W-:Y:S01]  /*3450*/  LOP3.LUT R3, R2, 0x1fffe, RZ, 0xc0, !PT ;  /* 0x0001fffe02037812 */ /* 0x000fe200078ec0ff */
[----:B------:R-:W-:-:S04]  /*3460*/  VIADD R2, R195, 0x36400 ;  /* 0x00036400c3027836 */ /* 0x000fc80000000000 */
[----:B------:R-:W-:Y:S01]  /*3470*/  IMAD.IADD R0, R0, 0x1, -R3 ;  /* 0x0000000100007824 */ /* 0x000fe200078e0a03 */
[----:B------:R-:W-:-:S03]  /*3480*/  LOP3.LUT P0, RZ, R2, 0x3ff, RZ, 0xc0, !PT ;  /* 0x000003ff02ff7812 */ /* 0x000fc6000780c0ff */
[----:B------:R-:W-:-:S04]  /*3490*/  IMAD R0, R0, 0x8000, R195 ;  /* 0x0000800000007824 */ /* 0x000fc800078e02c3 */
        /* <DEDUP_REMOVED lines=21> */
.L_x_7379:
        /* <DEDUP_REMOVED lines=11> */
.L_x_7518:
[----:B------:R-:W2:Y:S01]  /*36a0*/  LDL R0, [R1+0x30] ;  /* 0x0000300001007983 */ /* 0x000ea20000100800 */
[----:B------:R-:W-:Y:S01]  /*36b0*/  LEA.HI R7, R7, R6, RZ, 0x3 ;  /* 0x0000000607077211 */ /* 0x000fe200078f18ff */
[----:B------:R-:W-:-:S03]  /*36c0*/  IMAD.IADD R2, R17, 0x1, -R2 ;  /* 0x0000000111027824 */ /* 0x000fc600078e0a02 */
[----:B------:R-:W-:-:S05]  /*36d0*/  LOP3.LUT R7, R7, 0xfffffff8, RZ, 0xc0, !PT ;  /* 0xfffffff807077812 */ /* 0x000fca00078ec0ff */
[----:B------:R-:W-:Y:S01]  /*36e0*/  IMAD.IADD R6, R6, 0x1, -R7 ;  /* 0x0000000106067824 */ /* 0x000fe200078e0a07 */
[----:B--2---:R-:W-:Y:S02]  /*36f0*/  R2UR UR4, R0 ;  /* 0x00000000000472ca */ /* 0x004fe400000e0000 */
[----:B------:R-:W-:-:S05]  /*3700*/  LOP3.LUT R0, R5, 0x7ffffffc, RZ, 0xc0, !PT ;  /* 0x7ffffffc05007812 */ /* 0x000fca00078ec0ff */
[----:B------:R-:W-:Y:S01]  /*3710*/  IMAD.IADD R0, R3, 0x1, -R0 ;  /* 0x0000000103007824 */ /* 0x000fe200078e0a00 */
[----:B------:R-:W-:-:S03]  /*3720*/  LEA.HI R3, R4, R3, RZ, 0x5 ;  /* 0x0000000304037211 */ /* 0x000fc600078f28ff */
[----:B------:R-:W-:Y:S01]  /*3730*/  IMAD.SHL.U32 R193, R0, 0x2, RZ ;  /* 0x0000000200c17824 */ /* 0x000fe200078e00ff */
[----:B------:R-:W-:Y:S01]  /*3740*/  SHF.R.S32.HI R3, RZ, 0x5, R3 ;  /* 0x00000005ff037819 */ /* 0x000fe20000011403 */
[----:B------:R-:W-:-:S03]  /*3750*/  ULOP3.LUT UR4, UR4, 0x1, URZ, 0xfc, !UPT ;  /* 0x0000000104047892 */ /* 0x000fc6000f8efc3f */
[----:B------:R-:W-:Y:S01]  /*3760*/  LEA R191, R2, R193, 0x8 ;  /* 0x000000c102bf7211 */ /* 0x000fe200078e40ff */
[----:B------:R-:W-:Y:S02]  /*3770*/  IMAD R189, R3, 0x10, R6 ;  /* 0x0000001003bd7824 */ /* 0x000fe400078e0206 */
[----:B------:R-:W-:-:S05]  /*3780*/  IMAD.U32 R5, RZ, RZ, UR4 ;  /* 0x00000004ff057e24 */ /* 0x000fca000f8e00ff */
[----:B------:R-:W-:-:S13]  /*3790*/  ISETP.NE.AND P0, PT, R5, 0x3, PT ;  /* 0x000000030500780c */ /* 0x000fda0003f05270 */
[----:B------:R-:W-:Y:S05]  /*37a0*/  @!P0 BRA `(.L_x_7381) ;  /* 0x0000000000048947 */ /* 0x000fea0003800000 */
[----:B------:R-:W-:Y:S01]  /*37b0*/  BPT.TRAP 0x1 ;  /* 0x000000040000795c */ /* 0x000fe20000300000 */
.L_x_7381:
[----:B------:R1:W2:Y:S01]  /*37c0*/  SYNCS.PHASECHK.TRANS64.TRYWAIT P1, [R195+URZ+0x38830], R10 ;  /* 0x0388300ac30075a7 */ /* 0x0002a2000802017f */
[----:B------:R-:W-:Y:S05]  /*37d0*/  @!P0 BRA `(.L_x_7382) ;  /* 0x0000000000048947 */ /* 0x000fea0003800000 */
[----:B------:R-:W-:Y:S01]  /*37e0*/  BPT.TRAP 0x1 ;  /* 0x000000040000795c */ /* 0x000fe20000300000 */
.L_x_7382:
[----:B--2---:R-:W-:Y:S05]  /*37f0*/  @P1 BRA `(.L_x_7383) ;  /* 0x0000000000081947 */ /* 0x004fea0003800000 */
[----:B------:R-:W2:Y:S02]  /*3800*/  SYNCS.PHASECHK.TRANS64.TRYWAIT P1, [R195+URZ+0x38830], R10 ;  /* 0x0388300ac30075a7 */ /* 0x000ea4000802017f */
[----:B--2---:R-:W-:Y:S05]  /*3810*/  @!P1 BRA `(.L_x_7384) ;  /* 0x0000012400409947 */ /* 0x004fea0003800000 */
.L_x_7383:
        /* <DEDUP_REMOVED lines=31> */
[----:B------:R-:W-:Y:S02]  /*3a10*/  VIADD R0, R0, 0x6 ;  /* 0x0000000600007836 */ /* 0x000fe40000000000 */
[----:B------:R-:W-:-:S03]  /*3a20*/  IMAD.U32 R5, RZ, RZ, UR9 ;  /* 0x00000009ff057e24 */ /* 0x000fc6000f8e00ff */
        /* <DEDUP_REMOVED lines=11> */
[----:B------:R-:W-:Y:S02]  /*3ae0*/  UMOV UR9, 0x40000040 ;  /* 0x4000004000097882 */ /* 0x000fe40000000000 */
[----:B------:R-:W-:-:S06]  /*3af0*/  IMAD.U32 R3, RZ, RZ, UR9 ;  /* 0x00000009ff037e24 */ /* 0x000fcc000f8e00ff */
        /* <DEDUP_REMOVED lines=19> */
.L_x_7519:
[----:B------:R-:W-:Y:S05]  /*3c30*/  @!P0 BRA `(.L_x_7386) ;  /* 0x0000000000048947 */ /* 0x000fea0003800000 */
[----:B------:R-:W-:Y:S01]  /*3c40*/  BPT.TRAP 0x1 ;  /* 0x000000040000795c */ /* 0x000fe20000300000 */
.L_x_7386:
[----:B------:R4:W0:Y:S01]  /*3c50*/  SYNCS.PHASECHK.TRANS64.TRYWAIT P1, [R195+URZ+0x38850], R10 ;  /* 0x0388500ac30075a7 */ /* 0x000822000802017f */
[----:B------:R-:W-:Y:S05]  /*3c60*/  @!P0 BRA `(.L_x_7387) ;  /* 0x0000000000048947 */ /* 0x000fea0003800000 */
[----:B------:R-:W-:Y:S01]  /*3c70*/  BPT.TRAP 0x1 ;  /* 0x000000040000795c */ /* 0x000fe20000300000 */
.L_x_7387:
        /* <DEDUP_REMOVED lines=11> */
.L_x_7388:
[----:B------:R-:W-:Y:S01]  /*3d30*/  R2UR UR4, R0 ;  /* 0x00000000000472ca */ /* 0x000fe200000e0000 */
[----:B------:R-:W-:Y:S01]  /*3d40*/  WARPGROUP.ARRIVE ;  /* 0x00000000000079c5 */ /* 0x000fe20000000000 */
[----:B------:R-:W-:Y:S01]  /*3d50*/  R2UR UR6, R16 ;  /* 0x00000000100672ca */ /* 0x000fe200000e0000 */
[----:B------:R-:W-:Y:S01]  /*3d60*/  UMOV UR9, 0x40000040 ;  /* 0x4000004000097882 */ /* 0x000fe20000000000 */
[----:B------:R-:W-:Y:S01]  /*3d70*/  UMOV UR7, 0x40000040 ;  /* 0x4000004000077882 */ /* 0x000fe20000000000 */
[----:B------:R-:W-:Y:S01]  /*3d80*/  UMOV UR5, UR9 ;  /* 0x0000000900057c82 */ /* 0x000fe20008000000 */
[C---:B-1234-:R-:W-:Y:S01]  /*3d90*/  VIADD R10, R0.reuse, 0x2 ;  /* 0x00000002000a7836 */ /* 0x05efe20000000000 */
[----:B------:R-:W-:Y:S01]  /*3da0*/  IADD3 R17, R0, 0x6, RZ ;  /* 0x0000000600117810 */ /* 0x000fe20007ffe0ff */
[----:B------:R-:W-:Y:S01]  /*3db0*/  VIADD R11, R16, 0x2 ;  /* 0x00000002100b7836 */ /* 0x000fe20000000000 */
[----:B------:R-:W-:Y:S01]  /*3dc0*/  UMOV UR11, 0x40000040 ;  /* 0x40000040000b7882 */ /* 0x000fe20000000000 */
[----:B------:R-:W-:Y:S01]  /*3dd0*/  IMAD.U32 R9, RZ, RZ, UR9 ;  /* 0x00000009ff097e24 */ /* 0x000fe2000f8e00ff */
[----:B------:R-:W-:Y:S01]  /*3de0*/  UMOV UR9, 0x40000040 ;  /* 0x4000004000097882 */ /* 0x000fe20000000000 */
[----:B------:R-:W-:Y:S01]  /*3df0*/  VIADD R12, R0, 0x4 ;  /* 0x00000004000c7836 */ /* 0x000fe20000000000 */
[----:B------:R-:W-:Y:S01]  /*3e00*/  UMOV UR8, UR4 ;  /* 0x0000000400087c82 */ /* 0x000fe20008000000 */
[----:B------:R-:W-:Y:S01]  /*3e10*/  VIADD R13, R16, 0x4 ;  /* 0x00000004100d7836 */ /* 0x000fe20000000000 */
[----:B------:R-:W-:Y:S01]  /*3e20*/  UMOV UR4, UR8 ;  /* 0x0000000800047c82 */ /* 0x000fe20008000000 */
[----:B------:R-:W-:Y:S01]  /*3e30*/  IMAD.U32 R8, RZ, RZ, UR8 ;  /* 0x00000008ff087e24 */ /* 0x000fe2000f8e00ff */
[----:B------:R-:W-:Y:S01]  /*3e40*/  HGMMA.64x64x16.F32 R24, gdesc[UR4], R24, gsb0 ;  /* 0x00e00000041879f0 */ /* 0x000fe20008000818 */
[----:B------:R-:W-:Y:S01]  /*3e50*/  R2UR UR4, R10 ;  /* 0x000000000a0472ca */ /* 0x000fe200000e0000 */
[----:B------:R-:W-:Y:S01]  /*3e60*/  UMOV UR5, UR9 ;  /* 0x0000000900057c82 */ /* 0x000fe20008000000 */
[----:B------:R-:W-:Y:S01]  /*3e70*/  R2UR UR6, R11 ;  /* 0x000000000b0672ca */ /* 0x000fe200000e0000 */
[----:B------:R-:W-:Y:S01]  /*3e80*/  UMOV UR7, 0x40000040 ;  /* 0x4000004000077882 */ /* 0x000fe20000000000 */
[----:B------:R-:W-:Y:S01]  /*3e90*/  IMAD.U32 R11, RZ, RZ, UR9 ;  /* 0x00000009ff0b7e24 */ /* 0x000fe2000f8e00ff */
[----:B------:R-:W-:Y:S01]  /*3ea0*/  UMOV UR9, 0x40000040 ;  /* 0x4000004000097882 */ /* 0x000fe20000000000 */
[----:B------:R-:W-:Y:S01]  /*3eb0*/  VIADD R18, R16, 0x6 ;  /* 0x0000000610127836 */ /* 0x000fe20000000000 */
[----:B------:R-:W-:Y:S01]  /*3ec0*/  UMOV UR13, 0x40000040 ;  /* 0x40000040000d7882 */ /* 0x000fe20000000000 */
[----:B------:R-:W-:Y:S01]  /*3ed0*/  UMOV UR15, 0x40000040 ;  /* 0x40000040000f7882 */ /* 0x000fe20000000000 */
        /* <DEDUP_REMOVED lines=26> */
[----:B------:R-:W-:Y:S01]  /*4080*/  MOV R60, 0x4 ;  /* 0x00000004003c7802 */ /* 0x000fe20000000f00 */
[----:B------:R-:W-:Y:S01]  /*4090*/  VIADD R196, R0, 0xe00 ;  /* 0x00000e0000c47836 */ /* 0x000fe20000000000 */
[----:B------:R-:W1:Y:S01]  /*40a0*/  S2R R69, SR_TID.X ;  /* 0x0000000000457919 */ /* 0x000e620000002100 */
[----:B------:R-:W-:Y:S01]  /*40b0*/  VIADD R186, R189, UR60 ;  /* 0x0000003cbdba7c36 */ /* 0x000fe20008000000 */
[----:B------:R-:W-:Y:S01]  /*40c0*/  R2UR UR61, R194 ;  /* 0x00000000c23d72ca */ /* 0x000fe200000e0000 */
[----:B------:R-:W-:-:S02]  /*40d0*/  IMAD.MOV.U32 R185, RZ, RZ, 0x20 ;  /* 0x00000020ffb97424 */ /* 0x000fc400078e00ff */
        /* <DEDUP_REMOVED lines=10> */
[----:B------:R-:W-:Y:S01]  /*4180*/  IMAD.U32 R13, RZ, RZ, UR9 ;  /* 0x00000009ff0d7e24 */ /* 0x000fe2000f8e00ff */
[----:B------:R-:W-:-:S08]  /*4190*/  UMOV UR9, 0x40000040 ;  /* 0x4000004000097882 */ /* 0x000fd00000000000 */
        /* <DEDUP_REMOVED lines=63> */
[----:B------:R-:W-:Y:S01]  /*4590*/  ULDC UR6, c[0x0][0xad0] ;  /* 0x0002b40000067ab9 */ /* 0x000fe20000000800 */
[----:B------:R-:W-:Y:S01]  /*45a0*/  UISETP.NE.AND UP0, UPT, UR7, 0x1, UPT ;  /* 0x000000010700788c */ /* 0x000fe2000bf05270 */
[----:B0-----:R-:W-:-:S10]  /*45b0*/  VIADD R19, R0, 0x800 ;  /* 0x0000080000137836 */ /* 0x001fd40000000000 */
[----:B------:R-:W-:Y:S01]  /*45c0*/  @UP0 ULDC UR7, c[0x0][0x44c] ;  /* 0x0001130000070ab9 */ /* 0x000fe20000000800 */
        /* <DEDUP_REMOVED lines=74> */
[----:B------:R-:W-:Y:S01]  /*4a70*/  VIADD R18, R0, 0xa00 ;  /* 0x00000a0000127836 */ /* 0x000fe20000000000 */
        /* <DEDUP_REMOVED lines=96> */
[----:B------:R-:W-:-:S03]  /*5080*/  IMAD.MOV.U32 R59, RZ, RZ, 0x40 ;  /* 0x00000040ff3b7424 */ /* 0x000fc600078e00ff */
[----:B------:R-:W-:Y:S01]  /*5090*/  IADD3 R20, R20, R21, RZ ;  /* 0x0000001514147210 */ /* 0x000fe20007ffe0ff */
        /* <DEDUP_REMOVED lines=9> */
[----:B------:R-:W-:Y:S02]  /*5130*/  IMAD.IADD R21, R60, 0x1, R21 ;  /* 0x000000013c157824 */ /* 0x000fe400078e0215 */
[----:B------:R-:W-:-:S05]  /*5140*/  IMAD.MOV.U32 R57, RZ, RZ, 0x1000 ;  /* 0x00001000ff397424 */ /* 0x000fca00078e00ff */
[----:B------:R-:W-:-:S04]  /*5150*/  SEL R57, R57, 0xf80, P1 ;  /* 0x00000f8039397807 */ /* 0x000fc80000800000 */
[----:B------:R-:W-:Y:S01]  /*5160*/  LOP3.LUT R57, R57, 0x1e00, RZ, 0xc0, !PT ;  /* 0x00001e0039397812 */ /* 0x000fe200078ec0ff */
        /* <DEDUP_REMOVED lines=15> */
[----:B------:R-:W-:Y:S02]  /*5260*/  SEL R20, R59, 0x3e, P1 ;  /* 0x0000003e3b147807 */ /* 0x000fe40000800000 */
[----:B------:R-:W-:Y:S02]  /*5270*/  PLOP3.LUT P1, PT, PT, PT, UP0, 0x80, 0x0 ;  /* 0x000000000000781c */ /* 0x000fe40003f2f008 */
        /* <DEDUP_REMOVED lines=10> */
[----:B------:R-:W-:-:S04]  /*5320*/  LEA.HI R20, R56, R23, RZ, 0x2 ;  /* 0x0000001738147211 */ /* 0x000fc800078f10ff */
[----:B------:R-:W-:-:S05]  /*5330*/  LOP3.LUT R20, R20, 0xfffffffc, RZ, 0xc0, !PT ;  /* 0xfffffffc14147812 */ /* 0x000fca00078ec0ff */
[----:B------:R-:W-:-:S05]  /*5340*/  IMAD.IADD R20, R23, 0x1, -R20 ;  /* 0x0000000117147824 */ /* 0x000fca00078e0a14 */
[----:B------:R-:W-:-:S04]  /*5350*/  LEA.HI R21, R20, R20, RZ, 0x1 ;  /* 0x0000001414157211 */ /* 0x000fc800078f08ff */
[----:B------:R-:W-:-:S05]  /*5360*/  LOP3.LUT R21, R21, 0x1ffffffe, RZ, 0xc0, !PT ;  /* 0x1ffffffe15157812 */ /* 0x000fca00078ec0ff */
[----:B------:R-:W-:-:S04]  /*5370*/  IMAD.IADD R21, R20, 0x1, -R21 ;  /* 0x0000000114157824 */ /* 0x000fc800078e0a15 */
[----:B------:R-:W-:-:S04]  /*5380*/  IMAD R186, R21, 0x8, R186 ;  /* 0x0000000815ba7824 */ /* 0x000fc800078e02ba */
[----:B------:R-:W-:Y:S01]  /*5390*/  @P1 IMAD.HI.U32 R21, R186, UR7, RZ ;  /* 0x00000007ba151c27 */ /* 0x000fe2000f8e00ff */
[----:B------:R-:W-:-:S03]  /*53a0*/  @UP0 ULDC UR7, c[0x0][0x450] ;  /* 0x0001140000070ab9 */ /* 0x000fc60000000800 */
[----:B------:R-:W-:Y:S01]  /*53b0*/  IMAD.MOV.U32 R20, RZ, RZ, R186 ;  /* 0x000000ffff147224 */ /* 0x000fe200078e00ba */
[----:B------:R-:W-:Y:S01]  /*53c0*/  @P1 SHF.R.U32.HI R20, RZ, UR7, R21 ;  /* 0x00000007ff141c19 */ /* 0x000fe20008011615 */
[----:B------:R-:W-:Y:S01]  /*53d0*/  ULDC UR7, c[0x0][0x2f0] ;  /* 0x0000bc0000077ab9 */ /* 0x000fe20000000800 */
[----:B------:R-:W0:Y:S03]  /*53e0*/  LDC R21, c[0x0][0x288] ;  /* 0x0000a200ff157b82 */ /* 0x000e260000000800 */
[----:B------:R-:W1:Y:S04]  /*53f0*/  SHFL.IDX PT, R57, R20, RZ, 0x1c1f ;  /* 0x001c1fff14397589 */ /* 0x000e6800000e0000 */
[----:B------:R-:W2:Y:S01]  /*5400*/  SHFL.IDX PT, R20, R20, 0x1, 0x1c1f ;  /* 0x003c1f0014147f89 */ /* 0x000ea200000e0000 */
[----:B------:R-:W-:-:S02]  /*5410*/  WARPGROUP.DEPBAR.LE gsb0, 0x0 ;  /* 0x00008000000079c5 */ /* 0x000fc40000010000 */
[----:B------:R-:W-:-:S06]  /*5420*/  WARPGROUP.ARRIVE ;  /* 0x00000000000079c5 */ /* 0x000fcc0000000000 */
[----:B------:R-:W-:Y:S03]  /*5430*/  HGMMA.64x64x16.F32 R24, gdesc[UR56], R24, gsb0 ;  /* 0x00e00000381879f0 */ /* 0x000fe60008000818 */
[----:B------:R-:W-:Y:S02]  /*5440*/  WARPGROUP.DEPBAR.LE gsb0, 0x0 ;  /* 0x00008000000079c5 */ /* 0x000fe40000010000 */
        /* <DEDUP_REMOVED lines=13> */
[----:B---3--:R-:W-:-:S02]  /*5520*/  IMAD R25, R22, -0x40, R59 ;  /* 0xffffffc016197824 */ /* 0x008fc400078e023b */
[----:B------:R-:W-:Y:S01]  /*5530*/  FMUL.FTZ R45, R45, UR6 ;  /* 0x000000062d2d7c20 */ /* 0x000fe20008410000 */
[----:B------:R-:W-:Y:S01]  /*5540*/  FMUL.FTZ R48, R48, UR6 ;  /* 0x0000000630307c20 */ /* 0x000fe20008410000 */
[----:B------:R-:W-:Y:S01]  /*5550*/  FMUL.FTZ R49, R49, UR6 ;  /* 0x0000000631317c20 */ /* 0x000fe20008410000 */
[----:B------:R-:W-:Y:S01]  /*5560*/  FMUL.FTZ R52, R52, UR6 ;  /* 0x0000000634347c20 */ /* 0x000fe20008410000 */
[----:B------:R-:W-:Y:S01]  /*5570*/  FMUL.FTZ R53, R53, UR6 ;  /* 0x0000000635357c20 */ /* 0x000fe20008410000 */
[----:B------:R-:W-:Y:S01]  /*5580*/  FMUL.FTZ R26, R26, UR6 ;  /* 0x000000061a1a7c20 */ /* 0x000fe20008410000 */
[----:B------:R3:W5:Y:S01]  /*5590*/  MUFU.TANH R58, R24 ;  /* 0x00000018003a7308 */ /* 0x0007620000002400 */
[----:B----4-:R-:W-:Y:S02]  /*55a0*/  VIADD R29, R25, 0x1 ;  /* 0x00000001191d7836 */ /* 0x010fe40000000000 */
[----:B------:R-:W-:Y:S01]  /*55b0*/  FMUL.FTZ R27, R27, UR6 ;  /* 0x000000061b1b7c20 */ /* 0x000fe20008410000 */
[----:B------:R-:W-:Y:S01]  /*55c0*/  FMUL.FTZ R30, R30, UR6 ;  /* 0x000000061e1e7c20 */ /* 0x000fe20008410000 */
[----:B------:R-:W-:Y:S01]  /*55d0*/  FMUL.FTZ R31, R31, UR6 ;  /* 0x000000061f1f7c20 */ /* 0x000fe20008410000 */
[----:B------:R-:W-:Y:S01]  /*55e0*/  FMUL.FTZ R34, R34, UR6 ;  /* 0x0000000622227c20 */ /* 0x000fe20008410000 */
[----:B------:R-:W-:Y:S01]  /*55f0*/  FMUL.FTZ R35, R35, UR6 ;  /* 0x0000000623237c20 */ /* 0x000fe20008410000 */
[----:B------:R-:W-:Y:S01]  /*5600*/  FMUL.FTZ R38, R38, UR6 ;  /* 0x0000000626267c20 */ /* 0x000fe20008410000 */
[----:B------:R4:W5:Y:S01]  /*5610*/  MUFU.TANH R61, R28 ;  /* 0x0000001c003d7308 */ /* 0x0009620000002400 */
[----:B---3--:R-:W-:-:S02]  /*5620*/  IMAD R24, R192, UR7, R25 ;  /* 0x00000007c0187c24 */ /* 0x008fc4000f8e0219 */
[----:B------:R-:W-:Y:S01]  /*5630*/  FMUL.FTZ R39, R39, UR6 ;  /* 0x0000000627277c20 */ /* 0x000fe20008410000 */
[----:B------:R-:W-:Y:S01]  /*5640*/  FMUL.FTZ R42, R42, UR6 ;  /* 0x000000062a2a7c20 */ /* 0x000fe20008410000 */
[----:B------:R-:W-:Y:S01]  /*5650*/  FMUL.FTZ R43, R43, UR6 ;  /* 0x000000062b2b7c20 */ /* 0x000fe20008410000 */
[----:B------:R-:W-:Y:S02]  /*5660*/  IMAD.IADD R24, R24, 0x1, -R193 ;  /* 0x0000000118187824 */ /* 0x000fe400078e0ac1 */
[----:B------:R-:W-:Y:S01]  /*5670*/  FMUL.FTZ R46, R46, UR6 ;  /* 0x000000062e2e7c20 */ /* 0x000fe20008410000 */
[----:B------:R-:W-:Y:S01]  /*5680*/  FMUL.FTZ R47, R47, UR6 ;  /* 0x000000062f2f7c20 */ /* 0x000fe20008410000 */
[----:B------:R3:W3:Y:S01]  /*5690*/  MUFU.TANH R63, R32 ;  /* 0x00000020003f7308 */ /* 0x0006e20000002400 */
[----:B----4-:R-:W-:Y:S02]  /*56a0*/  IMAD R28, R192, UR7, R29 ;  /* 0x00000007c01c7c24 */ /* 0x010fe4000f8e021d */
[----:B------:R-:W-:Y:S01]  /*56b0*/  FMUL.FTZ R50, R50, UR6 ;  /* 0x0000000632327c20 */ /* 0x000fe20008410000 */
[----:B------:R-:W-:Y:S01]  /*56c0*/  FMUL.FTZ R51, R51, UR6 ;  /* 0x0000000633337c20 */ /* 0x000fe20008410000 */
[----:B------:R-:W-:Y:S01]  /*56d0*/  FMUL.FTZ R54, R54, UR6 ;  /* 0x0000000636367c20 */ /* 0x000fe20008410000 */
[----:B------:R-:W-:Y:S01]  /*56e0*/  FMUL.FTZ R55, R55, UR6 ;  /* 0x0000000637377c20 */ /* 0x000fe20008410000 */
[----:B0-----:R-:W-:Y:S01]  /*56f0*/  IADD3 R25, R28, -R21, -R193 ;  /* 0x800000151c197210 */ /* 0x001fe20007ffe8c1 */
[----:B------:R-:W-:Y:S01]  /*5700*/  ULDC UR6, c[0x0][0xa80] ;  /* 0x0002a00000067ab9 */ /* 0x000fe20000000800 */
[----:B------:R0:W4:Y:S01]  /*5710*/  MUFU.TANH R64, R33 ;  /* 0x0000002100407308 */ /* 0x0001220000002400 */
[----:B------:R-:W-:Y:S01]  /*5720*/  IMAD R21, R192, UR7, -R21 ;  /* 0x00000007c0157c24 */ /* 0x000fe2000f8e0a15 */
[----:B-1----:R-:W-:-:S02]  /*5730*/  VIADDMNMX R57, R57, R25, R24, PT ;  /* 0x0000001939397246 */ /* 0x002fc40003800118 */
[----:B--2---:R-:W-:Y:S02]  /*5740*/  VIADDMNMX R24, R20, R25, R24, PT ;  /* 0x0000001914187246 */ /* 0x004fe40003800118 */
[C---:B------:R-:W-:Y:S02]  /*5750*/  ISETP.GT.AND P2, PT, R57.reuse, RZ, PT ;  /* 0x000000ff3900720c */ /* 0x040fe40003f44270 */
[C---:B------:R-:W-:Y:S01]  /*5760*/  ISETP.GT.AND P3, PT, R57.reuse, 0x1, PT ;  /* 0x000000013900780c */ /* 0x040fe20003f64270 */
[----:B------:R-:W1:Y:S01]  /*5770*/  MUFU.TANH R65, R36 ;  /* 0x0000002400417308 */ /* 0x000e620000002400 */
[----:B------:R-:W-:Y:S02]  /*5780*/  ISETP.GT.AND P4, PT, R57, 0x8, PT ;  /* 0x000000083900780c */ /* 0x000fe40003f84270 */
[----:B-----5:R-:W-:Y:S02]  /*5790*/  FSEL R28, R58, -INF , P2 ;  /* 0xff8000003a1c7808 */ /* 0x020fe40001000000 */
[----:B------:R-:W-:-:S02]  /*57a0*/  FSEL R29, R60, -INF , P3 ;  /* 0xff8000003c1d7808 */ /* 0x000fc40001800000 */
[----:B------:R-:W-:Y:S01]  /*57b0*/  ISETP.GT.AND P2, PT, R57, 0x9, PT ;  /* 0x000000093900780c */ /* 0x000fe20003f44270 */
[----:B------:R2:W5:Y:S01]  /*57c0*/  MUFU.TANH R59, R37 ;  /* 0x00000025003b7308 */ /* 0x0005620000002400 */
[----:B---3--:R-:W-:Y:S02]  /*57d0*/  FSEL R32, R61, -INF , P4 ;  /* 0xff8000003d207808 */ /* 0x008fe40002000000 */
[C---:B------:R-:W-:Y:S02]  /*57e0*/  ISETP.GT.AND P3, PT, R57.reuse, 0x10, PT ;  /* 0x000000103900780c */ /* 0x040fe40003f64270 */
[----:B0-----:R-:W-:Y:S02]  /*57f0*/  FSEL R33, R62, -INF , P2 ;  /* 0xff8000003e217808 */ /* 0x001fe40001000000 */
[----:B------:R-:W-:Y:S01]  /*5800*/  ISETP.GT.AND P2, PT, R57, 0x11, PT ;  /* 0x000000113900780c */ /* 0x000fe20003f44270 */
[----:B------:R0:W3:Y:S01]  /*5810*/  MUFU.TANH R66, R40 ;  /* 0x0000002800427308 */ /* 0x0000e20000002400 */
[----:B--2---:R-:W-:-:S02]  /*5820*/  FMNMX.FTZ R37, R28, R29, !PT ;  /* 0x0000001d1c257209 */ /* 0x004fc40007810000 */
[----:B------:R-:W-:Y:S02]  /*5830*/  FSEL R36, R63, -INF , P3 ;  /* 0xff8000003f247808 */ /* 0x000fe40001800000 */
[C---:B------:R-:W-:Y:S02]  /*5840*/  ISETP.GT.AND P3, PT, R57.reuse, 0x18, PT ;  /* 0x000000183900780c */ /* 0x040fe40003f64270 */
[----:B------:R-:W-:Y:S01]  /*5850*/  ISETP.GT.AND P4, PT, R24, 0x8, PT ;  /* 0x000000081800780c */ /* 0x000fe20003f84270 */
[----:B------:R2:W3:Y:S01]  /*5860*/  MUFU.TANH R67, R41 ;  /* 0x0000002900437308 */ /* 0x0004e20000002400 */
[----:B0-----:R-:W-:Y:S02]  /*5870*/  FMNMX.FTZ R40, R32, R37, !PT ;  /* 0x0000002520287209 */ /* 0x001fe40007810000 */
[----:B----4-:R-:W-:Y:S02]  /*5880*/  FSEL R37, R64, -INF , P2 ;  /* 0xff80000040257808 */ /* 0x010fe40001000000 */
[----:B------:R-:W-:-:S02]  /*5890*/  ISETP.GT.AND P2, PT, R57, 0x19, PT ;  /* 0x000000193900780c */ /* 0x000fc40003f44270 */
[----:B------:R-:W-:Y:S01]  /*58a0*/  ISETP.GT.AND P5, PT, R24, 0x28, PT ;  /* 0x000000281800780c */ /* 0x000fe20003fa4270 */
[----:B------:R0:W4:Y:S01]  /*58b0*/  MUFU.TANH R68, R44 ;  /* 0x0000002c00447308 */ /* 0x0001220000002400 */
[----:B--2---:R-:W-:Y:S02]  /*58c0*/  FMNMX.FTZ R41, R33, R40, !PT ;  /* 0x0000002821297209 */ /* 0x004fe40007810000 */
[----:B-1----:R-:W-:Y:S02]  /*58d0*/  FSEL R40, R65, -INF , P3 ;  /* 0xff80000041287808 */ /* 0x002fe40001800000 */
[----:B------:R-:W-:Y:S02]  /*58e0*/  ISETP.GT.AND P3, PT, R57, 0x20, PT ;  /* 0x000000203900780c */ /* 0x000fe40003f64270 */
[----:B------:R-:W-:Y:S01]  /*58f0*/  R2UR UR7, R21 ;  /* 0x00000000150772ca */ /* 0x000fe200000e0000 */
[----:B------:R1:W2:Y:S01]  /*5900*/  MUFU.TANH R60, R45 ;  /* 0x0000002d003c7308 */ /* 0x0002a20000002400 */
[----:B0-----:R-:W-:-:S02]  /*5910*/  FMNMX.FTZ R44, R36, R41, !PT ;  /* 0x00000029242c7209 */ /* 0x001fc40007810000 */
[----:B-----5:R-:W-:Y:S02]  /*5920*/  FSEL R41, R59, -INF , P2 ;  /* 0xff8000003b297808 */ /* 0x020fe40001000000 */
[----:B------:R-:W-:-:S03]  /*5930*/  ISETP.GT.AND P2, PT, R57, 0x21, PT ;  /* 0x000000213900780c */ /* 0x000fc60003f44270 */
[----:B------:R4:W0:Y:S01]  /*5940*/  MUFU.TANH R61, R48 ;  /* 0x00000030003d7308 */ /* 0x0008220000002400 */
[----:B-1----:R-:W-:Y:S02]  /*5950*/  FMNMX.FTZ R45, R37, R44, !PT ;  /* 0x0000002c252d7209 */ /* 0x002fe40007810000 */
[----:B---3--:R-:W-:Y:S02]  /*5960*/  FSEL R44, R66, -INF , P3 ;  /* 0xff800000422c7808 */ /* 0x008fe40001800000 */
[----:B------:R-:W-:Y:S02]  /*5970*/  FMNMX.FTZ R58, R40, R45, !PT ;  /* 0x0000002d283a7209 */ /* 0x000fe40007810000 */
[----:B------:R-:W-:Y:S01]  /*5980*/  ISETP.GT.AND P3, PT, R57, 0x28, PT ;  /* 0x000000283900780c */ /* 0x000fe20003f64270 */
[----:B------:R2:W1:Y:S01]  /*5990*/  MUFU.TANH R62, R49 ;  /* 0x00000031003e7308 */ /* 0x0004620000002400 */
[----:B------:R-:W-:Y:S02]  /*59a0*/  FMNMX.FTZ R59, R41, R58, !PT ;  /* 0x0000003a293b7209 */ /* 0x000fe40007810000 */
[----:B------:R-:W-:-:S02]  /*59b0*/  FSEL R45, R67, -INF , P2 ;  /* 0xff800000432d7808 */ /* 0x000fc40001000000 */
[----:B------:R-:W-:Y:S02]  /*59c0*/  FMNMX.FTZ R58, R44, R59, !PT ;  /* 0x0000003b2c3a7209 */ /* 0x000fe40007810000 */
[----:B------:R-:W-:Y:S01]  /*59d0*/  ISETP.GT.AND P2, PT, R57, 0x29, PT ;  /* 0x000000293900780c */ /* 0x000fe20003f44270 */
[----:B------:R0:W3:Y:S01]  /*59e0*/  MUFU.TANH R63, R52 ;  /* 0x00000034003f7308 */ /* 0x0000e20000002400 */
[----:B----4-:R-:W-:Y:S02]  /*59f0*/  FSEL R48, R68, -INF , P3 ;  /* 0xff80000044307808 */ /* 0x010fe40001800000 */
[----:B------:R-:W-:Y:S02]  /*5a00*/  FMNMX.FTZ R59, R45, R58, !PT ;  /* 0x0000003a2d3b7209 */ /* 0x000fe40007810000 */
[----:B------:R-:W-:Y:S02]  /*5a10*/  ISETP.GT.AND P3, PT, R57, 0x30, PT ;  /* 0x000000303900780c */ /* 0x000fe40003f64270 */
[----:B--2---:R-:W-:Y:S01]  /*5a20*/  FSEL R49, R60, -INF , P2 ;  /* 0xff8000003c317808 */ /* 0x004fe20001000000 */
[----:B------:R3:W2:Y:S01]  /*5a30*/  MUFU.TANH R64, R53 ;  /* 0x0000003500407308 */ /* 0x0006a20000002400 */
[----:B------:R-:W-:-:S02]  /*5a40*/  FMNMX.FTZ R58, R48, R59, !PT ;  /* 0x0000003b303a7209 */ /* 0x000fc40007810000 */
[----:B------:R-:W-:Y:S02]  /*5a50*/  ISETP.GT.AND P2, PT, R57, 0x31, PT ;  /* 0x000000313900780c */ /* 0x000fe40003f44270 */
[----:B0-----:R-:W-:Y:S02]  /*5a60*/  FSEL R52, R61, -INF , P3 ;  /* 0xff8000003d347808 */ /* 0x001fe40001800000 */
[----:B------:R-:W-:Y:S01]  /*5a70*/  FMNMX.FTZ R59, R49, R58, !PT ;  /* 0x0000003a313b7209 */ /* 0x000fe20007810000 */
[----:B------:R-:W0:Y:S01]  /*5a80*/  MUFU.TANH R26, R26 ;  /* 0x0000001a001a7308 */ /* 0x000e220000002400 */
[----:B------:R-:W-:Y:S02]  /*5a90*/  ISETP.GT.AND P3, PT, R57, 0x38, PT ;  /* 0x000000383900780c */ /* 0x000fe40003f64270 */
[----:B-1----:R-:W-:Y:S02]  /*5aa0*/  FSEL R58, R62, -INF , P2 ;  /* 0xff8000003e3a7808 */ /* 0x002fe40001000000 */
[----:B------:R-:W-:-:S02]  /*5ab0*/  FMNMX.FTZ R59, R52, R59, !PT ;  /* 0x0000003b343b7209 */ /* 0x000fc40007810000 */
[----:B------:R-:W-:Y:S01]  /*5ac0*/  ISETP.GT.AND P2, PT, R57, 0x39, PT ;  /* 0x000000393900780c */ /* 0x000fe20003f44270 */
[----:B------:R-:W1:Y:S01]  /*5ad0*/  MUFU.TANH R27, R27 ;  /* 0x0000001b001b7308 */ /* 0x000e620000002400 */
[----:B---3--:R-:W-:Y:S02]  /*5ae0*/  FSEL R53, R63, -INF , P3 ;  /* 0xff8000003f357808 */ /* 0x008fe40001800000 */
[----:B------:R-:W-:Y:S02]  /*5af0*/  FMNMX.FTZ R60, R58, R59, !PT ;  /* 0x0000003b3a3c7209 */ /* 0x000fe40007810000 */
[----:B--2---:R-:W-:Y:S02]  /*5b00*/  FSEL R57, R64, -INF , P2 ;  /* 0xff80000040397808 */ /* 0x004fe40001000000 */
[----:B------:R-:W-:Y:S01]  /*5b10*/  FMNMX.FTZ R60, R53, R60, !PT ;  /* 0x0000003c353c7209 */ /* 0x000fe20007810000 */
[----:B------:R-:W2:Y:S01]  /*5b20*/  MUFU.TANH R30, R30 ;  /* 0x0000001e001e7308 */ /* 0x000ea20000002400 */
[----:B------:R-:W-:-:S02]  /*5b30*/  ISETP.GT.AND P2, PT, R24, RZ, PT ;  /* 0x000000ff1800720c */ /* 0x000fc40003f44270 */
[----:B------:R-:W-:Y:S02]  /*5b40*/  FMNMX.FTZ R60, R57, R60, !PT ;  /* 0x0000003c393c7209 */ /* 0x000fe40007810000 */
[----:B------:R-:W-:Y:S02]  /*5b50*/  ISETP.GT.AND P3, PT, R24, 0x1, PT ;  /* 0x000000011800780c */ /* 0x000fe40003f64270 */
[----:B0-----:R-:W-:Y:S01]  /*5b60*/  FSEL R20, R26, -INF , P2 ;  /* 0xff8000001a147808 */ /* 0x001fe20001000000 */
[----:B------:R-:W0:Y:S01]  /*5b70*/  SHFL.BFLY PT, R59, R60, 0x2, 0x1f ;  /* 0x0c401f003c3b7f89 */ /* 0x000e2200000e0000 */
[----:B------:R3:W4:Y:S01]  /*5b80*/  MUFU.TANH R61, R31 ;  /* 0x0000001f003d7308 */ /* 0x0007220000002400 */
[----:B-1----:R-:W-:Y:S02]  /*5b90*/  FSEL R25, R27, -INF , P3 ;  /* 0xff8000001b197808 */ /* 0x002fe40001800000 */
[C---:B------:R-:W-:Y:S02]  /*5ba0*/  ISETP.GT.AND P2, PT, R24.reuse, 0x9, PT ;  /* 0x000000091800780c */ /* 0x040fe40003f44270 */
[----:B------:R-:W-:-:S03]  /*5bb0*/  ISETP.GT.AND P3, PT, R24, 0x10, PT ;  /* 0x000000101800780c */ /* 0x000fc60003f64270 */
[----:B------:R1:W5:Y:S01]  /*5bc0*/  MUFU.TANH R62, R34 ;  /* 0x00000022003e7308 */ /* 0x0003620000002400 */
[----:B--2---:R-:W-:Y:S02]  /*5bd0*/  FSEL R26, R30, -INF , P4 ;  /* 0xff8000001e1a7808 */ /* 0x004fe40002000000 */
[----:B---3--:R-:W-:Y:S02]  /*5be0*/  FMNMX.FTZ R31, R20, R25, !PT ;  /* 0x00000019141f7209 */ /* 0x008fe40007810000 */
[----:B------:R-:W-:-:S03]  /*5bf0*/  ISETP.GT.AND P4, PT, R24, 0x19, PT ;  /* 0x000000191800780c */ /* 0x000fc60003f84270 */
[----:B------:R2:W3:Y:S01]  /*5c00*/  MUFU.TANH R63, R35 ;  /* 0x00000023003f7308 */ /* 0x0004e20000002400 */
[----:B----4-:R-:W-:Y:S02]  /*5c10*/  FSEL R27, R61, -INF , P2 ;  /* 0xff8000003d1b7808 */ /* 0x010fe40001000000 */
[----:B-1----:R-:W-:Y:S02]  /*5c20*/  FMNMX.FTZ R34, R26, R31, !PT ;  /* 0x0000001f1a227209 */ /* 0x002fe40007810000 */
[----:B------:R-:W-:Y:S02]  /*5c30*/  ISETP.GT.AND P2, PT, R24, 0x11, PT ;  /* 0x000000111800780c */ /* 0x000fe40003f44270 */
[----:B0-----:R-:W-:Y:S01]  /*5c40*/  FMNMX.FTZ R59, R60, R59, !PT ;  /* 0x0000003b3c3b7209 */ /* 0x001fe20007810000 */
[----:B------:R0:W1:Y:S01]  /*5c50*/  MUFU.TANH R64, R38 ;  /* 0x0000002600407308 */ /* 0x0000620000002400 */
[----:B-----5:R-:W-:Y:S02]  /*5c60*/  FSEL R30, R62, -INF , P3 ;  /* 0xff8000003e1e7808 */ /* 0x020fe40001800000 */
[----:B--2---:R-:W-:Y:S01]  /*5c70*/  FMNMX.FTZ R35, R27, R34, !PT ;  /* 0x000000221b237209 */ /* 0x004fe20007810000 */
[----:B------:R-:W2:Y:S01]  /*5c80*/  SHFL.BFLY PT, R168, R59, 0x1, 0x1f ;  /* 0x0c201f003ba87f89 */ /* 0x000ea200000e0000 */
[----:B------:R-:W-:-:S03]  /*5c90*/  ISETP.GT.AND P3, PT, R24, 0x18, PT ;  /* 0x000000181800780c */ /* 0x000fc60003f64270 */
[----:B------:R4:W5:Y:S01]  /*5ca0*/  MUFU.TANH R60, R39 ;  /* 0x00000027003c7308 */ /* 0x0009620000002400 */
[----:B---3--:R-:W-:Y:S02]  /*5cb0*/  FSEL R31, R63, -INF , P2 ;  /* 0xff8000003f1f7808 */ /* 0x008fe40001000000 */
[----:B0-----:R-:W-:Y:S02]  /*5cc0*/  FMNMX.FTZ R38, R30, R35, !PT ;  /* 0x000000231e267209 */ /* 0x001fe40007810000 */
[----:B------:R-:W-:-:S03]  /*5cd0*/  ISETP.GT.AND P2, PT, R24, 0x20, PT ;  /* 0x000000201800780c */ /* 0x000fc60003f44270 */
[----:B------:R0:W3:Y:S01]  /*5ce0*/  MUFU.TANH R65, R42 ;  /* 0x0000002a00417308 */ /* 0x0000e20000002400 */
[----:B-1----:R-:W-:Y:S02]  /*5cf0*/  FSEL R34, R64, -INF , P3 ;  /* 0xff80000040227808 */ /* 0x002fe40001800000 */
[----:B----4-:R-:W-:Y:S02]  /*5d00*/  FMNMX.FTZ R39, R31, R38, !PT ;  /* 0x000000261f277209 */ /* 0x010fe40007810000 */
[----:B------:R-:W-:-:S03]  /*5d10*/  ISETP.GT.AND P3, PT, R24, 0x21, PT ;  /* 0x000000211800780c */ /* 0x000fc60003f64270 */
[----:B------:R1:W4:Y:S01]  /*5d20*/  MUFU.TANH R66, R43 ;  /* 0x0000002b00427308 */ /* 0x0003220000002400 */
[----:B-----5:R-:W-:Y:S02]  /*5d30*/  FSEL R35, R60, -INF , P4 ;  /* 0xff8000003c237808 */ /* 0x020fe40002000000 */
[----:B0-----:R-:W-:Y:S02]  /*5d40*/  FMNMX.FTZ R42, R34, R39, !PT ;  /* 0x00000027222a7209 */ /* 0x001fe40007810000 */
[----:B--2---:R-:W-:Y:S02]  /*5d50*/  FMNMX.FTZ R168, R59, R168, !PT ;  /* 0x000000a83ba87209 */ /* 0x004fe40007810000 */
[----:B------:R-:W-:Y:S01]  /*5d60*/  ISETP.GT.AND P4, PT, R24, 0x29, PT ;  /* 0x000000291800780c */ /* 0x000fe20003f84270 */
[----:B------:R0:W2:Y:S01]  /*5d70*/  MUFU.TANH R67, R46 ;  /* 0x0000002e00437308 */ /* 0x0000a20000002400 */
[----:B---3--:R-:W-:Y:S02]  /*5d80*/  FSEL R38, R65, -INF , P2 ;  /* 0xff80000041267808 */ /* 0x008fe40001000000 */
[----:B-1----:R-:W-:-:S02]  /*5d90*/  FMNMX.FTZ R43, R35, R42, !PT ;  /* 0x0000002a232b7209 */ /* 0x002fc40007810000 */
[----:B------:R-:W-:-:S03]  /*5da0*/  ISETP.GT.AND P2, PT, R24, 0x30, PT ;  /* 0x000000301800780c */ /* 0x000fc60003f44270 */
[----:B------:R1:W3:Y:S01]  /*5db0*/  MUFU.TANH R68, R47 ;  /* 0x0000002f00447308 */ /* 0x0002e20000002400 */
[----:B----4-:R-:W-:Y:S02]  /*5dc0*/  FSEL R39, R66, -INF , P3 ;  /* 0xff80000042277808 */ /* 0x010fe40001800000 */
[----:B0-----:R-:W-:Y:S01]  /*5dd0*/  FMNMX.FTZ R46, R38, R43, !PT ;  /* 0x0000002b262e7209 */ /* 0x001fe20007810000 */
[C---:B------:R-:W-:Y:S01]  /*5de0*/  FMUL.FTZ R43, R168.reuse, UR6 ;  /* 0x00000006a82b7c20 */ /* 0x040fe20008410000 */
[----:B------:R-:W-:-:S03]  /*5df0*/  FSETP.NEU.FTZ.AND P3, PT, R168, -INF , PT ;  /* 0xff800000a800780b */ /* 0x000fc60003f7d000 */
[----:B------:R0:W4:Y:S01]  /*5e00*/  MUFU.TANH R61, R50 ;  /* 0x00000032003d7308 */ /* 0x0001220000002400 */
[----:B--2---:R-:W-:Y:S02]  /*5e10*/  FSEL R42, R67, -INF , P5 ;  /* 0xff800000432a7808 */ /* 0x004fe40002800000 */
[----:B-1----:R-:W-:Y:S02]  /*5e20*/  FMNMX.FTZ R47, R39, R46, !PT ;  /* 0x0000002e272f7209 */ /* 0x002fe40007810000 */
[----:B------:R-:W-:Y:S02]  /*5e30*/  FSEL R59, R43, RZ, P3 ;  /* 0x000000ff2b3b7208 */ /* 0x000fe40001800000 */
[----:B------:R-:W-:Y:S01]  /*5e40*/  ISETP.GT.AND P3, PT, R24, 0x31, PT ;  /* 0x000000311800780c */ /* 0x000fe20003f64270 */
[----:B------:R-:W1:Y:S01]  /*5e50*/  MUFU.TANH R51, R51 ;  /* 0x0000003300337308 */ /* 0x000e620000002400 */
[----:B---3--:R-:W-:Y:S01]  /*5e60*/  FSEL R43, R68, -INF , P4 ;  /* 0xff800000442b7808 */ /* 0x008fe20002000000 */
[--C-:B------:R-:W-:Y:S01]  /*5e70*/  FFMA.FTZ R170, R28, UR6, -R59.reuse ;  /* 0x000000061caa7c23 */ /* 0x100fe2000801083b */
[----:B0-----:R-:W-:Y:S01]  /*5e80*/  FMNMX.FTZ R50, R42, R47, !PT ;  /* 0x0000002f2a327209 */ /* 0x001fe20007810000 */
[--C-:B------:R-:W-:Y:S01]  /*5e90*/  FFMA.FTZ R171, R29, UR6, -R59.reuse ;  /* 0x000000061dab7c23 */ /* 0x100fe2000801083b */
[--C-:B------:R-:W-:Y:S01]  /*5ea0*/  FFMA.FTZ R173, R33, UR6, -R59.reuse ;  /* 0x0000000621ad7c23 */ /* 0x100fe2000801083b */
[--C-:B------:R-:W-:Y:S01]  /*5eb0*/  FFMA.FTZ R172, R32, UR6, -R59.reuse ;  /* 0x0000000620ac7c23 */ /* 0x100fe2000801083b */
[----:B------:R-:W-:Y:S01]  /*5ec0*/  FMNMX.FTZ R47, R43, R50, !PT ;  /* 0x000000322b2f7209 */ /* 0x000fe20007810000 */
[----:B------:R-:W0:Y:S01]  /*5ed0*/  MUFU.TANH R54, R54 ;  /* 0x0000003600367308 */ /* 0x000e220000002400 */
[----:B----4-:R-:W-:Y:S01]  /*5ee0*/  FSEL R46, R61, -INF , P2 ;  /* 0xff8000003d2e7808 */ /* 0x010fe20001000000 */
[--C-:B------:R-:W-:Y:S01]  /*5ef0*/  FFMA.FTZ R174, R36, UR6, -R59.reuse ;  /* 0x0000000624ae7c23 */ /* 0x100fe2000801083b */
[----:B------:R-:W-:Y:S01]  /*5f00*/  ISETP.GT.AND P2, PT, R24, 0x38, PT ;  /* 0x000000381800780c */ /* 0x000fe20003f44270 */
[--C-:B------:R-:W-:Y:S01]  /*5f10*/  FFMA.FTZ R175, R37, UR6, -R59.reuse ;  /* 0x0000000625af7c23 */ /* 0x100fe2000801083b */
[--C-:B------:R-:W-:Y:S01]  /*5f20*/  FFMA.FTZ R176, R40, UR6, -R59.reuse ;  /* 0x0000000628b07c23 */ /* 0x100fe2000801083b */
[--C-:B------:R-:W-:Y:S01]  /*5f30*/  FFMA.FTZ R177, R41, UR6, -R59.reuse ;  /* 0x0000000629b17c23 */ /* 0x100fe2000801083b */
[--C-:B------:R-:W-:Y:S01]  /*5f40*/  FFMA.FTZ R178, R44, UR6, -R59.reuse ;  /* 0x000000062cb27c23 */ /* 0x100fe2000801083b */
[----:B------:R-:W2:Y:S01]  /*5f50*/  MUFU.TANH R55, R55 ;  /* 0x0000003700377308 */ /* 0x000ea20000002400 */
[----:B-1----:R-:W-:Y:S01]  /*5f60*/  FSEL R28, R51, -INF , P3 ;  /* 0xff800000331c7808 */ /* 0x002fe20001800000 */
[--C-:B------:R-:W-:Y:S01]  /*5f70*/  FFMA.FTZ R179, R45, UR6, -R59.reuse ;  /* 0x000000062db37c23 */ /* 0x100fe2000801083b */
[----:B------:R-:W-:Y:S01]  /*5f80*/  FMNMX.FTZ R51, R46, R47, !PT ;  /* 0x0000002f2e337209 */ /* 0x000fe20007810000 */
[--C-:B------:R-:W-:Y:S01]  /*5f90*/  FFMA.FTZ R180, R48, UR6, -R59.reuse ;  /* 0x0000000630b47c23 */ /* 0x100fe2000801083b */
[----:B------:R-:W-:Y:S01]  /*5fa0*/  ISETP.GT.AND P3, PT, R24, 0x39, PT ;  /* 0x000000391800780c */ /* 0x000fe20003f64270 */
[--C-:B------:R-:W-:Y:S01]  /*5fb0*/  FFMA.FTZ R181, R49, UR6, -R59.reuse ;  /* 0x0000000631b57c23 */ /* 0x100fe2000801083b */
[----:B------:R-:W-:Y:S01]  /*5fc0*/  FMNMX.FTZ R24, R28, R51, !PT ;  /* 0x000000331c187209 */ /* 0x000fe20007810000 */
[--C-:B------:R-:W-:Y:S01]  /*5fd0*/  FFMA.FTZ R182, R52, UR6, -R59.reuse ;  /* 0x0000000634b67c23 */ /* 0x100fe2000801083b */
[----:B0-----:R-:W-:Y:S01]  /*5fe0*/  FSEL R47, R54, -INF , P2 ;  /* 0xff800000362f7808 */ /* 0x001fe20001000000 */
[--C-:B------:R-:W-:Y:S01]  /*5ff0*/  FFMA.FTZ R197, R58, UR6, -R59.reuse ;  /* 0x000000063ac57c23 */ /* 0x100fe2000801083b */
[--C-:B------:R-:W-:Y:S01]  /*6000*/  FFMA.FTZ R183, R53, UR6, -R59.reuse ;  /* 0x0000000635b77c23 */ /* 0x100fe2000801083b */
[----:B------:R-:W-:Y:S01]  /*6010*/  FFMA.FTZ R200, R57, UR6, -R59 ;  /* 0x0000000639c87c23 */ /* 0x000fe2000801083b */
[----:B------:R-:W-:Y:S01]  /*6020*/  FMNMX.FTZ R24, R47, R24, !PT ;  /* 0x000000182f187209 */ /* 0x000fe20007810000 */
[----:B------:R-:W-:Y:S01]  /*6030*/  MUFU.EX2 R170, R170 ;  /* 0x000000aa00aa7308 */ /* 0x000fe20000000800 */
[----:B--2---:R-:W-:-:S04]  /*6040*/  FSEL R29, R55, -INF , P3 ;  /* 0xff800000371d7808 */ /* 0x004fc80001800000 */
[----:B------:R-:W-:-:S03]  /*6050*/  FMNMX.FTZ R24, R29, R24, !PT ;  /* 0x000000181d187209 */ /* 0x000fc60007810000 */
[----:B------:R-:W0:Y:S02]  /*6060*/  MUFU.EX2 R171, R171 ;  /* 0x000000ab00ab7308 */ /* 0x000e240000000800 */
[----:B------:R-:W1:Y:S06]  /*6070*/  SHFL.BFLY PT, R33, R24, 0x2, 0x1f ;  /* 0x0c401f0018217f89 */ /* 0x000e6c00000e0000 */
[----:B------:R-:W-:Y:S08]  /*6080*/  MUFU.EX2 R172, R172 ;  /* 0x000000ac00ac7308 */ /* 0x000ff00000000800 */
[----:B------:R-:W2:Y:S01]  /*6090*/  MUFU.EX2 R173, R173 ;  /* 0x000000ad00ad7308 */ /* 0x000ea20000000800 */
[----:B0-----:R-:W-:Y:S01]  /*60a0*/  F2FP.F16.F32.PACK_AB R152, R171, R170 ;  /* 0x000000aaab98723e */ /* 0x001fe200000000ff */
[----:B------:R-:W-:-:S06]  /*60b0*/  FADD.FTZ R171, R170, R171 ;  /* 0x000000abaaab7221 */ /* 0x000fcc0000010000 */
[----:B------:R-:W-:Y:S01]  /*60c0*/  MUFU.EX2 R174, R174 ;  /* 0x000000ae00ae7308 */ /* 0x000fe20000000800 */
[----:B-1----:R-:W-:-:S07]  /*60d0*/  FMNMX.FTZ R33, R24, R33, !PT ;  /* 0x0000002118217209 */ /* 0x002fce0007810000 */
[----:B------:R-:W0:Y:S01]  /*60e0*/  MUFU.EX2 R175, R175 ;  /* 0x000000af00af7308 */ /* 0x000e220000000800 */
[----:B------:R-:W1:Y:S01]  /*60f0*/  SHFL.BFLY PT, R24, R33, 0x1, 0x1f ;  /* 0x0c201f0021187f89 */ /* 0x000e6200000e0000 */
[----:B--2---:R-:W-:Y:S01]  /*6100*/  F2FP.F16.F32.PACK_AB R154, R173, R172 ;  /* 0x000000acad9a723e */ /* 0x004fe200000000ff */
[----:B------:R-:W-:-:S04]  /*6110*/  FADD.FTZ R172, R172, R171 ;  /* 0x000000abacac7221 */ /* 0x000fc80000010000 */
[----:B------:R-:W-:Y:S01]  /*6120*/  FADD.FTZ R173, R173, R172 ;  /* 0x000000acadad7221 */ /* 0x000fe20000010000 */
[----:B------:R-:W-:Y:S08]  /*6130*/  MUFU.EX2 R176, R176 ;  /* 0x000000b000b07308 */ /* 0x000ff00000000800 */
[----:B------:R-:W2:Y:S01]  /*6140*/  MUFU.EX2 R177, R177 ;  /* 0x000000b100b17308 */ /* 0x000ea20000000800 */
[----:B0-----:R-:W-:Y:S01]  /*6150*/  F2FP.F16.F32.PACK_AB R156, R175, R174 ;  /* 0x000000aeaf9c723e */ /* 0x001fe200000000ff */
[----:B------:R-:W-:-:S04]  /*6160*/  FADD.FTZ R174, R174, R173 ;  /* 0x000000adaeae7221 */ /* 0x000fc80000010000 */
[----:B------:R-:W-:Y:S02]  /*6170*/  FADD.FTZ R175, R175, R174 ;  /* 0x000000aeafaf7221 */ /* 0x000fe40000010000 */
[----:B------:R-:W-:Y:S01]  /*6180*/  MUFU.EX2 R178, R178 ;  /* 0x000000b200b27308 */ /* 0x000fe20000000800 */
[----:B-1----:R-:W-:-:S04]  /*6190*/  FMNMX.FTZ R169, R33, R24, !PT ;  /* 0x0000001821a97209 */ /* 0x002fc80007810000 */
[C---:B------:R-:W-:Y:S01]  /*61a0*/  FSETP.NEU.FTZ.AND P2, PT, R169.reuse, -INF , PT ;  /* 0xff800000a900780b */ /* 0x040fe20003f5d000 */
[----:B------:R-:W-:Y:S02]  /*61b0*/  FMUL.FTZ R24, R169, UR6 ;  /* 0x00000006a9187c20 */ /* 0x000fe40008410000 */
[----:B------:R-:W0:Y:S01]  /*61c0*/  MUFU.EX2 R179, R179 ;  /* 0x000000b300b37308 */ /* 0x000e220000000800 */
[----:B--2---:R-:W-:Y:S01]  /*61d0*/  F2FP.F16.F32.PACK_AB R158, R177, R176 ;  /* 0x000000b0b19e723e */ /* 0x004fe200000000ff */
[----:B------:R-:W-:Y:S01]  /*61e0*/  FADD.FTZ R176, R176, R175 ;  /* 0x000000afb0b07221 */ /* 0x000fe20000010000 */
[----:B------:R-:W-:Y:S02]  /*61f0*/  FSEL R32, R24, RZ, P2 ;  /* 0x000000ff18207208 */ /* 0x000fe40001000000 */
[----:B------:R-:W-:Y:S01]  /*6200*/  ISETP.NE.AND P2, PT, R69, RZ, PT ;  /* 0x000000ff4500720c */ /* 0x000fe20003f45270 */
[----:B------:R-:W-:Y:S02]  /*6210*/  FADD.FTZ R177, R177, R176 ;  /* 0x000000b0b1b17221 */ /* 0x000fe40000010000 */
[--C-:B------:R-:W-:Y:S01]  /*6220*/  FFMA.FTZ R198, R20, UR6, -R32.reuse ;  /* 0x0000000614c67c23 */ /* 0x100fe20008010820 */
[-C--:B------:R-:W-:Y:S01]  /*6230*/  LEA.HI R20, R56, R23.reuse, RZ, 0x4 ;  /* 0x0000001738147211 */ /* 0x080fe200078f20ff */
[--C-:B------:R-:W-:Y:S01]  /*6240*/  FFMA.FTZ R199, R25, UR6, -R32.reuse ;  /* 0x0000000619c77c23 */ /* 0x100fe20008010820 */
[--C-:B------:R-:W-:Y:S01]  /*6250*/  FFMA.FTZ R202, R27, UR6, -R32.reuse ;  /* 0x000000061bca7c23 */ /* 0x100fe20008010820 */
[--C-:B------:R-:W-:Y:S01]  /*6260*/  FFMA.FTZ R204, R31, UR6, -R32.reuse ;  /* 0x000000061fcc7c23 */ /* 0x100fe20008010820 */
[----:B------:R-:W-:Y:S01]  /*6270*/  LOP3.LUT R24, R20, 0xfffffff0, RZ, 0xc0, !PT ;  /* 0xfffffff014187812 */ /* 0x000fe200078ec0ff */
[--C-:B------:R-:W-:Y:S01]  /*6280*/  FFMA.FTZ R201, R26, UR6, -R32.reuse ;  /* 0x000000061ac97c23 */ /* 0x100fe20008010820 */
[----:B------:R-:W-:Y:S01]  /*6290*/  LEA.HI R56, R56, R23, RZ, 0x5 ;  /* 0x0000001738387211 */ /* 0x000fe200078f28ff */
[----:B------:R-:W-:Y:S01]  /*62a0*/  FFMA.FTZ R203, R30, UR6, -R32 ;  /* 0x000000061ecb7c23 */ /* 0x000fe20008010820 */
[----:B------:R-:W-:Y:S01]  /*62b0*/  SHF.R.U32.HI R31, RZ, 0x1, R20 ;  /* 0x00000001ff1f7819 */ /* 0x000fe20000011614 */
[----:B------:R-:W-:-:S02]  /*62c0*/  IMAD.IADD R24, R23, 0x1, -R24 ;  /* 0x0000000117187824 */ /* 0x000fc400078e0a18 */
[--C-:B------:R-:W-:Y:S01]  /*62d0*/  FFMA.FTZ R205, R34, UR6, -R32.reuse ;  /* 0x0000000622cd7c23 */ /* 0x100fe20008010820 */
[----:B------:R-:W-:Y:S02]  /*62e0*/  IMAD.SHL.U32 R56, R56, 0x20, RZ ;  /* 0x0000002038387824 */ /* 0x000fe400078e00ff */
[----:B------:R-:W-:Y:S01]  /*62f0*/  FFMA.FTZ R206, R35, UR6, -R32 ;  /* 0x0000000623ce7c23 */ /* 0x000fe20008010820 */
[----:B------:R-:W-:Y:S01]  /*6300*/  @!P2 VIADD R20, R195, 0x38840 ;  /* 0x00038840c314a836 */ /* 0x000fe20000000000 */
[----:B------:R-:W-:Y:S01]  /*6310*/  SHF.R.S32.HI R25, RZ, 0x1f, R24 ;  /* 0x0000001fff197819 */ /* 0x000fe20000011418 */
[--C-:B------:R-:W-:Y:S01]  /*6320*/  FFMA.FTZ R207, R38, UR6, -R32.reuse ;  /* 0x0000000626cf7c23 */ /* 0x100fe20008010820 */
[----:B------:R-:W-:Y:S01]  /*6330*/  LOP3.LUT R56, R56, 0x7ffffc00, RZ, 0xc0, !PT ;  /* 0x7ffffc0038387812 */ /* 0x000fe200078ec0ff */
        /* <DEDUP_REMOVED lines=9> */
[----:B------:R-:W-:Y:S01]  /*63d0*/  FFMA.FTZ R214, R29, UR6, -R32 ;  /* 0x000000061dd67c23 */ /* 0x000fe20008010820 */
[----:B------:R-:W-:Y:S01]  /*63e0*/  IMAD.IADD R27, R24, 0x1, -R27 ;  /* 0x00000001181b7824 */ /* 0x000fe200078e0a1b */
[----:B------:R-:W-:Y:S01]  /*63f0*/  LOP3.LUT R25, R25, 0x7ffffe00, RZ, 0xc0, !PT ;  /* 0x7ffffe0019197812 */ /* 0x000fe200078ec0ff */
[----:B------:R-:W-:Y:S01]  /*6400*/  MUFU.EX2 R198, R198 ;  /* 0x000000c600c67308 */ /* 0x000fe20000000800 */
[----:B0-----:R-:W-:Y:S01]  /*6410*/  F2FP.F16.F32.PACK_AB R160, R179, R178 ;  /* 0x000000b2b3a0723e */ /* 0x001fe200000000ff */
[C---:B------:R-:W-:Y:S01]  /*6420*/  IMAD.SHL.U32 R24, R27.reuse, 0x40, RZ ;  /* 0x000000401b187824 */ /* 0x040fe200078e00ff */
[C---:B------:R-:W-:Y:S01]  /*6430*/  LOP3.LUT P4, RZ, R27.reuse, 0x4, RZ, 0xc0, !PT ;  /* 0x000000041bff7812 */ /* 0x040fe2000788c0ff */
[----:B------:R-:W-:Y:S01]  /*6440*/  FADD.FTZ R178, R178, R177 ;  /* 0x000000b1b2b27221 */ /* 0x000fe20000010000 */
[----:B------:R-:W-:-:S02]  /*6450*/  LOP3.LUT P3, RZ, R27, 0x2, RZ, 0xc0, !PT ;  /* 0x000000021bff7812 */ /* 0x000fc4000786c0ff */
[----:B------:R-:W-:Y:S01]  /*6460*/  LOP3.LUT R24, R24, 0x1c0, RZ, 0xc0, !PT ;  /* 0x000001c018187812 */ /* 0x000fe200078ec0ff */
[----:B------:R-:W0:Y:S01]  /*6470*/  MUFU.EX2 R199, R199 ;  /* 0x000000c700c77308 */ /* 0x000e220000000800 */
[----:B------:R-:W-:Y:S01]  /*6480*/  SEL R185, R185, 0xffffffe0, !P3 ;  /* 0xffffffe0b9b97807 */ /* 0x000fe20005800000 */
[----:B------:R-:W-:Y:S01]  /*6490*/  FADD.FTZ R179, R179, R178 ;  /* 0x000000b2b3b37221 */ /* 0x000fe20000010000 */
[----:B------:R-:W-:Y:S02]  /*64a0*/  LOP3.LUT R31, R24, 0x8, R31, 0xf8, !PT ;  /* 0x00000008181f7812 */ /* 0x000fe400078ef81f */
[----:B------:R-:W-:Y:S02]  /*64b0*/  SHF.R.U32.HI R24, RZ, 0x3, R24 ;  /* 0x00000003ff187819 */ /* 0x000fe40000011618 */
[----:B------:R-:W-:Y:S01]  /*64c0*/  @!P2 IADD3 R21, R195, 0x38860, RZ ;  /* 0x00038860c315a810 */ /* 0x000fe20007ffe0ff */
[----:B------:R-:W-:Y:S01]  /*64d0*/  MUFU.EX2 R201, R201 ;  /* 0x000000c900c97308 */ /* 0x000fe20000000800 */
[----:B------:R-:W-:-:S02]  /*64e0*/  LOP3.LUT R24, R31, R24, RZ, 0x3c, !PT ;  /* 0x000000181f187212 */ /* 0x000fc400078e3cff */
[----:B------:R-:W-:Y:S02]  /*64f0*/  @!P2 PRMT R21, RZ, 0x654, R21 ;  /* 0x00000654ff15a816 */ /* 0x000fe40000000015 */
[----:B------:R-:W-:-:S03]  /*6500*/  IADD3 R24, R24, R25, R56 ;  /* 0x0000001918187210 */ /* 0x000fc60007ffe038 */
[----:B------:R-:W1:Y:S01]  /*6510*/  MUFU.EX2 R202, R202 ;  /* 0x000000ca00ca7308 */ /* 0x000e620000000800 */
[----:B0-----:R-:W-:Y:S01]  /*6520*/  F2FP.F16.F32.PACK_AB R153, R199, R198 ;  /* 0x000000c6c799723e */ /* 0x001fe200000000ff */
[----:B------:R-:W-:Y:S01]  /*6530*/  IMAD R184, R24, 0x2, R195 ;  /* 0x0000000218b87824 */ /* 0x000fe200078e02c3 */
[----:B------:R-:W-:Y:S01]  /*6540*/  @!P2 PRMT R24, RZ, 0x654, R20 ;  /* 0x00000654ff18a816 */ /* 0x000fe20000000014 */
[----:B------:R-:W-:Y:S02]  /*6550*/  FADD.FTZ R198, R198, R199 ;  /* 0x000000c7c6c67221 */ /* 0x000fe40000010000 */
[C---:B------:R-:W-:Y:S01]  /*6560*/  VIADD R187, R184.reuse, 0x36400 ;  /* 0x00036400b8bb7836 */ /* 0x040fe20000000000 */
[----:B------:R0:W-:Y:S01]  /*6570*/  @!P2 SYNCS.ARRIVE.TRANS64.RED.A1T0 RZ, [R24+URZ], RZ ;  /* 0x000000ff18ffa9a7 */ /* 0x0001e2000810043f */
[----:B------:R-:W-:Y:S01]  /*6580*/  MUFU.EX2 R203, R203 ;  /* 0x000000cb00cb7308 */ /* 0x000fe20000000800 */
[----:B------:R-:W-:Y:S02]  /*6590*/  VIADD R20, R184, 0x36440 ;  /* 0x00036440b8147836 */ /* 0x000fe40000000000 */
[----:B------:R-:W-:-:S02]  /*65a0*/  @P4 VIADD R20, R187, 0xffffffc0 ;  /* 0xffffffc0bb144836 */ /* 0x000fc40000000000 */
[----:B------:R-:W-:Y:S02]  /*65b0*/  IMAD.IADD R187, R187, 0x1, R185 ;  /* 0x00000001bbbb7824 */ /* 0x000fe400078e02b9 */
[----:B------:R-:W-:Y:S01]  /*65c0*/  IMAD.IADD R185, R185, 0x1, R20 ;  /* 0x00000001b9b97824 */ /* 0x000fe200078e0214 */
[----:B------:R-:W2:Y:S01]  /*65d0*/  MUFU.EX2 R204, R204 ;  /* 0x000000cc00cc7308 */ /* 0x000ea20000000800 */
[----:B-1----:R-:W-:Y:S01]  /*65e0*/  F2FP.F16.F32.PACK_AB R155, R202, R201 ;  /* 0x000000c9ca9b723e */ /* 0x002fe200000000ff */
[----:B------:R-:W-:Y:S01]  /*65f0*/  BAR.SYNC.DEFER_BLOCKING 0xf, 0x100 ;  /* 0x03c4000000007b1d */ /* 0x000fe20000010000 */
[----:B------:R-:W-:Y:S01]  /*6600*/  FADD.FTZ R201, R201, R198 ;  /* 0x000000c6c9c97221 */ /* 0x000fe20000010000 */
[----:B------:R-:W-:-:S03]  /*6610*/  VIADD R198, R22, 0xfffffffe ;  /* 0xfffffffe16c67836 */ /* 0x000fc60000000000 */
[----:B------:R-:W-:Y:S01]  /*6620*/  FADD.FTZ R202, R202, R201 ;  /* 0x000000c9caca7221 */ /* 0x000fe20000010000 */
[----:B------:R-:W-:Y:S08]  /*6630*/  MUFU.EX2 R205, R205 ;  /* 0x000000cd00cd7308 */ /* 0x000ff00000000800 */
[----:B------:R-:W1:Y:S01]  /*6640*/  MUFU.EX2 R206, R206 ;  /* 0x000000ce00ce7308 */ /* 0x000e620000000800 */
[----:B--2---:R-:W-:Y:S01]  /*6650*/  F2FP.F16.F32.PACK_AB R157, R204, R203 ;  /* 0x000000cbcc9d723e */ /* 0x004fe200000000ff */
[----:B------:R-:W-:-:S04]  /*6660*/  FADD.FTZ R203, R203, R202 ;  /* 0x000000cacbcb7221 */ /* 0x000fc80000010000 */
[----:B------:R-:W-:Y:S02]  /*6670*/  FADD.FTZ R204, R204, R203 ;  /* 0x000000cbcccc7221 */ /* 0x000fe40000010000 */
[----:B------:R-:W-:Y:S01]  /*6680*/  MUFU.EX2 R180, R180 ;  /* 0x000000b400b47308 */ /* 0x000fe20000000800 */
[----:B------:R2:W-:Y:S07]  /*6690*/  STSM.16.M88.4 [R184+0x36400], R152 ;  /* 0x03640098b8007844 */ /* 0x0005ee0000000200 */
[----:B------:R-:W3:Y:S01]  /*66a0*/  MUFU.EX2 R181, R181 ;  /* 0x000000b500b57308 */ /* 0x000ee20000000800 */
[----:B-1----:R-:W-:Y:S01]  /*66b0*/  F2FP.F16.F32.PACK_AB R159, R206, R205 ;  /* 0x000000cdce9f723e */ /* 0x002fe200000000ff */
        /* <DEDUP_REMOVED lines=17> */
[----:B------:R1:W-:Y:S01]  /*67d0*/  STSM.16.M88.4 [R20], R160 ;  /* 0x000000a014007844 */ /* 0x0003e20000000200 */
[----:B------:R-:W-:Y:S01]  /*67e0*/  FADD.FTZ R210, R210, R209 ;  /* 0x000000d1d2d27221 */ /* 0x000fe20000010000 */
[----:B------:R-:W-:Y:S08]  /*67f0*/  MUFU.EX2 R183, R183 ;  /* 0x000000b700b77308 */ /* 0x000ff00000000800 */
[----:B------:R-:W3:Y:S01]  /*6800*/  MUFU.EX2 R200, R200 ;  /* 0x000000c800c87308 */ /* 0x000ee20000000800 */
[----:B----4-:R-:W-:Y:S01]  /*6810*/  F2FP.F16.F32.PACK_AB R164, R197, R182 ;  /* 0x000000b6c5a4723e */ /* 0x010fe200000000ff */
[----:B------:R-:W-:-:S04]  /*6820*/  FADD.FTZ R182, R182, R181 ;  /* 0x000000b5b6b67221 */ /* 0x000fc80000010000 */
[----:B------:R-:W-:Y:S02]  /*6830*/  FADD.FTZ R182, R197, R182 ;  /* 0x000000b6c5b67221 */ /* 0x000fe40000010000 */
[----:B------:R-:W-:Y:S08]  /*6840*/  MUFU.EX2 R23, R23 ;  /* 0x0000001700177308 */ /* 0x000ff00000000800 */
[----:B------:R-:W4:Y:S01]  /*6850*/  MUFU.EX2 R212, R212 ;  /* 0x000000d400d47308 */ /* 0x000f220000000800 */
[----:B---3--:R-:W-:-:S07]  /*6860*/  F2FP.F16.F32.PACK_AB R166, R200, R183 ;  /* 0x000000b7c8a6723e */ /* 0x008fce00000000ff */
[----:B------:R-:W-:Y:S08]  /*6870*/  MUFU.EX2 R211, R211 ;  /* 0x000000d300d37308 */ /* 0x000ff00000000800 */
[----:B------:R-:W3:Y:S01]  /*6880*/  MUFU.EX2 R214, R214 ;  /* 0x000000d600d67308 */ /* 0x000ee20000000800 */
[----:B----4-:R-:W-:Y:S01]  /*6890*/  F2FP.F16.F32.PACK_AB R165, R212, R23 ;  /* 0x00000017d4a5723e */ /* 0x010fe200000000ff */
[----:B------:R-:W-:-:S04]  /*68a0*/  FADD.FTZ R23, R23, R210 ;  /* 0x000000d217177221 */ /* 0x000fc80000010000 */
[----:B------:R-:W-:Y:S01]  /*68b0*/  FADD.FTZ R212, R212, R23 ;  /* 0x00000017d4d47221 */ /* 0x000fe20000010000 */
[----:B------:R-:W-:Y:S01]  /*68c0*/  IMAD.MOV.U32 R23, RZ, RZ, RZ ;  /* 0x000000ffff177224 */ /* 0x000fe200078e00ff */
[----:B---3--:R-:W-:Y:S02]  /*68d0*/  F2FP.F16.F32.PACK_AB R167, R214, R211 ;  /* 0x000000d3d6a7723e */ /* 0x008fe400000000ff */
[----:B------:R-:W-:-:S03]  /*68e0*/  FADD.FTZ R211, R211, R212 ;  /* 0x000000d4d3d37221 */ /* 0x000fc60000010000 */
[----:B------:R1:W-:Y:S01]  /*68f0*/  STSM.16.M88.4 [R185], R164 ;  /* 0x000000a4b9007844 */ /* 0x0003e20000000200 */
[----:B0-----:R-:W-:Y:S01]  /*6900*/  WARPGROUP.ARRIVE ;  /* 0x00000000000079c5 */ /* 0x001fe20000000000 */
        /* <DEDUP_REMOVED lines=21> */
[----:B------:R-:W-:Y:S01]  /*6a60*/  HGMMA.64x256x16.F32 R24, R164, gdesc[UR8].tnspB, R24, gsb0 ;  /* 0x43e00008a4187df0 */ /* 0x000fe20008000818 */
[----:B------:R-:W-:Y:S02]  /*6a70*/  @UP0 ULDC UR10, c[0x0][0x44c] ;  /* 0x00011300000a0ab9 */ /* 0x000fe40000000800 */
[----:B------:R-:W-:-:S04]  /*6a80*/  UIMAD.WIDE.U32 UR10, UR60, UR10, URZ ;  /* 0x0000000a3c0a72a5 */ /* 0x000fc8000f8e003f */
[----:B------:R-:W-:-:S04]  /*6a90*/  @UP0 USHF.R.U32.HI UR60, URZ, UR14, UR11 ;  /* 0x0000000e3f3c0299 */ /* 0x000fc8000801160b */
[----:B------:R-:W-:-:S04]  /*6aa0*/  UIADD3 UR60, UR7, UR60, URZ ;  /* 0x0000003c073c7290 */ /* 0x000fc8000fffe03f */
[----:B------:R-:W-:-:S04]  /*6ab0*/  USHF.R.S32.HI UR7, URZ, 0x1f, UR60 ;  /* 0x0000001f3f077899 */ /* 0x000fc8000801143c */
[----:B------:R-:W-:-:S04]  /*6ac0*/  ULEA.HI UR7, UR7, UR60, URZ, 0x6 ;  /* 0x0000003c07077291 */ /* 0x000fc8000f8f303f */
[----:B------:R-:W-:-:S04]  /*6ad0*/  USHF.R.S32.HI UR7, URZ, 0x6, UR7 ;  /* 0x000000063f077899 */ /* 0x000fc80008011407 */
[----:B------:R-:W-:-:S04]  /*6ae0*/  UISETP.LT.AND UP1, UPT, UR61, UR7, UPT ;  /* 0x000000073d00728c */ /* 0x000fc8000bf21270 */
[----:B------:R-:W-:-:S03]  /*6af0*/  USEL UR10, UR61, UR7, !UP1 ;  /* 0x000000073d0a7287 */ /* 0x000fc6000c800000 */
[----:B------:R-:W-:-:S03]  /*6b00*/  UMOV UR61, URZ ;  /* 0x0000003f003d7c82 */ /* 0x000fc60008000000 */
[----:B------:R-:W-:Y:S01]  /*6b10*/  ISETP.GE.AND P3, PT, R198, UR10, PT ;  /* 0x0000000ac6007c0c */ /* 0x000fe2000bf66270 */
[----:B------:R-:W-:Y:S01]  /*6b20*/  IMAD.U32 R201, RZ, RZ, UR10 ;  /* 0x0000000affc97e24 */ /* 0x000fe2000f8e00ff */
        /* <DEDUP_REMOVED lines=9> */
[----:B------:R0:W-:Y:S02]  /*6bc0*/  @!P2 SYNCS.ARRIVE.TRANS64.RED.A1T0 RZ, [R21+URZ], RZ ;  /* 0x000000ff15ffa9a7 */ /* 0x0001e4000810043f */
[----:B0-----:R-:W-:-:S04]  /*6bd0*/  FADD.FTZ R21, R183, R182 ;  /* 0x000000b6b7157221 */ /* 0x001fc80000010000 */
[----:B------:R-:W-:Y:S01]  /*6be0*/  FADD.FTZ R21, R200, R21 ;  /* 0x00000015c8157221 */ /* 0x000fe20000010000 */
[----:B-1----:R-:W-:Y:S06]  /*6bf0*/  @!P3 BRA `(.L_x_7390) ;  /* 0x000000340090b947 */ /* 0x002fec0003800000 */
[----:B------:R-:W-:Y:S01]  /*6c00*/  IMAD.MOV.U32 R199, RZ, RZ, R169 ;  /* 0x000000ffffc77224 */ /* 0x000fe200078e00a9 */
[----:B------:R-:W-:Y:S01]  /*6c10*/  UMOV UR61, URZ ;  /* 0x0000003f003d7c82 */ /* 0x000fe20008000000 */
[----:B------:R-:W-:Y:S01]  /*6c20*/  IMAD.MOV.U32 R200, RZ, RZ, R168 ;  /* 0x000000ffffc87224 */ /* 0x000fe200078e00a8 */
[----:B------:R-:W-:Y:S01]  /*6c30*/  ULDC UR60, c[0x0][0xad0] ;  /* 0x0002b400003c7ab9 */ /* 0x000fe20000000800 */
[----:B------:R-:W-:-:S07]  /*6c40*/  IMAD.MOV.U32 R202, RZ, RZ, RZ ;  /* 0x000000ffffca7224 */ /* 0x000fce00078e00ff */
.L_x_7399:
[----:B------:R-:W-:-:S05]  /*6c50*/  VIADD R23, R202, 0x1 ;  /* 0x00000001ca177836 */ /* 0x000fca0000000000 */
[----:B------:R-:W-:-:S04]  /*6c60*/  ISETP.NE.AND P3, PT, R23, 0x2, PT ;  /* 0x000000021700780c */ /* 0x000fc80003f65270 */
[----:B------:R-:W-:Y:S02]  /*6c70*/  SEL R152, RZ, 0x1, P3 ;  /* 0x00000001ff987807 */ /* 0x000fe40001800000 */
[----:B------:R-:W-:Y:S02]  /*6c80*/  SEL R23, R23, RZ, P3 ;  /* 0x000000ff17177207 */ /* 0x000fe40001800000 */
[----:B------:R-:W-:-:S13]  /*6c90*/  R2UR UR6, R152 ;  /* 0x00000000980672ca */ /* 0x000fda00000e0000 */
[----:B------:R-:W-:Y:S01]  /*6ca0*/  ULOP3.LUT UR61, UR61, UR6, URZ, 0x3c, !UPT ;  /* 0x000000063d3d7292 */ /* 0x000fe2000f8e3c3f */
[----:B--2---:R-:W-:Y:S11]  /*6cb0*/  @!P0 BRA `(.L_x_7391) ;  /* 0x0000000000048947 */ /* 0x004ff60003800000 */
[----:B------:R-:W-:Y:S01]  /*6cc0*/  BPT.TRAP 0x1 ;  /* 0x000000040000795c */ /* 0x000fe20000300000 */
.L_x_7391:
[----:B------:R-:W-:Y:S02]  /*6cd0*/  IMAD.U32 R204, RZ, RZ, UR61 ;  /* 0x0000003dffcc7e24 */ /* 0x000fe4000f8e00ff */
[----:B------:R-:W-:-:S03]  /*6ce0*/  IMAD R197, R23, 0x8, R195 ;  /* 0x0000000817c57824 */ /* 0x000fc600078e02c3 */
[----:B------:R-:W-:-:S04]  /*6cf0*/  SHF.L.U32 R204, R204, 0x1f, RZ ;  /* 0x0000001fcccc7819 */ /* 0x000fc800000006ff */
[----:B------:R0:W1:Y:S01]  /*6d00*/  SYNCS.PHASECHK.TRANS64.TRYWAIT P3, [R197+URZ+0x38830], R204 ;  /* 0x038830ccc50075a7 */ /* 0x000062000806017f */
[----:B------:R-:W-:Y:S05]  /*6d10*/  @!P0 BRA `(.L_x_7392) ;  /* 0x0000000000048947 */ /* 0x000fea0003800000 */
[----:B------:R-:W-:Y:S01]  /*6d20*/  BPT.TRAP 0x1 ;  /* 0x000000040000795c */ /* 0x000fe20000300000 */
.L_x_7392:
[----:B------:R-:W-:Y:S01]  /*6d30*/  IMAD R203, R23, 0x200, R188 ;  /* 0x0000020017cb7824 */ /* 0x000fe200078e02bc */
[----:B-1----:R-:W-:Y:S06]  /*6d40*/  @P3 BRA `(.L_x_7393) ;  /* 0x0000000000083947 */ /* 0x002fec0003800000 */
[----:B------:R-:W1:Y:S02]  /*6d50*/  SYNCS.PHASECHK.TRANS64.TRYWAIT P3, [R197+URZ+0x38830], R204 ;  /* 0x038830ccc50075a7 */ /* 0x000e64000806017f */
[----:B-1----:R-:W-:Y:S05]  /*6d60*/  @!P3 BRA `(.L_x_7394) ;  /* 0x000000f00028b947 */ /* 0x002fea0003800000 */
.L_x_7393:
        /* <DEDUP_REMOVED lines=49> */
.L_x_7395:
[----:B------:R2:W3:Y:S01]  /*7080*/  SYNCS.PHASECHK.TRANS64.TRYWAIT P3, [R197+URZ+0x38850], R204 ;  /* 0x038850ccc50075a7 */ /* 0x0004e2000806017f */
[----:B------:R-:W-:Y:S05]  /*7090*/  @!P0 BRA `(.L_x_7396) ;  /* 0x0000000000048947 */ /* 0x000fea0003800000 */
[----:B------:R-:W-:Y:S01]  /*70a0*/  BPT.TRAP 0x1 ;  /* 0x000000040000795c */ /* 0x000fe20000300000 */
.L_x_7396:
[----:B---3--:R-:W-:Y:S05]  /*70b0*/  @P3 BRA `(.L_x_7397) ;  /* 0x0000000000083947 */ /* 0x008fea0003800000 */
[----:B------:R-:W3:Y:S02]  /*70c0*/  SYNCS.PHASECHK.TRANS64.TRYWAIT P3, [R197+URZ+0x38850], R204 ;  /* 0x038850ccc50075a7 */ /* 0x000ee4000806017f */
[----:B---3--:R-:W-:Y:S05]  /*70d0*/  @!P3 BRA `(.L_x_7398) ;  /* 0x000000ec0060b947 */ /* 0x008fea0003800000 */
.L_x_7397:
        /* <DEDUP_REMOVED lines=36> */
[----:B------:R-:W-:-:S04]  /*7320*/  IMAD R220, R23, 0x1000, R190 ;  /* 0x0000100017dc7824 */ /* 0x000fc800078e02be */
[----:B------:R-:W-:Y:S02]  /*7330*/  VIADD R221, R220, 0x80 ;  /* 0x00000080dcdd7836 */ /* 0x000fe40000000000 */
[----:B------:R-:W-:Y:S01]  /*7340*/  UMOV UR54, UR6 ;  /* 0x0000000600367c82 */ /* 0x000fe20008000000 */
[----:B------:R-:W-:Y:S01]  /*7350*/  R2UR UR6, R204 ;  /* 0x00000000cc0672ca */ /* 0x000fe200000e0000 */
[----:B------:R-:W-:-:S12]  /*7360*/  VIADD R204, R203, 0x6 ;  /* 0x00000006cbcc7836 */ /* 0x000fd80000000000 */
        /* <DEDUP_REMOVED lines=27> */
[C---:B------:R-:W-:Y:S01]  /*7520*/  VIADD R204, R203.reuse, 0x602 ;  /* 0x00000602cbcc7836 */ /* 0x040fe20000000000 */
[----:B------:R-:W-:-:S04]  /*7530*/  IADD3 R207, R203, 0x800, RZ ;  /* 0x00000800cbcf7810 */ /* 0x000fc80007ffe0ff */
[----:B------:R-:W-:Y:S01]  /*7540*/  R2UR UR46, R204 ;  /* 0x00000000cc2e72ca */ /* 0x000fe200000e0000 */
[----:B------:R-:W-:-:S05]  /*7550*/  VIADD R204, R203, 0x604 ;  /* 0x00000604cbcc7836 */ /* 0x000fca0000000000 */
[----:B------:R-:W-:Y:S01]  /*7560*/  R2UR UR50, R204 ;  /* 0x00000000cc3272ca */ /* 0x000fe200000e0000 */
[----:B------:R-:W-:-:S05]  /*7570*/  VIADD R204, R203, 0x606 ;  /* 0x00000606cbcc7836 */ /* 0x000fca0000000000 */
[----:B------:R-:W-:Y:S02]  /*7580*/  R2UR UR54, R204 ;  /* 0x00000000cc3672ca */ /* 0x000fe400000e0000 */
[----:B------:R-:W0:Y:S02]  /*7590*/  SHFL.IDX PT, R204, R208, RZ, 0x1f ;  /* 0x00001fffd0cc7589 */ /* 0x000e2400000e0000 */
[----:B0-----:R-:W-:-:S04]  /*75a0*/  ISETP.GT.AND P3, PT, R204, 0x7f, PT ;  /* 0x0000007fcc00780c */ /* 0x001fc80003f64270 */
        /* <DEDUP_REMOVED lines=10> */
[----:B------:R-:W-:-:S05]  /*7650*/  IMAD.MOV.U32 R205, RZ, RZ, 0x4 ;  /* 0x00000004ffcd7424 */ /* 0x000fca00078e00ff */
        /* <DEDUP_REMOVED lines=8> */
[----:B------:R-:W-:Y:S01]  /*76e0*/  @UP0 ULDC UR6, c[0x0][0x44c] ;  /* 0x0001130000060ab9 */ /* 0x000fe20000000800 */
[----:B------:R-:W-:Y:S01]  /*76f0*/  ULDC UR7, c[0x0][0x288] ;  /* 0x0000a20000077ab9 */ /* 0x000fe20000000800 */
[----:B------:R-:W-:Y:S02]  /*7700*/  WARPGROUP.DEPBAR.LE gsb0, 0x0 ;  /* 0x00008000000079c5 */ /* 0x000fe40000010000 */
[----:B------:R-:W-:-:S06]  /*7710*/  WARPGROUP.ARRIVE ;  /* 0x00000000000079c5 */ /* 0x000fcc0000000000 */
[----:B------:R-:W-:Y:S01]  /*7720*/  HGMMA.64x64x16.F32 R152, gdesc[UR8], R152, gsb0 ;  /* 0x00e00000089879f0 */ /* 0x000fe20008000898 */
[----:B------:R-:W-:Y:S01]  /*7730*/  ULDC UR11, c[0x0][0x2f0] ;  /* 0x0000bc00000b7ab9 */ /* 0x000fe20000000800 */
        /* <DEDUP_REMOVED lines=151> */
[----:B------:R-:W-:-:S05]  /*80b0*/  VIADD R207, R203, 0xe00 ;  /* 0x00000e00cbcf7836 */ /* 0x000fca0000000000 */
        /* <DEDUP_REMOVED lines=41> */
[----:B------:R-:W-:Y:S01]  /*8350*/  @P1 IMAD.HI.U32 R203, R186, UR6, RZ ;  /* 0x00000006bacb1c27 */ /* 0x000fe2000f8e00ff */
[----:B------:R-:W-:-:S03]  /*8360*/  @UP0 ULDC UR6, c[0x0][0x450] ;  /* 0x0001140000060ab9 */ /* 0x000fc60000000800 */
[----:B------:R-:W-:Y:S01]  /*8370*/  IMAD.MOV.U32 R206, RZ, RZ, R186 ;  /* 0x000000ffffce7224 */ /* 0x000fe200078e00ba */
[----:B------:R-:W-:Y:S01]  /*8380*/  @P1 SHF.R.U32.HI R206, RZ, UR6, R203 ;  /* 0x00000006ffce1c19 */ /* 0x000fe200080116cb */
[----:B------:R-:W-:-:S04]  /*8390*/  ULDC UR6, c[0x0][0xa80] ;  /* 0x0002a00000067ab9 */ /* 0x000fc80000000800 */
[----:B------:R-:W0:Y:S01]  /*83a0*/  SHFL.IDX PT, R203, R206, RZ, 0x1c1f ;  /* 0x001c1fffcecb7589 */ /* 0x000e2200000e0000 */
        /* <DEDUP_REMOVED lines=16> */
[----:B------:R2:W3:Y:S01]  /*84b0*/  MUFU.TANH R205, R152 ;  /* 0x0000009800cd7308 */ /* 0x0004e20000002400 */
[----:B-1----:R-:W-:-:S02]  /*84c0*/  IMAD.MOV.U32 R153, RZ, RZ, -0x40 ;  /* 0xffffffc0ff997424 */ /* 0x002fc400078e00ff */
[----:B------:R-:W-:Y:S01]  /*84d0*/  FMUL.FTZ R181, R181, UR60 ;  /* 0x0000003cb5b57c20 */ /* 0x000fe20008410000 */
[----:B------:R-:W-:Y:S01]  /*84e0*/  FMUL.FTZ R155, R155, UR60 ;  /* 0x0000003c9b9b7c20 */ /* 0x000fe20008410000 */
[----:B------:R-:W-:Y:S01]  /*84f0*/  FMUL.FTZ R213, R167, UR60 ;  /* 0x0000003ca7d57c20 */ /* 0x000fe20008410000 */
[----:B------:R-:W-:Y:S01]  /*8500*/  FMUL.FTZ R214, R170, UR60 ;  /* 0x0000003caad67c20 */ /* 0x000fe20008410000 */
[----:B------:R-:W-:Y:S01]  /*8510*/  FMUL.FTZ R171, R171, UR60 ;  /* 0x0000003cabab7c20 */ /* 0x000fe20008410000 */
[----:B------:R-:W-:Y:S01]  /*8520*/  FMUL.FTZ R174, R174, UR60 ;  /* 0x0000003caeae7c20 */ /* 0x000fe20008410000 */
[----:B------:R1:W-:Y:S01]  /*8530*/  MUFU.TANH R208, R157 ;  /* 0x0000009d00d07308 */ /* 0x0003e20000002400 */
[----:B--2---:R-:W-:Y:S02]  /*8540*/  IMAD R152, R198, R153, 0x1 ;  /* 0x00000001c6987424 */ /* 0x004fe400078e0299 */
[----:B------:R-:W-:Y:S01]  /*8550*/  FMUL.FTZ R153, R168, UR60 ;  /* 0x0000003ca8997c20 */ /* 0x000fe20008410000 */
[----:B------:R-:W-:Y:S01]  /*8560*/  FMUL.FTZ R175, R175, UR60 ;  /* 0x0000003cafaf7c20 */ /* 0x000fe20008410000 */
[----:B------:R-:W-:Y:S01]  /*8570*/  FMUL.FTZ R178, R178, UR60 ;  /* 0x0000003cb2b27c20 */ /* 0x000fe20008410000 */
[----:B------:R-:W-:Y:S01]  /*8580*/  FMUL.FTZ R179, R179, UR60 ;  /* 0x0000003cb3b37c20 */ /* 0x000fe20008410000 */
[----:B------:R-:W-:Y:S01]  /*8590*/  FMUL.FTZ R182, R182, UR60 ;  /* 0x0000003cb6b67c20 */ /* 0x000fe20008410000 */
[----:B------:R-:W-:Y:S01]  /*85a0*/  FMUL.FTZ R183, R183, UR60 ;  /* 0x0000003cb7b77c20 */ /* 0x000fe20008410000 */
[----:B------:R2:W4:Y:S01]  /*85b0*/  MUFU.TANH R207, R156 ;  /* 0x0000009c00cf7308 */ /* 0x0005220000002400 */
[----:B-1----:R-:W-:-:S04]  /*85c0*/  IMAD.IADD R157, R152, 0x1, -R193 ;  /* 0x00000001989d7824 */ /* 0x002fc800078e0ac1 */
[----:B------:R-:W-:Y:S01]  /*85d0*/  IMAD R168, R192, UR11, R157 ;  /* 0x0000000bc0a87c24 */ /* 0x000fe2000f8e029d */
[----:B------:R-:W-:Y:S02]  /*85e0*/  UMOV UR11, 0x40000040 ;  /* 0x40000040000b7882 */ /* 0x000fe40000000000 */
[----:B------:R1:W5:Y:S01]  /*85f0*/  MUFU.TANH R209, R160 ;  /* 0x000000a000d17308 */ /* 0x0003620000002400 */
[----:B--2---:R-:W-:Y:S01]  /*8600*/  FMUL.FTZ R156, R172, UR60 ;  /* 0x0000003cac9c7c20 */ /* 0x004fe20008410000 */
[----:B0-----:R-:W-:-:S04]  /*8610*/  IADD3 R152, R203, -UR7, R168 ;  /* 0x80000007cb987c10 */ /* 0x001fc8000fffe0a8 */
[C---:B------:R-:W-:Y:S02]  /*8620*/  ISETP.GT.AND P3, PT, R152.reuse, RZ, PT ;  /* 0x000000ff9800720c */ /* 0x040fe40003f64270 */
[C---:B------:R-:W-:Y:S01]  /*8630*/  ISETP.GT.AND P4, PT, R152.reuse, 0x1, PT ;  /* 0x000000019800780c */ /* 0x040fe20003f84270 */
[----:B------:R-:W0:Y:S01]  /*8640*/  MUFU.TANH R161, R161 ;  /* 0x000000a100a17308 */ /* 0x000e220000002400 */
[----:B---3--:R-:W-:Y:S02]  /*8650*/  FSEL R205, R205, -INF , P3 ;  /* 0xff800000cdcd7808 */ /* 0x008fe40001800000 */
[----:B------:R-:W-:Y:S02]  /*8660*/  ISETP.GT.AND P3, PT, R152, 0x8, PT ;  /* 0x000000089800780c */ /* 0x000fe40003f64270 */
[----:B------:R-:W-:Y:S02]  /*8670*/  FSEL R204, R204, -INF , P4 ;  /* 0xff800000cccc7808 */ /* 0x000fe40002000000 */
[----:B------:R-:W-:Y:S01]  /*8680*/  FMNMX.FTZ R157, R205, R200, !PT ;  /* 0x000000c8cd9d7209 */ /* 0x000fe20007810000 */
[----:B------:R-:W2:Y:S01]  /*8690*/  MUFU.TANH R164, R164 ;  /* 0x000000a400a47308 */ /* 0x000ea20000002400 */
[----:B------:R-:W-:-:S02]  /*86a0*/  ISETP.GT.AND P4, PT, R152, 0x9, PT ;  /* 0x000000099800780c */ /* 0x000fc40003f84270 */
[----:B----4-:R-:W-:Y:S02]  /*86b0*/  FSEL R172, R207, -INF , P3 ;  /* 0xff800000cfac7808 */ /* 0x010fe40001800000 */
[----:B------:R-:W-:Y:S02]  /*86c0*/  FMNMX.FTZ R157, R204, R157, !PT ;  /* 0x0000009dcc9d7209 */ /* 0x000fe40007810000 */
[----:B------:R-:W-:Y:S01]  /*86d0*/  ISETP.GT.AND P3, PT, R152, 0x10, PT ;  /* 0x000000109800780c */ /* 0x000fe20003f64270 */
[----:B------:R3:W-:Y:S01]  /*86e0*/  MUFU.TANH R210, R153 ;  /* 0x0000009900d27308 */ /* 0x0007e20000002400 */
[----:B-1----:R-:W-:Y:S02]  /*86f0*/  FMNMX.FTZ R160, R172, R157, !PT ;  /* 0x0000009daca07209 */ /* 0x002fe40007810000 */
[----:B-----5:R-:W-:Y:S02]  /*8700*/  FSEL R203, R209, -INF , P3 ;  /* 0xff800000d1cb7808 */ /* 0x020fe40001800000 */
[----:B------:R-:W-:-:S03]  /*8710*/  ISETP.GT.AND P3, PT, R152, 0x18, PT ;  /* 0x000000189800780c */ /* 0x000fc60003f64270 */
[----:B------:R-:W1:Y:S01]  /*8720*/  MUFU.TANH R165, R165 ;  /* 0x000000a500a57308 */ /* 0x000e620000002400 */
[----:B---3--:R-:W-:Y:S01]  /*8730*/  FMUL.FTZ R153, R173, UR60 ;  /* 0x0000003cad997c20 */ /* 0x008fe20008410000 */
[----:B------:R-:W-:Y:S02]  /*8740*/  FSEL R173, R208, -INF , P4 ;  /* 0xff800000d0ad7808 */ /* 0x000fe40002000000 */
[----:B------:R-:W-:Y:S02]  /*8750*/  ISETP.GT.AND P4, PT, R152, 0x11, PT ;  /* 0x000000119800780c */ /* 0x000fe40003f84270 */
[----:B------:R-:W-:Y:S02]  /*8760*/  FMNMX.FTZ R160, R173, R160, !PT ;  /* 0x000000a0ada07209 */ /* 0x000fe40007810000 */
[----:B------:R0:W3:Y:S02]  /*8770*/  MUFU.TANH R211, R169 ;  /* 0x000000a900d37308 */ /* 0x0000e40000002400 */
[----:B------:R-:W-:-:S06]  /*8780*/  FMNMX.FTZ R160, R203, R160, !PT ;  /* 0x000000a0cba07209 */ /* 0x000fcc0007810000 */
[----:B------:R4:W5:Y:S01]  /*8790*/  MUFU.TANH R212, R156 ;  /* 0x0000009c00d47308 */ /* 0x0009620000002400 */
[----:B0-----:R-:W-:Y:S02]  /*87a0*/  FSEL R169, R161, -INF , P4 ;  /* 0xff800000a1a97808 */ /* 0x001fe40002000000 */
[----:B------:R-:W-:-:S05]  /*87b0*/  ISETP.GT.AND P4, PT, R152, 0x19, PT ;  /* 0x000000199800780c */ /* 0x000fca0003f84270 */
[----:B------:R0:W5:Y:S01]  /*87c0*/  MUFU.TANH R207, R153 ;  /* 0x0000009900cf7308 */ /* 0x0001620000002400 */
[----:B----4-:R-:W-:Y:S01]  /*87d0*/  FMUL.FTZ R156, R176, UR60 ;  /* 0x0000003cb09c7c20 */ /* 0x010fe20008410000 */
[----:B--2---:R-:W-:Y:S02]  /*87e0*/  FSEL R176, R164, -INF , P3 ;  /* 0xff800000a4b07808 */ /* 0x004fe40001800000 */
[C---:B------:R-:W-:Y:S02]  /*87f0*/  ISETP.GT.AND P3, PT, R152.reuse, 0x20, PT ;  /* 0x000000209800780c */ /* 0x040fe40003f64270 */
[----:B-1----:R-:W-:Y:S02]  /*8800*/  FSEL R164, R165, -INF , P4 ;  /* 0xff800000a5a47808 */ /* 0x002fe40002000000 */
[----:B------:R1:W2:Y:S01]  /*8810*/  MUFU.TANH R157, R156 ;  /* 0x0000009c009d7308 */ /* 0x0002a20000002400 */
[----:B0-----:R-:W-:Y:S02]  /*8820*/  FMNMX.FTZ R153, R169, R160, !PT ;  /* 0x000000a0a9997209 */ /* 0x001fe40007810000 */
[----:B------:R-:W-:-:S02]  /*8830*/  ISETP.GT.AND P4, PT, R152, 0x21, PT ;  /* 0x000000219800780c */ /* 0x000fc40003f84270 */
[----:B------:R-:W-:Y:S02]  /*8840*/  FMNMX.FTZ R153, R176, R153, !PT ;  /* 0x00000099b0997209 */ /* 0x000fe40007810000 */
[----:B------:R-:W-:Y:S01]  /*8850*/  FSEL R165, R210, -INF , P3 ;  /* 0xff800000d2a57808 */ /* 0x000fe20001800000 */
[----:B------:R0:W4:Y:S01]  /*8860*/  MUFU.TANH R209, R177 ;  /* 0x000000b100d17308 */ /* 0x0001220000002400 */
[----:B-1----:R-:W-:Y:S02]  /*8870*/  FMNMX.FTZ R156, R164, R153, !PT ;  /* 0x00000099a49c7209 */ /* 0x002fe40007810000 */
[----:B------:R-:W-:Y:S02]  /*8880*/  ISETP.GT.AND P3, PT, R152, 0x28, PT ;  /* 0x000000289800780c */ /* 0x000fe40003f64270 */
[----:B---3--:R-:W-:Y:S01]  /*8890*/  FSEL R160, R211, -INF , P4 ;  /* 0xff800000d3a07808 */ /* 0x008fe20002000000 */
[----:B------:R-:W-:Y:S01]  /*88a0*/  FMUL.FTZ R211, R166, UR60 ;  /* 0x0000003ca6d37c20 */ /* 0x000fe20008410000 */
[----:B------:R-:W-:Y:S01]  /*88b0*/  FMNMX.FTZ R153, R165, R156, !PT ;  /* 0x0000009ca5997209 */ /* 0x000fe20007810000 */
[----:B------:R1:W3:Y:S01]  /*88c0*/  MUFU.TANH R210, R180 ;  /* 0x000000b400d27308 */ /* 0x0002e20000002400 */
[----:B------:R-:W-:Y:S01]  /*88d0*/  ISETP.GT.AND P4, PT, R152, 0x29, PT ;  /* 0x000000299800780c */ /* 0x000fe20003f84270 */
[----:B0-----:R-:W-:Y:S01]  /*88e0*/  FMUL.FTZ R177, R154, UR60 ;  /* 0x0000003c9ab17c20 */ /* 0x001fe20008410000 */
[----:B-----5:R-:W-:-:S02]  /*88f0*/  FSEL R161, R212, -INF , P3 ;  /* 0xff800000d4a17808 */ /* 0x020fc40001800000 */
[----:B------:R-:W-:Y:S02]  /*8900*/  FMNMX.FTZ R208, R160, R153, !PT ;  /* 0x00000099a0d07209 */ /* 0x000fe40007810000 */
[C---:B------:R-:W-:Y:S01]  /*8910*/  ISETP.GT.AND P3, PT, R152.reuse, 0x30, PT ;  /* 0x000000309800780c */ /* 0x040fe20003f64270 */
[----:B------:R-:W0:Y:S01]  /*8920*/  MUFU.TANH R181, R181 ;  /* 0x000000b500b57308 */ /* 0x000e220000002400 */
[----:B------:R-:W-:Y:S02]  /*8930*/  FSEL R156, R207, -INF , P4 ;  /* 0xff800000cf9c7808 */ /* 0x000fe40002000000 */
[----:B------:R-:W-:Y:S01]  /*8940*/  FMNMX.FTZ R153, R161, R208, !PT ;  /* 0x000000d0a1997209 */ /* 0x000fe20007810000 */
[----:B------:R-:W-:Y:S01]  /*8950*/  FMUL.FTZ R208, R159, UR60 ;  /* 0x0000003c9fd07c20 */ /* 0x000fe20008410000 */
[----:B------:R-:W-:Y:S01]  /*8960*/  ISETP.GT.AND P4, PT, R152, 0x31, PT ;  /* 0x000000319800780c */ /* 0x000fe20003f84270 */
[----:B------:R-:W5:Y:S01]  /*8970*/  SHFL.IDX PT, R159, R206, 0x1, 0x1c1f ;  /* 0x003c1f00ce9f7f89 */ /* 0x000f6200000e0000 */
[----:B--2---:R-:W-:Y:S01]  /*8980*/  FSEL R157, R157, -INF , P3 ;  /* 0xff8000009d9d7808 */ /* 0x004fe20001800000 */
[----:B------:R-:W2:Y:S01]  /*8990*/  MUFU.TANH R177, R177 ;  /* 0x000000b100b17308 */ /* 0x000ea20000002400 */
[----:B-1----:R-:W-:-:S02]  /*89a0*/  FMNMX.FTZ R180, R156, R153, !PT ;  /* 0x000000999cb47209 */ /* 0x002fc40007810000 */
[----:B------:R-:W-:Y:S02]  /*89b0*/  ISETP.GT.AND P3, PT, R152, 0x38, PT ;  /* 0x000000389800780c */ /* 0x000fe40003f64270 */
[----:B----4-:R-:W-:Y:S01]  /*89c0*/  FSEL R154, R209, -INF , P4 ;  /* 0xff800000d19a7808 */ /* 0x010fe20002000000 */
[----:B------:R-:W-:Y:S01]  /*89d0*/  FMUL.FTZ R209, R162, UR60 ;  /* 0x0000003ca2d17c20 */ /* 0x000fe20008410000 */
[----:B------:R-:W-:Y:S01]  /*89e0*/  FMNMX.FTZ R207, R157, R180, !PT ;  /* 0x000000b49dcf7209 */ /* 0x000fe20007810000 */
[----:B------:R-:W1:Y:S01]  /*89f0*/  MUFU.TANH R155, R155 ;  /* 0x0000009b009b7308 */ /* 0x000e620000002400 */
[----:B------:R-:W-:Y:S02]  /*8a00*/  ISETP.GT.AND P4, PT, R152, 0x39, PT ;  /* 0x000000399800780c */ /* 0x000fe40003f84270 */
[----:B---3--:R-:W-:Y:S01]  /*8a10*/  FSEL R153, R210, -INF , P3 ;  /* 0xff800000d2997808 */ /* 0x008fe20001800000 */
[----:B------:R-:W-:Y:S01]  /*8a20*/  FMUL.FTZ R210, R163, UR60 ;  /* 0x0000003ca3d27c20 */ /* 0x000fe20008410000 */
[----:B------:R-:W-:Y:S01]  /*8a30*/  FMNMX.FTZ R180, R154, R207, !PT ;  /* 0x000000cf9ab47209 */ /* 0x000fe20007810000 */
[----:B------:R-:W-:Y:S01]  /*8a40*/  FMUL.FTZ R207, R158, UR60 ;  /* 0x0000003c9ecf7c20 */ /* 0x000fe20008410000 */
[----:B0-----:R-:W-:Y:S01]  /*8a50*/  FSEL R152, R181, -INF , P4 ;  /* 0xff800000b5987808 */ /* 0x001fe20002000000 */
[----:B------:R-:W-:Y:S01]  /*8a60*/  MUFU.TANH R208, R208 ;  /* 0x000000d000d07308 */ /* 0x000fe20000002400 */
[----:B------:R-:W-:-:S04]  /*8a70*/  FMNMX.FTZ R181, R153, R180, !PT ;  /* 0x000000b499b57209 */ /* 0x000fc80007810000 */
[----:B------:R-:W-:Y:S02]  /*8a80*/  FMNMX.FTZ R181, R152, R181, !PT ;  /* 0x000000b598b57209 */ /* 0x000fe40007810000 */
[----:B-----5:R-:W-:Y:S01]  /*8a90*/  IADD3 R162, R159, -UR7, R168 ;  /* 0x800000079fa27c10 */ /* 0x020fe2000fffe0a8 */
[----:B------:R-:W0:Y:S01]  /*8aa0*/  MUFU.TANH R207, R207 ;  /* 0x000000cf00cf7308 */ /* 0x000e220000002400 */
[----:B------:R-:W-:Y:S01]  /*8ab0*/  R2UR UR7, R201 ;  /* 0x00000000c90772ca */ /* 0x000fe200000e0000 */
[----:B------:R-:W3:Y:S01]  /*8ac0*/  SHFL.BFLY PT, R158, R181, 0x2, 0x1f ;  /* 0x0c401f00b59e7f89 */ /* 0x000ee200000e0000 */
[C---:B------:R-:W-:Y:S02]  /*8ad0*/  ISETP.GT.AND P3, PT, R162.reuse, RZ, PT ;  /* 0x000000ffa200720c */ /* 0x040fe40003f64270 */
[C---:B------:R-:W-:Y:S02]  /*8ae0*/  ISETP.GT.AND P4, PT, R162.reuse, 0x1, PT ;  /* 0x00000001a200780c */ /* 0x040fe40003f84270 */
[----:B--2---:R-:W-:Y:S01]  /*8af0*/  FSEL R166, R177, -INF , P3 ;  /* 0xff800000b1a67808 */ /* 0x004fe20001800000 */
[----:B------:R-:W2:Y:S01]  /*8b00*/  MUFU.TANH R209, R209 ;  /* 0x000000d100d17308 */ /* 0x000ea20000002400 */
[----:B------:R-:W-:-:S02]  /*8b10*/  ISETP.GT.AND P3, PT, R162, 0x8, PT ;  /* 0x00000008a200780c */ /* 0x000fc40003f64270 */
[----:B-1----:R-:W-:Y:S02]  /*8b20*/  FSEL R167, R155, -INF , P4 ;  /* 0xff8000009ba77808 */ /* 0x002fe40002000000 */
[C---:B------:R-:W-:Y:S02]  /*8b30*/  ISETP.GT.AND P4, PT, R162.reuse, 0x9, PT ;  /* 0x00000009a200780c */ /* 0x040fe40003f84270 */
[C---:B------:R-:W-:Y:S01]  /*8b40*/  ISETP.GT.AND P6, PT, R162.reuse, 0x20, PT ;  /* 0x00000020a200780c */ /* 0x040fe20003fc4270 */
[----:B------:R-:W1:Y:S01]  /*8b50*/  MUFU.TANH R210, R210 ;  /* 0x000000d200d27308 */ /* 0x000e620000002400 */
[----:B0-----:R-:W-:Y:S02]  /*8b60*/  FSEL R207, R207, -INF , P3 ;  /* 0xff800000cfcf7808 */ /* 0x001fe40001800000 */
[----:B------:R-:W-:Y:S02]  /*8b70*/  ISETP.GT.AND P3, PT, R162, 0x10, PT ;  /* 0x00000010a200780c */ /* 0x000fe40003f64270 */
[----:B------:R-:W-:-:S02]  /*8b80*/  FSEL R208, R208, -INF , P4 ;  /* 0xff800000d0d07808 */ /* 0x000fc40002000000 */
[----:B------:R-:W-:Y:S01]  /*8b90*/  ISETP.GT.AND P4, PT, R162, 0x11, PT ;  /* 0x00000011a200780c */ /* 0x000fe20003f84270 */
[----:B------:R-:W0:Y:S01]  /*8ba0*/  MUFU.TANH R211, R211 ;  /* 0x000000d300d37308 */ /* 0x000e220000002400 */
[----:B--2---:R-:W-:Y:S02]  /*8bb0*/  FSEL R209, R209, -INF , P3 ;  /* 0xff800000d1d17808 */ /* 0x004fe40001800000 */
[----:B---3--:R-:W-:Y:S02]  /*8bc0*/  FMNMX.FTZ R163, R181, R158, !PT ;  /* 0x0000009eb5a37209 */ /* 0x008fe40007810000 */
[----:B------:R-:W-:Y:S02]  /*8bd0*/  FMNMX.FTZ R158, R166, R199, !PT ;  /* 0x000000c7a69e7209 */ /* 0x000fe40007810000 */
[----:B------:R-:W-:Y:S01]  /*8be0*/  ISETP.GT.AND P3, PT, R162, 0x18, PT ;  /* 0x00000018a200780c */ /* 0x000fe20003f64270 */
[----:B------:R-:W2:Y:S01]  /*8bf0*/  MUFU.TANH R213, R213 ;  /* 0x000000d500d57308 */ /* 0x000ea20000002400 */
[----:B------:R-:W-:Y:S01]  /*8c00*/  FMNMX.FTZ R158, R167, R158, !PT ;  /* 0x0000009ea79e7209 */ /* 0x000fe20007810000 */
[----:B------:R-:W3:Y:S01]  /*8c10*/  SHFL.BFLY PT, R180, R163, 0x1, 0x1f ;  /* 0x0c201f00a3b47f89 */ /* 0x000ee200000e0000 */
[----:B-1----:R-:W-:-:S02]  /*8c20*/  FSEL R210, R210, -INF , P4 ;  /* 0xff800000d2d27808 */ /* 0x002fc40002000000 */
[----:B------:R-:W-:Y:S02]  /*8c30*/  FMNMX.FTZ R155, R207, R158, !PT ;  /* 0x0000009ecf9b7209 */ /* 0x000fe40007810000 */
[----:B------:R-:W-:Y:S01]  /*8c40*/  ISETP.GT.AND P4, PT, R162, 0x19, PT ;  /* 0x00000019a200780c */ /* 0x000fe20003f84270 */
[----:B------:R-:W1:Y:S01]  /*8c50*/  MUFU.TANH R214, R214 ;  /* 0x000000d600d67308 */ /* 0x000e620000002400 */
[----:B------:R-:W-:Y:S02]  /*8c60*/  FMNMX.FTZ R158, R208, R155, !PT ;  /* 0x0000009bd09e7209 */ /* 0x000fe40007810000 */
[----:B0-----:R-:W-:Y:S02]  /*8c70*/  FSEL R211, R211, -INF , P3 ;  /* 0xff800000d3d37808 */ /* 0x001fe40001800000 */
[----:B------:R-:W-:Y:S02]  /*8c80*/  FMNMX.FTZ R155, R209, R158, !PT ;  /* 0x0000009ed19b7209 */ /* 0x000fe40007810000 */
[----:B------:R-:W-:Y:S01]  /*8c90*/  ISETP.GT.AND P3, PT, R162, 0x21, PT ;  /* 0x00000021a200780c */ /* 0x000fe20003f64270 */
[----:B------:R-:W0:Y:S01]  /*8ca0*/  MUFU.TANH R171, R171 ;  /* 0x000000ab00ab7308 */ /* 0x000e220000002400 */
[----:B------:R-:W-:-:S02]  /*8cb0*/  FMNMX.FTZ R158, R210, R155, !PT ;  /* 0x0000009bd29e7209 */ /* 0x000fc40007810000 */
[----:B--2---:R-:W-:Y:S02]  /*8cc0*/  FSEL R213, R213, -INF , P4 ;  /* 0xff800000d5d57808 */ /* 0x004fe40002000000 */
[----:B------:R-:W-:Y:S02]  /*8cd0*/  FMNMX.FTZ R158, R211, R158, !PT ;  /* 0x0000009ed39e7209 */ /* 0x000fe40007810000 */
[----:B------:R-:W-:Y:S01]  /*8ce0*/  ISETP.GT.AND P4, PT, R162, 0x28, PT ;  /* 0x00000028a200780c */ /* 0x000fe20003f84270 */
[----:B------:R-:W2:Y:S01]  /*8cf0*/  MUFU.TANH R174, R174 ;  /* 0x000000ae00ae7308 */ /* 0x000ea20000002400 */
[----:B-1----:R-:W-:Y:S02]  /*8d00*/  FSEL R214, R214, -INF , P6 ;  /* 0xff800000d6d67808 */ /* 0x002fe40003000000 */
[----:B------:R-:W-:Y:S02]  /*8d10*/  FMNMX.FTZ R155, R213, R158, !PT ;  /* 0x0000009ed59b7209 */ /* 0x000fe40007810000 */
[----:B------:R-:W-:-:S02]  /*8d20*/  ISETP.GT.AND P5, PT, R162, 0x29, PT ;  /* 0x00000029a200780c */ /* 0x000fc40003fa4270 */
[----:B------:R-:W-:Y:S01]  /*8d30*/  FMNMX.FTZ R158, R214, R155, !PT ;  /* 0x0000009bd69e7209 */ /* 0x000fe20007810000 */
[----:B------:R-:W1:Y:S01]  /*8d40*/  MUFU.TANH R159, R175 ;  /* 0x000000af009f7308 */ /* 0x000e620000002400 */
[----:B0-----:R-:W-:Y:S02]  /*8d50*/  FSEL R215, R171, -INF , P3 ;  /* 0xff800000abd77808 */ /* 0x001fe40001800000 */
[----:B------:R-:W-:Y:S02]  /*8d60*/  ISETP.GT.AND P6, PT, R162, 0x30, PT ;  /* 0x00000030a200780c */ /* 0x000fe40003fc4270 */
[----:B------:R-:W-:Y:S02]  /*8d70*/  FMNMX.FTZ R155, R215, R158, !PT ;  /* 0x0000009ed79b7209 */ /* 0x000fe40007810000 */
[----:B---3--:R-:W-:Y:S01]  /*8d80*/  FMNMX.FTZ R168, R163, R180, !PT ;  /* 0x000000b4a3a87209 */ /* 0x008fe20007810000 */
[----:B------:R-:W0:Y:S01]  /*8d90*/  MUFU.TANH R178, R178 ;  /* 0x000000b200b27308 */ /* 0x000e220000002400 */
[----:B--2---:R-:W-:-:S02]  /*8da0*/  FSEL R212, R174, -INF , P4 ;  /* 0xff800000aed47808 */ /* 0x004fc40002000000 */
[----:B------:R-:W-:Y:S01]  /*8db0*/  ISETP.GT.AND P4, PT, R162, 0x31, PT ;  /* 0x00000031a200780c */ /* 0x000fe20003f84270 */
[----:B------:R-:W-:Y:S01]  /*8dc0*/  FMUL.FTZ R206, R168, UR6 ;  /* 0x00000006a8ce7c20 */ /* 0x000fe20008410000 */
[----:B------:R-:W-:Y:S02]  /*8dd0*/  FMNMX.FTZ R158, R212, R155, !PT ;  /* 0x0000009bd49e7209 */ /* 0x000fe40007810000 */
[----:B------:R-:W-:Y:S01]  /*8de0*/  FSETP.NEU.FTZ.AND P3, PT, R168, -INF , PT ;  /* 0xff800000a800780b */ /* 0x000fe20003f7d000 */
[----:B------:R-:W2:Y:S01]  /*8df0*/  MUFU.TANH R179, R179 ;  /* 0x000000b300b37308 */ /* 0x000ea20000002400 */
[----:B-1----:R-:W-:Y:S02]  /*8e00*/  FSEL R159, R159, -INF , P5 ;  /* 0xff8000009f9f7808 */ /* 0x002fe40002800000 */
[----:B------:R-:W-:Y:S02]  /*8e10*/  ISETP.GT.AND P5, PT, R162, 0x38, PT ;  /* 0x00000038a200780c */ /* 0x000fe40003fa4270 */
[----:B------:R-:W-:-:S02]  /*8e20*/  FMNMX.FTZ R174, R159, R158, !PT ;  /* 0x0000009e9fae7209 */ /* 0x000fc40007810000 */
[----:B------:R-:W-:Y:S01]  /*8e30*/  FSEL R206, R206, RZ, P3 ;  /* 0x000000ffcece7208 */ /* 0x000fe20001800000 */
[----:B------:R-:W1:Y:S01]  /*8e40*/  MUFU.TANH R182, R182 ;  /* 0x000000b600b67308 */ /* 0x000e620000002400 */
[----:B0-----:R-:W-:-:S03]  /*8e50*/  FSEL R155, R178, -INF , P6 ;  /* 0xff800000b29b7808 */ /* 0x001fc60003000000 */
[--C-:B------:R-:W-:Y:S01]  /*8e60*/  FFMA.FTZ R177, R164, UR6, -R206.reuse ;  /* 0x00000006a4b17c23 */ /* 0x100fe200080108ce */
[----:B------:R-:W-:Y:S01]  /*8e70*/  FMNMX.FTZ R163, R155, R174, !PT ;  /* 0x000000ae9ba37209 */ /* 0x000fe20007810000 */
[--C-:B------:R-:W-:Y:S01]  /*8e80*/  FFMA.FTZ R171, R204, UR6, -R206.reuse ;  /* 0x00000006ccab7c23 */ /* 0x100fe200080108ce */
[--C-:B------:R-:W-:Y:S01]  /*8e90*/  FFMA.FTZ R204, R152, UR6, -R206.reuse ;  /* 0x0000000698cc7c23 */ /* 0x100fe200080108ce */
[----:B------:R-:W0:Y:S01]  /*8ea0*/  MUFU.TANH R183, R183 ;  /* 0x000000b700b77308 */ /* 0x000e220000002400 */
[----:B--2---:R-:W-:Y:S01]  /*8eb0*/  FSEL R158, R179, -INF , P4 ;  /* 0xff800000b39e7808 */ /* 0x004fe20002000000 */
[--C-:B------:R-:W-:Y:S01]  /*8ec0*/  FFMA.FTZ R181, R156, UR6, -R206.reuse ;  /* 0x000000069cb57c23 */ /* 0x100fe200080108ce */
[----:B------:R-:W-:Y:S01]  /*8ed0*/  ISETP.GT.AND P4, PT, R162, 0x39, PT ;  /* 0x00000039a200780c */ /* 0x000fe20003f84270 */
[--C-:B------:R-:W-:Y:S01]  /*8ee0*/  FFMA.FTZ R170, R205, UR6, -R206.reuse ;  /* 0x00000006cdaa7c23 */ /* 0x100fe200080108ce */
[----:B------:R-:W-:Y:S01]  /*8ef0*/  FMNMX.FTZ R175, R158, R163, !PT ;  /* 0x000000a39eaf7209 */ /* 0x000fe20007810000 */
[--C-:B------:R-:W-:Y:S01]  /*8f00*/  FFMA.FTZ R172, R172, UR6, -R206.reuse ;  /* 0x00000006acac7c23 */ /* 0x100fe200080108ce */
[--C-:B------:R-:W-:Y:S01]  /*8f10*/  FFMA.FTZ R173, R173, UR6, -R206.reuse ;  /* 0x00000006adad7c23 */ /* 0x100fe200080108ce */
[--C-:B------:R-:W-:Y:S01]  /*8f20*/  FFMA.FTZ R176, R176, UR6, -R206.reuse ;  /* 0x00000006b0b07c23 */ /* 0x100fe200080108ce */
[----:B-1----:R-:W-:Y:S01]  /*8f30*/  FSEL R162, R182, -INF , P5 ;  /* 0xff800000b6a27808 */ /* 0x002fe20002800000 */
[--C-:B------:R-:W-:Y:S01]  /*8f40*/  FFMA.FTZ R180, R161, UR6, -R206.reuse ;  /* 0x00000006a1b47c23 */ /* 0x100fe200080108ce */
[--C-:B------:R-:W-:Y:S01]  /*8f50*/  FFMA.FTZ R182, R157, UR6, -R206.reuse ;  /* 0x000000069db67c23 */ /* 0x100fe200080108ce */
[----:B------:R-:W-:Y:S01]  /*8f60*/  MUFU.EX2 R170, R170 ;  /* 0x000000aa00aa7308 */ /* 0x000fe20000000800 */
[----:B------:R-:W-:Y:S01]  /*8f70*/  FMNMX.FTZ R174, R162, R175, !PT ;  /* 0x000000afa2ae7209 */ /* 0x000fe20007810000 */
[--C-:B------:R-:W-:Y:S01]  /*8f80*/  FFMA.FTZ R175, R169, UR6, -R206.reuse ;  /* 0x00000006a9af7c23 */ /* 0x100fe200080108ce */
[----:B0-----:R-:W-:Y:S01]  /*8f90*/  FSEL R163, R183, -INF , P4 ;  /* 0xff800000b7a37808 */ /* 0x001fe20002000000 */
[----:B------:R-:W-:-:S04]  /*8fa0*/  FFMA.FTZ R183, R154, UR6, -R206 ;  /* 0x000000069ab77c23 */ /* 0x000fc800080108ce */
[----:B------:R-:W-:Y:S01]  /*8fb0*/  MUFU.EX2 R171, R171 ;  /* 0x000000ab00ab7308 */ /* 0x000fe20000000800 */
[----:B------:R-:W-:Y:S01]  /*8fc0*/  FMNMX.FTZ R178, R163, R174, !PT ;  /* 0x000000aea3b27209 */ /* 0x000fe20007810000 */
[--C-:B------:R-:W-:Y:S01]  /*8fd0*/  FFMA.FTZ R174, R203, UR6, -R206.reuse ;  /* 0x00000006cbae7c23 */ /* 0x100fe200080108ce */
[----:B------:R-:W-:-:S03]  /*8fe0*/  FFMA.FTZ R203, R153, UR6, -R206 ;  /* 0x0000000699cb7c23 */ /* 0x000fc600080108ce */
[----:B------:R-:W0:Y:S02]  /*8ff0*/  SHFL.BFLY PT, R179, R178, 0x2, 0x1f ;  /* 0x0c401f00b2b37f89 */ /* 0x000e2400000e0000 */
[----:B------:R-:W-:Y:S08]  /*9000*/  MUFU.EX2 R172, R172 ;  /* 0x000000ac00ac7308 */ /* 0x000ff00000000800 */
[----:B------:R-:W-:Y:S08]  /*9010*/  MUFU.EX2 R173, R173 ;  /* 0x000000ad00ad7308 */ /* 0x000ff00000000800 */
[----:B------:R-:W-:Y:S01]  /*9020*/  MUFU.EX2 R174, R174 ;  /* 0x000000ae00ae7308 */ /* 0x000fe20000000800 */
[----:B0-----:R-:W-:Y:S01]  /*9030*/  FMNMX.FTZ R164, R178, R179, !PT ;  /* 0x000000b3b2a47209 */ /* 0x001fe20007810000 */
[--C-:B------:R-:W-:Y:S01]  /*9040*/  FFMA.FTZ R179, R160, UR6, -R206.reuse ;  /* 0x00000006a0b37c23 */ /* 0x100fe200080108ce */
[----:B------:R-:W-:-:S05]  /*9050*/  FFMA.FTZ R178, R165, UR6, -R206 ;  /* 0x00000006a5b27c23 */ /* 0x000fca00080108ce */
[----:B------:R-:W-:Y:S01]  /*9060*/  MUFU.EX2 R175, R175 ;  /* 0x000000af00af7308 */ /* 0x000fe20000000800 */
[----:B------:R-:W0:Y:S07]  /*9070*/  SHFL.BFLY PT, R169, R164, 0x1, 0x1f ;  /* 0x0c201f00a4a97f89 */ /* 0x000e2e00000e0000 */
[----:B------:R-:W-:Y:S08]  /*9080*/  MUFU.EX2 R176, R176 ;  /* 0x000000b000b07308 */ /* 0x000ff00000000800 */
[----:B------:R-:W-:Y:S08]  /*9090*/  MUFU.EX2 R177, R177 ;  /* 0x000000b100b17308 */ /* 0x000ff00000000800 */
[----:B------:R-:W-:Y:S01]  /*90a0*/  MUFU.EX2 R178, R178 ;  /* 0x000000b200b27308 */ /* 0x000fe20000000800 */
[----:B0-----:R-:W-:-:S04]  /*90b0*/  FMNMX.FTZ R169, R164, R169, !PT ;  /* 0x000000a9a4a97209 */ /* 0x001fc80007810000 */
[C---:B------:R-:W-:Y:S01]  /*90c0*/  FSETP.NEU.FTZ.AND P4, PT, R169.reuse, -INF , PT ;  /* 0xff800000a900780b */ /* 0x040fe20003f9d000 */
[C---:B------:R-:W-:Y:S02]  /*90d0*/  FMUL.FTZ R153, R169.reuse, UR6 ;  /* 0x00000006a9997c20 */ /* 0x040fe40008410000 */
[----:B------:R-:W-:Y:S01]  /*90e0*/  MUFU.EX2 R179, R179 ;  /* 0x000000b300b37308 */ /* 0x000fe20000000800 */
[----:B------:R-:W-:Y:S02]  /*90f0*/  FSEL R154, R169, RZ, P4 ;  /* 0x000000ffa99a7208 */ /* 0x000fe40002000000 */
[----:B------:R-:W-:Y:S02]  /*9100*/  FSEL R152, R153, RZ, P4 ;  /* 0x000000ff99987208 */ /* 0x000fe40002000000 */
[----:B------:R-:W-:Y:S01]  /*9110*/  FSEL R153, R168, RZ, P3 ;  /* 0x000000ffa8997208 */ /* 0x000fe20001800000 */
[----:B------:R-:W-:Y:S01]  /*9120*/  FADD.FTZ R154, -R154, R199 ;  /* 0x000000c79a9a7221 */ /* 0x000fe20000010100 */
[----:B------:R-:W-:Y:S01]  /*9130*/  ISETP.NE.AND P3, PT, R191, RZ, PT ;  /* 0x000000ffbf00720c */ /* 0x000fe20003f65270 */
[--C-:B------:R-:W-:Y:S01]  /*9140*/  FFMA.FTZ R216, R213, UR6, -R152.reuse ;  /* 0x00000006d5d87c23 */ /* 0x100fe20008010898 */
[----:B------:R-:W-:Y:S01]  /*9150*/  FFMA.FTZ R205, R166, UR6, -R152 ;  /* 0x00000006a6cd7c23 */ /* 0x000fe20008010898 */
[----:B------:R-:W-:Y:S01]  /*9160*/  FADD.FTZ R153, -R153, R200 ;  /* 0x000000c899997221 */ /* 0x000fe20000010100 */
[----:B------:R-:W-:Y:S01]  /*9170*/  FMUL.FTZ R154, R154, UR6 ;  /* 0x000000069a9a7c20 */ /* 0x000fe20008410000 */
[--C-:B------:R-:W-:Y:S01]  /*9180*/  FFMA.FTZ R206, R167, UR6, -R152.reuse ;  /* 0x00000006a7ce7c23 */ /* 0x100fe20008010898 */
[----:B------:R-:W-:Y:S01]  /*9190*/  FFMA.FTZ R207, R207, UR6, -R152 ;  /* 0x00000006cfcf7c23 */ /* 0x000fe20008010898 */
[----:B------:R-:W-:Y:S01]  /*91a0*/  FMUL.FTZ R219, R153, UR6 ;  /* 0x0000000699db7c20 */ /* 0x000fe20008410000 */
[----:B------:R-:W0:Y:S01]  /*91b0*/  MUFU.EX2 R218, R154 ;  /* 0x0000009a00da7308 */ /* 0x000e220000000800 */
[----:B------:R-:W-:-:S02]  /*91c0*/  @!P2 VIADD R153, R197, 0x38840 ;  /* 0x00038840c599a836 */ /* 0x000fc40000000000 */
[--C-:B------:R-:W-:Y:S01]  /*91d0*/  FFMA.FTZ R208, R208, UR6, -R152.reuse ;  /* 0x00000006d0d07c23 */ /* 0x100fe20008010898 */
[--C-:B------:R-:W-:Y:S01]  /*91e0*/  FFMA.FTZ R213, R214, UR6, -R152.reuse ;  /* 0x00000006d6d57c23 */ /* 0x100fe20008010898 */
[--C-:B------:R-:W-:Y:S01]  /*91f0*/  FFMA.FTZ R209, R209, UR6, -R152.reuse ;  /* 0x00000006d1d17c23 */ /* 0x100fe20008010898 */
[----:B------:R-:W-:Y:S01]  /*9200*/  @!P3 IMAD R156, R202, 0x40, R189 ;  /* 0x00000040ca9cb824 */ /* 0x000fe200078e02bd */
[----:B------:R-:W-:Y:S01]  /*9210*/  @!P2 PRMT R153, RZ, 0x654, R153 ;  /* 0x00000654ff99a816 */ /* 0x000fe20000000099 */
[--C-:B------:R-:W-:Y:S01]  /*9220*/  FFMA.FTZ R210, R210, UR6, -R152.reuse ;  /* 0x00000006d2d27c23 */ /* 0x100fe20008010898 */
[----:B------:R-:W1:Y:S01]  /*9230*/  MUFU.EX2 R219, R219 ;  /* 0x000000db00db7308 */ /* 0x000e620000000800 */
[----:B------:R-:W-:Y:S02]  /*9240*/  @!P3 IMAD R160, R156, 0x4, R195 ;  /* 0x000000049ca0b824 */ /* 0x000fe400078e02c3 */
[--C-:B------:R-:W-:Y:S01]  /*9250*/  FFMA.FTZ R211, R211, UR6, -R152.reuse ;  /* 0x00000006d3d37c23 */ /* 0x100fe20008010898 */
[--C-:B------:R-:W-:Y:S01]  /*9260*/  FFMA.FTZ R214, R215, UR6, -R152.reuse ;  /* 0x00000006d7d67c23 */ /* 0x100fe20008010898 */
[--C-:B------:R-:W-:Y:S01]  /*9270*/  FFMA.FTZ R212, R212, UR6, -R152.reuse ;  /* 0x00000006d4d47c23 */ /* 0x100fe20008010898 */
[--C-:B------:R-:W-:Y:S01]  /*9280*/  FFMA.FTZ R215, R159, UR6, -R152.reuse ;  /* 0x000000069fd77c23 */ /* 0x100fe20008010898 */
[----:B------:R2:W-:Y:S01]  /*9290*/  @!P2 SYNCS.ARRIVE.TRANS64.RED.A1T0 RZ, [R153+URZ], RZ ;  /* 0x000000ff99ffa9a7 */ /* 0x0005e2000810043f */
[--C-:B------:R-:W-:Y:S01]  /*92a0*/  FFMA.FTZ R199, R158, UR6, -R152.reuse ;  /* 0x000000069ec77c23 */ /* 0x100fe20008010898 */
[--C-:B------:R-:W-:Y:S01]  /*92b0*/  FFMA.FTZ R217, R163, UR6, -R152.reuse ;  /* 0x00000006a3d97c23 */ /* 0x100fe20008010898 */
[----:B0-----:R-:W-:Y:S01]  /*92c0*/  @!P3 STS [R160+0x38420], R218 ;  /* 0x038420daa000b388 */ /* 0x001fe20000000800 */
[--C-:B------:R-:W-:Y:S01]  /*92d0*/  FFMA.FTZ R155, R155, UR6, -R152.reuse ;  /* 0x000000069b9b7c23 */ /* 0x100fe20008010898 */
[----:B------:R-:W-:Y:S01]  /*92e0*/  FFMA.FTZ R162, R162, UR6, -R152 ;  /* 0x00000006a2a27c23 */ /* 0x000fe20008010898 */
[----:B------:R-:W-:Y:S01]  /*92f0*/  MUFU.EX2 R205, R205 ;  /* 0x000000cd00cd7308 */ /* 0x000fe20000000800 */
[----:B------:R-:W-:Y:S01]  /*9300*/  F2FP.F16.F32.PACK_AB R152, R171, R170 ;  /* 0x000000aaab98723e */ /* 0x000fe200000000ff */
[----:B------:R-:W-:Y:S01]  /*9310*/  FMUL.FTZ R26, R26, R218 ;  /* 0x000000da1a1a7220 */ /* 0x000fe20000410000 */
[----:B------:R-:W-:Y:S01]  /*9320*/  F2FP.F16.F32.PACK_AB R154, R173, R172 ;  /* 0x000000acad9a723e */ /* 0x000fe200000000ff */
[----:B------:R-:W-:Y:S01]  /*9330*/  FMUL.FTZ R27, R27, R218 ;  /* 0x000000da1b1b7220 */ /* 0x000fe20000410000 */
[----:B-1----:R0:W-:Y:S01]  /*9340*/  @!P3 STS [R160+0x38400], R219 ;  /* 0x038400dba000b388 */ /* 0x0021e20000000800 */
[----:B------:R-:W-:Y:S01]  /*9350*/  F2FP.F16.F32.PACK_AB R156, R175, R174 ;  /* 0x000000aeaf9c723e */ /* 0x000fe200000000ff */
[-C--:B------:R-:W-:Y:S01]  /*9360*/  FMUL.FTZ R24, R24, R219.reuse ;  /* 0x000000db18187220 */ /* 0x080fe20000410000 */
[----:B------:R-:W2:Y:S01]  /*9370*/  MUFU.EX2 R206, R206 ;  /* 0x000000ce00ce7308 */ /* 0x000ea20000000800 */
[----:B------:R-:W-:Y:S01]  /*9380*/  F2FP.F16.F32.PACK_AB R158, R177, R176 ;  /* 0x000000b0b19e723e */ /* 0x000fe200000000ff */
[-C--:B------:R-:W-:Y:S01]  /*9390*/  FMUL.FTZ R25, R25, R219.reuse ;  /* 0x000000db19197220 */ /* 0x080fe20000410000 */
[-C--:B------:R-:W-:Y:S01]  /*93a0*/  FMUL.FTZ R28, R28, R219.reuse ;  /* 0x000000db1c1c7220 */ /* 0x080fe20000410000 */
[-C--:B------:R-:W-:Y:S01]  /*93b0*/  FMUL.FTZ R29, R29, R219.reuse ;  /* 0x000000db1d1d7220 */ /* 0x080fe20000410000 */
[-C--:B------:R-:W-:Y:S01]  /*93c0*/  FMUL.FTZ R30, R30, R218.reuse ;  /* 0x000000da1e1e7220 */ /* 0x080fe20000410000 */
[----:B------:R-:W-:Y:S01]  /*93d0*/  FMUL.FTZ R31, R31, R218 ;  /* 0x000000da1f1f7220 */ /* 0x000fe20000410000 */
[----:B0-----:R-:W-:Y:S01]  /*93e0*/  F2FP.F16.F32.PACK_AB R160, R179, R178 ;  /* 0x000000b2b3a0723e */ /* 0x001fe200000000ff */
        /* <DEDUP_REMOVED lines=8> */
[----:B------:R-:W-:Y:S01]  /*9470*/  MUFU.EX2 R208, R208 ;  /* 0x000000d000d07308 */ /* 0x000fe20000000800 */
[----:B--2---:R-:W-:Y:S01]  /*9480*/  F2FP.F16.F32.PACK_AB R153, R206, R205 ;  /* 0x000000cdce99723e */ /* 0x004fe200000000ff */
        /* <DEDUP_REMOVED lines=127> */
[----:B0-----:R-:W-:Y:S01]  /*9c80*/  F2FP.F16.F32.PACK_AB R155, R208, R207 ;  /* 0x000000cfd09b723e */ /* 0x001fe200000000ff */
[----:B------:R-:W-:Y:S01]  /*9c90*/  BAR.SYNC.DEFER_BLOCKING 0xf, 0x100 ;  /* 0x03c4000000007b1d */ /* 0x000fe20000010000 */
[----:B-1----:R-:W-:Y:S01]  /*9ca0*/  F2FP.F16.F32.PACK_AB R166, R204, R203 ;  /* 0x000000cbcca6723e */ /* 0x002fe200000000ff */
[-C--:B------:R-:W-:Y:S01]  /*9cb0*/  FMUL.FTZ R145, R145, R219.reuse ;  /* 0x000000db91917220 */ /* 0x080fe20000410000 */
[-C--:B------:R-:W-:Y:S01]  /*9cc0*/  FMUL.FTZ R146, R146, R218.reuse ;  /* 0x000000da92927220 */ /* 0x080fe20000410000 */
[-C--:B------:R-:W-:Y:S01]  /*9cd0*/  FMUL.FTZ R147, R147, R218.reuse ;  /* 0x000000da93937220 */ /* 0x080fe20000410000 */
[-C--:B------:R-:W-:Y:S01]  /*9ce0*/  FMUL.FTZ R148, R148, R219.reuse ;  /* 0x000000db94947220 */ /* 0x080fe20000410000 */
[----:B------:R0:W-:Y:S01]  /*9cf0*/  MUFU.EX2 R202, R162 ;  /* 0x000000a200ca7308 */ /* 0x0001e20000000800 */
[----:B------:R-:W-:Y:S01]  /*9d00*/  FMUL.FTZ R149, R149, R219 ;  /* 0x000000db95957220 */ /* 0x000fe20000410000 */
[-C--:B------:R-:W-:Y:S01]  /*9d10*/  FMUL.FTZ R150, R150, R218.reuse ;  /* 0x000000da96967220 */ /* 0x080fe20000410000 */
[----:B------:R-:W-:Y:S01]  /*9d20*/  FMUL.FTZ R151, R151, R218 ;  /* 0x000000da97977220 */ /* 0x000fe20000410000 */
[----:B------:R-:W-:Y:S01]  /*9d30*/  FFMA.FTZ R170, R219, R21, R170 ;  /* 0x00000015dbaa7223 */ /* 0x000fe200000100aa */
[----:B------:R-:W-:Y:S01]  /*9d40*/  FFMA.FTZ R205, R218, R22, R205 ;  /* 0x00000016dacd7223 */ /* 0x000fe200000100cd */
[----:B------:R-:W-:Y:S01]  /*9d50*/  ISETP.GT.AND P3, PT, R198, UR7, PT ;  /* 0x00000007c6007c0c */ /* 0x000fe2000bf64270 */
[----:B------:R-:W-:Y:S01]  /*9d60*/  @!P2 VIADD R197, R197, 0x38860 ;  /* 0x00038860c5c5a836 */ /* 0x000fe20000000000 */
[----:B------:R-:W1:Y:S01]  /*9d70*/  MUFU.EX2 R217, R217 ;  /* 0x000000d900d97308 */ /* 0x000e620000000800 */
[----:B0-----:R-:W-:Y:S01]  /*9d80*/  F2FP.F16.F32.PACK_AB R162, R181, R180 ;  /* 0x000000b4b5a2723e */ /* 0x001fe200000000ff */
[----:B------:R-:W-:Y:S01]  /*9d90*/  FADD.FTZ R171, R171, R170 ;  /* 0x000000aaabab7221 */ /* 0x000fe20000010000 */
[----:B--2---:R-:W-:Y:S01]  /*9da0*/  F2FP.F16.F32.PACK_AB R165, R199, R200 ;  /* 0x000000c8c7a5723e */ /* 0x004fe200000000ff */
[----:B------:R-:W-:Y:S01]  /*9db0*/  FADD.FTZ R206, R206, R205 ;  /* 0x000000cdcece7221 */ /* 0x000fe20000010000 */
[----:B------:R-:W-:Y:S01]  /*9dc0*/  @!P2 PRMT R197, RZ, 0x654, R197 ;  /* 0x00000654ffc5a816 */ /* 0x000fe200000000c5 */
[----:B------:R-:W-:-:S02]  /*9dd0*/  FADD.FTZ R172, R172, R171 ;  /* 0x000000abacac7221 */ /* 0x000fc40000010000 */
[----:B------:R-:W-:Y:S01]  /*9de0*/  FADD.FTZ R207, R207, R206 ;  /* 0x000000cecfcf7221 */ /* 0x000fe20000010000 */
[----:B------:R0:W-:Y:S01]  /*9df0*/  STSM.16.M88.4 [R184+0x36400], R152 ;  /* 0x03640098b8007844 */ /* 0x0001e20000000200 */
[----:B------:R-:W-:Y:S02]  /*9e00*/  FADD.FTZ R173, R173, R172 ;  /* 0x000000acadad7221 */ /* 0x000fe40000010000 */
[----:B------:R-:W-:Y:S01]  /*9e10*/  FADD.FTZ R208, R208, R207 ;  /* 0x000000cfd0d07221 */ /* 0x000fe20000010000 */
[----:B------:R2:W-:Y:S01]  /*9e20*/  STSM.16.M88.4 [R187], R156 ;  /* 0x0000009cbb007844 */ /* 0x0005e20000000200 */
[----:B------:R-:W-:Y:S02]  /*9e30*/  FADD.FTZ R174, R174, R173 ;  /* 0x000000adaeae7221 */ /* 0x000fe40000010000 */
[----:B------:R-:W-:Y:S01]  /*9e40*/  FADD.FTZ R209, R209, R208 ;  /* 0x000000d0d1d17221 */ /* 0x000fe20000010000 */
[----:B-1----:R-:W-:Y:S01]  /*9e50*/  F2FP.F16.F32.PACK_AB R167, R217, R202 ;  /* 0x000000cad9a7723e */ /* 0x002fe200000000ff */
[----:B------:R2:W-:Y:S01]  /*9e60*/  STSM.16.M88.4 [R20], R160 ;  /* 0x000000a014007844 */ /* 0x0005e20000000200 */
[----:B------:R-:W-:Y:S01]  /*9e70*/  FADD.FTZ R175, R175, R174 ;  /* 0x000000aeafaf7221 */ /* 0x000fe20000010000 */
[----:B------:R-:W-:-:S02]  /*9e80*/  FADD.FTZ R210, R210, R209 ;  /* 0x000000d1d2d27221 */ /* 0x000fc40000010000 */
[----:B------:R2:W-:Y:S01]  /*9e90*/  STSM.16.M88.4 [R185], R164 ;  /* 0x000000a4b9007844 */ /* 0x0005e20000000200 */
[----:B------:R-:W-:Y:S01]  /*9ea0*/  WARPGROUP.ARRIVE ;  /* 0x00000000000079c5 */ /* 0x000fe20000000000 */
[----:B------:R-:W-:Y:S01]  /*9eb0*/  FADD.FTZ R176, R176, R175 ;  /* 0x000000afb0b07221 */ /* 0x000fe20000010000 */
[----:B------:R-:W-:-:S03]  /*9ec0*/  FADD.FTZ R211, R211, R210 ;  /* 0x000000d2d3d37221 */ /* 0x000fc60000010000 */
[----:B------:R-:W-:Y:S01]  /*9ed0*/  FADD.FTZ R177, R177, R176 ;  /* 0x000000b0b1b17221 */ /* 0x000fe20000010000 */
[----:B------:R-:W-:Y:S01]  /*9ee0*/  HGMMA.64x256x16.F32 R24, R152, gdesc[UR8].tnspB, R24, gsb0 ;  /* 0x43e0000898187df0 */ /* 0x000fe20008000818 */
[----:B------:R-:W-:Y:S01]  /*9ef0*/  R2UR UR10, R221 ;  /* 0x00000000dd0a72ca */ /* 0x000fe200000e0000 */
[----:B------:R-:W-:Y:S01]  /*9f00*/  UMOV UR11, 0x40000040 ;  /* 0x40000040000b7882 */ /* 0x000fe20000000000 */
[----:B------:R-:W-:Y:S02]  /*9f10*/  VIADD R221, R220, 0x100 ;  /* 0x00000100dcdd7836 */ /* 0x000fe40000000000 */
[----:B------:R-:W-:Y:S01]  /*9f20*/  FADD.FTZ R216, R216, R211 ;  /* 0x000000d3d8d87221 */ /* 0x000fe20000010000 */
[----:B------:R-:W-:Y:S02]  /*9f30*/  VIADD R220, R220, 0x180 ;  /* 0x00000180dcdc7836 */ /* 0x000fe40000000000 */
        /* <DEDUP_REMOVED lines=14> */
[----:B------:R-:W-:Y:S01]  /*a020*/  FADD.FTZ R22, R202, R199 ;  /* 0x000000c7ca167221 */ /* 0x000fe20000010000 */
[----:B------:R-:W-:Y:S02]  /*a030*/  IMAD.MOV.U32 R202, RZ, RZ, R23 ;  /* 0x000000ffffca7224 */ /* 0x000fe400078e0017 */
[----:B------:R-:W-:Y:S01]  /*a040*/  FADD.FTZ R21, R204, R21 ;  /* 0x00000015cc157221 */ /* 0x000fe20000010000 */
[----:B------:R-:W-:Y:S02]  /*a050*/  IMAD.MOV.U32 R199, RZ, RZ, R169 ;  /* 0x000000ffffc77224 */ /* 0x000fe400078e00a9 */
[----:B------:R-:W-:Y:S01]  /*a060*/  FADD.FTZ R22, R217, R22 ;  /* 0x00000016d9167221 */ /* 0x000fe20000010000 */
[----:B------:R-:W-:-:S02]  /*a070*/  WARPGROUP.DEPBAR.LE gsb0, 0x0 ;  /* 0x00008000000079c5 */ /* 0x000fc40000010000 */
[----:B------:R-:W-:Y:S01]  /*a080*/  WARPGROUP.ARRIVE ;  /* 0x00000000000079c5 */ /* 0x000fe20000000000 */
[----:B0-----:R-:W-:-:S04]  /*a090*/  VIADD R152, R198, 0xffffffff ;  /* 0xffffffffc6987836 */ /* 0x001fc80000000000 */
[----:B------:R-:W-:Y:S01]  /*a0a0*/  IMAD.MOV.U32 R198, RZ, RZ, R152 ;  /* 0x000000ffffc67224 */ /* 0x000fe200078e0098 */
        /* <DEDUP_REMOVED lines=24> */
[----:B------:R-:W-:-:S07]  /*a230*/  IMAD.MOV.U32 R198, RZ, RZ, R152 ;  /* 0x000000ffffc67224 */ /* 0x000fce00078e0098 */
.L_x_7390:
[----:B------:R-:W-:-:S13]  /*a240*/  R2UR UR7, R194 ;  /* 0x00000000c20772ca */ /* 0x000fda00000e0000 */
[----:B------:R-:W-:-:S13]  /*a250*/  ISETP.GE.AND P1, PT, R198, UR7, PT ;  /* 0x00000007c6007c0c */ /* 0x000fda000bf26270 */
[----:B------:R-:W-:Y:S05]  /*a260*/  @!P1 BRA `(.L_x_7400) ;  /* 0x0000002c00cc9947 */ /* 0x000fea0003800000 */
[----:B------:R-:W-:Y:S01]  /*a270*/  IMAD.MOV.U32 R200, RZ, RZ, R169 ;  /* 0x000000ffffc87224 */ /* 0x000fe200078e00a9 */
[----:B------:R-:W-:Y:S01]  /*a280*/  ULDC UR60, c[0x0][0xad0] ;  /* 0x0002b400003c7ab9 */ /* 0x000fe20000000800 */
[----:B------:R-:W-:Y:S02]  /*a290*/  IMAD.MOV.U32 R193, RZ, RZ, R168 ;  /* 0x000000ffffc17224 */ /* 0x000fe400078e00a8 */
[----:B------:R-:W-:-:S07]  /*a2a0*/  IMAD.MOV.U32 R192, RZ, RZ, R23 ;  /* 0x000000ffffc07224 */ /* 0x000fce00078e0017 */
.L_x_7409:
[----:B------:R-:W-:-:S05]  /*a2b0*/  VIADD R23, R192, 0x1 ;  /* 0x00000001c0177836 */ /* 0x000fca0000000000 */
[----:B------:R-:W-:-:S04]  /*a2c0*/  ISETP.NE.AND P1, PT, R23, 0x2, PT ;  /* 0x000000021700780c */ /* 0x000fc80003f25270 */
[----:B------:R-:W-:Y:S02]  /*a2d0*/  SEL R152, RZ, 0x1, P1 ;  /* 0x00000001ff987807 */ /* 0x000fe40000800000 */
[----:B------:R-:W-:Y:S02]  /*a2e0*/  SEL R23, R23, RZ, P1 ;  /* 0x000000ff17177207 */ /* 0x000fe40000800000 */
[----:B------:R-:W-:-:S13]  /*a2f0*/  R2UR UR6, R152 ;  /* 0x00000000980672ca */ /* 0x000fda00000e0000 */
[----:B------:R-:W-:Y:S01]  /*a300*/  ULOP3.LUT UR61, UR61, UR6, URZ, 0x3c, !UPT ;  /* 0x000000063d3d7292 */ /* 0x000fe2000f8e3c3f */
[----:B---3--:R-:W-:Y:S11]  /*a310*/  @!P0 BRA `(.L_x_7401) ;  /* 0x0000000000048947 */ /* 0x008ff60003800000 */
[----:B------:R-:W-:Y:S01]  /*a320*/  BPT.TRAP 0x1 ;  /* 0x000000040000795c */ /* 0x000fe20000300000 */
.L_x_7401:
[----:B--2---:R-:W-:Y:S02]  /*a330*/  IMAD.U32 R197, RZ, RZ, UR61 ;  /* 0x0000003dffc57e24 */ /* 0x004fe4000f8e00ff */
[----:B------:R-:W-:-:S03]  /*a340*/  IMAD R186, R23, 0x8, R195 ;  /* 0x0000000817ba7824 */ /* 0x000fc600078e02c3 */
[----:B------:R-:W-:-:S04]  /*a350*/  SHF.L.U32 R197, R197, 0x1f, RZ ;  /* 0x0000001fc5c57819 */ /* 0x000fc800000006ff */
[----:B------:R0:W1:Y:S01]  /*a360*/  SYNCS.PHASECHK.TRANS64.TRYWAIT P1, [R186+URZ+0x38830], R197 ;  /* 0x038830c5ba0075a7 */ /* 0x000062000802017f */
[----:B------:R-:W-:Y:S05]  /*a370*/  @!P0 BRA `(.L_x_7402) ;  /* 0x0000000000048947 */ /* 0x000fea0003800000 */
[----:B------:R-:W-:Y:S01]  /*a380*/  BPT.TRAP 0x1 ;  /* 0x000000040000795c */ /* 0x000fe20000300000 */
.L_x_7402:
[----:B------:R-:W-:Y:S01]  /*a390*/  LEA R199, R23, R188, 0x9 ;  /* 0x000000bc17c77211 */ /* 0x000fe200078e48ff */
[----:B-1----:R-:W-:Y:S06]  /*a3a0*/  @P1 BRA `(.L_x_7403) ;  /* 0x0000000000081947 */ /* 0x002fec0003800000 */
[----:B------:R-:W1:Y:S02]  /*a3b0*/  SYNCS.PHASECHK.TRANS64.TRYWAIT P1, [R186+URZ+0x38830], R197 ;  /* 0x038830c5ba0075a7 */ /* 0x000e64000802017f */
[----:B-1----:R-:W-:Y:S05]  /*a3c0*/  @!P1 BRA `(.L_x_7404) ;  /* 0x000000b800b89947 */ /* 0x002fea0003800000 */
.L_x_7403:
[----:B------:R-:W-:Y:S01]  /*a3d0*/  R2UR UR58, R199 ;  /* 0x00000000c73a72ca */ /* 0x000fe200000e0000 */
[----:B------:R-:W-:Y:S01]  /*a3e0*/  WARPGROUP.ARRIVE ;  /* 0x00000000000079c5 */ /* 0x000fe20000000000 */
[----:B------:R-:W-:Y:S01]  /*a3f0*/  R2UR UR56, R6 ;  /* 0x00000000063872ca */ /* 0x000fe200000e0000 */
[----:B------:R-:W-:Y:S01]  /*a400*/  UMOV UR59, 0x40000040 ;  /* 0x40000040003b7882 */ /* 0x000fe20000000000 */
[----:B------:R-:W-:Y:S01]  /*a410*/  R2UR UR57, R7 ;  /* 0x00000000073972ca */ /* 0x000fe200000e0000 */
[----:B------:R-:W-:-:S12]  /*a420*/  VIADD R201, R199, 0x2 ;  /* 0x00000002c7c97836 */ /* 0x000fd80000000000 */
[----:B------:R-:W-:Y:S01]  /*a430*/  HGMMA.64x64x16.F32 R152, gdesc[UR56], RZ, !UPT, gsb0 ;  /* 0x00e00000389879f0 */ /* 0x000fe2000c0008ff */
[----:B------:R-:W-:Y:S01]  /*a440*/  R2UR UR58, R201 ;  /* 0x00000000c93a72ca */ /* 0x000fe200000e0000 */
[----:B------:R-:W-:Y:S01]  /*a450*/  UMOV UR59, 0x40000040 ;  /* 0x40000040003b7882 */ /* 0x000fe20000000000 */
[----:B------:R-:W-:Y:S01]  /*a460*/  R2UR UR56, R14 ;  /* 0x000000000e3872ca */ /* 0x000fe200000e0000 */
[----:B------:R-:W-:Y:S01]  /*a470*/  VIADD R201, R199, 0x4 ;  /* 0x00000004c7c97836 */ /* 0x000fe20000000000 */
[----:B------:R-:W-:Y:S01]  /*a480*/  R2UR UR57, R15 ;  /* 0x000000000f3972ca */ /* 0x000fe200000e0000 */
[----:B------:R-:W-:Y:S01]  /*a490*/  VIADD R199, R199, 0x6 ;  /* 0x00000006c7c77836 */ /* 0x000fe20000000000 */
[----:B------:R-:W-:Y:S02]  /*a4a0*/  WARPGROUP.DEPBAR.LE gsb0, 0x0 ;  /* 0x00008000000079c5 */ /* 0x000fe40000010000 */
[----:B------:R-:W-:-:S09]  /*a4b0*/  WARPGROUP.ARRIVE ;  /* 0x00000000000079c5 */ /* 0x000fd20000000000 */
[----:B------:R-:W-:Y:S01]  /*a4c0*/  HGMMA.64x64x16.F32 R152, gdesc[UR56], R152, gsb0 ;  /* 0x00e00000389879f0 */ /* 0x000fe20008000898 */
[----:B------:R-:W-:Y:S01]  /*a4d0*/  R2UR UR58, R201 ;  /* 0x00000000c93a72ca */ /* 0x000fe200000e0000 */
[----:B------:R-:W-:Y:S01]  /*a4e0*/  UMOV UR59, 0x40000040 ;  /* 0x40000040003b7882 */ /* 0x000fe20000000000 */
[----:B------:R-:W-:Y:S02]  /*a4f0*/  R2UR UR56, R4 ;  /* 0x00000000043872ca */ /* 0x000fe400000e0000 */
[----:B------:R-:W-:Y:S01]  /*a500*/  R2UR UR57, R5 ;  /* 0x00000000053972ca */ /* 0x000fe200000e0000 */
[----:B------:R-:W-:Y:S02]  /*a510*/  WARPGROUP.DEPBAR.LE gsb0, 0x0 ;  /* 0x00008000000079c5 */ /* 0x000fe40000010000 */
[----:B------:R-:W-:-:S10]  /*a520*/  WARPGROUP.ARRIVE ;  /* 0x00000000000079c5 */ /* 0x000fd40000000000 */
[----:B------:R-:W-:Y:S01]  /*a530*/  HGMMA.64x64x16.F32 R152, gdesc[UR56], R152, gsb0 ;  /* 0x00e00000389879f0 */ /* 0x000fe20008000898 */
[----:B------:R-:W-:Y:S01]  /*a540*/  R2UR UR58, R199 ;  /* 0x00000000c73a72ca */ /* 0x000fe200000e0000 */
[----:B------:R-:W-:Y:S01]  /*a550*/  UMOV UR59, 0x40000040 ;  /* 0x40000040003b7882 */ /* 0x000fe20000000000 */
[----:B------:R-:W-:Y:S02]  /*a560*/  R2UR UR56, R2 ;  /* 0x00000000023872ca */ /* 0x000fe400000e0000 */
[----:B------:R-:W-:Y:S01]  /*a570*/  R2UR UR57, R3 ;  /* 0x00000000033972ca */ /* 0x000fe200000e0000 */
[----:B------:R-:W-:Y:S02]  /*a580*/  WARPGROUP.DEPBAR.LE gsb0, 0x0 ;  /* 0x00008000000079c5 */ /* 0x000fe40000010000 */
[----:B------:R-:W-:-:S10]  /*a590*/  WARPGROUP.ARRIVE ;  /* 0x00000000000079c5 */ /* 0x000fd40000000000 */
[----:B------:R-:W-:Y:S03]  /*a5a0*/  HGMMA.64x64x16.F32 R152, gdesc[UR56], R152, gsb0 ;  /* 0x00e00000389879f0 */ /* 0x000fe60008000898 */
[----:B------:R-:W-:Y:S02]  /*a5b0*/  WARPGROUP.DEPBAR.LE gsb0, 0x0 ;  /* 0x00008000000079c5 */ /* 0x000fe40000010000 */
[----:B------:R-:W-:Y:S05]  /*a5c0*/  @!P0 BRA `(.L_x_7405) ;  /* 0x0000000000048947 */ /* 0x000fea0003800000 */
[----:B------:R-:W-:Y:S01]  /*a5d0*/  BPT.TRAP 0x1 ;  /* 0x000000040000795c */ /* 0x000fe20000300000 */
.L_x_7405:
[----:B------:R2:W3:Y:S01]  /*a5e0*/  SYNCS.PHASECHK.TRANS64.TRYWAIT P1, [R186+URZ+0x38850], R197 ;  /* 0x038850c5ba0075a7 */ /* 0x0004e2000802017f */
[----:B------:R-:W-:Y:S05]  /*a5f0*/  @!P0 BRA `(.L_x_7406) ;  /* 0x0000000000048947 */ /* 0x000fea0003800000 */
[----:B------:R-:W-:Y:S01]  /*a600*/  BPT.TRAP 0x1 ;  /* 0x000000040000795c */ /* 0x000fe20000300000 */
.L_x_7406:
[----:B---3--:R-:W-:Y:S05]  /*a610*/  @P1 BRA `(.L_x_7407) ;  /* 0x0000000000081947 */ /* 0x008fea0003800000 */
[----:B------:R-:W3:Y:S02]  /*a620*/  SYNCS.PHASECHK.TRANS64.TRYWAIT P1, [R186+URZ+0x38850], R197 ;  /* 0x038850c5ba0075a7 */ /* 0x000ee4000802017f */
[----:B---3--:R-:W-:Y:S05]  /*a630*/  @!P1 BRA `(.L_x_7408) ;  /* 0x000000b800309947 */ /* 0x008fea0003800000 */
.L_x_7407:
[----:B0123--:R-:W-:Y:S01]  /*a640*/  IMAD R197, R23, 0x1000, R16 ;  /* 0x0000100017c57824 */ /* 0x00ffe200078e0210 */
[----:B------:R-:W-:Y:S01]  /*a650*/  R2UR UR56, R8 ;  /* 0x00000000083872ca */ /* 0x000fe200000e0000 */
[----:B------:R-:W-:Y:S01]  /*a660*/  WARPGROUP.ARRIVE ;  /* 0x00000000000079c5 */ /* 0x000fe20000000000 */
[----:B------:R-:W-:Y:S01]  /*a670*/  R2UR UR57, R9 ;  /* 0x00000000093972ca */ /* 0x000fe200000e0000 */
[----:B------:R-:W-:Y:S01]  /*a680*/  UMOV UR59, 0x40000040 ;  /* 0x40000040003b7882 */ /* 0x000fe20000000000 */
[C---:B------:R-:W-:Y:S01]  /*a690*/  R2UR UR58, R197.reuse ;  /* 0x00000000c53a72ca */ /* 0x040fe200000e0000 */
[----:B------:R-:W-:Y:S01]  /*a6a0*/  VIADD R199, R197, 0x2 ;  /* 0x00000002c5c77836 */ /* 0x000fe20000000000 */
        /* <DEDUP_REMOVED lines=11> */
[----:B------:R-:W-:Y:S01]  /*a760*/  HGMMA.64x64x16.F32 R152, gdesc[UR56], R152, gsb0 ;  /* 0x00e00000389879f0 */ /* 0x000fe20008000898 */
[----:B------:R-:W-:Y:S01]  /*a770*/  R2UR UR58, R199 ;  /* 0x00000000c73a72ca */ /* 0x000fe200000e0000 */
[----:B------:R-:W-:Y:S01]  /*a780*/  UMOV UR59, 0x40000040 ;  /* 0x40000040003b7882 */ /* 0x000fe20000000000 */
[----:B------:R-:W-:Y:S01]  /*a790*/  R2UR UR56, R10 ;  /* 0x000000000a3872ca */ /* 0x000fe200000e0000 */
[----:B------:R-:W-:Y:S01]  /*a7a0*/  VIADD R199, R197, 0x4 ;  /* 0x00000004c5c77836 */ /* 0x000fe20000000000 */
[----:B------:R-:W-:Y:S01]  /*a7b0*/  R2UR UR57, R11 ;  /* 0x000000000b3972ca */ /* 0x000fe200000e0000 */
[----:B------:R-:W-:Y:S01]  /*a7c0*/  UMOV UR51, 0x40000040 ;  /* 0x4000004000337882 */ /* 0x000fe20000000000 */
[----:B------:R-:W0:Y:S01]  /*a7d0*/  S2R R201, SR_TID.X ;  /* 0x0000000000c97919 */ /* 0x000e220000002100 */
[----:B------:R-:W-:Y:S01]  /*a7e0*/  UMOV UR55, 0x40000040 ;  /* 0x4000004000377882 */ /* 0x000fe20000000000 */
[----:B------:R-:W-:-:S02]  /*a7f0*/  VIADD R204, R197, 0x800 ;  /* 0x00000800c5cc7836 */ /* 0x000fc40000000000 */
[----:B------:R-:W-:-:S04]  /*a800*/  IMAD R215, R23, 0x1000, R190 ;  /* 0x0000100017d77824 */ /* 0x000fc800078e02be */
[----:B------:R-:W-:Y:S01]  /*a810*/  VIADD R217, R215, 0x80 ;  /* 0x00000080d7d97836 */ /* 0x000fe20000000000 */
[----:B0-----:R-:W-:Y:S01]  /*a820*/  SHF.R.U32.HI R201, RZ, 0x7, R201 ;  /* 0x00000007ffc97819 */ /* 0x001fe200000116c9 */
[----:B------:R-:W-:Y:S02]  /*a830*/  WARPGROUP.DEPBAR.LE gsb0, 0x0 ;  /* 0x00008000000079c5 */ /* 0x000fe40000010000 */
[----:B------:R-:W-:-:S06]  /*a840*/  WARPGROUP.ARRIVE ;  /* 0x00000000000079c5 */ /* 0x000fcc0000000000 */
[----:B------:R-:W-:Y:S01]  /*a850*/  HGMMA.64x64x16.F32 R152, gdesc[UR56], R152, gsb0 ;  /* 0x00e00000389879f0 */ /* 0x000fe20008000898 */
[----:B------:R-:W-:Y:S01]  /*a860*/  R2UR UR58, R199 ;  /* 0x00000000c73a72ca */ /* 0x000fe200000e0000 */
[----:B------:R-:W-:Y:S01]  /*a870*/  UMOV UR59, 0x40000040 ;  /* 0x40000040003b7882 */ /* 0x000fe20000000000 */
[----:B------:R-:W-:Y:S01]  /*a880*/  R2UR UR56, R12 ;  /* 0x000000000c3872ca */ /* 0x000fe200000e0000 */
[----:B------:R-:W-:Y:S01]  /*a890*/  VIADD R199, R197, 0x6 ;  /* 0x00000006c5c77836 */ /* 0x000fe20000000000 */
[----:B------:R-:W-:-:S04]  /*a8a0*/  R2UR UR57, R13 ;  /* 0x000000000d3972ca */ /* 0x000fc800000e0000 */
        /* <DEDUP_REMOVED lines=23> */
[----:B------:R-:W-:Y:S02]  /*aa20*/  WARPGROUP.DEPBAR.LE gsb0, 0x0 ;  /* 0x00008000000079c5 */ /* 0x000fe40000010000 */
[----:B------:R-:W-:Y:S01]  /*aa30*/  WARPGROUP.ARRIVE ;  /* 0x00000000000079c5 */ /* 0x000fe20000000000 */
[----:B------:R-:W-:-:S05]  /*aa40*/  VIADD R199, R197, 0x606 ;  /* 0x00000606c5c77836 */ /* 0x000fca0000000000 */
[----:B------:R-:W-:Y:S01]  /*aa50*/  HGMMA.64x64x16.F32 R152, gdesc[UR56], R152, gsb0 ;  /* 0x00e00000389879f0 */ /* 0x000fe20008000898 */
[----:B------:R-:W-:Y:S01]  /*aa60*/  R2UR UR54, R199 ;  /* 0x00000000c73672ca */ /* 0x000fe200000e0000 */
[----:B------:R-:W-:Y:S01]  /*aa70*/  UMOV UR57, 0x40000040 ;  /* 0x4000004000397882 */ /* 0x000fe20000000000 */
[----:B------:R-:W0:Y:S01]  /*aa80*/  SHFL.IDX PT, R199, R201, RZ, 0x1f ;  /* 0x00001fffc9c77589 */ /* 0x000e2200000e0000 */
[----:B------:R-:W-:Y:S01]  /*aa90*/  UMOV UR59, 0x40000040 ;  /* 0x40000040003b7882 */ /* 0x000fe20000000000 */
[----:B0-----:R-:W-:-:S04]  /*aaa0*/  ISETP.GT.AND P1, PT, R199, 0x7f, PT ;  /* 0x0000007fc700780c */ /* 0x001fc80003f24270 */
[----:B------:R-:W-:-:S05]  /*aab0*/  SEL R199, RZ, 0x2, !P1 ;  /* 0x00000002ffc77807 */ /* 0x000fca0004800000 */
[----:B------:R-:W-:Y:S02]  /*aac0*/  IMAD.IADD R201, R19, 0x1, R199 ;  /* 0x0000000113c97824 */ /* 0x000fe400078e02c7 */
[----:B------:R-:W-:-:S03]  /*aad0*/  IMAD.IADD R202, R199, 0x1, R204 ;  /* 0x00000001c7ca7824 */ /* 0x000fc600078e02cc */
[----:B------:R-:W-:Y:S02]  /*aae0*/  R2UR UR56, R201 ;  /* 0x00000000c93872ca */ /* 0x000fe400000e0000 */
[----:B------:R-:W-:Y:S01]  /*aaf0*/  R2UR UR58, R202 ;  /* 0x00000000ca3a72ca */ /* 0x000fe200000e0000 */
        /* <DEDUP_REMOVED lines=11> */
[----:B------:R-:W-:Y:S01]  /*abb0*/  R2UR UR7, R194 ;  /* 0x00000000c20772ca */ /* 0x000fe200000e0000 */
        /* <DEDUP_REMOVED lines=60> */
[----:B------:R-:W-:Y:S02]  /*af80*/  IADD3 R203, R203, R204, R197 ;  /* 0x000000cccbcb7210 */ /* 0x000fe40007ffe0c5 */
[----:B------:R-:W-:Y:S01]  /*af90*/  IADD3 R204, R197, 0xa00, RZ ;  /* 0x00000a00c5cc7810 */ /* 0x000fe20007ffe0ff */
        /* <DEDUP_REMOVED lines=112> */
[----:B------:R-:W-:Y:S02]  /*b6a0*/  IMAD.IADD R202, R202, 0x1, R204 ;  /* 0x00000001caca7824 */ /* 0x000fe400078e02cc */
[----:B------:R-:W-:-:S05]  /*b6b0*/  IMAD.MOV.U32 R201, RZ, RZ, 0x1000 ;  /* 0x00001000ffc97424 */ /* 0x000fca00078e00ff */
[----:B------:R-:W-:Y:S01]  /*b6c0*/  SEL R201, R201, 0xf80, P1 ;  /* 0x00000f80c9c97807 */ /* 0x000fe20000800000 */
[----:B------:R-:W-:Y:S02]  /*b6d0*/  WARPGROUP.DEPBAR.LE gsb0, 0x0 ;  /* 0x00008000000079c5 */ /* 0x000fe40000010000 */
[----:B------:R-:W-:-:S06]  /*b6e0*/  WARPGROUP.ARRIVE ;  /* 0x00000000000079c5 */ /* 0x000fcc0000000000 */
[----:B------:R-:W-:Y:S01]  /*b6f0*/  HGMMA.64x64x16.F32 R152, gdesc[UR56], R152, gsb0 ;  /* 0x00e00000389879f0 */ /* 0x000fe20008000898 */
[----:B------:R-:W-:Y:S01]  /*b700*/  R2UR UR56, R199 ;  /* 0x00000000c73872ca */ /* 0x000fe200000e0000 */
[----:B------:R-:W-:Y:S01]  /*b710*/  UMOV UR57, 0x40000040 ;  /* 0x4000004000397882 */ /* 0x000fe20000000000 */
[----:B------:R-:W-:Y:S01]  /*b720*/  R2UR UR58, R202 ;  /* 0x00000000ca3a72ca */ /* 0x000fe200000e0000 */
[----:B------:R-:W-:Y:S01]  /*b730*/  UMOV UR59, 0x40000040 ;  /* 0x40000040003b7882 */ /* 0x000fe20000000000 */
[----:B------:R-:W-:Y:S01]  /*b740*/  IMAD.MOV.U32 R199, RZ, RZ, 0x40 ;  /* 0x00000040ffc77424 */ /* 0x000fe200078e00ff */
[----:B------:R-:W-:-:S04]  /*b750*/  LOP3.LUT R202, R201, 0x1e00, RZ, 0xc0, !PT ;  /* 0x00001e00c9ca7812 */ /* 0x000fc800078ec0ff */
[----:B------:R-:W-:Y:S02]  /*b760*/  SEL R199, R199, 0x3e, P1 ;  /* 0x0000003ec7c77807 */ /* 0x000fe40000800000 */
[----:B------:R-:W-:Y:S02]  /*b770*/  ISETP.NE.AND P1, PT, R191, RZ, PT ;  /* 0x000000ffbf00720c */ /* 0x000fe40003f25270 */
        /* <DEDUP_REMOVED lines=59> */
[----:B-1----:R-:W-:Y:S01]  /*bb30*/  FMNMX.FTZ R157, R209, R156, !PT ;  /* 0x0000009cd19d7209 */ /* 0x002fe20007810000 */
[----:B------:R-:W-:Y:S01]  /*bb40*/  FMUL.FTZ R156, R162, UR60 ;  /* 0x0000003ca29c7c20 */ /* 0x000fe20008410000 */
[----:B------:R-:W-:-:S05]  /*bb50*/  FMUL.FTZ R162, R174, UR60 ;  /* 0x0000003caea27c20 */ /* 0x000fca0008410000 */
[----:B------:R-:W1:Y:S01]  /*bb60*/  MUFU.TANH R212, R212 ;  /* 0x000000d400d47308 */ /* 0x000e620000002400 */
[----:B--2---:R-:W-:Y:S01]  /*bb70*/  FMNMX.FTZ R158, R210, R157, !PT ;  /* 0x0000009dd29e7209 */ /* 0x004fe20007810000 */
[----:B------:R-:W-:-:S06]  /*bb80*/  FMUL.FTZ R157, R163, UR60 ;  /* 0x0000003ca39d7c20 */ /* 0x000fcc0008410000 */
[----:B------:R-:W2:Y:S01]  /*bb90*/  MUFU.TANH R213, R213 ;  /* 0x000000d500d57308 */ /* 0x000ea20000002400 */
[----:B0-----:R-:W-:-:S07]  /*bba0*/  FMNMX.FTZ R159, R211, R158, !PT ;  /* 0x0000009ed39f7209 */ /* 0x001fce0007810000 */
[----:B------:R-:W0:Y:S01]  /*bbb0*/  MUFU.TANH R207, R207 ;  /* 0x000000cf00cf7308 */ /* 0x000e220000002400 */
[----:B-1----:R-:W-:Y:S01]  /*bbc0*/  FMNMX.FTZ R158, R212, R159, !PT ;  /* 0x0000009fd49e7209 */ /* 0x002fe20007810000 */
[----:B------:R-:W-:-:S06]  /*bbd0*/  FMUL.FTZ R159, R167, UR60 ;  /* 0x0000003ca79f7c20 */ /* 0x000fcc0008410000 */
[----:B------:R-:W1:Y:S01]  /*bbe0*/  MUFU.TANH R153, R153 ;  /* 0x0000009900997308 */ /* 0x000e620000002400 */
[----:B--2---:R-:W-:Y:S01]  /*bbf0*/  FMNMX.FTZ R160, R213, R158, !PT ;  /* 0x0000009ed5a07209 */ /* 0x004fe20007810000 */
[----:B------:R-:W-:Y:S01]  /*bc00*/  FMUL.FTZ R158, R166, UR60 ;  /* 0x0000003ca69e7c20 */ /* 0x000fe20008410000 */
[----:B------:R-:W-:-:S05]  /*bc10*/  FMUL.FTZ R166, R182, UR60 ;  /* 0x0000003cb6a67c20 */ /* 0x000fca0008410000 */
[----:B------:R-:W2:Y:S01]  /*bc20*/  MUFU.TANH R152, R152 ;  /* 0x0000009800987308 */ /* 0x000ea20000002400 */
[----:B0-----:R-:W-:Y:S01]  /*bc30*/  FMNMX.FTZ R164, R207, R160, !PT ;  /* 0x000000a0cfa47209 */ /* 0x001fe20007810000 */
[----:B------:R-:W-:-:S04]  /*bc40*/  FMUL.FTZ R160, R170, UR60 ;  /* 0x0000003caaa07c20 */ /* 0x000fc80008410000 */
        /* <DEDUP_REMOVED lines=16> */
[----:B------:R-:W2:Y:S08]  /*bd50*/  MUFU.TANH R159, R159 ;  /* 0x0000009f009f7308 */ /* 0x000eb00000002400 */
[----:B------:R-:W4:Y:S01]  /*bd60*/  MUFU.TANH R160, R160 ;  /* 0x000000a000a07308 */ /* 0x000f220000002400 */
[----:B-1----:R-:W-:Y:S02]  /*bd70*/  FMNMX.FTZ R168, R171, R172, !PT ;  /* 0x000000acaba87209 */ /* 0x002fe40007810000 */
[----:B0-----:R-:W-:-:S05]  /*bd80*/  FMNMX.FTZ R171, R157, R170, !PT ;  /* 0x000000aa9dab7209 */ /* 0x001fca0007810000 */
[----:B------:R-:W0:Y:S01]  /*bd90*/  MUFU.TANH R161, R161 ;  /* 0x000000a100a17308 */ /* 0x000e220000002400 */
[----:B---3--:R-:W-:Y:S01]  /*bda0*/  FMNMX.FTZ R170, R158, R171, !PT ;  /* 0x000000ab9eaa7209 */ /* 0x008fe20007810000 */
[C---:B------:R-:W-:Y:S01]  /*bdb0*/  FADD.FTZ R172, -R168.reuse, R193 ;  /* 0x000000c1a8ac7221 */ /* 0x040fe20000010100 */
[----:B------:R-:W-:Y:S02]  /*bdc0*/  FMUL.FTZ R214, R168, UR6 ;  /* 0x00000006a8d67c20 */ /* 0x000fe40008410000 */
[----:B--2---:R-:W-:Y:S01]  /*bdd0*/  FMNMX.FTZ R171, R159, R170, !PT ;  /* 0x000000aa9fab7209 */ /* 0x004fe20007810000 */
[----:B------:R-:W-:Y:S01]  /*bde0*/  FMUL.FTZ R175, R172, UR6 ;  /* 0x00000006acaf7c20 */ /* 0x000fe20008410000 */
[--C-:B------:R-:W-:Y:S01]  /*bdf0*/  FFMA.FTZ R176, R204, UR6, -R214.reuse ;  /* 0x00000006ccb07c23 */ /* 0x100fe200080108d6 */
[----:B------:R-:W1:Y:S01]  /*be00*/  MUFU.TANH R162, R162 ;  /* 0x000000a200a27308 */ /* 0x000e620000002400 */
        /* <DEDUP_REMOVED lines=9> */
[--C-:B------:R-:W-:Y:S01]  /*bea0*/  FFMA.FTZ R182, R210, UR6, -R214.reuse ;  /* 0x00000006d2b67c23 */ /* 0x100fe200080108d6 */
[--C-:B------:R-:W-:Y:S01]  /*beb0*/  FFMA.FTZ R183, R211, UR6, -R214.reuse ;  /* 0x00000006d3b77c23 */ /* 0x100fe200080108d6 */
[--C-:B------:R-:W-:Y:S01]  /*bec0*/  FFMA.FTZ R202, R212, UR6, -R214.reuse ;  /* 0x00000006d4ca7c23 */ /* 0x100fe200080108d6 */
[----:B------:R-:W-:-:S03]  /*bed0*/  FFMA.FTZ R213, R213, UR6, -R214 ;  /* 0x00000006d5d57c23 */ /* 0x000fc600080108d6 */
[----:B------:R-:W0:Y:S01]  /*bee0*/  MUFU.TANH R164, R164 ;  /* 0x000000a400a47308 */ /* 0x000e220000002400 */
[----:B-1----:R-:W-:-:S07]  /*bef0*/  FMNMX.FTZ R172, R162, R173, !PT ;  /* 0x000000ada2ac7209 */ /* 0x002fce0007810000 */
[----:B------:R-:W1:Y:S01]  /*bf00*/  MUFU.TANH R165, R165 ;  /* 0x000000a500a57308 */ /* 0x000e620000002400 */
[----:B--2---:R-:W-:-:S07]  /*bf10*/  FMNMX.FTZ R173, R163, R172, !PT ;  /* 0x000000aca3ad7209 */ /* 0x004fce0007810000 */
[----:B------:R-:W2:Y:S01]  /*bf20*/  MUFU.TANH R166, R166 ;  /* 0x000000a600a67308 */ /* 0x000ea20000002400 */
[----:B0-----:R-:W-:Y:S01]  /*bf30*/  FMNMX.FTZ R174, R164, R173, !PT ;  /* 0x000000ada4ae7209 */ /* 0x001fe20007810000 */
[----:B------:R-:W-:-:S06]  /*bf40*/  FFMA.FTZ R173, R199, UR6, -R214 ;  /* 0x00000006c7ad7c23 */ /* 0x000fcc00080108d6 */
[----:B------:R-:W0:Y:S08]  /*bf50*/  MUFU.TANH R167, R167 ;  /* 0x000000a700a77308 */ /* 0x000e300000002400 */
[----:B------:R1:W3:Y:S08]  /*bf60*/  MUFU.EX2 R170, R175 ;  /* 0x000000af00aa7308 */ /* 0x0002f00000000800 */
[----:B------:R4:W-:Y:S01]  /*bf70*/  MUFU.EX2 R172, R197 ;  /* 0x000000c500ac7308 */ /* 0x0009e20000000800 */
[----:B-1----:R-:W-:-:S04]  /*bf80*/  FMNMX.FTZ R175, R165, R174, !PT ;  /* 0x000000aea5af7209 */ /* 0x002fc80007810000 */
[----:B--2---:R-:W-:Y:S01]  /*bf90*/  FMNMX.FTZ R174, R166, R175, !PT ;  /* 0x000000afa6ae7209 */ /* 0x004fe20007810000 */
[--C-:B------:R-:W-:Y:S02]  /*bfa0*/  FFMA.FTZ R175, R203, UR6, -R214.reuse ;  /* 0x00000006cbaf7c23 */ /* 0x100fe400080108d6 */
[----:B------:R-:W-:Y:S01]  /*bfb0*/  MUFU.EX2 R171, R171 ;  /* 0x000000ab00ab7308 */ /* 0x000fe20000000800 */
[----:B0-----:R-:W-:Y:S01]  /*bfc0*/  FMNMX.FTZ R180, R167, R174, !PT ;  /* 0x000000aea7b47209 */ /* 0x001fe20007810000 */
[-C--:B---3--:R-:W-:Y:S01]  /*bfd0*/  FMUL.FTZ R24, R24, R170.reuse ;  /* 0x000000aa18187220 */ /* 0x088fe20000410000 */
[-C--:B------:R-:W-:Y:S01]  /*bfe0*/  FMUL.FTZ R25, R25, R170.reuse ;  /* 0x000000aa19197220 */ /* 0x080fe20000410000 */
[-C--:B------:R-:W-:Y:S01]  /*bff0*/  FMUL.FTZ R28, R28, R170.reuse ;  /* 0x000000aa1c1c7220 */ /* 0x080fe20000410000 */
[-C--:B------:R-:W-:Y:S01]  /*c000*/  FMUL.FTZ R29, R29, R170.reuse ;  /* 0x000000aa1d1d7220 */ /* 0x080fe20000410000 */
[----:B------:R-:W0:Y:S01]  /*c010*/  SHFL.BFLY PT, R181, R180, 0x2, 0x1f ;  /* 0x0c401f00b4b57f89 */ /* 0x000e2200000e0000 */
        /* <DEDUP_REMOVED lines=23> */
[----:B0-----:R-:W-:Y:S01]  /*c190*/  FMNMX.FTZ R193, R180, R181, !PT ;  /* 0x000000b5b4c17209 */ /* 0x001fe20007810000 */
[--C-:B------:R-:W-:Y:S01]  /*c1a0*/  FFMA.FTZ R180, R169, UR6, -R214.reuse ;  /* 0x00000006a9b47c23 */ /* 0x100fe200080108d6 */
[--C-:B------:R-:W-:Y:S01]  /*c1b0*/  FFMA.FTZ R181, R209, UR6, -R214.reuse ;  /* 0x00000006d1b57c23 */ /* 0x100fe200080108d6 */
[----:B------:R-:W-:Y:S01]  /*c1c0*/  FFMA.FTZ R214, R207, UR6, -R214 ;  /* 0x00000006cfd67c23 */ /* 0x000fe200080108d6 */
        /* <DEDUP_REMOVED lines=24> */
[----:B------:R-:W-:Y:S01]  /*c350*/  MUFU.EX2 R179, R179 ;  /* 0x000000b300b37308 */ /* 0x000fe20000000800 */
[----:B0-----:R-:W-:Y:S01]  /*c360*/  FMNMX.FTZ R169, R193, R204, !PT ;  /* 0x000000ccc1a97209 */ /* 0x001fe20007810000 */
[-C--:B------:R-:W-:Y:S01]  /*c370*/  FMUL.FTZ R112, R112, R170.reuse ;  /* 0x000000aa70707220 */ /* 0x080fe20000410000 */
[-C--:B------:R-:W-:Y:S01]  /*c380*/  FMUL.FTZ R113, R113, R170.reuse ;  /* 0x000000aa71717220 */ /* 0x080fe20000410000 */
[-C--:B------:R-:W-:Y:S01]  /*c390*/  FMUL.FTZ R116, R116, R170.reuse ;  /* 0x000000aa74747220 */ /* 0x080fe20000410000 */
[-C--:B------:R-:W-:Y:S01]  /*c3a0*/  FMUL.FTZ R117, R117, R170.reuse ;  /* 0x000000aa75757220 */ /* 0x080fe20000410000 */
[C---:B----4-:R-:W-:Y:S01]  /*c3b0*/  FADD.FTZ R197, -R169.reuse, R200 ;  /* 0x000000c8a9c57221 */ /* 0x050fe20000010100 */
[----:B------:R-:W-:Y:S01]  /*c3c0*/  FMUL.FTZ R207, R169, UR6 ;  /* 0x00000006a9cf7c20 */ /* 0x000fe20008410000 */
[----:B------:R0:W-:Y:S01]  /*c3d0*/  MUFU.EX2 R193, R213 ;  /* 0x000000d500c17308 */ /* 0x0001e20000000800 */
[----:B------:R-:W-:Y:S01]  /*c3e0*/  FMUL.FTZ R120, R120, R170 ;  /* 0x000000aa78787220 */ /* 0x000fe20000410000 */
[----:B------:R-:W-:Y:S01]  /*c3f0*/  FMUL.FTZ R197, R197, UR6 ;  /* 0x00000006c5c57c20 */ /* 0x000fe20008410000 */
[--C-:B------:R-:W-:Y:S01]  /*c400*/  FFMA.FTZ R199, R152, UR6, -R207.reuse ;  /* 0x0000000698c77c23 */ /* 0x100fe200080108cf */
[----:B-1----:R-:W-:Y:S01]  /*c410*/  FFMA.FTZ R201, R154, UR6, -R207 ;  /* 0x000000069ac97c23 */ /* 0x002fe200080108cf */
[----:B------:R-:W-:-:S02]  /*c420*/  @!P2 VIADD R152, R186, 0x38840 ;  /* 0x00038840ba98a836 */ /* 0x000fc40000000000 */
[----:B------:R-:W-:Y:S01]  /*c430*/  FFMA.FTZ R204, R153, UR6, -R207 ;  /* 0x0000000699cc7c23 */ /* 0x000fe200080108cf */
[----:B------:R-:W-:Y:S01]  /*c440*/  @!P1 IMAD R154, R192, 0x40, R189 ;  /* 0x00000040c09a9824 */ /* 0x000fe200078e02bd */
[----:B------:R-:W1:Y:S01]  /*c450*/  MUFU.EX2 R197, R197 ;  /* 0x000000c500c57308 */ /* 0x000e620000000800 */
[--C-:B------:R-:W-:Y:S01]  /*c460*/  FFMA.FTZ R206, R155, UR6, -R207.reuse ;  /* 0x000000069bce7c23 */ /* 0x100fe200080108cf */
[----:B------:R-:W-:Y:S01]  /*c470*/  @!P2 PRMT R152, RZ, 0x654, R152 ;  /* 0x00000654ff98a816 */ /* 0x000fe20000000098 */
[--C-:B------:R-:W-:Y:S01]  /*c480*/  FFMA.FTZ R203, R156, UR6, -R207.reuse ;  /* 0x000000069ccb7c23 */ /* 0x100fe200080108cf */
[----:B------:R-:W-:Y:S01]  /*c490*/  @!P1 LEA R154, R154, R195, 0x2 ;  /* 0x000000c39a9a9211 */ /* 0x000fe200078e10ff */
[--C-:B------:R-:W-:Y:S01]  /*c4a0*/  FFMA.FTZ R208, R157, UR6, -R207.reuse ;  /* 0x000000069dd07c23 */ /* 0x100fe200080108cf */
[--C-:B------:R-:W-:Y:S01]  /*c4b0*/  FFMA.FTZ R205, R158, UR6, -R207.reuse ;  /* 0x000000069ecd7c23 */ /* 0x100fe200080108cf */
[--C-:B------:R-:W-:Y:S01]  /*c4c0*/  FFMA.FTZ R210, R159, UR6, -R207.reuse ;  /* 0x000000069fd27c23 */ /* 0x100fe200080108cf */
[----:B------:R2:W-:Y:S01]  /*c4d0*/  MUFU.EX2 R200, R214 ;  /* 0x000000d600c87308 */ /* 0x0005e20000000800 */
[--C-:B------:R-:W-:Y:S01]  /*c4e0*/  FFMA.FTZ R209, R160, UR6, -R207.reuse ;  /* 0x00000006a0d17c23 */ /* 0x100fe200080108cf */
[--C-:B------:R-:W-:Y:S01]  /*c4f0*/  FFMA.FTZ R212, R161, UR6, -R207.reuse ;  /* 0x00000006a1d47c23 */ /* 0x100fe200080108cf */
[--C-:B------:R-:W-:Y:S01]  /*c500*/  FFMA.FTZ R211, R162, UR6, -R207.reuse ;  /* 0x00000006a2d37c23 */ /* 0x100fe200080108cf */
[--C-:B0-----:R-:W-:Y:S01]  /*c510*/  FFMA.FTZ R213, R164, UR6, -R207.reuse ;  /* 0x00000006a4d57c23 */ /* 0x101fe200080108cf */
[--C-:B------:R-:W-:Y:S01]  /*c520*/  FFMA.FTZ R216, R165, UR6, -R207.reuse ;  /* 0x00000006a5d87c23 */ /* 0x100fe200080108cf */
[--C-:B------:R-:W-:Y:S01]  /*c530*/  FFMA.FTZ R192, R166, UR6, -R207.reuse ;  /* 0x00000006a6c07c23 */ /* 0x100fe200080108cf */
[----:B------:R0:W-:Y:S01]  /*c540*/  @!P2 SYNCS.ARRIVE.TRANS64.RED.A1T0 RZ, [R152+URZ], RZ ;  /* 0x000000ff98ffa9a7 */ /* 0x0001e2000810043f */
[----:B------:R-:W-:Y:S01]  /*c550*/  @!P1 STS [R154+0x38400], R170 ;  /* 0x038400aa9a009388 */ /* 0x000fe20000000800 */
[--C-:B--2---:R-:W-:Y:S01]  /*c560*/  FFMA.FTZ R214, R163, UR6, -R207.reuse ;  /* 0x00000006a3d67c23 */ /* 0x104fe200080108cf */
[----:B------:R-:W-:Y:S01]  /*c570*/  FFMA.FTZ R207, R167, UR6, -R207 ;  /* 0x00000006a7cf7c23 */ /* 0x000fe200080108cf */
[----:B------:R-:W-:Y:S01]  /*c580*/  MUFU.EX2 R204, R204 ;  /* 0x000000cc00cc7308 */ /* 0x000fe20000000800 */
[----:B-1----:R1:W-:Y:S01]  /*c590*/  @!P1 STS [R154+0x38420], R197 ;  /* 0x038420c59a009388 */ /* 0x0023e20000000800 */
[----:B------:R-:W-:Y:S01]  /*c5a0*/  F2FP.F16.F32.PACK_AB R156, R176, R175 ;  /* 0x000000afb09c723e */ /* 0x000fe200000000ff */
[----:B------:R-:W-:Y:S01]  /*c5b0*/  FMUL.FTZ R26, R26, R197 ;  /* 0x000000c51a1a7220 */ /* 0x000fe20000410000 */
[----:B0-----:R-:W-:Y:S01]  /*c5c0*/  F2FP.F16.F32.PACK_AB R152, R172, R171 ;  /* 0x000000abac98723e */ /* 0x001fe200000000ff */
[----:B------:R-:W-:Y:S01]  /*c5d0*/  FMUL.FTZ R27, R27, R197 ;  /* 0x000000c51b1b7220 */ /* 0x000fe20000410000 */
[----:B------:R-:W-:Y:S01]  /*c5e0*/  F2FP.F16.F32.PACK_AB R158, R178, R177 ;  /* 0x000000b1b29e723e */ /* 0x000fe200000000ff */
[-C--:B------:R-:W-:Y:S01]  /*c5f0*/  FMUL.FTZ R30, R30, R197.reuse ;  /* 0x000000c51e1e7220 */ /* 0x080fe20000410000 */
[----:B------:R-:W0:Y:S01]  /*c600*/  MUFU.EX2 R199, R199 ;  /* 0x000000c700c77308 */ /* 0x000e220000000800 */
[-C--:B------:R-:W-:Y:S01]  /*c610*/  FMUL.FTZ R31, R31, R197.reuse ;  /* 0x000000c51f1f7220 */ /* 0x080fe20000410000 */
[----:B------:R-:W-:Y:S01]  /*c620*/  FMUL.FTZ R34, R34, R197 ;  /* 0x000000c522227220 */ /* 0x000fe20000410000 */
[----:B-1----:R-:W-:Y:S01]  /*c630*/  F2FP.F16.F32.PACK_AB R154, R174, R173 ;  /* 0x000000adae9a723e */ /* 0x002fe200000000ff */
        /* <DEDUP_REMOVED lines=61> */
[----:B-1----:R-:W-:Y:S01]  /*ca10*/  F2FP.F16.F32.PACK_AB R159, R210, R205 ;  /* 0x000000cdd29f723e */ /* 0x002fe200000000ff */
[-C--:B------:R-:W-:Y:S01]  /*ca20*/  FMUL.FTZ R127, R127, R197.reuse ;  /* 0x000000c57f7f7220 */ /* 0x080fe20000410000 */
[-C--:B------:R-:W-:Y:S01]  /*ca30*/  FMUL.FTZ R128, R128, R170.reuse ;  /* 0x000000aa80807220 */ /* 0x080fe20000410000 */
[-C--:B------:R-:W-:Y:S01]  /*ca40*/  FMUL.FTZ R129, R129, R170.reuse ;  /* 0x000000aa81817220 */ /* 0x080fe20000410000 */
[-C--:B------:R-:W-:Y:S01]  /*ca50*/  FMUL.FTZ R130, R130, R197.reuse ;  /* 0x000000c582827220 */ /* 0x080fe20000410000 */
[----:B------:R-:W-:Y:S01]  /*ca60*/  FMUL.FTZ R131, R131, R197 ;  /* 0x000000c583837220 */ /* 0x000fe20000410000 */
        /* <DEDUP_REMOVED lines=15> */
[-C--:B------:R-:W-:Y:S01]  /*cb60*/  FMUL.FTZ R144, R144, R170.reuse ;  /* 0x000000aa90907220 */ /* 0x080fe20000410000 */
[-C--:B------:R-:W-:Y:S01]  /*cb70*/  FMUL.FTZ R145, R145, R170.reuse ;  /* 0x000000aa91917220 */ /* 0x080fe20000410000 */
[----:B------:R-:W0:Y:S01]  /*cb80*/  MUFU.EX2 R212, R212 ;  /* 0x000000d400d47308 */ /* 0x000e220000000800 */
[----:B-1----:R-:W-:Y:S01]  /*cb90*/  F2FP.F16.F32.PACK_AB R162, R182, R181 ;  /* 0x000000b5b6a2723e */ /* 0x002fe200000000ff */
[-C--:B------:R-:W-:Y:S01]  /*cba0*/  FMUL.FTZ R146, R146, R197.reuse ;  /* 0x000000c592927220 */ /* 0x080fe20000410000 */
[-C--:B------:R-:W-:Y:S01]  /*cbb0*/  FMUL.FTZ R147, R147, R197.reuse ;  /* 0x000000c593937220 */ /* 0x080fe20000410000 */
[-C--:B------:R-:W-:Y:S01]  /*cbc0*/  FMUL.FTZ R148, R148, R170.reuse ;  /* 0x000000aa94947220 */ /* 0x080fe20000410000 */
[----:B------:R-:W-:Y:S01]  /*cbd0*/  FMUL.FTZ R149, R149, R170 ;  /* 0x000000aa95957220 */ /* 0x000fe20000410000 */
[-C--:B------:R-:W-:Y:S01]  /*cbe0*/  FMUL.FTZ R150, R150, R197.reuse ;  /* 0x000000c596967220 */ /* 0x080fe20000410000 */
[----:B------:R-:W-:Y:S01]  /*cbf0*/  FMUL.FTZ R151, R151, R197 ;  /* 0x000000c597977220 */ /* 0x000fe20000410000 */
[----:B------:R-:W-:Y:S01]  /*cc00*/  MUFU.EX2 R211, R211 ;  /* 0x000000d300d37308 */ /* 0x000fe20000000800 */
[----:B------:R-:W-:Y:S01]  /*cc10*/  F2FP.F16.F32.PACK_AB R166, R200, R193 ;  /* 0x000000c1c8a6723e */ /* 0x000fe200000000ff */
[----:B------:R1:W-:Y:S01]  /*cc20*/  STSM.16.M88.4 [R184+0x36400], R152 ;  /* 0x03640098b8007844 */ /* 0x0003e20000000200 */
[----:B------:R-:W-:Y:S01]  /*cc30*/  FFMA.FTZ R21, R170, R21, R171 ;  /* 0x00000015aa157223 */ /* 0x000fe200000100ab */
[----:B------:R-:W-:Y:S01]  /*cc40*/  FFMA.FTZ R22, R197, R22, R204 ;  /* 0x00000016c5167223 */ /* 0x000fe200000100cc */
[----:B------:R-:W-:Y:S01]  /*cc50*/  ISETP.GT.AND P1, PT, R198, UR7, PT ;  /* 0x00000007c6007c0c */ /* 0x000fe2000bf24270 */
[----:B------:R3:W-:Y:S01]  /*cc60*/  STSM.16.M88.4 [R187], R156 ;  /* 0x0000009cbb007844 */ /* 0x0007e20000000200 */
[----:B------:R-:W-:Y:S01]  /*cc70*/  FADD.FTZ R172, R172, R21 ;  /* 0x00000015acac7221 */ /* 0x000fe20000010000 */
[----:B------:R-:W2:Y:S01]  /*cc80*/  MUFU.EX2 R214, R214 ;  /* 0x000000d600d67308 */ /* 0x000ea20000000800 */
[----:B0-----:R-:W-:Y:S01]  /*cc90*/  F2FP.F16.F32.PACK_AB R161, R212, R209 ;  /* 0x000000d1d4a1723e */ /* 0x001fe200000000ff */
[----:B------:R-:W-:Y:S01]  /*cca0*/  FADD.FTZ R22, R199, R22 ;  /* 0x00000016c7167221 */ /* 0x000fe20000010000 */
[----:B------:R-:W-:Y:S01]  /*ccb0*/  FADD.FTZ R173, R173, R172 ;  /* 0x000000acadad7221 */ /* 0x000fe20000010000 */
[----:B------:R-:W-:-:S02]  /*ccc0*/  @!P2 VIADD R186, R186, 0x38860 ;  /* 0x00038860babaa836 */ /* 0x000fc40000000000 */
[----:B------:R-:W-:Y:S01]  /*ccd0*/  FADD.FTZ R201, R201, R22 ;  /* 0x00000016c9c97221 */ /* 0x000fe20000010000 */
[----:B------:R-:W-:Y:S01]  /*cce0*/  FADD.FTZ R174, R174, R173 ;  /* 0x000000adaeae7221 */ /* 0x000fe20000010000 */
[----:B------:R-:W-:Y:S01]  /*ccf0*/  MUFU.EX2 R183, R183 ;  /* 0x000000b700b77308 */ /* 0x000fe20000000800 */
[----:B------:R-:W-:Y:S01]  /*cd00*/  @!P2 PRMT R186, RZ, 0x654, R186 ;  /* 0x00000654ffbaa816 */ /* 0x000fe200000000ba */
        /* <DEDUP_REMOVED lines=10> */
[----:B------:R-:W-:Y:S01]  /*cdb0*/  MUFU.EX2 R213, R213 ;  /* 0x000000d500d57308 */ /* 0x000fe20000000800 */
[----:B------:R-:W-:Y:S02]  /*cdc0*/  FADD.FTZ R178, R178, R177 ;  /* 0x000000b1b2b27221 */ /* 0x000fe40000010000 */
[----:B------:R-:W-:Y:S02]  /*cdd0*/  FADD.FTZ R210, R210, R205 ;  /* 0x000000cdd2d27221 */ /* 0x000fe40000010000 */
[----:B------:R-:W-:Y:S02]  /*cde0*/  FADD.FTZ R179, R179, R178 ;  /* 0x000000b2b3b37221 */ /* 0x000fe40000010000 */
[----:B------:R-:W-:Y:S01]  /*cdf0*/  FADD.FTZ R209, R209, R210 ;  /* 0x000000d2d1d17221 */ /* 0x000fe20000010000 */
[----:B------:R-:W2:Y:S01]  /*ce00*/  MUFU.EX2 R216, R216 ;  /* 0x000000d800d87308 */ /* 0x000ea20000000800 */
[----:B0-----:R-:W-:Y:S01]  /*ce10*/  F2FP.F16.F32.PACK_AB R164, R202, R183 ;  /* 0x000000b7caa4723e */ /* 0x001fe200000000ff */
[----:B------:R-:W-:Y:S01]  /*ce20*/  FADD.FTZ R180, R180, R179 ;  /* 0x000000b3b4b47221 */ /* 0x000fe20000010000 */
[----:B------:R-:W-:-:S03]  /*ce30*/  FADD.FTZ R212, R212, R209 ;  /* 0x000000d1d4d47221 */ /* 0x000fc60000010000 */
[----:B------:R-:W-:Y:S01]  /*ce40*/  FADD.FTZ R181, R181, R180 ;  /* 0x000000b4b5b57221 */ /* 0x000fe20000010000 */
[----:B------:R-:W-:Y:S01]  /*ce50*/  FADD.FTZ R211, R211, R212 ;  /* 0x000000d4d3d37221 */ /* 0x000fe20000010000 */
[----:B------:R-:W0:Y:S02]  /*ce60*/  MUFU.EX2 R192, R192 ;  /* 0x000000c000c07308 */ /* 0x000e240000000800 */
[----:B------:R-:W-:Y:S01]  /*ce70*/  FADD.FTZ R182, R182, R181 ;  /* 0x000000b5b6b67221 */ /* 0x000fe20000010000 */
[----:B------:R-:W-:-:S03]  /*ce80*/  FADD.FTZ R214, R214, R211 ;  /* 0x000000d3d6d67221 */ /* 0x000fc60000010000 */
[----:B------:R-:W-:Y:S02]  /*ce90*/  FADD.FTZ R183, R183, R182 ;  /* 0x000000b6b7b77221 */ /* 0x000fe40000010000 */
[----:B------:R-:W4:Y:S01]  /*cea0*/  MUFU.EX2 R207, R207 ;  /* 0x000000cf00cf7308 */ /* 0x000f220000000800 */
[----:B--2---:R-:W-:Y:S01]  /*ceb0*/  F2FP.F16.F32.PACK_AB R165, R216, R213 ;  /* 0x000000d5d8a5723e */ /* 0x004fe200000000ff */
[----:B------:R-:W-:Y:S01]  /*cec0*/  FADD.FTZ R213, R213, R214 ;  /* 0x000000d6d5d57221 */ /* 0x000fe20000010000 */
[----:B------:R-:W-:-:S03]  /*ced0*/  FADD.FTZ R202, R202, R183 ;  /* 0x000000b7caca7221 */ /* 0x000fc60000010000 */
[----:B------:R-:W-:Y:S01]  /*cee0*/  FADD.FTZ R213, R216, R213 ;  /* 0x000000d5d8d57221 */ /* 0x000fe20000010000 */
[----:B------:R-:W-:Y:S01]  /*cef0*/  FADD.FTZ R21, R193, R202 ;  /* 0x000000cac1157221 */ /* 0x000fe20000010000 */
[----:B------:R-:W-:Y:S02]  /*cf00*/  IMAD.MOV.U32 R193, RZ, RZ, R168 ;  /* 0x000000ffffc17224 */ /* 0x000fe400078e00a8 */
[----:B0-----:R-:W-:Y:S01]  /*cf10*/  FADD.FTZ R22, R192, R213 ;  /* 0x000000d5c0167221 */ /* 0x001fe20000010000 */
[----:B------:R-:W-:Y:S01]  /*cf20*/  FADD.FTZ R21, R200, R21 ;  /* 0x00000015c8157221 */ /* 0x000fe20000010000 */
[----:B------:R-:W-:Y:S01]  /*cf30*/  IMAD.MOV.U32 R200, RZ, RZ, R169 ;  /* 0x000000ffffc87224 */ /* 0x000fe200078e00a9 */
[C---:B----4-:R-:W-:Y:S01]  /*cf40*/  F2FP.F16.F32.PACK_AB R167, R207.reuse, R192 ;  /* 0x000000c0cfa7723e */ /* 0x050fe200000000ff */
[----:B------:R-:W-:Y:S01]  /*cf50*/  FADD.FTZ R22, R207, R22 ;  /* 0x00000016cf167221 */ /* 0x000fe20000010000 */
[----:B------:R-:W-:-:S03]  /*cf60*/  IMAD.MOV.U32 R192, RZ, RZ, R23 ;  /* 0x000000ffffc07224 */ /* 0x000fc600078e0017 */
        /* <DEDUP_REMOVED lines=8> */
[----:B------:R-:W-:Y:S01]  /*cff0*/  WARPGROUP.ARRIVE ;  /* 0x00000000000079c5 */ /* 0x000fe20000000000 */
[----:B-1----:R-:W-:-:S04]  /*d000*/  VIADD R152, R198, 0xffffffff ;  /* 0xffffffffc6987836 */ /* 0x002fc80000000000 */
[----:B------:R-:W-:-:S15]  /*d010*/  IMAD.MOV.U32 R198, RZ, RZ, R152 ;  /* 0x000000ffffc67224 */ /* 0x000fde00078e0098 */
        /* <DEDUP_REMOVED lines=24> */
.L_x_7400:
[----:B------:R-:W0:Y:S01]  /*d1a0*/  SHFL.BFLY PT, R0, R21, 0x2, 0x1f ;  /* 0x0c401f0015007f89 */ /* 0x000e2200000e0000 */
[----:B------:R-:W-:Y:S08]  /*d1b0*/  BAR.ARV 0x8, 0x100 ;  /* 0x0204000000007b1d */ /* 0x000ff00000002000 */
[----:B------:R-:W-:Y:S01]  /*d1c0*/  BAR.SYNC.DEFER_BLOCKING 0xf, 0x100 ;  /* 0x03c4000000007b1d */ /* 0x000fe20000010000 */
[----:B------:R-:W-:Y:S01]  /*d1d0*/  ISETP.NE.AND P0, PT, R191, RZ, PT ;  /* 0x000000ffbf00720c */ /* 0x000fe20003f05270 */
[----:B------:R-:W-:-:S04]  /*d1e0*/  IMAD.U32 R9, RZ, RZ, UR6 ;  /* 0x00000006ff097e24 */ /* 0x000fc8000f8e00ff */
[----:B------:R-:W1:Y:S01]  /*d1f0*/  SHFL.BFLY PT, R5, R22, 0x2, 0x1f ;  /* 0x0c401f0016057f89 */ /* 0x000e6200000e0000 */
[----:B0-----:R-:W-:-:S05]  /*d200*/  FADD.FTZ R2, R0, R21 ;  /* 0x0000001500027221 */ /* 0x001fca0000010000 */
[----:B------:R-:W0:Y:S01]  /*d210*/  SHFL.BFLY PT, R3, R2, 0x1, 0x1f ;  /* 0x0c201f0002037f89 */ /* 0x000e2200000e0000 */
[----:B-1----:R-:W-:-:S05]  /*d220*/  FADD.FTZ R5, R5, R22 ;  /* 0x0000001605057221 */ /* 0x002fca0000010000 */
[----:B------:R-:W1:Y:S01]  /*d230*/  SHFL.BFLY PT, R0, R5, 0x1, 0x1f ;  /* 0x0c201f0005007f89 */ /* 0x000e6200000e0000 */
[----:B0-----:R-:W-:Y:S01]  /*d240*/  FADD.FTZ R4, R2, R3 ;  /* 0x0000000302047221 */ /* 0x001fe20000010000 */
[----:B------:R-:W-:Y:S02]  /*d250*/  IMAD.MOV.U32 R3, RZ, RZ, RZ ;  /* 0x000000ffff037224 */ /* 0x000fe400078e00ff */
[----:B------:R-:W-:Y:S02]  /*d260*/  IMAD R2, R23, 0x40, R189 ;  /* 0x0000004017027824 */ /* 0x000fe400078e02bd */
[----:B------:R-:W-:Y:S02]  /*d270*/  FSETP.NE.FTZ.AND P1, PT, R4, RZ, PT ;  /* 0x000000ff0400720b */ /* 0x000fe40003f35000 */
[----:B------:R-:W-:Y:S02]  /*d280*/  @!P0 IMAD R195, R2, 0x4, R195 ;  /* 0x0000000402c38824 */ /* 0x000fe400078e02c3 */
[----:B------:R-:W-:-:S09]  /*d290*/  IMAD.MOV.U32 R2, RZ, RZ, -0x800000 ;  /* 0xff800000ff027424 */ /* 0x000fd200078e00ff */
[----:B------:R-:W0:Y:S01]  /*d2a0*/  @P1 MUFU.RCP R3, R4 ;  /* 0x0000000400031308 */ /* 0x000e220000001000 */
[----:B-1----:R-:W-:Y:S01]  /*d2b0*/  FADD.FTZ R6, R5, R0 ;  /* 0x0000000005067221 */ /* 0x002fe20000010000 */
[----:B------:R-:W-:-:S04]  /*d2c0*/  IMAD.MOV.U32 R0, RZ, RZ, RZ ;  /* 0x000000ffff007224 */ /* 0x000fc800078e00ff */
[----:B------:R-:W-:Y:S02]  /*d2d0*/  FSETP.NE.FTZ.AND P2, PT, R6, RZ, PT ;  /* 0x000000ff0600720b */ /* 0x000fe40003f55000 */
[----:B------:R-:W-:Y:S01]  /*d2e0*/  @P1 MUFU.LG2 R5, R4 ;  /* 0x0000000400051308 */ /* 0x000fe20000000c00 */
[----:B0-----:R0:W-:Y:S01]  /*d2f0*/  @!P0 STS [R195+0x38400], R3 ;  /* 0x03840003c3008388 */ /* 0x0011e20000000800 */
        /* <DEDUP_REMOVED lines=10> */
[----:B------:R4:W5:Y:S01]  /*d3a0*/  @P2 MUFU.LG2 R7, R6 ;  /* 0x0000000600072308 */ /* 0x0009620000000c00 */
        /* <DEDUP_REMOVED lines=56> */
[----:B0-----:R-:W-:-:S02]  /*d730*/  IMAD.U32 R3, RZ, RZ, UR6 ;  /* 0x00000006ff037e24 */ /* 0x001fc4000f8e00ff */
[----:B------:R-:W-:Y:S01]  /*d740*/  @P2 FMUL.FTZ R9, R9, 0.69314718246459960938 ;  /* 0x3f31721809092820 */ /* 0x000fe20000410000 */
[----:B----4-:R-:W-:Y:S01]  /*d750*/  @P1 FMUL.FTZ R6, R5, 0.69314718246459960938 ;  /* 0x3f31721805061820 */ /* 0x010fe20000410000 */
[----:B-----5:R-:W-:Y:S01]  /*d760*/  @P2 FMUL.FTZ R8, R7, 0.69314718246459960938 ;  /* 0x3f31721807082820 */ /* 0x020fe20000410000 */
[----:B------:R-:W-:Y:S01]  /*d770*/  @P1 FMUL.FTZ R3, R3, 0.69314718246459960938 ;  /* 0x3f31721803031820 */ /* 0x000fe20000410000 */
        /* <DEDUP_REMOVED lines=68> */
[----:B-1----:R-:W-:Y:S06]  /*dbc0*/  BAR.ARV 0xe, 0x100 ;  /* 0x0384000000007b1d */ /* 0x002fec0000002000 */
.L_x_7375:
[----:B------:R-:W-:Y:S05]  /*dbd0*/  @P0 BRA `(.L_x_7410) ;  /* 0x0000002400180947 */ /* 0x000fea0003800000 */
[----:B--23--:R-:W2:Y:S01]  /*dbe0*/  LDL R156, [R1] ;  /* 0x00000000019c7983 */ /* 0x00cea20000100800 */
        /* <DEDUP_REMOVED lines=19> */
[----:B------:R-:W-:-:S02]  /*dd20*/  SHF.R.S32.HI R155, RZ, 0x1f, R8 ;  /* 0x0000001fff9b7819 */ /* 0x000fc40000011408 */
[----:B-1----:R-:W-:Y:S02]  /*dd30*/  ISETP.NE.AND P0, PT, R7, RZ, PT ;  /* 0x000000ff0700720c */ /* 0x002fe40003f05270 */
[----:B------:R-:W-:-:S04]  /*dd40*/  LEA.HI R7, R155, R8, RZ, 0x2 ;  /* 0x000000089b077211 */ /* 0x000fc800078f10ff */
[----:B------:R-:W-:Y:S02]  /*dd50*/  SHF.R.S32.HI R154, RZ, 0x2, R7 ;  /* 0x00000002ff9a7819 */ /* 0x000fe40000011407 */
        /* <DEDUP_REMOVED lines=9> */
[----:B------:R-:W-:Y:S01]  /*ddf0*/  LEA.HI R11, R21, R20, RZ, 0x2 ;  /* 0x00000014150b7211 */ /* 0x000fe200078f10ff */
[----:B------:R-:W-:Y:S01]  /*de00*/  ULDC.64 UR4, c[0x0][0xcd0] ;  /* 0x0003340000047ab9 */ /* 0x000fe20000000a00 */
[----:B------:R-:W-:Y:S01]  /*de10*/  R2UR UR10, R156 ;  /* 0x000000009c0a72ca */ /* 0x000fe200000e0000 */
[C---:B------:R-:W-:Y:S01]  /*de20*/  IMAD.IADD R23, R20.reuse, 0x1, -R9 ;  /* 0x0000000114177824 */ /* 0x040fe200078e0a09 */
[----:B------:R-:W-:Y:S01]  /*de30*/  LOP3.LUT R11, R11, 0xfffffffc, RZ, 0xc0, !PT ;  /* 0xfffffffc0b0b7812 */ /* 0x000fe200078ec0ff */
[----:B------:R-:W2:Y:S03]  /*de40*/  S2UR UR7, SR_CTAID.Z ;  /* 0x00000000000779c3 */ /* 0x000ea60000002700 */
[----:B------:R-:W-:Y:S01]  /*de50*/  SHF.R.S32.HI R10, RZ, 0x1f, R23 ;  /* 0x0000001fff0a7819 */ /* 0x000fe20000011417 */
[----:B------:R-:W-:-:S03]  /*de60*/  IMAD.IADD R11, R20, 0x1, -R11 ;  /* 0x00000001140b7824 */ /* 0x000fc600078e0a0b */
[CC--:B------:R-:W-:Y:S01]  /*de70*/  LEA.HI R152, R10.reuse, R23.reuse, RZ, 0x2 ;  /* 0x000000170a987211 */ /* 0x0c0fe200078f10ff */
[----:B------:R-:W3:Y:S01]  /*de80*/  LDC.64 R18, c[0x0][0xcd8] ;  /* 0x00033600ff127b82 */ /* 0x000ee20000000a00 */
[----:B------:R-:W-:Y:S01]  /*de90*/  LEA.HI R10, R10, R23, RZ, 0x5 ;  /* 0x000000170a0a7211 */ /* 0x000fe200078f28ff */
[----:B------:R-:W-:Y:S01]  /*dea0*/  UIMAD.WIDE.U32 UR8, UR10, UR4, URZ ;  /* 0x000000040a0872a5 */ /* 0x000fe2000f8e003f */
[--C-:B------:R-:W-:Y:S01]  /*deb0*/  SHF.R.S32.HI R9, RZ, 0x2, R152.reuse ;  /* 0x00000002ff097819 */ /* 0x100fe20000011498 */
[----:B------:R-:W-:Y:S01]  /*dec0*/  UIMAD UR4, UR6, UR4, URZ ;  /* 0x00000004060472a4 */ /* 0x000fe2000f8e023f */
[----:B------:R-:W-:Y:S02]  /*ded0*/  SHF.R.S32.HI R12, RZ, 0x1f, R152 ;  /* 0x0000001fff0c7819 */ /* 0x000fe40000011498 */
[----:B------:R-:W-:Y:S01]  /*dee0*/  SHF.R.S32.HI R10, RZ, 0x5, R10 ;  /* 0x00000005ff0a7819 */ /* 0x000fe2000001140a */
[----:B------:R-:W-:Y:S01]  /*def0*/  UIMAD UR4, UR10, UR5, UR4 ;  /* 0x000000050a0472a4 */ /* 0x000fe2000f8e0204 */
[----:B0-----:R-:W-:-:S02]  /*df00*/  ISETP.NE.AND P0, PT, R16, 0x1, PT ;  /* 0x000000011000780c */ /* 0x001fc40003f05270 */
[----:B------:R-:W-:Y:S01]  /*df10*/  LEA.HI R12, R12, R9, RZ, 0x3 ;  /* 0x000000090c0c7211 */ /* 0x000fe200078f18ff */
[----:B------:R-:W-:Y:S01]  /*df20*/  UIADD3 UR4, UR9, UR4, URZ ;  /* 0x0000000409047290 */ /* 0x000fe2000fffe03f */
[----:B------:R-:W-:Y:S01]  /*df30*/  LOP3.LUT R152, R152, 0x7ffffffc, RZ, 0xc0, !PT ;  /* 0x7ffffffc98987812 */ /* 0x000fe200078ec0ff */
[----:B------:R-:W-:Y:S01]  /*df40*/  ULDC.64 UR10, c[0x0][0x208] ;  /* 0x00008200000a7ab9 */ /* 0x000fe20000000a00 */
[----:B------:R-:W-:Y:S01]  /*df50*/  LOP3.LUT R12, R12, 0xfffffff8, RZ, 0xc0, !PT ;  /* 0xfffffff80c0c7812 */ /* 0x000fe200078ec0ff */
[----:B--2---:R-:W-:Y:S02]  /*df60*/  USHF.R.S32.HI UR5, URZ, 0x1f, UR7 ;  /* 0x0000001f3f057899 */ /* 0x004fe40008011407 */
[----:B------:R-:W-:Y:S02]  /*df70*/  IMAD.IADD R152, R23, 0x1, -R152 ;  /* 0x0000000117987824 */ /* 0x000fe400078e0a98 */
[----:B------:R-:W-:Y:S01]  /*df80*/  IMAD.IADD R9, R9, 0x1, -R12 ;  /* 0x0000000109097824 */ /* 0x000fe200078e0a0c */
[----:B------:R-:W-:Y:S01]  /*df90*/  LEA.HI R12, R11, R11, RZ, 0x1 ;  /* 0x0000000b0b0c7211 */ /* 0x000fe200078f08ff */
[----:B------:R-:W0:Y:S01]  /*dfa0*/  @P0 LDC R14, c[0x0][0xcec] ;  /* 0x00033b00ff0e0b82 */ /* 0x000e220000000800 */
[----:B------:R-:W-:-:S02]  /*dfb0*/  IMAD.SHL.U32 R152, R152, 0x2, RZ ;  /* 0x0000000298987824 */ /* 0x000fc400078e00ff */
[----:B------:R-:W-:Y:S01]  /*dfc0*/  LOP3.LUT R12, R12, 0x1ffffffe, RZ, 0xc0, !PT ;  /* 0x1ffffffe0c0c7812 */ /* 0x000fe200078ec0ff */
[----:B------:R-:W-:Y:S02]  /*dfd0*/  IMAD R153, R10, 0x10, R9 ;  /* 0x000000100a997824 */ /* 0x000fe400078e0209 */
[----:B------:R-:W-:Y:S02]  /*dfe0*/  IMAD.U32 R10, RZ, RZ, UR8 ;  /* 0x00000008ff0a7e24 */ /* 0x000fe4000f8e00ff */
[----:B------:R-:W2:Y:S01]  /*dff0*/  @P0 LDC R17, c[0x0][0xcf0] ;  /* 0x00033c00ff110b82 */ /* 0x000ea20000000800 */
[----:B------:R-:W-:Y:S02]  /*e000*/  IMAD.IADD R12, R11, 0x1, -R12 ;  /* 0x000000010b0c7824 */ /* 0x000fe400078e0a0c */
[----:B------:R-:W-:Y:S02]  /*e010*/  IMAD.U32 R11, RZ, RZ, UR9 ;  /* 0x00000009ff0b7e24 */ /* 0x000fe4000f8e00ff */
[----:B------:R-:W-:-:S02]  /*e020*/  IMAD R9, R12, 0x8, R153 ;  /* 0x000000080c097824 */ /* 0x000fc400078e0299 */
[----:B---3--:R-:W-:Y:S02]  /*e030*/  IMAD R12, R18, UR5, RZ ;  /* 0x00000005120c7c24 */ /* 0x008fe4000f8e02ff */
[----:B------:R-:W-:Y:S01]  /*e040*/  IMAD.U32 R11, RZ, RZ, UR4 ;  /* 0x00000004ff0b7e24 */ /* 0x000fe2000f8e00ff */
[----:B-1----:R-:W-:Y:S01]  /*e050*/  LEA R9, R22, R9, 0x6 ;  /* 0x0000000916097211 */ /* 0x002fe200078e30ff */
[----:B------:R-:W-:Y:S01]  /*e060*/  IMAD R15, R19, UR7, R12 ;  /* 0x00000007130f7c24 */ /* 0x000fe2000f8e020c */
[----:B------:R-:W-:Y:S01]  /*e070*/  ULDC.64 UR4, c[0x0][0xce0] ;  /* 0x0003380000047ab9 */ /* 0x000fe20000000a00 */
[----:B------:R-:W-:-:S04]  /*e080*/  IMAD.WIDE.U32 R10, R18, UR7, R10 ;  /* 0x00000007120a7c25 */ /* 0x000fc8000f8e000a */
[----:B0-----:R-:W-:-:S04]  /*e090*/  @P0 IMAD.HI.U32 R12, R9, R14, RZ ;  /* 0x0000000e090c0227 */ /* 0x001fc800078e00ff */
[----:B------:R-:W-:Y:S02]  /*e0a0*/  IMAD.MOV.U32 R13, RZ, RZ, R9 ;  /* 0x000000ffff0d7224 */ /* 0x000fe400078e0009 */
[----:B------:R-:W-:Y:S01]  /*e0b0*/  IMAD.IADD R11, R11, 0x1, R15 ;  /* 0x000000010b0b7824 */ /* 0x000fe200078e020f */
[----:B--2---:R-:W-:Y:S01]  /*e0c0*/  @P0 SHF.R.U32.HI R13, RZ, R17, R12 ;  /* 0x00000011ff0d0219 */ /* 0x004fe2000001160c */
[----:B------:R-:W-:Y:S02]  /*e0d0*/  IMAD R12, R5, UR4, RZ ;  /* 0x00000004050c7c24 */ /* 0x000fe4000f8e02ff */
[----:B------:R-:W-:Y:S01]  /*e0e0*/  IMAD.WIDE.U32 R10, R3, UR4, R10 ;  /* 0x00000004030a7c25 */ /* 0x000fe2000f8e000a */
[----:B------:R-:W-:-:S03]  /*e0f0*/  SHF.R.S32.HI R15, RZ, 0x1f, R13 ;  /* 0x0000001fff0f7819 */ /* 0x000fc6000001140d */
[----:B------:R-:W-:Y:S01]  /*e100*/  IMAD.MOV R14, RZ, RZ, -R13 ;  /* 0x000000ffff0e7224 */ /* 0x000fe200078e0a0d */
[----:B------:R-:W-:-:S03]  /*e110*/  IADD3 R10, P0, R13, R10, RZ ;  /* 0x0000000a0d0a7210 */ /* 0x000fc60007f1e0ff */
[----:B------:R-:W-:Y:S02]  /*e120*/  IMAD R9, R16, R14, R9 ;  /* 0x0000000e10097224 */ /* 0x000fe400078e0209 */
[----:B------:R-:W-:Y:S01]  /*e130*/  IMAD R14, R3, UR5, R12 ;  /* 0x00000005030e7c24 */ /* 0x000fe2000f8e020c */
[----:B------:R-:W-:Y:S02]  /*e140*/  ULDC.64 UR4, c[0x0][0xcc8] ;  /* 0x0003320000047ab9 */ /* 0x000fe40000000a00 */
        /* <DEDUP_REMOVED lines=14> */
[----:B------:R-:W-:-:S02]  /*e230*/  IMAD R9, R22, 0x40, R153 ;  /* 0x0000004016097824 */ /* 0x000fc400078e0299 */
[----:B------:R-:W-:Y:S01]  /*e240*/  IMAD.IADD R15, R0, 0x1, -R11 ;  /* 0x00000001000f7824 */ /* 0x000fe200078e0a0b */
[----:B------:R-:W-:Y:S03]  /*e250*/  SHFL.IDX PT, R10, R17, RZ, 0x1c1f ;  /* 0x001c1fff110a7589 */ /* 0x000fe600000e0000 */
        /* <DEDUP_REMOVED lines=9> */
.L_x_7411:
[----:B------:R-:W1:Y:S01]  /*e2f0*/  S2R R14, SR_CTAID.X ;  /* 0x00000000000e7919 */ /* 0x000e620000002500 */
[----:B------:R-:W-:Y:S01]  /*e300*/  LEA.HI R21, R21, R20, RZ, 0x2 ;  /* 0x0000001415157211 */ /* 0x000fe200078f10ff */
[----:B------:R-:W2:Y:S01]  /*e310*/  S2UR UR7, SR_CTAID.Z ;  /* 0x00000000000779c3 */ /* 0x000ea20000002700 */
[----:B------:R-:W-:Y:S01]  /*e320*/  SHF.R.S32.HI R9, RZ, 0x1f, R7 ;  /* 0x0000001fff097819 */ /* 0x000fe20000011407 */
[----:B------:R-:W-:Y:S01]  /*e330*/  ULDC.64 UR8, c[0x0][0xc38] ;  /* 0x00030e0000087ab9 */ /* 0x000fe20000000a00 */
[----:B------:R-:W-:Y:S01]  /*e340*/  LOP3.LUT R21, R21, 0xfffffffc, RZ, 0xc0, !PT ;  /* 0xfffffffc15157812 */ /* 0x000fe200078ec0ff */
[----:B------:R-:W-:Y:S01]  /*e350*/  UIMAD UR6, UR6, UR8, URZ ;  /* 0x00000008060672a4 */ /* 0x000fe2000f8e023f */
[----:B------:R-:W-:Y:S01]  /*e360*/  LEA.HI R9, R9, R154, RZ, 0x3 ;  /* 0x0000009a09097211 */ /* 0x000fe200078f18ff */
[----:B------:R-:W-:Y:S01]  /*e370*/  BSSY B0, `(.L_x_7412) ;  /* 0x0000103000007945 */ /* 0x000fe20003800000 */
[----:B------:R-:W-:Y:S01]  /*e380*/  R2UR UR10, R156 ;  /* 0x000000009c0a72ca */ /* 0x000fe200000e0000 */
[----:B------:R-:W-:Y:S01]  /*e390*/  IMAD.IADD R21, R20, 0x1, -R21 ;  /* 0x0000000114157824 */ /* 0x000fe200078e0a15 */
[----:B0-----:R-:W0:Y:S01]  /*e3a0*/  LDC.64 R12, c[0x0][0xc40] ;  /* 0x00031000ff0c7b82 */ /* 0x001e220000000a00 */
        /* <DEDUP_REMOVED lines=20> */
[C---:B0-----:R-:W-:Y:S02]  /*e4f0*/  IMAD R2, R12.reuse, UR8, RZ ;  /* 0x000000080c027c24 */ /* 0x041fe4000f8e02ff */
[----:B------:R-:W-:-:S04]  /*e500*/  IMAD.WIDE.U32 R10, R12, UR7, R10 ;  /* 0x000000070c0a7c25 */ /* 0x000fc8000f8e000a */
[----:B---3--:R-:W-:-:S04]  /*e510*/  @P1 IMAD.HI.U32 R4, R15, R4, RZ ;  /* 0x000000040f041227 */ /* 0x008fc800078e00ff */
[----:B------:R-:W-:Y:S02]  /*e520*/  IMAD R13, R13, UR7, R2 ;  /* 0x000000070d0d7c24 */ /* 0x000fe4000f8e0202 */
[----:B------:R-:W-:Y:S01]  /*e530*/  IMAD.MOV.U32 R9, RZ, RZ, R15 ;  /* 0x000000ffff097224 */ /* 0x000fe200078e000f */
[----:B--2---:R-:W-:Y:S01]  /*e540*/  @P1 SHF.R.U32.HI R9, RZ, R17, R4 ;  /* 0x00000011ff091219 */ /* 0x004fe20000011604 */
[----:B------:R-:W-:Y:S02]  /*e550*/  IMAD R2, R5, UR4, RZ ;  /* 0x0000000405027c24 */ /* 0x000fe4000f8e02ff */
[----:B------:R-:W-:Y:S01]  /*e560*/  IMAD.IADD R11, R11, 0x1, R13 ;  /* 0x000000010b0b7824 */ /* 0x000fe200078e020d */
[--C-:B------:R-:W-:Y:S01]  /*e570*/  SHF.R.S32.HI R4, RZ, 0x1f, R9.reuse ;  /* 0x0000001fff047819 */ /* 0x100fe20000011409 */
[----:B------:R-:W-:Y:S02]  /*e580*/  IMAD R13, R3, UR5, R2 ;  /* 0x00000005030d7c24 */ /* 0x000fe4000f8e0202 */
[----:B------:R-:W-:-:S02]  /*e590*/  IMAD.MOV R5, RZ, RZ, -R9 ;  /* 0x000000ffff057224 */ /* 0x000fc400078e0a09 */
        /* <DEDUP_REMOVED lines=28> */
[----:B------:R-:W-:-:S05]  /*e760*/  IMAD R0, R11, 0x80, R0 ;  /* 0x000000800b007824 */ /* 0x000fca00078e0200 */
[----:B------:R-:W-:-:S05]  /*e770*/  SHF.L.U32 R0, R0, 0x1, RZ ;  /* 0x0000000100007819 */ /* 0x000fca00000006ff */
        /* <DEDUP_REMOVED lines=142> */
[----:B------:R2:W-:Y:S01]  /*f060*/  @!P2 ST.E.64 desc[UR6][R12.64], R104 ;  /* 0x000000680c00a985 */ /* 0x0005e2000c101b06 */
        /* <DEDUP_REMOVED lines=9> */
[----:B------:R1:W-:Y:S01]  /*f100*/  @!P4 ST.E.64 desc[UR6][R10.64], R112 ;  /* 0x000000700a00c985 */ /* 0x0003e2000c101b06 */
[C---:B--2---:R-:W-:Y:S02]  /*f110*/  IADD3 R13, R0.reuse, 0xf0, RZ ;  /* 0x000000f0000d7810 */ /* 0x044fe40007ffe0ff */
[----:B------:R-:W-:Y:S01]  /*f120*/  VIADD R19, R0, 0xd0 ;  /* 0x000000d000137836 */ /* 0x000fe20000000000 */
[----:B------:R2:W-:Y:S01]  /*f130*/  @!P5 ST.E.64 desc[UR6][R14.64], R116 ;  /* 0x000000740e00d985 */ /* 0x0005e2000c101b06 */
[----:B------:R-:W-:Y:S01]  /*f140*/  @!P6 IMAD.WIDE R16, R17, 0x4, R2 ;  /* 0x000000041110e825 */ /* 0x000fe200078e0202 */
[----:B------:R-:W-:-:S02]  /*f150*/  ISETP.GE.AND P5, PT, R13, UR4, PT ;  /* 0x000000040d007c0c */ /* 0x000fc4000bfa6270 */
[----:B------:R-:W-:Y:S01]  /*f160*/  ISETP.GE.AND P1, PT, R19, UR4, PT ;  /* 0x0000000413007c0c */ /* 0x000fe2000bf26270 */
[C---:B------:R-:W-:Y:S01]  /*f170*/  VIADD R21, R0.reuse, 0xe0 ;  /* 0x000000e000157836 */ /* 0x040fe20000000000 */
[----:B------:R3:W-:Y:S01]  /*f180*/  @!P6 ST.E.64 desc[UR6][R16.64], R120 ;  /* 0x000000781000e985 */ /* 0x0007e2000c101b06 */
[----:B0-----:R-:W-:Y:S01]  /*f190*/  VIADD R9, R0, 0xf8 ;  /* 0x000000f800097836 */ /* 0x001fe20000000000 */
[----:B------:R-:W-:Y:S01]  /*f1a0*/  @!P0 LEA.HI R18, R18, R18, RZ, 0x1 ;  /* 0x0000001212128211 */ /* 0x000fe200078f08ff */
[----:B------:R-:W-:Y:S01]  /*f1b0*/  VIADD R12, R0, 0xe8 ;  /* 0x000000e8000c7836 */ /* 0x000fe20000000000 */
[----:B------:R-:W-:Y:S02]  /*f1c0*/  ISETP.GE.AND P3, PT, R21, UR4, PT ;  /* 0x0000000415007c0c */ /* 0x000fe4000bf66270 */
[----:B------:R-:W-:Y:S02]  /*f1d0*/  ISETP.GE.AND P6, PT, R9, UR4, PT ;  /* 0x0000000409007c0c */ /* 0x000fe4000bfc6270 */
[----:B------:R-:W-:-:S02]  /*f1e0*/  ISETP.GE.AND P4, PT, R12, UR4, PT ;  /* 0x000000040c007c0c */ /* 0x000fc4000bf86270 */
[----:B------:R-:W-:Y:S02]  /*f1f0*/  @!P2 LEA.HI R20, R20, R20, RZ, 0x1 ;  /* 0x000000141414a211 */ /* 0x000fe400078f08ff */
[----:B------:R-:W-:Y:S02]  /*f200*/  @!P1 LEA.HI R19, R19, R19, RZ, 0x1 ;  /* 0x0000001313139211 */ /* 0x000fe400078f08ff */
[----:B------:R-:W-:Y:S02]  /*f210*/  @!P5 LEA.HI R8, R13, R13, RZ, 0x1 ;  /* 0x0000000d0d08d211 */ /* 0x000fe400078f08ff */
[----:B-1----:R-:W-:Y:S02]  /*f220*/  @!P1 LOP3.LUT R11, R19, 0xfffffffe, RZ, 0xc0, !PT ;  /* 0xfffffffe130b9812 */ /* 0x002fe400078ec0ff */
[----:B------:R-:W-:Y:S02]  /*f230*/  @!P3 LEA.HI R21, R21, R21, RZ, 0x1 ;  /* 0x000000151515b211 */ /* 0x000fe400078f08ff */
[----:B------:R-:W-:-:S02]  /*f240*/  @!P6 LEA.HI R10, R9, R9, RZ, 0x1 ;  /* 0x00000009090ae211 */ /* 0x000fc400078f08ff */
[----:B------:R-:W-:Y:S02]  /*f250*/  @!P4 LEA.HI R12, R12, R12, RZ, 0x1 ;  /* 0x0000000c0c0cc211 */ /* 0x000fe400078f08ff */
[----:B------:R-:W-:Y:S02]  /*f260*/  @!P0 LOP3.LUT R9, R18, 0xfffffffe, RZ, 0xc0, !PT ;  /* 0xfffffffe12098812 */ /* 0x000fe400078ec0ff */
[----:B------:R-:W-:Y:S02]  /*f270*/  @!P2 LOP3.LUT R13, R20, 0xfffffffe, RZ, 0xc0, !PT ;  /* 0xfffffffe140da812 */ /* 0x000fe400078ec0ff */
[----:B--2---:R-:W-:Y:S02]  /*f280*/  @!P3 LOP3.LUT R15, R21, 0xfffffffe, RZ, 0xc0, !PT ;  /* 0xfffffffe150fb812 */ /* 0x004fe400078ec0ff */
[----:B---3--:R-:W-:Y:S01]  /*f290*/  @!P4 LOP3.LUT R17, R12, 0xfffffffe, RZ, 0xc0, !PT ;  /* 0xfffffffe0c11c812 */ /* 0x008fe200078ec0ff */
        /* <DEDUP_REMOVED lines=16> */
.L_x_7413:
[----:B------:R-:W-:Y:S05]  /*f3a0*/  BSYNC B0 ;  /* 0x0000000000007941 */ /* 0x000fea0003800000 */
.L_x_7412:
        /* <DEDUP_REMOVED lines=144> */
[----:B------:R-:W-:Y:S02]  /*fcb0*/  @!P2 LOP3.LUT R17, R17, 0xfffffffe, RZ, 0xc0, !PT ;  /* 0xfffffffe1111a812 */ /* 0x000fe400078ec0ff */
[----:B------:R-:W-:Y:S01]  /*fcc0*/  ISETP.GE.AND P6, PT, R19, UR4, PT ;  /* 0x0000000413007c0c */ /* 0x000fe2000bfc6270 */
[--C-:B-1----:R-:W-:Y:S01]  /*fcd0*/  @!P4 IMAD.WIDE R6, R15, 0x4, R2.reuse ;  /* 0x000000040f06c825 */ /* 0x102fe200078e0202 */
[----:B------:R-:W-:Y:S02]  /*fce0*/  @!P1 LOP3.LUT R13, R20, 0xfffffffe, RZ, 0xc0, !PT ;  /* 0xfffffffe140d9812 */ /* 0x000fe400078ec0ff */
[----:B------:R-:W-:Y:S01]  /*fcf0*/  ISETP.GE.AND P0, PT, R14, UR4, PT ;  /* 0x000000040e007c0c */ /* 0x000fe2000bf06270 */
[----:B------:R-:W-:Y:S01]  /*fd00*/  @!P3 IMAD.WIDE R8, R11, 0x4, R2 ;  /* 0x000000040b08b825 */ /* 0x000fe200078e0202 */
[----:B------:R1:W-:Y:S01]  /*fd10*/  @!P4 ST.E.64 desc[UR6][R6.64], R106 ;  /* 0x0000006a0600c985 */ /* 0x0003e2000c101b06 */
[----:B------:R-:W-:-:S02]  /*fd20*/  IADD3 R16, R0, 0xe0, RZ ;  /* 0x000000e000107810 */ /* 0x000fc40007ffe0ff */
[--C-:B------:R-:W-:Y:S01]  /*fd30*/  @!P2 IMAD.WIDE R10, R17, 0x4, R2.reuse ;  /* 0x00000004110aa825 */ /* 0x100fe200078e0202 */
[----:B------:R2:W-:Y:S01]  /*fd40*/  @!P3 ST.E.64 desc[UR6][R8.64], R110 ;  /* 0x0000006e0800b985 */ /* 0x0005e2000c101b06 */
[----:B------:R-:W-:Y:S02]  /*fd50*/  @!P5 LEA.HI R18, R18, R18, RZ, 0x1 ;  /* 0x000000121212d211 */ /* 0x000fe400078f08ff */
[--C-:B------:R-:W-:Y:S01]  /*fd60*/  @!P1 IMAD.WIDE R12, R13, 0x4, R2.reuse ;  /* 0x000000040d0c9825 */ /* 0x100fe200078e0202 */
[----:B------:R-:W-:Y:S01]  /*fd70*/  @!P2 ST.E.64 desc[UR6][R10.64], R114 ;  /* 0x000000720a00a985 */ /* 0x000fe2000c101b06 */
[----:B------:R-:W-:Y:S02]  /*fd80*/  ISETP.GE.AND P2, PT, R16, UR4, PT ;  /* 0x0000000410007c0c */ /* 0x000fe4000bf46270 */
[C---:B------:R-:W-:Y:S01]  /*fd90*/  VIADD R15, R0.reuse, 0xd8 ;  /* 0x000000d8000f7836 */ /* 0x040fe20000000000 */
[----:B------:R-:W-:Y:S01]  /*fda0*/  @!P1 ST.E.64 desc[UR6][R12.64], R118 ;  /* 0x000000760c009985 */ /* 0x000fe2000c101b06 */
[----:B------:R-:W-:Y:S01]  /*fdb0*/  VIADD R17, R0, 0xe8 ;  /* 0x000000e800117836 */ /* 0x000fe20000000000 */
[----:B0-----:R-:W-:Y:S01]  /*fdc0*/  @!P5 LOP3.LUT R5, R18, 0xfffffffe, RZ, 0xc0, !PT ;  /* 0xfffffffe1205d812 */ /* 0x001fe200078ec0ff */
[C---:B------:R-:W-:Y:S01]  /*fdd0*/  VIADD R20, R0.reuse, 0xf0 ;  /* 0x000000f000147836 */ /* 0x040fe20000000000 */
[----:B------:R-:W-:Y:S01]  /*fde0*/  ISETP.GE.AND P1, PT, R15, UR4, PT ;  /* 0x000000040f007c0c */ /* 0x000fe2000bf26270 */
[----:B------:R-:W-:Y:S01]  /*fdf0*/  VIADD R0, R0, 0xf8 ;  /* 0x000000f800007836 */ /* 0x000fe20000000000 */
[----:B------:R-:W-:Y:S01]  /*fe00*/  @!P6 LEA.HI R19, R19, R19, RZ, 0x1 ;  /* 0x000000131313e211 */ /* 0x000fe200078f08ff */
[----:B------:R-:W-:Y:S01]  /*fe10*/  @!P5 IMAD.WIDE R4, R5, 0x4, R2 ;  /* 0x000000040504d825 */ /* 0x000fe200078e0202 */
[----:B------:R-:W-:-:S02]  /*fe20*/  ISETP.GE.AND P3, PT, R17, UR4, PT ;  /* 0x0000000411007c0c */ /* 0x000fc4000bf66270 */
[----:B------:R-:W-:Y:S02]  /*fe30*/  ISETP.GE.AND P4, PT, R20, UR4, PT ;  /* 0x0000000414007c0c */ /* 0x000fe4000bf86270 */
        /* <DEDUP_REMOVED lines=32> */
.L_x_7410:
[----:B------:R-:W1:Y:S02]  /*10040*/  S2R R0, SR_TID.X ;  /* 0x0000000000007919 */ /* 0x000e640000002100 */
[----:B-1----:R-:W-:-:S05]  /*10050*/  VIADD R2, R0, 0xffffff80 ;  /* 0xffffff8000027836 */ /* 0x002fca0000000000 */
[----:B------:R-:W-:-:S13]  /*10060*/  ISETP.GT.AND P0, PT, R2, 0x3f, PT ;  /* 0x0000003f0200780c */ /* 0x000fda0003f04270 */
[----:B------:R-:W-:Y:S05]  /*10070*/  @P0 BRA `(.L_x_7372) ;  /* 0x0000005c000c0947 */ /* 0x000fea0003800000 */
[----:B------:R-:W1:Y:S01]  /*10080*/  S2R R3, SR_CTAID.X ;  /* 0x0000000000037919 */ /* 0x000e620000002500 */
[----:B------:R-:W4:Y:S01]  /*10090*/  LDC R6, c[0x0][0xce8] ;  /* 0x00033a00ff067b82 */ /* 0x000f220000000800 */
[----:B------:R-:W-:Y:S01]  /*100a0*/  ULDC UR4, c[0x0][0xb88] ;  /* 0x0002e20000047ab9 */ /* 0x000fe20000000800 */
[----:B-1----:R-:W-:Y:S02]  /*100b0*/  IMAD R0, R3, 0x40, R0 ;  /* 0x0000004003007824 */ /* 0x002fe400078e0200 */
[----:B----4-:R-:W-:Y:S02]  /*100c0*/  IMAD R3, R6, UR4, RZ ;  /* 0x0000000406037c24 */ /* 0x010fe4000f8e02ff */
[----:B------:R-:W-:-:S05]  /*100d0*/  VIADD R0, R0, 0xffffff80 ;  /* 0xffffff8000007836 */ /* 0x000fca0000000000 */
[----:B------:R-:W-:-:S13]  /*100e0*/  ISETP.GE.AND P0, PT, R0, R3, PT ;  /* 0x000000030000720c */ /* 0x000fda0003f06270 */
[----:B------:R-:W-:Y:S05]  /*100f0*/  @P0 BRA `(.L_x_7372) ;  /* 0x0000005800ec0947 */ /* 0x000fea0003800000 */
[----:B------:R-:W4:Y:S01]  /*10100*/  LDL R4, [R1] ;  /* 0x0000000001047983 */ /* 0x000f220000100800 */
[----:B------:R-:W-:Y:S01]  /*10110*/  ISETP.NE.AND P0, PT, R6, 0x1, PT ;  /* 0x000000010600780c */ /* 0x000fe20003f05270 */
[----:B------:R-:W-:Y:S01]  /*10120*/  S2UR UR7, SR_CTAID.Z ;  /* 0x00000000000779c3 */ /* 0x000fe20000002700 */
[----:B------:R-:W-:Y:S01]  /*10130*/  ULDC.64 UR8, c[0x0][0xcd0] ;  /* 0x0003340000087ab9 */ /* 0x000fe20000000a00 */
[----:B------:R-:W-:Y:S01]  /*10140*/  IMAD.MOV.U32 R5, RZ, RZ, R0 ;  /* 0x000000ffff057224 */ /* 0x000fe200078e0000 */
[----:B------:R-:W-:-:S05]  /*10150*/  ULDC.64 UR12, c[0x0][0x208] ;  /* 0x00008200000c7ab9 */ /* 0x000fca0000000a00 */
[----:B------:R-:W1:Y:S08]  /*10160*/  LDC.64 R10, c[0x0][0xcd8] ;  /* 0x00033600ff0a7b82 */ /* 0x000e700000000a00 */
[----:B------:R-:W5:Y:S08]  /*10170*/  @P0 LDC R7, c[0x0][0xcec] ;  /* 0x00033b00ff070b82 */ /* 0x000f700000000800 */
[----:B------:R-:W2:Y:S08]  /*10180*/  @P0 LDC R9, c[0x0][0xcf0] ;  /* 0x00033c00ff090b82 */ /* 0x000eb00000000800 */
[----:B------:R-:W3:Y:S08]  /*10190*/  S2UR UR10, SR_CTAID.Y ;  /* 0x00000000000a79c3 */ /* 0x000ef00000002600 */
[----:B0-----:R-:W3:Y:S01]  /*101a0*/  LDC R8, c[0x0][0xd50] ;  /* 0x00035400ff087b82 */ /* 0x001ee20000000800 */
[----:B----4-:R-:W-:Y:S01]  /*101b0*/  R2UR UR11, R4 ;  /* 0x00000000040b72ca */ /* 0x010fe200000e0000 */
[----:B-----5:R-:W-:-:S05]  /*101c0*/  @P0 IMAD.HI.U32 R4, R0, R7, RZ ;  /* 0x0000000700040227 */ /* 0x020fca00078e00ff */
[----:B--2---:R-:W-:-:S07]  /*101d0*/  @P0 SHF.R.U32.HI R5, RZ, R9, R4 ;  /* 0x00000009ff050219 */ /* 0x004fce0000011604 */
[----:B------:R-:W-:Y:S02]  /*101e0*/  USHF.R.S32.HI UR6, URZ, 0x1f, UR11 ;  /* 0x0000001f3f067899 */ /* 0x000fe4000801140b */
[----:B------:R-:W-:Y:S01]  /*101f0*/  IMAD R7, RZ, RZ, -UR11 ;  /* 0x8000000bff077e24 */ /* 0x000fe2000f8e02ff */
[----:B------:R-:W-:Y:S02]  /*10200*/  UIMAD.WIDE.U32 UR4, UR11, UR8, URZ ;  /* 0x000000080b0472a5 */ /* 0x000fe4000f8e003f */
[----:B------:R-:W-:Y:S01]  /*10210*/  UIMAD UR6, UR6, UR8, URZ ;  /* 0x00000008060672a4 */ /* 0x000fe2000f8e023f */
[----:B---3--:R-:W-:Y:S01]  /*10220*/  IMAD R9, R8, R7, UR10 ;  /* 0x0000000a08097e24 */ /* 0x008fe2000f8e0207 */
[----:B------:R-:W-:Y:S01]  /*10230*/  USHF.R.S32.HI UR8, URZ, 0x1f, UR7 ;  /* 0x0000001f3f087899 */ /* 0x000fe20008011407 */
[----:B------:R-:W-:Y:S01]  /*10240*/  IMAD.MOV R7, RZ, RZ, -R5 ;  /* 0x000000ffff077224 */ /* 0x000fe200078e0a05 */
[----:B------:R-:W-:Y:S01]  /*10250*/  UIMAD UR6, UR11, UR9, UR6 ;  /* 0x000000090b0672a4 */ /* 0x000fe2000f8e0206 */
[----:B------:R-:W-:Y:S01]  /*10260*/  IMAD.U32 R3, RZ, RZ, UR5 ;  /* 0x00000005ff037e24 */ /* 0x000fe2000f8e00ff */
[----:B------:R-:W-:Y:S01]  /*10270*/  SHF.R.S32.HI R4, RZ, 0x1f, R9 ;  /* 0x0000001fff047819 */ /* 0x000fe20000011409 */
[----:B------:R-:W-:Y:S01]  /*10280*/  IMAD.U32 R2, RZ, RZ, UR4 ;  /* 0x00000004ff027e24 */ /* 0x000fe2000f8e00ff */
[----:B------:R-:W-:Y:S01]  /*10290*/  UIADD3 UR6, UR5, UR6, URZ ;  /* 0x0000000605067290 */ /* 0x000fe2000fffe03f */
[----:B-1----:R-:W-:-:S02]  /*102a0*/  IMAD R12, R10, UR8, RZ ;  /* 0x000000080a0c7c24 */ /* 0x002fc4000f8e02ff */
        /* <DEDUP_REMOVED lines=24> */
.L_x_7370:
        /* <DEDUP_REMOVED lines=18> */
.L_x_7414:
[----:B------:R-:W-:Y:S01]  /*10550*/  ULDC UR43, c[0x0][0xd50] ;  /* 0x00035400002b7ab9 */ /* 0x000fe20000000800 */
[----:B------:R-:W-:Y:S01]  /*10560*/  UMOV UR36, UR6 ;  /* 0x0000000600247c82 */ /* 0x000fe20008000000 */
[----:B------:R-:W-:-:S11]  /*10570*/  UISETP.NE.AND UP0, UPT, UR43, 0x1, UPT ;  /* 0x000000012b00788c */ /* 0x000fd6000bf05270 */
[----:B------:R-:W-:Y:S01]  /*10580*/  @UP0 ULDC UR4, c[0x0][0xd54] ;  /* 0x0003550000040ab9 */ /* 0x000fe20000000800 */
[----:B------:R-:W-:Y:S01]  /*10590*/  @UP0 ULDC UR7, c[0x0][0xd58] ;  /* 0x0003560000070ab9 */ /* 0x000fe20000000800 */
[----:B------:R-:W-:-:S04]  /*105a0*/  UIMAD.WIDE.U32 UR4, UR6, UR4, URZ ;  /* 0x00000004060472a5 */ /* 0x000fc8000f8e003f */
[----:B------:R-:W-:-:S12]  /*105b0*/  @UP0 USHF.R.U32.HI UR36, URZ, UR7, UR5 ;  /* 0x000000073f240299 */ /* 0x000fd80008011605 */
.L_x_7415:
[----:B------:R-:W-:Y:S01]  /*105c0*/  ISETP.LE.AND P0, PT, RZ, UR44, PT ;  /* 0x0000002cff007c0c */ /* 0x000fe2000bf03270 */
        /* <DEDUP_REMOVED lines=74> */
.L_x_7417:
        /* <DEDUP_REMOVED lines=32> */
.L_x_7418:
        /* <DEDUP_REMOVED lines=20> */
.L_x_7420:
        /* <DEDUP_REMOVED lines=15> */
.L_x_7419:
        /* <DEDUP_REMOVED lines=25> */
.L_x_7521:
        /* <DEDUP_REMOVED lines=9> */
.L_x_7524:
[----:B------:R-:W-:Y:S05]  /*110c0*/  @!P6 BRA `(.L_x_7422) ;  /* 0x0000000000dce947 */ /* 0x000fea0003800000 */
[----:B------:R-:W-:Y:S01]  /*110d0*/  IMAD.MOV.U32 R16, RZ, RZ, R18 ;  /* 0x000000ffff107224 */ /* 0x000fe200078e0012 */
[----:B------:R-:W-:Y:S06]  /*110e0*/  @!P1 BRA `(.L_x_7424) ;  /* 0x0000000000549947 */ /* 0x000fec0003800000 */
[----:B0-----:R-:W-:Y:S01]  /*110f0*/  MOV R6, R0 ;  /* 0x0000000000067202 */ /* 0x001fe20000000f00 */
[----:B------:R-:W-:Y:S01]  /*11100*/  ULDC.64 UR4, c[0x0][0x428] ;  /* 0x00010a0000047ab9 */ /* 0x000fe20000000a00 */
[----:B------:R-:W0:Y:S01]  /*11110*/  LDC R0, c[0x0][0x43c] ;  /* 0x00010f00ff007b82 */ /* 0x000e220000000800 */
[----:B------:R-:W-:Y:S01]  /*11120*/  IMAD R9, R19, UR4, RZ ;  /* 0x0000000413097c24 */ /* 0x000fe2000f8e02ff */
[----:B------:R-:W-:Y:S01]  /*11130*/  ULDC.64 UR6, c[0x0][0x208] ;  /* 0x0000820000067ab9 */ /* 0x000fe20000000a00 */
[----:B------:R-:W-:Y:S02]  /*11140*/  IMAD.MOV.U32 R7, RZ, RZ, R6 ;  /* 0x000000ffff077224 */ /* 0x000fe400078e0006 */
        /* <DEDUP_REMOVED lines=15> */
.L_x_7424:
[----:B------:R-:W-:Y:S01]  /*11240*/  IMAD.MOV.U32 R0, RZ, RZ, 0x1 ;  /* 0x00000001ff007424 */ /* 0x000fe200078e00ff */
[----:B01----:R-:W0:Y:S04]  /*11250*/  S2R R6, SR_TID.X ;  /* 0x0000000000067919 */ /* 0x003e280000002100 */
[----:B------:R-:W-:-:S04]  /*11260*/  SHF.L.U32 R0, R0, 0x1f, RZ ;  /* 0x0000001f00007819 */ /* 0x000fc800000006ff */
[----:B------:R-:W1:Y:S01]  /*11270*/  SYNCS.PHASECHK.TRANS64.TRYWAIT P0, [UR38+0x38840], R0 ;  /* 0x03884000ff0075a7 */ /* 0x000e620008000166 */
[----:B0-----:R-:W-:-:S04]  /*11280*/  LOP3.LUT R2, R6, 0x7f, RZ, 0xc0, !PT ;  /* 0x0000007f06027812 */ /* 0x001fc800078ec0ff */
[----:B------:R-:W-:Y:S01]  /*11290*/  ISETP.NE.AND P1, PT, R2, RZ, PT ;  /* 0x000000ff0200720c */ /* 0x000fe20003f25270 */
[----:B-1----:R-:W-:-:S12]  /*112a0*/  @!P0 BRA `(.L_x_7425) ;  /* 0x0000004c00688947 */ /* 0x002fd80003800000 */
.L_x_7525:
[----:B------:R-:W-:Y:S05]  /*112b0*/  @P1 BRA `(.L_x_7426) ;  /* 0x0000000000181947 */ /* 0x000fea0003800000 */
[----:B------:R-:W1:Y:S01]  /*112c0*/  S2R R2, SR_TID.X ;  /* 0x0000000000027919 */ /* 0x000e620000002100 */
[----:B0-----:R-:W-:-:S04]  /*112d0*/  IMAD.MOV.U32 R0, RZ, RZ, 0x2000 ;  /* 0x00002000ff007424 */ /* 0x001fc800078e00ff */
[----:B------:R2:W-:Y:S01]  /*112e0*/  SYNCS.ARRIVE.TRANS64 RZ, [UR38+0x38830], R0 ;  /* 0x03883000ffff79a7 */ /* 0x0005e20008000026 */
[----:B-1----:R-:W-:-:S13]  /*112f0*/  LOP3.LUT P0, RZ, R2, 0x1f, RZ, 0xc0, !PT ;  /* 0x0000001f02ff7812 */ /* 0x002fda000780c0ff */
[----:B--2---:R-:W-:Y:S05]  /*11300*/  @!P0 BRA `(.L_x_7426) ;  /* 0x0000000000048947 */ /* 0x004fea0003800000 */
[----:B------:R-:W-:Y:S01]  /*11310*/  BPT.TRAP 0x1 ;  /* 0x000000040000795c */ /* 0x000fe20000300000 */
.L_x_7426:
[----:B0-----:R-:W2:Y:S01]  /*11320*/  LDL R0, [R1+0xc] ;  /* 0x00000c0001007983 */ /* 0x001ea20000100800 */
        /* <DEDUP_REMOVED lines=17> */
.L_x_7422:
        /* <DEDUP_REMOVED lines=24> */
.L_x_7427:
        /* <DEDUP_REMOVED lines=24> */
[----:B------:R-:W-:Y:S01]  /*11740*/  IMAD.MOV.U32 R9, RZ, RZ, R11 ;  /* 0x000000ffff097224 */ /* 0x000fe200078e000b */
[----:B------:R2:W-:Y:S01]  /*11750*/  STL [R1+0x8], R11 ;  /* 0x0000080b01007387 */ /* 0x0005e20000100800 */
        /* <DEDUP_REMOVED lines=9> */
[----:B--2---:R-:W-:Y:S01]  /*117f0*/  IMAD R11, R9, UR5, R0 ;  /* 0x00000005090b7c24 */ /* 0x004fe2000f8e0200 */
[----:B------:R-:W-:Y:S02]  /*11800*/  ULDC.64 UR4, c[0x0][0x2c8] ;  /* 0x0000b20000047ab9 */ /* 0x000fe40000000a00 */
[----:B------:R-:W-:Y:S01]  /*11810*/  SHF.R.S32.HI R0, RZ, 0x1f, R5 ;  /* 0x0000001fff007819 */ /* 0x000fe20000011405 */
[----:B------:R-:W-:-:S04]  /*11820*/  IMAD.IADD R3, R3, 0x1, R11 ;  /* 0x0000000103037824 */ /* 0x000fc800078e020b */
[----:B------:R-:W-:Y:S02]  /*11830*/  IMAD R0, R0, UR4, RZ ;  /* 0x0000000400007c24 */ /* 0x000fe4000f8e02ff */
[----:B------:R-:W-:-:S04]  /*11840*/  IMAD.WIDE.U32 R2, R5, UR4, R2 ;  /* 0x0000000405027c25 */ /* 0x000fc8000f8e0002 */
[----:B------:R-:W-:Y:S01]  /*11850*/  IMAD R9, R5, UR5, R0 ;  /* 0x0000000505097c24 */ /* 0x000fe2000f8e0200 */
[----:B------:R-:W-:Y:S02]  /*11860*/  ULDC.64 UR4, c[0x0][0x280] ;  /* 0x0000a00000047ab9 */ /* 0x000fe40000000a00 */
[C---:B------:R-:W-:Y:S01]  /*11870*/  LEA R0, P0, R2.reuse, UR4, 0x1 ;  /* 0x0000000402007c11 */ /* 0x040fe2000f8008ff */
[----:B------:R-:W-:Y:S01]  /*11880*/  IMAD.IADD R3, R3, 0x1, R9 ;  /* 0x0000000103037824 */ /* 0x000fe200078e0209 */
[----:B------:R-:W-:Y:S01]  /*11890*/  ULDC UR4, c[0x0][0x2b8] ;  /* 0x0000ae0000047ab9 */ /* 0x000fe20000000800 */
[----:B------:R-:W0:Y:S03]  /*118a0*/  S2R R9, SR_TID.X ;  /* 0x0000000000097919 */ /* 0x000e260000002100 */
[----:B------:R-:W-:Y:S01]  /*118b0*/  LEA.HI.X R3, R2, UR5, R3, 0x1, P0 ;  /* 0x0000000502037c11 */ /* 0x000fe200080f0c03 */
[----:B0-----:R-:W-:-:S05]  /*118c0*/  IMAD.SHL.U32 R2, R9, 0x8, RZ ;  /* 0x0000000809027824 */ /* 0x001fca00078e00ff */
        /* <DEDUP_REMOVED lines=8> */
[----:B------:R-:W0:Y:S01]  /*11950*/  S2R R4, SR_TID.X ;  /* 0x0000000000047919 */ /* 0x000e220000002100 */
[----:B------:R-:W-:Y:S01]  /*11960*/  ULDC UR4, c[0x0][0x288] ;  /* 0x0000a20000047ab9 */ /* 0x000fe20000000800 */
[----:B------:R-:W-:Y:S01]  /*11970*/  IMAD R8, R8, 0x40, R6 ;  /* 0x0000004008087824 */ /* 0x000fe200078e0206 */
[----:B------:R-:W-:Y:S01]  /*11980*/  ULDC.64 UR6, c[0x0][0x208] ;  /* 0x0000820000067ab9 */ /* 0x000fe20000000a00 */
[----:B------:R-:W1:Y:S01]  /*11990*/  SHFL.IDX PT, R14, R0, RZ, 0x181f ;  /* 0x00181fff000e7589 */ /* 0x000e6200000e0000 */
[----:B------:R-:W-:Y:S02]  /*119a0*/  IMAD R2, R7, UR4, RZ ;  /* 0x0000000407027c24 */ /* 0x000fe4000f8e02ff */
[C---:B------:R-:W-:Y:S01]  /*119b0*/  VIADD R6, R8.reuse, 0x10 ;  /* 0x0000001008067836 */ /* 0x040fe20000000000 */
[----:B------:R2:W-:Y:S02]  /*119c0*/  STL [R1+0x4], R8 ;  /* 0x0000040801007387 */ /* 0x0005e40000100800 */
[----:B------:R-:W-:-:S02]  /*119d0*/  ISETP.GE.AND P1, PT, R8, R2, PT ;  /* 0x000000020800720c */ /* 0x000fc40003f26270 */
[----:B------:R-:W-:Y:S01]  /*119e0*/  STL [R1+0x10], R6 ;  /* 0x0000100601007387 */ /* 0x000fe20000100800 */
[----:B--2---:R-:W-:-:S10]  /*119f0*/  VIADD R8, R8, 0x20 ;  /* 0x0000002008087836 */ /* 0x004fd40000000000 */
[----:B------:R-:W-:Y:S01]  /*11a00*/  @!P1 LEA R9, R10, UR38, 0x1 ;  /* 0x000000260a099c11 */ /* 0x000fe2000f8e08ff */
[----:B------:R-:W-:Y:S01]  /*11a10*/  STL [R1+0x14], R8 ;  /* 0x0000140801007387 */ /* 0x000fe20000100800 */
[----:B0-----:R-:W-:-:S03]  /*11a20*/  IMAD.SHL.U32 R11, R4, 0x8, RZ ;  /* 0x00000008040b7824 */ /* 0x001fc600078e00ff */
[----:B------:R-:W0:Y:S02]  /*11a30*/  SHFL.IDX PT, R4, R3, RZ, 0x181f ;  /* 0x00181fff03047589 */ /* 0x000e2400000e0000 */
[----:B------:R-:W-:-:S04]  /*11a40*/  LOP3.LUT R11, R11, 0x38, RZ, 0xc0, !PT ;  /* 0x000000380b0b7812 */ /* 0x000fc800078ec0ff */
[----:B-1----:R-:W-:-:S04]  /*11a50*/  @!P1 LEA R14, P2, R11, R14, 0x1 ;  /* 0x0000000e0b0e9211 */ /* 0x002fc800078408ff */
[----:B0-----:R-:W-:Y:S01]  /*11a60*/  @!P1 IADD3.X R5, RZ, R4, RZ, P2, !PT ;  /* 0x00000004ff059210 */ /* 0x001fe200017fe4ff */
[----:B------:R-:W-:Y:S02]  /*11a70*/  @!P1 IMAD.MOV.U32 R4, RZ, RZ, R14 ;  /* 0x000000ffff049224 */ /* 0x000fe400078e000e */
[----:B------:R-:W0:Y:S04]  /*11a80*/  SHFL.IDX PT, R14, R0, 0x1, 0x181f ;  /* 0x00381f00000e7f89 */ /* 0x000e2800000e0000 */
[----:B------:R1:W-:Y:S01]  /*11a90*/  @!P1 LDGSTS.E.BYPASS.LTC128B.128 [R9+0x20400], desc[UR6][R4.64], !P0 ;  /* 0x2040000004099fae */ /* 0x0003e2000c101d46 */
[----:B------:R-:W-:-:S03]  /*11aa0*/  ISETP.GE.AND P1, PT, R6, R2, PT ;  /* 0x000000020600720c */ /* 0x000fc60003f26270 */
[----:B-1----:R-:W1:Y:S10]  /*11ab0*/  SHFL.IDX PT, R4, R3, 0x1, 0x181f ;  /* 0x00381f0003047f89 */ /* 0x002e7400000e0000 */
[----:B------:R-:W-:-:S02]  /*11ac0*/  @!P1 LEA R7, R10, UR38, 0x1 ;  /* 0x000000260a079c11 */ /* 0x000fc4000f8e08ff */
[----:B0-----:R-:W-:Y:S02]  /*11ad0*/  @!P1 LEA R6, P2, R11, R14, 0x1 ;  /* 0x0000000e0b069211 */ /* 0x001fe400078408ff */
[----:B------:R-:W0:Y:S03]  /*11ae0*/  SHFL.IDX PT, R14, R0, 0x2, 0x181f ;  /* 0x00581f00000e7f89 */ /* 0x000e2600000e0000 */
        /* <DEDUP_REMOVED lines=14> */
.L_x_7534:
[----:B--2---:R-:W2:Y:S01]  /*11bd0*/  LDL R4, [R1+0x4] ;  /* 0x0000040001047983 */ /* 0x004ea20000100800 */
[----:B------:R-:W-:Y:S01]  /*11be0*/  ULDC.64 UR4, c[0x0][0x208] ;  /* 0x0000820000047ab9 */ /* 0x000fe20000000a00 */
[----:B------:R-:W0:Y:S02]  /*11bf0*/  S2R R0, SR_TID.X ;  /* 0x0000000000007919 */ /* 0x000e240000002100 */
[----:B0-----:R-:W-:-:S05]  /*11c00*/  IMAD.SHL.U32 R0, R0, 0x8, RZ ;  /* 0x0000000800007824 */ /* 0x001fca00078e00ff */
[----:B------:R-:W-:Y:S01]  /*11c10*/  LOP3.LUT R0, R0, 0x38, RZ, 0xc0, !PT ;  /* 0x0000003800007812 */ /* 0x000fe200078ec0ff */
        /* <DEDUP_REMOVED lines=42> */
.L_x_7429:
[----:B------:R-:W2:Y:S01]  /*11ec0*/  LDL.LU.64 R6, [R1+0x20] ;  /* 0x0000200001067983 */ /* 0x000ea20000300a00 */
[----:B------:R-:W-:-:S03]  /*11ed0*/  ULDC.64 UR8, c[0x0][0x3e0] ;  /* 0x0000f80000087ab9 */ /* 0x000fc60000000a00 */
[----:B------:R-:W3:Y:S04]  /*11ee0*/  LDL.LU R2, [R1+0x2c] ;  /* 0x00002c0001027983 */ /* 0x000ee80000300800 */
[----:B0-----:R-:W4:Y:S01]  /*11ef0*/  LDL.LU R4, [R1+0x8] ;  /* 0x0000080001047983 */ /* 0x001f220000300800 */
[----:B------:R-:W-:Y:S01]  /*11f00*/  UIMAD UR6, UR45, UR8, URZ ;  /* 0x000000082d0672a4 */ /* 0x000fe2000f8e023f */
[----:B------:R-:W-:Y:S01]  /*11f10*/  LOP3.LUT R17, R17, 0xfffffff7, RZ, 0xc0, !PT ;  /* 0xfffffff711117812 */ /* 0x000fe200078ec0ff */
[----:B------:R-:W0:Y:S02]  /*11f20*/  S2R R8, SR_TID.X ;  /* 0x0000000000087919 */ /* 0x000e240000002100 */
[----:B------:R-:W-:Y:S01]  /*11f30*/  UIMAD UR6, UR44, UR9, UR6 ;  /* 0x000000092c0672a4 */ /* 0x000fe2000f8e0206 */
[----:B0-----:R-:W-:-:S05]  /*11f40*/  IMAD.SHL.U32 R10, R8, 0x8, RZ ;  /* 0x00000008080a7824 */ /* 0x001fca00078e00ff */
[----:B------:R-:W-:Y:S02]  /*11f50*/  LOP3.LUT R10, R10, 0x38, RZ, 0xc0, !PT ;  /* 0x000000380a0a7812 */ /* 0x000fe400078ec0ff */
[----:B--2---:R-:W-:Y:S02]  /*11f60*/  R2UR UR5, R7 ;  /* 0x00000000070572ca */ /* 0x004fe400000e0000 */
[----:B------:R-:W0:Y:S01]  /*11f70*/  LDC R7, c[0x0][0x448] ;  /* 0x00011200ff077b82 */ /* 0x000e220000000800 */
[----:B------:R-:W-:Y:S02]  /*11f80*/  R2UR UR4, R6 ;  /* 0x00000000060472ca */ /* 0x000fe400000e0000 */
[----:B---3--:R-:W-:-:S13]  /*11f90*/  R2UR UR5, R2 ;  /* 0x00000000020572ca */ /* 0x008fda00000e0000 */
[----:B------:R-:W-:-:S03]  /*11fa0*/  UIMAD.WIDE.U32 UR4, UR44, UR8, UR4 ;  /* 0x000000082c0472a5 */ /* 0x000fc6000f8e0004 */
[----:B------:R-:W-:Y:S01]  /*11fb0*/  ULDC.64 UR8, c[0x0][0x3d0] ;  /* 0x0000f40000087ab9 */ /* 0x000fe20000000a00 */
[----:B------:R-:W-:Y:S01]  /*11fc0*/  UIADD3 UR5, UR5, UR6, URZ ;  /* 0x0000000605057290 */ /* 0x000fe2000fffe03f */
[----:B0-----:R-:W-:-:S13]  /*11fd0*/  ISETP.NE.AND P0, PT, R7, 0x1, PT ;  /* 0x000000010700780c */ /* 0x001fda0003f05270 */
[----:B------:R-:W4:Y:S08]  /*11fe0*/  @P0 LDC R2, c[0x0][0x44c] ;  /* 0x00011300ff020b82 */ /* 0x000f300000000800 */
[----:B------:R-:W0:Y:S01]  /*11ff0*/  @P0 LDC R0, c[0x0][0x450] ;  /* 0x00011400ff000b82 */ /* 0x000e220000000800 */
[----:B----4-:R-:W-:-:S04]  /*12000*/  @P0 IMAD.HI.U32 R3, R4, R2, RZ ;  /* 0x0000000204030227 */ /* 0x010fc800078e00ff */
[----:B------:R-:W-:Y:S01]  /*12010*/  IMAD.MOV.U32 R2, RZ, RZ, R4 ;  /* 0x000000ffff027224 */ /* 0x000fe200078e0004 */
[----:B0-----:R-:W-:-:S04]  /*12020*/  @P0 SHF.R.U32.HI R2, RZ, R0, R3 ;  /* 0x00000000ff020219 */ /* 0x001fc80000011603 */
[--C-:B------:R-:W-:Y:S01]  /*12030*/  SHF.R.S32.HI R3, RZ, 0x1f, R2.reuse ;  /* 0x0000001fff037819 */ /* 0x100fe20000011402 */
[----:B------:R-:W-:-:S04]  /*12040*/  IMAD.MOV R0, RZ, RZ, -R2 ;  /* 0x000000ffff007224 */ /* 0x000fc800078e0a02 */
[----:B------:R-:W-:Y:S02]  /*12050*/  IMAD R0, R7, R0, R4 ;  /* 0x0000000007007224 */ /* 0x000fe400078e0204 */
[----:B------:R-:W-:Y:S02]  /*12060*/  IMAD R5, R3, UR8, RZ ;  /* 0x0000000803057c24 */ /* 0x000fe4000f8e02ff */
[----:B------:R-:W-:Y:S01]  /*12070*/  IMAD.U32 R3, RZ, RZ, UR8 ;  /* 0x00000008ff037e24 */ /* 0x000fe2000f8e00ff */
[----:B------:R-:W-:Y:S01]  /*12080*/  SHF.R.S32.HI R4, RZ, 0x1f, R0 ;  /* 0x0000001fff047819 */ /* 0x000fe20000011400 */
[C---:B------:R-:W-:Y:S02]  /*12090*/  IMAD R5, R2.reuse, UR9, R5 ;  /* 0x0000000902057c24 */ /* 0x040fe4000f8e0205 */
        /* <DEDUP_REMOVED lines=9> */
[----:B------:R-:W-:Y:S02]  /*12130*/  ULDC UR4, c[0x0][0x3b8] ;  /* 0x0000ee0000047ab9 */ /* 0x000fe40000000800 */
[----:B------:R-:W-:Y:S02]  /*12140*/  ISETP.GE.AND P3, PT, R10, UR4, PT ;  /* 0x000000040a007c0c */ /* 0x000fe4000bf66270 */
[----:B------:R-:W-:Y:S02]  /*12150*/  LEA.HI.X R6, R2, UR5, R3, 0x1, P0 ;  /* 0x0000000502067c11 */ /* 0x000fe400080f0c03 */
[----:B------:R-:W-:-:S04]  /*12160*/  LOP3.LUT R2, R10, 0x40, RZ, 0xfc, !PT ;  /* 0x000000400a027812 */ /* 0x000fc800078efcff */
[----:B------:R-:W-:Y:S02]  /*12170*/  ISETP.GE.AND P1, PT, R2, UR4, PT ;  /* 0x0000000402007c0c */ /* 0x000fe4000bf26270 */
[----:B------:R-:W-:Y:S02]  /*12180*/  LOP3.LUT R2, R10, 0x80, RZ, 0xfc, !PT ;  /* 0x000000800a027812 */ /* 0x000fe400078efcff */
[----:B------:R-:W-:Y:S02]  /*12190*/  SEL R4, RZ, 0x2, P1 ;  /* 0x00000002ff047807 */ /* 0x000fe40000800000 */
[----:B------:R-:W-:Y:S02]  /*121a0*/  ISETP.GE.AND P2, PT, R2, UR4, PT ;  /* 0x0000000402007c0c */ /* 0x000fe4000bf46270 */
[----:B------:R-:W-:Y:S02]  /*121b0*/  SEL R2, RZ, 0x1, P3 ;  /* 0x00000001ff027807 */ /* 0x000fe40001800000 */
[----:B------:R-:W-:-:S03]  /*121c0*/  SEL R3, RZ, 0x4, P2 ;  /* 0x00000004ff037807 */ /* 0x000fc60001000000 */
[----:B------:R-:W-:Y:S02]  /*121d0*/  @P1 LOP3.LUT R17, R17, 0x8, RZ, 0xfc, !PT ;  /* 0x0000000811111812 */ /* 0x000fe400078efcff */
[----:B------:R-:W-:Y:S02]  /*121e0*/  IADD3 R2, R3, R4, R2 ;  /* 0x0000000403027210 */ /* 0x000fe40007ffe002 */
[C---:B------:R-:W-:Y:S02]  /*121f0*/  LOP3.LUT R3, R10.reuse, 0xc0, RZ, 0xfc, !PT ;  /* 0x000000c00a037812 */ /* 0x040fe400078efcff */
[----:B------:R-:W-:Y:S02]  /*12200*/  LOP3.LUT R17, R17, 0xfffffffb, RZ, 0xc0, !PT ;  /* 0xfffffffb11117812 */ /* 0x000fe400078ec0ff */
[----:B------:R-:W-:Y:S02]  /*12210*/  ISETP.GE.AND P5, PT, R3, UR4, PT ;  /* 0x0000000403007c0c */ /* 0x000fe4000bfa6270 */
[----:B------:R-:W-:-:S02]  /*12220*/  LOP3.LUT R3, R10, 0x100, RZ, 0xfc, !PT ;  /* 0x000001000a037812 */ /* 0x000fc400078efcff */
[----:B------:R-:W-:Y:S02]  /*12230*/  SEL R4, RZ, 0x8, P5 ;  /* 0x00000008ff047807 */ /* 0x000fe40002800000 */
[----:B------:R-:W-:Y:S02]  /*12240*/  ISETP.GE.AND P0, PT, R3, UR4, PT ;  /* 0x0000000403007c0c */ /* 0x000fe4000bf06270 */
[----:B------:R-:W-:Y:S02]  /*12250*/  LOP3.LUT R17, R17, 0xffffffef, RZ, 0xc0, !PT ;  /* 0xffffffef11117812 */ /* 0x000fe400078ec0ff */
[----:B------:R-:W-:Y:S02]  /*12260*/  SEL R3, RZ, 0x10, P0 ;  /* 0x00000010ff037807 */ /* 0x000fe40000000000 */
[----:B------:R-:W-:Y:S02]  /*12270*/  @P3 LOP3.LUT R17, R17, 0x10, RZ, 0xfc, !PT ;  /* 0x0000001011113812 */ /* 0x000fe400078efcff */
[----:B------:R-:W-:-:S02]  /*12280*/  IADD3 R2, R3, R2, R4 ;  /* 0x0000000203027210 */ /* 0x000fc40007ffe004 */
[C---:B------:R-:W-:Y:S02]  /*12290*/  LOP3.LUT R3, R10.reuse, 0x180, RZ, 0xfc, !PT ;  /* 0x000001800a037812 */ /* 0x040fe400078efcff */
[----:B------:R-:W-:Y:S02]  /*122a0*/  @P2 LOP3.LUT R17, R17, 0x4, RZ, 0xfc, !PT ;  /* 0x0000000411112812 */ /* 0x000fe400078efcff */
[----:B------:R-:W-:Y:S02]  /*122b0*/  ISETP.GE.AND P1, PT, R3, UR4, PT ;  /* 0x0000000403007c0c */ /* 0x000fe4000bf26270 */
[----:B------:R-:W-:Y:S02]  /*122c0*/  LOP3.LUT R3, R10, 0x140, RZ, 0xfc, !PT ;  /* 0x000001400a037812 */ /* 0x000fe400078efcff */
[----:B------:R-:W-:Y:S02]  /*122d0*/  SEL R4, RZ, 0x40, P1 ;  /* 0x00000040ff047807 */ /* 0x000fe40000800000 */
[----:B------:R-:W-:-:S04]  /*122e0*/  ISETP.GE.AND P1, PT, R3, UR4, PT ;  /* 0x0000000403007c0c */ /* 0x000fc8000bf26270 */
[----:B------:R-:W-:-:S04]  /*122f0*/  SEL R3, RZ, 0x20, P1 ;  /* 0x00000020ff037807 */ /* 0x000fc80000800000 */
[----:B------:R-:W-:Y:S02]  /*12300*/  IADD3 R4, R4, R2, R3 ;  /* 0x0000000204047210 */ /* 0x000fe40007ffe003 */
[----:B------:R-:W-:-:S04]  /*12310*/  LOP3.LUT R2, R10, 0x1c0, RZ, 0xfc, !PT ;  /* 0x000001c00a027812 */ /* 0x000fc800078efcff */
        /* <DEDUP_REMOVED lines=22> */
[----:B------:R-:W-:Y:S02]  /*12480*/  LOP3.LUT R13, R13, 0x38, RZ, 0xc0, !PT ;  /* 0x000000380d0d7812 */ /* 0x000fe400078ec0ff */
[----:B------:R-:W-:Y:S01]  /*12490*/  SHF.L.U32 R12, R11, 0x3, RZ ;  /* 0x000000030b0c7819 */ /* 0x000fe200000006ff */
        /* <DEDUP_REMOVED lines=80> */
.L_x_7544:
        /* <DEDUP_REMOVED lines=38> */
.L_x_7432:
[----:B------:R-:W-:Y:S05]  /*12c00*/  BSYNC B0 ;  /* 0x0000000000007941 */ /* 0x000fea0003800000 */
.L_x_7431:
        /* <DEDUP_REMOVED lines=9> */
.L_x_7545:
        /* <DEDUP_REMOVED lines=9> */
.L_x_7546:
        /* <DEDUP_REMOVED lines=8> */
.L_x_7438:
[----:B------:R-:W-:Y:S05]  /*12db0*/  BSYNC B1 ;  /* 0x0000000000017941 */ /* 0x000fea0003800000 */
.L_x_7437:
        /* <DEDUP_REMOVED lines=11> */
.L_x_7439:
        /* <DEDUP_REMOVED lines=13> */
.L_x_7440:
        /* <DEDUP_REMOVED lines=13> */
.L_x_7441:
        /* <DEDUP_REMOVED lines=13> */
.L_x_7442:
        /* <DEDUP_REMOVED lines=13> */
.L_x_7443:
        /* <DEDUP_REMOVED lines=13> */
.L_x_7444:
        /* <DEDUP_REMOVED lines=13> */
.L_x_7445:
        /* <DEDUP_REMOVED lines=13> */
.L_x_7446:
        /* <DEDUP_REMOVED lines=8> */
.L_x_7435:
[----:B------:R-:W-:Y:S05]  /*134a0*/  BSYNC B0 ;  /* 0x0000000000007941 */ /* 0x000fea0003800000 */
.L_x_7434:
        /* <DEDUP_REMOVED lines=30> */
.L_x_7488:
        /* <DEDUP_REMOVED lines=28> */
.L_x_7450:
[----:B------:R-:W1:Y:S01]  /*13850*/  S2R R2, SR_TID.X ;  /* 0x0000000000027919 */ /* 0x000e620000002100 */
[----:B------:R-:W-:Y:S01]  /*13860*/  BSSY B2, `(.L_x_7451) ;  /* 0x0000006000027945 */ /* 0x000fe20003800000 */
[----:B-1----:R-:W-:Y:S02]  /*13870*/  LOP3.LUT R3, R2, 0x7f, RZ, 0xc0, !PT ;  /* 0x0000007f02037812 */ /* 0x002fe400078ec0ff */
[----:B------:R-:W-:Y:S02]  /*13880*/  SHF.L.U32 R2, R0, 0x1f, RZ ;  /* 0x0000001f00027819 */ /* 0x000fe400000006ff */
[----:B------:R-:W-:Y:S02]  /*13890*/  ISETP.NE.AND P2, PT, R3, RZ, PT ;  /* 0x000000ff0300720c */ /* 0x000fe40003f45270 */
[----:B------:R-:W1:Y:S02]  /*138a0*/  SYNCS.PHASECHK.TRANS64.TRYWAIT P0, [UR38+0x38848], R2 ;  /* 0x03884802ff0075a7 */ /* 0x000e640008000166 */
[----:B-1----:R-:W-:Y:S09]  /*138b0*/  @!P0 BRA `(.L_x_7452) ;  /* 0x0000003400f88947 */ /* 0x002ff20003800000 */
.L_x_7547:
[----:B------:R-:W-:Y:S05]  /*138c0*/  BSYNC B2 ;  /* 0x0000000000027941 */ /* 0x000fea0003800000 */
.L_x_7451:
[----:B------:R-:W-:Y:S04]  /*138d0*/  BSSY B2, `(.L_x_7453) ;  /* 0x0000007000027945 */ /* 0x000fe80003800000 */
[----:B------:R-:W-:Y:S05]  /*138e0*/  @P2 BRA `(.L_x_7454) ;  /* 0x0000000000142947 */ /* 0x000fea0003800000 */
[----:B------:R-:W-:Y:S01]  /*138f0*/  ISETP.NE.AND P0, PT, R10, RZ, PT ;  /* 0x000000ff0a00720c */ /* 0x000fe20003f05270 */
[----:B-1----:R-:W-:-:S04]  /*13900*/  IMAD.MOV.U32 R3, RZ, RZ, 0x2000 ;  /* 0x00002000ff037424 */ /* 0x002fc800078e00ff */
[----:B------:R3:W-:Y:S08]  /*13910*/  SYNCS.ARRIVE.TRANS64 RZ, [UR38+0x38838], R3 ;  /* 0x03883803ffff79a7 */ /* 0x0007f00008000026 */
[----:B---3--:R-:W-:Y:S05]  /*13920*/  @!P0 BRA `(.L_x_7454) ;  /* 0x0000000000048947 */ /* 0x008fea0003800000 */
[----:B------:R-:W-:Y:S01]  /*13930*/  BPT.TRAP 0x1 ;  /* 0x000000040000795c */ /* 0x000fe20000300000 */
.L_x_7454:
[----:B------:R-:W-:Y:S05]  /*13940*/  BSYNC B2 ;  /* 0x0000000000027941 */ /* 0x000fea0003800000 */
.L_x_7453:
        /* <DEDUP_REMOVED lines=11> */
.L_x_7455:
        /* <DEDUP_REMOVED lines=10> */
.L_x_7548:
[----:B------:R-:W-:Y:S05]  /*13aa0*/  BSYNC B2 ;  /* 0x0000000000027941 */ /* 0x000fea0003800000 */
.L_x_7456:
        /* <DEDUP_REMOVED lines=9> */
.L_x_7459:
[----:B------:R-:W-:Y:S05]  /*13b40*/  BSYNC B2 ;  /* 0x0000000000027941 */ /* 0x000fea0003800000 */
.L_x_7458:
        /* <DEDUP_REMOVED lines=9> */
.L_x_7460:
        /* <DEDUP_REMOVED lines=13> */
.L_x_7461:
        /* <DEDUP_REMOVED lines=13> */
.L_x_7462:
        /* <DEDUP_REMOVED lines=13> */
.L_x_7463:
        /* <DEDUP_REMOVED lines=13> */
.L_x_7464:
        /* <DEDUP_REMOVED lines=13> */
.L_x_7465:
        /* <DEDUP_REMOVED lines=13> */
.L_x_7466:
        /* <DEDUP_REMOVED lines=13> */
.L_x_7467:
        /* <DEDUP_REMOVED lines=8> */
.L_x_7449:
[----:B------:R-:W-:Y:S05]  /*14210*/  BSYNC B1 ;  /* 0x0000000000017941 */ /* 0x000fea0003800000 */
.L_x_7448:
        /* <DEDUP_REMOVED lines=27> */
.L_x_7470:
[----:B------:R-:W1:Y:S01]  /*143d0*/  S2R R2, SR_TID.X ;  /* 0x0000000000027919 */ /* 0x000e620000002100 */
[----:B------:R-:W-:Y:S01]  /*143e0*/  BSSY B2, `(.L_x_7471) ;  /* 0x0000006000027945 */ /* 0x000fe20003800000 */
[----:B-1----:R-:W-:Y:S02]  /*143f0*/  LOP3.LUT R3, R2, 0x7f, RZ, 0xc0, !PT ;  /* 0x0000007f02037812 */ /* 0x002fe400078ec0ff */
[----:B------:R-:W-:Y:S02]  /*14400*/  SHF.L.U32 R2, R0, 0x1f, RZ ;  /* 0x0000001f00027819 */ /* 0x000fe400000006ff */
[----:B------:R-:W-:Y:S02]  /*14410*/  ISETP.NE.AND P2, PT, R3, RZ, PT ;  /* 0x000000ff0300720c */ /* 0x000fe40003f45270 */
[----:B------:R-:W1:Y:S02]  /*14420*/  SYNCS.PHASECHK.TRANS64.TRYWAIT P0, [UR38+0x38840], R2 ;  /* 0x03884002ff0075a7 */ /* 0x000e640008000166 */
[----:B-1----:R-:W-:Y:S09]  /*14430*/  @!P0 BRA `(.L_x_7472) ;  /* 0x0000002c00488947 */ /* 0x002ff20003800000 */
.L_x_7549:
[----:B------:R-:W-:Y:S05]  /*14440*/  BSYNC B2 ;  /* 0x0000000000027941 */ /* 0x000fea0003800000 */
.L_x_7471:
[----:B------:R-:W-:Y:S04]  /*14450*/  BSSY B2, `(.L_x_7473) ;  /* 0x0000007000027945 */ /* 0x000fe80003800000 */
[----:B------:R-:W-:Y:S05]  /*14460*/  @P2 BRA `(.L_x_7474) ;  /* 0x0000000000142947 */ /* 0x000fea0003800000 */
[----:B------:R-:W-:Y:S01]  /*14470*/  ISETP.NE.AND P0, PT, R10, RZ, PT ;  /* 0x000000ff0a00720c */ /* 0x000fe20003f05270 */
[----:B-1----:R-:W-:-:S04]  /*14480*/  IMAD.MOV.U32 R3, RZ, RZ, 0x2000 ;  /* 0x00002000ff037424 */ /* 0x002fc800078e00ff */
[----:B------:R3:W-:Y:S08]  /*14490*/  SYNCS.ARRIVE.TRANS64 RZ, [UR38+0x38830], R3 ;  /* 0x03883003ffff79a7 */ /* 0x0007f00008000026 */
[----:B---3--:R-:W-:Y:S05]  /*144a0*/  @!P0 BRA `(.L_x_7474) ;  /* 0x0000000000048947 */ /* 0x008fea0003800000 */
[----:B------:R-:W-:Y:S01]  /*144b0*/  BPT.TRAP 0x1 ;  /* 0x000000040000795c */ /* 0x000fe20000300000 */
.L_x_7474:
[----:B------:R-:W-:Y:S05]  /*144c0*/  BSYNC B2 ;  /* 0x0000000000027941 */ /* 0x000fea0003800000 */
.L_x_7473:
        /* <DEDUP_REMOVED lines=11> */
.L_x_7475:
        /* <DEDUP_REMOVED lines=11> */
.L_x_7550:
[----:B------:R-:W-:Y:S05]  /*14630*/  BSYNC B2 ;  /* 0x0000000000027941 */ /* 0x000fea0003800000 */
.L_x_7476:
        /* <DEDUP_REMOVED lines=9> */
.L_x_7479:
[----:B------:R-:W-:Y:S05]  /*146d0*/  BSYNC B2 ;  /* 0x0000000000027941 */ /* 0x000fea0003800000 */
.L_x_7478:
        /* <DEDUP_REMOVED lines=9> */
.L_x_7480:
        /* <DEDUP_REMOVED lines=13> */
.L_x_7481:
        /* <DEDUP_REMOVED lines=13> */
.L_x_7482:
        /* <DEDUP_REMOVED lines=13> */
.L_x_7483:
        /* <DEDUP_REMOVED lines=13> */
.L_x_7484:
        /* <DEDUP_REMOVED lines=13> */
.L_x_7485:
        /* <DEDUP_REMOVED lines=13> */
.L_x_7486:
        /* <DEDUP_REMOVED lines=13> */
.L_x_7487:
        /* <DEDUP_REMOVED lines=8> */
.L_x_7469:
[----:B------:R-:W-:Y:S05]  /*14da0*/  BSYNC B1 ;  /* 0x0000000000017941 */ /* 0x000fea0003800000 */
.L_x_7468:
[----:B------:R-:W-:Y:S01]  /*14db0*/  VIADD R8, R8, 0xfffffffe ;  /* 0xfffffffe08087836 */ /* 0x000fe20000000000 */
[----:B------:R-:W-:Y:S06]  /*14dc0*/  @P1 BRA `(.L_x_7488) ;  /* 0xffffffe800301947 */ /* 0x000fec000383ffff */
[----:B------:R-:W-:Y:S05]  /*14dd0*/  BSYNC B0 ;  /* 0x0000000000007941 */ /* 0x000fea0003800000 */
.L_x_7447:
        /* <DEDUP_REMOVED lines=26> */
.L_x_7491:
[----:B------:R-:W1:Y:S01]  /*14f80*/  S2R R2, SR_TID.X ;  /* 0x0000000000027919 */ /* 0x000e620000002100 */
[----:B------:R-:W-:Y:S01]  /*14f90*/  BSSY B1, `(.L_x_7492) ;  /* 0x0000006000017945 */ /* 0x000fe20003800000 */
[----:B-1----:R-:W-:Y:S02]  /*14fa0*/  LOP3.LUT R3, R2, 0x7f, RZ, 0xc0, !PT ;  /* 0x0000007f02037812 */ /* 0x002fe400078ec0ff */
[----:B------:R-:W-:Y:S02]  /*14fb0*/  SHF.L.U32 R2, R0, 0x1f, RZ ;  /* 0x0000001f00027819 */ /* 0x000fe400000006ff */
[----:B------:R-:W-:Y:S02]  /*14fc0*/  ISETP.NE.AND P1, PT, R3, RZ, PT ;  /* 0x000000ff0300720c */ /* 0x000fe40003f25270 */
[----:B------:R-:W1:Y:S02]  /*14fd0*/  SYNCS.PHASECHK.TRANS64.TRYWAIT P0, [UR38+0x38848], R2 ;  /* 0x03884802ff0075a7 */ /* 0x000e640008000166 */
[----:B-1----:R-:W-:Y:S09]  /*14fe0*/  @!P0 BRA `(.L_x_7493) ;  /* 0x00000020008c8947 */ /* 0x002ff20003800000 */
.L_x_7551:
[----:B------:R-:W-:Y:S05]  /*14ff0*/  BSYNC B1 ;  /* 0x0000000000017941 */ /* 0x000fea0003800000 */
.L_x_7492:
[----:B------:R-:W-:Y:S04]  /*15000*/  BSSY B1, `(.L_x_7494) ;  /* 0x0000007000017945 */ /* 0x000fe80003800000 */
[----:B------:R-:W-:Y:S05]  /*15010*/  @P1 BRA `(.L_x_7495) ;  /* 0x0000000000141947 */ /* 0x000fea0003800000 */
[----:B------:R-:W-:Y:S01]  /*15020*/  ISETP.NE.AND P0, PT, R10, RZ, PT ;  /* 0x000000ff0a00720c */ /* 0x000fe20003f05270 */
[----:B-1----:R-:W-:-:S04]  /*15030*/  IMAD.MOV.U32 R3, RZ, RZ, 0x2000 ;  /* 0x00002000ff037424 */ /* 0x002fc800078e00ff */
[----:B------:R3:W-:Y:S08]  /*15040*/  SYNCS.ARRIVE.TRANS64 RZ, [UR38+0x38838], R3 ;  /* 0x03883803ffff79a7 */ /* 0x0007f00008000026 */
[----:B---3--:R-:W-:Y:S05]  /*15050*/  @!P0 BRA `(.L_x_7495) ;  /* 0x0000000000048947 */ /* 0x008fea0003800000 */
[----:B------:R-:W-:Y:S01]  /*15060*/  BPT.TRAP 0x1 ;  /* 0x000000040000795c */ /* 0x000fe20000300000 */
.L_x_7495:
[----:B------:R-:W-:Y:S05]  /*15070*/  BSYNC B1 ;  /* 0x0000000000017941 */ /* 0x000fea0003800000 */
.L_x_7494:
        /* <DEDUP_REMOVED lines=11> */
.L_x_7496:
        /* <DEDUP_REMOVED lines=11> */
.L_x_7552:
[----:B------:R-:W-:Y:S05]  /*151e0*/  BSYNC B1 ;  /* 0x0000000000017941 */ /* 0x000fea0003800000 */
.L_x_7497:
        /* <DEDUP_REMOVED lines=9> */
.L_x_7500:
[----:B------:R-:W-:Y:S05]  /*15280*/  BSYNC B1 ;  /* 0x0000000000017941 */ /* 0x000fea0003800000 */
.L_x_7499:
        /* <DEDUP_REMOVED lines=9> */
.L_x_7501:
        /* <DEDUP_REMOVED lines=13> */
.L_x_7502:
        /* <DEDUP_REMOVED lines=13> */
.L_x_7503:
        /* <DEDUP_REMOVED lines=13> */
.L_x_7504:
        /* <DEDUP_REMOVED lines=13> */
.L_x_7505:
        /* <DEDUP_REMOVED lines=13> */
.L_x_7506:
        /* <DEDUP_REMOVED lines=13> */
.L_x_7507:
        /* <DEDUP_REMOVED lines=13> */
.L_x_7508:
        /* <DEDUP_REMOVED lines=8> */
.L_x_7490:
[----:B------:R-:W-:Y:S05]  /*15950*/  BSYNC B0 ;  /* 0x0000000000007941 */ /* 0x000fea0003800000 */
.L_x_7489:
[----:B------:R-:W-:Y:S01]  /*15960*/  LOP3.LUT R0, R0, 0x1, RZ, 0x3c, !PT ;  /* 0x0000000100007812 */ /* 0x000fe200078e3cff */
[----:B------:R-:W-:Y:S02]  /*15970*/  IMAD.MOV.U32 R6, RZ, RZ, RZ ;  /* 0x000000ffff067224 */ /* 0x000fe400078e00ff */
[----:B------:R-:W-:-:S07]  /*15980*/  IMAD.MOV.U32 R9, RZ, RZ, RZ ;  /* 0x000000ffff097224 */ /* 0x000fce00078e00ff */
.L_x_7416:
[----:B------:R-:W1:Y:S01]  /*15990*/  S2R R3, SR_CgaCtaId ;  /* 0x0000000000037919 */ /* 0x000e620000008800 */
[----:B------:R-:W-:Y:S02]  /*159a0*/  MOV R2, 0x400 ;  /* 0x0000040000027802 */ /* 0x000fe40000000f00 */
[----:B------:R-:W-:Y:S02]  /*159b0*/  SHF.L.U32 R9, R9, 0x1f, RZ ;  /* 0x0000001f09097819 */ /* 0x000fe400000006ff */
[----:B-1----:R-:W-:-:S04]  /*159c0*/  LEA R2, R3, R2, 0x18 ;  /* 0x0000000203027211 */ /* 0x002fc800078ec0ff */
[----:B------:R-:W1:Y:S02]  /*159d0*/  SYNCS.PHASECHK.TRANS64.TRYWAIT P0, [R2+URZ+0x38820], R9 ;  /* 0x03882009020075a7 */ /* 0x000e64000800017f */
[----:B-1----:R-:W-:Y:S05]  /*159e0*/  @!P0 BRA `(.L_x_7509) ;  /* 0x00000018003c8947 */ /* 0x002fea0003800000 */
.L_x_7553:
[----:B------:R-:W-:-:S03]  /*159f0*/  UMOV UR4, 0xffffffff ;  /* 0xffffffff00047882 */ /* 0x000fc60000000000 */
[----:B------:R-:W-:Y:S05]  /*15a00*/  BRA.DIV UR4, `(.L_x_7510) ;  /* 0x0000001a04487947 */ /* 0x000fea000b800000 */
[----:B------:R-:W3:Y:S02]  /*15a10*/  S2R R3, SR_TID.X ;  /* 0x0000000000037919 */ /* 0x000ee40000002100 */
[----:B---3--:R-:W-:-:S04]  /*15a20*/  SHF.R.U32.HI R3, RZ, 0x5, R3 ;  /* 0x00000005ff037819 */ /* 0x008fc80000011603 */
[----:B------:R-:W-:-:S05]  /*15a30*/  LOP3.LUT R3, R3, 0x3, RZ, 0xc0, !PT ;  /* 0x0000000303037812 */ /* 0x000fca00078ec0ff */
[----:B--2---:R2:W3:Y:S02]  /*15a40*/  SHFL.IDX PT, R14, R3, RZ, 0x1f ;  /* 0x00001fff030e7589 */ /* 0x0044e400000e0000 */
.L_x_7556:
[----:B---3--:R-:W-:-:S13]  /*15a50*/  ISETP.NE.AND P0, PT, R14, RZ, PT ;  /* 0x000000ff0e00720c */ /* 0x008fda0003f05270 */
[----:B------:R-:W-:Y:S05]  /*15a60*/  @P0 BRA `(.L_x_7372) ;  /* 0x0000000000900947 */ /* 0x000fea0003800000 */
[----:B------:R-:W-:-:S03]  /*15a70*/  UMOV UR4, 0xffffffff ;  /* 0xffffffff00047882 */ /* 0x000fc60000000000 */
[----:B------:R-:W-:Y:S05]  /*15a80*/  BRA.DIV UR4, `(.L_x_7511) ;  /* 0x0000001a045c7947 */ /* 0x000fea000b800000 */
[----:B------:R-:W-:-:S13]  /*15a90*/  ELECT P6, URZ, PT ;  /* 0x00000000003f782f */ /* 0x000fda00038c0000 */
.L_x_7559:
        /* <DEDUP_REMOVED lines=8> */
.L_x_7512:
[----:B------:R-:W-:Y:S01]  /*15b20*/  VIADD R8, R2, 0x38840 ;  /* 0x0003884002087836 */ /* 0x000fe20000000000 */
[----:B------:R-:W-:Y:S01]  /*15b30*/  SHF.L.U32 R4, R0, 0x1f, RZ ;  /* 0x0000001f00047819 */ /* 0x000fe200000006ff */
[----:B------:R-:W-:-:S03]  /*15b40*/  VIADD R3, R6, 0x1 ;  /* 0x0000000106037836 */ /* 0x000fc60000000000 */
[----:B------:R-:W-:Y:S02]  /*15b50*/  LEA R7, R6, R8, 0x3 ;  /* 0x0000000806077211 */ /* 0x000fe400078e18ff */
[C---:B------:R-:W-:Y:S02]  /*15b60*/  ISETP.NE.AND P1, PT, R3.reuse, 0x2, PT ;  /* 0x000000020300780c */ /* 0x040fe40003f25270 */
[----:B------:R-:W2:Y:S02]  /*15b70*/  SYNCS.PHASECHK.TRANS64.TRYWAIT P0, [R7+URZ], R4 ;  /* 0x00000004070075a7 */ /* 0x000ea4000800017f */
[----:B------:R-:W-:Y:S02]  /*15b80*/  SEL R5, RZ, 0x1, P1 ;  /* 0x00000001ff057807 */ /* 0x000fe40000800000 */
[----:B------:R-:W-:Y:S02]  /*15b90*/  SEL R3, R3, RZ, P1 ;  /* 0x000000ff03037207 */ /* 0x000fe40000800000 */
[----:B------:R-:W-:-:S03]  /*15ba0*/  LOP3.LUT R0, R0, R5, RZ, 0x3c, !PT ;  /* 0x0000000500007212 */ /* 0x000fc600078e3cff */
[----:B------:R-:W-:Y:S01]  /*15bb0*/  IMAD R5, R3, 0x8, R8 ;  /* 0x0000000803057824 */ /* 0x000fe200078e0208 */
[----:B------:R-:W-:Y:S01]  /*15bc0*/  SHF.L.U32 R0, R0, 0x1f, RZ ;  /* 0x0000001f00007819 */ /* 0x000fe200000006ff */
[----:B--2---:R-:W-:Y:S06]  /*15bd0*/  @!P0 BRA `(.L_x_7513) ;  /* 0x0000001800288947 */ /* 0x004fec0003800000 */
.L_x_7560:
[----:B------:R-:W3:Y:S02]  /*15be0*/  SYNCS.PHASECHK.TRANS64.TRYWAIT P0, [R5+URZ], R0 ;  /* 0x00000000050075a7 */ /* 0x000ee4000800017f */
[----:B---3--:R-:W-:Y:S05]  /*15bf0*/  @!P0 BRA `(.L_x_7514) ;  /* 0x0000001800348947 */ /* 0x008fea0003800000 */
.L_x_7561:
[----:B------:R-:W-:Y:S05]  /*15c00*/  @!P2 BRA `(.L_x_7515) ;  /* 0x000000000004a947 */ /* 0x000fea0003800000 */
[----:B------:R-:W-:Y:S01]  /*15c10*/  BPT.TRAP 0x1 ;  /* 0x000000040000795c */ /* 0x000fe20000300000 */
.L_x_7515:
[----:B-1----:R-:W-:-:S04]  /*15c20*/  VIADD R2, R2, 0x38860 ;  /* 0x0003886002027836 */ /* 0x002fc80000000000 */
[----:B---3--:R-:W-:-:S04]  /*15c30*/  IMAD R5, R6, 0x8, R2 ;  /* 0x0000000806057824 */ /* 0x008fc800078e0202 */
[----:B------:R-:W1:Y:S02]  /*15c40*/  SYNCS.PHASECHK.TRANS64.TRYWAIT P0, [R5+URZ], R4 ;  /* 0x00000004050075a7 */ /* 0x000e64000800017f */
[----:B-1----:R-:W-:Y:S05]  /*15c50*/  @!P0 BRA `(.L_x_7516) ;  /* 0x0000001800308947 */ /* 0x002fea0003800000 */
.L_x_7562:
[----:B------:R-:W-:-:S07]  /*15c60*/  IMAD R3, R3, 0x8, R2 ;  /* 0x0000000803037824 */ /* 0x000fce00078e0202 */
.L_x_7517:
[----:B---3--:R3:W4:Y:S02]  /*15c70*/  SYNCS.PHASECHK.TRANS64.TRYWAIT P0, [R3+URZ], R0 ;  /* 0x00000000030075a7 */ /* 0x008724000800017f */
[----:B----4-:R-:W-:Y:S05]  /*15c80*/  @!P0 NANOSLEEP.SYNCS 0x989680 ;  /* 0x009896800000895d */ /* 0x010fea0003900000 */
[----:B------:R-:W4:Y:S02]  /*15c90*/  @!P0 SYNCS.PHASECHK.TRANS64 P0, [R3+URZ], R0 ;  /* 0x00000000030085a7 */ /* 0x000f24000800007f */
[----:B----4-:R-:W-:Y:S05]  /*15ca0*/  @!P0 BRA `(.L_x_7517) ;  /* 0xfffffffc00f08947 */ /* 0x010fea000383ffff */
.L_x_7372:
[----:B------:R-:W-:Y:S05]  /*15cb0*/  BSYNC B6 ;  /* 0x0000000000067941 */ /* 0x000fea0003800000 */
.L_x_7369:
[----:B------:R-:W-:Y:S05]  /*15cc0*/  EXIT ;  /* 0x000000000000794d */ /* 0x000fea0003800000 */
.L_x_7380:
[----:B0-----:R0:W1:Y:S02]  /*15cd0*/  SYNCS.PHASECHK.TRANS64.TRYWAIT P0, [R195+URZ+0x38800], R10 ;  /* 0x0388000ac30075a7 */ /* 0x001064000800017f */
[----:B-1----:R-:W-:Y:S05]  /*15ce0*/  @!P0 NANOSLEEP.SYNCS 0x989680 ;  /* 0x009896800000895d */ /* 0x002fea0003900000 */
[----:B------:R-:W1:Y:S02]  /*15cf0*/  @!P0 SYNCS.PHASECHK.TRANS64 P0, [R195+URZ+0x38800], R10 ;  /* 0x0388000ac30085a7 */ /* 0x000e64000800007f */
[----:B-1----:R-:W-:Y:S05]  /*15d00*/  @!P0 BRA `(.L_x_7380) ;  /* 0xfffffffc00f08947 */ /* 0x002fea000383ffff */
[----:B------:R-:W-:Y:S05]  /*15d10*/  BRA `(.L_x_7518) ;  /* 0xfffffed800607947 */ /* 0x000fea000383ffff */
.L_x_7384:
[----:B--2---:R2:W3:Y:S02]  /*15d20*/  SYNCS.PHASECHK.TRANS64.TRYWAIT P1, [R195+URZ+0x38830], R10 ;  /* 0x0388300ac30075a7 */ /* 0x0044e4000802017f */
[----:B---3--:R-:W-:Y:S05]  /*15d30*/  @!P1 NANOSLEEP.SYNCS 0x989680 ;  /* 0x009896800000995d */ /* 0x008fea0003900000 */
[----:B------:R-:W3:Y:S02]  /*15d40*/  @!P1 SYNCS.PHASECHK.TRANS64 P1, [R195+URZ+0x38830], R10 ;  /* 0x0388300ac30095a7 */ /* 0x000ee4000802007f */
[----:B---3--:R-:W-:Y:S05]  /*15d50*/  @!P1 BRA `(.L_x_7384) ;  /* 0xfffffffc00f09947 */ /* 0x008fea000383ffff */
[----:B------:R-:W-:Y:S05]  /*15d60*/  BRA `(.L_x_7383) ;  /* 0xfffffed800ac7947 */ /* 0x000fea000383ffff */
.L_x_7385:
[----:B---3--:R3:W4:Y:S02]  /*15d70*/  SYNCS.PHASECHK.TRANS64.TRYWAIT P1, [R195+URZ+0x38810], R10 ;  /* 0x0388100ac30075a7 */ /* 0x008724000802017f */
[----:B----4-:R-:W-:Y:S05]  /*15d80*/  @!P1 NANOSLEEP.SYNCS 0x989680 ;  /* 0x009896800000995d */ /* 0x010fea0003900000 */
[----:B------:R-:W4:Y:S02]  /*15d90*/  @!P1 SYNCS.PHASECHK.TRANS64 P1, [R195+URZ+0x38810], R10 ;  /* 0x0388100ac30095a7 */ /* 0x000f24000802007f */
[----:B----4-:R-:W-:Y:S05]  /*15da0*/  @!P1 BRA `(.L_x_7385) ;  /* 0xfffffffc00f09947 */ /* 0x010fea000383ffff */
[----:B------:R-:W-:Y:S05]  /*15db0*/  BRA `(.L_x_7519) ;  /* 0xfffffedc009c7947 */ /* 0x000fea000383ffff */
.L_x_7389:
[----:B------:R0:W0:Y:S02]  /*15dc0*/  SYNCS.PHASECHK.TRANS64.TRYWAIT P1, [R195+URZ+0x38850], R10 ;  /* 0x0388500ac30075a7 */ /* 0x000024000802017f */
[----:B0-----:R-:W-:Y:S05]  /*15dd0*/  @!P1 NANOSLEEP.SYNCS 0x989680 ;  /* 0x009896800000995d */ /* 0x001fea0003900000 */
[----:B------:R-:W0:Y:S02]  /*15de0*/  @!P1 SYNCS.PHASECHK.TRANS64 P1, [R195+URZ+0x38850], R10 ;  /* 0x0388500ac30095a7 */ /* 0x000e24000802007f */
[----:B0-----:R-:W-:Y:S05]  /*15df0*/  @!P1 BRA `(.L_x_7389) ;  /* 0xfffffffc00f09947 */ /* 0x001fea000383ffff */
[----:B------:R-:W-:Y:S05]  /*15e00*/  BRA `(.L_x_7388) ;  /* 0xfffffedc00c87947 */ /* 0x000fea000383ffff */
.L_x_7394:
[----:B-1----:R1:W2:Y:S02]  /*15e10*/  SYNCS.PHASECHK.TRANS64.TRYWAIT P3, [R197+URZ+0x38830], R204 ;  /* 0x038830ccc50075a7 */ /* 0x0022a4000806017f */
[----:B--2---:R-:W-:Y:S05]  /*15e20*/  @!P3 NANOSLEEP.SYNCS 0x989680 ;  /* 0x009896800000b95d */ /* 0x004fea0003900000 */
[----:B------:R-:W2:Y:S02]  /*15e30*/  @!P3 SYNCS.PHASECHK.TRANS64 P3, [R197+URZ+0x38830], R204 ;  /* 0x038830ccc500b5a7 */ /* 0x000ea4000806007f */
[----:B--2---:R-:W-:Y:S05]  /*15e40*/  @!P3 BRA `(.L_x_7394) ;  /* 0xfffffffc00f0b947 */ /* 0x004fea000383ffff */
[----:B------:R-:W-:Y:S05]  /*15e50*/  BRA `(.L_x_7393) ;  /* 0xffffff0c00c47947 */ /* 0x000fea000383ffff */
.L_x_7398:
[----:B---3--:R3:W4:Y:S02]  /*15e60*/  SYNCS.PHASECHK.TRANS64.TRYWAIT P3, [R197+URZ+0x38850], R204 ;  /* 0x038850ccc50075a7 */ /* 0x008724000806017f */
[----:B----4-:R-:W-:Y:S05]  /*15e70*/  @!P3 NANOSLEEP.SYNCS 0x989680 ;  /* 0x009896800000b95d */ /* 0x010fea0003900000 */
[----:B------:R-:W4:Y:S02]  /*15e80*/  @!P3 SYNCS.PHASECHK.TRANS64 P3, [R197+URZ+0x38850], R204 ;  /* 0x038850ccc500b5a7 */ /* 0x000f24000806007f */
[----:B----4-:R-:W-:Y:S05]  /*15e90*/  @!P3 BRA `(.L_x_7398) ;  /* 0xfffffffc00f0b947 */ /* 0x010fea000383ffff */
[----:B------:R-:W-:Y:S05]  /*15ea0*/  BRA `(.L_x_7397) ;  /* 0xffffff10008c7947 */ /* 0x000fea000383ffff */
.L_x_7404:
[----:B-1----:R1:W2:Y:S02]  /*15eb0*/  SYNCS.PHASECHK.TRANS64.TRYWAIT P1, [R186+URZ+0x38830], R197 ;  /* 0x038830c5ba0075a7 */ /* 0x0022a4000802017f */
[----:B--2---:R-:W-:Y:S05]  /*15ec0*/  @!P1 NANOSLEEP.SYNCS 0x989680 ;  /* 0x009896800000995d */ /* 0x004fea0003900000 */
[----:B------:R-:W2:Y:S02]  /*15ed0*/  @!P1 SYNCS.PHASECHK.TRANS64 P1, [R186+URZ+0x38830], R197 ;  /* 0x038830c5ba0095a7 */ /* 0x000ea4000802007f */
[----:B--2---:R-:W-:Y:S05]  /*15ee0*/  @!P1 BRA `(.L_x_7404) ;  /* 0xfffffffc00f09947 */ /* 0x004fea000383ffff */
[----:B------:R-:W-:Y:S05]  /*15ef0*/  BRA `(.L_x_7403) ;  /* 0xffffff4400347947 */ /* 0x000fea000383ffff */
.L_x_7408:
[----:B---3--:R3:W4:Y:S02]  /*15f00*/  SYNCS.PHASECHK.TRANS64.TRYWAIT P1, [R186+URZ+0x38850], R197 ;  /* 0x038850c5ba0075a7 */ /* 0x008724000802017f */
[----:B----4-:R-:W-:Y:S05]  /*15f10*/  @!P1 NANOSLEEP.SYNCS 0x989680 ;  /* 0x009896800000995d */ /* 0x010fea0003900000 */
[----:B------:R-:W4:Y:S02]  /*15f20*/  @!P1 SYNCS.PHASECHK.TRANS64 P1, [R186+URZ+0x38850], R197 ;  /* 0x038850c5ba0095a7 */ /* 0x000f24000802007f */
[----:B----4-:R-:W-:Y:S05]  /*15f30*/  @!P1 BRA `(.L_x_7408) ;  /* 0xfffffffc00f09947 */ /* 0x010fea000383ffff */
[----:B------:R-:W-:Y:S05]  /*15f40*/  BRA `(.L_x_7407) ;  /* 0xffffff4400bc7947 */ /* 0x000fea000383ffff */
.L_x_7421:
[----:B------:R-:W-:Y:S02]  /*15f50*/  IMAD.MOV.U32 R13, RZ, RZ, R6 ;  /* 0x000000ffff0d7224 */ /* 0x000fe400078e0006 */
[----:B------:R-:W-:Y:S02]  /*15f60*/  IMAD.MOV.U32 R12, RZ, RZ, RZ ;  /* 0x000000ffff0c7224 */ /* 0x000fe400078e00ff */
[----:B------:R-:W-:Y:S02]  /*15f70*/  IMAD.MOV.U32 R11, RZ, RZ, 0x1f ;  /* 0x0000001fff0b7424 */ /* 0x000fe400078e00ff */
[----:B------:R-:W-:-:S07]  /*15f80*/  IMAD.MOV.U32 R15, RZ, RZ, -0x1 ;  /* 0xffffffffff0f7424 */ /* 0x000fce00078e00ff */
[----:B------:R-:W-:Y:S05]  /*15f90*/  WARPSYNC.COLLECTIVE R15, `(.L_x_7520) ;  /* 0x000000000f087348 */ /* 0x000fea0003c00000 */
[----:B------:R0:W1:Y:S02]  /*15fa0*/  SHFL.IDX P6, R14, R13, R12, R11 ;  /* 0x0000000c0d0e7389 */ /* 0x00006400000c000b */
[----:B01----:R-:W-:Y:S01]  /*15fb0*/  ENDCOLLECTIVE ;  /* 0x000000000000791b */ /* 0x003fe20003800000 */
.L_x_7520:
[----:B------:R-:W-:Y:S05]  /*15fc0*/  BRA `(.L_x_7521) ;  /* 0xffffffb000187947 */ /* 0x000fea000383ffff */
.L_x_7423:
[----:B------:R-:W-:Y:S01]  /*15fd0*/  BSSY B0, `(.L_x_7522) ;  /* 0x0000006000007945 */ /* 0x000fe20003800000 */
[----:B------:R-:W-:-:S07]  /*15fe0*/  IMAD.MOV.U32 R15, RZ, RZ, -0x1 ;  /* 0xffffffffff0f7424 */ /* 0x000fce00078e00ff */
[----:B0-----:R-:W-:Y:S05]  /*15ff0*/  WARPSYNC.COLLECTIVE R15, `(.L_x_7523) ;  /* 0x000000000f0c7348 */ /* 0x001fea0003c00000 */
[----:B------:R-:W-:Y:S02]  /*16000*/  ELECT P6, UR62, PT ;  /* 0x00000000003e782f */ /* 0x000fe400038c0000 */
[----:B------:R-:W-:Y:S01]  /*16010*/  MOV R14, UR62 ;  /* 0x0000003e000e7c02 */ /* 0x000fe20008000f00 */
[----:B0-----:R-:W-:Y:S10]  /*16020*/  ENDCOLLECTIVE ;  /* 0x000000000000791b */ /* 0x001ff40003800000 */
.L_x_7523:
[----:B------:R-:W-:Y:S05]  /*16030*/  BSYNC B0 ;  /* 0x0000000000007941 */ /* 0x000fea0003800000 */
.L_x_7522:
[----:B------:R-:W-:Y:S05]  /*16040*/  BRA `(.L_x_7524) ;  /* 0xffffffb0001c7947 */ /* 0x000fea000383ffff */
.L_x_7425:
[----:B0-----:R-:W-:-:S04]  /*16050*/  IMAD.U32 R3, RZ, RZ, UR38 ;  /* 0x00000026ff037e24 */ /* 0x001fc8000f8e00ff */
[----:B------:R0:W1:Y:S03]  /*16060*/  SYNCS.PHASECHK.TRANS64.TRYWAIT P0, [R3+URZ+0x38840], R0 ;  /* 0x03884000030075a7 */ /* 0x000066000800017f */
[----:B-1----:R-:W-:Y:S05]  /*16070*/  @!P0 NANOSLEEP.SYNCS 0x989680 ;  /* 0x009896800000895d */ /* 0x002fea0003900000 */
[----:B------:R-:W1:Y:S02]  /*16080*/  @!P0 SYNCS.PHASECHK.TRANS64 P0, [R3+URZ+0x38840], R0 ;  /* 0x03884000030085a7 */ /* 0x000e64000800007f */
[----:B-1----:R-:W-:Y:S05]  /*16090*/  @!P0 BRA `(.L_x_7425) ;  /* 0xfffffffc00ec8947 */ /* 0x002fea000383ffff */
[----:B------:R-:W-:Y:S05]  /*160a0*/  BRA `(.L_x_7525) ;  /* 0xffffffb000807947 */ /* 0x000fea000383ffff */
.L_x_7428:
[----:B------:R-:W-:Y:S02]  /*160b0*/  IMAD.MOV.U32 R13, RZ, RZ, R3 ;  /* 0x000000ffff0d7224 */ /* 0x000fe400078e0003 */
[----:B------:R-:W-:Y:S02]  /*160c0*/  IMAD.MOV.U32 R12, RZ, RZ, RZ ;  /* 0x000000ffff0c7224 */ /* 0x000fe400078e00ff */
[----:B------:R-:W-:Y:S02]  /*160d0*/  IMAD.MOV.U32 R11, RZ, RZ, 0x181f ;  /* 0x0000181fff0b7424 */ /* 0x000fe400078e00ff */
[----:B------:R-:W-:Y:S02]  /*160e0*/  IMAD.MOV.U32 R15, RZ, RZ, -0x1 ;  /* 0xffffffffff0f7424 */ /* 0x000fe400078e00ff */
[----:B------:R-:W-:Y:S02]  /*160f0*/  IMAD R6, R8, 0x40, R6 ;  /* 0x0000004008067824 */ /* 0x000fe400078e0206 */
[----:B------:R-:W-:-:S07]  /*16100*/  IMAD.SHL.U32 R8, R9, 0x8, RZ ;  /* 0x0000000809087824 */ /* 0x000fce00078e00ff */
[----:B------:R-:W-:Y:S05]  /*16110*/  WARPSYNC.COLLECTIVE R15, `(.L_x_7526) ;  /* 0x000000000f087348 */ /* 0x000fea0003c00000 */
[----:B------:R0:W1:Y:S02]  /*16120*/  SHFL.IDX P6, R14, R13, R12, R11 ;  /* 0x0000000c0d0e7389 */ /* 0x00006400000c000b */
[----:B01----:R-:W-:Y:S01]  /*16130*/  ENDCOLLECTIVE ;  /* 0x000000000000791b */ /* 0x003fe20003800000 */
.L_x_7526:
[----:B------:R-:W-:Y:S01]  /*16140*/  LOP3.LUT R8, R8, 0x38, RZ, 0xc0, !PT ;  /* 0x0000003808087812 */ /* 0x000fe200078ec0ff */
[----:B------:R0:W-:Y:S01]  /*16150*/  STL [R1+0x4], R6 ;  /* 0x0000040601007387 */ /* 0x0001e20000100800 */
[----:B------:R-:W-:Y:S02]  /*16160*/  IMAD.MOV.U32 R13, RZ, RZ, R0 ;  /* 0x000000ffff0d7224 */ /* 0x000fe400078e0000 */
[----:B------:R-:W-:-:S07]  /*16170*/  IMAD.MOV.U32 R4, RZ, RZ, R14 ;  /* 0x000000ffff047224 */ /* 0x000fce00078e000e */
[----:B0-----:R-:W-:Y:S05]  /*16180*/  WARPSYNC.COLLECTIVE R15, `(.L_x_7527) ;  /* 0x000000000f087348 */ /* 0x001fea0003c00000 */
[----:B------:R1:W2:Y:S02]  /*16190*/  SHFL.IDX P6, R14, R13, R12, R11 ;  /* 0x0000000c0d0e7389 */ /* 0x0002a400000c000b */
[----:B012---:R-:W-:Y:S01]  /*161a0*/  ENDCOLLECTIVE ;  /* 0x000000000000791b */ /* 0x007fe20003800000 */
.L_x_7527:
        /* <DEDUP_REMOVED lines=17> */
.L_x_7528:
        /* <DEDUP_REMOVED lines=11> */
.L_x_7529:
[----:B------:R-:W-:Y:S01]  /*16370*/  ULDC.64 UR4, c[0x0][0x208] ;  /* 0x0000820000047ab9 */ /* 0x000fe20000000a00 */
[----:B------:R-:W-:Y:S02]  /*16380*/  @!P1 LEA R7, R10, UR38, 0x1 ;  /* 0x000000260a079c11 */ /* 0x000fe4000f8e08ff */
[----:B------:R-:W-:Y:S01]  /*16390*/  MOV R13, R3 ;  /* 0x00000003000d7202 */ /* 0x000fe20000000f00 */
        /* <DEDUP_REMOVED lines=12> */
.L_x_7530:
[----:B------:R-:W-:Y:S01]  /*16460*/  @!P1 LEA R6, R10, UR38, 0x1 ;  /* 0x000000260a069c11 */ /* 0x000fe2000f8e08ff */
[----:B------:R-:W-:Y:S02]  /*16470*/  IMAD.MOV.U32 R13, RZ, RZ, R0 ;  /* 0x000000ffff0d7224 */ /* 0x000fe400078e0000 */
[----:B------:R-:W-:-:S07]  /*16480*/  IMAD.MOV.U32 R4, RZ, RZ, R14 ;  /* 0x000000ffff047224 */ /* 0x000fce00078e000e */
[----:B------:R-:W-:Y:S05]  /*16490*/  WARPSYNC.COLLECTIVE R15, `(.L_x_7531) ;  /* 0x000000000f087348 */ /* 0x000fea0003c00000 */
[----:B------:R0:W1:Y:S02]  /*164a0*/  SHFL.IDX P6, R14, R13, R12, R11 ;  /* 0x0000000c0d0e7389 */ /* 0x00006400000c000b */
[----:B01----:R-:W-:Y:S01]  /*164b0*/  ENDCOLLECTIVE ;  /* 0x000000000000791b */ /* 0x003fe20003800000 */
.L_x_7531:
        /* <DEDUP_REMOVED lines=15> */
.L_x_7532:
[----:B------:R-:W-:Y:S02]  /*165b0*/  IMAD.MOV.U32 R13, RZ, RZ, R0 ;  /* 0x000000ffff0d7224 */ /* 0x000fe400078e0000 */
[----:B------:R-:W-:-:S07]  /*165c0*/  IMAD.MOV.U32 R3, RZ, RZ, R14 ;  /* 0x000000ffff037224 */ /* 0x000fce00078e000e */
[----:B------:R-:W-:Y:S05]  /*165d0*/  WARPSYNC.COLLECTIVE R15, `(.L_x_7533) ;  /* 0x000000000f087348 */ /* 0x000fea0003c00000 */
[----:B------:R0:W1:Y:S02]  /*165e0*/  SHFL.IDX P6, R14, R13, R12, R11 ;  /* 0x0000000c0d0e7389 */ /* 0x00006400000c000b */
[----:B01----:R-:W-:Y:S01]  /*165f0*/  ENDCOLLECTIVE ;  /* 0x000000000000791b */ /* 0x003fe20003800000 */
.L_x_7533:
[----:B------:R-:W-:Y:S05]  /*16600*/  BRA `(.L_x_7534) ;  /* 0xffffffb400707947 */ /* 0x000fea000383ffff */
.L_x_7430:
        /* <DEDUP_REMOVED lines=8> */
.L_x_7536:
[----:B------:R-:W-:Y:S05]  /*16690*/  BSYNC B0 ;  /* 0x0000000000007941 */ /* 0x000fea0003800000 */
.L_x_7535:
        /* <DEDUP_REMOVED lines=17> */
.L_x_7537:
        /* <DEDUP_REMOVED lines=49> */
.L_x_7538:
[----:B------:R-:W-:Y:S01]  /*16ac0*/  IMAD.MOV.U32 R13, RZ, RZ, R0 ;  /* 0x000000ffff0d7224 */ /* 0x000fe200078e0000 */
[----:B------:R-:W-:-:S07]  /*16ad0*/  MOV R8, R14 ;  /* 0x0000000e00087202 */ /* 0x000fce0000000f00 */
[----:B------:R-:W-:Y:S05]  /*16ae0*/  WARPSYNC.COLLECTIVE R15, `(.L_x_7539) ;  /* 0x000000000f087348 */ /* 0x000fea0003c00000 */
[----:B------:R0:W1:Y:S02]  /*16af0*/  SHFL.IDX P6, R14, R13, R12, R11 ;  /* 0x0000000c0d0e7389 */ /* 0x00006400000c000b */
[----:B01----:R-:W-:Y:S01]  /*16b00*/  ENDCOLLECTIVE ;  /* 0x000000000000791b */ /* 0x003fe20003800000 */
.L_x_7539:
        /* <DEDUP_REMOVED lines=31> */
.L_x_7540:
[----:B------:R-:W-:Y:S02]  /*16d00*/  IMAD.MOV.U32 R13, RZ, RZ, R0 ;  /* 0x000000ffff0d7224 */ /* 0x000fe400078e0000 */
[----:B------:R-:W-:-:S07]  /*16d10*/  IMAD.MOV.U32 R2, RZ, RZ, R14 ;  /* 0x000000ffff027224 */ /* 0x000fce00078e000e */
[----:B------:R-:W-:Y:S05]  /*16d20*/  WARPSYNC.COLLECTIVE R15, `(.L_x_7541) ;  /* 0x000000000f087348 */ /* 0x000fea0003c00000 */
[----:B------:R0:W1:Y:S02]  /*16d30*/  SHFL.IDX P6, R14, R13, R12, R11 ;  /* 0x0000000c0d0e7389 */ /* 0x00006400000c000b */
[----:B01----:R-:W-:Y:S01]  /*16d40*/  ENDCOLLECTIVE ;  /* 0x000000000000791b */ /* 0x003fe20003800000 */
.L_x_7541:
        /* <DEDUP_REMOVED lines=35> */
.L_x_7542:
[----:B------:R-:W-:Y:S02]  /*16f80*/  IMAD.MOV.U32 R13, RZ, RZ, R0 ;  /* 0x000000ffff0d7224 */ /* 0x000fe400078e0000 */
[----:B------:R-:W-:-:S07]  /*16f90*/  IMAD.MOV.U32 R6, RZ, RZ, R14 ;  /* 0x000000ffff067224 */ /* 0x000fce00078e000e */
[----:B------:R-:W-:Y:S05]  /*16fa0*/  WARPSYNC.COLLECTIVE R15, `(.L_x_7543) ;  /* 0x000000000f087348 */ /* 0x000fea0003c00000 */
[----:B------:R0:W1:Y:S02]  /*16fb0*/  SHFL.IDX P6, R14, R13, R12, R11 ;  /* 0x0000000c0d0e7389 */ /* 0x00006400000c000b */
[----:B01----:R-:W-:Y:S01]  /*16fc0*/  ENDCOLLECTIVE ;  /* 0x000000000000791b */ /* 0x003fe20003800000 */
.L_x_7543:
[----:B------:R-:W-:Y:S05]  /*16fd0*/  BRA `(.L_x_7544) ;  /* 0xffffffb800707947 */ /* 0x000fea000383ffff */
.L_x_7433:
[----:B0-----:R-:W-:-:S04]  /*16fe0*/  IMAD.U32 R3, RZ, RZ, UR38 ;  /* 0x00000026ff037e24 */ /* 0x001fc8000f8e00ff */
[----:B------:R0:W3:Y:S03]  /*16ff0*/  SYNCS.PHASECHK.TRANS64.TRYWAIT P0, [R3+URZ+0x38820], R2 ;  /* 0x03882002030075a7 */ /* 0x0000e6000800017f */
[----:B---3--:R-:W-:Y:S05]  /*17000*/  @!P0 NANOSLEEP.SYNCS 0x989680 ;  /* 0x009896800000895d */ /* 0x008fea0003900000 */
[----:B------:R-:W3:Y:S02]  /*17010*/  @!P0 SYNCS.PHASECHK.TRANS64 P0, [R3+URZ+0x38820], R2 ;  /* 0x03882002030085a7 */ /* 0x000ee4000800007f */
[----:B---3--:R-:W-:Y:S05]  /*17020*/  @!P0 BRA `(.L_x_7433) ;  /* 0xfffffffc00ec8947 */ /* 0x008fea000383ffff */
[----:B------:R-:W-:Y:S05]  /*17030*/  BRA `(.L_x_7545) ;  /* 0xffffffbc00187947 */ /* 0x000fea000383ffff */
.L_x_7436:
[----:B0-----:R-:W-:-:S04]  /*17040*/  IMAD.U32 R3, RZ, RZ, UR38 ;  /* 0x00000026ff037e24 */ /* 0x001fc8000f8e00ff */
[----:B------:R0:W3:Y:S03]  /*17050*/  SYNCS.PHASECHK.TRANS64.TRYWAIT P0, [R3+URZ+0x38860], R2 ;  /* 0x03886002030075a7 */ /* 0x0000e6000800017f */
[----:B---3--:R-:W-:Y:S05]  /*17060*/  @!P0 NANOSLEEP.SYNCS 0x989680 ;  /* 0x009896800000895d */ /* 0x008fea0003900000 */
[----:B------:R-:W3:Y:S02]  /*17070*/  @!P0 SYNCS.PHASECHK.TRANS64 P0, [R3+URZ+0x38860], R2 ;  /* 0x03886002030085a7 */ /* 0x000ee4000800007f */
[----:B---3--:R-:W-:Y:S05]  /*17080*/  @!P0 BRA `(.L_x_7436) ;  /* 0xfffffffc00ec8947 */ /* 0x008fea000383ffff */
[----:B------:R-:W-:Y:S05]  /*17090*/  BRA `(.L_x_7546) ;  /* 0xffffffbc00247947 */ /* 0x000fea000383ffff */
.L_x_7452:
[----:B-1----:R-:W-:-:S04]  /*170a0*/  IMAD.U32 R3, RZ, RZ, UR38 ;  /* 0x00000026ff037e24 */ /* 0x002fc8000f8e00ff */
[----:B------:R1:W3:Y:S03]  /*170b0*/  SYNCS.PHASECHK.TRANS64.TRYWAIT P0, [R3+URZ+0x38848], R2 ;  /* 0x03884802030075a7 */ /* 0x0002e6000800017f */
[----:B---3--:R-:W-:Y:S05]  /*170c0*/  @!P0 NANOSLEEP.SYNCS 0x989680 ;  /* 0x009896800000895d */ /* 0x008fea0003900000 */
[----:B------:R-:W3:Y:S02]  /*170d0*/  @!P0 SYNCS.PHASECHK.TRANS64 P0, [R3+URZ+0x38848], R2 ;  /* 0x03884802030085a7 */ /* 0x000ee4000800007f */
[----:B---3--:R-:W-:Y:S05]  /*170e0*/  @!P0 BRA `(.L_x_7452) ;  /* 0xfffffffc00ec8947 */ /* 0x008fea000383ffff */
[----:B------:R-:W-:Y:S05]  /*170f0*/  BRA `(.L_x_7547) ;  /* 0xffffffc400f07947 */ /* 0x000fea000383ffff */
.L_x_7457:
[----:B01----:R-:W-:-:S04]  /*17100*/  IMAD.U32 R3, RZ, RZ, UR38 ;  /* 0x00000026ff037e24 */ /* 0x003fc8000f8e00ff */
[----:B------:R0:W1:Y:S03]  /*17110*/  SYNCS.PHASECHK.TRANS64.TRYWAIT P0, [R3+URZ+0x38868], R2 ;  /* 0x03886802030075a7 */ /* 0x000066000800017f */
[----:B-1----:R-:W-:Y:S05]  /*17120*/  @!P0 NANOSLEEP.SYNCS 0x989680 ;  /* 0x009896800000895d */ /* 0x002fea0003900000 */
[----:B------:R-:W1:Y:S02]  /*17130*/  @!P0 SYNCS.PHASECHK.TRANS64 P0, [R3+URZ+0x38868], R2 ;  /* 0x03886802030085a7 */ /* 0x000e64000800007f */
[----:B-1----:R-:W-:Y:S05]  /*17140*/  @!P0 BRA `(.L_x_7457) ;  /* 0xfffffffc00ec8947 */ /* 0x002fea000383ffff */
[----:B------:R-:W-:Y:S05]  /*17150*/  BRA `(.L_x_7548) ;  /* 0xffffffc800507947 */ /* 0x000fea000383ffff */
.L_x_7472:
[----:B-1----:R-:W-:-:S04]  /*17160*/  IMAD.U32 R3, RZ, RZ, UR38 ;  /* 0x00000026ff037e24 */ /* 0x002fc8000f8e00ff */
[----:B------:R1:W3:Y:S03]  /*17170*/  SYNCS.PHASECHK.TRANS64.TRYWAIT P0, [R3+URZ+0x38840], R2 ;  /* 0x03884002030075a7 */ /* 0x0002e6000800017f */
[----:B---3--:R-:W-:Y:S05]  /*17180*/  @!P0 NANOSLEEP.SYNCS 0x989680 ;  /* 0x009896800000895d */ /* 0x008fea0003900000 */
[----:B------:R-:W3:Y:S02]  /*17190*/  @!P0 SYNCS.PHASECHK.TRANS64 P0, [R3+URZ+0x38840], R2 ;  /* 0x03884002030085a7 */ /* 0x000ee4000800007f */
[----:B---3--:R-:W-:Y:S05]  /*171a0*/  @!P0 BRA `(.L_x_7472) ;  /* 0xfffffffc00ec8947 */ /* 0x008fea000383ffff */
[----:B------:R-:W-:Y:S05]  /*171b0*/  BRA `(.L_x_7549) ;  /* 0xffffffd000a07947 */ /* 0x000fea000383ffff */
.L_x_7477:
[----:B01----:R-:W-:-:S04]  /*171c0*/  IMAD.U32 R3, RZ, RZ, UR38 ;  /* 0x00000026ff037e24 */ /* 0x003fc8000f8e00ff */
[----:B------:R0:W1:Y:S03]  /*171d0*/  SYNCS.PHASECHK.TRANS64.TRYWAIT P0, [R3+URZ+0x38860], R2 ;  /* 0x03886002030075a7 */ /* 0x000066000800017f */
[----:B-1----:R-:W-:Y:S05]  /*171e0*/  @!P0 NANOSLEEP.SYNCS 0x989680 ;  /* 0x009896800000895d */ /* 0x002fea0003900000 */
[----:B------:R-:W1:Y:S02]  /*171f0*/  @!P0 SYNCS.PHASECHK.TRANS64 P0, [R3+URZ+0x38860], R2 ;  /* 0x03886002030085a7 */ /* 0x000e64000800007f */
[----:B-1----:R-:W-:Y:S05]  /*17200*/  @!P0 BRA `(.L_x_7477) ;  /* 0xfffffffc00ec8947 */ /* 0x002fea000383ffff */
[----:B------:R-:W-:Y:S05]  /*17210*/  BRA `(.L_x_7550) ;  /* 0xffffffd400047947 */ /* 0x000fea000383ffff */
.L_x_7493:
[----:B-1----:R-:W-:-:S04]  /*17220*/  IMAD.U32 R3, RZ, RZ, UR38 ;  /* 0x00000026ff037e24 */ /* 0x002fc8000f8e00ff */
[----:B------:R1:W3:Y:S03]  /*17230*/  SYNCS.PHASECHK.TRANS64.TRYWAIT P0, [R3+URZ+0x38848], R2 ;  /* 0x03884802030075a7 */ /* 0x0002e6000800017f */
[----:B---3--:R-:W-:Y:S05]  /*17240*/  @!P0 NANOSLEEP.SYNCS 0x989680 ;  /* 0x009896800000895d */ /* 0x008fea0003900000 */
[----:B------:R-:W3:Y:S02]  /*17250*/  @!P0 SYNCS.PHASECHK.TRANS64 P0, [R3+URZ+0x38848], R2 ;  /* 0x03884802030085a7 */ /* 0x000ee4000800007f */
[----:B---3--:R-:W-:Y:S05]  /*17260*/  @!P0 BRA `(.L_x_7493) ;  /* 0xfffffffc00ec8947 */ /* 0x008fea000383ffff */
[----:B------:R-:W-:Y:S05]  /*17270*/  BRA `(.L_x_7551) ;  /* 0xffffffdc005c7947 */ /* 0x000fea000383ffff */
.L_x_7498:
[----:B-1----:R-:W-:-:S04]  /*17280*/  IMAD.U32 R3, RZ, RZ, UR38 ;  /* 0x00000026ff037e24 */ /* 0x002fc8000f8e00ff */
[----:B------:R1:W3:Y:S03]  /*17290*/  SYNCS.PHASECHK.TRANS64.TRYWAIT P0, [R3+URZ+0x38868], R2 ;  /* 0x03886802030075a7 */ /* 0x0002e6000800017f */
[----:B---3--:R-:W-:Y:S05]  /*172a0*/  @!P0 NANOSLEEP.SYNCS 0x989680 ;  /* 0x009896800000895d */ /* 0x008fea0003900000 */
[----:B------:R-:W3:Y:S02]  /*172b0*/  @!P0 SYNCS.PHASECHK.TRANS64 P0, [R3+URZ+0x38868], R2 ;  /* 0x03886802030085a7 */ /* 0x000ee4000800007f */
[----:B---3--:R-:W-:Y:S05]  /*172c0*/  @!P0 BRA `(.L_x_7498) ;  /* 0xfffffffc00ec8947 */ /* 0x008fea000383ffff */
[----:B------:R-:W-:Y:S05]  /*172d0*/  BRA `(.L_x_7552) ;  /* 0xffffffdc00c07947 */ /* 0x000fea000383ffff */
.L_x_7509:
[----:B-1----:R1:W3:Y:S02]  /*172e0*/  SYNCS.PHASECHK.TRANS64.TRYWAIT P0, [R2+URZ+0x38820], R9 ;  /* 0x03882009020075a7 */ /* 0x0022e4000800017f */
[----:B---3--:R-:W-:Y:S05]  /*172f0*/  @!P0 NANOSLEEP.SYNCS 0x989680 ;  /* 0x009896800000895d */ /* 0x008fea0003900000 */
[----:B------:R-:W3:Y:S02]  /*17300*/  @!P0 SYNCS.PHASECHK.TRANS64 P0, [R2+URZ+0x38820], R9 ;  /* 0x03882009020085a7 */ /* 0x000ee4000800007f */
[----:B---3--:R-:W-:Y:S05]  /*17310*/  @!P0 BRA `(.L_x_7509) ;  /* 0xfffffffc00f08947 */ /* 0x008fea000383ffff */
[----:B------:R-:W-:Y:S05]  /*17320*/  BRA `(.L_x_7553) ;  /* 0xffffffe400b07947 */ /* 0x000fea000383ffff */
.L_x_7510:
        /* <DEDUP_REMOVED lines=11> */
.L_x_7555:
[----:B------:R-:W-:Y:S05]  /*173e0*/  BSYNC B0 ;  /* 0x0000000000007941 */ /* 0x000fea0003800000 */
.L_x_7554:
[----:B------:R-:W-:Y:S05]  /*173f0*/  BRA `(.L_x_7556) ;  /* 0xffffffe400947947 */ /* 0x000fea000383ffff */
.L_x_7511:
[----:B------:R-:W-:Y:S01]  /*17400*/  BSSY B0, `(.L_x_7557) ;  /* 0x0000006000007945 */ /* 0x000fe20003800000 */
[----:B------:R-:W-:-:S07]  /*17410*/  IMAD.MOV.U32 R15, RZ, RZ, -0x1 ;  /* 0xffffffffff0f7424 */ /* 0x000fce00078e00ff */
[----:B012---:R-:W-:Y:S05]  /*17420*/  WARPSYNC.COLLECTIVE R15, `(.L_x_7558) ;  /* 0x000000000f0c7348 */ /* 0x007fea0003c00000 */
[----:B------:R-:W-:Y:S02]  /*17430*/  ELECT P6, UR62, PT ;  /* 0x00000000003e782f */ /* 0x000fe400038c0000 */
[----:B------:R-:W-:Y:S01]  /*17440*/  MOV R14, UR62 ;  /* 0x0000003e000e7c02 */ /* 0x000fe20008000f00 */
[----:B012---:R-:W-:Y:S10]  /*17450*/  ENDCOLLECTIVE ;  /* 0x000000000000791b */ /* 0x007ff40003800000 */
.L_x_7558:
[----:B------:R-:W-:Y:S05]  /*17460*/  BSYNC B0 ;  /* 0x0000000000007941 */ /* 0x000fea0003800000 */
.L_x_7557:
[----:B------:R-:W-:Y:S05]  /*17470*/  BRA `(.L_x_7559) ;  /* 0xffffffe400887947 */ /* 0x000fea000383ffff */
.L_x_7513:
[----:B--2---:R2:W3:Y:S02]  /*17480*/  SYNCS.PHASECHK.TRANS64.TRYWAIT P0, [R7+URZ], R4 ;  /* 0x00000004070075a7 */ /* 0x0044e4000800017f */
[----:B---3--:R-:W-:Y:S05]  /*17490*/  @!P0 NANOSLEEP.SYNCS 0x989680 ;  /* 0x009896800000895d */ /* 0x008fea0003900000 */
[----:B------:R-:W3:Y:S02]  /*174a0*/  @!P0 SYNCS.PHASECHK.TRANS64 P0, [R7+URZ], R4 ;  /* 0x00000004070085a7 */ /* 0x000ee4000800007f */
[----:B---3--:R-:W-:Y:S05]  /*174b0*/  @!P0 BRA `(.L_x_7513) ;  /* 0xfffffffc00f08947 */ /* 0x008fea000383ffff */
[----:B------:R-:W-:Y:S05]  /*174c0*/  BRA `(.L_x_7560) ;  /* 0xffffffe400c47947 */ /* 0x000fea000383ffff */
.L_x_7514:
[----:B---3--:R3:W4:Y:S02]  /*174d0*/  SYNCS.PHASECHK.TRANS64.TRYWAIT P0, [R5+URZ], R0 ;  /* 0x00000000050075a7 */ /* 0x008724000800017f */
[----:B----4-:R-:W-:Y:S05]  /*174e0*/  @!P0 NANOSLEEP.SYNCS 0x989680 ;  /* 0x009896800000895d */ /* 0x010fea0003900000 */
[----:B------:R-:W4:Y:S02]  /*174f0*/  @!P0 SYNCS.PHASECHK.TRANS64 P0, [R5+URZ], R0 ;  /* 0x00000000050085a7 */ /* 0x000f24000800007f */
[----:B----4-:R-:W-:Y:S05]  /*17500*/  @!P0 BRA `(.L_x_7514) ;  /* 0xfffffffc00f08947 */ /* 0x010fea000383ffff */
[----:B------:R-:W-:Y:S05]  /*17510*/  BRA `(.L_x_7561) ;  /* 0xffffffe400b87947 */ /* 0x000fea000383ffff */
.L_x_7516:
[----:B-1----:R1:W3:Y:S02]  /*17520*/  SYNCS.PHASECHK.TRANS64.TRYWAIT P0, [R5+URZ], R4 ;  /* 0x00000004050075a7 */ /* 0x0022e4000800017f */
[----:B---3--:R-:W-:Y:S05]  /*17530*/  @!P0 NANOSLEEP.SYNCS 0x989680 ;  /* 0x009896800000895d */ /* 0x008fea0003900000 */
[----:B------:R-:W3:Y:S02]  /*17540*/  @!P0 SYNCS.PHASECHK.TRANS64 P0, [R5+URZ], R4 ;  /* 0x00000004050085a7 */ /* 0x000ee4000800007f */
[----:B---3--:R-:W-:Y:S05]  /*17550*/  @!P0 BRA `(.L_x_7516) ;  /* 0xfffffffc00f08947 */ /* 0x008fea000383ffff */
[----:B------:R-:W-:Y:S05]  /*17560*/  BRA `(.L_x_7562) ;  /* 0xffffffe400bc7947 */ /* 0x000fea000383ffff */
.L_x_7563:
        /* <DEDUP_REMOVED lines=9> */
.L_x_15183:


//--------------------- .text._ZN7cutlass13device_kernelIN5flash11enable_sm90INS1_16FlashAttnFwdSm90INS1_25CollectiveMainloopFwdSm90ILi2EN4cute5tupleIJNS5_1CILi1EEES8_S8_EEENS6_IJNS7_ILi64EEESA_SA_EEELi512ENS_6half_tEfNS_4arch4Sm90ELb1ELb0ELb1ELb1ELb0ELb0ELb0ELb0ELb0ELb1ELb1ELb0EEENS1_21CollectiveEpilogueFwdINS6_IJSA_NS7_ILi512EEESA_EEES9_SC_SE_Li256ELb1ELb1ELb1ELb0EEENS1_36VarlenDynamicPersistentTileSchedulerILi64ELi64ELi256ELi128ELb1ELb1ELb1ELb1ELb1ELb1EEEEEEEEEvNT_6ParamsE --------------------------
	.section	.text._ZN7cutlass13device_kernelIN5flash11enable_sm90INS1_16FlashAttnFwdSm90INS1_25CollectiveMainloopFwdSm90ILi2EN4cute5tupleIJNS5_1CILi1EEES8_S8_EEENS6_IJNS7_ILi64EEESA_SA_EEELi512ENS_6half_tEfNS_4arch4Sm90ELb1ELb0ELb1ELb1ELb0ELb0ELb0ELb0ELb0ELb1ELb1ELb0EEENS1_21CollectiveEpilogueFwdINS6_IJSA_NS7_ILi512EEESA_EEES9_SC_SE_Li256ELb1ELb1ELb1ELb0EEENS1_36VarlenDynamicPersistentTileSchedulerILi64ELi64ELi256ELi128ELb1ELb1ELb1ELb1ELb1ELb1EEEEEEEEEvNT_6ParamsE,"ax",@progbits
	.align	128
.text._ZN7cutlass13device_kernelIN5flash11enable_sm90INS1_16FlashAttnFwdSm90INS1_25CollectiveMainloopFwdSm90ILi2EN4cute5tupleIJNS5_1CILi1EEES8_S8_EEENS6_IJNS7_ILi64EEESA_SA_EEELi512ENS_6half_tEfNS_4arch4Sm90ELb1ELb0ELb1ELb1ELb0ELb0ELb0ELb0ELb0ELb1ELb1ELb0EEENS1_21CollectiveEpilogueFwdINS6_IJSA_NS7_ILi512EEESA_EEES9_SC_SE_Li256ELb1ELb1ELb1ELb0EEENS1_36VarlenDynamicPersistentTileSchedulerILi64ELi64ELi256ELi128ELb1ELb1ELb1ELb1ELb1ELb1EEEEEEEEEvNT_6ParamsE:
        .type           _ZN7cutlass13device_kernelIN5flash11enable_sm90INS1_16FlashAttnFwdSm90INS1_25CollectiveMainloopFwdSm90ILi2EN4cute5tupleIJNS5_1CILi1EEES8_S8_EEENS6_IJNS7_ILi64EEESA_SA_EEELi512ENS_6half_tEfNS_4arch4Sm90ELb1ELb0ELb1ELb1ELb0ELb0ELb0ELb0ELb0ELb1ELb1ELb0EEENS1_21CollectiveEpilogueFwdINS6_IJSA_NS7_ILi512EEESA_EEES9_SC_SE_Li256ELb1ELb1ELb1ELb0EEENS1_36VarlenDynamicPersistentTileSchedulerILi64ELi64ELi256ELi128ELb1ELb1ELb1ELb1ELb1ELb1EEEEEEEEEvNT_6ParamsE,@function
        .size           _ZN7cutlass13device_kernelIN5flash11enable_sm90INS1_16FlashAttnFwdSm90INS1_25CollectiveMainloopFwdSm90ILi2EN4cute5tupleIJNS5_1CILi1EEES8_S8_EEENS6_IJNS7_ILi64EEESA_SA_EEELi512ENS_6half_tEfNS_4arch4Sm90ELb1ELb0ELb1ELb1ELb0ELb0ELb0ELb0ELb0ELb1ELb1ELb0EEENS1_21CollectiveEpilogueFwdINS6_IJSA_NS7_ILi512EEESA_EEES9_SC_SE_Li256ELb1ELb1ELb1ELb0EEENS1_36VarlenDynamicPersistentTileSchedulerILi64ELi64ELi256ELi128ELb1ELb1ELb1ELb1ELb1ELb1EEEEEEEEEvNT_6ParamsE,(.L_x_15184 - _ZN7cutlass13device_kernelIN5flash11enable_sm90INS1_16FlashAttnFwdSm90INS1_25CollectiveMainloopFwdSm90ILi2EN4cute5tupleIJNS5_1CILi1EEES8_S8_EEENS6_IJNS7_ILi64EEESA_SA_EEELi512ENS_6half_tEfNS_4arch4Sm90ELb1ELb0ELb1ELb1ELb0ELb0ELb0ELb0ELb0ELb1ELb1ELb0EEENS1_21CollectiveEpilogueFwdINS6_IJSA_NS7_ILi512EEESA_EEES9_SC_SE_Li256ELb1ELb1ELb1ELb0EEENS1_36VarlenDynamicPersistentTileSchedulerILi64ELi64ELi256ELi128ELb1ELb1ELb1ELb1ELb1ELb1EEEEEEEEEvNT_6ParamsE)
        .other          _ZN7cutlass13device_kernelIN5flash11enable_sm90INS1_16FlashAttnFwdSm90INS1_25CollectiveMainloopFwdSm90ILi2EN4cute5tupleIJNS5_1CILi1EEES8_S8_EEENS6_IJNS7_ILi64EEESA_SA_EEELi512ENS_6half_tEfNS_4arch4Sm90ELb1ELb0ELb1ELb1ELb0ELb0ELb0ELb0ELb0ELb1ELb1ELb0EEENS1_21CollectiveEpilogueFwdINS6_IJSA_NS7_ILi512EEESA_EEES9_SC_SE_Li256ELb1ELb1ELb1ELb0EEENS1_36VarlenDynamicPersistentTileSchedulerILi64ELi64ELi256ELi128ELb1ELb1ELb1ELb1ELb1ELb1EEEEEEEEEvNT_6ParamsE,@"STO_CUDA_ENTRY STV_DEFAULT"
_ZN7cutlass13device_kernelIN5flash11enable_sm90INS1_16FlashAttnFwdSm90INS1_25CollectiveMainloopFwdSm90ILi2EN4cute5tupleIJNS5_1CILi1EEES8_S8_EEENS6_IJNS7_ILi64EEESA_SA_EEELi512ENS_6half_tEfNS_4arch4Sm90ELb1ELb0ELb1ELb1ELb0ELb0ELb0ELb0ELb0ELb1ELb1ELb0EEENS1_21CollectiveEpilogueFwdINS6_IJSA_NS7_ILi512EEESA_EEES9_SC_SE_Li256ELb1ELb1ELb1ELb0EEENS1_36VarlenDynamicPersistentTileSchedulerILi64ELi64ELi256ELi128ELb1ELb1ELb1ELb1ELb1ELb1EEEEEEEEEvNT_6ParamsE:
        /* <DEDUP_REMOVED lines=18> */
.L_x_7565:
[----:B------:R-:W-:Y:S05]  /*0120*/  BSYNC B0 ;  /* 0x0000000000007941 */ /* 0x000fea0003800000 */
.L_x_7564:
        /* <DEDUP_REMOVED lines=37> */
.L_x_7566:
        /* <DEDUP_REMOVED lines=22> */
.L_x_7567:
        /* <DEDUP_REMOVED lines=18> */
.L_x_7568:
        /* <DEDUP_REMOVED lines=22> */
.L_x_7569:
        /* <DEDUP_REMOVED lines=22> */
.L_x_7570:
[----:B------:R-:W-:Y:S01]  /*08c0*/  PLOP3.LUT P0, PT, PT, PT, UP0, 0x80, 0x0 ;  /* 0x000000000000781c */ /* 0x000fe20003f0f008 */
[----:B------:R-:W-:Y:S01]  /*08d0*/  UMOV UR36, 0x1 ;  /* 0x0000000100247882 */ /* 0x000fe20000000000 */
[----:B------:R-:W-:Y:S01]  /*08e0*/  NOP ;  /* 0x0000000000007918 */ /* 0x000fe20000000000 */
[----:B------:R-:W-:Y:S01]  /*08f0*/  USEL UR36, UR36, 0x2, !UP0 ;  /* 0x0000000224247887 */ /* 0x000fe2000c000000 */
[----:B------:R-:W-:Y:S01]  /*0900*/  ULDC.64 UR40, c[0x0][0x208] ;  /* 0x0000820000287ab9 */ /* 0x000fe20000000a00 */
[----:B012-4-:R-:W-:Y:S08]  /*0910*/  BAR.SYNC.DEFER_BLOCKING 0x0 ;  /* 0x0000000000007b1d */ /* 0x017ff00000010000 */
[----:B------:R-:W-:Y:S05]  /*0920*/  @!P0 BRA `(.L_x_7571) ;  /* 0x000000e800908947 */ /* 0x000fea0003800000 */
.L_x_7572:
        /* <DEDUP_REMOVED lines=32> */
[----:B------:R-:W-:Y:S02]  /*0b30*/  LOP3.LUT R11, R7, 0xfffffff8, RZ, 0xc0, !PT ;  /* 0xfffffff8070b7812 */ /* 0x000fe400078ec0ff */
[----:B------:R-:W-:Y:S02]  /*0b40*/  LOP3.LUT R13, R3, 0xfffffffc, RZ, 0xc0, !PT ;  /* 0xfffffffc030d7812 */ /* 0x000fe400078ec0ff */
[----:B------:R-:W-:Y:S01]  /*0b50*/  SHF.R.S32.HI R7, RZ, 0x4, R2 ;  /* 0x00000004ff077819 */ /* 0x000fe20000011402 */
[----:B------:R-:W-:Y:S01]  /*0b60*/  IMAD.IADD R10, R6, 0x1, -R11 ;  /* 0x00000001060a7824 */ /* 0x000fe200078e0a0b */
[----:B------:R-:W-:Y:S01]  /*0b70*/  LOP3.LUT R3, R2, 0xfffffff0, RZ, 0xc0, !PT ;  /* 0xfffffff002037812 */ /* 0x000fe200078ec0ff */
[----:B------:R-:W-:Y:S01]  /*0b80*/  IMAD.IADD R13, R6, 0x1, -R13 ;  /* 0x00000001060d7824 */ /* 0x000fe200078e0a0d */
[----:B------:R-:W-:-:S02]  /*0b90*/  SHF.R.S32.HI R5, RZ, 0x5, R4 ;  /* 0x00000005ff057819 */ /* 0x000fc40000011404 */
[----:B------:R-:W-:Y:S02]  /*0ba0*/  SHF.R.S32.HI R8, RZ, 0x1f, R4 ;  /* 0x0000001fff087819 */ /* 0x000fe40000011404 */
[----:B------:R-:W-:Y:S02]  /*0bb0*/  LOP3.LUT R9, R0, 0xffffff80, RZ, 0xc0, !PT ;  /* 0xffffff8000097812 */ /* 0x000fe400078ec0ff */
[----:B------:R-:W-:Y:S01]  /*0bc0*/  LEA.HI R4, R2, R7, RZ, 0x1 ;  /* 0x0000000702047211 */ /* 0x000fe200078f08ff */
[----:B------:R-:W-:Y:S01]  /*0bd0*/  IMAD.IADD R2, R6, 0x1, -R3 ;  /* 0x0000000106027824 */ /* 0x000fe200078e0a03 */
[----:B------:R-:W-:Y:S01]  /*0be0*/  LEA.HI R8, R8, R5, RZ, 0x2 ;  /* 0x0000000508087211 */ /* 0x000fe200078f10ff */
[----:B------:R-:W-:Y:S01]  /*0bf0*/  IMAD.IADD R9, R6, 0x1, -R9 ;  /* 0x0000000106097824 */ /* 0x000fe200078e0a09 */
[----:B------:R-:W-:Y:S02]  /*0c00*/  LOP3.LUT R4, R4, 0x1ffffffe, RZ, 0xc0, !PT ;  /* 0x1ffffffe04047812 */ /* 0x000fe400078ec0ff */
[----:B------:R-:W-:-:S02]  /*0c10*/  SHF.R.S32.HI R3, RZ, 0x1f, R2 ;  /* 0x0000001fff037819 */ /* 0x000fc40000011402 */
[----:B------:R-:W-:Y:S01]  /*0c20*/  SHF.R.S32.HI R223, RZ, 0x7, R0 ;  /* 0x00000007ffdf7819 */ /* 0x000fe20000011400 */
[----:B------:R-:W-:Y:S01]  /*0c30*/  IMAD.IADD R4, R7, 0x1, -R4 ;  /* 0x0000000107047824 */ /* 0x000fe200078e0a04 */
[----:B------:R-:W-:Y:S02]  /*0c40*/  LOP3.LUT R8, R8, 0x3ffffc, RZ, 0xc0, !PT ;  /* 0x003ffffc08087812 */ /* 0x000fe400078ec0ff */
[----:B------:R-:W-:Y:S01]  /*0c50*/  SHF.R.S32.HI R6, RZ, 0x1f, R9 ;  /* 0x0000001fff067819 */ /* 0x000fe20000011409 */
[----:B------:R-:W-:Y:S01]  /*0c60*/  IMAD R15, R223, 0x100, R2 ;  /* 0x00000100df0f7824 */ /* 0x000fe200078e0202 */
[----:B------:R-:W-:Y:S01]  /*0c70*/  LEA.HI R11, R13, R13, RZ, 0x1 ;  /* 0x0000000d0d0b7211 */ /* 0x000fe200078f08ff */
[----:B------:R-:W-:Y:S01]  /*0c80*/  IMAD.IADD R8, R5, 0x1, -R8 ;  /* 0x0000000105087824 */ /* 0x000fe200078e0a08 */
[----:B------:R-:W-:Y:S01]  /*0c90*/  LEA.HI R7, R3, R2, RZ, 0x3 ;  /* 0x0000000203077211 */ /* 0x000fe200078f18ff */
[----:B------:R-:W-:Y:S01]  /*0ca0*/  IMAD.SHL.U32 R4, R4, 0x8, RZ ;  /* 0x0000000804047824 */ /* 0x000fe200078e00ff */
[----:B------:R-:W-:Y:S01]  /*0cb0*/  LEA.HI R3, R6, R9, RZ, 0x2 ;  /* 0x0000000906037211 */ /* 0x000fe200078f10ff */
[----:B------:R-:W-:Y:S01]  /*0cc0*/  IMAD R15, R8, 0x10, R15 ;  /* 0x00000010080f7824 */ /* 0x000fe200078e020f */
[----:B------:R-:W-:-:S02]  /*0cd0*/  LOP3.LUT R12, R11, 0x1ffffffe, RZ, 0xc0, !PT ;  /* 0x1ffffffe0b0c7812 */ /* 0x000fc400078ec0ff */
[----:B------:R-:W-:Y:S02]  /*0ce0*/  LOP3.LUT R11, R7, 0xfffffff8, RZ, 0xc0, !PT ;  /* 0xfffffff8070b7812 */ /* 0x000fe400078ec0ff */
[----:B------:R-:W-:Y:S01]  /*0cf0*/  LOP3.LUT R8, R3, 0x7ffffffc, RZ, 0xc0, !PT ;  /* 0x7ffffffc03087812 */ /* 0x000fe200078ec0ff */
[----:B------:R-:W-:Y:S01]  /*0d00*/  IMAD.IADD R13, R13, 0x1, -R12 ;  /* 0x000000010d0d7824 */ /* 0x000fe200078e0a0c */
[----:B------:R-:W-:Y:S01]  /*0d10*/  LEA.HI R6, R6, R9, RZ, 0x5 ;  /* 0x0000000906067211 */ /* 0x000fe200078f28ff */
[----:B------:R-:W-:Y:S01]  /*0d20*/  IMAD.IADD R11, R2, 0x1, -R11 ;  /* 0x00000001020b7824 */ /* 0x000fe200078e0a0b */
[----:B------:R-:W-:Y:S01]  /*0d30*/  LEA.HI R0, R0, R223, RZ, 0x1 ;  /* 0x000000df00007211 */ /* 0x000fe200078f08ff */
[----:B------:R-:W-:Y:S01]  /*0d40*/  IMAD.IADD R185, R9, 0x1, -R8 ;  /* 0x0000000109b97824 */ /* 0x000fe200078e0a08 */
[--C-:B------:R-:W-:Y:S01]  /*0d50*/  SHF.R.S32.HI R2, RZ, 0x2, R3.reuse ;  /* 0x00000002ff027819 */ /* 0x100fe20000011403 */
[----:B------:R-:W-:Y:S01]  /*0d60*/  IMAD.SHL.U32 R8, R11, 0x40, RZ ;  /* 0x000000400b087824 */ /* 0x000fe200078e00ff */
[----:B------:R-:W-:Y:S01]  /*0d70*/  LOP3.LUT R0, R0, 0xfffffe, RZ, 0xc0, !PT ;  /* 0x00fffffe00007812 */ /* 0x000fe200078ec0ff */
[----:B------:R-:W-:Y:S01]  /*0d80*/  IMAD.SHL.U32 R9, R7, 0x40, RZ ;  /* 0x0000004007097824 */ /* 0x000fe200078e00ff */
[----:B------:R-:W-:Y:S01]  /*0d90*/  SHF.R.S32.HI R3, RZ, 0x1f, R3 ;  /* 0x0000001fff037819 */ /* 0x000fe20000011403 */
[----:B------:R-:W-:Y:S01]  /*0da0*/  IMAD.SHL.U32 R185, R185, 0x2, RZ ;  /* 0x00000002b9b97824 */ /* 0x000fe200078e00ff */
[----:B------:R-:W-:Y:S01]  /*0db0*/  LOP3.LUT R7, R8, 0x1c0, RZ, 0xc0, !PT ;  /* 0x000001c008077812 */ /* 0x000fe200078ec0ff */
[----:B------:R-:W-:Y:S01]  /*0dc0*/  IMAD.IADD R0, R223, 0x1, -R0 ;  /* 0x00000001df007824 */ /* 0x000fe200078e0a00 */
[----:B------:R-:W-:Y:S01]  /*0dd0*/  LOP3.LUT R8, R9, 0x7ffffe00, RZ, 0xc0, !PT ;  /* 0x7ffffe0009087812 */ /* 0x000fe200078ec0ff */
[--C-:B------:R-:W-:Y:S01]  /*0de0*/  IMAD.U32 R9, R15, 0x40, R4.reuse ;  /* 0x000000400f097824 */ /* 0x100fe200078e0004 */
[----:B------:R-:W-:-:S02]  /*0df0*/  LOP3.LUT R4, R7, 0x8, R4, 0xf8, !PT ;  /* 0x0000000807047812 */ /* 0x000fc400078ef804 */
[----:B------:R-:W-:Y:S01]  /*0e00*/  SHF.R.U32.HI R7, RZ, 0x3, R7 ;  /* 0x00000003ff077819 */ /* 0x000fe20000011607 */
[----:B------:R-:W-:Y:S01]  /*0e10*/  IMAD R8, R5, 0x400, R8 ;  /* 0x0000040005087824 */ /* 0x000fe200078e0208 */
[----:B------:R0:W-:Y:S01]  /*0e20*/  STL [R1+0x54], R9 ;  /* 0x0000540901007387 */ /* 0x0001e20000100800 */
[----:B------:R-:W-:Y:S02]  /*0e30*/  LEA.HI R3, R3, R2, RZ, 0x3 ;  /* 0x0000000203037211 */ /* 0x000fe400078f18ff */
[----:B------:R-:W-:Y:S02]  /*0e40*/  LOP3.LUT R7, R4, R7, RZ, 0x3c, !PT ;  /* 0x0000000704077212 */ /* 0x000fe400078e3cff */
[----:B------:R-:W-:Y:S02]  /*0e50*/  LOP3.LUT R3, R3, 0xfffffff8, RZ, 0xc0, !PT ;  /* 0xfffffff803037812 */ /* 0x000fe400078ec0ff */
[----:B------:R-:W-:Y:S01]  /*0e60*/  R2P PR, R11, 0x6 ;  /* 0x000000060b007804 */ /* 0x000fe20000000000 */
[----:B------:R-:W-:Y:S01]  /*0e70*/  IMAD.IADD R7, R8, 0x1, R7 ;  /* 0x0000000108077824 */ /* 0x000fe200078e0207 */
[----:B------:R-:W-:Y:S01]  /*0e80*/  SHF.R.S32.HI R6, RZ, 0x5, R6 ;  /* 0x00000005ff067819 */ /* 0x000fe20000011406 */
[----:B0-----:R-:W-:-:S02]  /*0e90*/  IMAD.SHL.U32 R9, R0, 0x100, RZ ;  /* 0x0000010000097824 */ /* 0x001fc400078e00ff */
[----:B------:R-:W-:Y:S01]  /*0ea0*/  IMAD.IADD R3, R2, 0x1, -R3 ;  /* 0x0000000102037824 */ /* 0x000fe200078e0a03 */
[----:B------:R-:W-:Y:S01]  /*0eb0*/  LEA R19, R7, UR46, 0x1 ;  /* 0x0000002e07137c11 */ /* 0x000fe2000f8e08ff */
[----:B------:R-:W-:Y:S01]  /*0ec0*/  IMAD.SHL.U32 R2, R10, 0x8, RZ ;  /* 0x000000080a027824 */ /* 0x000fe200078e00ff */
[----:B------:R0:W-:Y:S01]  /*0ed0*/  STL [R1+0x50], R9 ;  /* 0x0000500901007387 */ /* 0x0001e20000100800 */
[----:B------:R-:W-:Y:S01]  /*0ee0*/  IMAD.IADD R17, R185, 0x1, R9 ;  /* 0x00000001b9117824 */ /* 0x000fe200078e0209 */
[----:B------:R-:W-:Y:S01]  /*0ef0*/  SEL R23, R23, 0xffffffe0, !P1 ;  /* 0xffffffe017177807 */ /* 0x000fe20004800000 */
[----:B------:R-:W-:Y:S02]  /*0f00*/  VIADD R191, R2, 0x40 ;  /* 0x0000004002bf7836 */ /* 0x000fe40000000000 */
[C---:B------:R-:W-:Y:S01]  /*0f10*/  VIADD R222, R17.reuse, 0x8 ;  /* 0x0000000811de7836 */ /* 0x040fe20000000000 */
[----:B------:R-:W-:Y:S01]  /*0f20*/  SHF.R.S32.HI R0, RZ, 0x1f, R17 ;  /* 0x0000001fff007819 */ /* 0x000fe20000011411 */
[----:B------:R-:W-:-:S02]  /*0f30*/  VIADD R221, R17, 0x10 ;  /* 0x0000001011dd7836 */ /* 0x000fc40000000000 */
[C---:B------:R-:W-:Y:S01]  /*0f40*/  VIADD R220, R17.reuse, 0x18 ;  /* 0x0000001811dc7836 */ /* 0x040fe20000000000 */
[----:B------:R-:W-:Y:S01]  /*0f50*/  SHF.R.S32.HI R0, RZ, 0x1f, R222 ;  /* 0x0000001fff007819 */ /* 0x000fe200000114de */
[C---:B------:R-:W-:Y:S01]  /*0f60*/  VIADD R219, R17.reuse, 0x20 ;  /* 0x0000002011db7836 */ /* 0x040fe20000000000 */
[----:B------:R-:W-:Y:S01]  /*0f70*/  SHF.R.S32.HI R4, RZ, 0x1f, R221 ;  /* 0x0000001fff047819 */ /* 0x000fe200000114dd */
[C---:B------:R-:W-:Y:S02]  /*0f80*/  VIADD R218, R17.reuse, 0x28 ;  /* 0x0000002811da7836 */ /* 0x040fe40000000000 */
[C---:B------:R-:W-:Y:S01]  /*0f90*/  VIADD R217, R17.reuse, 0x30 ;  /* 0x0000003011d97836 */ /* 0x040fe20000000000 */
[----:B------:R-:W-:Y:S01]  /*0fa0*/  SHF.R.S32.HI R0, RZ, 0x1f, R219 ;  /* 0x0000001fff007819 */ /* 0x000fe200000114db */
[C---:B------:R-:W-:Y:S01]  /*0fb0*/  VIADD R216, R17.reuse, 0x38 ;  /* 0x0000003811d87836 */ /* 0x040fe20000000000 */
[----:B------:R-:W-:Y:S01]  /*0fc0*/  SHF.R.S32.HI R4, RZ, 0x1f, R218 ;  /* 0x0000001fff047819 */ /* 0x000fe200000114da */
[----:B------:R-:W-:-:S02]  /*0fd0*/  VIADD R215, R17, 0x40 ;  /* 0x0000004011d77836 */ /* 0x000fc40000000000 */
[C---:B------:R-:W-:Y:S01]  /*0fe0*/  VIADD R214, R17.reuse, 0x48 ;  /* 0x0000004811d67836 */ /* 0x040fe20000000000 */
[----:B------:R-:W-:Y:S01]  /*0ff0*/  SHF.R.S32.HI R0, RZ, 0x1f, R216 ;  /* 0x0000001fff007819 */ /* 0x000fe200000114d8 */
[----:B------:R-:W-:Y:S01]  /*1000*/  VIADD R213, R17, 0x50 ;  /* 0x0000005011d57836 */ /* 0x000fe20000000000 */
[----:B------:R-:W-:Y:S01]  /*1010*/  SHF.R.S32.HI R4, RZ, 0x1f, R215 ;  /* 0x0000001fff047819 */ /* 0x000fe200000114d7 */
[----:B------:R-:W-:Y:S02]  /*1020*/  VIADD R184, R19, 0x26800 ;  /* 0x0002680013b87836 */ /* 0x000fe40000000000 */
        /* <DEDUP_REMOVED lines=57> */
[----:B------:R-:W-:Y:S02]  /*13c0*/  IMAD R186, R13, 0x8, R16 ;  /* 0x000000080dba7824 */ /* 0x000fe400078e0210 */
[----:B0-----:R-:W-:-:S07]  /*13d0*/  IMAD.IADD R23, R23, 0x1, R22 ;  /* 0x0000000117177824 */ /* 0x001fce00078e0216 */
.L_x_7633:
[----:B------:R-:W-:Y:S01]  /*13e0*/  ULDC.64 UR8, c[0x0][0xc88] ;  /* 0x0003220000087ab9 */ /* 0x000fe20000000a00 */
[----:B------:R-:W-:Y:S01]  /*13f0*/  ULDC.64 UR10, c[0x0][0xa18] ;  /* 0x00028600000a7ab9 */ /* 0x000fe20000000a00 */
[----:B------:R-:W-:Y:S02]  /*1400*/  UIMAD.WIDE UR8, UR7, 0x4, UR8 ;  /* 0x00000004070878a5 */ /* 0x000fe4000f8e0208 */
[----:B------:R-:W-:Y:S02]  /*1410*/  UISETP.NE.U32.AND UP1, UPT, UR10, URZ, UPT ;  /* 0x0000003f0a00728c */ /* 0x000fe4000bf25070 */
[----:B------:R-:W-:Y:S02]  /*1420*/  ULOP3.LUT UR4, UR6, 0xff000000, URZ, 0xc0, !UPT ;  /* 0xff00000006047892 */ /* 0x000fe4000f8ec03f */
[----:B0-234-:R-:W-:Y:S01]  /*1430*/  IMAD.U32 R4, RZ, RZ, UR8 ;  /* 0x00000008ff047e24 */ /* 0x01dfe2000f8e00ff */
[----:B------:R-:W-:Y:S01]  /*1440*/  ULDC UR7, c[0x0][0x424] ;  /* 0x0001090000077ab9 */ /* 0x000fe20000000800 */
[----:B------:R-:W-:Y:S01]  /*1450*/  IMAD.U32 R5, RZ, RZ, UR9 ;  /* 0x00000009ff057e24 */ /* 0x000fe2000f8e00ff */
        /* <DEDUP_REMOVED lines=16> */
[----:B-1----:R-:W-:-:S03]  /*1560*/  IMAD.U32 R6, RZ, RZ, UR10 ;  /* 0x0000000aff067e24 */ /* 0x002fc6000f8e00ff */
[----:B------:R-:W-:Y:S01]  /*1570*/  IMAD.U32 R7, RZ, RZ, UR11 ;  /* 0x0000000bff077e24 */ /* 0x000fe2000f8e00ff */
[----:B------:R-:W2:Y:S01]  /*1580*/  @P0 LDG.E R4, desc[UR40][R4.64] ;  /* 0x0000002804040981 */ /* 0x000ea2000c1e1900 */
[----:B------:R-:W-:Y:S01]  /*1590*/  UISETP.NE.U32.AND UP0, UPT, UR8, URZ, UPT ;  /* 0x0000003f0800728c */ /* 0x000fe2000bf05070 */
[----:B------:R-:W-:Y:S02]  /*15a0*/  ULDC.64 UR10, c[0x0][0xa20] ;  /* 0x00028800000a7ab9 */ /* 0x000fe40000000a00 */
[----:B------:R-:W3:Y:S01]  /*15b0*/  @P2 LDG.E R6, desc[UR40][R6.64] ;  /* 0x0000002806062981 */ /* 0x000ee2000c1e1900 */
[----:B------:R-:W-:Y:S01]  /*15c0*/  UISETP.NE.AND.EX UP0, UPT, UR9, URZ, UPT, UP0 ;  /* 0x0000003f0900728c */ /* 0x000fe2000bf05300 */
[----:B------:R-:W-:Y:S01]  /*15d0*/  ISETP.NE.U32.AND P1, PT, RZ, UR10, PT ;  /* 0x0000000aff007c0c */ /* 0x000fe2000bf25070 */
[----:B------:R-:W-:Y:S02]  /*15e0*/  ULOP3.LUT UR43, UR6, 0xff0000, URZ, 0xc0, !UPT ;  /* 0x00ff0000062b7892 */ /* 0x000fe4000f8ec03f */
[----:B------:R-:W-:Y:S01]  /*15f0*/  USHF.R.U32.HI UR4, URZ, 0x8, UR4 ;  /* 0x000000083f047899 */ /* 0x000fe20008011604 */
[----:B------:R-:W-:Y:S01]  /*1600*/  ISETP.NE.AND.EX P1, PT, RZ, UR11, PT, P1 ;  /* 0x0000000bff007c0c */ /* 0x000fe2000bf25310 */
        /* <DEDUP_REMOVED lines=23> */
.L_x_7573:
[----:B------:R-:W-:Y:S05]  /*1780*/  @!P1 BRA `(.L_x_7574) ;  /* 0x00000000001c9947 */ /* 0x000fea0003800000 */
[----:B------:R-:W-:-:S04]  /*1790*/  ULEA UR4, UP0, UR45, UR10, 0x2 ;  /* 0x0000000a2d047291 */ /* 0x000fc8000f80103f */
[----:B------:R-:W-:Y:S02]  /*17a0*/  ULEA.HI.X UR6, UR45, UR11, UR44, 0x2, UP0 ;  /* 0x0000000b2d067291 */ /* 0x000fe400080f142c */
[----:B------:R-:W-:-:S04]  /*17b0*/  IMAD.U32 R4, RZ, RZ, UR4 ;  /* 0x00000004ff047e24 */ /* 0x000fc8000f8e00ff */
[----:B------:R-:W-:-:S05]  /*17c0*/  IMAD.U32 R5, RZ, RZ, UR6 ;  /* 0x00000006ff057e24 */ /* 0x000fca000f8e00ff */
[----:B------:R-:W2:Y:S02]  /*17d0*/  LDG.E R4, desc[UR40][R4.64] ;  /* 0x0000002804047981 */ /* 0x000ea4000c1e1900 */
[----:B--2---:R-:W-:Y:S01]  /*17e0*/  R2UR UR4, R4 ;  /* 0x00000000040472ca */ /* 0x004fe200000e0000 */
[----:B------:R-:W-:-:S14]  /*17f0*/  BRA `(.L_x_7575) ;  /* 0x0000000000347947 */ /* 0x000fdc0003800000 */
.L_x_7574:
        /* <DEDUP_REMOVED lines=13> */
.L_x_7575:
[----:B------:R-:W-:Y:S02]  /*18d0*/  UISETP.NE.AND UP0, UPT, UR48, 0x1, UPT ;  /* 0x000000013000788c */ /* 0x000fe4000bf05270 */
[----:B------:R-:W-:Y:S02]  /*18e0*/  UIADD3 UR51, -UR51, UR4, URZ ;  /* 0x0000000433337290 */ /* 0x000fe4000fffe13f */
        /* <DEDUP_REMOVED lines=10> */
[----:B------:R-:W-:Y:S02]  /*1990*/  UIADD3 UR51, UR51, 0x40, -UR52 ;  /* 0x0000004033337890 */ /* 0x000fe4000fffe834 */
[----:B------:R-:W-:-:S07]  /*19a0*/  ULOP3.LUT UR20, UR43, 0xff, URZ, 0xc0, !UPT ;  /* 0x000000ff2b147892 */ /* 0x000fce000f8ec03f */
[----:B------:R-:W-:Y:S01]  /*19b0*/  @UP0 ULDC UR4, c[0x0][0x44c] ;  /* 0x0001130000040ab9 */ /* 0x000fe20000000800 */
[----:B------:R-:W-:Y:S01]  /*19c0*/  @UP0 ULDC UR8, c[0x0][0x450] ;  /* 0x0001140000080ab9 */ /* 0x000fe20000000800 */
[----:B------:R-:W-:-:S04]  /*19d0*/  UIMAD.WIDE.U32 UR4, UR6, UR4, URZ ;  /* 0x00000004060472a5 */ /* 0x000fc8000f8e003f */
[----:B------:R-:W-:-:S04]  /*19e0*/  @UP0 USHF.R.U32.HI UR6, URZ, UR8, UR5 ;  /* 0x000000083f060299 */ /* 0x000fc80008011605 */
[----:B------:R-:W-:-:S04]  /*19f0*/  UIADD3 UR6, UR51, UR6, URZ ;  /* 0x0000000633067290 */ /* 0x000fc8000fffe03f */
[----:B------:R-:W-:-:S04]  /*1a00*/  USHF.R.S32.HI UR4, URZ, 0x1f, UR6 ;  /* 0x0000001f3f047899 */ /* 0x000fc80008011406 */
[----:B------:R-:W-:-:S04]  /*1a10*/  ULEA.HI UR4, UR4, UR6, URZ, 0x6 ;  /* 0x0000000604047291 */ /* 0x000fc8000f8f303f */
[----:B------:R-:W-:-:S04]  /*1a20*/  USHF.R.S32.HI UR4, URZ, 0x6, UR4 ;  /* 0x000000063f047899 */ /* 0x000fc80008011404 */
[----:B------:R-:W-:-:S04]  /*1a30*/  UISETP.LT.AND UP0, UPT, UR7, UR4, UPT ;  /* 0x000000040700728c */ /* 0x000fc8000bf01270 */
[----:B------:R-:W-:-:S03]  /*1a40*/  USEL UR9, UR7, UR4, UP0 ;  /* 0x0000000407097287 */ /* 0x000fc60008000000 */
[----:B------:R-:W-:Y:S01]  /*1a50*/  UMOV UR4, URZ ;  /* 0x0000003f00047c82 */ /* 0x000fe20008000000 */
[----:B------:R-:W-:-:S06]  /*1a60*/  UISETP.GE.AND UP0, UPT, UR9, 0x1, UPT ;  /* 0x000000010900788c */ /* 0x000fcc000bf06270 */
[----:B------:R-:W-:-:S13]  /*1a70*/  PLOP3.LUT P0, PT, PT, PT, UP0, 0x80, 0x0 ;  /* 0x000000000000781c */ /* 0x000fda0003f0f008 */
[----:B------:R-:W-:Y:S05]  /*1a80*/  @!P0 BRA `(.L_x_7577) ;  /* 0x0000000000908947 */ /* 0x000fea0003800000 */
[----:B------:R-:W-:Y:S01]  /*1a90*/  USHF.R.U32.HI UR10, URZ, 0x10, UR43 ;  /* 0x000000103f0a7899 */ /* 0x000fe2000801162b */
[----:B------:R-:W-:-:S03]  /*1aa0*/  UMOV UR4, URZ ;  /* 0x0000003f00047c82 */ /* 0x000fc60008000000 */
[----:B------:R-:W-:-:S11]  /*1ab0*/  UISETP.NE.AND UP0, UPT, UR10, URZ, UPT ;  /* 0x0000003f0a00728c */ /* 0x000fd6000bf05270 */
[----:B------:R-:W-:Y:S02]  /*1ac0*/  @!UP0 ULDC UR10, c[0x0][0x9f0] ;  /* 0x00027c00000a8ab9 */ /* 0x000fe40000000800 */
[----:B------:R-:W-:Y:S01]  /*1ad0*/  IMAD.U32 R4, RZ, RZ, UR10 ;  /* 0x0000000aff047e24 */ /* 0x000fe2000f8e00ff */
[----:B------:R-:W-:-:S04]  /*1ae0*/  UIADD3 UR6, UR10, -0x1, UR9 ;  /* 0xffffffff0a067890 */ /* 0x000fc8000fffe009 */
        /* <DEDUP_REMOVED lines=30> */
.L_x_7577:
        /* <DEDUP_REMOVED lines=91> */
.L_x_7579:
[----:B------:R-:W-:Y:S01]  /*2280*/  ULEA UR23, UR37, UR46, 0x3 ;  /* 0x0000002e25177291 */ /* 0x000fe2000f8e183f */
[----:B------:R-:W-:-:S05]  /*2290*/  IMAD.U32 R0, RZ, RZ, UR38 ;  /* 0x00000026ff007e24 */ /* 0x000fca000f8e00ff */
[----:B------:R-:W-:-:S04]  /*22a0*/  SHF.L.U32 R0, R0, 0x1f, RZ ;  /* 0x0000001f00007819 */ /* 0x000fc800000006ff */
[----:B------:R-:W0:Y:S02]  /*22b0*/  SYNCS.PHASECHK.TRANS64.TRYWAIT P1, [UR23+0x28c50], R0 ;  /* 0x028c5000ff0075a7 */ /* 0x000e240008020157 */
[----:B0-----:R-:W-:Y:S05]  /*22c0*/  @!P1 BRA `(.L_x_7580) ;  /* 0x0000014c00149947 */ /* 0x001fea0003800000 */
.L_x_7776:
        /* <DEDUP_REMOVED lines=46> */
.L_x_7586:
        /* <DEDUP_REMOVED lines=144> */
.L_x_7582:
[----:B------:R-:W-:Y:S01]  /*2eb0*/  ULEA UR23, UR37, UR46, 0x3 ;  /* 0x0000002e25177291 */ /* 0x000fe2000f8e183f */
[----:B------:R-:W-:-:S05]  /*2ec0*/  IMAD.U32 R0, RZ, RZ, UR38 ;  /* 0x00000026ff007e24 */ /* 0x000fca000f8e00ff */
[----:B------:R-:W-:-:S04]  /*2ed0*/  SHF.L.U32 R0, R0, 0x1f, RZ ;  /* 0x0000001f00007819 */ /* 0x000fc800000006ff */
[----:B------:R0:W1:Y:S01]  /*2ee0*/  SYNCS.PHASECHK.TRANS64.TRYWAIT P1, [UR23+0x28c50], R0 ;  /* 0x028c5000ff0075a7 */ /* 0x0000620008020157 */
[----:B------:R-:W-:Y:S05]  /*2ef0*/  @!P0 BRA `(.L_x_7583) ;  /* 0x0000000000048947 */ /* 0x000fea0003800000 */
[----:B------:R-:W-:Y:S01]  /*2f00*/  BPT.TRAP 0x1 ;  /* 0x000000040000795c */ /* 0x000fe20000300000 */
.L_x_7583:
[----:B-1----:R-:W-:Y:S05]  /*2f10*/  @P1 BRA `(.L_x_7584) ;  /* 0x0000000000081947 */ /* 0x002fea0003800000 */
[----:B------:R-:W1:Y:S02]  /*2f20*/  SYNCS.PHASECHK.TRANS64.TRYWAIT P1, [UR23+0x28c50], R0 ;  /* 0x028c5000ff0075a7 */ /* 0x000e640008020157 */
[----:B-1----:R-:W-:Y:S05]  /*2f30*/  @!P1 BRA `(.L_x_7585) ;  /* 0x0000014000109947 */ /* 0x002fea0003800000 */
.L_x_7584:
        /* <DEDUP_REMOVED lines=30> */
.L_x_7581:
[----:B------:R-:W-:Y:S01]  /*3120*/  BAR.SYNC.DEFER_BLOCKING 0xe, 0x100 ;  /* 0x0384000000007b1d */ /* 0x000fe20000010000 */
[----:B------:R-:W-:Y:S01]  /*3130*/  IMAD.U32 R3, RZ, RZ, UR37 ;  /* 0x00000025ff037e24 */ /* 0x000fe2000f8e00ff */
[----:B------:R-:W-:Y:S01]  /*3140*/  UIADD3 UR37, UR37, 0x1, URZ ;  /* 0x0000000125257890 */ /* 0x000fe2000fffe03f */
[----:B------:R-:W-:Y:S02]  /*3150*/  PLOP3.LUT P0, PT, PT, PT, PT, 0x8, 0x0 ;  /* 0x000000000000781c */ /* 0x000fe40003f0e170 */
[----:B------:R-:W-:Y:S01]  /*3160*/  CS2R R12, SRZ ;  /* 0x00000000000c7805 */ /* 0x000fe2000001ff00 */
        /* <DEDUP_REMOVED lines=138> */
.L_x_7576:
        /* <DEDUP_REMOVED lines=55> */
.L_x_7587:
        /* <DEDUP_REMOVED lines=104> */
.L_x_7588:
        /* <DEDUP_REMOVED lines=12> */
.L_x_7777:
[----:B------:R-:W-:Y:S05]  /*44c0*/  @!P0 BRA `(.L_x_7590) ;  /* 0x0000000000048947 */ /* 0x000fea0003800000 */
[----:B------:R-:W-:Y:S01]  /*44d0*/  BPT.TRAP 0x1 ;  /* 0x000000040000795c */ /* 0x000fe20000300000 */
.L_x_7590:
[----:B------:R-:W-:Y:S02]  /*44e0*/  IMAD.U32 R7, RZ, RZ, UR37 ;  /* 0x00000025ff077e24 */ /* 0x000fe4000f8e00ff */
[----:B------:R-:W-:-:S03]  /*44f0*/  IMAD.U32 R8, RZ, RZ, UR38 ;  /* 0x00000026ff087e24 */ /* 0x000fc6000f8e00ff */
[----:B------:R-:W-:Y:S02]  /*4500*/  LEA R7, R7, UR46, 0x3 ;  /* 0x0000002e07077c11 */ /* 0x000fe4000f8e18ff */
[----:B------:R-:W-:-:S04]  /*4510*/  SHF.L.U32 R8, R8, 0x1f, RZ ;  /* 0x0000001f08087819 */ /* 0x000fc800000006ff */
[----:B------:R1:W2:Y:S01]  /*4520*/  SYNCS.PHASECHK.TRANS64.TRYWAIT P1, [R7+URZ+0x28c30], R8 ;  /* 0x028c3008070075a7 */ /* 0x0002a2000802017f */
[----:B------:R-:W-:Y:S05]  /*4530*/  @!P0 BRA `(.L_x_7591) ;  /* 0x0000000000048947 */ /* 0x000fea0003800000 */
[----:B------:R-:W-:Y:S01]  /*4540*/  BPT.TRAP 0x1 ;  /* 0x000000040000795c */ /* 0x000fe20000300000 */
.L_x_7591:
[----:B--2---:R-:W-:Y:S05]  /*4550*/  @P1 BRA `(.L_x_7592) ;  /* 0x0000000000081947 */ /* 0x004fea0003800000 */
[----:B------:R-:W2:Y:S02]  /*4560*/  SYNCS.PHASECHK.TRANS64.TRYWAIT P1, [R7+URZ+0x28c30], R8 ;  /* 0x028c3008070075a7 */ /* 0x000ea4000802017f */
[----:B--2---:R-:W-:Y:S05]  /*4570*/  @!P1 BRA `(.L_x_7593) ;  /* 0x0000012800b09947 */ /* 0x004fea0003800000 */
.L_x_7592:
        /* <DEDUP_REMOVED lines=19> */
[----:B------:R-:W-:Y:S01]  /*46b0*/  LOP3.LUT R18, R18, 0xfffff7ff, RZ, 0xc0, !PT ;  /* 0xfffff7ff12127812 */ /* 0x000fe200078ec0ff */
[----:B------:R-:W-:Y:S01]  /*46c0*/  UMOV UR11, 0x40000040 ;  /* 0x40000040000b7882 */ /* 0x000fe20000000000 */
[----:B------:R-:W-:Y:S01]  /*46d0*/  UMOV UR9, 0x40000040 ;  /* 0x4000004000097882 */ /* 0x000fe20000000000 */
[----:B------:R-:W-:-:S02]  /*46e0*/  ULEA UR18, UR37, UR18, 0x9 ;  /* 0x0000001225127291 */ /* 0x000fc4000f8e483f */
[----:B------:R-:W-:Y:S02]  /*46f0*/  ULOP3.LUT UR16, UR4, 0x10000, URZ, 0xfc, !UPT ;  /* 0x0001000004107892 */ /* 0x000fe4000f8efc3f */
[----:B------:R-:W-:Y:S02]  /*4700*/  UIADD3 UR6, UR18, 0x2, URZ ;  /* 0x0000000212067890 */ /* 0x000fe4000fffe03f */
[----:B------:R-:W-:Y:S02]  /*4710*/  UIADD3 UR4, UR16, 0x2, URZ ;  /* 0x0000000210047890 */ /* 0x000fe4000fffe03f */
[----:B------:R-:W-:Y:S02]  /*4720*/  UIADD3 UR10, UR18, 0x4, URZ ;  /* 0x00000004120a7890 */ /* 0x000fe4000fffe03f */
[----:B------:R-:W-:Y:S02]  /*4730*/  UIADD3 UR8, UR16, 0x4, URZ ;  /* 0x0000000410087890 */ /* 0x000fe4000fffe03f */
[----:B------:R-:W-:Y:S01]  /*4740*/  HGMMA.64x64x16.F32 R24, gdesc[UR16], RZ, !UPT, gsb0 ;  /* 0x00e00000101879f0 */ /* 0x000fe2000c0008ff */
[----:B------:R-:W-:-:S02]  /*4750*/  UIADD3 UR14, UR18, 0x6, URZ ;  /* 0x00000006120e7890 */ /* 0x000fc4000fffe03f */
[----:B------:R-:W-:Y:S01]  /*4760*/  UIADD3 UR12, UR16, 0x6, URZ ;  /* 0x00000006100c7890 */ /* 0x000fe2000fffe03f */
[----:B------:R-:W-:Y:S01]  /*4770*/  UMOV UR15, 0x40000040 ;  /* 0x40000040000f7882 */ /* 0x000fe20000000000 */
[----:B------:R-:W-:Y:S01]  /*4780*/  UMOV UR13, 0x40000040 ;  /* 0x40000040000d7882 */ /* 0x000fe20000000000 */
[----:B------:R-:W-:Y:S02]  /*4790*/  WARPGROUP.DEPBAR.LE gsb0, 0x0 ;  /* 0x00008000000079c5 */ /* 0x000fe40000010000 */
[----:B------:R-:W-:-:S06]  /*47a0*/  WARPGROUP.ARRIVE ;  /* 0x00000000000079c5 */ /* 0x000fcc0000000000 */
[----:B------:R-:W-:Y:S01]  /*47b0*/  HGMMA.64x64x16.F32 R24, gdesc[UR4], R24, gsb0 ;  /* 0x00e00000041879f0 */ /* 0x000fe20008000818 */
[----:B------:R-:W-:Y:S02]  /*47c0*/  ULDC UR6, c[0x0][0x448] ;  /* 0x0001120000067ab9 */ /* 0x000fe40000000800 */
[----:B------:R-:W-:-:S06]  /*47d0*/  UISETP.NE.AND UP0, UPT, UR6, 0x1, UPT ;  /* 0x000000010600788c */ /* 0x000fcc000bf05270 */
[----:B------:R-:W-:-:S05]  /*47e0*/  PLOP3.LUT P2, PT, PT, PT, UP0, 0x80, 0x0 ;  /* 0x000000000000781c */ /* 0x000fca0003f4f008 */
[----:B------:R-:W-:-:S08]  /*47f0*/  @UP0 ULDC UR6, c[0x0][0x44c] ;  /* 0x0001130000060ab9 */ /* 0x000fd00000000800 */
[----:B------:R-:W-:Y:S01]  /*4800*/  @P2 IMAD.HI.U32 R4, R0, UR6, RZ ;  /* 0x0000000600042c27 */ /* 0x000fe2000f8e00ff */
[----:B------:R-:W-:Y:S01]  /*4810*/  @UP0 ULDC UR6, c[0x0][0x450] ;  /* 0x0001140000060ab9 */ /* 0x000fe20000000800 */
[----:B------:R-:W-:-:S03]  /*4820*/  @P2 LOP3.LUT R18, R18, 0x800, RZ, 0xfc, !PT ;  /* 0x0000080012122812 */ /* 0x000fc600078efcff */
[----:B------:R-:W-:Y:S01]  /*4830*/  @P2 SHF.R.U32.HI R0, RZ, UR6, R4 ;  /* 0x00000006ff002c19 */ /* 0x000fe20008011604 */
[----:B------:R-:W-:Y:S02]  /*4840*/  UMOV UR6, 0xffffffc0 ;  /* 0xffffffc000067882 */ /* 0x000fe40000000000 */
[----:B------:R-:W-:Y:S02]  /*4850*/  UIMAD UR6, UR53, UR6, 0x40 ;  /* 0x00000040350674a4 */ /* 0x000fe4000f8e0206 */
[----:B------:R-:W0:Y:S02]  /*4860*/  SHFL.IDX PT, R6, R0, 0x1, 0x1c1f ;  /* 0x003c1f0000067f89 */ /* 0x000e2400000e0000 */
[----:B------:R-:W-:Y:S02]  /*4870*/  UIADD3 UR7, UR51, 0x1, UR6 ;  /* 0x0000000133077890 */ /* 0x000fe4000fffe006 */
[----:B------:R-:W-:Y:S01]  /*4880*/  IMAD.U32 R4, RZ, RZ, UR6 ;  /* 0x00000006ff047e24 */ /* 0x000fe2000f8e00ff */
[----:B------:R-:W3:Y:S04]  /*4890*/  SHFL.IDX PT, R0, R0, RZ, 0x1c1f ;  /* 0x001c1fff00007589 */ /* 0x000ee800000e0000 */
[----:B------:R-:W-:Y:S01]  /*48a0*/  IADD3 R4, -R185, UR51, R4 ;  /* 0x00000033b9047c10 */ /* 0x000fe2000fffe104 */
[----:B------:R-:W-:-:S02]  /*48b0*/  WARPGROUP.DEPBAR.LE gsb0, 0x0 ;  /* 0x00008000000079c5 */ /* 0x000fc40000010000 */
[----:B------:R-:W-:-:S06]  /*48c0*/  WARPGROUP.ARRIVE ;  /* 0x00000000000079c5 */ /* 0x000fcc0000000000 */
[----:B------:R-:W-:Y:S01]  /*48d0*/  HGMMA.64x64x16.F32 R24, gdesc[UR8], R24, gsb0 ;  /* 0x00e00000081879f0 */ /* 0x000fe20008000818 */
[----:B------:R-:W-:Y:S02]  /*48e0*/  ULDC UR10, c[0x0][0x9d8] ;  /* 0x00027600000a7ab9 */ /* 0x000fe40000000800 */
        /* <DEDUP_REMOVED lines=18> */
[----:B----4-:R-:W-:-:S02]  /*4a10*/  IMAD.U32 R30, RZ, RZ, UR7 ;  /* 0x00000007ff1e7e24 */ /* 0x010fc4000f8e00ff */
[----:B------:R-:W-:Y:S01]  /*4a20*/  FMUL.FTZ R50, R50, UR10 ;  /* 0x0000000a32327c20 */ /* 0x000fe20008410000 */
[----:B------:R-:W-:Y:S01]  /*4a30*/  FMUL.FTZ R51, R51, UR10 ;  /* 0x0000000a33337c20 */ /* 0x000fe20008410000 */
[----:B------:R-:W-:Y:S01]  /*4a40*/  FMUL.FTZ R54, R54, UR10 ;  /* 0x0000000a36367c20 */ /* 0x000fe20008410000 */
[----:B------:R-:W-:Y:S01]  /*4a50*/  FMUL.FTZ R55, R55, UR10 ;  /* 0x0000000a37377c20 */ /* 0x000fe20008410000 */
[----:B------:R-:W-:Y:S01]  /*4a60*/  IADD3 R5, R30, -UR52, -R185 ;  /* 0x800000341e057c10 */ /* 0x000fe2000fffe8b9 */
[----:B------:R-:W-:Y:S01]  /*4a70*/  FMUL.FTZ R24, R24, UR10 ;  /* 0x0000000a18187c20 */ /* 0x000fe20008410000 */
[----:B------:R5:W4:Y:S01]  /*4a80*/  MUFU.TANH R9, R27 ;  /* 0x0000001b00097308 */ /* 0x000b220000002400 */
[----:B------:R-:W-:Y:S01]  /*4a90*/  FMUL.FTZ R25, R25, UR10 ;  /* 0x0000000a19197c20 */ /* 0x000fe20008410000 */
[----:B0-----:R-:W-:Y:S01]  /*4aa0*/  VIADDMNMX R6, R6, R5, R4, PT ;  /* 0x0000000506067246 */ /* 0x001fe20003800104 */
[----:B------:R-:W-:Y:S01]  /*4ab0*/  FMUL.FTZ R28, R28, UR10 ;  /* 0x0000000a1c1c7c20 */ /* 0x000fe20008410000 */
[----:B------:R-:W-:Y:S01]  /*4ac0*/  FMUL.FTZ R29, R29, UR10 ;  /* 0x0000000a1d1d7c20 */ /* 0x000fe20008410000 */
[----:B------:R-:W-:Y:S01]  /*4ad0*/  FMUL.FTZ R32, R32, UR10 ;  /* 0x0000000a20207c20 */ /* 0x000fe20008410000 */
[C---:B------:R-:W-:Y:S01]  /*4ae0*/  ISETP.GT.AND P2, PT, R6.reuse, RZ, PT ;  /* 0x000000ff0600720c */ /* 0x040fe20003f44270 */
[----:B------:R-:W-:Y:S01]  /*4af0*/  FMUL.FTZ R33, R33, UR10 ;  /* 0x0000000a21217c20 */ /* 0x000fe20008410000 */
[----:B------:R0:W1:Y:S01]  /*4b00*/  MUFU.TANH R11, R31 ;  /* 0x0000001f000b7308 */ /* 0x0000620000002400 */
[----:B------:R-:W-:Y:S01]  /*4b10*/  ISETP.GT.AND P3, PT, R6, 0x1, PT ;  /* 0x000000010600780c */ /* 0x000fe20003f64270 */
[----:B------:R-:W-:Y:S01]  /*4b20*/  FMUL.FTZ R36, R36, UR10 ;  /* 0x0000000a24247c20 */ /* 0x000fe20008410000 */
[----:B------:R-:W-:Y:S01]  /*4b30*/  ISETP.GT.AND P4, PT, R6, 0x8, PT ;  /* 0x000000080600780c */ /* 0x000fe20003f84270 */
[----:B------:R-:W-:Y:S01]  /*4b40*/  FMUL.FTZ R37, R37, UR10 ;  /* 0x0000000a25257c20 */ /* 0x000fe20008410000 */
[----:B-----5:R-:W-:Y:S01]  /*4b50*/  FSEL R27, R26, -INF , P2 ;  /* 0xff8000001a1b7808 */ /* 0x020fe20001000000 */
[----:B------:R-:W-:Y:S01]  /*4b60*/  FMUL.FTZ R40, R40, UR10 ;  /* 0x0000000a28287c20 */ /* 0x000fe20008410000 */
[----:B------:R-:W-:Y:S01]  /*4b70*/  ISETP.GT.AND P2, PT, R6, 0x9, PT ;  /* 0x000000090600780c */ /* 0x000fe20003f44270 */
[----:B------:R1:W5:Y:S01]  /*4b80*/  MUFU.TANH R12, R34 ;  /* 0x00000022000c7308 */ /* 0x0003620000002400 */
[----:B----4-:R-:W-:Y:S01]  /*4b90*/  FSEL R30, R9, -INF , P3 ;  /* 0xff800000091e7808 */ /* 0x010fe20001800000 */
[----:B------:R-:W-:Y:S01]  /*4ba0*/  FMUL.FTZ R41, R41, UR10 ;  /* 0x0000000a29297c20 */ /* 0x000fe20008410000 */
[----:B0-----:R-:W-:Y:S01]  /*4bb0*/  FSEL R31, R10, -INF , P4 ;  /* 0xff8000000a1f7808 */ /* 0x001fe20002000000 */
[----:B------:R-:W-:Y:S01]  /*4bc0*/  FMUL.FTZ R44, R44, UR10 ;  /* 0x0000000a2c2c7c20 */ /* 0x000fe20008410000 */
[----:B------:R-:W-:Y:S01]  /*4bd0*/  FMNMX.FTZ R10, R27, R30, !PT ;  /* 0x0000001e1b0a7209 */ /* 0x000fe20007810000 */
[----:B------:R-:W-:Y:S01]  /*4be0*/  FMUL.FTZ R45, R45, UR10 ;  /* 0x0000000a2d2d7c20 */ /* 0x000fe20008410000 */
[----:B------:R-:W-:Y:S01]  /*4bf0*/  ISETP.GT.AND P3, PT, R6, 0x10, PT ;  /* 0x000000100600780c */ /* 0x000fe20003f64270 */
[----:B------:R5:W0:Y:S01]  /*4c00*/  MUFU.TANH R13, R35 ;  /* 0x00000023000d7308 */ /* 0x000a220000002400 */
[----:B-1----:R-:W-:Y:S01]  /*4c10*/  FSEL R34, R11, -INF , P2 ;  /* 0xff8000000b227808 */ /* 0x002fe20001000000 */
[----:B------:R-:W-:Y:S01]  /*4c20*/  FMUL.FTZ R48, R48, UR10 ;  /* 0x0000000a30307c20 */ /* 0x000fe20008410000 */
[----:B------:R-:W-:Y:S01]  /*4c30*/  FMNMX.FTZ R9, R31, R10, !PT ;  /* 0x0000000a1f097209 */ /* 0x000fe20007810000 */
[----:B------:R-:W-:Y:S01]  /*4c40*/  FMUL.FTZ R49, R49, UR10 ;  /* 0x0000000a31317c20 */ /* 0x000fe20008410000 */
[----:B------:R-:W-:Y:S01]  /*4c50*/  ISETP.GT.AND P2, PT, R6, 0x11, PT ;  /* 0x000000110600780c */ /* 0x000fe20003f44270 */
[----:B------:R-:W-:Y:S01]  /*4c60*/  FMUL.FTZ R52, R52, UR10 ;  /* 0x0000000a34347c20 */ /* 0x000fe20008410000 */
[----:B------:R-:W-:Y:S01]  /*4c70*/  FMNMX.FTZ R10, R34, R9, !PT ;  /* 0x00000009220a7209 */ /* 0x000fe20007810000 */
[----:B------:R0:W1:Y:S01]  /*4c80*/  MUFU.TANH R14, R38 ;  /* 0x00000026000e7308 */ /* 0x0000620000002400 */
[----:B-----5:R-:W-:Y:S01]  /*4c90*/  FSEL R35, R12, -INF , P3 ;  /* 0xff8000000c237808 */ /* 0x020fe20001800000 */
[----:B------:R-:W-:Y:S01]  /*4ca0*/  FMUL.FTZ R53, R53, UR10 ;  /* 0x0000000a35357c20 */ /* 0x000fe20008410000 */
[----:B------:R-:W-:Y:S01]  /*4cb0*/  ISETP.GT.AND P3, PT, R6, 0x18, PT ;  /* 0x000000180600780c */ /* 0x000fe20003f64270 */
[----:B------:R-:W-:Y:S01]  /*4cc0*/  ULDC UR10, c[0x0][0x988] ;  /* 0x00026200000a7ab9 */ /* 0x000fe20000000800 */
[----:B------:R-:W-:-:S02]  /*4cd0*/  FMNMX.FTZ R9, R35, R10, !PT ;  /* 0x0000000a23097209 */ /* 0x000fc40007810000 */
[----:B---3--:R-:W-:Y:S01]  /*4ce0*/  VIADDMNMX R4, R0, R5, R4, PT ;  /* 0x0000000500047246 */ /* 0x008fe20003800104 */
[----:B------:R1:W3:Y:S01]  /*4cf0*/  MUFU.TANH R15, R39 ;  /* 0x00000027000f7308 */ /* 0x0002e20000002400 */
[----:B0-----:R-:W-:Y:S02]  /*4d00*/  FSEL R38, R13, -INF , P2 ;  /* 0xff8000000d267808 */ /* 0x001fe40001000000 */
[----:B------:R-:W-:Y:S02]  /*4d10*/  ISETP.GT.AND P2, PT, R6, 0x19, PT ;  /* 0x000000190600780c */ /* 0x000fe40003f44270 */
[----:B------:R-:W-:Y:S02]  /*4d20*/  FMNMX.FTZ R10, R38, R9, !PT ;  /* 0x00000009260a7209 */ /* 0x000fe40007810000 */
[----:B------:R-:W-:Y:S01]  /*4d30*/  ISETP.GT.AND P4, PT, R4, 0x8, PT ;  /* 0x000000080400780c */ /* 0x000fe20003f84270 */
[----:B------:R3:W0:Y:S01]  /*4d40*/  MUFU.TANH R20, R42 ;  /* 0x0000002a00147308 */ /* 0x0006220000002400 */
[----:B-1----:R-:W-:-:S02]  /*4d50*/  FSEL R39, R14, -INF , P3 ;  /* 0xff8000000e277808 */ /* 0x002fc40001800000 */
[----:B------:R-:W-:Y:S02]  /*4d60*/  ISETP.GT.AND P3, PT, R6, 0x20, PT ;  /* 0x000000200600780c */ /* 0x000fe40003f64270 */
[----:B------:R-:W-:Y:S02]  /*4d70*/  FMNMX.FTZ R9, R39, R10, !PT ;  /* 0x0000000a27097209 */ /* 0x000fe40007810000 */
[----:B------:R-:W-:Y:S01]  /*4d80*/  ISETP.GT.AND P5, PT, R4, 0x20, PT ;  /* 0x000000200400780c */ /* 0x000fe20003fa4270 */
[----:B------:R0:W1:Y:S01]  /*4d90*/  MUFU.TANH R21, R43 ;  /* 0x0000002b00157308 */ /* 0x0000620000002400 */
[----:B---3--:R-:W-:Y:S02]  /*4da0*/  FSEL R42, R15, -INF , P2 ;  /* 0xff8000000f2a7808 */ /* 0x008fe40001000000 */
[----:B------:R-:W-:Y:S02]  /*4db0*/  ISETP.GT.AND P2, PT, R6, 0x21, PT ;  /* 0x000000210600780c */ /* 0x000fe40003f44270 */
[----:B------:R-:W-:-:S03]  /*4dc0*/  FMNMX.FTZ R10, R42, R9, !PT ;  /* 0x000000092a0a7209 */ /* 0x000fc60007810000 */
[----:B------:R1:W3:Y:S01]  /*4dd0*/  MUFU.TANH R56, R46 ;  /* 0x0000002e00387308 */ /* 0x0002e20000002400 */
[----:B0-----:R-:W-:Y:S02]  /*4de0*/  FSEL R43, R20, -INF , P3 ;  /* 0xff800000142b7808 */ /* 0x001fe40001800000 */
[----:B------:R-:W-:Y:S02]  /*4df0*/  ISETP.GT.AND P3, PT, R6, 0x28, PT ;  /* 0x000000280600780c */ /* 0x000fe40003f64270 */
[----:B------:R-:W-:-:S03]  /*4e00*/  FMNMX.FTZ R9, R43, R10, !PT ;  /* 0x0000000a2b097209 */ /* 0x000fc60007810000 */
[----:B------:R3:W0:Y:S01]  /*4e10*/  MUFU.TANH R26, R47 ;  /* 0x0000002f001a7308 */ /* 0x0006220000002400 */
[----:B-1----:R-:W-:Y:S02]  /*4e20*/  FSEL R46, R21, -INF , P2 ;  /* 0xff800000152e7808 */ /* 0x002fe40001000000 */
[----:B------:R-:W-:Y:S02]  /*4e30*/  ISETP.GT.AND P2, PT, R6, 0x29, PT ;  /* 0x000000290600780c */ /* 0x000fe40003f44270 */
[----:B------:R-:W-:-:S03]  /*4e40*/  FMNMX.FTZ R10, R46, R9, !PT ;  /* 0x000000092e0a7209 */ /* 0x000fc60007810000 */
        /* <DEDUP_REMOVED lines=21> */
[----:B-1----:R-:W-:Y:S02]  /*4fa0*/  FSEL R56, R56, -INF , P2 ;  /* 0xff80000038387808 */ /* 0x002fe40001000000 */
[----:B------:R-:W-:Y:S02]  /*4fb0*/  ISETP.GT.AND P2, PT, R4, RZ, PT ;  /* 0x000000ff0400720c */ /* 0x000fe40003f44270 */
[----:B------:R-:W-:-:S03]  /*4fc0*/  FMNMX.FTZ R9, R56, R9, !PT ;  /* 0x0000000938097209 */ /* 0x000fc60007810000 */
[----:B------:R-:W-:Y:S01]  /*4fd0*/  MUFU.TANH R28, R28 ;  /* 0x0000001c001c7308 */ /* 0x000fe20000002400 */
[----:B---3--:R-:W-:Y:S01]  /*4fe0*/  FSEL R5, R24, -INF , P2 ;  /* 0xff80000018057808 */ /* 0x008fe20001000000 */
[----:B------:R-:W1:Y:S01]  /*4ff0*/  SHFL.BFLY PT, R6, R9, 0x2, 0x1f ;  /* 0x0c401f0009067f89 */ /* 0x000e6200000e0000 */
[----:B------:R-:W-:-:S05]  /*5000*/  ISETP.GT.AND P2, PT, R4, 0x9, PT ;  /* 0x000000090400780c */ /* 0x000fca0003f44270 */
[----:B------:R-:W3:Y:S01]  /*5010*/  MUFU.TANH R11, R29 ;  /* 0x0000001d000b7308 */ /* 0x000ee20000002400 */
[----:B0-----:R-:W-:Y:S02]  /*5020*/  FSEL R10, R10, -INF , P3 ;  /* 0xff8000000a0a7808 */ /* 0x001fe40001800000 */
[----:B------:R-:W-:-:S05]  /*5030*/  ISETP.GT.AND P3, PT, R4, 0x10, PT ;  /* 0x000000100400780c */ /* 0x000fca0003f64270 */
[----:B------:R-:W0:Y:S08]  /*5040*/  MUFU.TANH R12, R32 ;  /* 0x00000020000c7308 */ /* 0x000e300000002400 */
[----:B------:R-:W4:Y:S01]  /*5050*/  MUFU.TANH R13, R33 ;  /* 0x00000021000d7308 */ /* 0x000f220000002400 */
[----:B---3--:R-:W-:Y:S02]  /*5060*/  FSEL R11, R11, -INF , P2 ;  /* 0xff8000000b0b7808 */ /* 0x008fe40001000000 */
[----:B-1----:R-:W-:-:S02]  /*5070*/  FMNMX.FTZ R6, R9, R6, !PT ;  /* 0x0000000609067209 */ /* 0x002fc40007810000 */
[----:B------:R-:W-:-:S03]  /*5080*/  ISETP.GT.AND P2, PT, R4, 0x11, PT ;  /* 0x000000110400780c */ /* 0x000fc60003f44270 */
[----:B------:R-:W1:Y:S01]  /*5090*/  SHFL.BFLY PT, R9, R6, 0x1, 0x1f ;  /* 0x0c201f0006097f89 */ /* 0x000e6200000e0000 */
[----:B------:R-:W3:Y:S01]  /*50a0*/  MUFU.TANH R14, R36 ;  /* 0x00000024000e7308 */ /* 0x000ee20000002400 */
[----:B0-----:R-:W-:Y:S02]  /*50b0*/  FSEL R12, R12, -INF , P3 ;  /* 0xff8000000c0c7808 */ /* 0x001fe40001800000 */
[----:B------:R-:W-:-:S05]  /*50c0*/  ISETP.GT.AND P3, PT, R4, 0x18, PT ;  /* 0x000000180400780c */ /* 0x000fca0003f64270 */
[----:B------:R-:W-:Y:S01]  /*50d0*/  MUFU.TANH R37, R37 ;  /* 0x0000002500257308 */ /* 0x000fe20000002400 */
[----:B----4-:R-:W-:Y:S02]  /*50e0*/  FSEL R13, R13, -INF , P2 ;  /* 0xff8000000d0d7808 */ /* 0x010fe40001000000 */
[----:B------:R-:W-:-:S05]  /*50f0*/  ISETP.GT.AND P2, PT, R4, 0x19, PT ;  /* 0x000000190400780c */ /* 0x000fca0003f44270 */
[----:B------:R-:W0:Y:S01]  /*5100*/  MUFU.TANH R20, R40 ;  /* 0x0000002800147308 */ /* 0x000e220000002400 */
[----:B---3--:R-:W-:Y:S02]  /*5110*/  FSEL R14, R14, -INF , P3 ;  /* 0xff8000000e0e7808 */ /* 0x008fe40001800000 */
[----:B------:R-:W-:Y:S02]  /*5120*/  ISETP.GT.AND P3, PT, R4, 0x28, PT ;  /* 0x000000280400780c */ /* 0x000fe40003f64270 */
[----:B-1----:R-:W-:-:S03]  /*5130*/  FMNMX.FTZ R0, R6, R9, !PT ;  /* 0x0000000906007209 */ /* 0x002fc60007810000 */
[----:B------:R-:W1:Y:S01]  /*5140*/  MUFU.TANH R41, R41 ;  /* 0x0000002900297308 */ /* 0x000e620000002400 */
[----:B------:R-:W-:Y:S02]  /*5150*/  FSEL R9, R28, -INF , P4 ;  /* 0xff8000001c097808 */ /* 0x000fe40002000000 */
[----:B------:R-:W-:Y:S02]  /*5160*/  FMNMX.FTZ R6, R5, R10, !PT ;  /* 0x0000000a05067209 */ /* 0x000fe40007810000 */
[----:B------:R-:W-:Y:S02]  /*5170*/  ISETP.GT.AND P4, PT, R4, 0x21, PT ;  /* 0x000000210400780c */ /* 0x000fe40003f84270 */
[----:B------:R-:W-:Y:S01]  /*5180*/  FMNMX.FTZ R6, R9, R6, !PT ;  /* 0x0000000609067209 */ /* 0x000fe20007810000 */
[----:B------:R-:W3:Y:S01]  /*5190*/  MUFU.TANH R44, R44 ;  /* 0x0000002c002c7308 */ /* 0x000ee20000002400 */
[----:B0-----:R-:W-:Y:S02]  /*51a0*/  FSEL R20, R20, -INF , P5 ;  /* 0xff80000014147808 */ /* 0x001fe40002800000 */
[----:B------:R-:W-:-:S02]  /*51b0*/  FMNMX.FTZ R15, R11, R6, !PT ;  /* 0x000000060b0f7209 */ /* 0x000fc40007810000 */
[----:B------:R-:W-:Y:S02]  /*51c0*/  ISETP.GT.AND P5, PT, R4, 0x30, PT ;  /* 0x000000300400780c */ /* 0x000fe40003fa4270 */
[----:B------:R-:W-:Y:S01]  /*51d0*/  FMNMX.FTZ R6, R12, R15, !PT ;  /* 0x0000000f0c067209 */ /* 0x000fe20007810000 */
[----:B------:R-:W0:Y:S01]  /*51e0*/  MUFU.TANH R45, R45 ;  /* 0x0000002d002d7308 */ /* 0x000e220000002400 */
[----:B------:R-:W-:Y:S02]  /*51f0*/  FSEL R15, R37, -INF , P2 ;  /* 0xff800000250f7808 */ /* 0x000fe40001000000 */
[----:B------:R-:W-:Y:S02]  /*5200*/  FMNMX.FTZ R21, R13, R6, !PT ;  /* 0x000000060d157209 */ /* 0x000fe40007810000 */
[----:B------:R-:W-:Y:S02]  /*5210*/  ISETP.GT.AND P2, PT, R4, 0x29, PT ;  /* 0x000000290400780c */ /* 0x000fe40003f44270 */
[----:B------:R-:W-:Y:S01]  /*5220*/  FMNMX.FTZ R6, R14, R21, !PT ;  /* 0x000000150e067209 */ /* 0x000fe20007810000 */
[----:B------:R-:W4:Y:S01]  /*5230*/  MUFU.TANH R26, R48 ;  /* 0x00000030001a7308 */ /* 0x000f220000002400 */
[----:B-1----:R-:W-:-:S02]  /*5240*/  FSEL R21, R41, -INF , P4 ;  /* 0xff80000029157808 */ /* 0x002fc40002000000 */
[----:B------:R-:W-:Y:S02]  /*5250*/  FMNMX.FTZ R25, R15, R6, !PT ;  /* 0x000000060f197209 */ /* 0x000fe40007810000 */
[----:B------:R-:W-:Y:S02]  /*5260*/  FSETP.NEU.FTZ.AND P4, PT, R0, -INF , PT ;  /* 0xff8000000000780b */ /* 0x000fe40003f9d000 */
[----:B------:R-:W-:Y:S01]  /*5270*/  FMNMX.FTZ R6, R20, R25, !PT ;  /* 0x0000001914067209 */ /* 0x000fe20007810000 */
[----:B------:R-:W1:Y:S01]  /*5280*/  MUFU.TANH R49, R49 ;  /* 0x0000003100317308 */ /* 0x000e620000002400 */
[----:B------:R-:W-:Y:S01]  /*5290*/  FMUL.FTZ R25, R0, UR10 ;  /* 0x0000000a00197c20 */ /* 0x000fe20008410000 */
[----:B---3--:R-:W-:Y:S02]  /*52a0*/  FSEL R24, R44, -INF , P3 ;  /* 0xff8000002c187808 */ /* 0x008fe40001800000 */
[----:B------:R-:W-:Y:S02]  /*52b0*/  FMNMX.FTZ R29, R21, R6, !PT ;  /* 0x00000006151d7209 */ /* 0x000fe40007810000 */
[----:B------:R-:W-:-:S02]  /*52c0*/  FSEL R32, R25, RZ, P4 ;  /* 0x000000ff19207208 */ /* 0x000fc40002000000 */
[----:B------:R-:W3:Y:S01]  /*52d0*/  MUFU.TANH R28, R52 ;  /* 0x00000034001c7308 */ /* 0x000ee20000002400 */
[----:B0-----:R-:W-:Y:S02]  /*52e0*/  FSEL R25, R45, -INF , P2 ;  /* 0xff8000002d197808 */ /* 0x001fe40001000000 */
[----:B------:R-:W-:Y:S01]  /*52f0*/  FMNMX.FTZ R6, R24, R29, !PT ;  /* 0x0000001d18067209 */ /* 0x000fe20007810000 */
[--C-:B------:R-:W-:Y:S01]  /*5300*/  FFMA.FTZ R36, R27, UR10, -R32.reuse ;  /* 0x0000000a1b247c23 */ /* 0x100fe20008010820 */
[----:B------:R-:W-:Y:S01]  /*5310*/  ISETP.GT.AND P2, PT, R4, 0x31, PT ;  /* 0x000000310400780c */ /* 0x000fe20003f44270 */
[--C-:B------:R-:W-:Y:S01]  /*5320*/  FFMA.FTZ R30, R30, UR10, -R32.reuse ;  /* 0x0000000a1e1e7c23 */ /* 0x100fe20008010820 */
[----:B----4-:R-:W-:Y:S01]  /*5330*/  FSEL R26, R26, -INF , P5 ;  /* 0xff8000001a1a7808 */ /* 0x010fe20002800000 */
[----:B------:R-:W0:Y:S01]  /*5340*/  MUFU.TANH R53, R53 ;  /* 0x0000003500357308 */ /* 0x000e220000002400 */
[----:B------:R-:W-:Y:S01]  /*5350*/  FMNMX.FTZ R29, R25, R6, !PT ;  /* 0x00000006191d7209 */ /* 0x000fe20007810000 */
[--C-:B------:R-:W-:Y:S01]  /*5360*/  FFMA.FTZ R34, R34, UR10, -R32.reuse ;  /* 0x0000000a22227c23 */ /* 0x100fe20008010820 */
[----:B------:R-:W-:Y:S01]  /*5370*/  ISETP.GT.AND P3, PT, R4, 0x38, PT ;  /* 0x000000380400780c */ /* 0x000fe20003f64270 */
[--C-:B------:R-:W-:Y:S01]  /*5380*/  FFMA.FTZ R35, R35, UR10, -R32.reuse ;  /* 0x0000000a23237c23 */ /* 0x100fe20008010820 */
[----:B-1----:R-:W-:Y:S01]  /*5390*/  FSEL R27, R49, -INF , P2 ;  /* 0xff800000311b7808 */ /* 0x002fe20001000000 */
[--C-:B------:R-:W-:Y:S01]  /*53a0*/  FFMA.FTZ R38, R38, UR10, -R32.reuse ;  /* 0x0000000a26267c23 */ /* 0x100fe20008010820 */
[----:B------:R-:W-:Y:S01]  /*53b0*/  FMNMX.FTZ R6, R26, R29, !PT ;  /* 0x0000001d1a067209 */ /* 0x000fe20007810000 */
[----:B------:R-:W-:Y:S01]  /*53c0*/  MUFU.EX2 R153, R30 ;  /* 0x0000001e00997308 */ /* 0x000fe20000000800 */
[----:B------:R-:W-:Y:S01]  /*53d0*/  ISETP.GT.AND P2, PT, R4, 0x39, PT ;  /* 0x000000390400780c */ /* 0x000fe20003f44270 */
[--C-:B------:R-:W-:Y:S01]  /*53e0*/  FFMA.FTZ R39, R39, UR10, -R32.reuse ;  /* 0x0000000a27277c23 */ /* 0x100fe20008010820 */
[----:B---3--:R-:W-:Y:S01]  /*53f0*/  FSEL R28, R28, -INF , P3 ;  /* 0xff8000001c1c7808 */ /* 0x008fe20001800000 */
[--C-:B------:R-:W-:Y:S01]  /*5400*/  FFMA.FTZ R42, R42, UR10, -R32.reuse ;  /* 0x0000000a2a2a7c23 */ /* 0x100fe20008010820 */
[----:B------:R-:W-:Y:S01]  /*5410*/  FMNMX.FTZ R33, R27, R6, !PT ;  /* 0x000000061b217209 */ /* 0x000fe20007810000 */
[--C-:B------:R-:W-:Y:S01]  /*5420*/  FFMA.FTZ R6, R31, UR10, -R32.reuse ;  /* 0x0000000a1f067c23 */ /* 0x100fe20008010820 */
[--C-:B------:R-:W-:Y:S01]  /*5430*/  FFMA.FTZ R43, R43, UR10, -R32.reuse ;  /* 0x0000000a2b2b7c23 */ /* 0x100fe20008010820 */
[----:B------:R-:W-:Y:S01]  /*5440*/  MUFU.EX2 R36, R36 ;  /* 0x0000002400247308 */ /* 0x000fe20000000800 */
[----:B0-----:R-:W-:Y:S01]  /*5450*/  FSEL R29, R53, -INF , P2 ;  /* 0xff800000351d7808 */ /* 0x001fe20001000000 */
[--C-:B------:R-:W-:Y:S01]  /*5460*/  FFMA.FTZ R46, R46, UR10, -R32.reuse ;  /* 0x0000000a2e2e7c23 */ /* 0x100fe20008010820 */
[----:B------:R-:W-:Y:S01]  /*5470*/  FMNMX.FTZ R4, R28, R33, !PT ;  /* 0x000000211c047209 */ /* 0x000fe20007810000 */
[--C-:B------:R-:W-:Y:S01]  /*5480*/  FFMA.FTZ R47, R47, UR10, -R32.reuse ;  /* 0x0000000a2f2f7c23 */ /* 0x100fe20008010820 */
[--C-:B------:R-:W-:Y:S01]  /*5490*/  FFMA.FTZ R50, R50, UR10, -R32.reuse ;  /* 0x0000000a32327c23 */ /* 0x100fe20008010820 */
[--C-:B------:R-:W-:Y:S01]  /*54a0*/  FFMA.FTZ R51, R51, UR10, -R32.reuse ;  /* 0x0000000a33337c23 */ /* 0x100fe20008010820 */
[----:B------:R-:W-:Y:S01]  /*54b0*/  FMNMX.FTZ R4, R29, R4, !PT ;  /* 0x000000041d047209 */ /* 0x000fe20007810000 */
[----:B------:R0:W-:Y:S01]  /*54c0*/  MUFU.EX2 R155, R6 ;  /* 0x00000006009b7308 */ /* 0x0001e20000000800 */
[--C-:B------:R-:W-:Y:S01]  /*54d0*/  FFMA.FTZ R54, R54, UR10, -R32.reuse ;  /* 0x0000000a36367c23 */ /* 0x100fe20008010820 */
[--C-:B------:R-:W-:Y:S01]  /*54e0*/  FFMA.FTZ R55, R55, UR10, -R32.reuse ;  /* 0x0000000a37377c23 */ /* 0x100fe20008010820 */
[----:B------:R-:W-:Y:S01]  /*54f0*/  FFMA.FTZ R32, R56, UR10, -R32 ;  /* 0x0000000a38207c23 */ /* 0x000fe20008010820 */
[----:B------:R-:W1:Y:S04]  /*5500*/  SHFL.BFLY PT, R31, R4, 0x2, 0x1f ;  /* 0x0c401f00041f7f89 */ /* 0x000e6800000e0000 */
[----:B------:R-:W-:Y:S08]  /*5510*/  MUFU.EX2 R34, R34 ;  /* 0x0000002200227308 */ /* 0x000ff00000000800 */
[----:B------:R-:W-:Y:S08]  /*5520*/  MUFU.EX2 R35, R35 ;  /* 0x0000002300237308 */ /* 0x000ff00000000800 */
[----:B------:R-:W3:Y:S01]  /*5530*/  MUFU.EX2 R38, R38 ;  /* 0x0000002600267308 */ /* 0x000ee20000000800 */
[----:B-1----:R-:W-:-:S07]  /*5540*/  FMNMX.FTZ R31, R4, R31, !PT ;  /* 0x0000001f041f7209 */ /* 0x002fce0007810000 */
[----:B------:R-:W-:Y:S01]  /*5550*/  MUFU.EX2 R39, R39 ;  /* 0x0000002700277308 */ /* 0x000fe20000000800 */
[----:B0-----:R-:W0:Y:S07]  /*5560*/  SHFL.BFLY PT, R6, R31, 0x1, 0x1f ;  /* 0x0c201f001f067f89 */ /* 0x001e2e00000e0000 */
[----:B------:R-:W1:Y:S01]  /*5570*/  MUFU.EX2 R42, R42 ;  /* 0x0000002a002a7308 */ /* 0x000e620000000800 */
[----:B---3--:R-:W-:-:S07]  /*5580*/  F2FP.F16.F32.PACK_AB R157, R38, R35 ;  /* 0x00000023269d723e */ /* 0x008fce00000000ff */
[----:B------:R-:W-:Y:S08]  /*5590*/  MUFU.EX2 R43, R43 ;  /* 0x0000002b002b7308 */ /* 0x000ff00000000800 */
[----:B------:R-:W3:Y:S01]  /*55a0*/  MUFU.EX2 R46, R46 ;  /* 0x0000002e002e7308 */ /* 0x000ee20000000800 */
[----:B0-----:R-:W-:Y:S02]  /*55b0*/  FMNMX.FTZ R6, R31, R6, !PT ;  /* 0x000000061f067209 */ /* 0x001fe40007810000 */
[----:B-1----:R-:W-:-:S02]  /*55c0*/  F2FP.F16.F32.PACK_AB R159, R42, R39 ;  /* 0x000000272a9f723e */ /* 0x002fc400000000ff */
[C---:B------:R-:W-:Y:S01]  /*55d0*/  FSETP.NEU.FTZ.AND P2, PT, R6.reuse, -INF , PT ;  /* 0xff8000000600780b */ /* 0x040fe20003f5d000 */
[----:B------:R-:W-:Y:S02]  /*55e0*/  FMUL.FTZ R4, R6, UR10 ;  /* 0x0000000a06047c20 */ /* 0x000fe40008410000 */
[----:B------:R-:W-:Y:S03]  /*55f0*/  MUFU.EX2 R47, R47 ;  /* 0x0000002f002f7308 */ /* 0x000fe60000000800 */
[----:B------:R-:W-:Y:S01]  /*5600*/  FSEL R30, R4, RZ, P2 ;  /* 0x000000ff041e7208 */ /* 0x000fe20001000000 */
[----:B------:R-:W-:Y:S01]  /*5610*/  FADD.FTZ R4, R36, R153 ;  /* 0x0000009924047221 */ /* 0x000fe20000010000 */
[----:B------:R-:W-:-:S03]  /*5620*/  F2FP.F16.F32.PACK_AB R153, R153, R36 ;  /* 0x000000249999723e */ /* 0x000fc600000000ff */
        /* <DEDUP_REMOVED lines=17> */
[----:B------:R-:W-:Y:S01]  /*5740*/  FFMA.FTZ R29, R29, UR10, -R30 ;  /* 0x0000000a1d1d7c23 */ /* 0x000fe2000801081e */
[----:B---3--:R-:W-:-:S04]  /*5750*/  F2FP.F16.F32.PACK_AB R161, R46, R43 ;  /* 0x0000002b2ea1723e */ /* 0x008fc800000000ff */
[----:B------:R-:W1:Y:S08]  /*5760*/  MUFU.EX2 R9, R9 ;  /* 0x0000000900097308 */ /* 0x000e700000000800 */
[----:B------:R3:W4:Y:S01]  /*5770*/  MUFU.EX2 R154, R11 ;  /* 0x0000000b009a7308 */ /* 0x0007220000000800 */
[----:B0-----:R-:W-:Y:S01]  /*5780*/  FADD.FTZ R40, R5, R10 ;  /* 0x0000000a05287221 */ /* 0x001fe20000010000 */
[----:B------:R-:W-:-:S06]  /*5790*/  F2FP.F16.F32.PACK_AB R152, R10, R5 ;  /* 0x000000050a98723e */ /* 0x000fcc00000000ff */
[----:B------:R-:W0:Y:S01]  /*57a0*/  MUFU.EX2 R12, R12 ;  /* 0x0000000c000c7308 */ /* 0x000e220000000800 */
[----:B---3--:R-:W-:Y:S01]  /*57b0*/  FADD.FTZ R11, R155, R4 ;  /* 0x000000049b0b7221 */ /* 0x008fe20000010000 */
[----:B------:R-:W-:Y:S01]  /*57c0*/  @!P1 VIADD R4, R7, 0x28c40 ;  /* 0x00028c4007049836 */ /* 0x000fe20000000000 */
[C---:B------:R-:W-:Y:S02]  /*57d0*/  F2FP.F16.F32.PACK_AB R155, R34.reuse, R155 ;  /* 0x0000009b229b723e */ /* 0x040fe400000000ff */
[----:B------:R-:W-:Y:S01]  /*57e0*/  FADD.FTZ R44, R34, R11 ;  /* 0x0000000b222c7221 */ /* 0x000fe20000010000 */
[----:B-1----:R-:W-:Y:S01]  /*57f0*/  FADD.FTZ R11, R9, R40 ;  /* 0x00000028090b7221 */ /* 0x002fe20000010000 */
[----:B------:R-:W-:Y:S01]  /*5800*/  @!P1 PRMT R4, RZ, 0x654, R4 ;  /* 0x00000654ff049816 */ /* 0x000fe20000000004 */
[----:B------:R-:W1:Y:S01]  /*5810*/  MUFU.EX2 R13, R13 ;  /* 0x0000000d000d7308 */ /* 0x000e620000000800 */
[----:B------:R-:W-:Y:S01]  /*5820*/  FADD.FTZ R31, R35, R44 ;  /* 0x0000002c231f7221 */ /* 0x000fe20000010000 */
[C---:B----4-:R-:W-:Y:S01]  /*5830*/  FADD.FTZ R11, R154.reuse, R11 ;  /* 0x0000000b9a0b7221 */ /* 0x050fe20000010000 */
[----:B------:R0:W-:Y:S01]  /*5840*/  @!P1 SYNCS.ARRIVE.TRANS64.RED.A1T0 RZ, [R4+URZ], RZ ;  /* 0x000000ff04ff99a7 */ /* 0x0001e2000810043f */
[----:B------:R-:W-:Y:S01]  /*5850*/  F2FP.F16.F32.PACK_AB R154, R154, R9 ;  /* 0x000000099a9a723e */ /* 0x000fe200000000ff */
[----:B------:R-:W-:Y:S01]  /*5860*/  FADD.FTZ R40, R38, R31 ;  /* 0x0000001f26287221 */ /* 0x000fe20000010000 */
[----:B------:R-:W-:Y:S03]  /*5870*/  BAR.SYNC.DEFER_BLOCKING 0xf, 0x100 ;  /* 0x03c4000000007b1d */ /* 0x000fe60000010000 */
[----:B------:R-:W-:Y:S01]  /*5880*/  FADD.FTZ R31, R39, R40 ;  /* 0x00000028271f7221 */ /* 0x000fe20000010000 */
[----:B0-----:R-:W-:-:S02]  /*5890*/  FADD.FTZ R4, R12, R11 ;  /* 0x0000000b0c047221 */ /* 0x001fc40000010000 */
[----:B------:R-:W0:Y:S01]  /*58a0*/  MUFU.EX2 R14, R14 ;  /* 0x0000000e000e7308 */ /* 0x000e220000000800 */
[----:B------:R-:W-:Y:S01]  /*58b0*/  FADD.FTZ R30, R42, R31 ;  /* 0x0000001f2a1e7221 */ /* 0x000fe20000010000 */
[----:B-1----:R-:W-:-:S03]  /*58c0*/  FADD.FTZ R11, R13, R4 ;  /* 0x000000040d0b7221 */ /* 0x002fc60000010000 */
[----:B------:R-:W-:Y:S01]  /*58d0*/  FADD.FTZ R31, R43, R30 ;  /* 0x0000001e2b1f7221 */ /* 0x000fe20000010000 */
[----:B------:R-:W-:Y:S02]  /*58e0*/  F2FP.F16.F32.PACK_AB R156, R13, R12 ;  /* 0x0000000c0d9c723e */ /* 0x000fe400000000ff */
[----:B------:R-:W1:Y:S01]  /*58f0*/  MUFU.EX2 R15, R15 ;  /* 0x0000000f000f7308 */ /* 0x000e620000000800 */
[----:B------:R-:W-:-:S04]  /*5900*/  FADD.FTZ R30, R46, R31 ;  /* 0x0000001f2e1e7221 */ /* 0x000fc80000010000 */
[----:B------:R-:W-:-:S03]  /*5910*/  FADD.FTZ R9, R47, R30 ;  /* 0x0000001e2f097221 */ /* 0x000fc60000010000 */
[----:B------:R-:W3:Y:S01]  /*5920*/  MUFU.EX2 R20, R20 ;  /* 0x0000001400147308 */ /* 0x000ee20000000800 */
[----:B0-----:R-:W-:Y:S01]  /*5930*/  FADD.FTZ R4, R14, R11 ;  /* 0x0000000b0e047221 */ /* 0x001fe20000010000 */
[----:B------:R0:W-:Y:S06]  /*5940*/  STSM.16.M88.4 [R19+0x26800], R152 ;  /* 0x0268009813007844 */ /* 0x0001ec0000000200 */
[----:B------:R-:W4:Y:S01]  /*5950*/  MUFU.EX2 R21, R21 ;  /* 0x0000001500157308 */ /* 0x000f220000000800 */
[C---:B-1----:R-:W-:Y:S01]  /*5960*/  FADD.FTZ R11, R15.reuse, R4 ;  /* 0x000000040f0b7221 */ /* 0x042fe20000010000 */
[----:B------:R-:W-:-:S05]  /*5970*/  F2FP.F16.F32.PACK_AB R158, R15, R14 ;  /* 0x0000000e0f9e723e */ /* 0x000fca00000000ff */
[----:B------:R0:W-:Y:S01]  /*5980*/  STSM.16.M88.4 [R184], R156 ;  /* 0x0000009cb8007844 */ /* 0x0001e20000000200 */
[----:B------:R-:W1:Y:S01]  /*5990*/  MUFU.EX2 R24, R24 ;  /* 0x0000001800187308 */ /* 0x000e620000000800 */
[----:B---3--:R-:W-:-:S07]  /*59a0*/  FADD.FTZ R4, R20, R11 ;  /* 0x0000000b14047221 */ /* 0x008fce0000010000 */
[----:B------:R-:W3:Y:S01]  /*59b0*/  MUFU.EX2 R50, R50 ;  /* 0x0000003200327308 */ /* 0x000ee20000000800 */
[C---:B----4-:R-:W-:Y:S01]  /*59c0*/  FADD.FTZ R5, R21.reuse, R4 ;  /* 0x0000000415057221 */ /* 0x050fe20000010000 */
[----:B------:R-:W-:-:S06]  /*59d0*/  F2FP.F16.F32.PACK_AB R160, R21, R20 ;  /* 0x0000001415a0723e */ /* 0x000fcc00000000ff */
[----:B------:R-:W4:Y:S01]  /*59e0*/  MUFU.EX2 R25, R25 ;  /* 0x0000001900197308 */ /* 0x000f220000000800 */
[----:B-1----:R-:W-:-:S07]  /*59f0*/  FADD.FTZ R4, R24, R5 ;  /* 0x0000000518047221 */ /* 0x002fce0000010000 */
[----:B------:R-:W-:Y:S01]  /*5a00*/  MUFU.EX2 R51, R51 ;  /* 0x0000003300337308 */ /* 0x000fe20000000800 */
[C---:B---3--:R-:W-:Y:S01]  /*5a10*/  F2FP.F16.F32.PACK_AB R163, R50.reuse, R47 ;  /* 0x0000002f32a3723e */ /* 0x048fe200000000ff */
        /* <DEDUP_REMOVED lines=26> */
.L_x_7594:
[----:B------:R1:W3:Y:S01]  /*5bc0*/  SYNCS.PHASECHK.TRANS64.TRYWAIT P2, [R7+URZ+0x28c50], R8 ;  /* 0x028c5008070075a7 */ /* 0x0002e2000804017f */
[----:B------:R-:W-:Y:S05]  /*5bd0*/  @!P0 BRA `(.L_x_7595) ;  /* 0x0000000000048947 */ /* 0x000fea0003800000 */
[----:B------:R-:W-:Y:S01]  /*5be0*/  BPT.TRAP 0x1 ;  /* 0x000000040000795c */ /* 0x000fe20000300000 */
.L_x_7595:
[----:B---3--:R-:W-:Y:S05]  /*5bf0*/  @P2 BRA `(.L_x_7596) ;  /* 0x0000000000082947 */ /* 0x008fea0003800000 */
[----:B------:R-:W3:Y:S02]  /*5c00*/  SYNCS.PHASECHK.TRANS64.TRYWAIT P2, [R7+URZ+0x28c50], R8 ;  /* 0x028c5008070075a7 */ /* 0x000ee4000804017f */
[----:B---3--:R-:W-:Y:S05]  /*5c10*/  @!P2 BRA `(.L_x_7597) ;  /* 0x00000114001ca947 */ /* 0x008fea0003800000 */
.L_x_7596:
[----:B------:R-:W-:Y:S01]  /*5c20*/  ULEA UR11, UR37, UR50, 0xc ;  /* 0x00000032250b7291 */ /* 0x000fe2000f8e603f */
[----:B------:R-:W-:Y:S01]  /*5c30*/  WARPGROUP.ARRIVE ;  /* 0x00000000000079c5 */ /* 0x000fe20000000000 */
[----:B------:R-:W-:Y:S01]  /*5c40*/  UMOV UR7, 0x40000040 ;  /* 0x4000004000077882 */ /* 0x000fe20000000000 */
[----:B------:R-:W-:Y:S01]  /*5c50*/  @UP0 ULDC UR14, c[0x0][0x450] ;  /* 0x00011400000e0ab9 */ /* 0x000fe20000000800 */
[----:B------:R-:W-:Y:S01]  /*5c60*/  UIADD3 UR21, UR53, -0x2, URZ ;  /* 0xfffffffe35157890 */ /* 0x000fe2000fffe03f */
[----:B-123--:R-:W-:Y:S02]  /*5c70*/  @!P1 VIADD R7, R7, 0x28c60 ;  /* 0x00028c6007079836 */ /* 0x00efe40000000000 */
[----:B------:R-:W-:Y:S02]  /*5c80*/  UMOV UR6, UR11 ;  /* 0x0000000b00067c82 */ /* 0x000fe40008000000 */
[----:B------:R-:W-:Y:S01]  /*5c90*/  HGMMA.64x256x16.F32 R24, R152, gdesc[UR4].tnspB, RZ, !UPT, gsb0 ;  /* 0x43e0000498187df0 */ /* 0x000fe2000c0008ff */
        /* <DEDUP_REMOVED lines=24> */
[----:B------:R-:W-:-:S04]  /*5e20*/  USHF.R.S32.HI UR7, URZ, 0x1f, UR6 ;  /* 0x0000001f3f077899 */ /* 0x000fc80008011406 */
[----:B------:R-:W-:-:S04]  /*5e30*/  ULEA.HI UR7, UR7, UR6, URZ, 0x6 ;  /* 0x0000000607077291 */ /* 0x000fc8000f8f303f */
[----:B------:R-:W-:-:S04]  /*5e40*/  USHF.R.S32.HI UR7, URZ, 0x6, UR7 ;  /* 0x000000063f077899 */ /* 0x000fc80008011407 */
[----:B------:R-:W-:-:S04]  /*5e50*/  UISETP.LT.AND UP1, UPT, UR49, UR7, UPT ;  /* 0x000000073100728c */ /* 0x000fc8000bf21270 */
[----:B------:R-:W-:-:S04]  /*5e60*/  USEL UR20, UR49, UR7, !UP1 ;  /* 0x0000000731147287 */ /* 0x000fc8000c800000 */
        /* <DEDUP_REMOVED lines=18> */
.L_x_7607:
[----:B------:R-:W-:-:S04]  /*5f90*/  UIADD3 UR37, UR23, 0x1, URZ ;  /* 0x0000000117257890 */ /* 0x000fc8000fffe03f */
[----:B------:R-:W-:-:S04]  /*5fa0*/  UISETP.NE.AND UP1, UPT, UR37, 0x2, UPT ;  /* 0x000000022500788c */ /* 0x000fc8000bf25270 */
[----:B------:R-:W-:Y:S02]  /*5fb0*/  USEL UR6, URZ, 0x1, UP1 ;  /* 0x000000013f067887 */ /* 0x000fe40008800000 */
[----:B------:R-:W-:Y:S02]  /*5fc0*/  USEL UR37, UR37, URZ, UP1 ;  /* 0x0000003f25257287 */ /* 0x000fe40008800000 */
[----:B------:R-:W-:Y:S01]  /*5fd0*/  ULOP3.LUT UR38, UR38, UR6, URZ, 0x3c, !UPT ;  /* 0x0000000626267292 */ /* 0x000fe2000f8e3c3f */
[----:B0-23--:R-:W-:Y:S11]  /*5fe0*/  @!P0 BRA `(.L_x_7599) ;  /* 0x0000000000048947 */ /* 0x00dff60003800000 */
[----:B------:R-:W-:Y:S01]  /*5ff0*/  BPT.TRAP 0x1 ;  /* 0x000000040000795c */ /* 0x000fe20000300000 */
.L_x_7599:
[----:B------:R-:W-:Y:S01]  /*6000*/  ULEA UR25, UR37, UR46, 0x3 ;  /* 0x0000002e25197291 */ /* 0x000fe2000f8e183f */
[----:B-1----:R-:W-:-:S05]  /*6010*/  IMAD.U32 R7, RZ, RZ, UR38 ;  /* 0x00000026ff077e24 */ /* 0x002fca000f8e00ff */
[----:B------:R-:W-:-:S04]  /*6020*/  SHF.L.U32 R7, R7, 0x1f, RZ ;  /* 0x0000001f07077819 */ /* 0x000fc800000006ff */
[----:B------:R1:W2:Y:S01]  /*6030*/  SYNCS.PHASECHK.TRANS64.TRYWAIT P2, [UR25+0x28c30], R7 ;  /* 0x028c3007ff0075a7 */ /* 0x0002a20008040159 */
[----:B------:R-:W-:Y:S05]  /*6040*/  @!P0 BRA `(.L_x_7600) ;  /* 0x0000000000048947 */ /* 0x000fea0003800000 */
[----:B------:R-:W-:Y:S01]  /*6050*/  BPT.TRAP 0x1 ;  /* 0x000000040000795c */ /* 0x000fe20000300000 */
.L_x_7600:
[----:B------:R-:W-:Y:S01]  /*6060*/  VIADD R10, R186, UR39 ;  /* 0x00000027ba0a7c36 */ /* 0x000fe20008000000 */
[----:B--2---:R-:W-:Y:S06]  /*6070*/  @P2 BRA `(.L_x_7601) ;  /* 0x0000000000082947 */ /* 0x004fec0003800000 */
[----:B------:R-:W2:Y:S02]  /*6080*/  SYNCS.PHASECHK.TRANS64.TRYWAIT P2, [UR25+0x28c30], R7 ;  /* 0x028c3007ff0075a7 */ /* 0x000ea40008040159 */
[----:B--2---:R-:W-:Y:S05]  /*6090*/  @!P2 BRA `(.L_x_7602) ;  /* 0x000001100010a947 */ /* 0x004fea0003800000 */
.L_x_7601:
[----:B------:R-:W-:Y:S01]  /*60a0*/  R2UR UR18, R3 ;  /* 0x00000000031272ca */ /* 0x000fe200000e0000 */
[----:B0-----:R-:W-:Y:S01]  /*60b0*/  WARPGROUP.ARRIVE ;  /* 0x00000000000079c5 */ /* 0x001fe20000000000 */
[----:B------:R-:W-:Y:S01]  /*60c0*/  UMOV UR19, 0x40000040 ;  /* 0x4000004000137882 */ /* 0x000fe20000000000 */
[----:B------:R-:W-:Y:S01]  /*60d0*/  PLOP3.LUT P2, PT, PT, PT, UP0, 0x80, 0x0 ;  /* 0x000000000000781c */ /* 0x000fe20003f4f008 */
[----:B------:R-:W-:Y:S01]  /*60e0*/  @UP0 ULDC UR6, c[0x0][0x44c] ;  /* 0x0001130000060ab9 */ /* 0x000fe20000000800 */
[----:B------:R-:W-:Y:S01]  /*60f0*/  UMOV UR7, 0x40000040 ;  /* 0x4000004000077882 */ /* 0x000fe20000000000 */
[----:B------:R-:W-:Y:S01]  /*6100*/  UMOV UR11, 0x40000040 ;  /* 0x40000040000b7882 */ /* 0x000fe20000000000 */
[----:B------:R-:W-:Y:S01]  /*6110*/  UMOV UR15, 0x40000040 ;  /* 0x40000040000f7882 */ /* 0x000fe20000000000 */
[----:B------:R-:W-:-:S04]  /*6120*/  LOP3.LUT R18, R18, 0xffffdfff, RZ, 0xc0, !PT ;  /* 0xffffdfff12127812 */ /* 0x000fc800078ec0ff */
[----:B------:R-:W-:Y:S01]  /*6130*/  @P1 LOP3.LUT R18, R18, 0x2000, RZ, 0xfc, !PT ;  /* 0x0000200012121812 */ /* 0x000fe200078efcff */
[----:B------:R-:W-:-:S03]  /*6140*/  ULEA UR18, UR37, UR18, 0x9 ;  /* 0x0000001225127291 */ /* 0x000fc6000f8e483f */
[----:B--2---:R-:W-:Y:S01]  /*6150*/  @P2 IMAD.HI.U32 R0, R10, UR6, RZ ;  /* 0x000000060a002c27 */ /* 0x004fe2000f8e00ff */
[----:B------:R-:W-:Y:S01]  /*6160*/  @UP0 ULDC UR6, c[0x0][0x450] ;  /* 0x0001140000060ab9 */ /* 0x000fe20000000800 */
[----:B------:R-:W-:Y:S01]  /*6170*/  UIADD3 UR10, UR18, 0x4, URZ ;  /* 0x00000004120a7890 */ /* 0x000fe2000fffe03f */
[----:B------:R-:W-:Y:S01]  /*6180*/  LOP3.LUT R18, R18, 0xffffefff, RZ, 0xc0, !PT ;  /* 0xffffefff12127812 */ /* 0x000fe200078ec0ff */
[----:B------:R-:W-:Y:S01]  /*6190*/  UIADD3 UR14, UR18, 0x6, URZ ;  /* 0x00000006120e7890 */ /* 0x000fe2000fffe03f */
[----:B------:R-:W-:Y:S01]  /*61a0*/  @P2 SHF.R.U32.HI R10, RZ, UR6, R0 ;  /* 0x00000006ff0a2c19 */ /* 0x000fe20008011600 */
[----:B------:R-:W-:Y:S01]  /*61b0*/  HGMMA.64x64x16.F32 R152, gdesc[UR16], RZ, !UPT, gsb0 ;  /* 0x00e00000109879f0 */ /* 0x000fe2000c0008ff */
[----:B------:R-:W-:Y:S01]  /*61c0*/  UMOV UR6, 0xffffffc0 ;  /* 0xffffffc000067882 */ /* 0x000fe20000000000 */
[----:B------:R-:W-:Y:S01]  /*61d0*/  IMAD.U32 R0, RZ, RZ, UR51 ;  /* 0x00000033ff007e24 */ /* 0x000fe2000f8e00ff */
[----:B------:R-:W-:Y:S01]  /*61e0*/  UIMAD UR6, UR21, UR6, 0x1 ;  /* 0x00000001150674a4 */ /* 0x000fe2000f8e0206 */
[----:B------:R-:W0:Y:S01]  /*61f0*/  SHFL.IDX PT, R11, R10, RZ, 0x1c1f ;  /* 0x001c1fff0a0b7589 */ /* 0x000e2200000e0000 */
[----:B------:R-:W-:-:S03]  /*6200*/  @P0 LOP3.LUT R18, R18, 0x1000, RZ, 0xfc, !PT ;  /* 0x0000100012120812 */ /* 0x000fc600078efcff */
[----:B------:R-:W2:Y:S01]  /*6210*/  SHFL.IDX PT, R13, R10, 0x1, 0x1c1f ;  /* 0x003c1f000a0d7f89 */ /* 0x000ea200000e0000 */
[----:B------:R-:W-:Y:S01]  /*6220*/  IADD3 R0, R0, UR6, -R185 ;  /* 0x0000000600007c10 */ /* 0x000fe2000fffe8b9 */
[----:B------:R-:W-:Y:S01]  /*6230*/  UIADD3 UR6, UR18, 0x2, URZ ;  /* 0x0000000212067890 */ /* 0x000fe2000fffe03f */
[----:B------:R-:W-:-:S03]  /*6240*/  LOP3.LUT R18, R18, 0xffffbfff, RZ, 0xc0, !PT ;  /* 0xffffbfff12127812 */ /* 0x000fc600078ec0ff */
[----:B------:R-:W-:-:S04]  /*6250*/  VIADD R0, R0, -UR52 ;  /* 0x8000003400007c36 */ /* 0x000fc80008000000 */
[C---:B0-----:R-:W-:Y:S02]  /*6260*/  IMAD.IADD R6, R0.reuse, 0x1, R11 ;  /* 0x0000000100067824 */ /* 0x041fe400078e020b */
[----:B--2---:R-:W-:-:S03]  /*6270*/  IMAD.IADD R0, R0, 0x1, R13 ;  /* 0x0000000100007824 */ /* 0x004fc600078e020d */
[C---:B------:R-:W-:Y:S02]  /*6280*/  ISETP.GT.AND P1, PT, R6.reuse, 0x19, PT ;  /* 0x000000190600780c */ /* 0x040fe40003f24270 */
[C---:B------:R-:W-:Y:S02]  /*6290*/  ISETP.GT.AND P0, PT, R6.reuse, 0x20, PT ;  /* 0x000000200600780c */ /* 0x040fe40003f04270 */
[C---:B------:R-:W-:Y:S02]  /*62a0*/  ISETP.GT.AND P4, PT, R6.reuse, 0x29, PT ;  /* 0x000000290600780c */ /* 0x040fe40003f84270 */
[C---:B------:R-:W-:Y:S02]  /*62b0*/  ISETP.GT.AND P5, PT, R6.reuse, 0x30, PT ;  /* 0x000000300600780c */ /* 0x040fe40003fa4270 */
[C---:B------:R-:W-:Y:S02]  /*62c0*/  ISETP.GT.AND P2, PT, R6.reuse, 0x21, PT ;  /* 0x000000210600780c */ /* 0x040fe40003f44270 */
[----:B------:R-:W-:-:S02]  /*62d0*/  ISETP.GT.AND P3, PT, R6, 0x28, PT ;  /* 0x000000280600780c */ /* 0x000fc40003f64270 */
[----:B------:R-:W-:Y:S02]  /*62e0*/  ISETP.GT.AND P6, PT, R6, 0x31, PT ;  /* 0x000000310600780c */ /* 0x000fe40003fc4270 */
[----:B------:R-:W-:Y:S02]  /*62f0*/  @P1 LOP3.LUT R18, R18, 0x4000, RZ, 0xfc, !PT ;  /* 0x0000400012121812 */ /* 0x000fe400078efcff */
[----:B------:R-:W-:Y:S02]  /*6300*/  ISETP.GT.AND P1, PT, R6, RZ, PT ;  /* 0x000000ff0600720c */ /* 0x000fe40003f24270 */
[----:B------:R-:W-:-:S04]  /*6310*/  LOP3.LUT R18, R18, 0xffff7fff, RZ, 0xc0, !PT ;  /* 0xffff7fff12127812 */ /* 0x000fc800078ec0ff */
[----:B------:R-:W-:Y:S02]  /*6320*/  @P0 LOP3.LUT R18, R18, 0x8000, RZ, 0xfc, !PT ;  /* 0x0000800012120812 */ /* 0x000fe400078efcff */
[----:B------:R-:W-:Y:S01]  /*6330*/  ISETP.GT.AND P0, PT, R6, 0x1, PT ;  /* 0x000000010600780c */ /* 0x000fe20003f04270 */
        /* <DEDUP_REMOVED lines=32> */
[----:B--2---:R-:W-:Y:S01]  /*6540*/  FMUL.FTZ R160, R176, UR24 ;  /* 0x00000018b0a07c20 */ /* 0x004fe20008410000 */
[----:B0-----:R-:W-:Y:S01]  /*6550*/  FSEL R10, R10, -INF , P1 ;  /* 0xff8000000a0a7808 */ /* 0x001fe20000800000 */
[----:B------:R-:W-:Y:S01]  /*6560*/  FMUL.FTZ R159, R159, UR24 ;  /* 0x000000189f9f7c20 */ /* 0x000fe20008410000 */
[----:B------:R-:W-:Y:S01]  /*6570*/  ISETP.GT.AND P1, PT, R6, 0x8, PT ;  /* 0x000000080600780c */ /* 0x000fe20003f24270 */
[----:B------:R-:W-:Y:S01]  /*6580*/  FMUL.FTZ R166, R166, UR24 ;  /* 0x00000018a6a67c20 */ /* 0x000fe20008410000 */
[----:B------:R-:W-:Y:S01]  /*6590*/  FMUL.FTZ R167, R167, UR24 ;  /* 0x00000018a7a77c20 */ /* 0x000fe20008410000 */
[----:B------:R-:W-:Y:S01]  /*65a0*/  FMUL.FTZ R175, R175, UR24 ;  /* 0x00000018afaf7c20 */ /* 0x000fe20008410000 */
[----:B------:R-:W0:Y:S08]  /*65b0*/  MUFU.TANH R12, R156 ;  /* 0x0000009c000c7308 */ /* 0x000e300000002400 */
[----:B------:R-:W2:Y:S01]  /*65c0*/  MUFU.TANH R13, R157 ;  /* 0x0000009d000d7308 */ /* 0x000ea20000002400 */
[----:B---3--:R-:W-:-:S02]  /*65d0*/  FSEL R11, R11, -INF , P0 ;  /* 0xff8000000b0b7808 */ /* 0x008fc40000000000 */
[----:B------:R-:W-:-:S05]  /*65e0*/  ISETP.GT.AND P0, PT, R6, 0x9, PT ;  /* 0x000000090600780c */ /* 0x000fca0003f04270 */
[----:B------:R-:W3:Y:S01]  /*65f0*/  MUFU.TANH R157, R173 ;  /* 0x000000ad009d7308 */ /* 0x000ee20000002400 */
[----:B0-----:R-:W-:Y:S02]  /*6600*/  FSEL R12, R12, -INF , P1 ;  /* 0xff8000000c0c7808 */ /* 0x001fe40000800000 */
[----:B------:R-:W-:-:S04]  /*6610*/  ISETP.GT.AND P1, PT, R6, 0x10, PT ;  /* 0x000000100600780c */ /* 0x000fc80003f24270 */
[----:B------:R-:W-:Y:S01]  /*6620*/  FSEL R14, R14, -INF , P1 ;  /* 0xff8000000e0e7808 */ /* 0x000fe20000800000 */
[----:B------:R-:W0:Y:S01]  /*6630*/  MUFU.TANH R160, R160 ;  /* 0x000000a000a07308 */ /* 0x000e220000002400 */
[----:B--2---:R-:W-:Y:S02]  /*6640*/  FSEL R13, R13, -INF , P0 ;  /* 0xff8000000d0d7808 */ /* 0x004fe40000000000 */
[C---:B------:R-:W-:Y:S02]  /*6650*/  ISETP.GT.AND P0, PT, R6.reuse, 0x11, PT ;  /* 0x000000110600780c */ /* 0x040fe40003f04270 */
[----:B------:R-:W-:-:S03]  /*6660*/  ISETP.GT.AND P1, PT, R6, 0x18, PT ;  /* 0x000000180600780c */ /* 0x000fc60003f24270 */
[----:B------:R2:W4:Y:S01]  /*6670*/  MUFU.TANH R153, R169 ;  /* 0x000000a900997308 */ /* 0x0005220000002400 */
[----:B---3--:R-:W-:Y:S02]  /*6680*/  FSEL R157, R157, -INF , P4 ;  /* 0xff8000009d9d7808 */ /* 0x008fe40002000000 */
[----:B------:R-:W-:-:S05]  /*6690*/  ISETP.GT.AND P4, PT, R6, 0x38, PT ;  /* 0x000000380600780c */ /* 0x000fca0003f84270 */
[----:B------:R-:W3:Y:S01]  /*66a0*/  MUFU.TANH R156, R172 ;  /* 0x000000ac009c7308 */ /* 0x000ee20000002400 */
[----:B0-----:R-:W-:Y:S01]  /*66b0*/  FSEL R160, R160, -INF , P5 ;  /* 0xff800000a0a07808 */ /* 0x001fe20002800000 */
[----:B--2---:R-:W-:Y:S01]  /*66c0*/  FMUL.FTZ R169, R174, UR24 ;  /* 0x00000018aea97c20 */ /* 0x004fe20008410000 */
[----:B------:R-:W-:Y:S01]  /*66d0*/  ISETP.GT.AND P5, PT, R6, 0x39, PT ;  /* 0x000000390600780c */ /* 0x000fe20003fa4270 */
[----:B------:R-:W-:-:S04]  /*66e0*/  FMUL.FTZ R174, R182, UR24 ;  /* 0x00000018b6ae7c20 */ /* 0x000fc80008410000 */
[----:B------:R-:W0:Y:S01]  /*66f0*/  MUFU.TANH R154, R154 ;  /* 0x0000009a009a7308 */ /* 0x000e220000002400 */
[----:B----4-:R-:W-:Y:S02]  /*6700*/  FSEL R153, R153, -INF , P2 ;  /* 0xff80000099997808 */ /* 0x010fe40001000000 */
[----:B------:R-:W-:-:S05]  /*6710*/  ISETP.GT.AND P2, PT, R0, RZ, PT ;  /* 0x000000ff0000720c */ /* 0x000fca0003f44270 */
[----:B------:R-:W2:Y:S01]  /*6720*/  MUFU.TANH R155, R155 ;  /* 0x0000009b009b7308 */ /* 0x000ea20000002400 */
[----:B---3--:R-:W-:Y:S02]  /*6730*/  FSEL R156, R156, -INF , P3 ;  /* 0xff8000009c9c7808 */ /* 0x008fe40001800000 */
[----:B------:R-:W-:-:S05]  /*6740*/  ISETP.GT.AND P3, PT, R0, 0x1, PT ;  /* 0x000000010000780c */ /* 0x000fca0003f64270 */
[----:B------:R3:W-:Y:S01]  /*6750*/  MUFU.TANH R152, R168 ;  /* 0x000000a800987308 */ /* 0x0007e20000002400 */
[----:B0-----:R-:W-:Y:S02]  /*6760*/  FSEL R154, R154, -INF , P2 ;  /* 0xff8000009a9a7808 */ /* 0x001fe40001000000 */
[----:B------:R-:W-:-:S05]  /*6770*/  ISETP.GT.AND P2, PT, R0, 0x10, PT ;  /* 0x000000100000780c */ /* 0x000fca0003f44270 */
[----:B------:R-:W0:Y:S01]  /*6780*/  MUFU.TANH R162, R162 ;  /* 0x000000a200a27308 */ /* 0x000e220000002400 */
[----:B---3--:R-:W-:Y:S01]  /*6790*/  FMUL.FTZ R168, R170, UR24 ;  /* 0x00000018aaa87c20 */ /* 0x008fe20008410000 */
[----:B--2---:R-:W-:Y:S02]  /*67a0*/  FSEL R155, R155, -INF , P3 ;  /* 0xff8000009b9b7808 */ /* 0x004fe40001800000 */
[----:B------:R-:W-:-:S04]  /*67b0*/  ISETP.GT.AND P3, PT, R0, 0x11, PT ;  /* 0x000000110000780c */ /* 0x000fc80003f64270 */
[----:B------:R-:W2:Y:S08]  /*67c0*/  MUFU.TANH R163, R163 ;  /* 0x000000a300a37308 */ /* 0x000eb00000002400 */
[----:B------:R-:W3:Y:S01]  /*67d0*/  MUFU.TANH R168, R168 ;  /* 0x000000a800a87308 */ /* 0x000ee20000002400 */
[----:B0-----:R-:W-:Y:S02]  /*67e0*/  FSEL R162, R162, -INF , P2 ;  /* 0xff800000a2a27808 */ /* 0x001fe40001000000 */
[----:B------:R-:W-:-:S05]  /*67f0*/  ISETP.GT.AND P2, PT, R0, 0x20, PT ;  /* 0x000000200000780c */ /* 0x000fca0003f44270 */
[----:B------:R-:W0:Y:S01]  /*6800*/  MUFU.TANH R6, R171 ;  /* 0x000000ab00067308 */ /* 0x000e220000002400 */
[----:B--2---:R-:W-:Y:S02]  /*6810*/  FSEL R163, R163, -INF , P3 ;  /* 0xff800000a3a37808 */ /* 0x004fe40001800000 */
[----:B------:R-:W-:-:S05]  /*6820*/  ISETP.GT.AND P3, PT, R0, 0x21, PT ;  /* 0x000000210000780c */ /* 0x000fca0003f64270 */
[----:B------:R2:W4:Y:S01]  /*6830*/  MUFU.TANH R15, R161 ;  /* 0x000000a1000f7308 */ /* 0x0005220000002400 */
[----:B---3--:R-:W-:Y:S02]  /*6840*/  FSEL R170, R168, -INF , P2 ;  /* 0xff800000a8aa7808 */ /* 0x008fe40001000000 */
[----:B------:R-:W-:-:S05]  /*6850*/  ISETP.GT.AND P2, PT, R0, 0x30, PT ;  /* 0x000000300000780c */ /* 0x000fca0003f44270 */
[----:B------:R3:W5:Y:S01]  /*6860*/  MUFU.TANH R20, R164 ;  /* 0x000000a400147308 */ /* 0x0007620000002400 */
[----:B0-----:R-:W-:Y:S01]  /*6870*/  FSEL R168, R6, -INF , P3 ;  /* 0xff80000006a87808 */ /* 0x001fe20001800000 */
[----:B--2---:R-:W-:Y:S01]  /*6880*/  FMUL.FTZ R161, R177, UR24 ;  /* 0x00000018b1a17c20 */ /* 0x004fe20008410000 */
[----:B------:R-:W-:Y:S02]  /*6890*/  FMNMX.FTZ R6, R10, R9, !PT ;  /* 0x000000090a067209 */ /* 0x000fe40007810000 */
[----:B------:R-:W-:Y:S02]  /*68a0*/  ISETP.GT.AND P3, PT, R0, 0x31, PT ;  /* 0x000000310000780c */ /* 0x000fe40003f64270 */
[----:B------:R-:W-:Y:S01]  /*68b0*/  FMNMX.FTZ R6, R11, R6, !PT ;  /* 0x000000060b067209 */ /* 0x000fe20007810000 */
[----:B------:R0:W2:Y:S01]  /*68c0*/  MUFU.TANH R21, R165 ;  /* 0x000000a500157308 */ /* 0x0000a20000002400 */
[----:B----4-:R-:W-:Y:S01]  /*68d0*/  FSEL R15, R15, -INF , P0 ;  /* 0xff8000000f0f7808 */ /* 0x010fe20000000000 */
[----:B---3--:R-:W-:Y:S01]  /*68e0*/  FMUL.FTZ R164, R180, UR24 ;  /* 0x00000018b4a47c20 */ /* 0x008fe20008410000 */
[----:B------:R-:W-:-:S02]  /*68f0*/  FMNMX.FTZ R6, R12, R6, !PT ;  /* 0x000000060c067209 */ /* 0x000fc40007810000 */
[----:B------:R-:W-:Y:S02]  /*6900*/  LOP3.LUT P0, RZ, R18, 0x8000, RZ, 0xc0, !PT ;  /* 0x0000800012ff7812 */ /* 0x000fe4000780c0ff */
[----:B------:R-:W-:Y:S01]  /*6910*/  FMNMX.FTZ R6, R13, R6, !PT ;  /* 0x000000060d067209 */ /* 0x000fe20007810000 */
[----:B------:R-:W3:Y:S01]  /*6920*/  MUFU.TANH R161, R161 ;  /* 0x000000a100a17308 */ /* 0x000ee20000002400 */
[----:B-----5:R-:W-:Y:S01]  /*6930*/  FSEL R20, R20, -INF , P1 ;  /* 0xff80000014147808 */ /* 0x020fe20000800000 */
[----:B0-----:R-:W-:Y:S01]  /*6940*/  FMUL.FTZ R165, R181, UR24 ;  /* 0x00000018b5a57c20 */ /* 0x001fe20008410000 */
[----:B------:R-:W-:Y:S02]  /*6950*/  FMNMX.FTZ R6, R14, R6, !PT ;  /* 0x000000060e067209 */ /* 0x000fe40007810000 */
[----:B------:R-:W-:Y:S02]  /*6960*/  LOP3.LUT P1, RZ, R18, 0x4000, RZ, 0xc0, !PT ;  /* 0x0000400012ff7812 */ /* 0x000fe4000782c0ff */
[----:B------:R-:W-:Y:S01]  /*6970*/  FMNMX.FTZ R6, R15, R6, !PT ;  /* 0x000000060f067209 */ /* 0x000fe20007810000 */
[----:B------:R-:W0:Y:S01]  /*6980*/  MUFU.TANH R164, R164 ;  /* 0x000000a400a47308 */ /* 0x000e220000002400 */
[----:B--2---:R-:W-:-:S02]  /*6990*/  FSEL R21, R21, -INF , P1 ;  /* 0xff80000015157808 */ /* 0x004fc40000800000 */
[----:B------:R-:W-:Y:S02]  /*69a0*/  FMNMX.FTZ R6, R20, R6, !PT ;  /* 0x0000000614067209 */ /* 0x000fe40007810000 */
[----:B------:R-:W-:Y:S02]  /*69b0*/  FSEL R152, R152, -INF , P0 ;  /* 0xff80000098987808 */ /* 0x000fe40000000000 */
[----:B------:R-:W-:Y:S01]  /*69c0*/  FMNMX.FTZ R6, R21, R6, !PT ;  /* 0x0000000615067209 */ /* 0x000fe20007810000 */
[----:B------:R-:W2:Y:S01]  /*69d0*/  MUFU.TANH R165, R165 ;  /* 0x000000a500a57308 */ /* 0x000ea20000002400 */
[----:B---3--:R-:W-:Y:S02]  /*69e0*/  FSEL R161, R161, -INF , P6 ;  /* 0xff800000a1a17808 */ /* 0x008fe40003000000 */
[----:B------:R-:W-:Y:S02]  /*69f0*/  FMNMX.FTZ R6, R152, R6, !PT ;  /* 0x0000000698067209 */ /* 0x000fe40007810000 */
[----:B------:R-:W-:-:S02]  /*6a00*/  LOP3.LUT P1, RZ, R18, 0x2000, RZ, 0xc0, !PT ;  /* 0x0000200012ff7812 */ /* 0x000fc4000782c0ff */
[----:B------:R-:W-:Y:S01]  /*6a10*/  FMNMX.FTZ R6, R153, R6, !PT ;  /* 0x0000000699067209 */ /* 0x000fe20007810000 */
[----:B------:R-:W3:Y:S01]  /*6a20*/  MUFU.TANH R158, R158 ;  /* 0x0000009e009e7308 */ /* 0x000ee20000002400 */
[----:B0-----:R-:W-:Y:S02]  /*6a30*/  FSEL R164, R164, -INF , P4 ;  /* 0xff800000a4a47808 */ /* 0x001fe40002000000 */
[----:B------:R-:W-:Y:S02]  /*6a40*/  FMNMX.FTZ R6, R156, R6, !PT ;  /* 0x000000069c067209 */ /* 0x000fe40007810000 */
[----:B------:R-:W-:Y:S02]  /*6a50*/  ISETP.GT.AND P4, PT, R0, 0x8, PT ;  /* 0x000000080000780c */ /* 0x000fe40003f84270 */
[----:B------:R-:W-:Y:S01]  /*6a60*/  FMNMX.FTZ R6, R157, R6, !PT ;  /* 0x000000069d067209 */ /* 0x000fe20007810000 */
[----:B------:R-:W0:Y:S01]  /*6a70*/  MUFU.TANH R159, R159 ;  /* 0x0000009f009f7308 */ /* 0x000e220000002400 */
[----:B--2---:R-:W-:-:S02]  /*6a80*/  FSEL R165, R165, -INF , P5 ;  /* 0xff800000a5a57808 */ /* 0x004fc40002800000 */
[----:B------:R-:W-:Y:S02]  /*6a90*/  FMNMX.FTZ R6, R160, R6, !PT ;  /* 0x00000006a0067209 */ /* 0x000fe40007810000 */
[----:B------:R-:W-:Y:S02]  /*6aa0*/  ISETP.GT.AND P5, PT, R0, 0x9, PT ;  /* 0x000000090000780c */ /* 0x000fe40003fa4270 */
[----:B------:R-:W-:Y:S01]  /*6ab0*/  FMNMX.FTZ R6, R161, R6, !PT ;  /* 0x00000006a1067209 */ /* 0x000fe20007810000 */
[----:B------:R-:W2:Y:S01]  /*6ac0*/  MUFU.TANH R166, R166 ;  /* 0x000000a600a67308 */ /* 0x000ea20000002400 */
[----:B---3--:R-:W-:Y:S02]  /*6ad0*/  FSEL R158, R158, -INF , P4 ;  /* 0xff8000009e9e7808 */ /* 0x008fe40002000000 */
[----:B------:R-:W-:Y:S02]  /*6ae0*/  FMNMX.FTZ R6, R164, R6, !PT ;  /* 0x00000006a4067209 */ /* 0x000fe40007810000 */
[----:B------:R-:W-:-:S02]  /*6af0*/  ISETP.GT.AND P4, PT, R0, 0x18, PT ;  /* 0x000000180000780c */ /* 0x000fc40003f84270 */
[----:B------:R-:W-:Y:S01]  /*6b00*/  FMNMX.FTZ R6, R165, R6, !PT ;  /* 0x00000006a5067209 */ /* 0x000fe20007810000 */
[----:B------:R-:W3:Y:S01]  /*6b10*/  MUFU.TANH R167, R167 ;  /* 0x000000a700a77308 */ /* 0x000ee20000002400 */
[----:B0-----:R-:W-:Y:S02]  /*6b20*/  FSEL R159, R159, -INF , P5 ;  /* 0xff8000009f9f7808 */ /* 0x001fe40002800000 */
[----:B------:R-:W-:Y:S01]  /*6b30*/  ISETP.GT.AND P5, PT, R0, 0x19, PT ;  /* 0x000000190000780c */ /* 0x000fe20003fa4270 */
[----:B------:R-:W0:Y:S01]  /*6b40*/  SHFL.BFLY PT, R171, R6, 0x2, 0x1f ;  /* 0x0c401f0006ab7f89 */ /* 0x000e2200000e0000 */
[----:B------:R-:W-:-:S03]  /*6b50*/  LOP3.LUT P0, RZ, R18, 0x1000, RZ, 0xc0, !PT ;  /* 0x0000100012ff7812 */ /* 0x000fc6000780c0ff */
[----:B------:R-:W4:Y:S01]  /*6b60*/  MUFU.TANH R169, R169 ;  /* 0x000000a900a97308 */ /* 0x000f220000002400 */
[----:B--2---:R-:W-:Y:S02]  /*6b70*/  FSEL R166, R166, -INF , P4 ;  /* 0xff800000a6a67808 */ /* 0x004fe40002000000 */
[----:B------:R-:W-:-:S05]  /*6b80*/  ISETP.GT.AND P4, PT, R0, 0x28, PT ;  /* 0x000000280000780c */ /* 0x000fca0003f84270 */
[----:B------:R-:W2:Y:S01]  /*6b90*/  MUFU.TANH R174, R174 ;  /* 0x000000ae00ae7308 */ /* 0x000ea20000002400 */
[----:B---3--:R-:W-:Y:S02]  /*6ba0*/  FSEL R167, R167, -INF , P5 ;  /* 0xff800000a7a77808 */ /* 0x008fe40002800000 */
[C---:B------:R-:W-:Y:S02]  /*6bb0*/  ISETP.GT.AND P5, PT, R0.reuse, 0x39, PT ;  /* 0x000000390000780c */ /* 0x040fe40003fa4270 */
[----:B----4-:R-:W-:Y:S02]  /*6bc0*/  FSEL R169, R169, -INF , P4 ;  /* 0xff800000a9a97808 */ /* 0x010fe40002000000 */
[----:B------:R-:W-:Y:S02]  /*6bd0*/  ISETP.GT.AND P4, PT, R0, 0x38, PT ;  /* 0x000000380000780c */ /* 0x000fe40003f84270 */
[----:B0-----:R-:W-:Y:S02]  /*6be0*/  FMNMX.FTZ R6, R6, R171, !PT ;  /* 0x000000ab06067209 */ /* 0x001fe40007810000 */
[----:B--2---:R-:W-:-:S03]  /*6bf0*/  FSEL R174, R174, -INF , P4 ;  /* 0xff800000aeae7808 */ /* 0x004fc60002000000 */
[----:B------:R-:W0:Y:S02]  /*6c00*/  SHFL.BFLY PT, R171, R6, 0x1, 0x1f ;  /* 0x0c201f0006ab7f89 */ /* 0x000e2400000e0000 */
[----:B0-----:R-:W-:-:S04]  /*6c10*/  FMNMX.FTZ R6, R6, R171, !PT ;  /* 0x000000ab06067209 */ /* 0x001fc80007810000 */
[C---:B------:R-:W-:Y:S01]  /*6c20*/  FSETP.NEU.FTZ.AND P6, PT, R6.reuse, -INF , PT ;  /* 0xff8000000600780b */ /* 0x040fe20003fdd000 */
[----:B------:R-:W-:-:S03]  /*6c30*/  FMUL.FTZ R171, R6, UR10 ;  /* 0x0000000a06ab7c20 */ /* 0x000fc60008410000 */
[----:B------:R-:W-:Y:S02]  /*6c40*/  FSEL R172, R6, RZ, P6 ;  /* 0x000000ff06ac7208 */ /* 0x000fe40003000000 */
[----:B------:R-:W-:Y:S02]  /*6c50*/  FSEL R171, R171, RZ, P6 ;  /* 0x000000ffabab7208 */ /* 0x000fe40003000000 */
[----:B------:R-:W-:Y:S01]  /*6c60*/  ISETP.GT.AND P6, PT, R0, 0x29, PT ;  /* 0x000000290000780c */ /* 0x000fe20003fc4270 */
[----:B------:R-:W-:Y:S02]  /*6c70*/  FADD.FTZ R172, -R172, R9 ;  /* 0x00000009acac7221 */ /* 0x000fe40000010100 */
        /* <DEDUP_REMOVED lines=13> */
[----:B0-----:R-:W-:Y:S01]  /*6d50*/  FMUL.FTZ R10, R172, UR10 ;  /* 0x0000000aac0a7c20 */ /* 0x001fe20008410000 */
[--C-:B------:R-:W-:Y:S01]  /*6d60*/  FFMA.FTZ R157, R157, UR10, -R171.reuse ;  /* 0x0000000a9d9d7c23 */ /* 0x100fe200080108ab */
[--C-:B------:R-:W-:Y:S01]  /*6d70*/  FFMA.FTZ R160, R160, UR10, -R171.reuse ;  /* 0x0000000aa0a07c23 */ /* 0x100fe200080108ab */
[--C-:B------:R-:W-:Y:S01]  /*6d80*/  FFMA.FTZ R161, R161, UR10, -R171.reuse ;  /* 0x0000000aa1a17c23 */ /* 0x100fe200080108ab */
[--C-:B------:R-:W-:Y:S01]  /*6d90*/  FFMA.FTZ R164, R164, UR10, -R171.reuse ;  /* 0x0000000aa4a47c23 */ /* 0x100fe200080108ab */
[----:B------:R-:W-:Y:S01]  /*6da0*/  FFMA.FTZ R165, R165, UR10, -R171 ;  /* 0x0000000aa5a57c23 */ /* 0x000fe200080108ab */
[----:B------:R-:W-:Y:S01]  /*6db0*/  FMUL.FTZ R171, R178, UR24 ;  /* 0x00000018b2ab7c20 */ /* 0x000fe20008410000 */
[----:B------:R-:W0:Y:S01]  /*6dc0*/  MUFU.EX2 R10, R10 ;  /* 0x0000000a000a7308 */ /* 0x000e220000000800 */
[----:B------:R-:W-:-:S07]  /*6dd0*/  FMUL.FTZ R172, R179, UR24 ;  /* 0x00000018b3ac7c20 */ /* 0x000fce0008410000 */
[----:B------:R2:W3:Y:S08]  /*6de0*/  MUFU.TANH R9, R175 ;  /* 0x000000af00097308 */ /* 0x0004f00000002400 */
[----:B------:R-:W4:Y:S01]  /*6df0*/  MUFU.TANH R171, R171 ;  /* 0x000000ab00ab7308 */ /* 0x000f220000002400 */
[----:B0-----:R-:W-:Y:S01]  /*6e00*/  FFMA.FTZ R4, R10, R4, R152 ;  /* 0x000000040a047223 */ /* 0x001fe20000010098 */
[----:B------:R-:W-:Y:S01]  /*6e10*/  F2FP.F16.F32.PACK_AB R152, R11, R152 ;  /* 0x000000980b98723e */ /* 0x000fe200000000ff */
[----:B--2---:R-:W-:Y:S01]  /*6e20*/  FMUL.FTZ R175, R183, UR24 ;  /* 0x00000018b7af7c20 */ /* 0x004fe20008410000 */
[----:B------:R-:W-:Y:S01]  /*6e30*/  FMUL.FTZ R24, R24, R10 ;  /* 0x0000000a18187220 */ /* 0x000fe20000410000 */
[----:B------:R-:W-:Y:S01]  /*6e40*/  FADD.FTZ R4, R11, R4 ;  /* 0x000000040b047221 */ /* 0x000fe20000010000 */
[----:B------:R-:W-:-:S02]  /*6e50*/  IMAD.U32 R11, RZ, RZ, UR25 ;  /* 0x00000019ff0b7e24 */ /* 0x000fc4000f8e00ff */
[-C--:B------:R-:W-:Y:S01]  /*6e60*/  FMUL.FTZ R25, R25, R10.reuse ;  /* 0x0000000a19197220 */ /* 0x080fe20000410000 */
[----:B------:R-:W0:Y:S01]  /*6e70*/  MUFU.TANH R172, R172 ;  /* 0x000000ac00ac7308 */ /* 0x000e220000002400 */
[----:B---3--:R-:W-:Y:S01]  /*6e80*/  FSEL R9, R9, -INF , P6 ;  /* 0xff80000009097808 */ /* 0x008fe20003000000 */
[----:B------:R-:W-:Y:S02]  /*6e90*/  @!P1 VIADD R0, R11, 0x28c40 ;  /* 0x00028c400b009836 */ /* 0x000fe40000000000 */
[-C--:B------:R-:W-:Y:S01]  /*6ea0*/  FMUL.FTZ R28, R28, R10.reuse ;  /* 0x0000000a1c1c7220 */ /* 0x080fe20000410000 */
[-C--:B------:R-:W-:Y:S01]  /*6eb0*/  FMUL.FTZ R29, R29, R10.reuse ;  /* 0x0000000a1d1d7220 */ /* 0x080fe20000410000 */
[-C--:B------:R-:W-:Y:S01]  /*6ec0*/  FMUL.FTZ R32, R32, R10.reuse ;  /* 0x0000000a20207220 */ /* 0x080fe20000410000 */
[-C--:B------:R-:W-:Y:S01]  /*6ed0*/  FMUL.FTZ R33, R33, R10.reuse ;  /* 0x0000000a21217220 */ /* 0x080fe20000410000 */
[----:B------:R-:W-:Y:S01]  /*6ee0*/  @!P1 PRMT R0, RZ, 0x654, R0 ;  /* 0x00000654ff009816 */ /* 0x000fe20000000000 */
[----:B------:R-:W2:Y:S01]  /*6ef0*/  MUFU.TANH R175, R175 ;  /* 0x000000af00af7308 */ /* 0x000ea20000002400 */
[----:B----4-:R-:W-:Y:S01]  /*6f00*/  FSEL R171, R171, -INF , P2 ;  /* 0xff800000abab7808 */ /* 0x010fe20001000000 */
[-C--:B------:R-:W-:Y:S01]  /*6f10*/  FMUL.FTZ R36, R36, R10.reuse ;  /* 0x0000000a24247220 */ /* 0x080fe20000410000 */
[----:B------:R3:W-:Y:S01]  /*6f20*/  @!P1 SYNCS.ARRIVE.TRANS64.RED.A1T0 RZ, [R0+URZ], RZ ;  /* 0x000000ff00ff99a7 */ /* 0x0007e2000810043f */
[----:B------:R-:W-:Y:S01]  /*6f30*/  ISETP.NE.AND P2, PT, R17, RZ, PT ;  /* 0x000000ff1100720c */ /* 0x000fe20003f45270 */
[-C--:B------:R-:W-:Y:S01]  /*6f40*/  FMUL.FTZ R37, R37, R10.reuse ;  /* 0x0000000a25257220 */ /* 0x080fe20000410000 */
[-C--:B------:R-:W-:Y:S01]  /*6f50*/  FMUL.FTZ R40, R40, R10.reuse ;  /* 0x0000000a28287220 */ /* 0x080fe20000410000 */
[-C--:B------:R-:W-:Y:S01]  /*6f60*/  FMUL.FTZ R41, R41, R10.reuse ;  /* 0x0000000a29297220 */ /* 0x080fe20000410000 */
[----:B------:R-:W4:Y:S01]  /*6f70*/  MUFU.EX2 R12, R12 ;  /* 0x0000000c000c7308 */ /* 0x000f220000000800 */
[----:B0-----:R-:W-:Y:S01]  /*6f80*/  FSEL R172, R172, -INF , P3 ;  /* 0xff800000acac7808 */ /* 0x001fe20001800000 */
[----:B------:R-:W-:Y:S01]  /*6f90*/  FMUL.FTZ R44, R44, R10 ;  /* 0x0000000a2c2c7220 */ /* 0x000fe20000410000 */
[----:B---3--:R-:W-:Y:S01]  /*6fa0*/  FMNMX.FTZ R0, R154, R8, !PT ;  /* 0x000000089a007209 */ /* 0x008fe20007810000 */
[-C--:B------:R-:W-:Y:S01]  /*6fb0*/  FMUL.FTZ R45, R45, R10.reuse ;  /* 0x0000000a2d2d7220 */ /* 0x080fe20000410000 */
[-C--:B------:R-:W-:Y:S01]  /*6fc0*/  FMUL.FTZ R48, R48, R10.reuse ;  /* 0x0000000a30307220 */ /* 0x080fe20000410000 */
[----:B------:R-:W-:Y:S01]  /*6fd0*/  FMUL.FTZ R49, R49, R10 ;  /* 0x0000000a31317220 */ /* 0x000fe20000410000 */
[----:B------:R-:W-:Y:S01]  /*6fe0*/  FMNMX.FTZ R0, R155, R0, !PT ;  /* 0x000000009b007209 */ /* 0x000fe20007810000 */
[----:B------:R-:W-:Y:S01]  /*6ff0*/  MUFU.EX2 R180, R157 ;  /* 0x0000009d00b47308 */ /* 0x000fe20000000800 */
[----:B--2---:R-:W-:Y:S01]  /*7000*/  FSEL R175, R175, -INF , P5 ;  /* 0xff800000afaf7808 */ /* 0x004fe20002800000 */
[----:B------:R-:W-:Y:S01]  /*7010*/  FMUL.FTZ R52, R52, R10 ;  /* 0x0000000a34347220 */ /* 0x000fe20000410000 */
[----:B------:R-:W-:Y:S01]  /*7020*/  FMNMX.FTZ R0, R158, R0, !PT ;  /* 0x000000009e007209 */ /* 0x000fe20007810000 */
[-C--:B------:R-:W-:Y:S01]  /*7030*/  FMUL.FTZ R53, R53, R10.reuse ;  /* 0x0000000a35357220 */ /* 0x080fe20000410000 */
[-C--:B------:R-:W-:Y:S01]  /*7040*/  FMUL.FTZ R56, R56, R10.reuse ;  /* 0x0000000a38387220 */ /* 0x080fe20000410000 */
[----:B------:R-:W-:Y:S01]  /*7050*/  FMUL.FTZ R57, R57, R10 ;  /* 0x0000000a39397220 */ /* 0x000fe20000410000 */
[----:B------:R-:W-:Y:S01]  /*7060*/  FMNMX.FTZ R0, R159, R0, !PT ;  /* 0x000000009f007209 */ /* 0x000fe20007810000 */
[----:B------:R-:W0:Y:S01]  /*7070*/  MUFU.EX2 R13, R13 ;  /* 0x0000000d000d7308 */ /* 0x000e220000000800 */
[----:B----4-:R-:W-:Y:S01]  /*7080*/  FADD.FTZ R4, R12, R4 ;  /* 0x000000040c047221 */ /* 0x010fe20000010000 */
[----:B------:R-:W-:Y:S01]  /*7090*/  FMUL.FTZ R60, R60, R10 ;  /* 0x0000000a3c3c7220 */ /* 0x000fe20000410000 */
[----:B------:R-:W-:Y:S01]  /*70a0*/  FMNMX.FTZ R0, R162, R0, !PT ;  /* 0x00000000a2007209 */ /* 0x000fe20007810000 */
[-C--:B------:R-:W-:Y:S01]  /*70b0*/  FMUL.FTZ R61, R61, R10.reuse ;  /* 0x0000000a3d3d7220 */ /* 0x080fe20000410000 */
[-C--:B------:R-:W-:Y:S01]  /*70c0*/  FMUL.FTZ R64, R64, R10.reuse ;  /* 0x0000000a40407220 */ /* 0x080fe20000410000 */
[----:B------:R-:W-:Y:S01]  /*70d0*/  FMUL.FTZ R65, R65, R10 ;  /* 0x0000000a41417220 */ /* 0x000fe20000410000 */
[----:B------:R-:W-:Y:S01]  /*70e0*/  FMNMX.FTZ R0, R163, R0, !PT ;  /* 0x00000000a3007209 */ /* 0x000fe20007810000 */
[----:B------:R-:W2:Y:S01]  /*70f0*/  MUFU.EX2 R14, R14 ;  /* 0x0000000e000e7308 */ /* 0x000ea20000000800 */
[-C--:B------:R-:W-:Y:S01]  /*7100*/  FMUL.FTZ R68, R68, R10.reuse ;  /* 0x0000000a44447220 */ /* 0x080fe20000410000 */
        /* <DEDUP_REMOVED lines=15> */
[----:B--2---:R-:W-:Y:S01]  /*7200*/  FADD.FTZ R4, R14, R4 ;  /* 0x000000040e047221 */ /* 0x004fe20000010000 */
[----:B------:R-:W-:Y:S01]  /*7210*/  FMUL.FTZ R85, R85, R10 ;  /* 0x0000000a55557220 */ /* 0x000fe20000410000 */
[----:B------:R-:W-:Y:S01]  /*7220*/  FMNMX.FTZ R0, R169, R0, !PT ;  /* 0x00000000a9007209 */ /* 0x000fe20007810000 */
[-C--:B------:R-:W-:Y:S01]  /*7230*/  FMUL.FTZ R88, R88, R10.reuse ;  /* 0x0000000a58587220 */ /* 0x080fe20000410000 */
[-C--:B------:R-:W-:Y:S01]  /*7240*/  FMUL.FTZ R89, R89, R10.reuse ;  /* 0x0000000a59597220 */ /* 0x080fe20000410000 */
[----:B------:R-:W-:Y:S01]  /*7250*/  FMUL.FTZ R92, R92, R10 ;  /* 0x0000000a5c5c7220 */ /* 0x000fe20000410000 */
[----:B------:R-:W-:Y:S01]  /*7260*/  FMNMX.FTZ R0, R9, R0, !PT ;  /* 0x0000000009007209 */ /* 0x000fe20007810000 */
[----:B------:R-:W-:Y:S01]  /*7270*/  MUFU.EX2 R181, R161 ;  /* 0x000000a100b57308 */ /* 0x000fe20000000800 */
[----:B---3--:R-:W-:Y:S01]  /*7280*/  FADD.FTZ R4, R15, R4 ;  /* 0x000000040f047221 */ /* 0x008fe20000010000 */
        /* <DEDUP_REMOVED lines=15> */
[-C--:B------:R-:W-:Y:S01]  /*7380*/  FMUL.FTZ R109, R109, R10.reuse ;  /* 0x0000000a6d6d7220 */ /* 0x080fe20000410000 */
[-C--:B------:R-:W-:Y:S01]  /*7390*/  FMUL.FTZ R112, R112, R10.reuse ;  /* 0x0000000a70707220 */ /* 0x080fe20000410000 */
[-C--:B------:R-:W-:Y:S01]  /*73a0*/  FMUL.FTZ R113, R113, R10.reuse ;  /* 0x0000000a71717220 */ /* 0x080fe20000410000 */
[----:B------:R-:W3:Y:S01]  /*73b0*/  SHFL.BFLY PT, R176, R0, 0x2, 0x1f ;  /* 0x0c401f0000b07f89 */ /* 0x000ee200000e0000 */
[-C--:B------:R-:W-:Y:S01]  /*73c0*/  FMUL.FTZ R116, R116, R10.reuse ;  /* 0x0000000a74747220 */ /* 0x080fe20000410000 */
[-C--:B------:R-:W-:Y:S01]  /*73d0*/  FMUL.FTZ R117, R117, R10.reuse ;  /* 0x0000000a75757220 */ /* 0x080fe20000410000 */
[-C--:B------:R-:W-:Y:S01]  /*73e0*/  FMUL.FTZ R120, R120, R10.reuse ;  /* 0x0000000a78787220 */ /* 0x080fe20000410000 */
[----:B------:R-:W-:Y:S01]  /*73f0*/  MUFU.EX2 R179, R165 ;  /* 0x000000a500b37308 */ /* 0x000fe20000000800 */
[----:B--2---:R-:W-:Y:S01]  /*7400*/  FADD.FTZ R4, R21, R4 ;  /* 0x0000000415047221 */ /* 0x004fe20000010000 */
        /* <DEDUP_REMOVED lines=16> */
[----:B---3--:R-:W-:-:S05]  /*7510*/  FMNMX.FTZ R0, R0, R176, !PT ;  /* 0x000000b000007209 */ /* 0x008fca0007810000 */
[----:B------:R-:W0:Y:S02]  /*7520*/  SHFL.BFLY PT, R176, R0, 0x1, 0x1f ;  /* 0x0c201f0000b07f89 */ /* 0x000e2400000e0000 */
[----:B0-----:R-:W-:-:S04]  /*7530*/  FMNMX.FTZ R0, R0, R176, !PT ;  /* 0x000000b000007209 */ /* 0x001fc80007810000 */
[C---:B------:R-:W-:Y:S01]  /*7540*/  FSETP.NEU.FTZ.AND P3, PT, R0.reuse, -INF , PT ;  /* 0xff8000000000780b */ /* 0x040fe20003f7d000 */
[----:B------:R-:W-:-:S03]  /*7550*/  FMUL.FTZ R177, R0, UR10 ;  /* 0x0000000a00b17c20 */ /* 0x000fc60008410000 */
[----:B------:R-:W-:Y:S02]  /*7560*/  FSEL R176, R0, RZ, P3 ;  /* 0x000000ff00b07208 */ /* 0x000fe40001800000 */
[----:B------:R-:W-:-:S03]  /*7570*/  FSEL R177, R177, RZ, P3 ;  /* 0x000000ffb1b17208 */ /* 0x000fc60001800000 */
[----:B------:R-:W-:Y:S02]  /*7580*/  FADD.FTZ R176, -R176, R8 ;  /* 0x00000008b0b07221 */ /* 0x000fe40000010100 */
[--C-:B------:R-:W-:Y:S01]  /*7590*/  FFMA.FTZ R154, R154, UR10, -R177.reuse ;  /* 0x0000000a9a9a7c23 */ /* 0x100fe200080108b1 */
[--C-:B------:R-:W-:Y:S01]  /*75a0*/  FFMA.FTZ R155, R155, UR10, -R177.reuse ;  /* 0x0000000a9b9b7c23 */ /* 0x100fe200080108b1 */
[----:B------:R-:W-:Y:S01]  /*75b0*/  FMUL.FTZ R8, R176, UR10 ;  /* 0x0000000ab0087c20 */ /* 0x000fe20008410000 */
[----:B------:R-:W-:Y:S02]  /*75c0*/  IMAD.U32 R176, RZ, RZ, UR23 ;  /* 0x00000017ffb07e24 */ /* 0x000fe4000f8e00ff */
[--C-:B------:R-:W-:Y:S01]  /*75d0*/  FFMA.FTZ R158, R158, UR10, -R177.reuse ;  /* 0x0000000a9e9e7c23 */ /* 0x100fe200080108b1 */
[--C-:B------:R-:W-:Y:S01]  /*75e0*/  FFMA.FTZ R159, R159, UR10, -R177.reuse ;  /* 0x0000000a9f9f7c23 */ /* 0x100fe200080108b1 */
[--C-:B------:R-:W-:Y:S01]  /*75f0*/  FFMA.FTZ R178, R162, UR10, -R177.reuse ;  /* 0x0000000aa2b27c23 */ /* 0x100fe200080108b1 */
[----:B------:R-:W-:Y:S01]  /*7600*/  @!P2 IMAD R176, R176, 0x40, R16 ;  /* 0x00000040b0b0a824 */ /* 0x000fe200078e0210 */
[----:B------:R-:W0:Y:S01]  /*7610*/  MUFU.EX2 R8, R8 ;  /* 0x0000000800087308 */ /* 0x000e220000000800 */
[--C-:B------:R-:W-:Y:S01]  /*7620*/  FFMA.FTZ R163, R163, UR10, -R177.reuse ;  /* 0x0000000aa3a37c23 */ /* 0x100fe200080108b1 */
[--C-:B------:R-:W-:Y:S01]  /*7630*/  FFMA.FTZ R166, R166, UR10, -R177.reuse ;  /* 0x0000000aa6a67c23 */ /* 0x100fe200080108b1 */
[--C-:B------:R-:W-:Y:S01]  /*7640*/  FFMA.FTZ R167, R167, UR10, -R177.reuse ;  /* 0x0000000aa7a77c23 */ /* 0x100fe200080108b1 */
[----:B------:R-:W-:Y:S01]  /*7650*/  @!P2 LEA R176, R176, UR46, 0x2 ;  /* 0x0000002eb0b0ac11 */ /* 0x000fe2000f8e10ff */
[--C-:B------:R-:W-:Y:S01]  /*7660*/  FFMA.FTZ R170, R170, UR10, -R177.reuse ;  /* 0x0000000aaaaa7c23 */ /* 0x100fe200080108b1 */
[--C-:B------:R-:W-:Y:S01]  /*7670*/  FFMA.FTZ R168, R168, UR10, -R177.reuse ;  /* 0x0000000aa8a87c23 */ /* 0x100fe200080108b1 */
[--C-:B------:R-:W-:Y:S01]  /*7680*/  FFMA.FTZ R9, R9, UR10, -R177.reuse ;  /* 0x0000000a09097c23 */ /* 0x100fe200080108b1 */
[----:B------:R-:W-:Y:S01]  /*7690*/  MUFU.EX2 R155, R155 ;  /* 0x0000009b009b7308 */ /* 0x000fe20000000800 */
[----:B------:R-:W-:Y:S01]  /*76a0*/  @!P2 STS [R176+0x28800], R10 ;  /* 0x0288000ab000a388 */ /* 0x000fe20000000800 */
[--C-:B------:R-:W-:Y:S01]  /*76b0*/  FFMA.FTZ R171, R171, UR10, -R177.reuse ;  /* 0x0000000aabab7c23 */ /* 0x100fe200080108b1 */
[--C-:B------:R-:W-:Y:S01]  /*76c0*/  FFMA.FTZ R172, R172, UR10, -R177.reuse ;  /* 0x0000000aacac7c23 */ /* 0x100fe200080108b1 */
[--C-:B------:R-:W-:Y:S01]  /*76d0*/  FFMA.FTZ R174, R174, UR10, -R177.reuse ;  /* 0x0000000aaeae7c23 */ /* 0x100fe200080108b1 */
[----:B------:R-:W-:-:S03]  /*76e0*/  FFMA.FTZ R175, R175, UR10, -R177 ;  /* 0x0000000aafaf7c23 */ /* 0x000fc600080108b1 */
[----:B------:R-:W-:Y:S01]  /*76f0*/  MUFU.EX2 R157, R178 ;  /* 0x000000b2009d7308 */ /* 0x000fe20000000800 */
[----:B0-----:R0:W-:Y:S01]  /*7700*/  @!P2 STS [R176+0x28820], R8 ;  /* 0x02882008b000a388 */ /* 0x0011e20000000800 */
        /* <DEDUP_REMOVED lines=14> */
[----:B0-----:R-:W0:Y:S01]  /*77f0*/  MUFU.EX2 R176, R153 ;  /* 0x0000009900b07308 */ /* 0x001e220000000800 */
[----:B--2---:R-:W-:Y:S01]  /*7800*/  FFMA.FTZ R156, R169, UR10, -R177 ;  /* 0x0000000aa99c7c23 */ /* 0x004fe200080108b1 */
[-C--:B------:R-:W-:Y:S01]  /*7810*/  FMUL.FTZ R51, R51, R8.reuse ;  /* 0x0000000833337220 */ /* 0x080fe20000410000 */
[-C--:B------:R-:W-:Y:S01]  /*7820*/  FMUL.FTZ R54, R54, R8.reuse ;  /* 0x0000000836367220 */ /* 0x080fe20000410000 */
[-C--:B------:R-:W-:Y:S01]  /*7830*/  FMUL.FTZ R55, R55, R8.reuse ;  /* 0x0000000837377220 */ /* 0x080fe20000410000 */
[-C--:B------:R-:W-:Y:S01]  /*7840*/  FMUL.FTZ R58, R58, R8.reuse ;  /* 0x000000083a3a7220 */ /* 0x080fe20000410000 */
[-C--:B------:R-:W-:Y:S01]  /*7850*/  FMUL.FTZ R59, R59, R8.reuse ;  /* 0x000000083b3b7220 */ /* 0x080fe20000410000 */
[-C--:B------:R-:W-:Y:S01]  /*7860*/  FMUL.FTZ R62, R62, R8.reuse ;  /* 0x000000083e3e7220 */ /* 0x080fe20000410000 */
[----:B------:R2:W3:Y:S01]  /*7870*/  MUFU.EX2 R153, R154 ;  /* 0x0000009a00997308 */ /* 0x0004e20000000800 */
[-C--:B------:R-:W-:Y:S01]  /*7880*/  FMUL.FTZ R63, R63, R8.reuse ;  /* 0x000000083f3f7220 */ /* 0x080fe20000410000 */
[-C--:B------:R-:W-:Y:S01]  /*7890*/  FMUL.FTZ R66, R66, R8.reuse ;  /* 0x0000000842427220 */ /* 0x080fe20000410000 */
[-C--:B------:R-:W-:Y:S01]  /*78a0*/  FMUL.FTZ R67, R67, R8.reuse ;  /* 0x0000000843437220 */ /* 0x080fe20000410000 */
[-C--:B------:R-:W-:Y:S01]  /*78b0*/  FMUL.FTZ R70, R70, R8.reuse ;  /* 0x0000000846467220 */ /* 0x080fe20000410000 */
[-C--:B------:R-:W-:Y:S01]  /*78c0*/  FMUL.FTZ R71, R71, R8.reuse ;  /* 0x0000000847477220 */ /* 0x080fe20000410000 */
[-C--:B------:R-:W-:Y:S01]  /*78d0*/  FMUL.FTZ R74, R74, R8.reuse ;  /* 0x000000084a4a7220 */ /* 0x080fe20000410000 */
[----:B------:R-:W-:Y:S01]  /*78e0*/  FMUL.FTZ R75, R75, R8 ;  /* 0x000000084b4b7220 */ /* 0x000fe20000410000 */
[----:B------:R-:W4:Y:S01]  /*78f0*/  MUFU.EX2 R177, R160 ;  /* 0x000000a000b17308 */ /* 0x000f220000000800 */
[----:B0-----:R-:W-:Y:S01]  /*7900*/  FADD.FTZ R4, R176, R4 ;  /* 0x00000004b0047221 */ /* 0x001fe20000010000 */
[----:B--2---:R-:W-:Y:S01]  /*7910*/  F2FP.F16.F32.PACK_AB R154, R13, R12 ;  /* 0x0000000c0d9a723e */ /* 0x004fe200000000ff */
[-C--:B------:R-:W-:Y:S01]  /*7920*/  FMUL.FTZ R78, R78, R8.reuse ;  /* 0x000000084e4e7220 */ /* 0x080fe20000410000 */
[----:B------:R-:W-:Y:S01]  /*7930*/  FMUL.FTZ R79, R79, R8 ;  /* 0x000000084f4f7220 */ /* 0x000fe20000410000 */
[----:B------:R-:W-:Y:S01]  /*7940*/  FADD.FTZ R4, R162, R4 ;  /* 0x00000004a2047221 */ /* 0x000fe20000010000 */
[----:B------:R-:W-:Y:S01]  /*7950*/  F2FP.F16.F32.PACK_AB R162, R180, R162 ;  /* 0x000000a2b4a2723e */ /* 0x000fe200000000ff */
[-C--:B------:R-:W-:Y:S01]  /*7960*/  FMUL.FTZ R82, R82, R8.reuse ;  /* 0x0000000852527220 */ /* 0x080fe20000410000 */
[----:B------:R-:W-:Y:S01]  /*7970*/  MUFU.EX2 R160, R163 ;  /* 0x000000a300a07308 */ /* 0x000fe20000000800 */
[----:B---3--:R-:W-:Y:S01]  /*7980*/  FFMA.FTZ R5, R8, R5, R153 ;  /* 0x0000000508057223 */ /* 0x008fe20000010099 */
[----:B------:R-:W-:Y:S01]  /*7990*/  F2FP.F16.F32.PACK_AB R153, R155, R153 ;  /* 0x000000999b99723e */ /* 0x000fe200000000ff */
[----:B------:R-:W-:Y:S01]  /*79a0*/  FADD.FTZ R4, R180, R4 ;  /* 0x00000004b4047221 */ /* 0x000fe20000010000 */
[-C--:B------:R-:W-:Y:S01]  /*79b0*/  FMUL.FTZ R83, R83, R8.reuse ;  /* 0x0000000853537220 */ /* 0x080fe20000410000 */
[----:B------:R-:W-:Y:S01]  /*79c0*/  FADD.FTZ R5, R155, R5 ;  /* 0x000000059b057221 */ /* 0x000fe20000010000 */
[-C--:B------:R-:W-:Y:S01]  /*79d0*/  FMUL.FTZ R86, R86, R8.reuse ;  /* 0x0000000856567220 */ /* 0x080fe20000410000 */
[-C--:B------:R-:W-:Y:S01]  /*79e0*/  FMUL.FTZ R87, R87, R8.reuse ;  /* 0x0000000857577220 */ /* 0x080fe20000410000 */
[----:B------:R-:W0:Y:S01]  /*79f0*/  MUFU.EX2 R155, R158 ;  /* 0x0000009e009b7308 */ /* 0x000e220000000800 */
[----:B----4-:R-:W-:Y:S01]  /*7a00*/  FADD.FTZ R4, R177, R4 ;  /* 0x00000004b1047221 */ /* 0x010fe20000010000 */
[-C--:B------:R-:W-:Y:S01]  /*7a10*/  FMUL.FTZ R90, R90, R8.reuse ;  /* 0x000000085a5a7220 */ /* 0x080fe20000410000 */
[-C--:B------:R-:W-:Y:S01]  /*7a20*/  FMUL.FTZ R91, R91, R8.reuse ;  /* 0x000000085b5b7220 */ /* 0x080fe20000410000 */
[-C--:B------:R-:W-:Y:S01]  /*7a30*/  FMUL.FTZ R94, R94, R8.reuse ;  /* 0x000000085e5e7220 */ /* 0x080fe20000410000 */
[----:B------:R-:W-:Y:S01]  /*7a40*/  FADD.FTZ R4, R181, R4 ;  /* 0x00000004b5047221 */ /* 0x000fe20000010000 */
        /* <DEDUP_REMOVED lines=21> */
[----:B------:R-:W-:Y:S01]  /*7ba0*/  BAR.SYNC.DEFER_BLOCKING 0xf, 0x100 ;  /* 0x03c4000000007b1d */ /* 0x000fe20000010000 */
[----:B------:R-:W-:Y:S01]  /*7bb0*/  F2FP.F16.F32.PACK_AB R158, R21, R20 ;  /* 0x00000014159e723e */ /* 0x000fe200000000ff */
[----:B------:R-:W-:Y:S01]  /*7bc0*/  FADD.FTZ R5, R157, R5 ;  /* 0x000000059d057221 */ /* 0x000fe20000010000 */
[----:B------:R-:W-:Y:S01]  /*7bd0*/  F2FP.F16.F32.PACK_AB R157, R160, R157 ;  /* 0x0000009da09d723e */ /* 0x000fe200000000ff */
[-C--:B------:R-:W-:Y:S01]  /*7be0*/  FMUL.FTZ R126, R126, R8.reuse ;  /* 0x000000087e7e7220 */ /* 0x080fe20000410000 */
[-C--:B------:R-:W-:Y:S01]  /*7bf0*/  FMUL.FTZ R127, R127, R8.reuse ;  /* 0x000000087f7f7220 */ /* 0x080fe20000410000 */
[----:B------:R-:W2:Y:S01]  /*7c00*/  MUFU.EX2 R161, R170 ;  /* 0x000000aa00a17308 */ /* 0x000ea20000000800 */
[----:B------:R-:W-:Y:S01]  /*7c10*/  FADD.FTZ R5, R160, R5 ;  /* 0x00000005a0057221 */ /* 0x000fe20000010000 */
[----:B------:R-:W-:Y:S01]  /*7c20*/  F2FP.F16.F32.PACK_AB R160, R176, R173 ;  /* 0x000000adb0a0723e */ /* 0x000fe200000000ff */
[-C--:B------:R-:W-:Y:S01]  /*7c30*/  FMUL.FTZ R130, R130, R8.reuse ;  /* 0x0000000882827220 */ /* 0x080fe20000410000 */
[-C--:B------:R-:W-:Y:S01]  /*7c40*/  FMUL.FTZ R131, R131, R8.reuse ;  /* 0x0000000883837220 */ /* 0x080fe20000410000 */
[----:B---3--:R-:W-:Y:S01]  /*7c50*/  FADD.FTZ R5, R159, R5 ;  /* 0x000000059f057221 */ /* 0x008fe20000010000 */
        /* <DEDUP_REMOVED lines=10> */
[----:B------:R0:W4:Y:S01]  /*7d00*/  MUFU.EX2 R163, R156 ;  /* 0x0000009c00a37308 */ /* 0x0001220000000800 */
[----:B--2---:R-:W-:Y:S01]  /*7d10*/  FADD.FTZ R5, R161, R5 ;  /* 0x00000005a1057221 */ /* 0x004fe20000010000 */
[----:B------:R2:W-:Y:S01]  /*7d20*/  STSM.16.M88.4 [R19+0x26800], R152 ;  /* 0x0268009813007844 */ /* 0x0005e20000000200 */
[-C--:B------:R-:W-:Y:S01]  /*7d30*/  FMUL.FTZ R147, R147, R8.reuse ;  /* 0x0000000893937220 */ /* 0x080fe20000410000 */
[-C--:B------:R-:W-:Y:S01]  /*7d40*/  FMUL.FTZ R150, R150, R8.reuse ;  /* 0x0000000896967220 */ /* 0x080fe20000410000 */
[----:B------:R-:W-:-:S03]  /*7d50*/  FMUL.FTZ R151, R151, R8 ;  /* 0x0000000897977220 */ /* 0x000fc60000410000 */
[----:B------:R-:W5:Y:S01]  /*7d60*/  MUFU.EX2 R9, R9 ;  /* 0x0000000900097308 */ /* 0x000f620000000800 */
[C---:B---3--:R-:W-:Y:S01]  /*7d70*/  FADD.FTZ R5, R168.reuse, R5 ;  /* 0x00000005a8057221 */ /* 0x048fe20000010000 */
[----:B0-----:R-:W-:Y:S02]  /*7d80*/  F2FP.F16.F32.PACK_AB R156, R15, R14 ;  /* 0x0000000e0f9c723e */ /* 0x001fe400000000ff */
[----:B------:R-:W-:-:S03]  /*7d90*/  F2FP.F16.F32.PACK_AB R161, R168, R161 ;  /* 0x000000a1a8a1723e */ /* 0x000fc600000000ff */
[----:B------:R2:W-:Y:S01]  /*7da0*/  STSM.16.M88.4 [R184], R156 ;  /* 0x0000009cb8007844 */ /* 0x0005e20000000200 */
[----:B------:R-:W0:Y:S01]  /*7db0*/  MUFU.EX2 R165, R171 ;  /* 0x000000ab00a57308 */ /* 0x000e220000000800 */
[----:B----4-:R-:W-:-:S07]  /*7dc0*/  FADD.FTZ R5, R163, R5 ;  /* 0x00000005a3057221 */ /* 0x010fce0000010000 */
[----:B------:R-:W3:Y:S01]  /*7dd0*/  MUFU.EX2 R172, R172 ;  /* 0x000000ac00ac7308 */ /* 0x000ee20000000800 */
[C---:B-----5:R-:W-:Y:S01]  /*7de0*/  FADD.FTZ R5, R9.reuse, R5 ;  /* 0x0000000509057221 */ /* 0x060fe20000010000 */
[----:B------:R-:W-:-:S05]  /*7df0*/  F2FP.F16.F32.PACK_AB R163, R9, R163 ;  /* 0x000000a309a3723e */ /* 0x000fca00000000ff */
[----:B------:R2:W-:Y:S01]  /*7e00*/  STSM.16.M88.4 [R22], R160 ;  /* 0x000000a016007844 */ /* 0x0005e20000000200 */
[----:B------:R-:W4:Y:S01]  /*7e10*/  MUFU.EX2 R167, R174 ;  /* 0x000000ae00a77308 */ /* 0x000f220000000800 */
[----:B0-----:R-:W-:-:S07]  /*7e20*/  FADD.FTZ R5, R165, R5 ;  /* 0x00000005a5057221 */ /* 0x001fce0000010000 */
[----:B------:R0:W5:Y:S01]  /*7e30*/  MUFU.EX2 R169, R164 ;  /* 0x000000a400a97308 */ /* 0x0001620000000800 */
[C---:B---3--:R-:W-:Y:S01]  /*7e40*/  FADD.FTZ R5, R172.reuse, R5 ;  /* 0x00000005ac057221 */ /* 0x048fe20000010000 */
[----:B------:R-:W-:-:S06]  /*7e50*/  F2FP.F16.F32.PACK_AB R165, R172, R165 ;  /* 0x000000a5aca5723e */ /* 0x000fcc00000000ff */
[----:B------:R-:W3:Y:S01]  /*7e60*/  MUFU.EX2 R175, R175 ;  /* 0x000000af00af7308 */ /* 0x000ee20000000800 */
[----:B----4-:R-:W-:Y:S01]  /*7e70*/  FADD.FTZ R5, R167, R5 ;  /* 0x00000005a7057221 */ /* 0x010fe20000010000 */
[----:B0-----:R-:W-:Y:S02]  /*7e80*/  F2FP.F16.F32.PACK_AB R164, R181, R177 ;  /* 0x000000b1b5a4723e */ /* 0x001fe400000000ff */
[----:B-----5:R-:W-:Y:S01]  /*7e90*/  F2FP.F16.F32.PACK_AB R166, R179, R169 ;  /* 0x000000a9b3a6723e */ /* 0x020fe200000000ff */
[----:B------:R-:W-:-:S04]  /*7ea0*/  FADD.FTZ R4, R169, R4 ;  /* 0x00000004a9047221 */ /* 0x000fc80000010000 */
[----:B------:R-:W-:Y:S01]  /*7eb0*/  FADD.FTZ R4, R179, R4 ;  /* 0x00000004b3047221 */ /* 0x000fe20000010000 */
[C---:B---3--:R-:W-:Y:S01]  /*7ec0*/  F2FP.F16.F32.PACK_AB R167, R175.reuse, R167 ;  /* 0x000000a7afa7723e */ /* 0x048fe200000000ff */
[----:B------:R-:W-:-:S04]  /*7ed0*/  FADD.FTZ R5, R175, R5 ;  /* 0x00000005af057221 */ /* 0x000fc80000010000 */
[----:B------:R2:W-:Y:S01]  /*7ee0*/  STSM.16.M88.4 [R23], R164 ;  /* 0x000000a417007844 */ /* 0x0005e20000000200 */
[----:B------:R-:W-:Y:S05]  /*7ef0*/  @!P0 BRA `(.L_x_7603) ;  /* 0x0000000000048947 */ /* 0x000fea0003800000 */
[----:B------:R-:W-:Y:S01]  /*7f00*/  BPT.TRAP 0x1 ;  /* 0x000000040000795c */ /* 0x000fe20000300000 */
.L_x_7603:
[----:B------:R0:W3:Y:S01]  /*7f10*/  SYNCS.PHASECHK.TRANS64.TRYWAIT P2, [UR25+0x28c50], R7 ;  /* 0x028c5007ff0075a7 */ /* 0x0000e20008040159 */
[----:B------:R-:W-:Y:S05]  /*7f20*/  @!P0 BRA `(.L_x_7604) ;  /* 0x0000000000048947 */ /* 0x000fea0003800000 */
[----:B------:R-:W-:Y:S01]  /*7f30*/  BPT.TRAP 0x1 ;  /* 0x000000040000795c */ /* 0x000fe20000300000 */
.L_x_7604:
[----:B---3--:R-:W-:Y:S05]  /*7f40*/  @P2 BRA `(.L_x_7605) ;  /* 0x0000000000082947 */ /* 0x008fea0003800000 */
[----:B------:R-:W3:Y:S02]  /*7f50*/  SYNCS.PHASECHK.TRANS64.TRYWAIT P2, [UR25+0x28c50], R7 ;  /* 0x028c5007ff0075a7 */ /* 0x000ee40008040159 */
[----:B---3--:R-:W-:Y:S05]  /*7f60*/  @!P2 BRA `(.L_x_7606) ;  /* 0x000000f00074a947 */ /* 0x008fea0003800000 */
.L_x_7605:
[----:B------:R-:W-:Y:S01]  /*7f70*/  ULEA UR11, UR37, UR50, 0xc ;  /* 0x00000032250b7291 */ /* 0x000fe2000f8e603f */
[----:B------:R-:W-:Y:S01]  /*7f80*/  WARPGROUP.ARRIVE ;  /* 0x00000000000079c5 */ /* 0x000fe20000000000 */
[----:B------:R-:W-:Y:S01]  /*7f90*/  UMOV UR7, 0x40000040 ;  /* 0x4000004000077882 */ /* 0x000fe20000000000 */
[----:B------:R-:W-:Y:S01]  /*7fa0*/  UISETP.GT.AND UP1, UPT, UR21, UR20, UPT ;  /* 0x000000141500728c */ /* 0x000fe2000bf24270 */
[----:B---3--:R-:W-:Y:S01]  /*7fb0*/  @!P1 VIADD R11, R11, 0x28c60 ;  /* 0x00028c600b0b9836 */ /* 0x008fe20000000000 */
        /* <DEDUP_REMOVED lines=36> */
[----:B------:R-:W-:Y:S05]  /*8200*/  @P2 BRA `(.L_x_7607) ;  /* 0xffffffdc00602947 */ /* 0x000fea000383ffff */
.L_x_7598:
        /* <DEDUP_REMOVED lines=8> */
.L_x_7617:
[----:B------:R-:W-:-:S04]  /*8290*/  UIADD3 UR37, UR22, 0x1, URZ ;  /* 0x0000000116257890 */ /* 0x000fc8000fffe03f */
[----:B------:R-:W-:-:S04]  /*82a0*/  UISETP.NE.AND UP0, UPT, UR37, 0x2, UPT ;  /* 0x000000022500788c */ /* 0x000fc8000bf05270 */
[----:B------:R-:W-:Y:S02]  /*82b0*/  USEL UR6, URZ, 0x1, UP0 ;  /* 0x000000013f067887 */ /* 0x000fe40008000000 */
[----:B------:R-:W-:Y:S02]  /*82c0*/  USEL UR37, UR37, URZ, UP0 ;  /* 0x0000003f25257287 */ /* 0x000fe40008000000 */
[----:B------:R-:W-:Y:S01]  /*82d0*/  ULOP3.LUT UR38, UR38, UR6, URZ, 0x3c, !UPT ;  /* 0x0000000626267292 */ /* 0x000fe2000f8e3c3f */
[----:B------:R-:W-:Y:S11]  /*82e0*/  @!P0 BRA `(.L_x_7609) ;  /* 0x0000000000048947 */ /* 0x000ff60003800000 */
[----:B------:R-:W-:Y:S01]  /*82f0*/  BPT.TRAP 0x1 ;  /* 0x000000040000795c */ /* 0x000fe20000300000 */
.L_x_7609:
[----:B------:R-:W-:Y:S01]  /*8300*/  ULEA UR24, UR37, UR46, 0x3 ;  /* 0x0000002e25187291 */ /* 0x000fe2000f8e183f */
[----:B01----:R-:W-:-:S05]  /*8310*/  IMAD.U32 R7, RZ, RZ, UR38 ;  /* 0x00000026ff077e24 */ /* 0x003fca000f8e00ff */
[----:B------:R-:W-:-:S04]  /*8320*/  SHF.L.U32 R7, R7, 0x1f, RZ ;  /* 0x0000001f07077819 */ /* 0x000fc800000006ff */
[----:B------:R0:W1:Y:S01]  /*8330*/  SYNCS.PHASECHK.TRANS64.TRYWAIT P2, [UR24+0x28c30], R7 ;  /* 0x028c3007ff0075a7 */ /* 0x0000620008040158 */
[----:B------:R-:W-:Y:S05]  /*8340*/  @!P0 BRA `(.L_x_7610) ;  /* 0x0000000000048947 */ /* 0x000fea0003800000 */
[----:B------:R-:W-:Y:S01]  /*8350*/  BPT.TRAP 0x1 ;  /* 0x000000040000795c */ /* 0x000fe20000300000 */
.L_x_7610:
[----:B-1----:R-:W-:Y:S05]  /*8360*/  @P2 BRA `(.L_x_7611) ;  /* 0x0000000000082947 */ /* 0x002fea0003800000 */
[----:B------:R-:W1:Y:S02]  /*8370*/  SYNCS.PHASECHK.TRANS64.TRYWAIT P2, [UR24+0x28c30], R7 ;  /* 0x028c3007ff0075a7 */ /* 0x000e640008040158 */
[----:B-1----:R-:W-:Y:S05]  /*8380*/  @!P2 BRA `(.L_x_7612) ;  /* 0x000000ec0080a947 */ /* 0x002fea0003800000 */
.L_x_7611:
[----:B------:R-:W-:Y:S01]  /*8390*/  R2UR UR18, R3 ;  /* 0x00000000031272ca */ /* 0x000fe200000e0000 */
[----:B--2---:R-:W-:Y:S01]  /*83a0*/  WARPGROUP.ARRIVE ;  /* 0x00000000000079c5 */ /* 0x004fe20000000000 */
        /* <DEDUP_REMOVED lines=21> */
[----:B-1----:R-:W-:Y:S01]  /*8500*/  FMUL.FTZ R0, R152, UR23 ;  /* 0x0000001798007c20 */ /* 0x002fe20008410000 */
[----:B------:R-:W-:Y:S01]  /*8510*/  FMUL.FTZ R10, R153, UR23 ;  /* 0x00000017990a7c20 */ /* 0x000fe20008410000 */
[----:B---3--:R-:W-:Y:S01]  /*8520*/  FMUL.FTZ R11, R156, UR23 ;  /* 0x000000179c0b7c20 */ /* 0x008fe20008410000 */
        /* <DEDUP_REMOVED lines=365> */
.L_x_7613:
[----:B------:R1:W2:Y:S01]  /*9c00*/  SYNCS.PHASECHK.TRANS64.TRYWAIT P2, [UR24+0x28c50], R7 ;  /* 0x028c5007ff0075a7 */ /* 0x0002a20008040158 */
[----:B------:R-:W-:Y:S05]  /*9c10*/  @!P0 BRA `(.L_x_7614) ;  /* 0x0000000000048947 */ /* 0x000fea0003800000 */
[----:B------:R-:W-:Y:S01]  /*9c20*/  BPT.TRAP 0x1 ;  /* 0x000000040000795c */ /* 0x000fe20000300000 */
.L_x_7614:
[----:B--2---:R-:W-:Y:S05]  /*9c30*/  @P2 BRA `(.L_x_7615) ;  /* 0x0000000000082947 */ /* 0x004fea0003800000 */
[----:B------:R-:W2:Y:S02]  /*9c40*/  SYNCS.PHASECHK.TRANS64.TRYWAIT P2, [UR24+0x28c50], R7 ;  /* 0x028c5007ff0075a7 */ /* 0x000ea40008040158 */
[----:B--2---:R-:W-:Y:S05]  /*9c50*/  @!P2 BRA `(.L_x_7616) ;  /* 0x000000d40064a947 */ /* 0x004fea0003800000 */
.L_x_7615:
        /* <DEDUP_REMOVED lines=42> */
.L_x_7608:
[----:B------:R-:W4:Y:S01]  /*9f00*/  SHFL.BFLY PT, R3, R4, 0x2, 0x1f ;  /* 0x0c401f0004037f89 */ /* 0x000f2200000e0000 */
[----:B------:R-:W-:Y:S08]  /*9f10*/  BAR.ARV 0x8, 0x100 ;  /* 0x0204000000007b1d */ /* 0x000ff00000002000 */
[----:B------:R-:W-:Y:S01]  /*9f20*/  BAR.SYNC.DEFER_BLOCKING 0xf, 0x100 ;  /* 0x03c4000000007b1d */ /* 0x000fe20000010000 */
[----:B------:R-:W-:Y:S01]  /*9f30*/  ISETP.NE.AND P2, PT, R17, RZ, PT ;  /* 0x000000ff1100720c */ /* 0x000fe20003f45270 */
[----:B------:R-:W-:Y:S01]  /*9f40*/  IMAD.MOV.U32 R13, RZ, RZ, -0x800000 ;  /* 0xff800000ff0d7424 */ /* 0x000fe200078e00ff */
[----:B------:R-:W-:Y:S01]  /*9f50*/  UIADD3 UR47, UR47, 0x1, URZ ;  /* 0x000000012f2f7890 */ /* 0x000fe2000fffe03f */
[----:B------:R-:W-:-:S02]  /*9f60*/  IMAD.MOV.U32 R12, RZ, RZ, -0x800000 ;  /* 0xff800000ff0c7424 */ /* 0x000fc400078e00ff */
[----:B------:R-:W5:Y:S01]  /*9f70*/  SHFL.BFLY PT, R10, R5, 0x2, 0x1f ;  /* 0x0c401f00050a7f89 */ /* 0x000f6200000e0000 */
[----:B----4-:R-:W-:Y:S01]  /*9f80*/  FADD.FTZ R3, R3, R4 ;  /* 0x0000000403037221 */ /* 0x010fe20000010000 */
[----:B------:R-:W-:-:S04]  /*9f90*/  IMAD.MOV.U32 R4, RZ, RZ, RZ ;  /* 0x000000ffff047224 */ /* 0x000fc800078e00ff */
[----:B------:R-:W4:Y:S01]  /*9fa0*/  SHFL.BFLY PT, R8, R3, 0x1, 0x1f ;  /* 0x0c201f0003087f89 */ /* 0x000f2200000e0000 */
[----:B-----5:R-:W-:Y:S01]  /*9fb0*/  FADD.FTZ R10, R10, R5 ;  /* 0x000000050a0a7221 */ /* 0x020fe20000010000 */
[----:B------:R-:W-:-:S04]  /*9fc0*/  IMAD.U32 R5, RZ, RZ, UR10 ;  /* 0x0000000aff057e24 */ /* 0x000fc8000f8e00ff */
[----:B01----:R-:W0:Y:S01]  /*9fd0*/  SHFL.BFLY PT, R7, R10, 0x1, 0x1f ;  /* 0x0c201f000a077f89 */ /* 0x003e2200000e0000 */
[----:B----4-:R-:W-:Y:S01]  /*9fe0*/  FADD.FTZ R9, R3, R8 ;  /* 0x0000000803097221 */ /* 0x010fe20000010000 */
        /* <DEDUP_REMOVED lines=82> */
[----:B----4-:R-:W-:Y:S01]  /*a510*/  IMAD.U32 R4, RZ, RZ, UR10 ;  /* 0x0000000aff047e24 */ /* 0x010fe2000f8e00ff */
        /* <DEDUP_REMOVED lines=72> */
.L_x_7578:
        /* <DEDUP_REMOVED lines=12> */
[----:B------:R-:W4:Y:S01]  /*aa60*/  LDL R0, [R1+0x54] ;  /* 0x0000540001007983 */ /* 0x000f220000100800 */
        /* <DEDUP_REMOVED lines=8> */
[----:B---3--:R-:W-:Y:S01]  /*aaf0*/  F2FP.F16.F32.PACK_AB R11, R39, R38 ;  /* 0x00000026270b723e */ /* 0x008fe200000000ff */
[----:B------:R-:W-:Y:S01]  /*ab00*/  UMOV UR10, UR46 ;  /* 0x0000002e000a7c82 */ /* 0x000fe20008000000 */
[----:B0-----:R-:W-:Y:S01]  /*ab10*/  UMOV UR11, UR4 ;  /* 0x00000004000b7c82 */ /* 0x001fe20008000000 */
[----:B------:R-:W-:Y:S01]  /*ab20*/  ULDC UR4, c[0x0][0xad4] ;  /* 0x0002b50000047ab9 */ /* 0x000fe20000000800 */
[----:B------:R-:W-:-:S02]  /*ab30*/  IMAD.U32 R14, RZ, RZ, UR10 ;  /* 0x0000000aff0e7e24 */ /* 0x000fc4000f8e00ff */
[----:B------:R-:W-:Y:S01]  /*ab40*/  IMAD.U32 R15, RZ, RZ, UR11 ;  /* 0x0000000bff0f7e24 */ /* 0x000fe2000f8e00ff */
[----:B------:R-:W-:Y:S02]  /*ab50*/  ULDC.64 UR10, c[0x0][0xc08] ;  /* 0x00030200000a7ab9 */ /* 0x000fe40000000a00 */
[----:B------:R-:W-:-:S04]  /*ab60*/  UISETP.NE.U32.AND UP0, UPT, UR10, URZ, UPT ;  /* 0x0000003f0a00728c */ /* 0x000fc8000bf05070 */
[----:B------:R-:W-:Y:S01]  /*ab70*/  UISETP.NE.AND.EX UP0, UPT, UR11, URZ, UPT, UP0 ;  /* 0x0000003f0b00728c */ /* 0x000fe2000bf05300 */
[----:B------:R-:W-:Y:S05]  /*ab80*/  BAR.SYNC.DEFER_BLOCKING 0x1, 0x100 ;  /* 0x0044000000007b1d */ /* 0x000fea0000010000 */
[----:B------:R-:W-:-:S05]  /*ab90*/  PLOP3.LUT P1, PT, PT, PT, UP0, 0x80, 0x0 ;  /* 0x000000000000781c */ /* 0x000fca0003f2f008 */
[----:B------:R-:W-:-:S04]  /*aba0*/  @UP0 ULEA UR10, UP1, UR45, UR10, 0x2 ;  /* 0x0000000a2d0a0291 */ /* 0x000fc8000f82103f */
[----:B------:R-:W-:Y:S01]  /*abb0*/  @UP0 ULEA.HI.X UR11, UR45, UR11, UR44, 0x2, UP1 ;  /* 0x0000000b2d0b0291 */ /* 0x000fe200088f142c */
[----:B----4-:R-:W-:-:S03]  /*abc0*/  IMAD.WIDE R20, R0, 0x2, R14 ;  /* 0x0000000200147825 */ /* 0x010fc600078e020e */
        /* <DEDUP_REMOVED lines=172> */
[----:B0-----:R-:W-:Y:S02]  /*b690*/  IMAD.U32 R4, RZ, RZ, UR10 ;  /* 0x0000000aff047e24 */ /* 0x001fe4000f8e00ff */
[----:B------:R-:W-:Y:S01]  /*b6a0*/  IMAD.U32 R5, RZ, RZ, UR11 ;  /* 0x0000000bff057e24 */ /* 0x000fe2000f8e00ff */
[----:B------:R-:W-:Y:S06]  /*b6b0*/  BAR.SYNC.DEFER_BLOCKING 0x1, 0x100 ;  /* 0x0044000000007b1d */ /* 0x000fec0000010000 */
[----:B------:R0:W3:Y:S02]  /*b6c0*/  @P1 LDG.E R3, desc[UR40][R4.64] ;  /* 0x0000002804031981 */ /* 0x0000e4000c1e1900 */
[----:B0-----:R-:W-:-:S02]  /*b6d0*/  IMAD.U32 R4, RZ, RZ, UR12 ;  /* 0x0000000cff047e24 */ /* 0x001fc4000f8e00ff */
[----:B------:R-:W-:-:S05]  /*b6e0*/  IMAD.U32 R5, RZ, RZ, UR13 ;  /* 0x0000000dff057e24 */ /* 0x000fca000f8e00ff */
[----:B------:R0:W5:Y:S01]  /*b6f0*/  @P0 LDG.E R0, desc[UR40][R4.64] ;  /* 0x0000002804000981 */ /* 0x000162000c1e1900 */
[----:B------:R-:W-:Y:S01]  /*b700*/  UISETP.NE.AND UP0, UPT, UR9, URZ, UPT ;  /* 0x0000003f0900728c */ /* 0x000fe2000bf05270 */
[----:B------:R-:W-:Y:S01]  /*b710*/  ULDC UR8, c[0x0][0xa88] ;  /* 0x0002a20000087ab9 */ /* 0x000fe20000000800 */
[----:B------:R-:W-:Y:S02]  /*b720*/  ULOP3.LUT UR43, UR43, 0xff, URZ, 0xc0, !UPT ;  /* 0x000000ff2b2b7892 */ /* 0x000fe4000f8ec03f */
[----:B------:R-:W-:Y:S01]  /*b730*/  USEL UR10, UR9, UR4, UP0 ;  /* 0x00000004090a7287 */ /* 0x000fe20008000000 */
[----:B---3--:R-:W-:Y:S01]  /*b740*/  @P1 R2UR UR8, R3 ;  /* 0x00000000030812ca */ /* 0x008fe200000e0000 */
[----:B0-----:R-:W-:-:S14]  /*b750*/  @P1 BRA `(.L_x_7620) ;  /* 0x0000000000281947 */ /* 0x001fdc0003800000 */
        /* <DEDUP_REMOVED lines=10> */
.L_x_7620:
        /* <DEDUP_REMOVED lines=16> */
[----:B------:R-:W-:Y:S02]  /*b900*/  UISETP.NE.U32.AND UP0, UPT, UR14, URZ, UPT ;  /* 0x0000003f0e00728c */ /* 0x000fe4000bf05070 */
[----:B------:R-:W-:Y:S01]  /*b910*/  USEL UR18, UR18, 0x978, UP1 ;  /* 0x0000097812127887 */ /* 0x000fe20008800000 */
[----:B------:R-:W-:Y:S01]  /*b920*/  IMAD.MOV.U32 R3, RZ, RZ, R9 ;  /* 0x000000ffff037224 */ /* 0x000fe200078e0009 */
[----:B------:R-:W-:Y:S02]  /*b930*/  UISETP.NE.AND.EX UP0, UPT, UR15, URZ, UPT, UP0 ;  /* 0x0000003f0f00728c */ /* 0x000fe4000bf05300 */
[----:B------:R-:W-:-:S02]  /*b940*/  USEL UR16, UR43, URZ, UP1 ;  /* 0x0000003f2b107287 */ /* 0x000fc40008800000 */
[----:B------:R-:W-:Y:S02]  /*b950*/  USEL UR45, UR45, URZ, !UP0 ;  /* 0x0000003f2d2d7287 */ /* 0x000fe4000c000000 */
[----:B------:R-:W-:-:S04]  /*b960*/  USEL UR44, UR44, URZ, !UP0 ;  /* 0x0000003f2c2c7287 */ /* 0x000fc8000c000000 */
[----:B------:R-:W-:Y:S01]  /*b970*/  ULDC.64 UR14, c[0x0][UR18+0x228] ;  /* 0x00008a00120e7abb */ /* 0x000fe20008000a00 */
[----:B------:R-:W-:Y:S01]  /*b980*/  ULDC.64 UR12, c[0x0][UR18+0x220] ;  /* 0x00008800120c7abb */ /* 0x000fe20008000a00 */
[----:B------:R-:W-:Y:S02]  /*b990*/  UIMAD.WIDE.U32 UR20, UR14, UR16, URZ ;  /* 0x000000100e1472a5 */ /* 0x000fe4000f8e003f */
[----:B------:R-:W-:Y:S01]  /*b9a0*/  UIMAD UR19, UR15, UR16, URZ ;  /* 0x000000100f1372a4 */ /* 0x000fe2000f8e023f */
[----:B0-----:R-:W-:Y:S01]  /*b9b0*/  ISETP.NE.AND P0, PT, R0, 0x1, PT ;  /* 0x000000010000780c */ /* 0x001fe20003f05270 */
[----:B------:R-:W-:Y:S01]  /*b9c0*/  UIMAD.WIDE.U32 UR14, UR12, UR45, URZ ;  /* 0x0000002d0c0e72a5 */ /* 0x000fe2000f8e003f */
[----:B------:R-:W-:Y:S01]  /*b9d0*/  ULDC.64 UR10, c[0x0][UR18+0x218] ;  /* 0x00008600120a7abb */ /* 0x000fe20008000a00 */
[----:B------:R-:W-:Y:S02]  /*b9e0*/  UIMAD UR45, UR13, UR45, URZ ;  /* 0x0000002d0d2d72a4 */ /* 0x000fe4000f8e023f */
[----:B------:R-:W-:-:S02]  /*b9f0*/  UIMAD.WIDE.U32 UR16, UR10, UR42, URZ ;  /* 0x0000002a0a1072a5 */ /* 0x000fc4000f8e003f */
[----:B------:R-:W-:Y:S02]  /*ba00*/  UIMAD UR10, UR11, UR42, URZ ;  /* 0x0000002a0b0a72a4 */ /* 0x000fe4000f8e023f */
[----:B------:R-:W-:Y:S02]  /*ba10*/  UIMAD UR44, UR12, UR44, UR45 ;  /* 0x0000002c0c2c72a4 */ /* 0x000fe4000f8e022d */
[----:B------:R-:W-:Y:S02]  /*ba20*/  UIADD3 UR19, UR21, UR19, URZ ;  /* 0x0000001315137290 */ /* 0x000fe4000fffe03f */
[----:B------:R-:W0:Y:S01]  /*ba30*/  @P0 LDC R4, c[0x0][0xbec] ;  /* 0x0002fb00ff040b82 */ /* 0x000e220000000800 */
[----:B------:R-:W-:Y:S02]  /*ba40*/  UIADD3 UR11, UR17, UR10, URZ ;  /* 0x0000000a110b7290 */ /* 0x000fe4000fffe03f */
[----:B------:R-:W-:Y:S02]  /*ba50*/  UIADD3 UR16, UP0, UP2, UR14, UR16, UR4 ;  /* 0x000000100e107290 */ /* 0x000fe4000fa1e004 */
[----:B------:R-:W-:Y:S01]  /*ba60*/  UIADD3 UR10, UR15, UR44, URZ ;  /* 0x0000002c0f0a7290 */ /* 0x000fe2000fffe03f */
[----:B------:R-:W-:-:S02]  /*ba70*/  IMAD.U32 R6, RZ, RZ, UR19 ;  /* 0x00000013ff067e24 */ /* 0x000fc4000f8e00ff */
[----:B------:R-:W1:Y:S01]  /*ba80*/  @P0 LDC R5, c[0x0][0xbf0] ;  /* 0x0002fc00ff050b82 */ /* 0x000e620000000800 */
[----:B------:R-:W-:Y:S01]  /*ba90*/  UIADD3.X UR10, UR10, UR11, UR22, UP0, UP2 ;  /* 0x0000000b0a0a7290 */ /* 0x000fe200087e4416 */
[----:B0-----:R-:W-:-:S05]  /*baa0*/  @P0 IMAD.HI.U32 R4, R9, R4, RZ ;  /* 0x0000000409040227 */ /* 0x001fca00078e00ff */
[----:B-1----:R-:W-:Y:S01]  /*bab0*/  @P0 SHF.R.U32.HI R3, RZ, R5, R4 ;  /* 0x00000005ff030219 */ /* 0x002fe20000011604 */
[----:B------:R-:W-:-:S04]  /*bac0*/  IMAD.U32 R4, RZ, RZ, UR20 ;  /* 0x00000014ff047e24 */ /* 0x000fc8000f8e00ff */
[--C-:B------:R-:W-:Y:S01]  /*bad0*/  IMAD.MOV R7, RZ, RZ, -R3.reuse ;  /* 0x000000ffff077224 */ /* 0x100fe200078e0a03 */
[----:B------:R-:W-:Y:S02]  /*bae0*/  IADD3 R4, P0, P2, R3, UR16, R4 ;  /* 0x0000001003047c10 */ /* 0x000fe4000fa1e004 */
[----:B------:R-:W-:Y:S01]  /*baf0*/  SHF.R.S32.HI R3, RZ, 0x1f, R3 ;  /* 0x0000001fff037819 */ /* 0x000fe20000011403 */
[C---:B------:R-:W-:Y:S02]  /*bb00*/  IMAD R7, R0.reuse, R7, R9 ;  /* 0x0000000700077224 */ /* 0x040fe400078e0209 */
[----:B------:R-:W-:Y:S01]  /*bb10*/  IMAD R9, R0, UR8, RZ ;  /* 0x0000000800097c24 */ /* 0x000fe2000f8e02ff */
[----:B------:R-:W-:Y:S01]  /*bb20*/  IADD3.X R5, R3, UR10, R6, P0, P2 ;  /* 0x0000000a03057c10 */ /* 0x000fe200087e4406 */
[----:B------:R-:W-:Y:S01]  /*bb30*/  ULDC.64 UR10, c[0x0][UR18+0x210] ;  /* 0x00008400120a7abb */ /* 0x000fe20008000a00 */
[----:B------:R-:W-:Y:S01]  /*bb40*/  SHF.R.S32.HI R3, RZ, 0x1f, R7 ;  /* 0x0000001fff037819 */ /* 0x000fe20000011407 */
[----:B------:R-:W-:-:S02]  /*bb50*/  IMAD R6, R7, UR11, RZ ;  /* 0x0000000b07067c24 */ /* 0x000fc4000f8e02ff */
[----:B------:R-:W-:-:S04]  /*bb60*/  IMAD.WIDE.U32 R4, R7, UR10, R4 ;  /* 0x0000000a07047c25 */ /* 0x000fc8000f8e0004 */
[----:B------:R-:W-:Y:S01]  /*bb70*/  IMAD R3, R3, UR10, R6 ;  /* 0x0000000a03037c24 */ /* 0x000fe2000f8e0206 */
[----:B------:R-:W-:Y:S01]  /*bb80*/  ULDC.64 UR10, c[0x0][0xba8] ;  /* 0x0002ea00000a7ab9 */ /* 0x000fe20000000a00 */
[----:B------:R-:W-:Y:S01]  /*bb90*/  @!UP1 ULDC UR10, c[0x0][0xb50] ;  /* 0x0002d400000a9ab9 */ /* 0x000fe20000000800 */
[----:B------:R-:W-:Y:S01]  /*bba0*/  @!UP1 ULDC UR11, c[0x0][0xb54] ;  /* 0x0002d500000b9ab9 */ /* 0x000fe20000000800 */
[----:B------:R-:W-:Y:S01]  /*bbb0*/  IMAD.IADD R3, R5, 0x1, R3 ;  /* 0x0000000105037824 */ /* 0x000fe200078e0203 */
[----:B------:R-:W-:Y:S01]  /*bbc0*/  LEA R8, P0, R4, UR10, 0x2 ;  /* 0x0000000a04087c11 */ /* 0x000fe2000f8010ff */
[----:B------:R-:W-:-:S03]  /*bbd0*/  VIADD R0, R16, UR39 ;  /* 0x0000002710007c36 */ /* 0x000fc60008000000 */
[----:B------:R-:W-:Y:S01]  /*bbe0*/  LEA.HI.X R3, R4, UR11, R3, 0x2, P0 ;  /* 0x0000000b04037c11 */ /* 0x000fe200080f1403 */
[----:B------:R-:W-:Y:S04]  /*bbf0*/  SHFL.IDX PT, R6, R8, 0x1, 0x1c1f ;  /* 0x003c1f0008067f89 */ /* 0x000fe800000e0000 */
[----:B------:R-:W-:Y:S04]  /*bc00*/  SHFL.IDX PT, R5, R3, RZ, 0x1c1f ;  /* 0x001c1fff03057589 */ /* 0x000fe800000e0000 */
[----:B------:R-:W-:Y:S01]  /*bc10*/  SHFL.IDX PT, R7, R3, 0x1, 0x1c1f ;  /* 0x003c1f0003077f89 */ /* 0x000fe200000e0000 */
[----:B---3--:R-:W-:-:S05]  /*bc20*/  IMAD.MOV R4, RZ, RZ, -R10 ;  /* 0x000000ffff047224 */ /* 0x008fca00078e0a0a */
[----:B------:R-:W-:Y:S02]  /*bc30*/  ISETP.NE.AND P0, PT, R185, R4, PT ;  /* 0x00000004b900720c */ /* 0x000fe40003f05270 */
[----:B------:R-:W0:Y:S02]  /*bc40*/  SHFL.IDX PT, R4, R8, RZ, 0x1c1f ;  /* 0x001c1fff08047589 */ /* 0x000e2400000e0000 */
[C---:B------:R-:W-:Y:S01]  /*bc50*/  ISETP.GE.OR P2, PT, R0.reuse, R9, P0 ;  /* 0x000000090000720c */ /* 0x040fe20000746670 */
[----:B------:R-:W-:-:S05]  /*bc60*/  VIADD R0, R0, 0x8 ;  /* 0x0000000800007836 */ /* 0x000fca0000000000 */
[----:B------:R-:W-:-:S07]  /*bc70*/  ISETP.GE.OR P0, PT, R0, R9, P0 ;  /* 0x000000090000720c */ /* 0x000fce0000706670 */
[----:B0-----:R0:W-:Y:S06]  /*bc80*/  @!P2 ST.E desc[UR40][R4.64], R13 ;  /* 0x0000000d0400a985 */ /* 0x0011ec000c101928 */
[----:B------:R0:W-:Y:S02]  /*bc90*/  @!P0 ST.E desc[UR40][R6.64], R12 ;  /* 0x0000000c06008985 */ /* 0x0001e4000c101928 */
.L_x_7621:
[----:B------:R-:W-:Y:S05]  /*bca0*/  @P1 BRA `(.L_x_7622) ;  /* 0x00000010004c1947 */ /* 0x000fea0003800000 */
[----:B------:R-:W1:Y:S01]  /*bcb0*/  S2R R0, SR_TID.X ;  /* 0x0000000000007919 */ /* 0x000e620000002100 */
[----:B------:R-:W3:Y:S01]  /*bcc0*/  LDC R82, c[0x0][0xbe8] ;  /* 0x0002fa00ff527b82 */ /* 0x000ee20000000800 */
        /* <DEDUP_REMOVED lines=11> */
[----:B------:R-:W-:Y:S02]  /*bd80*/  LOP3.LUT R32, R33, 0x380, RZ, 0xc0, !PT ;  /* 0x0000038021207812 */ /* 0x000fe400078ec0ff */
[----:B------:R-:W-:Y:S02]  /*bd90*/  IADD3 R37, P1, R14, 0x6000, RZ ;  /* 0x000060000e257810 */ /* 0x000fe40007f3e0ff */
[----:B------:R-:W-:-:S02]  /*bda0*/  SHF.R.U64 R40, R40, 0x3, RZ ;  /* 0x0000000328287819 */ /* 0x000fc400000012ff */
[----:B------:R-:W-:Y:S02]  /*bdb0*/  SHF.R.U64 R32, R32, 0x3, RZ ;  /* 0x0000000320207819 */ /* 0x000fe400000012ff */
[----:B------:R-:W-:Y:S02]  /*bdc0*/  LOP3.LUT R36, R37, 0x380, RZ, 0xc0, !PT ;  /* 0x0000038025247812 */ /* 0x000fe400078ec0ff */
[----:B------:R-:W-:Y:S01]  /*bdd0*/  LOP3.LUT R40, R40, R41, RZ, 0x3c, !PT ;  /* 0x0000002928287212 */ /* 0x000fe200078e3cff */
[--C-:B------:R-:W-:Y:S01]  /*bde0*/  IMAD.X R41, RZ, RZ, R15.reuse, P2 ;  /* 0x000000ffff297224 */ /* 0x100fe200010e060f */
[----:B------:R-:W-:Y:S01]  /*bdf0*/  LOP3.LUT R32, R32, R33, RZ, 0x3c, !PT ;  /* 0x0000002120207212 */ /* 0x000fe200078e3cff */
[--C-:B------:R-:W-:Y:S01]  /*be00*/  IMAD.X R33, RZ, RZ, R15.reuse, P0 ;  /* 0x000000ffff217224 */ /* 0x100fe200000e060f */
[----:B------:R-:W-:Y:S02]  /*be10*/  IADD3 R69, P2, R14, 0xe000, RZ ;  /* 0x0000e0000e457810 */ /* 0x000fe40007f5e0ff */
[----:B------:R-:W-:Y:S01]  /*be20*/  SHF.R.U64 R36, R36, 0x3, RZ ;  /* 0x0000000324247819 */ /* 0x000fe200000012ff */
[----:B------:R-:W-:Y:S01]  /*be30*/  UIMAD UR12, UR22, UR14, URZ ;  /* 0x0000000e160c72a4 */ /* 0x000fe2000f8e023f */
[----:B------:R-:W-:Y:S01]  /*be40*/  IADD3 R61, P0, R14, 0xc000, RZ ;  /* 0x0000c0000e3d7810 */ /* 0x000fe20007f1e0ff */
[----:B------:R-:W-:Y:S01]  /*be50*/  UIMAD.WIDE.U32 UR10, UR4, UR14, URZ ;  /* 0x0000000e040a72a5 */ /* 0x000fe2000f8e003f */
[----:B------:R-:W-:Y:S01]  /*be60*/  LOP3.LUT R68, R69, 0x380, RZ, 0xc0, !PT ;  /* 0x0000038045447812 */ /* 0x000fe200078ec0ff */
[----:B------:R-:W5:Y:S01]  /*be70*/  LD.E.128 R32, desc[UR40][R32.64] ;  /* 0x0000002820207980 */ /* 0x000f62000c101d00 */
[----:B------:R-:W-:Y:S01]  /*be80*/  LOP3.LUT R36, R36, R37, RZ, 0x3c, !PT ;  /* 0x0000002524247212 */ /* 0x000fe200078e3cff */
[----:B------:R-:W-:Y:S01]  /*be90*/  IMAD.X R37, RZ, RZ, R15, P1 ;  /* 0x000000ffff257224 */ /* 0x000fe200008e060f */
[----:B------:R-:W-:Y:S01]  /*bea0*/  LOP3.LUT R60, R61, 0x380, RZ, 0xc0, !PT ;  /* 0x000003803d3c7812 */ /* 0x000fe200078ec0ff */
[----:B------:R-:W5:Y:S01]  /*beb0*/  LD.E.128 R40, desc[UR40][R40.64] ;  /* 0x0000002828287980 */ /* 0x000f62000c101d00 */
[----:B------:R-:W-:-:S02]  /*bec0*/  IADD3 R65, P1, R14, 0xd000, RZ ;  /* 0x0000d0000e417810 */ /* 0x000fc40007f3e0ff */
[----:B------:R-:W-:Y:S02]  /*bed0*/  SHF.R.U64 R68, R68, 0x3, RZ ;  /* 0x0000000344447819 */ /* 0x000fe400000012ff */
[----:B------:R-:W-:Y:S02]  /*bee0*/  IADD3 R9, P3, R14, 0x1000, RZ ;  /* 0x000010000e097810 */ /* 0x000fe40007f7e0ff */
[----:B------:R-:W-:Y:S02]  /*bef0*/  LOP3.LUT R81, R20, 0xfffffff8, RZ, 0xc0, !PT ;  /* 0xfffffff814517812 */ /* 0x000fe400078ec0ff */
[C---:B------:R-:W-:Y:S02]  /*bf00*/  IADD3 R13, P4, R14.reuse, 0x2000, RZ ;  /* 0x000020000e0d7810 */ /* 0x040fe40007f9e0ff */
[C---:B------:R-:W-:Y:S02]  /*bf10*/  IADD3 R25, P5, R14.reuse, 0x3000, RZ ;  /* 0x000030000e197810 */ /* 0x040fe40007fbe0ff */
[----:B------:R-:W-:Y:S01]  /*bf20*/  IADD3 R29, P6, R14, 0x4000, RZ ;  /* 0x000040000e1d7810 */ /* 0x000fe20007fde0ff */
[----:B------:R-:W-:Y:S01]  /*bf30*/  UIMAD UR12, UR4, UR15, UR12 ;  /* 0x0000000f040c72a4 */ /* 0x000fe2000f8e020c */
[----:B------:R-:W-:Y:S01]  /*bf40*/  SHF.R.U64 R60, R60, 0x3, RZ ;  /* 0x000000033c3c7819 */ /* 0x000fe200000012ff */
[----:B------:R-:W5:Y:S01]  /*bf50*/  LD.E.128 R36, desc[UR40][R36.64] ;  /* 0x0000002824247980 */ /* 0x000f62000c101d00 */
[----:B------:R-:W-:-:S02]  /*bf60*/  LOP3.LUT R64, R65, 0x380, RZ, 0xc0, !PT ;  /* 0x0000038041407812 */ /* 0x000fc400078ec0ff */
[----:B------:R-:W-:Y:S01]  /*bf70*/  LOP3.LUT R68, R68, R69, RZ, 0x3c, !PT ;  /* 0x0000004544447212 */ /* 0x000fe200078e3cff */
[--C-:B------:R-:W-:Y:S01]  /*bf80*/  IMAD.X R69, RZ, RZ, R15.reuse, P2 ;  /* 0x000000ffff457224 */ /* 0x100fe200010e060f */
[----:B------:R-:W-:Y:S01]  /*bf90*/  LOP3.LUT R60, R60, R61, RZ, 0x3c, !PT ;  /* 0x0000003d3c3c7212 */ /* 0x000fe200078e3cff */
[----:B------:R-:W-:Y:S01]  /*bfa0*/  IMAD.X R61, RZ, RZ, R15, P0 ;  /* 0x000000ffff3d7224 */ /* 0x000fe200000e060f */
[----:B---3--:R-:W-:Y:S02]  /*bfb0*/  ISETP.NE.AND P2, PT, R82, 0x1, PT ;  /* 0x000000015200780c */ /* 0x008fe40003f45270 */
[----:B------:R-:W-:Y:S02]  /*bfc0*/  SHF.R.U64 R64, R64, 0x3, RZ ;  /* 0x0000000340407819 */ /* 0x000fe400000012ff */
[----:B------:R-:W-:Y:S01]  /*bfd0*/  LOP3.LUT R8, R9, 0x380, RZ, 0xc0, !PT ;  /* 0x0000038009087812 */ /* 0x000fe200078ec0ff */
[----:B------:R-:W-:Y:S01]  /*bfe0*/  IMAD.IADD R20, R0, 0x1, -R81 ;  /* 0x0000000100147824 */ /* 0x000fe200078e0a51 */
[----:B------:R-:W-:-:S02]  /*bff0*/  ISETP.GE.AND P0, PT, R191, UR16, PT ;  /* 0x00000010bf007c0c */ /* 0x000fc4000bf06270 */
[----:B------:R-:W-:Y:S02]  /*c000*/  LOP3.LUT R12, R13, 0x380, RZ, 0xc0, !PT ;  /* 0x000003800d0c7812 */ /* 0x000fe400078ec0ff */
[----:B------:R-:W-:Y:S02]  /*c010*/  LOP3.LUT R24, R25, 0x380, RZ, 0xc0, !PT ;  /* 0x0000038019187812 */ /* 0x000fe400078ec0ff */
[----:B------:R-:W-:Y:S01]  /*c020*/  LOP3.LUT R28, R29, 0x380, RZ, 0xc0, !PT ;  /* 0x000003801d1c7812 */ /* 0x000fe200078ec0ff */
[----:B------:R-:W0:Y:S01]  /*c030*/  @P2 LDC R77, c[0x0][0xbec] ;  /* 0x0002fb00ff4d2b82 */ /* 0x000e220000000800 */
[----:B------:R-:W-:Y:S01]  /*c040*/  LOP3.LUT R64, R64, R65, RZ, 0x3c, !PT ;  /* 0x0000004140407212 */ /* 0x000fe200078e3cff */
[----:B------:R-:W-:Y:S01]  /*c050*/  IMAD.X R65, RZ, RZ, R15, P1 ;  /* 0x000000ffff417224 */ /* 0x000fe200008e060f */
[----:B------:R-:W-:Y:S01]  /*c060*/  SEL R76, RZ, 0xffffffff, P0 ;  /* 0xffffffffff4c7807 */ /* 0x000fe20000000000 */
[----:B------:R-:W-:Y:S01]  /*c070*/  UIADD3 UR11, UR11, UR12, URZ ;  /* 0x0000000c0b0b7290 */ /* 0x000fe2000fffe03f */
[----:B------:R-:W-:Y:S01]  /*c080*/  ISETP.GE.AND P1, PT, R2, UR16, PT ;  /* 0x0000001002007c0c */ /* 0x000fe2000bf26270 */
[----:B------:R-:W-:Y:S01]  /*c090*/  USHF.R.S32.HI UR4, URZ, 0x1f, UR9 ;  /* 0x0000001f3f047899 */ /* 0x000fe20008011409 */
[----:B------:R-:W-:Y:S01]  /*c0a0*/  SHF.R.U64 R8, R8, 0x3, RZ ;  /* 0x0000000308087819 */ /* 0x000fe200000012ff */
[----:B------:R-:W-:Y:S01]  /*c0b0*/  IMAD.SHL.U32 R76, R76, 0x2, RZ ;  /* 0x000000024c4c7824 */ /* 0x000fe200078e00ff */
[----:B------:R-:W-:Y:S01]  /*c0c0*/  SEL R21, RZ, 0x1, P1 ;  /* 0x00000001ff157807 */ /* 0x000fe20000800000 */
[----:B------:R-:W1:Y:S01]  /*c0d0*/  @P2 LDC R79, c[0x0][0xbf0] ;  /* 0x0002fc00ff4f2b82 */ /* 0x000e620000000800 */
[----:B------:R-:W-:Y:S01]  /*c0e0*/  ISETP.GE.AND P1, PT, R190, UR16, PT ;  /* 0x00000010be007c0c */ /* 0x000fe2000bf26270 */
[----:B------:R-:W-:Y:S01]  /*c0f0*/  ULDC.64 UR12, c[0x0][0xae8] ;  /* 0x0002ba00000c7ab9 */ /* 0x000fe20000000a00 */
[----:B------:R-:W-:Y:S01]  /*c100*/  LOP3.LUT R21, R76, 0x2, R21, 0xe2, !PT ;  /* 0x000000024c157812 */ /* 0x000fe200078ee215 */
[----:B------:R-:W5:Y:S01]  /*c110*/  LD.E.128 R60, desc[UR40][R60.64] ;  /* 0x000000283c3c7980 */ /* 0x000f62000c101d00 */
[----:B------:R-:W-:-:S02]  /*c120*/  SEL R76, RZ, 0xffffffff, P1 ;  /* 0xffffffffff4c7807 */ /* 0x000fc40000800000 */
[----:B------:R-:W-:Y:S01]  /*c130*/  ISETP.GE.AND P0, PT, R189, UR16, PT ;  /* 0x00000010bd007c0c */ /* 0x000fe2000bf06270 */
[----:B------:R-:W5:Y:S01]  /*c140*/  LD.E.128 R64, desc[UR40][R64.64] ;  /* 0x0000002840407980 */ /* 0x000f62000c101d00 */
[----:B------:R-:W-:Y:S01]  /*c150*/  LOP3.LUT R8, R8, R9, RZ, 0x3c, !PT ;  /* 0x0000000908087212 */ /* 0x000fe200078e3cff */
[----:B------:R-:W-:Y:S01]  /*c160*/  IMAD.X R9, RZ, RZ, R15, P3 ;  /* 0x000000ffff097224 */ /* 0x000fe200018e060f */
[----:B------:R-:W-:Y:S01]  /*c170*/  IADD3 R45, P3, R14, 0x8000, RZ ;  /* 0x000080000e2d7810 */ /* 0x000fe20007f7e0ff */
[----:B------:R-:W-:Y:S01]  /*c180*/  IMAD.SHL.U32 R76, R76, 0x4, RZ ;  /* 0x000000044c4c7824 */ /* 0x000fe200078e00ff */
[----:B------:R-:W-:Y:S01]  /*c190*/  SEL R0, RZ, 0xffffffff, P0 ;  /* 0xffffffffff007807 */ /* 0x000fe20000000000 */
[----:B------:R-:W5:Y:S01]  /*c1a0*/  LD.E.128 R68, desc[UR40][R68.64] ;  /* 0x0000002844447980 */ /* 0x000f62000c101d00 */
[----:B------:R-:W-:Y:S02]  /*c1b0*/  LOP3.LUT R44, R45, 0x380, RZ, 0xc0, !PT ;  /* 0x000003802d2c7812 */ /* 0x000fe400078ec0ff */
[----:B------:R-:W-:Y:S01]  /*c1c0*/  LOP3.LUT R21, R76, 0x4, R21, 0xe2, !PT ;  /* 0x000000044c157812 */ /* 0x000fe200078ee215 */
[----:B------:R-:W-:Y:S01]  /*c1d0*/  IMAD.SHL.U32 R76, R0, 0x8, RZ ;  /* 0x00000008004c7824 */ /* 0x000fe200078e00ff */
[----:B------:R-:W-:Y:S01]  /*c1e0*/  SHF.R.U64 R12, R12, 0x3, RZ ;  /* 0x000000030c0c7819 */ /* 0x000fe200000012ff */
[----:B------:R-:W-:Y:S01]  /*c1f0*/  IMAD R0, R20, 0x20, R3 ;  /* 0x0000002014007824 */ /* 0x000fe200078e0203 */
[----:B------:R-:W-:-:S02]  /*c200*/  SHF.R.U64 R24, R24, 0x3, RZ ;  /* 0x0000000318187819 */ /* 0x000fc400000012ff */
[----:B------:R-:W-:Y:S01]  /*c210*/  SHF.R.U64 R28, R28, 0x3, RZ ;  /* 0x000000031c1c7819 */ /* 0x000fe200000012ff */
[----:B------:R-:W-:Y:S01]  /*c220*/  UIMAD.WIDE.U32 UR10, UR42, UR12, UR10 ;  /* 0x0000000c2a0a72a5 */ /* 0x000fe2000f8e000a */
[----:B------:R-:W-:Y:S01]  /*c230*/  SHF.R.U64 R44, R44, 0x3, RZ ;  /* 0x000000032c2c7819 */ /* 0x000fe200000012ff */
[----:B------:R-:W-:Y:S01]  /*c240*/  VIADD R80, R0, UR39 ;  /* 0x0000002700507c36 */ /* 0x000fe20008000000 */
        /* <DEDUP_REMOVED lines=9> */
[----:B------:R-:W-:Y:S01]  /*c2e0*/  UIMAD UR11, UR42, UR13, UR11 ;  /* 0x0000000d2a0b72a4 */ /* 0x000fe2000f8e020b */
[C---:B------:R-:W-:Y:S01]  /*c2f0*/  IADD3 R53, P5, R14.reuse, 0xa000, RZ ;  /* 0x0000a0000e357810 */ /* 0x040fe20007fbe0ff */
[----:B------:R-:W5:Y:S01]  /*c300*/  LD.E.128 R8, desc[UR40][R8.64] ;  /* 0x0000002808087980 */ /* 0x000f62000c101d00 */
[----:B------:R-:W-:Y:S01]  /*c310*/  IADD3 R57, P6, R14, 0xb000, RZ ;  /* 0x0000b0000e397810 */ /* 0x000fe20007fde0ff */
[----:B------:R-:W-:Y:S01]  /*c320*/  ULDC.64 UR12, c[0x0][0xaf0] ;  /* 0x0002bc00000c7ab9 */ /* 0x000fe20000000a00 */
[----:B------:R-:W-:Y:S01]  /*c330*/  ISETP.GE.AND P0, PT, R188, UR16, PT ;  /* 0x00000010bc007c0c */ /* 0x000fe2000bf06270 */
[----:B0-----:R-:W-:Y:S01]  /*c340*/  @P2 IMAD.HI.U32 R0, R80, R77, RZ ;  /* 0x0000004d50002227 */ /* 0x001fe200078e00ff */
[----:B------:R-:W-:Y:S01]  /*c350*/  IADD3 R7, P3, R14, 0xf000, RZ ;  /* 0x0000f0000e077810 */ /* 0x000fe20007f7e0ff */
[----:B------:R-:W-:Y:S01]  /*c360*/  UIMAD UR4, UR4, UR12, URZ ;  /* 0x0000000c040472a4 */ /* 0x000fe2000f8e023f */
[----:B------:R-:W-:Y:S01]  /*c370*/  LOP3.LUT R48, R49, 0x380, RZ, 0xc0, !PT ;  /* 0x0000038031307812 */ /* 0x000fe200078ec0ff */
[----:B------:R-:W5:Y:S01]  /*c380*/  LD.E.128 R24, desc[UR40][R24.64] ;  /* 0x0000002818187980 */ /* 0x000f62000c101d00 */
[----:B------:R-:W-:-:S02]  /*c390*/  LOP3.LUT R52, R53, 0x380, RZ, 0xc0, !PT ;  /* 0x0000038035347812 */ /* 0x000fc400078ec0ff */
[----:B------:R-:W-:Y:S01]  /*c3a0*/  LOP3.LUT R56, R57, 0x380, RZ, 0xc0, !PT ;  /* 0x0000038039387812 */ /* 0x000fe200078ec0ff */
[----:B------:R-:W5:Y:S01]  /*c3b0*/  LD.E.128 R28, desc[UR40][R28.64] ;  /* 0x000000281c1c7980 */ /* 0x000f62000c101d00 */
[----:B------:R-:W-:Y:S02]  /*c3c0*/  LOP3.LUT R5, R14, 0x380, RZ, 0xc0, !PT ;  /* 0x000003800e057812 */ /* 0x000fe400078ec0ff */
[----:B------:R-:W-:Y:S01]  /*c3d0*/  SEL R20, RZ, 0xffffffff, P0 ;  /* 0xffffffffff147807 */ /* 0x000fe20000000000 */
[----:B------:R-:W-:Y:S01]  /*c3e0*/  IMAD.MOV.U32 R77, RZ, RZ, R80 ;  /* 0x000000ffff4d7224 */ /* 0x000fe200078e0050 */
[----:B------:R-:W-:Y:S01]  /*c3f0*/  LOP3.LUT R6, R7, 0x380, RZ, 0xc0, !PT ;  /* 0x0000038007067812 */ /* 0x000fe200078ec0ff */
[----:B------:R-:W-:Y:S01]  /*c400*/  UIMAD UR4, UR9, UR13, UR4 ;  /* 0x0000000d090472a4 */ /* 0x000fe2000f8e0204 */
[----:B-1----:R-:W-:Y:S01]  /*c410*/  @P2 SHF.R.U32.HI R77, RZ, R79, R0 ;  /* 0x0000004fff4d2219 */ /* 0x002fe20000011600 */
[----:B------:R-:W-:Y:S01]  /*c420*/  UIMAD.WIDE.U32 UR10, UR9, UR12, UR10 ;  /* 0x0000000c090a72a5 */ /* 0x000fe2000f8e000a */
[----:B------:R-:W-:Y:S01]  /*c430*/  SHF.R.U64 R48, R48, 0x3, RZ ;  /* 0x0000000330307819 */ /* 0x000fe200000012ff */
[----:B------:R-:W-:Y:S01]  /*c440*/  IMAD.SHL.U32 R20, R20, 0x10, RZ ;  /* 0x0000001014147824 */ /* 0x000fe200078e00ff */
[----:B------:R-:W-:Y:S01]  /*c450*/  SHF.R.U64 R52, R52, 0x3, RZ ;  /* 0x0000000334347819 */ /* 0x000fe200000012ff */
[----:B------:R-:W-:Y:S01]  /*c460*/  IMAD.X R73, RZ, RZ, R15, P3 ;  /* 0x000000ffff497224 */ /* 0x000fe200018e060f */
[----:B------:R-:W-:Y:S01]  /*c470*/  SHF.R.U64 R56, R56, 0x3, RZ ;  /* 0x0000000338387819 */ /* 0x000fe200000012ff */
[----:B------:R-:W5:Y:S01]  /*c480*/  LD.E.128 R44, desc[UR40][R44.64] ;  /* 0x000000282c2c7980 */ /* 0x000f62000c101d00 */
[----:B------:R-:W-:-:S02]  /*c490*/  SHF.R.U64 R5, R5, 0x3, RZ ;  /* 0x0000000305057819 */ /* 0x000fc400000012ff */
[----:B------:R-:W-:Y:S02]  /*c4a0*/  SHF.R.U64 R6, R6, 0x3, RZ ;  /* 0x0000000306067819 */ /* 0x000fe400000012ff */
[----:B------:R-:W-:Y:S01]  /*c4b0*/  LOP3.LUT R21, R76, 0x8, R21, 0xe2, !PT ;  /* 0x000000084c157812 */ /* 0x000fe200078ee215 */
[----:B------:R-:W-:Y:S01]  /*c4c0*/  UIADD3 UR4, UR11, UR4, URZ ;  /* 0x000000040b047290 */ /* 0x000fe2000fffe03f */
[----:B------:R-:W-:Y:S01]  /*c4d0*/  ISETP.GE.AND P0, PT, R187, UR16, PT ;  /* 0x00000010bb007c0c */ /* 0x000fe2000bf06270 */
        /* <DEDUP_REMOVED lines=9> */
[----:B------:R-:W-:-:S02]  /*c570*/  LOP3.LUT R72, R6, R7, RZ, 0x3c, !PT ;  /* 0x0000000706487212 */ /* 0x000fc400078e3cff */
[----:B------:R-:W-:Y:S02]  /*c580*/  SHF.R.S32.HI R78, RZ, 0x1f, R77 ;  /* 0x0000001fff4e7819 */ /* 0x000fe4000001144d */
[----:B------:R-:W-:Y:S01]  /*c590*/  LOP3.LUT R76, R20, 0x10, R21, 0xe2, !PT ;  /* 0x00000010144c7812 */ /* 0x000fe200078ee215 */
[----:B------:R-:W-:Y:S01]  /*c5a0*/  IMAD.U32 R20, RZ, RZ, UR10 ;  /* 0x0000000aff147e24 */ /* 0x000fe2000f8e00ff */
[----:B------:R-:W-:Y:S01]  /*c5b0*/  SEL R0, RZ, 0xffffffff, P0 ;  /* 0xffffffffff007807 */ /* 0x000fe20000000000 */
[----:B------:R-:W-:Y:S01]  /*c5c0*/  IMAD.U32 R21, RZ, RZ, UR11 ;  /* 0x0000000bff157e24 */ /* 0x000fe2000f8e00ff */
[----:B------:R-:W-:Y:S01]  /*c5d0*/  ULDC.64 UR10, c[0x0][0xae0] ;  /* 0x0002b800000a7ab9 */ /* 0x000fe20000000a00 */
[----:B------:R-:W-:Y:S01]  /*c5e0*/  IMAD R79, R82, R79, R80 ;  /* 0x0000004f524f7224 */ /* 0x000fe200078e0250 */
[----:B------:R-:W5:Y:S01]  /*c5f0*/  LD.E.128 R4, desc[UR40][R4.64] ;  /* 0x0000002804047980 */ /* 0x000f62000c101d00 */
[----:B------:R-:W-:Y:S02]  /*c600*/  IMAD.U32 R21, RZ, RZ, UR4 ;  /* 0x00000004ff157e24 */ /* 0x000fe4000f8e00ff */
[----:B------:R-:W-:Y:S01]  /*c610*/  IMAD R78, R78, UR10, RZ ;  /* 0x0000000a4e4e7c24 */ /* 0x000fe2000f8e02ff */
[----:B------:R-:W5:Y:S01]  /*c620*/  LD.E.128 R12, desc[UR40][R12.64] ;  /* 0x000000280c0c7980 */ /* 0x000f62000c101d00 */
[----:B------:R-:W-:Y:S01]  /*c630*/  IMAD.SHL.U32 R83, R0, 0x20, RZ ;  /* 0x0000002000537824 */ /* 0x000fe200078e00ff */
[----:B------:R-:W-:-:S02]  /*c640*/  ISETP.GE.AND P0, PT, R225, UR16, PT ;  /* 0x00000010e1007c0c */ /* 0x000fc4000bf06270 */
[----:B------:R-:W5:Y:S01]  /*c650*/  LD.E.128 R48, desc[UR40][R48.64] ;  /* 0x0000002830307980 */ /* 0x000f62000c101d00 */
[----:B------:R-:W-:-:S03]  /*c660*/  SHF.R.S32.HI R0, RZ, 0x1f, R79 ;  /* 0x0000001fff007819 */ /* 0x000fc6000001144f */
[----:B------:R-:W5:Y:S01]  /*c670*/  LD.E.128 R52, desc[UR40][R52.64] ;  /* 0x0000002834347980 */ /* 0x000f62000c101d00 */
[----:B------:R-:W-:-:S03]  /*c680*/  IMAD.WIDE.U32 R20, R77, UR10, R20 ;  /* 0x0000000a4d147c25 */ /* 0x000fc6000f8e0014 */
[----:B------:R-:W5:Y:S01]  /*c690*/  LD.E.128 R56, desc[UR40][R56.64] ;  /* 0x0000002838387980 */ /* 0x000f62000c101d00 */
[----:B------:R-:W-:Y:S01]  /*c6a0*/  IMAD R81, R77, UR11, R78 ;  /* 0x0000000b4d517c24 */ /* 0x000fe2000f8e024e */
[----:B------:R-:W-:Y:S02]  /*c6b0*/  ULDC.64 UR10, c[0x0][0xad8] ;  /* 0x0002b600000a7ab9 */ /* 0x000fe40000000a00 */
        /* <DEDUP_REMOVED lines=8> */
[----:B------:R-:W-:Y:S01]  /*c740*/  IMAD.IADD R21, R21, 0x1, R81 ;  /* 0x0000000115157824 */ /* 0x000fe200078e0251 */
[----:B------:R-:W-:Y:S01]  /*c750*/  SEL R77, RZ, 0x40, P0 ;  /* 0x00000040ff4d7807 */ /* 0x000fe20000000000 */
[----:B------:R-:W-:Y:S01]  /*c760*/  IMAD R78, R0, UR10, RZ ;  /* 0x0000000a004e7c24 */ /* 0x000fe2000f8e02ff */
[----:B------:R-:W-:Y:S01]  /*c770*/  ISETP.GE.AND P0, PT, R224, UR16, PT ;  /* 0x00000010e0007c0c */ /* 0x000fe2000bf06270 */
[----:B------:R-:W-:-:S02]  /*c780*/  IMAD R83, R82, UR8, RZ ;  /* 0x0000000852537c24 */ /* 0x000fc4000f8e02ff */
[----:B------:R-:W-:Y:S01]  /*c790*/  VIADD R82, R3, UR39 ;  /* 0x0000002703527c36 */ /* 0x000fe20008000000 */
        /* <DEDUP_REMOVED lines=14> */
[----:B------:R0:W3:Y:S01]  /*c880*/  SHFL.IDX PT, R21, R81, RZ, 0x181f ;  /* 0x00181fff51157589 */ /* 0x0000e200000e0000 */
[----:B------:R-:W-:Y:S02]  /*c890*/  LOP3.LUT R3, R0, R3, RZ, 0xfc, !PT ;  /* 0x0000000300037212 */ /* 0x000fe400078efcff */
[----:B--2---:R-:W-:Y:S01]  /*c8a0*/  SHF.R.S32.HI R152, RZ, 0x1f, R191 ;  /* 0x0000001fff987819 */ /* 0x004fe200000114bf */
        /* <DEDUP_REMOVED lines=9> */
[----:B---3--:R-:W-:-:S03]  /*c940*/  @!P0 IMAD.WIDE R78, R2, 0x2, R20 ;  /* 0x00000002024e8825 */ /* 0x008fc600078e0214 */
[----:B------:R-:W-:Y:S02]  /*c950*/  @!P1 LEA.HI.X R77, R191, R21, R152, 0x1, P2 ;  /* 0x00000015bf4d9211 */ /* 0x000fe400010f0c98 */
[----:B------:R-:W-:Y:S01]  /*c960*/  ISETP.GE.AND P2, PT, R188, UR16, PT ;  /* 0x00000010bc007c0c */ /* 0x000fe2000bf46270 */
[----:B-----5:R1:W-:Y:S01]  /*c970*/  @!P0 ST.E.128 desc[UR40][R78.64], R4 ;  /* 0x000000044e008985 */ /* 0x0203e2000c101d28 */
[----:B------:R-:W-:-:S03]  /*c980*/  LOP3.LUT P0, RZ, R0, 0x40, RZ, 0xc0, !PT ;  /* 0x0000004000ff7812 */ /* 0x000fc6000780c0ff */
[----:B------:R2:W-:Y:S01]  /*c990*/  @!P1 ST.E.128 desc[UR40][R76.64], R12 ;  /* 0x0000000c4c009985 */ /* 0x0005e2000c101d28 */
[----:B------:R-:W-:Y:S02]  /*c9a0*/  ISETP.GE.AND P1, PT, R187, UR16, PT ;  /* 0x00000010bb007c0c */ /* 0x000fe4000bf26270 */
[----:B-1----:R-:W-:Y:S02]  /*c9b0*/  SHF.R.S32.HI R4, RZ, 0x1f, R187 ;  /* 0x0000001fff047819 */ /* 0x002fe400000114bb */
[----:B------:R-:W-:Y:S02]  /*c9c0*/  SHF.R.S32.HI R5, RZ, 0x1f, R225 ;  /* 0x0000001fff057819 */ /* 0x000fe400000114e1 */
[CC--:B--2---:R-:W-:Y:S02]  /*c9d0*/  @!P4 LEA R76, P5, R190.reuse, R20.reuse, 0x1 ;  /* 0x00000014be4cc211 */ /* 0x0c4fe400078a08ff */
[----:B------:R-:W-:Y:S02]  /*c9e0*/  @!P3 LEA R14, P6, R189, R20, 0x1 ;  /* 0x00000014bd0eb211 */ /* 0x000fe400078c08ff */
[----:B------:R-:W-:-:S02]  /*c9f0*/  @!P4 LEA.HI.X R77, R190, R21, R85, 0x1, P5 ;  /* 0x00000015be4dc211 */ /* 0x000fc400028f0c55 */
[CC--:B------:R-:W-:Y:S02]  /*ca00*/  @!P2 LEA R12, P5, R188.reuse, R20.reuse, 0x1 ;  /* 0x00000014bc0ca211 */ /* 0x0c0fe400078a08ff */
[-C--:B------:R-:W-:Y:S01]  /*ca10*/  @!P3 LEA.HI.X R15, R189, R21.reuse, R84, 0x1, P6 ;  /* 0x00000015bd0fb211 */ /* 0x080fe200030f0c54 */
[----:B------:R2:W-:Y:S01]  /*ca20*/  @!P4 ST.E.128 desc[UR40][R76.64], R28 ;  /* 0x0000001c4c00c985 */ /* 0x0005e2000c101d28 */
[----:B------:R-:W-:Y:S02]  /*ca30*/  LOP3.LUT P6, RZ, R3, 0x80, RZ, 0xc0, !PT ;  /* 0x0000008003ff7812 */ /* 0x000fe400078cc0ff */
[-C--:B------:R-:W-:Y:S01]  /*ca40*/  @!P2 LEA.HI.X R13, R188, R21.reuse, R87, 0x1, P5 ;  /* 0x00000015bc0da211 */ /* 0x080fe200028f0c57 */
[----:B------:R2:W-:Y:S01]  /*ca50*/  @!P3 ST.E.128 desc[UR40][R14.64], R36 ;  /* 0x000000240e00b985 */ /* 0x0005e2000c101d28 */
[C---:B------:R-:W-:Y:S02]  /*ca60*/  @!P1 LEA R6, P5, R187.reuse, R20, 0x1 ;  /* 0x00000014bb069211 */ /* 0x040fe400078a08ff */
[----:B------:R-:W-:Y:S01]  /*ca70*/  SHF.R.S32.HI R79, RZ, 0x1f, R224 ;  /* 0x0000001fff4f7819 */ /* 0x000fe200000114e0 */
[----:B------:R2:W-:Y:S01]  /*ca80*/  @!P2 ST.E.128 desc[UR40][R12.64], R44 ;  /* 0x0000002c0c00a985 */ /* 0x0005e2000c101d28 */
[----:B------:R-:W-:-:S02]  /*ca90*/  @!P1 LEA.HI.X R7, R187, R21, R4, 0x1, P5 ;  /* 0x00000015bb079211 */ /* 0x000fc400028f0c04 */
[----:B------:R-:W-:-:S03]  /*caa0*/  @P0 LEA R4, P5, R225, R20, 0x1 ;  /* 0x00000014e1040211 */ /* 0x000fc600078a08ff */
[----:B------:R2:W-:Y:S01]  /*cab0*/  @!P1 ST.E.128 desc[UR40][R6.64], R52 ;  /* 0x0000003406009985 */ /* 0x0005e2000c101d28 */
[----:B------:R-:W-:Y:S02]  /*cac0*/  @P0 LEA.HI.X R5, R225, R21, R5, 0x1, P5 ;  /* 0x00000015e1050211 */ /* 0x000fe400028f0c05 */
[----:B------:R-:W-:-:S03]  /*cad0*/  @P6 LEA R20, P5, R224, R20, 0x1 ;  /* 0x00000014e0146211 */ /* 0x000fc600078a08ff */
[----:B------:R2:W-:Y:S01]  /*cae0*/  @P0 ST.E.128 desc[UR40][R4.64], R60 ;  /* 0x0000003c04000985 */ /* 0x0005e2000c101d28 */
[----:B------:R-:W-:-:S05]  /*caf0*/  @P6 LEA.HI.X R21, R224, R21, R79, 0x1, P5 ;  /* 0x00000015e0156211 */ /* 0x000fca00028f0c4f */
[----:B------:R2:W-:Y:S04]  /*cb00*/  @P6 ST.E.128 desc[UR40][R20.64], R68 ;  /* 0x0000004414006985 */ /* 0x0005e8000c101d28 */
.L_x_7624:
[----:B------:R-:W-:Y:S05]  /*cb10*/  BSYNC B1 ;  /* 0x0000000000017941 */ /* 0x000fea0003800000 */
.L_x_7623:
[----:B--2--5:R-:W-:Y:S01]  /*cb20*/  VIADD R6, R82, 0x20 ;  /* 0x0000002052067836 */ /* 0x024fe20000000000 */
[----:B------:R2:W4:Y:S04]  /*cb30*/  SHFL.IDX PT, R5, R81, 0x1, 0x181f ;  /* 0x00381f0051057f89 */ /* 0x00052800000e0000 */
[----:B------:R-:W-:Y:S01]  /*cb40*/  ISETP.GE.AND P0, PT, R6, R83, PT ;  /* 0x000000530600720c */ /* 0x000fe20003f06270 */
[----:B------:R2:W0:-:S12]  /*cb50*/  SHFL.IDX PT, R4, R80, 0x1, 0x181f ;  /* 0x00381f0050047f89 */ /* 0x00041800000e0000 */
[----:B--2---:R-:W-:Y:S05]  /*cb60*/  @P0 BRA `(.L_x_7625) ;  /* 0x0000002400e80947 */ /* 0x004fea0003800000 */
[----:B------:R-:W-:Y:S02]  /*cb70*/  ISETP.GE.AND P0, PT, R191, UR16, PT ;  /* 0x00000010bf007c0c */ /* 0x000fe4000bf06270 */
[----:B------:R-:W-:Y:S02]  /*cb80*/  ISETP.GE.AND P5, PT, R2, UR16, PT ;  /* 0x0000001002007c0c */ /* 0x000fe4000bfa6270 */
[----:B------:R-:W-:Y:S02]  /*cb90*/  ISETP.GE.AND P2, PT, R190, UR16, PT ;  /* 0x00000010be007c0c */ /* 0x000fe4000bf46270 */
[----:B------:R-:W-:Y:S02]  /*cba0*/  ISETP.GE.AND P1, PT, R189, UR16, PT ;  /* 0x00000010bd007c0c */ /* 0x000fe4000bf26270 */
[----:B------:R-:W-:Y:S02]  /*cbb0*/  ISETP.GE.AND P3, PT, R188, UR16, PT ;  /* 0x00000010bc007c0c */ /* 0x000fe4000bf66270 */
[----:B------:R-:W-:-:S02]  /*cbc0*/  SHF.R.S32.HI R15, RZ, 0x1f, R190 ;  /* 0x0000001fff0f7819 */ /* 0x000fc400000114be */
[----:B---3--:R-:W-:Y:S02]  /*cbd0*/  SHF.R.S32.HI R21, RZ, 0x1f, R189 ;  /* 0x0000001fff157819 */ /* 0x008fe400000114bd */
[C---:B0-----:R-:W-:Y:S01]  /*cbe0*/  @!P0 LEA R12, P4, R191.reuse, R4, 0x1 ;  /* 0x00000004bf0c8211 */ /* 0x041fe200078808ff */
        /* <DEDUP_REMOVED lines=31> */
.L_x_7622:
        /* <DEDUP_REMOVED lines=10> */
[----:B--2---:R-:W-:Y:S01]  /*ce80*/  SHF.R.S32.HI R152, RZ, 0x1f, R205 ;  /* 0x0000001fff987819 */ /* 0x004fe200000114cd */
        /* <DEDUP_REMOVED lines=49> */
[----:B------:R-:W-:Y:S01]  /*d1a0*/  IMAD.IADD R5, R5, 0x1, R9 ;  /* 0x0000000105057824 */ /* 0x000fe200078e0209 */
[----:B------:R-:W-:Y:S01]  /*d1b0*/  SHF.R.S32.HI R13, RZ, 0x1f, R220 ;  /* 0x0000001fff0d7819 */ /* 0x000fe200000114dc */
[C---:B------:R-:W-:Y:S01]  /*d1c0*/  IMAD R3, R7.reuse, UR11, R0 ;  /* 0x0000000b07037c24 */ /* 0x040fe2000f8e0200 */
[----:B------:R-:W-:Y:S01]  /*d1d0*/  SHF.R.S32.HI R167, RZ, 0x1f, R221 ;  /* 0x0000001fffa77819 */ /* 0x000fe200000114dd */
[----:B------:R-:W-:Y:S01]  /*d1e0*/  VIADD R0, R16, UR39 ;  /* 0x0000002710007c36 */ /* 0x000fe20008000000 */
[----:B------:R-:W-:Y:S01]  /*d1f0*/  SHF.R.S32.HI R168, RZ, 0x1f, R222 ;  /* 0x0000001fffa87819 */ /* 0x000fe200000114de */
[----:B------:R-:W-:Y:S01]  /*d200*/  IMAD.WIDE.U32 R4, R7, UR10, R4 ;  /* 0x0000000a07047c25 */ /* 0x000fe2000f8e0004 */
[----:B------:R-:W-:Y:S01]  /*d210*/  ULDC.64 UR10, c[0x0][0xb00] ;  /* 0x0002c000000a7ab9 */ /* 0x000fe20000000a00 */
[----:B------:R-:W-:-:S02]  /*d220*/  SHF.R.S32.HI R169, RZ, 0x1f, R17 ;  /* 0x0000001fffa97819 */ /* 0x000fc40000011411 */
[----:B------:R-:W-:Y:S01]  /*d230*/  ISETP.GE.AND P0, PT, R0, UR8, PT ;  /* 0x0000000800007c0c */ /* 0x000fe2000bf06270 */
[----:B------:R-:W-:Y:S01]  /*d240*/  IMAD.IADD R5, R5, 0x1, R3 ;  /* 0x0000000105057824 */ /* 0x000fe200078e0203 */
[----:B------:R-:W-:-:S04]  /*d250*/  LEA R3, P1, R4, UR10, 0x2 ;  /* 0x0000000a04037c11 */ /* 0x000fc8000f8210ff */
[----:B------:R-:W-:Y:S01]  /*d260*/  LEA.HI.X R10, R4, UR11, R5, 0x2, P1 ;  /* 0x0000000b040a7c11 */ /* 0x000fe200088f1405 */
[----:B------:R0:W1:Y:S04]  /*d270*/  SHFL.IDX PT, R11, R3, RZ, 0x1c1f ;  /* 0x001c1fff030b7589 */ /* 0x00006800000e0000 */
[----:B------:R0:W2:Y:S02]  /*d280*/  SHFL.IDX PT, R12, R10, RZ, 0x1c1f ;  /* 0x001c1fff0a0c7589 */ /* 0x0000a400000e0000 */
[----:B------:R-:W-:Y:S05]  /*d290*/  @P0 BRA `(.L_x_7627) ;  /* 0x0000000800040947 */ /* 0x000fea0003800000 */
[----:B------:R-:W-:Y:S02]  /*d2a0*/  ULDC UR4, c[0x0][0xac8] ;  /* 0x0002b20000047ab9 */ /* 0x000fe40000000800 */
[----:B------:R-:W-:Y:S02]  /*d2b0*/  ISETP.GE.AND P3, PT, R17, UR4, PT ;  /* 0x0000000411007c0c */ /* 0x000fe4000bf66270 */
[----:B------:R-:W-:Y:S02]  /*d2c0*/  ISETP.GE.AND P4, PT, R222, UR4, PT ;  /* 0x00000004de007c0c */ /* 0x000fe4000bf86270 */
[----:B------:R-:W-:Y:S02]  /*d2d0*/  ISETP.GE.AND P2, PT, R221, UR4, PT ;  /* 0x00000004dd007c0c */ /* 0x000fe4000bf46270 */
[----:B------:R-:W-:-:S07]  /*d2e0*/  ISETP.GE.AND P1, PT, R220, UR4, PT ;  /* 0x00000004dc007c0c */ /* 0x000fce000bf26270 */
[CC--:B-1----:R-:W-:Y:S02]  /*d2f0*/  @!P3 LEA R4, P0, R17.reuse, R11.reuse, 0x2 ;  /* 0x0000000b1104b211 */ /* 0x0c2fe400078010ff */
[C---:B------:R-:W-:Y:S02]  /*d300*/  @!P4 LEA R6, P5, R222.reuse, R11, 0x2 ;  /* 0x0000000bde06c211 */ /* 0x040fe400078a10ff */
        /* <DEDUP_REMOVED lines=122> */
.L_x_7627:
[----:B------:R-:W-:Y:S05]  /*dab0*/  BSYNC B1 ;  /* 0x0000000000017941 */ /* 0x000fea0003800000 */
.L_x_7626:
        /* <DEDUP_REMOVED lines=10> */
[CC--:B0-----:R-:W-:Y:S02]  /*db60*/  @!P4 LEA R10, P3, R17.reuse, R3.reuse, 0x2 ;  /* 0x00000003110ac211 */ /* 0x0c1fe400078610ff */
[-C--:B---3--:R-:W-:Y:S02]  /*db70*/  @!P2 LEA R4, P6, R222, R3.reuse, 0x2 ;  /* 0x00000003de04a211 */ /* 0x088fe400078c10ff */
[----:B-1----:R-:W-:Y:S02]  /*db80*/  @!P4 LEA.HI.X R11, R17, R20, R169, 0x2, P3 ;  /* 0x00000014110bc211 */ /* 0x002fe400018f14a9 */
[----:B------:R-:W-:Y:S02]  /*db90*/  ISETP.GE.AND P3, PT, R219, UR4, PT ;  /* 0x00000004db007c0c */ /* 0x000fe4000bf66270 */
[----:B------:R-:W-:Y:S01]  /*dba0*/  @!P1 LEA R6, P5, R221, R3, 0x2 ;  /* 0x00000003dd069211 */ /* 0x000fe200078a10ff */
[----:B------:R0:W-:Y:S01]  /*dbb0*/  @!P4 ST.E.64 desc[UR40][R10.64], R26 ;  /* 0x0000001a0a00c985 */ /* 0x0001e2000c101b28 */
[----:B------:R-:W-:-:S02]  /*dbc0*/  ISETP.GE.AND P4, PT, R218, UR4, PT ;  /* 0x00000004da007c0c */ /* 0x000fc4000bf86270 */
[-C--:B------:R-:W-:Y:S02]  /*dbd0*/  @!P2 LEA.HI.X R5, R222, R20.reuse, R168, 0x2, P6 ;  /* 0x00000014de05a211 */ /* 0x080fe400030f14a8 */
[CC--:B------:R-:W-:Y:S02]  /*dbe0*/  @!P0 LEA R8, P6, R220.reuse, R3.reuse, 0x2 ;  /* 0x00000003dc088211 */ /* 0x0c0fe400078c10ff */
        /* <DEDUP_REMOVED lines=14> */
[-C--:B------:R-:W-:Y:S01]  /*dcd0*/  @!P5 LEA R14, P6, R217, R3.reuse, 0x2 ;  /* 0x00000003d90ed211 */ /* 0x080fe200078c10ff */
[----:B------:R4:W-:Y:S01]  /*dce0*/  @!P4 ST.E.64 desc[UR40][R12.64], R46 ;  /* 0x0000002e0c00c985 */ /* 0x0009e2000c101b28 */
[----:B------:R-:W-:Y:S02]  /*dcf0*/  ISETP.GE.AND P3, PT, R213, UR4, PT ;  /* 0x00000004d5007c0c */ /* 0x000fe4000bf66270 */
[----:B------:R-:W-:Y:S02]  /*dd00*/  @!P5 LEA.HI.X R15, R217, R20, R164, 0x2, P6 ;  /* 0x00000014d90fd211 */ /* 0x000fe400030f14a4 */
[-C--:B-1----:R-:W-:Y:S02]  /*dd10*/  @!P0 LEA R4, P6, R216, R3.reuse, 0x2 ;  /* 0x00000003d8048211 */ /* 0x082fe400078c10ff */
[----:B------:R-:W-:Y:S01]  /*dd20*/  ISETP.GE.AND P4, PT, R212, UR4, PT ;  /* 0x00000004d4007c0c */ /* 0x000fe2000bf86270 */
[----:B------:R1:W-:Y:S01]  /*dd30*/  @!P5 ST.E.64 desc[UR40][R14.64], R50 ;  /* 0x000000320e00d985 */ /* 0x0003e2000c101b28 */
[----:B---3--:R-:W-:-:S02]  /*dd40*/  @!P1 LEA R6, P5, R215, R3, 0x2 ;  /* 0x00000003d7069211 */ /* 0x008fc400078a10ff */
[-C--:B------:R-:W-:Y:S02]  /*dd50*/  @!P0 LEA.HI.X R5, R216, R20.reuse, R163, 0x2, P6 ;  /* 0x00000014d8058211 */ /* 0x080fe400030f14a3 */
        /* <DEDUP_REMOVED lines=9> */
[CC--:B----4-:R-:W-:Y:S02]  /*ddf0*/  @!P4 LEA R12, P2, R212.reuse, R3.reuse, 0x2 ;  /* 0x00000003d40cc211 */ /* 0x0d0fe400078410ff */
[----:B------:R-:W-:Y:S02]  /*de00*/  ISETP.GE.AND P1, PT, R209, UR4, PT ;  /* 0x00000004d1007c0c */ /* 0x000fe4000bf26270 */
[-C--:B------:R-:W-:Y:S02]  /*de10*/  @!P3 LEA.HI.X R11, R213, R20.reuse, R160, 0x2, P6 ;  /* 0x00000014d50bb211 */ /* 0x080fe400030f14a0 */
[----:B------:R-:W-:Y:S02]  /*de20*/  @!P4 LEA.HI.X R13, R212, R20, R159, 0x2, P2 ;  /* 0x00000014d40dc211 */ /* 0x000fe400010f149f */
[----:B------:R-:W-:Y:S01]  /*de30*/  ISETP.GE.AND P2, PT, R208, UR4, PT ;  /* 0x00000004d0007c0c */ /* 0x000fe2000bf46270 */
[----:B------:R-:W-:Y:S01]  /*de40*/  @!P3 ST.E.64 desc[UR40][R10.64], R66 ;  /* 0x000000420a00b985 */ /* 0x000fe2000c101b28 */
[----:B-1----:R-:W-:-:S03]  /*de50*/  @!P5 LEA R14, P6, R211, R3, 0x2 ;  /* 0x00000003d30ed211 */ /* 0x002fc600078c10ff */
[----:B------:R1:W-:Y:S01]  /*de60*/  @!P4 ST.E.64 desc[UR40][R12.64], R70 ;  /* 0x000000460c00c985 */ /* 0x0003e2000c101b28 */
[-C--:B------:R-:W-:Y:S02]  /*de70*/  @!P5 LEA.HI.X R15, R211, R20.reuse, R158, 0x2, P6 ;  /* 0x00000014d30fd211 */ /* 0x080fe400030f149e */
[CC--:B0-----:R-:W-:Y:S02]  /*de80*/  @!P0 LEA R4, P4, R210.reuse, R3.reuse, 0x2 ;  /* 0x00000003d2048211 */ /* 0x0c1fe400078810ff */
        /* <DEDUP_REMOVED lines=15> */
[CC--:B------:R-:W-:Y:S02]  /*df80*/  @!P5 LEA R10, P6, R207.reuse, R3.reuse, 0x2 ;  /* 0x00000003cf0ad211 */ /* 0x0c0fe400078c10ff */
[-C--:B------:R-:W-:Y:S02]  /*df90*/  @!P4 LEA.HI.X R13, R206, R20.reuse, R153, 0x2, P0 ;  /* 0x00000014ce0dc211 */ /* 0x080fe400000f1499 */
[----:B------:R-:W-:Y:S02]  /*dfa0*/  @!P5 LEA.HI.X R11, R207, R20, R154, 0x2, P6 ;  /* 0x00000014cf0bd211 */ /* 0x000fe400030f149a */
[----:B------:R-:W-:Y:S02]  /*dfb0*/  ISETP.GE.AND P0, PT, R202, UR4, PT ;  /* 0x00000004ca007c0c */ /* 0x000fe4000bf06270 */
[----:B0-----:R-:W-:Y:S01]  /*dfc0*/  @!P3 LEA R14, P6, R205, R3, 0x2 ;  /* 0x00000003cd0eb211 */ /* 0x001fe200078c10ff */
        /* <DEDUP_REMOVED lines=28> */
[CC--:B-1----:R-:W-:Y:S01]  /*e190*/  @!P0 LEA R4, P5, R198.reuse, R3.reuse, 0x2 ;  /* 0x00000003c6048211 */ /* 0x0c2fe200078a10ff */
[----:B------:R1:W-:Y:S01]  /*e1a0*/  @!P3 ST.E.64 desc[UR40][R14.64], R122 ;  /* 0x0000007a0e00b985 */ /* 0x0003e2000c101b28 */
[----:B------:R-:W-:Y:S02]  /*e1b0*/  ISETP.GE.AND P3, PT, R195, UR4, PT ;  /* 0x00000004c3007c0c */ /* 0x000fe4000bf66270 */
[----:B------:R-:W-:Y:S02]  /*e1c0*/  @!P0 LEA.HI.X R5, R198, R20, R232, 0x2, P5 ;  /* 0x00000014c6058211 */ /* 0x000fe400028f14e8 */
[----:B------:R-:W-:Y:S02]  /*e1d0*/  ISETP.GE.AND P5, PT, R193, UR4, PT ;  /* 0x00000004c1007c0c */ /* 0x000fe4000bfa6270 */
[-C--:B--2---:R-:W-:Y:S01]  /*e1e0*/  @!P1 LEA R6, P6, R197, R3.reuse, 0x2 ;  /* 0x00000003c5069211 */ /* 0x084fe200078c10ff */
[----:B------:R2:W-:Y:S02]  /*e1f0*/  @!P0 ST.E.64 desc[UR40][R4.64], R126 ;  /* 0x0000007e04008985 */ /* 0x0005e4000c101b28 */
[----:B0-----:R-:W-:-:S02]  /*e200*/  @!P4 LEA R8, P0, R196, R3, 0x2 ;  /* 0x00000003c408c211 */ /* 0x001fc400078010ff */
[-C--:B------:R-:W-:Y:S02]  /*e210*/  @!P1 LEA.HI.X R7, R197, R20.reuse, R231, 0x2, P6 ;  /* 0x00000014c5079211 */ /* 0x080fe400030f14e7 */
[-C--:B---3--:R-:W-:Y:S02]  /*e220*/  @!P3 LEA R10, P6, R195, R3.reuse, 0x2 ;  /* 0x00000003c30ab211 */ /* 0x088fe400078c10ff */
[-C--:B------:R-:W-:Y:S01]  /*e230*/  @!P4 LEA.HI.X R9, R196, R20.reuse, R230, 0x2, P0 ;  /* 0x00000014c409c211 */ /* 0x080fe200000f14e6 */
        /* <DEDUP_REMOVED lines=16> */
.L_x_7619:
        /* <DEDUP_REMOVED lines=10> */
[----:B------:R-:W4:Y:S01]  /*e3e0*/  @P1 LDG.E R8, desc[UR40][R4.64] ;  /* 0x0000002804081981 */ /* 0x000f22000c1e1900 */
        /* <DEDUP_REMOVED lines=13> */
[----:B----4-:R-:W-:Y:S01]  /*e4c0*/  @P1 R2UR UR4, R8 ;  /* 0x00000000080412ca */ /* 0x010fe200000e0000 */
[----:B-1----:R-:W-:-:S05]  /*e4d0*/  VIADD R8, R3, 0xffffff80 ;  /* 0xffffff8003087836 */ /* 0x002fca0000000000 */
[----:B------:R-:W-:-:S07]  /*e4e0*/  ISETP.GT.AND P0, PT, R8, 0x3f, PT ;  /* 0x0000003f0800780c */ /* 0x000fce0003f04270 */
[----:B------:R-:W-:Y:S01]  /*e4f0*/  USHF.R.S32.HI UR22, URZ, 0x1f, UR4 ;  /* 0x0000001f3f167899 */ /* 0x000fe20008011404 */
[----:B0-----:R-:W-:Y:S11]  /*e500*/  @P2 BRA `(.L_x_7628) ;  /* 0x0000000000102947 */ /* 0x001ff60003800000 */
[----:B------:R-:W-:Y:S05]  /*e510*/  @!P1 BRA `(.L_x_7628) ;  /* 0x00000000000c9947 */ /* 0x000fea0003800000 */
[----:B------:R-:W4:Y:S04]  /*e520*/  LDG.E R3, desc[UR40][R4.64] ;  /* 0x0000002804037981 */ /* 0x000f28000c1e1900 */
[----:B-----5:R-:W4:Y:S02]  /*e530*/  LDG.E R0, desc[UR40][R4.64+0x4] ;  /* 0x0000042804007981 */ /* 0x020f24000c1e1900 */
[----:B----4-:R-:W-:-:S07]  /*e540*/  IMAD.IADD R0, R0, 0x1, -R3 ;  /* 0x0000000100007824 */ /* 0x010fce00078e0a03 */
.L_x_7628:
[----:B------:R-:W-:Y:S01]  /*e550*/  USEL UR45, UR45, URZ, !UP0 ;  /* 0x0000003f2d2d7287 */ /* 0x000fe2000c000000 */
[----:B------:R-:W-:Y:S01]  /*e560*/  BSSY B1, `(.L_x_7629) ;  /* 0x0000039000017945 */ /* 0x000fe20003800000 */
[----:B------:R-:W-:-:S03]  /*e570*/  USEL UR44, UR44, URZ, !UP0 ;  /* 0x0000003f2c2c7287 */ /* 0x000fc6000c000000 */
[----:B------:R-:W-:Y:S09]  /*e580*/  @P0 BRA `(.L_x_7630) ;  /* 0x0000000000d80947 */ /* 0x000ff20003800000 */
[----:B------:R-:W0:Y:S01]  /*e590*/  S2R R6, SR_TID.X ;  /* 0x0000000000067919 */ /* 0x000e220000002100 */
[----:B------:R-:W1:Y:S01]  /*e5a0*/  LDC R9, c[0x0][0xbe8] ;  /* 0x0002fa00ff097b82 */ /* 0x000e620000000800 */
[----:B------:R-:W-:Y:S02]  /*e5b0*/  IMAD.U32 R5, RZ, RZ, UR39 ;  /* 0x00000027ff057e24 */ /* 0x000fe4000f8e00ff */
[----:B-1---5:R-:W-:-:S03]  /*e5c0*/  IMAD R3, R0, R9, RZ ;  /* 0x0000000900037224 */ /* 0x022fc600078e02ff */
[----:B0-----:R-:W-:-:S04]  /*e5d0*/  IADD3 R6, R5, -0x80, R6 ;  /* 0xffffff8005067810 */ /* 0x001fc80007ffe006 */
        /* <DEDUP_REMOVED lines=34> */
[----:B------:R-:W-:Y:S01]  /*e800*/  ULDC.64 UR10, c[0x0][UR18+0x210] ;  /* 0x00008400120a7abb */ /* 0x000fe20008000a00 */
[----:B------:R-:W-:Y:S01]  /*e810*/  ULDC.64 UR12, c[0x0][0xba8] ;  /* 0x0002ea00000c7ab9 */ /* 0x000fe20000000a00 */
[----:B------:R-:W-:Y:S01]  /*e820*/  IMAD R7, R9, R7, R6 ;  /* 0x0000000709077224 */ /* 0x000fe200078e0206 */
[----:B------:R-:W-:Y:S01]  /*e830*/  IADD3.X R5, R5, UR8, R10, P0, P1 ;  /* 0x0000000805057c10 */ /* 0x000fe200087e240a */
[----:B------:R-:W-:Y:S01]  /*e840*/  @!UP0 ULDC UR12, c[0x0][0xb50] ;  /* 0x0002d400000c8ab9 */ /* 0x000fe20000000800 */
[----:B------:R-:W-:Y:S01]  /*e850*/  @!UP0 ULDC UR13, c[0x0][0xb54] ;  /* 0x0002d500000d8ab9 */ /* 0x000fe20000000800 */
[C---:B------:R-:W-:Y:S01]  /*e860*/  IMAD R6, R7.reuse, UR11, RZ ;  /* 0x0000000b07067c24 */ /* 0x040fe2000f8e02ff */
[----:B------:R-:W-:Y:S01]  /*e870*/  SHF.R.S32.HI R3, RZ, 0x1f, R7 ;  /* 0x0000001fff037819 */ /* 0x000fe20000011407 */
[----:B------:R-:W-:-:S04]  /*e880*/  IMAD.WIDE.U32 R4, R7, UR10, R4 ;  /* 0x0000000a07047c25 */ /* 0x000fc8000f8e0004 */
[----:B------:R-:W-:Y:S01]  /*e890*/  IMAD R3, R3, UR10, R6 ;  /* 0x0000000a03037c24 */ /* 0x000fe2000f8e0206 */
[----:B------:R-:W-:-:S03]  /*e8a0*/  LEA R6, P0, R4, UR12, 0x2 ;  /* 0x0000000c04067c11 */ /* 0x000fc6000f8010ff */
[----:B------:R-:W-:-:S05]  /*e8b0*/  IMAD.IADD R3, R5, 0x1, R3 ;  /* 0x0000000105037824 */ /* 0x000fca00078e0203 */
[----:B------:R-:W-:Y:S01]  /*e8c0*/  LEA.HI.X R7, R4, UR13, R3, 0x2, P0 ;  /* 0x0000000d04077c11 */ /* 0x000fe200080f1403 */
[----:B------:R-:W-:-:S05]  /*e8d0*/  IMAD.MOV.U32 R3, RZ, RZ, -0x800000 ;  /* 0xff800000ff037424 */ /* 0x000fca00078e00ff */
[----:B------:R0:W-:Y:S02]  /*e8e0*/  STG.E desc[UR40][R6.64], R3 ;  /* 0x0000000306007986 */ /* 0x0001e4000c101928 */
.L_x_7630:
[----:B------:R-:W-:Y:S05]  /*e8f0*/  BSYNC B1 ;  /* 0x0000000000017941 */ /* 0x000fea0003800000 */
.L_x_7629:
[----:B------:R-:W-:-:S06]  /*e900*/  UISETP.GT.AND UP0, UPT, UR9, 0x1, UPT ;  /* 0x000000010900788c */ /* 0x000fcc000bf04270 */
[----:B------:R-:W-:-:S13]  /*e910*/  PLOP3.LUT P0, PT, PT, PT, UP0, 0x80, 0x0 ;  /* 0x000000000000781c */ /* 0x000fda0003f0f008 */
[----:B------:R-:W-:Y:S05]  /*e920*/  @P0 BRA `(.L_x_7625) ;  /* 0x0000000800780947 */ /* 0x000fea0003800000 */
[----:B---3--:R-:W1:Y:S01]  /*e930*/  LDC R11, c[0x0][0xbe8] ;  /* 0x0002fa00ff0b7b82 */ /* 0x008e620000000800 */
        /* <DEDUP_REMOVED lines=15> */
[----:B------:R-:W-:Y:S01]  /*ea30*/  ISETP.GE.AND P1, PT, R190, UR12, PT ;  /* 0x0000000cbe007c0c */ /* 0x000fe2000bf26270 */
[----:B------:R-:W-:Y:S01]  /*ea40*/  UIMAD.WIDE.U32 UR8, UR42, UR10, UR8 ;  /* 0x0000000a2a0872a5 */ /* 0x000fe2000f8e0008 */
[----:B------:R-:W-:Y:S01]  /*ea50*/  IMAD R3, R9, 0x20, R26 ;  /* 0x0000002009037824 */ /* 0x000fe200078e021a */
[----:B------:R-:W-:Y:S01]  /*ea60*/  SEL R4, RZ, 0xffffffff, P2 ;  /* 0xffffffffff047807 */ /* 0x000fe20001000000 */
[----:B------:R-:W-:Y:S01]  /*ea70*/  VIADD R26, R26, UR39 ;  /* 0x000000271a1a7c36 */ /* 0x000fe20008000000 */
[----:B------:R-:W-:Y:S01]  /*ea80*/  ISETP.GE.AND P3, PT, R2, UR12, PT ;  /* 0x0000000c02007c0c */ /* 0x000fe2000bf66270 */
[----:B------:R-:W-:Y:S01]  /*ea90*/  VIADD R8, R3, UR39 ;  /* 0x0000002703087c36 */ /* 0x000fe20008000000 */
[----:B------:R-:W-:Y:S01]  /*eaa0*/  UIMAD UR9, UR42, UR11, UR9 ;  /* 0x0000000b2a0972a4 */ /* 0x000fe2000f8e0209 */
[----:B-1----:R-:W-:Y:S01]  /*eab0*/  ISETP.NE.AND P0, PT, R11, 0x1, PT ;  /* 0x000000010b00780c */ /* 0x002fe20003f05270 */
[----:B------:R-:W-:Y:S01]  /*eac0*/  IMAD.SHL.U32 R13, R4, 0x2, RZ ;  /* 0x00000002040d7824 */ /* 0x000fe200078e00ff */
[----:B------:R-:W-:Y:S01]  /*ead0*/  SEL R9, RZ, 0xffffffff, P1 ;  /* 0xffffffffff097807 */ /* 0x000fe20000800000 */
[----:B------:R-:W-:Y:S01]  /*eae0*/  ULDC.64 UR10, c[0x0][0xaf0] ;  /* 0x0002bc00000a7ab9 */ /* 0x000fe20000000a00 */
[----:B------:R-:W-:Y:S01]  /*eaf0*/  SEL R6, RZ, 0x1, P3 ;  /* 0x00000001ff067807 */ /* 0x000fe20001800000 */
[----:B------:R-:W-:Y:S01]  /*eb00*/  UIMAD UR44, UR44, UR10, URZ ;  /* 0x0000000a2c2c72a4 */ /* 0x000fe2000f8e023f */
[----:B------:R-:W-:Y:S01]  /*eb10*/  IMAD.MOV.U32 R3, RZ, RZ, R8 ;  /* 0x000000ffff037224 */ /* 0x000fe200078e0008 */
[----:B------:R-:W-:Y:S01]  /*eb20*/  UIMAD.WIDE.U32 UR8, UR45, UR10, UR8 ;  /* 0x0000000a2d0872a5 */ /* 0x000fe2000f8e0008 */
[----:B------:R-:W-:Y:S01]  /*eb30*/  IMAD.SHL.U32 R9, R9, 0x4, RZ ;  /* 0x0000000409097824 */ /* 0x000fe200078e00ff */
[----:B------:R-:W-:Y:S01]  /*eb40*/  LOP3.LUT R6, R13, 0x2, R6, 0xe2, !PT ;  /* 0x000000020d067812 */ /* 0x000fe200078ee206 */
[----:B------:R-:W-:Y:S01]  /*eb50*/  UIMAD UR4, UR45, UR11, UR44 ;  /* 0x0000000b2d0472a4 */ /* 0x000fe2000f8e022c */
[----:B-----5:R-:W-:Y:S01]  /*eb60*/  IMAD R25, R0, R11, RZ ;  /* 0x0000000b00197224 */ /* 0x020fe200078e02ff */
[----:B------:R-:W-:Y:S01]  /*eb70*/  ISETP.GE.AND P1, PT, R224, UR12, PT ;  /* 0x0000000ce0007c0c */ /* 0x000fe2000bf26270 */
[----:B------:R-:W0:Y:S01]  /*eb80*/  @P0 LDC R5, c[0x0][0xbec] ;  /* 0x0002fb00ff050b82 */ /* 0x000e220000000800 */
[----:B------:R-:W-:Y:S01]  /*eb90*/  LOP3.LUT R10, R9, 0x4, R6, 0xe2, !PT ;  /* 0x00000004090a7812 */ /* 0x000fe200078ee206 */
[----:B------:R-:W-:Y:S01]  /*eba0*/  UIADD3 UR4, UR9, UR4, URZ ;  /* 0x0000000409047290 */ /* 0x000fe2000fffe03f */
[----:B------:R-:W-:-:S02]  /*ebb0*/  SEL R0, RZ, 0x80, P1 ;  /* 0x00000080ff007807 */ /* 0x000fc40000800000 */
[----:B------:R-:W-:Y:S02]  /*ebc0*/  SHF.R.S32.HI R29, RZ, 0x1f, R190 ;  /* 0x0000001fff1d7819 */ /* 0x000fe400000114be */
[----:B------:R-:W-:Y:S01]  /*ebd0*/  SHF.R.S32.HI R28, RZ, 0x1f, R225 ;  /* 0x0000001fff1c7819 */ /* 0x000fe200000114e1 */
[----:B------:R-:W1:Y:S01]  /*ebe0*/  @P0 LDC R7, c[0x0][0xbf0] ;  /* 0x0002fc00ff070b82 */ /* 0x000e620000000800 */
[----:B------:R-:W-:Y:S02]  /*ebf0*/  SHF.R.S32.HI R30, RZ, 0x1f, R189 ;  /* 0x0000001fff1e7819 */ /* 0x000fe400000114bd */
[----:B------:R-:W-:Y:S02]  /*ec00*/  SHF.R.S32.HI R31, RZ, 0x1f, R187 ;  /* 0x0000001fff1f7819 */ /* 0x000fe400000114bb */
        /* <DEDUP_REMOVED lines=27> */
[----:B------:R-:W-:Y:S02]  /*edc0*/  SEL R8, RZ, 0xffffffff, P0 ;  /* 0xffffffffff087807 */ /* 0x000fe40000000000 */
[----:B------:R-:W-:Y:S01]  /*edd0*/  ISETP.GE.AND P0, PT, R225, UR12, PT ;  /* 0x0000000ce1007c0c */ /* 0x000fe2000bf06270 */
[----:B------:R-:W-:Y:S01]  /*ede0*/  IMAD R3, R7, UR9, R6 ;  /* 0x0000000907037c24 */ /* 0x000fe2000f8e0206 */
[----:B------:R-:W-:Y:S01]  /*edf0*/  ULDC.64 UR8, c[0x0][0xa80] ;  /* 0x0002a00000087ab9 */ /* 0x000fe20000000a00 */
[----:B------:R-:W-:Y:S01]  /*ee00*/  IMAD.SHL.U32 R9, R8, 0x20, RZ ;  /* 0x0000002008097824 */ /* 0x000fe200078e00ff */
[----:B------:R-:W-:Y:S01]  /*ee10*/  SEL R7, RZ, 0x40, P0 ;  /* 0x00000040ff077807 */ /* 0x000fe20000000000 */
[----:B------:R-:W-:Y:S01]  /*ee20*/  IMAD.IADD R3, R5, 0x1, R3 ;  /* 0x0000000105037824 */ /* 0x000fe200078e0203 */
[----:B------:R-:W-:Y:S02]  /*ee30*/  LEA R20, P0, R4, UR8, 0x1 ;  /* 0x0000000804147c11 */ /* 0x000fe4000f8008ff */
[----:B------:R-:W-:-:S02]  /*ee40*/  LOP3.LUT R10, R13, 0x10, R10, 0xe2, !PT ;  /* 0x000000100d0a7812 */ /* 0x000fc400078ee20a */
[----:B------:R-:W-:Y:S01]  /*ee50*/  LEA.HI.X R3, R4, UR9, R3, 0x1, P0 ;  /* 0x0000000904037c11 */ /* 0x000fe200080f0c03 */
[----:B------:R0:W1:Y:S01]  /*ee60*/  SHFL.IDX PT, R6, R20, RZ, 0x181f ;  /* 0x00181fff14067589 */ /* 0x00006200000e0000 */
[----:B------:R-:W-:Y:S02]  /*ee70*/  ISETP.GE.AND P0, PT, R26, R25, PT ;  /* 0x000000191a00720c */ /* 0x000fe40003f06270 */
[----:B------:R-:W-:-:S04]  /*ee80*/  LOP3.LUT R10, R9, 0x20, R10, 0xe2, !PT ;  /* 0x00000020090a7812 */ /* 0x000fc800078ee20a */
[----:B------:R-:W-:Y:S02]  /*ee90*/  LOP3.LUT R21, R10, R7, RZ, 0xfc, !PT ;  /* 0x000000070a157212 */ /* 0x000fe400078efcff */
[----:B------:R0:W3:Y:S02]  /*eea0*/  SHFL.IDX PT, R7, R3, RZ, 0x181f ;  /* 0x00181fff03077589 */ /* 0x0000e400000e0000 */
[----:B------:R-:W-:-:S03]  /*eeb0*/  LOP3.LUT R24, R21, R0, RZ, 0xfc, !PT ;  /* 0x0000000015187212 */ /* 0x000fc600078efcff */
[----:B------:R-:W-:Y:S05]  /*eec0*/  @P0 BRA `(.L_x_7632) ;  /* 0x00000000007c0947 */ /* 0x000fea0003800000 */
        /* <DEDUP_REMOVED lines=18> */
[----:B-1----:R-:W-:-:S02]  /*eff0*/  @!P1 LEA R8, P6, R187, R6, 0x1 ;  /* 0x00000006bb089211 */ /* 0x002fc400078c08ff */
        /* <DEDUP_REMOVED lines=12> */
.L_x_7632:
[----:B------:R-:W-:Y:S05]  /*f0c0*/  BSYNC B1 ;  /* 0x0000000000017941 */ /* 0x000fea0003800000 */
.L_x_7631:
[----:B------:R-:W-:Y:S01]  /*f0d0*/  VIADD R0, R26, 0x20 ;  /* 0x000000201a007836 */ /* 0x000fe20000000000 */
[----:B---34-:R4:W3:Y:S04]  /*f0e0*/  SHFL.IDX PT, R7, R3, 0x1, 0x181f ;  /* 0x00381f0003077f89 */ /* 0x0188e800000e0000 */
        /* <DEDUP_REMOVED lines=8> */
[----:B-1-3--:R-:W-:Y:S02]  /*f170*/  @!P1 IMAD.WIDE R4, R2, 0x2, R6 ;  /* 0x0000000202049825 */ /* 0x00afe400078e0206 */
        /* <DEDUP_REMOVED lines=15> */
[----:B-1----:R-:W-:-:S03]  /*f270*/  @!P1 LEA R4, P6, R187, R6, 0x1 ;  /* 0x00000006bb049211 */ /* 0x002fc600078c08ff */
        /* <DEDUP_REMOVED lines=9> */
.L_x_7625:
[----:B------:R-:W-:Y:S05]  /*f310*/  BSYNC B0 ;  /* 0x0000000000007941 */ /* 0x000fea0003800000 */
.L_x_7618:
[----:B------:R-:W-:Y:S02]  /*f320*/  ULDC UR4, c[0x0][0xc3c] ;  /* 0x00030f0000047ab9 */ /* 0x000fe40000000800 */
[----:B------:R-:W-:-:S06]  /*f330*/  UISETP.GE.AND UP0, UPT, UR7, UR4, UPT ;  /* 0x000000040700728c */ /* 0x000fcc000bf06270 */
[----:B------:R-:W-:-:S13]  /*f340*/  PLOP3.LUT P0, PT, PT, PT, UP0, 0x80, 0x0 ;  /* 0x000000000000781c */ /* 0x000fda0003f0f008 */
[----:B------:R-:W-:Y:S05]  /*f350*/  @!P0 BRA `(.L_x_7633) ;  /* 0xffffff2000208947 */ /* 0x000fea000383ffff */
[----:B------:R-:W-:Y:S05]  /*f360*/  EXIT ;  /* 0x000000000000794d */ /* 0x000fea0003800000 */
.L_x_7571:
        /* <DEDUP_REMOVED lines=18> */
.L_x_7634:
        /* <DEDUP_REMOVED lines=43> */
.L_x_7638:
        /* <DEDUP_REMOVED lines=39> */
.L_x_7636:
        /* <DEDUP_REMOVED lines=12> */
.L_x_7639:
        /* <DEDUP_REMOVED lines=63> */
.L_x_7640:
        /* <DEDUP_REMOVED lines=61> */
.L_x_7641:
[----:B01----:R-:W-:-:S05]  /*10230*/  LOP3.LUT R3, RZ, R2, RZ, 0x33, !PT ;  /* 0x00000002ff037212 */ /* 0x003fca00078e33ff */
[----:B------:R-:W-:-:S05]  /*10240*/  IMAD.IADD R2, R4, 0x1, R3 ;  /* 0x0000000104027824 */ /* 0x000fca00078e0203 */
[----:B------:R1:W-:Y:S01]  /*10250*/  STL [R1+0x4], R2 ;  /* 0x0000040201007387 */ /* 0x0003e20000100800 */
[----:B------:R-:W-:Y:S05]  /*10260*/  BRA `(.L_x_7642) ;  /* 0x0000000000107947 */ /* 0x000fea0003800000 */
.L_x_7637:
[----:B------:R-:W-:Y:S01]  /*10270*/  IMAD.U32 R2, RZ, RZ, UR6 ;  /* 0x00000006ff027e24 */ /* 0x000fe2000f8e00ff */
[----:B------:R0:W-:Y:S04]  /*10280*/  STL [R1+0x4], RZ ;  /* 0x000004ff01007387 */ /* 0x0001e80000100800 */
[----:B------:R0:W-:Y:S04]  /*10290*/  STL [R1+0x8], RZ ;  /* 0x000008ff01007387 */ /* 0x0001e80000100800 */
[----:B------:R0:W-:Y:S02]  /*102a0*/  STL [R1], R2 ;  /* 0x0000000201007387 */ /* 0x0001e40000100800 */
.L_x_7642:
        /* <DEDUP_REMOVED lines=10> */
.L_x_7635:
        /* <DEDUP_REMOVED lines=30> */
.L_x_7763:
[----:B0-2---:R-:W2:Y:S01]  /*10530*/  LDL R0, [R1+0xc] ;  /* 0x00000c0001007983 */ /* 0x005ea20000100800 */
[----:B---3--:R-:W2:Y:S01]  /*10540*/  LDC.64 R2, c[0x0][0xc88] ;  /* 0x00032200ff027b82 */ /* 0x008ea20000000a00 */
        /* <DEDUP_REMOVED lines=54> */
.L_x_7644:
        /* <DEDUP_REMOVED lines=18> */
.L_x_7645:
[----:B------:R-:W-:Y:S05]  /*109d0*/  @!P0 BRA `(.L_x_7646) ;  /* 0x00000000000c8947 */ /* 0x000fea0003800000 */
[----:B------:R-:W3:Y:S04]  /*109e0*/  LDG.E R6, desc[UR40][R4.64] ;  /* 0x0000002804067981 */ /* 0x000ee8000c1e1900 */
[----:B------:R-:W3:Y:S02]  /*109f0*/  LDG.E R4, desc[UR40][R4.64+0x4] ;  /* 0x0000042804047981 */ /* 0x000ee4000c1e1900 */
[----:B---3--:R-:W-:-:S07]  /*10a00*/  IMAD.IADD R6, R4, 0x1, -R6 ;  /* 0x0000000104067824 */ /* 0x008fce00078e0a06 */
.L_x_7646:
[----:B------:R-:W3:Y:S01]  /*10a10*/  LDL R5, [R1+0x4] ;  /* 0x0000040001057983 */ /* 0x000ee20000100800 */
[----:B-----5:R-:W-:Y:S01]  /*10a20*/  IMAD.IADD R6, R6, 0x1, -R0 ;  /* 0x0000000106067824 */ /* 0x020fe200078e0a00 */
[----:B------:R-:W-:Y:S01]  /*10a30*/  BSSY B0, `(.L_x_7647) ;  /* 0x000003a000007945 */ /* 0x000fe20003800000 */
[----:B------:R-:W4:Y:S02]  /*10a40*/  LDC R0, c[0x0][0x448] ;  /* 0x00011200ff007b82 */ /* 0x000f240000000800 */
[----:B----4-:R-:W-:-:S13]  /*10a50*/  ISETP.NE.AND P0, PT, R0, 0x1, PT ;  /* 0x000000010000780c */ /* 0x010fda0003f05270 */
[----:B--2---:R-:W2:Y:S08]  /*10a60*/  @P0 LDC R3, c[0x0][0x44c] ;  /* 0x00011300ff030b82 */ /* 0x004eb00000000800 */
[----:B------:R-:W4:Y:S01]  /*10a70*/  @P0 LDC R4, c[0x0][0x450] ;  /* 0x00011400ff040b82 */ /* 0x000f220000000800 */
[----:B---3--:R-:W-:Y:S02]  /*10a80*/  IMAD.SHL.U32 R0, R5, 0x40, RZ ;  /* 0x0000004005007824 */ /* 0x008fe400078e00ff */
[----:B------:R-:W-:-:S02]  /*10a90*/  IMAD.MOV.U32 R5, RZ, RZ, RZ ;  /* 0x000000ffff057224 */ /* 0x000fc400078e00ff */
[----:B------:R-:W-:Y:S02]  /*10aa0*/  VIADD R0, R0, 0x3f ;  /* 0x0000003f00007836 */ /* 0x000fe40000000000 */
[----:B------:R-:W-:Y:S02]  /*10ab0*/  IMAD.MOV.U32 R10, RZ, RZ, R5 ;  /* 0x000000ffff0a7224 */ /* 0x000fe400078e0005 */
[----:B--2---:R-:W-:-:S05]  /*10ac0*/  @P0 IMAD.HI.U32 R3, R0, R3, RZ ;  /* 0x0000000300030227 */ /* 0x004fca00078e00ff */
[----:B----4-:R-:W-:Y:S01]  /*10ad0*/  @P0 SHF.R.U32.HI R0, RZ, R4, R3 ;  /* 0x00000004ff000219 */ /* 0x010fe20000011603 */
[C---:B------:R-:W-:Y:S01]  /*10ae0*/  VIADD R4, R6.reuse, 0x3f ;  /* 0x0000003f06047836 */ /* 0x040fe20000000000 */
[----:B------:R-:W-:Y:S02]  /*10af0*/  IADD3 R3, R6, 0x40, -R9 ;  /* 0x0000004006037810 */ /* 0x000fe40007ffe809 */
[----:B01----:R-:W-:-:S03]  /*10b00*/  LOP3.LUT R9, R2, 0xff, RZ, 0xc0, !PT ;  /* 0x000000ff02097812 */ /* 0x003fc600078ec0ff */
[----:B------:R-:W-:Y:S01]  /*10b10*/  IMAD.IADD R0, R3, 0x1, R0 ;  /* 0x0000000103007824 */ /* 0x000fe200078e0200 */
[----:B------:R-:W-:-:S04]  /*10b20*/  SHF.R.S32.HI R3, RZ, 0x1f, R4 ;  /* 0x0000001fff037819 */ /* 0x000fc80000011404 */
[----:B------:R-:W-:Y:S02]  /*10b30*/  LEA.HI R4, R3, R4, RZ, 0x6 ;  /* 0x0000000403047211 */ /* 0x000fe400078f30ff */
[----:B------:R-:W-:Y:S02]  /*10b40*/  SHF.R.S32.HI R3, RZ, 0x1f, R0 ;  /* 0x0000001fff037819 */ /* 0x000fe40000011400 */
[----:B------:R-:W-:Y:S02]  /*10b50*/  SHF.R.S32.HI R4, RZ, 0x6, R4 ;  /* 0x00000006ff047819 */ /* 0x000fe40000011404 */
[----:B------:R-:W-:Y:S02]  /*10b60*/  LEA.HI R3, R3, R0, RZ, 0x6 ;  /* 0x0000000003037211 */ /* 0x000fe400078f30ff */
[----:B------:R-:W-:Y:S02]  /*10b70*/  SHF.R.U32.HI R0, RZ, 0x10, R2 ;  /* 0x00000010ff007819 */ /* 0x000fe40000011602 */
[----:B------:R-:W-:-:S02]  /*10b80*/  SHF.R.S32.HI R3, RZ, 0x6, R3 ;  /* 0x00000006ff037819 */ /* 0x000fc40000011403 */
[----:B------:R-:W-:Y:S02]  /*10b90*/  ISETP.NE.AND P0, PT, R0, RZ, PT ;  /* 0x000000ff0000720c */ /* 0x000fe40003f05270 */
[----:B------:R-:W-:-:S04]  /*10ba0*/  VIMNMX R8, R4, R3, PT ;  /* 0x0000000304087248 */ /* 0x000fc80003fe0100 */
[----:B------:R-:W-:Y:S01]  /*10bb0*/  ISETP.GE.AND P1, PT, R8, 0x1, PT ;  /* 0x000000010800780c */ /* 0x000fe20003f26270 */
[----:B------:R0:W-:Y:S04]  /*10bc0*/  STL [R1+0x30], R8 ;  /* 0x0000300801007387 */ /* 0x0001e80000100800 */
[----:B------:R0:W-:Y:S02]  /*10bd0*/  STL [R1+0x3c], R5 ;  /* 0x00003c0501007387 */ /* 0x0001e40000100800 */
[----:B------:R-:W1:Y:S02]  /*10be0*/  @!P0 LDC R0, c[0x0][0x9f0] ;  /* 0x00027c00ff008b82 */ /* 0x000e640000000800 */
        /* <DEDUP_REMOVED lines=30> */
.L_x_7648:
[----:B------:R-:W-:Y:S05]  /*10dd0*/  BSYNC B0 ;  /* 0x0000000000007941 */ /* 0x000fea0003800000 */
.L_x_7647:
        /* <DEDUP_REMOVED lines=12> */
[----:B0-----:R-:W0:Y:S01]  /*10ea0*/  S2R R5, SR_LANEID ;  /* 0x0000000000057919 */ /* 0x001e220000000000 */
[----:B------:R-:W-:Y:S01]  /*10eb0*/  VOTEU.ANY UR4, UPT, PT ;  /* 0x0000000000047886 */ /* 0x000fe200038e0100 */
[----:B------:R-:W1:Y:S01]  /*10ec0*/  LDC.64 R2, c[0x0][0xc60] ;  /* 0x00031800ff027b82 */ /* 0x000e620000000a00 */
[----:B------:R-:W0:Y:S02]  /*10ed0*/  FLO.U32 R0, UR4 ;  /* 0x0000000400007d00 */ /* 0x000e2400080e0000 */
[----:B0-----:R-:W-:-:S06]  /*10ee0*/  ISETP.EQ.U32.AND P0, PT, R0, R5, PT ;  /* 0x000000050000720c */ /* 0x001fcc0003f02070 */
[----:B------:R-:W1:Y:S07]  /*10ef0*/  POPC R5, UR4 ;  /* 0x0000000400057d09 */ /* 0x000e6e0008000000 */
[----:B-1----:R-:W3:Y:S01]  /*10f00*/  @P0 ATOMG.E.ADD.STRONG.GPU PT, R3, desc[UR40][R2.64], R5 ;  /* 0x00000005020309a8 */ /* 0x002ee200081ee1e8 */
[----:B------:R-:W0:Y:S02]  /*10f10*/  S2R R4, SR_LTMASK ;  /* 0x0000000000047919 */ /* 0x000e240000003900 */
[----:B0-----:R-:W-:-:S04]  /*10f20*/  LOP3.LUT R4, R4, UR4, RZ, 0xc0, !PT ;  /* 0x0000000404047c12 */ /* 0x001fc8000f8ec0ff */
[----:B------:R-:W0:Y:S01]  /*10f30*/  POPC R7, R4 ;  /* 0x0000000400077309 */ /* 0x000e220000000000 */
[----:B---3--:R-:W0:Y:S02]  /*10f40*/  SHFL.IDX PT, R0, R3, R0, 0x1f ;  /* 0x00001f0003007589 */ /* 0x008e2400000e0000 */
[----:B0-----:R-:W-:-:S05]  /*10f50*/  IADD3 R0, R0, UR37, R7 ;  /* 0x0000002500007c10 */ /* 0x001fca000fffe007 */
[----:B------:R1:W-:Y:S01]  /*10f60*/  STL [R1], R0 ;  /* 0x0000000001007387 */ /* 0x0003e20000100800 */
[----:B------:R-:W-:Y:S05]  /*10f70*/  BRA `(.L_x_7651) ;  /* 0x0000004800787947 */ /* 0x000fea0003800000 */
.L_x_7650:
[----:B-1----:R-:W-:Y:S01]  /*10f80*/  VIADD R0, R19, 0x22400 ;  /* 0x0002240013007836 */ /* 0x002fe20000000000 */
        /* <DEDUP_REMOVED lines=19> */
.L_x_7653:
[----:B------:R-:W-:Y:S05]  /*110c0*/  BSYNC B6 ;  /* 0x0000000000067941 */ /* 0x000fea0003800000 */
.L_x_7652:
        /* <DEDUP_REMOVED lines=9> */
[----:B------:R-:W-:Y:S02]  /*11160*/  IMAD.U32 R4, RZ, RZ, UR6 ;  /* 0x00000006ff047e24 */ /* 0x000fe4000f8e00ff */
[----:B0-----:R-:W-:Y:S02]  /*11170*/  IMAD.U32 R5, RZ, RZ, UR7 ;  /* 0x00000007ff057e24 */ /* 0x001fe4000f8e00ff */
[----:B------:R-:W-:Y:S02]  /*11180*/  IMAD.U32 R6, RZ, RZ, UR8 ;  /* 0x00000008ff067e24 */ /* 0x000fe4000f8e00ff */
[----:B------:R-:W-:-:S02]  /*11190*/  IMAD.U32 R7, RZ, RZ, UR9 ;  /* 0x00000009ff077e24 */ /* 0x000fc4000f8e00ff */
[----:B--2---:R-:W-:Y:S02]  /*111a0*/  IMAD.U32 R10, RZ, RZ, UR4 ;  /* 0x00000004ff0a7e24 */ /* 0x004fe4000f8e00ff */
[----:B------:R-:W-:Y:S02]  /*111b0*/  IMAD.U32 R11, RZ, RZ, UR5 ;  /* 0x00000005ff0b7e24 */ /* 0x000fe4000f8e00ff */
[----:B------:R-:W-:Y:S02]  /*111c0*/  IMAD.MOV.U32 R8, RZ, RZ, 0x70 ;  /* 0x00000070ff087424 */ /* 0x000fe400078e00ff */
[----:B------:R-:W-:Y:S02]  /*111d0*/  IMAD.MOV.U32 R12, RZ, RZ, 0x1 ;  /* 0x00000001ff0c7424 */ /* 0x000fe400078e00ff */
[----:B-1----:R-:W-:-:S07]  /*111e0*/  IMAD.MOV.U32 R13, RZ, RZ, RZ ;  /* 0x000000ffff0d7224 */ /* 0x002fce00078e00ff */
[----:B------:R-:W-:-:S07]  /*111f0*/  LEPC R20, `(.L_x_7656) ;  /* 0x000000001014794e */ /* 0x000fce0000000000 */
[----:B---3--:R-:W-:Y:S05]  /*11200*/  CALL.ABS.NOINC R2 ;  /* 0x0000000002007343 */ /* 0x008fea0003c00000 */
.L_x_7656:
        /* <DEDUP_REMOVED lines=16> */
.L_x_7655:
[----:B------:R-:W-:Y:S05]  /*11310*/  BSYNC B6 ;  /* 0x0000000000067941 */ /* 0x000fea0003800000 */
.L_x_7654:
[----:B------:R-:W3:Y:S01]  /*11320*/  LDL.LU R4, [R1+0x18] ;  /* 0x0000180001047983 */ /* 0x000ee20000300800 */
[----:B------:R-:W-:-:S03]  /*11330*/  ULDC.64 UR4, c[0x0][0x9f8] ;  /* 0x00027e0000047ab9 */ /* 0x000fc60000000a00 */
[----:B------:R-:W4:Y:S01]  /*11340*/  LDL R7, [R1+0x8] ;  /* 0x0000080001077983 */ /* 0x000f220000100800 */
[----:B------:R-:W-:-:S03]  /*11350*/  ISETP.NE.U32.AND P0, PT, RZ, UR4, PT ;  /* 0x00000004ff007c0c */ /* 0x000fc6000bf05070 */
[----:B------:R-:W5:Y:S01]  /*11360*/  LDL R0, [R1+0x34] ;  /* 0x0000340001007983 */ /* 0x000f620000100800 */
[----:B------:R-:W-:-:S13]  /*11370*/  ISETP.NE.AND.EX P0, PT, RZ, UR5, PT, P0 ;  /* 0x00000005ff007c0c */ /* 0x000fda000bf05300 */
[----:B------:R-:W-:-:S04]  /*11380*/  @P0 IADD3 R2, P1, R16, UR4, RZ ;  /* 0x0000000410020c10 */ /* 0x000fc8000ff3e0ff */
[----:B---3--:R-:W-:Y:S01]  /*11390*/  @P0 IADD3.X R3, R4, UR5, RZ, P1, !PT ;  /* 0x0000000504030c10 */ /* 0x008fe20008ffe4ff */
[----:B------:R-:W-:-:S04]  /*113a0*/  ULDC.64 UR4, c[0x0][0xa08] ;  /* 0x0002820000047ab9 */ /* 0x000fc80000000a00 */
[----:B----4-:R1:W0:Y:S02]  /*113b0*/  @P0 LDG.E R7, desc[UR40][R2.64] ;  /* 0x0000002802070981 */ /* 0x010224000c1e1900 */
        /* <DEDUP_REMOVED lines=14> */
.L_x_7780:
[----:B------:R3:W-:Y:S01]  /*114a0*/  STL [R1+0x28], R0 ;  /* 0x0000280001007387 */ /* 0x0007e20000100800 */
[----:B-1----:R-:W-:Y:S02]  /*114b0*/  ISETP.NE.AND P0, PT, R14, RZ, PT ;  /* 0x000000ff0e00720c */ /* 0x002fe40003f05270 */
[----:B------:R-:W-:Y:S02]  /*114c0*/  PLOP3.LUT P1, PT, PT, PT, PT, 0x8, 0x0 ;  /* 0x000000000000781c */ /* 0x000fe40003f2e170 */
[----:B------:R-:W-:-:S11]  /*114d0*/  LOP3.LUT R18, R18, 0xfffffffe, RZ, 0xc0, !PT ;  /* 0xfffffffe12127812 */ /* 0x000fd600078ec0ff */
[----:B------:R-:W-:Y:S01]  /*114e0*/  @P1 LOP3.LUT R18, R18, 0x1, RZ, 0xfc, !PT ;  /* 0x0000000112121812 */ /* 0x000fe200078efcff */
[----:B---3--:R-:W-:Y:S06]  /*114f0*/  @P0 BRA `(.L_x_7658) ;  /* 0x00000004000c0947 */ /* 0x008fec0003800000 */
[----:B------:R-:W-:-:S03]  /*11500*/  UMOV UR4, 0xffffffff ;  /* 0xffffffff00047882 */ /* 0x000fc60000000000 */
[----:B------:R-:W-:Y:S05]  /*11510*/  BRA.DIV UR4, `(.L_x_7659) ;  /* 0x0000005e047c7947 */ /* 0x000fea000b800000 */
[----:B------:R-:W-:-:S13]  /*11520*/  ELECT P6, URZ, PT ;  /* 0x00000000003f782f */ /* 0x000fda00038c0000 */
.L_x_7783:
[----:B------:R-:W-:Y:S05]  /*11530*/  @!P6 BRA `(.L_x_7658) ;  /* 0x0000000000fce947 */ /* 0x000fea0003800000 */
[----:B------:R-:W-:-:S04]  /*11540*/  ISETP.NE.U32.AND P0, PT, R2, RZ, PT ;  /* 0x000000ff0200720c */ /* 0x000fc80003f05070 */
[----:B------:R-:W-:-:S13]  /*11550*/  ISETP.NE.AND.EX P0, PT, R3, RZ, PT, P0 ;  /* 0x000000ff0300720c */ /* 0x000fda0003f05300 */
[----:B------:R-:W-:Y:S05]  /*11560*/  @!P0 BRA `(.L_x_7660) ;  /* 0x0000000000508947 */ /* 0x000fea0003800000 */
[----:B------:R-:W1:Y:S01]  /*11570*/  LDC R6, c[0x0][0x43c] ;  /* 0x00010f00ff067b82 */ /* 0x000e620000000800 */
[----:B------:R-:W-:Y:S01]  /*11580*/  IMAD.MOV.U32 R9, RZ, RZ, R0 ;  /* 0x000000ffff097224 */ /* 0x000fe200078e0000 */
[----:B------:R-:W-:-:S03]  /*11590*/  ULDC.64 UR4, c[0x0][0x428] ;  /* 0x00010a0000047ab9 */ /* 0x000fc60000000a00 */
[----:B------:R-:W-:Y:S01]  /*115a0*/  IMAD.MOV.U32 R0, RZ, RZ, R9 ;  /* 0x000000ffff007224 */ /* 0x000fe200078e0009 */
[----:B-1----:R-:W-:-:S13]  /*115b0*/  ISETP.NE.AND P0, PT, R6, 0x1, PT ;  /* 0x000000010600780c */ /* 0x002fda0003f05270 */
[----:B0-----:R-:W0:Y:S02]  /*115c0*/  @P0 LDC.64 R4, c[0x0][0x440] ;  /* 0x00011000ff040b82 */ /* 0x001e240000000a00 */
        /* <DEDUP_REMOVED lines=14> */
.L_x_7660:
[----:B------:R-:W3:Y:S04]  /*116b0*/  LDL R0, [R1+0x10] ;  /* 0x0000100001007983 */ /* 0x000ee80000100800 */
[----:B-1----:R-:W4:Y:S01]  /*116c0*/  LDL R2, [R1+0x14] ;  /* 0x0000140001027983 */ /* 0x002f220000100800 */
[----:B---3--:R-:W-:Y:S01]  /*116d0*/  IMAD R0, R0, 0x8, R19 ;  /* 0x0000000800007824 */ /* 0x008fe200078e0213 */
[----:B----4-:R-:W-:-:S04]  /*116e0*/  SHF.L.U32 R2, R2, 0x1f, RZ ;  /* 0x0000001f02027819 */ /* 0x010fc800000006ff */
[----:B------:R-:W1:Y:S02]  /*116f0*/  SYNCS.PHASECHK.TRANS64.TRYWAIT P0, [R0+URZ+0x28c40], R2 ;  /* 0x028c4002000075a7 */ /* 0x000e64000800017f */
[----:B-1----:R-:W-:Y:S05]  /*11700*/  @!P0 BRA `(.L_x_7661) ;  /* 0x0000005c00208947 */ /* 0x002fea0003800000 */
.L_x_7784:
        /* <DEDUP_REMOVED lines=11> */
.L_x_7662:
[----:B------:R-:W3:Y:S04]  /*117c0*/  LDL R3, [R1+0x10] ;  /* 0x0000100001037983 */ /* 0x000ee80000100800 */
[----:B0-----:R-:W4:Y:S04]  /*117d0*/  LDL R4, [R1+0x28] ;  /* 0x0000280001047983 */ /* 0x001f280000100800 */
[----:B-1----:R-:W2:Y:S01]  /*117e0*/  LDL R2, [R1+0x1c] ;  /* 0x00001c0001027983 */ /* 0x002ea20000100800 */
        /* <DEDUP_REMOVED lines=11> */
[----:B---3--:R-:W-:Y:S01]  /*118a0*/  IMAD R0, R3, 0x2000, R19 ;  /* 0x0000200003007824 */ /* 0x008fe200078e0213 */
[----:B----4-:R-:W-:-:S04]  /*118b0*/  R2UR UR11, R4 ;  /* 0x00000000040b72ca */ /* 0x010fc800000e0000 */
[----:B------:R-:W-:Y:S02]  /*118c0*/  R2UR UR8, R0 ;  /* 0x00000000000872ca */ /* 0x000fe400000e0000 */
[----:B--2---:R-:W-:-:S11]  /*118d0*/  R2UR UR4, R2 ;  /* 0x00000000020472ca */ /* 0x004fd600000e0000 */
[----:B------:R-:W-:Y:S02]  /*118e0*/  UIADD3 UR8, UR8, 0x22400, URZ ;  /* 0x0002240008087890 */ /* 0x000fe4000fffe03f */
[----:B------:R-:W-:-:S03]  /*118f0*/  ULEA UR11, UR11, UR4, 0x6 ;  /* 0x000000040b0b7291 */ /* 0x000fc6000f8e303f */
[----:B------:R-:W-:-:S06]  /*11900*/  UMOV UR4, 0x0 ;  /* 0x0000000000047882 */ /* 0x000fcc0000000000 */
[----:B------:R1:W-:Y:S02]  /*11910*/  UTMALDG.4D [UR8], [UR6], desc[UR4] ;  /* 0x00000408060075b4 */ /* 0x0003e40008019000 */
[----:B-1----:R-:W-:Y:S01]  /*11920*/  NOP ;  /* 0x0000000000007918 */ /* 0x002fe20000000000 */
.L_x_7658:
[----:B------:R-:W3:Y:S04]  /*11930*/  LDL.LU R3, [R1+0x38] ;  /* 0x0000380001037983 */ /* 0x000ee80000300800 */
[----:B------:R-:W4:Y:S04]  /*11940*/  LDL.LU R5, [R1+0x24] ;  /* 0x0000240001057983 */ /* 0x000f280000300800 */
[----:B0-----:R-:W5:Y:S01]  /*11950*/  LDL.LU R4, [R1+0x44] ;  /* 0x0000440001047983 */ /* 0x001f620000300800 */
        /* <DEDUP_REMOVED lines=9> */
[----:B---3--:R-:W-:Y:S02]  /*119f0*/  SHF.R.S32.HI R0, RZ, 0x1f, R3 ;  /* 0x0000001fff007819 */ /* 0x008fe40000011403 */
[----:B----4-:R-:W-:-:S03]  /*11a00*/  SEL R5, R5, RZ, !P0 ;  /* 0x000000ff05057207 */ /* 0x010fc60004000000 */
[----:B------:R-:W-:Y:S01]  /*11a10*/  IMAD R0, R0, UR4, RZ ;  /* 0x0000000400007c24 */ /* 0x000fe2000f8e02ff */
[----:B-----5:R-:W-:-:S03]  /*11a20*/  SEL R4, R4, RZ, !P0 ;  /* 0x000000ff04047207 */ /* 0x020fc60004000000 */
        /* <DEDUP_REMOVED lines=24> */
.L_x_7664:
[----:B------:R-:W-:Y:S05]  /*11bb0*/  BSYNC B6 ;  /* 0x0000000000067941 */ /* 0x000fea0003800000 */
.L_x_7663:
[----:B0-----:R-:W3:Y:S01]  /*11bc0*/  LDL.LU R0, [R1+0x44] ;  /* 0x0000440001007983 */ /* 0x001ee20000300800 */
[----:B------:R-:W-:Y:S01]  /*11bd0*/  ULDC.64 UR4, c[0x0][0x2d8] ;  /* 0x0000b60000047ab9 */ /* 0x000fe20000000a00 */
[----:B------:R-:W0:Y:S01]  /*11be0*/  LDC R7, c[0x0][0x448] ;  /* 0x00011200ff077b82 */ /* 0x000e220000000800 */
[----:B------:R-:W-:Y:S01]  /*11bf0*/  ULDC UR6, c[0x0][0x2b8] ;  /* 0x0000ae0000067ab9 */ /* 0x000fe20000000800 */
[----:B------:R-:W4:Y:S04]  /*11c00*/  LDL.LU R4, [R1+0x38] ;  /* 0x0000380001047983 */ /* 0x000f280000300800 */
[----:B------:R-:W4:Y:S04]  /*11c10*/  LDL.LU.64 R2, [R1+0x48] ;  /* 0x0000480001027983 */ /* 0x000f280000300a00 */
[----:B------:R-:W3:Y:S04]  /*11c20*/  LDL.LU R5, [R1+0x24] ;  /* 0x0000240001057983 */ /* 0x000ee80000300800 */
[----:B--2---:R-:W2:Y:S04]  /*11c30*/  LDL R10, [R1+0x4] ;  /* 0x00000400010a7983 */ /* 0x004ea80000100800 */
[----:B------:R1:W5:Y:S01]  /*11c40*/  LDL R8, [R1+0x58] ;  /* 0x0000580001087983 */ /* 0x0003620000100800 */
[----:B0-----:R-:W-:-:S13]  /*11c50*/  ISETP.NE.AND P0, PT, R7, 0x1, PT ;  /* 0x000000010700780c */ /* 0x001fda0003f05270 */
[----:B------:R-:W0:Y:S01]  /*11c60*/  @P0 LDC R6, c[0x0][0x450] ;  /* 0x00011400ff060b82 */ /* 0x000e220000000800 */
[----:B------:R-:W1:Y:S02]  /*11c70*/  S2R R9, SR_TID.X ;  /* 0x0000000000097919 */ /* 0x000e640000002100 */
[----:B-1----:R-:W-:-:S05]  /*11c80*/  IMAD.SHL.U32 R9, R9, 0x8, RZ ;  /* 0x0000000809097824 */ /* 0x002fca00078e00ff */
        /* <DEDUP_REMOVED lines=17> */
[----:B--2---:R-:W-:-:S04]  /*11da0*/  IMAD R4, R10, 0x40, R4 ;  /* 0x000000400a047824 */ /* 0x004fc800078e0204 */
        /* <DEDUP_REMOVED lines=27> */
[C---:B------:R-:W-:Y:S02]  /*11f60*/  VIADD R5, R3.reuse, 0x10 ;  /* 0x0000001003057836 */ /* 0x040fe40000000000 */
        /* <DEDUP_REMOVED lines=26> */
[----:B------:R-:W-:Y:S01]  /*12110*/  @!P1 IMAD.MOV.U32 R6, RZ, RZ, R5 ;  /* 0x000000ffff069224 */ /* 0x000fe200078e0005 */
[----:B------:R-:W0:Y:S04]  /*12120*/  SHFL.IDX PT, R0, R0, 0x3, 0x181f ;  /* 0x00781f0000007f89 */ /* 0x000e2800000e0000 */
[----:B------:R1:W-:Y:S04]  /*12130*/  @!P1 LDGSTS.E.BYPASS.LTC128B.128 [R8+0x21400], desc[UR40][R6.64], !P0 ;  /* 0x2140000006089fae */ /* 0x0003e8000c101d68 */
[----:B------:R-:W2:Y:S02]  /*12140*/  SHFL.IDX PT, R4, R4, 0x3, 0x181f ;  /* 0x00781f0004047f89 */ /* 0x000ea400000e0000 */
.L_x_7793:
[----:B------:R-:W-:-:S05]  /*12150*/  VIADD R3, R3, 0x30 ;  /* 0x0000003003037836 */ /* 0x000fca0000000000 */
[----:B------:R-:W-:-:S13]  /*12160*/  ISETP.GE.AND P1, PT, R3, R2, PT ;  /* 0x000000020300720c */ /* 0x000fda0003f26270 */
[----:B--2---:R-:W-:-:S05]  /*12170*/  @!P1 LEA R2, P2, R9, R4, 0x1 ;  /* 0x0000000409029211 */ /* 0x004fca00078408ff */
[----:B0-----:R-:W-:-:S05]  /*12180*/  @!P1 IMAD.X R3, RZ, RZ, R0, P2 ;  /* 0x000000ffff039224 */ /* 0x001fca00010e0600 */
[----:B------:R-:W-:Y:S01]  /*12190*/  @!PT LDS RZ, [RZ] ;  /* 0x00000000fffff984 */ /* 0x000fe20000000800 */
[----:B------:R-:W-:Y:S01]  /*121a0*/  @!PT LDS RZ, [RZ] ;  /* 0x00000000fffff984 */ /* 0x000fe20000000800 */
[----:B------:R-:W-:Y:S01]  /*121b0*/  @!PT LDS RZ, [RZ] ;  /* 0x00000000fffff984 */ /* 0x000fe20000000800 */
[----:B------:R0:W-:Y:S01]  /*121c0*/  @!P1 LDGSTS.E.BYPASS.LTC128B.128 [R8+0x21c00], desc[UR40][R2.64], !P0 ;  /* 0x21c0000002089fae */ /* 0x0001e2000c101d68 */
[----:B------:R-:W-:Y:S01]  /*121d0*/  PLOP3.LUT P0, PT, PT, PT, PT, 0x80, 0x0 ;  /* 0x000000000000781c */ /* 0x000fe20003f0f070 */
[----:B------:R-:W-:-:S12]  /*121e0*/  NOP ;  /* 0x0000000000007918 */ /* 0x000fd80000000000 */
.L_x_7666:
        /* <DEDUP_REMOVED lines=18> */
.L_x_7794:
[----:B------:R-:W-:Y:S05]  /*12310*/  BSYNC B0 ;  /* 0x0000000000007941 */ /* 0x000fea0003800000 */
.L_x_7667:
[----:B------:R-:W-:Y:S01]  /*12320*/  LOP3.LUT P0, RZ, R18, 0x1, RZ, 0xc0, !PT ;  /* 0x0000000112ff7812 */ /* 0x000fe2000780c0ff */
[----:B------:R-:W-:-:S12]  /*12330*/  BSSY B0, `(.L_x_7669) ;  /* 0x0000097000007945 */ /* 0x000fd80003800000 */
[----:B------:R-:W-:Y:S05]  /*12340*/  @!P0 BRA `(.L_x_7670) ;  /* 0x0000000800548947 */ /* 0x000fea0003800000 */
[----:B------:R-:W0:Y:S04]  /*12350*/  LDL R4, [R1+0x10] ;  /* 0x0000100001047983 */ /* 0x000e280000100800 */
[----:B------:R-:W2:Y:S01]  /*12360*/  LDL R2, [R1+0x14] ;  /* 0x0000140001027983 */ /* 0x000ea20000100800 */
[----:B------:R-:W-:Y:S01]  /*12370*/  BSSY B1, `(.L_x_7671) ;  /* 0x0000008000017945 */ /* 0x000fe20003800000 */
[----:B------:R-:W3:Y:S02]  /*12380*/  S2R R3, SR_TID.X ;  /* 0x0000000000037919 */ /* 0x000ee40000002100 */
[----:B---3--:R-:W-:-:S04]  /*12390*/  LOP3.LUT R3, R3, 0x7f, RZ, 0xc0, !PT ;  /* 0x0000007f03037812 */ /* 0x008fc800078ec0ff */
[----:B------:R-:W-:Y:S01]  /*123a0*/  ISETP.NE.AND P1, PT, R3, RZ, PT ;  /* 0x000000ff0300720c */ /* 0x000fe20003f25270 */
[----:B0-----:R-:W-:Y:S01]  /*123b0*/  IMAD R0, R4, 0x8, R19 ;  /* 0x0000000804007824 */ /* 0x001fe200078e0213 */
[----:B--2---:R-:W-:-:S04]  /*123c0*/  SHF.L.U32 R2, R2, 0x1f, RZ ;  /* 0x0000001f02027819 */ /* 0x004fc800000006ff */
[----:B------:R-:W0:Y:S02]  /*123d0*/  SYNCS.PHASECHK.TRANS64.TRYWAIT P0, [R0+URZ+0x28c60], R2 ;  /* 0x028c6002000075a7 */ /* 0x000e24000800017f */
[----:B0-----:R-:W-:Y:S05]  /*123e0*/  @!P0 BRA `(.L_x_7672) ;  /* 0x00000054005c8947 */ /* 0x001fea0003800000 */
.L_x_7795:
[----:B------:R-:W-:Y:S05]  /*123f0*/  BSYNC B1 ;  /* 0x0000000000017941 */ /* 0x000fea0003800000 */
.L_x_7671:
        /* <DEDUP_REMOVED lines=9> */
.L_x_7674:
[----:B------:R-:W-:Y:S05]  /*12490*/  BSYNC B1 ;  /* 0x0000000000017941 */ /* 0x000fea0003800000 */
.L_x_7673:
        /* <DEDUP_REMOVED lines=13> */
.L_x_7675:
        /* <DEDUP_REMOVED lines=15> */
.L_x_7676:
        /* <DEDUP_REMOVED lines=15> */
.L_x_7677:
        /* <DEDUP_REMOVED lines=15> */
.L_x_7678:
        /* <DEDUP_REMOVED lines=15> */
.L_x_7679:
        /* <DEDUP_REMOVED lines=15> */
.L_x_7680:
        /* <DEDUP_REMOVED lines=15> */
.L_x_7681:
        /* <DEDUP_REMOVED lines=15> */
.L_x_7682:
        /* <DEDUP_REMOVED lines=10> */
.L_x_7670:
[----:B------:R-:W-:Y:S05]  /*12ca0*/  BSYNC B0 ;  /* 0x0000000000007941 */ /* 0x000fea0003800000 */
.L_x_7669:
[----:B------:R-:W0:Y:S04]  /*12cb0*/  LDL R4, [R1+0x34] ;  /* 0x0000340001047983 */ /* 0x000e280000100800 */
[----:B------:R-:W2:Y:S01]  /*12cc0*/  LDL R5, [R1+0x20] ;  /* 0x0000200001057983 */ /* 0x000ea20000100800 */
[----:B------:R-:W-:Y:S01]  /*12cd0*/  BSSY B0, `(.L_x_7683) ;  /* 0x00002ac000007945 */ /* 0x000fe20003800000 */
[----:B0-----:R-:W-:-:S05]  /*12ce0*/  VIADD R0, R4, 0xfffffffe ;  /* 0xfffffffe04007836 */ /* 0x001fca0000000000 */
[----:B--2---:R-:W-:-:S13]  /*12cf0*/  ISETP.GE.AND P0, PT, R0, R5, PT ;  /* 0x000000050000720c */ /* 0x004fda0003f06270 */
[----:B------:R-:W-:Y:S05]  /*12d00*/  @!P0 BRA `(.L_x_7684) ;  /* 0x0000002800a08947 */ /* 0x000fea0003800000 */
[----:B-1----:R-:W2:Y:S04]  /*12d10*/  LDL.LU R7, [R1+0x54] ;  /* 0x0000540001077983 */ /* 0x002ea80000300800 */
        /* <DEDUP_REMOVED lines=48> */
.L_x_7689:
        /* <DEDUP_REMOVED lines=8> */
.L_x_7796:
[----:B------:R-:W-:Y:S05]  /*130a0*/  BSYNC B3 ;  /* 0x0000000000037941 */ /* 0x000fea0003800000 */
.L_x_7690:
        /* <DEDUP_REMOVED lines=9> */
.L_x_7693:
[----:B------:R-:W-:Y:S05]  /*13140*/  BSYNC B3 ;  /* 0x0000000000037941 */ /* 0x000fea0003800000 */
.L_x_7692:
        /* <DEDUP_REMOVED lines=13> */
.L_x_7694:
        /* <DEDUP_REMOVED lines=13> */
.L_x_7797:
[----:B------:R-:W-:Y:S05]  /*132f0*/  BSYNC B3 ;  /* 0x0000000000037941 */ /* 0x000fea0003800000 */
.L_x_7695:
        /* <DEDUP_REMOVED lines=11> */
.L_x_7698:
[----:B------:R-:W-:Y:S05]  /*133b0*/  BSYNC B3 ;  /* 0x0000000000037941 */ /* 0x000fea0003800000 */
.L_x_7697:
        /* <DEDUP_REMOVED lines=10> */
.L_x_7699:
        /* <DEDUP_REMOVED lines=15> */
.L_x_7700:
        /* <DEDUP_REMOVED lines=15> */
.L_x_7701:
        /* <DEDUP_REMOVED lines=15> */
.L_x_7702:
        /* <DEDUP_REMOVED lines=15> */
.L_x_7703:
        /* <DEDUP_REMOVED lines=15> */
.L_x_7704:
        /* <DEDUP_REMOVED lines=15> */
.L_x_7705:
        /* <DEDUP_REMOVED lines=15> */
.L_x_7706:
        /* <DEDUP_REMOVED lines=10> */
.L_x_7688:
[----:B------:R-:W-:Y:S05]  /*13b90*/  BSYNC B1 ;  /* 0x0000000000017941 */ /* 0x000fea0003800000 */
.L_x_7687:
[----:B------:R-:W2:Y:S02]  /*13ba0*/  LDL.LU R6, [R1+0x34] ;  /* 0x0000340001067983 */ /* 0x000ea40000300800 */
[----:B--2---:R-:W-:-:S07]  /*13bb0*/  VIADD R0, R6, 0xfffffffd ;  /* 0xfffffffd06007836 */ /* 0x004fce0000000000 */
.L_x_7686:
[----:B------:R-:W-:Y:S05]  /*13bc0*/  BSYNC B2 ;  /* 0x0000000000027941 */ /* 0x000fea0003800000 */
.L_x_7685:
[----:B------:R-:W-:Y:S01]  /*13bd0*/  VIADD R5, R5, 0xfffffffe ;  /* 0xfffffffe05057836 */ /* 0x000fe20000000000 */
[----:B------:R-:W-:-:S04]  /*13be0*/  LOP3.LUT R4, RZ, R4, RZ, 0x33, !PT ;  /* 0x00000004ff047212 */ /* 0x000fc800078e33ff */
[----:B------:R-:W-:-:S13]  /*13bf0*/  ISETP.NE.AND P0, PT, R5, R4, PT ;  /* 0x000000040500720c */ /* 0x000fda0003f05270 */
[----:B------:R-:W-:Y:S05]  /*13c00*/  @!P0 BRA `(.L_x_7684) ;  /* 0x0000001800e08947 */ /* 0x000fea0003800000 */
.L_x_7747:
        /* <DEDUP_REMOVED lines=35> */
.L_x_7709:
        /* <DEDUP_REMOVED lines=8> */
.L_x_7798:
[----:B------:R-:W-:Y:S05]  /*13ec0*/  BSYNC B2 ;  /* 0x0000000000027941 */ /* 0x000fea0003800000 */
.L_x_7710:
        /* <DEDUP_REMOVED lines=9> */
.L_x_7713:
[----:B------:R-:W-:Y:S05]  /*13f60*/  BSYNC B2 ;  /* 0x0000000000027941 */ /* 0x000fea0003800000 */
.L_x_7712:
        /* <DEDUP_REMOVED lines=12> */
.L_x_7714:
        /* <DEDUP_REMOVED lines=13> */
.L_x_7799:
[----:B------:R-:W-:Y:S05]  /*14100*/  BSYNC B2 ;  /* 0x0000000000027941 */ /* 0x000fea0003800000 */
.L_x_7715:
        /* <DEDUP_REMOVED lines=11> */
.L_x_7718:
[----:B------:R-:W-:Y:S05]  /*141c0*/  BSYNC B2 ;  /* 0x0000000000027941 */ /* 0x000fea0003800000 */
.L_x_7717:
        /* <DEDUP_REMOVED lines=9> */
.L_x_7719:
        /* <DEDUP_REMOVED lines=15> */
.L_x_7720:
        /* <DEDUP_REMOVED lines=15> */
.L_x_7721:
        /* <DEDUP_REMOVED lines=15> */
.L_x_7722:
        /* <DEDUP_REMOVED lines=15> */
.L_x_7723:
        /* <DEDUP_REMOVED lines=15> */
.L_x_7724:
        /* <DEDUP_REMOVED lines=15> */
.L_x_7725:
        /* <DEDUP_REMOVED lines=15> */
.L_x_7726:
        /* <DEDUP_REMOVED lines=10> */
.L_x_7708:
[----:B------:R-:W-:Y:S05]  /*14990*/  BSYNC B1 ;  /* 0x0000000000017941 */ /* 0x000fea0003800000 */
.L_x_7707:
        /* <DEDUP_REMOVED lines=35> */
.L_x_7729:
        /* <DEDUP_REMOVED lines=8> */
.L_x_7800:
[----:B------:R-:W-:Y:S05]  /*14c50*/  BSYNC B2 ;  /* 0x0000000000027941 */ /* 0x000fea0003800000 */
.L_x_7730:
        /* <DEDUP_REMOVED lines=9> */
.L_x_7733:
[----:B------:R-:W-:Y:S05]  /*14cf0*/  BSYNC B2 ;  /* 0x0000000000027941 */ /* 0x000fea0003800000 */
.L_x_7732:
        /* <DEDUP_REMOVED lines=13> */
.L_x_7734:
        /* <DEDUP_REMOVED lines=13> */
.L_x_7801:
[----:B------:R-:W-:Y:S05]  /*14ea0*/  BSYNC B2 ;  /* 0x0000000000027941 */ /* 0x000fea0003800000 */
.L_x_7735:
        /* <DEDUP_REMOVED lines=11> */
.L_x_7738:
[----:B------:R-:W-:Y:S05]  /*14f60*/  BSYNC B2 ;  /* 0x0000000000027941 */ /* 0x000fea0003800000 */
.L_x_7737:
        /* <DEDUP_REMOVED lines=10> */
.L_x_7739:
        /* <DEDUP_REMOVED lines=15> */
.L_x_7740:
        /* <DEDUP_REMOVED lines=15> */
.L_x_7741:
        /* <DEDUP_REMOVED lines=15> */
.L_x_7742:
        /* <DEDUP_REMOVED lines=15> */
.L_x_7743:
        /* <DEDUP_REMOVED lines=15> */
.L_x_7744:
        /* <DEDUP_REMOVED lines=15> */
.L_x_7745:
        /* <DEDUP_REMOVED lines=15> */
.L_x_7746:
        /* <DEDUP_REMOVED lines=10> */
.L_x_7728:
[----:B------:R-:W-:Y:S05]  /*15740*/  BSYNC B1 ;  /* 0x0000000000017941 */ /* 0x000fea0003800000 */
.L_x_7727:
[----:B------:R-:W2:Y:S01]  /*15750*/  LDL R2, [R1+0x20] ;  /* 0x0000200001027983 */ /* 0x000ea20000100800 */
[----:B------:R-:W-:Y:S01]  /*15760*/  VIADD R0, R0, 0xfffffffe ;  /* 0xfffffffe00007836 */ /* 0x000fe20000000000 */
[----:B--2---:R-:W-:-:S13]  /*15770*/  ISETP.GT.AND P0, PT, R6, R2, PT ;  /* 0x000000020600720c */ /* 0x004fda0003f04270 */
[----:B------:R-:W-:Y:S05]  /*15780*/  @P0 BRA `(.L_x_7747) ;  /* 0xffffffe400200947 */ /* 0x000fea000383ffff */
.L_x_7684:
[----:B------:R-:W-:Y:S05]  /*15790*/  BSYNC B0 ;  /* 0x0000000000007941 */ /* 0x000fea0003800000 */
.L_x_7683:
[----:B------:R-:W2:Y:S04]  /*157a0*/  LDL.LU R4, [R1+0x10] ;  /* 0x0000100001047983 */ /* 0x000ea80000300800 */
[----:B------:R-:W3:Y:S01]  /*157b0*/  LDL.LU R3, [R1+0x14] ;  /* 0x0000140001037983 */ /* 0x000ee20000300800 */
[----:B------:R-:W4:Y:S01]  /*157c0*/  S2R R2, SR_TID.X ;  /* 0x0000000000027919 */ /* 0x000f220000002100 */
[----:B------:R-:W-:Y:S01]  /*157d0*/  BSSY B0, `(.L_x_7748) ;  /* 0x0000016000007945 */ /* 0x000fe20003800000 */
[----:B----4-:R-:W-:-:S04]  /*157e0*/  LOP3.LUT R2, R2, 0x7f, RZ, 0xc0, !PT ;  /* 0x0000007f02027812 */ /* 0x010fc800078ec0ff */
[----:B------:R-:W-:Y:S01]  /*157f0*/  ISETP.NE.AND P1, PT, R2, RZ, PT ;  /* 0x000000ff0200720c */ /* 0x000fe20003f25270 */
[----:B--2---:R-:W-:-:S05]  /*15800*/  VIADD R0, R4, 0x1 ;  /* 0x0000000104007836 */ /* 0x004fca0000000000 */
[----:B------:R-:W-:-:S04]  /*15810*/  ISETP.NE.AND P0, PT, R0, 0x2, PT ;  /* 0x000000020000780c */ /* 0x000fc80003f05270 */
[----:B------:R-:W-:-:S04]  /*15820*/  SEL R2, RZ, 0x1, P0 ;  /* 0x00000001ff027807 */ /* 0x000fc80000000000 */
[----:B---3--:R-:W-:-:S05]  /*15830*/  LOP3.LUT R3, R3, R2, RZ, 0x3c, !PT ;  /* 0x0000000203037212 */ /* 0x008fca00078e3cff */
[----:B------:R2:W-:Y:S01]  /*15840*/  STL [R1+0x14], R3 ;  /* 0x0000140301007387 */ /* 0x0005e20000100800 */
[----:B------:R-:W-:Y:S05]  /*15850*/  @P1 BRA `(.L_x_7749) ;  /* 0x0000000000341947 */ /* 0x000fea0003800000 */
[----:B------:R-:W3:Y:S01]  /*15860*/  S2R R5, SR_LANEID ;  /* 0x0000000000057919 */ /* 0x000ee20000000000 */
[----:B------:R-:W-:Y:S01]  /*15870*/  VOTEU.ANY UR4, UPT, PT ;  /* 0x0000000000047886 */ /* 0x000fe200038e0100 */
[----:B--2---:R-:W2:Y:S01]  /*15880*/  LDC.64 R2, c[0x0][0xc60] ;  /* 0x00031800ff027b82 */ /* 0x004ea20000000a00 */
[----:B------:R-:W3:Y:S02]  /*15890*/  FLO.U32 R4, UR4 ;  /* 0x0000000400047d00 */ /* 0x000ee400080e0000 */
[----:B---3--:R-:W-:-:S06]  /*158a0*/  ISETP.EQ.U32.AND P1, PT, R4, R5, PT ;  /* 0x000000050400720c */ /* 0x008fcc0003f22070 */
[----:B------:R-:W2:Y:S07]  /*158b0*/  POPC R5, UR4 ;  /* 0x0000000400057d09 */ /* 0x000eae0008000000 */
[----:B--2---:R-:W2:Y:S01]  /*158c0*/  @P1 ATOMG.E.ADD.STRONG.GPU PT, R3, desc[UR40][R2.64], R5 ;  /* 0x00000005020319a8 */ /* 0x004ea200081ee1e8 */
[----:B-1----:R-:W1:Y:S02]  /*158d0*/  S2R R6, SR_LTMASK ;  /* 0x0000000000067919 */ /* 0x002e640000003900 */
[----:B-1----:R-:W-:-:S04]  /*158e0*/  LOP3.LUT R6, R6, UR4, RZ, 0xc0, !PT ;  /* 0x0000000406067c12 */ /* 0x002fc8000f8ec0ff */
[----:B------:R-:W1:Y:S01]  /*158f0*/  POPC R7, R6 ;  /* 0x0000000600077309 */ /* 0x000e620000000000 */
[----:B--2---:R-:W1:Y:S02]  /*15900*/  SHFL.IDX PT, R4, R3, R4, 0x1f ;  /* 0x00001f0403047589 */ /* 0x004e6400000e0000 */
[----:B-1----:R-:W-:-:S05]  /*15910*/  IADD3 R2, R4, UR37, R7 ;  /* 0x0000002504027c10 */ /* 0x002fca000fffe007 */
[----:B------:R3:W-:Y:S02]  /*15920*/  STL [R1], R2 ;  /* 0x0000000201007387 */ /* 0x0007e40000100800 */
.L_x_7749:
[----:B------:R-:W-:Y:S05]  /*15930*/  BSYNC B0 ;  /* 0x0000000000007941 */ /* 0x000fea0003800000 */
.L_x_7748:
[----:B------:R-:W-:-:S05]  /*15940*/  SEL R0, R0, RZ, P0 ;  /* 0x000000ff00007207 */ /* 0x000fca0000000000 */
[----:B------:R4:W-:Y:S02]  /*15950*/  STL [R1+0x10], R0 ;  /* 0x0000100001007387 */ /* 0x0009e40000100800 */
.L_x_7651:
[----:B------:R-:W-:Y:S05]  /*15960*/  BSYNC B7 ;  /* 0x0000000000077941 */ /* 0x000fea0003800000 */
.L_x_7649:
        /* <DEDUP_REMOVED lines=13> */
.L_x_7750:
[----:B------:R-:W5:Y:S01]  /*15a40*/  S2R R16, SR_TID.X ;  /* 0x0000000000107919 */ /* 0x000f620000002100 */
[----:B------:R-:W-:Y:S01]  /*15a50*/  UMOV UR4, 0xffffffff ;  /* 0xffffffff00047882 */ /* 0x000fe20000000000 */
[----:B-----5:R-:W-:-:S04]  /*15a60*/  LOP3.LUT R16, R16, 0x1f, RZ, 0xc0, !PT ;  /* 0x0000001f10107812 */ /* 0x020fc800078ec0ff */
[----:B------:R-:W-:Y:S01]  /*15a70*/  ISETP.NE.AND P0, PT, R16, 0x1f, PT ;  /* 0x0000001f1000780c */ /* 0x000fe20003f05270 */
[----:B------:R-:W-:-:S12]  /*15a80*/  BRA.DIV UR4, `(.L_x_7752) ;  /* 0x0000002204407947 */ /* 0x000fd8000b800000 */
[----:B--2---:R-:W2:Y:S01]  /*15a90*/  LDL.LU R3, [R1] ;  /* 0x0000000001037983 */ /* 0x004ea20000300800 */
[----:B------:R-:W-:-:S03]  /*15aa0*/  ULDC UR4, c[0x0][0xc3c] ;  /* 0x00030f0000047ab9 */ /* 0x000fc60000000800 */
[----:B01----:R-:W4:Y:S01]  /*15ab0*/  LDL R8, [R1+0xc] ;  /* 0x00000c0001087983 */ /* 0x003f220000100800 */
[----:B--2---:R-:W-:Y:S02]  /*15ac0*/  IMAD.MOV.U32 R10, RZ, RZ, R3 ;  /* 0x000000ffff0a7224 */ /* 0x004fe400078e0003 */
[----:B----4-:R-:W-:-:S05]  /*15ad0*/  IMAD.IADD R0, R8, 0x1, R16 ;  /* 0x0000000108007824 */ /* 0x010fca00078e0210 */
[----:B------:R-:W-:-:S13]  /*15ae0*/  ISETP.GE.OR P1, PT, R0, UR4, !P0 ;  /* 0x0000000400007c0c */ /* 0x000fda000c726670 */
[----:B---3--:R-:W0:Y:S08]  /*15af0*/  @!P1 LDC.64 R2, c[0x0][0xc80] ;  /* 0x00032000ff029b82 */ /* 0x008e300000000a00 */
        /* <DEDUP_REMOVED lines=34> */
.L_x_7811:
[----:B------:R-:W-:Y:S02]  /*15d20*/  ULDC UR4, c[0x0][0xc38] ;  /* 0x00030e0000047ab9 */ /* 0x000fe40000000800 */
[----:B------:R-:W-:-:S04]  /*15d30*/  IMAD.U32 R8, RZ, RZ, UR4 ;  /* 0x00000004ff087e24 */ /* 0x000fc8000f8e00ff */
[----:B-1----:R-:W-:-:S04]  /*15d40*/  IMAD R9, R14, R8, RZ ;  /* 0x000000080e097224 */ /* 0x002fc800078e02ff */
[----:B------:R-:W-:-:S05]  /*15d50*/  IMAD.IADD R0, R0, 0x1, R9 ;  /* 0x0000000100007824 */ /* 0x000fca00078e0209 */
[----:B------:R-:W-:-:S13]  /*15d60*/  ISETP.GT.AND P6, PT, R0, R4, PT ;  /* 0x000000040000720c */ /* 0x000fda0003fc4270 */
[----:B------:R-:W-:Y:S05]  /*15d70*/  @P6 BRA `(.L_x_7753) ;  /* 0x0000000000ac6947 */ /* 0x000fea0003800000 */
.L_x_7756:
        /* <DEDUP_REMOVED lines=37> */
.L_x_7819:
[----:B------:R-:W-:Y:S02]  /*15fd0*/  ULDC UR4, c[0x0][0xc38] ;  /* 0x00030e0000047ab9 */ /* 0x000fe40000000800 */
[----:B------:R-:W-:-:S04]  /*15fe0*/  IMAD.U32 R8, RZ, RZ, UR4 ;  /* 0x00000004ff087e24 */ /* 0x000fc8000f8e00ff */
[----:B-1----:R-:W-:-:S04]  /*15ff0*/  IMAD R9, R14, R8, RZ ;  /* 0x000000080e097224 */ /* 0x002fc800078e02ff */
[----:B------:R-:W-:-:S05]  /*16000*/  IMAD.IADD R0, R9, 0x1, R0 ;  /* 0x0000000109007824 */ /* 0x000fca00078e0200 */
[----:B------:R-:W-:-:S13]  /*16010*/  ISETP.GT.AND P6, PT, R0, R4, PT ;  /* 0x000000040000720c */ /* 0x000fda0003fc4270 */
[----:B------:R-:W-:Y:S05]  /*16020*/  @!P6 BRA `(.L_x_7756) ;  /* 0xfffffffc0054e947 */ /* 0x000fea000383ffff */
.L_x_7753:
        /* <DEDUP_REMOVED lines=12> */
.L_x_7824:
[----:B------:R-:W-:-:S13]  /*160f0*/  ISETP.NE.AND P0, PT, R3, RZ, PT ;  /* 0x000000ff0300720c */ /* 0x000fda0003f05270 */
[----:B------:R-:W-:Y:S05]  /*16100*/  @!P0 BRA `(.L_x_7758) ;  /* 0x0000000000108947 */ /* 0x000fea0003800000 */
[----:B------:R-:W-:Y:S01]  /*16110*/  UMOV UR4, 0xffffffff ;  /* 0xffffffff00047882 */ /* 0x000fe20000000000 */
[----:B------:R-:W-:Y:S02]  /*16120*/  VIADD R12, R10, 0xffffffff ;  /* 0xffffffff0a0c7836 */ /* 0x000fe40000000000 */
[----:B------:R-:W-:Y:S05]  /*16130*/  BRA.DIV UR4, `(.L_x_7759) ;  /* 0x0000002604047947 */ /* 0x000fea000b800000 */
[----:B------:R1:W2:Y:S02]  /*16140*/  SHFL.IDX PT, R6, R2, R12, 0x1f ;  /* 0x00001f0c02067589 */ /* 0x0002a400000e0000 */
.L_x_7758:
[----:B--2---:R-:W-:Y:S01]  /*16150*/  IMAD R3, R6, R8, R9 ;  /* 0x0000000806037224 */ /* 0x004fe200078e0209 */
[----:B------:R-:W-:-:S03]  /*16160*/  ISETP.NE.AND P0, PT, R7, 0x1, PT ;  /* 0x000000010700780c */ /* 0x000fc60003f05270 */
[----:B------:R-:W-:Y:S01]  /*16170*/  IMAD.IADD R4, R4, 0x1, -R3 ;  /* 0x0000000104047824 */ /* 0x000fe200078e0a03 */
[----:B------:R2:W-:Y:S09]  /*16180*/  STL [R1], R3 ;  /* 0x0000000301007387 */ /* 0x0005f20000100800 */
[----:B------:R-:W-:Y:S05]  /*16190*/  @!P0 BRA `(.L_x_7760) ;  /* 0x0000000000e48947 */ /* 0x000fea0003800000 */
[----:B0--3--:R-:W-:-:S04]  /*161a0*/  IABS R5, R0 ;  /* 0x0000000000057213 */ /* 0x009fc80000000000 */
[----:B------:R-:W0:Y:S08]  /*161b0*/  I2F.RP R6, R5 ;  /* 0x0000000500067306 */ /* 0x000e300000209400 */
[----:B0-----:R-:W0:Y:S02]  /*161c0*/  MUFU.RCP R6, R6 ;  /* 0x0000000600067308 */ /* 0x001e240000001000 */
[----:B0-----:R-:W-:-:S06]  /*161d0*/  VIADD R9, R6, 0xffffffe ;  /* 0x0ffffffe06097836 */ /* 0x001fcc0000000000 */
[----:B--2---:R-:W1:Y:S02]  /*161e0*/  F2I.FTZ.U32.TRUNC.NTZ R3, R9 ;  /* 0x0000000900037305 */ /* 0x004e64000021f000 */
        /* <DEDUP_REMOVED lines=52> */
.L_x_7760:
[----:B0--3--:R-:W3:Y:S01]  /*16530*/  LDL R5, [R1+0xc] ;  /* 0x00000c0001057983 */ /* 0x009ee20000100800 */
[----:B-12---:R-:W3:Y:S02]  /*16540*/  LDC.64 R2, c[0x0][0xc90] ;  /* 0x00032400ff027b82 */ /* 0x006ee40000000a00 */
        /* <DEDUP_REMOVED lines=61> */
.L_x_7761:
[----:B0-----:R-:W-:-:S05]  /*16920*/  LOP3.LUT R3, RZ, R4, RZ, 0x33, !PT ;  /* 0x00000004ff037212 */ /* 0x001fca00078e33ff */
[----:B------:R-:W-:-:S05]  /*16930*/  IMAD.IADD R0, R0, 0x1, R3 ;  /* 0x0000000100007824 */ /* 0x000fca00078e0203 */
[----:B------:R2:W-:Y:S01]  /*16940*/  STL [R1+0x4], R0 ;  /* 0x0000040001007387 */ /* 0x0005e20000100800 */
[----:B------:R-:W-:Y:S05]  /*16950*/  BRA `(.L_x_7762) ;  /* 0x0000000000287947 */ /* 0x000fea0003800000 */
.L_x_7754:
        /* <DEDUP_REMOVED lines=10> */
.L_x_7762:
[----:B0-----:R-:W3:Y:S04]  /*16a00*/  LDL R3, [R1+0x8] ;  /* 0x0000080001037983 */ /* 0x001ee80000100800 */
[----:B-1----:R-:W4:Y:S04]  /*16a10*/  LDL R2, [R1+0xc] ;  /* 0x00000c0001027983 */ /* 0x002f280000100800 */
        /* <DEDUP_REMOVED lines=14> */
.L_x_7751:
[----:B----4-:R-:W4:Y:S01]  /*16b00*/  LDL R0, [R1+0xc] ;  /* 0x00000c0001007983 */ /* 0x010f220000100800 */
[----:B------:R-:W-:Y:S02]  /*16b10*/  ULDC UR4, c[0x0][0xc3c] ;  /* 0x00030f0000047ab9 */ /* 0x000fe40000000800 */
[----:B----4-:R-:W-:-:S13]  /*16b20*/  ISETP.GE.AND P0, PT, R0, UR4, PT ;  /* 0x0000000400007c0c */ /* 0x010fda000bf06270 */
[----:B------:R-:W-:Y:S05]  /*16b30*/  @!P0 BRA `(.L_x_7763) ;  /* 0xffffff98007c8947 */ /* 0x000fea000383ffff */
[----:B------:R-:W-:Y:S05]  /*16b40*/  BSYNC B8 ;  /* 0x0000000000087941 */ /* 0x000fea0003800000 */
.L_x_7643:
[----:B---3--:R-:W3:Y:S01]  /*16b50*/  LDL.LU R0, [R1+0x50] ;  /* 0x0000500001007983 */ /* 0x008ee20000300800 */
[----:B------:R-:W-:Y:S01]  /*16b60*/  BSSY B0, `(.L_x_7764) ;  /* 0x000000b000007945 */ /* 0x000fe20003800000 */
[----:B01----:R-:W0:Y:S01]  /*16b70*/  S2R R5, SR_CgaCtaId ;  /* 0x0000000000057919 */ /* 0x003e220000008800 */
[----:B---3--:R-:W-:-:S05]  /*16b80*/  VIADD R0, R0, 0x1 ;  /* 0x0000000100007836 */ /* 0x008fca0000000000 */
[----:B------:R-:W-:-:S04]  /*16b90*/  LEA.HI R2, R0, R0, RZ, 0x1 ;  /* 0x0000000000027211 */ /* 0x000fc800078f08ff */
[----:B--2---:R-:W-:-:S05]  /*16ba0*/  LOP3.LUT R3, R2, 0xfffffffe, RZ, 0xc0, !PT ;  /* 0xfffffffe02037812 */ /* 0x004fca00078ec0ff */
[----:B------:R-:W-:Y:S01]  /*16bb0*/  IMAD.IADD R3, R0, 0x1, -R3 ;  /* 0x0000000100037824 */ /* 0x000fe200078e0a03 */
[----:B------:R-:W-:-:S04]  /*16bc0*/  MOV R0, 0x400 ;  /* 0x0000040000007802 */ /* 0x000fc80000000f00 */
[----:B0-----:R-:W-:Y:S02]  /*16bd0*/  LEA R0, R5, R0, 0x18 ;  /* 0x0000000005007211 */ /* 0x001fe400078ec0ff */
[----:B------:R-:W-:-:S04]  /*16be0*/  SHF.L.U32 R3, R3, 0x1f, RZ ;  /* 0x0000001f03037819 */ /* 0x000fc800000006ff */
[----:B------:R-:W0:Y:S02]  /*16bf0*/  SYNCS.PHASECHK.TRANS64.TRYWAIT P0, [R0+URZ+0x28c20], R3 ;  /* 0x028c2003000075a7 */ /* 0x000e24000800017f */
[----:B0-----:R-:W-:Y:S05]  /*16c00*/  @!P0 BRA `(.L_x_7765) ;  /* 0x0000001800788947 */ /* 0x001fea0003800000 */
.L_x_7827:
[----:B------:R-:W-:Y:S05]  /*16c10*/  BSYNC B0 ;  /* 0x0000000000007941 */ /* 0x000fea0003800000 */
.L_x_7764:
[----:B------:R-:W-:-:S03]  /*16c20*/  UMOV UR4, 0xffffffff ;  /* 0xffffffff00047882 */ /* 0x000fc60000000000 */
[----:B------:R-:W-:Y:S05]  /*16c30*/  BRA.DIV UR4, `(.L_x_7766) ;  /* 0x0000001a04807947 */ /* 0x000fea000b800000 */
[----:B------:R-:W1:Y:S02]  /*16c40*/  S2R R2, SR_TID.X ;  /* 0x0000000000027919 */ /* 0x000e640000002100 */
[----:B-1----:R-:W-:-:S04]  /*16c50*/  SHF.R.U32.HI R2, RZ, 0x5, R2 ;  /* 0x00000005ff027819 */ /* 0x002fc80000011602 */
[----:B------:R-:W-:-:S05]  /*16c60*/  LOP3.LUT R2, R2, 0x3, RZ, 0xc0, !PT ;  /* 0x0000000302027812 */ /* 0x000fca00078ec0ff */
[----:B------:R1:W2:Y:S02]  /*16c70*/  SHFL.IDX PT, R14, R2, RZ, 0x1f ;  /* 0x00001fff020e7589 */ /* 0x0002a400000e0000 */
.L_x_7830:
[----:B--2---:R-:W-:Y:S01]  /*16c80*/  ISETP.NE.AND P0, PT, R14, RZ, PT ;  /* 0x000000ff0e00720c */ /* 0x004fe20003f05270 */
[----:B------:R-:W-:-:S12]  /*16c90*/  BSSY B0, `(.L_x_7767) ;  /* 0x0000027000007945 */ /* 0x000fd80003800000 */
[----:B------:R-:W-:Y:S05]  /*16ca0*/  @P0 BRA `(.L_x_7768) ;  /* 0x0000000000940947 */ /* 0x000fea0003800000 */
[----:B------:R-:W-:-:S03]  /*16cb0*/  UMOV UR4, 0xffffffff ;  /* 0xffffffff00047882 */ /* 0x000fc60000000000 */
[----:B------:R-:W-:Y:S05]  /*16cc0*/  BRA.DIV UR4, `(.L_x_7769) ;  /* 0x0000001a04907947 */ /* 0x000fea000b800000 */
[----:B------:R-:W-:-:S13]  /*16cd0*/  ELECT P6, URZ, PT ;  /* 0x00000000003f782f */ /* 0x000fda00038c0000 */
.L_x_7833:
[----:B------:R-:W-:Y:S05]  /*16ce0*/  @!P6 BRA `(.L_x_7768) ;  /* 0x000000000084e947 */ /* 0x000fea0003800000 */
[----:B------:R-:W-:-:S06]  /*16cf0*/  ULOP3.LUT UR4, UR36, 0x2, URZ, 0xfc, !UPT ;  /* 0x0000000224047892 */ /* 0x000fcc000f8efc3f */
[----:B-1----:R-:W-:-:S05]  /*16d00*/  IMAD.U32 R2, RZ, RZ, UR4 ;  /* 0x00000004ff027e24 */ /* 0x002fca000f8e00ff */
[----:B------:R-:W-:-:S13]  /*16d10*/  ISETP.NE.AND P2, PT, R2, 0x3, PT ;  /* 0x000000030200780c */ /* 0x000fda0003f45270 */
[----:B------:R-:W-:Y:S05]  /*16d20*/  @!P2 BRA `(.L_x_7770) ;  /* 0x000000000004a947 */ /* 0x000fea0003800000 */
[----:B------:R-:W-:Y:S01]  /*16d30*/  BPT.TRAP 0x1 ;  /* 0x000000040000795c */ /* 0x000fe20000300000 */
.L_x_7770:
        /* <DEDUP_REMOVED lines=14> */
.L_x_7834:
[----:B------:R-:W1:Y:S02]  /*16e20*/  SYNCS.PHASECHK.TRANS64.TRYWAIT P0, [R7+URZ], R2 ;  /* 0x00000002070075a7 */ /* 0x000e64000800017f */
[----:B-1----:R-:W-:Y:S05]  /*16e30*/  @!P0 BRA `(.L_x_7772) ;  /* 0x0000001800688947 */ /* 0x002fea0003800000 */
.L_x_7835:
[----:B------:R-:W-:Y:S05]  /*16e40*/  @!P2 BRA `(.L_x_7773) ;  /* 0x000000000004a947 */ /* 0x000fea0003800000 */
[----:B------:R-:W-:Y:S01]  /*16e50*/  BPT.TRAP 0x1 ;  /* 0x000000040000795c */ /* 0x000fe20000300000 */
.L_x_7773:
[----:B------:R-:W2:Y:S01]  /*16e60*/  LDL.LU R4, [R1+0x10] ;  /* 0x0000100001047983 */ /* 0x000ea20000300800 */
[----:B------:R-:W-:-:S04]  /*16e70*/  VIADD R0, R0, 0x28c60 ;  /* 0x00028c6000007836 */ /* 0x000fc80000000000 */
[----:B--2---:R-:W-:-:S04]  /*16e80*/  IMAD R4, R4, 0x8, R0 ;  /* 0x0000000804047824 */ /* 0x004fc800078e0200 */
[----:B------:R-:W2:Y:S02]  /*16e90*/  SYNCS.PHASECHK.TRANS64.TRYWAIT P0, [R4+URZ], R5 ;  /* 0x00000005040075a7 */ /* 0x000ea4000800017f */
[----:B--2---:R-:W-:Y:S05]  /*16ea0*/  @!P0 BRA `(.L_x_7774) ;  /* 0x0000001800608947 */ /* 0x004fea0003800000 */
.L_x_7836:
[----:B------:R-:W-:-:S07]  /*16eb0*/  IMAD R3, R3, 0x8, R0 ;  /* 0x0000000803037824 */ /* 0x000fce00078e0200 */
.L_x_7775:
[----:B---3--:R3:W4:Y:S02]  /*16ec0*/  SYNCS.PHASECHK.TRANS64.TRYWAIT P0, [R3+URZ], R2 ;  /* 0x00000002030075a7 */ /* 0x008724000800017f */
[----:B----4-:R-:W-:Y:S05]  /*16ed0*/  @!P0 NANOSLEEP.SYNCS 0x989680 ;  /* 0x009896800000895d */ /* 0x010fea0003900000 */
[----:B------:R-:W4:Y:S02]  /*16ee0*/  @!P0 SYNCS.PHASECHK.TRANS64 P0, [R3+URZ], R2 ;  /* 0x00000002030085a7 */ /* 0x000f24000800007f */
[----:B----4-:R-:W-:Y:S05]  /*16ef0*/  @!P0 BRA `(.L_x_7775) ;  /* 0xfffffffc00f08947 */ /* 0x010fea000383ffff */
.L_x_7768:
[----:B------:R-:W-:Y:S05]  /*16f00*/  BSYNC B0 ;  /* 0x0000000000007941 */ /* 0x000fea0003800000 */
.L_x_7767:
[----:B------:R-:W-:Y:S05]  /*16f10*/  EXIT ;  /* 0x000000000000794d */ /* 0x000fea0003800000 */
.L_x_7580:
[----:B0-----:R-:W-:-:S04]  /*16f20*/  IMAD.U32 R3, RZ, RZ, UR23 ;  /* 0x00000017ff037e24 */ /* 0x001fc8000f8e00ff */
[----:B------:R0:W1:Y:S03]  /*16f30*/  SYNCS.PHASECHK.TRANS64.TRYWAIT P1, [R3+URZ+0x28c50], R0 ;  /* 0x028c5000030075a7 */ /* 0x000066000802017f */
[----:B-1----:R-:W-:Y:S05]  /*16f40*/  @!P1 NANOSLEEP.SYNCS 0x989680 ;  /* 0x009896800000995d */ /* 0x002fea0003900000 */
[----:B------:R-:W1:Y:S02]  /*16f50*/  @!P1 SYNCS.PHASECHK.TRANS64 P1, [R3+URZ+0x28c50], R0 ;  /* 0x028c5000030095a7 */ /* 0x000e64000802007f */
[----:B-1----:R-:W-:Y:S05]  /*16f60*/  @!P1 BRA `(.L_x_7580) ;  /* 0xfffffffc00ec9947 */ /* 0x002fea000383ffff */
[----:B------:R-:W-:Y:S05]  /*16f70*/  BRA `(.L_x_7776) ;  /* 0xfffffeb000d47947 */ /* 0x000fea000383ffff */
.L_x_7585:
[----:B-1----:R-:W-:-:S04]  /*16f80*/  IMAD.U32 R3, RZ, RZ, UR23 ;  /* 0x00000017ff037e24 */ /* 0x002fc8000f8e00ff */
[----:B------:R1:W2:Y:S03]  /*16f90*/  SYNCS.PHASECHK.TRANS64.TRYWAIT P1, [R3+URZ+0x28c50], R0 ;  /* 0x028c5000030075a7 */ /* 0x0002a6000802017f */
[----:B--2---:R-:W-:Y:S05]  /*16fa0*/  @!P1 NANOSLEEP.SYNCS 0x989680 ;  /* 0x009896800000995d */ /* 0x004fea0003900000 */
[----:B------:R-:W2:Y:S02]  /*16fb0*/  @!P1 SYNCS.PHASECHK.TRANS64 P1, [R3+URZ+0x28c50], R0 ;  /* 0x028c5000030095a7 */ /* 0x000ea4000802007f */
[----:B--2---:R-:W-:Y:S05]  /*16fc0*/  @!P1 BRA `(.L_x_7585) ;  /* 0xfffffffc00ec9947 */ /* 0x004fea000383ffff */
[----:B------:R-:W-:Y:S05]  /*16fd0*/  BRA `(.L_x_7584) ;  /* 0xfffffebc00d87947 */ /* 0x000fea000383ffff */
.L_x_7589:
[----:B0-----:R-:W-:-:S04]  /*16fe0*/  IMAD.U32 R3, RZ, RZ, UR46 ;  /* 0x0000002eff037e24 */ /* 0x001fc8000f8e00ff */
[----:B------:R0:W1:Y:S03]  /*16ff0*/  SYNCS.PHASECHK.TRANS64.TRYWAIT P1, [R3+URZ+0x28c00], R0 ;  /* 0x028c0000030075a7 */ /* 0x000066000802017f */
[----:B-1----:R-:W-:Y:S05]  /*17000*/  @!P1 NANOSLEEP.SYNCS 0x989680 ;  /* 0x009896800000995d */ /* 0x002fea0003900000 */
[----:B------:R-:W1:Y:S02]  /*17010*/  @!P1 SYNCS.PHASECHK.TRANS64 P1, [R3+URZ+0x28c00], R0 ;  /* 0x028c0000030095a7 */ /* 0x000e64000802007f */
[----:B-1----:R-:W-:Y:S05]  /*17020*/  @!P1 BRA `(.L_x_7589) ;  /* 0xfffffffc00ec9947 */ /* 0x002fea000383ffff */
[----:B------:R-:W-:Y:S05]  /*17030*/  BRA `(.L_x_7777) ;  /* 0xfffffed400207947 */ /* 0x000fea000383ffff */
.L_x_7593:
[----:B--2---:R2:W3:Y:S02]  /*17040*/  SYNCS.PHASECHK.TRANS64.TRYWAIT P1, [R7+URZ+0x28c30], R8 ;  /* 0x028c3008070075a7 */ /* 0x0044e4000802017f */
[----:B---3--:R-:W-:Y:S05]  /*17050*/  @!P1 NANOSLEEP.SYNCS 0x989680 ;  /* 0x009896800000995d */ /* 0x008fea0003900000 */
[----:B------:R-:W3:Y:S02]  /*17060*/  @!P1 SYNCS.PHASECHK.TRANS64 P1, [R7+URZ+0x28c30], R8 ;  /* 0x028c3008070095a7 */ /* 0x000ee4000802007f */
[----:B---3--:R-:W-:Y:S05]  /*17070*/  @!P1 BRA `(.L_x_7593) ;  /* 0xfffffffc00f09947 */ /* 0x008fea000383ffff */
[----:B------:R-:W-:Y:S05]  /*17080*/  BRA `(.L_x_7592) ;  /* 0xfffffed4003c7947 */ /* 0x000fea000383ffff */
.L_x_7597:
[----:B---3--:R3:W4:Y:S02]  /*17090*/  SYNCS.PHASECHK.TRANS64.TRYWAIT P2, [R7+URZ+0x28c50], R8 ;  /* 0x028c5008070075a7 */ /* 0x008724000804017f */
[----:B----4-:R-:W-:Y:S05]  /*170a0*/  @!P2 NANOSLEEP.SYNCS 0x989680 ;  /* 0x009896800000a95d */ /* 0x010fea0003900000 */
[----:B------:R-:W4:Y:S02]  /*170b0*/  @!P2 SYNCS.PHASECHK.TRANS64 P2, [R7+URZ+0x28c50], R8 ;  /* 0x028c50080700a5a7 */ /* 0x000f24000804007f */
[----:B----4-:R-:W-:Y:S05]  /*170c0*/  @!P2 BRA `(.L_x_7597) ;  /* 0xfffffffc00f0a947 */ /* 0x010fea000383ffff */
[----:B------:R-:W-:Y:S05]  /*170d0*/  BRA `(.L_x_7596) ;  /* 0xfffffee800d07947 */ /* 0x000fea000383ffff */
.L_x_7602:
[----:B--2---:R-:W-:-:S04]  /*170e0*/  IMAD.U32 R0, RZ, RZ, UR25 ;  /* 0x00000019ff007e24 */ /* 0x004fc8000f8e00ff */
[----:B------:R2:W3:Y:S03]  /*170f0*/  SYNCS.PHASECHK.TRANS64.TRYWAIT P2, [R0+URZ+0x28c30], R7 ;  /* 0x028c3007000075a7 */ /* 0x0004e6000804017f */
[----:B---3--:R-:W-:Y:S05]  /*17100*/  @!P2 NANOSLEEP.SYNCS 0x989680 ;  /* 0x009896800000a95d */ /* 0x008fea0003900000 */
[----:B------:R-:W3:Y:S02]  /*17110*/  @!P2 SYNCS.PHASECHK.TRANS64 P2, [R0+URZ+0x28c30], R7 ;  /* 0x028c30070000a5a7 */ /* 0x000ee4000804007f */
[----:B---3--:R-:W-:Y:S05]  /*17120*/  @!P2 BRA `(.L_x_7602) ;  /* 0xfffffffc00eca947 */ /* 0x008fea000383ffff */
[----:B------:R-:W-:Y:S05]  /*17130*/  BRA `(.L_x_7601) ;  /* 0xfffffeec00d87947 */ /* 0x000fea000383ffff */
.L_x_7606:
[----:B---3--:R3:W4:Y:S02]  /*17140*/  SYNCS.PHASECHK.TRANS64.TRYWAIT P2, [R11+URZ+0x28c50], R7 ;  /* 0x028c50070b0075a7 */ /* 0x008724000804017f */
[----:B----4-:R-:W-:Y:S05]  /*17150*/  @!P2 NANOSLEEP.SYNCS 0x989680 ;  /* 0x009896800000a95d */ /* 0x010fea0003900000 */
[----:B------:R-:W4:Y:S02]  /*17160*/  @!P2 SYNCS.PHASECHK.TRANS64 P2, [R11+URZ+0x28c50], R7 ;  /* 0x028c50070b00a5a7 */ /* 0x000f24000804007f */
[----:B----4-:R-:W-:Y:S05]  /*17170*/  @!P2 BRA `(.L_x_7606) ;  /* 0xfffffffc00f0a947 */ /* 0x010fea000383ffff */
[----:B------:R-:W-:Y:S05]  /*17180*/  BRA `(.L_x_7605) ;  /* 0xffffff0c00787947 */ /* 0x000fea000383ffff */
.L_x_7612:
[----:B-1----:R-:W-:-:S04]  /*17190*/  IMAD.U32 R0, RZ, RZ, UR24 ;  /* 0x00000018ff007e24 */ /* 0x002fc8000f8e00ff */
[----:B------:R1:W4:Y:S03]  /*171a0*/  SYNCS.PHASECHK.TRANS64.TRYWAIT P2, [R0+URZ+0x28c30], R7 ;  /* 0x028c3007000075a7 */ /* 0x000326000804017f */
[----:B----4-:R-:W-:Y:S05]  /*171b0*/  @!P2 NANOSLEEP.SYNCS 0x989680 ;  /* 0x009896800000a95d */ /* 0x010fea0003900000 */
[----:B------:R-:W4:Y:S02]  /*171c0*/  @!P2 SYNCS.PHASECHK.TRANS64 P2, [R0+URZ+0x28c30], R7 ;  /* 0x028c30070000a5a7 */ /* 0x000f24000804007f */
[----:B----4-:R-:W-:Y:S05]  /*171d0*/  @!P2 BRA `(.L_x_7612) ;  /* 0xfffffffc00eca947 */ /* 0x010fea000383ffff */
[----:B------:R-:W-:Y:S05]  /*171e0*/  BRA `(.L_x_7611) ;  /* 0xffffff1000687947 */ /* 0x000fea000383ffff */
.L_x_7616:
[----:B--2---:R2:W3:Y:S02]  /*171f0*/  SYNCS.PHASECHK.TRANS64.TRYWAIT P2, [R9+URZ+0x28c50], R7 ;  /* 0x028c5007090075a7 */ /* 0x0044e4000804017f */
[----:B---3--:R-:W-:Y:S05]  /*17200*/  @!P2 NANOSLEEP.SYNCS 0x989680 ;  /* 0x009896800000a95d */ /* 0x008fea0003900000 */
[----:B------:R-:W3:Y:S02]  /*17210*/  @!P2 SYNCS.PHASECHK.TRANS64 P2, [R9+URZ+0x28c50], R7 ;  /* 0x028c50070900a5a7 */ /* 0x000ee4000804007f */
[----:B---3--:R-:W-:Y:S05]  /*17220*/  @!P2 BRA `(.L_x_7616) ;  /* 0xfffffffc00f0a947 */ /* 0x008fea000383ffff */
[----:B------:R-:W-:Y:S05]  /*17230*/  BRA `(.L_x_7615) ;  /* 0xffffff2800887947 */ /* 0x000fea000383ffff */
.L_x_7657:
        /* <DEDUP_REMOVED lines=11> */
.L_x_7779:
[----:B------:R-:W-:Y:S05]  /*172f0*/  BSYNC B0 ;  /* 0x0000000000007941 */ /* 0x000fea0003800000 */
.L_x_7778:
[----:B------:R-:W-:Y:S05]  /*17300*/  BRA `(.L_x_7780) ;  /* 0xffffffa000647947 */ /* 0x000fea000383ffff */
.L_x_7659:
[----:B------:R-:W-:Y:S01]  /*17310*/  BSSY B0, `(.L_x_7781) ;  /* 0x0000006000007945 */ /* 0x000fe20003800000 */
[----:B------:R-:W-:-:S07]  /*17320*/  IMAD.MOV.U32 R15, RZ, RZ, -0x1 ;  /* 0xffffffffff0f7424 */ /* 0x000fce00078e00ff */
[----:B0-2---:R-:W-:Y:S05]  /*17330*/  WARPSYNC.COLLECTIVE R15, `(.L_x_7782) ;  /* 0x000000000f0c7348 */ /* 0x005fea0003c00000 */
[----:B------:R-:W-:Y:S02]  /*17340*/  ELECT P6, UR62, PT ;  /* 0x00000000003e782f */ /* 0x000fe400038c0000 */
[----:B------:R-:W-:Y:S01]  /*17350*/  MOV R14, UR62 ;  /* 0x0000003e000e7c02 */ /* 0x000fe20008000f00 */
[----:B0-2---:R-:W-:Y:S10]  /*17360*/  ENDCOLLECTIVE ;  /* 0x000000000000791b */ /* 0x005ff40003800000 */
.L_x_7782:
[----:B------:R-:W-:Y:S05]  /*17370*/  BSYNC B0 ;  /* 0x0000000000007941 */ /* 0x000fea0003800000 */
.L_x_7781:
[----:B------:R-:W-:Y:S05]  /*17380*/  BRA `(.L_x_7783) ;  /* 0xffffffa000687947 */ /* 0x000fea000383ffff */
.L_x_7661:
[----:B-1----:R1:W3:Y:S02]  /*17390*/  SYNCS.PHASECHK.TRANS64.TRYWAIT P0, [R0+URZ+0x28c40], R2 ;  /* 0x028c4002000075a7 */ /* 0x0022e4000800017f */
[----:B---3--:R-:W-:Y:S05]  /*173a0*/  @!P0 NANOSLEEP.SYNCS 0x989680 ;  /* 0x009896800000895d */ /* 0x008fea0003900000 */
[----:B------:R-:W3:Y:S02]  /*173b0*/  @!P0 SYNCS.PHASECHK.TRANS64 P0, [R0+URZ+0x28c40], R2 ;  /* 0x028c4002000085a7 */ /* 0x000ee4000800007f */
[----:B---3--:R-:W-:Y:S05]  /*173c0*/  @!P0 BRA `(.L_x_7661) ;  /* 0xfffffffc00f08947 */ /* 0x008fea000383ffff */
[----:B------:R-:W-:Y:S05]  /*173d0*/  BRA `(.L_x_7784) ;  /* 0xffffffa000cc7947 */ /* 0x000fea000383ffff */
.L_x_7665:
        /* <DEDUP_REMOVED lines=15> */
.L_x_7785:
[----:B------:R-:W-:Y:S02]  /*174d0*/  IMAD.MOV.U32 R13, RZ, RZ, R4 ;  /* 0x000000ffff0d7224 */ /* 0x000fe400078e0004 */
[----:B------:R-:W-:-:S07]  /*174e0*/  IMAD.MOV.U32 R6, RZ, RZ, R14 ;  /* 0x000000ffff067224 */ /* 0x000fce00078e000e */
[----:B------:R-:W-:Y:S05]  /*174f0*/  WARPSYNC.COLLECTIVE R15, `(.L_x_7786) ;  /* 0x000000000f087348 */ /* 0x000fea0003c00000 */
[----:B------:R0:W1:Y:S02]  /*17500*/  SHFL.IDX P6, R14, R13, R12, R11 ;  /* 0x0000000c0d0e7389 */ /* 0x00006400000c000b */
[----:B01----:R-:W-:Y:S01]  /*17510*/  ENDCOLLECTIVE ;  /* 0x000000000000791b */ /* 0x003fe20003800000 */
.L_x_7786:
[----:B------:R-:W-:Y:S02]  /*17520*/  IMAD.MOV.U32 R13, RZ, RZ, R0 ;  /* 0x000000ffff0d7224 */ /* 0x000fe400078e0000 */
[----:B------:R-:W-:Y:S02]  /*17530*/  IMAD.MOV.U32 R12, RZ, RZ, 0x1 ;  /* 0x00000001ff0c7424 */ /* 0x000fe400078e00ff */
[----:B------:R-:W-:-:S07]  /*17540*/  IMAD.MOV.U32 R7, RZ, RZ, R14 ;  /* 0x000000ffff077224 */ /* 0x000fce00078e000e */
[----:B------:R-:W-:Y:S05]  /*17550*/  WARPSYNC.COLLECTIVE R15, `(.L_x_7787) ;  /* 0x000000000f087348 */ /* 0x000fea0003c00000 */
[----:B------:R0:W1:Y:S02]  /*17560*/  SHFL.IDX P6, R14, R13, R12, R11 ;  /* 0x0000000c0d0e7389 */ /* 0x00006400000c000b */
[----:B01----:R-:W-:Y:S01]  /*17570*/  ENDCOLLECTIVE ;  /* 0x000000000000791b */ /* 0x003fe20003800000 */
.L_x_7787:
        /* <DEDUP_REMOVED lines=15> */
.L_x_7788:
[----:B------:R-:W-:Y:S02]  /*17670*/  IMAD.MOV.U32 R13, RZ, RZ, R0 ;  /* 0x000000ffff0d7224 */ /* 0x000fe400078e0000 */
[----:B------:R-:W-:Y:S02]  /*17680*/  IMAD.MOV.U32 R12, RZ, RZ, 0x2 ;  /* 0x00000002ff0c7424 */ /* 0x000fe400078e00ff */
[----:B------:R-:W-:-:S07]  /*17690*/  IMAD.MOV.U32 R5, RZ, RZ, R14 ;  /* 0x000000ffff057224 */ /* 0x000fce00078e000e */
[----:B------:R-:W-:Y:S05]  /*176a0*/  WARPSYNC.COLLECTIVE R15, `(.L_x_7789) ;  /* 0x000000000f087348 */ /* 0x000fea0003c00000 */
[----:B------:R0:W1:Y:S02]  /*176b0*/  SHFL.IDX P6, R14, R13, R12, R11 ;  /* 0x0000000c0d0e7389 */ /* 0x00006400000c000b */
[----:B01----:R-:W-:Y:S01]  /*176c0*/  ENDCOLLECTIVE ;  /* 0x000000000000791b */ /* 0x003fe20003800000 */
.L_x_7789:
        /* <DEDUP_REMOVED lines=15> */
.L_x_7790:
[----:B------:R-:W-:Y:S02]  /*177c0*/  IMAD.MOV.U32 R13, RZ, RZ, R0 ;  /* 0x000000ffff0d7224 */ /* 0x000fe400078e0000 */
[----:B------:R-:W-:Y:S02]  /*177d0*/  IMAD.MOV.U32 R12, RZ, RZ, 0x3 ;  /* 0x00000003ff0c7424 */ /* 0x000fe400078e00ff */
[----:B------:R-:W-:-:S07]  /*177e0*/  IMAD.MOV.U32 R5, RZ, RZ, R14 ;  /* 0x000000ffff057224 */ /* 0x000fce00078e000e */
[----:B------:R-:W-:Y:S05]  /*177f0*/  WARPSYNC.COLLECTIVE R15, `(.L_x_7791) ;  /* 0x000000000f087348 */ /* 0x000fea0003c00000 */
[----:B------:R0:W1:Y:S02]  /*17800*/  SHFL.IDX P6, R14, R13, R12, R11 ;  /* 0x0000000c0d0e7389 */ /* 0x00006400000c000b */
[----:B01----:R-:W-:Y:S01]  /*17810*/  ENDCOLLECTIVE ;  /* 0x000000000000791b */ /* 0x003fe20003800000 */
.L_x_7791:
        /* <DEDUP_REMOVED lines=13> */
.L_x_7792:
[----:B------:R-:W-:Y:S01]  /*178f0*/  IMAD.MOV.U32 R4, RZ, RZ, R14 ;  /* 0x000000ffff047224 */ /* 0x000fe200078e000e */
[----:B------:R-:W-:Y:S06]  /*17900*/  BRA `(.L_x_7793) ;  /* 0xffffffa800107947 */ /* 0x000fec000383ffff */
.L_x_7668:
[----:B0-----:R0:W2:Y:S02]  /*17910*/  SYNCS.PHASECHK.TRANS64.TRYWAIT P0, [R19+URZ+0x28c20], R0 ;  /* 0x028c2000130075a7 */ /* 0x0010a4000800017f */
[----:B--2---:R-:W-:Y:S05]  /*17920*/  @!P0 NANOSLEEP.SYNCS 0x989680 ;  /* 0x009896800000895d */ /* 0x004fea0003900000 */
[----:B------:R-:W2:Y:S02]  /*17930*/  @!P0 SYNCS.PHASECHK.TRANS64 P0, [R19+URZ+0x28c20], R0 ;  /* 0x028c2000130085a7 */ /* 0x000ea4000800007f */
[----:B--2---:R-:W-:Y:S05]  /*17940*/  @!P0 BRA `(.L_x_7668) ;  /* 0xfffffffc00f08947 */ /* 0x004fea000383ffff */
[----:B------:R-:W-:Y:S05]  /*17950*/  BRA `(.L_x_7794) ;  /* 0xffffffa8006c7947 */ /* 0x000fea000383ffff */
.L_x_7672:
[----:B0-----:R0:W2:Y:S02]  /*17960*/  SYNCS.PHASECHK.TRANS64.TRYWAIT P0, [R0+URZ+0x28c60], R2 ;  /* 0x028c6002000075a7 */ /* 0x0010a4000800017f */
[----:B--2---:R-:W-:Y:S05]  /*17970*/  @!P0 NANOSLEEP.SYNCS 0x989680 ;  /* 0x009896800000895d */ /* 0x004fea0003900000 */
[----:B------:R-:W2:Y:S02]  /*17980*/  @!P0 SYNCS.PHASECHK.TRANS64 P0, [R0+URZ+0x28c60], R2 ;  /* 0x028c6002000085a7 */ /* 0x000ea4000800007f */
[----:B--2---:R-:W-:Y:S05]  /*17990*/  @!P0 BRA `(.L_x_7672) ;  /* 0xfffffffc00f08947 */ /* 0x004fea000383ffff */
[----:B------:R-:W-:Y:S05]  /*179a0*/  BRA `(.L_x_7795) ;  /* 0xffffffa800907947 */ /* 0x000fea000383ffff */
.L_x_7691:
[----:B-1----:R1:W2:Y:S02]  /*179b0*/  SYNCS.PHASECHK.TRANS64.TRYWAIT P0, [R3+URZ+0x28c40], R2 ;  /* 0x028c4002030075a7 */ /* 0x0022a4000800017f */
[----:B--2---:R-:W-:Y:S05]  /*179c0*/  @!P0 NANOSLEEP.SYNCS 0x989680 ;  /* 0x009896800000895d */ /* 0x004fea0003900000 */
[----:B------:R-:W2:Y:S02]  /*179d0*/  @!P0 SYNCS.PHASECHK.TRANS64 P0, [R3+URZ+0x28c40], R2 ;  /* 0x028c4002030085a7 */ /* 0x000ea4000800007f */
[----:B--2---:R-:W-:Y:S05]  /*179e0*/  @!P0 BRA `(.L_x_7691) ;  /* 0xfffffffc00f08947 */ /* 0x004fea000383ffff */
[----:B------:R-:W-:Y:S05]  /*179f0*/  BRA `(.L_x_7796) ;  /* 0xffffffb400a87947 */ /* 0x000fea000383ffff */
.L_x_7696:
[----:B--2---:R2:W3:Y:S02]  /*17a00*/  SYNCS.PHASECHK.TRANS64.TRYWAIT P0, [R3+URZ+0x28c60], R2 ;  /* 0x028c6002030075a7 */ /* 0x0044e4000800017f */
[----:B---3--:R-:W-:Y:S05]  /*17a10*/  @!P0 NANOSLEEP.SYNCS 0x989680 ;  /* 0x009896800000895d */ /* 0x008fea0003900000 */
[----:B------:R-:W3:Y:S02]  /*17a20*/  @!P0 SYNCS.PHASECHK.TRANS64 P0, [R3+URZ+0x28c60], R2 ;  /* 0x028c6002030085a7 */ /* 0x000ee4000800007f */
[----:B---3--:R-:W-:Y:S05]  /*17a30*/  @!P0 BRA `(.L_x_7696) ;  /* 0xfffffffc00f08947 */ /* 0x008fea000383ffff */
[----:B------:R-:W-:Y:S05]  /*17a40*/  BRA `(.L_x_7797) ;  /* 0xffffffb800287947 */ /* 0x000fea000383ffff */
.L_x_7711:
[----:B0-----:R0:W1:Y:S02]  /*17a50*/  SYNCS.PHASECHK.TRANS64.TRYWAIT P0, [R4+URZ+0x28c40], R2 ;  /* 0x028c4002040075a7 */ /* 0x001064000800017f */
[----:B-1----:R-:W-:Y:S05]  /*17a60*/  @!P0 NANOSLEEP.SYNCS 0x989680 ;  /* 0x009896800000895d */ /* 0x002fea0003900000 */
[----:B------:R-:W1:Y:S02]  /*17a70*/  @!P0 SYNCS.PHASECHK.TRANS64 P0, [R4+URZ+0x28c40], R2 ;  /* 0x028c4002040085a7 */ /* 0x000e64000800007f */
[----:B-1----:R-:W-:Y:S05]  /*17a80*/  @!P0 BRA `(.L_x_7711) ;  /* 0xfffffffc00f08947 */ /* 0x002fea000383ffff */
[----:B------:R-:W-:Y:S05]  /*17a90*/  BRA `(.L_x_7798) ;  /* 0xffffffc400087947 */ /* 0x000fea000383ffff */
.L_x_7716:
[----:B-1----:R1:W2:Y:S02]  /*17aa0*/  SYNCS.PHASECHK.TRANS64.TRYWAIT P0, [R4+URZ+0x28c60], R2 ;  /* 0x028c6002040075a7 */ /* 0x0022a4000800017f */
[----:B--2---:R-:W-:Y:S05]  /*17ab0*/  @!P0 NANOSLEEP.SYNCS 0x989680 ;  /* 0x009896800000895d */ /* 0x004fea0003900000 */
[----:B------:R-:W2:Y:S02]  /*17ac0*/  @!P0 SYNCS.PHASECHK.TRANS64 P0, [R4+URZ+0x28c60], R2 ;  /* 0x028c6002040085a7 */ /* 0x000ea4000800007f */
[----:B--2---:R-:W-:Y:S05]  /*17ad0*/  @!P0 BRA `(.L_x_7716) ;  /* 0xfffffffc00f08947 */ /* 0x004fea000383ffff */
[----:B------:R-:W-:Y:S05]  /*17ae0*/  BRA `(.L_x_7799) ;  /* 0xffffffc400847947 */ /* 0x000fea000383ffff */
.L_x_7731:
[----:B-1----:R1:W2:Y:S02]  /*17af0*/  SYNCS.PHASECHK.TRANS64.TRYWAIT P0, [R4+URZ+0x28c40], R2 ;  /* 0x028c4002040075a7 */ /* 0x0022a4000800017f */
[----:B--2---:R-:W-:Y:S05]  /*17b00*/  @!P0 NANOSLEEP.SYNCS 0x989680 ;  /* 0x009896800000895d */ /* 0x004fea0003900000 */
[----:B------:R-:W2:Y:S02]  /*17b10*/  @!P0 SYNCS.PHASECHK.TRANS64 P0, [R4+URZ+0x28c40], R2 ;  /* 0x028c4002040085a7 */ /* 0x000ea4000800007f */
[----:B--2---:R-:W-:Y:S05]  /*17b20*/  @!P0 BRA `(.L_x_7731) ;  /* 0xfffffffc00f08947 */ /* 0x004fea000383ffff */
[----:B------:R-:W-:Y:S05]  /*17b30*/  BRA `(.L_x_7800) ;  /* 0xffffffd000447947 */ /* 0x000fea000383ffff */
.L_x_7736:
[----:B0-----:R0:W2:Y:S02]  /*17b40*/  SYNCS.PHASECHK.TRANS64.TRYWAIT P0, [R4+URZ+0x28c60], R2 ;  /* 0x028c6002040075a7 */ /* 0x0010a4000800017f */
[----:B--2---:R-:W-:Y:S05]  /*17b50*/  @!P0 NANOSLEEP.SYNCS 0x989680 ;  /* 0x009896800000895d */ /* 0x004fea0003900000 */
[----:B------:R-:W2:Y:S02]  /*17b60*/  @!P0 SYNCS.PHASECHK.TRANS64 P0, [R4+URZ+0x28c60], R2 ;  /* 0x028c6002040085a7 */ /* 0x000ea4000800007f */
[----:B--2---:R-:W-:Y:S05]  /*17b70*/  @!P0 BRA `(.L_x_7736) ;  /* 0xfffffffc00f08947 */ /* 0x004fea000383ffff */
[----:B------:R-:W-:Y:S05]  /*17b80*/  BRA `(.L_x_7801) ;  /* 0xffffffd000c47947 */ /* 0x000fea000383ffff */
.L_x_7752:
[----:B-1--4-:R-:W4:Y:S01]  /*17b90*/  LDL R0, [R1] ;  /* 0x0000000001007983 */ /* 0x012f220000100800 */
[----:B------:R-:W-:Y:S01]  /*17ba0*/  BSSY B0, `(.L_x_7802) ;  /* 0x0000008000007945 */ /* 0x000fe20003800000 */
[----:B------:R-:W-:Y:S02]  /*17bb0*/  IMAD.MOV.U32 R12, RZ, RZ, RZ ;  /* 0x000000ffff0c7224 */ /* 0x000fe400078e00ff */
[----:B------:R-:W-:Y:S02]  /*17bc0*/  IMAD.MOV.U32 R11, RZ, RZ, 0x1f ;  /* 0x0000001fff0b7424 */ /* 0x000fe400078e00ff */
[----:B------:R-:W-:Y:S02]  /*17bd0*/  IMAD.MOV.U32 R15, RZ, RZ, -0x1 ;  /* 0xffffffffff0f7424 */ /* 0x000fe400078e00ff */
[----:B----4-:R-:W-:-:S07]  /*17be0*/  IMAD.MOV.U32 R13, RZ, RZ, R0 ;  /* 0x000000ffff0d7224 */ /* 0x010fce00078e0000 */
[----:B0-23--:R-:W-:Y:S05]  /*17bf0*/  WARPSYNC.COLLECTIVE R15, `(.L_x_7803) ;  /* 0x000000000f087348 */ /* 0x00dfea0003c00000 */
[----:B------:R1:W4:Y:S02]  /*17c00*/  SHFL.IDX P6, R14, R13, R12, R11 ;  /* 0x0000000c0d0e7389 */ /* 0x00032400000c000b */
[----:B01234-:R-:W-:Y:S01]  /*17c10*/  ENDCOLLECTIVE ;  /* 0x000000000000791b */ /* 0x01ffe20003800000 */
.L_x_7803:
[----:B------:R-:W-:Y:S05]  /*17c20*/  BSYNC B0 ;  /* 0x0000000000007941 */ /* 0x000fea0003800000 */
.L_x_7802:
        /* <DEDUP_REMOVED lines=9> */
.L_x_7804:
        /* <DEDUP_REMOVED lines=26> */
.L_x_7805:
[----:B------:R-:W-:Y:S01]  /*17e60*/  IMAD.MOV.U32 R12, RZ, RZ, 0x2 ;  /* 0x00000002ff0c7424 */ /* 0x000fe200078e00ff */
[----:B------:R-:W-:-:S05]  /*17e70*/  SEL R3, R14, RZ, P1 ;  /* 0x000000ff0e037207 */ /* 0x000fca0000800000 */
[----:B------:R-:W-:-:S04]  /*17e80*/  IMAD.IADD R2, R2, 0x1, R3 ;  /* 0x0000000102027824 */ /* 0x000fc800078e0203 */
[----:B------:R-:W-:-:S07]  /*17e90*/  IMAD.MOV.U32 R13, RZ, RZ, R2 ;  /* 0x000000ffff0d7224 */ /* 0x000fce00078e0002 */
[----:B------:R-:W-:Y:S05]  /*17ea0*/  WARPSYNC.COLLECTIVE R15, `(.L_x_7806) ;  /* 0x000000000f087348 */ /* 0x000fea0003c00000 */
[----:B------:R0:W1:Y:S02]  /*17eb0*/  SHFL.UP P6, R14, R13, R12, R11 ;  /* 0x0400000c0d0e7389 */ /* 0x00006400000c000b */
[----:B01----:R-:W-:Y:S01]  /*17ec0*/  ENDCOLLECTIVE ;  /* 0x000000000000791b */ /* 0x003fe20003800000 */
.L_x_7806:
[----:B------:R-:W-:Y:S01]  /*17ed0*/  IMAD.MOV.U32 R12, RZ, RZ, 0x4 ;  /* 0x00000004ff0c7424 */ /* 0x000fe200078e00ff */
[----:B------:R-:W-:-:S05]  /*17ee0*/  SEL R3, R14, RZ, P2 ;  /* 0x000000ff0e037207 */ /* 0x000fca0001000000 */
[----:B------:R-:W-:-:S04]  /*17ef0*/  IMAD.IADD R2, R2, 0x1, R3 ;  /* 0x0000000102027824 */ /* 0x000fc800078e0203 */
[----:B------:R-:W-:-:S07]  /*17f00*/  IMAD.MOV.U32 R13, RZ, RZ, R2 ;  /* 0x000000ffff0d7224 */ /* 0x000fce00078e0002 */
[----:B------:R-:W-:Y:S05]  /*17f10*/  WARPSYNC.COLLECTIVE R15, `(.L_x_7807) ;  /* 0x000000000f087348 */ /* 0x000fea0003c00000 */
[----:B------:R0:W1:Y:S02]  /*17f20*/  SHFL.UP P6, R14, R13, R12, R11 ;  /* 0x0400000c0d0e7389 */ /* 0x00006400000c000b */
[----:B01----:R-:W-:Y:S01]  /*17f30*/  ENDCOLLECTIVE ;  /* 0x000000000000791b */ /* 0x003fe20003800000 */
.L_x_7807:
[----:B------:R-:W-:Y:S01]  /*17f40*/  IMAD.MOV.U32 R12, RZ, RZ, 0x8 ;  /* 0x00000008ff0c7424 */ /* 0x000fe200078e00ff */
[----:B------:R-:W-:-:S05]  /*17f50*/  SEL R3, R14, RZ, P3 ;  /* 0x000000ff0e037207 */ /* 0x000fca0001800000 */
[----:B------:R-:W-:-:S04]  /*17f60*/  IMAD.IADD R2, R2, 0x1, R3 ;  /* 0x0000000102027824 */ /* 0x000fc800078e0203 */
[----:B------:R-:W-:-:S07]  /*17f70*/  IMAD.MOV.U32 R13, RZ, RZ, R2 ;  /* 0x000000ffff0d7224 */ /* 0x000fce00078e0002 */
[----:B------:R-:W-:Y:S05]  /*17f80*/  WARPSYNC.COLLECTIVE R15, `(.L_x_7808) ;  /* 0x000000000f087348 */ /* 0x000fea0003c00000 */
[----:B------:R0:W1:Y:S02]  /*17f90*/  SHFL.UP P6, R14, R13, R12, R11 ;  /* 0x0400000c0d0e7389 */ /* 0x00006400000c000b */
[----:B01----:R-:W-:Y:S01]  /*17fa0*/  ENDCOLLECTIVE ;  /* 0x000000000000791b */ /* 0x003fe20003800000 */
.L_x_7808:
[----:B------:R-:W-:Y:S01]  /*17fb0*/  IMAD.MOV.U32 R12, RZ, RZ, 0x10 ;  /* 0x00000010ff0c7424 */ /* 0x000fe200078e00ff */
[----:B------:R-:W-:-:S05]  /*17fc0*/  SEL R3, R14, RZ, P4 ;  /* 0x000000ff0e037207 */ /* 0x000fca0002000000 */
[----:B------:R-:W-:-:S04]  /*17fd0*/  IMAD.IADD R2, R2, 0x1, R3 ;  /* 0x0000000102027824 */ /* 0x000fc800078e0203 */
[----:B------:R-:W-:-:S07]  /*17fe0*/  IMAD.MOV.U32 R13, RZ, RZ, R2 ;  /* 0x000000ffff0d7224 */ /* 0x000fce00078e0002 */
[----:B------:R-:W-:Y:S05]  /*17ff0*/  WARPSYNC.COLLECTIVE R15, `(.L_x_7809) ;  /* 0x000000000f087348 */ /* 0x000fea0003c00000 */
[----:B------:R0:W1:Y:S02]  /*18000*/  SHFL.UP P6, R14, R13, R12, R11 ;  /* 0x0400000c0d0e7389 */ /* 0x00006400000c000b */
[----:B01----:R-:W-:Y:S01]  /*18010*/  ENDCOLLECTIVE ;  /* 0x000000000000791b */ /* 0x003fe20003800000 */
.L_x_7809:
        /* <DEDUP_REMOVED lines=8> */
.L_x_7810:
[----:B------:R-:W-:Y:S05]  /*180a0*/  BRA `(.L_x_7811) ;  /* 0xffffffdc001c7947 */ /* 0x000fea000383ffff */
.L_x_7755:
        /* <DEDUP_REMOVED lines=8> */
.L_x_7813:
[----:B------:R-:W-:Y:S05]  /*18130*/  BSYNC B0 ;  /* 0x0000000000007941 */ /* 0x000fea0003800000 */
.L_x_7812:
        /* <DEDUP_REMOVED lines=9> */
.L_x_7814:
[----:B------:R-:W-:Y:S01]  /*181d0*/  IMAD.MOV.U32 R12, RZ, RZ, 0x4 ;  /* 0x00000004ff0c7424 */ /* 0x000fe200078e00ff */
[----:B------:R-:W-:-:S05]  /*181e0*/  SEL R3, R14, RZ, P2 ;  /* 0x000000ff0e037207 */ /* 0x000fca0001000000 */
[----:B------:R-:W-:-:S04]  /*181f0*/  IMAD.IADD R2, R2, 0x1, R3 ;  /* 0x0000000102027824 */ /* 0x000fc800078e0203 */
[----:B------:R-:W-:-:S07]  /*18200*/  IMAD.MOV.U32 R13, RZ, RZ, R2 ;  /* 0x000000ffff0d7224 */ /* 0x000fce00078e0002 */
[----:B------:R-:W-:Y:S05]  /*18210*/  WARPSYNC.COLLECTIVE R15, `(.L_x_7815) ;  /* 0x000000000f087348 */ /* 0x000fea0003c00000 */
[----:B------:R0:W1:Y:S02]  /*18220*/  SHFL.UP P6, R14, R13, R12, R11 ;  /* 0x0400000c0d0e7389 */ /* 0x00006400000c000b */
[----:B01----:R-:W-:Y:S01]  /*18230*/  ENDCOLLECTIVE ;  /* 0x000000000000791b */ /* 0x003fe20003800000 */
.L_x_7815:
[----:B------:R-:W-:Y:S01]  /*18240*/  IMAD.MOV.U32 R12, RZ, RZ, 0x8 ;  /* 0x00000008ff0c7424 */ /* 0x000fe200078e00ff */
[----:B------:R-:W-:-:S05]  /*18250*/  SEL R3, R14, RZ, P3 ;  /* 0x000000ff0e037207 */ /* 0x000fca0001800000 */
[----:B------:R-:W-:-:S04]  /*18260*/  IMAD.IADD R2, R2, 0x1, R3 ;  /* 0x0000000102027824 */ /* 0x000fc800078e0203 */
[----:B------:R-:W-:-:S07]  /*18270*/  IMAD.MOV.U32 R13, RZ, RZ, R2 ;  /* 0x000000ffff0d7224 */ /* 0x000fce00078e0002 */
[----:B------:R-:W-:Y:S05]  /*18280*/  WARPSYNC.COLLECTIVE R15, `(.L_x_7816) ;  /* 0x000000000f087348 */ /* 0x000fea0003c00000 */
[----:B------:R0:W1:Y:S02]  /*18290*/  SHFL.UP P6, R14, R13, R12, R11 ;  /* 0x0400000c0d0e7389 */ /* 0x00006400000c000b */
[----:B01----:R-:W-:Y:S01]  /*182a0*/  ENDCOLLECTIVE ;  /* 0x000000000000791b */ /* 0x003fe20003800000 */
.L_x_7816:
[----:B------:R-:W-:Y:S01]  /*182b0*/  IMAD.MOV.U32 R12, RZ, RZ, 0x10 ;  /* 0x00000010ff0c7424 */ /* 0x000fe200078e00ff */
[----:B------:R-:W-:-:S05]  /*182c0*/  SEL R3, R14, RZ, P4 ;  /* 0x000000ff0e037207 */ /* 0x000fca0002000000 */
[----:B------:R-:W-:-:S04]  /*182d0*/  IMAD.IADD R2, R2, 0x1, R3 ;  /* 0x0000000102027824 */ /* 0x000fc800078e0203 */
[----:B------:R-:W-:-:S07]  /*182e0*/  IMAD.MOV.U32 R13, RZ, RZ, R2 ;  /* 0x000000ffff0d7224 */ /* 0x000fce00078e0002 */
[----:B------:R-:W-:Y:S05]  /*182f0*/  WARPSYNC.COLLECTIVE R15, `(.L_x_7817) ;  /* 0x000000000f087348 */ /* 0x000fea0003c00000 */
[----:B------:R0:W1:Y:S02]  /*18300*/  SHFL.UP P6, R14, R13, R12, R11 ;  /* 0x0400000c0d0e7389 */ /* 0x00006400000c000b */
[----:B01----:R-:W-:Y:S01]  /*18310*/  ENDCOLLECTIVE ;  /* 0x000000000000791b */ /* 0x003fe20003800000 */
.L_x_7817:
        /* <DEDUP_REMOVED lines=8> */
.L_x_7818:
[----:B------:R-:W-:Y:S05]  /*183a0*/  BRA `(.L_x_7819) ;  /* 0xffffffdc00087947 */ /* 0x000fea000383ffff */
.L_x_7757:
[----:B------:R-:W-:Y:S01]  /*183b0*/  BSSY B0, `(.L_x_7820) ;  /* 0x0000006000007945 */ /* 0x000fe20003800000 */
[----:B------:R-:W-:Y:S01]  /*183c0*/  PLOP3.LUT P6, PT, P6, PT, PT, 0x8, 0x0 ;  /* 0x000000000000781c */ /* 0x000fe200037ce170 */
[----:B------:R-:W-:-:S12]  /*183d0*/  IMAD.MOV.U32 R15, RZ, RZ, -0x1 ;  /* 0xffffffffff0f7424 */ /* 0x000fd800078e00ff */
[----:B0-----:R-:W-:Y:S05]  /*183e0*/  WARPSYNC.COLLECTIVE R15, `(.L_x_7821) ;  /* 0x000000000f087348 */ /* 0x001fea0003c00000 */
[----:B------:R-:W-:Y:S01]  /*183f0*/  VOTE.ANY R14, PT, P6 ;  /* 0x00000000000e7806 */ /* 0x000fe200030e0100 */
[----:B0-----:R-:W-:Y:S06]  /*18400*/  ENDCOLLECTIVE ;  /* 0x000000000000791b */ /* 0x001fec0003800000 */
.L_x_7821:
[----:B------:R-:W-:Y:S05]  /*18410*/  BSYNC B0 ;  /* 0x0000000000007941 */ /* 0x000fea0003800000 */
.L_x_7820:
        /* <DEDUP_REMOVED lines=10> */
.L_x_7822:
[----:B------:R-:W-:Y:S02]  /*184c0*/  IMAD.MOV.U32 R13, RZ, RZ, R7 ;  /* 0x000000ffff0d7224 */ /* 0x000fe400078e0007 */
[----:B------:R-:W-:-:S07]  /*184d0*/  IMAD.MOV.U32 R0, RZ, RZ, R14 ;  /* 0x000000ffff007224 */ /* 0x000fce00078e000e */
[----:B------:R-:W-:Y:S05]  /*184e0*/  WARPSYNC.COLLECTIVE R15, `(.L_x_7823) ;  /* 0x000000000f087348 */ /* 0x000fea0003c00000 */
[----:B------:R0:W1:Y:S02]  /*184f0*/  SHFL.IDX P6, R14, R13, R12, R11 ;  /* 0x0000000c0d0e7389 */ /* 0x00006400000c000b */
[----:B01----:R-:W-:Y:S01]  /*18500*/  ENDCOLLECTIVE ;  /* 0x000000000000791b */ /* 0x003fe20003800000 */
.L_x_7823:
[----:B------:R-:W-:Y:S02]  /*18510*/  IMAD.MOV.U32 R7, RZ, RZ, R14 ;  /* 0x000000ffff077224 */ /* 0x000fe400078e000e */
[----:B------:R-:W-:-:S05]  /*18520*/  IMAD.IADD R5, R10, 0x1, R16 ;  /* 0x000000010a057824 */ /* 0x000fca00078e0210 */
[----:B------:R0:W-:Y:S01]  /*18530*/  STL [R1+0xc], R5 ;  /* 0x00000c0501007387 */ /* 0x0001e20000100800 */
[----:B------:R-:W-:Y:S05]  /*18540*/  BRA `(.L_x_7824) ;  /* 0xffffffd800e87947 */ /* 0x000fea000383ffff */
.L_x_7759:
[----:B------:R-:W-:Y:S01]  /*18550*/  BSSY B0, `(.L_x_7825) ;  /* 0x0000007000007945 */ /* 0x000fe20003800000 */
[----:B------:R-:W-:Y:S02]  /*18560*/  IMAD.MOV.U32 R13, RZ, RZ, R2 ;  /* 0x000000ffff0d7224 */ /* 0x000fe400078e0002 */
[----:B------:R-:W-:Y:S02]  /*18570*/  IMAD.MOV.U32 R11, RZ, RZ, 0x1f ;  /* 0x0000001fff0b7424 */ /* 0x000fe400078e00ff */
[----:B------:R-:W-:-:S07]  /*18580*/  IMAD.MOV.U32 R15, RZ, RZ, -0x1 ;  /* 0xffffffffff0f7424 */ /* 0x000fce00078e00ff */
[----:B0--3--:R-:W-:Y:S05]  /*18590*/  WARPSYNC.COLLECTIVE R15, `(.L_x_7826) ;  /* 0x000000000f087348 */ /* 0x009fea0003c00000 */
[----:B------:R1:W2:Y:S02]  /*185a0*/  SHFL.IDX P6, R14, R13, R12, R11 ;  /* 0x0000000c0d0e7389 */ /* 0x0002a400000c000b */
[----:B0123--:R-:W-:Y:S01]  /*185b0*/  ENDCOLLECTIVE ;  /* 0x000000000000791b */ /* 0x00ffe20003800000 */
.L_x_7826:
[----:B------:R-:W-:Y:S05]  /*185c0*/  BSYNC B0 ;  /* 0x0000000000007941 */ /* 0x000fea0003800000 */
.L_x_7825:
[----:B------:R-:W-:Y:S01]  /*185d0*/  IMAD.MOV.U32 R6, RZ, RZ, R14 ;  /* 0x000000ffff067224 */ /* 0x000fe200078e000e */
[----:B------:R-:W-:Y:S06]  /*185e0*/  BRA `(.L_x_7758) ;  /* 0xffffffd800d87947 */ /* 0x000fec000383ffff */
.L_x_7765:
[----:B0-----:R0:W1:Y:S02]  /*185f0*/  SYNCS.PHASECHK.TRANS64.TRYWAIT P0, [R0+URZ+0x28c20], R3 ;  /* 0x028c2003000075a7 */ /* 0x001064000800017f */
[----:B-1----:R-:W-:Y:S05]  /*18600*/  @!P0 NANOSLEEP.SYNCS 0x989680 ;  /* 0x009896800000895d */ /* 0x002fea0003900000 */
[----:B------:R-:W1:Y:S02]  /*18610*/  @!P0 SYNCS.PHASECHK.TRANS64 P0, [R0+URZ+0x28c20], R3 ;  /* 0x028c2003000085a7 */ /* 0x000e64000800007f */
[----:B-1----:R-:W-:Y:S05]  /*18620*/  @!P0 BRA `(.L_x_7765) ;  /* 0xfffffffc00f08947 */ /* 0x002fea000383ffff */
[----:B------:R-:W-:Y:S05]  /*18630*/  BRA `(.L_x_7827) ;  /* 0xffffffe400747947 */ /* 0x000fea000383ffff */
.L_x_7766:
        /* <DEDUP_REMOVED lines=11> */
.L_x_7829:
[----:B------:R-:W-:Y:S05]  /*186f0*/  BSYNC B0 ;  /* 0x0000000000007941 */ /* 0x000fea0003800000 */
.L_x_7828:
[----:B------:R-:W-:Y:S05]  /*18700*/  BRA `(.L_x_7830) ;  /* 0xffffffe4005c7947 */ /* 0x000fea000383ffff */
.L_x_7769:
[----:B------:R-:W-:Y:S01]  /*18710*/  BSSY B1, `(.L_x_7831) ;  /* 0x0000006000017945 */ /* 0x000fe20003800000 */
[----:B------:R-:W-:-:S07]  /*18720*/  IMAD.MOV.U32 R15, RZ, RZ, -0x1 ;  /* 0xffffffffff0f7424 */ /* 0x000fce00078e00ff */
[----:B01----:R-:W-:Y:S05]  /*18730*/  WARPSYNC.COLLECTIVE R15, `(.L_x_7832) ;  /* 0x000000000f0c7348 */ /* 0x003fea0003c00000 */
[----:B------:R-:W-:Y:S02]  /*18740*/  ELECT P6, UR62, PT ;  /* 0x00000000003e782f */ /* 0x000fe400038c0000 */
[----:B------:R-:W-:Y:S01]  /*18750*/  MOV R14, UR62 ;  /* 0x0000003e000e7c02 */ /* 0x000fe20008000f00 */
[----:B01----:R-:W-:Y:S10]  /*18760*/  ENDCOLLECTIVE ;  /* 0x000000000000791b */ /* 0x003ff40003800000 */
.L_x_7832:
[----:B------:R-:W-:Y:S05]  /*18770*/  BSYNC B1 ;  /* 0x0000000000017941 */ /* 0x000fea0003800000 */
.L_x_7831:
[----:B------:R-:W-:Y:S05]  /*18780*/  BRA `(.L_x_7833) ;  /* 0xffffffe400547947 */ /* 0x000fea000383ffff */
.L_x_7771:
[----:B0-----:R0:W1:Y:S02]  /*18790*/  SYNCS.PHASECHK.TRANS64.TRYWAIT P0, [R6+URZ], R5 ;  /* 0x00000005060075a7 */ /* 0x001064000800017f */
[----:B-1----:R-:W-:Y:S05]  /*187a0*/  @!P0 NANOSLEEP.SYNCS 0x989680 ;  /* 0x009896800000895d */ /* 0x002fea0003900000 */
[----:B------:R-:W1:Y:S02]  /*187b0*/  @!P0 SYNCS.PHASECHK.TRANS64 P0, [R6+URZ], R5 ;  /* 0x00000005060085a7 */ /* 0x000e64000800007f */
[----:B-1----:R-:W-:Y:S05]  /*187c0*/  @!P0 BRA `(.L_x_7771) ;  /* 0xfffffffc00f08947 */ /* 0x002fea000383ffff */
[----:B------:R-:W-:Y:S05]  /*187d0*/  BRA `(.L_x_7834) ;  /* 0xffffffe400907947 */ /* 0x000fea000383ffff */
.L_x_7772:
[----:B-1----:R1:W2:Y:S02]  /*187e0*/  SYNCS.PHASECHK.TRANS64.TRYWAIT P0, [R7+URZ], R2 ;  /* 0x00000002070075a7 */ /* 0x0022a4000800017f */
[----:B--2---:R-:W-:Y:S05]  /*187f0*/  @!P0 NANOSLEEP.SYNCS 0x989680 ;  /* 0x009896800000895d */ /* 0x004fea0003900000 */
[----:B------:R-:W2:Y:S02]  /*18800*/  @!P0 SYNCS.PHASECHK.TRANS64 P0, [R7+URZ], R2 ;  /* 0x00000002070085a7 */ /* 0x000ea4000800007f */
[----:B--2---:R-:W-:Y:S05]  /*18810*/  @!P0 BRA `(.L_x_7772) ;  /* 0xfffffffc00f08947 */ /* 0x004fea000383ffff */
[----:B------:R-:W-:Y:S05]  /*18820*/  BRA `(.L_x_7835) ;  /* 0xffffffe400847947 */ /* 0x000fea000383ffff */
.L_x_7774:
[----:B--2---:R2:W3:Y:S02]  /*18830*/  SYNCS.PHASECHK.TRANS64.TRYWAIT P0, [R4+URZ], R5 ;  /* 0x00000005040075a7 */ /* 0x0044e4000800017f */
[----:B---3--:R-:W-:Y:S05]  /*18840*/  @!P0 NANOSLEEP.SYNCS 0x989680 ;  /* 0x009896800000895d */ /* 0x008fea0003900000 */
[----:B------:R-:W3:Y:S02]  /*18850*/  @!P0 SYNCS.PHASECHK.TRANS64 P0, [R4+URZ], R5 ;  /* 0x00000005040085a7 */ /* 0x000ee4000800007f */
[----:B---3--:R-:W-:Y:S05]  /*18860*/  @!P0 BRA `(.L_x_7774) ;  /* 0xfffffffc00f08947 */ /* 0x008fea000383ffff */
[----:B------:R-:W-:Y:S05]  /*18870*/  BRA `(.L_x_7836) ;  /* 0xffffffe4008c7947 */ /* 0x000fea000383ffff */
.L_x_7837:
        /* <DEDUP_REMOVED lines=16> */
.L_x_15184:


//--------------------- .text._ZN7cutlass13device_kernelIN5flash11enable_sm90INS1_16FlashAttnFwdSm90INS1_25CollectiveMainloopFwdSm90ILi2EN4cute5tupleIJNS5_1CILi1EEES8_S8_EEENS6_IJNS7_ILi64EEESA_SA_EEELi512ENS_6half_tEfNS_4arch4Sm90ELb1ELb0ELb1ELb1ELb0ELb1ELb0ELb0ELb0ELb1ELb1ELb0EEENS1_21CollectiveEpilogueFwdINS6_IJSA_NS7_ILi512EEESA_EEES9_SC_SE_Li256ELb1ELb1ELb1ELb0EEENS1_36VarlenDynamicPersistentTileSchedulerILi64ELi64ELi256ELi128ELb1ELb1ELb1ELb1ELb1ELb1EEEEEEEEEvNT_6ParamsE --------------------------
	.section	.text._ZN7cutlass13device_kernelIN5flash11enable_sm90INS1_16FlashAttnFwdSm90INS1_25CollectiveMainloopFwdSm90ILi2EN4cute5tupleIJNS5_1CILi1EEES8_S8_EEENS6_IJNS7_ILi64EEESA_SA_EEELi512ENS_6half_tEfNS_4arch4Sm90ELb1ELb0ELb1ELb1ELb0ELb1ELb0ELb0ELb0ELb1ELb1ELb0EEENS1_21CollectiveEpilogueFwdINS6_IJSA_NS7_ILi512EEESA_EEES9_SC_SE_Li256ELb1ELb1ELb1ELb0EEENS1_36VarlenDynamicPersistentTileSchedulerILi64ELi64ELi256ELi128ELb1ELb1ELb1ELb1ELb1ELb1EEEEEEEEEvNT_6ParamsE,"ax",@progbits
	.align	128
.text._ZN7cutlass13device_kernelIN5flash11enable_sm90INS1_16FlashAttnFwdSm90INS1_25CollectiveMainloopFwdSm90ILi2EN4cute5tupleIJNS5_1CILi1EEES8_S8_EEENS6_IJNS7_ILi64EEESA_SA_EEELi512ENS_6half_tEfNS_4arch4Sm90ELb1ELb0ELb1ELb1ELb0ELb1ELb0ELb0ELb0ELb1ELb1ELb0EEENS1_21CollectiveEpilogueFwdINS6_IJSA_NS7_ILi512EEESA_EEES9_SC_SE_Li256ELb1ELb1ELb1ELb0EEENS1_36VarlenDynamicPersistentTileSchedulerILi64ELi64ELi256ELi128ELb1ELb1ELb1ELb1ELb1ELb1EEEEEEEEEvNT_6ParamsE:
        .type           _ZN7cutlass13device_kernelIN5flash11enable_sm90INS1_16FlashAttnFwdSm90INS1_25CollectiveMainloopFwdSm90ILi2EN4cute5tupleIJNS5_1CILi1EEES8_S8_EEENS6_IJNS7_ILi64EEESA_SA_EEELi512ENS_6half_tEfNS_4arch4Sm90ELb1ELb0ELb1ELb1ELb0ELb1ELb0ELb0ELb0ELb1ELb1ELb0EEENS1_21CollectiveEpilogueFwdINS6_IJSA_NS7_ILi512EEESA_EEES9_SC_SE_Li256ELb1ELb1ELb1ELb0EEENS1_36VarlenDynamicPersistentTileSchedulerILi64ELi64ELi256ELi128ELb1ELb1ELb1ELb1ELb1ELb1EEEEEEEEEvNT_6ParamsE,@function
        .size           _ZN7cutlass13device_kernelIN5flash11enable_sm90INS1_16FlashAttnFwdSm90INS1_25CollectiveMainloopFwdSm90ILi2EN4cute5tupleIJNS5_1CILi1EEES8_S8_EEENS6_IJNS7_ILi64EEESA_SA_EEELi512ENS_6half_tEfNS_4arch4Sm90ELb1ELb0ELb1ELb1ELb0ELb1ELb0ELb0ELb0ELb1ELb1ELb0EEENS1_21CollectiveEpilogueFwdINS6_IJSA_NS7_ILi512EEESA_EEES9_SC_SE_Li256ELb1ELb1ELb1ELb0EEENS1_36VarlenDynamicPersistentTileSchedulerILi64ELi64ELi256ELi128ELb1ELb1ELb1ELb1ELb1ELb1EEEEEEEEEvNT_6ParamsE,(.L_x_15185 - _ZN7cutlass13device_kernelIN5flash11enable_sm90INS1_16FlashAttnFwdSm90INS1_25CollectiveMainloopFwdSm90ILi2EN4cute5tupleIJNS5_1CILi1EEES8_S8_EEENS6_IJNS7_ILi64EEESA_SA_EEELi512ENS_6half_tEfNS_4arch4Sm90ELb1ELb0ELb1ELb1ELb0ELb1ELb0ELb0ELb0ELb1ELb1ELb0EEENS1_21CollectiveEpilogueFwdINS6_IJSA_NS7_ILi512EEESA_EEES9_SC_SE_Li256ELb1ELb1ELb1ELb0EEENS1_36VarlenDynamicPersistentTileSchedulerILi64ELi64ELi256ELi128ELb1ELb1ELb1ELb1ELb1ELb1EEEEEEEEEvNT_6ParamsE)
        .other          _ZN7cutlass13device_kernelIN5flash11enable_sm90INS1_16FlashAttnFwdSm90INS1_25CollectiveMainloopFwdSm90ILi2EN4cute5tupleIJNS5_1CILi1EEES8_S8_EEENS6_IJNS7_ILi64EEESA_SA_EEELi512ENS_6half_tEfNS_4arch4Sm90ELb1ELb0ELb1ELb1ELb0ELb1ELb0ELb0ELb0ELb1ELb1ELb0EEENS1_21CollectiveEpilogueFwdINS6_IJSA_NS7_ILi512EEESA_EEES9_SC_SE_Li256ELb1ELb1ELb1ELb0EEENS1_36VarlenDynamicPersistentTileSchedulerILi64ELi64ELi256ELi128ELb1ELb1ELb1ELb1ELb1ELb1EEEEEEEEEvNT_6ParamsE,@"STO_CUDA_ENTRY STV_DEFAULT"
_ZN7cutlass13device_kernelIN5flash11enable_sm90INS1_16FlashAttnFwdSm90INS1_25CollectiveMainloopFwdSm90ILi2EN4cute5tupleIJNS5_1CILi1EEES8_S8_EEENS6_IJNS7_ILi64EEESA_SA_EEELi512ENS_6half_tEfNS_4arch4Sm90ELb1ELb0ELb1ELb1ELb0ELb1ELb0ELb0ELb0ELb1ELb1ELb0EEENS1_21CollectiveEpilogueFwdINS6_IJSA_NS7_ILi512EEESA_EEES9_SC_SE_Li256ELb1ELb1ELb1ELb0EEENS1_36VarlenDynamicPersistentTileSchedulerILi64ELi64ELi256ELi128ELb1ELb1ELb1ELb1ELb1ELb1EEEEEEEEEvNT_6ParamsE:
        /* <DEDUP_REMOVED lines=24> */
.L_x_7839:
[----:B------:R-:W-:Y:S05]  /*0180*/  BSYNC B0 ;  /* 0x0000000000007941 */ /* 0x000fea0003800000 */
.L_x_7838:
        /* <DEDUP_REMOVED lines=37> */
.L_x_7840:
        /* <DEDUP_REMOVED lines=22> */
.L_x_7841:
        /* <DEDUP_REMOVED lines=18> */
.L_x_7842:
        /* <DEDUP_REMOVED lines=22> */
.L_x_7843:
        /* <DEDUP_REMOVED lines=22> */
.L_x_7844:
        /* <DEDUP_REMOVED lines=8> */
.L_x_7847:
        /* <DEDUP_REMOVED lines=24> */
[----:B------:R-:W-:-:S03]  /*0b20*/  IMAD.MOV.U32 R185, RZ, RZ, RZ ;  /* 0x000000ffffb97224 */ /* 0x000fc600078e00ff */
[CC--:B------:R-:W-:Y:S02]  /*0b30*/  LEA.HI R4, R3.reuse, R6.reuse, RZ, 0x4 ;  /* 0x0000000603047211 */ /* 0x0c0fe400078f20ff */
[CC--:B------:R-:W-:Y:S02]  /*0b40*/  LEA.HI R5, R3.reuse, R6.reuse, RZ, 0x5 ;  /* 0x0000000603057211 */ /* 0x0c0fe400078f28ff */
[CC--:B------:R-:W-:Y:S02]  /*0b50*/  LEA.HI R0, R3.reuse, R6.reuse, RZ, 0x7 ;  /* 0x0000000603007211 */ /* 0x0c0fe400078f38ff */
[CC--:B------:R-:W-:Y:S02]  /*0b60*/  LEA.HI R13, R3.reuse, R6.reuse, RZ, 0x2 ;  /* 0x00000006030d7211 */ /* 0x0c0fe400078f10ff */
[----:B------:R-:W-:Y:S02]  /*0b70*/  LEA.HI R3, R3, R6, RZ, 0x3 ;  /* 0x0000000603037211 */ /* 0x000fe400078f18ff */
[----:B------:R-:W-:-:S02]  /*0b80*/  SHF.R.S32.HI R201, RZ, 0x5, R5 ;  /* 0x00000005ffc97819 */ /* 0x000fc40000011405 */
[----:B------:R-:W-:Y:S02]  /*0b90*/  LOP3.LUT R11, R3, 0xfffffff8, RZ, 0xc0, !PT ;  /* 0xfffffff8030b7812 */ /* 0x000fe400078ec0ff */
[----:B------:R-:W-:Y:S02]  /*0ba0*/  LOP3.LUT R3, R4, 0xfffffff0, RZ, 0xc0, !PT ;  /* 0xfffffff004037812 */ /* 0x000fe400078ec0ff */
[----:B------:R-:W-:Y:S01]  /*0bb0*/  SHF.R.S32.HI R8, RZ, 0x1f, R5 ;  /* 0x0000001fff087819 */ /* 0x000fe20000011405 */
[C---:B------:R-:W-:Y:S01]  /*0bc0*/  IMAD.IADD R188, R6.reuse, 0x1, -R11 ;  /* 0x0000000106bc7824 */ /* 0x040fe200078e0a0b */
[----:B------:R-:W-:Y:S01]  /*0bd0*/  SHF.R.S32.HI R7, RZ, 0x4, R4 ;  /* 0x00000004ff077819 */ /* 0x000fe20000011404 */
[----:B------:R-:W-:Y:S01]  /*0be0*/  IMAD.IADD R3, R6, 0x1, -R3 ;  /* 0x0000000106037824 */ /* 0x000fe200078e0a03 */
[----:B------:R-:W-:Y:S01]  /*0bf0*/  LOP3.LUT R5, R0, 0xffffff80, RZ, 0xc0, !PT ;  /* 0xffffff8000057812 */ /* 0x000fe200078ec0ff */
[----:B------:R-:W-:Y:S01]  /*0c00*/  IMAD.SHL.U32 R188, R188, 0x8, RZ ;  /* 0x00000008bcbc7824 */ /* 0x000fe200078e00ff */
[----:B------:R-:W-:-:S02]  /*0c10*/  LEA.HI R4, R4, R7, RZ, 0x1 ;  /* 0x0000000704047211 */ /* 0x000fc400078f08ff */
[----:B------:R-:W-:Y:S01]  /*0c20*/  SHF.R.S32.HI R10, RZ, 0x1f, R3 ;  /* 0x0000001fff0a7819 */ /* 0x000fe20000011403 */
[----:B------:R-:W-:Y:S01]  /*0c30*/  IMAD.IADD R5, R6, 0x1, -R5 ;  /* 0x0000000106057824 */ /* 0x000fe200078e0a05 */
[----:B------:R-:W-:Y:S01]  /*0c40*/  LOP3.LUT R9, R13, 0xfffffffc, RZ, 0xc0, !PT ;  /* 0xfffffffc0d097812 */ /* 0x000fe200078ec0ff */
[----:B------:R-:W-:Y:S01]  /*0c50*/  VIADD R213, R188, 0x40 ;  /* 0x00000040bcd57836 */ /* 0x000fe20000000000 */
[----:B------:R-:W-:Y:S01]  /*0c60*/  LEA.HI R8, R8, R201, RZ, 0x2 ;  /* 0x000000c908087211 */ /* 0x000fe200078f10ff */
[----:B------:R-:W-:Y:S01]  /*0c70*/  VIADD R211, R188, 0xc0 ;  /* 0x000000c0bcd37836 */ /* 0x000fe20000000000 */
[----:B------:R-:W-:Y:S01]  /*0c80*/  SHF.R.S32.HI R184, RZ, 0x2, R13 ;  /* 0x00000002ffb87819 */ /* 0x000fe2000001140d */
[----:B------:R-:W-:Y:S01]  /*0c90*/  IMAD.IADD R186, R6, 0x1, -R9 ;  /* 0x0000000106ba7824 */ /* 0x000fe200078e0a09 */
[----:B------:R-:W-:Y:S01]  /*0ca0*/  LEA.HI R11, R10, R3, RZ, 0x3 ;  /* 0x000000030a0b7211 */ /* 0x000fe200078f18ff */
[----:B------:R-:W-:Y:S01]  /*0cb0*/  VIADD R209, R188, 0x140 ;  /* 0x00000140bcd17836 */ /* 0x000fe20000000000 */
[----:B------:R-:W-:Y:S01]  /*0cc0*/  LOP3.LUT R4, R4, 0x1ffffffe, RZ, 0xc0, !PT ;  /* 0x1ffffffe04047812 */ /* 0x000fe200078ec0ff */
[----:B------:R-:W-:Y:S01]  /*0cd0*/  VIADD R14, R184, 0x20 ;  /* 0x00000020b80e7836 */ /* 0x000fe20000000000 */
[----:B------:R-:W-:Y:S01]  /*0ce0*/  SHF.R.S32.HI R20, RZ, 0x7, R0 ;  /* 0x00000007ff147819 */ /* 0x000fe20000011400 */
[----:B------:R-:W-:Y:S01]  /*0cf0*/  IMAD.SHL.U32 R16, R186, 0x8, RZ ;  /* 0x00000008ba107824 */ /* 0x000fe200078e00ff */
[----:B------:R-:W-:Y:S01]  /*0d00*/  LOP3.LUT R8, R8, 0x3ffffc, RZ, 0xc0, !PT ;  /* 0x003ffffc08087812 */ /* 0x000fe200078ec0ff */
[----:B------:R-:W-:Y:S01]  /*0d10*/  IMAD.IADD R4, R7, 0x1, -R4 ;  /* 0x0000000107047824 */ /* 0x000fe200078e0a04 */
[----:B------:R-:W-:Y:S01]  /*0d20*/  LOP3.LUT R12, R11, 0xfffffff8, RZ, 0xc0, !PT ;  /* 0xfffffff80b0c7812 */ /* 0x000fe200078ec0ff */
[----:B------:R-:W-:Y:S01]  /*0d30*/  IMAD R15, R20, 0x100, R3 ;  /* 0x00000100140f7824 */ /* 0x000fe200078e0203 */
[----:B------:R-:W-:Y:S01]  /*0d40*/  SHF.R.S32.HI R6, RZ, 0x1f, R5 ;  /* 0x0000001fff067819 */ /* 0x000fe20000011405 */
[----:B------:R-:W-:Y:S01]  /*0d50*/  IMAD.IADD R8, R201, 0x1, -R8 ;  /* 0x00000001c9087824 */ /* 0x000fe200078e0a08 */
[----:B------:R-:W-:Y:S01]  /*0d60*/  LEA.HI R0, R0, R20, RZ, 0x1 ;  /* 0x0000001400007211 */ /* 0x000fe200078f08ff */
[----:B------:R-:W-:Y:S01]  /*0d70*/  IMAD.IADD R12, R3, 0x1, -R12 ;  /* 0x00000001030c7824 */ /* 0x000fe200078e0a0c */
[----:B------:R-:W-:Y:S01]  /*0d80*/  LEA.HI R7, R6, R5, RZ, 0x2 ;  /* 0x0000000506077211 */ /* 0x000fe200078f10ff */
[----:B------:R-:W-:Y:S01]  /*0d90*/  IMAD R15, R8, 0x10, R15 ;  /* 0x00000010080f7824 */ /* 0x000fe200078e020f */
[----:B------:R-:W-:Y:S01]  /*0da0*/  SHF.R.S32.HI R3, RZ, 0x1f, R14 ;  /* 0x0000001fff037819 */ /* 0x000fe2000001140e */
[----:B------:R-:W-:Y:S01]  /*0db0*/  IMAD.SHL.U32 R4, R4, 0x8, RZ ;  /* 0x0000000804047824 */ /* 0x000fe200078e00ff */
[--C-:B------:R-:W-:Y:S01]  /*0dc0*/  SHF.R.S32.HI R9, RZ, 0x2, R7.reuse ;  /* 0x00000002ff097819 */ /* 0x100fe20000011407 */
[----:B------:R-:W-:Y:S01]  /*0dd0*/  IMAD.SHL.U32 R11, R11, 0x40, RZ ;  /* 0x000000400b0b7824 */ /* 0x000fe200078e00ff */
[----:B------:R-:W-:Y:S01]  /*0de0*/  SHF.R.S32.HI R10, RZ, 0x1f, R7 ;  /* 0x0000001fff0a7819 */ /* 0x000fe20000011407 */
[----:B------:R-:W-:Y:S01]  /*0df0*/  STL [R1+0x44], R20 ;  /* 0x0000441401007387 */ /* 0x000fe20000100800 */
[----:B------:R-:W-:Y:S01]  /*0e00*/  LOP3.LUT R8, R7, 0x7ffffffc, RZ, 0xc0, !PT ;  /* 0x7ffffffc07087812 */ /* 0x000fe200078ec0ff */
[----:B------:R-:W-:Y:S01]  /*0e10*/  VIADD R212, R188, 0x80 ;  /* 0x00000080bcd47836 */ /* 0x000fe20000000000 */
[----:B------:R-:W-:Y:S01]  /*0e20*/  LEA.HI R7, R3, R14, RZ, 0x3 ;  /* 0x0000000e03077211 */ /* 0x000fe200078f18ff */
[----:B------:R-:W-:Y:S01]  /*0e30*/  IMAD.SHL.U32 R3, R12, 0x40, RZ ;  /* 0x000000400c037824 */ /* 0x000fe200078e00ff */
[----:B------:R-:W-:Y:S01]  /*0e40*/  LEA.HI R10, R10, R9, RZ, 0x3 ;  /* 0x000000090a0a7211 */ /* 0x000fe200078f18ff */
[----:B------:R-:W-:Y:S01]  /*0e50*/  IMAD.IADD R202, R5, 0x1, -R8 ;  /* 0x0000000105ca7824 */ /* 0x000fe200078e0a08 */
[----:B------:R-:W-:Y:S01]  /*0e60*/  LOP3.LUT R0, R0, 0xfffffe, RZ, 0xc0, !PT ;  /* 0x00fffffe00007812 */ /* 0x000fe200078ec0ff */
[--C-:B------:R-:W-:Y:S01]  /*0e70*/  IMAD.U32 R8, R15, 0x40, R4.reuse ;  /* 0x000000400f087824 */ /* 0x100fe200078e0004 */
[----:B------:R-:W-:Y:S01]  /*0e80*/  LOP3.LUT R3, R3, 0x1c0, RZ, 0xc0, !PT ;  /* 0x000001c003037812 */ /* 0x000fe200078ec0ff */
[----:B------:R-:W-:Y:S01]  /*0e90*/  IMAD.SHL.U32 R14, R14, 0x40, RZ ;  /* 0x000000400e0e7824 */ /* 0x000fe200078e00ff */
[----:B------:R-:W-:Y:S01]  /*0ea0*/  LOP3.LUT R10, R10, 0xfffffff8, RZ, 0xc0, !PT ;  /* 0xfffffff80a0a7812 */ /* 0x000fe200078ec0ff */
[----:B------:R-:W-:Y:S01]  /*0eb0*/  IMAD.SHL.U32 R7, R7, 0x40, RZ ;  /* 0x0000004007077824 */ /* 0x000fe200078e00ff */
[----:B------:R-:W-:Y:S01]  /*0ec0*/  LOP3.LUT R4, R3, 0x8, R4, 0xf8, !PT ;  /* 0x0000000803047812 */ /* 0x000fe200078ef804 */
[----:B------:R0:W-:Y:S01]  /*0ed0*/  STL [R1+0x6c], R8 ;  /* 0x00006c0801007387 */ /* 0x0001e20000100800 */
[----:B------:R-:W-:Y:S01]  /*0ee0*/  SHF.R.U32.HI R3, RZ, 0x3, R3 ;  /* 0x00000003ff037819 */ /* 0x000fe20000011603 */
[----:B------:R-:W-:Y:S01]  /*0ef0*/  IMAD.IADD R189, R9, 0x1, -R10 ;  /* 0x0000000109bd7824 */ /* 0x000fe200078e0a0a */
[----:B------:R-:W-:Y:S01]  /*0f00*/  LEA.HI R6, R6, R5, RZ, 0x5 ;  /* 0x0000000506067211 */ /* 0x000fe200078f28ff */
[----:B------:R-:W-:Y:S01]  /*0f10*/  IMAD.IADD R0, R20, 0x1, -R0 ;  /* 0x0000000114007824 */ /* 0x000fe200078e0a00 */
[----:B------:R-:W-:Y:S01]  /*0f20*/  LOP3.LUT R5, R14, 0x1c0, RZ, 0xc0, !PT ;  /* 0x000001c00e057812 */ /* 0x000fe200078ec0ff */
[----:B------:R-:W-:Y:S01]  /*0f30*/  IMAD.SHL.U32 R202, R202, 0x2, RZ ;  /* 0x00000002caca7824 */ /* 0x000fe200078e00ff */
[----:B------:R-:W-:Y:S01]  /*0f40*/  LOP3.LUT R3, R4, R3, RZ, 0x3c, !PT ;  /* 0x0000000304037212 */ /* 0x000fe200078e3cff */
[----:B------:R-:W-:Y:S01]  /*0f50*/  VIADD R210, R188, 0x100 ;  /* 0x00000100bcd27836 */ /* 0x000fe20000000000 */
[----:B------:R-:W-:-:S02]  /*0f60*/  SHF.R.U32.HI R9, RZ, 0x3, R5 ;  /* 0x00000003ff097819 */ /* 0x000fc40000011605 */
[----:B0-----:R-:W-:Y:S02]  /*0f70*/  LOP3.LUT R8, R11, 0x7ffffe00, RZ, 0xc0, !PT ;  /* 0x7ffffe000b087812 */ /* 0x001fe400078ec0ff */
[----:B------:R-:W-:Y:S02]  /*0f80*/  LOP3.LUT R5, R5, 0x38, R16, 0xf8, !PT ;  /* 0x0000003805057812 */ /* 0x000fe400078ef810 */
[----:B------:R-:W-:Y:S01]  /*0f90*/  LOP3.LUT R10, R7, 0xfffffe00, RZ, 0xc0, !PT ;  /* 0xfffffe00070a7812 */ /* 0x000fe200078ec0ff */
[----:B------:R-:W-:Y:S01]  /*0fa0*/  IMAD R8, R201, 0x400, R8 ;  /* 0x00000400c9087824 */ /* 0x000fe200078e0208 */
[----:B------:R-:W-:Y:S01]  /*0fb0*/  LEA.HI R4, R186, R186, RZ, 0x1 ;  /* 0x000000baba047211 */ /* 0x000fe200078f08ff */
[----:B------:R-:W-:Y:S01]  /*0fc0*/  IMAD.MOV.U32 R7, RZ, RZ, R19 ;  /* 0x000000ffff077224 */ /* 0x000fe200078e0013 */
[----:B------:R-:W-:Y:S01]  /*0fd0*/  LOP3.LUT R11, R10, R5, R9, 0xf6, !PT ;  /* 0x000000050a0b7212 */ /* 0x000fe200078ef609 */
[----:B------:R-:W-:Y:S01]  /*0fe0*/  IMAD.IADD R3, R8, 0x1, R3 ;  /* 0x0000000108037824 */ /* 0x000fe200078e0203 */
[----:B------:R-:W-:Y:S01]  /*0ff0*/  SHF.R.S32.HI R6, RZ, 0x5, R6 ;  /* 0x00000005ff067819 */ /* 0x000fe20000011406 */
[----:B------:R-:W-:Y:S01]  /*1000*/  IMAD.SHL.U32 R8, R0, 0x100, RZ ;  /* 0x0000010000087824 */ /* 0x000fe200078e00ff */
[----:B------:R-:W-:Y:S01]  /*1010*/  SHF.R.S32.HI R13, RZ, 0x1f, R13 ;  /* 0x0000001fff0d7819 */ /* 0x000fe2000001140d */
[----:B------:R-:W-:Y:S01]  /*1020*/  IMAD R196, R3, 0x2, R2 ;  /* 0x0000000203c47824 */ /* 0x000fe200078e0202 */
[----:B------:R-:W-:Y:S01]  /*1030*/  LOP3.LUT R9, R4, 0x1ffffffe, RZ, 0xc0, !PT ;  /* 0x1ffffffe04097812 */ /* 0x000fe200078ec0ff */
[----:B------:R-:W-:Y:S01]  /*1040*/  IMAD.IADD R192, R202, 0x1, R8 ;  /* 0x00000001cac07824 */ /* 0x000fe200078e0208 */
[----:B------:R-:W-:Y:S01]  /*1050*/  R2P PR, R12, 0x6 ;  /* 0x000000060c007804 */ /* 0x000fe20000000000 */
[----:B------:R0:W-:Y:S01]  /*1060*/  STL [R1+0x68], R8 ;  /* 0x0000680801007387 */ /* 0x0001e20000100800 */
[----:B------:R-:W-:Y:S01]  /*1070*/  LEA.HI R13, R13, R184, RZ, 0x3 ;  /* 0x000000b80d0d7211 */ /* 0x000fe200078f18ff */
[----:B------:R-:W-:Y:S01]  /*1080*/  IMAD R189, R6, 0x10, R189 ;  /* 0x0000001006bd7824 */ /* 0x000fe200078e02bd */
[----:B------:R-:W-:Y:S01]  /*1090*/  SHF.R.S32.HI R0, RZ, 0x1f, R213 ;  /* 0x0000001fff007819 */ /* 0x000fe200000114d5 */
[----:B------:R-:W-:Y:S01]  /*10a0*/  IMAD.IADD R4, R186, 0x1, -R9 ;  /* 0x00000001ba047824 */ /* 0x000fe200078e0a09 */
[----:B------:R-:W-:Y:S01]  /*10b0*/  SHF.R.S32.HI R0, RZ, 0x1f, R211 ;  /* 0x0000001fff007819 */ /* 0x000fe200000114d3 */
[C---:B------:R-:W-:Y:S01]  /*10c0*/  VIADD R28, R192.reuse, 0x8 ;  /* 0x00000008c01c7836 */ /* 0x040fe20000000000 */
[----:B------:R-:W-:Y:S01]  /*10d0*/  SHF.R.S32.HI R0, RZ, 0x1f, R209 ;  /* 0x0000001fff007819 */ /* 0x000fe200000114d1 */
[C---:B------:R-:W-:Y:S01]  /*10e0*/  VIADD R25, R192.reuse, 0x20 ;  /* 0x00000020c0197836 */ /* 0x040fe20000000000 */
[----:B------:R-:W-:Y:S01]  /*10f0*/  LOP3.LUT R13, R13, 0xfffffff8, RZ, 0xc0, !PT ;  /* 0xfffffff80d0d7812 */ /* 0x000fe200078ec0ff */
[----:B0-----:R-:W-:Y:S01]  /*1100*/  IMAD R8, R11, 0x2, R2 ;  /* 0x000000020b087824 */ /* 0x001fe200078e0202 */
[----:B------:R-:W-:Y:S01]  /*1110*/  SHF.R.S32.HI R0, RZ, 0x1f, R192 ;  /* 0x0000001fff007819 */ /* 0x000fe200000114c0 */
[C---:B------:R-:W-:Y:S01]  /*1120*/  VIADD R20, R192.reuse, 0x38 ;  /* 0x00000038c0147836 */ /* 0x040fe20000000000 */
[----:B------:R-:W-:Y:S01]  /*1130*/  SHF.R.S32.HI R9, RZ, 0x1f, R212 ;  /* 0x0000001fff097819 */ /* 0x000fe200000114d4 */
[C---:B------:R-:W-:Y:S01]  /*1140*/  VIADD R14, R192.reuse, 0x50 ;  /* 0x00000050c00e7836 */ /* 0x040fe20000000000 */
[----:B------:R0:W-:Y:S01]  /*1150*/  STL [R1+0x64], R8 ;  /* 0x0000640801007387 */ /* 0x0001e20000100800 */
[C---:B------:R-:W-:Y:S01]  /*1160*/  VIADD R11, R192.reuse, 0x68 ;  /* 0x00000068c00b7836 */ /* 0x040fe20000000000 */
[----:B------:R-:W-:Y:S01]  /*1170*/  SHF.R.S32.HI R9, RZ, 0x1f, R210 ;  /* 0x0000001fff097819 */ /* 0x000fe200000114d2 */
[----:B------:R-:W-:Y:S01]  /*1180*/  VIADD R0, R192, 0x88 ;  /* 0x00000088c0007836 */ /* 0x000fe20000000000 */
[----:B------:R-:W-:Y:S01]  /*1190*/  SEL R198, R198, 0xffffffe0, !P1 ;  /* 0xffffffe0c6c67807 */ /* 0x000fe20004800000 */
[----:B------:R-:W-:Y:S01]  /*11a0*/  IMAD R203, R4, 0x8, R189 ;  /* 0x0000000804cb7824 */ /* 0x000fe200078e02bd */
        /* <DEDUP_REMOVED lines=59> */
[----:B------:R-:W-:Y:S01]  /*1560*/  @P2 VIADD R197, R199, 0xffffffc0 ;  /* 0xffffffc0c7c52836 */ /* 0x000fe20000000000 */
[----:B------:R-:W-:Y:S01]  /*1570*/  SHF.R.S32.HI R0, RZ, 0x1f, R218 ;  /* 0x0000001fff007819 */ /* 0x000fe200000114da */
[----:B------:R-:W-:-:S02]  /*1580*/  IMAD.MOV.U32 R6, RZ, RZ, R18 ;  /* 0x000000ffff067224 */ /* 0x000fc400078e0012 */
[----:B------:R-:W-:Y:S02]  /*1590*/  IMAD.IADD R199, R199, 0x1, R198 ;  /* 0x00000001c7c77824 */ /* 0x000fe400078e02c6 */
[----:B------:R-:W-:Y:S02]  /*15a0*/  IMAD.MOV.U32 R5, RZ, RZ, R17 ;  /* 0x000000ffff057224 */ /* 0x000fe400078e0011 */
[----:B------:R-:W-:Y:S02]  /*15b0*/  IMAD.MOV.U32 R18, RZ, RZ, RZ ;  /* 0x000000ffff127224 */ /* 0x000fe400078e00ff */
[----:B------:R-:W-:Y:S02]  /*15c0*/  VIADD R191, R186, 0x10 ;  /* 0x00000010babf7836 */ /* 0x000fe40000000000 */
[----:B------:R-:W-:-:S07]  /*15d0*/  IMAD.IADD R198, R198, 0x1, R197 ;  /* 0x00000001c6c67824 */ /* 0x000fce00078e02c5 */
.L_x_7995:
[----:B0-----:R-:W0:Y:S01]  /*15e0*/  LDC.64 R206, c[0x0][0xc88] ;  /* 0x00032200ffce7b82 */ /* 0x001e220000000a00 */
[----:B------:R-:W-:Y:S01]  /*15f0*/  ULDC.64 UR4, c[0x0][0xa28] ;  /* 0x00028a0000047ab9 */ /* 0x000fe20000000a00 */
[----:B------:R-:W-:Y:S01]  /*1600*/  ULDC.64 UR8, c[0x0][0xa18] ;  /* 0x0002860000087ab9 */ /* 0x000fe20000000a00 */
[----:B------:R-:W-:Y:S01]  /*1610*/  ULDC.64 UR6, c[0x0][0xa08] ;  /* 0x0002820000067ab9 */ /* 0x000fe20000000a00 */
[----:B0-----:R-:W-:-:S06]  /*1620*/  IMAD.WIDE R206, R7, 0x4, R206 ;  /* 0x0000000407ce7825 */ /* 0x001fcc00078e02ce */
[----:B--2---:R-:W2:Y:S01]  /*1630*/  LDG.E R206, desc[UR42][R206.64] ;  /* 0x0000002acece7981 */ /* 0x004ea2000c1e1900 */
[----:B------:R-:W-:Y:S01]  /*1640*/  ISETP.NE.U32.AND P2, PT, RZ, UR4, PT ;  /* 0x00000004ff007c0c */ /* 0x000fe2000bf45070 */
[----:B-1-345:R-:W-:Y:S01]  /*1650*/  IMAD.MOV.U32 R15, RZ, RZ, RZ ;  /* 0x000000ffff0f7224 */ /* 0x03afe200078e00ff */
        /* <DEDUP_REMOVED lines=35> */
[----:B------:R-:W-:Y:S02]  /*1890*/  LEA.HI R205, R0, R3, RZ, 0x10 ;  /* 0x0000000300cd7211 */ /* 0x000fe400078f80ff */
        /* <DEDUP_REMOVED lines=11> */
.L_x_7849:
[----:B------:R-:W-:Y:S02]  /*1950*/  IMAD.U32 R40, RZ, RZ, UR5 ;  /* 0x00000005ff287e24 */ /* 0x000fe4000f8e00ff */
[----:B------:R-:W-:Y:S01]  /*1960*/  IMAD.U32 R24, RZ, RZ, UR4 ;  /* 0x00000004ff187e24 */ /* 0x000fe2000f8e00ff */
[----:B------:R-:W-:Y:S06]  /*1970*/  @!P2 BRA `(.L_x_7850) ;  /* 0x000000000010a947 */ /* 0x000fec0003800000 */
[----:B------:R-:W-:-:S04]  /*1980*/  IADD3 R6, P0, R207, UR8, RZ ;  /* 0x00000008cf067c10 */ /* 0x000fc8000ff1e0ff */
[----:B------:R-:W-:-:S05]  /*1990*/  IADD3.X R7, R208, UR9, RZ, P0, !PT ;  /* 0x00000009d0077c10 */ /* 0x000fca00087fe4ff */
[----:B------:R0:W5:Y:S01]  /*19a0*/  LDG.E R24, desc[UR42][R6.64] ;  /* 0x0000002a06187981 */ /* 0x000162000c1e1900 */
[----:B------:R-:W-:Y:S05]  /*19b0*/  BRA `(.L_x_7851) ;  /* 0x0000000000107947 */ /* 0x000fea0003800000 */
.L_x_7850:
[----:B------:R-:W-:Y:S05]  /*19c0*/  @!P0 BRA `(.L_x_7851) ;  /* 0x00000000000c8947 */ /* 0x000fea0003800000 */
[----:B------:R-:W2:Y:S04]  /*19d0*/  LDG.E R3, desc[UR42][R8.64] ;  /* 0x0000002a08037981 */ /* 0x000ea8000c1e1900 */
[----:B------:R-:W2:Y:S02]  /*19e0*/  LDG.E R24, desc[UR42][R8.64+0x4] ;  /* 0x0000042a08187981 */ /* 0x000ea4000c1e1900 */
[----:B--2---:R-:W-:-:S07]  /*19f0*/  IMAD.IADD R24, R24, 0x1, -R3 ;  /* 0x0000000118187824 */ /* 0x004fce00078e0a03 */
.L_x_7851:
        /* <DEDUP_REMOVED lines=9> */
[----:B------:R-:W-:Y:S01]  /*1a90*/  ISETP.NE.U32.AND P1, PT, RZ, UR4, PT ;  /* 0x00000004ff007c0c */ /* 0x000fe2000bf25070 */
[----:B-----5:R-:W-:-:S03]  /*1aa0*/  IMAD.MOV.U32 R152, RZ, RZ, R24 ;  /* 0x000000ffff987224 */ /* 0x020fc600078e0018 */
[----:B------:R-:W-:-:S13]  /*1ab0*/  ISETP.NE.AND.EX P1, PT, RZ, UR5, PT, P1 ;  /* 0x00000005ff007c0c */ /* 0x000fda000bf25310 */
[----:B------:R-:W-:-:S04]  /*1ac0*/  @P1 IADD3 R8, P2, R207, UR4, RZ ;  /* 0x00000004cf081c10 */ /* 0x000fc8000ff5e0ff */
[----:B------:R-:W-:-:S05]  /*1ad0*/  @P1 IADD3.X R9, R208, UR5, RZ, P2, !PT ;  /* 0x00000005d0091c10 */ /* 0x000fca00097fe4ff */
[----:B------:R3:W5:Y:S01]  /*1ae0*/  @P1 LDG.E R152, desc[UR42][R8.64] ;  /* 0x0000002a08981981 */ /* 0x000762000c1e1900 */
[----:B-1----:R-:W-:Y:S01]  /*1af0*/  ISETP.NE.AND P1, PT, R4, 0x1, PT ;  /* 0x000000010400780c */ /* 0x002fe20003f25270 */
[----:B------:R-:W-:Y:S01]  /*1b00*/  IMAD.SHL.U32 R194, R5, 0x40, RZ ;  /* 0x0000004005c27824 */ /* 0x000fe200078e00ff */
[----:B------:R-:W-:Y:S01]  /*1b10*/  BSSY B0, `(.L_x_7852) ;  /* 0x0000035000007945 */ /* 0x000fe20003800000 */
[----:B------:R-:W-:Y:S01]  /*1b20*/  IMAD.IADD R15, R24, 0x1, -R15 ;  /* 0x00000001180f7824 */ /* 0x000fe200078e0a0f */
        /* <DEDUP_REMOVED lines=18> */
[----:B---3--:R-:W-:Y:S01]  /*1c50*/  VIMNMX R9, R43, R0, PT ;  /* 0x000000002b097248 */ /* 0x008fe20003fe0100 */
[----:B------:R-:W-:-:S03]  /*1c60*/  IMAD.MOV.U32 R0, RZ, RZ, RZ ;  /* 0x000000ffff007224 */ /* 0x000fc600078e00ff */
        /* <DEDUP_REMOVED lines=31> */
.L_x_7853:
[----:B------:R-:W-:Y:S05]  /*1e60*/  BSYNC B0 ;  /* 0x0000000000007941 */ /* 0x000fea0003800000 */
.L_x_7852:
        /* <DEDUP_REMOVED lines=36> */
.L_x_7856:
[----:B------:R-:W-:Y:S05]  /*20b0*/  BSYNC B6 ;  /* 0x0000000000067941 */ /* 0x000fea0003800000 */
.L_x_7855:
        /* <DEDUP_REMOVED lines=20> */
.L_x_7858:
[----:B------:R-:W-:Y:S05]  /*2200*/  BSYNC B6 ;  /* 0x0000000000067941 */ /* 0x000fea0003800000 */
.L_x_7857:
[----:B------:R-:W-:Y:S01]  /*2210*/  ULDC.64 UR4, c[0x0][0x9f8] ;  /* 0x00027e0000047ab9 */ /* 0x000fe20000000a00 */
[----:B------:R-:W-:Y:S01]  /*2220*/  IMAD.MOV.U32 R0, RZ, RZ, R206 ;  /* 0x000000ffff007224 */ /* 0x000fe200078e00ce */
[----:B------:R-:W-:Y:S01]  /*2230*/  ISETP.NE.U32.AND P0, PT, RZ, UR4, PT ;  /* 0x00000004ff007c0c */ /* 0x000fe2000bf05070 */
[----:B------:R-:W0:Y:S01]  /*2240*/  LDC.64 R6, c[0x0][0x300] ;  /* 0x0000c000ff067b82 */ /* 0x000e220000000a00 */
        /* <DEDUP_REMOVED lines=10> */
[CC--:B0-----:R-:W-:Y:S01]  /*22f0*/  IMAD.WIDE.U32 R8, R25.reuse, R6.reuse, RZ ;  /* 0x0000000619087225 */ /* 0x0c1fe200078e00ff */
        /* <DEDUP_REMOVED lines=8> */
[----:B-1----:R-:W-:Y:S01]  /*2380*/  ISETP.GE.AND P2, PT, R16, R27, PT ;  /* 0x0000001b1000720c */ /* 0x002fe20003f46270 */
[----:B------:R-:W1:Y:S01]  /*2390*/  LDC.64 R4, c[0x0][0x3f8] ;  /* 0x0000fe00ff047b82 */ /* 0x000e620000000a00 */
[----:B------:R-:W-:Y:S01]  /*23a0*/  SHF.R.S32.HI R187, RZ, 0x1f, R186 ;  /* 0x0000001fffbb7819 */ /* 0x000fe200000114ba */
[----:B------:R-:W-:Y:S01]  /*23b0*/  IMAD.IADD R9, R9, 0x1, R3 ;  /* 0x0000000109097824 */ /* 0x000fe200078e0203 */
[----:B------:R-:W-:Y:S01]  /*23c0*/  LOP3.LUT R58, R58, 0x1c0, RZ, 0xc0, !PT ;  /* 0x000001c03a3a7812 */ /* 0x000fe200078ec0ff */
[----:B------:R-:W-:Y:S01]  /*23d0*/  IMAD R13, R73, R6, RZ ;  /* 0x00000006490d7224 */ /* 0x000fe200078e02ff */
[----:B------:R-:W-:Y:S01]  /*23e0*/  P2R R74, PR, RZ, 0x4 ;  /* 0x00000004ff4a7803 */ /* 0x000fe20000000000 */
[----:B------:R-:W-:Y:S01]  /*23f0*/  IMAD.WIDE.U32 R20, R204, UR4, R8 ;  /* 0x00000004cc147c25 */ /* 0x000fe2000f8e0008 */
[----:B------:R-:W-:-:S02]  /*2400*/  SHF.R.U32.HI R54, RZ, 0x3, R58 ;  /* 0x00000003ff367819 */ /* 0x000fc4000001163a */
[----:B------:R-:W-:Y:S01]  /*2410*/  SHF.L.U64.HI R62, R6, 0x6, R7 ;  /* 0x00000006063e7819 */ /* 0x000fe20000010207 */
[----:B------:R-:W-:Y:S01]  /*2420*/  IMAD R21, R204, UR5, R21 ;  /* 0x00000005cc157c24 */ /* 0x000fe2000f8e0215 */
[----:B------:R-:W-:Y:S01]  /*2430*/  ULDC.64 UR4, c[0x0][0x330] ;  /* 0x0000cc0000047ab9 */ /* 0x000fe20000000a00 */
[----:B------:R-:W-:Y:S02]  /*2440*/  IMAD R13, R184, R7, R13 ;  /* 0x00000007b80d7224 */ /* 0x000fe400078e020d */
[----:B------:R-:W-:-:S04]  /*2450*/  IMAD.WIDE.U32 R28, R204, UR4, R16 ;  /* 0x00000004cc1c7c25 */ /* 0x000fc8000f8e0010 */
[----:B------:R-:W-:Y:S01]  /*2460*/  IMAD R29, R204, UR5, R29 ;  /* 0x00000005cc1d7c24 */ /* 0x000fe2000f8e021d */
[----:B------:R-:W-:Y:S01]  /*2470*/  ULDC.64 UR4, c[0x0][0x310] ;  /* 0x0000c40000047ab9 */ /* 0x000fe20000000a00 */
[----:B--2---:R-:W-:-:S04]  /*2480*/  IMAD.WIDE.U32 R34, R184, R56, R186 ;  /* 0x00000038b8227225 */ /* 0x004fc800078e00ba */
[----:B-1----:R-:W-:Y:S01]  /*2490*/  IMAD R8, R73, R4, RZ ;  /* 0x0000000449087224 */ /* 0x002fe200078e02ff */
[----:B------:R-:W-:Y:S01]  /*24a0*/  SHF.L.U64.HI R60, R4, 0x6, R5 ;  /* 0x00000006043c7819 */ /* 0x000fe20000010205 */
[----:B------:R-:W-:Y:S01]  /*24b0*/  IMAD.WIDE.U32 R36, R184, R56, R16 ;  /* 0x00000038b8247225 */ /* 0x000fe200078e0010 */
[----:B0-----:R-:W-:-:S03]  /*24c0*/  LEA.HI R53, R53, 0x8, RZ, 0x19 ;  /* 0x0000000835357811 */ /* 0x001fc600078fc8ff */
[C---:B---3--:R-:W-:Y:S02]  /*24d0*/  IMAD R11, R184.reuse, R5, R8 ;  /* 0x00000005b80b7224 */ /* 0x048fe400078e0208 */
[----:B------:R-:W-:-:S04]  /*24e0*/  IMAD.WIDE.U32 R8, R184, R6, R16 ;  /* 0x00000006b8087225 */ /* 0x000fc800078e0010 */
[----:B------:R-:W-:-:S04]  /*24f0*/  IMAD.WIDE.U32 R30, R184, R4, R186 ;  /* 0x00000004b81e7225 */ /* 0x000fc800078e00ba */
[----:B------:R-:W-:-:S04]  /*2500*/  IMAD.WIDE.U32 R32, R184, R4, R16 ;  /* 0x00000004b8207225 */ /* 0x000fc800078e0010 */
[----:B------:R-:W-:Y:S02]  /*2510*/  IMAD.IADD R31, R31, 0x1, R11 ;  /* 0x000000011f1f7824 */ /* 0x000fe400078e020b */
[----:B------:R-:W-:Y:S02]  /*2520*/  IMAD.IADD R33, R11, 0x1, R33 ;  /* 0x000000010b217824 */ /* 0x000fe400078e0221 */
[----:B-----5:R-:W-:-:S04]  /*2530*/  IMAD.WIDE.U32 R30, R152, R4, R30 ;  /* 0x00000004981e7225 */ /* 0x020fc800078e001e */
[----:B------:R-:W-:Y:S02]  /*2540*/  VIADD R55, R16, 0x20 ;  /* 0x0000002010377836 */ /* 0x000fe40000000000 */
[----:B------:R-:W-:-:S04]  /*2550*/  IMAD.WIDE.U32 R32, R152, R4, R32 ;  /* 0x0000000498207225 */ /* 0x000fc800078e0020 */
[----:B------:R-:W-:Y:S02]  /*2560*/  IMAD.SHL.U32 R61, R6, 0x40, RZ ;  /* 0x00000040063d7824 */ /* 0x000fe400078e00ff */
[----:B------:R-:W-:Y:S02]  /*2570*/  IMAD.SHL.U32 R59, R4, 0x40, RZ ;  /* 0x00000040043b7824 */ /* 0x000fe400078e00ff */
[----:B------:R-:W-:Y:S01]  /*2580*/  IMAD.SHL.U32 R52, R27, 0x2, RZ ;  /* 0x000000021b347824 */ /* 0x000fe200078e00ff */
[----:B----4-:R-:W-:-:S04]  /*2590*/  SHF.R.S32.HI R3, RZ, 0x1f, R0 ;  /* 0x0000001fff037819 */ /* 0x010fc80000011400 */
[----:B------:R-:W-:Y:S02]  /*25a0*/  SEL R10, R3, RZ, !P0 ;  /* 0x000000ff030a7207 */ /* 0x000fe40004000000 */
[----:B------:R-:W-:-:S03]  /*25b0*/  SEL R3, R0, RZ, !P0 ;  /* 0x000000ff00037207 */ /* 0x000fc60004000000 */
[----:B------:R-:W-:Y:S02]  /*25c0*/  IMAD R0, R10, UR4, RZ ;  /* 0x000000040a007c24 */ /* 0x000fe4000f8e02ff */
[----:B------:R-:W-:-:S04]  /*25d0*/  IMAD.WIDE.U32 R20, R3, UR4, R20 ;  /* 0x0000000403147c25 */ /* 0x000fc8000f8e0014 */
[----:B------:R-:W-:Y:S01]  /*25e0*/  IMAD R65, R3, UR5, R0 ;  /* 0x0000000503417c24 */ /* 0x000fe2000f8e0200 */
[----:B------:R-:W-:Y:S01]  /*25f0*/  ULDC.64 UR4, c[0x0][0x338] ;  /* 0x0000ce0000047ab9 */ /* 0x000fe20000000a00 */
[----:B------:R-:W-:Y:S01]  /*2600*/  IADD3 R72, P0, R20, R8, RZ ;  /* 0x0000000814487210 */ /* 0x000fe20007f1e0ff */
[----:B------:R-:W-:Y:S02]  /*2610*/  IMAD R10, R10, UR4, RZ ;  /* 0x000000040a0a7c24 */ /* 0x000fe4000f8e02ff */
[----:B------:R-:W-:Y:S02]  /*2620*/  IMAD.IADD R65, R21, 0x1, R65 ;  /* 0x0000000115417824 */ /* 0x000fe400078e0241 */
[----:B------:R-:W-:Y:S01]  /*2630*/  IMAD.WIDE.U32 R28, R3, UR4, R28 ;  /* 0x00000004031c7c25 */ /* 0x000fe2000f8e001c */
[----:B------:R-:W-:Y:S02]  /*2640*/  ULDC UR4, c[0x0][0x2f4] ;  /* 0x0000bd0000047ab9 */ /* 0x000fe40000000800 */
[----:B------:R-:W-:Y:S01]  /*2650*/  IADD3.X R64, R65, R9, R13, P0, !PT ;  /* 0x0000000941407210 */ /* 0x000fe200007fe40d */
[----:B------:R-:W-:Y:S01]  /*2660*/  IMAD R15, R3, UR5, R10 ;  /* 0x00000005030f7c24 */ /* 0x000fe2000f8e020a */
[----:B------:R-:W-:Y:S01]  /*2670*/  SEL R3, R27, RZ, P2 ;  /* 0x000000ff1b037207 */ /* 0x000fe20001000000 */
[----:B------:R-:W-:Y:S01]  /*2680*/  IMAD R0, R73, R56, RZ ;  /* 0x0000003849007224 */ /* 0x000fe200078e02ff */
[----:B------:R-:W-:-:S02]  /*2690*/  IADD3 R38, P0, R184, R25, RZ ;  /* 0x00000019b8267210 */ /* 0x000fc40007f1e0ff */
[----:B------:R-:W-:Y:S01]  /*26a0*/  ISETP.GE.AND P4, PT, R16, UR4, PT ;  /* 0x0000000410007c0c */ /* 0x000fe2000bf86270 */
[----:B------:R-:W-:Y:S01]  /*26b0*/  IMAD R9, R184, R57, R0 ;  /* 0x00000039b8097224 */ /* 0x000fe200078e0200 */
[----:B------:R-:W-:Y:S01]  /*26c0*/  ISETP.GE.AND P3, PT, R55, UR4, PT ;  /* 0x0000000437007c0c */ /* 0x000fe2000bf66270 */
[----:B------:R-:W-:Y:S02]  /*26d0*/  IMAD.IADD R3, R16, 0x1, R3 ;  /* 0x0000000110037824 */ /* 0x000fe400078e0203 */
[----:B------:R-:W-:Y:S02]  /*26e0*/  IMAD.IADD R35, R35, 0x1, R9 ;  /* 0x0000000123237824 */ /* 0x000fe400078e0209 */
[----:B------:R-:W-:Y:S01]  /*26f0*/  IMAD.IADD R37, R9, 0x1, R37 ;  /* 0x0000000109257824 */ /* 0x000fe200078e0225 */
[----:B------:R-:W-:Y:S01]  /*2700*/  SHF.R.S32.HI R9, RZ, 0x1f, R152 ;  /* 0x0000001fff097819 */ /* 0x000fe20000011498 */
[----:B------:R-:W-:Y:S01]  /*2710*/  IMAD.WIDE.U32 R34, R152, R56, R34 ;  /* 0x0000003898227225 */ /* 0x000fe200078e0022 */
[----:B------:R-:W-:-:S03]  /*2720*/  SHF.R.S32.HI R0, RZ, 0x1f, R3 ;  /* 0x0000001fff007819 */ /* 0x000fc60000011403 */
[----:B------:R-:W-:Y:S01]  /*2730*/  IMAD.WIDE.U32 R36, R152, R56, R36 ;  /* 0x0000003898247225 */ /* 0x000fe200078e0024 */
[----:B------:R-:W-:Y:S02]  /*2740*/  LEA.HI R63, R0, R3, RZ, 0x3 ;  /* 0x00000003003f7211 */ /* 0x000fe400078f18ff */
[----:B------:R-:W-:Y:S01]  /*2750*/  LOP3.LUT R3, R58, 0x18, R16, 0xf8, !PT ;  /* 0x000000183a037812 */ /* 0x000fe200078ef810 */
[----:B------:R-:W-:Y:S01]  /*2760*/  IMAD R0, R9, R4, RZ ;  /* 0x0000000409007224 */ /* 0x000fe200078e02ff */
[----:B------:R-:W-:Y:S01]  /*2770*/  LOP3.LUT R48, R63, 0xfffffff8, RZ, 0xc0, !PT ;  /* 0xfffffff83f307812 */ /* 0x000fe200078ec0ff */
[----:B------:R-:W-:Y:S02]  /*2780*/  IMAD R9, R9, R56, RZ ;  /* 0x0000003809097224 */ /* 0x000fe400078e02ff */
[C---:B------:R-:W-:Y:S01]  /*2790*/  IMAD R49, R152.reuse, R5, R0 ;  /* 0x0000000598317224 */ /* 0x040fe200078e0200 */
[-C--:B------:R-:W-:Y:S01]  /*27a0*/  LOP3.LUT R0, R3, R54.reuse, RZ, 0x3c, !PT ;  /* 0x0000003603007212 */ /* 0x080fe200078e3cff */
[----:B------:R-:W-:Y:S01]  /*27b0*/  IMAD R9, R152, R57, R9 ;  /* 0x0000003998097224 */ /* 0x000fe200078e0209 */
[----:B------:R-:W-:Y:S01]  /*27c0*/  LOP3.LUT R3, R58, 0x38, R63, 0xf8, !PT ;  /* 0x000000383a037812 */ /* 0x000fe200078ef83f */
[----:B------:R-:W-:Y:S01]  /*27d0*/  IMAD.IADD R50, R31, 0x1, R49 ;  /* 0x000000011f327824 */ /* 0x000fe200078e0231 */
[C---:B------:R-:W-:Y:S01]  /*27e0*/  SHF.L.U64.HI R57, R56.reuse, 0x6, R57 ;  /* 0x0000000638397819 */ /* 0x040fe20000010239 */
[----:B------:R-:W-:Y:S01]  /*27f0*/  IMAD R51, R201, 0x200, R0 ;  /* 0x00000200c9337824 */ /* 0x000fe200078e0200 */
[----:B------:R-:W-:Y:S01]  /*2800*/  LOP3.LUT R0, R3, R54, RZ, 0x3c, !PT ;  /* 0x0000003603007212 */ /* 0x000fe200078e3cff */
[----:B------:R-:W-:Y:S01]  /*2810*/  IMAD.SHL.U32 R56, R56, 0x40, RZ ;  /* 0x0000004038387824 */ /* 0x000fe200078e00ff */
[----:B------:R-:W-:Y:S01]  /*2820*/  SHF.R.S32.HI R45, RZ, 0x1f, R48 ;  /* 0x0000001fff2d7819 */ /* 0x000fe20000011430 */
[----:B------:R-:W-:-:S02]  /*2830*/  IMAD.X R39, R12, 0x1, R73, P0 ;  /* 0x000000010c277824 */ /* 0x000fc400000e0649 */
[----:B------:R-:W-:Y:S02]  /*2840*/  IMAD R3, R201, 0x200, R0 ;  /* 0x00000200c9037824 */ /* 0x000fe400078e0200 */
[----:B------:R-:W-:Y:S02]  /*2850*/  IMAD.IADD R49, R49, 0x1, R33 ;  /* 0x0000000131317824 */ /* 0x000fe400078e0221 */
[----:B------:R-:W-:Y:S02]  /*2860*/  IMAD.IADD R47, R35, 0x1, R9 ;  /* 0x00000001232f7824 */ /* 0x000fe400078e0209 */
[----:B------:R-:W-:Y:S02]  /*2870*/  IMAD.IADD R46, R9, 0x1, R37 ;  /* 0x00000001092e7824 */ /* 0x000fe400078e0225 */
[----:B------:R-:W-:-:S07]  /*2880*/  IMAD.IADD R0, R29, 0x1, R15 ;  /* 0x000000011d007824 */ /* 0x000fce00078e020f */
.L_x_7888:
        /* <DEDUP_REMOVED lines=36> */
[----:B------:R-:W-:Y:S01]  /*2ad0*/  IMAD.MOV.U32 R6, RZ, RZ, R34 ;  /* 0x000000ffff067224 */ /* 0x000fe200078e0022 */
[----:B------:R-:W-:Y:S01]  /*2ae0*/  ULDC.64 UR4, c[0x0][0x3e8] ;  /* 0x0000fa0000047ab9 */ /* 0x000fe20000000a00 */
[----:B------:R-:W-:Y:S01]  /*2af0*/  IMAD.MOV.U32 R7, RZ, RZ, R47 ;  /* 0x000000ffff077224 */ /* 0x000fe200078e002f */
[----:B------:R-:W-:Y:S01]  /*2b00*/  ULDC.64 UR6, c[0x0][0x400] ;  /* 0x0001000000067ab9 */ /* 0x000fe20000000a00 */
[----:B------:R-:W-:Y:S02]  /*2b10*/  IMAD R5, R57, R41, RZ ;  /* 0x0000002939057224 */ /* 0x000fe400078e02ff */
[----:B------:R-:W-:Y:S01]  /*2b20*/  IMAD.WIDE.U32 R8, R41, R56, R6 ;  /* 0x0000003829087225 */ /* 0x000fe200078e0006 */
[----:B------:R-:W-:-:S03]  /*2b30*/  IADD3 R7, P0, R30, R4, RZ ;  /* 0x000000041e077210 */ /* 0x000fc60007f1e0ff */
[----:B------:R-:W-:Y:S01]  /*2b40*/  IMAD R5, R69, R56, R5 ;  /* 0x0000003845057224 */ /* 0x000fe200078e0205 */
[----:B------:R-:W-:Y:S01]  /*2b50*/  LEA R4, P5, R8, UR6, 0x1 ;  /* 0x0000000608047c11 */ /* 0x000fe2000f8a08ff */
[----:B------:R-:W-:Y:S01]  /*2b60*/  IMAD.X R10, R70, 0x1, R50, P0 ;  /* 0x00000001460a7824 */ /* 0x000fe200000e0632 */
[----:B------:R-:W-:Y:S01]  /*2b70*/  LEA R6, P0, R7, UR4, 0x1 ;  /* 0x0000000407067c11 */ /* 0x000fe2000f8008ff */
[----:B------:R-:W-:-:S03]  /*2b80*/  IMAD.IADD R5, R9, 0x1, R5 ;  /* 0x0000000109057824 */ /* 0x000fc600078e0205 */
[----:B------:R-:W-:Y:S02]  /*2b90*/  LEA.HI.X R7, R7, UR5, R10, 0x1, P0 ;  /* 0x0000000507077c11 */ /* 0x000fe400080f0c0a */
[----:B------:R-:W-:Y:S02]  /*2ba0*/  CS2R R10, SRZ ;  /* 0x00000000000a7805 */ /* 0x000fe4000001ff00 */
[----:B------:R-:W-:Y:S02]  /*2bb0*/  LEA.HI.X R5, R8, UR7, R5, 0x1, P5 ;  /* 0x0000000708057c11 */ /* 0x000fe4000a8f0c05 */
[----:B------:R-:W-:Y:S02]  /*2bc0*/  CS2R R8, SRZ ;  /* 0x0000000000087805 */ /* 0x000fe4000001ff00 */
[-C--:B------:R-:W-:Y:S02]  /*2bd0*/  ISETP.GE.AND P5, PT, R186, R27.reuse, PT ;  /* 0x0000001bba00720c */ /* 0x080fe40003fa6270 */
[----:B------:R-:W-:-:S11]  /*2be0*/  ISETP.GE.AND P0, PT, R191, R27, PT ;  /* 0x0000001bbf00720c */ /* 0x000fd60003f06270 */
[----:B------:R0:W5:Y:S04]  /*2bf0*/  @!P5 LDG.E.64 R14, desc[UR42][R6.64] ;  /* 0x0000002a060ed981 */ /* 0x000168000c1e1b00 */
[----:B------:R0:W5:Y:S04]  /*2c00*/  @!P0 LDG.E.64 R8, desc[UR42][R6.64+0x20] ;  /* 0x0000202a06088981 */ /* 0x000168000c1e1b00 */
[----:B------:R0:W5:Y:S04]  /*2c10*/  @!P5 LDG.E.64 R24, desc[UR42][R4.64] ;  /* 0x0000002a0418d981 */ /* 0x000168000c1e1b00 */
[----:B------:R0:W5:Y:S02]  /*2c20*/  @!P0 LDG.E.64 R10, desc[UR42][R4.64+0x20] ;  /* 0x0000202a040a8981 */ /* 0x000164000c1e1b00 */
.L_x_7863:
[----:B------:R-:W-:Y:S05]  /*2c30*/  BSYNC B1 ;  /* 0x0000000000017941 */ /* 0x000fea0003800000 */
.L_x_7862:
        /* <DEDUP_REMOVED lines=16> */
.L_x_7864:
[----:B------:R-:W-:Y:S01]  /*2d40*/  IMAD R75, R23, 0x8, R2 ;  /* 0x00000008174b7824 */ /* 0x000fe200078e0202 */
[----:B------:R-:W-:Y:S01]  /*2d50*/  SHF.L.U32 R76, R185, 0x1f, RZ ;  /* 0x0000001fb94c7819 */ /* 0x000fe200000006ff */
[----:B------:R-:W-:Y:S03]  /*2d60*/  BSSY B1, `(.L_x_7865) ;  /* 0x0000003000017945 */ /* 0x000fe60003800000 */
[----:B------:R-:W0:Y:S02]  /*2d70*/  SYNCS.PHASECHK.TRANS64.TRYWAIT P5, [R75+URZ+0x28c90], R76 ;  /* 0x028c904c4b0075a7 */ /* 0x000e2400080a017f */
[----:B0-----:R-:W-:Y:S05]  /*2d80*/  @!P5 BRA `(.L_x_7866) ;  /* 0x000001c0007cd947 */ /* 0x001fea0003800000 */
.L_x_8184:
[----:B------:R-:W-:Y:S05]  /*2d90*/  BSYNC B1 ;  /* 0x0000000000017941 */ /* 0x000fea0003800000 */
.L_x_7865:
        /* <DEDUP_REMOVED lines=48> */
.L_x_7871:
[----:B------:R-:W-:Y:S05]  /*30a0*/  BSYNC B2 ;  /* 0x0000000000027941 */ /* 0x000fea0003800000 */
.L_x_7870:
[----:B--2---:R1:W-:Y:S02]  /*30b0*/  STG.E.128 desc[UR42][R12.64], R4 ;  /* 0x000000040c007986 */ /* 0x0043e4000c101d2a */
.L_x_7869:
[----:B------:R-:W-:Y:S05]  /*30c0*/  BSYNC B1 ;  /* 0x0000000000017941 */ /* 0x000fea0003800000 */
.L_x_7868:
        /* <DEDUP_REMOVED lines=51> */
.L_x_7873:
[----:B------:R-:W-:Y:S05]  /*3400*/  BSYNC B1 ;  /* 0x0000000000017941 */ /* 0x000fea0003800000 */
.L_x_7872:
[----:B-1----:R2:W-:Y:S01]  /*3410*/  STG.E.128 desc[UR42][R12.64+0x40], R4 ;  /* 0x000040040c007986 */ /* 0x0025e2000c101d2a */
[----:B------:R-:W-:Y:S05]  /*3420*/  BRA `(.L_x_7867) ;  /* 0x0000000c00287947 */ /* 0x000fea0003800000 */
.L_x_7861:
        /* <DEDUP_REMOVED lines=44> */
.L_x_7874:
[----:B------:R-:W-:Y:S01]  /*36f0*/  IMAD R75, R23, 0x8, R2 ;  /* 0x00000008174b7824 */ /* 0x000fe200078e0202 */
[----:B------:R-:W-:Y:S01]  /*3700*/  SHF.L.U32 R76, R185, 0x1f, RZ ;  /* 0x0000001fb94c7819 */ /* 0x000fe200000006ff */
[----:B------:R-:W0:Y:S01]  /*3710*/  LDC R77, c[0x0][0x2f4] ;  /* 0x0000bd00ff4d7b82 */ /* 0x000e220000000800 */
[----:B------:R-:W-:Y:S02]  /*3720*/  BSSY B1, `(.L_x_7875) ;  /* 0x0000003000017945 */ /* 0x000fe40003800000 */
[----:B------:R-:W1:Y:S02]  /*3730*/  SYNCS.PHASECHK.TRANS64.TRYWAIT P5, [R75+URZ+0x28c90], R76 ;  /* 0x028c904c4b0075a7 */ /* 0x000e6400080a017f */
[----:B-1----:R-:W-:Y:S05]  /*3740*/  @!P5 BRA `(.L_x_7876) ;  /* 0x000001b80020d947 */ /* 0x002fea0003800000 */
.L_x_8185:
[----:B------:R-:W-:Y:S05]  /*3750*/  BSYNC B1 ;  /* 0x0000000000017941 */ /* 0x000fea0003800000 */
.L_x_7875:
        /* <DEDUP_REMOVED lines=115> */
.L_x_7878:
[----:B------:R-:W-:Y:S05]  /*3e90*/  BSYNC B1 ;  /* 0x0000000000017941 */ /* 0x000fea0003800000 */
.L_x_7877:
        /* <DEDUP_REMOVED lines=10> */
.L_x_7860:
[----:B------:R-:W-:-:S06]  /*3f40*/  UISETP.NE.AND UP0, UPT, UR37, 0x3, UPT ;  /* 0x000000032500788c */ /* 0x000fcc000bf05270 */
[----:B------:R-:W-:-:S13]  /*3f50*/  PLOP3.LUT P0, PT, PT, PT, UP0, 0x80, 0x0 ;  /* 0x000000000000781c */ /* 0x000fda0003f0f008 */
[----:B------:R-:W-:Y:S05]  /*3f60*/  @!P0 BRA `(.L_x_7879) ;  /* 0x0000000000048947 */ /* 0x000fea0003800000 */
[----:B------:R-:W-:Y:S01]  /*3f70*/  BPT.TRAP 0x1 ;  /* 0x000000040000795c */ /* 0x000fe20000300000 */
.L_x_7879:
        /* <DEDUP_REMOVED lines=8> */
.L_x_8186:
[----:B------:R-:W-:Y:S05]  /*4000*/  BSYNC B1 ;  /* 0x0000000000017941 */ /* 0x000fea0003800000 */
.L_x_7880:
        /* <DEDUP_REMOVED lines=12> */
.L_x_7867:
[----:B------:R-:W-:Y:S05]  /*40d0*/  BSYNC B0 ;  /* 0x0000000000007941 */ /* 0x000fea0003800000 */
.L_x_7859:
        /* <DEDUP_REMOVED lines=17> */
.L_x_7883:
[----:B------:R-:W-:Y:S05]  /*41f0*/  BSYNC B0 ;  /* 0x0000000000007941 */ /* 0x000fea0003800000 */
.L_x_7882:
[----:B------:R-:W2:Y:S01]  /*4200*/  SYNCS.PHASECHK.TRANS64.TRYWAIT P0, [R75+URZ+0x28cb0], R76 ;  /* 0x028cb04c4b0075a7 */ /* 0x000ea2000800017f */
[----:B------:R-:W-:Y:S04]  /*4210*/  BSSY B0, `(.L_x_7884) ;  /* 0x0000002000007945 */ /* 0x000fe80003800000 */
[----:B--2---:R-:W-:Y:S05]  /*4220*/  @!P0 BRA `(.L_x_7885) ;  /* 0x000001ac00908947 */ /* 0x004fea0003800000 */
.L_x_8187:
[----:B------:R-:W-:Y:S05]  /*4230*/  BSYNC B0 ;  /* 0x0000000000007941 */ /* 0x000fea0003800000 */
.L_x_7884:
        /* <DEDUP_REMOVED lines=20> */
[----:B----4-:R-:W-:Y:S01]  /*4380*/  IMAD R25, R9, 0x2, R2 ;  /* 0x0000000209197824 */ /* 0x010fe200078e0202 */
[----:B------:R-:W-:Y:S01]  /*4390*/  ISETP.GE.AND P0, PT, R6, UR4, PT ;  /* 0x0000000406007c0c */ /* 0x000fe2000bf06270 */
[----:B------:R-:W-:-:S02]  /*43a0*/  VIADD R14, R16, 0x80 ;  /* 0x00000080100e7836 */ /* 0x000fc40000000000 */
[----:B------:R-:W-:-:S08]  /*43b0*/  VIADD R24, R16, 0xc0 ;  /* 0x000000c010187836 */ /* 0x000fd00000000000 */
[----:B------:R-:W1:Y:S04]  /*43c0*/  @!P1 LDS.128 R4, [R25+0x400] ;  /* 0x0004000019049984 */ /* 0x000e680000000c00 */
[----:B------:R-:W3:Y:S04]  /*43d0*/  @!P0 LDS.128 R8, [R25+0x2400] ;  /* 0x0024000019088984 */ /* 0x000ee80000000c00 */
[----:B-1----:R-:W-:Y:S01]  /*43e0*/  @!P1 STG.E.128 desc[UR42][R12.64], R4 ;  /* 0x000000040c009986 */ /* 0x002fe2000c101d2a */
[----:B------:R-:W-:Y:S01]  /*43f0*/  ISETP.GE.AND P1, PT, R14, UR4, PT ;  /* 0x000000040e007c0c */ /* 0x000fe2000bf26270 */
[----:B------:R-:W-:-:S02]  /*4400*/  VIADD R14, R16, 0x100 ;  /* 0x00000100100e7836 */ /* 0x000fc40000000000 */
[----:B---3--:R-:W-:Y:S01]  /*4410*/  @!P0 STG.E.128 desc[UR42][R12.64+0x80], R8 ;  /* 0x000080080c008986 */ /* 0x008fe2000c101d2a */
[----:B------:R-:W-:Y:S01]  /*4420*/  ISETP.GE.AND P0, PT, R24, UR4, PT ;  /* 0x0000000418007c0c */ /* 0x000fe2000bf06270 */
        /* <DEDUP_REMOVED lines=16> */
[----:B------:R-:W-:Y:S02]  /*4530*/  IMAD R24, R15, 0x2, R2 ;  /* 0x000000020f187824 */ /* 0x000fe400078e0202 */
[----:B------:R-:W-:-:S06]  /*4540*/  VIADD R15, R16, 0xe0 ;  /* 0x000000e0100f7836 */ /* 0x000fcc0000000000 */
[----:B------:R-:W1:Y:S04]  /*4550*/  @!P1 LDS.128 R4, [R25+0xc400] ;  /* 0x00c4000019049984 */ /* 0x000e680000000c00 */
[----:B------:R-:W3:Y:S04]  /*4560*/  @!P0 LDS.128 R8, [R25+0xe400] ;  /* 0x00e4000019088984 */ /* 0x000ee80000000c00 */
[----:B-1----:R-:W-:Y:S01]  /*4570*/  @!P1 STG.E.128 desc[UR42][R12.64+0x300], R4 ;  /* 0x000300040c009986 */ /* 0x002fe2000c101d2a */
[----:B------:R-:W-:-:S03]  /*4580*/  ISETP.GE.AND P1, PT, R55, UR4, PT ;  /* 0x0000000437007c0c */ /* 0x000fc6000bf26270 */
        /* <DEDUP_REMOVED lines=22> */
[----:B------:R-:W-:-:S03]  /*46f0*/  ISETP.GE.AND P1, PT, R14, UR4, PT ;  /* 0x000000040e007c0c */ /* 0x000fc6000bf26270 */
[----:B---3--:R-:W-:Y:S01]  /*4700*/  @!P0 STG.E.128 desc[UR42][R12.64+0x2c0], R8 ;  /* 0x0002c0080c008986 */ /* 0x008fe2000c101d2a */
[----:B------:R-:W-:-:S09]  /*4710*/  ISETP.GE.AND P0, PT, R15, UR4, PT ;  /* 0x000000040f007c0c */ /* 0x000fd2000bf06270 */
[----:B------:R-:W1:Y:S04]  /*4720*/  @!P1 LDS.128 R4, [R24+0xc400] ;  /* 0x00c4000018049984 */ /* 0x000e680000000c00 */
[----:B------:R-:W3:Y:S04]  /*4730*/  @!P0 LDS.128 R8, [R24+0xe400] ;  /* 0x00e4000018088984 */ /* 0x000ee80000000c00 */
[----:B-1----:R1:W-:Y:S04]  /*4740*/  @!P1 STG.E.128 desc[UR42][R12.64+0x340], R4 ;  /* 0x000340040c009986 */ /* 0x0023e8000c101d2a */
[----:B---3--:R1:W-:Y:S02]  /*4750*/  @!P0 STG.E.128 desc[UR42][R12.64+0x3c0], R8 ;  /* 0x0003c0080c008986 */ /* 0x0083e4000c101d2a */
.L_x_7887:
[----:B------:R-:W-:Y:S05]  /*4760*/  BSYNC B0 ;  /* 0x0000000000007941 */ /* 0x000fea0003800000 */
.L_x_7886:
        /* <DEDUP_REMOVED lines=17> */
.L_x_7854:
[----:B------:R-:W-:Y:S04]  /*4880*/  BSSY B0, `(.L_x_7889) ;  /* 0x0000004000007945 */ /* 0x000fe80003800000 */
[----:B------:R-:W-:Y:S05]  /*4890*/  @P0 BRA `(.L_x_7890) ;  /* 0x0000000000080947 */ /* 0x000fea0003800000 */
[----:B------:R-:W1:Y:S02]  /*48a0*/  FENCE.VIEW.ASYNC.G ;  /* 0x00000000000073c6 */ /* 0x000e640000000100 */
[----:B-1----:R-:W-:Y:S06]  /*48b0*/  BAR.ARV 0xc, 0x180 ;  /* 0x0306000000007b1d */ /* 0x002fec0000002000 */
.L_x_7890:
[----:B------:R-:W-:Y:S05]  /*48c0*/  BSYNC B0 ;  /* 0x0000000000007941 */ /* 0x000fea0003800000 */
.L_x_7889:
[----:B------:R-:W-:Y:S01]  /*48d0*/  UISETP.NE.AND UP0, UPT, UR38, 0x1, UPT ;  /* 0x000000012600788c */ /* 0x000fe2000bf05270 */
[----:B------:R-:W-:Y:S05]  /*48e0*/  BSSY B7, `(.L_x_7891) ;  /* 0x0000c17000077945 */ /* 0x000fea0003800000 */
[----:B------:R-:W-:-:S13]  /*48f0*/  PLOP3.LUT P0, PT, PT, PT, UP0, 0x80, 0x0 ;  /* 0x000000000000781c */ /* 0x000fda0003f0f008 */
[----:B------:R-:W-:Y:S05]  /*4900*/  @!P0 BRA `(.L_x_7892) ;  /* 0x0000002000708947 */ /* 0x000fea0003800000 */
[----:B------:R-:W1:Y:S01]  /*4910*/  LDC R0, c[0x0][0x448] ;  /* 0x00011200ff007b82 */ /* 0x000e620000000800 */
[----:B------:R-:W-:Y:S01]  /*4920*/  VIADD R3, R194, 0x3f ;  /* 0x0000003fc2037836 */ /* 0x000fe20000000000 */
[----:B------:R-:W-:Y:S01]  /*4930*/  BSSY B0, `(.L_x_7893) ;  /* 0x000002b000007945 */ /* 0x000fe20003800000 */
[----:B------:R-:W-:Y:S01]  /*4940*/  IMAD.MOV.U32 R4, RZ, RZ, RZ ;  /* 0x000000ffff047224 */ /* 0x000fe200078e00ff */
[----:B-1----:R-:W-:-:S13]  /*4950*/  ISETP.NE.AND P0, PT, R0, 0x1, PT ;  /* 0x000000010000780c */ /* 0x002fda0003f05270 */
[----:B------:R-:W1:Y:S08]  /*4960*/  @P0 LDC R0, c[0x0][0x44c] ;  /* 0x00011300ff000b82 */ /* 0x000e700000000800 */
[----:B------:R-:W2:Y:S01]  /*4970*/  @P0 LDC R5, c[0x0][0x450] ;  /* 0x00011400ff050b82 */ /* 0x000ea20000000800 */
[----:B-1----:R-:W-:-:S05]  /*4980*/  @P0 IMAD.HI.U32 R0, R3, R0, RZ ;  /* 0x0000000003000227 */ /* 0x002fca00078e00ff */
[----:B--2---:R-:W-:-:S05]  /*4990*/  @P0 SHF.R.U32.HI R3, RZ, R5, R0 ;  /* 0x00000005ff030219 */ /* 0x004fca0000011600 */
[----:B------:R-:W-:-:S05]  /*49a0*/  IMAD.IADD R3, R44, 0x1, R3 ;  /* 0x000000012c037824 */ /* 0x000fca00078e0203 */
[----:B------:R-:W-:-:S04]  /*49b0*/  SHF.R.S32.HI R0, RZ, 0x1f, R3 ;  /* 0x0000001fff007819 */ /* 0x000fc80000011403 */
[----:B------:R-:W-:-:S04]  /*49c0*/  LEA.HI R0, R0, R3, RZ, 0x6 ;  /* 0x0000000300007211 */ /* 0x000fc800078f30ff */
[----:B------:R-:W-:-:S04]  /*49d0*/  SHF.R.S32.HI R0, RZ, 0x6, R0 ;  /* 0x00000006ff007819 */ /* 0x000fc80000011400 */
[----:B------:R-:W-:-:S04]  /*49e0*/  VIMNMX R43, R43, R0, PT ;  /* 0x000000002b2b7248 */ /* 0x000fc80003fe0100 */
[----:B------:R-:W-:-:S13]  /*49f0*/  ISETP.GE.AND P0, PT, R43, 0x1, PT ;  /* 0x000000012b00780c */ /* 0x000fda0003f06270 */
        /* <DEDUP_REMOVED lines=30> */
.L_x_7894:
[----:B------:R-:W-:Y:S05]  /*4be0*/  BSYNC B0 ;  /* 0x0000000000007941 */ /* 0x000fea0003800000 */
.L_x_7893:
        /* <DEDUP_REMOVED lines=44> */
[----:B0-----:R-:W-:-:S02]  /*4eb0*/  CS2R R74, SRZ ;  /* 0x00000000004a7805 */ /* 0x001fc4000001ff00 */
        /* <DEDUP_REMOVED lines=26> */
[----:B------:R-:W2:Y:S04]  /*5060*/  LDL R5, [R1+0x44] ;  /* 0x0000440001057983 */ /* 0x000ea80000100800 */
[----:B--2---:R-:W0:Y:S02]  /*5070*/  SHFL.IDX PT, R3, R5, RZ, 0x1f ;  /* 0x00001fff05037589 */ /* 0x004e2400000e0000 */
[----:B0-----:R-:W-:-:S04]  /*5080*/  LEA.HI R5, R3, R3, RZ, 0x1 ;  /* 0x0000000303057211 */ /* 0x001fc800078f08ff */
[----:B------:R-:W-:Y:S01]  /*5090*/  LOP3.LUT R6, R5, 0x1fffe, RZ, 0xc0, !PT ;  /* 0x0001fffe05067812 */ /* 0x000fe200078ec0ff */
[----:B------:R-:W-:-:S04]  /*50a0*/  IMAD.U32 R5, RZ, RZ, UR37 ;  /* 0x00000025ff057e24 */ /* 0x000fc8000f8e00ff */
[----:B------:R-:W-:Y:S01]  /*50b0*/  IMAD.IADD R3, R3, 0x1, -R6 ;  /* 0x0000000103037824 */ /* 0x000fe200078e0a06 */
[----:B------:R-:W-:-:S03]  /*50c0*/  ISETP.NE.AND P0, PT, R5, 0x3, PT ;  /* 0x000000030500780c */ /* 0x000fc60003f05270 */
[----:B------:R-:W-:-:S04]  /*50d0*/  IMAD R3, R3, 0x8000, R2 ;  /* 0x0000800003037824 */ /* 0x000fc800078e0202 */
[----:B------:R-:W-:-:S05]  /*50e0*/  VIADD R3, R3, 0x400 ;  /* 0x0000040003037836 */ /* 0x000fca0000000000 */
[----:B------:R-:W-:-:S04]  /*50f0*/  SHF.R.U32.HI R3, RZ, 0x4, R3 ;  /* 0x00000004ff037819 */ /* 0x000fc80000011603 */
[----:B------:R-:W-:-:S04]  /*5100*/  LOP3.LUT R3, R3, 0x3fff, RZ, 0xc0, !PT ;  /* 0x00003fff03037812 */ /* 0x000fc800078ec0ff */
[----:B------:R-:W-:Y:S01]  /*5110*/  LOP3.LUT R3, R3, 0x2000000, RZ, 0xfc, !PT ;  /* 0x0200000003037812 */ /* 0x000fe200078efcff */
[----:B------:R-:W-:Y:S06]  /*5120*/  @!P0 BRA `(.L_x_7896) ;  /* 0x0000000000048947 */ /* 0x000fec0003800000 */
[----:B------:R-:W-:Y:S01]  /*5130*/  BPT.TRAP 0x1 ;  /* 0x000000040000795c */ /* 0x000fe20000300000 */
.L_x_7896:
        /* <DEDUP_REMOVED lines=11> */
.L_x_8188:
[----:B------:R-:W-:Y:S05]  /*51f0*/  BSYNC B0 ;  /* 0x0000000000007941 */ /* 0x000fea0003800000 */
.L_x_7897:
        /* <DEDUP_REMOVED lines=56> */
.L_x_7906:
        /* <DEDUP_REMOVED lines=143> */
.L_x_7901:
[----:B------:R-:W-:Y:S01]  /*5e70*/  IMAD R21, R18, 0x8, R2 ;  /* 0x0000000812157824 */ /* 0x000fe200078e0202 */
[----:B------:R-:W-:-:S04]  /*5e80*/  SHF.L.U32 R4, R22, 0x1f, RZ ;  /* 0x0000001f16047819 */ /* 0x000fc800000006ff */
[----:B------:R0:W1:Y:S01]  /*5e90*/  SYNCS.PHASECHK.TRANS64.TRYWAIT P2, [R21+URZ+0x28c50], R4 ;  /* 0x028c5004150075a7 */ /* 0x000062000804017f */
[----:B------:R-:W-:Y:S05]  /*5ea0*/  @!P0 BRA `(.L_x_7902) ;  /* 0x0000000000048947 */ /* 0x000fea0003800000 */
[----:B------:R-:W-:Y:S01]  /*5eb0*/  BPT.TRAP 0x1 ;  /* 0x000000040000795c */ /* 0x000fe20000300000 */
.L_x_7902:
[----:B------:R-:W-:Y:S04]  /*5ec0*/  BSSY B1, `(.L_x_7903) ;  /* 0x0000004000017945 */ /* 0x000fe80003800000 */
[----:B-1----:R-:W-:Y:S05]  /*5ed0*/  @P2 BRA `(.L_x_7904) ;  /* 0x0000000000082947 */ /* 0x002fea0003800000 */
[----:B------:R-:W1:Y:S02]  /*5ee0*/  SYNCS.PHASECHK.TRANS64.TRYWAIT P2, [R21+URZ+0x28c50], R4 ;  /* 0x028c5004150075a7 */ /* 0x000e64000804017f */
[----:B-1----:R-:W-:Y:S05]  /*5ef0*/  @!P2 BRA `(.L_x_7905) ;  /* 0x000001900084a947 */ /* 0x002fea0003800000 */
.L_x_7904:
[----:B------:R-:W-:Y:S05]  /*5f00*/  BSYNC B1 ;  /* 0x0000000000017941 */ /* 0x000fea0003800000 */
.L_x_7903:
        /* <DEDUP_REMOVED lines=44> */
.L_x_7900:
[----:B------:R-:W-:Y:S05]  /*61d0*/  BSYNC B0 ;  /* 0x0000000000007941 */ /* 0x000fea0003800000 */
.L_x_7899:
        /* <DEDUP_REMOVED lines=143> */
.L_x_7892:
        /* <DEDUP_REMOVED lines=45> */
.L_x_7908:
[----:B------:R-:W-:Y:S05]  /*6da0*/  BSYNC B0 ;  /* 0x0000000000007941 */ /* 0x000fea0003800000 */
.L_x_7907:
        /* <DEDUP_REMOVED lines=100> */
.L_x_7910:
[----:B------:R-:W-:Y:S05]  /*73f0*/  BSYNC B6 ;  /* 0x0000000000067941 */ /* 0x000fea0003800000 */
.L_x_7909:
        /* <DEDUP_REMOVED lines=12> */
.L_x_7914:
[----:B-1----:R1:W2:Y:S02]  /*74c0*/  SYNCS.PHASECHK.TRANS64.TRYWAIT P0, [R2+URZ+0x28c00], R3 ;  /* 0x028c0003020075a7 */ /* 0x0022a4000800017f */
[----:B--2---:R-:W-:Y:S05]  /*74d0*/  @!P0 NANOSLEEP.SYNCS 0x989680 ;  /* 0x009896800000895d */ /* 0x004fea0003900000 */
[----:B------:R-:W2:Y:S02]  /*74e0*/  @!P0 SYNCS.PHASECHK.TRANS64 P0, [R2+URZ+0x28c00], R3 ;  /* 0x028c0003020085a7 */ /* 0x000ea4000800007f */
[----:B--2---:R-:W-:Y:S05]  /*74f0*/  @!P0 BRA `(.L_x_7914) ;  /* 0xfffffffc00f08947 */ /* 0x004fea000383ffff */
.L_x_7913:
[----:B------:R-:W-:Y:S05]  /*7500*/  BSYNC B0 ;  /* 0x0000000000007941 */ /* 0x000fea0003800000 */
.L_x_7912:
[----:B------:R-:W-:Y:S05]  /*7510*/  BRA `(.L_x_7915) ;  /* 0x0000002c000c7947 */ /* 0x000fea0003800000 */
.L_x_7911:
        /* <DEDUP_REMOVED lines=31> */
.L_x_7917:
[----:B------:R-:W-:Y:S05]  /*7710*/  BSYNC B6 ;  /* 0x0000000000067941 */ /* 0x000fea0003800000 */
.L_x_7916:
[----:B------:R-:W0:Y:S01]  /*7720*/  S2R R0, SR_TID.X ;  /* 0x0000000000007919 */ /* 0x000e220000002100 */
[----:B------:R-:W-:Y:S01]  /*7730*/  ULDC.U8 UR4, c[0x0][0x410] ;  /* 0x0001040000047ab9 */ /* 0x000fe20000000000 */
[----:B------:R-:W-:Y:S01]  /*7740*/  BSSY B0, `(.L_x_7918) ;  /* 0x0000298000007945 */ /* 0x000fe20003800000 */
[----:B------:R-:W-:Y:S01]  /*7750*/  ISETP.NE.AND P0, PT, RZ, UR4, PT ;  /* 0x00000004ff007c0c */ /* 0x000fe2000bf05270 */
        /* <DEDUP_REMOVED lines=41> */
.L_x_8194:
        /* <DEDUP_REMOVED lines=9> */
[----:B-1----:R-:W-:Y:S01]  /*7a80*/  IMAD.MOV.U32 R5, RZ, RZ, R3 ;  /* 0x000000ffff057224 */ /* 0x002fe200078e0003 */
[----:B------:R-:W-:Y:S02]  /*7a90*/  ISETP.GE.AND P3, PT, R191, UR4, PT ;  /* 0x00000004bf007c0c */ /* 0x000fe4000bf66270 */
[----:B------:R-:W-:Y:S02]  /*7aa0*/  CS2R R28, SRZ ;  /* 0x00000000001c7805 */ /* 0x000fe4000001ff00 */
[----:B------:R-:W-:Y:S01]  /*7ab0*/  ISETP.GE.AND P2, PT, R186, UR4, PT ;  /* 0x00000004ba007c0c */ /* 0x000fe2000bf46270 */
[----:B---3--:R-:W-:Y:S01]  /*7ac0*/  IMAD.MOV.U32 R9, RZ, RZ, R0 ;  /* 0x000000ffff097224 */ /* 0x008fe200078e0000 */
[----:B------:R-:W-:-:S07]  /*7ad0*/  CS2R R26, SRZ ;  /* 0x00000000001a7805 */ /* 0x000fce000001ff00 */
[C---:B------:R-:W-:Y:S01]  /*7ae0*/  @!P3 IMAD.SHL.U32 R7, R191.reuse, 0x2, RZ ;  /* 0x00000002bf07b824 */ /* 0x040fe200078e00ff */
[----:B------:R-:W-:-:S03]  /*7af0*/  @!P3 SHF.L.U64.HI R12, R191, 0x1, R36 ;  /* 0x00000001bf0cb819 */ /* 0x000fc60000010224 */
[----:B--2---:R-:W-:Y:S01]  /*7b00*/  @!P2 IMAD.WIDE R10, R186, 0x2, R4 ;  /* 0x00000002ba0aa825 */ /* 0x004fe200078e0204 */
[-C--:B------:R-:W-:Y:S02]  /*7b10*/  @!P3 IADD3 R4, P0, R4, R7.reuse, RZ ;  /* 0x000000070404b210 */ /* 0x080fe40007f1e0ff */
[----:B----4-:R-:W-:Y:S02]  /*7b20*/  @!P3 IADD3 R6, P1, R8, R7, RZ ;  /* 0x000000070806b210 */ /* 0x010fe40007f3e0ff */
[----:B------:R-:W-:Y:S02]  /*7b30*/  CS2R R20, SRZ ;  /* 0x0000000000147805 */ /* 0x000fe4000001ff00 */
[----:B------:R-:W-:Y:S01]  /*7b40*/  CS2R R24, SRZ ;  /* 0x0000000000187805 */ /* 0x000fe2000001ff00 */
[----:B------:R-:W-:Y:S01]  /*7b50*/  @!P2 IMAD.WIDE R8, R186, 0x2, R8 ;  /* 0x00000002ba08a825 */ /* 0x000fe200078e0208 */
[----:B------:R1:W5:Y:S03]  /*7b60*/  @!P2 LD.E.64 R28, desc[UR42][R10.64] ;  /* 0x0000002a0a1ca980 */ /* 0x000366000c101b00 */
[--C-:B------:R-:W-:Y:S01]  /*7b70*/  @!P3 IMAD.X R5, R3, 0x1, R12.reuse, P0 ;  /* 0x000000010305b824 */ /* 0x100fe200000e060c */
[----:B------:R1:W5:Y:S01]  /*7b80*/  @!P2 LD.E.64 R26, desc[UR42][R8.64] ;  /* 0x0000002a081aa980 */ /* 0x000362000c101b00 */
[----:B------:R-:W-:-:S03]  /*7b90*/  @!P3 IMAD.X R7, R0, 0x1, R12, P1 ;  /* 0x000000010007b824 */ /* 0x000fc600008e060c */
[----:B------:R1:W5:Y:S04]  /*7ba0*/  @!P3 LD.E.64 R20, desc[UR42][R4.64] ;  /* 0x0000002a0414b980 */ /* 0x000368000c101b00 */
[----:B------:R1:W5:Y:S02]  /*7bb0*/  @!P3 LD.E.64 R24, desc[UR42][R6.64] ;  /* 0x0000002a0618b980 */ /* 0x000364000c101b00 */
.L_x_7922:
[----:B------:R-:W-:Y:S05]  /*7bc0*/  BSYNC B1 ;  /* 0x0000000000017941 */ /* 0x000fea0003800000 */
.L_x_7921:
[----:B---3-5:R-:W-:Y:S01]  /*7bd0*/  IMAD.MOV.U32 R0, RZ, RZ, R26 ;  /* 0x000000ffff007224 */ /* 0x028fe200078e001a */
[----:B------:R-:W-:Y:S01]  /*7be0*/  UMOV UR4, 0xffffffff ;  /* 0xffffffff00047882 */ /* 0x000fe20000000000 */
[----:B-1----:R-:W-:Y:S01]  /*7bf0*/  IMAD.MOV.U32 R3, RZ, RZ, R27 ;  /* 0x000000ffff037224 */ /* 0x002fe200078e001b */
[----:B----4-:R-:W-:Y:S01]  /*7c00*/  CS2R R8, SRZ ;  /* 0x0000000000087805 */ /* 0x010fe2000001ff00 */
[----:B--2---:R-:W-:Y:S01]  /*7c10*/  IMAD.MOV.U32 R4, RZ, RZ, R24 ;  /* 0x000000ffff047224 */ /* 0x004fe200078e0018 */
        /* <DEDUP_REMOVED lines=9> */
[----:B------:R-:W-:-:S04]  /*7cb0*/  PRMT R44, R44, 0x5410, R3 ;  /* 0x000054102c2c7816 */ /* 0x000fc80000000003 */
[----:B------:R-:W-:Y:S01]  /*7cc0*/  PRMT R45, R4, 0x5410, R5 ;  /* 0x00005410042d7816 */ /* 0x000fe20000000005 */
[----:B------:R-:W-:Y:S06]  /*7cd0*/  BRA.DIV UR4, `(.L_x_7923) ;  /* 0x0000017604947947 */ /* 0x000fec000b800000 */
[----:B------:R1:W2:Y:S04]  /*7ce0*/  SHFL.IDX PT, R0, R32, 0x1, 0x1c1f ;  /* 0x003c1f0020007f89 */ /* 0x0002a800000e0000 */
[----:B------:R1:W3:Y:S04]  /*7cf0*/  SHFL.IDX PT, R3, R31, 0x1, 0x1c1f ;  /* 0x003c1f001f037f89 */ /* 0x0002e800000e0000 */
[----:B------:R1:W4:Y:S04]  /*7d00*/  SHFL.IDX PT, R7, R33, 0x1, 0x1c1f ;  /* 0x003c1f0021077f89 */ /* 0x00032800000e0000 */
[----:B0-----:R-:W0:Y:S02]  /*7d10*/  SHFL.IDX PT, R30, R30, 0x1, 0x1c1f ;  /* 0x003c1f001e1e7f89 */ /* 0x001e2400000e0000 */
.L_x_8200:
[----:B------:R-:W-:Y:S01]  /*7d20*/  VIADD R34, R34, 0x20 ;  /* 0x0000002022227836 */ /* 0x000fe20000000000 */
[----:B------:R-:W-:Y:S01]  /*7d30*/  LEA.HI R4, R216, R216, RZ, 0x1 ;  /* 0x000000d8d8047211 */ /* 0x000fe200078f08ff */
[----:B------:R-:W-:Y:S01]  /*7d40*/  BSSY B1, `(.L_x_7924) ;  /* 0x0000021000017945 */ /* 0x000fe20003800000 */
[----:B------:R-:W-:Y:S02]  /*7d50*/  CS2R R10, SRZ ;  /* 0x00000000000a7805 */ /* 0x000fe4000001ff00 */
[----:B------:R-:W-:Y:S02]  /*7d60*/  CS2R R14, SRZ ;  /* 0x00000000000e7805 */ /* 0x000fe4000001ff00 */
[----:B------:R-:W-:Y:S01]  /*7d70*/  ISETP.GE.AND P0, PT, R34, R35, PT ;  /* 0x000000232200720c */ /* 0x000fe20003f06270 */
[----:B------:R-:W-:Y:S01]  /*7d80*/  IMAD.SHL.U32 R34, R190, 0x40, RZ ;  /* 0x00000040be227824 */ /* 0x000fe200078e00ff */
[----:B------:R-:W-:Y:S02]  /*7d90*/  LOP3.LUT R5, R4, 0xfffffffe, RZ, 0xc0, !PT ;  /* 0xfffffffe04057812 */ /* 0x000fe400078ec0ff */
[----:B------:R-:W-:-:S03]  /*7da0*/  CS2R R12, SRZ ;  /* 0x00000000000c7805 */ /* 0x000fc6000001ff00 */
[----:B------:R-:W-:-:S05]  /*7db0*/  IMAD.IADD R5, R216, 0x1, -R5 ;  /* 0x00000001d8057824 */ /* 0x000fca00078e0a05 */
[----:B-1----:R-:W-:Y:S01]  /*7dc0*/  SHF.L.U32 R33, R5, 0x1f, RZ ;  /* 0x0000001f05217819 */ /* 0x002fe200000006ff */
[----:B------:R-:W-:Y:S06]  /*7dd0*/  @P0 BRA `(.L_x_7925) ;  /* 0x00000000005c0947 */ /* 0x000fec0003800000 */
[----:B------:R-:W-:Y:S01]  /*7de0*/  ULDC UR4, c[0x0][0x3f4] ;  /* 0x0000fd0000047ab9 */ /* 0x000fe20000000800 */
[----:B---3--:R-:W-:Y:S01]  /*7df0*/  IMAD.MOV.U32 R4, RZ, RZ, R3 ;  /* 0x000000ffff047224 */ /* 0x008fe200078e0003 */
[----:B------:R-:W-:Y:S01]  /*7e00*/  ISETP.GE.AND P2, PT, R186, UR4, PT ;  /* 0x00000004ba007c0c */ /* 0x000fe2000bf46270 */
[----:B--2---:R-:W-:Y:S01]  /*7e10*/  IMAD.MOV.U32 R5, RZ, RZ, R0 ;  /* 0x000000ffff057224 */ /* 0x004fe200078e0000 */
[----:B------:R-:W-:Y:S02]  /*7e20*/  ISETP.GE.AND P3, PT, R191, UR4, PT ;  /* 0x00000004bf007c0c */ /* 0x000fe4000bf66270 */
[----:B------:R-:W-:Y:S01]  /*7e30*/  CS2R R14, SRZ ;  /* 0x00000000000e7805 */ /* 0x000fe2000001ff00 */
[----:B0-----:R-:W-:Y:S02]  /*7e40*/  IMAD.MOV.U32 R10, RZ, RZ, R30 ;  /* 0x000000ffff0a7224 */ /* 0x001fe400078e001e */
[----:B----4-:R-:W-:-:S06]  /*7e50*/  IMAD.MOV.U32 R11, RZ, RZ, R7 ;  /* 0x000000ffff0b7224 */ /* 0x010fcc00078e0007 */
[----:B------:R-:W-:Y:S02]  /*7e60*/  @!P2 IMAD.WIDE R4, R186, 0x2, R4 ;  /* 0x00000002ba04a825 */ /* 0x000fe400078e0204 */
[C---:B------:R-:W-:Y:S02]  /*7e70*/  @!P3 SHF.L.U64.HI R32, R191.reuse, 0x1, R36 ;  /* 0x00000001bf20b819 */ /* 0x040fe40000010224 */
[----:B------:R-:W-:Y:S01]  /*7e80*/  @!P3 IMAD.SHL.U32 R6, R191, 0x2, RZ ;  /* 0x00000002bf06b824 */ /* 0x000fe200078e00ff */
[----:B------:R0:W5:Y:S01]  /*7e90*/  @!P2 LD.E.64 R14, desc[UR42][R4.64] ;  /* 0x0000002a040ea980 */ /* 0x000162000c101b00 */
[----:B------:R-:W-:Y:S02]  /*7ea0*/  CS2R R8, SRZ ;  /* 0x0000000000087805 */ /* 0x000fe4000001ff00 */
[----:B------:R-:W-:Y:S02]  /*7eb0*/  CS2R R12, SRZ ;  /* 0x00000000000c7805 */ /* 0x000fe4000001ff00 */
[----:B0-----:R-:W-:-:S02]  /*7ec0*/  @!P3 IADD3 R4, P0, R3, R6, RZ ;  /* 0x000000060304b210 */ /* 0x001fc40007f1e0ff */
[----:B------:R-:W-:Y:S01]  /*7ed0*/  @!P3 IADD3 R6, P1, R30, R6, RZ ;  /* 0x000000061e06b210 */ /* 0x000fe20007f3e0ff */
[----:B------:R-:W-:Y:S01]  /*7ee0*/  @!P2 IMAD.WIDE R30, R186, 0x2, R10 ;  /* 0x00000002ba1ea825 */ /* 0x000fe200078e020a */
[----:B------:R-:W-:-:S03]  /*7ef0*/  CS2R R10, SRZ ;  /* 0x00000000000a7805 */ /* 0x000fc6000001ff00 */
[--C-:B------:R-:W-:Y:S01]  /*7f00*/  @!P3 IMAD.X R5, R0, 0x1, R32.reuse, P0 ;  /* 0x000000010005b824 */ /* 0x100fe200000e0620 */
[----:B------:R1:W5:Y:S01]  /*7f10*/  @!P2 LD.E.64 R8, desc[UR42][R30.64] ;  /* 0x0000002a1e08a980 */ /* 0x000362000c101b00 */
[----:B------:R-:W-:-:S03]  /*7f20*/  @!P3 IMAD.X R7, R7, 0x1, R32, P1 ;  /* 0x000000010707b824 */ /* 0x000fc600008e0620 */
[----:B------:R1:W5:Y:S04]  /*7f30*/  @!P3 LD.E.64 R12, desc[UR42][R4.64] ;  /* 0x0000002a040cb980 */ /* 0x000368000c101b00 */
[----:B------:R1:W5:Y:S02]  /*7f40*/  @!P3 LD.E.64 R10, desc[UR42][R6.64] ;  /* 0x0000002a060ab980 */ /* 0x000364000c101b00 */
.L_x_7925:
[----:B------:R-:W-:Y:S05]  /*7f50*/  BSYNC B1 ;  /* 0x0000000000017941 */ /* 0x000fea0003800000 */
.L_x_7924:
[----:B------:R-:W4:Y:S01]  /*7f60*/  SYNCS.PHASECHK.TRANS64.TRYWAIT P0, [R2+URZ+0x28c00], R33 ;  /* 0x028c0021020075a7 */ /* 0x000f22000800017f */
[----:B---3--:R-:W-:Y:S01]  /*7f70*/  LOP3.LUT R3, R34, 0x1c0, RZ, 0xc0, !PT ;  /* 0x000001c022037812 */ /* 0x008fe200078ec0ff */
[----:B-1---5:R-:W-:Y:S01]  /*7f80*/  IMAD.MOV.U32 R4, RZ, RZ, R8 ;  /* 0x000000ffff047224 */ /* 0x022fe200078e0008 */
[----:B------:R-:W-:Y:S01]  /*7f90*/  VIADDMNMX R31, R35, -R194, 0x40, PT ;  /* 0x00000040231f7446 */ /* 0x000fe200038009c2 */
[----:B------:R-:W-:Y:S01]  /*7fa0*/  IMAD.MOV.U32 R6, RZ, RZ, R14 ;  /* 0x000000ffff067224 */ /* 0x000fe200078e000e */
[----:B--2---:R-:W-:Y:S01]  /*7fb0*/  LOP3.LUT R0, R3, 0x18, R16, 0xf8, !PT ;  /* 0x0000001803007812 */ /* 0x004fe200078ef810 */
[----:B------:R-:W-:Y:S01]  /*7fc0*/  IMAD.MOV.U32 R5, RZ, RZ, R11 ;  /* 0x000000ffff057224 */ /* 0x000fe200078e000b */
[----:B------:R-:W-:Y:S01]  /*7fd0*/  SHF.R.U32.HI R3, RZ, 0x3, R3 ;  /* 0x00000003ff037819 */ /* 0x000fe20000011603 */
[----:B------:R-:W-:Y:S01]  /*7fe0*/  BSSY B1, `(.L_x_7926) ;  /* 0x0000013000017945 */ /* 0x000fe20003800000 */
[----:B------:R-:W-:Y:S01]  /*7ff0*/  PRMT R32, R32, 0x5410, R4 ;  /* 0x0000541020207816 */ /* 0x000fe20000000004 */
[----:B------:R-:W-:Y:S01]  /*8000*/  IMAD.MOV.U32 R4, RZ, RZ, R10 ;  /* 0x000000ffff047224 */ /* 0x000fe200078e000a */
[----:B------:R-:W-:Y:S01]  /*8010*/  LOP3.LUT R0, R0, R3, RZ, 0x3c, !PT ;  /* 0x0000000300007212 */ /* 0x000fe200078e3cff */
[----:B------:R-:W-:Y:S01]  /*8020*/  IMAD.MOV.U32 R3, RZ, RZ, R9 ;  /* 0x000000ffff037224 */ /* 0x000fe200078e0009 */
[----:B0-----:R-:W-:Y:S01]  /*8030*/  PRMT R30, R5, 0x7610, R30 ;  /* 0x00007610051e7816 */ /* 0x001fe2000000001e */
        /* <DEDUP_REMOVED lines=13> */
.L_x_8201:
[----:B------:R-:W-:Y:S05]  /*8110*/  BSYNC B1 ;  /* 0x0000000000017941 */ /* 0x000fea0003800000 */
.L_x_7926:
        /* <DEDUP_REMOVED lines=9> */
[----:B------:R-:W1:Y:S01]  /*81b0*/  LDS.128 R4, [R3+0x20400] ;  /* 0x0204000003047984 */ /* 0x000e620000000c00 */
[----:B------:R-:W-:Y:S01]  /*81c0*/  SHF.R.U32.HI R36, RZ, 0x10, R27 ;  /* 0x00000010ff247819 */ /* 0x000fe2000001161b */
[--C-:B------:R-:W-:Y:S01]  /*81d0*/  HADD2.F32 R35, -RZ, R37.reuse.H0_H0 ;  /* 0x20000025ff237230 */ /* 0x100fe20000004100 */
[--C-:B------:R-:W-:Y:S01]  /*81e0*/  SHF.R.U32.HI R34, RZ, 0x10, R29.reuse ;  /* 0x00000010ff227819 */ /* 0x100fe2000001161d */
[----:B0-----:R-:W-:Y:S01]  /*81f0*/  HADD2.F32 R33, -RZ, R37.H1_H1 ;  /* 0x30000025ff217230 */ /* 0x001fe20000004100 */
        /* <DEDUP_REMOVED lines=37> */
.L_x_7931:
[----:B------:R-:W-:Y:S05]  /*8450*/  BSYNC B2 ;  /* 0x0000000000027941 */ /* 0x000fea0003800000 */
.L_x_7930:
[----:B------:R-:W-:Y:S05]  /*8460*/  @P1 BRA `(.L_x_7929) ;  /* 0x0000000000a81947 */ /* 0x000fea0003800000 */
[----:B-1----:R-:W1:Y:S01]  /*8470*/  LDS.128 R4, [R0] ;  /* 0x0000000000047984 */ /* 0x002e620000000c00 */
[----:B------:R-:W-:Y:S01]  /*8480*/  SHF.R.U32.HI R27, RZ, 0x10, R21 ;  /* 0x00000010ff1b7819 */ /* 0x000fe20000011615 */
[----:B------:R-:W-:Y:S01]  /*8490*/  HADD2.F32 R28, -RZ, R43.H1_H1 ;  /* 0x3000002bff1c7230 */ /* 0x000fe20000004100 */
[--C-:B------:R-:W-:Y:S01]  /*84a0*/  SHF.R.U32.HI R29, RZ, 0x10, R25.reuse ;  /* 0x00000010ff1d7819 */ /* 0x100fe20000011619 */
[----:B------:R-:W-:Y:S01]  /*84b0*/  HADD2.F32 R26, -RZ, R45.H0_H0 ;  /* 0x2000002dff1a7230 */ /* 0x000fe20000004100 */
        /* <DEDUP_REMOVED lines=9> */
[-C--:B0-----:R-:W-:Y:S01]  /*8550*/  FMUL.FTZ R33, R25, R29.reuse ;  /* 0x0000001d19217220 */ /* 0x081fe20000410000 */
        /* <DEDUP_REMOVED lines=27> */
.L_x_7929:
[----:B------:R-:W-:Y:S05]  /*8710*/  BSYNC B1 ;  /* 0x0000000000017941 */ /* 0x000fea0003800000 */
.L_x_7928:
        /* <DEDUP_REMOVED lines=50> */
.L_x_7934:
[----:B------:R-:W-:Y:S05]  /*8a40*/  BSYNC B1 ;  /* 0x0000000000017941 */ /* 0x000fea0003800000 */
.L_x_7933:
[----:B------:R-:W-:Y:S05]  /*8a50*/  @P1 BRA `(.L_x_7932) ;  /* 0x0000001400981947 */ /* 0x000fea0003800000 */
[----:B-1----:R-:W1:Y:S01]  /*8a60*/  LDS.128 R4, [R0+0x1000] ;  /* 0x0010000000047984 */ /* 0x002e620000000c00 */
        /* <DEDUP_REMOVED lines=42> */
.L_x_7919:
        /* <DEDUP_REMOVED lines=34> */
.L_x_8207:
        /* <DEDUP_REMOVED lines=15> */
.L_x_7937:
[----:B------:R-:W-:Y:S05]  /*9020*/  BSYNC B1 ;  /* 0x0000000000017941 */ /* 0x000fea0003800000 */
.L_x_7936:
[----:B-12--5:R-:W-:Y:S01]  /*9030*/  IMAD.MOV.U32 R4, RZ, RZ, R28 ;  /* 0x000000ffff047224 */ /* 0x026fe200078e001c */
[----:B------:R-:W-:Y:S01]  /*9040*/  UMOV UR4, 0xffffffff ;  /* 0xffffffff00047882 */ /* 0x000fe20000000000 */
[----:B------:R-:W-:Y:S02]  /*9050*/  IMAD.MOV.U32 R5, RZ, RZ, R29 ;  /* 0x000000ffff057224 */ /* 0x000fe400078e001d */
[----:B----4-:R-:W-:Y:S02]  /*9060*/  IMAD.MOV.U32 R6, RZ, RZ, R30 ;  /* 0x000000ffff067224 */ /* 0x010fe400078e001e */
        /* <DEDUP_REMOVED lines=8> */
[----:B------:R-:W-:-:S03]  /*90f0*/  IMAD.MOV.U32 R7, RZ, RZ, R27 ;  /* 0x000000ffff077224 */ /* 0x000fc600078e001b */
[----:B------:R-:W-:Y:S02]  /*9100*/  PRMT R57, R4, 0x5410, R6 ;  /* 0x0000541004397816 */ /* 0x000fe40000000006 */
[----:B------:R-:W-:Y:S02]  /*9110*/  CS2R R4, SRZ ;  /* 0x0000000000047805 */ /* 0x000fe4000001ff00 */
        /* <DEDUP_REMOVED lines=8> */
.L_x_8213:
        /* <DEDUP_REMOVED lines=23> */
.L_x_7940:
[----:B------:R-:W-:Y:S05]  /*9310*/  BSYNC B1 ;  /* 0x0000000000017941 */ /* 0x000fea0003800000 */
.L_x_7939:
[----:B------:R-:W2:Y:S01]  /*9320*/  SYNCS.PHASECHK.TRANS64.TRYWAIT P1, [R2+URZ+0x28c00], R3 ;  /* 0x028c0003020075a7 */ /* 0x000ea2000802017f */
[----:B-1----:R-:W-:Y:S01]  /*9330*/  VIADDMNMX R13, R21, -R194, 0x40, PT ;  /* 0x00000040150d7446 */ /* 0x002fe200038009c2 */
[----:B-----5:R-:W-:Y:S01]  /*9340*/  IMAD.MOV.U32 R12, RZ, RZ, R4 ;  /* 0x000000ffff0c7224 */ /* 0x020fe200078e0004 */
[----:B0-----:R-:W-:Y:S01]  /*9350*/  ISETP.GE.AND P0, PT, R16, R33, PT ;  /* 0x000000211000720c */ /* 0x001fe20003f06270 */
[----:B----4-:R-:W-:Y:S01]  /*9360*/  IMAD.MOV.U32 R14, RZ, RZ, R5 ;  /* 0x000000ffff0e7224 */ /* 0x010fe200078e0005 */
[----:B------:R-:W-:Y:S01]  /*9370*/  BSSY B1, `(.L_x_7941) ;  /* 0x000000f000017945 */ /* 0x000fe20003800000 */
[C---:B------:R-:W-:Y:S01]  /*9380*/  VIADD R0, R184.reuse, 0x20 ;  /* 0x00000020b8007836 */ /* 0x040fe20000000000 */
[-C--:B------:R-:W-:Y:S01]  /*9390*/  ISETP.GE.OR P2, PT, R184, R13.reuse, P0 ;  /* 0x0000000db800720c */ /* 0x080fe20000746670 */
[----:B------:R-:W-:Y:S01]  /*93a0*/  IMAD.MOV.U32 R15, RZ, RZ, R9 ;  /* 0x000000ffff0f7224 */ /* 0x000fe200078e0009 */
[----:B------:R-:W-:Y:S01]  /*93b0*/  PRMT R38, R38, 0x5410, R12 ;  /* 0x0000541026267816 */ /* 0x000fe2000000000c */
[----:B------:R-:W-:Y:S01]  /*93c0*/  IMAD.MOV.U32 R12, RZ, RZ, R6 ;  /* 0x000000ffff0c7224 */ /* 0x000fe200078e0006 */
[----:B------:R-:W-:Y:S01]  /*93d0*/  PRMT R58, R14, 0x7610, R58 ;  /* 0x000076100e3a7816 */ /* 0x000fe2000000003a */
[----:B------:R-:W-:Y:S01]  /*93e0*/  IMAD.MOV.U32 R14, RZ, RZ, R8 ;  /* 0x000000ffff0e7224 */ /* 0x000fe200078e0008 */
[----:B------:R-:W-:Y:S01]  /*93f0*/  ISETP.GE.OR P0, PT, R0, R13, P0 ;  /* 0x0000000d0000720c */ /* 0x000fe20000706670 */
[----:B------:R-:W-:Y:S01]  /*9400*/  IMAD.MOV.U32 R13, RZ, RZ, R7 ;  /* 0x000000ffff0d7224 */ /* 0x000fe200078e0007 */
[----:B------:R-:W-:Y:S01]  /*9410*/  PRMT R58, R58, 0x5410, R15 ;  /* 0x000054103a3a7816 */ /* 0x000fe2000000000f */
[----:B------:R-:W-:Y:S01]  /*9420*/  IMAD.IADD R21, R16, 0x1, R33 ;  /* 0x0000000110157824 */ /* 0x000fe200078e0221 */
[----:B------:R-:W-:-:S02]  /*9430*/  PRMT R38, R14, 0x7610, R38 ;  /* 0x000076100e267816 */ /* 0x000fc40000000026 */
[----:B------:R-:W-:Y:S01]  /*9440*/  PRMT R36, R13, 0x5410, R12 ;  /* 0x000054100d247816 */ /* 0x000fe2000000000c */
[----:B--2---:R-:W-:Y:S06]  /*9450*/  @!P1 BRA `(.L_x_7942) ;  /* 0x0000016400289947 */ /* 0x004fec0003800000 */
.L_x_8214:
[----:B------:R-:W-:Y:S05]  /*9460*/  BSYNC B1 ;  /* 0x0000000000017941 */ /* 0x000fea0003800000 */
.L_x_7941:
[----:B------:R-:W-:Y:S01]  /*9470*/  BSSY B1, `(.L_x_7943) ;  /* 0x0000063000017945 */ /* 0x000fe20003800000 */
[----:B0-----:R-:W-:Y:S01]  /*9480*/  IMAD.MOV.U32 R3, RZ, RZ, R10 ;  /* 0x000000ffff037224 */ /* 0x001fe200078e000a */
[----:B------:R-:W-:Y:S01]  /*9490*/  LOP3.LUT R21, R21, 0x38, RZ, 0xc0, !PT ;  /* 0x0000003815157812 */ /* 0x000fe200078ec0ff */
[----:B------:R-:W-:Y:S01]  /*94a0*/  IMAD.MOV.U32 R20, RZ, RZ, R11 ;  /* 0x000000ffff147224 */ /* 0x000fe200078e000b */
        /* <DEDUP_REMOVED lines=23> */
[----:B------:R-:W1:Y:S01]  /*9620*/  LDS.128 R12, [R37+0x20400] ;  /* 0x02040000250c7984 */ /* 0x000e620000000c00 */
        /* <DEDUP_REMOVED lines=71> */
.L_x_7944:
[----:B------:R-:W-:Y:S05]  /*9aa0*/  BSYNC B1 ;  /* 0x0000000000017941 */ /* 0x000fea0003800000 */
.L_x_7943:
[----:B------:R-:W-:Y:S01]  /*9ab0*/  PRMT R31, R3, 0x5410, R20 ;  /* 0x00005410031f7816 */ /* 0x000fe20000000014 */
[----:B------:R-:W-:Y:S06]  /*9ac0*/  @P0 BRA `(.L_x_7932) ;  /* 0x00000004007c0947 */ /* 0x000fec0003800000 */
[----:B------:R-:W2:Y:S01]  /*9ad0*/  LDL R42, [R1+0x64] ;  /* 0x00006400012a7983 */ /* 0x000ea20000100800 */
[----:B------:R-:W-:Y:S01]  /*9ae0*/  IMAD.SHL.U32 R3, R0, 0x40, RZ ;  /* 0x0000004000037824 */ /* 0x000fe200078e00ff */
[----:B0-----:R-:W-:Y:S01]  /*9af0*/  SHF.R.S32.HI R13, RZ, 0x1f, R0 ;  /* 0x0000001fff0d7819 */ /* 0x001fe20000011400 */
[----:B------:R-:W-:Y:S01]  /*9b00*/  HADD2.F32 R20, -RZ, R58.H0_H0 ;  /* 0x2000003aff147230 */ /* 0x000fe20000004100 */
[--C-:B------:R-:W-:Y:S02]  /*9b10*/  SHF.R.U64 R35, R6, 0x10, R7.reuse ;  /* 0x0000001006237819 */ /* 0x100fe40000001207 */
[----:B------:R-:W-:Y:S02]  /*9b20*/  LEA.HI R13, R13, R0, RZ, 0x3 ;  /* 0x000000000d0d7211 */ /* 0x000fe400078f18ff */
[----:B------:R-:W-:Y:S02]  /*9b30*/  LOP3.LUT R12, R3, 0x1c0, RZ, 0xc0, !PT ;  /* 0x000001c0030c7812 */ /* 0x000fe400078ec0ff */
[----:B------:R-:W-:Y:S01]  /*9b40*/  SHF.R.U32.HI R33, RZ, 0x10, R7 ;  /* 0x00000010ff217819 */ /* 0x000fe20000011607 */
[----:B------:R-:W-:Y:S01]  /*9b50*/  IMAD.SHL.U32 R13, R13, 0x40, RZ ;  /* 0x000000400d0d7824 */ /* 0x000fe200078e00ff */
[----:B------:R-:W-:-:S02]  /*9b60*/  SHF.R.U32.HI R0, RZ, 0x3, R12 ;  /* 0x00000003ff007819 */ /* 0x000fc4000001160c */
[----:B------:R-:W-:Y:S01]  /*9b70*/  SHF.R.U64 R40, R10, 0x10, R11 ;  /* 0x000000100a287819 */ /* 0x000fe2000000120b */
[----:B------:R-:W-:Y:S01]  /*9b80*/  HADD2.F32 R10, -RZ, R58.H1_H1 ;  /* 0x3000003aff0a7230 */ /* 0x000fe20000004100 */
[----:B------:R-:W-:Y:S02]  /*9b90*/  LOP3.LUT R21, R0, R21, R12, 0x1e, !PT ;  /* 0x0000001500157212 */ /* 0x000fe400078e1e0c */
[----:B------:R-:W-:Y:S02]  /*9ba0*/  LOP3.LUT R0, R13, 0xfffffe00, RZ, 0xc0, !PT ;  /* 0xfffffe000d007812 */ /* 0x000fe400078ec0ff */
[----:B------:R-:W-:Y:S02]  /*9bb0*/  SHF.R.U32.HI R29, RZ, 0x10, R9 ;  /* 0x00000010ff1d7819 */ /* 0x000fe40000011609 */
[----:B------:R-:W-:Y:S01]  /*9bc0*/  SHF.R.U32.HI R28, RZ, 0x10, R5 ;  /* 0x00000010ff1c7819 */ /* 0x000fe20000011605 */
[----:B------:R-:W-:Y:S01]  /*9bd0*/  IMAD.IADD R21, R0, 0x1, R21 ;  /* 0x0000000100157824 */ /* 0x000fe200078e0215 */
[----:B------:R-:W-:Y:S01]  /*9be0*/  SHF.R.U32.HI R39, RZ, 0x10, R11 ;  /* 0x00000010ff277819 */ /* 0x000fe2000001160b */
[----:B------:R-:W-:Y:S01]  /*9bf0*/  HADD2.F32 R11, -RZ, R36.H1_H1 ;  /* 0x30000024ff0b7230 */ /* 0x000fe20000004100 */
[----:B------:R-:W-:Y:S01]  /*9c00*/  SHF.R.U64 R41, R8, 0x10, R9 ;  /* 0x0000001008297819 */ /* 0x000fe20000001209 */
[----:B------:R-:W-:Y:S01]  /*9c10*/  IMAD R21, R21, 0x2, R2 ;  /* 0x0000000215157824 */ /* 0x000fe200078e0202 */
[----:B------:R-:W-:Y:S01]  /*9c20*/  SHF.R.U64 R37, R4, 0x10, R5 ;  /* 0x0000001004257819 */ /* 0x000fe20000001205 */
[----:B------:R-:W-:-:S02]  /*9c30*/  HADD2.F32 R28, -RZ, R28.H0_H0 ;  /* 0x2000001cff1c7230 */ /* 0x000fc40000004100 */
[----:B------:R-:W-:Y:S01]  /*9c40*/  HADD2.F32 R36, -RZ, R36.H0_H0 ;  /* 0x20000024ff247230 */ /* 0x000fe20000004100 */
        /* <DEDUP_REMOVED lines=9> */
[--C-:B------:R-:W-:Y:S02]  /*9ce0*/  HADD2.F32 R9, -RZ, R27.reuse.H0_H0 ;  /* 0x2000001bff097230 */ /* 0x100fe40000004100 */
[----:B------:R-:W-:Y:S02]  /*9cf0*/  HADD2.F32 R27, -RZ, R27.H1_H1 ;  /* 0x3000001bff1b7230 */ /* 0x000fe40000004100 */
[----:B------:R-:W-:Y:S02]  /*9d00*/  HADD2.F32 R24, -RZ, R24.H1_H1 ;  /* 0x30000018ff187230 */ /* 0x000fe40000004100 */
[----:B------:R-:W-:Y:S01]  /*9d10*/  HADD2.F32 R26, -RZ, R26.H1_H1 ;  /* 0x3000001aff1a7230 */ /* 0x000fe20000004100 */
[----:B--2---:R-:W0:Y:S02]  /*9d20*/  LDS.128 R12, [R42+0x20400] ;  /* 0x020400002a0c7984 */ /* 0x004e240000000c00 */
[----:B0-----:R-:W-:-:S02]  /*9d30*/  HADD2.F32 R3, -RZ, R13.H0_H0 ;  /* 0x2000000dff037230 */ /* 0x001fc40000004100 */
[----:B------:R-:W-:Y:S02]  /*9d40*/  HADD2.F32 R13, -RZ, R13.H1_H1 ;  /* 0x3000000dff0d7230 */ /* 0x000fe40000004100 */
[----:B------:R-:W-:Y:S02]  /*9d50*/  HADD2.F32 R0, -RZ, R12.H0_H0 ;  /* 0x2000000cff007230 */ /* 0x000fe40000004100 */
[C---:B------:R-:W-:Y:S01]  /*9d60*/  FFMA.FTZ R30, R3.reuse, R10, -R30 ;  /* 0x0000000a031e7223 */ /* 0x040fe2000001081e */
[----:B------:R-:W-:Y:S02]  /*9d70*/  HADD2.F32 R10, -RZ, R29.H0_H0 ;  /* 0x2000001dff0a7230 */ /* 0x000fe40000004100 */
[----:B------:R-:W-:Y:S01]  /*9d80*/  FFMA.FTZ R32, R3, R20, R32 ;  /* 0x0000001403207223 */ /* 0x000fe20000010020 */
[----:B------:R-:W-:Y:S02]  /*9d90*/  HADD2.F32 R3, -RZ, R38.H0_H0 ;  /* 0x20000026ff037230 */ /* 0x000fe40000004100 */
[----:B------:R-:W-:-:S02]  /*9da0*/  HADD2.F32 R4, -RZ, R14.H0_H0 ;  /* 0x2000000eff047230 */ /* 0x000fc40000004100 */
[-C--:B------:R-:W-:Y:S01]  /*9db0*/  FMUL.FTZ R20, R25, R10.reuse ;  /* 0x0000000a19147220 */ /* 0x080fe20000410000 */
[C---:B------:R-:W-:Y:S01]  /*9dc0*/  FMUL.FTZ R25, R6.reuse, R7 ;  /* 0x0000000706197220 */ /* 0x040fe20000410000 */
[-C--:B------:R-:W-:Y:S01]  /*9dd0*/  FMUL.FTZ R6, R6, R3.reuse ;  /* 0x0000000306067220 */ /* 0x080fe20000410000 */
[C---:B------:R-:W-:Y:S01]  /*9de0*/  FFMA.FTZ R29, R13.reuse, R10, -R34 ;  /* 0x0000000a0d1d7223 */ /* 0x040fe20000010822 */
[----:B------:R-:W-:Y:S01]  /*9df0*/  FFMA.FTZ R13, R13, R28, R20 ;  /* 0x0000001c0d0d7223 */ /* 0x000fe20000010014 */
[C---:B------:R-:W-:Y:S01]  /*9e00*/  FFMA.FTZ R25, R0.reuse, R3, -R25 ;  /* 0x0000000300197223 */ /* 0x040fe20000010819 */
[--C-:B------:R-:W-:Y:S02]  /*9e10*/  HADD2.F32 R3, -RZ, R31.reuse.H0_H0 ;  /* 0x2000001fff037230 */ /* 0x100fe40000004100 */
[----:B------:R-:W-:Y:S01]  /*9e20*/  FFMA.FTZ R10, R0, R7, R6 ;  /* 0x00000007000a7223 */ /* 0x000fe20000010006 */
[----:B------:R-:W-:Y:S02]  /*9e30*/  HADD2.F32 R0, -RZ, R31.H1_H1 ;  /* 0x3000001fff007230 */ /* 0x000fe40000004100 */
[----:B------:R-:W-:Y:S01]  /*9e40*/  FMUL.FTZ R7, R8, R11 ;  /* 0x0000000b08077220 */ /* 0x000fe20000410000 */
[----:B------:R-:W-:-:S02]  /*9e50*/  HADD2.F32 R5, -RZ, R15.H0_H0 ;  /* 0x2000000fff057230 */ /* 0x000fc40000004100 */
[-C--:B------:R-:W-:Y:S01]  /*9e60*/  FMUL.FTZ R31, R8, R3.reuse ;  /* 0x00000003081f7220 */ /* 0x080fe20000410000 */
[C---:B------:R-:W-:Y:S01]  /*9e70*/  FMUL.FTZ R28, R9.reuse, R36 ;  /* 0x00000024091c7220 */ /* 0x040fe20000410000 */
[----:B------:R-:W-:Y:S02]  /*9e80*/  HADD2.F32 R8, -RZ, R33.H0_H0 ;  /* 0x20000021ff087230 */ /* 0x000fe40000004100 */
[-C--:B------:R-:W-:Y:S01]  /*9e90*/  FMUL.FTZ R9, R9, R0.reuse ;  /* 0x0000000009097220 */ /* 0x080fe20000410000 */
[----:B------:R-:W-:Y:S02]  /*9ea0*/  HADD2.F32 R6, -RZ, R39.H0_H0 ;  /* 0x20000027ff067230 */ /* 0x000fe40000004100 */
[C---:B------:R-:W-:Y:S01]  /*9eb0*/  FFMA.FTZ R20, R4.reuse, R3, -R7 ;  /* 0x0000000304147223 */ /* 0x040fe20000010807 */
[----:B------:R-:W-:Y:S02]  /*9ec0*/  HADD2.F32 R15, -RZ, R15.H1_H1 ;  /* 0x3000000fff0f7230 */ /* 0x000fe40000004100 */
[----:B------:R-:W-:Y:S01]  /*9ed0*/  FFMA.FTZ R31, R4, R11, R31 ;  /* 0x0000000b041f7223 */ /* 0x000fe2000001001f */
[C---:B------:R-:W-:Y:S01]  /*9ee0*/  FFMA.FTZ R28, R5.reuse, R0, -R28 ;  /* 0x00000000051c7223 */ /* 0x040fe2000001081c */
[----:B------:R-:W-:Y:S01]  /*9ef0*/  FFMA.FTZ R36, R5, R36, R9 ;  /* 0x0000002405247223 */ /* 0x000fe20000010009 */
[----:B------:R-:W-:-:S02]  /*9f00*/  HADD2.F32 R7, -RZ, R37.H0_H0 ;  /* 0x20000025ff077230 */ /* 0x000fc40000004100 */
[C---:B------:R-:W-:Y:S01]  /*9f10*/  FMUL.FTZ R4, R27.reuse, R8 ;  /* 0x000000081b047220 */ /* 0x040fe20000410000 */
[-C--:B------:R-:W-:Y:S01]  /*9f20*/  FMUL.FTZ R0, R27, R6.reuse ;  /* 0x000000061b007220 */ /* 0x080fe20000410000 */
[----:B------:R-:W-:Y:S02]  /*9f30*/  HADD2.F32 R3, -RZ, R41.H0_H0 ;  /* 0x20000029ff037230 */ /* 0x000fe40000004100 */
[----:B------:R-:W-:Y:S02]  /*9f40*/  HADD2.F32 R9, -RZ, R35.H0_H0 ;  /* 0x20000023ff097230 */ /* 0x000fe40000004100 */
[C---:B------:R-:W-:Y:S01]  /*9f50*/  FFMA.FTZ R27, R15.reuse, R6, -R4 ;  /* 0x000000060f1b7223 */ /* 0x040fe20000010804 */
[----:B------:R-:W-:Y:S02]  /*9f60*/  HADD2.F32 R5, -RZ, R40.H0_H0 ;  /* 0x20000028ff057230 */ /* 0x000fe40000004100 */
[----:B------:R-:W-:Y:S01]  /*9f70*/  FFMA.FTZ R33, R15, R8, R0 ;  /* 0x000000080f217223 */ /* 0x000fe20000010000 */
[----:B------:R-:W-:-:S02]  /*9f80*/  HADD2.F32 R12, -RZ, R12.H1_H1 ;  /* 0x3000000cff0c7230 */ /* 0x000fc40000004100 */
[C---:B------:R-:W-:Y:S01]  /*9f90*/  FMUL.FTZ R11, R24.reuse, R7 ;  /* 0x00000007180b7220 */ /* 0x040fe20000410000 */
[----:B------:R-:W-:Y:S02]  /*9fa0*/  HADD2.F32 R14, -RZ, R14.H1_H1 ;  /* 0x3000000eff0e7230 */ /* 0x000fe40000004100 */
        /* <DEDUP_REMOVED lines=17> */
.L_x_7932:
[----:B------:R-:W-:Y:S05]  /*a0c0*/  BSYNC B0 ;  /* 0x0000000000007941 */ /* 0x000fea0003800000 */
.L_x_7918:
[----:B------:R-:W-:Y:S01]  /*a0d0*/  @!PT LDS RZ, [RZ] ;  /* 0x00000000fffff984 */ /* 0x000fe20000000800 */
[----:B------:R-:W-:Y:S01]  /*a0e0*/  @!PT LDS RZ, [RZ] ;  /* 0x00000000fffff984 */ /* 0x000fe20000000800 */
[----:B------:R-:W-:Y:S01]  /*a0f0*/  @!PT LDS RZ, [RZ] ;  /* 0x00000000fffff984 */ /* 0x000fe20000000800 */
[----:B------:R-:W-:Y:S01]  /*a100*/  @!PT LDS RZ, [RZ] ;  /* 0x00000000fffff984 */ /* 0x000fe20000000800 */
[----:B------:R4:W-:Y:S06]  /*a110*/  MEMBAR.ALL.CTA ;  /* 0x0000000000007992 */ /* 0x0009ec0000008000 */
[----:B----4-:R-:W4:Y:S01]  /*a120*/  FENCE.VIEW.ASYNC.S ;  /* 0x00000000000073c6 */ /* 0x010f220000000000 */
[----:B------:R-:W-:Y:S05]  /*a130*/  WARPSYNC.ALL ;  /* 0x0000000000007948 */ /* 0x000fea0003800000 */
[----:B----4-:R-:W-:Y:S06]  /*a140*/  BAR.SYNC.DEFER_BLOCKING 0xd, 0x80 ;  /* 0x0342000000007b1d */ /* 0x010fec0000010000 */
.L_x_7915:
[----:B--2---:R-:W-:-:S05]  /*a150*/  IMAD.U32 R0, RZ, RZ, UR37 ;  /* 0x00000025ff007e24 */ /* 0x004fca000f8e00ff */
[----:B------:R-:W-:-:S13]  /*a160*/  ISETP.NE.AND P0, PT, R0, 0x3, PT ;  /* 0x000000030000780c */ /* 0x000fda0003f05270 */
[----:B------:R-:W-:Y:S05]  /*a170*/  @!P0 BRA `(.L_x_7945) ;  /* 0x0000000000048947 */ /* 0x000fea0003800000 */
[----:B------:R-:W-:Y:S01]  /*a180*/  BPT.TRAP 0x1 ;  /* 0x000000040000795c */ /* 0x000fe20000300000 */
.L_x_7945:
[----:B---3--:R-:W-:Y:S01]  /*a190*/  IMAD R21, R18, 0x8, R2 ;  /* 0x0000000812157824 */ /* 0x008fe200078e0202 */
[----:B------:R-:W-:-:S04]  /*a1a0*/  SHF.L.U32 R58, R22, 0x1f, RZ ;  /* 0x0000001f163a7819 */ /* 0x000fc800000006ff */
[----:B------:R2:W3:Y:S01]  /*a1b0*/  SYNCS.PHASECHK.TRANS64.TRYWAIT P2, [R21+URZ+0x28c30], R58 ;  /* 0x028c303a150075a7 */ /* 0x0004e2000804017f */
[----:B------:R-:W-:Y:S05]  /*a1c0*/  @!P0 BRA `(.L_x_7946) ;  /* 0x0000000000048947 */ /* 0x000fea0003800000 */
[----:B------:R-:W-:Y:S01]  /*a1d0*/  BPT.TRAP 0x1 ;  /* 0x000000040000795c */ /* 0x000fe20000300000 */
.L_x_7946:
[----:B01----:R-:W0:Y:S01]  /*a1e0*/  S2R R3, SR_TID.X ;  /* 0x0000000000037919 */ /* 0x003e220000002100 */
[----:B------:R-:W-:-:S05]  /*a1f0*/  VIADD R0, R2, 0x22400 ;  /* 0x0002240002007836 */ /* 0x000fca0000000000 */
[----:B------:R-:W-:-:S04]  /*a200*/  SHF.R.U32.HI R0, RZ, 0x4, R0 ;  /* 0x00000004ff007819 */ /* 0x000fc80000011600 */
[----:B------:R-:W-:Y:S02]  /*a210*/  LOP3.LUT R0, R0, 0x3fff, RZ, 0xc0, !PT ;  /* 0x00003fff00007812 */ /* 0x000fe400078ec0ff */
[----:B0-----:R-:W-:-:S04]  /*a220*/  LOP3.LUT R3, R3, 0x7f, RZ, 0xc0, !PT ;  /* 0x0000007f03037812 */ /* 0x001fc800078ec0ff */
[----:B------:R-:W-:Y:S01]  /*a230*/  ISETP.NE.AND P1, PT, R3, RZ, PT ;  /* 0x000000ff0300720c */ /* 0x000fe20003f25270 */
[----:B---3--:R-:W-:-:S12]  /*a240*/  @P2 BRA `(.L_x_7947) ;  /* 0x0000000000082947 */ /* 0x008fd80003800000 */
[----:B------:R-:W0:Y:S02]  /*a250*/  SYNCS.PHASECHK.TRANS64.TRYWAIT P2, [R21+URZ+0x28c30], R58 ;  /* 0x028c303a150075a7 */ /* 0x000e24000804017f */
[----:B0-----:R-:W-:Y:S05]  /*a260*/  @!P2 BRA `(.L_x_7948) ;  /* 0x0000015400b8a947 */ /* 0x001fea0003800000 */
.L_x_7947:
[----:B------:R-:W-:Y:S05]  /*a270*/  WARPSYNC.ALL ;  /* 0x0000000000007948 */ /* 0x000fea0003800000 */
[----:B------:R-:W-:Y:S01]  /*a280*/  LOP3.LUT R13, R0, 0x10000, RZ, 0xfc, !PT ;  /* 0x00010000000d7812 */ /* 0x000fe200078efcff */
[----:B------:R-:W-:Y:S01]  /*a290*/  VIADD R0, R2, 0x20400 ;  /* 0x0002040002007836 */ /* 0x000fe20000000000 */
[----:B------:R-:W-:-:S03]  /*a2a0*/  WARPGROUP.ARRIVE ;  /* 0x00000000000079c5 */ /* 0x000fc60000000000 */
[----:B------:R-:W-:Y:S01]  /*a2b0*/  IMAD R6, R18, 0x200, R13 ;  /* 0x0000020012067824 */ /* 0x000fe200078e020d */
[----:B------:R-:W1:Y:S01]  /*a2c0*/  LDC R3, c[0x0][0x448] ;  /* 0x00011200ff037b82 */ /* 0x000e620000000800 */
[----:B------:R-:W-:Y:S01]  /*a2d0*/  IMAD.MOV.U32 R7, RZ, RZ, 0x40000040 ;  /* 0x40000040ff077424 */ /* 0x000fe200078e00ff */
        /* <DEDUP_REMOVED lines=14> */
[----:B------:R-:W-:Y:S01]  /*a3c0*/  LOP3.LUT R19, R19, 0xf7ffffff, RZ, 0xc0, !PT ;  /* 0xf7ffffff13137812 */ /* 0x000fe200078ec0ff */
[----:B------:R-:W-:-:S02]  /*a3d0*/  IMAD.MOV.U32 R7, RZ, RZ, 0x40000040 ;  /* 0x40000040ff077424 */ /* 0x000fc400078e00ff */
[----:B------:R-:W-:Y:S01]  /*a3e0*/  IMAD.IADD R0, R203, 0x1, R194 ;  /* 0x00000001cb007824 */ /* 0x000fe200078e02c2 */
[----:B-1----:R-:W-:-:S07]  /*a3f0*/  ISETP.NE.AND P6, PT, R3, 0x1, PT ;  /* 0x000000010300780c */ /* 0x002fce0003fc5270 */
[----:B------:R-:W-:Y:S01]  /*a400*/  HGMMA.64x64x16.F32 R24, gdesc[UR4], RZ, !UPT, gsb0 ;  /* 0x00e00000041879f0 */ /* 0x000fe2000c0008ff */
[----:B------:R-:W-:Y:S01]  /*a410*/  R2UR UR6, R8 ;  /* 0x00000000080672ca */ /* 0x000fe200000e0000 */
[----:B------:R-:W-:Y:S01]  /*a420*/  VIADD R8, R4, 0x4 ;  /* 0x0000000404087836 */ /* 0x000fe20000000000 */
[----:B------:R-:W-:Y:S01]  /*a430*/  R2UR UR7, R9 ;  /* 0x00000000090772ca */ /* 0x000fe200000e0000 */
[----:B------:R-:W-:Y:S01]  /*a440*/  IMAD.MOV.U32 R9, RZ, RZ, 0x40000040 ;  /* 0x40000040ff097424 */ /* 0x000fe200078e00ff */
[----:B------:R-:W-:Y:S02]  /*a450*/  R2UR UR4, R10 ;  /* 0x000000000a0472ca */ /* 0x000fe400000e0000 */
[----:B------:R-:W-:Y:S01]  /*a460*/  R2UR UR5, R11 ;  /* 0x000000000b0572ca */ /* 0x000fe200000e0000 */
[----:B------:R-:W1:Y:S01]  /*a470*/  @P6 LDC R3, c[0x0][0x44c] ;  /* 0x00011300ff036b82 */ /* 0x000e620000000800 */
[----:B------:R-:W-:-:S07]  /*a480*/  @P6 LOP3.LUT R19, R19, 0x8000000, RZ, 0xfc, !PT ;  /* 0x0800000013136812 */ /* 0x000fce00078efcff */
[----:B------:R-:W3:Y:S01]  /*a490*/  @P6 LDC R12, c[0x0][0x450] ;  /* 0x00011400ff0c6b82 */ /* 0x000ee20000000800 */
[----:B-1----:R-:W-:Y:S01]  /*a4a0*/  @P6 IMAD.HI.U32 R3, R0, R3, RZ ;  /* 0x0000000300036227 */ /* 0x002fe200078e00ff */
[----:B------:R-:W-:Y:S02]  /*a4b0*/  WARPGROUP.DEPBAR.LE gsb0, 0x0 ;  /* 0x00008000000079c5 */ /* 0x000fe40000010000 */
[----:B------:R-:W-:-:S06]  /*a4c0*/  WARPGROUP.ARRIVE ;  /* 0x00000000000079c5 */ /* 0x000fcc0000000000 */
        /* <DEDUP_REMOVED lines=11> */
[----:B------:R-:W-:Y:S01]  /*a580*/  R2UR UR6, R14 ;  /* 0x000000000e0672ca */ /* 0x000fe200000e0000 */
[----:B------:R-:W-:Y:S01]  /*a590*/  IMAD.MOV.U32 R14, RZ, RZ, R0 ;  /* 0x000000ffff0e7224 */ /* 0x000fe200078e0000 */
[----:B------:R-:W-:Y:S02]  /*a5a0*/  R2UR UR7, R15 ;  /* 0x000000000f0772ca */ /* 0x000fe400000e0000 */
[----:B------:R-:W-:Y:S02]  /*a5b0*/  R2UR UR4, R6 ;  /* 0x00000000060472ca */ /* 0x000fe400000e0000 */
[----:B------:R-:W-:Y:S02]  /*a5c0*/  R2UR UR5, R7 ;  /* 0x00000000070572ca */ /* 0x000fe400000e0000 */
[----:B---3--:R-:W-:Y:S01]  /*a5d0*/  @P6 SHF.R.U32.HI R14, RZ, R12, R3 ;  /* 0x0000000cff0e6219 */ /* 0x008fe20000011603 */
[----:B------:R-:W-:-:S04]  /*a5e0*/  IMAD.MOV.U32 R3, RZ, RZ, -0x40 ;  /* 0xffffffc0ff037424 */ /* 0x000fc800078e00ff */
[----:B------:R-:W1:Y:S01]  /*a5f0*/  SHFL.IDX PT, R12, R14, 0x1, 0x1c1f ;  /* 0x003c1f000e0c7f89 */ /* 0x000e6200000e0000 */
[----:B------:R-:W-:-:S03]  /*a600*/  IMAD R0, R168, R3, 0x40 ;  /* 0x00000040a8007424 */ /* 0x000fc600078e0203 */
[----:B------:R-:W3:Y:S02]  /*a610*/  SHFL.IDX PT, R14, R14, RZ, 0x1c1f ;  /* 0x001c1fff0e0e7589 */ /* 0x000ee400000e0000 */
[----:B------:R-:W-:Y:S02]  /*a620*/  IADD3 R3, R195, 0x1, R0 ;  /* 0x00000001c3037810 */ /* 0x000fe40007ffe000 */
[----:B------:R-:W-:Y:S02]  /*a630*/  IADD3 R20, -R202, R0, R195 ;  /* 0x00000000ca147210 */ /* 0x000fe40007ffe1c3 */
[----:B------:R-:W-:Y:S01]  /*a640*/  IADD3 R67, -R193, R3, -R202 ;  /* 0x00000003c1437210 */ /* 0x000fe20007ffe9ca */
        /* <DEDUP_REMOVED lines=19> */
[----:B-1----:R-:W-:Y:S01]  /*a780*/  VIADDMNMX R26, R12, R67, R20, PT ;  /* 0x000000430c1a7246 */ /* 0x002fe20003800114 */
[----:B------:R-:W-:Y:S01]  /*a790*/  FMUL.FTZ R50, R50, UR4 ;  /* 0x0000000432327c20 */ /* 0x000fe20008410000 */
[----:B------:R-:W-:Y:S01]  /*a7a0*/  FMUL.FTZ R54, R54, UR4 ;  /* 0x0000000436367c20 */ /* 0x000fe20008410000 */
[----:B------:R-:W-:Y:S01]  /*a7b0*/  FMUL.FTZ R55, R55, UR4 ;  /* 0x0000000437377c20 */ /* 0x000fe20008410000 */
[----:B------:R-:W-:Y:S01]  /*a7c0*/  ISETP.GT.AND P2, PT, R26, RZ, PT ;  /* 0x000000ff1a00720c */ /* 0x000fe20003f44270 */
[----:B------:R-:W-:Y:S01]  /*a7d0*/  FMUL.FTZ R24, R24, UR4 ;  /* 0x0000000418187c20 */ /* 0x000fe20008410000 */
[C---:B------:R-:W-:Y:S01]  /*a7e0*/  ISETP.GT.AND P3, PT, R26.reuse, 0x1, PT ;  /* 0x000000011a00780c */ /* 0x040fe20003f64270 */
[----:B------:R-:W1:Y:S01]  /*a7f0*/  MUFU.TANH R30, R30 ;  /* 0x0000001e001e7308 */ /* 0x000e620000002400 */
[----:B------:R-:W-:Y:S01]  /*a800*/  ISETP.GT.AND P4, PT, R26, 0x8, PT ;  /* 0x000000081a00780c */ /* 0x000fe20003f84270 */
[----:B------:R-:W-:Y:S01]  /*a810*/  FMUL.FTZ R25, R25, UR4 ;  /* 0x0000000419197c20 */ /* 0x000fe20008410000 */
[----:B----4-:R-:W-:Y:S01]  /*a820*/  FSEL R0, R15, -INF , P2 ;  /* 0xff8000000f007808 */ /* 0x010fe20001000000 */
[----:B------:R-:W-:Y:S01]  /*a830*/  FMUL.FTZ R28, R28, UR4 ;  /* 0x000000041c1c7c20 */ /* 0x000fe20008410000 */
[----:B------:R-:W-:Y:S01]  /*a840*/  ISETP.GT.AND P2, PT, R26, 0x9, PT ;  /* 0x000000091a00780c */ /* 0x000fe20003f44270 */
        /* <DEDUP_REMOVED lines=13> */
[----:B------:R-:W-:-:S05]  /*a920*/  FMUL.FTZ R52, R52, UR4 ;  /* 0x0000000434347c20 */ /* 0x000fca0008410000 */
[----:B------:R-:W1:Y:S01]  /*a930*/  MUFU.TANH R35, R35 ;  /* 0x0000002300237308 */ /* 0x000e620000002400 */
[----:B----4-:R-:W-:Y:S02]  /*a940*/  FSEL R15, R31, -INF , P2 ;  /* 0xff8000001f0f7808 */ /* 0x010fe40001000000 */
[----:B------:R-:W-:-:S05]  /*a950*/  ISETP.GT.AND P2, PT, R26, 0x11, PT ;  /* 0x000000111a00780c */ /* 0x000fca0003f44270 */
[----:B------:R4:W-:Y:S08]  /*a960*/  MUFU.TANH R57, R39 ;  /* 0x0000002700397308 */ /* 0x0009f00000002400 */
[----:B------:R-:W2:Y:S01]  /*a970*/  MUFU.TANH R38, R38 ;  /* 0x0000002600267308 */ /* 0x000ea20000002400 */
[----:B----4-:R-:W-:Y:S02]  /*a980*/  FSEL R39, R27, -INF , P3 ;  /* 0xff8000001b277808 */ /* 0x010fe40001800000 */
[----:B------:R-:W-:-:S02]  /*a990*/  ISETP.GT.AND P3, PT, R26, 0x10, PT ;  /* 0x000000101a00780c */ /* 0x000fc40003f64270 */
[----:B------:R-:W-:Y:S02]  /*a9a0*/  FMNMX.FTZ R12, R0, R39, !PT ;  /* 0x00000027000c7209 */ /* 0x000fe40007810000 */
[----:B0-----:R-:W-:Y:S01]  /*a9b0*/  FSEL R27, R34, -INF , P3 ;  /* 0xff800000221b7808 */ /* 0x001fe20001800000 */
[----:B------:R-:W-:Y:S01]  /*a9c0*/  MUFU.TANH R42, R42 ;  /* 0x0000002a002a7308 */ /* 0x000fe20000002400 */
[----:B------:R-:W-:Y:S02]  /*a9d0*/  FMNMX.FTZ R12, R3, R12, !PT ;  /* 0x0000000c030c7209 */ /* 0x000fe40007810000 */
[C---:B------:R-:W-:Y:S02]  /*a9e0*/  ISETP.GT.AND P3, PT, R26.reuse, 0x18, PT ;  /* 0x000000181a00780c */ /* 0x040fe40003f64270 */
[----:B------:R-:W-:Y:S02]  /*a9f0*/  FMNMX.FTZ R12, R15, R12, !PT ;  /* 0x0000000c0f0c7209 */ /* 0x000fe40007810000 */
[----:B-1----:R-:W-:Y:S01]  /*aa00*/  FSEL R31, R35, -INF , P2 ;  /* 0xff800000231f7808 */ /* 0x002fe20001000000 */
[----:B------:R0:W1:Y:S01]  /*aa10*/  MUFU.TANH R59, R43 ;  /* 0x0000002b003b7308 */ /* 0x0000620000002400 */
[----:B------:R-:W-:Y:S01]  /*aa20*/  FMNMX.FTZ R30, R27, R12, !PT ;  /* 0x0000000c1b1e7209 */ /* 0x000fe20007810000 */
[----:B------:R-:W-:Y:S01]  /*aa30*/  FMUL.FTZ R12, R51, UR4 ;  /* 0x00000004330c7c20 */ /* 0x000fe20008410000 */
[----:B------:R-:W-:-:S02]  /*aa40*/  ISETP.GT.AND P2, PT, R26, 0x19, PT ;  /* 0x000000191a00780c */ /* 0x000fc40003f44270 */
[----:B--2---:R-:W-:Y:S02]  /*aa50*/  FSEL R35, R38, -INF , P3 ;  /* 0xff80000026237808 */ /* 0x004fe40001800000 */
[----:B------:R-:W-:Y:S01]  /*aa60*/  FMNMX.FTZ R30, R31, R30, !PT ;  /* 0x0000001e1f1e7209 */ /* 0x000fe20007810000 */
[----:B------:R-:W2:Y:S01]  /*aa70*/  MUFU.TANH R46, R46 ;  /* 0x0000002e002e7308 */ /* 0x000ea20000002400 */
[C---:B------:R-:W-:Y:S02]  /*aa80*/  ISETP.GT.AND P3, PT, R26.reuse, 0x20, PT ;  /* 0x000000201a00780c */ /* 0x040fe40003f64270 */
[----:B0-----:R-:W-:Y:S02]  /*aa90*/  FSEL R43, R57, -INF , P2 ;  /* 0xff800000392b7808 */ /* 0x001fe40001000000 */
[----:B------:R-:W-:Y:S02]  /*aaa0*/  FMNMX.FTZ R30, R35, R30, !PT ;  /* 0x0000001e231e7209 */ /* 0x000fe40007810000 */
[----:B------:R-:W-:Y:S01]  /*aab0*/  ISETP.GT.AND P2, PT, R26, 0x21, PT ;  /* 0x000000211a00780c */ /* 0x000fe20003f44270 */
[----:B------:R0:W4:Y:S01]  /*aac0*/  MUFU.TANH R63, R47 ;  /* 0x0000002f003f7308 */ /* 0x0001220000002400 */
[----:B------:R-:W-:-:S02]  /*aad0*/  FMNMX.FTZ R30, R43, R30, !PT ;  /* 0x0000001e2b1e7209 */ /* 0x000fc40007810000 */
[----:B-1----:R-:W-:Y:S02]  /*aae0*/  FSEL R51, R59, -INF , P2 ;  /* 0xff8000003b337808 */ /* 0x002fe40001000000 */
[----:B------:R-:W-:-:S03]  /*aaf0*/  ISETP.GT.AND P2, PT, R26, 0x29, PT ;  /* 0x000000291a00780c */ /* 0x000fc60003f44270 */
[----:B------:R-:W1:Y:S01]  /*ab00*/  MUFU.TANH R50, R50 ;  /* 0x0000003200327308 */ /* 0x000e620000002400 */
[----:B0-----:R-:W-:Y:S02]  /*ab10*/  FSEL R47, R42, -INF , P3 ;  /* 0xff8000002a2f7808 */ /* 0x001fe40001800000 */
[----:B------:R-:W-:Y:S02]  /*ab20*/  ISETP.GT.AND P3, PT, R26, 0x28, PT ;  /* 0x000000281a00780c */ /* 0x000fe40003f64270 */
[----:B------:R-:W-:Y:S02]  /*ab30*/  FMNMX.FTZ R30, R47, R30, !PT ;  /* 0x0000001e2f1e7209 */ /* 0x000fe40007810000 */
[----:B--2---:R-:W-:Y:S01]  /*ab40*/  FSEL R57, R46, -INF , P3 ;  /* 0xff8000002e397808 */ /* 0x004fe20001800000 */
[----:B------:R-:W0:Y:S01]  /*ab50*/  MUFU.TANH R12, R12 ;  /* 0x0000000c000c7308 */ /* 0x000e220000002400 */
[----:B------:R-:W-:Y:S02]  /*ab60*/  FMNMX.FTZ R30, R51, R30, !PT ;  /* 0x0000001e331e7209 */ /* 0x000fe40007810000 */
[----:B------:R-:W-:-:S02]  /*ab70*/  ISETP.GT.AND P3, PT, R26, 0x30, PT ;  /* 0x000000301a00780c */ /* 0x000fc40003f64270 */
[----:B----4-:R-:W-:Y:S02]  /*ab80*/  FSEL R63, R63, -INF , P2 ;  /* 0xff8000003f3f7808 */ /* 0x010fe40001000000 */
[----:B------:R-:W-:Y:S01]  /*ab90*/  FMNMX.FTZ R30, R57, R30, !PT ;  /* 0x0000001e391e7209 */ /* 0x000fe20007810000 */
[----:B------:R-:W2:Y:S01]  /*aba0*/  MUFU.TANH R54, R54 ;  /* 0x0000003600367308 */ /* 0x000ea20000002400 */
[----:B------:R-:W-:Y:S02]  /*abb0*/  ISETP.GT.AND P2, PT, R26, 0x31, PT ;  /* 0x000000311a00780c */ /* 0x000fe40003f44270 */
[----:B-1----:R-:W-:Y:S02]  /*abc0*/  FSEL R61, R50, -INF , P3 ;  /* 0xff800000323d7808 */ /* 0x002fe40001800000 */
[----:B------:R-:W-:Y:S02]  /*abd0*/  FMNMX.FTZ R30, R63, R30, !PT ;  /* 0x0000001e3f1e7209 */ /* 0x000fe40007810000 */
[----:B------:R-:W-:Y:S01]  /*abe0*/  ISETP.GT.AND P3, PT, R26, 0x38, PT ;  /* 0x000000381a00780c */ /* 0x000fe20003f64270 */
[----:B------:R-:W1:Y:S01]  /*abf0*/  MUFU.TANH R55, R55 ;  /* 0x0000003700377308 */ /* 0x000e620000002400 */
[----:B0-----:R-:W-:Y:S01]  /*ac00*/  FSEL R59, R12, -INF , P2 ;  /* 0xff8000000c3b7808 */ /* 0x001fe20001000000 */
[----:B------:R-:W-:Y:S01]  /*ac10*/  FMUL.FTZ R12, R49, UR4 ;  /* 0x00000004310c7c20 */ /* 0x000fe20008410000 */
[----:B------:R-:W-:-:S02]  /*ac20*/  FMNMX.FTZ R30, R61, R30, !PT ;  /* 0x0000001e3d1e7209 */ /* 0x000fc40007810000 */
[----:B------:R-:W-:Y:S02]  /*ac30*/  ISETP.GT.AND P2, PT, R26, 0x39, PT ;  /* 0x000000391a00780c */ /* 0x000fe40003f44270 */
[----:B------:R-:W-:Y:S01]  /*ac40*/  FMNMX.FTZ R30, R59, R30, !PT ;  /* 0x0000001e3b1e7209 */ /* 0x000fe20007810000 */
[----:B------:R0:W-:Y:S01]  /*ac50*/  MUFU.TANH R34, R24 ;  /* 0x0000001800227308 */ /* 0x0001e20000002400 */
[----:B--2---:R-:W-:-:S04]  /*ac60*/  FSEL R65, R54, -INF , P3 ;  /* 0xff80000036417808 */ /* 0x004fc80001800000 */
[----:B------:R-:W-:-:S03]  /*ac70*/  FMNMX.FTZ R30, R65, R30, !PT ;  /* 0x0000001e411e7209 */ /* 0x000fc60007810000 */
[----:B------:R3:W2:Y:S01]  /*ac80*/  MUFU.TANH R38, R25 ;  /* 0x0000001900267308 */ /* 0x0006a20000002400 */
[----:B-1----:R-:W-:Y:S01]  /*ac90*/  FSEL R55, R55, -INF , P2 ;  /* 0xff80000037377808 */ /* 0x002fe20001000000 */
[----:B0-----:R-:W-:Y:S01]  /*aca0*/  FMUL.FTZ R24, R53, UR4 ;  /* 0x0000000435187c20 */ /* 0x001fe20008410000 */
[----:B------:R-:W-:Y:S02]  /*acb0*/  ULDC UR4, c[0x0][0x988] ;  /* 0x0002620000047ab9 */ /* 0x000fe40000000800 */
[----:B------:R-:W-:-:S03]  /*acc0*/  FMNMX.FTZ R30, R55, R30, !PT ;  /* 0x0000001e371e7209 */ /* 0x000fc60007810000 */
[----:B------:R-:W0:Y:S01]  /*acd0*/  MUFU.TANH R28, R28 ;  /* 0x0000001c001c7308 */ /* 0x000e220000002400 */
[----:B---3--:R-:W-:Y:S01]  /*ace0*/  VIADDMNMX R25, R14, R67, R20, PT ;  /* 0x000000430e197246 */ /* 0x008fe20003800114 */
[----:B------:R-:W1:Y:S03]  /*acf0*/  SHFL.BFLY PT, R69, R30, 0x2, 0x1f ;  /* 0x0c401f001e457f89 */ /* 0x000e6600000e0000 */
[C---:B------:R-:W-:Y:S02]  /*ad00*/  ISETP.GT.AND P2, PT, R25.reuse, RZ, PT ;  /* 0x000000ff1900720c */ /* 0x040fe40003f44270 */
[C---:B------:R-:W-:Y:S01]  /*ad10*/  ISETP.GT.AND P3, PT, R25.reuse, 0x1, PT ;  /* 0x000000011900780c */ /* 0x040fe20003f64270 */
[----:B------:R-:W-:Y:S01]  /*ad20*/  MUFU.TANH R29, R29 ;  /* 0x0000001d001d7308 */ /* 0x000fe20000002400 */
[----:B------:R-:W-:Y:S02]  /*ad30*/  ISETP.GT.AND P4, PT, R25, 0x8, PT ;  /* 0x000000081900780c */ /* 0x000fe40003f84270 */
[----:B--2---:R-:W-:-:S02]  /*ad40*/  FSEL R67, R38, -INF , P3 ;  /* 0xff80000026437808 */ /* 0x004fc40001800000 */
[C---:B------:R-:W-:Y:S02]  /*ad50*/  ISETP.GT.AND P3, PT, R25.reuse, 0x10, PT ;  /* 0x000000101900780c */ /* 0x040fe40003f64270 */
[----:B------:R-:W-:Y:S01]  /*ad60*/  ISETP.GT.AND P5, PT, R25, 0x20, PT ;  /* 0x000000201900780c */ /* 0x000fe20003fa4270 */
[----:B------:R-:W2:Y:S08]  /*ad70*/  MUFU.TANH R32, R32 ;  /* 0x0000002000207308 */ /* 0x000eb00000002400 */
[----:B------:R0:W3:Y:S01]  /*ad80*/  MUFU.TANH R42, R33 ;  /* 0x00000021002a7308 */ /* 0x0000e20000002400 */
[----:B-1----:R-:W-:-:S02]  /*ad90*/  FMNMX.FTZ R69, R30, R69, !PT ;  /* 0x000000451e457209 */ /* 0x002fc40007810000 */
[----:B------:R-:W-:Y:S02]  /*ada0*/  FSEL R30, R34, -INF , P2 ;  /* 0xff800000221e7808 */ /* 0x000fe40001000000 */
[C---:B------:R-:W-:Y:S01]  /*adb0*/  ISETP.GT.AND P2, PT, R25.reuse, 0x9, PT ;  /* 0x000000091900780c */ /* 0x040fe20003f44270 */
[----:B------:R-:W1:Y:S02]  /*adc0*/  SHFL.BFLY PT, R26, R69, 0x1, 0x1f ;  /* 0x0c201f00451a7f89 */ /* 0x000e6400000e0000 */
[----:B------:R-:W4:Y:S01]  /*add0*/  MUFU.TANH R36, R36 ;  /* 0x0000002400247308 */ /* 0x000f220000002400 */
[----:B0-----:R-:W-:Y:S02]  /*ade0*/  FSEL R33, R28, -INF , P4 ;  /* 0xff8000001c217808 */ /* 0x001fe40002000000 */
[----:B------:R-:W-:Y:S02]  /*adf0*/  FMNMX.FTZ R14, R30, R67, !PT ;  /* 0x000000431e0e7209 */ /* 0x000fe40007810000 */
[----:B------:R-:W-:-:S03]  /*ae00*/  ISETP.GT.AND P4, PT, R25, 0x21, PT ;  /* 0x000000211900780c */ /* 0x000fc60003f84270 */
[----:B------:R2:W0:Y:S08]  /*ae10*/  MUFU.TANH R46, R37 ;  /* 0x00000025002e7308 */ /* 0x0004300000002400 */
[----:B------:R3:W-:Y:S01]  /*ae20*/  MUFU.TANH R73, R41 ;  /* 0x0000002900497308 */ /* 0x0007e20000002400 */
[----:B--2---:R-:W-:Y:S02]  /*ae30*/  FSEL R37, R32, -INF , P3 ;  /* 0xff80000020257808 */ /* 0x004fe40001800000 */
[----:B------:R-:W-:-:S02]  /*ae40*/  ISETP.GT.AND P3, PT, R25, 0x18, PT ;  /* 0x000000181900780c */ /* 0x000fc40003f64270 */
[----:B-1----:R-:W-:-:S03]  /*ae50*/  FMNMX.FTZ R20, R69, R26, !PT ;  /* 0x0000001a45147209 */ /* 0x002fc60007810000 */
[----:B------:R-:W1:Y:S01]  /*ae60*/  MUFU.TANH R40, R40 ;  /* 0x0000002800287308 */ /* 0x000e620000002400 */
[----:B---3--:R-:W-:Y:S02]  /*ae70*/  FSEL R41, R29, -INF , P2 ;  /* 0xff8000001d297808 */ /* 0x008fe40001000000 */
[----:B------:R-:W-:Y:S01]  /*ae80*/  FMNMX.FTZ R26, R33, R14, !PT ;  /* 0x0000000e211a7209 */ /* 0x000fe20007810000 */
[----:B------:R-:W-:Y:S01]  /*ae90*/  IMAD.U32 R14, RZ, RZ, UR4 ;  /* 0x00000004ff0e7e24 */ /* 0x000fe2000f8e00ff */
[----:B------:R-:W-:Y:S02]  /*aea0*/  ISETP.GT.AND P2, PT, R25, 0x11, PT ;  /* 0x000000111900780c */ /* 0x000fe40003f44270 */
[----:B------:R-:W-:Y:S01]  /*aeb0*/  FMNMX.FTZ R26, R41, R26, !PT ;  /* 0x0000001a291a7209 */ /* 0x000fe20007810000 */
[----:B------:R-:W2:Y:S01]  /*aec0*/  MUFU.TANH R44, R44 ;  /* 0x0000002c002c7308 */ /* 0x000ea20000002400 */
[----:B------:R-:W-:Y:S02]  /*aed0*/  FSEL R53, R42, -INF , P2 ;  /* 0xff8000002a357808 */ /* 0x000fe40001000000 */
[----:B------:R-:W-:-:S02]  /*aee0*/  FMNMX.FTZ R26, R37, R26, !PT ;  /* 0x0000001a251a7209 */ /* 0x000fc40007810000 */
[----:B------:R-:W-:Y:S02]  /*aef0*/  ISETP.GT.AND P2, PT, R25, 0x19, PT ;  /* 0x000000191900780c */ /* 0x000fe40003f44270 */
[----:B----4-:R-:W-:Y:S01]  /*af00*/  FSEL R49, R36, -INF , P3 ;  /* 0xff80000024317808 */ /* 0x010fe20001800000 */
[----:B------:R-:W3:Y:S01]  /*af10*/  MUFU.TANH R45, R45 ;  /* 0x0000002d002d7308 */ /* 0x000ee20000002400 */
[----:B------:R-:W-:Y:S02]  /*af20*/  FMNMX.FTZ R26, R53, R26, !PT ;  /* 0x0000001a351a7209 */ /* 0x000fe40007810000 */
[----:B0-----:R-:W-:Y:S02]  /*af30*/  FSEL R69, R46, -INF , P2 ;  /* 0xff8000002e457808 */ /* 0x001fe40001000000 */
[----:B------:R-:W-:Y:S02]  /*af40*/  FMNMX.FTZ R26, R49, R26, !PT ;  /* 0x0000001a311a7209 */ /* 0x000fe40007810000 */
[----:B-1----:R-:W-:Y:S01]  /*af50*/  FSEL R71, R40, -INF , P5 ;  /* 0xff80000028477808 */ /* 0x002fe20002800000 */
[----:B------:R-:W0:Y:S01]  /*af60*/  MUFU.TANH R48, R48 ;  /* 0x0000003000307308 */ /* 0x000e220000002400 */
[----:B------:R-:W-:-:S02]  /*af70*/  FMNMX.FTZ R26, R69, R26, !PT ;  /* 0x0000001a451a7209 */ /* 0x000fc40007810000 */
[----:B------:R-:W-:Y:S02]  /*af80*/  ISETP.GT.AND P3, PT, R25, 0x28, PT ;  /* 0x000000281900780c */ /* 0x000fe40003f64270 */
[----:B------:R-:W-:Y:S02]  /*af90*/  FSEL R73, R73, -INF , P4 ;  /* 0xff80000049497808 */ /* 0x000fe40002000000 */
[----:B------:R-:W-:Y:S01]  /*afa0*/  FMNMX.FTZ R26, R71, R26, !PT ;  /* 0x0000001a471a7209 */ /* 0x000fe20007810000 */
[----:B------:R1:W4:Y:S01]  /*afb0*/  MUFU.TANH R28, R12 ;  /* 0x0000000c001c7308 */ /* 0x0003220000002400 */
[----:B------:R-:W-:Y:S02]  /*afc0*/  ISETP.GT.AND P2, PT, R25, 0x29, PT ;  /* 0x000000291900780c */ /* 0x000fe40003f44270 */
[----:B--2---:R-:W-:Y:S02]  /*afd0*/  FSEL R75, R44, -INF , P3 ;  /* 0xff8000002c4b7808 */ /* 0x004fe40001800000 */
[----:B------:R-:W-:-:S02]  /*afe0*/  FMNMX.FTZ R26, R73, R26, !PT ;  /* 0x0000001a491a7209 */ /* 0x000fc40007810000 */
[----:B------:R-:W-:Y:S01]  /*aff0*/  ISETP.GT.AND P5, PT, R25, 0x30, PT ;  /* 0x000000301900780c */ /* 0x000fe20003fa4270 */
[----:B------:R-:W2:Y:S01]  /*b000*/  MUFU.TANH R52, R52 ;  /* 0x0000003400347308 */ /* 0x000ea20000002400 */
[----:B---3--:R-:W-:Y:S01]  /*b010*/  FSEL R77, R45, -INF , P2 ;  /* 0xff8000002d4d7808 */ /* 0x008fe20001000000 */
[----:B-1----:R-:W-:Y:S01]  /*b020*/  FMUL.FTZ R12, R20, R14 ;  /* 0x0000000e140c7220 */ /* 0x002fe20000410000 */
[----:B------:R-:W-:Y:S02]  /*b030*/  FMNMX.FTZ R26, R75, R26, !PT ;  /* 0x0000001a4b1a7209 */ /* 0x000fe40007810000 */
[----:B------:R-:W-:Y:S02]  /*b040*/  ISETP.GT.AND P2, PT, R25, 0x31, PT ;  /* 0x000000311900780c */ /* 0x000fe40003f44270 */
[----:B0-----:R-:W-:Y:S01]  /*b050*/  FSEL R79, R48, -INF , P5 ;  /* 0xff800000304f7808 */ /* 0x001fe20002800000 */
[----:B------:R-:W0:Y:S01]  /*b060*/  MUFU.TANH R24, R24 ;  /* 0x0000001800187308 */ /* 0x000e220000002400 */
[----:B------:R-:W-:-:S02]  /*b070*/  FMNMX.FTZ R26, R77, R26, !PT ;  /* 0x0000001a4d1a7209 */ /* 0x000fc40007810000 */
[----:B------:R-:W-:Y:S02]  /*b080*/  ISETP.GT.AND P3, PT, R25, 0x38, PT ;  /* 0x000000381900780c */ /* 0x000fe40003f64270 */
[----:B----4-:R-:W-:Y:S02]  /*b090*/  FSEL R45, R28, -INF , P2 ;  /* 0xff8000001c2d7808 */ /* 0x010fe40001000000 */
[----:B------:R-:W-:Y:S02]  /*b0a0*/  FMNMX.FTZ R26, R79, R26, !PT ;  /* 0x0000001a4f1a7209 */ /* 0x000fe40007810000 */
[----:B------:R-:W-:Y:S02]  /*b0b0*/  ISETP.GT.AND P2, PT, R25, 0x39, PT ;  /* 0x000000391900780c */ /* 0x000fe40003f44270 */
[----:B--2---:R-:W-:Y:S02]  /*b0c0*/  FSEL R25, R52, -INF , P3 ;  /* 0xff80000034197808 */ /* 0x004fe40001800000 */
[----:B------:R-:W-:-:S02]  /*b0d0*/  FMNMX.FTZ R26, R45, R26, !PT ;  /* 0x0000001a2d1a7209 */ /* 0x000fc40007810000 */
[----:B------:R-:W-:Y:S02]  /*b0e0*/  FSETP.NEU.FTZ.AND P4, PT, R20, -INF , PT ;  /* 0xff8000001400780b */ /* 0x000fe40003f9d000 */
[----:B0-----:R-:W-:Y:S02]  /*b0f0*/  FSEL R29, R24, -INF , P2 ;  /* 0xff800000181d7808 */ /* 0x001fe40001000000 */
[----:B------:R-:W-:Y:S02]  /*b100*/  FMNMX.FTZ R26, R25, R26, !PT ;  /* 0x0000001a191a7209 */ /* 0x000fe40007810000 */
[----:B------:R-:W-:Y:S02]  /*b110*/  FSEL R32, R12, RZ, P4 ;  /* 0x000000ff0c207208 */ /* 0x000fe40002000000 */
[----:B------:R-:W-:-:S03]  /*b120*/  FMNMX.FTZ R26, R29, R26, !PT ;  /* 0x0000001a1d1a7209 */ /* 0x000fc60007810000 */
[-CC-:B------:R-:W-:Y:S01]  /*b130*/  FFMA.FTZ R167, R3, R14.reuse, -R32.reuse ;  /* 0x0000000e03a77223 */ /* 0x180fe20000010820 */
[-CC-:B------:R-:W-:Y:S01]  /*b140*/  FFMA.FTZ R161, R27, R14.reuse, -R32.reuse ;  /* 0x0000000e1ba17223 */ /* 0x180fe20000010820 */
[----:B------:R-:W0:Y:S01]  /*b150*/  SHFL.BFLY PT, R3, R26, 0x2, 0x1f ;  /* 0x0c401f001a037f89 */ /* 0x000e2200000e0000 */
        /* <DEDUP_REMOVED lines=11> */
[----:B------:R-:W-:-:S02]  /*b210*/  FFMA.FTZ R55, R55, R14, -R32 ;  /* 0x0000000e37377223 */ /* 0x000fc40000010820 */
[----:B------:R-:W-:Y:S08]  /*b220*/  MUFU.EX2 R165, R165 ;  /* 0x000000a500a57308 */ /* 0x000ff00000000800 */
[----:B------:R-:W2:Y:S01]  /*b230*/  MUFU.EX2 R0, R0 ;  /* 0x0000000000007308 */ /* 0x000ea20000000800 */
[----:B0-----:R-:W-:Y:S01]  /*b240*/  FMNMX.FTZ R27, R26, R3, !PT ;  /* 0x000000031a1b7209 */ /* 0x001fe20007810000 */
[-CC-:B------:R-:W-:Y:S01]  /*b250*/  FFMA.FTZ R26, R57, R14.reuse, -R32.reuse ;  /* 0x0000000e391a7223 */ /* 0x180fe20000010820 */
[----:B------:R-:W-:-:S03]  /*b260*/  FFMA.FTZ R3, R63, R14, -R32 ;  /* 0x0000000e3f037223 */ /* 0x000fc60000010820 */
[----:B------:R-:W0:Y:S02]  /*b270*/  SHFL.BFLY PT, R28, R27, 0x1, 0x1f ;  /* 0x0c201f001b1c7f89 */ /* 0x000e2400000e0000 */
[----:B------:R-:W3:Y:S08]  /*b280*/  MUFU.EX2 R167, R167 ;  /* 0x000000a700a77308 */ /* 0x000ef00000000800 */
[----:B------:R-:W4:Y:S08]  /*b290*/  MUFU.EX2 R12, R12 ;  /* 0x0000000c000c7308 */ /* 0x000f300000000800 */
[----:B------:R-:W-:Y:S01]  /*b2a0*/  MUFU.EX2 R161, R161 ;  /* 0x000000a100a17308 */ /* 0x000fe20000000800 */
[----:B0-----:R-:W-:Y:S01]  /*b2b0*/  FMNMX.FTZ R15, R27, R28, !PT ;  /* 0x0000001c1b0f7209 */ /* 0x001fe20007810000 */
[----:B------:R-:W-:-:S06]  /*b2c0*/  FFMA.FTZ R28, R65, R14, -R32 ;  /* 0x0000000e411c7223 */ /* 0x000fcc0000010820 */
[----:B------:R-:W-:Y:S01]  /*b2d0*/  MUFU.EX2 R35, R35 ;  /* 0x0000002300237308 */ /* 0x000fe20000000800 */
[C---:B------:R-:W-:Y:S01]  /*b2e0*/  FSETP.NEU.FTZ.AND P2, PT, R15.reuse, -INF , PT ;  /* 0xff8000000f00780b */ /* 0x040fe20003f5d000 */
[----:B-1----:R-:W-:-:S05]  /*b2f0*/  FMUL.FTZ R31, R15, R14 ;  /* 0x0000000e0f1f7220 */ /* 0x002fca0000410000 */
        /* <DEDUP_REMOVED lines=17> */
[----:B------:R-:W-:Y:S01]  /*b410*/  F2FP.F16.F32.PACK_AB R165, R0, R165 ;  /* 0x000000a500a5723e */ /* 0x000fe200000000ff */
[-CC-:B------:R-:W-:Y:S01]  /*b420*/  FFMA.FTZ R79, R79, R14.reuse, -R32.reuse ;  /* 0x0000000e4f4f7223 */ /* 0x180fe20000010820 */
[----:B------:R-:W-:Y:S01]  /*b430*/  FFMA.FTZ R45, R45, R14, -R32 ;  /* 0x0000000e2d2d7223 */ /* 0x000fe20000010820 */
[----:B---3--:R-:W-:Y:S01]  /*b440*/  FADD.FTZ R39, R167, R30 ;  /* 0x0000001ea7277221 */ /* 0x008fe20000010000 */
[----:B------:R-:W-:-:S02]  /*b450*/  @!P1 VIADD R30, R21, 0x28c40 ;  /* 0x00028c40151e9836 */ /* 0x000fc40000000000 */
[-CC-:B------:R-:W-:Y:S01]  /*b460*/  FFMA.FTZ R25, R25, R14.reuse, -R32.reuse ;  /* 0x0000000e19197223 */ /* 0x180fe20000010820 */
[----:B------:R-:W1:Y:S01]  /*b470*/  MUFU.EX2 R33, R33 ;  /* 0x0000002100217308 */ /* 0x000e620000000800 */
[C---:B----4-:R-:W-:Y:S01]  /*b480*/  FADD.FTZ R44, R12.reuse, R39 ;  /* 0x000000270c2c7221 */ /* 0x050fe20000010000 */
[----:B------:R-:W-:Y:S01]  /*b490*/  FFMA.FTZ R29, R29, R14, -R32 ;  /* 0x0000000e1d1d7223 */ /* 0x000fe20000010820 */
[----:B------:R-:W-:Y:S02]  /*b4a0*/  @!P1 PRMT R30, RZ, 0x654, R30 ;  /* 0x00000654ff1e9816 */ /* 0x000fe4000000001e */
[----:B------:R-:W-:Y:S02]  /*b4b0*/  F2FP.F16.F32.PACK_AB R167, R12, R167 ;  /* 0x000000a70ca7723e */ /* 0x000fe400000000ff */
[----:B------:R2:W-:Y:S01]  /*b4c0*/  @!P1 SYNCS.ARRIVE.TRANS64.RED.A1T0 RZ, [R30+URZ], RZ ;  /* 0x000000ff1eff99a7 */ /* 0x0005e2000810043f */
[----:B------:R3:W4:Y:S01]  /*b4d0*/  MUFU.EX2 R166, R41 ;  /* 0x0000002900a67308 */ /* 0x0007220000000800 */
[----:B0-----:R-:W-:Y:S01]  /*b4e0*/  FADD.FTZ R42, R164, R67 ;  /* 0x00000043a42a7221 */ /* 0x001fe20000010000 */
[----:B------:R-:W-:-:S02]  /*b4f0*/  F2FP.F16.F32.PACK_AB R163, R38, R35 ;  /* 0x0000002326a3723e */ /* 0x000fc400000000ff */
[----:B------:R-:W-:-:S04]  /*b500*/  F2FP.F16.F32.PACK_AB R164, R67, R164 ;  /* 0x000000a443a4723e */ /* 0x000fc800000000ff */
[----:B------:R-:W0:Y:S01]  /*b510*/  MUFU.EX2 R37, R37 ;  /* 0x0000002500257308 */ /* 0x000e220000000800 */
[----:B-1----:R-:W-:Y:S01]  /*b520*/  FADD.FTZ R39, R33, R42 ;  /* 0x0000002a21277221 */ /* 0x002fe20000010000 */
[----:B---3--:R-:W-:Y:S01]  /*b530*/  FADD.FTZ R41, R161, R44 ;  /* 0x0000002ca1297221 */ /* 0x008fe20000010000 */
[----:B------:R-:W-:-:S03]  /*b540*/  F2FP.F16.F32.PACK_AB R161, R36, R161 ;  /* 0x000000a124a1723e */ /* 0x000fc600000000ff */
[----:B------:R-:W-:Y:S02]  /*b550*/  FADD.FTZ R44, R36, R41 ;  /* 0x00000029242c7221 */ /* 0x000fe40000010000 */
[----:B------:R-:W1:Y:S01]  /*b560*/  MUFU.EX2 R160, R53 ;  /* 0x0000003500a07308 */ /* 0x000e620000000800 */
[C---:B----4-:R-:W-:Y:S01]  /*b570*/  FADD.FTZ R42, R166.reuse, R39 ;  /* 0x00000027a62a7221 */ /* 0x050fe20000010000 */
[----:B------:R-:W-:Y:S01]  /*b580*/  FADD.FTZ R41, R35, R44 ;  /* 0x0000002c23297221 */ /* 0x000fe20000010000 */
[----:B------:R-:W-:Y:S01]  /*b590*/  F2FP.F16.F32.PACK_AB R166, R166, R33 ;  /* 0x00000021a6a6723e */ /* 0x000fe200000000ff */
[----:B------:R-:W-:Y:S02]  /*b5a0*/  BAR.SYNC.DEFER_BLOCKING 0xf, 0x100 ;  /* 0x03c4000000007b1d */ /* 0x000fe40000010000 */
[----:B------:R-:W-:Y:S01]  /*b5b0*/  FADD.FTZ R32, R38, R41 ;  /* 0x0000002926207221 */ /* 0x000fe20000010000 */
[----:B0-----:R-:W-:-:S03]  /*b5c0*/  FADD.FTZ R39, R37, R42 ;  /* 0x0000002a25277221 */ /* 0x001fc60000010000 */
[----:B------:R-:W0:Y:S01]  /*b5d0*/  MUFU.EX2 R49, R49 ;  /* 0x0000003100317308 */ /* 0x000e220000000800 */
[----:B-1----:R-:W-:-:S07]  /*b5e0*/  FADD.FTZ R0, R160, R39 ;  /* 0x00000027a0007221 */ /* 0x002fce0000010000 */
[----:B------:R-:W1:Y:S01]  /*b5f0*/  MUFU.EX2 R162, R69 ;  /* 0x0000004500a27308 */ /* 0x000e620000000800 */
[----:B------:R-:W-:-:S07]  /*b600*/  F2FP.F16.F32.PACK_AB R160, R160, R37 ;  /* 0x00000025a0a0723e */ /* 0x000fce00000000ff */
        /* <DEDUP_REMOVED lines=10> */
[----:B----4-:R-:W-:-:S07]  /*b6b0*/  FADD.FTZ R35, R71, R12 ;  /* 0x0000000c47237221 */ /* 0x010fce0000010000 */
[----:B------:R-:W4:Y:S01]  /*b6c0*/  MUFU.EX2 R26, R26 ;  /* 0x0000001a001a7308 */ /* 0x000f220000000800 */
[C---:B-1----:R-:W-:Y:S01]  /*b6d0*/  FADD.FTZ R41, R40.reuse, R41 ;  /* 0x0000002928297221 */ /* 0x042fe20000010000 */
[----:B------:R-:W-:-:S06]  /*b6e0*/  F2FP.F16.F32.PACK_AB R157, R40, R47 ;  /* 0x0000002f289d723e */ /* 0x000fcc00000000ff */
[----:B------:R-:W-:Y:S01]  /*b6f0*/  MUFU.EX2 R75, R75 ;  /* 0x0000004b004b7308 */ /* 0x000fe20000000800 */
[C---:B---3--:R-:W-:Y:S01]  /*b700*/  FADD.FTZ R12, R156.reuse, R35 ;  /* 0x000000239c0c7221 */ /* 0x048fe20000010000 */
[----:B------:R-:W-:-:S06]  /*b710*/  F2FP.F16.F32.PACK_AB R156, R156, R71 ;  /* 0x000000479c9c723e */ /* 0x000fcc00000000ff */
[----:B------:R-:W1:Y:S01]  /*b720*/  MUFU.EX2 R3, R3 ;  /* 0x0000000300037308 */ /* 0x000e620000000800 */
[----:B----4-:R-:W-:-:S07]  /*b730*/  FADD.FTZ R32, R26, R41 ;  /* 0x000000291a207221 */ /* 0x010fce0000010000 */
[----:B------:R-:W3:Y:S08]  /*b740*/  MUFU.EX2 R34, R77 ;  /* 0x0000004d00227308 */ /* 0x000ef00000000800 */
[----:B------:R-:W-:Y:S01]  /*b750*/  MUFU.EX2 R24, R24 ;  /* 0x0000001800187308 */ /* 0x000fe20000000800 */
[C---:B-1----:R-:W-:Y:S01]  /*b760*/  F2FP.F16.F32.PACK_AB R159, R3.reuse, R26 ;  /* 0x0000001a039f723e */ /* 0x042fe200000000ff */
[----:B------:R-:W-:-:S06]  /*b770*/  FADD.FTZ R3, R3, R32 ;  /* 0x0000002003037221 */ /* 0x000fcc0000010000 */
[----:B------:R-:W1:Y:S01]  /*b780*/  MUFU.EX2 R27, R59 ;  /* 0x0000003b001b7308 */ /* 0x000e620000000800 */
[----:B---3--:R-:W-:-:S05]  /*b790*/  F2FP.F16.F32.PACK_AB R158, R34, R75 ;  /* 0x0000004b229e723e */ /* 0x008fca00000000ff */
[----:B------:R0:W-:Y:S02]  /*b7a0*/  STSM.16.M88.4 [R197], R156 ;  /* 0x0000009cc5007844 */ /* 0x0001e40000000200 */
[----:B------:R-:W-:Y:S08]  /*b7b0*/  MUFU.EX2 R79, R79 ;  /* 0x0000004f004f7308 */ /* 0x000ff00000000800 */
[----:B--2---:R-:W2:Y:S01]  /*b7c0*/  MUFU.EX2 R30, R45 ;  /* 0x0000002d001e7308 */ /* 0x004ea20000000800 */
[----:B-1----:R-:W-:Y:S01]  /*b7d0*/  F2FP.F16.F32.PACK_AB R153, R27, R24 ;  /* 0x000000181b99723e */ /* 0x002fe200000000ff */
[----:B------:R-:W-:-:S04]  /*b7e0*/  FADD.FTZ R24, R24, R3 ;  /* 0x0000000318187221 */ /* 0x000fc80000010000 */
[----:B------:R-:W-:Y:S02]  /*b7f0*/  FADD.FTZ R27, R27, R24 ;  /* 0x000000181b1b7221 */ /* 0x000fe40000010000 */
[----:B------:R-:W-:Y:S08]  /*b800*/  MUFU.EX2 R28, R28 ;  /* 0x0000001c001c7308 */ /* 0x000ff00000000800 */
[----:B------:R-:W1:Y:S01]  /*b810*/  MUFU.EX2 R31, R55 ;  /* 0x00000037001f7308 */ /* 0x000e620000000800 */
[----:B--2--5:R-:W-:-:S07]  /*b820*/  F2FP.F16.F32.PACK_AB R152, R30, R79 ;  /* 0x0000004f1e98723e */ /* 0x024fce00000000ff */
[----:B------:R-:W-:Y:S08]  /*b830*/  MUFU.EX2 R25, R25 ;  /* 0x0000001900197308 */ /* 0x000ff00000000800 */
[----:B------:R2:W3:Y:S01]  /*b840*/  MUFU.EX2 R0, R29 ;  /* 0x0000001d00007308 */ /* 0x0004e20000000800 */
[----:B-1----:R-:W-:Y:S01]  /*b850*/  F2FP.F16.F32.PACK_AB R155, R31, R28 ;  /* 0x0000001c1f9b723e */ /* 0x002fe200000000ff */
[----:B------:R-:W-:-:S04]  /*b860*/  FADD.FTZ R28, R28, R27 ;  /* 0x0000001b1c1c7221 */ /* 0x000fc80000010000 */
[----:B------:R-:W-:Y:S01]  /*b870*/  FADD.FTZ R3, R31, R28 ;  /* 0x0000001c1f037221 */ /* 0x000fe20000010000 */
[----:B--2---:R-:W-:-:S04]  /*b880*/  FADD.FTZ R29, R75, R12 ;  /* 0x0000000c4b1d7221 */ /* 0x004fc80000010000 */
[----:B------:R-:W-:-:S04]  /*b890*/  FADD.FTZ R34, R34, R29 ;  /* 0x0000001d22227221 */ /* 0x000fc80000010000 */
[----:B------:R-:W-:Y:S01]  /*b8a0*/  FADD.FTZ R79, R79, R34 ;  /* 0x000000224f4f7221 */ /* 0x000fe20000010000 */
[----:B---3--:R-:W-:-:S03]  /*b8b0*/  F2FP.F16.F32.PACK_AB R154, R0, R25 ;  /* 0x00000019009a723e */ /* 0x008fc600000000ff */
[----:B------:R-:W-:Y:S02]  /*b8c0*/  FADD.FTZ R30, R30, R79 ;  /* 0x0000004f1e1e7221 */ /* 0x000fe40000010000 */
[----:B------:R0:W-:Y:S02]  /*b8d0*/  STSM.16.M88.4 [R198], R152 ;  /* 0x00000098c6007844 */ /* 0x0001e40000000200 */
[----:B------:R-:W-:-:S04]  /*b8e0*/  FADD.FTZ R25, R25, R30 ;  /* 0x0000001e19197221 */ /* 0x000fc80000010000 */
[----:B------:R-:W-:Y:S01]  /*b8f0*/  FADD.FTZ R0, R0, R25 ;  /* 0x0000001900007221 */ /* 0x000fe20000010000 */
[----:B------:R-:W-:Y:S06]  /*b900*/  @!P0 BRA `(.L_x_7949) ;  /* 0x0000000000048947 */ /* 0x000fec0003800000 */
[----:B------:R-:W-:Y:S01]  /*b910*/  BPT.TRAP 0x1 ;  /* 0x000000040000795c */ /* 0x000fe20000300000 */
.L_x_7949:
[----:B------:R1:W2:Y:S01]  /*b920*/  SYNCS.PHASECHK.TRANS64.TRYWAIT P2, [R21+URZ+0x28c50], R58 ;  /* 0x028c503a150075a7 */ /* 0x0002a2000804017f */
[----:B------:R-:W-:Y:S05]  /*b930*/  @!P0 BRA `(.L_x_7950) ;  /* 0x0000000000048947 */ /* 0x000fea0003800000 */
[----:B------:R-:W-:Y:S01]  /*b940*/  BPT.TRAP 0x1 ;  /* 0x000000040000795c */ /* 0x000fe20000300000 */
.L_x_7950:
[----:B------:R-:W3:Y:S01]  /*b950*/  @P6 LDC R27, c[0x0][0x44c] ;  /* 0x00011300ff1b6b82 */ /* 0x000ee20000000800 */
[----:B------:R-:W-:Y:S01]  /*b960*/  LOP3.LUT R12, R56, 0x2000000, RZ, 0xfc, !PT ;  /* 0x02000000380c7812 */ /* 0x000fe200078efcff */
[----:B------:R-:W-:Y:S01]  /*b970*/  ULDC UR41, c[0x0][0x9d8] ;  /* 0x0002760000297ab9 */ /* 0x000fe20000000800 */
[----:B------:R-:W-:Y:S01]  /*b980*/  ULDC UR44, c[0x0][0x9d8] ;  /* 0x00027600002c7ab9 */ /* 0x000fe20000000800 */
[----:B------:R-:W-:Y:S01]  /*b990*/  ULDC UR39, c[0x0][0x988] ;  /* 0x0002620000277ab9 */ /* 0x000fe20000000800 */
[----:B------:R-:W-:Y:S01]  /*b9a0*/  ULDC UR40, c[0x0][0x988] ;  /* 0x0002620000287ab9 */ /* 0x000fe20000000800 */
[----:B------:R-:W-:Y:S01]  /*b9b0*/  BSSY B0, `(.L_x_7951) ;  /* 0x0000006000007945 */ /* 0x000fe20003800000 */
[----:B------:R-:W-:Y:S01]  /*b9c0*/  IMAD R28, R18, 0x1000, R12 ;  /* 0x00001000121c7824 */ /* 0x000fe200078e020c */
[----:B------:R-:W4:Y:S02]  /*b9d0*/  @P6 LDC R30, c[0x0][0x450] ;  /* 0x00011400ff1e6b82 */ /* 0x000f240000000800 */
[----:B--2---:R-:W-:Y:S05]  /*b9e0*/  @P2 BRA `(.L_x_7952) ;  /* 0x0000000000082947 */ /* 0x004fea0003800000 */
[----:B------:R-:W2:Y:S02]  /*b9f0*/  SYNCS.PHASECHK.TRANS64.TRYWAIT P2, [R21+URZ+0x28c50], R58 ;  /* 0x028c503a150075a7 */ /* 0x000ea4000804017f */
[----:B--2---:R-:W-:Y:S05]  /*ba00*/  @!P2 BRA `(.L_x_7953) ;  /* 0x0000013c00e4a947 */ /* 0x004fea0003800000 */
.L_x_7952:
[----:B------:R-:W-:Y:S05]  /*ba10*/  BSYNC B0 ;  /* 0x0000000000007941 */ /* 0x000fea0003800000 */
.L_x_7951:
[----:B------:R-:W5:Y:S01]  /*ba20*/  LDC R24, c[0x0][0x448] ;  /* 0x00011200ff187b82 */ /* 0x000f620000000800 */
[----:B------:R-:W-:Y:S01]  /*ba30*/  IMAD.MOV.U32 R25, RZ, RZ, 0x40000040 ;  /* 0x40000040ff197424 */ /* 0x000fe200078e00ff */
[----:B------:R-:W-:Y:S01]  /*ba40*/  BSSY B0, `(.L_x_7954) ;  /* 0x0000276000007945 */ /* 0x000fe20003800000 */
[----:B------:R-:W-:Y:S02]  /*ba50*/  IMAD.MOV.U32 R169, RZ, RZ, R194 ;  /* 0x000000ffffa97224 */ /* 0x000fe400078e00c2 */
[----:B------:R-:W-:Y:S01]  /*ba60*/  VIADD R26, R28, 0x100 ;  /* 0x000001001c1a7836 */ /* 0x000fe20000000000 */
[C---:B------:R-:W-:Y:S01]  /*ba70*/  R2UR UR7, R25.reuse ;  /* 0x00000000190772ca */ /* 0x040fe200000e0000 */
[----:B------:R-:W-:Y:S01]  /*ba80*/  IMAD.MOV.U32 R29, RZ, RZ, 0x40000040 ;  /* 0x40000040ff1d7424 */ /* 0x000fe200078e00ff */
[----:B------:R-:W-:Y:S01]  /*ba90*/  R2UR UR11, R25 ;  /* 0x00000000190b72ca */ /* 0x000fe200000e0000 */
[----:B-12---:R-:W-:Y:S01]  /*baa0*/  @!P1 VIADD R21, R21, 0x28c60 ;  /* 0x00028c6015159836 */ /* 0x006fe20000000000 */
[----:B------:R-:W-:Y:S01]  /*bab0*/  R2UR UR14, R26 ;  /* 0x000000001a0e72ca */ /* 0x000fe200000e0000 */
[----:B------:R-:W-:Y:S01]  /*bac0*/  VIADD R214, R168, 0xfffffffe ;  /* 0xfffffffea8d67836 */ /* 0x000fe20000000000 */
[----:B------:R-:W-:-:S02]  /*bad0*/  R2UR UR19, R29 ;  /* 0x000000001d1372ca */ /* 0x000fc400000e0000 */
[----:B------:R-:W-:Y:S02]  /*bae0*/  @!P1 PRMT R21, RZ, 0x654, R21 ;  /* 0x00000654ff159816 */ /* 0x000fe40000000015 */
[----:B-----5:R-:W-:Y:S01]  /*baf0*/  ISETP.NE.AND P2, PT, R24, 0x1, PT ;  /* 0x000000011800780c */ /* 0x020fe20003f45270 */
[----:B------:R-:W-:-:S05]  /*bb00*/  IMAD.MOV.U32 R24, RZ, RZ, R28 ;  /* 0x000000ffff187224 */ /* 0x000fca00078e001c */
[----:B------:R-:W-:Y:S01]  /*bb10*/  R2UR UR6, R24 ;  /* 0x00000000180672ca */ /* 0x000fe200000e0000 */
[C---:B------:R-:W-:Y:S02]  /*bb20*/  VIADD R24, R28.reuse, 0x80 ;  /* 0x000000801c187836 */ /* 0x040fe40000000000 */
[----:B------:R-:W-:-:S03]  /*bb30*/  VIADD R28, R28, 0x180 ;  /* 0x000001801c1c7836 */ /* 0x000fc60000000000 */
[----:B------:R-:W-:Y:S01]  /*bb40*/  R2UR UR10, R24 ;  /* 0x00000000180a72ca */ /* 0x000fe200000e0000 */
[----:B---3--:R-:W-:Y:S01]  /*bb50*/  @P2 IMAD.HI.U32 R27, R194, R27, RZ ;  /* 0x0000001bc21b2227 */ /* 0x008fe200078e00ff */
[----:B------:R-:W-:-:S04]  /*bb60*/  R2UR UR18, R28 ;  /* 0x000000001c1272ca */ /* 0x000fc800000e0000 */
[----:B----4-:R-:W-:Y:S01]  /*bb70*/  @P2 SHF.R.U32.HI R169, RZ, R30, R27 ;  /* 0x0000001effa92219 */ /* 0x010fe2000001161b */
[----:B------:R-:W-:-:S05]  /*bb80*/  IMAD.MOV.U32 R27, RZ, RZ, 0x40000040 ;  /* 0x40000040ff1b7424 */ /* 0x000fca00078e00ff */
[----:B------:R-:W-:Y:S02]  /*bb90*/  R2UR UR15, R27 ;  /* 0x000000001b0f72ca */ /* 0x000fe400000e0000 */
[----:B------:R-:W-:-:S06]  /*bba0*/  WARPGROUP.ARRIVE ;  /* 0x00000000000079c5 */ /* 0x000fcc0000000000 */
        /* <DEDUP_REMOVED lines=19> */
[----:B-1----:R-:W1:Y:S01]  /*bce0*/  FENCE.VIEW.ASYNC.S ;  /* 0x00000000000073c6 */ /* 0x002e620000000000 */
[----:B0-----:R-:W-:-:S04]  /*bcf0*/  IADD3 R152, R169, R195, -R193 ;  /* 0x000000c3a9987210 */ /* 0x001fc80007ffe8c1 */
[----:B------:R-:W-:-:S04]  /*bd00*/  SHF.R.S32.HI R153, RZ, 0x1f, R152 ;  /* 0x0000001fff997819 */ /* 0x000fc80000011498 */
[----:B------:R-:W-:Y:S01]  /*bd10*/  LEA.HI R153, R153, R152, RZ, 0x6 ;  /* 0x0000009899997211 */ /* 0x000fe200078f30ff */
[----:B-1----:R-:W-:Y:S01]  /*bd20*/  NOP ;  /* 0x0000000000007918 */ /* 0x002fe20000000000 */
[----:B------:R-:W-:Y:S06]  /*bd30*/  BAR.ARV 0xe, 0x100 ;  /* 0x0384000000007b1d */ /* 0x000fec0000002000 */
[----:B------:R0:W-:Y:S02]  /*bd40*/  @!P1 SYNCS.ARRIVE.TRANS64.RED.A1T0 RZ, [R21+URZ], RZ ;  /* 0x000000ff15ff99a7 */ /* 0x0001e4000810043f */
[----:B0-----:R-:W-:-:S04]  /*bd50*/  SHF.R.S32.HI R21, RZ, 0x6, R153 ;  /* 0x00000006ff157819 */ /* 0x001fc80000011499 */
[----:B------:R-:W-:-:S04]  /*bd60*/  VIMNMX R21, R200, R21, !PT ;  /* 0x00000015c8157248 */ /* 0x000fc80007fe0100 */
[----:B------:R-:W-:-:S13]  /*bd70*/  ISETP.GE.AND P2, PT, R214, R21, PT ;  /* 0x00000015d600720c */ /* 0x000fda0003f46270 */
[----:B------:R-:W-:Y:S05]  /*bd80*/  @!P2 BRA `(.L_x_7955) ;  /* 0x000000240004a947 */ /* 0x000fea0003800000 */
[----:B------:R-:W-:Y:S01]  /*bd90*/  BSSY B1, `(.L_x_7955) ;  /* 0x0000240000017945 */ /* 0x000fe20003800000 */
[----:B------:R-:W-:Y:S02]  /*bda0*/  IMAD.MOV.U32 R227, RZ, RZ, R20 ;  /* 0x000000ffffe37224 */ /* 0x000fe400078e0014 */
[----:B------:R-:W-:Y:S02]  /*bdb0*/  IMAD.MOV.U32 R225, RZ, RZ, R15 ;  /* 0x000000ffffe17224 */ /* 0x000fe400078e000f */
[----:B------:R-:W-:-:S07]  /*bdc0*/  IMAD.MOV.U32 R226, RZ, RZ, R18 ;  /* 0x000000ffffe27224 */ /* 0x000fce00078e0012 */
.L_x_7966:
[----:B------:R-:W-:-:S05]  /*bdd0*/  VIADD R18, R226, 0x1 ;  /* 0x00000001e2127836 */ /* 0x000fca0000000000 */
[----:B------:R-:W-:-:S04]  /*bde0*/  ISETP.NE.AND P2, PT, R18, 0x2, PT ;  /* 0x000000021200780c */ /* 0x000fc80003f45270 */
[----:B------:R-:W-:Y:S02]  /*bdf0*/  SEL R14, RZ, 0x1, P2 ;  /* 0x00000001ff0e7807 */ /* 0x000fe40001000000 */
[----:B------:R-:W-:Y:S02]  /*be00*/  SEL R18, R18, RZ, P2 ;  /* 0x000000ff12127207 */ /* 0x000fe40001000000 */
[----:B------:R-:W-:Y:S01]  /*be10*/  LOP3.LUT R22, R22, R14, RZ, 0x3c, !PT ;  /* 0x0000000e16167212 */ /* 0x000fe200078e3cff */
[----:B0-----:R-:W-:Y:S06]  /*be20*/  @!P0 BRA `(.L_x_7956) ;  /* 0x0000000000048947 */ /* 0x001fec0003800000 */
[----:B------:R-:W-:Y:S01]  /*be30*/  BPT.TRAP 0x1 ;  /* 0x000000040000795c */ /* 0x000fe20000300000 */
.L_x_7956:
[----:B------:R-:W-:Y:S01]  /*be40*/  IMAD R215, R18, 0x8, R2 ;  /* 0x0000000812d77824 */ /* 0x000fe200078e0202 */
[----:B------:R-:W-:-:S04]  /*be50*/  SHF.L.U32 R220, R22, 0x1f, RZ ;  /* 0x0000001f16dc7819 */ /* 0x000fc800000006ff */
[----:B------:R0:W1:Y:S01]  /*be60*/  SYNCS.PHASECHK.TRANS64.TRYWAIT P2, [R215+URZ+0x28c30], R220 ;  /* 0x028c30dcd70075a7 */ /* 0x000062000804017f */
[----:B------:R-:W-:Y:S05]  /*be70*/  @!P0 BRA `(.L_x_7957) ;  /* 0x0000000000048947 */ /* 0x000fea0003800000 */
[----:B------:R-:W-:Y:S01]  /*be80*/  BPT.TRAP 0x1 ;  /* 0x000000040000795c */ /* 0x000fe20000300000 */
.L_x_7957:
[----:B------:R-:W2:Y:S01]  /*be90*/  LDC R14, c[0x0][0x448] ;  /* 0x00011200ff0e7b82 */ /* 0x000ea20000000800 */
[----:B------:R-:W-:Y:S01]  /*bea0*/  IMAD.IADD R20, R203, 0x1, R194 ;  /* 0x00000001cb147824 */ /* 0x000fe200078e02c2 */
[----:B------:R-:W-:Y:S01]  /*beb0*/  BSSY B2, `(.L_x_7958) ;  /* 0x0000009000027945 */ /* 0x000fe20003800000 */
[----:B--2---:R-:W-:-:S13]  /*bec0*/  ISETP.NE.AND P3, PT, R14, 0x1, PT ;  /* 0x000000010e00780c */ /* 0x004fda0003f65270 */
[----:B------:R-:W2:Y:S08]  /*bed0*/  @P3 LDC R15, c[0x0][0x44c] ;  /* 0x00011300ff0f3b82 */ /* 0x000eb00000000800 */
[----:B------:R-:W3:Y:S01]  /*bee0*/  @P3 LDC R14, c[0x0][0x450] ;  /* 0x00011400ff0e3b82 */ /* 0x000ee20000000800 */
[----:B--2---:R-:W-:-:S05]  /*bef0*/  @P3 IMAD.HI.U32 R15, R20, R15, RZ ;  /* 0x0000000f140f3227 */ /* 0x004fca00078e00ff */
[----:B---3--:R-:W-:Y:S01]  /*bf00*/  @P3 SHF.R.U32.HI R20, RZ, R14, R15 ;  /* 0x0000000eff143219 */ /* 0x008fe2000001160f */
[----:B-1----:R-:W-:Y:S06]  /*bf10*/  @P2 BRA `(.L_x_7959) ;  /* 0x0000000000082947 */ /* 0x002fec0003800000 */
[----:B------:R-:W1:Y:S02]  /*bf20*/  SYNCS.PHASECHK.TRANS64.TRYWAIT P2, [R215+URZ+0x28c30], R220 ;  /* 0x028c30dcd70075a7 */ /* 0x000e64000804017f */
[----:B-1----:R-:W-:Y:S05]  /*bf30*/  @!P2 BRA `(.L_x_7960) ;  /* 0x0000013800aca947 */ /* 0x002fea0003800000 */
.L_x_7959:
[----:B------:R-:W-:Y:S05]  /*bf40*/  BSYNC B2 ;  /* 0x0000000000027941 */ /* 0x000fea0003800000 */
.L_x_7958:
[----:B------:R-:W-:Y:S01]  /*bf50*/  IMAD.MOV.U32 R14, RZ, RZ, -0x40 ;  /* 0xffffffc0ff0e7424 */ /* 0x000fe200078e00ff */
[----:B------:R-:W-:Y:S01]  /*bf60*/  R2UR UR4, R4 ;  /* 0x00000000040472ca */ /* 0x000fe200000e0000 */
[----:B------:R-:W-:Y:S01]  /*bf70*/  IMAD R154, R18, 0x200, R13 ;  /* 0x00000200129a7824 */ /* 0x000fe200078e020d */
[----:B------:R-:W-:Y:S01]  /*bf80*/  R2UR UR5, R5 ;  /* 0x00000000050572ca */ /* 0x000fe200000e0000 */
[----:B------:R-:W-:Y:S01]  /*bf90*/  IMAD R14, R214, R14, 0x1 ;  /* 0x00000001d60e7424 */ /* 0x000fe200078e020e */
[----:B------:R-:W-:Y:S01]  /*bfa0*/  R2UR UR8, R10 ;  /* 0x000000000a0872ca */ /* 0x000fe200000e0000 */
[----:B------:R-:W-:Y:S01]  /*bfb0*/  IMAD.MOV.U32 R155, RZ, RZ, 0x40000040 ;  /* 0x40000040ff9b7424 */ /* 0x000fe200078e00ff */
[C---:B------:R-:W-:Y:S01]  /*bfc0*/  R2UR UR6, R154.reuse ;  /* 0x000000009a0672ca */ /* 0x040fe200000e0000 */
[----:B------:R-:W-:Y:S01]  /*bfd0*/  VIADD R152, R154, 0x2 ;  /* 0x000000029a987836 */ /* 0x000fe20000000000 */
[----:B------:R-:W-:Y:S01]  /*bfe0*/  IADD3 R14, R195, R14, -R202 ;  /* 0x0000000ec30e7210 */ /* 0x000fe20007ffe8ca */
[----:B------:R-:W-:Y:S01]  /*bff0*/  IMAD.MOV.U32 R153, RZ, RZ, 0x40000040 ;  /* 0x40000040ff997424 */ /* 0x000fe200078e00ff */
[----:B------:R-:W-:Y:S01]  /*c000*/  R2UR UR7, R155 ;  /* 0x000000009b0772ca */ /* 0x000fe200000e0000 */
[----:B------:R-:W2:Y:S01]  /*c010*/  SHFL.IDX PT, R228, R20, RZ, 0x1c1f ;  /* 0x001c1fff14e47589 */ /* 0x000ea200000e0000 */
[----:B------:R-:W-:Y:S01]  /*c020*/  R2UR UR10, R152 ;  /* 0x00000000980a72ca */ /* 0x000fe200000e0000 */
[----:B------:R-:W-:Y:S01]  /*c030*/  IMAD.IADD R15, R14, 0x1, -R193 ;  /* 0x000000010e0f7824 */ /* 0x000fe200078e0ac1 */
[----:B------:R-:W-:Y:S01]  /*c040*/  R2UR UR11, R153 ;  /* 0x00000000990b72ca */ /* 0x000fe200000e0000 */
[C---:B------:R-:W-:Y:S01]  /*c050*/  VIADD R14, R154.reuse, 0x4 ;  /* 0x000000049a0e7836 */ /* 0x040fe20000000000 */
[----:B------:R-:W-:Y:S01]  /*c060*/  R2UR UR19, R155 ;  /* 0x000000009b1372ca */ /* 0x000fe200000e0000 */
[----:B------:R-:W-:Y:S01]  /*c070*/  VIADD R154, R154, 0x6 ;  /* 0x000000069a9a7836 */ /* 0x000fe20000000000 */
[----:B------:R-:W-:Y:S01]  /*c080*/  R2UR UR9, R11 ;  /* 0x000000000b0972ca */ /* 0x000fe200000e0000 */
[----:B------:R-:W3:Y:S01]  /*c090*/  SHFL.IDX PT, R20, R20, 0x1, 0x1c1f ;  /* 0x003c1f0014147f89 */ /* 0x000ee200000e0000 */
        /* <DEDUP_REMOVED lines=8> */
[----:B------:R-:W-:Y:S01]  /*c120*/  LOP3.LUT R19, R19, 0xdfffffff, RZ, 0xc0, !PT ;  /* 0xdfffffff13137812 */ /* 0x000fe200078ec0ff */
[----:B--2---:R-:W-:-:S03]  /*c130*/  IMAD.IADD R228, R15, 0x1, R228 ;  /* 0x000000010fe47824 */ /* 0x004fc600078e02e4 */
[----:B------:R-:W-:-:S04]  /*c140*/  @P1 LOP3.LUT R19, R19, 0x20000000, RZ, 0xfc, !PT ;  /* 0x2000000013131812 */ /* 0x000fc800078efcff */
[----:B------:R-:W-:Y:S01]  /*c150*/  LOP3.LUT R19, R19, 0xefffffff, RZ, 0xc0, !PT ;  /* 0xefffffff13137812 */ /* 0x000fe200078ec0ff */
[----:B---3--:R-:W-:Y:S02]  /*c160*/  IMAD.IADD R20, R15, 0x1, R20 ;  /* 0x000000010f147824 */ /* 0x008fe400078e0214 */
[----:B------:R-:W-:Y:S01]  /*c170*/  IMAD.MOV.U32 R15, RZ, RZ, 0x40000040 ;  /* 0x40000040ff0f7424 */ /* 0x000fe200078e00ff */
[----:B------:R-:W-:Y:S02]  /*c180*/  @P0 LOP3.LUT R19, R19, 0x10000000, RZ, 0xfc, !PT ;  /* 0x1000000013130812 */ /* 0x000fe400078efcff */
[C---:B------:R-:W-:Y:S02]  /*c190*/  ISETP.GT.AND P1, PT, R20.reuse, 0x21, PT ;  /* 0x000000211400780c */ /* 0x040fe40003f24270 */
[----:B------:R-:W-:Y:S02]  /*c1a0*/  R2UR UR15, R15 ;  /* 0x000000000f0f72ca */ /* 0x000fe400000e0000 */
[----:B------:R-:W-:-:S02]  /*c1b0*/  ISETP.GT.AND P0, PT, R20, 0x28, PT ;  /* 0x000000281400780c */ /* 0x000fc40003f04270 */
[----:B------:R-:W-:Y:S02]  /*c1c0*/  LOP3.LUT R19, R19, 0xbfffffff, RZ, 0xc0, !PT ;  /* 0xbfffffff13137812 */ /* 0x000fe400078ec0ff */
[C---:B------:R-:W-:Y:S02]  /*c1d0*/  ISETP.GT.AND P2, PT, R20.reuse, 0x29, PT ;  /* 0x000000291400780c */ /* 0x040fe40003f44270 */
[C---:B------:R-:W-:Y:S02]  /*c1e0*/  ISETP.GT.AND P3, PT, R20.reuse, 0x30, PT ;  /* 0x000000301400780c */ /* 0x040fe40003f64270 */
[----:B------:R-:W-:Y:S02]  /*c1f0*/  ISETP.GT.AND P4, PT, R20, 0x31, PT ;  /* 0x000000311400780c */ /* 0x000fe40003f84270 */
[----:B------:R-:W-:Y:S02]  /*c200*/  @P1 LOP3.LUT R19, R19, 0x40000000, RZ, 0xfc, !PT ;  /* 0x4000000013131812 */ /* 0x000fe400078efcff */
[----:B------:R-:W-:-:S02]  /*c210*/  ISETP.GT.AND P1, PT, R228, 0x1, PT ;  /* 0x00000001e400780c */ /* 0x000fc40003f24270 */
[----:B------:R-:W-:Y:S02]  /*c220*/  LOP3.LUT R19, R19, 0x7fffffff, RZ, 0xc0, !PT ;  /* 0x7fffffff13137812 */ /* 0x000fe400078ec0ff */
[----:B------:R-:W-:Y:S02]  /*c230*/  ISETP.GT.AND P5, PT, R20, 0x38, PT ;  /* 0x000000381400780c */ /* 0x000fe40003fa4270 */
[----:B------:R-:W-:Y:S02]  /*c240*/  @P0 LOP3.LUT R19, R19, 0x80000000, RZ, 0xfc, !PT ;  /* 0x8000000013130812 */ /* 0x000fe400078efcff */
[----:B------:R-:W-:Y:S02]  /*c250*/  ISETP.GT.AND P0, PT, R228, RZ, PT ;  /* 0x000000ffe400720c */ /* 0x000fe40003f04270 */
[----:B------:R-:W-:Y:S01]  /*c260*/  ISETP.GT.AND P6, PT, R20, 0x39, PT ;  /* 0x000000391400780c */ /* 0x000fe20003fc4270 */
        /* <DEDUP_REMOVED lines=41> */
[----:B---3--:R-:W-:Y:S01]  /*c500*/  FSEL R233, R153, -INF , P1 ;  /* 0xff80000099e97808 */ /* 0x008fe20000800000 */
[----:B------:R-:W-:Y:S01]  /*c510*/  FMUL.FTZ R182, R182, UR44 ;  /* 0x0000002cb6b67c20 */ /* 0x000fe20008410000 */
[----:B------:R-:W-:Y:S01]  /*c520*/  ISETP.GT.AND P1, PT, R228, 0x9, PT ;  /* 0x00000009e400780c */ /* 0x000fe20003f24270 */
[----:B------:R-:W-:Y:S01]  /*c530*/  FMUL.FTZ R183, R183, UR44 ;  /* 0x0000002cb7b77c20 */ /* 0x000fe20008410000 */
[----:B------:R-:W-:Y:S01]  /*c540*/  FMUL.FTZ R173, R173, UR44 ;  /* 0x0000002cadad7c20 */ /* 0x000fe20008410000 */
[----:B------:R-:W-:Y:S01]  /*c550*/  FMUL.FTZ R177, R177, UR44 ;  /* 0x0000002cb1b17c20 */ /* 0x000fe20008410000 */
[----:B------:R-:W-:Y:S01]  /*c560*/  FMUL.FTZ R180, R180, UR44 ;  /* 0x0000002cb4b47c20 */ /* 0x000fe20008410000 */
[----:B------:R-:W3:Y:S01]  /*c570*/  MUFU.TANH R160, R160 ;  /* 0x000000a000a07308 */ /* 0x000ee20000002400 */
[----:B----4-:R-:W-:Y:S01]  /*c580*/  FSEL R156, R156, -INF , P0 ;  /* 0xff8000009c9c7808 */ /* 0x010fe20000000000 */
[----:B------:R-:W-:Y:S01]  /*c590*/  FMUL.FTZ R181, R181, UR44 ;  /* 0x0000002cb5b57c20 */ /* 0x000fe20008410000 */
[----:B------:R-:W-:-:S05]  /*c5a0*/  ISETP.GT.AND P0, PT, R228, 0x10, PT ;  /* 0x00000010e400780c */ /* 0x000fca0003f04270 */
[----:B------:R-:W4:Y:S01]  /*c5b0*/  MUFU.TANH R161, R161 ;  /* 0x000000a100a17308 */ /* 0x000f220000002400 */
[----:B--2---:R-:W-:Y:S02]  /*c5c0*/  FSEL R157, R157, -INF , P1 ;  /* 0xff8000009d9d7808 */ /* 0x004fe40000800000 */
[----:B------:R-:W-:-:S05]  /*c5d0*/  ISETP.GT.AND P1, PT, R228, 0x11, PT ;  /* 0x00000011e400780c */ /* 0x000fca0003f24270 */
[----:B------:R-:W2:Y:S01]  /*c5e0*/  MUFU.TANH R164, R164 ;  /* 0x000000a400a47308 */ /* 0x000ea20000002400 */
[----:B---3--:R-:W-:Y:S02]  /*c5f0*/  FSEL R160, R160, -INF , P0 ;  /* 0xff800000a0a07808 */ /* 0x008fe40000000000 */
[----:B------:R-:W-:-:S05]  /*c600*/  ISETP.GT.AND P0, PT, R228, 0x18, PT ;  /* 0x00000018e400780c */ /* 0x000fca0003f04270 */
[----:B------:R-:W3:Y:S01]  /*c610*/  MUFU.TANH R165, R165 ;  /* 0x000000a500a57308 */ /* 0x000ee20000002400 */
[----:B----4-:R-:W-:Y:S02]  /*c620*/  FSEL R161, R161, -INF , P1 ;  /* 0xff800000a1a17808 */ /* 0x010fe40000800000 */
        /* <DEDUP_REMOVED lines=12> */
[----:B------:R-:W-:-:S05]  /*c6f0*/  ISETP.GT.AND P1, PT, R20, RZ, PT ;  /* 0x000000ff1400720c */ /* 0x000fca0003f24270 */
[----:B------:R-:W2:Y:S01]  /*c700*/  MUFU.TANH R153, R155 ;  /* 0x0000009b00997308 */ /* 0x000ea20000002400 */
[----:B---3--:R-:W-:Y:S02]  /*c710*/  FSEL R172, R172, -INF , P0 ;  /* 0xff800000acac7808 */ /* 0x008fe40000000000 */
[----:B------:R-:W-:-:S05]  /*c720*/  ISETP.GT.AND P0, PT, R20, 0x1, PT ;  /* 0x000000011400780c */ /* 0x000fca0003f04270 */
[----:B------:R-:W3:Y:S01]  /*c730*/  MUFU.TANH R154, R158 ;  /* 0x0000009e009a7308 */ /* 0x000ee20000002400 */
[----:B----4-:R-:W-:Y:S02]  /*c740*/  FSEL R15, R15, -INF , P1 ;  /* 0xff8000000f0f7808 */ /* 0x010fe40000800000 */
[----:B------:R-:W-:Y:S02]  /*c750*/  ISETP.GT.AND P1, PT, R20, 0x8, PT ;  /* 0x000000081400780c */ /* 0x000fe40003f24270 */
[----:B------:R-:W-:-:S03]  /*c760*/  FMNMX.FTZ R14, R15, R227, !PT ;  /* 0x000000e30f0e7209 */ /* 0x000fc60007810000 */
[----:B------:R-:W4:Y:S01]  /*c770*/  MUFU.TANH R155, R159 ;  /* 0x0000009f009b7308 */ /* 0x000f220000002400 */
        /* <DEDUP_REMOVED lines=25> */
[----:B------:R-:W-:Y:S02]  /*c910*/  LOP3.LUT P0, RZ, R19, 0x80000000, RZ, 0xc0, !PT ;  /* 0x8000000013ff7812 */ /* 0x000fe4000780c0ff */
[----:B------:R-:W-:-:S03]  /*c920*/  FMNMX.FTZ R14, R163, R14, !PT ;  /* 0x0000000ea30e7209 */ /* 0x000fc60007810000 */
[----:B------:R-:W2:Y:S01]  /*c930*/  MUFU.TANH R170, R174 ;  /* 0x000000ae00aa7308 */ /* 0x000ea20000002400 */
[----:B---3--:R-:W-:Y:S02]  /*c940*/  FSEL R166, R166, -INF , P1 ;  /* 0xff800000a6a67808 */ /* 0x008fe40000800000 */
[----:B------:R-:W-:Y:S02]  /*c950*/  LOP3.LUT P1, RZ, R19, 0x40000000, RZ, 0xc0, !PT ;  /* 0x4000000013ff7812 */ /* 0x000fe4000782c0ff */
[----:B------:R-:W-:-:S03]  /*c960*/  FMNMX.FTZ R14, R166, R14, !PT ;  /* 0x0000000ea60e7209 */ /* 0x000fc60007810000 */
[----:B------:R-:W3:Y:S01]  /*c970*/  MUFU.TANH R171, R175 ;  /* 0x000000af00ab7308 */ /* 0x000ee20000002400 */
[----:B----4-:R-:W-:Y:S02]  /*c980*/  FSEL R167, R167, -INF , P1 ;  /* 0xff800000a7a77808 */ /* 0x010fe40000800000 */
[----:B------:R-:W-:Y:S02]  /*c990*/  LOP3.LUT P1, RZ, R19, 0x20000000, RZ, 0xc0, !PT ;  /* 0x2000000013ff7812 */ /* 0x000fe4000782c0ff */
[----:B------:R-:W-:-:S03]  /*c9a0*/  FMNMX.FTZ R14, R167, R14, !PT ;  /* 0x0000000ea70e7209 */ /* 0x000fc60007810000 */
[----:B------:R-:W4:Y:S01]  /*c9b0*/  MUFU.TANH R174, R178 ;  /* 0x000000b200ae7308 */ /* 0x000f220000002400 */
[----:B--2---:R-:W-:Y:S02]  /*c9c0*/  FSEL R170, R170, -INF , P0 ;  /* 0xff800000aaaa7808 */ /* 0x004fe40000000000 */
[----:B------:R-:W-:Y:S02]  /*c9d0*/  LOP3.LUT P0, RZ, R19, 0x10000000, RZ, 0xc0, !PT ;  /* 0x1000000013ff7812 */ /* 0x000fe4000780c0ff */
[----:B------:R-:W-:-:S03]  /*c9e0*/  FMNMX.FTZ R14, R170, R14, !PT ;  /* 0x0000000eaa0e7209 */ /* 0x000fc60007810000 */
[----:B------:R-:W2:Y:S01]  /*c9f0*/  MUFU.TANH R175, R179 ;  /* 0x000000b300af7308 */ /* 0x000ea20000002400 */
[----:B---3--:R-:W-:-:S04]  /*ca00*/  FSEL R171, R171, -INF , P2 ;  /* 0xff800000abab7808 */ /* 0x008fc80001000000 */
        /* <DEDUP_REMOVED lines=10> */
[----:B---3--:R-:W-:-:S04]  /*cab0*/  FSEL R178, R178, -INF , P5 ;  /* 0xff800000b2b27808 */ /* 0x008fc80002800000 */
[----:B------:R-:W-:-:S03]  /*cac0*/  FMNMX.FTZ R14, R178, R14, !PT ;  /* 0x0000000eb20e7209 */ /* 0x000fc60007810000 */
[----:B------:R-:W3:Y:S01]  /*cad0*/  MUFU.TANH R177, R177 ;  /* 0x000000b100b17308 */ /* 0x000ee20000002400 */
[----:B----4-:R-:W-:-:S04]  /*cae0*/  FSEL R179, R179, -INF , P6 ;  /* 0xff800000b3b37808 */ /* 0x010fc80003000000 */
[----:B------:R-:W-:-:S03]  /*caf0*/  FMNMX.FTZ R14, R179, R14, !PT ;  /* 0x0000000eb30e7209 */ /* 0x000fc60007810000 */
[----:B------:R-:W-:Y:S01]  /*cb00*/  MUFU.TANH R180, R180 ;  /* 0x000000b400b47308 */ /* 0x000fe20000002400 */
[----:B--2---:R-:W-:Y:S01]  /*cb10*/  FSEL R173, R173, -INF , P3 ;  /* 0xff800000adad7808 */ /* 0x004fe20001800000 */
[----:B------:R-:W2:Y:S01]  /*cb20*/  SHFL.BFLY PT, R20, R14, 0x2, 0x1f ;  /* 0x0c401f000e147f89 */ /* 0x000ea200000e0000 */
[----:B------:R-:W-:-:S05]  /*cb30*/  ISETP.GT.AND P3, PT, R228, 0x31, PT ;  /* 0x00000031e400780c */ /* 0x000fca0003f64270 */
[----:B------:R-:W4:Y:S01]  /*cb40*/  MUFU.TANH R181, R181 ;  /* 0x000000b500b57308 */ /* 0x000f220000002400 */
[----:B---3--:R-:W-:Y:S02]  /*cb50*/  FSEL R177, R177, -INF , P3 ;  /* 0xff800000b1b17808 */ /* 0x008fe40001800000 */
[----:B------:R-:W-:-:S04]  /*cb60*/  ISETP.GT.AND P3, PT, R228, 0x39, PT ;  /* 0x00000039e400780c */ /* 0x000fc80003f64270 */
[----:B----4-:R-:W-:Y:S02]  /*cb70*/  FSEL R181, R181, -INF , P3 ;  /* 0xff800000b5b57808 */ /* 0x010fe40001800000 */
[----:B--2---:R-:W-:-:S05]  /*cb80*/  FMNMX.FTZ R20, R14, R20, !PT ;  /* 0x000000140e147209 */ /* 0x004fca0007810000 */
[----:B------:R-:W2:Y:S02]  /*cb90*/  SHFL.BFLY PT, R14, R20, 0x1, 0x1f ;  /* 0x0c201f00140e7f89 */ /* 0x000ea400000e0000 */
[----:B--2---:R-:W-:Y:S01]  /*cba0*/  FMNMX.FTZ R20, R20, R14, !PT ;  /* 0x0000000e14147209 */ /* 0x004fe20007810000 */
[----:B------:R-:W-:-:S03]  /*cbb0*/  IMAD.U32 R14, RZ, RZ, UR40 ;  /* 0x00000028ff0e7e24 */ /* 0x000fc6000f8e00ff */
[C---:B------:R-:W-:Y:S01]  /*cbc0*/  FSETP.NEU.FTZ.AND P2, PT, R20.reuse, -INF , PT ;  /* 0xff8000001400780b */ /* 0x040fe20003f5d000 */
[----:B------:R-:W-:-:S03]  /*cbd0*/  FMUL.FTZ R182, R20, R14 ;  /* 0x0000000e14b67220 */ /* 0x000fc60000410000 */
[----:B------:R-:W-:Y:S02]  /*cbe0*/  FSEL R183, R20, RZ, P2 ;  /* 0x000000ff14b77208 */ /* 0x000fe40001000000 */
[----:B------:R-:W-:Y:S02]  /*cbf0*/  FSEL R182, R182, RZ, P2 ;  /* 0x000000ffb6b67208 */ /* 0x000fe40001000000 */
[----:B------:R-:W-:Y:S01]  /*cc00*/  ISETP.NE.AND P2, PT, R192, RZ, PT ;  /* 0x000000ffc000720c */ /* 0x000fe20003f45270 */
[----:B------:R-:W-:Y:S02]  /*cc10*/  FADD.FTZ R183, -R183, R227 ;  /* 0x000000e3b7b77221 */ /* 0x000fe40000010100 */
[-CC-:B------:R-:W-:Y:S01]  /*cc20*/  FFMA.FTZ R227, R170, R14.reuse, -R182.reuse ;  /* 0x0000000eaae37223 */ /* 0x180fe200000108b6 */
[-CC-:B------:R-:W-:Y:S01]  /*cc30*/  FFMA.FTZ R15, R15, R14.reuse, -R182.reuse ;  /* 0x0000000e0f0f7223 */ /* 0x180fe200000108b6 */
        /* <DEDUP_REMOVED lines=16> */
[----:B------:R-:W-:Y:S01]  /*cd40*/  FFMA.FTZ R179, R179, R14, -R182 ;  /* 0x0000000eb3b37223 */ /* 0x000fe200000108b6 */
[----:B------:R-:W-:-:S04]  /*cd50*/  @!P2 IMAD R183, R226, 0x40, R189 ;  /* 0x00000040e2b7a824 */ /* 0x000fc800078e02bd */
[----:B------:R-:W3:Y:S01]  /*cd60*/  MUFU.EX2 R153, R153 ;  /* 0x0000009900997308 */ /* 0x000ee20000000800 */
[----:B------:R-:W-:-:S07]  /*cd70*/  @!P2 IMAD R183, R183, 0x4, R2 ;  /* 0x00000004b7b7a824 */ /* 0x000fce00078e0202 */
[----:B------:R-:W4:Y:S01]  /*cd80*/  MUFU.EX2 R154, R154 ;  /* 0x0000009a009a7308 */ /* 0x000f220000000800 */
[----:B--2---:R-:W-:Y:S01]  /*cd90*/  FFMA.FTZ R3, R170, R3, R15 ;  /* 0x00000003aa037223 */ /* 0x004fe2000001000f */
        /* <DEDUP_REMOVED lines=9> */
[----:B------:R-:W-:-:S02]  /*ce30*/  @!P1 VIADD R15, R215, 0x28c40 ;  /* 0x00028c40d70f9836 */ /* 0x000fc40000000000 */
[-C--:B------:R-:W-:Y:S01]  /*ce40*/  FMUL.FTZ R38, R38, R170.reuse ;  /* 0x000000aa26267220 */ /* 0x080fe20000410000 */
[-C--:B------:R-:W-:Y:S01]  /*ce50*/  FMUL.FTZ R39, R39, R170.reuse ;  /* 0x000000aa27277220 */ /* 0x080fe20000410000 */
[-C--:B------:R-:W-:Y:S01]  /*ce60*/  FMUL.FTZ R42, R42, R170.reuse ;  /* 0x000000aa2a2a7220 */ /* 0x080fe20000410000 */
[-C--:B------:R-:W-:Y:S01]  /*ce70*/  FMUL.FTZ R43, R43, R170.reuse ;  /* 0x000000aa2b2b7220 */ /* 0x080fe20000410000 */
[----:B------:R-:W-:Y:S01]  /*ce80*/  @!P1 PRMT R15, RZ, 0x654, R15 ;  /* 0x00000654ff0f9816 */ /* 0x000fe2000000000f */
[----:B----4-:R-:W-:Y:S01]  /*ce90*/  FADD.FTZ R3, R154, R3 ;  /* 0x000000039a037221 */ /* 0x010fe20000010000 */
[----:B------:R-:W-:Y:S01]  /*cea0*/  MUFU.EX2 R182, R163 ;  /* 0x000000a300b67308 */ /* 0x000fe20000000800 */
[-C--:B------:R-:W-:Y:S01]  /*ceb0*/  FMUL.FTZ R46, R46, R170.reuse ;  /* 0x000000aa2e2e7220 */ /* 0x080fe20000410000 */
[----:B------:R3:W-:Y:S01]  /*cec0*/  @!P1 SYNCS.ARRIVE.TRANS64.RED.A1T0 RZ, [R15+URZ], RZ ;  /* 0x000000ff0fff99a7 */ /* 0x0007e2000810043f */
[----:B------:R-:W-:Y:S01]  /*ced0*/  @!P2 STS [R183+0x28820], R170 ;  /* 0x028820aab700a388 */ /* 0x000fe20000000800 */
[-C--:B------:R-:W-:Y:S01]  /*cee0*/  FMUL.FTZ R47, R47, R170.reuse ;  /* 0x000000aa2f2f7220 */ /* 0x080fe20000410000 */
[-C--:B------:R-:W-:Y:S01]  /*cef0*/  FMUL.FTZ R50, R50, R170.reuse ;  /* 0x000000aa32327220 */ /* 0x080fe20000410000 */
[----:B------:R-:W-:Y:S01]  /*cf00*/  FMUL.FTZ R51, R51, R170 ;  /* 0x000000aa33337220 */ /* 0x000fe20000410000 */
[C---:B--2---:R-:W-:Y:S01]  /*cf10*/  FADD.FTZ R3, R155.reuse, R3 ;  /* 0x000000039b037221 */ /* 0x044fe20000010000 */
[----:B------:R-:W-:Y:S01]  /*cf20*/  F2FP.F16.F32.PACK_AB R155, R155, R154 ;  /* 0x0000009a9b9b723e */ /* 0x000fe200000000ff */
[----:B------:R-:W-:Y:S01]  /*cf30*/  FMUL.FTZ R154, R176, UR44 ;  /* 0x0000002cb09a7c20 */ /* 0x000fe20008410000 */
[----:B---3--:R-:W-:Y:S01]  /*cf40*/  FMNMX.FTZ R15, R152, R225, !PT ;  /* 0x000000e1980f7209 */ /* 0x008fe20007810000 */
[----:B------:R-:W2:Y:S01]  /*cf50*/  MUFU.EX2 R158, R158 ;  /* 0x0000009e009e7308 */ /* 0x000ea20000000800 */
[-C--:B------:R-:W-:Y:S01]  /*cf60*/  FMUL.FTZ R54, R54, R170.reuse ;  /* 0x000000aa36367220 */ /* 0x080fe20000410000 */
[-C--:B------:R-:W-:Y:S01]  /*cf70*/  FMUL.FTZ R55, R55, R170.reuse ;  /* 0x000000aa37377220 */ /* 0x080fe20000410000 */
[----:B------:R-:W-:Y:S01]  /*cf80*/  FMNMX.FTZ R15, R233, R15, !PT ;  /* 0x0000000fe90f7209 */ /* 0x000fe20007810000 */
[-C--:B------:R-:W-:Y:S01]  /*cf90*/  FMUL.FTZ R58, R58, R170.reuse ;  /* 0x000000aa3a3a7220 */ /* 0x080fe20000410000 */
[-C--:B------:R-:W-:Y:S01]  /*cfa0*/  FMUL.FTZ R59, R59, R170.reuse ;  /* 0x000000aa3b3b7220 */ /* 0x080fe20000410000 */
[-C--:B------:R-:W-:Y:S01]  /*cfb0*/  FMUL.FTZ R62, R62, R170.reuse ;  /* 0x000000aa3e3e7220 */ /* 0x080fe20000410000 */
[----:B------:R-:W-:Y:S01]  /*cfc0*/  FMNMX.FTZ R15, R156, R15, !PT ;  /* 0x0000000f9c0f7209 */ /* 0x000fe20007810000 */
[----:B------:R-:W3:Y:S01]  /*cfd0*/  MUFU.TANH R154, R154 ;  /* 0x0000009a009a7308 */ /* 0x000ee20000002400 */
[-C--:B------:R-:W-:Y:S01]  /*cfe0*/  FMUL.FTZ R63, R63, R170.reuse ;  /* 0x000000aa3f3f7220 */ /* 0x080fe20000410000 */
[-C--:B------:R-:W-:Y:S01]  /*cff0*/  FMUL.FTZ R66, R66, R170.reuse ;  /* 0x000000aa42427220 */ /* 0x080fe20000410000 */
[----:B------:R-:W-:Y:S01]  /*d000*/  FMNMX.FTZ R15, R157, R15, !PT ;  /* 0x0000000f9d0f7209 */ /* 0x000fe20007810000 */
[-C--:B------:R-:W-:Y:S01]  /*d010*/  FMUL.FTZ R67, R67, R170.reuse ;  /* 0x000000aa43437220 */ /* 0x080fe20000410000 */
[-C--:B------:R-:W-:Y:S01]  /*d020*/  FMUL.FTZ R70, R70, R170.reuse ;  /* 0x000000aa46467220 */ /* 0x080fe20000410000 */
[-C--:B------:R-:W-:Y:S01]  /*d030*/  FMUL.FTZ R71, R71, R170.reuse ;  /* 0x000000aa47477220 */ /* 0x080fe20000410000 */
[----:B------:R-:W-:Y:S01]  /*d040*/  FMNMX.FTZ R15, R160, R15, !PT ;  /* 0x0000000fa00f7209 */ /* 0x000fe20007810000 */
[----:B------:R-:W4:Y:S01]  /*d050*/  MUFU.EX2 R159, R159 ;  /* 0x0000009f009f7308 */ /* 0x000f220000000800 */
[----:B--2---:R-:W-:Y:S01]  /*d060*/  FADD.FTZ R3, R158, R3 ;  /* 0x000000039e037221 */ /* 0x004fe20000010000 */
[-C--:B------:R-:W-:Y:S01]  /*d070*/  FMUL.FTZ R74, R74, R170.reuse ;  /* 0x000000aa4a4a7220 */ /* 0x080fe20000410000 */
[----:B------:R-:W-:Y:S01]  /*d080*/  FMNMX.FTZ R15, R161, R15, !PT ;  /* 0x0000000fa10f7209 */ /* 0x000fe20007810000 */
[-C--:B------:R-:W-:Y:S01]  /*d090*/  FMUL.FTZ R75, R75, R170.reuse ;  /* 0x000000aa4b4b7220 */ /* 0x080fe20000410000 */
[-C--:B------:R-:W-:Y:S01]  /*d0a0*/  FMUL.FTZ R78, R78, R170.reuse ;  /* 0x000000aa4e4e7220 */ /* 0x080fe20000410000 */
[-C--:B------:R-:W-:Y:S01]  /*d0b0*/  FMUL.FTZ R79, R79, R170.reuse ;  /* 0x000000aa4f4f7220 */ /* 0x080fe20000410000 */
[----:B------:R-:W-:Y:S01]  /*d0c0*/  FMNMX.FTZ R15, R164, R15, !PT ;  /* 0x0000000fa40f7209 */ /* 0x000fe20007810000 */
[----:B------:R-:W2:Y:S01]  /*d0d0*/  MUFU.EX2 R162, R162 ;  /* 0x000000a200a27308 */ /* 0x000ea20000000800 */
[----:B---3--:R-:W-:Y:S01]  /*d0e0*/  FSEL R154, R154, -INF , P4 ;  /* 0xff8000009a9a7808 */ /* 0x008fe20002000000 */
[-C--:B------:R-:W-:Y:S01]  /*d0f0*/  FMUL.FTZ R82, R82, R170.reuse ;  /* 0x000000aa52527220 */ /* 0x080fe20000410000 */
[----:B------:R-:W-:Y:S01]  /*d100*/  FMNMX.FTZ R15, R165, R15, !PT ;  /* 0x0000000fa50f7209 */ /* 0x000fe20007810000 */
[-C--:B------:R-:W-:Y:S01]  /*d110*/  FMUL.FTZ R83, R83, R170.reuse ;  /* 0x000000aa53537220 */ /* 0x080fe20000410000 */
[----:B------:R-:W-:Y:S01]  /*d120*/  ISETP.GT.AND P4, PT, R228, 0x38, PT ;  /* 0x00000038e400780c */ /* 0x000fe20003f84270 */
[-C--:B------:R-:W-:Y:S01]  /*d130*/  FMUL.FTZ R86, R86, R170.reuse ;  /* 0x000000aa56567220 */ /* 0x080fe20000410000 */
[----:B------:R-:W-:Y:S01]  /*d140*/  FMNMX.FTZ R15, R168, R15, !PT ;  /* 0x0000000fa80f7209 */ /* 0x000fe20007810000 */
[----:B------:R-:W-:Y:S01]  /*d150*/  MUFU.EX2 R166, R166 ;  /* 0x000000a600a67308 */ /* 0x000fe20000000800 */
[----:B------:R-:W-:Y:S01]  /*d160*/  FSEL R180, R180, -INF , P4 ;  /* 0xff800000b4b47808 */ /* 0x000fe20002000000 */
[----:B----4-:R-:W-:Y:S01]  /*d170*/  FADD.FTZ R3, R159, R3 ;  /* 0x000000039f037221 */ /* 0x010fe20000010000 */
[----:B------:R-:W-:Y:S01]  /*d180*/  FMNMX.FTZ R15, R169, R15, !PT ;  /* 0x0000000fa90f7209 */ /* 0x000fe20007810000 */
[-C--:B------:R-:W-:Y:S01]  /*d190*/  FMUL.FTZ R87, R87, R170.reuse ;  /* 0x000000aa57577220 */ /* 0x080fe20000410000 */
[-C--:B------:R-:W-:Y:S01]  /*d1a0*/  FMUL.FTZ R90, R90, R170.reuse ;  /* 0x000000aa5a5a7220 */ /* 0x080fe20000410000 */
[-C--:B------:R-:W-:Y:S01]  /*d1b0*/  FMUL.FTZ R91, R91, R170.reuse ;  /* 0x000000aa5b5b7220 */ /* 0x080fe20000410000 */
[----:B------:R-:W-:Y:S01]  /*d1c0*/  FMNMX.FTZ R15, R172, R15, !PT ;  /* 0x0000000fac0f7209 */ /* 0x000fe20007810000 */
[----:B------:R-:W-:Y:S01]  /*d1d0*/  MUFU.EX2 R167, R167 ;  /* 0x000000a700a77308 */ /* 0x000fe20000000800 */
[----:B--2---:R-:W-:Y:S01]  /*d1e0*/  FADD.FTZ R3, R162, R3 ;  /* 0x00000003a2037221 */ /* 0x004fe20000010000 */
[-C--:B------:R-:W-:Y:S01]  /*d1f0*/  FMUL.FTZ R94, R94, R170.reuse ;  /* 0x000000aa5e5e7220 */ /* 0x080fe20000410000 */
[----:B------:R-:W-:Y:S01]  /*d200*/  FMNMX.FTZ R15, R173, R15, !PT ;  /* 0x0000000fad0f7209 */ /* 0x000fe20007810000 */
[-C--:B------:R-:W-:Y:S01]  /*d210*/  FMUL.FTZ R95, R95, R170.reuse ;  /* 0x000000aa5f5f7220 */ /* 0x080fe20000410000 */
[-C--:B------:R-:W-:Y:S01]  /*d220*/  FMUL.FTZ R98, R98, R170.reuse ;  /* 0x000000aa62627220 */ /* 0x080fe20000410000 */
[-C--:B------:R-:W-:Y:S01]  /*d230*/  FMUL.FTZ R99, R99, R170.reuse ;  /* 0x000000aa63637220 */ /* 0x080fe20000410000 */
[----:B------:R-:W-:Y:S01]  /*d240*/  FMNMX.FTZ R15, R154, R15, !PT ;  /* 0x0000000f9a0f7209 */ /* 0x000fe20007810000 */
[----:B------:R-:W-:Y:S01]  /*d250*/  MUFU.EX2 R171, R171 ;  /* 0x000000ab00ab7308 */ /* 0x000fe20000000800 */
[-C--:B------:R-:W-:Y:S01]  /*d260*/  FMUL.FTZ R102, R102, R170.reuse ;  /* 0x000000aa66667220 */ /* 0x080fe20000410000 */
        /* <DEDUP_REMOVED lines=13> */
[-C--:B------:R-:W-:Y:S01]  /*d340*/  FMUL.FTZ R122, R122, R170.reuse ;  /* 0x000000aa7a7a7220 */ /* 0x080fe20000410000 */
[----:B------:R-:W2:Y:S01]  /*d350*/  SHFL.BFLY PT, R176, R15, 0x2, 0x1f ;  /* 0x0c401f000fb07f89 */ /* 0x000ea200000e0000 */
        /* <DEDUP_REMOVED lines=17> */
[----:B--2---:R-:W-:-:S05]  /*d470*/  FMNMX.FTZ R15, R15, R176, !PT ;  /* 0x000000b00f0f7209 */ /* 0x004fca0007810000 */
[----:B------:R-:W2:Y:S02]  /*d480*/  SHFL.BFLY PT, R176, R15, 0x1, 0x1f ;  /* 0x0c201f000fb07f89 */ /* 0x000ea400000e0000 */
[----:B--2---:R-:W-:-:S04]  /*d490*/  FMNMX.FTZ R15, R15, R176, !PT ;  /* 0x000000b00f0f7209 */ /* 0x004fc80007810000 */
[----:B------:R-:W-:-:S04]  /*d4a0*/  FSETP.NEU.FTZ.AND P3, PT, R15, -INF , PT ;  /* 0xff8000000f00780b */ /* 0x000fc80003f7d000 */
[----:B------:R-:W-:-:S05]  /*d4b0*/  FSEL R163, R15, RZ, P3 ;  /* 0x000000ff0fa37208 */ /* 0x000fca0001800000 */
[----:B------:R-:W-:-:S04]  /*d4c0*/  FADD.FTZ R163, -R163, R225 ;  /* 0x000000e1a3a37221 */ /* 0x000fc80000010100 */
[----:B------:R-:W-:-:S04]  /*d4d0*/  FMUL.FTZ R163, R163, R14 ;  /* 0x0000000ea3a37220 */ /* 0x000fc80000410000 */
[----:B------:R-:W2:Y:S08]  /*d4e0*/  MUFU.EX2 R176, R163 ;  /* 0x000000a300b07308 */ /* 0x000eb00000000800 */
[----:B------:R-:W-:Y:S01]  /*d4f0*/  MUFU.EX2 R163, R227 ;  /* 0x000000e300a37308 */ /* 0x000fe20000000800 */
        /* <DEDUP_REMOVED lines=10> */
[----:B--2---:R-:W-:Y:S01]  /*d5a0*/  FMUL.FTZ R183, R15, R14 ;  /* 0x0000000e0fb77220 */ /* 0x004fe20000410000 */
[-C--:B------:R-:W-:Y:S01]  /*d5b0*/  FMUL.FTZ R41, R41, R176.reuse ;  /* 0x000000b029297220 */ /* 0x080fe20000410000 */
[-C--:B------:R-:W-:Y:S01]  /*d5c0*/  FMUL.FTZ R44, R44, R176.reuse ;  /* 0x000000b02c2c7220 */ /* 0x080fe20000410000 */
[-C--:B------:R-:W-:Y:S01]  /*d5d0*/  FMUL.FTZ R45, R45, R176.reuse ;  /* 0x000000b02d2d7220 */ /* 0x080fe20000410000 */
[-C--:B------:R-:W-:Y:S01]  /*d5e0*/  FMUL.FTZ R48, R48, R176.reuse ;  /* 0x000000b030307220 */ /* 0x080fe20000410000 */
[----:B------:R-:W-:Y:S01]  /*d5f0*/  FSEL R183, R183, RZ, P3 ;  /* 0x000000ffb7b77208 */ /* 0x000fe20001800000 */
[-C--:B------:R-:W-:Y:S01]  /*d600*/  FMUL.FTZ R49, R49, R176.reuse ;  /* 0x000000b031317220 */ /* 0x080fe20000410000 */
[-C--:B------:R-:W-:Y:S01]  /*d610*/  FMUL.FTZ R52, R52, R176.reuse ;  /* 0x000000b034347220 */ /* 0x080fe20000410000 */
[-C--:B------:R-:W-:Y:S01]  /*d620*/  FMUL.FTZ R53, R53, R176.reuse ;  /* 0x000000b035357220 */ /* 0x080fe20000410000 */
[----:B------:R-:W-:Y:S01]  /*d630*/  FMUL.FTZ R56, R56, R176 ;  /* 0x000000b038387220 */ /* 0x000fe20000410000 */
        /* <DEDUP_REMOVED lines=17> */
[----:B------:R-:W-:Y:S01]  /*d750*/  FFMA.FTZ R181, R181, R14, -R183 ;  /* 0x0000000eb5b57223 */ /* 0x000fe200000108b7 */
        /* <DEDUP_REMOVED lines=21> */
[----:B-----5:R-:W-:Y:S01]  /*d8b0*/  F2FP.F16.F32.PACK_AB R157, R159, R158 ;  /* 0x0000009e9f9d723e */ /* 0x020fe200000000ff */
[----:B--2---:R-:W-:Y:S01]  /*d8c0*/  FFMA.FTZ R158, R176, R0, R152 ;  /* 0x00000000b09e7223 */ /* 0x004fe20000010098 */
[C---:B------:R-:W-:Y:S01]  /*d8d0*/  FADD.FTZ R0, R182.reuse, R3 ;  /* 0x00000003b6007221 */ /* 0x040fe20000010000 */
[----:B------:R-:W-:Y:S01]  /*d8e0*/  F2FP.F16.F32.PACK_AB R159, R182, R162 ;  /* 0x000000a2b69f723e */ /* 0x000fe200000000ff */
[----:B------:R-:W-:Y:S01]  /*d8f0*/  FMUL.FTZ R93, R93, R176 ;  /* 0x000000b05d5d7220 */ /* 0x000fe20000410000 */
[C---:B---3--:R-:W-:Y:S01]  /*d900*/  FADD.FTZ R158, R233.reuse, R158 ;  /* 0x0000009ee99e7221 */ /* 0x048fe20000010000 */
[----:B------:R-:W-:Y:S01]  /*d910*/  F2FP.F16.F32.PACK_AB R152, R233, R152 ;  /* 0x00000098e998723e */ /* 0x000fe200000000ff */
[----:B------:R-:W2:Y:S01]  /*d920*/  MUFU.EX2 R161, R161 ;  /* 0x000000a100a17308 */ /* 0x000ea20000000800 */
[-C--:B------:R-:W-:Y:S01]  /*d930*/  FMUL.FTZ R96, R96, R176.reuse ;  /* 0x000000b060607220 */ /* 0x080fe20000410000 */
[----:B----4-:R-:W-:Y:S01]  /*d940*/  FADD.FTZ R158, R156, R158 ;  /* 0x0000009e9c9e7221 */ /* 0x010fe20000010000 */
[-C--:B------:R-:W-:Y:S01]  /*d950*/  FMUL.FTZ R97, R97, R176.reuse ;  /* 0x000000b061617220 */ /* 0x080fe20000410000 */
[-C--:B------:R-:W-:Y:S01]  /*d960*/  FMUL.FTZ R100, R100, R176.reuse ;  /* 0x000000b064647220 */ /* 0x080fe20000410000 */
[-C--:B------:R-:W-:Y:S01]  /*d970*/  FMUL.FTZ R101, R101, R176.reuse ;  /* 0x000000b065657220 */ /* 0x080fe20000410000 */
[----:B0-----:R-:W-:Y:S01]  /*d980*/  FADD.FTZ R158, R183, R158 ;  /* 0x0000009eb79e7221 */ /* 0x001fe20000010000 */
[-C--:B------:R-:W-:Y:S01]  /*d990*/  FMUL.FTZ R104, R104, R176.reuse ;  /* 0x000000b068687220 */ /* 0x080fe20000410000 */
[----:B------:R-:W0:Y:S01]  /*d9a0*/  MUFU.EX2 R164, R164 ;  /* 0x000000a400a47308 */ /* 0x000e220000000800 */
[-C--:B------:R-:W-:Y:S01]  /*d9b0*/  FMUL.FTZ R105, R105, R176.reuse ;  /* 0x000000b069697220 */ /* 0x080fe20000410000 */
[----:B-1----:R-:W-:Y:S01]  /*d9c0*/  FADD.FTZ R158, R160, R158 ;  /* 0x0000009ea09e7221 */ /* 0x002fe20000010000 */
        /* <DEDUP_REMOVED lines=26> */
[----:B------:R-:W-:-:S03]  /*db70*/  FMUL.FTZ R149, R149, R176 ;  /* 0x000000b095957220 */ /* 0x000fc60000410000 */
[----:B------:R-:W3:Y:S08]  /*db80*/  MUFU.EX2 R172, R172 ;  /* 0x000000ac00ac7308 */ /* 0x000ef00000000800 */
[----:B------:R4:W-:Y:S08]  /*db90*/  MUFU.EX2 R3, R154 ;  /* 0x0000009a00037308 */ /* 0x0009f00000000800 */
[----:B------:R-:W5:Y:S01]  /*dba0*/  MUFU.EX2 R162, R173 ;  /* 0x000000ad00a27308 */ /* 0x000f620000000800 */
[----:B----4-:R-:W-:Y:S01]  /*dbb0*/  F2FP.F16.F32.PACK_AB R154, R183, R156 ;  /* 0x0000009cb79a723e */ /* 0x010fe200000000ff */
[----:B------:R-:W-:Y:S01]  /*dbc0*/  BAR.SYNC.DEFER_BLOCKING 0xf, 0x100 ;  /* 0x03c4000000007b1d */ /* 0x000fe20000010000 */
[----:B------:R-:W-:Y:S01]  /*dbd0*/  F2FP.F16.F32.PACK_AB R156, R161, R160 ;  /* 0x000000a0a19c723e */ /* 0x000fe200000000ff */
[C---:B-1----:R-:W-:Y:S01]  /*dbe0*/  FADD.FTZ R160, R165.reuse, R158 ;  /* 0x0000009ea5a07221 */ /* 0x042fe20000010000 */
[----:B------:R-:W-:Y:S01]  /*dbf0*/  FADD.FTZ R161, R166, R0 ;  /* 0x00000000a6a17221 */ /* 0x000fe20000010000 */
[----:B------:R-:W-:-:S02]  /*dc00*/  F2FP.F16.F32.PACK_AB R158, R165, R164 ;  /* 0x000000a4a59e723e */ /* 0x000fc400000000ff */
[----:B--2---:R-:W-:Y:S01]  /*dc10*/  FADD.FTZ R160, R168, R160 ;  /* 0x000000a0a8a07221 */ /* 0x004fe20000010000 */
[----:B------:R-:W1:Y:S01]  /*dc20*/  MUFU.EX2 R177, R177 ;  /* 0x000000b100b17308 */ /* 0x000e620000000800 */
[C---:B------:R-:W-:Y:S01]  /*dc30*/  FADD.FTZ R164, R167.reuse, R161 ;  /* 0x000000a1a7a47221 */ /* 0x040fe20000010000 */
[----:B------:R-:W-:Y:S01]  /*dc40*/  F2FP.F16.F32.PACK_AB R161, R167, R166 ;  /* 0x000000a6a7a1723e */ /* 0x000fe200000000ff */
[C---:B0-----:R-:W-:Y:S01]  /*dc50*/  FADD.FTZ R0, R169.reuse, R160 ;  /* 0x000000a0a9007221 */ /* 0x041fe20000010000 */
[----:B------:R-:W-:Y:S01]  /*dc60*/  F2FP.F16.F32.PACK_AB R160, R169, R168 ;  /* 0x000000a8a9a0723e */ /* 0x000fe200000000ff */
[----:B------:R-:W-:Y:S01]  /*dc70*/  FADD.FTZ R164, R163, R164 ;  /* 0x000000a4a3a47221 */ /* 0x000fe20000010000 */
[C---:B------:R-:W-:Y:S01]  /*dc80*/  F2FP.F16.F32.PACK_AB R163, R171.reuse, R163 ;  /* 0x000000a3aba3723e */ /* 0x040fe200000000ff */
[----:B---3--:R-:W-:Y:S01]  /*dc90*/  FADD.FTZ R0, R172, R0 ;  /* 0x00000000ac007221 */ /* 0x008fe20000010000 */
[----:B------:R-:W0:Y:S01]  /*dca0*/  MUFU.EX2 R180, R180 ;  /* 0x000000b400b47308 */ /* 0x000e220000000800 */
[----:B------:R-:W-:-:S02]  /*dcb0*/  FADD.FTZ R164, R171, R164 ;  /* 0x000000a4aba47221 */ /* 0x000fc40000010000 */
[C---:B-----5:R-:W-:Y:S01]  /*dcc0*/  FADD.FTZ R0, R162.reuse, R0 ;  /* 0x00000000a2007221 */ /* 0x060fe20000010000 */
[----:B------:R-:W-:Y:S01]  /*dcd0*/  F2FP.F16.F32.PACK_AB R162, R162, R172 ;  /* 0x000000aca2a2723e */ /* 0x000fe200000000ff */
[----:B------:R-:W-:Y:S02]  /*dce0*/  FADD.FTZ R165, R174, R164 ;  /* 0x000000a4aea57221 */ /* 0x000fe40000010000 */
[----:B------:R-:W-:Y:S01]  /*dcf0*/  FADD.FTZ R0, R3, R0 ;  /* 0x0000000003007221 */ /* 0x000fe20000010000 */
[----:B------:R-:W2:Y:S01]  /*dd00*/  MUFU.EX2 R166, R181 ;  /* 0x000000b500a67308 */ /* 0x000ea20000000800 */
[----:B-1----:R-:W-:Y:S01]  /*dd10*/  F2FP.F16.F32.PACK_AB R164, R177, R3 ;  /* 0x00000003b1a4723e */ /* 0x002fe200000000ff */
[----:B------:R-:W-:Y:S01]  /*dd20*/  FADD.FTZ R3, R175, R165 ;  /* 0x000000a5af037221 */ /* 0x000fe20000010000 */
[----:B------:R-:W-:Y:S01]  /*dd30*/  FADD.FTZ R0, R177, R0 ;  /* 0x00000000b1007221 */ /* 0x000fe20000010000 */
[----:B------:R-:W-:Y:S01]  /*dd40*/  F2FP.F16.F32.PACK_AB R165, R175, R174 ;  /* 0x000000aeafa5723e */ /* 0x000fe200000000ff */
[----:B------:R1:W-:Y:S01]  /*dd50*/  STSM.16.M88.4 [R196+0x26800], R152 ;  /* 0x02680098c4007844 */ /* 0x0003e20000000200 */
[----:B------:R-:W-:-:S02]  /*dd60*/  FADD.FTZ R3, R178, R3 ;  /* 0x00000003b2037221 */ /* 0x000fc40000010000 */
[----:B------:R-:W3:Y:S01]  /*dd70*/  MUFU.EX2 R167, R179 ;  /* 0x000000b300a77308 */ /* 0x000ee20000000800 */
[----:B0-----:R-:W-:Y:S01]  /*dd80*/  FADD.FTZ R0, R180, R0 ;  /* 0x00000000b4007221 */ /* 0x001fe20000010000 */
[----:B------:R1:W-:Y:S04]  /*dd90*/  STSM.16.M88.4 [R199], R156 ;  /* 0x0000009cc7007844 */ /* 0x0003e80000000200 */
[----:B------:R1:W-:Y:S01]  /*dda0*/  STSM.16.M88.4 [R197], R160 ;  /* 0x000000a0c5007844 */ /* 0x0003e20000000200 */
[C---:B--2---:R-:W-:Y:S01]  /*ddb0*/  FADD.FTZ R0, R166.reuse, R0 ;  /* 0x00000000a6007221 */ /* 0x044fe20000010000 */
[----:B------:R-:W-:Y:S01]  /*ddc0*/  F2FP.F16.F32.PACK_AB R166, R166, R180 ;  /* 0x000000b4a6a6723e */ /* 0x000fe200000000ff */
[C---:B---3--:R-:W-:Y:S01]  /*ddd0*/  FADD.FTZ R3, R167.reuse, R3 ;  /* 0x00000003a7037221 */ /* 0x048fe20000010000 */
[----:B------:R-:W-:-:S05]  /*dde0*/  F2FP.F16.F32.PACK_AB R167, R167, R178 ;  /* 0x000000b2a7a7723e */ /* 0x000fca00000000ff */
[----:B------:R1:W-:Y:S01]  /*ddf0*/  STSM.16.M88.4 [R198], R164 ;  /* 0x000000a4c6007844 */ /* 0x0003e20000000200 */
[----:B------:R-:W-:Y:S05]  /*de00*/  @!P0 BRA `(.L_x_7961) ;  /* 0x0000000000048947 */ /* 0x000fea0003800000 */
[----:B------:R-:W-:Y:S01]  /*de10*/  BPT.TRAP 0x1 ;  /* 0x000000040000795c */ /* 0x000fe20000300000 */
.L_x_7961:
[----:B------:R0:W2:Y:S01]  /*de20*/  SYNCS.PHASECHK.TRANS64.TRYWAIT P2, [R215+URZ+0x28c50], R220 ;  /* 0x028c50dcd70075a7 */ /* 0x0000a2000804017f */
[----:B------:R-:W-:Y:S05]  /*de30*/  @!P0 BRA `(.L_x_7962) ;  /* 0x0000000000048947 */ /* 0x000fea0003800000 */
[----:B------:R-:W-:Y:S01]  /*de40*/  BPT.TRAP 0x1 ;  /* 0x000000040000795c */ /* 0x000fe20000300000 */
.L_x_7962:
[----:B------:R-:W-:Y:S04]  /*de50*/  BSSY B2, `(.L_x_7963) ;  /* 0x0000004000027945 */ /* 0x000fe80003800000 */
[----:B--2---:R-:W-:Y:S05]  /*de60*/  @P2 BRA `(.L_x_7964) ;  /* 0x0000000000082947 */ /* 0x004fea0003800000 */
[----:B------:R-:W2:Y:S02]  /*de70*/  SYNCS.PHASECHK.TRANS64.TRYWAIT P2, [R215+URZ+0x28c50], R220 ;  /* 0x028c50dcd70075a7 */ /* 0x000ea4000804017f */
[----:B--2---:R-:W-:Y:S05]  /*de80*/  @!P2 BRA `(.L_x_7965) ;  /* 0x0000011800eca947 */ /* 0x004fea0003800000 */
.L_x_7964:
[----:B------:R-:W-:Y:S05]  /*de90*/  BSYNC B2 ;  /* 0x0000000000027941 */ /* 0x000fea0003800000 */
.L_x_7963:
[----:B------:R-:W-:Y:S01]  /*dea0*/  IMAD R168, R18, 0x1000, R12 ;  /* 0x0000100012a87824 */ /* 0x000fe200078e020c */
[----:B------:R-:W-:Y:S01]  /*deb0*/  WARPGROUP.ARRIVE ;  /* 0x00000000000079c5 */ /* 0x000fe20000000000 */
[----:B------:R-:W-:Y:S01]  /*dec0*/  IMAD.MOV.U32 R169, RZ, RZ, 0x40000040 ;  /* 0x40000040ffa97424 */ /* 0x000fe200078e00ff */
[----:B------:R-:W-:Y:S01]  /*ded0*/  ISETP.GT.AND P2, PT, R214, R21, PT ;  /* 0x00000015d600720c */ /* 0x000fe20003f44270 */
[----:B0-2---:R-:W-:Y:S01]  /*dee0*/  @!P1 VIADD R215, R215, 0x28c60 ;  /* 0x00028c60d7d79836 */ /* 0x005fe20000000000 */
[----:B------:R-:W-:Y:S01]  /*def0*/  R2UR UR6, R168 ;  /* 0x00000000a80672ca */ /* 0x000fe200000e0000 */
[----:B------:R-:W-:Y:S01]  /*df00*/  VIADD R214, R214, 0xffffffff ;  /* 0xffffffffd6d67836 */ /* 0x000fe20000000000 */
[----:B------:R-:W-:Y:S01]  /*df10*/  R2UR UR7, R169 ;  /* 0x00000000a90772ca */ /* 0x000fe200000e0000 */
[----:B------:R-:W-:Y:S01]  /*df20*/  IMAD.MOV.U32 R169, RZ, RZ, 0x40000040 ;  /* 0x40000040ffa97424 */ /* 0x000fe200078e00ff */
[----:B------:R-:W-:Y:S01]  /*df30*/  @!P1 PRMT R215, RZ, 0x654, R215 ;  /* 0x00000654ffd79816 */ /* 0x000fe200000000d7 */
[----:B------:R-:W-:-:S02]  /*df40*/  IMAD.MOV.U32 R227, RZ, RZ, R20 ;  /* 0x000000ffffe37224 */ /* 0x000fc400078e0014 */
[----:B------:R-:W-:Y:S02]  /*df50*/  IMAD.MOV.U32 R225, RZ, RZ, R15 ;  /* 0x000000ffffe17224 */ /* 0x000fe400078e000f */
[----:B------:R-:W-:-:S06]  /*df60*/  IMAD.MOV.U32 R226, RZ, RZ, R18 ;  /* 0x000000ffffe27224 */ /* 0x000fcc00078e0012 */
[----:B------:R-:W-:Y:S03]  /*df70*/  HGMMA.64x256x16.F32 R24, R152, gdesc[UR4].tnspB, R24, gsb0 ;  /* 0x43e0000498187df0 */ /* 0x000fe60008000818 */
[----:B------:R-:W-:Y:S02]  /*df80*/  WARPGROUP.DEPBAR.LE gsb0, 0x0 ;  /* 0x00008000000079c5 */ /* 0x000fe40000010000 */
[----:B-1----:R-:W-:Y:S01]  /*df90*/  VIADD R152, R168, 0x80 ;  /* 0x00000080a8987836 */ /* 0x002fe20000000000 */
        /* <DEDUP_REMOVED lines=32> */
.L_x_7955:
[----:B------:R-:W-:Y:S05]  /*e1a0*/  BSYNC B0 ;  /* 0x0000000000007941 */ /* 0x000fea0003800000 */
.L_x_7954:
[----:B------:R-:W-:Y:S01]  /*e1b0*/  ISETP.GE.AND P2, PT, R214, R200, PT ;  /* 0x000000c8d600720c */ /* 0x000fe20003f46270 */
[----:B------:R-:W-:-:S12]  /*e1c0*/  BSSY B0, `(.L_x_7967) ;  /* 0x00001e1000007945 */ /* 0x000fd80003800000 */
[----:B------:R-:W-:Y:S05]  /*e1d0*/  @!P2 BRA `(.L_x_7968) ;  /* 0x0000001c007ca947 */ /* 0x000fea0003800000 */
[----:B------:R-:W-:Y:S02]  /*e1e0*/  IMAD.MOV.U32 R195, RZ, RZ, R20 ;  /* 0x000000ffffc37224 */ /* 0x000fe400078e0014 */
[----:B------:R-:W-:Y:S02]  /*e1f0*/  IMAD.MOV.U32 R220, RZ, RZ, R15 ;  /* 0x000000ffffdc7224 */ /* 0x000fe400078e000f */
[----:B0-----:R-:W-:-:S07]  /*e200*/  IMAD.MOV.U32 R215, RZ, RZ, R18 ;  /* 0x000000ffffd77224 */ /* 0x001fce00078e0012 */
.L_x_7979:
[----:B------:R-:W-:-:S05]  /*e210*/  VIADD R18, R215, 0x1 ;  /* 0x00000001d7127836 */ /* 0x000fca0000000000 */
[----:B------:R-:W-:-:S04]  /*e220*/  ISETP.NE.AND P2, PT, R18, 0x2, PT ;  /* 0x000000021200780c */ /* 0x000fc80003f45270 */
[----:B------:R-:W-:Y:S02]  /*e230*/  SEL R14, RZ, 0x1, P2 ;  /* 0x00000001ff0e7807 */ /* 0x000fe40001000000 */
[----:B------:R-:W-:Y:S02]  /*e240*/  SEL R18, R18, RZ, P2 ;  /* 0x000000ff12127207 */ /* 0x000fe40001000000 */
[----:B------:R-:W-:Y:S01]  /*e250*/  LOP3.LUT R22, R22, R14, RZ, 0x3c, !PT ;  /* 0x0000000e16167212 */ /* 0x000fe200078e3cff */
[----:B-1----:R-:W-:Y:S06]  /*e260*/  @!P0 BRA `(.L_x_7969) ;  /* 0x0000000000048947 */ /* 0x002fec0003800000 */
[----:B------:R-:W-:Y:S01]  /*e270*/  BPT.TRAP 0x1 ;  /* 0x000000040000795c */ /* 0x000fe20000300000 */
.L_x_7969:
[----:B------:R-:W-:Y:S01]  /*e280*/  IMAD R21, R18, 0x8, R2 ;  /* 0x0000000812157824 */ /* 0x000fe200078e0202 */
[----:B------:R-:W-:-:S04]  /*e290*/  SHF.L.U32 R193, R22, 0x1f, RZ ;  /* 0x0000001f16c17819 */ /* 0x000fc800000006ff */
[----:B------:R0:W1:Y:S01]  /*e2a0*/  SYNCS.PHASECHK.TRANS64.TRYWAIT P2, [R21+URZ+0x28c30], R193 ;  /* 0x028c30c1150075a7 */ /* 0x000062000804017f */
[----:B------:R-:W-:Y:S05]  /*e2b0*/  @!P0 BRA `(.L_x_7970) ;  /* 0x0000000000048947 */ /* 0x000fea0003800000 */
[----:B------:R-:W-:Y:S01]  /*e2c0*/  BPT.TRAP 0x1 ;  /* 0x000000040000795c */ /* 0x000fe20000300000 */
.L_x_7970:
[----:B------:R-:W-:Y:S01]  /*e2d0*/  BSSY B1, `(.L_x_7971) ;  /* 0x0000006000017945 */ /* 0x000fe20003800000 */
[----:B------:R-:W-:Y:S02]  /*e2e0*/  IMAD R154, R18, 0x200, R13 ;  /* 0x00000200129a7824 */ /* 0x000fe400078e020d */
[----:B------:R-:W-:Y:S01]  /*e2f0*/  IMAD.MOV.U32 R155, RZ, RZ, 0x40000040 ;  /* 0x40000040ff9b7424 */ /* 0x000fe200078e00ff */
[----:B-1----:R-:W-:Y:S06]  /*e300*/  @P2 BRA `(.L_x_7972) ;  /* 0x0000000000082947 */ /* 0x002fec0003800000 */
[----:B------:R-:W1:Y:S02]  /*e310*/  SYNCS.PHASECHK.TRANS64.TRYWAIT P2, [R21+URZ+0x28c30], R193 ;  /* 0x028c30c1150075a7 */ /* 0x000e64000804017f */
[----:B-1----:R-:W-:Y:S05]  /*e320*/  @!P2 BRA `(.L_x_7973) ;  /* 0x0000011400d8a947 */ /* 0x002fea0003800000 */
.L_x_7972:
[----:B------:R-:W-:Y:S05]  /*e330*/  BSYNC B1 ;  /* 0x0000000000017941 */ /* 0x000fea0003800000 */
.L_x_7971:
        /* <DEDUP_REMOVED lines=173> */
[----:B------:R-:W-:Y:S01]  /*ee10*/  @!P2 STS [R215+0x28800], R220 ;  /* 0x028800dcd700a388 */ /* 0x000fe20000000800 */
        /* <DEDUP_REMOVED lines=20> */
[-C--:B------:R-:W-:Y:S01]  /*ef60*/  FMUL.FTZ R100, R100, R220.reuse ;  /* 0x000000dc64647220 */ /* 0x080fe20000410000 */
[----:B------:R-:W-:Y:S01]  /*ef70*/  FMUL.FTZ R101, R101, R220 ;  /* 0x000000dc65657220 */ /* 0x000fe20000410000 */
[----:B------:R-:W-:Y:S01]  /*ef80*/  FMNMX.FTZ R20, R162, R20, !PT ;  /* 0x00000014a2147209 */ /* 0x000fe20007810000 */
[-C--:B------:R-:W-:Y:S01]  /*ef90*/  FMUL.FTZ R104, R104, R220.reuse ;  /* 0x000000dc68687220 */ /* 0x080fe20000410000 */
[-C--:B------:R-:W-:Y:S01]  /*efa0*/  FMUL.FTZ R105, R105, R220.reuse ;  /* 0x000000dc69697220 */ /* 0x080fe20000410000 */
[----:B------:R-:W-:Y:S01]  /*efb0*/  FMUL.FTZ R108, R108, R220 ;  /* 0x000000dc6c6c7220 */ /* 0x000fe20000410000 */
[----:B------:R-:W-:Y:S01]  /*efc0*/  FMNMX.FTZ R20, R163, R20, !PT ;  /* 0x00000014a3147209 */ /* 0x000fe20007810000 */
[----:B------:R-:W5:Y:S01]  /*efd0*/  MUFU.EX2 R156, R156 ;  /* 0x0000009c009c7308 */ /* 0x000f620000000800 */
[-C--:B------:R-:W-:Y:S01]  /*efe0*/  FMUL.FTZ R109, R109, R220.reuse ;  /* 0x000000dc6d6d7220 */ /* 0x080fe20000410000 */
[----:B------:R-:W-:Y:S01]  /*eff0*/  FMUL.FTZ R112, R112, R220 ;  /* 0x000000dc70707220 */ /* 0x000fe20000410000 */
[----:B--2---:R-:W-:Y:S01]  /*f000*/  FMNMX.FTZ R20, R0, R20, !PT ;  /* 0x0000001400147209 */ /* 0x004fe20007810000 */
[-C--:B------:R-:W-:Y:S01]  /*f010*/  FMUL.FTZ R113, R113, R220.reuse ;  /* 0x000000dc71717220 */ /* 0x080fe20000410000 */
[-C--:B------:R-:W-:Y:S01]  /*f020*/  FMUL.FTZ R116, R116, R220.reuse ;  /* 0x000000dc74747220 */ /* 0x080fe20000410000 */
[----:B------:R-:W-:Y:S01]  /*f030*/  FMUL.FTZ R117, R117, R220 ;  /* 0x000000dc75757220 */ /* 0x000fe20000410000 */
[----:B------:R-:W-:Y:S01]  /*f040*/  FMNMX.FTZ R20, R167, R20, !PT ;  /* 0x00000014a7147209 */ /* 0x000fe20007810000 */
[----:B------:R-:W2:Y:S01]  /*f050*/  MUFU.EX2 R157, R157 ;  /* 0x0000009d009d7308 */ /* 0x000ea20000000800 */
[-C--:B------:R-:W-:Y:S01]  /*f060*/  FMUL.FTZ R120, R120, R220.reuse ;  /* 0x000000dc78787220 */ /* 0x080fe20000410000 */
[----:B------:R-:W-:Y:S01]  /*f070*/  FMUL.FTZ R121, R121, R220 ;  /* 0x000000dc79797220 */ /* 0x000fe20000410000 */
[----:B----4-:R-:W-:Y:S01]  /*f080*/  FMNMX.FTZ R20, R181, R20, !PT ;  /* 0x00000014b5147209 */ /* 0x010fe20007810000 */
[-C--:B------:R-:W-:Y:S01]  /*f090*/  FMUL.FTZ R124, R124, R220.reuse ;  /* 0x000000dc7c7c7220 */ /* 0x080fe20000410000 */
[-C--:B------:R-:W-:Y:S01]  /*f0a0*/  FMUL.FTZ R125, R125, R220.reuse ;  /* 0x000000dc7d7d7220 */ /* 0x080fe20000410000 */
[----:B------:R-:W-:Y:S01]  /*f0b0*/  FMUL.FTZ R128, R128, R220 ;  /* 0x000000dc80807220 */ /* 0x000fe20000410000 */
[----:B------:R-:W-:Y:S01]  /*f0c0*/  FMNMX.FTZ R20, R171, R20, !PT ;  /* 0x00000014ab147209 */ /* 0x000fe20007810000 */
[----:B------:R-:W4:Y:S01]  /*f0d0*/  MUFU.EX2 R160, R160 ;  /* 0x000000a000a07308 */ /* 0x000f220000000800 */
[-C--:B------:R-:W-:Y:S01]  /*f0e0*/  FMUL.FTZ R129, R129, R220.reuse ;  /* 0x000000dc81817220 */ /* 0x080fe20000410000 */
        /* <DEDUP_REMOVED lines=8> */
[----:B------:R-:W-:Y:S01]  /*f170*/  FMUL.FTZ R141, R141, R220 ;  /* 0x000000dc8d8d7220 */ /* 0x000fe20000410000 */
[----:B------:R-:W-:Y:S01]  /*f180*/  FMNMX.FTZ R20, R178, R20, !PT ;  /* 0x00000014b2147209 */ /* 0x000fe20007810000 */
[-C--:B------:R-:W-:Y:S01]  /*f190*/  FMUL.FTZ R144, R144, R220.reuse ;  /* 0x000000dc90907220 */ /* 0x080fe20000410000 */
[-C--:B------:R-:W-:Y:S01]  /*f1a0*/  FMUL.FTZ R145, R145, R220.reuse ;  /* 0x000000dc91917220 */ /* 0x080fe20000410000 */
[----:B------:R-:W-:Y:S01]  /*f1b0*/  FMUL.FTZ R148, R148, R220 ;  /* 0x000000dc94947220 */ /* 0x000fe20000410000 */
[----:B------:R-:W-:Y:S01]  /*f1c0*/  FMNMX.FTZ R20, R179, R20, !PT ;  /* 0x00000014b3147209 */ /* 0x000fe20007810000 */
[----:B------:R-:W1:Y:S01]  /*f1d0*/  MUFU.EX2 R164, R164 ;  /* 0x000000a400a47308 */ /* 0x000e620000000800 */
[----:B------:R-:W-:Y:S01]  /*f1e0*/  FMUL.FTZ R149, R149, R220 ;  /* 0x000000dc95957220 */ /* 0x000fe20000410000 */
[----:B---3--:R-:W-:Y:S01]  /*f1f0*/  FADD.FTZ R166, R153, R166 ;  /* 0x000000a699a67221 */ /* 0x008fe20000010000 */
[----:B------:R-:W-:-:S03]  /*f200*/  FMNMX.FTZ R20, R182, R20, !PT ;  /* 0x00000014b6147209 */ /* 0x000fc60007810000 */
[----:B-----5:R-:W-:Y:S01]  /*f210*/  FADD.FTZ R166, R156, R166 ;  /* 0x000000a69ca67221 */ /* 0x020fe20000010000 */
[----:B------:R-:W-:Y:S01]  /*f220*/  FMNMX.FTZ R20, R183, R20, !PT ;  /* 0x00000014b7147209 */ /* 0x000fe20007810000 */
[----:B------:R-:W3:Y:S02]  /*f230*/  MUFU.EX2 R165, R165 ;  /* 0x000000a500a57308 */ /* 0x000ee40000000800 */
[----:B--2---:R-:W-:Y:S02]  /*f240*/  FADD.FTZ R166, R157, R166 ;  /* 0x000000a69da67221 */ /* 0x004fe40000010000 */
[----:B------:R-:W2:Y:S02]  /*f250*/  SHFL.BFLY PT, R170, R20, 0x2, 0x1f ;  /* 0x0c401f0014aa7f89 */ /* 0x000ea400000e0000 */
[----:B----4-:R-:W-:Y:S02]  /*f260*/  FADD.FTZ R166, R160, R166 ;  /* 0x000000a6a0a67221 */ /* 0x010fe40000010000 */
[----:B------:R-:W4:Y:S02]  /*f270*/  MUFU.EX2 R168, R168 ;  /* 0x000000a800a87308 */ /* 0x000f240000000800 */
[----:B0-----:R-:W-:-:S04]  /*f280*/  FADD.FTZ R166, R161, R166 ;  /* 0x000000a6a1a67221 */ /* 0x001fc80000010000 */
[----:B-1----:R-:W-:Y:S02]  /*f290*/  FADD.FTZ R166, R164, R166 ;  /* 0x000000a6a4a67221 */ /* 0x002fe40000010000 */
[----:B------:R-:W0:Y:S02]  /*f2a0*/  MUFU.EX2 R169, R169 ;  /* 0x000000a900a97308 */ /* 0x000e240000000800 */
[----:B---3--:R-:W-:-:S06]  /*f2b0*/  FADD.FTZ R166, R165, R166 ;  /* 0x000000a6a5a67221 */ /* 0x008fcc0000010000 */
[----:B------:R-:W1:Y:S01]  /*f2c0*/  MUFU.EX2 R172, R172 ;  /* 0x000000ac00ac7308 */ /* 0x000e620000000800 */
[----:B----4-:R-:W-:Y:S01]  /*f2d0*/  FADD.FTZ R166, R168, R166 ;  /* 0x000000a6a8a67221 */ /* 0x010fe20000010000 */
[----:B--2---:R-:W-:-:S06]  /*f2e0*/  FMNMX.FTZ R20, R20, R170, !PT ;  /* 0x000000aa14147209 */ /* 0x004fcc0007810000 */
[----:B------:R-:W2:Y:S01]  /*f2f0*/  MUFU.EX2 R173, R173 ;  /* 0x000000ad00ad7308 */ /* 0x000ea20000000800 */
[----:B------:R-:W3:Y:S01]  /*f300*/  SHFL.BFLY PT, R170, R20, 0x1, 0x1f ;  /* 0x0c201f0014aa7f89 */ /* 0x000ee200000e0000 */
[----:B0-----:R-:W-:-:S06]  /*f310*/  FADD.FTZ R166, R169, R166 ;  /* 0x000000a6a9a67221 */ /* 0x001fcc0000010000 */
[----:B------:R-:W0:Y:S01]  /*f320*/  MUFU.EX2 R176, R176 ;  /* 0x000000b000b07308 */ /* 0x000e220000000800 */
[----:B-1----:R-:W-:-:S07]  /*f330*/  FADD.FTZ R166, R172, R166 ;  /* 0x000000a6aca67221 */ /* 0x002fce0000010000 */
[----:B------:R-:W1:Y:S01]  /*f340*/  MUFU.EX2 R177, R177 ;  /* 0x000000b100b17308 */ /* 0x000e620000000800 */
[----:B--2---:R-:W-:-:S07]  /*f350*/  FADD.FTZ R166, R173, R166 ;  /* 0x000000a6ada67221 */ /* 0x004fce0000010000 */
[----:B------:R-:W-:Y:S01]  /*f360*/  MUFU.EX2 R180, R180 ;  /* 0x000000b400b47308 */ /* 0x000fe20000000800 */
[----:B---3--:R-:W-:Y:S01]  /*f370*/  FMNMX.FTZ R20, R20, R170, !PT ;  /* 0x000000aa14147209 */ /* 0x008fe20007810000 */
[----:B0-----:R-:W-:-:S04]  /*f380*/  FADD.FTZ R166, R176, R166 ;  /* 0x000000a6b0a67221 */ /* 0x001fc80000010000 */
[C---:B------:R-:W-:Y:S01]  /*f390*/  FADD.FTZ R170, -R20.reuse, R195 ;  /* 0x000000c314aa7221 */ /* 0x040fe20000010100 */
[-C--:B------:R-:W-:Y:S01]  /*f3a0*/  FMUL.FTZ R195, R20, R14.reuse ;  /* 0x0000000e14c37220 */ /* 0x080fe20000410000 */
[----:B-1----:R-:W-:Y:S02]  /*f3b0*/  FADD.FTZ R166, R177, R166 ;  /* 0x000000a6b1a67221 */ /* 0x002fe40000010000 */
        /* <DEDUP_REMOVED lines=19> */
[----:B0-----:R0:W-:Y:S01]  /*f4f0*/  @!P2 STS [R215+0x28820], R170 ;  /* 0x028820aad700a388 */ /* 0x0011e20000000800 */
[-C--:B------:R-:W-:Y:S01]  /*f500*/  FMUL.FTZ R26, R26, R170.reuse ;  /* 0x000000aa1a1a7220 */ /* 0x080fe20000410000 */
[----:B------:R-:W-:-:S05]  /*f510*/  FMUL.FTZ R27, R27, R170 ;  /* 0x000000aa1b1b7220 */ /* 0x000fca0000410000 */
[----:B------:R1:W2:Y:S01]  /*f520*/  MUFU.EX2 R195, R154 ;  /* 0x0000009a00c37308 */ /* 0x0002a20000000800 */
[-C--:B------:R-:W-:Y:S01]  /*f530*/  FMUL.FTZ R30, R30, R170.reuse ;  /* 0x000000aa1e1e7220 */ /* 0x080fe20000410000 */
[-C--:B------:R-:W-:Y:S01]  /*f540*/  FMUL.FTZ R31, R31, R170.reuse ;  /* 0x000000aa1f1f7220 */ /* 0x080fe20000410000 */
[-C--:B------:R-:W-:Y:S01]  /*f550*/  FMUL.FTZ R34, R34, R170.reuse ;  /* 0x000000aa22227220 */ /* 0x080fe20000410000 */
[-C--:B------:R-:W-:Y:S01]  /*f560*/  FMUL.FTZ R35, R35, R170.reuse ;  /* 0x000000aa23237220 */ /* 0x080fe20000410000 */
[-C--:B------:R-:W-:Y:S01]  /*f570*/  FMUL.FTZ R38, R38, R170.reuse ;  /* 0x000000aa26267220 */ /* 0x080fe20000410000 */
[-C--:B------:R-:W-:Y:S01]  /*f580*/  FMUL.FTZ R39, R39, R170.reuse ;  /* 0x000000aa27277220 */ /* 0x080fe20000410000 */
[-C--:B------:R-:W-:Y:S01]  /*f590*/  FMUL.FTZ R42, R42, R170.reuse ;  /* 0x000000aa2a2a7220 */ /* 0x080fe20000410000 */
[----:B0-----:R0:W3:Y:S01]  /*f5a0*/  MUFU.EX2 R215, R158 ;  /* 0x0000009e00d77308 */ /* 0x0010e20000000800 */
[----:B-1----:R-:W-:Y:S01]  /*f5b0*/  F2FP.F16.F32.PACK_AB R154, R156, R153 ;  /* 0x000000999c9a723e */ /* 0x002fe200000000ff */
[-C--:B------:R-:W-:Y:S01]  /*f5c0*/  FMUL.FTZ R43, R43, R170.reuse ;  /* 0x000000aa2b2b7220 */ /* 0x080fe20000410000 */
[----:B------:R-:W-:Y:S01]  /*f5d0*/  F2FP.F16.F32.PACK_AB R156, R160, R157 ;  /* 0x0000009da09c723e */ /* 0x000fe200000000ff */
[-C--:B------:R-:W-:Y:S01]  /*f5e0*/  FMUL.FTZ R46, R46, R170.reuse ;  /* 0x000000aa2e2e7220 */ /* 0x080fe20000410000 */
[----:B------:R-:W-:Y:S01]  /*f5f0*/  F2FP.F16.F32.PACK_AB R160, R168, R165 ;  /* 0x000000a5a8a0723e */ /* 0x000fe200000000ff */
[-C--:B------:R-:W-:Y:S01]  /*f600*/  FMUL.FTZ R47, R47, R170.reuse ;  /* 0x000000aa2f2f7220 */ /* 0x080fe20000410000 */
[-C--:B------:R-:W-:Y:S01]  /*f610*/  FMUL.FTZ R50, R50, R170.reuse ;  /* 0x000000aa32327220 */ /* 0x080fe20000410000 */
[----:B------:R-:W1:Y:S01]  /*f620*/  MUFU.EX2 R159, R159 ;  /* 0x0000009f009f7308 */ /* 0x000e620000000800 */
[----:B--2---:R-:W-:Y:S01]  /*f630*/  FFMA.FTZ R3, R170, R3, R195 ;  /* 0x00000003aa037223 */ /* 0x004fe200000100c3 */
[----:B0-----:R-:W-:Y:S01]  /*f640*/  F2FP.F16.F32.PACK_AB R158, R164, R161 ;  /* 0x000000a1a49e723e */ /* 0x001fe200000000ff */
[-C--:B------:R-:W-:Y:S01]  /*f650*/  FMUL.FTZ R51, R51, R170.reuse ;  /* 0x000000aa33337220 */ /* 0x080fe20000410000 */
[C---:B------:R-:W-:Y:S01]  /*f660*/  F2FP.F16.F32.PACK_AB R153, R155.reuse, R195 ;  /* 0x000000c39b99723e */ /* 0x040fe200000000ff */
[----:B------:R-:W-:Y:S01]  /*f670*/  FADD.FTZ R3, R155, R3 ;  /* 0x000000039b037221 */ /* 0x000fe20000010000 */
[----:B------:R-:W-:Y:S01]  /*f680*/  F2FP.F16.F32.PACK_AB R164, R176, R173 ;  /* 0x000000adb0a4723e */ /* 0x000fe200000000ff */
        /* <DEDUP_REMOVED lines=10> */
[C---:B-1----:R-:W-:Y:S01]  /*f730*/  FADD.FTZ R3, R159.reuse, R3 ;  /* 0x000000039f037221 */ /* 0x042fe20000010000 */
[----:B------:R-:W-:Y:S01]  /*f740*/  F2FP.F16.F32.PACK_AB R155, R159, R215 ;  /* 0x000000d79f9b723e */ /* 0x000fe200000000ff */
[----:B------:R-:W-:Y:S01]  /*f750*/  BAR.SYNC.DEFER_BLOCKING 0xf, 0x100 ;  /* 0x03c4000000007b1d */ /* 0x000fe20000010000 */
[----:B0-----:R-:W-:Y:S01]  /*f760*/  F2FP.F16.F32.PACK_AB R162, R172, R169 ;  /* 0x000000a9aca2723e */ /* 0x001fe200000000ff */
[-C--:B------:R-:W-:Y:S01]  /*f770*/  FMUL.FTZ R67, R67, R170.reuse ;  /* 0x000000aa43437220 */ /* 0x080fe20000410000 */
[-C--:B------:R-:W-:Y:S01]  /*f780*/  FMUL.FTZ R70, R70, R170.reuse ;  /* 0x000000aa46467220 */ /* 0x080fe20000410000 */
        /* <DEDUP_REMOVED lines=13> */
[C---:B0-----:R-:W-:Y:S01]  /*f860*/  FADD.FTZ R0, R180.reuse, R166 ;  /* 0x000000a6b4007221 */ /* 0x041fe20000010000 */
        /* <DEDUP_REMOVED lines=45> */
[C---:B0-----:R-:W-:Y:S01]  /*fb40*/  FADD.FTZ R3, R175.reuse, R3 ;  /* 0x00000003af037221 */ /* 0x041fe20000010000 */
[----:B------:R-:W-:Y:S01]  /*fb50*/  F2FP.F16.F32.PACK_AB R163, R175, R174 ;  /* 0x000000aeafa3723e */ /* 0x000fe200000000ff */
[-C--:B------:R-:W-:Y:S01]  /*fb60*/  FMUL.FTZ R146, R146, R170.reuse ;  /* 0x000000aa92927220 */ /* 0x080fe20000410000 */
[-C--:B------:R-:W-:Y:S01]  /*fb70*/  FMUL.FTZ R147, R147, R170.reuse ;  /* 0x000000aa93937220 */ /* 0x080fe20000410000 */
[-C--:B------:R-:W-:Y:S01]  /*fb80*/  FMUL.FTZ R150, R150, R170.reuse ;  /* 0x000000aa96967220 */ /* 0x080fe20000410000 */
[----:B------:R-:W-:Y:S01]  /*fb90*/  FMUL.FTZ R151, R151, R170 ;  /* 0x000000aa97977220 */ /* 0x000fe20000410000 */
[----:B------:R1:W-:Y:S01]  /*fba0*/  STSM.16.M88.4 [R197], R160 ;  /* 0x000000a0c5007844 */ /* 0x0003e20000000200 */
[----:B------:R-:W0:Y:S01]  /*fbb0*/  MUFU.EX2 R182, R182 ;  /* 0x000000b600b67308 */ /* 0x000e220000000800 */
[----:B---3--:R-:W-:-:S07]  /*fbc0*/  FADD.FTZ R3, R165, R3 ;  /* 0x00000003a5037221 */ /* 0x008fce0000010000 */
[----:B------:R-:W3:Y:S01]  /*fbd0*/  MUFU.EX2 R183, R183 ;  /* 0x000000b700b77308 */ /* 0x000ee20000000800 */
[C---:B--2---:R-:W-:Y:S01]  /*fbe0*/  FADD.FTZ R3, R179.reuse, R3 ;  /* 0x00000003b3037221 */ /* 0x044fe20000010000 */
[----:B------:R-:W-:-:S03]  /*fbf0*/  F2FP.F16.F32.PACK_AB R165, R179, R165 ;  /* 0x000000a5b3a5723e */ /* 0x000fc600000000ff */
[----:B0-----:R-:W-:Y:S01]  /*fc00*/  FADD.FTZ R3, R182, R3 ;  /* 0x00000003b6037221 */ /* 0x001fe20000010000 */
[----:B---3--:R-:W-:-:S03]  /*fc10*/  F2FP.F16.F32.PACK_AB R167, R183, R182 ;  /* 0x000000b6b7a7723e */ /* 0x008fc600000000ff */
[----:B------:R-:W-:Y:S02]  /*fc20*/  FADD.FTZ R3, R183, R3 ;  /* 0x00000003b7037221 */ /* 0x000fe40000010000 */
[----:B------:R1:W-:Y:S01]  /*fc30*/  STSM.16.M88.4 [R198], R164 ;  /* 0x000000a4c6007844 */ /* 0x0003e20000000200 */
[----:B------:R-:W-:Y:S05]  /*fc40*/  @!P0 BRA `(.L_x_7974) ;  /* 0x0000000000048947 */ /* 0x000fea0003800000 */
[----:B------:R-:W-:Y:S01]  /*fc50*/  BPT.TRAP 0x1 ;  /* 0x000000040000795c */ /* 0x000fe20000300000 */
.L_x_7974:
[----:B------:R0:W2:Y:S01]  /*fc60*/  SYNCS.PHASECHK.TRANS64.TRYWAIT P2, [R21+URZ+0x28c50], R193 ;  /* 0x028c50c1150075a7 */ /* 0x0000a2000804017f */
[----:B------:R-:W-:Y:S05]  /*fc70*/  @!P0 BRA `(.L_x_7975) ;  /* 0x0000000000048947 */ /* 0x000fea0003800000 */
[----:B------:R-:W-:Y:S01]  /*fc80*/  BPT.TRAP 0x1 ;  /* 0x000000040000795c */ /* 0x000fe20000300000 */
.L_x_7975:
[----:B------:R-:W-:Y:S04]  /*fc90*/  BSSY B1, `(.L_x_7976) ;  /* 0x0000004000017945 */ /* 0x000fe80003800000 */
[----:B--2---:R-:W-:Y:S05]  /*fca0*/  @P2 BRA `(.L_x_7977) ;  /* 0x0000000000082947 */ /* 0x004fea0003800000 */
[----:B------:R-:W2:Y:S02]  /*fcb0*/  SYNCS.PHASECHK.TRANS64.TRYWAIT P2, [R21+URZ+0x28c50], R193 ;  /* 0x028c50c1150075a7 */ /* 0x000ea4000804017f */
[----:B--2---:R-:W-:Y:S05]  /*fcc0*/  @!P2 BRA `(.L_x_7978) ;  /* 0x000000fc0084a947 */ /* 0x004fea0003800000 */
.L_x_7977:
[----:B------:R-:W-:Y:S05]  /*fcd0*/  BSYNC B1 ;  /* 0x0000000000017941 */ /* 0x000fea0003800000 */
.L_x_7976:
        /* <DEDUP_REMOVED lines=47> */
.L_x_7968:
[----:B------:R-:W-:Y:S05]  /*ffd0*/  BSYNC B0 ;  /* 0x0000000000007941 */ /* 0x000fea0003800000 */
.L_x_7967:
        /* <DEDUP_REMOVED lines=24> */
[-C--:B------:R-:W-:Y:S01]  /*10160*/  FMUL.FTZ R44, R44, R4.reuse ;  /* 0x000000042c2c7220 */ /* 0x080fe20000410000 */
        /* <DEDUP_REMOVED lines=74> */
[----:B------:R-:W-:Y:S01]  /*10610*/  FMUL.FTZ R43, R43, R0 ;  /* 0x000000002b2b7220 */ /* 0x000fe20000410000 */
        /* <DEDUP_REMOVED lines=62> */
[----:B--2---:R-:W-:Y:S01]  /*10a00*/  SEL R0, RZ, 0x1, P1 ;  /* 0x00000001ff007807 */ /* 0x004fe20000800000 */
[----:B------:R-:W-:Y:S06]  /*10a10*/  BAR.ARV 0xe, 0x100 ;  /* 0x0384000000007b1d */ /* 0x000fec0000002000 */
[----:B------:R-:W-:-:S02]  /*10a20*/  PLOP3.LUT P0, PT, PT, PT, PT, 0x8, 0x0 ;  /* 0x000000000000781c */ /* 0x000fc40003f0e170 */
[----:B------:R-:W-:Y:S02]  /*10a30*/  LOP3.LUT R22, R22, R0, RZ, 0x3c, !PT ;  /* 0x0000000016167212 */ /* 0x000fe400078e3cff */
[----:B------:R-:W-:-:S09]  /*10a40*/  SEL R18, R18, RZ, P1 ;  /* 0x000000ff12127207 */ /* 0x000fd20000800000 */
.L_x_7895:
[----:B------:R-:W-:Y:S05]  /*10a50*/  BSYNC B7 ;  /* 0x0000000000077941 */ /* 0x000fea0003800000 */
.L_x_7891:
[----:B------:R-:W2:Y:S08]  /*10a60*/  S2UR UR5, SR_CgaCtaId ;  /* 0x00000000000579c3 */ /* 0x000eb00000008800 */
[----:B------:R-:W-:Y:S06]  /*10a70*/  BAR.SYNC.DEFER_BLOCKING 0x5, 0x180 ;  /* 0x0146000000007b1d */ /* 0x000fec0000010000 */
[----:B------:R-:W-:Y:S01]  /*10a80*/  UMOV UR4, 0x400 ;  /* 0x0000040000047882 */ /* 0x000fe20000000000 */
[----:B------:R-:W-:Y:S01]  /*10a90*/  BSSY B0, `(.L_x_7980) ;  /* 0x0000499000007945 */ /* 0x000fe20003800000 */
[----:B--2---:R-:W-:-:S06]  /*10aa0*/  ULEA UR4, UR5, UR4, 0x18 ;  /* 0x0000000405047291 */ /* 0x004fcc000f8ec03f */
[----:B------:R-:W-:-:S05]  /*10ab0*/  IMAD.U32 R2, RZ, RZ, UR4 ;  /* 0x00000004ff027e24 */ /* 0x000fca000f8e00ff */
[----:B0-----:R0:W2:Y:S01]  /*10ac0*/  LDS.128 R4, [R2+0x28cd0] ;  /* 0x028cd00002047984 */ /* 0x0010a20000000c00 */
[----:B------:R-:W-:Y:S06]  /*10ad0*/  BAR.ARV 0x4, 0x180 ;  /* 0x0106000000007b1d */ /* 0x000fec0000002000 */
[----:B------:R-:W-:Y:S05]  /*10ae0*/  @P0 BRA `(.L_x_7981) ;  /* 0x00000038008c0947 */ /* 0x000fea0003800000 */
[----:B------:R-:W3:Y:S01]  /*10af0*/  LDL R8, [R1+0x6c] ;  /* 0x00006c0001087983 */ /* 0x000ee20000100800 */
        /* <DEDUP_REMOVED lines=12> */
[----:B---3-5:R-:W-:-:S04]  /*10bc0*/  IMAD.WIDE R152, R8, 0x2, R20 ;  /* 0x0000000208987825 */ /* 0x028fc800078e0214 */
        /* <DEDUP_REMOVED lines=8> */
[----:B-1----:R-:W-:Y:S02]  /*10c50*/  IADD3 R8, P0, R152, 0x20, RZ ;  /* 0x0000002098087810 */ /* 0x002fe40007f1e0ff */
        /* <DEDUP_REMOVED lines=8> */
[----:B-1----:R-:W-:Y:S02]  /*10ce0*/  IADD3 R8, P0, R152, 0x40, RZ ;  /* 0x0000004098087810 */ /* 0x002fe40007f1e0ff */
        /* <DEDUP_REMOVED lines=140> */
[----:B--2---:R-:W-:Y:S02]  /*115b0*/  MOV R4, R8 ;  /* 0x0000000800047202 */ /* 0x004fe40000000f00 */
[----:B------:R-:W-:Y:S01]  /*115c0*/  F2FP.F16.F32.PACK_AB R8, R137, R136 ;  /* 0x000000888908723e */ /* 0x000fe200000000ff */
[----:B------:R-:W-:Y:S01]  /*115d0*/  IMAD.X R153, RZ, RZ, R153, P0 ;  /* 0x000000ffff997224 */ /* 0x000fe200000e0699 */
[----:B------:R-:W-:-:S02]  /*115e0*/  F2FP.F16.F32.PACK_AB R9, R139, R138 ;  /* 0x0000008a8b09723e */ /* 0x000fc400000000ff */
[----:B------:R-:W-:Y:S02]  /*115f0*/  F2FP.F16.F32.PACK_AB R15, R151, R150 ;  /* 0x00000096970f723e */ /* 0x000fe400000000ff */
[----:B------:R-:W-:Y:S01]  /*11600*/  ISETP.NE.U32.AND P1, PT, RZ, UR6, PT ;  /* 0x00000006ff007c0c */ /* 0x000fe2000bf25070 */
[----:B------:R1:W-:Y:S03]  /*11610*/  STSM.16.M88.4 [R4], R8 ;  /* 0x0000000804007844 */ /* 0x0003e60000000200 */
[----:B------:R-:W-:Y:S02]  /*11620*/  ISETP.NE.AND.EX P1, PT, RZ, UR7, PT, P1 ;  /* 0x00000007ff007c0c */ /* 0x000fe4000bf25310 */
[----:B-1----:R-:W-:Y:S02]  /*11630*/  LOP3.LUT R4, R0, 0x380, RZ, 0xc0, !PT ;  /* 0x0000038000047812 */ /* 0x002fe400078ec0ff */
[----:B------:R-:W-:-:S02]  /*11640*/  IADD3 R8, P0, R207, UR6, RZ ;  /* 0x00000006cf087c10 */ /* 0x000fc4000ff1e0ff */
[----:B------:R-:W-:Y:S02]  /*11650*/  SHF.R.U64 R4, R4, 0x3, RZ ;  /* 0x0000000304047819 */ /* 0x000fe400000012ff */
[----:B------:R-:W-:Y:S02]  /*11660*/  IADD3.X R9, R208, UR7, RZ, P0, !PT ;  /* 0x00000007d0097c10 */ /* 0x000fe400087fe4ff */
[----:B------:R-:W-:Y:S01]  /*11670*/  LOP3.LUT R152, R4, R0, RZ, 0x3c, !PT ;  /* 0x0000000004987212 */ /* 0x000fe200078e3cff */
[----:B------:R-:W-:-:S03]  /*11680*/  IMAD.MOV.U32 R0, RZ, RZ, RZ ;  /* 0x000000ffff007224 */ /* 0x000fc600078e00ff */
        /* <DEDUP_REMOVED lines=13> */
[----:B-----5:R-:W2:Y:S04]  /*11760*/  LDG.E R4, desc[UR42][R8.64] ;  /* 0x0000002a08047981 */ /* 0x020ea8000c1e1900 */
[----:B-1----:R-:W2:Y:S02]  /*11770*/  LDG.E R8, desc[UR42][R8.64+0x4] ;  /* 0x0000042a08087981 */ /* 0x002ea4000c1e1900 */
[----:B--2---:R-:W-:-:S07]  /*11780*/  IMAD.IADD R4, R8, 0x1, -R4 ;  /* 0x0000000108047824 */ /* 0x004fce00078e0a04 */
.L_x_7982:
[----:B-1----:R-:W2:Y:S01]  /*11790*/  LDL R8, [R1+0x44] ;  /* 0x0000440001087983 */ /* 0x002ea20000100800 */
[----:B------:R-:W-:Y:S01]  /*117a0*/  ISETP.NE.AND P1, PT, R205, RZ, PT ;  /* 0x000000ffcd00720c */ /* 0x000fe20003f25270 */
[----:B------:R-:W-:-:S03]  /*117b0*/  ULDC UR4, c[0x0][0xad4] ;  /* 0x0002b50000047ab9 */ /* 0x000fc60000000800 */
[----:B------:R-:W-:Y:S01]  /*117c0*/  SEL R205, R205, UR4, P1 ;  /* 0x00000004cdcd7c07 */ /* 0x000fe20008800000 */
[----:B--2---:R-:W1:Y:S02]  /*117d0*/  SHFL.IDX PT, R8, R8, RZ, 0x1f ;  /* 0x00001fff08087589 */ /* 0x004e6400000e0000 */
[----:B-1----:R-:W-:Y:S02]  /*117e0*/  ISETP.NE.AND P0, PT, R8, RZ, PT ;  /* 0x000000ff0800720c */ /* 0x002fe40003f05270 */
[----:B-----5:R-:W-:-:S11]  /*117f0*/  SHF.R.S32.HI R8, RZ, 0x1f, R0 ;  /* 0x0000001fff087819 */ /* 0x020fd60000011400 */
[----:B------:R-:W-:Y:S05]  /*11800*/  @P0 BRA `(.L_x_7983) ;  /* 0x0000000000f80947 */ /* 0x000fea0003800000 */
[----:B------:R-:W2:Y:S01]  /*11810*/  LDL.LU R14, [R1+0x40] ;  /* 0x00004000010e7983 */ /* 0x000ea20000300800 */
[----:B------:R-:W-:Y:S01]  /*11820*/  IMAD.MOV.U32 R9, RZ, RZ, 0x9b8 ;  /* 0x000009b8ff097424 */ /* 0x000fe200078e00ff */
[----:B------:R-:W-:Y:S01]  /*11830*/  ISETP.GT.AND P1, PT, R205, 0x1, PT ;  /* 0x00000001cd00780c */ /* 0x000fe20003f24270 */
[----:B------:R-:W1:Y:S01]  /*11840*/  LDC R156, c[0x0][0xbe8] ;  /* 0x0002fa00ff9c7b82 */ /* 0x000e620000000800 */
[----:B------:R-:W3:Y:S01]  /*11850*/  LDL R157, [R1+0x68] ;  /* 0x00006800019d7983 */ /* 0x000ee20000100800 */
[----:B------:R-:W-:Y:S02]  /*11860*/  ISETP.NE.U32.AND P0, PT, RZ, UR6, PT ;  /* 0x00000006ff007c0c */ /* 0x000fe4000bf05070 */
[----:B------:R-:W-:Y:S02]  /*11870*/  SEL R9, R9, 0x978, P1 ;  /* 0x0000097809097807 */ /* 0x000fe40000800000 */
[----:B------:R-:W-:Y:S02]  /*11880*/  ISETP.NE.AND.EX P0, PT, RZ, UR7, PT, P0 ;  /* 0x00000007ff007c0c */ /* 0x000fe4000bf05300 */
[----:B------:R-:W4:Y:S02]  /*11890*/  LDC.64 R12, c[0x0][R9+0x220] ;  /* 0x00008800090c7b82 */ /* 0x000f240000000a00 */
[----:B------:R-:W-:-:S06]  /*118a0*/  SEL R15, R206, RZ, !P0 ;  /* 0x000000ffce0f7207 */ /* 0x000fcc0004000000 */
[----:B------:R-:W5:Y:S01]  /*118b0*/  LDC.64 R10, c[0x0][R9+0x218] ;  /* 0x00008600090a7b82 */ /* 0x000f620000000a00 */
[----:B------:R-:W-:Y:S02]  /*118c0*/  IMAD.IADD R153, R203, 0x1, R194 ;  /* 0x00000001cb997824 */ /* 0x000fe400078e02c2 */
[----:B----4-:R-:W-:Y:S01]  /*118d0*/  IMAD R13, R13, R15, RZ ;  /* 0x0000000f0d0d7224 */ /* 0x010fe200078e02ff */
[----:B------:R-:W-:Y:S02]  /*118e0*/  SEL R155, R217, RZ, P1 ;  /* 0x000000ffd99b7207 */ /* 0x000fe40000800000 */
[----:B--2---:R-:W-:Y:S02]  /*118f0*/  SEL R14, R14, RZ, !P0 ;  /* 0x000000ff0e0e7207 */ /* 0x004fe40004000000 */
[----:B-1----:R-:W-:-:S03]  /*11900*/  ISETP.NE.AND P0, PT, R156, 0x1, PT ;  /* 0x000000019c00780c */ /* 0x002fc60003f05270 */
[C---:B------:R-:W-:Y:S02]  /*11910*/  IMAD R14, R12.reuse, R14, R13 ;  /* 0x0000000e0c0e7224 */ /* 0x040fe400078e020d */
[----:B------:R-:W-:-:S04]  /*11920*/  IMAD.WIDE.U32 R12, R12, R15, RZ ;  /* 0x0000000f0c0c7225 */ /* 0x000fc800078e00ff */
[-C--:B-----5:R-:W-:Y:S02]  /*11930*/  IMAD R15, R11, R204.reuse, RZ ;  /* 0x000000cc0b0f7224 */ /* 0x0a0fe400078e02ff */
[----:B------:R-:W-:-:S04]  /*11940*/  IMAD.WIDE.U32 R10, R10, R204, RZ ;  /* 0x000000cc0a0a7225 */ /* 0x000fc800078e00ff */
[----:B------:R-:W-:Y:S02]  /*11950*/  IMAD.IADD R15, R11, 0x1, R15 ;  /* 0x000000010b0f7824 */ /* 0x000fe400078e020f */
[----:B------:R-:W1:Y:S01]  /*11960*/  @P0 LDC R11, c[0x0][0xbec] ;  /* 0x0002fb00ff0b0b82 */ /* 0x000e620000000800 */
[----:B------:R-:W-:-:S07]  /*11970*/  IADD3 R152, P2, P3, R12, R10, R0 ;  /* 0x0000000a0c987210 */ /* 0x000fce0007b5e000 */
[----:B------:R-:W2:Y:S01]  /*11980*/  @P0 LDC R10, c[0x0][0xbf0] ;  /* 0x0002fc00ff0a0b82 */ /* 0x000ea20000000800 */
[----:B------:R-:W-:-:S05]  /*11990*/  IMAD.IADD R14, R13, 0x1, R14 ;  /* 0x000000010d0e7824 */ /* 0x000fca00078e020e */
[----:B------:R-:W-:Y:S01]  /*119a0*/  IADD3.X R14, R14, R15, R8, P2, P3 ;  /* 0x0000000f0e0e7210 */ /* 0x000fe200017e6408 */
[----:B------:R-:W-:Y:S02]  /*119b0*/  IMAD.MOV.U32 R15, RZ, RZ, R153 ;  /* 0x000000ffff0f7224 */ /* 0x000fe400078e0099 */
[----:B-1----:R-:W-:-:S05]  /*119c0*/  @P0 IMAD.HI.U32 R11, R153, R11, RZ ;  /* 0x0000000b990b0227 */ /* 0x002fca00078e00ff */
[----:B--2---:R-:W-:Y:S02]  /*119d0*/  @P0 SHF.R.U32.HI R15, RZ, R10, R11 ;  /* 0x0000000aff0f0219 */ /* 0x004fe4000001160b */
[----:B------:R-:W1:Y:S02]  /*119e0*/  LDC.64 R10, c[0x0][R9+0x228] ;  /* 0x00008a00090a7b82 */ /* 0x000e640000000a00 */
[----:B-1----:R-:W-:-:S04]  /*119f0*/  IMAD.WIDE.U32 R12, R10, R155, RZ ;  /* 0x0000009b0a0c7225 */ /* 0x002fc800078e00ff */
[----:B------:R-:W-:-:S04]  /*11a00*/  IMAD R10, R11, R155, RZ ;  /* 0x0000009b0b0a7224 */ /* 0x000fc800078e02ff */
[----:B------:R-:W-:Y:S02]  /*11a10*/  IMAD.IADD R13, R13, 0x1, R10 ;  /* 0x000000010d0d7824 */ /* 0x000fe400078e020a */
[----:B------:R1:W2:Y:S01]  /*11a20*/  LDC.64 R10, c[0x0][R9+0x210] ;  /* 0x00008400090a7b82 */ /* 0x0002a20000000a00 */
[----:B------:R-:W-:Y:S01]  /*11a30*/  IADD3 R12, P0, P2, R15, R152, R12 ;  /* 0x000000980f0c7210 */ /* 0x000fe20007a1e00c */
[--C-:B------:R-:W-:Y:S01]  /*11a40*/  IMAD.MOV R152, RZ, RZ, -R15.reuse ;  /* 0x000000ffff987224 */ /* 0x100fe200078e0a0f */
[----:B------:R-:W-:-:S03]  /*11a50*/  SHF.R.S32.HI R15, RZ, 0x1f, R15 ;  /* 0x0000001fff0f7819 */ /* 0x000fc6000001140f */
[----:B------:R-:W-:Y:S01]  /*11a60*/  IMAD R152, R156, R152, R153 ;  /* 0x000000989c987224 */ /* 0x000fe200078e0299 */
[----:B------:R-:W-:-:S04]  /*11a70*/  IADD3.X R13, R15, R14, R13, P0, P2 ;  /* 0x0000000e0f0d7210 */ /* 0x000fc800007e440d */
[----:B-1----:R-:W-:Y:S01]  /*11a80*/  SHF.R.S32.HI R9, RZ, 0x1f, R152 ;  /* 0x0000001fff097819 */ /* 0x002fe20000011498 */
[-C--:B--2---:R-:W-:Y:S02]  /*11a90*/  IMAD R11, R11, R152.reuse, RZ ;  /* 0x000000980b0b7224 */ /* 0x084fe400078e02ff */
[----:B------:R-:W-:-:S04]  /*11aa0*/  IMAD.WIDE.U32 R12, R10, R152, R12 ;  /* 0x000000980a0c7225 */ /* 0x000fc800078e000c */
[----:B------:R-:W-:Y:S02]  /*11ab0*/  IMAD R9, R10, R9, R11 ;  /* 0x000000090a097224 */ /* 0x000fe400078e020b */
[----:B------:R-:W1:Y:S08]  /*11ac0*/  LDC.64 R10, c[0x0][0xba8] ;  /* 0x0002ea00ff0a7b82 */ /* 0x000e700000000a00 */
[----:B-1----:R-:W1:Y:S08]  /*11ad0*/  @!P1 LDC R10, c[0x0][0xb50] ;  /* 0x0002d400ff0a9b82 */ /* 0x002e700000000800 */
[----:B------:R-:W2:Y:S01]  /*11ae0*/  @!P1 LDC R11, c[0x0][0xb54] ;  /* 0x0002d500ff0b9b82 */ /* 0x000ea20000000800 */
[----:B------:R-:W-:-:S02]  /*11af0*/  IMAD.IADD R9, R13, 0x1, R9 ;  /* 0x000000010d097824 */ /* 0x000fc400078e0209 */
[----:B------:R-:W-:Y:S01]  /*11b00*/  IMAD.IADD R14, R189, 0x1, R194 ;  /* 0x00000001bd0e7824 */ /* 0x000fe200078e02c2 */
[----:B-1----:R-:W-:Y:S01]  /*11b10*/  LEA R13, P0, R12, R10, 0x2 ;  /* 0x0000000a0c0d7211 */ /* 0x002fe200078010ff */
[----:B---3--:R-:W-:-:S03]  /*11b20*/  IMAD.MOV R10, RZ, RZ, -R157 ;  /* 0x000000ffff0a7224 */ /* 0x008fc600078e0a9d */
[----:B--2---:R-:W-:Y:S02]  /*11b30*/  LEA.HI.X R9, R12, R11, R9, 0x2, P0 ;  /* 0x0000000b0c097211 */ /* 0x004fe400000f1409 */
[----:B------:R-:W-:Y:S01]  /*11b40*/  ISETP.NE.AND P0, PT, R202, R10, PT ;  /* 0x0000000aca00720c */ /* 0x000fe20003f05270 */
[----:B------:R-:W-:Y:S04]  /*11b50*/  SHFL.IDX PT, R12, R13, 0x1, 0x1c1f ;  /* 0x003c1f000d0c7f89 */ /* 0x000fe800000e0000 */
[----:B------:R-:W-:Y:S04]  /*11b60*/  SHFL.IDX PT, R10, R13, RZ, 0x1c1f ;  /* 0x001c1fff0d0a7589 */ /* 0x000fe800000e0000 */
[----:B------:R-:W1:Y:S04]  /*11b70*/  SHFL.IDX PT, R11, R9, RZ, 0x1c1f ;  /* 0x001c1fff090b7589 */ /* 0x000e6800000e0000 */
[----:B------:R2:W3:Y:S02]  /*11b80*/  SHFL.IDX PT, R13, R9, 0x1, 0x1c1f ;  /* 0x003c1f00090d7f89 */ /* 0x0004e400000e0000 */
[----:B--2---:R-:W-:-:S05]  /*11b90*/  IMAD R9, R4, R156, RZ ;  /* 0x0000009c04097224 */ /* 0x004fca00078e02ff */
[C---:B------:R-:W-:Y:S01]  /*11ba0*/  ISETP.GE.OR P1, PT, R14.reuse, R9, P0 ;  /* 0x000000090e00720c */ /* 0x040fe20000726670 */
[----:B------:R-:W-:-:S05]  /*11bb0*/  VIADD R14, R14, 0x8 ;  /* 0x000000080e0e7836 */ /* 0x000fca0000000000 */
[----:B------:R-:W-:-:S07]  /*11bc0*/  ISETP.GE.OR P0, PT, R14, R9, P0 ;  /* 0x000000090e00720c */ /* 0x000fce0000706670 */
[----:B-1----:R1:W-:Y:S06]  /*11bd0*/  @!P1 ST.E desc[UR42][R10.64], R154 ;  /* 0x0000009a0a009985 */ /* 0x0023ec000c10192a */
[----:B---3--:R1:W-:Y:S02]  /*11be0*/  @!P0 ST.E desc[UR42][R12.64], R3 ;  /* 0x000000030c008985 */ /* 0x0083e4000c10192a */
.L_x_7983:
[----:B------:R-:W-:Y:S02]  /*11bf0*/  ISETP.GT.AND P1, PT, R205, 0x1, PT ;  /* 0x00000001cd00780c */ /* 0x000fe40003f24270 */
[----:B------:R-:W-:-:S04]  /*11c00*/  ISETP.NE.U32.AND P0, PT, RZ, UR6, PT ;  /* 0x00000006ff007c0c */ /* 0x000fc8000bf05070 */
[----:B------:R-:W-:-:S04]  /*11c10*/  ISETP.NE.AND.EX P0, PT, RZ, UR7, PT, P0 ;  /* 0x00000007ff007c0c */ /* 0x000fc8000bf05300 */
[----:B------:R-:W-:-:S03]  /*11c20*/  SEL R206, R206, RZ, !P0 ;  /* 0x000000ffcece7207 */ /* 0x000fc60004000000 */
[----:B------:R-:W-:Y:S06]  /*11c30*/  @P1 BRA `(.L_x_7984) ;  /* 0x0000001000381947 */ /* 0x000fec0003800000 */
[----:B-1----:R-:W1:Y:S01]  /*11c40*/  S2R R10, SR_TID.X ;  /* 0x00000000000a7919 */ /* 0x002e620000002100 */
[----:B------:R-:W2:Y:S01]  /*11c50*/  LDC R87, c[0x0][0xbe8] ;  /* 0x0002fa00ff577b82 */ /* 0x000ea20000000800 */
[----:B------:R-:W-:Y:S01]  /*11c60*/  ULDC.64 UR4, c[0x0][0xaa0] ;  /* 0x0002a80000047ab9 */ /* 0x000fe20000000a00 */
[----:B-1----:R-:W-:-:S05]  /*11c70*/  VIADD R10, R10, 0xffffff80 ;  /* 0xffffff800a0a7836 */ /* 0x002fca0000000000 */
[----:B------:R-:W-:-:S04]  /*11c80*/  SHF.R.S32.HI R11, RZ, 0x1f, R10 ;  /* 0x0000001fff0b7819 */ /* 0x000fc8000001140a */
        /* <DEDUP_REMOVED lines=14> */
[----:B------:R-:W-:Y:S01]  /*11d70*/  IADD3 R45, P1, R20, 0x6000, RZ ;  /* 0x00006000142d7810 */ /* 0x000fe20007f3e0ff */
[----:B--2---:R-:W-:Y:S01]  /*11d80*/  IMAD R90, R4, R87, RZ ;  /* 0x00000057045a7224 */ /* 0x004fe200078e02ff */
[----:B------:R-:W-:Y:S01]  /*11d90*/  IADD3 R49, P2, R20, 0x7000, RZ ;  /* 0x0000700014317810 */ /* 0x000fe20007f5e0ff */
[----:B------:R-:W5:Y:S01]  /*11da0*/  LD.E.128 R24, desc[UR42][R24.64] ;  /* 0x0000002a18187980 */ /* 0x000f62000c101d00 */
        /* <DEDUP_REMOVED lines=16> */
[----:B------:R-:W-:Y:S02]  /*11eb0*/  IADD3 R14, P3, R20, 0xf000, RZ ;  /* 0x0000f000140e7810 */ /* 0x000fe40007f7e0ff */
        /* <DEDUP_REMOVED lines=12> */
[C---:B------:R-:W-:Y:S01]  /*11f80*/  IADD3 R57, P4, R20.reuse, 0x9000, RZ ;  /* 0x0000900014397810 */ /* 0x040fe20007f9e0ff */
[----:B------:R-:W-:Y:S01]  /*11f90*/  IMAD.X R81, RZ, RZ, R21, P3 ;  /* 0x000000ffff517224 */ /* 0x000fe200018e0615 */
        /* <DEDUP_REMOVED lines=10> */
[----:B------:R-:W5:Y:S01]  /*12040*/  LD.E.128 R40, desc[UR42][R40.64] ;  /* 0x0000002a28287980 */ /* 0x000f62000c101d00 */
[----:B------:R-:W-:-:S02]  /*12050*/  LOP3.LUT R60, R61, 0x380, RZ, 0xc0, !PT ;  /* 0x000003803d3c7812 */ /* 0x000fc400078ec0ff */
[----:B------:R-:W-:Y:S01]  /*12060*/  LOP3.LUT R64, R65, 0x380, RZ, 0xc0, !PT ;  /* 0x0000038041407812 */ /* 0x000fe200078ec0ff */
[----:B------:R-:W5:Y:S01]  /*12070*/  LD.E.128 R44, desc[UR42][R44.64] ;  /* 0x0000002a2c2c7980 */ /* 0x000f62000c101d00 */
[----:B------:R-:W-:Y:S02]  /*12080*/  LOP3.LUT R68, R69, 0x380, RZ, 0xc0, !PT ;  /* 0x0000038045447812 */ /* 0x000fe400078ec0ff */
[----:B------:R-:W-:Y:S01]  /*12090*/  LOP3.LUT R72, R73, 0x380, RZ, 0xc0, !PT ;  /* 0x0000038049487812 */ /* 0x000fe200078ec0ff */
[----:B------:R-:W5:Y:S01]  /*120a0*/  LD.E.128 R48, desc[UR42][R48.64] ;  /* 0x0000002a30307980 */ /* 0x000f62000c101d00 */
[----:B------:R-:W-:Y:S02]  /*120b0*/  LOP3.LUT R76, R77, 0x380, RZ, 0xc0, !PT ;  /* 0x000003804d4c7812 */ /* 0x000fe400078ec0ff */
[----:B------:R-:W-:Y:S01]  /*120c0*/  LOP3.LUT R13, R20, 0x380, RZ, 0xc0, !PT ;  /* 0x00000380140d7812 */ /* 0x000fe200078ec0ff */
[----:B------:R-:W5:Y:S01]  /*120d0*/  LD.E.128 R52, desc[UR42][R52.64] ;  /* 0x0000002a34347980 */ /* 0x000f62000c101d00 */
[----:B------:R-:W-:-:S02]  /*120e0*/  SHF.R.U64 R9, R9, 0x3, RZ ;  /* 0x0000000309097819 */ /* 0x000fc400000012ff */
        /* <DEDUP_REMOVED lines=23> */
[----:B------:R-:W-:Y:S01]  /*12260*/  ISETP.NE.AND P3, PT, R87, 0x1, PT ;  /* 0x000000015700780c */ /* 0x000fe20003f65270 */
[C---:B------:R-:W-:Y:S01]  /*12270*/  IMAD R21, R0.reuse, UR5, R9 ;  /* 0x0000000500157c24 */ /* 0x040fe2000f8e0209 */
[----:B------:R-:W-:Y:S01]  /*12280*/  LOP3.LUT R11, R11, 0xfffffff8, RZ, 0xc0, !PT ;  /* 0xfffffff80b0b7812 */ /* 0x000fe200078ec0ff */
[----:B------:R-:W-:Y:S01]  /*12290*/  IMAD.WIDE.U32 R8, R0, UR4, RZ ;  /* 0x0000000400087c25 */ /* 0x000fe2000f8e00ff */
[----:B------:R-:W-:Y:S01]  /*122a0*/  ULDC.64 UR4, c[0x0][0xae8] ;  /* 0x0002ba0000047ab9 */ /* 0x000fe20000000a00 */
[----:B------:R-:W1:Y:S01]  /*122b0*/  LDC R0, c[0x0][0xac8] ;  /* 0x0002b200ff007b82 */ /* 0x000e620000000800 */
[----:B------:R-:W5:Y:S01]  /*122c0*/  LD.E.128 R12, desc[UR42][R12.64] ;  /* 0x0000002a0c0c7980 */ /* 0x000f62000c101d00 */
[----:B------:R-:W-:-:S03]  /*122d0*/  IMAD.IADD R9, R9, 0x1, R21 ;  /* 0x0000000109097824 */ /* 0x000fc600078e0215 */
[----:B------:R-:W5:Y:S03]  /*122e0*/  LD.E.128 R56, desc[UR42][R56.64] ;  /* 0x0000002a38387980 */ /* 0x000f66000c101d00 */
[----:B------:R-:W2:Y:S01]  /*122f0*/  @P3 LDC R89, c[0x0][0xbec] ;  /* 0x0002fb00ff593b82 */ /* 0x000ea20000000800 */
[----:B------:R-:W-:Y:S01]  /*12300*/  IMAD.IADD R20, R10, 0x1, -R11 ;  /* 0x000000010a147824 */ /* 0x000fe200078e0a0b */
[----:B------:R-:W5:Y:S01]  /*12310*/  LD.E.128 R60, desc[UR42][R60.64] ;  /* 0x0000002a3c3c7980 */ /* 0x000f62000c101d00 */
[----:B------:R-:W-:-:S03]  /*12320*/  IMAD.WIDE.U32 R8, R204, UR4, R8 ;  /* 0x00000004cc087c25 */ /* 0x000fc6000f8e0008 */
[----:B------:R-:W5:Y:S02]  /*12330*/  LD.E.128 R64, desc[UR42][R64.64] ;  /* 0x0000002a40407980 */ /* 0x000f64000c101d00 */
[----:B------:R-:W3:Y:S01]  /*12340*/  @P3 LDC R91, c[0x0][0xbf0] ;  /* 0x0002fc00ff5b3b82 */ /* 0x000ee20000000800 */
[----:B------:R-:W-:Y:S01]  /*12350*/  SHF.R.S32.HI R10, RZ, 0x1f, R206 ;  /* 0x0000001fff0a7819 */ /* 0x000fe200000114ce */
[----:B------:R-:W-:Y:S01]  /*12360*/  IMAD R11, R20, 0x20, R3 ;  /* 0x00000020140b7824 */ /* 0x000fe200078e0203 */
[----:B------:R-:W5:Y:S01]  /*12370*/  LD.E.128 R68, desc[UR42][R68.64] ;  /* 0x0000002a44447980 */ /* 0x000f62000c101d00 */
[----:B------:R-:W-:Y:S01]  /*12380*/  IMAD R9, R204, UR5, R9 ;  /* 0x00000005cc097c24 */ /* 0x000fe2000f8e0209 */
[----:B------:R-:W-:Y:S01]  /*12390*/  ULDC.64 UR4, c[0x0][0xaf0] ;  /* 0x0002bc0000047ab9 */ /* 0x000fe20000000a00 */
[----:B------:R-:W-:Y:S01]  /*123a0*/  IMAD.IADD R3, R3, 0x1, R194 ;  /* 0x0000000103037824 */ /* 0x000fe200078e02c2 */
[----:B------:R-:W5:Y:S01]  /*123b0*/  LD.E.128 R72, desc[UR42][R72.64] ;  /* 0x0000002a48487980 */ /* 0x000f62000c101d00 */
[----:B-1----:R-:W-:Y:S01]  /*123c0*/  ISETP.GE.AND P1, PT, R213, R0, PT ;  /* 0x00000000d500720c */ /* 0x002fe20003f26270 */
[----:B------:R-:W-:-:S02]  /*123d0*/  IMAD.IADD R194, R194, 0x1, R11 ;  /* 0x00000001c2c27824 */ /* 0x000fc400078e020b */
[----:B------:R-:W-:Y:S01]  /*123e0*/  IMAD R11, R10, UR4, RZ ;  /* 0x000000040a0b7c24 */ /* 0x000fe2000f8e02ff */
[----:B------:R-:W-:Y:S01]  /*123f0*/  SEL R10, RZ, 0xffffffff, P1 ;  /* 0xffffffffff0a7807 */ /* 0x000fe20000800000 */
[----:B------:R-:W5:Y:S01]  /*12400*/  LD.E.128 R76, desc[UR42][R76.64] ;  /* 0x0000002a4c4c7980 */ /* 0x000f62000c101d00 */
[----:B------:R-:W-:-:S03]  /*12410*/  ISETP.GE.AND P0, PT, R212, R0, PT ;  /* 0x00000000d400720c */ /* 0x000fc60003f06270 */
[----:B------:R-:W-:Y:S01]  /*12420*/  IMAD.SHL.U32 R93, R10, 0x2, RZ ;  /* 0x000000020a5d7824 */ /* 0x000fe200078e00ff */
[----:B------:R-:W-:Y:S01]  /*12430*/  SEL R21, RZ, 0xffffffff, P0 ;  /* 0xffffffffff157807 */ /* 0x000fe20000000000 */
[----:B--2---:R-:W-:Y:S01]  /*12440*/  @P3 IMAD.HI.U32 R10, R194, R89, RZ ;  /* 0x00000059c20a3227 */ /* 0x004fe200078e00ff */
[-C--:B------:R-:W-:Y:S01]  /*12450*/  ISETP.GE.AND P2, PT, R188, R0.reuse, PT ;  /* 0x00000000bc00720c */ /* 0x080fe20003f46270 */
[----:B------:R-:W5:Y:S01]  /*12460*/  LD.E.128 R80, desc[UR42][R80.64] ;  /* 0x0000002a50507980 */ /* 0x000f62000c101d00 */
[-C--:B------:R-:W-:Y:S01]  /*12470*/  ISETP.GE.AND P0, PT, R211, R0.reuse, PT ;  /* 0x00000000d300720c */ /* 0x080fe20003f06270 */
[C---:B------:R-:W-:Y:S02]  /*12480*/  IMAD R85, R206.reuse, UR5, R11 ;  /* 0x00000005ce557c24 */ /* 0x040fe4000f8e020b */
[----:B------:R-:W-:Y:S01]  /*12490*/  IMAD.MOV.U32 R11, RZ, RZ, R194 ;  /* 0x000000ffff0b7224 */ /* 0x000fe200078e00c2 */
[----:B---3--:R-:W-:Y:S01]  /*124a0*/  @P3 SHF.R.U32.HI R11, RZ, R91, R10 ;  /* 0x0000005bff0b3219 */ /* 0x008fe2000001160a */
[----:B------:R-:W-:Y:S01]  /*124b0*/  IMAD.WIDE.U32 R8, R206, UR4, R8 ;  /* 0x00000004ce087c25 */ /* 0x000fe2000f8e0008 */
[----:B------:R-:W-:Y:S01]  /*124c0*/  SEL R20, RZ, 0x1, P2 ;  /* 0x00000001ff147807 */ /* 0x000fe20001000000 */
[----:B------:R-:W-:Y:S01]  /*124d0*/  ULDC.64 UR4, c[0x0][0xae0] ;  /* 0x0002b80000047ab9 */ /* 0x000fe20000000a00 */
[----:B------:R-:W-:Y:S01]  /*124e0*/  SEL R10, RZ, 0xffffffff, P0 ;  /* 0xffffffffff0a7807 */ /* 0x000fe20000000000 */
[----:B------:R-:W-:Y:S01]  /*124f0*/  IMAD.SHL.U32 R21, R21, 0x4, RZ ;  /* 0x0000000415157824 */ /* 0x000fe200078e00ff */
[----:B------:R-:W-:Y:S01]  /*12500*/  LOP3.LUT R20, R93, 0x2, R20, 0xe2, !PT ;  /* 0x000000025d147812 */ /* 0x000fe200078ee214 */
[----:B------:R-:W-:Y:S01]  /*12510*/  IMAD.IADD R9, R9, 0x1, R85 ;  /* 0x0000000109097824 */ /* 0x000fe200078e0255 */
[-C--:B------:R-:W-:Y:S01]  /*12520*/  ISETP.GE.AND P0, PT, R210, R0.reuse, PT ;  /* 0x00000000d200720c */ /* 0x080fe20003f06270 */
[----:B------:R-:W-:Y:S01]  /*12530*/  IMAD.SHL.U32 R85, R10, 0x8, RZ ;  /* 0x000000080a557824 */ /* 0x000fe200078e00ff */
[--C-:B------:R-:W-:Y:S01]  /*12540*/  SHF.R.S32.HI R10, RZ, 0x1f, R11.reuse ;  /* 0x0000001fff0a7819 */ /* 0x100fe2000001140b */
[----:B------:R-:W-:Y:S01]  /*12550*/  @!PT LDS RZ, [RZ] ;  /* 0x00000000fffff984 */ /* 0x000fe20000000800 */
[----:B------:R-:W-:Y:S01]  /*12560*/  @!PT LDS RZ, [RZ] ;  /* 0x00000000fffff984 */ /* 0x000fe20000000800 */
[----:B------:R-:W-:Y:S01]  /*12570*/  @!PT LDS RZ, [RZ] ;  /* 0x00000000fffff984 */ /* 0x000fe20000000800 */
[----:B------:R-:W-:Y:S01]  /*12580*/  @!PT LDS RZ, [RZ] ;  /* 0x00000000fffff984 */ /* 0x000fe20000000800 */
[----:B------:R1:W-:Y:S06]  /*12590*/  MEMBAR.ALL.CTA ;  /* 0x0000000000007992 */ /* 0x0003ec0000008000 */
[----:B-1----:R-:W1:Y:S01]  /*125a0*/  FENCE.VIEW.ASYNC.S ;  /* 0x00000000000073c6 */ /* 0x002e620000000000 */
[----:B------:R-:W-:Y:S01]  /*125b0*/  LOP3.LUT R20, R21, 0x4, R20, 0xe2, !PT ;  /* 0x0000000415147812 */ /* 0x000fe200078ee214 */
[----:B------:R-:W-:Y:S01]  /*125c0*/  IMAD.MOV R21, RZ, RZ, -R11 ;  /* 0x000000ffff157224 */ /* 0x000fe200078e0a0b */
[----:B------:R-:W-:Y:S01]  /*125d0*/  SEL R4, RZ, 0xffffffff, P0 ;  /* 0xffffffffff047807 */ /* 0x000fe20000000000 */
[----:B------:R-:W-:Y:S01]  /*125e0*/  IMAD R10, R10, UR4, RZ ;  /* 0x000000040a0a7c24 */ /* 0x000fe2000f8e02ff */
[----:B------:R-:W-:Y:S01]  /*125f0*/  ISETP.GE.AND P0, PT, R209, R0, PT ;  /* 0x00000000d100720c */ /* 0x000fe20003f06270 */
[----:B------:R-:W-:Y:S01]  /*12600*/  IMAD R21, R87, R21, R194 ;  /* 0x0000001557157224 */ /* 0x000fe200078e02c2 */
[----:B------:R-:W-:Y:S01]  /*12610*/  LOP3.LUT R20, R85, 0x8, R20, 0xe2, !PT ;  /* 0x0000000855147812 */ /* 0x000fe200078ee214 */
[----:B------:R-:W-:Y:S01]  /*12620*/  IMAD.SHL.U32 R85, R4, 0x10, RZ ;  /* 0x0000001004557824 */ /* 0x000fe200078e00ff */
[----:B------:R-:W-:Y:S01]  /*12630*/  SEL R4, RZ, 0xffffffff, P0 ;  /* 0xffffffffff047807 */ /* 0x000fe20000000000 */
[----:B------:R-:W-:-:S04]  /*12640*/  IMAD.WIDE.U32 R8, R11, UR4, R8 ;  /* 0x000000040b087c25 */ /* 0x000fc8000f8e0008 */
[----:B------:R-:W-:Y:S01]  /*12650*/  IMAD R11, R11, UR5, R10 ;  /* 0x000000050b0b7c24 */ /* 0x000fe2000f8e020a */
[----:B------:R-:W-:Y:S01]  /*12660*/  SHF.R.S32.HI R10, RZ, 0x1f, R21 ;  /* 0x0000001fff0a7819 */ /* 0x000fe20000011415 */
[----:B------:R-:W-:Y:S01]  /*12670*/  VIADD R91, R188, 0x180 ;  /* 0x00000180bc5b7836 */ /* 0x000fe20000000000 */
[----:B------:R-:W-:Y:S01]  /*12680*/  LOP3.LUT R20, R85, 0x10, R20, 0xe2, !PT ;  /* 0x0000001055147812 */ /* 0x000fe200078ee214 */
[----:B------:R-:W-:Y:S01]  /*12690*/  IMAD.IADD R9, R9, 0x1, R11 ;  /* 0x0000000109097824 */ /* 0x000fe200078e020b */
[----:B------:R-:W-:Y:S01]  /*126a0*/  ULDC.64 UR4, c[0x0][0xad8] ;  /* 0x0002b60000047ab9 */ /* 0x000fe20000000a00 */
[----:B------:R-:W-:Y:S01]  /*126b0*/  IMAD.SHL.U32 R11, R4, 0x20, RZ ;  /* 0x00000020040b7824 */ /* 0x000fe200078e00ff */
[----:B------:R-:W-:Y:S01]  /*126c0*/  ISETP.GE.AND P0, PT, R91, R0, PT ;  /* 0x000000005b00720c */ /* 0x000fe20003f06270 */
[----:B------:R-:W-:Y:S02]  /*126d0*/  IMAD R10, R10, UR4, RZ ;  /* 0x000000040a0a7c24 */ /* 0x000fe4000f8e02ff */
[----:B------:R-:W-:Y:S01]  /*126e0*/  VIADD R89, R188, 0x1c0 ;  /* 0x000001c0bc597836 */ /* 0x000fe20000000000 */
        /* <DEDUP_REMOVED lines=14> */
[----:B-1----:R1:W-:Y:S01]  /*127d0*/  SYNCS.ARRIVE.TRANS64.RED.A1T0 RZ, [R4+URZ], RZ ;  /* 0x000000ff04ff79a7 */ /* 0x0023e2000810043f */
[----:B------:R2:W3:Y:S01]  /*127e0*/  SHFL.IDX PT, R8, R87, RZ, 0x181f ;  /* 0x00181fff57087589 */ /* 0x0004e200000e0000 */
[----:B------:R-:W-:Y:S01]  /*127f0*/  BSSY B1, `(.L_x_7985) ;  /* 0x000002a000017945 */ /* 0x000fe20003800000 */
[----:B------:R-:W-:Y:S02]  /*12800*/  SHF.R.S32.HI R152, RZ, 0x1f, R209 ;  /* 0x0000001fff987819 */ /* 0x000fe400000114d1 */
[----:B-1----:R-:W-:-:S02]  /*12810*/  LOP3.LUT R4, R86, R9, RZ, 0xfc, !PT ;  /* 0x0000000956047212 */ /* 0x002fc400078efcff */
[----:B------:R2:W1:Y:S01]  /*12820*/  SHFL.IDX PT, R9, R88, RZ, 0x181f ;  /* 0x00181fff58097589 */ /* 0x00046200000e0000 */
[----:B------:R-:W-:Y:S02]  /*12830*/  SHF.R.S32.HI R153, RZ, 0x1f, R210 ;  /* 0x0000001fff997819 */ /* 0x000fe400000114d2 */
[----:B------:R-:W-:Y:S02]  /*12840*/  SHF.R.S32.HI R154, RZ, 0x1f, R211 ;  /* 0x0000001fff9a7819 */ /* 0x000fe400000114d3 */
[----:B------:R-:W-:Y:S02]  /*12850*/  SHF.R.S32.HI R155, RZ, 0x1f, R212 ;  /* 0x0000001fff9b7819 */ /* 0x000fe400000114d4 */
[----:B------:R-:W-:Y:S01]  /*12860*/  SHF.R.S32.HI R156, RZ, 0x1f, R213 ;  /* 0x0000001fff9c7819 */ /* 0x000fe200000114d5 */
[----:B--2---:R-:W-:Y:S06]  /*12870*/  @P1 BRA `(.L_x_7986) ;  /* 0x0000000000841947 */ /* 0x004fec0003800000 */
[-C--:B------:R-:W-:Y:S02]  /*12880*/  ISETP.GE.AND P2, PT, R188, R0.reuse, PT ;  /* 0x00000000bc00720c */ /* 0x080fe40003f46270 */
[-C--:B------:R-:W-:Y:S02]  /*12890*/  ISETP.GE.AND P4, PT, R213, R0.reuse, PT ;  /* 0x00000000d500720c */ /* 0x080fe40003f86270 */
[-C--:B------:R-:W-:Y:S02]  /*128a0*/  ISETP.GE.AND P6, PT, R212, R0.reuse, PT ;  /* 0x00000000d400720c */ /* 0x080fe40003fc6270 */
[-C--:B------:R-:W-:Y:S02]  /*128b0*/  ISETP.GE.AND P0, PT, R211, R0.reuse, PT ;  /* 0x00000000d300720c */ /* 0x080fe40003f06270 */
[----:B------:R-:W-:Y:S02]  /*128c0*/  ISETP.GE.AND P1, PT, R210, R0, PT ;  /* 0x00000000d200720c */ /* 0x000fe40003f26270 */
[----:B------:R-:W-:-:S03]  /*128d0*/  SHF.R.S32.HI R92, RZ, 0x1f, R91 ;  /* 0x0000001fff5c7819 */ /* 0x000fc6000001145b */
[----:B-1-3--:R-:W-:Y:S02]  /*128e0*/  @!P2 IMAD.WIDE R20, R188, 0x2, R8 ;  /* 0x00000002bc14a825 */ /* 0x00afe400078e0208 */
        /* <DEDUP_REMOVED lines=10> */
[CC--:B-1----:R-:W-:Y:S02]  /*12990*/  @!P1 LEA R20, P6, R210.reuse, R8.reuse, 0x1 ;  /* 0x00000008d2149211 */ /* 0x0c2fe400078c08ff */
[----:B------:R-:W-:Y:S02]  /*129a0*/  SHF.R.S32.HI R13, RZ, 0x1f, R89 ;  /* 0x0000001fff0d7819 */ /* 0x000fe40000011459 */
[-C--:B------:R-:W-:Y:S02]  /*129b0*/  @!P1 LEA.HI.X R21, R210, R9.reuse, R153, 0x1, P6 ;  /* 0x00000009d2159211 */ /* 0x080fe400030f0c99 */
[-C--:B--2---:R-:W-:Y:S02]  /*129c0*/  @!P0 LEA R10, P5, R211, R8.reuse, 0x1 ;  /* 0x00000008d30a8211 */ /* 0x084fe400078a08ff */
        /* <DEDUP_REMOVED lines=12> */
.L_x_7986:
[----:B------:R-:W-:Y:S05]  /*12a90*/  BSYNC B1 ;  /* 0x0000000000017941 */ /* 0x000fea0003800000 */
.L_x_7985:
[----:B------:R-:W-:Y:S01]  /*12aa0*/  VIADD R3, R3, 0x20 ;  /* 0x0000002003037836 */ /* 0x000fe20000000000 */
[----:B-1--4-:R1:W2:Y:S04]  /*12ab0*/  SHFL.IDX PT, R9, R88, 0x1, 0x181f ;  /* 0x00381f0058097f89 */ /* 0x0122a800000e0000 */
[----:B------:R-:W-:Y:S01]  /*12ac0*/  ISETP.GE.AND P0, PT, R3, R90, PT ;  /* 0x0000005a0300720c */ /* 0x000fe20003f06270 */
[----:B---3--:R1:W3:-:S12]  /*12ad0*/  SHFL.IDX PT, R8, R87, 0x1, 0x181f ;  /* 0x00381f0057087f89 */ /* 0x0082d800000e0000 */
[----:B-1----:R-:W-:Y:S05]  /*12ae0*/  @P0 BRA `(.L_x_7987) ;  /* 0x00000028004c0947 */ /* 0x002fea0003800000 */
[-C--:B------:R-:W-:Y:S02]  /*12af0*/  ISETP.GE.AND P5, PT, R213, R0.reuse, PT ;  /* 0x00000000d500720c */ /* 0x080fe40003fa6270 */
[-C--:B------:R-:W-:Y:S02]  /*12b00*/  ISETP.GE.AND P6, PT, R188, R0.reuse, PT ;  /* 0x00000000bc00720c */ /* 0x080fe40003fc6270 */
[-C--:B------:R-:W-:Y:S02]  /*12b10*/  ISETP.GE.AND P4, PT, R212, R0.reuse, PT ;  /* 0x00000000d400720c */ /* 0x080fe40003f86270 */
[-C--:B------:R-:W-:Y:S02]  /*12b20*/  ISETP.GE.AND P2, PT, R210, R0.reuse, PT ;  /* 0x00000000d200720c */ /* 0x080fe40003f46270 */
[----:B------:R-:W-:Y:S02]  /*12b30*/  ISETP.GE.AND P3, PT, R211, R0, PT ;  /* 0x00000000d300720c */ /* 0x000fe40003f66270 */
[----:B------:R-:W-:-:S03]  /*12b40*/  LOP3.LUT P0, RZ, R86, 0x40, RZ, 0xc0, !PT ;  /* 0x0000004056ff7812 */ /* 0x000fc6000780c0ff */
[C---:B---3-5:R-:W-:Y:S02]  /*12b50*/  @!P5 LEA R12, P1, R213.reuse, R8, 0x1 ;  /* 0x00000008d50cd211 */ /* 0x068fe400078208ff */
[----:B--2---:R-:W-:Y:S02]  /*12b60*/  @!P6 IMAD.WIDE R10, R188, 0x2, R8 ;  /* 0x00000002bc0ae825 */ /* 0x004fe400078e0208 */
[----:B------:R-:W-:Y:S02]  /*12b70*/  @!P5 LEA.HI.X R13, R213, R9, R156, 0x1, P1 ;  /* 0x00000009d50dd211 */ /* 0x000fe400008f0c9c */
[----:B------:R-:W-:Y:S01]  /*12b80*/  ISETP.GE.AND P1, PT, R209, R0, PT ;  /* 0x00000000d100720c */ /* 0x000fe20003f26270 */
[----:B------:R1:W-:Y:S01]  /*12b90*/  @!P6 ST.E.128 desc[UR42][R10.64], R24 ;  /* 0x000000180a00e985 */ /* 0x0003e2000c101d2a */
[----:B------:R-:W-:-:S03]  /*12ba0*/  SHF.R.S32.HI R0, RZ, 0x1f, R91 ;  /* 0x0000001fff007819 */ /* 0x000fc6000001145b */
[----:B------:R2:W-:Y:S01]  /*12bb0*/  @!P5 ST.E.128 desc[UR42][R12.64], R32 ;  /* 0x000000200c00d985 */ /* 0x0005e2000c101d2a */
[----:B-1----:R-:W-:-:S04]  /*12bc0*/  @!P4 LEA R10, P6, R212, R8, 0x1 ;  /* 0x00000008d40ac211 */ /* 0x002fc800078c08ff */
[-C--:B------:R-:W-:Y:S02]  /*12bd0*/  @!P4 LEA.HI.X R11, R212, R9.reuse, R155, 0x1, P6 ;  /* 0x00000009d40bc211 */ /* 0x080fe400030f0c9b */
[CC--:B------:R-:W-:Y:S02]  /*12be0*/  @!P2 LEA R14, P6, R210.reuse, R8.reuse, 0x1 ;  /* 0x00000008d20ea211 */ /* 0x0c0fe400078c08ff */
[CC--:B--2---:R-:W-:Y:S01]  /*12bf0*/  @!P3 LEA R12, P5, R211.reuse, R8.reuse, 0x1 ;  /* 0x00000008d30cb211 */ /* 0x0c4fe200078a08ff */
[----:B------:R1:W-:Y:S01]  /*12c00*/  @!P4 ST.E.128 desc[UR42][R10.64], R40 ;  /* 0x000000280a00c985 */ /* 0x0003e2000c101d2a */
[-C--:B------:R-:W-:Y:S02]  /*12c10*/  @!P2 LEA.HI.X R15, R210, R9.reuse, R153, 0x1, P6 ;  /* 0x00000009d20fa211 */ /* 0x080fe400030f0c99 */
[----:B------:R-:W-:Y:S02]  /*12c20*/  @!P3 LEA.HI.X R13, R211, R9, R154, 0x1, P5 ;  /* 0x00000009d30db211 */ /* 0x000fe400028f0c9a */
[----:B------:R-:W-:-:S02]  /*12c30*/  @!P1 LEA R24, P6, R209, R8, 0x1 ;  /* 0x00000008d1189211 */ /* 0x000fc400078c08ff */
[----:B------:R-:W-:Y:S01]  /*12c40*/  @P0 LEA R20, P5, R91, R8, 0x1 ;  /* 0x000000085b140211 */ /* 0x000fe200078a08ff */
        /* <DEDUP_REMOVED lines=13> */
.L_x_7984:
[----:B-1----:R-:W1:Y:S01]  /*12d20*/  LDC R10, c[0x0][0xbe8] ;  /* 0x0002fa00ff0a7b82 */ /* 0x002e620000000800 */
[----:B------:R-:W-:Y:S01]  /*12d30*/  ULDC.64 UR4, c[0x0][0xb08] ;  /* 0x0002c20000047ab9 */ /* 0x000fe20000000a00 */
[----:B------:R-:W-:Y:S01]  /*12d40*/  IMAD.IADD R11, R203, 0x1, R194 ;  /* 0x00000001cb0b7824 */ /* 0x000fe200078e02c2 */
[----:B------:R-:W-:Y:S01]  /*12d50*/  BSSY B1, `(.L_x_7988) ;  /* 0x00000f4000017945 */ /* 0x000fe20003800000 */
[----:B------:R-:W-:Y:S01]  /*12d60*/  IMAD R3, R8, UR4, RZ ;  /* 0x0000000408037c24 */ /* 0x000fe2000f8e02ff */
[----:B------:R-:W-:Y:S01]  /*12d70*/  SHF.R.S32.HI R152, RZ, 0x1f, R218 ;  /* 0x0000001fff987819 */ /* 0x000fe200000114da */
[C---:B------:R-:W-:Y:S01]  /*12d80*/  IMAD.WIDE.U32 R8, R0.reuse, UR4, RZ ;  /* 0x0000000400087c25 */ /* 0x040fe2000f8e00ff */
[----:B------:R-:W-:Y:S02]  /*12d90*/  SHF.R.S32.HI R153, RZ, 0x1f, R219 ;  /* 0x0000001fff997819 */ /* 0x000fe400000114db */
        /* <DEDUP_REMOVED lines=14> */
[----:B-1----:R-:W-:Y:S01]  /*12e80*/  ISETP.NE.AND P0, PT, R10, 0x1, PT ;  /* 0x000000010a00780c */ /* 0x002fe20003f05270 */
[----:B------:R-:W-:Y:S01]  /*12e90*/  ULDC.64 UR4, c[0x0][0xb40] ;  /* 0x0002d00000047ab9 */ /* 0x000fe20000000a00 */
[----:B------:R-:W-:Y:S01]  /*12ea0*/  IMAD R4, R4, R10, RZ ;  /* 0x0000000a04047224 */ /* 0x000fe200078e02ff */
        /* <DEDUP_REMOVED lines=9> */
[----:B------:R-:W1:Y:S01]  /*12f40*/  @P0 LDC R12, c[0x0][0xbec] ;  /* 0x0002fb00ff0c0b82 */ /* 0x000e620000000800 */
[----:B------:R-:W-:Y:S01]  /*12f50*/  IMAD.IADD R9, R9, 0x1, R0 ;  /* 0x0000000109097824 */ /* 0x000fe200078e0200 */
[----:B------:R-:W-:Y:S01]  /*12f60*/  SHF.R.S32.HI R164, RZ, 0x1f, R236 ;  /* 0x0000001fffa47819 */ /* 0x000fe200000114ec */
[----:B------:R-:W-:Y:S01]  /*12f70*/  VIADD R169, R192, 0x80 ;  /* 0x00000080c0a97836 */ /* 0x000fe20000000000 */
[----:B------:R-:W-:Y:S01]  /*12f80*/  SHF.R.S32.HI R165, RZ, 0x1f, R237 ;  /* 0x0000001fffa57819 */ /* 0x000fe200000114ed */
[----:B------:R-:W-:Y:S01]  /*12f90*/  IMAD.WIDE.U32 R8, R217, UR4, R8 ;  /* 0x00000004d9087c25 */ /* 0x000fe2000f8e0008 */
[----:B------:R-:W-:-:S02]  /*12fa0*/  SHF.R.S32.HI R167, RZ, 0x1f, R167 ;  /* 0x0000001fffa77819 */ /* 0x000fc400000114a7 */
[----:B------:R-:W2:Y:S01]  /*12fb0*/  @P0 LDC R0, c[0x0][0xbf0] ;  /* 0x0002fc00ff000b82 */ /* 0x000ea20000000800 */
        /* <DEDUP_REMOVED lines=16> */
[----:B-1----:R-:W-:Y:S01]  /*130c0*/  @P0 IMAD.HI.U32 R12, R11, R12, RZ ;  /* 0x0000000c0b0c0227 */ /* 0x002fe200078e00ff */
[----:B------:R-:W-:-:S02]  /*130d0*/  SHF.R.S32.HI R181, RZ, 0x1f, R181 ;  /* 0x0000001fffb57819 */ /* 0x000fc400000114b5 */
[----:B------:R-:W-:Y:S01]  /*130e0*/  SHF.R.S32.HI R183, RZ, 0x1f, R183 ;  /* 0x0000001fffb77819 */ /* 0x000fe200000114b7 */
[C---:B------:R-:W-:Y:S02]  /*130f0*/  VIADD R195, R192.reuse, 0x40 ;  /* 0x00000040c0c37836 */ /* 0x040fe40000000000 */
[C---:B------:R-:W-:Y:S01]  /*13100*/  VIADD R205, R192.reuse, 0x38 ;  /* 0x00000038c0cd7836 */ /* 0x040fe20000000000 */
[----:B--2---:R-:W-:Y:S01]  /*13110*/  @P0 SHF.R.U32.HI R3, RZ, R0, R12 ;  /* 0x00000000ff030219 */ /* 0x004fe2000001160c */
[C---:B------:R-:W-:Y:S01]  /*13120*/  VIADD R208, R192.reuse, 0x30 ;  /* 0x00000030c0d07836 */ /* 0x040fe20000000000 */
[----:B------:R-:W-:Y:S01]  /*13130*/  SHF.R.S32.HI R195, RZ, 0x1f, R195 ;  /* 0x0000001fffc37819 */ /* 0x000fe200000114c3 */
[----:B------:R-:W-:Y:S01]  /*13140*/  VIADD R215, R192, 0x28 ;  /* 0x00000028c0d77836 */ /* 0x000fe20000000000 */
[----:B------:R-:W-:Y:S01]  /*13150*/  SHF.R.S32.HI R205, RZ, 0x1f, R205 ;  /* 0x0000001fffcd7819 */ /* 0x000fe200000114cd */
[----:B------:R-:W-:Y:S01]  /*13160*/  IMAD.MOV R0, RZ, RZ, -R3 ;  /* 0x000000ffff007224 */ /* 0x000fe200078e0a03 */
[----:B------:R-:W-:Y:S01]  /*13170*/  SHF.R.S32.HI R208, RZ, 0x1f, R208 ;  /* 0x0000001fffd07819 */ /* 0x000fe200000114d0 */
[----:B------:R-:W-:Y:S01]  /*13180*/  IMAD.WIDE.U32 R8, R3, UR4, R8 ;  /* 0x0000000403087c25 */ /* 0x000fe2000f8e0008 */
[----:B------:R-:W-:-:S03]  /*13190*/  SHF.R.S32.HI R215, RZ, 0x1f, R215 ;  /* 0x0000001fffd77819 */ /* 0x000fc600000114d7 */
[----:B------:R-:W-:Y:S01]  /*131a0*/  IMAD R0, R10, R0, R11 ;  /* 0x000000000a007224 */ /* 0x000fe200078e020b */
[----:B------:R-:W-:Y:S01]  /*131b0*/  SHF.R.S32.HI R10, RZ, 0x1f, R3 ;  /* 0x0000001fff0a7819 */ /* 0x000fe20000011403 */
[C---:B------:R-:W-:Y:S02]  /*131c0*/  VIADD R225, R192.reuse, 0x20 ;  /* 0x00000020c0e17836 */ /* 0x040fe40000000000 */
[----:B------:R-:W-:Y:S02]  /*131d0*/  VIADD R227, R192, 0x18 ;  /* 0x00000018c0e37836 */ /* 0x000fe40000000000 */
[----:B------:R-:W-:Y:S01]  /*131e0*/  IMAD R10, R10, UR4, RZ ;  /* 0x000000040a0a7c24 */ /* 0x000fe2000f8e02ff */
[----:B------:R-:W-:Y:S01]  /*131f0*/  SHF.R.S32.HI R225, RZ, 0x1f, R225 ;  /* 0x0000001fffe17819 */ /* 0x000fe200000114e1 */
[C---:B------:R-:W-:Y:S01]  /*13200*/  VIADD R233, R192.reuse, 0x10 ;  /* 0x00000010c0e97836 */ /* 0x040fe20000000000 */
[----:B------:R-:W-:Y:S01]  /*13210*/  SHF.R.S32.HI R227, RZ, 0x1f, R227 ;  /* 0x0000001fffe37819 */ /* 0x000fe200000114e3 */
[----:B------:R-:W-:Y:S01]  /*13220*/  IMAD R10, R3, UR5, R10 ;  /* 0x00000005030a7c24 */ /* 0x000fe2000f8e020a */
[----:B------:R-:W-:Y:S01]  /*13230*/  SHF.R.S32.HI R3, RZ, 0x1f, R0 ;  /* 0x0000001fff037819 */ /* 0x000fe20000011400 */
[----:B------:R-:W-:Y:S01]  /*13240*/  ULDC.64 UR4, c[0x0][0xb28] ;  /* 0x0002ca0000047ab9 */ /* 0x000fe20000000a00 */
[----:B------:R-:W-:Y:S01]  /*13250*/  VIADD R206, R192, 0x8 ;  /* 0x00000008c0ce7836 */ /* 0x000fe20000000000 */
[----:B------:R-:W-:Y:S01]  /*13260*/  SHF.R.S32.HI R233, RZ, 0x1f, R233 ;  /* 0x0000001fffe97819 */ /* 0x000fe200000114e9 */
[----:B------:R-:W-:-:S02]  /*13270*/  IMAD.IADD R9, R9, 0x1, R10 ;  /* 0x0000000109097824 */ /* 0x000fc400078e020a */
[----:B------:R-:W-:Y:S01]  /*13280*/  IMAD R3, R3, UR4, RZ ;  /* 0x0000000403037c24 */ /* 0x000fe2000f8e02ff */
[----:B------:R-:W-:Y:S01]  /*13290*/  SHF.R.S32.HI R206, RZ, 0x1f, R206 ;  /* 0x0000001fffce7819 */ /* 0x000fe200000114ce */
[----:B------:R-:W-:-:S04]  /*132a0*/  IMAD.WIDE.U32 R8, R0, UR4, R8 ;  /* 0x0000000400087c25 */ /* 0x000fc8000f8e0008 */
[----:B------:R-:W-:Y:S01]  /*132b0*/  IMAD R3, R0, UR5, R3 ;  /* 0x0000000500037c24 */ /* 0x000fe2000f8e0203 */
[----:B------:R-:W-:Y:S01]  /*132c0*/  ULDC.64 UR4, c[0x0][0xb00] ;  /* 0x0002c00000047ab9 */ /* 0x000fe20000000a00 */
[----:B------:R-:W-:Y:S01]  /*132d0*/  VIADD R166, R192, 0x88 ;  /* 0x00000088c0a67836 */ /* 0x000fe20000000000 */
[----:B------:R-:W-:Y:S01]  /*132e0*/  LEA R0, P0, R8, UR4, 0x2 ;  /* 0x0000000408007c11 */ /* 0x000fe2000f8010ff */
[----:B------:R-:W-:Y:S02]  /*132f0*/  IMAD.IADD R3, R9, 0x1, R3 ;  /* 0x0000000109037824 */ /* 0x000fe400078e0203 */
[----:B------:R-:W-:Y:S02]  /*13300*/  VIADD R168, R192, 0x80 ;  /* 0x00000080c0a87836 */ /* 0x000fe40000000000 */
[----:B------:R1:W2:Y:S01]  /*13310*/  SHFL.IDX PT, R15, R0, RZ, 0x1c1f ;  /* 0x001c1fff000f7589 */ /* 0x0002a200000e0000 */
[----:B------:R-:W-:Y:S01]  /*13320*/  LEA.HI.X R3, R8, UR5, R3, 0x2, P0 ;  /* 0x0000000508037c11 */ /* 0x000fe200080f1403 */
[----:B------:R-:W-:Y:S01]  /*13330*/  VIADD R8, R2, 0x28c20 ;  /* 0x00028c2002087836 */ /* 0x000fe20000000000 */
[----:B------:R-:W-:Y:S01]  /*13340*/  ISETP.GE.AND P0, PT, R194, R4, PT ;  /* 0x00000004c200720c */ /* 0x000fe20003f06270 */
[----:B------:R-:W-:-:S02]  /*13350*/  VIADD R170, R192, 0x78 ;  /* 0x00000078c0aa7836 */ /* 0x000fc40000000000 */
[----:B------:R1:W3:Y:S01]  /*13360*/  SHFL.IDX PT, R14, R3, RZ, 0x1c1f ;  /* 0x001c1fff030e7589 */ /* 0x0002e200000e0000 */
[----:B------:R-:W-:Y:S01]  /*13370*/  PRMT R8, RZ, 0x654, R8 ;  /* 0x00000654ff087816 */ /* 0x000fe20000000008 */
[C---:B------:R-:W-:Y:S02]  /*13380*/  VIADD R172, R192.reuse, 0x70 ;  /* 0x00000070c0ac7836 */ /* 0x040fe40000000000 */
[C---:B------:R-:W-:Y:S01]  /*13390*/  VIADD R174, R192.reuse, 0x68 ;  /* 0x00000068c0ae7836 */ /* 0x040fe20000000000 */
[----:B------:R1:W-:Y:S01]  /*133a0*/  SYNCS.ARRIVE.TRANS64.RED.A1T0 RZ, [R8+URZ], RZ ;  /* 0x000000ff08ff79a7 */ /* 0x0003e2000810043f */
        /* <DEDUP_REMOVED lines=11> */
[----:B------:R-:W-:Y:S01]  /*13460*/  VIADD R204, R192, 0x8 ;  /* 0x00000008c0cc7836 */ /* 0x000fe20000000000 */
[----:B-123--:R-:W-:Y:S06]  /*13470*/  @P0 BRA `(.L_x_7989) ;  /* 0x0000000800040947 */ /* 0x00efec0003800000 */
[----:B------:R-:W-:Y:S02]  /*13480*/  ULDC UR4, c[0x0][0xac8] ;  /* 0x0002b20000047ab9 */ /* 0x000fe40000000800 */
[----:B------:R-:W-:Y:S02]  /*13490*/  ISETP.GE.AND P0, PT, R192, UR4, PT ;  /* 0x00000004c0007c0c */ /* 0x000fe4000bf06270 */
[----:B------:R-:W-:Y:S02]  /*134a0*/  ISETP.GE.AND P4, PT, R176, UR4, PT ;  /* 0x00000004b0007c0c */ /* 0x000fe4000bf86270 */
[----:B------:R-:W-:-:S09]  /*134b0*/  ISETP.GE.AND P5, PT, R174, UR4, PT ;  /* 0x00000004ae007c0c */ /* 0x000fd2000bfa6270 */
[----:B------:R-:W-:-:S04]  /*134c0*/  @!P0 LEA R8, P1, R192, R15, 0x2 ;  /* 0x0000000fc0088211 */ /* 0x000fc800078210ff */
[----:B------:R-:W-:-:S05]  /*134d0*/  @!P0 LEA.HI.X R9, R192, R14, R217, 0x2, P1 ;  /* 0x0000000ec0098211 */ /* 0x000fca00008f14d9 */
        /* <DEDUP_REMOVED lines=33> */
[-C--:B------:R-:W-:Y:S02]  /*136f0*/  @!P1 LEA R10, P6, R180, R15.reuse, 0x2 ;  /* 0x0000000fb40a9211 */ /* 0x080fe400078c10ff */
        /* <DEDUP_REMOVED lines=10> */
[-C--:B-1----:R-:W-:Y:S02]  /*137a0*/  @!P3 LEA R8, P6, R178, R15.reuse, 0x2 ;  /* 0x0000000fb208b211 */ /* 0x082fe400078c10ff */
[-C--:B--2---:R-:W-:Y:S02]  /*137b0*/  @!P4 LEA R10, P2, R176, R15.reuse, 0x2 ;  /* 0x0000000fb00ac211 */ /* 0x084fe400078410ff */
        /* <DEDUP_REMOVED lines=12> */
[-C--:B--2---:R-:W-:Y:S01]  /*13880*/  @!P1 LEA R10, P5, R170, R15.reuse, 0x2 ;  /* 0x0000000faa0a9211 */ /* 0x084fe200078a10ff */
        /* <DEDUP_REMOVED lines=15> */
[-C--:B---3--:R-:W-:Y:S01]  /*13980*/  @!P5 LEA R12, P6, R236, R15.reuse, 0x2 ;  /* 0x0000000fec0cd211 */ /* 0x088fe200078c10ff */
        /* <DEDUP_REMOVED lines=48> */
.L_x_7989:
[----:B------:R-:W-:Y:S05]  /*13c90*/  BSYNC B1 ;  /* 0x0000000000017941 */ /* 0x000fea0003800000 */
.L_x_7988:
[----:B-1----:R-:W-:Y:S01]  /*13ca0*/  VIADD R9, R194, 0x8 ;  /* 0x00000008c2097836 */ /* 0x002fe20000000000 */
[----:B------:R-:W1:Y:S04]  /*13cb0*/  SHFL.IDX PT, R3, R3, 0x1, 0x1c1f ;  /* 0x003c1f0003037f89 */ /* 0x000e6800000e0000 */
[----:B------:R-:W-:Y:S01]  /*13cc0*/  ISETP.GE.AND P0, PT, R9, R4, PT ;  /* 0x000000040900720c */ /* 0x000fe20003f06270 */
[----:B------:R2:W3:-:S12]  /*13cd0*/  SHFL.IDX PT, R29, R0, 0x1, 0x1c1f ;  /* 0x003c1f00001d7f89 */ /* 0x0004d800000e0000 */
[----:B--2---:R-:W-:Y:S05]  /*13ce0*/  @P0 BRA `(.L_x_7987) ;  /* 0x0000001400cc0947 */ /* 0x004fea0003800000 */
[----:B------:R-:W-:Y:S02]  /*13cf0*/  ULDC UR4, c[0x0][0xac8] ;  /* 0x0002b20000047ab9 */ /* 0x000fe40000000800 */
[----:B------:R-:W-:Y:S02]  /*13d00*/  ISETP.GE.AND P4, PT, R192, UR4, PT ;  /* 0x00000004c0007c0c */ /* 0x000fe4000bf86270 */
[----:B------:R-:W-:Y:S02]  /*13d10*/  ISETP.GE.AND P2, PT, R204, UR4, PT ;  /* 0x00000004cc007c0c */ /* 0x000fe4000bf46270 */
[----:B------:R-:W-:Y:S02]  /*13d20*/  ISETP.GE.AND P1, PT, R228, UR4, PT ;  /* 0x00000004e4007c0c */ /* 0x000fe4000bf26270 */
[----:B------:R-:W-:-:S07]  /*13d30*/  ISETP.GE.AND P0, PT, R226, UR4, PT ;  /* 0x00000004e2007c0c */ /* 0x000fce000bf06270 */
[----:B---3--:R-:W-:-:S04]  /*13d40*/  @!P4 LEA R8, P3, R192, R29, 0x2 ;  /* 0x0000001dc008c211 */ /* 0x008fc800078610ff */
[----:B-1----:R-:W-:Y:S02]  /*13d50*/  @!P4 LEA.HI.X R9, R192, R3, R217, 0x2, P3 ;  /* 0x00000003c009c211 */ /* 0x002fe400018f14d9 */
[----:B------:R-:W-:Y:S02]  /*13d60*/  ISETP.GE.AND P3, PT, R220, UR4, PT ;  /* 0x00000004dc007c0c */ /* 0x000fe4000bf66270 */
[----:B------:R-:W-:Y:S01]  /*13d70*/  @!P1 LEA R10, P5, R228, R29, 0x2 ;  /* 0x0000001de40a9211 */ /* 0x000fe200078a10ff */
[----:B------:R1:W-:Y:S01]  /*13d80*/  @!P4 ST.E.64 desc[UR42][R8.64], R26 ;  /* 0x0000001a0800c985 */ /* 0x0003e2000c101b2a */
[----:B------:R-:W-:Y:S02]  /*13d90*/  ISETP.GE.AND P4, PT, R214, UR4, PT ;  /* 0x00000004d6007c0c */ /* 0x000fe4000bf86270 */
[----:B------:R-:W-:Y:S02]  /*13da0*/  @!P1 LEA.HI.X R11, R228, R3, R233, 0x2, P5 ;  /* 0x00000003e40b9211 */ /* 0x000fe400028f14e9 */
[----:B------:R-:W-:-:S02]  /*13db0*/  ISETP.GE.AND P5, PT, R207, UR4, PT ;  /* 0x00000004cf007c0c */ /* 0x000fc4000bfa6270 */
[----:B-1----:R-:W-:-:S04]  /*13dc0*/  @!P2 LEA R8, P6, R204, R29, 0x2 ;  /* 0x0000001dcc08a211 */ /* 0x002fc800078c10ff */
[----:B------:R-:W-:Y:S02]  /*13dd0*/  @!P2 LEA.HI.X R9, R204, R3, R206, 0x2, P6 ;  /* 0x00000003cc09a211 */ /* 0x000fe400030f14ce */
[----:B------:R-:W-:-:S03]  /*13de0*/  @!P0 LEA R12, P6, R226, R29, 0x2 ;  /* 0x0000001de20c8211 */ /* 0x000fc600078c10ff */
[----:B------:R1:W-:Y:S01]  /*13df0*/  @!P2 ST.E.64 desc[UR42][R8.64], R30 ;  /* 0x0000001e0800a985 */ /* 0x0003e2000c101b2a */
[----:B------:R-:W-:-:S03]  /*13e00*/  @!P0 LEA.HI.X R13, R226, R3, R227, 0x2, P6 ;  /* 0x00000003e20d8211 */ /* 0x000fc600030f14e3 */
[----:B------:R2:W-:Y:S04]  /*13e10*/  @!P1 ST.E.64 desc[UR42][R10.64], R34 ;  /* 0x000000220a009985 */ /* 0x0005e8000c101b2a */
[----:B------:R3:W-:Y:S01]  /*13e20*/  @!P0 ST.E.64 desc[UR42][R12.64], R38 ;  /* 0x000000260c008985 */ /* 0x0007e2000c101b2a */
[----:B------:R-:W-:Y:S02]  /*13e30*/  ISETP.GE.AND P0, PT, R200, UR4, PT ;  /* 0x00000004c8007c0c */ /* 0x000fe4000bf06270 */
[-C--:B-1----:R-:W-:Y:S02]  /*13e40*/  @!P3 LEA R8, P1, R220, R29.reuse, 0x2 ;  /* 0x0000001ddc08b211 */ /* 0x082fe400078210ff */
[----:B--2---:R-:W-:Y:S02]  /*13e50*/  @!P4 LEA R10, P2, R214, R29, 0x2 ;  /* 0x0000001dd60ac211 */ /* 0x004fe400078410ff */
[----:B------:R-:W-:-:S02]  /*13e60*/  @!P3 LEA.HI.X R9, R220, R3, R225, 0x2, P1 ;  /* 0x00000003dc09b211 */ /* 0x000fc400008f14e1 */
[----:B------:R-:W-:Y:S02]  /*13e70*/  ISETP.GE.AND P1, PT, R193, UR4, PT ;  /* 0x00000004c1007c0c */ /* 0x000fe4000bf26270 */
[----:B------:R-:W-:Y:S01]  /*13e80*/  @!P4 LEA.HI.X R11, R214, R3, R215, 0x2, P2 ;  /* 0x00000003d60bc211 */ /* 0x000fe200010f14d7 */
[----:B------:R1:W-:Y:S01]  /*13e90*/  @!P3 ST.E.64 desc[UR42][R8.64], R42 ;  /* 0x0000002a0800b985 */ /* 0x0003e2000c101b2a */
[----:B------:R-:W-:Y:S02]  /*13ea0*/  ISETP.GE.AND P2, PT, R182, UR4, PT ;  /* 0x00000004b6007c0c */ /* 0x000fe4000bf46270 */
[C---:B---3--:R-:W-:Y:S01]  /*13eb0*/  @!P5 LEA R12, P6, R207.reuse, R29, 0x2 ;  /* 0x0000001dcf0cd211 */ /* 0x048fe200078c10ff */
[----:B------:R2:W-:Y:S01]  /*13ec0*/  @!P4 ST.E.64 desc[UR42][R10.64], R46 ;  /* 0x0000002e0a00c985 */ /* 0x0005e2000c101b2a */
[----:B------:R-:W-:Y:S02]  /*13ed0*/  ISETP.GE.AND P3, PT, R180, UR4, PT ;  /* 0x00000004b4007c0c */ /* 0x000fe4000bf66270 */
[----:B------:R-:W-:-:S02]  /*13ee0*/  @!P5 LEA.HI.X R13, R207, R3, R208, 0x2, P6 ;  /* 0x00000003cf0dd211 */ /* 0x000fc400030f14d0 */
[----:B------:R-:W-:-:S03]  /*13ef0*/  ISETP.GE.AND P4, PT, R178, UR4, PT ;  /* 0x00000004b2007c0c */ /* 0x000fc6000bf86270 */
[----:B------:R3:W-:Y:S01]  /*13f00*/  @!P5 ST.E.64 desc[UR42][R12.64], R50 ;  /* 0x000000320c00d985 */ /* 0x0007e2000c101b2a */
[CC--:B-1----:R-:W-:Y:S02]  /*13f10*/  @!P0 LEA R8, P6, R200.reuse, R29.reuse, 0x2 ;  /* 0x0000001dc8088211 */ /* 0x0c2fe400078c10ff */
[C---:B--2---:R-:W-:Y:S02]  /*13f20*/  @!P1 LEA R10, P5, R193.reuse, R29, 0x2 ;  /* 0x0000001dc10a9211 */ /* 0x044fe400078a10ff */
        /* <DEDUP_REMOVED lines=10> */
[-C--:B-1----:R-:W-:Y:S02]  /*13fd0*/  @!P3 LEA R8, P6, R180, R29.reuse, 0x2 ;  /* 0x0000001db408b211 */ /* 0x082fe400078c10ff */
[----:B--2---:R-:W-:Y:S02]  /*13fe0*/  @!P4 LEA R10, P2, R178, R29, 0x2 ;  /* 0x0000001db20ac211 */ /* 0x004fe400078410ff */
        /* <DEDUP_REMOVED lines=10> */
[----:B------:R-:W-:Y:S02]  /*14090*/  @!P0 LEA.HI.X R9, R174, R3, R175, 0x2, P4 ;  /* 0x00000003ae098211 */ /* 0x000fe400020f14af */
        /* <DEDUP_REMOVED lines=16> */
[----:B------:R-:W-:Y:S02]  /*141a0*/  @!P4 LEA.HI.X R11, R166, R3, R167, 0x2, P0 ;  /* 0x00000003a60bc211 */ /* 0x000fe400000f14a7 */
[----:B------:R-:W-:Y:S02]  /*141b0*/  ISETP.GE.AND P0, PT, R234, UR4, PT ;  /* 0x00000004ea007c0c */ /* 0x000fe4000bf06270 */
[----:B---3--:R-:W-:Y:S01]  /*141c0*/  @!P3 LEA R12, P6, R237, R29, 0x2 ;  /* 0x0000001ded0cb211 */ /* 0x008fe200078c10ff */
[----:B------:R2:W-:Y:S01]  /*141d0*/  @!P4 ST.E.64 desc[UR42][R10.64], R94 ;  /* 0x0000005e0a00c985 */ /* 0x0005e2000c101b2a */
[----:B------:R-:W-:Y:S02]  /*141e0*/  ISETP.GE.AND P4, PT, R231, UR4, PT ;  /* 0x00000004e7007c0c */ /* 0x000fe4000bf86270 */
[----:B------:R-:W-:-:S02]  /*141f0*/  @!P3 LEA.HI.X R13, R237, R3, R165, 0x2, P6 ;  /* 0x00000003ed0db211 */ /* 0x000fc400030f14a5 */
[----:B------:R-:W-:-:S03]  /*14200*/  @!P2 LEA R14, P6, R236, R29, 0x2 ;  /* 0x0000001dec0ea211 */ /* 0x000fc600078c10ff */
[----:B------:R3:W-:Y:S01]  /*14210*/  @!P3 ST.E.64 desc[UR42][R12.64], R98 ;  /* 0x000000620c00b985 */ /* 0x0007e2000c101b2a */
[C---:B------:R-:W-:Y:S02]  /*14220*/  @!P1 LEA R20, P3, R235.reuse, R29, 0x2 ;  /* 0x0000001deb149211 */ /* 0x040fe400078610ff */
[----:B------:R-:W-:Y:S02]  /*14230*/  @!P2 LEA.HI.X R15, R236, R3, R164, 0x2, P6 ;  /* 0x00000003ec0fa211 */ /* 0x000fe400030f14a4 */
[----:B------:R-:W-:Y:S02]  /*14240*/  @!P0 LEA R24, P6, R234, R29, 0x2 ;  /* 0x0000001dea188211 */ /* 0x000fe400078c10ff */
[-C--:B------:R-:W-:Y:S01]  /*14250*/  @!P1 LEA.HI.X R21, R235, R3.reuse, R163, 0x2, P3 ;  /* 0x00000003eb159211 */ /* 0x080fe200018f14a3 */
[----:B------:R4:W-:Y:S01]  /*14260*/  @!P2 ST.E.64 desc[UR42][R14.64], R102 ;  /* 0x000000660e00a985 */ /* 0x0009e2000c101b2a */
[----:B------:R-:W-:Y:S02]  /*14270*/  ISETP.GE.AND P3, PT, R230, UR4, PT ;  /* 0x00000004e6007c0c */ /* 0x000fe4000bf66270 */
[----:B------:R-:W-:Y:S01]  /*14280*/  @!P0 LEA.HI.X R25, R234, R3, R162, 0x2, P6 ;  /* 0x00000003ea198211 */ /* 0x000fe200030f14a2 */
[----:B------:R5:W-:Y:S01]  /*14290*/  @!P1 ST.E.64 desc[UR42][R20.64], R106 ;  /* 0x0000006a14009985 */ /* 0x000be2000c101b2a */
[----:B-1----:R-:W-:-:S02]  /*142a0*/  @!P5 LEA R8, P1, R232, R29, 0x2 ;  /* 0x0000001de808d211 */ /* 0x002fc400078210ff */
[----:B--2---:R-:W-:Y:S01]  /*142b0*/  @!P4 LEA R10, P2, R231, R29, 0x2 ;  /* 0x0000001de70ac211 */ /* 0x004fe200078410ff */
[----:B------:R-:W-:Y:S01]  /*142c0*/  @!P0 ST.E.64 desc[UR42][R24.64], R110 ;  /* 0x0000006e18008985 */ /* 0x000fe2000c101b2a */
[----:B------:R-:W-:Y:S02]  /*142d0*/  ISETP.GE.AND P0, PT, R229, UR4, PT ;  /* 0x00000004e5007c0c */ /* 0x000fe4000bf06270 */
[----:B------:R-:W-:Y:S02]  /*142e0*/  @!P5 LEA.HI.X R9, R232, R3, R161, 0x2, P1 ;  /* 0x00000003e809d211 */ /* 0x000fe400008f14a1 */
[----:B------:R-:W-:Y:S02]  /*142f0*/  ISETP.GE.AND P1, PT, R224, UR4, PT ;  /* 0x00000004e0007c0c */ /* 0x000fe4000bf26270 */
[----:B---3--:R-:W-:Y:S01]  /*14300*/  @!P3 LEA R12, P6, R230, R29, 0x2 ;  /* 0x0000001de60cb211 */ /* 0x008fe200078c10ff */
[----:B------:R1:W-:Y:S01]  /*14310*/  @!P5 ST.E.64 desc[UR42][R8.64], R114 ;  /* 0x000000720800d985 */ /* 0x0003e2000c101b2a */
[----:B------:R-:W-:-:S02]  /*14320*/  @!P4 LEA.HI.X R11, R231, R3, R160, 0x2, P2 ;  /* 0x00000003e70bc211 */ /* 0x000fc400010f14a0 */
[----:B------:R-:W-:Y:S02]  /*14330*/  @!P3 LEA.HI.X R13, R230, R3, R159, 0x2, P6 ;  /* 0x00000003e60db211 */ /* 0x000fe400030f149f */
[----:B------:R-:W-:Y:S01]  /*14340*/  ISETP.GE.AND P2, PT, R221, UR4, PT ;  /* 0x00000004dd007c0c */ /* 0x000fe2000bf46270 */
[----:B------:R2:W-:Y:S01]  /*14350*/  @!P4 ST.E.64 desc[UR42][R10.64], R118 ;  /* 0x000000760a00c985 */ /* 0x0005e2000c101b2a */
[----:B------:R-:W-:Y:S02]  /*14360*/  ISETP.GE.AND P4, PT, R223, UR4, PT ;  /* 0x00000004df007c0c */ /* 0x000fe4000bf86270 */
[C---:B----4-:R-:W-:Y:S01]  /*14370*/  @!P0 LEA R14, P5, R229.reuse, R29, 0x2 ;  /* 0x0000001de50e8211 */ /* 0x050fe200078a10ff */
[----:B------:R3:W-:Y:S01]  /*14380*/  @!P3 ST.E.64 desc[UR42][R12.64], R122 ;  /* 0x0000007a0c00b985 */ /* 0x0007e2000c101b2a */
[----:B------:R-:W-:Y:S02]  /*14390*/  ISETP.GE.AND P3, PT, R222, UR4, PT ;  /* 0x00000004de007c0c */ /* 0x000fe4000bf66270 */
[----:B------:R-:W-:-:S02]  /*143a0*/  @!P0 LEA.HI.X R15, R229, R3, R158, 0x2, P5 ;  /* 0x00000003e50f8211 */ /* 0x000fc400028f149e */
[----:B------:R-:W-:Y:S02]  /*143b0*/  ISETP.GE.AND P5, PT, R219, UR4, PT ;  /* 0x00000004db007c0c */ /* 0x000fe4000bfa6270 */
[CC--:B-----5:R-:W-:Y:S01]  /*143c0*/  @!P1 LEA R20, P6, R224.reuse, R29.reuse, 0x2 ;  /* 0x0000001de0149211 */ /* 0x0e0fe200078c10ff */
[----:B------:R4:W-:Y:S02]  /*143d0*/  @!P0 ST.E.64 desc[UR42][R14.64], R126 ;  /* 0x0000007e0e008985 */ /* 0x0009e4000c101b2a */
[C---:B-1----:R-:W-:Y:S02]  /*143e0*/  @!P4 LEA R8, P0, R223.reuse, R29, 0x2 ;  /* 0x0000001ddf08c211 */ /* 0x042fe400078010ff */
[----:B------:R-:W-:Y:S02]  /*143f0*/  @!P1 LEA.HI.X R21, R224, R3, R157, 0x2, P6 ;  /* 0x00000003e0159211 */ /* 0x000fe400030f149d */
[----:B--2---:R-:W-:Y:S02]  /*14400*/  @!P3 LEA R10, P6, R222, R29, 0x2 ;  /* 0x0000001dde0ab211 */ /* 0x004fe400078c10ff */
        /* <DEDUP_REMOVED lines=17> */
.L_x_7981:
        /* <DEDUP_REMOVED lines=16> */
[----:B--2---:R-:W2:-:S12]  /*14620*/  S2R R4, SR_TID.X ;  /* 0x0000000000047919 */ /* 0x004e980000002100 */
[----:B------:R-:W4:Y:S01]  /*14630*/  @!P2 LDC R205, c[0x0][0xad4] ;  /* 0x0002b500ffcdab82 */ /* 0x000f220000000800 */
[----:B--2---:R-:W-:Y:S01]  /*14640*/  VIADD R32, R4, 0xffffff80 ;  /* 0xffffff8004207836 */ /* 0x004fe20000000000 */
[----:B----4-:R-:W-:-:S04]  /*14650*/  ISETP.GT.AND P2, PT, R205, 0x1, PT ;  /* 0x00000001cd00780c */ /* 0x010fc80003f44270 */
[----:B------:R-:W-:Y:S01]  /*14660*/  ISETP.GT.AND P3, PT, R32, 0x3f, PT ;  /* 0x0000003f2000780c */ /* 0x000fe20003f64270 */
[----:B---3--:R-:W-:-:S12]  /*14670*/  @P1 BRA `(.L_x_7990) ;  /* 0x0000000000101947 */ /* 0x008fd80003800000 */
[----:B------:R-:W-:Y:S05]  /*14680*/  @!P0 BRA `(.L_x_7990) ;  /* 0x00000000000c8947 */ /* 0x000fea0003800000 */
[----:B------:R-:W2:Y:S04]  /*14690*/  LDG.E R11, desc[UR42][R8.64] ;  /* 0x0000002a080b7981 */ /* 0x000ea8000c1e1900 */
[----:B-----5:R-:W2:Y:S02]  /*146a0*/  LDG.E R0, desc[UR42][R8.64+0x4] ;  /* 0x0000042a08007981 */ /* 0x020ea4000c1e1900 */
[----:B--2---:R-:W-:-:S07]  /*146b0*/  IMAD.IADD R0, R0, 0x1, -R11 ;  /* 0x0000000100007824 */ /* 0x004fce00078e0a0b */
.L_x_7990:
        /* <DEDUP_REMOVED lines=17> */
[----:B------:R-:W-:Y:S02]  /*147d0*/  SEL R26, R26, 0x978, P0 ;  /* 0x000009781a1a7807 */ /* 0x000fe40000000000 */
[----:B------:R-:W-:-:S03]  /*147e0*/  SEL R217, R217, RZ, P0 ;  /* 0x000000ffd9d97207 */ /* 0x000fc60000000000 */
[----:B------:R-:W3:Y:S08]  /*147f0*/  LDC.64 R14, c[0x0][R26+0x220] ;  /* 0x000088001a0e7b82 */ /* 0x000ef00000000a00 */
[----:B------:R-:W4:Y:S08]  /*14800*/  LDC.64 R24, c[0x0][R26+0x218] ;  /* 0x000086001a187b82 */ /* 0x000f300000000a00 */
[----:B------:R-:W5:Y:S08]  /*14810*/  LDC.64 R12, c[0x0][R26+0x228] ;  /* 0x00008a001a0c7b82 */ /* 0x000f700000000a00 */
[----:B------:R-:W0:Y:S08]  /*14820*/  LDC.64 R10, c[0x0][R26+0x210] ;  /* 0x000084001a0a7b82 */ /* 0x000e300000000a00 */
[----:B------:R-:W4:Y:S08]  /*14830*/  @P1 LDC R4, c[0x0][0xbec] ;  /* 0x0002fb00ff041b82 */ /* 0x000f300000000800 */
[----:B------:R-:W5:Y:S01]  /*14840*/  @P1 LDC R37, c[0x0][0xbf0] ;  /* 0x0002fc00ff251b82 */ /* 0x000f620000000800 */
[----:B---3--:R-:W-:-:S07]  /*14850*/  IMAD R15, R15, R31, RZ ;  /* 0x0000001f0f0f7224 */ /* 0x008fce00078e02ff */
[----:B--2---:R-:W2:Y:S01]  /*14860*/  @!P0 LDC R8, c[0x0][0xb50] ;  /* 0x0002d400ff088b82 */ /* 0x004ea20000000800 */
[----:B-1----:R-:W-:-:S04]  /*14870*/  IMAD.WIDE.U32 R20, R14, R31, RZ ;  /* 0x0000001f0e147225 */ /* 0x002fc800078e00ff */
[----:B------:R-:W-:Y:S02]  /*14880*/  IMAD R15, R14, R30, R15 ;  /* 0x0000001e0e0f7224 */ /* 0x000fe400078e020f */
[----:B----4-:R-:W-:Y:S01]  /*14890*/  @P1 IMAD.HI.U32 R4, R33, R4, RZ ;  /* 0x0000000421041227 */ /* 0x010fe200078e00ff */
[----:B------:R-:W1:Y:S03]  /*148a0*/  @!P0 LDC R9, c[0x0][0xb54] ;  /* 0x0002d500ff098b82 */ /* 0x000e660000000800 */
[-C--:B------:R-:W-:Y:S02]  /*148b0*/  IMAD R29, R25, R204.reuse, RZ ;  /* 0x000000cc191d7224 */ /* 0x080fe400078e02ff */
[----:B------:R-:W-:Y:S01]  /*148c0*/  IMAD.WIDE.U32 R24, R24, R204, RZ ;  /* 0x000000cc18187225 */ /* 0x000fe200078e00ff */
[----:B-----5:R-:W-:-:S03]  /*148d0*/  @P1 SHF.R.U32.HI R27, RZ, R37, R4 ;  /* 0x00000025ff1b1219 */ /* 0x020fc60000011604 */
        /* <DEDUP_REMOVED lines=12> */
[-C--:B0-----:R-:W-:Y:S01]  /*149a0*/  IMAD R4, R11, R15.reuse, RZ ;  /* 0x0000000f0b047224 */ /* 0x081fe200078e02ff */
[----:B------:R-:W-:Y:S01]  /*149b0*/  SHF.R.S32.HI R21, RZ, 0x1f, R15 ;  /* 0x0000001fff157819 */ /* 0x000fe2000001140f */
[----:B------:R-:W-:Y:S02]  /*149c0*/  IMAD.MOV.U32 R11, RZ, RZ, -0x800000 ;  /* 0xff800000ff0b7424 */ /* 0x000fe400078e00ff */
[----:B------:R-:W-:-:S04]  /*149d0*/  IMAD.WIDE.U32 R12, R10, R15, R12 ;  /* 0x0000000f0a0c7225 */ /* 0x000fc800078e000c */
[----:B------:R-:W-:Y:S01]  /*149e0*/  IMAD R21, R10, R21, R4 ;  /* 0x000000150a157224 */ /* 0x000fe200078e0204 */
[----:B--2---:R-:W-:-:S03]  /*149f0*/  LEA R8, P0, R12, R8, 0x2 ;  /* 0x000000080c087211 */ /* 0x004fc600078010ff */
[----:B------:R-:W-:-:S05]  /*14a00*/  IMAD.IADD R4, R13, 0x1, R21 ;  /* 0x000000010d047824 */ /* 0x000fca00078e0215 */
[----:B-1----:R-:W-:-:S05]  /*14a10*/  LEA.HI.X R9, R12, R9, R4, 0x2, P0 ;  /* 0x000000090c097211 */ /* 0x002fca00000f1404 */
[----:B------:R2:W-:Y:S02]  /*14a20*/  STG.E desc[UR42][R8.64], R11 ;  /* 0x0000000b08007986 */ /* 0x0005e4000c10192a */
.L_x_7992:
[----:B------:R-:W-:Y:S05]  /*14a30*/  BSYNC B1 ;  /* 0x0000000000017941 */ /* 0x000fea0003800000 */
.L_x_7991:
        /* <DEDUP_REMOVED lines=15> */
[----:B------:R-:W-:-:S02]  /*14b30*/  LOP3.LUT R3, R11, 0xfffffff8, RZ, 0xc0, !PT ;  /* 0xfffffff80b037812 */ /* 0x000fc400078ec0ff */
[----:B------:R-:W-:Y:S01]  /*14b40*/  SHF.R.S32.HI R35, RZ, 0x1f, R210 ;  /* 0x0000001fff237819 */ /* 0x000fe200000114d2 */
[----:B------:R-:W-:Y:S01]  /*14b50*/  IMAD.WIDE.U32 R8, R204, UR4, R8 ;  /* 0x00000004cc087c25 */ /* 0x000fe2000f8e0008 */
[----:B------:R-:W-:Y:S02]  /*14b60*/  SHF.R.S32.HI R36, RZ, 0x1f, R211 ;  /* 0x0000001fff247819 */ /* 0x000fe400000114d3 */
        /* <DEDUP_REMOVED lines=9> */
[----:B------:R-:W-:-:S02]  /*14c00*/  IMAD.IADD R10, R194, 0x1, R11 ;  /* 0x00000001c20a7824 */ /* 0x000fc400078e020b */
[----:B------:R-:W-:Y:S01]  /*14c10*/  IMAD R3, R30, UR4, RZ ;  /* 0x000000041e037c24 */ /* 0x000fe2000f8e02ff */
[-C--:B--2---:R-:W-:Y:S01]  /*14c20*/  ISETP.GE.AND P1, PT, R213, R26.reuse, PT ;  /* 0x0000001ad500720c */ /* 0x084fe20003f26270 */
[----:B------:R-:W-:Y:S01]  /*14c30*/  IMAD.WIDE.U32 R8, R31, UR4, R8 ;  /* 0x000000041f087c25 */ /* 0x000fe2000f8e0008 */
[----:B------:R-:W-:-:S03]  /*14c40*/  ISETP.GE.AND P2, PT, R188, R26, PT ;  /* 0x0000001abc00720c */ /* 0x000fc60003f46270 */
[----:B------:R-:W2:Y:S01]  /*14c50*/  @P0 LDC R15, c[0x0][0xbec] ;  /* 0x0002fb00ff0f0b82 */ /* 0x000ea20000000800 */
[----:B------:R-:W-:Y:S01]  /*14c60*/  IMAD R11, R31, UR5, R3 ;  /* 0x000000051f0b7c24 */ /* 0x000fe2000f8e0203 */
[----:B------:R-:W-:Y:S01]  /*14c70*/  ULDC.64 UR4, c[0x0][0xae0] ;  /* 0x0002b80000047ab9 */ /* 0x000fe20000000a00 */
[----:B------:R-:W-:Y:S01]  /*14c80*/  IMAD.MOV.U32 R3, RZ, RZ, R10 ;  /* 0x000000ffff037224 */ /* 0x000fe200078e000a */
[----:B------:R-:W-:Y:S01]  /*14c90*/  SEL R0, RZ, 0x1, P2 ;  /* 0x00000001ff007807 */ /* 0x000fe20001000000 */
[----:B------:R-:W-:Y:S01]  /*14ca0*/  IMAD.IADD R9, R9, 0x1, R11 ;  /* 0x0000000109097824 */ /* 0x000fe200078e020b */
[----:B------:R-:W-:Y:S01]  /*14cb0*/  ISETP.GE.AND P2, PT, R33, R26, PT ;  /* 0x0000001a2100720c */ /* 0x000fe20003f46270 */
[----:B------:R-:W-:Y:S01]  /*14cc0*/  VIADD R31, R188, 0x180 ;  /* 0x00000180bc1f7836 */ /* 0x000fe20000000000 */
[----:B-1----:R-:W1:Y:S01]  /*14cd0*/  @P0 LDC R21, c[0x0][0xbf0] ;  /* 0x0002fc00ff150b82 */ /* 0x002e620000000800 */
[----:B------:R-:W-:-:S03]  /*14ce0*/  IMAD.IADD R194, R25, 0x1, R194 ;  /* 0x0000000119c27824 */ /* 0x000fc600078e02c2 */
[----:B------:R-:W-:Y:S01]  /*14cf0*/  SHF.R.S32.HI R30, RZ, 0x1f, R31 ;  /* 0x0000001fff1e7819 */ /* 0x000fe2000001141f */
[----:B--2---:R-:W-:-:S05]  /*14d00*/  @P0 IMAD.HI.U32 R4, R10, R15, RZ ;  /* 0x0000000f0a040227 */ /* 0x004fca00078e00ff */
        /* <DEDUP_REMOVED lines=11> */
[----:B------:R-:W-:Y:S01]  /*14dc0*/  ISETP.GE.AND P0, PT, R211, R26, PT ;  /* 0x0000001ad300720c */ /* 0x000fe20003f06270 */
[----:B------:R-:W-:Y:S02]  /*14dd0*/  IMAD.SHL.U32 R15, R10, 0x2, RZ ;  /* 0x000000020a0f7824 */ /* 0x000fe400078e00ff */
[----:B------:R-:W-:Y:S01]  /*14de0*/  IMAD.SHL.U32 R3, R3, 0x4, RZ ;  /* 0x0000000403037824 */ /* 0x000fe200078e00ff */
[----:B------:R-:W-:Y:S01]  /*14df0*/  SEL R4, RZ, 0xffffffff, P0 ;  /* 0xffffffffff047807 */ /* 0x000fe20000000000 */
[----:B------:R-:W-:Y:S01]  /*14e00*/  IMAD.IADD R9, R9, 0x1, R13 ;  /* 0x0000000109097824 */ /* 0x000fe200078e020d */
[----:B------:R-:W-:-:S02]  /*14e10*/  LOP3.LUT R0, R15, 0x2, R0, 0xe2, !PT ;  /* 0x000000020f007812 */ /* 0x000fc400078ee200 */
[-C--:B------:R-:W-:Y:S01]  /*14e20*/  ISETP.GE.AND P0, PT, R210, R26.reuse, PT ;  /* 0x0000001ad200720c */ /* 0x080fe20003f06270 */
[----:B------:R-:W-:Y:S01]  /*14e30*/  IMAD.SHL.U32 R10, R4, 0x8, RZ ;  /* 0x00000008040a7824 */ /* 0x000fe200078e00ff */
[----:B------:R-:W-:Y:S01]  /*14e40*/  LOP3.LUT R3, R3, 0x4, R0, 0xe2, !PT ;  /* 0x0000000403037812 */ /* 0x000fe200078ee200 */
[----:B------:R-:W-:Y:S01]  /*14e50*/  IMAD.WIDE.U32 R8, R11, UR4, R8 ;  /* 0x000000040b087c25 */ /* 0x000fe2000f8e0008 */
[----:B------:R-:W-:Y:S02]  /*14e60*/  SEL R4, RZ, 0xffffffff, P0 ;  /* 0xffffffffff047807 */ /* 0x000fe40000000000 */
[----:B------:R-:W-:Y:S02]  /*14e70*/  ISETP.GE.AND P0, PT, R209, R26, PT ;  /* 0x0000001ad100720c */ /* 0x000fe40003f06270 */
[----:B------:R-:W-:Y:S01]  /*14e80*/  SHF.R.S32.HI R0, RZ, 0x1f, R11 ;  /* 0x0000001fff007819 */ /* 0x000fe2000001140b */
[----:B------:R-:W-:Y:S01]  /*14e90*/  IMAD.SHL.U32 R4, R4, 0x10, RZ ;  /* 0x0000001004047824 */ /* 0x000fe200078e00ff */
        /* <DEDUP_REMOVED lines=13> */
[----:B------:R-:W-:Y:S02]  /*14f70*/  LOP3.LUT R27, R0, R11, RZ, 0xfc, !PT ;  /* 0x0000000b001b7212 */ /* 0x000fe400078efcff */
[----:B------:R-:W-:Y:S02]  /*14f80*/  LEA.HI.X R3, R8, UR5, R3, 0x1, P1 ;  /* 0x0000000508037c11 */ /* 0x000fe400088f0c03 */
[----:B------:R-:W-:Y:S01]  /*14f90*/  SEL R0, RZ, 0x80, P2 ;  /* 0x00000080ff007807 */ /* 0x000fe20001000000 */
[----:B------:R1:W2:Y:S03]  /*14fa0*/  SHFL.IDX PT, R8, R4, RZ, 0x181f ;  /* 0x00181fff04087589 */ /* 0x0002a600000e0000 */
[----:B------:R-:W-:Y:S01]  /*14fb0*/  LOP3.LUT R28, R27, R0, RZ, 0xfc, !PT ;  /* 0x000000001b1c7212 */ /* 0x000fe200078efcff */
[----:B------:R1:W3:Y:S01]  /*14fc0*/  SHFL.IDX PT, R9, R3, RZ, 0x181f ;  /* 0x00181fff03097589 */ /* 0x0002e200000e0000 */
[----:B------:R-:W-:Y:S05]  /*14fd0*/  @P0 BRA `(.L_x_7994) ;  /* 0x00000000007c0947 */ /* 0x000fea0003800000 */
[-C--:B------:R-:W-:Y:S02]  /*14fe0*/  ISETP.GE.AND P2, PT, R213, R26.reuse, PT ;  /* 0x0000001ad500720c */ /* 0x080fe40003f46270 */
[-C--:B------:R-:W-:Y:S02]  /*14ff0*/  ISETP.GE.AND P1, PT, R188, R26.reuse, PT ;  /* 0x0000001abc00720c */ /* 0x080fe40003f26270 */
[-C--:B------:R-:W-:Y:S02]  /*15000*/  ISETP.GE.AND P5, PT, R212, R26.reuse, PT ;  /* 0x0000001ad400720c */ /* 0x080fe40003fa6270 */
[----:B------:R-:W-:-:S07]  /*15010*/  ISETP.GE.AND P3, PT, R211, R26, PT ;  /* 0x0000001ad300720c */ /* 0x000fce0003f66270 */
[CC--:B--2---:R-:W-:Y:S02]  /*15020*/  @!P2 LEA R12, P0, R213.reuse, R8.reuse, 0x1 ;  /* 0x00000008d50ca211 */ /* 0x0c4fe400078008ff */
[----:B---3--:R-:W-:Y:S02]  /*15030*/  @!P1 IMAD.WIDE R10, R188, 0x2, R8 ;  /* 0x00000002bc0a9825 */ /* 0x008fe400078e0208 */
        /* <DEDUP_REMOVED lines=12> */
[----:B--2---:R-:W-:-:S02]  /*15100*/  @!P1 LEA R12, P6, R209, R8, 0x1 ;  /* 0x00000008d10c9211 */ /* 0x004fc400078c08ff */
        /* <DEDUP_REMOVED lines=12> */
.L_x_7994:
[----:B------:R-:W-:Y:S05]  /*151d0*/  BSYNC B1 ;  /* 0x0000000000017941 */ /* 0x000fea0003800000 */
.L_x_7993:
[----:B------:R-:W-:Y:S01]  /*151e0*/  VIADD R0, R194, 0x20 ;  /* 0x00000020c2007836 */ /* 0x000fe20000000000 */
[----:B---34-:R3:W4:Y:S04]  /*151f0*/  SHFL.IDX PT, R9, R3, 0x1, 0x181f ;  /* 0x00381f0003097f89 */ /* 0x01872800000e0000 */
[----:B------:R-:W-:Y:S01]  /*15200*/  ISETP.GE.AND P0, PT, R0, R29, PT ;  /* 0x0000001d0000720c */ /* 0x000fe20003f06270 */
[----:B--2---:R3:W2:-:S12]  /*15210*/  SHFL.IDX PT, R8, R4, 0x1, 0x181f ;  /* 0x00381f0004087f89 */ /* 0x00469800000e0000 */
[----:B---3--:R-:W-:Y:S05]  /*15220*/  @P0 BRA `(.L_x_7987) ;  /* 0x00000000007c0947 */ /* 0x008fea0003800000 */
[-C--:B------:R-:W-:Y:S02]  /*15230*/  ISETP.GE.AND P5, PT, R213, R26.reuse, PT ;  /* 0x0000001ad500720c */ /* 0x080fe40003fa6270 */
[-C--:B------:R-:W-:Y:S02]  /*15240*/  ISETP.GE.AND P4, PT, R188, R26.reuse, PT ;  /* 0x0000001abc00720c */ /* 0x080fe40003f86270 */
[-C--:B------:R-:W-:Y:S02]  /*15250*/  ISETP.GE.AND P0, PT, R212, R26.reuse, PT ;  /* 0x0000001ad400720c */ /* 0x080fe40003f06270 */
[----:B------:R-:W-:Y:S02]  /*15260*/  ISETP.GE.AND P1, PT, R211, R26, PT ;  /* 0x0000001ad300720c */ /* 0x000fe40003f26270 */
[----:B------:R-:W-:-:S05]  /*15270*/  LOP3.LUT P2, RZ, R27, 0x40, RZ, 0xc0, !PT ;  /* 0x000000401bff7812 */ /* 0x000fca000784c0ff */
[C---:B--2---:R-:W-:Y:S02]  /*15280*/  @!P5 LEA R12, P3, R213.reuse, R8, 0x1 ;  /* 0x00000008d50cd211 */ /* 0x044fe400078608ff */
[----:B----4-:R-:W-:Y:S02]  /*15290*/  @!P4 IMAD.WIDE R10, R188, 0x2, R8 ;  /* 0x00000002bc0ac825 */ /* 0x010fe400078e0208 */
[----:B------:R-:W-:Y:S02]  /*152a0*/  @!P5 LEA.HI.X R13, R213, R9, R38, 0x1, P3 ;  /* 0x00000009d50dd211 */ /* 0x000fe400018f0c26 */
[----:B------:R-:W-:Y:S01]  /*152b0*/  ISETP.GE.AND P3, PT, R210, R26, PT ;  /* 0x0000001ad200720c */ /* 0x000fe20003f66270 */
        /* <DEDUP_REMOVED lines=9> */
[CC--:B--2---:R-:W-:Y:S02]  /*15350*/  @!P3 LEA R10, P6, R210.reuse, R8.reuse, 0x1 ;  /* 0x00000008d20ab211 */ /* 0x0c4fe400078c08ff */
[CC--:B------:R-:W-:Y:S01]  /*15360*/  @P2 LEA R24, P0, R31.reuse, R8.reuse, 0x1 ;  /* 0x000000081f182211 */ /* 0x0c0fe200078008ff */
        /* <DEDUP_REMOVED lines=11> */
.L_x_7987:
[----:B------:R-:W-:Y:S05]  /*15420*/  BSYNC B0 ;  /* 0x0000000000007941 */ /* 0x000fea0003800000 */
.L_x_7980:
[----:B------:R-:W-:Y:S02]  /*15430*/  ULDC UR4, c[0x0][0xc3c] ;  /* 0x00030f0000047ab9 */ /* 0x000fe40000000800 */
[----:B------:R-:W-:-:S13]  /*15440*/  ISETP.GE.AND P0, PT, R7, UR4, PT ;  /* 0x0000000407007c0c */ /* 0x000fda000bf06270 */
[----:B------:R-:W-:Y:S05]  /*15450*/  @!P0 BRA `(.L_x_7995) ;  /* 0xfffffec000608947 */ /* 0x000fea000383ffff */
[----:B------:R-:W-:Y:S05]  /*15460*/  BRA `(.L_x_7848) ;  /* 0x0000009800bc7947 */ /* 0x000fea0003800000 */
.L_x_7846:
        /* <DEDUP_REMOVED lines=18> */
.L_x_7996:
        /* <DEDUP_REMOVED lines=43> */
.L_x_8000:
        /* <DEDUP_REMOVED lines=39> */
.L_x_7998:
        /* <DEDUP_REMOVED lines=12> */
.L_x_8001:
        /* <DEDUP_REMOVED lines=63> */
.L_x_8002:
        /* <DEDUP_REMOVED lines=61> */
.L_x_8003:
[----:B01----:R-:W-:-:S05]  /*16330*/  LOP3.LUT R3, RZ, R2, RZ, 0x33, !PT ;  /* 0x00000002ff037212 */ /* 0x003fca00078e33ff */
[----:B------:R-:W-:-:S05]  /*16340*/  IMAD.IADD R2, R4, 0x1, R3 ;  /* 0x0000000104027824 */ /* 0x000fca00078e0203 */
[----:B------:R1:W-:Y:S01]  /*16350*/  STL [R1+0x4], R2 ;  /* 0x0000040201007387 */ /* 0x0003e20000100800 */
[----:B------:R-:W-:Y:S05]  /*16360*/  BRA `(.L_x_8004) ;  /* 0x0000000000107947 */ /* 0x000fea0003800000 */
.L_x_7999:
[----:B------:R-:W-:Y:S01]  /*16370*/  IMAD.U32 R2, RZ, RZ, UR6 ;  /* 0x00000006ff027e24 */ /* 0x000fe2000f8e00ff */
[----:B------:R0:W-:Y:S04]  /*16380*/  STL [R1+0x4], RZ ;  /* 0x000004ff01007387 */ /* 0x0001e80000100800 */
[----:B------:R0:W-:Y:S04]  /*16390*/  STL [R1+0x8], RZ ;  /* 0x000008ff01007387 */ /* 0x0001e80000100800 */
[----:B------:R0:W-:Y:S02]  /*163a0*/  STL [R1], R2 ;  /* 0x0000000201007387 */ /* 0x0001e40000100800 */
.L_x_8004:
        /* <DEDUP_REMOVED lines=10> */
.L_x_7997:
        /* <DEDUP_REMOVED lines=13> */
[----:B------:R-:W-:Y:S01]  /*16520*/  ULDC.64 UR40, c[0x0][0x198] ;  /* 0x0000660000287ab9 */ /* 0x000fe20000000a00 */
[----:B------:R-:W-:Y:S01]  /*16530*/  LOP3.LUT R3, R0, 0x1f8, RZ, 0xc0, !PT ;  /* 0x000001f800037812 */ /* 0x000fe200078ec0ff */
[----:B01----:R-:W-:Y:S01]  /*16540*/  IMAD.SHL.U32 R2, R4, 0x8, RZ ;  /* 0x0000000804027824 */ /* 0x003fe200078e00ff */
[----:B------:R-:W-:Y:S01]  /*16550*/  ULDC UR37, c[0x0][0xc] ;  /* 0x0000030000257ab9 */ /* 0x000fe20000000800 */
        /* <DEDUP_REMOVED lines=12> */
[----:B------:R0:W-:Y:S04]  /*16620*/  STL [R1+0x14], RZ ;  /* 0x000014ff01007387 */ /* 0x0001e80000100800 */
[----:B------:R0:W-:Y:S04]  /*16630*/  STL [R1+0x10], RZ ;  /* 0x000010ff01007387 */ /* 0x0001e80000100800 */
[----:B------:R0:W-:Y:S02]  /*16640*/  STL [R1+0x18], R0 ;  /* 0x0000180001007387 */ /* 0x0001e40000100800 */
.L_x_8173:
[----:B0-2---:R-:W2:Y:S01]  /*16650*/  LDL R0, [R1+0xc] ;  /* 0x00000c0001007983 */ /* 0x005ea20000100800 */
[----:B-1----:R-:W2:Y:S01]  /*16660*/  LDC.64 R2, c[0x0][0xc88] ;  /* 0x00032200ff027b82 */ /* 0x002ea20000000a00 */
        /* <DEDUP_REMOVED lines=30> */
[----:B------:R-:W-:Y:S02]  /*16850*/  IADD3.X R3, R15, UR5, RZ, P4, !PT ;  /* 0x000000050f037c10 */ /* 0x000fe4000a7fe4ff */
        /* <DEDUP_REMOVED lines=9> */
[----:B------:R0:W5:Y:S04]  /*168f0*/  @P0 LDG.E R12, desc[UR42][R6.64] ;  /* 0x0000002a060c0981 */ /* 0x000168000c1e1900 */
        /* <DEDUP_REMOVED lines=15> */
[----:B-1----:R-:W-:Y:S01]  /*169f0*/  IMAD.U32 R9, RZ, RZ, UR4 ;  /* 0x00000004ff097e24 */ /* 0x002fe2000f8e00ff */
[----:B0-----:R-:W-:Y:S06]  /*16a00*/  @P3 BRA `(.L_x_8006) ;  /* 0x0000000000143947 */ /* 0x001fec0003800000 */
[----:B------:R-:W-:Y:S05]  /*16a10*/  @!P2 BRA `(.L_x_8006) ;  /* 0x000000000010a947 */ /* 0x000fea0003800000 */
[----:B------:R-:W2:Y:S04]  /*16a20*/  LDG.E R10, desc[UR42][R2.64] ;  /* 0x0000002a020a7981 */ /* 0x000ea8000c1e1900 */
[----:B------:R-:W2:Y:S02]  /*16a30*/  LDG.E R2, desc[UR42][R2.64+0x4] ;  /* 0x0000042a02027981 */ /* 0x000ea4000c1e1900 */
[----:B--2--5:R-:W-:-:S05]  /*16a40*/  IMAD.IADD R14, R2, 0x1, -R10 ;  /* 0x00000001020e7824 */ /* 0x024fca00078e0a0a */
[----:B------:R0:W-:Y:S02]  /*16a50*/  STL [R1+0x44], R14 ;  /* 0x0000440e01007387 */ /* 0x0001e40000100800 */
.L_x_8006:
[----:B------:R-:W2:Y:S01]  /*16a60*/  LDL.LU R3, [R1+0x8] ;  /* 0x0000080001037983 */ /* 0x000ea20000300800 */
[----:B------:R-:W-:Y:S02]  /*16a70*/  ULDC.64 UR4, c[0x0][0xa20] ;  /* 0x0002880000047ab9 */ /* 0x000fe40000000a00 */
[----:B------:R-:W-:Y:S01]  /*16a80*/  ISETP.NE.U32.AND P2, PT, RZ, UR4, PT ;  /* 0x00000004ff007c0c */ /* 0x000fe2000bf45070 */
[----:B------:R1:W-:Y:S03]  /*16a90*/  STL [R1+0x8], R13 ;  /* 0x0000080d01007387 */ /* 0x0003e60000100800 */
[----:B------:R-:W-:Y:S02]  /*16aa0*/  ISETP.NE.AND.EX P2, PT, RZ, UR5, PT, P2 ;  /* 0x00000005ff007c0c */ /* 0x000fe4000bf45320 */
[C---:B--2---:R-:W-:Y:S02]  /*16ab0*/  LOP3.LUT R10, R3.reuse, 0xff000000, RZ, 0xc0, !PT ;  /* 0xff000000030a7812 */ /* 0x044fe400078ec0ff */
[----:B------:R-:W-:-:S02]  /*16ac0*/  LOP3.LUT R2, R3, 0xff0000, RZ, 0xc0, !PT ;  /* 0x00ff000003027812 */ /* 0x000fc400078ec0ff */
        /* <DEDUP_REMOVED lines=10> */
.L_x_8007:
[----:B------:R-:W-:Y:S05]  /*16b70*/  @!P0 BRA `(.L_x_8008) ;  /* 0x00000000000c8947 */ /* 0x000fea0003800000 */
[----:B------:R-:W2:Y:S04]  /*16b80*/  LDG.E R9, desc[UR42][R6.64] ;  /* 0x0000002a06097981 */ /* 0x000ea8000c1e1900 */
[----:B------:R-:W2:Y:S02]  /*16b90*/  LDG.E R6, desc[UR42][R6.64+0x4] ;  /* 0x0000042a06067981 */ /* 0x000ea4000c1e1900 */
[----:B--2---:R-:W-:-:S07]  /*16ba0*/  IMAD.IADD R9, R6, 0x1, -R9 ;  /* 0x0000000106097824 */ /* 0x004fce00078e0a09 */
.L_x_8008:
[----:B------:R-:W3:Y:S01]  /*16bb0*/  LDL R7, [R1+0x4] ;  /* 0x0000040001077983 */ /* 0x000ee20000100800 */
[----:B--2---:R-:W2:Y:S03]  /*16bc0*/  LDC R3, c[0x0][0x448] ;  /* 0x00011200ff037b82 */ /* 0x004ea60000000800 */
[----:B-1----:R-:W4:Y:S04]  /*16bd0*/  @P1 LDG.E R2, desc[UR42][R4.64] ;  /* 0x0000002a04021981 */ /* 0x002f28000c1e1900 */
[----:B------:R1:W4:Y:S01]  /*16be0*/  @P1 LDG.E R4, desc[UR42][R4.64+0x4] ;  /* 0x0000042a04041981 */ /* 0x000322000c1e1900 */
[----:B------:R-:W-:Y:S01]  /*16bf0*/  LOP3.LUT R12, R10, 0xff, RZ, 0xc0, !PT ;  /* 0x000000ff0a0c7812 */ /* 0x000fe200078ec0ff */
[----:B------:R-:W-:Y:S01]  /*16c00*/  BSSY B0, `(.L_x_8009) ;  /* 0x0000037000007945 */ /* 0x000fe20003800000 */
[----:B------:R-:W-:-:S03]  /*16c10*/  SHF.R.U32.HI R10, RZ, 0x10, R10 ;  /* 0x00000010ff0a7819 */ /* 0x000fc6000001160a */
[----:B------:R0:W-:Y:S01]  /*16c20*/  STL [R1+0x58], R12 ;  /* 0x0000580c01007387 */ /* 0x0001e20000100800 */
[----:B--2---:R-:W-:-:S13]  /*16c30*/  ISETP.NE.AND P0, PT, R3, 0x1, PT ;  /* 0x000000010300780c */ /* 0x004fda0003f05270 */
[----:B-1----:R-:W1:Y:S08]  /*16c40*/  @P0 LDC R5, c[0x0][0x44c] ;  /* 0x00011300ff050b82 */ /* 0x002e700000000800 */
[----:B------:R-:W2:Y:S01]  /*16c50*/  @P0 LDC R6, c[0x0][0x450] ;  /* 0x00011400ff060b82 */ /* 0x000ea20000000800 */
[----:B---3--:R-:W-:Y:S02]  /*16c60*/  IMAD.SHL.U32 R3, R7, 0x40, RZ ;  /* 0x0000004007037824 */ /* 0x008fe400078e00ff */
[----:B-----5:R-:W-:-:S02]  /*16c70*/  IMAD.IADD R7, R9, 0x1, -R8 ;  /* 0x0000000109077824 */ /* 0x020fc400078e0a08 */
[----:B------:R-:W-:Y:S02]  /*16c80*/  VIADD R3, R3, 0x3f ;  /* 0x0000003f03037836 */ /* 0x000fe40000000000 */
[----:B----4-:R-:W-:Y:S02]  /*16c90*/  @P1 IMAD.IADD R11, R4, 0x1, -R2 ;  /* 0x00000001040b1824 */ /* 0x010fe400078e0a02 */
[----:B-1----:R-:W-:-:S05]  /*16ca0*/  @P0 IMAD.HI.U32 R2, R3, R5, RZ ;  /* 0x0000000503020227 */ /* 0x002fca00078e00ff */
[----:B--2---:R-:W-:Y:S01]  /*16cb0*/  @P0 SHF.R.U32.HI R3, RZ, R6, R2 ;  /* 0x00000006ff030219 */ /* 0x004fe20000011602 */
[----:B------:R-:W-:-:S04]  /*16cc0*/  IMAD.IADD R2, R7, 0x1, R11 ;  /* 0x0000000107027824 */ /* 0x000fc800078e020b */
[C---:B------:R-:W-:Y:S01]  /*16cd0*/  VIADD R4, R2.reuse, 0x3f ;  /* 0x0000003f02047836 */ /* 0x040fe20000000000 */
[----:B------:R-:W-:-:S05]  /*16ce0*/  IADD3 R21, R2, 0x40, -R14 ;  /* 0x0000004002157810 */ /* 0x000fca0007ffe80e */
[----:B------:R-:W-:Y:S01]  /*16cf0*/  IMAD.IADD R2, R21, 0x1, R3 ;  /* 0x0000000115027824 */ /* 0x000fe200078e0203 */
[----:B------:R-:W-:-:S04]  /*16d00*/  SHF.R.S32.HI R3, RZ, 0x1f, R4 ;  /* 0x0000001fff037819 */ /* 0x000fc80000011404 */
[----:B------:R-:W-:Y:S02]  /*16d10*/  SHF.R.S32.HI R6, RZ, 0x1f, R2 ;  /* 0x0000001fff067819 */ /* 0x000fe40000011402 */
[----:B------:R-:W-:Y:S01]  /*16d20*/  LEA.HI R3, R3, R4, RZ, 0x6 ;  /* 0x0000000403037211 */ /* 0x000fe200078f30ff */
[----:B------:R-:W-:Y:S01]  /*16d30*/  IMAD.MOV.U32 R4, RZ, RZ, RZ ;  /* 0x000000ffff047224 */ /* 0x000fe200078e00ff */
[----:B------:R-:W-:Y:S02]  /*16d40*/  LEA.HI R6, R6, R2, RZ, 0x6 ;  /* 0x0000000206067211 */ /* 0x000fe400078f30ff */
[----:B------:R-:W-:Y:S02]  /*16d50*/  SHF.R.S32.HI R20, RZ, 0x6, R3 ;  /* 0x00000006ff147819 */ /* 0x000fe40000011403 */
[----:B------:R-:W-:-:S04]  /*16d60*/  SHF.R.S32.HI R6, RZ, 0x6, R6 ;  /* 0x00000006ff067819 */ /* 0x000fc80000011406 */
[----:B------:R-:W-:-:S04]  /*16d70*/  VIMNMX R6, R20, R6, PT ;  /* 0x0000000614067248 */ /* 0x000fc80003fe0100 */
[----:B------:R-:W-:-:S13]  /*16d80*/  ISETP.GE.AND P0, PT, R6, 0x1, PT ;  /* 0x000000010600780c */ /* 0x000fda0003f06270 */
        /* <DEDUP_REMOVED lines=30> */
.L_x_8010:
[----:B------:R-:W-:Y:S05]  /*16f70*/  BSYNC B0 ;  /* 0x0000000000007941 */ /* 0x000fea0003800000 */
.L_x_8009:
        /* <DEDUP_REMOVED lines=24> */
.L_x_8217:
[----:B-1----:R-:W-:Y:S02]  /*17100*/  ISETP.NE.AND P0, PT, R14, RZ, PT ;  /* 0x000000ff0e00720c */ /* 0x002fe40003f05270 */
[----:B------:R-:W-:-:S11]  /*17110*/  PLOP3.LUT P6, PT, PT, PT, PT, 0x8, 0x0 ;  /* 0x000000000000781c */ /* 0x000fd60003fce170 */
[----:B------:R-:W-:Y:S05]  /*17120*/  @P0 BRA `(.L_x_8014) ;  /* 0x00000000000c0947 */ /* 0x000fea0003800000 */
[----:B------:R-:W-:-:S03]  /*17130*/  UMOV UR4, 0xffffffff ;  /* 0xffffffff00047882 */ /* 0x000fc60000000000 */
[----:B------:R-:W-:Y:S05]  /*17140*/  BRA.DIV UR4, `(.L_x_8015) ;  /* 0x0000008a04ac7947 */ /* 0x000fea000b800000 */
[----:B------:R-:W-:-:S13]  /*17150*/  ELECT P6, URZ, PT ;  /* 0x00000000003f782f */ /* 0x000fda00038c0000 */
.L_x_8014:
        /* <DEDUP_REMOVED lines=9> */
.L_x_8220:
[----:B------:R-:W-:Y:S05]  /*171f0*/  BSYNC B1 ;  /* 0x0000000000017941 */ /* 0x000fea0003800000 */
.L_x_8016:
        /* <DEDUP_REMOVED lines=12> */
.L_x_8221:
[----:B------:R-:W-:Y:S05]  /*172c0*/  BSYNC B2 ;  /* 0x0000000000027941 */ /* 0x000fea0003800000 */
.L_x_8020:
        /* <DEDUP_REMOVED lines=9> */
.L_x_8023:
[----:B------:R-:W-:Y:S05]  /*17360*/  BSYNC B2 ;  /* 0x0000000000027941 */ /* 0x000fea0003800000 */
.L_x_8022:
        /* <DEDUP_REMOVED lines=13> */
.L_x_8024:
        /* <DEDUP_REMOVED lines=13> */
.L_x_8222:
[----:B------:R-:W-:Y:S05]  /*17510*/  BSYNC B2 ;  /* 0x0000000000027941 */ /* 0x000fea0003800000 */
.L_x_8025:
        /* <DEDUP_REMOVED lines=11> */
.L_x_8028:
[----:B------:R-:W-:Y:S05]  /*175d0*/  BSYNC B2 ;  /* 0x0000000000027941 */ /* 0x000fea0003800000 */
.L_x_8027:
        /* <DEDUP_REMOVED lines=10> */
.L_x_8029:
        /* <DEDUP_REMOVED lines=15> */
.L_x_8030:
        /* <DEDUP_REMOVED lines=15> */
.L_x_8031:
        /* <DEDUP_REMOVED lines=15> */
.L_x_8032:
        /* <DEDUP_REMOVED lines=15> */
.L_x_8033:
        /* <DEDUP_REMOVED lines=15> */
.L_x_8034:
        /* <DEDUP_REMOVED lines=15> */
.L_x_8035:
        /* <DEDUP_REMOVED lines=15> */
.L_x_8036:
        /* <DEDUP_REMOVED lines=10> */
.L_x_8019:
[----:B------:R-:W-:Y:S05]  /*17db0*/  BSYNC B1 ;  /* 0x0000000000017941 */ /* 0x000fea0003800000 */
.L_x_8018:
        /* <DEDUP_REMOVED lines=13> */
.L_x_8056:
        /* <DEDUP_REMOVED lines=13> */
.L_x_8223:
[----:B------:R-:W-:Y:S05]  /*17f60*/  BSYNC B2 ;  /* 0x0000000000027941 */ /* 0x000fea0003800000 */
.L_x_8039:
        /* <DEDUP_REMOVED lines=9> */
.L_x_8042:
[----:B------:R-:W-:Y:S05]  /*18000*/  BSYNC B2 ;  /* 0x0000000000027941 */ /* 0x000fea0003800000 */
.L_x_8041:
        /* <DEDUP_REMOVED lines=12> */
.L_x_8043:
        /* <DEDUP_REMOVED lines=13> */
.L_x_8224:
[----:B------:R-:W-:Y:S05]  /*181a0*/  BSYNC B2 ;  /* 0x0000000000027941 */ /* 0x000fea0003800000 */
.L_x_8044:
        /* <DEDUP_REMOVED lines=11> */
.L_x_8047:
[----:B------:R-:W-:Y:S05]  /*18260*/  BSYNC B2 ;  /* 0x0000000000027941 */ /* 0x000fea0003800000 */
.L_x_8046:
        /* <DEDUP_REMOVED lines=10> */
.L_x_8048:
        /* <DEDUP_REMOVED lines=15> */
.L_x_8049:
        /* <DEDUP_REMOVED lines=15> */
.L_x_8050:
        /* <DEDUP_REMOVED lines=15> */
.L_x_8051:
        /* <DEDUP_REMOVED lines=15> */
.L_x_8052:
        /* <DEDUP_REMOVED lines=15> */
.L_x_8053:
        /* <DEDUP_REMOVED lines=15> */
.L_x_8054:
        /* <DEDUP_REMOVED lines=15> */
.L_x_8055:
        /* <DEDUP_REMOVED lines=10> */
.L_x_8038:
[----:B------:R-:W-:Y:S05]  /*18a40*/  BSYNC B1 ;  /* 0x0000000000017941 */ /* 0x000fea0003800000 */
.L_x_8037:
        /* <DEDUP_REMOVED lines=12> */
.L_x_8012:
[----:B------:R-:W-:Y:S05]  /*18b10*/  BSYNC B0 ;  /* 0x0000000000007941 */ /* 0x000fea0003800000 */
.L_x_8011:
        /* <DEDUP_REMOVED lines=49> */
.L_x_8058:
[----:B------:R-:W-:Y:S05]  /*18e30*/  BSYNC B0 ;  /* 0x0000000000007941 */ /* 0x000fea0003800000 */
.L_x_8057:
        /* <DEDUP_REMOVED lines=14> */
[----:B------:R-:W-:Y:S01]  /*18f20*/  VOTEU.ANY UR4, UPT, PT ;  /* 0x0000000000047886 */ /* 0x000fe200038e0100 */
[----:B------:R-:W1:Y:S01]  /*18f30*/  LDC.64 R2, c[0x0][0xc60] ;  /* 0x00031800ff027b82 */ /* 0x000e620000000a00 */
[----:B------:R-:W0:Y:S02]  /*18f40*/  FLO.U32 R0, UR4 ;  /* 0x0000000400007d00 */ /* 0x000e2400080e0000 */
[----:B0-----:R-:W-:-:S06]  /*18f50*/  ISETP.EQ.U32.AND P0, PT, R0, R5, PT ;  /* 0x000000050000720c */ /* 0x001fcc0003f02070 */
[----:B------:R-:W1:Y:S07]  /*18f60*/  POPC R5, UR4 ;  /* 0x0000000400057d09 */ /* 0x000e6e0008000000 */
[----:B-1----:R-:W2:Y:S01]  /*18f70*/  @P0 ATOMG.E.ADD.STRONG.GPU PT, R3, desc[UR42][R2.64], R5 ;  /* 0x00000005020309a8 */ /* 0x002ea200081ee1ea */
[----:B------:R-:W0:Y:S02]  /*18f80*/  S2R R4, SR_LTMASK ;  /* 0x0000000000047919 */ /* 0x000e240000003900 */
[----:B0-----:R-:W-:-:S04]  /*18f90*/  LOP3.LUT R4, R4, UR4, RZ, 0xc0, !PT ;  /* 0x0000000404047c12 */ /* 0x001fc8000f8ec0ff */
[----:B------:R-:W0:Y:S01]  /*18fa0*/  POPC R7, R4 ;  /* 0x0000000400077309 */ /* 0x000e220000000000 */
[----:B--2---:R-:W0:Y:S02]  /*18fb0*/  SHFL.IDX PT, R0, R3, R0, 0x1f ;  /* 0x00001f0003007589 */ /* 0x004e2400000e0000 */
[----:B0-----:R-:W-:-:S05]  /*18fc0*/  IADD3 R0, R0, UR37, R7 ;  /* 0x0000002500007c10 */ /* 0x001fca000fffe007 */
[----:B------:R4:W-:Y:S01]  /*18fd0*/  STL [R1], R0 ;  /* 0x0000000001007387 */ /* 0x0009e20000100800 */
[----:B------:R-:W-:Y:S05]  /*18fe0*/  BRA `(.L_x_8061) ;  /* 0x0000004800787947 */ /* 0x000fea0003800000 */
.L_x_8060:
        /* <DEDUP_REMOVED lines=20> */
.L_x_8063:
[----:B------:R-:W-:Y:S05]  /*19130*/  BSYNC B6 ;  /* 0x0000000000067941 */ /* 0x000fea0003800000 */
.L_x_8062:
        /* <DEDUP_REMOVED lines=20> */
.L_x_8066:
        /* <DEDUP_REMOVED lines=16> */
.L_x_8065:
[----:B------:R-:W-:Y:S05]  /*19380*/  BSYNC B6 ;  /* 0x0000000000067941 */ /* 0x000fea0003800000 */
.L_x_8064:
        /* <DEDUP_REMOVED lines=24> */
.L_x_8227:
        /* <DEDUP_REMOVED lines=9> */
.L_x_8230:
        /* <DEDUP_REMOVED lines=24> */
.L_x_8070:
[----:B------:R-:W2:Y:S04]  /*19720*/  LDL R0, [R1+0x10] ;  /* 0x0000100001007983 */ /* 0x000ea80000100800 */
[----:B-1----:R-:W3:Y:S01]  /*19730*/  LDL R2, [R1+0x18] ;  /* 0x0000180001027983 */ /* 0x002ee20000100800 */
[----:B--2---:R-:W-:Y:S01]  /*19740*/  IMAD R0, R0, 0x8, R18 ;  /* 0x0000000800007824 */ /* 0x004fe200078e0212 */
[----:B---3--:R-:W-:-:S04]  /*19750*/  SHF.L.U32 R2, R2, 0x1f, RZ ;  /* 0x0000001f02027819 */ /* 0x008fc800000006ff */
[----:B------:R-:W1:Y:S02]  /*19760*/  SYNCS.PHASECHK.TRANS64.TRYWAIT P0, [R0+URZ+0x28c40], R2 ;  /* 0x028c4002000075a7 */ /* 0x000e64000800017f */
[----:B-1----:R-:W-:Y:S05]  /*19770*/  @!P0 BRA `(.L_x_8071) ;  /* 0x0000006400f88947 */ /* 0x002fea0003800000 */
.L_x_8231:
        /* <DEDUP_REMOVED lines=11> */
.L_x_8072:
[----:B------:R-:W2:Y:S04]  /*19830*/  LDL R3, [R1+0x10] ;  /* 0x0000100001037983 */ /* 0x000ea80000100800 */
[----:B0-----:R-:W3:Y:S04]  /*19840*/  LDL R4, [R1+0x30] ;  /* 0x0000300001047983 */ /* 0x001ee80000100800 */
[----:B-1----:R-:W4:Y:S01]  /*19850*/  LDL R2, [R1+0x24] ;  /* 0x0000240001027983 */ /* 0x002f220000100800 */
        /* <DEDUP_REMOVED lines=11> */
[----:B--2---:R-:W-:Y:S01]  /*19910*/  IMAD R0, R3, 0x2000, R18 ;  /* 0x0000200003007824 */ /* 0x004fe200078e0212 */
[----:B---3--:R-:W-:-:S04]  /*19920*/  R2UR UR11, R4 ;  /* 0x00000000040b72ca */ /* 0x008fc800000e0000 */
[----:B------:R-:W-:Y:S02]  /*19930*/  R2UR UR8, R0 ;  /* 0x00000000000872ca */ /* 0x000fe400000e0000 */
[----:B----4-:R-:W-:-:S11]  /*19940*/  R2UR UR4, R2 ;  /* 0x00000000020472ca */ /* 0x010fd600000e0000 */
[----:B------:R-:W-:Y:S02]  /*19950*/  UIADD3 UR8, UR8, 0x22400, URZ ;  /* 0x0002240008087890 */ /* 0x000fe4000fffe03f */
[----:B------:R-:W-:-:S03]  /*19960*/  ULEA UR11, UR11, UR4, 0x6 ;  /* 0x000000040b0b7291 */ /* 0x000fc6000f8e303f */
[----:B------:R-:W-:-:S06]  /*19970*/  UMOV UR4, 0x0 ;  /* 0x0000000000047882 */ /* 0x000fcc0000000000 */
[----:B------:R1:W-:Y:S02]  /*19980*/  UTMALDG.4D [UR8], [UR6], desc[UR4] ;  /* 0x00000408060075b4 */ /* 0x0003e40008019000 */
[----:B-1----:R-:W-:Y:S01]  /*19990*/  NOP ;  /* 0x0000000000007918 */ /* 0x002fe20000000000 */
.L_x_8068:
        /* <DEDUP_REMOVED lines=40> */
.L_x_8074:
[----:B------:R-:W-:Y:S05]  /*19c20*/  BSYNC B6 ;  /* 0x0000000000067941 */ /* 0x000fea0003800000 */
.L_x_8073:
        /* <DEDUP_REMOVED lines=89> */
.L_x_8240:
        /* <DEDUP_REMOVED lines=10> */
.L_x_8076:
        /* <DEDUP_REMOVED lines=18> */
.L_x_8241:
[----:B------:R-:W-:Y:S05]  /*1a380*/  BSYNC B0 ;  /* 0x0000000000007941 */ /* 0x000fea0003800000 */
.L_x_8077:
[----:B------:R-:W-:Y:S01]  /*1a390*/  LOP3.LUT P0, RZ, R19, 0x1, RZ, 0xc0, !PT ;  /* 0x0000000113ff7812 */ /* 0x000fe2000780c0ff */
[----:B------:R-:W-:-:S12]  /*1a3a0*/  BSSY B0, `(.L_x_8079) ;  /* 0x0000097000007945 */ /* 0x000fd80003800000 */
[----:B------:R-:W-:Y:S05]  /*1a3b0*/  @!P0 BRA `(.L_x_8080) ;  /* 0x0000000800548947 */ /* 0x000fea0003800000 */
[----:B------:R-:W0:Y:S04]  /*1a3c0*/  LDL R4, [R1+0x10] ;  /* 0x0000100001047983 */ /* 0x000e280000100800 */
        /* <DEDUP_REMOVED lines=9> */
.L_x_8242:
[----:B------:R-:W-:Y:S05]  /*1a460*/  BSYNC B1 ;  /* 0x0000000000017941 */ /* 0x000fea0003800000 */
.L_x_8081:
        /* <DEDUP_REMOVED lines=9> */
.L_x_8084:
[----:B------:R-:W-:Y:S05]  /*1a500*/  BSYNC B1 ;  /* 0x0000000000017941 */ /* 0x000fea0003800000 */
.L_x_8083:
        /* <DEDUP_REMOVED lines=13> */
.L_x_8085:
        /* <DEDUP_REMOVED lines=15> */
.L_x_8086:
        /* <DEDUP_REMOVED lines=15> */
.L_x_8087:
        /* <DEDUP_REMOVED lines=15> */
.L_x_8088:
        /* <DEDUP_REMOVED lines=15> */
.L_x_8089:
        /* <DEDUP_REMOVED lines=15> */
.L_x_8090:
        /* <DEDUP_REMOVED lines=15> */
.L_x_8091:
        /* <DEDUP_REMOVED lines=15> */
.L_x_8092:
        /* <DEDUP_REMOVED lines=10> */
.L_x_8080:
[----:B------:R-:W-:Y:S05]  /*1ad10*/  BSYNC B0 ;  /* 0x0000000000007941 */ /* 0x000fea0003800000 */
.L_x_8079:
        /* <DEDUP_REMOVED lines=55> */
.L_x_8099:
        /* <DEDUP_REMOVED lines=8> */
.L_x_8243:
[----:B------:R-:W-:Y:S05]  /*1b110*/  BSYNC B3 ;  /* 0x0000000000037941 */ /* 0x000fea0003800000 */
.L_x_8100:
        /* <DEDUP_REMOVED lines=9> */
.L_x_8103:
[----:B------:R-:W-:Y:S05]  /*1b1b0*/  BSYNC B3 ;  /* 0x0000000000037941 */ /* 0x000fea0003800000 */
.L_x_8102:
        /* <DEDUP_REMOVED lines=13> */
.L_x_8104:
        /* <DEDUP_REMOVED lines=13> */
.L_x_8244:
[----:B------:R-:W-:Y:S05]  /*1b360*/  BSYNC B3 ;  /* 0x0000000000037941 */ /* 0x000fea0003800000 */
.L_x_8105:
        /* <DEDUP_REMOVED lines=11> */
.L_x_8108:
[----:B------:R-:W-:Y:S05]  /*1b420*/  BSYNC B3 ;  /* 0x0000000000037941 */ /* 0x000fea0003800000 */
.L_x_8107:
        /* <DEDUP_REMOVED lines=10> */
.L_x_8109:
        /* <DEDUP_REMOVED lines=15> */
.L_x_8110:
        /* <DEDUP_REMOVED lines=15> */
.L_x_8111:
        /* <DEDUP_REMOVED lines=15> */
.L_x_8112:
        /* <DEDUP_REMOVED lines=15> */
.L_x_8113:
        /* <DEDUP_REMOVED lines=15> */
.L_x_8114:
        /* <DEDUP_REMOVED lines=15> */
.L_x_8115:
        /* <DEDUP_REMOVED lines=15> */
.L_x_8116:
        /* <DEDUP_REMOVED lines=10> */
.L_x_8098:
[----:B------:R-:W-:Y:S05]  /*1bc00*/  BSYNC B1 ;  /* 0x0000000000017941 */ /* 0x000fea0003800000 */
.L_x_8097:
[----:B------:R-:W2:Y:S02]  /*1bc10*/  LDL.LU R5, [R1+0x34] ;  /* 0x0000340001057983 */ /* 0x000ea40000300800 */
[----:B--2---:R-:W-:-:S07]  /*1bc20*/  VIADD R0, R5, 0xfffffffd ;  /* 0xfffffffd05007836 */ /* 0x004fce0000000000 */
.L_x_8096:
[----:B------:R-:W-:Y:S05]  /*1bc30*/  BSYNC B2 ;  /* 0x0000000000027941 */ /* 0x000fea0003800000 */
.L_x_8095:
[----:B------:R-:W-:Y:S01]  /*1bc40*/  VIADD R8, R8, 0xfffffffe ;  /* 0xfffffffe08087836 */ /* 0x000fe20000000000 */
[----:B------:R-:W-:-:S04]  /*1bc50*/  LOP3.LUT R4, RZ, R4, RZ, 0x33, !PT ;  /* 0x00000004ff047212 */ /* 0x000fc800078e33ff */
[----:B------:R-:W-:-:S13]  /*1bc60*/  ISETP.NE.AND P0, PT, R8, R4, PT ;  /* 0x000000040800720c */ /* 0x000fda0003f05270 */
[----:B------:R-:W-:Y:S05]  /*1bc70*/  @!P0 BRA `(.L_x_8094) ;  /* 0x0000001800e08947 */ /* 0x000fea0003800000 */
.L_x_8157:
        /* <DEDUP_REMOVED lines=35> */
.L_x_8119:
        /* <DEDUP_REMOVED lines=8> */
.L_x_8245:
[----:B------:R-:W-:Y:S05]  /*1bf30*/  BSYNC B2 ;  /* 0x0000000000027941 */ /* 0x000fea0003800000 */
.L_x_8120:
        /* <DEDUP_REMOVED lines=9> */
.L_x_8123:
[----:B------:R-:W-:Y:S05]  /*1bfd0*/  BSYNC B2 ;  /* 0x0000000000027941 */ /* 0x000fea0003800000 */
.L_x_8122:
        /* <DEDUP_REMOVED lines=12> */
.L_x_8124:
        /* <DEDUP_REMOVED lines=13> */
.L_x_8246:
[----:B------:R-:W-:Y:S05]  /*1c170*/  BSYNC B2 ;  /* 0x0000000000027941 */ /* 0x000fea0003800000 */
.L_x_8125:
        /* <DEDUP_REMOVED lines=11> */
.L_x_8128:
[----:B------:R-:W-:Y:S05]  /*1c230*/  BSYNC B2 ;  /* 0x0000000000027941 */ /* 0x000fea0003800000 */
.L_x_8127:
        /* <DEDUP_REMOVED lines=9> */
.L_x_8129:
        /* <DEDUP_REMOVED lines=15> */
.L_x_8130:
        /* <DEDUP_REMOVED lines=15> */
.L_x_8131:
        /* <DEDUP_REMOVED lines=15> */
.L_x_8132:
        /* <DEDUP_REMOVED lines=15> */
.L_x_8133:
        /* <DEDUP_REMOVED lines=15> */
.L_x_8134:
        /* <DEDUP_REMOVED lines=15> */
.L_x_8135:
        /* <DEDUP_REMOVED lines=15> */
.L_x_8136:
        /* <DEDUP_REMOVED lines=10> */
.L_x_8118:
[----:B------:R-:W-:Y:S05]  /*1ca00*/  BSYNC B1 ;  /* 0x0000000000017941 */ /* 0x000fea0003800000 */
.L_x_8117:
        /* <DEDUP_REMOVED lines=35> */
.L_x_8139:
        /* <DEDUP_REMOVED lines=8> */
.L_x_8247:
[----:B------:R-:W-:Y:S05]  /*1ccc0*/  BSYNC B2 ;  /* 0x0000000000027941 */ /* 0x000fea0003800000 */
.L_x_8140:
        /* <DEDUP_REMOVED lines=9> */
.L_x_8143:
[----:B------:R-:W-:Y:S05]  /*1cd60*/  BSYNC B2 ;  /* 0x0000000000027941 */ /* 0x000fea0003800000 */
.L_x_8142:
        /* <DEDUP_REMOVED lines=13> */
.L_x_8144:
        /* <DEDUP_REMOVED lines=13> */
.L_x_8248:
[----:B------:R-:W-:Y:S05]  /*1cf10*/  BSYNC B2 ;  /* 0x0000000000027941 */ /* 0x000fea0003800000 */
.L_x_8145:
        /* <DEDUP_REMOVED lines=11> */
.L_x_8148:
[----:B------:R-:W-:Y:S05]  /*1cfd0*/  BSYNC B2 ;  /* 0x0000000000027941 */ /* 0x000fea0003800000 */
.L_x_8147:
        /* <DEDUP_REMOVED lines=10> */
.L_x_8149:
        /* <DEDUP_REMOVED lines=15> */
.L_x_8150:
        /* <DEDUP_REMOVED lines=15> */
.L_x_8151:
        /* <DEDUP_REMOVED lines=15> */
.L_x_8152:
        /* <DEDUP_REMOVED lines=15> */
.L_x_8153:
        /* <DEDUP_REMOVED lines=15> */
.L_x_8154:
        /* <DEDUP_REMOVED lines=15> */
.L_x_8155:
        /* <DEDUP_REMOVED lines=15> */
.L_x_8156:
        /* <DEDUP_REMOVED lines=10> */
.L_x_8138:
[----:B------:R-:W-:Y:S05]  /*1d7b0*/  BSYNC B1 ;  /* 0x0000000000017941 */ /* 0x000fea0003800000 */
.L_x_8137:
[----:B------:R-:W2:Y:S01]  /*1d7c0*/  LDL R5, [R1+0x28] ;  /* 0x0000280001057983 */ /* 0x000ea20000100800 */
[----:B------:R-:W-:Y:S01]  /*1d7d0*/  VIADD R0, R0, 0xfffffffe ;  /* 0xfffffffe00007836 */ /* 0x000fe20000000000 */
[----:B--2---:R-:W-:-:S13]  /*1d7e0*/  ISETP.GT.AND P0, PT, R6, R5, PT ;  /* 0x000000050600720c */ /* 0x004fda0003f04270 */
[----:B------:R-:W-:Y:S05]  /*1d7f0*/  @P0 BRA `(.L_x_8157) ;  /* 0xffffffe400200947 */ /* 0x000fea000383ffff */
.L_x_8094:
[----:B------:R-:W-:Y:S05]  /*1d800*/  BSYNC B0 ;  /* 0x0000000000007941 */ /* 0x000fea0003800000 */
.L_x_8093:
        /* <DEDUP_REMOVED lines=25> */
.L_x_8159:
[----:B------:R-:W-:Y:S05]  /*1d9a0*/  BSYNC B0 ;  /* 0x0000000000007941 */ /* 0x000fea0003800000 */
.L_x_8158:
[----:B------:R-:W-:-:S05]  /*1d9b0*/  SEL R0, R0, RZ, P0 ;  /* 0x000000ff00007207 */ /* 0x000fca0000000000 */
[----:B------:R3:W-:Y:S02]  /*1d9c0*/  STL [R1+0x10], R0 ;  /* 0x0000100001007387 */ /* 0x0007e40000100800 */
.L_x_8061:
[----:B------:R-:W-:Y:S05]  /*1d9d0*/  BSYNC B7 ;  /* 0x0000000000077941 */ /* 0x000fea0003800000 */
.L_x_8059:
        /* <DEDUP_REMOVED lines=8> */
[----:B------:R-:W5:Y:S04]  /*1da60*/  LDS.128 R4, [R18+0x28cd0] ;  /* 0x028cd00012047984 */ /* 0x000f680000000c00 */
[----:B-----5:R0:W-:Y:S04]  /*1da70*/  STL.64 [R1], R4 ;  /* 0x0000000401007387 */ /* 0x0201e80000100a00 */
[----:B------:R0:W-:Y:S01]  /*1da80*/  STL.64 [R1+0x8], R6 ;  /* 0x0000080601007387 */ /* 0x0001e20000100a00 */
[----:B------:R-:W-:Y:S06]  /*1da90*/  BAR.ARV 0x4, 0x180 ;  /* 0x0106000000007b1d */ /* 0x000fec0000002000 */
[----:B------:R-:W-:Y:S05]  /*1daa0*/  BRA `(.L_x_8161) ;  /* 0x0000001000307947 */ /* 0x000fea0003800000 */
.L_x_8160:
[----:B------:R-:W5:Y:S01]  /*1dab0*/  S2R R16, SR_TID.X ;  /* 0x0000000000107919 */ /* 0x000f620000002100 */
[----:B------:R-:W-:Y:S01]  /*1dac0*/  UMOV UR4, 0xffffffff ;  /* 0xffffffff00047882 */ /* 0x000fe20000000000 */
[----:B-----5:R-:W-:-:S04]  /*1dad0*/  LOP3.LUT R16, R16, 0x1f, RZ, 0xc0, !PT ;  /* 0x0000001f10107812 */ /* 0x020fc800078ec0ff */
[----:B------:R-:W-:Y:S01]  /*1dae0*/  ISETP.NE.AND P0, PT, R16, 0x1f, PT ;  /* 0x0000001f1000780c */ /* 0x000fe20003f05270 */
[----:B------:R-:W-:-:S12]  /*1daf0*/  BRA.DIV UR4, `(.L_x_8162) ;  /* 0x0000002e04187947 */ /* 0x000fd8000b800000 */
[----:B--2---:R-:W0:Y:S01]  /*1db00*/  LDL.LU R2, [R1] ;  /* 0x0000000001027983 */ /* 0x004e220000300800 */
[----:B------:R-:W-:-:S03]  /*1db10*/  ULDC UR4, c[0x0][0xc3c] ;  /* 0x00030f0000047ab9 */ /* 0x000fc60000000800 */
[----:B------:R-:W3:Y:S01]  /*1db20*/  LDL R7, [R1+0xc] ;  /* 0x00000c0001077983 */ /* 0x000ee20000100800 */
[----:B0-----:R-:W-:Y:S02]  /*1db30*/  IMAD.MOV.U32 R10, RZ, RZ, R2 ;  /* 0x000000ffff0a7224 */ /* 0x001fe400078e0002 */
[----:B---34-:R-:W-:-:S05]  /*1db40*/  IMAD.IADD R0, R7, 0x1, R16 ;  /* 0x0000000107007824 */ /* 0x018fca00078e0210 */
[----:B------:R-:W-:-:S13]  /*1db50*/  ISETP.GE.OR P1, PT, R0, UR4, !P0 ;  /* 0x0000000400007c0c */ /* 0x000fda000c726670 */
[----:B-1----:R-:W0:Y:S08]  /*1db60*/  @!P1 LDC.64 R2, c[0x0][0xc80] ;  /* 0x00032000ff029b82 */ /* 0x002e300000000a00 */
        /* <DEDUP_REMOVED lines=8> */
[C---:B------:R-:W-:Y:S01]  /*1dbf0*/  ISETP.GE.U32.AND P3, PT, R16.reuse, 0x4, PT ;  /* 0x000000041000780c */ /* 0x040fe20003f66070 */
[----:B------:R-:W-:Y:S01]  /*1dc00*/  SHFL.IDX PT, R0, R10, 0x1, 0x1f ;  /* 0x00201f000a007f89 */ /* 0x000fe200000e0000 */
[C---:B------:R-:W-:Y:S02]  /*1dc10*/  ISETP.GE.U32.AND P4, PT, R16.reuse, 0x8, PT ;  /* 0x000000081000780c */ /* 0x040fe40003f86070 */
[----:B------:R-:W-:Y:S01]  /*1dc20*/  ISETP.GE.U32.AND P5, PT, R16, 0x10, PT ;  /* 0x000000101000780c */ /* 0x000fe20003fa6070 */
[----:B--2---:R-:W-:Y:S02]  /*1dc30*/  @!P1 IMAD.MOV.U32 R4, RZ, RZ, R8 ;  /* 0x000000ffff049224 */ /* 0x004fe400078e0008 */
[----:B------:R-:W-:-:S02]  /*1dc40*/  IMAD.MOV.U32 R8, RZ, RZ, RZ ;  /* 0x000000ffff087224 */ /* 0x000fc400078e00ff */
[----:B---3--:R-:W-:Y:S01]  /*1dc50*/  @!P1 IMAD.MOV.U32 R6, RZ, RZ, R2 ;  /* 0x000000ffff069224 */ /* 0x008fe200078e0002 */
[----:B------:R-:W-:-:S03]  /*1dc60*/  ISETP.NE.AND P1, PT, R16, RZ, PT ;  /* 0x000000ff1000720c */ /* 0x000fc60003f25270 */
[----:B------:R-:W-:-:S05]  /*1dc70*/  IMAD R2, R6, R4, RZ ;  /* 0x0000000406027224 */ /* 0x000fca00078e02ff */
[----:B------:R-:W0:Y:S02]  /*1dc80*/  SHFL.UP PT, R3, R2, 0x1, RZ ;  /* 0x0420000002037989 */ /* 0x000e2400000e00ff */
[----:B0-----:R-:W-:-:S05]  /*1dc90*/  SEL R5, R3, RZ, P1 ;  /* 0x000000ff03057207 */ /* 0x001fca0000800000 */
[----:B------:R-:W-:Y:S02]  /*1dca0*/  IMAD.IADD R2, R2, 0x1, R5 ;  /* 0x0000000102027824 */ /* 0x000fe400078e0205 */
[----:B------:R-:W-:Y:S04]  /*1dcb0*/  SHFL.IDX PT, R5, R10, RZ, 0x1f ;  /* 0x00001fff0a057589 */ /* 0x000fe800000e0000 */
        /* <DEDUP_REMOVED lines=13> */
.L_x_8258:
[----:B------:R-:W-:Y:S02]  /*1dd90*/  ULDC UR4, c[0x0][0xc38] ;  /* 0x00030e0000047ab9 */ /* 0x000fe40000000800 */
[----:B------:R-:W-:-:S04]  /*1dda0*/  IMAD.U32 R2, RZ, RZ, UR4 ;  /* 0x00000004ff027e24 */ /* 0x000fc8000f8e00ff */
[----:B-1----:R-:W-:-:S04]  /*1ddb0*/  IMAD R9, R9, R2, RZ ;  /* 0x0000000209097224 */ /* 0x002fc800078e02ff */
[----:B------:R-:W-:-:S05]  /*1ddc0*/  IMAD.IADD R0, R0, 0x1, R9 ;  /* 0x0000000100007824 */ /* 0x000fca00078e0209 */
[----:B------:R-:W-:-:S13]  /*1ddd0*/  ISETP.GT.AND P6, PT, R0, R5, PT ;  /* 0x000000050000720c */ /* 0x000fda0003fc4270 */
[----:B------:R-:W-:Y:S05]  /*1dde0*/  @P6 BRA `(.L_x_8163) ;  /* 0x0000000000ac6947 */ /* 0x000fea0003800000 */
.L_x_8166:
        /* <DEDUP_REMOVED lines=37> */
.L_x_8266:
[----:B------:R-:W-:Y:S02]  /*1e040*/  ULDC UR4, c[0x0][0xc38] ;  /* 0x00030e0000047ab9 */ /* 0x000fe40000000800 */
[----:B------:R-:W-:-:S04]  /*1e050*/  IMAD.U32 R2, RZ, RZ, UR4 ;  /* 0x00000004ff027e24 */ /* 0x000fc8000f8e00ff */
[----:B-1----:R-:W-:-:S04]  /*1e060*/  IMAD R9, R9, R2, RZ ;  /* 0x0000000209097224 */ /* 0x002fc800078e02ff */
[----:B------:R-:W-:-:S05]  /*1e070*/  IMAD.IADD R0, R9, 0x1, R0 ;  /* 0x0000000109007824 */ /* 0x000fca00078e0200 */
[----:B------:R-:W-:-:S13]  /*1e080*/  ISETP.GT.AND P6, PT, R0, R5, PT ;  /* 0x000000050000720c */ /* 0x000fda0003fc4270 */
[----:B------:R-:W-:Y:S05]  /*1e090*/  @!P6 BRA `(.L_x_8166) ;  /* 0xfffffffc0054e947 */ /* 0x000fea000383ffff */
.L_x_8163:
        /* <DEDUP_REMOVED lines=12> */
.L_x_8271:
[----:B------:R-:W-:-:S13]  /*1e160*/  ISETP.NE.AND P0, PT, R0, RZ, PT ;  /* 0x000000ff0000720c */ /* 0x000fda0003f05270 */
[----:B------:R-:W-:Y:S05]  /*1e170*/  @!P0 BRA `(.L_x_8168) ;  /* 0x0000000000108947 */ /* 0x000fea0003800000 */
[----:B------:R-:W-:Y:S01]  /*1e180*/  UMOV UR4, 0xffffffff ;  /* 0xffffffff00047882 */ /* 0x000fe20000000000 */
[----:B-1----:R-:W-:Y:S02]  /*1e190*/  VIADD R7, R7, 0xffffffff ;  /* 0xffffffff07077836 */ /* 0x002fe40000000000 */
[----:B------:R-:W-:Y:S05]  /*1e1a0*/  BRA.DIV UR4, `(.L_x_8169) ;  /* 0x00000032040c7947 */ /* 0x000fea000b800000 */
[----:B------:R2:W3:Y:S02]  /*1e1b0*/  SHFL.IDX PT, R8, R3, R7, 0x1f ;  /* 0x00001f0703087589 */ /* 0x0004e400000e0000 */
.L_x_8168:
[----:B------:R-:W-:Y:S01]  /*1e1c0*/  ISETP.NE.AND P0, PT, R6, 0x1, PT ;  /* 0x000000010600780c */ /* 0x000fe20003f05270 */
[----:B---3--:R-:W-:-:S05]  /*1e1d0*/  IMAD R0, R8, R2, R9 ;  /* 0x0000000208007224 */ /* 0x008fca00078e0209 */
[----:B------:R3:W-:Y:S02]  /*1e1e0*/  STL [R1], R0 ;  /* 0x0000000001007387 */ /* 0x0007e40000100800 */
[----:B---3--:R-:W-:-:S05]  /*1e1f0*/  IMAD.IADD R0, R5, 0x1, -R0 ;  /* 0x0000000105007824 */ /* 0x008fca00078e0a00 */
[----:B------:R-:W-:Y:S05]  /*1e200*/  @!P0 BRA `(.L_x_8170) ;  /* 0x0000000000e48947 */ /* 0x000fea0003800000 */
[----:B------:R-:W-:-:S04]  /*1e210*/  IABS R5, R4 ;  /* 0x0000000400057213 */ /* 0x000fc80000000000 */
[----:B-12---:R-:W1:Y:S08]  /*1e220*/  I2F.RP R7, R5 ;  /* 0x0000000500077306 */ /* 0x006e700000209400 */
        /* <DEDUP_REMOVED lines=55> */
.L_x_8170:
[----:B0-2---:R-:W2:Y:S01]  /*1e5a0*/  LDL R3, [R1+0xc] ;  /* 0x00000c0001037983 */ /* 0x005ea20000100800 */
[----:B-1----:R-:W2:Y:S02]  /*1e5b0*/  LDC.64 R6, c[0x0][0xc90] ;  /* 0x00032400ff067b82 */ /* 0x002ea40000000a00 */
        /* <DEDUP_REMOVED lines=61> */
.L_x_8171:
[----:B------:R-:W-:-:S05]  /*1e990*/  LOP3.LUT R3, RZ, R0, RZ, 0x33, !PT ;  /* 0x00000000ff037212 */ /* 0x000fca00078e33ff */
[----:B------:R-:W-:-:S05]  /*1e9a0*/  IMAD.IADD R0, R4, 0x1, R3 ;  /* 0x0000000104007824 */ /* 0x000fca00078e0203 */
[----:B------:R2:W-:Y:S01]  /*1e9b0*/  STL [R1+0x4], R0 ;  /* 0x0000040001007387 */ /* 0x0005e20000100800 */
[----:B------:R-:W-:Y:S05]  /*1e9c0*/  BRA `(.L_x_8172) ;  /* 0x0000000000287947 */ /* 0x000fea0003800000 */
.L_x_8164:
        /* <DEDUP_REMOVED lines=10> */
.L_x_8172:
[----:B---3--:R-:W3:Y:S04]  /*1ea70*/  LDL R3, [R1+0x8] ;  /* 0x0000080001037983 */ /* 0x008ee80000100800 */
[----:B01----:R-:W4:Y:S04]  /*1ea80*/  LDL R2, [R1+0xc] ;  /* 0x00000c0001027983 */ /* 0x003f280000100800 */
        /* <DEDUP_REMOVED lines=14> */
.L_x_8161:
[----:B---34-:R-:W3:Y:S01]  /*1eb70*/  LDL R0, [R1+0xc] ;  /* 0x00000c0001007983 */ /* 0x018ee20000100800 */
[----:B------:R-:W-:Y:S02]  /*1eb80*/  ULDC UR4, c[0x0][0xc3c] ;  /* 0x00030f0000047ab9 */ /* 0x000fe40000000800 */
[----:B---3--:R-:W-:-:S13]  /*1eb90*/  ISETP.GE.AND P0, PT, R0, UR4, PT ;  /* 0x0000000400007c0c */ /* 0x008fda000bf06270 */
[----:B------:R-:W-:Y:S05]  /*1eba0*/  @!P0 BRA `(.L_x_8173) ;  /* 0xffffff7800a88947 */ /* 0x000fea000383ffff */
[----:B------:R-:W-:Y:S05]  /*1ebb0*/  BSYNC B8 ;  /* 0x0000000000087941 */ /* 0x000fea0003800000 */
.L_x_8005:
[----:B---3--:R-:W3:Y:S01]  /*1ebc0*/  LDL.LU R0, [R1+0x5c] ;  /* 0x00005c0001007983 */ /* 0x008ee20000300800 */
[----:B------:R-:W-:Y:S01]  /*1ebd0*/  BSSY B0, `(.L_x_8174) ;  /* 0x000000b000007945 */ /* 0x000fe20003800000 */
[----:B0-----:R-:W0:Y:S01]  /*1ebe0*/  S2R R5, SR_CgaCtaId ;  /* 0x0000000000057919 */ /* 0x001e220000008800 */
[----:B---3--:R-:W-:-:S05]  /*1ebf0*/  VIADD R0, R0, 0x1 ;  /* 0x0000000100007836 */ /* 0x008fca0000000000 */
[----:B-12---:R-:W-:-:S04]  /*1ec00*/  LEA.HI R2, R0, R0, RZ, 0x1 ;  /* 0x0000000000027211 */ /* 0x006fc800078f08ff */
[----:B------:R-:W-:-:S05]  /*1ec10*/  LOP3.LUT R3, R2, 0xfffffffe, RZ, 0xc0, !PT ;  /* 0xfffffffe02037812 */ /* 0x000fca00078ec0ff */
[----:B------:R-:W-:Y:S01]  /*1ec20*/  IMAD.IADD R3, R0, 0x1, -R3 ;  /* 0x0000000100037824 */ /* 0x000fe200078e0a03 */
[----:B------:R-:W-:-:S04]  /*1ec30*/  MOV R0, 0x400 ;  /* 0x0000040000007802 */ /* 0x000fc80000000f00 */
[----:B0-----:R-:W-:Y:S02]  /*1ec40*/  LEA R0, R5, R0, 0x18 ;  /* 0x0000000005007211 */ /* 0x001fe400078ec0ff */
[----:B------:R-:W-:-:S04]  /*1ec50*/  SHF.L.U32 R3, R3, 0x1f, RZ ;  /* 0x0000001f03037819 */ /* 0x000fc800000006ff */
[----:B------:R-:W0:Y:S02]  /*1ec60*/  SYNCS.PHASECHK.TRANS64.TRYWAIT P0, [R0+URZ+0x28c20], R3 ;  /* 0x028c2003000075a7 */ /* 0x000e24000800017f */
[----:B0-----:R-:W-:Y:S05]  /*1ec70*/  @!P0 BRA `(.L_x_8175) ;  /* 0x0000002400848947 */ /* 0x001fea0003800000 */
.L_x_8274:
[----:B------:R-:W-:Y:S05]  /*1ec80*/  BSYNC B0 ;  /* 0x0000000000007941 */ /* 0x000fea0003800000 */
.L_x_8174:
[----:B------:R-:W-:-:S03]  /*1ec90*/  UMOV UR4, 0xffffffff ;  /* 0xffffffff00047882 */ /* 0x000fc60000000000 */
[----:B------:R-:W-:Y:S05]  /*1eca0*/  BRA.DIV UR4, `(.L_x_8176) ;  /* 0x00000026048c7947 */ /* 0x000fea000b800000 */
[----:B------:R-:W1:Y:S02]  /*1ecb0*/  S2R R2, SR_TID.X ;  /* 0x0000000000027919 */ /* 0x000e640000002100 */
[----:B-1----:R-:W-:-:S04]  /*1ecc0*/  SHF.R.U32.HI R2, RZ, 0x5, R2 ;  /* 0x00000005ff027819 */ /* 0x002fc80000011602 */
[----:B------:R-:W-:-:S05]  /*1ecd0*/  LOP3.LUT R2, R2, 0x3, RZ, 0xc0, !PT ;  /* 0x0000000302027812 */ /* 0x000fca00078ec0ff */
[----:B------:R1:W2:Y:S02]  /*1ece0*/  SHFL.IDX PT, R14, R2, RZ, 0x1f ;  /* 0x00001fff020e7589 */ /* 0x0002a400000e0000 */
.L_x_8277:
[----:B--2---:R-:W-:-:S13]  /*1ecf0*/  ISETP.NE.AND P0, PT, R14, RZ, PT ;  /* 0x000000ff0e00720c */ /* 0x004fda0003f05270 */
[----:B------:R-:W-:Y:S05]  /*1ed00*/  @P0 BRA `(.L_x_7848) ;  /* 0x0000000000940947 */ /* 0x000fea0003800000 */
[----:B------:R-:W-:-:S03]  /*1ed10*/  UMOV UR4, 0xffffffff ;  /* 0xffffffff00047882 */ /* 0x000fc60000000000 */
[----:B------:R-:W-:Y:S05]  /*1ed20*/  BRA.DIV UR4, `(.L_x_8177) ;  /* 0x0000002604a07947 */ /* 0x000fea000b800000 */
[----:B------:R-:W-:-:S13]  /*1ed30*/  ELECT P6, URZ, PT ;  /* 0x00000000003f782f */ /* 0x000fda00038c0000 */
.L_x_8280:
[----:B------:R-:W-:Y:S05]  /*1ed40*/  @!P6 BRA `(.L_x_7848) ;  /* 0x000000000084e947 */ /* 0x000fea0003800000 */
[----:B------:R-:W-:-:S06]  /*1ed50*/  ULOP3.LUT UR4, UR36, 0x2, URZ, 0xfc, !UPT ;  /* 0x0000000224047892 */ /* 0x000fcc000f8efc3f */
[----:B-1----:R-:W-:-:S05]  /*1ed60*/  IMAD.U32 R2, RZ, RZ, UR4 ;  /* 0x00000004ff027e24 */ /* 0x002fca000f8e00ff */
[----:B------:R-:W-:-:S13]  /*1ed70*/  ISETP.NE.AND P2, PT, R2, 0x3, PT ;  /* 0x000000030200780c */ /* 0x000fda0003f45270 */
[----:B------:R-:W-:Y:S05]  /*1ed80*/  @!P2 BRA `(.L_x_8178) ;  /* 0x000000000004a947 */ /* 0x000fea0003800000 */
[----:B------:R-:W-:Y:S01]  /*1ed90*/  BPT.TRAP 0x1 ;  /* 0x000000040000795c */ /* 0x000fe20000300000 */
.L_x_8178:
        /* <DEDUP_REMOVED lines=14> */
.L_x_8281:
[----:B------:R-:W1:Y:S02]  /*1ee80*/  SYNCS.PHASECHK.TRANS64.TRYWAIT P0, [R7+URZ], R2 ;  /* 0x00000002070075a7 */ /* 0x000e64000800017f */
[----:B-1----:R-:W-:Y:S05]  /*1ee90*/  @!P0 BRA `(.L_x_8180) ;  /* 0x0000002400788947 */ /* 0x002fea0003800000 */
.L_x_8282:
[----:B------:R-:W-:Y:S05]  /*1eea0*/  @!P2 BRA `(.L_x_8181) ;  /* 0x000000000004a947 */ /* 0x000fea0003800000 */
[----:B------:R-:W-:Y:S01]  /*1eeb0*/  BPT.TRAP 0x1 ;  /* 0x000000040000795c */ /* 0x000fe20000300000 */
.L_x_8181:
[----:B------:R-:W2:Y:S01]  /*1eec0*/  LDL.LU R4, [R1+0x10] ;  /* 0x0000100001047983 */ /* 0x000ea20000300800 */
[----:B------:R-:W-:-:S04]  /*1eed0*/  VIADD R0, R0, 0x28c60 ;  /* 0x00028c6000007836 */ /* 0x000fc80000000000 */
[----:B--2---:R-:W-:-:S04]  /*1eee0*/  IMAD R4, R4, 0x8, R0 ;  /* 0x0000000804047824 */ /* 0x004fc800078e0200 */
[----:B------:R-:W2:Y:S02]  /*1eef0*/  SYNCS.PHASECHK.TRANS64.TRYWAIT P0, [R4+URZ], R5 ;  /* 0x00000005040075a7 */ /* 0x000ea4000800017f */
[----:B--2---:R-:W-:Y:S05]  /*1ef00*/  @!P0 BRA `(.L_x_8182) ;  /* 0x0000002400708947 */ /* 0x004fea0003800000 */
.L_x_8283:
[----:B------:R-:W-:-:S07]  /*1ef10*/  IMAD R3, R3, 0x8, R0 ;  /* 0x0000000803037824 */ /* 0x000fce00078e0200 */
.L_x_8183:
[----:B---3--:R3:W4:Y:S02]  /*1ef20*/  SYNCS.PHASECHK.TRANS64.TRYWAIT P0, [R3+URZ], R2 ;  /* 0x00000002030075a7 */ /* 0x008724000800017f */
[----:B----4-:R-:W-:Y:S05]  /*1ef30*/  @!P0 NANOSLEEP.SYNCS 0x989680 ;  /* 0x009896800000895d */ /* 0x010fea0003900000 */
[----:B------:R-:W4:Y:S02]  /*1ef40*/  @!P0 SYNCS.PHASECHK.TRANS64 P0, [R3+URZ], R2 ;  /* 0x00000002030085a7 */ /* 0x000f24000800007f */
[----:B----4-:R-:W-:Y:S05]  /*1ef50*/  @!P0 BRA `(.L_x_8183) ;  /* 0xfffffffc00f08947 */ /* 0x010fea000383ffff */
.L_x_7848:
[----:B------:R-:W-:Y:S05]  /*1ef60*/  BSYNC B9 ;  /* 0x0000000000097941 */ /* 0x000fea0003800000 */
.L_x_7845:
[----:B------:R-:W-:Y:S05]  /*1ef70*/  EXIT ;  /* 0x000000000000794d */ /* 0x000fea0003800000 */
.L_x_7866:
[----:B0-----:R0:W1:Y:S02]  /*1ef80*/  SYNCS.PHASECHK.TRANS64.TRYWAIT P5, [R75+URZ+0x28c90], R76 ;  /* 0x028c904c4b0075a7 */ /* 0x00106400080a017f */
[----:B-1----:R-:W-:Y:S05]  /*1ef90*/  @!P5 NANOSLEEP.SYNCS 0x989680 ;  /* 0x009896800000d95d */ /* 0x002fea0003900000 */
[----:B------:R-:W1:Y:S02]  /*1efa0*/  @!P5 SYNCS.PHASECHK.TRANS64 P5, [R75+URZ+0x28c90], R76 ;  /* 0x028c904c4b00d5a7 */ /* 0x000e6400080a007f */
[----:B-1----:R-:W-:Y:S05]  /*1efb0*/  @!P5 BRA `(.L_x_7866) ;  /* 0xfffffffc00f0d947 */ /* 0x002fea000383ffff */
[----:B------:R-:W-:Y:S05]  /*1efc0*/  BRA `(.L_x_8184) ;  /* 0xfffffe3c00707947 */ /* 0x000fea000383ffff */
.L_x_7876:
[----:B-1----:R1:W2:Y:S02]  /*1efd0*/  SYNCS.PHASECHK.TRANS64.TRYWAIT P5, [R75+URZ+0x28c90], R76 ;  /* 0x028c904c4b0075a7 */ /* 0x0022a400080a017f */
[----:B--2---:R-:W-:Y:S05]  /*1efe0*/  @!P5 NANOSLEEP.SYNCS 0x989680 ;  /* 0x009896800000d95d */ /* 0x004fea0003900000 */
[----:B------:R-:W2:Y:S02]  /*1eff0*/  @!P5 SYNCS.PHASECHK.TRANS64 P5, [R75+URZ+0x28c90], R76 ;  /* 0x028c904c4b00d5a7 */ /* 0x000ea400080a007f */
[----:B--2---:R-:W-:Y:S05]  /*1f000*/  @!P5 BRA `(.L_x_7876) ;  /* 0xfffffffc00f0d947 */ /* 0x004fea000383ffff */
[----:B------:R-:W-:Y:S05]  /*1f010*/  BRA `(.L_x_8185) ;  /* 0xfffffe4400cc7947 */ /* 0x000fea000383ffff */
.L_x_7881:
[----:B0-----:R0:W1:Y:S02]  /*1f020*/  SYNCS.PHASECHK.TRANS64.TRYWAIT P5, [R75+URZ+0x28c90], R76 ;  /* 0x028c904c4b0075a7 */ /* 0x00106400080a017f */
[----:B-1----:R-:W-:Y:S05]  /*1f030*/  @!P5 NANOSLEEP.SYNCS 0x989680 ;  /* 0x009896800000d95d */ /* 0x002fea0003900000 */
[----:B------:R-:W1:Y:S02]  /*1f040*/  @!P5 SYNCS.PHASECHK.TRANS64 P5, [R75+URZ+0x28c90], R76 ;  /* 0x028c904c4b00d5a7 */ /* 0x000e6400080a007f */
[----:B-1----:R-:W-:Y:S05]  /*1f050*/  @!P5 BRA `(.L_x_7881) ;  /* 0xfffffffc00f0d947 */ /* 0x002fea000383ffff */
[----:B------:R-:W-:Y:S05]  /*1f060*/  BRA `(.L_x_8186) ;  /* 0xfffffe4c00e47947 */ /* 0x000fea000383ffff */
.L_x_7885:
[----:B--2---:R2:W0:Y:S02]  /*1f070*/  SYNCS.PHASECHK.TRANS64.TRYWAIT P0, [R75+URZ+0x28cb0], R76 ;  /* 0x028cb04c4b0075a7 */ /* 0x004424000800017f */
[----:B0-----:R-:W-:Y:S05]  /*1f080*/  @!P0 NANOSLEEP.SYNCS 0x989680 ;  /* 0x009896800000895d */ /* 0x001fea0003900000 */
[----:B------:R-:W0:Y:S02]  /*1f090*/  @!P0 SYNCS.PHASECHK.TRANS64 P0, [R75+URZ+0x28cb0], R76 ;  /* 0x028cb04c4b0085a7 */ /* 0x000e24000800007f */
[----:B0-----:R-:W-:Y:S05]  /*1f0a0*/  @!P0 BRA `(.L_x_7885) ;  /* 0xfffffffc00f08947 */ /* 0x001fea000383ffff */
[----:B------:R-:W-:Y:S05]  /*1f0b0*/  BRA `(.L_x_8187) ;  /* 0xfffffe50005c7947 */ /* 0x000fea000383ffff */
.L_x_7898:
[----:B0-----:R0:W1:Y:S02]  /*1f0c0*/  SYNCS.PHASECHK.TRANS64.TRYWAIT P1, [R5+URZ+0x28c50], R10 ;  /* 0x028c500a050075a7 */ /* 0x001064000802017f */
[----:B-1----:R-:W-:Y:S05]  /*1f0d0*/  @!P1 NANOSLEEP.SYNCS 0x989680 ;  /* 0x009896800000995d */ /* 0x002fea0003900000 */
[----:B------:R-:W1:Y:S02]  /*1f0e0*/  @!P1 SYNCS.PHASECHK.TRANS64 P1, [R5+URZ+0x28c50], R10 ;  /* 0x028c500a050095a7 */ /* 0x000e64000802007f */
[----:B-1----:R-:W-:Y:S05]  /*1f0f0*/  @!P1 BRA `(.L_x_7898) ;  /* 0xfffffffc00f09947 */ /* 0x002fea000383ffff */
[----:B------:R-:W-:Y:S05]  /*1f100*/  BRA `(.L_x_8188) ;  /* 0xfffffe6000387947 */ /* 0x000fea000383ffff */
.L_x_7905:
[----:B-1----:R1:W2:Y:S02]  /*1f110*/  SYNCS.PHASECHK.TRANS64.TRYWAIT P2, [R21+URZ+0x28c50], R4 ;  /* 0x028c5004150075a7 */ /* 0x0022a4000804017f */
[----:B--2---:R-:W-:Y:S05]  /*1f120*/  @!P2 NANOSLEEP.SYNCS 0x989680 ;  /* 0x009896800000a95d */ /* 0x004fea0003900000 */
[----:B------:R-:W2:Y:S02]  /*1f130*/  @!P2 SYNCS.PHASECHK.TRANS64 P2, [R21+URZ+0x28c50], R4 ;  /* 0x028c50041500a5a7 */ /* 0x000ea4000804007f */
[----:B--2---:R-:W-:Y:S05]  /*1f140*/  @!P2 BRA `(.L_x_7905) ;  /* 0xfffffffc00f0a947 */ /* 0x004fea000383ffff */
[----:B------:R-:W-:Y:S05]  /*1f150*/  BRA `(.L_x_7904) ;  /* 0xfffffe6c00687947 */ /* 0x000fea000383ffff */
.L_x_7920:
        /* <DEDUP_REMOVED lines=8> */
.L_x_8190:
[----:B------:R-:W-:Y:S05]  /*1f1e0*/  BSYNC B1 ;  /* 0x0000000000017941 */ /* 0x000fea0003800000 */
.L_x_8189:
        /* <DEDUP_REMOVED lines=8> */
.L_x_8191:
[----:B------:R-:W-:Y:S02]  /*1f270*/  IMAD.MOV.U32 R13, RZ, RZ, R33 ;  /* 0x000000ffff0d7224 */ /* 0x000fe400078e0021 */
[----:B------:R-:W-:-:S07]  /*1f280*/  IMAD.MOV.U32 R4, RZ, RZ, R14 ;  /* 0x000000ffff047224 */ /* 0x000fce00078e000e */
[----:B------:R-:W-:Y:S05]  /*1f290*/  WARPSYNC.COLLECTIVE R15, `(.L_x_8192) ;  /* 0x000000000f087348 */ /* 0x000fea0003c00000 */
[----:B------:R0:W1:Y:S02]  /*1f2a0*/  SHFL.IDX P6, R14, R13, R12, R11 ;  /* 0x0000000c0d0e7389 */ /* 0x00006400000c000b */
[----:B01----:R-:W-:Y:S01]  /*1f2b0*/  ENDCOLLECTIVE ;  /* 0x000000000000791b */ /* 0x003fe20003800000 */
.L_x_8192:
[----:B------:R-:W-:Y:S02]  /*1f2c0*/  IMAD.MOV.U32 R13, RZ, RZ, R30 ;  /* 0x000000ffff0d7224 */ /* 0x000fe400078e001e */
[----:B------:R-:W-:-:S07]  /*1f2d0*/  IMAD.MOV.U32 R0, RZ, RZ, R14 ;  /* 0x000000ffff007224 */ /* 0x000fce00078e000e */
[----:B------:R-:W-:Y:S05]  /*1f2e0*/  WARPSYNC.COLLECTIVE R15, `(.L_x_8193) ;  /* 0x000000000f087348 */ /* 0x000fea0003c00000 */
[----:B------:R0:W1:Y:S02]  /*1f2f0*/  SHFL.IDX P6, R14, R13, R12, R11 ;  /* 0x0000000c0d0e7389 */ /* 0x00006400000c000b */
[----:B01----:R-:W-:Y:S01]  /*1f300*/  ENDCOLLECTIVE ;  /* 0x000000000000791b */ /* 0x003fe20003800000 */
.L_x_8193:
[----:B------:R-:W-:Y:S01]  /*1f310*/  IMAD.MOV.U32 R8, RZ, RZ, R14 ;  /* 0x000000ffff087224 */ /* 0x000fe200078e000e */
[----:B------:R-:W-:Y:S06]  /*1f320*/  BRA `(.L_x_8194) ;  /* 0xfffffe8400b07947 */ /* 0x000fec000383ffff */
.L_x_7923:
        /* <DEDUP_REMOVED lines=8> */
.L_x_8196:
[----:B------:R-:W-:Y:S05]  /*1f3b0*/  BSYNC B1 ;  /* 0x0000000000017941 */ /* 0x000fea0003800000 */
.L_x_8195:
        /* <DEDUP_REMOVED lines=8> */
.L_x_8197:
[----:B------:R-:W-:Y:S02]  /*1f440*/  IMAD.MOV.U32 R13, RZ, RZ, R33 ;  /* 0x000000ffff0d7224 */ /* 0x000fe400078e0021 */
[----:B------:R-:W-:-:S07]  /*1f450*/  IMAD.MOV.U32 R3, RZ, RZ, R14 ;  /* 0x000000ffff037224 */ /* 0x000fce00078e000e */
[----:B------:R-:W-:Y:S05]  /*1f460*/  WARPSYNC.COLLECTIVE R15, `(.L_x_8198) ;  /* 0x000000000f087348 */ /* 0x000fea0003c00000 */
[----:B------:R0:W1:Y:S02]  /*1f470*/  SHFL.IDX P6, R14, R13, R12, R11 ;  /* 0x0000000c0d0e7389 */ /* 0x00006400000c000b */
[----:B01----:R-:W-:Y:S01]  /*1f480*/  ENDCOLLECTIVE ;  /* 0x000000000000791b */ /* 0x003fe20003800000 */
.L_x_8198:
[----:B------:R-:W-:Y:S02]  /*1f490*/  IMAD.MOV.U32 R13, RZ, RZ, R30 ;  /* 0x000000ffff0d7224 */ /* 0x000fe400078e001e */
[----:B------:R-:W-:-:S07]  /*1f4a0*/  IMAD.MOV.U32 R7, RZ, RZ, R14 ;  /* 0x000000ffff077224 */ /* 0x000fce00078e000e */
[----:B------:R-:W-:Y:S05]  /*1f4b0*/  WARPSYNC.COLLECTIVE R15, `(.L_x_8199) ;  /* 0x000000000f087348 */ /* 0x000fea0003c00000 */
[----:B------:R0:W1:Y:S02]  /*1f4c0*/  SHFL.IDX P6, R14, R13, R12, R11 ;  /* 0x0000000c0d0e7389 */ /* 0x00006400000c000b */
[----:B01----:R-:W-:Y:S01]  /*1f4d0*/  ENDCOLLECTIVE ;  /* 0x000000000000791b */ /* 0x003fe20003800000 */
.L_x_8199:
[----:B------:R-:W-:Y:S01]  /*1f4e0*/  IMAD.MOV.U32 R30, RZ, RZ, R14 ;  /* 0x000000ffff1e7224 */ /* 0x000fe200078e000e */
[----:B------:R-:W-:Y:S06]  /*1f4f0*/  BRA `(.L_x_8200) ;  /* 0xfffffe8800087947 */ /* 0x000fec000383ffff */
.L_x_7927:
[----:B0-----:R0:W1:Y:S02]  /*1f500*/  SYNCS.PHASECHK.TRANS64.TRYWAIT P0, [R2+URZ+0x28c00], R33 ;  /* 0x028c0021020075a7 */ /* 0x001064000800017f */
[----:B-1----:R-:W-:Y:S05]  /*1f510*/  @!P0 NANOSLEEP.SYNCS 0x989680 ;  /* 0x009896800000895d */ /* 0x002fea0003900000 */
[----:B------:R-:W1:Y:S02]  /*1f520*/  @!P0 SYNCS.PHASECHK.TRANS64 P0, [R2+URZ+0x28c00], R33 ;  /* 0x028c0021020085a7 */ /* 0x000e64000800007f */
[----:B-1----:R-:W-:Y:S05]  /*1f530*/  @!P0 BRA `(.L_x_7927) ;  /* 0xfffffffc00f08947 */ /* 0x002fea000383ffff */
[----:B------:R-:W-:Y:S05]  /*1f540*/  BRA `(.L_x_8201) ;  /* 0xfffffe8800f07947 */ /* 0x000fea000383ffff */
.L_x_7935:
        /* <DEDUP_REMOVED lines=8> */
.L_x_8203:
[----:B------:R-:W-:Y:S05]  /*1f5d0*/  BSYNC B1 ;  /* 0x0000000000017941 */ /* 0x000fea0003800000 */
.L_x_8202:
        /* <DEDUP_REMOVED lines=8> */
.L_x_8204:
[----:B------:R-:W-:Y:S02]  /*1f660*/  IMAD.MOV.U32 R13, RZ, RZ, R9 ;  /* 0x000000ffff0d7224 */ /* 0x000fe400078e0009 */
[----:B------:R-:W-:-:S07]  /*1f670*/  IMAD.MOV.U32 R4, RZ, RZ, R14 ;  /* 0x000000ffff047224 */ /* 0x000fce00078e000e */
[----:B------:R-:W-:Y:S05]  /*1f680*/  WARPSYNC.COLLECTIVE R15, `(.L_x_8205) ;  /* 0x000000000f087348 */ /* 0x000fea0003c00000 */
[----:B------:R0:W1:Y:S02]  /*1f690*/  SHFL.IDX P6, R14, R13, R12, R11 ;  /* 0x0000000c0d0e7389 */ /* 0x00006400000c000b */
[----:B01----:R-:W-:Y:S01]  /*1f6a0*/  ENDCOLLECTIVE ;  /* 0x000000000000791b */ /* 0x003fe20003800000 */
.L_x_8205:
[----:B------:R-:W-:Y:S02]  /*1f6b0*/  IMAD.MOV.U32 R13, RZ, RZ, R8 ;  /* 0x000000ffff0d7224 */ /* 0x000fe400078e0008 */
[----:B------:R-:W-:-:S07]  /*1f6c0*/  IMAD.MOV.U32 R7, RZ, RZ, R14 ;  /* 0x000000ffff077224 */ /* 0x000fce00078e000e */
[----:B------:R-:W-:Y:S05]  /*1f6d0*/  WARPSYNC.COLLECTIVE R15, `(.L_x_8206) ;  /* 0x000000000f087348 */ /* 0x000fea0003c00000 */
[----:B------:R0:W1:Y:S02]  /*1f6e0*/  SHFL.IDX P6, R14, R13, R12, R11 ;  /* 0x0000000c0d0e7389 */ /* 0x00006400000c000b */
[----:B01----:R-:W-:Y:S01]  /*1f6f0*/  ENDCOLLECTIVE ;  /* 0x000000000000791b */ /* 0x003fe20003800000 */
.L_x_8206:
[----:B------:R-:W-:Y:S01]  /*1f700*/  IMAD.MOV.U32 R6, RZ, RZ, R14 ;  /* 0x000000ffff067224 */ /* 0x000fe200078e000e */
[----:B------:R-:W-:Y:S06]  /*1f710*/  BRA `(.L_x_8207) ;  /* 0xfffffe9800047947 */ /* 0x000fec000383ffff */
.L_x_7938:
        /* <DEDUP_REMOVED lines=8> */
.L_x_8209:
[----:B------:R-:W-:Y:S05]  /*1f7a0*/  BSYNC B1 ;  /* 0x0000000000017941 */ /* 0x000fea0003800000 */
.L_x_8208:
        /* <DEDUP_REMOVED lines=8> */
.L_x_8210:
[----:B------:R-:W-:Y:S02]  /*1f830*/  IMAD.MOV.U32 R13, RZ, RZ, R9 ;  /* 0x000000ffff0d7224 */ /* 0x000fe400078e0009 */
[----:B------:R-:W-:-:S07]  /*1f840*/  IMAD.MOV.U32 R3, RZ, RZ, R14 ;  /* 0x000000ffff037224 */ /* 0x000fce00078e000e */
[----:B------:R-:W-:Y:S05]  /*1f850*/  WARPSYNC.COLLECTIVE R15, `(.L_x_8211) ;  /* 0x000000000f087348 */ /* 0x000fea0003c00000 */
[----:B------:R0:W1:Y:S02]  /*1f860*/  SHFL.IDX P6, R14, R13, R12, R11 ;  /* 0x0000000c0d0e7389 */ /* 0x00006400000c000b */
[----:B01----:R-:W-:Y:S01]  /*1f870*/  ENDCOLLECTIVE ;  /* 0x000000000000791b */ /* 0x003fe20003800000 */
.L_x_8211:
[----:B------:R-:W-:Y:S02]  /*1f880*/  IMAD.MOV.U32 R13, RZ, RZ, R8 ;  /* 0x000000ffff0d7224 */ /* 0x000fe400078e0008 */
[----:B------:R-:W-:-:S07]  /*1f890*/  IMAD.MOV.U32 R6, RZ, RZ, R14 ;  /* 0x000000ffff067224 */ /* 0x000fce00078e000e */
[----:B------:R-:W-:Y:S05]  /*1f8a0*/  WARPSYNC.COLLECTIVE R15, `(.L_x_8212) ;  /* 0x000000000f087348 */ /* 0x000fea0003c00000 */
[----:B------:R0:W1:Y:S02]  /*1f8b0*/  SHFL.IDX P6, R14, R13, R12, R11 ;  /* 0x0000000c0d0e7389 */ /* 0x00006400000c000b */
[----:B01----:R-:W-:Y:S01]  /*1f8c0*/  ENDCOLLECTIVE ;  /* 0x000000000000791b */ /* 0x003fe20003800000 */
.L_x_8212:
[----:B------:R-:W-:Y:S02]  /*1f8d0*/  IMAD.MOV.U32 R12, RZ, RZ, R3 ;  /* 0x000000ffff0c7224 */ /* 0x000fe400078e0003 */
[----:B------:R-:W-:Y:S01]  /*1f8e0*/  IMAD.MOV.U32 R13, RZ, RZ, R0 ;  /* 0x000000ffff0d7224 */ /* 0x000fe200078e0000 */
[----:B------:R-:W-:Y:S06]  /*1f8f0*/  BRA `(.L_x_8213) ;  /* 0xfffffe9800287947 */ /* 0x000fec000383ffff */
.L_x_7942:
[----:B0-----:R0:W1:Y:S02]  /*1f900*/  SYNCS.PHASECHK.TRANS64.TRYWAIT P1, [R2+URZ+0x28c00], R3 ;  /* 0x028c0003020075a7 */ /* 0x001064000802017f */
[----:B-1----:R-:W-:Y:S05]  /*1f910*/  @!P1 NANOSLEEP.SYNCS 0x989680 ;  /* 0x009896800000995d */ /* 0x002fea0003900000 */
[----:B------:R-:W1:Y:S02]  /*1f920*/  @!P1 SYNCS.PHASECHK.TRANS64 P1, [R2+URZ+0x28c00], R3 ;  /* 0x028c0003020095a7 */ /* 0x000e64000802007f */
[----:B-1----:R-:W-:Y:S05]  /*1f930*/  @!P1 BRA `(.L_x_7942) ;  /* 0xfffffffc00f09947 */ /* 0x002fea000383ffff */
[----:B------:R-:W-:Y:S05]  /*1f940*/  BRA `(.L_x_8214) ;  /* 0xfffffe9800c47947 */ /* 0x000fea000383ffff */
.L_x_7948:
[----:B0-----:R0:W1:Y:S02]  /*1f950*/  SYNCS.PHASECHK.TRANS64.TRYWAIT P2, [R21+URZ+0x28c30], R58 ;  /* 0x028c303a150075a7 */ /* 0x001064000804017f */
[----:B-1----:R-:W-:Y:S05]  /*1f960*/  @!P2 NANOSLEEP.SYNCS 0x989680 ;  /* 0x009896800000a95d */ /* 0x002fea0003900000 */
[----:B------:R-:W1:Y:S02]  /*1f970*/  @!P2 SYNCS.PHASECHK.TRANS64 P2, [R21+URZ+0x28c30], R58 ;  /* 0x028c303a1500a5a7 */ /* 0x000e64000804007f */
[----:B-1----:R-:W-:Y:S05]  /*1f980*/  @!P2 BRA `(.L_x_7948) ;  /* 0xfffffffc00f0a947 */ /* 0x002fea000383ffff */
[----:B------:R-:W-:Y:S05]  /*1f990*/  BRA `(.L_x_7947) ;  /* 0xfffffea800347947 */ /* 0x000fea000383ffff */
.L_x_7953:
[----:B--2---:R2:W0:Y:S02]  /*1f9a0*/  SYNCS.PHASECHK.TRANS64.TRYWAIT P2, [R21+URZ+0x28c50], R58 ;  /* 0x028c503a150075a7 */ /* 0x004424000804017f */
[----:B0-----:R-:W-:Y:S05]  /*1f9b0*/  @!P2 NANOSLEEP.SYNCS 0x989680 ;  /* 0x009896800000a95d */ /* 0x001fea0003900000 */
[----:B------:R-:W0:Y:S02]  /*1f9c0*/  @!P2 SYNCS.PHASECHK.TRANS64 P2, [R21+URZ+0x28c50], R58 ;  /* 0x028c503a1500a5a7 */ /* 0x000e24000804007f */
[----:B0-----:R-:W-:Y:S05]  /*1f9d0*/  @!P2 BRA `(.L_x_7953) ;  /* 0xfffffffc00f0a947 */ /* 0x001fea000383ffff */
[----:B------:R-:W-:Y:S05]  /*1f9e0*/  BRA `(.L_x_7952) ;  /* 0xfffffec000087947 */ /* 0x000fea000383ffff */
.L_x_7960:
[----:B-1----:R1:W2:Y:S02]  /*1f9f0*/  SYNCS.PHASECHK.TRANS64.TRYWAIT P2, [R215+URZ+0x28c30], R220 ;  /* 0x028c30dcd70075a7 */ /* 0x0022a4000804017f */
[----:B--2---:R-:W-:Y:S05]  /*1fa00*/  @!P2 NANOSLEEP.SYNCS 0x989680 ;  /* 0x009896800000a95d */ /* 0x004fea0003900000 */
[----:B------:R-:W2:Y:S02]  /*1fa10*/  @!P2 SYNCS.PHASECHK.TRANS64 P2, [R215+URZ+0x28c30], R220 ;  /* 0x028c30dcd700a5a7 */ /* 0x000ea4000804007f */
[----:B--2---:R-:W-:Y:S05]  /*1fa20*/  @!P2 BRA `(.L_x_7960) ;  /* 0xfffffffc00f0a947 */ /* 0x004fea000383ffff */
[----:B------:R-:W-:Y:S05]  /*1fa30*/  BRA `(.L_x_7959) ;  /* 0xfffffec400407947 */ /* 0x000fea000383ffff */
.L_x_7965:
[----:B--2---:R2:W3:Y:S02]  /*1fa40*/  SYNCS.PHASECHK.TRANS64.TRYWAIT P2, [R215+URZ+0x28c50], R220 ;  /* 0x028c50dcd70075a7 */ /* 0x0044e4000804017f */
[----:B---3--:R-:W-:Y:S05]  /*1fa50*/  @!P2 NANOSLEEP.SYNCS 0x989680 ;  /* 0x009896800000a95d */ /* 0x008fea0003900000 */
[----:B------:R-:W3:Y:S02]  /*1fa60*/  @!P2 SYNCS.PHASECHK.TRANS64 P2, [R215+URZ+0x28c50], R220 ;  /* 0x028c50dcd700a5a7 */ /* 0x000ee4000804007f */
[----:B---3--:R-:W-:Y:S05]  /*1fa70*/  @!P2 BRA `(.L_x_7965) ;  /* 0xfffffffc00f0a947 */ /* 0x008fea000383ffff */
[----:B------:R-:W-:Y:S05]  /*1fa80*/  BRA `(.L_x_7964) ;  /* 0xfffffee400007947 */ /* 0x000fea000383ffff */
.L_x_7973:
[----:B-1----:R1:W2:Y:S02]  /*1fa90*/  SYNCS.PHASECHK.TRANS64.TRYWAIT P2, [R21+URZ+0x28c30], R193 ;  /* 0x028c30c1150075a7 */ /* 0x0022a4000804017f */
[----:B--2---:R-:W-:Y:S05]  /*1faa0*/  @!P2 NANOSLEEP.SYNCS 0x989680 ;  /* 0x009896800000a95d */ /* 0x004fea0003900000 */
[----:B------:R-:W2:Y:S02]  /*1fab0*/  @!P2 SYNCS.PHASECHK.TRANS64 P2, [R21+URZ+0x28c30], R193 ;  /* 0x028c30c11500a5a7 */ /* 0x000ea4000804007f */
[----:B--2---:R-:W-:Y:S05]  /*1fac0*/  @!P2 BRA `(.L_x_7973) ;  /* 0xfffffffc00f0a947 */ /* 0x004fea000383ffff */
[----:B------:R-:W-:Y:S05]  /*1fad0*/  BRA `(.L_x_7972) ;  /* 0xfffffee800147947 */ /* 0x000fea000383ffff */
.L_x_7978:
[----:B--2---:R2:W3:Y:S02]  /*1fae0*/  SYNCS.PHASECHK.TRANS64.TRYWAIT P2, [R21+URZ+0x28c50], R193 ;  /* 0x028c50c1150075a7 */ /* 0x0044e4000804017f */
[----:B---3--:R-:W-:Y:S05]  /*1faf0*/  @!P2 NANOSLEEP.SYNCS 0x989680 ;  /* 0x009896800000a95d */ /* 0x008fea0003900000 */
[----:B------:R-:W3:Y:S02]  /*1fb00*/  @!P2 SYNCS.PHASECHK.TRANS64 P2, [R21+URZ+0x28c50], R193 ;  /* 0x028c50c11500a5a7 */ /* 0x000ee4000804007f */
[----:B---3--:R-:W-:Y:S05]  /*1fb10*/  @!P2 BRA `(.L_x_7978) ;  /* 0xfffffffc00f0a947 */ /* 0x008fea000383ffff */
[----:B------:R-:W-:Y:S05]  /*1fb20*/  BRA `(.L_x_7977) ;  /* 0xffffff0000687947 */ /* 0x000fea000383ffff */
.L_x_8013:
        /* <DEDUP_REMOVED lines=11> */
.L_x_8216:
[----:B------:R-:W-:Y:S05]  /*1fbe0*/  BSYNC B1 ;  /* 0x0000000000017941 */ /* 0x000fea0003800000 */
.L_x_8215:
[----:B------:R-:W-:Y:S05]  /*1fbf0*/  BRA `(.L_x_8217) ;  /* 0xffffff7400407947 */ /* 0x000fea000383ffff */
.L_x_8015:
[----:B------:R-:W-:Y:S01]  /*1fc00*/  BSSY B1, `(.L_x_8218) ;  /* 0x0000006000017945 */ /* 0x000fe20003800000 */
[----:B------:R-:W-:-:S07]  /*1fc10*/  IMAD.MOV.U32 R15, RZ, RZ, -0x1 ;  /* 0xffffffffff0f7424 */ /* 0x000fce00078e00ff */
[----:B0-----:R-:W-:Y:S05]  /*1fc20*/  WARPSYNC.COLLECTIVE R15, `(.L_x_8219) ;  /* 0x000000000f0c7348 */ /* 0x001fea0003c00000 */
[----:B------:R-:W-:Y:S02]  /*1fc30*/  ELECT P6, UR62, PT ;  /* 0x00000000003e782f */ /* 0x000fe400038c0000 */
[----:B------:R-:W-:Y:S01]  /*1fc40*/  MOV R14, UR62 ;  /* 0x0000003e000e7c02 */ /* 0x000fe20008000f00 */
[----:B0-----:R-:W-:Y:S10]  /*1fc50*/  ENDCOLLECTIVE ;  /* 0x000000000000791b */ /* 0x001ff40003800000 */
.L_x_8219:
[----:B------:R-:W-:Y:S05]  /*1fc60*/  BSYNC B1 ;  /* 0x0000000000017941 */ /* 0x000fea0003800000 */
.L_x_8218:
[----:B------:R-:W-:Y:S05]  /*1fc70*/  BRA `(.L_x_8014) ;  /* 0xffffff7400387947 */ /* 0x000fea000383ffff */
.L_x_8017:
[----:B0-----:R0:W1:Y:S02]  /*1fc80*/  SYNCS.PHASECHK.TRANS64.TRYWAIT P0, [R18+URZ+0x28c20], R4 ;  /* 0x028c2004120075a7 */ /* 0x001064000800017f */
[----:B-1----:R-:W-:Y:S05]  /*1fc90*/  @!P0 NANOSLEEP.SYNCS 0x989680 ;  /* 0x009896800000895d */ /* 0x002fea0003900000 */
[----:B------:R-:W1:Y:S02]  /*1fca0*/  @!P0 SYNCS.PHASECHK.TRANS64 P0, [R18+URZ+0x28c20], R4 ;  /* 0x028c2004120085a7 */ /* 0x000e64000800007f */
[----:B-1----:R-:W-:Y:S05]  /*1fcb0*/  @!P0 BRA `(.L_x_8017) ;  /* 0xfffffffc00f08947 */ /* 0x002fea000383ffff */
[----:B------:R-:W-:Y:S05]  /*1fcc0*/  BRA `(.L_x_8220) ;  /* 0xffffff7400487947 */ /* 0x000fea000383ffff */
.L_x_8021:
[----:B-1----:R1:W2:Y:S02]  /*1fcd0*/  SYNCS.PHASECHK.TRANS64.TRYWAIT P0, [R5+URZ+0x28ca0], R9 ;  /* 0x028ca009050075a7 */ /* 0x0022a4000800017f */
[----:B--2---:R-:W-:Y:S05]  /*1fce0*/  @!P0 NANOSLEEP.SYNCS 0x989680 ;  /* 0x009896800000895d */ /* 0x004fea0003900000 */
[----:B------:R-:W2:Y:S02]  /*1fcf0*/  @!P0 SYNCS.PHASECHK.TRANS64 P0, [R5+URZ+0x28ca0], R9 ;  /* 0x028ca009050085a7 */ /* 0x000ea4000800007f */
[----:B--2---:R-:W-:Y:S05]  /*1fd00*/  @!P0 BRA `(.L_x_8021) ;  /* 0xfffffffc00f08947 */ /* 0x004fea000383ffff */
[----:B------:R-:W-:Y:S05]  /*1fd10*/  BRA `(.L_x_8221) ;  /* 0xffffff7400687947 */ /* 0x000fea000383ffff */
.L_x_8026:
[----:B0-----:R0:W2:Y:S02]  /*1fd20*/  SYNCS.PHASECHK.TRANS64.TRYWAIT P0, [R5+URZ+0x28cc0], R9 ;  /* 0x028cc009050075a7 */ /* 0x0010a4000800017f */
[----:B--2---:R-:W-:Y:S05]  /*1fd30*/  @!P0 NANOSLEEP.SYNCS 0x989680 ;  /* 0x009896800000895d */ /* 0x004fea0003900000 */
[----:B------:R-:W2:Y:S02]  /*1fd40*/  @!P0 SYNCS.PHASECHK.TRANS64 P0, [R5+URZ+0x28cc0], R9 ;  /* 0x028cc009050085a7 */ /* 0x000ea4000800007f */
[----:B--2---:R-:W-:Y:S05]  /*1fd50*/  @!P0 BRA `(.L_x_8026) ;  /* 0xfffffffc00f08947 */ /* 0x004fea000383ffff */
[----:B------:R-:W-:Y:S05]  /*1fd60*/  BRA `(.L_x_8222) ;  /* 0xffffff7400e87947 */ /* 0x000fea000383ffff */
.L_x_8040:
[----:B0-----:R0:W1:Y:S02]  /*1fd70*/  SYNCS.PHASECHK.TRANS64.TRYWAIT P1, [R5+URZ+0x28ca0], R6 ;  /* 0x028ca006050075a7 */ /* 0x001064000802017f */
[----:B-1----:R-:W-:Y:S05]  /*1fd80*/  @!P1 NANOSLEEP.SYNCS 0x989680 ;  /* 0x009896800000995d */ /* 0x002fea0003900000 */
[----:B------:R-:W1:Y:S02]  /*1fd90*/  @!P1 SYNCS.PHASECHK.TRANS64 P1, [R5+URZ+0x28ca0], R6 ;  /* 0x028ca006050095a7 */ /* 0x000e64000802007f */
[----:B-1----:R-:W-:Y:S05]  /*1fda0*/  @!P1 BRA `(.L_x_8040) ;  /* 0xfffffffc00f09947 */ /* 0x002fea000383ffff */
[----:B------:R-:W-:Y:S05]  /*1fdb0*/  BRA `(.L_x_8223) ;  /* 0xffffff8000687947 */ /* 0x000fea000383ffff */
.L_x_8045:
[----:B-1----:R1:W2:Y:S02]  /*1fdc0*/  SYNCS.PHASECHK.TRANS64.TRYWAIT P1, [R5+URZ+0x28cc0], R6 ;  /* 0x028cc006050075a7 */ /* 0x0022a4000802017f */
[----:B--2---:R-:W-:Y:S05]  /*1fdd0*/  @!P1 NANOSLEEP.SYNCS 0x989680 ;  /* 0x009896800000995d */ /* 0x004fea0003900000 */
[----:B------:R-:W2:Y:S02]  /*1fde0*/  @!P1 SYNCS.PHASECHK.TRANS64 P1, [R5+URZ+0x28cc0], R6 ;  /* 0x028cc006050095a7 */ /* 0x000ea4000802007f */
[----:B--2---:R-:W-:Y:S05]  /*1fdf0*/  @!P1 BRA `(.L_x_8045) ;  /* 0xfffffffc00f09947 */ /* 0x004fea000383ffff */
[----:B------:R-:W-:Y:S05]  /*1fe00*/  BRA `(.L_x_8224) ;  /* 0xffffff8000e47947 */ /* 0x000fea000383ffff */
.L_x_8067:
        /* <DEDUP_REMOVED lines=11> */
.L_x_8226:
[----:B------:R-:W-:Y:S05]  /*1fec0*/  BSYNC B0 ;  /* 0x0000000000007941 */ /* 0x000fea0003800000 */
.L_x_8225:
[----:B------:R-:W-:Y:S05]  /*1fed0*/  BRA `(.L_x_8227) ;  /* 0xffffff94008c7947 */ /* 0x000fea000383ffff */
.L_x_8069:
[----:B------:R-:W-:Y:S01]  /*1fee0*/  BSSY B0, `(.L_x_8228) ;  /* 0x0000006000007945 */ /* 0x000fe20003800000 */
[----:B------:R-:W-:-:S07]  /*1fef0*/  IMAD.MOV.U32 R15, RZ, RZ, -0x1 ;  /* 0xffffffffff0f7424 */ /* 0x000fce00078e00ff */
[----:B0-----:R-:W-:Y:S05]  /*1ff00*/  WARPSYNC.COLLECTIVE R15, `(.L_x_8229) ;  /* 0x000000000f0c7348 */ /* 0x001fea0003c00000 */
[----:B------:R-:W-:Y:S02]  /*1ff10*/  ELECT P6, UR62, PT ;  /* 0x00000000003e782f */ /* 0x000fe400038c0000 */
[----:B------:R-:W-:Y:S01]  /*1ff20*/  MOV R14, UR62 ;  /* 0x0000003e000e7c02 */ /* 0x000fe20008000f00 */
[----:B0-----:R-:W-:Y:S10]  /*1ff30*/  ENDCOLLECTIVE ;  /* 0x000000000000791b */ /* 0x001ff40003800000 */
.L_x_8229:
[----:B------:R-:W-:Y:S05]  /*1ff40*/  BSYNC B0 ;  /* 0x0000000000007941 */ /* 0x000fea0003800000 */
.L_x_8228:
[----:B------:R-:W-:Y:S05]  /*1ff50*/  BRA `(.L_x_8230) ;  /* 0xffffff9400907947 */ /* 0x000fea000383ffff */
.L_x_8071:
[----:B-1----:R1:W2:Y:S02]  /*1ff60*/  SYNCS.PHASECHK.TRANS64.TRYWAIT P0, [R0+URZ+0x28c40], R2 ;  /* 0x028c4002000075a7 */ /* 0x0022a4000800017f */
[----:B--2---:R-:W-:Y:S05]  /*1ff70*/  @!P0 NANOSLEEP.SYNCS 0x989680 ;  /* 0x009896800000895d */ /* 0x004fea0003900000 */
[----:B------:R-:W2:Y:S02]  /*1ff80*/  @!P0 SYNCS.PHASECHK.TRANS64 P0, [R0+URZ+0x28c40], R2 ;  /* 0x028c4002000085a7 */ /* 0x000ea4000800007f */
[----:B--2---:R-:W-:Y:S05]  /*1ff90*/  @!P0 BRA `(.L_x_8071) ;  /* 0xfffffffc00f08947 */ /* 0x004fea000383ffff */
[----:B------:R-:W-:Y:S05]  /*1ffa0*/  BRA `(.L_x_8231) ;  /* 0xffffff9400f47947 */ /* 0x000fea000383ffff */
.L_x_8075:
        /* <DEDUP_REMOVED lines=15> */
.L_x_8232:
[----:B------:R-:W-:Y:S02]  /*200a0*/  IMAD.MOV.U32 R13, RZ, RZ, R4 ;  /* 0x000000ffff0d7224 */ /* 0x000fe400078e0004 */
[----:B------:R-:W-:-:S07]  /*200b0*/  IMAD.MOV.U32 R6, RZ, RZ, R14 ;  /* 0x000000ffff067224 */ /* 0x000fce00078e000e */
[----:B------:R-:W-:Y:S05]  /*200c0*/  WARPSYNC.COLLECTIVE R15, `(.L_x_8233) ;  /* 0x000000000f087348 */ /* 0x000fea0003c00000 */
[----:B------:R0:W1:Y:S02]  /*200d0*/  SHFL.IDX P6, R14, R13, R12, R11 ;  /* 0x0000000c0d0e7389 */ /* 0x00006400000c000b */
[----:B01----:R-:W-:Y:S01]  /*200e0*/  ENDCOLLECTIVE ;  /* 0x000000000000791b */ /* 0x003fe20003800000 */
.L_x_8233:
[----:B------:R-:W-:Y:S02]  /*200f0*/  IMAD.MOV.U32 R13, RZ, RZ, R3 ;  /* 0x000000ffff0d7224 */ /* 0x000fe400078e0003 */
[----:B------:R-:W-:Y:S02]  /*20100*/  IMAD.MOV.U32 R12, RZ, RZ, 0x1 ;  /* 0x00000001ff0c7424 */ /* 0x000fe400078e00ff */
[----:B------:R-:W-:-:S07]  /*20110*/  IMAD.MOV.U32 R7, RZ, RZ, R14 ;  /* 0x000000ffff077224 */ /* 0x000fce00078e000e */
[----:B------:R-:W-:Y:S05]  /*20120*/  WARPSYNC.COLLECTIVE R15, `(.L_x_8234) ;  /* 0x000000000f087348 */ /* 0x000fea0003c00000 */
[----:B------:R0:W1:Y:S02]  /*20130*/  SHFL.IDX P6, R14, R13, R12, R11 ;  /* 0x0000000c0d0e7389 */ /* 0x00006400000c000b */
[----:B01----:R-:W-:Y:S01]  /*20140*/  ENDCOLLECTIVE ;  /* 0x000000000000791b */ /* 0x003fe20003800000 */
.L_x_8234:
        /* <DEDUP_REMOVED lines=15> */
.L_x_8235:
[----:B------:R-:W-:Y:S02]  /*20240*/  IMAD.MOV.U32 R13, RZ, RZ, R3 ;  /* 0x000000ffff0d7224 */ /* 0x000fe400078e0003 */
[----:B------:R-:W-:Y:S02]  /*20250*/  IMAD.MOV.U32 R12, RZ, RZ, 0x2 ;  /* 0x00000002ff0c7424 */ /* 0x000fe400078e00ff */
[----:B------:R-:W-:-:S07]  /*20260*/  IMAD.MOV.U32 R5, RZ, RZ, R14 ;  /* 0x000000ffff057224 */ /* 0x000fce00078e000e */
[----:B------:R-:W-:Y:S05]  /*20270*/  WARPSYNC.COLLECTIVE R15, `(.L_x_8236) ;  /* 0x000000000f087348 */ /* 0x000fea0003c00000 */
[----:B------:R0:W1:Y:S02]  /*20280*/  SHFL.IDX P6, R14, R13, R12, R11 ;  /* 0x0000000c0d0e7389 */ /* 0x00006400000c000b */
[----:B01----:R-:W-:Y:S01]  /*20290*/  ENDCOLLECTIVE ;  /* 0x000000000000791b */ /* 0x003fe20003800000 */
.L_x_8236:
        /* <DEDUP_REMOVED lines=15> */
.L_x_8237:
[----:B------:R-:W-:Y:S02]  /*20390*/  IMAD.MOV.U32 R13, RZ, RZ, R3 ;  /* 0x000000ffff0d7224 */ /* 0x000fe400078e0003 */
[----:B------:R-:W-:Y:S02]  /*203a0*/  IMAD.MOV.U32 R12, RZ, RZ, 0x3 ;  /* 0x00000003ff0c7424 */ /* 0x000fe400078e00ff */
[----:B------:R-:W-:-:S07]  /*203b0*/  IMAD.MOV.U32 R5, RZ, RZ, R14 ;  /* 0x000000ffff057224 */ /* 0x000fce00078e000e */
[----:B------:R-:W-:Y:S05]  /*203c0*/  WARPSYNC.COLLECTIVE R15, `(.L_x_8238) ;  /* 0x000000000f087348 */ /* 0x000fea0003c00000 */
[----:B------:R0:W1:Y:S02]  /*203d0*/  SHFL.IDX P6, R14, R13, R12, R11 ;  /* 0x0000000c0d0e7389 */ /* 0x00006400000c000b */
[----:B01----:R-:W-:Y:S01]  /*203e0*/  ENDCOLLECTIVE ;  /* 0x000000000000791b */ /* 0x003fe20003800000 */
.L_x_8238:
        /* <DEDUP_REMOVED lines=13> */
.L_x_8239:
[----:B------:R-:W-:Y:S01]  /*204c0*/  IMAD.MOV.U32 R3, RZ, RZ, R14 ;  /* 0x000000ffff037224 */ /* 0x000fe200078e000e */
[----:B------:R-:W-:Y:S06]  /*204d0*/  BRA `(.L_x_8240) ;  /* 0xffffff9c00387947 */ /* 0x000fec000383ffff */
.L_x_8078:
[----:B0-----:R0:W1:Y:S02]  /*204e0*/  SYNCS.PHASECHK.TRANS64.TRYWAIT P0, [R18+URZ+0x28c20], R0 ;  /* 0x028c2000120075a7 */ /* 0x001064000800017f */
[----:B-1----:R-:W-:Y:S05]  /*204f0*/  @!P0 NANOSLEEP.SYNCS 0x989680 ;  /* 0x009896800000895d */ /* 0x002fea0003900000 */
[----:B------:R-:W1:Y:S02]  /*20500*/  @!P0 SYNCS.PHASECHK.TRANS64 P0, [R18+URZ+0x28c20], R0 ;  /* 0x028c2000120085a7 */ /* 0x000e64000800007f */
[----:B-1----:R-:W-:Y:S05]  /*20510*/  @!P0 BRA `(.L_x_8078) ;  /* 0xfffffffc00f08947 */ /* 0x002fea000383ffff */
[----:B------:R-:W-:Y:S05]  /*20520*/  BRA `(.L_x_8241) ;  /* 0xffffff9c00947947 */ /* 0x000fea000383ffff */
.L_x_8082:
[----:B0-----:R0:W1:Y:S02]  /*20530*/  SYNCS.PHASECHK.TRANS64.TRYWAIT P0, [R0+URZ+0x28c60], R2 ;  /* 0x028c6002000075a7 */ /* 0x001064000800017f */
[----:B-1----:R-:W-:Y:S05]  /*20540*/  @!P0 NANOSLEEP.SYNCS 0x989680 ;  /* 0x009896800000895d */ /* 0x002fea0003900000 */
[----:B------:R-:W1:Y:S02]  /*20550*/  @!P0 SYNCS.PHASECHK.TRANS64 P0, [R0+URZ+0x28c60], R2 ;  /* 0x028c6002000085a7 */ /* 0x000e64000800007f */
[----:B-1----:R-:W-:Y:S05]  /*20560*/  @!P0 BRA `(.L_x_8082) ;  /* 0xfffffffc00f08947 */ /* 0x002fea000383ffff */
[----:B------:R-:W-:Y:S05]  /*20570*/  BRA `(.L_x_8242) ;  /* 0xffffff9c00b87947 */ /* 0x000fea000383ffff */
.L_x_8101:
[----:B-1----:R1:W2:Y:S02]  /*20580*/  SYNCS.PHASECHK.TRANS64.TRYWAIT P0, [R2+URZ+0x28c40], R6 ;  /* 0x028c4006020075a7 */ /* 0x0022a4000800017f */
[----:B--2---:R-:W-:Y:S05]  /*20590*/  @!P0 NANOSLEEP.SYNCS 0x989680 ;  /* 0x009896800000895d */ /* 0x004fea0003900000 */
[----:B------:R-:W2:Y:S02]  /*205a0*/  @!P0 SYNCS.PHASECHK.TRANS64 P0, [R2+URZ+0x28c40], R6 ;  /* 0x028c4006020085a7 */ /* 0x000ea4000800007f */
[----:B--2---:R-:W-:Y:S05]  /*205b0*/  @!P0 BRA `(.L_x_8101) ;  /* 0xfffffffc00f08947 */ /* 0x004fea000383ffff */
[----:B------:R-:W-:Y:S05]  /*205c0*/  BRA `(.L_x_8243) ;  /* 0xffffffa800d07947 */ /* 0x000fea000383ffff */
.L_x_8106:
[----:B0-----:R0:W2:Y:S02]  /*205d0*/  SYNCS.PHASECHK.TRANS64.TRYWAIT P0, [R2+URZ+0x28c60], R6 ;  /* 0x028c6006020075a7 */ /* 0x0010a4000800017f */
[----:B--2---:R-:W-:Y:S05]  /*205e0*/  @!P0 NANOSLEEP.SYNCS 0x989680 ;  /* 0x009896800000895d */ /* 0x004fea0003900000 */
[----:B------:R-:W2:Y:S02]  /*205f0*/  @!P0 SYNCS.PHASECHK.TRANS64 P0, [R2+URZ+0x28c60], R6 ;  /* 0x028c6006020085a7 */ /* 0x000ea4000800007f */
[----:B--2---:R-:W-:Y:S05]  /*20600*/  @!P0 BRA `(.L_x_8106) ;  /* 0xfffffffc00f08947 */ /* 0x004fea000383ffff */
[----:B------:R-:W-:Y:S05]  /*20610*/  BRA `(.L_x_8244) ;  /* 0xffffffac00507947 */ /* 0x000fea000383ffff */
.L_x_8121:
[----:B-1----:R1:W2:Y:S02]  /*20620*/  SYNCS.PHASECHK.TRANS64.TRYWAIT P0, [R2+URZ+0x28c40], R3 ;  /* 0x028c4003020075a7 */ /* 0x0022a4000800017f */
[----:B--2---:R-:W-:Y:S05]  /*20630*/  @!P0 NANOSLEEP.SYNCS 0x989680 ;  /* 0x009896800000895d */ /* 0x004fea0003900000 */
[----:B------:R-:W2:Y:S02]  /*20640*/  @!P0 SYNCS.PHASECHK.TRANS64 P0, [R2+URZ+0x28c40], R3 ;  /* 0x028c4003020085a7 */ /* 0x000ea4000800007f */
[----:B--2---:R-:W-:Y:S05]  /*20650*/  @!P0 BRA `(.L_x_8121) ;  /* 0xfffffffc00f08947 */ /* 0x004fea000383ffff */
[----:B------:R-:W-:Y:S05]  /*20660*/  BRA `(.L_x_8245) ;  /* 0xffffffb800307947 */ /* 0x000fea000383ffff */
.L_x_8126:
[----:B0-----:R0:W2:Y:S02]  /*20670*/  SYNCS.PHASECHK.TRANS64.TRYWAIT P0, [R2+URZ+0x28c60], R3 ;  /* 0x028c6003020075a7 */ /* 0x0010a4000800017f */
[----:B--2---:R-:W-:Y:S05]  /*20680*/  @!P0 NANOSLEEP.SYNCS 0x989680 ;  /* 0x009896800000895d */ /* 0x004fea0003900000 */
[----:B------:R-:W2:Y:S02]  /*20690*/  @!P0 SYNCS.PHASECHK.TRANS64 P0, [R2+URZ+0x28c60], R3 ;  /* 0x028c6003020085a7 */ /* 0x000ea4000800007f */
[----:B--2---:R-:W-:Y:S05]  /*206a0*/  @!P0 BRA `(.L_x_8126) ;  /* 0xfffffffc00f08947 */ /* 0x004fea000383ffff */
[----:B------:R-:W-:Y:S05]  /*206b0*/  BRA `(.L_x_8246) ;  /* 0xffffffb800ac7947 */ /* 0x000fea000383ffff */
.L_x_8141:
[----:B-1----:R1:W2:Y:S02]  /*206c0*/  SYNCS.PHASECHK.TRANS64.TRYWAIT P0, [R3+URZ+0x28c40], R2 ;  /* 0x028c4002030075a7 */ /* 0x0022a4000800017f */
[----:B--2---:R-:W-:Y:S05]  /*206d0*/  @!P0 NANOSLEEP.SYNCS 0x989680 ;  /* 0x009896800000895d */ /* 0x004fea0003900000 */
[----:B------:R-:W2:Y:S02]  /*206e0*/  @!P0 SYNCS.PHASECHK.TRANS64 P0, [R3+URZ+0x28c40], R2 ;  /* 0x028c4002030085a7 */ /* 0x000ea4000800007f */
[----:B--2---:R-:W-:Y:S05]  /*206f0*/  @!P0 BRA `(.L_x_8141) ;  /* 0xfffffffc00f08947 */ /* 0x004fea000383ffff */
[----:B------:R-:W-:Y:S05]  /*20700*/  BRA `(.L_x_8247) ;  /* 0xffffffc4006c7947 */ /* 0x000fea000383ffff */
.L_x_8146:
[----:B--2---:R2:W3:Y:S02]  /*20710*/  SYNCS.PHASECHK.TRANS64.TRYWAIT P0, [R3+URZ+0x28c60], R2 ;  /* 0x028c6002030075a7 */ /* 0x0044e4000800017f */
[----:B---3--:R-:W-:Y:S05]  /*20720*/  @!P0 NANOSLEEP.SYNCS 0x989680 ;  /* 0x009896800000895d */ /* 0x008fea0003900000 */
[----:B------:R-:W3:Y:S02]  /*20730*/  @!P0 SYNCS.PHASECHK.TRANS64 P0, [R3+URZ+0x28c60], R2 ;  /* 0x028c6002030085a7 */ /* 0x000ee4000800007f */
[----:B---3--:R-:W-:Y:S05]  /*20740*/  @!P0 BRA `(.L_x_8146) ;  /* 0xfffffffc00f08947 */ /* 0x008fea000383ffff */
[----:B------:R-:W-:Y:S05]  /*20750*/  BRA `(.L_x_8248) ;  /* 0xffffffc400ec7947 */ /* 0x000fea000383ffff */
.L_x_8162:
        /* <DEDUP_REMOVED lines=9> */
.L_x_8250:
[----:B------:R-:W-:Y:S05]  /*207f0*/  BSYNC B0 ;  /* 0x0000000000007941 */ /* 0x000fea0003800000 */
.L_x_8249:
        /* <DEDUP_REMOVED lines=9> */
.L_x_8251:
        /* <DEDUP_REMOVED lines=26> */
.L_x_8252:
        /* <DEDUP_REMOVED lines=8> */
.L_x_8253:
        /* <DEDUP_REMOVED lines=8> */
.L_x_8254:
        /* <DEDUP_REMOVED lines=8> */
.L_x_8255:
        /* <DEDUP_REMOVED lines=8> */
.L_x_8256:
        /* <DEDUP_REMOVED lines=9> */
.L_x_8257:
[----:B------:R-:W-:Y:S01]  /*20cc0*/  IMAD.MOV.U32 R9, RZ, RZ, R14 ;  /* 0x000000ffff097224 */ /* 0x000fe200078e000e */
[----:B------:R-:W-:Y:S06]  /*20cd0*/  BRA `(.L_x_8258) ;  /* 0xffffffd0002c7947 */ /* 0x000fec000383ffff */
.L_x_8165:
        /* <DEDUP_REMOVED lines=8> */
.L_x_8260:
[----:B------:R-:W-:Y:S05]  /*20d60*/  BSYNC B0 ;  /* 0x0000000000007941 */ /* 0x000fea0003800000 */
.L_x_8259:
        /* <DEDUP_REMOVED lines=10> */
.L_x_8261:
        /* <DEDUP_REMOVED lines=8> */
.L_x_8262:
        /* <DEDUP_REMOVED lines=8> */
.L_x_8263:
        /* <DEDUP_REMOVED lines=8> */
.L_x_8264:
        /* <DEDUP_REMOVED lines=9> */
.L_x_8265:
[----:B------:R-:W-:Y:S01]  /*21020*/  IMAD.MOV.U32 R9, RZ, RZ, R14 ;  /* 0x000000ffff097224 */ /* 0x000fe200078e000e */
[----:B------:R-:W-:Y:S06]  /*21030*/  BRA `(.L_x_8266) ;  /* 0xffffffd000007947 */ /* 0x000fec000383ffff */
.L_x_8167:
[----:B------:R-:W-:Y:S01]  /*21040*/  BSSY B0, `(.L_x_8267) ;  /* 0x0000006000007945 */ /* 0x000fe20003800000 */
[----:B------:R-:W-:Y:S01]  /*21050*/  PLOP3.LUT P6, PT, P6, PT, PT, 0x8, 0x0 ;  /* 0x000000000000781c */ /* 0x000fe200037ce170 */
[----:B------:R-:W-:-:S12]  /*21060*/  IMAD.MOV.U32 R15, RZ, RZ, -0x1 ;  /* 0xffffffffff0f7424 */ /* 0x000fd800078e00ff */
[----:B0-----:R-:W-:Y:S05]  /*21070*/  WARPSYNC.COLLECTIVE R15, `(.L_x_8268) ;  /* 0x000000000f087348 */ /* 0x001fea0003c00000 */
[----:B------:R-:W-:Y:S01]  /*21080*/  VOTE.ANY R14, PT, P6 ;  /* 0x00000000000e7806 */ /* 0x000fe200030e0100 */
[----:B0-----:R-:W-:Y:S06]  /*21090*/  ENDCOLLECTIVE ;  /* 0x000000000000791b */ /* 0x001fec0003800000 */
.L_x_8268:
[----:B------:R-:W-:Y:S05]  /*210a0*/  BSYNC B0 ;  /* 0x0000000000007941 */ /* 0x000fea0003800000 */
.L_x_8267:
        /* <DEDUP_REMOVED lines=10> */
.L_x_8269:
[----:B------:R-:W-:Y:S02]  /*21150*/  IMAD.MOV.U32 R13, RZ, RZ, R6 ;  /* 0x000000ffff0d7224 */ /* 0x000fe400078e0006 */
[----:B------:R-:W-:-:S07]  /*21160*/  IMAD.MOV.U32 R4, RZ, RZ, R14 ;  /* 0x000000ffff047224 */ /* 0x000fce00078e000e */
[----:B------:R-:W-:Y:S05]  /*21170*/  WARPSYNC.COLLECTIVE R15, `(.L_x_8270) ;  /* 0x000000000f087348 */ /* 0x000fea0003c00000 */
[----:B------:R0:W1:Y:S02]  /*21180*/  SHFL.IDX P6, R14, R13, R12, R11 ;  /* 0x0000000c0d0e7389 */ /* 0x00006400000c000b */
[----:B01----:R-:W-:Y:S01]  /*21190*/  ENDCOLLECTIVE ;  /* 0x000000000000791b */ /* 0x003fe20003800000 */
.L_x_8270:
[----:B------:R-:W-:Y:S02]  /*211a0*/  IMAD.MOV.U32 R6, RZ, RZ, R14 ;  /* 0x000000ffff067224 */ /* 0x000fe400078e000e */
[----:B------:R-:W-:-:S05]  /*211b0*/  IMAD.IADD R10, R7, 0x1, R10 ;  /* 0x00000001070a7824 */ /* 0x000fca00078e020a */
[----:B------:R0:W-:Y:S01]  /*211c0*/  STL [R1+0xc], R10 ;  /* 0x00000c0a01007387 */ /* 0x0001e20000100800 */
[----:B------:R-:W-:Y:S05]  /*211d0*/  BRA `(.L_x_8271) ;  /* 0xffffffcc00e07947 */ /* 0x000fea000383ffff */
.L_x_8169:
        /* <DEDUP_REMOVED lines=8> */
.L_x_8273:
[----:B------:R-:W-:Y:S05]  /*21260*/  BSYNC B0 ;  /* 0x0000000000007941 */ /* 0x000fea0003800000 */
.L_x_8272:
[----:B------:R-:W-:Y:S01]  /*21270*/  IMAD.MOV.U32 R8, RZ, RZ, R14 ;  /* 0x000000ffff087224 */ /* 0x000fe200078e000e */
[----:B------:R-:W-:Y:S06]  /*21280*/  BRA `(.L_x_8168) ;  /* 0xffffffcc00cc7947 */ /* 0x000fec000383ffff */
.L_x_8175:
[----:B0-----:R0:W1:Y:S02]  /*21290*/  SYNCS.PHASECHK.TRANS64.TRYWAIT P0, [R0+URZ+0x28c20], R3 ;  /* 0x028c2003000075a7 */ /* 0x001064000800017f */
[----:B-1----:R-:W-:Y:S05]  /*212a0*/  @!P0 NANOSLEEP.SYNCS 0x989680 ;  /* 0x009896800000895d */ /* 0x002fea0003900000 */
[----:B------:R-:W1:Y:S02]  /*212b0*/  @!P0 SYNCS.PHASECHK.TRANS64 P0, [R0+URZ+0x28c20], R3 ;  /* 0x028c2003000085a7 */ /* 0x000e64000800007f */
[----:B-1----:R-:W-:Y:S05]  /*212c0*/  @!P0 BRA `(.L_x_8175) ;  /* 0xfffffffc00f08947 */ /* 0x002fea000383ffff */
[----:B------:R-:W-:Y:S05]  /*212d0*/  BRA `(.L_x_8274) ;  /* 0xffffffd800687947 */ /* 0x000fea000383ffff */
.L_x_8176:
        /* <DEDUP_REMOVED lines=11> */
.L_x_8276:
[----:B------:R-:W-:Y:S05]  /*21390*/  BSYNC B0 ;  /* 0x0000000000007941 */ /* 0x000fea0003800000 */
.L_x_8275:
[----:B------:R-:W-:Y:S05]  /*213a0*/  BRA `(.L_x_8277) ;  /* 0xffffffd800507947 */ /* 0x000fea000383ffff */
.L_x_8177:
[----:B------:R-:W-:Y:S01]  /*213b0*/  BSSY B0, `(.L_x_8278) ;  /* 0x0000006000007945 */ /* 0x000fe20003800000 */
[----:B------:R-:W-:-:S07]  /*213c0*/  IMAD.MOV.U32 R15, RZ, RZ, -0x1 ;  /* 0xffffffffff0f7424 */ /* 0x000fce00078e00ff */
[----:B01----:R-:W-:Y:S05]  /*213d0*/  WARPSYNC.COLLECTIVE R15, `(.L_x_8279) ;  /* 0x000000000f0c7348 */ /* 0x003fea0003c00000 */
[----:B------:R-:W-:Y:S02]  /*213e0*/  ELECT P6, UR62, PT ;  /* 0x00000000003e782f */ /* 0x000fe400038c0000 */
[----:B------:R-:W-:Y:S01]  /*213f0*/  MOV R14, UR62 ;  /* 0x0000003e000e7c02 */ /* 0x000fe20008000f00 */
[----:B01----:R-:W-:Y:S10]  /*21400*/  ENDCOLLECTIVE ;  /* 0x000000000000791b */ /* 0x003ff40003800000 */
.L_x_8279:
[----:B------:R-:W-:Y:S05]  /*21410*/  BSYNC B0 ;  /* 0x0000000000007941 */ /* 0x000fea0003800000 */
.L_x_8278:
[----:B------:R-:W-:Y:S05]  /*21420*/  BRA `(.L_x_8280) ;  /* 0xffffffd800447947 */ /* 0x000fea000383ffff */
.L_x_8179:
[----:B0-----:R0:W1:Y:S02]  /*21430*/  SYNCS.PHASECHK.TRANS64.TRYWAIT P0, [R6+URZ], R5 ;  /* 0x00000005060075a7 */ /* 0x001064000800017f */
[----:B-1----:R-:W-:Y:S05]  /*21440*/  @!P0 NANOSLEEP.SYNCS 0x989680 ;  /* 0x009896800000895d */ /* 0x002fea0003900000 */
[----:B------:R-:W1:Y:S02]  /*21450*/  @!P0 SYNCS.PHASECHK.TRANS64 P0, [R6+URZ], R5 ;  /* 0x00000005060085a7 */ /* 0x000e64000800007f */
[----:B-1----:R-:W-:Y:S05]  /*21460*/  @!P0 BRA `(.L_x_8179) ;  /* 0xfffffffc00f08947 */ /* 0x002fea000383ffff */
[----:B------:R-:W-:Y:S05]  /*21470*/  BRA `(.L_x_8281) ;  /* 0xffffffd800807947 */ /* 0x000fea000383ffff */
.L_x_8180:
[----:B-1----:R1:W2:Y:S02]  /*21480*/  SYNCS.PHASECHK.TRANS64.TRYWAIT P0, [R7+URZ], R2 ;  /* 0x00000002070075a7 */ /* 0x0022a4000800017f */
[----:B--2---:R-:W-:Y:S05]  /*21490*/  @!P0 NANOSLEEP.SYNCS 0x989680 ;  /* 0x009896800000895d */ /* 0x004fea0003900000 */
[----:B------:R-:W2:Y:S02]  /*214a0*/  @!P0 SYNCS.PHASECHK.TRANS64 P0, [R7+URZ], R2 ;  /* 0x00000002070085a7 */ /* 0x000ea4000800007f */
[----:B--2---:R-:W-:Y:S05]  /*214b0*/  @!P0 BRA `(.L_x_8180) ;  /* 0xfffffffc00f08947 */ /* 0x004fea000383ffff */
[----:B------:R-:W-:Y:S05]  /*214c0*/  BRA `(.L_x_8282) ;  /* 0xffffffd800747947 */ /* 0x000fea000383ffff */
.L_x_8182:
[----:B--2---:R2:W3:Y:S02]  /*214d0*/  SYNCS.PHASECHK.TRANS64.TRYWAIT P0, [R4+URZ], R5 ;  /* 0x00000005040075a7 */ /* 0x0044e4000800017f */
[----:B---3--:R-:W-:Y:S05]  /*214e0*/  @!P0 NANOSLEEP.SYNCS 0x989680 ;  /* 0x009896800000895d */ /* 0x008fea0003900000 */
[----:B------:R-:W3:Y:S02]  /*214f0*/  @!P0 SYNCS.PHASECHK.TRANS64 P0, [R4+URZ], R5 ;  /* 0x00000005040085a7 */ /* 0x000ee4000800007f */
[----:B---3--:R-:W-:Y:S05]  /*21500*/  @!P0 BRA `(.L_x_8182) ;  /* 0xfffffffc00f08947 */ /* 0x008fea000383ffff */
[----:B------:R-:W-:Y:S05]  /*21510*/  BRA `(.L_x_8283) ;  /* 0xffffffd8007c7947 */ /* 0x000fea000383ffff */
.L_x_8284:
        /* <DEDUP_REMOVED lines=14> */
.L_x_15185:


//--------------------- .text._ZN7cutlass13device_kernelIN5flash11enable_sm90INS1_16FlashAttnFwdSm90INS1_25CollectiveMainloopFwdSm90ILi2EN4cute5tupleIJNS5_1CILi1EEES8_S8_EEENS6_IJNS7_ILi64EEESA_SA_EEELi512ENS_6half_tEfNS_4arch4Sm90ELb1ELb0ELb1ELb1ELb0ELb0ELb1ELb0ELb0ELb1ELb1ELb0EEENS1_21CollectiveEpilogueFwdINS6_IJSA_NS7_ILi512EEESA_EEES9_SC_SE_Li256ELb1ELb1ELb1ELb0EEENS1_36VarlenDynamicPersistentTileSchedulerILi64ELi64ELi256ELi128ELb1ELb1ELb1ELb1ELb1ELb1EEEEEEEEEvNT_6ParamsE --------------------------
	.section	.text._ZN7cutlass13device_kernelIN5flash11enable_sm90INS1_16FlashAttnFwdSm90INS1_25CollectiveMainloopFwdSm90ILi2EN4cute5tupleIJNS5_1CILi1EEES8_S8_EEENS6_IJNS7_ILi64EEESA_SA_EEELi512ENS_6half_tEfNS_4arch4Sm90ELb1ELb0ELb1ELb1ELb0ELb0ELb1ELb0ELb0ELb1ELb1ELb0EEENS1_21CollectiveEpilogueFwdINS6_IJSA_NS7_ILi512EEESA_EEES9_SC_SE_Li256ELb1ELb1ELb1ELb0EEENS1_36VarlenDynamicPersistentTileSchedulerILi64ELi64ELi256ELi128ELb1ELb1ELb1ELb1ELb1ELb1EEEEEEEEEvNT_6ParamsE,"ax",@progbits
	.align	128
.text._ZN7cutlass13device_kernelIN5flash11enable_sm90INS1_16FlashAttnFwdSm90INS1_25CollectiveMainloopFwdSm90ILi2EN4cute5tupleIJNS5_1CILi1EEES8_S8_EEENS6_IJNS7_ILi64EEESA_SA_EEELi512ENS_6half_tEfNS_4arch4Sm90ELb1ELb0ELb1ELb1ELb0ELb0ELb1ELb0ELb0ELb1ELb1ELb0EEENS1_21CollectiveEpilogueFwdINS6_IJSA_NS7_ILi512EEESA_EEES9_SC_SE_Li256ELb1ELb1ELb1ELb0EEENS1_36VarlenDynamicPersistentTileSchedulerILi64ELi64ELi256ELi128ELb1ELb1ELb1ELb1ELb1ELb1EEEEEEEEEvNT_6ParamsE:
        .type           _ZN7cutlass13device_kernelIN5flash11enable_sm90INS1_16FlashAttnFwdSm90INS1_25CollectiveMainloopFwdSm90ILi2EN4cute5tupleIJNS5_1CILi1EEES8_S8_EEENS6_IJNS7_ILi64EEESA_SA_EEELi512ENS_6half_tEfNS_4arch4Sm90ELb1ELb0ELb1ELb1ELb0ELb0ELb1ELb0ELb0ELb1ELb1ELb0EEENS1_21CollectiveEpilogueFwdINS6_IJSA_NS7_ILi512EEESA_EEES9_SC_SE_Li256ELb1ELb1ELb1ELb0EEENS1_36VarlenDynamicPersistentTileSchedulerILi64ELi64ELi256ELi128ELb1ELb1ELb1ELb1ELb1ELb1EEEEEEEEEvNT_6ParamsE,@function
        .size           _ZN7cutlass13device_kernelIN5flash11enable_sm90INS1_16FlashAttnFwdSm90INS1_25CollectiveMainloopFwdSm90ILi2EN4cute5tupleIJNS5_1CILi1EEES8_S8_EEENS6_IJNS7_ILi64EEESA_SA_EEELi512ENS_6half_tEfNS_4arch4Sm90ELb1ELb0ELb1ELb1ELb0ELb0ELb1ELb0ELb0ELb1ELb1ELb0EEENS1_21CollectiveEpilogueFwdINS6_IJSA_NS7_ILi512EEESA_EEES9_SC_SE_Li256ELb1ELb1ELb1ELb0EEENS1_36VarlenDynamicPersistentTileSchedulerILi64ELi64ELi256ELi128ELb1ELb1ELb1ELb1ELb1ELb1EEEEEEEEEvNT_6ParamsE,(.L_x_15186 - _ZN7cutlass13device_kernelIN5flash11enable_sm90INS1_16FlashAttnFwdSm90INS1_25CollectiveMainloopFwdSm90ILi2EN4cute5tupleIJNS5_1CILi1EEES8_S8_EEENS6_IJNS7_ILi64EEESA_SA_EEELi512ENS_6half_tEfNS_4arch4Sm90ELb1ELb0ELb1ELb1ELb0ELb0ELb1ELb0ELb0ELb1ELb1ELb0EEENS1_21CollectiveEpilogueFwdINS6_IJSA_NS7_ILi512EEESA_EEES9_SC_SE_Li256ELb1ELb1ELb1ELb0EEENS1_36VarlenDynamicPersistentTileSchedulerILi64ELi64ELi256ELi128ELb1ELb1ELb1ELb1ELb1ELb1EEEEEEEEEvNT_6ParamsE)
        .other          _ZN7cutlass13device_kernelIN5flash11enable_sm90INS1_16FlashAttnFwdSm90INS1_25CollectiveMainloopFwdSm90ILi2EN4cute5tupleIJNS5_1CILi1EEES8_S8_EEENS6_IJNS7_ILi64EEESA_SA_EEELi512ENS_6half_tEfNS_4arch4Sm90ELb1ELb0ELb1ELb1ELb0ELb0ELb1ELb0ELb0ELb1ELb1ELb0EEENS1_21CollectiveEpilogueFwdINS6_IJSA_NS7_ILi512EEESA_EEES9_SC_SE_Li256ELb1ELb1ELb1ELb0EEENS1_36VarlenDynamicPersistentTileSchedulerILi64ELi64ELi256ELi128ELb1ELb1ELb1ELb1ELb1ELb1EEEEEEEEEvNT_6ParamsE,@"STO_CUDA_ENTRY STV_DEFAULT"
_ZN7cutlass13device_kernelIN5flash11enable_sm90INS1_16FlashAttnFwdSm90INS1_25CollectiveMainloopFwdSm90ILi2EN4cute5tupleIJNS5_1CILi1EEES8_S8_EEENS6_IJNS7_ILi64EEESA_SA_EEELi512ENS_6half_tEfNS_4arch4Sm90ELb1ELb0ELb1ELb1ELb0ELb0ELb1ELb0ELb0ELb1ELb1ELb0EEENS1_21CollectiveEpilogueFwdINS6_IJSA_NS7_ILi512EEESA_EEES9_SC_SE_Li256ELb1ELb1ELb1ELb0EEENS1_36VarlenDynamicPersistentTileSchedulerILi64ELi64ELi256ELi128ELb1ELb1ELb1ELb1ELb1ELb1EEEEEEEEEvNT_6ParamsE:
        /* <DEDUP_REMOVED lines=18> */
.L_x_8286:
[----:B------:R-:W-:Y:S05]  /*0120*/  BSYNC B0 ;  /* 0x0000000000007941 */ /* 0x000fea0003800000 */
.L_x_8285:
        /* <DEDUP_REMOVED lines=39> */
.L_x_8287:
        /* <DEDUP_REMOVED lines=22> */
.L_x_8288:
        /* <DEDUP_REMOVED lines=18> */
.L_x_8289:
        /* <DEDUP_REMOVED lines=22> */
.L_x_8290:
        /* <DEDUP_REMOVED lines=22> */
.L_x_8291:
[----:B------:R-:W-:Y:S01]  /*08e0*/  PLOP3.LUT P0, PT, PT, PT, UP0, 0x80, 0x0 ;  /* 0x000000000000781c */ /* 0x000fe20003f0f008 */
[----:B------:R-:W-:Y:S01]  /*08f0*/  UMOV UR36, 0x1 ;  /* 0x0000000100247882 */ /* 0x000fe20000000000 */
[----:B------:R-:W-:Y:S01]  /*0900*/  NOP ;  /* 0x0000000000007918 */ /* 0x000fe20000000000 */
[----:B------:R-:W-:Y:S01]  /*0910*/  USEL UR36, UR36, 0x2, !UP0 ;  /* 0x0000000224247887 */ /* 0x000fe2000c000000 */
[----:B------:R-:W-:Y:S01]  /*0920*/  ULDC.64 UR38, c[0x0][0x208] ;  /* 0x0000820000267ab9 */ /* 0x000fe20000000a00 */
[----:B0123--:R-:W-:Y:S08]  /*0930*/  BAR.SYNC.DEFER_BLOCKING 0x0 ;  /* 0x0000000000007b1d */ /* 0x00fff00000010000 */
[----:B------:R-:W-:Y:S05]  /*0940*/  @!P0 BRA `(.L_x_8292) ;  /* 0x0000012000d48947 */ /* 0x000fea0003800000 */
.L_x_8293:
        /* <DEDUP_REMOVED lines=25> */
[----:B------:R-:W-:-:S03]  /*0ae0*/  UMOV UR40, URZ ;  /* 0x0000003f00287c82 */ /* 0x000fc60008000000 */
[CC--:B------:R-:W-:Y:S02]  /*0af0*/  LEA.HI R2, R3.reuse, R6.reuse, RZ, 0x4 ;  /* 0x0000000603027211 */ /* 0x0c0fe400078f20ff */
[CC--:B------:R-:W-:Y:S02]  /*0b00*/  LEA.HI R4, R3.reuse, R6.reuse, RZ, 0x5 ;  /* 0x0000000603047211 */ /* 0x0c0fe400078f28ff */
[CC--:B------:R-:W-:Y:S02]  /*0b10*/  LEA.HI R0, R3.reuse, R6.reuse, RZ, 0x7 ;  /* 0x0000000603007211 */ /* 0x0c0fe400078f38ff */
[CC--:B------:R-:W-:Y:S02]  /*0b20*/  LEA.HI R9, R3.reuse, R6.reuse, RZ, 0x3 ;  /* 0x0000000603097211 */ /* 0x0c0fe400078f18ff */
[----:B------:R-:W-:Y:S02]  /*0b30*/  LEA.HI R10, R3, R6, RZ, 0x2 ;  /* 0x00000006030a7211 */ /* 0x000fe400078f10ff */
[----:B------:R-:W-:-:S02]  /*0b40*/  SHF.R.S32.HI R7, RZ, 0x4, R2 ;  /* 0x00000004ff077819 */ /* 0x000fc40000011402 */
[C---:B------:R-:W-:Y:S02]  /*0b50*/  LOP3.LUT R3, R2.reuse, 0xfffffff0, RZ, 0xc0, !PT ;  /* 0xfffffff002037812 */ /* 0x040fe400078ec0ff */
[--C-:B------:R-:W-:Y:S02]  /*0b60*/  SHF.R.S32.HI R5, RZ, 0x5, R4.reuse ;  /* 0x00000005ff057819 */ /* 0x100fe40000011404 */
[----:B------:R-:W-:Y:S02]  /*0b70*/  SHF.R.S32.HI R8, RZ, 0x1f, R4 ;  /* 0x0000001fff087819 */ /* 0x000fe40000011404 */
[----:B------:R-:W-:Y:S01]  /*0b80*/  LEA.HI R4, R2, R7, RZ, 0x1 ;  /* 0x0000000702047211 */ /* 0x000fe200078f08ff */
[----:B------:R-:W-:Y:S01]  /*0b90*/  IMAD.IADD R2, R6, 0x1, -R3 ;  /* 0x0000000106027824 */ /* 0x000fe200078e0a03 */
[----:B------:R-:W-:Y:S02]  /*0ba0*/  LOP3.LUT R13, R10, 0xfffffffc, RZ, 0xc0, !PT ;  /* 0xfffffffc0a0d7812 */ /* 0x000fe400078ec0ff */
[----:B------:R-:W-:-:S02]  /*0bb0*/  LOP3.LUT R4, R4, 0x1ffffffe, RZ, 0xc0, !PT ;  /* 0x1ffffffe04047812 */ /* 0x000fc400078ec0ff */
[----:B------:R-:W-:Y:S01]  /*0bc0*/  SHF.R.S32.HI R3, RZ, 0x1f, R2 ;  /* 0x0000001fff037819 */ /* 0x000fe20000011402 */
[----:B------:R-:W-:Y:S01]  /*0bd0*/  IMAD.IADD R13, R6, 0x1, -R13 ;  /* 0x00000001060d7824 */ /* 0x000fe200078e0a0d */
[----:B------:R-:W-:Y:S01]  /*0be0*/  LOP3.LUT R11, R9, 0xfffffff8, RZ, 0xc0, !PT ;  /* 0xfffffff8090b7812 */ /* 0x000fe200078ec0ff */
[----:B------:R-:W-:Y:S01]  /*0bf0*/  IMAD.IADD R4, R7, 0x1, -R4 ;  /* 0x0000000107047824 */ /* 0x000fe200078e0a04 */
[----:B------:R-:W-:Y:S02]  /*0c00*/  LEA.HI R8, R8, R5, RZ, 0x2 ;  /* 0x0000000508087211 */ /* 0x000fe400078f10ff */
[----:B------:R-:W-:Y:S01]  /*0c10*/  LOP3.LUT R9, R0, 0xffffff80, RZ, 0xc0, !PT ;  /* 0xffffff8000097812 */ /* 0x000fe200078ec0ff */
[----:B------:R-:W-:Y:S01]  /*0c20*/  IMAD.IADD R17, R6, 0x1, -R11 ;  /* 0x0000000106117824 */ /* 0x000fe200078e0a0b */
[----:B------:R-:W-:Y:S01]  /*0c30*/  LEA.HI R7, R3, R2, RZ, 0x3 ;  /* 0x0000000203077211 */ /* 0x000fe200078f18ff */
[----:B------:R-:W-:Y:S01]  /*0c40*/  IMAD.SHL.U32 R4, R4, 0x8, RZ ;  /* 0x0000000804047824 */ /* 0x000fe200078e00ff */
[----:B------:R-:W-:Y:S01]  /*0c50*/  SHF.R.S32.HI R233, RZ, 0x7, R0 ;  /* 0x00000007ffe97819 */ /* 0x000fe20000011400 */
[----:B------:R-:W-:Y:S01]  /*0c60*/  IMAD.IADD R9, R6, 0x1, -R9 ;  /* 0x0000000106097824 */ /* 0x000fe200078e0a09 */
[----:B------:R-:W-:Y:S01]  /*0c70*/  LOP3.LUT R8, R8, 0x3ffffc, RZ, 0xc0, !PT ;  /* 0x003ffffc08087812 */ /* 0x000fe200078ec0ff */
[----:B------:R-:W-:Y:S01]  /*0c80*/  IMAD.SHL.U32 R17, R17, 0x8, RZ ;  /* 0x0000000811117824 */ /* 0x000fe200078e00ff */
[----:B------:R-:W-:Y:S01]  /*0c90*/  LEA.HI R6, R13, R13, RZ, 0x1 ;  /* 0x0000000d0d067211 */ /* 0x000fe200078f08ff */
[----:B------:R-:W-:Y:S01]  /*0ca0*/  IMAD R15, R233, 0x100, R2 ;  /* 0x00000100e90f7824 */ /* 0x000fe200078e0202 */
[----:B------:R-:W-:Y:S01]  /*0cb0*/  LOP3.LUT R11, R7, 0xfffffff8, RZ, 0xc0, !PT ;  /* 0xfffffff8070b7812 */ /* 0x000fe200078ec0ff */
[----:B------:R-:W-:Y:S01]  /*0cc0*/  IMAD.IADD R8, R5, 0x1, -R8 ;  /* 0x0000000105087824 */ /* 0x000fe200078e0a08 */
[----:B------:R-:W-:Y:S01]  /*0cd0*/  LOP3.LUT R10, R6, 0x1ffffffe, RZ, 0xc0, !PT ;  /* 0x1ffffffe060a7812 */ /* 0x000fe200078ec0ff */
[----:B------:R-:W-:Y:S01]  /*0ce0*/  IMAD.SHL.U32 R7, R7, 0x40, RZ ;  /* 0x0000004007077824 */ /* 0x000fe200078e00ff */
[----:B------:R-:W-:Y:S01]  /*0cf0*/  SHF.R.S32.HI R6, RZ, 0x1f, R9 ;  /* 0x0000001fff067819 */ /* 0x000fe20000011409 */
[----:B------:R-:W-:Y:S01]  /*0d00*/  IMAD.IADD R11, R2, 0x1, -R11 ;  /* 0x00000001020b7824 */ /* 0x000fe200078e0a0b */
[----:B------:R-:W-:Y:S01]  /*0d10*/  LEA.HI R0, R0, R233, RZ, 0x1 ;  /* 0x000000e900007211 */ /* 0x000fe200078f08ff */
[----:B------:R-:W-:Y:S01]  /*0d20*/  IMAD R15, R8, 0x10, R15 ;  /* 0x00000010080f7824 */ /* 0x000fe200078e020f */
[----:B------:R-:W-:Y:S01]  /*0d30*/  LOP3.LUT R8, R7, 0x7ffffe00, RZ, 0xc0, !PT ;  /* 0x7ffffe0007087812 */ /* 0x000fe200078ec0ff */
[----:B------:R-:W-:Y:S01]  /*0d40*/  IMAD.SHL.U32 R7, R11, 0x40, RZ ;  /* 0x000000400b077824 */ /* 0x000fe200078e00ff */
[----:B------:R-:W-:Y:S01]  /*0d50*/  LEA.HI R3, R6, R9, RZ, 0x2 ;  /* 0x0000000906037211 */ /* 0x000fe200078f10ff */
[----:B------:R-:W-:Y:S01]  /*0d60*/  IMAD.IADD R13, R13, 0x1, -R10 ;  /* 0x000000010d0d7824 */ /* 0x000fe200078e0a0a */
[----:B------:R-:W-:Y:S01]  /*0d70*/  LOP3.LUT R0, R0, 0xfffffe, RZ, 0xc0, !PT ;  /* 0x00fffffe00007812 */ /* 0x000fe200078ec0ff */
[----:B------:R-:W-:Y:S01]  /*0d80*/  IMAD R8, R5, 0x400, R8 ;  /* 0x0000040005087824 */ /* 0x000fe200078e0208 */
[----:B------:R-:W-:Y:S01]  /*0d90*/  LOP3.LUT R10, R3, 0x7ffffffc, RZ, 0xc0, !PT ;  /* 0x7ffffffc030a7812 */ /* 0x000fe200078ec0ff */
[----:B------:R-:W-:Y:S01]  /*0da0*/  IMAD.U32 R5, R15, 0x40, R4 ;  /* 0x000000400f057824 */ /* 0x000fe200078e0004 */
[----:B------:R-:W-:Y:S01]  /*0db0*/  LOP3.LUT R7, R7, 0x1c0, RZ, 0xc0, !PT ;  /* 0x000001c007077812 */ /* 0x000fe200078ec0ff */
[----:B------:R-:W-:Y:S01]  /*0dc0*/  IMAD.IADD R0, R233, 0x1, -R0 ;  /* 0x00000001e9007824 */ /* 0x000fe200078e0a00 */
[--C-:B------:R-:W-:Y:S01]  /*0dd0*/  SHF.R.S32.HI R2, RZ, 0x2, R3.reuse ;  /* 0x00000002ff027819 */ /* 0x100fe20000011403 */
[----:B------:R-:W-:Y:S01]  /*0de0*/  IMAD.IADD R10, R9, 0x1, -R10 ;  /* 0x00000001090a7824 */ /* 0x000fe200078e0a0a */
[----:B------:R-:W-:Y:S01]  /*0df0*/  SHF.R.S32.HI R3, RZ, 0x1f, R3 ;  /* 0x0000001fff037819 */ /* 0x000fe20000011403 */
[----:B------:R0:W-:Y:S01]  /*0e00*/  STL [R1+0x70], R5 ;  /* 0x0000700501007387 */ /* 0x0001e20000100800 */
[----:B------:R-:W-:Y:S01]  /*0e10*/  LOP3.LUT R4, R7, 0x8, R4, 0xf8, !PT ;  /* 0x0000000807047812 */ /* 0x000fe200078ef804 */
[----:B------:R-:W-:Y:S01]  /*0e20*/  IMAD.SHL.U32 R189, R10, 0x2, RZ ;  /* 0x000000020abd7824 */ /* 0x000fe200078e00ff */
[----:B------:R-:W-:Y:S01]  /*0e30*/  SHF.R.U32.HI R7, RZ, 0x3, R7 ;  /* 0x00000003ff077819 */ /* 0x000fe20000011607 */
[----:B------:R-:W-:Y:S01]  /*0e40*/  VIADD R194, R17, 0x40 ;  /* 0x0000004011c27836 */ /* 0x000fe20000000000 */
[----:B------:R-:W-:Y:S01]  /*0e50*/  LEA.HI R3, R3, R2, RZ, 0x3 ;  /* 0x0000000203037211 */ /* 0x000fe200078f18ff */
[----:B------:R-:W-:Y:S01]  /*0e60*/  VIADD R193, R17, 0x80 ;  /* 0x0000008011c17836 */ /* 0x000fe20000000000 */
[----:B------:R-:W-:-:S02]  /*0e70*/  LOP3.LUT R7, R4, R7, RZ, 0x3c, !PT ;  /* 0x0000000704077212 */ /* 0x000fc400078e3cff */
[----:B------:R-:W-:Y:S01]  /*0e80*/  LEA.HI R6, R6, R9, RZ, 0x5 ;  /* 0x0000000906067211 */ /* 0x000fe200078f28ff */
[----:B0-----:R-:W-:Y:S01]  /*0e90*/  IMAD.SHL.U32 R5, R0, 0x100, RZ ;  /* 0x0000010000057824 */ /* 0x001fe200078e00ff */
[----:B------:R-:W-:Y:S01]  /*0ea0*/  LOP3.LUT R3, R3, 0xfffffff8, RZ, 0xc0, !PT ;  /* 0xfffffff803037812 */ /* 0x000fe200078ec0ff */
[----:B------:R-:W-:Y:S01]  /*0eb0*/  IMAD.IADD R7, R8, 0x1, R7 ;  /* 0x0000000108077824 */ /* 0x000fe200078e0207 */
[----:B------:R-:W-:Y:S01]  /*0ec0*/  R2P PR, R11, 0x6 ;  /* 0x000000060b007804 */ /* 0x000fe20000000000 */
[----:B------:R-:W-:Y:S01]  /*0ed0*/  IMAD.IADD R22, R189, 0x1, R5 ;  /* 0x00000001bd167824 */ /* 0x000fe200078e0205 */
[----:B------:R0:W-:Y:S01]  /*0ee0*/  STL [R1+0x6c], R5 ;  /* 0x00006c0501007387 */ /* 0x0001e20000100800 */
[----:B------:R-:W-:Y:S01]  /*0ef0*/  SHF.R.S32.HI R6, RZ, 0x5, R6 ;  /* 0x00000005ff067819 */ /* 0x000fe20000011406 */
[----:B------:R-:W-:Y:S01]  /*0f00*/  IMAD.IADD R3, R2, 0x1, -R3 ;  /* 0x0000000102037824 */ /* 0x000fe200078e0a03 */
[----:B------:R-:W-:Y:S01]  /*0f10*/  SEL R185, R185, 0xffffffe0, !P1 ;  /* 0xffffffe0b9b97807 */ /* 0x000fe20004800000 */
[C---:B------:R-:W-:Y:S01]  /*0f20*/  VIADD R226, R22.reuse, 0x10 ;  /* 0x0000001016e27836 */ /* 0x040fe20000000000 */
[----:B------:R-:W-:Y:S01]  /*0f30*/  SHF.R.S32.HI R0, RZ, 0x1f, R22 ;  /* 0x0000001fff007819 */ /* 0x000fe20000011416 */
[----:B------:R-:W-:-:S02]  /*0f40*/  VIADD R227, R22, 0x8 ;  /* 0x0000000816e37836 */ /* 0x000fc40000000000 */
[C---:B------:R-:W-:Y:S01]  /*0f50*/  VIADD R223, R22.reuse, 0x28 ;  /* 0x0000002816df7836 */ /* 0x040fe20000000000 */
[----:B------:R-:W-:Y:S01]  /*0f60*/  SHF.R.S32.HI R0, RZ, 0x1f, R226 ;  /* 0x0000001fff007819 */ /* 0x000fe200000114e2 */
[C---:B------:R-:W-:Y:S02]  /*0f70*/  VIADD R225, R22.reuse, 0x18 ;  /* 0x0000001816e17836 */ /* 0x040fe40000000000 */
[C---:B------:R-:W-:Y:S01]  /*0f80*/  VIADD R224, R22.reuse, 0x20 ;  /* 0x0000002016e07836 */ /* 0x040fe20000000000 */
[----:B------:R-:W-:Y:S01]  /*0f90*/  SHF.R.S32.HI R0, RZ, 0x1f, R223 ;  /* 0x0000001fff007819 */ /* 0x000fe200000114df */
[C---:B------:R-:W-:Y:S01]  /*0fa0*/  VIADD R220, R22.reuse, 0x40 ;  /* 0x0000004016dc7836 */ /* 0x040fe20000000000 */
[----:B------:R-:W-:Y:S01]  /*0fb0*/  SHF.R.S32.HI R4, RZ, 0x1f, R225 ;  /* 0x0000001fff047819 */ /* 0x000fe200000114e1 */
[----:B------:R-:W-:Y:S02]  /*0fc0*/  IMAD R23, R7, 0x2, R16 ;  /* 0x0000000207177824 */ /* 0x000fe400078e0210 */
[C---:B------:R-:W-:Y:S01]  /*0fd0*/  VIADD R222, R22.reuse, 0x30 ;  /* 0x0000003016de7836 */ /* 0x040fe20000000000 */
[----:B------:R-:W-:Y:S01]  /*0fe0*/  SHF.R.S32.HI R0, RZ, 0x1f, R220 ;  /* 0x0000001fff007819 */ /* 0x000fe200000114dc */
[----:B------:R-:W-:-:S02]  /*0ff0*/  VIADD R221, R22, 0x38 ;  /* 0x0000003816dd7836 */ /* 0x000fc40000000000 */
        /* <DEDUP_REMOVED lines=57> */
[----:B------:R-:W-:Y:S02]  /*1390*/  IMAD.MOV.U32 R2, RZ, RZ, RZ ;  /* 0x000000ffff027224 */ /* 0x000fe400078e00ff */
[----:B------:R-:W-:Y:S02]  /*13a0*/  IMAD R190, R13, 0x8, R18 ;  /* 0x000000080dbe7824 */ /* 0x000fe400078e0212 */
[----:B0-----:R-:W-:-:S07]  /*13b0*/  IMAD.IADD R185, R185, 0x1, R184 ;  /* 0x00000001b9b97824 */ /* 0x001fce00078e02b8 */
.L_x_8349:
[----:B------:R-:W-:Y:S01]  /*13c0*/  ULDC.64 UR6, c[0x0][0xd88] ;  /* 0x0003620000067ab9 */ /* 0x000fe20000000a00 */
[----:B------:R-:W-:Y:S01]  /*13d0*/  ULDC.64 UR8, c[0x0][0xb10] ;  /* 0x0002c40000087ab9 */ /* 0x000fe20000000a00 */
[----:B------:R-:W-:Y:S01]  /*13e0*/  UIMAD.WIDE UR6, UR5, 0x4, UR6 ;  /* 0x00000004050678a5 */ /* 0x000fe2000f8e0206 */
[----:B0-----:R-:W0:Y:S05]  /*13f0*/  LDC R188, c[0x0][0x288] ;  /* 0x0000a200ffbc7b82 */ /* 0x001e2a0000000800 */
[----:B-1234-:R-:W-:Y:S02]  /*1400*/  IMAD.U32 R8, RZ, RZ, UR6 ;  /* 0x00000006ff087e24 */ /* 0x01efe4000f8e00ff */
[----:B------:R-:W-:Y:S01]  /*1410*/  IMAD.U32 R9, RZ, RZ, UR7 ;  /* 0x00000007ff097e24 */ /* 0x000fe2000f8e00ff */
[----:B------:R-:W-:Y:S01]  /*1420*/  ULDC.64 UR6, c[0x0][0xb20] ;  /* 0x0002c80000067ab9 */ /* 0x000fe20000000a00 */
[----:B-----5:R-:W1:Y:S03]  /*1430*/  LDC.64 R12, c[0x0][0x418] ;  /* 0x00010600ff0c7b82 */ /* 0x020e660000000a00 */
[----:B------:R-:W2:Y:S01]  /*1440*/  LDG.E R191, desc[UR38][R8.64] ;  /* 0x0000002608bf7981 */ /* 0x000ea2000c1e1900 */
[----:B------:R-:W-:Y:S01]  /*1450*/  ISETP.NE.U32.AND P1, PT, RZ, UR6, PT ;  /* 0x00000006ff007c0c */ /* 0x000fe2000bf25070 */
[----:B------:R-:W-:Y:S01]  /*1460*/  IMAD.MOV.U32 R10, RZ, RZ, RZ ;  /* 0x000000ffff0a7224 */ /* 0x000fe200078e00ff */
[----:B------:R-:W-:-:S02]  /*1470*/  ISETP.NE.U32.AND P0, PT, RZ, UR8, PT ;  /* 0x00000008ff007c0c */ /* 0x000fc4000bf05070 */
[----:B------:R-:W-:Y:S01]  /*1480*/  ISETP.NE.AND.EX P1, PT, RZ, UR7, PT, P1 ;  /* 0x00000007ff007c0c */ /* 0x000fe2000bf25310 */
[----:B------:R-:W3:Y:S01]  /*1490*/  LDC R3, c[0x0][0x424] ;  /* 0x00010900ff037b82 */ /* 0x000ee20000000800 */
[----:B------:R-:W-:-:S07]  /*14a0*/  ISETP.NE.AND.EX P0, PT, RZ, UR9, PT, P0 ;  /* 0x00000009ff007c0c */ /* 0x000fce000bf05300 */
[----:B------:R-:W4:Y:S01]  /*14b0*/  LDC R14, c[0x0][0x2f0] ;  /* 0x0000bc00ff0e7b82 */ /* 0x000f220000000800 */
[----:B--2---:R-:W-:-:S03]  /*14c0*/  SHF.R.S32.HI R196, RZ, 0x1f, R191 ;  /* 0x0000001fffc47819 */ /* 0x004fc600000114bf */
[----:B------:R-:W-:-:S04]  /*14d0*/  @P1 LEA R4, P2, R191, UR6, 0x2 ;  /* 0x00000006bf041c11 */ /* 0x000fc8000f8410ff */
[C---:B------:R-:W-:Y:S02]  /*14e0*/  @P1 LEA.HI.X R5, R191.reuse, UR7, R196, 0x2, P2 ;  /* 0x00000007bf051c11 */ /* 0x040fe400090f14c4 */
[----:B------:R-:W-:-:S03]  /*14f0*/  @P0 LEA R8, P2, R191, UR8, 0x2 ;  /* 0x00000008bf080c11 */ /* 0x000fc6000f8410ff */
[----:B------:R2:W5:Y:S01]  /*1500*/  @P1 LDG.E R10, desc[UR38][R4.64] ;  /* 0x00000026040a1981 */ /* 0x000562000c1e1900 */
[----:B------:R-:W-:Y:S01]  /*1510*/  @P0 LEA.HI.X R9, R191, UR9, R196, 0x2, P2 ;  /* 0x00000009bf090c11 */ /* 0x000fe200090f14c4 */
[----:B------:R-:W-:-:S04]  /*1520*/  ULDC.64 UR8, c[0x0][0xb18] ;  /* 0x0002c60000087ab9 */ /* 0x000fc80000000a00 */
[----:B0-----:R2:W5:Y:S01]  /*1530*/  @P0 LDG.E R188, desc[UR38][R8.64] ;  /* 0x0000002608bc0981 */ /* 0x001562000c1e1900 */
[----:B-1----:R-:W-:Y:S02]  /*1540*/  ISETP.NE.U32.AND P1, PT, R12, RZ, PT ;  /* 0x000000ff0c00720c */ /* 0x002fe40003f25070 */
[----:B------:R-:W-:Y:S02]  /*1550*/  ISETP.NE.U32.AND P2, PT, RZ, UR8, PT ;  /* 0x00000008ff007c0c */ /* 0x000fe4000bf45070 */
[C---:B------:R-:W-:Y:S02]  /*1560*/  LOP3.LUT R0, R6.reuse, 0xff000000, RZ, 0xc0, !PT ;  /* 0xff00000006007812 */ /* 0x040fe400078ec0ff */
[----:B------:R-:W-:Y:S02]  /*1570*/  ISETP.NE.AND.EX P1, PT, R13, RZ, PT, P1 ;  /* 0x000000ff0d00720c */ /* 0x000fe40003f25310 */
[----:B------:R-:W-:Y:S02]  /*1580*/  ISETP.NE.AND.EX P2, PT, RZ, UR9, PT, P2 ;  /* 0x00000009ff007c0c */ /* 0x000fe4000bf45320 */
[----:B------:R-:W-:-:S02]  /*1590*/  LOP3.LUT R192, R6, 0xffff, RZ, 0xc0, !PT ;  /* 0x0000ffff06c07812 */ /* 0x000fc400078ec0ff */
[----:B------:R-:W-:Y:S02]  /*15a0*/  LOP3.LUT R195, R6, 0xff0000, RZ, 0xc0, !PT ;  /* 0x00ff000006c37812 */ /* 0x000fe400078ec0ff */
[----:B------:R-:W-:Y:S02]  /*15b0*/  SHF.R.U32.HI R0, RZ, 0x8, R0 ;  /* 0x00000008ff007819 */ /* 0x000fe40000011600 */
[----:B---3--:R-:W-:Y:S01]  /*15c0*/  SEL R3, R3, 0x1, P1 ;  /* 0x0000000103037807 */ /* 0x008fe20000800000 */
[----:B--2-4-:R-:W-:Y:S06]  /*15d0*/  @P0 BRA `(.L_x_8294) ;  /* 0x0000000000240947 */ /* 0x014fec0003800000 */
        /* <DEDUP_REMOVED lines=9> */
.L_x_8294:
[----:B------:R-:W-:Y:S01]  /*1670*/  LEA.HI R195, R195, R0, RZ, 0x10 ;  /* 0x00000000c3c37211 */ /* 0x000fe200078f80ff */
[----:B------:R-:W-:Y:S01]  /*1680*/  IMAD R187, R3, R14, RZ ;  /* 0x0000000e03bb7224 */ /* 0x000fe200078e02ff */
[----:B------:R-:W-:Y:S06]  /*1690*/  @!P2 BRA `(.L_x_8295) ;  /* 0x000000000010a947 */ /* 0x000fec0003800000 */
[----:B------:R-:W-:-:S04]  /*16a0*/  LEA R4, P0, R191, UR8, 0x2 ;  /* 0x00000008bf047c11 */ /* 0x000fc8000f8010ff */
[----:B------:R-:W-:-:S05]  /*16b0*/  LEA.HI.X R5, R191, UR9, R196, 0x2, P0 ;  /* 0x00000009bf057c11 */ /* 0x000fca00080f14c4 */
[----:B------:R0:W5:Y:S01]  /*16c0*/  LDG.E R187, desc[UR38][R4.64] ;  /* 0x0000002604bb7981 */ /* 0x000162000c1e1900 */
[----:B------:R-:W-:Y:S05]  /*16d0*/  BRA `(.L_x_8296) ;  /* 0x0000000000247947 */ /* 0x000fea0003800000 */
.L_x_8295:
        /* <DEDUP_REMOVED lines=9> */
.L_x_8296:
[----:B------:R-:W-:Y:S01]  /*1770*/  UISETP.NE.AND UP0, UPT, UR41, 0x1, UPT ;  /* 0x000000012900788c */ /* 0x000fe2000bf05270 */
[----:B-----5:R-:W-:Y:S01]  /*1780*/  IMAD.IADD R187, R187, 0x1, -R10 ;  /* 0x00000001bbbb7824 */ /* 0x020fe200078e0a0a */
[----:B------:R-:W-:-:S03]  /*1790*/  USHF.L.U32 UR42, UR4, 0x6, URZ ;  /* 0x00000006042a7899 */ /* 0x000fc6000800063f */
[----:B------:R-:W-:Y:S01]  /*17a0*/  VIADD R0, R187, 0x3f ;  /* 0x0000003fbb007836 */ /* 0x000fe20000000000 */
[----:B------:R-:W-:-:S04]  /*17b0*/  PLOP3.LUT P0, PT, PT, PT, UP0, 0x80, 0x0 ;  /* 0x000000000000781c */ /* 0x000fc80003f0f008 */
[----:B------:R-:W-:-:S04]  /*17c0*/  SHF.R.S32.HI R3, RZ, 0x1f, R0 ;  /* 0x0000001fff037819 */ /* 0x000fc80000011400 */
[----:B------:R-:W-:-:S04]  /*17d0*/  LEA.HI R3, R3, R0, RZ, 0x6 ;  /* 0x0000000003037211 */ /* 0x000fc800078f30ff */
[----:B------:R-:W-:Y:S01]  /*17e0*/  SHF.R.S32.HI R6, RZ, 0x6, R3 ;  /* 0x00000006ff067819 */ /* 0x000fe20000011403 */
[----:B------:R-:W-:Y:S06]  /*17f0*/  @!P0 BRA `(.L_x_8297) ;  /* 0x0000001c00d88947 */ /* 0x000fec0003800000 */
[----:B------:R-:W1:Y:S01]  /*1800*/  LDC R0, c[0x0][0x448] ;  /* 0x00011200ff007b82 */ /* 0x000e620000000800 */
[----:B------:R-:W-:Y:S01]  /*1810*/  UIADD3 UR4, UR42, 0x3f, URZ ;  /* 0x0000003f2a047890 */ /* 0x000fe2000fffe03f */
[----:B------:R-:W-:Y:S02]  /*1820*/  IADD3 R187, R187, 0x40, -R188 ;  /* 0x00000040bbbb7810 */ /* 0x000fe40007ffe8bc */
[----:B------:R-:W-:Y:S02]  /*1830*/  LOP3.LUT R8, R195, 0xff, RZ, 0xc0, !PT ;  /* 0x000000ffc3087812 */ /* 0x000fe400078ec0ff */
[----:B-1----:R-:W-:Y:S01]  /*1840*/  ISETP.NE.AND P0, PT, R0, 0x1, PT ;  /* 0x000000010000780c */ /* 0x002fe20003f05270 */
[----:B------:R-:W-:-:S12]  /*1850*/  IMAD.U32 R0, RZ, RZ, UR4 ;  /* 0x00000004ff007e24 */ /* 0x000fd8000f8e00ff */
[----:B------:R-:W1:Y:S08]  /*1860*/  @P0 LDC R3, c[0x0][0x44c] ;  /* 0x00011300ff030b82 */ /* 0x000e700000000800 */
[----:B0-----:R-:W0:Y:S01]  /*1870*/  @P0 LDC R4, c[0x0][0x450] ;  /* 0x00011400ff040b82 */ /* 0x001e220000000800 */
[----:B-1----:R-:W-:-:S05]  /*1880*/  @P0 IMAD.HI.U32 R3, R3, UR4, RZ ;  /* 0x0000000403030c27 */ /* 0x002fca000f8e00ff */
[----:B0-----:R-:W-:-:S05]  /*1890*/  @P0 SHF.R.U32.HI R0, RZ, R4, R3 ;  /* 0x00000004ff000219 */ /* 0x001fca0000011603 */
[----:B------:R-:W-:-:S05]  /*18a0*/  IMAD.IADD R0, R187, 0x1, R0 ;  /* 0x00000001bb007824 */ /* 0x000fca00078e0200 */
[----:B------:R-:W-:-:S04]  /*18b0*/  SHF.R.S32.HI R3, RZ, 0x1f, R0 ;  /* 0x0000001fff037819 */ /* 0x000fc80000011400 */
[----:B------:R-:W-:-:S04]  /*18c0*/  LEA.HI R3, R3, R0, RZ, 0x6 ;  /* 0x0000000003037211 */ /* 0x000fc800078f30ff */
[----:B------:R-:W-:-:S04]  /*18d0*/  SHF.R.S32.HI R3, RZ, 0x6, R3 ;  /* 0x00000006ff037819 */ /* 0x000fc80000011403 */
[----:B------:R-:W-:Y:S01]  /*18e0*/  VIMNMX R11, R6, R3, PT ;  /* 0x00000003060b7248 */ /* 0x000fe20003fe0100 */
[----:B------:R-:W-:-:S03]  /*18f0*/  IMAD.MOV.U32 R3, RZ, RZ, RZ ;  /* 0x000000ffff037224 */ /* 0x000fc600078e00ff */
[----:B------:R-:W-:-:S13]  /*1900*/  ISETP.GE.AND P0, PT, R11, 0x1, PT ;  /* 0x000000010b00780c */ /* 0x000fda0003f06270 */
[----:B------:R-:W-:Y:S05]  /*1910*/  @!P0 BRA `(.L_x_8298) ;  /* 0x0000000000788947 */ /* 0x000fea0003800000 */
        /* <DEDUP_REMOVED lines=30> */
.L_x_8298:
        /* <DEDUP_REMOVED lines=9> */
[----:B------:R-:W-:Y:S02]  /*1b90*/  R2UR UR4, R11 ;  /* 0x000000000b0472ca */ /* 0x000fe400000e0000 */
        /* <DEDUP_REMOVED lines=72> */
[----:B0-----:R-:W-:-:S04]  /*2020*/  LEA.HI R4, R3, R3, RZ, 0x1 ;  /* 0x0000000303047211 */ /* 0x001fc800078f08ff */
[----:B------:R-:W-:Y:S01]  /*2030*/  LOP3.LUT R4, R4, 0x1fffe, RZ, 0xc0, !PT ;  /* 0x0001fffe04047812 */ /* 0x000fe200078ec0ff */
[----:B------:R-:W-:-:S04]  /*2040*/  WARPGROUP.ARRIVE ;  /* 0x00000000000079c5 */ /* 0x000fc80000000000 */
[----:B------:R-:W-:Y:S02]  /*2050*/  IMAD.IADD R3, R3, 0x1, -R4 ;  /* 0x0000000103037824 */ /* 0x000fe400078e0a04 */
[----:B------:R-:W-:Y:S02]  /*2060*/  VIADD R4, R16, 0x36400 ;  /* 0x0003640010047836 */ /* 0x000fe40000000000 */
[----:B------:R-:W-:-:S03]  /*2070*/  IMAD R3, R3, 0x8000, R16 ;  /* 0x0000800003037824 */ /* 0x000fc600078e0210 */
[----:B------:R-:W-:Y:S01]  /*2080*/  SHF.R.U32.HI R4, RZ, 0x4, R4 ;  /* 0x00000004ff047819 */ /* 0x000fe20000011604 */
[----:B------:R-:W-:-:S03]  /*2090*/  VIADD R3, R3, 0x400 ;  /* 0x0000040003037836 */ /* 0x000fc60000000000 */
[----:B------:R-:W-:Y:S02]  /*20a0*/  LOP3.LUT R4, R4, 0x3fff, RZ, 0xc0, !PT ;  /* 0x00003fff04047812 */ /* 0x000fe400078ec0ff */
[----:B------:R-:W-:Y:S02]  /*20b0*/  SHF.R.U32.HI R3, RZ, 0x4, R3 ;  /* 0x00000004ff037819 */ /* 0x000fe40000011603 */
[----:B------:R-:W-:Y:S02]  /*20c0*/  LOP3.LUT R5, R4, 0x10000, RZ, 0xfc, !PT ;  /* 0x0001000004057812 */ /* 0x000fe400078efcff */
[----:B------:R-:W-:Y:S02]  /*20d0*/  LOP3.LUT R3, R3, 0x3fff, RZ, 0xc0, !PT ;  /* 0x00003fff03037812 */ /* 0x000fe400078ec0ff */
[C---:B------:R-:W-:Y:S01]  /*20e0*/  R2UR UR16, R5.reuse ;  /* 0x00000000051072ca */ /* 0x040fe200000e0000 */
[----:B------:R-:W-:Y:S01]  /*20f0*/  VIADD R7, R5, 0x2 ;  /* 0x0000000205077836 */ /* 0x000fe20000000000 */
[----:B------:R-:W-:-:S02]  /*2100*/  LOP3.LUT R3, R3, 0x2000000, RZ, 0xfc, !PT ;  /* 0x0200000003037812 */ /* 0x000fc400078efcff */
[----:B-1----:R-:W-:Y:S02]  /*2110*/  LOP3.LUT R9, R9, 0x7f, RZ, 0xc0, !PT ;  /* 0x0000007f09097812 */ /* 0x002fe400078ec0ff */
[----:B------:R-:W-:Y:S01]  /*2120*/  R2UR UR12, R7 ;  /* 0x00000000070c72ca */ /* 0x000fe200000e0000 */
[----:B------:R-:W-:Y:S01]  /*2130*/  IMAD R4, R2, 0x1000, R3 ;  /* 0x0000100002047824 */ /* 0x000fe200078e0203 */
[----:B------:R-:W-:Y:S01]  /*2140*/  ISETP.NE.AND P1, PT, R9, RZ, PT ;  /* 0x000000ff0900720c */ /* 0x000fe20003f25270 */
[C---:B------:R-:W-:Y:S02]  /*2150*/  VIADD R7, R5.reuse, 0x4 ;  /* 0x0000000405077836 */ /* 0x040fe40000000000 */
[C---:B------:R-:W-:Y:S01]  /*2160*/  VIADD R6, R4.reuse, 0x80 ;  /* 0x0000008004067836 */ /* 0x040fe20000000000 */
[----:B------:R-:W-:Y:S01]  /*2170*/  R2UR UR18, R4 ;  /* 0x00000000041272ca */ /* 0x000fe200000e0000 */
[----:B------:R-:W-:Y:S01]  /*2180*/  VIADD R5, R5, 0x6 ;  /* 0x0000000605057836 */ /* 0x000fe20000000000 */
[----:B------:R-:W-:-:S02]  /*2190*/  R2UR UR8, R7 ;  /* 0x00000000070872ca */ /* 0x000fc400000e0000 */
[----:B------:R-:W-:Y:S01]  /*21a0*/  R2UR UR14, R6 ;  /* 0x00000000060e72ca */ /* 0x000fe200000e0000 */
[C---:B------:R-:W-:Y:S01]  /*21b0*/  VIADD R6, R4.reuse, 0x100 ;  /* 0x0000010004067836 */ /* 0x040fe20000000000 */
[----:B------:R-:W-:Y:S01]  /*21c0*/  R2UR UR7, R5 ;  /* 0x00000000050772ca */ /* 0x000fe200000e0000 */
[----:B------:R-:W-:-:S03]  /*21d0*/  VIADD R4, R4, 0x180 ;  /* 0x0000018004047836 */ /* 0x000fc60000000000 */
[----:B------:R-:W-:Y:S02]  /*21e0*/  R2UR UR10, R6 ;  /* 0x00000000060a72ca */ /* 0x000fe400000e0000 */
[----:B------:R-:W-:Y:S01]  /*21f0*/  R2UR UR6, R4 ;  /* 0x00000000040672ca */ /* 0x000fe200000e0000 */
[----:B------:R-:W-:Y:S01]  /*2200*/  HGMMA.64x256x16.F32 R24, gdesc[UR16].tnspB, RZ, !UPT, gsb0 ;  /* 0x43e00000101879f0 */ /* 0x000fe2000c0008ff */
[----:B------:R-:W-:-:S04]  /*2210*/  @!P1 IMAD R4, R2, 0x8, R16 ;  /* 0x0000000802049824 */ /* 0x000fc800078e0210 */
[----:B------:R-:W-:-:S05]  /*2220*/  @!P1 VIADD R4, R4, 0x38860 ;  /* 0x0003886004049836 */ /* 0x000fca0000000000 */
[----:B------:R-:W-:Y:S01]  /*2230*/  @!P1 PRMT R4, RZ, 0x654, R4 ;  /* 0x00000654ff049816 */ /* 0x000fe20000000004 */
[----:B------:R-:W-:Y:S02]  /*2240*/  WARPGROUP.DEPBAR.LE gsb0, 0x0 ;  /* 0x00008000000079c5 */ /* 0x000fe40000010000 */
[----:B------:R-:W-:-:S15]  /*2250*/  WARPGROUP.ARRIVE ;  /* 0x00000000000079c5 */ /* 0x000fde0000000000 */
[----:B------:R-:W-:Y:S03]  /*2260*/  HGMMA.64x256x16.F32 R24, gdesc[UR12].tnspB, R24, gsb0 ;  /* 0x43e000000c1879f0 */ /* 0x000fe60008000818 */
[----:B------:R-:W-:Y:S02]  /*2270*/  WARPGROUP.DEPBAR.LE gsb0, 0x0 ;  /* 0x00008000000079c5 */ /* 0x000fe40000010000 */
[----:B------:R-:W-:-:S15]  /*2280*/  WARPGROUP.ARRIVE ;  /* 0x00000000000079c5 */ /* 0x000fde0000000000 */
[----:B------:R-:W-:-:S08]  /*2290*/  NOP ;  /* 0x0000000000007918 */ /* 0x000fd00000000000 */
[----:B------:R-:W-:Y:S01]  /*22a0*/  HGMMA.64x256x16.F32 R24, gdesc[UR8].tnspB, R24, gsb0 ;  /* 0x43e00000081879f0 */ /* 0x000fe20008000818 */
[----:B------:R-:W-:-:S03]  /*22b0*/  UIADD3 UR10, UR4, -0x2, URZ ;  /* 0xfffffffe040a7890 */ /* 0x000fc6000fffe03f */
[----:B------:R-:W-:Y:S01]  /*22c0*/  UMOV UR4, UR7 ;  /* 0x0000000700047c82 */ /* 0x000fe20008000000 */
[----:B------:R-:W-:Y:S02]  /*22d0*/  UMOV UR7, 0x40000040 ;  /* 0x4000004000077882 */ /* 0x000fe40000000000 */
[----:B------:R-:W-:Y:S01]  /*22e0*/  ISETP.LE.AND P0, PT, R0, UR10, PT ;  /* 0x0000000a00007c0c */ /* 0x000fe2000bf03270 */
[----:B------:R-:W-:Y:S02]  /*22f0*/  WARPGROUP.DEPBAR.LE gsb0, 0x0 ;  /* 0x00008000000079c5 */ /* 0x000fe40000010000 */
[----:B------:R-:W-:-:S15]  /*2300*/  WARPGROUP.ARRIVE ;  /* 0x00000000000079c5 */ /* 0x000fde0000000000 */
[----:B------:R-:W-:-:S03]  /*2310*/  NOP ;  /* 0x0000000000007918 */ /* 0x000fc60000000000 */
[----:B------:R-:W-:Y:S03]  /*2320*/  HGMMA.64x256x16.F32 R24, gdesc[UR4].tnspB, R24, gsb0 ;  /* 0x43e00000041879f0 */ /* 0x000fe60008000818 */
[----:B------:R-:W-:Y:S02]  /*2330*/  WARPGROUP.DEPBAR.LE gsb0, 0x0 ;  /* 0x00008000000079c5 */ /* 0x000fe40000010000 */
[----:B------:R-:W-:Y:S06]  /*2340*/  BAR.ARV 0xf, 0x100 ;  /* 0x03c4000000007b1d */ /* 0x000fec0000002000 */
[----:B------:R0:W-:Y:S01]  /*2350*/  @!P1 SYNCS.ARRIVE.TRANS64.RED.A1T0 RZ, [R4+URZ], RZ ;  /* 0x000000ff04ff99a7 */ /* 0x0001e2000810043f */
[----:B------:R-:W-:Y:S05]  /*2360*/  @!P0 BRA `(.L_x_8300) ;  /* 0x0000000800bc8947 */ /* 0x000fea0003800000 */
[----:B------:R-:W-:-:S05]  /*2370*/  UMOV UR20, UR10 ;  /* 0x0000000a00147c82 */ /* 0x000fca0008000000 */
.L_x_8301:
[----:B------:R-:W-:Y:S01]  /*2380*/  BAR.SYNC.DEFER_BLOCKING 0xe, 0x100 ;  /* 0x0384000000007b1d */ /* 0x000fe20000010000 */
[C---:B------:R-:W-:Y:S02]  /*2390*/  IMAD R5, R2.reuse, 0x40, R18 ;  /* 0x0000004002057824 */ /* 0x040fe400078e0212 */
[----:B------:R-:W-:Y:S02]  /*23a0*/  VIADD R2, R2, 0x1 ;  /* 0x0000000102027836 */ /* 0x000fe40000000000 */
[----:B------:R-:W-:Y:S01]  /*23b0*/  IMAD R5, R5, 0x4, R16 ;  /* 0x0000000405057824 */ /* 0x000fe200078e0210 */
[----:B------:R-:W-:Y:S01]  /*23c0*/  UMOV UR19, 0x40000040 ;  /* 0x4000004000137882 */ /* 0x000fe20000000000 */
[----:B------:R-:W-:Y:S01]  /*23d0*/  UMOV UR15, 0x40000040 ;  /* 0x40000040000f7882 */ /* 0x000fe20000000000 */
[----:B------:R-:W-:Y:S01]  /*23e0*/  ISETP.NE.AND P0, PT, R2, 0x2, PT ;  /* 0x000000020200780c */ /* 0x000fe20003f05270 */
[----:B------:R-:W-:Y:S01]  /*23f0*/  UMOV UR11, 0x40000040 ;  /* 0x40000040000b7882 */ /* 0x000fe20000000000 */
[----:B------:R-:W-:-:S02]  /*2400*/  UMOV UR7, 0x40000040 ;  /* 0x4000004000077882 */ /* 0x000fc40000000000 */
[----:B------:R-:W-:Y:S01]  /*2410*/  SEL R2, R2, RZ, P0 ;  /* 0x000000ff02027207 */ /* 0x000fe20000000000 */
        /* <DEDUP_REMOVED lines=67> */
[-C--:B-1----:R-:W-:Y:S01]  /*2850*/  FMUL.FTZ R26, R26, R6.reuse ;  /* 0x000000061a1a7220 */ /* 0x082fe20000410000 */
        /* <DEDUP_REMOVED lines=64> */
[----:B------:R-:W-:-:S05]  /*2c60*/  VIADD R5, R4, 0x80 ;  /* 0x0000008004057836 */ /* 0x000fca0000000000 */
[----:B------:R-:W-:Y:S01]  /*2c70*/  WARPGROUP.ARRIVE ;  /* 0x00000000000079c5 */ /* 0x000fe20000000000 */
[----:B------:R-:W-:Y:S01]  /*2c80*/  R2UR UR14, R5 ;  /* 0x00000000050e72ca */ /* 0x000fe200000e0000 */
[C---:B------:R-:W-:Y:S02]  /*2c90*/  VIADD R5, R4.reuse, 0x100 ;  /* 0x0000010004057836 */ /* 0x040fe40000000000 */
[----:B------:R-:W-:Y:S02]  /*2ca0*/  VIADD R4, R4, 0x180 ;  /* 0x0000018004047836 */ /* 0x000fe40000000000 */
[----:B------:R-:W-:Y:S01]  /*2cb0*/  HGMMA.64x256x16.F32 R24, gdesc[UR16].tnspB, R24, gsb0 ;  /* 0x43e00000101879f0 */ /* 0x000fe20008000818 */
[----:B------:R-:W-:Y:S02]  /*2cc0*/  R2UR UR10, R5 ;  /* 0x00000000050a72ca */ /* 0x000fe400000e0000 */
[----:B------:R-:W-:Y:S01]  /*2cd0*/  R2UR UR6, R4 ;  /* 0x00000000040672ca */ /* 0x000fe200000e0000 */
[----:B------:R-:W-:Y:S01]  /*2ce0*/  @!P1 IMAD R4, R2, 0x8, R16 ;  /* 0x0000000802049824 */ /* 0x000fe200078e0210 */
[----:B------:R-:W-:-:S03]  /*2cf0*/  SEL R5, RZ, 0x1, P0 ;  /* 0x00000001ff057807 */ /* 0x000fc60000000000 */
[----:B------:R-:W-:-:S05]  /*2d00*/  @!P1 VIADD R4, R4, 0x38860 ;  /* 0x0003886004049836 */ /* 0x000fca0000000000 */
[----:B------:R-:W-:Y:S01]  /*2d10*/  @!P1 PRMT R4, RZ, 0x654, R4 ;  /* 0x00000654ff049816 */ /* 0x000fe20000000004 */
[----:B------:R-:W-:Y:S02]  /*2d20*/  WARPGROUP.DEPBAR.LE gsb0, 0x0 ;  /* 0x00008000000079c5 */ /* 0x000fe40000010000 */
[----:B------:R-:W-:-:S12]  /*2d30*/  WARPGROUP.ARRIVE ;  /* 0x00000000000079c5 */ /* 0x000fd80000000000 */
        /* <DEDUP_REMOVED lines=8> */
[----:B------:R-:W-:Y:S01]  /*2dc0*/  HGMMA.64x256x16.F32 R24, gdesc[UR4].tnspB, R24, gsb0 ;  /* 0x43e00000041879f0 */ /* 0x000fe20008000818 */
[----:B------:R-:W-:Y:S01]  /*2dd0*/  UMOV UR6, UR20 ;  /* 0x0000001400067c82 */ /* 0x000fe20008000000 */
[----:B------:R-:W-:Y:S01]  /*2de0*/  R2UR UR7, R5 ;  /* 0x00000000050772ca */ /* 0x000fe200000e0000 */
[----:B------:R-:W-:Y:S01]  /*2df0*/  UIADD3 UR20, UR20, -0x1, URZ ;  /* 0xffffffff14147890 */ /* 0x000fe2000fffe03f */
[----:B------:R-:W-:-:S11]  /*2e00*/  ISETP.LT.AND P0, PT, R0, UR6, PT ;  /* 0x0000000600007c0c */ /* 0x000fd6000bf01270 */
[----:B------:R-:W-:Y:S01]  /*2e10*/  ULOP3.LUT UR37, UR37, UR7, URZ, 0x3c, !UPT ;  /* 0x0000000725257292 */ /* 0x000fe2000f8e3c3f */
[----:B------:R-:W-:Y:S02]  /*2e20*/  WARPGROUP.DEPBAR.LE gsb0, 0x0 ;  /* 0x00008000000079c5 */ /* 0x000fe40000010000 */
[----:B------:R-:W-:Y:S06]  /*2e30*/  BAR.ARV 0xf, 0x100 ;  /* 0x03c4000000007b1d */ /* 0x000fec0000002000 */
[----:B------:R1:W-:Y:S01]  /*2e40*/  @!P1 SYNCS.ARRIVE.TRANS64.RED.A1T0 RZ, [R4+URZ], RZ ;  /* 0x000000ff04ff99a7 */ /* 0x0003e2000810043f */
[----:B------:R-:W-:Y:S05]  /*2e50*/  @P0 BRA `(.L_x_8301) ;  /* 0xfffffff400480947 */ /* 0x000fea000383ffff */
.L_x_8300:
[----:B------:R-:W-:Y:S01]  /*2e60*/  BAR.SYNC.DEFER_BLOCKING 0xe, 0x100 ;  /* 0x0384000000007b1d */ /* 0x000fe20000010000 */
[C---:B------:R-:W-:Y:S01]  /*2e70*/  IMAD R3, R2.reuse, 0x40, R18 ;  /* 0x0000004002037824 */ /* 0x040fe200078e0212 */
[----:B------:R-:W-:Y:S01]  /*2e80*/  PLOP3.LUT P0, PT, PT, PT, PT, 0x8, 0x0 ;  /* 0x000000000000781c */ /* 0x000fe20003f0e170 */
[----:B------:R-:W-:Y:S02]  /*2e90*/  VIADD R2, R2, 0x1 ;  /* 0x0000000102027836 */ /* 0x000fe40000000000 */
[----:B------:R-:W-:Y:S02]  /*2ea0*/  IMAD R16, R3, 0x4, R16 ;  /* 0x0000000403107824 */ /* 0x000fe400078e0210 */
[----:B------:R-:W-:Y:S01]  /*2eb0*/  IMAD.MOV.U32 R19, RZ, RZ, RZ ;  /* 0x000000ffff137224 */ /* 0x000fe200078e00ff */
[----:B------:R-:W-:-:S04]  /*2ec0*/  ISETP.NE.AND P1, PT, R2, 0x2, PT ;  /* 0x000000020200780c */ /* 0x000fc80003f25270 */
[----:B01----:R-:W-:Y:S02]  /*2ed0*/  SEL R4, RZ, 0x1, P1 ;  /* 0x00000001ff047807 */ /* 0x003fe40000800000 */
[----:B------:R-:W-:Y:S02]  /*2ee0*/  SEL R2, R2, RZ, P1 ;  /* 0x000000ff02027207 */ /* 0x000fe40000800000 */
[----:B------:R-:W-:Y:S01]  /*2ef0*/  R2UR UR4, R4 ;  /* 0x00000000040472ca */ /* 0x000fe200000e0000 */
[----:B------:R-:W0:Y:S04]  /*2f00*/  LDS R3, [R16+0x38400] ;  /* 0x0384000010037984 */ /* 0x000e280000000800 */
[----:B------:R-:W1:Y:S08]  /*2f10*/  LDS R0, [R16+0x38420] ;  /* 0x0384200010007984 */ /* 0x000e700000000800 */
[----:B------:R-:W-:Y:S01]  /*2f20*/  ULOP3.LUT UR37, UR37, UR4, URZ, 0x3c, !UPT ;  /* 0x0000000425257292 */ /* 0x000fe2000f8e3c3f */
        /* <DEDUP_REMOVED lines=131> */
.L_x_8297:
[----:B------:R-:W1:Y:S01]  /*3760*/  LDC R0, c[0x0][0x448] ;  /* 0x00011200ff007b82 */ /* 0x000e620000000800 */
[----:B------:R-:W-:Y:S01]  /*3770*/  UIADD3 UR4, UR42, 0x3f, URZ ;  /* 0x0000003f2a047890 */ /* 0x000fe2000fffe03f */
[----:B0-----:R-:W-:Y:S02]  /*3780*/  IADD3 R5, R187, 0x40, -R188 ;  /* 0x00000040bb057810 */ /* 0x001fe40007ffe8bc */
[----:B-1----:R-:W-:-:S13]  /*3790*/  ISETP.NE.AND P0, PT, R0, 0x1, PT ;  /* 0x000000010000780c */ /* 0x002fda0003f05270 */
[----:B------:R-:W0:Y:S08]  /*37a0*/  @P0 LDC R0, c[0x0][0x44c] ;  /* 0x00011300ff000b82 */ /* 0x000e300000000800 */
[----:B------:R-:W1:Y:S01]  /*37b0*/  @P0 LDC R4, c[0x0][0x450] ;  /* 0x00011400ff040b82 */ /* 0x000e620000000800 */
[----:B0-----:R-:W-:-:S04]  /*37c0*/  @P0 IMAD.HI.U32 R3, R0, UR4, RZ ;  /* 0x0000000400030c27 */ /* 0x001fc8000f8e00ff */
[----:B------:R-:W-:Y:S01]  /*37d0*/  IMAD.U32 R0, RZ, RZ, UR4 ;  /* 0x00000004ff007e24 */ /* 0x000fe2000f8e00ff */
[----:B------:R-:W-:Y:S01]  /*37e0*/  UMOV UR4, URZ ;  /* 0x0000003f00047c82 */ /* 0x000fe20008000000 */
[----:B-1----:R-:W-:-:S05]  /*37f0*/  @P0 SHF.R.U32.HI R0, RZ, R4, R3 ;  /* 0x00000004ff000219 */ /* 0x002fca0000011603 */
[----:B------:R-:W-:-:S05]  /*3800*/  IMAD.IADD R0, R5, 0x1, R0 ;  /* 0x0000000105007824 */ /* 0x000fca00078e0200 */
[----:B------:R-:W-:-:S04]  /*3810*/  SHF.R.S32.HI R3, RZ, 0x1f, R0 ;  /* 0x0000001fff037819 */ /* 0x000fc80000011400 */
[----:B------:R-:W-:Y:S02]  /*3820*/  LEA.HI R3, R3, R0, RZ, 0x6 ;  /* 0x0000000003037211 */ /* 0x000fe400078f30ff */
[----:B------:R-:W-:Y:S02]  /*3830*/  LOP3.LUT R0, R195, 0xff, RZ, 0xc0, !PT ;  /* 0x000000ffc3007812 */ /* 0x000fe400078ec0ff */
[----:B------:R-:W-:Y:S02]  /*3840*/  SHF.R.S32.HI R3, RZ, 0x6, R3 ;  /* 0x00000006ff037819 */ /* 0x000fe40000011403 */
[----:B------:R-:W-:Y:S02]  /*3850*/  R2UR UR43, R0 ;  /* 0x00000000002b72ca */ /* 0x000fe400000e0000 */
[----:B------:R-:W-:-:S04]  /*3860*/  VIMNMX R6, R6, R3, PT ;  /* 0x0000000306067248 */ /* 0x000fc80003fe0100 */
[----:B------:R-:W-:-:S13]  /*3870*/  ISETP.GE.AND P0, PT, R6, 0x1, PT ;  /* 0x000000010600780c */ /* 0x000fda0003f06270 */
[----:B------:R-:W-:Y:S05]  /*3880*/  @!P0 BRA `(.L_x_8302) ;  /* 0x0000000000948947 */ /* 0x000fea0003800000 */
[----:B------:R-:W-:Y:S01]  /*3890*/  SHF.R.U32.HI R5, RZ, 0x10, R195 ;  /* 0x00000010ff057819 */ /* 0x000fe200000116c3 */
[----:B------:R-:W-:-:S03]  /*38a0*/  UMOV UR4, URZ ;  /* 0x0000003f00047c82 */ /* 0x000fc60008000000 */
[----:B------:R-:W-:-:S13]  /*38b0*/  ISETP.NE.AND P0, PT, R5, RZ, PT ;  /* 0x000000ff0500720c */ /* 0x000fda0003f05270 */
[----:B------:R-:W0:Y:S02]  /*38c0*/  @!P0 LDC R5, c[0x0][0xae8] ;  /* 0x0002ba00ff058b82 */ /* 0x000e240000000800 */
[-C--:B0-----:R-:W-:Y:S02]  /*38d0*/  IABS R0, R5.reuse ;  /* 0x0000000500007213 */ /* 0x081fe40000000000 */
[----:B------:R-:W-:Y:S02]  /*38e0*/  IABS R8, R5 ;  /* 0x0000000500087213 */ /* 0x000fe40000000000 */
[----:B------:R-:W-:Y:S02]  /*38f0*/  R2UR UR8, R0 ;  /* 0x00000000000872ca */ /* 0x000fe400000e0000 */
[C---:B------:R-:W-:Y:S02]  /*3900*/  IADD3 R0, R5.reuse, -0x1, R6 ;  /* 0xffffffff05007810 */ /* 0x040fe40007ffe006 */
[----:B------:R-:W-:-:S02]  /*3910*/  R2UR UR9, R5 ;  /* 0x00000000050972ca */ /* 0x000fc400000e0000 */
[----:B------:R-:W-:Y:S02]  /*3920*/  IABS R7, R0 ;  /* 0x0000000000077213 */ /* 0x000fe40000000000 */
[----:B------:R-:W-:Y:S02]  /*3930*/  LOP3.LUT R0, R0, R5, RZ, 0x3c, !PT ;  /* 0x0000000500007212 */ /* 0x000fe400078e3cff */
[----:B------:R-:W-:-:S03]  /*3940*/  R2UR UR7, R7 ;  /* 0x00000000070772ca */ /* 0x000fc600000e0000 */
[----:B------:R-:W0:Y:S04]  /*3950*/  I2F.RP R3, UR8 ;  /* 0x0000000800037d06 */ /* 0x000e280008209400 */
[----:B------:R-:W-:-:S06]  /*3960*/  UISETP.NE.AND UP1, UPT, UR9, URZ, UPT ;  /* 0x0000003f0900728c */ /* 0x000fcc000bf25270 */
[----:B------:R-:W-:Y:S01]  /*3970*/  PLOP3.LUT P0, PT, PT, PT, UP1, 0x80, 0x0 ;  /* 0x000000000000781c */ /* 0x000fe20003f0f018 */
        /* <DEDUP_REMOVED lines=16> */
[----:B------:R-:W-:Y:S01]  /*3a80*/  UISETP.GE.AND UP2, UPT, UR6, URZ, UPT ;  /* 0x0000003f0600728c */ /* 0x000fe2000bf46270 */
[----:B------:R-:W-:-:S08]  /*3a90*/  @!P0 R2UR UR6, R5 ;  /* 0x00000000050682ca */ /* 0x000fd000000e0000 */
[----:B------:R-:W-:-:S07]  /*3aa0*/  @UP0 UIADD3 UR5, UR5, 0x1, URZ ;  /* 0x0000000105050890 */ /* 0x000fce000fffe03f */
[----:B------:R-:W-:Y:S02]  /*3ab0*/  UMOV UR4, UR5 ;  /* 0x0000000500047c82 */ /* 0x000fe40008000000 */
[----:B------:R-:W-:Y:S02]  /*3ac0*/  @!UP2 UIADD3 UR4, -UR4, URZ, URZ ;  /* 0x0000003f0404a290 */ /* 0x000fe4000fffe13f */
[----:B------:R-:W-:-:S12]  /*3ad0*/  @!UP1 ULOP3.LUT UR4, URZ, UR6, URZ, 0x33, !UPT ;  /* 0x000000063f049292 */ /* 0x000fd8000f8e333f */
.L_x_8302:
[----:B------:R-:W-:Y:S02]  /*3ae0*/  UIMAD UR43, UR43, UR4, URZ ;  /* 0x000000042b2b72a4 */ /* 0x000fe4000f8e023f */
[----:B------:R-:W-:Y:S01]  /*3af0*/  IMAD.U32 R5, RZ, RZ, UR4 ;  /* 0x00000004ff057e24 */ /* 0x000fe2000f8e00ff */
[----:B------:R-:W-:Y:S01]  /*3b00*/  PLOP3.LUT P0, PT, PT, PT, PT, 0x80, 0x0 ;  /* 0x000000000000781c */ /* 0x000fe20003f0f070 */
[----:B------:R-:W-:Y:S01]  /*3b10*/  IMAD.MOV.U32 R3, RZ, RZ, RZ ;  /* 0x000000ffff037224 */ /* 0x000fe200078e00ff */
[----:B------:R-:W-:Y:S01]  /*3b20*/  CS2R R150, SRZ ;  /* 0x0000000000967805 */ /* 0x000fe2000001ff00 */
[----:B------:R-:W-:Y:S01]  /*3b30*/  IMAD.MOV.U32 R19, RZ, RZ, RZ ;  /* 0x000000ffff137224 */ /* 0x000fe200078e00ff */
[----:B------:R-:W-:Y:S02]  /*3b40*/  VIADDMNMX R152, R5, UR43, R6, PT ;  /* 0x0000002b05987c46 */ /* 0x000fe4000b800106 */
[----:B------:R-:W-:Y:S02]  /*3b50*/  CS2R R148, SRZ ;  /* 0x0000000000947805 */ /* 0x000fe4000001ff00 */
        /* <DEDUP_REMOVED lines=64> */
[----:B------:R-:W0:Y:S02]  /*3f60*/  SHFL.IDX PT, R0, R233, RZ, 0x1f ;  /* 0x00001fffe9007589 */ /* 0x000e2400000e0000 */
        /* <DEDUP_REMOVED lines=27> */
.L_x_8303:
        /* <DEDUP_REMOVED lines=10> */
[----:B------:R-:W0:Y:S02]  /*41c0*/  SYNCS.PHASECHK.TRANS64.TRYWAIT P1, [R16+URZ+0x38800], R5 ;  /* 0x03880005100075a7 */ /* 0x000e24000802017f */
[----:B0-----:R-:W-:Y:S05]  /*41d0*/  @!P1 BRA `(.L_x_8304) ;  /* 0x0000017400c89947 */ /* 0x001fea0003800000 */
.L_x_8498:
[----:B------:R-:W-:Y:S05]  /*41e0*/  @!P0 BRA `(.L_x_8305) ;  /* 0x0000000000048947 */ /* 0x000fea0003800000 */
[----:B------:R-:W-:Y:S01]  /*41f0*/  BPT.TRAP 0x1 ;  /* 0x000000040000795c */ /* 0x000fe20000300000 */
.L_x_8305:
[----:B------:R-:W-:Y:S02]  /*4200*/  IMAD.U32 R6, RZ, RZ, UR37 ;  /* 0x00000025ff067e24 */ /* 0x000fe4000f8e00ff */
[----:B------:R-:W-:-:S03]  /*4210*/  IMAD R9, R2, 0x8, R16 ;  /* 0x0000000802097824 */ /* 0x000fc600078e0210 */
[----:B------:R-:W-:-:S04]  /*4220*/  SHF.L.U32 R6, R6, 0x1f, RZ ;  /* 0x0000001f06067819 */ /* 0x000fc800000006ff */
[----:B------:R1:W2:Y:S01]  /*4230*/  SYNCS.PHASECHK.TRANS64.TRYWAIT P1, [R9+URZ+0x38830], R6 ;  /* 0x03883006090075a7 */ /* 0x0002a2000802017f */
[----:B------:R-:W-:Y:S05]  /*4240*/  @!P0 BRA `(.L_x_8306) ;  /* 0x0000000000048947 */ /* 0x000fea0003800000 */
[----:B------:R-:W-:Y:S01]  /*4250*/  BPT.TRAP 0x1 ;  /* 0x000000040000795c */ /* 0x000fe20000300000 */
.L_x_8306:
[----:B------:R-:W-:-:S05]  /*4260*/  VIADD R0, R16, 0x22400 ;  /* 0x0002240010007836 */ /* 0x000fca0000000000 */
[----:B------:R-:W-:-:S04]  /*4270*/  SHF.R.U32.HI R0, RZ, 0x4, R0 ;  /* 0x00000004ff007819 */ /* 0x000fc80000011600 */
[----:B------:R-:W-:Y:S01]  /*4280*/  LOP3.LUT R0, R0, 0x3fff, RZ, 0xc0, !PT ;  /* 0x00003fff00007812 */ /* 0x000fe200078ec0ff */
[----:B--2---:R-:W-:Y:S06]  /*4290*/  @P1 BRA `(.L_x_8307) ;  /* 0x0000000000081947 */ /* 0x004fec0003800000 */
[----:B------:R-:W2:Y:S02]  /*42a0*/  SYNCS.PHASECHK.TRANS64.TRYWAIT P1, [R9+URZ+0x38830], R6 ;  /* 0x03883006090075a7 */ /* 0x000ea4000802017f */
[----:B--2---:R-:W-:Y:S05]  /*42b0*/  @!P1 BRA `(.L_x_8308) ;  /* 0x0000017400a49947 */ /* 0x004fea0003800000 */
.L_x_8307:
[----:B------:R-:W-:Y:S05]  /*42c0*/  WARPSYNC.ALL ;  /* 0x0000000000007948 */ /* 0x000fea0003800000 */
[----:B------:R-:W-:Y:S01]  /*42d0*/  LOP3.LUT R0, R0, 0x10000, RZ, 0xfc, !PT ;  /* 0x0001000000007812 */ /* 0x000fe200078efcff */
[----:B------:R-:W-:Y:S01]  /*42e0*/  VIADD R3, R16, 0x20400 ;  /* 0x0002040010037836 */ /* 0x000fe20000000000 */
[----:B------:R-:W-:-:S03]  /*42f0*/  WARPGROUP.ARRIVE ;  /* 0x00000000000079c5 */ /* 0x000fc60000000000 */
[----:B------:R-:W-:Y:S01]  /*4300*/  IMAD R4, R2, 0x200, R0 ;  /* 0x0000020002047824 */ /* 0x000fe200078e0200 */
[----:B------:R-:W-:Y:S01]  /*4310*/  UMOV UR11, 0x40000040 ;  /* 0x40000040000b7882 */ /* 0x000fe20000000000 */
[----:B------:R-:W-:Y:S01]  /*4320*/  UMOV UR9, 0x40000040 ;  /* 0x4000004000097882 */ /* 0x000fe20000000000 */
[----:B------:R-:W-:Y:S01]  /*4330*/  SHF.R.U32.HI R3, RZ, 0x4, R3 ;  /* 0x00000004ff037819 */ /* 0x000fe20000011603 */
[----:B------:R-:W-:Y:S01]  /*4340*/  UMOV UR15, 0x40000040 ;  /* 0x40000040000f7882 */ /* 0x000fe20000000000 */
[----:B------:R-:W-:Y:S01]  /*4350*/  R2UR UR10, R4 ;  /* 0x00000000040a72ca */ /* 0x000fe200000e0000 */
[----:B------:R-:W-:Y:S01]  /*4360*/  UMOV UR13, 0x40000040 ;  /* 0x40000040000d7882 */ /* 0x000fe20000000000 */
[----:B------:R-:W-:Y:S01]  /*4370*/  LOP3.LUT R3, R3, 0x3fff, RZ, 0xc0, !PT ;  /* 0x00003fff03037812 */ /* 0x000fe200078ec0ff */
[----:B------:R-:W-:Y:S01]  /*4380*/  UMOV UR19, 0x40000040 ;  /* 0x4000004000137882 */ /* 0x000fe20000000000 */
[----:B------:R-:W-:Y:S01]  /*4390*/  UMOV UR17, 0x40000040 ;  /* 0x4000004000117882 */ /* 0x000fe20000000000 */
[----:B------:R-:W-:Y:S01]  /*43a0*/  UMOV UR23, 0x40000040 ;  /* 0x4000004000177882 */ /* 0x000fe20000000000 */
[----:B------:R-:W-:Y:S01]  /*43b0*/  LOP3.LUT R3, R3, 0x10000, RZ, 0xfc, !PT ;  /* 0x0001000003037812 */ /* 0x000fe200078efcff */
[----:B------:R-:W-:-:S03]  /*43c0*/  UMOV UR21, 0x40000040 ;  /* 0x4000004000157882 */ /* 0x000fc60000000000 */
[C---:B------:R-:W-:Y:S01]  /*43d0*/  R2UR UR8, R3.reuse ;  /* 0x00000000030872ca */ /* 0x040fe200000e0000 */
[C---:B------:R-:W-:Y:S02]  /*43e0*/  VIADD R4, R3.reuse, 0x2 ;  /* 0x0000000203047836 */ /* 0x040fe40000000000 */
[----:B------:R-:W-:Y:S02]  /*43f0*/  UIADD3 UR14, UR10, 0x2, URZ ;  /* 0x000000020a0e7890 */ /* 0x000fe4000fffe03f */
[----:B------:R-:W-:Y:S01]  /*4400*/  UIADD3 UR18, UR10, 0x4, URZ ;  /* 0x000000040a127890 */ /* 0x000fe2000fffe03f */
[----:B------:R-:W-:Y:S01]  /*4410*/  R2UR UR12, R4 ;  /* 0x00000000040c72ca */ /* 0x000fe200000e0000 */
[C---:B------:R-:W-:Y:S01]  /*4420*/  VIADD R4, R3.reuse, 0x4 ;  /* 0x0000000403047836 */ /* 0x040fe20000000000 */
[----:B------:R-:W-:Y:S01]  /*4430*/  UIADD3 UR22, UR10, 0x6, URZ ;  /* 0x000000060a167890 */ /* 0x000fe2000fffe03f */
[----:B------:R-:W-:-:S03]  /*4440*/  VIADD R3, R3, 0x6 ;  /* 0x0000000603037836 */ /* 0x000fc60000000000 */
[----:B------:R-:W-:Y:S01]  /*4450*/  R2UR UR16, R4 ;  /* 0x00000000041072ca */ /* 0x000fe200000e0000 */
[----:B------:R-:W-:Y:S01]  /*4460*/  HGMMA.64x64x16.F32 R24, gdesc[UR8], RZ, !UPT, gsb0 ;  /* 0x00e00000081879f0 */ /* 0x000fe2000c0008ff */
[----:B------:R-:W-:Y:S02]  /*4470*/  R2UR UR20, R3 ;  /* 0x00000000031472ca */ /* 0x000fe400000e0000 */
        /* <DEDUP_REMOVED lines=10> */
[----:B------:R-:W3:Y:S02]  /*4520*/  SYNCS.PHASECHK.TRANS64.TRYWAIT P1, [R16+URZ+0x38810], R5 ;  /* 0x03881005100075a7 */ /* 0x000ee4000802017f */
[----:B---3--:R-:W-:Y:S05]  /*4530*/  @!P1 BRA `(.L_x_8309) ;  /* 0x0000017400189947 */ /* 0x008fea0003800000 */
.L_x_8499:
[----:B------:R-:W-:Y:S05]  /*4540*/  @!P0 BRA `(.L_x_8310) ;  /* 0x0000000000048947 */ /* 0x000fea0003800000 */
[----:B------:R-:W-:Y:S01]  /*4550*/  BPT.TRAP 0x1 ;  /* 0x000000040000795c */ /* 0x000fe20000300000 */
.L_x_8310:
[----:B------:R4:W0:Y:S01]  /*4560*/  SYNCS.PHASECHK.TRANS64.TRYWAIT P1, [R9+URZ+0x38850], R6 ;  /* 0x03885006090075a7 */ /* 0x000822000802017f */
[----:B------:R-:W-:Y:S05]  /*4570*/  @!P0 BRA `(.L_x_8311) ;  /* 0x0000000000048947 */ /* 0x000fea0003800000 */
[----:B------:R-:W-:Y:S01]  /*4580*/  BPT.TRAP 0x1 ;  /* 0x000000040000795c */ /* 0x000fe20000300000 */
.L_x_8311:
[C---:B------:R-:W-:Y:S02]  /*4590*/  VIADD R3, R16.reuse, 0x400 ;  /* 0x0000040010037836 */ /* 0x040fe40000000000 */
[----:B------:R-:W-:-:S03]  /*45a0*/  VIADD R4, R16, 0x26400 ;  /* 0x0002640010047836 */ /* 0x000fc60000000000 */
[----:B------:R-:W-:Y:S02]  /*45b0*/  SHF.R.U32.HI R3, RZ, 0x4, R3 ;  /* 0x00000004ff037819 */ /* 0x000fe40000011603 */
[----:B------:R-:W-:Y:S02]  /*45c0*/  SHF.R.U32.HI R4, RZ, 0x4, R4 ;  /* 0x00000004ff047819 */ /* 0x000fe40000011604 */
[----:B------:R-:W-:Y:S02]  /*45d0*/  LOP3.LUT R3, R3, 0x3fff, RZ, 0xc0, !PT ;  /* 0x00003fff03037812 */ /* 0x000fe400078ec0ff */
[----:B------:R-:W-:Y:S02]  /*45e0*/  LOP3.LUT R4, R4, 0x3fff, RZ, 0xc0, !PT ;  /* 0x00003fff04047812 */ /* 0x000fe400078ec0ff */
[----:B------:R-:W-:Y:S02]  /*45f0*/  LOP3.LUT R3, R3, 0x10000, RZ, 0xfc, !PT ;  /* 0x0001000003037812 */ /* 0x000fe400078efcff */
[----:B------:R-:W-:-:S03]  /*4600*/  LOP3.LUT R4, R4, 0x10000, RZ, 0xfc, !PT ;  /* 0x0001000004047812 */ /* 0x000fc600078efcff */
[----:B0--3--:R-:W-:Y:S01]  /*4610*/  IMAD R5, R2, 0x1000, R3 ;  /* 0x0000100002057824 */ /* 0x009fe200078e0203 */
[----:B------:R-:W-:Y:S06]  /*4620*/  @P1 BRA `(.L_x_8312) ;  /* 0x0000000000081947 */ /* 0x000fec0003800000 */
[----:B------:R-:W0:Y:S02]  /*4630*/  SYNCS.PHASECHK.TRANS64.TRYWAIT P1, [R9+URZ+0x38850], R6 ;  /* 0x03885006090075a7 */ /* 0x000e24000802017f */
[----:B0-----:R-:W-:Y:S05]  /*4640*/  @!P1 BRA `(.L_x_8313) ;  /* 0x0000017000e89947 */ /* 0x001fea0003800000 */
.L_x_8312:
[C---:B------:R-:W-:Y:S01]  /*4650*/  R2UR UR24, R4.reuse ;  /* 0x00000000041872ca */ /* 0x040fe200000e0000 */
[----:B------:R-:W-:Y:S01]  /*4660*/  WARPGROUP.ARRIVE ;  /* 0x00000000000079c5 */ /* 0x000fe20000000000 */
[C---:B------:R-:W-:Y:S01]  /*4670*/  R2UR UR26, R5.reuse ;  /* 0x00000000051a72ca */ /* 0x040fe200000e0000 */
[----:B------:R-:W-:Y:S01]  /*4680*/  UMOV UR25, 0x40000040 ;  /* 0x4000004000197882 */ /* 0x000fe20000000000 */
[----:B------:R-:W-:Y:S01]  /*4690*/  UMOV UR27, 0x40000040 ;  /* 0x40000040001b7882 */ /* 0x000fe20000000000 */
[C---:B------:R-:W-:Y:S01]  /*46a0*/  VIADD R7, R4.reuse, 0x2 ;  /* 0x0000000204077836 */ /* 0x040fe20000000000 */
[----:B------:R-:W-:Y:S01]  /*46b0*/  UMOV UR5, 0x40000040 ;  /* 0x4000004000057882 */ /* 0x000fe20000000000 */
[----:B012-4-:R-:W-:Y:S01]  /*46c0*/  VIADD R6, R5, 0x2 ;  /* 0x0000000205067836 */ /* 0x017fe20000000000 */
[----:B------:R-:W-:Y:S01]  /*46d0*/  UMOV UR7, 0x40000040 ;  /* 0x4000004000077882 */ /* 0x000fe20000000000 */
[----:B------:R-:W0:Y:S01]  /*46e0*/  S2R R8, SR_TID.X ;  /* 0x0000000000087919 */ /* 0x000e220000002100 */
[----:B------:R-:W-:Y:S01]  /*46f0*/  R2UR UR4, R7 ;  /* 0x00000000070472ca */ /* 0x000fe200000e0000 */
[----:B------:R-:W-:Y:S01]  /*4700*/  VIADD R7, R4, 0x4 ;  /* 0x0000000404077836 */ /* 0x000fe20000000000 */
[----:B------:R-:W-:Y:S01]  /*4710*/  R2UR UR6, R6 ;  /* 0x00000000060672ca */ /* 0x000fe200000e0000 */
[C---:B------:R-:W-:Y:S01]  /*4720*/  VIADD R6, R5.reuse, 0x4 ;  /* 0x0000000405067836 */ /* 0x040fe20000000000 */
[----:B------:R-:W1:Y:S01]  /*4730*/  S2R R56, SR_TID.X ;  /* 0x0000000000387919 */ /* 0x000e620000002100 */
[----:B------:R-:W-:Y:S01]  /*4740*/  HGMMA.64x64x16.F32 R24, gdesc[UR24], R24, gsb0 ;  /* 0x00e00000181879f0 */ /* 0x000fe20008000818 */
[----:B------:R-:W-:Y:S01]  /*4750*/  VIADD R11, R5, 0x800 ;  /* 0x00000800050b7836 */ /* 0x000fe20000000000 */
[----:B------:R-:W-:Y:S01]  /*4760*/  UMOV UR15, 0x40000040 ;  /* 0x40000040000f7882 */ /* 0x000fe20000000000 */
[----:B------:R-:W-:Y:S01]  /*4770*/  UMOV UR11, 0x40000040 ;  /* 0x40000040000b7882 */ /* 0x000fe20000000000 */
[----:B0-----:R-:W-:-:S02]  /*4780*/  SHF.R.U32.HI R8, RZ, 0x7, R8 ;  /* 0x00000007ff087819 */ /* 0x001fc40000011608 */
[----:B-1----:R-:W-:Y:S01]  /*4790*/  LOP3.LUT R56, R56, 0x7f, RZ, 0xc0, !PT ;  /* 0x0000007f38387812 */ /* 0x002fe200078ec0ff */
        /* <DEDUP_REMOVED lines=124> */
[----:B------:R-:W0:Y:S01]  /*4f60*/  SHFL.IDX PT, R6, R8, RZ, 0x1f ;  /* 0x00001fff08067589 */ /* 0x000e2200000e0000 */
[----:B------:R-:W-:Y:S01]  /*4f70*/  VIADD R7, R4, 0x800 ;  /* 0x0000080004077836 */ /* 0x000fe20000000000 */
[----:B0-----:R-:W-:-:S04]  /*4f80*/  ISETP.GT.AND P1, PT, R6, 0x7f, PT ;  /* 0x0000007f0600780c */ /* 0x001fc80003f24270 */
[----:B------:R-:W-:-:S05]  /*4f90*/  SEL R6, RZ, 0x2, !P1 ;  /* 0x00000002ff067807 */ /* 0x000fca0004800000 */
[C---:B------:R-:W-:Y:S02]  /*4fa0*/  IMAD.IADD R8, R6.reuse, 0x1, R7 ;  /* 0x0000000106087824 */ /* 0x040fe400078e0207 */
        /* <DEDUP_REMOVED lines=12> */
[----:B------:R-:W-:Y:S02]  /*5070*/  IMAD.IADD R13, R11, 0x1, R8 ;  /* 0x000000010b0d7824 */ /* 0x000fe400078e0208 */
[--C-:B------:R-:W-:Y:S02]  /*5080*/  IMAD.IADD R7, R7, 0x1, R10.reuse ;  /* 0x0000000107077824 */ /* 0x100fe400078e020a */
        /* <DEDUP_REMOVED lines=42> */
[----:B------:R-:W-:Y:S02]  /*5330*/  IMAD.IADD R13, R8, 0x1, R11 ;  /* 0x00000001080d7824 */ /* 0x000fe400078e020b */
        /* <DEDUP_REMOVED lines=89> */
[----:B------:R-:W-:-:S02]  /*58d0*/  IMAD.IADD R10, R10, 0x1, R11 ;  /* 0x000000010a0a7824 */ /* 0x000fc400078e020b */
[----:B------:R-:W-:Y:S01]  /*58e0*/  IMAD.MOV.U32 R11, RZ, RZ, 0x40 ;  /* 0x00000040ff0b7424 */ /* 0x000fe200078e00ff */
[----:B------:R-:W-:Y:S02]  /*58f0*/  WARPGROUP.DEPBAR.LE gsb0, 0x0 ;  /* 0x00008000000079c5 */ /* 0x000fe40000010000 */
[----:B------:R-:W-:-:S06]  /*5900*/  WARPGROUP.ARRIVE ;  /* 0x00000000000079c5 */ /* 0x000fcc0000000000 */
[----:B------:R-:W-:Y:S01]  /*5910*/  HGMMA.64x64x16.F32 R24, gdesc[UR4], R24, gsb0 ;  /* 0x00e00000041879f0 */ /* 0x000fe20008000818 */
[----:B------:R-:W-:Y:S01]  /*5920*/  R2UR UR4, R6 ;  /* 0x00000000060472ca */ /* 0x000fe200000e0000 */
[----:B------:R-:W-:Y:S01]  /*5930*/  UMOV UR5, 0x40000040 ;  /* 0x4000004000057882 */ /* 0x000fe20000000000 */
[----:B------:R-:W-:Y:S01]  /*5940*/  R2UR UR6, R8 ;  /* 0x00000000080672ca */ /* 0x000fe200000e0000 */
[----:B------:R-:W-:Y:S01]  /*5950*/  UMOV UR7, 0x40000040 ;  /* 0x4000004000077882 */ /* 0x000fe20000000000 */
        /* <DEDUP_REMOVED lines=10> */
[----:B------:R-:W-:-:S04]  /*5a00*/  SEL R7, R7, 0xf80, P1 ;  /* 0x00000f8007077807 */ /* 0x000fc80000800000 */
        /* <DEDUP_REMOVED lines=10> */
[----:B------:R-:W0:Y:S02]  /*5ab0*/  LDC R5, c[0x0][0x448] ;  /* 0x00011200ff057b82 */ /* 0x000e240000000800 */
[----:B0-----:R-:W-:Y:S01]  /*5ac0*/  ISETP.NE.AND P1, PT, R5, 0x1, PT ;  /* 0x000000010500780c */ /* 0x001fe20003f25270 */
[----:B------:R-:W-:-:S04]  /*5ad0*/  VIADD R5, R190, UR42 ;  /* 0x0000002abe057c36 */ /* 0x000fc80008000000 */
[----:B------:R-:W-:-:S08]  /*5ae0*/  IMAD.MOV.U32 R8, RZ, RZ, R5 ;  /* 0x000000ffff087224 */ /* 0x000fd000078e0005 */
[----:B------:R-:W0:Y:S08]  /*5af0*/  @P1 LDC R6, c[0x0][0x44c] ;  /* 0x00011300ff061b82 */ /* 0x000e300000000800 */
[----:B------:R-:W1:Y:S01]  /*5b00*/  @P1 LDC R7, c[0x0][0x450] ;  /* 0x00011400ff071b82 */ /* 0x000e620000000800 */
[----:B0-----:R-:W-:-:S05]  /*5b10*/  @P1 IMAD.HI.U32 R6, R5, R6, RZ ;  /* 0x0000000605061227 */ /* 0x001fca00078e00ff */
[----:B-1----:R-:W-:Y:S01]  /*5b20*/  @P1 SHF.R.U32.HI R8, RZ, R7, R6 ;  /* 0x00000007ff081219 */ /* 0x002fe20000011606 */
[C---:B------:R-:W-:Y:S01]  /*5b30*/  IMAD R6, R152.reuse, -0x40, R11 ;  /* 0xffffffc098067824 */ /* 0x040fe200078e020b */
[----:B------:R-:W-:Y:S02]  /*5b40*/  WARPGROUP.DEPBAR.LE gsb0, 0x0 ;  /* 0x00008000000079c5 */ /* 0x000fe40000010000 */
[----:B------:R-:W-:Y:S01]  /*5b50*/  WARPGROUP.ARRIVE ;  /* 0x00000000000079c5 */ /* 0x000fe20000000000 */
[----:B------:R-:W0:Y:S01]  /*5b60*/  SHFL.IDX PT, R7, R8, RZ, 0x1c1f ;  /* 0x001c1fff08077589 */ /* 0x000e2200000e0000 */
[----:B------:R-:W-:Y:S01]  /*5b70*/  IADD3 R5, R187, 0x1, R6 ;  /* 0x00000001bb057810 */ /* 0x000fe20007ffe006 */
[----:B------:R-:W-:Y:S01]  /*5b80*/  VIADD R152, R152, 0xfffffffe ;  /* 0xfffffffe98987836 */ /* 0x000fe20000000000 */
[----:B------:R-:W-:Y:S01]  /*5b90*/  IADD3 R21, -R189, R6, R187 ;  /* 0x00000006bd157210 */ /* 0x000fe20007ffe1bb */
[----:B------:R-:W1:Y:S01]  /*5ba0*/  SHFL.IDX PT, R8, R8, 0x1, 0x1c1f ;  /* 0x003c1f0008087f89 */ /* 0x000e6200000e0000 */
[----:B------:R-:W-:Y:S01]  /*5bb0*/  HGMMA.64x64x16.F32 R24, gdesc[UR4], R24, gsb0 ;  /* 0x00e00000041879f0 */ /* 0x000fe20008000818 */
[----:B------:R-:W-:Y:S01]  /*5bc0*/  ULDC UR4, c[0x0][0xad0] ;  /* 0x0002b40000047ab9 */ /* 0x000fe20000000800 */
[----:B------:R-:W-:Y:S01]  /*5bd0*/  R2UR UR7, R152 ;  /* 0x00000000980772ca */ /* 0x000fe200000e0000 */
[----:B------:R-:W-:-:S02]  /*5be0*/  WARPGROUP.DEPBAR.LE gsb0, 0x0 ;  /* 0x00008000000079c5 */ /* 0x000fc40000010000 */
        /* <DEDUP_REMOVED lines=12> */
[----:B------:R0:W4:Y:S01]  /*5cb0*/  MUFU.TANH R15, R25 ;  /* 0x00000019000f7308 */ /* 0x0001220000002400 */
[----:B--2---:R-:W-:Y:S01]  /*5cc0*/  IADD3 R24, -R188, R5, -R189 ;  /* 0x00000005bc187210 */ /* 0x004fe20007ffe9bd */
[----:B------:R-:W-:Y:S01]  /*5cd0*/  FMUL.FTZ R45, R45, UR4 ;  /* 0x000000042d2d7c20 */ /* 0x000fe20008410000 */
[----:B------:R-:W-:Y:S01]  /*5ce0*/  FMUL.FTZ R48, R48, UR4 ;  /* 0x0000000430307c20 */ /* 0x000fe20008410000 */
[----:B------:R-:W-:Y:S01]  /*5cf0*/  FMUL.FTZ R49, R49, UR4 ;  /* 0x0000000431317c20 */ /* 0x000fe20008410000 */
[----:B------:R-:W-:Y:S01]  /*5d00*/  FMUL.FTZ R52, R52, UR4 ;  /* 0x0000000434347c20 */ /* 0x000fe20008410000 */
[----:B------:R-:W-:Y:S01]  /*5d10*/  FMUL.FTZ R53, R53, UR4 ;  /* 0x0000000435357c20 */ /* 0x000fe20008410000 */
[----:B------:R-:W-:Y:S01]  /*5d20*/  FMUL.FTZ R26, R26, UR4 ;  /* 0x000000041a1a7c20 */ /* 0x000fe20008410000 */
[----:B------:R3:W2:Y:S01]  /*5d30*/  MUFU.TANH R12, R28 ;  /* 0x0000001c000c7308 */ /* 0x0006a20000002400 */
[--C-:B0-----:R-:W-:Y:S01]  /*5d40*/  VIADDMNMX R25, R7, R24, R21.reuse, PT ;  /* 0x0000001807197246 */ /* 0x101fe20003800115 */
[----:B------:R-:W-:Y:S01]  /*5d50*/  FMUL.FTZ R31, R31, UR4 ;  /* 0x000000041f1f7c20 */ /* 0x000fe20008410000 */
[----:B------:R-:W-:Y:S01]  /*5d60*/  FMUL.FTZ R27, R27, UR4 ;  /* 0x000000041b1b7c20 */ /* 0x000fe20008410000 */
[----:B------:R-:W-:Y:S01]  /*5d70*/  FMUL.FTZ R30, R30, UR4 ;  /* 0x000000041e1e7c20 */ /* 0x000fe20008410000 */
[C---:B------:R-:W-:Y:S01]  /*5d80*/  ISETP.GT.AND P2, PT, R25.reuse, RZ, PT ;  /* 0x000000ff1900720c */ /* 0x040fe20003f44270 */
[----:B------:R-:W-:Y:S01]  /*5d90*/  FMUL.FTZ R34, R34, UR4 ;  /* 0x0000000422227c20 */ /* 0x000fe20008410000 */
[C---:B------:R-:W-:Y:S01]  /*5da0*/  ISETP.GT.AND P3, PT, R25.reuse, 0x1, PT ;  /* 0x000000011900780c */ /* 0x040fe20003f64270 */
[----:B------:R-:W0:Y:S01]  /*5db0*/  MUFU.TANH R29, R29 ;  /* 0x0000001d001d7308 */ /* 0x000e220000002400 */
[----:B------:R-:W-:Y:S01]  /*5dc0*/  ISETP.GT.AND P4, PT, R25, 0x8, PT ;  /* 0x000000081900780c */ /* 0x000fe20003f84270 */
[----:B------:R-:W-:Y:S01]  /*5dd0*/  FMUL.FTZ R35, R35, UR4 ;  /* 0x0000000423237c20 */ /* 0x000fe20008410000 */
[----:B---3--:R-:W-:Y:S01]  /*5de0*/  FSEL R28, R10, -INF , P2 ;  /* 0xff8000000a1c7808 */ /* 0x008fe20001000000 */
[----:B------:R-:W-:Y:S01]  /*5df0*/  FMUL.FTZ R38, R38, UR4 ;  /* 0x0000000426267c20 */ /* 0x000fe20008410000 */
[----:B----4-:R-:W-:Y:S01]  /*5e00*/  FSEL R15, R15, -INF , P3 ;  /* 0xff8000000f0f7808 */ /* 0x010fe20001800000 */
[----:B------:R-:W-:Y:S01]  /*5e10*/  FMUL.FTZ R39, R39, UR4 ;  /* 0x0000000427277c20 */ /* 0x000fe20008410000 */
[----:B------:R-:W-:Y:S01]  /*5e20*/  ISETP.GT.AND P2, PT, R25, 0x9, PT ;  /* 0x000000091900780c */ /* 0x000fe20003f44270 */
[----:B------:R-:W3:Y:S01]  /*5e30*/  MUFU.TANH R32, R32 ;  /* 0x0000002000207308 */ /* 0x000ee20000002400 */
[----:B--2---:R-:W-:Y:S01]  /*5e40*/  FSEL R7, R12, -INF , P4 ;  /* 0xff8000000c077808 */ /* 0x004fe20002000000 */
[----:B------:R-:W-:Y:S01]  /*5e50*/  FMUL.FTZ R42, R42, UR4 ;  /* 0x000000042a2a7c20 */ /* 0x000fe20008410000 */
[----:B------:R-:W-:Y:S01]  /*5e60*/  FMNMX.FTZ R10, R28, R15, !PT ;  /* 0x0000000f1c0a7209 */ /* 0x000fe20007810000 */
[----:B------:R-:W-:Y:S01]  /*5e70*/  FMUL.FTZ R43, R43, UR4 ;  /* 0x000000042b2b7c20 */ /* 0x000fe20008410000 */
[----:B------:R-:W-:Y:S01]  /*5e80*/  ISETP.GT.AND P3, PT, R25, 0x10, PT ;  /* 0x000000101900780c */ /* 0x000fe20003f64270 */
[----:B------:R-:W-:Y:S01]  /*5e90*/  FMUL.FTZ R46, R46, UR4 ;  /* 0x000000042e2e7c20 */ /* 0x000fe20008410000 */
[----:B------:R-:W-:Y:S01]  /*5ea0*/  FMNMX.FTZ R11, R7, R10, !PT ;  /* 0x0000000a070b7209 */ /* 0x000fe20007810000 */
[----:B------:R-:W2:Y:S01]  /*5eb0*/  MUFU.TANH R33, R33 ;  /* 0x0000002100217308 */ /* 0x000ea20000002400 */
[----:B0-----:R-:W-:Y:S01]  /*5ec0*/  FSEL R6, R29, -INF , P2 ;  /* 0xff8000001d067808 */ /* 0x001fe20001000000 */
[----:B------:R-:W-:Y:S01]  /*5ed0*/  FMUL.FTZ R47, R47, UR4 ;  /* 0x000000042f2f7c20 */ /* 0x000fe20008410000 */
[----:B------:R-:W-:Y:S01]  /*5ee0*/  ISETP.GT.AND P2, PT, R25, 0x11, PT ;  /* 0x000000111900780c */ /* 0x000fe20003f44270 */
[----:B------:R-:W-:Y:S01]  /*5ef0*/  FMUL.FTZ R50, R50, UR4 ;  /* 0x0000000432327c20 */ /* 0x000fe20008410000 */
[----:B------:R-:W-:Y:S01]  /*5f00*/  FMNMX.FTZ R12, R6, R11, !PT ;  /* 0x0000000b060c7209 */ /* 0x000fe20007810000 */
[----:B------:R-:W-:Y:S01]  /*5f10*/  FMUL.FTZ R51, R51, UR4 ;  /* 0x0000000433337c20 */ /* 0x000fe20008410000 */
[----:B-1----:R-:W-:Y:S01]  /*5f20*/  VIADDMNMX R21, R8, R24, R21, PT ;  /* 0x0000001808157246 */ /* 0x002fe20003800115 */
[----:B------:R-:W0:Y:S01]  /*5f30*/  MUFU.TANH R36, R36 ;  /* 0x0000002400247308 */ /* 0x000e220000002400 */
[----:B---3--:R-:W-:Y:S01]  /*5f40*/  FSEL R5, R32, -INF , P3 ;  /* 0xff80000020057808 */ /* 0x008fe20001800000 */
[----:B------:R-:W-:Y:S01]  /*5f50*/  FMUL.FTZ R54, R54, UR4 ;  /* 0x0000000436367c20 */ /* 0x000fe20008410000 */
[----:B------:R-:W-:Y:S01]  /*5f60*/  ISETP.GT.AND P3, PT, R25, 0x18, PT ;  /* 0x000000181900780c */ /* 0x000fe20003f64270 */
[----:B------:R-:W-:Y:S01]  /*5f70*/  FMUL.FTZ R55, R55, UR4 ;  /* 0x0000000437377c20 */ /* 0x000fe20008410000 */
[----:B------:R-:W-:Y:S01]  /*5f80*/  FMNMX.FTZ R13, R5, R12, !PT ;  /* 0x0000000c050d7209 */ /* 0x000fe20007810000 */
[----:B------:R-:W-:Y:S01]  /*5f90*/  ULDC UR4, c[0x0][0xa80] ;  /* 0x0002a00000047ab9 */ /* 0x000fe20000000800 */
[----:B------:R-:W-:Y:S01]  /*5fa0*/  ISETP.GT.AND P4, PT, R21, 0x8, PT ;  /* 0x000000081500780c */ /* 0x000fe20003f84270 */
[----:B------:R-:W1:Y:S01]  /*5fb0*/  MUFU.TANH R14, R37 ;  /* 0x00000025000e7308 */ /* 0x000e620000002400 */
[----:B--2---:R-:W-:-:S02]  /*5fc0*/  FSEL R10, R33, -INF , P2 ;  /* 0xff800000210a7808 */ /* 0x004fc40001000000 */
[----:B------:R-:W-:Y:S02]  /*5fd0*/  ISETP.GT.AND P2, PT, R25, 0x19, PT ;  /* 0x000000191900780c */ /* 0x000fe40003f44270 */
[----:B------:R-:W-:Y:S02]  /*5fe0*/  FMNMX.FTZ R12, R10, R13, !PT ;  /* 0x0000000d0a0c7209 */ /* 0x000fe40007810000 */
[----:B------:R-:W-:Y:S01]  /*5ff0*/  ISETP.GT.AND P5, PT, R21, 0x28, PT ;  /* 0x000000281500780c */ /* 0x000fe20003fa4270 */
        /* <DEDUP_REMOVED lines=16> */
[----:B------:R0:W3:Y:S01]  /*6100*/  MUFU.TANH R32, R48 ;  /* 0x0000003000207308 */ /* 0x0000e20000002400 */
[----:B-1----:R-:W-:Y:S02]  /*6110*/  FSEL R20, R44, -INF , P3 ;  /* 0xff8000002c147808 */ /* 0x002fe40001800000 */
[----:B------:R-:W-:Y:S02]  /*6120*/  ISETP.GT.AND P3, PT, R25, 0x30, PT ;  /* 0x000000301900780c */ /* 0x000fe40003f64270 */
[----:B------:R-:W-:-:S03]  /*6130*/  FMNMX.FTZ R36, R20, R33, !PT ;  /* 0x0000002114247209 */ /* 0x000fc60007810000 */
[----:B------:R-:W1:Y:S01]  /*6140*/  MUFU.TANH R49, R49 ;  /* 0x0000003100317308 */ /* 0x000e620000002400 */
[----:B--2---:R-:W-:Y:S01]  /*6150*/  FSEL R29, R45, -INF , P2 ;  /* 0xff8000002d1d7808 */ /* 0x004fe20001000000 */
[----:B0-----:R-:W-:Y:S01]  /*6160*/  IMAD.U32 R48, RZ, RZ, UR42 ;  /* 0x0000002aff307e24 */ /* 0x001fe2000f8e00ff */
[----:B------:R-:W-:Y:S02]  /*6170*/  ISETP.GT.AND P2, PT, R25, 0x31, PT ;  /* 0x000000311900780c */ /* 0x000fe40003f44270 */
[----:B------:R-:W-:-:S03]  /*6180*/  FMNMX.FTZ R37, R29, R36, !PT ;  /* 0x000000241d257209 */ /* 0x000fc60007810000 */
[----:B------:R-:W0:Y:S01]  /*6190*/  MUFU.TANH R52, R52 ;  /* 0x0000003400347308 */ /* 0x000e220000002400 */
[----:B---3--:R-:W-:Y:S02]  /*61a0*/  FSEL R32, R32, -INF , P3 ;  /* 0xff80000020207808 */ /* 0x008fe40001800000 */
[----:B------:R-:W-:Y:S02]  /*61b0*/  ISETP.GT.AND P3, PT, R25, 0x38, PT ;  /* 0x000000381900780c */ /* 0x000fe40003f64270 */
[----:B------:R-:W-:-:S03]  /*61c0*/  FMNMX.FTZ R36, R32, R37, !PT ;  /* 0x0000002520247209 */ /* 0x000fc60007810000 */
[----:B------:R-:W2:Y:S01]  /*61d0*/  MUFU.TANH R53, R53 ;  /* 0x0000003500357308 */ /* 0x000ea20000002400 */
[----:B-1----:R-:W-:Y:S02]  /*61e0*/  FSEL R33, R49, -INF , P2 ;  /* 0xff80000031217808 */ /* 0x002fe40001000000 */
[----:B------:R-:W-:Y:S02]  /*61f0*/  ISETP.GT.AND P2, PT, R25, 0x39, PT ;  /* 0x000000391900780c */ /* 0x000fe40003f44270 */
[----:B------:R-:W-:-:S03]  /*6200*/  FMNMX.FTZ R40, R33, R36, !PT ;  /* 0x0000002421287209 */ /* 0x000fc60007810000 */
[----:B------:R-:W1:Y:S01]  /*6210*/  MUFU.TANH R41, R26 ;  /* 0x0000001a00297308 */ /* 0x000e620000002400 */
[----:B0-----:R-:W-:Y:S02]  /*6220*/  FSEL R25, R52, -INF , P3 ;  /* 0xff80000034197808 */ /* 0x001fe40001800000 */
[----:B------:R-:W-:Y:S02]  /*6230*/  ISETP.GT.AND P3, PT, R21, 0x1, PT ;  /* 0x000000011500780c */ /* 0x000fe40003f64270 */
[----:B------:R-:W-:-:S03]  /*6240*/  FMNMX.FTZ R37, R25, R40, !PT ;  /* 0x0000002819257209 */ /* 0x000fc60007810000 */
[----:B------:R-:W-:Y:S01]  /*6250*/  MUFU.TANH R40, R31 ;  /* 0x0000001f00287308 */ /* 0x000fe20000002400 */
[----:B--2---:R-:W-:Y:S02]  /*6260*/  FSEL R36, R53, -INF , P2 ;  /* 0xff80000035247808 */ /* 0x004fe40001000000 */
[----:B------:R-:W-:Y:S02]  /*6270*/  ISETP.GT.AND P2, PT, R21, RZ, PT ;  /* 0x000000ff1500720c */ /* 0x000fe40003f44270 */
[----:B------:R-:W-:-:S03]  /*6280*/  FMNMX.FTZ R37, R36, R37, !PT ;  /* 0x0000002524257209 */ /* 0x000fc60007810000 */
[----:B------:R-:W0:Y:S01]  /*6290*/  MUFU.TANH R27, R27 ;  /* 0x0000001b001b7308 */ /* 0x000e220000002400 */
[----:B-1----:R-:W-:Y:S01]  /*62a0*/  FSEL R24, R41, -INF , P2 ;  /* 0xff80000029187808 */ /* 0x002fe20001000000 */
[----:B------:R-:W1:Y:S01]  /*62b0*/  SHFL.BFLY PT, R26, R37, 0x2, 0x1f ;  /* 0x0c401f00251a7f89 */ /* 0x000e6200000e0000 */
[----:B------:R-:W-:-:S05]  /*62c0*/  ISETP.GT.AND P2, PT, R21, 0x9, PT ;  /* 0x000000091500780c */ /* 0x000fca0003f44270 */
[----:B------:R-:W2:Y:S08]  /*62d0*/  MUFU.TANH R30, R30 ;  /* 0x0000001e001e7308 */ /* 0x000eb00000002400 */
[----:B------:R-:W3:Y:S01]  /*62e0*/  MUFU.TANH R34, R34 ;  /* 0x0000002200227308 */ /* 0x000ee20000002400 */
[----:B0-----:R-:W-:Y:S02]  /*62f0*/  FSEL R27, R27, -INF , P3 ;  /* 0xff8000001b1b7808 */ /* 0x001fe40001800000 */
[----:B------:R-:W-:-:S05]  /*6300*/  ISETP.GT.AND P3, PT, R21, 0x10, PT ;  /* 0x000000101500780c */ /* 0x000fca0003f64270 */
[----:B------:R0:W4:Y:S01]  /*6310*/  MUFU.TANH R44, R35 ;  /* 0x00000023002c7308 */ /* 0x0001220000002400 */
[----:B-1----:R-:W-:-:S05]  /*6320*/  FMNMX.FTZ R26, R37, R26, !PT ;  /* 0x0000001a251a7209 */ /* 0x002fca0007810000 */
[----:B------:R-:W1:Y:S02]  /*6330*/  SHFL.BFLY PT, R31, R26, 0x1, 0x1f ;  /* 0x0c201f001a1f7f89 */ /* 0x000e6400000e0000 */
[----:B------:R5:W4:Y:S08]  /*6340*/  MUFU.TANH R45, R38 ;  /* 0x00000026002d7308 */ /* 0x000b300000002400 */
[----:B------:R-:W4:Y:S08]  /*6350*/  MUFU.TANH R39, R39 ;  /* 0x0000002700277308 */ /* 0x000f300000002400 */
[----:B------:R-:W4:Y:S01]  /*6360*/  MUFU.TANH R42, R42 ;  /* 0x0000002a002a7308 */ /* 0x000f220000002400 */
[----:B-1----:R-:W-:-:S07]  /*6370*/  FMNMX.FTZ R8, R26, R31, !PT ;  /* 0x0000001f1a087209 */ /* 0x002fce0007810000 */
[----:B------:R-:W1:Y:S01]  /*6380*/  MUFU.TANH R43, R43 ;  /* 0x0000002b002b7308 */ /* 0x000e620000002400 */
[----:B--2---:R-:W-:Y:S02]  /*6390*/  FSEL R26, R30, -INF , P4 ;  /* 0xff8000001e1a7808 */ /* 0x004fe40002000000 */
[----:B------:R-:W-:Y:S02]  /*63a0*/  FMNMX.FTZ R31, R24, R27, !PT ;  /* 0x0000001b181f7209 */ /* 0x000fe40007810000 */
[----:B------:R-:W-:Y:S02]  /*63b0*/  FSEL R30, R40, -INF , P2 ;  /* 0xff800000281e7808 */ /* 0x000fe40001000000 */
[----:B0-----:R-:W-:Y:S01]  /*63c0*/  FMNMX.FTZ R35, R26, R31, !PT ;  /* 0x0000001f1a237209 */ /* 0x001fe20007810000 */
[----:B------:R-:W0:Y:S01]  /*63d0*/  MUFU.TANH R46, R46 ;  /* 0x0000002e002e7308 */ /* 0x000e220000002400 */
[----:B------:R-:W-:Y:S02]  /*63e0*/  ISETP.GT.AND P2, PT, R21, 0x11, PT ;  /* 0x000000111500780c */ /* 0x000fe40003f44270 */
[----:B---3--:R-:W-:-:S02]  /*63f0*/  FSEL R31, R34, -INF , P3 ;  /* 0xff800000221f7808 */ /* 0x008fc40001800000 */
[----:B-----5:R-:W-:Y:S02]  /*6400*/  FMNMX.FTZ R38, R30, R35, !PT ;  /* 0x000000231e267209 */ /* 0x020fe40007810000 */
[----:B------:R-:W-:Y:S01]  /*6410*/  ISETP.GT.AND P3, PT, R21, 0x18, PT ;  /* 0x000000181500780c */ /* 0x000fe20003f64270 */
[----:B------:R-:W2:Y:S01]  /*6420*/  MUFU.TANH R47, R47 ;  /* 0x0000002f002f7308 */ /* 0x000ea20000002400 */
[----:B----4-:R-:W-:Y:S02]  /*6430*/  FSEL R34, R44, -INF , P2 ;  /* 0xff8000002c227808 */ /* 0x010fe40001000000 */
[----:B------:R-:W-:Y:S02]  /*6440*/  FMNMX.FTZ R37, R31, R38, !PT ;  /* 0x000000261f257209 */ /* 0x000fe40007810000 */
[----:B------:R-:W-:Y:S02]  /*6450*/  ISETP.GT.AND P4, PT, R21, 0x19, PT ;  /* 0x000000191500780c */ /* 0x000fe40003f84270 */
[----:B------:R-:W-:Y:S01]  /*6460*/  FSEL R35, R45, -INF , P3 ;  /* 0xff8000002d237808 */ /* 0x000fe20001800000 */
[----:B------:R-:W3:Y:S01]  /*6470*/  MUFU.TANH R50, R50 ;  /* 0x0000003200327308 */ /* 0x000ee20000002400 */
[----:B------:R-:W-:-:S02]  /*6480*/  FMNMX.FTZ R38, R34, R37, !PT ;  /* 0x0000002522267209 */ /* 0x000fc40007810000 */
[----:B------:R-:W-:Y:S02]  /*6490*/  ISETP.GT.AND P2, PT, R21, 0x20, PT ;  /* 0x000000201500780c */ /* 0x000fe40003f44270 */
[----:B------:R-:W-:Y:S02]  /*64a0*/  FSEL R37, R39, -INF , P4 ;  /* 0xff80000027257808 */ /* 0x000fe40002000000 */
[----:B------:R-:W-:Y:S01]  /*64b0*/  FMNMX.FTZ R40, R35, R38, !PT ;  /* 0x0000002623287209 */ /* 0x000fe20007810000 */
[----:B------:R-:W4:Y:S01]  /*64c0*/  MUFU.TANH R51, R51 ;  /* 0x0000003300337308 */ /* 0x000f220000002400 */
[----:B------:R-:W-:Y:S02]  /*64d0*/  ISETP.GT.AND P3, PT, R21, 0x21, PT ;  /* 0x000000211500780c */ /* 0x000fe40003f64270 */
[----:B------:R-:W-:Y:S02]  /*64e0*/  FSEL R38, R42, -INF , P2 ;  /* 0xff8000002a267808 */ /* 0x000fe40001000000 */
[----:B------:R-:W-:-:S02]  /*64f0*/  FMNMX.FTZ R41, R37, R40, !PT ;  /* 0x0000002825297209 */ /* 0x000fc40007810000 */
[----:B-1----:R-:W-:Y:S01]  /*6500*/  FSEL R39, R43, -INF , P3 ;  /* 0xff8000002b277808 */ /* 0x002fe20001800000 */
[----:B------:R-:W1:Y:S01]  /*6510*/  MUFU.TANH R54, R54 ;  /* 0x0000003600367308 */ /* 0x000e620000002400 */
[----:B------:R-:W-:Y:S01]  /*6520*/  FMNMX.FTZ R42, R38, R41, !PT ;  /* 0x00000029262a7209 */ /* 0x000fe20007810000 */
[C---:B------:R-:W-:Y:S01]  /*6530*/  FMUL.FTZ R41, R8.reuse, UR4 ;  /* 0x0000000408297c20 */ /* 0x040fe20008410000 */
[----:B------:R-:W-:Y:S02]  /*6540*/  FSETP.NEU.FTZ.AND P3, PT, R8, -INF , PT ;  /* 0xff8000000800780b */ /* 0x000fe40003f7d000 */
[----:B------:R-:W-:Y:S02]  /*6550*/  ISETP.GT.AND P4, PT, R21, 0x29, PT ;  /* 0x000000291500780c */ /* 0x000fe40003f84270 */
[----:B0-----:R-:W-:Y:S01]  /*6560*/  FSEL R40, R46, -INF , P5 ;  /* 0xff8000002e287808 */ /* 0x001fe20002800000 */
[----:B------:R-:W0:Y:S01]  /*6570*/  MUFU.TANH R55, R55 ;  /* 0x0000003700377308 */ /* 0x000e220000002400 */
[----:B------:R-:W-:-:S02]  /*6580*/  FMNMX.FTZ R43, R39, R42, !PT ;  /* 0x0000002a272b7209 */ /* 0x000fc40007810000 */
[----:B------:R-:W-:Y:S02]  /*6590*/  FSEL R45, R41, RZ, P3 ;  /* 0x000000ff292d7208 */ /* 0x000fe40001800000 */
[----:B------:R-:W-:Y:S02]  /*65a0*/  ISETP.GT.AND P2, PT, R21, 0x30, PT ;  /* 0x000000301500780c */ /* 0x000fe40003f44270 */
[----:B--2---:R-:W-:Y:S01]  /*65b0*/  FSEL R41, R47, -INF , P4 ;  /* 0xff8000002f297808 */ /* 0x004fe20002000000 */
[--C-:B------:R-:W-:Y:S01]  /*65c0*/  FFMA.FTZ R46, R28, UR4, -R45.reuse ;  /* 0x000000041c2e7c23 */ /* 0x100fe2000801082d */
        /* <DEDUP_REMOVED lines=10> */
[----:B----4-:R-:W-:Y:S01]  /*6670*/  FSEL R28, R51, -INF , P3 ;  /* 0xff800000331c7808 */ /* 0x010fe20001800000 */
[--C-:B------:R-:W-:Y:S01]  /*6680*/  FFMA.FTZ R11, R11, UR4, -R45.reuse ;  /* 0x000000040b0b7c23 */ /* 0x100fe2000801082d */
[----:B------:R-:W-:Y:S01]  /*6690*/  FMNMX.FTZ R43, R42, R43, !PT ;  /* 0x0000002b2a2b7209 */ /* 0x000fe20007810000 */
[--C-:B------:R-:W-:Y:S01]  /*66a0*/  FFMA.FTZ R14, R14, UR4, -R45.reuse ;  /* 0x000000040e0e7c23 */ /* 0x100fe2000801082d */
[----:B------:R-:W-:Y:S01]  /*66b0*/  ISETP.GT.AND P3, PT, R21, 0x39, PT ;  /* 0x000000391500780c */ /* 0x000fe20003f64270 */
[----:B------:R-:W-:Y:S01]  /*66c0*/  MUFU.EX2 R156, R5 ;  /* 0x00000005009c7308 */ /* 0x000fe20000000800 */
[----:B-1----:R-:W-:Y:S01]  /*66d0*/  FSEL R21, R54, -INF , P2 ;  /* 0xff80000036157808 */ /* 0x002fe20001000000 */
[--C-:B------:R-:W-:Y:S01]  /*66e0*/  FFMA.FTZ R13, R13, UR4, -R45.reuse ;  /* 0x000000040d0d7c23 */ /* 0x100fe2000801082d */
[----:B------:R-:W-:Y:S01]  /*66f0*/  FMNMX.FTZ R44, R28, R43, !PT ;  /* 0x0000002b1c2c7209 */ /* 0x000fe20007810000 */
[--C-:B------:R-:W-:Y:S01]  /*6700*/  FFMA.FTZ R43, R7, UR4, -R45.reuse ;  /* 0x00000004072b7c23 */ /* 0x100fe2000801082d */
[----:B0-----:R-:W-:Y:S01]  /*6710*/  FSEL R15, R55, -INF , P3 ;  /* 0xff800000370f7808 */ /* 0x001fe20001800000 */
        /* <DEDUP_REMOVED lines=8> */
[----:B------:R-:W-:Y:S01]  /*67a0*/  FFMA.FTZ R36, R36, UR4, -R45 ;  /* 0x0000000424247c23 */ /* 0x000fe2000801082d */
[----:B------:R-:W0:Y:S01]  /*67b0*/  @P1 LDC R50, c[0x0][0x450] ;  /* 0x00011400ff321b82 */ /* 0x000e220000000800 */
[----:B------:R-:W1:Y:S01]  /*67c0*/  SHFL.BFLY PT, R7, R44, 0x2, 0x1f ;  /* 0x0c401f002c077f89 */ /* 0x000e6200000e0000 */
[----:B------:R-:W-:Y:S06]  /*67d0*/  MUFU.EX2 R46, R46 ;  /* 0x0000002e002e7308 */ /* 0x000fec0000000800 */
[----:B------:R-:W2:Y:S02]  /*67e0*/  @P1 LDC R45, c[0x0][0x44c] ;  /* 0x00011300ff2d1b82 */ /* 0x000ea40000000800 */
[----:B------:R-:W3:Y:S08]  /*67f0*/  MUFU.EX2 R47, R47 ;  /* 0x0000002f002f7308 */ /* 0x000ef00000000800 */
[----:B------:R-:W-:Y:S01]  /*6800*/  MUFU.EX2 R43, R43 ;  /* 0x0000002b002b7308 */ /* 0x000fe20000000800 */
[----:B-1----:R-:W-:-:S07]  /*6810*/  FMNMX.FTZ R7, R44, R7, !PT ;  /* 0x000000072c077209 */ /* 0x002fce0007810000 */
[----:B------:R1:W-:Y:S01]  /*6820*/  MUFU.EX2 R49, R10 ;  /* 0x0000000a00317308 */ /* 0x0003e20000000800 */
[----:B---3--:R-:W-:Y:S01]  /*6830*/  F2FP.F16.F32.PACK_AB R152, R47, R46 ;  /* 0x0000002e2f98723e */ /* 0x008fe200000000ff */
[----:B------:R-:W3:Y:S06]  /*6840*/  SHFL.BFLY PT, R6, R7, 0x1, 0x1f ;  /* 0x0c201f0007067f89 */ /* 0x000eec00000e0000 */
[----:B------:R-:W-:Y:S01]  /*6850*/  MUFU.EX2 R11, R11 ;  /* 0x0000000b000b7308 */ /* 0x000fe20000000800 */
[----:B-1----:R-:W-:-:S04]  /*6860*/  IMAD R10, R2, 0x1000, R19 ;  /* 0x00001000020a7824 */ /* 0x002fc800078e0213 */
[C---:B------:R-:W-:Y:S01]  /*6870*/  VIADD R44, R10.reuse, 0x80 ;  /* 0x000000800a2c7836 */ /* 0x040fe20000000000 */
[----:B------:R-:W-:Y:S02]  /*6880*/  R2UR UR6, R10 ;  /* 0x000000000a0672ca */ /* 0x000fe400000e0000 */
[----:B------:R-:W1:Y:S02]  /*6890*/  MUFU.EX2 R14, R14 ;  /* 0x0000000e000e7308 */ /* 0x000e640000000800 */
[----:B------:R-:W-:-:S06]  /*68a0*/  R2UR UR10, R44 ;  /* 0x000000002c0a72ca */ /* 0x000fcc00000e0000 */
[----:B------:R-:W-:Y:S03]  /*68b0*/  MUFU.EX2 R13, R13 ;  /* 0x0000000d000d7308 */ /* 0x000fe60000000800 */
[----:B------:R-:W-:Y:S01]  /*68c0*/  UMOV UR14, UR6 ;  /* 0x00000006000e7c82 */ /* 0x000fe20008000000 */
[----:B---3--:R-:W-:-:S04]  /*68d0*/  FMNMX.FTZ R5, R7, R6, !PT ;  /* 0x0000000607057209 */ /* 0x008fc80007810000 */
[C---:B------:R-:W-:Y:S01]  /*68e0*/  FSETP.NEU.FTZ.AND P2, PT, R5.reuse, -INF , PT ;  /* 0xff8000000500780b */ /* 0x040fe20003f5d000 */
[----:B------:R-:W-:Y:S01]  /*68f0*/  FMUL.FTZ R6, R5, UR4 ;  /* 0x0000000405067c20 */ /* 0x000fe20008410000 */
[----:B------:R-:W3:Y:S01]  /*6900*/  MUFU.EX2 R12, R12 ;  /* 0x0000000c000c7308 */ /* 0x000ee20000000800 */
[----:B-1----:R-:W-:-:S03]  /*6910*/  F2FP.F16.F32.PACK_AB R158, R14, R11 ;  /* 0x0000000b0e9e723e */ /* 0x002fc600000000ff */
[----:B------:R-:W-:Y:S02]  /*6920*/  FSEL R7, R6, RZ, P2 ;  /* 0x000000ff06077208 */ /* 0x000fe40001000000 */
[----:B------:R-:W-:Y:S02]  /*6930*/  ISETP.NE.AND P2, PT, R56, RZ, PT ;  /* 0x000000ff3800720c */ /* 0x000fe40003f45270 */
        /* <DEDUP_REMOVED lines=10> */
[----:B------:R-:W-:Y:S01]  /*69e0*/  FFMA.FTZ R38, R38, UR4, -R7 ;  /* 0x0000000426267c23 */ /* 0x000fe20008010807 */
[----:B------:R-:W-:-:S02]  /*69f0*/  @!P2 VIADD R6, R9, 0x38840 ;  /* 0x000388400906a836 */ /* 0x000fc40000000000 */
[--C-:B------:R-:W-:Y:S01]  /*6a00*/  FFMA.FTZ R39, R39, UR4, -R7.reuse ;  /* 0x0000000427277c23 */ /* 0x100fe20008010807 */
[--C-:B------:R-:W-:Y:S01]  /*6a10*/  FFMA.FTZ R40, R40, UR4, -R7.reuse ;  /* 0x0000000428287c23 */ /* 0x100fe20008010807 */
[--C-:B------:R-:W-:Y:S01]  /*6a20*/  FFMA.FTZ R41, R41, UR4, -R7.reuse ;  /* 0x0000000429297c23 */ /* 0x100fe20008010807 */
[--C-:B------:R-:W-:Y:S01]  /*6a30*/  FFMA.FTZ R42, R42, UR4, -R7.reuse ;  /* 0x000000042a2a7c23 */ /* 0x100fe20008010807 */
[----:B------:R-:W1:Y:S01]  /*6a40*/  MUFU.EX2 R27, R27 ;  /* 0x0000001b001b7308 */ /* 0x000e620000000800 */
[----:B------:R-:W-:Y:S01]  /*6a50*/  @!P2 PRMT R6, RZ, 0x654, R6 ;  /* 0x00000654ff06a816 */ /* 0x000fe20000000006 */
[--C-:B------:R-:W-:Y:S01]  /*6a60*/  FFMA.FTZ R28, R28, UR4, -R7.reuse ;  /* 0x000000041c1c7c23 */ /* 0x100fe20008010807 */
[--C-:B------:R-:W-:Y:S01]  /*6a70*/  FFMA.FTZ R21, R21, UR4, -R7.reuse ;  /* 0x0000000415157c23 */ /* 0x100fe20008010807 */
[----:B------:R-:W-:Y:S01]  /*6a80*/  FFMA.FTZ R7, R15, UR4, -R7 ;  /* 0x000000040f077c23 */ /* 0x000fe20008010807 */
[----:B------:R4:W-:Y:S01]  /*6a90*/  @!P2 SYNCS.ARRIVE.TRANS64.RED.A1T0 RZ, [R6+URZ], RZ ;  /* 0x000000ff06ffa9a7 */ /* 0x0009e2000810043f */
[----:B---3--:R-:W-:Y:S01]  /*6aa0*/  F2FP.F16.F32.PACK_AB R160, R12, R13 ;  /* 0x0000000d0ca0723e */ /* 0x008fe200000000ff */
[----:B------:R-:W-:Y:S01]  /*6ab0*/  @!P2 VIADD R9, R9, 0x38860 ;  /* 0x000388600909a836 */ /* 0x000fe20000000000 */
[----:B------:R-:W3:Y:S04]  /*6ac0*/  MUFU.EX2 R26, R26 ;  /* 0x0000001a001a7308 */ /* 0x000ee80000000800 */
[----:B------:R-:W-:Y:S01]  /*6ad0*/  @!P2 PRMT R9, RZ, 0x654, R9 ;  /* 0x00000654ff09a816 */ /* 0x000fe20000000009 */
[----:B----4-:R-:W-:-:S03]  /*6ae0*/  FADD.FTZ R6, R46, R47 ;  /* 0x0000002f2e067221 */ /* 0x010fc60000010000 */
[----:B------:R-:W4:Y:S01]  /*6af0*/  MUFU.EX2 R155, R30 ;  /* 0x0000001e009b7308 */ /* 0x000f220000000800 */
[----:B-1----:R-:W-:-:S07]  /*6b00*/  F2FP.F16.F32.PACK_AB R153, R27, R24 ;  /* 0x000000181b99723e */ /* 0x002fce00000000ff */
[----:B------:R2:W-:Y:S08]  /*6b10*/  MUFU.EX2 R30, R37 ;  /* 0x00000025001e7308 */ /* 0x0005f00000000800 */
[----:B------:R-:W1:Y:S01]  /*6b20*/  MUFU.EX2 R31, R31 ;  /* 0x0000001f001f7308 */ /* 0x000e620000000800 */
[----:B--2---:R-:W-:-:S04]  /*6b30*/  @P1 IMAD.HI.U32 R37, R45, UR42, RZ ;  /* 0x0000002a2d251c27 */ /* 0x004fc8000f8e00ff */
[----:B------:R-:W-:Y:S01]  /*6b40*/  FADD.FTZ R45, R43, R6 ;  /* 0x000000062b2d7221 */ /* 0x000fe20000010000 */
[----:B0-----:R-:W-:Y:S01]  /*6b50*/  @P1 SHF.R.U32.HI R48, RZ, R50, R37 ;  /* 0x00000032ff301219 */ /* 0x001fe20000011625 */
[----:B------:R-:W-:Y:S01]  /*6b60*/  FADD.FTZ R37, R24, R27 ;  /* 0x0000001b18257221 */ /* 0x000fe20000010000 */
[----:B------:R-:W0:Y:S01]  /*6b70*/  MUFU.EX2 R34, R34 ;  /* 0x0000002200227308 */ /* 0x000e220000000800 */
[C---:B------:R-:W-:Y:S01]  /*6b80*/  FADD.FTZ R45, R154.reuse, R45 ;  /* 0x0000002d9a2d7221 */ /* 0x040fe20000010000 */
[----:B------:R-:W-:Y:S01]  /*6b90*/  F2FP.F16.F32.PACK_AB R154, R154, R43 ;  /* 0x0000002b9a9a723e */ /* 0x000fe200000000ff */
[----:B---3--:R-:W-:Y:S01]  /*6ba0*/  FADD.FTZ R6, R26, R37 ;  /* 0x000000251a067221 */ /* 0x008fe20000010000 */
[----:B------:R-:W-:Y:S01]  /*6bb0*/  IADD3 R48, R48, R187, -R188 ;  /* 0x000000bb30307210 */ /* 0x000fe20007ffe8bc */
[----:B------:R-:W-:Y:S01]  /*6bc0*/  FADD.FTZ R44, R156, R45 ;  /* 0x0000002d9c2c7221 */ /* 0x000fe20000010000 */
[----:B------:R-:W-:Y:S01]  /*6bd0*/  F2FP.F16.F32.PACK_AB R156, R49, R156 ;  /* 0x0000009c319c723e */ /* 0x000fe200000000ff */
[----:B----4-:R-:W-:Y:S01]  /*6be0*/  FADD.FTZ R6, R155, R6 ;  /* 0x000000069b067221 */ /* 0x010fe20000010000 */
[----:B------:R-:W2:Y:S01]  /*6bf0*/  MUFU.EX2 R35, R35 ;  /* 0x0000002300237308 */ /* 0x000ea20000000800 */
[----:B------:R-:W-:Y:S01]  /*6c00*/  FADD.FTZ R44, R49, R44 ;  /* 0x0000002c312c7221 */ /* 0x000fe20000010000 */
[----:B------:R-:W-:Y:S01]  /*6c10*/  F2FP.F16.F32.PACK_AB R155, R155, R26 ;  /* 0x0000001a9b9b723e */ /* 0x000fe200000000ff */
[----:B-1----:R-:W-:Y:S01]  /*6c20*/  FADD.FTZ R15, R31, R6 ;  /* 0x000000061f0f7221 */ /* 0x002fe20000010000 */
[----:B------:R-:W-:Y:S01]  /*6c30*/  BAR.SYNC.DEFER_BLOCKING 0xf, 0x100 ;  /* 0x03c4000000007b1d */ /* 0x000fe20000010000 */
[----:B------:R-:W-:-:S02]  /*6c40*/  R2UR UR5, R48 ;  /* 0x00000000300572ca */ /* 0x000fc400000e0000 */
[----:B0-----:R-:W-:-:S03]  /*6c50*/  FADD.FTZ R6, R34, R15 ;  /* 0x0000000f22067221 */ /* 0x001fc60000010000 */
[----:B------:R-:W0:Y:S01]  /*6c60*/  MUFU.EX2 R38, R38 ;  /* 0x0000002600267308 */ /* 0x000e220000000800 */
[----:B------:R-:W-:Y:S01]  /*6c70*/  FADD.FTZ R15, R11, R44 ;  /* 0x0000002c0b0f7221 */ /* 0x000fe20000010000 */
[----:B------:R-:W-:Y:S01]  /*6c80*/  F2FP.F16.F32.PACK_AB R157, R34, R31 ;  /* 0x0000001f229d723e */ /* 0x000fe200000000ff */
[----:B--2---:R-:W-:-:S05]  /*6c90*/  FADD.FTZ R37, R35, R6 ;  /* 0x0000000623257221 */ /* 0x004fca0000010000 */
[----:B------:R-:W1:Y:S01]  /*6ca0*/  MUFU.EX2 R39, R39 ;  /* 0x0000002700277308 */ /* 0x000e620000000800 */
[----:B------:R-:W-:Y:S01]  /*6cb0*/  FADD.FTZ R6, R14, R15 ;  /* 0x0000000f0e067221 */ /* 0x000fe20000010000 */
[C---:B------:R-:W-:Y:S01]  /*6cc0*/  F2FP.F16.F32.PACK_AB R159, R30.reuse, R35 ;  /* 0x000000231e9f723e */ /* 0x040fe200000000ff */
[----:B------:R-:W-:Y:S02]  /*6cd0*/  FADD.FTZ R37, R30, R37 ;  /* 0x000000251e257221 */ /* 0x000fe40000010000 */
[----:B------:R-:W-:-:S03]  /*6ce0*/  FADD.FTZ R15, R13, R6 ;  /* 0x000000060d0f7221 */ /* 0x000fc60000010000 */
[----:B------:R-:W2:Y:S01]  /*6cf0*/  MUFU.EX2 R40, R40 ;  /* 0x0000002800287308 */ /* 0x000ea20000000800 */
[----:B0-----:R-:W-:Y:S01]  /*6d00*/  FADD.FTZ R6, R38, R37 ;  /* 0x0000002526067221 */ /* 0x001fe20000010000 */
[----:B------:R-:W-:Y:S01]  /*6d10*/  FADD.FTZ R15, R12, R15 ;  /* 0x0000000f0c0f7221 */ /* 0x000fe20000010000 */
[----:B------:R0:W-:Y:S04]  /*6d20*/  STSM.16.M88.4 [R23+0x36400], R152 ;  /* 0x0364009817007844 */ /* 0x0001e80000000200 */
[----:B------:R0:W-:Y:S01]  /*6d30*/  STSM.16.M88.4 [R186], R156 ;  /* 0x0000009cba007844 */ /* 0x0001e20000000200 */
[----:B------:R-:W3:Y:S01]  /*6d40*/  MUFU.EX2 R29, R29 ;  /* 0x0000001d001d7308 */ /* 0x000ee20000000800 */
[C---:B-1----:R-:W-:Y:S01]  /*6d50*/  FADD.FTZ R27, R39.reuse, R6 ;  /* 0x00000006271b7221 */ /* 0x042fe20000010000 */
[----:B------:R-:W-:Y:S01]  /*6d60*/  FADD.FTZ R6, R20, R15 ;  /* 0x0000000f14067221 */ /* 0x000fe20000010000 */
[----:B------:R-:W-:-:S05]  /*6d70*/  F2FP.F16.F32.PACK_AB R161, R39, R38 ;  /* 0x0000002627a1723e */ /* 0x000fca00000000ff */
[----:B------:R-:W1:Y:S01]  /*6d80*/  MUFU.EX2 R41, R41 ;  /* 0x0000002900297308 */ /* 0x000e620000000800 */
[----:B--2---:R-:W-:-:S07]  /*6d90*/  FADD.FTZ R24, R40, R27 ;  /* 0x0000001b28187221 */ /* 0x004fce0000010000 */
[----:B------:R-:W2:Y:S01]  /*6da0*/  MUFU.EX2 R32, R32 ;  /* 0x0000002000207308 */ /* 0x000ea20000000800 */
[C---:B---3--:R-:W-:Y:S01]  /*6db0*/  FADD.FTZ R11, R29.reuse, R6 ;  /* 0x000000061d0b7221 */ /* 0x048fe20000010000 */
[----:B------:R-:W-:-:S06]  /*6dc0*/  F2FP.F16.F32.PACK_AB R162, R29, R20 ;  /* 0x000000141da2723e */ /* 0x000fcc00000000ff */
[----:B------:R-:W3:Y:S01]  /*6dd0*/  MUFU.EX2 R42, R42 ;  /* 0x0000002a002a7308 */ /* 0x000ee20000000800 */
[C---:B-1----:R-:W-:Y:S01]  /*6de0*/  FADD.FTZ R15, R41.reuse, R24 ;  /* 0x00000018290f7221 */ /* 0x042fe20000010000 */
[----:B------:R-:W-:-:S05]  /*6df0*/  F2FP.F16.F32.PACK_AB R163, R41, R40 ;  /* 0x0000002829a3723e */ /* 0x000fca00000000ff */
[----:B------:R0:W-:Y:S01]  /*6e00*/  STSM.16.M88.4 [R184], R160 ;  /* 0x000000a0b8007844 */ /* 0x0001e20000000200 */
[----:B------:R-:W1:Y:S01]  /*6e10*/  MUFU.EX2 R33, R33 ;  /* 0x0000002100217308 */ /* 0x000e620000000800 */
[----:B--2---:R-:W-:-:S07]  /*6e20*/  FADD.FTZ R6, R32, R11 ;  /* 0x0000000b20067221 */ /* 0x004fce0000010000 */
[----:B------:R-:W2:Y:S01]  /*6e30*/  MUFU.EX2 R165, R28 ;  /* 0x0000001c00a57308 */ /* 0x000ea20000000800 */
[----:B---3--:R-:W-:-:S07]  /*6e40*/  FADD.FTZ R12, R42, R15 ;  /* 0x0000000f2a0c7221 */ /* 0x008fce0000010000 */
[----:B------:R-:W-:Y:S01]  /*6e50*/  MUFU.EX2 R25, R25 ;  /* 0x0000001900197308 */ /* 0x000fe20000000800 */
[C---:B-1----:R-:W-:Y:S01]  /*6e60*/  FADD.FTZ R6, R33.reuse, R6 ;  /* 0x0000000621067221 */ /* 0x042fe20000010000 */
[----:B------:R-:W-:-:S06]  /*6e70*/  F2FP.F16.F32.PACK_AB R164, R33, R32 ;  /* 0x0000002021a4723e */ /* 0x000fcc00000000ff */
[----:B------:R-:W1:Y:S01]  /*6e80*/  MUFU.EX2 R36, R36 ;  /* 0x0000002400247308 */ /* 0x000e620000000800 */
[C---:B--2---:R-:W-:Y:S01]  /*6e90*/  FADD.FTZ R12, R165.reuse, R12 ;  /* 0x0000000ca50c7221 */ /* 0x044fe20000010000 */
[----:B------:R-:W-:-:S06]  /*6ea0*/  F2FP.F16.F32.PACK_AB R165, R165, R42 ;  /* 0x0000002aa5a5723e */ /* 0x000fcc00000000ff */
[----:B------:R-:W2:Y:S08]  /*6eb0*/  MUFU.EX2 R21, R21 ;  /* 0x0000001500157308 */ /* 0x000eb00000000800 */
[----:B------:R3:W4:Y:S01]  /*6ec0*/  MUFU.EX2 R14, R7 ;  /* 0x00000007000e7308 */ /* 0x0007220000000800 */
[----:B-1----:R-:W-:Y:S01]  /*6ed0*/  F2FP.F16.F32.PACK_AB R166, R36, R25 ;  /* 0x0000001924a6723e */ /* 0x002fe200000000ff */
[----:B---3--:R-:W-:Y:S01]  /*6ee0*/  FADD.FTZ R7, R25, R6 ;  /* 0x0000000619077221 */ /* 0x008fe20000010000 */
[----:B--2---:R-:W-:-:S03]  /*6ef0*/  FADD.FTZ R11, R21, R12 ;  /* 0x0000000c150b7221 */ /* 0x004fc60000010000 */
[----:B------:R-:W-:Y:S01]  /*6f00*/  FADD.FTZ R6, R36, R7 ;  /* 0x0000000724067221 */ /* 0x000fe20000010000 */
[C---:B----4-:R-:W-:Y:S01]  /*6f10*/  F2FP.F16.F32.PACK_AB R167, R14.reuse, R21 ;  /* 0x000000150ea7723e */ /* 0x050fe200000000ff */
[----:B------:R-:W-:Y:S01]  /*6f20*/  FADD.FTZ R7, R14, R11 ;  /* 0x0000000b0e077221 */ /* 0x000fe20000010000 */
[C---:B------:R-:W-:Y:S02]  /*6f30*/  VIADD R11, R10.reuse, 0x100 ;  /* 0x000001000a0b7836 */ /* 0x040fe40000000000 */
[----:B------:R-:W-:Y:S01]  /*6f40*/  VIADD R10, R10, 0x180 ;  /* 0x000001800a0a7836 */ /* 0x000fe20000000000 */
[----:B------:R0:W-:Y:S01]  /*6f50*/  STSM.16.M88.4 [R185], R164 ;  /* 0x000000a4b9007844 */ /* 0x0001e20000000200 */
[----:B------:R-:W-:Y:S01]  /*6f60*/  WARPGROUP.ARRIVE ;  /* 0x00000000000079c5 */ /* 0x000fe20000000000 */
[----:B------:R-:W-:-:S05]  /*6f70*/  R2UR UR6, R11 ;  /* 0x000000000b0672ca */ /* 0x000fca00000e0000 */
[----:B------:R-:W-:Y:S03]  /*6f80*/  HGMMA.64x256x16.F32 R24, R152, gdesc[UR12].tnspB, RZ, !UPT, gsb0 ;  /* 0x43e0000c98187df0 */ /* 0x000fe6000c0008ff */
[----:B------:R-:W-:Y:S02]  /*6f90*/  WARPGROUP.DEPBAR.LE gsb0, 0x0 ;  /* 0x00008000000079c5 */ /* 0x000fe40000010000 */
[----:B------:R-:W-:-:S15]  /*6fa0*/  WARPGROUP.ARRIVE ;  /* 0x00000000000079c5 */ /* 0x000fde0000000000 */
[----:B------:R-:W-:-:S08]  /*6fb0*/  NOP ;  /* 0x0000000000007918 */ /* 0x000fd00000000000 */
[----:B------:R-:W-:Y:S01]  /*6fc0*/  HGMMA.64x256x16.F32 R24, R156, gdesc[UR8].tnspB, R24, gsb0 ;  /* 0x43e000089c187df0 */ /* 0x000fe20008000818 */
[----:B------:R-:W-:Y:S01]  /*6fd0*/  UMOV UR10, UR6 ;  /* 0x00000006000a7c82 */ /* 0x000fe20008000000 */
[----:B------:R-:W-:Y:S01]  /*6fe0*/  UMOV UR11, 0x40000040 ;  /* 0x40000040000b7882 */ /* 0x000fe20000000000 */
[----:B------:R-:W-:Y:S01]  /*6ff0*/  R2UR UR6, R10 ;  /* 0x000000000a0672ca */ /* 0x000fe200000e0000 */
[----:B------:R-:W-:Y:S02]  /*7000*/  WARPGROUP.DEPBAR.LE gsb0, 0x0 ;  /* 0x00008000000079c5 */ /* 0x000fe40000010000 */
[----:B------:R-:W-:-:S15]  /*7010*/  WARPGROUP.ARRIVE ;  /* 0x00000000000079c5 */ /* 0x000fde0000000000 */
[----:B------:R-:W-:-:S07]  /*7020*/  NOP ;  /* 0x0000000000007918 */ /* 0x000fce0000000000 */
[----:B------:R-:W-:Y:S01]  /*7030*/  HGMMA.64x256x16.F32 R24, R160, gdesc[UR8].tnspB, R24, gsb0 ;  /* 0x43e00008a0187df0 */ /* 0x000fe20008000818 */
[----:B------:R-:W-:Y:S01]  /*7040*/  UMOV UR10, UR6 ;  /* 0x00000006000a7c82 */ /* 0x000fe20008000000 */
[----:B------:R-:W-:Y:S01]  /*7050*/  UMOV UR11, 0x40000040 ;  /* 0x40000040000b7882 */ /* 0x000fe20000000000 */
        /* <DEDUP_REMOVED lines=8> */
[----:B------:R-:W-:-:S06]  /*70e0*/  WARPGROUP.ARRIVE ;  /* 0x00000000000079c5 */ /* 0x000fcc0000000000 */
        /* <DEDUP_REMOVED lines=13> */
[----:B------:R-:W-:Y:S01]  /*71c0*/  ULDC UR5, c[0x0][0xad0] ;  /* 0x0002b40000057ab9 */ /* 0x000fe20000000800 */
[----:B------:R-:W-:Y:S01]  /*71d0*/  IMAD.MOV.U32 R10, RZ, RZ, R8 ;  /* 0x000000ffff0a7224 */ /* 0x000fe200078e0008 */
[----:B------:R-:W-:Y:S01]  /*71e0*/  ULDC UR4, c[0x0][0xa80] ;  /* 0x0002a00000047ab9 */ /* 0x000fe20000000800 */
[----:B------:R-:W-:-:S07]  /*71f0*/  IMAD.MOV.U32 R12, RZ, RZ, R2 ;  /* 0x000000ffff0c7224 */ /* 0x000fce00078e0002 */
.L_x_8323:
        /* <DEDUP_REMOVED lines=8> */
.L_x_8315:
[----:B------:R-:W-:Y:S02]  /*7280*/  IMAD.U32 R5, RZ, RZ, UR37 ;  /* 0x00000025ff057e24 */ /* 0x000fe4000f8e00ff */
[----:B0-----:R-:W-:-:S03]  /*7290*/  IMAD R9, R2, 0x8, R16 ;  /* 0x0000000802097824 */ /* 0x001fc600078e0210 */
[----:B------:R-:W-:-:S04]  /*72a0*/  SHF.L.U32 R5, R5, 0x1f, RZ ;  /* 0x0000001f05057819 */ /* 0x000fc800000006ff */
[----:B------:R0:W1:Y:S01]  /*72b0*/  SYNCS.PHASECHK.TRANS64.TRYWAIT P3, [R9+URZ+0x38830], R5 ;  /* 0x03883005090075a7 */ /* 0x000062000806017f */
[----:B------:R-:W-:Y:S05]  /*72c0*/  @!P0 BRA `(.L_x_8316) ;  /* 0x0000000000048947 */ /* 0x000fea0003800000 */
[----:B------:R-:W-:Y:S01]  /*72d0*/  BPT.TRAP 0x1 ;  /* 0x000000040000795c */ /* 0x000fe20000300000 */
.L_x_8316:
[----:B------:R-:W-:Y:S01]  /*72e0*/  IMAD R8, R2, 0x200, R0 ;  /* 0x0000020002087824 */ /* 0x000fe200078e0200 */
[----:B-1----:R-:W-:Y:S06]  /*72f0*/  @P3 BRA `(.L_x_8317) ;  /* 0x0000000000083947 */ /* 0x002fec0003800000 */
[----:B------:R-:W1:Y:S02]  /*7300*/  SYNCS.PHASECHK.TRANS64.TRYWAIT P3, [R9+URZ+0x38830], R5 ;  /* 0x03883005090075a7 */ /* 0x000e64000806017f */
[----:B-1----:R-:W-:Y:S05]  /*7310*/  @!P3 BRA `(.L_x_8318) ;  /* 0x0000014400c8b947 */ /* 0x002fea0003800000 */
.L_x_8317:
[----:B------:R-:W-:Y:S01]  /*7320*/  R2UR UR10, R8 ;  /* 0x00000000080a72ca */ /* 0x000fe200000e0000 */
[----:B------:R-:W-:Y:S01]  /*7330*/  WARPGROUP.ARRIVE ;  /* 0x00000000000079c5 */ /* 0x000fe20000000000 */
[----:B------:R-:W-:Y:S01]  /*7340*/  UMOV UR11, 0x40000040 ;  /* 0x40000040000b7882 */ /* 0x000fe20000000000 */
[----:B------:R-:W-:Y:S01]  /*7350*/  UMOV UR15, 0x40000040 ;  /* 0x40000040000f7882 */ /* 0x000fe20000000000 */
[----:B------:R-:W-:Y:S01]  /*7360*/  UMOV UR19, 0x40000040 ;  /* 0x4000004000137882 */ /* 0x000fe20000000000 */
[----:B------:R-:W-:-:S08]  /*7370*/  UMOV UR23, 0x40000040 ;  /* 0x4000004000177882 */ /* 0x000fd00000000000 */
[----:B------:R-:W-:Y:S01]  /*7380*/  HGMMA.64x64x16.F32 R152, gdesc[UR8], RZ, !UPT, gsb0 ;  /* 0x00e00000089879f0 */ /* 0x000fe2000c0008ff */
[----:B------:R-:W-:Y:S02]  /*7390*/  UIADD3 UR14, UR10, 0x2, URZ ;  /* 0x000000020a0e7890 */ /* 0x000fe4000fffe03f */
[----:B------:R-:W-:Y:S02]  /*73a0*/  UIADD3 UR18, UR10, 0x4, URZ ;  /* 0x000000040a127890 */ /* 0x000fe4000fffe03f */
        /* <DEDUP_REMOVED lines=13> */
.L_x_8319:
[----:B------:R2:W3:Y:S01]  /*7480*/  SYNCS.PHASECHK.TRANS64.TRYWAIT P3, [R9+URZ+0x38850], R5 ;  /* 0x03885005090075a7 */ /* 0x0004e2000806017f */
[----:B------:R-:W-:Y:S05]  /*7490*/  @!P0 BRA `(.L_x_8320) ;  /* 0x0000000000048947 */ /* 0x000fea0003800000 */
[----:B------:R-:W-:Y:S01]  /*74a0*/  BPT.TRAP 0x1 ;  /* 0x000000040000795c */ /* 0x000fe20000300000 */
.L_x_8320:
[----:B---3--:R-:W-:Y:S05]  /*74b0*/  @P3 BRA `(.L_x_8321) ;  /* 0x0000000000083947 */ /* 0x008fea0003800000 */
[----:B------:R-:W3:Y:S02]  /*74c0*/  SYNCS.PHASECHK.TRANS64.TRYWAIT P3, [R9+URZ+0x38850], R5 ;  /* 0x03885005090075a7 */ /* 0x000ee4000806017f */
[----:B---3--:R-:W-:Y:S05]  /*74d0*/  @!P3 BRA `(.L_x_8322) ;  /* 0x00000144006cb947 */ /* 0x008fea0003800000 */
.L_x_8321:
[----:B0123--:R-:W-:Y:S01]  /*74e0*/  IMAD R5, R2, 0x1000, R3 ;  /* 0x0000100002057824 */ /* 0x00ffe200078e0203 */
[----:B------:R-:W-:Y:S01]  /*74f0*/  WARPGROUP.ARRIVE ;  /* 0x00000000000079c5 */ /* 0x000fe20000000000 */
[----:B------:R-:W-:Y:S01]  /*7500*/  UMOV UR27, 0x40000040 ;  /* 0x40000040001b7882 */ /* 0x000fe20000000000 */
[----:B------:R-:W-:Y:S01]  /*7510*/  VIADD R8, R4, 0x2 ;  /* 0x0000000204087836 */ /* 0x000fe20000000000 */
[----:B------:R-:W-:Y:S01]  /*7520*/  UMOV UR29, 0x40000040 ;  /* 0x40000040001d7882 */ /* 0x000fe20000000000 */
[C---:B------:R-:W-:Y:S01]  /*7530*/  R2UR UR26, R5.reuse ;  /* 0x00000000051a72ca */ /* 0x040fe200000e0000 */
[----:B------:R-:W-:Y:S01]  /*7540*/  UMOV UR31, 0x40000040 ;  /* 0x40000040001f7882 */ /* 0x000fe20000000000 */
[----:B------:R-:W0:Y:S01]  /*7550*/  S2R R13, SR_TID.X ;  /* 0x00000000000d7919 */ /* 0x000e220000002100 */
[----:B------:R-:W-:Y:S01]  /*7560*/  R2UR UR28, R8 ;  /* 0x00000000081c72ca */ /* 0x000fe200000e0000 */
[C---:B------:R-:W-:Y:S01]  /*7570*/  VIADD R8, R5.reuse, 0x2 ;  /* 0x0000000205087836 */ /* 0x040fe20000000000 */
[----:B------:R-:W-:Y:S01]  /*7580*/  UMOV UR10, 0xffffffc0 ;  /* 0xffffffc0000a7882 */ /* 0x000fe20000000000 */
[----:B------:R-:W-:Y:S01]  /*7590*/  VIADD R20, R5, 0x800 ;  /* 0x0000080005147836 */ /* 0x000fe20000000000 */
[----:B------:R-:W-:Y:S01]  /*75a0*/  UIMAD UR10, UR7, UR10, 0x1 ;  /* 0x00000001070a74a4 */ /* 0x000fe2000f8e020a */
[----:B------:R-:W-:Y:S01]  /*75b0*/  IMAD.MOV.U32 R15, RZ, RZ, 0x4 ;  /* 0x00000004ff0f7424 */ /* 0x000fe200078e00ff */
[----:B------:R-:W-:Y:S01]  /*75c0*/  R2UR UR30, R8 ;  /* 0x00000000081e72ca */ /* 0x000fe200000e0000 */
[----:B------:R-:W-:Y:S01]  /*75d0*/  VIADD R8, R4, 0x4 ;  /* 0x0000000404087836 */ /* 0x000fe20000000000 */
[----:B------:R-:W-:Y:S01]  /*75e0*/  UMOV UR11, 0x40000040 ;  /* 0x40000040000b7882 */ /* 0x000fe20000000000 */
[----:B------:R-:W-:Y:S01]  /*75f0*/  UISETP.GT.AND UP0, UPT, UR7, UR6, UPT ;  /* 0x000000060700728c */ /* 0x000fe2000bf04270 */
[----:B------:R-:W-:Y:S01]  /*7600*/  HGMMA.64x64x16.F32 R152, gdesc[UR24], R152, gsb0 ;  /* 0x00e00000189879f0 */ /* 0x000fe20008000898 */
[----:B------:R-:W-:Y:S01]  /*7610*/  UIADD3 UR7, UR7, -0x1, URZ ;  /* 0xffffffff07077890 */ /* 0x000fe2000fffe03f */
[----:B0-----:R-:W-:Y:S01]  /*7620*/  SHF.R.U32.HI R13, RZ, 0x7, R13 ;  /* 0x00000007ff0d7819 */ /* 0x001fe2000001160d */
[----:B------:R-:W-:-:S02]  /*7630*/  WARPGROUP.DEPBAR.LE gsb0, 0x0 ;  /* 0x00008000000079c5 */ /* 0x000fc40000010000 */
[----:B------:R-:W-:-:S06]  /*7640*/  WARPGROUP.ARRIVE ;  /* 0x00000000000079c5 */ /* 0x000fcc0000000000 */
[----:B------:R-:W-:Y:S01]  /*7650*/  HGMMA.64x64x16.F32 R152, gdesc[UR28], R152, gsb0 ;  /* 0x00e000001c9879f0 */ /* 0x000fe20008000898 */
[----:B------:R-:W-:Y:S01]  /*7660*/  R2UR UR28, R8 ;  /* 0x00000000081c72ca */ /* 0x000fe200000e0000 */
[----:B------:R-:W-:Y:S01]  /*7670*/  VIADD R8, R5, 0x4 ;  /* 0x0000000405087836 */ /* 0x000fe20000000000 */
[----:B------:R-:W-:Y:S01]  /*7680*/  UMOV UR29, 0x40000040 ;  /* 0x40000040001d7882 */ /* 0x000fe20000000000 */
[----:B------:R-:W-:-:S03]  /*7690*/  UMOV UR31, 0x40000040 ;  /* 0x40000040001f7882 */ /* 0x000fc60000000000 */
[----:B------:R-:W-:Y:S01]  /*76a0*/  R2UR UR30, R8 ;  /* 0x00000000081e72ca */ /* 0x000fe200000e0000 */
[----:B------:R-:W-:Y:S01]  /*76b0*/  VIADD R8, R4, 0x6 ;  /* 0x0000000604087836 */ /* 0x000fe20000000000 */
[----:B------:R-:W-:Y:S02]  /*76c0*/  WARPGROUP.DEPBAR.LE gsb0, 0x0 ;  /* 0x00008000000079c5 */ /* 0x000fe40000010000 */
[----:B------:R-:W-:-:S09]  /*76d0*/  WARPGROUP.ARRIVE ;  /* 0x00000000000079c5 */ /* 0x000fd20000000000 */
        /* <DEDUP_REMOVED lines=113> */
[----:B------:R-:W-:Y:S02]  /*7df0*/  R2UR UR30, R8 ;  /* 0x00000000081e72ca */ /* 0x000fe400000e0000 */
[----:B------:R0:W1:Y:S02]  /*7e00*/  SHFL.IDX PT, R8, R13, RZ, 0x1f ;  /* 0x00001fff0d087589 */ /* 0x00006400000e0000 */
[----:B0-----:R-:W-:Y:S01]  /*7e10*/  VIADD R13, R4, 0x800 ;  /* 0x00000800040d7836 */ /* 0x001fe20000000000 */
[----:B-1----:R-:W-:-:S04]  /*7e20*/  ISETP.GT.AND P3, PT, R8, 0x7f, PT ;  /* 0x0000007f0800780c */ /* 0x002fc80003f64270 */
[----:B------:R-:W-:-:S05]  /*7e30*/  SEL R14, RZ, 0x2, !P3 ;  /* 0x00000002ff0e7807 */ /* 0x000fca0005800000 */
[----:B------:R-:W-:Y:S01]  /*7e40*/  IMAD.IADD R8, R13, 0x1, R14 ;  /* 0x000000010d087824 */ /* 0x000fe200078e020e */
[----:B------:R-:W-:Y:S02]  /*7e50*/  WARPGROUP.DEPBAR.LE gsb0, 0x0 ;  /* 0x00008000000079c5 */ /* 0x000fe40000010000 */
[----:B------:R-:W-:-:S06]  /*7e60*/  WARPGROUP.ARRIVE ;  /* 0x00000000000079c5 */ /* 0x000fcc0000000000 */
[----:B------:R-:W-:Y:S01]  /*7e70*/  HGMMA.64x64x16.F32 R152, gdesc[UR28], R152, gsb0 ;  /* 0x00e000001c9879f0 */ /* 0x000fe20008000898 */
[----:B------:R-:W-:Y:S01]  /*7e80*/  R2UR UR28, R8 ;  /* 0x00000000081c72ca */ /* 0x000fe200000e0000 */
[----:B------:R-:W-:Y:S01]  /*7e90*/  IMAD.IADD R8, R14, 0x1, R20 ;  /* 0x000000010e087824 */ /* 0x000fe200078e0214 */
[----:B------:R-:W-:Y:S01]  /*7ea0*/  UMOV UR29, 0x40000040 ;  /* 0x40000040001d7882 */ /* 0x000fe20000000000 */
[----:B------:R-:W-:-:S03]  /*7eb0*/  UMOV UR31, 0x40000040 ;  /* 0x40000040001f7882 */ /* 0x000fc60000000000 */
[----:B------:R-:W-:Y:S02]  /*7ec0*/  R2UR UR30, R8 ;  /* 0x00000000081e72ca */ /* 0x000fe400000e0000 */
[C---:B------:R-:W-:Y:S02]  /*7ed0*/  SEL R8, R15.reuse, 0x2, P3 ;  /* 0x000000020f087807 */ /* 0x040fe40001800000 */
[----:B------:R-:W-:-:S03]  /*7ee0*/  SEL R15, R15, 0x6, !P3 ;  /* 0x000000060f0f7807 */ /* 0x000fc60005800000 */
[C---:B------:R-:W-:Y:S02]  /*7ef0*/  IMAD.IADD R21, R13.reuse, 0x1, R8 ;  /* 0x000000010d157824 */ /* 0x040fe400078e0208 */
[----:B------:R-:W-:Y:S01]  /*7f00*/  IMAD.IADD R13, R13, 0x1, R15 ;  /* 0x000000010d0d7824 */ /* 0x000fe200078e020f */
[----:B------:R-:W-:Y:S02]  /*7f10*/  WARPGROUP.DEPBAR.LE gsb0, 0x0 ;  /* 0x00008000000079c5 */ /* 0x000fe40000010000 */
[----:B------:R-:W-:-:S06]  /*7f20*/  WARPGROUP.ARRIVE ;  /* 0x00000000000079c5 */ /* 0x000fcc0000000000 */
[----:B------:R-:W-:Y:S01]  /*7f30*/  HGMMA.64x64x16.F32 R152, gdesc[UR28], R152, gsb0 ;  /* 0x00e000001c9879f0 */ /* 0x000fe20008000898 */
[----:B------:R-:W-:Y:S01]  /*7f40*/  R2UR UR28, R21 ;  /* 0x00000000151c72ca */ /* 0x000fe200000e0000 */
[C---:B------:R-:W-:Y:S01]  /*7f50*/  IMAD.IADD R21, R20.reuse, 0x1, R8 ;  /* 0x0000000114157824 */ /* 0x040fe200078e0208 */
[----:B------:R-:W-:Y:S01]  /*7f60*/  UMOV UR29, 0x40000040 ;  /* 0x40000040001d7882 */ /* 0x000fe20000000000 */
[----:B------:R-:W-:Y:S01]  /*7f70*/  UMOV UR31, 0x40000040 ;  /* 0x40000040001f7882 */ /* 0x000fe20000000000 */
[----:B------:R-:W-:Y:S02]  /*7f80*/  IMAD.IADD R20, R20, 0x1, R15 ;  /* 0x0000000114147824 */ /* 0x000fe400078e020f */
[----:B------:R-:W-:Y:S01]  /*7f90*/  R2UR UR30, R21 ;  /* 0x00000000151e72ca */ /* 0x000fe200000e0000 */
[----:B------:R-:W-:Y:S02]  /*7fa0*/  WARPGROUP.DEPBAR.LE gsb0, 0x0 ;  /* 0x00008000000079c5 */ /* 0x000fe40000010000 */
[----:B------:R-:W-:-:S10]  /*7fb0*/  WARPGROUP.ARRIVE ;  /* 0x00000000000079c5 */ /* 0x000fd40000000000 */
        /* <DEDUP_REMOVED lines=26> */
[----:B------:R-:W-:Y:S01]  /*8160*/  VIADD R20, R5, 0xa00 ;  /* 0x00000a0005147836 */ /* 0x000fe20000000000 */
[----:B------:R-:W-:Y:S01]  /*8170*/  UMOV UR29, 0x40000040 ;  /* 0x40000040001d7882 */ /* 0x000fe20000000000 */
[----:B------:R-:W-:Y:S02]  /*8180*/  UMOV UR31, 0x40000040 ;  /* 0x40000040001f7882 */ /* 0x000fe40000000000 */
[----:B------:R-:W-:-:S05]  /*8190*/  IMAD.IADD R21, R14, 0x1, R20 ;  /* 0x000000010e157824 */ /* 0x000fca00078e0214 */
[----:B------:R-:W-:Y:S01]  /*81a0*/  R2UR UR30, R21 ;  /* 0x00000000151e72ca */ /* 0x000fe200000e0000 */
[C---:B------:R-:W-:Y:S02]  /*81b0*/  IMAD.IADD R21, R13.reuse, 0x1, R8 ;  /* 0x000000010d157824 */ /* 0x040fe400078e0208 */
[----:B------:R-:W-:Y:S01]  /*81c0*/  IMAD.IADD R13, R13, 0x1, R15 ;  /* 0x000000010d0d7824 */ /* 0x000fe200078e020f */
[----:B------:R-:W-:Y:S02]  /*81d0*/  WARPGROUP.DEPBAR.LE gsb0, 0x0 ;  /* 0x00008000000079c5 */ /* 0x000fe40000010000 */
[----:B------:R-:W-:-:S07]  /*81e0*/  WARPGROUP.ARRIVE ;  /* 0x00000000000079c5 */ /* 0x000fce0000000000 */
[----:B------:R-:W-:Y:S01]  /*81f0*/  HGMMA.64x64x16.F32 R152, gdesc[UR28], R152, gsb0 ;  /* 0x00e000001c9879f0 */ /* 0x000fe20008000898 */
[----:B------:R-:W-:Y:S01]  /*8200*/  R2UR UR28, R21 ;  /* 0x00000000151c72ca */ /* 0x000fe200000e0000 */
[--C-:B------:R-:W-:Y:S01]  /*8210*/  IMAD.IADD R21, R8, 0x1, R20.reuse ;  /* 0x0000000108157824 */ /* 0x100fe200078e0214 */
        /* <DEDUP_REMOVED lines=82> */
[--C-:B------:R-:W-:Y:S02]  /*8740*/  IMAD.IADD R8, R8, 0x1, R20.reuse ;  /* 0x0000000108087824 */ /* 0x100fe400078e0214 */
        /* <DEDUP_REMOVED lines=23> */
[----:B------:R-:W-:Y:S02]  /*88c0*/  IADD3 R8, R13, R8, R4 ;  /* 0x000000080d087210 */ /* 0x000fe40007ffe004 */
[----:B------:R-:W0:Y:S01]  /*88d0*/  @P1 LDC R13, c[0x0][0x44c] ;  /* 0x00011300ff0d1b82 */ /* 0x000e220000000800 */
[----:B------:R-:W-:Y:S02]  /*88e0*/  WARPGROUP.DEPBAR.LE gsb0, 0x0 ;  /* 0x00008000000079c5 */ /* 0x000fe40000010000 */
[----:B------:R-:W-:-:S06]  /*88f0*/  WARPGROUP.ARRIVE ;  /* 0x00000000000079c5 */ /* 0x000fcc0000000000 */
[----:B------:R-:W-:Y:S01]  /*8900*/  HGMMA.64x64x16.F32 R152, gdesc[UR28], R152, gsb0 ;  /* 0x00e000001c9879f0 */ /* 0x000fe20008000898 */
[----:B------:R-:W-:Y:S01]  /*8910*/  R2UR UR28, R8 ;  /* 0x00000000081c72ca */ /* 0x000fe200000e0000 */
[----:B------:R-:W-:Y:S01]  /*8920*/  UMOV UR29, 0x40000040 ;  /* 0x40000040001d7882 */ /* 0x000fe20000000000 */
[----:B------:R-:W-:Y:S01]  /*8930*/  R2UR UR30, R5 ;  /* 0x00000000051e72ca */ /* 0x000fe200000e0000 */
[----:B------:R-:W-:Y:S01]  /*8940*/  UMOV UR31, 0x40000040 ;  /* 0x40000040001f7882 */ /* 0x000fe20000000000 */
[----:B------:R-:W1:Y:S01]  /*8950*/  @P1 LDC R8, c[0x0][0x450] ;  /* 0x00011400ff081b82 */ /* 0x000e620000000800 */
[----:B------:R-:W-:-:S04]  /*8960*/  VIADD R5, R190, UR42 ;  /* 0x0000002abe057c36 */ /* 0x000fc80008000000 */
[----:B0-----:R-:W-:-:S05]  /*8970*/  @P1 IMAD.HI.U32 R13, R5, R13, RZ ;  /* 0x0000000d050d1227 */ /* 0x001fca00078e00ff */
[----:B-1----:R-:W-:Y:S02]  /*8980*/  @P1 SHF.R.U32.HI R5, RZ, R8, R13 ;  /* 0x00000008ff051219 */ /* 0x002fe4000001160d */
[----:B------:R-:W-:-:S05]  /*8990*/  IADD3 R8, R187, UR10, -R189 ;  /* 0x0000000abb087c10 */ /* 0x000fca000fffe8bd */
[----:B------:R-:W-:Y:S01]  /*89a0*/  IMAD.IADD R8, R8, 0x1, -R188 ;  /* 0x0000000108087824 */ /* 0x000fe200078e0abc */
[----:B------:R-:W-:Y:S02]  /*89b0*/  WARPGROUP.DEPBAR.LE gsb0, 0x0 ;  /* 0x00008000000079c5 */ /* 0x000fe40000010000 */
[----:B------:R-:W-:-:S06]  /*89c0*/  WARPGROUP.ARRIVE ;  /* 0x00000000000079c5 */ /* 0x000fcc0000000000 */
[----:B------:R-:W-:Y:S03]  /*89d0*/  HGMMA.64x64x16.F32 R152, gdesc[UR28], R152, gsb0 ;  /* 0x00e000001c9879f0 */ /* 0x000fe60008000898 */
[----:B------:R-:W-:Y:S02]  /*89e0*/  WARPGROUP.DEPBAR.LE gsb0, 0x0 ;  /* 0x00008000000079c5 */ /* 0x000fe40000010000 */
[----:B------:R-:W-:Y:S01]  /*89f0*/  FMUL.FTZ R15, R161, UR5 ;  /* 0x00000005a10f7c20 */ /* 0x000fe20008410000 */
[----:B------:R-:W-:Y:S01]  /*8a00*/  FMUL.FTZ R14, R152, UR5 ;  /* 0x00000005980e7c20 */ /* 0x000fe20008410000 */
[----:B------:R-:W0:Y:S01]  /*8a10*/  SHFL.IDX PT, R161, R5, RZ, 0x1c1f ;  /* 0x001c1fff05a17589 */ /* 0x000e2200000e0000 */
        /* <DEDUP_REMOVED lines=23> */
[----:B0-----:R-:W-:-:S02]  /*8b90*/  IMAD.IADD R161, R8, 0x1, R161 ;  /* 0x0000000108a17824 */ /* 0x001fc400078e02a1 */
[----:B------:R-:W-:-:S03]  /*8ba0*/  FMUL.FTZ R232, R183, UR5 ;  /* 0x00000005b7e87c20 */ /* 0x000fc60008410000 */
[C---:B------:R-:W-:Y:S02]  /*8bb0*/  ISETP.GT.AND P6, PT, R161.reuse, 0x1, PT ;  /* 0x00000001a100780c */ /* 0x040fe40003fc4270 */
[----:B------:R-:W0:Y:S01]  /*8bc0*/  MUFU.TANH R20, R20 ;  /* 0x0000001400147308 */ /* 0x000e220000002400 */
[C---:B------:R-:W-:Y:S02]  /*8bd0*/  ISETP.GT.AND P5, PT, R161.reuse, RZ, PT ;  /* 0x000000ffa100720c */ /* 0x040fe40003fa4270 */
[C---:B------:R-:W-:Y:S02]  /*8be0*/  ISETP.GT.AND P3, PT, R161.reuse, 0x8, PT ;  /* 0x00000008a100780c */ /* 0x040fe40003f64270 */
[----:B------:R-:W-:Y:S02]  /*8bf0*/  ISETP.GT.AND P4, PT, R161, 0x9, PT ;  /* 0x00000009a100780c */ /* 0x000fe40003f84270 */
[----:B-1----:R-:W-:Y:S01]  /*8c00*/  FSEL R13, R13, -INF , P6 ;  /* 0xff8000000d0d7808 */ /* 0x002fe20003000000 */
[----:B------:R-:W1:Y:S01]  /*8c10*/  MUFU.TANH R15, R15 ;  /* 0x0000000f000f7308 */ /* 0x000e620000002400 */
[----:B--2---:R-:W-:-:S02]  /*8c20*/  FSEL R14, R14, -INF , P5 ;  /* 0xff8000000e0e7808 */ /* 0x004fc40002800000 */
[C---:B------:R-:W-:Y:S02]  /*8c30*/  ISETP.GT.AND P6, PT, R161.reuse, 0x11, PT ;  /* 0x00000011a100780c */ /* 0x040fe40003fc4270 */
[----:B---3--:R-:W-:Y:S02]  /*8c40*/  FSEL R152, R152, -INF , P3 ;  /* 0xff80000098987808 */ /* 0x008fe40001800000 */
[C---:B------:R-:W-:Y:S01]  /*8c50*/  ISETP.GT.AND P5, PT, R161.reuse, 0x10, PT ;  /* 0x00000010a100780c */ /* 0x040fe20003fa4270 */
[----:B------:R-:W2:Y:S01]  /*8c60*/  MUFU.TANH R153, R153 ;  /* 0x0000009900997308 */ /* 0x000ea20000002400 */
[----:B0-----:R-:W-:Y:S02]  /*8c70*/  FSEL R20, R20, -INF , P4 ;  /* 0xff80000014147808 */ /* 0x001fe40002000000 */
[C---:B------:R-:W-:Y:S02]  /*8c80*/  ISETP.GT.AND P3, PT, R161.reuse, 0x18, PT ;  /* 0x00000018a100780c */ /* 0x040fe40003f64270 */
[----:B------:R-:W-:-:S03]  /*8c90*/  ISETP.GT.AND P4, PT, R161, 0x19, PT ;  /* 0x00000019a100780c */ /* 0x000fc60003f84270 */
[----:B------:R-:W0:Y:S01]  /*8ca0*/  MUFU.TANH R21, R21 ;  /* 0x0000001500157308 */ /* 0x000e220000002400 */
[----:B-1----:R-:W-:Y:S02]  /*8cb0*/  FSEL R15, R15, -INF , P6 ;  /* 0xff8000000f0f7808 */ /* 0x002fe40003000000 */
[----:B------:R-:W-:-:S05]  /*8cc0*/  ISETP.GT.AND P6, PT, R161, 0x21, PT ;  /* 0x00000021a100780c */ /* 0x000fca0003fc4270 */
[----:B------:R-:W1:Y:S01]  /*8cd0*/  MUFU.TANH R157, R157 ;  /* 0x0000009d009d7308 */ /* 0x000e620000002400 */
[----:B--2---:R-:W-:Y:S02]  /*8ce0*/  FSEL R153, R153, -INF , P5 ;  /* 0xff80000099997808 */ /* 0x004fe40002800000 */
[----:B------:R-:W-:-:S05]  /*8cf0*/  ISETP.GT.AND P5, PT, R161, 0x20, PT ;  /* 0x00000020a100780c */ /* 0x000fca0003fa4270 */
[----:B------:R-:W2:Y:S01]  /*8d00*/  MUFU.TANH R160, R160 ;  /* 0x000000a000a07308 */ /* 0x000ea20000002400 */
[----:B0-----:R-:W-:Y:S02]  /*8d10*/  FSEL R21, R21, -INF , P3 ;  /* 0xff80000015157808 */ /* 0x001fe40001800000 */
[----:B------:R-:W-:-:S05]  /*8d20*/  ISETP.GT.AND P3, PT, R161, 0x28, PT ;  /* 0x00000028a100780c */ /* 0x000fca0003f64270 */
        /* <DEDUP_REMOVED lines=9> */
[----:B------:R-:W-:Y:S01]  /*8dc0*/  MUFU.TANH R165, R165 ;  /* 0x000000a500a57308 */ /* 0x000fe20000002400 */
[----:B-1----:R-:W-:Y:S01]  /*8dd0*/  FSEL R160, R164, -INF , P3 ;  /* 0xff800000a4a07808 */ /* 0x002fe20001800000 */
[----:B------:R-:W-:Y:S01]  /*8de0*/  FMUL.FTZ R164, R176, UR5 ;  /* 0x00000005b0a47c20 */ /* 0x000fe20008410000 */
[----:B------:R-:W-:Y:S01]  /*8df0*/  ISETP.GT.AND P3, PT, R161, 0x38, PT ;  /* 0x00000038a100780c */ /* 0x000fe20003f64270 */
[----:B------:R-:W-:-:S04]  /*8e00*/  FMUL.FTZ R176, R181, UR5 ;  /* 0x00000005b5b07c20 */ /* 0x000fc80008410000 */
[----:B------:R-:W0:Y:S01]  /*8e10*/  MUFU.TANH R164, R164 ;  /* 0x000000a400a47308 */ /* 0x000e220000002400 */
[----:B--2---:R-:W-:Y:S02]  /*8e20*/  FSEL R155, R168, -INF , P4 ;  /* 0xff800000a89b7808 */ /* 0x004fe40002000000 */
[----:B------:R-:W-:Y:S02]  /*8e30*/  ISETP.GT.AND P4, PT, R161, 0x39, PT ;  /* 0x00000039a100780c */ /* 0x000fe40003f84270 */
[----:B------:R-:W-:-:S03]  /*8e40*/  FMNMX.FTZ R161, R14, R10, !PT ;  /* 0x0000000a0ea17209 */ /* 0x000fc60007810000 */
[----:B------:R1:W-:Y:S01]  /*8e50*/  MUFU.TANH R168, R169 ;  /* 0x000000a900a87308 */ /* 0x0003e20000002400 */
[----:B------:R-:W-:-:S04]  /*8e60*/  FMNMX.FTZ R161, R13, R161, !PT ;  /* 0x000000a10da17209 */ /* 0x000fc80007810000 */
[----:B------:R-:W-:-:S03]  /*8e70*/  FMNMX.FTZ R161, R152, R161, !PT ;  /* 0x000000a198a17209 */ /* 0x000fc60007810000 */
[----:B------:R-:W-:Y:S01]  /*8e80*/  MUFU.TANH R176, R176 ;  /* 0x000000b000b07308 */ /* 0x000fe20000002400 */
[----:B------:R-:W-:Y:S01]  /*8e90*/  FMNMX.FTZ R161, R20, R161, !PT ;  /* 0x000000a114a17209 */ /* 0x000fe20007810000 */
[----:B-1----:R-:W-:Y:S01]  /*8ea0*/  FMUL.FTZ R169, R158, UR5 ;  /* 0x000000059ea97c20 */ /* 0x002fe20008410000 */
[----:B0-----:R-:W-:Y:S02]  /*8eb0*/  FSEL R164, R164, -INF , P5 ;  /* 0xff800000a4a47808 */ /* 0x001fe40002800000 */
[----:B------:R-:W-:-:S03]  /*8ec0*/  FMNMX.FTZ R161, R153, R161, !PT ;  /* 0x000000a199a17209 */ /* 0x000fc60007810000 */
[----:B------:R-:W-:Y:S01]  /*8ed0*/  MUFU.TANH R169, R169 ;  /* 0x000000a900a97308 */ /* 0x000fe20000002400 */
[----:B------:R-:W-:-:S04]  /*8ee0*/  FMNMX.FTZ R158, R15, R161, !PT ;  /* 0x000000a10f9e7209 */ /* 0x000fc80007810000 */
[----:B------:R-:W-:-:S03]  /*8ef0*/  FMNMX.FTZ R158, R21, R158, !PT ;  /* 0x0000009e159e7209 */ /* 0x000fc60007810000 */
[----:B------:R-:W0:Y:S01]  /*8f00*/  MUFU.TANH R161, R177 ;  /* 0x000000b100a17308 */ /* 0x000e220000002400 */
[----:B------:R-:W-:-:S04]  /*8f10*/  FMNMX.FTZ R172, R157, R158, !PT ;  /* 0x0000009e9dac7209 */ /* 0x000fc80007810000 */
[----:B------:R-:W-:-:S03]  /*8f20*/  FMNMX.FTZ R172, R156, R172, !PT ;  /* 0x000000ac9cac7209 */ /* 0x000fc60007810000 */
[----:B------:R1:W2:Y:S01]  /*8f30*/  MUFU.TANH R158, R180 ;  /* 0x000000b4009e7308 */ /* 0x0002a20000002400 */
[----:B------:R-:W-:-:S04]  /*8f40*/  FMNMX.FTZ R172, R154, R172, !PT ;  /* 0x000000ac9aac7209 */ /* 0x000fc80007810000 */
[----:B------:R-:W-:-:S03]  /*8f50*/  FMNMX.FTZ R172, R160, R172, !PT ;  /* 0x000000aca0ac7209 */ /* 0x000fc60007810000 */
[----:B------:R-:W-:Y:S01]  /*8f60*/  MUFU.TANH R170, R170 ;  /* 0x000000aa00aa7308 */ /* 0x000fe20000002400 */
[----:B------:R-:W-:Y:S01]  /*8f70*/  FMNMX.FTZ R173, R155, R172, !PT ;  /* 0x000000ac9bad7209 */ /* 0x000fe20007810000 */
[----:B-1----:R-:W-:Y:S01]  /*8f80*/  FMUL.FTZ R180, R174, UR5 ;  /* 0x00000005aeb47c20 */ /* 0x002fe20008410000 */
[----:B0-----:R-:W-:Y:S02]  /*8f90*/  FSEL R161, R161, -INF , P6 ;  /* 0xff800000a1a17808 */ /* 0x001fe40003000000 */
[----:B------:R-:W-:-:S03]  /*8fa0*/  FMNMX.FTZ R173, R164, R173, !PT ;  /* 0x000000ada4ad7209 */ /* 0x000fc60007810000 */
[----:B------:R0:W1:Y:S01]  /*8fb0*/  MUFU.TANH R172, R159 ;  /* 0x0000009f00ac7308 */ /* 0x0000620000002400 */
[----:B--2---:R-:W-:Y:S02]  /*8fc0*/  FSEL R158, R158, -INF , P3 ;  /* 0xff8000009e9e7808 */ /* 0x004fe40001800000 */
[----:B------:R-:W-:-:S05]  /*8fd0*/  FMNMX.FTZ R177, R161, R173, !PT ;  /* 0x000000ada1b17209 */ /* 0x000fca0007810000 */
[----:B------:R2:W3:Y:S01]  /*8fe0*/  MUFU.TANH R173, R162 ;  /* 0x000000a200ad7308 */ /* 0x0004e20000002400 */
[----:B0-----:R-:W-:Y:S01]  /*8ff0*/  FSEL R159, R176, -INF , P4 ;  /* 0xff800000b09f7808 */ /* 0x001fe20002000000 */
[----:B------:R-:W-:Y:S02]  /*9000*/  FMUL.FTZ R176, R163, UR5 ;  /* 0x00000005a3b07c20 */ /* 0x000fe40008410000 */
[----:B------:R-:W0:Y:S04]  /*9010*/  SHFL.IDX PT, R163, R5, 0x1, 0x1c1f ;  /* 0x003c1f0005a37f89 */ /* 0x000e2800000e0000 */
[----:B------:R-:W-:Y:S01]  /*9020*/  MUFU.TANH R176, R176 ;  /* 0x000000b000b07308 */ /* 0x000fe20000002400 */
[----:B--2---:R-:W-:Y:S01]  /*9030*/  FMNMX.FTZ R162, R158, R177, !PT ;  /* 0x000000b19ea27209 */ /* 0x004fe20007810000 */
[----:B------:R-:W-:Y:S01]  /*9040*/  FMUL.FTZ R177, R166, UR5 ;  /* 0x00000005a6b17c20 */ /* 0x000fe20008410000 */
[----:B------:R-:W-:-:S02]  /*9050*/  FMUL.FTZ R166, R167, UR5 ;  /* 0x00000005a7a67c20 */ /* 0x000fc40008410000 */
[----:B------:R-:W-:-:S03]  /*9060*/  FMNMX.FTZ R162, R159, R162, !PT ;  /* 0x000000a29fa27209 */ /* 0x000fc60007810000 */
[----:B------:R-:W-:Y:S02]  /*9070*/  MUFU.TANH R175, R175 ;  /* 0x000000af00af7308 */ /* 0x000fe40000002400 */
[----:B------:R-:W2:Y:S06]  /*9080*/  SHFL.BFLY PT, R5, R162, 0x2, 0x1f ;  /* 0x0c401f00a2057f89 */ /* 0x000eac00000e0000 */
[----:B------:R-:W4:Y:S01]  /*9090*/  MUFU.TANH R166, R166 ;  /* 0x000000a600a67308 */ /* 0x000f220000002400 */
[----:B0-----:R-:W-:-:S07]  /*90a0*/  IMAD.IADD R8, R8, 0x1, R163 ;  /* 0x0000000108087824 */ /* 0x001fce00078e02a3 */
[----:B------:R-:W0:Y:S01]  /*90b0*/  MUFU.TANH R177, R177 ;  /* 0x000000b100b17308 */ /* 0x000e220000002400 */
[C---:B------:R-:W-:Y:S02]  /*90c0*/  ISETP.GT.AND P4, PT, R8.reuse, RZ, PT ;  /* 0x000000ff0800720c */ /* 0x040fe40003f84270 */
[C---:B------:R-:W-:Y:S02]  /*90d0*/  ISETP.GT.AND P3, PT, R8.reuse, 0x9, PT ;  /* 0x000000090800780c */ /* 0x040fe40003f64270 */
[----:B------:R-:W-:Y:S02]  /*90e0*/  ISETP.GT.AND P5, PT, R8, 0x1, PT ;  /* 0x000000010800780c */ /* 0x000fe40003fa4270 */
[----:B-1----:R-:W-:Y:S01]  /*90f0*/  FSEL R174, R172, -INF , P3 ;  /* 0xff800000acae7808 */ /* 0x002fe20001800000 */
[----:B------:R-:W1:Y:S01]  /*9100*/  MUFU.TANH R171, R171 ;  /* 0x000000ab00ab7308 */ /* 0x000e620000002400 */
[----:B------:R-:W-:Y:S02]  /*9110*/  ISETP.GT.AND P3, PT, R8, 0x19, PT ;  /* 0x000000190800780c */ /* 0x000fe40003f64270 */
[----:B--2---:R-:W-:-:S02]  /*9120*/  FMNMX.FTZ R5, R162, R5, !PT ;  /* 0x00000005a2057209 */ /* 0x004fc40007810000 */
[----:B------:R-:W-:Y:S02]  /*9130*/  FSEL R162, R165, -INF , P4 ;  /* 0xff800000a5a27808 */ /* 0x000fe40002000000 */
[----:B------:R-:W-:Y:S01]  /*9140*/  ISETP.GT.AND P4, PT, R8, 0x10, PT ;  /* 0x000000100800780c */ /* 0x000fe20003f84270 */
[----:B------:R-:W2:Y:S01]  /*9150*/  MUFU.TANH R180, R180 ;  /* 0x000000b400b47308 */ /* 0x000ea20000002400 */
[----:B------:R-:W-:Y:S02]  /*9160*/  FSEL R163, R168, -INF , P5 ;  /* 0xff800000a8a37808 */ /* 0x000fe40002800000 */
[C---:B------:R-:W-:Y:S02]  /*9170*/  ISETP.GT.AND P6, PT, R8.reuse, 0x8, PT ;  /* 0x000000080800780c */ /* 0x040fe40003fc4270 */
[----:B---3--:R-:W-:Y:S02]  /*9180*/  FSEL R168, R173, -INF , P4 ;  /* 0xff800000ada87808 */ /* 0x008fe40002000000 */
[----:B------:R-:W-:Y:S01]  /*9190*/  ISETP.GT.AND P4, PT, R8, 0x20, PT ;  /* 0x000000200800780c */ /* 0x000fe20003f84270 */
[----:B------:R-:W-:Y:S01]  /*91a0*/  MUFU.TANH R229, R229 ;  /* 0x000000e500e57308 */ /* 0x000fe20000002400 */
[----:B----4-:R-:W-:-:S02]  /*91b0*/  FSEL R166, R166, -INF , P3 ;  /* 0xff800000a6a67808 */ /* 0x010fc40001800000 */
[C---:B------:R-:W-:Y:S02]  /*91c0*/  ISETP.GT.AND P5, PT, R8.reuse, 0x11, PT ;  /* 0x000000110800780c */ /* 0x040fe40003fa4270 */
[----:B------:R-:W-:Y:S02]  /*91d0*/  ISETP.GT.AND P3, PT, R8, 0x29, PT ;  /* 0x000000290800780c */ /* 0x000fe40003f64270 */
[----:B------:R-:W-:Y:S01]  /*91e0*/  FSEL R167, R169, -INF , P6 ;  /* 0xff800000a9a77808 */ /* 0x000fe20003000000 */
[----:B------:R-:W-:Y:S01]  /*91f0*/  MUFU.TANH R232, R232 ;  /* 0x000000e800e87308 */ /* 0x000fe20000002400 */
[----:B------:R-:W-:Y:S02]  /*9200*/  FSEL R169, R170, -INF , P4 ;  /* 0xff800000aaa97808 */ /* 0x000fe40002000000 */
[----:B------:R-:W-:Y:S02]  /*9210*/  FSEL R173, R176, -INF , P5 ;  /* 0xff800000b0ad7808 */ /* 0x000fe40002800000 */
[----:B------:R-:W-:Y:S01]  /*9220*/  FSEL R170, R175, -INF , P3 ;  /* 0xff800000afaa7808 */ /* 0x000fe20001800000 */
[----:B------:R-:W3:Y:S01]  /*9230*/  SHFL.BFLY PT, R176, R5, 0x1, 0x1f ;  /* 0x0c201f0005b07f89 */ /* 0x000ee200000e0000 */
[----:B------:R-:W-:-:S02]  /*9240*/  FMNMX.FTZ R175, R162, R11, !PT ;  /* 0x0000000ba2af7209 */ /* 0x000fc40007810000 */
[----:B------:R-:W-:Y:S02]  /*9250*/  ISETP.GT.AND P6, PT, R8, 0x18, PT ;  /* 0x000000180800780c */ /* 0x000fe40003fc4270 */
[----:B------:R-:W-:Y:S02]  /*9260*/  FMNMX.FTZ R175, R163, R175, !PT ;  /* 0x000000afa3af7209 */ /* 0x000fe40007810000 */
[----:B0-----:R-:W-:Y:S01]  /*9270*/  FSEL R165, R177, -INF , P6 ;  /* 0xff800000b1a57808 */ /* 0x001fe20003000000 */
[----:B------:R-:W-:Y:S01]  /*9280*/  FMUL.FTZ R177, R178, UR5 ;  /* 0x00000005b2b17c20 */ /* 0x000fe20008410000 */
[----:B------:R-:W-:Y:S02]  /*9290*/  FMNMX.FTZ R175, R167, R175, !PT ;  /* 0x000000afa7af7209 */ /* 0x000fe40007810000 */
[----:B------:R-:W-:Y:S02]  /*92a0*/  ISETP.GT.AND P5, PT, R8, 0x21, PT ;  /* 0x000000210800780c */ /* 0x000fe40003fa4270 */
[----:B------:R-:W-:Y:S01]  /*92b0*/  FMNMX.FTZ R175, R174, R175, !PT ;  /* 0x000000afaeaf7209 */ /* 0x000fe20007810000 */
[----:B------:R-:W0:Y:S01]  /*92c0*/  MUFU.TANH R177, R177 ;  /* 0x000000b100b17308 */ /* 0x000e220000002400 */
[----:B------:R-:W-:-:S02]  /*92d0*/  ISETP.GT.AND P6, PT, R8, 0x28, PT ;  /* 0x000000280800780c */ /* 0x000fc40003fc4270 */
[----:B------:R-:W-:Y:S02]  /*92e0*/  FMNMX.FTZ R175, R168, R175, !PT ;  /* 0x000000afa8af7209 */ /* 0x000fe40007810000 */
[----:B-1----:R-:W-:Y:S02]  /*92f0*/  FSEL R171, R171, -INF , P5 ;  /* 0xff800000abab7808 */ /* 0x002fe40002800000 */
[----:B------:R-:W-:Y:S02]  /*9300*/  FMNMX.FTZ R175, R173, R175, !PT ;  /* 0x000000afadaf7209 */ /* 0x000fe40007810000 */
[----:B--2---:R-:W-:Y:S02]  /*9310*/  FSEL R172, R180, -INF , P6 ;  /* 0xff800000b4ac7808 */ /* 0x004fe40003000000 */
[C---:B------:R-:W-:Y:S02]  /*9320*/  ISETP.GT.AND P4, PT, R8.reuse, 0x30, PT ;  /* 0x000000300800780c */ /* 0x040fe40003f84270 */
[----:B------:R-:W-:-:S02]  /*9330*/  ISETP.GT.AND P5, PT, R8, 0x31, PT ;  /* 0x000000310800780c */ /* 0x000fc40003fa4270 */
[C---:B------:R-:W-:Y:S02]  /*9340*/  ISETP.GT.AND P6, PT, R8.reuse, 0x38, PT ;  /* 0x000000380800780c */ /* 0x040fe40003fc4270 */
[----:B------:R-:W-:Y:S02]  /*9350*/  ISETP.GT.AND P3, PT, R8, 0x39, PT ;  /* 0x000000390800780c */ /* 0x000fe40003f64270 */
[----:B---3--:R-:W-:Y:S01]  /*9360*/  FMNMX.FTZ R8, R5, R176, !PT ;  /* 0x000000b005087209 */ /* 0x008fe20007810000 */
[----:B------:R-:W-:Y:S01]  /*9370*/  FMUL.FTZ R5, R182, UR5 ;  /* 0x00000005b6057c20 */ /* 0x000fe20008410000 */
[----:B------:R-:W-:Y:S02]  /*9380*/  FMNMX.FTZ R175, R165, R175, !PT ;  /* 0x000000afa5af7209 */ /* 0x000fe40007810000 */
[----:B0-----:R-:W-:Y:S01]  /*9390*/  FSEL R177, R177, -INF , P4 ;  /* 0xff800000b1b17808 */ /* 0x001fe20002000000 */
[----:B------:R-:W-:Y:S01]  /*93a0*/  FMUL.FTZ R178, R8, UR4 ;  /* 0x0000000408b27c20 */ /* 0x000fe20008410000 */
[----:B------:R-:W-:Y:S01]  /*93b0*/  FMNMX.FTZ R175, R166, R175, !PT ;  /* 0x000000afa6af7209 */ /* 0x000fe20007810000 */
[----:B------:R-:W0:Y:S01]  /*93c0*/  MUFU.TANH R5, R5 ;  /* 0x0000000500057308 */ /* 0x000e220000002400 */
[----:B------:R-:W-:-:S02]  /*93d0*/  FSETP.NEU.FTZ.AND P4, PT, R8, -INF , PT ;  /* 0xff8000000800780b */ /* 0x000fc40003f9d000 */
[----:B------:R-:W-:Y:S02]  /*93e0*/  FMNMX.FTZ R175, R169, R175, !PT ;  /* 0x000000afa9af7209 */ /* 0x000fe40007810000 */
[----:B------:R-:W-:Y:S02]  /*93f0*/  FSEL R178, R178, RZ, P4 ;  /* 0x000000ffb2b27208 */ /* 0x000fe40002000000 */
[----:B------:R-:W-:Y:S02]  /*9400*/  FMNMX.FTZ R175, R171, R175, !PT ;  /* 0x000000afabaf7209 */ /* 0x000fe40007810000 */
[----:B------:R-:W-:Y:S01]  /*9410*/  FSEL R229, R229, -INF , P5 ;  /* 0xff800000e5e57808 */ /* 0x000fe20002800000 */
[--C-:B------:R-:W-:Y:S01]  /*9420*/  FFMA.FTZ R228, R13, UR4, -R178.reuse ;  /* 0x000000040de47c23 */ /* 0x100fe200080108b2 */
[----:B------:R-:W-:Y:S01]  /*9430*/  FMNMX.FTZ R13, R172, R175, !PT ;  /* 0x000000afac0d7209 */ /* 0x000fe20007810000 */
[--C-:B------:R-:W-:Y:S01]  /*9440*/  FFMA.FTZ R181, R152, UR4, -R178.reuse ;  /* 0x0000000498b57c23 */ /* 0x100fe200080108b2 */
[----:B------:R-:W-:Y:S01]  /*9450*/  FSEL R232, R232, -INF , P3 ;  /* 0xff800000e8e87808 */ /* 0x000fe20001800000 */
        /* <DEDUP_REMOVED lines=19> */
[----:B------:R-:W-:-:S03]  /*9590*/  FFMA.FTZ R179, R159, UR4, -R178 ;  /* 0x000000049fb37c23 */ /* 0x000fc600080108b2 */
[----:B------:R-:W0:Y:S01]  /*95a0*/  SHFL.BFLY PT, R20, R5, 0x2, 0x1f ;  /* 0x0c401f0005147f89 */ /* 0x000e2200000e0000 */
[----:B------:R-:W-:Y:S08]  /*95b0*/  MUFU.EX2 R228, R228 ;  /* 0x000000e400e47308 */ /* 0x000ff00000000800 */
[----:B------:R-:W-:Y:S08]  /*95c0*/  MUFU.EX2 R181, R181 ;  /* 0x000000b500b57308 */ /* 0x000ff00000000800 */
[----:B------:R-:W-:Y:S01]  /*95d0*/  MUFU.EX2 R230, R230 ;  /* 0x000000e600e67308 */ /* 0x000fe20000000800 */
[----:B0-----:R-:W-:Y:S01]  /*95e0*/  FMNMX.FTZ R5, R5, R20, !PT ;  /* 0x0000001405057209 */ /* 0x001fe20007810000 */
[----:B------:R-:W-:Y:S01]  /*95f0*/  FFMA.FTZ R20, R160, UR4, -R178 ;  /* 0x00000004a0147c23 */ /* 0x000fe200080108b2 */
[----:B------:R-:W-:-:S05]  /*9600*/  FSEL R160, R8, RZ, P4 ;  /* 0x000000ff08a07208 */ /* 0x000fca0002000000 */
[----:B------:R-:W-:Y:S01]  /*9610*/  MUFU.EX2 R178, R158 ;  /* 0x0000009e00b27308 */ /* 0x000fe20000000800 */
[----:B------:R-:W0:Y:S01]  /*9620*/  SHFL.BFLY PT, R153, R5, 0x1, 0x1f ;  /* 0x0c201f0005997f89 */ /* 0x000e2200000e0000 */
[----:B------:R-:W-:-:S04]  /*9630*/  FADD.FTZ R160, -R160, R10 ;  /* 0x0000000aa0a07221 */ /* 0x000fc80000010100 */
[----:B------:R-:W-:Y:S02]  /*9640*/  FMUL.FTZ R160, R160, UR4 ;  /* 0x00000004a0a07c20 */ /* 0x000fe40008410000 */
[----:B------:R-:W-:Y:S08]  /*9650*/  MUFU.EX2 R182, R182 ;  /* 0x000000b600b67308 */ /* 0x000ff00000000800 */
[----:B------:R-:W1:Y:S08]  /*9660*/  MUFU.EX2 R160, R160 ;  /* 0x000000a000a07308 */ /* 0x000e700000000800 */
[----:B------:R-:W-:Y:S01]  /*9670*/  MUFU.EX2 R231, R231 ;  /* 0x000000e700e77308 */ /* 0x000fe20000000800 */
[----:B0-----:R-:W-:-:S04]  /*9680*/  FMNMX.FTZ R5, R5, R153, !PT ;  /* 0x0000009905057209 */ /* 0x001fc80007810000 */
[C---:B------:R-:W-:Y:S01]  /*9690*/  FSETP.NEU.FTZ.AND P3, PT, R5.reuse, -INF , PT ;  /* 0xff8000000500780b */ /* 0x040fe20003f7d000 */
[C---:B------:R-:W-:Y:S02]  /*96a0*/  FMUL.FTZ R153, R5.reuse, UR4 ;  /* 0x0000000405997c20 */ /* 0x040fe40008410000 */
[----:B------:R-:W-:Y:S01]  /*96b0*/  MUFU.EX2 R183, R183 ;  /* 0x000000b700b77308 */ /* 0x000fe20000000800 */
[----:B------:R-:W-:Y:S01]  /*96c0*/  FSEL R161, R5, RZ, P3 ;  /* 0x000000ff05a17208 */ /* 0x000fe20001800000 */
[-C--:B-1----:R-:W-:Y:S01]  /*96d0*/  FMUL.FTZ R24, R24, R160.reuse ;  /* 0x000000a018187220 */ /* 0x082fe20000410000 */
[----:B------:R-:W-:Y:S01]  /*96e0*/  FSEL R153, R153, RZ, P3 ;  /* 0x000000ff99997208 */ /* 0x000fe20001800000 */
[----:B------:R-:W-:Y:S01]  /*96f0*/  FMUL.FTZ R25, R25, R160 ;  /* 0x000000a019197220 */ /* 0x000fe20000410000 */
[----:B------:R-:W-:Y:S01]  /*9700*/  ISETP.NE.AND P3, PT, R22, RZ, PT ;  /* 0x000000ff1600720c */ /* 0x000fe20003f65270 */
[----:B------:R-:W-:Y:S01]  /*9710*/  FADD.FTZ R161, -R161, R11 ;  /* 0x0000000ba1a17221 */ /* 0x000fe20000010100 */
[----:B------:R-:W-:-:S02]  /*9720*/  @!P2 VIADD R11, R9, 0x38840 ;  /* 0x00038840090ba836 */ /* 0x000fc40000000000 */
[--C-:B------:R-:W-:Y:S01]  /*9730*/  FFMA.FTZ R154, R162, UR4, -R153.reuse ;  /* 0x00000004a29a7c23 */ /* 0x100fe20008010899 */
[--C-:B------:R-:W-:Y:S01]  /*9740*/  FFMA.FTZ R156, R163, UR4, -R153.reuse ;  /* 0x00000004a39c7c23 */ /* 0x100fe20008010899 */
[----:B------:R-:W-:Y:S01]  /*9750*/  FMUL.FTZ R161, R161, UR4 ;  /* 0x00000004a1a17c20 */ /* 0x000fe20008410000 */
[--C-:B------:R-:W-:Y:S01]  /*9760*/  FFMA.FTZ R155, R167, UR4, -R153.reuse ;  /* 0x00000004a79b7c23 */ /* 0x100fe20008010899 */
[--C-:B------:R-:W-:Y:S01]  /*9770*/  FFMA.FTZ R158, R174, UR4, -R153.reuse ;  /* 0x00000004ae9e7c23 */ /* 0x100fe20008010899 */
[----:B------:R-:W-:Y:S01]  /*9780*/  FFMA.FTZ R157, R168, UR4, -R153 ;  /* 0x00000004a89d7c23 */ /* 0x000fe20008010899 */
[----:B------:R-:W-:Y:S01]  /*9790*/  MUFU.EX2 R154, R154 ;  /* 0x0000009a009a7308 */ /* 0x000fe20000000800 */
[----:B------:R-:W-:Y:S01]  /*97a0*/  @!P2 PRMT R11, RZ, 0x654, R11 ;  /* 0x00000654ff0ba816 */ /* 0x000fe2000000000b */
[--C-:B------:R-:W-:Y:S01]  /*97b0*/  FFMA.FTZ R159, R173, UR4, -R153.reuse ;  /* 0x00000004ad9f7c23 */ /* 0x100fe20008010899 */
[----:B------:R-:W-:Y:S01]  /*97c0*/  FFMA.FTZ R168, R165, UR4, -R153 ;  /* 0x00000004a5a87c23 */ /* 0x000fe20008010899 */
[----:B------:R-:W-:-:S02]  /*97d0*/  @!P3 IMAD R163, R12, 0x40, R18 ;  /* 0x000000400ca3b824 */ /* 0x000fc400078e0212 */
[--C-:B------:R-:W-:Y:S01]  /*97e0*/  FFMA.FTZ R173, R166, UR4, -R153.reuse ;  /* 0x00000004a6ad7c23 */ /* 0x100fe20008010899 */
[--C-:B------:R-:W-:Y:S01]  /*97f0*/  FFMA.FTZ R10, R169, UR4, -R153.reuse ;  /* 0x00000004a90a7c23 */ /* 0x100fe20008010899 */
[----:B------:R0:W-:Y:S01]  /*9800*/  @!P2 SYNCS.ARRIVE.TRANS64.RED.A1T0 RZ, [R11+URZ], RZ ;  /* 0x000000ff0bffa9a7 */ /* 0x0001e2000810043f */
[----:B------:R-:W1:Y:S01]  /*9810*/  MUFU.EX2 R161, R161 ;  /* 0x000000a100a17308 */ /* 0x000e620000000800 */
[----:B------:R-:W-:Y:S02]  /*9820*/  @!P3 IMAD R163, R163, 0x4, R16 ;  /* 0x00000004a3a3b824 */ /* 0x000fe400078e0210 */
[--C-:B------:R-:W-:Y:S01]  /*9830*/  FFMA.FTZ R12, R172, UR4, -R153.reuse ;  /* 0x00000004ac0c7c23 */ /* 0x100fe20008010899 */
[--C-:B------:R-:W-:Y:S01]  /*9840*/  FFMA.FTZ R171, R171, UR4, -R153.reuse ;  /* 0x00000004abab7c23 */ /* 0x100fe20008010899 */
[--C-:B------:R-:W-:Y:S01]  /*9850*/  FFMA.FTZ R229, R229, UR4, -R153.reuse ;  /* 0x00000004e5e57c23 */ /* 0x100fe20008010899 */
[--C-:B------:R-:W-:Y:S01]  /*9860*/  FFMA.FTZ R162, R152, UR4, -R153.reuse ;  /* 0x0000000498a27c23 */ /* 0x100fe20008010899 */
[--C-:B------:R-:W-:Y:S01]  /*9870*/  FFMA.FTZ R232, R232, UR4, -R153.reuse ;  /* 0x00000004e8e87c23 */ /* 0x100fe20008010899 */
[----:B------:R-:W-:Y:S01]  /*9880*/  @!P3 STS [R163+0x38400], R160 ;  /* 0x038400a0a300b388 */ /* 0x000fe20000000800 */
[----:B------:R-:W2:Y:S01]  /*9890*/  MUFU.EX2 R156, R156 ;  /* 0x0000009c009c7308 */ /* 0x000ea20000000800 */
[--C-:B------:R-:W-:Y:S01]  /*98a0*/  FFMA.FTZ R170, R170, UR4, -R153.reuse ;  /* 0x00000004aaaa7c23 */ /* 0x100fe20008010899 */
[----:B------:R-:W-:Y:S01]  /*98b0*/  FFMA.FTZ R152, R160, R6, R180 ;  /* 0x00000006a0987223 */ /* 0x000fe200000100b4 */
[----:B------:R-:W-:Y:S01]  /*98c0*/  FFMA.FTZ R177, R177, UR4, -R153 ;  /* 0x00000004b1b17c23 */ /* 0x000fe20008010899 */
[-C--:B------:R-:W-:Y:S01]  /*98d0*/  FMUL.FTZ R28, R28, R160.reuse ;  /* 0x000000a01c1c7220 */ /* 0x080fe20000410000 */
[-C--:B------:R-:W-:Y:S01]  /*98e0*/  FMUL.FTZ R29, R29, R160.reuse ;  /* 0x000000a01d1d7220 */ /* 0x080fe20000410000 */
[-C--:B------:R-:W-:Y:S01]  /*98f0*/  FMUL.FTZ R32, R32, R160.reuse ;  /* 0x000000a020207220 */ /* 0x080fe20000410000 */
[-C--:B------:R-:W-:Y:S01]  /*9900*/  FMUL.FTZ R33, R33, R160.reuse ;  /* 0x000000a021217220 */ /* 0x080fe20000410000 */
[----:B------:R-:W3:Y:S01]  /*9910*/  MUFU.EX2 R155, R155 ;  /* 0x0000009b009b7308 */ /* 0x000ee20000000800 */
[----:B-1----:R1:W-:Y:S01]  /*9920*/  @!P3 STS [R163+0x38420], R161 ;  /* 0x038420a1a300b388 */ /* 0x0023e20000000800 */
[----:B------:R-:W-:Y:S01]  /*9930*/  FFMA.FTZ R7, R161, R7, R154 ;  /* 0x00000007a1077223 */ /* 0x000fe2000001009a */
        /* <DEDUP_REMOVED lines=8> */
[C---:B-1----:R-:W-:Y:S01]  /*99c0*/  FADD.FTZ R163, R228.reuse, R152 ;  /* 0x00000098e4a37221 */ /* 0x042fe20000010000 */
[----:B------:R-:W-:Y:S01]  /*99d0*/  F2FP.F16.F32.PACK_AB R152, R228, R180 ;  /* 0x000000b4e498723e */ /* 0x000fe200000000ff */
[----:B------:R-:W-:Y:S01]  /*99e0*/  FMUL.FTZ R45, R45, R160 ;  /* 0x000000a02d2d7220 */ /* 0x000fe20000410000 */
[C---:B------:R-:W-:Y:S01]  /*99f0*/  F2FP.F16.F32.PACK_AB R154, R230.reuse, R181 ;  /* 0x000000b5e69a723e */ /* 0x040fe200000000ff */
[----:B------:R-:W-:Y:S01]  /*9a00*/  FADD.FTZ R163, R181, R163 ;  /* 0x000000a3b5a37221 */ /* 0x000fe20000010000 */
[----:B------:R-:W1:Y:S01]  /*9a10*/  MUFU.EX2 R157, R157 ;  /* 0x0000009d009d7308 */ /* 0x000e620000000800 */
[----:B---3--:R-:W-:Y:S01]  /*9a20*/  FADD.FTZ R164, R155, R164 ;  /* 0x000000a49ba47221 */ /* 0x008fe20000010000 */
[----:B------:R-:W-:Y:S01]  /*9a30*/  F2FP.F16.F32.PACK_AB R156, R231, R182 ;  /* 0x000000b6e79c723e */ /* 0x000fe200000000ff */
[----:B------:R-:W-:Y:S01]  /*9a40*/  FADD.FTZ R163, R230, R163 ;  /* 0x000000a3e6a37221 */ /* 0x000fe20000010000 */
[-C--:B------:R-:W-:Y:S01]  /*9a50*/  FMUL.FTZ R48, R48, R160.reuse ;  /* 0x000000a030307220 */ /* 0x080fe20000410000 */
[-C--:B------:R-:W-:Y:S01]  /*9a60*/  FMUL.FTZ R49, R49, R160.reuse ;  /* 0x000000a031317220 */ /* 0x080fe20000410000 */
[-C--:B------:R-:W-:Y:S01]  /*9a70*/  FMUL.FTZ R52, R52, R160.reuse ;  /* 0x000000a034347220 */ /* 0x080fe20000410000 */
[----:B------:R-:W-:Y:S01]  /*9a80*/  FADD.FTZ R163, R182, R163 ;  /* 0x000000a3b6a37221 */ /* 0x000fe20000010000 */
[----:B------:R-:W2:Y:S01]  /*9a90*/  MUFU.EX2 R159, R159 ;  /* 0x0000009f009f7308 */ /* 0x000ea20000000800 */
[C---:B----4-:R-:W-:Y:S01]  /*9aa0*/  FADD.FTZ R164, R158.reuse, R164 ;  /* 0x000000a49ea47221 */ /* 0x050fe20000010000 */
[----:B------:R-:W-:Y:S01]  /*9ab0*/  F2FP.F16.F32.PACK_AB R155, R158, R155 ;  /* 0x0000009b9e9b723e */ /* 0x000fe200000000ff */
[----:B------:R-:W-:Y:S01]  /*9ac0*/  BAR.SYNC.DEFER_BLOCKING 0xf, 0x100 ;  /* 0x03c4000000007b1d */ /* 0x000fe20000010000 */
[----:B------:R-:W-:Y:S01]  /*9ad0*/  FADD.FTZ R172, R231, R163 ;  /* 0x000000a3e7ac7221 */ /* 0x000fe20000010000 */
        /* <DEDUP_REMOVED lines=13> */
[C---:B--2---:R-:W-:Y:S01]  /*9bb0*/  FADD.FTZ R169, R159.reuse, R164 ;  /* 0x000000a49fa97221 */ /* 0x044fe20000010000 */
[----:B------:R-:W-:Y:S01]  /*9bc0*/  F2FP.F16.F32.PACK_AB R157, R159, R157 ;  /* 0x0000009d9f9d723e */ /* 0x000fe200000000ff */
        /* <DEDUP_REMOVED lines=78> */
[----:B----4-:R-:W-:-:S02]  /*a0b0*/  IMAD R170, R2, 0x1000, R19 ;  /* 0x0000100002aa7824 */ /* 0x010fc400078e0213 */
        /* <DEDUP_REMOVED lines=39> */
[----:B------:R-:W-:Y:S01]  /*a330*/  FMUL.FTZ R151, R151, R161 ;  /* 0x000000a197977220 */ /* 0x000fe20000410000 */
[----:B---3--:R-:W-:Y:S01]  /*a340*/  F2FP.F16.F32.PACK_AB R158, R13, R183 ;  /* 0x000000b70d9e723e */ /* 0x008fe200000000ff */
[----:B------:R3:W-:Y:S01]  /*a350*/  STSM.16.M88.4 [R23+0x36400], R152 ;  /* 0x0364009817007844 */ /* 0x0007e20000000200 */
[----:B-1----:R-:W-:Y:S01]  /*a360*/  F2FP.F16.F32.PACK_AB R159, R173, R168 ;  /* 0x000000a8ad9f723e */ /* 0x002fe200000000ff */
[----:B------:R-:W-:Y:S01]  /*a370*/  FADD.FTZ R172, R183, R172 ;  /* 0x000000acb7ac7221 */ /* 0x000fe20000010000 */
[----:B------:R-:W-:Y:S01]  /*a380*/  R2UR UR10, R170 ;  /* 0x00000000aa0a72ca */ /* 0x000fe200000e0000 */
[----:B------:R-:W-:Y:S01]  /*a390*/  FADD.FTZ R169, R168, R169 ;  /* 0x000000a9a8a97221 */ /* 0x000fe20000010000 */
[----:B------:R-:W1:Y:S01]  /*a3a0*/  MUFU.EX2 R232, R232 ;  /* 0x000000e800e87308 */ /* 0x000e620000000800 */
[----:B--2---:R-:W-:Y:S01]  /*a3b0*/  F2FP.F16.F32.PACK_AB R160, R15, R14 ;  /* 0x0000000e0fa0723e */ /* 0x004fe200000000ff */
[----:B------:R2:W-:Y:S01]  /*a3c0*/  STSM.16.M88.4 [R186], R156 ;  /* 0x0000009cba007844 */ /* 0x0005e20000000200 */
[----:B0-----:R-:W-:Y:S01]  /*a3d0*/  F2FP.F16.F32.PACK_AB R161, R11, R10 ;  /* 0x0000000a0ba1723e */ /* 0x001fe200000000ff */
[----:B------:R-:W-:Y:S01]  /*a3e0*/  FADD.FTZ R172, R13, R172 ;  /* 0x000000ac0dac7221 */ /* 0x000fe20000010000 */
[----:B-----5:R-:W-:Y:S01]  /*a3f0*/  F2FP.F16.F32.PACK_AB R162, R21, R20 ;  /* 0x0000001415a2723e */ /* 0x020fe200000000ff */
[----:B------:R-:W-:Y:S01]  /*a400*/  FADD.FTZ R169, R173, R169 ;  /* 0x000000a9ada97221 */ /* 0x000fe20000010000 */
[----:B------:R-:W-:Y:S01]  /*a410*/  F2FP.F16.F32.PACK_AB R163, R6, R12 ;  /* 0x0000000c06a3723e */ /* 0x000fe200000000ff */
[----:B------:R-:W-:Y:S01]  /*a420*/  FADD.FTZ R172, R14, R172 ;  /* 0x000000ac0eac7221 */ /* 0x000fe20000010000 */
[----:B----4-:R-:W-:Y:S01]  /*a430*/  F2FP.F16.F32.PACK_AB R164, R176, R175 ;  /* 0x000000afb0a4723e */ /* 0x010fe200000000ff */
[----:B------:R-:W-:Y:S01]  /*a440*/  FADD.FTZ R169, R10, R169 ;  /* 0x000000a90aa97221 */ /* 0x000fe20000010000 */
[----:B------:R-:W-:Y:S01]  /*a450*/  F2FP.F16.F32.PACK_AB R165, R229, R7 ;  /* 0x00000007e5a5723e */ /* 0x000fe200000000ff */
[----:B------:R2:W-:Y:S01]  /*a460*/  STSM.16.M88.4 [R184], R160 ;  /* 0x000000a0b8007844 */ /* 0x0005e20000000200 */
[----:B------:R-:W-:Y:S01]  /*a470*/  F2FP.F16.F32.PACK_AB R166, R179, R178 ;  /* 0x000000b2b3a6723e */ /* 0x000fe200000000ff */
[----:B------:R-:W-:Y:S01]  /*a480*/  FADD.FTZ R172, R15, R172 ;  /* 0x000000ac0fac7221 */ /* 0x000fe20000010000 */
[----:B------:R-:W-:Y:S01]  /*a490*/  FADD.FTZ R169, R11, R169 ;  /* 0x000000a90ba97221 */ /* 0x000fe20000010000 */
[----:B------:R-:W-:Y:S01]  /*a4a0*/  PLOP3.LUT P3, PT, PT, PT, UP0, 0x80, 0x0 ;  /* 0x000000000000781c */ /* 0x000fe20003f6f008 */
[----:B------:R-:W-:Y:S01]  /*a4b0*/  @!P2 VIADD R9, R9, 0x38860 ;  /* 0x000388600909a836 */ /* 0x000fe20000000000 */
[----:B-1----:R-:W-:Y:S01]  /*a4c0*/  F2FP.F16.F32.PACK_AB R167, R232, R171 ;  /* 0x000000abe8a7723e */ /* 0x002fe200000000ff */
[----:B------:R-:W-:Y:S01]  /*a4d0*/  FADD.FTZ R172, R20, R172 ;  /* 0x000000ac14ac7221 */ /* 0x000fe20000010000 */
[----:B------:R-:W-:Y:S01]  /*a4e0*/  FADD.FTZ R169, R12, R169 ;  /* 0x000000a90ca97221 */ /* 0x000fe20000010000 */
[----:B------:R-:W-:Y:S01]  /*a4f0*/  IMAD.MOV.U32 R12, RZ, RZ, R2 ;  /* 0x000000ffff0c7224 */ /* 0x000fe200078e0002 */
[----:B------:R-:W-:Y:S01]  /*a500*/  @!P2 PRMT R9, RZ, 0x654, R9 ;  /* 0x00000654ff09a816 */ /* 0x000fe20000000009 */
[----:B------:R2:W-:Y:S01]  /*a510*/  STSM.16.M88.4 [R185], R164 ;  /* 0x000000a4b9007844 */ /* 0x0005e20000000200 */
[----:B------:R-:W-:Y:S01]  /*a520*/  WARPGROUP.ARRIVE ;  /* 0x00000000000079c5 */ /* 0x000fe20000000000 */
[----:B------:R-:W-:Y:S01]  /*a530*/  FADD.FTZ R172, R21, R172 ;  /* 0x000000ac15ac7221 */ /* 0x000fe20000010000 */
[----:B------:R-:W-:Y:S01]  /*a540*/  FADD.FTZ R6, R6, R169 ;  /* 0x000000a906067221 */ /* 0x000fe20000010000 */
[----:B------:R-:W-:-:S02]  /*a550*/  IMAD.MOV.U32 R11, RZ, RZ, R5 ;  /* 0x000000ffff0b7224 */ /* 0x000fc400078e0005 */
[----:B------:R-:W-:Y:S01]  /*a560*/  FADD.FTZ R175, R175, R172 ;  /* 0x000000acafaf7221 */ /* 0x000fe20000010000 */
[----:B------:R-:W-:Y:S01]  /*a570*/  HGMMA.64x256x16.F32 R24, R152, gdesc[UR8].tnspB, R24, gsb0 ;  /* 0x43e0000898187df0 */ /* 0x000fe20008000818 */
[----:B------:R-:W-:Y:S01]  /*a580*/  UMOV UR11, 0x40000040 ;  /* 0x40000040000b7882 */ /* 0x000fe20000000000 */
        /* <DEDUP_REMOVED lines=8> */
[----:B------:R-:W-:Y:S02]  /*a610*/  WARPGROUP.DEPBAR.LE gsb0, 0x0 ;  /* 0x00008000000079c5 */ /* 0x000fe40000010000 */
[----:B---3--:R-:W-:Y:S01]  /*a620*/  VIADD R152, R170, 0x80 ;  /* 0x00000080aa987836 */ /* 0x008fe20000000000 */
[----:B------:R-:W-:-:S04]  /*a630*/  WARPGROUP.ARRIVE ;  /* 0x00000000000079c5 */ /* 0x000fc80000000000 */
[----:B------:R-:W-:Y:S01]  /*a640*/  R2UR UR10, R152 ;  /* 0x00000000980a72ca */ /* 0x000fe200000e0000 */
[C---:B------:R-:W-:Y:S02]  /*a650*/  VIADD R152, R170.reuse, 0x100 ;  /* 0x00000100aa987836 */ /* 0x040fe40000000000 */
[----:B------:R-:W-:-:S10]  /*a660*/  VIADD R170, R170, 0x180 ;  /* 0x00000180aaaa7836 */ /* 0x000fd40000000000 */
        /* <DEDUP_REMOVED lines=24> */
.L_x_8314:
[----:B------:R-:W-:-:S06]  /*a7f0*/  UISETP.GE.AND UP0, UPT, UR7, UR43, UPT ;  /* 0x0000002b0700728c */ /* 0x000fcc000bf06270 */
[----:B------:R-:W-:-:S13]  /*a800*/  PLOP3.LUT P1, PT, PT, PT, UP0, 0x80, 0x0 ;  /* 0x000000000000781c */ /* 0x000fda0003f2f008 */
[----:B------:R-:W-:Y:S05]  /*a810*/  @!P1 BRA `(.L_x_8324) ;  /* 0x0000003000509947 */ /* 0x000fea0003800000 */
[----:B------:R-:W-:Y:S01]  /*a820*/  IMAD.MOV.U32 R11, RZ, RZ, R5 ;  /* 0x000000ffff0b7224 */ /* 0x000fe200078e0005 */
[----:B------:R-:W-:Y:S01]  /*a830*/  ULDC UR5, c[0x0][0xad0] ;  /* 0x0002b40000057ab9 */ /* 0x000fe20000000800 */
[----:B------:R-:W-:Y:S01]  /*a840*/  IMAD.MOV.U32 R12, RZ, RZ, R8 ;  /* 0x000000ffff0c7224 */ /* 0x000fe200078e0008 */
[----:B------:R-:W-:Y:S01]  /*a850*/  ULDC UR4, c[0x0][0xa80] ;  /* 0x0002a00000047ab9 */ /* 0x000fe20000000800 */
[----:B------:R-:W-:-:S07]  /*a860*/  IMAD.MOV.U32 R10, RZ, RZ, R2 ;  /* 0x000000ffff0a7224 */ /* 0x000fce00078e0002 */
.L_x_8333:
        /* <DEDUP_REMOVED lines=8> */
.L_x_8325:
[----:B------:R-:W-:Y:S02]  /*a8f0*/  IMAD.U32 R5, RZ, RZ, UR37 ;  /* 0x00000025ff057e24 */ /* 0x000fe4000f8e00ff */
[----:B0-2---:R-:W-:-:S03]  /*a900*/  IMAD R9, R2, 0x8, R16 ;  /* 0x0000000802097824 */ /* 0x005fc600078e0210 */
[----:B------:R-:W-:-:S04]  /*a910*/  SHF.L.U32 R5, R5, 0x1f, RZ ;  /* 0x0000001f05057819 */ /* 0x000fc800000006ff */
[----:B------:R0:W1:Y:S01]  /*a920*/  SYNCS.PHASECHK.TRANS64.TRYWAIT P1, [R9+URZ+0x38830], R5 ;  /* 0x03883005090075a7 */ /* 0x000062000802017f */
[----:B------:R-:W-:Y:S05]  /*a930*/  @!P0 BRA `(.L_x_8326) ;  /* 0x0000000000048947 */ /* 0x000fea0003800000 */
[----:B------:R-:W-:Y:S01]  /*a940*/  BPT.TRAP 0x1 ;  /* 0x000000040000795c */ /* 0x000fe20000300000 */
.L_x_8326:
[----:B------:R-:W-:Y:S01]  /*a950*/  IMAD R8, R2, 0x200, R0 ;  /* 0x0000020002087824 */ /* 0x000fe200078e0200 */
[----:B-1----:R-:W-:Y:S06]  /*a960*/  @P1 BRA `(.L_x_8327) ;  /* 0x0000000000081947 */ /* 0x002fec0003800000 */
[----:B------:R-:W1:Y:S02]  /*a970*/  SYNCS.PHASECHK.TRANS64.TRYWAIT P1, [R9+URZ+0x38830], R5 ;  /* 0x03883005090075a7 */ /* 0x000e64000802017f */
[----:B-1----:R-:W-:Y:S05]  /*a980*/  @!P1 BRA `(.L_x_8328) ;  /* 0x0000011000549947 */ /* 0x002fea0003800000 */
.L_x_8327:
        /* <DEDUP_REMOVED lines=22> */
.L_x_8329:
[----:B------:R2:W3:Y:S01]  /*aaf0*/  SYNCS.PHASECHK.TRANS64.TRYWAIT P1, [R9+URZ+0x38850], R5 ;  /* 0x03885005090075a7 */ /* 0x0004e2000802017f */
[----:B------:R-:W-:Y:S05]  /*ab00*/  @!P0 BRA `(.L_x_8330) ;  /* 0x0000000000048947 */ /* 0x000fea0003800000 */
[----:B------:R-:W-:Y:S01]  /*ab10*/  BPT.TRAP 0x1 ;  /* 0x000000040000795c */ /* 0x000fe20000300000 */
.L_x_8330:
[----:B---3--:R-:W-:Y:S05]  /*ab20*/  @P1 BRA `(.L_x_8331) ;  /* 0x0000000000081947 */ /* 0x008fea0003800000 */
[----:B------:R-:W3:Y:S02]  /*ab30*/  SYNCS.PHASECHK.TRANS64.TRYWAIT P1, [R9+URZ+0x38850], R5 ;  /* 0x03885005090075a7 */ /* 0x000ee4000802017f */
[----:B---3--:R-:W-:Y:S05]  /*ab40*/  @!P1 BRA `(.L_x_8332) ;  /* 0x0000010c00f89947 */ /* 0x008fea0003800000 */
.L_x_8331:
        /* <DEDUP_REMOVED lines=12> */
[----:B------:R-:W-:Y:S01]  /*ac10*/  UISETP.GT.AND UP0, UPT, UR7, UR43, UPT ;  /* 0x0000002b0700728c */ /* 0x000fe2000bf04270 */
[----:B------:R-:W-:Y:S01]  /*ac20*/  IMAD.MOV.U32 R15, RZ, RZ, 0x4 ;  /* 0x00000004ff0f7424 */ /* 0x000fe200078e00ff */
[----:B------:R-:W-:Y:S01]  /*ac30*/  R2UR UR30, R8 ;  /* 0x00000000081e72ca */ /* 0x000fe200000e0000 */
[----:B------:R-:W-:Y:S01]  /*ac40*/  VIADD R8, R4, 0x4 ;  /* 0x0000000404087836 */ /* 0x000fe20000000000 */
[----:B------:R-:W-:-:S02]  /*ac50*/  UIADD3 UR7, UR7, -0x1, URZ ;  /* 0xffffffff07077890 */ /* 0x000fc4000fffe03f */
[----:B------:R-:W-:Y:S01]  /*ac60*/  HGMMA.64x64x16.F32 R152, gdesc[UR24], R152, gsb0 ;  /* 0x00e00000189879f0 */ /* 0x000fe20008000898 */
[----:B0-----:R-:W-:Y:S02]  /*ac70*/  SHF.R.U32.HI R13, RZ, 0x7, R13 ;  /* 0x00000007ff0d7819 */ /* 0x001fe4000001160d */
[----:B------:R-:W-:Y:S02]  /*ac80*/  WARPGROUP.DEPBAR.LE gsb0, 0x0 ;  /* 0x00008000000079c5 */ /* 0x000fe40000010000 */
        /* <DEDUP_REMOVED lines=382> */
[----:B0-----:R-:W-:-:S05]  /*c470*/  FMNMX.FTZ R8, R8, R172, !PT ;  /* 0x000000ac08087209 */ /* 0x001fca0007810000 */
[----:B------:R-:W0:Y:S01]  /*c480*/  MUFU.TANH R163, R163 ;  /* 0x000000a300a37308 */ /* 0x000e220000002400 */
[----:B-1----:R-:W-:Y:S01]  /*c490*/  FMNMX.FTZ R175, R153, R175, !PT ;  /* 0x000000af99af7209 */ /* 0x002fe20007810000 */
[----:B------:R-:W1:Y:S06]  /*c4a0*/  SHFL.BFLY PT, R172, R8, 0x1, 0x1f ;  /* 0x0c201f0008ac7f89 */ /* 0x000e6c00000e0000 */
[----:B------:R-:W3:Y:S01]  /*c4b0*/  MUFU.TANH R166, R166 ;  /* 0x000000a600a67308 */ /* 0x000ee20000002400 */
[----:B--2---:R-:W-:-:S07]  /*c4c0*/  FMNMX.FTZ R175, R162, R175, !PT ;  /* 0x000000afa2af7209 */ /* 0x004fce0007810000 */
[----:B------:R-:W2:Y:S01]  /*c4d0*/  MUFU.TANH R167, R167 ;  /* 0x000000a700a77308 */ /* 0x000ea20000002400 */
[----:B0-----:R-:W-:-:S07]  /*c4e0*/  FMNMX.FTZ R175, R163, R175, !PT ;  /* 0x000000afa3af7209 */ /* 0x001fce0007810000 */
[----:B------:R-:W0:Y:S01]  /*c4f0*/  MUFU.TANH R170, R170 ;  /* 0x000000aa00aa7308 */ /* 0x000e220000002400 */
[----:B---3--:R-:W-:Y:S02]  /*c500*/  FMNMX.FTZ R175, R166, R175, !PT ;  /* 0x000000afa6af7209 */ /* 0x008fe40007810000 */
[----:B-1----:R-:W-:-:S05]  /*c510*/  FMNMX.FTZ R8, R8, R172, !PT ;  /* 0x000000ac08087209 */ /* 0x002fca0007810000 */
[----:B------:R-:W1:Y:S01]  /*c520*/  MUFU.TANH R171, R171 ;  /* 0x000000ab00ab7308 */ /* 0x000e620000002400 */
[C---:B------:R-:W-:Y:S01]  /*c530*/  FADD.FTZ R12, -R8.reuse, R12 ;  /* 0x0000000c080c7221 */ /* 0x040fe20000010100 */
[----:B------:R-:W-:-:S03]  /*c540*/  FMUL.FTZ R183, R8, UR4 ;  /* 0x0000000408b77c20 */ /* 0x000fc60008410000 */
[----:B------:R-:W-:Y:S01]  /*c550*/  FMUL.FTZ R172, R12, UR4 ;  /* 0x000000040cac7c20 */ /* 0x000fe20008410000 */
[----:B--2---:R-:W-:Y:S01]  /*c560*/  FMNMX.FTZ R12, R167, R175, !PT ;  /* 0x000000afa70c7209 */ /* 0x004fe20007810000 */
[--C-:B------:R-:W-:Y:S01]  /*c570*/  FFMA.FTZ R229, R5, UR4, -R183.reuse ;  /* 0x0000000405e57c23 */ /* 0x100fe200080108b7 */
[----:B------:R-:W2:Y:S01]  /*c580*/  MUFU.TANH R173, R173 ;  /* 0x000000ad00ad7308 */ /* 0x000ea20000002400 */
[--C-:B------:R-:W-:Y:S01]  /*c590*/  FFMA.FTZ R228, R20, UR4, -R183.reuse ;  /* 0x0000000414e47c23 */ /* 0x100fe200080108b7 */
[----:B0-----:R-:W-:Y:S01]  /*c5a0*/  FMNMX.FTZ R12, R170, R12, !PT ;  /* 0x0000000caa0c7209 */ /* 0x001fe20007810000 */
        /* <DEDUP_REMOVED lines=10> */
[--C-:B------:R-:W-:Y:S01]  /*c650*/  FFMA.FTZ R177, R161, UR4, -R183.reuse ;  /* 0x00000004a1b17c23 */ /* 0x100fe200080108b7 */
[--C-:B------:R-:W-:Y:S01]  /*c660*/  FFMA.FTZ R179, R164, UR4, -R183.reuse ;  /* 0x00000004a4b37c23 */ /* 0x100fe200080108b7 */
[--C-:B------:R-:W-:Y:S01]  /*c670*/  FFMA.FTZ R168, R168, UR4, -R183.reuse ;  /* 0x00000004a8a87c23 */ /* 0x100fe200080108b7 */
[----:B------:R-:W1:Y:S01]  /*c680*/  MUFU.TANH R176, R176 ;  /* 0x000000b000b07308 */ /* 0x000e620000002400 */
[----:B--2---:R-:W-:Y:S01]  /*c690*/  FMNMX.FTZ R12, R173, R12, !PT ;  /* 0x0000000cad0c7209 */ /* 0x004fe20007810000 */
[----:B------:R-:W-:-:S06]  /*c6a0*/  FFMA.FTZ R182, R165, UR4, -R183 ;  /* 0x00000004a5b67c23 */ /* 0x000fcc00080108b7 */
[----:B------:R-:W2:Y:S01]  /*c6b0*/  MUFU.TANH R178, R178 ;  /* 0x000000b200b27308 */ /* 0x000ea20000002400 */
[----:B0-----:R-:W-:-:S07]  /*c6c0*/  FMNMX.FTZ R12, R174, R12, !PT ;  /* 0x0000000cae0c7209 */ /* 0x001fce0007810000 */
[----:B------:R-:W0:Y:S01]  /*c6d0*/  MUFU.TANH R180, R180 ;  /* 0x000000b400b47308 */ /* 0x000e220000002400 */
[----:B-1----:R-:W-:-:S07]  /*c6e0*/  FMNMX.FTZ R12, R176, R12, !PT ;  /* 0x0000000cb00c7209 */ /* 0x002fce0007810000 */
[----:B------:R-:W1:Y:S01]  /*c6f0*/  MUFU.TANH R181, R181 ;  /* 0x000000b500b57308 */ /* 0x000e620000002400 */
[----:B--2---:R-:W-:-:S07]  /*c700*/  FMNMX.FTZ R12, R178, R12, !PT ;  /* 0x0000000cb20c7209 */ /* 0x004fce0007810000 */
[----:B------:R-:W2:Y:S01]  /*c710*/  MUFU.EX2 R172, R172 ;  /* 0x000000ac00ac7308 */ /* 0x000ea20000000800 */
[----:B0-----:R-:W-:Y:S01]  /*c720*/  FMNMX.FTZ R5, R180, R12, !PT ;  /* 0x0000000cb4057209 */ /* 0x001fe20007810000 */
[----:B------:R-:W-:-:S06]  /*c730*/  FFMA.FTZ R12, R157, UR4, -R183 ;  /* 0x000000049d0c7c23 */ /* 0x000fcc00080108b7 */
[----:B------:R-:W0:Y:S01]  /*c740*/  MUFU.EX2 R229, R229 ;  /* 0x000000e500e57308 */ /* 0x000e220000000800 */
[----:B-1----:R-:W-:-:S05]  /*c750*/  FMNMX.FTZ R5, R181, R5, !PT ;  /* 0x00000005b5057209 */ /* 0x002fca0007810000 */
[----:B------:R-:W1:Y:S02]  /*c760*/  SHFL.BFLY PT, R20, R5, 0x2, 0x1f ;  /* 0x0c401f0005147f89 */ /* 0x000e6400000e0000 */
[----:B------:R-:W-:Y:S01]  /*c770*/  MUFU.EX2 R230, R230 ;  /* 0x000000e600e67308 */ /* 0x000fe20000000800 */
[-C--:B--2---:R-:W-:Y:S01]  /*c780*/  FMUL.FTZ R24, R24, R172.reuse ;  /* 0x000000ac18187220 */ /* 0x084fe20000410000 */
        /* <DEDUP_REMOVED lines=20> */
[----:B-1----:R-:W-:Y:S01]  /*c8d0*/  FMNMX.FTZ R5, R5, R20, !PT ;  /* 0x0000001405057209 */ /* 0x002fe20007810000 */
[----:B------:R-:W-:Y:S01]  /*c8e0*/  FFMA.FTZ R20, R159, UR4, -R183 ;  /* 0x000000049f147c23 */ /* 0x000fe200080108b7 */
[----:B------:R-:W-:Y:S01]  /*c8f0*/  MUFU.EX2 R188, R188 ;  /* 0x000000bc00bc7308 */ /* 0x000fe20000000800 */
[-C--:B------:R-:W-:Y:S01]  /*c900*/  FMUL.FTZ R61, R61, R172.reuse ;  /* 0x000000ac3d3d7220 */ /* 0x080fe20000410000 */
[-C--:B------:R-:W-:Y:S01]  /*c910*/  FMUL.FTZ R64, R64, R172.reuse ;  /* 0x000000ac40407220 */ /* 0x080fe20000410000 */
[----:B------:R-:W1:Y:S01]  /*c920*/  SHFL.BFLY PT, R152, R5, 0x1, 0x1f ;  /* 0x0c201f0005987f89 */ /* 0x000e6200000e0000 */
        /* <DEDUP_REMOVED lines=23> */
[----:B-1----:R-:W-:Y:S01]  /*caa0*/  FMNMX.FTZ R5, R5, R152, !PT ;  /* 0x0000009805057209 */ /* 0x002fe20007810000 */
[-C--:B------:R-:W-:Y:S01]  /*cab0*/  FMUL.FTZ R105, R105, R172.reuse ;  /* 0x000000ac69697220 */ /* 0x080fe20000410000 */
[-C--:B------:R-:W-:Y:S01]  /*cac0*/  FMUL.FTZ R108, R108, R172.reuse ;  /* 0x000000ac6c6c7220 */ /* 0x080fe20000410000 */
[-C--:B------:R-:W-:Y:S01]  /*cad0*/  FMUL.FTZ R109, R109, R172.reuse ;  /* 0x000000ac6d6d7220 */ /* 0x080fe20000410000 */
[-C--:B------:R-:W-:Y:S01]  /*cae0*/  FMUL.FTZ R112, R112, R172.reuse ;  /* 0x000000ac70707220 */ /* 0x080fe20000410000 */
[----:B------:R-:W-:Y:S01]  /*caf0*/  FADD.FTZ R152, -R5, R11 ;  /* 0x0000000b05987221 */ /* 0x000fe20000010100 */
[----:B------:R-:W-:Y:S01]  /*cb00*/  MUFU.EX2 R14, R14 ;  /* 0x0000000e000e7308 */ /* 0x000fe20000000800 */
[-C--:B------:R-:W-:Y:S01]  /*cb10*/  FMUL.FTZ R113, R113, R172.reuse ;  /* 0x000000ac71717220 */ /* 0x080fe20000410000 */
[-C--:B------:R-:W-:Y:S01]  /*cb20*/  FMUL.FTZ R116, R116, R172.reuse ;  /* 0x000000ac74747220 */ /* 0x080fe20000410000 */
[----:B------:R-:W-:Y:S01]  /*cb30*/  FMUL.FTZ R152, R152, UR4 ;  /* 0x0000000498987c20 */ /* 0x000fe20008410000 */
        /* <DEDUP_REMOVED lines=13> */
[----:B-1----:R-:W-:Y:S01]  /*cc10*/  FMUL.FTZ R152, R5, UR4 ;  /* 0x0000000405987c20 */ /* 0x002fe20008410000 */
[-C--:B------:R-:W-:Y:S01]  /*cc20*/  FMUL.FTZ R140, R140, R172.reuse ;  /* 0x000000ac8c8c7220 */ /* 0x080fe20000410000 */
[-C--:B------:R-:W-:Y:S01]  /*cc30*/  FMUL.FTZ R141, R141, R172.reuse ;  /* 0x000000ac8d8d7220 */ /* 0x080fe20000410000 */
[----:B------:R-:W-:Y:S01]  /*cc40*/  FMUL.FTZ R144, R144, R172 ;  /* 0x000000ac90907220 */ /* 0x000fe20000410000 */
[--C-:B------:R-:W-:Y:S01]  /*cc50*/  FFMA.FTZ R154, R13, UR4, -R152.reuse ;  /* 0x000000040d9a7c23 */ /* 0x100fe20008010898 */
[--C-:B------:R-:W-:Y:S01]  /*cc60*/  FFMA.FTZ R156, R15, UR4, -R152.reuse ;  /* 0x000000040f9c7c23 */ /* 0x100fe20008010898 */
[----:B------:R-:W-:Y:S01]  /*cc70*/  FFMA.FTZ R159, R153, UR4, -R152 ;  /* 0x00000004999f7c23 */ /* 0x000fe20008010898 */
[----:B------:R-:W-:-:S02]  /*cc80*/  @!P2 VIADD R153, R9, 0x38840 ;  /* 0x000388400999a836 */ /* 0x000fc40000000000 */
[--C-:B------:R-:W-:Y:S01]  /*cc90*/  FFMA.FTZ R155, R21, UR4, -R152.reuse ;  /* 0x00000004159b7c23 */ /* 0x100fe20008010898 */
[--C-:B------:R-:W-:Y:S01]  /*cca0*/  FFMA.FTZ R157, R162, UR4, -R152.reuse ;  /* 0x00000004a29d7c23 */ /* 0x100fe20008010898 */
[----:B------:R-:W1:Y:S01]  /*ccb0*/  MUFU.EX2 R154, R154 ;  /* 0x0000009a009a7308 */ /* 0x000e620000000800 */
[--C-:B------:R-:W-:Y:S01]  /*ccc0*/  FFMA.FTZ R160, R163, UR4, -R152.reuse ;  /* 0x00000004a3a07c23 */ /* 0x100fe20008010898 */
[----:B------:R-:W-:Y:S01]  /*ccd0*/  @!P2 PRMT R153, RZ, 0x654, R153 ;  /* 0x00000654ff99a816 */ /* 0x000fe20000000099 */
[--C-:B------:R-:W-:Y:S01]  /*cce0*/  FFMA.FTZ R13, R166, UR4, -R152.reuse ;  /* 0x00000004a60d7c23 */ /* 0x100fe20008010898 */
[--C-:B------:R-:W-:Y:S01]  /*ccf0*/  FFMA.FTZ R15, R167, UR4, -R152.reuse ;  /* 0x00000004a70f7c23 */ /* 0x100fe20008010898 */
[--C-:B------:R-:W-:Y:S01]  /*cd00*/  FFMA.FTZ R21, R170, UR4, -R152.reuse ;  /* 0x00000004aa157c23 */ /* 0x100fe20008010898 */
[----:B------:R3:W-:Y:S01]  /*cd10*/  @!P2 SYNCS.ARRIVE.TRANS64.RED.A1T0 RZ, [R153+URZ], RZ ;  /* 0x000000ff99ffa9a7 */ /* 0x0007e2000810043f */
[--C-:B--2---:R-:W-:Y:S01]  /*cd20*/  FFMA.FTZ R169, R171, UR4, -R152.reuse ;  /* 0x00000004aba97c23 */ /* 0x104fe20008010898 */
[----:B------:R-:W2:Y:S01]  /*cd30*/  MUFU.EX2 R156, R156 ;  /* 0x0000009c009c7308 */ /* 0x000ea20000000800 */
[--C-:B------:R-:W-:Y:S01]  /*cd40*/  FFMA.FTZ R174, R174, UR4, -R152.reuse ;  /* 0x00000004aeae7c23 */ /* 0x100fe20008010898 */
[--C-:B------:R-:W-:Y:S01]  /*cd50*/  FFMA.FTZ R176, R176, UR4, -R152.reuse ;  /* 0x00000004b0b07c23 */ /* 0x100fe20008010898 */
[--C-:B------:R-:W-:Y:S01]  /*cd60*/  FFMA.FTZ R178, R178, UR4, -R152.reuse ;  /* 0x00000004b2b27c23 */ /* 0x100fe20008010898 */
[--C-:B------:R-:W-:Y:S01]  /*cd70*/  FFMA.FTZ R180, R180, UR4, -R152.reuse ;  /* 0x00000004b4b47c23 */ /* 0x100fe20008010898 */
[----:B------:R-:W-:Y:S01]  /*cd80*/  FFMA.FTZ R181, R181, UR4, -R152 ;  /* 0x00000004b5b57c23 */ /* 0x000fe20008010898 */
[----:B---3--:R-:W-:-:S02]  /*cd90*/  @!P1 IMAD R153, R10, 0x40, R18 ;  /* 0x000000400a999824 */ /* 0x008fc400078e0212 */
[----:B------:R-:W-:Y:S01]  /*cda0*/  FFMA.FTZ R10, R173, UR4, -R152 ;  /* 0x00000004ad0a7c23 */ /* 0x000fe20008010898 */
[----:B------:R-:W3:Y:S01]  /*cdb0*/  MUFU.EX2 R155, R155 ;  /* 0x0000009b009b7308 */ /* 0x000ee20000000800 */
[----:B0-----:R-:W-:Y:S01]  /*cdc0*/  FFMA.FTZ R152, R172, R6, R229 ;  /* 0x00000006ac987223 */ /* 0x001fe200000100e5 */
[----:B------:R-:W-:Y:S02]  /*cdd0*/  @!P1 IMAD R153, R153, 0x4, R16 ;  /* 0x0000000499999824 */ /* 0x000fe400078e0210 */
[----:B-1----:R-:W-:Y:S01]  /*cde0*/  FFMA.FTZ R7, R158, R7, R154 ;  /* 0x000000079e077223 */ /* 0x002fe2000001009a */
[----:B------:R-:W-:Y:S02]  /*cdf0*/  IMAD R171, R2, 0x1000, R19 ;  /* 0x0000100002ab7824 */ /* 0x000fe400078e0213 */
[----:B------:R-:W-:Y:S01]  /*ce00*/  FADD.FTZ R161, R230, R152 ;  /* 0x00000098e6a17221 */ /* 0x000fe20000010000 */
[-C--:B------:R-:W-:Y:S01]  /*ce10*/  FMUL.FTZ R145, R145, R172.reuse ;  /* 0x000000ac91917220 */ /* 0x080fe20000410000 */
[----:B------:R-:W-:Y:S01]  /*ce20*/  @!P1 STS [R153+0x38400], R172 ;  /* 0x038400ac99009388 */ /* 0x000fe20000000800 */
[----:B------:R-:W0:Y:S01]  /*ce30*/  MUFU.EX2 R159, R159 ;  /* 0x0000009f009f7308 */ /* 0x000e220000000800 */
[----:B--2---:R-:W-:Y:S01]  /*ce40*/  FADD.FTZ R162, R156, R7 ;  /* 0x000000079ca27221 */ /* 0x004fe20000010000 */
[----:B------:R-:W-:Y:S01]  /*ce50*/  FADD.FTZ R161, R228, R161 ;  /* 0x000000a1e4a17221 */ /* 0x000fe20000010000 */
[----:B------:R1:W-:Y:S01]  /*ce60*/  @!P1 STS [R153+0x38420], R158 ;  /* 0x0384209e99009388 */ /* 0x0003e20000000800 */
[-C--:B------:R-:W-:Y:S01]  /*ce70*/  FMUL.FTZ R148, R148, R172.reuse ;  /* 0x000000ac94947220 */ /* 0x080fe20000410000 */
[----:B------:R-:W-:Y:S01]  /*ce80*/  FMUL.FTZ R149, R149, R172 ;  /* 0x000000ac95957220 */ /* 0x000fe20000410000 */
[----:B------:R-:W-:Y:S01]  /*ce90*/  FADD.FTZ R161, R231, R161 ;  /* 0x000000a1e7a17221 */ /* 0x000fe20000010000 */
[----:B------:R-:W-:Y:S01]  /*cea0*/  F2FP.F16.F32.PACK_AB R152, R230, R229 ;  /* 0x000000e5e698723e */ /* 0x000fe200000000ff */
[----:B------:R-:W2:Y:S01]  /*ceb0*/  MUFU.EX2 R157, R157 ;  /* 0x0000009d009d7308 */ /* 0x000ea20000000800 */
[----:B---3--:R-:W-:Y:S01]  /*cec0*/  FADD.FTZ R162, R155, R162 ;  /* 0x000000a29ba27221 */ /* 0x008fe20000010000 */
[----:B------:R-:W-:Y:S01]  /*ced0*/  R2UR UR6, R171 ;  /* 0x00000000ab0672ca */ /* 0x000fe200000e0000 */
[-C--:B------:R-:W-:Y:S01]  /*cee0*/  FMUL.FTZ R26, R26, R158.reuse ;  /* 0x0000009e1a1a7220 */ /* 0x080fe20000410000 */
[----:B------:R-:W-:Y:S01]  /*cef0*/  FMUL.FTZ R27, R27, R158 ;  /* 0x0000009e1b1b7220 */ /* 0x000fe20000410000 */
[----:B-1----:R-:W-:Y:S01]  /*cf00*/  F2FP.F16.F32.PACK_AB R153, R156, R154 ;  /* 0x0000009a9c99723e */ /* 0x002fe200000000ff */
[----:B------:R-:W-:Y:S01]  /*cf10*/  FMUL.FTZ R30, R30, R158 ;  /* 0x0000009e1e1e7220 */ /* 0x000fe20000410000 */
[----:B------:R-:W-:Y:S01]  /*cf20*/  F2FP.F16.F32.PACK_AB R154, R231, R228 ;  /* 0x000000e4e79a723e */ /* 0x000fe200000000ff */
[----:B------:R-:W1:Y:S01]  /*cf30*/  MUFU.EX2 R160, R160 ;  /* 0x000000a000a07308 */ /* 0x000e620000000800 */
[C---:B0-----:R-:W-:Y:S01]  /*cf40*/  FADD.FTZ R162, R159.reuse, R162 ;  /* 0x000000a29fa27221 */ /* 0x041fe20000010000 */
[----:B------:R-:W-:Y:S01]  /*cf50*/  F2FP.F16.F32.PACK_AB R155, R159, R155 ;  /* 0x0000009b9f9b723e */ /* 0x000fe200000000ff */
[----:B------:R-:W-:Y:S01]  /*cf60*/  BAR.SYNC.DEFER_BLOCKING 0xf, 0x100 ;  /* 0x03c4000000007b1d */ /* 0x000fe20000010000 */
[----:B------:R-:W-:Y:S01]  /*cf70*/  FADD.FTZ R159, R188, R161 ;  /* 0x000000a1bc9f7221 */ /* 0x000fe20000010000 */
[-C--:B------:R-:W-:Y:S01]  /*cf80*/  FMUL.FTZ R31, R31, R158.reuse ;  /* 0x0000009e1f1f7220 */ /* 0x080fe20000410000 */
[-C--:B------:R-:W-:Y:S01]  /*cf90*/  FMUL.FTZ R34, R34, R158.reuse ;  /* 0x0000009e22227220 */ /* 0x080fe20000410000 */
[-C--:B------:R-:W-:Y:S01]  /*cfa0*/  FMUL.FTZ R35, R35, R158.reuse ;  /* 0x0000009e23237220 */ /* 0x080fe20000410000 */
[----:B------:R-:W-:Y:S01]  /*cfb0*/  FADD.FTZ R159, R232, R159 ;  /* 0x0000009fe89f7221 */ /* 0x000fe20000010000 */
        /* <DEDUP_REMOVED lines=67> */
[----:B------:R-:W-:Y:S01]  /*d3f0*/  FMUL.FTZ R151, R151, R158 ;  /* 0x0000009e97977220 */ /* 0x000fe20000410000 */
[----:B------:R-:W-:Y:S01]  /*d400*/  FADD.FTZ R172, R187, R159 ;  /* 0x0000009fbbac7221 */ /* 0x000fe20000010000 */
[----:B------:R-:W-:Y:S01]  /*d410*/  F2FP.F16.F32.PACK_AB R156, R232, R188 ;  /* 0x000000bce89c723e */ /* 0x000fe200000000ff */
[C---:B-1----:R-:W-:Y:S01]  /*d420*/  FADD.FTZ R170, R160.reuse, R162 ;  /* 0x000000a2a0aa7221 */ /* 0x042fe20000010000 */
[----:B------:R-:W-:Y:S01]  /*d430*/  F2FP.F16.F32.PACK_AB R157, R160, R157 ;  /* 0x0000009da09d723e */ /* 0x000fe200000000ff */
[----:B------:R-:W-:Y:S01]  /*d440*/  MUFU.EX2 R179, R179 ;  /* 0x000000b300b37308 */ /* 0x000fe20000000800 */
[----:B------:R-:W-:Y:S01]  /*d450*/  F2FP.F16.F32.PACK_AB R158, R12, R187 ;  /* 0x000000bb0c9e723e */ /* 0x000fe200000000ff */
[----:B------:R1:W-:Y:S01]  /*d460*/  STSM.16.M88.4 [R23+0x36400], R152 ;  /* 0x0364009817007844 */ /* 0x0003e20000000200 */
[----:B0-----:R-:W-:Y:S01]  /*d470*/  F2FP.F16.F32.PACK_AB R159, R15, R13 ;  /* 0x0000000d0f9f723e */ /* 0x001fe200000000ff */
[----:B------:R-:W-:Y:S01]  /*d480*/  UMOV UR10, UR6 ;  /* 0x00000006000a7c82 */ /* 0x000fe20008000000 */
[----:B--2---:R-:W-:Y:S01]  /*d490*/  F2FP.F16.F32.PACK_AB R160, R20, R14 ;  /* 0x0000000e14a0723e */ /* 0x004fe200000000ff */
[----:B------:R-:W-:Y:S01]  /*d4a0*/  FADD.FTZ R170, R13, R170 ;  /* 0x000000aa0daa7221 */ /* 0x000fe20000010000 */
[----:B---3--:R-:W-:Y:S01]  /*d4b0*/  F2FP.F16.F32.PACK_AB R161, R169, R21 ;  /* 0x00000015a9a1723e */ /* 0x008fe200000000ff */
[----:B------:R-:W0:Y:S01]  /*d4c0*/  MUFU.EX2 R168, R168 ;  /* 0x000000a800a87308 */ /* 0x000e220000000800 */
[----:B------:R-:W-:Y:S01]  /*d4d0*/  F2FP.F16.F32.PACK_AB R162, R177, R175 ;  /* 0x000000afb1a2723e */ /* 0x000fe200000000ff */
[----:B------:R3:W-:Y:S01]  /*d4e0*/  STSM.16.M88.4 [R186], R156 ;  /* 0x0000009cba007844 */ /* 0x0007e20000000200 */
[----:B----4-:R-:W-:Y:S01]  /*d4f0*/  F2FP.F16.F32.PACK_AB R163, R6, R10 ;  /* 0x0000000a06a3723e */ /* 0x010fe200000000ff */
[----:B------:R-:W-:Y:S01]  /*d500*/  FADD.FTZ R172, R12, R172 ;  /* 0x000000ac0cac7221 */ /* 0x000fe20000010000 */
[----:B------:R-:W-:Y:S01]  /*d510*/  FADD.FTZ R170, R15, R170 ;  /* 0x000000aa0faa7221 */ /* 0x000fe20000010000 */
[----:B------:R-:W-:Y:S01]  /*d520*/  PLOP3.LUT P1, PT, PT, PT, UP0, 0x80, 0x0 ;  /* 0x000000000000781c */ /* 0x000fe20003f2f008 */
[----:B------:R-:W-:Y:S01]  /*d530*/  @!P2 VIADD R9, R9, 0x38860 ;  /* 0x000388600909a836 */ /* 0x000fe20000000000 */
[----:B------:R-:W2:Y:S01]  /*d540*/  MUFU.EX2 R182, R182 ;  /* 0x000000b600b67308 */ /* 0x000ea20000000800 */
[----:B------:R3:W-:Y:S01]  /*d550*/  STSM.16.M88.4 [R184], R160 ;  /* 0x000000a0b8007844 */ /* 0x0007e20000000200 */
[----:B------:R-:W-:Y:S01]  /*d560*/  FADD.FTZ R172, R14, R172 ;  /* 0x000000ac0eac7221 */ /* 0x000fe20000010000 */
[----:B------:R-:W-:Y:S01]  /*d570*/  FADD.FTZ R170, R21, R170 ;  /* 0x000000aa15aa7221 */ /* 0x000fe20000010000 */
[----:B------:R-:W-:Y:S01]  /*d580*/  @!P2 PRMT R9, RZ, 0x654, R9 ;  /* 0x00000654ff09a816 */ /* 0x000fe20000000009 */
[----:B------:R-:W-:-:S02]  /*d590*/  IMAD.MOV.U32 R12, RZ, RZ, R8 ;  /* 0x000000ffff0c7224 */ /* 0x000fc400078e0008 */
[----:B------:R-:W-:Y:S01]  /*d5a0*/  FADD.FTZ R172, R20, R172 ;  /* 0x000000ac14ac7221 */ /* 0x000fe20000010000 */
[----:B------:R-:W-:Y:S01]  /*d5b0*/  FADD.FTZ R169, R169, R170 ;  /* 0x000000aaa9a97221 */ /* 0x000fe20000010000 */
[----:B------:R-:W-:Y:S01]  /*d5c0*/  MUFU.EX2 R7, R176 ;  /* 0x000000b000077308 */ /* 0x000fe20000000800 */
[----:B0-----:R-:W-:Y:S01]  /*d5d0*/  F2FP.F16.F32.PACK_AB R164, R168, R179 ;  /* 0x000000b3a8a4723e */ /* 0x001fe200000000ff */
[----:B------:R-:W-:Y:S01]  /*d5e0*/  FADD.FTZ R172, R175, R172 ;  /* 0x000000acafac7221 */ /* 0x000fe20000010000 */
[----:B------:R-:W-:Y:S01]  /*d5f0*/  FADD.FTZ R169, R10, R169 ;  /* 0x000000a90aa97221 */ /* 0x000fe20000010000 */
[----:B------:R-:W-:Y:S02]  /*d600*/  IMAD.MOV.U32 R10, RZ, RZ, R2 ;  /* 0x000000ffff0a7224 */ /* 0x000fe400078e0002 */
[----:B------:R-:W-:Y:S01]  /*d610*/  FADD.FTZ R172, R177, R172 ;  /* 0x000000acb1ac7221 */ /* 0x000fe20000010000 */
[----:B------:R-:W-:Y:S01]  /*d620*/  FADD.FTZ R6, R6, R169 ;  /* 0x000000a906067221 */ /* 0x000fe20000010000 */
[----:B------:R-:W0:Y:S01]  /*d630*/  MUFU.EX2 R178, R178 ;  /* 0x000000b200b27308 */ /* 0x000e220000000800 */
[----:B--2---:R-:W-:Y:S01]  /*d640*/  F2FP.F16.F32.PACK_AB R166, R11, R182 ;  /* 0x000000b60ba6723e */ /* 0x004fe200000000ff */
[----:B------:R-:W-:-:S04]  /*d650*/  FADD.FTZ R179, R179, R172 ;  /* 0x000000acb3b37221 */ /* 0x000fc80000010000 */
[----:B------:R-:W-:Y:S02]  /*d660*/  FADD.FTZ R179, R168, R179 ;  /* 0x000000b3a8b37221 */ /* 0x000fe40000010000 */
[----:B------:R-:W-:Y:S08]  /*d670*/  MUFU.EX2 R180, R180 ;  /* 0x000000b400b47308 */ /* 0x000ff00000000800 */
[----:B------:R-:W2:Y:S01]  /*d680*/  MUFU.EX2 R181, R181 ;  /* 0x000000b500b57308 */ /* 0x000ea20000000800 */
[----:B0-----:R-:W-:Y:S01]  /*d690*/  F2FP.F16.F32.PACK_AB R165, R178, R7 ;  /* 0x00000007b2a5723e */ /* 0x001fe200000000ff */
[----:B------:R-:W-:Y:S01]  /*d6a0*/  FADD.FTZ R7, R7, R6 ;  /* 0x0000000607077221 */ /* 0x000fe20000010000 */
[----:B------:R-:W-:-:S03]  /*d6b0*/  FADD.FTZ R6, R182, R179 ;  /* 0x000000b3b6067221 */ /* 0x000fc60000010000 */
[----:B------:R-:W-:Y:S01]  /*d6c0*/  FADD.FTZ R7, R178, R7 ;  /* 0x00000007b2077221 */ /* 0x000fe20000010000 */
[----:B------:R-:W-:Y:S01]  /*d6d0*/  FADD.FTZ R6, R11, R6 ;  /* 0x000000060b067221 */ /* 0x000fe20000010000 */
[----:B------:R-:W-:Y:S01]  /*d6e0*/  IMAD.MOV.U32 R11, RZ, RZ, R5 ;  /* 0x000000ffff0b7224 */ /* 0x000fe200078e0005 */
[----:B--2---:R-:W-:Y:S01]  /*d6f0*/  F2FP.F16.F32.PACK_AB R167, R181, R180 ;  /* 0x000000b4b5a7723e */ /* 0x004fe200000000ff */
[----:B------:R-:W-:-:S04]  /*d700*/  FADD.FTZ R180, R180, R7 ;  /* 0x00000007b4b47221 */ /* 0x000fc80000010000 */
[----:B------:R3:W-:Y:S01]  /*d710*/  STSM.16.M88.4 [R185], R164 ;  /* 0x000000a4b9007844 */ /* 0x0007e20000000200 */
[----:B------:R-:W-:Y:S01]  /*d720*/  WARPGROUP.ARRIVE ;  /* 0x00000000000079c5 */ /* 0x000fe20000000000 */
[----:B------:R-:W-:-:S05]  /*d730*/  FADD.FTZ R7, R181, R180 ;  /* 0x000000b4b5077221 */ /* 0x000fca0000010000 */
[----:B------:R-:W-:Y:S01]  /*d740*/  HGMMA.64x256x16.F32 R24, R152, gdesc[UR8].tnspB, R24, gsb0 ;  /* 0x43e0000898187df0 */ /* 0x000fe20008000818 */
[----:B------:R-:W-:Y:S02]  /*d750*/  UMOV UR11, 0x40000040 ;  /* 0x40000040000b7882 */ /* 0x000fe40000000000 */
[----:B------:R-:W-:Y:S02]  /*d760*/  WARPGROUP.DEPBAR.LE gsb0, 0x0 ;  /* 0x00008000000079c5 */ /* 0x000fe40000010000 */
[----:B-1----:R-:W-:Y:S01]  /*d770*/  VIADD R152, R171, 0x80 ;  /* 0x00000080ab987836 */ /* 0x002fe20000000000 */
[----:B------:R-:W-:-:S04]  /*d780*/  WARPGROUP.ARRIVE ;  /* 0x00000000000079c5 */ /* 0x000fc80000000000 */
[----:B------:R-:W-:Y:S01]  /*d790*/  R2UR UR6, R152 ;  /* 0x00000000980672ca */ /* 0x000fe200000e0000 */
[C---:B------:R-:W-:Y:S02]  /*d7a0*/  VIADD R152, R171.reuse, 0x100 ;  /* 0x00000100ab987836 */ /* 0x040fe40000000000 */
[----:B------:R-:W-:-:S10]  /*d7b0*/  VIADD R171, R171, 0x180 ;  /* 0x00000180abab7836 */ /* 0x000fd40000000000 */
[----:B------:R-:W-:Y:S01]  /*d7c0*/  UMOV UR10, UR6 ;  /* 0x00000006000a7c82 */ /* 0x000fe20008000000 */
[----:B------:R-:W-:-:S04]  /*d7d0*/  R2UR UR6, R152 ;  /* 0x00000000980672ca */ /* 0x000fc800000e0000 */
[----:B------:R-:W-:Y:S01]  /*d7e0*/  HGMMA.64x256x16.F32 R24, R156, gdesc[UR8].tnspB, R24, gsb0 ;  /* 0x43e000089c187df0 */ /* 0x000fe20008000818 */
[----:B------:R-:W-:-:S08]  /*d7f0*/  UMOV UR11, 0x40000040 ;  /* 0x40000040000b7882 */ /* 0x000fd00000000000 */
[----:B------:R-:W-:Y:S01]  /*d800*/  UMOV UR10, UR6 ;  /* 0x00000006000a7c82 */ /* 0x000fe20008000000 */
[----:B------:R-:W-:Y:S01]  /*d810*/  R2UR UR6, R171 ;  /* 0x00000000ab0672ca */ /* 0x000fe200000e0000 */
[----:B------:R-:W-:Y:S02]  /*d820*/  WARPGROUP.DEPBAR.LE gsb0, 0x0 ;  /* 0x00008000000079c5 */ /* 0x000fe40000010000 */
[----:B------:R-:W-:-:S15]  /*d830*/  WARPGROUP.ARRIVE ;  /* 0x00000000000079c5 */ /* 0x000fde0000000000 */
        /* <DEDUP_REMOVED lines=18> */
.L_x_8324:
[----:B------:R-:W1:Y:S01]  /*d960*/  SHFL.BFLY PT, R3, R6, 0x2, 0x1f ;  /* 0x0c401f0006037f89 */ /* 0x000e6200000e0000 */
[----:B------:R-:W-:Y:S01]  /*d970*/  IMAD.U32 R11, RZ, RZ, UR4 ;  /* 0x00000004ff0b7e24 */ /* 0x000fe2000f8e00ff */
[----:B------:R-:W-:Y:S06]  /*d980*/  BAR.ARV 0x8, 0x100 ;  /* 0x0204000000007b1d */ /* 0x000fec0000002000 */
[----:B------:R-:W-:Y:S02]  /*d990*/  IMAD.MOV.U32 R19, RZ, RZ, -0x800000 ;  /* 0xff800000ff137424 */ /* 0x000fe400078e00ff */
[----:B------:R-:W-:Y:S01]  /*d9a0*/  BAR.SYNC.DEFER_BLOCKING 0xf, 0x100 ;  /* 0x03c4000000007b1d */ /* 0x000fe20000010000 */
[----:B------:R-:W-:Y:S01]  /*d9b0*/  ISETP.NE.AND P3, PT, R22, RZ, PT ;  /* 0x000000ff1600720c */ /* 0x000fe20003f65270 */
[----:B------:R-:W-:-:S04]  /*d9c0*/  UIADD3 UR40, UR40, 0x1, URZ ;  /* 0x0000000128287890 */ /* 0x000fc8000fffe03f */
[----:B------:R-:W4:Y:S01]  /*d9d0*/  SHFL.BFLY PT, R4, R7, 0x2, 0x1f ;  /* 0x0c401f0007047f89 */ /* 0x000f2200000e0000 */
[----:B-1----:R-:W-:-:S05]  /*d9e0*/  FADD.FTZ R3, R3, R6 ;  /* 0x0000000603037221 */ /* 0x002fca0000010000 */
[----:B------:R-:W1:Y:S01]  /*d9f0*/  SHFL.BFLY PT, R0, R3, 0x1, 0x1f ;  /* 0x0c201f0003007f89 */ /* 0x000e6200000e0000 */
[----:B----4-:R-:W-:Y:S01]  /*da00*/  FADD.FTZ R4, R4, R7 ;  /* 0x0000000704047221 */ /* 0x010fe20000010000 */
[----:B------:R-:W-:-:S04]  /*da10*/  @!P3 IMAD R7, R2, 0x40, R18 ;  /* 0x000000400207b824 */ /* 0x000fc800078e0212 */
[----:B0-23--:R-:W0:Y:S01]  /*da20*/  SHFL.BFLY PT, R9, R4, 0x1, 0x1f ;  /* 0x0c201f0004097f89 */ /* 0x00de2200000e0000 */
[----:B------:R-:W-:Y:S02]  /*da30*/  @!P3 IMAD R7, R7, 0x4, R16 ;  /* 0x000000040707b824 */ /* 0x000fe400078e0210 */
[----:B-1----:R-:W-:Y:S01]  /*da40*/  FADD.FTZ R10, R3, R0 ;  /* 0x00000000030a7221 */ /* 0x002fe20000010000 */
[----:B------:R-:W-:-:S04]  /*da50*/  IMAD.MOV.U32 R3, RZ, RZ, RZ ;  /* 0x000000ffff037224 */ /* 0x000fc800078e00ff */
[----:B------:R-:W-:-:S13]  /*da60*/  FSETP.NE.FTZ.AND P0, PT, R10, RZ, PT ;  /* 0x000000ff0a00720b */ /* 0x000fda0003f15000 */
[----:B------:R-:W1:Y:S01]  /*da70*/  @P0 MUFU.LG2 R0, R10 ;  /* 0x0000000a00000308 */ /* 0x000e620000000c00 */
[----:B------:R-:W-:Y:S01]  /*da80*/  @P0 FMUL.FTZ R11, R11, 0.69314718246459960938 ;  /* 0x3f3172180b0b0820 */ /* 0x000fe20000410000 */
[----:B0-----:R-:W-:Y:S01]  /*da90*/  FADD.FTZ R9, R4, R9 ;  /* 0x0000000904097221 */ /* 0x001fe20000010000 */
[----:B------:R-:W-:-:S04]  /*daa0*/  VIADD R4, R2, 0x1 ;  /* 0x0000000102047836 */ /* 0x000fc80000000000 */
[----:B------:R-:W-:Y:S01]  /*dab0*/  FSETP.NE.FTZ.AND P2, PT, R9, RZ, PT ;  /* 0x000000ff0900720b */ /* 0x000fe20003f55000 */
[----:B------:R-:W0:Y:S01]  /*dac0*/  @P0 MUFU.RCP R3, R10 ;  /* 0x0000000a00030308 */ /* 0x000e220000001000 */
[----:B------:R-:W-:-:S04]  /*dad0*/  ISETP.NE.AND P1, PT, R4, 0x2, PT ;  /* 0x000000020400780c */ /* 0x000fc80003f25270 */
[----:B------:R-:W-:Y:S01]  /*dae0*/  SEL R2, RZ, 0x1, P1 ;  /* 0x00000001ff027807 */ /* 0x000fe20000800000 */
[----:B-1----:R-:W-:-:S03]  /*daf0*/  @P0 FMUL.FTZ R0, R0, 0.69314718246459960938 ;  /* 0x3f31721800000820 */ /* 0x002fc60000410000 */
[----:B------:R-:W-:Y:S01]  /*db00*/  R2UR UR5, R2 ;  /* 0x00000000020572ca */ /* 0x000fe200000e0000 */
[----:B------:R-:W-:Y:S02]  /*db10*/  IMAD.U32 R2, RZ, RZ, UR4 ;  /* 0x00000004ff027e24 */ /* 0x000fe4000f8e00ff */
[----:B------:R-:W1:Y:S01]  /*db20*/  @P2 MUFU.LG2 R6, R9 ;  /* 0x0000000900062308 */ /* 0x000e620000000c00 */
[----:B------:R-:W-:Y:S01]  /*db30*/  @P0 FFMA.FTZ R19, R11, R8, R0 ;  /* 0x000000080b130223 */ /* 0x000fe20000010000 */
[----:B------:R-:W-:Y:S02]  /*db40*/  IMAD.MOV.U32 R0, RZ, RZ, RZ ;  /* 0x000000ffff007224 */ /* 0x000fe400078e00ff */
[----:B------:R-:W-:Y:S01]  /*db50*/  @P2 FMUL.FTZ R2, R2, 0.69314718246459960938 ;  /* 0x3f31721802022820 */ /* 0x000fe20000410000 */
[----:B------:R-:W-:Y:S01]  /*db60*/  PLOP3.LUT P0, PT, PT, PT, PT, 0x8, 0x0 ;  /* 0x000000000000781c */ /* 0x000fe20003f0e170 */
[----:B0-----:R0:W-:Y:S01]  /*db70*/  @!P3 STS [R7+0x38400], R3 ;  /* 0x038400030700b388 */ /* 0x0011e20000000800 */
[-C--:B------:R-:W-:Y:S01]  /*db80*/  FMUL.FTZ R24, R24, R3.reuse ;  /* 0x0000000318187220 */ /* 0x080fe20000410000 */
[-C--:B------:R-:W-:Y:S01]  /*db90*/  FMUL.FTZ R25, R25, R3.reuse ;  /* 0x0000000319197220 */ /* 0x080fe20000410000 */
        /* <DEDUP_REMOVED lines=65> */
[----:B0-----:R-:W-:-:S02]  /*dfb0*/  IMAD.MOV.U32 R3, RZ, RZ, -0x800000 ;  /* 0xff800000ff037424 */ /* 0x001fc400078e00ff */
[----:B------:R-:W-:Y:S01]  /*dfc0*/  @P2 FFMA.FTZ R3, R2, R5, R6 ;  /* 0x0000000502032223 */ /* 0x000fe20000010006 */
        /* <DEDUP_REMOVED lines=64> */
[----:B------:R-:W-:Y:S01]  /*e3d0*/  SEL R2, R4, RZ, P1 ;  /* 0x000000ff04027207 */ /* 0x000fe20000800000 */
[----:B------:R-:W-:Y:S01]  /*e3e0*/  ULOP3.LUT UR37, UR37, UR5, URZ, 0x3c, !UPT ;  /* 0x0000000525257292 */ /* 0x000fe2000f8e3c3f */
[----:B-1----:R-:W-:Y:S11]  /*e3f0*/  BAR.ARV 0xe, 0x100 ;  /* 0x0384000000007b1d */ /* 0x002ff60000002000 */
.L_x_8299:
[----:B------:R-:W0:Y:S01]  /*e400*/  S2R R5, SR_CgaCtaId ;  /* 0x0000000000057919 */ /* 0x000e220000008800 */
[----:B------:R-:W-:Y:S01]  /*e410*/  MOV R16, 0x400 ;  /* 0x0000040000107802 */ /* 0x000fe20000000f00 */
[----:B------:R-:W-:Y:S01]  /*e420*/  BSSY B0, `(.L_x_8334) ;  /* 0x0000482000007945 */ /* 0x000fe20003800000 */
[----:B------:R-:W-:Y:S01]  /*e430*/  SHF.R.U32.HI R0, RZ, 0x10, R195 ;  /* 0x00000010ff007819 */ /* 0x000fe200000116c3 */
[----:B------:R-:W-:Y:S01]  /*e440*/  BAR.SYNC.DEFER_BLOCKING 0x5, 0x180 ;  /* 0x0146000000007b1d */ /* 0x000fe20000010000 */
[----:B0-----:R-:W-:-:S05]  /*e450*/  LEA R16, R5, R16, 0x18 ;  /* 0x0000001005107211 */ /* 0x001fca00078ec0ff */
[----:B------:R-:W0:Y:S02]  /*e460*/  LDS.128 R4, [R16+0x388d0] ;  /* 0x0388d00010047984 */ /* 0x000e240000000c00 */
[----:B0-----:R-:W-:Y:S02]  /*e470*/  R2UR UR4, R5 ;  /* 0x00000000050472ca */ /* 0x001fe400000e0000 */
[----:B------:R-:W-:Y:S01]  /*e480*/  R2UR UR5, R7 ;  /* 0x00000000070572ca */ /* 0x000fe200000e0000 */
[----:B------:R-:W-:Y:S06]  /*e490*/  BAR.ARV 0x4, 0x180 ;  /* 0x0106000000007b1d */ /* 0x000fec0000002000 */
[----:B------:R-:W-:Y:S08]  /*e4a0*/  @P0 BRA `(.L_x_8335) ;  /* 0x0000003800140947 */ /* 0x000ff00003800000 */
[----:B------:R-:W2:Y:S01]  /*e4b0*/  LDL R8, [R1+0x70] ;  /* 0x0000700001087983 */ /* 0x000ea20000100800 */
[----:B------:R-:W-:Y:S01]  /*e4c0*/  ULDC.64 UR6, c[0x0][0xd08] ;  /* 0x0003420000067ab9 */ /* 0x000fe20000000a00 */
[----:B------:R-:W0:Y:S01]  /*e4d0*/  S2R R7, SR_SWINHI ;  /* 0x0000000000077919 */ /* 0x000e220000002f00 */
[----:B------:R-:W-:Y:S02]  /*e4e0*/  MOV R4, R16 ;  /* 0x0000001000047202 */ /* 0x000fe40000000f00 */
[----:B0-----:R-:W-:Y:S01]  /*e4f0*/  MOV R5, R7 ;  /* 0x0000000700057202 */ /* 0x001fe20000000f00 */
[----:B------:R-:W-:Y:S02]  /*e500*/  BAR.SYNC.DEFER_BLOCKING 0x1, 0x100 ;  /* 0x0044000000007b1d */ /* 0x000fe40000010000 */
        /* <DEDUP_REMOVED lines=12> */
[----:B------:R-:W-:Y:S02]  /*e5d0*/  MOV R166, R8 ;  /* 0x0000000800a67202 */ /* 0x000fe40000000f00 */
[----:B------:R-:W-:Y:S02]  /*e5e0*/  LOP3.LUT R9, R20, 0x380, RZ, 0xc0, !PT ;  /* 0x0000038014097812 */ /* 0x000fe400078ec0ff */
[----:B------:R-:W-:-:S02]  /*e5f0*/  LOP3.LUT R10, R11, 0x380, RZ, 0xc0, !PT ;  /* 0x000003800b0a7812 */ /* 0x000fc400078ec0ff */
[----:B------:R-:W-:Y:S02]  /*e600*/  SHF.R.U64 R9, R9, 0x3, RZ ;  /* 0x0000000309097819 */ /* 0x000fe400000012ff */
[----:B------:R-:W-:Y:S02]  /*e610*/  MOV R164, R12 ;  /* 0x0000000c00a47202 */ /* 0x000fe40000000f00 */
[----:B------:R-:W-:Y:S01]  /*e620*/  LOP3.LUT R8, R9, R20, RZ, 0x3c, !PT ;  /* 0x0000001409087212 */ /* 0x000fe200078e3cff */
[----:B------:R-:W-:Y:S01]  /*e630*/  IMAD.MOV.U32 R9, RZ, RZ, R21 ;  /* 0x000000ffff097224 */ /* 0x000fe200078e0015 */
[----:B------:R-:W-:Y:S02]  /*e640*/  SHF.R.U64 R10, R10, 0x3, RZ ;  /* 0x000000030a0a7819 */ /* 0x000fe400000012ff */
[----:B------:R-:W-:Y:S02]  /*e650*/  IADD3 R156, P5, R20, 0x4020, RZ ;  /* 0x00004020149c7810 */ /* 0x000fe40007fbe0ff */
[----:B------:R-:W-:-:S02]  /*e660*/  MOV R12, R8 ;  /* 0x00000008000c7202 */ /* 0x000fc40000000f00 */
[----:B------:R-:W0:Y:S01]  /*e670*/  LDC R9, c[0x0][0xbd4] ;  /* 0x0002f500ff097b82 */ /* 0x000e220000000800 */
[----:B------:R-:W-:Y:S01]  /*e680*/  LOP3.LUT R10, R10, R11, RZ, 0x3c, !PT ;  /* 0x0000000b0a0a7212 */ /* 0x000fe200078e3cff */
[----:B------:R-:W-:Y:S01]  /*e690*/  IMAD.X R11, RZ, RZ, R21, P0 ;  /* 0x000000ffff0b7224 */ /* 0x000fe200000e0615 */
[----:B------:R-:W-:Y:S02]  /*e6a0*/  IADD3 R160, P0, R20, 0x2060, RZ ;  /* 0x0000206014a07810 */ /* 0x000fe40007f1e0ff */
[----:B------:R-:W-:Y:S02]  /*e6b0*/  LOP3.LUT R157, R156, 0x380, RZ, 0xc0, !PT ;  /* 0x000003809c9d7812 */ /* 0x000fe400078ec0ff */
[----:B------:R-:W-:Y:S02]  /*e6c0*/  LOP3.LUT R161, R160, 0x380, RZ, 0xc0, !PT ;  /* 0x00000380a0a17812 */ /* 0x000fe400078ec0ff */
[----:B------:R-:W-:Y:S02]  /*e6d0*/  MOV R165, R10 ;  /* 0x0000000a00a57202 */ /* 0x000fe40000000f00 */
[----:B------:R-:W-:-:S02]  /*e6e0*/  SHF.R.U64 R161, R161, 0x3, RZ ;  /* 0x00000003a1a17819 */ /* 0x000fc400000012ff */
[----:B------:R-:W-:Y:S02]  /*e6f0*/  IADD3 R11, P1, R20, 0x2040, RZ ;  /* 0x00002040140b7810 */ /* 0x000fe40007f3e0ff */
[----:B------:R-:W-:Y:S01]  /*e700*/  LOP3.LUT R160, R161, R160, RZ, 0x3c, !PT ;  /* 0x000000a0a1a07212 */ /* 0x000fe200078e3cff */
[----:B------:R-:W-:Y:S01]  /*e710*/  IMAD.X R161, RZ, RZ, R21, P0 ;  /* 0x000000ffffa17224 */ /* 0x000fe200000e0615 */
[----:B------:R-:W-:Y:S02]  /*e720*/  LOP3.LUT R8, R11, 0x380, RZ, 0xc0, !PT ;  /* 0x000003800b087812 */ /* 0x000fe400078ec0ff */
[----:B------:R-:W-:Y:S02]  /*e730*/  SHF.R.U64 R157, R157, 0x3, RZ ;  /* 0x000000039d9d7819 */ /* 0x000fe400000012ff */
[----:B------:R-:W-:Y:S02]  /*e740*/  ISETP.NE.AND P0, PT, R0, RZ, PT ;  /* 0x000000ff0000720c */ /* 0x000fe40003f05270 */
[----:B------:R-:W-:-:S02]  /*e750*/  SHF.R.U64 R8, R8, 0x3, RZ ;  /* 0x0000000308087819 */ /* 0x000fc400000012ff */
[----:B------:R-:W-:Y:S01]  /*e760*/  LOP3.LUT R156, R157, R156, RZ, 0x3c, !PT ;  /* 0x0000009c9d9c7212 */ /* 0x000fe200078e3cff */
[--C-:B------:R-:W-:Y:S01]  /*e770*/  IMAD.X R157, RZ, RZ, R21.reuse, P5 ;  /* 0x000000ffff9d7224 */ /* 0x100fe200028e0615 */
[----:B0-----:R-:W-:Y:S01]  /*e780*/  SEL R0, R0, R9, P0 ;  /* 0x0000000900007207 */ /* 0x001fe20000000000 */
[----:B------:R-:W-:Y:S01]  /*e790*/  IMAD.X R9, RZ, RZ, R21, P1 ;  /* 0x000000ffff097224 */ /* 0x000fe200008e0615 */
[----:B------:R-:W-:Y:S02]  /*e7a0*/  IADD3 R15, P2, R20, 0x6000, RZ ;  /* 0x00006000140f7810 */ /* 0x000fe40007f5e0ff */
[----:B------:R-:W-:Y:S02]  /*e7b0*/  LOP3.LUT R8, R8, R11, RZ, 0x3c, !PT ;  /* 0x0000000b08087212 */ /* 0x000fe400078e3cff */
[----:B------:R-:W-:Y:S02]  /*e7c0*/  MOV R156, R156 ;  /* 0x0000009c009c7202 */ /* 0x000fe40000000f00 */
[----:B------:R-:W-:-:S02]  /*e7d0*/  LOP3.LUT R14, R15, 0x380, RZ, 0xc0, !PT ;  /* 0x000003800f0e7812 */ /* 0x000fc400078ec0ff */
[C---:B------:R-:W-:Y:S02]  /*e7e0*/  IADD3 R158, P6, R20.reuse, 0x4000, RZ ;  /* 0x00004000149e7810 */ /* 0x040fe40007fde0ff */
[----:B------:R-:W-:Y:S02]  /*e7f0*/  MOV R157, R8 ;  /* 0x00000008009d7202 */ /* 0x000fe40000000f00 */
[----:B------:R-:W-:Y:S02]  /*e800*/  IADD3 R9, P0, R20, 0x2020, RZ ;  /* 0x0000202014097810 */ /* 0x000fe40007f1e0ff */
[----:B------:R-:W-:Y:S02]  /*e810*/  SHF.R.U64 R14, R14, 0x3, RZ ;  /* 0x000000030e0e7819 */ /* 0x000fe400000012ff */
[----:B------:R-:W-:Y:S02]  /*e820*/  LOP3.LUT R159, R158, 0x380, RZ, 0xc0, !PT ;  /* 0x000003809e9f7812 */ /* 0x000fe400078ec0ff */
[----:B------:R-:W-:-:S02]  /*e830*/  LOP3.LUT R8, R9, 0x380, RZ, 0xc0, !PT ;  /* 0x0000038009087812 */ /* 0x000fc400078ec0ff */
[----:B------:R-:W-:Y:S01]  /*e840*/  LOP3.LUT R14, R14, R15, RZ, 0x3c, !PT ;  /* 0x0000000f0e0e7212 */ /* 0x000fe200078e3cff */
[--C-:B------:R-:W-:Y:S01]  /*e850*/  IMAD.X R15, RZ, RZ, R21.reuse, P2 ;  /* 0x000000ffff0f7224 */ /* 0x100fe200010e0615 */
[----:B------:R-:W-:Y:S02]  /*e860*/  SHF.R.U64 R159, R159, 0x3, RZ ;  /* 0x000000039f9f7819 */ /* 0x000fe400000012ff */
[----:B------:R-:W-:Y:S02]  /*e870*/  SHF.R.U64 R8, R8, 0x3, RZ ;  /* 0x0000000308087819 */ /* 0x000fe400000012ff */
[----:B------:R-:W-:Y:S01]  /*e880*/  LOP3.LUT R158, R159, R158, RZ, 0x3c, !PT ;  /* 0x0000009e9f9e7212 */ /* 0x000fe200078e3cff */
[--C-:B------:R-:W-:Y:S01]  /*e890*/  IMAD.X R159, RZ, RZ, R21.reuse, P6 ;  /* 0x000000ffff9f7224 */ /* 0x100fe200030e0615 */
[----:B------:R-:W-:Y:S01]  /*e8a0*/  LOP3.LUT R8, R8, R9, RZ, 0x3c, !PT ;  /* 0x0000000908087212 */ /* 0x000fe200078e3cff */
[----:B------:R-:W-:Y:S01]  /*e8b0*/  IMAD.X R9, RZ, RZ, R21, P0 ;  /* 0x000000ffff097224 */ /* 0x000fe200000e0615 */
[----:B------:R-:W-:-:S02]  /*e8c0*/  MOV R163, R14 ;  /* 0x0000000e00a37202 */ /* 0x000fc40000000f00 */
[----:B------:R-:W-:Y:S02]  /*e8d0*/  IADD3 R14, P0, R20, 0x20, RZ ;  /* 0x00000020140e7810 */ /* 0x000fe40007f1e0ff */
[----:B------:R-:W-:Y:S02]  /*e8e0*/  MOV R158, R158 ;  /* 0x0000009e009e7202 */ /* 0x000fe40000000f00 */
[----:B------:R-:W-:Y:S02]  /*e8f0*/  MOV R159, R8 ;  /* 0x00000008009f7202 */ /* 0x000fe40000000f00 */
[----:B------:R-:W-:Y:S02]  /*e900*/  LOP3.LUT R13, R14, 0x380, RZ, 0xc0, !PT ;  /* 0x000003800e0d7812 */ /* 0x000fe400078ec0ff */
[----:B------:R-:W-:Y:S02]  /*e910*/  F2FP.F16.F32.PACK_AB R8, R25, R24 ;  /* 0x000000181908723e */ /* 0x000fe400000000ff */
[----:B------:R-:W-:-:S02]  /*e920*/  F2FP.F16.F32.PACK_AB R9, R27, R26 ;  /* 0x0000001a1b09723e */ /* 0x000fc400000000ff */
[----:B------:R-:W-:Y:S02]  /*e930*/  F2FP.F16.F32.PACK_AB R10, R29, R28 ;  /* 0x0000001c1d0a723e */ /* 0x000fe400000000ff */
[----:B------:R-:W-:Y:S02]  /*e940*/  F2FP.F16.F32.PACK_AB R11, R31, R30 ;  /* 0x0000001e1f0b723e */ /* 0x000fe400000000ff */
[----:B------:R-:W-:Y:S02]  /*e950*/  SHF.R.U64 R13, R13, 0x3, RZ ;  /* 0x000000030d0d7819 */ /* 0x000fe400000012ff */
[----:B------:R-:W-:Y:S01]  /*e960*/  F2FP.F16.F32.PACK_AB R15, R39, R38 ;  /* 0x00000026270f723e */ /* 0x000fe200000000ff */
[----:B------:R0:W-:Y:S01]  /*e970*/  STSM.16.M88.4 [R12], R8 ;  /* 0x000000080c007844 */ /* 0x0001e20000000200 */
[C---:B------:R-:W-:Y:S02]  /*e980*/  IADD3 R153, P3, R20.reuse, 0x4060, RZ ;  /* 0x0000406014997810 */ /* 0x040fe40007f7e0ff */
[----:B------:R-:W-:-:S02]  /*e990*/  IADD3 R154, P4, R20, 0x4040, RZ ;  /* 0x00004040149a7810 */ /* 0x000fc40007f9e0ff */
[----:B------:R-:W-:Y:S02]  /*e9a0*/  LOP3.LUT R152, R153, 0x380, RZ, 0xc0, !PT ;  /* 0x0000038099987812 */ /* 0x000fe400078ec0ff */
[----:B------:R-:W-:Y:S02]  /*e9b0*/  LOP3.LUT R155, R154, 0x380, RZ, 0xc0, !PT ;  /* 0x000003809a9b7812 */ /* 0x000fe400078ec0ff */
[----:B------:R-:W-:Y:S02]  /*e9c0*/  SHF.R.U64 R152, R152, 0x3, RZ ;  /* 0x0000000398987819 */ /* 0x000fe400000012ff */
[----:B------:R-:W-:Y:S02]  /*e9d0*/  SHF.R.U64 R155, R155, 0x3, RZ ;  /* 0x000000039b9b7819 */ /* 0x000fe400000012ff */
[----:B------:R-:W-:Y:S01]  /*e9e0*/  LOP3.LUT R152, R152, R153, RZ, 0x3c, !PT ;  /* 0x0000009998987212 */ /* 0x000fe200078e3cff */
[--C-:B------:R-:W-:Y:S01]  /*e9f0*/  IMAD.X R153, RZ, RZ, R21.reuse, P3 ;  /* 0x000000ffff997224 */ /* 0x100fe200018e0615 */
[----:B------:R-:W-:Y:S01]  /*ea00*/  LOP3.LUT R154, R155, R154, RZ, 0x3c, !PT ;  /* 0x0000009a9b9a7212 */ /* 0x000fe200078e3cff */
[--C-:B0-----:R-:W-:Y:S01]  /*ea10*/  IMAD.X R9, RZ, RZ, R21.reuse, P0 ;  /* 0x000000ffff097224 */ /* 0x101fe200000e0615 */
[----:B------:R-:W-:Y:S01]  /*ea20*/  LOP3.LUT R8, R13, R14, RZ, 0x3c, !PT ;  /* 0x0000000e0d087212 */ /* 0x000fe200078e3cff */
[----:B------:R-:W-:Y:S01]  /*ea30*/  IMAD.X R155, RZ, RZ, R21, P4 ;  /* 0x000000ffff9b7224 */ /* 0x000fe200020e0615 */
[----:B------:R-:W-:-:S02]  /*ea40*/  IADD3 R10, P0, R20, 0x40, RZ ;  /* 0x00000040140a7810 */ /* 0x000fc40007f1e0ff */
[----:B------:R-:W-:Y:S02]  /*ea50*/  MOV R8, R8 ;  /* 0x0000000800087202 */ /* 0x000fe40000000f00 */
[----:B------:R-:W-:Y:S02]  /*ea60*/  LOP3.LUT R9, R10, 0x380, RZ, 0xc0, !PT ;  /* 0x000003800a097812 */ /* 0x000fe400078ec0ff */
[----:B------:R-:W-:Y:S02]  /*ea70*/  F2FP.F16.F32.PACK_AB R12, R33, R32 ;  /* 0x00000020210c723e */ /* 0x000fe400000000ff */
[----:B------:R-:W-:Y:S02]  /*ea80*/  F2FP.F16.F32.PACK_AB R13, R35, R34 ;  /* 0x00000022230d723e */ /* 0x000fe400000000ff */
[----:B------:R-:W-:Y:S02]  /*ea90*/  F2FP.F16.F32.PACK_AB R14, R37, R36 ;  /* 0x00000024250e723e */ /* 0x000fe400000000ff */
[----:B------:R-:W-:-:S02]  /*eaa0*/  SHF.R.U64 R9, R9, 0x3, RZ ;  /* 0x0000000309097819 */ /* 0x000fc400000012ff */
[----:B------:R-:W-:Y:S01]  /*eab0*/  F2FP.F16.F32.PACK_AB R11, R47, R46 ;  /* 0x0000002e2f0b723e */ /* 0x000fe200000000ff */
[----:B------:R0:W-:Y:S01]  /*eac0*/  STSM.16.M88.4 [R8], R12 ;  /* 0x0000000c08007844 */ /* 0x0001e20000000200 */
[----:B------:R-:W-:Y:S02]  /*ead0*/  MOV R7, R152 ;  /* 0x0000009800077202 */ /* 0x000fe40000000f00 */
[----:B------:R-:W-:Y:S02]  /*eae0*/  MOV R162, R154 ;  /* 0x0000009a00a27202 */ /* 0x000fe40000000f00 */
[----:B------:R-:W-:Y:S02]  /*eaf0*/  F2FP.F16.F32.PACK_AB R153, R67, R66 ;  /* 0x000000424399723e */ /* 0x000fe400000000ff */
[----:B------:R-:W-:Y:S02]  /*eb00*/  F2FP.F16.F32.PACK_AB R154, R69, R68 ;  /* 0x00000044459a723e */ /* 0x000fe400000000ff */
[----:B------:R-:W-:-:S02]  /*eb10*/  F2FP.F16.F32.PACK_AB R155, R71, R70 ;  /* 0x00000046479b723e */ /* 0x000fc400000000ff */
[----:B------:R-:W-:Y:S02]  /*eb20*/  MOV R160, R160 ;  /* 0x000000a000a07202 */ /* 0x000fe40000000f00 */
[----:B0-----:R-:W-:Y:S01]  /*eb30*/  LOP3.LUT R8, R9, R10, RZ, 0x3c, !PT ;  /* 0x0000000a09087212 */ /* 0x001fe200078e3cff */
[----:B------:R-:W-:Y:S01]  /*eb40*/  IMAD.X R9, RZ, RZ, R21, P0 ;  /* 0x000000ffff097224 */ /* 0x000fe200000e0615 */
[----:B------:R-:W-:Y:S02]  /*eb50*/  IADD3 R14, P0, R20, 0x2000, RZ ;  /* 0x00002000140e7810 */ /* 0x000fe40007f1e0ff */
[----:B------:R-:W-:Y:S02]  /*eb60*/  F2FP.F16.F32.PACK_AB R10, R45, R44 ;  /* 0x0000002c2d0a723e */ /* 0x000fe400000000ff */
[----:B------:R-:W-:Y:S02]  /*eb70*/  MOV R12, R8 ;  /* 0x00000008000c7202 */ /* 0x000fe40000000f00 */
[----:B------:R-:W-:-:S02]  /*eb80*/  F2FP.F16.F32.PACK_AB R8, R41, R40 ;  /* 0x000000282908723e */ /* 0x000fc400000000ff */
[----:B------:R-:W-:Y:S02]  /*eb90*/  F2FP.F16.F32.PACK_AB R9, R43, R42 ;  /* 0x0000002a2b09723e */ /* 0x000fe400000000ff */
[----:B------:R-:W-:Y:S02]  /*eba0*/  LOP3.LUT R13, R14, 0x380, RZ, 0xc0, !PT ;  /* 0x000003800e0d7812 */ /* 0x000fe400078ec0ff */
[----:B------:R-:W-:Y:S01]  /*ebb0*/  F2FP.F16.F32.PACK_AB R15, R63, R62 ;  /* 0x0000003e3f0f723e */ /* 0x000fe200000000ff */
[----:B------:R0:W-:Y:S01]  /*ebc0*/  STSM.16.M88.4 [R12], R8 ;  /* 0x000000080c007844 */ /* 0x0001e20000000200 */
[----:B------:R-:W-:Y:S02]  /*ebd0*/  SHF.R.U64 R13, R13, 0x3, RZ ;  /* 0x000000030d0d7819 */ /* 0x000fe400000012ff */
[----:B0-----:R-:W-:Y:S01]  /*ebe0*/  IADD3 R10, P1, R20, 0x60, RZ ;  /* 0x00000060140a7810 */ /* 0x001fe20007f3e0ff */
[----:B------:R-:W-:Y:S01]  /*ebf0*/  IMAD.X R9, RZ, RZ, R21, P0 ;  /* 0x000000ffff097224 */ /* 0x000fe200000e0615 */
[----:B------:R-:W-:-:S02]  /*ec00*/  LOP3.LUT R8, R13, R14, RZ, 0x3c, !PT ;  /* 0x0000000e0d087212 */ /* 0x000fc400078e3cff */
[----:B------:R-:W-:Y:S01]  /*ec10*/  LOP3.LUT R13, R10, 0x380, RZ, 0xc0, !PT ;  /* 0x000003800a0d7812 */ /* 0x000fe200078ec0ff */
[----:B------:R-:W-:Y:S01]  /*ec20*/  IMAD.X R21, RZ, RZ, R21, P1 ;  /* 0x000000ffff157224 */ /* 0x000fe200008e0615 */
[----:B------:R-:W-:Y:S02]  /*ec30*/  MOV R152, R8 ;  /* 0x0000000800987202 */ /* 0x000fe40000000f00 */
[----:B------:R-:W-:Y:S02]  /*ec40*/  SHF.R.U64 R13, R13, 0x3, RZ ;  /* 0x000000030d0d7819 */ /* 0x000fe400000012ff */
[----:B------:R-:W-:Y:S02]  /*ec50*/  F2FP.F16.F32.PACK_AB R8, R49, R48 ;  /* 0x000000303108723e */ /* 0x000fe400000000ff */
[----:B------:R-:W-:Y:S02]  /*ec60*/  LOP3.LUT R20, R13, R10, RZ, 0x3c, !PT ;  /* 0x0000000a0d147212 */ /* 0x000fe400078e3cff */
[----:B------:R-:W-:-:S02]  /*ec70*/  F2FP.F16.F32.PACK_AB R9, R51, R50 ;  /* 0x000000323309723e */ /* 0x000fc400000000ff */
[----:B------:R-:W-:Y:S02]  /*ec80*/  MOV R20, R20 ;  /* 0x0000001400147202 */ /* 0x000fe40000000f00 */
[----:B------:R-:W-:Y:S02]  /*ec90*/  F2FP.F16.F32.PACK_AB R10, R53, R52 ;  /* 0x00000034350a723e */ /* 0x000fe400000000ff */
[----:B------:R-:W-:Y:S02]  /*eca0*/  F2FP.F16.F32.PACK_AB R11, R55, R54 ;  /* 0x00000036370b723e */ /* 0x000fe400000000ff */
[----:B------:R-:W-:Y:S02]  /*ecb0*/  F2FP.F16.F32.PACK_AB R12, R57, R56 ;  /* 0x00000038390c723e */ /* 0x000fe400000000ff */
[----:B------:R-:W-:Y:S01]  /*ecc0*/  F2FP.F16.F32.PACK_AB R13, R59, R58 ;  /* 0x0000003a3b0d723e */ /* 0x000fe200000000ff */
[----:B------:R0:W-:Y:S01]  /*ecd0*/  STSM.16.M88.4 [R20], R8 ;  /* 0x0000000814007844 */ /* 0x0001e20000000200 */
[----:B------:R-:W-:-:S02]  /*ece0*/  F2FP.F16.F32.PACK_AB R14, R61, R60 ;  /* 0x0000003c3d0e723e */ /* 0x000fc400000000ff */
[----:B------:R-:W-:-:S03]  /*ecf0*/  ISETP.NE.U32.AND P0, PT, RZ, UR6, PT ;  /* 0x00000006ff007c0c */ /* 0x000fc6000bf05070 */
[----:B------:R1:W-:Y:S01]  /*ed00*/  STSM.16.M88.4 [R152], R12 ;  /* 0x0000000c98007844 */ /* 0x0003e20000000200 */
[----:B------:R-:W-:Y:S02]  /*ed10*/  ISETP.NE.AND.EX P0, PT, RZ, UR7, PT, P0 ;  /* 0x00000007ff007c0c */ /* 0x000fe4000bf05300 */
[----:B0-----:R-:W-:Y:S02]  /*ed20*/  F2FP.F16.F32.PACK_AB R8, R73, R72 ;  /* 0x000000484908723e */ /* 0x001fe400000000ff */
[----:B------:R-:W-:Y:S02]  /*ed30*/  F2FP.F16.F32.PACK_AB R9, R75, R74 ;  /* 0x0000004a4b09723e */ /* 0x000fe400000000ff */
[----:B------:R-:W-:Y:S02]  /*ed40*/  F2FP.F16.F32.PACK_AB R10, R77, R76 ;  /* 0x0000004c4d0a723e */ /* 0x000fe400000000ff */
[----:B-1----:R-:W-:Y:S02]  /*ed50*/  F2FP.F16.F32.PACK_AB R152, R65, R64 ;  /* 0x000000404198723e */ /* 0x002fe400000000ff */
[----:B------:R-:W-:-:S02]  /*ed60*/  F2FP.F16.F32.PACK_AB R11, R79, R78 ;  /* 0x0000004e4f0b723e */ /* 0x000fc400000000ff */
[----:B------:R-:W-:Y:S01]  /*ed70*/  F2FP.F16.F32.PACK_AB R12, R81, R80 ;  /* 0x00000050510c723e */ /* 0x000fe200000000ff */
[----:B------:R0:W-:Y:S01]  /*ed80*/  STSM.16.M88.4 [R159], R152 ;  /* 0x000000989f007844 */ /* 0x0001e20000000200 */
[----:B------:R-:W-:Y:S02]  /*ed90*/  F2FP.F16.F32.PACK_AB R13, R83, R82 ;  /* 0x00000052530d723e */ /* 0x000fe400000000ff */
[----:B------:R-:W-:Y:S01]  /*eda0*/  F2FP.F16.F32.PACK_AB R14, R85, R84 ;  /* 0x00000054550e723e */ /* 0x000fe200000000ff */
[----:B------:R1:W-:Y:S01]  /*edb0*/  STSM.16.M88.4 [R157], R8 ;  /* 0x000000089d007844 */ /* 0x0003e20000000200 */
        /* <DEDUP_REMOVED lines=41> */
[----:B-1----:R-:W0:Y:S04]  /*f050*/  LDC.64 R12, c[0x0][0xd00] ;  /* 0x00034000ff0c7b82 */ /* 0x002e280000000a00 */
[----:B------:R1:W-:Y:S04]  /*f060*/  STSM.16.M88.4 [R166], R8 ;  /* 0x00000008a6007844 */ /* 0x0003e80000000200 */
[----:B-1----:R-:W1:Y:S08]  /*f070*/  LDC.64 R10, c[0x0][0xd00] ;  /* 0x00034000ff0a7b82 */ /* 0x002e700000000a00 */
[----:B------:R-:W-:Y:S01]  /*f080*/  BAR.SYNC.DEFER_BLOCKING 0x1, 0x100 ;  /* 0x0044000000007b1d */ /* 0x000fe20000010000 */
[----:B------:R-:W-:-:S04]  /*f090*/  @P0 LEA R8, P2, R191, UR6, 0x2 ;  /* 0x00000006bf080c11 */ /* 0x000fc8000f8410ff */
[----:B------:R-:W-:Y:S01]  /*f0a0*/  @P0 LEA.HI.X R9, R191, UR7, R196, 0x2, P2 ;  /* 0x00000007bf090c11 */ /* 0x000fe200090f14c4 */
[----:B------:R-:W-:Y:S01]  /*f0b0*/  IMAD.MOV.U32 R7, RZ, RZ, RZ ;  /* 0x000000ffff077224 */ /* 0x000fe200078e00ff */
[----:B-1----:R-:W-:-:S03]  /*f0c0*/  ISETP.NE.U32.AND P1, PT, R10, RZ, PT ;  /* 0x000000ff0a00720c */ /* 0x002fc60003f25070 */
[----:B------:R0:W2:Y:S01]  /*f0d0*/  @P0 LDG.E R14, desc[UR38][R8.64] ;  /* 0x00000026080e0981 */ /* 0x0000a2000c1e1900 */
[----:B------:R-:W-:Y:S01]  /*f0e0*/  ISETP.NE.AND.EX P1, PT, R11, RZ, PT, P1 ;  /* 0x000000ff0b00720c */ /* 0x000fe20003f25310 */
[----:B0-----:R-:W-:-:S12]  /*f0f0*/  IMAD.WIDE R8, R191, 0x4, R12 ;  /* 0x00000004bf087825 */ /* 0x001fd800078e020c */
        /* <DEDUP_REMOVED lines=10> */
.L_x_8336:
[----:B------:R-:W0:Y:S01]  /*f1a0*/  SHFL.IDX PT, R8, R233, RZ, 0x1f ;  /* 0x00001fffe9087589 */ /* 0x000e2200000e0000 */
[----:B------:R-:W-:Y:S02]  /*f1b0*/  LOP3.LUT R195, R195, 0xff, RZ, 0xc0, !PT ;  /* 0x000000ffc3c37812 */ /* 0x000fe400078ec0ff */
[----:B0-----:R-:W-:Y:S02]  /*f1c0*/  ISETP.NE.AND P0, PT, R8, RZ, PT ;  /* 0x000000ff0800720c */ /* 0x001fe40003f05270 */
[----:B-----5:R-:W-:-:S11]  /*f1d0*/  SHF.R.S32.HI R8, RZ, 0x1f, R7 ;  /* 0x0000001fff087819 */ /* 0x020fd60000011407 */
[----:B------:R-:W-:Y:S05]  /*f1e0*/  @P0 BRA `(.L_x_8337) ;  /* 0x0000000000f40947 */ /* 0x000fea0003800000 */
[----:B------:R-:W2:Y:S01]  /*f1f0*/  LDL R156, [R1+0x6c] ;  /* 0x00006c00019c7983 */ /* 0x000ea20000100800 */
[----:B------:R-:W-:Y:S01]  /*f200*/  IMAD.MOV.U32 R20, RZ, RZ, 0xab8 ;  /* 0x00000ab8ff147424 */ /* 0x000fe200078e00ff */
[----:B------:R-:W-:Y:S01]  /*f210*/  ISETP.GT.AND P1, PT, R0, 0x1, PT ;  /* 0x000000010000780c */ /* 0x000fe20003f24270 */
[----:B------:R-:W0:Y:S01]  /*f220*/  LDC R9, c[0x0][0xce8] ;  /* 0x00033a00ff097b82 */ /* 0x000e220000000800 */
[----:B------:R-:W-:Y:S01]  /*f230*/  ISETP.NE.U32.AND P0, PT, R10, RZ, PT ;  /* 0x000000ff0a00720c */ /* 0x000fe20003f05070 */
[----:B------:R-:W-:Y:S01]  /*f240*/  VIADD R152, R190, UR42 ;  /* 0x0000002abe987c36 */ /* 0x000fe20008000000 */
[----:B------:R-:W-:Y:S02]  /*f250*/  SEL R20, R20, 0xa78, P1 ;  /* 0x00000a7814147807 */ /* 0x000fe40000800000 */
[----:B------:R-:W-:-:S03]  /*f260*/  ISETP.NE.AND.EX P0, PT, R11, RZ, PT, P0 ;  /* 0x000000ff0b00720c */ /* 0x000fc60003f05300 */
[----:B------:R-:W1:Y:S01]  /*f270*/  LDC.64 R12, c[0x0][R20+0x220] ;  /* 0x00008800140c7b82 */ /* 0x000e620000000a00 */
[----:B------:R-:W-:Y:S02]  /*f280*/  SEL R21, R191, RZ, !P0 ;  /* 0x000000ffbf157207 */ /* 0x000fe40004000000 */
[----:B------:R-:W-:-:S05]  /*f290*/  SEL R153, R196, RZ, !P0 ;  /* 0x000000ffc4997207 */ /* 0x000fca0004000000 */
[----:B------:R-:W3:Y:S01]  /*f2a0*/  LDC.64 R14, c[0x0][R20+0x218] ;  /* 0x00008600140e7b82 */ /* 0x000ee20000000a00 */
[----:B0-----:R-:W-:Y:S01]  /*f2b0*/  ISETP.NE.AND P2, PT, R9, 0x1, PT ;  /* 0x000000010900780c */ /* 0x001fe20003f45270 */
[----:B-1----:R-:W-:-:S04]  /*f2c0*/  IMAD R13, R13, R21, RZ ;  /* 0x000000150d0d7224 */ /* 0x002fc800078e02ff */
[C---:B------:R-:W-:Y:S02]  /*f2d0*/  IMAD R153, R12.reuse, R153, R13 ;  /* 0x000000990c997224 */ /* 0x040fe400078e020d */
[----:B------:R-:W-:-:S04]  /*f2e0*/  IMAD.WIDE.U32 R12, R12, R21, RZ ;  /* 0x000000150c0c7225 */ /* 0x000fc800078e00ff */
[-C--:B---3--:R-:W-:Y:S02]  /*f2f0*/  IMAD R155, R15, R192.reuse, RZ ;  /* 0x000000c00f9b7224 */ /* 0x088fe400078e02ff */
[----:B------:R-:W-:Y:S02]  /*f300*/  IMAD.IADD R13, R13, 0x1, R153 ;  /* 0x000000010d0d7824 */ /* 0x000fe400078e0299 */
[----:B------:R-:W-:Y:S01]  /*f310*/  IMAD.WIDE.U32 R14, R14, R192, RZ ;  /* 0x000000c00e0e7225 */ /* 0x000fe200078e00ff */
[----:B------:R-:W0:Y:S03]  /*f320*/  @P2 LDC R153, c[0x0][0xcec] ;  /* 0x00033b00ff992b82 */ /* 0x000e260000000800 */
[----:B------:R-:W-:Y:S01]  /*f330*/  IMAD.IADD R154, R15, 0x1, R155 ;  /* 0x000000010f9a7824 */ /* 0x000fe200078e029b */
[----:B------:R-:W-:-:S04]  /*f340*/  IADD3 R21, P0, P3, R12, R14, R7 ;  /* 0x0000000e0c157210 */ /* 0x000fc80007b1e007 */
[----:B------:R-:W1:Y:S01]  /*f350*/  @P2 LDC R155, c[0x0][0xcf0] ;  /* 0x00033c00ff9b2b82 */ /* 0x000e620000000800 */
[----:B------:R-:W-:Y:S02]  /*f360*/  IADD3.X R154, R13, R154, R8, P0, P3 ;  /* 0x0000009a0d9a7210 */ /* 0x000fe400007e6408 */
[----:B------:R-:W-:-:S05]  /*f370*/  SEL R13, R195, RZ, P1 ;  /* 0x000000ffc30d7207 */ /* 0x000fca0000800000 */
[----:B------:R-:W3:Y:S01]  /*f380*/  LDC.64 R14, c[0x0][R20+0x228] ;  /* 0x00008a00140e7b82 */ /* 0x000ee20000000a00 */
[----:B0-----:R-:W-:-:S04]  /*f390*/  @P2 IMAD.HI.U32 R12, R152, R153, RZ ;  /* 0x00000099980c2227 */ /* 0x001fc800078e00ff */
[----:B------:R-:W-:Y:S01]  /*f3a0*/  IMAD.MOV.U32 R153, RZ, RZ, R152 ;  /* 0x000000ffff997224 */ /* 0x000fe200078e0098 */
[----:B-1----:R-:W-:Y:S01]  /*f3b0*/  @P2 SHF.R.U32.HI R153, RZ, R155, R12 ;  /* 0x0000009bff992219 */ /* 0x002fe2000001160c */
[-C--:B---3--:R-:W-:Y:S02]  /*f3c0*/  IMAD R155, R15, R13.reuse, RZ ;  /* 0x0000000d0f9b7224 */ /* 0x088fe400078e02ff */
[----:B------:R-:W-:Y:S02]  /*f3d0*/  IMAD.WIDE.U32 R14, R14, R13, RZ ;  /* 0x0000000d0e0e7225 */ /* 0x000fe400078e00ff */
[----:B------:R-:W0:Y:S02]  /*f3e0*/  LDC.64 R12, c[0x0][0xca8] ;  /* 0x00032a00ff0c7b82 */ /* 0x000e240000000a00 */
[----:B------:R-:W-:Y:S01]  /*f3f0*/  IMAD.IADD R15, R15, 0x1, R155 ;  /* 0x000000010f0f7824 */ /* 0x000fe200078e029b */
[----:B------:R-:W-:Y:S01]  /*f400*/  IADD3 R14, P0, P2, R153, R21, R14 ;  /* 0x00000015990e7210 */ /* 0x000fe20007a1e00e */
[--C-:B------:R-:W-:Y:S01]  /*f410*/  IMAD.MOV R155, RZ, RZ, -R153.reuse ;  /* 0x000000ffff9b7224 */ /* 0x100fe200078e0a99 */
[----:B------:R-:W-:-:S03]  /*f420*/  SHF.R.S32.HI R153, RZ, 0x1f, R153 ;  /* 0x0000001fff997819 */ /* 0x000fc60000011499 */
[----:B------:R-:W1:Y:S01]  /*f430*/  LDC.64 R20, c[0x0][R20+0x210] ;  /* 0x0000840014147b82 */ /* 0x000e620000000a00 */
[----:B------:R-:W-:Y:S01]  /*f440*/  IMAD R155, R9, R155, R152 ;  /* 0x0000009b099b7224 */ /* 0x000fe200078e0298 */
[----:B------:R-:W-:Y:S01]  /*f450*/  IADD3.X R15, R153, R154, R15, P0, P2 ;  /* 0x0000009a990f7210 */ /* 0x000fe200007e440f */
[----:B------:R-:W-:Y:S02]  /*f460*/  IMAD R152, R9, UR6, RZ ;  /* 0x0000000609987c24 */ /* 0x000fe4000f8e02ff */
[----:B------:R-:W-:Y:S01]  /*f470*/  VIADD R9, R18, UR42 ;  /* 0x0000002a12097c36 */ /* 0x000fe20008000000 */
[----:B------:R-:W-:Y:S02]  /*f480*/  SHF.R.S32.HI R153, RZ, 0x1f, R155 ;  /* 0x0000001fff997819 */ /* 0x000fe4000001149b */
[----:B0-----:R-:W0:Y:S08]  /*f490*/  @!P1 LDC R12, c[0x0][0xc50] ;  /* 0x00031400ff0c9b82 */ /* 0x001e300000000800 */
[----:B------:R-:W3:Y:S01]  /*f4a0*/  @!P1 LDC R13, c[0x0][0xc54] ;  /* 0x00031500ff0d9b82 */ /* 0x000ee20000000800 */
[----:B-1----:R-:W-:-:S02]  /*f4b0*/  IMAD R21, R21, R155, RZ ;  /* 0x0000009b15157224 */ /* 0x002fc400078e02ff */
[----:B------:R-:W-:-:S04]  /*f4c0*/  IMAD.WIDE.U32 R14, R20, R155, R14 ;  /* 0x0000009b140e7225 */ /* 0x000fc800078e000e */
[----:B------:R-:W-:-:S04]  /*f4d0*/  IMAD R21, R20, R153, R21 ;  /* 0x0000009914157224 */ /* 0x000fc800078e0215 */
[----:B------:R-:W-:Y:S01]  /*f4e0*/  IMAD.IADD R15, R15, 0x1, R21 ;  /* 0x000000010f0f7824 */ /* 0x000fe200078e0215 */
[----:B0-----:R-:W-:-:S04]  /*f4f0*/  LEA R20, P0, R14, R12, 0x2 ;  /* 0x0000000c0e147211 */ /* 0x001fc800078010ff */
[----:B---3--:R-:W-:Y:S02]  /*f500*/  LEA.HI.X R21, R14, R13, R15, 0x2, P0 ;  /* 0x0000000d0e157211 */ /* 0x008fe400000f140f */
[----:B------:R-:W-:Y:S04]  /*f510*/  SHFL.IDX PT, R14, R20, 0x1, 0x1c1f ;  /* 0x003c1f00140e7f89 */ /* 0x000fe800000e0000 */
[----:B------:R-:W-:Y:S04]  /*f520*/  SHFL.IDX PT, R13, R21, RZ, 0x1c1f ;  /* 0x001c1fff150d7589 */ /* 0x000fe800000e0000 */
[----:B------:R-:W-:Y:S01]  /*f530*/  SHFL.IDX PT, R15, R21, 0x1, 0x1c1f ;  /* 0x003c1f00150f7f89 */ /* 0x000fe200000e0000 */
[----:B--2---:R-:W-:-:S05]  /*f540*/  IMAD.MOV R12, RZ, RZ, -R156 ;  /* 0x000000ffff0c7224 */ /* 0x004fca00078e0a9c */
[----:B------:R-:W-:Y:S02]  /*f550*/  ISETP.NE.AND P0, PT, R189, R12, PT ;  /* 0x0000000cbd00720c */ /* 0x000fe40003f05270 */
[----:B------:R-:W0:Y:S02]  /*f560*/  SHFL.IDX PT, R12, R20, RZ, 0x1c1f ;  /* 0x001c1fff140c7589 */ /* 0x000e2400000e0000 */
[C---:B------:R-:W-:Y:S01]  /*f570*/  ISETP.GE.OR P1, PT, R9.reuse, R152, P0 ;  /* 0x000000980900720c */ /* 0x040fe20000726670 */
[----:B------:R-:W-:-:S05]  /*f580*/  VIADD R9, R9, 0x8 ;  /* 0x0000000809097836 */ /* 0x000fca0000000000 */
[----:B------:R-:W-:-:S07]  /*f590*/  ISETP.GE.OR P0, PT, R9, R152, P0 ;  /* 0x000000980900720c */ /* 0x000fce0000706670 */
[----:B0-----:R0:W-:Y:S06]  /*f5a0*/  @!P1 ST.E desc[UR38][R12.64], R19 ;  /* 0x000000130c009985 */ /* 0x0011ec000c101926 */
[----:B------:R0:W-:Y:S02]  /*f5b0*/  @!P0 ST.E desc[UR38][R14.64], R3 ;  /* 0x000000030e008985 */ /* 0x0001e4000c101926 */
.L_x_8337:
[----:B------:R-:W-:Y:S02]  /*f5c0*/  ISETP.GT.AND P1, PT, R0, 0x1, PT ;  /* 0x000000010000780c */ /* 0x000fe40003f24270 */
[----:B------:R-:W-:-:S04]  /*f5d0*/  ISETP.NE.U32.AND P0, PT, R10, RZ, PT ;  /* 0x000000ff0a00720c */ /* 0x000fc80003f05070 */
[----:B------:R-:W-:-:S04]  /*f5e0*/  ISETP.NE.AND.EX P0, PT, R11, RZ, PT, P0 ;  /* 0x000000ff0b00720c */ /* 0x000fc80003f05300 */
[----:B------:R-:W-:-:S03]  /*f5f0*/  SEL R191, R191, RZ, !P0 ;  /* 0x000000ffbfbf7207 */ /* 0x000fc60004000000 */
[----:B------:R-:W-:Y:S06]  /*f600*/  @P1 BRA `(.L_x_8338) ;  /* 0x0000001000501947 */ /* 0x000fec0003800000 */
[----:B0-----:R-:W0:Y:S01]  /*f610*/  S2R R3, SR_TID.X ;  /* 0x0000000000037919 */ /* 0x001e220000002100 */
[----:B------:R-:W1:Y:S01]  /*f620*/  LDC R21, c[0x0][0xce8] ;  /* 0x00033a00ff157b82 */ /* 0x000e620000000800 */
[----:B------:R-:W-:Y:S01]  /*f630*/  ULDC.64 UR8, c[0x0][0xba0] ;  /* 0x0002e80000087ab9 */ /* 0x000fe20000000a00 */
[----:B------:R-:W-:Y:S01]  /*f640*/  ULDC UR7, c[0x0][0xbc8] ;  /* 0x0002f20000077ab9 */ /* 0x000fe20000000800 */
[----:B0-----:R-:W-:-:S05]  /*f650*/  VIADD R3, R3, 0xffffff80 ;  /* 0xffffff8003037836 */ /* 0x001fca0000000000 */
        /* <DEDUP_REMOVED lines=14> */
[C---:B------:R-:W-:Y:S02]  /*f740*/  IADD3 R53, P3, R4.reuse, 0x8000, RZ ;  /* 0x0000800004357810 */ /* 0x040fe40007f7e0ff */
[----:B------:R-:W-:Y:S01]  /*f750*/  IADD3 R45, P1, R4, 0x6000, RZ ;  /* 0x00006000042d7810 */ /* 0x000fe20007f3e0ff */
[----:B------:R-:W-:Y:S01]  /*f760*/  IMAD R8, R8, UR8, RZ ;  /* 0x0000000808087c24 */ /* 0x000fe2000f8e02ff */
[----:B------:R-:W-:Y:S01]  /*f770*/  SHF.R.U64 R48, R48, 0x3, RZ ;  /* 0x0000000330307819 */ /* 0x000fe200000012ff */
[C---:B------:R-:W-:Y:S01]  /*f780*/  VIADD R97, R17.reuse, 0x140 ;  /* 0x0000014011617836 */ /* 0x040fe20000000000 */
[----:B------:R-:W-:Y:S01]  /*f790*/  SHF.R.U64 R40, R40, 0x3, RZ ;  /* 0x0000000328287819 */ /* 0x000fe200000012ff */
[----:B------:R-:W-:Y:S01]  /*f7a0*/  VIADD R93, R17, 0x180 ;  /* 0x00000180115d7836 */ /* 0x000fe20000000000 */
[----:B------:R-:W-:Y:S01]  /*f7b0*/  LOP3.LUT R52, R53, 0x380, RZ, 0xc0, !PT ;  /* 0x0000038035347812 */ /* 0x000fe200078ec0ff */
[----:B------:R-:W5:Y:S01]  /*f7c0*/  LD.E.128 R24, desc[UR38][R24.64] ;  /* 0x0000002618187980 */ /* 0x000f62000c101d00 */
[----:B------:R-:W-:-:S02]  /*f7d0*/  IADD3 R29, P4, R4, 0x2000, RZ ;  /* 0x00002000041d7810 */ /* 0x000fc40007f9e0ff */
[C---:B------:R-:W-:Y:S02]  /*f7e0*/  IADD3 R33, P5, R4.reuse, 0x3000, RZ ;  /* 0x0000300004217810 */ /* 0x040fe40007fbe0ff */
[----:B------:R-:W-:Y:S02]  /*f7f0*/  IADD3 R37, P6, R4, 0x4000, RZ ;  /* 0x0000400004257810 */ /* 0x000fe40007fde0ff */
[----:B------:R-:W-:Y:S02]  /*f800*/  LOP3.LUT R44, R45, 0x380, RZ, 0xc0, !PT ;  /* 0x000003802d2c7812 */ /* 0x000fe400078ec0ff */
[----:B------:R-:W-:Y:S01]  /*f810*/  LOP3.LUT R48, R48, R49, RZ, 0x3c, !PT ;  /* 0x0000003130307212 */ /* 0x000fe200078e3cff */
[--C-:B------:R-:W-:Y:S01]  /*f820*/  IMAD.X R49, RZ, RZ, R5.reuse, P2 ;  /* 0x000000ffff317224 */ /* 0x100fe200010e0605 */
[----:B------:R-:W-:Y:S01]  /*f830*/  LOP3.LUT R40, R40, R41, RZ, 0x3c, !PT ;  /* 0x0000002928287212 */ /* 0x000fe200078e3cff */
[----:B------:R-:W-:Y:S01]  /*f840*/  IMAD.X R41, RZ, RZ, R5, P0 ;  /* 0x000000ffff297224 */ /* 0x000fe200000e0605 */
[----:B------:R-:W-:-:S02]  /*f850*/  SHF.R.U64 R52, R52, 0x3, RZ ;  /* 0x0000000334347819 */ /* 0x000fc400000012ff */
[----:B------:R-:W-:Y:S01]  /*f860*/  LOP3.LUT R28, R29, 0x380, RZ, 0xc0, !PT ;  /* 0x000003801d1c7812 */ /* 0x000fe200078ec0ff */
[----:B------:R-:W5:Y:S01]  /*f870*/  LD.E.128 R48, desc[UR38][R48.64] ;  /* 0x0000002630307980 */ /* 0x000f62000c101d00 */
[----:B------:R-:W-:Y:S02]  /*f880*/  LOP3.LUT R32, R33, 0x380, RZ, 0xc0, !PT ;  /* 0x0000038021207812 */ /* 0x000fe400078ec0ff */
[----:B------:R-:W-:Y:S01]  /*f890*/  LOP3.LUT R36, R37, 0x380, RZ, 0xc0, !PT ;  /* 0x0000038025247812 */ /* 0x000fe200078ec0ff */
[----:B------:R-:W5:Y:S01]  /*f8a0*/  LD.E.128 R40, desc[UR38][R40.64] ;  /* 0x0000002628287980 */ /* 0x000f62000c101d00 */
[----:B------:R-:W-:Y:S02]  /*f8b0*/  IADD3 R77, P2, R4, 0xe000, RZ ;  /* 0x0000e000044d7810 */ /* 0x000fe40007f5e0ff */
[----:B------:R-:W-:Y:S02]  /*f8c0*/  SHF.R.U64 R44, R44, 0x3, RZ ;  /* 0x000000032c2c7819 */ /* 0x000fe400000012ff */
[----:B------:R-:W-:-:S02]  /*f8d0*/  IADD3 R69, P0, R4, 0xc000, RZ ;  /* 0x0000c00004457810 */ /* 0x000fc40007f1e0ff */
[----:B------:R-:W-:Y:S01]  /*f8e0*/  LOP3.LUT R52, R52, R53, RZ, 0x3c, !PT ;  /* 0x0000003534347212 */ /* 0x000fe200078e3cff */
[--C-:B------:R-:W-:Y:S01]  /*f8f0*/  IMAD.X R53, RZ, RZ, R5.reuse, P3 ;  /* 0x000000ffff357224 */ /* 0x100fe200018e0605 */
[----:B------:R-:W-:Y:S02]  /*f900*/  SHF.R.U64 R28, R28, 0x3, RZ ;  /* 0x000000031c1c7819 */ /* 0x000fe400000012ff */
[----:B------:R-:W-:Y:S02]  /*f910*/  SHF.R.U64 R32, R32, 0x3, RZ ;  /* 0x0000000320207819 */ /* 0x000fe400000012ff */
[----:B------:R-:W-:Y:S01]  /*f920*/  SHF.R.U64 R36, R36, 0x3, RZ ;  /* 0x0000000324247819 */ /* 0x000fe200000012ff */
[----:B------:R-:W5:Y:S01]  /*f930*/  LD.E.128 R52, desc[UR38][R52.64] ;  /* 0x0000002634347980 */ /* 0x000f62000c101d00 */
[----:B------:R-:W-:Y:S02]  /*f940*/  LOP3.LUT R76, R77, 0x380, RZ, 0xc0, !PT ;  /* 0x000003804d4c7812 */ /* 0x000fe400078ec0ff */
[----:B------:R-:W-:Y:S01]  /*f950*/  LOP3.LUT R44, R44, R45, RZ, 0x3c, !PT ;  /* 0x0000002d2c2c7212 */ /* 0x000fe200078e3cff */
[----:B------:R-:W-:Y:S01]  /*f960*/  IMAD.X R45, RZ, RZ, R5, P1 ;  /* 0x000000ffff2d7224 */ /* 0x000fe200008e0605 */
[----:B------:R-:W-:-:S02]  /*f970*/  LOP3.LUT R68, R69, 0x380, RZ, 0xc0, !PT ;  /* 0x0000038045447812 */ /* 0x000fc400078ec0ff */
[C---:B------:R-:W-:Y:S02]  /*f980*/  IADD3 R11, P3, R4.reuse, 0xf000, RZ ;  /* 0x0000f000040b7810 */ /* 0x040fe40007f7e0ff */
        /* <DEDUP_REMOVED lines=8> */
[----:B------:R-:W-:Y:S01]  /*fa10*/  SHF.R.U64 R76, R76, 0x3, RZ ;  /* 0x000000034c4c7819 */ /* 0x000fe200000012ff */
[----:B------:R-:W-:Y:S01]  /*fa20*/  IMAD.X R81, RZ, RZ, R5, P3 ;  /* 0x000000ffff517224 */ /* 0x000fe200018e0605 */
[----:B------:R-:W-:Y:S01]  /*fa30*/  SHF.R.U64 R68, R68, 0x3, RZ ;  /* 0x0000000344447819 */ /* 0x000fe200000012ff */
[----:B------:R-:W5:Y:S01]  /*fa40*/  LD.E.128 R28, desc[UR38][R28.64] ;  /* 0x000000261c1c7980 */ /* 0x000f62000c101d00 */
[----:B------:R-:W-:-:S02]  /*fa50*/  LOP3.LUT R10, R11, 0x380, RZ, 0xc0, !PT ;  /* 0x000003800b0a7812 */ /* 0x000fc400078ec0ff */
[C---:B------:R-:W-:Y:S01]  /*fa60*/  IADD3 R57, P4, R4.reuse, 0x9000, RZ ;  /* 0x0000900004397810 */ /* 0x040fe20007f9e0ff */
[----:B------:R-:W5:Y:S01]  /*fa70*/  LD.E.128 R32, desc[UR38][R32.64] ;  /* 0x0000002620207980 */ /* 0x000f62000c101d00 */
[C---:B------:R-:W-:Y:S02]  /*fa80*/  IADD3 R61, P5, R4.reuse, 0xa000, RZ ;  /* 0x0000a000043d7810 */ /* 0x040fe40007fbe0ff */
[C---:B------:R-:W-:Y:S01]  /*fa90*/  IADD3 R65, P6, R4.reuse, 0xb000, RZ ;  /* 0x0000b00004417810 */ /* 0x040fe20007fde0ff */
[----:B------:R-:W5:Y:S01]  /*faa0*/  LD.E.128 R36, desc[UR38][R36.64] ;  /* 0x0000002624247980 */ /* 0x000f62000c101d00 */
[----:B------:R-:W-:Y:S02]  /*fab0*/  LOP3.LUT R13, R4, 0x380, RZ, 0xc0, !PT ;  /* 0x00000380040d7812 */ /* 0x000fe400078ec0ff */
        /* <DEDUP_REMOVED lines=11> */
[----:B------:R-:W-:Y:S02]  /*fb70*/  SHF.R.U64 R13, R13, 0x3, RZ ;  /* 0x000000030d0d7819 */ /* 0x000fe400000012ff */
[----:B-1----:R-:W-:Y:S02]  /*fb80*/  ISETP.NE.AND P2, PT, R21, 0x1, PT ;  /* 0x000000011500780c */ /* 0x002fe40003f45270 */
[----:B------:R-:W-:-:S02]  /*fb90*/  SHF.R.U64 R72, R72, 0x3, RZ ;  /* 0x0000000348487819 */ /* 0x000fc400000012ff */
[----:B------:R-:W-:Y:S02]  /*fba0*/  ISETP.GE.AND P0, PT, R194, UR7, PT ;  /* 0x00000007c2007c0c */ /* 0x000fe4000bf06270 */
[----:B------:R-:W-:Y:S01]  /*fbb0*/  LOP3.LUT R80, R10, R11, RZ, 0x3c, !PT ;  /* 0x0000000b0a507212 */ /* 0x000fe200078e3cff */
[----:B------:R-:W-:Y:S01]  /*fbc0*/  IMAD R11, R7, UR9, R8 ;  /* 0x00000009070b7c24 */ /* 0x000fe2000f8e0208 */
[----:B------:R-:W-:Y:S02]  /*fbd0*/  SHF.R.U64 R56, R56, 0x3, RZ ;  /* 0x0000000338387819 */ /* 0x000fe400000012ff */
[----:B------:R-:W-:Y:S02]  /*fbe0*/  SHF.R.U64 R60, R60, 0x3, RZ ;  /* 0x000000033c3c7819 */ /* 0x000fe400000012ff */
[----:B------:R-:W-:Y:S01]  /*fbf0*/  SHF.R.U64 R64, R64, 0x3, RZ ;  /* 0x0000000340407819 */ /* 0x000fe200000012ff */
[----:B------:R-:W0:Y:S01]  /*fc00*/  @P2 LDC R85, c[0x0][0xcec] ;  /* 0x00033b00ff552b82 */ /* 0x000e220000000800 */
[----:B------:R-:W-:Y:S01]  /*fc10*/  LOP3.LUT R4, R13, R4, RZ, 0x3c, !PT ;  /* 0x000000040d047212 */ /* 0x000fe200078e3cff */
[----:B------:R-:W5:Y:S01]  /*fc20*/  LD.E.128 R80, desc[UR38][R80.64] ;  /* 0x0000002650507980 */ /* 0x000f62000c101d00 */
[----:B------:R-:W-:Y:S01]  /*fc30*/  LOP3.LUT R72, R72, R73, RZ, 0x3c, !PT ;  /* 0x0000004948487212 */ /* 0x000fe200078e3cff */
[--C-:B------:R-:W-:Y:S01]  /*fc40*/  IMAD.X R73, RZ, RZ, R5.reuse, P1 ;  /* 0x000000ffff497224 */ /* 0x100fe200008e0605 */
[----:B------:R-:W-:Y:S01]  /*fc50*/  SEL R8, RZ, 0xffffffff, P0 ;  /* 0xffffffffff087807 */ /* 0x000fe20000000000 */
[----:B------:R1:W5:Y:S01]  /*fc60*/  LD.E.128 R12, desc[UR38][R4.64] ;  /* 0x00000026040c7980 */ /* 0x000362000c101d00 */
[----:B------:R-:W-:Y:S01]  /*fc70*/  ISETP.GE.AND P1, PT, R17, UR7, PT ;  /* 0x0000000711007c0c */ /* 0x000fe2000bf26270 */
[----:B------:R-:W2:Y:S01]  /*fc80*/  @P2 LDC R87, c[0x0][0xcf0] ;  /* 0x00033c00ff572b82 */ /* 0x000ea20000000800 */
[----:B------:R-:W-:Y:S01]  /*fc90*/  LOP3.LUT R56, R56, R57, RZ, 0x3c, !PT ;  /* 0x0000003938387212 */ /* 0x000fe200078e3cff */
[--C-:B------:R-:W-:Y:S01]  /*fca0*/  IMAD.X R57, RZ, RZ, R5.reuse, P4 ;  /* 0x000000ffff397224 */ /* 0x100fe200020e0605 */
[----:B------:R-:W-:Y:S01]  /*fcb0*/  LOP3.LUT R60, R60, R61, RZ, 0x3c, !PT ;  /* 0x0000003d3c3c7212 */ /* 0x000fe200078e3cff */
[--C-:B------:R-:W-:Y:S01]  /*fcc0*/  IMAD.X R61, RZ, RZ, R5.reuse, P5 ;  /* 0x000000ffff3d7224 */ /* 0x100fe200028e0605 */
[----:B------:R-:W-:Y:S01]  /*fcd0*/  LOP3.LUT R64, R64, R65, RZ, 0x3c, !PT ;  /* 0x0000004140407212 */ /* 0x000fe200078e3cff */
[----:B------:R-:W-:Y:S01]  /*fce0*/  IMAD.X R65, RZ, RZ, R5, P6 ;  /* 0x000000ffff417224 */ /* 0x000fe200030e0605 */
[----:B------:R-:W-:Y:S01]  /*fcf0*/  ISETP.GE.AND P0, PT, R193, UR7, PT ;  /* 0x00000007c1007c0c */ /* 0x000fe2000bf06270 */
[----:B-1----:R-:W-:Y:S01]  /*fd00*/  IMAD.WIDE.U32 R4, R7, UR8, RZ ;  /* 0x0000000807047c25 */ /* 0x002fe2000f8e00ff */
[----:B------:R-:W-:Y:S01]  /*fd10*/  SEL R7, RZ, 0x1, P1 ;  /* 0x00000001ff077807 */ /* 0x000fe20000800000 */
[----:B------:R-:W-:Y:S01]  /*fd20*/  ULDC.64 UR8, c[0x0][0xbe8] ;  /* 0x0002fa0000087ab9 */ /* 0x000fe20000000a00 */
[----:B------:R-:W5:Y:S01]  /*fd30*/  LD.E.128 R56, desc[UR38][R56.64] ;  /* 0x0000002638387980 */ /* 0x000f62000c101d00 */
[----:B------:R-:W-:Y:S01]  /*fd40*/  IMAD.SHL.U32 R10, R8, 0x2, RZ ;  /* 0x00000002080a7824 */ /* 0x000fe200078e00ff */
[----:B------:R-:W-:-:S02]  /*fd50*/  SEL R8, RZ, 0xffffffff, P0 ;  /* 0xffffffffff087807 */ /* 0x000fc40000000000 */
[----:B------:R-:W5:Y:S02]  /*fd60*/  LD.E.128 R60, desc[UR38][R60.64] ;  /* 0x000000263c3c7980 */ /* 0x000f64000c101d00 */
[----:B------:R-:W-:Y:S01]  /*fd70*/  LOP3.LUT R7, R10, 0x2, R7, 0xe2, !PT ;  /* 0x000000020a077812 */ /* 0x000fe200078ee207 */
[----:B------:R-:W-:Y:S01]  /*fd80*/  IMAD.SHL.U32 R8, R8, 0x4, RZ ;  /* 0x0000000408087824 */ /* 0x000fe200078e00ff */
[----:B------:R-:W-:Y:S01]  /*fd90*/  LOP3.LUT R10, R9, 0xfffffff8, RZ, 0xc0, !PT ;  /* 0xfffffff8090a7812 */ /* 0x000fe200078ec0ff */
[----:B------:R-:W-:Y:S01]  /*fda0*/  IMAD.IADD R5, R5, 0x1, R11 ;  /* 0x0000000105057824 */ /* 0x000fe200078e020b */
[----:B------:R-:W5:Y:S03]  /*fdb0*/  LD.E.128 R64, desc[UR38][R64.64] ;  /* 0x0000002640407980 */ /* 0x000f66000c101d00 */
[----:B------:R-:W-:Y:S01]  /*fdc0*/  IMAD.IADD R11, R3, 0x1, -R10 ;  /* 0x00000001030b7824 */ /* 0x000fe200078e0a0a */
[----:B------:R-:W-:Y:S01]  /*fdd0*/  LOP3.LUT R10, R8, 0x4, R7, 0xe2, !PT ;  /* 0x00000004080a7812 */ /* 0x000fe200078ee207 */
[----:B------:R-:W-:Y:S01]  /*fde0*/  VIADD R7, R17, 0xc0 ;  /* 0x000000c011077836 */ /* 0x000fe20000000000 */
[----:B------:R-:W5:Y:S01]  /*fdf0*/  LD.E.128 R72, desc[UR38][R72.64] ;  /* 0x0000002648487980 */ /* 0x000f62000c101d00 */
[----:B------:R-:W-:Y:S01]  /*fe00*/  IMAD.WIDE.U32 R4, R192, UR8, R4 ;  /* 0x00000008c0047c25 */ /* 0x000fe2000f8e0004 */
[----:B------:R-:W-:-:S02]  /*fe10*/  SHF.R.S32.HI R9, RZ, 0x1f, R191 ;  /* 0x0000001fff097819 */ /* 0x000fc400000114bf */
[----:B------:R-:W-:Y:S01]  /*fe20*/  ISETP.GE.AND P1, PT, R7, UR7, PT ;  /* 0x0000000707007c0c */ /* 0x000fe2000bf26270 */
[----:B------:R-:W-:Y:S01]  /*fe30*/  VIADD R3, R17, 0x100 ;  /* 0x0000010011037836 */ /* 0x000fe20000000000 */
[----:B------:R-:W-:Y:S01]  /*fe40*/  @!PT LDS RZ, [RZ] ;  /* 0x00000000fffff984 */ /* 0x000fe20000000800 */
[----:B------:R-:W-:Y:S01]  /*fe50*/  @!PT LDS RZ, [RZ] ;  /* 0x00000000fffff984 */ /* 0x000fe20000000800 */
[----:B------:R-:W-:Y:S01]  /*fe60*/  @!PT LDS RZ, [RZ] ;  /* 0x00000000fffff984 */ /* 0x000fe20000000800 */
[----:B------:R-:W-:Y:S01]  /*fe70*/  @!PT LDS RZ, [RZ] ;  /* 0x00000000fffff984 */ /* 0x000fe20000000800 */
[----:B------:R1:W-:Y:S06]  /*fe80*/  MEMBAR.ALL.CTA ;  /* 0x0000000000007992 */ /* 0x0003ec0000008000 */
[----:B-1----:R-:W1:Y:S01]  /*fe90*/  FENCE.VIEW.ASYNC.S ;  /* 0x00000000000073c6 */ /* 0x002e620000000000 */
[----:B------:R-:W-:Y:S01]  /*fea0*/  IMAD R5, R192, UR9, R5 ;  /* 0x00000009c0057c24 */ /* 0x000fe2000f8e0205 */
[----:B------:R-:W-:Y:S01]  /*feb0*/  ULDC.64 UR8, c[0x0][0xbf0] ;  /* 0x0002fc0000087ab9 */ /* 0x000fe20000000a00 */
[----:B------:R-:W-:Y:S01]  /*fec0*/  IMAD R8, R11, 0x20, R0 ;  /* 0x000000200b087824 */ /* 0x000fe200078e0200 */
[----:B------:R-:W-:Y:S01]  /*fed0*/  ISETP.GE.AND P0, PT, R3, UR7, PT ;  /* 0x0000000703007c0c */ /* 0x000fe2000bf06270 */
[----:B------:R-:W-:Y:S01]  /*fee0*/  IMAD R20, R9, UR8, RZ ;  /* 0x0000000809147c24 */ /* 0x000fe2000f8e02ff */
[----:B------:R-:W-:Y:S01]  /*fef0*/  SEL R9, RZ, 0xffffffff, P1 ;  /* 0xffffffffff097807 */ /* 0x000fe20000800000 */
[----:B------:R-:W-:Y:S01]  /*ff00*/  VIADD R84, R8, UR42 ;  /* 0x0000002a08547c36 */ /* 0x000fe20008000000 */
[----:B------:R-:W-:-:S03]  /*ff10*/  SEL R11, RZ, 0xffffffff, P0 ;  /* 0xffffffffff0b7807 */ /* 0x000fc60000000000 */
[----:B------:R-:W-:Y:S02]  /*ff20*/  IMAD.SHL.U32 R89, R9, 0x8, RZ ;  /* 0x0000000809597824 */ /* 0x000fe400078e00ff */
[----:B0-----:R-:W-:-:S03]  /*ff30*/  @P2 IMAD.HI.U32 R8, R84, R85, RZ ;  /* 0x0000005554082227 */ /* 0x001fc600078e00ff */
[----:B------:R-:W-:Y:S01]  /*ff40*/  LOP3.LUT R10, R89, 0x8, R10, 0xe2, !PT ;  /* 0x00000008590a7812 */ /* 0x000fe200078ee20a */
[----:B------:R-:W-:Y:S01]  /*ff50*/  IMAD.MOV.U32 R9, RZ, RZ, R84 ;  /* 0x000000ffff097224 */ /* 0x000fe200078e0054 */
[----:B--2---:R-:W-:Y:S01]  /*ff60*/  @P2 SHF.R.U32.HI R9, RZ, R87, R8 ;  /* 0x00000057ff092219 */ /* 0x004fe20000011608 */
[----:B------:R-:W-:Y:S02]  /*ff70*/  IMAD.SHL.U32 R11, R11, 0x10, RZ ;  /* 0x000000100b0b7824 */ /* 0x000fe400078e00ff */
[C---:B------:R-:W-:Y:S02]  /*ff80*/  IMAD R19, R191.reuse, UR9, R20 ;  /* 0x00000009bf137c24 */ /* 0x040fe4000f8e0214 */
[----:B------:R-:W-:Y:S01]  /*ff90*/  IMAD.WIDE.U32 R4, R191, UR8, R4 ;  /* 0x00000008bf047c25 */ /* 0x000fe2000f8e0004 */
[----:B------:R-:W-:Y:S01]  /*ffa0*/  LOP3.LUT R10, R11, 0x10, R10, 0xe2, !PT ;  /* 0x000000100b0a7812 */ /* 0x000fe200078ee20a */
[----:B------:R-:W-:Y:S01]  /*ffb0*/  ULDC.64 UR8, c[0x0][0xbe0] ;  /* 0x0002f80000087ab9 */ /* 0x000fe20000000a00 */
[----:B------:R-:W-:Y:S01]  /*ffc0*/  ISETP.GE.AND P0, PT, R97, UR7, PT ;  /* 0x0000000761007c0c */ /* 0x000fe2000bf06270 */
[----:B------:R-:W-:Y:S01]  /*ffd0*/  IMAD.IADD R5, R5, 0x1, R19 ;  /* 0x0000000105057824 */ /* 0x000fe200078e0213 */
[--C-:B------:R-:W-:Y:S01]  /*ffe0*/  SHF.R.S32.HI R19, RZ, 0x1f, R9.reuse ;  /* 0x0000001fff137819 */ /* 0x100fe20000011409 */
[----:B------:R-:W-:Y:S01]  /*fff0*/  IMAD.MOV R11, RZ, RZ, -R9 ;  /* 0x000000ffff0b7224 */ /* 0x000fe200078e0a09 */
[----:B------:R-:W-:-:S03]  /*10000*/  SEL R8, RZ, 0xffffffff, P0 ;  /* 0xffffffffff087807 */ /* 0x000fc60000000000 */
[----:B------:R-:W-:Y:S02]  /*10010*/  IMAD R11, R21, R11, R84 ;  /* 0x0000000b150b7224 */ /* 0x000fe400078e0254 */
[----:B------:R-:W-:Y:S01]  /*10020*/  IMAD R20, R19, UR8, RZ ;  /* 0x0000000813147c24 */ /* 0x000fe2000f8e02ff */
[----:B------:R-:W-:Y:S01]  /*10030*/  ISETP.GE.AND P0, PT, R93, UR7, PT ;  /* 0x000000075d007c0c */ /* 0x000fe2000bf06270 */
[----:B------:R-:W-:Y:S01]  /*10040*/  IMAD.SHL.U32 R85, R8, 0x20, RZ ;  /* 0x0000002008557824 */ /* 0x000fe200078e00ff */
[----:B------:R-:W-:Y:S01]  /*10050*/  SHF.R.S32.HI R8, RZ, 0x1f, R11 ;  /* 0x0000001fff087819 */ /* 0x000fe2000001140b */
[----:B------:R-:W-:-:S04]  /*10060*/  IMAD.WIDE.U32 R4, R9, UR8, R4 ;  /* 0x0000000809047c25 */ /* 0x000fc8000f8e0004 */
[----:B------:R-:W-:Y:S01]  /*10070*/  IMAD R19, R9, UR9, R20 ;  /* 0x0000000909137c24 */ /* 0x000fe2000f8e0214 */
[----:B------:R-:W-:Y:S01]  /*10080*/  ULDC.64 UR8, c[0x0][0xbd8] ;  /* 0x0002f60000087ab9 */ /* 0x000fe20000000a00 */
[----:B------:R-:W-:Y:S01]  /*10090*/  LOP3.LUT R10, R85, 0x20, R10, 0xe2, !PT ;  /* 0x00000020550a7812 */ /* 0x000fe200078ee20a */
[----:B------:R-:W-:Y:S01]  /*100a0*/  IMAD R8, R8, UR8, RZ ;  /* 0x0000000808087c24 */ /* 0x000fe2000f8e02ff */
[----:B------:R-:W-:Y:S01]  /*100b0*/  SEL R9, RZ, 0x40, P0 ;  /* 0x00000040ff097807 */ /* 0x000fe20000000000 */
[----:B------:R-:W-:Y:S02]  /*100c0*/  IMAD.IADD R5, R5, 0x1, R19 ;  /* 0x0000000105057824 */ /* 0x000fe400078e0213 */
[----:B------:R-:W-:Y:S02]  /*100d0*/  IMAD R91, R21, UR6, RZ ;  /* 0x00000006155b7c24 */ /* 0x000fe4000f8e02ff */
[----:B------:R-:W-:Y:S01]  /*100e0*/  VIADD R90, R0, UR42 ;  /* 0x0000002a005a7c36 */ /* 0x000fe20008000000 */
[----:B------:R-:W-:Y:S01]  /*100f0*/  LOP3.LUT R19, R10, R9, RZ, 0xfc, !PT ;  /* 0x000000090a137212 */ /* 0x000fe200078efcff */
[----:B------:R-:W-:-:S02]  /*10100*/  IMAD R9, R11, UR9, R8 ;  /* 0x000000090b097c24 */ /* 0x000fc4000f8e0208 */
[----:B------:R-:W-:Y:S01]  /*10110*/  IMAD.WIDE.U32 R4, R11, UR8, R4 ;  /* 0x000000080b047c25 */ /* 0x000fe2000f8e0004 */
[----:B------:R-:W-:Y:S01]  /*10120*/  ISETP.GE.AND P1, PT, R90, R91, PT ;  /* 0x0000005b5a00720c */ /* 0x000fe20003f26270 */
[----:B------:R-:W-:Y:S02]  /*10130*/  ULDC.64 UR8, c[0x0][0xb80] ;  /* 0x0002e00000087ab9 */ /* 0x000fe40000000a00 */
[----:B------:R-:W-:Y:S01]  /*10140*/  VIADD R95, R17, 0x1c0 ;  /* 0x000001c0115f7836 */ /* 0x000fe20000000000 */
[----:B------:R-:W-:Y:S01]  /*10150*/  LEA R88, P2, R4, UR8, 0x1 ;  /* 0x0000000804587c11 */ /* 0x000fe2000f8408ff */
[----:B------:R-:W-:Y:S02]  /*10160*/  IMAD.IADD R5, R5, 0x1, R9 ;  /* 0x0000000105057824 */ /* 0x000fe400078e0209 */
[----:B------:R-:W-:Y:S01]  /*10170*/  VIADD R8, R16, 0x38820 ;  /* 0x0003882010087836 */ /* 0x000fe20000000000 */
[----:B------:R-:W-:Y:S02]  /*10180*/  ISETP.GE.AND P0, PT, R95, UR7, PT ;  /* 0x000000075f007c0c */ /* 0x000fe4000bf06270 */
[----:B------:R-:W-:-:S02]  /*10190*/  LEA.HI.X R89, R4, UR9, R5, 0x1, P2 ;  /* 0x0000000904597c11 */ /* 0x000fc400090f0c05 */
[----:B------:R-:W-:Y:S01]  /*101a0*/  PRMT R8, RZ, 0x654, R8 ;  /* 0x00000654ff087816 */ /* 0x000fe20000000008 */
[----:B-1----:R0:W1:Y:S01]  /*101b0*/  SHFL.IDX PT, R4, R88, RZ, 0x181f ;  /* 0x00181fff58047589 */ /* 0x00206200000e0000 */
[----:B------:R-:W-:Y:S01]  /*101c0*/  SEL R0, RZ, 0x80, P0 ;  /* 0x00000080ff007807 */ /* 0x000fe20000000000 */
[----:B------:R-:W-:Y:S01]  /*101d0*/  BSSY B1, `(.L_x_8339) ;  /* 0x000002b000017945 */ /* 0x000fe20003800000 */
[----:B------:R0:W-:Y:S01]  /*101e0*/  SYNCS.ARRIVE.TRANS64.RED.A1T0 RZ, [R8+URZ], RZ ;  /* 0x000000ff08ff79a7 */ /* 0x0001e2000810043f */
        /* <DEDUP_REMOVED lines=11> */
[CC--:B01----:R-:W-:Y:S01]  /*102a0*/  @!P1 LEA R8, P2, R194.reuse, R4.reuse, 0x1 ;  /* 0x00000004c2089211 */ /* 0x0c3fe200078408ff */
        /* <DEDUP_REMOVED lines=14> */
[----:B0-----:R-:W-:Y:S01]  /*10390*/  SHF.R.S32.HI R11, RZ, 0x1f, R93 ;  /* 0x0000001fff0b7819 */ /* 0x001fe2000001145d */
[----:B------:R3:W-:Y:S01]  /*103a0*/  @!P3 ST.E.128 desc[UR38][R84.64], R44 ;  /* 0x0000002c5400b985 */ /* 0x0007e2000c101d26 */
[----:B------:R-:W-:-:S02]  /*103b0*/  @!P2 LEA.HI.X R87, R3, R5, R87, 0x1, P5 ;  /* 0x000000050357a211 */ /* 0x000fc400028f0c57 */
[----:B-1----:R-:W-:Y:S02]  /*103c0*/  SHF.R.S32.HI R9, RZ, 0x1f, R97 ;  /* 0x0000001fff097819 */ /* 0x002fe40000011461 */
[CC--:B------:R-:W-:Y:S01]  /*103d0*/  @!P1 LEA R8, P5, R97.reuse, R4.reuse, 0x1 ;  /* 0x0000000461089211 */ /* 0x0c0fe200078a08ff */
[----:B------:R3:W-:Y:S01]  /*103e0*/  @!P2 ST.E.128 desc[UR38][R86.64], R52 ;  /* 0x000000345600a985 */ /* 0x0007e2000c101d26 */
[----:B------:R-:W-:Y:S02]  /*103f0*/  SHF.R.S32.HI R12, RZ, 0x1f, R95 ;  /* 0x0000001fff0c7819 */ /* 0x000fe4000001145f */
        /* <DEDUP_REMOVED lines=8> */
.L_x_8340:
[----:B------:R-:W-:Y:S05]  /*10480*/  BSYNC B1 ;  /* 0x0000000000017941 */ /* 0x000fea0003800000 */
.L_x_8339:
[----:B0--3--:R-:W-:Y:S01]  /*10490*/  VIADD R8, R90, 0x20 ;  /* 0x000000205a087836 */ /* 0x009fe20000000000 */
[----:B--2---:R4:W0:Y:S04]  /*104a0*/  SHFL.IDX PT, R5, R89, 0x1, 0x181f ;  /* 0x00381f0059057f89 */ /* 0x00482800000e0000 */
[----:B------:R-:W-:Y:S01]  /*104b0*/  ISETP.GE.AND P0, PT, R8, R91, PT ;  /* 0x0000005b0800720c */ /* 0x000fe20003f06270 */
[----:B-1----:R4:W1:-:S12]  /*104c0*/  SHFL.IDX PT, R4, R88, 0x1, 0x181f ;  /* 0x00381f0058047f89 */ /* 0x00285800000e0000 */
[----:B----4-:R-:W-:Y:S05]  /*104d0*/  @P0 BRA `(.L_x_8341) ;  /* 0x0000002400d80947 */ /* 0x010fea0003800000 */
[----:B------:R-:W-:Y:S02]  /*104e0*/  ISETP.GE.AND P0, PT, R17, UR7, PT ;  /* 0x0000000711007c0c */ /* 0x000fe4000bf06270 */
[----:B------:R-:W-:Y:S02]  /*104f0*/  ISETP.GE.AND P4, PT, R194, UR7, PT ;  /* 0x00000007c2007c0c */ /* 0x000fe4000bf86270 */
[----:B------:R-:W-:Y:S02]  /*10500*/  ISETP.GE.AND P3, PT, R193, UR7, PT ;  /* 0x00000007c1007c0c */ /* 0x000fe4000bf66270 */
[----:B------:R-:W-:Y:S02]  /*10510*/  ISETP.GE.AND P2, PT, R7, UR7, PT ;  /* 0x0000000707007c0c */ /* 0x000fe4000bf46270 */
[----:B------:R-:W-:Y:S02]  /*10520*/  ISETP.GE.AND P1, PT, R3, UR7, PT ;  /* 0x0000000703007c0c */ /* 0x000fe4000bf26270 */
[----:B-----5:R-:W-:-:S02]  /*10530*/  SHF.R.S32.HI R13, RZ, 0x1f, R193 ;  /* 0x0000001fff0d7819 */ /* 0x020fc400000114c1 */
[----:B------:R-:W-:Y:S01]  /*10540*/  SHF.R.S32.HI R15, RZ, 0x1f, R7 ;  /* 0x0000001fff0f7819 */ /* 0x000fe20000011407 */
[----:B01----:R-:W-:Y:S02]  /*10550*/  @!P0 IMAD.WIDE R8, R17, 0x2, R4 ;  /* 0x0000000211088825 */ /* 0x003fe400078e0204 */
[CC--:B------:R-:W-:Y:S02]  /*10560*/  @!P4 LEA R10, P5, R194.reuse, R4.reuse, 0x1 ;  /* 0x00000004c20ac211 */ /* 0x0c0fe400078a08ff */
[-C--:B------:R-:W-:Y:S01]  /*10570*/  @!P3 LEA R12, P6, R193, R4.reuse, 0x1 ;  /* 0x00000004c10cb211 */ /* 0x080fe200078c08ff */
[----:B------:R0:W-:Y:S01]  /*10580*/  @!P0 ST.E.128 desc[UR38][R8.64], R24 ;  /* 0x0000001808008985 */ /* 0x0001e2000c101d26 */
[----:B------:R-:W-:Y:S02]  /*10590*/  ISETP.GE.AND P0, PT, R97, UR7, PT ;  /* 0x0000000761007c0c */ /* 0x000fe4000bf06270 */
[----:B------:R-:W-:Y:S02]  /*105a0*/  @!P4 LEA.HI.X R11, R194, R5, R152, 0x1, P5 ;  /* 0x00000005c20bc211 */ /* 0x000fe400028f0c98 */
[----:B------:R-:W-:-:S02]  /*105b0*/  @!P2 LEA R14, P5, R7, R4, 0x1 ;  /* 0x00000004070ea211 */ /* 0x000fc400078a08ff */
        /* <DEDUP_REMOVED lines=25> */
.L_x_8338:
[----:B------:R-:W-:Y:S01]  /*10750*/  ULDC UR7, c[0x0][0xce8] ;  /* 0x00033a0000077ab9 */ /* 0x000fe20000000800 */
[----:B------:R-:W-:Y:S01]  /*10760*/  ULDC.64 UR8, c[0x0][0xc08] ;  /* 0x0003020000087ab9 */ /* 0x000fe20000000a00 */
[----:B------:R-:W-:Y:S01]  /*10770*/  UISETP.NE.AND UP0, UPT, UR7, 0x1, UPT ;  /* 0x000000010700788c */ /* 0x000fe2000bf05270 */
[----:B------:R-:W-:Y:S01]  /*10780*/  IMAD R8, R8, UR8, RZ ;  /* 0x0000000808087c24 */ /* 0x000fe2000f8e02ff */
[----:B------:R-:W-:Y:S01]  /*10790*/  SHF.R.S32.HI R0, RZ, 0x1f, R191 ;  /* 0x0000001fff007819 */ /* 0x000fe200000114bf */
[C---:B------:R-:W-:Y:S01]  /*107a0*/  IMAD.WIDE.U32 R4, R7.reuse, UR8, RZ ;  /* 0x0000000807047c25 */ /* 0x040fe2000f8e00ff */
[----:B------:R-:W-:Y:S01]  /*107b0*/  ULDC.64 UR10, c[0x0][0xc40] ;  /* 0x00031000000a7ab9 */ /* 0x000fe20000000a00 */
[----:B------:R-:W-:Y:S01]  /*107c0*/  UIMAD UR6, UR6, UR7, URZ ;  /* 0x00000007060672a4 */ /* 0x000fe2000f8e023f */
[----:B------:R-:W-:Y:S01]  /*107d0*/  PLOP3.LUT P0, PT, PT, PT, UP0, 0x80, 0x0 ;  /* 0x000000000000781c */ /* 0x000fe20003f0f008 */
[----:B------:R-:W-:Y:S01]  /*107e0*/  IMAD R7, R7, UR9, R8 ;  /* 0x0000000907077c24 */ /* 0x000fe2000f8e0208 */
[----:B------:R-:W-:Y:S01]  /*107f0*/  ULDC.64 UR8, c[0x0][0xc38] ;  /* 0x00030e0000087ab9 */ /* 0x000fe20000000a00 */
[----:B------:R-:W-:Y:S01]  /*10800*/  IMAD R0, R0, UR10, RZ ;  /* 0x0000000a00007c24 */ /* 0x000fe2000f8e02ff */
[----:B------:R-:W-:Y:S01]  /*10810*/  BSSY B1, `(.L_x_8342) ;  /* 0x00000c6000017945 */ /* 0x000fe20003800000 */
[----:B------:R-:W-:Y:S01]  /*10820*/  IMAD.IADD R5, R5, 0x1, R7 ;  /* 0x0000000105057824 */ /* 0x000fe200078e0207 */
[----:B0-----:R-:W-:Y:S01]  /*10830*/  SHF.R.S32.HI R19, RZ, 0x1f, R201 ;  /* 0x0000001fff137819 */ /* 0x001fe200000114c9 */
[----:B------:R-:W-:Y:S01]  /*10840*/  VIADD R8, R190, UR42 ;  /* 0x0000002abe087c36 */ /* 0x000fe20008000000 */
[----:B------:R-:W-:Y:S01]  /*10850*/  SHF.R.S32.HI R152, RZ, 0x1f, R202 ;  /* 0x0000001fff987819 */ /* 0x000fe200000114ca */
[----:B------:R-:W-:Y:S01]  /*10860*/  IMAD.WIDE.U32 R4, R192, UR8, R4 ;  /* 0x00000008c0047c25 */ /* 0x000fe2000f8e0004 */
[----:B------:R-:W-:Y:S01]  /*10870*/  @UP0 ULDC UR8, c[0x0][0xcec] ;  /* 0x00033b0000080ab9 */ /* 0x000fe20000000800 */
[----:B------:R-:W-:-:S02]  /*10880*/  SHF.R.S32.HI R153, RZ, 0x1f, R203 ;  /* 0x0000001fff997819 */ /* 0x000fc400000114cb */
[C---:B------:R-:W-:Y:S01]  /*10890*/  IMAD R7, R191.reuse, UR11, R0 ;  /* 0x0000000bbf077c24 */ /* 0x040fe2000f8e0200 */
[----:B------:R-:W-:Y:S01]  /*108a0*/  SHF.R.S32.HI R154, RZ, 0x1f, R204 ;  /* 0x0000001fff9a7819 */ /* 0x000fe200000114cc */
[----:B------:R-:W-:Y:S01]  /*108b0*/  @P0 IMAD.HI.U32 R0, R8, UR8, RZ ;  /* 0x0000000808000c27 */ /* 0x000fe2000f8e00ff */
[----:B------:R-:W-:Y:S01]  /*108c0*/  @UP0 ULDC UR8, c[0x0][0xcf0] ;  /* 0x00033c0000080ab9 */ /* 0x000fe20000000800 */
[----:B------:R-:W-:Y:S02]  /*108d0*/  SHF.R.S32.HI R155, RZ, 0x1f, R205 ;  /* 0x0000001fff9b7819 */ /* 0x000fe400000114cd */
[----:B------:R-:W-:Y:S01]  /*108e0*/  IMAD R5, R192, UR9, R5 ;  /* 0x00000009c0057c24 */ /* 0x000fe2000f8e0205 */
[----:B------:R-:W-:Y:S01]  /*108f0*/  SHF.R.S32.HI R156, RZ, 0x1f, R206 ;  /* 0x0000001fff9c7819 */ /* 0x000fe200000114ce */
[----:B------:R-:W-:Y:S01]  /*10900*/  IMAD.MOV.U32 R3, RZ, RZ, R8 ;  /* 0x000000ffff037224 */ /* 0x000fe200078e0008 */
[----:B------:R-:W-:Y:S01]  /*10910*/  @P0 SHF.R.U32.HI R3, RZ, UR8, R0 ;  /* 0x00000008ff030c19 */ /* 0x000fe20008011600 */
[----:B------:R-:W-:Y:S01]  /*10920*/  IMAD.WIDE.U32 R4, R191, UR10, R4 ;  /* 0x0000000abf047c25 */ /* 0x000fe2000f8e0004 */
[----:B------:R-:W-:Y:S01]  /*10930*/  ULDC.64 UR10, c[0x0][0xc30] ;  /* 0x00030c00000a7ab9 */ /* 0x000fe20000000a00 */
[----:B------:R-:W-:Y:S01]  /*10940*/  ULDC.64 UR8, c[0x0][0xc48] ;  /* 0x0003120000087ab9 */ /* 0x000fe20000000a00 */
[----:B------:R-:W-:Y:S01]  /*10950*/  SHF.R.S32.HI R0, RZ, 0x1f, R3 ;  /* 0x0000001fff007819 */ /* 0x000fe20000011403 */
[----:B------:R-:W-:Y:S01]  /*10960*/  IMAD.IADD R5, R5, 0x1, R7 ;  /* 0x0000000105057824 */ /* 0x000fe200078e0207 */
[----:B------:R-:W-:Y:S01]  /*10970*/  SHF.R.S32.HI R157, RZ, 0x1f, R207 ;  /* 0x0000001fff9d7819 */ /* 0x000fe200000114cf */
[----:B------:R-:W-:Y:S01]  /*10980*/  IMAD.MOV R7, RZ, RZ, -R3 ;  /* 0x000000ffff077224 */ /* 0x000fe200078e0a03 */
[----:B------:R-:W-:Y:S01]  /*10990*/  SHF.R.S32.HI R158, RZ, 0x1f, R208 ;  /* 0x0000001fff9e7819 */ /* 0x000fe200000114d0 */
[----:B------:R-:W-:Y:S01]  /*109a0*/  IMAD R0, R0, UR10, RZ ;  /* 0x0000000a00007c24 */ /* 0x000fe2000f8e02ff */
[----:B------:R-:W-:Y:S01]  /*109b0*/  SHF.R.S32.HI R159, RZ, 0x1f, R209 ;  /* 0x0000001fff9f7819 */ /* 0x000fe200000114d1 */
[----:B------:R-:W-:Y:S01]  /*109c0*/  IMAD R7, R7, UR7, R8 ;  /* 0x0000000707077c24 */ /* 0x000fe2000f8e0208 */
[----:B------:R-:W-:Y:S01]  /*109d0*/  SHF.R.S32.HI R160, RZ, 0x1f, R210 ;  /* 0x0000001fffa07819 */ /* 0x000fe200000114d2 */
[----:B------:R-:W-:Y:S01]  /*109e0*/  IMAD.WIDE.U32 R4, R195, UR8, R4 ;  /* 0x00000008c3047c25 */ /* 0x000fe2000f8e0004 */
[----:B------:R-:W-:-:S02]  /*109f0*/  SHF.R.S32.HI R161, RZ, 0x1f, R211 ;  /* 0x0000001fffa17819 */ /* 0x000fc400000114d3 */
[----:B------:R-:W-:Y:S01]  /*10a00*/  SHF.R.S32.HI R162, RZ, 0x1f, R212 ;  /* 0x0000001fffa27819 */ /* 0x000fe200000114d4 */
[----:B------:R-:W-:Y:S01]  /*10a10*/  IMAD R9, R3, UR11, R0 ;  /* 0x0000000b03097c24 */ /* 0x000fe2000f8e0200 */
[----:B------:R-:W-:Y:S01]  /*10a20*/  SHF.R.S32.HI R0, RZ, 0x1f, R7 ;  /* 0x0000001fff007819 */ /* 0x000fe20000011407 */
[----:B------:R-:W-:Y:S01]  /*10a30*/  IMAD R5, R195, UR9, R5 ;  /* 0x00000009c3057c24 */ /* 0x000fe2000f8e0205 */
[----:B------:R-:W-:Y:S01]  /*10a40*/  ULDC.64 UR8, c[0x0][0xc28] ;  /* 0x00030a0000087ab9 */ /* 0x000fe20000000a00 */
[----:B------:R-:W-:Y:S01]  /*10a50*/  VIADD R8, R16, 0x38820 ;  /* 0x0003882010087836 */ /* 0x000fe20000000000 */
[----:B------:R-:W-:Y:S01]  /*10a60*/  SHF.R.S32.HI R163, RZ, 0x1f, R213 ;  /* 0x0000001fffa37819 */ /* 0x000fe200000114d5 */
[----:B------:R-:W-:Y:S01]  /*10a70*/  IMAD.WIDE.U32 R4, R3, UR10, R4 ;  /* 0x0000000a03047c25 */ /* 0x000fe2000f8e0004 */
[----:B------:R-:W-:Y:S02]  /*10a80*/  SHF.R.S32.HI R164, RZ, 0x1f, R214 ;  /* 0x0000001fffa47819 */ /* 0x000fe400000114d6 */
[----:B------:R-:W-:Y:S01]  /*10a90*/  PRMT R8, RZ, 0x654, R8 ;  /* 0x00000654ff087816 */ /* 0x000fe20000000008 */
[----:B------:R-:W-:Y:S01]  /*10aa0*/  IMAD R0, R0, UR8, RZ ;  /* 0x0000000800007c24 */ /* 0x000fe2000f8e02ff */
[----:B------:R-:W-:Y:S01]  /*10ab0*/  SHF.R.S32.HI R165, RZ, 0x1f, R215 ;  /* 0x0000001fffa57819 */ /* 0x000fe200000114d7 */
[----:B------:R-:W-:Y:S01]  /*10ac0*/  IMAD.IADD R5, R5, 0x1, R9 ;  /* 0x0000000105057824 */ /* 0x000fe200078e0209 */
[----:B------:R0:W-:Y:S01]  /*10ad0*/  SYNCS.ARRIVE.TRANS64.RED.A1T0 RZ, [R8+URZ], RZ ;  /* 0x000000ff08ff79a7 */ /* 0x0001e2000810043f */
        /* <DEDUP_REMOVED lines=9> */
[C---:B------:R-:W-:Y:S02]  /*10b70*/  LEA R3, P1, R4.reuse, UR8, 0x2 ;  /* 0x0000000804037c11 */ /* 0x040fe4000f8210ff */
[----:B------:R-:W-:Y:S02]  /*10b80*/  SHF.R.S32.HI R169, RZ, 0x1f, R219 ;  /* 0x0000001fffa97819 */ /* 0x000fe400000114db */
[----:B------:R-:W-:Y:S01]  /*10b90*/  LEA.HI.X R7, R4, UR9, R7, 0x2, P1 ;  /* 0x0000000904077c11 */ /* 0x000fe200088f1407 */
[----:B------:R0:W1:Y:S01]  /*10ba0*/  SHFL.IDX PT, R12, R3, RZ, 0x1c1f ;  /* 0x001c1fff030c7589 */ /* 0x00006200000e0000 */
[----:B------:R-:W-:Y:S02]  /*10bb0*/  SHF.R.S32.HI R170, RZ, 0x1f, R220 ;  /* 0x0000001fffaa7819 */ /* 0x000fe400000114dc */
[----:B------:R-:W-:Y:S01]  /*10bc0*/  SHF.R.S32.HI R171, RZ, 0x1f, R221 ;  /* 0x0000001fffab7819 */ /* 0x000fe200000114dd */
[----:B------:R0:W2:Y:S01]  /*10bd0*/  SHFL.IDX PT, R13, R7, RZ, 0x1c1f ;  /* 0x001c1fff070d7589 */ /* 0x0000a200000e0000 */
[----:B------:R-:W-:-:S02]  /*10be0*/  SHF.R.S32.HI R172, RZ, 0x1f, R222 ;  /* 0x0000001fffac7819 */ /* 0x000fc400000114de */
[----:B------:R-:W-:Y:S02]  /*10bf0*/  SHF.R.S32.HI R173, RZ, 0x1f, R223 ;  /* 0x0000001fffad7819 */ /* 0x000fe400000114df */
[----:B------:R-:W-:Y:S02]  /*10c00*/  SHF.R.S32.HI R174, RZ, 0x1f, R224 ;  /* 0x0000001fffae7819 */ /* 0x000fe400000114e0 */
[----:B------:R-:W-:Y:S02]  /*10c10*/  SHF.R.S32.HI R14, RZ, 0x1f, R225 ;  /* 0x0000001fff0e7819 */ /* 0x000fe400000114e1 */
[----:B------:R-:W-:Y:S02]  /*10c20*/  SHF.R.S32.HI R15, RZ, 0x1f, R226 ;  /* 0x0000001fff0f7819 */ /* 0x000fe400000114e2 */
[----:B------:R-:W-:Y:S02]  /*10c30*/  SHF.R.S32.HI R20, RZ, 0x1f, R227 ;  /* 0x0000001fff147819 */ /* 0x000fe400000114e3 */
[----:B------:R-:W-:Y:S01]  /*10c40*/  SHF.R.S32.HI R21, RZ, 0x1f, R22 ;  /* 0x0000001fff157819 */ /* 0x000fe20000011416 */
[----:B0-----:R-:W-:Y:S06]  /*10c50*/  @P0 BRA `(.L_x_8343) ;  /* 0x0000000800040947 */ /* 0x001fec0003800000 */
        /* <DEDUP_REMOVED lines=14> */
[CC--:B0-----:R-:W-:Y:S02]  /*10d40*/  @!P2 LEA R4, P6, R226.reuse, R12.reuse, 0x2 ;  /* 0x0000000ce204a211 */ /* 0x0c1fe400078c10ff */
[CC--:B-1----:R-:W-:Y:S02]  /*10d50*/  @!P1 LEA R8, P5, R225.reuse, R12.reuse, 0x2 ;  /* 0x0000000ce1089211 */ /* 0x0c2fe400078a10ff */
        /* <DEDUP_REMOVED lines=12> */
[----:B------:R-:W-:Y:S02]  /*10e20*/  ISETP.GE.AND P1, PT, R219, UR7, PT ;  /* 0x00000007db007c0c */ /* 0x000fe4000bf26270 */
[----:B------:R-:W-:Y:S01]  /*10e30*/  @!P4 LEA.HI.X R9, R222, R13, R172, 0x2, P2 ;  /* 0x0000000dde09c211 */ /* 0x000fe200010f14ac */
[----:B------:R0:W-:Y:S01]  /*10e40*/  @!P3 ST.E.64 desc[UR38][R4.64], R44 ;  /* 0x0000002c0400b985 */ /* 0x0001e2000c101b26 */
[----:B------:R-:W-:Y:S02]  /*10e50*/  ISETP.GE.AND P2, PT, R218, UR7, PT ;  /* 0x00000007da007c0c */ /* 0x000fe4000bf46270 */
[----:B--2---:R-:W-:Y:S01]  /*10e60*/  @!P5 LEA R10, P6, R221, R12, 0x2 ;  /* 0x0000000cdd0ad211 */ /* 0x004fe200078c10ff */
[----:B------:R1:W-:Y:S01]  /*10e70*/  @!P4 ST.E.64 desc[UR38][R8.64], R48 ;  /* 0x000000300800c985 */ /* 0x0003e2000c101b26 */
[----:B------:R-:W-:-:S02]  /*10e80*/  ISETP.GE.AND P3, PT, R217, UR7, PT ;  /* 0x00000007d9007c0c */ /* 0x000fc4000bf66270 */
[----:B------:R-:W-:Y:S02]  /*10e90*/  @!P5 LEA.HI.X R11, R221, R13, R171, 0x2, P6 ;  /* 0x0000000ddd0bd211 */ /* 0x000fe400030f14ab */
        /* <DEDUP_REMOVED lines=20> */
[----:B--2---:R-:W-:-:S03]  /*10fe0*/  @!P5 LEA R10, P6, R215, R12, 0x2 ;  /* 0x0000000cd70ad211 */ /* 0x004fc600078c10ff */
[----:B------:R1:W-:Y:S01]  /*10ff0*/  @!P4 ST.E.64 desc[UR38][R8.64], R72 ;  /* 0x000000480800c985 */ /* 0x0003e2000c101b26 */
[----:B------:R-:W-:-:S05]  /*11000*/  @!P5 LEA.HI.X R11, R215, R13, R165, 0x2, P6 ;  /* 0x0000000dd70bd211 */ /* 0x000fca00030f14a5 */
[----:B------:R2:W-:Y:S01]  /*11010*/  @!P5 ST.E.64 desc[UR38][R10.64], R76 ;  /* 0x0000004c0a00d985 */ /* 0x0005e2000c101b26 */
[----:B------:R-:W-:Y:S02]  /*11020*/  ISETP.GE.AND P5, PT, R211, UR7, PT ;  /* 0x00000007d3007c0c */ /* 0x000fe4000bfa6270 */
[----:B0-----:R-:W-:-:S04]  /*11030*/  @!P0 LEA R4, P4, R214, R12, 0x2 ;  /* 0x0000000cd6048211 */ /* 0x001fc800078810ff */
[-C--:B------:R-:W-:Y:S02]  /*11040*/  @!P0 LEA.HI.X R5, R214, R13.reuse, R164, 0x2, P4 ;  /* 0x0000000dd6058211 */ /* 0x080fe400020f14a4 */
[----:B------:R-:W-:Y:S02]  /*11050*/  ISETP.GE.AND P4, PT, R210, UR7, PT ;  /* 0x00000007d2007c0c */ /* 0x000fe4000bf86270 */
[CC--:B-1----:R-:W-:Y:S01]  /*11060*/  @!P1 LEA R8, P3, R213.reuse, R12.reuse, 0x2 ;  /* 0x0000000cd5089211 */ /* 0x0c2fe200078610ff */
[----:B------:R0:W-:Y:S01]  /*11070*/  @!P0 ST.E.64 desc[UR38][R4.64], R80 ;  /* 0x0000005004008985 */ /* 0x0001e2000c101b26 */
[----:B--2---:R-:W-:Y:S02]  /*11080*/  @!P2 LEA R10, P6, R212, R12, 0x2 ;  /* 0x0000000cd40aa211 */ /* 0x004fe400078c10ff */
        /* <DEDUP_REMOVED lines=12> */
[-C--:B------:R-:W-:Y:S02]  /*11150*/  @!P4 LEA.HI.X R9, R210, R13.reuse, R160, 0x2, P0 ;  /* 0x0000000dd209c211 */ /* 0x080fe400000f14a0 */
[----:B------:R-:W-:Y:S02]  /*11160*/  ISETP.GE.AND P0, PT, R206, UR7, PT ;  /* 0x00000007ce007c0c */ /* 0x000fe4000bf06270 */
[C---:B--2---:R-:W-:Y:S01]  /*11170*/  @!P3 LEA R10, P6, R209.reuse, R12, 0x2 ;  /* 0x0000000cd10ab211 */ /* 0x044fe200078c10ff */
[----:B------:R1:W-:Y:S01]  /*11180*/  @!P4 ST.E.64 desc[UR38][R8.64], R96 ;  /* 0x000000600800c985 */ /* 0x0003e2000c101b26 */
[----:B------:R-:W-:Y:S02]  /*11190*/  ISETP.GE.AND P4, PT, R204, UR7, PT ;  /* 0x00000007cc007c0c */ /* 0x000fe4000bf86270 */
[----:B------:R-:W-:-:S02]  /*111a0*/  @!P3 LEA.HI.X R11, R209, R13, R159, 0x2, P6 ;  /* 0x0000000dd10bb211 */ /* 0x000fc400030f149f */
[----:B0-----:R-:W-:-:S03]  /*111b0*/  @!P2 LEA R4, P6, R208, R12, 0x2 ;  /* 0x0000000cd004a211 */ /* 0x001fc600078c10ff */
[----:B------:R0:W-:Y:S01]  /*111c0*/  @!P3 ST.E.64 desc[UR38][R10.64], R100 ;  /* 0x000000640a00b985 */ /* 0x0001e2000c101b26 */
        /* <DEDUP_REMOVED lines=33> */
[----:B------:R-:W-:Y:S02]  /*113e0*/  @!P4 LEA.HI.X R5, R200, R13, R237, 0x2, P0 ;  /* 0x0000000dc805c211 */ /* 0x000fe400000f14ed */
[----:B0-----:R-:W-:-:S03]  /*113f0*/  @!P2 LEA R8, P1, R198, R12, 0x2 ;  /* 0x0000000cc608a211 */ /* 0x001fc600078210ff */
[----:B------:R0:W-:Y:S01]  /*11400*/  @!P4 ST.E.64 desc[UR38][R4.64], R136 ;  /* 0x000000880400c985 */ /* 0x0001e2000c101b26 */
[C---:B------:R-:W-:Y:S02]  /*11410*/  @!P5 LEA R12, P0, R197.reuse, R12, 0x2 ;  /* 0x0000000cc50cd211 */ /* 0x040fe400078010ff */
[-C--:B------:R-:W-:Y:S01]  /*11420*/  @!P2 LEA.HI.X R9, R198, R13.reuse, R235, 0x2, P1 ;  /* 0x0000000dc609a211 */ /* 0x080fe200008f14eb */
[----:B------:R0:W-:Y:S01]  /*11430*/  @!P3 ST.E.64 desc[UR38][R10.64], R140 ;  /* 0x0000008c0a00b985 */ /* 0x0001e2000c101b26 */
[----:B------:R-:W-:-:S03]  /*11440*/  @!P5 LEA.HI.X R13, R197, R13, R234, 0x2, P0 ;  /* 0x0000000dc50dd211 */ /* 0x000fc600000f14ea */
[----:B------:R0:W-:Y:S04]  /*11450*/  @!P2 ST.E.64 desc[UR38][R8.64], R144 ;  /* 0x000000900800a985 */ /* 0x0001e8000c101b26 */
[----:B------:R0:W-:Y:S02]  /*11460*/  @!P5 ST.E.64 desc[UR38][R12.64], R148 ;  /* 0x000000940c00d985 */ /* 0x0001e4000c101b26 */
.L_x_8343:
[----:B------:R-:W-:Y:S05]  /*11470*/  BSYNC B1 ;  /* 0x0000000000017941 */ /* 0x000fea0003800000 */
.L_x_8342:
[----:B------:R-:W-:Y:S01]  /*11480*/  VIADD R0, R0, 0x8 ;  /* 0x0000000800007836 */ /* 0x000fe20000000000 */
[----:B------:R-:W3:Y:S04]  /*11490*/  SHFL.IDX PT, R7, R7, 0x1, 0x1c1f ;  /* 0x003c1f0007077f89 */ /* 0x000ee800000e0000 */
[----:B------:R-:W-:Y:S01]  /*114a0*/  ISETP.GE.AND P0, PT, R0, UR6, PT ;  /* 0x0000000600007c0c */ /* 0x000fe2000bf06270 */
[----:B------:R-:W4:-:S12]  /*114b0*/  SHFL.IDX PT, R3, R3, 0x1, 0x1c1f ;  /* 0x003c1f0003037f89 */ /* 0x000f1800000e0000 */
[----:B------:R-:W-:Y:S05]  /*114c0*/  @P0 BRA `(.L_x_8341) ;  /* 0x0000001400dc0947 */ /* 0x000fea0003800000 */
[----:B------:R-:W-:Y:S02]  /*114d0*/  ULDC UR6, c[0x0][0xbc8] ;  /* 0x0002f20000067ab9 */ /* 0x000fe40000000800 */
[----:B------:R-:W-:Y:S02]  /*114e0*/  ISETP.GE.AND P4, PT, R22, UR6, PT ;  /* 0x0000000616007c0c */ /* 0x000fe4000bf86270 */
[----:B------:R-:W-:Y:S02]  /*114f0*/  ISETP.GE.AND P2, PT, R227, UR6, PT ;  /* 0x00000006e3007c0c */ /* 0x000fe4000bf46270 */
[----:B------:R-:W-:Y:S02]  /*11500*/  ISETP.GE.AND P1, PT, R226, UR6, PT ;  /* 0x00000006e2007c0c */ /* 0x000fe4000bf26270 */
[----:B------:R-:W-:-:S07]  /*11510*/  ISETP.GE.AND P0, PT, R225, UR6, PT ;  /* 0x00000006e1007c0c */ /* 0x000fce000bf06270 */
[CC--:B01--4-:R-:W-:Y:S02]  /*11520*/  @!P4 LEA R12, P3, R22.reuse, R3.reuse, 0x2 ;  /* 0x00000003160cc211 */ /* 0x0d3fe400078610ff */
[----:B------:R-:W-:Y:S02]  /*11530*/  @!P2 LEA R4, P6, R227, R3, 0x2 ;  /* 0x00000003e304a211 */ /* 0x000fe400078c10ff */
[----:B--23--:R-:W-:Y:S02]  /*11540*/  @!P4 LEA.HI.X R13, R22, R7, R21, 0x2, P3 ;  /* 0x00000007160dc211 */ /* 0x00cfe400018f1415 */
        /* <DEDUP_REMOVED lines=14> */
[C---:B------:R-:W-:Y:S02]  /*11630*/  @!P4 LEA R14, P2, R223.reuse, R3, 0x2 ;  /* 0x00000003df0ec211 */ /* 0x040fe400078410ff */
        /* <DEDUP_REMOVED lines=12> */
[----:B--2---:R-:W-:-:S02]  /*11700*/  @!P1 LEA R8, P5, R220, R3, 0x2 ;  /* 0x00000003dc089211 */ /* 0x004fc400078a10ff */
        /* <DEDUP_REMOVED lines=20> */
[----:B--2---:R-:W-:Y:S01]  /*11850*/  @!P1 LEA R8, P3, R214, R3, 0x2 ;  /* 0x00000003d6089211 */ /* 0x004fe200078610ff */
        /* <DEDUP_REMOVED lines=23> */
[-C--:B--2---:R-:W-:Y:S02]  /*119d0*/  @!P2 LEA R4, P6, R209, R3.reuse, 0x2 ;  /* 0x00000003d104a211 */ /* 0x084fe400078c10ff */
[----:B------:R-:W-:Y:S01]  /*119e0*/  ISETP.GE.AND P4, PT, R205, UR6, PT ;  /* 0x00000006cd007c0c */ /* 0x000fe2000bf86270 */
[----:B------:R2:W-:Y:S01]  /*119f0*/  @!P3 ST.E.64 desc[UR38][R20.64], R98 ;  /* 0x000000621400b985 */ /* 0x0005e2000c101b26 */
[----:B---3--:R-:W-:Y:S02]  /*11a00*/  @!P1 LEA R8, P3, R208, R3, 0x2 ;  /* 0x00000003d0089211 */ /* 0x008fe400078610ff */
        /* <DEDUP_REMOVED lines=13> */
[C---:B--2---:R-:W-:Y:S01]  /*11ae0*/  @!P3 LEA R20, P6, R204.reuse, R3, 0x2 ;  /* 0x00000003cc14b211 */ /* 0x044fe200078c10ff */
        /* <DEDUP_REMOVED lines=11> */
[-C--:B---3--:R-:W-:Y:S01]  /*11ba0*/  @!P1 LEA R8, P6, R202, R3.reuse, 0x2 ;  /* 0x00000003ca089211 */ /* 0x088fe200078c10ff */
[----:B------:R3:W-:Y:S02]  /*11bb0*/  @!P0 ST.E.64 desc[UR38][R4.64], R126 ;  /* 0x0000007e04008985 */ /* 0x0007e4000c101b26 */
[----:B0-----:R-:W-:-:S02]  /*11bc0*/  @!P4 LEA R10, P0, R201, R3, 0x2 ;  /* 0x00000003c90ac211 */ /* 0x001fc400078010ff */
[----:B------:R-:W-:Y:S02]  /*11bd0*/  @!P1 LEA.HI.X R9, R202, R7, R152, 0x2, P6 ;  /* 0x00000007ca099211 */ /* 0x000fe400030f1498 */
[----:B--2---:R-:W-:Y:S02]  /*11be0*/  @!P3 LEA R12, P6, R200, R3, 0x2 ;  /* 0x00000003c80cb211 */ /* 0x004fe400078c10ff */
        /* <DEDUP_REMOVED lines=17> */
.L_x_8335:
[----:B------:R-:W0:Y:S01]  /*11d00*/  LDC.64 R8, c[0x0][0xd00] ;  /* 0x00034000ff087b82 */ /* 0x000e220000000a00 */
[----:B------:R-:W-:Y:S01]  /*11d10*/  ULDC.64 UR6, c[0x0][0xd08] ;  /* 0x0003420000067ab9 */ /* 0x000fe20000000a00 */
[----:B------:R-:W-:Y:S01]  /*11d20*/  IMAD.MOV.U32 R3, RZ, RZ, RZ ;  /* 0x000000ffff037224 */ /* 0x000fe200078e00ff */
[----:B------:R-:W-:-:S04]  /*11d30*/  ISETP.NE.U32.AND P1, PT, RZ, UR6, PT ;  /* 0x00000006ff007c0c */ /* 0x000fc8000bf25070 */
[----:B------:R-:W-:Y:S01]  /*11d40*/  ISETP.NE.AND.EX P1, PT, RZ, UR7, PT, P1 ;  /* 0x00000007ff007c0c */ /* 0x000fe2000bf25310 */
[----:B------:R-:W1:Y:S01]  /*11d50*/  LDC.64 R4, c[0x0][0xd00] ;  /* 0x00034000ff047b82 */ /* 0x000e620000000a00 */
[----:B0-----:R-:W-:-:S04]  /*11d60*/  ISETP.NE.U32.AND P0, PT, R8, RZ, PT ;  /* 0x000000ff0800720c */ /* 0x001fc80003f05070 */
[----:B------:R-:W-:-:S07]  /*11d70*/  ISETP.NE.AND.EX P0, PT, R9, RZ, PT, P0 ;  /* 0x000000ff0900720c */ /* 0x000fce0003f05300 */
[C---:B------:R-:W-:Y:S01]  /*11d80*/  @P1 LEA R8, P2, R191.reuse, UR6, 0x2 ;  /* 0x00000006bf081c11 */ /* 0x040fe2000f8410ff */
[----:B------:R-:W-:Y:S01]  /*11d90*/  ULDC UR6, c[0x0][0xb88] ;  /* 0x0002e20000067ab9 */ /* 0x000fe20000000800 */
[C---:B-1----:R-:W-:Y:S02]  /*11da0*/  IMAD.WIDE R4, R191.reuse, 0x4, R4 ;  /* 0x00000004bf047825 */ /* 0x042fe400078e0204 */
[----:B------:R-:W-:Y:S02]  /*11db0*/  @P1 LEA.HI.X R9, R191, UR7, R196, 0x2, P2 ;  /* 0x00000007bf091c11 */ /* 0x000fe400090f14c4 */
[----:B------:R-:W-:Y:S01]  /*11dc0*/  IMAD.U32 R7, RZ, RZ, UR6 ;  /* 0x00000006ff077e24 */ /* 0x000fe2000f8e00ff */
[----:B------:R0:W5:Y:S05]  /*11dd0*/  @P0 LDG.E R3, desc[UR38][R4.64] ;  /* 0x0000002604030981 */ /* 0x00016a000c1e1900 */
        /* <DEDUP_REMOVED lines=12> */
.L_x_8344:
[----:B------:R-:W-:Y:S01]  /*11ea0*/  BSSY B1, `(.L_x_8345) ;  /* 0x0000038000017945 */ /* 0x000fe20003800000 */
[----:B------:R-:W-:Y:S02]  /*11eb0*/  SEL R191, R191, RZ, !P0 ;  /* 0x000000ffbfbf7207 */ /* 0x000fe40004000000 */
[----:B------:R-:W-:Y:S02]  /*11ec0*/  SEL R196, R196, RZ, !P0 ;  /* 0x000000ffc4c47207 */ /* 0x000fe40004000000 */
[----:B-----5:R-:W-:Y:S01]  /*11ed0*/  SHF.R.S32.HI R26, RZ, 0x1f, R3 ;  /* 0x0000001fff1a7819 */ /* 0x020fe20000011403 */
[----:B------:R-:W-:Y:S06]  /*11ee0*/  @P3 BRA `(.L_x_8346) ;  /* 0x0000000000cc3947 */ /* 0x000fec0003800000 */
[----:B------:R-:W0:Y:S01]  /*11ef0*/  S2R R29, SR_TID.X ;  /* 0x00000000001d7919 */ /* 0x000e220000002100 */
[----:B------:R-:W1:Y:S01]  /*11f00*/  LDC R28, c[0x0][0xce8] ;  /* 0x00033a00ff1c7b82 */ /* 0x000e620000000800 */
[----:B------:R-:W-:Y:S02]  /*11f10*/  IMAD.U32 R8, RZ, RZ, UR42 ;  /* 0x0000002aff087e24 */ /* 0x000fe4000f8e00ff */
[----:B-1----:R-:W-:-:S03]  /*11f20*/  IMAD R4, R7, R28, RZ ;  /* 0x0000001c07047224 */ /* 0x002fc600078e02ff */
[----:B0-----:R-:W-:-:S04]  /*11f30*/  IADD3 R29, R8, -0x80, R29 ;  /* 0xffffff80081d7810 */ /* 0x001fc80007ffe01d */
[----:B------:R-:W-:-:S13]  /*11f40*/  ISETP.GE.AND P0, PT, R29, R4, PT ;  /* 0x000000041d00720c */ /* 0x000fda0003f06270 */
[----:B------:R-:W-:Y:S05]  /*11f50*/  @P0 BRA `(.L_x_8346) ;  /* 0x0000000000b00947 */ /* 0x000fea0003800000 */
[----:B------:R-:W-:Y:S01]  /*11f60*/  ISETP.NE.AND P1, PT, R28, 0x1, PT ;  /* 0x000000011c00780c */ /* 0x000fe20003f25270 */
[----:B------:R-:W-:Y:S01]  /*11f70*/  IMAD.MOV.U32 R24, RZ, RZ, 0xab8 ;  /* 0x00000ab8ff187424 */ /* 0x000fe200078e00ff */
[----:B------:R-:W-:Y:S01]  /*11f80*/  ISETP.GT.AND P0, PT, R0, 0x1, PT ;  /* 0x000000010000780c */ /* 0x000fe20003f04270 */
[----:B------:R-:W0:Y:S01]  /*11f90*/  LDC.64 R4, c[0x0][0xca8] ;  /* 0x00032a00ff047b82 */ /* 0x000e220000000a00 */
[----:B------:R-:W-:Y:S01]  /*11fa0*/  LOP3.LUT R195, R195, 0xff, RZ, 0xc0, !PT ;  /* 0x000000ffc3c37812 */ /* 0x000fe200078ec0ff */
[----:B------:R-:W-:Y:S01]  /*11fb0*/  IMAD.MOV.U32 R19, RZ, RZ, R29 ;  /* 0x000000ffff137224 */ /* 0x000fe200078e001d */
[----:B------:R-:W-:-:S05]  /*11fc0*/  SEL R24, R24, 0xa78, P0 ;  /* 0x00000a7818187807 */ /* 0x000fca0000000000 */
[----:B------:R-:W1:Y:S08]  /*11fd0*/  LDC.64 R12, c[0x0][R24+0x220] ;  /* 0x00008800180c7b82 */ /* 0x000e700000000a00 */
[----:B------:R-:W2:Y:S08]  /*11fe0*/  @P1 LDC R0, c[0x0][0xcec] ;  /* 0x00033b00ff001b82 */ /* 0x000eb00000000800 */
[----:B------:R-:W3:Y:S08]  /*11ff0*/  LDC.64 R10, c[0x0][R24+0x218] ;  /* 0x00008600180a7b82 */ /* 0x000ef00000000a00 */
[----:B------:R-:W4:Y:S01]  /*12000*/  @P1 LDC R27, c[0x0][0xcf0] ;  /* 0x00033c00ff1b1b82 */ /* 0x000f220000000800 */
[----:B-1----:R-:W-:-:S02]  /*12010*/  IMAD R13, R13, R191, RZ ;  /* 0x000000bf0d0d7224 */ /* 0x002fc400078e02ff */
[----:B------:R-:W-:-:S05]  /*12020*/  IMAD.WIDE.U32 R20, R12, R191, RZ ;  /* 0x000000bf0c147225 */ /* 0x000fca00078e00ff */
[----:B------:R-:W1:Y:S01]  /*12030*/  LDC.64 R14, c[0x0][R24+0x228] ;  /* 0x00008a00180e7b82 */ /* 0x000e620000000a00 */
        /* <DEDUP_REMOVED lines=8> */
[----:B0-----:R-:W0:Y:S01]  /*120c0*/  @!P0 LDC R4, c[0x0][0xc50] ;  /* 0x00031400ff048b82 */ /* 0x001e220000000800 */
[----:B------:R-:W-:Y:S01]  /*120d0*/  IADD3 R0, P1, P3, R20, R10, R3 ;  /* 0x0000000a14007210 */ /* 0x000fe20007b3e003 */
[----:B------:R-:W-:Y:S02]  /*120e0*/  IMAD.MOV R12, RZ, RZ, -R19 ;  /* 0x000000ffff0c7224 */ /* 0x000fe400078e0a13 */
[----:B------:R-:W-:Y:S02]  /*120f0*/  IMAD.IADD R27, R21, 0x1, R27 ;  /* 0x00000001151b7824 */ /* 0x000fe400078e021b */
[----:B-1----:R-:W-:-:S02]  /*12100*/  IMAD.WIDE.U32 R10, R14, R13, RZ ;  /* 0x0000000d0e0a7225 */ /* 0x002fc400078e00ff */
[----:B------:R-:W1:Y:S02]  /*12110*/  @!P0 LDC R5, c[0x0][0xc54] ;  /* 0x00031500ff058b82 */ /* 0x000e640000000800 */
        /* <DEDUP_REMOVED lines=8> */
[----:B------:R-:W-:-:S05]  /*121a0*/  SHF.R.S32.HI R15, RZ, 0x1f, R13 ;  /* 0x0000001fff0f7819 */ /* 0x000fca000001140d */
[C---:B------:R-:W-:Y:S02]  /*121b0*/  IMAD R15, R8.reuse, R15, R0 ;  /* 0x0000000f080f7224 */ /* 0x040fe400078e0200 */
[----:B------:R-:W-:-:S04]  /*121c0*/  IMAD.WIDE.U32 R8, R8, R13, R10 ;  /* 0x0000000d08087225 */ /* 0x000fc800078e000a */
[----:B------:R-:W-:Y:S01]  /*121d0*/  IMAD.IADD R0, R9, 0x1, R15 ;  /* 0x0000000109007824 */ /* 0x000fe200078e020f */
[----:B0-----:R-:W-:Y:S01]  /*121e0*/  LEA R4, P0, R8, R4, 0x2 ;  /* 0x0000000408047211 */ /* 0x001fe200078010ff */
[----:B------:R-:W-:-:S03]  /*121f0*/  IMAD.MOV.U32 R9, RZ, RZ, -0x800000 ;  /* 0xff800000ff097424 */ /* 0x000fc600078e00ff */
[----:B-1----:R-:W-:-:S05]  /*12200*/  LEA.HI.X R5, R8, R5, R0, 0x2, P0 ;  /* 0x0000000508057211 */ /* 0x002fca00000f1400 */
[----:B------:R0:W-:Y:S04]  /*12210*/  STG.E desc[UR38][R4.64], R9 ;  /* 0x0000000904007986 */ /* 0x0001e8000c101926 */
.L_x_8346:
[----:B------:R-:W-:Y:S05]  /*12220*/  BSYNC B1 ;  /* 0x0000000000017941 */ /* 0x000fea0003800000 */
.L_x_8345:
[----:B------:R-:W-:Y:S05]  /*12230*/  @P2 BRA `(.L_x_8341) ;  /* 0x0000000800802947 */ /* 0x000fea0003800000 */
[----:B------:R-:W1:Y:S01]  /*12240*/  LDC R10, c[0x0][0xce8] ;  /* 0x00033a00ff0a7b82 */ /* 0x000e620000000800 */
[----:B------:R-:W-:Y:S01]  /*12250*/  ULDC.64 UR6, c[0x0][0xba0] ;  /* 0x0002e80000067ab9 */ /* 0x000fe20000000a00 */
[----:B------:R-:W-:Y:S01]  /*12260*/  ULDC UR8, c[0x0][0xbc8] ;  /* 0x0002f20000087ab9 */ /* 0x000fe20000000800 */
[----:B------:R-:W-:Y:S01]  /*12270*/  IMAD R0, R26, UR6, RZ ;  /* 0x000000061a007c24 */ /* 0x000fe2000f8e02ff */
[----:B------:R-:W-:Y:S01]  /*12280*/  ISETP.GE.AND P1, PT, R194, UR8, PT ;  /* 0x00000008c2007c0c */ /* 0x000fe2000bf26270 */
[----:B0-----:R-:W-:Y:S01]  /*12290*/  IMAD.WIDE.U32 R4, R3, UR6, RZ ;  /* 0x0000000603047c25 */ /* 0x001fe2000f8e00ff */
[----:B------:R-:W-:Y:S01]  /*122a0*/  ISETP.GE.AND P2, PT, R17, UR8, PT ;  /* 0x0000000811007c0c */ /* 0x000fe2000bf46270 */
[----:B------:R-:W-:Y:S01]  /*122b0*/  BSSY B1, `(.L_x_8347) ;  /* 0x0000074000017945 */ /* 0x000fe20003800000 */
[----:B------:R-:W-:Y:S01]  /*122c0*/  SHF.R.S32.HI R37, RZ, 0x1f, R194 ;  /* 0x0000001fff257819 */ /* 0x000fe200000114c2 */
[----:B------:R-:W-:Y:S01]  /*122d0*/  IMAD R3, R3, UR7, R0 ;  /* 0x0000000703037c24 */ /* 0x000fe2000f8e0200 */
[----:B------:R-:W-:Y:S01]  /*122e0*/  ULDC.64 UR6, c[0x0][0xbe8] ;  /* 0x0002fa0000067ab9 */ /* 0x000fe20000000a00 */
[----:B------:R-:W-:Y:S01]  /*122f0*/  SEL R0, RZ, 0x1, P2 ;  /* 0x00000001ff007807 */ /* 0x000fe20001000000 */
[----:B------:R-:W-:Y:S01]  /*12300*/  VIADD R29, R17, 0xc0 ;  /* 0x000000c0111d7836 */ /* 0x000fe20000000000 */
[----:B------:R-:W-:Y:S01]  /*12310*/  ISETP.GE.AND P2, PT, R193, UR8, PT ;  /* 0x00000008c1007c0c */ /* 0x000fe2000bf46270 */
[----:B------:R-:W-:Y:S01]  /*12320*/  IMAD.IADD R5, R5, 0x1, R3 ;  /* 0x0000000105057824 */ /* 0x000fe200078e0203 */
[----:B------:R-:W-:Y:S01]  /*12330*/  SHF.R.S32.HI R3, RZ, 0x1f, R30 ;  /* 0x0000001fff037819 */ /* 0x000fe2000001141e */
[----:B------:R-:W-:Y:S01]  /*12340*/  VIADD R35, R17, 0x100 ;  /* 0x0000010011237836 */ /* 0x000fe20000000000 */
[----:B------:R-:W-:Y:S01]  /*12350*/  SEL R14, RZ, 0xffffffff, P2 ;  /* 0xffffffffff0e7807 */ /* 0x000fe20001000000 */
[----:B------:R-:W-:Y:S01]  /*12360*/  IMAD.WIDE.U32 R4, R192, UR6, R4 ;  /* 0x00000006c0047c25 */ /* 0x000fe2000f8e0004 */
[----:B------:R-:W-:-:S02]  /*12370*/  LEA.HI R8, R3, R30, RZ, 0x3 ;  /* 0x0000001e03087211 */ /* 0x000fc400078f18ff */
[----:B------:R-:W-:Y:S01]  /*12380*/  SEL R3, RZ, 0xffffffff, P1 ;  /* 0xffffffffff037807 */ /* 0x000fe20000800000 */
[----:B------:R-:W-:Y:S01]  /*12390*/  IMAD R5, R192, UR7, R5 ;  /* 0x00000007c0057c24 */ /* 0x000fe2000f8e0205 */
[----:B------:R-:W-:Y:S01]  /*123a0*/  LOP3.LUT R9, R8, 0xfffffff8, RZ, 0xc0, !PT ;  /* 0xfffffff808097812 */ /* 0x000fe200078ec0ff */
[----:B------:R-:W-:Y:S01]  /*123b0*/  ULDC.64 UR6, c[0x0][0xbf0] ;  /* 0x0002fc0000067ab9 */ /* 0x000fe20000000a00 */
[----:B-1----:R-:W-:Y:S01]  /*123c0*/  ISETP.NE.AND P0, PT, R10, 0x1, PT ;  /* 0x000000010a00780c */ /* 0x002fe20003f05270 */
[----:B------:R-:W-:Y:S01]  /*123d0*/  IMAD.SHL.U32 R15, R3, 0x2, RZ ;  /* 0x00000002030f7824 */ /* 0x000fe200078e00ff */
[----:B------:R-:W-:Y:S01]  /*123e0*/  SHF.R.S32.HI R20, RZ, 0x3, R8 ;  /* 0x00000003ff147819 */ /* 0x000fe20000011408 */
[----:B------:R-:W-:Y:S01]  /*123f0*/  IMAD.IADD R3, R30, 0x1, -R9 ;  /* 0x000000011e037824 */ /* 0x000fe200078e0a09 */
[----:B------:R-:W-:Y:S01]  /*12400*/  ISETP.GE.AND P1, PT, R29, UR8, PT ;  /* 0x000000081d007c0c */ /* 0x000fe2000bf26270 */
[----:B------:R-:W-:Y:S01]  /*12410*/  IMAD.WIDE.U32 R4, R191, UR6, R4 ;  /* 0x00000006bf047c25 */ /* 0x000fe2000f8e0004 */
[----:B------:R-:W-:-:S02]  /*12420*/  LOP3.LUT R12, R15, 0x2, R0, 0xe2, !PT ;  /* 0x000000020f0c7812 */ /* 0x000fc400078ee200 */
[----:B------:R-:W-:Y:S01]  /*12430*/  SHF.R.S32.HI R30, RZ, 0x1f, R193 ;  /* 0x0000001fff1e7819 */ /* 0x000fe200000114c1 */
[----:B------:R-:W-:Y:S01]  /*12440*/  IMAD R3, R3, 0x20, R20 ;  /* 0x0000002003037824 */ /* 0x000fe200078e0214 */
[----:B------:R-:W-:Y:S01]  /*12450*/  SHF.R.S32.HI R26, RZ, 0x1f, R29 ;  /* 0x0000001fff1a7819 */ /* 0x000fe2000001141d */
[----:B------:R-:W-:Y:S01]  /*12460*/  IMAD R0, R196, UR6, RZ ;  /* 0x00000006c4007c24 */ /* 0x000fe2000f8e02ff */
[----:B------:R-:W-:Y:S01]  /*12470*/  SHF.R.S32.HI R32, RZ, 0x1f, R35 ;  /* 0x0000001fff207819 */ /* 0x000fe20000011423 */
[----:B------:R-:W0:Y:S01]  /*12480*/  @P0 LDC R11, c[0x0][0xcec] ;  /* 0x00033b00ff0b0b82 */ /* 0x000e220000000800 */
[----:B------:R-:W-:Y:S02]  /*12490*/  VIADD R8, R3, UR42 ;  /* 0x0000002a03087c36 */ /* 0x000fe40008000000 */
[----:B------:R-:W-:Y:S01]  /*124a0*/  IMAD R9, R191, UR7, R0 ;  /* 0x00000007bf097c24 */ /* 0x000fe2000f8e0200 */
[----:B------:R-:W-:Y:S01]  /*124b0*/  ULDC.64 UR6, c[0x0][0xbe0] ;  /* 0x0002f80000067ab9 */ /* 0x000fe20000000a00 */
[----:B------:R-:W-:Y:S01]  /*124c0*/  IMAD.SHL.U32 R15, R14, 0x4, RZ ;  /* 0x000000040e0f7824 */ /* 0x000fe200078e00ff */
[----:B------:R-:W-:Y:S01]  /*124d0*/  SEL R14, RZ, 0xffffffff, P1 ;  /* 0xffffffffff0e7807 */ /* 0x000fe20000800000 */
[----:B------:R-:W-:Y:S01]  /*124e0*/  IMAD.MOV.U32 R3, RZ, RZ, R8 ;  /* 0x000000ffff037224 */ /* 0x000fe200078e0008 */
[----:B------:R-:W1:Y:S01]  /*124f0*/  @P0 LDC R13, c[0x0][0xcf0] ;  /* 0x00033c00ff0d0b82 */ /* 0x000e620000000800 */
[----:B------:R-:W-:Y:S01]  /*12500*/  IMAD.IADD R5, R5, 0x1, R9 ;  /* 0x0000000105057824 */ /* 0x000fe200078e0209 */
[----:B------:R-:W-:Y:S01]  /*12510*/  LOP3.LUT R12, R15, 0x4, R12, 0xe2, !PT ;  /* 0x000000040f0c7812 */ /* 0x000fe200078ee20c */
[----:B------:R-:W-:-:S02]  /*12520*/  VIADD R33, R17, 0x140 ;  /* 0x0000014011217836 */ /* 0x000fc40000000000 */
[----:B------:R-:W-:Y:S02]  /*12530*/  VIADD R31, R17, 0x180 ;  /* 0x00000180111f7836 */ /* 0x000fe40000000000 */
[----:B------:R-:W-:Y:S01]  /*12540*/  IMAD R25, R7, R10, RZ ;  /* 0x0000000a07197224 */ /* 0x000fe200078e02ff */
[----:B------:R-:W-:Y:S01]  /*12550*/  SHF.R.S32.HI R36, RZ, 0x1f, R33 ;  /* 0x0000001fff247819 */ /* 0x000fe20000011421 */
[----:B------:R-:W-:Y:S01]  /*12560*/  VIADD R27, R17, 0x1c0 ;  /* 0x000001c0111b7836 */ /* 0x000fe20000000000 */
[----:B------:R-:W-:-:S04]  /*12570*/  SHF.R.S32.HI R28, RZ, 0x1f, R31 ;  /* 0x0000001fff1c7819 */ /* 0x000fc8000001141f */
[----:B------:R-:W-:Y:S01]  /*12580*/  ISETP.GE.AND P1, PT, R27, UR8, PT ;  /* 0x000000081b007c0c */ /* 0x000fe2000bf26270 */
[----:B0-----:R-:W-:Y:S01]  /*12590*/  @P0 IMAD.HI.U32 R0, R8, R11, RZ ;  /* 0x0000000b08000227 */ /* 0x001fe200078e00ff */
[----:B------:R-:W-:-:S03]  /*125a0*/  SHF.R.S32.HI R34, RZ, 0x1f, R27 ;  /* 0x0000001fff227819 */ /* 0x000fc6000001141b */
[----:B------:R-:W-:Y:S01]  /*125b0*/  IMAD.SHL.U32 R11, R14, 0x8, RZ ;  /* 0x000000080e0b7824 */ /* 0x000fe200078e00ff */
[----:B-1----:R-:W-:Y:S02]  /*125c0*/  @P0 SHF.R.U32.HI R3, RZ, R13, R0 ;  /* 0x0000000dff030219 */ /* 0x002fe40000011600 */
[----:B------:R-:W-:Y:S02]  /*125d0*/  ISETP.GE.AND P0, PT, R35, UR8, PT ;  /* 0x0000000823007c0c */ /* 0x000fe4000bf06270 */
[--C-:B------:R-:W-:Y:S01]  /*125e0*/  SHF.R.S32.HI R0, RZ, 0x1f, R3.reuse ;  /* 0x0000001fff007819 */ /* 0x100fe20000011403 */
[----:B------:R-:W-:Y:S01]  /*125f0*/  IMAD.MOV R9, RZ, RZ, -R3 ;  /* 0x000000ffff097224 */ /* 0x000fe200078e0a03 */
[----:B------:R-:W-:Y:S01]  /*12600*/  LOP3.LUT R12, R11, 0x8, R12, 0xe2, !PT ;  /* 0x000000080b0c7812 */ /* 0x000fe200078ee20c */
[----:B------:R-:W-:Y:S01]  /*12610*/  IMAD.WIDE.U32 R4, R3, UR6, R4 ;  /* 0x0000000603047c25 */ /* 0x000fe2000f8e0004 */
[----:B------:R-:W-:Y:S02]  /*12620*/  SEL R11, RZ, 0xffffffff, P0 ;  /* 0xffffffffff0b7807 */ /* 0x000fe40000000000 */
[----:B------:R-:W-:Y:S01]  /*12630*/  ISETP.GE.AND P0, PT, R33, UR8, PT ;  /* 0x0000000821007c0c */ /* 0x000fe2000bf06270 */
[----:B------:R-:W-:-:S02]  /*12640*/  IMAD R0, R0, UR6, RZ ;  /* 0x0000000600007c24 */ /* 0x000fc4000f8e02ff */
[----:B------:R-:W-:Y:S02]  /*12650*/  IMAD R9, R10, R9, R8 ;  /* 0x000000090a097224 */ /* 0x000fe400078e0208 */
[----:B------:R-:W-:Y:S02]  /*12660*/  IMAD.SHL.U32 R13, R11, 0x10, RZ ;  /* 0x000000100b0d7824 */ /* 0x000fe400078e00ff */
[----:B------:R-:W-:Y:S01]  /*12670*/  IMAD R11, R3, UR7, R0 ;  /* 0x00000007030b7c24 */ /* 0x000fe2000f8e0200 */
[----:B------:R-:W-:Y:S01]  /*12680*/  SHF.R.S32.HI R0, RZ, 0x1f, R9 ;  /* 0x0000001fff007819 */ /* 0x000fe20000011409 */
[----:B------:R-:W-:Y:S01]  /*12690*/  ULDC.64 UR6, c[0x0][0xbd8] ;  /* 0x0002f60000067ab9 */ /* 0x000fe20000000a00 */
[----:B------:R-:W-:Y:S01]  /*126a0*/  SEL R3, RZ, 0xffffffff, P0 ;  /* 0xffffffffff037807 */ /* 0x000fe20000000000 */
[----:B------:R-:W-:Y:S01]  /*126b0*/  IMAD.IADD R5, R5, 0x1, R11 ;  /* 0x0000000105057824 */ /* 0x000fe200078e020b */
[----:B------:R-:W-:Y:S01]  /*126c0*/  ISETP.GE.AND P0, PT, R31, UR8, PT ;  /* 0x000000081f007c0c */ /* 0x000fe2000bf06270 */
[----:B------:R-:W-:Y:S01]  /*126d0*/  IMAD R0, R0, UR6, RZ ;  /* 0x0000000600007c24 */ /* 0x000fe2000f8e02ff */
[----:B------:R-:W-:Y:S01]  /*126e0*/  LOP3.LUT R12, R13, 0x10, R12, 0xe2, !PT ;  /* 0x000000100d0c7812 */ /* 0x000fe200078ee20c */
[----:B------:R-:W-:-:S02]  /*126f0*/  IMAD.SHL.U32 R11, R3, 0x20, RZ ;  /* 0x00000020030b7824 */ /* 0x000fc400078e00ff */
[C---:B------:R-:W-:Y:S02]  /*12700*/  IMAD R3, R9.reuse, UR7, R0 ;  /* 0x0000000709037c24 */ /* 0x040fe4000f8e0200 */
[----:B------:R-:W-:Y:S01]  /*12710*/  IMAD.WIDE.U32 R4, R9, UR6, R4 ;  /* 0x0000000609047c25 */ /* 0x000fe2000f8e0004 */
[----:B------:R-:W-:Y:S01]  /*12720*/  ULDC.64 UR6, c[0x0][0xb80] ;  /* 0x0002e00000067ab9 */ /* 0x000fe20000000a00 */
[----:B------:R-:W-:Y:S02]  /*12730*/  SEL R9, RZ, 0x40, P0 ;  /* 0x00000040ff097807 */ /* 0x000fe40000000000 */
[----:B------:R-:W-:Y:S01]  /*12740*/  IMAD.IADD R3, R5, 0x1, R3 ;  /* 0x0000000105037824 */ /* 0x000fe200078e0203 */
[----:B------:R-:W-:Y:S01]  /*12750*/  LEA R19, P0, R4, UR6, 0x1 ;  /* 0x0000000604137c11 */ /* 0x000fe2000f8008ff */
[----:B------:R-:W-:Y:S01]  /*12760*/  VIADD R0, R20, UR42 ;  /* 0x0000002a14007c36 */ /* 0x000fe20008000000 */
[----:B------:R-:W-:Y:S02]  /*12770*/  LOP3.LUT R12, R11, 0x20, R12, 0xe2, !PT ;  /* 0x000000200b0c7812 */ /* 0x000fe400078ee20c */
[----:B------:R-:W-:Y:S01]  /*12780*/  LEA.HI.X R3, R4, UR7, R3, 0x1, P0 ;  /* 0x0000000704037c11 */ /* 0x000fe200080f0c03 */
[----:B------:R0:W1:Y:S01]  /*12790*/  SHFL.IDX PT, R8, R19, RZ, 0x181f ;  /* 0x00181fff13087589 */ /* 0x00006200000e0000 */
[----:B------:R-:W-:-:S02]  /*127a0*/  ISETP.GE.AND P0, PT, R0, R25, PT ;  /* 0x000000190000720c */ /* 0x000fc40003f06270 */
[----:B------:R-:W-:Y:S02]  /*127b0*/  LOP3.LUT R24, R12, R9, RZ, 0xfc, !PT ;  /* 0x000000090c187212 */ /* 0x000fe400078efcff */
[----:B------:R-:W-:Y:S01]  /*127c0*/  SEL R5, RZ, 0x80, P1 ;  /* 0x00000080ff057807 */ /* 0x000fe20000800000 */
[----:B------:R0:W2:Y:S03]  /*127d0*/  SHFL.IDX PT, R9, R3, RZ, 0x181f ;  /* 0x00181fff03097589 */ /* 0x0000a600000e0000 */
[----:B------:R-:W-:-:S05]  /*127e0*/  LOP3.LUT R7, R24, R5, RZ, 0xfc, !PT ;  /* 0x0000000518077212 */ /* 0x000fca00078efcff */
        /* <DEDUP_REMOVED lines=32> */
.L_x_8348:
[----:B------:R-:W-:Y:S05]  /*129f0*/  BSYNC B1 ;  /* 0x0000000000017941 */ /* 0x000fea0003800000 */
.L_x_8347:
        /* <DEDUP_REMOVED lines=36> */
.L_x_8341:
[----:B------:R-:W-:Y:S05]  /*12c40*/  BSYNC B0 ;  /* 0x0000000000007941 */ /* 0x000fea0003800000 */
.L_x_8334:
[----:B------:R-:W-:Y:S02]  /*12c50*/  ULDC UR6, c[0x0][0xd3c] ;  /* 0x00034f0000067ab9 */ /* 0x000fe40000000800 */
[----:B------:R-:W-:-:S06]  /*12c60*/  UISETP.GE.AND UP0, UPT, UR5, UR6, UPT ;  /* 0x000000060500728c */ /* 0x000fcc000bf06270 */
[----:B------:R-:W-:-:S13]  /*12c70*/  PLOP3.LUT P0, PT, PT, PT, UP0, 0x80, 0x0 ;  /* 0x000000000000781c */ /* 0x000fda0003f0f008 */
[----:B------:R-:W-:Y:S05]  /*12c80*/  @!P0 BRA `(.L_x_8349) ;  /* 0xfffffee400cc8947 */ /* 0x000fea000383ffff */
[----:B------:R-:W-:Y:S05]  /*12c90*/  EXIT ;  /* 0x000000000000794d */ /* 0x000fea0003800000 */
.L_x_8292:
        /* <DEDUP_REMOVED lines=18> */
.L_x_8350:
        /* <DEDUP_REMOVED lines=43> */
.L_x_8354:
        /* <DEDUP_REMOVED lines=39> */
.L_x_8352:
        /* <DEDUP_REMOVED lines=12> */
.L_x_8355:
        /* <DEDUP_REMOVED lines=63> */
.L_x_8356:
        /* <DEDUP_REMOVED lines=61> */
.L_x_8357:
[----:B01----:R-:W-:-:S05]  /*13b60*/  LOP3.LUT R3, RZ, R2, RZ, 0x33, !PT ;  /* 0x00000002ff037212 */ /* 0x003fca00078e33ff */
[----:B------:R-:W-:-:S05]  /*13b70*/  IMAD.IADD R2, R4, 0x1, R3 ;  /* 0x0000000104027824 */ /* 0x000fca00078e0203 */
[----:B------:R1:W-:Y:S01]  /*13b80*/  STL [R1+0x4], R2 ;  /* 0x0000040201007387 */ /* 0x0003e20000100800 */
[----:B------:R-:W-:Y:S05]  /*13b90*/  BRA `(.L_x_8358) ;  /* 0x0000000000107947 */ /* 0x000fea0003800000 */
.L_x_8353:
[----:B------:R-:W-:Y:S01]  /*13ba0*/  IMAD.U32 R2, RZ, RZ, UR6 ;  /* 0x00000006ff027e24 */ /* 0x000fe2000f8e00ff */
[----:B------:R0:W-:Y:S04]  /*13bb0*/  STL [R1+0x4], RZ ;  /* 0x000004ff01007387 */ /* 0x0001e80000100800 */
[----:B------:R0:W-:Y:S04]  /*13bc0*/  STL [R1+0x8], RZ ;  /* 0x000008ff01007387 */ /* 0x0001e80000100800 */
[----:B------:R0:W-:Y:S02]  /*13bd0*/  STL [R1], R2 ;  /* 0x0000000201007387 */ /* 0x0001e40000100800 */
.L_x_8358:
        /* <DEDUP_REMOVED lines=10> */
.L_x_8351:
        /* <DEDUP_REMOVED lines=25> */
[----:B--2---:R-:W-:Y:S01]  /*13e10*/  ULEA UR4, UR5, UR4, 0x18 ;  /* 0x0000000405047291 */ /* 0x004fe2000f8ec03f */
        /* <DEDUP_REMOVED lines=12> */
.L_x_8485:
[----:B--2---:R-:W2:Y:S01]  /*13ee0*/  LDL R0, [R1+0xc] ;  /* 0x00000c0001007983 */ /* 0x004ea20000100800 */
[----:B------:R-:W2:Y:S01]  /*13ef0*/  LDC.64 R2, c[0x0][0xd88] ;  /* 0x00036200ff027b82 */ /* 0x000ea20000000a00 */
[----:B------:R-:W-:Y:S05]  /*13f00*/  YIELD ;  /* 0x0000000000007946 */ /* 0x000fea0003800000 */
[----:B------:R-:W-:Y:S01]  /*13f10*/  ULDC.64 UR4, c[0x0][0xb20] ;  /* 0x0002c80000047ab9 */ /* 0x000fe20000000a00 */
[----:B0---4-:R-:W-:Y:S01]  /*13f20*/  IMAD.MOV.U32 R6, RZ, RZ, RZ ;  /* 0x000000ffff067224 */ /* 0x011fe200078e00ff */
        /* <DEDUP_REMOVED lines=51> */
.L_x_8360:
        /* <DEDUP_REMOVED lines=18> */
.L_x_8361:
[----:B------:R-:W-:Y:S05]  /*14380*/  @!P0 BRA `(.L_x_8362) ;  /* 0x00000000000c8947 */ /* 0x000fea0003800000 */
[----:B------:R-:W3:Y:S04]  /*14390*/  LDG.E R6, desc[UR38][R4.64] ;  /* 0x0000002604067981 */ /* 0x000ee8000c1e1900 */
[----:B------:R-:W3:Y:S02]  /*143a0*/  LDG.E R4, desc[UR38][R4.64+0x4] ;  /* 0x0000042604047981 */ /* 0x000ee4000c1e1900 */
[----:B---3--:R-:W-:-:S07]  /*143b0*/  IMAD.IADD R6, R4, 0x1, -R6 ;  /* 0x0000000104067824 */ /* 0x008fce00078e0a06 */
.L_x_8362:
        /* <DEDUP_REMOVED lines=60> */
.L_x_8364:
[----:B------:R-:W-:Y:S05]  /*14780*/  BSYNC B0 ;  /* 0x0000000000007941 */ /* 0x000fea0003800000 */
.L_x_8363:
        /* <DEDUP_REMOVED lines=15> */
[----:B------:R-:W3:Y:S01]  /*14880*/  POPC R4, UR4 ;  /* 0x0000000400047d09 */ /* 0x000ee20008000000 */
[----:B-1----:R-:W-:-:S02]  /*14890*/  ISETP.EQ.U32.AND P0, PT, R0, R2, PT ;  /* 0x000000020000720c */ /* 0x002fc40003f02070 */
[----:B------:R-:W3:Y:S11]  /*148a0*/  LDC.64 R2, c[0x0][0xd60] ;  /* 0x00035800ff027b82 */ /* 0x000ef60000000a00 */
[----:B---3--:R-:W3:Y:S04]  /*148b0*/  @P0 ATOMG.E.ADD.STRONG.GPU PT, R2, desc[UR38][R2.64], R4 ;  /* 0x00000004020209a8 */ /* 0x008ee800081ee1e6 */
[----:B---3--:R1:W3:Y:S02]  /*148c0*/  SHFL.IDX PT, R2, R2, R0, 0x1f ;  /* 0x00001f0002027589 */ /* 0x0082e400000e0000 */
[----:B-1----:R-:W1:Y:S02]  /*148d0*/  S2R R0, SR_LTMASK ;  /* 0x0000000000007919 */ /* 0x002e640000003900 */
[----:B-1----:R-:W-:-:S06]  /*148e0*/  LOP3.LUT R0, R0, UR4, RZ, 0xc0, !PT ;  /* 0x0000000400007c12 */ /* 0x002fcc000f8ec0ff */
[----:B------:R-:W3:Y:S02]  /*148f0*/  POPC R0, R0 ;  /* 0x0000000000007309 */ /* 0x000ee40000000000 */
[----:B---3--:R-:W-:-:S05]  /*14900*/  IADD3 R0, R2, UR37, R0 ;  /* 0x0000002502007c10 */ /* 0x008fca000fffe000 */
[----:B------:R1:W-:Y:S01]  /*14910*/  STL [R1], R0 ;  /* 0x0000000001007387 */ /* 0x0003e20000100800 */
[----:B------:R-:W-:Y:S05]  /*14920*/  BRA `(.L_x_8367) ;  /* 0x0000005800847947 */ /* 0x000fea0003800000 */
.L_x_8366:
        /* <DEDUP_REMOVED lines=20> */
.L_x_8369:
[----:B------:R-:W-:Y:S05]  /*14a70*/  BSYNC B6 ;  /* 0x0000000000067941 */ /* 0x000fea0003800000 */
.L_x_8368:
        /* <DEDUP_REMOVED lines=20> */
.L_x_8372:
        /* <DEDUP_REMOVED lines=16> */
.L_x_8371:
[----:B------:R-:W-:Y:S05]  /*14cc0*/  BSYNC B6 ;  /* 0x0000000000067941 */ /* 0x000fea0003800000 */
.L_x_8370:
        /* <DEDUP_REMOVED lines=24> */
.L_x_8502:
        /* <DEDUP_REMOVED lines=9> */
.L_x_8505:
        /* <DEDUP_REMOVED lines=24> */
.L_x_8376:
[----:B------:R-:W3:Y:S04]  /*15060*/  LDL R0, [R1+0x10] ;  /* 0x0000100001007983 */ /* 0x000ee80000100800 */
[----:B-1----:R-:W4:Y:S01]  /*15070*/  LDL R2, [R1+0x18] ;  /* 0x0000180001027983 */ /* 0x002f220000100800 */
[----:B---3--:R-:W-:Y:S01]  /*15080*/  IMAD R0, R0, 0x8, R18 ;  /* 0x0000000800007824 */ /* 0x008fe200078e0212 */
[----:B----4-:R-:W-:-:S04]  /*15090*/  SHF.L.U32 R2, R2, 0x1f, RZ ;  /* 0x0000001f02027819 */ /* 0x010fc800000006ff */
[----:B------:R-:W1:Y:S02]  /*150a0*/  SYNCS.PHASECHK.TRANS64.TRYWAIT P0, [R0+URZ+0x38840], R2 ;  /* 0x03884002000075a7 */ /* 0x000e64000800017f */
[----:B-1----:R-:W-:Y:S05]  /*150b0*/  @!P0 BRA `(.L_x_8377) ;  /* 0x0000006c00048947 */ /* 0x002fea0003800000 */
.L_x_8506:
        /* <DEDUP_REMOVED lines=11> */
.L_x_8378:
        /* <DEDUP_REMOVED lines=23> */
.L_x_8374:
[----:B0-----:R-:W3:Y:S04]  /*152e0*/  LDL.LU R4, [R1+0x28] ;  /* 0x0000280001047983 */ /* 0x001ee80000300800 */
[----:B------:R-:W4:Y:S04]  /*152f0*/  LDL.LU R3, [R1+0x48] ;  /* 0x0000480001037983 */ /* 0x000f280000300800 */
[----:B------:R-:W5:Y:S01]  /*15300*/  LDL R2, [R1+0x2c] ;  /* 0x00002c0001027983 */ /* 0x000f620000100800 */
        /* <DEDUP_REMOVED lines=8> */
[----:B---3--:R-:W-:Y:S02]  /*15390*/  SEL R4, R4, RZ, !P0 ;  /* 0x000000ff04047207 */ /* 0x008fe40004000000 */
[----:B----4-:R-:W-:-:S03]  /*153a0*/  SEL R3, R3, RZ, !P0 ;  /* 0x000000ff03037207 */ /* 0x010fc60004000000 */
[----:B------:R0:W-:Y:S01]  /*153b0*/  STL [R1+0x38], R4 ;  /* 0x0000380401007387 */ /* 0x0001e20000100800 */
[----:B-----5:R-:W-:-:S05]  /*153c0*/  SHF.R.S32.HI R0, RZ, 0x1f, R2 ;  /* 0x0000001fff007819 */ /* 0x020fca0000011402 */
[----:B------:R0:W-:Y:S04]  /*153d0*/  STL [R1+0x50], R0 ;  /* 0x0000500001007387 */ /* 0x0001e80000100800 */
[----:B------:R0:W-:Y:S01]  /*153e0*/  STL [R1+0x58], R3 ;  /* 0x0000580301007387 */ /* 0x0001e20000100800 */
        /* <DEDUP_REMOVED lines=17> */
.L_x_8380:
[----:B------:R-:W-:Y:S05]  /*15500*/  BSYNC B6 ;  /* 0x0000000000067941 */ /* 0x000fea0003800000 */
.L_x_8379:
[----:B--2---:R-:W2:Y:S01]  /*15510*/  LDL R10, [R1+0x4] ;  /* 0x00000400010a7983 */ /* 0x004ea20000100800 */
[----:B------:R-:W1:Y:S01]  /*15520*/  LDC R7, c[0x0][0x448] ;  /* 0x00011200ff077b82 */ /* 0x000e620000000800 */
[----:B------:R-:W-:Y:S01]  /*15530*/  ULDC.64 UR4, c[0x0][0x298] ;  /* 0x0000a60000047ab9 */ /* 0x000fe20000000a00 */
[----:B------:R-:W-:Y:S01]  /*15540*/  ULDC.64 UR6, c[0x0][0x280] ;  /* 0x0000a00000067ab9 */ /* 0x000fe20000000a00 */
[----:B0-----:R-:W3:Y:S04]  /*15550*/  LDL R4, [R1+0x50] ;  /* 0x0000500001047983 */ /* 0x001ee80000100800 */
        /* <DEDUP_REMOVED lines=93> */
.L_x_8515:
        /* <DEDUP_REMOVED lines=12> */
.L_x_8382:
        /* <DEDUP_REMOVED lines=37> */
.L_x_8384:
[----:B------:R-:W-:Y:S05]  /*15e40*/  BSYNC B6 ;  /* 0x0000000000067941 */ /* 0x000fea0003800000 */
.L_x_8383:
        /* <DEDUP_REMOVED lines=183> */
.L_x_8525:
        /* <DEDUP_REMOVED lines=30> */
.L_x_8387:
[----:B------:R-:W-:Y:S05]  /*16ba0*/  BSYNC B0 ;  /* 0x0000000000007941 */ /* 0x000fea0003800000 */
.L_x_8386:
[----:B------:R-:W-:Y:S01]  /*16bb0*/  NOP ;  /* 0x0000000000007918 */ /* 0x000fe20000000000 */
[----:B------:R-:W-:-:S13]  /*16bc0*/  PLOP3.LUT P0, PT, PT, PT, PT, 0x80, 0x0 ;  /* 0x000000000000781c */ /* 0x000fda0003f0f070 */
.L_x_8388:
        /* <DEDUP_REMOVED lines=18> */
.L_x_8526:
[----:B------:R-:W-:Y:S05]  /*16cf0*/  BSYNC B0 ;  /* 0x0000000000007941 */ /* 0x000fea0003800000 */
.L_x_8389:
        /* <DEDUP_REMOVED lines=13> */
.L_x_8527:
[----:B------:R-:W-:Y:S05]  /*16dd0*/  BSYNC B1 ;  /* 0x0000000000017941 */ /* 0x000fea0003800000 */
.L_x_8393:
        /* <DEDUP_REMOVED lines=9> */
.L_x_8396:
[----:B------:R-:W-:Y:S05]  /*16e70*/  BSYNC B1 ;  /* 0x0000000000017941 */ /* 0x000fea0003800000 */
.L_x_8395:
        /* <DEDUP_REMOVED lines=13> */
.L_x_8397:
        /* <DEDUP_REMOVED lines=15> */
.L_x_8398:
        /* <DEDUP_REMOVED lines=15> */
.L_x_8399:
        /* <DEDUP_REMOVED lines=15> */
.L_x_8400:
        /* <DEDUP_REMOVED lines=15> */
.L_x_8401:
        /* <DEDUP_REMOVED lines=15> */
.L_x_8402:
        /* <DEDUP_REMOVED lines=15> */
.L_x_8403:
        /* <DEDUP_REMOVED lines=15> */
.L_x_8404:
        /* <DEDUP_REMOVED lines=10> */
.L_x_8392:
[----:B------:R-:W-:Y:S05]  /*17680*/  BSYNC B0 ;  /* 0x0000000000007941 */ /* 0x000fea0003800000 */
.L_x_8391:
        /* <DEDUP_REMOVED lines=55> */
.L_x_8411:
        /* <DEDUP_REMOVED lines=8> */
.L_x_8528:
[----:B------:R-:W-:Y:S05]  /*17a80*/  BSYNC B3 ;  /* 0x0000000000037941 */ /* 0x000fea0003800000 */
.L_x_8412:
        /* <DEDUP_REMOVED lines=9> */
.L_x_8415:
[----:B------:R-:W-:Y:S05]  /*17b20*/  BSYNC B3 ;  /* 0x0000000000037941 */ /* 0x000fea0003800000 */
.L_x_8414:
        /* <DEDUP_REMOVED lines=13> */
.L_x_8416:
        /* <DEDUP_REMOVED lines=13> */
.L_x_8529:
[----:B------:R-:W-:Y:S05]  /*17cd0*/  BSYNC B3 ;  /* 0x0000000000037941 */ /* 0x000fea0003800000 */
.L_x_8417:
        /* <DEDUP_REMOVED lines=11> */
.L_x_8420:
[----:B------:R-:W-:Y:S05]  /*17d90*/  BSYNC B3 ;  /* 0x0000000000037941 */ /* 0x000fea0003800000 */
.L_x_8419:
        /* <DEDUP_REMOVED lines=10> */
.L_x_8421:
        /* <DEDUP_REMOVED lines=15> */
.L_x_8422:
        /* <DEDUP_REMOVED lines=15> */
.L_x_8423:
        /* <DEDUP_REMOVED lines=15> */
.L_x_8424:
        /* <DEDUP_REMOVED lines=15> */
.L_x_8425:
        /* <DEDUP_REMOVED lines=15> */
.L_x_8426:
        /* <DEDUP_REMOVED lines=15> */
.L_x_8427:
        /* <DEDUP_REMOVED lines=15> */
.L_x_8428:
        /* <DEDUP_REMOVED lines=10> */
.L_x_8410:
[----:B------:R-:W-:Y:S05]  /*18570*/  BSYNC B1 ;  /* 0x0000000000017941 */ /* 0x000fea0003800000 */
.L_x_8409:
[----:B------:R-:W2:Y:S02]  /*18580*/  LDL.LU R5, [R1+0x40] ;  /* 0x0000400001057983 */ /* 0x000ea40000300800 */
[----:B--2---:R-:W-:-:S07]  /*18590*/  VIADD R0, R5, 0xfffffffd ;  /* 0xfffffffd05007836 */ /* 0x004fce0000000000 */
.L_x_8408:
[----:B------:R-:W-:Y:S05]  /*185a0*/  BSYNC B2 ;  /* 0x0000000000027941 */ /* 0x000fea0003800000 */
.L_x_8407:
[----:B------:R-:W-:Y:S01]  /*185b0*/  VIADD R8, R8, 0xfffffffe ;  /* 0xfffffffe08087836 */ /* 0x000fe20000000000 */
[----:B------:R-:W-:-:S04]  /*185c0*/  LOP3.LUT R4, RZ, R4, RZ, 0x33, !PT ;  /* 0x00000004ff047212 */ /* 0x000fc800078e33ff */
[----:B------:R-:W-:-:S13]  /*185d0*/  ISETP.NE.AND P0, PT, R8, R4, PT ;  /* 0x000000040800720c */ /* 0x000fda0003f05270 */
[----:B------:R-:W-:Y:S05]  /*185e0*/  @!P0 BRA `(.L_x_8406) ;  /* 0x0000001800e08947 */ /* 0x000fea0003800000 */
.L_x_8469:
        /* <DEDUP_REMOVED lines=35> */
.L_x_8431:
        /* <DEDUP_REMOVED lines=8> */
.L_x_8530:
[----:B------:R-:W-:Y:S05]  /*188a0*/  BSYNC B2 ;  /* 0x0000000000027941 */ /* 0x000fea0003800000 */
.L_x_8432:
        /* <DEDUP_REMOVED lines=9> */
.L_x_8435:
[----:B------:R-:W-:Y:S05]  /*18940*/  BSYNC B2 ;  /* 0x0000000000027941 */ /* 0x000fea0003800000 */
.L_x_8434:
        /* <DEDUP_REMOVED lines=12> */
.L_x_8436:
        /* <DEDUP_REMOVED lines=13> */
.L_x_8531:
[----:B------:R-:W-:Y:S05]  /*18ae0*/  BSYNC B2 ;  /* 0x0000000000027941 */ /* 0x000fea0003800000 */
.L_x_8437:
        /* <DEDUP_REMOVED lines=11> */
.L_x_8440:
[----:B------:R-:W-:Y:S05]  /*18ba0*/  BSYNC B2 ;  /* 0x0000000000027941 */ /* 0x000fea0003800000 */
.L_x_8439:
        /* <DEDUP_REMOVED lines=9> */
.L_x_8441:
        /* <DEDUP_REMOVED lines=15> */
.L_x_8442:
        /* <DEDUP_REMOVED lines=15> */
.L_x_8443:
        /* <DEDUP_REMOVED lines=15> */
.L_x_8444:
        /* <DEDUP_REMOVED lines=15> */
.L_x_8445:
        /* <DEDUP_REMOVED lines=15> */
.L_x_8446:
        /* <DEDUP_REMOVED lines=15> */
.L_x_8447:
        /* <DEDUP_REMOVED lines=15> */
.L_x_8448:
        /* <DEDUP_REMOVED lines=10> */
.L_x_8430:
[----:B------:R-:W-:Y:S05]  /*19370*/  BSYNC B1 ;  /* 0x0000000000017941 */ /* 0x000fea0003800000 */
.L_x_8429:
        /* <DEDUP_REMOVED lines=35> */
.L_x_8451:
        /* <DEDUP_REMOVED lines=8> */
.L_x_8532:
[----:B------:R-:W-:Y:S05]  /*19630*/  BSYNC B2 ;  /* 0x0000000000027941 */ /* 0x000fea0003800000 */
.L_x_8452:
        /* <DEDUP_REMOVED lines=9> */
.L_x_8455:
[----:B------:R-:W-:Y:S05]  /*196d0*/  BSYNC B2 ;  /* 0x0000000000027941 */ /* 0x000fea0003800000 */
.L_x_8454:
        /* <DEDUP_REMOVED lines=13> */
.L_x_8456:
        /* <DEDUP_REMOVED lines=13> */
.L_x_8533:
[----:B------:R-:W-:Y:S05]  /*19880*/  BSYNC B2 ;  /* 0x0000000000027941 */ /* 0x000fea0003800000 */
.L_x_8457:
        /* <DEDUP_REMOVED lines=11> */
.L_x_8460:
[----:B------:R-:W-:Y:S05]  /*19940*/  BSYNC B2 ;  /* 0x0000000000027941 */ /* 0x000fea0003800000 */
.L_x_8459:
        /* <DEDUP_REMOVED lines=10> */
.L_x_8461:
        /* <DEDUP_REMOVED lines=15> */
.L_x_8462:
        /* <DEDUP_REMOVED lines=15> */
.L_x_8463:
        /* <DEDUP_REMOVED lines=15> */
.L_x_8464:
        /* <DEDUP_REMOVED lines=15> */
.L_x_8465:
        /* <DEDUP_REMOVED lines=15> */
.L_x_8466:
        /* <DEDUP_REMOVED lines=15> */
.L_x_8467:
        /* <DEDUP_REMOVED lines=15> */
.L_x_8468:
        /* <DEDUP_REMOVED lines=10> */
.L_x_8450:
[----:B------:R-:W-:Y:S05]  /*1a120*/  BSYNC B1 ;  /* 0x0000000000017941 */ /* 0x000fea0003800000 */
.L_x_8449:
[----:B------:R-:W2:Y:S01]  /*1a130*/  LDL R2, [R1+0x24] ;  /* 0x0000240001027983 */ /* 0x000ea20000100800 */
[----:B------:R-:W-:Y:S01]  /*1a140*/  VIADD R0, R0, 0xfffffffe ;  /* 0xfffffffe00007836 */ /* 0x000fe20000000000 */
[----:B--2---:R-:W-:-:S13]  /*1a150*/  ISETP.GT.AND P0, PT, R6, R2, PT ;  /* 0x000000020600720c */ /* 0x004fda0003f04270 */
[----:B------:R-:W-:Y:S05]  /*1a160*/  @P0 BRA `(.L_x_8469) ;  /* 0xffffffe400200947 */ /* 0x000fea000383ffff */
.L_x_8406:
[----:B------:R-:W-:Y:S05]  /*1a170*/  BSYNC B0 ;  /* 0x0000000000007941 */ /* 0x000fea0003800000 */
.L_x_8405:
        /* <DEDUP_REMOVED lines=25> */
.L_x_8471:
[----:B------:R-:W-:Y:S05]  /*1a310*/  BSYNC B0 ;  /* 0x0000000000007941 */ /* 0x000fea0003800000 */
.L_x_8470:
[----:B------:R-:W-:-:S05]  /*1a320*/  SEL R0, R0, RZ, P0 ;  /* 0x000000ff00007207 */ /* 0x000fca0000000000 */
[----:B------:R3:W-:Y:S02]  /*1a330*/  STL [R1+0x10], R0 ;  /* 0x0000100001007387 */ /* 0x0007e40000100800 */
.L_x_8367:
[----:B------:R-:W-:Y:S05]  /*1a340*/  BSYNC B7 ;  /* 0x0000000000077941 */ /* 0x000fea0003800000 */
.L_x_8365:
        /* <DEDUP_REMOVED lines=8> */
[----:B0-----:R-:W0:Y:S04]  /*1a3d0*/  LDS.128 R4, [R18+0x388d0] ;  /* 0x0388d00012047984 */ /* 0x001e280000000c00 */
[----:B0-----:R0:W-:Y:S04]  /*1a3e0*/  STL.64 [R1], R4 ;  /* 0x0000000401007387 */ /* 0x0011e80000100a00 */
[----:B------:R0:W-:Y:S01]  /*1a3f0*/  STL.64 [R1+0x8], R6 ;  /* 0x0000080601007387 */ /* 0x0001e20000100a00 */
[----:B------:R-:W-:Y:S06]  /*1a400*/  BAR.ARV 0x4, 0x180 ;  /* 0x0106000000007b1d */ /* 0x000fec0000002000 */
[----:B------:R-:W-:Y:S05]  /*1a410*/  BRA `(.L_x_8473) ;  /* 0x0000001000307947 */ /* 0x000fea0003800000 */
.L_x_8472:
[----:B------:R-:W4:Y:S01]  /*1a420*/  S2R R16, SR_TID.X ;  /* 0x0000000000107919 */ /* 0x000f220000002100 */
[----:B------:R-:W-:Y:S01]  /*1a430*/  UMOV UR4, 0xffffffff ;  /* 0xffffffff00047882 */ /* 0x000fe20000000000 */
[----:B----4-:R-:W-:-:S04]  /*1a440*/  LOP3.LUT R16, R16, 0x1f, RZ, 0xc0, !PT ;  /* 0x0000001f10107812 */ /* 0x010fc800078ec0ff */
[----:B------:R-:W-:Y:S01]  /*1a450*/  ISETP.NE.AND P0, PT, R16, 0x1f, PT ;  /* 0x0000001f1000780c */ /* 0x000fe20003f05270 */
[----:B------:R-:W-:-:S12]  /*1a460*/  BRA.DIV UR4, `(.L_x_8474) ;  /* 0x0000002a04f87947 */ /* 0x000fd8000b800000 */
[----:B-1----:R-:W0:Y:S01]  /*1a470*/  LDL.LU R3, [R1] ;  /* 0x0000000001037983 */ /* 0x002e220000300800 */
[----:B------:R-:W-:-:S03]  /*1a480*/  ULDC UR4, c[0x0][0xd3c] ;  /* 0x00034f0000047ab9 */ /* 0x000fc60000000800 */
[----:B------:R-:W3:Y:S01]  /*1a490*/  LDL R4, [R1+0xc] ;  /* 0x00000c0001047983 */ /* 0x000ee20000100800 */
[----:B0-----:R-:W-:Y:S02]  /*1a4a0*/  IMAD.MOV.U32 R8, RZ, RZ, R3 ;  /* 0x000000ffff087224 */ /* 0x001fe400078e0003 */
[----:B---3--:R-:W-:-:S05]  /*1a4b0*/  IMAD.IADD R0, R4, 0x1, R16 ;  /* 0x0000000104007824 */ /* 0x008fca00078e0210 */
        /* <DEDUP_REMOVED lines=35> */
.L_x_8543:
[----:B------:R-:W-:Y:S02]  /*1a6f0*/  ULDC UR4, c[0x0][0xd38] ;  /* 0x00034e0000047ab9 */ /* 0x000fe40000000800 */
[----:B------:R-:W-:-:S04]  /*1a700*/  IMAD.U32 R8, RZ, RZ, UR4 ;  /* 0x00000004ff087e24 */ /* 0x000fc8000f8e00ff */
[----:B-1----:R-:W-:-:S04]  /*1a710*/  IMAD R10, R10, R8, RZ ;  /* 0x000000080a0a7224 */ /* 0x002fc800078e02ff */
[----:B------:R-:W-:-:S05]  /*1a720*/  IMAD.IADD R4, R9, 0x1, R10 ;  /* 0x0000000109047824 */ /* 0x000fca00078e020a */
[----:B------:R-:W-:-:S13]  /*1a730*/  ISETP.GT.AND P6, PT, R4, R0, PT ;  /* 0x000000000400720c */ /* 0x000fda0003fc4270 */
[----:B------:R-:W-:Y:S05]  /*1a740*/  @P6 BRA `(.L_x_8475) ;  /* 0x0000000000ac6947 */ /* 0x000fea0003800000 */
.L_x_8478:
        /* <DEDUP_REMOVED lines=37> */
.L_x_8551:
[----:B------:R-:W-:Y:S02]  /*1a9a0*/  ULDC UR4, c[0x0][0xd38] ;  /* 0x00034e0000047ab9 */ /* 0x000fe40000000800 */
[----:B------:R-:W-:-:S04]  /*1a9b0*/  IMAD.U32 R8, RZ, RZ, UR4 ;  /* 0x00000004ff087e24 */ /* 0x000fc8000f8e00ff */
[----:B-1----:R-:W-:-:S04]  /*1a9c0*/  IMAD R10, R10, R8, RZ ;  /* 0x000000080a0a7224 */ /* 0x002fc800078e02ff */
[----:B------:R-:W-:-:S05]  /*1a9d0*/  IMAD.IADD R4, R10, 0x1, R4 ;  /* 0x000000010a047824 */ /* 0x000fca00078e0204 */
[----:B------:R-:W-:-:S13]  /*1a9e0*/  ISETP.GT.AND P6, PT, R4, R0, PT ;  /* 0x000000000400720c */ /* 0x000fda0003fc4270 */
[----:B------:R-:W-:Y:S05]  /*1a9f0*/  @!P6 BRA `(.L_x_8478) ;  /* 0xfffffffc0054e947 */ /* 0x000fea000383ffff */
.L_x_8475:
        /* <DEDUP_REMOVED lines=12> */
.L_x_8556:
[----:B------:R-:W-:-:S13]  /*1aac0*/  ISETP.NE.AND P0, PT, R3, RZ, PT ;  /* 0x000000ff0300720c */ /* 0x000fda0003f05270 */
[----:B------:R-:W-:Y:S05]  /*1aad0*/  @!P0 BRA `(.L_x_8480) ;  /* 0x0000000000148947 */ /* 0x000fea0003800000 */
[----:B------:R-:W-:Y:S01]  /*1aae0*/  UMOV UR4, 0xffffffff ;  /* 0xffffffff00047882 */ /* 0x000fe20000000000 */
[----:B---3--:R-:W-:Y:S02]  /*1aaf0*/  VIADD R9, R9, 0xffffffff ;  /* 0xffffffff09097836 */ /* 0x008fe40000000000 */
[----:B------:R-:W-:Y:S05]  /*1ab00*/  BRA.DIV UR4, `(.L_x_8481) ;  /* 0x0000002e04ec7947 */ /* 0x000fea000b800000 */
[----:B0-----:R0:W1:Y:S02]  /*1ab10*/  SHFL.IDX PT, R2, R2, R9, 0x1f ;  /* 0x00001f0902027589 */ /* 0x00106400000e0000 */
.L_x_8559:
[----:B-1----:R-:W-:-:S07]  /*1ab20*/  IMAD.MOV.U32 R6, RZ, RZ, R2 ;  /* 0x000000ffff067224 */ /* 0x002fce00078e0002 */
.L_x_8480:
        /* <DEDUP_REMOVED lines=62> */
.L_x_8482:
[----:B---3--:R-:W2:Y:S01]  /*1af10*/  LDL R5, [R1+0xc] ;  /* 0x00000c0001057983 */ /* 0x008ea20000100800 */
        /* <DEDUP_REMOVED lines=62> */
.L_x_8483:
[----:B------:R-:W-:-:S05]  /*1b300*/  LOP3.LUT R0, RZ, R0, RZ, 0x33, !PT ;  /* 0x00000000ff007212 */ /* 0x000fca00078e33ff */
[----:B------:R-:W-:-:S05]  /*1b310*/  IMAD.IADD R0, R4, 0x1, R0 ;  /* 0x0000000104007824 */ /* 0x000fca00078e0200 */
[----:B------:R2:W-:Y:S01]  /*1b320*/  STL [R1+0x4], R0 ;  /* 0x0000040001007387 */ /* 0x0005e20000100800 */
[----:B------:R-:W-:Y:S05]  /*1b330*/  BRA `(.L_x_8484) ;  /* 0x0000000000287947 */ /* 0x000fea0003800000 */
.L_x_8476:
        /* <DEDUP_REMOVED lines=10> */
.L_x_8484:
        /* <DEDUP_REMOVED lines=16> */
.L_x_8473:
[----:B-1-3--:R-:W3:Y:S01]  /*1b4e0*/  LDL R0, [R1+0xc] ;  /* 0x00000c0001007983 */ /* 0x00aee20000100800 */
[----:B------:R-:W-:Y:S02]  /*1b4f0*/  ULDC UR4, c[0x0][0xd3c] ;  /* 0x00034f0000047ab9 */ /* 0x000fe40000000800 */
[----:B---3--:R-:W-:-:S13]  /*1b500*/  ISETP.GE.AND P0, PT, R0, UR4, PT ;  /* 0x0000000400007c0c */ /* 0x008fda000bf06270 */
[----:B------:R-:W-:Y:S05]  /*1b510*/  @!P0 BRA `(.L_x_8485) ;  /* 0xffffff8800708947 */ /* 0x000fea000383ffff */
[----:B------:R-:W-:Y:S05]  /*1b520*/  BSYNC B8 ;  /* 0x0000000000087941 */ /* 0x000fea0003800000 */
.L_x_8359:
[----:B---3--:R-:W3:Y:S01]  /*1b530*/  LDL.LU R0, [R1+0x64] ;  /* 0x0000640001007983 */ /* 0x008ee20000300800 */
[----:B------:R-:W-:Y:S01]  /*1b540*/  BSSY B0, `(.L_x_8486) ;  /* 0x000000b000007945 */ /* 0x000fe20003800000 */
[----:B0---4-:R-:W0:Y:S01]  /*1b550*/  S2R R5, SR_CgaCtaId ;  /* 0x0000000000057919 */ /* 0x011e220000008800 */
        /* <DEDUP_REMOVED lines=9> */
.L_x_8560:
[----:B------:R-:W-:Y:S05]  /*1b5f0*/  BSYNC B0 ;  /* 0x0000000000007941 */ /* 0x000fea0003800000 */
.L_x_8486:
[----:B------:R-:W-:-:S03]  /*1b600*/  UMOV UR4, 0xffffffff ;  /* 0xffffffff00047882 */ /* 0x000fc60000000000 */
[----:B------:R-:W-:Y:S05]  /*1b610*/  BRA.DIV UR4, `(.L_x_8488) ;  /* 0x0000002604687947 */ /* 0x000fea000b800000 */
[----:B------:R-:W1:Y:S02]  /*1b620*/  S2R R2, SR_TID.X ;  /* 0x0000000000027919 */ /* 0x000e640000002100 */
[----:B-1----:R-:W-:-:S04]  /*1b630*/  SHF.R.U32.HI R2, RZ, 0x5, R2 ;  /* 0x00000005ff027819 */ /* 0x002fc80000011602 */
[----:B------:R-:W-:-:S05]  /*1b640*/  LOP3.LUT R2, R2, 0x3, RZ, 0xc0, !PT ;  /* 0x0000000302027812 */ /* 0x000fca00078ec0ff */
[----:B------:R1:W2:Y:S02]  /*1b650*/  SHFL.IDX PT, R14, R2, RZ, 0x1f ;  /* 0x00001fff020e7589 */ /* 0x0002a400000e0000 */
.L_x_8563:
[----:B--2---:R-:W-:Y:S01]  /*1b660*/  ISETP.NE.AND P0, PT, R14, RZ, PT ;  /* 0x000000ff0e00720c */ /* 0x004fe20003f05270 */
[----:B------:R-:W-:-:S12]  /*1b670*/  BSSY B0, `(.L_x_8489) ;  /* 0x0000027000007945 */ /* 0x000fd80003800000 */
[----:B------:R-:W-:Y:S05]  /*1b680*/  @P0 BRA `(.L_x_8490) ;  /* 0x0000000000940947 */ /* 0x000fea0003800000 */
[----:B------:R-:W-:-:S03]  /*1b690*/  UMOV UR4, 0xffffffff ;  /* 0xffffffff00047882 */ /* 0x000fc60000000000 */
[----:B------:R-:W-:Y:S05]  /*1b6a0*/  BRA.DIV UR4, `(.L_x_8491) ;  /* 0x0000002604787947 */ /* 0x000fea000b800000 */
[----:B------:R-:W-:-:S13]  /*1b6b0*/  ELECT P6, URZ, PT ;  /* 0x00000000003f782f */ /* 0x000fda00038c0000 */
.L_x_8566:
[----:B------:R-:W-:Y:S05]  /*1b6c0*/  @!P6 BRA `(.L_x_8490) ;  /* 0x000000000084e947 */ /* 0x000fea0003800000 */
[----:B------:R-:W-:-:S06]  /*1b6d0*/  ULOP3.LUT UR4, UR36, 0x2, URZ, 0xfc, !UPT ;  /* 0x0000000224047892 */ /* 0x000fcc000f8efc3f */
[----:B-1----:R-:W-:-:S05]  /*1b6e0*/  IMAD.U32 R2, RZ, RZ, UR4 ;  /* 0x00000004ff027e24 */ /* 0x002fca000f8e00ff */
[----:B------:R-:W-:-:S13]  /*1b6f0*/  ISETP.NE.AND P2, PT, R2, 0x3, PT ;  /* 0x000000030200780c */ /* 0x000fda0003f45270 */
[----:B------:R-:W-:Y:S05]  /*1b700*/  @!P2 BRA `(.L_x_8492) ;  /* 0x000000000004a947 */ /* 0x000fea0003800000 */
[----:B------:R-:W-:Y:S01]  /*1b710*/  BPT.TRAP 0x1 ;  /* 0x000000040000795c */ /* 0x000fe20000300000 */
.L_x_8492:
        /* <DEDUP_REMOVED lines=14> */
.L_x_8567:
[----:B------:R-:W1:Y:S02]  /*1b800*/  SYNCS.PHASECHK.TRANS64.TRYWAIT P0, [R7+URZ], R2 ;  /* 0x00000002070075a7 */ /* 0x000e64000800017f */
[----:B-1----:R-:W-:Y:S05]  /*1b810*/  @!P0 BRA `(.L_x_8494) ;  /* 0x0000002400508947 */ /* 0x002fea0003800000 */
.L_x_8568:
[----:B------:R-:W-:Y:S05]  /*1b820*/  @!P2 BRA `(.L_x_8495) ;  /* 0x000000000004a947 */ /* 0x000fea0003800000 */
[----:B------:R-:W-:Y:S01]  /*1b830*/  BPT.TRAP 0x1 ;  /* 0x000000040000795c */ /* 0x000fe20000300000 */
.L_x_8495:
[----:B------:R-:W2:Y:S01]  /*1b840*/  LDL.LU R4, [R1+0x10] ;  /* 0x0000100001047983 */ /* 0x000ea20000300800 */
[----:B------:R-:W-:-:S04]  /*1b850*/  VIADD R0, R0, 0x38860 ;  /* 0x0003886000007836 */ /* 0x000fc80000000000 */
[----:B--2---:R-:W-:-:S04]  /*1b860*/  IMAD R4, R4, 0x8, R0 ;  /* 0x0000000804047824 */ /* 0x004fc800078e0200 */
[----:B------:R-:W2:Y:S02]  /*1b870*/  SYNCS.PHASECHK.TRANS64.TRYWAIT P0, [R4+URZ], R5 ;  /* 0x00000005040075a7 */ /* 0x000ea4000800017f */
[----:B--2---:R-:W-:Y:S05]  /*1b880*/  @!P0 BRA `(.L_x_8496) ;  /* 0x0000002400488947 */ /* 0x004fea0003800000 */
.L_x_8569:
[----:B------:R-:W-:-:S07]  /*1b890*/  IMAD R3, R3, 0x8, R0 ;  /* 0x0000000803037824 */ /* 0x000fce00078e0200 */
.L_x_8497:
[----:B---3--:R3:W4:Y:S02]  /*1b8a0*/  SYNCS.PHASECHK.TRANS64.TRYWAIT P0, [R3+URZ], R2 ;  /* 0x00000002030075a7 */ /* 0x008724000800017f */
[----:B----4-:R-:W-:Y:S05]  /*1b8b0*/  @!P0 NANOSLEEP.SYNCS 0x989680 ;  /* 0x009896800000895d */ /* 0x010fea0003900000 */
[----:B------:R-:W4:Y:S02]  /*1b8c0*/  @!P0 SYNCS.PHASECHK.TRANS64 P0, [R3+URZ], R2 ;  /* 0x00000002030085a7 */ /* 0x000f24000800007f */
[----:B----4-:R-:W-:Y:S05]  /*1b8d0*/  @!P0 BRA `(.L_x_8497) ;  /* 0xfffffffc00f08947 */ /* 0x010fea000383ffff */
.L_x_8490:
[----:B------:R-:W-:Y:S05]  /*1b8e0*/  BSYNC B0 ;  /* 0x0000000000007941 */ /* 0x000fea0003800000 */
.L_x_8489:
[----:B------:R-:W-:Y:S05]  /*1b8f0*/  EXIT ;  /* 0x000000000000794d */ /* 0x000fea0003800000 */
.L_x_8304:
[----:B0-----:R0:W1:Y:S02]  /*1b900*/  SYNCS.PHASECHK.TRANS64.TRYWAIT P1, [R16+URZ+0x38800], R5 ;  /* 0x03880005100075a7 */ /* 0x001064000802017f */
[----:B-1----:R-:W-:Y:S05]  /*1b910*/  @!P1 NANOSLEEP.SYNCS 0x989680 ;  /* 0x009896800000995d */ /* 0x002fea0003900000 */
[----:B------:R-:W1:Y:S02]  /*1b920*/  @!P1 SYNCS.PHASECHK.TRANS64 P1, [R16+URZ+0x38800], R5 ;  /* 0x03880005100095a7 */ /* 0x000e64000802007f */
[----:B-1----:R-:W-:Y:S05]  /*1b930*/  @!P1 BRA `(.L_x_8304) ;  /* 0xfffffffc00f09947 */ /* 0x002fea000383ffff */
[----:B------:R-:W-:Y:S05]  /*1b940*/  BRA `(.L_x_8498) ;  /* 0xfffffe8800247947 */ /* 0x000fea000383ffff */
.L_x_8308:
[----:B--2---:R2:W3:Y:S02]  /*1b950*/  SYNCS.PHASECHK.TRANS64.TRYWAIT P1, [R9+URZ+0x38830], R6 ;  /* 0x03883006090075a7 */ /* 0x0044e4000802017f */
[----:B---3--:R-:W-:Y:S05]  /*1b960*/  @!P1 NANOSLEEP.SYNCS 0x989680 ;  /* 0x009896800000995d */ /* 0x008fea0003900000 */
[----:B------:R-:W3:Y:S02]  /*1b970*/  @!P1 SYNCS.PHASECHK.TRANS64 P1, [R9+URZ+0x38830], R6 ;  /* 0x03883006090095a7 */ /* 0x000ee4000802007f */
[----:B---3--:R-:W-:Y:S05]  /*1b980*/  @!P1 BRA `(.L_x_8308) ;  /* 0xfffffffc00f09947 */ /* 0x008fea000383ffff */
[----:B------:R-:W-:Y:S05]  /*1b990*/  BRA `(.L_x_8307) ;  /* 0xfffffe8800487947 */ /* 0x000fea000383ffff */
.L_x_8309:
[----:B---3--:R3:W4:Y:S02]  /*1b9a0*/  SYNCS.PHASECHK.TRANS64.TRYWAIT P1, [R16+URZ+0x38810], R5 ;  /* 0x03881005100075a7 */ /* 0x008724000802017f */
[----:B----4-:R-:W-:Y:S05]  /*1b9b0*/  @!P1 NANOSLEEP.SYNCS 0x989680 ;  /* 0x009896800000995d */ /* 0x010fea0003900000 */
[----:B------:R-:W4:Y:S02]  /*1b9c0*/  @!P1 SYNCS.PHASECHK.TRANS64 P1, [R16+URZ+0x38810], R5 ;  /* 0x03881005100095a7 */ /* 0x000f24000802007f */
[----:B----4-:R-:W-:Y:S05]  /*1b9d0*/  @!P1 BRA `(.L_x_8309) ;  /* 0xfffffffc00f09947 */ /* 0x010fea000383ffff */
[----:B------:R-:W-:Y:S05]  /*1b9e0*/  BRA `(.L_x_8499) ;  /* 0xfffffe8800d47947 */ /* 0x000fea000383ffff */
.L_x_8313:
[----:B0-----:R0:W3:Y:S02]  /*1b9f0*/  SYNCS.PHASECHK.TRANS64.TRYWAIT P1, [R9+URZ+0x38850], R6 ;  /* 0x03885006090075a7 */ /* 0x0010e4000802017f */
[----:B---3--:R-:W-:Y:S05]  /*1ba00*/  @!P1 NANOSLEEP.SYNCS 0x989680 ;  /* 0x009896800000995d */ /* 0x008fea0003900000 */
[----:B------:R-:W3:Y:S02]  /*1ba10*/  @!P1 SYNCS.PHASECHK.TRANS64 P1, [R9+URZ+0x38850], R6 ;  /* 0x03885006090095a7 */ /* 0x000ee4000802007f */
[----:B---3--:R-:W-:Y:S05]  /*1ba20*/  @!P1 BRA `(.L_x_8313) ;  /* 0xfffffffc00f09947 */ /* 0x008fea000383ffff */
[----:B------:R-:W-:Y:S05]  /*1ba30*/  BRA `(.L_x_8312) ;  /* 0xfffffe8c00047947 */ /* 0x000fea000383ffff */
.L_x_8318:
[----:B-1----:R1:W2:Y:S02]  /*1ba40*/  SYNCS.PHASECHK.TRANS64.TRYWAIT P3, [R9+URZ+0x38830], R5 ;  /* 0x03883005090075a7 */ /* 0x0022a4000806017f */
[----:B--2---:R-:W-:Y:S05]  /*1ba50*/  @!P3 NANOSLEEP.SYNCS 0x989680 ;  /* 0x009896800000b95d */ /* 0x004fea0003900000 */
[----:B------:R-:W2:Y:S02]  /*1ba60*/  @!P3 SYNCS.PHASECHK.TRANS64 P3, [R9+URZ+0x38830], R5 ;  /* 0x038830050900b5a7 */ /* 0x000ea4000806007f */
[----:B--2---:R-:W-:Y:S05]  /*1ba70*/  @!P3 BRA `(.L_x_8318) ;  /* 0xfffffffc00f0b947 */ /* 0x004fea000383ffff */
[----:B------:R-:W-:Y:S05]  /*1ba80*/  BRA `(.L_x_8317) ;  /* 0xfffffeb800247947 */ /* 0x000fea000383ffff */
.L_x_8322:
[----:B---3--:R3:W4:Y:S02]  /*1ba90*/  SYNCS.PHASECHK.TRANS64.TRYWAIT P3, [R9+URZ+0x38850], R5 ;  /* 0x03885005090075a7 */ /* 0x008724000806017f */
[----:B----4-:R-:W-:Y:S05]  /*1baa0*/  @!P3 NANOSLEEP.SYNCS 0x989680 ;  /* 0x009896800000b95d */ /* 0x010fea0003900000 */
[----:B------:R-:W4:Y:S02]  /*1bab0*/  @!P3 SYNCS.PHASECHK.TRANS64 P3, [R9+URZ+0x38850], R5 ;  /* 0x038850050900b5a7 */ /* 0x000f24000806007f */
[----:B----4-:R-:W-:Y:S05]  /*1bac0*/  @!P3 BRA `(.L_x_8322) ;  /* 0xfffffffc00f0b947 */ /* 0x010fea000383ffff */
[----:B------:R-:W-:Y:S05]  /*1bad0*/  BRA `(.L_x_8321) ;  /* 0xfffffeb800807947 */ /* 0x000fea000383ffff */
.L_x_8328:
[----:B-1----:R1:W2:Y:S02]  /*1bae0*/  SYNCS.PHASECHK.TRANS64.TRYWAIT P1, [R9+URZ+0x38830], R5 ;  /* 0x03883005090075a7 */ /* 0x0022a4000802017f */
[----:B--2---:R-:W-:Y:S05]  /*1baf0*/  @!P1 NANOSLEEP.SYNCS 0x989680 ;  /* 0x009896800000995d */ /* 0x004fea0003900000 */
[----:B------:R-:W2:Y:S02]  /*1bb00*/  @!P1 SYNCS.PHASECHK.TRANS64 P1, [R9+URZ+0x38830], R5 ;  /* 0x03883005090095a7 */ /* 0x000ea4000802007f */
[----:B--2---:R-:W-:Y:S05]  /*1bb10*/  @!P1 BRA `(.L_x_8328) ;  /* 0xfffffffc00f09947 */ /* 0x004fea000383ffff */
[----:B------:R-:W-:Y:S05]  /*1bb20*/  BRA `(.L_x_8327) ;  /* 0xfffffeec00987947 */ /* 0x000fea000383ffff */
.L_x_8332:
[----:B---3--:R3:W4:Y:S02]  /*1bb30*/  SYNCS.PHASECHK.TRANS64.TRYWAIT P1, [R9+URZ+0x38850], R5 ;  /* 0x03885005090075a7 */ /* 0x008724000802017f */
[----:B----4-:R-:W-:Y:S05]  /*1bb40*/  @!P1 NANOSLEEP.SYNCS 0x989680 ;  /* 0x009896800000995d */ /* 0x010fea0003900000 */
[----:B------:R-:W4:Y:S02]  /*1bb50*/  @!P1 SYNCS.PHASECHK.TRANS64 P1, [R9+URZ+0x38850], R5 ;  /* 0x03885005090095a7 */ /* 0x000f24000802007f */
[----:B----4-:R-:W-:Y:S05]  /*1bb60*/  @!P1 BRA `(.L_x_8332) ;  /* 0xfffffffc00f09947 */ /* 0x010fea000383ffff */
[----:B------:R-:W-:Y:S05]  /*1bb70*/  BRA `(.L_x_8331) ;  /* 0xfffffeec00f47947 */ /* 0x000fea000383ffff */
.L_x_8373:
        /* <DEDUP_REMOVED lines=11> */
.L_x_8501:
[----:B------:R-:W-:Y:S05]  /*1bc30*/  BSYNC B0 ;  /* 0x0000000000007941 */ /* 0x000fea0003800000 */
.L_x_8500:
[----:B------:R-:W-:Y:S05]  /*1bc40*/  BRA `(.L_x_8502) ;  /* 0xffffff9000807947 */ /* 0x000fea000383ffff */
.L_x_8375:
[----:B------:R-:W-:Y:S01]  /*1bc50*/  BSSY B0, `(.L_x_8503) ;  /* 0x0000006000007945 */ /* 0x000fe20003800000 */
[----:B------:R-:W-:-:S07]  /*1bc60*/  IMAD.MOV.U32 R15, RZ, RZ, -0x1 ;  /* 0xffffffffff0f7424 */ /* 0x000fce00078e00ff */
[----:B0-2---:R-:W-:Y:S05]  /*1bc70*/  WARPSYNC.COLLECTIVE R15, `(.L_x_8504) ;  /* 0x000000000f0c7348 */ /* 0x005fea0003c00000 */
[----:B------:R-:W-:Y:S02]  /*1bc80*/  ELECT P6, UR62, PT ;  /* 0x00000000003e782f */ /* 0x000fe400038c0000 */
[----:B------:R-:W-:Y:S01]  /*1bc90*/  MOV R14, UR62 ;  /* 0x0000003e000e7c02 */ /* 0x000fe20008000f00 */
[----:B0-2---:R-:W-:Y:S10]  /*1bca0*/  ENDCOLLECTIVE ;  /* 0x000000000000791b */ /* 0x005ff40003800000 */
.L_x_8504:
[----:B------:R-:W-:Y:S05]  /*1bcb0*/  BSYNC B0 ;  /* 0x0000000000007941 */ /* 0x000fea0003800000 */
.L_x_8503:
[----:B------:R-:W-:Y:S05]  /*1bcc0*/  BRA `(.L_x_8505) ;  /* 0xffffff9000847947 */ /* 0x000fea000383ffff */
.L_x_8377:
[----:B-1----:R1:W3:Y:S02]  /*1bcd0*/  SYNCS.PHASECHK.TRANS64.TRYWAIT P0, [R0+URZ+0x38840], R2 ;  /* 0x03884002000075a7 */ /* 0x0022e4000800017f */
[----:B---3--:R-:W-:Y:S05]  /*1bce0*/  @!P0 NANOSLEEP.SYNCS 0x989680 ;  /* 0x009896800000895d */ /* 0x008fea0003900000 */
[----:B------:R-:W3:Y:S02]  /*1bcf0*/  @!P0 SYNCS.PHASECHK.TRANS64 P0, [R0+URZ+0x38840], R2 ;  /* 0x03884002000085a7 */ /* 0x000ee4000800007f */
[----:B---3--:R-:W-:Y:S05]  /*1bd00*/  @!P0 BRA `(.L_x_8377) ;  /* 0xfffffffc00f08947 */ /* 0x008fea000383ffff */
[----:B------:R-:W-:Y:S05]  /*1bd10*/  BRA `(.L_x_8506) ;  /* 0xffffff9000e87947 */ /* 0x000fea000383ffff */
.L_x_8381:
        /* <DEDUP_REMOVED lines=9> */
.L_x_8507:
[----:B------:R-:W-:Y:S02]  /*1bdb0*/  IMAD.MOV.U32 R13, RZ, RZ, R3 ;  /* 0x000000ffff0d7224 */ /* 0x000fe400078e0003 */
[----:B------:R-:W-:Y:S01]  /*1bdc0*/  IMAD.MOV.U32 R4, RZ, RZ, R14 ;  /* 0x000000ffff047224 */ /* 0x000fe200078e000e */
[----:B------:R-:W-:-:S07]  /*1bdd0*/  LOP3.LUT R6, R6, 0x7f, RZ, 0xc0, !PT ;  /* 0x0000007f06067812 */ /* 0x000fce00078ec0ff */
[----:B------:R-:W-:Y:S05]  /*1bde0*/  WARPSYNC.COLLECTIVE R15, `(.L_x_8508) ;  /* 0x000000000f087348 */ /* 0x000fea0003c00000 */
[----:B------:R0:W1:Y:S02]  /*1bdf0*/  SHFL.IDX P6, R14, R13, R12, R11 ;  /* 0x0000000c0d0e7389 */ /* 0x00006400000c000b */
[----:B01----:R-:W-:Y:S01]  /*1be00*/  ENDCOLLECTIVE ;  /* 0x000000000000791b */ /* 0x003fe20003800000 */
.L_x_8508:
        /* <DEDUP_REMOVED lines=9> */
.L_x_8509:
[----:B------:R-:W-:Y:S02]  /*1bea0*/  IMAD.MOV.U32 R13, RZ, RZ, R3 ;  /* 0x000000ffff0d7224 */ /* 0x000fe400078e0003 */
[----:B------:R-:W-:-:S07]  /*1beb0*/  IMAD.MOV.U32 R6, RZ, RZ, R14 ;  /* 0x000000ffff067224 */ /* 0x000fce00078e000e */
[----:B------:R-:W-:Y:S05]  /*1bec0*/  WARPSYNC.COLLECTIVE R15, `(.L_x_8510) ;  /* 0x000000000f087348 */ /* 0x000fea0003c00000 */
[----:B------:R0:W1:Y:S02]  /*1bed0*/  SHFL.IDX P6, R14, R13, R12, R11 ;  /* 0x0000000c0d0e7389 */ /* 0x00006400000c000b */
[----:B01----:R-:W-:Y:S01]  /*1bee0*/  ENDCOLLECTIVE ;  /* 0x000000000000791b */ /* 0x003fe20003800000 */
.L_x_8510:
        /* <DEDUP_REMOVED lines=22> */
.L_x_8511:
        /* <DEDUP_REMOVED lines=10> */
.L_x_8512:
        /* <DEDUP_REMOVED lines=11> */
.L_x_8513:
        /* <DEDUP_REMOVED lines=14> */
.L_x_8514:
[----:B------:R-:W-:Y:S01]  /*1c280*/  IMAD.MOV.U32 R3, RZ, RZ, R14 ;  /* 0x000000ffff037224 */ /* 0x000fe200078e000e */
[----:B------:R-:W-:Y:S06]  /*1c290*/  BRA `(.L_x_8515) ;  /* 0xffffff9800247947 */ /* 0x000fec000383ffff */
.L_x_8385:
        /* <DEDUP_REMOVED lines=26> */
.L_x_8517:
[----:B------:R-:W-:Y:S05]  /*1c440*/  BSYNC B0 ;  /* 0x0000000000007941 */ /* 0x000fea0003800000 */
.L_x_8516:
        /* <DEDUP_REMOVED lines=13> */
.L_x_8518:
        /* <DEDUP_REMOVED lines=41> */
.L_x_8519:
        /* <DEDUP_REMOVED lines=16> */
.L_x_8520:
        /* <DEDUP_REMOVED lines=29> */
.L_x_8521:
        /* <DEDUP_REMOVED lines=12> */
.L_x_8522:
        /* <DEDUP_REMOVED lines=34> */
.L_x_8523:
[----:B------:R-:W-:Y:S02]  /*1cd60*/  IMAD.MOV.U32 R13, RZ, RZ, R0 ;  /* 0x000000ffff0d7224 */ /* 0x000fe400078e0000 */
[----:B------:R-:W-:-:S07]  /*1cd70*/  IMAD.MOV.U32 R4, RZ, RZ, R14 ;  /* 0x000000ffff047224 */ /* 0x000fce00078e000e */
[----:B------:R-:W-:Y:S05]  /*1cd80*/  WARPSYNC.COLLECTIVE R15, `(.L_x_8524) ;  /* 0x000000000f087348 */ /* 0x000fea0003c00000 */
[----:B------:R0:W1:Y:S02]  /*1cd90*/  SHFL.IDX P6, R14, R13, R12, R11 ;  /* 0x0000000c0d0e7389 */ /* 0x00006400000c000b */
[----:B01----:R-:W-:Y:S01]  /*1cda0*/  ENDCOLLECTIVE ;  /* 0x000000000000791b */ /* 0x003fe20003800000 */
.L_x_8524:
[----:B------:R-:W-:Y:S01]  /*1cdb0*/  IMAD.MOV.U32 R0, RZ, RZ, R14 ;  /* 0x000000ffff007224 */ /* 0x000fe200078e000e */
[----:B------:R-:W-:Y:S06]  /*1cdc0*/  BRA `(.L_x_8525) ;  /* 0xffffff9800fc7947 */ /* 0x000fec000383ffff */
.L_x_8390:
[----:B0-----:R0:W2:Y:S02]  /*1cdd0*/  SYNCS.PHASECHK.TRANS64.TRYWAIT P0, [R18+URZ+0x38820], R0 ;  /* 0x03882000120075a7 */ /* 0x0010a4000800017f */
[----:B--2---:R-:W-:Y:S05]  /*1cde0*/  @!P0 NANOSLEEP.SYNCS 0x989680 ;  /* 0x009896800000895d */ /* 0x004fea0003900000 */
[----:B------:R-:W2:Y:S02]  /*1cdf0*/  @!P0 SYNCS.PHASECHK.TRANS64 P0, [R18+URZ+0x38820], R0 ;  /* 0x03882000120085a7 */ /* 0x000ea4000800007f */
[----:B--2---:R-:W-:Y:S05]  /*1ce00*/  @!P0 BRA `(.L_x_8390) ;  /* 0xfffffffc00f08947 */ /* 0x004fea000383ffff */
[----:B------:R-:W-:Y:S05]  /*1ce10*/  BRA `(.L_x_8526) ;  /* 0xffffff9c00b47947 */ /* 0x000fea000383ffff */
.L_x_8394:
[----:B0-----:R0:W1:Y:S02]  /*1ce20*/  SYNCS.PHASECHK.TRANS64.TRYWAIT P0, [R0+URZ+0x38860], R2 ;  /* 0x03886002000075a7 */ /* 0x001064000800017f */
[----:B-1----:R-:W-:Y:S05]  /*1ce30*/  @!P0 NANOSLEEP.SYNCS 0x989680 ;  /* 0x009896800000895d */ /* 0x002fea0003900000 */
[----:B------:R-:W1:Y:S02]  /*1ce40*/  @!P0 SYNCS.PHASECHK.TRANS64 P0, [R0+URZ+0x38860], R2 ;  /* 0x03886002000085a7 */ /* 0x000e64000800007f */
[----:B-1----:R-:W-:Y:S05]  /*1ce50*/  @!P0 BRA `(.L_x_8394) ;  /* 0xfffffffc00f08947 */ /* 0x002fea000383ffff */
[----:B------:R-:W-:Y:S05]  /*1ce60*/  BRA `(.L_x_8527) ;  /* 0xffffff9c00d87947 */ /* 0x000fea000383ffff */
.L_x_8413:
[----:B--2---:R2:W3:Y:S02]  /*1ce70*/  SYNCS.PHASECHK.TRANS64.TRYWAIT P0, [R3+URZ+0x38840], R2 ;  /* 0x03884002030075a7 */ /* 0x0044e4000800017f */
[----:B---3--:R-:W-:Y:S05]  /*1ce80*/  @!P0 NANOSLEEP.SYNCS 0x989680 ;  /* 0x009896800000895d */ /* 0x008fea0003900000 */
[----:B------:R-:W3:Y:S02]  /*1ce90*/  @!P0 SYNCS.PHASECHK.TRANS64 P0, [R3+URZ+0x38840], R2 ;  /* 0x03884002030085a7 */ /* 0x000ee4000800007f */
[----:B---3--:R-:W-:Y:S05]  /*1cea0*/  @!P0 BRA `(.L_x_8413) ;  /* 0xfffffffc00f08947 */ /* 0x008fea000383ffff */
[----:B------:R-:W-:Y:S05]  /*1ceb0*/  BRA `(.L_x_8528) ;  /* 0xffffffa800f07947 */ /* 0x000fea000383ffff */
.L_x_8418:
[----:B0-----:R0:W1:Y:S02]  /*1cec0*/  SYNCS.PHASECHK.TRANS64.TRYWAIT P0, [R3+URZ+0x38860], R2 ;  /* 0x03886002030075a7 */ /* 0x001064000800017f */
[----:B-1----:R-:W-:Y:S05]  /*1ced0*/  @!P0 NANOSLEEP.SYNCS 0x989680 ;  /* 0x009896800000895d */ /* 0x002fea0003900000 */
[----:B------:R-:W1:Y:S02]  /*1cee0*/  @!P0 SYNCS.PHASECHK.TRANS64 P0, [R3+URZ+0x38860], R2 ;  /* 0x03886002030085a7 */ /* 0x000e64000800007f */
[----:B-1----:R-:W-:Y:S05]  /*1cef0*/  @!P0 BRA `(.L_x_8418) ;  /* 0xfffffffc00f08947 */ /* 0x002fea000383ffff */
[----:B------:R-:W-:Y:S05]  /*1cf00*/  BRA `(.L_x_8529) ;  /* 0xffffffac00707947 */ /* 0x000fea000383ffff */
.L_x_8433:
[----:B-1----:R1:W2:Y:S02]  /*1cf10*/  SYNCS.PHASECHK.TRANS64.TRYWAIT P0, [R4+URZ+0x38840], R2 ;  /* 0x03884002040075a7 */ /* 0x0022a4000800017f */
[----:B--2---:R-:W-:Y:S05]  /*1cf20*/  @!P0 NANOSLEEP.SYNCS 0x989680 ;  /* 0x009896800000895d */ /* 0x004fea0003900000 */
[----:B------:R-:W2:Y:S02]  /*1cf30*/  @!P0 SYNCS.PHASECHK.TRANS64 P0, [R4+URZ+0x38840], R2 ;  /* 0x03884002040085a7 */ /* 0x000ea4000800007f */
[----:B--2---:R-:W-:Y:S05]  /*1cf40*/  @!P0 BRA `(.L_x_8433) ;  /* 0xfffffffc00f08947 */ /* 0x004fea000383ffff */
[----:B------:R-:W-:Y:S05]  /*1cf50*/  BRA `(.L_x_8530) ;  /* 0xffffffb800507947 */ /* 0x000fea000383ffff */
.L_x_8438:
[----:B0-----:R0:W2:Y:S02]  /*1cf60*/  SYNCS.PHASECHK.TRANS64.TRYWAIT P0, [R4+URZ+0x38860], R2 ;  /* 0x03886002040075a7 */ /* 0x0010a4000800017f */
[----:B--2---:R-:W-:Y:S05]  /*1cf70*/  @!P0 NANOSLEEP.SYNCS 0x989680 ;  /* 0x009896800000895d */ /* 0x004fea0003900000 */
[----:B------:R-:W2:Y:S02]  /*1cf80*/  @!P0 SYNCS.PHASECHK.TRANS64 P0, [R4+URZ+0x38860], R2 ;  /* 0x03886002040085a7 */ /* 0x000ea4000800007f */
[----:B--2---:R-:W-:Y:S05]  /*1cf90*/  @!P0 BRA `(.L_x_8438) ;  /* 0xfffffffc00f08947 */ /* 0x004fea000383ffff */
[----:B------:R-:W-:Y:S05]  /*1cfa0*/  BRA `(.L_x_8531) ;  /* 0xffffffb800cc7947 */ /* 0x000fea000383ffff */
.L_x_8453:
[----:B-1----:R1:W2:Y:S02]  /*1cfb0*/  SYNCS.PHASECHK.TRANS64.TRYWAIT P0, [R4+URZ+0x38840], R2 ;  /* 0x03884002040075a7 */ /* 0x0022a4000800017f */
[----:B--2---:R-:W-:Y:S05]  /*1cfc0*/  @!P0 NANOSLEEP.SYNCS 0x989680 ;  /* 0x009896800000895d */ /* 0x004fea0003900000 */
[----:B------:R-:W2:Y:S02]  /*1cfd0*/  @!P0 SYNCS.PHASECHK.TRANS64 P0, [R4+URZ+0x38840], R2 ;  /* 0x03884002040085a7 */ /* 0x000ea4000800007f */
[----:B--2---:R-:W-:Y:S05]  /*1cfe0*/  @!P0 BRA `(.L_x_8453) ;  /* 0xfffffffc00f08947 */ /* 0x004fea000383ffff */
[----:B------:R-:W-:Y:S05]  /*1cff0*/  BRA `(.L_x_8532) ;  /* 0xffffffc4008c7947 */ /* 0x000fea000383ffff */
.L_x_8458:
[----:B0-----:R0:W2:Y:S02]  /*1d000*/  SYNCS.PHASECHK.TRANS64.TRYWAIT P0, [R4+URZ+0x38860], R2 ;  /* 0x03886002040075a7 */ /* 0x0010a4000800017f */
[----:B--2---:R-:W-:Y:S05]  /*1d010*/  @!P0 NANOSLEEP.SYNCS 0x989680 ;  /* 0x009896800000895d */ /* 0x004fea0003900000 */
[----:B------:R-:W2:Y:S02]  /*1d020*/  @!P0 SYNCS.PHASECHK.TRANS64 P0, [R4+URZ+0x38860], R2 ;  /* 0x03886002040085a7 */ /* 0x000ea4000800007f */
[----:B--2---:R-:W-:Y:S05]  /*1d030*/  @!P0 BRA `(.L_x_8458) ;  /* 0xfffffffc00f08947 */ /* 0x004fea000383ffff */
[----:B------:R-:W-:Y:S05]  /*1d040*/  BRA `(.L_x_8533) ;  /* 0xffffffc8000c7947 */ /* 0x000fea000383ffff */
.L_x_8474:
[----:B-1----:R-:W4:Y:S01]  /*1d050*/  LDL R3, [R1] ;  /* 0x0000000001037983 */ /* 0x002f220000100800 */
        /* <DEDUP_REMOVED lines=8> */
.L_x_8535:
[----:B------:R-:W-:Y:S05]  /*1d0e0*/  BSYNC B0 ;  /* 0x0000000000007941 */ /* 0x000fea0003800000 */
.L_x_8534:
        /* <DEDUP_REMOVED lines=9> */
.L_x_8536:
        /* <DEDUP_REMOVED lines=25> */
.L_x_8537:
        /* <DEDUP_REMOVED lines=8> */
.L_x_8538:
        /* <DEDUP_REMOVED lines=8> */
.L_x_8539:
        /* <DEDUP_REMOVED lines=8> */
.L_x_8540:
        /* <DEDUP_REMOVED lines=8> */
.L_x_8541:
        /* <DEDUP_REMOVED lines=9> */
.L_x_8542:
[----:B------:R-:W-:Y:S01]  /*1d5a0*/  IMAD.MOV.U32 R10, RZ, RZ, R14 ;  /* 0x000000ffff0a7224 */ /* 0x000fe200078e000e */
[----:B------:R-:W-:Y:S06]  /*1d5b0*/  BRA `(.L_x_8543) ;  /* 0xffffffd0004c7947 */ /* 0x000fec000383ffff */
.L_x_8477:
        /* <DEDUP_REMOVED lines=8> */
.L_x_8545:
[----:B------:R-:W-:Y:S05]  /*1d640*/  BSYNC B0 ;  /* 0x0000000000007941 */ /* 0x000fea0003800000 */
.L_x_8544:
        /* <DEDUP_REMOVED lines=10> */
.L_x_8546:
        /* <DEDUP_REMOVED lines=8> */
.L_x_8547:
        /* <DEDUP_REMOVED lines=8> */
.L_x_8548:
        /* <DEDUP_REMOVED lines=8> */
.L_x_8549:
        /* <DEDUP_REMOVED lines=9> */
.L_x_8550:
[----:B------:R-:W-:Y:S01]  /*1d900*/  IMAD.MOV.U32 R10, RZ, RZ, R14 ;  /* 0x000000ffff0a7224 */ /* 0x000fe200078e000e */
[----:B------:R-:W-:Y:S06]  /*1d910*/  BRA `(.L_x_8551) ;  /* 0xffffffd000207947 */ /* 0x000fec000383ffff */
.L_x_8479:
[----:B------:R-:W-:Y:S01]  /*1d920*/  BSSY B0, `(.L_x_8552) ;  /* 0x0000006000007945 */ /* 0x000fe20003800000 */
[----:B------:R-:W-:Y:S01]  /*1d930*/  PLOP3.LUT P6, PT, P6, PT, PT, 0x8, 0x0 ;  /* 0x000000000000781c */ /* 0x000fe200037ce170 */
[----:B------:R-:W-:-:S12]  /*1d940*/  IMAD.MOV.U32 R15, RZ, RZ, -0x1 ;  /* 0xffffffffff0f7424 */ /* 0x000fd800078e00ff */
[----:B0-----:R-:W-:Y:S05]  /*1d950*/  WARPSYNC.COLLECTIVE R15, `(.L_x_8553) ;  /* 0x000000000f087348 */ /* 0x001fea0003c00000 */
[----:B------:R-:W-:Y:S01]  /*1d960*/  VOTE.ANY R14, PT, P6 ;  /* 0x00000000000e7806 */ /* 0x000fe200030e0100 */
[----:B0-----:R-:W-:Y:S06]  /*1d970*/  ENDCOLLECTIVE ;  /* 0x000000000000791b */ /* 0x001fec0003800000 */
.L_x_8553:
[----:B------:R-:W-:Y:S05]  /*1d980*/  BSYNC B0 ;  /* 0x0000000000007941 */ /* 0x000fea0003800000 */
.L_x_8552:
        /* <DEDUP_REMOVED lines=10> */
.L_x_8554:
[----:B------:R-:W-:Y:S02]  /*1da30*/  IMAD.MOV.U32 R13, RZ, RZ, R7 ;  /* 0x000000ffff0d7224 */ /* 0x000fe400078e0007 */
[----:B------:R-:W-:-:S07]  /*1da40*/  IMAD.MOV.U32 R4, RZ, RZ, R14 ;  /* 0x000000ffff047224 */ /* 0x000fce00078e000e */
[----:B------:R-:W-:Y:S05]  /*1da50*/  WARPSYNC.COLLECTIVE R15, `(.L_x_8555) ;  /* 0x000000000f087348 */ /* 0x000fea0003c00000 */
[----:B------:R0:W1:Y:S02]  /*1da60*/  SHFL.IDX P6, R14, R13, R12, R11 ;  /* 0x0000000c0d0e7389 */ /* 0x00006400000c000b */
[----:B01----:R-:W-:Y:S01]  /*1da70*/  ENDCOLLECTIVE ;  /* 0x000000000000791b */ /* 0x003fe20003800000 */
.L_x_8555:
[----:B------:R-:W-:Y:S02]  /*1da80*/  IMAD.MOV.U32 R7, RZ, RZ, R14 ;  /* 0x000000ffff077224 */ /* 0x000fe400078e000e */
[----:B------:R-:W-:-:S05]  /*1da90*/  IMAD.IADD R5, R9, 0x1, R16 ;  /* 0x0000000109057824 */ /* 0x000fca00078e0210 */
[----:B------:R0:W-:Y:S01]  /*1daa0*/  STL [R1+0xc], R5 ;  /* 0x00000c0501007387 */ /* 0x0001e20000100800 */
[----:B------:R-:W-:Y:S05]  /*1dab0*/  BRA `(.L_x_8556) ;  /* 0xffffffd000007947 */ /* 0x000fea000383ffff */
.L_x_8481:
        /* <DEDUP_REMOVED lines=8> */
.L_x_8558:
[----:B------:R-:W-:Y:S05]  /*1db40*/  BSYNC B0 ;  /* 0x0000000000007941 */ /* 0x000fea0003800000 */
.L_x_8557:
[----:B------:R-:W-:Y:S01]  /*1db50*/  IMAD.MOV.U32 R2, RZ, RZ, R14 ;  /* 0x000000ffff027224 */ /* 0x000fe200078e000e */
[----:B------:R-:W-:Y:S06]  /*1db60*/  BRA `(.L_x_8559) ;  /* 0xffffffcc00ec7947 */ /* 0x000fec000383ffff */
.L_x_8487:
[----:B0-----:R0:W1:Y:S02]  /*1db70*/  SYNCS.PHASECHK.TRANS64.TRYWAIT P0, [R0+URZ+0x38820], R3 ;  /* 0x03882003000075a7 */ /* 0x001064000800017f */
[----:B-1----:R-:W-:Y:S05]  /*1db80*/  @!P0 NANOSLEEP.SYNCS 0x989680 ;  /* 0x009896800000895d */ /* 0x002fea0003900000 */
[----:B------:R-:W1:Y:S02]  /*1db90*/  @!P0 SYNCS.PHASECHK.TRANS64 P0, [R0+URZ+0x38820], R3 ;  /* 0x03882003000085a7 */ /* 0x000e64000800007f */
[----:B-1----:R-:W-:Y:S05]  /*1dba0*/  @!P0 BRA `(.L_x_8487) ;  /* 0xfffffffc00f08947 */ /* 0x002fea000383ffff */
[----:B------:R-:W-:Y:S05]  /*1dbb0*/  BRA `(.L_x_8560) ;  /* 0xffffffd8008c7947 */ /* 0x000fea000383ffff */
.L_x_8488:
        /* <DEDUP_REMOVED lines=11> */
.L_x_8562:
[----:B------:R-:W-:Y:S05]  /*1dc70*/  BSYNC B0 ;  /* 0x0000000000007941 */ /* 0x000fea0003800000 */
.L_x_8561:
[----:B------:R-:W-:Y:S05]  /*1dc80*/  BRA `(.L_x_8563) ;  /* 0xffffffd800747947 */ /* 0x000fea000383ffff */
.L_x_8491:
[----:B------:R-:W-:Y:S01]  /*1dc90*/  BSSY B1, `(.L_x_8564) ;  /* 0x0000006000017945 */ /* 0x000fe20003800000 */
[----:B------:R-:W-:-:S07]  /*1dca0*/  IMAD.MOV.U32 R15, RZ, RZ, -0x1 ;  /* 0xffffffffff0f7424 */ /* 0x000fce00078e00ff */
[----:B01----:R-:W-:Y:S05]  /*1dcb0*/  WARPSYNC.COLLECTIVE R15, `(.L_x_8565) ;  /* 0x000000000f0c7348 */ /* 0x003fea0003c00000 */
[----:B------:R-:W-:Y:S02]  /*1dcc0*/  ELECT P6, UR62, PT ;  /* 0x00000000003e782f */ /* 0x000fe400038c0000 */
[----:B------:R-:W-:Y:S01]  /*1dcd0*/  MOV R14, UR62 ;  /* 0x0000003e000e7c02 */ /* 0x000fe20008000f00 */
[----:B01----:R-:W-:Y:S10]  /*1dce0*/  ENDCOLLECTIVE ;  /* 0x000000000000791b */ /* 0x003ff40003800000 */
.L_x_8565:
[----:B------:R-:W-:Y:S05]  /*1dcf0*/  BSYNC B1 ;  /* 0x0000000000017941 */ /* 0x000fea0003800000 */
.L_x_8564:
[----:B------:R-:W-:Y:S05]  /*1dd00*/  BRA `(.L_x_8566) ;  /* 0xffffffd8006c7947 */ /* 0x000fea000383ffff */
.L_x_8493:
[----:B0-----:R0:W1:Y:S02]  /*1dd10*/  SYNCS.PHASECHK.TRANS64.TRYWAIT P0, [R6+URZ], R5 ;  /* 0x00000005060075a7 */ /* 0x001064000800017f */
[----:B-1----:R-:W-:Y:S05]  /*1dd20*/  @!P0 NANOSLEEP.SYNCS 0x989680 ;  /* 0x009896800000895d */ /* 0x002fea0003900000 */
[----:B------:R-:W1:Y:S02]  /*1dd30*/  @!P0 SYNCS.PHASECHK.TRANS64 P0, [R6+URZ], R5 ;  /* 0x00000005060085a7 */ /* 0x000e64000800007f */
[----:B-1----:R-:W-:Y:S05]  /*1dd40*/  @!P0 BRA `(.L_x_8493) ;  /* 0xfffffffc00f08947 */ /* 0x002fea000383ffff */
[----:B------:R-:W-:Y:S05]  /*1dd50*/  BRA `(.L_x_8567) ;  /* 0xffffffd800a87947 */ /* 0x000fea000383ffff */
.L_x_8494:
[----:B-1----:R1:W2:Y:S02]  /*1dd60*/  SYNCS.PHASECHK.TRANS64.TRYWAIT P0, [R7+URZ], R2 ;  /* 0x00000002070075a7 */ /* 0x0022a4000800017f */
[----:B--2---:R-:W-:Y:S05]  /*1dd70*/  @!P0 NANOSLEEP.SYNCS 0x989680 ;  /* 0x009896800000895d */ /* 0x004fea0003900000 */
[----:B------:R-:W2:Y:S02]  /*1dd80*/  @!P0 SYNCS.PHASECHK.TRANS64 P0, [R7+URZ], R2 ;  /* 0x00000002070085a7 */ /* 0x000ea4000800007f */
[----:B--2---:R-:W-:Y:S05]  /*1dd90*/  @!P0 BRA `(.L_x_8494) ;  /* 0xfffffffc00f08947 */ /* 0x004fea000383ffff */
[----:B------:R-:W-:Y:S05]  /*1dda0*/  BRA `(.L_x_8568) ;  /* 0xffffffd8009c7947 */ /* 0x000fea000383ffff */
.L_x_8496:
[----:B--2---:R2:W3:Y:S02]  /*1ddb0*/  SYNCS.PHASECHK.TRANS64.TRYWAIT P0, [R4+URZ], R5 ;  /* 0x00000005040075a7 */ /* 0x0044e4000800017f */
[----:B---3--:R-:W-:Y:S05]  /*1ddc0*/  @!P0 NANOSLEEP.SYNCS 0x989680 ;  /* 0x009896800000895d */ /* 0x008fea0003900000 */
[----:B------:R-:W3:Y:S02]  /*1ddd0*/  @!P0 SYNCS.PHASECHK.TRANS64 P0, [R4+URZ], R5 ;  /* 0x00000005040085a7 */ /* 0x000ee4000800007f */
[----:B---3--:R-:W-:Y:S05]  /*1dde0*/  @!P0 BRA `(.L_x_8496) ;  /* 0xfffffffc00f08947 */ /* 0x008fea000383ffff */
[----:B------:R-:W-:Y:S05]  /*1ddf0*/  BRA `(.L_x_8569) ;  /* 0xffffffd800a47947 */ /* 0x000fea000383ffff */
.L_x_8570:
        /* <DEDUP_REMOVED lines=16> */
.L_x_15186:


//--------------------- .text._ZN7cutlass13device_kernelIN5flash11enable_sm90INS1_16FlashAttnFwdSm90INS1_25CollectiveMainloopFwdSm90ILi2EN4cute5tupleIJNS5_1CILi1EEES8_S8_EEENS6_IJNS7_ILi64EEESA_SA_EEELi512ENS_6half_tEfNS_4arch4Sm90ELb1ELb0ELb1ELb1ELb0ELb1ELb1ELb0ELb0ELb1ELb1ELb0EEENS1_21CollectiveEpilogueFwdINS6_IJSA_NS7_ILi512EEESA_EEES9_SC_SE_Li256ELb1ELb1ELb1ELb0EEENS1_36VarlenDynamicPersistentTileSchedulerILi64ELi64ELi256ELi128ELb1ELb1ELb1ELb1ELb1ELb1EEEEEEEEEvNT_6ParamsE --------------------------
	.section	.text._ZN7cutlass13device_kernelIN5flash11enable_sm90INS1_16FlashAttnFwdSm90INS1_25CollectiveMainloopFwdSm90ILi2EN4cute5tupleIJNS5_1CILi1EEES8_S8_EEENS6_IJNS7_ILi64EEESA_SA_EEELi512ENS_6half_tEfNS_4arch4Sm90ELb1ELb0ELb1ELb1ELb0ELb1ELb1ELb0ELb0ELb1ELb1ELb0EEENS1_21CollectiveEpilogueFwdINS6_IJSA_NS7_ILi512EEESA_EEES9_SC_SE_Li256ELb1ELb1ELb1ELb0EEENS1_36VarlenDynamicPersistentTileSchedulerILi64ELi64ELi256ELi128ELb1ELb1ELb1ELb1ELb1ELb1EEEEEEEEEvNT_6ParamsE,"ax",@progbits
	.align	128
.text._ZN7cutlass13device_kernelIN5flash11enable_sm90INS1_16FlashAttnFwdSm90INS1_25CollectiveMainloopFwdSm90ILi2EN4cute5tupleIJNS5_1CILi1EEES8_S8_EEENS6_IJNS7_ILi64EEESA_SA_EEELi512ENS_6half_tEfNS_4arch4Sm90ELb1ELb0ELb1ELb1ELb0ELb1ELb1ELb0ELb0ELb1ELb1ELb0EEENS1_21CollectiveEpilogueFwdINS6_IJSA_NS7_ILi512EEESA_EEES9_SC_SE_Li256ELb1ELb1ELb1ELb0EEENS1_36VarlenDynamicPersistentTileSchedulerILi64ELi64ELi256ELi128ELb1ELb1ELb1ELb1ELb1ELb1EEEEEEEEEvNT_6ParamsE:
        .type           _ZN7cutlass13device_kernelIN5flash11enable_sm90INS1_16FlashAttnFwdSm90INS1_25CollectiveMainloopFwdSm90ILi2EN4cute5tupleIJNS5_1CILi1EEES8_S8_EEENS6_IJNS7_ILi64EEESA_SA_EEELi512ENS_6half_tEfNS_4arch4Sm90ELb1ELb0ELb1ELb1ELb0ELb1ELb1ELb0ELb0ELb1ELb1ELb0EEENS1_21CollectiveEpilogueFwdINS6_IJSA_NS7_ILi512EEESA_EEES9_SC_SE_Li256ELb1ELb1ELb1ELb0EEENS1_36VarlenDynamicPersistentTileSchedulerILi64ELi64ELi256ELi128ELb1ELb1ELb1ELb1ELb1ELb1EEEEEEEEEvNT_6ParamsE,@function
        .size           _ZN7cutlass13device_kernelIN5flash11enable_sm90INS1_16FlashAttnFwdSm90INS1_25CollectiveMainloopFwdSm90ILi2EN4cute5tupleIJNS5_1CILi1EEES8_S8_EEENS6_IJNS7_ILi64EEESA_SA_EEELi512ENS_6half_tEfNS_4arch4Sm90ELb1ELb0ELb1ELb1ELb0ELb1ELb1ELb0ELb0ELb1ELb1ELb0EEENS1_21CollectiveEpilogueFwdINS6_IJSA_NS7_ILi512EEESA_EEES9_SC_SE_Li256ELb1ELb1ELb1ELb0EEENS1_36VarlenDynamicPersistentTileSchedulerILi64ELi64ELi256ELi128ELb1ELb1ELb1ELb1ELb1ELb1EEEEEEEEEvNT_6ParamsE,(.L_x_15187 - _ZN7cutlass13device_kernelIN5flash11enable_sm90INS1_16FlashAttnFwdSm90INS1_25CollectiveMainloopFwdSm90ILi2EN4cute5tupleIJNS5_1CILi1EEES8_S8_EEENS6_IJNS7_ILi64EEESA_SA_EEELi512ENS_6half_tEfNS_4arch4Sm90ELb1ELb0ELb1ELb1ELb0ELb1ELb1ELb0ELb0ELb1ELb1ELb0EEENS1_21CollectiveEpilogueFwdINS6_IJSA_NS7_ILi512EEESA_EEES9_SC_SE_Li256ELb1ELb1ELb1ELb0EEENS1_36VarlenDynamicPersistentTileSchedulerILi64ELi64ELi256ELi128ELb1ELb1ELb1ELb1ELb1ELb1EEEEEEEEEvNT_6ParamsE)
        .other          _ZN7cutlass13device_kernelIN5flash11enable_sm90INS1_16FlashAttnFwdSm90INS1_25CollectiveMainloopFwdSm90ILi2EN4cute5tupleIJNS5_1CILi1EEES8_S8_EEENS6_IJNS7_ILi64EEESA_SA_EEELi512ENS_6half_tEfNS_4arch4Sm90ELb1ELb0ELb1ELb1ELb0ELb1ELb1ELb0ELb0ELb1ELb1ELb0EEENS1_21CollectiveEpilogueFwdINS6_IJSA_NS7_ILi512EEESA_EEES9_SC_SE_Li256ELb1ELb1ELb1ELb0EEENS1_36VarlenDynamicPersistentTileSchedulerILi64ELi64ELi256ELi128ELb1ELb1ELb1ELb1ELb1ELb1EEEEEEEEEvNT_6ParamsE,@"STO_CUDA_ENTRY STV_DEFAULT"
_ZN7cutlass13device_kernelIN5flash11enable_sm90INS1_16FlashAttnFwdSm90INS1_25CollectiveMainloopFwdSm90ILi2EN4cute5tupleIJNS5_1CILi1EEES8_S8_EEENS6_IJNS7_ILi64EEESA_SA_EEELi512ENS_6half_tEfNS_4arch4Sm90ELb1ELb0ELb1ELb1ELb0ELb1ELb1ELb0ELb0ELb1ELb1ELb0EEENS1_21CollectiveEpilogueFwdINS6_IJSA_NS7_ILi512EEESA_EEES9_SC_SE_Li256ELb1ELb1ELb1ELb0EEENS1_36VarlenDynamicPersistentTileSchedulerILi64ELi64ELi256ELi128ELb1ELb1ELb1ELb1ELb1ELb1EEEEEEEEEvNT_6ParamsE:
        /* <DEDUP_REMOVED lines=24> */
.L_x_8572:
[----:B------:R-:W-:Y:S05]  /*0180*/  BSYNC B0 ;  /* 0x0000000000007941 */ /* 0x000fea0003800000 */
.L_x_8571:
        /* <DEDUP_REMOVED lines=39> */
.L_x_8573:
        /* <DEDUP_REMOVED lines=22> */
.L_x_8574:
        /* <DEDUP_REMOVED lines=18> */
.L_x_8575:
        /* <DEDUP_REMOVED lines=22> */
.L_x_8576:
        /* <DEDUP_REMOVED lines=22> */
.L_x_8577:
        /* <DEDUP_REMOVED lines=8> */
.L_x_8580:
        /* <DEDUP_REMOVED lines=20> */
[----:B------:R-:W-:Y:S01]  /*0b00*/  ULOP3.LUT UR37, UR36, 0x1, URZ, 0xfc, !UPT ;  /* 0x0000000124257892 */ /* 0x000fe2000f8efc3f */
[----:B------:R-:W-:Y:S02]  /*0b10*/  IMAD.MOV.U32 R210, RZ, RZ, 0x20 ;  /* 0x00000020ffd27424 */ /* 0x000fe400078e00ff */
        /* <DEDUP_REMOVED lines=12> */
[----:B------:R-:W-:Y:S01]  /*0be0*/  SHF.R.S32.HI R5, RZ, 0x1f, R5 ;  /* 0x0000001fff057819 */ /* 0x000fe20000011405 */
[C---:B------:R-:W-:Y:S01]  /*0bf0*/  IMAD.IADD R15, R6.reuse, 0x1, -R15 ;  /* 0x00000001060f7824 */ /* 0x040fe200078e0a0f */
[----:B------:R-:W-:Y:S01]  /*0c00*/  SHF.R.S32.HI R7, RZ, 0x4, R4 ;  /* 0x00000004ff077819 */ /* 0x000fe20000011404 */
[----:B------:R-:W-:Y:S01]  /*0c10*/  IMAD.IADD R3, R6, 0x1, -R3 ;  /* 0x0000000106037824 */ /* 0x000fe200078e0a03 */
[----:B------:R-:W-:Y:S01]  /*0c20*/  LOP3.LUT R9, R0, 0xffffff80, RZ, 0xc0, !PT ;  /* 0xffffff8000097812 */ /* 0x000fe200078ec0ff */
[----:B------:R-:W-:Y:S01]  /*0c30*/  IMAD.SHL.U32 R187, R15, 0x8, RZ ;  /* 0x000000080fbb7824 */ /* 0x000fe200078e00ff */
[----:B------:R-:W-:Y:S02]  /*0c40*/  LEA.HI R5, R5, R214, RZ, 0x2 ;  /* 0x000000d605057211 */ /* 0x000fe400078f10ff */
[----:B------:R-:W-:Y:S01]  /*0c50*/  LEA.HI R4, R4, R7, RZ, 0x1 ;  /* 0x0000000704047211 */ /* 0x000fe200078f08ff */
[C---:B------:R-:W-:Y:S01]  /*0c60*/  IMAD.IADD R9, R6.reuse, 0x1, -R9 ;  /* 0x0000000106097824 */ /* 0x040fe200078e0a09 */
[----:B------:R-:W-:Y:S01]  /*0c70*/  LOP3.LUT R11, R13, 0xfffffffc, RZ, 0xc0, !PT ;  /* 0xfffffffc0d0b7812 */ /* 0x000fe200078ec0ff */
[C---:B------:R-:W-:Y:S01]  /*0c80*/  VIADD R225, R187.reuse, 0x80 ;  /* 0x00000080bbe17836 */ /* 0x040fe20000000000 */
[----:B------:R-:W-:Y:S01]  /*0c90*/  SHF.R.S32.HI R24, RZ, 0x7, R0 ;  /* 0x00000007ff187819 */ /* 0x000fe20000011400 */
[----:B------:R-:W-:Y:S01]  /*0ca0*/  VIADD R223, R187, 0x100 ;  /* 0x00000100bbdf7836 */ /* 0x000fe20000000000 */
[----:B------:R-:W-:Y:S01]  /*0cb0*/  SHF.R.S32.HI R8, RZ, 0x1f, R3 ;  /* 0x0000001fff087819 */ /* 0x000fe20000011403 */
[----:B------:R-:W-:Y:S01]  /*0cc0*/  IMAD.IADD R184, R6, 0x1, -R11 ;  /* 0x0000000106b87824 */ /* 0x000fe200078e0a0b */
[----:B------:R-:W-:Y:S01]  /*0cd0*/  LOP3.LUT R5, R5, 0x3ffffc, RZ, 0xc0, !PT ;  /* 0x003ffffc05057812 */ /* 0x000fe200078ec0ff */
[----:B------:R-:W-:Y:S01]  /*0ce0*/  IMAD R14, R24, 0x100, R3 ;  /* 0x00000100180e7824 */ /* 0x000fe200078e0203 */
[----:B------:R-:W-:Y:S01]  /*0cf0*/  LOP3.LUT R4, R4, 0x1ffffffe, RZ, 0xc0, !PT ;  /* 0x1ffffffe04047812 */ /* 0x000fe200078ec0ff */
[----:B------:R-:W-:Y:S01]  /*0d00*/  STL [R1+0x68], R24 ;  /* 0x0000681801007387 */ /* 0x000fe20000100800 */
[----:B------:R-:W-:Y:S01]  /*0d10*/  SHF.R.S32.HI R6, RZ, 0x1f, R9 ;  /* 0x0000001fff067819 */ /* 0x000fe20000011409 */
[----:B------:R-:W-:Y:S01]  /*0d20*/  IMAD.IADD R5, R214, 0x1, -R5 ;  /* 0x00000001d6057824 */ /* 0x000fe200078e0a05 */
[----:B------:R-:W-:Y:S01]  /*0d30*/  LEA.HI R10, R8, R3, RZ, 0x3 ;  /* 0x00000003080a7211 */ /* 0x000fe200078f18ff */
[----:B------:R-:W-:Y:S01]  /*0d40*/  IMAD.IADD R4, R7, 0x1, -R4 ;  /* 0x0000000107047824 */ /* 0x000fe200078e0a04 */
[----:B------:R-:W-:Y:S01]  /*0d50*/  SHF.R.S32.HI R23, RZ, 0x2, R13 ;  /* 0x00000002ff177819 */ /* 0x000fe2000001140d */
[----:B------:R-:W-:Y:S01]  /*0d60*/  IMAD R21, R5, 0x10, R14 ;  /* 0x0000001005157824 */ /* 0x000fe200078e020e */
[-C--:B------:R-:W-:Y:S01]  /*0d70*/  LEA.HI R7, R6, R9.reuse, RZ, 0x2 ;  /* 0x0000000906077211 */ /* 0x080fe200078f10ff */
[----:B------:R-:W-:Y:S01]  /*0d80*/  IMAD.SHL.U32 R4, R4, 0x8, RZ ;  /* 0x0000000804047824 */ /* 0x000fe200078e00ff */
[C---:B------:R-:W-:Y:S01]  /*0d90*/  LOP3.LUT R12, R10.reuse, 0xfffffff8, RZ, 0xc0, !PT ;  /* 0xfffffff80a0c7812 */ /* 0x040fe200078ec0ff */
[----:B------:R-:W-:Y:S01]  /*0da0*/  VIADD R5, R23, 0x20 ;  /* 0x0000002017057836 */ /* 0x000fe20000000000 */
[--C-:B------:R-:W-:Y:S01]  /*0db0*/  SHF.R.S32.HI R8, RZ, 0x2, R7.reuse ;  /* 0x00000002ff087819 */ /* 0x100fe20000011407 */
[----:B------:R-:W-:Y:S01]  /*0dc0*/  IMAD.SHL.U32 R10, R10, 0x40, RZ ;  /* 0x000000400a0a7824 */ /* 0x000fe200078e00ff */
[----:B------:R-:W-:Y:S01]  /*0dd0*/  SHF.R.S32.HI R11, RZ, 0x1f, R7 ;  /* 0x0000001fff0b7819 */ /* 0x000fe20000011407 */
[----:B------:R-:W-:Y:S01]  /*0de0*/  IMAD.IADD R12, R3, 0x1, -R12 ;  /* 0x00000001030c7824 */ /* 0x000fe200078e0a0c */
[----:B------:R-:W-:Y:S01]  /*0df0*/  LOP3.LUT R14, R7, 0x7ffffffc, RZ, 0xc0, !PT ;  /* 0x7ffffffc070e7812 */ /* 0x000fe200078ec0ff */
[----:B------:R-:W-:Y:S01]  /*0e00*/  VIADD R226, R187, 0x40 ;  /* 0x00000040bbe27836 */ /* 0x000fe20000000000 */
[----:B------:R-:W-:Y:S01]  /*0e10*/  LEA.HI R11, R11, R8, RZ, 0x3 ;  /* 0x000000080b0b7211 */ /* 0x000fe200078f18ff */
[----:B------:R-:W-:Y:S01]  /*0e20*/  IMAD.SHL.U32 R3, R12, 0x40, RZ ;  /* 0x000000400c037824 */ /* 0x000fe200078e00ff */
[----:B------:R-:W-:Y:S01]  /*0e30*/  SHF.R.S32.HI R16, RZ, 0x1f, R5 ;  /* 0x0000001fff107819 */ /* 0x000fe20000011405 */
[----:B------:R-:W-:Y:S01]  /*0e40*/  IMAD.IADD R14, R9, 0x1, -R14 ;  /* 0x00000001090e7824 */ /* 0x000fe200078e0a0e */
[----:B------:R-:W-:Y:S01]  /*0e50*/  LEA.HI R6, R6, R9, RZ, 0x5 ;  /* 0x0000000906067211 */ /* 0x000fe200078f28ff */
[----:B------:R-:W-:Y:S01]  /*0e60*/  VIADD R224, R187, 0xc0 ;  /* 0x000000c0bbe07836 */ /* 0x000fe20000000000 */
[----:B------:R-:W-:Y:S01]  /*0e70*/  LOP3.LUT R11, R11, 0xfffffff8, RZ, 0xc0, !PT ;  /* 0xfffffff80b0b7812 */ /* 0x000fe200078ec0ff */
[----:B------:R-:W-:Y:S01]  /*0e80*/  IMAD.SHL.U32 R215, R14, 0x2, RZ ;  /* 0x000000020ed77824 */ /* 0x000fe200078e00ff */
[----:B------:R-:W-:Y:S01]  /*0e90*/  LEA.HI R9, R16, R5, RZ, 0x3 ;  /* 0x0000000510097211 */ /* 0x000fe200078f18ff */
[----:B------:R-:W-:Y:S01]  /*0ea0*/  IMAD.SHL.U32 R5, R5, 0x40, RZ ;  /* 0x0000004005057824 */ /* 0x000fe200078e00ff */
[----:B------:R-:W-:Y:S01]  /*0eb0*/  LOP3.LUT R3, R3, 0x1c0, RZ, 0xc0, !PT ;  /* 0x000001c003037812 */ /* 0x000fe200078ec0ff */
[----:B------:R-:W-:Y:S01]  /*0ec0*/  IMAD.IADD R11, R8, 0x1, -R11 ;  /* 0x00000001080b7824 */ /* 0x000fe200078e0a0b */
[----:B------:R-:W-:Y:S01]  /*0ed0*/  LEA.HI R0, R0, R24, RZ, 0x1 ;  /* 0x0000001800007211 */ /* 0x000fe200078f08ff */
[--C-:B------:R-:W-:Y:S01]  /*0ee0*/  IMAD.U32 R8, R21, 0x40, R4.reuse ;  /* 0x0000004015087824 */ /* 0x100fe200078e0004 */
[----:B------:R-:W-:Y:S01]  /*0ef0*/  LOP3.LUT R7, R5, 0x1c0, RZ, 0xc0, !PT ;  /* 0x000001c005077812 */ /* 0x000fe200078ec0ff */
[----:B------:R-:W-:Y:S01]  /*0f00*/  IMAD.SHL.U32 R16, R184, 0x8, RZ ;  /* 0x00000008b8107824 */ /* 0x000fe200078e00ff */
[----:B------:R-:W-:Y:S01]  /*0f10*/  LOP3.LUT R4, R3, 0x8, R4, 0xf8, !PT ;  /* 0x0000000803047812 */ /* 0x000fe200078ef804 */
[----:B------:R-:W-:Y:S01]  /*0f20*/  IMAD.SHL.U32 R9, R9, 0x40, RZ ;  /* 0x0000004009097824 */ /* 0x000fe200078e00ff */
[----:B------:R-:W-:Y:S01]  /*0f30*/  SHF.R.U32.HI R5, RZ, 0x3, R3 ;  /* 0x00000003ff057819 */ /* 0x000fe20000011603 */
[----:B------:R0:W-:Y:S01]  /*0f40*/  STL [R1+0x7c], R8 ;  /* 0x00007c0801007387 */ /* 0x0001e20000100800 */
[----:B------:R-:W-:Y:S01]  /*0f50*/  LOP3.LUT R3, R10, 0x7ffffe00, RZ, 0xc0, !PT ;  /* 0x7ffffe000a037812 */ /* 0x000fe200078ec0ff */
[----:B------:R-:W-:Y:S01]  /*0f60*/  VIADD R222, R187, 0x140 ;  /* 0x00000140bbde7836 */ /* 0x000fe20000000000 */
[----:B------:R-:W-:Y:S01]  /*0f70*/  LOP3.LUT R4, R4, R5, RZ, 0x3c, !PT ;  /* 0x0000000504047212 */ /* 0x000fe200078e3cff */
[----:B------:R-:W-:Y:S01]  /*0f80*/  IMAD.MOV.U32 R5, RZ, RZ, R17 ;  /* 0x000000ffff057224 */ /* 0x000fe200078e0011 */
[----:B------:R-:W-:Y:S01]  /*0f90*/  SHF.R.U32.HI R20, RZ, 0x3, R7 ;  /* 0x00000003ff147819 */ /* 0x000fe20000011607 */
[----:B------:R-:W-:Y:S01]  /*0fa0*/  IMAD R3, R214, 0x400, R3 ;  /* 0x00000400d6037824 */ /* 0x000fe200078e0203 */
[----:B------:R-:W-:-:S02]  /*0fb0*/  LOP3.LUT R7, R7, 0x38, R16, 0xf8, !PT ;  /* 0x0000003807077812 */ /* 0x000fc400078ef810 */
[----:B------:R-:W-:Y:S01]  /*0fc0*/  LOP3.LUT R0, R0, 0xfffffe, RZ, 0xc0, !PT ;  /* 0x00fffffe00007812 */ /* 0x000fe200078ec0ff */
[----:B------:R-:W-:Y:S01]  /*0fd0*/  IMAD.IADD R3, R3, 0x1, R4 ;  /* 0x0000000103037824 */ /* 0x000fe200078e0204 */
[----:B0-----:R-:W-:Y:S02]  /*0fe0*/  LOP3.LUT R8, R9, 0xfffffe00, RZ, 0xc0, !PT ;  /* 0xfffffe0009087812 */ /* 0x001fe400078ec0ff */
[----:B------:R-:W-:Y:S01]  /*0ff0*/  SHF.R.S32.HI R4, RZ, 0x1f, R13 ;  /* 0x0000001fff047819 */ /* 0x000fe2000001140d */
[----:B------:R-:W-:Y:S01]  /*1000*/  IMAD.IADD R0, R24, 0x1, -R0 ;  /* 0x0000000118007824 */ /* 0x000fe200078e0a00 */
[----:B------:R-:W-:Y:S01]  /*1010*/  LOP3.LUT R21, R8, R7, R20, 0xf6, !PT ;  /* 0x0000000708157212 */ /* 0x000fe200078ef614 */
[----:B------:R-:W-:Y:S01]  /*1020*/  IMAD R194, R3, 0x2, R2 ;  /* 0x0000000203c27824 */ /* 0x000fe200078e0202 */
[----:B------:R-:W-:Y:S01]  /*1030*/  LEA.HI R8, R184, R184, RZ, 0x1 ;  /* 0x000000b8b8087211 */ /* 0x000fe200078f08ff */
[----:B------:R-:W-:Y:S01]  /*1040*/  IMAD.MOV.U32 R7, RZ, RZ, R19 ;  /* 0x000000ffff077224 */ /* 0x000fe200078e0013 */
[----:B------:R-:W-:Y:S01]  /*1050*/  LEA.HI R4, R4, R23, RZ, 0x3 ;  /* 0x0000001704047211 */ /* 0x000fe200078f18ff */
[----:B------:R-:W-:Y:S01]  /*1060*/  VIADD R212, R194, 0x36400 ;  /* 0x00036400c2d47836 */ /* 0x000fe20000000000 */
[----:B------:R-:W-:Y:S01]  /*1070*/  LOP3.LUT R9, R8, 0x1ffffffe, RZ, 0xc0, !PT ;  /* 0x1ffffffe08097812 */ /* 0x000fe200078ec0ff */
[----:B------:R-:W-:Y:S01]  /*1080*/  IMAD.SHL.U32 R8, R0, 0x100, RZ ;  /* 0x0000010000087824 */ /* 0x000fe200078e00ff */
[----:B------:R-:W-:Y:S01]  /*1090*/  LOP3.LUT R4, R4, 0xfffffff8, RZ, 0xc0, !PT ;  /* 0xfffffff804047812 */ /* 0x000fe200078ec0ff */
[----:B------:R-:W-:Y:S01]  /*10a0*/  VIADD R203, R194, 0x36440 ;  /* 0x00036440c2cb7836 */ /* 0x000fe20000000000 */
[----:B------:R-:W-:Y:S01]  /*10b0*/  SHF.R.S32.HI R6, RZ, 0x5, R6 ;  /* 0x00000005ff067819 */ /* 0x000fe20000011406 */
[----:B------:R-:W-:Y:S01]  /*10c0*/  IMAD.IADD R191, R215, 0x1, R8 ;  /* 0x00000001d7bf7824 */ /* 0x000fe200078e0208 */
[----:B------:R-:W-:Y:S01]  /*10d0*/  R2P PR, R12, 0x6 ;  /* 0x000000060c007804 */ /* 0x000fe20000000000 */
[----:B------:R-:W-:Y:S01]  /*10e0*/  IMAD.IADD R189, R23, 0x1, -R4 ;  /* 0x0000000117bd7824 */ /* 0x000fe200078e0a04 */
[----:B------:R-:W-:Y:S01]  /*10f0*/  SHF.R.S32.HI R4, RZ, 0x1f, R225 ;  /* 0x0000001fff047819 */ /* 0x000fe200000114e1 */
[----:B------:R-:W-:Y:S01]  /*1100*/  IMAD R188, R6, 0x10, R11 ;  /* 0x0000001006bc7824 */ /* 0x000fe200078e020b */
[----:B------:R-:W-:Y:S01]  /*1110*/  SHF.R.S32.HI R4, RZ, 0x1f, R223 ;  /* 0x0000001fff047819 */ /* 0x000fe200000114df */
[----:B------:R-:W-:Y:S01]  /*1120*/  IMAD.IADD R9, R184, 0x1, -R9 ;  /* 0x00000001b8097824 */ /* 0x000fe200078e0a09 */
        /* <DEDUP_REMOVED lines=8> */
[----:B------:R-:W-:Y:S01]  /*11b0*/  STL [R1+0x78], R8 ;  /* 0x0000780801007387 */ /* 0x000fe20000100800 */
[C---:B------:R-:W-:Y:S01]  /*11c0*/  VIADD R28, R191.reuse, 0x50 ;  /* 0x00000050bf1c7836 */ /* 0x040fe20000000000 */
[----:B------:R-:W-:Y:S01]  /*11d0*/  SEL R210, R210, 0xffffffe0, !P1 ;  /* 0xffffffe0d2d27807 */ /* 0x000fe20004800000 */
[C---:B------:R-:W-:Y:S01]  /*11e0*/  VIADD R25, R191.reuse, 0x68 ;  /* 0x00000068bf197836 */ /* 0x040fe20000000000 */
[----:B------:R0:W-:Y:S01]  /*11f0*/  STL [R1+0x74], R4 ;  /* 0x0000740401007387 */ /* 0x0001e20000100800 */
[----:B------:R-:W-:-:S02]  /*1200*/  VIADD R0, R191, 0xc8 ;  /* 0x000000c8bf007836 */ /* 0x000fc40000000000 */
        /* <DEDUP_REMOVED lines=52> */
[----:B------:R-:W-:Y:S01]  /*1550*/  IMAD.SHL.U32 R184, R184, 0x4, RZ ;  /* 0x00000004b8b87824 */ /* 0x000fe200078e00ff */
[----:B------:R-:W-:Y:S01]  /*1560*/  SHF.R.S32.HI R9, RZ, 0x1f, R10 ;  /* 0x0000001fff097819 */ /* 0x000fe2000001140a */
[C---:B------:R-:W-:Y:S01]  /*1570*/  @P2 VIADD R203, R212.reuse, 0xffffffc0 ;  /* 0xffffffc0d4cb2836 */ /* 0x040fe20000000000 */
[----:B------:R-:W-:Y:S01]  /*1580*/  SHF.R.S32.HI R8, RZ, 0x1f, R8 ;  /* 0x0000001fff087819 */ /* 0x000fe20000011408 */
[----:B------:R-:W-:Y:S01]  /*1590*/  IMAD.MOV.U32 R6, RZ, RZ, R18 ;  /* 0x000000ffff067224 */ /* 0x000fe200078e0012 */
[----:B------:R-:W-:Y:S01]  /*15a0*/  CS2R R18, SRZ ;  /* 0x0000000000127805 */ /* 0x000fe2000001ff00 */
[----:B------:R-:W-:Y:S01]  /*15b0*/  IMAD.IADD R212, R212, 0x1, R210 ;  /* 0x00000001d4d47824 */ /* 0x000fe200078e02d2 */
[----:B------:R-:W-:Y:S01]  /*15c0*/  SHF.R.S32.HI R4, RZ, 0x1f, R236 ;  /* 0x0000001fff047819 */ /* 0x000fe200000114ec */
[----:B------:R-:W-:Y:S01]  /*15d0*/  VIADD R190, R184, 0x10 ;  /* 0x00000010b8be7836 */ /* 0x000fe20000000000 */
[----:B------:R-:W-:Y:S01]  /*15e0*/  SHF.R.S32.HI R3, RZ, 0x1f, R233 ;  /* 0x0000001fff037819 */ /* 0x000fe200000114e9 */
[----:B------:R-:W-:Y:S01]  /*15f0*/  IMAD.IADD R210, R210, 0x1, R203 ;  /* 0x00000001d2d27824 */ /* 0x000fe200078e02cb */
[----:B------:R-:W-:-:S07]  /*1600*/  SHF.R.S32.HI R0, RZ, 0x1f, R232 ;  /* 0x0000001fff007819 */ /* 0x000fce00000114e8 */
.L_x_8723:
[----:B01234-:R-:W0:Y:S01]  /*1610*/  LDC.64 R8, c[0x0][0xd88] ;  /* 0x00036200ff087b82 */ /* 0x01fe220000000a00 */
        /* <DEDUP_REMOVED lines=54> */
.L_x_8582:
[----:B------:R-:W-:Y:S02]  /*1980*/  IMAD.U32 R40, RZ, RZ, UR5 ;  /* 0x00000005ff287e24 */ /* 0x000fe4000f8e00ff */
[----:B------:R-:W-:Y:S01]  /*1990*/  IMAD.U32 R24, RZ, RZ, UR4 ;  /* 0x00000004ff187e24 */ /* 0x000fe2000f8e00ff */
[----:B------:R-:W-:Y:S06]  /*19a0*/  @!P2 BRA `(.L_x_8583) ;  /* 0x000000000010a947 */ /* 0x000fec0003800000 */
[----:B------:R-:W-:-:S04]  /*19b0*/  IADD3 R6, P0, R220, UR8, RZ ;  /* 0x00000008dc067c10 */ /* 0x000fc8000ff1e0ff */
[----:B------:R-:W-:-:S05]  /*19c0*/  IADD3.X R7, R221, UR9, RZ, P0, !PT ;  /* 0x00000009dd077c10 */ /* 0x000fca00087fe4ff */
[----:B------:R0:W5:Y:S01]  /*19d0*/  LDG.E R24, desc[UR42][R6.64] ;  /* 0x0000002a06187981 */ /* 0x000162000c1e1900 */
[----:B------:R-:W-:Y:S05]  /*19e0*/  BRA `(.L_x_8584) ;  /* 0x0000000000107947 */ /* 0x000fea0003800000 */
.L_x_8583:
[----:B------:R-:W-:Y:S05]  /*19f0*/  @!P0 BRA `(.L_x_8584) ;  /* 0x00000000000c8947 */ /* 0x000fea0003800000 */
[----:B------:R-:W2:Y:S04]  /*1a00*/  LDG.E R3, desc[UR42][R8.64] ;  /* 0x0000002a08037981 */ /* 0x000ea8000c1e1900 */
[----:B------:R-:W2:Y:S02]  /*1a10*/  LDG.E R24, desc[UR42][R8.64+0x4] ;  /* 0x0000042a08187981 */ /* 0x000ea4000c1e1900 */
[----:B--2---:R-:W-:-:S07]  /*1a20*/  IMAD.IADD R24, R24, 0x1, -R3 ;  /* 0x0000000118187824 */ /* 0x004fce00078e0a03 */
.L_x_8584:
        /* <DEDUP_REMOVED lines=70> */
.L_x_8586:
[----:B------:R-:W-:Y:S05]  /*1e90*/  BSYNC B0 ;  /* 0x0000000000007941 */ /* 0x000fea0003800000 */
.L_x_8585:
        /* <DEDUP_REMOVED lines=36> */
.L_x_8589:
[----:B------:R-:W-:Y:S05]  /*20e0*/  BSYNC B6 ;  /* 0x0000000000067941 */ /* 0x000fea0003800000 */
.L_x_8588:
        /* <DEDUP_REMOVED lines=20> */
.L_x_8591:
[----:B------:R-:W-:Y:S05]  /*2230*/  BSYNC B6 ;  /* 0x0000000000067941 */ /* 0x000fea0003800000 */
.L_x_8590:
[----:B------:R-:W-:Y:S01]  /*2240*/  ULDC.64 UR4, c[0x0][0xaf0] ;  /* 0x0002bc0000047ab9 */ /* 0x000fe20000000a00 */
[----:B------:R-:W-:Y:S01]  /*2250*/  IMAD.MOV.U32 R0, RZ, RZ, R219 ;  /* 0x000000ffff007224 */ /* 0x000fe200078e00db */
[----:B------:R-:W-:Y:S01]  /*2260*/  ISETP.NE.U32.AND P0, PT, RZ, UR4, PT ;  /* 0x00000004ff007c0c */ /* 0x000fe2000bf05070 */
[----:B------:R-:W0:Y:S01]  /*2270*/  LDC.64 R6, c[0x0][0x300] ;  /* 0x0000c000ff067b82 */ /* 0x000e220000000a00 */
        /* <DEDUP_REMOVED lines=17> */
[C---:B------:R-:W-:Y:S01]  /*2390*/  IMAD.WIDE.U32 R28, R217.reuse, UR4, R16 ;  /* 0x00000004d91c7c25 */ /* 0x040fe2000f8e0010 */
[----:B------:R-:W-:Y:S01]  /*23a0*/  ULDC.64 UR6, c[0x0][0x338] ;  /* 0x0000ce0000067ab9 */ /* 0x000fe20000000a00 */
[----:B---3--:R-:W3:Y:S01]  /*23b0*/  LDC.64 R4, c[0x0][0x3f8] ;  /* 0x0000fe00ff047b82 */ /* 0x008ee20000000a00 */
[----:B-1----:R-:W-:Y:S01]  /*23c0*/  ISETP.GE.AND P2, PT, R16, R15, PT ;  /* 0x0000000f1000720c */ /* 0x002fe20003f46270 */
[----:B------:R-:W-:Y:S01]  /*23d0*/  IMAD R3, R38, R7, R3 ;  /* 0x0000000726037224 */ /* 0x000fe200078e0203 */
[----:B------:R-:W-:Y:S01]  /*23e0*/  SHF.R.S32.HI R185, RZ, 0x1f, R184 ;  /* 0x0000001fffb97819 */ /* 0x000fe200000114b8 */
[----:B------:R-:W-:Y:S01]  /*23f0*/  IMAD R29, R217, UR5, R29 ;  /* 0x00000005d91d7c24 */ /* 0x000fe2000f8e021d */
[----:B------:R-:W-:Y:S01]  /*2400*/  ULDC.64 UR4, c[0x0][0x308] ;  /* 0x0000c20000047ab9 */ /* 0x000fe20000000a00 */
[----:B------:R-:W-:Y:S01]  /*2410*/  IMAD.IADD R21, R21, 0x1, R3 ;  /* 0x0000000115157824 */ /* 0x000fe200078e0203 */
[----:B------:R-:W-:Y:S01]  /*2420*/  P2R R74, PR, RZ, 0x4 ;  /* 0x00000004ff4a7803 */ /* 0x000fe20000000000 */
[----:B------:R-:W-:Y:S01]  /*2430*/  IMAD R12, R73, R6, RZ ;  /* 0x00000006490c7224 */ /* 0x000fe200078e02ff */
[----:B------:R-:W-:Y:S01]  /*2440*/  SHF.L.U64.HI R62, R6, 0x6, R7 ;  /* 0x00000006063e7819 */ /* 0x000fe20000010207 */
[----:B------:R-:W-:-:S04]  /*2450*/  IMAD.WIDE.U32 R20, R217, UR4, R20 ;  /* 0x00000004d9147c25 */ /* 0x000fc8000f8e0014 */
[----:B------:R-:W-:Y:S01]  /*2460*/  IMAD R21, R217, UR5, R21 ;  /* 0x00000005d9157c24 */ /* 0x000fe2000f8e0215 */
[----:B------:R-:W-:Y:S01]  /*2470*/  ULDC.64 UR4, c[0x0][0x310] ;  /* 0x0000c40000047ab9 */ /* 0x000fe20000000a00 */
[----:B------:R-:W-:Y:S02]  /*2480*/  IMAD R12, R23, R7, R12 ;  /* 0x00000007170c7224 */ /* 0x000fe400078e020c */
[----:B------:R-:W-:Y:S02]  /*2490*/  IMAD.SHL.U32 R58, R189, 0x40, RZ ;  /* 0x00000040bd3a7824 */ /* 0x000fe400078e00ff */
[----:B--2---:R-:W-:-:S03]  /*24a0*/  IMAD.WIDE.U32 R34, R23, R56, R184 ;  /* 0x0000003817227225 */ /* 0x004fc600078e00b8 */
[----:B------:R-:W-:Y:S01]  /*24b0*/  LOP3.LUT R58, R58, 0x1c0, RZ, 0xc0, !PT ;  /* 0x000001c03a3a7812 */ /* 0x000fe200078ec0ff */
[C---:B------:R-:W-:Y:S01]  /*24c0*/  IMAD.WIDE.U32 R36, R23.reuse, R56, R16 ;  /* 0x0000003817247225 */ /* 0x040fe200078e0010 */
[----:B---3--:R-:W-:Y:S02]  /*24d0*/  SHF.L.U64.HI R60, R4, 0x6, R5 ;  /* 0x00000006043c7819 */ /* 0x008fe40000010205 */
[----:B------:R-:W-:Y:S01]  /*24e0*/  SHF.R.U32.HI R54, RZ, 0x3, R58 ;  /* 0x00000003ff367819 */ /* 0x000fe2000001163a */
[----:B------:R-:W-:Y:S01]  /*24f0*/  IMAD.WIDE.U32 R30, R23, R4, R184 ;  /* 0x00000004171e7225 */ /* 0x000fe200078e00b8 */
[----:B0-----:R-:W-:-:S03]  /*2500*/  SHF.R.U32.HI R26, RZ, 0x7, R26 ;  /* 0x00000007ff1a7819 */ /* 0x001fc6000001161a */
[----:B------:R-:W-:-:S04]  /*2510*/  IMAD.WIDE.U32 R32, R23, R4, R16 ;  /* 0x0000000417207225 */ /* 0x000fc800078e0010 */
[----:B------:R-:W-:Y:S02]  /*2520*/  VIADD R55, R16, 0x20 ;  /* 0x0000002010377836 */ /* 0x000fe40000000000 */
[----:B------:R-:W-:Y:S02]  /*2530*/  IMAD.SHL.U32 R61, R6, 0x40, RZ ;  /* 0x00000040063d7824 */ /* 0x000fe400078e00ff */
[----:B------:R-:W-:Y:S02]  /*2540*/  IMAD.SHL.U32 R59, R4, 0x40, RZ ;  /* 0x00000040043b7824 */ /* 0x000fe400078e00ff */
[----:B------:R-:W-:Y:S02]  /*2550*/  VIADD R53, R26, 0x8 ;  /* 0x000000081a357836 */ /* 0x000fe40000000000 */
[----:B------:R-:W-:Y:S01]  /*2560*/  IMAD.SHL.U32 R52, R15, 0x2, RZ ;  /* 0x000000020f347824 */ /* 0x000fe200078e00ff */
[----:B----4-:R-:W-:-:S04]  /*2570*/  SHF.R.S32.HI R3, RZ, 0x1f, R0 ;  /* 0x0000001fff037819 */ /* 0x010fc80000011400 */
[----:B------:R-:W-:Y:S02]  /*2580*/  SEL R8, R3, RZ, !P0 ;  /* 0x000000ff03087207 */ /* 0x000fe40004000000 */
[----:B------:R-:W-:-:S03]  /*2590*/  SEL R3, R0, RZ, !P0 ;  /* 0x000000ff00037207 */ /* 0x000fc60004000000 */
[----:B------:R-:W-:Y:S02]  /*25a0*/  IMAD R0, R8, UR4, RZ ;  /* 0x0000000408007c24 */ /* 0x000fe4000f8e02ff */
[C---:B------:R-:W-:Y:S01]  /*25b0*/  IMAD.WIDE.U32 R20, R3.reuse, UR4, R20 ;  /* 0x0000000403147c25 */ /* 0x040fe2000f8e0014 */
[----:B------:R-:W-:Y:S02]  /*25c0*/  ULDC UR4, c[0x0][0x2f4] ;  /* 0x0000bd0000047ab9 */ /* 0x000fe40000000800 */
[----:B------:R-:W-:Y:S01]  /*25d0*/  ISETP.GE.AND P4, PT, R16, UR4, PT ;  /* 0x0000000410007c0c */ /* 0x000fe2000bf86270 */
[----:B------:R-:W-:Y:S01]  /*25e0*/  IMAD R65, R3, UR5, R0 ;  /* 0x0000000503417c24 */ /* 0x000fe2000f8e0200 */
[----:B------:R-:W-:Y:S01]  /*25f0*/  ISETP.GE.AND P3, PT, R55, UR4, PT ;  /* 0x0000000437007c0c */ /* 0x000fe2000bf66270 */
[----:B------:R-:W-:Y:S02]  /*2600*/  IMAD R0, R8, UR6, RZ ;  /* 0x0000000608007c24 */ /* 0x000fe4000f8e02ff */
[----:B------:R-:W-:-:S04]  /*2610*/  IMAD.WIDE.U32 R8, R23, R6, R16 ;  /* 0x0000000617087225 */ /* 0x000fc800078e0010 */
[----:B------:R-:W-:Y:S01]  /*2620*/  IMAD.WIDE.U32 R28, R3, UR6, R28 ;  /* 0x00000006031c7c25 */ /* 0x000fe2000f8e001c */
[----:B------:R-:W-:-:S03]  /*2630*/  IADD3 R72, P0, R20, R8, RZ ;  /* 0x0000000814487210 */ /* 0x000fc60007f1e0ff */
[----:B------:R-:W-:Y:S01]  /*2640*/  IMAD R13, R3, UR7, R0 ;  /* 0x00000007030d7c24 */ /* 0x000fe2000f8e0200 */
[----:B------:R-:W-:Y:S01]  /*2650*/  SEL R3, R15, RZ, P2 ;  /* 0x000000ff0f037207 */ /* 0x000fe20001000000 */
[----:B------:R-:W-:Y:S02]  /*2660*/  IMAD R0, R73, R4, RZ ;  /* 0x0000000449007224 */ /* 0x000fe400078e02ff */
[----:B------:R-:W-:Y:S02]  /*2670*/  IMAD.IADD R65, R21, 0x1, R65 ;  /* 0x0000000115417824 */ /* 0x000fe400078e0241 */
[----:B------:R-:W-:Y:S02]  /*2680*/  IMAD R11, R23, R5, R0 ;  /* 0x00000005170b7224 */ /* 0x000fe400078e0200 */
[----:B------:R-:W-:Y:S01]  /*2690*/  IMAD R0, R73, R56, RZ ;  /* 0x0000003849007224 */ /* 0x000fe200078e02ff */
[----:B------:R-:W-:Y:S01]  /*26a0*/  IADD3.X R64, R65, R9, R12, P0, !PT ;  /* 0x0000000941407210 */ /* 0x000fe200007fe40c */
[----:B------:R-:W-:Y:S01]  /*26b0*/  IMAD.IADD R3, R16, 0x1, R3 ;  /* 0x0000000110037824 */ /* 0x000fe200078e0203 */
[C---:B------:R-:W-:Y:S01]  /*26c0*/  IADD3 R38, P0, R23.reuse, R38, RZ ;  /* 0x0000002617267210 */ /* 0x040fe20007f1e0ff */
[----:B------:R-:W-:-:S02]  /*26d0*/  IMAD R9, R23, R57, R0 ;  /* 0x0000003917097224 */ /* 0x000fc400078e0200 */
[----:B------:R-:W-:Y:S01]  /*26e0*/  IMAD.IADD R31, R31, 0x1, R11 ;  /* 0x000000011f1f7824 */ /* 0x000fe200078e020b */
[----:B------:R-:W-:Y:S01]  /*26f0*/  SHF.R.S32.HI R0, RZ, 0x1f, R3 ;  /* 0x0000001fff007819 */ /* 0x000fe20000011403 */
[----:B------:R-:W-:Y:S02]  /*2700*/  IMAD.IADD R35, R35, 0x1, R9 ;  /* 0x0000000123237824 */ /* 0x000fe400078e0209 */
[----:B------:R-:W-:Y:S01]  /*2710*/  IMAD.IADD R37, R9, 0x1, R37 ;  /* 0x0000000109257824 */ /* 0x000fe200078e0225 */
[----:B------:R-:W-:Y:S01]  /*2720*/  LEA.HI R63, R0, R3, RZ, 0x3 ;  /* 0x00000003003f7211 */ /* 0x000fe200078f18ff */
[----:B------:R-:W-:Y:S01]  /*2730*/  IMAD.IADD R33, R11, 0x1, R33 ;  /* 0x000000010b217824 */ /* 0x000fe200078e0221 */
[----:B------:R-:W-:Y:S01]  /*2740*/  LOP3.LUT R3, R58, 0x18, R16, 0xf8, !PT ;  /* 0x000000183a037812 */ /* 0x000fe200078ef810 */
[C---:B-----5:R-:W-:Y:S01]  /*2750*/  IMAD.WIDE.U32 R30, R152.reuse, R4, R30 ;  /* 0x00000004981e7225 */ /* 0x060fe200078e001e */
[----:B------:R-:W-:Y:S02]  /*2760*/  SHF.R.S32.HI R9, RZ, 0x1f, R152 ;  /* 0x0000001fff097819 */ /* 0x000fe40000011498 */
[----:B------:R-:W-:Y:S01]  /*2770*/  LOP3.LUT R3, R3, R54, RZ, 0x3c, !PT ;  /* 0x0000003603037212 */ /* 0x000fe200078e3cff */
[----:B------:R-:W-:Y:S01]  /*2780*/  IMAD.WIDE.U32 R32, R152, R4, R32 ;  /* 0x0000000498207225 */ /* 0x000fe200078e0020 */
[----:B------:R-:W-:-:S03]  /*2790*/  LOP3.LUT R48, R63, 0xfffffff8, RZ, 0xc0, !PT ;  /* 0xfffffff83f307812 */ /* 0x000fc600078ec0ff */
[----:B------:R-:W-:Y:S01]  /*27a0*/  IMAD R51, R214, 0x200, R3 ;  /* 0x00000200d6337824 */ /* 0x000fe200078e0203 */
[----:B------:R-:W-:Y:S01]  /*27b0*/  LOP3.LUT R3, R58, 0x38, R63, 0xf8, !PT ;  /* 0x000000383a037812 */ /* 0x000fe200078ef83f */
[C---:B------:R-:W-:Y:S01]  /*27c0*/  IMAD R0, R9.reuse, R4, RZ ;  /* 0x0000000409007224 */ /* 0x040fe200078e02ff */
[----:B------:R-:W-:Y:S01]  /*27d0*/  SHF.R.S32.HI R45, RZ, 0x1f, R48 ;  /* 0x0000001fff2d7819 */ /* 0x000fe20000011430 */
[----:B------:R-:W-:Y:S01]  /*27e0*/  IMAD R9, R9, R56, RZ ;  /* 0x0000003809097224 */ /* 0x000fe200078e02ff */
[----:B------:R-:W-:Y:S01]  /*27f0*/  LOP3.LUT R3, R3, R54, RZ, 0x3c, !PT ;  /* 0x0000003603037212 */ /* 0x000fe200078e3cff */
[C---:B------:R-:W-:Y:S02]  /*2800*/  IMAD R49, R152.reuse, R5, R0 ;  /* 0x0000000598317224 */ /* 0x040fe400078e0200 */
[----:B------:R-:W-:Y:S01]  /*2810*/  IMAD R9, R152, R57, R9 ;  /* 0x0000003998097224 */ /* 0x000fe200078e0209 */
[----:B------:R-:W-:Y:S01]  /*2820*/  SHF.L.U64.HI R57, R56, 0x6, R57 ;  /* 0x0000000638397819 */ /* 0x000fe20000010239 */
[----:B------:R-:W-:-:S04]  /*2830*/  IMAD.WIDE.U32 R34, R152, R56, R34 ;  /* 0x0000003898227225 */ /* 0x000fc800078e0022 */
[----:B------:R-:W-:-:S04]  /*2840*/  IMAD.WIDE.U32 R36, R152, R56, R36 ;  /* 0x0000003898247225 */ /* 0x000fc800078e0024 */
[----:B------:R-:W-:Y:S02]  /*2850*/  IMAD.IADD R50, R31, 0x1, R49 ;  /* 0x000000011f327824 */ /* 0x000fe400078e0231 */
[----:B------:R-:W-:Y:S02]  /*2860*/  IMAD.SHL.U32 R56, R56, 0x40, RZ ;  /* 0x0000004038387824 */ /* 0x000fe400078e00ff */
[----:B------:R-:W-:Y:S02]  /*2870*/  IMAD.X R39, R10, 0x1, R73, P0 ;  /* 0x000000010a277824 */ /* 0x000fe400000e0649 */
[----:B------:R-:W-:Y:S02]  /*2880*/  IMAD.IADD R49, R49, 0x1, R33 ;  /* 0x0000000131317824 */ /* 0x000fe400078e0221 */
[----:B------:R-:W-:Y:S02]  /*2890*/  IMAD.IADD R47, R35, 0x1, R9 ;  /* 0x00000001232f7824 */ /* 0x000fe400078e0209 */
[----:B------:R-:W-:-:S02]  /*28a0*/  IMAD.IADD R46, R9, 0x1, R37 ;  /* 0x00000001092e7824 */ /* 0x000fc400078e0225 */
[----:B------:R-:W-:Y:S02]  /*28b0*/  IMAD R3, R214, 0x200, R3 ;  /* 0x00000200d6037824 */ /* 0x000fe400078e0203 */
[----:B------:R-:W-:-:S07]  /*28c0*/  IMAD.IADD R0, R29, 0x1, R13 ;  /* 0x000000011d007824 */ /* 0x000fce00078e020d */
.L_x_8621:
        /* <DEDUP_REMOVED lines=58> */
.L_x_8596:
[----:B------:R-:W-:Y:S05]  /*2c70*/  BSYNC B1 ;  /* 0x0000000000017941 */ /* 0x000fea0003800000 */
.L_x_8595:
        /* <DEDUP_REMOVED lines=16> */
.L_x_8597:
[----:B------:R-:W-:Y:S01]  /*2d80*/  IMAD R75, R22, 0x8, R2 ;  /* 0x00000008164b7824 */ /* 0x000fe200078e0202 */
[----:B------:R-:W-:Y:S01]  /*2d90*/  SHF.L.U32 R76, R186, 0x1f, RZ ;  /* 0x0000001fba4c7819 */ /* 0x000fe200000006ff */
[----:B------:R-:W-:Y:S03]  /*2da0*/  BSSY B1, `(.L_x_8598) ;  /* 0x0000003000017945 */ /* 0x000fe60003800000 */
[----:B------:R-:W0:Y:S02]  /*2db0*/  SYNCS.PHASECHK.TRANS64.TRYWAIT P5, [R75+URZ+0x38890], R76 ;  /* 0x0388904c4b0075a7 */ /* 0x000e2400080a017f */
[----:B0-----:R-:W-:Y:S05]  /*2dc0*/  @!P5 BRA `(.L_x_8599) ;  /* 0x0000021800dcd947 */ /* 0x001fea0003800000 */
.L_x_8918:
[----:B------:R-:W-:Y:S05]  /*2dd0*/  BSYNC B1 ;  /* 0x0000000000017941 */ /* 0x000fea0003800000 */
.L_x_8598:
        /* <DEDUP_REMOVED lines=48> */
.L_x_8604:
[----:B------:R-:W-:Y:S05]  /*30e0*/  BSYNC B2 ;  /* 0x0000000000027941 */ /* 0x000fea0003800000 */
.L_x_8603:
[----:B--2---:R1:W-:Y:S02]  /*30f0*/  STG.E.128 desc[UR42][R12.64], R4 ;  /* 0x000000040c007986 */ /* 0x0043e4000c101d2a */
.L_x_8602:
[----:B------:R-:W-:Y:S05]  /*3100*/  BSYNC B1 ;  /* 0x0000000000017941 */ /* 0x000fea0003800000 */
.L_x_8601:
        /* <DEDUP_REMOVED lines=51> */
.L_x_8606:
[----:B------:R-:W-:Y:S05]  /*3440*/  BSYNC B1 ;  /* 0x0000000000017941 */ /* 0x000fea0003800000 */
.L_x_8605:
[----:B-1----:R2:W-:Y:S01]  /*3450*/  STG.E.128 desc[UR42][R12.64+0x40], R4 ;  /* 0x000040040c007986 */ /* 0x0025e2000c101d2a */
[----:B------:R-:W-:Y:S05]  /*3460*/  BRA `(.L_x_8600) ;  /* 0x0000000c00287947 */ /* 0x000fea0003800000 */
.L_x_8594:
        /* <DEDUP_REMOVED lines=44> */
.L_x_8607:
[----:B------:R-:W-:Y:S01]  /*3730*/  IMAD R75, R22, 0x8, R2 ;  /* 0x00000008164b7824 */ /* 0x000fe200078e0202 */
[----:B------:R-:W-:Y:S01]  /*3740*/  SHF.L.U32 R76, R186, 0x1f, RZ ;  /* 0x0000001fba4c7819 */ /* 0x000fe200000006ff */
[----:B------:R-:W0:Y:S01]  /*3750*/  LDC R77, c[0x0][0x2f4] ;  /* 0x0000bd00ff4d7b82 */ /* 0x000e220000000800 */
[----:B------:R-:W-:Y:S02]  /*3760*/  BSSY B1, `(.L_x_8608) ;  /* 0x0000003000017945 */ /* 0x000fe40003800000 */
[----:B------:R-:W1:Y:S02]  /*3770*/  SYNCS.PHASECHK.TRANS64.TRYWAIT P5, [R75+URZ+0x38890], R76 ;  /* 0x0388904c4b0075a7 */ /* 0x000e6400080a017f */
[----:B-1----:R-:W-:Y:S05]  /*3780*/  @!P5 BRA `(.L_x_8609) ;  /* 0x000002100080d947 */ /* 0x002fea0003800000 */
.L_x_8919:
[----:B------:R-:W-:Y:S05]  /*3790*/  BSYNC B1 ;  /* 0x0000000000017941 */ /* 0x000fea0003800000 */
.L_x_8608:
        /* <DEDUP_REMOVED lines=24> */
[----:B------:R-:W-:-:S05]  /*3920*/  LOP3.LUT R13, R13, R54, RZ, 0x3c, !PT ;  /* 0x000000360d0d7212 */ /* 0x000fca00078e3cff */
[----:B------:R-:W-:Y:S02]  /*3930*/  IMAD R15, R214, 0x200, R13 ;  /* 0x00000200d60f7824 */ /* 0x000fe400078e020d */
[----:B------:R-:W-:Y:S02]  /*3940*/  IMAD.IADD R13, R3, 0x1, R26 ;  /* 0x00000001030d7824 */ /* 0x000fe400078e021a */
[----:B------:R-:W-:Y:S02]  /*3950*/  IMAD.IADD R15, R26, 0x1, R15 ;  /* 0x000000011a0f7824 */ /* 0x000fe400078e020f */
[--C-:B------:R-:W-:Y:S02]  /*3960*/  IMAD R13, R13, 0x2, R2.reuse ;  /* 0x000000020d0d7824 */ /* 0x100fe400078e0202 */
[----:B------:R-:W-:-:S04]  /*3970*/  IMAD R24, R15, 0x2, R2 ;  /* 0x000000020f187824 */ /* 0x000fc800078e0202 */
        /* <DEDUP_REMOVED lines=85> */
.L_x_8611:
[----:B------:R-:W-:Y:S05]  /*3ed0*/  BSYNC B1 ;  /* 0x0000000000017941 */ /* 0x000fea0003800000 */
.L_x_8610:
        /* <DEDUP_REMOVED lines=10> */
.L_x_8593:
[----:B------:R-:W-:-:S06]  /*3f80*/  UISETP.NE.AND UP0, UPT, UR37, 0x3, UPT ;  /* 0x000000032500788c */ /* 0x000fcc000bf05270 */
[----:B------:R-:W-:-:S13]  /*3f90*/  PLOP3.LUT P0, PT, PT, PT, UP0, 0x80, 0x0 ;  /* 0x000000000000781c */ /* 0x000fda0003f0f008 */
[----:B------:R-:W-:Y:S05]  /*3fa0*/  @!P0 BRA `(.L_x_8612) ;  /* 0x0000000000048947 */ /* 0x000fea0003800000 */
[----:B------:R-:W-:Y:S01]  /*3fb0*/  BPT.TRAP 0x1 ;  /* 0x000000040000795c */ /* 0x000fe20000300000 */
.L_x_8612:
        /* <DEDUP_REMOVED lines=8> */
.L_x_8920:
[----:B------:R-:W-:Y:S05]  /*4040*/  BSYNC B1 ;  /* 0x0000000000017941 */ /* 0x000fea0003800000 */
.L_x_8613:
        /* <DEDUP_REMOVED lines=12> */
.L_x_8600:
[----:B------:R-:W-:Y:S05]  /*4110*/  BSYNC B0 ;  /* 0x0000000000007941 */ /* 0x000fea0003800000 */
.L_x_8592:
        /* <DEDUP_REMOVED lines=17> */
.L_x_8616:
[----:B------:R-:W-:Y:S05]  /*4230*/  BSYNC B0 ;  /* 0x0000000000007941 */ /* 0x000fea0003800000 */
.L_x_8615:
[----:B------:R-:W2:Y:S01]  /*4240*/  SYNCS.PHASECHK.TRANS64.TRYWAIT P0, [R75+URZ+0x388b0], R76 ;  /* 0x0388b04c4b0075a7 */ /* 0x000ea2000800017f */
[----:B------:R-:W-:Y:S04]  /*4250*/  BSSY B0, `(.L_x_8617) ;  /* 0x0000002000007945 */ /* 0x000fe80003800000 */
[----:B--2---:R-:W-:Y:S05]  /*4260*/  @!P0 BRA `(.L_x_8618) ;  /* 0x0000020400f08947 */ /* 0x004fea0003800000 */
.L_x_8921:
[----:B------:R-:W-:Y:S05]  /*4270*/  BSYNC B0 ;  /* 0x0000000000007941 */ /* 0x000fea0003800000 */
.L_x_8617:
        /* <DEDUP_REMOVED lines=82> */
.L_x_8620:
[----:B------:R-:W-:Y:S05]  /*47a0*/  BSYNC B0 ;  /* 0x0000000000007941 */ /* 0x000fea0003800000 */
.L_x_8619:
        /* <DEDUP_REMOVED lines=17> */
.L_x_8587:
[----:B------:R-:W-:Y:S04]  /*48c0*/  BSSY B0, `(.L_x_8622) ;  /* 0x0000004000007945 */ /* 0x000fe80003800000 */
[----:B------:R-:W-:Y:S05]  /*48d0*/  @P0 BRA `(.L_x_8623) ;  /* 0x0000000000080947 */ /* 0x000fea0003800000 */
[----:B------:R-:W1:Y:S02]  /*48e0*/  FENCE.VIEW.ASYNC.G ;  /* 0x00000000000073c6 */ /* 0x000e640000000100 */
[----:B-1----:R-:W-:Y:S06]  /*48f0*/  BAR.ARV 0xc, 0x180 ;  /* 0x0306000000007b1d */ /* 0x002fec0000002000 */
.L_x_8623:
[----:B------:R-:W-:Y:S05]  /*4900*/  BSYNC B0 ;  /* 0x0000000000007941 */ /* 0x000fea0003800000 */
.L_x_8622:
        /* <DEDUP_REMOVED lines=49> */
.L_x_8627:
[----:B------:R-:W-:Y:S05]  /*4c20*/  BSYNC B0 ;  /* 0x0000000000007941 */ /* 0x000fea0003800000 */
.L_x_8626:
        /* <DEDUP_REMOVED lines=144> */
.L_x_8631:
        /* <DEDUP_REMOVED lines=185> */
.L_x_8630:
[----:B------:R-:W-:Y:S05]  /*60c0*/  BSYNC B0 ;  /* 0x0000000000007941 */ /* 0x000fea0003800000 */
.L_x_8629:
        /* <DEDUP_REMOVED lines=143> */
.L_x_8625:
[----:B------:R-:W1:Y:S01]  /*69c0*/  LDC R0, c[0x0][0x448] ;  /* 0x00011200ff007b82 */ /* 0x000e620000000800 */
[----:B------:R-:W-:Y:S01]  /*69d0*/  VIADD R3, R193, 0x3f ;  /* 0x0000003fc1037836 */ /* 0x000fe20000000000 */
[----:B------:R-:W-:Y:S01]  /*69e0*/  BSSY B0, `(.L_x_8632) ;  /* 0x000002b000007945 */ /* 0x000fe20003800000 */
        /* <DEDUP_REMOVED lines=42> */
.L_x_8633:
[----:B------:R-:W-:Y:S05]  /*6c90*/  BSYNC B0 ;  /* 0x0000000000007941 */ /* 0x000fea0003800000 */
.L_x_8632:
        /* <DEDUP_REMOVED lines=100> */
.L_x_8635:
[----:B------:R-:W-:Y:S05]  /*72e0*/  BSYNC B6 ;  /* 0x0000000000067941 */ /* 0x000fea0003800000 */
.L_x_8634:
        /* <DEDUP_REMOVED lines=12> */
.L_x_8639:
[----:B-1----:R1:W2:Y:S02]  /*73b0*/  SYNCS.PHASECHK.TRANS64.TRYWAIT P0, [R2+URZ+0x38800], R3 ;  /* 0x03880003020075a7 */ /* 0x0022a4000800017f */
[----:B--2---:R-:W-:Y:S05]  /*73c0*/  @!P0 NANOSLEEP.SYNCS 0x989680 ;  /* 0x009896800000895d */ /* 0x004fea0003900000 */
[----:B------:R-:W2:Y:S02]  /*73d0*/  @!P0 SYNCS.PHASECHK.TRANS64 P0, [R2+URZ+0x38800], R3 ;  /* 0x03880003020085a7 */ /* 0x000ea4000800007f */
[----:B--2---:R-:W-:Y:S05]  /*73e0*/  @!P0 BRA `(.L_x_8639) ;  /* 0xfffffffc00f08947 */ /* 0x004fea000383ffff */
.L_x_8638:
[----:B------:R-:W-:Y:S05]  /*73f0*/  BSYNC B0 ;  /* 0x0000000000007941 */ /* 0x000fea0003800000 */
.L_x_8637:
[----:B------:R-:W-:Y:S05]  /*7400*/  BRA `(.L_x_8640) ;  /* 0x0000002c000c7947 */ /* 0x000fea0003800000 */
.L_x_8636:
        /* <DEDUP_REMOVED lines=31> */
.L_x_8642:
[----:B------:R-:W-:Y:S05]  /*7600*/  BSYNC B6 ;  /* 0x0000000000067941 */ /* 0x000fea0003800000 */
.L_x_8641:
        /* <DEDUP_REMOVED lines=45> */
.L_x_8927:
        /* <DEDUP_REMOVED lines=29> */
.L_x_8647:
[----:B------:R-:W-:Y:S05]  /*7ab0*/  BSYNC B1 ;  /* 0x0000000000017941 */ /* 0x000fea0003800000 */
.L_x_8646:
        /* <DEDUP_REMOVED lines=21> */
.L_x_8933:
[----:B------:R-:W-:Y:S01]  /*7c10*/  VIADD R34, R34, 0x20 ;  /* 0x0000002022227836 */ /* 0x000fe20000000000 */
[----:B------:R-:W-:Y:S01]  /*7c20*/  LEA.HI R0, R230, R230, RZ, 0x1 ;  /* 0x000000e6e6007211 */ /* 0x000fe200078f08ff */
[----:B------:R-:W-:Y:S01]  /*7c30*/  BSSY B1, `(.L_x_8649) ;  /* 0x0000021000017945 */ /* 0x000fe20003800000 */
[----:B-1----:R-:W-:Y:S01]  /*7c40*/  IMAD.SHL.U32 R33, R189, 0x40, RZ ;  /* 0x00000040bd217824 */ /* 0x002fe200078e00ff */
        /* <DEDUP_REMOVED lines=20> */
[----:B------:R-:W-:-:S03]  /*7d90*/  CS2R R12, SRZ ;  /* 0x00000000000c7805 */ /* 0x000fc6000001ff00 */
[-C--:B0-----:R-:W-:Y:S02]  /*7da0*/  @!P3 IADD3 R4, P0, R6, R9.reuse, RZ ;  /* 0x000000090604b210 */ /* 0x081fe40007f1e0ff */
[----:B------:R-:W-:Y:S01]  /*7db0*/  @!P3 IADD3 R6, P1, R30, R9, RZ ;  /* 0x000000091e06b210 */ /* 0x000fe20007f3e0ff */
[----:B------:R-:W-:Y:S01]  /*7dc0*/  @!P2 IMAD.WIDE R30, R184, 0x2, R10 ;  /* 0x00000002b81ea825 */ /* 0x000fe200078e020a */
[----:B------:R-:W-:Y:S02]  /*7dd0*/  CS2R R8, SRZ ;  /* 0x0000000000087805 */ /* 0x000fe4000001ff00 */
[----:B------:R-:W-:Y:S01]  /*7de0*/  CS2R R10, SRZ ;  /* 0x00000000000a7805 */ /* 0x000fe2000001ff00 */
[--C-:B------:R-:W-:Y:S02]  /*7df0*/  @!P3 IMAD.X R5, R3, 0x1, R32.reuse, P0 ;  /* 0x000000010305b824 */ /* 0x100fe400000e0620 */
[----:B------:R-:W-:Y:S01]  /*7e00*/  @!P3 IMAD.X R7, R7, 0x1, R32, P1 ;  /* 0x000000010707b824 */ /* 0x000fe200008e0620 */
[----:B------:R1:W5:Y:S04]  /*7e10*/  @!P2 LD.E.64 R8, desc[UR42][R30.64] ;  /* 0x0000002a1e08a980 */ /* 0x000368000c101b00 */
[----:B------:R1:W5:Y:S04]  /*7e20*/  @!P3 LD.E.64 R12, desc[UR42][R4.64] ;  /* 0x0000002a040cb980 */ /* 0x000368000c101b00 */
[----:B------:R1:W5:Y:S02]  /*7e30*/  @!P3 LD.E.64 R10, desc[UR42][R6.64] ;  /* 0x0000002a060ab980 */ /* 0x000364000c101b00 */
.L_x_8650:
[----:B------:R-:W-:Y:S05]  /*7e40*/  BSYNC B1 ;  /* 0x0000000000017941 */ /* 0x000fea0003800000 */
.L_x_8649:
[----:B------:R-:W0:Y:S01]  /*7e50*/  SYNCS.PHASECHK.TRANS64.TRYWAIT P0, [R2+URZ+0x38800], R35 ;  /* 0x03880023020075a7 */ /* 0x000e22000800017f */
[----:B------:R-:W-:Y:S01]  /*7e60*/  LOP3.LUT R33, R33, 0x1c0, RZ, 0xc0, !PT ;  /* 0x000001c021217812 */ /* 0x000fe200078ec0ff */
[----:B-1---5:R-:W-:Y:S01]  /*7e70*/  IMAD.MOV.U32 R5, RZ, RZ, R8 ;  /* 0x000000ffff057224 */ /* 0x022fe200078e0008 */
[----:B------:R-:W-:Y:S01]  /*7e80*/  VIADDMNMX R32, R37, -R193, 0x40, PT ;  /* 0x0000004025207446 */ /* 0x000fe200038009c1 */
[----:B----4-:R-:W-:Y:S01]  /*7e90*/  IMAD.MOV.U32 R7, RZ, RZ, R14 ;  /* 0x000000ffff077224 */ /* 0x010fe200078e000e */
[C---:B--2---:R-:W-:Y:S01]  /*7ea0*/  LOP3.LUT R3, R33.reuse, 0x18, R16, 0xf8, !PT ;  /* 0x0000001821037812 */ /* 0x044fe200078ef810 */
[----:B---3--:R-:W-:Y:S01]  /*7eb0*/  IMAD.MOV.U32 R6, RZ, RZ, R11 ;  /* 0x000000ffff067224 */ /* 0x008fe200078e000b */
[----:B------:R-:W-:Y:S01]  /*7ec0*/  SHF.R.U32.HI R4, RZ, 0x3, R33 ;  /* 0x00000003ff047819 */ /* 0x000fe20000011621 */
[----:B------:R-:W-:Y:S01]  /*7ed0*/  BSSY B1, `(.L_x_8651) ;  /* 0x0000013000017945 */ /* 0x000fe20003800000 */
[----:B------:R-:W-:Y:S01]  /*7ee0*/  PRMT R33, R33, 0x5410, R5 ;  /* 0x0000541021217816 */ /* 0x000fe20000000005 */
[----:B------:R-:W-:Y:S01]  /*7ef0*/  IMAD.MOV.U32 R5, RZ, RZ, R10 ;  /* 0x000000ffff057224 */ /* 0x000fe200078e000a */
[----:B------:R-:W-:Y:S01]  /*7f00*/  LOP3.LUT R3, R3, R4, RZ, 0x3c, !PT ;  /* 0x0000000403037212 */ /* 0x000fe200078e3cff */
[----:B------:R-:W-:Y:S01]  /*7f10*/  IMAD.MOV.U32 R4, RZ, RZ, R9 ;  /* 0x000000ffff047224 */ /* 0x000fe200078e0009 */
[----:B------:R-:W-:-:S02]  /*7f20*/  PRMT R31, R6, 0x7610, R31 ;  /* 0x00007610061f7816 */ /* 0x000fc4000000001f */
[----:B------:R-:W-:Y:S01]  /*7f30*/  PRMT R33, R5, 0x7610, R33 ;  /* 0x0000761005217816 */ /* 0x000fe20000000021 */
[----:B------:R-:W-:Y:S01]  /*7f40*/  IMAD R3, R214, 0x200, R3 ;  /* 0x00000200d6037824 */ /* 0x000fe200078e0203 */
[----:B------:R-:W-:Y:S01]  /*7f50*/  PRMT R47, R4, 0x5410, R7 ;  /* 0x00005410042f7816 */ /* 0x000fe20000000007 */
[----:B------:R-:W-:Y:S01]  /*7f60*/  IMAD.MOV.U32 R4, RZ, RZ, R15 ;  /* 0x000000ffff047224 */ /* 0x000fe200078e000f */
[----:B------:R-:W-:Y:S01]  /*7f70*/  LOP3.LUT P2, RZ, R189, 0x4, RZ, 0xc0, !PT ;  /* 0x00000004bdff7812 */ /* 0x000fe2000784c0ff */
[----:B------:R-:W-:Y:S01]  /*7f80*/  IMAD.MOV.U32 R5, RZ, RZ, R12 ;  /* 0x000000ffff057224 */ /* 0x000fe200078e000c */
[----:B------:R-:W-:Y:S01]  /*7f90*/  ISETP.GE.AND P1, PT, R23, R32, PT ;  /* 0x000000201700720c */ /* 0x000fe20003f26270 */
[----:B0-----:R-:W-:-:S03]  /*7fa0*/  IMAD R30, R3, 0x2, R2 ;  /* 0x00000002031e7824 */ /* 0x001fc600078e0202 */
[----:B------:R-:W-:Y:S01]  /*7fb0*/  PRMT R48, R4, 0x5410, R5 ;  /* 0x0000541004307816 */ /* 0x000fe20000000005 */
[----:B------:R-:W-:Y:S02]  /*7fc0*/  IMAD.MOV.U32 R5, RZ, RZ, R13 ;  /* 0x000000ffff057224 */ /* 0x000fe400078e000d */
[C---:B------:R-:W-:Y:S02]  /*7fd0*/  VIADD R4, R30.reuse, 0x20400 ;  /* 0x000204001e047836 */ /* 0x040fe40000000000 */
[----:B------:R-:W-:Y:S01]  /*7fe0*/  VIADD R3, R30, 0x20440 ;  /* 0x000204401e037836 */ /* 0x000fe20000000000 */
[----:B------:R-:W-:Y:S06]  /*7ff0*/  @!P0 BRA `(.L_x_8652) ;  /* 0x000001cc00888947 */ /* 0x000fec0003800000 */
.L_x_8934:
[----:B------:R-:W-:Y:S05]  /*8000*/  BSYNC B1 ;  /* 0x0000000000017941 */ /* 0x000fea0003800000 */
.L_x_8651:
        /* <DEDUP_REMOVED lines=10> */
[----:B0-----:R-:W-:Y:S01]  /*80b0*/  SHF.R.U32.HI R35, RZ, 0x10, R29 ;  /* 0x00000010ff237819 */ /* 0x001fe2000001161d */
[--C-:B------:R-:W-:Y:S01]  /*80c0*/  HADD2.F32 R34, -RZ, R36.reuse.H1_H1 ;  /* 0x30000024ff227230 */ /* 0x100fe20000004100 */
[----:B------:R-:W-:Y:S01]  /*80d0*/  SHF.R.U32.HI R37, RZ, 0x10, R27 ;  /* 0x00000010ff257819 */ /* 0x000fe2000001161b */
        /* <DEDUP_REMOVED lines=38> */
.L_x_8656:
[----:B------:R-:W-:Y:S05]  /*8340*/  BSYNC B2 ;  /* 0x0000000000027941 */ /* 0x000fea0003800000 */
.L_x_8655:
        /* <DEDUP_REMOVED lines=43> */
.L_x_8654:
[----:B------:R-:W-:Y:S05]  /*8600*/  BSYNC B1 ;  /* 0x0000000000017941 */ /* 0x000fea0003800000 */
.L_x_8653:
        /* <DEDUP_REMOVED lines=50> */
.L_x_8659:
[----:B------:R-:W-:Y:S05]  /*8930*/  BSYNC B1 ;  /* 0x0000000000017941 */ /* 0x000fea0003800000 */
.L_x_8658:
[----:B------:R-:W-:Y:S05]  /*8940*/  @P1 BRA `(.L_x_8657) ;  /* 0x0000001400981947 */ /* 0x000fea0003800000 */
[----:B-1----:R-:W1:Y:S01]  /*8950*/  LDS.128 R4, [R3+0x1000] ;  /* 0x0010000003047984 */ /* 0x002e620000000c00 */
[----:B------:R-:W-:Y:S01]  /*8960*/  SHF.R.U64 R25, R12, 0x10, R13 ;  /* 0x000000100c197819 */ /* 0x000fe2000000120d */
[----:B------:R-:W-:Y:S01]  /*8970*/  HADD2.F32 R12, -RZ, R48.H1_H1 ;  /* 0x30000030ff0c7230 */ /* 0x000fe20000004100 */
[----:B------:R-:W-:Y:S01]  /*8980*/  SHF.R.U32.HI R14, RZ, 0x10, R11 ;  /* 0x00000010ff0e7819 */ /* 0x000fe2000001160b */
[----:B------:R-:W-:Y:S01]  /*8990*/  HADD2.F32 R33, -RZ, R33.H0_H0 ;  /* 0x20000021ff217230 */ /* 0x000fe20000004100 */
[----:B------:R-:W-:Y:S02]  /*89a0*/  SHF.R.U32.HI R13, RZ, 0x10, R13 ;  /* 0x00000010ff0d7819 */ /* 0x000fe4000001160d */
[----:B------:R-:W-:Y:S01]  /*89b0*/  SHF.R.U64 R21, R10, 0x10, R11 ;  /* 0x000000100a157819 */ /* 0x000fe2000000120b */
[----:B------:R-:W-:Y:S02]  /*89c0*/  HADD2.F32 R14, -RZ, R14.H0_H0 ;  /* 0x2000000eff0e7230 */ /* 0x000fe40000004100 */
[----:B------:R-:W-:-:S02]  /*89d0*/  HADD2.F32 R13, -RZ, R13.H0_H0 ;  /* 0x2000000dff0d7230 */ /* 0x000fc40000004100 */
[--C-:B-1----:R-:W-:Y:S02]  /*89e0*/  HADD2.F32 R11, -RZ, R7.reuse.H1_H1 ;  /* 0x30000007ff0b7230 */ /* 0x102fe40000004100 */
[----:B------:R-:W-:Y:S02]  /*89f0*/  HADD2.F32 R10, -RZ, R7.H0_H0 ;  /* 0x20000007ff0a7230 */ /* 0x000fe40000004100 */
[--C-:B------:R-:W-:Y:S02]  /*8a00*/  HADD2.F32 R7, -RZ, R4.reuse.H0_H0 ;  /* 0x20000004ff077230 */ /* 0x100fe40000004100 */
[C---:B------:R-:W-:Y:S01]  /*8a10*/  FMUL.FTZ R15, R11.reuse, R14 ;  /* 0x0000000e0b0f7220 */ /* 0x040fe20000410000 */
[----:B------:R-:W-:Y:S01]  /*8a20*/  FMUL.FTZ R11, R11, R13 ;  /* 0x0000000d0b0b7220 */ /* 0x000fe20000410000 */
[----:B------:R-:W-:Y:S02]  /*8a30*/  HADD2.F32 R4, -RZ, R4.H1_H1 ;  /* 0x30000004ff047230 */ /* 0x000fe40000004100 */
[----:B------:R-:W-:-:S02]  /*8a40*/  HADD2.F32 R8, -RZ, R6.H0_H0 ;  /* 0x20000006ff087230 */ /* 0x000fc40000004100 */
[----:B------:R-:W-:Y:S01]  /*8a50*/  FFMA.FTZ R24, R10, R14, R11 ;  /* 0x0000000e0a187223 */ /* 0x000fe2000001000b */
[----:B------:R-:W-:Y:S02]  /*8a60*/  HADD2.F32 R9, -RZ, R6.H1_H1 ;  /* 0x30000006ff097230 */ /* 0x000fe40000004100 */
[----:B------:R-:W-:Y:S01]  /*8a70*/  FMUL.FTZ R20, R4, R33 ;  /* 0x0000002104147220 */ /* 0x000fe20000410000 */
[----:B------:R-:W-:Y:S02]  /*8a80*/  HADD2.F32 R11, -RZ, R31.H0_H0 ;  /* 0x2000001fff0b7230 */ /* 0x000fe40000004100 */
[----:B------:R-:W-:Y:S01]  /*8a90*/  FFMA.FTZ R15, R10, R13, -R15 ;  /* 0x0000000d0a0f7223 */ /* 0x000fe2000001080f */
[----:B------:R-:W-:Y:S02]  /*8aa0*/  HADD2.F32 R6, -RZ, R5.H0_H0 ;  /* 0x20000005ff067230 */ /* 0x000fe40000004100 */
[----:B------:R-:W-:Y:S01]  /*8ab0*/  FMUL.FTZ R14, R4, R12 ;  /* 0x0000000c040e7220 */ /* 0x000fe20000410000 */
[----:B------:R-:W-:-:S02]  /*8ac0*/  HADD2.F32 R31, -RZ, R31.H1_H1 ;  /* 0x3000001fff1f7230 */ /* 0x000fc40000004100 */
[C---:B------:R-:W-:Y:S01]  /*8ad0*/  FFMA.FTZ R20, R7.reuse, R12, -R20 ;  /* 0x0000000c07147223 */ /* 0x040fe20000010814 */
[----:B------:R-:W-:Y:S02]  /*8ae0*/  HADD2.F32 R5, -RZ, R5.H1_H1 ;  /* 0x30000005ff057230 */ /* 0x000fe40000004100 */
[----:B------:R-:W-:Y:S01]  /*8af0*/  FFMA.FTZ R33, R7, R33, R14 ;  /* 0x0000002107217223 */ /* 0x000fe2000001000e */
        /* <DEDUP_REMOVED lines=14> */
[----:B------:R2:W-:Y:S01]  /*8be0*/  STS.128 [R3+0x1000], R4 ;  /* 0x0010000403007388 */ /* 0x0005e20000000c00 */
[----:B------:R-:W-:Y:S05]  /*8bf0*/  BRA `(.L_x_8657) ;  /* 0x0000001000ec7947 */ /* 0x000fea0003800000 */
.L_x_8644:
        /* <DEDUP_REMOVED lines=34> */
.L_x_8940:
        /* <DEDUP_REMOVED lines=15> */
.L_x_8662:
[----:B------:R-:W-:Y:S05]  /*8f10*/  BSYNC B1 ;  /* 0x0000000000017941 */ /* 0x000fea0003800000 */
.L_x_8661:
        /* <DEDUP_REMOVED lines=23> */
.L_x_8946:
        /* <DEDUP_REMOVED lines=23> */
.L_x_8665:
[----:B------:R-:W-:Y:S05]  /*9200*/  BSYNC B1 ;  /* 0x0000000000017941 */ /* 0x000fea0003800000 */
.L_x_8664:
        /* <DEDUP_REMOVED lines=20> */
.L_x_8947:
[----:B------:R-:W-:Y:S05]  /*9350*/  BSYNC B1 ;  /* 0x0000000000017941 */ /* 0x000fea0003800000 */
.L_x_8666:
        /* <DEDUP_REMOVED lines=18> */
[----:B------:R-:W-:Y:S01]  /*9480*/  IMAD R33, R214, 0x200, R33 ;  /* 0x00000200d6217824 */ /* 0x000fe200078e0221 */
[----:B------:R-:W-:Y:S01]  /*9490*/  SHF.R.U64 R51, R30, 0x10, R31 ;  /* 0x000000101e337819 */ /* 0x000fe2000000121f */
[----:B------:R-:W-:Y:S01]  /*94a0*/  IMAD R13, R214, 0x200, R13 ;  /* 0x00000200d60d7824 */ /* 0x000fe200078e020d */
[----:B------:R-:W-:Y:S01]  /*94b0*/  SHF.R.U32.HI R49, RZ, 0x10, R31 ;  /* 0x00000010ff317819 */ /* 0x000fe2000001161f */
[--C-:B------:R-:W-:Y:S01]  /*94c0*/  IMAD R39, R33, 0x2, R2.reuse ;  /* 0x0000000221277824 */ /* 0x100fe200078e0202 */
[--C-:B------:R-:W-:Y:S01]  /*94d0*/  SHF.R.U64 R55, R26, 0x10, R27.reuse ;  /* 0x000000101a377819 */ /* 0x100fe2000000121b */
[----:B------:R-:W-:Y:S01]  /*94e0*/  IMAD R38, R13, 0x2, R2 ;  /* 0x000000020d267824 */ /* 0x000fe200078e0202 */
[----:B------:R-:W-:Y:S01]  /*94f0*/  SHF.R.U32.HI R54, RZ, 0x10, R27 ;  /* 0x00000010ff367819 */ /* 0x000fe2000001161b */
[----:B------:R-:W-:Y:S01]  /*9500*/  HADD2.F32 R42, -RZ, R42.H0_H0 ;  /* 0x2000002aff2a7230 */ /* 0x000fe20000004100 */
[----:B------:R-:W0:Y:S04]  /*9510*/  LDS.128 R32, [R39+0x20400] ;  /* 0x0204000027207984 */ /* 0x000e280000000c00 */
[----:B------:R-:W1:Y:S01]  /*9520*/  LDS.128 R12, [R38+0x20400] ;  /* 0x02040000260c7984 */ /* 0x000e620000000c00 */
[----:B0-----:R-:W-:-:S02]  /*9530*/  HADD2.F32 R29, -RZ, R33.H0_H0 ;  /* 0x20000021ff1d7230 */ /* 0x001fc40000004100 */
[----:B------:R-:W-:Y:S02]  /*9540*/  HADD2.F32 R33, -RZ, R33.H1_H1 ;  /* 0x30000021ff217230 */ /* 0x000fe40000004100 */
[--C-:B-1----:R-:W-:Y:S02]  /*9550*/  HADD2.F32 R24, -RZ, R13.reuse.H0_H0 ;  /* 0x2000000dff187230 */ /* 0x102fe40000004100 */
[C---:B------:R-:W-:Y:S01]  /*9560*/  FMUL.FTZ R45, R29.reuse, R43 ;  /* 0x0000002b1d2d7220 */ /* 0x040fe20000410000 */
[-C--:B------:R-:W-:Y:S01]  /*9570*/  FMUL.FTZ R47, R29, R41.reuse ;  /* 0x000000291d2f7220 */ /* 0x080fe20000410000 */
[----:B------:R-:W-:Y:S02]  /*9580*/  HADD2.F32 R25, -RZ, R13.H1_H1 ;  /* 0x3000000dff197230 */ /* 0x000fe40000004100 */
[----:B------:R-:W-:Y:S01]  /*9590*/  FMUL.FTZ R50, R33, R42 ;  /* 0x0000002a21327220 */ /* 0x000fe20000410000 */
[----:B------:R-:W-:Y:S01]  /*95a0*/  FFMA.FTZ R45, R24, R41, -R45 ;  /* 0x00000029182d7223 */ /* 0x000fe2000001082d */
[----:B------:R-:W-:-:S02]  /*95b0*/  HADD2.F32 R29, -RZ, R46.H0_H0 ;  /* 0x2000002eff1d7230 */ /* 0x000fc40000004100 */
[----:B------:R-:W-:Y:S01]  /*95c0*/  FFMA.FTZ R47, R24, R43, R47 ;  /* 0x0000002b182f7223 */ /* 0x000fe2000001002f */
[----:B------:R-:W-:Y:S02]  /*95d0*/  HADD2.F32 R31, -RZ, R35.H0_H0 ;  /* 0x20000023ff1f7230 */ /* 0x000fe40000004100 */
[-C--:B------:R-:W-:Y:S01]  /*95e0*/  FMUL.FTZ R46, R33, R44.reuse ;  /* 0x0000002c212e7220 */ /* 0x080fe20000410000 */
[----:B------:R-:W-:Y:S02]  /*95f0*/  HADD2.F32 R24, -RZ, R48.H0_H0 ;  /* 0x20000030ff187230 */ /* 0x000fe40000004100 */
[C---:B------:R-:W-:Y:S01]  /*9600*/  FFMA.FTZ R50, R25.reuse, R44, R50 ;  /* 0x0000002c19327223 */ /* 0x040fe20000010032 */
[----:B------:R-:W-:Y:S02]  /*9610*/  HADD2.F32 R26, -RZ, R15.H0_H0 ;  /* 0x2000000fff1a7230 */ /* 0x000fe40000004100 */
[----:B------:R-:W-:Y:S01]  /*9620*/  FFMA.FTZ R48, R25, R42, -R46 ;  /* 0x0000002a19307223 */ /* 0x000fe2000001082e */
[----:B------:R-:W-:-:S02]  /*9630*/  HADD2.F32 R35, -RZ, R35.H1_H1 ;  /* 0x30000023ff237230 */ /* 0x000fc40000004100 */
[CC--:B------:R-:W-:Y:S01]  /*9640*/  FMUL.FTZ R33, R31.reuse, R29.reuse ;  /* 0x0000001d1f217220 */ /* 0x0c0fe20000410000 */
[----:B------:R-:W-:Y:S02]  /*9650*/  HADD2.F32 R46, -RZ, R49.H0_H0 ;  /* 0x20000031ff2e7230 */ /* 0x000fe40000004100 */
[-C--:B------:R-:W-:Y:S01]  /*9660*/  FMUL.FTZ R52, R31, R24.reuse ;  /* 0x000000181f347220 */ /* 0x080fe20000410000 */
[----:B------:R-:W-:Y:S02]  /*9670*/  HADD2.F32 R27, -RZ, R15.H1_H1 ;  /* 0x3000000fff1b7230 */ /* 0x000fe40000004100 */
[C---:B------:R-:W-:Y:S01]  /*9680*/  FFMA.FTZ R41, R26.reuse, R24, -R33 ;  /* 0x000000181a297223 */ /* 0x040fe20000010821 */
[----:B------:R-:W-:Y:S02]  /*9690*/  HADD2.F32 R42, -RZ, R54.H0_H0 ;  /* 0x20000036ff2a7230 */ /* 0x000fe40000004100 */
[----:B------:R-:W-:Y:S01]  /*96a0*/  FFMA.FTZ R52, R26, R29, R52 ;  /* 0x0000001d1a347223 */ /* 0x000fe20000010034 */
[----:B------:R-:W-:-:S02]  /*96b0*/  HADD2.F32 R28, -RZ, R32.H0_H0 ;  /* 0x20000020ff1c7230 */ /* 0x000fc40000004100 */
[C---:B------:R-:W-:Y:S01]  /*96c0*/  FMUL.FTZ R44, R35.reuse, R46 ;  /* 0x0000002e232c7220 */ /* 0x040fe20000410000 */
[----:B------:R-:W-:Y:S02]  /*96d0*/  HADD2.F32 R26, -RZ, R58.H0_H0 ;  /* 0x2000003aff1a7230 */ /* 0x000fe40000004100 */
[-C--:B------:R-:W-:Y:S01]  /*96e0*/  FMUL.FTZ R54, R35, R42.reuse ;  /* 0x0000002a23367220 */ /* 0x080fe20000410000 */
[----:B------:R-:W-:Y:S02]  /*96f0*/  HADD2.F32 R24, -RZ, R59.H0_H0 ;  /* 0x2000003bff187230 */ /* 0x000fe40000004100 */
[----:B------:R-:W-:Y:S01]  /*9700*/  FFMA.FTZ R44, R27, R42, -R44 ;  /* 0x0000002a1b2c7223 */ /* 0x000fe2000001082c */
[----:B------:R-:W-:Y:S02]  /*9710*/  HADD2.F32 R30, -RZ, R34.H0_H0 ;  /* 0x20000022ff1e7230 */ /* 0x000fe40000004100 */
[----:B------:R-:W-:Y:S01]  /*9720*/  FMUL.FTZ R42, R28, R26 ;  /* 0x0000001a1c2a7220 */ /* 0x000fe20000410000 */
[----:B------:R-:W-:-:S02]  /*9730*/  HADD2.F32 R29, -RZ, R58.H1_H1 ;  /* 0x3000003aff1d7230 */ /* 0x000fc40000004100 */
[----:B------:R-:W-:Y:S01]  /*9740*/  FMUL.FTZ R31, R28, R24 ;  /* 0x000000181c1f7220 */ /* 0x000fe20000410000 */
[----:B------:R-:W-:Y:S02]  /*9750*/  HADD2.F32 R13, -RZ, R12.H0_H0 ;  /* 0x2000000cff0d7230 */ /* 0x000fe40000004100 */
[----:B------:R-:W-:Y:S01]  /*9760*/  FFMA.FTZ R43, R27, R46, R54 ;  /* 0x0000002e1b2b7223 */ /* 0x000fe20000010036 */
[----:B------:R-:W-:Y:S02]  /*9770*/  HADD2.F32 R15, -RZ, R14.H0_H0 ;  /* 0x2000000eff0f7230 */ /* 0x000fe40000004100 */
[----:B------:R-:W-:Y:S01]  /*9780*/  FMUL.FTZ R28, R30, R29 ;  /* 0x0000001d1e1c7220 */ /* 0x000fe20000410000 */
[----:B------:R-:W-:Y:S02]  /*9790*/  HADD2.F32 R25, -RZ, R59.H1_H1 ;  /* 0x3000003bff197230 */ /* 0x000fe40000004100 */
[C---:B------:R-:W-:Y:S01]  /*97a0*/  FFMA.FTZ R42, R13.reuse, R24, -R42 ;  /* 0x000000180d2a7223 */ /* 0x040fe2000001082a */
[----:B------:R-:W-:Y:S01]  /*97b0*/  FFMA.FTZ R24, R13, R26, R31 ;  /* 0x0000001a0d187223 */ /* 0x000fe2000001001f */
[----:B------:R-:W-:-:S02]  /*97c0*/  HADD2.F32 R32, -RZ, R32.H1_H1 ;  /* 0x30000020ff207230 */ /* 0x000fc40000004100 */
[----:B------:R-:W-:Y:S02]  /*97d0*/  HADD2.F32 R34, -RZ, R34.H1_H1 ;  /* 0x30000022ff227230 */ /* 0x000fe40000004100 */
[-C--:B------:R-:W-:Y:S01]  /*97e0*/  FMUL.FTZ R30, R30, R25.reuse ;  /* 0x000000191e1e7220 */ /* 0x080fe20000410000 */
[C---:B------:R-:W-:Y:S01]  /*97f0*/  FFMA.FTZ R28, R15.reuse, R25, -R28 ;  /* 0x000000190f1c7223 */ /* 0x040fe2000001081c */
[----:B------:R-:W-:Y:S02]  /*9800*/  HADD2.F32 R27, -RZ, R53.H0_H0 ;  /* 0x20000035ff1b7230 */ /* 0x000fe40000004100 */
[----:B------:R-:W-:Y:S02]  /*9810*/  HADD2.F32 R31, -RZ, R51.H0_H0 ;  /* 0x20000033ff1f7230 */ /* 0x000fe40000004100 */
[----:B------:R-:W-:Y:S01]  /*9820*/  FFMA.FTZ R26, R15, R29, R30 ;  /* 0x0000001d0f1a7223 */ /* 0x000fe2000001001e */
        /* <DEDUP_REMOVED lines=22> */
.L_x_8669:
[----:B------:R-:W-:Y:S05]  /*9990*/  BSYNC B1 ;  /* 0x0000000000017941 */ /* 0x000fea0003800000 */
.L_x_8668:
[----:B------:R-:W-:Y:S01]  /*99a0*/  PRMT R33, R20, 0x5410, R21 ;  /* 0x0000541014217816 */ /* 0x000fe20000000015 */
[----:B------:R-:W-:Y:S06]  /*99b0*/  @P0 BRA `(.L_x_8657) ;  /* 0x00000004007c0947 */ /* 0x000fec0003800000 */
[----:B------:R-:W2:Y:S01]  /*99c0*/  LDL R44, [R1+0x74] ;  /* 0x00007400012c7983 */ /* 0x000ea20000100800 */
[----:B0-----:R-:W-:Y:S01]  /*99d0*/  IMAD.SHL.U32 R13, R3, 0x40, RZ ;  /* 0x00000040030d7824 */ /* 0x001fe200078e00ff */
[----:B------:R-:W-:Y:S01]  /*99e0*/  SHF.R.S32.HI R12, RZ, 0x1f, R3 ;  /* 0x0000001fff0c7819 */ /* 0x000fe20000011403 */
[--C-:B------:R-:W-:Y:S01]  /*99f0*/  HADD2.F32 R28, -RZ, R60.reuse.H0_H0 ;  /* 0x2000003cff1c7230 */ /* 0x100fe20000004100 */
[--C-:B------:R-:W-:Y:S01]  /*9a00*/  SHF.R.U64 R43, R8, 0x10, R9.reuse ;  /* 0x00000010082b7819 */ /* 0x100fe20000001209 */
[----:B------:R-:W-:Y:S01]  /*9a10*/  HADD2.F32 R20, -RZ, R60.H1_H1 ;  /* 0x3000003cff147230 */ /* 0x000fe20000004100 */
[----:B------:R-:W-:Y:S02]  /*9a20*/  LEA.HI R12, R12, R3, RZ, 0x3 ;  /* 0x000000030c0c7211 */ /* 0x000fe400078f18ff */
[----:B------:R-:W-:Y:S02]  /*9a30*/  LOP3.LUT R13, R13, 0x1c0, RZ, 0xc0, !PT ;  /* 0x000001c00d0d7812 */ /* 0x000fe400078ec0ff */
[----:B------:R-:W-:Y:S01]  /*9a40*/  SHF.R.U32.HI R21, RZ, 0x10, R9 ;  /* 0x00000010ff157819 */ /* 0x000fe20000011609 */
[----:B------:R-:W-:Y:S01]  /*9a50*/  IMAD.SHL.U32 R12, R12, 0x40, RZ ;  /* 0x000000400c0c7824 */ /* 0x000fe200078e00ff */
[----:B------:R-:W-:-:S02]  /*9a60*/  SHF.R.U32.HI R3, RZ, 0x3, R13 ;  /* 0x00000003ff037819 */ /* 0x000fc4000001160d */
[----:B------:R-:W-:Y:S02]  /*9a70*/  SHF.R.U64 R39, R4, 0x10, R5 ;  /* 0x0000001004277819 */ /* 0x000fe40000001205 */
[----:B------:R-:W-:Y:S02]  /*9a80*/  LOP3.LUT R36, R3, R36, R13, 0x1e, !PT ;  /* 0x0000002403247212 */ /* 0x000fe400078e1e0d */
[----:B------:R-:W-:Y:S02]  /*9a90*/  LOP3.LUT R3, R12, 0xfffffe00, RZ, 0xc0, !PT ;  /* 0xfffffe000c037812 */ /* 0x000fe400078ec0ff */
[----:B------:R-:W-:Y:S02]  /*9aa0*/  SHF.R.U32.HI R30, RZ, 0x10, R5 ;  /* 0x00000010ff1e7819 */ /* 0x000fe40000011605 */
[--C-:B------:R-:W-:Y:S01]  /*9ab0*/  SHF.R.U64 R42, R10, 0x10, R11.reuse ;  /* 0x000000100a2a7819 */ /* 0x100fe2000000120b */
        /* <DEDUP_REMOVED lines=27> */
[----:B------:R-:W-:-:S02]  /*9c70*/  HADD2.F32 R21, -RZ, R37.H1_H1 ;  /* 0x30000025ff157230 */ /* 0x000fc40000004100 */
[-C--:B------:R-:W-:Y:S01]  /*9c80*/  FMUL.FTZ R28, R25, R20.reuse ;  /* 0x00000014191c7220 */ /* 0x080fe20000410000 */
[C---:B------:R-:W-:Y:S01]  /*9c90*/  FMUL.FTZ R25, R8.reuse, R9 ;  /* 0x0000000908197220 */ /* 0x040fe20000410000 */
[-C--:B------:R-:W-:Y:S01]  /*9ca0*/  FMUL.FTZ R8, R8, R5.reuse ;  /* 0x0000000508087220 */ /* 0x080fe20000410000 */
[C---:B------:R-:W-:Y:S01]  /*9cb0*/  FFMA.FTZ R29, R13.reuse, R20, -R36 ;  /* 0x000000140d1d7223 */ /* 0x040fe20000010824 */
[----:B------:R-:W-:Y:S01]  /*9cc0*/  FFMA.FTZ R31, R13, R30, R28 ;  /* 0x0000001e0d1f7223 */ /* 0x000fe2000001001c */
[C---:B------:R-:W-:Y:S01]  /*9cd0*/  FFMA.FTZ R25, R4.reuse, R5, -R25 ;  /* 0x0000000504197223 */ /* 0x040fe20000010819 */
[----:B------:R-:W-:Y:S02]  /*9ce0*/  HADD2.F32 R5, -RZ, R33.H0_H0 ;  /* 0x20000021ff057230 */ /* 0x000fe40000004100 */
        /* <DEDUP_REMOVED lines=44> */
.L_x_8657:
[----:B------:R-:W-:Y:S05]  /*9fb0*/  BSYNC B0 ;  /* 0x0000000000007941 */ /* 0x000fea0003800000 */
.L_x_8643:
        /* <DEDUP_REMOVED lines=8> */
.L_x_8640:
[----:B012---:R-:W-:-:S05]  /*a040*/  IMAD.U32 R3, RZ, RZ, UR37 ;  /* 0x00000025ff037e24 */ /* 0x007fca000f8e00ff */
[----:B------:R-:W-:-:S13]  /*a050*/  ISETP.NE.AND P0, PT, R3, 0x3, PT ;  /* 0x000000030300780c */ /* 0x000fda0003f05270 */
[----:B------:R-:W-:Y:S05]  /*a060*/  @!P0 BRA `(.L_x_8670) ;  /* 0x0000000000048947 */ /* 0x000fea0003800000 */
[----:B------:R-:W-:Y:S01]  /*a070*/  BPT.TRAP 0x1 ;  /* 0x000000040000795c */ /* 0x000fe20000300000 */
.L_x_8670:
[----:B------:R-:W-:Y:S01]  /*a080*/  IMAD R21, R18, 0x8, R2 ;  /* 0x0000000812157824 */ /* 0x000fe200078e0202 */
[----:B------:R-:W-:-:S04]  /*a090*/  SHF.L.U32 R14, R19, 0x1f, RZ ;  /* 0x0000001f130e7819 */ /* 0x000fc800000006ff */
[----:B------:R0:W1:Y:S01]  /*a0a0*/  SYNCS.PHASECHK.TRANS64.TRYWAIT P1, [R21+URZ+0x38830], R14 ;  /* 0x0388300e150075a7 */ /* 0x000062000802017f */
[----:B------:R-:W-:Y:S05]  /*a0b0*/  @!P0 BRA `(.L_x_8671) ;  /* 0x0000000000048947 */ /* 0x000fea0003800000 */
[----:B------:R-:W-:Y:S01]  /*a0c0*/  BPT.TRAP 0x1 ;  /* 0x000000040000795c */ /* 0x000fe20000300000 */
.L_x_8671:
        /* <DEDUP_REMOVED lines=10> */
.L_x_8672:
[----:B------:R-:W-:Y:S01]  /*a170*/  IMAD R6, R18, 0x200, R3 ;  /* 0x0000020012067824 */ /* 0x000fe200078e0203 */
[----:B------:R-:W-:Y:S01]  /*a180*/  LOP3.LUT R4, R4, 0x10000, RZ, 0xfc, !PT ;  /* 0x0001000004047812 */ /* 0x000fe200078efcff */
[----:B------:R-:W-:Y:S01]  /*a190*/  IMAD.MOV.U32 R5, RZ, RZ, 0x40000040 ;  /* 0x40000040ff057424 */ /* 0x000fe200078e00ff */
[----:B------:R-:W-:Y:S05]  /*a1a0*/  WARPSYNC.ALL ;  /* 0x0000000000007948 */ /* 0x000fea0003800000 */
[----:B------:R-:W-:Y:S01]  /*a1b0*/  IMAD.MOV.U32 R7, RZ, RZ, 0x40000040 ;  /* 0x40000040ff077424 */ /* 0x000fe200078e00ff */
[C---:B------:R-:W-:Y:S01]  /*a1c0*/  R2UR UR4, R4.reuse ;  /* 0x00000000040472ca */ /* 0x040fe200000e0000 */
[----:B------:R-:W-:Y:S01]  /*a1d0*/  WARPGROUP.ARRIVE ;  /* 0x00000000000079c5 */ /* 0x000fe20000000000 */
        /* <DEDUP_REMOVED lines=8> */
[----:B------:R-:W-:Y:S02]  /*a260*/  VIADD R10, R4, 0x4 ;  /* 0x00000004040a7836 */ /* 0x000fe40000000000 */
[----:B------:R-:W-:Y:S02]  /*a270*/  IMAD.MOV.U32 R11, RZ, RZ, 0x40000040 ;  /* 0x40000040ff0b7424 */ /* 0x000fe400078e00ff */
[----:B------:R-:W-:-:S04]  /*a280*/  IMAD.MOV.U32 R7, RZ, RZ, 0x40000040 ;  /* 0x40000040ff077424 */ /* 0x000fc800078e00ff */
[----:B------:R-:W-:Y:S01]  /*a290*/  HGMMA.64x64x16.F32 R24, gdesc[UR4], RZ, !UPT, gsb0 ;  /* 0x00e00000041879f0 */ /* 0x000fe2000c0008ff */
[----:B------:R-:W-:Y:S02]  /*a2a0*/  R2UR UR4, R12 ;  /* 0x000000000c0472ca */ /* 0x000fe400000e0000 */
[----:B------:R-:W-:Y:S02]  /*a2b0*/  R2UR UR5, R13 ;  /* 0x000000000d0572ca */ /* 0x000fe400000e0000 */
[----:B------:R-:W-:Y:S01]  /*a2c0*/  R2UR UR6, R8 ;  /* 0x00000000080672ca */ /* 0x000fe200000e0000 */
[C---:B------:R-:W-:Y:S01]  /*a2d0*/  VIADD R8, R6.reuse, 0x4 ;  /* 0x0000000406087836 */ /* 0x040fe20000000000 */
[----:B------:R-:W-:Y:S01]  /*a2e0*/  R2UR UR7, R9 ;  /* 0x00000000090772ca */ /* 0x000fe200000e0000 */
[----:B------:R-:W-:Y:S02]  /*a2f0*/  IMAD.MOV.U32 R9, RZ, RZ, 0x40000040 ;  /* 0x40000040ff097424 */ /* 0x000fe400078e00ff */
[----:B------:R-:W-:Y:S01]  /*a300*/  VIADD R6, R6, 0x6 ;  /* 0x0000000606067836 */ /* 0x000fe20000000000 */
[----:B------:R-:W-:-:S02]  /*a310*/  WARPGROUP.DEPBAR.LE gsb0, 0x0 ;  /* 0x00008000000079c5 */ /* 0x000fc40000010000 */
[----:B------:R-:W-:-:S07]  /*a320*/  WARPGROUP.ARRIVE ;  /* 0x00000000000079c5 */ /* 0x000fce0000000000 */
[----:B------:R-:W-:Y:S01]  /*a330*/  HGMMA.64x64x16.F32 R24, gdesc[UR4], R24, gsb0 ;  /* 0x00e00000041879f0 */ /* 0x000fe20008000818 */
[----:B------:R-:W-:Y:S02]  /*a340*/  R2UR UR4, R10 ;  /* 0x000000000a0472ca */ /* 0x000fe400000e0000 */
[----:B------:R-:W-:Y:S02]  /*a350*/  R2UR UR5, R11 ;  /* 0x000000000b0572ca */ /* 0x000fe400000e0000 */
        /* <DEDUP_REMOVED lines=18> */
.L_x_8948:
[----:B------:R-:W-:Y:S05]  /*a480*/  BSYNC B0 ;  /* 0x0000000000007941 */ /* 0x000fea0003800000 */
.L_x_8674:
[----:B------:R-:W-:Y:S05]  /*a490*/  @!P0 BRA `(.L_x_8676) ;  /* 0x0000000000048947 */ /* 0x000fea0003800000 */
[----:B------:R-:W-:Y:S01]  /*a4a0*/  BPT.TRAP 0x1 ;  /* 0x000000040000795c */ /* 0x000fe20000300000 */
.L_x_8676:
[----:B------:R3:W4:Y:S01]  /*a4b0*/  SYNCS.PHASECHK.TRANS64.TRYWAIT P2, [R21+URZ+0x38850], R14 ;  /* 0x0388500e150075a7 */ /* 0x000722000804017f */
[----:B------:R-:W-:Y:S05]  /*a4c0*/  @!P0 BRA `(.L_x_8677) ;  /* 0x0000000000048947 */ /* 0x000fea0003800000 */
[----:B------:R-:W-:Y:S01]  /*a4d0*/  BPT.TRAP 0x1 ;  /* 0x000000040000795c */ /* 0x000fe20000300000 */
.L_x_8677:
[----:B------:R-:W0:Y:S01]  /*a4e0*/  S2R R6, SR_TID.X ;  /* 0x0000000000067919 */ /* 0x000e220000002100 */
[----:B------:R-:W-:Y:S01]  /*a4f0*/  VIADD R0, R2, 0x400 ;  /* 0x0000040002007836 */ /* 0x000fe20000000000 */
[----:B------:R-:W-:Y:S04]  /*a500*/  BSSY B0, `(.L_x_8678) ;  /* 0x0000008000007945 */ /* 0x000fe80003800000 */
[----:B------:R-:W-:-:S04]  /*a510*/  SHF.R.U32.HI R0, RZ, 0x4, R0 ;  /* 0x00000004ff007819 */ /* 0x000fc80000011600 */
[----:B------:R-:W-:Y:S02]  /*a520*/  LOP3.LUT R0, R0, 0x3fff, RZ, 0xc0, !PT ;  /* 0x00003fff00007812 */ /* 0x000fe400078ec0ff */
[----:B0-----:R-:W-:-:S04]  /*a530*/  LOP3.LUT R6, R6, 0x7f, RZ, 0xc0, !PT ;  /* 0x0000007f06067812 */ /* 0x001fc800078ec0ff */
[----:B------:R-:W-:Y:S01]  /*a540*/  ISETP.NE.AND P1, PT, R6, RZ, PT ;  /* 0x000000ff0600720c */ /* 0x000fe20003f25270 */
[----:B----4-:R-:W-:-:S12]  /*a550*/  @P2 BRA `(.L_x_8679) ;  /* 0x0000000000082947 */ /* 0x010fd80003800000 */
[----:B------:R-:W0:Y:S02]  /*a560*/  SYNCS.PHASECHK.TRANS64.TRYWAIT P2, [R21+URZ+0x38850], R14 ;  /* 0x0388500e150075a7 */ /* 0x000e24000804017f */
[----:B0-----:R-:W-:Y:S05]  /*a570*/  @!P2 BRA `(.L_x_8680) ;  /* 0x000001ac0064a947 */ /* 0x001fea0003800000 */
.L_x_8679:
[----:B------:R-:W-:Y:S05]  /*a580*/  BSYNC B0 ;  /* 0x0000000000007941 */ /* 0x000fea0003800000 */
.L_x_8678:
[----:B------:R-:W-:Y:S05]  /*a590*/  WARPSYNC.ALL ;  /* 0x0000000000007948 */ /* 0x000fea0003800000 */
[----:B01-3--:R-:W-:Y:S01]  /*a5a0*/  LOP3.LUT R14, R0, 0x10000, RZ, 0xfc, !PT ;  /* 0x00010000000e7812 */ /* 0x00bfe200078efcff */
[----:B------:R-:W-:Y:S01]  /*a5b0*/  VIADD R0, R2, 0x26400 ;  /* 0x0002640002007836 */ /* 0x000fe20000000000 */
[----:B------:R-:W-:-:S03]  /*a5c0*/  WARPGROUP.ARRIVE ;  /* 0x00000000000079c5 */ /* 0x000fc60000000000 */
[----:B------:R-:W-:-:S03]  /*a5d0*/  IMAD R58, R18, 0x1000, R14 ;  /* 0x00001000123a7824 */ /* 0x000fc600078e020e */
[----:B------:R-:W0:Y:S01]  /*a5e0*/  S2R R15, SR_TID.X ;  /* 0x00000000000f7919 */ /* 0x000e220000002100 */
[----:B------:R-:W-:Y:S01]  /*a5f0*/  IMAD.MOV.U32 R59, RZ, RZ, 0x40000040 ;  /* 0x40000040ff3b7424 */ /* 0x000fe200078e00ff */
[----:B------:R-:W-:Y:S01]  /*a600*/  SHF.R.U32.HI R0, RZ, 0x4, R0 ;  /* 0x00000004ff007819 */ /* 0x000fe20000011600 */
[----:B--2---:R-:W-:Y:S01]  /*a610*/  IMAD.MOV.U32 R7, RZ, RZ, 0x40000040 ;  /* 0x40000040ff077424 */ /* 0x004fe200078e00ff */
        /* <DEDUP_REMOVED lines=11> */
[C---:B------:R-:W-:Y:S01]  /*a6d0*/  VIADD R62, R6.reuse, 0x2 ;  /* 0x00000002063e7836 */ /* 0x040fe20000000000 */
[----:B------:R-:W-:Y:S01]  /*a6e0*/  ULDC UR41, c[0x0][0xad0] ;  /* 0x0002b40000297ab9 */ /* 0x000fe20000000800 */
[----:B------:R-:W-:Y:S01]  /*a6f0*/  VIADD R57, R6, 0x800 ;  /* 0x0000080006397836 */ /* 0x000fe20000000000 */
[----:B------:R-:W-:Y:S01]  /*a700*/  ULDC UR44, c[0x0][0xad0] ;  /* 0x0002b400002c7ab9 */ /* 0x000fe20000000800 */
[----:B------:R-:W-:Y:S01]  /*a710*/  IMAD.MOV.U32 R174, RZ, RZ, R193 ;  /* 0x000000ffffae7224 */ /* 0x000fe200078e00c1 */
[----:B------:R-:W-:Y:S01]  /*a720*/  ULDC UR39, c[0x0][0xa80] ;  /* 0x0002a00000277ab9 */ /* 0x000fe20000000800 */
[----:B------:R-:W-:Y:S01]  /*a730*/  IMAD.MOV.U32 R173, RZ, RZ, 0x40000040 ;  /* 0x40000040ffad7424 */ /* 0x000fe200078e00ff */
[----:B------:R-:W-:Y:S01]  /*a740*/  ULDC UR40, c[0x0][0xa80] ;  /* 0x0002a00000287ab9 */ /* 0x000fe20000000800 */
[----:B------:R-:W-:Y:S04]  /*a750*/  BSSY B0, `(.L_x_8681) ;  /* 0x000069e000007945 */ /* 0x000fe80003800000 */
        /* <DEDUP_REMOVED lines=9> */
[----:B0-----:R-:W-:-:S05]  /*a7f0*/  SHF.R.U32.HI R15, RZ, 0x7, R15 ;  /* 0x00000007ff0f7819 */ /* 0x001fca000001160f */
[----:B------:R-:W0:Y:S02]  /*a800*/  SHFL.IDX PT, R0, R15, RZ, 0x1f ;  /* 0x00001fff0f007589 */ /* 0x000e2400000e0000 */
[----:B0-----:R-:W-:-:S04]  /*a810*/  ISETP.GT.AND P2, PT, R0, 0x7f, PT ;  /* 0x0000007f0000780c */ /* 0x001fc80003f44270 */
[----:B------:R-:W-:Y:S02]  /*a820*/  SEL R15, RZ, 0x2, !P2 ;  /* 0x00000002ff0f7807 */ /* 0x000fe40005000000 */
[C---:B------:R-:W-:Y:S02]  /*a830*/  SEL R0, R20.reuse, 0x2, P2 ;  /* 0x0000000214007807 */ /* 0x040fe40001000000 */
[----:B------:R-:W-:Y:S01]  /*a840*/  SEL R20, R20, 0x6, !P2 ;  /* 0x0000000614147807 */ /* 0x000fe20005000000 */
        /* <DEDUP_REMOVED lines=158> */
[--C-:B------:R-:W-:Y:S01]  /*b230*/  IMAD.IADD R60, R59, 0x1, R0.reuse ;  /* 0x000000013b3c7824 */ /* 0x100fe200078e0200 */
        /* <DEDUP_REMOVED lines=16> */
[----:B------:R-:W-:Y:S02]  /*b340*/  IMAD.MOV.U32 R63, RZ, RZ, 0x40000040 ;  /* 0x40000040ff3f7424 */ /* 0x000fe400078e00ff */
[----:B------:R-:W-:-:S02]  /*b350*/  IMAD.MOV.U32 R57, RZ, RZ, 0x28 ;  /* 0x00000028ff397424 */ /* 0x000fc400078e00ff */
[----:B------:R-:W-:-:S03]  /*b360*/  IMAD.MOV.U32 R59, RZ, RZ, 0xa00 ;  /* 0x00000a00ff3b7424 */ /* 0x000fc600078e00ff */
[----:B------:R-:W-:Y:S02]  /*b370*/  SEL R57, R57, 0x26, P2 ;  /* 0x0000002639397807 */ /* 0x000fe40001000000 */
[----:B------:R-:W-:Y:S02]  /*b380*/  SEL R59, R59, 0x980, P2 ;  /* 0x000009803b3b7807 */ /* 0x000fe40001000000 */
[----:B------:R-:W-:Y:S02]  /*b390*/  LOP3.LUT R57, R57, 0x6, RZ, 0xc0, !PT ;  /* 0x0000000639397812 */ /* 0x000fe400078ec0ff */
        /* <DEDUP_REMOVED lines=8> */
[----:B------:R-:W-:Y:S01]  /*b420*/  R2UR UR5, R63 ;  /* 0x000000003f0572ca */ /* 0x000fe200000e0000 */
[----:B------:R-:W-:Y:S01]  /*b430*/  IMAD.MOV.U32 R63, RZ, RZ, 0x40000040 ;  /* 0x40000040ff3f7424 */ /* 0x000fe200078e00ff */
[CC--:B------:R-:W-:Y:S02]  /*b440*/  IADD3 R60, R57.reuse, R59.reuse, R6 ;  /* 0x0000003b393c7210 */ /* 0x0c0fe40007ffe006 */
[----:B------:R-:W-:Y:S01]  /*b450*/  IADD3 R62, R57, R59, R58 ;  /* 0x0000003b393e7210 */ /* 0x000fe20007ffe03a */
[----:B------:R-:W-:-:S02]  /*b460*/  VIADD R59, R58, 0xa00 ;  /* 0x00000a003a3b7836 */ /* 0x000fc40000000000 */
[----:B------:R-:W-:Y:S01]  /*b470*/  VIADD R57, R6, 0xa00 ;  /* 0x00000a0006397836 */ /* 0x000fe20000000000 */
        /* <DEDUP_REMOVED lines=147> */
[----:B------:R-:W-:Y:S01]  /*bdb0*/  IMAD.MOV.U32 R62, RZ, RZ, 0x40 ;  /* 0x00000040ff3e7424 */ /* 0x000fe200078e00ff */
[----:B------:R-:W-:-:S04]  /*bdc0*/  R2UR UR5, R63 ;  /* 0x000000003f0572ca */ /* 0x000fc800000e0000 */
[----:B------:R-:W-:-:S04]  /*bdd0*/  SEL R0, R62, 0x3e, P2 ;  /* 0x0000003e3e007807 */ /* 0x000fc80001000000 */
[----:B------:R-:W-:Y:S02]  /*bde0*/  LOP3.LUT R59, R0, 0x6, RZ, 0xc0, !PT ;  /* 0x00000006003b7812 */ /* 0x000fe400078ec0ff */
[----:B------:R-:W0:Y:S02]  /*bdf0*/  LDC R0, c[0x0][0x448] ;  /* 0x00011200ff007b82 */ /* 0x000e240000000800 */
[CC--:B------:R-:W-:Y:S02]  /*be00*/  IADD3 R60, R59.reuse, R15.reuse, R6 ;  /* 0x0000000f3b3c7210 */ /* 0x0c0fe40007ffe006 */
[----:B------:R-:W-:Y:S01]  /*be10*/  IADD3 R58, R59, R15, R58 ;  /* 0x0000000f3b3a7210 */ /* 0x000fe20007ffe03a */
[----:B------:R-:W-:Y:S01]  /*be20*/  IMAD.MOV.U32 R59, RZ, RZ, 0x40000040 ;  /* 0x40000040ff3b7424 */ /* 0x000fe200078e00ff */
[----:B0-----:R-:W-:Y:S01]  /*be30*/  ISETP.NE.AND P2, PT, R0, 0x1, PT ;  /* 0x000000010000780c */ /* 0x001fe20003f45270 */
[----:B------:R-:W-:-:S04]  /*be40*/  IMAD.IADD R0, R216, 0x1, R193 ;  /* 0x00000001d8007824 */ /* 0x000fc800078e02c1 */
[----:B------:R-:W-:-:S08]  /*be50*/  IMAD.MOV.U32 R57, RZ, RZ, R0 ;  /* 0x000000ffff397224 */ /* 0x000fd000078e0000 */
[----:B------:R-:W0:Y:S08]  /*be60*/  @P2 LDC R15, c[0x0][0x44c] ;  /* 0x00011300ff0f2b82 */ /* 0x000e300000000800 */
[----:B------:R-:W1:Y:S01]  /*be70*/  @P2 LDC R20, c[0x0][0x450] ;  /* 0x00011400ff142b82 */ /* 0x000e620000000800 */
[----:B------:R-:W-:Y:S02]  /*be80*/  WARPGROUP.DEPBAR.LE gsb0, 0x0 ;  /* 0x00008000000079c5 */ /* 0x000fe40000010000 */
[----:B------:R-:W-:Y:S01]  /*be90*/  WARPGROUP.ARRIVE ;  /* 0x00000000000079c5 */ /* 0x000fe20000000000 */
[----:B0-----:R-:W-:-:S04]  /*bea0*/  @P2 IMAD.HI.U32 R15, R0, R15, RZ ;  /* 0x0000000f000f2227 */ /* 0x001fc800078e00ff */
[----:B------:R-:W-:Y:S01]  /*beb0*/  IMAD R0, R171, -0x40, R62 ;  /* 0xffffffc0ab007824 */ /* 0x000fe200078e023e */
[----:B------:R-:W-:Y:S01]  /*bec0*/  HGMMA.64x64x16.F32 R24, gdesc[UR4], R24, gsb0 ;  /* 0x00e00000041879f0 */ /* 0x000fe20008000818 */
[----:B------:R-:W-:Y:S02]  /*bed0*/  R2UR UR4, R60 ;  /* 0x000000003c0472ca */ /* 0x000fe400000e0000 */
[----:B------:R-:W-:Y:S02]  /*bee0*/  R2UR UR5, R61 ;  /* 0x000000003d0572ca */ /* 0x000fe400000e0000 */
[----:B------:R-:W-:Y:S02]  /*bef0*/  R2UR UR6, R58 ;  /* 0x000000003a0672ca */ /* 0x000fe400000e0000 */
[----:B------:R-:W-:Y:S02]  /*bf00*/  R2UR UR7, R59 ;  /* 0x000000003b0772ca */ /* 0x000fe400000e0000 */
[----:B-1----:R-:W-:-:S02]  /*bf10*/  @P2 SHF.R.U32.HI R57, RZ, R20, R15 ;  /* 0x00000014ff392219 */ /* 0x002fc4000001160f */
[----:B------:R-:W-:-:S03]  /*bf20*/  IADD3 R15, R211, 0x1, R0 ;  /* 0x00000001d30f7810 */ /* 0x000fc60007ffe000 */
[----:B------:R-:W-:Y:S01]  /*bf30*/  SHFL.IDX PT, R20, R57, RZ, 0x1c1f ;  /* 0x001c1fff39147589 */ /* 0x000fe200000e0000 */
[----:B------:R-:W-:-:S03]  /*bf40*/  IADD3 R68, -R192, R15, -R215 ;  /* 0x0000000fc0447210 */ /* 0x000fc60007ffe9d7 */
[----:B------:R-:W0:Y:S01]  /*bf50*/  SHFL.IDX PT, R57, R57, 0x1, 0x1c1f ;  /* 0x003c1f0039397f89 */ /* 0x000e2200000e0000 */
[----:B------:R-:W-:Y:S02]  /*bf60*/  WARPGROUP.DEPBAR.LE gsb0, 0x0 ;  /* 0x00008000000079c5 */ /* 0x000fe40000010000 */
[----:B------:R-:W-:-:S06]  /*bf70*/  WARPGROUP.ARRIVE ;  /* 0x00000000000079c5 */ /* 0x000fcc0000000000 */
[----:B------:R-:W-:Y:S01]  /*bf80*/  HGMMA.64x64x16.F32 R24, gdesc[UR4], R24, gsb0 ;  /* 0x00e00000041879f0 */ /* 0x000fe20008000818 */
[----:B------:R-:W-:Y:S01]  /*bf90*/  ULDC UR4, c[0x0][0xad0] ;  /* 0x0002b40000047ab9 */ /* 0x000fe20000000800 */
[----:B------:R-:W-:Y:S01]  /*bfa0*/  R2UR UR7, R173 ;  /* 0x00000000ad0772ca */ /* 0x000fe200000e0000 */
[----:B------:R-:W-:Y:S01]  /*bfb0*/  IMAD.MOV.U32 R173, RZ, RZ, 0x40000040 ;  /* 0x40000040ffad7424 */ /* 0x000fe200078e00ff */
        /* <DEDUP_REMOVED lines=33> */
[----:B------:R-:W-:-:S06]  /*c1d0*/  FMUL.FTZ R55, R55, UR4 ;  /* 0x0000000437377c20 */ /* 0x000fcc0008410000 */
[----:B------:R1:W-:Y:S01]  /*c1e0*/  MUFU.TANH R59, R33 ;  /* 0x00000021003b7308 */ /* 0x0003e20000002400 */
[----:B---3--:R-:W-:-:S04]  /*c1f0*/  IADD3 R29, -R215, R0, R211 ;  /* 0x00000000d71d7210 */ /* 0x008fc80007ffe1d3 */
[----:B0-----:R-:W-:-:S03]  /*c200*/  VIADDMNMX R57, R57, R68, R29, PT ;  /* 0x0000004439397246 */ /* 0x001fc6000380011d */
[----:B------:R-:W0:Y:S01]  /*c210*/  MUFU.TANH R32, R32 ;  /* 0x0000002000207308 */ /* 0x000e220000002400 */
[----:B-1----:R-:W-:Y:S02]  /*c220*/  VIADDMNMX R33, R20, R68, R29, PT ;  /* 0x0000004414217246 */ /* 0x002fe4000380011d */
[----:B------:R-:W-:Y:S02]  /*c230*/  ISETP.GT.AND P6, PT, R57, 0x20, PT ;  /* 0x000000203900780c */ /* 0x000fe40003fc4270 */
[C---:B------:R-:W-:Y:S02]  /*c240*/  ISETP.GT.AND P3, PT, R33.reuse, RZ, PT ;  /* 0x000000ff2100720c */ /* 0x040fe40003f64270 */
[C---:B------:R-:W-:Y:S01]  /*c250*/  ISETP.GT.AND P4, PT, R33.reuse, 0x1, PT ;  /* 0x000000012100780c */ /* 0x040fe20003f84270 */
[----:B------:R1:W3:Y:S01]  /*c260*/  MUFU.TANH R60, R36 ;  /* 0x00000024003c7308 */ /* 0x0002e20000002400 */
[----:B------:R-:W-:Y:S02]  /*c270*/  ISETP.GT.AND P5, PT, R33, 0x8, PT ;  /* 0x000000082100780c */ /* 0x000fe40003fa4270 */
[----:B------:R-:W-:-:S02]  /*c280*/  FSEL R15, R24, -INF , P3 ;  /* 0xff800000180f7808 */ /* 0x000fc40001800000 */
[----:B------:R-:W-:Y:S02]  /*c290*/  ISETP.GT.AND P3, PT, R33, 0x9, PT ;  /* 0x000000092100780c */ /* 0x000fe40003f64270 */
[----:B--2---:R-:W-:Y:S01]  /*c2a0*/  FSEL R0, R28, -INF , P5 ;  /* 0xff8000001c007808 */ /* 0x004fe20002800000 */
[----:B------:R-:W2:Y:S01]  /*c2b0*/  MUFU.TANH R37, R37 ;  /* 0x0000002500257308 */ /* 0x000ea20000002400 */
[----:B-1----:R-:W-:Y:S02]  /*c2c0*/  FSEL R36, R25, -INF , P4 ;  /* 0xff80000019247808 */ /* 0x002fe40002000000 */
[----:B------:R-:W-:Y:S02]  /*c2d0*/  ISETP.GT.AND P4, PT, R33, 0x10, PT ;  /* 0x000000102100780c */ /* 0x000fe40003f84270 */
[----:B------:R-:W-:Y:S02]  /*c2e0*/  FMNMX.FTZ R25, R15, R36, !PT ;  /* 0x000000240f197209 */ /* 0x000fe40007810000 */
[----:B----4-:R-:W-:Y:S01]  /*c2f0*/  FSEL R20, R58, -INF , P3 ;  /* 0xff8000003a147808 */ /* 0x010fe20001800000 */
[----:B------:R2:W1:Y:S01]  /*c300*/  MUFU.TANH R61, R40 ;  /* 0x00000028003d7308 */ /* 0x0004620000002400 */
[----:B------:R-:W-:-:S02]  /*c310*/  FMNMX.FTZ R25, R0, R25, !PT ;  /* 0x0000001900197209 */ /* 0x000fc40007810000 */
[C---:B------:R-:W-:Y:S02]  /*c320*/  ISETP.GT.AND P3, PT, R33.reuse, 0x11, PT ;  /* 0x000000112100780c */ /* 0x040fe40003f64270 */
[----:B0-----:R-:W-:Y:S02]  /*c330*/  FSEL R24, R32, -INF , P4 ;  /* 0xff80000020187808 */ /* 0x001fe40002000000 */
[----:B------:R-:W-:Y:S01]  /*c340*/  FMNMX.FTZ R25, R20, R25, !PT ;  /* 0x0000001914197209 */ /* 0x000fe20007810000 */
[----:B------:R-:W-:Y:S01]  /*c350*/  MUFU.TANH R41, R41 ;  /* 0x0000002900297308 */ /* 0x000fe20000002400 */
[----:B------:R-:W-:Y:S02]  /*c360*/  ISETP.GT.AND P4, PT, R33, 0x18, PT ;  /* 0x000000182100780c */ /* 0x000fe40003f84270 */
[----:B------:R-:W-:Y:S02]  /*c370*/  FSEL R28, R59, -INF , P3 ;  /* 0xff8000003b1c7808 */ /* 0x000fe40001800000 */
[----:B------:R-:W-:-:S02]  /*c380*/  FMNMX.FTZ R25, R24, R25, !PT ;  /* 0x0000001918197209 */ /* 0x000fc40007810000 */
[----:B------:R-:W-:Y:S01]  /*c390*/  ISETP.GT.AND P3, PT, R33, 0x19, PT ;  /* 0x000000192100780c */ /* 0x000fe20003f64270 */
[----:B------:R1:W0:Y:S01]  /*c3a0*/  MUFU.TANH R62, R44 ;  /* 0x0000002c003e7308 */ /* 0x0002220000002400 */
[----:B---3--:R-:W-:Y:S02]  /*c3b0*/  FSEL R32, R60, -INF , P4 ;  /* 0xff8000003c207808 */ /* 0x008fe40002000000 */
[----:B------:R-:W-:Y:S02]  /*c3c0*/  FMNMX.FTZ R25, R28, R25, !PT ;  /* 0x000000191c197209 */ /* 0x000fe40007810000 */
[----:B--2---:R-:W-:Y:S02]  /*c3d0*/  FSEL R40, R37, -INF , P3 ;  /* 0xff80000025287808 */ /* 0x004fe40001800000 */
[C---:B------:R-:W-:Y:S01]  /*c3e0*/  ISETP.GT.AND P4, PT, R33.reuse, 0x20, PT ;  /* 0x000000202100780c */ /* 0x040fe20003f84270 */
[----:B------:R-:W2:Y:S01]  /*c3f0*/  MUFU.TANH R45, R45 ;  /* 0x0000002d002d7308 */ /* 0x000ea20000002400 */
[----:B------:R-:W-:Y:S01]  /*c400*/  FMNMX.FTZ R37, R32, R25, !PT ;  /* 0x0000001920257209 */ /* 0x000fe20007810000 */
[----:B------:R-:W-:Y:S01]  /*c410*/  FMUL.FTZ R25, R52, UR4 ;  /* 0x0000000434197c20 */ /* 0x000fe20008410000 */
[----:B------:R-:W-:-:S02]  /*c420*/  ISETP.GT.AND P3, PT, R33, 0x21, PT ;  /* 0x000000212100780c */ /* 0x000fc40003f64270 */
[----:B-1----:R-:W-:Y:S02]  /*c430*/  FSEL R44, R61, -INF , P4 ;  /* 0xff8000003d2c7808 */ /* 0x002fe40002000000 */
[----:B------:R-:W-:Y:S01]  /*c440*/  FMNMX.FTZ R37, R40, R37, !PT ;  /* 0x0000002528257209 */ /* 0x000fe20007810000 */
[----:B------:R1:W3:Y:S01]  /*c450*/  MUFU.TANH R58, R48 ;  /* 0x00000030003a7308 */ /* 0x0002e20000002400 */
[C---:B------:R-:W-:Y:S02]  /*c460*/  ISETP.GT.AND P4, PT, R33.reuse, 0x28, PT ;  /* 0x000000282100780c */ /* 0x040fe40003f84270 */
[----:B------:R-:W-:Y:S02]  /*c470*/  FMNMX.FTZ R37, R44, R37, !PT ;  /* 0x000000252c257209 */ /* 0x000fe40007810000 */
[----:B0-----:R-:W-:Y:S02]  /*c480*/  FSEL R52, R62, -INF , P4 ;  /* 0xff8000003e347808 */ /* 0x001fe40002000000 */
[----:B------:R-:W-:Y:S01]  /*c490*/  ISETP.GT.AND P4, PT, R33, 0x30, PT ;  /* 0x000000302100780c */ /* 0x000fe20003f84270 */
[----:B------:R-:W0:Y:S01]  /*c4a0*/  MUFU.TANH R49, R49 ;  /* 0x0000003100317308 */ /* 0x000e220000002400 */
[----:B-1----:R-:W-:-:S02]  /*c4b0*/  FSEL R48, R41, -INF , P3 ;  /* 0xff80000029307808 */ /* 0x002fc40001800000 */
[----:B------:R-:W-:Y:S02]  /*c4c0*/  ISETP.GT.AND P3, PT, R33, 0x29, PT ;  /* 0x000000292100780c */ /* 0x000fe40003f64270 */
[----:B------:R-:W-:Y:S02]  /*c4d0*/  FMNMX.FTZ R37, R48, R37, !PT ;  /* 0x0000002530257209 */ /* 0x000fe40007810000 */
[----:B--2---:R-:W-:Y:S01]  /*c4e0*/  FSEL R66, R45, -INF , P3 ;  /* 0xff8000002d427808 */ /* 0x004fe20001800000 */
[----:B------:R-:W1:Y:S01]  /*c4f0*/  MUFU.TANH R25, R25 ;  /* 0x0000001900197308 */ /* 0x000e620000002400 */
[----:B------:R-:W-:Y:S02]  /*c500*/  FMNMX.FTZ R37, R52, R37, !PT ;  /* 0x0000002534257209 */ /* 0x000fe40007810000 */
[----:B------:R-:W-:Y:S02]  /*c510*/  ISETP.GT.AND P3, PT, R33, 0x31, PT ;  /* 0x000000312100780c */ /* 0x000fe40003f64270 */
[----:B---3--:R-:W-:-:S02]  /*c520*/  FSEL R62, R58, -INF , P4 ;  /* 0xff8000003a3e7808 */ /* 0x008fc40002000000 */
[----:B------:R-:W-:Y:S01]  /*c530*/  FMNMX.FTZ R37, R66, R37, !PT ;  /* 0x0000002542257209 */ /* 0x000fe20007810000 */
[----:B------:R-:W2:Y:S01]  /*c540*/  MUFU.TANH R53, R53 ;  /* 0x0000003500357308 */ /* 0x000ea20000002400 */
[----:B------:R-:W-:Y:S02]  /*c550*/  ISETP.GT.AND P4, PT, R33, 0x38, PT ;  /* 0x000000382100780c */ /* 0x000fe40003f84270 */
[----:B0-----:R-:W-:Y:S02]  /*c560*/  FSEL R64, R49, -INF , P3 ;  /* 0xff80000031407808 */ /* 0x001fe40001800000 */
[----:B------:R-:W-:Y:S02]  /*c570*/  FMNMX.FTZ R37, R62, R37, !PT ;  /* 0x000000253e257209 */ /* 0x000fe40007810000 */
[----:B------:R-:W-:Y:S01]  /*c580*/  ISETP.GT.AND P3, PT, R33, 0x39, PT ;  /* 0x000000392100780c */ /* 0x000fe20003f64270 */
[----:B------:R0:W3:Y:S01]  /*c590*/  MUFU.TANH R41, R27 ;  /* 0x0000001b00297308 */ /* 0x0000e20000002400 */
[----:B-1----:R-:W-:-:S02]  /*c5a0*/  FSEL R58, R25, -INF , P4 ;  /* 0xff800000193a7808 */ /* 0x002fc40002000000 */
[----:B------:R-:W-:Y:S02]  /*c5b0*/  FMNMX.FTZ R37, R64, R37, !PT ;  /* 0x0000002540257209 */ /* 0x000fe40007810000 */
[----:B------:R-:W-:Y:S02]  /*c5c0*/  ISETP.GT.AND P4, PT, R57, 0x1, PT ;  /* 0x000000013900780c */ /* 0x000fe40003f84270 */
[----:B------:R-:W-:Y:S01]  /*c5d0*/  FMNMX.FTZ R37, R58, R37, !PT ;  /* 0x000000253a257209 */ /* 0x000fe20007810000 */
[----:B------:R1:W-:Y:S01]  /*c5e0*/  MUFU.TANH R33, R26 ;  /* 0x0000001a00217308 */ /* 0x0003e20000002400 */
[----:B--2---:R-:W-:Y:S01]  /*c5f0*/  FSEL R60, R53, -INF , P3 ;  /* 0xff800000353c7808 */ /* 0x004fe20001800000 */
[----:B0-----:R-:W-:Y:S01]  /*c600*/  FMUL.FTZ R27, R54, UR4 ;  /* 0x00000004361b7c20 */ /* 0x001fe20008410000 */
[----:B------:R-:W-:Y:S02]  /*c610*/  ISETP.GT.AND P3, PT, R57, RZ, PT ;  /* 0x000000ff3900720c */ /* 0x000fe40003f64270 */
[----:B------:R-:W-:-:S02]  /*c620*/  FMNMX.FTZ R37, R60, R37, !PT ;  /* 0x000000253c257209 */ /* 0x000fc40007810000 */
[----:B------:R-:W-:Y:S01]  /*c630*/  ISETP.GT.AND P5, PT, R57, 0x8, PT ;  /* 0x000000083900780c */ /* 0x000fe20003fa4270 */
[----:B------:R-:W0:Y:S01]  /*c640*/  MUFU.TANH R30, R30 ;  /* 0x0000001e001e7308 */ /* 0x000e220000002400 */
[----:B-1----:R-:W-:Y:S01]  /*c650*/  FMUL.FTZ R26, R46, UR4 ;  /* 0x000000042e1a7c20 */ /* 0x002fe20008410000 */
[----:B------:R-:W1:Y:S01]  /*c660*/  SHFL.BFLY PT, R70, R37, 0x2, 0x1f ;  /* 0x0c401f0025467f89 */ /* 0x000e6200000e0000 */
[----:B---3--:R-:W-:Y:S01]  /*c670*/  FSEL R46, R41, -INF , P4 ;  /* 0xff800000292e7808 */ /* 0x008fe20002000000 */
[----:B------:R-:W-:Y:S01]  /*c680*/  ULDC UR4, c[0x0][0xa80] ;  /* 0x0002a00000047ab9 */ /* 0x000fe20000000800 */
[----:B------:R-:W-:Y:S01]  /*c690*/  ISETP.GT.AND P4, PT, R57, 0x10, PT ;  /* 0x000000103900780c */ /* 0x000fe20003f84270 */
[----:B------:R-:W-:Y:S02]  /*c6a0*/  IMAD.U32 R169, RZ, RZ, UR4 ;  /* 0x00000004ffa97e24 */ /* 0x000fe4000f8e00ff */
[----:B------:R-:W2:Y:S08]  /*c6b0*/  MUFU.TANH R31, R31 ;  /* 0x0000001f001f7308 */ /* 0x000eb00000002400 */
[----:B------:R2:W-:Y:S01]  /*c6c0*/  MUFU.TANH R45, R34 ;  /* 0x00000022002d7308 */ /* 0x0005e20000002400 */
[----:B0-----:R-:W-:-:S02]  /*c6d0*/  FSEL R30, R30, -INF , P5 ;  /* 0xff8000001e1e7808 */ /* 0x001fc40002800000 */
[----:B------:R-:W-:-:S05]  /*c6e0*/  ISETP.GT.AND P5, PT, R57, 0x21, PT ;  /* 0x000000213900780c */ /* 0x000fca0003fa4270 */
[----:B------:R-:W0:Y:S01]  /*c6f0*/  MUFU.TANH R35, R35 ;  /* 0x0000002300237308 */ /* 0x000e220000002400 */
[----:B-1----:R-:W-:-:S05]  /*c700*/  FMNMX.FTZ R70, R37, R70, !PT ;  /* 0x0000004625467209 */ /* 0x002fca0007810000 */
[----:B------:R-:W1:Y:S02]  /*c710*/  SHFL.BFLY PT, R25, R70, 0x1, 0x1f ;  /* 0x0c201f0046197f89 */ /* 0x000e6400000e0000 */
[----:B------:R-:W3:Y:S08]  /*c720*/  MUFU.TANH R38, R38 ;  /* 0x0000002600267308 */ /* 0x000ef00000002400 */
[----:B------:R-:W4:Y:S08]  /*c730*/  MUFU.TANH R39, R39 ;  /* 0x0000002700277308 */ /* 0x000f300000002400 */
[----:B------:R0:W4:Y:S01]  /*c740*/  MUFU.TANH R37, R42 ;  /* 0x0000002a00257308 */ /* 0x0001220000002400 */
[----:B-1----:R-:W-:-:S07]  /*c750*/  FMNMX.FTZ R168, R70, R25, !PT ;  /* 0x0000001946a87209 */ /* 0x002fce0007810000 */
[----:B------:R-:W1:Y:S01]  /*c760*/  MUFU.TANH R43, R43 ;  /* 0x0000002b002b7308 */ /* 0x000e620000002400 */
[----:B------:R-:W-:Y:S02]  /*c770*/  FSEL R25, R33, -INF , P3 ;  /* 0xff80000021197808 */ /* 0x000fe40001800000 */
[----:B------:R-:W-:Y:S02]  /*c780*/  ISETP.GT.AND P3, PT, R57, 0x9, PT ;  /* 0x000000093900780c */ /* 0x000fe40003f64270 */
[----:B------:R-:W-:Y:S02]  /*c790*/  FMNMX.FTZ R29, R25, R46, !PT ;  /* 0x0000002e191d7209 */ /* 0x000fe40007810000 */
[----:B--2---:R-:W-:Y:S01]  /*c7a0*/  FSEL R34, R31, -INF , P3 ;  /* 0xff8000001f227808 */ /* 0x004fe20001800000 */
[----:B------:R2:W1:Y:S01]  /*c7b0*/  MUFU.TANH R70, R26 ;  /* 0x0000001a00467308 */ /* 0x0004620000002400 */
[----:B------:R-:W-:Y:S01]  /*c7c0*/  FMNMX.FTZ R29, R30, R29, !PT ;  /* 0x0000001d1e1d7209 */ /* 0x000fe20007810000 */
[----:B------:R-:W-:Y:S01]  /*c7d0*/  FMUL.FTZ R31, R168, R169 ;  /* 0x000000a9a81f7220 */ /* 0x000fe20000410000 */
[----:B------:R-:W-:-:S02]  /*c7e0*/  ISETP.GT.AND P3, PT, R57, 0x11, PT ;  /* 0x000000113900780c */ /* 0x000fc40003f64270 */
[----:B------:R-:W-:Y:S02]  /*c7f0*/  FMNMX.FTZ R29, R34, R29, !PT ;  /* 0x0000001d221d7209 */ /* 0x000fe40007810000 */
[----:B0-----:R-:W-:Y:S01]  /*c800*/  FSEL R42, R35, -INF , P3 ;  /* 0xff800000232a7808 */ /* 0x001fe20001800000 */
[----:B------:R-:W0:Y:S01]  /*c810*/  MUFU.TANH R47, R47 ;  /* 0x0000002f002f7308 */ /* 0x000e220000002400 */
[----:B--2---:R-:W-:Y:S02]  /*c820*/  FSEL R26, R45, -INF , P4 ;  /* 0xff8000002d1a7808 */ /* 0x004fe40002000000 */
[C---:B------:R-:W-:Y:S02]  /*c830*/  ISETP.GT.AND P4, PT, R57.reuse, 0x18, PT ;  /* 0x000000183900780c */ /* 0x040fe40003f84270 */
[----:B------:R-:W-:Y:S02]  /*c840*/  FMNMX.FTZ R29, R26, R29, !PT ;  /* 0x0000001d1a1d7209 */ /* 0x000fe40007810000 */
[----:B------:R-:W-:Y:S01]  /*c850*/  ISETP.GT.AND P3, PT, R57, 0x19, PT ;  /* 0x000000193900780c */ /* 0x000fe20003f64270 */
[----:B------:R1:W2:Y:S01]  /*c860*/  MUFU.TANH R74, R50 ;  /* 0x00000032004a7308 */ /* 0x0002a20000002400 */
[----:B---3--:R-:W-:-:S02]  /*c870*/  FSEL R38, R38, -INF , P4 ;  /* 0xff80000026267808 */ /* 0x008fc40002000000 */
[----:B------:R-:W-:Y:S02]  /*c880*/  FMNMX.FTZ R29, R42, R29, !PT ;  /* 0x0000001d2a1d7209 */ /* 0x000fe40007810000 */
[----:B----4-:R-:W-:Y:S02]  /*c890*/  FSEL R54, R39, -INF , P3 ;  /* 0xff80000027367808 */ /* 0x010fe40001800000 */
[----:B------:R-:W-:Y:S01]  /*c8a0*/  FMNMX.FTZ R29, R38, R29, !PT ;  /* 0x0000001d261d7209 */ /* 0x000fe20007810000 */
[----:B------:R-:W3:Y:S01]  /*c8b0*/  MUFU.TANH R51, R51 ;  /* 0x0000003300337308 */ /* 0x000ee20000002400 */
[----:B------:R-:W-:Y:S02]  /*c8c0*/  FSEL R68, R37, -INF , P6 ;  /* 0xff80000025447808 */ /* 0x000fe40003000000 */
[----:B------:R-:W-:Y:S02]  /*c8d0*/  FMNMX.FTZ R29, R54, R29, !PT ;  /* 0x0000001d361d7209 */ /* 0x000fe40007810000 */
[----:B------:R-:W-:-:S02]  /*c8e0*/  ISETP.GT.AND P4, PT, R57, 0x28, PT ;  /* 0x000000283900780c */ /* 0x000fc40003f84270 */
[----:B-1----:R-:W-:Y:S01]  /*c8f0*/  FSEL R50, R43, -INF , P5 ;  /* 0xff8000002b327808 */ /* 0x002fe20002800000 */
[----:B------:R-:W1:Y:S01]  /*c900*/  MUFU.TANH R27, R27 ;  /* 0x0000001b001b7308 */ /* 0x000e620000002400 */
[----:B------:R-:W-:Y:S01]  /*c910*/  FMNMX.FTZ R29, R68, R29, !PT ;  /* 0x0000001d441d7209 */ /* 0x000fe20007810000 */
[----:B------:R-:W4:Y:S01]  /*c920*/  @P2 LDC R43, c[0x0][0x450] ;  /* 0x00011400ff2b2b82 */ /* 0x000f220000000800 */
[C---:B------:R-:W-:Y:S02]  /*c930*/  ISETP.GT.AND P3, PT, R57.reuse, 0x29, PT ;  /* 0x000000293900780c */ /* 0x040fe40003f64270 */
[----:B------:R-:W-:Y:S02]  /*c940*/  FSEL R70, R70, -INF , P4 ;  /* 0xff80000046467808 */ /* 0x000fe40002000000 */
[----:B------:R-:W-:Y:S01]  /*c950*/  FMNMX.FTZ R29, R50, R29, !PT ;  /* 0x0000001d321d7209 */ /* 0x000fe20007810000 */
[----:B------:R-:W1:Y:S01]  /*c960*/  MUFU.TANH R55, R55 ;  /* 0x0000003700377308 */ /* 0x000e620000002400 */
[----:B------:R-:W-:-:S02]  /*c970*/  ISETP.GT.AND P6, PT, R57, 0x30, PT ;  /* 0x000000303900780c */ /* 0x000fc40003fc4270 */
[----:B0-----:R-:W-:Y:S02]  /*c980*/  FSEL R72, R47, -INF , P3 ;  /* 0xff8000002f487808 */ /* 0x001fe40001800000 */
[----:B------:R-:W-:Y:S02]  /*c990*/  FMNMX.FTZ R29, R70, R29, !PT ;  /* 0x0000001d461d7209 */ /* 0x000fe40007810000 */
[----:B------:R-:W-:Y:S02]  /*c9a0*/  ISETP.GT.AND P3, PT, R57, 0x31, PT ;  /* 0x000000313900780c */ /* 0x000fe40003f64270 */
[----:B--2---:R-:W-:Y:S02]  /*c9b0*/  FSEL R74, R74, -INF , P6 ;  /* 0xff8000004a4a7808 */ /* 0x004fe40003000000 */
[----:B------:R-:W-:Y:S02]  /*c9c0*/  FMNMX.FTZ R29, R72, R29, !PT ;  /* 0x0000001d481d7209 */ /* 0x000fe40007810000 */
[----:B------:R-:W-:-:S02]  /*c9d0*/  FSETP.NEU.FTZ.AND P5, PT, R168, -INF , PT ;  /* 0xff800000a800780b */ /* 0x000fc40003fbd000 */
[----:B------:R-:W-:Y:S02]  /*c9e0*/  ISETP.GT.AND P4, PT, R57, 0x38, PT ;  /* 0x000000383900780c */ /* 0x000fe40003f84270 */
[----:B---3--:R-:W-:Y:S02]  /*c9f0*/  FSEL R76, R51, -INF , P3 ;  /* 0xff800000334c7808 */ /* 0x008fe40001800000 */
[----:B------:R-:W-:Y:S02]  /*ca00*/  FMNMX.FTZ R29, R74, R29, !PT ;  /* 0x0000001d4a1d7209 */ /* 0x000fe40007810000 */
[----:B------:R-:W-:Y:S02]  /*ca10*/  FSEL R39, R31, RZ, P5 ;  /* 0x000000ff1f277208 */ /* 0x000fe40002800000 */
[----:B------:R-:W-:Y:S02]  /*ca20*/  ISETP.GT.AND P3, PT, R57, 0x39, PT ;  /* 0x000000393900780c */ /* 0x000fe40003f64270 */
[----:B-1----:R-:W-:Y:S01]  /*ca30*/  FSEL R78, R27, -INF , P4 ;  /* 0xff8000001b4e7808 */ /* 0x002fe20002000000 */
[--C-:B-----5:R-:W-:Y:S01]  /*ca40*/  FFMA.FTZ R152, R15, R169, -R39.reuse ;  /* 0x000000a90f987223 */ /* 0x120fe20000010827 */
[----:B------:R-:W-:Y:S01]  /*ca50*/  FMNMX.FTZ R29, R76, R29, !PT ;  /* 0x0000001d4c1d7209 */ /* 0x000fe20007810000 */
[-CC-:B------:R-:W-:Y:S01]  /*ca60*/  FFMA.FTZ R15, R36, R169.reuse, -R39.reuse ;  /* 0x000000a9240f7223 */ /* 0x180fe20000010827 */
[----:B------:R-:W-:Y:S01]  /*ca70*/  FSEL R36, R55, -INF , P3 ;  /* 0xff80000037247808 */ /* 0x000fe20001800000 */
[--C-:B------:R-:W-:Y:S01]  /*ca80*/  FFMA.FTZ R154, R0, R169, -R39.reuse ;  /* 0x000000a9009a7223 */ /* 0x100fe20000010827 */
[----:B------:R-:W-:Y:S01]  /*ca90*/  FMNMX.FTZ R29, R78, R29, !PT ;  /* 0x0000001d4e1d7209 */ /* 0x000fe20007810000 */
[-CC-:B------:R-:W-:Y:S01]  /*caa0*/  FFMA.FTZ R27, R20, R169.reuse, -R39.reuse ;  /* 0x000000a9141b7223 */ /* 0x180fe20000010827 */
[--C-:B------:R-:W-:Y:S01]  /*cab0*/  FFMA.FTZ R156, R24, R169, -R39.reuse ;  /* 0x000000a9189c7223 */ /* 0x100fe20000010827 */
[----:B------:R-:W-:Y:S01]  /*cac0*/  MUFU.EX2 R152, R152 ;  /* 0x0000009800987308 */ /* 0x000fe20000000800 */
[----:B------:R-:W-:Y:S01]  /*cad0*/  FMNMX.FTZ R0, R36, R29, !PT ;  /* 0x0000001d24007209 */ /* 0x000fe20007810000 */
[----:B------:R-:W0:Y:S01]  /*cae0*/  @P2 LDC R24, c[0x0][0x44c] ;  /* 0x00011300ff182b82 */ /* 0x000e220000000800 */
[-CC-:B------:R-:W-:Y:S01]  /*caf0*/  FFMA.FTZ R31, R28, R169.reuse, -R39.reuse ;  /* 0x000000a91c1f7223 */ /* 0x180fe20000010827 */
[-CC-:B------:R-:W-:Y:S01]  /*cb00*/  FFMA.FTZ R158, R32, R169.reuse, -R39.reuse ;  /* 0x000000a9209e7223 */ /* 0x180fe20000010827 */
[-CC-:B------:R-:W-:Y:S01]  /*cb10*/  FFMA.FTZ R29, R40, R169.reuse, -R39.reuse ;  /* 0x000000a9281d7223 */ /* 0x180fe20000010827 */
[----:B------:R-:W1:Y:S01]  /*cb20*/  SHFL.BFLY PT, R33, R0, 0x2, 0x1f ;  /* 0x0c401f0000217f89 */ /* 0x000e6200000e0000 */
[-CC-:B------:R-:W-:Y:S01]  /*cb30*/  FFMA.FTZ R160, R44, R169.reuse, -R39.reuse ;  /* 0x000000a92ca07223 */ /* 0x180fe20000010827 */
[----:B------:R-:W2:Y:S01]  /*cb40*/  MUFU.EX2 R15, R15 ;  /* 0x0000000f000f7308 */ /* 0x000ea20000000800 */
[-CC-:B------:R-:W-:Y:S01]  /*cb50*/  FFMA.FTZ R162, R52, R169.reuse, -R39.reuse ;  /* 0x000000a934a27223 */ /* 0x180fe20000010827 */
[-CC-:B------:R-:W-:Y:S01]  /*cb60*/  FFMA.FTZ R35, R66, R169.reuse, -R39.reuse ;  /* 0x000000a942237223 */ /* 0x180fe20000010827 */
[-CC-:B------:R-:W-:Y:S01]  /*cb70*/  FFMA.FTZ R164, R62, R169.reuse, -R39.reuse ;  /* 0x000000a93ea47223 */ /* 0x180fe20000010827 */
[-CC-:B------:R-:W-:Y:S01]  /*cb80*/  FFMA.FTZ R64, R64, R169.reuse, -R39.reuse ;  /* 0x000000a940407223 */ /* 0x180fe20000010827 */
[----:B------:R-:W-:-:S03]  /*cb90*/  FFMA.FTZ R166, R58, R169, -R39 ;  /* 0x000000a93aa67223 */ /* 0x000fc60000010827 */
[----:B------:R-:W3:Y:S08]  /*cba0*/  MUFU.EX2 R154, R154 ;  /* 0x0000009a009a7308 */ /* 0x000ef00000000800 */
[----:B------:R-:W3:Y:S01]  /*cbb0*/  MUFU.EX2 R27, R27 ;  /* 0x0000001b001b7308 */ /* 0x000ee20000000800 */
[----:B0-----:R-:W-:Y:S01]  /*cbc0*/  @P2 IMAD.HI.U32 R24, R193, R24, RZ ;  /* 0x00000018c1182227 */ /* 0x001fe200078e00ff */
[----:B-1----:R-:W-:-:S03]  /*cbd0*/  FMNMX.FTZ R20, R0, R33, !PT ;  /* 0x0000002100147209 */ /* 0x002fc60007810000 */
[----:B------:R-:W-:-:S03]  /*cbe0*/  FFMA.FTZ R33, R48, R169, -R39 ;  /* 0x000000a930217223 */ /* 0x000fc60000010827 */
[----:B------:R-:W0:Y:S01]  /*cbf0*/  MUFU.EX2 R156, R156 ;  /* 0x0000009c009c7308 */ /* 0x000e220000000800 */
[----:B----4-:R-:W-:Y:S01]  /*cc00*/  @P2 SHF.R.U32.HI R174, RZ, R43, R24 ;  /* 0x0000002bffae2219 */ /* 0x010fe20000011618 */
[----:B------:R-:W-:Y:S01]  /*cc10*/  FFMA.FTZ R39, R60, R169, -R39 ;  /* 0x000000a93c277223 */ /* 0x000fe20000010827 */
[----:B------:R-:W1:Y:S05]  /*cc20*/  SHFL.BFLY PT, R37, R20, 0x1, 0x1f ;  /* 0x0c201f0014257f89 */ /* 0x000e6a00000e0000 */
[----:B------:R-:W-:Y:S08]  /*cc30*/  MUFU.EX2 R31, R31 ;  /* 0x0000001f001f7308 */ /* 0x000ff00000000800 */
[----:B------:R-:W-:Y:S08]  /*cc40*/  MUFU.EX2 R158, R158 ;  /* 0x0000009e009e7308 */ /* 0x000ff00000000800 */
[----:B------:R-:W-:Y:S01]  /*cc50*/  MUFU.EX2 R29, R29 ;  /* 0x0000001d001d7308 */ /* 0x000fe20000000800 */
[----:B-1----:R-:W-:-:S04]  /*cc60*/  FMNMX.FTZ R170, R20, R37, !PT ;  /* 0x0000002514aa7209 */ /* 0x002fc80007810000 */
[C---:B------:R-:W-:Y:S01]  /*cc70*/  FSETP.NEU.FTZ.AND P3, PT, R170.reuse, -INF , PT ;  /* 0xff800000aa00780b */ /* 0x040fe20003f7d000 */
[-C--:B------:R-:W-:Y:S02]  /*cc80*/  FMUL.FTZ R0, R170, R169.reuse ;  /* 0x000000a9aa007220 */ /* 0x080fe40000410000 */
[----:B------:R-:W-:Y:S03]  /*cc90*/  MUFU.EX2 R160, R160 ;  /* 0x000000a000a07308 */ /* 0x000fe60000000800 */
[----:B------:R-:W-:Y:S01]  /*cca0*/  FSEL R41, R0, RZ, P3 ;  /* 0x000000ff00297208 */ /* 0x000fe20001800000 */
[C---:B------:R-:W-:Y:S02]  /*ccb0*/  @!P1 VIADD R0, R21.reuse, 0x38840 ;  /* 0x0003884015009836 */ /* 0x040fe40000000000 */
[----:B------:R-:W-:Y:S02]  /*ccc0*/  @!P1 VIADD R21, R21, 0x38860 ;  /* 0x0003886015159836 */ /* 0x000fe40000000000 */
        /* <DEDUP_REMOVED lines=18> */
[----:B------:R-:W-:Y:S01]  /*cdf0*/  FFMA.FTZ R36, R36, R169, -R41 ;  /* 0x000000a924247223 */ /* 0x000fe20000010829 */
[----:B--2---:R-:W-:Y:S01]  /*ce00*/  FADD.FTZ R25, R152, R15 ;  /* 0x0000000f98197221 */ /* 0x004fe20000010000 */
[----:B------:R-:W-:-:S02]  /*ce10*/  @!P1 PRMT R0, RZ, 0x654, R0 ;  /* 0x00000654ff009816 */ /* 0x000fc40000000000 */
[----:B------:R-:W-:Y:S01]  /*ce20*/  F2FP.F16.F32.PACK_AB R152, R15, R152 ;  /* 0x000000980f98723e */ /* 0x000fe200000000ff */
[----:B---3--:R-:W-:Y:S01]  /*ce30*/  FADD.FTZ R20, R154, R25 ;  /* 0x000000199a147221 */ /* 0x008fe20000010000 */
[----:B------:R-:W2:Y:S01]  /*ce40*/  MUFU.EX2 R30, R30 ;  /* 0x0000001e001e7308 */ /* 0x000ea20000000800 */
[----:B------:R3:W-:Y:S01]  /*ce50*/  @!P1 SYNCS.ARRIVE.TRANS64.RED.A1T0 RZ, [R0+URZ], RZ ;  /* 0x000000ff00ff99a7 */ /* 0x0007e2000810043f */
[C---:B------:R-:W-:Y:S01]  /*ce60*/  F2FP.F16.F32.PACK_AB R154, R27.reuse, R154 ;  /* 0x0000009a1b9a723e */ /* 0x040fe200000000ff */
[----:B------:R-:W-:Y:S01]  /*ce70*/  FADD.FTZ R25, R27, R20 ;  /* 0x000000141b197221 */ /* 0x000fe20000010000 */
[----:B------:R-:W-:-:S03]  /*ce80*/  @!P1 PRMT R21, RZ, 0x654, R21 ;  /* 0x00000654ff159816 */ /* 0x000fc60000000015 */
[----:B0-----:R-:W-:Y:S01]  /*ce90*/  FADD.FTZ R20, R156, R25 ;  /* 0x000000199c147221 */ /* 0x001fe20000010000 */
[----:B------:R-:W0:Y:S01]  /*cea0*/  MUFU.EX2 R155, R34 ;  /* 0x00000022009b7308 */ /* 0x000e220000000800 */
[----:B-1----:R-:W-:Y:S01]  /*ceb0*/  FADD.FTZ R41, R153, R46 ;  /* 0x0000002e99297221 */ /* 0x002fe20000010000 */
[----:B---3--:R-:W-:Y:S01]  /*cec0*/  LOP3.LUT R0, R56, 0x2000000, RZ, 0xfc, !PT ;  /* 0x0200000038007812 */ /* 0x008fe200078efcff */
[----:B------:R-:W-:Y:S01]  /*ced0*/  IMAD.MOV.U32 R25, RZ, RZ, 0x40000040 ;  /* 0x40000040ff197424 */ /* 0x000fe200078e00ff */
[----:B------:R-:W-:Y:S02]  /*cee0*/  F2FP.F16.F32.PACK_AB R153, R46, R153 ;  /* 0x000000992e99723e */ /* 0x000fe400000000ff */
[----:B------:R-:W-:Y:S01]  /*cef0*/  F2FP.F16.F32.PACK_AB R156, R31, R156 ;  /* 0x0000009c1f9c723e */ /* 0x000fe200000000ff */
[----:B------:R-:W-:Y:S01]  /*cf00*/  IMAD R172, R18, 0x1000, R0 ;  /* 0x0000100012ac7824 */ /* 0x000fe200078e0200 */
[----:B------:R-:W1:Y:S01]  /*cf10*/  MUFU.EX2 R26, R26 ;  /* 0x0000001a001a7308 */ /* 0x000e620000000800 */
[----:B--2---:R-:W-:Y:S01]  /*cf20*/  FADD.FTZ R24, R30, R41 ;  /* 0x000000291e187221 */ /* 0x004fe20000010000 */
[----:B------:R-:W-:-:S02]  /*cf30*/  R2UR UR11, R25 ;  /* 0x00000000190b72ca */ /* 0x000fc400000e0000 */
[----:B------:R-:W-:-:S04]  /*cf40*/  R2UR UR6, R172 ;  /* 0x00000000ac0672ca */ /* 0x000fc800000e0000 */
[----:B------:R-:W2:Y:S01]  /*cf50*/  MUFU.EX2 R157, R42 ;  /* 0x0000002a009d7308 */ /* 0x000ea20000000800 */
[C---:B0-----:R-:W-:Y:S01]  /*cf60*/  FADD.FTZ R41, R155.reuse, R24 ;  /* 0x000000189b297221 */ /* 0x041fe20000010000 */
[----:B------:R-:W-:Y:S01]  /*cf70*/  VIADD R24, R172, 0x80 ;  /* 0x00000080ac187836 */ /* 0x000fe20000000000 */
[----:B------:R-:W-:Y:S01]  /*cf80*/  F2FP.F16.F32.PACK_AB R155, R155, R30 ;  /* 0x0000001e9b9b723e */ /* 0x000fe200000000ff */
[----:B------:R-:W-:Y:S03]  /*cf90*/  BAR.SYNC.DEFER_BLOCKING 0xf, 0x100 ;  /* 0x03c4000000007b1d */ /* 0x000fe60000010000 */
[----:B------:R-:W-:Y:S01]  /*cfa0*/  R2UR UR10, R24 ;  /* 0x00000000180a72ca */ /* 0x000fe200000e0000 */
[----:B-1----:R-:W-:Y:S02]  /*cfb0*/  FADD.FTZ R28, R26, R41 ;  /* 0x000000291a1c7221 */ /* 0x002fe40000010000 */
[----:B------:R-:W0:Y:S01]  /*cfc0*/  MUFU.EX2 R38, R38 ;  /* 0x0000002600267308 */ /* 0x000e220000000800 */
[----:B------:R-:W-:-:S04]  /*cfd0*/  FADD.FTZ R41, R31, R20 ;  /* 0x000000141f297221 */ /* 0x000fc80000010000 */
[----:B------:R-:W-:Y:S01]  /*cfe0*/  FADD.FTZ R20, R158, R41 ;  /* 0x000000299e147221 */ /* 0x000fe20000010000 */
[----:B------:R-:W-:Y:S01]  /*cff0*/  F2FP.F16.F32.PACK_AB R158, R29, R158 ;  /* 0x0000009e1d9e723e */ /* 0x000fe200000000ff */
[----:B--2---:R-:W-:Y:S01]  /*d000*/  FADD.FTZ R43, R157, R28 ;  /* 0x0000001c9d2b7221 */ /* 0x004fe20000010000 */
[----:B------:R-:W1:Y:S01]  /*d010*/  MUFU.EX2 R159, R54 ;  /* 0x00000036009f7308 */ /* 0x000e620000000800 */
[----:B------:R-:W-:Y:S01]  /*d020*/  FADD.FTZ R15, R29, R20 ;  /* 0x000000141d0f7221 */ /* 0x000fe20000010000 */
[----:B------:R-:W-:-:S03]  /*d030*/  F2FP.F16.F32.PACK_AB R157, R157, R26 ;  /* 0x0000001a9d9d723e */ /* 0x000fc600000000ff */
[----:B------:R-:W-:Y:S01]  /*d040*/  FADD.FTZ R20, R160, R15 ;  /* 0x0000000fa0147221 */ /* 0x000fe20000010000 */
[C---:B------:R-:W-:Y:S02]  /*d050*/  F2FP.F16.F32.PACK_AB R160, R33.reuse, R160 ;  /* 0x000000a021a0723e */ /* 0x040fe400000000ff */
[----:B------:R-:W2:Y:S01]  /*d060*/  MUFU.EX2 R68, R68 ;  /* 0x0000004400447308 */ /* 0x000ea20000000800 */
[----:B0-----:R-:W-:Y:S01]  /*d070*/  FADD.FTZ R24, R38, R43 ;  /* 0x0000002b26187221 */ /* 0x001fe20000010000 */
[----:B------:R-:W-:Y:S01]  /*d080*/  FADD.FTZ R15, R33, R20 ;  /* 0x00000014210f7221 */ /* 0x000fe20000010000 */
[----:B------:R0:W-:Y:S05]  /*d090*/  STSM.16.M88.4 [R194+0x36400], R152 ;  /* 0x03640098c2007844 */ /* 0x0001ea0000000200 */
[----:B------:R-:W3:Y:S01]  /*d0a0*/  MUFU.EX2 R161, R50 ;  /* 0x0000003200a17308 */ /* 0x000ee20000000800 */
[C---:B-1----:R-:W-:Y:S01]  /*d0b0*/  FADD.FTZ R25, R159.reuse, R24 ;  /* 0x000000189f197221 */ /* 0x042fe20000010000 */
[----:B------:R-:W-:-:S05]  /*d0c0*/  F2FP.F16.F32.PACK_AB R159, R159, R38 ;  /* 0x000000269f9f723e */ /* 0x000fca00000000ff */
[----:B------:R1:W-:Y:S01]  /*d0d0*/  STSM.16.M88.4 [R212], R156 ;  /* 0x0000009cd4007844 */ /* 0x0003e20000000200 */
[----:B------:R-:W4:Y:S01]  /*d0e0*/  MUFU.EX2 R162, R162 ;  /* 0x000000a200a27308 */ /* 0x000f220000000800 */
[----:B--2---:R-:W-:-:S07]  /*d0f0*/  FADD.FTZ R24, R68, R25 ;  /* 0x0000001944187221 */ /* 0x004fce0000010000 */
[----:B------:R-:W2:Y:S01]  /*d100*/  MUFU.EX2 R70, R70 ;  /* 0x0000004600467308 */ /* 0x000ea20000000800 */
[C---:B---3--:R-:W-:Y:S01]  /*d110*/  FADD.FTZ R25, R161.reuse, R24 ;  /* 0x00000018a1197221 */ /* 0x048fe20000010000 */
[----:B------:R-:W-:-:S06]  /*d120*/  F2FP.F16.F32.PACK_AB R161, R161, R68 ;  /* 0x00000044a1a1723e */ /* 0x000fcc00000000ff */
[----:B------:R-:W3:Y:S01]  /*d130*/  MUFU.EX2 R35, R35 ;  /* 0x0000002300237308 */ /* 0x000ee20000000800 */
[----:B----4-:R-:W-:-:S07]  /*d140*/  FADD.FTZ R20, R162, R15 ;  /* 0x0000000fa2147221 */ /* 0x010fce0000010000 */
[----:B------:R-:W4:Y:S01]  /*d150*/  MUFU.EX2 R163, R72 ;  /* 0x0000004800a37308 */ /* 0x000f220000000800 */
[----:B--2---:R-:W-:-:S07]  /*d160*/  FADD.FTZ R24, R70, R25 ;  /* 0x0000001946187221 */ /* 0x004fce0000010000 */
[----:B------:R-:W2:Y:S01]  /*d170*/  MUFU.EX2 R164, R164 ;  /* 0x000000a400a47308 */ /* 0x000ea20000000800 */
[C---:B---3--:R-:W-:Y:S01]  /*d180*/  FADD.FTZ R15, R35.reuse, R20 ;  /* 0x00000014230f7221 */ /* 0x048fe20000010000 */
[----:B------:R-:W-:-:S06]  /*d190*/  F2FP.F16.F32.PACK_AB R162, R35, R162 ;  /* 0x000000a223a2723e */ /* 0x000fcc00000000ff */
[----:B------:R-:W3:Y:S01]  /*d1a0*/  MUFU.EX2 R74, R74 ;  /* 0x0000004a004a7308 */ /* 0x000ee20000000800 */
[C---:B----4-:R-:W-:Y:S01]  /*d1b0*/  FADD.FTZ R25, R163.reuse, R24 ;  /* 0x00000018a3197221 */ /* 0x050fe20000010000 */
[----:B------:R-:W-:-:S05]  /*d1c0*/  F2FP.F16.F32.PACK_AB R163, R163, R70 ;  /* 0x00000046a3a3723e */ /* 0x000fca00000000ff */
[----:B------:R1:W-:Y:S01]  /*d1d0*/  STSM.16.M88.4 [R203], R160 ;  /* 0x000000a0cb007844 */ /* 0x0003e20000000200 */
[----:B------:R-:W4:Y:S01]  /*d1e0*/  MUFU.EX2 R37, R64 ;  /* 0x0000004000257308 */ /* 0x000f220000000800 */
[----:B--2---:R-:W-:-:S07]  /*d1f0*/  FADD.FTZ R20, R164, R15 ;  /* 0x0000000fa4147221 */ /* 0x004fce0000010000 */
[----:B------:R-:W2:Y:S01]  /*d200*/  MUFU.EX2 R165, R76 ;  /* 0x0000004c00a57308 */ /* 0x000ea20000000800 */
[----:B---3--:R-:W-:-:S07]  /*d210*/  FADD.FTZ R24, R74, R25 ;  /* 0x000000194a187221 */ /* 0x008fce0000010000 */
[----:B------:R-:W3:Y:S01]  /*d220*/  MUFU.EX2 R166, R166 ;  /* 0x000000a600a67308 */ /* 0x000ee20000000800 */
[C---:B----4-:R-:W-:Y:S01]  /*d230*/  FADD.FTZ R15, R37.reuse, R20 ;  /* 0x00000014250f7221 */ /* 0x050fe20000010000 */
[----:B------:R-:W-:-:S06]  /*d240*/  F2FP.F16.F32.PACK_AB R164, R37, R164 ;  /* 0x000000a425a4723e */ /* 0x000fcc00000000ff */
[----:B------:R-:W4:Y:S01]  /*d250*/  MUFU.EX2 R78, R78 ;  /* 0x0000004e004e7308 */ /* 0x000f220000000800 */
[C---:B--2---:R-:W-:Y:S01]  /*d260*/  FADD.FTZ R25, R165.reuse, R24 ;  /* 0x00000018a5197221 */ /* 0x044fe20000010000 */
[----:B------:R-:W-:-:S06]  /*d270*/  F2FP.F16.F32.PACK_AB R165, R165, R74 ;  /* 0x0000004aa5a5723e */ /* 0x000fcc00000000ff */
[----:B------:R-:W2:Y:S01]  /*d280*/  MUFU.EX2 R39, R39 ;  /* 0x0000002700277308 */ /* 0x000ea20000000800 */
[----:B---3--:R-:W-:-:S07]  /*d290*/  FADD.FTZ R20, R166, R15 ;  /* 0x0000000fa6147221 */ /* 0x008fce0000010000 */
[----:B------:R-:W3:Y:S01]  /*d2a0*/  MUFU.EX2 R167, R36 ;  /* 0x0000002400a77308 */ /* 0x000ee20000000800 */
[----:B----4-:R-:W-:Y:S01]  /*d2b0*/  FADD.FTZ R24, R78, R25 ;  /* 0x000000194e187221 */ /* 0x010fe20000010000 */
[C---:B--2---:R-:W-:Y:S01]  /*d2c0*/  FADD.FTZ R15, R39.reuse, R20 ;  /* 0x00000014270f7221 */ /* 0x044fe20000010000 */
[----:B------:R-:W-:Y:S02]  /*d2d0*/  F2FP.F16.F32.PACK_AB R166, R39, R166 ;  /* 0x000000a627a6723e */ /* 0x000fe400000000ff */
[C---:B---3--:R-:W-:Y:S01]  /*d2e0*/  FADD.FTZ R20, R167.reuse, R24 ;  /* 0x00000018a7147221 */ /* 0x048fe20000010000 */
[----:B------:R-:W-:-:S05]  /*d2f0*/  F2FP.F16.F32.PACK_AB R167, R167, R78 ;  /* 0x0000004ea7a7723e */ /* 0x000fca00000000ff */
[----:B------:R1:W-:Y:S01]  /*d300*/  STSM.16.M88.4 [R210], R164 ;  /* 0x000000a4d2007844 */ /* 0x0003e20000000200 */
[----:B------:R-:W-:-:S06]  /*d310*/  WARPGROUP.ARRIVE ;  /* 0x00000000000079c5 */ /* 0x000fcc0000000000 */
[----:B------:R-:W-:Y:S03]  /*d320*/  HGMMA.64x256x16.F32 R24, R152, gdesc[UR4].tnspB, RZ, !UPT, gsb0 ;  /* 0x43e0000498187df0 */ /* 0x000fe6000c0008ff */
[----:B------:R-:W-:Y:S02]  /*d330*/  WARPGROUP.DEPBAR.LE gsb0, 0x0 ;  /* 0x00008000000079c5 */ /* 0x000fe40000010000 */
[----:B------:R-:W-:Y:S01]  /*d340*/  WARPGROUP.ARRIVE ;  /* 0x00000000000079c5 */ /* 0x000fe20000000000 */
[C---:B0-----:R-:W-:Y:S02]  /*d350*/  VIADD R152, R172.reuse, 0x100 ;  /* 0x00000100ac987836 */ /* 0x041fe40000000000 */
[----:B------:R-:W-:Y:S02]  /*d360*/  IMAD.MOV.U32 R153, RZ, RZ, 0x40000040 ;  /* 0x40000040ff997424 */ /* 0x000fe400078e00ff */
[----:B------:R-:W-:-:S15]  /*d370*/  VIADD R172, R172, 0x180 ;  /* 0x00000180acac7836 */ /* 0x000fde0000000000 */
[----:B------:R-:W-:-:S03]  /*d380*/  NOP ;  /* 0x0000000000007918 */ /* 0x000fc60000000000 */
[----:B------:R-:W-:Y:S01]  /*d390*/  HGMMA.64x256x16.F32 R24, R156, gdesc[UR8].tnspB, R24, gsb0 ;  /* 0x43e000089c187df0 */ /* 0x000fe20008000818 */
[----:B------:R-:W-:Y:S02]  /*d3a0*/  R2UR UR6, R152 ;  /* 0x00000000980672ca */ /* 0x000fe400000e0000 */
[----:B------:R-:W-:Y:S02]  /*d3b0*/  R2UR UR7, R153 ;  /* 0x00000000990772ca */ /* 0x000fe400000e0000 */
[----:B------:R-:W-:-:S04]  /*d3c0*/  IADD3 R152, R174, R211, -R192 ;  /* 0x000000d3ae987210 */ /* 0x000fc80007ffe8c0 */
[----:B------:R-:W-:-:S04]  /*d3d0*/  SHF.R.S32.HI R153, RZ, 0x1f, R152 ;  /* 0x0000001fff997819 */ /* 0x000fc80000011498 */
[----:B------:R-:W-:-:S04]  /*d3e0*/  LEA.HI R153, R153, R152, RZ, 0x6 ;  /* 0x0000009899997211 */ /* 0x000fc800078f30ff */
[----:B------:R-:W-:-:S04]  /*d3f0*/  SHF.R.S32.HI R153, RZ, 0x6, R153 ;  /* 0x00000006ff997819 */ /* 0x000fc80000011499 */
[----:B------:R-:W-:Y:S01]  /*d400*/  VIMNMX R196, R213, R153, !PT ;  /* 0x00000099d5c47248 */ /* 0x000fe20007fe0100 */
[----:B------:R-:W-:Y:S02]  /*d410*/  WARPGROUP.DEPBAR.LE gsb0, 0x0 ;  /* 0x00008000000079c5 */ /* 0x000fe40000010000 */
[----:B------:R-:W-:-:S06]  /*d420*/  WARPGROUP.ARRIVE ;  /* 0x00000000000079c5 */ /* 0x000fcc0000000000 */
        /* <DEDUP_REMOVED lines=17> */
[----:B0-----:R-:W-:-:S05]  /*d540*/  VIADD R21, R171, 0xfffffffe ;  /* 0xfffffffeab157836 */ /* 0x001fca0000000000 */
[----:B------:R-:W-:-:S13]  /*d550*/  ISETP.GE.AND P3, PT, R21, R196, PT ;  /* 0x000000c41500720c */ /* 0x000fda0003f66270 */
[----:B-1----:R-:W-:Y:S05]  /*d560*/  @!P3 BRA `(.L_x_8682) ;  /* 0x0000003800f0b947 */ /* 0x002fea0003800000 */
[----:B------:R-:W-:Y:S01]  /*d570*/  BSSY B1, `(.L_x_8683) ;  /* 0x00003ba000017945 */ /* 0x000fe20003800000 */
[----:B------:R-:W-:Y:S02]  /*d580*/  IMAD.MOV.U32 R200, RZ, RZ, R170 ;  /* 0x000000ffffc87224 */ /* 0x000fe400078e00aa */
[----:B------:R-:W-:Y:S02]  /*d590*/  IMAD.MOV.U32 R197, RZ, RZ, R168 ;  /* 0x000000ffffc57224 */ /* 0x000fe400078e00a8 */
[----:B------:R-:W-:-:S07]  /*d5a0*/  IMAD.MOV.U32 R201, RZ, RZ, R18 ;  /* 0x000000ffffc97224 */ /* 0x000fce00078e0012 */
.L_x_8694:
[----:B------:R-:W-:-:S05]  /*d5b0*/  VIADD R18, R201, 0x1 ;  /* 0x00000001c9127836 */ /* 0x000fca0000000000 */
[----:B------:R-:W-:-:S04]  /*d5c0*/  ISETP.NE.AND P3, PT, R18, 0x2, PT ;  /* 0x000000021200780c */ /* 0x000fc80003f65270 */
[----:B------:R-:W-:Y:S02]  /*d5d0*/  SEL R152, RZ, 0x1, P3 ;  /* 0x00000001ff987807 */ /* 0x000fe40001800000 */
[----:B------:R-:W-:Y:S02]  /*d5e0*/  SEL R18, R18, RZ, P3 ;  /* 0x000000ff12127207 */ /* 0x000fe40001800000 */
[----:B------:R-:W-:Y:S01]  /*d5f0*/  LOP3.LUT R19, R19, R152, RZ, 0x3c, !PT ;  /* 0x0000009813137212 */ /* 0x000fe200078e3cff */
[----:B-1----:R-:W-:Y:S06]  /*d600*/  @!P0 BRA `(.L_x_8684) ;  /* 0x0000000000048947 */ /* 0x002fec0003800000 */
[----:B------:R-:W-:Y:S01]  /*d610*/  BPT.TRAP 0x1 ;  /* 0x000000040000795c */ /* 0x000fe20000300000 */
.L_x_8684:
[----:B------:R-:W-:Y:S01]  /*d620*/  IMAD R195, R18, 0x8, R2 ;  /* 0x0000000812c37824 */ /* 0x000fe200078e0202 */
[----:B------:R-:W-:-:S04]  /*d630*/  SHF.L.U32 R198, R19, 0x1f, RZ ;  /* 0x0000001f13c67819 */ /* 0x000fc800000006ff */
[----:B------:R0:W1:Y:S01]  /*d640*/  SYNCS.PHASECHK.TRANS64.TRYWAIT P3, [R195+URZ+0x38830], R198 ;  /* 0x038830c6c30075a7 */ /* 0x000062000806017f */
[----:B------:R-:W-:Y:S05]  /*d650*/  @!P0 BRA `(.L_x_8685) ;  /* 0x0000000000048947 */ /* 0x000fea0003800000 */
[----:B------:R-:W-:Y:S01]  /*d660*/  BPT.TRAP 0x1 ;  /* 0x000000040000795c */ /* 0x000fe20000300000 */
.L_x_8685:
[----:B------:R-:W-:Y:S01]  /*d670*/  BSSY B2, `(.L_x_8686) ;  /* 0x0000006000027945 */ /* 0x000fe20003800000 */
[----:B------:R-:W-:Y:S02]  /*d680*/  IMAD R156, R18, 0x200, R3 ;  /* 0x00000200129c7824 */ /* 0x000fe400078e0203 */
[----:B------:R-:W-:Y:S01]  /*d690*/  IMAD.MOV.U32 R157, RZ, RZ, 0x40000040 ;  /* 0x40000040ff9d7424 */ /* 0x000fe200078e00ff */
[----:B-1----:R-:W-:Y:S06]  /*d6a0*/  @P3 BRA `(.L_x_8687) ;  /* 0x0000000000083947 */ /* 0x002fec0003800000 */
[----:B------:R-:W1:Y:S02]  /*d6b0*/  SYNCS.PHASECHK.TRANS64.TRYWAIT P3, [R195+URZ+0x38830], R198 ;  /* 0x038830c6c30075a7 */ /* 0x000e64000806017f */
[----:B-1----:R-:W-:Y:S05]  /*d6c0*/  @!P3 BRA `(.L_x_8688) ;  /* 0x0000017c0024b947 */ /* 0x002fea0003800000 */
.L_x_8687:
[----:B------:R-:W-:Y:S05]  /*d6d0*/  BSYNC B2 ;  /* 0x0000000000027941 */ /* 0x000fea0003800000 */
.L_x_8686:
        /* <DEDUP_REMOVED lines=36> */
.L_x_8689:
[----:B------:R2:W3:Y:S01]  /*d920*/  SYNCS.PHASECHK.TRANS64.TRYWAIT P3, [R195+URZ+0x38850], R198 ;  /* 0x038850c6c30075a7 */ /* 0x0004e2000806017f */
[----:B------:R-:W-:Y:S05]  /*d930*/  @!P0 BRA `(.L_x_8690) ;  /* 0x0000000000048947 */ /* 0x000fea0003800000 */
[----:B------:R-:W-:Y:S01]  /*d940*/  BPT.TRAP 0x1 ;  /* 0x000000040000795c */ /* 0x000fe20000300000 */
.L_x_8690:
[----:B------:R-:W-:Y:S04]  /*d950*/  BSSY B2, `(.L_x_8691) ;  /* 0x0000004000027945 */ /* 0x000fe80003800000 */
[----:B---3--:R-:W-:Y:S05]  /*d960*/  @P3 BRA `(.L_x_8692) ;  /* 0x0000000000083947 */ /* 0x008fea0003800000 */
[----:B------:R-:W3:Y:S02]  /*d970*/  SYNCS.PHASECHK.TRANS64.TRYWAIT P3, [R195+URZ+0x38850], R198 ;  /* 0x038850c6c30075a7 */ /* 0x000ee4000806017f */
[----:B---3--:R-:W-:Y:S05]  /*d980*/  @!P3 BRA `(.L_x_8693) ;  /* 0x000001780088b947 */ /* 0x008fea0003800000 */
.L_x_8692:
[----:B------:R-:W-:Y:S05]  /*d990*/  BSYNC B2 ;  /* 0x0000000000027941 */ /* 0x000fea0003800000 */
.L_x_8691:
[----:B------:R-:W-:Y:S01]  /*d9a0*/  IMAD R204, R18, 0x1000, R14 ;  /* 0x0000100012cc7824 */ /* 0x000fe200078e020e */
[----:B------:R-:W-:Y:S01]  /*d9b0*/  R2UR UR4, R6 ;  /* 0x00000000060472ca */ /* 0x000fe200000e0000 */
[----:B------:R-:W-:Y:S01]  /*d9c0*/  IMAD.MOV.U32 R205, RZ, RZ, 0x40000040 ;  /* 0x40000040ffcd7424 */ /* 0x000fe200078e00ff */
[----:B------:R-:W-:Y:S01]  /*d9d0*/  R2UR UR5, R7 ;  /* 0x00000000070572ca */ /* 0x000fe200000e0000 */
[----:B------:R-:W-:Y:S01]  /*d9e0*/  WARPGROUP.ARRIVE ;  /* 0x00000000000079c5 */ /* 0x000fe20000000000 */
[----:B------:R-:W-:Y:S01]  /*d9f0*/  R2UR UR6, R204 ;  /* 0x00000000cc0672ca */ /* 0x000fe200000e0000 */
[----:B0123--:R-:W-:Y:S01]  /*da00*/  VIADD R198, R6, 0x2 ;  /* 0x0000000206c67836 */ /* 0x00ffe20000000000 */
[----:B------:R-:W-:Y:S01]  /*da10*/  R2UR UR7, R205 ;  /* 0x00000000cd0772ca */ /* 0x000fe200000e0000 */
[----:B------:R-:W-:Y:S02]  /*da20*/  IMAD.MOV.U32 R199, RZ, RZ, 0x40000040 ;  /* 0x40000040ffc77424 */ /* 0x000fe400078e00ff */
[----:B------:R-:W0:Y:S01]  /*da30*/  S2R R202, SR_TID.X ;  /* 0x0000000000ca7919 */ /* 0x000e220000002100 */
[----:B------:R-:W-:-:S02]  /*da40*/  VIADD R205, R204, 0x800 ;  /* 0x00000800cccd7836 */ /* 0x000fc40000000000 */
[----:B------:R-:W-:Y:S02]  /*da50*/  IMAD.MOV.U32 R207, RZ, RZ, 0x40000040 ;  /* 0x40000040ffcf7424 */ /* 0x000fe400078e00ff */
[----:B------:R-:W-:Y:S02]  /*da60*/  VIADD R208, R6, 0x800 ;  /* 0x0000080006d07836 */ /* 0x000fe40000000000 */
[----:B------:R-:W-:-:S03]  /*da70*/  IMAD.MOV.U32 R209, RZ, RZ, 0xa00 ;  /* 0x00000a00ffd17424 */ /* 0x000fc600078e00ff */
        /* <DEDUP_REMOVED lines=9> */
[----:B0-----:R-:W-:Y:S01]  /*db10*/  SHF.R.U32.HI R202, RZ, 0x7, R202 ;  /* 0x00000007ffca7819 */ /* 0x001fe200000116ca */
[----:B------:R-:W-:Y:S02]  /*db20*/  WARPGROUP.DEPBAR.LE gsb0, 0x0 ;  /* 0x00008000000079c5 */ /* 0x000fe40000010000 */
[----:B------:R-:W-:-:S08]  /*db30*/  WARPGROUP.ARRIVE ;  /* 0x00000000000079c5 */ /* 0x000fd00000000000 */
        /* <DEDUP_REMOVED lines=150> */
[----:B------:R-:W0:Y:S01]  /*e4a0*/  SHFL.IDX PT, R198, R202, RZ, 0x1f ;  /* 0x00001fffcac67589 */ /* 0x000e2200000e0000 */
[----:B------:R-:W-:Y:S01]  /*e4b0*/  IMAD.MOV.U32 R199, RZ, RZ, 0x4 ;  /* 0x00000004ffc77424 */ /* 0x000fe200078e00ff */
[----:B0-----:R-:W-:-:S04]  /*e4c0*/  ISETP.GT.AND P3, PT, R198, 0x7f, PT ;  /* 0x0000007fc600780c */ /* 0x001fc80003f64270 */
        /* <DEDUP_REMOVED lines=163> */
[C---:B------:R-:W-:Y:S01]  /*ef00*/  IMAD.IADD R206, R208.reuse, 0x1, R198 ;  /* 0x00000001d0ce7824 */ /* 0x040fe200078e02c6 */
[----:B------:R-:W-:Y:S01]  /*ef10*/  R2UR UR7, R207 ;  /* 0x00000000cf0772ca */ /* 0x000fe200000e0000 */
[----:B------:R-:W-:Y:S02]  /*ef20*/  IMAD.MOV.U32 R207, RZ, RZ, 0x40000040 ;  /* 0x40000040ffcf7424 */ /* 0x000fe400078e00ff */
[----:B------:R-:W-:Y:S01]  /*ef30*/  IMAD.IADD R198, R208, 0x1, R199 ;  /* 0x00000001d0c67824 */ /* 0x000fe200078e02c7 */
[----:B------:R-:W-:Y:S01]  /*ef40*/  R2UR UR4, R206 ;  /* 0x00000000ce0472ca */ /* 0x000fe200000e0000 */
[----:B------:R-:W-:Y:S01]  /*ef50*/  IMAD.IADD R206, R208, 0x1, R202 ;  /* 0x00000001d0ce7824 */ /* 0x000fe200078e02ca */
[----:B------:R-:W-:Y:S01]  /*ef60*/  R2UR UR5, R207 ;  /* 0x00000000cf0572ca */ /* 0x000fe200000e0000 */
[----:B------:R-:W-:Y:S01]  /*ef70*/  IMAD.MOV.U32 R207, RZ, RZ, 0x40000040 ;  /* 0x40000040ffcf7424 */ /* 0x000fe200078e00ff */
[----:B------:R-:W-:-:S02]  /*ef80*/  WARPGROUP.DEPBAR.LE gsb0, 0x0 ;  /* 0x00008000000079c5 */ /* 0x000fc40000010000 */
[----:B------:R-:W-:-:S09]  /*ef90*/  WARPGROUP.ARRIVE ;  /* 0x00000000000079c5 */ /* 0x000fd20000000000 */
[----:B------:R-:W-:Y:S01]  /*efa0*/  HGMMA.64x64x16.F32 R152, gdesc[UR4], R152, gsb0 ;  /* 0x00e00000049879f0 */ /* 0x000fe20008000898 */
[----:B------:R-:W-:Y:S01]  /*efb0*/  R2UR UR4, R206 ;  /* 0x00000000ce0472ca */ /* 0x000fe200000e0000 */
[----:B------:R-:W-:Y:S01]  /*efc0*/  IMAD.IADD R206, R202, 0x1, R205 ;  /* 0x00000001cace7824 */ /* 0x000fe200078e02cd */
[----:B------:R-:W-:Y:S01]  /*efd0*/  R2UR UR5, R207 ;  /* 0x00000000cf0572ca */ /* 0x000fe200000e0000 */
[----:B------:R-:W-:Y:S02]  /*efe0*/  IMAD.MOV.U32 R207, RZ, RZ, 0x40000040 ;  /* 0x40000040ffcf7424 */ /* 0x000fe400078e00ff */
[----:B------:R-:W-:Y:S01]  /*eff0*/  IMAD.IADD R202, R216, 0x1, R193 ;  /* 0x00000001d8ca7824 */ /* 0x000fe200078e02c1 */
[----:B------:R-:W-:Y:S01]  /*f000*/  R2UR UR6, R206 ;  /* 0x00000000ce0672ca */ /* 0x000fe200000e0000 */
[----:B------:R-:W-:Y:S01]  /*f010*/  IMAD.IADD R206, R199, 0x1, R205 ;  /* 0x00000001c7ce7824 */ /* 0x000fe200078e02cd */
[----:B------:R-:W-:Y:S01]  /*f020*/  R2UR UR7, R207 ;  /* 0x00000000cf0772ca */ /* 0x000fe200000e0000 */
[----:B------:R-:W-:-:S02]  /*f030*/  IMAD.MOV.U32 R199, RZ, RZ, 0x40000040 ;  /* 0x40000040ffc77424 */ /* 0x000fc400078e00ff */
        /* <DEDUP_REMOVED lines=12> */
[----:B------:R-:W-:-:S04]  /*f100*/  SEL R199, R199, 0xf80, P3 ;  /* 0x00000f80c7c77807 */ /* 0x000fc80001800000 */
        /* <DEDUP_REMOVED lines=8> */
[----:B------:R-:W-:Y:S02]  /*f190*/  R2UR UR4, R198 ;  /* 0x00000000c60472ca */ /* 0x000fe400000e0000 */
[----:B------:R-:W-:Y:S01]  /*f1a0*/  R2UR UR5, R199 ;  /* 0x00000000c70572ca */ /* 0x000fe200000e0000 */
[----:B------:R-:W0:Y:S01]  /*f1b0*/  @P2 LDC R198, c[0x0][0x450] ;  /* 0x00011400ffc62b82 */ /* 0x000e220000000800 */
[----:B------:R-:W-:Y:S02]  /*f1c0*/  R2UR UR6, R204 ;  /* 0x00000000cc0672ca */ /* 0x000fe400000e0000 */
[----:B------:R-:W-:-:S05]  /*f1d0*/  R2UR UR7, R205 ;  /* 0x00000000cd0772ca */ /* 0x000fca00000e0000 */
[----:B------:R-:W1:Y:S02]  /*f1e0*/  @P2 LDC R199, c[0x0][0x44c] ;  /* 0x00011300ffc72b82 */ /* 0x000e640000000800 */
[----:B-1----:R-:W-:-:S05]  /*f1f0*/  @P2 IMAD.HI.U32 R199, R202, R199, RZ ;  /* 0x000000c7cac72227 */ /* 0x002fca00078e00ff */
[----:B0-----:R-:W-:Y:S01]  /*f200*/  @P2 SHF.R.U32.HI R202, RZ, R198, R199 ;  /* 0x000000c6ffca2219 */ /* 0x001fe200000116c7 */
[----:B------:R-:W-:Y:S02]  /*f210*/  IMAD.MOV.U32 R199, RZ, RZ, 0x40000040 ;  /* 0x40000040ffc77424 */ /* 0x000fe400078e00ff */
[----:B------:R-:W-:Y:S01]  /*f220*/  IMAD R198, R18, 0x1000, R0 ;  /* 0x0000100012c67824 */ /* 0x000fe200078e0200 */
[----:B------:R-:W-:Y:S02]  /*f230*/  WARPGROUP.DEPBAR.LE gsb0, 0x0 ;  /* 0x00008000000079c5 */ /* 0x000fe40000010000 */
[----:B------:R-:W-:-:S06]  /*f240*/  WARPGROUP.ARRIVE ;  /* 0x00000000000079c5 */ /* 0x000fcc0000000000 */
[----:B------:R-:W-:Y:S01]  /*f250*/  HGMMA.64x64x16.F32 R152, gdesc[UR4], R152, gsb0 ;  /* 0x00e00000049879f0 */ /* 0x000fe20008000898 */
[----:B------:R-:W-:Y:S02]  /*f260*/  R2UR UR7, R199 ;  /* 0x00000000c70772ca */ /* 0x000fe400000e0000 */
[----:B------:R-:W-:Y:S01]  /*f270*/  R2UR UR6, R198 ;  /* 0x00000000c60672ca */ /* 0x000fe200000e0000 */
[----:B------:R-:W-:Y:S02]  /*f280*/  WARPGROUP.DEPBAR.LE gsb0, 0x0 ;  /* 0x00008000000079c5 */ /* 0x000fe40000010000 */
[----:B------:R-:W-:Y:S01]  /*f290*/  FMUL.FTZ R208, R152, UR44 ;  /* 0x0000002c98d07c20 */ /* 0x000fe20008410000 */
[----:B------:R-:W-:Y:S01]  /*f2a0*/  FMUL.FTZ R152, R153, UR44 ;  /* 0x0000002c99987c20 */ /* 0x000fe20008410000 */
[----:B------:R-:W-:Y:S01]  /*f2b0*/  FMUL.FTZ R206, R157, UR44 ;  /* 0x0000002c9dce7c20 */ /* 0x000fe20008410000 */
[----:B------:R-:W0:Y:S01]  /*f2c0*/  SHFL.IDX PT, R153, R202, RZ, 0x1c1f ;  /* 0x001c1fffca997589 */ /* 0x000e2200000e0000 */
[----:B------:R-:W-:Y:S01]  /*f2d0*/  FMUL.FTZ R157, R160, UR44 ;  /* 0x0000002ca09d7c20 */ /* 0x000fe20008410000 */
[----:B------:R-:W-:-:S02]  /*f2e0*/  IMAD.MOV.U32 R160, RZ, RZ, -0x40 ;  /* 0xffffffc0ffa07424 */ /* 0x000fc400078e00ff */
[----:B------:R-:W-:Y:S01]  /*f2f0*/  FMUL.FTZ R204, R156, UR44 ;  /* 0x0000002c9ccc7c20 */ /* 0x000fe20008410000 */
[----:B------:R-:W-:Y:S01]  /*f300*/  MUFU.TANH R208, R208 ;  /* 0x000000d000d07308 */ /* 0x000fe20000002400 */
[----:B------:R-:W-:Y:S01]  /*f310*/  FMUL.FTZ R199, R165, UR44 ;  /* 0x0000002ca5c77c20 */ /* 0x000fe20008410000 */
[----:B------:R-:W-:Y:S02]  /*f320*/  IMAD R160, R21, R160, 0x1 ;  /* 0x0000000115a07424 */ /* 0x000fe400078e02a0 */
[----:B------:R-:W-:Y:S01]  /*f330*/  FMUL.FTZ R165, R168, UR44 ;  /* 0x0000002ca8a57c20 */ /* 0x000fe20008410000 */
[----:B------:R-:W-:Y:S01]  /*f340*/  FMUL.FTZ R207, R161, UR44 ;  /* 0x0000002ca1cf7c20 */ /* 0x000fe20008410000 */
[----:B------:R-:W-:Y:S01]  /*f350*/  FMUL.FTZ R205, R169, UR44 ;  /* 0x0000002ca9cd7c20 */ /* 0x000fe20008410000 */
[----:B------:R-:W-:Y:S01]  /*f360*/  FMUL.FTZ R156, R164, UR44 ;  /* 0x0000002ca49c7c20 */ /* 0x000fe20008410000 */
[----:B------:R-:W-:Y:S01]  /*f370*/  IADD3 R160, R211, R160, -R215 ;  /* 0x000000a0d3a07210 */ /* 0x000fe20007ffe8d7 */
[----:B------:R-:W1:Y:S01]  /*f380*/  MUFU.TANH R204, R204 ;  /* 0x000000cc00cc7308 */ /* 0x000e620000002400 */
[----:B------:R-:W-:Y:S01]  /*f390*/  FMUL.FTZ R173, R173, UR44 ;  /* 0x0000002cadad7c20 */ /* 0x000fe20008410000 */
[----:B------:R-:W-:Y:S01]  /*f3a0*/  FMUL.FTZ R172, R172, UR44 ;  /* 0x0000002cacac7c20 */ /* 0x000fe20008410000 */
[----:B------:R-:W-:Y:S01]  /*f3b0*/  FMUL.FTZ R154, R154, UR44 ;  /* 0x0000002c9a9a7c20 */ /* 0x000fe20008410000 */
[----:B------:R-:W-:-:S02]  /*f3c0*/  IMAD.IADD R168, R160, 0x1, -R192 ;  /* 0x00000001a0a87824 */ /* 0x000fc400078e0ac0 */
[----:B------:R-:W-:Y:S01]  /*f3d0*/  FMUL.FTZ R158, R158, UR44 ;  /* 0x0000002c9e9e7c20 */ /* 0x000fe20008410000 */
[----:B------:R-:W-:Y:S01]  /*f3e0*/  FMUL.FTZ R176, R176, UR44 ;  /* 0x0000002cb0b07c20 */ /* 0x000fe20008410000 */
[----:B------:R-:W-:Y:S01]  /*f3f0*/  FMUL.FTZ R180, R180, UR44 ;  /* 0x0000002cb4b47c20 */ /* 0x000fe20008410000 */
[----:B------:R-:W2:Y:S01]  /*f400*/  MUFU.TANH R152, R152 ;  /* 0x0000009800987308 */ /* 0x000ea20000002400 */
[----:B------:R-:W-:Y:S01]  /*f410*/  FMUL.FTZ R181, R181, UR44 ;  /* 0x0000002cb5b57c20 */ /* 0x000fe20008410000 */
[----:B------:R-:W-:Y:S01]  /*f420*/  FMUL.FTZ R162, R162, UR44 ;  /* 0x0000002ca2a27c20 */ /* 0x000fe20008410000 */
[----:B------:R-:W3:Y:S01]  /*f430*/  SHFL.IDX PT, R202, R202, 0x1, 0x1c1f ;  /* 0x003c1f00caca7f89 */ /* 0x000ee200000e0000 */
[----:B0-----:R-:W-:Y:S02]  /*f440*/  IMAD.IADD R169, R168, 0x1, R153 ;  /* 0x00000001a8a97824 */ /* 0x001fe400078e0299 */
[----:B------:R-:W-:Y:S01]  /*f450*/  FMUL.FTZ R171, R171, UR44 ;  /* 0x0000002cabab7c20 */ /* 0x000fe20008410000 */
[----:B------:R-:W-:Y:S01]  /*f460*/  FMUL.FTZ R209, R179, UR44 ;  /* 0x0000002cb3d17c20 */ /* 0x000fe20008410000 */
[----:B------:R-:W-:Y:S01]  /*f470*/  FMUL.FTZ R228, R182, UR44 ;  /* 0x0000002cb6e47c20 */ /* 0x000fe20008410000 */
[----:B------:R-:W0:Y:S01]  /*f480*/  MUFU.TANH R206, R206 ;  /* 0x000000ce00ce7308 */ /* 0x000e220000002400 */
[----:B------:R-:W-:Y:S01]  /*f490*/  ISETP.GT.AND P3, PT, R169, 0x8, PT ;  /* 0x00000008a900780c */ /* 0x000fe20003f64270 */
[----:B------:R-:W-:Y:S01]  /*f4a0*/  FMUL.FTZ R229, R183, UR44 ;  /* 0x0000002cb7e57c20 */ /* 0x000fe20008410000 */
[----:B------:R-:W-:-:S02]  /*f4b0*/  ISETP.GT.AND P5, PT, R169, RZ, PT ;  /* 0x000000ffa900720c */ /* 0x000fc40003fa4270 */
[----:B-1----:R-:W-:Y:S02]  /*f4c0*/  FSEL R161, R204, -INF , P3 ;  /* 0xff800000cca17808 */ /* 0x002fe40001800000 */
[C---:B------:R-:W-:Y:S01]  /*f4d0*/  ISETP.GT.AND P6, PT, R169.reuse, 0x1, PT ;  /* 0x00000001a900780c */ /* 0x040fe20003fc4270 */
[----:B------:R-:W1:Y:S01]  /*f4e0*/  MUFU.TANH R157, R157 ;  /* 0x0000009d009d7308 */ /* 0x000e620000002400 */
[----:B------:R-:W-:Y:S02]  /*f4f0*/  FSEL R153, R208, -INF , P5 ;  /* 0xff800000d0997808 */ /* 0x000fe40002800000 */
[C---:B------:R-:W-:Y:S02]  /*f500*/  ISETP.GT.AND P4, PT, R169.reuse, 0x9, PT ;  /* 0x00000009a900780c */ /* 0x040fe40003f84270 */
[C---:B------:R-:W-:Y:S02]  /*f510*/  ISETP.GT.AND P5, PT, R169.reuse, 0x10, PT ;  /* 0x00000010a900780c */ /* 0x040fe40003fa4270 */
[----:B--2---:R-:W-:Y:S01]  /*f520*/  FSEL R152, R152, -INF , P6 ;  /* 0xff80000098987808 */ /* 0x004fe20003000000 */
[----:B------:R-:W2:Y:S01]  /*f530*/  MUFU.TANH R207, R207 ;  /* 0x000000cf00cf7308 */ /* 0x000ea20000002400 */
[----:B------:R-:W-:-:S02]  /*f540*/  ISETP.GT.AND P6, PT, R169, 0x11, PT ;  /* 0x00000011a900780c */ /* 0x000fc40003fc4270 */
[----:B0-----:R-:W-:Y:S01]  /*f550*/  FSEL R160, R206, -INF , P4 ;  /* 0xff800000cea07808 */ /* 0x001fe20002000000 */
[----:B------:R-:W-:Y:S01]  /*f560*/  FMUL.FTZ R206, R159, UR44 ;  /* 0x0000002c9fce7c20 */ /* 0x000fe20008410000 */
[C---:B------:R-:W-:Y:S01]  /*f570*/  ISETP.GT.AND P4, PT, R169.reuse, 0x19, PT ;  /* 0x00000019a900780c */ /* 0x040fe20003f84270 */
[----:B---3--:R-:W-:Y:S01]  /*f580*/  IMAD.IADD R168, R168, 0x1, R202 ;  /* 0x00000001a8a87824 */ /* 0x008fe200078e02ca */
[----:B------:R-:W-:Y:S01]  /*f590*/  ISETP.GT.AND P3, PT, R169, 0x18, PT ;  /* 0x00000018a900780c */ /* 0x000fe20003f64270 */
[----:B------:R-:W-:Y:S01]  /*f5a0*/  MUFU.TANH R199, R199 ;  /* 0x000000c700c77308 */ /* 0x000fe20000002400 */
[----:B-1----:R-:W-:Y:S02]  /*f5b0*/  FSEL R164, R157, -INF , P5 ;  /* 0xff8000009da47808 */ /* 0x002fe40002800000 */
[----:B------:R-:W-:-:S05]  /*f5c0*/  ISETP.GT.AND P5, PT, R169, 0x20, PT ;  /* 0x00000020a900780c */ /* 0x000fca0003fa4270 */
[----:B------:R-:W0:Y:S01]  /*f5d0*/  MUFU.TANH R156, R156 ;  /* 0x0000009c009c7308 */ /* 0x000e220000002400 */
[----:B--2---:R-:W-:Y:S01]  /*f5e0*/  FSEL R157, R207, -INF , P6 ;  /* 0xff800000cf9d7808 */ /* 0x004fe20003000000 */
[----:B------:R-:W-:Y:S01]  /*f5f0*/  FMUL.FTZ R207, R175, UR44 ;  /* 0x0000002cafcf7c20 */ /* 0x000fe20008410000 */
[----:B------:R-:W-:-:S05]  /*f600*/  ISETP.GT.AND P6, PT, R169, 0x21, PT ;  /* 0x00000021a900780c */ /* 0x000fca0003fc4270 */
[----:B------:R-:W-:Y:S08]  /*f610*/  MUFU.TANH R205, R205 ;  /* 0x000000cd00cd7308 */ /* 0x000ff00000002400 */
[----:B------:R-:W-:Y:S01]  /*f620*/  MUFU.TANH R204, R173 ;  /* 0x000000ad00cc7308 */ /* 0x000fe20000002400 */
[----:B0-----:R-:W-:Y:S02]  /*f630*/  FSEL R156, R156, -INF , P3 ;  /* 0xff8000009c9c7808 */ /* 0x001fe40001800000 */
[----:B------:R-:W-:-:S05]  /*f640*/  ISETP.GT.AND P3, PT, R169, 0x28, PT ;  /* 0x00000028a900780c */ /* 0x000fca0003f64270 */
[----:B------:R-:W0:Y:S08]  /*f650*/  MUFU.TANH R165, R165 ;  /* 0x000000a500a57308 */ /* 0x000e300000002400 */
[----:B------:R1:W2:Y:S08]  /*f660*/  MUFU.TANH R208, R172 ;  /* 0x000000ac00d07308 */ /* 0x0002b00000002400 */
[----:B------:R-:W3:Y:S01]  /*f670*/  MUFU.TANH R181, R181 ;  /* 0x000000b500b57308 */ /* 0x000ee20000002400 */
[----:B-1----:R-:W-:-:S02]  /*f680*/  FSEL R172, R199, -INF , P4 ;  /* 0xff800000c7ac7808 */ /* 0x002fc40002000000 */
[----:B------:R-:W-:Y:S02]  /*f690*/  ISETP.GT.AND P4, PT, R169, 0x29, PT ;  /* 0x00000029a900780c */ /* 0x000fe40003f84270 */
[----:B0-----:R-:W-:Y:S02]  /*f6a0*/  FSEL R165, R165, -INF , P5 ;  /* 0xff800000a5a57808 */ /* 0x001fe40002800000 */
[C---:B------:R-:W-:Y:S01]  /*f6b0*/  ISETP.GT.AND P5, PT, R169.reuse, 0x30, PT ;  /* 0x00000030a900780c */ /* 0x040fe20003fa4270 */
[----:B------:R0:W-:Y:S01]  /*f6c0*/  MUFU.TANH R199, R154 ;  /* 0x0000009a00c77308 */ /* 0x0001e20000002400 */
[----:B--2---:R-:W-:Y:S01]  /*f6d0*/  FSEL R173, R208, -INF , P3 ;  /* 0xff800000d0ad7808 */ /* 0x004fe20001800000 */
[----:B------:R-:W-:Y:S01]  /*f6e0*/  FMUL.FTZ R208, R174, UR44 ;  /* 0x0000002caed07c20 */ /* 0x000fe20008410000 */
[----:B------:R-:W-:-:S05]  /*f6f0*/  ISETP.GT.AND P3, PT, R169, 0x38, PT ;  /* 0x00000038a900780c */ /* 0x000fca0003f64270 */
[----:B------:R-:W-:Y:S01]  /*f700*/  MUFU.TANH R206, R206 ;  /* 0x000000ce00ce7308 */ /* 0x000fe20000002400 */
[----:B0-----:R-:W-:Y:S01]  /*f710*/  FSEL R154, R205, -INF , P6 ;  /* 0xff800000cd9a7808 */ /* 0x001fe20003000000 */
[----:B------:R-:W-:Y:S01]  /*f720*/  FMUL.FTZ R205, R155, UR44 ;  /* 0x0000002c9bcd7c20 */ /* 0x000fe20008410000 */
[----:B------:R-:W-:Y:S02]  /*f730*/  FSEL R155, R204, -INF , P4 ;  /* 0xff800000cc9b7808 */ /* 0x000fe40002000000 */
[----:B------:R-:W-:Y:S02]  /*f740*/  FMNMX.FTZ R204, R153, R197, !PT ;  /* 0x000000c599cc7209 */ /* 0x000fe40007810000 */
[C---:B------:R-:W-:Y:S01]  /*f750*/  ISETP.GT.AND P6, PT, R169.reuse, 0x31, PT ;  /* 0x00000031a900780c */ /* 0x040fe20003fc4270 */
[----:B------:R-:W-:Y:S01]  /*f760*/  MUFU.TANH R171, R171 ;  /* 0x000000ab00ab7308 */ /* 0x000fe20000002400 */
[----:B------:R-:W-:-:S04]  /*f770*/  ISETP.GT.AND P4, PT, R169, 0x39, PT ;  /* 0x00000039a900780c */ /* 0x000fc80003f84270 */
[----:B---3--:R-:W-:Y:S01]  /*f780*/  FSEL R159, R181, -INF , P4 ;  /* 0xff800000b59f7808 */ /* 0x008fe20002000000 */
[----:B------:R-:W-:Y:S01]  /*f790*/  FMUL.FTZ R181, R166, UR44 ;  /* 0x0000002ca6b57c20 */ /* 0x000fe20008410000 */
[----:B------:R-:W-:Y:S01]  /*f7a0*/  FMUL.FTZ R166, R167, UR44 ;  /* 0x0000002ca7a67c20 */ /* 0x000fe20008410000 */
[----:B------:R0:W-:Y:S01]  /*f7b0*/  MUFU.TANH R169, R205 ;  /* 0x000000cd00a97308 */ /* 0x0001e20000002400 */
[----:B------:R-:W-:Y:S01]  /*f7c0*/  FMUL.FTZ R167, R170, UR44 ;  /* 0x0000002caaa77c20 */ /* 0x000fe20008410000 */
[----:B------:R-:W-:-:S06]  /*f7d0*/  ISETP.GT.AND P4, PT, R168, RZ, PT ;  /* 0x000000ffa800720c */ /* 0x000fcc0003f84270 */
[----:B------:R-:W-:Y:S01]  /*f7e0*/  MUFU.TANH R181, R181 ;  /* 0x000000b500b57308 */ /* 0x000fe20000002400 */
[----:B0-----:R-:W-:-:S04]  /*f7f0*/  FMNMX.FTZ R205, R152, R204, !PT ;  /* 0x000000cc98cd7209 */ /* 0x001fc80007810000 */
[----:B------:R-:W-:-:S03]  /*f800*/  FMNMX.FTZ R205, R161, R205, !PT ;  /* 0x000000cda1cd7209 */ /* 0x000fc60007810000 */
[----:B------:R0:W-:Y:S08]  /*f810*/  MUFU.TANH R204, R158 ;  /* 0x0000009e00cc7308 */ /* 0x0001f00000002400 */
[----:B------:R-:W-:Y:S01]  /*f820*/  MUFU.TANH R166, R166 ;  /* 0x000000a600a67308 */ /* 0x000fe20000002400 */
[----:B0-----:R-:W-:-:S04]  /*f830*/  FMNMX.FTZ R158, R160, R205, !PT ;  /* 0x000000cda09e7209 */ /* 0x001fc80007810000 */
[----:B------:R-:W-:-:S03]  /*f840*/  FMNMX.FTZ R158, R164, R158, !PT ;  /* 0x0000009ea49e7209 */ /* 0x000fc60007810000 */
[----:B------:R0:W1:Y:S01]  /*f850*/  MUFU.TANH R205, R176 ;  /* 0x000000b000cd7308 */ /* 0x0000620000002400 */
[----:B------:R-:W-:-:S04]  /*f860*/  FMNMX.FTZ R158, R157, R158, !PT ;  /* 0x0000009e9d9e7209 */ /* 0x000fc80007810000 */
[----:B------:R-:W-:-:S03]  /*f870*/  FMNMX.FTZ R158, R156, R158, !PT ;  /* 0x0000009e9c9e7209 */ /* 0x000fc60007810000 */
[----:B------:R-:W-:Y:S01]  /*f880*/  MUFU.TANH R167, R167 ;  /* 0x000000a700a77308 */ /* 0x000fe20000002400 */
[----:B0-----:R-:W-:Y:S01]  /*f890*/  FMUL.FTZ R176, R177, UR44 ;  /* 0x0000002cb1b07c20 */ /* 0x001fe20008410000 */
[----:B------:R-:W-:-:S04]  /*f8a0*/  FMNMX.FTZ R177, R172, R158, !PT ;  /* 0x0000009eacb17209 */ /* 0x000fc80007810000 */
[----:B------:R-:W-:Y:S02]  /*f8b0*/  FMNMX.FTZ R177, R165, R177, !PT ;  /* 0x000000b1a5b17209 */ /* 0x000fe40007810000 */
[----:B------:R-:W0:Y:S02]  /*f8c0*/  MUFU.TANH R176, R176 ;  /* 0x000000b000b07308 */ /* 0x000e240000002400 */
[----:B------:R-:W-:-:S06]  /*f8d0*/  FMNMX.FTZ R177, R154, R177, !PT ;  /* 0x000000b19ab17209 */ /* 0x000fcc0007810000 */
[----:B------:R2:W3:Y:S08]  /*f8e0*/  MUFU.TANH R158, R180 ;  /* 0x000000b4009e7308 */ /* 0x0004f00000002400 */
[----:B------:R-:W-:Y:S01]  /*f8f0*/  MUFU.TANH R208, R208 ;  /* 0x000000d000d07308 */ /* 0x000fe20000002400 */
[----:B--2---:R-:W-:Y:S02]  /*f900*/  FMNMX.FTZ R180, R173, R177, !PT ;  /* 0x000000b1adb47209 */ /* 0x004fe40007810000 */
[----:B-1----:R-:W-:-:S02]  /*f910*/  FSEL R177, R205, -INF , P5 ;  /* 0xff800000cdb17808 */ /* 0x002fc40002800000 */
[----:B------:R-:W-:Y:S02]  /*f920*/  FMNMX.FTZ R180, R155, R180, !PT ;  /* 0x000000b49bb47209 */ /* 0x000fe40007810000 */
[----:B0-----:R-:W-:Y:S01]  /*f930*/  FSEL R176, R176, -INF , P6 ;  /* 0xff800000b0b07808 */ /* 0x001fe20003000000 */
[----:B------:R-:W0:Y:S01]  /*f940*/  MUFU.TANH R207, R207 ;  /* 0x000000cf00cf7308 */ /* 0x000e220000002400 */
[----:B------:R-:W-:Y:S02]  /*f950*/  FMNMX.FTZ R180, R177, R180, !PT ;  /* 0x000000b4b1b47209 */ /* 0x000fe40007810000 */
[----:B---3--:R-:W-:Y:S02]  /*f960*/  FSEL R158, R158, -INF , P3 ;  /* 0xff8000009e9e7808 */ /* 0x008fe40001800000 */
[----:B------:R-:W-:Y:S02]  /*f970*/  FMNMX.FTZ R205, R176, R180, !PT ;  /* 0x000000b4b0cd7209 */ /* 0x000fe40007810000 */
[C---:B------:R-:W-:Y:S01]  /*f980*/  ISETP.GT.AND P5, PT, R168.reuse, 0x1, PT ;  /* 0x00000001a800780c */ /* 0x040fe20003fa4270 */
[----:B------:R1:W2:Y:S01]  /*f990*/  MUFU.TANH R180, R162 ;  /* 0x000000a200b47308 */ /* 0x0002a20000002400 */
[----:B------:R-:W-:-:S02]  /*f9a0*/  ISETP.GT.AND P6, PT, R168, 0x8, PT ;  /* 0x00000008a800780c */ /* 0x000fc40003fc4270 */
[----:B------:R-:W-:Y:S02]  /*f9b0*/  ISETP.GT.AND P3, PT, R168, 0x9, PT ;  /* 0x00000009a800780c */ /* 0x000fe40003f64270 */
[----:B------:R-:W-:Y:S02]  /*f9c0*/  FSEL R204, R204, -INF , P6 ;  /* 0xff800000cccc7808 */ /* 0x000fe40003000000 */
[----:B------:R-:W-:Y:S01]  /*f9d0*/  FSEL R206, R206, -INF , P3 ;  /* 0xff800000cece7808 */ /* 0x000fe20001800000 */
[----:B------:R-:W-:Y:S01]  /*f9e0*/  MUFU.TANH R209, R209 ;  /* 0x000000d100d17308 */ /* 0x000fe20000002400 */
[----:B-1----:R-:W-:Y:S01]  /*f9f0*/  FMNMX.FTZ R162, R158, R205, !PT ;  /* 0x000000cd9ea27209 */ /* 0x002fe20007810000 */
[----:B------:R-:W-:Y:S01]  /*fa00*/  FMUL.FTZ R205, R163, UR44 ;  /* 0x0000002ca3cd7c20 */ /* 0x000fe20008410000 */
[----:B------:R-:W-:Y:S02]  /*fa10*/  ISETP.GT.AND P6, PT, R168, 0x18, PT ;  /* 0x00000018a800780c */ /* 0x000fe40003fc4270 */
[----:B------:R-:W-:-:S02]  /*fa20*/  FMNMX.FTZ R162, R159, R162, !PT ;  /* 0x000000a29fa27209 */ /* 0x000fc40007810000 */
[----:B------:R-:W-:Y:S01]  /*fa30*/  ISETP.GT.AND P3, PT, R168, 0x19, PT ;  /* 0x00000019a800780c */ /* 0x000fe20003f64270 */
[----:B------:R-:W1:Y:S02]  /*fa40*/  MUFU.TANH R205, R205 ;  /* 0x000000cd00cd7308 */ /* 0x000e640000002400 */
[----:B------:R-:W3:Y:S01]  /*fa50*/  SHFL.BFLY PT, R163, R162, 0x2, 0x1f ;  /* 0x0c401f00a2a37f89 */ /* 0x000ee200000e0000 */
[----:B------:R-:W-:Y:S02]  /*fa60*/  FSEL R166, R166, -INF , P3 ;  /* 0xff800000a6a67808 */ /* 0x000fe40001800000 */
[----:B------:R-:W-:-:S03]  /*fa70*/  ISETP.GT.AND P3, PT, R168, 0x29, PT ;  /* 0x00000029a800780c */ /* 0x000fc60003f64270 */
[----:B------:R-:W4:Y:S01]  /*fa80*/  MUFU.TANH R228, R228 ;  /* 0x000000e400e47308 */ /* 0x000f220000002400 */
[----:B0-----:R-:W-:Y:S02]  /*fa90*/  FSEL R207, R207, -INF , P3 ;  /* 0xff800000cfcf7808 */ /* 0x001fe40001800000 */
[----:B------:R-:W-:-:S05]  /*faa0*/  ISETP.GT.AND P3, PT, R168, 0x39, PT ;  /* 0x00000039a800780c */ /* 0x000fca0003f64270 */
[----:B------:R-:W0:Y:S01]  /*fab0*/  MUFU.TANH R229, R229 ;  /* 0x000000e500e57308 */ /* 0x000e220000002400 */
[----:B---3--:R-:W-:Y:S02]  /*fac0*/  FMNMX.FTZ R170, R162, R163, !PT ;  /* 0x000000a3a2aa7209 */ /* 0x008fe40007810000 */
[----:B------:R-:W-:Y:S02]  /*fad0*/  FSEL R162, R199, -INF , P4 ;  /* 0xff800000c7a27808 */ /* 0x000fe40002000000 */
[----:B------:R-:W-:Y:S02]  /*fae0*/  FSEL R163, R169, -INF , P5 ;  /* 0xff800000a9a37808 */ /* 0x000fe40002800000 */
[C---:B------:R-:W-:Y:S01]  /*faf0*/  ISETP.GT.AND P4, PT, R168.reuse, 0x10, PT ;  /* 0x00000010a800780c */ /* 0x040fe20003f84270 */
[----:B------:R-:W3:Y:S01]  /*fb00*/  SHFL.BFLY PT, R169, R170, 0x1, 0x1f ;  /* 0x0c201f00aaa97f89 */ /* 0x000ee200000e0000 */
[----:B------:R-:W-:Y:S02]  /*fb10*/  ISETP.GT.AND P5, PT, R168, 0x11, PT ;  /* 0x00000011a800780c */ /* 0x000fe40003fa4270 */
[----:B--2---:R-:W-:-:S02]  /*fb20*/  FSEL R202, R180, -INF , P4 ;  /* 0xff800000b4ca7808 */ /* 0x004fc40002000000 */
[----:B-1----:R-:W-:Y:S02]  /*fb30*/  FSEL R205, R205, -INF , P5 ;  /* 0xff800000cdcd7808 */ /* 0x002fe40002800000 */
[----:B------:R-:W-:Y:S02]  /*fb40*/  FSEL R199, R181, -INF , P6 ;  /* 0xff800000b5c77808 */ /* 0x000fe40003000000 */
[C---:B------:R-:W-:Y:S02]  /*fb50*/  ISETP.GT.AND P4, PT, R168.reuse, 0x20, PT ;  /* 0x00000020a800780c */ /* 0x040fe40003f84270 */
[C---:B------:R-:W-:Y:S02]  /*fb60*/  ISETP.GT.AND P5, PT, R168.reuse, 0x21, PT ;  /* 0x00000021a800780c */ /* 0x040fe40003fa4270 */
[----:B------:R-:W-:Y:S02]  /*fb70*/  ISETP.GT.AND P6, PT, R168, 0x28, PT ;  /* 0x00000028a800780c */ /* 0x000fe40003fc4270 */
[----:B------:R-:W-:-:S02]  /*fb80*/  FSEL R167, R167, -INF , P4 ;  /* 0xff800000a7a77808 */ /* 0x000fc40002000000 */
[----:B------:R-:W-:Y:S01]  /*fb90*/  FSEL R181, R171, -INF , P5 ;  /* 0xff800000abb57808 */ /* 0x000fe20002800000 */
[----:B------:R-:W-:Y:S01]  /*fba0*/  FMUL.FTZ R171, R178, UR44 ;  /* 0x0000002cb2ab7c20 */ /* 0x000fe20008410000 */
[----:B------:R-:W-:Y:S02]  /*fbb0*/  FSEL R208, R208, -INF , P6 ;  /* 0xff800000d0d07808 */ /* 0x000fe40003000000 */
[C---:B------:R-:W-:Y:S02]  /*fbc0*/  ISETP.GT.AND P4, PT, R168.reuse, 0x30, PT ;  /* 0x00000030a800780c */ /* 0x040fe40003f84270 */
[C---:B------:R-:W-:Y:S01]  /*fbd0*/  ISETP.GT.AND P5, PT, R168.reuse, 0x31, PT ;  /* 0x00000031a800780c */ /* 0x040fe20003fa4270 */
[----:B------:R-:W1:Y:S01]  /*fbe0*/  MUFU.TANH R171, R171 ;  /* 0x000000ab00ab7308 */ /* 0x000e620000002400 */
[----:B------:R-:W-:Y:S02]  /*fbf0*/  ISETP.GT.AND P6, PT, R168, 0x38, PT ;  /* 0x00000038a800780c */ /* 0x000fe40003fc4270 */
[----:B------:R-:W-:-:S02]  /*fc00*/  FMNMX.FTZ R168, R162, R200, !PT ;  /* 0x000000c8a2a87209 */ /* 0x000fc40007810000 */
[----:B------:R-:W-:Y:S02]  /*fc10*/  FSEL R209, R209, -INF , P5 ;  /* 0xff800000d1d17808 */ /* 0x000fe40002800000 */
[----:B------:R-:W-:Y:S02]  /*fc20*/  FMNMX.FTZ R168, R163, R168, !PT ;  /* 0x000000a8a3a87209 */ /* 0x000fe40007810000 */
[----:B----4-:R-:W-:Y:S02]  /*fc30*/  FSEL R228, R228, -INF , P6 ;  /* 0xff800000e4e47808 */ /* 0x010fe40003000000 */
[----:B------:R-:W-:Y:S02]  /*fc40*/  FMNMX.FTZ R168, R204, R168, !PT ;  /* 0x000000a8cca87209 */ /* 0x000fe40007810000 */
[----:B0-----:R-:W-:Y:S02]  /*fc50*/  FSEL R229, R229, -INF , P3 ;  /* 0xff800000e5e57808 */ /* 0x001fe40001800000 */
[----:B------:R-:W-:-:S02]  /*fc60*/  FMNMX.FTZ R174, R206, R168, !PT ;  /* 0x000000a8ceae7209 */ /* 0x000fc40007810000 */
[----:B---3--:R-:W-:Y:S01]  /*fc70*/  FMNMX.FTZ R168, R170, R169, !PT ;  /* 0x000000a9aaa87209 */ /* 0x008fe20007810000 */
[----:B------:R-:W-:Y:S01]  /*fc80*/  IMAD.U32 R169, RZ, RZ, UR40 ;  /* 0x00000028ffa97e24 */ /* 0x000fe2000f8e00ff */
[----:B------:R-:W-:Y:S02]  /*fc90*/  FMNMX.FTZ R170, R202, R174, !PT ;  /* 0x000000aecaaa7209 */ /* 0x000fe40007810000 */
[----:B-1----:R-:W-:Y:S01]  /*fca0*/  FSEL R182, R171, -INF , P4 ;  /* 0xff800000abb67808 */ /* 0x002fe20002000000 */
[C---:B------:R-:W-:Y:S01]  /*fcb0*/  FMUL.FTZ R179, R168.reuse, R169 ;  /* 0x000000a9a8b37220 */ /* 0x040fe20000410000 */
[----:B------:R-:W-:Y:S02]  /*fcc0*/  FMNMX.FTZ R170, R205, R170, !PT ;  /* 0x000000aacdaa7209 */ /* 0x000fe40007810000 */
[----:B------:R-:W-:Y:S02]  /*fcd0*/  FSETP.NEU.FTZ.AND P4, PT, R168, -INF , PT ;  /* 0xff800000a800780b */ /* 0x000fe40003f9d000 */
[----:B------:R-:W-:-:S02]  /*fce0*/  FMNMX.FTZ R170, R199, R170, !PT ;  /* 0x000000aac7aa7209 */ /* 0x000fc40007810000 */
[----:B------:R-:W-:Y:S02]  /*fcf0*/  FSEL R179, R179, RZ, P4 ;  /* 0x000000ffb3b37208 */ /* 0x000fe40002000000 */
[----:B------:R-:W-:-:S03]  /*fd00*/  FMNMX.FTZ R170, R166, R170, !PT ;  /* 0x000000aaa6aa7209 */ /* 0x000fc60007810000 */
        /* <DEDUP_REMOVED lines=22> */
[----:B------:R-:W-:Y:S01]  /*fe70*/  FFMA.FTZ R176, R176, R169, -R179 ;  /* 0x000000a9b0b07223 */ /* 0x000fe200000108b3 */
[----:B------:R-:W-:Y:S02]  /*fe80*/  MUFU.EX2 R152, R152 ;  /* 0x0000009800987308 */ /* 0x000fe40000000800 */
[----:B------:R-:W-:-:S04]  /*fe90*/  FMNMX.FTZ R170, R228, R170, !PT ;  /* 0x000000aae4aa7209 */ /* 0x000fc80007810000 */
[----:B------:R-:W-:Y:S02]  /*fea0*/  FMNMX.FTZ R170, R229, R170, !PT ;  /* 0x000000aae5aa7209 */ /* 0x000fe40007810000 */
[----:B------:R-:W-:Y:S03]  /*feb0*/  MUFU.EX2 R179, R158 ;  /* 0x0000009e00b37308 */ /* 0x000fe60000000800 */
[----:B------:R-:W0:Y:S05]  /*fec0*/  SHFL.BFLY PT, R164, R170, 0x2, 0x1f ;  /* 0x0c401f00aaa47f89 */ /* 0x000e2a00000e0000 */
[----:B------:R-:W-:Y:S08]  /*fed0*/  MUFU.EX2 R161, R161 ;  /* 0x000000a100a17308 */ /* 0x000ff00000000800 */
[----:B------:R-:W-:Y:S08]  /*fee0*/  MUFU.EX2 R227, R227 ;  /* 0x000000e300e37308 */ /* 0x000ff00000000800 */
[----:B------:R-:W-:Y:S01]  /*fef0*/  MUFU.EX2 R160, R160 ;  /* 0x000000a000a07308 */ /* 0x000fe20000000800 */
[----:B0-----:R-:W-:-:S02]  /*ff00*/  FMNMX.FTZ R170, R170, R164, !PT ;  /* 0x000000a4aaaa7209 */ /* 0x001fc40007810000 */
[----:B------:R-:W-:-:S03]  /*ff10*/  FSEL R164, R168, RZ, P4 ;  /* 0x000000ffa8a47208 */ /* 0x000fc60002000000 */
[----:B------:R-:W0:Y:S02]  /*ff20*/  SHFL.BFLY PT, R154, R170, 0x1, 0x1f ;  /* 0x0c201f00aa9a7f89 */ /* 0x000e2400000e0000 */
[----:B------:R-:W-:Y:S01]  /*ff30*/  MUFU.EX2 R157, R157 ;  /* 0x0000009d009d7308 */ /* 0x000fe20000000800 */
[----:B------:R-:W-:-:S04]  /*ff40*/  FADD.FTZ R164, -R164, R197 ;  /* 0x000000c5a4a47221 */ /* 0x000fc80000010100 */
[----:B------:R-:W-:-:S03]  /*ff50*/  FMUL.FTZ R164, R164, R169 ;  /* 0x000000a9a4a47220 */ /* 0x000fc60000410000 */
[----:B------:R-:W-:Y:S08]  /*ff60*/  MUFU.EX2 R171, R171 ;  /* 0x000000ab00ab7308 */ /* 0x000ff00000000800 */
[----:B------:R-:W1:Y:S01]  /*ff70*/  MUFU.EX2 R164, R164 ;  /* 0x000000a400a47308 */ /* 0x000e620000000800 */
[----:B0-----:R-:W-:-:S07]  /*ff80*/  FMNMX.FTZ R170, R170, R154, !PT ;  /* 0x0000009aaaaa7209 */ /* 0x001fce0007810000 */
[----:B------:R-:W-:Y:S01]  /*ff90*/  MUFU.EX2 R172, R172 ;  /* 0x000000ac00ac7308 */ /* 0x000fe20000000800 */
[C---:B------:R-:W-:Y:S01]  /*ffa0*/  FSETP.NEU.FTZ.AND P3, PT, R170.reuse, -INF , PT ;  /* 0xff800000aa00780b */ /* 0x040fe20003f7d000 */
[----:B------:R-:W-:-:S03]  /*ffb0*/  FMUL.FTZ R156, R170, R169 ;  /* 0x000000a9aa9c7220 */ /* 0x000fc60000410000 */
[----:B------:R-:W-:-:S03]  /*ffc0*/  FSEL R165, R170, RZ, P3 ;  /* 0x000000ffaaa57208 */ /* 0x000fc60001800000 */
[----:B------:R-:W-:Y:S01]  /*ffd0*/  MUFU.EX2 R174, R174 ;  /* 0x000000ae00ae7308 */ /* 0x000fe20000000800 */
[----:B------:R-:W-:Y:S01]  /*ffe0*/  FSEL R156, R156, RZ, P3 ;  /* 0x000000ff9c9c7208 */ /* 0x000fe20001800000 */
[-C--:B-1----:R-:W-:Y:S01]  /*fff0*/  FMUL.FTZ R24, R24, R164.reuse ;  /* 0x000000a418187220 */ /* 0x082fe20000410000 */
[----:B------:R-:W-:Y:S01]  /*10000*/  ISETP.NE.AND P3, PT, R191, RZ, PT ;  /* 0x000000ffbf00720c */ /* 0x000fe20003f65270 */
[----:B------:R-:W-:Y:S01]  /*10010*/  FADD.FTZ R165, -R165, R200 ;  /* 0x000000c8a5a57221 */ /* 0x000fe20000010100 */
[----:B------:R-:W-:Y:S01]  /*10020*/  FMUL.FTZ R25, R25, R164 ;  /* 0x000000a419197220 */ /* 0x000fe20000410000 */
[-CC-:B------:R-:W-:Y:S01]  /*10030*/  FFMA.FTZ R154, R162, R169.reuse, -R156.reuse ;  /* 0x000000a9a29a7223 */ /* 0x180fe2000001089c */
[-CC-:B------:R-:W-:Y:S01]  /*10040*/  FFMA.FTZ R159, R163, R169.reuse, -R156.reuse ;  /* 0x000000a9a39f7223 */ /* 0x180fe2000001089c */
[-C--:B------:R-:W-:Y:S01]  /*10050*/  FMUL.FTZ R165, R165, R169.reuse ;  /* 0x000000a9a5a57220 */ /* 0x080fe20000410000 */
[-CC-:B------:R-:W-:Y:S01]  /*10060*/  FFMA.FTZ R155, R204, R169.reuse, -R156.reuse ;  /* 0x000000a9cc9b7223 */ /* 0x180fe2000001089c */
[-CC-:B------:R-:W-:Y:S01]  /*10070*/  FFMA.FTZ R158, R202, R169.reuse, -R156.reuse ;  /* 0x000000a9ca9e7223 */ /* 0x180fe2000001089c */
[----:B------:R-:W-:Y:S01]  /*10080*/  FFMA.FTZ R202, R166, R169, -R156 ;  /* 0x000000a9a6ca7223 */ /* 0x000fe2000001089c */
[----:B------:R-:W-:Y:S01]  /*10090*/  MUFU.EX2 R154, R154 ;  /* 0x0000009a009a7308 */ /* 0x000fe20000000800 */
[----:B------:R-:W-:-:S02]  /*100a0*/  @!P1 VIADD R166, R195, 0x38840 ;  /* 0x00038840c3a69836 */ /* 0x000fc40000000000 */
        /* <DEDUP_REMOVED lines=8> */
[----:B------:R1:W-:Y:S01]  /*10130*/  @!P1 SYNCS.ARRIVE.TRANS64.RED.A1T0 RZ, [R166+URZ], RZ ;  /* 0x000000ffa6ff99a7 */ /* 0x0003e2000810043f */
[-CC-:B------:R-:W-:Y:S01]  /*10140*/  FFMA.FTZ R207, R207, R169.reuse, -R156.reuse ;  /* 0x000000a9cfcf7223 */ /* 0x180fe2000001089c */
[-CC-:B------:R-:W-:Y:S01]  /*10150*/  FFMA.FTZ R209, R209, R169.reuse, -R156.reuse ;  /* 0x000000a9d1d17223 */ /* 0x180fe2000001089c */
[-CC-:B------:R-:W-:Y:S01]  /*10160*/  FFMA.FTZ R205, R228, R169.reuse, -R156.reuse ;  /* 0x000000a9e4cd7223 */ /* 0x180fe2000001089c */
[-C--:B------:R-:W-:Y:S01]  /*10170*/  FFMA.FTZ R206, R229, R169.reuse, -R156 ;  /* 0x000000a9e5ce7223 */ /* 0x080fe2000001089c */
[----:B------:R-:W-:Y:S01]  /*10180*/  @!P3 IMAD R167, R201, 0x40, R188 ;  /* 0x00000040c9a7b824 */ /* 0x000fe200078e02bc */
[----:B------:R-:W2:Y:S01]  /*10190*/  MUFU.EX2 R159, R159 ;  /* 0x0000009f009f7308 */ /* 0x000ea20000000800 */
[----:B------:R-:W-:Y:S01]  /*101a0*/  FMUL.FTZ R28, R28, R164 ;  /* 0x000000a41c1c7220 */ /* 0x000fe20000410000 */
[----:B-1----:R-:W-:Y:S01]  /*101b0*/  FFMA.FTZ R166, R182, R169, -R156 ;  /* 0x000000a9b6a67223 */ /* 0x002fe2000001089c */
[----:B------:R-:W-:Y:S01]  /*101c0*/  FFMA.FTZ R156, R164, R15, R153 ;  /* 0x0000000fa49c7223 */ /* 0x000fe20000010099 */
[----:B------:R-:W-:-:S02]  /*101d0*/  @!P3 IMAD R167, R167, 0x4, R2 ;  /* 0x00000004a7a7b824 */ /* 0x000fc400078e0202 */
[-C--:B------:R-:W-:Y:S01]  /*101e0*/  FMUL.FTZ R29, R29, R164.reuse ;  /* 0x000000a41d1d7220 */ /* 0x080fe20000410000 */
[-C--:B------:R-:W-:Y:S01]  /*101f0*/  FMUL.FTZ R32, R32, R164.reuse ;  /* 0x000000a420207220 */ /* 0x080fe20000410000 */
[----:B------:R-:W-:Y:S01]  /*10200*/  FMUL.FTZ R33, R33, R164 ;  /* 0x000000a421217220 */ /* 0x000fe20000410000 */
[----:B------:R-:W1:Y:S01]  /*10210*/  MUFU.EX2 R155, R155 ;  /* 0x0000009b009b7308 */ /* 0x000e620000000800 */
[----:B0-----:R-:W-:Y:S01]  /*10220*/  FFMA.FTZ R15, R165, R20, R154 ;  /* 0x00000014a50f7223 */ /* 0x001fe2000001009a */
[C---:B------:R-:W-:Y:S01]  /*10230*/  FADD.FTZ R20, R152.reuse, R156 ;  /* 0x0000009c98147221 */ /* 0x040fe20000010000 */
[----:B------:R-:W-:Y:S01]  /*10240*/  F2FP.F16.F32.PACK_AB R152, R152, R153 ;  /* 0x000000999898723e */ /* 0x000fe200000000ff */
[----:B------:R0:W-:Y:S01]  /*10250*/  @!P3 STS [R167+0x38400], R164 ;  /* 0x038400a4a700b388 */ /* 0x0001e20000000800 */
[-C--:B------:R-:W-:Y:S01]  /*10260*/  FMUL.FTZ R36, R36, R164.reuse ;  /* 0x000000a424247220 */ /* 0x080fe20000410000 */
[-C--:B------:R-:W-:Y:S01]  /*10270*/  FMUL.FTZ R37, R37, R164.reuse ;  /* 0x000000a425257220 */ /* 0x080fe20000410000 */
[----:B------:R-:W-:Y:S01]  /*10280*/  FMUL.FTZ R40, R40, R164 ;  /* 0x000000a428287220 */ /* 0x000fe20000410000 */
[----:B------:R-:W3:Y:S01]  /*10290*/  MUFU.EX2 R162, R162 ;  /* 0x000000a200a27308 */ /* 0x000ee20000000800 */
[C---:B--2---:R-:W-:Y:S01]  /*102a0*/  FADD.FTZ R156, R159.reuse, R15 ;  /* 0x0000000f9f9c7221 */ /* 0x044fe20000010000 */
[----:B------:R-:W-:Y:S01]  /*102b0*/  F2FP.F16.F32.PACK_AB R153, R159, R154 ;  /* 0x0000009a9f99723e */ /* 0x000fe200000000ff */
[----:B------:R-:W-:Y:S01]  /*102c0*/  FADD.FTZ R154, R161, R20 ;  /* 0x00000014a19a7221 */ /* 0x000fe20000010000 */
[----:B------:R2:W-:Y:S01]  /*102d0*/  @!P3 STS [R167+0x38420], R165 ;  /* 0x038420a5a700b388 */ /* 0x0005e20000000800 */
[-C--:B------:R-:W-:Y:S01]  /*102e0*/  FMUL.FTZ R41, R41, R164.reuse ;  /* 0x000000a429297220 */ /* 0x080fe20000410000 */
[-C--:B------:R-:W-:Y:S01]  /*102f0*/  FMUL.FTZ R44, R44, R164.reuse ;  /* 0x000000a42c2c7220 */ /* 0x080fe20000410000 */
[-C--:B------:R-:W-:Y:S01]  /*10300*/  FMUL.FTZ R45, R45, R164.reuse ;  /* 0x000000a42d2d7220 */ /* 0x080fe20000410000 */
[----:B------:R-:W4:Y:S01]  /*10310*/  MUFU.EX2 R158, R158 ;  /* 0x0000009e009e7308 */ /* 0x000f220000000800 */
[----:B-1----:R-:W-:Y:S01]  /*10320*/  FADD.FTZ R20, R155, R156 ;  /* 0x0000009c9b147221 */ /* 0x002fe20000010000 */
[C---:B------:R-:W-:Y:S01]  /*10330*/  FADD.FTZ R156, R227.reuse, R154 ;  /* 0x0000009ae39c7221 */ /* 0x040fe20000010000 */
[----:B------:R-:W-:Y:S01]  /*10340*/  F2FP.F16.F32.PACK_AB R154, R227, R161 ;  /* 0x000000a1e39a723e */ /* 0x000fe200000000ff */
[-C--:B------:R-:W-:Y:S01]  /*10350*/  FMUL.FTZ R48, R48, R164.reuse ;  /* 0x000000a430307220 */ /* 0x080fe20000410000 */
[-C--:B------:R-:W-:Y:S01]  /*10360*/  FMUL.FTZ R49, R49, R164.reuse ;  /* 0x000000a431317220 */ /* 0x080fe20000410000 */
[----:B------:R-:W-:Y:S01]  /*10370*/  FADD.FTZ R156, R160, R156 ;  /* 0x0000009ca09c7221 */ /* 0x000fe20000010000 */
[----:B------:R-:W-:Y:S01]  /*10380*/  FMUL.FTZ R52, R52, R164 ;  /* 0x000000a434347220 */ /* 0x000fe20000410000 */
[----:B------:R-:W1:Y:S01]  /*10390*/  MUFU.EX2 R163, R163 ;  /* 0x000000a300a37308 */ /* 0x000e620000000800 */
[C---:B---3--:R-:W-:Y:S01]  /*103a0*/  FADD.FTZ R159, R162.reuse, R20 ;  /* 0x00000014a29f7221 */ /* 0x048fe20000010000 */
[C---:B------:R-:W-:Y:S01]  /*103b0*/  FADD.FTZ R201, R157.reuse, R156 ;  /* 0x0000009c9dc97221 */ /* 0x040fe20000010000 */
[----:B------:R-:W-:Y:S01]  /*103c0*/  F2FP.F16.F32.PACK_AB R156, R157, R160 ;  /* 0x000000a09d9c723e */ /* 0x000fe200000000ff */
[-C--:B------:R-:W-:Y:S01]  /*103d0*/  FMUL.FTZ R53, R53, R164.reuse ;  /* 0x000000a435357220 */ /* 0x080fe20000410000 */
[----:B------:R-:W-:Y:S01]  /*103e0*/  F2FP.F16.F32.PACK_AB R155, R162, R155 ;  /* 0x0000009ba29b723e */ /* 0x000fe200000000ff */
[----:B------:R-:W-:Y:S01]  /*103f0*/  BAR.SYNC.DEFER_BLOCKING 0xf, 0x100 ;  /* 0x03c4000000007b1d */ /* 0x000fe20000010000 */
[-C--:B------:R-:W-:Y:S01]  /*10400*/  FMUL.FTZ R56, R56, R164.reuse ;  /* 0x000000a438387220 */ /* 0x080fe20000410000 */
[-C--:B------:R-:W-:Y:S01]  /*10410*/  FMUL.FTZ R57, R57, R164.reuse ;  /* 0x000000a439397220 */ /* 0x080fe20000410000 */
[----:B----4-:R-:W-:Y:S01]  /*10420*/  FADD.FTZ R159, R158, R159 ;  /* 0x0000009f9e9f7221 */ /* 0x010fe20000010000 */
[-C--:B------:R-:W-:Y:S01]  /*10430*/  FMUL.FTZ R60, R60, R164.reuse ;  /* 0x000000a43c3c7220 */ /* 0x080fe20000410000 */
[-C--:B------:R-:W-:Y:S01]  /*10440*/  FMUL.FTZ R61, R61, R164.reuse ;  /* 0x000000a43d3d7220 */ /* 0x080fe20000410000 */
[----:B------:R-:W-:Y:S01]  /*10450*/  MUFU.EX2 R183, R183 ;  /* 0x000000b700b77308 */ /* 0x000fe20000000800 */
[-C--:B------:R-:W-:Y:S01]  /*10460*/  FMUL.FTZ R64, R64, R164.reuse ;  /* 0x000000a440407220 */ /* 0x080fe20000410000 */
[-C--:B------:R-:W-:Y:S01]  /*10470*/  FMUL.FTZ R65, R65, R164.reuse ;  /* 0x000000a441417220 */ /* 0x080fe20000410000 */
[-C--:B------:R-:W-:Y:S01]  /*10480*/  FMUL.FTZ R68, R68, R164.reuse ;  /* 0x000000a444447220 */ /* 0x080fe20000410000 */
[----:B------:R-:W-:Y:S01]  /*10490*/  FMUL.FTZ R69, R69, R164 ;  /* 0x000000a445457220 */ /* 0x000fe20000410000 */
[C---:B-1----:R-:W-:Y:S01]  /*104a0*/  FADD.FTZ R204, R163.reuse, R159 ;  /* 0x0000009fa3cc7221 */ /* 0x042fe20000010000 */
[----:B------:R-:W-:Y:S01]  /*104b0*/  F2FP.F16.F32.PACK_AB R157, R163, R158 ;  /* 0x0000009ea39d723e */ /* 0x000fe200000000ff */
[-C--:B------:R-:W-:Y:S01]  /*104c0*/  FMUL.FTZ R72, R72, R164.reuse ;  /* 0x000000a448487220 */ /* 0x080fe20000410000 */
[----:B------:R-:W1:Y:S01]  /*104d0*/  MUFU.EX2 R202, R202 ;  /* 0x000000ca00ca7308 */ /* 0x000e620000000800 */
[----:B------:R-:W-:Y:S01]  /*104e0*/  F2FP.F16.F32.PACK_AB R158, R172, R171 ;  /* 0x000000abac9e723e */ /* 0x000fe200000000ff */
        /* <DEDUP_REMOVED lines=117> */
[----:B------:R-:W-:Y:S01]  /*10c40*/  FMUL.FTZ R151, R151, R165 ;  /* 0x000000a597977220 */ /* 0x000fe20000410000 */
[----:B---3--:R-:W-:Y:S01]  /*10c50*/  F2FP.F16.F32.PACK_AB R160, R175, R174 ;  /* 0x000000aeafa0723e */ /* 0x008fe200000000ff */
[----:B------:R3:W-:Y:S01]  /*10c60*/  STSM.16.M88.4 [R194+0x36400], R152 ;  /* 0x03640098c2007844 */ /* 0x0007e20000000200 */
[----:B-1----:R-:W-:Y:S01]  /*10c70*/  F2FP.F16.F32.PACK_AB R161, R181, R197 ;  /* 0x000000c5b5a1723e */ /* 0x002fe200000000ff */
[----:B------:R-:W-:Y:S01]  /*10c80*/  IMAD.MOV.U32 R199, RZ, RZ, 0x40000040 ;  /* 0x40000040ffc77424 */ /* 0x000fe200078e00ff */
[----:B------:R-:W-:Y:S01]  /*10c90*/  F2FP.F16.F32.PACK_AB R162, R178, R173 ;  /* 0x000000adb2a2723e */ /* 0x000fe200000000ff */
[----:B------:R1:W-:Y:S01]  /*10ca0*/  STSM.16.M88.4 [R212], R156 ;  /* 0x0000009cd4007844 */ /* 0x0003e20000000200 */
[----:B----4-:R-:W-:Y:S01]  /*10cb0*/  F2FP.F16.F32.PACK_AB R163, R182, R200 ;  /* 0x000000c8b6a3723e */ /* 0x010fe200000000ff */
[----:B------:R-:W-:Y:S01]  /*10cc0*/  FADD.FTZ R201, R171, R201 ;  /* 0x000000c9abc97221 */ /* 0x000fe20000010000 */
[----:B0-----:R-:W-:Y:S01]  /*10cd0*/  F2FP.F16.F32.PACK_AB R164, R176, R177 ;  /* 0x000000b1b0a4723e */ /* 0x001fe200000000ff */
[----:B------:R-:W-:Y:S01]  /*10ce0*/  FADD.FTZ R204, R183, R204 ;  /* 0x000000ccb7cc7221 */ /* 0x000fe20000010000 */
[----:B--2---:R-:W-:Y:S01]  /*10cf0*/  F2FP.F16.F32.PACK_AB R165, R20, R15 ;  /* 0x0000000f14a5723e */ /* 0x004fe200000000ff */
[----:B------:R1:W-:Y:S01]  /*10d00*/  STSM.16.M88.4 [R203], R160 ;  /* 0x000000a0cb007844 */ /* 0x0003e20000000200 */
[----:B------:R-:W-:Y:S01]  /*10d10*/  F2FP.F16.F32.PACK_AB R166, R180, R179 ;  /* 0x000000b3b4a6723e */ /* 0x000fe200000000ff */
[----:B------:R-:W-:Y:S01]  /*10d20*/  FADD.FTZ R201, R172, R201 ;  /* 0x000000c9acc97221 */ /* 0x000fe20000010000 */
[----:B-----5:R-:W-:Y:S01]  /*10d30*/  F2FP.F16.F32.PACK_AB R167, R206, R205 ;  /* 0x000000cdcea7723e */ /* 0x020fe200000000ff */
[----:B------:R-:W-:Y:S01]  /*10d40*/  FADD.FTZ R204, R202, R204 ;  /* 0x000000cccacc7221 */ /* 0x000fe20000010000 */
[----:B------:R-:W-:Y:S01]  /*10d50*/  ISETP.GT.AND P3, PT, R21, R196, PT ;  /* 0x000000c41500720c */ /* 0x000fe20003f64270 */
[----:B------:R-:W-:Y:S01]  /*10d60*/  FADD.FTZ R201, R174, R201 ;  /* 0x000000c9aec97221 */ /* 0x000fe20000010000 */
[----:B------:R-:W-:Y:S01]  /*10d70*/  @!P1 VIADD R195, R195, 0x38860 ;  /* 0x00038860c3c39836 */ /* 0x000fe20000000000 */
[----:B------:R1:W-:Y:S01]  /*10d80*/  STSM.16.M88.4 [R210], R164 ;  /* 0x000000a4d2007844 */ /* 0x0003e20000000200 */
[----:B------:R-:W-:Y:S01]  /*10d90*/  WARPGROUP.ARRIVE ;  /* 0x00000000000079c5 */ /* 0x000fe20000000000 */
[----:B------:R-:W-:Y:S01]  /*10da0*/  FADD.FTZ R204, R197, R204 ;  /* 0x000000ccc5cc7221 */ /* 0x000fe20000010000 */
[----:B------:R-:W-:Y:S01]  /*10db0*/  FADD.FTZ R201, R175, R201 ;  /* 0x000000c9afc97221 */ /* 0x000fe20000010000 */
[----:B------:R-:W-:Y:S01]  /*10dc0*/  @!P1 PRMT R195, RZ, 0x654, R195 ;  /* 0x00000654ffc39816 */ /* 0x000fe200000000c3 */
[----:B------:R-:W-:-:S02]  /*10dd0*/  IMAD.MOV.U32 R197, RZ, RZ, R168 ;  /* 0x000000ffffc57224 */ /* 0x000fc400078e00a8 */
[----:B------:R-:W-:Y:S01]  /*10de0*/  FADD.FTZ R204, R181, R204 ;  /* 0x000000ccb5cc7221 */ /* 0x000fe20000010000 */
[----:B------:R-:W-:Y:S01]  /*10df0*/  HGMMA.64x256x16.F32 R24, R152, gdesc[UR4].tnspB, R24, gsb0 ;  /* 0x43e0000498187df0 */ /* 0x000fe20008000818 */
[----:B------:R-:W-:Y:S02]  /*10e00*/  FADD.FTZ R201, R173, R201 ;  /* 0x000000c9adc97221 */ /* 0x000fe40000010000 */
        /* <DEDUP_REMOVED lines=11> */
[----:B------:R-:W-:Y:S02]  /*10ec0*/  IMAD.MOV.U32 R201, RZ, RZ, R18 ;  /* 0x000000ffffc97224 */ /* 0x000fe400078e0012 */
[----:B------:R-:W-:Y:S01]  /*10ed0*/  FADD.FTZ R20, R206, R204 ;  /* 0x000000ccce147221 */ /* 0x000fe20000010000 */
[----:B------:R-:W-:Y:S02]  /*10ee0*/  WARPGROUP.DEPBAR.LE gsb0, 0x0 ;  /* 0x00008000000079c5 */ /* 0x000fe40000010000 */
[----:B---3--:R-:W-:Y:S01]  /*10ef0*/  VIADD R152, R198, 0x80 ;  /* 0x00000080c6987836 */ /* 0x008fe20000000000 */
[----:B------:R-:W-:Y:S01]  /*10f00*/  WARPGROUP.ARRIVE ;  /* 0x00000000000079c5 */ /* 0x000fe20000000000 */
[----:B------:R-:W-:-:S03]  /*10f10*/  IMAD.MOV.U32 R153, RZ, RZ, 0x40000040 ;  /* 0x40000040ff997424 */ /* 0x000fc600078e00ff */
[----:B------:R-:W-:Y:S01]  /*10f20*/  R2UR UR6, R152 ;  /* 0x00000000980672ca */ /* 0x000fe200000e0000 */
[C---:B------:R-:W-:Y:S01]  /*10f30*/  VIADD R152, R198.reuse, 0x100 ;  /* 0x00000100c6987836 */ /* 0x040fe20000000000 */
[----:B------:R-:W-:Y:S01]  /*10f40*/  R2UR UR7, R153 ;  /* 0x00000000990772ca */ /* 0x000fe200000e0000 */
[----:B------:R-:W-:Y:S02]  /*10f50*/  IMAD.MOV.U32 R153, RZ, RZ, 0x40000040 ;  /* 0x40000040ff997424 */ /* 0x000fe400078e00ff */
[----:B------:R-:W-:-:S10]  /*10f60*/  VIADD R198, R198, 0x180 ;  /* 0x00000180c6c67836 */ /* 0x000fd40000000000 */
[----:B------:R-:W-:Y:S01]  /*10f70*/  HGMMA.64x256x16.F32 R24, R156, gdesc[UR4].tnspB, R24, gsb0 ;  /* 0x43e000049c187df0 */ /* 0x000fe20008000818 */
[----:B------:R-:W-:Y:S01]  /*10f80*/  R2UR UR6, R152 ;  /* 0x00000000980672ca */ /* 0x000fe200000e0000 */
[----:B------:R-:W-:Y:S01]  /*10f90*/  VIADD R152, R21, 0xffffffff ;  /* 0xffffffff15987836 */ /* 0x000fe20000000000 */
[----:B------:R-:W-:-:S03]  /*10fa0*/  R2UR UR7, R153 ;  /* 0x00000000990772ca */ /* 0x000fc600000e0000 */
[----:B------:R-:W-:Y:S01]  /*10fb0*/  IMAD.MOV.U32 R21, RZ, RZ, R152 ;  /* 0x000000ffff157224 */ /* 0x000fe200078e0098 */
        /* <DEDUP_REMOVED lines=22> */
.L_x_8683:
[----:B------:R-:W-:-:S07]  /*11120*/  IMAD.MOV.U32 R21, RZ, RZ, R152 ;  /* 0x000000ffff157224 */ /* 0x000fce00078e0098 */
.L_x_8682:
[----:B------:R-:W-:Y:S05]  /*11130*/  BSYNC B0 ;  /* 0x0000000000007941 */ /* 0x000fea0003800000 */
.L_x_8681:
[----:B------:R-:W-:Y:S01]  /*11140*/  ISETP.GE.AND P2, PT, R21, R213, PT ;  /* 0x000000d51500720c */ /* 0x000fe20003f46270 */
[----:B------:R-:W-:-:S12]  /*11150*/  BSSY B0, `(.L_x_8695) ;  /* 0x0000368000007945 */ /* 0x000fd80003800000 */
[----:B------:R-:W-:Y:S05]  /*11160*/  @!P2 BRA `(.L_x_8696) ;  /* 0x000000340098a947 */ /* 0x000fea0003800000 */
[----:B------:R-:W-:Y:S02]  /*11170*/  IMAD.MOV.U32 R199, RZ, RZ, R170 ;  /* 0x000000ffffc77224 */ /* 0x000fe400078e00aa */
[----:B-1----:R-:W-:Y:S02]  /*11180*/  IMAD.MOV.U32 R195, RZ, RZ, R168 ;  /* 0x000000ffffc37224 */ /* 0x002fe400078e00a8 */
[----:B------:R-:W-:-:S07]  /*11190*/  IMAD.MOV.U32 R198, RZ, RZ, R18 ;  /* 0x000000ffffc67224 */ /* 0x000fce00078e0012 */
.L_x_8707:
[----:B------:R-:W-:-:S05]  /*111a0*/  VIADD R18, R198, 0x1 ;  /* 0x00000001c6127836 */ /* 0x000fca0000000000 */
[----:B------:R-:W-:-:S04]  /*111b0*/  ISETP.NE.AND P2, PT, R18, 0x2, PT ;  /* 0x000000021200780c */ /* 0x000fc80003f45270 */
[----:B------:R-:W-:Y:S02]  /*111c0*/  SEL R152, RZ, 0x1, P2 ;  /* 0x00000001ff987807 */ /* 0x000fe40001000000 */
[----:B------:R-:W-:Y:S02]  /*111d0*/  SEL R18, R18, RZ, P2 ;  /* 0x000000ff12127207 */ /* 0x000fe40001000000 */
[----:B------:R-:W-:Y:S01]  /*111e0*/  LOP3.LUT R19, R19, R152, RZ, 0x3c, !PT ;  /* 0x0000009813137212 */ /* 0x000fe200078e3cff */
[----:B--2---:R-:W-:Y:S06]  /*111f0*/  @!P0 BRA `(.L_x_8697) ;  /* 0x0000000000048947 */ /* 0x004fec0003800000 */
[----:B------:R-:W-:Y:S01]  /*11200*/  BPT.TRAP 0x1 ;  /* 0x000000040000795c */ /* 0x000fe20000300000 */
.L_x_8697:
[----:B------:R-:W-:Y:S01]  /*11210*/  IMAD R192, R18, 0x8, R2 ;  /* 0x0000000812c07824 */ /* 0x000fe200078e0202 */
[----:B------:R-:W-:-:S04]  /*11220*/  SHF.L.U32 R196, R19, 0x1f, RZ ;  /* 0x0000001f13c47819 */ /* 0x000fc800000006ff */
[----:B------:R0:W1:Y:S01]  /*11230*/  SYNCS.PHASECHK.TRANS64.TRYWAIT P2, [R192+URZ+0x38830], R196 ;  /* 0x038830c4c00075a7 */ /* 0x000062000804017f */
[----:B------:R-:W-:Y:S05]  /*11240*/  @!P0 BRA `(.L_x_8698) ;  /* 0x0000000000048947 */ /* 0x000fea0003800000 */
[----:B------:R-:W-:Y:S01]  /*11250*/  BPT.TRAP 0x1 ;  /* 0x000000040000795c */ /* 0x000fe20000300000 */
.L_x_8698:
[----:B------:R-:W-:Y:S01]  /*11260*/  BSSY B1, `(.L_x_8699) ;  /* 0x0000006000017945 */ /* 0x000fe20003800000 */
[----:B------:R-:W-:Y:S02]  /*11270*/  IMAD R156, R18, 0x200, R3 ;  /* 0x00000200129c7824 */ /* 0x000fe400078e0203 */
[----:B------:R-:W-:Y:S01]  /*11280*/  IMAD.MOV.U32 R157, RZ, RZ, 0x40000040 ;  /* 0x40000040ff9d7424 */ /* 0x000fe200078e00ff */
[----:B-1----:R-:W-:Y:S06]  /*11290*/  @P2 BRA `(.L_x_8700) ;  /* 0x0000000000082947 */ /* 0x002fec0003800000 */
[----:B------:R-:W1:Y:S02]  /*112a0*/  SYNCS.PHASECHK.TRANS64.TRYWAIT P2, [R192+URZ+0x38830], R196 ;  /* 0x038830c4c00075a7 */ /* 0x000e64000804017f */
[----:B-1----:R-:W-:Y:S05]  /*112b0*/  @!P2 BRA `(.L_x_8701) ;  /* 0x000001400050a947 */ /* 0x002fea0003800000 */
.L_x_8700:
[----:B------:R-:W-:Y:S05]  /*112c0*/  BSYNC B1 ;  /* 0x0000000000017941 */ /* 0x000fea0003800000 */
.L_x_8699:
        /* <DEDUP_REMOVED lines=36> */
.L_x_8702:
[----:B------:R2:W3:Y:S01]  /*11510*/  SYNCS.PHASECHK.TRANS64.TRYWAIT P2, [R192+URZ+0x38850], R196 ;  /* 0x038850c4c00075a7 */ /* 0x0004e2000804017f */
[----:B------:R-:W-:Y:S05]  /*11520*/  @!P0 BRA `(.L_x_8703) ;  /* 0x0000000000048947 */ /* 0x000fea0003800000 */
[----:B------:R-:W-:Y:S01]  /*11530*/  BPT.TRAP 0x1 ;  /* 0x000000040000795c */ /* 0x000fe20000300000 */
.L_x_8703:
[----:B------:R-:W-:Y:S04]  /*11540*/  BSSY B1, `(.L_x_8704) ;  /* 0x0000004000017945 */ /* 0x000fe80003800000 */
[----:B---3--:R-:W-:Y:S05]  /*11550*/  @P2 BRA `(.L_x_8705) ;  /* 0x0000000000082947 */ /* 0x008fea0003800000 */
[----:B------:R-:W3:Y:S02]  /*11560*/  SYNCS.PHASECHK.TRANS64.TRYWAIT P2, [R192+URZ+0x38850], R196 ;  /* 0x038850c4c00075a7 */ /* 0x000ee4000804017f */
[----:B---3--:R-:W-:Y:S05]  /*11570*/  @!P2 BRA `(.L_x_8706) ;  /* 0x0000013c00b4a947 */ /* 0x008fea0003800000 */
.L_x_8705:
[----:B------:R-:W-:Y:S05]  /*11580*/  BSYNC B1 ;  /* 0x0000000000017941 */ /* 0x000fea0003800000 */
.L_x_8704:
        /* <DEDUP_REMOVED lines=13> */
[----:B------:R-:W-:Y:S02]  /*11660*/  IMAD.MOV.U32 R207, RZ, RZ, 0x40000040 ;  /* 0x40000040ffcf7424 */ /* 0x000fe400078e00ff */
[----:B------:R-:W-:Y:S01]  /*11670*/  IMAD.MOV.U32 R208, RZ, RZ, 0x28 ;  /* 0x00000028ffd07424 */ /* 0x000fe200078e00ff */
[----:B------:R-:W-:Y:S01]  /*11680*/  HGMMA.64x64x16.F32 R152, gdesc[UR4], R152, gsb0 ;  /* 0x00e00000049879f0 */ /* 0x000fe20008000898 */
[----:B------:R-:W-:Y:S01]  /*11690*/  R2UR UR4, R196 ;  /* 0x00000000c40472ca */ /* 0x000fe200000e0000 */
[----:B------:R-:W-:Y:S01]  /*116a0*/  VIADD R196, R204, 0x2 ;  /* 0x00000002ccc47836 */ /* 0x000fe20000000000 */
[----:B------:R-:W-:Y:S01]  /*116b0*/  R2UR UR5, R197 ;  /* 0x00000000c50572ca */ /* 0x000fe200000e0000 */
[----:B------:R-:W-:-:S02]  /*116c0*/  IMAD.MOV.U32 R197, RZ, RZ, 0x40000040 ;  /* 0x40000040ffc57424 */ /* 0x000fc400078e00ff */
[----:B------:R-:W-:Y:S01]  /*116d0*/  IMAD.MOV.U32 R209, RZ, RZ, 0xa00 ;  /* 0x00000a00ffd17424 */ /* 0x000fe200078e00ff */
        /* <DEDUP_REMOVED lines=161> */
[----:B------:R-:W-:Y:S02]  /*120f0*/  SEL R208, R208, 0x26, P2 ;  /* 0x00000026d0d07807 */ /* 0x000fe40001000000 */
[----:B------:R-:W-:Y:S01]  /*12100*/  SEL R209, R209, 0x980, P2 ;  /* 0x00000980d1d17807 */ /* 0x000fe20001000000 */
[----:B------:R-:W-:Y:S01]  /*12110*/  IMAD.IADD R200, R196, 0x1, R202 ;  /* 0x00000001c4c87824 */ /* 0x000fe200078e02ca */
[----:B------:R-:W-:Y:S02]  /*12120*/  LOP3.LUT R208, R208, 0x6, RZ, 0xc0, !PT ;  /* 0x00000006d0d07812 */ /* 0x000fe400078ec0ff */
        /* <DEDUP_REMOVED lines=8> */
[----:B------:R-:W-:Y:S02]  /*121b0*/  R2UR UR4, R200 ;  /* 0x00000000c80472ca */ /* 0x000fe400000e0000 */
[----:B------:R-:W-:Y:S01]  /*121c0*/  R2UR UR5, R201 ;  /* 0x00000000c90572ca */ /* 0x000fe200000e0000 */
[----:B------:R-:W-:Y:S01]  /*121d0*/  VIADD R201, R6, 0xa00 ;  /* 0x00000a0006c97836 */ /* 0x000fe20000000000 */
[C---:B------:R-:W-:Y:S02]  /*121e0*/  SEL R200, R197.reuse, 0x2, P2 ;  /* 0x00000002c5c87807 */ /* 0x040fe40001000000 */
[----:B------:R-:W-:-:S03]  /*121f0*/  SEL R197, R197, 0x6, !P2 ;  /* 0x00000006c5c57807 */ /* 0x000fc60005000000 */
[----:B------:R-:W-:Y:S01]  /*12200*/  IMAD.IADD R206, R202, 0x1, R200 ;  /* 0x00000001cace7824 */ /* 0x000fe200078e02c8 */
        /* <DEDUP_REMOVED lines=34> */
[----:B------:R-:W-:Y:S01]  /*12430*/  IMAD.MOV.U32 R208, RZ, RZ, 0x30 ;  /* 0x00000030ffd07424 */ /* 0x000fe200078e00ff */
[----:B------:R-:W-:Y:S01]  /*12440*/  R2UR UR7, R209 ;  /* 0x00000000d10772ca */ /* 0x000fe200000e0000 */
        /* <DEDUP_REMOVED lines=79> */
[----:B------:R-:W-:Y:S01]  /*12940*/  IMAD.MOV.U32 R201, RZ, RZ, 0x40000040 ;  /* 0x40000040ffc97424 */ /* 0x000fe200078e00ff */
        /* <DEDUP_REMOVED lines=30> */
[C---:B------:R-:W-:Y:S01]  /*12b30*/  IMAD.IADD R196, R205.reuse, 0x1, R197 ;  /* 0x00000001cdc47824 */ /* 0x040fe200078e02c5 */
[----:B------:R-:W-:Y:S01]  /*12b40*/  R2UR UR4, R206 ;  /* 0x00000000ce0472ca */ /* 0x000fe200000e0000 */
[----:B------:R-:W-:Y:S01]  /*12b50*/  IMAD.IADD R206, R205, 0x1, R200 ;  /* 0x00000001cdce7824 */ /* 0x000fe200078e02c8 */
[----:B------:R-:W-:Y:S01]  /*12b60*/  R2UR UR5, R207 ;  /* 0x00000000cf0572ca */ /* 0x000fe200000e0000 */
[----:B------:R-:W-:-:S02]  /*12b70*/  IMAD.MOV.U32 R207, RZ, RZ, 0x40000040 ;  /* 0x40000040ffcf7424 */ /* 0x000fc400078e00ff */
[----:B------:R-:W-:Y:S02]  /*12b80*/  IMAD.IADD R200, R200, 0x1, R202 ;  /* 0x00000001c8c87824 */ /* 0x000fe400078e02ca */
[----:B------:R-:W-:-:S05]  /*12b90*/  IMAD.MOV.U32 R205, RZ, RZ, 0x40 ;  /* 0x00000040ffcd7424 */ /* 0x000fca00078e00ff */
[----:B------:R-:W-:-:S04]  /*12ba0*/  SEL R205, R205, 0x3e, P2 ;  /* 0x0000003ecdcd7807 */ /* 0x000fc80001000000 */
[----:B------:R-:W-:Y:S01]  /*12bb0*/  LOP3.LUT R205, R205, 0x6, RZ, 0xc0, !PT ;  /* 0x00000006cdcd7812 */ /* 0x000fe200078ec0ff */
[----:B------:R-:W-:Y:S02]  /*12bc0*/  WARPGROUP.DEPBAR.LE gsb0, 0x0 ;  /* 0x00008000000079c5 */ /* 0x000fe40000010000 */
[----:B------:R-:W-:-:S06]  /*12bd0*/  WARPGROUP.ARRIVE ;  /* 0x00000000000079c5 */ /* 0x000fcc0000000000 */
[----:B------:R-:W-:Y:S01]  /*12be0*/  HGMMA.64x64x16.F32 R152, gdesc[UR4], R152, gsb0 ;  /* 0x00e00000049879f0 */ /* 0x000fe20008000898 */
[----:B------:R-:W-:Y:S02]  /*12bf0*/  R2UR UR4, R206 ;  /* 0x00000000ce0472ca */ /* 0x000fe400000e0000 */
[----:B------:R-:W-:Y:S02]  /*12c00*/  R2UR UR5, R207 ;  /* 0x00000000cf0572ca */ /* 0x000fe400000e0000 */
[----:B------:R-:W-:Y:S01]  /*12c10*/  R2UR UR6, R200 ;  /* 0x00000000c80672ca */ /* 0x000fe200000e0000 */
[----:B------:R-:W-:Y:S01]  /*12c20*/  IMAD.IADD R200, R197, 0x1, R202 ;  /* 0x00000001c5c87824 */ /* 0x000fe200078e02ca */
[----:B------:R-:W-:Y:S01]  /*12c30*/  R2UR UR7, R201 ;  /* 0x00000000c90772ca */ /* 0x000fe200000e0000 */
[----:B------:R-:W-:Y:S02]  /*12c40*/  IMAD.MOV.U32 R197, RZ, RZ, 0x40000040 ;  /* 0x40000040ffc57424 */ /* 0x000fe400078e00ff */
[----:B------:R-:W-:Y:S01]  /*12c50*/  IMAD.MOV.U32 R201, RZ, RZ, 0x40000040 ;  /* 0x40000040ffc97424 */ /* 0x000fe200078e00ff */
[----:B------:R-:W-:-:S02]  /*12c60*/  WARPGROUP.DEPBAR.LE gsb0, 0x0 ;  /* 0x00008000000079c5 */ /* 0x000fc40000010000 */
[----:B------:R-:W-:-:S07]  /*12c70*/  WARPGROUP.ARRIVE ;  /* 0x00000000000079c5 */ /* 0x000fce0000000000 */
        /* <DEDUP_REMOVED lines=127> */
[C---:B------:R-:W-:Y:S01]  /*13470*/  FADD.FTZ R171, -R168.reuse, R195 ;  /* 0x000000c3a8ab7221 */ /* 0x040fe20000010100 */
[----:B------:R-:W-:-:S03]  /*13480*/  FMUL.FTZ R195, R168, R169 ;  /* 0x000000a9a8c37220 */ /* 0x000fc60000410000 */
[-C--:B------:R-:W-:Y:S01]  /*13490*/  FMUL.FTZ R171, R171, R169.reuse ;  /* 0x000000a9abab7220 */ /* 0x080fe20000410000 */
[-CC-:B------:R-:W-:Y:S01]  /*134a0*/  FFMA.FTZ R208, R156, R169.reuse, -R195.reuse ;  /* 0x000000a99cd07223 */ /* 0x180fe200000108c3 */
[-CC-:B------:R-:W-:Y:S01]  /*134b0*/  FFMA.FTZ R156, R159, R169.reuse, -R195.reuse ;  /* 0x000000a99f9c7223 */ /* 0x180fe200000108c3 */
[----:B0-----:R-:W-:Y:S01]  /*134c0*/  FMNMX.FTZ R170, R182, R170, !PT ;  /* 0x000000aab6aa7209 */ /* 0x001fe20007810000 */
[-CC-:B------:R-:W-:Y:S01]  /*134d0*/  FFMA.FTZ R159, R161, R169.reuse, -R195.reuse ;  /* 0x000000a9a19f7223 */ /* 0x180fe200000108c3 */
[-CC-:B------:R-:W-:Y:S01]  /*134e0*/  FFMA.FTZ R174, R165, R169.reuse, -R195.reuse ;  /* 0x000000a9a5ae7223 */ /* 0x180fe200000108c3 */
[-CC-:B------:R-:W-:Y:S01]  /*134f0*/  FFMA.FTZ R152, R152, R169.reuse, -R195.reuse ;  /* 0x000000a998987223 */ /* 0x180fe200000108c3 */
[-CC-:B------:R-:W-:Y:S01]  /*13500*/  FFMA.FTZ R153, R153, R169.reuse, -R195.reuse ;  /* 0x000000a999997223 */ /* 0x180fe200000108c3 */
[-CC-:B------:R-:W-:Y:S01]  /*13510*/  FFMA.FTZ R178, R201, R169.reuse, -R195.reuse ;  /* 0x000000a9c9b27223 */ /* 0x180fe200000108c3 */
[----:B------:R0:W2:Y:S01]  /*13520*/  MUFU.EX2 R179, R171 ;  /* 0x000000ab00b37308 */ /* 0x0000a20000000800 */
[-CC-:B------:R-:W-:Y:S01]  /*13530*/  FFMA.FTZ R197, R197, R169.reuse, -R195.reuse ;  /* 0x000000a9c5c57223 */ /* 0x180fe200000108c3 */
[----:B-1----:R-:W-:Y:S01]  /*13540*/  FMNMX.FTZ R170, R183, R170, !PT ;  /* 0x000000aab7aa7209 */ /* 0x002fe20007810000 */
[-CC-:B------:R-:W-:Y:S01]  /*13550*/  FFMA.FTZ R160, R160, R169.reuse, -R195.reuse ;  /* 0x000000a9a0a07223 */ /* 0x180fe200000108c3 */
[-CC-:B------:R-:W-:Y:S01]  /*13560*/  FFMA.FTZ R172, R172, R169.reuse, -R195.reuse ;  /* 0x000000a9acac7223 */ /* 0x180fe200000108c3 */
[-CC-:B------:R-:W-:Y:S01]  /*13570*/  FFMA.FTZ R173, R173, R169.reuse, -R195.reuse ;  /* 0x000000a9adad7223 */ /* 0x180fe200000108c3 */
[-CC-:B------:R-:W-:Y:S01]  /*13580*/  FFMA.FTZ R176, R176, R169.reuse, -R195.reuse ;  /* 0x000000a9b0b07223 */ /* 0x180fe200000108c3 */
[----:B------:R-:W1:Y:S01]  /*13590*/  SHFL.BFLY PT, R175, R170, 0x2, 0x1f ;  /* 0x0c401f00aaaf7f89 */ /* 0x000e6200000e0000 */
[----:B------:R-:W-:Y:S01]  /*135a0*/  MUFU.EX2 R152, R152 ;  /* 0x0000009800987308 */ /* 0x000fe20000000800 */
[-CC-:B0-----:R-:W-:Y:S01]  /*135b0*/  FFMA.FTZ R171, R164, R169.reuse, -R195.reuse ;  /* 0x000000a9a4ab7223 */ /* 0x181fe200000108c3 */
[-CC-:B------:R-:W-:Y:S01]  /*135c0*/  FFMA.FTZ R177, R177, R169.reuse, -R195.reuse ;  /* 0x000000a9b1b17223 */ /* 0x180fe200000108c3 */
[----:B------:R-:W-:-:S05]  /*135d0*/  FFMA.FTZ R180, R180, R169, -R195 ;  /* 0x000000a9b4b47223 */ /* 0x000fca00000108c3 */
        /* <DEDUP_REMOVED lines=15> */
[----:B-1----:R-:W-:Y:S01]  /*136d0*/  FMNMX.FTZ R170, R170, R175, !PT ;  /* 0x000000afaaaa7209 */ /* 0x002fe20007810000 */
[----:B------:R-:W-:Y:S01]  /*136e0*/  MUFU.EX2 R197, R197 ;  /* 0x000000c500c57308 */ /* 0x000fe20000000800 */
[----:B------:R-:W-:Y:S01]  /*136f0*/  FFMA.FTZ R175, R200, R169, -R195 ;  /* 0x000000a9c8af7223 */ /* 0x000fe200000108c3 */
[-C--:B------:R-:W-:Y:S01]  /*13700*/  FMUL.FTZ R49, R49, R179.reuse ;  /* 0x000000b331317220 */ /* 0x080fe20000410000 */
[-C--:B------:R-:W-:Y:S01]  /*13710*/  FMUL.FTZ R52, R52, R179.reuse ;  /* 0x000000b334347220 */ /* 0x080fe20000410000 */
[----:B------:R-:W0:Y:S01]  /*13720*/  SHFL.BFLY PT, R161, R170, 0x1, 0x1f ;  /* 0x0c201f00aaa17f89 */ /* 0x000e2200000e0000 */
        /* <DEDUP_REMOVED lines=22> */
[----:B------:R-:W-:Y:S01]  /*13890*/  FMUL.FTZ R92, R92, R179 ;  /* 0x000000b35c5c7220 */ /* 0x000fe20000410000 */
[----:B0-----:R-:W-:Y:S01]  /*138a0*/  FMNMX.FTZ R170, R170, R161, !PT ;  /* 0x000000a1aaaa7209 */ /* 0x001fe20007810000 */
[-C--:B------:R-:W-:Y:S01]  /*138b0*/  FMUL.FTZ R93, R93, R179.reuse ;  /* 0x000000b35d5d7220 */ /* 0x080fe20000410000 */
[-C--:B------:R-:W-:Y:S01]  /*138c0*/  FMUL.FTZ R96, R96, R179.reuse ;  /* 0x000000b360607220 */ /* 0x080fe20000410000 */
[----:B------:R-:W-:Y:S01]  /*138d0*/  FMUL.FTZ R97, R97, R179 ;  /* 0x000000b361617220 */ /* 0x000fe20000410000 */
[----:B------:R-:W-:Y:S01]  /*138e0*/  MUFU.EX2 R171, R171 ;  /* 0x000000ab00ab7308 */ /* 0x000fe20000000800 */
[C---:B------:R-:W-:Y:S01]  /*138f0*/  FADD.FTZ R161, -R170.reuse, R199 ;  /* 0x000000c7aaa17221 */ /* 0x040fe20000010100 */
[----:B------:R-:W-:Y:S01]  /*13900*/  FMUL.FTZ R165, R170, R169 ;  /* 0x000000a9aaa57220 */ /* 0x000fe20000410000 */
[-C--:B------:R-:W-:Y:S01]  /*13910*/  FMUL.FTZ R100, R100, R179.reuse ;  /* 0x000000b364647220 */ /* 0x080fe20000410000 */
        /* <DEDUP_REMOVED lines=8> */
[----:B------:R-:W-:Y:S01]  /*139a0*/  FFMA.FTZ R158, R163, R169, -R165 ;  /* 0x000000a9a39e7223 */ /* 0x000fe200000108a5 */
[----:B------:R-:W-:-:S02]  /*139b0*/  @!P1 VIADD R162, R192, 0x38840 ;  /* 0x00038840c0a29836 */ /* 0x000fc40000000000 */
[-CC-:B------:R-:W-:Y:S01]  /*139c0*/  FFMA.FTZ R195, R166, R169.reuse, -R165.reuse ;  /* 0x000000a9a6c37223 */ /* 0x180fe200000108a5 */
[----:B------:R-:W-:Y:S02]  /*139d0*/  @!P2 IMAD R163, R198, 0x40, R188 ;  /* 0x00000040c6a3a824 */ /* 0x000fe400078e02bc */
[-CC-:B------:R-:W-:Y:S01]  /*139e0*/  FFMA.FTZ R199, R167, R169.reuse, -R165.reuse ;  /* 0x000000a9a7c77223 */ /* 0x180fe200000108a5 */
[-CC-:B------:R-:W-:Y:S01]  /*139f0*/  FFMA.FTZ R181, R181, R169.reuse, -R165.reuse ;  /* 0x000000a9b5b57223 */ /* 0x180fe200000108a5 */
[----:B------:R-:W-:Y:S01]  /*13a00*/  @!P1 PRMT R162, RZ, 0x654, R162 ;  /* 0x00000654ffa29816 */ /* 0x000fe200000000a2 */
[----:B------:R-:W1:Y:S01]  /*13a10*/  MUFU.EX2 R154, R154 ;  /* 0x0000009a009a7308 */ /* 0x000e620000000800 */
[----:B------:R-:W-:Y:S02]  /*13a20*/  @!P2 IMAD R163, R163, 0x4, R2 ;  /* 0x00000004a3a3a824 */ /* 0x000fe400078e0202 */
[-CC-:B------:R-:W-:Y:S01]  /*13a30*/  FFMA.FTZ R200, R202, R169.reuse, -R165.reuse ;  /* 0x000000a9cac87223 */ /* 0x180fe200000108a5 */
[----:B------:R2:W-:Y:S01]  /*13a40*/  @!P1 SYNCS.ARRIVE.TRANS64.RED.A1T0 RZ, [R162+URZ], RZ ;  /* 0x000000ffa2ff99a7 */ /* 0x0005e2000810043f */
[-CC-:B------:R-:W-:Y:S01]  /*13a50*/  FFMA.FTZ R198, R204, R169.reuse, -R165.reuse ;  /* 0x000000a9ccc67223 */ /* 0x180fe200000108a5 */
[-CC-:B------:R-:W-:Y:S01]  /*13a60*/  FFMA.FTZ R205, R205, R169.reuse, -R165.reuse ;  /* 0x000000a9cdcd7223 */ /* 0x180fe200000108a5 */
[----:B------:R-:W-:Y:S01]  /*13a70*/  @!P2 STS [R163+0x38400], R179 ;  /* 0x038400b3a300a388 */ /* 0x000fe20000000800 */
[-CC-:B------:R-:W-:Y:S01]  /*13a80*/  FFMA.FTZ R206, R206, R169.reuse, -R165.reuse ;  /* 0x000000a9cece7223 */ /* 0x180fe200000108a5 */
[----:B------:R-:W3:Y:S01]  /*13a90*/  MUFU.EX2 R201, R201 ;  /* 0x000000c900c97308 */ /* 0x000ee20000000800 */
[-CC-:B------:R-:W-:Y:S01]  /*13aa0*/  FFMA.FTZ R207, R207, R169.reuse, -R165.reuse ;  /* 0x000000a9cfcf7223 */ /* 0x180fe200000108a5 */
[----:B0-----:R0:W-:Y:S01]  /*13ab0*/  @!P2 STS [R163+0x38420], R161 ;  /* 0x038420a1a300a388 */ /* 0x0011e20000000800 */
[-CC-:B--2---:R-:W-:Y:S01]  /*13ac0*/  FFMA.FTZ R162, R182, R169.reuse, -R165.reuse ;  /* 0x000000a9b6a27223 */ /* 0x184fe200000108a5 */
[----:B------:R-:W-:Y:S01]  /*13ad0*/  FFMA.FTZ R165, R183, R169, -R165 ;  /* 0x000000a9b7a57223 */ /* 0x000fe200000108a5 */
[-C--:B------:R-:W-:Y:S01]  /*13ae0*/  FMUL.FTZ R104, R104, R179.reuse ;  /* 0x000000b368687220 */ /* 0x080fe20000410000 */
[-C--:B------:R-:W-:Y:S01]  /*13af0*/  FMUL.FTZ R105, R105, R179.reuse ;  /* 0x000000b369697220 */ /* 0x080fe20000410000 */
[-C--:B------:R-:W-:Y:S01]  /*13b00*/  FMUL.FTZ R108, R108, R179.reuse ;  /* 0x000000b36c6c7220 */ /* 0x080fe20000410000 */
[----:B------:R-:W2:Y:S01]  /*13b10*/  MUFU.EX2 R155, R155 ;  /* 0x0000009b009b7308 */ /* 0x000ea20000000800 */
[-C--:B------:R-:W-:Y:S01]  /*13b20*/  FMUL.FTZ R109, R109, R179.reuse ;  /* 0x000000b36d6d7220 */ /* 0x080fe20000410000 */
[-C--:B------:R-:W-:Y:S01]  /*13b30*/  FMUL.FTZ R112, R112, R179.reuse ;  /* 0x000000b370707220 */ /* 0x080fe20000410000 */
[----:B------:R-:W-:Y:S01]  /*13b40*/  FMUL.FTZ R113, R113, R179 ;  /* 0x000000b371717220 */ /* 0x000fe20000410000 */
[----:B0-----:R-:W-:Y:S01]  /*13b50*/  FFMA.FTZ R163, R179, R15, R152 ;  /* 0x0000000fb3a37223 */ /* 0x001fe20000010098 */
[----:B-1----:R-:W-:Y:S01]  /*13b60*/  FFMA.FTZ R15, R161, R20, R154 ;  /* 0x00000014a10f7223 */ /* 0x002fe2000001009a */
[C---:B------:R-:W-:Y:S01]  /*13b70*/  F2FP.F16.F32.PACK_AB R152, R153.reuse, R152 ;  /* 0x000000989998723e */ /* 0x040fe200000000ff */
[-C--:B------:R-:W-:Y:S01]  /*13b80*/  FMUL.FTZ R116, R116, R179.reuse ;  /* 0x000000b374747220 */ /* 0x080fe20000410000 */
[----:B------:R-:W0:Y:S01]  /*13b90*/  MUFU.EX2 R164, R164 ;  /* 0x000000a400a47308 */ /* 0x000e220000000800 */
[----:B------:R-:W-:Y:S01]  /*13ba0*/  FADD.FTZ R20, R153, R163 ;  /* 0x000000a399147221 */ /* 0x000fe20000010000 */
[C---:B---3--:R-:W-:Y:S01]  /*13bb0*/  FADD.FTZ R163, R201.reuse, R15 ;  /* 0x0000000fc9a37221 */ /* 0x048fe20000010000 */
[----:B------:R-:W-:Y:S01]  /*13bc0*/  F2FP.F16.F32.PACK_AB R153, R201, R154 ;  /* 0x0000009ac999723e */ /* 0x000fe200000000ff */
[-C--:B------:R-:W-:Y:S01]  /*13bd0*/  FMUL.FTZ R117, R117, R179.reuse ;  /* 0x000000b375757220 */ /* 0x080fe20000410000 */
[----:B------:R-:W-:Y:S01]  /*13be0*/  FADD.FTZ R154, R208, R20 ;  /* 0x00000014d09a7221 */ /* 0x000fe20000010000 */
        /* <DEDUP_REMOVED lines=21> */
[----:B------:R-:W-:Y:S01]  /*13d40*/  FADD.FTZ R163, R197, R154 ;  /* 0x0000009ac5a37221 */ /* 0x000fe20000010000 */
[----:B-1----:R-:W-:Y:S01]  /*13d50*/  FADD.FTZ R166, R157, R166 ;  /* 0x000000a69da67221 */ /* 0x002fe20000010000 */
[----:B------:R-:W-:Y:S01]  /*13d60*/  F2FP.F16.F32.PACK_AB R154, R197, R208 ;  /* 0x000000d0c59a723e */ /* 0x000fe200000000ff */
[----:B------:R-:W-:Y:S01]  /*13d70*/  FMUL.FTZ R26, R26, R161 ;  /* 0x000000a11a1a7220 */ /* 0x000fe20000410000 */
[----:B------:R-:W-:Y:S01]  /*13d80*/  FADD.FTZ R163, R156, R163 ;  /* 0x000000a39ca37221 */ /* 0x000fe20000010000 */
[----:B------:R-:W0:Y:S01]  /*13d90*/  MUFU.EX2 R199, R199 ;  /* 0x000000c700c77308 */ /* 0x000e220000000800 */
[C---:B--2---:R-:W-:Y:S01]  /*13da0*/  FADD.FTZ R183, R158.reuse, R166 ;  /* 0x000000a69eb77221 */ /* 0x044fe20000010000 */
[----:B------:R-:W-:Y:S01]  /*13db0*/  F2FP.F16.F32.PACK_AB R157, R158, R157 ;  /* 0x0000009d9e9d723e */ /* 0x000fe200000000ff */
[----:B------:R-:W-:Y:S01]  /*13dc0*/  FADD.FTZ R202, R160, R163 ;  /* 0x000000a3a0ca7221 */ /* 0x000fe20000010000 */
[----:B------:R-:W-:Y:S01]  /*13dd0*/  F2FP.F16.F32.PACK_AB R155, R164, R155 ;  /* 0x0000009ba49b723e */ /* 0x000fe200000000ff */
[----:B------:R-:W-:Y:S01]  /*13de0*/  BAR.SYNC.DEFER_BLOCKING 0xf, 0x100 ;  /* 0x03c4000000007b1d */ /* 0x000fe20000010000 */
[----:B------:R-:W-:Y:S01]  /*13df0*/  F2FP.F16.F32.PACK_AB R158, R171, R159 ;  /* 0x0000009fab9e723e */ /* 0x000fe200000000ff */
[----:B------:R-:W-:Y:S01]  /*13e00*/  FADD.FTZ R202, R159, R202 ;  /* 0x000000ca9fca7221 */ /* 0x000fe20000010000 */
[----:B------:R-:W-:Y:S01]  /*13e10*/  F2FP.F16.F32.PACK_AB R156, R160, R156 ;  /* 0x0000009ca09c723e */ /* 0x000fe200000000ff */
        /* <DEDUP_REMOVED lines=72> */
[----:B0-----:R-:W-:Y:S01]  /*142a0*/  F2FP.F16.F32.PACK_AB R159, R199, R195 ;  /* 0x000000c3c79f723e */ /* 0x001fe200000000ff */
[----:B------:R0:W-:Y:S01]  /*142b0*/  STSM.16.M88.4 [R194+0x36400], R152 ;  /* 0x03640098c2007844 */ /* 0x0001e20000000200 */
[----:B------:R-:W4:Y:S01]  /*142c0*/  MUFU.EX2 R178, R178 ;  /* 0x000000b200b27308 */ /* 0x000f220000000800 */
[----:B-1----:R-:W-:Y:S01]  /*142d0*/  F2FP.F16.F32.PACK_AB R160, R175, R174 ;  /* 0x000000aeafa0723e */ /* 0x002fe200000000ff */
[----:B------:R-:W-:Y:S01]  /*142e0*/  IMAD.MOV.U32 R197, RZ, RZ, 0x40000040 ;  /* 0x40000040ffc57424 */ /* 0x000fe200078e00ff */
[----:B--2---:R-:W-:Y:S01]  /*142f0*/  F2FP.F16.F32.PACK_AB R161, R200, R181 ;  /* 0x000000b5c8a1723e */ /* 0x004fe200000000ff */
[----:B------:R2:W-:Y:S01]  /*14300*/  STSM.16.M88.4 [R212], R156 ;  /* 0x0000009cd4007844 */ /* 0x0005e20000000200 */
[----:B---3--:R-:W-:Y:S01]  /*14310*/  F2FP.F16.F32.PACK_AB R163, R182, R198 ;  /* 0x000000c6b6a3723e */ /* 0x008fe200000000ff */
[----:B------:R-:W-:Y:S01]  /*14320*/  FADD.FTZ R183, R195, R183 ;  /* 0x000000b7c3b77221 */ /* 0x000fe20000010000 */
[----:B------:R-:W-:Y:S01]  /*14330*/  FADD.FTZ R202, R171, R202 ;  /* 0x000000caabca7221 */ /* 0x000fe20000010000 */
[----:B------:R-:W-:Y:S01]  /*14340*/  MUFU.EX2 R177, R177 ;  /* 0x000000b100b17308 */ /* 0x000fe20000000800 */
[----:B------:R-:W-:Y:S01]  /*14350*/  ISETP.GT.AND P2, PT, R21, R213, PT ;  /* 0x000000d51500720c */ /* 0x000fe20003f44270 */
[----:B------:R-:W-:Y:S01]  /*14360*/  FADD.FTZ R183, R199, R183 ;  /* 0x000000b7c7b77221 */ /* 0x000fe20000010000 */
[----:B------:R-:W-:Y:S01]  /*14370*/  FADD.FTZ R202, R174, R202 ;  /* 0x000000caaeca7221 */ /* 0x000fe20000010000 */
[----:B------:R-:W-:-:S02]  /*14380*/  @!P1 VIADD R192, R192, 0x38860 ;  /* 0x00038860c0c09836 */ /* 0x000fc40000000000 */
[----:B------:R-:W-:Y:S01]  /*14390*/  FADD.FTZ R183, R181, R183 ;  /* 0x000000b7b5b77221 */ /* 0x000fe20000010000 */
[----:B------:R-:W-:Y:S01]  /*143a0*/  FADD.FTZ R202, R175, R202 ;  /* 0x000000caafca7221 */ /* 0x000fe20000010000 */
[----:B------:R-:W1:Y:S01]  /*143b0*/  MUFU.EX2 R180, R180 ;  /* 0x000000b400b47308 */ /* 0x000e620000000800 */
[----:B----4-:R-:W-:Y:S01]  /*143c0*/  F2FP.F16.F32.PACK_AB R164, R178, R176 ;  /* 0x000000b0b2a4723e */ /* 0x010fe200000000ff */
[----:B------:R-:W-:Y:S01]  /*143d0*/  FADD.FTZ R183, R200, R183 ;  /* 0x000000b7c8b77221 */ /* 0x000fe20000010000 */
[----:B------:R-:W-:Y:S01]  /*143e0*/  FADD.FTZ R202, R172, R202 ;  /* 0x000000caacca7221 */ /* 0x000fe20000010000 */
[----:B------:R-:W-:Y:S01]  /*143f0*/  @!P1 PRMT R192, RZ, 0x654, R192 ;  /* 0x00000654ffc09816 */ /* 0x000fe200000000c0 */
[----:B------:R-:W-:Y:S02]  /*14400*/  IMAD.MOV.U32 R199, RZ, RZ, R170 ;  /* 0x000000ffffc77224 */ /* 0x000fe400078e00aa */
[----:B------:R-:W-:Y:S01]  /*14410*/  FADD.FTZ R183, R198, R183 ;  /* 0x000000b7c6b77221 */ /* 0x000fe20000010000 */
[----:B------:R-:W-:Y:S01]  /*14420*/  FADD.FTZ R202, R173, R202 ;  /* 0x000000caadca7221 */ /* 0x000fe20000010000 */
[----:B------:R-:W3:Y:S01]  /*14430*/  MUFU.EX2 R15, R206 ;  /* 0x000000ce000f7308 */ /* 0x000ee20000000800 */
[----:B------:R-:W-:-:S02]  /*14440*/  IMAD.MOV.U32 R198, RZ, RZ, R18 ;  /* 0x000000ffffc67224 */ /* 0x000fc400078e0012 */
[----:B------:R-:W-:Y:S01]  /*14450*/  FADD.FTZ R183, R182, R183 ;  /* 0x000000b7b6b77221 */ /* 0x000fe20000010000 */
[----:B------:R-:W-:Y:S01]  /*14460*/  FADD.FTZ R202, R176, R202 ;  /* 0x000000cab0ca7221 */ /* 0x000fe20000010000 */
[----:B------:R-:W-:-:S03]  /*14470*/  IMAD.MOV.U32 R195, RZ, RZ, R168 ;  /* 0x000000ffffc37224 */ /* 0x000fc600078e00a8 */
[----:B------:R-:W-:Y:S01]  /*14480*/  FADD.FTZ R202, R178, R202 ;  /* 0x000000cab2ca7221 */ /* 0x000fe20000010000 */
[----:B------:R-:W4:Y:S01]  /*14490*/  MUFU.EX2 R20, R207 ;  /* 0x000000cf00147308 */ /* 0x000f220000000800 */
[----:B-1----:R-:W-:Y:S02]  /*144a0*/  F2FP.F16.F32.PACK_AB R166, R180, R177 ;  /* 0x000000b1b4a6723e */ /* 0x002fe400000000ff */
[----:B------:R-:W-:-:S05]  /*144b0*/  FADD.FTZ R202, R177, R202 ;  /* 0x000000cab1ca7221 */ /* 0x000fca0000010000 */
[----:B------:R1:W5:Y:S01]  /*144c0*/  MUFU.EX2 R201, R162 ;  /* 0x000000a200c97308 */ /* 0x0003620000000800 */
[----:B---3--:R-:W-:-:S07]  /*144d0*/  FADD.FTZ R183, R15, R183 ;  /* 0x000000b70fb77221 */ /* 0x008fce0000010000 */
[----:B------:R3:W0:Y:S01]  /*144e0*/  MUFU.EX2 R179, R165 ;  /* 0x000000a500b37308 */ /* 0x0006220000000800 */
[----:B-1----:R-:W-:Y:S01]  /*144f0*/  F2FP.F16.F32.PACK_AB R162, R173, R172 ;  /* 0x000000acada2723e */ /* 0x002fe200000000ff */
[----:B----4-:R-:W-:-:S04]  /*14500*/  FADD.FTZ R183, R20, R183 ;  /* 0x000000b714b77221 */ /* 0x010fc80000010000 */
[----:B------:R2:W-:Y:S01]  /*14510*/  STSM.16.M88.4 [R203], R160 ;  /* 0x000000a0cb007844 */ /* 0x0005e20000000200 */
[----:B---3--:R-:W-:Y:S01]  /*14520*/  F2FP.F16.F32.PACK_AB R165, R20, R15 ;  /* 0x0000000f14a5723e */ /* 0x008fe200000000ff */
[----:B-----5:R-:W-:Y:S01]  /*14530*/  FADD.FTZ R183, R201, R183 ;  /* 0x000000b7c9b77221 */ /* 0x020fe20000010000 */
[----:B------:R-:W-:Y:S01]  /*14540*/  FADD.FTZ R15, R180, R202 ;  /* 0x000000cab40f7221 */ /* 0x000fe20000010000 */
[C---:B0-----:R-:W-:Y:S02]  /*14550*/  F2FP.F16.F32.PACK_AB R167, R179.reuse, R201 ;  /* 0x000000c9b3a7723e */ /* 0x041fe400000000ff */
[----:B------:R-:W-:-:S03]  /*14560*/  FADD.FTZ R20, R179, R183 ;  /* 0x000000b7b3147221 */ /* 0x000fc60000010000 */
        /* <DEDUP_REMOVED lines=38> */
.L_x_8696:
[----:B------:R-:W-:Y:S05]  /*147d0*/  BSYNC B0 ;  /* 0x0000000000007941 */ /* 0x000fea0003800000 */
.L_x_8695:
[----:B------:R-:W0:Y:S01]  /*147e0*/  SHFL.BFLY PT, R0, R15, 0x2, 0x1f ;  /* 0x0c401f000f007f89 */ /* 0x000e2200000e0000 */
[----:B------:R-:W-:Y:S02]  /*147f0*/  IMAD.MOV.U32 R4, RZ, RZ, RZ ;  /* 0x000000ffff047224 */ /* 0x000fe400078e00ff */
[----:B------:R-:W-:Y:S01]  /*14800*/  IMAD.MOV.U32 R154, RZ, RZ, -0x800000 ;  /* 0xff800000ff9a7424 */ /* 0x000fe200078e00ff */
[----:B------:R-:W-:Y:S06]  /*14810*/  BAR.ARV 0x8, 0x100 ;  /* 0x0204000000007b1d */ /* 0x000fec0000002000 */
[----:B------:R-:W-:-:S02]  /*14820*/  VIADD R230, R230, 0x1 ;  /* 0x00000001e6e67836 */ /* 0x000fc40000000000 */
[----:B------:R-:W-:Y:S01]  /*14830*/  BAR.SYNC.DEFER_BLOCKING 0xf, 0x100 ;  /* 0x03c4000000007b1d */ /* 0x000fe20000010000 */
[----:B0-----:R-:W-:-:S05]  /*14840*/  FADD.FTZ R0, R0, R15 ;  /* 0x0000000f00007221 */ /* 0x001fca0000010000 */
[----:B------:R-:W0:Y:S02]  /*14850*/  SHFL.BFLY PT, R3, R0, 0x1, 0x1f ;  /* 0x0c201f0000037f89 */ /* 0x000e2400000e0000 */
[----:B0-----:R-:W-:-:S05]  /*14860*/  FADD.FTZ R3, R0, R3 ;  /* 0x0000000300037221 */ /* 0x001fca0000010000 */
[----:B------:R-:W-:-:S13]  /*14870*/  FSETP.NE.FTZ.AND P0, PT, R3, RZ, PT ;  /* 0x000000ff0300720b */ /* 0x000fda0003f15000 */
[----:B------:R-:W0:Y:S08]  /*14880*/  @P0 MUFU.LG2 R0, R3 ;  /* 0x0000000300000308 */ /* 0x000e300000000c00 */
[----:B------:R3:W4:Y:S01]  /*14890*/  @P0 MUFU.RCP R4, R3 ;  /* 0x0000000300040308 */ /* 0x0007220000001000 */
[----:B0-----:R-:W-:Y:S01]  /*148a0*/  @P0 FMUL.FTZ R0, R0, 0.69314718246459960938 ;  /* 0x3f31721800000820 */ /* 0x001fe20000410000 */
[----:B---3--:R-:W-:-:S04]  /*148b0*/  @P0 FMUL.FTZ R3, R169, 0.69314718246459960938 ;  /* 0x3f317218a9030820 */ /* 0x008fc80000410000 */
[----:B------:R-:W-:Y:S02]  /*148c0*/  @P0 FFMA.FTZ R154, R3, R168, R0 ;  /* 0x000000a8039a0223 */ /* 0x000fe40000010000 */
[----:B------:R-:W0:Y:S01]  /*148d0*/  SHFL.BFLY PT, R0, R20, 0x2, 0x1f ;  /* 0x0c401f0014007f89 */ /* 0x000e2200000e0000 */
        /* <DEDUP_REMOVED lines=71> */
[----:B------:R-:W3:Y:S01]  /*14d50*/  @P0 MUFU.LG2 R3, R3 ;  /* 0x0000000300030308 */ /* 0x000ee20000000c00 */
        /* <DEDUP_REMOVED lines=79> */
.L_x_8628:
[----:B------:R-:W-:Y:S05]  /*15250*/  BSYNC B7 ;  /* 0x0000000000077941 */ /* 0x000fea0003800000 */
.L_x_8624:
[----:B------:R-:W3:Y:S08]  /*15260*/  S2UR UR5, SR_CgaCtaId ;  /* 0x00000000000579c3 */ /* 0x000ef00000008800 */
[----:B------:R-:W-:Y:S06]  /*15270*/  BAR.SYNC.DEFER_BLOCKING 0x5, 0x180 ;  /* 0x0146000000007b1d */ /* 0x000fec0000010000 */
[----:B------:R-:W-:Y:S01]  /*15280*/  UMOV UR4, 0x400 ;  /* 0x0000040000047882 */ /* 0x000fe20000000000 */
[----:B------:R-:W-:Y:S01]  /*15290*/  BSSY B0, `(.L_x_8708) ;  /* 0x00004a9000007945 */ /* 0x000fe20003800000 */
[----:B---3--:R-:W-:-:S06]  /*152a0*/  ULEA UR4, UR5, UR4, 0x18 ;  /* 0x0000000405047291 */ /* 0x008fcc000f8ec03f */
[----:B------:R-:W-:-:S05]  /*152b0*/  IMAD.U32 R2, RZ, RZ, UR4 ;  /* 0x00000004ff027e24 */ /* 0x000fca000f8e00ff */
[----:B01----:R0:W1:Y:S01]  /*152c0*/  LDS.128 R4, [R2+0x388d0] ;  /* 0x0388d00002047984 */ /* 0x0030620000000c00 */
        /* <DEDUP_REMOVED lines=174> */
[----:B-1----:R-:W-:Y:S02]  /*15db0*/  MOV R4, R8 ;  /* 0x0000000800047202 */ /* 0x002fe40000000f00 */
        /* <DEDUP_REMOVED lines=26> */
[----:B-----5:R-:W3:Y:S04]  /*15f60*/  LDG.E R4, desc[UR42][R8.64] ;  /* 0x0000002a08047981 */ /* 0x020ee8000c1e1900 */
[----:B-1----:R-:W3:Y:S02]  /*15f70*/  LDG.E R8, desc[UR42][R8.64+0x4] ;  /* 0x0000042a08087981 */ /* 0x002ee4000c1e1900 */
[----:B---3--:R-:W-:-:S07]  /*15f80*/  IMAD.IADD R4, R8, 0x1, -R4 ;  /* 0x0000000108047824 */ /* 0x008fce00078e0a04 */
.L_x_8710:
[----:B-1----:R-:W3:Y:S01]  /*15f90*/  LDL R8, [R1+0x68] ;  /* 0x0000680001087983 */ /* 0x002ee20000100800 */
[----:B------:R-:W-:Y:S01]  /*15fa0*/  ISETP.NE.AND P1, PT, R218, RZ, PT ;  /* 0x000000ffda00720c */ /* 0x000fe20003f25270 */
[----:B------:R-:W-:-:S03]  /*15fb0*/  ULDC UR4, c[0x0][0xbd4] ;  /* 0x0002f50000047ab9 */ /* 0x000fc60000000800 */
[----:B------:R-:W-:Y:S01]  /*15fc0*/  SEL R218, R218, UR4, P1 ;  /* 0x00000004dada7c07 */ /* 0x000fe20008800000 */
[----:B---3--:R-:W1:Y:S02]  /*15fd0*/  SHFL.IDX PT, R8, R8, RZ, 0x1f ;  /* 0x00001fff08087589 */ /* 0x008e6400000e0000 */
[----:B-1----:R-:W-:Y:S02]  /*15fe0*/  ISETP.NE.AND P0, PT, R8, RZ, PT ;  /* 0x000000ff0800720c */ /* 0x002fe40003f05270 */
[----:B-----5:R-:W-:-:S11]  /*15ff0*/  SHF.R.S32.HI R8, RZ, 0x1f, R0 ;  /* 0x0000001fff087819 */ /* 0x020fd60000011400 */
[----:B------:R-:W-:Y:S05]  /*16000*/  @P0 BRA `(.L_x_8711) ;  /* 0x0000000000f80947 */ /* 0x000fea0003800000 */
[----:B------:R-:W3:Y:S01]  /*16010*/  LDL.LU R14, [R1+0x64] ;  /* 0x00006400010e7983 */ /* 0x000ee20000300800 */
[----:B------:R-:W-:Y:S01]  /*16020*/  IMAD.MOV.U32 R9, RZ, RZ, 0xab8 ;  /* 0x00000ab8ff097424 */ /* 0x000fe200078e00ff */
[----:B------:R-:W-:Y:S01]  /*16030*/  ISETP.GT.AND P1, PT, R218, 0x1, PT ;  /* 0x00000001da00780c */ /* 0x000fe20003f24270 */
[----:B--2---:R-:W1:Y:S01]  /*16040*/  LDC R156, c[0x0][0xce8] ;  /* 0x00033a00ff9c7b82 */ /* 0x004e620000000800 */
[----:B------:R-:W2:Y:S01]  /*16050*/  LDL R157, [R1+0x78] ;  /* 0x00007800019d7983 */ /* 0x000ea20000100800 */
        /* <DEDUP_REMOVED lines=9> */
[----:B---3--:R-:W-:Y:S02]  /*160f0*/  SEL R14, R14, RZ, !P0 ;  /* 0x000000ff0e0e7207 */ /* 0x008fe40004000000 */
        /* <DEDUP_REMOVED lines=8> */
[----:B------:R-:W3:Y:S01]  /*16180*/  @P0 LDC R10, c[0x0][0xcf0] ;  /* 0x00033c00ff0a0b82 */ /* 0x000ee20000000800 */
[----:B------:R-:W-:-:S05]  /*16190*/  IMAD.IADD R14, R13, 0x1, R14 ;  /* 0x000000010d0e7824 */ /* 0x000fca00078e020e */
[----:B------:R-:W-:Y:S01]  /*161a0*/  IADD3.X R14, R14, R15, R8, P2, P3 ;  /* 0x0000000f0e0e7210 */ /* 0x000fe200017e6408 */
[----:B------:R-:W-:Y:S02]  /*161b0*/  IMAD.MOV.U32 R15, RZ, RZ, R153 ;  /* 0x000000ffff0f7224 */ /* 0x000fe400078e0099 */
[----:B-1----:R-:W-:-:S05]  /*161c0*/  @P0 IMAD.HI.U32 R11, R153, R11, RZ ;  /* 0x0000000b990b0227 */ /* 0x002fca00078e00ff */
[----:B---3--:R-:W-:Y:S02]  /*161d0*/  @P0 SHF.R.U32.HI R15, RZ, R10, R11 ;  /* 0x0000000aff0f0219 */ /* 0x008fe4000001160b */
[----:B------:R-:W1:Y:S02]  /*161e0*/  LDC.64 R10, c[0x0][R9+0x228] ;  /* 0x00008a00090a7b82 */ /* 0x000e640000000a00 */
[----:B-1----:R-:W-:-:S04]  /*161f0*/  IMAD.WIDE.U32 R12, R10, R155, RZ ;  /* 0x0000009b0a0c7225 */ /* 0x002fc800078e00ff */
[----:B------:R-:W-:-:S04]  /*16200*/  IMAD R10, R11, R155, RZ ;  /* 0x0000009b0b0a7224 */ /* 0x000fc800078e02ff */
[----:B------:R-:W-:Y:S02]  /*16210*/  IMAD.IADD R13, R13, 0x1, R10 ;  /* 0x000000010d0d7824 */ /* 0x000fe400078e020a */
[----:B------:R1:W3:Y:S01]  /*16220*/  LDC.64 R10, c[0x0][R9+0x210] ;  /* 0x00008400090a7b82 */ /* 0x0002e20000000a00 */
[----:B------:R-:W-:Y:S01]  /*16230*/  IADD3 R12, P0, P2, R15, R152, R12 ;  /* 0x000000980f0c7210 */ /* 0x000fe20007a1e00c */
[--C-:B------:R-:W-:Y:S01]  /*16240*/  IMAD.MOV R152, RZ, RZ, -R15.reuse ;  /* 0x000000ffff987224 */ /* 0x100fe200078e0a0f */
[----:B------:R-:W-:-:S03]  /*16250*/  SHF.R.S32.HI R15, RZ, 0x1f, R15 ;  /* 0x0000001fff0f7819 */ /* 0x000fc6000001140f */
[----:B------:R-:W-:Y:S01]  /*16260*/  IMAD R152, R156, R152, R153 ;  /* 0x000000989c987224 */ /* 0x000fe200078e0299 */
[----:B------:R-:W-:-:S04]  /*16270*/  IADD3.X R13, R15, R14, R13, P0, P2 ;  /* 0x0000000e0f0d7210 */ /* 0x000fc800007e440d */
[----:B-1----:R-:W-:Y:S01]  /*16280*/  SHF.R.S32.HI R9, RZ, 0x1f, R152 ;  /* 0x0000001fff097819 */ /* 0x002fe20000011498 */
[-C--:B---3--:R-:W-:Y:S02]  /*16290*/  IMAD R11, R11, R152.reuse, RZ ;  /* 0x000000980b0b7224 */ /* 0x088fe400078e02ff */
[----:B------:R-:W-:-:S04]  /*162a0*/  IMAD.WIDE.U32 R12, R10, R152, R12 ;  /* 0x000000980a0c7225 */ /* 0x000fc800078e000c */
[----:B------:R-:W-:Y:S02]  /*162b0*/  IMAD R9, R10, R9, R11 ;  /* 0x000000090a097224 */ /* 0x000fe400078e020b */
[----:B------:R-:W1:Y:S08]  /*162c0*/  LDC.64 R10, c[0x0][0xca8] ;  /* 0x00032a00ff0a7b82 */ /* 0x000e700000000a00 */
[----:B-1----:R-:W1:Y:S08]  /*162d0*/  @!P1 LDC R10, c[0x0][0xc50] ;  /* 0x00031400ff0a9b82 */ /* 0x002e700000000800 */
[----:B------:R-:W3:Y:S01]  /*162e0*/  @!P1 LDC R11, c[0x0][0xc54] ;  /* 0x00031500ff0b9b82 */ /* 0x000ee20000000800 */
[----:B------:R-:W-:-:S02]  /*162f0*/  IMAD.IADD R9, R13, 0x1, R9 ;  /* 0x000000010d097824 */ /* 0x000fc400078e0209 */
[----:B------:R-:W-:Y:S01]  /*16300*/  IMAD.IADD R14, R188, 0x1, R193 ;  /* 0x00000001bc0e7824 */ /* 0x000fe200078e02c1 */
[----:B-1----:R-:W-:Y:S01]  /*16310*/  LEA R13, P0, R12, R10, 0x2 ;  /* 0x0000000a0c0d7211 */ /* 0x002fe200078010ff */
[----:B--2---:R-:W-:-:S03]  /*16320*/  IMAD.MOV R10, RZ, RZ, -R157 ;  /* 0x000000ffff0a7224 */ /* 0x004fc600078e0a9d */
[----:B---3--:R-:W-:Y:S02]  /*16330*/  LEA.HI.X R9, R12, R11, R9, 0x2, P0 ;  /* 0x0000000b0c097211 */ /* 0x008fe400000f1409 */
        /* <DEDUP_REMOVED lines=11> */
.L_x_8711:
[----:B------:R-:W-:Y:S02]  /*163f0*/  ISETP.GT.AND P1, PT, R218, 0x1, PT ;  /* 0x00000001da00780c */ /* 0x000fe40003f24270 */
[----:B------:R-:W-:-:S04]  /*16400*/  ISETP.NE.U32.AND P0, PT, RZ, UR6, PT ;  /* 0x00000006ff007c0c */ /* 0x000fc8000bf05070 */
[----:B------:R-:W-:-:S04]  /*16410*/  ISETP.NE.AND.EX P0, PT, RZ, UR7, PT, P0 ;  /* 0x00000007ff007c0c */ /* 0x000fc8000bf05300 */
[----:B------:R-:W-:-:S03]  /*16420*/  SEL R219, R219, RZ, !P0 ;  /* 0x000000ffdbdb7207 */ /* 0x000fc60004000000 */
[----:B------:R-:W-:Y:S06]  /*16430*/  @P1 BRA `(.L_x_8712) ;  /* 0x0000001000381947 */ /* 0x000fec0003800000 */
[----:B-1----:R-:W1:Y:S01]  /*16440*/  S2R R3, SR_TID.X ;  /* 0x0000000000037919 */ /* 0x002e620000002100 */
[----:B------:R-:W3:Y:S01]  /*16450*/  LDC R87, c[0x0][0xce8] ;  /* 0x00033a00ff577b82 */ /* 0x000ee20000000800 */
        /* <DEDUP_REMOVED lines=18> */
[----:B---3--:R-:W-:Y:S01]  /*16580*/  IMAD R90, R4, R87, RZ ;  /* 0x00000057045a7224 */ /* 0x008fe200078e02ff */
        /* <DEDUP_REMOVED lines=79> */
[----:B------:R-:W5:Y:S01]  /*16a80*/  LD.E.128 R56, desc[UR42][R56.64] ;  /* 0x0000002a38387980 */ /* 0x000f62000c101d00 */
[----:B------:R-:W-:Y:S01]  /*16a90*/  IMAD.WIDE.U32 R8, R0, UR4, RZ ;  /* 0x0000000400087c25 */ /* 0x000fe2000f8e00ff */
[----:B------:R-:W-:Y:S01]  /*16aa0*/  LOP3.LUT R20, R11, 0xfffffff8, RZ, 0xc0, !PT ;  /* 0xfffffff80b147812 */ /* 0x000fe200078ec0ff */
[----:B------:R-:W1:Y:S01]  /*16ab0*/  LDC R0, c[0x0][0xbc8] ;  /* 0x0002f200ff007b82 */ /* 0x000e620000000800 */
[----:B------:R-:W-:Y:S01]  /*16ac0*/  ULDC.64 UR4, c[0x0][0xbe8] ;  /* 0x0002fa0000047ab9 */ /* 0x000fe20000000a00 */
[----:B------:R-:W-:Y:S01]  /*16ad0*/  IMAD.IADD R9, R9, 0x1, R21 ;  /* 0x0000000109097824 */ /* 0x000fe200078e0215 */
[----:B------:R-:W5:Y:S04]  /*16ae0*/  LD.E.128 R12, desc[UR42][R12.64] ;  /* 0x0000002a0c0c7980 */ /* 0x000f68000c101d00 */
[----:B------:R-:W5:Y:S01]  /*16af0*/  LD.E.128 R60, desc[UR42][R60.64] ;  /* 0x0000002a3c3c7980 */ /* 0x000f62000c101d00 */
[----:B------:R-:W3:Y:S01]  /*16b00*/  @P3 LDC R89, c[0x0][0xcec] ;  /* 0x00033b00ff593b82 */ /* 0x000ee20000000800 */
[----:B------:R-:W-:Y:S01]  /*16b10*/  IMAD.WIDE.U32 R8, R217, UR4, R8 ;  /* 0x00000004d9087c25 */ /* 0x000fe2000f8e0008 */
[----:B------:R-:W-:Y:S01]  /*16b20*/  SHF.R.S32.HI R11, RZ, 0x1f, R219 ;  /* 0x0000001fff0b7819 */ /* 0x000fe200000114db */
[----:B------:R-:W5:Y:S02]  /*16b30*/  LD.E.128 R64, desc[UR42][R64.64] ;  /* 0x0000002a40407980 */ /* 0x000f64000c101d00 */
[----:B------:R-:W-:-:S02]  /*16b40*/  IMAD.IADD R3, R3, 0x1, -R20 ;  /* 0x0000000103037824 */ /* 0x000fc400078e0a14 */
[----:B------:R-:W5:Y:S01]  /*16b50*/  LD.E.128 R68, desc[UR42][R68.64] ;  /* 0x0000002a44447980 */ /* 0x000f62000c101d00 */
[----:B------:R-:W4:Y:S01]  /*16b60*/  @P3 LDC R91, c[0x0][0xcf0] ;  /* 0x00033c00ff5b3b82 */ /* 0x000f220000000800 */
[----:B------:R-:W-:Y:S01]  /*16b70*/  IMAD R9, R217, UR5, R9 ;  /* 0x00000005d9097c24 */ /* 0x000fe2000f8e0209 */
[----:B------:R-:W-:Y:S01]  /*16b80*/  ULDC.64 UR4, c[0x0][0xbf0] ;  /* 0x0002fc0000047ab9 */ /* 0x000fe20000000a00 */
[----:B------:R-:W-:Y:S01]  /*16b90*/  IMAD R20, R3, 0x20, R10 ;  /* 0x0000002003147824 */ /* 0x000fe200078e020a */
[----:B------:R-:W5:Y:S01]  /*16ba0*/  LD.E.128 R72, desc[UR42][R72.64] ;  /* 0x0000002a48487980 */ /* 0x000f62000c101d00 */
[----:B------:R-:W-:Y:S02]  /*16bb0*/  IMAD.IADD R3, R10, 0x1, R193 ;  /* 0x000000010a037824 */ /* 0x000fe400078e02c1 */
[----:B------:R-:W-:Y:S01]  /*16bc0*/  IMAD R10, R11, UR4, RZ ;  /* 0x000000040b0a7c24 */ /* 0x000fe2000f8e02ff */
[-C--:B-1----:R-:W-:Y:S01]  /*16bd0*/  ISETP.GE.AND P1, PT, R226, R0.reuse, PT ;  /* 0x00000000e200720c */ /* 0x082fe20003f26270 */
[----:B------:R-:W5:Y:S02]  /*16be0*/  LD.E.128 R76, desc[UR42][R76.64] ;  /* 0x0000002a4c4c7980 */ /* 0x000f64000c101d00 */
[----:B------:R-:W-:Y:S01]  /*16bf0*/  IMAD R85, R219, UR5, R10 ;  /* 0x00000005db557c24 */ /* 0x000fe2000f8e020a */
[----:B------:R-:W-:Y:S01]  /*16c00*/  SEL R10, RZ, 0xffffffff, P1 ;  /* 0xffffffffff0a7807 */ /* 0x000fe20000800000 */
[----:B------:R-:W-:Y:S01]  /*16c10*/  IMAD.IADD R84, R193, 0x1, R20 ;  /* 0x00000001c1547824 */ /* 0x000fe200078e0214 */
[-C--:B------:R-:W-:Y:S01]  /*16c20*/  ISETP.GE.AND P0, PT, R225, R0.reuse, PT ;  /* 0x00000000e100720c */ /* 0x080fe20003f06270 */
[----:B------:R-:W5:Y:S02]  /*16c30*/  LD.E.128 R80, desc[UR42][R80.64] ;  /* 0x0000002a50507980 */ /* 0x000f64000c101d00 */
[----:B------:R-:W-:Y:S01]  /*16c40*/  IMAD.SHL.U32 R93, R10, 0x2, RZ ;  /* 0x000000020a5d7824 */ /* 0x000fe200078e00ff */
[----:B------:R-:W-:Y:S01]  /*16c50*/  SEL R21, RZ, 0xffffffff, P0 ;  /* 0xffffffffff157807 */ /* 0x000fe20000000000 */
[----:B---3--:R-:W-:Y:S01]  /*16c60*/  @P3 IMAD.HI.U32 R10, R84, R89, RZ ;  /* 0x00000059540a3227 */ /* 0x008fe200078e00ff */
[-C--:B------:R-:W-:Y:S01]  /*16c70*/  ISETP.GE.AND P2, PT, R187, R0.reuse, PT ;  /* 0x00000000bb00720c */ /* 0x080fe20003f46270 */
[----:B------:R-:W-:Y:S01]  /*16c80*/  @!PT LDS RZ, [RZ] ;  /* 0x00000000fffff984 */ /* 0x000fe20000000800 */
[----:B------:R-:W-:Y:S01]  /*16c90*/  @!PT LDS RZ, [RZ] ;  /* 0x00000000fffff984 */ /* 0x000fe20000000800 */
[----:B------:R-:W-:Y:S01]  /*16ca0*/  @!PT LDS RZ, [RZ] ;  /* 0x00000000fffff984 */ /* 0x000fe20000000800 */
[----:B------:R-:W-:Y:S01]  /*16cb0*/  @!PT LDS RZ, [RZ] ;  /* 0x00000000fffff984 */ /* 0x000fe20000000800 */
[----:B------:R1:W-:Y:S06]  /*16cc0*/  MEMBAR.ALL.CTA ;  /* 0x0000000000007992 */ /* 0x0003ec0000008000 */
[----:B-1----:R-:W1:Y:S01]  /*16cd0*/  FENCE.VIEW.ASYNC.S ;  /* 0x00000000000073c6 */ /* 0x002e620000000000 */
[-C--:B------:R-:W-:Y:S01]  /*16ce0*/  ISETP.GE.AND P0, PT, R224, R0.reuse, PT ;  /* 0x00000000e000720c */ /* 0x080fe20003f06270 */
[----:B------:R-:W-:Y:S01]  /*16cf0*/  IMAD.MOV.U32 R11, RZ, RZ, R84 ;  /* 0x000000ffff0b7224 */ /* 0x000fe200078e0054 */
[----:B----4-:R-:W-:Y:S01]  /*16d00*/  @P3 SHF.R.U32.HI R11, RZ, R91, R10 ;  /* 0x0000005bff0b3219 */ /* 0x010fe2000001160a */
[----:B------:R-:W-:Y:S01]  /*16d10*/  IMAD.WIDE.U32 R8, R219, UR4, R8 ;  /* 0x00000004db087c25 */ /* 0x000fe2000f8e0008 */
[----:B------:R-:W-:Y:S01]  /*16d20*/  SEL R20, RZ, 0x1, P2 ;  /* 0x00000001ff147807 */ /* 0x000fe20001000000 */
[----:B------:R-:W-:Y:S01]  /*16d30*/  ULDC.64 UR4, c[0x0][0xbe0] ;  /* 0x0002f80000047ab9 */ /* 0x000fe20000000a00 */
[----:B------:R-:W-:Y:S01]  /*16d40*/  SEL R10, RZ, 0xffffffff, P0 ;  /* 0xffffffffff0a7807 */ /* 0x000fe20000000000 */
[----:B------:R-:W-:Y:S01]  /*16d50*/  IMAD.SHL.U32 R21, R21, 0x4, RZ ;  /* 0x0000000415157824 */ /* 0x000fe200078e00ff */
[----:B------:R-:W-:Y:S01]  /*16d60*/  LOP3.LUT R20, R93, 0x2, R20, 0xe2, !PT ;  /* 0x000000025d147812 */ /* 0x000fe200078ee214 */
[----:B------:R-:W-:Y:S01]  /*16d70*/  IMAD.IADD R9, R9, 0x1, R85 ;  /* 0x0000000109097824 */ /* 0x000fe200078e0255 */
[----:B------:R-:W-:Y:S01]  /*16d80*/  ISETP.GE.AND P0, PT, R223, R0, PT ;  /* 0x00000000df00720c */ /* 0x000fe20003f06270 */
[----:B------:R-:W-:Y:S01]  /*16d90*/  IMAD.SHL.U32 R85, R10, 0x8, RZ ;  /* 0x000000080a557824 */ /* 0x000fe200078e00ff */
[----:B------:R-:W-:-:S02]  /*16da0*/  SHF.R.S32.HI R10, RZ, 0x1f, R11 ;  /* 0x0000001fff0a7819 */ /* 0x000fc4000001140b */
        /* <DEDUP_REMOVED lines=35> */
[----:B------:R3:W4:Y:S01]  /*16fe0*/  SHFL.IDX PT, R8, R87, RZ, 0x181f ;  /* 0x00181fff57087589 */ /* 0x00072200000e0000 */
[----:B------:R-:W-:Y:S01]  /*16ff0*/  BSSY B1, `(.L_x_8713) ;  /* 0x000002a000017945 */ /* 0x000fe20003800000 */
[----:B------:R-:W-:Y:S02]  /*17000*/  SHF.R.S32.HI R152, RZ, 0x1f, R222 ;  /* 0x0000001fff987819 */ /* 0x000fe400000114de */
[----:B-1----:R-:W-:-:S02]  /*17010*/  LOP3.LUT R4, R86, R9, RZ, 0xfc, !PT ;  /* 0x0000000956047212 */ /* 0x002fc400078efcff */
[----:B------:R3:W1:Y:S01]  /*17020*/  SHFL.IDX PT, R9, R88, RZ, 0x181f ;  /* 0x00181fff58097589 */ /* 0x00066200000e0000 */
[----:B------:R-:W-:Y:S02]  /*17030*/  SHF.R.S32.HI R153, RZ, 0x1f, R223 ;  /* 0x0000001fff997819 */ /* 0x000fe400000114df */
[----:B------:R-:W-:Y:S02]  /*17040*/  SHF.R.S32.HI R154, RZ, 0x1f, R224 ;  /* 0x0000001fff9a7819 */ /* 0x000fe400000114e0 */
[----:B------:R-:W-:Y:S02]  /*17050*/  SHF.R.S32.HI R155, RZ, 0x1f, R225 ;  /* 0x0000001fff9b7819 */ /* 0x000fe400000114e1 */
[----:B--2---:R-:W-:Y:S01]  /*17060*/  SHF.R.S32.HI R156, RZ, 0x1f, R226 ;  /* 0x0000001fff9c7819 */ /* 0x004fe200000114e2 */
[----:B---3--:R-:W-:Y:S06]  /*17070*/  @P1 BRA `(.L_x_8714) ;  /* 0x0000000000841947 */ /* 0x008fec0003800000 */
[-C--:B------:R-:W-:Y:S02]  /*17080*/  ISETP.GE.AND P2, PT, R187, R0.reuse, PT ;  /* 0x00000000bb00720c */ /* 0x080fe40003f46270 */
[-C--:B------:R-:W-:Y:S02]  /*17090*/  ISETP.GE.AND P4, PT, R226, R0.reuse, PT ;  /* 0x00000000e200720c */ /* 0x080fe40003f86270 */
[-C--:B------:R-:W-:Y:S02]  /*170a0*/  ISETP.GE.AND P6, PT, R225, R0.reuse, PT ;  /* 0x00000000e100720c */ /* 0x080fe40003fc6270 */
[-C--:B------:R-:W-:Y:S02]  /*170b0*/  ISETP.GE.AND P0, PT, R224, R0.reuse, PT ;  /* 0x00000000e000720c */ /* 0x080fe40003f06270 */
[----:B------:R-:W-:Y:S02]  /*170c0*/  ISETP.GE.AND P1, PT, R223, R0, PT ;  /* 0x00000000df00720c */ /* 0x000fe40003f26270 */
[----:B------:R-:W-:-:S03]  /*170d0*/  SHF.R.S32.HI R92, RZ, 0x1f, R91 ;  /* 0x0000001fff5c7819 */ /* 0x000fc6000001145b */
[----:B-1--4-:R-:W-:Y:S02]  /*170e0*/  @!P2 IMAD.WIDE R20, R187, 0x2, R8 ;  /* 0x00000002bb14a825 */ /* 0x012fe400078e0208 */
        /* <DEDUP_REMOVED lines=13> */
[CC--:B--2---:R-:W-:Y:S02]  /*171c0*/  @!P0 LEA R10, P5, R224.reuse, R8.reuse, 0x1 ;  /* 0x00000008e00a8211 */ /* 0x0c4fe400078a08ff */
        /* <DEDUP_REMOVED lines=12> */
.L_x_8714:
[----:B------:R-:W-:Y:S05]  /*17290*/  BSYNC B1 ;  /* 0x0000000000017941 */ /* 0x000fea0003800000 */
.L_x_8713:
[----:B------:R-:W-:Y:S01]  /*172a0*/  VIADD R3, R3, 0x20 ;  /* 0x0000002003037836 */ /* 0x000fe20000000000 */
[----:B-1-3--:R1:W2:Y:S04]  /*172b0*/  SHFL.IDX PT, R9, R88, 0x1, 0x181f ;  /* 0x00381f0058097f89 */ /* 0x00a2a800000e0000 */
[----:B------:R-:W-:Y:S01]  /*172c0*/  ISETP.GE.AND P0, PT, R3, R90, PT ;  /* 0x0000005a0300720c */ /* 0x000fe20003f06270 */
[----:B----4-:R1:W3:-:S12]  /*172d0*/  SHFL.IDX PT, R8, R87, 0x1, 0x181f ;  /* 0x00381f0057087f89 */ /* 0x0102d800000e0000 */
        /* <DEDUP_REMOVED lines=36> */
.L_x_8712:
[----:B------:R-:W-:Y:S01]  /*17520*/  ULDC.64 UR4, c[0x0][0xc08] ;  /* 0x0003020000047ab9 */ /* 0x000fe20000000a00 */
[----:B-1----:R-:W-:Y:S01]  /*17530*/  IMAD.IADD R11, R216, 0x1, R193 ;  /* 0x00000001d80b7824 */ /* 0x002fe200078e02c1 */
        /* <DEDUP_REMOVED lines=9> */
[----:B------:R-:W-:Y:S01]  /*175d0*/  IMAD.MOV.U32 R10, RZ, RZ, R11 ;  /* 0x000000ffff0a7224 */ /* 0x000fe200078e000b */
[----:B------:R-:W-:Y:S01]  /*175e0*/  SHF.R.S32.HI R155, RZ, 0x1f, R235 ;  /* 0x0000001fff9b7819 */ /* 0x000fe200000114eb */
[----:B------:R-:W-:Y:S01]  /*175f0*/  IMAD.IADD R9, R9, 0x1, R3 ;  /* 0x0000000109097824 */ /* 0x000fe200078e0203 */
[----:B--2---:R-:W-:Y:S01]  /*17600*/  SHF.R.S32.HI R156, RZ, 0x1f, R236 ;  /* 0x0000001fff9c7819 */ /* 0x004fe200000114ec */
[----:B------:R-:W1:Y:S01]  /*17610*/  LDC R3, c[0x0][0xce8] ;  /* 0x00033a00ff037b82 */ /* 0x000e620000000800 */
[----:B------:R-:W-:Y:S01]  /*17620*/  IMAD.IADD R193, R188, 0x1, R193 ;  /* 0x00000001bcc17824 */ /* 0x000fe200078e02c1 */
[----:B------:R-:W-:Y:S01]  /*17630*/  SHF.R.S32.HI R157, RZ, 0x1f, R237 ;  /* 0x0000001fff9d7819 */ /* 0x000fe200000114ed */
[----:B------:R-:W-:-:S04]  /*17640*/  IMAD.WIDE.U32 R8, R217, UR4, R8 ;  /* 0x00000004d9087c25 */ /* 0x000fc8000f8e0008 */
[----:B------:R-:W-:Y:S01]  /*17650*/  IMAD R9, R217, UR5, R9 ;  /* 0x00000005d9097c24 */ /* 0x000fe2000f8e0209 */
[----:B------:R-:W-:Y:S01]  /*17660*/  ULDC.64 UR4, c[0x0][0xc40] ;  /* 0x0003100000047ab9 */ /* 0x000fe20000000a00 */
[----:B------:R-:W-:Y:S02]  /*17670*/  VIADD R159, R191, 0xc8 ;  /* 0x000000c8bf9f7836 */ /* 0x000fe40000000000 */
[----:B------:R-:W-:Y:S02]  /*17680*/  IMAD R0, R0, UR4, RZ ;  /* 0x0000000400007c24 */ /* 0x000fe4000f8e02ff */
[----:B------:R-:W-:Y:S01]  /*17690*/  IMAD.WIDE.U32 R8, R219, UR4, R8 ;  /* 0x00000004db087c25 */ /* 0x000fe2000f8e0008 */
[----:B------:R-:W-:-:S03]  /*176a0*/  SHF.R.S32.HI R159, RZ, 0x1f, R159 ;  /* 0x0000001fff9f7819 */ /* 0x000fc6000001149f */
[----:B------:R-:W-:Y:S01]  /*176b0*/  IMAD R0, R219, UR5, R0 ;  /* 0x00000005db007c24 */ /* 0x000fe2000f8e0200 */
[----:B------:R-:W-:Y:S01]  /*176c0*/  ULDC.64 UR4, c[0x0][0xc48] ;  /* 0x0003120000047ab9 */ /* 0x000fe20000000a00 */
[----:B------:R-:W-:Y:S01]  /*176d0*/  VIADD R161, R191, 0xc0 ;  /* 0x000000c0bfa17836 */ /* 0x000fe20000000000 */
[----:B------:R-:W-:Y:S01]  /*176e0*/  SHF.R.S32.HI R219, RZ, 0x1f, R191 ;  /* 0x0000001fffdb7819 */ /* 0x000fe200000114bf */
[----:B------:R-:W-:Y:S02]  /*176f0*/  IMAD.IADD R9, R9, 0x1, R0 ;  /* 0x0000000109097824 */ /* 0x000fe400078e0200 */
[----:B------:R-:W-:Y:S01]  /*17700*/  VIADD R163, R191, 0xb8 ;  /* 0x000000b8bfa37836 */ /* 0x000fe20000000000 */
[----:B-1----:R-:W-:Y:S01]  /*17710*/  ISETP.NE.AND P0, PT, R3, 0x1, PT ;  /* 0x000000010300780c */ /* 0x002fe20003f05270 */
[----:B------:R-:W-:Y:S01]  /*17720*/  IMAD.WIDE.U32 R8, R231, UR4, R8 ;  /* 0x00000004e7087c25 */ /* 0x000fe2000f8e0008 */
[----:B------:R-:W-:Y:S02]  /*17730*/  SHF.R.S32.HI R161, RZ, 0x1f, R161 ;  /* 0x0000001fffa17819 */ /* 0x000fe400000114a1 */
[----:B------:R-:W-:Y:S01]  /*17740*/  SHF.R.S32.HI R163, RZ, 0x1f, R163 ;  /* 0x0000001fffa37819 */ /* 0x000fe200000114a3 */
[----:B------:R-:W-:-:S02]  /*17750*/  IMAD R4, R4, R3, RZ ;  /* 0x0000000304047224 */ /* 0x000fc400078e02ff */
[----:B------:R-:W-:Y:S01]  /*17760*/  IMAD R9, R231, UR5, R9 ;  /* 0x00000005e7097c24 */ /* 0x000fe2000f8e0209 */
[----:B------:R-:W-:Y:S01]  /*17770*/  ULDC.64 UR4, c[0x0][0xc30] ;  /* 0x00030c0000047ab9 */ /* 0x000fe20000000a00 */
[C---:B------:R-:W-:Y:S02]  /*17780*/  VIADD R165, R191.reuse, 0xb0 ;  /* 0x000000b0bfa57836 */ /* 0x040fe40000000000 */
[C---:B------:R-:W-:Y:S02]  /*17790*/  VIADD R167, R191.reuse, 0xa8 ;  /* 0x000000a8bfa77836 */ /* 0x040fe40000000000 */
[----:B------:R-:W1:Y:S01]  /*177a0*/  @P0 LDC R12, c[0x0][0xcec] ;  /* 0x00033b00ff0c0b82 */ /* 0x000e620000000800 */
[C---:B------:R-:W-:Y:S01]  /*177b0*/  VIADD R169, R191.reuse, 0xa0 ;  /* 0x000000a0bfa97836 */ /* 0x040fe20000000000 */
[----:B------:R-:W-:Y:S01]  /*177c0*/  SHF.R.S32.HI R165, RZ, 0x1f, R165 ;  /* 0x0000001fffa57819 */ /* 0x000fe200000114a5 */
[C---:B------:R-:W-:Y:S01]  /*177d0*/  VIADD R171, R191.reuse, 0x98 ;  /* 0x00000098bfab7836 */ /* 0x040fe20000000000 */
[----:B------:R-:W-:Y:S01]  /*177e0*/  SHF.R.S32.HI R167, RZ, 0x1f, R167 ;  /* 0x0000001fffa77819 */ /* 0x000fe200000114a7 */
[C---:B------:R-:W-:Y:S01]  /*177f0*/  VIADD R173, R191.reuse, 0x90 ;  /* 0x00000090bfad7836 */ /* 0x040fe20000000000 */
[----:B------:R-:W-:Y:S01]  /*17800*/  SHF.R.S32.HI R169, RZ, 0x1f, R169 ;  /* 0x0000001fffa97819 */ /* 0x000fe200000114a9 */
[C---:B------:R-:W-:Y:S01]  /*17810*/  VIADD R175, R191.reuse, 0x88 ;  /* 0x00000088bfaf7836 */ /* 0x040fe20000000000 */
[----:B------:R-:W2:Y:S01]  /*17820*/  @P0 LDC R0, c[0x0][0xcf0] ;  /* 0x00033c00ff000b82 */ /* 0x000ea20000000800 */
        /* <DEDUP_REMOVED lines=19> */
[C---:B------:R-:W-:Y:S01]  /*17960*/  VIADD R204, R191.reuse, 0x40 ;  /* 0x00000040bfcc7836 */ /* 0x040fe20000000000 */
[----:B------:R-:W-:Y:S01]  /*17970*/  SHF.R.S32.HI R201, RZ, 0x1f, R201 ;  /* 0x0000001fffc97819 */ /* 0x000fe200000114c9 */
        /* <DEDUP_REMOVED lines=19> */
[----:B------:R-:W-:Y:S01]  /*17ab0*/  ULDC.64 UR4, c[0x0][0xc28] ;  /* 0x00030a0000047ab9 */ /* 0x000fe20000000a00 */
[----:B------:R-:W-:Y:S01]  /*17ac0*/  VIADD R217, R191, 0x8 ;  /* 0x00000008bfd97836 */ /* 0x000fe20000000000 */
[----:B------:R-:W-:Y:S01]  /*17ad0*/  SHF.R.S32.HI R228, RZ, 0x1f, R228 ;  /* 0x0000001fffe47819 */ /* 0x000fe200000114e4 */
[----:B------:R-:W-:Y:S01]  /*17ae0*/  IMAD.IADD R9, R9, 0x1, R3 ;  /* 0x0000000109097824 */ /* 0x000fe200078e0203 */
[----:B------:R-:W-:Y:S01]  /*17af0*/  SHF.R.S32.HI R3, RZ, 0x1f, R0 ;  /* 0x0000001fff037819 */ /* 0x000fe20000011400 */
[----:B------:R-:W-:Y:S01]  /*17b00*/  VIADD R158, R191, 0xc8 ;  /* 0x000000c8bf9e7836 */ /* 0x000fe20000000000 */
[----:B------:R-:W-:Y:S01]  /*17b10*/  SHF.R.S32.HI R217, RZ, 0x1f, R217 ;  /* 0x0000001fffd97819 */ /* 0x000fe200000114d9 */
[----:B------:R-:W-:-:S04]  /*17b20*/  IMAD.WIDE.U32 R8, R0, UR4, R8 ;  /* 0x0000000400087c25 */ /* 0x000fc8000f8e0008 */
[----:B------:R-:W-:Y:S02]  /*17b30*/  IMAD R3, R3, UR4, RZ ;  /* 0x0000000403037c24 */ /* 0x000fe4000f8e02ff */
[C---:B------:R-:W-:Y:S02]  /*17b40*/  VIADD R160, R191.reuse, 0xc0 ;  /* 0x000000c0bfa07836 */ /* 0x040fe40000000000 */
[----:B------:R-:W-:Y:S01]  /*17b50*/  IMAD R3, R0, UR5, R3 ;  /* 0x0000000500037c24 */ /* 0x000fe2000f8e0203 */
[----:B------:R-:W-:Y:S01]  /*17b60*/  ULDC.64 UR4, c[0x0][0xc00] ;  /* 0x0003000000047ab9 */ /* 0x000fe20000000a00 */
[----:B------:R-:W-:Y:S01]  /*17b70*/  VIADD R162, R191, 0xb8 ;  /* 0x000000b8bfa27836 */ /* 0x000fe20000000000 */
[----:B------:R-:W-:Y:S01]  /*17b80*/  LEA R0, P0, R8, UR4, 0x2 ;  /* 0x0000000408007c11 */ /* 0x000fe2000f8010ff */
[----:B------:R-:W-:Y:S02]  /*17b90*/  IMAD.IADD R3, R9, 0x1, R3 ;  /* 0x0000000109037824 */ /* 0x000fe400078e0203 */
[----:B------:R-:W-:-:S02]  /*17ba0*/  VIADD R164, R191, 0xb0 ;  /* 0x000000b0bfa47836 */ /* 0x000fc40000000000 */
[----:B------:R1:W2:Y:S01]  /*17bb0*/  SHFL.IDX PT, R15, R0, RZ, 0x1c1f ;  /* 0x001c1fff000f7589 */ /* 0x0002a200000e0000 */
[----:B------:R-:W-:Y:S01]  /*17bc0*/  LEA.HI.X R3, R8, UR5, R3, 0x2, P0 ;  /* 0x0000000508037c11 */ /* 0x000fe200080f1403 */
[----:B------:R-:W-:Y:S01]  /*17bd0*/  VIADD R8, R2, 0x38820 ;  /* 0x0003882002087836 */ /* 0x000fe20000000000 */
[----:B------:R-:W-:Y:S01]  /*17be0*/  ISETP.GE.AND P0, PT, R193, R4, PT ;  /* 0x00000004c100720c */ /* 0x000fe20003f06270 */
[C---:B------:R-:W-:Y:S02]  /*17bf0*/  VIADD R166, R191.reuse, 0xa8 ;  /* 0x000000a8bfa67836 */ /* 0x040fe40000000000 */
[----:B------:R1:W3:Y:S01]  /*17c00*/  SHFL.IDX PT, R14, R3, RZ, 0x1c1f ;  /* 0x001c1fff030e7589 */ /* 0x0002e200000e0000 */
[----:B------:R-:W-:Y:S01]  /*17c10*/  PRMT R8, RZ, 0x654, R8 ;  /* 0x00000654ff087816 */ /* 0x000fe20000000008 */
[C---:B------:R-:W-:Y:S02]  /*17c20*/  VIADD R168, R191.reuse, 0xa0 ;  /* 0x000000a0bfa87836 */ /* 0x040fe40000000000 */
[C---:B------:R-:W-:Y:S01]  /*17c30*/  VIADD R170, R191.reuse, 0x98 ;  /* 0x00000098bfaa7836 */ /* 0x040fe20000000000 */
[----:B------:R1:W-:Y:S01]  /*17c40*/  SYNCS.ARRIVE.TRANS64.RED.A1T0 RZ, [R8+URZ], RZ ;  /* 0x000000ff08ff79a7 */ /* 0x0003e2000810043f */
        /* <DEDUP_REMOVED lines=148> */
.L_x_8717:
[----:B------:R-:W-:Y:S05]  /*18590*/  BSYNC B1 ;  /* 0x0000000000017941 */ /* 0x000fea0003800000 */
.L_x_8716:
[----:B------:R-:W-:Y:S01]  /*185a0*/  VIADD R193, R193, 0x8 ;  /* 0x00000008c1c17836 */ /* 0x000fe20000000000 */
[----:B------:R2:W3:Y:S04]  /*185b0*/  SHFL.IDX PT, R28, R3, 0x1, 0x1c1f ;  /* 0x003c1f00031c7f89 */ /* 0x0004e800000e0000 */
[----:B------:R-:W-:Y:S01]  /*185c0*/  ISETP.GE.AND P0, PT, R193, R4, PT ;  /* 0x00000004c100720c */ /* 0x000fe20003f06270 */
[----:B------:R-:W4:-:S12]  /*185d0*/  SHFL.IDX PT, R0, R0, 0x1, 0x1c1f ;  /* 0x003c1f0000007f89 */ /* 0x000f1800000e0000 */
[----:B--2---:R-:W-:Y:S05]  /*185e0*/  @P0 BRA `(.L_x_8715) ;  /* 0x0000001400cc0947 */ /* 0x004fea0003800000 */
[----:B------:R-:W-:Y:S02]  /*185f0*/  ULDC UR4, c[0x0][0xbc8] ;  /* 0x0002f20000047ab9 */ /* 0x000fe40000000800 */
[----:B------:R-:W-:Y:S02]  /*18600*/  ISETP.GE.AND P4, PT, R191, UR4, PT ;  /* 0x00000004bf007c0c */ /* 0x000fe4000bf86270 */
[----:B------:R-:W-:Y:S02]  /*18610*/  ISETP.GE.AND P2, PT, R229, UR4, PT ;  /* 0x00000004e5007c0c */ /* 0x000fe4000bf46270 */
[----:B------:R-:W-:Y:S02]  /*18620*/  ISETP.GE.AND P1, PT, R227, UR4, PT ;  /* 0x00000004e3007c0c */ /* 0x000fe4000bf26270 */
[----:B------:R-:W-:-:S07]  /*18630*/  ISETP.GE.AND P0, PT, R220, UR4, PT ;  /* 0x00000004dc007c0c */ /* 0x000fce000bf06270 */
[----:B-1--4-:R-:W-:-:S04]  /*18640*/  @!P4 LEA R8, P3, R191, R0, 0x2 ;  /* 0x00000000bf08c211 */ /* 0x012fc800078610ff */
[----:B---3--:R-:W-:Y:S02]  /*18650*/  @!P4 LEA.HI.X R9, R191, R28, R219, 0x2, P3 ;  /* 0x0000001cbf09c211 */ /* 0x008fe400018f14db */
        /* <DEDUP_REMOVED lines=76> */
[----:B------:R-:W-:Y:S02]  /*18b20*/  @!P1 LEA R20, P3, R168, R0, 0x2 ;  /* 0x00000000a8149211 */ /* 0x000fe400078610ff */
        /* <DEDUP_REMOVED lines=47> */
.L_x_8709:
        /* <DEDUP_REMOVED lines=17> */
[----:B------:R-:W4:Y:S01]  /*18f30*/  @!P2 LDC R218, c[0x0][0xbd4] ;  /* 0x0002f500ffdaab82 */ /* 0x000f220000000800 */
[----:B-1----:R-:W-:Y:S01]  /*18f40*/  VIADD R32, R4, 0xffffff80 ;  /* 0xffffff8004207836 */ /* 0x002fe20000000000 */
[----:B----4-:R-:W-:-:S04]  /*18f50*/  ISETP.GT.AND P2, PT, R218, 0x1, PT ;  /* 0x00000001da00780c */ /* 0x010fc80003f44270 */
[----:B------:R-:W-:Y:S01]  /*18f60*/  ISETP.GT.AND P3, PT, R32, 0x3f, PT ;  /* 0x0000003f2000780c */ /* 0x000fe20003f64270 */
[----:B---3--:R-:W-:-:S12]  /*18f70*/  @P1 BRA `(.L_x_8718) ;  /* 0x0000000000101947 */ /* 0x008fd80003800000 */
[----:B------:R-:W-:Y:S05]  /*18f80*/  @!P0 BRA `(.L_x_8718) ;  /* 0x00000000000c8947 */ /* 0x000fea0003800000 */
[----:B------:R-:W3:Y:S04]  /*18f90*/  LDG.E R11, desc[UR42][R8.64] ;  /* 0x0000002a080b7981 */ /* 0x000ee8000c1e1900 */
[----:B-----5:R-:W3:Y:S02]  /*18fa0*/  LDG.E R0, desc[UR42][R8.64+0x4] ;  /* 0x0000042a08007981 */ /* 0x020ee4000c1e1900 */
[----:B---3--:R-:W-:-:S07]  /*18fb0*/  IMAD.IADD R0, R0, 0x1, -R11 ;  /* 0x0000000100007824 */ /* 0x008fce00078e0a0b */
.L_x_8718:
[----:B------:R-:W3:Y:S01]  /*18fc0*/  LDL.LU R4, [R1+0x64] ;  /* 0x0000640001047983 */ /* 0x000ee20000300800 */
[----:B------:R-:W-:Y:S01]  /*18fd0*/  BSSY B1, `(.L_x_8719) ;  /* 0x0000036000017945 */ /* 0x000fe20003800000 */
[----:B------:R-:W-:Y:S02]  /*18fe0*/  SEL R219, R219, RZ, !P0 ;  /* 0x000000ffdbdb7207 */ /* 0x000fe40004000000 */
[----:B-----5:R-:W-:Y:S02]  /*18ff0*/  SHF.R.S32.HI R28, RZ, 0x1f, R3 ;  /* 0x0000001fff1c7819 */ /* 0x020fe40000011403 */
[----:B---3--:R-:W-:Y:S01]  /*19000*/  SEL R30, R4, RZ, !P0 ;  /* 0x000000ff041e7207 */ /* 0x008fe20004000000 */
[----:B------:R-:W-:Y:S06]  /*19010*/  @P3 BRA `(.L_x_8720) ;  /* 0x0000000000c43947 */ /* 0x000fec0003800000 */
[----:B------:R-:W1:Y:S01]  /*19020*/  S2R R8, SR_TID.X ;  /* 0x0000000000087919 */ /* 0x000e620000002100 */
[----:B------:R-:W3:Y:S02]  /*19030*/  LDC R33, c[0x0][0xce8] ;  /* 0x00033a00ff217b82 */ /* 0x000ee40000000800 */
[----:B---3--:R-:W-:Y:S01]  /*19040*/  IMAD R4, R0, R33, RZ ;  /* 0x0000002100047224 */ /* 0x008fe200078e02ff */
        /* <DEDUP_REMOVED lines=14> */
[----:B------:R-:W2:Y:S08]  /*19130*/  @P1 LDC R4, c[0x0][0xcec] ;  /* 0x00033b00ff041b82 */ /* 0x000eb00000000800 */
[----:B------:R-:W5:Y:S01]  /*19140*/  @P1 LDC R35, c[0x0][0xcf0] ;  /* 0x00033c00ff231b82 */ /* 0x000f620000000800 */
[----:B---3--:R-:W-:-:S07]  /*19150*/  IMAD R15, R15, R219, RZ ;  /* 0x000000db0f0f7224 */ /* 0x008fce00078e02ff */
[----:B-1----:R-:W1:Y:S01]  /*19160*/  @!P0 LDC R8, c[0x0][0xc50] ;  /* 0x00031400ff088b82 */ /* 0x002e620000000800 */
[----:B------:R-:W-:-:S04]  /*19170*/  IMAD.WIDE.U32 R20, R14, R219, RZ ;  /* 0x000000db0e147225 */ /* 0x000fc800078e00ff */
[----:B------:R-:W-:Y:S02]  /*19180*/  IMAD R15, R14, R30, R15 ;  /* 0x0000001e0e0f7224 */ /* 0x000fe400078e020f */
[----:B--2---:R-:W-:Y:S01]  /*19190*/  @P1 IMAD.HI.U32 R4, R31, R4, RZ ;  /* 0x000000041f041227 */ /* 0x004fe200078e00ff */
[----:B------:R-:W2:Y:S03]  /*191a0*/  @!P0 LDC R9, c[0x0][0xc54] ;  /* 0x00031500ff098b82 */ /* 0x000ea60000000800 */
[-C--:B----4-:R-:W-:Y:S02]  /*191b0*/  IMAD R29, R25, R217.reuse, RZ ;  /* 0x000000d9191d7224 */ /* 0x090fe400078e02ff */
        /* <DEDUP_REMOVED lines=19> */
[----:B-1----:R-:W-:-:S03]  /*192f0*/  LEA R8, P0, R12, R8, 0x2 ;  /* 0x000000080c087211 */ /* 0x002fc600078010ff */
[----:B------:R-:W-:-:S05]  /*19300*/  IMAD.IADD R4, R13, 0x1, R21 ;  /* 0x000000010d047824 */ /* 0x000fca00078e0215 */
[----:B--2---:R-:W-:-:S05]  /*19310*/  LEA.HI.X R9, R12, R9, R4, 0x2, P0 ;  /* 0x000000090c097211 */ /* 0x004fca00000f1404 */
[----:B------:R1:W-:Y:S02]  /*19320*/  STG.E desc[UR42][R8.64], R11 ;  /* 0x0000000b08007986 */ /* 0x0003e4000c10192a */
.L_x_8720:
[----:B------:R-:W-:Y:S05]  /*19330*/  BSYNC B1 ;  /* 0x0000000000017941 */ /* 0x000fea0003800000 */
.L_x_8719:
[----:B------:R-:W-:Y:S05]  /*19340*/  @P2 BRA `(.L_x_8715) ;  /* 0x0000000800742947 */ /* 0x000fea0003800000 */
[----:B------:R-:W3:Y:S01]  /*19350*/  LDC R13, c[0x0][0xce8] ;  /* 0x00033a00ff0d7b82 */ /* 0x000ee20000000800 */
[----:B------:R-:W-:Y:S01]  /*19360*/  ULDC.64 UR4, c[0x0][0xba0] ;  /* 0x0002e80000047ab9 */ /* 0x000fe20000000a00 */
[----:B-1----:R-:W-:Y:S01]  /*19370*/  SHF.R.S32.HI R11, RZ, 0x1f, R32 ;  /* 0x0000001fff0b7819 */ /* 0x002fe20000011420 */
[----:B------:R-:W-:Y:S01]  /*19380*/  IMAD R4, R28, UR4, RZ ;  /* 0x000000041c047c24 */ /* 0x000fe2000f8e02ff */
[----:B------:R-:W-:Y:S01]  /*19390*/  BSSY B1, `(.L_x_8721) ;  /* 0x0000074000017945 */ /* 0x000fe20003800000 */
[----:B------:R-:W-:Y:S01]  /*193a0*/  IMAD.WIDE.U32 R8, R3, UR4, RZ ;  /* 0x0000000403087c25 */ /* 0x000fe2000f8e00ff */
[----:B------:R-:W-:Y:S02]  /*193b0*/  LEA.HI R11, R11, R32, RZ, 0x3 ;  /* 0x000000200b0b7211 */ /* 0x000fe400078f18ff */
[----:B------:R-:W1:Y:S01]  /*193c0*/  LDC R26, c[0x0][0xbc8] ;  /* 0x0002f200ff1a7b82 */ /* 0x000e620000000800 */
        /* <DEDUP_REMOVED lines=20> */
[----:B------:R-:W-:Y:S01]  /*19510*/  IMAD.IADD R10, R193, 0x1, R4 ;  /* 0x00000001c10a7824 */ /* 0x000fe200078e0204 */
[----:B------:R-:W-:Y:S01]  /*19520*/  SHF.R.S32.HI R39, RZ, 0x1f, R226 ;  /* 0x0000001fff277819 */ /* 0x000fe200000114e2 */
[----:B------:R-:W-:Y:S01]  /*19530*/  IMAD R3, R30, UR4, RZ ;  /* 0x000000041e037c24 */ /* 0x000fe2000f8e02ff */
[-C--:B-1----:R-:W-:Y:S01]  /*19540*/  ISETP.GE.AND P1, PT, R226, R26.reuse, PT ;  /* 0x0000001ae200720c */ /* 0x082fe20003f26270 */
[----:B------:R-:W-:Y:S01]  /*19550*/  IMAD.WIDE.U32 R8, R219, UR4, R8 ;  /* 0x00000004db087c25 */ /* 0x000fe2000f8e0008 */
[----:B------:R-:W-:-:S03]  /*19560*/  ISETP.GE.AND P2, PT, R187, R26, PT ;  /* 0x0000001abb00720c */ /* 0x000fc60003f46270 */
[----:B------:R-:W1:Y:S01]  /*19570*/  @P0 LDC R15, c[0x0][0xcec] ;  /* 0x00033b00ff0f0b82 */ /* 0x000e620000000800 */
[----:B------:R-:W-:Y:S01]  /*19580*/  IMAD R11, R219, UR5, R3 ;  /* 0x00000005db0b7c24 */ /* 0x000fe2000f8e0203 */
[----:B------:R-:W-:Y:S01]  /*19590*/  ULDC.64 UR4, c[0x0][0xbe0] ;  /* 0x0002f80000047ab9 */ /* 0x000fe20000000a00 */
[----:B------:R-:W-:Y:S01]  /*195a0*/  IMAD.MOV.U32 R3, RZ, RZ, R10 ;  /* 0x000000ffff037224 */ /* 0x000fe200078e000a */
[----:B------:R-:W-:Y:S01]  /*195b0*/  SEL R0, RZ, 0x1, P2 ;  /* 0x00000001ff007807 */ /* 0x000fe20001000000 */
[----:B------:R-:W-:Y:S01]  /*195c0*/  IMAD.IADD R9, R9, 0x1, R11 ;  /* 0x0000000109097824 */ /* 0x000fe200078e020b */
[----:B------:R-:W-:Y:S01]  /*195d0*/  ISETP.GE.AND P2, PT, R33, R26, PT ;  /* 0x0000001a2100720c */ /* 0x000fe20003f46270 */
[----:B------:R-:W-:Y:S01]  /*195e0*/  IMAD.IADD R30, R12, 0x1, R193 ;  /* 0x000000010c1e7824 */ /* 0x000fe200078e02c1 */
[----:B------:R-:W3:Y:S01]  /*195f0*/  @P0 LDC R21, c[0x0][0xcf0] ;  /* 0x00033c00ff150b82 */ /* 0x000ee20000000800 */
[----:B-1----:R-:W-:-:S05]  /*19600*/  @P0 IMAD.HI.U32 R4, R10, R15, RZ ;  /* 0x0000000f0a040227 */ /* 0x002fca00078e00ff */
        /* <DEDUP_REMOVED lines=41> */
[----:B------:R1:W3:Y:S03]  /*198a0*/  SHFL.IDX PT, R8, R4, RZ, 0x181f ;  /* 0x00181fff04087589 */ /* 0x0002e600000e0000 */
[----:B------:R-:W-:Y:S01]  /*198b0*/  LOP3.LUT R28, R27, R0, RZ, 0xfc, !PT ;  /* 0x000000001b1c7212 */ /* 0x000fe200078efcff */
        /* <DEDUP_REMOVED lines=33> */
.L_x_8722:
[----:B------:R-:W-:Y:S05]  /*19ad0*/  BSYNC B1 ;  /* 0x0000000000017941 */ /* 0x000fea0003800000 */
.L_x_8721:
        /* <DEDUP_REMOVED lines=10> */
[C---:B---3--:R-:W-:Y:S02]  /*19b80*/  @!P5 LEA R12, P3, R226.reuse, R8, 0x1 ;  /* 0x00000008e20cd211 */ /* 0x048fe400078608ff */
[----:B0-----:R-:W-:Y:S02]  /*19b90*/  @!P4 IMAD.WIDE R10, R187, 0x2, R8 ;  /* 0x00000002bb0ac825 */ /* 0x001fe400078e0208 */
        /* <DEDUP_REMOVED lines=24> */
.L_x_8715:
[----:B------:R-:W-:Y:S05]  /*19d20*/  BSYNC B0 ;  /* 0x0000000000007941 */ /* 0x000fea0003800000 */
.L_x_8708:
[----:B------:R-:W-:Y:S02]  /*19d30*/  ULDC UR4, c[0x0][0xd3c] ;  /* 0x00034f0000047ab9 */ /* 0x000fe40000000800 */
[----:B------:R-:W-:-:S13]  /*19d40*/  ISETP.GE.AND P0, PT, R7, UR4, PT ;  /* 0x0000000407007c0c */ /* 0x000fda000bf06270 */
[----:B------:R-:W-:Y:S05]  /*19d50*/  @!P0 BRA `(.L_x_8723) ;  /* 0xfffffe78002c8947 */ /* 0x000fea000383ffff */
[----:B------:R-:W-:Y:S05]  /*19d60*/  BRA `(.L_x_8581) ;  /* 0x000000a800ec7947 */ /* 0x000fea0003800000 */
.L_x_8579:
        /* <DEDUP_REMOVED lines=18> */
.L_x_8724:
        /* <DEDUP_REMOVED lines=43> */
.L_x_8728:
        /* <DEDUP_REMOVED lines=39> */
.L_x_8726:
        /* <DEDUP_REMOVED lines=12> */
.L_x_8729:
        /* <DEDUP_REMOVED lines=63> */
.L_x_8730:
        /* <DEDUP_REMOVED lines=61> */
.L_x_8731:
[----:B01----:R-:W-:-:S05]  /*1ac30*/  LOP3.LUT R3, RZ, R2, RZ, 0x33, !PT ;  /* 0x00000002ff037212 */ /* 0x003fca00078e33ff */
[----:B------:R-:W-:-:S05]  /*1ac40*/  IMAD.IADD R2, R4, 0x1, R3 ;  /* 0x0000000104027824 */ /* 0x000fca00078e0203 */
[----:B------:R1:W-:Y:S01]  /*1ac50*/  STL [R1+0x4], R2 ;  /* 0x0000040201007387 */ /* 0x0003e20000100800 */
[----:B------:R-:W-:Y:S05]  /*1ac60*/  BRA `(.L_x_8732) ;  /* 0x0000000000107947 */ /* 0x000fea0003800000 */
.L_x_8727:
[----:B------:R-:W-:Y:S01]  /*1ac70*/  IMAD.U32 R2, RZ, RZ, UR6 ;  /* 0x00000006ff027e24 */ /* 0x000fe2000f8e00ff */
[----:B------:R0:W-:Y:S04]  /*1ac80*/  STL [R1+0x4], RZ ;  /* 0x000004ff01007387 */ /* 0x0001e80000100800 */
[----:B------:R0:W-:Y:S04]  /*1ac90*/  STL [R1+0x8], RZ ;  /* 0x000008ff01007387 */ /* 0x0001e80000100800 */
[----:B------:R0:W-:Y:S02]  /*1aca0*/  STL [R1], R2 ;  /* 0x0000000201007387 */ /* 0x0001e40000100800 */
.L_x_8732:
        /* <DEDUP_REMOVED lines=10> */
.L_x_8725:
        /* <DEDUP_REMOVED lines=16> */
[----:B------:R-:W-:Y:S01]  /*1ae50*/  LOP3.LUT R0, R0, 0x38, RZ, 0xc0, !PT ;  /* 0x0000003800007812 */ /* 0x000fe200078ec0ff */
[----:B------:R-:W-:Y:S01]  /*1ae60*/  ULDC UR37, c[0x0][0xc] ;  /* 0x0000030000257ab9 */ /* 0x000fe20000000800 */
        /* <DEDUP_REMOVED lines=17> */
[----:B------:R-:W-:Y:S04]  /*1af80*/  STL [R1+0x10], RZ ;  /* 0x000010ff01007387 */ /* 0x000fe80000100800 */
[----:B------:R0:W-:Y:S02]  /*1af90*/  STL [R1+0x1c], R2 ;  /* 0x00001c0201007387 */ /* 0x0001e40000100800 */
[C---:B0-----:R-:W-:Y:S02]  /*1afa0*/  LOP3.LUT R2, R0.reuse, 0xc0, RZ, 0xfc, !PT ;  /* 0x000000c000027812 */ /* 0x041fe400078efcff */
[C---:B------:R-:W-:Y:S02]  /*1afb0*/  LOP3.LUT R2, R0.reuse, 0x180, RZ, 0xfc, !PT ;  /* 0x0000018000027812 */ /* 0x040fe400078efcff */
[----:B------:R-:W-:-:S07]  /*1afc0*/  LOP3.LUT R0, R0, 0x1c0, RZ, 0xfc, !PT ;  /* 0x000001c000007812 */ /* 0x000fce00078efcff */
.L_x_8907:
[----:B--2---:R-:W2:Y:S01]  /*1afd0*/  LDL R0, [R1+0xc] ;  /* 0x00000c0001007983 */ /* 0x004ea20000100800 */
[----:B-1----:R-:W2:Y:S01]  /*1afe0*/  LDC.64 R2, c[0x0][0xd88] ;  /* 0x00036200ff027b82 */ /* 0x002ea20000000a00 */
[----:B------:R-:W-:Y:S05]  /*1aff0*/  YIELD ;  /* 0x0000000000007946 */ /* 0x000fea0003800000 */
[----:B------:R-:W-:Y:S01]  /*1b000*/  ULDC.64 UR4, c[0x0][0xb20] ;  /* 0x0002c80000047ab9 */ /* 0x000fe20000000a00 */
[----:B0-----:R-:W-:Y:S02]  /*1b010*/  CS2R R8, SRZ ;  /* 0x0000000000087805 */ /* 0x001fe4000001ff00 */
        /* <DEDUP_REMOVED lines=27> */
[----:B------:R-:W-:Y:S02]  /*1b1d0*/  IADD3.X R3, R15, UR5, RZ, P4, !PT ;  /* 0x000000050f037c10 */ /* 0x000fe4000a7fe4ff */
        /* <DEDUP_REMOVED lines=32> */
.L_x_8734:
        /* <DEDUP_REMOVED lines=17> */
.L_x_8735:
[----:B------:R-:W-:Y:S05]  /*1b4f0*/  @!P0 BRA `(.L_x_8736) ;  /* 0x00000000000c8947 */ /* 0x000fea0003800000 */
[----:B------:R-:W2:Y:S04]  /*1b500*/  LDG.E R8, desc[UR42][R6.64] ;  /* 0x0000002a06087981 */ /* 0x000ea8000c1e1900 */
[----:B------:R-:W2:Y:S02]  /*1b510*/  LDG.E R6, desc[UR42][R6.64+0x4] ;  /* 0x0000042a06067981 */ /* 0x000ea4000c1e1900 */
[----:B--2---:R-:W-:-:S07]  /*1b520*/  IMAD.IADD R8, R6, 0x1, -R8 ;  /* 0x0000000106087824 */ /* 0x004fce00078e0a08 */
.L_x_8736:
[----:B-12---:R-:W2:Y:S01]  /*1b530*/  @P1 LDG.E R2, desc[UR42][R4.64] ;  /* 0x0000002a04021981 */ /* 0x006ea2000c1e1900 */
[----:B------:R-:W1:Y:S03]  /*1b540*/  LDC R3, c[0x0][0x448] ;  /* 0x00011200ff037b82 */ /* 0x000e660000000800 */
[----:B------:R-:W3:Y:S04]  /*1b550*/  LDL R6, [R1+0x4] ;  /* 0x0000040001067983 */ /* 0x000ee80000100800 */
[----:B------:R4:W2:Y:S01]  /*1b560*/  @P1 LDG.E R4, desc[UR42][R4.64+0x4] ;  /* 0x0000042a04041981 */ /* 0x0008a2000c1e1900 */
[----:B-1----:R-:W-:-:S13]  /*1b570*/  ISETP.NE.AND P0, PT, R3, 0x1, PT ;  /* 0x000000010300780c */ /* 0x002fda0003f05270 */
[----:B------:R-:W1:Y:S08]  /*1b580*/  @P0 LDC R3, c[0x0][0x44c] ;  /* 0x00011300ff030b82 */ /* 0x000e700000000800 */
[----:B----4-:R-:W4:Y:S01]  /*1b590*/  @P0 LDC R5, c[0x0][0x450] ;  /* 0x00011400ff050b82 */ /* 0x010f220000000800 */
[----:B-----5:R-:W-:Y:S01]  /*1b5a0*/  IMAD.IADD R7, R8, 0x1, -R0 ;  /* 0x0000000108077824 */ /* 0x020fe200078e0a00 */
        /* <DEDUP_REMOVED lines=20> */
[----:B------:R-:W-:Y:S01]  /*1b6f0*/  ISETP.GE.AND P0, PT, R6, 0x1, PT ;  /* 0x000000010600780c */ /* 0x000fe20003f06270 */
[----:B------:R-:W-:-:S12]  /*1b700*/  IMAD.MOV.U32 R0, RZ, RZ, RZ ;  /* 0x000000ffff007224 */ /* 0x000fd800078e00ff */
        /* <DEDUP_REMOVED lines=30> */
.L_x_8738:
[----:B------:R-:W-:Y:S05]  /*1b8f0*/  BSYNC B0 ;  /* 0x0000000000007941 */ /* 0x000fea0003800000 */
.L_x_8737:
        /* <DEDUP_REMOVED lines=24> */
.L_x_8951:
[----:B-1----:R-:W-:Y:S02]  /*1ba80*/  ISETP.NE.AND P0, PT, R14, RZ, PT ;  /* 0x000000ff0e00720c */ /* 0x002fe40003f05270 */
[----:B------:R-:W-:-:S11]  /*1ba90*/  PLOP3.LUT P6, PT, PT, PT, PT, 0x8, 0x0 ;  /* 0x000000000000781c */ /* 0x000fd60003fce170 */
[----:B------:R-:W-:Y:S05]  /*1baa0*/  @P0 BRA `(.L_x_8742) ;  /* 0x00000000000c0947 */ /* 0x000fea0003800000 */
[----:B------:R-:W-:-:S03]  /*1bab0*/  UMOV UR4, 0xffffffff ;  /* 0xffffffff00047882 */ /* 0x000fc60000000000 */
[----:B------:R-:W-:Y:S05]  /*1bac0*/  BRA.DIV UR4, `(.L_x_8743) ;  /* 0x0000009a04a87947 */ /* 0x000fea000b800000 */
[----:B------:R-:W-:-:S13]  /*1bad0*/  ELECT P6, URZ, PT ;  /* 0x00000000003f782f */ /* 0x000fda00038c0000 */
.L_x_8742:
        /* <DEDUP_REMOVED lines=9> */
.L_x_8954:
[----:B------:R-:W-:Y:S05]  /*1bb70*/  BSYNC B1 ;  /* 0x0000000000017941 */ /* 0x000fea0003800000 */
.L_x_8744:
        /* <DEDUP_REMOVED lines=12> */
.L_x_8955:
[----:B------:R-:W-:Y:S05]  /*1bc40*/  BSYNC B2 ;  /* 0x0000000000027941 */ /* 0x000fea0003800000 */
.L_x_8748:
        /* <DEDUP_REMOVED lines=9> */
.L_x_8751:
[----:B------:R-:W-:Y:S05]  /*1bce0*/  BSYNC B2 ;  /* 0x0000000000027941 */ /* 0x000fea0003800000 */
.L_x_8750:
        /* <DEDUP_REMOVED lines=13> */
.L_x_8752:
        /* <DEDUP_REMOVED lines=13> */
.L_x_8956:
[----:B------:R-:W-:Y:S05]  /*1be90*/  BSYNC B2 ;  /* 0x0000000000027941 */ /* 0x000fea0003800000 */
.L_x_8753:
        /* <DEDUP_REMOVED lines=11> */
.L_x_8756:
[----:B------:R-:W-:Y:S05]  /*1bf50*/  BSYNC B2 ;  /* 0x0000000000027941 */ /* 0x000fea0003800000 */
.L_x_8755:
        /* <DEDUP_REMOVED lines=10> */
.L_x_8757:
        /* <DEDUP_REMOVED lines=15> */
.L_x_8758:
        /* <DEDUP_REMOVED lines=15> */
.L_x_8759:
        /* <DEDUP_REMOVED lines=15> */
.L_x_8760:
        /* <DEDUP_REMOVED lines=15> */
.L_x_8761:
        /* <DEDUP_REMOVED lines=15> */
.L_x_8762:
        /* <DEDUP_REMOVED lines=15> */
.L_x_8763:
        /* <DEDUP_REMOVED lines=15> */
.L_x_8764:
        /* <DEDUP_REMOVED lines=10> */
.L_x_8747:
[----:B------:R-:W-:Y:S05]  /*1c730*/  BSYNC B1 ;  /* 0x0000000000017941 */ /* 0x000fea0003800000 */
.L_x_8746:
        /* <DEDUP_REMOVED lines=13> */
.L_x_8784:
        /* <DEDUP_REMOVED lines=13> */
.L_x_8957:
[----:B------:R-:W-:Y:S05]  /*1c8e0*/  BSYNC B2 ;  /* 0x0000000000027941 */ /* 0x000fea0003800000 */
.L_x_8767:
        /* <DEDUP_REMOVED lines=9> */
.L_x_8770:
[----:B------:R-:W-:Y:S05]  /*1c980*/  BSYNC B2 ;  /* 0x0000000000027941 */ /* 0x000fea0003800000 */
.L_x_8769:
        /* <DEDUP_REMOVED lines=12> */
.L_x_8771:
        /* <DEDUP_REMOVED lines=13> */
.L_x_8958:
[----:B------:R-:W-:Y:S05]  /*1cb20*/  BSYNC B2 ;  /* 0x0000000000027941 */ /* 0x000fea0003800000 */
.L_x_8772:
        /* <DEDUP_REMOVED lines=11> */
.L_x_8775:
[----:B------:R-:W-:Y:S05]  /*1cbe0*/  BSYNC B2 ;  /* 0x0000000000027941 */ /* 0x000fea0003800000 */
.L_x_8774:
        /* <DEDUP_REMOVED lines=10> */
.L_x_8776:
        /* <DEDUP_REMOVED lines=15> */
.L_x_8777:
        /* <DEDUP_REMOVED lines=15> */
.L_x_8778:
        /* <DEDUP_REMOVED lines=15> */
.L_x_8779:
        /* <DEDUP_REMOVED lines=15> */
.L_x_8780:
        /* <DEDUP_REMOVED lines=15> */
.L_x_8781:
        /* <DEDUP_REMOVED lines=15> */
.L_x_8782:
        /* <DEDUP_REMOVED lines=15> */
.L_x_8783:
        /* <DEDUP_REMOVED lines=10> */
.L_x_8766:
[----:B------:R-:W-:Y:S05]  /*1d3c0*/  BSYNC B1 ;  /* 0x0000000000017941 */ /* 0x000fea0003800000 */
.L_x_8765:
        /* <DEDUP_REMOVED lines=12> */
.L_x_8740:
[----:B------:R-:W-:Y:S05]  /*1d490*/  BSYNC B0 ;  /* 0x0000000000007941 */ /* 0x000fea0003800000 */
.L_x_8739:
        /* <DEDUP_REMOVED lines=49> */
.L_x_8786:
[----:B------:R-:W-:Y:S05]  /*1d7b0*/  BSYNC B0 ;  /* 0x0000000000007941 */ /* 0x000fea0003800000 */
.L_x_8785:
        /* <DEDUP_REMOVED lines=19> */
[----:B-1----:R-:W2:Y:S04]  /*1d8f0*/  @P0 ATOMG.E.ADD.STRONG.GPU PT, R2, desc[UR42][R4.64], R2 ;  /* 0x00000002040209a8 */ /* 0x002ea800081ee1ea */
[----:B--2---:R0:W1:Y:S02]  /*1d900*/  SHFL.IDX PT, R2, R2, R0, 0x1f ;  /* 0x00001f0002027589 */ /* 0x00406400000e0000 */
[----:B0-----:R-:W0:Y:S02]  /*1d910*/  S2R R0, SR_LTMASK ;  /* 0x0000000000007919 */ /* 0x001e240000003900 */
[----:B0-----:R-:W-:-:S06]  /*1d920*/  LOP3.LUT R0, R0, UR4, RZ, 0xc0, !PT ;  /* 0x0000000400007c12 */ /* 0x001fcc000f8ec0ff */
[----:B------:R-:W1:Y:S02]  /*1d930*/  POPC R0, R0 ;  /* 0x0000000000007309 */ /* 0x000e640000000000 */
[----:B-1----:R-:W-:-:S05]  /*1d940*/  IADD3 R0, R2, UR37, R0 ;  /* 0x0000002502007c10 */ /* 0x002fca000fffe000 */
[----:B------:R4:W-:Y:S01]  /*1d950*/  STL [R1], R0 ;  /* 0x0000000001007387 */ /* 0x0009e20000100800 */
[----:B------:R-:W-:Y:S05]  /*1d960*/  BRA `(.L_x_8789) ;  /* 0x0000005800847947 */ /* 0x000fea0003800000 */
.L_x_8788:
        /* <DEDUP_REMOVED lines=20> */
.L_x_8791:
[----:B------:R-:W-:Y:S05]  /*1dab0*/  BSYNC B6 ;  /* 0x0000000000067941 */ /* 0x000fea0003800000 */
.L_x_8790:
        /* <DEDUP_REMOVED lines=20> */
.L_x_8794:
        /* <DEDUP_REMOVED lines=16> */
.L_x_8793:
[----:B------:R-:W-:Y:S05]  /*1dd00*/  BSYNC B6 ;  /* 0x0000000000067941 */ /* 0x000fea0003800000 */
.L_x_8792:
        /* <DEDUP_REMOVED lines=24> */
.L_x_8961:
        /* <DEDUP_REMOVED lines=9> */
.L_x_8964:
        /* <DEDUP_REMOVED lines=24> */
.L_x_8798:
[----:B------:R-:W2:Y:S04]  /*1e0a0*/  LDL R0, [R1+0x10] ;  /* 0x0000100001007983 */ /* 0x000ea80000100800 */
[----:B-1----:R-:W3:Y:S01]  /*1e0b0*/  LDL R2, [R1+0x1c] ;  /* 0x00001c0001027983 */ /* 0x002ee20000100800 */
[----:B--2---:R-:W-:Y:S01]  /*1e0c0*/  IMAD R0, R0, 0x8, R18 ;  /* 0x0000000800007824 */ /* 0x004fe200078e0212 */
[----:B---3--:R-:W-:-:S04]  /*1e0d0*/  SHF.L.U32 R2, R2, 0x1f, RZ ;  /* 0x0000001f02027819 */ /* 0x008fc800000006ff */
[----:B------:R-:W1:Y:S02]  /*1e0e0*/  SYNCS.PHASECHK.TRANS64.TRYWAIT P0, [R0+URZ+0x38840], R2 ;  /* 0x03884002000075a7 */ /* 0x000e64000800017f */
[----:B-1----:R-:W-:Y:S05]  /*1e0f0*/  @!P0 BRA `(.L_x_8799) ;  /* 0x0000007400f48947 */ /* 0x002fea0003800000 */
.L_x_8965:
        /* <DEDUP_REMOVED lines=11> */
.L_x_8800:
        /* <DEDUP_REMOVED lines=23> */
.L_x_8796:
[----:B0-----:R-:W2:Y:S04]  /*1e320*/  LDL.LU R4, [R1+0x30] ;  /* 0x0000300001047983 */ /* 0x001ea80000300800 */
        /* <DEDUP_REMOVED lines=33> */
.L_x_8802:
[----:B------:R-:W-:Y:S05]  /*1e540*/  BSYNC B6 ;  /* 0x0000000000067941 */ /* 0x000fea0003800000 */
.L_x_8801:
        /* <DEDUP_REMOVED lines=98> */
.L_x_8974:
        /* <DEDUP_REMOVED lines=12> */
.L_x_8804:
        /* <DEDUP_REMOVED lines=37> */
.L_x_8806:
[----:B------:R-:W-:Y:S05]  /*1ee80*/  BSYNC B6 ;  /* 0x0000000000067941 */ /* 0x000fea0003800000 */
.L_x_8805:
        /* <DEDUP_REMOVED lines=43> */
[----:B------:R-:W-:-:S04]  /*1f140*/  ISETP.GE.AND P3, PT, R10, UR4, PT ;  /* 0x000000040a007c0c */ /* 0x000fc8000bf66270 */
[----:B------:R-:W-:Y:S01]  /*1f150*/  LEA.HI.X R4, R2, UR5, R4, 0x1, P0 ;  /* 0x0000000502047c11 */ /* 0x000fe200080f0c04 */
[----:B0-----:R-:W-:Y:S01]  /*1f160*/  IMAD.SHL.U32 R6, R6, 0x8, RZ ;  /* 0x0000000806067824 */ /* 0x001fe200078e00ff */
[----:B------:R-:W-:-:S04]  /*1f170*/  SEL R5, RZ, 0x1, P3 ;  /* 0x00000001ff057807 */ /* 0x000fc80001800000 */
[----:B------:R-:W-:-:S03]  /*1f180*/  LOP3.LUT R6, R6, 0x38, RZ, 0xc0, !PT ;  /* 0x0000003806067812 */ /* 0x000fc600078ec0ff */
[----:B------:R-:W-:Y:S02]  /*1f190*/  @P3 LOP3.LUT R19, R19, 0x8, RZ, 0xfc, !PT ;  /* 0x0000000813133812 */ /* 0x000fe400078efcff */
[C---:B------:R-:W-:Y:S02]  /*1f1a0*/  LOP3.LUT R8, R6.reuse, 0x80, RZ, 0xfc, !PT ;  /* 0x0000008006087812 */ /* 0x040fe400078efcff */
[----:B------:R-:W-:Y:S02]  /*1f1b0*/  LOP3.LUT R6, R6, 0x40, RZ, 0xfc, !PT ;  /* 0x0000004006067812 */ /* 0x000fe400078efcff */
[----:B------:R-:W-:Y:S02]  /*1f1c0*/  ISETP.GE.AND P2, PT, R8, UR4, PT ;  /* 0x0000000408007c0c */ /* 0x000fe4000bf46270 */
[----:B------:R-:W-:Y:S02]  /*1f1d0*/  ISETP.GE.AND P1, PT, R6, UR4, PT ;  /* 0x0000000406007c0c */ /* 0x000fe4000bf26270 */
[----:B------:R-:W0:Y:S01]  /*1f1e0*/  S2R R6, SR_TID.X ;  /* 0x0000000000067919 */ /* 0x000e220000002100 */
[----:B------:R-:W-:-:S02]  /*1f1f0*/  LOP3.LUT R19, R19, 0xfffffffd, RZ, 0xc0, !PT ;  /* 0xfffffffd13137812 */ /* 0x000fc400078ec0ff */
[----:B------:R-:W-:Y:S02]  /*1f200*/  SEL R3, RZ, 0x4, P2 ;  /* 0x00000004ff037807 */ /* 0x000fe40001000000 */
[----:B------:R-:W-:-:S04]  /*1f210*/  SEL R2, RZ, 0x2, P1 ;  /* 0x00000002ff027807 */ /* 0x000fc80000800000 */
        /* <DEDUP_REMOVED lines=42> */
[----:B------:R-:W0:Y:S02]  /*1f4c0*/  S2R R12, SR_TID.X ;  /* 0x00000000000c7919 */ /* 0x000e240000002100 */
[----:B0-----:R-:W-:-:S05]  /*1f4d0*/  IMAD.SHL.U32 R12, R12, 0x8, RZ ;  /* 0x000000080c0c7824 */ /* 0x001fca00078e00ff */
[----:B------:R-:W-:Y:S01]  /*1f4e0*/  LOP3.LUT R12, R12, 0x38, RZ, 0xc0, !PT ;  /* 0x000000380c0c7812 */ /* 0x000fe200078ec0ff */
[----:B------:R-:W-:Y:S04]  /*1f4f0*/  SHFL.IDX PT, R14, R0, 0x1, 0x181f ;  /* 0x00381f00000e7f89 */ /* 0x000fe800000e0000 */
        /* <DEDUP_REMOVED lines=80> */
.L_x_8984:
        /* <DEDUP_REMOVED lines=30> */
.L_x_8809:
[----:B------:R-:W-:Y:S05]  /*1fbe0*/  BSYNC B0 ;  /* 0x0000000000007941 */ /* 0x000fea0003800000 */
.L_x_8808:
[----:B------:R-:W-:Y:S01]  /*1fbf0*/  NOP ;  /* 0x0000000000007918 */ /* 0x000fe20000000000 */
[----:B------:R-:W-:-:S13]  /*1fc00*/  PLOP3.LUT P0, PT, PT, PT, PT, 0x80, 0x0 ;  /* 0x000000000000781c */ /* 0x000fda0003f0f070 */
.L_x_8810:
        /* <DEDUP_REMOVED lines=18> */
.L_x_8985:
[----:B------:R-:W-:Y:S05]  /*1fd30*/  BSYNC B0 ;  /* 0x0000000000007941 */ /* 0x000fea0003800000 */
.L_x_8811:
        /* <DEDUP_REMOVED lines=13> */
.L_x_8986:
[----:B------:R-:W-:Y:S05]  /*1fe10*/  BSYNC B1 ;  /* 0x0000000000017941 */ /* 0x000fea0003800000 */
.L_x_8815:
        /* <DEDUP_REMOVED lines=9> */
.L_x_8818:
[----:B------:R-:W-:Y:S05]  /*1feb0*/  BSYNC B1 ;  /* 0x0000000000017941 */ /* 0x000fea0003800000 */
.L_x_8817:
        /* <DEDUP_REMOVED lines=13> */
.L_x_8819:
        /* <DEDUP_REMOVED lines=15> */
.L_x_8820:
        /* <DEDUP_REMOVED lines=15> */
.L_x_8821:
        /* <DEDUP_REMOVED lines=15> */
.L_x_8822:
        /* <DEDUP_REMOVED lines=15> */
.L_x_8823:
        /* <DEDUP_REMOVED lines=15> */
.L_x_8824:
        /* <DEDUP_REMOVED lines=15> */
.L_x_8825:
        /* <DEDUP_REMOVED lines=15> */
.L_x_8826:
        /* <DEDUP_REMOVED lines=10> */
.L_x_8814:
[----:B------:R-:W-:Y:S05]  /*206c0*/  BSYNC B0 ;  /* 0x0000000000007941 */ /* 0x000fea0003800000 */
.L_x_8813:
        /* <DEDUP_REMOVED lines=55> */
.L_x_8833:
        /* <DEDUP_REMOVED lines=8> */
.L_x_8987:
[----:B------:R-:W-:Y:S05]  /*20ac0*/  BSYNC B3 ;  /* 0x0000000000037941 */ /* 0x000fea0003800000 */
.L_x_8834:
        /* <DEDUP_REMOVED lines=9> */
.L_x_8837:
[----:B------:R-:W-:Y:S05]  /*20b60*/  BSYNC B3 ;  /* 0x0000000000037941 */ /* 0x000fea0003800000 */
.L_x_8836:
        /* <DEDUP_REMOVED lines=13> */
.L_x_8838:
        /* <DEDUP_REMOVED lines=13> */
.L_x_8988:
[----:B------:R-:W-:Y:S05]  /*20d10*/  BSYNC B3 ;  /* 0x0000000000037941 */ /* 0x000fea0003800000 */
.L_x_8839:
        /* <DEDUP_REMOVED lines=11> */
.L_x_8842:
[----:B------:R-:W-:Y:S05]  /*20dd0*/  BSYNC B3 ;  /* 0x0000000000037941 */ /* 0x000fea0003800000 */
.L_x_8841:
        /* <DEDUP_REMOVED lines=10> */
.L_x_8843:
        /* <DEDUP_REMOVED lines=15> */
.L_x_8844:
        /* <DEDUP_REMOVED lines=15> */
.L_x_8845:
        /* <DEDUP_REMOVED lines=15> */
.L_x_8846:
        /* <DEDUP_REMOVED lines=15> */
.L_x_8847:
        /* <DEDUP_REMOVED lines=15> */
.L_x_8848:
        /* <DEDUP_REMOVED lines=15> */
.L_x_8849:
        /* <DEDUP_REMOVED lines=15> */
.L_x_8850:
        /* <DEDUP_REMOVED lines=10> */
.L_x_8832:
[----:B------:R-:W-:Y:S05]  /*215b0*/  BSYNC B1 ;  /* 0x0000000000017941 */ /* 0x000fea0003800000 */
.L_x_8831:
[----:B------:R-:W2:Y:S02]  /*215c0*/  LDL.LU R5, [R1+0x4c] ;  /* 0x00004c0001057983 */ /* 0x000ea40000300800 */
[----:B--2---:R-:W-:-:S07]  /*215d0*/  VIADD R0, R5, 0xfffffffd ;  /* 0xfffffffd05007836 */ /* 0x004fce0000000000 */
.L_x_8830:
[----:B------:R-:W-:Y:S05]  /*215e0*/  BSYNC B2 ;  /* 0x0000000000027941 */ /* 0x000fea0003800000 */
.L_x_8829:
[----:B------:R-:W-:Y:S01]  /*215f0*/  VIADD R8, R8, 0xfffffffe ;  /* 0xfffffffe08087836 */ /* 0x000fe20000000000 */
[----:B------:R-:W-:-:S04]  /*21600*/  LOP3.LUT R4, RZ, R4, RZ, 0x33, !PT ;  /* 0x00000004ff047212 */ /* 0x000fc800078e33ff */
[----:B------:R-:W-:-:S13]  /*21610*/  ISETP.NE.AND P0, PT, R8, R4, PT ;  /* 0x000000040800720c */ /* 0x000fda0003f05270 */
[----:B------:R-:W-:Y:S05]  /*21620*/  @!P0 BRA `(.L_x_8828) ;  /* 0x0000001800e08947 */ /* 0x000fea0003800000 */
.L_x_8891:
        /* <DEDUP_REMOVED lines=35> */
.L_x_8853:
        /* <DEDUP_REMOVED lines=8> */
.L_x_8989:
[----:B------:R-:W-:Y:S05]  /*218e0*/  BSYNC B2 ;  /* 0x0000000000027941 */ /* 0x000fea0003800000 */
.L_x_8854:
        /* <DEDUP_REMOVED lines=9> */
.L_x_8857:
[----:B------:R-:W-:Y:S05]  /*21980*/  BSYNC B2 ;  /* 0x0000000000027941 */ /* 0x000fea0003800000 */
.L_x_8856:
        /* <DEDUP_REMOVED lines=12> */
.L_x_8858:
        /* <DEDUP_REMOVED lines=13> */
.L_x_8990:
[----:B------:R-:W-:Y:S05]  /*21b20*/  BSYNC B2 ;  /* 0x0000000000027941 */ /* 0x000fea0003800000 */
.L_x_8859:
        /* <DEDUP_REMOVED lines=11> */
.L_x_8862:
[----:B------:R-:W-:Y:S05]  /*21be0*/  BSYNC B2 ;  /* 0x0000000000027941 */ /* 0x000fea0003800000 */
.L_x_8861:
        /* <DEDUP_REMOVED lines=9> */
.L_x_8863:
        /* <DEDUP_REMOVED lines=15> */
.L_x_8864:
        /* <DEDUP_REMOVED lines=15> */
.L_x_8865:
        /* <DEDUP_REMOVED lines=15> */
.L_x_8866:
        /* <DEDUP_REMOVED lines=15> */
.L_x_8867:
        /* <DEDUP_REMOVED lines=15> */
.L_x_8868:
        /* <DEDUP_REMOVED lines=15> */
.L_x_8869:
        /* <DEDUP_REMOVED lines=15> */
.L_x_8870:
        /* <DEDUP_REMOVED lines=10> */
.L_x_8852:
[----:B------:R-:W-:Y:S05]  /*223b0*/  BSYNC B1 ;  /* 0x0000000000017941 */ /* 0x000fea0003800000 */
.L_x_8851:
        /* <DEDUP_REMOVED lines=35> */
.L_x_8873:
        /* <DEDUP_REMOVED lines=8> */
.L_x_8991:
[----:B------:R-:W-:Y:S05]  /*22670*/  BSYNC B2 ;  /* 0x0000000000027941 */ /* 0x000fea0003800000 */
.L_x_8874:
        /* <DEDUP_REMOVED lines=9> */
.L_x_8877:
[----:B------:R-:W-:Y:S05]  /*22710*/  BSYNC B2 ;  /* 0x0000000000027941 */ /* 0x000fea0003800000 */
.L_x_8876:
        /* <DEDUP_REMOVED lines=13> */
.L_x_8878:
        /* <DEDUP_REMOVED lines=13> */
.L_x_8992:
[----:B------:R-:W-:Y:S05]  /*228c0*/  BSYNC B2 ;  /* 0x0000000000027941 */ /* 0x000fea0003800000 */
.L_x_8879:
        /* <DEDUP_REMOVED lines=11> */
.L_x_8882:
[----:B------:R-:W-:Y:S05]  /*22980*/  BSYNC B2 ;  /* 0x0000000000027941 */ /* 0x000fea0003800000 */
.L_x_8881:
        /* <DEDUP_REMOVED lines=10> */
.L_x_8883:
        /* <DEDUP_REMOVED lines=15> */
.L_x_8884:
        /* <DEDUP_REMOVED lines=15> */
.L_x_8885:
        /* <DEDUP_REMOVED lines=15> */
.L_x_8886:
        /* <DEDUP_REMOVED lines=15> */
.L_x_8887:
        /* <DEDUP_REMOVED lines=15> */
.L_x_8888:
        /* <DEDUP_REMOVED lines=15> */
.L_x_8889:
        /* <DEDUP_REMOVED lines=15> */
.L_x_8890:
        /* <DEDUP_REMOVED lines=10> */
.L_x_8872:
[----:B------:R-:W-:Y:S05]  /*23160*/  BSYNC B1 ;  /* 0x0000000000017941 */ /* 0x000fea0003800000 */
.L_x_8871:
[----:B------:R-:W2:Y:S01]  /*23170*/  LDL R5, [R1+0x2c] ;  /* 0x00002c0001057983 */ /* 0x000ea20000100800 */
[----:B------:R-:W-:Y:S01]  /*23180*/  VIADD R0, R0, 0xfffffffe ;  /* 0xfffffffe00007836 */ /* 0x000fe20000000000 */
[----:B--2---:R-:W-:-:S13]  /*23190*/  ISETP.GT.AND P0, PT, R6, R5, PT ;  /* 0x000000050600720c */ /* 0x004fda0003f04270 */
[----:B------:R-:W-:Y:S05]  /*231a0*/  @P0 BRA `(.L_x_8891) ;  /* 0xffffffe400200947 */ /* 0x000fea000383ffff */
.L_x_8828:
[----:B------:R-:W-:Y:S05]  /*231b0*/  BSYNC B0 ;  /* 0x0000000000007941 */ /* 0x000fea0003800000 */
.L_x_8827:
        /* <DEDUP_REMOVED lines=25> */
.L_x_8893:
[----:B------:R-:W-:Y:S05]  /*23350*/  BSYNC B0 ;  /* 0x0000000000007941 */ /* 0x000fea0003800000 */
.L_x_8892:
[----:B------:R-:W-:-:S05]  /*23360*/  SEL R0, R0, RZ, P0 ;  /* 0x000000ff00007207 */ /* 0x000fca0000000000 */
[----:B------:R3:W-:Y:S02]  /*23370*/  STL [R1+0x10], R0 ;  /* 0x0000100001007387 */ /* 0x0007e40000100800 */
.L_x_8789:
[----:B------:R-:W-:Y:S05]  /*23380*/  BSYNC B7 ;  /* 0x0000000000077941 */ /* 0x000fea0003800000 */
.L_x_8787:
        /* <DEDUP_REMOVED lines=13> */
.L_x_8894:
[----:B------:R-:W5:Y:S01]  /*23460*/  S2R R16, SR_TID.X ;  /* 0x0000000000107919 */ /* 0x000f620000002100 */
[----:B------:R-:W-:Y:S01]  /*23470*/  UMOV UR4, 0xffffffff ;  /* 0xffffffff00047882 */ /* 0x000fe20000000000 */
[----:B-----5:R-:W-:-:S04]  /*23480*/  LOP3.LUT R16, R16, 0x1f, RZ, 0xc0, !PT ;  /* 0x0000001f10107812 */ /* 0x020fc800078ec0ff */
[----:B------:R-:W-:Y:S01]  /*23490*/  ISETP.NE.AND P0, PT, R16, 0x1f, PT ;  /* 0x0000001f1000780c */ /* 0x000fe20003f05270 */
[----:B------:R-:W-:-:S12]  /*234a0*/  BRA.DIV UR4, `(.L_x_8896) ;  /* 0x0000003604e87947 */ /* 0x000fd8000b800000 */
[----:B--2---:R-:W0:Y:S01]  /*234b0*/  LDL.LU R2, [R1] ;  /* 0x0000000001027983 */ /* 0x004e220000300800 */
[----:B------:R-:W-:-:S03]  /*234c0*/  ULDC UR4, c[0x0][0xd3c] ;  /* 0x00034f0000047ab9 */ /* 0x000fc60000000800 */
[----:B-1----:R-:W3:Y:S01]  /*234d0*/  LDL R3, [R1+0xc] ;  /* 0x00000c0001037983 */ /* 0x002ee20000100800 */
[----:B0-----:R-:W-:Y:S02]  /*234e0*/  IMAD.MOV.U32 R10, RZ, RZ, R2 ;  /* 0x000000ffff0a7224 */ /* 0x001fe400078e0002 */
[----:B---34-:R-:W-:-:S05]  /*234f0*/  IMAD.IADD R0, R3, 0x1, R16 ;  /* 0x0000000103007824 */ /* 0x018fca00078e0210 */
        /* <DEDUP_REMOVED lines=36> */
.L_x_9002:
[----:B------:R-:W-:Y:S02]  /*23740*/  ULDC UR4, c[0x0][0xd38] ;  /* 0x00034e0000047ab9 */ /* 0x000fe40000000800 */
[----:B------:R-:W-:-:S04]  /*23750*/  IMAD.U32 R2, RZ, RZ, UR4 ;  /* 0x00000004ff027e24 */ /* 0x000fc8000f8e00ff */
[----:B-1----:R-:W-:-:S04]  /*23760*/  IMAD R9, R9, R2, RZ ;  /* 0x0000000209097224 */ /* 0x002fc800078e02ff */
[----:B------:R-:W-:-:S05]  /*23770*/  IMAD.IADD R4, R4, 0x1, R9 ;  /* 0x0000000104047824 */ /* 0x000fca00078e0209 */
[----:B------:R-:W-:-:S13]  /*23780*/  ISETP.GT.AND P6, PT, R4, R5, PT ;  /* 0x000000050400720c */ /* 0x000fda0003fc4270 */
[----:B------:R-:W-:Y:S05]  /*23790*/  @P6 BRA `(.L_x_8897) ;  /* 0x0000000000ac6947 */ /* 0x000fea0003800000 */
.L_x_8900:
        /* <DEDUP_REMOVED lines=37> */
.L_x_9010:
[----:B------:R-:W-:Y:S02]  /*239f0*/  ULDC UR4, c[0x0][0xd38] ;  /* 0x00034e0000047ab9 */ /* 0x000fe40000000800 */
[----:B------:R-:W-:-:S04]  /*23a00*/  IMAD.U32 R2, RZ, RZ, UR4 ;  /* 0x00000004ff027e24 */ /* 0x000fc8000f8e00ff */
[----:B-1----:R-:W-:-:S04]  /*23a10*/  IMAD R9, R9, R2, RZ ;  /* 0x0000000209097224 */ /* 0x002fc800078e02ff */
[----:B------:R-:W-:-:S05]  /*23a20*/  IMAD.IADD R4, R9, 0x1, R4 ;  /* 0x0000000109047824 */ /* 0x000fca00078e0204 */
[----:B------:R-:W-:-:S13]  /*23a30*/  ISETP.GT.AND P6, PT, R4, R5, PT ;  /* 0x000000050400720c */ /* 0x000fda0003fc4270 */
[----:B------:R-:W-:Y:S05]  /*23a40*/  @!P6 BRA `(.L_x_8900) ;  /* 0xfffffffc0054e947 */ /* 0x000fea000383ffff */
.L_x_8897:
        /* <DEDUP_REMOVED lines=12> */
.L_x_9015:
[----:B------:R-:W-:-:S13]  /*23b10*/  ISETP.NE.AND P0, PT, R3, RZ, PT ;  /* 0x000000ff0300720c */ /* 0x000fda0003f05270 */
[----:B------:R-:W-:Y:S05]  /*23b20*/  @!P0 BRA `(.L_x_8902) ;  /* 0x0000000000148947 */ /* 0x000fea0003800000 */
[----:B------:R-:W-:Y:S01]  /*23b30*/  UMOV UR4, 0xffffffff ;  /* 0xffffffff00047882 */ /* 0x000fe20000000000 */
[----:B-1----:R-:W-:Y:S02]  /*23b40*/  VIADD R4, R4, 0xffffffff ;  /* 0xffffffff04047836 */ /* 0x002fe40000000000 */
[----:B------:R-:W-:Y:S05]  /*23b50*/  BRA.DIV UR4, `(.L_x_8903) ;  /* 0x0000003a04dc7947 */ /* 0x000fea000b800000 */
[----:B------:R1:W2:Y:S02]  /*23b60*/  SHFL.IDX PT, R4, R7, R4, 0x1f ;  /* 0x00001f0407047589 */ /* 0x0002a400000e0000 */
.L_x_9018:
[----:B--2---:R-:W-:-:S07]  /*23b70*/  IMAD.MOV.U32 R8, RZ, RZ, R4 ;  /* 0x000000ffff087224 */ /* 0x004fce00078e0004 */
.L_x_8902:
[----:B------:R-:W-:Y:S01]  /*23b80*/  IMAD R3, R8, R2, R9 ;  /* 0x0000000208037224 */ /* 0x000fe200078e0209 */
[----:B------:R-:W-:-:S03]  /*23b90*/  ISETP.NE.AND P0, PT, R6, 0x1, PT ;  /* 0x000000010600780c */ /* 0x000fc60003f05270 */
[----:B01----:R-:W-:Y:S01]  /*23ba0*/  IMAD.IADD R7, R5, 0x1, -R3 ;  /* 0x0000000105077824 */ /* 0x003fe200078e0a03 */
[----:B------:R0:W-:Y:S09]  /*23bb0*/  STL [R1], R3 ;  /* 0x0000000301007387 */ /* 0x0001f20000100800 */
        /* <DEDUP_REMOVED lines=58> */
.L_x_8904:
[----:B0-----:R-:W2:Y:S01]  /*23f60*/  LDL R3, [R1+0xc] ;  /* 0x00000c0001037983 */ /* 0x001ea20000100800 */
[----:B------:R-:W2:Y:S02]  /*23f70*/  LDC.64 R4, c[0x0][0xd90] ;  /* 0x00036400ff047b82 */ /* 0x000ea40000000a00 */
        /* <DEDUP_REMOVED lines=61> */
.L_x_8905:
[----:B------:R-:W-:-:S05]  /*24350*/  LOP3.LUT R7, RZ, R7, RZ, 0x33, !PT ;  /* 0x00000007ff077212 */ /* 0x000fca00078e33ff */
[----:B------:R-:W-:-:S05]  /*24360*/  IMAD.IADD R0, R0, 0x1, R7 ;  /* 0x0000000100007824 */ /* 0x000fca00078e0207 */
[----:B------:R2:W-:Y:S01]  /*24370*/  STL [R1+0x4], R0 ;  /* 0x0000040001007387 */ /* 0x0005e20000100800 */
[----:B------:R-:W-:Y:S05]  /*24380*/  BRA `(.L_x_8906) ;  /* 0x0000000000287947 */ /* 0x000fea0003800000 */
.L_x_8898:
        /* <DEDUP_REMOVED lines=10> */
.L_x_8906:
[----:B01----:R-:W3:Y:S04]  /*24430*/  LDL R2, [R1+0xc] ;  /* 0x00000c0001027983 */ /* 0x003ee80000100800 */
[----:B------:R-:W4:Y:S04]  /*24440*/  LDL R3, [R1+0x8] ;  /* 0x0000080001037983 */ /* 0x000f280000100800 */
        /* <DEDUP_REMOVED lines=14> */
.L_x_8895:
[----:B---34-:R-:W3:Y:S01]  /*24530*/  LDL R0, [R1+0xc] ;  /* 0x00000c0001007983 */ /* 0x018ee20000100800 */
[----:B------:R-:W-:Y:S02]  /*24540*/  ULDC UR4, c[0x0][0xd3c] ;  /* 0x00034f0000047ab9 */ /* 0x000fe40000000800 */
[----:B---3--:R-:W-:-:S13]  /*24550*/  ISETP.GE.AND P0, PT, R0, UR4, PT ;  /* 0x0000000400007c0c */ /* 0x008fda000bf06270 */
[----:B------:R-:W-:Y:S05]  /*24560*/  @!P0 BRA `(.L_x_8907) ;  /* 0xffffff6800988947 */ /* 0x000fea000383ffff */
[----:B------:R-:W-:Y:S05]  /*24570*/  BSYNC B8 ;  /* 0x0000000000087941 */ /* 0x000fea0003800000 */
.L_x_8733:
        /* <DEDUP_REMOVED lines=12> */
.L_x_9019:
[----:B------:R-:W-:Y:S05]  /*24640*/  BSYNC B0 ;  /* 0x0000000000007941 */ /* 0x000fea0003800000 */
.L_x_8908:
[----:B------:R-:W-:-:S03]  /*24650*/  UMOV UR4, 0xffffffff ;  /* 0xffffffff00047882 */ /* 0x000fc60000000000 */
[----:B------:R-:W-:Y:S05]  /*24660*/  BRA.DIV UR4, `(.L_x_8910) ;  /* 0x0000003204587947 */ /* 0x000fea000b800000 */
[----:B------:R-:W1:Y:S02]  /*24670*/  S2R R2, SR_TID.X ;  /* 0x0000000000027919 */ /* 0x000e640000002100 */
[----:B-1----:R-:W-:-:S04]  /*24680*/  SHF.R.U32.HI R2, RZ, 0x5, R2 ;  /* 0x00000005ff027819 */ /* 0x002fc80000011602 */
[----:B------:R-:W-:-:S05]  /*24690*/  LOP3.LUT R2, R2, 0x3, RZ, 0xc0, !PT ;  /* 0x0000000302027812 */ /* 0x000fca00078ec0ff */
[----:B------:R1:W2:Y:S02]  /*246a0*/  SHFL.IDX PT, R14, R2, RZ, 0x1f ;  /* 0x00001fff020e7589 */ /* 0x0002a400000e0000 */
.L_x_9022:
[----:B--2---:R-:W-:-:S13]  /*246b0*/  ISETP.NE.AND P0, PT, R14, RZ, PT ;  /* 0x000000ff0e00720c */ /* 0x004fda0003f05270 */
[----:B------:R-:W-:Y:S05]  /*246c0*/  @P0 BRA `(.L_x_8581) ;  /* 0x0000000000940947 */ /* 0x000fea0003800000 */
[----:B------:R-:W-:-:S03]  /*246d0*/  UMOV UR4, 0xffffffff ;  /* 0xffffffff00047882 */ /* 0x000fc60000000000 */
[----:B------:R-:W-:Y:S05]  /*246e0*/  BRA.DIV UR4, `(.L_x_8911) ;  /* 0x00000032046c7947 */ /* 0x000fea000b800000 */
[----:B------:R-:W-:-:S13]  /*246f0*/  ELECT P6, URZ, PT ;  /* 0x00000000003f782f */ /* 0x000fda00038c0000 */
.L_x_9025:
[----:B------:R-:W-:Y:S05]  /*24700*/  @!P6 BRA `(.L_x_8581) ;  /* 0x000000000084e947 */ /* 0x000fea0003800000 */
[----:B------:R-:W-:-:S06]  /*24710*/  ULOP3.LUT UR4, UR36, 0x2, URZ, 0xfc, !UPT ;  /* 0x0000000224047892 */ /* 0x000fcc000f8efc3f */
[----:B-1----:R-:W-:-:S05]  /*24720*/  IMAD.U32 R2, RZ, RZ, UR4 ;  /* 0x00000004ff027e24 */ /* 0x002fca000f8e00ff */
[----:B------:R-:W-:-:S13]  /*24730*/  ISETP.NE.AND P2, PT, R2, 0x3, PT ;  /* 0x000000030200780c */ /* 0x000fda0003f45270 */
[----:B------:R-:W-:Y:S05]  /*24740*/  @!P2 BRA `(.L_x_8912) ;  /* 0x000000000004a947 */ /* 0x000fea0003800000 */
[----:B------:R-:W-:Y:S01]  /*24750*/  BPT.TRAP 0x1 ;  /* 0x000000040000795c */ /* 0x000fe20000300000 */
.L_x_8912:
        /* <DEDUP_REMOVED lines=14> */
.L_x_9026:
[----:B------:R-:W1:Y:S02]  /*24840*/  SYNCS.PHASECHK.TRANS64.TRYWAIT P0, [R7+URZ], R2 ;  /* 0x00000002070075a7 */ /* 0x000e64000800017f */
[----:B-1----:R-:W-:Y:S05]  /*24850*/  @!P0 BRA `(.L_x_8914) ;  /* 0x0000003000448947 */ /* 0x002fea0003800000 */
.L_x_9027:
[----:B------:R-:W-:Y:S05]  /*24860*/  @!P2 BRA `(.L_x_8915) ;  /* 0x000000000004a947 */ /* 0x000fea0003800000 */
[----:B------:R-:W-:Y:S01]  /*24870*/  BPT.TRAP 0x1 ;  /* 0x000000040000795c */ /* 0x000fe20000300000 */
.L_x_8915:
[----:B------:R-:W2:Y:S01]  /*24880*/  LDL.LU R4, [R1+0x10] ;  /* 0x0000100001047983 */ /* 0x000ea20000300800 */
[----:B------:R-:W-:-:S04]  /*24890*/  VIADD R0, R0, 0x38860 ;  /* 0x0003886000007836 */ /* 0x000fc80000000000 */
[----:B--2---:R-:W-:-:S04]  /*248a0*/  IMAD R4, R4, 0x8, R0 ;  /* 0x0000000804047824 */ /* 0x004fc800078e0200 */
[----:B------:R-:W2:Y:S02]  /*248b0*/  SYNCS.PHASECHK.TRANS64.TRYWAIT P0, [R4+URZ], R5 ;  /* 0x00000005040075a7 */ /* 0x000ea4000800017f */
[----:B--2---:R-:W-:Y:S05]  /*248c0*/  @!P0 BRA `(.L_x_8916) ;  /* 0x00000030003c8947 */ /* 0x004fea0003800000 */
.L_x_9028:
[----:B------:R-:W-:-:S07]  /*248d0*/  IMAD R3, R3, 0x8, R0 ;  /* 0x0000000803037824 */ /* 0x000fce00078e0200 */
.L_x_8917:
[----:B---3--:R3:W4:Y:S02]  /*248e0*/  SYNCS.PHASECHK.TRANS64.TRYWAIT P0, [R3+URZ], R2 ;  /* 0x00000002030075a7 */ /* 0x008724000800017f */
[----:B----4-:R-:W-:Y:S05]  /*248f0*/  @!P0 NANOSLEEP.SYNCS 0x989680 ;  /* 0x009896800000895d */ /* 0x010fea0003900000 */
[----:B------:R-:W4:Y:S02]  /*24900*/  @!P0 SYNCS.PHASECHK.TRANS64 P0, [R3+URZ], R2 ;  /* 0x00000002030085a7 */ /* 0x000f24000800007f */
[----:B----4-:R-:W-:Y:S05]  /*24910*/  @!P0 BRA `(.L_x_8917) ;  /* 0xfffffffc00f08947 */ /* 0x010fea000383ffff */
.L_x_8581:
[----:B------:R-:W-:Y:S05]  /*24920*/  BSYNC B9 ;  /* 0x0000000000097941 */ /* 0x000fea0003800000 */
.L_x_8578:
[----:B------:R-:W-:Y:S05]  /*24930*/  EXIT ;  /* 0x000000000000794d */ /* 0x000fea0003800000 */
.L_x_8599:
[----:B0-----:R0:W1:Y:S02]  /*24940*/  SYNCS.PHASECHK.TRANS64.TRYWAIT P5, [R75+URZ+0x38890], R76 ;  /* 0x0388904c4b0075a7 */ /* 0x00106400080a017f */
[----:B-1----:R-:W-:Y:S05]  /*24950*/  @!P5 NANOSLEEP.SYNCS 0x989680 ;  /* 0x009896800000d95d */ /* 0x002fea0003900000 */
[----:B------:R-:W1:Y:S02]  /*24960*/  @!P5 SYNCS.PHASECHK.TRANS64 P5, [R75+URZ+0x38890], R76 ;  /* 0x0388904c4b00d5a7 */ /* 0x000e6400080a007f */
[----:B-1----:R-:W-:Y:S05]  /*24970*/  @!P5 BRA `(.L_x_8599) ;  /* 0xfffffffc00f0d947 */ /* 0x002fea000383ffff */
[----:B------:R-:W-:Y:S05]  /*24980*/  BRA `(.L_x_8918) ;  /* 0xfffffde400107947 */ /* 0x000fea000383ffff */
.L_x_8609:
[----:B-1----:R1:W2:Y:S02]  /*24990*/  SYNCS.PHASECHK.TRANS64.TRYWAIT P5, [R75+URZ+0x38890], R76 ;  /* 0x0388904c4b0075a7 */ /* 0x0022a400080a017f */
[----:B--2---:R-:W-:Y:S05]  /*249a0*/  @!P5 NANOSLEEP.SYNCS 0x989680 ;  /* 0x009896800000d95d */ /* 0x004fea0003900000 */
[----:B------:R-:W2:Y:S02]  /*249b0*/  @!P5 SYNCS.PHASECHK.TRANS64 P5, [R75+URZ+0x38890], R76 ;  /* 0x0388904c4b00d5a7 */ /* 0x000ea400080a007f */
[----:B--2---:R-:W-:Y:S05]  /*249c0*/  @!P5 BRA `(.L_x_8609) ;  /* 0xfffffffc00f0d947 */ /* 0x004fea000383ffff */
[----:B------:R-:W-:Y:S05]  /*249d0*/  BRA `(.L_x_8919) ;  /* 0xfffffdec006c7947 */ /* 0x000fea000383ffff */
.L_x_8614:
[----:B0-----:R0:W1:Y:S02]  /*249e0*/  SYNCS.PHASECHK.TRANS64.TRYWAIT P5, [R75+URZ+0x38890], R76 ;  /* 0x0388904c4b0075a7 */ /* 0x00106400080a017f */
[----:B-1----:R-:W-:Y:S05]  /*249f0*/  @!P5 NANOSLEEP.SYNCS 0x989680 ;  /* 0x009896800000d95d */ /* 0x002fea0003900000 */
[----:B------:R-:W1:Y:S02]  /*24a00*/  @!P5 SYNCS.PHASECHK.TRANS64 P5, [R75+URZ+0x38890], R76 ;  /* 0x0388904c4b00d5a7 */ /* 0x000e6400080a007f */
[----:B-1----:R-:W-:Y:S05]  /*24a10*/  @!P5 BRA `(.L_x_8614) ;  /* 0xfffffffc00f0d947 */ /* 0x002fea000383ffff */
[----:B------:R-:W-:Y:S05]  /*24a20*/  BRA `(.L_x_8920) ;  /* 0xfffffdf400847947 */ /* 0x000fea000383ffff */
.L_x_8618:
[----:B--2---:R2:W0:Y:S02]  /*24a30*/  SYNCS.PHASECHK.TRANS64.TRYWAIT P0, [R75+URZ+0x388b0], R76 ;  /* 0x0388b04c4b0075a7 */ /* 0x004424000800017f */
[----:B0-----:R-:W-:Y:S05]  /*24a40*/  @!P0 NANOSLEEP.SYNCS 0x989680 ;  /* 0x009896800000895d */ /* 0x001fea0003900000 */
[----:B------:R-:W0:Y:S02]  /*24a50*/  @!P0 SYNCS.PHASECHK.TRANS64 P0, [R75+URZ+0x388b0], R76 ;  /* 0x0388b04c4b0085a7 */ /* 0x000e24000800007f */
[----:B0-----:R-:W-:Y:S05]  /*24a60*/  @!P0 BRA `(.L_x_8618) ;  /* 0xfffffffc00f08947 */ /* 0x001fea000383ffff */
[----:B------:R-:W-:Y:S05]  /*24a70*/  BRA `(.L_x_8921) ;  /* 0xfffffdf400fc7947 */ /* 0x000fea000383ffff */
.L_x_8645:
        /* <DEDUP_REMOVED lines=8> */
.L_x_8923:
[----:B------:R-:W-:Y:S05]  /*24b00*/  BSYNC B1 ;  /* 0x0000000000017941 */ /* 0x000fea0003800000 */
.L_x_8922:
        /* <DEDUP_REMOVED lines=8> */
.L_x_8924:
[----:B------:R-:W-:Y:S02]  /*24b90*/  IMAD.MOV.U32 R13, RZ, RZ, R33 ;  /* 0x000000ffff0d7224 */ /* 0x000fe400078e0021 */
[----:B------:R-:W-:-:S07]  /*24ba0*/  IMAD.MOV.U32 R4, RZ, RZ, R14 ;  /* 0x000000ffff047224 */ /* 0x000fce00078e000e */
[----:B------:R-:W-:Y:S05]  /*24bb0*/  WARPSYNC.COLLECTIVE R15, `(.L_x_8925) ;  /* 0x000000000f087348 */ /* 0x000fea0003c00000 */
[----:B------:R0:W1:Y:S02]  /*24bc0*/  SHFL.IDX P6, R14, R13, R12, R11 ;  /* 0x0000000c0d0e7389 */ /* 0x00006400000c000b */
[----:B01----:R-:W-:Y:S01]  /*24bd0*/  ENDCOLLECTIVE ;  /* 0x000000000000791b */ /* 0x003fe20003800000 */
.L_x_8925:
[----:B------:R-:W-:Y:S02]  /*24be0*/  IMAD.MOV.U32 R13, RZ, RZ, R30 ;  /* 0x000000ffff0d7224 */ /* 0x000fe400078e001e */
[----:B------:R-:W-:-:S07]  /*24bf0*/  IMAD.MOV.U32 R0, RZ, RZ, R14 ;  /* 0x000000ffff007224 */ /* 0x000fce00078e000e */
[----:B------:R-:W-:Y:S05]  /*24c00*/  WARPSYNC.COLLECTIVE R15, `(.L_x_8926) ;  /* 0x000000000f087348 */ /* 0x000fea0003c00000 */
[----:B------:R0:W1:Y:S02]  /*24c10*/  SHFL.IDX P6, R14, R13, R12, R11 ;  /* 0x0000000c0d0e7389 */ /* 0x00006400000c000b */
[----:B01----:R-:W-:Y:S01]  /*24c20*/  ENDCOLLECTIVE ;  /* 0x000000000000791b */ /* 0x003fe20003800000 */
.L_x_8926:
[----:B------:R-:W-:Y:S01]  /*24c30*/  IMAD.MOV.U32 R8, RZ, RZ, R14 ;  /* 0x000000ffff087224 */ /* 0x000fe200078e000e */
[----:B------:R-:W-:Y:S06]  /*24c40*/  BRA `(.L_x_8927) ;  /* 0xfffffe2c00247947 */ /* 0x000fec000383ffff */
.L_x_8648:
        /* <DEDUP_REMOVED lines=8> */
.L_x_8929:
[----:B------:R-:W-:Y:S05]  /*24cd0*/  BSYNC B1 ;  /* 0x0000000000017941 */ /* 0x000fea0003800000 */
.L_x_8928:
        /* <DEDUP_REMOVED lines=8> */
.L_x_8930:
[----:B------:R-:W-:Y:S02]  /*24d60*/  IMAD.MOV.U32 R13, RZ, RZ, R33 ;  /* 0x000000ffff0d7224 */ /* 0x000fe400078e0021 */
[----:B------:R-:W-:-:S07]  /*24d70*/  IMAD.MOV.U32 R6, RZ, RZ, R14 ;  /* 0x000000ffff067224 */ /* 0x000fce00078e000e */
[----:B------:R-:W-:Y:S05]  /*24d80*/  WARPSYNC.COLLECTIVE R15, `(.L_x_8931) ;  /* 0x000000000f087348 */ /* 0x000fea0003c00000 */
[----:B------:R0:W1:Y:S02]  /*24d90*/  SHFL.IDX P6, R14, R13, R12, R11 ;  /* 0x0000000c0d0e7389 */ /* 0x00006400000c000b */
[----:B01----:R-:W-:Y:S01]  /*24da0*/  ENDCOLLECTIVE ;  /* 0x000000000000791b */ /* 0x003fe20003800000 */
.L_x_8931:
[----:B------:R-:W-:Y:S02]  /*24db0*/  IMAD.MOV.U32 R13, RZ, RZ, R30 ;  /* 0x000000ffff0d7224 */ /* 0x000fe400078e001e */
[----:B------:R-:W-:-:S07]  /*24dc0*/  IMAD.MOV.U32 R7, RZ, RZ, R14 ;  /* 0x000000ffff077224 */ /* 0x000fce00078e000e */
[----:B------:R-:W-:Y:S05]  /*24dd0*/  WARPSYNC.COLLECTIVE R15, `(.L_x_8932) ;  /* 0x000000000f087348 */ /* 0x000fea0003c00000 */
[----:B------:R0:W1:Y:S02]  /*24de0*/  SHFL.IDX P6, R14, R13, R12, R11 ;  /* 0x0000000c0d0e7389 */ /* 0x00006400000c000b */
[----:B01----:R-:W-:Y:S01]  /*24df0*/  ENDCOLLECTIVE ;  /* 0x000000000000791b */ /* 0x003fe20003800000 */
.L_x_8932:
[----:B------:R-:W-:Y:S01]  /*24e00*/  IMAD.MOV.U32 R30, RZ, RZ, R14 ;  /* 0x000000ffff1e7224 */ /* 0x000fe200078e000e */
[----:B------:R-:W-:Y:S06]  /*24e10*/  BRA `(.L_x_8933) ;  /* 0xfffffe2c007c7947 */ /* 0x000fec000383ffff */
.L_x_8652:
[----:B0-----:R0:W1:Y:S02]  /*24e20*/  SYNCS.PHASECHK.TRANS64.TRYWAIT P0, [R2+URZ+0x38800], R35 ;  /* 0x03880023020075a7 */ /* 0x001064000800017f */
[----:B-1----:R-:W-:Y:S05]  /*24e30*/  @!P0 NANOSLEEP.SYNCS 0x989680 ;  /* 0x009896800000895d */ /* 0x002fea0003900000 */
[----:B------:R-:W1:Y:S02]  /*24e40*/  @!P0 SYNCS.PHASECHK.TRANS64 P0, [R2+URZ+0x38800], R35 ;  /* 0x03880023020085a7 */ /* 0x000e64000800007f */
[----:B-1----:R-:W-:Y:S05]  /*24e50*/  @!P0 BRA `(.L_x_8652) ;  /* 0xfffffffc00f08947 */ /* 0x002fea000383ffff */
[----:B------:R-:W-:Y:S05]  /*24e60*/  BRA `(.L_x_8934) ;  /* 0xfffffe3000647947 */ /* 0x000fea000383ffff */
.L_x_8660:
        /* <DEDUP_REMOVED lines=8> */
.L_x_8936:
[----:B------:R-:W-:Y:S05]  /*24ef0*/  BSYNC B1 ;  /* 0x0000000000017941 */ /* 0x000fea0003800000 */
.L_x_8935:
        /* <DEDUP_REMOVED lines=8> */
.L_x_8937:
[----:B------:R-:W-:Y:S02]  /*24f80*/  IMAD.MOV.U32 R13, RZ, RZ, R9 ;  /* 0x000000ffff0d7224 */ /* 0x000fe400078e0009 */
[----:B------:R-:W-:-:S07]  /*24f90*/  IMAD.MOV.U32 R4, RZ, RZ, R14 ;  /* 0x000000ffff047224 */ /* 0x000fce00078e000e */
[----:B------:R-:W-:Y:S05]  /*24fa0*/  WARPSYNC.COLLECTIVE R15, `(.L_x_8938) ;  /* 0x000000000f087348 */ /* 0x000fea0003c00000 */
[----:B------:R0:W1:Y:S02]  /*24fb0*/  SHFL.IDX P6, R14, R13, R12, R11 ;  /* 0x0000000c0d0e7389 */ /* 0x00006400000c000b */
[----:B01----:R-:W-:Y:S01]  /*24fc0*/  ENDCOLLECTIVE ;  /* 0x000000000000791b */ /* 0x003fe20003800000 */
.L_x_8938:
[----:B------:R-:W-:Y:S02]  /*24fd0*/  IMAD.MOV.U32 R13, RZ, RZ, R8 ;  /* 0x000000ffff0d7224 */ /* 0x000fe400078e0008 */
[----:B------:R-:W-:-:S07]  /*24fe0*/  IMAD.MOV.U32 R7, RZ, RZ, R14 ;  /* 0x000000ffff077224 */ /* 0x000fce00078e000e */
[----:B------:R-:W-:Y:S05]  /*24ff0*/  WARPSYNC.COLLECTIVE R15, `(.L_x_8939) ;  /* 0x000000000f087348 */ /* 0x000fea0003c00000 */
[----:B------:R0:W1:Y:S02]  /*25000*/  SHFL.IDX P6, R14, R13, R12, R11 ;  /* 0x0000000c0d0e7389 */ /* 0x00006400000c000b */
[----:B01----:R-:W-:Y:S01]  /*25010*/  ENDCOLLECTIVE ;  /* 0x000000000000791b */ /* 0x003fe20003800000 */
.L_x_8939:
[----:B------:R-:W-:Y:S01]  /*25020*/  IMAD.MOV.U32 R6, RZ, RZ, R14 ;  /* 0x000000ffff067224 */ /* 0x000fe200078e000e */
[----:B------:R-:W-:Y:S06]  /*25030*/  BRA `(.L_x_8940) ;  /* 0xfffffe3c00787947 */ /* 0x000fec000383ffff */
.L_x_8663:
        /* <DEDUP_REMOVED lines=8> */
.L_x_8942:
[----:B------:R-:W-:Y:S05]  /*250c0*/  BSYNC B1 ;  /* 0x0000000000017941 */ /* 0x000fea0003800000 */
.L_x_8941:
        /* <DEDUP_REMOVED lines=8> */
.L_x_8943:
[----:B------:R-:W-:Y:S02]  /*25150*/  IMAD.MOV.U32 R13, RZ, RZ, R9 ;  /* 0x000000ffff0d7224 */ /* 0x000fe400078e0009 */
[----:B------:R-:W-:-:S07]  /*25160*/  IMAD.MOV.U32 R3, RZ, RZ, R14 ;  /* 0x000000ffff037224 */ /* 0x000fce00078e000e */
[----:B------:R-:W-:Y:S05]  /*25170*/  WARPSYNC.COLLECTIVE R15, `(.L_x_8944) ;  /* 0x000000000f087348 */ /* 0x000fea0003c00000 */
[----:B------:R0:W1:Y:S02]  /*25180*/  SHFL.IDX P6, R14, R13, R12, R11 ;  /* 0x0000000c0d0e7389 */ /* 0x00006400000c000b */
[----:B01----:R-:W-:Y:S01]  /*25190*/  ENDCOLLECTIVE ;  /* 0x000000000000791b */ /* 0x003fe20003800000 */
.L_x_8944:
[----:B------:R-:W-:Y:S02]  /*251a0*/  IMAD.MOV.U32 R13, RZ, RZ, R8 ;  /* 0x000000ffff0d7224 */ /* 0x000fe400078e0008 */
[----:B------:R-:W-:-:S07]  /*251b0*/  IMAD.MOV.U32 R6, RZ, RZ, R14 ;  /* 0x000000ffff067224 */ /* 0x000fce00078e000e */
[----:B------:R-:W-:Y:S05]  /*251c0*/  WARPSYNC.COLLECTIVE R15, `(.L_x_8945) ;  /* 0x000000000f087348 */ /* 0x000fea0003c00000 */
[----:B------:R0:W1:Y:S02]  /*251d0*/  SHFL.IDX P6, R14, R13, R12, R11 ;  /* 0x0000000c0d0e7389 */ /* 0x00006400000c000b */
[----:B01----:R-:W-:Y:S01]  /*251e0*/  ENDCOLLECTIVE ;  /* 0x000000000000791b */ /* 0x003fe20003800000 */
.L_x_8945:
[----:B------:R-:W-:Y:S02]  /*251f0*/  IMAD.MOV.U32 R12, RZ, RZ, R3 ;  /* 0x000000ffff0c7224 */ /* 0x000fe400078e0003 */
[----:B------:R-:W-:Y:S01]  /*25200*/  IMAD.MOV.U32 R13, RZ, RZ, R0 ;  /* 0x000000ffff0d7224 */ /* 0x000fe200078e0000 */
[----:B------:R-:W-:Y:S06]  /*25210*/  BRA `(.L_x_8946) ;  /* 0xfffffe3c009c7947 */ /* 0x000fec000383ffff */
.L_x_8667:
[----:B0-----:R0:W1:Y:S02]  /*25220*/  SYNCS.PHASECHK.TRANS64.TRYWAIT P1, [R2+URZ+0x38800], R21 ;  /* 0x03880015020075a7 */ /* 0x001064000802017f */
[----:B-1----:R-:W-:Y:S05]  /*25230*/  @!P1 NANOSLEEP.SYNCS 0x989680 ;  /* 0x009896800000995d */ /* 0x002fea0003900000 */
[----:B------:R-:W1:Y:S02]  /*25240*/  @!P1 SYNCS.PHASECHK.TRANS64 P1, [R2+URZ+0x38800], R21 ;  /* 0x03880015020095a7 */ /* 0x000e64000802007f */
[----:B-1----:R-:W-:Y:S05]  /*25250*/  @!P1 BRA `(.L_x_8667) ;  /* 0xfffffffc00f09947 */ /* 0x002fea000383ffff */
[----:B------:R-:W-:Y:S05]  /*25260*/  BRA `(.L_x_8947) ;  /* 0xfffffe4000387947 */ /* 0x000fea000383ffff */
.L_x_8673:
[----:B-1----:R1:W2:Y:S02]  /*25270*/  SYNCS.PHASECHK.TRANS64.TRYWAIT P1, [R21+URZ+0x38830], R14 ;  /* 0x0388300e150075a7 */ /* 0x0022a4000802017f */
[----:B--2---:R-:W-:Y:S05]  /*25280*/  @!P1 NANOSLEEP.SYNCS 0x989680 ;  /* 0x009896800000995d */ /* 0x004fea0003900000 */
[----:B------:R-:W2:Y:S02]  /*25290*/  @!P1 SYNCS.PHASECHK.TRANS64 P1, [R21+URZ+0x38830], R14 ;  /* 0x0388300e150095a7 */ /* 0x000ea4000802007f */
[----:B--2---:R-:W-:Y:S05]  /*252a0*/  @!P1 BRA `(.L_x_8673) ;  /* 0xfffffffc00f09947 */ /* 0x004fea000383ffff */
[----:B------:R-:W-:Y:S05]  /*252b0*/  BRA `(.L_x_8672) ;  /* 0xfffffe4c00ac7947 */ /* 0x000fea000383ffff */
.L_x_8675:
[----:B--2---:R2:W3:Y:S02]  /*252c0*/  SYNCS.PHASECHK.TRANS64.TRYWAIT P1, [R2+URZ+0x38810], R7 ;  /* 0x03881007020075a7 */ /* 0x0044e4000802017f */
[----:B---3--:R-:W-:Y:S05]  /*252d0*/  @!P1 NANOSLEEP.SYNCS 0x989680 ;  /* 0x009896800000995d */ /* 0x008fea0003900000 */
[----:B------:R-:W3:Y:S02]  /*252e0*/  @!P1 SYNCS.PHASECHK.TRANS64 P1, [R2+URZ+0x38810], R7 ;  /* 0x03881007020095a7 */ /* 0x000ee4000802007f */
[----:B---3--:R-:W-:Y:S05]  /*252f0*/  @!P1 BRA `(.L_x_8675) ;  /* 0xfffffffc00f09947 */ /* 0x008fea000383ffff */
[----:B------:R-:W-:Y:S05]  /*25300*/  BRA `(.L_x_8948) ;  /* 0xfffffe50005c7947 */ /* 0x000fea000383ffff */
.L_x_8680:
[----:B0-----:R0:W4:Y:S02]  /*25310*/  SYNCS.PHASECHK.TRANS64.TRYWAIT P2, [R21+URZ+0x38850], R14 ;  /* 0x0388500e150075a7 */ /* 0x001124000804017f */
[----:B----4-:R-:W-:Y:S05]  /*25320*/  @!P2 NANOSLEEP.SYNCS 0x989680 ;  /* 0x009896800000a95d */ /* 0x010fea0003900000 */
[----:B------:R-:W4:Y:S02]  /*25330*/  @!P2 SYNCS.PHASECHK.TRANS64 P2, [R21+URZ+0x38850], R14 ;  /* 0x0388500e1500a5a7 */ /* 0x000f24000804007f */
[----:B----4-:R-:W-:Y:S05]  /*25340*/  @!P2 BRA `(.L_x_8680) ;  /* 0xfffffffc00f0a947 */ /* 0x010fea000383ffff */
[----:B------:R-:W-:Y:S05]  /*25350*/  BRA `(.L_x_8679) ;  /* 0xfffffe5000887947 */ /* 0x000fea000383ffff */
.L_x_8688:
[----:B-1----:R1:W2:Y:S02]  /*25360*/  SYNCS.PHASECHK.TRANS64.TRYWAIT P3, [R195+URZ+0x38830], R198 ;  /* 0x038830c6c30075a7 */ /* 0x0022a4000806017f */
[----:B--2---:R-:W-:Y:S05]  /*25370*/  @!P3 NANOSLEEP.SYNCS 0x989680 ;  /* 0x009896800000b95d */ /* 0x004fea0003900000 */
[----:B------:R-:W2:Y:S02]  /*25380*/  @!P3 SYNCS.PHASECHK.TRANS64 P3, [R195+URZ+0x38830], R198 ;  /* 0x038830c6c300b5a7 */ /* 0x000ea4000806007f */
[----:B--2---:R-:W-:Y:S05]  /*25390*/  @!P3 BRA `(.L_x_8688) ;  /* 0xfffffffc00f0b947 */ /* 0x004fea000383ffff */
[----:B------:R-:W-:Y:S05]  /*253a0*/  BRA `(.L_x_8687) ;  /* 0xfffffe8000c87947 */ /* 0x000fea000383ffff */
.L_x_8693:
[----:B---3--:R3:W4:Y:S02]  /*253b0*/  SYNCS.PHASECHK.TRANS64.TRYWAIT P3, [R195+URZ+0x38850], R198 ;  /* 0x038850c6c30075a7 */ /* 0x008724000806017f */
[----:B----4-:R-:W-:Y:S05]  /*253c0*/  @!P3 NANOSLEEP.SYNCS 0x989680 ;  /* 0x009896800000b95d */ /* 0x010fea0003900000 */
[----:B------:R-:W4:Y:S02]  /*253d0*/  @!P3 SYNCS.PHASECHK.TRANS64 P3, [R195+URZ+0x38850], R198 ;  /* 0x038850c6c300b5a7 */ /* 0x000f24000806007f */
[----:B----4-:R-:W-:Y:S05]  /*253e0*/  @!P3 BRA `(.L_x_8693) ;  /* 0xfffffffc00f0b947 */ /* 0x010fea000383ffff */
[----:B------:R-:W-:Y:S05]  /*253f0*/  BRA `(.L_x_8692) ;  /* 0xfffffe8400647947 */ /* 0x000fea000383ffff */
.L_x_8701:
[----:B-1----:R1:W2:Y:S02]  /*25400*/  SYNCS.PHASECHK.TRANS64.TRYWAIT P2, [R192+URZ+0x38830], R196 ;  /* 0x038830c4c00075a7 */ /* 0x0022a4000804017f */
[----:B--2---:R-:W-:Y:S05]  /*25410*/  @!P2 NANOSLEEP.SYNCS 0x989680 ;  /* 0x009896800000a95d */ /* 0x004fea0003900000 */
[----:B------:R-:W2:Y:S02]  /*25420*/  @!P2 SYNCS.PHASECHK.TRANS64 P2, [R192+URZ+0x38830], R196 ;  /* 0x038830c4c000a5a7 */ /* 0x000ea4000804007f */
[----:B--2---:R-:W-:Y:S05]  /*25430*/  @!P2 BRA `(.L_x_8701) ;  /* 0xfffffffc00f0a947 */ /* 0x004fea000383ffff */
[----:B------:R-:W-:Y:S05]  /*25440*/  BRA `(.L_x_8700) ;  /* 0xfffffebc009c7947 */ /* 0x000fea000383ffff */
.L_x_8706:
[----:B---3--:R3:W4:Y:S02]  /*25450*/  SYNCS.PHASECHK.TRANS64.TRYWAIT P2, [R192+URZ+0x38850], R196 ;  /* 0x038850c4c00075a7 */ /* 0x008724000804017f */
[----:B----4-:R-:W-:Y:S05]  /*25460*/  @!P2 NANOSLEEP.SYNCS 0x989680 ;  /* 0x009896800000a95d */ /* 0x010fea0003900000 */
[----:B------:R-:W4:Y:S02]  /*25470*/  @!P2 SYNCS.PHASECHK.TRANS64 P2, [R192+URZ+0x38850], R196 ;  /* 0x038850c4c000a5a7 */ /* 0x000f24000804007f */
[----:B----4-:R-:W-:Y:S05]  /*25480*/  @!P2 BRA `(.L_x_8706) ;  /* 0xfffffffc00f0a947 */ /* 0x010fea000383ffff */
[----:B------:R-:W-:Y:S05]  /*25490*/  BRA `(.L_x_8705) ;  /* 0xfffffec000387947 */ /* 0x000fea000383ffff */
.L_x_8741:
        /* <DEDUP_REMOVED lines=11> */
.L_x_8950:
[----:B------:R-:W-:Y:S05]  /*25550*/  BSYNC B1 ;  /* 0x0000000000017941 */ /* 0x000fea0003800000 */
.L_x_8949:
[----:B------:R-:W-:Y:S05]  /*25560*/  BRA `(.L_x_8951) ;  /* 0xffffff6400447947 */ /* 0x000fea000383ffff */
.L_x_8743:
[----:B------:R-:W-:Y:S01]  /*25570*/  BSSY B1, `(.L_x_8952) ;  /* 0x0000006000017945 */ /* 0x000fe20003800000 */
[----:B------:R-:W-:-:S07]  /*25580*/  IMAD.MOV.U32 R15, RZ, RZ, -0x1 ;  /* 0xffffffffff0f7424 */ /* 0x000fce00078e00ff */
[----:B0-----:R-:W-:Y:S05]  /*25590*/  WARPSYNC.COLLECTIVE R15, `(.L_x_8953) ;  /* 0x000000000f0c7348 */ /* 0x001fea0003c00000 */
[----:B------:R-:W-:Y:S02]  /*255a0*/  ELECT P6, UR62, PT ;  /* 0x00000000003e782f */ /* 0x000fe400038c0000 */
[----:B------:R-:W-:Y:S01]  /*255b0*/  MOV R14, UR62 ;  /* 0x0000003e000e7c02 */ /* 0x000fe20008000f00 */
[----:B0-----:R-:W-:Y:S10]  /*255c0*/  ENDCOLLECTIVE ;  /* 0x000000000000791b */ /* 0x001ff40003800000 */
.L_x_8953:
[----:B------:R-:W-:Y:S05]  /*255d0*/  BSYNC B1 ;  /* 0x0000000000017941 */ /* 0x000fea0003800000 */
.L_x_8952:
[----:B------:R-:W-:Y:S05]  /*255e0*/  BRA `(.L_x_8742) ;  /* 0xffffff64003c7947 */ /* 0x000fea000383ffff */
.L_x_8745:
[----:B0-----:R0:W1:Y:S02]  /*255f0*/  SYNCS.PHASECHK.TRANS64.TRYWAIT P0, [R18+URZ+0x38820], R3 ;  /* 0x03882003120075a7 */ /* 0x001064000800017f */
[----:B-1----:R-:W-:Y:S05]  /*25600*/  @!P0 NANOSLEEP.SYNCS 0x989680 ;  /* 0x009896800000895d */ /* 0x002fea0003900000 */
[----:B------:R-:W1:Y:S02]  /*25610*/  @!P0 SYNCS.PHASECHK.TRANS64 P0, [R18+URZ+0x38820], R3 ;  /* 0x03882003120085a7 */ /* 0x000e64000800007f */
[----:B-1----:R-:W-:Y:S05]  /*25620*/  @!P0 BRA `(.L_x_8745) ;  /* 0xfffffffc00f08947 */ /* 0x002fea000383ffff */
[----:B------:R-:W-:Y:S05]  /*25630*/  BRA `(.L_x_8954) ;  /* 0xffffff64004c7947 */ /* 0x000fea000383ffff */
.L_x_8749:
[----:B-1----:R1:W2:Y:S02]  /*25640*/  SYNCS.PHASECHK.TRANS64.TRYWAIT P0, [R4+URZ+0x388a0], R8 ;  /* 0x0388a008040075a7 */ /* 0x0022a4000800017f */
[----:B--2---:R-:W-:Y:S05]  /*25650*/  @!P0 NANOSLEEP.SYNCS 0x989680 ;  /* 0x009896800000895d */ /* 0x004fea0003900000 */
[----:B------:R-:W2:Y:S02]  /*25660*/  @!P0 SYNCS.PHASECHK.TRANS64 P0, [R4+URZ+0x388a0], R8 ;  /* 0x0388a008040085a7 */ /* 0x000ea4000800007f */
[----:B--2---:R-:W-:Y:S05]  /*25670*/  @!P0 BRA `(.L_x_8749) ;  /* 0xfffffffc00f08947 */ /* 0x004fea000383ffff */
[----:B------:R-:W-:Y:S05]  /*25680*/  BRA `(.L_x_8955) ;  /* 0xffffff64006c7947 */ /* 0x000fea000383ffff */
.L_x_8754:
[----:B0-----:R0:W2:Y:S02]  /*25690*/  SYNCS.PHASECHK.TRANS64.TRYWAIT P0, [R4+URZ+0x388c0], R8 ;  /* 0x0388c008040075a7 */ /* 0x0010a4000800017f */
[----:B--2---:R-:W-:Y:S05]  /*256a0*/  @!P0 NANOSLEEP.SYNCS 0x989680 ;  /* 0x009896800000895d */ /* 0x004fea0003900000 */
[----:B------:R-:W2:Y:S02]  /*256b0*/  @!P0 SYNCS.PHASECHK.TRANS64 P0, [R4+URZ+0x388c0], R8 ;  /* 0x0388c008040085a7 */ /* 0x000ea4000800007f */
[----:B--2---:R-:W-:Y:S05]  /*256c0*/  @!P0 BRA `(.L_x_8754) ;  /* 0xfffffffc00f08947 */ /* 0x004fea000383ffff */
[----:B------:R-:W-:Y:S05]  /*256d0*/  BRA `(.L_x_8956) ;  /* 0xffffff6400ec7947 */ /* 0x000fea000383ffff */
.L_x_8768:
[----:B0-----:R0:W1:Y:S02]  /*256e0*/  SYNCS.PHASECHK.TRANS64.TRYWAIT P1, [R4+URZ+0x388a0], R5 ;  /* 0x0388a005040075a7 */ /* 0x001064000802017f */
[----:B-1----:R-:W-:Y:S05]  /*256f0*/  @!P1 NANOSLEEP.SYNCS 0x989680 ;  /* 0x009896800000995d */ /* 0x002fea0003900000 */
[----:B------:R-:W1:Y:S02]  /*25700*/  @!P1 SYNCS.PHASECHK.TRANS64 P1, [R4+URZ+0x388a0], R5 ;  /* 0x0388a005040095a7 */ /* 0x000e64000802007f */
[----:B-1----:R-:W-:Y:S05]  /*25710*/  @!P1 BRA `(.L_x_8768) ;  /* 0xfffffffc00f09947 */ /* 0x002fea000383ffff */
[----:B------:R-:W-:Y:S05]  /*25720*/  BRA `(.L_x_8957) ;  /* 0xffffff70006c7947 */ /* 0x000fea000383ffff */
.L_x_8773:
[----:B-1----:R1:W2:Y:S02]  /*25730*/  SYNCS.PHASECHK.TRANS64.TRYWAIT P1, [R4+URZ+0x388c0], R5 ;  /* 0x0388c005040075a7 */ /* 0x0022a4000802017f */
[----:B--2---:R-:W-:Y:S05]  /*25740*/  @!P1 NANOSLEEP.SYNCS 0x989680 ;  /* 0x009896800000995d */ /* 0x004fea0003900000 */
[----:B------:R-:W2:Y:S02]  /*25750*/  @!P1 SYNCS.PHASECHK.TRANS64 P1, [R4+URZ+0x388c0], R5 ;  /* 0x0388c005040095a7 */ /* 0x000ea4000802007f */
[----:B--2---:R-:W-:Y:S05]  /*25760*/  @!P1 BRA `(.L_x_8773) ;  /* 0xfffffffc00f09947 */ /* 0x004fea000383ffff */
[----:B------:R-:W-:Y:S05]  /*25770*/  BRA `(.L_x_8958) ;  /* 0xffffff7000e87947 */ /* 0x000fea000383ffff */
.L_x_8795:
        /* <DEDUP_REMOVED lines=11> */
.L_x_8960:
[----:B------:R-:W-:Y:S05]  /*25830*/  BSYNC B0 ;  /* 0x0000000000007941 */ /* 0x000fea0003800000 */
.L_x_8959:
[----:B------:R-:W-:Y:S05]  /*25840*/  BRA `(.L_x_8961) ;  /* 0xffffff8400907947 */ /* 0x000fea000383ffff */
.L_x_8797:
[----:B------:R-:W-:Y:S01]  /*25850*/  BSSY B0, `(.L_x_8962) ;  /* 0x0000006000007945 */ /* 0x000fe20003800000 */
[----:B------:R-:W-:-:S07]  /*25860*/  IMAD.MOV.U32 R15, RZ, RZ, -0x1 ;  /* 0xffffffffff0f7424 */ /* 0x000fce00078e00ff */
[----:B0-----:R-:W-:Y:S05]  /*25870*/  WARPSYNC.COLLECTIVE R15, `(.L_x_8963) ;  /* 0x000000000f0c7348 */ /* 0x001fea0003c00000 */
[----:B------:R-:W-:Y:S02]  /*25880*/  ELECT P6, UR62, PT ;  /* 0x00000000003e782f */ /* 0x000fe400038c0000 */
[----:B------:R-:W-:Y:S01]  /*25890*/  MOV R14, UR62 ;  /* 0x0000003e000e7c02 */ /* 0x000fe20008000f00 */
[----:B0-----:R-:W-:Y:S10]  /*258a0*/  ENDCOLLECTIVE ;  /* 0x000000000000791b */ /* 0x001ff40003800000 */
.L_x_8963:
[----:B------:R-:W-:Y:S05]  /*258b0*/  BSYNC B0 ;  /* 0x0000000000007941 */ /* 0x000fea0003800000 */
.L_x_8962:
[----:B------:R-:W-:Y:S05]  /*258c0*/  BRA `(.L_x_8964) ;  /* 0xffffff8400947947 */ /* 0x000fea000383ffff */
.L_x_8799:
[----:B-1----:R1:W2:Y:S02]  /*258d0*/  SYNCS.PHASECHK.TRANS64.TRYWAIT P0, [R0+URZ+0x38840], R2 ;  /* 0x03884002000075a7 */ /* 0x0022a4000800017f */
[----:B--2---:R-:W-:Y:S05]  /*258e0*/  @!P0 NANOSLEEP.SYNCS 0x989680 ;  /* 0x009896800000895d */ /* 0x004fea0003900000 */
[----:B------:R-:W2:Y:S02]  /*258f0*/  @!P0 SYNCS.PHASECHK.TRANS64 P0, [R0+URZ+0x38840], R2 ;  /* 0x03884002000085a7 */ /* 0x000ea4000800007f */
[----:B--2---:R-:W-:Y:S05]  /*25900*/  @!P0 BRA `(.L_x_8799) ;  /* 0xfffffffc00f08947 */ /* 0x004fea000383ffff */
[----:B------:R-:W-:Y:S05]  /*25910*/  BRA `(.L_x_8965) ;  /* 0xffffff8400f87947 */ /* 0x000fea000383ffff */
.L_x_8803:
        /* <DEDUP_REMOVED lines=9> */
.L_x_8966:
[----:B------:R-:W-:Y:S02]  /*259b0*/  IMAD.MOV.U32 R13, RZ, RZ, R3 ;  /* 0x000000ffff0d7224 */ /* 0x000fe400078e0003 */
[----:B------:R-:W-:Y:S01]  /*259c0*/  IMAD.MOV.U32 R4, RZ, RZ, R14 ;  /* 0x000000ffff047224 */ /* 0x000fe200078e000e */
[----:B------:R-:W-:-:S07]  /*259d0*/  LOP3.LUT R6, R6, 0x7f, RZ, 0xc0, !PT ;  /* 0x0000007f06067812 */ /* 0x000fce00078ec0ff */
[----:B------:R-:W-:Y:S05]  /*259e0*/  WARPSYNC.COLLECTIVE R15, `(.L_x_8967) ;  /* 0x000000000f087348 */ /* 0x000fea0003c00000 */
[----:B------:R0:W1:Y:S02]  /*259f0*/  SHFL.IDX P6, R14, R13, R12, R11 ;  /* 0x0000000c0d0e7389 */ /* 0x00006400000c000b */
[----:B01----:R-:W-:Y:S01]  /*25a00*/  ENDCOLLECTIVE ;  /* 0x000000000000791b */ /* 0x003fe20003800000 */
.L_x_8967:
        /* <DEDUP_REMOVED lines=9> */
.L_x_8968:
[----:B------:R-:W-:Y:S02]  /*25aa0*/  IMAD.MOV.U32 R13, RZ, RZ, R3 ;  /* 0x000000ffff0d7224 */ /* 0x000fe400078e0003 */
[----:B------:R-:W-:-:S07]  /*25ab0*/  IMAD.MOV.U32 R6, RZ, RZ, R14 ;  /* 0x000000ffff067224 */ /* 0x000fce00078e000e */
[----:B------:R-:W-:Y:S05]  /*25ac0*/  WARPSYNC.COLLECTIVE R15, `(.L_x_8969) ;  /* 0x000000000f087348 */ /* 0x000fea0003c00000 */
[----:B------:R0:W1:Y:S02]  /*25ad0*/  SHFL.IDX P6, R14, R13, R12, R11 ;  /* 0x0000000c0d0e7389 */ /* 0x00006400000c000b */
[----:B01----:R-:W-:Y:S01]  /*25ae0*/  ENDCOLLECTIVE ;  /* 0x000000000000791b */ /* 0x003fe20003800000 */
.L_x_8969:
        /* <DEDUP_REMOVED lines=22> */
.L_x_8970:
        /* <DEDUP_REMOVED lines=10> */
.L_x_8971:
        /* <DEDUP_REMOVED lines=11> */
.L_x_8972:
        /* <DEDUP_REMOVED lines=14> */
.L_x_8973:
[----:B------:R-:W-:Y:S01]  /*25e80*/  IMAD.MOV.U32 R3, RZ, RZ, R14 ;  /* 0x000000ffff037224 */ /* 0x000fe200078e000e */
[----:B------:R-:W-:Y:S06]  /*25e90*/  BRA `(.L_x_8974) ;  /* 0xffffff8c00347947 */ /* 0x000fec000383ffff */
.L_x_8807:
        /* <DEDUP_REMOVED lines=26> */
.L_x_8976:
[----:B------:R-:W-:Y:S05]  /*26040*/  BSYNC B0 ;  /* 0x0000000000007941 */ /* 0x000fea0003800000 */
.L_x_8975:
        /* <DEDUP_REMOVED lines=13> */
.L_x_8977:
        /* <DEDUP_REMOVED lines=40> */
.L_x_8978:
        /* <DEDUP_REMOVED lines=17> */
.L_x_8979:
        /* <DEDUP_REMOVED lines=29> */
.L_x_8980:
        /* <DEDUP_REMOVED lines=12> */
.L_x_8981:
        /* <DEDUP_REMOVED lines=34> */
.L_x_8982:
[----:B------:R-:W-:Y:S02]  /*26960*/  IMAD.MOV.U32 R13, RZ, RZ, R0 ;  /* 0x000000ffff0d7224 */ /* 0x000fe400078e0000 */
[----:B------:R-:W-:-:S07]  /*26970*/  IMAD.MOV.U32 R4, RZ, RZ, R14 ;  /* 0x000000ffff047224 */ /* 0x000fce00078e000e */
[----:B------:R-:W-:Y:S05]  /*26980*/  WARPSYNC.COLLECTIVE R15, `(.L_x_8983) ;  /* 0x000000000f087348 */ /* 0x000fea0003c00000 */
[----:B------:R0:W1:Y:S02]  /*26990*/  SHFL.IDX P6, R14, R13, R12, R11 ;  /* 0x0000000c0d0e7389 */ /* 0x00006400000c000b */
[----:B01----:R-:W-:Y:S01]  /*269a0*/  ENDCOLLECTIVE ;  /* 0x000000000000791b */ /* 0x003fe20003800000 */
.L_x_8983:
[----:B------:R-:W-:Y:S01]  /*269b0*/  IMAD.MOV.U32 R0, RZ, RZ, R14 ;  /* 0x000000ffff007224 */ /* 0x000fe200078e000e */
[----:B------:R-:W-:Y:S06]  /*269c0*/  BRA `(.L_x_8984) ;  /* 0xffffff90000c7947 */ /* 0x000fec000383ffff */
.L_x_8812:
[----:B0-----:R0:W2:Y:S02]  /*269d0*/  SYNCS.PHASECHK.TRANS64.TRYWAIT P0, [R18+URZ+0x38820], R0 ;  /* 0x03882000120075a7 */ /* 0x0010a4000800017f */
[----:B--2---:R-:W-:Y:S05]  /*269e0*/  @!P0 NANOSLEEP.SYNCS 0x989680 ;  /* 0x009896800000895d */ /* 0x004fea0003900000 */
[----:B------:R-:W2:Y:S02]  /*269f0*/  @!P0 SYNCS.PHASECHK.TRANS64 P0, [R18+URZ+0x38820], R0 ;  /* 0x03882000120085a7 */ /* 0x000ea4000800007f */
[----:B--2---:R-:W-:Y:S05]  /*26a00*/  @!P0 BRA `(.L_x_8812) ;  /* 0xfffffffc00f08947 */ /* 0x004fea000383ffff */
[----:B------:R-:W-:Y:S05]  /*26a10*/  BRA `(.L_x_8985) ;  /* 0xffffff9000c47947 */ /* 0x000fea000383ffff */
.L_x_8816:
[----:B0-----:R0:W1:Y:S02]  /*26a20*/  SYNCS.PHASECHK.TRANS64.TRYWAIT P0, [R0+URZ+0x38860], R2 ;  /* 0x03886002000075a7 */ /* 0x001064000800017f */
[----:B-1----:R-:W-:Y:S05]  /*26a30*/  @!P0 NANOSLEEP.SYNCS 0x989680 ;  /* 0x009896800000895d */ /* 0x002fea0003900000 */
[----:B------:R-:W1:Y:S02]  /*26a40*/  @!P0 SYNCS.PHASECHK.TRANS64 P0, [R0+URZ+0x38860], R2 ;  /* 0x03886002000085a7 */ /* 0x000e64000800007f */
[----:B-1----:R-:W-:Y:S05]  /*26a50*/  @!P0 BRA `(.L_x_8816) ;  /* 0xfffffffc00f08947 */ /* 0x002fea000383ffff */
[----:B------:R-:W-:Y:S05]  /*26a60*/  BRA `(.L_x_8986) ;  /* 0xffffff9000e87947 */ /* 0x000fea000383ffff */
.L_x_8835:
[----:B-1----:R1:W2:Y:S02]  /*26a70*/  SYNCS.PHASECHK.TRANS64.TRYWAIT P0, [R2+URZ+0x38840], R6 ;  /* 0x03884006020075a7 */ /* 0x0022a4000800017f */
[----:B--2---:R-:W-:Y:S05]  /*26a80*/  @!P0 NANOSLEEP.SYNCS 0x989680 ;  /* 0x009896800000895d */ /* 0x004fea0003900000 */
[----:B------:R-:W2:Y:S02]  /*26a90*/  @!P0 SYNCS.PHASECHK.TRANS64 P0, [R2+URZ+0x38840], R6 ;  /* 0x03884006020085a7 */ /* 0x000ea4000800007f */
[----:B--2---:R-:W-:Y:S05]  /*26aa0*/  @!P0 BRA `(.L_x_8835) ;  /* 0xfffffffc00f08947 */ /* 0x004fea000383ffff */
[----:B------:R-:W-:Y:S05]  /*26ab0*/  BRA `(.L_x_8987) ;  /* 0xffffffa000007947 */ /* 0x000fea000383ffff */
.L_x_8840:
[----:B0-----:R0:W2:Y:S02]  /*26ac0*/  SYNCS.PHASECHK.TRANS64.TRYWAIT P0, [R2+URZ+0x38860], R6 ;  /* 0x03886006020075a7 */ /* 0x0010a4000800017f */
[----:B--2---:R-:W-:Y:S05]  /*26ad0*/  @!P0 NANOSLEEP.SYNCS 0x989680 ;  /* 0x009896800000895d */ /* 0x004fea0003900000 */
[----:B------:R-:W2:Y:S02]  /*26ae0*/  @!P0 SYNCS.PHASECHK.TRANS64 P0, [R2+URZ+0x38860], R6 ;  /* 0x03886006020085a7 */ /* 0x000ea4000800007f */
[----:B--2---:R-:W-:Y:S05]  /*26af0*/  @!P0 BRA `(.L_x_8840) ;  /* 0xfffffffc00f08947 */ /* 0x004fea000383ffff */
[----:B------:R-:W-:Y:S05]  /*26b00*/  BRA `(.L_x_8988) ;  /* 0xffffffa000807947 */ /* 0x000fea000383ffff */
.L_x_8855:
[----:B-1----:R1:W2:Y:S02]  /*26b10*/  SYNCS.PHASECHK.TRANS64.TRYWAIT P0, [R3+URZ+0x38840], R2 ;  /* 0x03884002030075a7 */ /* 0x0022a4000800017f */
[----:B--2---:R-:W-:Y:S05]  /*26b20*/  @!P0 NANOSLEEP.SYNCS 0x989680 ;  /* 0x009896800000895d */ /* 0x004fea0003900000 */
[----:B------:R-:W2:Y:S02]  /*26b30*/  @!P0 SYNCS.PHASECHK.TRANS64 P0, [R3+URZ+0x38840], R2 ;  /* 0x03884002030085a7 */ /* 0x000ea4000800007f */
[----:B--2---:R-:W-:Y:S05]  /*26b40*/  @!P0 BRA `(.L_x_8855) ;  /* 0xfffffffc00f08947 */ /* 0x004fea000383ffff */
[----:B------:R-:W-:Y:S05]  /*26b50*/  BRA `(.L_x_8989) ;  /* 0xffffffac00607947 */ /* 0x000fea000383ffff */
.L_x_8860:
[----:B0-----:R0:W2:Y:S02]  /*26b60*/  SYNCS.PHASECHK.TRANS64.TRYWAIT P0, [R3+URZ+0x38860], R2 ;  /* 0x03886002030075a7 */ /* 0x0010a4000800017f */
[----:B--2---:R-:W-:Y:S05]  /*26b70*/  @!P0 NANOSLEEP.SYNCS 0x989680 ;  /* 0x009896800000895d */ /* 0x004fea0003900000 */
[----:B------:R-:W2:Y:S02]  /*26b80*/  @!P0 SYNCS.PHASECHK.TRANS64 P0, [R3+URZ+0x38860], R2 ;  /* 0x03886002030085a7 */ /* 0x000ea4000800007f */
[----:B--2---:R-:W-:Y:S05]  /*26b90*/  @!P0 BRA `(.L_x_8860) ;  /* 0xfffffffc00f08947 */ /* 0x004fea000383ffff */
[----:B------:R-:W-:Y:S05]  /*26ba0*/  BRA `(.L_x_8990) ;  /* 0xffffffac00dc7947 */ /* 0x000fea000383ffff */
.L_x_8875:
[----:B-1----:R1:W2:Y:S02]  /*26bb0*/  SYNCS.PHASECHK.TRANS64.TRYWAIT P0, [R3+URZ+0x38840], R2 ;  /* 0x03884002030075a7 */ /* 0x0022a4000800017f */
[----:B--2---:R-:W-:Y:S05]  /*26bc0*/  @!P0 NANOSLEEP.SYNCS 0x989680 ;  /* 0x009896800000895d */ /* 0x004fea0003900000 */
[----:B------:R-:W2:Y:S02]  /*26bd0*/  @!P0 SYNCS.PHASECHK.TRANS64 P0, [R3+URZ+0x38840], R2 ;  /* 0x03884002030085a7 */ /* 0x000ea4000800007f */
[----:B--2---:R-:W-:Y:S05]  /*26be0*/  @!P0 BRA `(.L_x_8875) ;  /* 0xfffffffc00f08947 */ /* 0x004fea000383ffff */
[----:B------:R-:W-:Y:S05]  /*26bf0*/  BRA `(.L_x_8991) ;  /* 0xffffffb8009c7947 */ /* 0x000fea000383ffff */
.L_x_8880:
[----:B--2---:R2:W3:Y:S02]  /*26c00*/  SYNCS.PHASECHK.TRANS64.TRYWAIT P0, [R3+URZ+0x38860], R2 ;  /* 0x03886002030075a7 */ /* 0x0044e4000800017f */
[----:B---3--:R-:W-:Y:S05]  /*26c10*/  @!P0 NANOSLEEP.SYNCS 0x989680 ;  /* 0x009896800000895d */ /* 0x008fea0003900000 */
[----:B------:R-:W3:Y:S02]  /*26c20*/  @!P0 SYNCS.PHASECHK.TRANS64 P0, [R3+URZ+0x38860], R2 ;  /* 0x03886002030085a7 */ /* 0x000ee4000800007f */
[----:B---3--:R-:W-:Y:S05]  /*26c30*/  @!P0 BRA `(.L_x_8880) ;  /* 0xfffffffc00f08947 */ /* 0x008fea000383ffff */
[----:B------:R-:W-:Y:S05]  /*26c40*/  BRA `(.L_x_8992) ;  /* 0xffffffbc001c7947 */ /* 0x000fea000383ffff */
.L_x_8896:
[----:B--2---:R-:W2:Y:S01]  /*26c50*/  LDL R2, [R1] ;  /* 0x0000000001027983 */ /* 0x004ea20000100800 */
[----:B------:R-:W-:Y:S01]  /*26c60*/  BSSY B0, `(.L_x_8993) ;  /* 0x0000008000007945 */ /* 0x000fe20003800000 */
[----:B------:R-:W-:Y:S02]  /*26c70*/  IMAD.MOV.U32 R12, RZ, RZ, RZ ;  /* 0x000000ffff0c7224 */ /* 0x000fe400078e00ff */
[----:B------:R-:W-:Y:S02]  /*26c80*/  IMAD.MOV.U32 R11, RZ, RZ, 0x1f ;  /* 0x0000001fff0b7424 */ /* 0x000fe400078e00ff */
[----:B------:R-:W-:Y:S02]  /*26c90*/  IMAD.MOV.U32 R15, RZ, RZ, -0x1 ;  /* 0xffffffffff0f7424 */ /* 0x000fe400078e00ff */
[----:B--2---:R-:W-:-:S07]  /*26ca0*/  IMAD.MOV.U32 R13, RZ, RZ, R2 ;  /* 0x000000ffff0d7224 */ /* 0x004fce00078e0002 */
[----:B01-34-:R-:W-:Y:S05]  /*26cb0*/  WARPSYNC.COLLECTIVE R15, `(.L_x_8994) ;  /* 0x000000000f087348 */ /* 0x01bfea0003c00000 */
[----:B------:R2:W0:Y:S02]  /*26cc0*/  SHFL.IDX P6, R14, R13, R12, R11 ;  /* 0x0000000c0d0e7389 */ /* 0x00042400000c000b */
[----:B01234-:R-:W-:Y:S01]  /*26cd0*/  ENDCOLLECTIVE ;  /* 0x000000000000791b */ /* 0x01ffe20003800000 */
.L_x_8994:
[----:B------:R-:W-:Y:S05]  /*26ce0*/  BSYNC B0 ;  /* 0x0000000000007941 */ /* 0x000fea0003800000 */
.L_x_8993:
        /* <DEDUP_REMOVED lines=9> */
.L_x_8995:
        /* <DEDUP_REMOVED lines=26> */
.L_x_8996:
        /* <DEDUP_REMOVED lines=8> */
.L_x_8997:
        /* <DEDUP_REMOVED lines=8> */
.L_x_8998:
        /* <DEDUP_REMOVED lines=8> */
.L_x_8999:
        /* <DEDUP_REMOVED lines=8> */
.L_x_9000:
        /* <DEDUP_REMOVED lines=9> */
.L_x_9001:
[----:B------:R-:W-:Y:S01]  /*271b0*/  IMAD.MOV.U32 R9, RZ, RZ, R14 ;  /* 0x000000ffff097224 */ /* 0x000fe200078e000e */
[----:B------:R-:W-:Y:S06]  /*271c0*/  BRA `(.L_x_9002) ;  /* 0xffffffc4005c7947 */ /* 0x000fec000383ffff */
.L_x_8899:
        /* <DEDUP_REMOVED lines=8> */
.L_x_9004:
[----:B------:R-:W-:Y:S05]  /*27250*/  BSYNC B0 ;  /* 0x0000000000007941 */ /* 0x000fea0003800000 */
.L_x_9003:
        /* <DEDUP_REMOVED lines=10> */
.L_x_9005:
        /* <DEDUP_REMOVED lines=8> */
.L_x_9006:
        /* <DEDUP_REMOVED lines=8> */
.L_x_9007:
        /* <DEDUP_REMOVED lines=8> */
.L_x_9008:
        /* <DEDUP_REMOVED lines=9> */
.L_x_9009:
[----:B------:R-:W-:Y:S01]  /*27510*/  IMAD.MOV.U32 R9, RZ, RZ, R14 ;  /* 0x000000ffff097224 */ /* 0x000fe200078e000e */
[----:B------:R-:W-:Y:S06]  /*27520*/  BRA `(.L_x_9010) ;  /* 0xffffffc400307947 */ /* 0x000fec000383ffff */
.L_x_8901:
[----:B------:R-:W-:Y:S01]  /*27530*/  BSSY B0, `(.L_x_9011) ;  /* 0x0000006000007945 */ /* 0x000fe20003800000 */
[----:B------:R-:W-:Y:S01]  /*27540*/  PLOP3.LUT P6, PT, P6, PT, PT, 0x8, 0x0 ;  /* 0x000000000000781c */ /* 0x000fe200037ce170 */
[----:B------:R-:W-:-:S12]  /*27550*/  IMAD.MOV.U32 R15, RZ, RZ, -0x1 ;  /* 0xffffffffff0f7424 */ /* 0x000fd800078e00ff */
[----:B0-----:R-:W-:Y:S05]  /*27560*/  WARPSYNC.COLLECTIVE R15, `(.L_x_9012) ;  /* 0x000000000f087348 */ /* 0x001fea0003c00000 */
[----:B------:R-:W-:Y:S01]  /*27570*/  VOTE.ANY R14, PT, P6 ;  /* 0x00000000000e7806 */ /* 0x000fe200030e0100 */
[----:B0-----:R-:W-:Y:S06]  /*27580*/  ENDCOLLECTIVE ;  /* 0x000000000000791b */ /* 0x001fec0003800000 */
.L_x_9012:
[----:B------:R-:W-:Y:S05]  /*27590*/  BSYNC B0 ;  /* 0x0000000000007941 */ /* 0x000fea0003800000 */
.L_x_9011:
        /* <DEDUP_REMOVED lines=10> */
.L_x_9013:
[----:B------:R-:W-:Y:S02]  /*27640*/  IMAD.MOV.U32 R13, RZ, RZ, R6 ;  /* 0x000000ffff0d7224 */ /* 0x000fe400078e0006 */
[----:B------:R-:W-:-:S07]  /*27650*/  IMAD.MOV.U32 R0, RZ, RZ, R14 ;  /* 0x000000ffff007224 */ /* 0x000fce00078e000e */
[----:B------:R-:W-:Y:S05]  /*27660*/  WARPSYNC.COLLECTIVE R15, `(.L_x_9014) ;  /* 0x000000000f087348 */ /* 0x000fea0003c00000 */
[----:B------:R0:W1:Y:S02]  /*27670*/  SHFL.IDX P6, R14, R13, R12, R11 ;  /* 0x0000000c0d0e7389 */ /* 0x00006400000c000b */
[----:B01----:R-:W-:Y:S01]  /*27680*/  ENDCOLLECTIVE ;  /* 0x000000000000791b */ /* 0x003fe20003800000 */
.L_x_9014:
[----:B------:R-:W-:Y:S02]  /*27690*/  IMAD.MOV.U32 R6, RZ, RZ, R14 ;  /* 0x000000ffff067224 */ /* 0x000fe400078e000e */
[----:B------:R-:W-:-:S05]  /*276a0*/  IMAD.IADD R10, R4, 0x1, R10 ;  /* 0x00000001040a7824 */ /* 0x000fca00078e020a */
[----:B------:R0:W-:Y:S01]  /*276b0*/  STL [R1+0xc], R10 ;  /* 0x00000c0a01007387 */ /* 0x0001e20000100800 */
[----:B------:R-:W-:Y:S05]  /*276c0*/  BRA `(.L_x_9015) ;  /* 0xffffffc400107947 */ /* 0x000fea000383ffff */
.L_x_8903:
        /* <DEDUP_REMOVED lines=8> */
.L_x_9017:
[----:B------:R-:W-:Y:S05]  /*27750*/  BSYNC B0 ;  /* 0x0000000000007941 */ /* 0x000fea0003800000 */
.L_x_9016:
[----:B------:R-:W-:Y:S01]  /*27760*/  IMAD.MOV.U32 R4, RZ, RZ, R14 ;  /* 0x000000ffff047224 */ /* 0x000fe200078e000e */
[----:B------:R-:W-:Y:S06]  /*27770*/  BRA `(.L_x_9018) ;  /* 0xffffffc000fc7947 */ /* 0x000fec000383ffff */
.L_x_8909:
[----:B0-----:R0:W1:Y:S02]  /*27780*/  SYNCS.PHASECHK.TRANS64.TRYWAIT P0, [R0+URZ+0x38820], R3 ;  /* 0x03882003000075a7 */ /* 0x001064000800017f */
[----:B-1----:R-:W-:Y:S05]  /*27790*/  @!P0 NANOSLEEP.SYNCS 0x989680 ;  /* 0x009896800000895d */ /* 0x002fea0003900000 */
[----:B------:R-:W1:Y:S02]  /*277a0*/  @!P0 SYNCS.PHASECHK.TRANS64 P0, [R0+URZ+0x38820], R3 ;  /* 0x03882003000085a7 */ /* 0x000e64000800007f */
[----:B-1----:R-:W-:Y:S05]  /*277b0*/  @!P0 BRA `(.L_x_8909) ;  /* 0xfffffffc00f08947 */ /* 0x002fea000383ffff */
[----:B------:R-:W-:Y:S05]  /*277c0*/  BRA `(.L_x_9019) ;  /* 0xffffffcc009c7947 */ /* 0x000fea000383ffff */
.L_x_8910:
        /* <DEDUP_REMOVED lines=11> */
.L_x_9021:
[----:B------:R-:W-:Y:S05]  /*27880*/  BSYNC B0 ;  /* 0x0000000000007941 */ /* 0x000fea0003800000 */
.L_x_9020:
[----:B------:R-:W-:Y:S05]  /*27890*/  BRA `(.L_x_9022) ;  /* 0xffffffcc00847947 */ /* 0x000fea000383ffff */
.L_x_8911:
[----:B------:R-:W-:Y:S01]  /*278a0*/  BSSY B0, `(.L_x_9023) ;  /* 0x0000006000007945 */ /* 0x000fe20003800000 */
[----:B------:R-:W-:-:S07]  /*278b0*/  IMAD.MOV.U32 R15, RZ, RZ, -0x1 ;  /* 0xffffffffff0f7424 */ /* 0x000fce00078e00ff */
[----:B01----:R-:W-:Y:S05]  /*278c0*/  WARPSYNC.COLLECTIVE R15, `(.L_x_9024) ;  /* 0x000000000f0c7348 */ /* 0x003fea0003c00000 */
[----:B------:R-:W-:Y:S02]  /*278d0*/  ELECT P6, UR62, PT ;  /* 0x00000000003e782f */ /* 0x000fe400038c0000 */
[----:B------:R-:W-:Y:S01]  /*278e0*/  MOV R14, UR62 ;  /* 0x0000003e000e7c02 */ /* 0x000fe20008000f00 */
[----:B01----:R-:W-:Y:S10]  /*278f0*/  ENDCOLLECTIVE ;  /* 0x000000000000791b */ /* 0x003ff40003800000 */
.L_x_9024:
[----:B------:R-:W-:Y:S05]  /*27900*/  BSYNC B0 ;  /* 0x0000000000007941 */ /* 0x000fea0003800000 */
.L_x_9023:
[----:B------:R-:W-:Y:S05]  /*27910*/  BRA `(.L_x_9025) ;  /* 0xffffffcc00787947 */ /* 0x000fea000383ffff */
.L_x_8913:
[----:B0-----:R0:W1:Y:S02]  /*27920*/  SYNCS.PHASECHK.TRANS64.TRYWAIT P0, [R6+URZ], R5 ;  /* 0x00000005060075a7 */ /* 0x001064000800017f */
[----:B-1----:R-:W-:Y:S05]  /*27930*/  @!P0 NANOSLEEP.SYNCS 0x989680 ;  /* 0x009896800000895d */ /* 0x002fea0003900000 */
[----:B------:R-:W1:Y:S02]  /*27940*/  @!P0 SYNCS.PHASECHK.TRANS64 P0, [R6+URZ], R5 ;  /* 0x00000005060085a7 */ /* 0x000e64000800007f */
[----:B-1----:R-:W-:Y:S05]  /*27950*/  @!P0 BRA `(.L_x_8913) ;  /* 0xfffffffc00f08947 */ /* 0x002fea000383ffff */
[----:B------:R-:W-:Y:S05]  /*27960*/  BRA `(.L_x_9026) ;  /* 0xffffffcc00b47947 */ /* 0x000fea000383ffff */
.L_x_8914:
[----:B-1----:R1:W2:Y:S02]  /*27970*/  SYNCS.PHASECHK.TRANS64.TRYWAIT P0, [R7+URZ], R2 ;  /* 0x00000002070075a7 */ /* 0x0022a4000800017f */
[----:B--2---:R-:W-:Y:S05]  /*27980*/  @!P0 NANOSLEEP.SYNCS 0x989680 ;  /* 0x009896800000895d */ /* 0x004fea0003900000 */
[----:B------:R-:W2:Y:S02]  /*27990*/  @!P0 SYNCS.PHASECHK.TRANS64 P0, [R7+URZ], R2 ;  /* 0x00000002070085a7 */ /* 0x000ea4000800007f */
[----:B--2---:R-:W-:Y:S05]  /*279a0*/  @!P0 BRA `(.L_x_8914) ;  /* 0xfffffffc00f08947 */ /* 0x004fea000383ffff */
[----:B------:R-:W-:Y:S05]  /*279b0*/  BRA `(.L_x_9027) ;  /* 0xffffffcc00a87947 */ /* 0x000fea000383ffff */
.L_x_8916:
[----:B--2---:R2:W3:Y:S02]  /*279c0*/  SYNCS.PHASECHK.TRANS64.TRYWAIT P0, [R4+URZ], R5 ;  /* 0x00000005040075a7 */ /* 0x0044e4000800017f */
[----:B---3--:R-:W-:Y:S05]  /*279d0*/  @!P0 NANOSLEEP.SYNCS 0x989680 ;  /* 0x009896800000895d */ /* 0x008fea0003900000 */
[----:B------:R-:W3:Y:S02]  /*279e0*/  @!P0 SYNCS.PHASECHK.TRANS64 P0, [R4+URZ], R5 ;  /* 0x00000005040085a7 */ /* 0x000ee4000800007f */
[----:B---3--:R-:W-:Y:S05]  /*279f0*/  @!P0 BRA `(.L_x_8916) ;  /* 0xfffffffc00f08947 */ /* 0x008fea000383ffff */
[----:B------:R-:W-:Y:S05]  /*27a00*/  BRA `(.L_x_9028) ;  /* 0xffffffcc00b07947 */ /* 0x000fea000383ffff */
.L_x_9029:
        /* <DEDUP_REMOVED lines=15> */
.L_x_15187:


//--------------------- .text._ZN7cutlass13device_kernelIN5flash11enable_sm90INS1_16FlashAttnFwdSm90INS1_25CollectiveMainloopFwdSm90ILi2EN4cute5tupleIJNS5_1CILi1EEES8_S8_EEENS6_IJNS7_ILi128EEENS7_ILi96EEENS7_ILi64EEEEEELi256ENS_6half_tEfNS_4arch4Sm90ELb0ELb0ELb1ELb0ELb0ELb0ELb0ELb1ELb0ELb1ELb1ELb0EEENS1_21CollectiveEpilogueFwdINS6_IJSA_NS7_ILi256EEESB_EEES9_SE_SG_Li256ELb0ELb1ELb1ELb0EEENS1_19SingleTileSchedulerILb0ELb1ELb1ELi128EEEEEEEEEvNT_6ParamsE --------------------------
	.section	.text._ZN7cutlass13device_kernelIN5flash11enable_sm90INS1_16FlashAttnFwdSm90INS1_25CollectiveMainloopFwdSm90ILi2EN4cute5tupleIJNS5_1CILi1EEES8_S8_EEENS6_IJNS7_ILi128EEENS7_ILi96EEENS7_ILi64EEEEEELi256ENS_6half_tEfNS_4arch4Sm90ELb0ELb0ELb1ELb0ELb0ELb0ELb0ELb1ELb0ELb1ELb1ELb0EEENS1_21CollectiveEpilogueFwdINS6_IJSA_NS7_ILi256EEESB_EEES9_SE_SG_Li256ELb0ELb1ELb1ELb0EEENS1_19SingleTileSchedulerILb0ELb1ELb1ELi128EEEEEEEEEvNT_6ParamsE,"ax",@progbits
	.align	128
.text._ZN7cutlass13device_kernelIN5flash11enable_sm90INS1_16FlashAttnFwdSm90INS1_25CollectiveMainloopFwdSm90ILi2EN4cute5tupleIJNS5_1CILi1EEES8_S8_EEENS6_IJNS7_ILi128EEENS7_ILi96EEENS7_ILi64EEEEEELi256ENS_6half_tEfNS_4arch4Sm90ELb0ELb0ELb1ELb0ELb0ELb0ELb0ELb1ELb0ELb1ELb1ELb0EEENS1_21CollectiveEpilogueFwdINS6_IJSA_NS7_ILi256EEESB_EEES9_SE_SG_Li256ELb0ELb1ELb1ELb0EEENS1_19SingleTileSchedulerILb0ELb1ELb1ELi128EEEEEEEEEvNT_6ParamsE:
        .type           _ZN7cutlass13device_kernelIN5flash11enable_sm90INS1_16FlashAttnFwdSm90INS1_25CollectiveMainloopFwdSm90ILi2EN4cute5tupleIJNS5_1CILi1EEES8_S8_EEENS6_IJNS7_ILi128EEENS7_ILi96EEENS7_ILi64EEEEEELi256ENS_6half_tEfNS_4arch4Sm90ELb0ELb0ELb1ELb0ELb0ELb0ELb0ELb1ELb0ELb1ELb1ELb0EEENS1_21CollectiveEpilogueFwdINS6_IJSA_NS7_ILi256EEESB_EEES9_SE_SG_Li256ELb0ELb1ELb1ELb0EEENS1_19SingleTileSchedulerILb0ELb1ELb1ELi128EEEEEEEEEvNT_6ParamsE,@function
        .size           _ZN7cutlass13device_kernelIN5flash11enable_sm90INS1_16FlashAttnFwdSm90INS1_25CollectiveMainloopFwdSm90ILi2EN4cute5tupleIJNS5_1CILi1EEES8_S8_EEENS6_IJNS7_ILi128EEENS7_ILi96EEENS7_ILi64EEEEEELi256ENS_6half_tEfNS_4arch4Sm90ELb0ELb0ELb1ELb0ELb0ELb0ELb0ELb1ELb0ELb1ELb1ELb0EEENS1_21CollectiveEpilogueFwdINS6_IJSA_NS7_ILi256EEESB_EEES9_SE_SG_Li256ELb0ELb1ELb1ELb0EEENS1_19SingleTileSchedulerILb0ELb1ELb1ELi128EEEEEEEEEvNT_6ParamsE,(.L_x_15188 - _ZN7cutlass13device_kernelIN5flash11enable_sm90INS1_16FlashAttnFwdSm90INS1_25CollectiveMainloopFwdSm90ILi2EN4cute5tupleIJNS5_1CILi1EEES8_S8_EEENS6_IJNS7_ILi128EEENS7_ILi96EEENS7_ILi64EEEEEELi256ENS_6half_tEfNS_4arch4Sm90ELb0ELb0ELb1ELb0ELb0ELb0ELb0ELb1ELb0ELb1ELb1ELb0EEENS1_21CollectiveEpilogueFwdINS6_IJSA_NS7_ILi256EEESB_EEES9_SE_SG_Li256ELb0ELb1ELb1ELb0EEENS1_19SingleTileSchedulerILb0ELb1ELb1ELi128EEEEEEEEEvNT_6ParamsE)
        .other          _ZN7cutlass13device_kernelIN5flash11enable_sm90INS1_16FlashAttnFwdSm90INS1_25CollectiveMainloopFwdSm90ILi2EN4cute5tupleIJNS5_1CILi1EEES8_S8_EEENS6_IJNS7_ILi128EEENS7_ILi96EEENS7_ILi64EEEEEELi256ENS_6half_tEfNS_4arch4Sm90ELb0ELb0ELb1ELb0ELb0ELb0ELb0ELb1ELb0ELb1ELb1ELb0EEENS1_21CollectiveEpilogueFwdINS6_IJSA_NS7_ILi256EEESB_EEES9_SE_SG_Li256ELb0ELb1ELb1ELb0EEENS1_19SingleTileSchedulerILb0ELb1ELb1ELi128EEEEEEEEEvNT_6ParamsE,@"STO_CUDA_ENTRY STV_DEFAULT"
_ZN7cutlass13device_kernelIN5flash11enable_sm90INS1_16FlashAttnFwdSm90INS1_25CollectiveMainloopFwdSm90ILi2EN4cute5tupleIJNS5_1CILi1EEES8_S8_EEENS6_IJNS7_ILi128EEENS7_ILi96EEENS7_ILi64EEEEEELi256ENS_6half_tEfNS_4arch4Sm90ELb0ELb0ELb1ELb0ELb0ELb0ELb0ELb1ELb0ELb1ELb1ELb0EEENS1_21CollectiveEpilogueFwdINS6_IJSA_NS7_ILi256EEESB_EEES9_SE_SG_Li256ELb0ELb1ELb1ELb0EEENS1_19SingleTileSchedulerILb0ELb1ELb1ELi128EEEEEEEEEvNT_6ParamsE:
        /* <DEDUP_REMOVED lines=18> */
.L_x_9031:
[----:B------:R-:W-:Y:S05]  /*0120*/  BSYNC B0 ;  /* 0x0000000000007941 */ /* 0x000fea0003800000 */
.L_x_9030:
        /* <DEDUP_REMOVED lines=41> */
.L_x_9032:
        /* <DEDUP_REMOVED lines=22> */
.L_x_9033:
        /* <DEDUP_REMOVED lines=18> */
.L_x_9034:
        /* <DEDUP_REMOVED lines=22> */
.L_x_9035:
        /* <DEDUP_REMOVED lines=22> */
.L_x_9036:
        /* <DEDUP_REMOVED lines=8> */
.L_x_9039:
[----:B------:R-:W-:-:S08]  /*0980*/  NOP ;  /* 0x0000000000007918 */ /* 0x000fd00000000000 */
[----:B------:R-:W0:Y:S02]  /*0990*/  USETMAXREG.TRY_ALLOC.CTAPOOL UP0, 0xf0 ;  /* 0x000000f0000079c8 */ /* 0x000e240008000600 */
[----:B0-----:R-:W-:-:S13]  /*09a0*/  PLOP3.LUT P0, PT, PT, PT, UP0, 0x80, 0x0 ;  /* 0x000000000000781c */ /* 0x001fda0003f0f008 */
[----:B------:R-:W-:Y:S05]  /*09b0*/  @!P0 BRA `(.L_x_9039) ;  /* 0xfffffffc00f08947 */ /* 0x000fea000383ffff */
[----:B------:R-:W0:Y:S01]  /*09c0*/  S2UR UR6, SR_CTAID.Y ;  /* 0x00000000000679c3 */ /* 0x000e220000002600 */
[----:B------:R-:W-:-:S07]  /*09d0*/  ULDC UR7, c[0x0][0xc50] ;  /* 0x0003140000077ab9 */ /* 0x000fce0000000800 */
[----:B------:R-:W-:Y:S08]  /*09e0*/  BAR.ARV 0x8, 0x180 ;  /* 0x0206000000007b1d */ /* 0x000ff00000002000 */
[----:B------:R-:W1:Y:S01]  /*09f0*/  S2UR UR8, SR_CTAID.Z ;  /* 0x00000000000879c3 */ /* 0x000e620000002700 */
[----:B------:R-:W-:Y:S01]  /*0a00*/  ISETP.NE.AND P0, PT, R2, 0x1, PT ;  /* 0x000000010200780c */ /* 0x000fe20003f05270 */
[----:B------:R-:W-:-:S11]  /*0a10*/  UISETP.NE.AND UP0, UPT, UR7, 0x1, UPT ;  /* 0x000000010700788c */ /* 0x000fd6000bf05270 */
[----:B------:R-:W-:Y:S01]  /*0a20*/  @UP0 ULDC UR4, c[0x0][0xc54] ;  /* 0x0003150000040ab9 */ /* 0x000fe20000000800 */
[----:B------:R-:W-:Y:S06]  /*0a30*/  @!P0 BAR.ARV 0x9, 0x100 ;  /* 0x0244000000008b1d */ /* 0x000fec0000002000 */
[----:B0-----:R-:W-:Y:S01]  /*0a40*/  UIMAD.WIDE.U32 UR4, UR6, UR4, URZ ;  /* 0x00000004060472a5 */ /* 0x001fe2000f8e003f */
[----:B------:R-:W-:Y:S01]  /*0a50*/  @UP0 ULDC UR9, c[0x0][0xc58] ;  /* 0x0003160000090ab9 */ /* 0x000fe20000000800 */
[----:B------:R-:W-:Y:S01]  /*0a60*/  UMOV UR36, UR6 ;  /* 0x0000000600247c82 */ /* 0x000fe20008000000 */
[----:B-1----:R-:W-:Y:S01]  /*0a70*/  ISETP.LE.AND P0, PT, RZ, UR8, PT ;  /* 0x00000008ff007c0c */ /* 0x002fe2000bf03270 */
[----:B------:R-:W-:-:S04]  /*0a80*/  @UP0 USHF.R.U32.HI UR36, URZ, UR9, UR5 ;  /* 0x000000093f240299 */ /* 0x000fc80008011605 */
[----:B------:R-:W-:-:S04]  /*0a90*/  UIADD3 UR4, -UR36, URZ, URZ ;  /* 0x0000003f24047290 */ /* 0x000fc8000fffe13f */
[----:B------:R-:W-:-:S04]  /*0aa0*/  UIMAD UR7, UR7, UR4, UR6 ;  /* 0x00000004070772a4 */ /* 0x000fc8000f8e0206 */
[----:B------:R-:W-:Y:S08]  /*0ab0*/  @!P0 BRA `(.L_x_9040) ;  /* 0x000000b800208947 */ /* 0x000ff00003800000 */
[----:B------:R-:W-:Y:S01]  /*0ac0*/  ULDC.64 UR4, c[0x0][0x418] ;  /* 0x0001060000047ab9 */ /* 0x000fe20000000a00 */
[----:B------:R-:W-:Y:S01]  /*0ad0*/  ULDC UR39, c[0x0][0x424] ;  /* 0x0001090000277ab9 */ /* 0x000fe20000000800 */
[----:B------:R-:W-:Y:S02]  /*0ae0*/  UISETP.NE.U32.AND UP0, UPT, UR4, URZ, UPT ;  /* 0x0000003f0400728c */ /* 0x000fe4000bf05070 */
        /* <DEDUP_REMOVED lines=8> */
[----:B------:R-:W-:-:S04]  /*0b70*/  UIMAD.WIDE UR4, UR4, 0x2aaaaaab, URZ ;  /* 0x2aaaaaab040478a5 */ /* 0x000fc8000f8e023f */
[----:B------:R-:W-:-:S03]  /*0b80*/  USHF.R.U32.HI UR6, URZ, 0x1f, UR5 ;  /* 0x0000001f3f067899 */ /* 0x000fc60008011605 */
[----:B------:R-:W-:Y:S01]  /*0b90*/  UMOV UR4, URZ ;  /* 0x0000003f00047c82 */ /* 0x000fe20008000000 */
[----:B------:R-:W-:-:S04]  /*0ba0*/  ULEA.HI.SX32 UR6, UR5, UR6, 0x1c ;  /* 0x0000000605067291 */ /* 0x000fc8000f8fe23f */
[----:B------:R-:W-:Y:S08]  /*0bb0*/  @!P0 BRA `(.L_x_9041) ;  /* 0x0000000000908947 */ /* 0x000ff00003800000 */
        /* <DEDUP_REMOVED lines=11> */
[----:B------:R-:W-:-:S04]  /*0c70*/  IABS R5, R5 ;  /* 0x0000000500057213 */ /* 0x000fc80000000000 */
[----:B------:R-:W-:-:S04]  /*0c80*/  MOV R4, R5 ;  /* 0x0000000500047202 */ /* 0x000fc80000000f00 */
        /* <DEDUP_REMOVED lines=23> */
.L_x_9041:
[----:B------:R-:W-:Y:S01]  /*0e00*/  UIMAD UR37, UR37, UR4, URZ ;  /* 0x00000004252572a4 */ /* 0x000fe2000f8e023f */
[----:B------:R-:W-:Y:S01]  /*0e10*/  IMAD.U32 R0, RZ, RZ, UR6 ;  /* 0x00000006ff007e24 */ /* 0x000fe2000f8e00ff */
[----:B------:R-:W0:Y:S01]  /*0e20*/  S2R R4, SR_TID.X ;  /* 0x0000000000047919 */ /* 0x000e220000002100 */
[----:B------:R-:W-:Y:S01]  /*0e30*/  IMAD.U32 R3, RZ, RZ, UR4 ;  /* 0x00000004ff037e24 */ /* 0x000fe2000f8e00ff */
[----:B------:R-:W-:Y:S01]  /*0e40*/  PLOP3.LUT P0, PT, PT, PT, PT, 0x80, 0x0 ;  /* 0x000000000000781c */ /* 0x000fe20003f0f070 */
[----:B------:R-:W-:Y:S01]  /*0e50*/  IMAD.MOV.U32 R5, RZ, RZ, RZ ;  /* 0x000000ffff057224 */ /* 0x000fe200078e00ff */
[----:B------:R-:W-:Y:S02]  /*0e60*/  MOV R6, RZ ;  /* 0x000000ff00067202 */ /* 0x000fe40000000f00 */
        /* <DEDUP_REMOVED lines=27> */
[----:B0-----:R-:W-:Y:S01]  /*1020*/  VIADD R16, R4, 0xffffff80 ;  /* 0xffffff8004107836 */ /* 0x001fe20000000000 */
        /* <DEDUP_REMOVED lines=76> */
.L_x_9043:
[----:B------:R-:W-:Y:S01]  /*14f0*/  SHF.L.U32 R7, RZ, 0x1f, RZ ;  /* 0x0000001fff077819 */ /* 0x000fe200000006ff */
[----:B------:R-:W-:-:S03]  /*1500*/  VIADD R0, R2, 0x8 ;  /* 0x0000000802007836 */ /* 0x000fc60000000000 */
[----:B------:R-:W0:Y:S02]  /*1510*/  SYNCS.PHASECHK.TRANS64.TRYWAIT P0, [UR38+0x22800], R7 ;  /* 0x02280007ff0075a7 */ /* 0x000e240008000166 */
[----:B0-----:R-:W-:Y:S05]  /*1520*/  @!P0 BRA `(.L_x_9044) ;  /* 0x000000ac008c8947 */ /* 0x001fea0003800000 */
.L_x_9150:
[----:B------:R-:W-:Y:S05]  /*1530*/  WARPSYNC.ALL ;  /* 0x0000000000007948 */ /* 0x000fea0003800000 */
[----:B------:R-:W-:Y:S01]  /*1540*/  ULOP3.LUT UR4, UR42, 0x1, URZ, 0xfc, !UPT ;  /* 0x000000012a047892 */ /* 0x000fe2000f8efc3f */
[----:B------:R1:W-:Y:S03]  /*1550*/  BAR.SYNC.DEFER_BLOCKING R0, 0x100 ;  /* 0x000400000000751d */ /* 0x0003e60000010000 */
[----:B------:R-:W-:-:S06]  /*1560*/  UISETP.NE.AND UP0, UPT, UR4, 0x3, UPT ;  /* 0x000000030400788c */ /* 0x000fcc000bf05270 */
[----:B------:R-:W-:-:S13]  /*1570*/  PLOP3.LUT P0, PT, PT, PT, UP0, 0x80, 0x0 ;  /* 0x000000000000781c */ /* 0x000fda0003f0f008 */
[----:B-1----:R-:W-:Y:S05]  /*1580*/  @!P0 BRA `(.L_x_9045) ;  /* 0x0000000000048947 */ /* 0x002fea0003800000 */
[----:B------:R-:W-:Y:S01]  /*1590*/  BPT.TRAP 0x1 ;  /* 0x000000040000795c */ /* 0x000fe20000300000 */
.L_x_9045:
[----:B------:R1:W2:Y:S01]  /*15a0*/  SYNCS.PHASECHK.TRANS64.TRYWAIT P1, [UR38+0x22830], R7 ;  /* 0x02283007ff0075a7 */ /* 0x0002a20008020166 */
[----:B------:R-:W-:Y:S05]  /*15b0*/  @!P0 BRA `(.L_x_9046) ;  /* 0x0000000000048947 */ /* 0x000fea0003800000 */
[----:B------:R-:W-:Y:S01]  /*15c0*/  BPT.TRAP 0x1 ;  /* 0x000000040000795c */ /* 0x000fe20000300000 */
.L_x_9046:
[----:B--2---:R-:W-:Y:S05]  /*15d0*/  @P1 BRA `(.L_x_9047) ;  /* 0x0000000000081947 */ /* 0x004fea0003800000 */
[----:B------:R-:W2:Y:S02]  /*15e0*/  SYNCS.PHASECHK.TRANS64.TRYWAIT P1, [UR38+0x22830], R7 ;  /* 0x02283007ff0075a7 */ /* 0x000ea40008020166 */
[----:B--2---:R-:W-:Y:S05]  /*15f0*/  @!P1 BRA `(.L_x_9048) ;  /* 0x000000ac00709947 */ /* 0x004fea0003800000 */
.L_x_9047:
[----:B------:R-:W-:Y:S01]  /*1600*/  UIADD3 UR4, UR38, 0x1c400, URZ ;  /* 0x0001c40026047890 */ /* 0x000fe2000fffe03f */
[----:B------:R-:W-:Y:S01]  /*1610*/  WARPGROUP.ARRIVE ;  /* 0x00000000000079c5 */ /* 0x000fe20000000000 */
[----:B------:R-:W-:Y:S01]  /*1620*/  ULOP3.LUT UR8, UR41, 0x10000, URZ, 0xfc, !UPT ;  /* 0x0001000029087892 */ /* 0x000fe2000f8efc3f */
[----:B------:R-:W-:Y:S01]  /*1630*/  LOP3.LUT R17, R17, 0xffffff80, RZ, 0xc0, !PT ;  /* 0xffffff8011117812 */ /* 0x000fe200078ec0ff */
[----:B------:R-:W-:Y:S01]  /*1640*/  USHF.R.U32.HI UR4, URZ, 0x4, UR4 ;  /* 0x000000043f047899 */ /* 0x000fe20008011604 */
[----:B------:R-:W-:Y:S01]  /*1650*/  P2R R11, PR, RZ, 0x1 ;  /* 0x00000001ff0b7803 */ /* 0x000fe20000000000 */
[----:B------:R-:W-:Y:S01]  /*1660*/  UMOV UR9, 0x40000040 ;  /* 0x4000004000097882 */ /* 0x000fe20000000000 */
[----:B------:R-:W-:Y:S01]  /*1670*/  UMOV UR7, 0x40000040 ;  /* 0x4000004000077882 */ /* 0x000fe20000000000 */
[----:B------:R-:W-:Y:S01]  /*1680*/  ULOP3.LUT UR4, UR4, 0x3fff, URZ, 0xc0, !UPT ;  /* 0x00003fff04047892 */ /* 0x000fe2000f8ec03f */
[----:B------:R-:W-:Y:S01]  /*1690*/  IMAD.IADD R17, R16, 0x1, -R17 ;  /* 0x0000000110117824 */ /* 0x000fe200078e0a11 */
[----:B------:R-:W-:Y:S01]  /*16a0*/  UMOV UR5, UR9 ;  /* 0x0000000900057c82 */ /* 0x000fe20008000000 */
[----:B------:R-:W-:Y:S01]  /*16b0*/  UIADD3 UR12, UR8, 0x2, URZ ;  /* 0x00000002080c7890 */ /* 0x000fe2000fffe03f */
[----:B------:R-:W2:Y:S01]  /*16c0*/  S2R R13, SR_TID.X ;  /* 0x00000000000d7919 */ /* 0x000ea20000002100 */
[----:B------:R-:W-:Y:S01]  /*16d0*/  ULOP3.LUT UR6, UR4, 0x10000, URZ, 0xfc, !UPT ;  /* 0x0001000004067892 */ /* 0x000fe2000f8efc3f */
[----:B0-----:R-:W-:Y:S01]  /*16e0*/  SHF.R.S32.HI R4, RZ, 0x1f, R17 ;  /* 0x0000001fff047819 */ /* 0x001fe20000011411 */
[----:B------:R-:W-:Y:S01]  /*16f0*/  UMOV UR13, 0x40000040 ;  /* 0x40000040000d7882 */ /* 0x000fe20000000000 */
[----:B------:R-:W-:Y:S01]  /*1700*/  UMOV UR4, UR8 ;  /* 0x0000000800047c82 */ /* 0x000fe20008000000 */
[----:B------:R-:W-:Y:S01]  /*1710*/  UIADD3 UR14, UR6, 0x2, URZ ;  /* 0x00000002060e7890 */ /* 0x000fe2000fffe03f */
[----:B------:R-:W-:Y:S01]  /*1720*/  LEA.HI R4, R4, R17, RZ, 0x2 ;  /* 0x0000001104047211 */ /* 0x000fe200078f10ff */
[----:B------:R-:W-:Y:S01]  /*1730*/  UMOV UR15, 0x40000040 ;  /* 0x40000040000f7882 */ /* 0x000fe20000000000 */
[----:B------:R-:W-:-:S02]  /*1740*/  UIADD3 UR16, UR8, 0x4, URZ ;  /* 0x0000000408107890 */ /* 0x000fc4000fffe03f */
[----:B------:R-:W-:Y:S01]  /*1750*/  HGMMA.64x96x16.F32 R24, gdesc[UR4], RZ, !UPT, gsb0 ;  /* 0x01600000041879f0 */ /* 0x000fe2000c0008ff */
[----:B------:R-:W-:Y:S01]  /*1760*/  UIADD3 UR18, UR6, 0x4, URZ ;  /* 0x0000000406127890 */ /* 0x000fe2000fffe03f */
[----:B------:R-:W-:Y:S01]  /*1770*/  LOP3.LUT R4, R4, 0x7ffffffc, RZ, 0xc0, !PT ;  /* 0x7ffffffc04047812 */ /* 0x000fe200078ec0ff */
[----:B------:R-:W-:Y:S01]  /*1780*/  UMOV UR17, 0x40000040 ;  /* 0x4000004000117882 */ /* 0x000fe20000000000 */
[----:B------:R-:W-:Y:S01]  /*1790*/  UMOV UR19, 0x40000040 ;  /* 0x4000004000137882 */ /* 0x000fe20000000000 */
[----:B------:R-:W-:Y:S02]  /*17a0*/  UIADD3 UR20, UR8, 0x6, URZ ;  /* 0x0000000608147890 */ /* 0x000fe4000fffe03f */
[----:B------:R-:W-:Y:S01]  /*17b0*/  UIADD3 UR22, UR6, 0x6, URZ ;  /* 0x0000000606167890 */ /* 0x000fe2000fffe03f */
[----:B------:R-:W-:Y:S01]  /*17c0*/  IMAD.IADD R4, R17, 0x1, -R4 ;  /* 0x0000000111047824 */ /* 0x000fe200078e0a04 */
[----:B------:R-:W-:Y:S01]  /*17d0*/  UMOV UR21, 0x40000040 ;  /* 0x4000004000157882 */ /* 0x000fe20000000000 */
[----:B------:R-:W-:Y:S01]  /*17e0*/  UMOV UR23, 0x40000040 ;  /* 0x4000004000177882 */ /* 0x000fe20000000000 */
[----:B------:R-:W-:Y:S01]  /*17f0*/  ULDC UR4, c[0x0][0x9d8] ;  /* 0x0002760000047ab9 */ /* 0x000fe20000000800 */
[----:B------:R-:W-:Y:S01]  /*1800*/  UIMAD UR39, UR40, -0x60, UR39 ;  /* 0xffffffa0282778a4 */ /* 0x000fe2000f8e0227 */
[----:B------:R-:W-:-:S03]  /*1810*/  ULDC UR7, c[0x0][0x988] ;  /* 0x0002620000077ab9 */ /* 0x000fc60000000800 */
[----:B------:R-:W-:-:S06]  /*1820*/  UIADD3 UR39, UR39, 0x60, URZ ;  /* 0x0000006027277890 */ /* 0x000fcc000fffe03f */
[----:B------:R-:W-:Y:S01]  /*1830*/  IMAD.U32 R3, RZ, RZ, UR39 ;  /* 0x00000027ff037e24 */ /* 0x000fe2000f8e00ff */
[----:B--2---:R-:W-:-:S03]  /*1840*/  LOP3.LUT R13, R13, 0x7f, RZ, 0xc0, !PT ;  /* 0x0000007f0d0d7812 */ /* 0x004fc600078ec0ff */
[----:B------:R-:W-:-:S05]  /*1850*/  IMAD R4, R4, -0x2, R3 ;  /* 0xfffffffe04047824 */ /* 0x000fca00078e0203 */
        /* <DEDUP_REMOVED lines=82> */
[----:B------:R-:W-:-:S04]  /*1d80*/  FMUL.FTZ R71, R71, UR4 ;  /* 0x0000000447477c20 */ /* 0x000fc80008410000 */
[----:B------:R-:W3:Y:S01]  /*1d90*/  MUFU.TANH R36, R36 ;  /* 0x0000002400247308 */ /* 0x000ee20000002400 */
[----:B0-----:R-:W-:-:S04]  /*1da0*/  FSEL R33, R33, -INF , P2 ;  /* 0xff80000021217808 */ /* 0x001fc80001000000 */
[----:B------:R-:W-:-:S03]  /*1db0*/  FMNMX.FTZ R3, R33, R8, !PT ;  /* 0x0000000821037209 */ /* 0x000fc60007810000 */
[----:B------:R-:W0:Y:S01]  /*1dc0*/  MUFU.TANH R30, R30 ;  /* 0x0000001e001e7308 */ /* 0x000e220000002400 */
[----:B--2---:R-:W-:Y:S02]  /*1dd0*/  FSEL R6, R27, -INF , P5 ;  /* 0xff8000001b067808 */ /* 0x004fe40002800000 */
[----:B------:R-:W-:-:S05]  /*1de0*/  ISETP.GT.AND P5, PT, R4, 0x19, PT ;  /* 0x000000190400780c */ /* 0x000fca0003fa4270 */
[----:B------:R-:W2:Y:S01]  /*1df0*/  MUFU.TANH R37, R37 ;  /* 0x0000002500257308 */ /* 0x000ea20000002400 */
[----:B---3--:R-:W-:-:S04]  /*1e00*/  FSEL R36, R36, -INF , P6 ;  /* 0xff80000024247808 */ /* 0x008fc80003000000 */
[----:B------:R-:W-:-:S03]  /*1e10*/  FMNMX.FTZ R8, R36, R3, !PT ;  /* 0x0000000324087209 */ /* 0x000fc60007810000 */
[----:B------:R-:W3:Y:S01]  /*1e20*/  MUFU.TANH R31, R31 ;  /* 0x0000001f001f7308 */ /* 0x000ee20000002400 */
[----:B0-----:R-:W-:Y:S02]  /*1e30*/  FSEL R30, R30, -INF , P4 ;  /* 0xff8000001e1e7808 */ /* 0x001fe40002000000 */
[----:B------:R-:W-:-:S05]  /*1e40*/  ISETP.GT.AND P4, PT, R4, 0x20, PT ;  /* 0x000000200400780c */ /* 0x000fca0003f84270 */
[----:B------:R-:W0:Y:S01]  /*1e50*/  MUFU.TANH R40, R40 ;  /* 0x0000002800287308 */ /* 0x000e220000002400 */
[----:B--2---:R-:W-:-:S04]  /*1e60*/  FSEL R37, R37, -INF , P5 ;  /* 0xff80000025257808 */ /* 0x004fc80002800000 */
[----:B------:R-:W-:-:S03]  /*1e70*/  FMNMX.FTZ R3, R37, R8, !PT ;  /* 0x0000000825037209 */ /* 0x000fc60007810000 */
[----:B------:R-:W2:Y:S01]  /*1e80*/  MUFU.TANH R34, R34 ;  /* 0x0000002200227308 */ /* 0x000ea20000002400 */
[----:B---3--:R-:W-:Y:S02]  /*1e90*/  FSEL R31, R31, -INF , P3 ;  /* 0xff8000001f1f7808 */ /* 0x008fe40001800000 */
[----:B------:R-:W-:-:S05]  /*1ea0*/  ISETP.GT.AND P3, PT, R4, 0x21, PT ;  /* 0x000000210400780c */ /* 0x000fca0003f64270 */
        /* <DEDUP_REMOVED lines=88> */
[----:B---3--:R-:W-:-:S04]  /*2430*/  FSEL R69, R69, -INF , P1 ;  /* 0xff80000045457808 */ /* 0x008fc80000800000 */
[----:B------:R-:W-:-:S03]  /*2440*/  FMNMX.FTZ R4, R69, R4, !PT ;  /* 0x0000000445047209 */ /* 0x000fc60007810000 */
[----:B------:R-:W3:Y:S01]  /*2450*/  MUFU.TANH R66, R66 ;  /* 0x0000004200427308 */ /* 0x000ee20000002400 */
[----:B0-----:R-:W-:Y:S01]  /*2460*/  FSEL R62, R62, -INF , P6 ;  /* 0xff8000003e3e7808 */ /* 0x001fe20003000000 */
[----:B------:R-:W0:Y:S06]  /*2470*/  SHFL.BFLY PT, R3, R4, 0x2, 0x1f ;  /* 0x0c401f0004037f89 */ /* 0x000e2c00000e0000 */
[----:B------:R-:W4:Y:S01]  /*2480*/  MUFU.TANH R67, R67 ;  /* 0x0000004300437308 */ /* 0x000f220000002400 */
[----:B--2---:R-:W-:-:S07]  /*2490*/  FSEL R63, R63, -INF , P5 ;  /* 0xff8000003f3f7808 */ /* 0x004fce0002800000 */
[----:B------:R-:W2:Y:S01]  /*24a0*/  MUFU.TANH R70, R70 ;  /* 0x0000004600467308 */ /* 0x000ea20000002400 */
[----:B---3--:R-:W-:-:S07]  /*24b0*/  FSEL R66, R66, -INF , P4 ;  /* 0xff80000042427808 */ /* 0x008fce0002000000 */
[----:B------:R-:W3:Y:S01]  /*24c0*/  MUFU.TANH R71, R71 ;  /* 0x0000004700477308 */ /* 0x000ee20000002400 */
[----:B----4-:R-:W-:Y:S02]  /*24d0*/  FSEL R67, R67, -INF , P3 ;  /* 0xff80000043437808 */ /* 0x010fe40001800000 */
[----:B0-----:R-:W-:-:S05]  /*24e0*/  FMNMX.FTZ R8, R4, R3, !PT ;  /* 0x0000000304087209 */ /* 0x001fca0007810000 */
[----:B------:R-:W0:Y:S01]  /*24f0*/  SHFL.BFLY PT, R3, R8, 0x1, 0x1f ;  /* 0x0c201f0008037f89 */ /* 0x000e2200000e0000 */
[----:B--2---:R-:W-:Y:S02]  /*2500*/  FSEL R70, R70, -INF , P2 ;  /* 0xff80000046467808 */ /* 0x004fe40001000000 */
[----:B---3--:R-:W-:Y:S02]  /*2510*/  FSEL R71, R71, -INF , P1 ;  /* 0xff80000047477808 */ /* 0x008fe40000800000 */
[----:B0-----:R-:W-:-:S04]  /*2520*/  FMNMX.FTZ R3, R8, R3, !PT ;  /* 0x0000000308037209 */ /* 0x001fc80007810000 */
[C---:B------:R-:W-:Y:S01]  /*2530*/  FSETP.NEU.FTZ.AND P0, PT, R3.reuse, -INF , PT ;  /* 0xff8000000300780b */ /* 0x040fe20003f1d000 */
[----:B------:R-:W-:-:S05]  /*2540*/  FMUL.FTZ R9, R3, UR7 ;  /* 0x0000000703097c20 */ /* 0x000fca0008410000 */
[----:B------:R-:W-:Y:S02]  /*2550*/  FSEL R10, R9, RZ, P0 ;  /* 0x000000ff090a7208 */ /* 0x000fe40000000000 */
[----:B------:R-:W-:Y:S02]  /*2560*/  FMNMX.FTZ R9, R5, R6, !PT ;  /* 0x0000000605097209 */ /* 0x000fe40007810000 */
[----:B------:R-:W-:Y:S01]  /*2570*/  ISETP.NE.AND P0, PT, R11, RZ, PT ;  /* 0x000000ff0b00720c */ /* 0x000fe20003f05270 */
        /* <DEDUP_REMOVED lines=13> */
[----:B------:R-:W-:Y:S01]  /*2650*/  FMNMX.FTZ R9, R35, R4, !PT ;  /* 0x0000000423097209 */ /* 0x000fe20007810000 */
[----:B------:R-:W0:Y:S01]  /*2660*/  MUFU.EX2 R25, R25 ;  /* 0x0000001900197308 */ /* 0x000e220000000800 */
        /* <DEDUP_REMOVED lines=15> */
[----:B------:R-:W2:Y:S01]  /*2760*/  MUFU.EX2 R29, R29 ;  /* 0x0000001d001d7308 */ /* 0x000ea20000000800 */
[--C-:B------:R-:W-:Y:S01]  /*2770*/  FFMA.FTZ R61, R61, UR7, -R10.reuse ;  /* 0x000000073d3d7c23 */ /* 0x100fe2000801080a */
[--C-:B------:R-:W-:Y:S01]  /*2780*/  FFMA.FTZ R64, R64, UR7, -R10.reuse ;  /* 0x0000000740407c23 */ /* 0x100fe2000801080a */
[----:B------:R-:W-:Y:S01]  /*2790*/  FMNMX.FTZ R4, R46, R9, !PT ;  /* 0x000000092e047209 */ /* 0x000fe20007810000 */
[--C-:B------:R-:W-:Y:S01]  /*27a0*/  FFMA.FTZ R65, R65, UR7, -R10.reuse ;  /* 0x0000000741417c23 */ /* 0x100fe2000801080a */
[--C-:B------:R-:W-:Y:S01]  /*27b0*/  FFMA.FTZ R68, R68, UR7, -R10.reuse ;  /* 0x0000000744447c23 */ /* 0x100fe2000801080a */
[----:B------:R-:W-:Y:S01]  /*27c0*/  FFMA.FTZ R10, R69, UR7, -R10 ;  /* 0x00000007450a7c23 */ /* 0x000fe2000801080a */
[----:B------:R-:W-:Y:S01]  /*27d0*/  FMNMX.FTZ R9, R47, R4, !PT ;  /* 0x000000042f097209 */ /* 0x000fe20007810000 */
[----:B------:R-:W-:Y:S01]  /*27e0*/  MUFU.EX2 R32, R32 ;  /* 0x0000002000207308 */ /* 0x000fe20000000800 */
[----:B0-----:R-:W-:-:S02]  /*27f0*/  F2FP.F16.F32.PACK_AB R152, R25, R24 ;  /* 0x000000181998723e */ /* 0x001fc400000000ff */
[----:B------:R-:W-:-:S04]  /*2800*/  FMNMX.FTZ R4, R50, R9, !PT ;  /* 0x0000000932047209 */ /* 0x000fc80007810000 */
[----:B------:R-:W-:Y:S01]  /*2810*/  FMNMX.FTZ R9, R51, R4, !PT ;  /* 0x0000000433097209 */ /* 0x000fe20007810000 */
[----:B------:R-:W0:Y:S01]  /*2820*/  MUFU.EX2 R33, R33 ;  /* 0x0000002100217308 */ /* 0x000e220000000800 */
[----:B--2---:R-:W-:Y:S02]  /*2830*/  F2FP.F16.F32.PACK_AB R154, R29, R28 ;  /* 0x0000001c1d9a723e */ /* 0x004fe400000000ff */
[----:B------:R-:W-:-:S04]  /*2840*/  FMNMX.FTZ R4, R54, R9, !PT ;  /* 0x0000000936047209 */ /* 0x000fc80007810000 */
[----:B------:R-:W-:Y:S01]  /*2850*/  FMNMX.FTZ R9, R55, R4, !PT ;  /* 0x0000000437097209 */ /* 0x000fe20007810000 */
[----:B------:R-:W-:Y:S03]  /*2860*/  MUFU.EX2 R36, R36 ;  /* 0x0000002400247308 */ /* 0x000fe60000000800 */
[----:B------:R-:W-:-:S04]  /*2870*/  FMNMX.FTZ R4, R58, R9, !PT ;  /* 0x000000093a047209 */ /* 0x000fc80007810000 */
[----:B------:R-:W-:Y:S01]  /*2880*/  FMNMX.FTZ R9, R59, R4, !PT ;  /* 0x000000043b097209 */ /* 0x000fe20007810000 */
[----:B------:R-:W2:Y:S01]  /*2890*/  MUFU.EX2 R37, R37 ;  /* 0x0000002500257308 */ /* 0x000ea20000000800 */
[----:B0-----:R-:W-:Y:S02]  /*28a0*/  F2FP.F16.F32.PACK_AB R156, R33, R32 ;  /* 0x00000020219c723e */ /* 0x001fe400000000ff */
[----:B------:R-:W-:-:S04]  /*28b0*/  FMNMX.FTZ R4, R62, R9, !PT ;  /* 0x000000093e047209 */ /* 0x000fc80007810000 */
[----:B------:R-:W-:Y:S01]  /*28c0*/  FMNMX.FTZ R9, R63, R4, !PT ;  /* 0x000000043f097209 */ /* 0x000fe20007810000 */
[----:B------:R-:W-:Y:S03]  /*28d0*/  MUFU.EX2 R40, R40 ;  /* 0x0000002800287308 */ /* 0x000fe60000000800 */
[----:B------:R-:W-:-:S04]  /*28e0*/  FMNMX.FTZ R4, R66, R9, !PT ;  /* 0x0000000942047209 */ /* 0x000fc80007810000 */
[----:B------:R-:W-:Y:S01]  /*28f0*/  FMNMX.FTZ R9, R67, R4, !PT ;  /* 0x0000000443097209 */ /* 0x000fe20007810000 */
[----:B------:R-:W0:Y:S01]  /*2900*/  MUFU.EX2 R41, R41 ;  /* 0x0000002900297308 */ /* 0x000e220000000800 */
[----:B--2---:R-:W-:Y:S02]  /*2910*/  F2FP.F16.F32.PACK_AB R158, R37, R36 ;  /* 0x00000024259e723e */ /* 0x004fe400000000ff */
[----:B------:R-:W-:-:S04]  /*2920*/  FMNMX.FTZ R4, R70, R9, !PT ;  /* 0x0000000946047209 */ /* 0x000fc80007810000 */
[----:B------:R-:W-:Y:S01]  /*2930*/  FMNMX.FTZ R4, R71, R4, !PT ;  /* 0x0000000447047209 */ /* 0x000fe20007810000 */
[----:B------:R-:W-:Y:S04]  /*2940*/  MUFU.EX2 R44, R44 ;  /* 0x0000002c002c7308 */ /* 0x000fe80000000800 */
[----:B------:R-:W2:Y:S04]  /*2950*/  SHFL.BFLY PT, R9, R4, 0x2, 0x1f ;  /* 0x0c401f0004097f89 */ /* 0x000ea800000e0000 */
[----:B------:R-:W3:Y:S01]  /*2960*/  MUFU.EX2 R45, R45 ;  /* 0x0000002d002d7308 */ /* 0x000ee20000000800 */
[----:B0-----:R-:W-:-:S07]  /*2970*/  F2FP.F16.F32.PACK_AB R160, R41, R40 ;  /* 0x0000002829a0723e */ /* 0x001fce00000000ff */
[----:B------:R-:W-:Y:S08]  /*2980*/  MUFU.EX2 R48, R48 ;  /* 0x0000003000307308 */ /* 0x000ff00000000800 */
[----:B------:R-:W0:Y:S01]  /*2990*/  MUFU.EX2 R49, R49 ;  /* 0x0000003100317308 */ /* 0x000e220000000800 */
[----:B---3--:R-:W-:Y:S02]  /*29a0*/  F2FP.F16.F32.PACK_AB R162, R45, R44 ;  /* 0x0000002c2da2723e */ /* 0x008fe400000000ff */
[----:B--2---:R-:W-:-:S05]  /*29b0*/  FMNMX.FTZ R9, R4, R9, !PT ;  /* 0x0000000904097209 */ /* 0x004fca0007810000 */
[----:B------:R-:W-:Y:S01]  /*29c0*/  MUFU.EX2 R52, R52 ;  /* 0x0000003400347308 */ /* 0x000fe20000000800 */
[----:B------:R-:W2:Y:S07]  /*29d0*/  SHFL.BFLY PT, R4, R9, 0x1, 0x1f ;  /* 0x0c201f0009047f89 */ /* 0x000eae00000e0000 */
[----:B------:R-:W3:Y:S01]  /*29e0*/  MUFU.EX2 R53, R53 ;  /* 0x0000003500357308 */ /* 0x000ee20000000800 */
[----:B0-----:R-:W-:-:S07]  /*29f0*/  F2FP.F16.F32.PACK_AB R164, R49, R48 ;  /* 0x0000003031a4723e */ /* 0x001fce00000000ff */
[----:B------:R-:W-:Y:S08]  /*2a00*/  MUFU.EX2 R56, R56 ;  /* 0x0000003800387308 */ /* 0x000ff00000000800 */
[----:B------:R-:W-:Y:S01]  /*2a10*/  MUFU.EX2 R57, R57 ;  /* 0x0000003900397308 */ /* 0x000fe20000000800 */
[----:B--2---:R-:W-:Y:S02]  /*2a20*/  FMNMX.FTZ R4, R9, R4, !PT ;  /* 0x0000000409047209 */ /* 0x004fe40007810000 */
[----:B---3--:R-:W-:-:S02]  /*2a30*/  F2FP.F16.F32.PACK_AB R166, R53, R52 ;  /* 0x0000003435a6723e */ /* 0x008fc400000000ff */
[C---:B------:R-:W-:Y:S01]  /*2a40*/  FSETP.NEU.FTZ.AND P1, PT, R4.reuse, -INF , PT ;  /* 0xff8000000400780b */ /* 0x040fe20003f3d000 */
[----:B------:R-:W-:Y:S02]  /*2a50*/  FMUL.FTZ R8, R4, UR7 ;  /* 0x0000000704087c20 */ /* 0x000fe40008410000 */
[----:B------:R-:W-:Y:S03]  /*2a60*/  MUFU.EX2 R9, R10 ;  /* 0x0000000a00097308 */ /* 0x000fe60000000800 */
[----:B------:R-:W-:Y:S02]  /*2a70*/  FSEL R11, R8, RZ, P1 ;  /* 0x000000ff080b7208 */ /* 0x000fe40000800000 */
[----:B------:R-:W-:Y:S02]  /*2a80*/  ISETP.NE.AND P1, PT, R13, RZ, PT ;  /* 0x000000ff0d00720c */ /* 0x000fe40003f25270 */
[----:B------:R-:W-:Y:S01]  /*2a90*/  IADD3 R8, -R2, 0xb, RZ ;  /* 0x0000000b02087810 */ /* 0x000fe20007ffe1ff */
        /* <DEDUP_REMOVED lines=12> */
[----:B------:R2:W3:Y:S01]  /*2b60*/  MUFU.EX2 R12, R6 ;  /* 0x00000006000c7308 */ /* 0x0004e20000000800 */
[----:B0-----:R-:W-:Y:S01]  /*2b70*/  FADD.FTZ R5, R24, R25 ;  /* 0x0000001918057221 */ /* 0x001fe20000010000 */
[--C-:B------:R-:W-:Y:S01]  /*2b80*/  FFMA.FTZ R47, R47, UR7, -R11.reuse ;  /* 0x000000072f2f7c23 */ /* 0x100fe2000801080b */
[----:B------:R-:W-:Y:S01]  /*2b90*/  MOV R10, UR38 ;  /* 0x00000026000a7c02 */ /* 0x000fe20008000f00 */
[--C-:B------:R-:W-:Y:S01]  /*2ba0*/  FFMA.FTZ R50, R50, UR7, -R11.reuse ;  /* 0x0000000732327c23 */ /* 0x100fe2000801080b */
[--C-:B------:R-:W-:Y:S01]  /*2bb0*/  FFMA.FTZ R51, R51, UR7, -R11.reuse ;  /* 0x0000000733337c23 */ /* 0x100fe2000801080b */
[--C-:B------:R-:W-:Y:S01]  /*2bc0*/  FFMA.FTZ R54, R54, UR7, -R11.reuse ;  /* 0x0000000736367c23 */ /* 0x100fe2000801080b */
[----:B------:R-:W-:Y:S01]  /*2bd0*/  FFMA.FTZ R55, R55, UR7, -R11 ;  /* 0x0000000737377c23 */ /* 0x000fe2000801080b */
[----:B------:R-:W0:Y:S01]  /*2be0*/  MUFU.EX2 R30, R30 ;  /* 0x0000001e001e7308 */ /* 0x000e220000000800 */
[----:B--2---:R-:W-:Y:S01]  /*2bf0*/  FADD.FTZ R6, R28, R5 ;  /* 0x000000051c067221 */ /* 0x004fe20000010000 */
[--C-:B------:R-:W-:Y:S01]  /*2c00*/  FFMA.FTZ R58, R58, UR7, -R11.reuse ;  /* 0x000000073a3a7c23 */ /* 0x100fe2000801080b */
[--C-:B------:R-:W-:Y:S01]  /*2c10*/  FFMA.FTZ R59, R59, UR7, -R11.reuse ;  /* 0x000000073b3b7c23 */ /* 0x100fe2000801080b */
[--C-:B------:R-:W-:Y:S01]  /*2c20*/  FFMA.FTZ R62, R62, UR7, -R11.reuse ;  /* 0x000000073e3e7c23 */ /* 0x100fe2000801080b */
[----:B------:R-:W-:Y:S01]  /*2c30*/  FADD.FTZ R5, R29, R6 ;  /* 0x000000061d057221 */ /* 0x000fe20000010000 */
[--C-:B------:R-:W-:Y:S01]  /*2c40*/  FFMA.FTZ R63, R63, UR7, -R11.reuse ;  /* 0x000000073f3f7c23 */ /* 0x100fe2000801080b */
[----:B------:R-:W-:Y:S01]  /*2c50*/  FFMA.FTZ R66, R66, UR7, -R11 ;  /* 0x0000000742427c23 */ /* 0x000fe2000801080b */
[----:B------:R-:W2:Y:S01]  /*2c60*/  MUFU.EX2 R31, R31 ;  /* 0x0000001f001f7308 */ /* 0x000ea20000000800 */
[----:B------:R-:W-:Y:S01]  /*2c70*/  FADD.FTZ R6, R32, R5 ;  /* 0x0000000520067221 */ /* 0x000fe20000010000 */
[----:B---3--:R-:W-:Y:S01]  /*2c80*/  FADD.FTZ R5, R153, R12 ;  /* 0x0000000c99057221 */ /* 0x008fe20000010000 */
[--C-:B------:R-:W-:Y:S01]  /*2c90*/  FFMA.FTZ R67, R67, UR7, -R11.reuse ;  /* 0x0000000743437c23 */ /* 0x100fe2000801080b */
[--C-:B------:R-:W-:Y:S01]  /*2ca0*/  FFMA.FTZ R70, R70, UR7, -R11.reuse ;  /* 0x0000000746467c23 */ /* 0x100fe2000801080b */
[----:B------:R-:W-:Y:S01]  /*2cb0*/  FADD.FTZ R13, R33, R6 ;  /* 0x00000006210d7221 */ /* 0x000fe20000010000 */
[----:B------:R-:W-:Y:S01]  /*2cc0*/  FFMA.FTZ R11, R71, UR7, -R11 ;  /* 0x00000007470b7c23 */ /* 0x000fe2000801080b */
[----:B------:R-:W-:Y:S01]  /*2cd0*/  F2FP.F16.F32.PACK_AB R153, R12, R153 ;  /* 0x000000990c99723e */ /* 0x000fe200000000ff */
[----:B------:R-:W3:Y:S01]  /*2ce0*/  MUFU.EX2 R34, R34 ;  /* 0x0000002200227308 */ /* 0x000ee20000000800 */
[----:B0-----:R-:W-:Y:S01]  /*2cf0*/  FADD.FTZ R6, R30, R5 ;  /* 0x000000051e067221 */ /* 0x001fe20000010000 */
[----:B------:R-:W-:Y:S01]  /*2d00*/  FADD.FTZ R14, R36, R13 ;  /* 0x0000000d240e7221 */ /* 0x000fe20000010000 */
[----:B------:R-:W-:Y:S01]  /*2d10*/  @!P1 VIADD R5, R10, 0x22840 ;  /* 0x000228400a059836 */ /* 0x000fe20000000000 */
[----:B------:R-:W-:-:S02]  /*2d20*/  F2FP.F16.F32.PACK_AB R168, R57, R56 ;  /* 0x0000003839a8723e */ /* 0x000fc400000000ff */
[----:B------:R-:W-:Y:S02]  /*2d30*/  FADD.FTZ R15, R37, R14 ;  /* 0x0000000e250f7221 */ /* 0x000fe40000010000 */
[----:B------:R-:W0:Y:S01]  /*2d40*/  MUFU.EX2 R35, R35 ;  /* 0x0000002300237308 */ /* 0x000e220000000800 */
[----:B--2---:R-:W-:Y:S01]  /*2d50*/  FADD.FTZ R13, R31, R6 ;  /* 0x000000061f0d7221 */ /* 0x004fe20000010000 */
[----:B------:R-:W-:Y:S01]  /*2d60*/  @!P1 PRMT R5, RZ, 0x654, R5 ;  /* 0x00000654ff059816 */ /* 0x000fe20000000005 */
[----:B------:R-:W-:Y:S01]  /*2d70*/  FADD.FTZ R14, R40, R15 ;  /* 0x0000000f280e7221 */ /* 0x000fe20000010000 */
[----:B------:R2:W-:Y:S06]  /*2d80*/  BAR.ARV R8, 0x100 ;  /* 0x000400080000751d */ /* 0x0005ec0000002000 */
[----:B------:R-:W4:Y:S01]  /*2d90*/  MUFU.EX2 R38, R38 ;  /* 0x0000002600267308 */ /* 0x000f220000000800 */
[----:B---3--:R-:W-:Y:S01]  /*2da0*/  FADD.FTZ R6, R34, R13 ;  /* 0x0000000d22067221 */ /* 0x008fe20000010000 */
[----:B------:R3:W-:Y:S01]  /*2db0*/  @!P1 SYNCS.ARRIVE.TRANS64.RED.A1T0 RZ, [R5+URZ], RZ ;  /* 0x000000ff05ff99a7 */ /* 0x0007e2000810043f */
[----:B------:R-:W-:Y:S01]  /*2dc0*/  FADD.FTZ R15, R41, R14 ;  /* 0x0000000e290f7221 */ /* 0x000fe20000010000 */
[----:B------:R-:W-:Y:S01]  /*2dd0*/  F2FP.F16.F32.PACK_AB R155, R31, R30 ;  /* 0x0000001e1f9b723e */ /* 0x000fe200000000ff */
[----:B0-----:R-:W-:-:S03]  /*2de0*/  FADD.FTZ R13, R35, R6 ;  /* 0x00000006230d7221 */ /* 0x001fc60000010000 */
[----:B------:R-:W0:Y:S01]  /*2df0*/  MUFU.EX2 R39, R39 ;  /* 0x0000002700277308 */ /* 0x000e220000000800 */
[----:B------:R-:W-:Y:S01]  /*2e00*/  FADD.FTZ R14, R44, R15 ;  /* 0x0000000f2c0e7221 */ /* 0x000fe20000010000 */
[----:B------:R-:W-:-:S03]  /*2e10*/  F2FP.F16.F32.PACK_AB R157, R35, R34 ;  /* 0x00000022239d723e */ /* 0x000fc600000000ff */
[----:B------:R-:W-:-:S03]  /*2e20*/  FADD.FTZ R15, R45, R14 ;  /* 0x0000000e2d0f7221 */ /* 0x000fc60000010000 */
[----:B------:R-:W5:Y:S01]  /*2e30*/  MUFU.EX2 R42, R42 ;  /* 0x0000002a002a7308 */ /* 0x000f620000000800 */
[----:B----4-:R-:W-:Y:S01]  /*2e40*/  FADD.FTZ R6, R38, R13 ;  /* 0x0000000d26067221 */ /* 0x010fe20000010000 */
[----:B------:R-:W-:-:S06]  /*2e50*/  FADD.FTZ R14, R48, R15 ;  /* 0x0000000f300e7221 */ /* 0x000fcc0000010000 */
[----:B------:R-:W3:Y:S01]  /*2e60*/  MUFU.EX2 R43, R43 ;  /* 0x0000002b002b7308 */ /* 0x000ee20000000800 */
[C---:B0-----:R-:W-:Y:S01]  /*2e70*/  FADD.FTZ R13, R39.reuse, R6 ;  /* 0x00000006270d7221 */ /* 0x041fe20000010000 */
[----:B------:R-:W-:-:S06]  /*2e80*/  F2FP.F16.F32.PACK_AB R159, R39, R38 ;  /* 0x00000026279f723e */ /* 0x000fcc00000000ff */
[----:B------:R-:W0:Y:S01]  /*2e90*/  MUFU.EX2 R46, R46 ;  /* 0x0000002e002e7308 */ /* 0x000e220000000800 */
[----:B-----5:R-:W-:Y:S01]  /*2ea0*/  FADD.FTZ R6, R42, R13 ;  /* 0x0000000d2a067221 */ /* 0x020fe20000010000 */
[----:B------:R-:W-:-:S04]  /*2eb0*/  FADD.FTZ R13, R49, R14 ;  /* 0x0000000e310d7221 */ /* 0x000fc80000010000 */
[----:B------:R-:W-:Y:S02]  /*2ec0*/  FADD.FTZ R14, R52, R13 ;  /* 0x0000000d340e7221 */ /* 0x000fe40000010000 */
[----:B------:R-:W4:Y:S01]  /*2ed0*/  MUFU.EX2 R47, R47 ;  /* 0x0000002f002f7308 */ /* 0x000f220000000800 */
[----:B---3--:R-:W-:Y:S01]  /*2ee0*/  FADD.FTZ R5, R43, R6 ;  /* 0x000000062b057221 */ /* 0x008fe20000010000 */
[----:B------:R-:W-:Y:S01]  /*2ef0*/  FADD.FTZ R13, R53, R14 ;  /* 0x0000000e350d7221 */ /* 0x000fe20000010000 */
[----:B------:R-:W-:-:S03]  /*2f00*/  F2FP.F16.F32.PACK_AB R161, R43, R42 ;  /* 0x0000002a2ba1723e */ /* 0x000fc600000000ff */
[----:B------:R-:W-:Y:S02]  /*2f10*/  FADD.FTZ R14, R56, R13 ;  /* 0x0000000d380e7221 */ /* 0x000fe40000010000 */
[----:B------:R-:W3:Y:S01]  /*2f20*/  MUFU.EX2 R50, R50 ;  /* 0x0000003200327308 */ /* 0x000ee20000000800 */
[----:B0-----:R-:W-:Y:S01]  /*2f30*/  FADD.FTZ R6, R46, R5 ;  /* 0x000000052e067221 */ /* 0x001fe20000010000 */
[----:B------:R-:W-:-:S06]  /*2f40*/  FADD.FTZ R13, R57, R14 ;  /* 0x0000000e390d7221 */ /* 0x000fcc0000010000 */
[----:B------:R-:W0:Y:S01]  /*2f50*/  MUFU.EX2 R51, R51 ;  /* 0x0000003300337308 */ /* 0x000e220000000800 */
[C---:B----4-:R-:W-:Y:S01]  /*2f60*/  FADD.FTZ R5, R47.reuse, R6 ;  /* 0x000000062f057221 */ /* 0x050fe20000010000 */
[----:B------:R-:W-:-:S06]  /*2f70*/  F2FP.F16.F32.PACK_AB R163, R47, R46 ;  /* 0x0000002e2fa3723e */ /* 0x000fcc00000000ff */
[----:B------:R-:W4:Y:S01]  /*2f80*/  MUFU.EX2 R54, R54 ;  /* 0x0000003600367308 */ /* 0x000f220000000800 */
[----:B---3--:R-:W-:-:S07]  /*2f90*/  FADD.FTZ R6, R50, R5 ;  /* 0x0000000532067221 */ /* 0x008fce0000010000 */
[----:B------:R-:W3:Y:S01]  /*2fa0*/  MUFU.EX2 R55, R55 ;  /* 0x0000003700377308 */ /* 0x000ee20000000800 */
[C---:B0-----:R-:W-:Y:S01]  /*2fb0*/  FADD.FTZ R5, R51.reuse, R6 ;  /* 0x0000000633057221 */ /* 0x041fe20000010000 */
[----:B------:R-:W-:-:S06]  /*2fc0*/  F2FP.F16.F32.PACK_AB R165, R51, R50 ;  /* 0x0000003233a5723e */ /* 0x000fcc00000000ff */
[----:B------:R-:W0:Y:S01]  /*2fd0*/  MUFU.EX2 R58, R58 ;  /* 0x0000003a003a7308 */ /* 0x000e220000000800 */
[----:B----4-:R-:W-:-:S07]  /*2fe0*/  FADD.FTZ R6, R54, R5 ;  /* 0x0000000536067221 */ /* 0x010fce0000010000 */
[----:B------:R-:W4:Y:S01]  /*2ff0*/  MUFU.EX2 R59, R59 ;  /* 0x0000003b003b7308 */ /* 0x000f220000000800 */
[C---:B---3--:R-:W-:Y:S01]  /*3000*/  FADD.FTZ R5, R55.reuse, R6 ;  /* 0x0000000637057221 */ /* 0x048fe20000010000 */
[----:B------:R-:W-:-:S06]  /*3010*/  F2FP.F16.F32.PACK_AB R167, R55, R54 ;  /* 0x0000003637a7723e */ /* 0x000fcc00000000ff */
[----:B------:R-:W3:Y:S01]  /*3020*/  MUFU.EX2 R60, R60 ;  /* 0x0000003c003c7308 */ /* 0x000ee20000000800 */
[----:B0-----:R-:W-:-:S07]  /*3030*/  FADD.FTZ R6, R58, R5 ;  /* 0x000000053a067221 */ /* 0x001fce0000010000 */
[----:B------:R-:W0:Y:S01]  /*3040*/  MUFU.EX2 R62, R62 ;  /* 0x0000003e003e7308 */ /* 0x000e220000000800 */
[C---:B----4-:R-:W-:Y:S01]  /*3050*/  FADD.FTZ R5, R59.reuse, R6 ;  /* 0x000000063b057221 */ /* 0x050fe20000010000 */
[----:B------:R-:W-:-:S06]  /*3060*/  F2FP.F16.F32.PACK_AB R169, R59, R58 ;  /* 0x0000003a3ba9723e */ /* 0x000fcc00000000ff */
[----:B------:R-:W4:Y:S01]  /*3070*/  MUFU.EX2 R61, R61 ;  /* 0x0000003d003d7308 */ /* 0x000f220000000800 */
[----:B---3--:R-:W-:-:S07]  /*3080*/  FADD.FTZ R14, R60, R13 ;  /* 0x0000000d3c0e7221 */ /* 0x008fce0000010000 */
[----:B------:R-:W3:Y:S01]  /*3090*/  MUFU.EX2 R63, R63 ;  /* 0x0000003f003f7308 */ /* 0x000ee20000000800 */
[----:B0-----:R-:W-:-:S07]  /*30a0*/  FADD.FTZ R6, R62, R5 ;  /* 0x000000053e067221 */ /* 0x001fce0000010000 */
[----:B------:R-:W0:Y:S01]  /*30b0*/  MUFU.EX2 R64, R64 ;  /* 0x0000004000407308 */ /* 0x000e220000000800 */
[C---:B----4-:R-:W-:Y:S01]  /*30c0*/  FADD.FTZ R13, R61.reuse, R14 ;  /* 0x0000000e3d0d7221 */ /* 0x050fe20000010000 */
[----:B------:R-:W-:-:S06]  /*30d0*/  F2FP.F16.F32.PACK_AB R170, R61, R60 ;  /* 0x0000003c3daa723e */ /* 0x000fcc00000000ff */
[----:B------:R-:W4:Y:S01]  /*30e0*/  MUFU.EX2 R66, R66 ;  /* 0x0000004200427308 */ /* 0x000f220000000800 */
[C---:B---3--:R-:W-:Y:S01]  /*30f0*/  FADD.FTZ R5, R63.reuse, R6 ;  /* 0x000000063f057221 */ /* 0x048fe20000010000 */
[----:B------:R-:W-:-:S06]  /*3100*/  F2FP.F16.F32.PACK_AB R171, R63, R62 ;  /* 0x0000003e3fab723e */ /* 0x000fcc00000000ff */
[----:B------:R-:W3:Y:S01]  /*3110*/  MUFU.EX2 R65, R65 ;  /* 0x0000004100417308 */ /* 0x000ee20000000800 */
[----:B0-----:R-:W-:-:S07]  /*3120*/  FADD.FTZ R14, R64, R13 ;  /* 0x0000000d400e7221 */ /* 0x001fce0000010000 */
[----:B------:R-:W0:Y:S01]  /*3130*/  MUFU.EX2 R67, R67 ;  /* 0x0000004300437308 */ /* 0x000e220000000800 */
[----:B----4-:R-:W-:-:S07]  /*3140*/  FADD.FTZ R12, R66, R5 ;  /* 0x00000005420c7221 */ /* 0x010fce0000010000 */
[----:B------:R-:W4:Y:S01]  /*3150*/  MUFU.EX2 R68, R68 ;  /* 0x0000004400447308 */ /* 0x000f220000000800 */
[C---:B---3--:R-:W-:Y:S01]  /*3160*/  FADD.FTZ R13, R65.reuse, R14 ;  /* 0x0000000e410d7221 */ /* 0x048fe20000010000 */
[----:B------:R-:W-:-:S06]  /*3170*/  F2FP.F16.F32.PACK_AB R172, R65, R64 ;  /* 0x0000004041ac723e */ /* 0x000fcc00000000ff */
[----:B------:R-:W3:Y:S01]  /*3180*/  MUFU.EX2 R70, R70 ;  /* 0x0000004600467308 */ /* 0x000ee20000000800 */
[C---:B0-----:R-:W-:Y:S01]  /*3190*/  FADD.FTZ R5, R67.reuse, R12 ;  /* 0x0000000c43057221 */ /* 0x041fe20000010000 */
[----:B------:R-:W-:-:S06]  /*31a0*/  F2FP.F16.F32.PACK_AB R173, R67, R66 ;  /* 0x0000004243ad723e */ /* 0x000fcc00000000ff */
[----:B------:R-:W0:Y:S01]  /*31b0*/  MUFU.EX2 R11, R11 ;  /* 0x0000000b000b7308 */ /* 0x000e220000000800 */
[----:B----4-:R-:W-:Y:S01]  /*31c0*/  FADD.FTZ R14, R68, R13 ;  /* 0x0000000d440e7221 */ /* 0x010fe20000010000 */
[----:B------:R-:W-:-:S03]  /*31d0*/  F2FP.F16.F32.PACK_AB R174, R9, R68 ;  /* 0x0000004409ae723e */ /* 0x000fc600000000ff */
[----:B------:R-:W-:Y:S01]  /*31e0*/  FADD.FTZ R6, R9, R14 ;  /* 0x0000000e09067221 */ /* 0x000fe20000010000 */
[----:B---3--:R-:W-:-:S04]  /*31f0*/  FADD.FTZ R12, R70, R5 ;  /* 0x00000005460c7221 */ /* 0x008fc80000010000 */
[C---:B0-----:R-:W-:Y:S01]  /*3200*/  FADD.FTZ R5, R11.reuse, R12 ;  /* 0x0000000c0b057221 */ /* 0x041fe20000010000 */
[----:B------:R-:W-:Y:S01]  /*3210*/  F2FP.F16.F32.PACK_AB R175, R11, R70 ;  /* 0x000000460baf723e */ /* 0x000fe200000000ff */
[----:B--2---:R-:W-:Y:S06]  /*3220*/  @!P0 BRA `(.L_x_9049) ;  /* 0x0000000000048947 */ /* 0x004fec0003800000 */
[----:B------:R-:W-:Y:S01]  /*3230*/  BPT.TRAP 0x1 ;  /* 0x000000040000795c */ /* 0x000fe20000300000 */
.L_x_9049:
[----:B------:R0:W2:Y:S01]  /*3240*/  SYNCS.PHASECHK.TRANS64.TRYWAIT P2, [UR38+0x22850], R7 ;  /* 0x02285007ff0075a7 */ /* 0x0000a20008040166 */
[----:B------:R-:W-:Y:S05]  /*3250*/  @!P0 BRA `(.L_x_9050) ;  /* 0x0000000000048947 */ /* 0x000fea0003800000 */
[----:B------:R-:W-:Y:S01]  /*3260*/  BPT.TRAP 0x1 ;  /* 0x000000040000795c */ /* 0x000fe20000300000 */
.L_x_9050:
[----:B--2---:R-:W-:Y:S05]  /*3270*/  @P2 BRA `(.L_x_9051) ;  /* 0x0000000000082947 */ /* 0x004fea0003800000 */
[----:B------:R-:W2:Y:S02]  /*3280*/  SYNCS.PHASECHK.TRANS64.TRYWAIT P2, [UR38+0x22850], R7 ;  /* 0x02285007ff0075a7 */ /* 0x000ea40008040166 */
[----:B--2---:R-:W-:Y:S05]  /*3290*/  @!P2 BRA `(.L_x_9052) ;  /* 0x000000900060a947 */ /* 0x004fea0003800000 */
.L_x_9051:
[----:B------:R3:W-:Y:S01]  /*32a0*/  BAR.SYNC.DEFER_BLOCKING R0, 0x100 ;  /* 0x000400000000751d */ /* 0x0007e20000010000 */
[----:B------:R-:W-:Y:S01]  /*32b0*/  UIADD3 UR4, UR38, 0x400, URZ ;  /* 0x0000040026047890 */ /* 0x000fe2000fffe03f */
[----:B--2---:R-:W-:Y:S01]  /*32c0*/  @!P1 VIADD R10, R10, 0x22860 ;  /* 0x000228600a0a9836 */ /* 0x004fe20000000000 */
[----:B------:R-:W-:Y:S02]  /*32d0*/  UIADD3 UR40, UR40, -0x2, URZ ;  /* 0xfffffffe28287890 */ /* 0x000fe4000fffe03f */
[----:B------:R-:W-:Y:S01]  /*32e0*/  USHF.R.U32.HI UR4, URZ, 0x4, UR4 ;  /* 0x000000043f047899 */ /* 0x000fe20008011604 */
[----:B------:R-:W-:Y:S01]  /*32f0*/  UMOV UR11, 0x40000040 ;  /* 0x40000040000b7882 */ /* 0x000fe20000000000 */
[----:B------:R-:W-:Y:S01]  /*3300*/  UISETP.GE.AND UP0, UPT, UR40, UR37, UPT ;  /* 0x000000252800728c */ /* 0x000fe2000bf06270 */
[----:B------:R-:W-:Y:S01]  /*3310*/  @!P1 PRMT R10, RZ, 0x654, R10 ;  /* 0x00000654ff0a9816 */ /* 0x000fe2000000000a */
[----:B------:R-:W-:-:S04]  /*3320*/  ULOP3.LUT UR4, UR4, 0x3fff, URZ, 0xc0, !UPT ;  /* 0x00003fff04047892 */ /* 0x000fc8000f8ec03f */
[----:B------:R-:W-:Y:S01]  /*3330*/  ULOP3.LUT UR24, UR4, 0x3000000, URZ, 0xfc, !UPT ;  /* 0x0300000004187892 */ /* 0x000fe2000f8efc3f */
[----:B------:R-:W-:-:S03]  /*3340*/  PLOP3.LUT P2, PT, PT, PT, UP0, 0x80, 0x0 ;  /* 0x000000000000781c */ /* 0x000fc60003f4f008 */
[----:B------:R-:W-:-:S03]  /*3350*/  UIADD3 UR4, UR24, 0x80, URZ ;  /* 0x0000008018047890 */ /* 0x000fc6000fffe03f */
[----:B------:R-:W-:Y:S01]  /*3360*/  UMOV UR10, UR24 ;  /* 0x00000018000a7c82 */ /* 0x000fe20008000000 */
[----:B------:R-:W-:-:S06]  /*3370*/  WARPGROUP.ARRIVE ;  /* 0x00000000000079c5 */ /* 0x000fcc0000000000 */
[----:B------:R-:W-:Y:S01]  /*3380*/  HGMMA.64x256x16.F32 R24, R152, gdesc[UR8].tnspB, RZ, !UPT, gsb0 ;  /* 0x43e0000898187df0 */ /* 0x000fe2000c0008ff */
        /* <DEDUP_REMOVED lines=35> */
[----:B------:R3:W-:Y:S01]  /*35c0*/  @!P1 SYNCS.ARRIVE.TRANS64.RED.A1T0 RZ, [R10+URZ], RZ ;  /* 0x000000ff0aff99a7 */ /* 0x0007e2000810043f */
[----:B------:R-:W-:Y:S05]  /*35d0*/  @!P2 BRA `(.L_x_9053) ;  /* 0x0000002000c8a947 */ /* 0x000fea0003800000 */
[----:B01----:R-:W-:Y:S01]  /*35e0*/  IMAD.MOV.U32 R7, RZ, RZ, R4 ;  /* 0x000000ffff077224 */ /* 0x003fe200078e0004 */
[----:B------:R-:W-:Y:S01]  /*35f0*/  UMOV UR4, URZ ;  /* 0x0000003f00047c82 */ /* 0x000fe20008000000 */
[----:B------:R-:W-:Y:S01]  /*3600*/  IMAD.MOV.U32 R20, RZ, RZ, R3 ;  /* 0x000000ffff147224 */ /* 0x000fe200078e0003 */
[----:B------:R-:W-:Y:S01]  /*3610*/  UMOV UR5, URZ ;  /* 0x0000003f00057c82 */ /* 0x000fe20008000000 */
[----:B------:R-:W-:Y:S01]  /*3620*/  ULDC UR27, c[0x0][0x9d8] ;  /* 0x00027600001b7ab9 */ /* 0x000fe20000000800 */
[----:B------:R-:W-:-:S05]  /*3630*/  ULDC UR7, c[0x0][0x988] ;  /* 0x0002620000077ab9 */ /* 0x000fca0000000800 */
.L_x_9062:
        /* <DEDUP_REMOVED lines=8> */
[----:B--2---:R-:W-:Y:S11]  /*36c0*/  @!P0 BRA `(.L_x_9054) ;  /* 0x0000000000048947 */ /* 0x004ff60003800000 */
[----:B------:R-:W-:Y:S01]  /*36d0*/  BPT.TRAP 0x1 ;  /* 0x000000040000795c */ /* 0x000fe20000300000 */
.L_x_9054:
[----:B------:R-:W-:Y:S01]  /*36e0*/  IMAD.U32 R3, RZ, RZ, UR4 ;  /* 0x00000004ff037e24 */ /* 0x000fe2000f8e00ff */
[----:B------:R-:W-:-:S04]  /*36f0*/  ULEA UR26, UR5, UR38, 0x3 ;  /* 0x00000026051a7291 */ /* 0x000fc8000f8e183f */
[----:B------:R-:W-:-:S04]  /*3700*/  SHF.L.U32 R3, R3, 0x1f, RZ ;  /* 0x0000001f03037819 */ /* 0x000fc800000006ff */
[----:B------:R-:W-:-:S13]  /*3710*/  R2UR UR25, R3 ;  /* 0x00000000031972ca */ /* 0x000fda00000e0000 */
[----:B------:R-:W-:-:S04]  /*3720*/  IMAD.U32 R3, RZ, RZ, UR25 ;  /* 0x00000019ff037e24 */ /* 0x000fc8000f8e00ff */
[----:B------:R0:W1:Y:S01]  /*3730*/  SYNCS.PHASECHK.TRANS64.TRYWAIT P3, [UR26+0x22830], R3 ;  /* 0x02283003ff0075a7 */ /* 0x000062000806015a */
[----:B------:R-:W-:Y:S05]  /*3740*/  @!P0 BRA `(.L_x_9055) ;  /* 0x0000000000048947 */ /* 0x000fea0003800000 */
[----:B------:R-:W-:Y:S01]  /*3750*/  BPT.TRAP 0x1 ;  /* 0x000000040000795c */ /* 0x000fe20000300000 */
.L_x_9055:
[----:B-1----:R-:W-:Y:S05]  /*3760*/  @P3 BRA `(.L_x_9056) ;  /* 0x00000000000c3947 */ /* 0x002fea0003800000 */
[----:B0-----:R-:W-:-:S04]  /*3770*/  IMAD.U32 R3, RZ, RZ, UR25 ;  /* 0x00000019ff037e24 */ /* 0x001fc8000f8e00ff */
[----:B------:R-:W0:Y:S02]  /*3780*/  SYNCS.PHASECHK.TRANS64.TRYWAIT P3, [UR26+0x22830], R3 ;  /* 0x02283003ff0075a7 */ /* 0x000e24000806015a */
[----:B0-----:R-:W-:Y:S05]  /*3790*/  @!P3 BRA `(.L_x_9057) ;  /* 0x0000008c0034b947 */ /* 0x001fea0003800000 */
.L_x_9056:
[----:B------:R-:W-:Y:S01]  /*37a0*/  UIMAD UR10, UR5, 0x300, UR6 ;  /* 0x00000300050a78a4 */ /* 0x000fe2000f8e0206 */
[----:B------:R-:W-:Y:S01]  /*37b0*/  WARPGROUP.ARRIVE ;  /* 0x00000000000079c5 */ /* 0x000fe20000000000 */
[----:B------:R-:W-:Y:S01]  /*37c0*/  UMOV UR11, 0x40000040 ;  /* 0x40000040000b7882 */ /* 0x000fe20000000000 */
[----:B------:R-:W-:Y:S01]  /*37d0*/  UMOV UR15, 0x40000040 ;  /* 0x40000040000f7882 */ /* 0x000fe20000000000 */
[----:B------:R-:W-:Y:S02]  /*37e0*/  UIADD3 UR14, UR10, 0x2, URZ ;  /* 0x000000020a0e7890 */ /* 0x000fe4000fffe03f */
[----:B------:R-:W-:Y:S01]  /*37f0*/  UIADD3 UR18, UR10, 0x4, URZ ;  /* 0x000000040a127890 */ /* 0x000fe2000fffe03f */
[----:B------:R-:W-:Y:S02]  /*3800*/  UMOV UR19, 0x40000040 ;  /* 0x4000004000137882 */ /* 0x000fe40000000000 */
[----:B------:R-:W-:Y:S01]  /*3810*/  HGMMA.64x96x16.F32 R152, gdesc[UR8], RZ, !UPT, gsb0 ;  /* 0x01600000089879f0 */ /* 0x000fe2000c0008ff */
[----:B------:R-:W-:Y:S01]  /*3820*/  UIADD3 UR22, UR10, 0x6, URZ ;  /* 0x000000060a167890 */ /* 0x000fe2000fffe03f */
[----:B------:R-:W-:Y:S01]  /*3830*/  UMOV UR23, 0x40000040 ;  /* 0x4000004000177882 */ /* 0x000fe20000000000 */
        /* <DEDUP_REMOVED lines=21> */
[----:B---3--:R-:W-:Y:S01]  /*3990*/  FMUL.FTZ R10, R158, UR27 ;  /* 0x0000001b9e0a7c20 */ /* 0x008fe20008410000 */
        /* <DEDUP_REMOVED lines=40> */
[----:B------:R-:W-:-:S02]  /*3c20*/  FMUL.FTZ R182, R199, UR27 ;  /* 0x0000001bc7b67c20 */ /* 0x000fc40008410000 */
        /* <DEDUP_REMOVED lines=27> */
[----:B--2---:R-:W-:Y:S01]  /*3de0*/  FMNMX.FTZ R3, R173, R158, !PT ;  /* 0x0000009ead037209 */ /* 0x004fe20007810000 */
[----:B------:R-:W-:Y:S01]  /*3df0*/  FMUL.FTZ R158, R175, UR27 ;  /* 0x0000001baf9e7c20 */ /* 0x000fe20008410000 */
[----:B------:R-:W-:-:S05]  /*3e00*/  FMUL.FTZ R175, R195, UR27 ;  /* 0x0000001bc3af7c20 */ /* 0x000fca0008410000 */
        /* <DEDUP_REMOVED lines=10> */
[----:B-1----:R-:W-:-:S07]  /*3eb0*/  FMNMX.FTZ R164, R184, R3, !PT ;  /* 0x00000003b8a47209 */ /* 0x002fce0007810000 */
[----:B------:R-:W1:Y:S01]  /*3ec0*/  MUFU.TANH R9, R9 ;  /* 0x0000000900097308 */ /* 0x000e620000002400 */
[----:B--2---:R-:W-:Y:S01]  /*3ed0*/  FMNMX.FTZ R3, R185, R164, !PT ;  /* 0x000000a4b9037209 */ /* 0x004fe20007810000 */
[----:B------:R-:W-:-:S04]  /*3ee0*/  FMUL.FTZ R164, R183, UR27 ;  /* 0x0000001bb7a47c20 */ /* 0x000fc80008410000 */
[----:B------:R-:W2:Y:S02]  /*3ef0*/  SHFL.BFLY PT, R176, R3, 0x2, 0x1f ;  /* 0x0c401f0003b07f89 */ /* 0x000ea400000e0000 */
[----:B------:R-:W3:Y:S08]  /*3f00*/  MUFU.TANH R10, R10 ;  /* 0x0000000a000a7308 */ /* 0x000ef00000002400 */
[----:B------:R-:W4:Y:S08]  /*3f10*/  MUFU.TANH R11, R11 ;  /* 0x0000000b000b7308 */ /* 0x000f300000002400 */
[----:B------:R-:W5:Y:S01]  /*3f20*/  MUFU.TANH R12, R12 ;  /* 0x0000000c000c7308 */ /* 0x000f620000002400 */
[----:B--2---:R-:W-:Y:S01]  /*3f30*/  FMNMX.FTZ R179, R3, R176, !PT ;  /* 0x000000b003b37209 */ /* 0x004fe20007810000 */
[----:B------:R-:W-:-:S06]  /*3f40*/  FMUL.FTZ R176, R190, UR27 ;  /* 0x0000001bbeb07c20 */ /* 0x000fcc0008410000 */
[----:B------:R-:W2:Y:S01]  /*3f50*/  MUFU.TANH R13, R13 ;  /* 0x0000000d000d7308 */ /* 0x000ea20000002400 */
[----:B------:R-:W0:Y:S07]  /*3f60*/  SHFL.BFLY PT, R186, R179, 0x1, 0x1f ;  /* 0x0c201f00b3ba7f89 */ /* 0x000e2e00000e0000 */
[----:B------:R-:W2:Y:S08]  /*3f70*/  MUFU.TANH R14, R14 ;  /* 0x0000000e000e7308 */ /* 0x000eb00000002400 */
[----:B------:R-:W2:Y:S08]  /*3f80*/  MUFU.TANH R15, R15 ;  /* 0x0000000f000f7308 */ /* 0x000eb00000002400 */
[----:B------:R-:W2:Y:S01]  /*3f90*/  MUFU.TANH R16, R16 ;  /* 0x0000001000107308 */ /* 0x000ea20000002400 */
[----:B0-----:R-:W-:-:S05]  /*3fa0*/  FMNMX.FTZ R3, R179, R186, !PT ;  /* 0x000000bab3037209 */ /* 0x001fca0007810000 */
[C---:B------:R-:W-:Y:S01]  /*3fb0*/  FADD.FTZ R20, -R3.reuse, R20 ;  /* 0x0000001403147221 */ /* 0x040fe20000010100 */
[----:B------:R-:W-:Y:S01]  /*3fc0*/  FMUL.FTZ R192, R3, UR7 ;  /* 0x0000000703c07c20 */ /* 0x000fe20008410000 */
[----:B------:R-:W0:Y:S02]  /*3fd0*/  MUFU.TANH R17, R17 ;  /* 0x0000001100117308 */ /* 0x000e240000002400 */
[----:B------:R-:W-:Y:S01]  /*3fe0*/  FMUL.FTZ R179, R20, UR7 ;  /* 0x0000000714b37c20 */ /* 0x000fe20008410000 */
[----:B------:R-:W-:Y:S01]  /*3ff0*/  FMNMX.FTZ R20, R8, R7, !PT ;  /* 0x0000000708147209 */ /* 0x000fe20007810000 */
[--C-:B------:R-:W-:Y:S01]  /*4000*/  FFMA.FTZ R187, R21, UR7, -R192.reuse ;  /* 0x0000000715bb7c23 */ /* 0x100fe200080108c0 */
[--C-:B------:R-:W-:Y:S01]  /*4010*/  FFMA.FTZ R190, R157, UR7, -R192.reuse ;  /* 0x000000079dbe7c23 */ /* 0x100fe200080108c0 */
[--C-:B------:R-:W-:Y:S01]  /*4020*/  FFMA.FTZ R157, R161, UR7, -R192.reuse ;  /* 0x00000007a19d7c23 */ /* 0x100fe200080108c0 */
[----:B-1----:R-:W-:Y:S01]  /*4030*/  FMNMX.FTZ R21, R9, R20, !PT ;  /* 0x0000001409157209 */ /* 0x002fe20007810000 */
[----:B------:R-:W1:Y:S01]  /*4040*/  MUFU.TANH R18, R18 ;  /* 0x0000001200127308 */ /* 0x000e620000002400 */
[--C-:B------:R-:W-:Y:S01]  /*4050*/  FFMA.FTZ R194, R171, UR7, -R192.reuse ;  /* 0x00000007abc27c23 */ /* 0x100fe200080108c0 */
[--C-:B------:R-:W-:Y:S01]  /*4060*/  FFMA.FTZ R171, R174, UR7, -R192.reuse ;  /* 0x00000007aeab7c23 */ /* 0x100fe200080108c0 */
[----:B---3--:R-:W-:Y:S01]  /*4070*/  FMNMX.FTZ R186, R10, R21, !PT ;  /* 0x000000150aba7209 */ /* 0x008fe20007810000 */
[--C-:B------:R-:W-:Y:S01]  /*4080*/  FFMA.FTZ R21, R4, UR7, -R192.reuse ;  /* 0x0000000704157c23 */ /* 0x100fe200080108c0 */
[--C-:B------:R-:W-:Y:S01]  /*4090*/  FFMA.FTZ R174, R177, UR7, -R192.reuse ;  /* 0x00000007b1ae7c23 */ /* 0x100fe200080108c0 */
[--C-:B------:R-:W-:Y:S01]  /*40a0*/  FFMA.FTZ R188, R155, UR7, -R192.reuse ;  /* 0x000000079bbc7c23 */ /* 0x100fe200080108c0 */
[----:B----4-:R-:W-:Y:S01]  /*40b0*/  FMNMX.FTZ R183, R11, R186, !PT ;  /* 0x000000ba0bb77209 */ /* 0x010fe20007810000 */
[----:B------:R-:W3:Y:S01]  /*40c0*/  MUFU.TANH R158, R158 ;  /* 0x0000009e009e7308 */ /* 0x000ee20000002400 */
[--C-:B------:R-:W-:Y:S01]  /*40d0*/  FFMA.FTZ R186, R153, UR7, -R192.reuse ;  /* 0x0000000799ba7c23 */ /* 0x100fe200080108c0 */
[--C-:B------:R-:W-:Y:S01]  /*40e0*/  FFMA.FTZ R177, R184, UR7, -R192.reuse ;  /* 0x00000007b8b17c23 */ /* 0x100fe200080108c0 */
[----:B-----5:R-:W-:Y:S01]  /*40f0*/  FMNMX.FTZ R4, R12, R183, !PT ;  /* 0x000000b70c047209 */ /* 0x020fe20007810000 */
[--C-:B------:R-:W-:Y:S01]  /*4100*/  FFMA.FTZ R22, R22, UR7, -R192.reuse ;  /* 0x0000000716167c23 */ /* 0x100fe200080108c0 */
[--C-:B------:R-:W-:Y:S01]  /*4110*/  FFMA.FTZ R23, R23, UR7, -R192.reuse ;  /* 0x0000000717177c23 */ /* 0x100fe200080108c0 */
[--C-:B------:R-:W-:Y:S01]  /*4120*/  FFMA.FTZ R154, R154, UR7, -R192.reuse ;  /* 0x000000079a9a7c23 */ /* 0x100fe200080108c0 */
[----:B--2---:R-:W-:Y:S01]  /*4130*/  FMNMX.FTZ R183, R13, R4, !PT ;  /* 0x000000040db77209 */ /* 0x004fe20007810000 */
[----:B------:R-:W2:Y:S01]  /*4140*/  MUFU.TANH R159, R159 ;  /* 0x0000009f009f7308 */ /* 0x000ea20000002400 */
[--C-:B------:R-:W-:Y:S01]  /*4150*/  FFMA.FTZ R155, R156, UR7, -R192.reuse ;  /* 0x000000079c9b7c23 */ /* 0x100fe200080108c0 */
[--C-:B------:R-:W-:Y:S01]  /*4160*/  FFMA.FTZ R162, R162, UR7, -R192.reuse ;  /* 0x00000007a2a27c23 */ /* 0x100fe200080108c0 */
[----:B------:R-:W-:Y:S01]  /*4170*/  FMNMX.FTZ R4, R14, R183, !PT ;  /* 0x000000b70e047209 */ /* 0x000fe20007810000 */
[--C-:B------:R-:W-:Y:S01]  /*4180*/  FFMA.FTZ R166, R166, UR7, -R192.reuse ;  /* 0x00000007a6a67c23 */ /* 0x100fe200080108c0 */
[----:B------:R-:W-:-:S02]  /*4190*/  FFMA.FTZ R184, R185, UR7, -R192 ;  /* 0x00000007b9b87c23 */ /* 0x000fc400080108c0 */
[----:B------:R-:W-:Y:S01]  /*41a0*/  FMNMX.FTZ R183, R15, R4, !PT ;  /* 0x000000040fb77209 */ /* 0x000fe20007810000 */
[----:B------:R-:W4:Y:S03]  /*41b0*/  MUFU.TANH R160, R160 ;  /* 0x000000a000a07308 */ /* 0x000f260000002400 */
[----:B------:R-:W-:Y:S01]  /*41c0*/  FMNMX.FTZ R4, R16, R183, !PT ;  /* 0x000000b710047209 */ /* 0x000fe20007810000 */
[----:B------:R-:W-:-:S04]  /*41d0*/  FFMA.FTZ R183, R152, UR7, -R192 ;  /* 0x0000000798b77c23 */ /* 0x000fc800080108c0 */
[----:B------:R0:W-:Y:S08]  /*41e0*/  MUFU.EX2 R20, R187 ;  /* 0x000000bb00147308 */ /* 0x0001f00000000800 */
[----:B------:R-:W5:Y:S01]  /*41f0*/  MUFU.TANH R163, R163 ;  /* 0x000000a300a37308 */ /* 0x000f620000002400 */
[----:B0-----:R-:W-:-:S04]  /*4200*/  FMNMX.FTZ R187, R17, R4, !PT ;  /* 0x0000000411bb7209 */ /* 0x001fc80007810000 */
[----:B-1----:R-:W-:-:S03]  /*4210*/  FMNMX.FTZ R187, R18, R187, !PT ;  /* 0x000000bb12bb7209 */ /* 0x002fc60007810000 */
[----:B------:R-:W0:Y:S01]  /*4220*/  MUFU.TANH R164, R164 ;  /* 0x000000a400a47308 */ /* 0x000e220000002400 */
[----:B---3--:R-:W-:-:S04]  /*4230*/  FMNMX.FTZ R4, R158, R187, !PT ;  /* 0x000000bb9e047209 */ /* 0x008fc80007810000 */
[----:B--2---:R-:W-:-:S03]  /*4240*/  FMNMX.FTZ R153, R159, R4, !PT ;  /* 0x000000049f997209 */ /* 0x004fc60007810000 */
[----:B------:R-:W1:Y:S01]  /*4250*/  MUFU.TANH R168, R168 ;  /* 0x000000a800a87308 */ /* 0x000e620000002400 */
[----:B----4-:R-:W-:-:S04]  /*4260*/  FMNMX.FTZ R4, R160, R153, !PT ;  /* 0x00000099a0047209 */ /* 0x010fc80007810000 */
[----:B-----5:R-:W-:-:S03]  /*4270*/  FMNMX.FTZ R187, R163, R4, !PT ;  /* 0x00000004a3bb7209 */ /* 0x020fc60007810000 */
        /* <DEDUP_REMOVED lines=14> */
[----:B------:R-:W0:Y:S01]  /*4360*/  MUFU.EX2 R179, R179 ;  /* 0x000000b300b37308 */ /* 0x000e220000000800 */
[----:B-1----:R-:W-:-:S07]  /*4370*/  FMNMX.FTZ R161, R178, R161, !PT ;  /* 0x000000a1b2a17209 */ /* 0x002fce0007810000 */
[----:B------:R-:W-:Y:S01]  /*4380*/  MUFU.EX2 R21, R21 ;  /* 0x0000001500157308 */ /* 0x000fe20000000800 */
[----:B--2---:R-:W-:Y:S01]  /*4390*/  FMNMX.FTZ R4, R182, R161, !PT ;  /* 0x000000a1b6047209 */ /* 0x004fe20007810000 */
[--C-:B------:R-:W-:Y:S01]  /*43a0*/  FFMA.FTZ R161, R165, UR7, -R192.reuse ;  /* 0x00000007a5a17c23 */ /* 0x100fe200080108c0 */
[--C-:B------:R-:W-:Y:S01]  /*43b0*/  FFMA.FTZ R165, R167, UR7, -R192.reuse ;  /* 0x00000007a7a57c23 */ /* 0x100fe200080108c0 */
[--C-:B------:R-:W-:Y:S01]  /*43c0*/  FFMA.FTZ R167, R172, UR7, -R192.reuse ;  /* 0x00000007aca77c23 */ /* 0x100fe200080108c0 */
[--C-:B------:R-:W-:Y:S01]  /*43d0*/  FFMA.FTZ R172, R173, UR7, -R192.reuse ;  /* 0x00000007adac7c23 */ /* 0x100fe200080108c0 */
[----:B------:R-:W1:Y:S01]  /*43e0*/  SHFL.BFLY PT, R187, R4, 0x2, 0x1f ;  /* 0x0c401f0004bb7f89 */ /* 0x000e6200000e0000 */
[--C-:B------:R-:W-:Y:S01]  /*43f0*/  FFMA.FTZ R173, R180, UR7, -R192.reuse ;  /* 0x00000007b4ad7c23 */ /* 0x100fe200080108c0 */
[----:B------:R-:W-:Y:S01]  /*4400*/  FFMA.FTZ R180, R181, UR7, -R192 ;  /* 0x00000007b5b47c23 */ /* 0x000fe200080108c0 */
[----:B------:R-:W-:Y:S01]  /*4410*/  MUFU.EX2 R22, R22 ;  /* 0x0000001600167308 */ /* 0x000fe20000000800 */
[----:B0-----:R-:W-:Y:S01]  /*4420*/  FFMA.FTZ R6, R179, R6, R20 ;  /* 0x00000006b3067223 */ /* 0x001fe20000010014 */
        /* <DEDUP_REMOVED lines=18> */
[----:B------:R-:W-:Y:S01]  /*4550*/  FMUL.FTZ R56, R56, R179 ;  /* 0x000000b338387220 */ /* 0x000fe20000410000 */
[----:B-1----:R-:W-:Y:S01]  /*4560*/  FMNMX.FTZ R187, R4, R187, !PT ;  /* 0x000000bb04bb7209 */ /* 0x002fe20007810000 */
[-C--:B------:R-:W-:Y:S01]  /*4570*/  FMUL.FTZ R57, R57, R179.reuse ;  /* 0x000000b339397220 */ /* 0x080fe20000410000 */
[-C--:B------:R-:W-:Y:S01]  /*4580*/  FMUL.FTZ R60, R60, R179.reuse ;  /* 0x000000b33c3c7220 */ /* 0x080fe20000410000 */
[----:B------:R0:W-:Y:S01]  /*4590*/  MUFU.EX2 R153, R154 ;  /* 0x0000009a00997308 */ /* 0x0001e20000000800 */
[-C--:B------:R-:W-:Y:S01]  /*45a0*/  FMUL.FTZ R61, R61, R179.reuse ;  /* 0x000000b33d3d7220 */ /* 0x080fe20000410000 */
[----:B------:R-:W1:Y:S01]  /*45b0*/  SHFL.BFLY PT, R4, R187, 0x1, 0x1f ;  /* 0x0c201f00bb047f89 */ /* 0x000e6200000e0000 */
[-C--:B------:R-:W-:Y:S01]  /*45c0*/  FMUL.FTZ R64, R64, R179.reuse ;  /* 0x000000b340407220 */ /* 0x080fe20000410000 */
[-C--:B------:R-:W-:Y:S01]  /*45d0*/  FMUL.FTZ R65, R65, R179.reuse ;  /* 0x000000b341417220 */ /* 0x080fe20000410000 */
[-C--:B------:R-:W-:Y:S01]  /*45e0*/  FMUL.FTZ R68, R68, R179.reuse ;  /* 0x000000b344447220 */ /* 0x080fe20000410000 */
[-C--:B------:R-:W-:Y:S01]  /*45f0*/  FMUL.FTZ R69, R69, R179.reuse ;  /* 0x000000b345457220 */ /* 0x080fe20000410000 */
[-C--:B------:R-:W-:Y:S01]  /*4600*/  FMUL.FTZ R72, R72, R179.reuse ;  /* 0x000000b348487220 */ /* 0x080fe20000410000 */
[----:B------:R-:W3:Y:S01]  /*4610*/  MUFU.EX2 R186, R186 ;  /* 0x000000ba00ba7308 */ /* 0x000ee20000000800 */
        /* <DEDUP_REMOVED lines=17> */
[----:B-1----:R-:W-:Y:S01]  /*4730*/  FMNMX.FTZ R4, R187, R4, !PT ;  /* 0x00000004bb047209 */ /* 0x002fe20007810000 */
[-C--:B------:R-:W-:Y:S01]  /*4740*/  FMUL.FTZ R101, R101, R179.reuse ;  /* 0x000000b365657220 */ /* 0x080fe20000410000 */
[-C--:B------:R-:W-:Y:S01]  /*4750*/  FMUL.FTZ R104, R104, R179.reuse ;  /* 0x000000b368687220 */ /* 0x080fe20000410000 */
[-C--:B------:R-:W-:Y:S01]  /*4760*/  FMUL.FTZ R105, R105, R179.reuse ;  /* 0x000000b369697220 */ /* 0x080fe20000410000 */
[-C--:B------:R-:W-:Y:S01]  /*4770*/  FMUL.FTZ R108, R108, R179.reuse ;  /* 0x000000b36c6c7220 */ /* 0x080fe20000410000 */
[C---:B------:R-:W-:Y:S01]  /*4780*/  FADD.FTZ R7, -R4.reuse, R7 ;  /* 0x0000000704077221 */ /* 0x040fe20000010100 */
[----:B------:R-:W-:Y:S01]  /*4790*/  FMUL.FTZ R191, R4, UR7 ;  /* 0x0000000704bf7c20 */ /* 0x000fe20008410000 */
[----:B------:R-:W-:Y:S01]  /*47a0*/  MUFU.EX2 R190, R190 ;  /* 0x000000be00be7308 */ /* 0x000fe20000000800 */
[----:B------:R-:W-:Y:S01]  /*47b0*/  FMUL.FTZ R109, R109, R179 ;  /* 0x000000b36d6d7220 */ /* 0x000fe20000410000 */
[----:B------:R-:W-:Y:S01]  /*47c0*/  FMUL.FTZ R192, R7, UR7 ;  /* 0x0000000707c07c20 */ /* 0x000fe20008410000 */
        /* <DEDUP_REMOVED lines=8> */
[----:B------:R-:W-:Y:S01]  /*4850*/  FADD.FTZ R159, R21, R6 ;  /* 0x00000006159f7221 */ /* 0x000fe20000010000 */
[--C-:B------:R-:W-:Y:S01]  /*4860*/  FFMA.FTZ R13, R14, UR7, -R191.reuse ;  /* 0x000000070e0d7c23 */ /* 0x100fe200080108bf */
[--C-:B------:R-:W-:Y:S01]  /*4870*/  FFMA.FTZ R14, R15, UR7, -R191.reuse ;  /* 0x000000070f0e7c23 */ /* 0x100fe200080108bf */
[----:B------:R-:W-:Y:S01]  /*4880*/  FFMA.FTZ R15, R16, UR7, -R191 ;  /* 0x00000007100f7c23 */ /* 0x000fe200080108bf */
[----:B------:R-:W-:Y:S01]  /*4890*/  FADD.FTZ R6, R22, R159 ;  /* 0x0000009f16067221 */ /* 0x000fe20000010000 */
[----:B------:R-:W0:Y:S01]  /*48a0*/  MUFU.EX2 R7, R7 ;  /* 0x0000000700077308 */ /* 0x000e220000000800 */
[--C-:B------:R-:W-:Y:S01]  /*48b0*/  FFMA.FTZ R16, R17, UR7, -R191.reuse ;  /* 0x0000000711107c23 */ /* 0x100fe200080108bf */
[--C-:B------:R-:W-:Y:S01]  /*48c0*/  FFMA.FTZ R17, R18, UR7, -R191.reuse ;  /* 0x0000000712117c23 */ /* 0x100fe200080108bf */
[----:B------:R-:W-:Y:S01]  /*48d0*/  FADD.FTZ R6, R23, R6 ;  /* 0x0000000617067221 */ /* 0x000fe20000010000 */
[--C-:B------:R-:W-:Y:S01]  /*48e0*/  FFMA.FTZ R18, R158, UR7, -R191.reuse ;  /* 0x000000079e127c23 */ /* 0x100fe200080108bf */
[--C-:B------:R-:W-:Y:S01]  /*48f0*/  FFMA.FTZ R198, R160, UR7, -R191.reuse ;  /* 0x00000007a0c67c23 */ /* 0x100fe200080108bf */
[--C-:B------:R-:W-:Y:S01]  /*4900*/  FFMA.FTZ R185, R163, UR7, -R191.reuse ;  /* 0x00000007a3b97c23 */ /* 0x100fe200080108bf */
[----:B--2---:R-:W-:Y:S01]  /*4910*/  FADD.FTZ R159, R183, R6 ;  /* 0x00000006b79f7221 */ /* 0x004fe20000010000 */
[----:B------:R-:W1:Y:S01]  /*4920*/  MUFU.EX2 R196, R196 ;  /* 0x000000c400c47308 */ /* 0x000e620000000800 */
[--C-:B------:R-:W-:Y:S01]  /*4930*/  FFMA.FTZ R200, R164, UR7, -R191.reuse ;  /* 0x00000007a4c87c23 */ /* 0x100fe200080108bf */
[----:B------:R-:W-:Y:S01]  /*4940*/  FFMA.FTZ R187, R168, UR7, -R191 ;  /* 0x00000007a8bb7c23 */ /* 0x000fe200080108bf */
[----:B---3--:R-:W-:Y:S01]  /*4950*/  FADD.FTZ R6, R186, R159 ;  /* 0x0000009fba067221 */ /* 0x008fe20000010000 */
[--C-:B------:R-:W-:Y:S01]  /*4960*/  FFMA.FTZ R202, R170, UR7, -R191.reuse ;  /* 0x00000007aaca7c23 */ /* 0x100fe200080108bf */
[----:B------:R-:W-:Y:S01]  /*4970*/  FFMA.FTZ R189, R176, UR7, -R191 ;  /* 0x00000007b0bd7c23 */ /* 0x000fe200080108bf */
[----:B------:R-:W-:-:S02]  /*4980*/  IMAD.U32 R176, RZ, RZ, UR26 ;  /* 0x0000001affb07e24 */ /* 0x000fc4000f8e00ff */
[----:B------:R-:W-:Y:S01]  /*4990*/  FADD.FTZ R159, R153, R6 ;  /* 0x00000006999f7221 */ /* 0x000fe20000010000 */
[----:B------:R-:W2:Y:S01]  /*49a0*/  MUFU.EX2 R9, R9 ;  /* 0x0000000900097308 */ /* 0x000ea20000000800 */
[----:B0-----:R-:W-:Y:S01]  /*49b0*/  FFMA.FTZ R5, R192, R5, R7 ;  /* 0x00000005c0057223 */ /* 0x001fe20000010007 */
[----:B------:R-:W-:Y:S01]  /*49c0*/  FFMA.FTZ R204, R169, UR7, -R191 ;  /* 0x00000007a9cc7c23 */ /* 0x000fe200080108bf */
[----:B------:R-:W-:Y:S01]  /*49d0*/  FADD.FTZ R6, R188, R159 ;  /* 0x0000009fbc067221 */ /* 0x000fe20000010000 */
[----:B------:R-:W-:Y:S01]  /*49e0*/  @!P1 IADD3 R152, R176, 0x22840, RZ ;  /* 0x00022840b0989810 */ /* 0x000fe20007ffe0ff */
[----:B------:R-:W-:Y:S01]  /*49f0*/  FFMA.FTZ R19, R19, UR7, -R191 ;  /* 0x0000000713137c23 */ /* 0x000fe200080108bf */
[----:B------:R-:W-:Y:S01]  /*4a00*/  IADD3 R8, -R2, 0xb, RZ ;  /* 0x0000000b02087810 */ /* 0x000fe20007ffe1ff */
[----:B------:R-:W-:Y:S01]  /*4a10*/  FADD.FTZ R159, R155, R6 ;  /* 0x000000069b9f7221 */ /* 0x000fe20000010000 */
[----:B------:R-:W0:Y:S01]  /*4a20*/  MUFU.EX2 R10, R10 ;  /* 0x0000000a000a7308 */ /* 0x000e220000000800 */
[----:B-1----:R-:W-:Y:S01]  /*4a30*/  FADD.FTZ R22, R196, R5 ;  /* 0x00000005c4167221 */ /* 0x002fe20000010000 */
[----:B------:R-:W-:Y:S01]  /*4a40*/  @!P1 PRMT R152, RZ, 0x654, R152 ;  /* 0x00000654ff989816 */ /* 0x000fe20000000098 */
[----:B------:R-:W-:Y:S01]  /*4a50*/  FADD.FTZ R6, R190, R159 ;  /* 0x0000009fbe067221 */ /* 0x000fe20000010000 */
[--C-:B------:R-:W-:Y:S01]  /*4a60*/  FFMA.FTZ R175, R175, UR7, -R191.reuse ;  /* 0x00000007afaf7c23 */ /* 0x100fe200080108bf */
[----:B------:R1:W-:Y:S06]  /*4a70*/  BAR.ARV R8, 0x100 ;  /* 0x000400080000751d */ /* 0x0003ec0000002000 */
[----:B------:R-:W3:Y:S01]  /*4a80*/  MUFU.EX2 R11, R11 ;  /* 0x0000000b000b7308 */ /* 0x000ee20000000800 */
[----:B--2---:R-:W-:Y:S01]  /*4a90*/  FADD.FTZ R5, R9, R22 ;  /* 0x0000001609057221 */ /* 0x004fe20000010000 */
[----:B------:R2:W-:Y:S01]  /*4aa0*/  @!P1 SYNCS.ARRIVE.TRANS64.RED.A1T0 RZ, [R152+URZ], RZ ;  /* 0x000000ff98ff99a7 */ /* 0x0005e2000810043f */
[--C-:B------:R-:W-:Y:S01]  /*4ab0*/  FFMA.FTZ R178, R178, UR7, -R191.reuse ;  /* 0x00000007b2b27c23 */ /* 0x100fe200080108bf */
[----:B------:R-:W-:Y:S01]  /*4ac0*/  FFMA.FTZ R182, R182, UR7, -R191 ;  /* 0x00000007b6b67c23 */ /* 0x000fe200080108bf */
[----:B------:R-:W-:Y:S01]  /*4ad0*/  F2FP.F16.F32.PACK_AB R160, R190, R155 ;  /* 0x0000009bbea0723e */ /* 0x000fe200000000ff */
[C---:B0-----:R-:W-:Y:S01]  /*4ae0*/  FADD.FTZ R22, R10.reuse, R5 ;  /* 0x000000050a167221 */ /* 0x041fe20000010000 */
[----:B------:R-:W-:Y:S01]  /*4af0*/  F2FP.F16.F32.PACK_AB R155, R10, R9 ;  /* 0x000000090a9b723e */ /* 0x000fe200000000ff */
[----:B------:R-:W0:Y:S01]  /*4b00*/  MUFU.EX2 R12, R12 ;  /* 0x0000000c000c7308 */ /* 0x000e220000000800 */
[----:B------:R-:W-:Y:S01]  /*4b10*/  F2FP.F16.F32.PACK_AB R158, R188, R153 ;  /* 0x00000099bc9e723e */ /* 0x000fe200000000ff */
[-C--:B------:R-:W-:Y:S01]  /*4b20*/  FMUL.FTZ R112, R112, R179.reuse ;  /* 0x000000b370707220 */ /* 0x080fe20000410000 */
[----:B--2---:R-:W-:Y:S01]  /*4b30*/  F2FP.F16.F32.PACK_AB R152, R21, R20 ;  /* 0x000000141598723e */ /* 0x004fe200000000ff */
        /* <DEDUP_REMOVED lines=24> */
[----:B------:R-:W-:Y:S01]  /*4cc0*/  FMUL.FTZ R149, R149, R179 ;  /* 0x000000b395957220 */ /* 0x000fe20000410000 */
[----:B------:R-:W-:Y:S01]  /*4cd0*/  F2FP.F16.F32.PACK_AB R156, R186, R183 ;  /* 0x000000b7ba9c723e */ /* 0x000fe200000000ff */
        /* <DEDUP_REMOVED lines=87> */
[----:B------:R-:W-:Y:S01]  /*5250*/  FMUL.FTZ R151, R151, R192 ;  /* 0x000000c097977220 */ /* 0x000fe20000410000 */
[----:B------:R-:W-:-:S02]  /*5260*/  F2FP.F16.F32.PACK_AB R153, R196, R7 ;  /* 0x00000007c499723e */ /* 0x000fc400000000ff */
[----:B------:R-:W0:Y:S01]  /*5270*/  MUFU.EX2 R200, R200 ;  /* 0x000000c800c87308 */ /* 0x000e220000000800 */
[----:B--2---:R-:W-:Y:S01]  /*5280*/  FADD.FTZ R5, R185, R22 ;  /* 0x00000016b9057221 */ /* 0x004fe20000010000 */
[----:B------:R-:W-:Y:S02]  /*5290*/  F2FP.F16.F32.PACK_AB R157, R12, R11 ;  /* 0x0000000b0c9d723e */ /* 0x000fe400000000ff */
[----:B------:R-:W-:Y:S02]  /*52a0*/  F2FP.F16.F32.PACK_AB R161, R16, R15 ;  /* 0x0000000f10a1723e */ /* 0x000fe400000000ff */
[----:B------:R-:W-:Y:S02]  /*52b0*/  F2FP.F16.F32.PACK_AB R163, R18, R17 ;  /* 0x0000001112a3723e */ /* 0x000fe400000000ff */
[----:B------:R-:W2:Y:S01]  /*52c0*/  MUFU.EX2 R194, R194 ;  /* 0x000000c200c27308 */ /* 0x000ea20000000800 */
[----:B---3--:R-:W-:-:S07]  /*52d0*/  FADD.FTZ R159, R165, R6 ;  /* 0x00000006a59f7221 */ /* 0x008fce0000010000 */
[----:B------:R-:W3:Y:S01]  /*52e0*/  MUFU.EX2 R187, R187 ;  /* 0x000000bb00bb7308 */ /* 0x000ee20000000800 */
[----:B0-----:R-:W-:-:S07]  /*52f0*/  FADD.FTZ R22, R200, R5 ;  /* 0x00000005c8167221 */ /* 0x001fce0000010000 */
[----:B------:R-:W0:Y:S01]  /*5300*/  MUFU.EX2 R167, R167 ;  /* 0x000000a700a77308 */ /* 0x000e220000000800 */
[C---:B--2---:R-:W-:Y:S01]  /*5310*/  FADD.FTZ R6, R194.reuse, R159 ;  /* 0x0000009fc2067221 */ /* 0x044fe20000010000 */
[----:B------:R-:W-:Y:S02]  /*5320*/  F2FP.F16.F32.PACK_AB R166, R194, R165 ;  /* 0x000000a5c2a6723e */ /* 0x000fe400000000ff */
[----:B------:R-:W-:-:S04]  /*5330*/  F2FP.F16.F32.PACK_AB R165, R198, R181 ;  /* 0x000000b5c6a5723e */ /* 0x000fc800000000ff */
[----:B------:R-:W2:Y:S01]  /*5340*/  MUFU.EX2 R202, R202 ;  /* 0x000000ca00ca7308 */ /* 0x000ea20000000800 */
[----:B---3--:R-:W-:-:S07]  /*5350*/  FADD.FTZ R5, R187, R22 ;  /* 0x00000016bb057221 */ /* 0x008fce0000010000 */
[----:B------:R-:W3:Y:S01]  /*5360*/  MUFU.EX2 R172, R172 ;  /* 0x000000ac00ac7308 */ /* 0x000ee20000000800 */
[----:B0-----:R-:W-:-:S07]  /*5370*/  FADD.FTZ R159, R167, R6 ;  /* 0x00000006a79f7221 */ /* 0x001fce0000010000 */
[----:B------:R-:W0:Y:S01]  /*5380*/  MUFU.EX2 R189, R189 ;  /* 0x000000bd00bd7308 */ /* 0x000e220000000800 */
[C---:B--2---:R-:W-:Y:S01]  /*5390*/  FADD.FTZ R22, R202.reuse, R5 ;  /* 0x00000005ca167221 */ /* 0x044fe20000010000 */
[----:B------:R-:W-:-:S06]  /*53a0*/  F2FP.F16.F32.PACK_AB R169, R202, R187 ;  /* 0x000000bbcaa9723e */ /* 0x000fcc00000000ff */
[----:B------:R-:W2:Y:S01]  /*53b0*/  MUFU.EX2 R171, R171 ;  /* 0x000000ab00ab7308 */ /* 0x000ea20000000800 */
[C---:B---3--:R-:W-:Y:S01]  /*53c0*/  FADD.FTZ R6, R172.reuse, R159 ;  /* 0x0000009fac067221 */ /* 0x048fe20000010000 */
[----:B------:R-:W-:Y:S02]  /*53d0*/  F2FP.F16.F32.PACK_AB R168, R172, R167 ;  /* 0x000000a7aca8723e */ /* 0x000fe400000000ff */
[----:B------:R-:W-:-:S04]  /*53e0*/  F2FP.F16.F32.PACK_AB R167, R200, R185 ;  /* 0x000000b9c8a7723e */ /* 0x000fc800000000ff */
[----:B------:R-:W3:Y:S01]  /*53f0*/  MUFU.EX2 R204, R204 ;  /* 0x000000cc00cc7308 */ /* 0x000ee20000000800 */
[----:B0-----:R-:W-:-:S07]  /*5400*/  FADD.FTZ R5, R189, R22 ;  /* 0x00000016bd057221 */ /* 0x001fce0000010000 */
[----:B------:R-:W0:Y:S01]  /*5410*/  MUFU.EX2 R174, R174 ;  /* 0x000000ae00ae7308 */ /* 0x000e220000000800 */
[----:B--2---:R-:W-:-:S07]  /*5420*/  FADD.FTZ R159, R171, R6 ;  /* 0x00000006ab9f7221 */ /* 0x004fce0000010000 */
[----:B------:R-:W2:Y:S01]  /*5430*/  MUFU.EX2 R19, R19 ;  /* 0x0000001300137308 */ /* 0x000ea20000000800 */
[----:B---3--:R-:W-:-:S07]  /*5440*/  FADD.FTZ R22, R204, R5 ;  /* 0x00000005cc167221 */ /* 0x008fce0000010000 */
[----:B------:R-:W3:Y:S01]  /*5450*/  MUFU.EX2 R173, R173 ;  /* 0x000000ad00ad7308 */ /* 0x000ee20000000800 */
[C---:B0-----:R-:W-:Y:S01]  /*5460*/  FADD.FTZ R6, R174.reuse, R159 ;  /* 0x0000009fae067221 */ /* 0x041fe20000010000 */
[----:B------:R-:W-:Y:S02]  /*5470*/  F2FP.F16.F32.PACK_AB R170, R174, R171 ;  /* 0x000000abaeaa723e */ /* 0x000fe400000000ff */
[----:B------:R-:W-:Y:S02]  /*5480*/  F2FP.F16.F32.PACK_AB R159, R14, R13 ;  /* 0x0000000d0e9f723e */ /* 0x000fe400000000ff */
[----:B------:R-:W-:Y:S02]  /*5490*/  F2FP.F16.F32.PACK_AB R171, R204, R189 ;  /* 0x000000bdccab723e */ /* 0x000fe400000000ff */
[----:B------:R-:W0:Y:S01]  /*54a0*/  MUFU.EX2 R20, R175 ;  /* 0x000000af00147308 */ /* 0x000e220000000800 */
[----:B--2---:R-:W-:-:S07]  /*54b0*/  FADD.FTZ R5, R19, R22 ;  /* 0x0000001613057221 */ /* 0x004fce0000010000 */
        /* <DEDUP_REMOVED lines=11> */
[----:B0-----:R-:W-:Y:S01]  /*5570*/  FADD.FTZ R21, R177, R6 ;  /* 0x00000006b1157221 */ /* 0x001fe20000010000 */
[C---:B--2---:R-:W-:Y:S01]  /*5580*/  FADD.FTZ R5, R175.reuse, R10 ;  /* 0x0000000aaf057221 */ /* 0x044fe20000010000 */
[----:B------:R-:W-:Y:S02]  /*5590*/  F2FP.F16.F32.PACK_AB R175, R175, R178 ;  /* 0x000000b2afaf723e */ /* 0x000fe400000000ff */
[C---:B---3--:R-:W-:Y:S01]  /*55a0*/  FADD.FTZ R6, R184.reuse, R21 ;  /* 0x00000015b8067221 */ /* 0x048fe20000010000 */
[----:B------:R-:W-:Y:S01]  /*55b0*/  F2FP.F16.F32.PACK_AB R174, R184, R177 ;  /* 0x000000b1b8ae723e */ /* 0x000fe200000000ff */
[----:B-1----:R-:W-:Y:S06]  /*55c0*/  @!P0 BRA `(.L_x_9058) ;  /* 0x0000000000048947 */ /* 0x002fec0003800000 */
[----:B------:R-:W-:Y:S01]  /*55d0*/  BPT.TRAP 0x1 ;  /* 0x000000040000795c */ /* 0x000fe20000300000 */
.L_x_9058:
[----:B------:R-:W-:-:S04]  /*55e0*/  IMAD.U32 R7, RZ, RZ, UR25 ;  /* 0x00000019ff077e24 */ /* 0x000fc8000f8e00ff */
[----:B------:R0:W1:Y:S01]  /*55f0*/  SYNCS.PHASECHK.TRANS64.TRYWAIT P3, [UR26+0x22850], R7 ;  /* 0x02285007ff0075a7 */ /* 0x000062000806015a */
[----:B------:R-:W-:Y:S05]  /*5600*/  @!P0 BRA `(.L_x_9059) ;  /* 0x0000000000048947 */ /* 0x000fea0003800000 */
[----:B------:R-:W-:Y:S01]  /*5610*/  BPT.TRAP 0x1 ;  /* 0x000000040000795c */ /* 0x000fe20000300000 */
.L_x_9059:
[----:B-1----:R-:W-:Y:S05]  /*5620*/  @P3 BRA `(.L_x_9060) ;  /* 0x00000000000c3947 */ /* 0x002fea0003800000 */
[----:B0-----:R-:W-:-:S04]  /*5630*/  IMAD.U32 R7, RZ, RZ, UR25 ;  /* 0x00000019ff077e24 */ /* 0x001fc8000f8e00ff */
[----:B------:R-:W0:Y:S02]  /*5640*/  SYNCS.PHASECHK.TRANS64.TRYWAIT P3, [UR26+0x22850], R7 ;  /* 0x02285007ff0075a7 */ /* 0x000e24000806015a */
[----:B0-----:R-:W-:Y:S05]  /*5650*/  @!P3 BRA `(.L_x_9061) ;  /* 0x0000006c00a0b947 */ /* 0x001fea0003800000 */
.L_x_9060:
[----:B------:R2:W-:Y:S01]  /*5660*/  BAR.SYNC.DEFER_BLOCKING R0, 0x100 ;  /* 0x000400000000751d */ /* 0x0005e20000010000 */
[----:B------:R-:W-:Y:S01]  /*5670*/  UIMAD UR10, UR5, 0xc00, UR24 ;  /* 0x00000c00050a78a4 */ /* 0x000fe2000f8e0218 */
[----:B0-----:R-:W-:Y:S01]  /*5680*/  @!P1 VIADD R176, R176, 0x22860 ;  /* 0x00022860b0b09836 */ /* 0x001fe20000000000 */
[----:B------:R-:W-:Y:S01]  /*5690*/  MOV R20, R3 ;  /* 0x0000000300147202 */ /* 0x000fe20000000f00 */
[----:B------:R-:W-:Y:S01]  /*56a0*/  IMAD.MOV.U32 R7, RZ, RZ, R4 ;  /* 0x000000ffff077224 */ /* 0x000fe200078e0004 */
[----:B------:R-:W-:Y:S01]  /*56b0*/  UIADD3 UR14, UR10, 0x80, URZ ;  /* 0x000000800a0e7890 */ /* 0x000fe2000fffe03f */
[----:B------:R-:W-:Y:S01]  /*56c0*/  UMOV UR11, 0x40000040 ;  /* 0x40000040000b7882 */ /* 0x000fe20000000000 */
[----:B------:R-:W-:Y:S01]  /*56d0*/  UMOV UR15, 0x40000040 ;  /* 0x40000040000f7882 */ /* 0x000fe20000000000 */
[----:B------:R-:W-:Y:S01]  /*56e0*/  @!P1 PRMT R176, RZ, 0x654, R176 ;  /* 0x00000654ffb09816 */ /* 0x000fe200000000b0 */
[----:B------:R-:W-:-:S06]  /*56f0*/  WARPGROUP.ARRIVE ;  /* 0x00000000000079c5 */ /* 0x000fcc0000000000 */
[----:B------:R-:W-:Y:S01]  /*5700*/  HGMMA.64x256x16.F32 R24, R152, gdesc[UR8].tnspB, R24, gsb0 ;  /* 0x43e0000898187df0 */ /* 0x000fe20008000818 */
[----:B------:R-:W-:Y:S02]  /*5710*/  UMOV UR11, 0x40000040 ;  /* 0x40000040000b7882 */ /* 0x000fe40000000000 */
        /* <DEDUP_REMOVED lines=18> */
[----:B------:R-:W-:Y:S01]  /*5840*/  UIADD3 UR10, UR10, 0x280, URZ ;  /* 0x000002800a0a7890 */ /* 0x000fe2000fffe03f */
[----:B------:R-:W-:Y:S02]  /*5850*/  WARPGROUP.DEPBAR.LE gsb0, 0x0 ;  /* 0x00008000000079c5 */ /* 0x000fe40000010000 */
[----:B------:R-:W-:-:S15]  /*5860*/  WARPGROUP.ARRIVE ;  /* 0x00000000000079c5 */ /* 0x000fde0000000000 */
[----:B------:R-:W-:-:S07]  /*5870*/  NOP ;  /* 0x0000000000007918 */ /* 0x000fce0000000000 */
[----:B------:R-:W-:Y:S03]  /*5880*/  HGMMA.64x256x16.F32 R24, R168, gdesc[UR12].tnspB, R24, gsb0 ;  /* 0x43e0000ca8187df0 */ /* 0x000fe60008000818 */
[----:B------:R-:W-:Y:S02]  /*5890*/  WARPGROUP.DEPBAR.LE gsb0, 0x0 ;  /* 0x00008000000079c5 */ /* 0x000fe40000010000 */
[----:B------:R-:W-:-:S15]  /*58a0*/  WARPGROUP.ARRIVE ;  /* 0x00000000000079c5 */ /* 0x000fde0000000000 */
[----:B------:R-:W-:-:S08]  /*58b0*/  NOP ;  /* 0x0000000000007918 */ /* 0x000fd00000000000 */
[----:B------:R-:W-:Y:S03]  /*58c0*/  HGMMA.64x256x16.F32 R24, R172, gdesc[UR8].tnspB, R24, gsb0 ;  /* 0x43e00008ac187df0 */ /* 0x000fe60008000818 */
[----:B------:R-:W-:Y:S02]  /*58d0*/  WARPGROUP.DEPBAR.LE gsb0, 0x0 ;  /* 0x00008000000079c5 */ /* 0x000fe40000010000 */
[----:B------:R2:W-:Y:S01]  /*58e0*/  @!P1 SYNCS.ARRIVE.TRANS64.RED.A1T0 RZ, [R176+URZ], RZ ;  /* 0x000000ffb0ff99a7 */ /* 0x0005e2000810043f */
[----:B------:R-:W-:Y:S05]  /*58f0*/  @P2 BRA `(.L_x_9062) ;  /* 0xffffffdc00502947 */ /* 0x000fea000383ffff */
.L_x_9053:
[----:B01----:R-:W0:Y:S01]  /*5900*/  SHFL.BFLY PT, R7, R6, 0x2, 0x1f ;  /* 0x0c401f0006077f89 */ /* 0x003e2200000e0000 */
[----:B------:R1:W-:Y:S08]  /*5910*/  BAR.ARV R8, 0x100 ;  /* 0x000400080000751d */ /* 0x0003f00000002000 */
[----:B------:R-:W-:Y:S06]  /*5920*/  BAR.ARV 0x8, 0x180 ;  /* 0x0206000000007b1d */ /* 0x000fec0000002000 */
[----:B-1----:R-:W-:Y:S01]  /*5930*/  MOV R8, UR7 ;  /* 0x0000000700087c02 */ /* 0x002fe20008000f00 */
[----:B------:R-:W1:Y:S01]  /*5940*/  SHFL.BFLY PT, R2, R5, 0x2, 0x1f ;  /* 0x0c401f0005027f89 */ /* 0x000e6200000e0000 */
[----:B------:R-:W-:Y:S01]  /*5950*/  PLOP3.LUT P0, PT, PT, PT, PT, 0x8, 0x0 ;  /* 0x000000000000781c */ /* 0x000fe20003f0e170 */
[----:B0-----:R-:W-:Y:S01]  /*5960*/  FADD.FTZ R7, R7, R6 ;  /* 0x0000000607077221 */ /* 0x001fe20000010000 */
[----:B------:R-:W-:-:S04]  /*5970*/  IMAD.MOV.U32 R6, RZ, RZ, -0x800000 ;  /* 0xff800000ff067424 */ /* 0x000fc800078e00ff */
[----:B--23--:R-:W0:Y:S01]  /*5980*/  SHFL.BFLY PT, R0, R7, 0x1, 0x1f ;  /* 0x0c201f0007007f89 */ /* 0x00ce2200000e0000 */
[----:B-1----:R-:W-:Y:S01]  /*5990*/  FADD.FTZ R2, R2, R5 ;  /* 0x0000000502027221 */ /* 0x002fe20000010000 */
[----:B------:R-:W-:-:S04]  /*59a0*/  IMAD.MOV.U32 R5, RZ, RZ, -0x800000 ;  /* 0xff800000ff057424 */ /* 0x000fc800078e00ff */
[----:B------:R-:W1:Y:S01]  /*59b0*/  SHFL.BFLY PT, R9, R2, 0x1, 0x1f ;  /* 0x0c201f0002097f89 */ /* 0x000e6200000e0000 */
[----:B0-----:R-:W-:Y:S01]  /*59c0*/  FADD.FTZ R12, R7, R0 ;  /* 0x00000000070c7221 */ /* 0x001fe20000010000 */
[----:B------:R-:W-:-:S04]  /*59d0*/  IMAD.MOV.U32 R0, RZ, RZ, RZ ;  /* 0x000000ffff007224 */ /* 0x000fc800078e00ff */
[----:B------:R-:W-:-:S13]  /*59e0*/  FSETP.NE.FTZ.AND P1, PT, R12, RZ, PT ;  /* 0x000000ff0c00720b */ /* 0x000fda0003f35000 */
[----:B------:R-:W0:Y:S01]  /*59f0*/  @P1 MUFU.LG2 R10, R12 ;  /* 0x0000000c000a1308 */ /* 0x000e220000000c00 */
[----:B-1----:R-:W-:Y:S01]  /*5a00*/  FADD.FTZ R13, R2, R9 ;  /* 0x00000009020d7221 */ /* 0x002fe20000010000 */
[----:B------:R-:W-:Y:S02]  /*5a10*/  IMAD.MOV.U32 R9, RZ, RZ, RZ ;  /* 0x000000ffff097224 */ /* 0x000fe400078e00ff */
[----:B------:R-:W-:Y:S02]  /*5a20*/  IMAD.U32 R2, RZ, RZ, UR7 ;  /* 0x00000007ff027e24 */ /* 0x000fe4000f8e00ff */
[----:B------:R-:W-:Y:S02]  /*5a30*/  FSETP.NE.FTZ.AND P2, PT, R13, RZ, PT ;  /* 0x000000ff0d00720b */ /* 0x000fe40003f55000 */
[----:B------:R-:W1:Y:S01]  /*5a40*/  @P1 MUFU.RCP R9, R12 ;  /* 0x0000000c00091308 */ /* 0x000e620000001000 */
[----:B------:R-:W-:Y:S01]  /*5a50*/  @P1 FMUL.FTZ R2, R2, 0.69314718246459960938 ;  /* 0x3f31721802021820 */ /* 0x000fe20000410000 */
[----:B0-----:R-:W-:-:S09]  /*5a60*/  @P1 FMUL.FTZ R7, R10, 0.69314718246459960938 ;  /* 0x3f3172180a071820 */ /* 0x001fd20000410000 */
[----:B------:R-:W0:Y:S01]  /*5a70*/  @P2 MUFU.LG2 R11, R13 ;  /* 0x0000000d000b2308 */ /* 0x000e220000000c00 */
[----:B------:R-:W-:Y:S01]  /*5a80*/  @P2 FMUL.FTZ R8, R8, 0.69314718246459960938 ;  /* 0x3f31721808082820 */ /* 0x000fe20000410000 */
[----:B------:R-:W-:Y:S01]  /*5a90*/  @P1 FFMA.FTZ R6, R2, R3, R7 ;  /* 0x0000000302061223 */ /* 0x000fe20000010007 */
[-C--:B-1----:R-:W-:Y:S01]  /*5aa0*/  FMUL.FTZ R24, R24, R9.reuse ;  /* 0x0000000918187220 */ /* 0x082fe20000410000 */
[----:B------:R-:W-:-:S04]  /*5ab0*/  FMUL.FTZ R25, R25, R9 ;  /* 0x0000000919197220 */ /* 0x000fc80000410000 */
        /* <DEDUP_REMOVED lines=9> */
[----:B0-----:R-:W-:Y:S01]  /*5b50*/  @P2 FMUL.FTZ R11, R11, 0.69314718246459960938 ;  /* 0x3f3172180b0b2820 */ /* 0x001fe20000410000 */
        /* <DEDUP_REMOVED lines=118> */
[----:B------:R-:W-:-:S07]  /*62c0*/  @P2 FFMA.FTZ R5, R8, R4, R11 ;  /* 0x0000000408052223 */ /* 0x000fce000001000b */
.L_x_9042:
[----:B------:R-:W-:Y:S05]  /*62d0*/  @P0 BRA `(.L_x_9063) ;  /* 0x00000020004c0947 */ /* 0x000fea0003800000 */
[----:B------:R-:W0:Y:S01]  /*62e0*/  S2R R0, SR_TID.X ;  /* 0x0000000000007919 */ /* 0x000e220000002100 */
[----:B------:R-:W1:Y:S01]  /*62f0*/  LDC R8, c[0x0][0xbe8] ;  /* 0x0002fa00ff087b82 */ /* 0x000e620000000800 */
[----:B------:R-:W-:Y:S01]  /*6300*/  USHF.R.S32.HI UR7, URZ, 0x1f, UR36 ;  /* 0x0000001f3f077899 */ /* 0x000fe20008011424 */
[----:B------:R-:W-:Y:S01]  /*6310*/  BSSY B0, `(.L_x_9064) ;  /* 0x000014b000007945 */ /* 0x000fe20003800000 */
[----:B------:R-:W2:Y:S01]  /*6320*/  S2R R16, SR_CTAID.X ;  /* 0x0000000000107919 */ /* 0x000ea20000002500 */
[----:B------:R-:W-:Y:S02]  /*6330*/  ULDC.64 UR8, c[0x0][0xbd0] ;  /* 0x0002f40000087ab9 */ /* 0x000fe40000000a00 */
[----:B------:R-:W-:Y:S02]  /*6340*/  UIMAD UR6, UR7, UR8, URZ ;  /* 0x00000008070672a4 */ /* 0x000fe4000f8e023f */
[----:B------:R-:W3:Y:S01]  /*6350*/  S2UR UR12, SR_CTAID.Z ;  /* 0x00000000000c79c3 */ /* 0x000ee20000002700 */
[----:B------:R-:W-:-:S02]  /*6360*/  UIMAD.WIDE.U32 UR4, UR36, UR8, URZ ;  /* 0x00000008240472a5 */ /* 0x000fc4000f8e003f */
[----:B------:R-:W-:-:S03]  /*6370*/  UIMAD UR6, UR36, UR9, UR6 ;  /* 0x00000009240672a4 */ /* 0x000fc6000f8e0206 */
[----:B------:R-:W-:Y:S01]  /*6380*/  ULDC.64 UR8, c[0x0][0xb38] ;  /* 0x0002ce0000087ab9 */ /* 0x000fe20000000a00 */
[----:B------:R-:W-:Y:S01]  /*6390*/  UIADD3 UR6, UR5, UR6, URZ ;  /* 0x0000000605067290 */ /* 0x000fe2000fffe03f */
[----:B------:R-:W4:Y:S01]  /*63a0*/  LDC.64 R18, c[0x0][0xbd8] ;  /* 0x0002f600ff127b82 */ /* 0x000f220000000a00 */
[----:B------:R-:W-:-:S07]  /*63b0*/  UIMAD UR7, UR7, UR8, URZ ;  /* 0x00000008070772a4 */ /* 0x000fce000f8e023f */
[----:B------:R-:W-:Y:S01]  /*63c0*/  BAR.SYNC.DEFER_BLOCKING 0x1, 0x100 ;  /* 0x0044000000007b1d */ /* 0x000fe20000010000 */
[----:B-1----:R-:W-:-:S07]  /*63d0*/  ISETP.NE.AND P0, PT, R8, 0x1, PT ;  /* 0x000000010800780c */ /* 0x002fce0003f05270 */
[----:B------:R-:W1:Y:S01]  /*63e0*/  S2UR UR11, SR_CTAID.Y ;  /* 0x00000000000b79c3 */ /* 0x000e620000002600 */
[----:B0-----:R-:W-:Y:S01]  /*63f0*/  VIADD R14, R0, 0xffffff80 ;  /* 0xffffff80000e7836 */ /* 0x001fe20000000000 */
[----:B---3--:R-:W-:-:S06]  /*6400*/  USHF.R.S32.HI UR10, URZ, 0x1f, UR12 ;  /* 0x0000001f3f0a7899 */ /* 0x008fcc000801140c */
[----:B------:R-:W1:Y:S01]  /*6410*/  LDC R23, c[0x0][0xc50] ;  /* 0x00031400ff177b82 */ /* 0x000e620000000800 */
[----:B------:R-:W-:-:S04]  /*6420*/  SHF.R.S32.HI R7, RZ, 0x1f, R14 ;  /* 0x0000001fff077819 */ /* 0x000fc8000001140e */
[----:B------:R-:W-:-:S03]  /*6430*/  LEA.HI R2, R7, R14, RZ, 0x7 ;  /* 0x0000000e07027211 */ /* 0x000fc600078f38ff */
[----:B------:R-:W0:Y:S01]  /*6440*/  LDC.64 R20, c[0x0][0xb40] ;  /* 0x0002d000ff147b82 */ /* 0x000e220000000a00 */
[----:B------:R-:W-:Y:S02]  /*6450*/  LEA.HI R7, R7, R14, RZ, 0x2 ;  /* 0x0000000e07077211 */ /* 0x000fe400078f10ff */
[----:B------:R-:W-:Y:S02]  /*6460*/  LOP3.LUT R3, R2, 0xffffff80, RZ, 0xc0, !PT ;  /* 0xffffff8002037812 */ /* 0x000fe400078ec0ff */
[----:B------:R-:W-:Y:S02]  /*6470*/  SHF.R.S32.HI R9, RZ, 0x7, R2 ;  /* 0x00000007ff097819 */ /* 0x000fe40000011402 */
[----:B------:R-:W-:Y:S01]  /*6480*/  LOP3.LUT R7, R7, 0xfffffffc, RZ, 0xc0, !PT ;  /* 0xfffffffc07077812 */ /* 0x000fe200078ec0ff */
[----:B------:R-:W-:Y:S01]  /*6490*/  IMAD.IADD R0, R14, 0x1, -R3 ;  /* 0x000000010e007824 */ /* 0x000fe200078e0a03 */
[----:B------:R-:W-:Y:S01]  /*64a0*/  LEA.HI R2, R2, R9, RZ, 0x1 ;  /* 0x0000000902027211 */ /* 0x000fe200078f08ff */
[----:B------:R-:W3:Y:S02]  /*64b0*/  @P0 LDC R17, c[0x0][0xbf0] ;  /* 0x0002fc00ff110b82 */ /* 0x000ee40000000800 */
[----:B------:R-:W-:Y:S01]  /*64c0*/  IMAD.IADD R7, R14, 0x1, -R7 ;  /* 0x000000010e077824 */ /* 0x000fe200078e0a07 */
[----:B------:R-:W-:-:S02]  /*64d0*/  SHF.R.S32.HI R11, RZ, 0x1f, R0 ;  /* 0x0000001fff0b7819 */ /* 0x000fc40000011400 */
[----:B------:R-:W-:Y:S02]  /*64e0*/  LOP3.LUT R2, R2, 0x3fffffe, RZ, 0xc0, !PT ;  /* 0x03fffffe02027812 */ /* 0x000fe400078ec0ff */
[----:B------:R-:W-:Y:S01]  /*64f0*/  LEA.HI R10, R11, R0, RZ, 0x2 ;  /* 0x000000000b0a7211 */ /* 0x000fe200078f10ff */
[----:B------:R-:W5:Y:S03]  /*6500*/  @P0 LDC R14, c[0x0][0xbec] ;  /* 0x0002fb00ff0e0b82 */ /* 0x000f660000000800 */
[--C-:B------:R-:W-:Y:S02]  /*6510*/  SHF.R.S32.HI R3, RZ, 0x2, R10.reuse ;  /* 0x00000002ff037819 */ /* 0x100fe4000001140a */
[----:B------:R-:W-:-:S03]  /*6520*/  SHF.R.S32.HI R4, RZ, 0x1f, R10 ;  /* 0x0000001fff047819 */ /* 0x000fc6000001140a */
[----:B------:R-:W3:Y:S01]  /*6530*/  @P0 LDC R22, c[0x0][0xbec] ;  /* 0x0002fb00ff160b82 */ /* 0x000ee20000000800 */
[----:B------:R-:W-:-:S04]  /*6540*/  LEA.HI R4, R4, R3, RZ, 0x3 ;  /* 0x0000000304047211 */ /* 0x000fc800078f18ff */
[----:B------:R-:W-:Y:S02]  /*6550*/  LOP3.LUT R12, R4, 0xfffffff8, RZ, 0xc0, !PT ;  /* 0xfffffff8040c7812 */ /* 0x000fe400078ec0ff */
[----:B------:R-:W-:Y:S01]  /*6560*/  IADD3 R4, R9, -R2, RZ ;  /* 0x8000000209047210 */ /* 0x000fe20007ffe0ff */
[----:B------:R-:W3:Y:S01]  /*6570*/  @P0 LDC R153, c[0x0][0xbf0] ;  /* 0x0002fc00ff990b82 */ /* 0x000ee20000000800 */
[----:B------:R-:W-:Y:S01]  /*6580*/  LEA.HI R9, R7, R7, RZ, 0x1 ;  /* 0x0000000707097211 */ /* 0x000fe200078f08ff */
[----:B------:R-:W-:Y:S01]  /*6590*/  IMAD.IADD R3, R3, 0x1, -R12 ;  /* 0x0000000103037824 */ /* 0x000fe200078e0a0c */
[----:B------:R-:W-:Y:S02]  /*65a0*/  LEA.HI R2, R11, R0, RZ, 0x5 ;  /* 0x000000000b027211 */ /* 0x000fe400078f28ff */
[----:B------:R-:W-:Y:S02]  /*65b0*/  LOP3.LUT R12, R9, 0x1ffffffe, RZ, 0xc0, !PT ;  /* 0x1ffffffe090c7812 */ /* 0x000fe400078ec0ff */
[----:B------:R-:W-:-:S03]  /*65c0*/  SHF.R.S32.HI R2, RZ, 0x5, R2 ;  /* 0x00000005ff027819 */ /* 0x000fc60000011402 */
[----:B------:R-:W-:Y:S02]  /*65d0*/  IMAD.IADD R12, R7, 0x1, -R12 ;  /* 0x00000001070c7824 */ /* 0x000fe400078e0a0c */
[----:B------:R-:W-:Y:S01]  /*65e0*/  IMAD R7, R2, 0x10, R3 ;  /* 0x0000001002077824 */ /* 0x000fe200078e0203 */
[----:B------:R-:W-:Y:S01]  /*65f0*/  MOV R3, UR5 ;  /* 0x0000000500037c02 */ /* 0x000fe20008000f00 */
[----:B------:R-:W-:Y:S01]  /*6600*/  IMAD.U32 R2, RZ, RZ, UR4 ;  /* 0x00000004ff027e24 */ /* 0x000fe2000f8e00ff */
[----:B------:R-:W-:Y:S01]  /*6610*/  UIMAD.WIDE.U32 UR4, UR36, UR8, URZ ;  /* 0x00000008240472a5 */ /* 0x000fe2000f8e003f */
[----:B------:R-:W-:Y:S02]  /*6620*/  IMAD R9, R4, 0x40, R7 ;  /* 0x0000004004097824 */ /* 0x000fe400078e0207 */
[----:B------:R-:W-:Y:S01]  /*6630*/  IMAD.U32 R3, RZ, RZ, UR6 ;  /* 0x00000006ff037e24 */ /* 0x000fe2000f8e00ff */
[----:B------:R-:W-:Y:S01]  /*6640*/  UIMAD UR6, UR36, UR9, UR7 ;  /* 0x00000009240672a4 */ /* 0x000fe2000f8e0207 */
[----:B------:R-:W-:-:S02]  /*6650*/  IMAD R12, R12, 0x8, R9 ;  /* 0x000000080c0c7824 */ /* 0x000fc400078e0209 */
[----:B----4-:R-:W-:Y:S01]  /*6660*/  IMAD R4, R18, UR10, RZ ;  /* 0x0000000a12047c24 */ /* 0x010fe2000f8e02ff */
[----:B------:R-:W-:Y:S01]  /*6670*/  UIADD3 UR6, UR5, UR6, URZ ;  /* 0x0000000605067290 */ /* 0x000fe2000fffe03f */
[----:B--2---:R-:W-:Y:S01]  /*6680*/  IMAD R7, R16, 0x80, R12 ;  /* 0x0000008010077824 */ /* 0x004fe200078e020c */
[----:B------:R-:W-:Y:S01]  /*6690*/  MOV R12, UR4 ;  /* 0x00000004000c7c02 */ /* 0x000fe20008000f00 */
[----:B------:R-:W-:Y:S01]  /*66a0*/  IMAD.WIDE.U32 R2, R18, UR12, R2 ;  /* 0x0000000c12027c25 */ /* 0x000fe2000f8e0002 */
[----:B------:R-:W-:-:S03]  /*66b0*/  ULDC.64 UR8, c[0x0][0xb28] ;  /* 0x0002ca0000087ab9 */ /* 0x000fc60000000a00 */
[----:B------:R-:W-:Y:S02]  /*66c0*/  IMAD R18, RZ, RZ, -UR36 ;  /* 0x80000024ff127e24 */ /* 0x000fe4000f8e02ff */
[----:B------:R-:W-:Y:S02]  /*66d0*/  IMAD R15, R19, UR12, R4 ;  /* 0x0000000c130f7c24 */ /* 0x000fe4000f8e0204 */
[----:B-----5:R-:W-:-:S03]  /*66e0*/  @P0 IMAD.HI.U32 R4, R7, R14, RZ ;  /* 0x0000000e07040227 */ /* 0x020fc600078e00ff */
[----:B------:R-:W-:Y:S01]  /*66f0*/  IADD3 R3, R3, R15, RZ ;  /* 0x0000000f03037210 */ /* 0x000fe20007ffe0ff */
[----:B------:R-:W-:Y:S01]  /*6700*/  IMAD.U32 R13, RZ, RZ, UR5 ;  /* 0x00000005ff0d7e24 */ /* 0x000fe2000f8e00ff */
[----:B------:R-:W-:Y:S01]  /*6710*/  ULDC.64 UR4, c[0x0][0xbe0] ;  /* 0x0002f80000047ab9 */ /* 0x000fe20000000a00 */
[C---:B0-----:R-:W-:Y:S02]  /*6720*/  IMAD R14, R20.reuse, UR10, RZ ;  /* 0x0000000a140e7c24 */ /* 0x041fe4000f8e02ff */
[----:B-1----:R-:W-:Y:S02]  /*6730*/  IMAD R23, R23, R18, UR11 ;  /* 0x0000000b17177e24 */ /* 0x002fe4000f8e0212 */
[----:B------:R-:W-:Y:S01]  /*6740*/  IMAD.U32 R13, RZ, RZ, UR6 ;  /* 0x00000006ff0d7e24 */ /* 0x000fe2000f8e00ff */
[----:B------:R-:W-:Y:S01]  /*6750*/  ULDC.64 UR6, c[0x0][0xb48] ;  /* 0x0002d20000067ab9 */ /* 0x000fe20000000a00 */
[----:B------:R-:W-:Y:S01]  /*6760*/  IMAD.MOV.U32 R11, RZ, RZ, R7 ;  /* 0x000000ffff0b7224 */ /* 0x000fe200078e0007 */
[----:B---3--:R-:W-:Y:S01]  /*6770*/  @P0 SHF.R.U32.HI R11, RZ, R17, R4 ;  /* 0x00000011ff0b0219 */ /* 0x008fe20000011604 */
[----:B------:R-:W-:Y:S01]  /*6780*/  IMAD R17, R21, UR12, R14 ;  /* 0x0000000c15117c24 */ /* 0x000fe2000f8e020e */
[----:B------:R-:W-:Y:S01]  /*6790*/  SHF.R.S32.HI R14, RZ, 0x1f, R23 ;  /* 0x0000001fff0e7819 */ /* 0x000fe20000011417 */
[----:B------:R-:W-:-:S04]  /*67a0*/  IMAD.WIDE.U32 R12, R20, UR12, R12 ;  /* 0x0000000c140c7c25 */ /* 0x000fc8000f8e000c */
[----:B------:R-:W-:-:S04]  /*67b0*/  @P0 IMAD.HI.U32 R22, R7, R22, RZ ;  /* 0x0000001607160227 */ /* 0x000fc800078e00ff */
[----:B------:R-:W-:Y:S02]  /*67c0*/  IMAD.IADD R13, R13, 0x1, R17 ;  /* 0x000000010d0d7824 */ /* 0x000fe400078e0211 */
[----:B------:R-:W-:Y:S01]  /*67d0*/  IMAD.MOV.U32 R15, RZ, RZ, R7 ;  /* 0x000000ffff0f7224 */ /* 0x000fe200078e0007 */
[----:B------:R-:W-:Y:S01]  /*67e0*/  @P0 SHF.R.U32.HI R15, RZ, R153, R22 ;  /* 0x00000099ff0f0219 */ /* 0x000fe20000011616 */
[C---:B------:R-:W-:Y:S02]  /*67f0*/  IMAD R4, R14.reuse, UR4, RZ ;  /* 0x000000040e047c24 */ /* 0x040fe4000f8e02ff */
[----:B------:R-:W-:Y:S02]  /*6800*/  IMAD R17, R14, UR6, RZ ;  /* 0x000000060e117c24 */ /* 0x000fe4000f8e02ff */
[----:B------:R-:W-:-:S04]  /*6810*/  IMAD.WIDE.U32 R2, R23, UR4, R2 ;  /* 0x0000000417027c25 */ /* 0x000fc8000f8e0002 */
[----:B------:R-:W-:Y:S01]  /*6820*/  IMAD R14, R23, UR5, R4 ;  /* 0x00000005170e7c24 */ /* 0x000fe2000f8e0204 */
[----:B------:R-:W-:Y:S01]  /*6830*/  IADD3 R2, P0, R11, R2, RZ ;  /* 0x000000020b027210 */ /* 0x000fe20007f1e0ff */
[C---:B------:R-:W-:Y:S01]  /*6840*/  IMAD R19, R23.reuse, UR7, R17 ;  /* 0x0000000717137c24 */ /* 0x040fe2000f8e0211 */
[--C-:B------:R-:W-:Y:S01]  /*6850*/  SHF.R.S32.HI R17, RZ, 0x1f, R11.reuse ;  /* 0x0000001fff117819 */ /* 0x100fe2000001140b */
[----:B------:R-:W-:Y:S01]  /*6860*/  IMAD.MOV R11, RZ, RZ, -R11 ;  /* 0x000000ffff0b7224 */ /* 0x000fe200078e0a0b */
[----:B------:R-:W-:Y:S01]  /*6870*/  SHF.R.S32.HI R4, RZ, 0x1f, R15 ;  /* 0x0000001fff047819 */ /* 0x000fe2000001140f */
[----:B------:R-:W-:Y:S01]  /*6880*/  ULDC.64 UR4, c[0x0][0xb30] ;  /* 0x0002cc0000047ab9 */ /* 0x000fe20000000a00 */
[----:B------:R-:W-:Y:S01]  /*6890*/  IMAD.WIDE.U32 R12, R23, UR6, R12 ;  /* 0x00000006170c7c25 */ /* 0x000fe2000f8e000c */
[----:B------:R-:W-:Y:S01]  /*68a0*/  IADD3.X R3, R17, R3, R14, P0, !PT ;  /* 0x0000000311037210 */ /* 0x000fe200007fe40e */
[----:B------:R-:W-:Y:S02]  /*68b0*/  ULDC.64 UR6, c[0x0][0xbc8] ;  /* 0x0002f20000067ab9 */ /* 0x000fe40000000a00 */
[----:B------:R-:W-:Y:S01]  /*68c0*/  IMAD.MOV R18, RZ, RZ, -R15 ;  /* 0x000000ffff127224 */ /* 0x000fe200078e0a0f */
[----:B------:R-:W-:Y:S01]  /*68d0*/  IADD3 R13, R13, R19, RZ ;  /* 0x000000130d0d7210 */ /* 0x000fe20007ffe0ff */
[----:B------:R-:W-:-:S02]  /*68e0*/  IMAD R4, R4, UR4, RZ ;  /* 0x0000000404047c24 */ /* 0x000fc4000f8e02ff */
[C-C-:B------:R-:W-:Y:S02]  /*68f0*/  IMAD R11, R8.reuse, R11, R7.reuse ;  /* 0x0000000b080b7224 */ /* 0x140fe400078e0207 */
[----:B------:R-:W-:Y:S02]  /*6900*/  IMAD R7, R8, R18, R7 ;  /* 0x0000001208077224 */ /* 0x000fe400078e0207 */
[C---:B------:R-:W-:Y:S01]  /*6910*/  IMAD R17, R15.reuse, UR5, R4 ;  /* 0x000000050f117c24 */ /* 0x040fe2000f8e0204 */
[----:B------:R-:W-:Y:S01]  /*6920*/  SHF.R.S32.HI R4, RZ, 0x1f, R11 ;  /* 0x0000001fff047819 */ /* 0x000fe2000001140b */
[----:B------:R-:W-:Y:S01]  /*6930*/  IMAD.WIDE.U32 R12, R15, UR4, R12 ;  /* 0x000000040f0c7c25 */ /* 0x000fe2000f8e000c */
[----:B------:R-:W-:Y:S01]  /*6940*/  SHF.R.S32.HI R14, RZ, 0x1f, R7 ;  /* 0x0000001fff0e7819 */ /* 0x000fe20000011407 */
[----:B------:R-:W0:Y:S01]  /*6950*/  S2UR UR5, SR_CgaCtaId ;  /* 0x00000000000579c3 */ /* 0x000e220000008800 */
[----:B------:R-:W-:Y:S01]  /*6960*/  UMOV UR4, 0x400 ;  /* 0x0000040000047882 */ /* 0x000fe20000000000 */
[----:B------:R-:W-:-:S02]  /*6970*/  IMAD R4, R4, UR6, RZ ;  /* 0x0000000604047c24 */ /* 0x000fc4000f8e02ff */
        /* <DEDUP_REMOVED lines=13> */
[----:B------:R-:W-:Y:S01]  /*6a50*/  SHFL.IDX PT, R14, R17, 0x1, 0x1c1f ;  /* 0x003c1f00110e7f89 */ /* 0x000fe200000e0000 */
[----:B------:R-:W-:Y:S01]  /*6a60*/  IMAD R11, R16, 0x80, R9 ;  /* 0x00000080100b7824 */ /* 0x000fe200078e0209 */
[----:B------:R-:W-:Y:S01]  /*6a70*/  LEA.HI.X R18, R2, UR7, R3, 0x2, P0 ;  /* 0x0000000702127c11 */ /* 0x000fe200080f1403 */
[----:B0-----:R-:W-:Y:S01]  /*6a80*/  ULEA UR4, UR5, UR4, 0x18 ;  /* 0x0000000405047291 */ /* 0x001fe2000f8ec03f */
[----:B------:R-:W-:Y:S01]  /*6a90*/  LEA.HI.X R7, R12, UR9, R7, 0x2, P1 ;  /* 0x000000090c077c11 */ /* 0x000fe200088f1407 */
[----:B------:R-:W-:Y:S01]  /*6aa0*/  IMAD R8, R8, UR6, RZ ;  /* 0x0000000608087c24 */ /* 0x000fe2000f8e02ff */
[----:B------:R0:W-:Y:S01]  /*6ab0*/  SHFL.IDX PT, R12, R17, RZ, 0x1c1f ;  /* 0x001c1fff110c7589 */ /* 0x0001e200000e0000 */
[----:B------:R-:W-:Y:S01]  /*6ac0*/  LOP3.LUT P0, RZ, R0, 0x3, RZ, 0xc0, !PT ;  /* 0x0000000300ff7812 */ /* 0x000fe2000780c0ff */
[----:B------:R-:W-:Y:S01]  /*6ad0*/  UIADD3 UR4, UR4, 0x22820, URZ ;  /* 0x0002282004047890 */ /* 0x000fe2000fffe03f */
[C---:B------:R-:W-:Y:S01]  /*6ae0*/  IADD3 R9, R11.reuse, 0x8, RZ ;  /* 0x000000080b097810 */ /* 0x040fe20007ffe0ff */
[----:B------:R-:W1:Y:S01]  /*6af0*/  SHFL.IDX PT, R13, R18, RZ, 0x1c1f ;  /* 0x001c1fff120d7589 */ /* 0x000e6200000e0000 */
[-C--:B------:R-:W-:Y:S01]  /*6b00*/  ISETP.GE.OR P1, PT, R11, R8.reuse, P0 ;  /* 0x000000080b00720c */ /* 0x080fe20000726670 */
[----:B------:R-:W-:Y:S01]  /*6b10*/  UPRMT UR4, URZ, 0x654, UR4 ;  /* 0x000006543f047896 */ /* 0x000fe20008000004 */
[-C--:B------:R-:W-:Y:S01]  /*6b20*/  ISETP.GE.OR P0, PT, R9, R8.reuse, P0 ;  /* 0x000000080900720c */ /* 0x080fe20000706670 */
[----:B------:R-:W2:Y:S01]  /*6b30*/  SHFL.IDX PT, R15, R18, 0x1, 0x1c1f ;  /* 0x003c1f00120f7f89 */ /* 0x000ea200000e0000 */
[----:B------:R-:W-:-:S02]  /*6b40*/  ISETP.GE.AND P2, PT, R11, R8, PT ;  /* 0x000000080b00720c */ /* 0x000fc40003f46270 */
[----:B0-----:R-:W-:Y:S01]  /*6b50*/  LOP3.LUT R17, R10, 0x7ffffffc, RZ, 0xc0, !PT ;  /* 0x7ffffffc0a117812 */ /* 0x001fe200078ec0ff */
[----:B------:R0:W3:Y:S03]  /*6b60*/  SHFL.IDX PT, R2, R4, RZ, 0x1c1f ;  /* 0x001c1fff04027589 */ /* 0x0000e600000e0000 */
[----:B------:R-:W-:Y:S01]  /*6b70*/  SYNCS.ARRIVE.TRANS64.RED.A1T0 RZ, [UR4], RZ ;  /* 0x000000ffffff79a7 */ /* 0x000fe20008100404 */
[----:B------:R-:W-:Y:S01]  /*6b80*/  IMAD.IADD R0, R0, 0x1, -R17 ;  /* 0x0000000100007824 */ /* 0x000fe200078e0a11 */
[----:B------:R0:W4:Y:S03]  /*6b90*/  SHFL.IDX PT, R3, R7, RZ, 0x1c1f ;  /* 0x001c1fff07037589 */ /* 0x00012600000e0000 */
[----:B------:R-:W-:Y:S01]  /*6ba0*/  IMAD.SHL.U32 R0, R0, 0x2, RZ ;  /* 0x0000000200007824 */ /* 0x000fe200078e00ff */
[----:B-1----:R0:W-:Y:S04]  /*6bb0*/  @!P1 ST.E desc[UR44][R12.64], R6 ;  /* 0x000000060c009985 */ /* 0x0021e8000c10192c */
[----:B--2---:R0:W-:Y:S01]  /*6bc0*/  @!P0 ST.E desc[UR44][R14.64], R5 ;  /* 0x000000050e008985 */ /* 0x0041e2000c10192c */
[----:B------:R-:W-:Y:S05]  /*6bd0*/  @P2 BRA `(.L_x_9065) ;  /* 0x0000000800f82947 */ /* 0x000fea0003800000 */
[C---:B0-----:R-:W-:Y:S01]  /*6be0*/  VIADD R5, R0.reuse, 0x8 ;  /* 0x0000000800057836 */ /* 0x041fe20000000000 */
[----:B------:R-:W-:Y:S01]  /*6bf0*/  ULDC UR4, c[0x0][0xac8] ;  /* 0x0002b20000047ab9 */ /* 0x000fe20000000800 */
[C---:B------:R-:W-:Y:S01]  /*6c00*/  VIADD R6, R0.reuse, 0x10 ;  /* 0x0000001000067836 */ /* 0x040fe20000000000 */
[C---:B------:R-:W-:Y:S01]  /*6c10*/  IADD3 R10, R0.reuse, 0x18, RZ ;  /* 0x00000018000a7810 */ /* 0x040fe20007ffe0ff */
[C---:B------:R-:W-:Y:S01]  /*6c20*/  VIADD R18, R0.reuse, 0x20 ;  /* 0x0000002000127836 */ /* 0x040fe20000000000 */
[----:B------:R-:W-:Y:S01]  /*6c30*/  ISETP.GE.AND P3, PT, R5, UR4, PT ;  /* 0x0000000405007c0c */ /* 0x000fe2000bf66270 */
[----:B------:R-:W-:Y:S01]  /*6c40*/  VIADD R19, R0, 0x28 ;  /* 0x0000002800137836 */ /* 0x000fe20000000000 */
[----:B------:R-:W-:Y:S01]  /*6c50*/  ISETP.GE.AND P4, PT, R6, UR4, PT ;  /* 0x0000000406007c0c */ /* 0x000fe2000bf86270 */
[----:B------:R-:W-:Y:S01]  /*6c60*/  VIADD R21, R0, 0x48 ;  /* 0x0000004800157836 */ /* 0x000fe20000000000 */
[----:B------:R-:W-:Y:S01]  /*6c70*/  ISETP.GE.AND P5, PT, R10, UR4, PT ;  /* 0x000000040a007c0c */ /* 0x000fe2000bfa6270 */
[C---:B------:R-:W-:Y:S01]  /*6c80*/  VIADD R22, R0.reuse, 0x50 ;  /* 0x0000005000167836 */ /* 0x040fe20000000000 */
[C---:B------:R-:W-:Y:S01]  /*6c90*/  ISETP.GE.AND P2, PT, R0.reuse, UR4, PT ;  /* 0x0000000400007c0c */ /* 0x040fe2000bf46270 */
[----:B------:R-:W-:Y:S01]  /*6ca0*/  VIADD R23, R0, 0x58 ;  /* 0x0000005800177836 */ /* 0x000fe20000000000 */
[----:B------:R-:W-:-:S02]  /*6cb0*/  ISETP.GE.AND P0, PT, R18, UR4, PT ;  /* 0x0000000412007c0c */ /* 0x000fc4000bf06270 */
[----:B------:R-:W-:Y:S02]  /*6cc0*/  ISETP.GE.AND P1, PT, R19, UR4, PT ;  /* 0x0000000413007c0c */ /* 0x000fe4000bf26270 */
[----:B------:R-:W-:Y:S02]  /*6cd0*/  IADD3 R20, R0, 0x40, RZ ;  /* 0x0000004000147810 */ /* 0x000fe40007ffe0ff */
[----:B------:R-:W-:Y:S02]  /*6ce0*/  @!P3 LEA.HI R5, R5, R5, RZ, 0x1 ;  /* 0x000000050505b211 */ /* 0x000fe400078f08ff */
[----:B------:R-:W-:Y:S02]  /*6cf0*/  @!P4 LEA.HI R6, R6, R6, RZ, 0x1 ;  /* 0x000000060606c211 */ /* 0x000fe400078f08ff */
[----:B------:R-:W-:Y:S02]  /*6d00*/  @!P5 LEA.HI R10, R10, R10, RZ, 0x1 ;  /* 0x0000000a0a0ad211 */ /* 0x000fe400078f08ff */
[----:B------:R-:W-:-:S02]  /*6d10*/  @!P3 LOP3.LUT R5, R5, 0xfffffffe, RZ, 0xc0, !PT ;  /* 0xfffffffe0505b812 */ /* 0x000fc400078ec0ff */
[----:B------:R-:W-:Y:S01]  /*6d20*/  @!P4 LOP3.LUT R15, R6, 0xfffffffe, RZ, 0xc0, !PT ;  /* 0xfffffffe060fc812 */ /* 0x000fe200078ec0ff */
[----:B------:R-:W-:Y:S01]  /*6d30*/  VIADD R6, R0, 0x38 ;  /* 0x0000003800067836 */ /* 0x000fe20000000000 */
[----:B------:R-:W-:Y:S01]  /*6d40*/  @!P5 LOP3.LUT R17, R10, 0xfffffffe, RZ, 0xc0, !PT ;  /* 0xfffffffe0a11d812 */ /* 0x000fe200078ec0ff */
[--C-:B---34-:R-:W-:Y:S01]  /*6d50*/  @!P2 IMAD.WIDE R10, R0, 0x4, R2.reuse ;  /* 0x00000004000aa825 */ /* 0x118fe200078e0202 */
[----:B------:R-:W-:Y:S02]  /*6d60*/  ISETP.GE.AND P6, PT, R22, UR4, PT ;  /* 0x0000000416007c0c */ /* 0x000fe4000bfc6270 */
[----:B------:R-:W-:Y:S01]  /*6d70*/  @!P0 LEA.HI R18, R18, R18, RZ, 0x1 ;  /* 0x0000001212128211 */ /* 0x000fe200078f08ff */
[--C-:B------:R-:W-:Y:S01]  /*6d80*/  @!P3 IMAD.WIDE R12, R5, 0x4, R2.reuse ;  /* 0x00000004050cb825 */ /* 0x100fe200078e0202 */
[----:B------:R0:W-:Y:S01]  /*6d90*/  @!P2 ST.E.64 desc[UR44][R10.64], R24 ;  /* 0x000000180a00a985 */ /* 0x0001e2000c101b2c */
[----:B------:R-:W-:Y:S02]  /*6da0*/  @!P1 LEA.HI R19, R19, R19, RZ, 0x1 ;  /* 0x0000001313139211 */ /* 0x000fe400078f08ff */
[----:B------:R-:W-:Y:S01]  /*6db0*/  VIADD R5, R0, 0x30 ;  /* 0x0000003000057836 */ /* 0x000fe20000000000 */
[----:B------:R1:W-:Y:S01]  /*6dc0*/  @!P3 ST.E.64 desc[UR44][R12.64], R28 ;  /* 0x0000001c0c00b985 */ /* 0x0003e2000c101b2c */
[----:B------:R-:W-:Y:S01]  /*6dd0*/  @!P4 IMAD.WIDE R14, R15, 0x4, R2 ;  /* 0x000000040f0ec825 */ /* 0x000fe200078e0202 */
[----:B------:R-:W-:-:S02]  /*6de0*/  ISETP.GE.AND P3, PT, R6, UR4, PT ;  /* 0x0000000406007c0c */ /* 0x000fc4000bf66270 */
[----:B------:R-:W-:Y:S01]  /*6df0*/  ISETP.GE.AND P2, PT, R5, UR4, PT ;  /* 0x0000000405007c0c */ /* 0x000fe2000bf46270 */
[----:B------:R-:W-:Y:S01]  /*6e00*/  @!P5 IMAD.WIDE R16, R17, 0x4, R2 ;  /* 0x000000041110d825 */ /* 0x000fe200078e0202 */
[----:B------:R2:W-:Y:S01]  /*6e10*/  @!P4 ST.E.64 desc[UR44][R14.64], R32 ;  /* 0x000000200e00c985 */ /* 0x0005e2000c101b2c */
[----:B------:R-:W-:Y:S02]  /*6e20*/  ISETP.GE.AND P4, PT, R20, UR4, PT ;  /* 0x0000000414007c0c */ /* 0x000fe4000bf86270 */
[----:B------:R-:W-:Y:S01]  /*6e30*/  @!P6 LEA.HI R22, R22, R22, RZ, 0x1 ;  /* 0x000000161616e211 */ /* 0x000fe200078f08ff */
[----:B------:R3:W-:Y:S01]  /*6e40*/  @!P5 ST.E.64 desc[UR44][R16.64], R36 ;  /* 0x000000241000d985 */ /* 0x0007e2000c101b2c */
[----:B------:R-:W-:Y:S01]  /*6e50*/  ISETP.GE.AND P5, PT, R21, UR4, PT ;  /* 0x0000000415007c0c */ /* 0x000fe2000bfa6270 */
[----:B0-----:R-:W-:Y:S01]  /*6e60*/  VIADD R24, R0, 0x60 ;  /* 0x0000006000187836 */ /* 0x001fe20000000000 */
[----:B------:R-:W-:Y:S02]  /*6e70*/  @!P0 LOP3.LUT R11, R18, 0xfffffffe, RZ, 0xc0, !PT ;  /* 0xfffffffe120b8812 */ /* 0x000fe400078ec0ff */
[----:B-1----:R-:W-:-:S02]  /*6e80*/  @!P1 LOP3.LUT R13, R19, 0xfffffffe, RZ, 0xc0, !PT ;  /* 0xfffffffe130d9812 */ /* 0x002fc400078ec0ff */
[----:B------:R-:W-:Y:S01]  /*6e90*/  @!P2 LEA.HI R5, R5, R5, RZ, 0x1 ;  /* 0x000000050505a211 */ /* 0x000fe200078f08ff */
[--C-:B------:R-:W-:Y:S01]  /*6ea0*/  @!P0 IMAD.WIDE R10, R11, 0x4, R2.reuse ;  /* 0x000000040b0a8825 */ /* 0x100fe200078e0202 */
[----:B------:R-:W-:Y:S02]  /*6eb0*/  @!P3 LEA.HI R6, R6, R6, RZ, 0x1 ;  /* 0x000000060606b211 */ /* 0x000fe400078f08ff */
[----:B------:R-:W-:Y:S01]  /*6ec0*/  @!P4 LEA.HI R20, R20, R20, RZ, 0x1 ;  /* 0x000000141414c211 */ /* 0x000fe200078f08ff */
[----:B------:R-:W-:Y:S01]  /*6ed0*/  @!P1 IMAD.WIDE R12, R13, 0x4, R2 ;  /* 0x000000040d0c9825 */ /* 0x000fe200078e0202 */
[----:B------:R-:W-:Y:S01]  /*6ee0*/  @!P2 LOP3.LUT R5, R5, 0xfffffffe, RZ, 0xc0, !PT ;  /* 0xfffffffe0505a812 */ /* 0x000fe200078ec0ff */
[----:B------:R0:W-:Y:S01]  /*6ef0*/  @!P0 ST.E.64 desc[UR44][R10.64], R40 ;  /* 0x000000280a008985 */ /* 0x0001e2000c101b2c */
[----:B------:R-:W-:Y:S02]  /*6f00*/  @!P5 LEA.HI R21, R21, R21, RZ, 0x1 ;  /* 0x000000151515d211 */ /* 0x000fe400078f08ff */
[----:B--2---:R-:W-:Y:S01]  /*6f10*/  @!P3 LOP3.LUT R15, R6, 0xfffffffe, RZ, 0xc0, !PT ;  /* 0xfffffffe060fb812 */ /* 0x004fe200078ec0ff */
[----:B------:R1:W-:Y:S01]  /*6f20*/  @!P1 ST.E.64 desc[UR44][R12.64], R44 ;  /* 0x0000002c0c009985 */ /* 0x0003e2000c101b2c */
[----:B---3--:R-:W-:Y:S01]  /*6f30*/  @!P4 LOP3.LUT R17, R20, 0xfffffffe, RZ, 0xc0, !PT ;  /* 0xfffffffe1411c812 */ /* 0x008fe200078ec0ff */
[C---:B------:R-:W-:Y:S01]  /*6f40*/  VIADD R6, R0.reuse, 0x70 ;  /* 0x0000007000067836 */ /* 0x040fe20000000000 */
[----:B------:R-:W-:Y:S01]  /*6f50*/  @!P5 LOP3.LUT R21, R21, 0xfffffffe, RZ, 0xc0, !PT ;  /* 0xfffffffe1515d812 */ /* 0x000fe200078ec0ff */
[----:B------:R-:W-:Y:S01]  /*6f60*/  VIADD R20, R0, 0x78 ;  /* 0x0000007800147836 */ /* 0x000fe20000000000 */
[----:B------:R-:W-:Y:S01]  /*6f70*/  @!P6 LOP3.LUT R19, R22, 0xfffffffe, RZ, 0xc0, !PT ;  /* 0xfffffffe1613e812 */ /* 0x000fe200078ec0ff */
[----:B------:R-:W-:Y:S01]  /*6f80*/  VIADD R22, R0, 0x88 ;  /* 0x0000008800167836 */ /* 0x000fe20000000000 */
[----:B------:R-:W-:-:S02]  /*6f90*/  ISETP.GE.AND P1, PT, R23, UR4, PT ;  /* 0x0000000417007c0c */ /* 0x000fc4000bf26270 */
[----:B------:R-:W-:Y:S01]  /*6fa0*/  ISETP.GE.AND P0, PT, R24, UR4, PT ;  /* 0x0000000418007c0c */ /* 0x000fe2000bf06270 */
[----:B0-----:R-:W-:Y:S01]  /*6fb0*/  @!P2 IMAD.WIDE R10, R5, 0x4, R2 ;  /* 0x00000004050aa825 */ /* 0x001fe200078e0202 */
[----:B------:R-:W-:-:S03]  /*6fc0*/  IADD3 R5, R0, 0x68, RZ ;  /* 0x0000006800057810 */ /* 0x000fc60007ffe0ff */
        /* <DEDUP_REMOVED lines=25> */
[----:B------:R-:W-:Y:S01]  /*7160*/  @!P2 LOP3.LUT R5, R5, 0xfffffffe, RZ, 0xc0, !PT ;  /* 0xfffffffe0505a812 */ /* 0x000fe200078ec0ff */
[----:B------:R0:W-:Y:S01]  /*7170*/  @!P1 ST.E.64 desc[UR44][R10.64], R68 ;  /* 0x000000440a009985 */ /* 0x0001e2000c101b2c */
[----:B------:R-:W-:-:S02]  /*7180*/  @!P4 LEA.HI R21, R21, R21, RZ, 0x1 ;  /* 0x000000151515c211 */ /* 0x000fc400078f08ff */
[----:B------:R-:W-:Y:S01]  /*7190*/  @!P3 LEA.HI R22, R22, R22, RZ, 0x1 ;  /* 0x000000161616b211 */ /* 0x000fe200078f08ff */
[----:B------:R1:W-:Y:S01]  /*71a0*/  @!P0 ST.E.64 desc[UR44][R12.64], R72 ;  /* 0x000000480c008985 */ /* 0x0003e2000c101b2c */
[----:B--2---:R-:W-:Y:S01]  /*71b0*/  @!P6 LOP3.LUT R15, R6, 0xfffffffe, RZ, 0xc0, !PT ;  /* 0xfffffffe060fe812 */ /* 0x004fe200078ec0ff */
        /* <DEDUP_REMOVED lines=14> */
[----:B------:R1:W-:Y:S03]  /*72a0*/  @!P6 ST.E.64 desc[UR44][R12.64], R80 ;  /* 0x000000500c00e985 */ /* 0x0003e6000c101b2c */
[--C-:B------:R-:W-:Y:S01]  /*72b0*/  @!P4 IMAD.WIDE R16, R21, 0x4, R2.reuse ;  /* 0x000000041510c825 */ /* 0x100fe200078e0202 */
[----:B------:R2:W-:Y:S01]  /*72c0*/  @!P5 ST.E.64 desc[UR44][R14.64], R84 ;  /* 0x000000540e00d985 */ /* 0x0005e2000c101b2c */
[----:B------:R-:W-:Y:S02]  /*72d0*/  IADD3 R21, R0, 0xb8, RZ ;  /* 0x000000b800157810 */ /* 0x000fe40007ffe0ff */
[----:B------:R-:W-:Y:S01]  /*72e0*/  @!P3 IMAD.WIDE R18, R19, 0x4, R2 ;  /* 0x000000041312b825 */ /* 0x000fe200078e0202 */
[----:B------:R3:W-:Y:S01]  /*72f0*/  @!P4 ST.E.64 desc[UR44][R16.64], R88 ;  /* 0x000000581000c985 */ /* 0x0007e2000c101b2c */
[----:B------:R-:W-:-:S02]  /*7300*/  ISETP.GE.AND P4, PT, R20, UR4, PT ;  /* 0x0000000414007c0c */ /* 0x000fc4000bf86270 */
[----:B------:R-:W-:Y:S01]  /*7310*/  VIADD R22, R0, 0xc0 ;  /* 0x000000c000167836 */ /* 0x000fe20000000000 */
[----:B------:R4:W-:Y:S01]  /*7320*/  @!P3 ST.E.64 desc[UR44][R18.64], R92 ;  /* 0x0000005c1200b985 */ /* 0x0009e2000c101b2c */
[----:B------:R-:W-:Y:S02]  /*7330*/  ISETP.GE.AND P3, PT, R6, UR4, PT ;  /* 0x0000000406007c0c */ /* 0x000fe4000bf66270 */
[----:B------:R-:W-:Y:S02]  /*7340*/  ISETP.GE.AND P5, PT, R21, UR4, PT ;  /* 0x0000000415007c0c */ /* 0x000fe4000bfa6270 */
[----:B------:R-:W-:Y:S02]  /*7350*/  ISETP.GE.AND P6, PT, R22, UR4, PT ;  /* 0x0000000416007c0c */ /* 0x000fe4000bfc6270 */
[----:B------:R-:W-:Y:S02]  /*7360*/  @!P0 LEA.HI R23, R23, R23, RZ, 0x1 ;  /* 0x0000001717178211 */ /* 0x000fe400078f08ff */
[----:B------:R-:W-:-:S02]  /*7370*/  @!P1 LEA.HI R24, R24, R24, RZ, 0x1 ;  /* 0x0000001818189211 */ /* 0x000fc400078f08ff */
[----:B------:R-:W-:Y:S02]  /*7380*/  @!P2 LEA.HI R5, R5, R5, RZ, 0x1 ;  /* 0x000000050505a211 */ /* 0x000fe400078f08ff */
[----:B0-----:R-:W-:Y:S02]  /*7390*/  @!P0 LOP3.LUT R11, R23, 0xfffffffe, RZ, 0xc0, !PT ;  /* 0xfffffffe170b8812 */ /* 0x001fe400078ec0ff */
[----:B-1----:R-:W-:Y:S02]  /*73a0*/  @!P1 LOP3.LUT R13, R24, 0xfffffffe, RZ, 0xc0, !PT ;  /* 0xfffffffe180d9812 */ /* 0x002fe400078ec0ff */
[----:B------:R-:W-:Y:S01]  /*73b0*/  @!P2 LOP3.LUT R5, R5, 0xfffffffe, RZ, 0xc0, !PT ;  /* 0xfffffffe0505a812 */ /* 0x000fe200078ec0ff */
[--C-:B------:R-:W-:Y:S01]  /*73c0*/  @!P0 IMAD.WIDE R10, R11, 0x4, R2.reuse ;  /* 0x000000040b0a8825 */ /* 0x100fe200078e0202 */
[----:B------:R-:W-:Y:S02]  /*73d0*/  @!P3 LEA.HI R6, R6, R6, RZ, 0x1 ;  /* 0x000000060606b211 */ /* 0x000fe400078f08ff */
[----:B------:R-:W-:Y:S01]  /*73e0*/  @!P4 LEA.HI R20, R20, R20, RZ, 0x1 ;  /* 0x000000141414c211 */ /* 0x000fe200078f08ff */
[--C-:B------:R-:W-:Y:S01]  /*73f0*/  @!P1 IMAD.WIDE R12, R13, 0x4, R2.reuse ;  /* 0x000000040d0c9825 */ /* 0x100fe200078e0202 */
[----:B------:R-:W-:Y:S01]  /*7400*/  @!P6 LEA.HI R22, R22, R22, RZ, 0x1 ;  /* 0x000000161616e211 */ /* 0x000fe200078f08ff */
[----:B------:R0:W-:Y:S01]  /*7410*/  @!P0 ST.E.64 desc[UR44][R10.64], R96 ;  /* 0x000000600a008985 */ /* 0x0001e2000c101b2c */
[----:B------:R-:W-:Y:S01]  /*7420*/  @!P5 LEA.HI R21, R21, R21, RZ, 0x1 ;  /* 0x000000151515d211 */ /* 0x000fe200078f08ff */
[--C-:B--2---:R-:W-:Y:S01]  /*7430*/  @!P2 IMAD.WIDE R14, R5, 0x4, R2.reuse ;  /* 0x00000004050ea825 */ /* 0x104fe200078e0202 */
[----:B---3--:R-:W-:Y:S01]  /*7440*/  @!P3 LOP3.LUT R17, R6, 0xfffffffe, RZ, 0xc0, !PT ;  /* 0xfffffffe0611b812 */ /* 0x008fe200078ec0ff */
[----:B------:R1:W-:Y:S01]  /*7450*/  @!P1 ST.E.64 desc[UR44][R12.64], R100 ;  /* 0x000000640c009985 */ /* 0x0003e2000c101b2c */
[----:B----4-:R-:W-:Y:S01]  /*7460*/  @!P4 LOP3.LUT R19, R20, 0xfffffffe, RZ, 0xc0, !PT ;  /* 0xfffffffe1413c812 */ /* 0x010fe200078ec0ff */
[----:B------:R-:W-:Y:S01]  /*7470*/  VIADD R6, R0, 0xd0 ;  /* 0x000000d000067836 */ /* 0x000fe20000000000 */
[----:B------:R-:W-:Y:S01]  /*7480*/  @!P6 LOP3.LUT R5, R22, 0xfffffffe, RZ, 0xc0, !PT ;  /* 0xfffffffe1605e812 */ /* 0x000fe200078ec0ff */
[----:B------:R2:W-:Y:S01]  /*7490*/  @!P2 ST.E.64 desc[UR44][R14.64], R104 ;  /* 0x000000680e00a985 */ /* 0x0005e2000c101b2c */
[----:B------:R-:W-:Y:S01]  /*74a0*/  @!P5 LOP3.LUT R21, R21, 0xfffffffe, RZ, 0xc0, !PT ;  /* 0xfffffffe1515d812 */ /* 0x000fe200078ec0ff */
[----:B------:R-:W-:Y:S01]  /*74b0*/  VIADD R20, R0, 0xd8 ;  /* 0x000000d800147836 */ /* 0x000fe20000000000 */
[----:B------:R-:W-:Y:S01]  /*74c0*/  ISETP.GE.AND P1, PT, R6, UR4, PT ;  /* 0x0000000406007c0c */ /* 0x000fe2000bf26270 */
[----:B0-----:R-:W-:-:S03]  /*74d0*/  @!P3 IMAD.WIDE R10, R17, 0x4, R2 ;  /* 0x00000004110ab825 */ /* 0x001fc600078e0202 */
[----:B------:R-:W-:Y:S01]  /*74e0*/  ISETP.GE.AND P2, PT, R20, UR4, PT ;  /* 0x0000000414007c0c */ /* 0x000fe2000bf46270 */
[--C-:B-1----:R-:W-:Y:S01]  /*74f0*/  @!P4 IMAD.WIDE R12, R19, 0x4, R2.reuse ;  /* 0x00000004130cc825 */ /* 0x102fe200078e0202 */
[----:B------:R0:W-:Y:S03]  /*7500*/  @!P3 ST.E.64 desc[UR44][R10.64], R108 ;  /* 0x0000006c0a00b985 */ /* 0x0001e6000c101b2c */
[----:B------:R-:W-:Y:S01]  /*7510*/  @!P6 IMAD.WIDE R18, R5, 0x4, R2 ;  /* 0x000000040512e825 */ /* 0x000fe200078e0202 */
[----:B------:R1:W-:Y:S03]  /*7520*/  @!P4 ST.E.64 desc[UR44][R12.64], R112 ;  /* 0x000000700c00c985 */ /* 0x0003e6000c101b2c */
[----:B------:R-:W-:Y:S01]  /*7530*/  @!P1 LEA.HI R6, R6, R6, RZ, 0x1 ;  /* 0x0000000606069211 */ /* 0x000fe200078f08ff */
[----:B------:R-:W-:-:S02]  /*7540*/  VIADD R5, R0, 0xc8 ;  /* 0x000000c800057836 */ /* 0x000fc40000000000 */
[----:B------:R-:W-:Y:S01]  /*7550*/  @!P5 IMAD.WIDE R16, R21, 0x4, R2 ;  /* 0x000000041510d825 */ /* 0x000fe200078e0202 */
[C---:B------:R-:W-:Y:S02]  /*7560*/  IADD3 R21, R0.reuse, 0xe0, RZ ;  /* 0x000000e000157810 */ /* 0x040fe40007ffe0ff */
[----:B------:R-:W-:Y:S01]  /*7570*/  ISETP.GE.AND P0, PT, R5, UR4, PT ;  /* 0x0000000405007c0c */ /* 0x000fe2000bf06270 */
[C---:B--2---:R-:W-:Y:S01]  /*7580*/  VIADD R14, R0.reuse, 0xe8 ;  /* 0x000000e8000e7836 */ /* 0x044fe20000000000 */
[----:B------:R2:W-:Y:S01]  /*7590*/  @!P5 ST.E.64 desc[UR44][R16.64], R116 ;  /* 0x000000741000d985 */ /* 0x0005e2000c101b2c */
[C---:B------:R-:W-:Y:S01]  /*75a0*/  VIADD R15, R0.reuse, 0xf0 ;  /* 0x000000f0000f7836 */ /* 0x040fe20000000000 */
[----:B------:R-:W-:Y:S01]  /*75b0*/  ISETP.GE.AND P3, PT, R21, UR4, PT ;  /* 0x0000000415007c0c */ /* 0x000fe2000bf66270 */
[----:B0-----:R-:W-:Y:S01]  /*75c0*/  VIADD R11, R0, 0xf8 ;  /* 0x000000f8000b7836 */ /* 0x001fe20000000000 */
[----:B------:R0:W-:Y:S01]  /*75d0*/  @!P6 ST.E.64 desc[UR44][R18.64], R120 ;  /* 0x000000781200e985 */ /* 0x0001e2000c101b2c */
[----:B------:R-:W-:-:S02]  /*75e0*/  ISETP.GE.AND P4, PT, R14, UR4, PT ;  /* 0x000000040e007c0c */ /* 0x000fc4000bf86270 */
[----:B------:R-:W-:Y:S02]  /*75f0*/  ISETP.GE.AND P5, PT, R15, UR4, PT ;  /* 0x000000040f007c0c */ /* 0x000fe4000bfa6270 */
[----:B------:R-:W-:Y:S02]  /*7600*/  ISETP.GE.AND P6, PT, R11, UR4, PT ;  /* 0x000000040b007c0c */ /* 0x000fe4000bfc6270 */
[----:B------:R-:W-:Y:S02]  /*7610*/  @!P0 LEA.HI R5, R5, R5, RZ, 0x1 ;  /* 0x0000000505058211 */ /* 0x000fe400078f08ff */
[----:B------:R-:W-:Y:S02]  /*7620*/  @!P2 LEA.HI R20, R20, R20, RZ, 0x1 ;  /* 0x000000141414a211 */ /* 0x000fe400078f08ff */
[----:B------:R-:W-:Y:S02]  /*7630*/  @!P3 LEA.HI R21, R21, R21, RZ, 0x1 ;  /* 0x000000151515b211 */ /* 0x000fe400078f08ff */
[----:B------:R-:W-:-:S02]  /*7640*/  @!P0 LOP3.LUT R5, R5, 0xfffffffe, RZ, 0xc0, !PT ;  /* 0xfffffffe05058812 */ /* 0x000fc400078ec0ff */
[----:B------:R-:W-:Y:S02]  /*7650*/  @!P4 LEA.HI R14, R14, R14, RZ, 0x1 ;  /* 0x0000000e0e0ec211 */ /* 0x000fe400078f08ff */
[----:B------:R-:W-:Y:S02]  /*7660*/  @!P5 LEA.HI R10, R15, R15, RZ, 0x1 ;  /* 0x0000000f0f0ad211 */ /* 0x000fe400078f08ff */
[----:B------:R-:W-:Y:S02]  /*7670*/  @!P6 LEA.HI R11, R11, R11, RZ, 0x1 ;  /* 0x0000000b0b0be211 */ /* 0x000fe400078f08ff */
[----:B-1----:R-:W-:Y:S02]  /*7680*/  @!P1 LOP3.LUT R13, R6, 0xfffffffe, RZ, 0xc0, !PT ;  /* 0xfffffffe060d9812 */ /* 0x002fe400078ec0ff */
[----:B------:R-:W-:Y:S02]  /*7690*/  @!P2 LOP3.LUT R15, R20, 0xfffffffe, RZ, 0xc0, !PT ;  /* 0xfffffffe140fa812 */ /* 0x000fe400078ec0ff */
[----:B--2---:R-:W-:Y:S01]  /*76a0*/  @!P3 LOP3.LUT R17, R21, 0xfffffffe, RZ, 0xc0, !PT ;  /* 0xfffffffe1511b812 */ /* 0x004fe200078ec0ff */
[----:B------:R-:W-:Y:S01]  /*76b0*/  @!P1 IMAD.WIDE R12, R13, 0x4, R2 ;  /* 0x000000040d0c9825 */ /* 0x000fe200078e0202 */
[----:B0-----:R-:W-:-:S02]  /*76c0*/  @!P4 LOP3.LUT R19, R14, 0xfffffffe, RZ, 0xc0, !PT ;  /* 0xfffffffe0e13c812 */ /* 0x001fc400078ec0ff */
[----:B------:R-:W-:Y:S01]  /*76d0*/  @!P5 LOP3.LUT R21, R10, 0xfffffffe, RZ, 0xc0, !PT ;  /* 0xfffffffe0a15d812 */ /* 0x000fe200078ec0ff */
[----:B------:R-:W-:Y:S01]  /*76e0*/  @!P2 IMAD.WIDE R14, R15, 0x4, R2 ;  /* 0x000000040f0ea825 */ /* 0x000fe200078e0202 */
[----:B------:R-:W-:-:S03]  /*76f0*/  @!P6 LOP3.LUT R23, R11, 0xfffffffe, RZ, 0xc0, !PT ;  /* 0xfffffffe0b17e812 */ /* 0x000fc600078ec0ff */
[----:B------:R-:W-:-:S04]  /*7700*/  @!P0 IMAD.WIDE R10, R5, 0x4, R2 ;  /* 0x00000004050a8825 */ /* 0x000fc800078e0202 */
        /* <DEDUP_REMOVED lines=9> */
[----:B------:R1:W-:Y:S04]  /*77a0*/  @!P5 ST.E.64 desc[UR44][R20.64], R144 ;  /* 0x000000901400d985 */ /* 0x0003e8000c101b2c */
[----:B------:R1:W-:Y:S02]  /*77b0*/  @!P6 ST.E.64 desc[UR44][R2.64], R148 ;  /* 0x000000940200e985 */ /* 0x0003e4000c101b2c */
.L_x_9065:
[----:B------:R-:W-:Y:S05]  /*77c0*/  BSYNC B0 ;  /* 0x0000000000007941 */ /* 0x000fea0003800000 */
.L_x_9064:
[----:B------:R-:W-:Y:S01]  /*77d0*/  ISETP.GE.AND P0, PT, R9, R8, PT ;  /* 0x000000080900720c */ /* 0x000fe20003f06270 */
[----:B-1--4-:R1:W2:Y:S04]  /*77e0*/  SHFL.IDX PT, R3, R7, 0x1, 0x1c1f ;  /* 0x003c1f0007037f89 */ /* 0x0122a800000e0000 */
[----:B---3--:R1:W3:Y:S08]  /*77f0*/  SHFL.IDX PT, R2, R4, 0x1, 0x1c1f ;  /* 0x003c1f0004027f89 */ /* 0x0082f000000e0000 */
[----:B-1----:R-:W-:Y:S05]  /*7800*/  @P0 BRA `(.L_x_9040) ;  /* 0x0000004800cc0947 */ /* 0x002fea0003800000 */
[C---:B0-----:R-:W-:Y:S01]  /*7810*/  VIADD R4, R0.reuse, 0x8 ;  /* 0x0000000800047836 */ /* 0x041fe20000000000 */
[C---:B------:R-:W-:Y:S01]  /*7820*/  IADD3 R5, R0.reuse, 0x10, RZ ;  /* 0x0000001000057810 */ /* 0x040fe20007ffe0ff */
[----:B------:R-:W-:Y:S01]  /*7830*/  ULDC UR4, c[0x0][0xac8] ;  /* 0x0002b20000047ab9 */ /* 0x000fe20000000800 */
[C---:B------:R-:W-:Y:S01]  /*7840*/  VIADD R10, R0.reuse, 0x18 ;  /* 0x00000018000a7836 */ /* 0x040fe20000000000 */
[C---:B------:R-:W-:Y:S01]  /*7850*/  ISETP.GE.AND P0, PT, R0.reuse, UR4, PT ;  /* 0x0000000400007c0c */ /* 0x040fe2000bf06270 */
[----:B------:R-:W-:Y:S01]  /*7860*/  VIADD R11, R0, 0x20 ;  /* 0x00000020000b7836 */ /* 0x000fe20000000000 */
        /* <DEDUP_REMOVED lines=13> */
[----:B------:R-:W-:Y:S01]  /*7940*/  VIADD R20, R0, 0x80 ;  /* 0x0000008000147836 */ /* 0x000fe20000000000 */
[----:B------:R-:W-:-:S02]  /*7950*/  @!P1 LEA.HI R4, R4, R4, RZ, 0x1 ;  /* 0x0000000404049211 */ /* 0x000fc400078f08ff */
[----:B------:R-:W-:Y:S02]  /*7960*/  @!P2 LEA.HI R5, R5, R5, RZ, 0x1 ;  /* 0x000000050505a211 */ /* 0x000fe400078f08ff */
[----:B------:R-:W-:Y:S02]  /*7970*/  @!P1 LOP3.LUT R7, R4, 0xfffffffe, RZ, 0xc0, !PT ;  /* 0xfffffffe04079812 */ /* 0x000fe400078ec0ff */
[----:B------:R-:W-:Y:S01]  /*7980*/  @!P2 LOP3.LUT R9, R5, 0xfffffffe, RZ, 0xc0, !PT ;  /* 0xfffffffe0509a812 */ /* 0x000fe200078ec0ff */
[--C-:B--23--:R-:W-:Y:S01]  /*7990*/  @!P0 IMAD.WIDE R4, R0, 0x4, R2.reuse ;  /* 0x0000000400048825 */ /* 0x10cfe200078e0202 */
[----:B------:R-:W-:Y:S02]  /*79a0*/  @!P5 LEA.HI R10, R10, R10, RZ, 0x1 ;  /* 0x0000000a0a0ad211 */ /* 0x000fe400078f08ff */
[----:B------:R-:W-:Y:S01]  /*79b0*/  @!P6 LEA.HI R11, R11, R11, RZ, 0x1 ;  /* 0x0000000b0b0be211 */ /* 0x000fe200078f08ff */
        /* <DEDUP_REMOVED lines=10> */
[----:B------:R-:W-:-:S02]  /*7a60*/  @!P3 LOP3.LUT R15, R15, 0xfffffffe, RZ, 0xc0, !PT ;  /* 0xfffffffe0f0fb812 */ /* 0x000fc400078ec0ff */
        /* <DEDUP_REMOVED lines=9> */
[----:B------:R-:W-:-:S02]  /*7b00*/  @!P1 LOP3.LUT R13, R13, 0xfffffffe, RZ, 0xc0, !PT ;  /* 0xfffffffe0d0d9812 */ /* 0x000fc400078ec0ff */
[----:B------:R-:W-:Y:S01]  /*7b10*/  @!P2 LOP3.LUT R11, R14, 0xfffffffe, RZ, 0xc0, !PT ;  /* 0xfffffffe0e0ba812 */ /* 0x000fe200078ec0ff */
[----:B------:R1:W-:Y:S01]  /*7b20*/  @!P6 ST.E.64 desc[UR44][R6.64], R42 ;  /* 0x0000002a0600e985 */ /* 0x0003e2000c101b2c */
[----:B------:R-:W-:Y:S01]  /*7b30*/  @!P4 LOP3.LUT R17, R16, 0xfffffffe, RZ, 0xc0, !PT ;  /* 0xfffffffe1011c812 */ /* 0x000fe200078ec0ff */
[----:B------:R-:W-:Y:S01]  /*7b40*/  VIADD R16, R0, 0x70 ;  /* 0x0000007000107836 */ /* 0x000fe20000000000 */
[----:B------:R-:W-:Y:S02]  /*7b50*/  ISETP.GE.AND P5, PT, R18, UR4, PT ;  /* 0x0000000412007c0c */ /* 0x000fe4000bfa6270 */
[----:B------:R-:W-:Y:S02]  /*7b60*/  ISETP.GE.AND P6, PT, R19, UR4, PT ;  /* 0x0000000413007c0c */ /* 0x000fe4000bfc6270 */
[----:B------:R-:W-:Y:S01]  /*7b70*/  IADD3 R14, R0, 0x60, RZ ;  /* 0x00000060000e7810 */ /* 0x000fe20007ffe0ff */
        /* <DEDUP_REMOVED lines=44> */
[----:B------:R0:W-:Y:S03]  /*7e40*/  @!P4 ST.E.64 desc[UR44][R4.64], R74 ;  /* 0x0000004a0400c985 */ /* 0x0001e6000c101b2c */
        /* <DEDUP_REMOVED lines=16> */
[----:B0-----:R-:W-:Y:S01]  /*7f50*/  @!P6 LOP3.LUT R5, R18, 0xfffffffe, RZ, 0xc0, !PT ;  /* 0xfffffffe1205e812 */ /* 0x001fe200078ec0ff */
[C---:B------:R-:W-:Y:S01]  /*7f60*/  VIADD R18, R0.reuse, 0xc0 ;  /* 0x000000c000127836 */ /* 0x040fe20000000000 */
        /* <DEDUP_REMOVED lines=74> */
.L_x_9063:
[----:B------:R-:W0:Y:S02]  /*8410*/  S2R R0, SR_TID.X ;  /* 0x0000000000007919 */ /* 0x000e240000002100 */
[----:B0-----:R-:W-:-:S04]  /*8420*/  IADD3 R2, R0, -0x80, RZ ;  /* 0xffffff8000027810 */ /* 0x001fc80007ffe0ff */
        /* <DEDUP_REMOVED lines=12> */
[----:B------:R-:W-:Y:S01]  /*84f0*/  USHF.R.S32.HI UR6, URZ, 0x1f, UR36 ;  /* 0x0000001f3f067899 */ /* 0x000fe20008011424 */
[----:B------:R-:W-:Y:S01]  /*8500*/  IMAD.MOV.U32 R5, RZ, RZ, R0 ;  /* 0x000000ffff057224 */ /* 0x000fe200078e0000 */
[----:B------:R-:W-:Y:S02]  /*8510*/  ULDC.64 UR8, c[0x0][0xbd0] ;  /* 0x0002f40000087ab9 */ /* 0x000fe40000000a00 */
[----:B------:R-:W-:Y:S02]  /*8520*/  UIMAD UR6, UR6, UR8, URZ ;  /* 0x00000008060672a4 */ /* 0x000fe4000f8e023f */
[----:B------:R-:W-:Y:S01]  /*8530*/  UIMAD.WIDE.U32 UR4, UR36, UR8, URZ ;  /* 0x00000008240472a5 */ /* 0x000fe2000f8e003f */
[----:B------:R-:W1:Y:S01]  /*8540*/  LDC.64 R10, c[0x0][0xbd8] ;  /* 0x0002f600ff0a7b82 */ /* 0x000e620000000a00 */
[----:B------:R-:W-:-:S04]  /*8550*/  UIMAD UR6, UR36, UR9, UR6 ;  /* 0x00000009240672a4 */ /* 0x000fc8000f8e0206 */
[----:B------:R-:W-:Y:S02]  /*8560*/  UIADD3 UR6, UR5, UR6, URZ ;  /* 0x0000000605067290 */ /* 0x000fe4000fffe03f */
[----:B------:R-:W-:Y:S01]  /*8570*/  MOV R3, UR5 ;  /* 0x0000000500037c02 */ /* 0x000fe20008000f00 */
[----:B------:R-:W-:Y:S01]  /*8580*/  IMAD.U32 R2, RZ, RZ, UR4 ;  /* 0x00000004ff027e24 */ /* 0x000fe2000f8e00ff */
[----:B------:R-:W2:Y:S01]  /*8590*/  @P0 LDC R7, c[0x0][0xbec] ;  /* 0x0002fb00ff070b82 */ /* 0x000ea20000000800 */
[----:B------:R-:W-:Y:S01]  /*85a0*/  ULDC.64 UR4, c[0x0][0xbe0] ;  /* 0x0002f80000047ab9 */ /* 0x000fe20000000a00 */
[----:B------:R-:W-:-:S06]  /*85b0*/  IMAD.U32 R3, RZ, RZ, UR6 ;  /* 0x00000006ff037e24 */ /* 0x000fcc000f8e00ff */
[----:B------:R-:W3:Y:S01]  /*85c0*/  @P0 LDC R9, c[0x0][0xbf0] ;  /* 0x0002fc00ff090b82 */ /* 0x000ee20000000800 */
[----:B0-----:R-:W-:-:S07]  /*85d0*/  USHF.R.S32.HI UR8, URZ, 0x1f, UR7 ;  /* 0x0000001f3f087899 */ /* 0x001fce0008011407 */
[----:B------:R-:W0:Y:S01]  /*85e0*/  S2UR UR10, SR_CTAID.Y ;  /* 0x00000000000a79c3 */ /* 0x000e220000002600 */
[C---:B-1----:R-:W-:Y:S02]  /*85f0*/  IMAD R12, R10.reuse, UR8, RZ ;  /* 0x000000080a0c7c24 */ /* 0x042fe4000f8e02ff */
[----:B------:R-:W-:-:S04]  /*8600*/  IMAD.WIDE.U32 R2, R10, UR7, R2 ;  /* 0x000000070a027c25 */ /* 0x000fc8000f8e0002 */
[----:B------:R-:W-:Y:S01]  /*8610*/  IMAD R11, R11, UR7, R12 ;  /* 0x000000070b0b7c24 */ /* 0x000fe2000f8e020c */
[----:B------:R-:W0:Y:S01]  /*8620*/  LDC R8, c[0x0][0xc50] ;  /* 0x00031400ff087b82 */ /* 0x000e220000000800 */
[----:B--2---:R-:W-:-:S04]  /*8630*/  @P0 IMAD.HI.U32 R4, R0, R7, RZ ;  /* 0x0000000700040227 */ /* 0x004fc800078e00ff */
[----:B------:R-:W-:Y:S02]  /*8640*/  IMAD R7, RZ, RZ, -UR36 ;  /* 0x80000024ff077e24 */ /* 0x000fe4000f8e02ff */
[----:B------:R-:W-:Y:S01]  /*8650*/  IMAD.IADD R3, R11, 0x1, R3 ;  /* 0x000000010b037824 */ /* 0x000fe200078e0203 */
[----:B---3--:R-:W-:Y:S01]  /*8660*/  @P0 SHF.R.U32.HI R5, RZ, R9, R4 ;  /* 0x00000009ff050219 */ /* 0x008fe20000011604 */
[----:B0-----:R-:W-:-:S04]  /*8670*/  IMAD R9, R8, R7, UR10 ;  /* 0x0000000a08097e24 */ /* 0x001fc8000f8e0207 */
        /* <DEDUP_REMOVED lines=21> */
.L_x_9038:
        /* <DEDUP_REMOVED lines=18> */
.L_x_9066:
[----:B------:R-:W-:Y:S01]  /*88f0*/  ULDC UR7, c[0x0][0xc50] ;  /* 0x0003140000077ab9 */ /* 0x000fe20000000800 */
[----:B------:R-:W-:Y:S01]  /*8900*/  UMOV UR36, UR6 ;  /* 0x0000000600247c82 */ /* 0x000fe20008000000 */
[----:B------:R-:W-:-:S11]  /*8910*/  UISETP.NE.AND UP0, UPT, UR7, 0x1, UPT ;  /* 0x000000010700788c */ /* 0x000fd6000bf05270 */
[----:B------:R-:W-:Y:S01]  /*8920*/  @UP0 ULDC UR4, c[0x0][0xc54] ;  /* 0x0003150000040ab9 */ /* 0x000fe20000000800 */
[----:B------:R-:W-:Y:S01]  /*8930*/  @UP0 ULDC UR8, c[0x0][0xc58] ;  /* 0x0003160000080ab9 */ /* 0x000fe20000000800 */
[----:B------:R-:W-:-:S04]  /*8940*/  UIMAD.WIDE.U32 UR4, UR6, UR4, URZ ;  /* 0x00000004060472a5 */ /* 0x000fc8000f8e003f */
[----:B------:R-:W-:-:S12]  /*8950*/  @UP0 USHF.R.U32.HI UR36, URZ, UR8, UR5 ;  /* 0x000000083f240299 */ /* 0x000fd80008011605 */
.L_x_9067:
[----:B------:R-:W-:Y:S01]  /*8960*/  ISETP.GE.AND P0, PT, R17, RZ, PT ;  /* 0x000000ff1100720c */ /* 0x000fe20003f06270 */
[----:B------:R-:W-:Y:S01]  /*8970*/  UIADD3 UR4, -UR36, URZ, URZ ;  /* 0x0000003f24047290 */ /* 0x000fe2000fffe13f */
[----:B------:R-:W-:Y:S02]  /*8980*/  IMAD.MOV.U32 R0, RZ, RZ, 0x1 ;  /* 0x00000001ff007424 */ /* 0x000fe400078e00ff */
[----:B------:R-:W-:Y:S01]  /*8990*/  IMAD.MOV.U32 R6, RZ, RZ, RZ ;  /* 0x000000ffff067224 */ /* 0x000fe200078e00ff */
[----:B------:R-:W-:Y:S01]  /*89a0*/  UIMAD UR6, UR7, UR4, UR6 ;  /* 0x00000004070672a4 */ /* 0x000fe2000f8e0206 */
[----:B------:R-:W-:-:S07]  /*89b0*/  IMAD.MOV.U32 R9, RZ, RZ, 0x1 ;  /* 0x00000001ff097424 */ /* 0x000fce00078e00ff */
[----:B------:R-:W-:Y:S05]  /*89c0*/  @!P0 BRA `(.L_x_9068) ;  /* 0x00000034009c8947 */ /* 0x000fea0003800000 */
[----:B------:R-:W-:Y:S01]  /*89d0*/  ULDC.64 UR4, c[0x0][0x418] ;  /* 0x0001060000047ab9 */ /* 0x000fe20000000a00 */
[----:B------:R-:W-:Y:S02]  /*89e0*/  ULOP3.LUT UR41, UR6, 0xffff, URZ, 0xc0, !UPT ;  /* 0x0000ffff06297892 */ /* 0x000fe4000f8ec03f */
[----:B------:R-:W-:Y:S01]  /*89f0*/  UISETP.NE.U32.AND UP0, UPT, UR4, URZ, UPT ;  /* 0x0000003f0400728c */ /* 0x000fe2000bf05070 */
[----:B------:R-:W-:Y:S02]  /*8a00*/  UMOV UR43, URZ ;  /* 0x0000003f002b7c82 */ /* 0x000fe40008000000 */
[----:B------:R-:W-:Y:S01]  /*8a10*/  ULDC UR4, c[0x0][0x424] ;  /* 0x0001090000047ab9 */ /* 0x000fe20000000800 */
[----:B------:R-:W-:-:S03]  /*8a20*/  UISETP.NE.AND.EX UP0, UPT, UR5, URZ, UPT, UP0 ;  /* 0x0000003f0500728c */ /* 0x000fc6000bf05300 */
[----:B------:R-:W-:Y:S01]  /*8a30*/  ULDC UR5, c[0x0][0x2f0] ;  /* 0x0000bc0000057ab9 */ /* 0x000fe20000000800 */
[----:B------:R-:W-:-:S04]  /*8a40*/  USEL UR4, UR4, 0x1, UP0 ;  /* 0x0000000104047887 */ /* 0x000fc80008000000 */
[----:B------:R-:W-:-:S04]  /*8a50*/  UIMAD UR4, UR4, UR5, URZ ;  /* 0x00000005040472a4 */ /* 0x000fc8000f8e023f */
[----:B------:R-:W-:Y:S02]  /*8a60*/  UISETP.GE.AND UP0, UPT, UR4, 0x1, UPT ;  /* 0x000000010400788c */ /* 0x000fe4000bf06270 */
[----:B------:R-:W-:-:S04]  /*8a70*/  UIADD3 UR5, UR4, 0x5f, URZ ;  /* 0x0000005f04057890 */ /* 0x000fc8000fffe03f */
[----:B------:R-:W-:Y:S01]  /*8a80*/  PLOP3.LUT P0, PT, PT, PT, UP0, 0x80, 0x0 ;  /* 0x000000000000781c */ /* 0x000fe20003f0f008 */
[----:B------:R-:W-:-:S04]  /*8a90*/  UIMAD.WIDE UR4, UR5, 0x2aaaaaab, URZ ;  /* 0x2aaaaaab050478a5 */ /* 0x000fc8000f8e023f */
[----:B------:R-:W-:-:S04]  /*8aa0*/  USHF.R.U32.HI UR39, URZ, 0x1f, UR5 ;  /* 0x0000001f3f277899 */ /* 0x000fc80008011605 */
[----:B------:R-:W-:-:S04]  /*8ab0*/  ULEA.HI.SX32 UR39, UR5, UR39, 0x1c ;  /* 0x0000002705277291 */ /* 0x000fc8000f8fe23f */
[----:B------:R-:W-:Y:S08]  /*8ac0*/  @!P0 BRA `(.L_x_9069) ;  /* 0x0000000000908947 */ /* 0x000ff00003800000 */
[----:B------:R-:W-:Y:S01]  /*8ad0*/  USHF.R.U32.HI UR6, URZ, 0x10, UR6 ;  /* 0x000000103f067899 */ /* 0x000fe20008011606 */
[----:B------:R-:W-:-:S03]  /*8ae0*/  UMOV UR4, URZ ;  /* 0x0000003f00047c82 */ /* 0x000fc60008000000 */
[----:B------:R-:W-:-:S11]  /*8af0*/  UISETP.NE.AND UP0, UPT, UR6, URZ, UPT ;  /* 0x0000003f0600728c */ /* 0x000fd6000bf05270 */
[----:B------:R-:W-:Y:S02]  /*8b00*/  @!UP0 ULDC UR6, c[0x0][0x9f0] ;  /* 0x00027c0000068ab9 */ /* 0x000fe40000000800 */
[----:B------:R-:W-:Y:S01]  /*8b10*/  MOV R4, UR6 ;  /* 0x0000000600047c02 */ /* 0x000fe20008000f00 */
[----:B------:R-:W-:-:S03]  /*8b20*/  UIADD3 UR7, UR39, -0x1, UR6 ;  /* 0xffffffff27077890 */ /* 0x000fc6000fffe006 */
        /* <DEDUP_REMOVED lines=30> */
.L_x_9069:
[----:B------:R-:W-:Y:S01]  /*8d10*/  UIMAD UR40, UR41, UR43, URZ ;  /* 0x0000002b292872a4 */ /* 0x000fe2000f8e023f */
[----:B------:R-:W-:Y:S01]  /*8d20*/  MOV R2, UR39 ;  /* 0x0000002700027c02 */ /* 0x000fe20008000f00 */
        /* <DEDUP_REMOVED lines=30> */
.L_x_9070:
        /* <DEDUP_REMOVED lines=20> */
.L_x_9072:
[----:B------:R0:W1:Y:S01]  /*9050*/  LDC.64 R2, c[0x4][R16] ;  /* 0x0100000010027b82 */ /* 0x0000620000000a00 */
[----:B------:R-:W-:Y:S01]  /*9060*/  ULDC.64 UR6, c[0x4][0x118] ;  /* 0x0100460000067ab9 */ /* 0x000fe20000000a00 */
[----:B------:R-:W-:Y:S01]  /*9070*/  ULDC.64 UR8, c[0x4][0x120] ;  /* 0x0100480000087ab9 */ /* 0x000fe20000000a00 */
[----:B------:R-:W-:Y:S01]  /*9080*/  ULDC.64 UR4, c[0x4][0x18] ;  /* 0x0100060000047ab9 */ /* 0x000fe20000000a00 */
        /* <DEDUP_REMOVED lines=11> */
.L_x_9071:
        /* <DEDUP_REMOVED lines=17> */
.L_x_9152:
        /* <DEDUP_REMOVED lines=8> */
.L_x_9155:
        /* <DEDUP_REMOVED lines=23> */
.L_x_9076:
[----:B------:R-:W-:Y:S01]  /*9440*/  MOV R0, 0x1 ;  /* 0x0000000100007802 */ /* 0x000fe20000000f00 */
[----:B0-----:R-:W0:Y:S03]  /*9450*/  S2R R9, SR_TID.X ;  /* 0x0000000000097919 */ /* 0x001e260000002100 */
[----:B------:R-:W-:-:S04]  /*9460*/  SHF.L.U32 R0, R0, 0x1f, RZ ;  /* 0x0000001f00007819 */ /* 0x000fc800000006ff */
[----:B------:R-:W1:Y:S01]  /*9470*/  SYNCS.PHASECHK.TRANS64.TRYWAIT P0, [UR38+0x22840], R0 ;  /* 0x02284000ff0075a7 */ /* 0x000e620008000166 */
[----:B0-----:R-:W-:-:S04]  /*9480*/  LOP3.LUT R2, R9, 0x7f, RZ, 0xc0, !PT ;  /* 0x0000007f09027812 */ /* 0x001fc800078ec0ff */
[----:B------:R-:W-:Y:S01]  /*9490*/  ISETP.NE.AND P1, PT, R2, RZ, PT ;  /* 0x000000ff0200720c */ /* 0x000fe20003f25270 */
[----:B-1----:R-:W-:-:S12]  /*94a0*/  @!P0 BRA `(.L_x_9077) ;  /* 0x0000003000648947 */ /* 0x002fd80003800000 */
.L_x_9156:
[----:B------:R-:W-:Y:S05]  /*94b0*/  @P1 BRA `(.L_x_9078) ;  /* 0x0000000000181947 */ /* 0x000fea0003800000 */
[----:B------:R-:W1:Y:S01]  /*94c0*/  S2R R2, SR_TID.X ;  /* 0x0000000000027919 */ /* 0x000e620000002100 */
[----:B0-----:R-:W-:-:S04]  /*94d0*/  IMAD.MOV.U32 R0, RZ, RZ, 0x3000 ;  /* 0x00003000ff007424 */ /* 0x001fc800078e00ff */
[----:B------:R2:W-:Y:S01]  /*94e0*/  SYNCS.ARRIVE.TRANS64 RZ, [UR38+0x22830], R0 ;  /* 0x02283000ffff79a7 */ /* 0x0005e20008000026 */
[----:B-1----:R-:W-:-:S13]  /*94f0*/  LOP3.LUT P0, RZ, R2, 0x1f, RZ, 0xc0, !PT ;  /* 0x0000001f02ff7812 */ /* 0x002fda000780c0ff */
[----:B--2---:R-:W-:Y:S05]  /*9500*/  @!P0 BRA `(.L_x_9078) ;  /* 0x0000000000048947 */ /* 0x004fea0003800000 */
[----:B------:R-:W-:Y:S01]  /*9510*/  BPT.TRAP 0x1 ;  /* 0x000000040000795c */ /* 0x000fe20000300000 */
.L_x_9078:
        /* <DEDUP_REMOVED lines=14> */
[----:B------:R-:W-:-:S09]  /*9600*/  UIMAD UR11, UR11, 0x60, URZ ;  /* 0x000000600b0b78a4 */ /* 0x000fd2000f8e023f */
[----:B------:R0:W-:Y:S02]  /*9610*/  UTMALDG.4D [UR8], [UR4], desc[UR6] ;  /* 0x00000608040075b4 */ /* 0x0001e40008019000 */
[----:B0-----:R-:W-:Y:S01]  /*9620*/  NOP ;  /* 0x0000000000007918 */ /* 0x001fe20000000000 */
.L_x_9074:
        /* <DEDUP_REMOVED lines=22> */
.L_x_9079:
        /* <DEDUP_REMOVED lines=28> */
[----:B------:R-:W-:Y:S02]  /*9950*/  IMAD.IADD R3, R3, 0x1, R9 ;  /* 0x0000000103037824 */ /* 0x000fe400078e0209 */
[----:B------:R-:W-:Y:S02]  /*9960*/  IMAD.MOV R9, RZ, RZ, -R5 ;  /* 0x000000ffff097224 */ /* 0x000fe400078e0a05 */
[----:B------:R-:W-:-:S02]  /*9970*/  IMAD R6, R6, UR4, RZ ;  /* 0x0000000406067c24 */ /* 0x000fc4000f8e02ff */
[----:B------:R-:W-:Y:S02]  /*9980*/  IMAD R0, R4, R9, R0 ;  /* 0x0000000904007224 */ /* 0x000fe400078e0200 */
[C---:B------:R-:W-:Y:S02]  /*9990*/  IMAD R9, R5.reuse, UR5, R6 ;  /* 0x0000000505097c24 */ /* 0x040fe4000f8e0206 */
[----:B------:R-:W-:Y:S01]  /*99a0*/  IMAD.WIDE.U32 R2, R5, UR4, R2 ;  /* 0x0000000405027c25 */ /* 0x000fe2000f8e0002 */
[----:B------:R-:W-:Y:S01]  /*99b0*/  SHF.R.S32.HI R5, RZ, 0x1f, R0 ;  /* 0x0000001fff057819 */ /* 0x000fe20000011400 */
[----:B------:R-:W-:Y:S02]  /*99c0*/  ULDC.64 UR4, c[0x0][0x2c8] ;  /* 0x0000b20000047ab9 */ /* 0x000fe40000000a00 */
[----:B------:R-:W-:Y:S01]  /*99d0*/  IMAD.SHL.U32 R6, R11, 0x8, RZ ;  /* 0x000000080b067824 */ /* 0x000fe200078e00ff */
[----:B------:R-:W-:Y:S01]  /*99e0*/  IADD3 R3, R3, R9, RZ ;  /* 0x0000000903037210 */ /* 0x000fe20007ffe0ff */
[----:B------:R-:W-:-:S04]  /*99f0*/  IMAD R5, R5, UR4, RZ ;  /* 0x0000000405057c24 */ /* 0x000fc8000f8e02ff */
[C---:B------:R-:W-:Y:S02]  /*9a00*/  IMAD R5, R0.reuse, UR5, R5 ;  /* 0x0000000500057c24 */ /* 0x040fe4000f8e0205 */
[----:B------:R-:W-:Y:S01]  /*9a10*/  IMAD.WIDE.U32 R2, R0, UR4, R2 ;  /* 0x0000000400027c25 */ /* 0x000fe2000f8e0002 */
[----:B------:R-:W-:-:S03]  /*9a20*/  ULDC.64 UR4, c[0x0][0x280] ;  /* 0x0000a00000047ab9 */ /* 0x000fc60000000a00 */
[----:B------:R-:W-:Y:S01]  /*9a30*/  IMAD.IADD R5, R3, 0x1, R5 ;  /* 0x0000000103057824 */ /* 0x000fe200078e0205 */
[----:B------:R-:W-:Y:S01]  /*9a40*/  LEA R0, P0, R2, UR4, 0x1 ;  /* 0x0000000402007c11 */ /* 0x000fe2000f8008ff */
[----:B------:R-:W-:-:S03]  /*9a50*/  ULDC UR4, c[0x0][0x2b8] ;  /* 0x0000ae0000047ab9 */ /* 0x000fc60000000800 */
        /* <DEDUP_REMOVED lines=11> */
[----:B------:R-:W-:Y:S01]  /*9b10*/  LEA R7, R10, R7, 0x7 ;  /* 0x000000070a077211 */ /* 0x000fe200078e38ff */
        /* <DEDUP_REMOVED lines=10> */
[----:B------:R-:W-:Y:S01]  /*9bc0*/  ISETP.GE.AND P1, PT, R11, R4, PT ;  /* 0x000000040b00720c */ /* 0x000fe20003f26270 */
[----:B------:R-:W-:-:S02]  /*9bd0*/  VIADD R11, R7, 0x30 ;  /* 0x00000030070b7836 */ /* 0x000fc40000000000 */
        /* <DEDUP_REMOVED lines=10> */
[----:B------:R-:W-:-:S02]  /*9c80*/  @!P1 LEA R9, R6, UR38, 0x1 ;  /* 0x0000002606099c11 */ /* 0x000fc4000f8e08ff */
[----:B0-----:R-:W-:-:S05]  /*9c90*/  @!P1 LEA R14, P2, R8, R14, 0x1 ;  /* 0x0000000e080e9211 */ /* 0x001fca00078408ff */
[----:B-1----:R-:W-:Y:S01]  /*9ca0*/  @!P1 IMAD.X R3, RZ, RZ, R2, P2 ;  /* 0x000000ffff039224 */ /* 0x002fe200010e0602 */
[----:B------:R-:W-:Y:S02]  /*9cb0*/  @!P1 MOV R2, R14 ;  /* 0x0000000e00029202 */ /* 0x000fe40000000f00 */
[----:B------:R-:W0:Y:S04]  /*9cc0*/  SHFL.IDX PT, R14, R0, 0x3, 0x181f ;  /* 0x00781f00000e7f89 */ /* 0x000e2800000e0000 */
[----:B------:R1:W-:Y:S01]  /*9cd0*/  @!P1 LDGSTS.E.BYPASS.LTC128B.128 [R9+0x19400], desc[UR44][R2.64], !P0 ;  /* 0x1940000002099fae */ /* 0x0003e2000c101d6c */
[----:B------:R-:W-:Y:S01]  /*9ce0*/  ISETP.GE.AND P1, PT, R11, R4, PT ;  /* 0x000000040b00720c */ /* 0x000fe20003f26270 */
[C---:B------:R-:W-:Y:S02]  /*9cf0*/  VIADD R11, R7.reuse, 0x50 ;  /* 0x00000050070b7836 */ /* 0x040fe40000000000 */
[----:B-1----:R-:W1:Y:S01]  /*9d00*/  SHFL.IDX PT, R2, R5, 0x3, 0x181f ;  /* 0x00781f0005027f89 */ /* 0x002e6200000e0000 */
[----:B------:R-:W-:-:S09]  /*9d10*/  IADD3 R9, R7, 0x40, RZ ;  /* 0x0000004007097810 */ /* 0x000fd20007ffe0ff */
[----:B------:R-:W-:Y:S02]  /*9d20*/  @!P1 LEA R21, R6, UR38, 0x1 ;  /* 0x0000002606159c11 */ /* 0x000fe4000f8e08ff */
[----:B0-----:R-:W-:-:S05]  /*9d30*/  @!P1 LEA R14, P2, R8, R14, 0x1 ;  /* 0x0000000e080e9211 */ /* 0x001fca00078408ff */
[----:B-1----:R-:W-:Y:S02]  /*9d40*/  @!P1 IMAD.X R3, RZ, RZ, R2, P2 ;  /* 0x000000ffff039224 */ /* 0x002fe400010e0602 */
[----:B------:R-:W-:Y:S02]  /*9d50*/  @!P1 IMAD.MOV.U32 R2, RZ, RZ, R14 ;  /* 0x000000ffff029224 */ /* 0x000fe400078e000e */
[----:B------:R-:W0:Y:S04]  /*9d60*/  SHFL.IDX PT, R14, R0, 0x4, 0x181f ;  /* 0x00981f00000e7f89 */ /* 0x000e2800000e0000 */
[----:B------:R1:W-:Y:S01]  /*9d70*/  @!P1 LDGSTS.E.BYPASS.LTC128B.128 [R21+0x19c00], desc[UR44][R2.64], !P0 ;  /* 0x19c0000002159fae */ /* 0x0003e2000c101d6c */
[----:B------:R-:W-:-:S03]  /*9d80*/  ISETP.GE.AND P1, PT, R9, R4, PT ;  /* 0x000000040900720c */ /* 0x000fc60003f26270 */
[----:B-1----:R-:W1:Y:S10]  /*9d90*/  SHFL.IDX PT, R2, R5, 0x4, 0x181f ;  /* 0x00981f0005027f89 */ /* 0x002e7400000e0000 */
[----:B------:R-:W-:-:S02]  /*9da0*/  @!P1 LEA R9, R6, UR38, 0x1 ;  /* 0x0000002606099c11 */ /* 0x000fc4000f8e08ff */
        /* <DEDUP_REMOVED lines=23> */
.L_x_9173:
[----:B------:R-:W-:-:S05]  /*9f20*/  VIADD R7, R7, 0x70 ;  /* 0x0000007007077836 */ /* 0x000fca0000000000 */
[----:B------:R-:W-:Y:S01]  /*9f30*/  ISETP.GE.AND P1, PT, R7, R4, PT ;  /* 0x000000040700720c */ /* 0x000fe20003f26270 */
[----:B------:R-:W-:-:S05]  /*9f40*/  IMAD.MOV.U32 R4, RZ, RZ, 0x1 ;  /* 0x00000001ff047424 */ /* 0x000fca00078e00ff */
[----:B------:R-:W-:-:S07]  /*9f50*/  SHF.L.U32 R4, R4, 0x1f, RZ ;  /* 0x0000001f04047819 */ /* 0x000fce00000006ff */
[----:B01----:R-:W-:-:S05]  /*9f60*/  @!P1 LEA R2, P2, R8, R14, 0x1 ;  /* 0x0000000e08029211 */ /* 0x003fca00078408ff */
[----:B------:R-:W-:Y:S01]  /*9f70*/  @!P1 IMAD.X R3, RZ, RZ, R5, P2 ;  /* 0x000000ffff039224 */ /* 0x000fe200010e0605 */
[----:B------:R-:W-:-:S05]  /*9f80*/  @!P1 LEA R5, R6, UR38, 0x1 ;  /* 0x0000002606059c11 */ /* 0x000fca000f8e08ff */
        /* <DEDUP_REMOVED lines=11> */
.L_x_9174:
        /* <DEDUP_REMOVED lines=9> */
.L_x_9175:
        /* <DEDUP_REMOVED lines=8> */
.L_x_9086:
[----:B------:R-:W-:Y:S05]  /*a150*/  BSYNC B1 ;  /* 0x0000000000017941 */ /* 0x000fea0003800000 */
.L_x_9085:
        /* <DEDUP_REMOVED lines=10> */
[----:B--2---:R-:W-:-:S08]  /*a200*/  IMAD R2, R2, 0x60, RZ ;  /* 0x0000006002027824 */ /* 0x004fd000078e02ff */
.L_x_9087:
        /* <DEDUP_REMOVED lines=13> */
.L_x_9088:
        /* <DEDUP_REMOVED lines=13> */
.L_x_9089:
        /* <DEDUP_REMOVED lines=13> */
.L_x_9090:
        /* <DEDUP_REMOVED lines=8> */
.L_x_9083:
[----:B------:R-:W-:Y:S05]  /*a500*/  BSYNC B0 ;  /* 0x0000000000007941 */ /* 0x000fea0003800000 */
.L_x_9082:
[----:B0-----:R-:W2:Y:S01]  /*a510*/  LDL.LU R3, [R1+0x8] ;  /* 0x0000080001037983 */ /* 0x001ea20000300800 */
[----:B------:R-:W-:Y:S01]  /*a520*/  IMAD.MOV.U32 R9, RZ, RZ, RZ ;  /* 0x000000ffff097224 */ /* 0x000fe200078e00ff */
[----:B------:R-:W-:Y:S01]  /*a530*/  MOV R6, 0x1 ;  /* 0x0000000100067802 */ /* 0x000fe20000000f00 */
        /* <DEDUP_REMOVED lines=17> */
[----:B------:R-:W-:Y:S02]  /*a650*/  ISETP.NE.AND P0, PT, R0, UR6, PT ;  /* 0x0000000600007c0c */ /* 0x000fe4000bf05270 */
[----:B------:R-:W-:Y:S01]  /*a660*/  IMAD.U32 R11, RZ, RZ, UR5 ;  /* 0x00000005ff0b7e24 */ /* 0x000fe2000f8e00ff */
[----:B------:R-:W-:-:S04]  /*a670*/  MOV R0, 0x1 ;  /* 0x0000000100007802 */ /* 0x000fc80000000f00 */
[----:B------:R-:W-:-:S06]  /*a680*/  LOP3.LUT R11, R11, 0x1, RZ, 0xc0, !PT ;  /* 0x000000010b0b7812 */ /* 0x000fcc00078ec0ff */
[----:B------:R-:W-:Y:S05]  /*a690*/  @!P0 BRA `(.L_x_9091) ;  /* 0x0000001000488947 */ /* 0x000fea0003800000 */
[----:B------:R-:W-:Y:S01]  /*a6a0*/  R2UR UR4, R11 ;  /* 0x000000000b0472ca */ /* 0x000fe200000e0000 */
[----:B------:R-:W-:Y:S01]  /*a6b0*/  BSSY B0, `(.L_x_9091) ;  /* 0x0000110000007945 */ /* 0x000fe20003800000 */
[----:B------:R-:W-:-:S11]  /*a6c0*/  IMAD.MOV.U32 R0, RZ, RZ, 0x1 ;  /* 0x00000001ff007424 */ /* 0x000fd600078e00ff */
[----:B------:R-:W-:-:S06]  /*a6d0*/  UIADD3 UR4, UR5, -UR4, URZ ;  /* 0x8000000405047290 */ /* 0x000fcc000fffe03f */
[----:B------:R-:W-:-:S07]  /*a6e0*/  IMAD.U32 R8, RZ, RZ, UR4 ;  /* 0x00000004ff087e24 */ /* 0x000fce000f8e00ff */
.L_x_9124:
[----:B------:R-:W-:Y:S01]  /*a6f0*/  ISETP.NE.AND P0, PT, R19, RZ, PT ;  /* 0x000000ff1300720c */ /* 0x000fe20003f05270 */
[----:B------:R-:W-:Y:S01]  /*a700*/  VIADD R8, R8, 0xfffffffe ;  /* 0xfffffffe08087836 */ /* 0x000fe20000000000 */
[----:B------:R-:W-:Y:S04]  /*a710*/  BSSY B1, `(.L_x_9092) ;  /* 0x0000082000017945 */ /* 0x000fe80003800000 */
[----:B------:R-:W-:-:S07]  /*a720*/  ISETP.NE.AND P1, PT, R8, RZ, PT ;  /* 0x000000ff0800720c */ /* 0x000fce0003f25270 */
[----:B------:R-:W-:Y:S06]  /*a730*/  @!P0 BRA `(.L_x_9093) ;  /* 0x0000000400fc8947 */ /* 0x000fec0003800000 */
        /* <DEDUP_REMOVED lines=23> */
.L_x_9094:
[----:B------:R-:W1:Y:S01]  /*a8b0*/  S2R R2, SR_TID.X ;  /* 0x0000000000027919 */ /* 0x000e620000002100 */
[----:B------:R-:W-:Y:S01]  /*a8c0*/  BSSY B2, `(.L_x_9095) ;  /* 0x0000006000027945 */ /* 0x000fe20003800000 */
[----:B-1----:R-:W-:Y:S02]  /*a8d0*/  LOP3.LUT R3, R2, 0x7f, RZ, 0xc0, !PT ;  /* 0x0000007f02037812 */ /* 0x002fe400078ec0ff */
[----:B------:R-:W-:Y:S02]  /*a8e0*/  SHF.L.U32 R2, R0, 0x1f, RZ ;  /* 0x0000001f00027819 */ /* 0x000fe400000006ff */
[----:B------:R-:W-:Y:S02]  /*a8f0*/  ISETP.NE.AND P2, PT, R3, RZ, PT ;  /* 0x000000ff0300720c */ /* 0x000fe40003f45270 */
[----:B------:R-:W1:Y:S02]  /*a900*/  SYNCS.PHASECHK.TRANS64.TRYWAIT P0, [UR38+0x22848], R2 ;  /* 0x02284802ff0075a7 */ /* 0x000e640008000166 */
[----:B-1----:R-:W-:Y:S09]  /*a910*/  @!P0 BRA `(.L_x_9096) ;  /* 0x0000002400fc8947 */ /* 0x002ff20003800000 */
.L_x_9176:
[----:B------:R-:W-:Y:S05]  /*a920*/  BSYNC B2 ;  /* 0x0000000000027941 */ /* 0x000fea0003800000 */
.L_x_9095:
[----:B------:R-:W-:Y:S04]  /*a930*/  BSSY B2, `(.L_x_9097) ;  /* 0x0000007000027945 */ /* 0x000fe80003800000 */
[----:B------:R-:W-:Y:S05]  /*a940*/  @P2 BRA `(.L_x_9098) ;  /* 0x0000000000142947 */ /* 0x000fea0003800000 */
[----:B------:R-:W-:Y:S01]  /*a950*/  ISETP.NE.AND P0, PT, R10, RZ, PT ;  /* 0x000000ff0a00720c */ /* 0x000fe20003f05270 */
[----:B-1----:R-:W-:-:S04]  /*a960*/  IMAD.MOV.U32 R3, RZ, RZ, 0x3000 ;  /* 0x00003000ff037424 */ /* 0x002fc800078e00ff */
[----:B------:R2:W-:Y:S08]  /*a970*/  SYNCS.ARRIVE.TRANS64 RZ, [UR38+0x22838], R3 ;  /* 0x02283803ffff79a7 */ /* 0x0005f00008000026 */
[----:B--2---:R-:W-:Y:S05]  /*a980*/  @!P0 BRA `(.L_x_9098) ;  /* 0x0000000000048947 */ /* 0x004fea0003800000 */
[----:B------:R-:W-:Y:S01]  /*a990*/  BPT.TRAP 0x1 ;  /* 0x000000040000795c */ /* 0x000fe20000300000 */
.L_x_9098:
[----:B------:R-:W-:Y:S05]  /*a9a0*/  BSYNC B2 ;  /* 0x0000000000027941 */ /* 0x000fea0003800000 */
.L_x_9097:
[----:B0-----:R-:W-:Y:S01]  /*a9b0*/  IMAD.MOV.U32 R4, RZ, RZ, RZ ;  /* 0x000000ffff047224 */ /* 0x001fe200078e00ff */
[----:B------:R-:W-:Y:S01]  /*a9c0*/  ULDC.64 UR4, c[0x0][0x198] ;  /* 0x0000660000047ab9 */ /* 0x000fe20000000a00 */
[----:B------:R-:W-:Y:S01]  /*a9d0*/  PLOP3.LUT P0, PT, PT, PT, PT, 0x80, 0x0 ;  /* 0x000000000000781c */ /* 0x000fe20003f0f070 */
[----:B------:R-:W-:Y:S01]  /*a9e0*/  UIADD3 UR4, UP0, UR4, 0x370, URZ ;  /* 0x0000037004047890 */ /* 0x000fe2000ff1e03f */
[----:B------:R-:W-:Y:S01]  /*a9f0*/  IMAD R5, R13, 0x60, RZ ;  /* 0x000000600d057824 */ /* 0x000fe200078e02ff */
[----:B------:R-:W-:Y:S01]  /*aa00*/  R2UR UR34, R4 ;  /* 0x00000000042272ca */ /* 0x000fe200000e0000 */
[----:B------:R-:W-:Y:S02]  /*aa10*/  UIADD3 UR32, UR38, 0x1f400, URZ ;  /* 0x0001f40026207890 */ /* 0x000fe4000fffe03f */
[----:B------:R-:W-:Y:S02]  /*aa20*/  UIADD3 UR33, UR38, 0x22838, URZ ;  /* 0x0002283826217890 */ /* 0x000fe4000fffe03f */
[----:B------:R-:W-:Y:S01]  /*aa30*/  UIADD3.X UR5, URZ, UR5, URZ, UP0, !UPT ;  /* 0x000000053f057290 */ /* 0x000fe200087fe43f */
[----:B------:R-:W-:Y:S01]  /*aa40*/  UMOV UR6, 0x0 ;  /* 0x0000000000067882 */ /* 0x000fe20000000000 */
[----:B------:R-:W-:-:S10]  /*aa50*/  UMOV UR7, 0x14f00000 ;  /* 0x14f0000000077882 */ /* 0x000fd40000000000 */
.L_x_9099:
        /* <DEDUP_REMOVED lines=10> */
.L_x_9177:
[----:B------:R-:W-:Y:S05]  /*ab00*/  BSYNC B2 ;  /* 0x0000000000027941 */ /* 0x000fea0003800000 */
.L_x_9100:
        /* <DEDUP_REMOVED lines=9> */
.L_x_9103:
[----:B------:R-:W-:Y:S05]  /*aba0*/  BSYNC B2 ;  /* 0x0000000000027941 */ /* 0x000fea0003800000 */
.L_x_9102:
        /* <DEDUP_REMOVED lines=9> */
.L_x_9104:
        /* <DEDUP_REMOVED lines=13> */
.L_x_9105:
        /* <DEDUP_REMOVED lines=13> */
.L_x_9106:
        /* <DEDUP_REMOVED lines=13> */
.L_x_9107:
        /* <DEDUP_REMOVED lines=8> */
.L_x_9093:
[----:B------:R-:W-:Y:S05]  /*af30*/  BSYNC B1 ;  /* 0x0000000000017941 */ /* 0x000fea0003800000 */
.L_x_9092:
        /* <DEDUP_REMOVED lines=27> */
.L_x_9110:
[----:B------:R-:W1:Y:S01]  /*b0f0*/  S2R R2, SR_TID.X ;  /* 0x0000000000027919 */ /* 0x000e620000002100 */
[----:B------:R-:W-:Y:S01]  /*b100*/  BSSY B2, `(.L_x_9111) ;  /* 0x0000006000027945 */ /* 0x000fe20003800000 */
[----:B-1----:R-:W-:Y:S02]  /*b110*/  LOP3.LUT R3, R2, 0x7f, RZ, 0xc0, !PT ;  /* 0x0000007f02037812 */ /* 0x002fe400078ec0ff */
[----:B------:R-:W-:Y:S02]  /*b120*/  SHF.L.U32 R2, R0, 0x1f, RZ ;  /* 0x0000001f00027819 */ /* 0x000fe400000006ff */
[----:B------:R-:W-:Y:S02]  /*b130*/  ISETP.NE.AND P2, PT, R3, RZ, PT ;  /* 0x000000ff0300720c */ /* 0x000fe40003f45270 */
[----:B------:R-:W1:Y:S02]  /*b140*/  SYNCS.PHASECHK.TRANS64.TRYWAIT P0, [UR38+0x22840], R2 ;  /* 0x02284002ff0075a7 */ /* 0x000e640008000166 */
[----:B-1----:R-:W-:Y:S09]  /*b150*/  @!P0 BRA `(.L_x_9112) ;  /* 0x00000020001c8947 */ /* 0x002ff20003800000 */
.L_x_9178:
[----:B------:R-:W-:Y:S05]  /*b160*/  BSYNC B2 ;  /* 0x0000000000027941 */ /* 0x000fea0003800000 */
.L_x_9111:
[----:B------:R-:W-:Y:S04]  /*b170*/  BSSY B2, `(.L_x_9113) ;  /* 0x0000007000027945 */ /* 0x000fe80003800000 */
[----:B------:R-:W-:Y:S05]  /*b180*/  @P2 BRA `(.L_x_9114) ;  /* 0x0000000000142947 */ /* 0x000fea0003800000 */
[----:B------:R-:W-:Y:S01]  /*b190*/  ISETP.NE.AND P0, PT, R10, RZ, PT ;  /* 0x000000ff0a00720c */ /* 0x000fe20003f05270 */
[----:B-1----:R-:W-:-:S04]  /*b1a0*/  IMAD.MOV.U32 R3, RZ, RZ, 0x3000 ;  /* 0x00003000ff037424 */ /* 0x002fc800078e00ff */
[----:B------:R2:W-:Y:S08]  /*b1b0*/  SYNCS.ARRIVE.TRANS64 RZ, [UR38+0x22830], R3 ;  /* 0x02283003ffff79a7 */ /* 0x0005f00008000026 */
[----:B--2---:R-:W-:Y:S05]  /*b1c0*/  @!P0 BRA `(.L_x_9114) ;  /* 0x0000000000048947 */ /* 0x004fea0003800000 */
[----:B------:R-:W-:Y:S01]  /*b1d0*/  BPT.TRAP 0x1 ;  /* 0x000000040000795c */ /* 0x000fe20000300000 */
.L_x_9114:
[----:B------:R-:W-:Y:S05]  /*b1e0*/  BSYNC B2 ;  /* 0x0000000000027941 */ /* 0x000fea0003800000 */
.L_x_9113:
[----:B0-----:R-:W-:Y:S01]  /*b1f0*/  MOV R4, RZ ;  /* 0x000000ff00047202 */ /* 0x001fe20000000f00 */
[----:B------:R-:W-:Y:S01]  /*b200*/  ULDC.64 UR4, c[0x0][0x198] ;  /* 0x0000660000047ab9 */ /* 0x000fe20000000a00 */
[----:B------:R-:W-:Y:S01]  /*b210*/  PLOP3.LUT P0, PT, PT, PT, PT, 0x80, 0x0 ;  /* 0x000000000000781c */ /* 0x000fe20003f0f070 */
[----:B------:R-:W-:Y:S01]  /*b220*/  UIADD3 UR4, UP0, UR4, 0x370, URZ ;  /* 0x0000037004047890 */ /* 0x000fe2000ff1e03f */
[----:B------:R-:W-:Y:S01]  /*b230*/  R2UR UR10, R4 ;  /* 0x00000000040a72ca */ /* 0x000fe200000e0000 */
[----:B------:R-:W-:Y:S01]  /*b240*/  IMAD R12, R12, 0x60, RZ ;  /* 0x000000600c0c7824 */ /* 0x000fe200078e02ff */
[----:B------:R-:W-:Y:S02]  /*b250*/  UIADD3 UR8, UR38, 0x1c400, URZ ;  /* 0x0001c40026087890 */ /* 0x000fe4000fffe03f */
[----:B------:R-:W-:Y:S02]  /*b260*/  UIADD3 UR9, UR38, 0x22830, URZ ;  /* 0x0002283026097890 */ /* 0x000fe4000fffe03f */
[----:B------:R-:W-:Y:S01]  /*b270*/  UIADD3.X UR5, URZ, UR5, URZ, UP0, !UPT ;  /* 0x000000053f057290 */ /* 0x000fe200087fe43f */
[----:B------:R-:W-:Y:S01]  /*b280*/  UMOV UR6, 0x0 ;  /* 0x0000000000067882 */ /* 0x000fe20000000000 */
[----:B------:R-:W-:-:S10]  /*b290*/  UMOV UR7, 0x14f00000 ;  /* 0x14f0000000077882 */ /* 0x000fd40000000000 */
.L_x_9115:
        /* <DEDUP_REMOVED lines=11> */
.L_x_9179:
[----:B------:R-:W-:Y:S05]  /*b350*/  BSYNC B2 ;  /* 0x0000000000027941 */ /* 0x000fea0003800000 */
.L_x_9116:
        /* <DEDUP_REMOVED lines=9> */
.L_x_9119:
[----:B------:R-:W-:Y:S05]  /*b3f0*/  BSYNC B2 ;  /* 0x0000000000027941 */ /* 0x000fea0003800000 */
.L_x_9118:
        /* <DEDUP_REMOVED lines=9> */
.L_x_9120:
        /* <DEDUP_REMOVED lines=13> */
.L_x_9121:
        /* <DEDUP_REMOVED lines=13> */
.L_x_9122:
        /* <DEDUP_REMOVED lines=13> */
.L_x_9123:
        /* <DEDUP_REMOVED lines=8> */
.L_x_9109:
[----:B------:R-:W-:Y:S05]  /*b780*/  BSYNC B1 ;  /* 0x0000000000017941 */ /* 0x000fea0003800000 */
.L_x_9108:
[----:B------:R-:W-:Y:S01]  /*b790*/  IADD3 R7, R7, -0x2, RZ ;  /* 0xfffffffe07077810 */ /* 0x000fe20007ffe0ff */
[----:B------:R-:W-:Y:S06]  /*b7a0*/  @P1 BRA `(.L_x_9124) ;  /* 0xffffffec00d01947 */ /* 0x000fec000383ffff */
[----:B------:R-:W-:Y:S05]  /*b7b0*/  BSYNC B0 ;  /* 0x0000000000007941 */ /* 0x000fea0003800000 */
.L_x_9091:
        /* <DEDUP_REMOVED lines=27> */
.L_x_9127:
[----:B------:R-:W1:Y:S01]  /*b970*/  S2R R2, SR_TID.X ;  /* 0x0000000000027919 */ /* 0x000e620000002100 */
[----:B------:R-:W-:Y:S01]  /*b980*/  BSSY B1, `(.L_x_9128) ;  /* 0x0000006000017945 */ /* 0x000fe20003800000 */
[----:B-1----:R-:W-:Y:S02]  /*b990*/  LOP3.LUT R3, R2, 0x7f, RZ, 0xc0, !PT ;  /* 0x0000007f02037812 */ /* 0x002fe400078ec0ff */
[----:B------:R-:W-:Y:S02]  /*b9a0*/  SHF.L.U32 R2, R0, 0x1f, RZ ;  /* 0x0000001f00027819 */ /* 0x000fe400000006ff */
[----:B------:R-:W-:Y:S02]  /*b9b0*/  ISETP.NE.AND P1, PT, R3, RZ, PT ;  /* 0x000000ff0300720c */ /* 0x000fe40003f25270 */
[----:B------:R-:W1:Y:S02]  /*b9c0*/  SYNCS.PHASECHK.TRANS64.TRYWAIT P0, [UR38+0x22848], R2 ;  /* 0x02284802ff0075a7 */ /* 0x000e640008000166 */
[----:B-1----:R-:W-:Y:S09]  /*b9d0*/  @!P0 BRA `(.L_x_9129) ;  /* 0x00000018002c8947 */ /* 0x002ff20003800000 */
.L_x_9180:
[----:B------:R-:W-:Y:S05]  /*b9e0*/  BSYNC B1 ;  /* 0x0000000000017941 */ /* 0x000fea0003800000 */
.L_x_9128:
[----:B------:R-:W-:Y:S04]  /*b9f0*/  BSSY B1, `(.L_x_9130) ;  /* 0x0000007000017945 */ /* 0x000fe80003800000 */
[----:B------:R-:W-:Y:S05]  /*ba00*/  @P1 BRA `(.L_x_9131) ;  /* 0x0000000000141947 */ /* 0x000fea0003800000 */
[----:B------:R-:W-:Y:S01]  /*ba10*/  ISETP.NE.AND P0, PT, R10, RZ, PT ;  /* 0x000000ff0a00720c */ /* 0x000fe20003f05270 */
[----:B-1----:R-:W-:-:S04]  /*ba20*/  IMAD.MOV.U32 R3, RZ, RZ, 0x3000 ;  /* 0x00003000ff037424 */ /* 0x002fc800078e00ff */
[----:B------:R2:W-:Y:S08]  /*ba30*/  SYNCS.ARRIVE.TRANS64 RZ, [UR38+0x22838], R3 ;  /* 0x02283803ffff79a7 */ /* 0x0005f00008000026 */
[----:B--2---:R-:W-:Y:S05]  /*ba40*/  @!P0 BRA `(.L_x_9131) ;  /* 0x0000000000048947 */ /* 0x004fea0003800000 */
[----:B------:R-:W-:Y:S01]  /*ba50*/  BPT.TRAP 0x1 ;  /* 0x000000040000795c */ /* 0x000fe20000300000 */
.L_x_9131:
[----:B------:R-:W-:Y:S05]  /*ba60*/  BSYNC B1 ;  /* 0x0000000000017941 */ /* 0x000fea0003800000 */
.L_x_9130:
[----:B------:R-:W-:Y:S01]  /*ba70*/  IMAD.MOV.U32 R4, RZ, RZ, RZ ;  /* 0x000000ffff047224 */ /* 0x000fe200078e00ff */
        /* <DEDUP_REMOVED lines=10> */
.L_x_9132:
[----:B------:R-:W-:-:S13]  /*bb20*/  @P0 ELECT P2, URZ, PT ;  /* 0x00000000003f082f */ /* 0x000fda0003840000 */
[----:B-----5:R-:W-:Y:S01]  /*bb30*/  @P2 R2UR UR13, R16 ;  /* 0x00000000100d22ca */ /* 0x020fe200000e0000 */
[----:B------:R-:W-:Y:S01]  /*bb40*/  UMOV UR12, UR36 ;  /* 0x00000024000c7c82 */ /* 0x000fe20008000000 */
[----:B------:R-:W-:Y:S02]  /*bb50*/  @P2 R2UR UR11, R7 ;  /* 0x00000000070b22ca */ /* 0x000fe400000e0000 */
[----:B------:R-:W-:Y:S02]  /*bb60*/  @P2 PLOP3.LUT P0, PT, P2, PT, PT, 0x8, 0x0 ;  /* 0x000000000000281c */ /* 0x000fe4000170e170 */
[----:B------:R-:W-:-:S09]  /*bb70*/  PLOP3.LUT P2, PT, PT, PT, PT, 0x8, 0x0 ;  /* 0x000000000000781c */ /* 0x000fd20003f4e170 */
[----:B------:R2:W-:Y:S02]  /*bb80*/  UTMALDG.4D [UR8], [UR4], desc[UR6] ;  /* 0x00000608040075b4 */ /* 0x0005e40008019000 */
[----:B--2---:R-:W-:Y:S05]  /*bb90*/  @P0 BRA.U.ANY `(.L_x_9132) ;  /* 0xfffffffd00e00947 */ /* 0x004fea000393ffff */
[----:B------:R-:W2:Y:S01]  /*bba0*/  SYNCS.PHASECHK.TRANS64.TRYWAIT P0, [UR38+0x22868], R2 ;  /* 0x02286802ff0075a7 */ /* 0x000ea20008000166 */
[----:B------:R-:W-:Y:S04]  /*bbb0*/  BSSY B1, `(.L_x_9133) ;  /* 0x0000002000017945 */ /* 0x000fe80003800000 */
[----:B--2---:R-:W-:Y:S05]  /*bbc0*/  @!P0 BRA `(.L_x_9134) ;  /* 0x0000001400c88947 */ /* 0x004fea0003800000 */
.L_x_9181:
[----:B------:R-:W-:Y:S05]  /*bbd0*/  BSYNC B1 ;  /* 0x0000000000017941 */ /* 0x000fea0003800000 */
.L_x_9133:
        /* <DEDUP_REMOVED lines=9> */
.L_x_9136:
[----:B------:R-:W-:Y:S05]  /*bc70*/  BSYNC B1 ;  /* 0x0000000000017941 */ /* 0x000fea0003800000 */
.L_x_9135:
        /* <DEDUP_REMOVED lines=9> */
.L_x_9137:
        /* <DEDUP_REMOVED lines=13> */
.L_x_9138:
        /* <DEDUP_REMOVED lines=13> */
.L_x_9139:
        /* <DEDUP_REMOVED lines=13> */
.L_x_9140:
        /* <DEDUP_REMOVED lines=8> */
.L_x_9126:
[----:B------:R-:W-:Y:S05]  /*c000*/  BSYNC B0 ;  /* 0x0000000000007941 */ /* 0x000fea0003800000 */
.L_x_9125:
[----:B------:R-:W-:Y:S01]  /*c010*/  LOP3.LUT R0, R0, 0x1, RZ, 0x3c, !PT ;  /* 0x0000000100007812 */ /* 0x000fe200078e3cff */
[----:B------:R-:W-:Y:S02]  /*c020*/  IMAD.MOV.U32 R6, RZ, RZ, RZ ;  /* 0x000000ffff067224 */ /* 0x000fe400078e00ff */
[----:B------:R-:W-:-:S07]  /*c030*/  IMAD.MOV.U32 R9, RZ, RZ, RZ ;  /* 0x000000ffff097224 */ /* 0x000fce00078e00ff */
.L_x_9068:
[----:B------:R-:W1:Y:S01]  /*c040*/  S2R R3, SR_CgaCtaId ;  /* 0x0000000000037919 */ /* 0x000e620000008800 */
[----:B------:R-:W-:Y:S02]  /*c050*/  MOV R2, 0x400 ;  /* 0x0000040000027802 */ /* 0x000fe40000000f00 */
[----:B------:R-:W-:Y:S02]  /*c060*/  SHF.L.U32 R9, R9, 0x1f, RZ ;  /* 0x0000001f09097819 */ /* 0x000fe400000006ff */
[----:B-1----:R-:W-:-:S04]  /*c070*/  LEA R2, R3, R2, 0x18 ;  /* 0x0000000203027211 */ /* 0x002fc800078ec0ff */
[----:B------:R-:W1:Y:S02]  /*c080*/  SYNCS.PHASECHK.TRANS64.TRYWAIT P0, [R2+URZ+0x22820], R9 ;  /* 0x02282009020075a7 */ /* 0x000e64000800017f */
[----:B-1----:R-:W-:Y:S05]  /*c090*/  @!P0 BRA `(.L_x_9141) ;  /* 0x0000001000ac8947 */ /* 0x002fea0003800000 */
.L_x_9182:
[----:B------:R-:W-:-:S03]  /*c0a0*/  UMOV UR4, 0xffffffff ;  /* 0xffffffff00047882 */ /* 0x000fc60000000000 */
[----:B------:R-:W-:Y:S05]  /*c0b0*/  BRA.DIV UR4, `(.L_x_9142) ;  /* 0x0000001204b87947 */ /* 0x000fea000b800000 */
[----:B------:R-:W2:Y:S02]  /*c0c0*/  S2R R3, SR_TID.X ;  /* 0x0000000000037919 */ /* 0x000ea40000002100 */
[----:B--2---:R-:W-:-:S04]  /*c0d0*/  SHF.R.U32.HI R3, RZ, 0x5, R3 ;  /* 0x00000005ff037819 */ /* 0x004fc80000011603 */
[----:B------:R-:W-:-:S05]  /*c0e0*/  LOP3.LUT R3, R3, 0x3, RZ, 0xc0, !PT ;  /* 0x0000000303037812 */ /* 0x000fca00078ec0ff */
[----:B------:R2:W3:Y:S02]  /*c0f0*/  SHFL.IDX PT, R14, R3, RZ, 0x1f ;  /* 0x00001fff030e7589 */ /* 0x0004e400000e0000 */
.L_x_9185:
[----:B---3--:R-:W-:-:S13]  /*c100*/  ISETP.NE.AND P0, PT, R14, RZ, PT ;  /* 0x000000ff0e00720c */ /* 0x008fda0003f05270 */
[----:B------:R-:W-:Y:S05]  /*c110*/  @P0 BRA `(.L_x_9040) ;  /* 0x0000000000880947 */ /* 0x000fea0003800000 */
[----:B------:R-:W-:-:S03]  /*c120*/  UMOV UR4, 0xffffffff ;  /* 0xffffffff00047882 */ /* 0x000fc60000000000 */
[----:B------:R-:W-:Y:S05]  /*c130*/  BRA.DIV UR4, `(.L_x_9143) ;  /* 0x0000001204cc7947 */ /* 0x000fea000b800000 */
[----:B------:R-:W-:-:S13]  /*c140*/  ELECT P6, URZ, PT ;  /* 0x00000000003f782f */ /* 0x000fda00038c0000 */
.L_x_9188:
[----:B------:R-:W-:Y:S05]  /*c150*/  @!P6 BRA `(.L_x_9040) ;  /* 0x000000000078e947 */ /* 0x000fea0003800000 */
[----:B------:R-:W-:-:S06]  /*c160*/  ULOP3.LUT UR4, UR42, 0x2, URZ, 0xfc, !UPT ;  /* 0x000000022a047892 */ /* 0x000fcc000f8efc3f */
[----:B--2---:R-:W-:-:S04]  /*c170*/  MOV R3, UR4 ;  /* 0x0000000400037c02 */ /* 0x004fc80008000f00 */
[----:B------:R-:W-:-:S13]  /*c180*/  ISETP.NE.AND P2, PT, R3, 0x3, PT ;  /* 0x000000030300780c */ /* 0x000fda0003f45270 */
[----:B------:R-:W-:Y:S05]  /*c190*/  @!P2 BRA `(.L_x_9144) ;  /* 0x000000000004a947 */ /* 0x000fea0003800000 */
[----:B------:R-:W-:Y:S01]  /*c1a0*/  BPT.TRAP 0x1 ;  /* 0x000000040000795c */ /* 0x000fe20000300000 */
.L_x_9144:
        /* <DEDUP_REMOVED lines=8> */
[----:B------:R-:W-:Y:S02]  /*c230*/  LOP3.LUT R0, R0, R5, RZ, 0x3c, !PT ;  /* 0x0000000500007212 */ /* 0x000fe400078e3cff */
[----:B------:R-:W-:-:S02]  /*c240*/  LEA R5, R3, R8, 0x3 ;  /* 0x0000000803057211 */ /* 0x000fc400078e18ff */
[----:B------:R-:W-:Y:S01]  /*c250*/  SHF.L.U32 R0, R0, 0x1f, RZ ;  /* 0x0000001f00007819 */ /* 0x000fe200000006ff */
[----:B--2---:R-:W-:Y:S06]  /*c260*/  @!P0 BRA `(.L_x_9145) ;  /* 0x0000001000a08947 */ /* 0x004fec0003800000 */
.L_x_9189:
[----:B------:R-:W3:Y:S02]  /*c270*/  SYNCS.PHASECHK.TRANS64.TRYWAIT P0, [R5+URZ], R0 ;  /* 0x00000000050075a7 */ /* 0x000ee4000800017f */
[----:B---3--:R-:W-:Y:S05]  /*c280*/  @!P0 BRA `(.L_x_9146) ;  /* 0x0000001000ac8947 */ /* 0x008fea0003800000 */
.L_x_9190:
[----:B------:R-:W-:Y:S05]  /*c290*/  @!P2 BRA `(.L_x_9147) ;  /* 0x000000000004a947 */ /* 0x000fea0003800000 */
[----:B------:R-:W-:Y:S01]  /*c2a0*/  BPT.TRAP 0x1 ;  /* 0x000000040000795c */ /* 0x000fe20000300000 */
.L_x_9147:
[----:B-1----:R-:W-:-:S04]  /*c2b0*/  VIADD R2, R2, 0x22860 ;  /* 0x0002286002027836 */ /* 0x002fc80000000000 */
[----:B---3--:R-:W-:-:S04]  /*c2c0*/  IMAD R5, R6, 0x8, R2 ;  /* 0x0000000806057824 */ /* 0x008fc800078e0202 */
[----:B------:R-:W1:Y:S02]  /*c2d0*/  SYNCS.PHASECHK.TRANS64.TRYWAIT P0, [R5+URZ], R4 ;  /* 0x00000004050075a7 */ /* 0x000e64000800017f */
[----:B-1----:R-:W-:Y:S05]  /*c2e0*/  @!P0 BRA `(.L_x_9148) ;  /* 0x0000001000a88947 */ /* 0x002fea0003800000 */
.L_x_9191:
[----:B------:R-:W-:-:S07]  /*c2f0*/  IMAD R3, R3, 0x8, R2 ;  /* 0x0000000803037824 */ /* 0x000fce00078e0202 */
.L_x_9149:
[----:B---3--:R3:W4:Y:S02]  /*c300*/  SYNCS.PHASECHK.TRANS64.TRYWAIT P0, [R3+URZ], R0 ;  /* 0x00000000030075a7 */ /* 0x008724000800017f */
[----:B----4-:R-:W-:Y:S05]  /*c310*/  @!P0 NANOSLEEP.SYNCS 0x989680 ;  /* 0x009896800000895d */ /* 0x010fea0003900000 */
[----:B------:R-:W4:Y:S02]  /*c320*/  @!P0 SYNCS.PHASECHK.TRANS64 P0, [R3+URZ], R0 ;  /* 0x00000000030085a7 */ /* 0x000f24000800007f */
[----:B----4-:R-:W-:Y:S05]  /*c330*/  @!P0 BRA `(.L_x_9149) ;  /* 0xfffffffc00f08947 */ /* 0x010fea000383ffff */
.L_x_9040:
[----:B------:R-:W-:Y:S05]  /*c340*/  BSYNC B6 ;  /* 0x0000000000067941 */ /* 0x000fea0003800000 */
.L_x_9037:
[----:B------:R-:W-:Y:S05]  /*c350*/  EXIT ;  /* 0x000000000000794d */ /* 0x000fea0003800000 */
.L_x_9044:
[----:B0-----:R-:W-:-:S04]  /*c360*/  MOV R4, UR38 ;  /* 0x0000002600047c02 */ /* 0x001fc80008000f00 */
[----:B------:R0:W1:Y:S03]  /*c370*/  SYNCS.PHASECHK.TRANS64.TRYWAIT P0, [R4+URZ+0x22800], R7 ;  /* 0x02280007040075a7 */ /* 0x000066000800017f */
[----:B-1----:R-:W-:Y:S05]  /*c380*/  @!P0 NANOSLEEP.SYNCS 0x989680 ;  /* 0x009896800000895d */ /* 0x002fea0003900000 */
[----:B------:R-:W1:Y:S02]  /*c390*/  @!P0 SYNCS.PHASECHK.TRANS64 P0, [R4+URZ+0x22800], R7 ;  /* 0x02280007040085a7 */ /* 0x000e64000800007f */
[----:B-1----:R-:W-:Y:S05]  /*c3a0*/  @!P0 BRA `(.L_x_9044) ;  /* 0xfffffffc00ec8947 */ /* 0x002fea000383ffff */
[----:B------:R-:W-:Y:S05]  /*c3b0*/  BRA `(.L_x_9150) ;  /* 0xffffff50005c7947 */ /* 0x000fea000383ffff */
.L_x_9048:
[----:B0-----:R-:W-:-:S04]  /*c3c0*/  IMAD.U32 R4, RZ, RZ, UR38 ;  /* 0x00000026ff047e24 */ /* 0x001fc8000f8e00ff */
[----:B------:R0:W2:Y:S03]  /*c3d0*/  SYNCS.PHASECHK.TRANS64.TRYWAIT P1, [R4+URZ+0x22830], R7 ;  /* 0x02283007040075a7 */ /* 0x0000a6000802017f */
[----:B--2---:R-:W-:Y:S05]  /*c3e0*/  @!P1 NANOSLEEP.SYNCS 0x989680 ;  /* 0x009896800000995d */ /* 0x004fea0003900000 */
[----:B------:R-:W2:Y:S02]  /*c3f0*/  @!P1 SYNCS.PHASECHK.TRANS64 P1, [R4+URZ+0x22830], R7 ;  /* 0x02283007040095a7 */ /* 0x000ea4000802007f */
[----:B--2---:R-:W-:Y:S05]  /*c400*/  @!P1 BRA `(.L_x_9048) ;  /* 0xfffffffc00ec9947 */ /* 0x004fea000383ffff */
[----:B------:R-:W-:Y:S05]  /*c410*/  BRA `(.L_x_9047) ;  /* 0xffffff5000787947 */ /* 0x000fea000383ffff */
.L_x_9052:
[----:B--2---:R2:W3:Y:S02]  /*c420*/  SYNCS.PHASECHK.TRANS64.TRYWAIT P2, [R10+URZ+0x22850], R7 ;  /* 0x022850070a0075a7 */ /* 0x0044e4000804017f */
[----:B---3--:R-:W-:Y:S05]  /*c430*/  @!P2 NANOSLEEP.SYNCS 0x989680 ;  /* 0x009896800000a95d */ /* 0x008fea0003900000 */
[----:B------:R-:W3:Y:S02]  /*c440*/  @!P2 SYNCS.PHASECHK.TRANS64 P2, [R10+URZ+0x22850], R7 ;  /* 0x022850070a00a5a7 */ /* 0x000ee4000804007f */
[----:B---3--:R-:W-:Y:S05]  /*c450*/  @!P2 BRA `(.L_x_9052) ;  /* 0xfffffffc00f0a947 */ /* 0x008fea000383ffff */
[----:B------:R-:W-:Y:S05]  /*c460*/  BRA `(.L_x_9051) ;  /* 0xffffff6c008c7947 */ /* 0x000fea000383ffff */
.L_x_9057:
[----:B0-----:R-:W-:Y:S02]  /*c470*/  IMAD.U32 R3, RZ, RZ, UR26 ;  /* 0x0000001aff037e24 */ /* 0x001fe4000f8e00ff */
[----:B------:R-:W-:-:S04]  /*c480*/  IMAD.U32 R4, RZ, RZ, UR25 ;  /* 0x00000019ff047e24 */ /* 0x000fc8000f8e00ff */
[----:B------:R0:W1:Y:S03]  /*c490*/  SYNCS.PHASECHK.TRANS64.TRYWAIT P3, [R3+URZ+0x22830], R4 ;  /* 0x02283004030075a7 */ /* 0x000066000806017f */
[----:B-1----:R-:W-:Y:S05]  /*c4a0*/  @!P3 NANOSLEEP.SYNCS 0x989680 ;  /* 0x009896800000b95d */ /* 0x002fea0003900000 */
[----:B------:R-:W1:Y:S02]  /*c4b0*/  @!P3 SYNCS.PHASECHK.TRANS64 P3, [R3+URZ+0x22830], R4 ;  /* 0x022830040300b5a7 */ /* 0x000e64000806007f */
[----:B-1----:R-:W-:Y:S05]  /*c4c0*/  @!P3 BRA `(.L_x_9057) ;  /* 0xfffffffc00e8b947 */ /* 0x002fea000383ffff */
[----:B------:R-:W-:Y:S05]  /*c4d0*/  BRA `(.L_x_9056) ;  /* 0xffffff7000b07947 */ /* 0x000fea000383ffff */
.L_x_9061:
[----:B0-----:R-:W-:-:S04]  /*c4e0*/  MOV R7, UR25 ;  /* 0x0000001900077c02 */ /* 0x001fc80008000f00 */
[----:B------:R0:W1:Y:S03]  /*c4f0*/  SYNCS.PHASECHK.TRANS64.TRYWAIT P3, [R176+URZ+0x22850], R7 ;  /* 0x02285007b00075a7 */ /* 0x000066000806017f */
[----:B-1----:R-:W-:Y:S05]  /*c500*/  @!P3 NANOSLEEP.SYNCS 0x989680 ;  /* 0x009896800000b95d */ /* 0x002fea0003900000 */
[----:B------:R-:W1:Y:S02]  /*c510*/  @!P3 SYNCS.PHASECHK.TRANS64 P3, [R176+URZ+0x22850], R7 ;  /* 0x02285007b000b5a7 */ /* 0x000e64000806007f */
[----:B-1----:R-:W-:Y:S05]  /*c520*/  @!P3 BRA `(.L_x_9061) ;  /* 0xfffffffc00ecb947 */ /* 0x002fea000383ffff */
[----:B------:R-:W-:Y:S05]  /*c530*/  BRA `(.L_x_9060) ;  /* 0xffffff9000487947 */ /* 0x000fea000383ffff */
.L_x_9073:
[----:B------:R-:W-:Y:S01]  /*c540*/  IMAD.MOV.U32 R13, RZ, RZ, R19 ;  /* 0x000000ffff0d7224 */ /* 0x000fe200078e0013 */
[----:B------:R-:W-:Y:S01]  /*c550*/  MOV R15, 0xffffffff ;  /* 0xffffffff000f7802 */ /* 0x000fe20000000f00 */
[----:B------:R-:W-:Y:S02]  /*c560*/  IMAD.MOV.U32 R12, RZ, RZ, RZ ;  /* 0x000000ffff0c7224 */ /* 0x000fe400078e00ff */
[----:B------:R-:W-:-:S07]  /*c570*/  IMAD.MOV.U32 R11, RZ, RZ, 0x1f ;  /* 0x0000001fff0b7424 */ /* 0x000fce00078e00ff */
[----:B------:R-:W-:Y:S05]  /*c580*/  WARPSYNC.COLLECTIVE R15, `(.L_x_9151) ;  /* 0x000000000f087348 */ /* 0x000fea0003c00000 */
[----:B------:R0:W1:Y:S02]  /*c590*/  SHFL.IDX P6, R14, R13, R12, R11 ;  /* 0x0000000c0d0e7389 */ /* 0x00006400000c000b */
[----:B01----:R-:W-:Y:S01]  /*c5a0*/  ENDCOLLECTIVE ;  /* 0x000000000000791b */ /* 0x003fe20003800000 */
.L_x_9151:
[----:B------:R-:W-:Y:S05]  /*c5b0*/  BRA `(.L_x_9152) ;  /* 0xffffffcc00247947 */ /* 0x000fea000383ffff */
.L_x_9075:
[----:B------:R-:W-:Y:S01]  /*c5c0*/  BSSY B0, `(.L_x_9153) ;  /* 0x0000006000007945 */ /* 0x000fe20003800000 */
[----:B------:R-:W-:-:S07]  /*c5d0*/  IMAD.MOV.U32 R15, RZ, RZ, -0x1 ;  /* 0xffffffffff0f7424 */ /* 0x000fce00078e00ff */
[----:B------:R-:W-:Y:S05]  /*c5e0*/  WARPSYNC.COLLECTIVE R15, `(.L_x_9154) ;  /* 0x000000000f0c7348 */ /* 0x000fea0003c00000 */
[----:B------:R-:W-:Y:S02]  /*c5f0*/  ELECT P6, UR62, PT ;  /* 0x00000000003e782f */ /* 0x000fe400038c0000 */
[----:B------:R-:W-:Y:S01]  /*c600*/  MOV R14, UR62 ;  /* 0x0000003e000e7c02 */ /* 0x000fe20008000f00 */
[----:B------:R-:W-:Y:S10]  /*c610*/  ENDCOLLECTIVE ;  /* 0x000000000000791b */ /* 0x000ff40003800000 */
.L_x_9154:
[----:B------:R-:W-:Y:S05]  /*c620*/  BSYNC B0 ;  /* 0x0000000000007941 */ /* 0x000fea0003800000 */
.L_x_9153:
[----:B------:R-:W-:Y:S05]  /*c630*/  BRA `(.L_x_9155) ;  /* 0xffffffcc00247947 */ /* 0x000fea000383ffff */
.L_x_9077:
[----:B0-----:R-:W-:-:S04]  /*c640*/  IMAD.U32 R3, RZ, RZ, UR38 ;  /* 0x00000026ff037e24 */ /* 0x001fc8000f8e00ff */
[----:B------:R0:W1:Y:S03]  /*c650*/  SYNCS.PHASECHK.TRANS64.TRYWAIT P0, [R3+URZ+0x22840], R0 ;  /* 0x02284000030075a7 */ /* 0x000066000800017f */
[----:B-1----:R-:W-:Y:S05]  /*c660*/  @!P0 NANOSLEEP.SYNCS 0x989680 ;  /* 0x009896800000895d */ /* 0x002fea0003900000 */
[----:B------:R-:W1:Y:S02]  /*c670*/  @!P0 SYNCS.PHASECHK.TRANS64 P0, [R3+URZ+0x22840], R0 ;  /* 0x02284000030085a7 */ /* 0x000e64000800007f */
[----:B-1----:R-:W-:Y:S05]  /*c680*/  @!P0 BRA `(.L_x_9077) ;  /* 0xfffffffc00ec8947 */ /* 0x002fea000383ffff */
[----:B------:R-:W-:Y:S05]  /*c690*/  BRA `(.L_x_9156) ;  /* 0xffffffcc00847947 */ /* 0x000fea000383ffff */
.L_x_9080:
[----:B------:R-:W-:Y:S01]  /*c6a0*/  MOV R13, R5 ;  /* 0x00000005000d7202 */ /* 0x000fe20000000f00 */
[----:B------:R-:W-:Y:S02]  /*c6b0*/  IMAD.MOV.U32 R12, RZ, RZ, RZ ;  /* 0x000000ffff0c7224 */ /* 0x000fe400078e00ff */
[----:B------:R-:W-:Y:S02]  /*c6c0*/  IMAD.MOV.U32 R11, RZ, RZ, 0x181f ;  /* 0x0000181fff0b7424 */ /* 0x000fe400078e00ff */
[----:B------:R-:W-:Y:S02]  /*c6d0*/  IMAD.MOV.U32 R15, RZ, RZ, -0x1 ;  /* 0xffffffffff0f7424 */ /* 0x000fe400078e00ff */
[----:B------:R-:W-:-:S07]  /*c6e0*/  IMAD R7, R10, 0x80, R7 ;  /* 0x000000800a077824 */ /* 0x000fce00078e0207 */
[----:B------:R-:W-:Y:S05]  /*c6f0*/  WARPSYNC.COLLECTIVE R15, `(.L_x_9157) ;  /* 0x000000000f087348 */ /* 0x000fea0003c00000 */
[----:B------:R0:W1:Y:S02]  /*c700*/  SHFL.IDX P6, R14, R13, R12, R11 ;  /* 0x0000000c0d0e7389 */ /* 0x00006400000c000b */
[----:B01----:R-:W-:Y:S01]  /*c710*/  ENDCOLLECTIVE ;  /* 0x000000000000791b */ /* 0x003fe20003800000 */
.L_x_9157:
[----:B------:R-:W-:Y:S01]  /*c720*/  IADD3 R21, R7, 0x10, RZ ;  /* 0x0000001007157810 */ /* 0x000fe20007ffe0ff */
[----:B------:R-:W-:Y:S01]  /*c730*/  IMAD.MOV.U32 R13, RZ, RZ, R0 ;  /* 0x000000ffff0d7224 */ /* 0x000fe200078e0000 */
[----:B------:R-:W-:-:S07]  /*c740*/  MOV R2, R14 ;  /* 0x0000000e00027202 */ /* 0x000fce0000000f00 */
[----:B------:R-:W-:Y:S05]  /*c750*/  WARPSYNC.COLLECTIVE R15, `(.L_x_9158) ;  /* 0x000000000f087348 */ /* 0x000fea0003c00000 */
[----:B------:R0:W1:Y:S02]  /*c760*/  SHFL.IDX P6, R14, R13, R12, R11 ;  /* 0x0000000c0d0e7389 */ /* 0x00006400000c000b */
[----:B01----:R-:W-:Y:S01]  /*c770*/  ENDCOLLECTIVE ;  /* 0x000000000000791b */ /* 0x003fe20003800000 */
.L_x_9158:
[----:B------:R-:W-:Y:S02]  /*c780*/  ULDC UR4, c[0x0][0x288] ;  /* 0x0000a20000047ab9 */ /* 0x000fe40000000800 */
[----:B------:R-:W-:-:S05]  /*c790*/  IMAD R4, R4, UR4, RZ ;  /* 0x0000000404047c24 */ /* 0x000fca000f8e02ff */
[----:B------:R-:W-:Y:S01]  /*c7a0*/  ISETP.GE.AND P1, PT, R7, R4, PT ;  /* 0x000000040700720c */ /* 0x000fe20003f26270 */
[----:B------:R-:W-:Y:S02]  /*c7b0*/  IMAD.MOV.U32 R13, RZ, RZ, R5 ;  /* 0x000000ffff0d7224 */ /* 0x000fe400078e0005 */
[----:B------:R-:W-:-:S10]  /*c7c0*/  IMAD.MOV.U32 R12, RZ, RZ, 0x1 ;  /* 0x00000001ff0c7424 */ /* 0x000fd400078e00ff */
[----:B------:R-:W-:Y:S02]  /*c7d0*/  @!P1 LEA R9, R6, UR38, 0x1 ;  /* 0x0000002606099c11 */ /* 0x000fe4000f8e08ff */
[----:B------:R-:W-:-:S05]  /*c7e0*/  @!P1 LEA R14, P2, R8, R14, 0x1 ;  /* 0x0000000e080e9211 */ /* 0x000fca00078408ff */
[----:B------:R-:W-:Y:S02]  /*c7f0*/  @!P1 IMAD.X R3, RZ, RZ, R2, P2 ;  /* 0x000000ffff039224 */ /* 0x000fe400010e0602 */
[----:B------:R-:W-:-:S07]  /*c800*/  @!P1 IMAD.MOV.U32 R2, RZ, RZ, R14 ;  /* 0x000000ffff029224 */ /* 0x000fce00078e000e */
[----:B------:R-:W-:Y:S05]  /*c810*/  WARPSYNC.COLLECTIVE R15, `(.L_x_9159) ;  /* 0x000000000f087348 */ /* 0x000fea0003c00000 */
[----:B------:R0:W1:Y:S02]  /*c820*/  SHFL.IDX P6, R14, R13, R12, R11 ;  /* 0x0000000c0d0e7389 */ /* 0x00006400000c000b */
[----:B01----:R-:W-:Y:S01]  /*c830*/  ENDCOLLECTIVE ;  /* 0x000000000000791b */ /* 0x003fe20003800000 */
.L_x_9159:
[----:B------:R-:W-:Y:S01]  /*c840*/  @!PT LDS RZ, [RZ] ;  /* 0x00000000fffff984 */ /* 0x000fe20000000800 */
[----:B------:R-:W-:Y:S01]  /*c850*/  @!PT LDS RZ, [RZ] ;  /* 0x00000000fffff984 */ /* 0x000fe20000000800 */
[----:B------:R-:W-:Y:S01]  /*c860*/  @!PT LDS RZ, [RZ] ;  /* 0x00000000fffff984 */ /* 0x000fe20000000800 */
[----:B------:R0:W-:Y:S01]  /*c870*/  @!P1 LDGSTS.E.BYPASS.LTC128B.128 [R9+0x18400], desc[UR44][R2.64], !P0 ;  /* 0x1840000002099fae */ /* 0x0001e2000c101d6c */
[----:B------:R-:W-:Y:S02]  /*c880*/  ISETP.GE.AND P1, PT, R21, R4, PT ;  /* 0x000000041500720c */ /* 0x000fe40003f26270 */
[----:B------:R-:W-:Y:S01]  /*c890*/  MOV R13, R0 ;  /* 0x00000000000d7202 */ /* 0x000fe20000000f00 */
[----:B0-----:R-:W-:-:S10]  /*c8a0*/  VIADD R9, R7, 0x20 ;  /* 0x0000002007097836 */ /* 0x001fd40000000000 */
[----:B------:R-:W-:Y:S01]  /*c8b0*/  @!P1 LEA R21, R6, UR38, 0x1 ;  /* 0x0000002606159c11 */ /* 0x000fe2000f8e08ff */
[----:B------:R-:W-:-:S07]  /*c8c0*/  IMAD.MOV.U32 R2, RZ, RZ, R14 ;  /* 0x000000ffff027224 */ /* 0x000fce00078e000e */
[----:B------:R-:W-:Y:S05]  /*c8d0*/  WARPSYNC.COLLECTIVE R15, `(.L_x_9160) ;  /* 0x000000000f087348 */ /* 0x000fea0003c00000 */
[----:B------:R0:W1:Y:S02]  /*c8e0*/  SHFL.IDX P6, R14, R13, R12, R11 ;  /* 0x0000000c0d0e7389 */ /* 0x00006400000c000b */
[----:B01----:R-:W-:Y:S01]  /*c8f0*/  ENDCOLLECTIVE ;  /* 0x000000000000791b */ /* 0x003fe20003800000 */
.L_x_9160:
        /* <DEDUP_REMOVED lines=8> */
.L_x_9161:
        /* <DEDUP_REMOVED lines=12> */
.L_x_9162:
[----:B------:R-:W-:Y:S01]  /*ca40*/  IMAD.MOV.U32 R13, RZ, RZ, R5 ;  /* 0x000000ffff0d7224 */ /* 0x000fe200078e0005 */
[----:B------:R-:W-:Y:S02]  /*ca50*/  MOV R12, 0x3 ;  /* 0x00000003000c7802 */ /* 0x000fe40000000f00 */
[----:B------:R-:W-:-:S04]  /*ca60*/  @!P1 LEA R14, P2, R8, R14, 0x1 ;  /* 0x0000000e080e9211 */ /* 0x000fc800078408ff */
[----:B------:R-:W-:Y:S01]  /*ca70*/  @!P1 IADD3.X R3, RZ, R2, RZ, P2, !PT ;  /* 0x00000002ff039210 */ /* 0x000fe200017fe4ff */
[----:B------:R-:W-:-:S08]  /*ca80*/  @!P1 IMAD.MOV.U32 R2, RZ, RZ, R14 ;  /* 0x000000ffff029224 */ /* 0x000fd000078e000e */
[----:B------:R-:W-:Y:S05]  /*ca90*/  WARPSYNC.COLLECTIVE R15, `(.L_x_9163) ;  /* 0x000000000f087348 */ /* 0x000fea0003c00000 */
[----:B------:R0:W1:Y:S02]  /*caa0*/  SHFL.IDX P6, R14, R13, R12, R11 ;  /* 0x0000000c0d0e7389 */ /* 0x00006400000c000b */
[----:B01----:R-:W-:Y:S01]  /*cab0*/  ENDCOLLECTIVE ;  /* 0x000000000000791b */ /* 0x003fe20003800000 */
.L_x_9163:
        /* <DEDUP_REMOVED lines=12> */
.L_x_9164:
[----:B------:R-:W-:Y:S02]  /*cb80*/  IMAD.MOV.U32 R13, RZ, RZ, R5 ;  /* 0x000000ffff0d7224 */ /* 0x000fe400078e0005 */
[----:B------:R-:W-:Y:S01]  /*cb90*/  IMAD.MOV.U32 R12, RZ, RZ, 0x4 ;  /* 0x00000004ff0c7424 */ /* 0x000fe200078e00ff */
[----:B------:R-:W-:-:S05]  /*cba0*/  @!P1 LEA R14, P2, R8, R14, 0x1 ;  /* 0x0000000e080e9211 */ /* 0x000fca00078408ff */
[----:B------:R-:W-:Y:S01]  /*cbb0*/  @!P1 IMAD.X R3, RZ, RZ, R2, P2 ;  /* 0x000000ffff039224 */ /* 0x000fe200010e0602 */
[----:B------:R-:W-:-:S07]  /*cbc0*/  @!P1 MOV R2, R14 ;  /* 0x0000000e00029202 */ /* 0x000fce0000000f00 */
[----:B------:R-:W-:Y:S05]  /*cbd0*/  WARPSYNC.COLLECTIVE R15, `(.L_x_9165) ;  /* 0x000000000f087348 */ /* 0x000fea0003c00000 */
[----:B------:R0:W1:Y:S02]  /*cbe0*/  SHFL.IDX P6, R14, R13, R12, R11 ;  /* 0x0000000c0d0e7389 */ /* 0x00006400000c000b */
[----:B01----:R-:W-:Y:S01]  /*cbf0*/  ENDCOLLECTIVE ;  /* 0x000000000000791b */ /* 0x003fe20003800000 */
.L_x_9165:
[----:B------:R-:W-:Y:S01]  /*cc00*/  @!PT LDS RZ, [RZ] ;  /* 0x00000000fffff984 */ /* 0x000fe20000000800 */
[----:B------:R-:W-:Y:S01]  /*cc10*/  @!PT LDS RZ, [RZ] ;  /* 0x00000000fffff984 */ /* 0x000fe20000000800 */
[----:B------:R-:W-:Y:S01]  /*cc20*/  @!PT LDS RZ, [RZ] ;  /* 0x00000000fffff984 */ /* 0x000fe20000000800 */
[----:B------:R0:W-:Y:S01]  /*cc30*/  @!P1 LDGSTS.E.BYPASS.LTC128B.128 [R21+0x19c00], desc[UR44][R2.64], !P0 ;  /* 0x19c0000002159fae */ /* 0x0001e2000c101d6c */
[----:B------:R-:W-:Y:S01]  /*cc40*/  ISETP.GE.AND P1, PT, R9, R4, PT ;  /* 0x000000040900720c */ /* 0x000fe20003f26270 */
[----:B------:R-:W-:Y:S01]  /*cc50*/  IMAD.MOV.U32 R13, RZ, RZ, R0 ;  /* 0x000000ffff0d7224 */ /* 0x000fe200078e0000 */
[----:B0-----:R-:W-:-:S11]  /*cc60*/  IADD3 R21, R7, 0x50, RZ ;  /* 0x0000005007157810 */ /* 0x001fd60007ffe0ff */
[----:B------:R-:W-:Y:S02]  /*cc70*/  @!P1 LEA R9, R6, UR38, 0x1 ;  /* 0x0000002606099c11 */ /* 0x000fe4000f8e08ff */
[----:B------:R-:W-:-:S07]  /*cc80*/  MOV R2, R14 ;  /* 0x0000000e00027202 */ /* 0x000fce0000000f00 */
[----:B------:R-:W-:Y:S05]  /*cc90*/  WARPSYNC.COLLECTIVE R15, `(.L_x_9166) ;  /* 0x000000000f087348 */ /* 0x000fea0003c00000 */
[----:B------:R0:W1:Y:S02]  /*cca0*/  SHFL.IDX P6, R14, R13, R12, R11 ;  /* 0x0000000c0d0e7389 */ /* 0x00006400000c000b */
[----:B01----:R-:W-:Y:S01]  /*ccb0*/  ENDCOLLECTIVE ;  /* 0x000000000000791b */ /* 0x003fe20003800000 */
.L_x_9166:
[----:B------:R-:W-:Y:S02]  /*ccc0*/  IMAD.MOV.U32 R13, RZ, RZ, R5 ;  /* 0x000000ffff0d7224 */ /* 0x000fe400078e0005 */
[----:B------:R-:W-:Y:S01]  /*ccd0*/  IMAD.MOV.U32 R12, RZ, RZ, 0x5 ;  /* 0x00000005ff0c7424 */ /* 0x000fe200078e00ff */
[----:B------:R-:W-:-:S05]  /*cce0*/  @!P1 LEA R14, P2, R8, R14, 0x1 ;  /* 0x0000000e080e9211 */ /* 0x000fca00078408ff */
[----:B------:R-:W-:Y:S02]  /*ccf0*/  @!P1 IMAD.X R3, RZ, RZ, R2, P2 ;  /* 0x000000ffff039224 */ /* 0x000fe400010e0602 */
[----:B------:R-:W-:-:S07]  /*cd00*/  @!P1 IMAD.MOV.U32 R2, RZ, RZ, R14 ;  /* 0x000000ffff029224 */ /* 0x000fce00078e000e */
[----:B------:R-:W-:Y:S05]  /*cd10*/  WARPSYNC.COLLECTIVE R15, `(.L_x_9167) ;  /* 0x000000000f087348 */ /* 0x000fea0003c00000 */
[----:B------:R0:W1:Y:S02]  /*cd20*/  SHFL.IDX P6, R14, R13, R12, R11 ;  /* 0x0000000c0d0e7389 */ /* 0x00006400000c000b */
[----:B01----:R-:W-:Y:S01]  /*cd30*/  ENDCOLLECTIVE ;  /* 0x000000000000791b */ /* 0x003fe20003800000 */
.L_x_9167:
        /* <DEDUP_REMOVED lines=11> */
.L_x_9168:
[----:B------:R-:W-:Y:S01]  /*cdf0*/  IMAD.MOV.U32 R13, RZ, RZ, R5 ;  /* 0x000000ffff0d7224 */ /* 0x000fe200078e0005 */
[----:B------:R-:W-:Y:S02]  /*ce00*/  MOV R12, 0x6 ;  /* 0x00000006000c7802 */ /* 0x000fe40000000f00 */
[----:B------:R-:W-:-:S05]  /*ce10*/  @!P1 LEA R14, P2, R8, R14, 0x1 ;  /* 0x0000000e080e9211 */ /* 0x000fca00078408ff */
[----:B------:R-:W-:Y:S02]  /*ce20*/  @!P1 IMAD.X R3, RZ, RZ, R2, P2 ;  /* 0x000000ffff039224 */ /* 0x000fe400010e0602 */
[----:B------:R-:W-:-:S07]  /*ce30*/  @!P1 IMAD.MOV.U32 R2, RZ, RZ, R14 ;  /* 0x000000ffff029224 */ /* 0x000fce00078e000e */
[----:B------:R-:W-:Y:S05]  /*ce40*/  WARPSYNC.COLLECTIVE R15, `(.L_x_9169) ;  /* 0x000000000f087348 */ /* 0x000fea0003c00000 */
[----:B------:R0:W1:Y:S02]  /*ce50*/  SHFL.IDX P6, R14, R13, R12, R11 ;  /* 0x0000000c0d0e7389 */ /* 0x00006400000c000b */
[----:B01----:R-:W-:Y:S01]  /*ce60*/  ENDCOLLECTIVE ;  /* 0x000000000000791b */ /* 0x003fe20003800000 */
.L_x_9169:
[----:B------:R-:W-:Y:S01]  /*ce70*/  @!PT LDS RZ, [RZ] ;  /* 0x00000000fffff984 */ /* 0x000fe20000000800 */
[----:B------:R-:W-:Y:S01]  /*ce80*/  @!PT LDS RZ, [RZ] ;  /* 0x00000000fffff984 */ /* 0x000fe20000000800 */
[----:B------:R-:W-:Y:S01]  /*ce90*/  @!PT LDS RZ, [RZ] ;  /* 0x00000000fffff984 */ /* 0x000fe20000000800 */
[----:B------:R0:W-:Y:S01]  /*cea0*/  @!P1 LDGSTS.E.BYPASS.LTC128B.128 [R21+0x1ac00], desc[UR44][R2.64], !P0 ;  /* 0x1ac0000002159fae */ /* 0x0001e2000c101d6c */
[----:B------:R-:W-:Y:S02]  /*ceb0*/  IMAD.MOV.U32 R13, RZ, RZ, R0 ;  /* 0x000000ffff0d7224 */ /* 0x000fe400078e0000 */
[----:B0-----:R-:W-:-:S05]  /*cec0*/  VIADD R3, R7, 0x60 ;  /* 0x0000006007037836 */ /* 0x001fca0000000000 */
[----:B------:R-:W-:Y:S01]  /*ced0*/  ISETP.GE.AND P1, PT, R3, R4, PT ;  /* 0x000000040300720c */ /* 0x000fe20003f26270 */
[----:B------:R-:W-:-:S12]  /*cee0*/  IMAD.MOV.U32 R2, RZ, RZ, R14 ;  /* 0x000000ffff027224 */ /* 0x000fd800078e000e */
[----:B------:R-:W-:Y:S05]  /*cef0*/  WARPSYNC.COLLECTIVE R15, `(.L_x_9170) ;  /* 0x000000000f087348 */ /* 0x000fea0003c00000 */
[----:B------:R0:W1:Y:S02]  /*cf00*/  SHFL.IDX P6, R14, R13, R12, R11 ;  /* 0x0000000c0d0e7389 */ /* 0x00006400000c000b */
[----:B01----:R-:W-:Y:S01]  /*cf10*/  ENDCOLLECTIVE ;  /* 0x000000000000791b */ /* 0x003fe20003800000 */
.L_x_9170:
[----:B------:R-:W-:Y:S01]  /*cf20*/  @!P1 LEA R9, R6, UR38, 0x1 ;  /* 0x0000002606099c11 */ /* 0x000fe2000f8e08ff */
[----:B------:R-:W-:Y:S02]  /*cf30*/  IMAD.MOV.U32 R13, RZ, RZ, R5 ;  /* 0x000000ffff0d7224 */ /* 0x000fe400078e0005 */
[----:B------:R-:W-:Y:S01]  /*cf40*/  IMAD.MOV.U32 R12, RZ, RZ, 0x7 ;  /* 0x00000007ff0c7424 */ /* 0x000fe200078e00ff */
[----:B------:R-:W-:-:S04]  /*cf50*/  @!P1 LEA R14, P2, R8, R14, 0x1 ;  /* 0x0000000e080e9211 */ /* 0x000fc800078408ff */
[----:B------:R-:W-:Y:S01]  /*cf60*/  @!P1 IADD3.X R3, RZ, R2, RZ, P2, !PT ;  /* 0x00000002ff039210 */ /* 0x000fe200017fe4ff */
[----:B------:R-:W-:-:S08]  /*cf70*/  @!P1 IMAD.MOV.U32 R2, RZ, RZ, R14 ;  /* 0x000000ffff029224 */ /* 0x000fd000078e000e */
[----:B------:R-:W-:Y:S05]  /*cf80*/  WARPSYNC.COLLECTIVE R15, `(.L_x_9171) ;  /* 0x000000000f087348 */ /* 0x000fea0003c00000 */
[----:B------:R0:W1:Y:S02]  /*cf90*/  SHFL.IDX P6, R14, R13, R12, R11 ;  /* 0x0000000c0d0e7389 */ /* 0x00006400000c000b */
[----:B01----:R-:W-:Y:S01]  /*cfa0*/  ENDCOLLECTIVE ;  /* 0x000000000000791b */ /* 0x003fe20003800000 */
.L_x_9171:
[----:B------:R-:W-:Y:S01]  /*cfb0*/  @!PT LDS RZ, [RZ] ;  /* 0x00000000fffff984 */ /* 0x000fe20000000800 */
[----:B------:R-:W-:Y:S01]  /*cfc0*/  @!PT LDS RZ, [RZ] ;  /* 0x00000000fffff984 */ /* 0x000fe20000000800 */
[----:B------:R-:W-:Y:S01]  /*cfd0*/  @!PT LDS RZ, [RZ] ;  /* 0x00000000fffff984 */ /* 0x000fe20000000800 */
[----:B------:R0:W-:Y:S01]  /*cfe0*/  @!P1 LDGSTS.E.BYPASS.LTC128B.128 [R9+0x1b400], desc[UR44][R2.64], !P0 ;  /* 0x1b40000002099fae */ /* 0x0001e2000c101d6c */
[----:B------:R-:W-:Y:S01]  /*cff0*/  IMAD.MOV.U32 R13, RZ, RZ, R0 ;  /* 0x000000ffff0d7224 */ /* 0x000fe200078e0000 */
[----:B------:R-:W-:-:S07]  /*d000*/  MOV R5, R14 ;  /* 0x0000000e00057202 */ /* 0x000fce0000000f00 */
[----:B0-----:R-:W-:Y:S05]  /*d010*/  WARPSYNC.COLLECTIVE R15, `(.L_x_9172) ;  /* 0x000000000f087348 */ /* 0x001fea0003c00000 */
[----:B------:R1:W2:Y:S02]  /*d020*/  SHFL.IDX P6, R14, R13, R12, R11 ;  /* 0x0000000c0d0e7389 */ /* 0x0002a400000c000b */
[----:B012---:R-:W-:Y:S01]  /*d030*/  ENDCOLLECTIVE ;  /* 0x000000000000791b */ /* 0x007fe20003800000 */
.L_x_9172:
[----:B------:R-:W-:Y:S05]  /*d040*/  BRA `(.L_x_9173) ;  /* 0xffffffcc00b47947 */ /* 0x000fea000383ffff */
.L_x_9081:
[----:B0-----:R-:W-:-:S04]  /*d050*/  IMAD.U32 R3, RZ, RZ, UR38 ;  /* 0x00000026ff037e24 */ /* 0x001fc8000f8e00ff */
[----:B------:R0:W1:Y:S03]  /*d060*/  SYNCS.PHASECHK.TRANS64.TRYWAIT P0, [R3+URZ+0x22820], R4 ;  /* 0x02282004030075a7 */ /* 0x000066000800017f */
[----:B-1----:R-:W-:Y:S05]  /*d070*/  @!P0 NANOSLEEP.SYNCS 0x989680 ;  /* 0x009896800000895d */ /* 0x002fea0003900000 */
[----:B------:R-:W1:Y:S02]  /*d080*/  @!P0 SYNCS.PHASECHK.TRANS64 P0, [R3+URZ+0x22820], R4 ;  /* 0x02282004030085a7 */ /* 0x000e64000800007f */
[----:B-1----:R-:W-:Y:S05]  /*d090*/  @!P0 BRA `(.L_x_9081) ;  /* 0xfffffffc00ec8947 */ /* 0x002fea000383ffff */
[----:B------:R-:W-:Y:S05]  /*d0a0*/  BRA `(.L_x_9174) ;  /* 0xffffffcc00e47947 */ /* 0x000fea000383ffff */
.L_x_9084:
[----:B0-----:R-:W-:-:S04]  /*d0b0*/  IMAD.U32 R3, RZ, RZ, UR38 ;  /* 0x00000026ff037e24 */ /* 0x001fc8000f8e00ff */
[----:B------:R0:W1:Y:S03]  /*d0c0*/  SYNCS.PHASECHK.TRANS64.TRYWAIT P0, [R3+URZ+0x22860], R4 ;  /* 0x02286004030075a7 */ /* 0x000066000800017f */
[----:B-1----:R-:W-:Y:S05]  /*d0d0*/  @!P0 NANOSLEEP.SYNCS 0x989680 ;  /* 0x009896800000895d */ /* 0x002fea0003900000 */
[----:B------:R-:W1:Y:S02]  /*d0e0*/  @!P0 SYNCS.PHASECHK.TRANS64 P0, [R3+URZ+0x22860], R4 ;  /* 0x02286004030085a7 */ /* 0x000e64000800007f */
[----:B-1----:R-:W-:Y:S05]  /*d0f0*/  @!P0 BRA `(.L_x_9084) ;  /* 0xfffffffc00ec8947 */ /* 0x002fea000383ffff */
[----:B------:R-:W-:Y:S05]  /*d100*/  BRA `(.L_x_9175) ;  /* 0xffffffcc00f07947 */ /* 0x000fea000383ffff */
.L_x_9096:
[----:B-1----:R-:W-:-:S04]  /*d110*/  MOV R3, UR38 ;  /* 0x0000002600037c02 */ /* 0x002fc80008000f00 */
[----:B------:R1:W2:Y:S03]  /*d120*/  SYNCS.PHASECHK.TRANS64.TRYWAIT P0, [R3+URZ+0x22848], R2 ;  /* 0x02284802030075a7 */ /* 0x0002a6000800017f */
[----:B--2---:R-:W-:Y:S05]  /*d130*/  @!P0 NANOSLEEP.SYNCS 0x989680 ;  /* 0x009896800000895d */ /* 0x004fea0003900000 */
[----:B------:R-:W2:Y:S02]  /*d140*/  @!P0 SYNCS.PHASECHK.TRANS64 P0, [R3+URZ+0x22848], R2 ;  /* 0x02284802030085a7 */ /* 0x000ea4000800007f */
[----:B--2---:R-:W-:Y:S05]  /*d150*/  @!P0 BRA `(.L_x_9096) ;  /* 0xfffffffc00ec8947 */ /* 0x004fea000383ffff */
[----:B------:R-:W-:Y:S05]  /*d160*/  BRA `(.L_x_9176) ;  /* 0xffffffd400ec7947 */ /* 0x000fea000383ffff */
.L_x_9101:
[----:B01----:R-:W-:-:S04]  /*d170*/  IMAD.U32 R3, RZ, RZ, UR38 ;  /* 0x00000026ff037e24 */ /* 0x003fc8000f8e00ff */
[----:B------:R0:W1:Y:S03]  /*d180*/  SYNCS.PHASECHK.TRANS64.TRYWAIT P0, [R3+URZ+0x22868], R2 ;  /* 0x02286802030075a7 */ /* 0x000066000800017f */
[----:B-1----:R-:W-:Y:S05]  /*d190*/  @!P0 NANOSLEEP.SYNCS 0x989680 ;  /* 0x009896800000895d */ /* 0x002fea0003900000 */
[----:B------:R-:W1:Y:S02]  /*d1a0*/  @!P0 SYNCS.PHASECHK.TRANS64 P0, [R3+URZ+0x22868], R2 ;  /* 0x02286802030085a7 */ /* 0x000e64000800007f */
[----:B-1----:R-:W-:Y:S05]  /*d1b0*/  @!P0 BRA `(.L_x_9101) ;  /* 0xfffffffc00ec8947 */ /* 0x002fea000383ffff */
[----:B------:R-:W-:Y:S05]  /*d1c0*/  BRA `(.L_x_9177) ;  /* 0xffffffd8004c7947 */ /* 0x000fea000383ffff */
.L_x_9112:
[----:B-1----:R-:W-:-:S04]  /*d1d0*/  IMAD.U32 R3, RZ, RZ, UR38 ;  /* 0x00000026ff037e24 */ /* 0x002fc8000f8e00ff */
[----:B------:R1:W2:Y:S03]  /*d1e0*/  SYNCS.PHASECHK.TRANS64.TRYWAIT P0, [R3+URZ+0x22840], R2 ;  /* 0x02284002030075a7 */ /* 0x0002a6000800017f */
[----:B--2---:R-:W-:Y:S05]  /*d1f0*/  @!P0 NANOSLEEP.SYNCS 0x989680 ;  /* 0x009896800000895d */ /* 0x004fea0003900000 */
[----:B------:R-:W2:Y:S02]  /*d200*/  @!P0 SYNCS.PHASECHK.TRANS64 P0, [R3+URZ+0x22840], R2 ;  /* 0x02284002030085a7 */ /* 0x000ea4000800007f */
[----:B--2---:R-:W-:Y:S05]  /*d210*/  @!P0 BRA `(.L_x_9112) ;  /* 0xfffffffc00ec8947 */ /* 0x004fea000383ffff */
[----:B------:R-:W-:Y:S05]  /*d220*/  BRA `(.L_x_9178) ;  /* 0xffffffdc00cc7947 */ /* 0x000fea000383ffff */
.L_x_9117:
[----:B01----:R-:W-:-:S04]  /*d230*/  IMAD.U32 R3, RZ, RZ, UR38 ;  /* 0x00000026ff037e24 */ /* 0x003fc8000f8e00ff */
[----:B------:R0:W1:Y:S03]  /*d240*/  SYNCS.PHASECHK.TRANS64.TRYWAIT P0, [R3+URZ+0x22860], R2 ;  /* 0x02286002030075a7 */ /* 0x000066000800017f */
[----:B-1----:R-:W-:Y:S05]  /*d250*/  @!P0 NANOSLEEP.SYNCS 0x989680 ;  /* 0x009896800000895d */ /* 0x002fea0003900000 */
[----:B------:R-:W1:Y:S02]  /*d260*/  @!P0 SYNCS.PHASECHK.TRANS64 P0, [R3+URZ+0x22860], R2 ;  /* 0x02286002030085a7 */ /* 0x000e64000800007f */
[----:B-1----:R-:W-:Y:S05]  /*d270*/  @!P0 BRA `(.L_x_9117) ;  /* 0xfffffffc00ec8947 */ /* 0x002fea000383ffff */
[----:B------:R-:W-:Y:S05]  /*d280*/  BRA `(.L_x_9179) ;  /* 0xffffffe000307947 */ /* 0x000fea000383ffff */
.L_x_9129:
[----:B-1----:R-:W-:-:S04]  /*d290*/  MOV R3, UR38 ;  /* 0x0000002600037c02 */ /* 0x002fc80008000f00 */
[----:B------:R1:W2:Y:S03]  /*d2a0*/  SYNCS.PHASECHK.TRANS64.TRYWAIT P0, [R3+URZ+0x22848], R2 ;  /* 0x02284802030075a7 */ /* 0x0002a6000800017f */
[----:B--2---:R-:W-:Y:S05]  /*d2b0*/  @!P0 NANOSLEEP.SYNCS 0x989680 ;  /* 0x009896800000895d */ /* 0x004fea0003900000 */
[----:B------:R-:W2:Y:S02]  /*d2c0*/  @!P0 SYNCS.PHASECHK.TRANS64 P0, [R3+URZ+0x22848], R2 ;  /* 0x02284802030085a7 */ /* 0x000ea4000800007f */
[----:B--2---:R-:W-:Y:S05]  /*d2d0*/  @!P0 BRA `(.L_x_9129) ;  /* 0xfffffffc00ec8947 */ /* 0x004fea000383ffff */
[----:B------:R-:W-:Y:S05]  /*d2e0*/  BRA `(.L_x_9180) ;  /* 0xffffffe400bc7947 */ /* 0x000fea000383ffff */
.L_x_9134:
[----:B-1----:R-:W-:-:S04]  /*d2f0*/  IMAD.U32 R3, RZ, RZ, UR38 ;  /* 0x00000026ff037e24 */ /* 0x002fc8000f8e00ff */
[----:B------:R1:W2:Y:S03]  /*d300*/  SYNCS.PHASECHK.TRANS64.TRYWAIT P0, [R3+URZ+0x22868], R2 ;  /* 0x02286802030075a7 */ /* 0x0002a6000800017f */
[----:B--2---:R-:W-:Y:S05]  /*d310*/  @!P0 NANOSLEEP.SYNCS 0x989680 ;  /* 0x009896800000895d */ /* 0x004fea0003900000 */
[----:B------:R-:W2:Y:S02]  /*d320*/  @!P0 SYNCS.PHASECHK.TRANS64 P0, [R3+URZ+0x22868], R2 ;  /* 0x02286802030085a7 */ /* 0x000ea4000800007f */
[----:B--2---:R-:W-:Y:S05]  /*d330*/  @!P0 BRA `(.L_x_9134) ;  /* 0xfffffffc00ec8947 */ /* 0x004fea000383ffff */
[----:B------:R-:W-:Y:S05]  /*d340*/  BRA `(.L_x_9181) ;  /* 0xffffffe800207947 */ /* 0x000fea000383ffff */
.L_x_9141:
[----:B-1----:R1:W2:Y:S02]  /*d350*/  SYNCS.PHASECHK.TRANS64.TRYWAIT P0, [R2+URZ+0x22820], R9 ;  /* 0x02282009020075a7 */ /* 0x0022a4000800017f */
[----:B--2---:R-:W-:Y:S05]  /*d360*/  @!P0 NANOSLEEP.SYNCS 0x989680 ;  /* 0x009896800000895d */ /* 0x004fea0003900000 */
[----:B------:R-:W2:Y:S02]  /*d370*/  @!P0 SYNCS.PHASECHK.TRANS64 P0, [R2+URZ+0x22820], R9 ;  /* 0x02282009020085a7 */ /* 0x000ea4000800007f */
[----:B--2---:R-:W-:Y:S05]  /*d380*/  @!P0 BRA `(.L_x_9141) ;  /* 0xfffffffc00f08947 */ /* 0x004fea000383ffff */
[----:B------:R-:W-:Y:S05]  /*d390*/  BRA `(.L_x_9182) ;  /* 0xffffffec00407947 */ /* 0x000fea000383ffff */
.L_x_9142:
[----:B------:R-:W2:Y:S01]  /*d3a0*/  S2R R3, SR_TID.X ;  /* 0x0000000000037919 */ /* 0x000ea20000002100 */
[----:B------:R-:W-:Y:S01]  /*d3b0*/  BSSY B0, `(.L_x_9183) ;  /* 0x000000a000007945 */ /* 0x000fe20003800000 */
[----:B------:R-:W-:Y:S01]  /*d3c0*/  IMAD.MOV.U32 R12, RZ, RZ, RZ ;  /* 0x000000ffff0c7224 */ /* 0x000fe200078e00ff */
[----:B------:R-:W-:Y:S01]  /*d3d0*/  MOV R11, 0x1f ;  /* 0x0000001f000b7802 */ /* 0x000fe20000000f00 */
[----:B------:R-:W-:Y:S01]  /*d3e0*/  IMAD.MOV.U32 R15, RZ, RZ, -0x1 ;  /* 0xffffffffff0f7424 */ /* 0x000fe200078e00ff */
[----:B--2---:R-:W-:-:S04]  /*d3f0*/  SHF.R.U32.HI R3, RZ, 0x5, R3 ;  /* 0x00000005ff037819 */ /* 0x004fc80000011603 */
[----:B------:R-:W-:-:S05]  /*d400*/  LOP3.LUT R3, R3, 0x3, RZ, 0xc0, !PT ;  /* 0x0000000303037812 */ /* 0x000fca00078ec0ff */
[----:B------:R-:W-:-:S07]  /*d410*/  IMAD.MOV.U32 R13, RZ, RZ, R3 ;  /* 0x000000ffff0d7224 */ /* 0x000fce00078e0003 */
[----:B01----:R-:W-:Y:S05]  /*d420*/  WARPSYNC.COLLECTIVE R15, `(.L_x_9184) ;  /* 0x000000000f087348 */ /* 0x003fea0003c00000 */
[----:B------:R2:W3:Y:S02]  /*d430*/  SHFL.IDX P6, R14, R13, R12, R11 ;  /* 0x0000000c0d0e7389 */ /* 0x0004e400000c000b */
[----:B0123--:R-:W-:Y:S01]  /*d440*/  ENDCOLLECTIVE ;  /* 0x000000000000791b */ /* 0x00ffe20003800000 */
.L_x_9184:
[----:B------:R-:W-:Y:S05]  /*d450*/  BSYNC B0 ;  /* 0x0000000000007941 */ /* 0x000fea0003800000 */
.L_x_9183:
[----:B------:R-:W-:Y:S05]  /*d460*/  BRA `(.L_x_9185) ;  /* 0xffffffec00247947 */ /* 0x000fea000383ffff */
.L_x_9143:
[----:B------:R-:W-:Y:S01]  /*d470*/  BSSY B0, `(.L_x_9186) ;  /* 0x0000006000007945 */ /* 0x000fe20003800000 */
[----:B------:R-:W-:-:S07]  /*d480*/  IMAD.MOV.U32 R15, RZ, RZ, -0x1 ;  /* 0xffffffffff0f7424 */ /* 0x000fce00078e00ff */
[----:B012---:R-:W-:Y:S05]  /*d490*/  WARPSYNC.COLLECTIVE R15, `(.L_x_9187) ;  /* 0x000000000f0c7348 */ /* 0x007fea0003c00000 */
[----:B------:R-:W-:Y:S02]  /*d4a0*/  ELECT P6, UR62, PT ;  /* 0x00000000003e782f */ /* 0x000fe400038c0000 */
[----:B------:R-:W-:Y:S01]  /*d4b0*/  MOV R14, UR62 ;  /* 0x0000003e000e7c02 */ /* 0x000fe20008000f00 */
[----:B012---:R-:W-:Y:S10]  /*d4c0*/  ENDCOLLECTIVE ;  /* 0x000000000000791b */ /* 0x007ff40003800000 */
.L_x_9187:
[----:B------:R-:W-:Y:S05]  /*d4d0*/  BSYNC B0 ;  /* 0x0000000000007941 */ /* 0x000fea0003800000 */
.L_x_9186:
[----:B------:R-:W-:Y:S05]  /*d4e0*/  BRA `(.L_x_9188) ;  /* 0xffffffec00187947 */ /* 0x000fea000383ffff */
.L_x_9145:
[----:B--2---:R2:W3:Y:S02]  /*d4f0*/  SYNCS.PHASECHK.TRANS64.TRYWAIT P0, [R7+URZ], R4 ;  /* 0x00000004070075a7 */ /* 0x0044e4000800017f */
[----:B---3--:R-:W-:Y:S05]  /*d500*/  @!P0 NANOSLEEP.SYNCS 0x989680 ;  /* 0x009896800000895d */ /* 0x008fea0003900000 */
[----:B------:R-:W3:Y:S02]  /*d510*/  @!P0 SYNCS.PHASECHK.TRANS64 P0, [R7+URZ], R4 ;  /* 0x00000004070085a7 */ /* 0x000ee4000800007f */
[----:B---3--:R-:W-:Y:S05]  /*d520*/  @!P0 BRA `(.L_x_9145) ;  /* 0xfffffffc00f08947 */ /* 0x008fea000383ffff */
[----:B------:R-:W-:Y:S05]  /*d530*/  BRA `(.L_x_9189) ;  /* 0xffffffec004c7947 */ /* 0x000fea000383ffff */
.L_x_9146:
[----:B---3--:R3:W4:Y:S02]  /*d540*/  SYNCS.PHASECHK.TRANS64.TRYWAIT P0, [R5+URZ], R0 ;  /* 0x00000000050075a7 */ /* 0x008724000800017f */
[----:B----4-:R-:W-:Y:S05]  /*d550*/  @!P0 NANOSLEEP.SYNCS 0x989680 ;  /* 0x009896800000895d */ /* 0x010fea0003900000 */
[----:B------:R-:W4:Y:S02]  /*d560*/  @!P0 SYNCS.PHASECHK.TRANS64 P0, [R5+URZ], R0 ;  /* 0x00000000050085a7 */ /* 0x000f24000800007f */
[----:B----4-:R-:W-:Y:S05]  /*d570*/  @!P0 BRA `(.L_x_9146) ;  /* 0xfffffffc00f08947 */ /* 0x010fea000383ffff */
[----:B------:R-:W-:Y:S05]  /*d580*/  BRA `(.L_x_9190) ;  /* 0xffffffec00407947 */ /* 0x000fea000383ffff */
.L_x_9148:
[----:B-1----:R1:W3:Y:S02]  /*d590*/  SYNCS.PHASECHK.TRANS64.TRYWAIT P0, [R5+URZ], R4 ;  /* 0x00000004050075a7 */ /* 0x0022e4000800017f */
[----:B---3--:R-:W-:Y:S05]  /*d5a0*/  @!P0 NANOSLEEP.SYNCS 0x989680 ;  /* 0x009896800000895d */ /* 0x008fea0003900000 */
[----:B------:R-:W3:Y:S02]  /*d5b0*/  @!P0 SYNCS.PHASECHK.TRANS64 P0, [R5+URZ], R4 ;  /* 0x00000004050085a7 */ /* 0x000ee4000800007f */
[----:B---3--:R-:W-:Y:S05]  /*d5c0*/  @!P0 BRA `(.L_x_9148) ;  /* 0xfffffffc00f08947 */ /* 0x008fea000383ffff */
[----:B------:R-:W-:Y:S05]  /*d5d0*/  BRA `(.L_x_9191) ;  /* 0xffffffec00447947 */ /* 0x000fea000383ffff */
.L_x_9192:
        /* <DEDUP_REMOVED lines=10> */
.L_x_15188:


//--------------------- .text._ZN7cutlass13device_kernelIN5flash11enable_sm90INS1_16FlashAttnFwdSm90INS1_25CollectiveMainloopFwdSm90ILi2EN4cute5tupleIJNS5_1CILi1EEES8_S8_EEENS6_IJNS7_ILi128EEENS7_ILi96EEENS7_ILi64EEEEEELi256ENS_6half_tEfNS_4arch4Sm90ELb0ELb0ELb1ELb0ELb0ELb0ELb1ELb1ELb0ELb1ELb1ELb0EEENS1_21CollectiveEpilogueFwdINS6_IJSA_NS7_ILi256EEESB_EEES9_SE_SG_Li256ELb0ELb1ELb1ELb0EEENS1_19SingleTileSchedulerILb0ELb1ELb1ELi128EEEEEEEEEvNT_6ParamsE --------------------------
	.section	.text._ZN7cutlass13device_kernelIN5flash11enable_sm90INS1_16FlashAttnFwdSm90INS1_25CollectiveMainloopFwdSm90ILi2EN4cute5tupleIJNS5_1CILi1EEES8_S8_EEENS6_IJNS7_ILi128EEENS7_ILi96EEENS7_ILi64EEEEEELi256ENS_6half_tEfNS_4arch4Sm90ELb0ELb0ELb1ELb0ELb0ELb0ELb1ELb1ELb0ELb1ELb1ELb0EEENS1_21CollectiveEpilogueFwdINS6_IJSA_NS7_ILi256EEESB_EEES9_SE_SG_Li256ELb0ELb1ELb1ELb0EEENS1_19SingleTileSchedulerILb0ELb1ELb1ELi128EEEEEEEEEvNT_6ParamsE,"ax",@progbits
	.align	128
.text._ZN7cutlass13device_kernelIN5flash11enable_sm90INS1_16FlashAttnFwdSm90INS1_25CollectiveMainloopFwdSm90ILi2EN4cute5tupleIJNS5_1CILi1EEES8_S8_EEENS6_IJNS7_ILi128EEENS7_ILi96EEENS7_ILi64EEEEEELi256ENS_6half_tEfNS_4arch4Sm90ELb0ELb0ELb1ELb0ELb0ELb0ELb1ELb1ELb0ELb1ELb1ELb0EEENS1_21CollectiveEpilogueFwdINS6_IJSA_NS7_ILi256EEESB_EEES9_SE_SG_Li256ELb0ELb1ELb1ELb0EEENS1_19SingleTileSchedulerILb0ELb1ELb1ELi128EEEEEEEEEvNT_6ParamsE:
        .type           _ZN7cutlass13device_kernelIN5flash11enable_sm90INS1_16FlashAttnFwdSm90INS1_25CollectiveMainloopFwdSm90ILi2EN4cute5tupleIJNS5_1CILi1EEES8_S8_EEENS6_IJNS7_ILi128EEENS7_ILi96EEENS7_ILi64EEEEEELi256ENS_6half_tEfNS_4arch4Sm90ELb0ELb0ELb1ELb0ELb0ELb0ELb1ELb1ELb0ELb1ELb1ELb0EEENS1_21CollectiveEpilogueFwdINS6_IJSA_NS7_ILi256EEESB_EEES9_SE_SG_Li256ELb0ELb1ELb1ELb0EEENS1_19SingleTileSchedulerILb0ELb1ELb1ELi128EEEEEEEEEvNT_6ParamsE,@function
        .size           _ZN7cutlass13device_kernelIN5flash11enable_sm90INS1_16FlashAttnFwdSm90INS1_25CollectiveMainloopFwdSm90ILi2EN4cute5tupleIJNS5_1CILi1EEES8_S8_EEENS6_IJNS7_ILi128EEENS7_ILi96EEENS7_ILi64EEEEEELi256ENS_6half_tEfNS_4arch4Sm90ELb0ELb0ELb1ELb0ELb0ELb0ELb1ELb1ELb0ELb1ELb1ELb0EEENS1_21CollectiveEpilogueFwdINS6_IJSA_NS7_ILi256EEESB_EEES9_SE_SG_Li256ELb0ELb1ELb1ELb0EEENS1_19SingleTileSchedulerILb0ELb1ELb1ELi128EEEEEEEEEvNT_6ParamsE,(.L_x_15189 - _ZN7cutlass13device_kernelIN5flash11enable_sm90INS1_16FlashAttnFwdSm90INS1_25CollectiveMainloopFwdSm90ILi2EN4cute5tupleIJNS5_1CILi1EEES8_S8_EEENS6_IJNS7_ILi128EEENS7_ILi96EEENS7_ILi64EEEEEELi256ENS_6half_tEfNS_4arch4Sm90ELb0ELb0ELb1ELb0ELb0ELb0ELb1ELb1ELb0ELb1ELb1ELb0EEENS1_21CollectiveEpilogueFwdINS6_IJSA_NS7_ILi256EEESB_EEES9_SE_SG_Li256ELb0ELb1ELb1ELb0EEENS1_19SingleTileSchedulerILb0ELb1ELb1ELi128EEEEEEEEEvNT_6ParamsE)
        .other          _ZN7cutlass13device_kernelIN5flash11enable_sm90INS1_16FlashAttnFwdSm90INS1_25CollectiveMainloopFwdSm90ILi2EN4cute5tupleIJNS5_1CILi1EEES8_S8_EEENS6_IJNS7_ILi128EEENS7_ILi96EEENS7_ILi64EEEEEELi256ENS_6half_tEfNS_4arch4Sm90ELb0ELb0ELb1ELb0ELb0ELb0ELb1ELb1ELb0ELb1ELb1ELb0EEENS1_21CollectiveEpilogueFwdINS6_IJSA_NS7_ILi256EEESB_EEES9_SE_SG_Li256ELb0ELb1ELb1ELb0EEENS1_19SingleTileSchedulerILb0ELb1ELb1ELi128EEEEEEEEEvNT_6ParamsE,@"STO_CUDA_ENTRY STV_DEFAULT"
_ZN7cutlass13device_kernelIN5flash11enable_sm90INS1_16FlashAttnFwdSm90INS1_25CollectiveMainloopFwdSm90ILi2EN4cute5tupleIJNS5_1CILi1EEES8_S8_EEENS6_IJNS7_ILi128EEENS7_ILi96EEENS7_ILi64EEEEEELi256ENS_6half_tEfNS_4arch4Sm90ELb0ELb0ELb1ELb0ELb0ELb0ELb1ELb1ELb0ELb1ELb1ELb0EEENS1_21CollectiveEpilogueFwdINS6_IJSA_NS7_ILi256EEESB_EEES9_SE_SG_Li256ELb0ELb1ELb1ELb0EEENS1_19SingleTileSchedulerILb0ELb1ELb1ELi128EEEEEEEEEvNT_6ParamsE:
        /* <DEDUP_REMOVED lines=18> */
.L_x_9194:
[----:B------:R-:W-:Y:S05]  /*0120*/  BSYNC B0 ;  /* 0x0000000000007941 */ /* 0x000fea0003800000 */
.L_x_9193:
        /* <DEDUP_REMOVED lines=43> */
.L_x_9195:
        /* <DEDUP_REMOVED lines=22> */
.L_x_9196:
        /* <DEDUP_REMOVED lines=18> */
.L_x_9197:
        /* <DEDUP_REMOVED lines=22> */
.L_x_9198:
        /* <DEDUP_REMOVED lines=22> */
.L_x_9199:
        /* <DEDUP_REMOVED lines=9> */
.L_x_9202:
[----:B------:R-:W-:-:S08]  /*09b0*/  NOP ;  /* 0x0000000000007918 */ /* 0x000fd00000000000 */
[----:B------:R-:W1:Y:S02]  /*09c0*/  USETMAXREG.TRY_ALLOC.CTAPOOL UP0, 0xf0 ;  /* 0x000000f0000079c8 */ /* 0x000e640008000600 */
[----:B-1----:R-:W-:-:S13]  /*09d0*/  PLOP3.LUT P0, PT, PT, PT, UP0, 0x80, 0x0 ;  /* 0x000000000000781c */ /* 0x002fda0003f0f008 */
[----:B------:R-:W-:Y:S05]  /*09e0*/  @!P0 BRA `(.L_x_9202) ;  /* 0xfffffffc00f08947 */ /* 0x000fea000383ffff */
[----:B------:R-:W1:Y:S01]  /*09f0*/  S2UR UR6, SR_CTAID.Y ;  /* 0x00000000000679c3 */ /* 0x000e620000002600 */
[----:B------:R-:W-:-:S07]  /*0a00*/  ULDC UR7, c[0x0][0xd50] ;  /* 0x0003540000077ab9 */ /* 0x000fce0000000800 */
[----:B------:R-:W-:Y:S08]  /*0a10*/  BAR.ARV 0x8, 0x180 ;  /* 0x0206000000007b1d */ /* 0x000ff00000002000 */
[----:B------:R-:W2:Y:S01]  /*0a20*/  S2UR UR8, SR_CTAID.Z ;  /* 0x00000000000879c3 */ /* 0x000ea20000002700 */
[----:B------:R-:W-:Y:S01]  /*0a30*/  ISETP.NE.AND P0, PT, R19, 0x1, PT ;  /* 0x000000011300780c */ /* 0x000fe20003f05270 */
[----:B------:R-:W-:-:S11]  /*0a40*/  UISETP.NE.AND UP0, UPT, UR7, 0x1, UPT ;  /* 0x000000010700788c */ /* 0x000fd6000bf05270 */
[----:B------:R-:W-:Y:S01]  /*0a50*/  @UP0 ULDC UR4, c[0x0][0xd54] ;  /* 0x0003550000040ab9 */ /* 0x000fe20000000800 */
[----:B------:R-:W-:Y:S06]  /*0a60*/  @!P0 BAR.ARV 0x9, 0x100 ;  /* 0x0244000000008b1d */ /* 0x000fec0000002000 */
[----:B-1----:R-:W-:Y:S01]  /*0a70*/  UIMAD.WIDE.U32 UR4, UR6, UR4, URZ ;  /* 0x00000004060472a5 */ /* 0x002fe2000f8e003f */
[----:B------:R-:W-:Y:S01]  /*0a80*/  @UP0 ULDC UR9, c[0x0][0xd58] ;  /* 0x0003560000090ab9 */ /* 0x000fe20000000800 */
[----:B------:R-:W-:Y:S01]  /*0a90*/  UMOV UR10, UR6 ;  /* 0x00000006000a7c82 */ /* 0x000fe20008000000 */
[----:B--2---:R-:W-:Y:S01]  /*0aa0*/  ISETP.LE.AND P0, PT, RZ, UR8, PT ;  /* 0x00000008ff007c0c */ /* 0x004fe2000bf03270 */
[----:B------:R-:W-:-:S04]  /*0ab0*/  @UP0 USHF.R.U32.HI UR10, URZ, UR9, UR5 ;  /* 0x000000093f0a0299 */ /* 0x000fc80008011605 */
[----:B------:R-:W-:Y:S02]  /*0ac0*/  UIADD3 UR4, -UR10, URZ, URZ ;  /* 0x0000003f0a047290 */ /* 0x000fe4000fffe13f */
[----:B------:R-:W-:Y:S02]  /*0ad0*/  IMAD.U32 R18, RZ, RZ, UR10 ;  /* 0x0000000aff127e24 */ /* 0x000fe4000f8e00ff */
        /* <DEDUP_REMOVED lines=54> */
.L_x_9204:
[----:B------:R-:W-:Y:S01]  /*0e40*/  UIMAD UR5, UR9, UR4, URZ ;  /* 0x00000004090572a4 */ /* 0x000fe2000f8e023f */
[----:B------:R-:W-:Y:S01]  /*0e50*/  IMAD.U32 R0, RZ, RZ, UR6 ;  /* 0x00000006ff007e24 */ /* 0x000fe2000f8e00ff */
[----:B0-----:R-:W0:Y:S01]  /*0e60*/  S2R R2, SR_TID.X ;  /* 0x0000000000027919 */ /* 0x001e220000002100 */
[----:B------:R-:W-:Y:S01]  /*0e70*/  IMAD.U32 R3, RZ, RZ, UR4 ;  /* 0x00000004ff037e24 */ /* 0x000fe2000f8e00ff */
[----:B------:R-:W-:Y:S02]  /*0e80*/  PLOP3.LUT P0, PT, PT, PT, PT, 0x80, 0x0 ;  /* 0x000000000000781c */ /* 0x000fe40003f0f070 */
[----:B------:R-:W-:Y:S01]  /*0e90*/  CS2R R150, SRZ ;  /* 0x0000000000967805 */ /* 0x000fe2000001ff00 */
[----:B------:R-:W-:Y:S01]  /*0ea0*/  IMAD.U32 R17, RZ, RZ, UR5 ;  /* 0x00000005ff117e24 */ /* 0x000fe2000f8e00ff */
        /* <DEDUP_REMOVED lines=27> */
[----:B0-----:R-:W-:Y:S02]  /*1060*/  IADD3 R22, R2, -0x80, RZ ;  /* 0xffffff8002167810 */ /* 0x001fe40007ffe0ff */
        /* <DEDUP_REMOVED lines=49> */
[----:B------:R-:W-:Y:S02]  /*1380*/  UIADD3 UR6, UR7, 0x18400, URZ ;  /* 0x0001840007067890 */ /* 0x000fe4000fffe03f */
[----:B------:R-:W-:Y:S02]  /*1390*/  IMAD.U32 R16, RZ, RZ, UR7 ;  /* 0x00000007ff107e24 */ /* 0x000fe4000f8e00ff */
[----:B------:R-:W-:Y:S01]  /*13a0*/  ULOP3.LUT UP0, URZ, UR6, 0x1bf, URZ, 0xc0, !UPT ;  /* 0x000001bf063f7892 */ /* 0x000fe2000f80c03f */
[----:B-1----:R-:W-:-:S05]  /*13b0*/  R2UR UR4, R0 ;  /* 0x00000000000472ca */ /* 0x002fca00000e0000 */
[----:B------:R-:W-:-:S08]  /*13c0*/  PLOP3.LUT P0, PT, PT, PT, UP0, 0x80, 0x0 ;  /* 0x000000000000781c */ /* 0x000fd00003f0f008 */
[----:B------:R-:W-:-:S04]  /*13d0*/  ULEA.HI UR5, UR4, UR4, URZ, 0x1 ;  /* 0x0000000404057291 */ /* 0x000fc8000f8f083f */
[----:B------:R-:W-:-:S04]  /*13e0*/  ULOP3.LUT UR5, UR5, 0xffffe, URZ, 0xc0, !UPT ;  /* 0x000ffffe05057892 */ /* 0x000fc8000f8ec03f */
[----:B------:R-:W-:Y:S01]  /*13f0*/  UIADD3 UR36, UR4, -UR5, URZ ;  /* 0x8000000504247290 */ /* 0x000fe2000fffe03f */
        /* <DEDUP_REMOVED lines=17> */
.L_x_9206:
[----:B------:R-:W-:Y:S02]  /*1510*/  R2UR UR4, R16 ;  /* 0x00000000100472ca */ /* 0x000fe400000e0000 */
[----:B------:R-:W-:Y:S02]  /*1520*/  SHF.L.U32 R10, RZ, 0x1f, RZ ;  /* 0x0000001fff0a7819 */ /* 0x000fe400000006ff */
[----:B------:R-:W-:-:S09]  /*1530*/  IADD3 R15, R19, 0x8, RZ ;  /* 0x00000008130f7810 */ /* 0x000fd20007ffe0ff */
[----:B------:R-:W0:Y:S02]  /*1540*/  SYNCS.PHASECHK.TRANS64.TRYWAIT P0, [UR4+0x32400], R10 ;  /* 0x0324000aff0075a7 */ /* 0x000e240008000144 */
[----:B0-----:R-:W-:Y:S05]  /*1550*/  @!P0 BRA `(.L_x_9207) ;  /* 0x000000d000108947 */ /* 0x001fea0003800000 */
.L_x_9318:
[----:B------:R-:W-:Y:S05]  /*1560*/  WARPSYNC.ALL ;  /* 0x0000000000007948 */ /* 0x000fea0003800000 */
[----:B------:R-:W2:Y:S01]  /*1570*/  LDL R0, [R1+0x30] ;  /* 0x0000300001007983 */ /* 0x000ea20000100800 */
[----:B------:R1:W-:Y:S01]  /*1580*/  BAR.SYNC.DEFER_BLOCKING R15, 0x100 ;  /* 0x0004000f0000751d */ /* 0x0003e20000010000 */
[----:B--2---:R-:W-:-:S13]  /*1590*/  R2UR UR4, R0 ;  /* 0x00000000000472ca */ /* 0x004fda00000e0000 */
[----:B------:R-:W-:-:S04]  /*15a0*/  ULOP3.LUT UR4, UR4, 0x1, URZ, 0xfc, !UPT ;  /* 0x0000000104047892 */ /* 0x000fc8000f8efc3f */
[----:B------:R-:W-:-:S06]  /*15b0*/  UISETP.NE.AND UP0, UPT, UR4, 0x3, UPT ;  /* 0x000000030400788c */ /* 0x000fcc000bf05270 */
[----:B------:R-:W-:-:S13]  /*15c0*/  PLOP3.LUT P0, PT, PT, PT, UP0, 0x80, 0x0 ;  /* 0x000000000000781c */ /* 0x000fda0003f0f008 */
[----:B-1----:R-:W-:Y:S05]  /*15d0*/  @!P0 BRA `(.L_x_9208) ;  /* 0x0000000000048947 */ /* 0x002fea0003800000 */
[----:B------:R-:W-:Y:S01]  /*15e0*/  BPT.TRAP 0x1 ;  /* 0x000000040000795c */ /* 0x000fe20000300000 */
.L_x_9208:
[----:B------:R-:W-:-:S13]  /*15f0*/  R2UR UR4, R16 ;  /* 0x00000000100472ca */ /* 0x000fda00000e0000 */
[----:B------:R1:W2:Y:S01]  /*1600*/  SYNCS.PHASECHK.TRANS64.TRYWAIT P1, [UR4+0x32430], R10 ;  /* 0x0324300aff0075a7 */ /* 0x0002a20008020144 */
[----:B------:R-:W-:Y:S05]  /*1610*/  @!P0 BRA `(.L_x_9209) ;  /* 0x0000000000048947 */ /* 0x000fea0003800000 */
[----:B------:R-:W-:Y:S01]  /*1620*/  BPT.TRAP 0x1 ;  /* 0x000000040000795c */ /* 0x000fe20000300000 */
.L_x_9209:
[----:B--2---:R-:W-:Y:S05]  /*1630*/  @P1 BRA `(.L_x_9210) ;  /* 0x00000000000c1947 */ /* 0x004fea0003800000 */
[----:B------:R-:W-:-:S13]  /*1640*/  R2UR UR4, R16 ;  /* 0x00000000100472ca */ /* 0x000fda00000e0000 */
[----:B------:R-:W2:Y:S02]  /*1650*/  SYNCS.PHASECHK.TRANS64.TRYWAIT P1, [UR4+0x32430], R10 ;  /* 0x0324300aff0075a7 */ /* 0x000ea40008020144 */
[----:B--2---:R-:W-:Y:S05]  /*1660*/  @!P1 BRA `(.L_x_9211) ;  /* 0x000000cc00e89947 */ /* 0x004fea0003800000 */
.L_x_9210:
[----:B------:R-:W-:Y:S01]  /*1670*/  R2UR UR9, R16 ;  /* 0x00000000100972ca */ /* 0x000fe200000e0000 */
[----:B------:R-:W-:Y:S01]  /*1680*/  WARPGROUP.ARRIVE ;  /* 0x00000000000079c5 */ /* 0x000fe20000000000 */
[----:B------:R-:W-:Y:S01]  /*1690*/  UMOV UR7, 0x40000040 ;  /* 0x4000004000077882 */ /* 0x000fe20000000000 */
[----:B------:R-:W-:Y:S01]  /*16a0*/  UMOV UR13, 0x40000040 ;  /* 0x40000040000d7882 */ /* 0x000fe20000000000 */
[----:B0-----:R-:W-:Y:S02]  /*16b0*/  IMAD.U32 R3, RZ, RZ, UR7 ;  /* 0x00000007ff037e24 */ /* 0x001fe4000f8e00ff */
[----:B------:R-:W-:-:S07]  /*16c0*/  IMAD.U32 R5, RZ, RZ, UR13 ;  /* 0x0000000dff057e24 */ /* 0x000fce000f8e00ff */
[----:B------:R-:W-:Y:S02]  /*16d0*/  ULEA UR36, UR36, UR9, 0xd ;  /* 0x0000000924247291 */ /* 0x000fe4000f8e683f */
[----:B------:R-:W-:Y:S02]  /*16e0*/  UIADD3 UR5, UR9, 0x1c400, URZ ;  /* 0x0001c40009057890 */ /* 0x000fe4000fffe03f */
[----:B------:R-:W-:Y:S02]  /*16f0*/  UIADD3 UR4, UR36, 0x18400, URZ ;  /* 0x0001840024047890 */ /* 0x000fe4000fffe03f */
[----:B------:R-:W-:Y:S02]  /*1700*/  USHF.R.U32.HI UR5, URZ, 0x4, UR5 ;  /* 0x000000043f057899 */ /* 0x000fe40008011605 */
[----:B------:R-:W-:Y:S02]  /*1710*/  USHF.R.U32.HI UR4, URZ, 0x4, UR4 ;  /* 0x000000043f047899 */ /* 0x000fe40008011604 */
[----:B------:R-:W-:-:S02]  /*1720*/  ULOP3.LUT UR5, UR5, 0x3fff, URZ, 0xc0, !UPT ;  /* 0x00003fff05057892 */ /* 0x000fc4000f8ec03f */
[----:B------:R-:W-:Y:S02]  /*1730*/  ULOP3.LUT UR4, UR4, 0x3fff, URZ, 0xc0, !UPT ;  /* 0x00003fff04047892 */ /* 0x000fe4000f8ec03f */
[----:B------:R-:W-:Y:S02]  /*1740*/  ULOP3.LUT UR10, UR5, 0x10000, URZ, 0xfc, !UPT ;  /* 0x00010000050a7892 */ /* 0x000fe4000f8efc3f */
[----:B------:R-:W-:Y:S01]  /*1750*/  ULOP3.LUT UR8, UR4, 0x10000, URZ, 0xfc, !UPT ;  /* 0x0001000004087892 */ /* 0x000fe2000f8efc3f */
[----:B------:R-:W-:-:S03]  /*1760*/  UMOV UR5, UR7 ;  /* 0x0000000700057c82 */ /* 0x000fc60008000000 */
[----:B------:R-:W-:-:S03]  /*1770*/  IMAD.U32 R0, RZ, RZ, UR10 ;  /* 0x0000000aff007e24 */ /* 0x000fc6000f8e00ff */
[----:B------:R-:W-:Y:S02]  /*1780*/  UMOV UR6, UR8 ;  /* 0x0000000800067c82 */ /* 0x000fe40008000000 */
[----:B------:R-:W-:Y:S01]  /*1790*/  IMAD.U32 R2, RZ, RZ, UR6 ;  /* 0x00000006ff027e24 */ /* 0x000fe2000f8e00ff */
[----:B------:R-:W-:Y:S01]  /*17a0*/  UMOV UR4, UR6 ;  /* 0x0000000600047c82 */ /* 0x000fe20008000000 */
[----:B------:R-:W-:Y:S02]  /*17b0*/  UMOV UR6, UR10 ;  /* 0x0000000a00067c82 */ /* 0x000fe40008000000 */
[----:B------:R-:W-:Y:S01]  /*17c0*/  HGMMA.64x96x16.F32 R24, gdesc[UR4], RZ, !UPT, gsb0 ;  /* 0x01600000041879f0 */ /* 0x000fe2000c0008ff */
[----:B------:R-:W-:Y:S02]  /*17d0*/  UIADD3 UR4, UR8, 0x2, URZ ;  /* 0x0000000208047890 */ /* 0x000fe4000fffe03f */
[----:B------:R-:W-:Y:S01]  /*17e0*/  UIADD3 UR6, UR10, 0x2, URZ ;  /* 0x000000020a067890 */ /* 0x000fe2000fffe03f */
[----:B------:R-:W-:Y:S01]  /*17f0*/  UMOV UR5, UR13 ;  /* 0x0000000d00057c82 */ /* 0x000fe20008000000 */
[----:B------:R-:W-:Y:S01]  /*1800*/  UMOV UR7, 0x40000040 ;  /* 0x4000004000077882 */ /* 0x000fe20000000000 */
[----:B------:R-:W-:-:S02]  /*1810*/  UMOV UR13, 0x40000040 ;  /* 0x40000040000d7882 */ /* 0x000fc40000000000 */
[----:B------:R-:W-:Y:S01]  /*1820*/  UMOV UR12, UR4 ;  /* 0x00000004000c7c82 */ /* 0x000fe20008000000 */
[----:B------:R-:W-:Y:S01]  /*1830*/  IMAD.U32 R7, RZ, RZ, UR13 ;  /* 0x0000000dff077e24 */ /* 0x000fe2000f8e00ff */
[----:B------:R-:W-:Y:S01]  /*1840*/  UMOV UR4, UR12 ;  /* 0x0000000c00047c82 */ /* 0x000fe20008000000 */
[----:B------:R-:W-:Y:S01]  /*1850*/  IMAD.U32 R4, RZ, RZ, UR12 ;  /* 0x0000000cff047e24 */ /* 0x000fe2000f8e00ff */
[----:B------:R-:W-:Y:S02]  /*1860*/  WARPGROUP.DEPBAR.LE gsb0, 0x0 ;  /* 0x00008000000079c5 */ /* 0x000fe40000010000 */
[----:B------:R-:W-:-:S06]  /*1870*/  WARPGROUP.ARRIVE ;  /* 0x00000000000079c5 */ /* 0x000fcc0000000000 */
[----:B------:R-:W-:Y:S01]  /*1880*/  HGMMA.64x96x16.F32 R24, gdesc[UR4], R24, gsb0 ;  /* 0x01600000041879f0 */ /* 0x000fe20008000818 */
[----:B------:R-:W-:Y:S02]  /*1890*/  UIADD3 UR4, UR8, 0x4, URZ ;  /* 0x0000000408047890 */ /* 0x000fe4000fffe03f */
[----:B------:R-:W-:Y:S01]  /*18a0*/  UIADD3 UR6, UR10, 0x4, URZ ;  /* 0x000000040a067890 */ /* 0x000fe2000fffe03f */
[----:B------:R-:W-:Y:S01]  /*18b0*/  UMOV UR5, UR13 ;  /* 0x0000000d00057c82 */ /* 0x000fe20008000000 */
[----:B------:R-:W-:-:S03]  /*18c0*/  UMOV UR7, 0x40000040 ;  /* 0x4000004000077882 */ /* 0x000fc60000000000 */
[----:B------:R-:W-:Y:S02]  /*18d0*/  UMOV UR12, UR4 ;  /* 0x00000004000c7c82 */ /* 0x000fe40008000000 */
[----:B------:R-:W-:Y:S01]  /*18e0*/  UMOV UR4, UR12 ;  /* 0x0000000c00047c82 */ /* 0x000fe20008000000 */
[----:B------:R-:W-:Y:S01]  /*18f0*/  IMAD.U32 R6, RZ, RZ, UR12 ;  /* 0x0000000cff067e24 */ /* 0x000fe2000f8e00ff */
[----:B------:R-:W-:Y:S02]  /*1900*/  WARPGROUP.DEPBAR.LE gsb0, 0x0 ;  /* 0x00008000000079c5 */ /* 0x000fe40000010000 */
[----:B------:R-:W-:-:S06]  /*1910*/  WARPGROUP.ARRIVE ;  /* 0x00000000000079c5 */ /* 0x000fcc0000000000 */
[----:B------:R-:W-:Y:S01]  /*1920*/  HGMMA.64x96x16.F32 R24, gdesc[UR4], R24, gsb0 ;  /* 0x01600000041879f0 */ /* 0x000fe20008000818 */
[----:B------:R-:W-:Y:S02]  /*1930*/  UIADD3 UR4, UR8, 0x6, URZ ;  /* 0x0000000608047890 */ /* 0x000fe4000fffe03f */
[----:B------:R-:W-:Y:S01]  /*1940*/  UIADD3 UR6, UR10, 0x6, URZ ;  /* 0x000000060a067890 */ /* 0x000fe2000fffe03f */
[----:B------:R-:W-:Y:S01]  /*1950*/  UMOV UR5, 0x40000040 ;  /* 0x4000004000057882 */ /* 0x000fe20000000000 */
[----:B------:R-:W-:Y:S02]  /*1960*/  UMOV UR7, 0x40000040 ;  /* 0x4000004000077882 */ /* 0x000fe40000000000 */
[----:B------:R-:W-:Y:S02]  /*1970*/  IMAD.U32 R8, RZ, RZ, UR4 ;  /* 0x00000004ff087e24 */ /* 0x000fe4000f8e00ff */
[----:B------:R-:W-:Y:S01]  /*1980*/  IMAD.U32 R9, RZ, RZ, UR5 ;  /* 0x00000005ff097e24 */ /* 0x000fe2000f8e00ff */
[----:B------:R-:W-:-:S02]  /*1990*/  WARPGROUP.DEPBAR.LE gsb0, 0x0 ;  /* 0x00008000000079c5 */ /* 0x000fc40000010000 */
[----:B------:R-:W-:-:S06]  /*19a0*/  WARPGROUP.ARRIVE ;  /* 0x00000000000079c5 */ /* 0x000fcc0000000000 */
[----:B------:R-:W-:Y:S03]  /*19b0*/  HGMMA.64x96x16.F32 R24, gdesc[UR4], R24, gsb0 ;  /* 0x01600000041879f0 */ /* 0x000fe60008000818 */
[----:B------:R-:W-:Y:S02]  /*19c0*/  WARPGROUP.DEPBAR.LE gsb0, 0x0 ;  /* 0x00008000000079c5 */ /* 0x000fe40000010000 */
[----:B------:R-:W0:Y:S02]  /*19d0*/  SYNCS.PHASECHK.TRANS64.TRYWAIT P1, [UR9+0x32410], R10 ;  /* 0x0324100aff0075a7 */ /* 0x000e240008020149 */
[----:B0-----:R-:W-:Y:S05]  /*19e0*/  @!P1 BRA `(.L_x_9212) ;  /* 0x000000cc00249947 */ /* 0x001fea0003800000 */
.L_x_9319:
[----:B------:R-:W-:Y:S05]  /*19f0*/  @!P0 BRA `(.L_x_9213) ;  /* 0x0000000000048947 */ /* 0x000fea0003800000 */
[----:B------:R-:W-:Y:S01]  /*1a00*/  BPT.TRAP 0x1 ;  /* 0x000000040000795c */ /* 0x000fe20000300000 */
.L_x_9213:
[----:B------:R-:W-:-:S13]  /*1a10*/  R2UR UR4, R16 ;  /* 0x00000000100472ca */ /* 0x000fda00000e0000 */
[----:B------:R2:W3:Y:S01]  /*1a20*/  SYNCS.PHASECHK.TRANS64.TRYWAIT P1, [UR4+0x32450], R10 ;  /* 0x0324500aff0075a7 */ /* 0x0004e20008020144 */
[----:B------:R-:W-:Y:S05]  /*1a30*/  @!P0 BRA `(.L_x_9214) ;  /* 0x0000000000048947 */ /* 0x000fea0003800000 */
[----:B------:R-:W-:Y:S01]  /*1a40*/  BPT.TRAP 0x1 ;  /* 0x000000040000795c */ /* 0x000fe20000300000 */
.L_x_9214:
[----:B---3--:R-:W-:Y:S05]  /*1a50*/  @P1 BRA `(.L_x_9215) ;  /* 0x00000000000c1947 */ /* 0x008fea0003800000 */
[----:B------:R-:W-:-:S13]  /*1a60*/  R2UR UR4, R16 ;  /* 0x00000000100472ca */ /* 0x000fda00000e0000 */
[----:B------:R-:W3:Y:S02]  /*1a70*/  SYNCS.PHASECHK.TRANS64.TRYWAIT P1, [UR4+0x32450], R10 ;  /* 0x0324500aff0075a7 */ /* 0x000ee40008020144 */
[----:B---3--:R-:W-:Y:S05]  /*1a80*/  @!P1 BRA `(.L_x_9216) ;  /* 0x000000cc00189947 */ /* 0x008fea0003800000 */
.L_x_9215:
[----:B------:R-:W-:Y:S01]  /*1a90*/  R2UR UR57, R16 ;  /* 0x00000000103972ca */ /* 0x000fe200000e0000 */
[----:B------:R-:W-:Y:S01]  /*1aa0*/  UIADD3 UR36, UR36, 0x22400, URZ ;  /* 0x0002240024247890 */ /* 0x000fe2000fffe03f */
[----:B------:R-:W-:Y:S01]  /*1ab0*/  WARPGROUP.ARRIVE ;  /* 0x00000000000079c5 */ /* 0x000fe20000000000 */
[----:B------:R-:W-:Y:S01]  /*1ac0*/  UMOV UR9, 0x40000040 ;  /* 0x4000004000097882 */ /* 0x000fe20000000000 */
[----:B------:R-:W-:Y:S01]  /*1ad0*/  UMOV UR11, 0x40000040 ;  /* 0x40000040000b7882 */ /* 0x000fe20000000000 */
[----:B------:R-:W-:Y:S01]  /*1ae0*/  USHF.R.U32.HI UR36, URZ, 0x4, UR36 ;  /* 0x000000043f247899 */ /* 0x000fe20008011624 */
[----:B0-----:R-:W-:Y:S01]  /*1af0*/  MOV R11, UR9 ;  /* 0x00000009000b7c02 */ /* 0x001fe20008000f00 */
[----:B------:R-:W-:Y:S01]  /*1b00*/  UMOV UR13, 0x40000040 ;  /* 0x40000040000d7882 */ /* 0x000fe20000000000 */
[----:B------:R-:W-:Y:S01]  /*1b10*/  UMOV UR5, 0x40000040 ;  /* 0x4000004000057882 */ /* 0x000fe20000000000 */
[----:B------:R-:W-:Y:S01]  /*1b20*/  ULOP3.LUT UR6, UR36, 0x3fff, URZ, 0xc0, !UPT ;  /* 0x00003fff24067892 */ /* 0x000fe2000f8ec03f */
[----:B------:R-:W-:Y:S01]  /*1b30*/  IMAD.U32 R13, RZ, RZ, UR13 ;  /* 0x0000000dff0d7e24 */ /* 0x000fe2000f8e00ff */
[----:B------:R-:W-:Y:S01]  /*1b40*/  UMOV UR15, 0x40000040 ;  /* 0x40000040000f7882 */ /* 0x000fe20000000000 */
[----:B------:R-:W-:Y:S01]  /*1b50*/  UMOV UR17, 0x40000040 ;  /* 0x4000004000117882 */ /* 0x000fe20000000000 */
[----:B------:R-:W-:Y:S01]  /*1b60*/  UIADD3 UR4, UR57, 0x400, URZ ;  /* 0x0000040039047890 */ /* 0x000fe2000fffe03f */
[----:B------:R-:W-:Y:S01]  /*1b70*/  LOP3.LUT R23, R23, 0xffffff80, RZ, 0xc0, !PT ;  /* 0xffffff8017177812 */ /* 0x000fe200078ec0ff */
[----:B------:R-:W-:Y:S01]  /*1b80*/  ULOP3.LUT UR6, UR6, 0x10000, URZ, 0xfc, !UPT ;  /* 0x0001000006067892 */ /* 0x000fe2000f8efc3f */
[----:B------:R-:W0:Y:S01]  /*1b90*/  S2R R72, SR_TID.X ;  /* 0x0000000000487919 */ /* 0x000e220000002100 */
[----:B------:R-:W-:Y:S01]  /*1ba0*/  USHF.R.U32.HI UR4, URZ, 0x4, UR4 ;  /* 0x000000043f047899 */ /* 0x000fe20008011604 */
[----:B------:R-:W-:Y:S01]  /*1bb0*/  IADD3 R157, -R19, 0xb, RZ ;  /* 0x0000000b139d7810 */ /* 0x000fe20007ffe1ff */
[----:B------:R-:W-:Y:S01]  /*1bc0*/  UIADD3 UR16, UR6, 0x402, URZ ;  /* 0x0000040206107890 */ /* 0x000fe2000fffe03f */
[----:B------:R-:W-:Y:S01]  /*1bd0*/  IMAD.IADD R23, R22, 0x1, -R23 ;  /* 0x0000000116177824 */ /* 0x000fe200078e0a17 */
[----:B------:R-:W-:Y:S01]  /*1be0*/  ULOP3.LUT UR7, UR4, 0x3fff, URZ, 0xc0, !UPT ;  /* 0x00003fff04077892 */ /* 0x000fe2000f8ec03f */
[----:B------:R-:W-:Y:S01]  /*1bf0*/  UMOV UR8, UR6 ;  /* 0x0000000600087c82 */ /* 0x000fe20008000000 */
[----:B------:R-:W-:Y:S01]  /*1c00*/  UIADD3 UR4, UR6, 0x2, URZ ;  /* 0x0000000206047890 */ /* 0x000fe2000fffe03f */
[----:B-12---:R-:W-:Y:S01]  /*1c10*/  IMAD.U32 R10, RZ, RZ, UR8 ;  /* 0x00000008ff0a7e24 */ /* 0x006fe2000f8e00ff */
[----:B------:R-:W-:Y:S01]  /*1c20*/  ULOP3.LUT UR58, UR7, 0x10000, URZ, 0xfc, !UPT ;  /* 0x00010000073a7892 */ /* 0x000fe2000f8efc3f */
[----:B------:R-:W-:Y:S01]  /*1c30*/  SHF.R.S32.HI R20, RZ, 0x1f, R23 ;  /* 0x0000001fff147819 */ /* 0x000fe20000011417 */
[----:B------:R-:W-:Y:S01]  /*1c40*/  UMOV UR19, 0x40000040 ;  /* 0x4000004000137882 */ /* 0x000fe20000000000 */
[----:B------:R-:W-:-:S02]  /*1c50*/  UIADD3 UR20, UR6, 0x404, URZ ;  /* 0x0000040406147890 */ /* 0x000fc4000fffe03f */
[----:B------:R-:W-:Y:S01]  /*1c60*/  UMOV UR12, UR4 ;  /* 0x00000004000c7c82 */ /* 0x000fe20008000000 */
[----:B------:R-:W-:Y:S01]  /*1c70*/  UIADD3 UR4, UR6, 0x4, URZ ;  /* 0x0000000406047890 */ /* 0x000fe2000fffe03f */
[----:B------:R-:W-:Y:S01]  /*1c80*/  IMAD.U32 R12, RZ, RZ, UR12 ;  /* 0x0000000cff0c7e24 */ /* 0x000fe2000f8e00ff */
[----:B------:R-:W-:Y:S01]  /*1c90*/  UMOV UR10, UR58 ;  /* 0x0000003a000a7c82 */ /* 0x000fe20008000000 */
[----:B------:R-:W-:Y:S01]  /*1ca0*/  UIADD3 UR14, UR58, 0x300, URZ ;  /* 0x000003003a0e7890 */ /* 0x000fe2000fffe03f */
[----:B------:R-:W-:Y:S01]  /*1cb0*/  HGMMA.64x96x16.F32 R24, gdesc[UR8], R24, gsb0 ;  /* 0x01600000081879f0 */ /* 0x000fe20008000818 */
[----:B------:R-:W-:Y:S02]  /*1cc0*/  UIADD3 UR10, UR58, 0x2, URZ ;  /* 0x000000023a0a7890 */ /* 0x000fe4000fffe03f */
[----:B------:R-:W-:Y:S01]  /*1cd0*/  IMAD.U32 R14, RZ, RZ, UR58 ;  /* 0x0000003aff0e7e24 */ /* 0x000fe2000f8e00ff */
[----:B------:R-:W-:Y:S01]  /*1ce0*/  UMOV UR8, UR12 ;  /* 0x0000000c00087c82 */ /* 0x000fe20008000000 */
[----:B------:R-:W-:Y:S01]  /*1cf0*/  UMOV UR9, UR13 ;  /* 0x0000000d00097c82 */ /* 0x000fe20008000000 */
[----:B------:R-:W-:Y:S01]  /*1d00*/  UMOV UR11, 0x40000040 ;  /* 0x40000040000b7882 */ /* 0x000fe20000000000 */
[----:B------:R-:W-:Y:S01]  /*1d10*/  UIADD3 UR12, UR6, 0x400, URZ ;  /* 0x00000400060c7890 */ /* 0x000fe2000fffe03f */
[----:B------:R-:W-:Y:S01]  /*1d20*/  LEA.HI R20, R20, R23, RZ, 0x2 ;  /* 0x0000001714147211 */ /* 0x000fe200078f10ff */
[----:B------:R-:W-:Y:S01]  /*1d30*/  UMOV UR13, 0x40000040 ;  /* 0x40000040000d7882 */ /* 0x000fe20000000000 */
[----:B------:R-:W-:-:S02]  /*1d40*/  UIADD3 UR18, UR58, 0x302, URZ ;  /* 0x000003023a127890 */ /* 0x000fc4000fffe03f */
[----:B------:R-:W-:Y:S01]  /*1d50*/  UIADD3 UR22, UR58, 0x304, URZ ;  /* 0x000003043a167890 */ /* 0x000fe2000fffe03f */
[----:B------:R-:W-:Y:S01]  /*1d60*/  LOP3.LUT R20, R20, 0x7ffffffc, RZ, 0xc0, !PT ;  /* 0x7ffffffc14147812 */ /* 0x000fe200078ec0ff */
[----:B------:R-:W-:Y:S01]  /*1d70*/  UMOV UR21, 0x40000040 ;  /* 0x4000004000157882 */ /* 0x000fe20000000000 */
[----:B------:R-:W-:Y:S01]  /*1d80*/  UMOV UR23, 0x40000040 ;  /* 0x4000004000177882 */ /* 0x000fe20000000000 */
[----:B------:R-:W-:Y:S01]  /*1d90*/  UIADD3 UR24, UR6, 0x406, URZ ;  /* 0x0000040606187890 */ /* 0x000fe2000fffe03f */
[----:B0-----:R-:W-:Y:S01]  /*1da0*/  LOP3.LUT R72, R72, 0x7f, RZ, 0xc0, !PT ;  /* 0x0000007f48487812 */ /* 0x001fe200078ec0ff */
[----:B------:R-:W-:Y:S01]  /*1db0*/  UIADD3 UR26, UR58, 0x306, URZ ;  /* 0x000003063a1a7890 */ /* 0x000fe2000fffe03f */
[----:B------:R-:W-:Y:S01]  /*1dc0*/  IMAD.IADD R20, R23, 0x1, -R20 ;  /* 0x0000000117147824 */ /* 0x000fe200078e0a14 */
        /* <DEDUP_REMOVED lines=30> */
[----:B------:R-:W-:Y:S01]  /*1fb0*/  UIADD3 UR56, UR6, 0xc06, URZ ;  /* 0x00000c0606387890 */ /* 0x000fe2000fffe03f */
[----:B------:R-:W-:Y:S01]  /*1fc0*/  UMOV UR59, 0x40000040 ;  /* 0x40000040003b7882 */ /* 0x000fe20000000000 */
[----:B------:R-:W-:Y:S02]  /*1fd0*/  UIMAD UR61, UR60, -0x60, UR61 ;  /* 0xffffffa03c3d78a4 */ /* 0x000fe4000f8e023d */
[----:B------:R-:W-:Y:S02]  /*1fe0*/  ULOP3.LUT UR7, UR7, 0x3000000, URZ, 0xfc, !UPT ;  /* 0x0300000007077892 */ /* 0x000fe4000f8efc3f */
[----:B------:R-:W-:Y:S02]  /*1ff0*/  UIADD3 UR61, UR61, 0x60, URZ ;  /* 0x000000603d3d7890 */ /* 0x000fe4000fffe03f */
[----:B------:R-:W-:-:S02]  /*2000*/  UIADD3 UR60, UR60, -0x2, URZ ;  /* 0xfffffffe3c3c7890 */ /* 0x000fc4000fffe03f */
[----:B------:R-:W-:Y:S02]  /*2010*/  IMAD.U32 R202, RZ, RZ, UR7 ;  /* 0x00000007ffca7e24 */ /* 0x000fe4000f8e00ff */
[----:B------:R-:W-:-:S04]  /*2020*/  IMAD.U32 R21, RZ, RZ, UR61 ;  /* 0x0000003dff157e24 */ /* 0x000fc8000f8e00ff */
        /* <DEDUP_REMOVED lines=17> */
[----:B------:R-:W-:Y:S02]  /*2140*/  UIADD3 UR8, UR6, 0x6, URZ ;  /* 0x0000000606087890 */ /* 0x000fe4000fffe03f */
[----:B------:R-:W-:Y:S01]  /*2150*/  UIADD3 UR10, UR58, 0x6, URZ ;  /* 0x000000063a0a7890 */ /* 0x000fe2000fffe03f */
[----:B------:R-:W-:Y:S01]  /*2160*/  UMOV UR9, 0x40000040 ;  /* 0x4000004000097882 */ /* 0x000fe20000000000 */
[----:B------:R-:W-:Y:S01]  /*2170*/  UMOV UR11, 0x40000040 ;  /* 0x40000040000b7882 */ /* 0x000fe20000000000 */
[----:B------:R-:W-:Y:S01]  /*2180*/  UIADD3 UR58, UR58, 0x906, URZ ;  /* 0x000009063a3a7890 */ /* 0x000fe2000fffe03f */
[----:B------:R-:W-:Y:S01]  /*2190*/  ULDC UR6, c[0x0][0xad0] ;  /* 0x0002b40000067ab9 */ /* 0x000fe20000000800 */
[----:B------:R-:W-:Y:S02]  /*21a0*/  WARPGROUP.DEPBAR.LE gsb0, 0x0 ;  /* 0x00008000000079c5 */ /* 0x000fe40000010000 */
[----:B------:R-:W-:-:S06]  /*21b0*/  WARPGROUP.ARRIVE ;  /* 0x00000000000079c5 */ /* 0x000fcc0000000000 */
[----:B------:R-:W-:Y:S01]  /*21c0*/  HGMMA.64x96x16.F32 R24, gdesc[UR8], R24, gsb0 ;  /* 0x01600000081879f0 */ /* 0x000fe20008000818 */
[----:B------:R-:W-:Y:S01]  /*21d0*/  UMOV UR11, UR57 ;  /* 0x00000039000b7c82 */ /* 0x000fe20008000000 */
[----:B------:R-:W-:Y:S01]  /*21e0*/  UMOV UR57, 0x40000040 ;  /* 0x4000004000397882 */ /* 0x000fe20000000000 */
[----:B------:R-:W-:Y:S01]  /*21f0*/  IMAD.U32 R160, RZ, RZ, UR11 ;  /* 0x0000000bffa07e24 */ /* 0x000fe2000f8e00ff */
        /* <DEDUP_REMOVED lines=106> */
[----:B------:R-:W-:-:S03]  /*28a0*/  ULDC UR6, c[0x0][0xa80] ;  /* 0x0002a00000067ab9 */ /* 0x000fc60000000800 */
[----:B------:R-:W2:Y:S01]  /*28b0*/  MUFU.TANH R30, R30 ;  /* 0x0000001e001e7308 */ /* 0x000ea20000002400 */
[----:B0-----:R-:W-:Y:S02]  /*28c0*/  FSEL R24, R27, -INF , P5 ;  /* 0xff8000001b187808 */ /* 0x001fe40002800000 */
[----:B------:R-:W-:Y:S02]  /*28d0*/  ISETP.GT.AND P5, PT, R20, 0x19, PT ;  /* 0x000000191400780c */ /* 0x000fe40003fa4270 */
[----:B------:R-:W-:-:S03]  /*28e0*/  FMNMX.FTZ R27, R26, R24, !PT ;  /* 0x000000181a1b7209 */ /* 0x000fc60007810000 */
[----:B------:R-:W0:Y:S01]  /*28f0*/  MUFU.TANH R36, R36 ;  /* 0x0000002400247308 */ /* 0x000e220000002400 */
[----:B-1----:R-:W-:-:S04]  /*2900*/  FSEL R193, R33, -INF , P3 ;  /* 0xff80000021c17808 */ /* 0x002fc80001800000 */
        /* <DEDUP_REMOVED lines=10> */
[----:B------:R-:W-:Y:S02]  /*29b0*/  ISETP.GT.AND P1, PT, R20, 0x21, PT ;  /* 0x000000211400780c */ /* 0x000fe40003f24270 */
[----:B------:R-:W-:-:S03]  /*29c0*/  FMNMX.FTZ R27, R28, R27, !PT ;  /* 0x0000001b1c1b7209 */ /* 0x000fc60007810000 */
[----:B------:R-:W1:Y:S01]  /*29d0*/  MUFU.TANH R40, R40 ;  /* 0x0000002800287308 */ /* 0x000e620000002400 */
[----:B--2---:R-:W-:-:S04]  /*29e0*/  FSEL R197, R37, -INF , P5 ;  /* 0xff80000025c57808 */ /* 0x004fc80002800000 */
[----:B------:R-:W-:-:S03]  /*29f0*/  FMNMX.FTZ R22, R197, R22, !PT ;  /* 0x00000016c5167209 */ /* 0x000fc60007810000 */
        /* <DEDUP_REMOVED lines=77> */
[----:B--2---:R-:W-:Y:S02]  /*2ed0*/  FSEL R168, R59, -INF , P3 ;  /* 0xff8000003ba87808 */ /* 0x004fe40001800000 */
[----:B------:R-:W-:Y:S02]  /*2ee0*/  ISETP.GT.AND P3, PT, R20, 0x59, PT ;  /* 0x000000591400780c */ /* 0x000fe40003f64270 */
[----:B------:R-:W-:-:S03]  /*2ef0*/  FMNMX.FTZ R20, R206, R27, !PT ;  /* 0x0000001bce147209 */ /* 0x000fc60007810000 */
[----:B------:R-:W2:Y:S01]  /*2f00*/  MUFU.TANH R64, R64 ;  /* 0x0000004000407308 */ /* 0x000ea20000002400 */
[----:B------:R-:W-:Y:S02]  /*2f10*/  FMNMX.FTZ R27, R163, R20, !PT ;  /* 0x00000014a31b7209 */ /* 0x000fe40007810000 */
[----:B0-----:R-:W-:Y:S02]  /*2f20*/  FSEL R185, R60, -INF , P4 ;  /* 0xff8000003cb97808 */ /* 0x001fe40002000000 */
[----:B------:R-:W-:Y:S02]  /*2f30*/  FMNMX.FTZ R27, R164, R27, !PT ;  /* 0x0000001ba41b7209 */ /* 0x000fe40007810000 */
[----:B------:R-:W-:Y:S01]  /*2f40*/  FMNMX.FTZ R22, R185, R22, !PT ;  /* 0x00000016b9167209 */ /* 0x000fe20007810000 */
[----:B------:R-:W0:Y:S01]  /*2f50*/  MUFU.TANH R65, R65 ;  /* 0x0000004100417308 */ /* 0x000e220000002400 */
[----:B------:R-:W-:Y:S02]  /*2f60*/  FMNMX.FTZ R27, R180, R27, !PT ;  /* 0x0000001bb41b7209 */ /* 0x000fe40007810000 */
[----:B-1----:R-:W-:-:S02]  /*2f70*/  FSEL R187, R61, -INF , P5 ;  /* 0xff8000003dbb7808 */ /* 0x002fc40002800000 */
[----:B------:R-:W-:Y:S02]  /*2f80*/  FMNMX.FTZ R27, R182, R27, !PT ;  /* 0x0000001bb61b7209 */ /* 0x000fe40007810000 */
[----:B------:R-:W-:Y:S01]  /*2f90*/  FMNMX.FTZ R31, R187, R22, !PT ;  /* 0x00000016bb1f7209 */ /* 0x000fe20007810000 */
[----:B------:R-:W1:Y:S01]  /*2fa0*/  MUFU.TANH R62, R62 ;  /* 0x0000003e003e7308 */ /* 0x000e620000002400 */
[----:B--2---:R-:W-:Y:S02]  /*2fb0*/  FSEL R162, R64, -INF , P6 ;  /* 0xff80000040a27808 */ /* 0x004fe40003000000 */
[----:B------:R-:W-:Y:S02]  /*2fc0*/  FMNMX.FTZ R27, R166, R27, !PT ;  /* 0x0000001ba61b7209 */ /* 0x000fe40007810000 */
[----:B------:R-:W-:Y:S02]  /*2fd0*/  FMNMX.FTZ R31, R162, R31, !PT ;  /* 0x0000001fa21f7209 */ /* 0x000fe40007810000 */
[----:B------:R-:W-:Y:S01]  /*2fe0*/  FMNMX.FTZ R27, R168, R27, !PT ;  /* 0x0000001ba81b7209 */ /* 0x000fe20007810000 */
[----:B------:R-:W2:Y:S01]  /*2ff0*/  MUFU.TANH R68, R68 ;  /* 0x0000004400447308 */ /* 0x000ea20000002400 */
[----:B0-----:R-:W-:-:S04]  /*3000*/  FSEL R170, R65, -INF , P1 ;  /* 0xff80000041aa7808 */ /* 0x001fc80000800000 */
[----:B------:R-:W-:-:S03]  /*3010*/  FMNMX.FTZ R20, R170, R31, !PT ;  /* 0x0000001faa147209 */ /* 0x000fc60007810000 */
[----:B------:R-:W0:Y:S01]  /*3020*/  MUFU.TANH R63, R63 ;  /* 0x0000003f003f7308 */ /* 0x000e220000002400 */
[----:B-1----:R-:W-:-:S04]  /*3030*/  FSEL R188, R62, -INF , P4 ;  /* 0xff8000003ebc7808 */ /* 0x002fc80002000000 */
[----:B------:R-:W-:-:S03]  /*3040*/  FMNMX.FTZ R27, R188, R27, !PT ;  /* 0x0000001bbc1b7209 */ /* 0x000fc60007810000 */
[----:B------:R-:W1:Y:S01]  /*3050*/  MUFU.TANH R66, R66 ;  /* 0x0000004200427308 */ /* 0x000e620000002400 */
[----:B--2---:R-:W-:-:S04]  /*3060*/  FSEL R171, R68, -INF , P2 ;  /* 0xff80000044ab7808 */ /* 0x004fc80001000000 */
        /* <DEDUP_REMOVED lines=12> */
[----:B------:R-:W-:Y:S02]  /*3130*/  FMNMX.FTZ R31, R172, R31, !PT ;  /* 0x0000001fac1f7209 */ /* 0x000fe40007810000 */
[----:B-1----:R-:W-:-:S03]  /*3140*/  FSEL R175, R70, -INF , P2 ;  /* 0xff80000046af7808 */ /* 0x002fc60001000000 */
[----:B------:R-:W0:Y:S01]  /*3150*/  SHFL.BFLY PT, R22, R31, 0x2, 0x1f ;  /* 0x0c401f001f167f89 */ /* 0x000e2200000e0000 */
[----:B------:R-:W-:Y:S02]  /*3160*/  FMNMX.FTZ R27, R175, R20, !PT ;  /* 0x00000014af1b7209 */ /* 0x000fe40007810000 */
[----:B--2---:R-:W-:-:S04]  /*3170*/  FSEL R176, R71, -INF , P3 ;  /* 0xff80000047b07808 */ /* 0x004fc80001800000 */
[----:B------:R-:W-:-:S05]  /*3180*/  FMNMX.FTZ R27, R176, R27, !PT ;  /* 0x0000001bb01b7209 */ /* 0x000fca0007810000 */
[----:B------:R-:W1:Y:S01]  /*3190*/  SHFL.BFLY PT, R20, R27, 0x2, 0x1f ;  /* 0x0c401f001b147f89 */ /* 0x000e6200000e0000 */
[----:B0-----:R-:W-:-:S05]  /*31a0*/  FMNMX.FTZ R22, R31, R22, !PT ;  /* 0x000000161f167209 */ /* 0x001fca0007810000 */
[----:B------:R-:W0:Y:S01]  /*31b0*/  SHFL.BFLY PT, R189, R22, 0x1, 0x1f ;  /* 0x0c201f0016bd7f89 */ /* 0x000e2200000e0000 */
[----:B-1----:R-:W-:-:S05]  /*31c0*/  FMNMX.FTZ R31, R27, R20, !PT ;  /* 0x000000141b1f7209 */ /* 0x002fca0007810000 */
[----:B------:R-:W1:Y:S01]  /*31d0*/  SHFL.BFLY PT, R196, R31, 0x1, 0x1f ;  /* 0x0c201f001fc47f89 */ /* 0x000e6200000e0000 */
[----:B0-----:R-:W-:Y:S01]  /*31e0*/  FMNMX.FTZ R189, R22, R189, !PT ;  /* 0x000000bd16bd7209 */ /* 0x001fe20007810000 */
[----:B------:R0:W-:Y:S06]  /*31f0*/  BAR.ARV R157, 0x100 ;  /* 0x0004009d0000751d */ /* 0x0001ec0000002000 */
[C---:B------:R-:W-:Y:S01]  /*3200*/  FMUL.FTZ R178, R189.reuse, UR6 ;  /* 0x00000006bdb27c20 */ /* 0x040fe20008410000 */
[----:B------:R-:W-:-:S04]  /*3210*/  FSETP.NEU.FTZ.AND P1, PT, R189, -INF , PT ;  /* 0xff800000bd00780b */ /* 0x000fc80003f3d000 */
[----:B------:R-:W-:Y:S02]  /*3220*/  FSEL R178, R178, RZ, P1 ;  /* 0x000000ffb2b27208 */ /* 0x000fe40000800000 */
[----:B-1----:R-:W-:-:S03]  /*3230*/  FMNMX.FTZ R196, R31, R196, !PT ;  /* 0x000000c41fc47209 */ /* 0x002fc60007810000 */
[--C-:B------:R-:W-:Y:S01]  /*3240*/  FFMA.FTZ R20, R21, UR6, -R178.reuse ;  /* 0x0000000615147c23 */ /* 0x100fe200080108b2 */
[--C-:B------:R-:W-:Y:S01]  /*3250*/  FFMA.FTZ R22, R23, UR6, -R178.reuse ;  /* 0x0000000617167c23 */ /* 0x100fe200080108b2 */
[--C-:B------:R-:W-:Y:S01]  /*3260*/  FFMA.FTZ R21, R25, UR6, -R178.reuse ;  /* 0x0000000619157c23 */ /* 0x100fe200080108b2 */
[C---:B------:R-:W-:Y:S01]  /*3270*/  FSETP.NEU.FTZ.AND P1, PT, R196.reuse, -INF , PT ;  /* 0xff800000c400780b */ /* 0x040fe20003f3d000 */
[----:B------:R-:W-:Y:S01]  /*3280*/  FMUL.FTZ R177, R196, UR6 ;  /* 0x00000006c4b17c20 */ /* 0x000fe20008410000 */
[--C-:B------:R-:W-:Y:S01]  /*3290*/  FFMA.FTZ R23, R29, UR6, -R178.reuse ;  /* 0x000000061d177c23 */ /* 0x100fe200080108b2 */
[----:B------:R-:W-:Y:S01]  /*32a0*/  MUFU.EX2 R20, R20 ;  /* 0x0000001400147308 */ /* 0x000fe20000000800 */
[--C-:B------:R-:W-:Y:S01]  /*32b0*/  FFMA.FTZ R184, R191, UR6, -R178.reuse ;  /* 0x00000006bfb87c23 */ /* 0x100fe200080108b2 */
[--C-:B------:R-:W-:Y:S01]  /*32c0*/  FFMA.FTZ R191, R193, UR6, -R178.reuse ;  /* 0x00000006c1bf7c23 */ /* 0x100fe200080108b2 */
[----:B------:R-:W-:Y:S01]  /*32d0*/  FSEL R177, R177, RZ, P1 ;  /* 0x000000ffb1b17208 */ /* 0x000fe20000800000 */
[--C-:B------:R-:W-:Y:S01]  /*32e0*/  FFMA.FTZ R186, R195, UR6, -R178.reuse ;  /* 0x00000006c3ba7c23 */ /* 0x100fe200080108b2 */
[----:B------:R-:W-:Y:S01]  /*32f0*/  ISETP.NE.AND P1, PT, R72, RZ, PT ;  /* 0x000000ff4800720c */ /* 0x000fe20003f25270 */
        /* <DEDUP_REMOVED lines=11> */
[----:B------:R-:W-:Y:S01]  /*33b0*/  FFMA.FTZ R198, R199, UR6, -R178 ;  /* 0x00000006c7c67c23 */ /* 0x000fe200080108b2 */
[----:B------:R-:W-:-:S02]  /*33c0*/  @!P1 VIADD R24, R160, 0x32440 ;  /* 0x00032440a0189836 */ /* 0x000fc40000000000 */
[--C-:B------:R-:W-:Y:S01]  /*33d0*/  FFMA.FTZ R199, R201, UR6, -R178.reuse ;  /* 0x00000006c9c77c23 */ /* 0x100fe200080108b2 */
[----:B------:R-:W-:Y:S01]  /*33e0*/  MUFU.EX2 R22, R22 ;  /* 0x0000001600167308 */ /* 0x000fe20000000800 */
[--C-:B------:R-:W-:Y:S01]  /*33f0*/  FFMA.FTZ R200, R203, UR6, -R178.reuse ;  /* 0x00000006cbc87c23 */ /* 0x100fe200080108b2 */
[----:B------:R-:W-:Y:S01]  /*3400*/  FFMA.FTZ R201, R205, UR6, -R178 ;  /* 0x00000006cdc97c23 */ /* 0x000fe200080108b2 */
[----:B------:R-:W-:Y:S01]  /*3410*/  @!P1 PRMT R24, RZ, 0x654, R24 ;  /* 0x00000654ff189816 */ /* 0x000fe20000000018 */
[--C-:B------:R-:W-:Y:S01]  /*3420*/  FFMA.FTZ R203, R204, UR6, -R177.reuse ;  /* 0x00000006cccb7c23 */ /* 0x100fe200080108b1 */
[--C-:B------:R-:W-:Y:S01]  /*3430*/  FFMA.FTZ R204, R208, UR6, -R177.reuse ;  /* 0x00000006d0cc7c23 */ /* 0x100fe200080108b1 */
[--C-:B------:R-:W-:Y:S01]  /*3440*/  FFMA.FTZ R205, R210, UR6, -R177.reuse ;  /* 0x00000006d2cd7c23 */ /* 0x100fe200080108b1 */
[----:B------:R2:W-:Y:S01]  /*3450*/  @!P1 SYNCS.ARRIVE.TRANS64.RED.A1T0 RZ, [R24+URZ], RZ ;  /* 0x000000ff18ff99a7 */ /* 0x0005e2000810043f */
[----:B------:R-:W3:Y:S01]  /*3460*/  MUFU.EX2 R23, R23 ;  /* 0x0000001700177308 */ /* 0x000ee20000000800 */
[----:B-1----:R-:W-:Y:S01]  /*3470*/  F2FP.F16.F32.PACK_AB R152, R21, R20 ;  /* 0x000000141598723e */ /* 0x002fe200000000ff */
        /* <DEDUP_REMOVED lines=15> */
[----:B---3--:R-:W-:Y:S01]  /*3570*/  F2FP.F16.F32.PACK_AB R154, R23, R22 ;  /* 0x00000016179a723e */ /* 0x008fe200000000ff */
        /* <DEDUP_REMOVED lines=10> */
[----:B------:R-:W-:Y:S01]  /*3620*/  FFMA.FTZ R162, R162, UR6, -R178 ;  /* 0x00000006a2a27c23 */ /* 0x000fe200080108b2 */
[----:B------:R-:W-:Y:S01]  /*3630*/  FFMA.FTZ R175, R176, UR6, -R177 ;  /* 0x00000006b0af7c23 */ /* 0x000fe200080108b1 */
[----:B------:R-:W-:Y:S01]  /*3640*/  FADD.FTZ R21, R20, R21 ;  /* 0x0000001514157221 */ /* 0x000fe20000010000 */
[----:B------:R-:W-:Y:S01]  /*3650*/  @!P1 VIADD R160, R160, 0x32460 ;  /* 0x00032460a0a09836 */ /* 0x000fe20000000000 */
[----:B------:R-:W3:Y:S01]  /*3660*/  MUFU.EX2 R161, R161 ;  /* 0x000000a100a17308 */ /* 0x000ee20000000800 */
[----:B-1----:R-:W-:Y:S01]  /*3670*/  F2FP.F16.F32.PACK_AB R153, R159, R156 ;  /* 0x0000009c9f99723e */ /* 0x002fe200000000ff */
[----:B------:R-:W-:Y:S01]  /*3680*/  FADD.FTZ R159, R156, R159 ;  /* 0x0000009f9c9f7221 */ /* 0x000fe20000010000 */
[----:B------:R-:W-:Y:S01]  /*3690*/  FADD.FTZ R22, R22, R21 ;  /* 0x0000001516167221 */ /* 0x000fe20000010000 */
[----:B------:R-:W-:-:S03]  /*36a0*/  @!P1 PRMT R160, RZ, 0x654, R160 ;  /* 0x00000654ffa09816 */ /* 0x000fc600000000a0 */
[----:B------:R-:W-:Y:S01]  /*36b0*/  FADD.FTZ R23, R23, R22 ;  /* 0x0000001617177221 */ /* 0x000fe20000010000 */
[----:B------:R-:W-:Y:S08]  /*36c0*/  MUFU.EX2 R184, R184 ;  /* 0x000000b800b87308 */ /* 0x000ff00000000800 */
[----:B------:R-:W1:Y:S01]  /*36d0*/  MUFU.EX2 R191, R191 ;  /* 0x000000bf00bf7308 */ /* 0x000e620000000800 */
[----:B---3--:R-:W-:Y:S01]  /*36e0*/  F2FP.F16.F32.PACK_AB R155, R161, R158 ;  /* 0x0000009ea19b723e */ /* 0x008fe200000000ff */
[----:B------:R0:W-:Y:S01]  /*36f0*/  BAR.SYNC.DEFER_BLOCKING R15, 0x100 ;  /* 0x0004000f0000751d */ /* 0x0001e20000010000 */
[----:B------:R-:W-:-:S04]  /*3700*/  FADD.FTZ R158, R158, R159 ;  /* 0x0000009f9e9e7221 */ /* 0x000fc80000010000 */
[----:B------:R-:W-:Y:S01]  /*3710*/  FADD.FTZ R161, R161, R158 ;  /* 0x0000009ea1a17221 */ /* 0x000fe20000010000 */
[----:B------:R-:W-:Y:S08]  /*3720*/  MUFU.EX2 R186, R186 ;  /* 0x000000ba00ba7308 */ /* 0x000ff00000000800 */
[----:B------:R-:W-:Y:S08]  /*3730*/  MUFU.EX2 R193, R193 ;  /* 0x000000c100c17308 */ /* 0x000ff00000000800 */
[----:B------:R-:W-:Y:S01]  /*3740*/  MUFU.EX2 R192, R192 ;  /* 0x000000c000c07308 */ /* 0x000fe20000000800 */
[----:B--2---:R-:W-:-:S06]  /*3750*/  WARPGROUP.ARRIVE ;  /* 0x00000000000079c5 */ /* 0x004fcc0000000000 */
[----:B------:R-:W-:Y:S01]  /*3760*/  HGMMA.64x256x16.F32 R24, R152, gdesc[UR8].tnspB, RZ, !UPT, gsb0 ;  /* 0x43e0000898187df0 */ /* 0x000fe2000c0008ff */
[----:B------:R-:W2:Y:S01]  /*3770*/  MUFU.EX2 R195, R195 ;  /* 0x000000c300c37308 */ /* 0x000ea20000000800 */
[----:B------:R-:W-:Y:S01]  /*3780*/  UIADD3 UR10, UR7, 0x80, URZ ;  /* 0x00000080070a7890 */ /* 0x000fe2000fffe03f */
[----:B------:R-:W-:-:S06]  /*3790*/  UMOV UR11, 0x40000040 ;  /* 0x40000040000b7882 */ /* 0x000fcc0000000000 */
[----:B------:R-:W-:Y:S08]  /*37a0*/  MUFU.EX2 R194, R194 ;  /* 0x000000c200c27308 */ /* 0x000ff00000000800 */
[----:B------:R-:W3:Y:S08]  /*37b0*/  MUFU.EX2 R197, R197 ;  /* 0x000000c500c57308 */ /* 0x000ef00000000800 */
[----:B------:R-:W-:Y:S08]  /*37c0*/  MUFU.EX2 R198, R198 ;  /* 0x000000c600c67308 */ /* 0x000ff00000000800 */
[----:B------:R-:W4:Y:S08]  /*37d0*/  MUFU.EX2 R199, R199 ;  /* 0x000000c700c77308 */ /* 0x000f300000000800 */
[----:B------:R-:W-:Y:S08]  /*37e0*/  MUFU.EX2 R200, R200 ;  /* 0x000000c800c87308 */ /* 0x000ff00000000800 */
[----:B------:R-:W-:Y:S08]  /*37f0*/  MUFU.EX2 R201, R201 ;  /* 0x000000c900c97308 */ /* 0x000ff00000000800 */
[----:B------:R-:W-:Y:S08]  /*3800*/  MUFU.EX2 R203, R203 ;  /* 0x000000cb00cb7308 */ /* 0x000ff00000000800 */
[----:B------:R-:W5:Y:S08]  /*3810*/  MUFU.EX2 R204, R204 ;  /* 0x000000cc00cc7308 */ /* 0x000f700000000800 */
[----:B------:R-:W-:Y:S08]  /*3820*/  MUFU.EX2 R205, R205 ;  /* 0x000000cd00cd7308 */ /* 0x000ff00000000800 */
[----:B------:R-:W0:Y:S08]  /*3830*/  MUFU.EX2 R206, R206 ;  /* 0x000000ce00ce7308 */ /* 0x000e300000000800 */
[----:B------:R-:W-:Y:S08]  /*3840*/  MUFU.EX2 R179, R179 ;  /* 0x000000b300b37308 */ /* 0x000ff00000000800 */
[----:B------:R-:W0:Y:S08]  /*3850*/  MUFU.EX2 R208, R208 ;  /* 0x000000d000d07308 */ /* 0x000e300000000800 */
[----:B------:R-:W-:Y:S08]  /*3860*/  MUFU.EX2 R165, R165 ;  /* 0x000000a500a57308 */ /* 0x000ff00000000800 */
[----:B------:R-:W-:Y:S08]  /*3870*/  MUFU.EX2 R210, R210 ;  /* 0x000000d200d27308 */ /* 0x000ff00000000800 */
[----:B------:R-:W-:Y:S08]  /*3880*/  MUFU.EX2 R163, R163 ;  /* 0x000000a300a37308 */ /* 0x000ff00000000800 */
[----:B------:R-:W0:Y:S08]  /*3890*/  MUFU.EX2 R164, R164 ;  /* 0x000000a400a47308 */ /* 0x000e300000000800 */
        /* <DEDUP_REMOVED lines=16> */
[----:B------:R-:W-:Y:S01]  /*39a0*/  MUFU.EX2 R174, R174 ;  /* 0x000000ae00ae7308 */ /* 0x000fe20000000800 */
[----:B------:R-:W-:-:S02]  /*39b0*/  WARPGROUP.DEPBAR.LE gsb0, 0x0 ;  /* 0x00008000000079c5 */ /* 0x000fc40000010000 */
[----:B-1----:R-:W-:-:S05]  /*39c0*/  F2FP.F16.F32.PACK_AB R152, R191, R184 ;  /* 0x000000b8bf98723e */ /* 0x002fca00000000ff */
[----:B------:R-:W1:Y:S01]  /*39d0*/  MUFU.EX2 R175, R175 ;  /* 0x000000af00af7308 */ /* 0x000e620000000800 */
[----:B--2---:R-:W-:Y:S01]  /*39e0*/  F2FP.F16.F32.PACK_AB R153, R195, R192 ;  /* 0x000000c0c399723e */ /* 0x004fe200000000ff */
[----:B------:R-:W-:Y:S01]  /*39f0*/  FADD.FTZ R184, R184, R23 ;  /* 0x00000017b8b87221 */ /* 0x000fe20000010000 */
[----:B------:R-:W-:Y:S01]  /*3a00*/  F2FP.F16.F32.PACK_AB R154, R193, R186 ;  /* 0x000000bac19a723e */ /* 0x000fe200000000ff */
[----:B------:R-:W-:Y:S01]  /*3a10*/  FADD.FTZ R192, R192, R161 ;  /* 0x000000a1c0c07221 */ /* 0x000fe20000010000 */
[----:B---3--:R-:W-:Y:S01]  /*3a20*/  F2FP.F16.F32.PACK_AB R155, R197, R194 ;  /* 0x000000c2c59b723e */ /* 0x008fe200000000ff */
[----:B------:R-:W-:Y:S02]  /*3a30*/  FADD.FTZ R191, R191, R184 ;  /* 0x000000b8bfbf7221 */ /* 0x000fe40000010000 */
[----:B------:R-:W-:Y:S01]  /*3a40*/  FADD.FTZ R195, R195, R192 ;  /* 0x000000c0c3c37221 */ /* 0x000fe20000010000 */
[----:B------:R-:W-:Y:S01]  /*3a50*/  WARPGROUP.ARRIVE ;  /* 0x00000000000079c5 */ /* 0x000fe20000000000 */
[----:B------:R-:W-:-:S02]  /*3a60*/  FADD.FTZ R186, R186, R191 ;  /* 0x000000bfbaba7221 */ /* 0x000fc40000010000 */
[----:B------:R-:W-:Y:S02]  /*3a70*/  FADD.FTZ R194, R194, R195 ;  /* 0x000000c3c2c27221 */ /* 0x000fe40000010000 */
[----:B------:R-:W-:Y:S01]  /*3a80*/  FADD.FTZ R193, R193, R186 ;  /* 0x000000bac1c17221 */ /* 0x000fe20000010000 */
[----:B------:R-:W-:Y:S01]  /*3a90*/  HGMMA.64x256x16.F32 R24, R152, gdesc[UR8].tnspB, R24, gsb0 ;  /* 0x43e0000898187df0 */ /* 0x000fe20008000818 */
[----:B------:R-:W-:Y:S01]  /*3aa0*/  UIADD3 UR10, UR7, 0x100, URZ ;  /* 0x00000100070a7890 */ /* 0x000fe2000fffe03f */
[----:B------:R-:W-:Y:S01]  /*3ab0*/  FADD.FTZ R194, R197, R194 ;  /* 0x000000c2c5c27221 */ /* 0x000fe20000010000 */
[----:B------:R-:W-:Y:S01]  /*3ac0*/  UMOV UR11, 0x40000040 ;  /* 0x40000040000b7882 */ /* 0x000fe20000000000 */
[----:B------:R-:W-:Y:S02]  /*3ad0*/  WARPGROUP.DEPBAR.LE gsb0, 0x0 ;  /* 0x00008000000079c5 */ /* 0x000fe40000010000 */
[----:B----4-:R-:W-:Y:S01]  /*3ae0*/  F2FP.F16.F32.PACK_AB R152, R199, R198 ;  /* 0x000000c6c798723e */ /* 0x010fe200000000ff */
[----:B------:R-:W-:Y:S01]  /*3af0*/  FADD.FTZ R198, R198, R193 ;  /* 0x000000c1c6c67221 */ /* 0x000fe20000010000 */
[----:B-----5:R-:W-:Y:S01]  /*3b00*/  F2FP.F16.F32.PACK_AB R153, R204, R203 ;  /* 0x000000cbcc99723e */ /* 0x020fe200000000ff */
[----:B------:R-:W-:Y:S01]  /*3b10*/  FADD.FTZ R203, R203, R194 ;  /* 0x000000c2cbcb7221 */ /* 0x000fe20000010000 */
[----:B------:R-:W-:Y:S01]  /*3b20*/  F2FP.F16.F32.PACK_AB R154, R201, R200 ;  /* 0x000000c8c99a723e */ /* 0x000fe200000000ff */
[----:B------:R-:W-:Y:S01]  /*3b30*/  FADD.FTZ R199, R199, R198 ;  /* 0x000000c6c7c77221 */ /* 0x000fe20000010000 */
[----:B0-----:R-:W-:Y:S01]  /*3b40*/  F2FP.F16.F32.PACK_AB R155, R206, R205 ;  /* 0x000000cdce9b723e */ /* 0x001fe200000000ff */
[----:B------:R-:W-:-:S02]  /*3b50*/  FADD.FTZ R204, R204, R203 ;  /* 0x000000cbcccc7221 */ /* 0x000fc40000010000 */
[----:B------:R-:W-:Y:S01]  /*3b60*/  FADD.FTZ R200, R200, R199 ;  /* 0x000000c7c8c87221 */ /* 0x000fe20000010000 */
[----:B------:R-:W-:Y:S01]  /*3b70*/  WARPGROUP.ARRIVE ;  /* 0x00000000000079c5 */ /* 0x000fe20000000000 */
[----:B------:R-:W-:Y:S02]  /*3b80*/  FADD.FTZ R205, R205, R204 ;  /* 0x000000cccdcd7221 */ /* 0x000fe40000010000 */
[----:B------:R-:W-:Y:S02]  /*3b90*/  FADD.FTZ R200, R201, R200 ;  /* 0x000000c8c9c87221 */ /* 0x000fe40000010000 */
[----:B------:R-:W-:-:S07]  /*3ba0*/  FADD.FTZ R206, R206, R205 ;  /* 0x000000cdcece7221 */ /* 0x000fce0000010000 */
[----:B------:R-:W-:Y:S01]  /*3bb0*/  HGMMA.64x256x16.F32 R24, R152, gdesc[UR8].tnspB, R24, gsb0 ;  /* 0x43e0000898187df0 */ /* 0x000fe20008000818 */
[----:B------:R-:W-:Y:S01]  /*3bc0*/  UIADD3 UR10, UR7, 0x180, URZ ;  /* 0x00000180070a7890 */ /* 0x000fe2000fffe03f */
[----:B------:R-:W-:Y:S01]  /*3bd0*/  UMOV UR11, 0x40000040 ;  /* 0x40000040000b7882 */ /* 0x000fe20000000000 */
[----:B------:R-:W-:Y:S02]  /*3be0*/  WARPGROUP.DEPBAR.LE gsb0, 0x0 ;  /* 0x00008000000079c5 */ /* 0x000fe40000010000 */
[----:B------:R-:W-:Y:S01]  /*3bf0*/  F2FP.F16.F32.PACK_AB R152, R208, R179 ;  /* 0x000000b3d098723e */ /* 0x000fe200000000ff */
[----:B------:R-:W-:Y:S01]  /*3c00*/  FADD.FTZ R179, R179, R200 ;  /* 0x000000c8b3b37221 */ /* 0x000fe20000010000 */
[----:B------:R-:W-:Y:S01]  /*3c10*/  F2FP.F16.F32.PACK_AB R153, R164, R163 ;  /* 0x000000a3a499723e */ /* 0x000fe200000000ff */
[----:B------:R-:W-:Y:S01]  /*3c20*/  FADD.FTZ R163, R163, R206 ;  /* 0x000000cea3a37221 */ /* 0x000fe20000010000 */
[----:B------:R-:W-:Y:S01]  /*3c30*/  F2FP.F16.F32.PACK_AB R154, R210, R165 ;  /* 0x000000a5d29a723e */ /* 0x000fe200000000ff */
[----:B------:R-:W-:Y:S01]  /*3c40*/  FADD.FTZ R208, R208, R179 ;  /* 0x000000b3d0d07221 */ /* 0x000fe20000010000 */
[----:B------:R-:W-:Y:S01]  /*3c50*/  F2FP.F16.F32.PACK_AB R155, R181, R180 ;  /* 0x000000b4b59b723e */ /* 0x000fe200000000ff */
[----:B------:R-:W-:-:S02]  /*3c60*/  FADD.FTZ R163, R164, R163 ;  /* 0x000000a3a4a37221 */ /* 0x000fc40000010000 */
[----:B------:R-:W-:Y:S01]  /*3c70*/  FADD.FTZ R165, R165, R208 ;  /* 0x000000d0a5a57221 */ /* 0x000fe20000010000 */
[----:B------:R-:W-:Y:S01]  /*3c80*/  WARPGROUP.ARRIVE ;  /* 0x00000000000079c5 */ /* 0x000fe20000000000 */
[----:B------:R-:W-:Y:S02]  /*3c90*/  FADD.FTZ R180, R180, R163 ;  /* 0x000000a3b4b47221 */ /* 0x000fe40000010000 */
[----:B------:R-:W-:Y:S02]  /*3ca0*/  FADD.FTZ R210, R210, R165 ;  /* 0x000000a5d2d27221 */ /* 0x000fe40000010000 */
[----:B------:R-:W-:-:S08]  /*3cb0*/  FADD.FTZ R181, R181, R180 ;  /* 0x000000b4b5b57221 */ /* 0x000fd00000010000 */
        /* <DEDUP_REMOVED lines=19> */
[----:B------:R-:W-:Y:S01]  /*3df0*/  R2UR UR7, R17 ;  /* 0x00000000110772ca */ /* 0x000fe200000e0000 */
[----:B------:R-:W-:-:S12]  /*3e00*/  UMOV UR11, 0x40000040 ;  /* 0x40000040000b7882 */ /* 0x000fd80000000000 */
[----:B------:R-:W-:-:S06]  /*3e10*/  UISETP.GE.AND UP0, UPT, UR60, UR7, UPT ;  /* 0x000000073c00728c */ /* 0x000fcc000bf06270 */
[----:B------:R-:W-:Y:S01]  /*3e20*/  PLOP3.LUT P2, PT, PT, PT, UP0, 0x80, 0x0 ;  /* 0x000000000000781c */ /* 0x000fe20003f4f008 */
[----:B------:R-:W-:Y:S02]  /*3e30*/  WARPGROUP.DEPBAR.LE gsb0, 0x0 ;  /* 0x00008000000079c5 */ /* 0x000fe40000010000 */
[----:B------:R-:W-:Y:S01]  /*3e40*/  F2FP.F16.F32.PACK_AB R152, R187, R162 ;  /* 0x000000a2bb98723e */ /* 0x000fe200000000ff */
[----:B------:R-:W-:Y:S01]  /*3e50*/  FADD.FTZ R162, R162, R169 ;  /* 0x000000a9a2a27221 */ /* 0x000fe20000010000 */
[----:B------:R-:W-:Y:S01]  /*3e60*/  F2FP.F16.F32.PACK_AB R153, R173, R172 ;  /* 0x000000acad99723e */ /* 0x000fe200000000ff */
[----:B------:R-:W-:Y:S01]  /*3e70*/  FADD.FTZ R172, R172, R185 ;  /* 0x000000b9acac7221 */ /* 0x000fe20000010000 */
[----:B------:R-:W-:Y:S01]  /*3e80*/  F2FP.F16.F32.PACK_AB R154, R171, R170 ;  /* 0x000000aaab9a723e */ /* 0x000fe200000000ff */
[----:B------:R-:W-:Y:S01]  /*3e90*/  FADD.FTZ R187, R187, R162 ;  /* 0x000000a2bbbb7221 */ /* 0x000fe20000010000 */
[----:B-1----:R-:W-:Y:S01]  /*3ea0*/  F2FP.F16.F32.PACK_AB R155, R175, R174 ;  /* 0x000000aeaf9b723e */ /* 0x002fe200000000ff */
[----:B------:R-:W-:-:S02]  /*3eb0*/  FADD.FTZ R173, R173, R172 ;  /* 0x000000acadad7221 */ /* 0x000fc40000010000 */
[----:B------:R-:W-:Y:S01]  /*3ec0*/  FADD.FTZ R20, R170, R187 ;  /* 0x000000bbaa147221 */ /* 0x000fe20000010000 */
[----:B------:R-:W-:Y:S01]  /*3ed0*/  WARPGROUP.ARRIVE ;  /* 0x00000000000079c5 */ /* 0x000fe20000000000 */
[----:B------:R-:W-:Y:S02]  /*3ee0*/  FADD.FTZ R174, R174, R173 ;  /* 0x000000adaeae7221 */ /* 0x000fe40000010000 */
[----:B------:R-:W-:Y:S02]  /*3ef0*/  FADD.FTZ R20, R171, R20 ;  /* 0x00000014ab147221 */ /* 0x000fe40000010000 */
[----:B------:R-:W-:Y:S01]  /*3f00*/  FADD.FTZ R21, R175, R174 ;  /* 0x000000aeaf157221 */ /* 0x000fe20000010000 */
[----:B------:R-:W-:Y:S03]  /*3f10*/  HGMMA.64x256x16.F32 R24, R152, gdesc[UR8].tnspB, R24, gsb0 ;  /* 0x43e0000898187df0 */ /* 0x000fe60008000818 */
[----:B------:R-:W-:-:S02]  /*3f20*/  WARPGROUP.DEPBAR.LE gsb0, 0x0 ;  /* 0x00008000000079c5 */ /* 0x000fc40000010000 */
[----:B------:R0:W-:Y:S01]  /*3f30*/  @!P1 SYNCS.ARRIVE.TRANS64.RED.A1T0 RZ, [R160+URZ], RZ ;  /* 0x000000ffa0ff99a7 */ /* 0x0001e2000810043f */
[----:B------:R-:W-:Y:S05]  /*3f40*/  @!P2 BRA `(.L_x_9217) ;  /* 0x0000002800d0a947 */ /* 0x000fea0003800000 */
[----:B------:R-:W-:Y:S01]  /*3f50*/  UMOV UR6, URZ ;  /* 0x0000003f00067c82 */ /* 0x000fe20008000000 */
[----:B------:R-:W-:Y:S01]  /*3f60*/  IMAD.MOV.U32 R23, RZ, RZ, R196 ;  /* 0x000000ffff177224 */ /* 0x000fe200078e00c4 */
[----:B------:R-:W-:Y:S01]  /*3f70*/  MOV R203, UR60 ;  /* 0x0000003c00cb7c02 */ /* 0x000fe20008000f00 */
[----:B------:R-:W-:Y:S01]  /*3f80*/  IMAD.MOV.U32 R22, RZ, RZ, R189 ;  /* 0x000000ffff167224 */ /* 0x000fe200078e00bd */
[----:B------:R-:W-:Y:S01]  /*3f90*/  UMOV UR60, URZ ;  /* 0x0000003f003c7c82 */ /* 0x000fe20008000000 */
[----:B------:R-:W-:Y:S01]  /*3fa0*/  IMAD.U32 R204, RZ, RZ, UR6 ;  /* 0x00000006ffcc7e24 */ /* 0x000fe2000f8e00ff */
[----:B------:R-:W-:-:S06]  /*3fb0*/  ULDC UR61, c[0x0][0xad0] ;  /* 0x0002b400003d7ab9 */ /* 0x000fcc0000000800 */
.L_x_9226:
[----:B------:R-:W-:Y:S01]  /*3fc0*/  R2UR UR6, R203 ;  /* 0x00000000cb0672ca */ /* 0x000fe200000e0000 */
[----:B------:R-:W-:Y:S01]  /*3fd0*/  UIADD3 UR60, UR60, 0x1, URZ ;  /* 0x000000013c3c7890 */ /* 0x000fe2000fffe03f */
[----:B------:R-:W-:Y:S02]  /*3fe0*/  R2UR UR7, R204 ;  /* 0x00000000cc0772ca */ /* 0x000fe400000e0000 */
[----:B------:R-:W-:Y:S01]  /*3ff0*/  R2UR UR10, R17 ;  /* 0x00000000110a72ca */ /* 0x000fe200000e0000 */
[----:B------:R-:W-:-:S04]  /*4000*/  UISETP.NE.AND UP0, UPT, UR60, 0x2, UPT ;  /* 0x000000023c00788c */ /* 0x000fc8000bf05270 */
[----:B------:R-:W-:-:S04]  /*4010*/  USEL UR60, UR60, URZ, UP0 ;  /* 0x0000003f3c3c7287 */ /* 0x000fc80008000000 */
[----:B------:R-:W-:Y:S01]  /*4020*/  IMAD.U32 R152, RZ, RZ, UR6 ;  /* 0x00000006ff987e24 */ /* 0x000fe2000f8e00ff */
[----:B------:R-:W-:-:S04]  /*4030*/  UIADD3 UR6, UR6, -0x1, URZ ;  /* 0xffffffff06067890 */ /* 0x000fc8000fffe03f */
[----:B------:R-:W-:Y:S02]  /*4040*/  ISETP.GT.AND P2, PT, R152, UR10, PT ;  /* 0x0000000a98007c0c */ /* 0x000fe4000bf44270 */
[----:B------:R-:W-:Y:S01]  /*4050*/  IMAD.U32 R203, RZ, RZ, UR6 ;  /* 0x00000006ffcb7e24 */ /* 0x000fe2000f8e00ff */
[----:B------:R-:W-:-:S04]  /*4060*/  USEL UR6, URZ, 0x1, UP0 ;  /* 0x000000013f067887 */ /* 0x000fc80008000000 */
[----:B------:R-:W-:-:S06]  /*4070*/  ULOP3.LUT UR7, UR7, UR6, URZ, 0x3c, !UPT ;  /* 0x0000000607077292 */ /* 0x000fcc000f8e3c3f */
[----:B------:R-:W-:Y:S01]  /*4080*/  IMAD.U32 R204, RZ, RZ, UR7 ;  /* 0x00000007ffcc7e24 */ /* 0x000fe2000f8e00ff */
[----:B-1----:R-:W-:Y:S06]  /*4090*/  @!P0 BRA `(.L_x_9218) ;  /* 0x0000000000048947 */ /* 0x002fec0003800000 */
[----:B------:R-:W-:Y:S01]  /*40a0*/  BPT.TRAP 0x1 ;  /* 0x000000040000795c */ /* 0x000fe20000300000 */
.L_x_9218:
[----:B------:R-:W-:Y:S02]  /*40b0*/  R2UR UR6, R16 ;  /* 0x00000000100672ca */ /* 0x000fe400000e0000 */
[----:B------:R-:W-:-:S11]  /*40c0*/  R2UR UR7, R204 ;  /* 0x00000000cc0772ca */ /* 0x000fd600000e0000 */
[----:B------:R-:W-:Y:S02]  /*40d0*/  ULEA UR6, UR60, UR6, 0x3 ;  /* 0x000000063c067291 */ /* 0x000fe4000f8e183f */
[----:B------:R-:W-:-:S04]  /*40e0*/  IMAD.U32 R200, RZ, RZ, UR7 ;  /* 0x00000007ffc87e24 */ /* 0x000fc8000f8e00ff */
[----:B------:R-:W-:Y:S01]  /*40f0*/  IMAD.U32 R212, RZ, RZ, UR6 ;  /* 0x00000006ffd47e24 */ /* 0x000fe2000f8e00ff */
[----:B------:R-:W-:-:S04]  /*4100*/  SHF.L.U32 R200, R200, 0x1f, RZ ;  /* 0x0000001fc8c87819 */ /* 0x000fc800000006ff */
[----:B------:R1:W2:Y:S01]  /*4110*/  SYNCS.PHASECHK.TRANS64.TRYWAIT P3, [UR6+0x32430], R200 ;  /* 0x032430c8ff0075a7 */ /* 0x0002a20008060146 */
[----:B------:R-:W-:Y:S05]  /*4120*/  @!P0 BRA `(.L_x_9219) ;  /* 0x0000000000048947 */ /* 0x000fea0003800000 */
[----:B------:R-:W-:Y:S01]  /*4130*/  BPT.TRAP 0x1 ;  /* 0x000000040000795c */ /* 0x000fe20000300000 */
.L_x_9219:
[----:B--2---:R-:W-:Y:S05]  /*4140*/  @P3 BRA `(.L_x_9220) ;  /* 0x00000000000c3947 */ /* 0x004fea0003800000 */
[----:B------:R-:W-:-:S13]  /*4150*/  R2UR UR6, R212 ;  /* 0x00000000d40672ca */ /* 0x000fda00000e0000 */
[----:B------:R-:W2:Y:S02]  /*4160*/  SYNCS.PHASECHK.TRANS64.TRYWAIT P3, [UR6+0x32430], R200 ;  /* 0x032430c8ff0075a7 */ /* 0x000ea40008060146 */
[----:B--2---:R-:W-:Y:S05]  /*4170*/  @!P3 BRA `(.L_x_9221) ;  /* 0x000000a40078b947 */ /* 0x004fea0003800000 */
.L_x_9220:
[----:B------:R-:W-:Y:S01]  /*4180*/  R2UR UR6, R0 ;  /* 0x00000000000672ca */ /* 0x000fe200000e0000 */
[----:B0-2---:R-:W-:Y:S01]  /*4190*/  WARPGROUP.ARRIVE ;  /* 0x00000000000079c5 */ /* 0x005fe20000000000 */
        /* <DEDUP_REMOVED lines=10> */
[----:B------:R-:W-:Y:S01]  /*4240*/  UIMAD UR6, UR60, 0x300, UR6 ;  /* 0x000003003c0678a4 */ /* 0x000fe2000f8e0206 */
[----:B------:R-:W-:Y:S02]  /*4250*/  R2UR UR16, R4 ;  /* 0x00000000041072ca */ /* 0x000fe400000e0000 */
[----:B------:R-:W-:Y:S01]  /*4260*/  R2UR UR17, R5 ;  /* 0x00000000051172ca */ /* 0x000fe200000e0000 */
[----:B------:R-:W-:Y:S01]  /*4270*/  UIADD3 UR7, UR6, 0x2, URZ ;  /* 0x0000000206077890 */ /* 0x000fe2000fffe03f */
[----:B------:R-:W-:Y:S02]  /*4280*/  MOV R208, UR13 ;  /* 0x0000000d00d07c02 */ /* 0x000fe40008000f00 */
[----:B------:R-:W-:Y:S01]  /*4290*/  UMOV UR22, UR6 ;  /* 0x0000000600167c82 */ /* 0x000fe20008000000 */
[----:B------:R-:W-:Y:S01]  /*42a0*/  MOV R209, UR12 ;  /* 0x0000000c00d17c02 */ /* 0x000fe20008000f00 */
[----:B------:R-:W-:Y:S01]  /*42b0*/  HGMMA.64x96x16.F32 R152, gdesc[UR20], RZ, !UPT, gsb0 ;  /* 0x01600000149879f0 */ /* 0x000fe2000c0008ff */
[----:B------:R-:W-:Y:S01]  /*42c0*/  R2UR UR12, R6 ;  /* 0x00000000060c72ca */ /* 0x000fe200000e0000 */
[----:B------:R-:W-:Y:S01]  /*42d0*/  UMOV UR18, UR7 ;  /* 0x0000000700127c82 */ /* 0x000fe20008000000 */
[----:B------:R-:W-:Y:S01]  /*42e0*/  R2UR UR13, R7 ;  /* 0x00000000070d72ca */ /* 0x000fe200000e0000 */
[----:B------:R-:W-:Y:S01]  /*42f0*/  UIADD3 UR7, UR6, 0x4, URZ ;  /* 0x0000000406077890 */ /* 0x000fe2000fffe03f */
[----:B------:R-:W-:Y:S01]  /*4300*/  MOV R210, UR9 ;  /* 0x0000000900d27c02 */ /* 0x000fe20008000f00 */
[----:B------:R-:W-:Y:S01]  /*4310*/  UIADD3 UR6, UR6, 0x6, URZ ;  /* 0x0000000606067890 */ /* 0x000fe2000fffe03f */
[----:B------:R-:W-:-:S02]  /*4320*/  MOV R211, UR8 ;  /* 0x0000000800d37c02 */ /* 0x000fc40008000f00 */
[----:B------:R-:W-:Y:S02]  /*4330*/  R2UR UR8, R8 ;  /* 0x00000000080872ca */ /* 0x000fe400000e0000 */
[----:B------:R-:W-:Y:S01]  /*4340*/  UMOV UR14, UR7 ;  /* 0x00000007000e7c82 */ /* 0x000fe20008000000 */
[----:B------:R-:W-:Y:S01]  /*4350*/  R2UR UR9, R9 ;  /* 0x00000000090972ca */ /* 0x000fe200000e0000 */
[----:B------:R-:W-:Y:S01]  /*4360*/  UMOV UR10, UR6 ;  /* 0x00000006000a7c82 */ /* 0x000fe20008000000 */
        /* <DEDUP_REMOVED lines=18> */
[----:B------:R-:W-:-:S12]  /*4490*/  @!P0 BRA `(.L_x_9222) ;  /* 0x0000000000048947 */ /* 0x000fd80003800000 */
[----:B------:R-:W-:Y:S01]  /*44a0*/  BPT.TRAP 0x1 ;  /* 0x000000040000795c */ /* 0x000fe20000300000 */
.L_x_9222:
[----:B------:R-:W-:-:S13]  /*44b0*/  R2UR UR6, R212 ;  /* 0x00000000d40672ca */ /* 0x000fda00000e0000 */
[----:B------:R0:W2:Y:S01]  /*44c0*/  SYNCS.PHASECHK.TRANS64.TRYWAIT P3, [UR6+0x32450], R200 ;  /* 0x032450c8ff0075a7 */ /* 0x0000a20008060146 */
[----:B------:R-:W-:Y:S05]  /*44d0*/  @!P0 BRA `(.L_x_9223) ;  /* 0x0000000000048947 */ /* 0x000fea0003800000 */
[----:B------:R-:W-:Y:S01]  /*44e0*/  BPT.TRAP 0x1 ;  /* 0x000000040000795c */ /* 0x000fe20000300000 */
.L_x_9223:
[----:B--2---:R-:W-:Y:S05]  /*44f0*/  @P3 BRA `(.L_x_9224) ;  /* 0x00000000000c3947 */ /* 0x004fea0003800000 */
[----:B------:R-:W-:-:S13]  /*4500*/  R2UR UR6, R212 ;  /* 0x00000000d40672ca */ /* 0x000fda00000e0000 */
[----:B------:R-:W2:Y:S02]  /*4510*/  SYNCS.PHASECHK.TRANS64.TRYWAIT P3, [UR6+0x32450], R200 ;  /* 0x032450c8ff0075a7 */ /* 0x000ea40008060146 */
[----:B--2---:R-:W-:Y:S05]  /*4520*/  @!P3 BRA `(.L_x_9225) ;  /* 0x000000a000a8b947 */ /* 0x004fea0003800000 */
.L_x_9224:
[----:B------:R-:W-:Y:S01]  /*4530*/  R2UR UR6, R14 ;  /* 0x000000000e0672ca */ /* 0x000fe200000e0000 */
[----:B------:R-:W-:Y:S01]  /*4540*/  WARPGROUP.ARRIVE ;  /* 0x00000000000079c5 */ /* 0x000fe20000000000 */
[----:B012---:R-:W-:Y:S01]  /*4550*/  MOV R200, UR49 ;  /* 0x0000003100c87c02 */ /* 0x007fe20008000f00 */
[----:B------:R-:W-:Y:S01]  /*4560*/  UMOV UR51, 0x40000040 ;  /* 0x4000004000337882 */ /* 0x000fe20000000000 */
[----:B------:R-:W-:Y:S01]  /*4570*/  MOV R201, UR48 ;  /* 0x0000003000c97c02 */ /* 0x000fe20008000f00 */
        /* <DEDUP_REMOVED lines=8> */
[----:B------:R-:W-:Y:S01]  /*4600*/  UIMAD UR58, UR60, 0xc00, UR6 ;  /* 0x00000c003c3a78a4 */ /* 0x000fe2000f8e0206 */
[----:B------:R-:W-:Y:S01]  /*4610*/  R2UR UR52, R12 ;  /* 0x000000000c3472ca */ /* 0x000fe200000e0000 */
[----:B------:R-:W-:Y:S01]  /*4620*/  UMOV UR19, 0x40000040 ;  /* 0x4000004000137882 */ /* 0x000fe20000000000 */
[----:B------:R-:W-:Y:S01]  /*4630*/  R2UR UR53, R13 ;  /* 0x000000000d3572ca */ /* 0x000fe200000e0000 */
[----:B------:R-:W-:-:S02]  /*4640*/  UIADD3 UR6, UR58, 0x2, URZ ;  /* 0x000000023a067890 */ /* 0x000fc4000fffe03f */
[----:B------:R-:W-:Y:S02]  /*4650*/  UIADD3 UR10, UR58, 0x6, URZ ;  /* 0x000000063a0a7890 */ /* 0x000fe4000fffe03f */
[----:B------:R-:W-:Y:S01]  /*4660*/  UMOV UR50, UR58 ;  /* 0x0000003a00327c82 */ /* 0x000fe20008000000 */
[----:B------:R-:W-:Y:S01]  /*4670*/  UIADD3 UR14, UR58, 0x300, URZ ;  /* 0x000003003a0e7890 */ /* 0x000fe2000fffe03f */
[----:B------:R-:W-:Y:S01]  /*4680*/  HGMMA.64x96x16.F32 R152, gdesc[UR48], R152, gsb0 ;  /* 0x01600000309879f0 */ /* 0x000fe20008000898 */
[----:B------:R-:W-:Y:S01]  /*4690*/  UMOV UR54, UR6 ;  /* 0x0000000600367c82 */ /* 0x000fe20008000000 */
[----:B------:R-:W-:Y:S01]  /*46a0*/  UIADD3 UR6, UR58, 0x4, URZ ;  /* 0x000000043a067890 */ /* 0x000fe2000fffe03f */
[----:B------:R-:W-:Y:S01]  /*46b0*/  R2UR UR49, R200 ;  /* 0x00000000c83172ca */ /* 0x000fe200000e0000 */
[----:B------:R-:W-:Y:S01]  /*46c0*/  UIADD3 UR18, UR58, 0x302, URZ ;  /* 0x000003023a127890 */ /* 0x000fe2000fffe03f */
[----:B------:R-:W-:Y:S01]  /*46d0*/  R2UR UR48, R201 ;  /* 0x00000000c93072ca */ /* 0x000fe200000e0000 */
[----:B------:R-:W-:Y:S01]  /*46e0*/  UIADD3 UR22, UR58, 0x304, URZ ;  /* 0x000003043a167890 */ /* 0x000fe2000fffe03f */
[----:B------:R-:W-:Y:S01]  /*46f0*/  UMOV UR23, 0x40000040 ;  /* 0x4000004000177882 */ /* 0x000fe20000000000 */
        /* <DEDUP_REMOVED lines=14> */
[----:B------:R-:W-:Y:S01]  /*47e0*/  UMOV UR59, 0x40000040 ;  /* 0x40000040003b7882 */ /* 0x000fe20000000000 */
[----:B------:R-:W-:-:S02]  /*47f0*/  WARPGROUP.DEPBAR.LE gsb0, 0x0 ;  /* 0x00008000000079c5 */ /* 0x000fc40000010000 */
[----:B------:R-:W-:-:S06]  /*4800*/  WARPGROUP.ARRIVE ;  /* 0x00000000000079c5 */ /* 0x000fcc0000000000 */
[----:B------:R-:W-:Y:S01]  /*4810*/  HGMMA.64x96x16.F32 R152, gdesc[UR52], R152, gsb0 ;  /* 0x01600000349879f0 */ /* 0x000fe20008000898 */
[----:B------:R-:W-:Y:S01]  /*4820*/  R2UR UR53, R205 ;  /* 0x00000000cd3572ca */ /* 0x000fe200000e0000 */
[----:B------:R-:W-:Y:S01]  /*4830*/  UIADD3 UR54, UR58, 0x904, URZ ;  /* 0x000009043a367890 */ /* 0x000fe2000fffe03f */
[----:B------:R-:W-:Y:S01]  /*4840*/  R2UR UR52, R206 ;  /* 0x00000000ce3472ca */ /* 0x000fe200000e0000 */
[----:B------:R-:W-:Y:S01]  /*4850*/  UMOV UR55, 0x40000040 ;  /* 0x4000004000377882 */ /* 0x000fe20000000000 */
[----:B------:R-:W-:Y:S01]  /*4860*/  UIADD3 UR58, UR58, 0x906, URZ ;  /* 0x000009063a3a7890 */ /* 0x000fe2000fffe03f */
[----:B------:R-:W-:Y:S02]  /*4870*/  WARPGROUP.DEPBAR.LE gsb0, 0x0 ;  /* 0x00008000000079c5 */ /* 0x000fe40000010000 */
[----:B------:R-:W-:-:S06]  /*4880*/  WARPGROUP.ARRIVE ;  /* 0x00000000000079c5 */ /* 0x000fcc0000000000 */
[----:B------:R-:W-:Y:S01]  /*4890*/  HGMMA.64x96x16.F32 R152, gdesc[UR4], R152, gsb0 ;  /* 0x01600000049879f0 */ /* 0x000fe20008000898 */
[----:B------:R-:W-:Y:S01]  /*48a0*/  ULDC UR6, c[0x0][0xa80] ;  /* 0x0002a00000067ab9 */ /* 0x000fe20000000800 */
[----:B------:R-:W-:-:S13]  /*48b0*/  R2UR UR7, R202 ;  /* 0x00000000ca0772ca */ /* 0x000fda00000e0000 */
[----:B------:R-:W-:Y:S01]  /*48c0*/  UIMAD UR7, UR60, 0xc00, UR7 ;  /* 0x00000c003c0778a4 */ /* 0x000fe2000f8e0207 */
[----:B------:R-:W-:Y:S02]  /*48d0*/  WARPGROUP.DEPBAR.LE gsb0, 0x0 ;  /* 0x00008000000079c5 */ /* 0x000fe40000010000 */
[----:B------:R-:W-:-:S06]  /*48e0*/  WARPGROUP.ARRIVE ;  /* 0x00000000000079c5 */ /* 0x000fcc0000000000 */
[----:B------:R-:W-:Y:S01]  /*48f0*/  HGMMA.64x96x16.F32 R152, gdesc[UR8], R152, gsb0 ;  /* 0x01600000089879f0 */ /* 0x000fe20008000898 */
[----:B------:R-:W-:Y:S01]  /*4900*/  R2UR UR11, R212 ;  /* 0x00000000d40b72ca */ /* 0x000fe200000e0000 */
        /* <DEDUP_REMOVED lines=62> */
[----:B0-----:R-:W-:Y:S01]  /*4cf0*/  FMNMX.FTZ R185, R201, R22, !PT ;  /* 0x00000016c9b97209 */ /* 0x001fe20007810000 */
        /* <DEDUP_REMOVED lines=26> */
[----:B------:R-:W-:-:S03]  /*4ea0*/  FMUL.FTZ R198, R198, UR61 ;  /* 0x0000003dc6c67c20 */ /* 0x000fc60008410000 */
        /* <DEDUP_REMOVED lines=48> */
[----:B------:R-:W-:-:S06]  /*51b0*/  FMUL.FTZ R192, R196, UR61 ;  /* 0x0000003dc4c07c20 */ /* 0x000fcc0008410000 */
        /* <DEDUP_REMOVED lines=38> */
[----:B--2---:R-:W-:-:S05]  /*5420*/  FMNMX.FTZ R193, R194, R193, !PT ;  /* 0x000000c1c2c17209 */ /* 0x004fca0007810000 */
[----:B------:R-:W2:Y:S02]  /*5430*/  SHFL.BFLY PT, R208, R193, 0x2, 0x1f ;  /* 0x0c401f00c1d07f89 */ /* 0x000ea400000e0000 */
[----:B------:R-:W3:Y:S01]  /*5440*/  MUFU.TANH R207, R207 ;  /* 0x000000cf00cf7308 */ /* 0x000ee20000002400 */
[----:B0-----:R-:W-:-:S04]  /*5450*/  FMNMX.FTZ R189, R195, R196, !PT ;  /* 0x000000c4c3bd7209 */ /* 0x001fc80007810000 */
[----:B-1----:R-:W-:-:S04]  /*5460*/  FMNMX.FTZ R196, R198, R189, !PT ;  /* 0x000000bdc6c47209 */ /* 0x002fc80007810000 */
[----:B---3--:R-:W-:-:S05]  /*5470*/  FMNMX.FTZ R196, R207, R196, !PT ;  /* 0x000000c4cfc47209 */ /* 0x008fca0007810000 */
[----:B------:R-:W0:Y:S01]  /*5480*/  SHFL.BFLY PT, R197, R196, 0x2, 0x1f ;  /* 0x0c401f00c4c57f89 */ /* 0x000e2200000e0000 */
[----:B--2---:R-:W-:-:S05]  /*5490*/  FMNMX.FTZ R208, R193, R208, !PT ;  /* 0x000000d0c1d07209 */ /* 0x004fca0007810000 */
[----:B------:R-:W1:Y:S01]  /*54a0*/  SHFL.BFLY PT, R189, R208, 0x1, 0x1f ;  /* 0x0c201f00d0bd7f89 */ /* 0x000e6200000e0000 */
[----:B0-----:R-:W-:-:S05]  /*54b0*/  FMNMX.FTZ R199, R196, R197, !PT ;  /* 0x000000c5c4c77209 */ /* 0x001fca0007810000 */
[----:B------:R-:W0:Y:S01]  /*54c0*/  SHFL.BFLY PT, R210, R199, 0x1, 0x1f ;  /* 0x0c201f00c7d27f89 */ /* 0x000e2200000e0000 */
[----:B-1----:R-:W-:-:S05]  /*54d0*/  FMNMX.FTZ R189, R208, R189, !PT ;  /* 0x000000bdd0bd7209 */ /* 0x002fca0007810000 */
[C---:B------:R-:W-:Y:S01]  /*54e0*/  FADD.FTZ R22, -R189.reuse, R22 ;  /* 0x00000016bd167221 */ /* 0x040fe20000010100 */
[----:B------:R-:W-:-:S03]  /*54f0*/  FMUL.FTZ R209, R189, UR6 ;  /* 0x00000006bdd17c20 */ /* 0x000fc60008410000 */
[----:B------:R-:W-:Y:S01]  /*5500*/  FMUL.FTZ R193, R22, UR6 ;  /* 0x0000000616c17c20 */ /* 0x000fe20008410000 */
[--C-:B------:R-:W-:Y:S01]  /*5510*/  FFMA.FTZ R22, R201, UR6, -R209.reuse ;  /* 0x00000006c9167c23 */ /* 0x100fe200080108d1 */
[----:B------:R-:W-:Y:S02]  /*5520*/  IMAD.U32 R201, RZ, RZ, UR11 ;  /* 0x0000000bffc97e24 */ /* 0x000fe4000f8e00ff */
[--C-:B------:R-:W-:Y:S01]  /*5530*/  FFMA.FTZ R197, R152, UR6, -R209.reuse ;  /* 0x0000000698c57c23 */ /* 0x100fe200080108d1 */
[--C-:B------:R-:W-:Y:S01]  /*5540*/  FFMA.FTZ R155, R155, UR6, -R209.reuse ;  /* 0x000000069b9b7c23 */ /* 0x100fe200080108d1 */
[----:B------:R-:W-:Y:S01]  /*5550*/  UMOV UR11, 0x40000040 ;  /* 0x40000040000b7882 */ /* 0x000fe20000000000 */
[----:B------:R-:W-:Y:S01]  /*5560*/  @!P1 VIADD R152, R201, 0x32440 ;  /* 0x00032440c9989836 */ /* 0x000fe20000000000 */
[----:B------:R-:W1:Y:S01]  /*5570*/  MUFU.EX2 R193, R193 ;  /* 0x000000c100c17308 */ /* 0x000e620000000800 */
[--C-:B------:R-:W-:Y:S01]  /*5580*/  FFMA.FTZ R213, R158, UR6, -R209.reuse ;  /* 0x000000069ed57c23 */ /* 0x100fe200080108d1 */
[--C-:B------:R-:W-:Y:S01]  /*5590*/  FFMA.FTZ R158, R161, UR6, -R209.reuse ;  /* 0x00000006a19e7c23 */ /* 0x100fe200080108d1 */
[--C-:B------:R-:W-:Y:S01]  /*55a0*/  FFMA.FTZ R161, R163, UR6, -R209.reuse ;  /* 0x00000006a3a17c23 */ /* 0x100fe200080108d1 */
[----:B------:R-:W-:Y:S01]  /*55b0*/  @!P1 PRMT R152, RZ, 0x654, R152 ;  /* 0x00000654ff989816 */ /* 0x000fe20000000098 */
[--C-:B------:R-:W-:Y:S01]  /*55c0*/  FFMA.FTZ R156, R156, UR6, -R209.reuse ;  /* 0x000000069c9c7c23 */ /* 0x100fe200080108d1 */
[--C-:B------:R-:W-:Y:S01]  /*55d0*/  FFMA.FTZ R162, R162, UR6, -R209.reuse ;  /* 0x00000006a2a27c23 */ /* 0x100fe200080108d1 */
[----:B0-----:R-:W-:Y:S01]  /*55e0*/  FMNMX.FTZ R196, R199, R210, !PT ;  /* 0x000000d2c7c47209 */ /* 0x001fe20007810000 */
[--C-:B------:R-:W-:Y:S01]  /*55f0*/  FFMA.FTZ R210, R157, UR6, -R209.reuse ;  /* 0x000000069dd27c23 */ /* 0x100fe200080108d1 */
[----:B------:R-:W-:Y:S01]  /*5600*/  IADD3 R157, -R19, 0xb, RZ ;  /* 0x0000000b139d7810 */ /* 0x000fe20007ffe1ff */
[----:B------:R-:W-:Y:S01]  /*5610*/  MUFU.EX2 R22, R22 ;  /* 0x0000001600167308 */ /* 0x000fe20000000800 */
[----:B------:R-:W-:Y:S01]  /*5620*/  FFMA.FTZ R170, R170, UR6, -R209 ;  /* 0x00000006aaaa7c23 */ /* 0x000fe200080108d1 */
[C---:B------:R-:W-:Y:S01]  /*5630*/  FADD.FTZ R23, -R196.reuse, R23 ;  /* 0x00000017c4177221 */ /* 0x040fe20000010100 */
[----:B------:R-:W-:Y:S01]  /*5640*/  FMUL.FTZ R211, R196, UR6 ;  /* 0x00000006c4d37c20 */ /* 0x000fe20008410000 */
[----:B------:R2:W-:Y:S06]  /*5650*/  BAR.ARV R157, 0x100 ;  /* 0x0004009d0000751d */ /* 0x0005ec0000002000 */
[----:B------:R-:W-:Y:S01]  /*5660*/  FMUL.FTZ R208, R23, UR6 ;  /* 0x0000000617d07c20 */ /* 0x000fe20008410000 */
[--C-:B------:R-:W-:Y:S01]  /*5670*/  FFMA.FTZ R23, R154, UR6, -R211.reuse ;  /* 0x000000069a177c23 */ /* 0x100fe200080108d3 */
[--C-:B------:R-:W-:Y:S01]  /*5680*/  FFMA.FTZ R212, R153, UR6, -R211.reuse ;  /* 0x0000000699d47c23 */ /* 0x100fe200080108d3 */
[--C-:B------:R-:W-:Y:S01]  /*5690*/  FFMA.FTZ R200, R200, UR6, -R211.reuse ;  /* 0x00000006c8c87c23 */ /* 0x100fe200080108d3 */
[--C-:B------:R-:W-:Y:S01]  /*56a0*/  FFMA.FTZ R205, R205, UR6, -R211.reuse ;  /* 0x00000006cdcd7c23 */ /* 0x100fe200080108d3 */
[----:B------:R0:W-:Y:S01]  /*56b0*/  @!P1 SYNCS.ARRIVE.TRANS64.RED.A1T0 RZ, [R152+URZ], RZ ;  /* 0x000000ff98ff99a7 */ /* 0x0001e2000810043f */
        /* <DEDUP_REMOVED lines=136> */
[----:B0-----:R-:W-:Y:S01]  /*5f40*/  F2FP.F16.F32.PACK_AB R152, R197, R22 ;  /* 0x00000016c598723e */ /* 0x001fe200000000ff */
[--C-:B------:R-:W-:Y:S01]  /*5f50*/  FFMA.FTZ R159, R159, UR6, -R211.reuse ;  /* 0x000000069f9f7c23 */ /* 0x100fe200080108d3 */
[----:B-1----:R-:W-:Y:S01]  /*5f60*/  F2FP.F16.F32.PACK_AB R154, R210, R199 ;  /* 0x000000c7d29a723e */ /* 0x002fe200000000ff */
[--C-:B------:R-:W-:Y:S01]  /*5f70*/  FFMA.FTZ R160, R160, UR6, -R211.reuse ;  /* 0x00000006a0a07c23 */ /* 0x100fe200080108d3 */
[----:B----4-:R-:W-:Y:S01]  /*5f80*/  F2FP.F16.F32.PACK_AB R153, R212, R23 ;  /* 0x00000017d499723e */ /* 0x010fe200000000ff */
[--C-:B------:R-:W-:Y:S01]  /*5f90*/  FFMA.FTZ R163, R165, UR6, -R211.reuse ;  /* 0x00000006a5a37c23 */ /* 0x100fe200080108d3 */
[----:B-----5:R-:W-:Y:S01]  /*5fa0*/  F2FP.F16.F32.PACK_AB R155, R205, R200 ;  /* 0x000000c8cd9b723e */ /* 0x020fe200000000ff */
[----:B------:R2:W-:Y:S01]  /*5fb0*/  BAR.SYNC.DEFER_BLOCKING R15, 0x100 ;  /* 0x0004000f0000751d */ /* 0x0005e20000010000 */
[----:B------:R-:W-:Y:S01]  /*5fc0*/  FFMA.FTZ R214, R167, UR6, -R211 ;  /* 0x00000006a7d67c23 */ /* 0x000fe200080108d3 */
[--C-:B------:R-:W-:Y:S01]  /*5fd0*/  FFMA.FTZ R165, R164, UR6, -R209.reuse ;  /* 0x00000006a4a57c23 */ /* 0x100fe200080108d1 */
[--C-:B------:R-:W-:Y:S01]  /*5fe0*/  FFMA.FTZ R164, R169, UR6, -R209.reuse ;  /* 0x00000006a9a47c23 */ /* 0x100fe200080108d1 */
[----:B------:R-:W-:Y:S01]  /*5ff0*/  FFMA.FTZ R167, R171, UR6, -R209 ;  /* 0x00000006aba77c23 */ /* 0x000fe200080108d1 */
[--C-:B------:R-:W-:Y:S01]  /*6000*/  FFMA.FTZ R169, R168, UR6, -R211.reuse ;  /* 0x00000006a8a97c23 */ /* 0x100fe200080108d3 */
[----:B------:R-:W-:Y:S01]  /*6010*/  MUFU.EX2 R156, R156 ;  /* 0x0000009c009c7308 */ /* 0x000fe20000000800 */
[--C-:B------:R-:W-:Y:S01]  /*6020*/  FFMA.FTZ R166, R166, UR6, -R211.reuse ;  /* 0x00000006a6a67c23 */ /* 0x100fe200080108d3 */
[--C-:B------:R-:W-:Y:S01]  /*6030*/  FFMA.FTZ R168, R173, UR6, -R211.reuse ;  /* 0x00000006ada87c23 */ /* 0x100fe200080108d3 */
[----:B------:R-:W-:Y:S01]  /*6040*/  FFMA.FTZ R171, R175, UR6, -R211 ;  /* 0x00000006afab7c23 */ /* 0x000fe200080108d3 */
[--C-:B------:R-:W-:Y:S01]  /*6050*/  FFMA.FTZ R173, R172, UR6, -R209.reuse ;  /* 0x00000006acad7c23 */ /* 0x100fe200080108d1 */
[--C-:B------:R-:W-:Y:S01]  /*6060*/  FFMA.FTZ R172, R177, UR6, -R209.reuse ;  /* 0x00000006b1ac7c23 */ /* 0x100fe200080108d1 */
[----:B------:R-:W-:Y:S01]  /*6070*/  FFMA.FTZ R175, R179, UR6, -R209 ;  /* 0x00000006b3af7c23 */ /* 0x000fe200080108d1 */
[--C-:B------:R-:W-:Y:S01]  /*6080*/  FFMA.FTZ R177, R176, UR6, -R211.reuse ;  /* 0x00000006b0b17c23 */ /* 0x100fe200080108d3 */
[----:B------:R-:W0:Y:S01]  /*6090*/  MUFU.EX2 R213, R213 ;  /* 0x000000d500d57308 */ /* 0x000e220000000800 */
[--C-:B------:R-:W-:Y:S01]  /*60a0*/  FFMA.FTZ R174, R174, UR6, -R211.reuse ;  /* 0x00000006aeae7c23 */ /* 0x100fe200080108d3 */
[--C-:B------:R-:W-:Y:S01]  /*60b0*/  FFMA.FTZ R176, R181, UR6, -R211.reuse ;  /* 0x00000006b5b07c23 */ /* 0x100fe200080108d3 */
[----:B------:R-:W-:Y:S01]  /*60c0*/  FFMA.FTZ R179, R183, UR6, -R211 ;  /* 0x00000006b7b37c23 */ /* 0x000fe200080108d3 */
[--C-:B------:R-:W-:Y:S01]  /*60d0*/  FFMA.FTZ R181, R180, UR6, -R209.reuse ;  /* 0x00000006b4b57c23 */ /* 0x100fe200080108d1 */
[--C-:B------:R-:W-:Y:S01]  /*60e0*/  FFMA.FTZ R180, R185, UR6, -R209.reuse ;  /* 0x00000006b9b47c23 */ /* 0x100fe200080108d1 */
[----:B------:R-:W-:Y:S01]  /*60f0*/  FFMA.FTZ R183, R187, UR6, -R209 ;  /* 0x00000006bbb77c23 */ /* 0x000fe200080108d1 */
[----:B------:R-:W-:Y:S01]  /*6100*/  FFMA.FTZ R185, R184, UR6, -R211 ;  /* 0x00000006b8b97c23 */ /* 0x000fe200080108d3 */
[----:B------:R-:W-:Y:S01]  /*6110*/  MUFU.EX2 R158, R158 ;  /* 0x0000009e009e7308 */ /* 0x000fe20000000800 */
[----:B------:R-:W-:Y:S01]  /*6120*/  FFMA.FTZ R178, R178, UR6, -R209 ;  /* 0x00000006b2b27c23 */ /* 0x000fe200080108d1 */
[----:B------:R-:W-:Y:S01]  /*6130*/  WARPGROUP.ARRIVE ;  /* 0x00000000000079c5 */ /* 0x000fe20000000000 */
[--C-:B------:R-:W-:Y:S01]  /*6140*/  FFMA.FTZ R182, R182, UR6, -R211.reuse ;  /* 0x00000006b6b67c23 */ /* 0x100fe200080108d3 */
[--C-:B------:R-:W-:Y:S01]  /*6150*/  FFMA.FTZ R184, R190, UR6, -R211.reuse ;  /* 0x00000006beb87c23 */ /* 0x100fe200080108d3 */
[----:B------:R-:W-:Y:S01]  /*6160*/  FFMA.FTZ R187, R206, UR6, -R211 ;  /* 0x00000006cebb7c23 */ /* 0x000fe200080108d3 */
[----:B------:R-:W-:Y:S01]  /*6170*/  FFMA.FTZ R215, R188, UR6, -R209 ;  /* 0x00000006bcd77c23 */ /* 0x000fe200080108d1 */
[----:B------:R-:W-:Y:S01]  /*6180*/  FFMA.FTZ R190, R191, UR6, -R211 ;  /* 0x00000006bfbe7c23 */ /* 0x000fe200080108d3 */
[----:B------:R-:W-:Y:S01]  /*6190*/  HGMMA.64x256x16.F32 R24, R152, gdesc[UR8].tnspB, R24, gsb0 ;  /* 0x43e0000898187df0 */ /* 0x000fe20008000818 */
[----:B------:R-:W-:Y:S01]  /*61a0*/  MUFU.EX2 R161, R161 ;  /* 0x000000a100a17308 */ /* 0x000fe20000000800 */
[----:B------:R-:W-:Y:S01]  /*61b0*/  UIADD3 UR10, UR7, 0x80, URZ ;  /* 0x00000080070a7890 */ /* 0x000fe2000fffe03f */
[--C-:B------:R-:W-:Y:S01]  /*61c0*/  FFMA.FTZ R186, R186, UR6, -R209.reuse ;  /* 0x00000006baba7c23 */ /* 0x100fe200080108d1 */
[----:B------:R-:W-:Y:S01]  /*61d0*/  UMOV UR11, 0x40000040 ;  /* 0x40000040000b7882 */ /* 0x000fe20000000000 */
[----:B------:R-:W-:Y:S01]  /*61e0*/  FFMA.FTZ R188, R192, UR6, -R209 ;  /* 0x00000006c0bc7c23 */ /* 0x000fe200080108d1 */
[----:B------:R-:W-:Y:S01]  /*61f0*/  FFMA.FTZ R191, R195, UR6, -R211 ;  /* 0x00000006c3bf7c23 */ /* 0x000fe200080108d3 */
[----:B------:R-:W-:Y:S01]  /*6200*/  FFMA.FTZ R209, R194, UR6, -R209 ;  /* 0x00000006c2d17c23 */ /* 0x000fe200080108d1 */
[--C-:B------:R-:W-:Y:S01]  /*6210*/  FFMA.FTZ R192, R198, UR6, -R211.reuse ;  /* 0x00000006c6c07c23 */ /* 0x100fe200080108d3 */
[----:B------:R-:W-:Y:S01]  /*6220*/  MUFU.EX2 R159, R159 ;  /* 0x0000009f009f7308 */ /* 0x000fe20000000800 */
[----:B------:R-:W-:Y:S01]  /*6230*/  FFMA.FTZ R195, R207, UR6, -R211 ;  /* 0x00000006cfc37c23 */ /* 0x000fe200080108d3 */
[----:B------:R-:W-:Y:S01]  /*6240*/  FFMA.FTZ R20, R193, R20, R22 ;  /* 0x00000014c1147223 */ /* 0x000fe20000010016 */
[----:B------:R-:W-:Y:S01]  /*6250*/  FFMA.FTZ R21, R208, R21, R23 ;  /* 0x00000015d0157223 */ /* 0x000fe20000010017 */
[----:B------:R-:W-:Y:S01]  /*6260*/  @!P1 IADD3 R201, R201, 0x32460, RZ ;  /* 0x00032460c9c99810 */ /* 0x000fe20007ffe0ff */
[----:B------:R-:W-:-:S02]  /*6270*/  IMAD.MOV.U32 R23, RZ, RZ, R196 ;  /* 0x000000ffff177224 */ /* 0x000fc400078e00c4 */
[----:B------:R-:W-:Y:S01]  /*6280*/  FADD.FTZ R20, R197, R20 ;  /* 0x00000014c5147221 */ /* 0x000fe20000010000 */
[----:B------:R-:W-:Y:S01]  /*6290*/  FADD.FTZ R21, R212, R21 ;  /* 0x00000015d4157221 */ /* 0x000fe20000010000 */
[----:B------:R-:W1:Y:S01]  /*62a0*/  MUFU.EX2 R160, R160 ;  /* 0x000000a000a07308 */ /* 0x000e620000000800 */
[----:B------:R-:W-:Y:S01]  /*62b0*/  @!P1 PRMT R201, RZ, 0x654, R201 ;  /* 0x00000654ffc99816 */ /* 0x000fe200000000c9 */
[----:B------:R-:W-:Y:S01]  /*62c0*/  FADD.FTZ R199, R199, R20 ;  /* 0x00000014c7c77221 */ /* 0x000fe20000010000 */
[----:B------:R-:W-:Y:S01]  /*62d0*/  FADD.FTZ R200, R200, R21 ;  /* 0x00000015c8c87221 */ /* 0x000fe20000010000 */
[----:B------:R-:W-:Y:S02]  /*62e0*/  IMAD.MOV.U32 R22, RZ, RZ, R189 ;  /* 0x000000ffff167224 */ /* 0x000fe400078e00bd */
[----:B------:R-:W-:Y:S01]  /*62f0*/  FADD.FTZ R199, R210, R199 ;  /* 0x000000c7d2c77221 */ /* 0x000fe20000010000 */
[----:B------:R-:W-:Y:S01]  /*6300*/  FADD.FTZ R200, R205, R200 ;  /* 0x000000c8cdc87221 */ /* 0x000fe20000010000 */
        /* <DEDUP_REMOVED lines=9> */
[----:B------:R-:W2:Y:S08]  /*63a0*/  MUFU.EX2 R171, R171 ;  /* 0x000000ab00ab7308 */ /* 0x000eb00000000800 */
[----:B------:R-:W-:Y:S08]  /*63b0*/  MUFU.EX2 R170, R170 ;  /* 0x000000aa00aa7308 */ /* 0x000ff00000000800 */
[----:B------:R-:W2:Y:S08]  /*63c0*/  MUFU.EX2 R173, R173 ;  /* 0x000000ad00ad7308 */ /* 0x000eb00000000800 */
[----:B------:R-:W-:Y:S08]  /*63d0*/  MUFU.EX2 R172, R172 ;  /* 0x000000ac00ac7308 */ /* 0x000ff00000000800 */
[----:B------:R-:W-:Y:S08]  /*63e0*/  MUFU.EX2 R175, R175 ;  /* 0x000000af00af7308 */ /* 0x000ff00000000800 */
[----:B------:R-:W-:Y:S08]  /*63f0*/  MUFU.EX2 R174, R174 ;  /* 0x000000ae00ae7308 */ /* 0x000ff00000000800 */
[----:B------:R-:W2:Y:S08]  /*6400*/  MUFU.EX2 R177, R177 ;  /* 0x000000b100b17308 */ /* 0x000eb00000000800 */
        /* <DEDUP_REMOVED lines=14> */
[----:B------:R-:W-:Y:S01]  /*64f0*/  MUFU.EX2 R190, R190 ;  /* 0x000000be00be7308 */ /* 0x000fe20000000800 */
[----:B------:R-:W-:-:S02]  /*6500*/  WARPGROUP.DEPBAR.LE gsb0, 0x0 ;  /* 0x00008000000079c5 */ /* 0x000fc40000010000 */
[----:B0-----:R-:W-:-:S05]  /*6510*/  F2FP.F16.F32.PACK_AB R152, R213, R156 ;  /* 0x0000009cd598723e */ /* 0x001fca00000000ff */
[----:B------:R-:W0:Y:S01]  /*6520*/  MUFU.EX2 R191, R191 ;  /* 0x000000bf00bf7308 */ /* 0x000e220000000800 */
[----:B-1----:R-:W-:Y:S01]  /*6530*/  F2FP.F16.F32.PACK_AB R153, R160, R159 ;  /* 0x0000009fa099723e */ /* 0x002fe200000000ff */
[----:B------:R-:W-:Y:S01]  /*6540*/  FADD.FTZ R156, R156, R199 ;  /* 0x000000c79c9c7221 */ /* 0x000fe20000010000 */
[----:B------:R-:W-:Y:S01]  /*6550*/  F2FP.F16.F32.PACK_AB R154, R161, R158 ;  /* 0x0000009ea19a723e */ /* 0x000fe200000000ff */
[----:B------:R-:W-:Y:S01]  /*6560*/  FADD.FTZ R159, R159, R200 ;  /* 0x000000c89f9f7221 */ /* 0x000fe20000010000 */
[----:B---3--:R-:W-:Y:S01]  /*6570*/  F2FP.F16.F32.PACK_AB R155, R214, R163 ;  /* 0x000000a3d69b723e */ /* 0x008fe200000000ff */
[----:B------:R-:W-:Y:S02]  /*6580*/  FADD.FTZ R213, R213, R156 ;  /* 0x0000009cd5d57221 */ /* 0x000fe40000010000 */
[----:B------:R-:W-:Y:S01]  /*6590*/  MUFU.EX2 R192, R192 ;  /* 0x000000c000c07308 */ /* 0x000fe20000000800 */
[----:B------:R-:W-:Y:S01]  /*65a0*/  WARPGROUP.ARRIVE ;  /* 0x00000000000079c5 */ /* 0x000fe20000000000 */
[----:B------:R-:W-:Y:S01]  /*65b0*/  FADD.FTZ R160, R160, R159 ;  /* 0x0000009fa0a07221 */ /* 0x000fe20000010000 */
[----:B------:R-:W-:-:S03]  /*65c0*/  FADD.FTZ R158, R158, R213 ;  /* 0x000000d59e9e7221 */ /* 0x000fc60000010000 */
[----:B------:R-:W-:Y:S01]  /*65d0*/  FADD.FTZ R163, R163, R160 ;  /* 0x000000a0a3a37221 */ /* 0x000fe20000010000 */
[----:B------:R-:W-:Y:S01]  /*65e0*/  HGMMA.64x256x16.F32 R24, R152, gdesc[UR8].tnspB, R24, gsb0 ;  /* 0x43e0000898187df0 */ /* 0x000fe20008000818 */
[----:B------:R-:W-:Y:S01]  /*65f0*/  UIADD3 UR10, UR7, 0x100, URZ ;  /* 0x00000100070a7890 */ /* 0x000fe2000fffe03f */
[----:B------:R-:W1:Y:S01]  /*6600*/  MUFU.EX2 R195, R195 ;  /* 0x000000c300c37308 */ /* 0x000e620000000800 */
[----:B------:R-:W-:Y:S01]  /*6610*/  UMOV UR11, 0x40000040 ;  /* 0x40000040000b7882 */ /* 0x000fe20000000000 */
[----:B------:R-:W-:Y:S01]  /*6620*/  FADD.FTZ R161, R161, R158 ;  /* 0x0000009ea1a17221 */ /* 0x000fe20000010000 */
[----:B------:R-:W-:Y:S01]  /*6630*/  FADD.FTZ R163, R214, R163 ;  /* 0x000000a3d6a37221 */ /* 0x000fe20000010000 */
[----:B------:R-:W-:Y:S02]  /*6640*/  WARPGROUP.DEPBAR.LE gsb0, 0x0 ;  /* 0x00008000000079c5 */ /* 0x000fe40000010000 */
[----:B----4-:R-:W-:Y:S01]  /*6650*/  F2FP.F16.F32.PACK_AB R152, R165, R162 ;  /* 0x000000a2a598723e */ /* 0x010fe200000000ff */
[----:B------:R-:W-:Y:S01]  /*6660*/  FADD.FTZ R162, R162, R161 ;  /* 0x000000a1a2a27221 */ /* 0x000fe20000010000 */
[----:B-----5:R-:W-:Y:S01]  /*6670*/  F2FP.F16.F32.PACK_AB R153, R169, R166 ;  /* 0x000000a6a999723e */ /* 0x020fe200000000ff */
[----:B------:R-:W-:Y:S01]  /*6680*/  FADD.FTZ R166, R166, R163 ;  /* 0x000000a3a6a67221 */ /* 0x000fe20000010000 */
[----:B------:R-:W-:Y:S01]  /*6690*/  F2FP.F16.F32.PACK_AB R154, R167, R164 ;  /* 0x000000a4a79a723e */ /* 0x000fe200000000ff */
[----:B------:R-:W-:Y:S01]  /*66a0*/  FADD.FTZ R165, R165, R162 ;  /* 0x000000a2a5a57221 */ /* 0x000fe20000010000 */
[----:B--2---:R-:W-:Y:S01]  /*66b0*/  F2FP.F16.F32.PACK_AB R155, R171, R168 ;  /* 0x000000a8ab9b723e */ /* 0x004fe200000000ff */
[----:B------:R-:W-:-:S02]  /*66c0*/  FADD.FTZ R169, R169, R166 ;  /* 0x000000a6a9a97221 */ /* 0x000fc40000010000 */
[----:B------:R-:W-:Y:S01]  /*66d0*/  FADD.FTZ R164, R164, R165 ;  /* 0x000000a5a4a47221 */ /* 0x000fe20000010000 */
[----:B------:R-:W-:Y:S01]  /*66e0*/  WARPGROUP.ARRIVE ;  /* 0x00000000000079c5 */ /* 0x000fe20000000000 */
[----:B------:R-:W-:Y:S02]  /*66f0*/  FADD.FTZ R168, R168, R169 ;  /* 0x000000a9a8a87221 */ /* 0x000fe40000010000 */
[----:B------:R-:W-:Y:S02]  /*6700*/  FADD.FTZ R167, R167, R164 ;  /* 0x000000a4a7a77221 */ /* 0x000fe40000010000 */
[----:B------:R-:W-:-:S05]  /*6710*/  FADD.FTZ R171, R171, R168 ;  /* 0x000000a8abab7221 */ /* 0x000fca0000010000 */
        /* <DEDUP_REMOVED lines=40> */
[----:B0-----:R-:W-:Y:S01]  /*69a0*/  F2FP.F16.F32.PACK_AB R153, R191, R190 ;  /* 0x000000bebf99723e */ /* 0x001fe200000000ff */
        /* <DEDUP_REMOVED lines=9> */
[----:B------:R-:W-:-:S08]  /*6a40*/  FADD.FTZ R21, R195, R192 ;  /* 0x000000c0c3157221 */ /* 0x000fd00000010000 */
[----:B------:R-:W-:Y:S03]  /*6a50*/  HGMMA.64x256x16.F32 R24, R152, gdesc[UR8].tnspB, R24, gsb0 ;  /* 0x43e0000898187df0 */ /* 0x000fe60008000818 */
[----:B------:R-:W-:Y:S02]  /*6a60*/  WARPGROUP.DEPBAR.LE gsb0, 0x0 ;  /* 0x00008000000079c5 */ /* 0x000fe40000010000 */
[----:B------:R1:W-:Y:S01]  /*6a70*/  @!P1 SYNCS.ARRIVE.TRANS64.RED.A1T0 RZ, [R201+URZ], RZ ;  /* 0x000000ffc9ff99a7 */ /* 0x0003e2000810043f */
[----:B------:R-:W-:Y:S05]  /*6a80*/  @P2 BRA `(.L_x_9226) ;  /* 0xffffffd4004c2947 */ /* 0x000fea000383ffff */
.L_x_9217:
[----:B------:R-:W2:Y:S01]  /*6a90*/  SHFL.BFLY PT, R3, R20, 0x2, 0x1f ;  /* 0x0c401f0014037f89 */ /* 0x000ea200000e0000 */
[----:B------:R-:W-:Y:S01]  /*6aa0*/  IMAD.MOV.U32 R4, RZ, RZ, RZ ;  /* 0x000000ffff047224 */ /* 0x000fe200078e00ff */
[----:B------:R3:W-:Y:S08]  /*6ab0*/  BAR.ARV R157, 0x100 ;  /* 0x0004009d0000751d */ /* 0x0007f00000002000 */
[----:B------:R-:W-:Y:S06]  /*6ac0*/  BAR.ARV 0x8, 0x180 ;  /* 0x0206000000007b1d */ /* 0x000fec0000002000 */
[----:B------:R-:W-:Y:S01]  /*6ad0*/  PLOP3.LUT P0, PT, PT, PT, PT, 0x8, 0x0 ;  /* 0x000000000000781c */ /* 0x000fe20003f0e170 */
[----:B------:R-:W4:Y:S01]  /*6ae0*/  SHFL.BFLY PT, R2, R21, 0x2, 0x1f ;  /* 0x0c401f0015027f89 */ /* 0x000f2200000e0000 */
[----:B--2---:R-:W-:-:S05]  /*6af0*/  FADD.FTZ R3, R3, R20 ;  /* 0x0000001403037221 */ /* 0x004fca0000010000 */
[----:B------:R-:W2:Y:S01]  /*6b00*/  SHFL.BFLY PT, R0, R3, 0x1, 0x1f ;  /* 0x0c201f0003007f89 */ /* 0x000ea200000e0000 */
[----:B----4-:R-:W-:-:S05]  /*6b10*/  FADD.FTZ R2, R2, R21 ;  /* 0x0000001502027221 */ /* 0x010fca0000010000 */
[----:B------:R-:W4:Y:S01]  /*6b20*/  SHFL.BFLY PT, R5, R2, 0x1, 0x1f ;  /* 0x0c201f0002057f89 */ /* 0x000f2200000e0000 */
[----:B--2---:R-:W-:Y:S01]  /*6b30*/  FADD.FTZ R7, R3, R0 ;  /* 0x0000000003077221 */ /* 0x004fe20000010000 */
[----:B------:R-:W-:Y:S02]  /*6b40*/  IMAD.MOV.U32 R0, RZ, RZ, RZ ;  /* 0x000000ffff007224 */ /* 0x000fe400078e00ff */
[----:B------:R-:W-:Y:S02]  /*6b50*/  IMAD.MOV.U32 R3, RZ, RZ, -0x800000 ;  /* 0xff800000ff037424 */ /* 0x000fe400078e00ff */
[----:B------:R-:W-:-:S13]  /*6b60*/  FSETP.NE.FTZ.AND P1, PT, R7, RZ, PT ;  /* 0x000000ff0700720b */ /* 0x000fda0003f35000 */
[----:B------:R-:W2:Y:S01]  /*6b70*/  @P1 MUFU.RCP R4, R7 ;  /* 0x0000000700041308 */ /* 0x000ea20000001000 */
[----:B----4-:R-:W-:Y:S01]  /*6b80*/  FADD.FTZ R8, R2, R5 ;  /* 0x0000000502087221 */ /* 0x010fe20000010000 */
[----:B------:R-:W-:-:S04]  /*6b90*/  IMAD.MOV.U32 R2, RZ, RZ, -0x800000 ;  /* 0xff800000ff027424 */ /* 0x000fc800078e00ff */
[----:B------:R-:W-:Y:S02]  /*6ba0*/  FSETP.NE.FTZ.AND P2, PT, R8, RZ, PT ;  /* 0x000000ff0800720b */ /* 0x000fe40003f55000 */
[----:B------:R-:W4:Y:S01]  /*6bb0*/  @P1 MUFU.LG2 R5, R7 ;  /* 0x0000000700051308 */ /* 0x000f220000000c00 */
[-C--:B--2---:R-:W-:Y:S01]  /*6bc0*/  FMUL.FTZ R24, R24, R4.reuse ;  /* 0x0000000418187220 */ /* 0x084fe20000410000 */
[-C--:B------:R-:W-:Y:S01]  /*6bd0*/  FMUL.FTZ R25, R25, R4.reuse ;  /* 0x0000000419197220 */ /* 0x080fe20000410000 */
[----:B------:R-:W-:-:S08]  /*6be0*/  FMUL.FTZ R28, R28, R4 ;  /* 0x000000041c1c7220 */ /* 0x000fd00000410000 */
[----:B------:R-:W2:Y:S01]  /*6bf0*/  @P2 MUFU.LG2 R6, R8 ;  /* 0x0000000800062308 */ /* 0x000ea20000000c00 */
[-C--:B------:R-:W-:Y:S01]  /*6c00*/  FMUL.FTZ R29, R29, R4.reuse ;  /* 0x000000041d1d7220 */ /* 0x080fe20000410000 */
[-C--:B------:R-:W-:Y:S01]  /*6c10*/  FMUL.FTZ R32, R32, R4.reuse ;  /* 0x0000000420207220 */ /* 0x080fe20000410000 */
[-C--:B------:R-:W-:Y:S01]  /*6c20*/  FMUL.FTZ R33, R33, R4.reuse ;  /* 0x0000000421217220 */ /* 0x080fe20000410000 */
[-C--:B------:R-:W-:Y:S01]  /*6c30*/  FMUL.FTZ R36, R36, R4.reuse ;  /* 0x0000000424247220 */ /* 0x080fe20000410000 */
[-C--:B------:R-:W-:Y:S01]  /*6c40*/  FMUL.FTZ R37, R37, R4.reuse ;  /* 0x0000000425257220 */ /* 0x080fe20000410000 */
[-C--:B------:R-:W-:Y:S01]  /*6c50*/  FMUL.FTZ R40, R40, R4.reuse ;  /* 0x0000000428287220 */ /* 0x080fe20000410000 */
[-C--:B------:R-:W-:Y:S01]  /*6c60*/  FMUL.FTZ R41, R41, R4.reuse ;  /* 0x0000000429297220 */ /* 0x080fe20000410000 */
[----:B------:R5:W0:Y:S01]  /*6c70*/  @P2 MUFU.RCP R0, R8 ;  /* 0x0000000800002308 */ /* 0x000a220000001000 */
        /* <DEDUP_REMOVED lines=54> */
[----:B------:R-:W-:-:S02]  /*6fe0*/  IMAD.U32 R4, RZ, RZ, UR6 ;  /* 0x00000006ff047e24 */ /* 0x000fc4000f8e00ff */
[----:B----4-:R-:W-:Y:S01]  /*6ff0*/  @P1 FMUL.FTZ R5, R5, 0.69314718246459960938 ;  /* 0x3f31721805051820 */ /* 0x010fe20000410000 */
[----:B-----5:R-:W-:Y:S02]  /*7000*/  IMAD.U32 R8, RZ, RZ, UR6 ;  /* 0x00000006ff087e24 */ /* 0x020fe4000f8e00ff */
[----:B--2---:R-:W-:Y:S01]  /*7010*/  @P2 FMUL.FTZ R7, R6, 0.69314718246459960938 ;  /* 0x3f31721806072820 */ /* 0x004fe20000410000 */
[----:B------:R-:W-:Y:S01]  /*7020*/  @P1 FMUL.FTZ R4, R4, 0.69314718246459960938 ;  /* 0x3f31721804041820 */ /* 0x000fe20000410000 */
[-C--:B0-----:R-:W-:Y:S01]  /*7030*/  FMUL.FTZ R26, R26, R0.reuse ;  /* 0x000000001a1a7220 */ /* 0x081fe20000410000 */
        /* <DEDUP_REMOVED lines=65> */
[----:B---3--:R-:W-:-:S07]  /*7450*/  @P2 FFMA.FTZ R2, R8, R196, R7 ;  /* 0x000000c408022223 */ /* 0x008fce0000010007 */
.L_x_9205:
[----:B------:R-:W-:Y:S05]  /*7460*/  @P0 BRA `(.L_x_9227) ;  /* 0x0000002000600947 */ /* 0x000fea0003800000 */
[----:B------:R-:W0:Y:S01]  /*7470*/  S2R R0, SR_TID.X ;  /* 0x0000000000007919 */ /* 0x000e220000002100 */
[----:B------:R-:W2:Y:S01]  /*7480*/  LDC R8, c[0x0][0xce8] ;  /* 0x00033a00ff087b82 */ /* 0x000ea20000000800 */
[----:B------:R-:W-:Y:S01]  /*7490*/  R2UR UR13, R18 ;  /* 0x00000000120d72ca */ /* 0x000fe200000e0000 */
[----:B------:R-:W-:Y:S01]  /*74a0*/  ULDC.64 UR8, c[0x0][0xcd0] ;  /* 0x0003340000087ab9 */ /* 0x000fe20000000a00 */
[----:B------:R-:W3:Y:S01]  /*74b0*/  S2R R16, SR_CTAID.X ;  /* 0x0000000000107919 */ /* 0x000ee20000002500 */
[----:B------:R-:W-:Y:S01]  /*74c0*/  ULDC.64 UR14, c[0x0][0x208] ;  /* 0x00008200000e7ab9 */ /* 0x000fe20000000a00 */
[----:B------:R-:W-:Y:S03]  /*74d0*/  BSSY B0, `(.L_x_9228) ;  /* 0x000014b000007945 */ /* 0x000fe60003800000 */
[----:B------:R-:W4:Y:S06]  /*74e0*/  S2UR UR12, SR_CTAID.Z ;  /* 0x00000000000c79c3 */ /* 0x000f2c0000002700 */
[----:B------:R-:W-:-:S02]  /*74f0*/  USHF.R.S32.HI UR7, URZ, 0x1f, UR13 ;  /* 0x0000001f3f077899 */ /* 0x000fc4000801140d */
[----:B------:R-:W-:Y:S01]  /*7500*/  IMAD R19, RZ, RZ, -UR13 ;  /* 0x8000000dff137e24 */ /* 0x000fe2000f8e02ff */
[----:B------:R-:W5:Y:S01]  /*7510*/  LDC.64 R20, c[0x0][0xcd8] ;  /* 0x00033600ff147b82 */ /* 0x000f620000000a00 */
[----:B------:R-:W-:Y:S02]  /*7520*/  UIMAD.WIDE.U32 UR4, UR13, UR8, URZ ;  /* 0x000000080d0472a5 */ /* 0x000fe4000f8e003f */
[----:B------:R-:W-:-:S04]  /*7530*/  UIMAD UR6, UR7, UR8, URZ ;  /* 0x00000008070672a4 */ /* 0x000fc8000f8e023f */
[----:B------:R-:W-:Y:S01]  /*7540*/  UIMAD UR6, UR13, UR9, UR6 ;  /* 0x000000090d0672a4 */ /* 0x000fe2000f8e0206 */
[----:B--2---:R-:W-:Y:S01]  /*7550*/  ISETP.NE.AND P0, PT, R8, 0x1, PT ;  /* 0x000000010800780c */ /* 0x004fe20003f05270 */
[----:B------:R-:W2:Y:S01]  /*7560*/  S2UR UR11, SR_CTAID.Y ;  /* 0x00000000000b79c3 */ /* 0x000ea20000002600 */
[----:B------:R-:W-:Y:S01]  /*7570*/  ULDC.64 UR8, c[0x0][0xc38] ;  /* 0x00030e0000087ab9 */ /* 0x000fe20000000a00 */
[----:B------:R-:W-:Y:S02]  /*7580*/  UIADD3 UR6, UR5, UR6, URZ ;  /* 0x0000000605067290 */ /* 0x000fe4000fffe03f */
[----:B------:R-:W-:Y:S01]  /*7590*/  UIMAD UR7, UR7, UR8, URZ ;  /* 0x00000008070772a4 */ /* 0x000fe2000f8e023f */
[----:B0-----:R-:W-:Y:S01]  /*75a0*/  VIADD R14, R0, 0xffffff80 ;  /* 0xffffff80000e7836 */ /* 0x001fe20000000000 */
[----:B----4-:R-:W-:Y:S02]  /*75b0*/  USHF.R.S32.HI UR10, URZ, 0x1f, UR12 ;  /* 0x0000001f3f0a7899 */ /* 0x010fe4000801140c */
[----:B------:R-:W2:Y:S02]  /*75c0*/  LDC R152, c[0x0][0xd50] ;  /* 0x00035400ff987b82 */ /* 0x000ea40000000800 */
[----:B------:R-:W-:-:S04]  /*75d0*/  SHF.R.S32.HI R7, RZ, 0x1f, R14 ;  /* 0x0000001fff077819 */ /* 0x000fc8000001140e */
[CC--:B------:R-:W-:Y:S02]  /*75e0*/  LEA.HI R4, R7.reuse, R14.reuse, RZ, 0x7 ;  /* 0x0000000e07047211 */ /* 0x0c0fe400078f38ff */
[----:B------:R-:W0:Y:S01]  /*75f0*/  LDC.64 R22, c[0x0][0xc40] ;  /* 0x00031000ff167b82 */ /* 0x000e220000000a00 */
[----:B------:R-:W-:Y:S02]  /*7600*/  LEA.HI R7, R7, R14, RZ, 0x2 ;  /* 0x0000000e07077211 */ /* 0x000fe400078f10ff */
[----:B------:R-:W-:Y:S02]  /*7610*/  LOP3.LUT R5, R4, 0xffffff80, RZ, 0xc0, !PT ;  /* 0xffffff8004057812 */ /* 0x000fe400078ec0ff */
[----:B------:R-:W-:Y:S02]  /*7620*/  SHF.R.S32.HI R9, RZ, 0x7, R4 ;  /* 0x00000007ff097819 */ /* 0x000fe40000011404 */
[----:B------:R-:W-:Y:S01]  /*7630*/  LOP3.LUT R7, R7, 0xfffffffc, RZ, 0xc0, !PT ;  /* 0xfffffffc07077812 */ /* 0x000fe200078ec0ff */
[----:B------:R-:W-:Y:S01]  /*7640*/  IMAD.IADD R0, R14, 0x1, -R5 ;  /* 0x000000010e007824 */ /* 0x000fe200078e0a05 */
[----:B------:R-:W-:Y:S01]  /*7650*/  LEA.HI R4, R4, R9, RZ, 0x1 ;  /* 0x0000000904047211 */ /* 0x000fe200078f08ff */
[----:B------:R-:W4:Y:S01]  /*7660*/  @P0 LDC R17, c[0x0][0xcf0] ;  /* 0x00033c00ff110b82 */ /* 0x000f220000000800 */
[----:B------:R-:W-:-:S02]  /*7670*/  IADD3 R7, R14, -R7, RZ ;  /* 0x800000070e077210 */ /* 0x000fc40007ffe0ff */
[----:B------:R-:W-:Y:S02]  /*7680*/  SHF.R.S32.HI R11, RZ, 0x1f, R0 ;  /* 0x0000001fff0b7819 */ /* 0x000fe40000011400 */
[----:B------:R-:W-:Y:S02]  /*7690*/  LOP3.LUT R4, R4, 0x3fffffe, RZ, 0xc0, !PT ;  /* 0x03fffffe04047812 */ /* 0x000fe400078ec0ff */
[----:B------:R-:W-:Y:S01]  /*76a0*/  LEA.HI R10, R11, R0, RZ, 0x2 ;  /* 0x000000000b0a7211 */ /* 0x000fe200078f10ff */
[----:B------:R-:W1:Y:S03]  /*76b0*/  @P0 LDC R14, c[0x0][0xcec] ;  /* 0x00033b00ff0e0b82 */ /* 0x000e660000000800 */
[--C-:B------:R-:W-:Y:S02]  /*76c0*/  SHF.R.S32.HI R5, RZ, 0x2, R10.reuse ;  /* 0x00000002ff057819 */ /* 0x100fe4000001140a */
[----:B------:R-:W-:-:S03]  /*76d0*/  SHF.R.S32.HI R6, RZ, 0x1f, R10 ;  /* 0x0000001fff067819 */ /* 0x000fc6000001140a */
[----:B------:R-:W4:Y:S01]  /*76e0*/  @P0 LDC R154, c[0x0][0xcec] ;  /* 0x00033b00ff9a0b82 */ /* 0x000f220000000800 */
[----:B------:R-:W-:-:S04]  /*76f0*/  LEA.HI R6, R6, R5, RZ, 0x3 ;  /* 0x0000000506067211 */ /* 0x000fc800078f18ff */
[----:B------:R-:W-:Y:S01]  /*7700*/  LOP3.LUT R12, R6, 0xfffffff8, RZ, 0xc0, !PT ;  /* 0xfffffff8060c7812 */ /* 0x000fe200078ec0ff */
[----:B------:R-:W-:Y:S01]  /*7710*/  IMAD.IADD R6, R9, 0x1, -R4 ;  /* 0x0000000109067824 */ /* 0x000fe200078e0a04 */
[----:B------:R-:W-:Y:S01]  /*7720*/  LEA.HI R9, R7, R7, RZ, 0x1 ;  /* 0x0000000707097211 */ /* 0x000fe200078f08ff */
[----:B------:R-:W4:Y:S01]  /*7730*/  @P0 LDC R153, c[0x0][0xcf0] ;  /* 0x00033c00ff990b82 */ /* 0x000f220000000800 */
[----:B------:R-:W-:Y:S01]  /*7740*/  LEA.HI R4, R11, R0, RZ, 0x5 ;  /* 0x000000000b047211 */ /* 0x000fe200078f28ff */
[----:B------:R-:W-:Y:S01]  /*7750*/  IMAD.IADD R5, R5, 0x1, -R12 ;  /* 0x0000000105057824 */ /* 0x000fe200078e0a0c */
[----:B------:R-:W-:Y:S02]  /*7760*/  LOP3.LUT R12, R9, 0x1ffffffe, RZ, 0xc0, !PT ;  /* 0x1ffffffe090c7812 */ /* 0x000fe400078ec0ff */
[----:B------:R-:W-:-:S03]  /*7770*/  SHF.R.S32.HI R4, RZ, 0x5, R4 ;  /* 0x00000005ff047819 */ /* 0x000fc60000011404 */
[----:B------:R-:W-:Y:S02]  /*7780*/  IMAD.IADD R12, R7, 0x1, -R12 ;  /* 0x00000001070c7824 */ /* 0x000fe400078e0a0c */
[----:B------:R-:W-:Y:S02]  /*7790*/  IMAD R7, R4, 0x10, R5 ;  /* 0x0000001004077824 */ /* 0x000fe400078e0205 */
[----:B------:R-:W-:Y:S02]  /*77a0*/  IMAD.U32 R5, RZ, RZ, UR5 ;  /* 0x00000005ff057e24 */ /* 0x000fe4000f8e00ff */
[----:B------:R-:W-:Y:S02]  /*77b0*/  IMAD R9, R6, 0x40, R7 ;  /* 0x0000004006097824 */ /* 0x000fe400078e0207 */
[----:B------:R-:W-:Y:S01]  /*77c0*/  IMAD.U32 R4, RZ, RZ, UR4 ;  /* 0x00000004ff047e24 */ /* 0x000fe2000f8e00ff */
[----:B------:R-:W-:Y:S01]  /*77d0*/  UIMAD.WIDE.U32 UR4, UR13, UR8, URZ ;  /* 0x000000080d0472a5 */ /* 0x000fe2000f8e003f */
[----:B------:R-:W-:Y:S01]  /*77e0*/  IMAD.U32 R5, RZ, RZ, UR6 ;  /* 0x00000006ff057e24 */ /* 0x000fe2000f8e00ff */
[----:B------:R-:W-:Y:S01]  /*77f0*/  UIMAD UR6, UR13, UR9, UR7 ;  /* 0x000000090d0672a4 */ /* 0x000fe2000f8e0207 */
[----:B------:R-:W-:-:S02]  /*7800*/  IMAD R12, R12, 0x8, R9 ;  /* 0x000000080c0c7824 */ /* 0x000fc400078e0209 */
[----:B-----5:R-:W-:Y:S01]  /*7810*/  IMAD R6, R20, UR10, RZ ;  /* 0x0000000a14067c24 */ /* 0x020fe2000f8e02ff */
[----:B------:R-:W-:Y:S01]  /*7820*/  UIADD3 UR6, UR5, UR6, URZ ;  /* 0x0000000605067290 */ /* 0x000fe2000fffe03f */
[----:B---3--:R-:W-:Y:S01]  /*7830*/  IMAD R11, R16, 0x80, R12 ;  /* 0x00000080100b7824 */ /* 0x008fe200078e020c */
[----:B------:R-:W-:Y:S01]  /*7840*/  ULDC.64 UR8, c[0x0][0xc28] ;  /* 0x00030a0000087ab9 */ /* 0x000fe20000000a00 */
[----:B------:R-:W-:Y:S01]  /*7850*/  IMAD R15, R21, UR12, R6 ;  /* 0x0000000c150f7c24 */ /* 0x000fe2000f8e0206 */
[----:B------:R-:W-:Y:S01]  /*7860*/  MOV R6, UR4 ;  /* 0x0000000400067c02 */ /* 0x000fe20008000f00 */
[----:B-1----:R-:W-:-:S04]  /*7870*/  @P0 IMAD.HI.U32 R12, R11, R14, RZ ;  /* 0x0000000e0b0c0227 */ /* 0x002fc800078e00ff */
[----:B------:R-:W-:Y:S01]  /*7880*/  IMAD.U32 R7, RZ, RZ, UR5 ;  /* 0x00000005ff077e24 */ /* 0x000fe2000f8e00ff */
[----:B------:R-:W-:Y:S01]  /*7890*/  ULDC.64 UR4, c[0x0][0xce0] ;  /* 0x0003380000047ab9 */ /* 0x000fe20000000a00 */
[----:B0-----:R-:W-:Y:S02]  /*78a0*/  IMAD R14, R22, UR10, RZ ;  /* 0x0000000a160e7c24 */ /* 0x001fe4000f8e02ff */
[----:B--2---:R-:W-:Y:S02]  /*78b0*/  IMAD R21, R152, R19, UR11 ;  /* 0x0000000b98157e24 */ /* 0x004fe4000f8e0213 */
[----:B------:R-:W-:Y:S01]  /*78c0*/  IMAD.U32 R7, RZ, RZ, UR6 ;  /* 0x00000006ff077e24 */ /* 0x000fe2000f8e00ff */
[----:B------:R-:W-:Y:S01]  /*78d0*/  ULDC.64 UR6, c[0x0][0xc48] ;  /* 0x0003120000067ab9 */ /* 0x000fe20000000a00 */
[----:B------:R-:W-:-:S04]  /*78e0*/  IMAD.WIDE.U32 R4, R20, UR12, R4 ;  /* 0x0000000c14047c25 */ /* 0x000fc8000f8e0004 */
[----:B------:R-:W-:Y:S01]  /*78f0*/  IMAD.MOV.U32 R13, RZ, RZ, R11 ;  /* 0x000000ffff0d7224 */ /* 0x000fe200078e000b */
[----:B----4-:R-:W-:Y:S01]  /*7900*/  @P0 SHF.R.U32.HI R13, RZ, R17, R12 ;  /* 0x00000011ff0d0219 */ /* 0x010fe2000001160c */
[----:B------:R-:W-:Y:S01]  /*7910*/  IMAD R17, R23, UR12, R14 ;  /* 0x0000000c17117c24 */ /* 0x000fe2000f8e020e */
[----:B------:R-:W-:Y:S01]  /*7920*/  SHF.R.S32.HI R14, RZ, 0x1f, R21 ;  /* 0x0000001fff0e7819 */ /* 0x000fe20000011415 */
[----:B------:R-:W-:-:S04]  /*7930*/  IMAD.WIDE.U32 R6, R22, UR12, R6 ;  /* 0x0000000c16067c25 */ /* 0x000fc8000f8e0006 */
[----:B------:R-:W-:Y:S02]  /*7940*/  IMAD.IADD R5, R5, 0x1, R15 ;  /* 0x0000000105057824 */ /* 0x000fe400078e020f */
[----:B------:R-:W-:-:S04]  /*7950*/  @P0 IMAD.HI.U32 R154, R11, R154, RZ ;  /* 0x0000009a0b9a0227 */ /* 0x000fc800078e00ff */
[----:B------:R-:W-:Y:S02]  /*7960*/  IMAD.IADD R7, R7, 0x1, R17 ;  /* 0x0000000107077824 */ /* 0x000fe400078e0211 */
[----:B------:R-:W-:Y:S01]  /*7970*/  IMAD.MOV.U32 R15, RZ, RZ, R11 ;  /* 0x000000ffff0f7224 */ /* 0x000fe200078e000b */
[----:B------:R-:W-:Y:S01]  /*7980*/  @P0 SHF.R.U32.HI R15, RZ, R153, R154 ;  /* 0x00000099ff0f0219 */ /* 0x000fe2000001169a */
[C---:B------:R-:W-:Y:S02]  /*7990*/  IMAD R12, R14.reuse, UR4, RZ ;  /* 0x000000040e0c7c24 */ /* 0x040fe4000f8e02ff */
[----:B------:R-:W-:Y:S02]  /*79a0*/  IMAD R17, R14, UR6, RZ ;  /* 0x000000060e117c24 */ /* 0x000fe4000f8e02ff */
[----:B------:R-:W-:-:S04]  /*79b0*/  IMAD.WIDE.U32 R4, R21, UR4, R4 ;  /* 0x0000000415047c25 */ /* 0x000fc8000f8e0004 */
[C---:B------:R-:W-:Y:S01]  /*79c0*/  IMAD R14, R21.reuse, UR5, R12 ;  /* 0x00000005150e7c24 */ /* 0x040fe2000f8e020c */
[----:B------:R-:W-:Y:S01]  /*79d0*/  BAR.SYNC.DEFER_BLOCKING 0x1, 0x100 ;  /* 0x0044000000007b1d */ /* 0x000fe20000010000 */
[C---:B------:R-:W-:Y:S01]  /*79e0*/  IMAD R19, R21.reuse, UR7, R17 ;  /* 0x0000000715137c24 */ /* 0x040fe2000f8e0211 */
[----:B------:R-:W-:Y:S01]  /*79f0*/  SHF.R.S32.HI R17, RZ, 0x1f, R13 ;  /* 0x0000001fff117819 */ /* 0x000fe2000001140d */
[----:B------:R-:W-:Y:S01]  /*7a00*/  IMAD.WIDE.U32 R6, R21, UR6, R6 ;  /* 0x0000000615067c25 */ /* 0x000fe2000f8e0006 */
[----:B------:R-:W-:Y:S02]  /*7a10*/  IADD3 R4, P0, R13, R4, RZ ;  /* 0x000000040d047210 */ /* 0x000fe40007f1e0ff */
[----:B------:R-:W-:Y:S01]  /*7a20*/  SHF.R.S32.HI R12, RZ, 0x1f, R15 ;  /* 0x0000001fff0c7819 */ /* 0x000fe2000001140f */
[----:B------:R-:W-:Y:S01]  /*7a30*/  IMAD.MOV R13, RZ, RZ, -R13 ;  /* 0x000000ffff0d7224 */ /* 0x000fe200078e0a0d */
[----:B------:R-:W-:Y:S01]  /*7a40*/  ULDC.64 UR4, c[0x0][0xc30] ;  /* 0x00030c0000047ab9 */ /* 0x000fe20000000a00 */
[----:B------:R-:W-:Y:S01]  /*7a50*/  IMAD.MOV R20, RZ, RZ, -R15 ;  /* 0x000000ffff147224 */ /* 0x000fe200078e0a0f */
[----:B------:R-:W-:Y:S01]  /*7a60*/  IADD3.X R5, R17, R5, R14, P0, !PT ;  /* 0x0000000511057210 */ /* 0x000fe200007fe40e */
[----:B------:R-:W-:Y:S01]  /*7a70*/  IMAD R12, R12, UR4, RZ ;  /* 0x000000040c0c7c24 */ /* 0x000fe2000f8e02ff */
[----:B------:R-:W-:Y:S01]  /*7a80*/  ULDC.64 UR6, c[0x0][0xcc8] ;  /* 0x0003320000067ab9 */ /* 0x000fe20000000a00 */
[----:B------:R-:W-:-:S02]  /*7a90*/  IMAD R13, R8, R13, R11 ;  /* 0x0000000d080d7224 */ /* 0x000fc400078e020b */
        /* <DEDUP_REMOVED lines=28> */
[----:B------:R-:W-:Y:S01]  /*7c60*/  SHFL.IDX PT, R12, R19, RZ, 0x1c1f ;  /* 0x001c1fff130c7589 */ /* 0x000fe200000e0000 */
[----:B------:R-:W-:Y:S01]  /*7c70*/  LOP3.LUT P0, RZ, R0, 0x3, RZ, 0xc0, !PT ;  /* 0x0000000300ff7812 */ /* 0x000fe2000780c0ff */
[C---:B------:R-:W-:Y:S01]  /*7c80*/  VIADD R9, R11.reuse, 0x8 ;  /* 0x000000080b097836 */ /* 0x040fe20000000000 */
[----:B------:R-:W-:Y:S01]  /*7c90*/  UIADD3 UR4, UR4, 0x32420, URZ ;  /* 0x0003242004047890 */ /* 0x000fe2000fffe03f */
[----:B------:R-:W0:Y:S01]  /*7ca0*/  SHFL.IDX PT, R13, R17, RZ, 0x1c1f ;  /* 0x001c1fff110d7589 */ /* 0x000e2200000e0000 */
[----:B------:R-:W-:-:S02]  /*7cb0*/  ISETP.GE.OR P1, PT, R11, R8, P0 ;  /* 0x000000080b00720c */ /* 0x000fc40000726670 */
[-C--:B------:R-:W-:Y:S01]  /*7cc0*/  ISETP.GE.OR P0, PT, R9, R8.reuse, P0 ;  /* 0x000000080900720c */ /* 0x080fe20000706670 */
[----:B------:R1:W2:Y:S01]  /*7cd0*/  SHFL.IDX PT, R15, R17, 0x1, 0x1c1f ;  /* 0x003c1f00110f7f89 */ /* 0x0002a200000e0000 */
[----:B------:R-:W-:Y:S01]  /*7ce0*/  ISETP.GE.AND P2, PT, R11, R8, PT ;  /* 0x000000080b00720c */ /* 0x000fe20003f46270 */
[----:B------:R-:W-:Y:S02]  /*7cf0*/  UPRMT UR4, URZ, 0x654, UR4 ;  /* 0x000006543f047896 */ /* 0x000fe40008000004 */
[----:B------:R3:W4:Y:S01]  /*7d00*/  SHFL.IDX PT, R4, R6, RZ, 0x1c1f ;  /* 0x001c1fff06047589 */ /* 0x00072200000e0000 */
[----:B-1----:R-:W-:-:S03]  /*7d10*/  LOP3.LUT R17, R10, 0x7ffffffc, RZ, 0xc0, !PT ;  /* 0x7ffffffc0a117812 */ /* 0x002fc600078ec0ff */
[----:B------:R3:W1:Y:S03]  /*7d20*/  SHFL.IDX PT, R5, R7, RZ, 0x1c1f ;  /* 0x001c1fff07057589 */ /* 0x00066600000e0000 */
[----:B------:R-:W-:Y:S01]  /*7d30*/  SYNCS.ARRIVE.TRANS64.RED.A1T0 RZ, [UR4], RZ ;  /* 0x000000ffffff79a7 */ /* 0x000fe20008100404 */
[----:B------:R-:W-:-:S04]  /*7d40*/  IMAD.IADD R0, R0, 0x1, -R17 ;  /* 0x0000000100007824 */ /* 0x000fc800078e0a11 */
[----:B------:R-:W-:Y:S01]  /*7d50*/  IMAD.SHL.U32 R0, R0, 0x2, RZ ;  /* 0x0000000200007824 */ /* 0x000fe200078e00ff */
[----:B0-----:R3:W-:Y:S04]  /*7d60*/  @!P1 ST.E desc[UR14][R12.64], R3 ;  /* 0x000000030c009985 */ /* 0x0017e8000c10190e */
[----:B--2---:R3:W-:Y:S01]  /*7d70*/  @!P0 ST.E desc[UR14][R14.64], R2 ;  /* 0x000000020e008985 */ /* 0x0047e2000c10190e */
[----:B------:R-:W-:Y:S05]  /*7d80*/  @P2 BRA `(.L_x_9229) ;  /* 0x0000000800fc2947 */ /* 0x000fea0003800000 */
[C---:B---3--:R-:W-:Y:S01]  /*7d90*/  VIADD R2, R0.reuse, 0x8 ;  /* 0x0000000800027836 */ /* 0x048fe20000000000 */
        /* <DEDUP_REMOVED lines=10> */
[----:B------:R-:W-:Y:S01]  /*7e40*/  IADD3 R17, R0, 0x28, RZ ;  /* 0x0000002800117810 */ /* 0x000fe20007ffe0ff */
[----:B------:R-:W-:Y:S01]  /*7e50*/  ULDC.64 UR6, c[0x0][0x208] ;  /* 0x0000820000067ab9 */ /* 0x000fe20000000a00 */
[----:B------:R-:W-:Y:S01]  /*7e60*/  ISETP.GE.AND P0, PT, R16, UR4, PT ;  /* 0x0000000410007c0c */ /* 0x000fe2000bf06270 */
[C---:B------:R-:W-:Y:S01]  /*7e70*/  VIADD R21, R0.reuse, 0x40 ;  /* 0x0000004000157836 */ /* 0x040fe20000000000 */
[----:B------:R-:W-:Y:S01]  /*7e80*/  ISETP.GE.AND P1, PT, R17, UR4, PT ;  /* 0x0000000411007c0c */ /* 0x000fe2000bf26270 */
[----:B------:R-:W-:-:S02]  /*7e90*/  VIADD R22, R0, 0x48 ;  /* 0x0000004800167836 */ /* 0x000fc40000000000 */
[----:B------:R-:W-:Y:S01]  /*7ea0*/  @!P3 LEA.HI R2, R2, R2, RZ, 0x1 ;  /* 0x000000020202b211 */ /* 0x000fe200078f08ff */
[----:B------:R-:W-:Y:S01]  /*7eb0*/  VIADD R23, R0, 0x50 ;  /* 0x0000005000177836 */ /* 0x000fe20000000000 */
[----:B------:R-:W-:Y:S02]  /*7ec0*/  @!P4 LEA.HI R3, R3, R3, RZ, 0x1 ;  /* 0x000000030303c211 */ /* 0x000fe400078f08ff */
[----:B------:R-:W-:Y:S02]  /*7ed0*/  @!P5 LEA.HI R10, R10, R10, RZ, 0x1 ;  /* 0x0000000a0a0ad211 */ /* 0x000fe400078f08ff */
[----:B------:R-:W-:Y:S02]  /*7ee0*/  @!P3 LOP3.LUT R11, R2, 0xfffffffe, RZ, 0xc0, !PT ;  /* 0xfffffffe020bb812 */ /* 0x000fe400078ec0ff */
[----:B------:R-:W-:Y:S01]  /*7ef0*/  @!P4 LOP3.LUT R13, R3, 0xfffffffe, RZ, 0xc0, !PT ;  /* 0xfffffffe030dc812 */ /* 0x000fe200078ec0ff */
[----:B-1--4-:R-:W-:Y:S01]  /*7f00*/  @!P2 IMAD.WIDE R2, R0, 0x4, R4 ;  /* 0x000000040002a825 */ /* 0x012fe200078e0204 */
        /* <DEDUP_REMOVED lines=14> */
[C---:B0-----:R-:W-:Y:S01]  /*7ff0*/  VIADD R24, R0.reuse, 0x58 ;  /* 0x0000005800187836 */ /* 0x041fe20000000000 */
[----:B------:R-:W-:Y:S01]  /*8000*/  @!P1 LEA.HI R17, R17, R17, RZ, 0x1 ;  /* 0x0000001111119211 */ /* 0x000fe200078f08ff */
[----:B------:R-:W-:Y:S01]  /*8010*/  VIADD R25, R0, 0x60 ;  /* 0x0000006000197836 */ /* 0x000fe20000000000 */
        /* <DEDUP_REMOVED lines=10> */
[----:B------:R-:W-:Y:S01]  /*80c0*/  @!P2 LOP3.LUT R19, R19, 0xfffffffe, RZ, 0xc0, !PT ;  /* 0xfffffffe1313a812 */ /* 0x000fe200078ec0ff */
[----:B------:R1:W-:Y:S01]  /*80d0*/  @!P1 ST.E.64 desc[UR6][R10.64], R44 ;  /* 0x0000002c0a009985 */ /* 0x0003e2000c101b06 */
[----:B--2---:R-:W-:Y:S01]  /*80e0*/  @!P3 LOP3.LUT R13, R20, 0xfffffffe, RZ, 0xc0, !PT ;  /* 0xfffffffe140db812 */ /* 0x004fe200078ec0ff */
[----:B------:R-:W-:Y:S01]  /*80f0*/  VIADD R20, R0, 0x70 ;  /* 0x0000007000147836 */ /* 0x000fe20000000000 */
[----:B------:R-:W-:-:S02]  /*8100*/  @!P4 LOP3.LUT R21, R21, 0xfffffffe, RZ, 0xc0, !PT ;  /* 0xfffffffe1515c812 */ /* 0x000fc400078ec0ff */
[----:B---3--:R-:W-:Y:S02]  /*8110*/  @!P5 LOP3.LUT R15, R22, 0xfffffffe, RZ, 0xc0, !PT ;  /* 0xfffffffe160fd812 */ /* 0x008fe400078ec0ff */
[----:B------:R-:W-:Y:S01]  /*8120*/  @!P6 LOP3.LUT R17, R23, 0xfffffffe, RZ, 0xc0, !PT ;  /* 0xfffffffe1711e812 */ /* 0x000fe200078ec0ff */
[----:B------:R-:W-:Y:S01]  /*8130*/  VIADD R23, R0, 0x88 ;  /* 0x0000008800177836 */ /* 0x000fe20000000000 */
[----:B------:R-:W-:Y:S01]  /*8140*/  ISETP.GE.AND P1, PT, R24, UR4, PT ;  /* 0x0000000418007c0c */ /* 0x000fe2000bf26270 */
[--C-:B0-----:R-:W-:Y:S01]  /*8150*/  @!P2 IMAD.WIDE R2, R19, 0x4, R4.reuse ;  /* 0x000000041302a825 */ /* 0x101fe200078e0204 */
[----:B------:R-:W-:Y:S02]  /*8160*/  ISETP.GE.AND P0, PT, R25, UR4, PT ;  /* 0x0000000419007c0c */ /* 0x000fe4000bf06270 */
[----:B------:R-:W-:Y:S01]  /*8170*/  IADD3 R22, R0, 0x80, RZ ;  /* 0x0000008000167810 */ /* 0x000fe20007ffe0ff */
[--C-:B-1----:R-:W-:Y:S01]  /*8180*/  @!P3 IMAD.WIDE R10, R13, 0x4, R4.reuse ;  /* 0x000000040d0ab825 */ /* 0x102fe200078e0204 */
[----:B------:R0:W-:Y:S03]  /*8190*/  @!P2 ST.E.64 desc[UR6][R2.64], R48 ;  /* 0x000000300200a985 */ /* 0x0001e6000c101b06 */
        /* <DEDUP_REMOVED lines=8> */
[----:B------:R-:W-:Y:S02]  /*8220*/  @!P1 LEA.HI R24, R24, R24, RZ, 0x1 ;  /* 0x0000001818189211 */ /* 0x000fe400078f08ff */
[C---:B------:R-:W-:Y:S01]  /*8230*/  VIADD R19, R0.reuse, 0x68 ;  /* 0x0000006800137836 */ /* 0x040fe20000000000 */
[----:B------:R4:W-:Y:S01]  /*8240*/  @!P6 ST.E.64 desc[UR6][R16.64], R64 ;  /* 0x000000401000e985 */ /* 0x0009e2000c101b06 */
[----:B------:R-:W-:Y:S01]  /*8250*/  VIADD R21, R0, 0x78 ;  /* 0x0000007800157836 */ /* 0x000fe20000000000 */
[----:B------:R-:W-:-:S02]  /*8260*/  ISETP.GE.AND P6, PT, R20, UR4, PT ;  /* 0x0000000414007c0c */ /* 0x000fc4000bfc6270 */
[----:B------:R-:W-:Y:S02]  /*8270*/  ISETP.GE.AND P2, PT, R19, UR4, PT ;  /* 0x0000000413007c0c */ /* 0x000fe4000bf46270 */
[----:B------:R-:W-:Y:S02]  /*8280*/  ISETP.GE.AND P5, PT, R21, UR4, PT ;  /* 0x0000000415007c0c */ /* 0x000fe4000bfa6270 */
        /* <DEDUP_REMOVED lines=18> */
[----:B---3--:R-:W-:Y:S01]  /*83b0*/  @!P4 LOP3.LUT R15, R22, 0xfffffffe, RZ, 0xc0, !PT ;  /* 0xfffffffe160fc812 */ /* 0x008fe200078ec0ff */
[C---:B------:R-:W-:Y:S01]  /*83c0*/  VIADD R22, R0.reuse, 0xb8 ;  /* 0x000000b800167836 */ /* 0x040fe20000000000 */
        /* <DEDUP_REMOVED lines=29> */
[--C-:B------:R-:W-:Y:S01]  /*85a0*/  @!P1 IMAD.WIDE R10, R11, 0x4, R4.reuse ;  /* 0x000000040b0a9825 */ /* 0x100fe200078e0204 */
[----:B------:R-:W-:Y:S01]  /*85b0*/  @!P4 LEA.HI R21, R21, R21, RZ, 0x1 ;  /* 0x000000151515c211 */ /* 0x000fe200078f08ff */
[----:B------:R0:W-:Y:S01]  /*85c0*/  @!P0 ST.E.64 desc[UR6][R2.64], R96 ;  /* 0x0000006002008985 */ /* 0x0001e2000c101b06 */
[----:B--2---:R-:W-:Y:S01]  /*85d0*/  @!P2 LOP3.LUT R13, R19, 0xfffffffe, RZ, 0xc0, !PT ;  /* 0xfffffffe130da812 */ /* 0x004fe200078ec0ff */
[----:B------:R-:W-:Y:S01]  /*85e0*/  VIADD R19, R0, 0xc8 ;  /* 0x000000c800137836 */ /* 0x000fe20000000000 */
[----:B---3--:R-:W-:Y:S01]  /*85f0*/  @!P3 LOP3.LUT R15, R20, 0xfffffffe, RZ, 0xc0, !PT ;  /* 0xfffffffe140fb812 */ /* 0x008fe200078ec0ff */
[----:B------:R1:W-:Y:S01]  /*8600*/  @!P1 ST.E.64 desc[UR6][R10.64], R100 ;  /* 0x000000640a009985 */ /* 0x0003e2000c101b06 */
[----:B------:R-:W-:Y:S01]  /*8610*/  @!P6 LEA.HI R23, R23, R23, RZ, 0x1 ;  /* 0x000000171717e211 */ /* 0x000fe200078f08ff */
[----:B------:R-:W-:Y:S01]  /*8620*/  @!P2 IMAD.WIDE R12, R13, 0x4, R4 ;  /* 0x000000040d0ca825 */ /* 0x000fe200078e0204 */
[----:B------:R-:W-:-:S02]  /*8630*/  @!P4 LOP3.LUT R21, R21, 0xfffffffe, RZ, 0xc0, !PT ;  /* 0xfffffffe1515c812 */ /* 0x000fc400078ec0ff */
[----:B----4-:R-:W-:Y:S01]  /*8640*/  @!P5 LOP3.LUT R17, R22, 0xfffffffe, RZ, 0xc0, !PT ;  /* 0xfffffffe1611d812 */ /* 0x010fe200078ec0ff */
[C---:B------:R-:W-:Y:S01]  /*8650*/  VIADD R20, R0.reuse, 0xd0 ;  /* 0x000000d000147836 */ /* 0x040fe20000000000 */
[----:B------:R-:W-:Y:S01]  /*8660*/  @!P6 LOP3.LUT R23, R23, 0xfffffffe, RZ, 0xc0, !PT ;  /* 0xfffffffe1717e812 */ /* 0x000fe200078ec0ff */
[----:B------:R2:W-:Y:S01]  /*8670*/  @!P2 ST.E.64 desc[UR6][R12.64], R104 ;  /* 0x000000680c00a985 */ /* 0x0005e2000c101b06 */
        /* <DEDUP_REMOVED lines=13> */
[C---:B--2---:R-:W-:Y:S01]  /*8750*/  VIADD R12, R0.reuse, 0xe8 ;  /* 0x000000e8000c7836 */ /* 0x044fe20000000000 */
[----:B------:R2:W-:Y:S01]  /*8760*/  @!P6 ST.E.64 desc[UR6][R16.64], R120 ;  /* 0x000000781000e985 */ /* 0x0005e2000c101b06 */
[C---:B------:R-:W-:Y:S01]  /*8770*/  VIADD R13, R0.reuse, 0xf0 ;  /* 0x000000f0000d7836 */ /* 0x040fe20000000000 */
[----:B------:R-:W-:Y:S01]  /*8780*/  @!P0 LEA.HI R19, R19, R19, RZ, 0x1 ;  /* 0x0000001313138211 */ /* 0x000fe200078f08ff */
[----:B0-----:R-:W-:Y:S01]  /*8790*/  VIADD R3, R0, 0xf8 ;  /* 0x000000f800037836 */ /* 0x001fe20000000000 */
[----:B------:R-:W-:Y:S02]  /*87a0*/  ISETP.GE.AND P4, PT, R12, UR4, PT ;  /* 0x000000040c007c0c */ /* 0x000fe4000bf86270 */
[----:B------:R-:W-:Y:S02]  /*87b0*/  ISETP.GE.AND P5, PT, R13, UR4, PT ;  /* 0x000000040d007c0c */ /* 0x000fe4000bfa6270 */
[----:B------:R-:W-:Y:S02]  /*87c0*/  ISETP.GE.AND P6, PT, R3, UR4, PT ;  /* 0x0000000403007c0c */ /* 0x000fe4000bfc6270 */
[----:B------:R-:W-:-:S02]  /*87d0*/  @!P1 LEA.HI R20, R20, R20, RZ, 0x1 ;  /* 0x0000001414149211 */ /* 0x000fc400078f08ff */
[----:B------:R-:W-:Y:S02]  /*87e0*/  @!P2 LEA.HI R21, R21, R21, RZ, 0x1 ;  /* 0x000000151515a211 */ /* 0x000fe400078f08ff */
[----:B------:R-:W-:Y:S02]  /*87f0*/  @!P3 LEA.HI R22, R22, R22, RZ, 0x1 ;  /* 0x000000161616b211 */ /* 0x000fe400078f08ff */
[----:B-1----:R-:W-:Y:S02]  /*8800*/  @!P1 LOP3.LUT R11, R20, 0xfffffffe, RZ, 0xc0, !PT ;  /* 0xfffffffe140b9812 */ /* 0x002fe400078ec0ff */
[----:B------:R-:W-:Y:S02]  /*8810*/  @!P4 LEA.HI R12, R12, R12, RZ, 0x1 ;  /* 0x0000000c0c0cc211 */ /* 0x000fe400078f08ff */
[----:B------:R-:W-:Y:S02]  /*8820*/  @!P5 LEA.HI R2, R13, R13, RZ, 0x1 ;  /* 0x0000000d0d02d211 */ /* 0x000fe400078f08ff */
[----:B------:R-:W-:-:S02]  /*8830*/  @!P6 LEA.HI R10, R3, R3, RZ, 0x1 ;  /* 0x00000003030ae211 */ /* 0x000fc400078f08ff */
[----:B------:R-:W-:Y:S02]  /*8840*/  @!P0 LOP3.LUT R3, R19, 0xfffffffe, RZ, 0xc0, !PT ;  /* 0xfffffffe13038812 */ /* 0x000fe400078ec0ff */
[----:B------:R-:W-:Y:S02]  /*8850*/  @!P2 LOP3.LUT R13, R21, 0xfffffffe, RZ, 0xc0, !PT ;  /* 0xfffffffe150da812 */ /* 0x000fe400078ec0ff */
[----:B---3--:R-:W-:Y:S02]  /*8860*/  @!P3 LOP3.LUT R15, R22, 0xfffffffe, RZ, 0xc0, !PT ;  /* 0xfffffffe160fb812 */ /* 0x008fe400078ec0ff */
[----:B--2---:R-:W-:Y:S01]  /*8870*/  @!P4 LOP3.LUT R17, R12, 0xfffffffe, RZ, 0xc0, !PT ;  /* 0xfffffffe0c11c812 */ /* 0x004fe200078ec0ff */
        /* <DEDUP_REMOVED lines=16> */
.L_x_9229:
[----:B------:R-:W-:Y:S05]  /*8980*/  BSYNC B0 ;  /* 0x0000000000007941 */ /* 0x000fea0003800000 */
.L_x_9228:
[----:B------:R-:W-:Y:S01]  /*8990*/  ISETP.GE.AND P0, PT, R9, R8, PT ;  /* 0x000000080900720c */ /* 0x000fe20003f06270 */
[----:B0--3--:R2:W3:Y:S04]  /*89a0*/  SHFL.IDX PT, R3, R7, 0x1, 0x1c1f ;  /* 0x003c1f0007037f89 */ /* 0x0094e800000e0000 */
[----:B------:R2:W0:Y:S08]  /*89b0*/  SHFL.IDX PT, R2, R6, 0x1, 0x1c1f ;  /* 0x003c1f0006027f89 */ /* 0x00043000000e0000 */
[----:B--2---:R-:W-:Y:S05]  /*89c0*/  @P0 BRA `(.L_x_9203) ;  /* 0x0000005800ec0947 */ /* 0x004fea0003800000 */
[C---:B----4-:R-:W-:Y:S01]  /*89d0*/  VIADD R4, R0.reuse, 0x8 ;  /* 0x0000000800047836 */ /* 0x050fe20000000000 */
[----:B------:R-:W-:Y:S01]  /*89e0*/  ULDC UR4, c[0x0][0xbc8] ;  /* 0x0002f20000047ab9 */ /* 0x000fe20000000800 */
[C---:B-1----:R-:W-:Y:S01]  /*89f0*/  VIADD R5, R0.reuse, 0x10 ;  /* 0x0000001000057836 */ /* 0x042fe20000000000 */
        /* <DEDUP_REMOVED lines=10> */
[C---:B------:R-:W-:Y:S01]  /*8aa0*/  IADD3 R14, R0.reuse, 0x38, RZ ;  /* 0x00000038000e7810 */ /* 0x040fe20007ffe0ff */
[----:B------:R-:W-:-:S02]  /*8ab0*/  VIADD R15, R0, 0x40 ;  /* 0x00000040000f7836 */ /* 0x000fc40000000000 */
[----:B------:R-:W-:Y:S02]  /*8ac0*/  VIADD R16, R0, 0x48 ;  /* 0x0000004800107836 */ /* 0x000fe40000000000 */
[----:B------:R-:W-:Y:S01]  /*8ad0*/  @!P1 LEA.HI R4, R4, R4, RZ, 0x1 ;  /* 0x0000000404049211 */ /* 0x000fe200078f08ff */
[C---:B------:R-:W-:Y:S01]  /*8ae0*/  VIADD R19, R0.reuse, 0x50 ;  /* 0x0000005000137836 */ /* 0x040fe20000000000 */
[----:B------:R-:W-:Y:S01]  /*8af0*/  @!P2 LEA.HI R5, R5, R5, RZ, 0x1 ;  /* 0x000000050505a211 */ /* 0x000fe200078f08ff */
[----:B------:R-:W-:Y:S01]  /*8b00*/  VIADD R20, R0, 0x58 ;  /* 0x0000005800147836 */ /* 0x000fe20000000000 */
[----:B------:R-:W-:Y:S01]  /*8b10*/  @!P1 LOP3.LUT R7, R4, 0xfffffffe, RZ, 0xc0, !PT ;  /* 0xfffffffe04079812 */ /* 0x000fe200078ec0ff */
[C---:B------:R-:W-:Y:S01]  /*8b20*/  VIADD R21, R0.reuse, 0x80 ;  /* 0x0000008000157836 */ /* 0x040fe20000000000 */
[----:B------:R-:W-:Y:S01]  /*8b30*/  @!P2 LOP3.LUT R9, R5, 0xfffffffe, RZ, 0xc0, !PT ;  /* 0xfffffffe0509a812 */ /* 0x000fe200078ec0ff */
[----:B0--3--:R-:W-:Y:S01]  /*8b40*/  @!P0 IMAD.WIDE R4, R0, 0x4, R2 ;  /* 0x0000000400048825 */ /* 0x009fe200078e0202 */
        /* <DEDUP_REMOVED lines=89> */
[C---:B------:R-:W-:Y:S01]  /*90e0*/  VIADD R17, R0.reuse, 0xb0 ;  /* 0x000000b000117836 */ /* 0x040fe20000000000 */
        /* <DEDUP_REMOVED lines=34> */
[----:B------:R-:W-:Y:S02]  /*9310*/  IADD3 R17, R0, 0xe8, RZ ;  /* 0x000000e800117810 */ /* 0x000fe40007ffe0ff */
[----:B------:R-:W-:Y:S01]  /*9320*/  @!P1 IMAD.WIDE R12, R13, 0x4, R2 ;  /* 0x000000040d0c9825 */ /* 0x000fe200078e0202 */
[----:B------:R-:W-:Y:S01]  /*9330*/  @!P2 ST.E.64 desc[UR6][R10.64], R114 ;  /* 0x000000720a00a985 */ /* 0x000fe2000c101b06 */
[----:B------:R-:W-:Y:S02]  /*9340*/  ISETP.GE.AND P2, PT, R16, UR4, PT ;  /* 0x0000000410007c0c */ /* 0x000fe4000bf46270 */
[C---:B------:R-:W-:Y:S01]  /*9350*/  VIADD R15, R0.reuse, 0xd8 ;  /* 0x000000d8000f7836 */ /* 0x040fe20000000000 */
[----:B------:R-:W-:Y:S01]  /*9360*/  @!P1 ST.E.64 desc[UR6][R12.64], R118 ;  /* 0x000000760c009985 */ /* 0x000fe2000c101b06 */
[C---:B------:R-:W-:Y:S01]  /*9370*/  VIADD R21, R0.reuse, 0xf0 ;  /* 0x000000f000157836 */ /* 0x040fe20000000000 */
[----:B0-----:R-:W-:Y:S01]  /*9380*/  @!P5 LOP3.LUT R5, R19, 0xfffffffe, RZ, 0xc0, !PT ;  /* 0xfffffffe1305d812 */ /* 0x001fe200078ec0ff */
[----:B------:R-:W-:Y:S01]  /*9390*/  VIADD R0, R0, 0xf8 ;  /* 0x000000f800007836 */ /* 0x000fe20000000000 */
[----:B------:R-:W-:-:S02]  /*93a0*/  ISETP.GE.AND P1, PT, R15, UR4, PT ;  /* 0x000000040f007c0c */ /* 0x000fc4000bf26270 */
[----:B------:R-:W-:Y:S01]  /*93b0*/  @!P6 LEA.HI R20, R20, R20, RZ, 0x1 ;  /* 0x000000141414e211 */ /* 0x000fe200078f08ff */
[----:B------:R-:W-:Y:S01]  /*93c0*/  @!P5 IMAD.WIDE R4, R5, 0x4, R2 ;  /* 0x000000040504d825 */ /* 0x000fe200078e0202 */
[----:B------:R-:W-:Y:S02]  /*93d0*/  ISETP.GE.AND P3, PT, R17, UR4, PT ;  /* 0x0000000411007c0c */ /* 0x000fe4000bf66270 */
[----:B------:R-:W-:Y:S02]  /*93e0*/  ISETP.GE.AND P4, PT, R21, UR4, PT ;  /* 0x0000000415007c0c */ /* 0x000fe4000bf86270 */
[----:B------:R-:W-:Y:S01]  /*93f0*/  @!P0 LEA.HI R14, R14, R14, RZ, 0x1 ;  /* 0x0000000e0e0e8211 */ /* 0x000fe200078f08ff */
[----:B------:R0:W-:Y:S01]  /*9400*/  @!P5 ST.E.64 desc[UR6][R4.64], R122 ;  /* 0x0000007a0400d985 */ /* 0x0001e2000c101b06 */
[----:B-1----:R-:W-:Y:S02]  /*9410*/  @!P6 LOP3.LUT R7, R20, 0xfffffffe, RZ, 0xc0, !PT ;  /* 0xfffffffe1407e812 */ /* 0x002fe400078ec0ff */
[----:B--2---:R-:W-:-:S02]  /*9420*/  @!P0 LOP3.LUT R9, R14, 0xfffffffe, RZ, 0xc0, !PT ;  /* 0xfffffffe0e098812 */ /* 0x004fc400078ec0ff */
[----:B------:R-:W-:Y:S01]  /*9430*/  @!P1 LEA.HI R15, R15, R15, RZ, 0x1 ;  /* 0x0000000f0f0f9211 */ /* 0x000fe200078f08ff */
[--C-:B------:R-:W-:Y:S01]  /*9440*/  @!P6 IMAD.WIDE R6, R7, 0x4, R2.reuse ;  /* 0x000000040706e825 */ /* 0x100fe200078e0202 */
[----:B------:R-:W-:Y:S02]  /*9450*/  @!P2 LEA.HI R16, R16, R16, RZ, 0x1 ;  /* 0x000000101010a211 */ /* 0x000fe400078f08ff */
[----:B------:R-:W-:Y:S02]  /*9460*/  @!P3 LEA.HI R17, R17, R17, RZ, 0x1 ;  /* 0x000000111111b211 */ /* 0x000fe400078f08ff */
[----:B------:R1:W-:Y:S01]  /*9470*/  @!P6 ST.E.64 desc[UR6][R6.64], R126 ;  /* 0x0000007e0600e985 */ /* 0x0003e2000c101b06 */
[----:B------:R-:W-:Y:S01]  /*9480*/  @!P4 LEA.HI R21, R21, R21, RZ, 0x1 ;  /* 0x000000151515c211 */ /* 0x000fe200078f08ff */
[----:B0-----:R-:W-:Y:S01]  /*9490*/  @!P0 IMAD.WIDE R4, R9, 0x4, R2 ;  /* 0x0000000409048825 */ /* 0x001fe200078e0202 */
[----:B------:R-:W-:Y:S02]  /*94a0*/  @!P1 LOP3.LUT R15, R15, 0xfffffffe, RZ, 0xc0, !PT ;  /* 0xfffffffe0f0f9812 */ /* 0x000fe400078ec0ff */
[----:B------:R-:W-:-:S02]  /*94b0*/  @!P2 LOP3.LUT R11, R16, 0xfffffffe, RZ, 0xc0, !PT ;  /* 0xfffffffe100ba812 */ /* 0x000fc400078ec0ff */
[----:B------:R2:W-:Y:S01]  /*94c0*/  @!P0 ST.E.64 desc[UR6][R4.64], R130 ;  /* 0x0000008204008985 */ /* 0x0005e2000c101b06 */
[----:B------:R-:W-:Y:S02]  /*94d0*/  ISETP.GE.AND P0, PT, R0, UR4, PT ;  /* 0x0000000400007c0c */ /* 0x000fe4000bf06270 */
        /* <DEDUP_REMOVED lines=17> */
.L_x_9227:
[----:B------:R-:W0:Y:S02]  /*95f0*/  S2R R0, SR_TID.X ;  /* 0x0000000000007919 */ /* 0x000e240000002100 */
[----:B0-----:R-:W-:-:S05]  /*9600*/  VIADD R2, R0, 0xffffff80 ;  /* 0xffffff8000027836 */ /* 0x001fca0000000000 */
[----:B------:R-:W-:-:S13]  /*9610*/  ISETP.GT.AND P0, PT, R2, 0x7f, PT ;  /* 0x0000007f0200780c */ /* 0x000fda0003f04270 */
[----:B------:R-:W-:Y:S05]  /*9620*/  @P0 BRA `(.L_x_9203) ;  /* 0x0000004c00d40947 */ /* 0x000fea0003800000 */
[----:B------:R-:W0:Y:S01]  /*9630*/  S2R R3, SR_CTAID.X ;  /* 0x0000000000037919 */ /* 0x000e220000002500 */
[----:B------:R-:W2:Y:S01]  /*9640*/  LDC R6, c[0x0][0xce8] ;  /* 0x00033a00ff067b82 */ /* 0x000ea20000000800 */
[----:B------:R-:W-:Y:S01]  /*9650*/  ULDC UR4, c[0x0][0xb88] ;  /* 0x0002e20000047ab9 */ /* 0x000fe20000000800 */
[----:B0-----:R-:W-:Y:S02]  /*9660*/  IMAD R0, R3, 0x80, R0 ;  /* 0x0000008003007824 */ /* 0x001fe400078e0200 */
[----:B--2---:R-:W-:Y:S02]  /*9670*/  IMAD R3, R6, UR4, RZ ;  /* 0x0000000406037c24 */ /* 0x004fe4000f8e02ff */
[----:B------:R-:W-:-:S05]  /*9680*/  VIADD R0, R0, 0xffffff80 ;  /* 0xffffff8000007836 */ /* 0x000fca0000000000 */
[----:B------:R-:W-:-:S13]  /*9690*/  ISETP.GE.AND P0, PT, R0, R3, PT ;  /* 0x000000030000720c */ /* 0x000fda0003f06270 */
[----:B------:R-:W-:Y:S05]  /*96a0*/  @P0 BRA `(.L_x_9203) ;  /* 0x0000004c00b40947 */ /* 0x000fea0003800000 */
[----:B------:R-:W-:Y:S01]  /*96b0*/  ISETP.NE.AND P0, PT, R6, 0x1, PT ;  /* 0x000000010600780c */ /* 0x000fe20003f05270 */
[----:B------:R-:W0:Y:S01]  /*96c0*/  S2UR UR7, SR_CTAID.Z ;  /* 0x00000000000779c3 */ /* 0x000e220000002700 */
[----:B------:R-:W-:Y:S01]  /*96d0*/  R2UR UR11, R18 ;  /* 0x00000000120b72ca */ /* 0x000fe200000e0000 */
[----:B------:R-:W-:Y:S01]  /*96e0*/  ULDC.64 UR8, c[0x0][0xcd0] ;  /* 0x0003340000087ab9 */ /* 0x000fe20000000a00 */
[----:B------:R-:W-:Y:S01]  /*96f0*/  IMAD.MOV.U32 R5, RZ, RZ, R0 ;  /* 0x000000ffff057224 */ /* 0x000fe200078e0000 */
[----:B------:R-:W-:-:S04]  /*9700*/  ULDC.64 UR12, c[0x0][0x208] ;  /* 0x00008200000c7ab9 */ /* 0x000fc80000000a00 */
[----:B------:R-:W2:Y:S06]  /*9710*/  LDC.64 R10, c[0x0][0xcd8] ;  /* 0x00033600ff0a7b82 */ /* 0x000eac0000000a00 */
[----:B------:R-:W-:Y:S02]  /*9720*/  USHF.R.S32.HI UR6, URZ, 0x1f, UR11 ;  /* 0x0000001f3f067899 */ /* 0x000fe4000801140b */
[----:B------:R-:W3:Y:S01]  /*9730*/  @P0 LDC R7, c[0x0][0xcec] ;  /* 0x00033b00ff070b82 */ /* 0x000ee20000000800 */
[----:B------:R-:W-:Y:S02]  /*9740*/  UIMAD.WIDE.U32 UR4, UR11, UR8, URZ ;  /* 0x000000080b0472a5 */ /* 0x000fe4000f8e003f */
[----:B------:R-:W-:-:S04]  /*9750*/  UIMAD UR6, UR6, UR8, URZ ;  /* 0x00000008060672a4 */ /* 0x000fc8000f8e023f */
[----:B------:R-:W-:Y:S01]  /*9760*/  UIMAD UR6, UR11, UR9, UR6 ;  /* 0x000000090b0672a4 */ /* 0x000fe2000f8e0206 */
[----:B------:R-:W4:Y:S01]  /*9770*/  @P0 LDC R9, c[0x0][0xcf0] ;  /* 0x00033c00ff090b82 */ /* 0x000f220000000800 */
[----:B0-----:R-:W-:Y:S01]  /*9780*/  USHF.R.S32.HI UR8, URZ, 0x1f, UR7 ;  /* 0x0000001f3f087899 */ /* 0x001fe20008011407 */
[----:B------:R-:W-:Y:S01]  /*9790*/  IMAD.U32 R3, RZ, RZ, UR5 ;  /* 0x00000005ff037e24 */ /* 0x000fe2000f8e00ff */
[----:B------:R-:W-:Y:S01]  /*97a0*/  UIADD3 UR6, UR5, UR6, URZ ;  /* 0x0000000605067290 */ /* 0x000fe2000fffe03f */
[----:B------:R-:W-:Y:S02]  /*97b0*/  IMAD.U32 R2, RZ, RZ, UR4 ;  /* 0x00000004ff027e24 */ /* 0x000fe4000f8e00ff */
[----:B------:R-:W-:Y:S02]  /*97c0*/  ULDC.64 UR4, c[0x0][0xce0] ;  /* 0x0003380000047ab9 */ /* 0x000fe40000000a00 */
[----:B------:R-:W0:Y:S01]  /*97d0*/  S2UR UR10, SR_CTAID.Y ;  /* 0x00000000000a79c3 */ /* 0x000e220000002600 */
[----:B------:R-:W-:-:S02]  /*97e0*/  IMAD.U32 R3, RZ, RZ, UR6 ;  /* 0x00000006ff037e24 */ /* 0x000fc4000f8e00ff */
[C---:B--2---:R-:W-:Y:S02]  /*97f0*/  IMAD R12, R10.reuse, UR8, RZ ;  /* 0x000000080a0c7c24 */ /* 0x044fe4000f8e02ff */
[----:B------:R-:W-:-:S03]  /*9800*/  IMAD.WIDE.U32 R2, R10, UR7, R2 ;  /* 0x000000070a027c25 */ /* 0x000fc6000f8e0002 */
[----:B------:R-:W0:Y:S01]  /*9810*/  LDC R8, c[0x0][0xd50] ;  /* 0x00035400ff087b82 */ /* 0x000e220000000800 */
[----:B---3--:R-:W-:-:S04]  /*9820*/  @P0 IMAD.HI.U32 R4, R0, R7, RZ ;  /* 0x0000000700040227 */ /* 0x008fc800078e00ff */
[----:B------:R-:W-:Y:S02]  /*9830*/  IMAD R7, RZ, RZ, -UR11 ;  /* 0x8000000bff077e24 */ /* 0x000fe4000f8e02ff */
[----:B------:R-:W-:Y:S01]  /*9840*/  IMAD R11, R11, UR7, R12 ;  /* 0x000000070b0b7c24 */ /* 0x000fe2000f8e020c */
[----:B----4-:R-:W-:-:S03]  /*9850*/  @P0 SHF.R.U32.HI R5, RZ, R9, R4 ;  /* 0x00000009ff050219 */ /* 0x010fc60000011604 */
[----:B------:R-:W-:Y:S02]  /*9860*/  IMAD.IADD R3, R11, 0x1, R3 ;  /* 0x000000010b037824 */ /* 0x000fe400078e0203 */
[----:B0-----:R-:W-:Y:S01]  /*9870*/  IMAD R9, R8, R7, UR10 ;  /* 0x0000000a08097e24 */ /* 0x001fe2000f8e0207 */
[----:B------:R-:W-:-:S03]  /*9880*/  IADD3 R7, -R5, RZ, RZ ;  /* 0x000000ff05077210 */ /* 0x000fc60007ffe1ff */
        /* <DEDUP_REMOVED lines=20> */
.L_x_9201:
        /* <DEDUP_REMOVED lines=18> */
.L_x_9230:
[----:B------:R-:W-:Y:S01]  /*9af0*/  ULDC UR7, c[0x0][0xd50] ;  /* 0x0003540000077ab9 */ /* 0x000fe20000000800 */
[----:B------:R-:W-:Y:S01]  /*9b00*/  UMOV UR36, UR6 ;  /* 0x0000000600247c82 */ /* 0x000fe20008000000 */
[----:B------:R-:W-:-:S11]  /*9b10*/  UISETP.NE.AND UP0, UPT, UR7, 0x1, UPT ;  /* 0x000000010700788c */ /* 0x000fd6000bf05270 */
[----:B------:R-:W-:Y:S01]  /*9b20*/  @UP0 ULDC UR4, c[0x0][0xd54] ;  /* 0x0003550000040ab9 */ /* 0x000fe20000000800 */
[----:B------:R-:W-:Y:S01]  /*9b30*/  @UP0 ULDC UR8, c[0x0][0xd58] ;  /* 0x0003560000080ab9 */ /* 0x000fe20000000800 */
[----:B------:R-:W-:-:S04]  /*9b40*/  UIMAD.WIDE.U32 UR4, UR6, UR4, URZ ;  /* 0x00000004060472a5 */ /* 0x000fc8000f8e003f */
[----:B------:R-:W-:-:S12]  /*9b50*/  @UP0 USHF.R.U32.HI UR36, URZ, UR8, UR5 ;  /* 0x000000083f240299 */ /* 0x000fd80008011605 */
.L_x_9231:
        /* <DEDUP_REMOVED lines=38> */
[----:B------:R-:W-:-:S02]  /*9dc0*/  IABS R2, R4 ;  /* 0x0000000400027213 */ /* 0x000fc40000000000 */
[----:B------:R-:W-:Y:S02]  /*9dd0*/  MOV R4, R5 ;  /* 0x0000000500047202 */ /* 0x000fe40000000f00 */
        /* <DEDUP_REMOVED lines=19> */
.L_x_9233:
[----:B------:R-:W-:Y:S01]  /*9f10*/  UIMAD UR39, UR44, UR42, URZ ;  /* 0x0000002a2c2772a4 */ /* 0x000fe2000f8e023f */
[----:B------:R-:W-:Y:S02]  /*9f20*/  IMAD.U32 R2, RZ, RZ, UR41 ;  /* 0x00000029ff027e24 */ /* 0x000fe4000f8e00ff */
[----:B------:R-:W-:Y:S02]  /*9f30*/  IMAD.MOV.U32 R6, RZ, RZ, RZ ;  /* 0x000000ffff067224 */ /* 0x000fe400078e00ff */
[----:B------:R-:W-:Y:S02]  /*9f40*/  IMAD.MOV.U32 R7, RZ, RZ, 0x1 ;  /* 0x00000001ff077424 */ /* 0x000fe400078e00ff */
[----:B------:R-:W-:-:S05]  /*9f50*/  IMAD.U32 R3, RZ, RZ, UR39 ;  /* 0x00000027ff037e24 */ /* 0x000fca000f8e00ff */
[----:B------:R-:W-:-:S04]  /*9f60*/  VIADDMNMX R2, R3, UR42, R2, PT ;  /* 0x0000002a03027c46 */ /* 0x000fc8000b800102 */
[----:B------:R-:W-:-:S13]  /*9f70*/  R2UR UR40, R2 ;  /* 0x00000000022872ca */ /* 0x000fda00000e0000 */
[----:B------:R-:W-:-:S06]  /*9f80*/  UISETP.GT.AND UP0, UPT, UR40, UR39, UPT ;  /* 0x000000272800728c */ /* 0x000fcc000bf04270 */
[----:B------:R-:W-:-:S13]  /*9f90*/  PLOP3.LUT P0, PT, PT, PT, UP0, 0x80, 0x0 ;  /* 0x000000000000781c */ /* 0x000fda0003f0f008 */
[----:B------:R-:W-:Y:S05]  /*9fa0*/  @!P0 BRA `(.L_x_9232) ;  /* 0x0000004000ac8947 */ /* 0x000fea0003800000 */
        /* <DEDUP_REMOVED lines=12> */
[----:B------:R-:W-:Y:S01]  /*a070*/  MOV R8, 0x70 ;  /* 0x0000007000087802 */ /* 0x000fe20000000f00 */
[----:B------:R-:W0:Y:S01]  /*a080*/  LDC.64 R2, c[0x4][R2] ;  /* 0x0100000002027b82 */ /* 0x000e220000000a00 */
[----:B------:R-:W-:Y:S02]  /*a090*/  IMAD.U32 R5, RZ, RZ, UR7 ;  /* 0x00000007ff057e24 */ /* 0x000fe4000f8e00ff */
[----:B------:R-:W-:Y:S02]  /*a0a0*/  IMAD.U32 R6, RZ, RZ, UR8 ;  /* 0x00000008ff067e24 */ /* 0x000fe4000f8e00ff */
[----:B------:R-:W-:-:S02]  /*a0b0*/  IMAD.U32 R7, RZ, RZ, UR9 ;  /* 0x00000009ff077e24 */ /* 0x000fc4000f8e00ff */
[----:B------:R-:W-:Y:S02]  /*a0c0*/  IMAD.U32 R10, RZ, RZ, UR4 ;  /* 0x00000004ff0a7e24 */ /* 0x000fe4000f8e00ff */
[----:B------:R-:W-:Y:S02]  /*a0d0*/  IMAD.U32 R11, RZ, RZ, UR5 ;  /* 0x00000005ff0b7e24 */ /* 0x000fe4000f8e00ff */
[----:B------:R-:W-:Y:S02]  /*a0e0*/  IMAD.MOV.U32 R12, RZ, RZ, 0x1 ;  /* 0x00000001ff0c7424 */ /* 0x000fe400078e00ff */
[----:B------:R-:W-:-:S07]  /*a0f0*/  IMAD.MOV.U32 R13, RZ, RZ, RZ ;  /* 0x000000ffff0d7224 */ /* 0x000fce00078e00ff */
[----:B------:R-:W-:-:S07]  /*a100*/  LEPC R20, `(.L_x_9234) ;  /* 0x000000001014794e */ /* 0x000fce0000000000 */
[----:B0-----:R-:W-:Y:S05]  /*a110*/  CALL.ABS.NOINC R2 ;  /* 0x0000000002007343 */ /* 0x001fea0003c00000 */
.L_x_9234:
        /* <DEDUP_REMOVED lines=10> */
[----:B------:R-:W-:Y:S01]  /*a1c0*/  MOV R13, RZ ;  /* 0x000000ff000d7202 */ /* 0x000fe20000000f00 */
[----:B------:R-:W-:Y:S02]  /*a1d0*/  IMAD.U32 R5, RZ, RZ, UR7 ;  /* 0x00000007ff057e24 */ /* 0x000fe4000f8e00ff */
[----:B------:R-:W-:Y:S02]  /*a1e0*/  IMAD.U32 R6, RZ, RZ, UR8 ;  /* 0x00000008ff067e24 */ /* 0x000fe4000f8e00ff */
[----:B------:R-:W-:-:S02]  /*a1f0*/  IMAD.U32 R7, RZ, RZ, UR9 ;  /* 0x00000009ff077e24 */ /* 0x000fc4000f8e00ff */
[----:B------:R-:W-:Y:S02]  /*a200*/  IMAD.U32 R10, RZ, RZ, UR4 ;  /* 0x00000004ff0a7e24 */ /* 0x000fe4000f8e00ff */
[----:B------:R-:W-:Y:S02]  /*a210*/  IMAD.U32 R11, RZ, RZ, UR5 ;  /* 0x00000005ff0b7e24 */ /* 0x000fe4000f8e00ff */
[----:B------:R-:W-:Y:S02]  /*a220*/  IMAD.MOV.U32 R8, RZ, RZ, 0x70 ;  /* 0x00000070ff087424 */ /* 0x000fe400078e00ff */
[----:B0-----:R-:W-:-:S07]  /*a230*/  IMAD.MOV.U32 R12, RZ, RZ, 0x1 ;  /* 0x00000001ff0c7424 */ /* 0x001fce00078e00ff */
[----:B------:R-:W-:-:S07]  /*a240*/  LEPC R20, `(.L_x_9236) ;  /* 0x000000001014794e */ /* 0x000fce0000000000 */
[----:B-1----:R-:W-:Y:S05]  /*a250*/  CALL.ABS.NOINC R2 ;  /* 0x0000000002007343 */ /* 0x002fea0003c00000 */
.L_x_9236:
        /* <DEDUP_REMOVED lines=15> */
.L_x_9235:
        /* <DEDUP_REMOVED lines=9> */
[----:B------:R-:W-:Y:S01]  /*a3e0*/  MOV R2, UR4 ;  /* 0x0000000400027c02 */ /* 0x000fe20008000f00 */
[----:B------:R-:W-:-:S05]  /*a3f0*/  IMAD.U32 R3, RZ, RZ, UR5 ;  /* 0x00000005ff037e24 */ /* 0x000fca000f8e00ff */
[----:B------:R-:W2:Y:S01]  /*a400*/  @P0 LDG.E R18, desc[UR6][R2.64] ;  /* 0x0000000602120981 */ /* 0x000ea2000c1e1900 */
[----:B0-----:R-:W-:Y:S01]  /*a410*/  ISETP.NE.U32.AND P0, PT, R4, RZ, PT ;  /* 0x000000ff0400720c */ /* 0x001fe20003f05070 */
[----:B------:R-:W-:Y:S01]  /*a420*/  UMOV UR4, 0xffffffff ;  /* 0xffffffff00047882 */ /* 0x000fe20000000000 */
[----:B------:R-:W-:Y:S01]  /*a430*/  IMAD.U32 R0, RZ, RZ, UR40 ;  /* 0x00000028ff007e24 */ /* 0x000fe2000f8e00ff */
[----:B------:R-:W0:Y:S01]  /*a440*/  S2R R16, SR_TID.X ;  /* 0x0000000000107919 */ /* 0x000e220000002100 */
[----:B------:R-:W-:Y:S02]  /*a450*/  ISETP.NE.AND.EX P1, PT, R5, RZ, PT, P0 ;  /* 0x000000ff0500720c */ /* 0x000fe40003f25300 */
[----:B------:R-:W-:Y:S01]  /*a460*/  LOP3.LUT R17, R17, 0xfffffffe, RZ, 0xc0, !PT ;  /* 0xfffffffe11117812 */ /* 0x000fe200078ec0ff */
[----:B------:R-:W-:-:S10]  /*a470*/  VIADD R0, R0, 0xffffffff ;  /* 0xffffffff00007836 */ /* 0x000fd40000000000 */
[----:B------:R-:W-:Y:S02]  /*a480*/  @P1 LOP3.LUT R17, R17, 0x1, RZ, 0xfc, !PT ;  /* 0x0000000111111812 */ /* 0x000fe400078efcff */
[----:B0-----:R-:W-:-:S04]  /*a490*/  SHF.R.U32.HI R6, RZ, 0x5, R16 ;  /* 0x00000005ff067819 */ /* 0x001fc80000011610 */
[----:B------:R-:W-:Y:S02]  /*a4a0*/  LOP3.LUT R6, R6, 0x3, RZ, 0xc0, !PT ;  /* 0x0000000306067812 */ /* 0x000fe400078ec0ff */
[----:B--2---:R-:W-:Y:S02]  /*a4b0*/  SHF.R.S32.HI R19, RZ, 0x1f, R18 ;  /* 0x0000001fff137819 */ /* 0x004fe40000011412 */
[----:B------:R-:W-:Y:S01]  /*a4c0*/  SEL R16, R18, RZ, !P1 ;  /* 0x000000ff12107207 */ /* 0x000fe20004800000 */
[----:B------:R-:W-:Y:S06]  /*a4d0*/  BRA.DIV UR4, `(.L_x_9237) ;  /* 0x0000004204d87947 */ /* 0x000fec000b800000 */
[----:B------:R0:W1:Y:S02]  /*a4e0*/  SHFL.IDX PT, R14, R6, RZ, 0x1f ;  /* 0x00001fff060e7589 */ /* 0x00006400000e0000 */
.L_x_9321:
        /* <DEDUP_REMOVED lines=9> */
.L_x_9324:
[----:B------:R-:W-:Y:S05]  /*a580*/  @!P6 BRA `(.L_x_9238) ;  /* 0x0000000000dce947 */ /* 0x000fea0003800000 */
[----:B------:R-:W-:Y:S01]  /*a590*/  IMAD.MOV.U32 R16, RZ, RZ, R18 ;  /* 0x000000ffff107224 */ /* 0x000fe200078e0012 */
[----:B------:R-:W-:Y:S06]  /*a5a0*/  @!P1 BRA `(.L_x_9240) ;  /* 0x0000000000549947 */ /* 0x000fec0003800000 */
[----:B0-----:R-:W-:Y:S01]  /*a5b0*/  IMAD.MOV.U32 R6, RZ, RZ, R0 ;  /* 0x000000ffff067224 */ /* 0x001fe200078e0000 */
        /* <DEDUP_REMOVED lines=20> */
.L_x_9240:
[----:B------:R-:W-:Y:S01]  /*a700*/  IMAD.MOV.U32 R0, RZ, RZ, 0x1 ;  /* 0x00000001ff007424 */ /* 0x000fe200078e00ff */
[----:B01----:R-:W0:Y:S04]  /*a710*/  S2R R6, SR_TID.X ;  /* 0x0000000000067919 */ /* 0x003e280000002100 */
[----:B------:R-:W-:-:S04]  /*a720*/  SHF.L.U32 R0, R0, 0x1f, RZ ;  /* 0x0000001f00007819 */ /* 0x000fc800000006ff */
[----:B------:R-:W1:Y:S01]  /*a730*/  SYNCS.PHASECHK.TRANS64.TRYWAIT P0, [UR38+0x32440], R0 ;  /* 0x03244000ff0075a7 */ /* 0x000e620008000166 */
[----:B0-----:R-:W-:-:S04]  /*a740*/  LOP3.LUT R2, R6, 0x7f, RZ, 0xc0, !PT ;  /* 0x0000007f06027812 */ /* 0x001fc800078ec0ff */
[----:B------:R-:W-:Y:S01]  /*a750*/  ISETP.NE.AND P1, PT, R2, RZ, PT ;  /* 0x000000ff0200720c */ /* 0x000fe20003f25270 */
[----:B-1----:R-:W-:-:S12]  /*a760*/  @!P0 BRA `(.L_x_9241) ;  /* 0x0000004000748947 */ /* 0x002fd80003800000 */
.L_x_9325:
[----:B------:R-:W-:Y:S05]  /*a770*/  @P1 BRA `(.L_x_9242) ;  /* 0x0000000000181947 */ /* 0x000fea0003800000 */
[----:B------:R-:W1:Y:S01]  /*a780*/  S2R R2, SR_TID.X ;  /* 0x0000000000027919 */ /* 0x000e620000002100 */
[----:B0-----:R-:W-:-:S04]  /*a790*/  MOV R0, 0x3000 ;  /* 0x0000300000007802 */ /* 0x001fc80000000f00 */
[----:B------:R2:W-:Y:S01]  /*a7a0*/  SYNCS.ARRIVE.TRANS64 RZ, [UR38+0x32430], R0 ;  /* 0x03243000ffff79a7 */ /* 0x0005e20008000026 */
[----:B-1----:R-:W-:-:S13]  /*a7b0*/  LOP3.LUT P0, RZ, R2, 0x1f, RZ, 0xc0, !PT ;  /* 0x0000001f02ff7812 */ /* 0x002fda000780c0ff */
[----:B--2---:R-:W-:Y:S05]  /*a7c0*/  @!P0 BRA `(.L_x_9242) ;  /* 0x0000000000048947 */ /* 0x004fea0003800000 */
[----:B------:R-:W-:Y:S01]  /*a7d0*/  BPT.TRAP 0x1 ;  /* 0x000000040000795c */ /* 0x000fe20000300000 */
.L_x_9242:
        /* <DEDUP_REMOVED lines=15> */
[----:B------:R-:W-:-:S09]  /*a8d0*/  UIMAD UR11, UR11, 0x60, URZ ;  /* 0x000000600b0b78a4 */ /* 0x000fd2000f8e023f */
[----:B------:R1:W-:Y:S02]  /*a8e0*/  UTMALDG.4D [UR8], [UR4], desc[UR6] ;  /* 0x00000608040075b4 */ /* 0x0003e40008019000 */
[----:B-1----:R-:W-:Y:S01]  /*a8f0*/  NOP ;  /* 0x0000000000007918 */ /* 0x002fe20000000000 */
.L_x_9238:
        /* <DEDUP_REMOVED lines=24> */
.L_x_9243:
        /* <DEDUP_REMOVED lines=21> */
[----:B------:R-:W0:Y:S01]  /*abd0*/  @P0 LDC R5, c[0x0][0x450] ;  /* 0x00011400ff050b82 */ /* 0x000e220000000800 */
[----:B---3--:R-:W-:Y:S01]  /*abe0*/  LEA R8, R12, R3, 0x7 ;  /* 0x000000030c087211 */ /* 0x008fe200078e38ff */
[----:B------:R-:W-:-:S04]  /*abf0*/  IMAD.U32 R3, RZ, RZ, UR6 ;  /* 0x00000006ff037e24 */ /* 0x000fc8000f8e00ff */
        /* <DEDUP_REMOVED lines=30> */
[----:B------:R-:W-:-:S05]  /*ade0*/  LOP3.LUT R10, R5, 0x200, R2, 0xf8, !PT ;  /* 0x00000200050a7812 */ /* 0x000fca00078ef802 */
[----:B------:R0:W-:Y:S01]  /*adf0*/  STL [R1], R10 ;  /* 0x0000000a01007387 */ /* 0x0001e20000100800 */
[----:B------:R-:W-:Y:S05]  /*ae00*/  BRA.DIV UR4, `(.L_x_9244) ;  /* 0x0000003a04e47947 */ /* 0x000fea000b800000 */
[----:B------:R-:W1:Y:S01]  /*ae10*/  S2R R4, SR_CTAID.X ;  /* 0x0000000000047919 */ /* 0x000e620000002500 */
[----:B------:R-:W-:Y:S01]  /*ae20*/  ULDC UR4, c[0x0][0x288] ;  /* 0x0000a20000047ab9 */ /* 0x000fe20000000800 */
[----:B------:R-:W-:Y:S01]  /*ae30*/  ULDC.64 UR6, c[0x0][0x208] ;  /* 0x0000820000067ab9 */ /* 0x000fe20000000a00 */
[----:B------:R-:W-:Y:S01]  /*ae40*/  IMAD R2, R7, UR4, RZ ;  /* 0x0000000407027c24 */ /* 0x000fe2000f8e02ff */
[----:B------:R-:W2:Y:S01]  /*ae50*/  S2R R8, SR_TID.X ;  /* 0x0000000000087919 */ /* 0x000ea20000002100 */
[----:B------:R-:W3:Y:S04]  /*ae60*/  SHFL.IDX PT, R5, R0, RZ, 0x181f ;  /* 0x00181fff00057589 */ /* 0x000ee800000e0000 */
[----:B------:R-:W-:Y:S04]  /*ae70*/  SHFL.IDX PT, R7, R0, 0x1, 0x181f ;  /* 0x00381f0000077f89 */ /* 0x000fe800000e0000 */
[----:B------:R-:W-:Y:S01]  /*ae80*/  SHFL.IDX PT, R14, R0, 0x2, 0x181f ;  /* 0x00581f00000e7f89 */ /* 0x000fe200000e0000 */
[----:B-1----:R-:W-:-:S03]  /*ae90*/  LEA R12, R4, R6, 0x7 ;  /* 0x00000006040c7211 */ /* 0x002fc600078e38ff */
[----:B------:R-:W1:Y:S01]  /*aea0*/  SHFL.IDX PT, R4, R3, RZ, 0x181f ;  /* 0x00181fff03047589 */ /* 0x000e6200000e0000 */
[-C--:B------:R-:W-:Y:S01]  /*aeb0*/  ISETP.GE.AND P1, PT, R12, R2.reuse, PT ;  /* 0x000000020c00720c */ /* 0x080fe20003f26270 */
[----:B--2---:R-:W-:Y:S02]  /*aec0*/  IMAD.SHL.U32 R11, R8, 0x8, RZ ;  /* 0x00000008080b7824 */ /* 0x004fe400078e00ff */
[----:B------:R-:W2:Y:S01]  /*aed0*/  SHFL.IDX PT, R6, R3, 0x1, 0x181f ;  /* 0x00381f0003067f89 */ /* 0x000ea200000e0000 */
[C---:B------:R-:W-:Y:S02]  /*aee0*/  VIADD R8, R12.reuse, 0x10 ;  /* 0x000000100c087836 */ /* 0x040fe40000000000 */
[----:B------:R-:W-:Y:S01]  /*aef0*/  VIADD R13, R12, 0x20 ;  /* 0x000000200c0d7836 */ /* 0x000fe20000000000 */
[----:B------:R-:W-:Y:S01]  /*af00*/  LOP3.LUT R11, R11, 0x38, RZ, 0xc0, !PT ;  /* 0x000000380b0b7812 */ /* 0x000fe200078ec0ff */
[----:B------:R-:W-:Y:S01]  /*af10*/  STL [R1+0x4], R12 ;  /* 0x0000040c01007387 */ /* 0x000fe20000100800 */
[----:B------:R-:W-:-:S03]  /*af20*/  ISETP.GE.AND P2, PT, R8, R2, PT ;  /* 0x000000020800720c */ /* 0x000fc60003f46270 */
[----:B------:R4:W-:Y:S01]  /*af30*/  STL [R1+0xc], R8 ;  /* 0x00000c0801007387 */ /* 0x0009e20000100800 */
[----:B---3--:R-:W-:-:S03]  /*af40*/  @!P1 LEA R5, P3, R11, R5, 0x1 ;  /* 0x000000050b059211 */ /* 0x008fc600078608ff */
[----:B------:R-:W-:Y:S01]  /*af50*/  STL [R1+0x10], R13 ;  /* 0x0000100d01007387 */ /* 0x000fe20000100800 */
[----:B----4-:R-:W-:Y:S01]  /*af60*/  @!P1 LEA R8, R10, UR38, 0x1 ;  /* 0x000000260a089c11 */ /* 0x010fe2000f8e08ff */
[----:B-1----:R-:W-:-:S04]  /*af70*/  @!P1 IMAD.X R4, RZ, RZ, R4, P3 ;  /* 0x000000ffff049224 */ /* 0x002fc800018e0604 */
[----:B------:R-:W-:Y:S02]  /*af80*/  @!P2 LEA R9, R10, UR38, 0x1 ;  /* 0x000000260a09ac11 */ /* 0x000fe4000f8e08ff */
[----:B------:R-:W-:-:S04]  /*af90*/  @!P1 LOP3.LUT R5, R5, R4, RZ, 0x3c, !PT ;  /* 0x0000000405059212 */ /* 0x000fc800078e3cff */
[----:B------:R-:W-:-:S04]  /*afa0*/  @!P1 LOP3.LUT R4, R5, R4, RZ, 0x3c, !PT ;  /* 0x0000000405049212 */ /* 0x000fc800078e3cff */
[----:B------:R-:W-:-:S05]  /*afb0*/  @!P1 LOP3.LUT R5, R5, R4, RZ, 0x3c, !PT ;  /* 0x0000000405059212 */ /* 0x000fca00078e3cff */
[----:B------:R1:W-:Y:S02]  /*afc0*/  @!P1 LDGSTS.E.BYPASS.LTC128B.128 [R8+0x18400], desc[UR6][R4.64], !P0 ;  /* 0x1840000004089fae */ /* 0x0003e4000c101d46 */
[----:B-1----:R-:W-:Y:S01]  /*afd0*/  @!P2 LEA R4, P1, R11, R7, 0x1 ;  /* 0x000000070b04a211 */ /* 0x002fe200078208ff */
[----:B------:R-:W-:-:S04]  /*afe0*/  VIADD R8, R12, 0x30 ;  /* 0x000000300c087836 */ /* 0x000fc80000000000 */
[----:B--2---:R-:W-:Y:S01]  /*aff0*/  @!P2 IMAD.X R5, RZ, RZ, R6, P1 ;  /* 0x000000ffff05a224 */ /* 0x004fe200008e0606 */
[----:B------:R-:W-:Y:S01]  /*b000*/  ISETP.GE.AND P1, PT, R13, R2, PT ;  /* 0x000000020d00720c */ /* 0x000fe20003f26270 */
[----:B------:R-:W-:Y:S04]  /*b010*/  STL [R1+0x14], R8 ;  /* 0x0000140801007387 */ /* 0x000fe80000100800 */
[----:B------:R1:W-:Y:S08]  /*b020*/  @!P2 LDGSTS.E.BYPASS.LTC128B.128 [R9+0x18c00], desc[UR6][R4.64], !P0 ;  /* 0x18c000000409afae */ /* 0x0003f0000c101d46 */
[----:B------:R-:W-:-:S02]  /*b030*/  @!P1 LEA R6, P2, R11, R14, 0x1 ;  /* 0x0000000e0b069211 */ /* 0x000fc400078408ff */
[----:B------:R-:W-:Y:S01]  /*b040*/  @!P1 LEA R7, R10, UR38, 0x1 ;  /* 0x000000260a079c11 */ /* 0x000fe2000f8e08ff */
[----:B------:R-:W-:Y:S04]  /*b050*/  SHFL.IDX PT, R14, R0, 0x3, 0x181f ;  /* 0x00781f00000e7f89 */ /* 0x000fe800000e0000 */
[----:B-1----:R-:W1:Y:S02]  /*b060*/  SHFL.IDX PT, R4, R3, 0x2, 0x181f ;  /* 0x00581f0003047f89 */ /* 0x002e6400000e0000 */
[----:B-1----:R-:W-:Y:S02]  /*b070*/  @!P1 IMAD.X R5, RZ, RZ, R4, P2 ;  /* 0x000000ffff059224 */ /* 0x002fe400010e0604 */
[----:B------:R-:W-:-:S05]  /*b080*/  @!P1 IMAD.MOV.U32 R4, RZ, RZ, R6 ;  /* 0x000000ffff049224 */ /* 0x000fca00078e0006 */
[----:B------:R1:W-:Y:S01]  /*b090*/  @!P1 LDGSTS.E.BYPASS.LTC128B.128 [R7+0x19400], desc[UR6][R4.64], !P0 ;  /* 0x1940000004079fae */ /* 0x0003e2000c101d46 */
[----:B------:R-:W-:-:S03]  /*b0a0*/  ISETP.GE.AND P1, PT, R8, R2, PT ;  /* 0x000000020800720c */ /* 0x000fc60003f26270 */
[----:B-1----:R-:W1:Y:S01]  /*b0b0*/  SHFL.IDX PT, R4, R3, 0x3, 0x181f ;  /* 0x00781f0003047f89 */ /* 0x002e6200000e0000 */
[----:B------:R-:W-:-:S09]  /*b0c0*/  VIADD R7, R12, 0x40 ;  /* 0x000000400c077836 */ /* 0x000fd20000000000 */
[----:B------:R-:W-:Y:S02]  /*b0d0*/  @!P1 LEA R5, P2, R11, R14, 0x1 ;  /* 0x0000000e0b059211 */ /* 0x000fe400078408ff */
[----:B------:R-:W-:Y:S01]  /*b0e0*/  @!P1 LEA R6, R10, UR38, 0x1 ;  /* 0x000000260a069c11 */ /* 0x000fe2000f8e08ff */
[----:B------:R2:W-:Y:S02]  /*b0f0*/  STL [R1+0x18], R7 ;  /* 0x0000180701007387 */ /* 0x0005e40000100800 */
[----:B-1----:R-:W-:-:S05]  /*b100*/  @!P1 IMAD.X R4, RZ, RZ, R4, P2 ;  /* 0x000000ffff049224 */ /* 0x002fca00010e0604 */
[----:B------:R-:W-:-:S04]  /*b110*/  @!P1 LOP3.LUT R5, R5, R4, RZ, 0x3c, !PT ;  /* 0x0000000405059212 */ /* 0x000fc800078e3cff */
[----:B------:R-:W-:-:S04]  /*b120*/  @!P1 LOP3.LUT R4, R5, R4, RZ, 0x3c, !PT ;  /* 0x0000000405049212 */ /* 0x000fc800078e3cff */
[----:B------:R-:W-:-:S05]  /*b130*/  @!P1 LOP3.LUT R5, R5, R4, RZ, 0x3c, !PT ;  /* 0x0000000405059212 */ /* 0x000fca00078e3cff */
[----:B------:R1:W-:Y:S01]  /*b140*/  @!P1 LDGSTS.E.BYPASS.LTC128B.128 [R6+0x19c00], desc[UR6][R4.64], !P0 ;  /* 0x19c0000004069fae */ /* 0x0003e2000c101d46 */
[----:B------:R-:W-:Y:S01]  /*b150*/  ISETP.GE.AND P1, PT, R7, R2, PT ;  /* 0x000000020700720c */ /* 0x000fe20003f26270 */
[----:B--2---:R-:W-:-:S05]  /*b160*/  VIADD R7, R12, 0x50 ;  /* 0x000000500c077836 */ /* 0x004fca0000000000 */
[----:B------:R-:W-:Y:S04]  /*b170*/  STL [R1+0x1c], R7 ;  /* 0x00001c0701007387 */ /* 0x000fe80000100800 */
[----:B-1----:R-:W1:Y:S03]  /*b180*/  SHFL.IDX PT, R5, R0, 0x4, 0x181f ;  /* 0x00981f0000057f89 */ /* 0x002e6600000e0000 */
[----:B------:R-:W-:Y:S01]  /*b190*/  @!P1 LEA R6, R10, UR38, 0x1 ;  /* 0x000000260a069c11 */ /* 0x000fe2000f8e08ff */
[----:B------:R-:W2:Y:S01]  /*b1a0*/  SHFL.IDX PT, R4, R3, 0x4, 0x181f ;  /* 0x00981f0003047f89 */ /* 0x000ea200000e0000 */
[----:B-1----:R-:W-:-:S04]  /*b1b0*/  @!P1 LEA R5, P2, R11, R5, 0x1 ;  /* 0x000000050b059211 */ /* 0x002fc800078408ff */
[----:B--2---:R-:W-:-:S04]  /*b1c0*/  @!P1 IADD3.X R4, RZ, R4, RZ, P2, !PT ;  /* 0x00000004ff049210 */ /* 0x004fc800017fe4ff */
[----:B------:R-:W-:-:S04]  /*b1d0*/  @!P1 LOP3.LUT R5, R5, R4, RZ, 0x3c, !PT ;  /* 0x0000000405059212 */ /* 0x000fc800078e3cff */
[----:B------:R-:W-:-:S04]  /*b1e0*/  @!P1 LOP3.LUT R4, R5, R4, RZ, 0x3c, !PT ;  /* 0x0000000405049212 */ /* 0x000fc800078e3cff */
[----:B------:R-:W-:-:S05]  /*b1f0*/  @!P1 LOP3.LUT R5, R5, R4, RZ, 0x3c, !PT ;  /* 0x0000000405059212 */ /* 0x000fca00078e3cff */
[----:B------:R1:W-:Y:S01]  /*b200*/  @!P1 LDGSTS.E.BYPASS.LTC128B.128 [R6+0x1a400], desc[UR6][R4.64], !P0 ;  /* 0x1a40000004069fae */ /* 0x0003e2000c101d46 */
[----:B------:R-:W-:Y:S01]  /*b210*/  ISETP.GE.AND P1, PT, R7, R2, PT ;  /* 0x000000020700720c */ /* 0x000fe20003f26270 */
[----:B------:R-:W-:-:S05]  /*b220*/  VIADD R7, R12, 0x60 ;  /* 0x000000600c077836 */ /* 0x000fca0000000000 */
[----:B------:R-:W-:Y:S04]  /*b230*/  STL [R1+0x20], R7 ;  /* 0x0000200701007387 */ /* 0x000fe80000100800 */
[----:B-1----:R-:W1:Y:S03]  /*b240*/  SHFL.IDX PT, R5, R0, 0x5, 0x181f ;  /* 0x00b81f0000057f89 */ /* 0x002e6600000e0000 */
[----:B------:R-:W-:Y:S01]  /*b250*/  @!P1 LEA R6, R10, UR38, 0x1 ;  /* 0x000000260a069c11 */ /* 0x000fe2000f8e08ff */
[----:B------:R-:W2:Y:S01]  /*b260*/  SHFL.IDX PT, R4, R3, 0x5, 0x181f ;  /* 0x00b81f0003047f89 */ /* 0x000ea200000e0000 */
[----:B-1----:R-:W-:-:S05]  /*b270*/  @!P1 LEA R5, P2, R11, R5, 0x1 ;  /* 0x000000050b059211 */ /* 0x002fca00078408ff */
[----:B--2---:R-:W-:-:S05]  /*b280*/  @!P1 IMAD.X R4, RZ, RZ, R4, P2 ;  /* 0x000000ffff049224 */ /* 0x004fca00010e0604 */
[----:B------:R-:W-:-:S04]  /*b290*/  @!P1 LOP3.LUT R5, R5, R4, RZ, 0x3c, !PT ;  /* 0x0000000405059212 */ /* 0x000fc800078e3cff */
[----:B------:R-:W-:-:S04]  /*b2a0*/  @!P1 LOP3.LUT R4, R5, R4, RZ, 0x3c, !PT ;  /* 0x0000000405049212 */ /* 0x000fc800078e3cff */
[----:B------:R-:W-:-:S05]  /*b2b0*/  @!P1 LOP3.LUT R5, R5, R4, RZ, 0x3c, !PT ;  /* 0x0000000405059212 */ /* 0x000fca00078e3cff */
[----:B------:R1:W-:Y:S01]  /*b2c0*/  @!P1 LDGSTS.E.BYPASS.LTC128B.128 [R6+0x1ac00], desc[UR6][R4.64], !P0 ;  /* 0x1ac0000004069fae */ /* 0x0003e2000c101d46 */
[----:B------:R-:W-:-:S03]  /*b2d0*/  ISETP.GE.AND P1, PT, R7, R2, PT ;  /* 0x000000020700720c */ /* 0x000fc60003f26270 */
[----:B-1----:R-:W1:Y:S10]  /*b2e0*/  SHFL.IDX PT, R5, R0, 0x6, 0x181f ;  /* 0x00d81f0000057f89 */ /* 0x002e7400000e0000 */
[----:B------:R-:W-:Y:S01]  /*b2f0*/  @!P1 LEA R6, R10, UR38, 0x1 ;  /* 0x000000260a069c11 */ /* 0x000fe2000f8e08ff */
[----:B------:R-:W2:Y:S04]  /*b300*/  SHFL.IDX PT, R4, R3, 0x6, 0x181f ;  /* 0x00d81f0003047f89 */ /* 0x000ea800000e0000 */
[----:B------:R-:W3:Y:S04]  /*b310*/  SHFL.IDX PT, R3, R3, 0x7, 0x181f ;  /* 0x00f81f0003037f89 */ /* 0x000ee800000e0000 */
[----:B------:R-:W4:Y:S01]  /*b320*/  SHFL.IDX PT, R0, R0, 0x7, 0x181f ;  /* 0x00f81f0000007f89 */ /* 0x000f2200000e0000 */
[----:B-1----:R-:W-:-:S05]  /*b330*/  @!P1 LEA R5, P2, R11, R5, 0x1 ;  /* 0x000000050b059211 */ /* 0x002fca00078408ff */
[----:B--2---:R-:W-:-:S05]  /*b340*/  @!P1 IMAD.X R4, RZ, RZ, R4, P2 ;  /* 0x000000ffff049224 */ /* 0x004fca00010e0604 */
[----:B------:R-:W-:-:S04]  /*b350*/  @!P1 LOP3.LUT R5, R5, R4, RZ, 0x3c, !PT ;  /* 0x0000000405059212 */ /* 0x000fc800078e3cff */
[----:B------:R-:W-:-:S04]  /*b360*/  @!P1 LOP3.LUT R4, R5, R4, RZ, 0x3c, !PT ;  /* 0x0000000405049212 */ /* 0x000fc800078e3cff */
[----:B------:R-:W-:-:S05]  /*b370*/  @!P1 LOP3.LUT R5, R5, R4, RZ, 0x3c, !PT ;  /* 0x0000000405059212 */ /* 0x000fca00078e3cff */
[----:B---34-:R1:W-:Y:S02]  /*b380*/  @!P1 LDGSTS.E.BYPASS.LTC128B.128 [R6+0x1b400], desc[UR6][R4.64], !P0 ;  /* 0x1b40000004069fae */ /* 0x0183e4000c101d46 */
.L_x_9342:
[----:B-1----:R-:W2:Y:S01]  /*b390*/  LDL R5, [R1+0x4] ;  /* 0x0000040001057983 */ /* 0x002ea20000100800 */
[----:B------:R-:W-:Y:S01]  /*b3a0*/  ULDC.64 UR4, c[0x0][0x208] ;  /* 0x0000820000047ab9 */ /* 0x000fe20000000a00 */
[----:B------:R-:W1:Y:S02]  /*b3b0*/  S2R R4, SR_TID.X ;  /* 0x0000000000047919 */ /* 0x000e640000002100 */
[----:B-1----:R-:W-:-:S05]  /*b3c0*/  IMAD.SHL.U32 R4, R4, 0x8, RZ ;  /* 0x0000000804047824 */ /* 0x002fca00078e00ff */
        /* <DEDUP_REMOVED lines=14> */
[----:B--2---:R-:W2:Y:S01]  /*b4b0*/  LDC.64 R2, c[0x0][0x3d8] ;  /* 0x0000f600ff027b82 */ /* 0x004ea20000000a00 */
[----:B------:R-:W-:Y:S01]  /*b4c0*/  NOP ;  /* 0x0000000000007918 */ /* 0x000fe20000000000 */
[C---:B--2---:R-:W-:Y:S01]  /*b4d0*/  IMAD R0, R2.reuse, UR43, RZ ;  /* 0x0000002b02007c24 */ /* 0x044fe2000f8e02ff */
[----:B------:R-:W-:Y:S01]  /*b4e0*/  UIADD3 UR4, UR38, 0x22400, URZ ;  /* 0x0002240026047890 */ /* 0x000fe2000fffe03f */
[----:B-1----:R-:W-:Y:S01]  /*b4f0*/  IMAD.WIDE.U32 R4, R2, UR36, RZ ;  /* 0x0000002402047c25 */ /* 0x002fe2000f8e00ff */
        /* <DEDUP_REMOVED lines=12> */
[----:B-1----:R-:W-:Y:S01]  /*b5c0*/  IMAD.U32 R4, RZ, RZ, UR6 ;  /* 0x00000006ff047e24 */ /* 0x002fe2000f8e00ff */
[----:B------:R-:W-:Y:S01]  /*b5d0*/  MOV R6, UR8 ;  /* 0x0000000800067c02 */ /* 0x000fe20008000f00 */
[----:B------:R-:W1:Y:S01]  /*b5e0*/  LDC.64 R2, c[0x4][R2] ;  /* 0x0100000002027b82 */ /* 0x000e620000000a00 */
[----:B------:R-:W-:Y:S02]  /*b5f0*/  IMAD.U32 R5, RZ, RZ, UR7 ;  /* 0x00000007ff057e24 */ /* 0x000fe4000f8e00ff */
[----:B------:R-:W-:Y:S02]  /*b600*/  IMAD.U32 R7, RZ, RZ, UR9 ;  /* 0x00000009ff077e24 */ /* 0x000fe4000f8e00ff */
[----:B0-----:R-:W-:-:S02]  /*b610*/  IMAD.U32 R10, RZ, RZ, UR4 ;  /* 0x00000004ff0a7e24 */ /* 0x001fc4000f8e00ff */
[----:B------:R-:W-:Y:S02]  /*b620*/  IMAD.U32 R11, RZ, RZ, UR5 ;  /* 0x00000005ff0b7e24 */ /* 0x000fe4000f8e00ff */
[----:B------:R-:W-:Y:S02]  /*b630*/  IMAD.MOV.U32 R8, RZ, RZ, 0x70 ;  /* 0x00000070ff087424 */ /* 0x000fe400078e00ff */
[----:B------:R-:W-:Y:S02]  /*b640*/  IMAD.MOV.U32 R12, RZ, RZ, 0x1 ;  /* 0x00000001ff0c7424 */ /* 0x000fe400078e00ff */
[----:B------:R-:W-:-:S07]  /*b650*/  IMAD.MOV.U32 R13, RZ, RZ, RZ ;  /* 0x000000ffff0d7224 */ /* 0x000fce00078e00ff */
[----:B------:R-:W-:-:S07]  /*b660*/  LEPC R20, `(.L_x_9245) ;  /* 0x000000001014794e */ /* 0x000fce0000000000 */
[----:B-1----:R-:W-:Y:S05]  /*b670*/  CALL.ABS.NOINC R2 ;  /* 0x0000000002007343 */ /* 0x002fea0003c00000 */
.L_x_9245:
[----:B-1----:R-:W2:Y:S01]  /*b680*/  LDL.LU.64 R4, [R1+0x28] ;  /* 0x0000280001047983 */ /* 0x002ea20000300a00 */
[----:B------:R-:W1:Y:S01]  /*b690*/  LDC R6, c[0x0][0x448] ;  /* 0x00011200ff067b82 */ /* 0x000e620000000800 */
[----:B------:R-:W-:Y:S02]  /*b6a0*/  ULDC.64 UR8, c[0x0][0x3e0] ;  /* 0x0000f80000087ab9 */ /* 0x000fe40000000a00 */
[----:B------:R-:W3:Y:S01]  /*b6b0*/  LDL.LU R2, [R1+0x34] ;  /* 0x0000340001027983 */ /* 0x000ee20000300800 */
[----:B------:R-:W-:Y:S01]  /*b6c0*/  UIMAD UR6, UR46, UR8, URZ ;  /* 0x000000082e0672a4 */ /* 0x000fe2000f8e023f */
[----:B------:R-:W4:Y:S03]  /*b6d0*/  S2R R3, SR_TID.X ;  /* 0x0000000000037919 */ /* 0x000f260000002100 */
[----:B------:R-:W-:Y:S01]  /*b6e0*/  UIMAD UR6, UR45, UR9, UR6 ;  /* 0x000000092d0672a4 */ /* 0x000fe2000f8e0206 */
[----:B-1----:R-:W-:-:S02]  /*b6f0*/  ISETP.NE.AND P0, PT, R6, 0x1, PT ;  /* 0x000000010600780c */ /* 0x002fc40003f05270 */
[C---:B----4-:R-:W-:Y:S01]  /*b700*/  LOP3.LUT R0, R3.reuse, 0x7f, RZ, 0xc0, !PT ;  /* 0x0000007f03007812 */ /* 0x050fe200078ec0ff */
[----:B------:R-:W-:-:S10]  /*b710*/  IMAD.SHL.U32 R15, R3, 0x10, RZ ;  /* 0x00000010030f7824 */ /* 0x000fd400078e00ff */
[----:B------:R-:W1:Y:S01]  /*b720*/  @P0 LDC R3, c[0x0][0x44c] ;  /* 0x00011300ff030b82 */ /* 0x000e620000000800 */
[----:B--2---:R-:W-:Y:S02]  /*b730*/  R2UR UR5, R5 ;  /* 0x00000000050572ca */ /* 0x004fe400000e0000 */
[----:B------:R-:W-:Y:S01]  /*b740*/  R2UR UR4, R4 ;  /* 0x00000000040472ca */ /* 0x000fe200000e0000 */
[----:B------:R-:W2:Y:S01]  /*b750*/  S2R R5, SR_TID.X ;  /* 0x0000000000057919 */ /* 0x000ea20000002100 */
[----:B---3--:R-:W-:Y:S02]  /*b760*/  R2UR UR5, R2 ;  /* 0x00000000020572ca */ /* 0x008fe400000e0000 */
[----:B------:R-:W-:Y:S01]  /*b770*/  SHF.R.U32.HI R4, RZ, 0x3, R0 ;  /* 0x00000003ff047819 */ /* 0x000fe20000011600 */
[----:B------:R-:W3:Y:S01]  /*b780*/  S2R R2, SR_CTAID.X ;  /* 0x0000000000027919 */ /* 0x000ee20000002500 */
[----:B------:R-:W4:Y:S02]  /*b790*/  @P0 LDC R0, c[0x0][0x450] ;  /* 0x00011400ff000b82 */ /* 0x000f240000000800 */
[----:B------:R-:W-:-:S07]  /*b7a0*/  LOP3.LUT R4, R4, 0x70, R15, 0xf8, !PT ;  /* 0x0000007004047812 */ /* 0x000fce00078ef80f */
[----:B------:R-:W-:-:S03]  /*b7b0*/  UIMAD.WIDE.U32 UR4, UR45, UR8, UR4 ;  /* 0x000000082d0472a5 */ /* 0x000fc6000f8e0004 */
[----:B------:R-:W-:Y:S01]  /*b7c0*/  ULDC.64 UR8, c[0x0][0x3d0] ;  /* 0x0000f40000087ab9 */ /* 0x000fe20000000a00 */
[----:B------:R-:W-:Y:S01]  /*b7d0*/  UIADD3 UR5, UR5, UR6, URZ ;  /* 0x0000000605057290 */ /* 0x000fe2000fffe03f */
[----:B--2---:R-:W-:Y:S02]  /*b7e0*/  IMAD.SHL.U32 R8, R5, 0x8, RZ ;  /* 0x0000000805087824 */ /* 0x004fe400078e00ff */
[----:B---3--:R-:W-:-:S03]  /*b7f0*/  IMAD R4, R2, 0x80, R4 ;  /* 0x0000008002047824 */ /* 0x008fc600078e0204 */
[----:B------:R-:W-:Y:S01]  /*b800*/  LOP3.LUT R8, R8, 0x38, RZ, 0xc0, !PT ;  /* 0x0000003808087812 */ /* 0x000fe200078ec0ff */
[----:B-1----:R-:W-:-:S04]  /*b810*/  @P0 IMAD.HI.U32 R3, R4, R3, RZ ;  /* 0x0000000304030227 */ /* 0x002fc800078e00ff */
[----:B------:R-:W-:Y:S01]  /*b820*/  IMAD.MOV.U32 R2, RZ, RZ, R4 ;  /* 0x000000ffff027224 */ /* 0x000fe200078e0004 */
[----:B----4-:R-:W-:Y:S02]  /*b830*/  @P0 SHF.R.U32.HI R2, RZ, R0, R3 ;  /* 0x00000000ff020219 */ /* 0x010fe40000011603 */
[----:B------:R-:W-:-:S03]  /*b840*/  MOV R3, UR8 ;  /* 0x0000000800037c02 */ /* 0x000fc60008000f00 */
[----:B------:R-:W-:-:S04]  /*b850*/  IMAD.MOV R0, RZ, RZ, -R2 ;  /* 0x000000ffff007224 */ /* 0x000fc800078e0a02 */
[----:B------:R-:W-:Y:S01]  /*b860*/  IMAD R0, R6, R0, R4 ;  /* 0x0000000006007224 */ /* 0x000fe200078e0204 */
[----:B------:R-:W-:-:S05]  /*b870*/  SHF.R.S32.HI R4, RZ, 0x1f, R2 ;  /* 0x0000001fff047819 */ /* 0x000fca0000011402 */
[----:B------:R-:W-:-:S04]  /*b880*/  IMAD R4, R4, UR8, RZ ;  /* 0x0000000804047c24 */ /* 0x000fc8000f8e02ff */
[C---:B------:R-:W-:Y:S02]  /*b890*/  IMAD R4, R2.reuse, UR9, R4 ;  /* 0x0000000902047c24 */ /* 0x040fe4000f8e0204 */
        /* <DEDUP_REMOVED lines=8> */
[----:B------:R-:W-:Y:S02]  /*b920*/  LOP3.LUT R0, R8, 0x40, RZ, 0xfc, !PT ;  /* 0x0000004008007812 */ /* 0x000fe400078efcff */
[----:B------:R-:W-:Y:S01]  /*b930*/  IMAD.IADD R4, R3, 0x1, R4 ;  /* 0x0000000103047824 */ /* 0x000fe200078e0204 */
[----:B------:R-:W-:Y:S01]  /*b940*/  LEA R5, P0, R2, UR4, 0x1 ;  /* 0x0000000402057c11 */ /* 0x000fe2000f8008ff */
[----:B------:R-:W-:Y:S02]  /*b950*/  ULDC UR4, c[0x0][0x3b8] ;  /* 0x0000ee0000047ab9 */ /* 0x000fe40000000800 */
[----:B------:R-:W-:Y:S02]  /*b960*/  ISETP.GE.AND P3, PT, R8, UR4, PT ;  /* 0x0000000408007c0c */ /* 0x000fe4000bf66270 */
[----:B------:R-:W-:-:S02]  /*b970*/  LEA.HI.X R4, R2, UR5, R4, 0x1, P0 ;  /* 0x0000000502047c11 */ /* 0x000fc400080f0c04 */
[----:B------:R-:W-:Y:S02]  /*b980*/  ISETP.GE.AND P0, PT, R0, UR4, PT ;  /* 0x0000000400007c0c */ /* 0x000fe4000bf06270 */
[----:B------:R-:W-:-:S04]  /*b990*/  LOP3.LUT R0, R8, 0x80, RZ, 0xfc, !PT ;  /* 0x0000008008007812 */ /* 0x000fc800078efcff */
[----:B------:R-:W-:Y:S02]  /*b9a0*/  ISETP.GE.AND P1, PT, R0, UR4, PT ;  /* 0x0000000400007c0c */ /* 0x000fe4000bf26270 */
[----:B------:R-:W-:-:S04]  /*b9b0*/  LOP3.LUT R0, R8, 0xc0, RZ, 0xfc, !PT ;  /* 0x000000c008007812 */ /* 0x000fc800078efcff */
[----:B------:R-:W-:Y:S01]  /*b9c0*/  ISETP.GE.AND P2, PT, R0, UR4, PT ;  /* 0x0000000400007c0c */ /* 0x000fe2000bf46270 */
[----:B------:R-:W-:-:S03]  /*b9d0*/  UMOV UR4, 0xffffffff ;  /* 0xffffffff00047882 */ /* 0x000fc60000000000 */
[----:B------:R-:W-:Y:S09]  /*b9e0*/  BRA.DIV UR4, `(.L_x_9246) ;  /* 0x0000003a04e47947 */ /* 0x000ff2000b800000 */
[----:B------:R-:W2:Y:S01]  /*b9f0*/  LDL.LU R3, [R1+0x4] ;  /* 0x0000040001037983 */ /* 0x000ea20000300800 */
[----:B------:R-:W-:-:S03]  /*ba00*/  ULDC UR4, c[0x0][0x288] ;  /* 0x0000a20000047ab9 */ /* 0x000fc60000000800 */
[----:B------:R-:W3:Y:S01]  /*ba10*/  LDL.LU R2, [R1+0xc] ;  /* 0x00000c0001027983 */ /* 0x000ee20000300800 */
[----:B------:R-:W-:-:S03]  /*ba20*/  IMAD R0, R6, UR4, RZ ;  /* 0x0000000406007c24 */ /* 0x000fc6000f8e02ff */
[----:B------:R-:W4:Y:S01]  /*ba30*/  LDL.LU R13, [R1+0x10] ;  /* 0x00001000010d7983 */ /* 0x000f220000300800 */
[----:B0-----:R-:W0:Y:S01]  /*ba40*/  S2R R10, SR_TID.X ;  /* 0x00000000000a7919 */ /* 0x001e220000002100 */
[----:B------:R-:W1:Y:S02]  /*ba50*/  S2R R7, SR_TID.X ;  /* 0x0000000000077919 */ /* 0x000e640000002100 */
[----:B------:R-:W5:Y:S01]  /*ba60*/  LDL.LU R8, [R1+0x14] ;  /* 0x0000140001087983 */ /* 0x000f620000300800 */
[----:B0-----:R-:W-:Y:S01]  /*ba70*/  LOP3.LUT R10, R10, 0x7f, RZ, 0xc0, !PT ;  /* 0x0000007f0a0a7812 */ /* 0x001fe200078ec0ff */
[----:B-1----:R-:W-:-:S04]  /*ba80*/  IMAD.SHL.U32 R12, R7, 0x8, RZ ;  /* 0x00000008070c7824 */ /* 0x002fc800078e00ff */
[----:B------:R-:W-:Y:S02]  /*ba90*/  IMAD.SHL.U32 R11, R10, 0x8, RZ ;  /* 0x000000080a0b7824 */ /* 0x000fe400078e00ff */
[----:B------:R-:W-:Y:S01]  /*baa0*/  IMAD.SHL.U32 R10, R7, 0x8, RZ ;  /* 0x00000008070a7824 */ /* 0x000fe200078e00ff */
[----:B------:R-:W-:-:S04]  /*bab0*/  LOP3.LUT R12, R12, 0x38, RZ, 0xc0, !PT ;  /* 0x000000380c0c7812 */ /* 0x000fc800078ec0ff */
[----:B------:R-:W-:-:S04]  /*bac0*/  LOP3.LUT R10, R10, 0x1f8, RZ, 0xc0, !PT ;  /* 0x000001f80a0a7812 */ /* 0x000fc800078ec0ff */
[----:B------:R-:W-:Y:S02]  /*bad0*/  LOP3.LUT R10, R10, 0x38, R7, 0x78, !PT ;  /* 0x000000380a0a7812 */ /* 0x000fe400078e7807 */
[----:B------:R-:W5:Y:S02]  /*bae0*/  LDL.LU R7, [R1+0x18] ;  /* 0x0000180001077983 */ /* 0x000f640000300800 */
[----:B------:R-:W-:Y:S01]  /*baf0*/  LOP3.LUT R10, R10, 0x200, R11, 0xf8, !PT ;  /* 0x000002000a0a7812 */ /* 0x000fe200078ef80b */
[----:B------:R-:W-:Y:S01]  /*bb00*/  ULDC.64 UR6, c[0x0][0x208] ;  /* 0x0000820000067ab9 */ /* 0x000fe20000000a00 */
[----:B------:R-:W-:Y:S04]  /*bb10*/  SHFL.IDX PT, R6, R4, 0x1, 0x181f ;  /* 0x00381f0004067f89 */ /* 0x000fe800000e0000 */
[----:B------:R-:W5:Y:S01]  /*bb20*/  LDL.LU R15, [R1+0x1c] ;  /* 0x00001c00010f7983 */ /* 0x000f620000300800 */
[----:B--2---:R-:W-:-:S03]  /*bb30*/  ISETP.GE.AND P5, PT, R3, R0, PT ;  /* 0x000000000300720c */ /* 0x004fc60003fa6270 */
[----:B------:R-:W0:Y:S01]  /*bb40*/  SHFL.IDX PT, R3, R5, RZ, 0x181f ;  /* 0x00181fff05037589 */ /* 0x000e2200000e0000 */
[----:B---3--:R-:W-:-:S03]  /*bb50*/  ISETP.GE.AND P4, PT, R2, R0, PT ;  /* 0x000000000200720c */ /* 0x008fc60003f86270 */
[----:B------:R-:W1:Y:S06]  /*bb60*/  SHFL.IDX PT, R2, R4, RZ, 0x181f ;  /* 0x00181fff04027589 */ /* 0x000e6c00000e0000 */
[----:B0-----:R-:W-:-:S05]  /*bb70*/  @!P5 LEA R3, P6, R12, R3, 0x1 ;  /* 0x000000030c03d211 */ /* 0x001fca00078c08ff */
[----:B-1----:R-:W-:-:S05]  /*bb80*/  @!P5 IMAD.X R2, RZ, RZ, R2, P6 ;  /* 0x000000ffff02d224 */ /* 0x002fca00030e0602 */
[----:B------:R-:W-:-:S04]  /*bb90*/  @!P5 LOP3.LUT R3, R3, R2, RZ, 0x3c, !PT ;  /* 0x000000020303d212 */ /* 0x000fc800078e3cff */
[C---:B------:R-:W-:Y:S02]  /*bba0*/  @!P5 LOP3.LUT R2, R3.reuse, R2, RZ, 0x3c, !PT ;  /* 0x000000020302d212 */ /* 0x040fe400078e3cff */
[----:B------:R-:W-:Y:S02]  /*bbb0*/  @!P5 LEA R21, R10, UR38, 0x1 ;  /* 0x000000260a15dc11 */ /* 0x000fe4000f8e08ff */
[----:B------:R-:W-:-:S05]  /*bbc0*/  @!P5 LOP3.LUT R3, R3, R2, RZ, 0x3c, !PT ;  /* 0x000000020303d212 */ /* 0x000fca00078e3cff */
[----:B------:R-:W-:Y:S04]  /*bbd0*/  @!P5 LDGSTS.E.BYPASS.LTC128B.128 [R21+0x22400], desc[UR6][R2.64], !P3 ;  /* 0x224000000215dfae */ /* 0x000fe8000d901d46 */
[----:B------:R-:W-:Y:S04]  /*bbe0*/  @!P5 LDGSTS.E.BYPASS.LTC128B.128 [R21+0x26400], desc[UR6][R2.64+0x80], !P0 ;  /* 0x264000800215dfae */ /* 0x000fe8000c101d46 */
[----:B------:R-:W-:Y:S04]  /*bbf0*/  @!P5 LDGSTS.E.BYPASS.LTC128B.128 [R21+0x2a400], desc[UR6][R2.64+0x100], !P1 ;  /* 0x2a4001000215dfae */ /* 0x000fe8000c901d46 */
[----:B------:R0:W-:Y:S04]  /*bc00*/  @!P5 LDGSTS.E.BYPASS.LTC128B.128 [R21+0x2e400], desc[UR6][R2.64+0x180], !P2 ;  /* 0x2e4001800215dfae */ /* 0x0001e8000d101d46 */
[----:B0-----:R-:W0:Y:S01]  /*bc10*/  SHFL.IDX PT, R2, R5, 0x1, 0x181f ;  /* 0x00381f0005027f89 */ /* 0x001e2200000e0000 */
[----:B------:R-:W-:-:S02]  /*bc20*/  @!P4 LEA R9, R10, UR38, 0x1 ;  /* 0x000000260a09cc11 */ /* 0x000fc4000f8e08ff */
[----:B0-----:R-:W-:-:S05]  /*bc30*/  @!P4 LEA R2, P6, R12, R2, 0x1 ;  /* 0x000000020c02c211 */ /* 0x001fca00078c08ff */
[----:B------:R-:W-:-:S05]  /*bc40*/  @!P4 IMAD.X R3, RZ, RZ, R6, P6 ;  /* 0x000000ffff03c224 */ /* 0x000fca00030e0606 */
[----:B------:R-:W-:Y:S04]  /*bc50*/  @!P4 LDGSTS.E.BYPASS.LTC128B.128 [R9+0x22c00], desc[UR6][R2.64], !P3 ;  /* 0x22c000000209cfae */ /* 0x000fe8000d901d46 */
[----:B------:R-:W-:Y:S04]  /*bc60*/  @!P4 LDGSTS.E.BYPASS.LTC128B.128 [R9+0x26c00], desc[UR6][R2.64+0x80], !P0 ;  /* 0x26c000800209cfae */ /* 0x000fe8000c101d46 */
[----:B------:R-:W-:Y:S04]  /*bc70*/  @!P4 LDGSTS.E.BYPASS.LTC128B.128 [R9+0x2ac00], desc[UR6][R2.64+0x100], !P1 ;  /* 0x2ac001000209cfae */ /* 0x000fe8000c901d46 */
[----:B------:R0:W-:Y:S01]  /*bc80*/  @!P4 LDGSTS.E.BYPASS.LTC128B.128 [R9+0x2ec00], desc[UR6][R2.64+0x180], !P2 ;  /* 0x2ec001800209cfae */ /* 0x0001e2000d101d46 */
[----:B----4-:R-:W-:-:S03]  /*bc90*/  ISETP.GE.AND P4, PT, R13, R0, PT ;  /* 0x000000000d00720c */ /* 0x010fc60003f86270 */
[----:B------:R-:W2:Y:S04]  /*bca0*/  LDL.LU R13, [R1+0x20] ;  /* 0x00002000010d7983 */ /* 0x000ea80000300800 */
[----:B0-----:R-:W0:Y:S04]  /*bcb0*/  SHFL.IDX PT, R2, R5, 0x2, 0x181f ;  /* 0x00581f0005027f89 */ /* 0x001e2800000e0000 */
[----:B------:R-:W1:Y:S02]  /*bcc0*/  SHFL.IDX PT, R6, R4, 0x2, 0x181f ;  /* 0x00581f0004067f89 */ /* 0x000e6400000e0000 */
[----:B------:R-:W-:-:S02]  /*bcd0*/  @!P4 LEA R21, R10, UR38, 0x1 ;  /* 0x000000260a15cc11 */ /* 0x000fc4000f8e08ff */
[----:B------:R-:W3:Y:S01]  /*bce0*/  SHFL.IDX PT, R14, R5, 0x3, 0x181f ;  /* 0x00781f00050e7f89 */ /* 0x000ee200000e0000 */
[----:B0-----:R-:W-:-:S05]  /*bcf0*/  @!P4 LEA R2, P6, R12, R2, 0x1 ;  /* 0x000000020c02c211 */ /* 0x001fca00078c08ff */
[----:B-1----:R-:W-:Y:S02]  /*bd00*/  @!P4 IMAD.X R3, RZ, RZ, R6, P6 ;  /* 0x000000ffff03c224 */ /* 0x002fe400030e0606 */
[----:B------:R-:W0:Y:S04]  /*bd10*/  SHFL.IDX PT, R6, R4, 0x3, 0x181f ;  /* 0x00781f0004067f89 */ /* 0x000e2800000e0000 */
[----:B------:R-:W-:Y:S04]  /*bd20*/  @!P4 LDGSTS.E.BYPASS.LTC128B.128 [R21+0x23400], desc[UR6][R2.64], !P3 ;  /* 0x234000000215cfae */ /* 0x000fe8000d901d46 */
[----:B------:R-:W-:Y:S04]  /*bd30*/  @!P4 LDGSTS.E.BYPASS.LTC128B.128 [R21+0x27400], desc[UR6][R2.64+0x80], !P0 ;  /* 0x274000800215cfae */ /* 0x000fe8000c101d46 */
[----:B------:R-:W-:Y:S04]  /*bd40*/  @!P4 LDGSTS.E.BYPASS.LTC128B.128 [R21+0x2b400], desc[UR6][R2.64+0x100], !P1 ;  /* 0x2b4001000215cfae */ /* 0x000fe8000c901d46 */
[----:B------:R3:W-:Y:S01]  /*bd50*/  @!P4 LDGSTS.E.BYPASS.LTC128B.128 [R21+0x2f400], desc[UR6][R2.64+0x180], !P2 ;  /* 0x2f4001800215cfae */ /* 0x0007e2000d101d46 */
[----:B-----5:R-:W-:-:S13]  /*bd60*/  ISETP.GE.AND P4, PT, R8, R0, PT ;  /* 0x000000000800720c */ /* 0x020fda0003f86270 */
[----:B---3--:R-:W-:Y:S02]  /*bd70*/  @!P4 LEA R2, P6, R12, R14, 0x1 ;  /* 0x0000000e0c02c211 */ /* 0x008fe400078c08ff */
[----:B------:R-:W1:Y:S01]  /*bd80*/  SHFL.IDX PT, R14, R5, 0x4, 0x181f ;  /* 0x00981f00050e7f89 */ /* 0x000e6200000e0000 */
[----:B------:R-:W-:Y:S02]  /*bd90*/  @!P4 LEA R9, R10, UR38, 0x1 ;  /* 0x000000260a09cc11 */ /* 0x000fe4000f8e08ff */
[----:B0-----:R-:W-:Y:S02]  /*bda0*/  @!P4 IMAD.X R3, RZ, RZ, R6, P6 ;  /* 0x000000ffff03c224 */ /* 0x001fe400030e0606 */
[----:B------:R-:W0:Y:S04]  /*bdb0*/  SHFL.IDX PT, R6, R4, 0x4, 0x181f ;  /* 0x00981f0004067f89 */ /* 0x000e2800000e0000 */
[----:B------:R-:W-:Y:S04]  /*bdc0*/  @!P4 LDGSTS.E.BYPASS.LTC128B.128 [R9+0x23c00], desc[UR6][R2.64], !P3 ;  /* 0x23c000000209cfae */ /* 0x000fe8000d901d46 */
[----:B------:R-:W-:Y:S04]  /*bdd0*/  @!P4 LDGSTS.E.BYPASS.LTC128B.128 [R9+0x27c00], desc[UR6][R2.64+0x80], !P0 ;  /* 0x27c000800209cfae */ /* 0x000fe8000c101d46 */
[----:B------:R-:W-:Y:S04]  /*bde0*/  @!P4 LDGSTS.E.BYPASS.LTC128B.128 [R9+0x2bc00], desc[UR6][R2.64+0x100], !P1 ;  /* 0x2bc001000209cfae */ /* 0x000fe8000c901d46 */
[----:B------:R3:W-:Y:S01]  /*bdf0*/  @!P4 LDGSTS.E.BYPASS.LTC128B.128 [R9+0x2fc00], desc[UR6][R2.64+0x180], !P2 ;  /* 0x2fc001800209cfae */ /* 0x0007e2000d101d46 */
[----:B------:R-:W-:-:S13]  /*be00*/  ISETP.GE.AND P4, PT, R7, R0, PT ;  /* 0x000000000700720c */ /* 0x000fda0003f86270 */
[----:B-1----:R-:W-:-:S04]  /*be10*/  @!P4 LEA R8, P6, R12, R14, 0x1 ;  /* 0x0000000e0c08c211 */ /* 0x002fc800078c08ff */
[----:B0-----:R-:W-:Y:S01]  /*be20*/  @!P4 IADD3.X R21, RZ, R6, RZ, P6, !PT ;  /* 0x00000006ff15c210 */ /* 0x001fe200037fe4ff */
[----:B------:R-:W0:Y:S01]  /*be30*/  SHFL.IDX PT, R14, R5, 0x5, 0x181f ;  /* 0x00b81f00050e7f89 */ /* 0x000e2200000e0000 */
[----:B------:R-:W-:Y:S01]  /*be40*/  @!P4 LEA R7, R10, UR38, 0x1 ;  /* 0x000000260a07cc11 */ /* 0x000fe2000f8e08ff */
[----:B---3--:R-:W-:Y:S02]  /*be50*/  @!P4 IMAD.MOV.U32 R2, RZ, RZ, R8 ;  /* 0x000000ffff02c224 */ /* 0x008fe400078e0008 */
[----:B------:R-:W-:Y:S01]  /*be60*/  @!P4 IMAD.MOV.U32 R3, RZ, RZ, R21 ;  /* 0x000000ffff03c224 */ /* 0x000fe200078e0015 */
[----:B------:R-:W1:Y:S04]  /*be70*/  SHFL.IDX PT, R6, R4, 0x5, 0x181f ;  /* 0x00b81f0004067f89 */ /* 0x000e6800000e0000 */
[----:B------:R-:W-:Y:S04]  /*be80*/  @!P4 LDGSTS.E.BYPASS.LTC128B.128 [R7+0x24400], desc[UR6][R2.64], !P3 ;  /* 0x244000000207cfae */ /* 0x000fe8000d901d46 */
[----:B------:R-:W-:Y:S04]  /*be90*/  @!P4 LDGSTS.E.BYPASS.LTC128B.128 [R7+0x28400], desc[UR6][R2.64+0x80], !P0 ;  /* 0x284000800207cfae */ /* 0x000fe8000c101d46 */
[----:B------:R-:W-:Y:S04]  /*bea0*/  @!P4 LDGSTS.E.BYPASS.LTC128B.128 [R7+0x2c400], desc[UR6][R2.64+0x100], !P1 ;  /* 0x2c4001000207cfae */ /* 0x000fe8000c901d46 */
[----:B------:R3:W-:Y:S01]  /*beb0*/  @!P4 LDGSTS.E.BYPASS.LTC128B.128 [R7+0x30400], desc[UR6][R2.64+0x180], !P2 ;  /* 0x304001800207cfae */ /* 0x0007e2000d101d46 */
[----:B------:R-:W-:-:S13]  /*bec0*/  ISETP.GE.AND P4, PT, R15, R0, PT ;  /* 0x000000000f00720c */ /* 0x000fda0003f86270 */
[----:B0-----:R-:W-:-:S05]  /*bed0*/  @!P4 LEA R14, P6, R12, R14, 0x1 ;  /* 0x0000000e0c0ec211 */ /* 0x001fca00078c08ff */
[----:B-1----:R-:W-:Y:S02]  /*bee0*/  @!P4 IMAD.X R9, RZ, RZ, R6, P6 ;  /* 0x000000ffff09c224 */ /* 0x002fe400030e0606 */
[----:B---3--:R-:W-:Y:S02]  /*bef0*/  @!P4 IMAD.MOV.U32 R2, RZ, RZ, R14 ;  /* 0x000000ffff02c224 */ /* 0x008fe400078e000e */
[----:B------:R-:W0:Y:S01]  /*bf00*/  SHFL.IDX PT, R14, R5, 0x6, 0x181f ;  /* 0x00d81f00050e7f89 */ /* 0x000e2200000e0000 */
[----:B------:R-:W-:Y:S01]  /*bf10*/  @!P4 LEA R21, R10, UR38, 0x1 ;  /* 0x000000260a15cc11 */ /* 0x000fe2000f8e08ff */
[----:B------:R-:W-:Y:S02]  /*bf20*/  @!P4 IMAD.MOV.U32 R3, RZ, RZ, R9 ;  /* 0x000000ffff03c224 */ /* 0x000fe400078e0009 */
[----:B------:R-:W1:Y:S04]  /*bf30*/  SHFL.IDX PT, R6, R4, 0x6, 0x181f ;  /* 0x00d81f0004067f89 */ /* 0x000e6800000e0000 */
[----:B------:R-:W-:Y:S04]  /*bf40*/  @!P4 LDGSTS.E.BYPASS.LTC128B.128 [R21+0x24c00], desc[UR6][R2.64], !P3 ;  /* 0x24c000000215cfae */ /* 0x000fe8000d901d46 */
[----:B------:R-:W-:Y:S04]  /*bf50*/  @!P4 LDGSTS.E.BYPASS.LTC128B.128 [R21+0x28c00], desc[UR6][R2.64+0x80], !P0 ;  /* 0x28c000800215cfae */ /* 0x000fe8000c101d46 */
[----:B------:R-:W-:Y:S04]  /*bf60*/  @!P4 LDGSTS.E.BYPASS.LTC128B.128 [R21+0x2cc00], desc[UR6][R2.64+0x100], !P1 ;  /* 0x2cc001000215cfae */ /* 0x000fe8000c901d46 */
[----:B------:R3:W-:Y:S01]  /*bf70*/  @!P4 LDGSTS.E.BYPASS.LTC128B.128 [R21+0x30c00], desc[UR6][R2.64+0x180], !P2 ;  /* 0x30c001800215cfae */ /* 0x0007e2000d101d46 */
[----:B--2---:R-:W-:-:S13]  /*bf80*/  ISETP.GE.AND P4, PT, R13, R0, PT ;  /* 0x000000000d00720c */ /* 0x004fda0003f86270 */
[----:B0-----:R-:W-:-:S05]  /*bf90*/  @!P4 LEA R14, P6, R12, R14, 0x1 ;  /* 0x0000000e0c0ec211 */ /* 0x001fca00078c08ff */
[----:B-1----:R-:W-:Y:S01]  /*bfa0*/  @!P4 IMAD.X R7, RZ, RZ, R6, P6 ;  /* 0x000000ffff07c224 */ /* 0x002fe200030e0606 */
[----:B------:R-:W-:Y:S01]  /*bfb0*/  @!P4 LEA R9, R10, UR38, 0x1 ;  /* 0x000000260a09cc11 */ /* 0x000fe2000f8e08ff */
[----:B---3--:R-:W-:Y:S02]  /*bfc0*/  @!P4 IMAD.MOV.U32 R2, RZ, RZ, R14 ;  /* 0x000000ffff02c224 */ /* 0x008fe400078e000e */
[----:B------:R-:W-:Y:S01]  /*bfd0*/  @!P4 IMAD.MOV.U32 R3, RZ, RZ, R7 ;  /* 0x000000ffff03c224 */ /* 0x000fe200078e0007 */
[----:B------:R0:W1:Y:S04]  /*bfe0*/  SHFL.IDX PT, R6, R4, 0x7, 0x181f ;  /* 0x00f81f0004067f89 */ /* 0x00006800000e0000 */
[----:B------:R0:W-:Y:S04]  /*bff0*/  @!P4 LDGSTS.E.BYPASS.LTC128B.128 [R9+0x25400], desc[UR6][R2.64], !P3 ;  /* 0x254000000209cfae */ /* 0x0001e8000d901d46 */
[----:B------:R0:W-:Y:S04]  /*c000*/  @!P4 LDGSTS.E.BYPASS.LTC128B.128 [R9+0x29400], desc[UR6][R2.64+0x80], !P0 ;  /* 0x294000800209cfae */ /* 0x0001e8000c101d46 */
[----:B------:R0:W-:Y:S04]  /*c010*/  @!P4 LDGSTS.E.BYPASS.LTC128B.128 [R9+0x2d400], desc[UR6][R2.64+0x100], !P1 ;  /* 0x2d4001000209cfae */ /* 0x0001e8000c901d46 */
[----:B------:R0:W-:Y:S04]  /*c020*/  @!P4 LDGSTS.E.BYPASS.LTC128B.128 [R9+0x31400], desc[UR6][R2.64+0x180], !P2 ;  /* 0x314001800209cfae */ /* 0x0001e8000d101d46 */
[----:B------:R0:W2:Y:S02]  /*c030*/  SHFL.IDX PT, R14, R5, 0x7, 0x181f ;  /* 0x00f81f00050e7f89 */ /* 0x0000a400000e0000 */
.L_x_9360:
[----:B------:R-:W3:Y:S01]  /*c040*/  LDL.LU R10, [R1+0x24] ;  /* 0x00002400010a7983 */ /* 0x000ee20000300800 */
[----:B------:R-:W-:Y:S01]  /*c050*/  BSSY B0, `(.L_x_9247) ;  /* 0x0000018000007945 */ /* 0x000fe20003800000 */
[----:B---3--:R-:W-:-:S13]  /*c060*/  ISETP.GE.AND P4, PT, R10, R0, PT ;  /* 0x000000000a00720c */ /* 0x008fda0003f86270 */
[----:B------:R-:W-:Y:S05]  /*c070*/  @P4 BRA `(.L_x_9248) ;  /* 0x0000000000544947 */ /* 0x000fea0003800000 */
[----:B------:R-:W3:Y:S01]  /*c080*/  S2R R10, SR_TID.X ;  /* 0x00000000000a7919 */ /* 0x000ee20000002100 */
[----:B------:R-:W-:Y:S01]  /*c090*/  ULDC.64 UR4, c[0x0][0x208] ;  /* 0x0000820000047ab9 */ /* 0x000fe20000000a00 */
[----:B0-----:R-:W0:Y:S01]  /*c0a0*/  S2R R3, SR_TID.X ;  /* 0x0000000000037919 */ /* 0x001e220000002100 */
[----:B---3--:R-:W-:Y:S02]  /*c0b0*/  LOP3.LUT R10, R10, 0x7f, RZ, 0xc0, !PT ;  /* 0x0000007f0a0a7812 */ /* 0x008fe400078ec0ff */
[----:B0-----:R-:W-:-:S03]  /*c0c0*/  SHF.L.U32 R2, R3, 0x3, RZ ;  /* 0x0000000303027819 */ /* 0x001fc600000006ff */
[----:B------:R-:W-:Y:S02]  /*c0d0*/  IMAD.SHL.U32 R4, R10, 0x8, RZ ;  /* 0x000000080a047824 */ /* 0x000fe400078e00ff */
[----:B------:R-:W-:Y:S01]  /*c0e0*/  IMAD.SHL.U32 R10, R3, 0x8, RZ ;  /* 0x00000008030a7824 */ /* 0x000fe200078e00ff */
[----:B------:R-:W-:-:S04]  /*c0f0*/  LOP3.LUT R2, R2, 0x38, RZ, 0xc0, !PT ;  /* 0x0000003802027812 */ /* 0x000fc800078ec0ff */
[----:B------:R-:W-:Y:S02]  /*c100*/  LOP3.LUT R10, R10, 0x1f8, RZ, 0xc0, !PT ;  /* 0x000001f80a0a7812 */ /* 0x000fe400078ec0ff */
[----:B--2---:R-:W-:Y:S02]  /*c110*/  LEA R2, P4, R2, R14, 0x1 ;  /* 0x0000000e02027211 */ /* 0x004fe400078808ff */
[----:B------:R-:W-:-:S03]  /*c120*/  LOP3.LUT R10, R10, 0x38, R3, 0x78, !PT ;  /* 0x000000380a0a7812 */ /* 0x000fc600078e7803 */
[----:B-1----:R-:W-:Y:S01]  /*c130*/  IMAD.X R3, RZ, RZ, R6, P4 ;  /* 0x000000ffff037224 */ /* 0x002fe200020e0606 */
[----:B------:R-:W-:-:S04]  /*c140*/  LOP3.LUT R10, R10, 0x200, R4, 0xf8, !PT ;  /* 0x000002000a0a7812 */ /* 0x000fc800078ef804 */
[----:B------:R-:W-:-:S05]  /*c150*/  LEA R5, R10, UR38, 0x1 ;  /* 0x000000260a057c11 */ /* 0x000fca000f8e08ff */
[----:B------:R-:W-:Y:S01]  /*c160*/  @!PT LDS RZ, [RZ] ;  /* 0x00000000fffff984 */ /* 0x000fe20000000800 */
[----:B------:R-:W-:Y:S01]  /*c170*/  @!PT LDS RZ, [RZ] ;  /* 0x00000000fffff984 */ /* 0x000fe20000000800 */
[----:B------:R-:W-:Y:S01]  /*c180*/  @!PT LDS RZ, [RZ] ;  /* 0x00000000fffff984 */ /* 0x000fe20000000800 */
[----:B------:R3:W-:Y:S04]  /*c190*/  LDGSTS.E.BYPASS.LTC128B.128 [R5+0x25c00], desc[UR4][R2.64], !P3 ;  /* 0x25c0000002057fae */ /* 0x0007e8000d901d44 */
[----:B------:R3:W-:Y:S04]  /*c1a0*/  LDGSTS.E.BYPASS.LTC128B.128 [R5+0x29c00], desc[UR4][R2.64+0x80], !P0 ;  /* 0x29c0008002057fae */ /* 0x0007e8000c101d44 */
[----:B------:R3:W-:Y:S04]  /*c1b0*/  LDGSTS.E.BYPASS.LTC128B.128 [R5+0x2dc00], desc[UR4][R2.64+0x100], !P1 ;  /* 0x2dc0010002057fae */ /* 0x0007e8000c901d44 */
[----:B------:R3:W-:Y:S02]  /*c1c0*/  LDGSTS.E.BYPASS.LTC128B.128 [R5+0x31c00], desc[UR4][R2.64+0x180], !P2 ;  /* 0x31c0018002057fae */ /* 0x0007e4000d101d44 */
.L_x_9248:
[----:B------:R-:W-:Y:S05]  /*c1d0*/  BSYNC B0 ;  /* 0x0000000000007941 */ /* 0x000fea0003800000 */
.L_x_9247:
        /* <DEDUP_REMOVED lines=9> */
.L_x_9361:
        /* <DEDUP_REMOVED lines=9> */
.L_x_9362:
        /* <DEDUP_REMOVED lines=8> */
.L_x_9254:
[----:B------:R-:W-:Y:S05]  /*c380*/  BSYNC B1 ;  /* 0x0000000000017941 */ /* 0x000fea0003800000 */
.L_x_9253:
        /* <DEDUP_REMOVED lines=10> */
[----:B---3--:R-:W-:-:S08]  /*c430*/  IMAD R2, R2, 0x60, RZ ;  /* 0x0000006002027824 */ /* 0x008fd000078e02ff */
.L_x_9255:
        /* <DEDUP_REMOVED lines=13> */
.L_x_9256:
        /* <DEDUP_REMOVED lines=13> */
.L_x_9257:
        /* <DEDUP_REMOVED lines=13> */
.L_x_9258:
        /* <DEDUP_REMOVED lines=8> */
.L_x_9251:
[----:B------:R-:W-:Y:S05]  /*c730*/  BSYNC B0 ;  /* 0x0000000000007941 */ /* 0x000fea0003800000 */
.L_x_9250:
[----:B------:R-:W-:Y:S01]  /*c740*/  UIADD3 UR6, UR40, -0x2, URZ ;  /* 0xfffffffe28067890 */ /* 0x000fe2000fffe03f */
[----:B------:R-:W-:Y:S02]  /*c750*/  IMAD.MOV.U32 R7, RZ, RZ, RZ ;  /* 0x000000ffff077224 */ /* 0x000fe400078e00ff */
[----:B-1----:R-:W-:Y:S01]  /*c760*/  IMAD.MOV.U32 R6, RZ, RZ, 0x1 ;  /* 0x00000001ff067424 */ /* 0x002fe200078e00ff */
[----:B------:R-:W-:-:S06]  /*c770*/  UISETP.GE.AND UP0, UPT, UR6, UR39, UPT ;  /* 0x000000270600728c */ /* 0x000fcc000bf06270 */
[----:B------:R-:W-:-:S13]  /*c780*/  PLOP3.LUT P0, PT, PT, PT, UP0, 0x80, 0x0 ;  /* 0x000000000000781c */ /* 0x000fda0003f0f008 */
[----:B------:R-:W-:Y:S05]  /*c790*/  @!P0 BRA `(.L_x_9232) ;  /* 0x0000001800b08947 */ /* 0x000fea0003800000 */
[----:B------:R-:W-:Y:S01]  /*c7a0*/  UIADD3 UR4, UR44, 0x1, URZ ;  /* 0x000000012c047890 */ /* 0x000fe2000fffe03f */
[----:B------:R-:W-:Y:S01]  /*c7b0*/  LOP3.LUT R0, RZ, UR39, RZ, 0x33, !PT ;  /* 0x00000027ff007c12 */ /* 0x000fe2000f8e33ff */
[----:B------:R-:W1:Y:S01]  /*c7c0*/  S2R R4, SR_TID.X ;  /* 0x0000000000047919 */ /* 0x000e620000002100 */
[----:B------:R-:W-:Y:S01]  /*c7d0*/  IMAD.U32 R8, RZ, RZ, UR6 ;  /* 0x00000006ff087e24 */ /* 0x000fe2000f8e00ff */
[----:B------:R-:W-:Y:S01]  /*c7e0*/  UIMAD UR4, UR4, UR42, URZ ;  /* 0x0000002a040472a4 */ /* 0x000fe2000f8e023f */
[----:B------:R-:W-:-:S03]  /*c7f0*/  IMAD.MOV.U32 R6, RZ, RZ, 0x1 ;  /* 0x00000001ff067424 */ /* 0x000fc600078e00ff */
[----:B------:R-:W-:-:S04]  /*c800*/  UISETP.LT.AND UP0, UPT, UR41, UR4, UPT ;  /* 0x000000042900728c */ /* 0x000fc8000bf01270 */
[----:B------:R-:W-:-:S06]  /*c810*/  USEL UR4, UR41, UR4, UP0 ;  /* 0x0000000429047287 */ /* 0x000fcc0008000000 */
[----:B0-----:R-:W-:-:S05]  /*c820*/  IMAD R3, RZ, RZ, -UR4 ;  /* 0x80000004ff037e24 */ /* 0x001fca000f8e02ff */
[----:B------:R-:W-:-:S04]  /*c830*/  VIADDMNMX R0, R3, 0x1, R0, !PT ;  /* 0x0000000103007846 */ /* 0x000fc80007800100 */
[----:B------:R-:W-:Y:S02]  /*c840*/  R2UR UR5, R0 ;  /* 0x00000000000572ca */ /* 0x000fe400000e0000 */
[----:B------:R-:W-:Y:S02]  /*c850*/  LOP3.LUT R0, RZ, UR4, RZ, 0x33, !PT ;  /* 0x00000004ff007c12 */ /* 0x000fe4000f8e33ff */
[----:B-1----:R-:W-:-:S09]  /*c860*/  LOP3.LUT R10, R4, 0x1f, RZ, 0xc0, !PT ;  /* 0x0000001f040a7812 */ /* 0x002fd200078ec0ff */
        /* <DEDUP_REMOVED lines=12> */
.L_x_9292:
        /* <DEDUP_REMOVED lines=28> */
.L_x_9262:
[----:B------:R-:W1:Y:S01]  /*caf0*/  S2R R2, SR_TID.X ;  /* 0x0000000000027919 */ /* 0x000e620000002100 */
[----:B------:R-:W-:Y:S01]  /*cb00*/  BSSY B2, `(.L_x_9263) ;  /* 0x0000006000027945 */ /* 0x000fe20003800000 */
[----:B-1----:R-:W-:Y:S02]  /*cb10*/  LOP3.LUT R3, R2, 0x7f, RZ, 0xc0, !PT ;  /* 0x0000007f02037812 */ /* 0x002fe400078ec0ff */
[----:B------:R-:W-:Y:S02]  /*cb20*/  SHF.L.U32 R2, R0, 0x1f, RZ ;  /* 0x0000001f00027819 */ /* 0x000fe400000006ff */
[----:B------:R-:W-:Y:S02]  /*cb30*/  ISETP.NE.AND P2, PT, R3, RZ, PT ;  /* 0x000000ff0300720c */ /* 0x000fe40003f45270 */
[----:B------:R-:W1:Y:S02]  /*cb40*/  SYNCS.PHASECHK.TRANS64.TRYWAIT P0, [UR38+0x32448], R2 ;  /* 0x03244802ff0075a7 */ /* 0x000e640008000166 */
[----:B-1----:R-:W-:Y:S09]  /*cb50*/  @!P0 BRA `(.L_x_9264) ;  /* 0x00000038001c8947 */ /* 0x002ff20003800000 */
.L_x_9363:
[----:B------:R-:W-:Y:S05]  /*cb60*/  BSYNC B2 ;  /* 0x0000000000027941 */ /* 0x000fea0003800000 */
.L_x_9263:
[----:B------:R-:W-:Y:S04]  /*cb70*/  BSSY B2, `(.L_x_9265) ;  /* 0x0000007000027945 */ /* 0x000fe80003800000 */
[----:B------:R-:W-:Y:S05]  /*cb80*/  @P2 BRA `(.L_x_9266) ;  /* 0x0000000000142947 */ /* 0x000fea0003800000 */
[----:B------:R-:W-:Y:S01]  /*cb90*/  ISETP.NE.AND P0, PT, R10, RZ, PT ;  /* 0x000000ff0a00720c */ /* 0x000fe20003f05270 */
[----:B-1----:R-:W-:-:S04]  /*cba0*/  IMAD.MOV.U32 R3, RZ, RZ, 0x3000 ;  /* 0x00003000ff037424 */ /* 0x002fc800078e00ff */
[----:B------:R3:W-:Y:S08]  /*cbb0*/  SYNCS.ARRIVE.TRANS64 RZ, [UR38+0x32438], R3 ;  /* 0x03243803ffff79a7 */ /* 0x0007f00008000026 */
[----:B---3--:R-:W-:Y:S05]  /*cbc0*/  @!P0 BRA `(.L_x_9266) ;  /* 0x0000000000048947 */ /* 0x008fea0003800000 */
[----:B------:R-:W-:Y:S01]  /*cbd0*/  BPT.TRAP 0x1 ;  /* 0x000000040000795c */ /* 0x000fe20000300000 */
.L_x_9266:
[----:B------:R-:W-:Y:S05]  /*cbe0*/  BSYNC B2 ;  /* 0x0000000000027941 */ /* 0x000fea0003800000 */
.L_x_9265:
        /* <DEDUP_REMOVED lines=11> */
.L_x_9267:
        /* <DEDUP_REMOVED lines=10> */
.L_x_9364:
[----:B------:R-:W-:Y:S05]  /*cd40*/  BSYNC B2 ;  /* 0x0000000000027941 */ /* 0x000fea0003800000 */
.L_x_9268:
[----:B------:R-:W-:Y:S01]  /*cd50*/  BSSY B2, `(.L_x_9270) ;  /* 0x0000009000027945 */ /* 0x000fe20003800000 */
[----:B01----:R-:W-:Y:S01]  /*cd60*/  MOV R2, 0x0 ;  /* 0x0000000000027802 */ /* 0x003fe20000000f00 */
[----:B------:R-:W-:Y:S02]  /*cd70*/  IMAD.MOV.U32 R3, RZ, RZ, 0x14f00000 ;  /* 0x14f00000ff037424 */ /* 0x000fe400078e00ff */
[----:B------:R-:W-:Y:S05]  /*cd80*/  @P2 BRA `(.L_x_9271) ;  /* 0x0000000000142947 */ /* 0x000fea0003800000 */
[----:B------:R-:W-:Y:S01]  /*cd90*/  ISETP.NE.AND P0, PT, R10, RZ, PT ;  /* 0x000000ff0a00720c */ /* 0x000fe20003f05270 */
[----:B------:R-:W-:-:S04]  /*cda0*/  IMAD.MOV.U32 R12, RZ, RZ, 0xc000 ;  /* 0x0000c000ff0c7424 */ /* 0x000fc800078e00ff */
[----:B------:R0:W-:Y:S08]  /*cdb0*/  SYNCS.ARRIVE.TRANS64 RZ, [UR38+0x32458], R12 ;  /* 0x0324580cffff79a7 */ /* 0x0001f00008000026 */
[----:B0-----:R-:W-:Y:S05]  /*cdc0*/  @!P0 BRA `(.L_x_9271) ;  /* 0x0000000000048947 */ /* 0x001fea0003800000 */
[----:B------:R-:W-:Y:S01]  /*cdd0*/  BPT.TRAP 0x1 ;  /* 0x000000040000795c */ /* 0x000fe20000300000 */
.L_x_9271:
[----:B------:R-:W-:Y:S05]  /*cde0*/  BSYNC B2 ;  /* 0x0000000000027941 */ /* 0x000fea0003800000 */
.L_x_9270:
        /* <DEDUP_REMOVED lines=9> */
.L_x_9272:
        /* <DEDUP_REMOVED lines=13> */
.L_x_9273:
        /* <DEDUP_REMOVED lines=13> */
.L_x_9274:
        /* <DEDUP_REMOVED lines=13> */
.L_x_9275:
        /* <DEDUP_REMOVED lines=8> */
.L_x_9261:
[----:B------:R-:W-:Y:S05]  /*d170*/  BSYNC B1 ;  /* 0x0000000000017941 */ /* 0x000fea0003800000 */
.L_x_9260:
        /* <DEDUP_REMOVED lines=27> */
.L_x_9278:
[----:B------:R-:W1:Y:S01]  /*d330*/  S2R R2, SR_TID.X ;  /* 0x0000000000027919 */ /* 0x000e620000002100 */
[----:B------:R-:W-:Y:S01]  /*d340*/  BSSY B2, `(.L_x_9279) ;  /* 0x0000006000027945 */ /* 0x000fe20003800000 */
[----:B-1----:R-:W-:Y:S02]  /*d350*/  LOP3.LUT R3, R2, 0x7f, RZ, 0xc0, !PT ;  /* 0x0000007f02037812 */ /* 0x002fe400078ec0ff */
[----:B------:R-:W-:Y:S02]  /*d360*/  SHF.L.U32 R2, R0, 0x1f, RZ ;  /* 0x0000001f00027819 */ /* 0x000fe400000006ff */
[----:B------:R-:W-:Y:S02]  /*d370*/  ISETP.NE.AND P2, PT, R3, RZ, PT ;  /* 0x000000ff0300720c */ /* 0x000fe40003f45270 */
[----:B------:R-:W1:Y:S02]  /*d380*/  SYNCS.PHASECHK.TRANS64.TRYWAIT P0, [UR38+0x32440], R2 ;  /* 0x03244002ff0075a7 */ /* 0x000e640008000166 */
[----:B-1----:R-:W-:Y:S09]  /*d390*/  @!P0 BRA `(.L_x_9280) ;  /* 0x00000030003c8947 */ /* 0x002ff20003800000 */
.L_x_9365:
[----:B------:R-:W-:Y:S05]  /*d3a0*/  BSYNC B2 ;  /* 0x0000000000027941 */ /* 0x000fea0003800000 */
.L_x_9279:
[----:B------:R-:W-:Y:S04]  /*d3b0*/  BSSY B2, `(.L_x_9281) ;  /* 0x0000007000027945 */ /* 0x000fe80003800000 */
[----:B------:R-:W-:Y:S05]  /*d3c0*/  @P2 BRA `(.L_x_9282) ;  /* 0x0000000000142947 */ /* 0x000fea0003800000 */
[----:B------:R-:W-:Y:S01]  /*d3d0*/  ISETP.NE.AND P0, PT, R10, RZ, PT ;  /* 0x000000ff0a00720c */ /* 0x000fe20003f05270 */
[----:B-1----:R-:W-:-:S04]  /*d3e0*/  IMAD.MOV.U32 R3, RZ, RZ, 0x3000 ;  /* 0x00003000ff037424 */ /* 0x002fc800078e00ff */
[----:B------:R3:W-:Y:S08]  /*d3f0*/  SYNCS.ARRIVE.TRANS64 RZ, [UR38+0x32430], R3 ;  /* 0x03243003ffff79a7 */ /* 0x0007f00008000026 */
[----:B---3--:R-:W-:Y:S05]  /*d400*/  @!P0 BRA `(.L_x_9282) ;  /* 0x0000000000048947 */ /* 0x008fea0003800000 */
[----:B------:R-:W-:Y:S01]  /*d410*/  BPT.TRAP 0x1 ;  /* 0x000000040000795c */ /* 0x000fe20000300000 */
.L_x_9282:
[----:B------:R-:W-:Y:S05]  /*d420*/  BSYNC B2 ;  /* 0x0000000000027941 */ /* 0x000fea0003800000 */
.L_x_9281:
        /* <DEDUP_REMOVED lines=11> */
.L_x_9283:
        /* <DEDUP_REMOVED lines=11> */
.L_x_9366:
[----:B------:R-:W-:Y:S05]  /*d590*/  BSYNC B2 ;  /* 0x0000000000027941 */ /* 0x000fea0003800000 */
.L_x_9284:
        /* <DEDUP_REMOVED lines=9> */
.L_x_9287:
[----:B------:R-:W-:Y:S05]  /*d630*/  BSYNC B2 ;  /* 0x0000000000027941 */ /* 0x000fea0003800000 */
.L_x_9286:
        /* <DEDUP_REMOVED lines=9> */
.L_x_9288:
        /* <DEDUP_REMOVED lines=13> */
.L_x_9289:
        /* <DEDUP_REMOVED lines=13> */
.L_x_9290:
        /* <DEDUP_REMOVED lines=13> */
.L_x_9291:
        /* <DEDUP_REMOVED lines=8> */
.L_x_9277:
[----:B------:R-:W-:Y:S05]  /*d9c0*/  BSYNC B1 ;  /* 0x0000000000017941 */ /* 0x000fea0003800000 */
.L_x_9276:
[----:B------:R-:W-:Y:S01]  /*d9d0*/  VIADD R8, R8, 0xfffffffe ;  /* 0xfffffffe08087836 */ /* 0x000fe20000000000 */
[----:B------:R-:W-:Y:S06]  /*d9e0*/  @P1 BRA `(.L_x_9292) ;  /* 0xffffffec00d01947 */ /* 0x000fec000383ffff */
[----:B------:R-:W-:Y:S05]  /*d9f0*/  BSYNC B0 ;  /* 0x0000000000007941 */ /* 0x000fea0003800000 */
.L_x_9259:
        /* <DEDUP_REMOVED lines=26> */
.L_x_9295:
[----:B------:R-:W1:Y:S01]  /*dba0*/  S2R R2, SR_TID.X ;  /* 0x0000000000027919 */ /* 0x000e620000002100 */
[----:B------:R-:W-:Y:S01]  /*dbb0*/  BSSY B1, `(.L_x_9296) ;  /* 0x0000006000017945 */ /* 0x000fe20003800000 */
[----:B-1----:R-:W-:Y:S02]  /*dbc0*/  LOP3.LUT R3, R2, 0x7f, RZ, 0xc0, !PT ;  /* 0x0000007f02037812 */ /* 0x002fe400078ec0ff */
[----:B------:R-:W-:Y:S02]  /*dbd0*/  SHF.L.U32 R2, R0, 0x1f, RZ ;  /* 0x0000001f00027819 */ /* 0x000fe400000006ff */
[----:B------:R-:W-:Y:S02]  /*dbe0*/  ISETP.NE.AND P1, PT, R3, RZ, PT ;  /* 0x000000ff0300720c */ /* 0x000fe40003f25270 */
[----:B------:R-:W1:Y:S02]  /*dbf0*/  SYNCS.PHASECHK.TRANS64.TRYWAIT P0, [UR38+0x32448], R2 ;  /* 0x03244802ff0075a7 */ /* 0x000e640008000166 */
[----:B-1----:R-:W-:Y:S09]  /*dc00*/  @!P0 BRA `(.L_x_9297) ;  /* 0x0000002800508947 */ /* 0x002ff20003800000 */
.L_x_9367:
[----:B------:R-:W-:Y:S05]  /*dc10*/  BSYNC B1 ;  /* 0x0000000000017941 */ /* 0x000fea0003800000 */
.L_x_9296:
[----:B------:R-:W-:Y:S04]  /*dc20*/  BSSY B1, `(.L_x_9298) ;  /* 0x0000007000017945 */ /* 0x000fe80003800000 */
[----:B------:R-:W-:Y:S05]  /*dc30*/  @P1 BRA `(.L_x_9299) ;  /* 0x0000000000141947 */ /* 0x000fea0003800000 */
[----:B------:R-:W-:Y:S01]  /*dc40*/  ISETP.NE.AND P0, PT, R10, RZ, PT ;  /* 0x000000ff0a00720c */ /* 0x000fe20003f05270 */
[----:B-1----:R-:W-:-:S04]  /*dc50*/  IMAD.MOV.U32 R3, RZ, RZ, 0x3000 ;  /* 0x00003000ff037424 */ /* 0x002fc800078e00ff */
[----:B------:R3:W-:Y:S08]  /*dc60*/  SYNCS.ARRIVE.TRANS64 RZ, [UR38+0x32438], R3 ;  /* 0x03243803ffff79a7 */ /* 0x0007f00008000026 */
[----:B---3--:R-:W-:Y:S05]  /*dc70*/  @!P0 BRA `(.L_x_9299) ;  /* 0x0000000000048947 */ /* 0x008fea0003800000 */
[----:B------:R-:W-:Y:S01]  /*dc80*/  BPT.TRAP 0x1 ;  /* 0x000000040000795c */ /* 0x000fe20000300000 */
.L_x_9299:
[----:B------:R-:W-:Y:S05]  /*dc90*/  BSYNC B1 ;  /* 0x0000000000017941 */ /* 0x000fea0003800000 */
.L_x_9298:
        /* <DEDUP_REMOVED lines=11> */
.L_x_9300:
        /* <DEDUP_REMOVED lines=11> */
.L_x_9368:
[----:B------:R-:W-:Y:S05]  /*de00*/  BSYNC B1 ;  /* 0x0000000000017941 */ /* 0x000fea0003800000 */
.L_x_9301:
        /* <DEDUP_REMOVED lines=9> */
.L_x_9304:
[----:B------:R-:W-:Y:S05]  /*dea0*/  BSYNC B1 ;  /* 0x0000000000017941 */ /* 0x000fea0003800000 */
.L_x_9303:
        /* <DEDUP_REMOVED lines=9> */
.L_x_9305:
        /* <DEDUP_REMOVED lines=13> */
.L_x_9306:
        /* <DEDUP_REMOVED lines=13> */
.L_x_9307:
        /* <DEDUP_REMOVED lines=13> */
.L_x_9308:
        /* <DEDUP_REMOVED lines=8> */
.L_x_9294:
[----:B------:R-:W-:Y:S05]  /*e230*/  BSYNC B0 ;  /* 0x0000000000007941 */ /* 0x000fea0003800000 */
.L_x_9293:
[----:B------:R-:W-:Y:S02]  /*e240*/  LOP3.LUT R0, R0, 0x1, RZ, 0x3c, !PT ;  /* 0x0000000100007812 */ /* 0x000fe400078e3cff */
[----:B------:R-:W-:-:S07]  /*e250*/  CS2R R6, SRZ ;  /* 0x0000000000067805 */ /* 0x000fce000001ff00 */
.L_x_9232:
[----:B0-----:R-:W0:Y:S01]  /*e260*/  S2R R3, SR_CgaCtaId ;  /* 0x0000000000037919 */ /* 0x001e220000008800 */
[----:B------:R-:W-:Y:S02]  /*e270*/  MOV R2, 0x400 ;  /* 0x0000040000027802 */ /* 0x000fe40000000f00 */
[----:B------:R-:W-:Y:S02]  /*e280*/  SHF.L.U32 R7, R7, 0x1f, RZ ;  /* 0x0000001f07077819 */ /* 0x000fe400000006ff */
[----:B0-----:R-:W-:-:S04]  /*e290*/  LEA R2, R3, R2, 0x18 ;  /* 0x0000000203027211 */ /* 0x001fc800078ec0ff */
[----:B------:R-:W0:Y:S02]  /*e2a0*/  SYNCS.PHASECHK.TRANS64.TRYWAIT P0, [R2+URZ+0x32420], R7 ;  /* 0x03242007020075a7 */ /* 0x000e24000800017f */
[----:B0-----:R-:W-:Y:S05]  /*e2b0*/  @!P0 BRA `(.L_x_9309) ;  /* 0x0000002000d48947 */ /* 0x001fea0003800000 */
.L_x_9369:
[----:B------:R-:W-:-:S03]  /*e2c0*/  UMOV UR4, 0xffffffff ;  /* 0xffffffff00047882 */ /* 0x000fc60000000000 */
[----:B------:R-:W-:Y:S05]  /*e2d0*/  BRA.DIV UR4, `(.L_x_9310) ;  /* 0x0000002204e07947 */ /* 0x000fea000b800000 */
[----:B------:R-:W1:Y:S02]  /*e2e0*/  S2R R3, SR_TID.X ;  /* 0x0000000000037919 */ /* 0x000e640000002100 */
[----:B-1----:R-:W-:-:S04]  /*e2f0*/  SHF.R.U32.HI R3, RZ, 0x5, R3 ;  /* 0x00000005ff037819 */ /* 0x002fc80000011603 */
[----:B------:R-:W-:-:S05]  /*e300*/  LOP3.LUT R3, R3, 0x3, RZ, 0xc0, !PT ;  /* 0x0000000303037812 */ /* 0x000fca00078ec0ff */
[----:B--2---:R1:W2:Y:S02]  /*e310*/  SHFL.IDX PT, R14, R3, RZ, 0x1f ;  /* 0x00001fff030e7589 */ /* 0x0042a400000e0000 */
.L_x_9372:
[----:B--2---:R-:W-:-:S13]  /*e320*/  ISETP.NE.AND P0, PT, R14, RZ, PT ;  /* 0x000000ff0e00720c */ /* 0x004fda0003f05270 */
[----:B------:R-:W-:Y:S05]  /*e330*/  @P0 BRA `(.L_x_9203) ;  /* 0x0000000000900947 */ /* 0x000fea0003800000 */
[----:B------:R-:W-:-:S03]  /*e340*/  UMOV UR4, 0xffffffff ;  /* 0xffffffff00047882 */ /* 0x000fc60000000000 */
[----:B------:R-:W-:Y:S05]  /*e350*/  BRA.DIV UR4, `(.L_x_9311) ;  /* 0x0000002204f47947 */ /* 0x000fea000b800000 */
[----:B------:R-:W-:-:S13]  /*e360*/  ELECT P6, URZ, PT ;  /* 0x00000000003f782f */ /* 0x000fda00038c0000 */
.L_x_9375:
[----:B------:R-:W-:Y:S05]  /*e370*/  @!P6 BRA `(.L_x_9203) ;  /* 0x000000000080e947 */ /* 0x000fea0003800000 */
[----:B-1----:R-:W2:Y:S02]  /*e380*/  LDL R3, [R1+0x30] ;  /* 0x0000300001037983 */ /* 0x002ea40000100800 */
[----:B--2---:R-:W-:-:S13]  /*e390*/  R2UR UR4, R3 ;  /* 0x00000000030472ca */ /* 0x004fda00000e0000 */
[----:B------:R-:W-:-:S06]  /*e3a0*/  ULOP3.LUT UR4, UR4, 0x2, URZ, 0xfc, !UPT ;  /* 0x0000000204047892 */ /* 0x000fcc000f8efc3f */
[----:B------:R-:W-:-:S04]  /*e3b0*/  MOV R3, UR4 ;  /* 0x0000000400037c02 */ /* 0x000fc80008000f00 */
[----:B------:R-:W-:-:S13]  /*e3c0*/  ISETP.NE.AND P2, PT, R3, 0x3, PT ;  /* 0x000000030300780c */ /* 0x000fda0003f45270 */
[----:B------:R-:W-:Y:S05]  /*e3d0*/  @!P2 BRA `(.L_x_9312) ;  /* 0x000000000004a947 */ /* 0x000fea0003800000 */
[----:B------:R-:W-:Y:S01]  /*e3e0*/  BPT.TRAP 0x1 ;  /* 0x000000040000795c */ /* 0x000fe20000300000 */
.L_x_9312:
[----:B------:R-:W-:Y:S01]  /*e3f0*/  VIADD R8, R2, 0x32440 ;  /* 0x0003244002087836 */ /* 0x000fe20000000000 */
[----:B------:R-:W-:Y:S01]  /*e400*/  SHF.L.U32 R4, R0, 0x1f, RZ ;  /* 0x0000001f00047819 */ /* 0x000fe200000006ff */
[C---:B------:R-:W-:Y:S02]  /*e410*/  VIADD R3, R6.reuse, 0x1 ;  /* 0x0000000106037836 */ /* 0x040fe40000000000 */
[----:B0-----:R-:W-:-:S03]  /*e420*/  IMAD R7, R6, 0x8, R8 ;  /* 0x0000000806077824 */ /* 0x001fc600078e0208 */
        /* <DEDUP_REMOVED lines=8> */
.L_x_9376:
[----:B------:R-:W1:Y:S02]  /*e4b0*/  SYNCS.PHASECHK.TRANS64.TRYWAIT P0, [R5+URZ], R0 ;  /* 0x00000000050075a7 */ /* 0x000e64000800017f */
[----:B-1----:R-:W-:Y:S05]  /*e4c0*/  @!P0 BRA `(.L_x_9314) ;  /* 0x0000002000cc8947 */ /* 0x002fea0003800000 */
.L_x_9377:
[----:B------:R-:W-:Y:S05]  /*e4d0*/  @!P2 BRA `(.L_x_9315) ;  /* 0x000000000004a947 */ /* 0x000fea0003800000 */
[----:B------:R-:W-:Y:S01]  /*e4e0*/  BPT.TRAP 0x1 ;  /* 0x000000040000795c */ /* 0x000fe20000300000 */
.L_x_9315:
[----:B------:R-:W-:-:S04]  /*e4f0*/  VIADD R2, R2, 0x32460 ;  /* 0x0003246002027836 */ /* 0x000fc80000000000 */
[----:B-1----:R-:W-:-:S04]  /*e500*/  IMAD R5, R6, 0x8, R2 ;  /* 0x0000000806057824 */ /* 0x002fc800078e0202 */
[----:B------:R-:W1:Y:S02]  /*e510*/  SYNCS.PHASECHK.TRANS64.TRYWAIT P0, [R5+URZ], R4 ;  /* 0x00000004050075a7 */ /* 0x000e64000800017f */
[----:B-1----:R-:W-:Y:S05]  /*e520*/  @!P0 BRA `(.L_x_9316) ;  /* 0x0000002000c88947 */ /* 0x002fea0003800000 */
.L_x_9378:
[----:B------:R-:W-:-:S07]  /*e530*/  IMAD R3, R3, 0x8, R2 ;  /* 0x0000000803037824 */ /* 0x000fce00078e0202 */
.L_x_9317:
[----:B--2---:R2:W3:Y:S02]  /*e540*/  SYNCS.PHASECHK.TRANS64.TRYWAIT P0, [R3+URZ], R0 ;  /* 0x00000000030075a7 */ /* 0x0044e4000800017f */
[----:B---3--:R-:W-:Y:S05]  /*e550*/  @!P0 NANOSLEEP.SYNCS 0x989680 ;  /* 0x009896800000895d */ /* 0x008fea0003900000 */
[----:B------:R-:W3:Y:S02]  /*e560*/  @!P0 SYNCS.PHASECHK.TRANS64 P0, [R3+URZ], R0 ;  /* 0x00000000030085a7 */ /* 0x000ee4000800007f */
[----:B---3--:R-:W-:Y:S05]  /*e570*/  @!P0 BRA `(.L_x_9317) ;  /* 0xfffffffc00f08947 */ /* 0x008fea000383ffff */
.L_x_9203:
[----:B------:R-:W-:Y:S05]  /*e580*/  BSYNC B6 ;  /* 0x0000000000067941 */ /* 0x000fea0003800000 */
.L_x_9200:
[----:B------:R-:W-:Y:S05]  /*e590*/  EXIT ;  /* 0x000000000000794d */ /* 0x000fea0003800000 */
.L_x_9207:
[----:B------:R-:W-:-:S13]  /*e5a0*/  R2UR UR4, R16 ;  /* 0x00000000100472ca */ /* 0x000fda00000e0000 */
[----:B0-----:R-:W-:-:S04]  /*e5b0*/  IMAD.U32 R3, RZ, RZ, UR4 ;  /* 0x00000004ff037e24 */ /* 0x001fc8000f8e00ff */
[----:B------:R0:W1:Y:S03]  /*e5c0*/  SYNCS.PHASECHK.TRANS64.TRYWAIT P0, [R3+URZ+0x32400], R10 ;  /* 0x0324000a030075a7 */ /* 0x000066000800017f */
[----:B-1----:R-:W-:Y:S05]  /*e5d0*/  @!P0 NANOSLEEP.SYNCS 0x989680 ;  /* 0x009896800000895d */ /* 0x002fea0003900000 */
[----:B------:R-:W1:Y:S02]  /*e5e0*/  @!P0 SYNCS.PHASECHK.TRANS64 P0, [R3+URZ+0x32400], R10 ;  /* 0x0324000a030085a7 */ /* 0x000e64000800007f */
[----:B-1----:R-:W-:Y:S05]  /*e5f0*/  @!P0 BRA `(.L_x_9207) ;  /* 0xfffffffc00e88947 */ /* 0x002fea000383ffff */
[----:B------:R-:W-:Y:S05]  /*e600*/  BRA `(.L_x_9318) ;  /* 0xffffff2c00d47947 */ /* 0x000fea000383ffff */
.L_x_9211:
[----:B------:R-:W-:-:S13]  /*e610*/  R2UR UR4, R16 ;  /* 0x00000000100472ca */ /* 0x000fda00000e0000 */
[----:B0-----:R-:W-:-:S04]  /*e620*/  IMAD.U32 R3, RZ, RZ, UR4 ;  /* 0x00000004ff037e24 */ /* 0x001fc8000f8e00ff */
[----:B------:R0:W2:Y:S03]  /*e630*/  SYNCS.PHASECHK.TRANS64.TRYWAIT P1, [R3+URZ+0x32430], R10 ;  /* 0x0324300a030075a7 */ /* 0x0000a6000802017f */
[----:B--2---:R-:W-:Y:S05]  /*e640*/  @!P1 NANOSLEEP.SYNCS 0x989680 ;  /* 0x009896800000995d */ /* 0x004fea0003900000 */
[----:B------:R-:W2:Y:S02]  /*e650*/  @!P1 SYNCS.PHASECHK.TRANS64 P1, [R3+URZ+0x32430], R10 ;  /* 0x0324300a030095a7 */ /* 0x000ea4000802007f */
[----:B--2---:R-:W-:Y:S05]  /*e660*/  @!P1 BRA `(.L_x_9211) ;  /* 0xfffffffc00e89947 */ /* 0x004fea000383ffff */
[----:B------:R-:W-:Y:S05]  /*e670*/  BRA `(.L_x_9210) ;  /* 0xffffff2c00fc7947 */ /* 0x000fea000383ffff */
.L_x_9212:
[----:B------:R-:W-:-:S13]  /*e680*/  R2UR UR4, R16 ;  /* 0x00000000100472ca */ /* 0x000fda00000e0000 */
[----:B0-----:R-:W-:-:S04]  /*e690*/  IMAD.U32 R11, RZ, RZ, UR4 ;  /* 0x00000004ff0b7e24 */ /* 0x001fc8000f8e00ff */
[----:B------:R0:W2:Y:S03]  /*e6a0*/  SYNCS.PHASECHK.TRANS64.TRYWAIT P1, [R11+URZ+0x32410], R10 ;  /* 0x0324100a0b0075a7 */ /* 0x0000a6000802017f */
[----:B--2---:R-:W-:Y:S05]  /*e6b0*/  @!P1 NANOSLEEP.SYNCS 0x989680 ;  /* 0x009896800000995d */ /* 0x004fea0003900000 */
[----:B------:R-:W2:Y:S02]  /*e6c0*/  @!P1 SYNCS.PHASECHK.TRANS64 P1, [R11+URZ+0x32410], R10 ;  /* 0x0324100a0b0095a7 */ /* 0x000ea4000802007f */
[----:B--2---:R-:W-:Y:S05]  /*e6d0*/  @!P1 BRA `(.L_x_9212) ;  /* 0xfffffffc00e89947 */ /* 0x004fea000383ffff */
[----:B------:R-:W-:Y:S05]  /*e6e0*/  BRA `(.L_x_9319) ;  /* 0xffffff3000c07947 */ /* 0x000fea000383ffff */
.L_x_9216:
[----:B------:R-:W-:-:S13]  /*e6f0*/  R2UR UR4, R16 ;  /* 0x00000000100472ca */ /* 0x000fda00000e0000 */
[----:B0-----:R-:W-:-:S04]  /*e700*/  MOV R11, UR4 ;  /* 0x00000004000b7c02 */ /* 0x001fc80008000f00 */
[----:B------:R0:W3:Y:S03]  /*e710*/  SYNCS.PHASECHK.TRANS64.TRYWAIT P1, [R11+URZ+0x32450], R10 ;  /* 0x0324500a0b0075a7 */ /* 0x0000e6000802017f */
[----:B---3--:R-:W-:Y:S05]  /*e720*/  @!P1 NANOSLEEP.SYNCS 0x989680 ;  /* 0x009896800000995d */ /* 0x008fea0003900000 */
[----:B------:R-:W3:Y:S02]  /*e730*/  @!P1 SYNCS.PHASECHK.TRANS64 P1, [R11+URZ+0x32450], R10 ;  /* 0x0324500a0b0095a7 */ /* 0x000ee4000802007f */
[----:B---3--:R-:W-:Y:S05]  /*e740*/  @!P1 BRA `(.L_x_9216) ;  /* 0xfffffffc00e89947 */ /* 0x008fea000383ffff */
[----:B------:R-:W-:Y:S05]  /*e750*/  BRA `(.L_x_9215) ;  /* 0xffffff3000cc7947 */ /* 0x000fea000383ffff */
.L_x_9221:
[----:B------:R-:W-:-:S13]  /*e760*/  R2UR UR6, R212 ;  /* 0x00000000d40672ca */ /* 0x000fda00000e0000 */
[----:B--2---:R-:W-:-:S04]  /*e770*/  IMAD.U32 R153, RZ, RZ, UR6 ;  /* 0x00000006ff997e24 */ /* 0x004fc8000f8e00ff */
[----:B------:R2:W3:Y:S03]  /*e780*/  SYNCS.PHASECHK.TRANS64.TRYWAIT P3, [R153+URZ+0x32430], R200 ;  /* 0x032430c8990075a7 */ /* 0x0004e6000806017f */
[----:B---3--:R-:W-:Y:S05]  /*e790*/  @!P3 NANOSLEEP.SYNCS 0x989680 ;  /* 0x009896800000b95d */ /* 0x008fea0003900000 */
[----:B------:R-:W3:Y:S02]  /*e7a0*/  @!P3 SYNCS.PHASECHK.TRANS64 P3, [R153+URZ+0x32430], R200 ;  /* 0x032430c89900b5a7 */ /* 0x000ee4000806007f */
[----:B---3--:R-:W-:Y:S05]  /*e7b0*/  @!P3 BRA `(.L_x_9221) ;  /* 0xfffffffc00e8b947 */ /* 0x008fea000383ffff */
[----:B------:R-:W-:Y:S05]  /*e7c0*/  BRA `(.L_x_9220) ;  /* 0xffffff58006c7947 */ /* 0x000fea000383ffff */
.L_x_9225:
[----:B------:R-:W-:-:S13]  /*e7d0*/  R2UR UR6, R212 ;  /* 0x00000000d40672ca */ /* 0x000fda00000e0000 */
[----:B--2---:R-:W-:-:S04]  /*e7e0*/  IMAD.U32 R201, RZ, RZ, UR6 ;  /* 0x00000006ffc97e24 */ /* 0x004fc8000f8e00ff */
[----:B------:R2:W3:Y:S03]  /*e7f0*/  SYNCS.PHASECHK.TRANS64.TRYWAIT P3, [R201+URZ+0x32450], R200 ;  /* 0x032450c8c90075a7 */ /* 0x0004e6000806017f */
[----:B---3--:R-:W-:Y:S05]  /*e800*/  @!P3 NANOSLEEP.SYNCS 0x989680 ;  /* 0x009896800000b95d */ /* 0x008fea0003900000 */
[----:B------:R-:W3:Y:S02]  /*e810*/  @!P3 SYNCS.PHASECHK.TRANS64 P3, [R201+URZ+0x32450], R200 ;  /* 0x032450c8c900b5a7 */ /* 0x000ee4000806007f */
[----:B---3--:R-:W-:Y:S05]  /*e820*/  @!P3 BRA `(.L_x_9225) ;  /* 0xfffffffc00e8b947 */ /* 0x008fea000383ffff */
[----:B------:R-:W-:Y:S05]  /*e830*/  BRA `(.L_x_9224) ;  /* 0xffffff5c003c7947 */ /* 0x000fea000383ffff */
.L_x_9237:
[----:B------:R-:W-:Y:S02]  /*e840*/  IMAD.MOV.U32 R13, RZ, RZ, R6 ;  /* 0x000000ffff0d7224 */ /* 0x000fe400078e0006 */
[----:B------:R-:W-:Y:S02]  /*e850*/  IMAD.MOV.U32 R12, RZ, RZ, RZ ;  /* 0x000000ffff0c7224 */ /* 0x000fe400078e00ff */
[----:B------:R-:W-:Y:S02]  /*e860*/  IMAD.MOV.U32 R11, RZ, RZ, 0x1f ;  /* 0x0000001fff0b7424 */ /* 0x000fe400078e00ff */
[----:B------:R-:W-:-:S07]  /*e870*/  IMAD.MOV.U32 R15, RZ, RZ, -0x1 ;  /* 0xffffffffff0f7424 */ /* 0x000fce00078e00ff */
[----:B------:R-:W-:Y:S05]  /*e880*/  WARPSYNC.COLLECTIVE R15, `(.L_x_9320) ;  /* 0x000000000f087348 */ /* 0x000fea0003c00000 */
[----:B------:R0:W1:Y:S02]  /*e890*/  SHFL.IDX P6, R14, R13, R12, R11 ;  /* 0x0000000c0d0e7389 */ /* 0x00006400000c000b */
[----:B01----:R-:W-:Y:S01]  /*e8a0*/  ENDCOLLECTIVE ;  /* 0x000000000000791b */ /* 0x003fe20003800000 */
.L_x_9320:
[----:B------:R-:W-:Y:S05]  /*e8b0*/  BRA `(.L_x_9321) ;  /* 0xffffffbc000c7947 */ /* 0x000fea000383ffff */
.L_x_9239:
[----:B------:R-:W-:Y:S01]  /*e8c0*/  BSSY B0, `(.L_x_9322) ;  /* 0x0000006000007945 */ /* 0x000fe20003800000 */
[----:B------:R-:W-:-:S07]  /*e8d0*/  IMAD.MOV.U32 R15, RZ, RZ, -0x1 ;  /* 0xffffffffff0f7424 */ /* 0x000fce00078e00ff */
[----:B0-----:R-:W-:Y:S05]  /*e8e0*/  WARPSYNC.COLLECTIVE R15, `(.L_x_9323) ;  /* 0x000000000f0c7348 */ /* 0x001fea0003c00000 */
[----:B------:R-:W-:Y:S02]  /*e8f0*/  ELECT P6, UR62, PT ;  /* 0x00000000003e782f */ /* 0x000fe400038c0000 */
[----:B------:R-:W-:Y:S01]  /*e900*/  MOV R14, UR62 ;  /* 0x0000003e000e7c02 */ /* 0x000fe20008000f00 */
[----:B0-----:R-:W-:Y:S10]  /*e910*/  ENDCOLLECTIVE ;  /* 0x000000000000791b */ /* 0x001ff40003800000 */
.L_x_9323:
[----:B------:R-:W-:Y:S05]  /*e920*/  BSYNC B0 ;  /* 0x0000000000007941 */ /* 0x000fea0003800000 */
.L_x_9322:
[----:B------:R-:W-:Y:S05]  /*e930*/  BRA `(.L_x_9324) ;  /* 0xffffffbc00107947 */ /* 0x000fea000383ffff */
.L_x_9241:
[----:B0-----:R-:W-:-:S04]  /*e940*/  IMAD.U32 R3, RZ, RZ, UR38 ;  /* 0x00000026ff037e24 */ /* 0x001fc8000f8e00ff */
[----:B------:R0:W1:Y:S03]  /*e950*/  SYNCS.PHASECHK.TRANS64.TRYWAIT P0, [R3+URZ+0x32440], R0 ;  /* 0x03244000030075a7 */ /* 0x000066000800017f */
[----:B-1----:R-:W-:Y:S05]  /*e960*/  @!P0 NANOSLEEP.SYNCS 0x989680 ;  /* 0x009896800000895d */ /* 0x002fea0003900000 */
[----:B------:R-:W1:Y:S02]  /*e970*/  @!P0 SYNCS.PHASECHK.TRANS64 P0, [R3+URZ+0x32440], R0 ;  /* 0x03244000030085a7 */ /* 0x000e64000800007f */
[----:B-1----:R-:W-:Y:S05]  /*e980*/  @!P0 BRA `(.L_x_9241) ;  /* 0xfffffffc00ec8947 */ /* 0x002fea000383ffff */
[----:B------:R-:W-:Y:S05]  /*e990*/  BRA `(.L_x_9325) ;  /* 0xffffffbc00747947 */ /* 0x000fea000383ffff */
.L_x_9244:
[----:B------:R-:W-:Y:S01]  /*e9a0*/  IMAD R6, R12, 0x80, R6 ;  /* 0x000000800c067824 */ /* 0x000fe200078e0206 */
[----:B------:R-:W-:Y:S01]  /*e9b0*/  MOV R12, RZ ;  /* 0x000000ff000c7202 */ /* 0x000fe20000000f00 */
[----:B------:R-:W-:Y:S02]  /*e9c0*/  IMAD.MOV.U32 R13, RZ, RZ, R3 ;  /* 0x000000ffff0d7224 */ /* 0x000fe400078e0003 */
[----:B------:R-:W-:Y:S01]  /*e9d0*/  IMAD.MOV.U32 R11, RZ, RZ, 0x181f ;  /* 0x0000181fff0b7424 */ /* 0x000fe200078e00ff */
[----:B------:R1:W-:Y:S01]  /*e9e0*/  STL [R1+0x4], R6 ;  /* 0x0000040601007387 */ /* 0x0003e20000100800 */
[----:B------:R-:W-:-:S07]  /*e9f0*/  IMAD.MOV.U32 R15, RZ, RZ, -0x1 ;  /* 0xffffffffff0f7424 */ /* 0x000fce00078e00ff */
[----:B01----:R-:W-:Y:S05]  /*ea00*/  WARPSYNC.COLLECTIVE R15, `(.L_x_9326) ;  /* 0x000000000f087348 */ /* 0x003fea0003c00000 */
[----:B------:R2:W3:Y:S02]  /*ea10*/  SHFL.IDX P6, R14, R13, R12, R11 ;  /* 0x0000000c0d0e7389 */ /* 0x0004e400000c000b */
[----:B0123--:R-:W-:Y:S01]  /*ea20*/  ENDCOLLECTIVE ;  /* 0x000000000000791b */ /* 0x00ffe20003800000 */
.L_x_9326:
[----:B------:R-:W-:Y:S02]  /*ea30*/  IMAD.MOV.U32 R13, RZ, RZ, R0 ;  /* 0x000000ffff0d7224 */ /* 0x000fe400078e0000 */
[----:B------:R-:W-:-:S07]  /*ea40*/  IMAD.MOV.U32 R4, RZ, RZ, R14 ;  /* 0x000000ffff047224 */ /* 0x000fce00078e000e */
[----:B------:R-:W-:Y:S05]  /*ea50*/  WARPSYNC.COLLECTIVE R15, `(.L_x_9327) ;  /* 0x000000000f087348 */ /* 0x000fea0003c00000 */
[----:B------:R0:W1:Y:S02]  /*ea60*/  SHFL.IDX P6, R14, R13, R12, R11 ;  /* 0x0000000c0d0e7389 */ /* 0x00006400000c000b */
[----:B01----:R-:W-:Y:S01]  /*ea70*/  ENDCOLLECTIVE ;  /* 0x000000000000791b */ /* 0x003fe20003800000 */
.L_x_9327:
[----:B------:R-:W-:Y:S01]  /*ea80*/  ULDC UR4, c[0x0][0x288] ;  /* 0x0000a20000047ab9 */ /* 0x000fe20000000800 */
[----:B------:R-:W-:Y:S01]  /*ea90*/  ULDC.64 UR6, c[0x0][0x208] ;  /* 0x0000820000067ab9 */ /* 0x000fe20000000a00 */
[----:B------:R-:W-:Y:S02]  /*eaa0*/  IMAD R2, R7, UR4, RZ ;  /* 0x0000000407027c24 */ /* 0x000fe4000f8e02ff */
[----:B------:R-:W-:-:S05]  /*eab0*/  IMAD.MOV.U32 R7, RZ, RZ, R6 ;  /* 0x000000ffff077224 */ /* 0x000fca00078e0006 */
[----:B------:R-:W-:Y:S01]  /*eac0*/  ISETP.GE.AND P1, PT, R7, R2, PT ;  /* 0x000000020700720c */ /* 0x000fe20003f26270 */
[----:B------:R-:W-:Y:S02]  /*ead0*/  IMAD.MOV.U32 R13, RZ, RZ, R3 ;  /* 0x000000ffff0d7224 */ /* 0x000fe400078e0003 */
[----:B------:R-:W-:Y:S02]  /*eae0*/  IMAD.MOV.U32 R12, RZ, RZ, 0x1 ;  /* 0x00000001ff0c7424 */ /* 0x000fe400078e00ff */
[----:B------:R-:W-:-:S08]  /*eaf0*/  IMAD.MOV.U32 R5, RZ, RZ, R14 ;  /* 0x000000ffff057224 */ /* 0x000fd000078e000e */
[----:B------:R-:W-:Y:S02]  /*eb00*/  @!P1 LEA R5, P3, R8, R5, 0x1 ;  /* 0x0000000508059211 */ /* 0x000fe400078608ff */
[----:B------:R-:W-:-:S03]  /*eb10*/  @!P1 LEA R8, R10, UR38, 0x1 ;  /* 0x000000260a089c11 */ /* 0x000fc6000f8e08ff */
        /* <DEDUP_REMOVED lines=11> */
.L_x_9328:
[----:B------:R-:W-:-:S05]  /*ebd0*/  IMAD.SHL.U32 R8, R9, 0x8, RZ ;  /* 0x0000000809087824 */ /* 0x000fca00078e00ff */
[----:B------:R-:W-:Y:S02]  /*ebe0*/  LOP3.LUT R8, R8, 0x38, RZ, 0xc0, !PT ;  /* 0x0000003808087812 */ /* 0x000fe400078ec0ff */
[----:B------:R-:W-:Y:S01]  /*ebf0*/  MOV R13, R0 ;  /* 0x00000000000d7202 */ /* 0x000fe20000000f00 */
[----:B------:R-:W-:-:S07]  /*ec00*/  IMAD.MOV.U32 R6, RZ, RZ, R14 ;  /* 0x000000ffff067224 */ /* 0x000fce00078e000e */
[----:B------:R-:W-:Y:S05]  /*ec10*/  WARPSYNC.COLLECTIVE R15, `(.L_x_9329) ;  /* 0x000000000f087348 */ /* 0x000fea0003c00000 */
[----:B------:R0:W1:Y:S02]  /*ec20*/  SHFL.IDX P6, R14, R13, R12, R11 ;  /* 0x0000000c0d0e7389 */ /* 0x00006400000c000b */
[----:B01----:R-:W-:Y:S01]  /*ec30*/  ENDCOLLECTIVE ;  /* 0x000000000000791b */ /* 0x003fe20003800000 */
.L_x_9329:
[----:B------:R-:W-:Y:S01]  /*ec40*/  ULDC.64 UR4, c[0x0][0x208] ;  /* 0x0000820000047ab9 */ /* 0x000fe20000000a00 */
[----:B------:R-:W-:Y:S02]  /*ec50*/  IMAD.MOV.U32 R15, RZ, RZ, R7 ;  /* 0x000000ffff0f7224 */ /* 0x000fe400078e0007 */
[----:B------:R-:W-:Y:S02]  /*ec60*/  IMAD.MOV.U32 R13, RZ, RZ, R3 ;  /* 0x000000ffff0d7224 */ /* 0x000fe400078e0003 */
[----:B------:R-:W-:Y:S02]  /*ec70*/  VIADD R4, R15, 0x10 ;  /* 0x000000100f047836 */ /* 0x000fe40000000000 */
[----:B------:R-:W-:-:S03]  /*ec80*/  IMAD.MOV.U32 R12, RZ, RZ, 0x2 ;  /* 0x00000002ff0c7424 */ /* 0x000fc600078e00ff */
[----:B------:R-:W-:Y:S01]  /*ec90*/  ISETP.GE.AND P2, PT, R4, R2, PT ;  /* 0x000000020400720c */ /* 0x000fe20003f46270 */
[----:B------:R-:W-:Y:S01]  /*eca0*/  IMAD.MOV.U32 R7, RZ, RZ, R14 ;  /* 0x000000ffff077224 */ /* 0x000fe200078e000e */
[----:B------:R0:W-:Y:S11]  /*ecb0*/  STL [R1+0xc], R4 ;  /* 0x00000c0401007387 */ /* 0x0001f60000100800 */
[----:B0-----:R-:W-:-:S02]  /*ecc0*/  @!P2 LEA R4, P1, R8, R7, 0x1 ;  /* 0x000000070804a211 */ /* 0x001fc400078208ff */
[----:B------:R-:W-:-:S03]  /*ecd0*/  @!P2 LEA R9, R10, UR38, 0x1 ;  /* 0x000000260a09ac11 */ /* 0x000fc6000f8e08ff */
[----:B------:R-:W-:-:S05]  /*ece0*/  @!P2 IMAD.X R5, RZ, RZ, R6, P1 ;  /* 0x000000ffff05a224 */ /* 0x000fca00008e0606 */
[----:B------:R-:W-:Y:S01]  /*ecf0*/  @!PT LDS RZ, [RZ] ;  /* 0x00000000fffff984 */ /* 0x000fe20000000800 */
[----:B------:R-:W-:Y:S01]  /*ed00*/  @!PT LDS RZ, [RZ] ;  /* 0x00000000fffff984 */ /* 0x000fe20000000800 */
[----:B------:R-:W-:Y:S01]  /*ed10*/  @!PT LDS RZ, [RZ] ;  /* 0x00000000fffff984 */ /* 0x000fe20000000800 */
[----:B------:R0:W-:Y:S02]  /*ed20*/  @!P2 LDGSTS.E.BYPASS.LTC128B.128 [R9+0x18c00], desc[UR4][R4.64], !P0 ;  /* 0x18c000000409afae */ /* 0x0001e4000c101d44 */
[----:B0-----:R-:W-:Y:S02]  /*ed30*/  IMAD.MOV.U32 R9, RZ, RZ, R15 ;  /* 0x000000ffff097224 */ /* 0x001fe400078e000f */
[----:B------:R-:W-:Y:S02]  /*ed40*/  IMAD.MOV.U32 R15, RZ, RZ, -0x1 ;  /* 0xffffffffff0f7424 */ /* 0x000fe400078e00ff */
[----:B------:R-:W-:-:S07]  /*ed50*/  VIADD R5, R9, 0x20 ;  /* 0x0000002009057836 */ /* 0x000fce0000000000 */
[----:B------:R-:W-:Y:S05]  /*ed60*/  WARPSYNC.COLLECTIVE R15, `(.L_x_9330) ;  /* 0x000000000f087348 */ /* 0x000fea0003c00000 */
[----:B------:R0:W1:Y:S02]  /*ed70*/  SHFL.IDX P6, R14, R13, R12, R11 ;  /* 0x0000000c0d0e7389 */ /* 0x00006400000c000b */
[----:B01----:R-:W-:Y:S01]  /*ed80*/  ENDCOLLECTIVE ;  /* 0x000000000000791b */ /* 0x003fe20003800000 */
.L_x_9330:
[----:B------:R-:W-:Y:S01]  /*ed90*/  ISETP.GE.AND P1, PT, R5, R2, PT ;  /* 0x000000020500720c */ /* 0x000fe20003f26270 */
[----:B------:R0:W-:Y:S01]  /*eda0*/  STL [R1+0x10], R5 ;  /* 0x0000100501007387 */ /* 0x0001e20000100800 */
[----:B------:R-:W-:-:S11]  /*edb0*/  MOV R13, R0 ;  /* 0x00000000000d7202 */ /* 0x000fd60000000f00 */
[----:B------:R-:W-:Y:S01]  /*edc0*/  @!P1 LEA R7, R10, UR38, 0x1 ;  /* 0x000000260a079c11 */ /* 0x000fe2000f8e08ff */
[----:B0-----:R-:W-:-:S07]  /*edd0*/  IMAD.MOV.U32 R4, RZ, RZ, R14 ;  /* 0x000000ffff047224 */ /* 0x001fce00078e000e */
[----:B------:R-:W-:Y:S05]  /*ede0*/  WARPSYNC.COLLECTIVE R15, `(.L_x_9331) ;  /* 0x000000000f087348 */ /* 0x000fea0003c00000 */
[----:B------:R0:W1:Y:S02]  /*edf0*/  SHFL.IDX P6, R14, R13, R12, R11 ;  /* 0x0000000c0d0e7389 */ /* 0x00006400000c000b */
[----:B01----:R-:W-:Y:S01]  /*ee00*/  ENDCOLLECTIVE ;  /* 0x000000000000791b */ /* 0x003fe20003800000 */
.L_x_9331:
[----:B------:R-:W-:Y:S01]  /*ee10*/  ULDC.64 UR4, c[0x0][0x208] ;  /* 0x0000820000047ab9 */ /* 0x000fe20000000a00 */
[----:B------:R-:W-:Y:S02]  /*ee20*/  IMAD.MOV.U32 R13, RZ, RZ, R3 ;  /* 0x000000ffff0d7224 */ /* 0x000fe400078e0003 */
[----:B------:R-:W-:Y:S01]  /*ee30*/  IMAD.MOV.U32 R12, RZ, RZ, 0x3 ;  /* 0x00000003ff0c7424 */ /* 0x000fe200078e00ff */
[----:B------:R-:W-:-:S05]  /*ee40*/  @!P1 LEA R6, P2, R8, R14, 0x1 ;  /* 0x0000000e08069211 */ /* 0x000fca00078408ff */
[----:B------:R-:W-:Y:S02]  /*ee50*/  @!P1 IMAD.X R5, RZ, RZ, R4, P2 ;  /* 0x000000ffff059224 */ /* 0x000fe400010e0604 */
[----:B------:R-:W-:Y:S02]  /*ee60*/  @!P1 IMAD.MOV.U32 R4, RZ, RZ, R6 ;  /* 0x000000ffff049224 */ /* 0x000fe400078e0006 */
[----:B------:R-:W-:-:S03]  /*ee70*/  VIADD R6, R9, 0x30 ;  /* 0x0000003009067836 */ /* 0x000fc60000000000 */
[----:B------:R-:W-:Y:S01]  /*ee80*/  @!PT LDS RZ, [RZ] ;  /* 0x00000000fffff984 */ /* 0x000fe20000000800 */
[----:B------:R-:W-:Y:S01]  /*ee90*/  @!PT LDS RZ, [RZ] ;  /* 0x00000000fffff984 */ /* 0x000fe20000000800 */
[----:B------:R-:W-:Y:S01]  /*eea0*/  @!PT LDS RZ, [RZ] ;  /* 0x00000000fffff984 */ /* 0x000fe20000000800 */
[----:B------:R0:W-:Y:S02]  /*eeb0*/  @!P1 LDGSTS.E.BYPASS.LTC128B.128 [R7+0x19400], desc[UR4][R4.64], !P0 ;  /* 0x1940000004079fae */ /* 0x0001e4000c101d44 */
[----:B------:R-:W-:-:S13]  /*eec0*/  ISETP.GE.AND P1, PT, R6, R2, PT ;  /* 0x000000020600720c */ /* 0x000fda0003f26270 */
[----:B0-----:R-:W-:Y:S05]  /*eed0*/  WARPSYNC.COLLECTIVE R15, `(.L_x_9332) ;  /* 0x000000000f087348 */ /* 0x001fea0003c00000 */
[----:B------:R1:W2:Y:S02]  /*eee0*/  SHFL.IDX P6, R14, R13, R12, R11 ;  /* 0x0000000c0d0e7389 */ /* 0x0002a400000c000b */
[----:B012---:R-:W-:Y:S01]  /*eef0*/  ENDCOLLECTIVE ;  /* 0x000000000000791b */ /* 0x007fe20003800000 */
.L_x_9332:
[----:B------:R0:W-:Y:S01]  /*ef00*/  STL [R1+0x14], R6 ;  /* 0x0000140601007387 */ /* 0x0001e20000100800 */
[----:B------:R-:W-:-:S05]  /*ef10*/  VIADD R7, R9, 0x40 ;  /* 0x0000004009077836 */ /* 0x000fca0000000000 */
[----:B------:R1:W-:Y:S01]  /*ef20*/  STL [R1+0x18], R7 ;  /* 0x0000180701007387 */ /* 0x0003e20000100800 */
[----:B------:R-:W-:Y:S01]  /*ef30*/  IMAD.MOV.U32 R13, RZ, RZ, R0 ;  /* 0x000000ffff0d7224 */ /* 0x000fe200078e0000 */
[----:B0-----:R-:W-:Y:S01]  /*ef40*/  @!P1 LEA R6, R10, UR38, 0x1 ;  /* 0x000000260a069c11 */ /* 0x001fe2000f8e08ff */
[----:B------:R-:W-:-:S07]  /*ef50*/  IMAD.MOV.U32 R4, RZ, RZ, R14 ;  /* 0x000000ffff047224 */ /* 0x000fce00078e000e */
[----:B-1----:R-:W-:Y:S05]  /*ef60*/  WARPSYNC.COLLECTIVE R15, `(.L_x_9333) ;  /* 0x000000000f087348 */ /* 0x002fea0003c00000 */
[----:B------:R0:W2:Y:S02]  /*ef70*/  SHFL.IDX P6, R14, R13, R12, R11 ;  /* 0x0000000c0d0e7389 */ /* 0x0000a400000c000b */
[----:B012---:R-:W-:Y:S01]  /*ef80*/  ENDCOLLECTIVE ;  /* 0x000000000000791b */ /* 0x007fe20003800000 */
.L_x_9333:
[----:B------:R-:W-:Y:S01]  /*ef90*/  ULDC.64 UR4, c[0x0][0x208] ;  /* 0x0000820000047ab9 */ /* 0x000fe20000000a00 */
[----:B------:R-:W-:Y:S01]  /*efa0*/  IMAD.MOV.U32 R13, RZ, RZ, R3 ;  /* 0x000000ffff0d7224 */ /* 0x000fe200078e0003 */
[----:B------:R-:W-:Y:S02]  /*efb0*/  MOV R12, 0x4 ;  /* 0x00000004000c7802 */ /* 0x000fe40000000f00 */
        /* <DEDUP_REMOVED lines=9> */
[----:B------:R-:W-:Y:S02]  /*f050*/  ISETP.GE.AND P1, PT, R7, R2, PT ;  /* 0x000000020700720c */ /* 0x000fe40003f26270 */
[----:B------:R-:W-:-:S11]  /*f060*/  IADD3 R7, R9, 0x50, RZ ;  /* 0x0000005009077810 */ /* 0x000fd60007ffe0ff */
[----:B0-----:R-:W-:Y:S05]  /*f070*/  WARPSYNC.COLLECTIVE R15, `(.L_x_9334) ;  /* 0x000000000f087348 */ /* 0x001fea0003c00000 */
[----:B------:R1:W2:Y:S02]  /*f080*/  SHFL.IDX P6, R14, R13, R12, R11 ;  /* 0x0000000c0d0e7389 */ /* 0x0002a400000c000b */
[----:B012---:R-:W-:Y:S01]  /*f090*/  ENDCOLLECTIVE ;  /* 0x000000000000791b */ /* 0x007fe20003800000 */
.L_x_9334:
[----:B------:R0:W-:Y:S01]  /*f0a0*/  STL [R1+0x1c], R7 ;  /* 0x00001c0701007387 */ /* 0x0001e20000100800 */
[----:B------:R-:W-:Y:S01]  /*f0b0*/  @!P1 LEA R6, R10, UR38, 0x1 ;  /* 0x000000260a069c11 */ /* 0x000fe2000f8e08ff */
[----:B------:R-:W-:Y:S02]  /*f0c0*/  IMAD.MOV.U32 R13, RZ, RZ, R0 ;  /* 0x000000ffff0d7224 */ /* 0x000fe400078e0000 */
[----:B------:R-:W-:-:S07]  /*f0d0*/  IMAD.MOV.U32 R4, RZ, RZ, R14 ;  /* 0x000000ffff047224 */ /* 0x000fce00078e000e */
[----:B0-----:R-:W-:Y:S05]  /*f0e0*/  WARPSYNC.COLLECTIVE R15, `(.L_x_9335) ;  /* 0x000000000f087348 */ /* 0x001fea0003c00000 */
[----:B------:R1:W2:Y:S02]  /*f0f0*/  SHFL.IDX P6, R14, R13, R12, R11 ;  /* 0x0000000c0d0e7389 */ /* 0x0002a400000c000b */
[----:B012---:R-:W-:Y:S01]  /*f100*/  ENDCOLLECTIVE ;  /* 0x000000000000791b */ /* 0x007fe20003800000 */
.L_x_9335:
        /* <DEDUP_REMOVED lines=14> */
[----:B------:R-:W-:-:S12]  /*f1f0*/  VIADD R7, R9, 0x60 ;  /* 0x0000006009077836 */ /* 0x000fd80000000000 */
[----:B0-----:R-:W-:Y:S05]  /*f200*/  WARPSYNC.COLLECTIVE R15, `(.L_x_9336) ;  /* 0x000000000f087348 */ /* 0x001fea0003c00000 */
[----:B------:R1:W2:Y:S02]  /*f210*/  SHFL.IDX P6, R14, R13, R12, R11 ;  /* 0x0000000c0d0e7389 */ /* 0x0002a400000c000b */
[----:B012---:R-:W-:Y:S01]  /*f220*/  ENDCOLLECTIVE ;  /* 0x000000000000791b */ /* 0x007fe20003800000 */
.L_x_9336:
[----:B------:R0:W-:Y:S01]  /*f230*/  STL [R1+0x20], R7 ;  /* 0x0000200701007387 */ /* 0x0001e20000100800 */
[----:B------:R-:W-:Y:S01]  /*f240*/  @!P1 LEA R6, R10, UR38, 0x1 ;  /* 0x000000260a069c11 */ /* 0x000fe2000f8e08ff */
[----:B------:R-:W-:Y:S02]  /*f250*/  IMAD.MOV.U32 R13, RZ, RZ, R0 ;  /* 0x000000ffff0d7224 */ /* 0x000fe400078e0000 */
[----:B------:R-:W-:-:S07]  /*f260*/  IMAD.MOV.U32 R4, RZ, RZ, R14 ;  /* 0x000000ffff047224 */ /* 0x000fce00078e000e */
[----:B0-----:R-:W-:Y:S05]  /*f270*/  WARPSYNC.COLLECTIVE R15, `(.L_x_9337) ;  /* 0x000000000f087348 */ /* 0x001fea0003c00000 */
[----:B------:R1:W2:Y:S02]  /*f280*/  SHFL.IDX P6, R14, R13, R12, R11 ;  /* 0x0000000c0d0e7389 */ /* 0x0002a400000c000b */
[----:B012---:R-:W-:Y:S01]  /*f290*/  ENDCOLLECTIVE ;  /* 0x000000000000791b */ /* 0x007fe20003800000 */
.L_x_9337:
        /* <DEDUP_REMOVED lines=17> */
.L_x_9338:
[----:B------:R-:W-:Y:S01]  /*f3b0*/  @!P1 LEA R6, R10, UR38, 0x1 ;  /* 0x000000260a069c11 */ /* 0x000fe2000f8e08ff */
[----:B------:R-:W-:Y:S02]  /*f3c0*/  IMAD.MOV.U32 R13, RZ, RZ, R0 ;  /* 0x000000ffff0d7224 */ /* 0x000fe400078e0000 */
[----:B------:R-:W-:-:S07]  /*f3d0*/  IMAD.MOV.U32 R4, RZ, RZ, R14 ;  /* 0x000000ffff047224 */ /* 0x000fce00078e000e */
[----:B------:R-:W-:Y:S05]  /*f3e0*/  WARPSYNC.COLLECTIVE R15, `(.L_x_9339) ;  /* 0x000000000f087348 */ /* 0x000fea0003c00000 */
[----:B------:R0:W1:Y:S02]  /*f3f0*/  SHFL.IDX P6, R14, R13, R12, R11 ;  /* 0x0000000c0d0e7389 */ /* 0x00006400000c000b */
[----:B01----:R-:W-:Y:S01]  /*f400*/  ENDCOLLECTIVE ;  /* 0x000000000000791b */ /* 0x003fe20003800000 */
.L_x_9339:
        /* <DEDUP_REMOVED lines=16> */
.L_x_9340:
[----:B------:R-:W-:Y:S01]  /*f510*/  IMAD.MOV.U32 R13, RZ, RZ, R0 ;  /* 0x000000ffff0d7224 */ /* 0x000fe200078e0000 */
[----:B------:R-:W-:-:S07]  /*f520*/  MOV R3, R14 ;  /* 0x0000000e00037202 */ /* 0x000fce0000000f00 */
[----:B------:R-:W-:Y:S05]  /*f530*/  WARPSYNC.COLLECTIVE R15, `(.L_x_9341) ;  /* 0x000000000f087348 */ /* 0x000fea0003c00000 */
[----:B------:R0:W1:Y:S02]  /*f540*/  SHFL.IDX P6, R14, R13, R12, R11 ;  /* 0x0000000c0d0e7389 */ /* 0x00006400000c000b */
[----:B01----:R-:W-:Y:S01]  /*f550*/  ENDCOLLECTIVE ;  /* 0x000000000000791b */ /* 0x003fe20003800000 */
.L_x_9341:
[----:B------:R-:W-:Y:S01]  /*f560*/  IMAD.MOV.U32 R0, RZ, RZ, R14 ;  /* 0x000000ffff007224 */ /* 0x000fe200078e000e */
[----:B------:R-:W-:Y:S06]  /*f570*/  BRA `(.L_x_9342) ;  /* 0xffffffbc00847947 */ /* 0x000fec000383ffff */
.L_x_9246:
[----:B------:R-:W-:Y:S01]  /*f580*/  BSSY B0, `(.L_x_9343) ;  /* 0x0000008000007945 */ /* 0x000fe20003800000 */
[----:B------:R-:W-:Y:S02]  /*f590*/  IMAD.MOV.U32 R13, RZ, RZ, R4 ;  /* 0x000000ffff0d7224 */ /* 0x000fe400078e0004 */
[----:B------:R-:W-:Y:S02]  /*f5a0*/  IMAD.MOV.U32 R12, RZ, RZ, RZ ;  /* 0x000000ffff0c7224 */ /* 0x000fe400078e00ff */
[----:B------:R-:W-:Y:S02]  /*f5b0*/  IMAD.MOV.U32 R11, RZ, RZ, 0x181f ;  /* 0x0000181fff0b7424 */ /* 0x000fe400078e00ff */
[----:B------:R-:W-:-:S07]  /*f5c0*/  IMAD.MOV.U32 R15, RZ, RZ, -0x1 ;  /* 0xffffffffff0f7424 */ /* 0x000fce00078e00ff */
[----:B0-----:R-:W-:Y:S05]  /*f5d0*/  WARPSYNC.COLLECTIVE R15, `(.L_x_9344) ;  /* 0x000000000f087348 */ /* 0x001fea0003c00000 */
[----:B------:R1:W2:Y:S02]  /*f5e0*/  SHFL.IDX P6, R14, R13, R12, R11 ;  /* 0x0000000c0d0e7389 */ /* 0x0002a400000c000b */
[----:B012---:R-:W-:Y:S01]  /*f5f0*/  ENDCOLLECTIVE ;  /* 0x000000000000791b */ /* 0x007fe20003800000 */
.L_x_9344:
[----:B------:R-:W-:Y:S05]  /*f600*/  BSYNC B0 ;  /* 0x0000000000007941 */ /* 0x000fea0003800000 */
.L_x_9343:
[----:B------:R-:W-:Y:S01]  /*f610*/  IMAD.MOV.U32 R13, RZ, RZ, R5 ;  /* 0x000000ffff0d7224 */ /* 0x000fe200078e0005 */
[----:B------:R-:W-:Y:S01]  /*f620*/  MOV R15, 0xffffffff ;  /* 0xffffffff000f7802 */ /* 0x000fe20000000f00 */
[----:B------:R-:W-:Y:S01]  /*f630*/  IMAD.MOV.U32 R12, RZ, RZ, RZ ;  /* 0x000000ffff0c7224 */ /* 0x000fe200078e00ff */
[----:B------:R0:W5:Y:S01]  /*f640*/  LDL.LU R9, [R1+0x1c] ;  /* 0x00001c0001097983 */ /* 0x0001620000300800 */
[----:B------:R-:W-:Y:S02]  /*f650*/  IMAD.MOV.U32 R11, RZ, RZ, 0x181f ;  /* 0x0000181fff0b7424 */ /* 0x000fe400078e00ff */
[----:B------:R-:W-:Y:S01]  /*f660*/  IMAD.MOV.U32 R2, RZ, RZ, R14 ;  /* 0x000000ffff027224 */ /* 0x000fe200078e000e */
[----:B------:R0:W5:Y:S04]  /*f670*/  LDL.LU R7, [R1+0x20] ;  /* 0x0000200001077983 */ /* 0x0001680000300800 */
[----:B------:R0:W5:Y:S02]  /*f680*/  LDL R10, [R1] ;  /* 0x00000000010a7983 */ /* 0x0001640000100800 */
[----:B0----5:R-:W-:Y:S05]  /*f690*/  WARPSYNC.COLLECTIVE R15, `(.L_x_9345) ;  /* 0x000000000f087348 */ /* 0x021fea0003c00000 */
[----:B------:R1:W2:Y:S02]  /*f6a0*/  SHFL.IDX P6, R14, R13, R12, R11 ;  /* 0x0000000c0d0e7389 */ /* 0x0002a400000c000b */
[----:B012--5:R-:W-:Y:S01]  /*f6b0*/  ENDCOLLECTIVE ;  /* 0x000000000000791b */ /* 0x027fe20003800000 */
.L_x_9345:
[----:B------:R-:W-:Y:S01]  /*f6c0*/  ULDC UR4, c[0x0][0x288] ;  /* 0x0000a20000047ab9 */ /* 0x000fe20000000800 */
[----:B------:R-:W2:Y:S04]  /*f6d0*/  LDL.LU R13, [R1+0xc] ;  /* 0x00000c00010d7983 */ /* 0x000ea80000300800 */
[----:B------:R-:W3:Y:S04]  /*f6e0*/  LDL.LU R12, [R1+0x10] ;  /* 0x00001000010c7983 */ /* 0x000ee80000300800 */
[----:B------:R-:W4:Y:S04]  /*f6f0*/  LDL.LU R11, [R1+0x14] ;  /* 0x00001400010b7983 */ /* 0x000f280000300800 */
[----:B------:R-:W5:Y:S01]  /*f700*/  LDL.LU R15, [R1+0x18] ;  /* 0x00001800010f7983 */ /* 0x000f620000300800 */
[----:B------:R-:W-:-:S03]  /*f710*/  IMAD.MOV.U32 R3, RZ, RZ, R14 ;  /* 0x000000ffff037224 */ /* 0x000fc600078e000e */
[----:B------:R-:W5:Y:S01]  /*f720*/  LDL.LU R14, [R1+0x4] ;  /* 0x00000400010e7983 */ /* 0x000f620000300800 */
[----:B------:R-:W-:Y:S01]  /*f730*/  IMAD R0, R6, UR4, RZ ;  /* 0x0000000406007c24 */ /* 0x000fe2000f8e02ff */
[----:B------:R-:W-:Y:S01]  /*f740*/  LOP3.LUT R17, R17, 0xffffffbf, RZ, 0xc0, !PT ;  /* 0xffffffbf11117812 */ /* 0x000fe200078ec0ff */
[----:B------:R-:W-:-:S03]  /*f750*/  ULDC.64 UR6, c[0x0][0x208] ;  /* 0x0000820000067ab9 */ /* 0x000fc60000000a00 */
[-C--:B--2---:R-:W-:Y:S01]  /*f760*/  ISETP.GE.AND P6, PT, R13, R0.reuse, PT ;  /* 0x000000000d00720c */ /* 0x084fe20003fc6270 */
[----:B------:R-:W-:Y:S01]  /*f770*/  IMAD.MOV.U32 R13, RZ, RZ, R4 ;  /* 0x000000ffff0d7224 */ /* 0x000fe200078e0004 */
[----:B---3--:R-:W-:Y:S01]  /*f780*/  ISETP.GE.AND P5, PT, R12, R0, PT ;  /* 0x000000000c00720c */ /* 0x008fe20003fa6270 */
[----:B------:R-:W-:-:S10]  /*f790*/  IMAD.MOV.U32 R12, RZ, RZ, 0x1 ;  /* 0x00000001ff0c7424 */ /* 0x000fd400078e00ff */
[----:B------:R-:W-:Y:S02]  /*f7a0*/  @P6 LOP3.LUT R17, R17, 0x40, RZ, 0xfc, !PT ;  /* 0x0000004011116812 */ /* 0x000fe400078efcff */
[-C--:B----4-:R-:W-:Y:S01]  /*f7b0*/  ISETP.GE.AND P6, PT, R11, R0.reuse, PT ;  /* 0x000000000b00720c */ /* 0x090fe20003fc6270 */
[----:B------:R-:W-:Y:S01]  /*f7c0*/  IMAD.MOV.U32 R11, RZ, RZ, 0x181f ;  /* 0x0000181fff0b7424 */ /* 0x000fe200078e00ff */
[----:B------:R-:W-:Y:S02]  /*f7d0*/  LOP3.LUT R17, R17, 0xffffffdf, RZ, 0xc0, !PT ;  /* 0xffffffdf11117812 */ /* 0x000fe400078ec0ff */
[-C--:B-----5:R-:W-:Y:S02]  /*f7e0*/  ISETP.GE.AND P4, PT, R14, R0.reuse, PT ;  /* 0x000000000e00720c */ /* 0x0a0fe40003f86270 */
[----:B------:R-:W-:Y:S02]  /*f7f0*/  @P5 LOP3.LUT R17, R17, 0x20, RZ, 0xfc, !PT ;  /* 0x0000002011115812 */ /* 0x000fe400078efcff */
[----:B------:R-:W-:Y:S01]  /*f800*/  ISETP.GE.AND P5, PT, R15, R0, PT ;  /* 0x000000000f00720c */ /* 0x000fe20003fa6270 */
[----:B------:R-:W-:Y:S01]  /*f810*/  IMAD.MOV.U32 R15, RZ, RZ, -0x1 ;  /* 0xffffffffff0f7424 */ /* 0x000fe200078e00ff */
[----:B------:R-:W-:-:S04]  /*f820*/  LOP3.LUT R17, R17, 0xffffffef, RZ, 0xc0, !PT ;  /* 0xffffffef11117812 */ /* 0x000fc800078ec0ff */
[----:B------:R-:W-:Y:S02]  /*f830*/  @P6 LOP3.LUT R17, R17, 0x10, RZ, 0xfc, !PT ;  /* 0x0000001011116812 */ /* 0x000fe400078efcff */
[-C--:B------:R-:W-:Y:S02]  /*f840*/  ISETP.GE.AND P6, PT, R9, R0.reuse, PT ;  /* 0x000000000900720c */ /* 0x080fe40003fc6270 */
[----:B------:R-:W-:Y:S02]  /*f850*/  LOP3.LUT R17, R17, 0xfffffff7, RZ, 0xc0, !PT ;  /* 0xfffffff711117812 */ /* 0x000fe400078ec0ff */
[----:B------:R-:W-:Y:S02]  /*f860*/  @!P4 LEA R21, R10, UR38, 0x1 ;  /* 0x000000260a15cc11 */ /* 0x000fe4000f8e08ff */
[----:B------:R-:W-:Y:S02]  /*f870*/  @P5 LOP3.LUT R17, R17, 0x8, RZ, 0xfc, !PT ;  /* 0x0000000811115812 */ /* 0x000fe400078efcff */
[----:B------:R-:W-:-:S02]  /*f880*/  ISETP.GE.AND P5, PT, R7, R0, PT ;  /* 0x000000000700720c */ /* 0x000fc40003fa6270 */
[----:B------:R-:W-:Y:S02]  /*f890*/  LOP3.LUT R17, R17, 0xfffffffb, RZ, 0xc0, !PT ;  /* 0xfffffffb11117812 */ /* 0x000fe400078ec0ff */
[----:B------:R-:W-:Y:S02]  /*f8a0*/  P2R R7, PR, RZ, 0x20 ;  /* 0x00000020ff077803 */ /* 0x000fe40000000000 */
[----:B------:R-:W-:Y:S02]  /*f8b0*/  @P6 LOP3.LUT R17, R17, 0x4, RZ, 0xfc, !PT ;  /* 0x0000000411116812 */ /* 0x000fe400078efcff */
[----:B------:R-:W-:Y:S02]  /*f8c0*/  @!P4 LEA R3, P6, R8, R3, 0x1 ;  /* 0x000000030803c211 */ /* 0x000fe400078c08ff */
[----:B------:R-:W-:-:S03]  /*f8d0*/  LOP3.LUT P5, RZ, R17, 0x20, RZ, 0xc0, !PT ;  /* 0x0000002011ff7812 */ /* 0x000fc600078ac0ff */
        /* <DEDUP_REMOVED lines=9> */
[----:B------:R0:W-:Y:S04]  /*f970*/  @!P4 LDGSTS.E.BYPASS.LTC128B.128 [R21+0x2a400], desc[UR6][R2.64+0x100], !P1 ;  /* 0x2a4001000215cfae */ /* 0x0001e8000c901d46 */
[----:B------:R0:W-:Y:S01]  /*f980*/  @!P4 LDGSTS.E.BYPASS.LTC128B.128 [R21+0x2e400], desc[UR6][R2.64+0x180], !P2 ;  /* 0x2e4001800215cfae */ /* 0x0001e2000d101d46 */
[----:B------:R-:W-:-:S13]  /*f990*/  LOP3.LUT P4, RZ, R17, 0x40, RZ, 0xc0, !PT ;  /* 0x0000004011ff7812 */ /* 0x000fda000788c0ff */
[----:B0-----:R-:W-:Y:S05]  /*f9a0*/  WARPSYNC.COLLECTIVE R15, `(.L_x_9346) ;  /* 0x000000000f087348 */ /* 0x001fea0003c00000 */
[----:B------:R1:W2:Y:S02]  /*f9b0*/  SHFL.IDX P6, R14, R13, R12, R11 ;  /* 0x0000000c0d0e7389 */ /* 0x0002a400000c000b */
[----:B012---:R-:W-:Y:S01]  /*f9c0*/  ENDCOLLECTIVE ;  /* 0x000000000000791b */ /* 0x007fe20003800000 */
.L_x_9346:
[C---:B------:R-:W-:Y:S02]  /*f9d0*/  @!P5 LEA R21, R10.reuse, UR38, 0x1 ;  /* 0x000000260a15dc11 */ /* 0x040fe4000f8e08ff */
[----:B------:R-:W-:Y:S01]  /*f9e0*/  @!P4 LEA R9, R10, UR38, 0x1 ;  /* 0x000000260a09cc11 */ /* 0x000fe2000f8e08ff */
[----:B------:R-:W-:Y:S02]  /*f9f0*/  IMAD.MOV.U32 R13, RZ, RZ, R5 ;  /* 0x000000ffff0d7224 */ /* 0x000fe400078e0005 */
[----:B------:R-:W-:-:S07]  /*fa00*/  IMAD.MOV.U32 R6, RZ, RZ, R14 ;  /* 0x000000ffff067224 */ /* 0x000fce00078e000e */
[----:B------:R-:W-:Y:S05]  /*fa10*/  WARPSYNC.COLLECTIVE R15, `(.L_x_9347) ;  /* 0x000000000f087348 */ /* 0x000fea0003c00000 */
[----:B------:R0:W1:Y:S02]  /*fa20*/  SHFL.IDX P6, R14, R13, R12, R11 ;  /* 0x0000000c0d0e7389 */ /* 0x00006400000c000b */
[----:B01----:R-:W-:Y:S01]  /*fa30*/  ENDCOLLECTIVE ;  /* 0x000000000000791b */ /* 0x003fe20003800000 */
.L_x_9347:
[----:B------:R-:W-:Y:S01]  /*fa40*/  ULDC.64 UR4, c[0x0][0x208] ;  /* 0x0000820000047ab9 */ /* 0x000fe20000000a00 */
[----:B------:R-:W-:Y:S01]  /*fa50*/  MOV R13, R4 ;  /* 0x00000004000d7202 */ /* 0x000fe20000000f00 */
[----:B------:R-:W-:Y:S02]  /*fa60*/  IMAD.MOV.U32 R12, RZ, RZ, 0x2 ;  /* 0x00000002ff0c7424 */ /* 0x000fe400078e00ff */
[----:B------:R-:W-:-:S05]  /*fa70*/  IMAD.MOV.U32 R2, RZ, RZ, R14 ;  /* 0x000000ffff027224 */ /* 0x000fca00078e000e */
[----:B------:R-:W-:-:S05]  /*fa80*/  @!P4 LEA R2, P6, R8, R2, 0x1 ;  /* 0x000000020802c211 */ /* 0x000fca00078c08ff */
[----:B------:R-:W-:-:S05]  /*fa90*/  @!P4 IMAD.X R3, RZ, RZ, R6, P6 ;  /* 0x000000ffff03c224 */ /* 0x000fca00030e0606 */
        /* <DEDUP_REMOVED lines=11> */
.L_x_9348:
[----:B------:R-:W-:Y:S01]  /*fb50*/  @!P4 LEA R9, R10, UR38, 0x1 ;  /* 0x000000260a09cc11 */ /* 0x000fe2000f8e08ff */
[----:B------:R-:W-:Y:S02]  /*fb60*/  IMAD.MOV.U32 R13, RZ, RZ, R5 ;  /* 0x000000ffff0d7224 */ /* 0x000fe400078e0005 */
[----:B------:R-:W-:-:S07]  /*fb70*/  IMAD.MOV.U32 R6, RZ, RZ, R14 ;  /* 0x000000ffff067224 */ /* 0x000fce00078e000e */
[----:B------:R-:W-:Y:S05]  /*fb80*/  WARPSYNC.COLLECTIVE R15, `(.L_x_9349) ;  /* 0x000000000f087348 */ /* 0x000fea0003c00000 */
[----:B------:R0:W1:Y:S02]  /*fb90*/  SHFL.IDX P6, R14, R13, R12, R11 ;  /* 0x0000000c0d0e7389 */ /* 0x00006400000c000b */
[----:B01----:R-:W-:Y:S01]  /*fba0*/  ENDCOLLECTIVE ;  /* 0x000000000000791b */ /* 0x003fe20003800000 */
.L_x_9349:
[----:B------:R-:W-:Y:S01]  /*fbb0*/  ULDC.64 UR4, c[0x0][0x208] ;  /* 0x0000820000047ab9 */ /* 0x000fe20000000a00 */
[----:B------:R-:W-:Y:S02]  /*fbc0*/  IMAD.MOV.U32 R13, RZ, RZ, R4 ;  /* 0x000000ffff0d7224 */ /* 0x000fe400078e0004 */
        /* <DEDUP_REMOVED lines=15> */
.L_x_9350:
[----:B------:R-:W-:Y:S02]  /*fcc0*/  IMAD.MOV.U32 R13, RZ, RZ, R5 ;  /* 0x000000ffff0d7224 */ /* 0x000fe400078e0005 */
[----:B------:R-:W-:-:S07]  /*fcd0*/  IMAD.MOV.U32 R6, RZ, RZ, R14 ;  /* 0x000000ffff067224 */ /* 0x000fce00078e000e */
[----:B------:R-:W-:Y:S05]  /*fce0*/  WARPSYNC.COLLECTIVE R15, `(.L_x_9351) ;  /* 0x000000000f087348 */ /* 0x000fea0003c00000 */
[----:B------:R0:W1:Y:S02]  /*fcf0*/  SHFL.IDX P6, R14, R13, R12, R11 ;  /* 0x0000000c0d0e7389 */ /* 0x00006400000c000b */
[----:B01----:R-:W-:Y:S01]  /*fd00*/  ENDCOLLECTIVE ;  /* 0x000000000000791b */ /* 0x003fe20003800000 */
.L_x_9351:
[----:B------:R-:W-:Y:S01]  /*fd10*/  ULDC.64 UR4, c[0x0][0x208] ;  /* 0x0000820000047ab9 */ /* 0x000fe20000000a00 */
[----:B------:R-:W-:Y:S01]  /*fd20*/  MOV R13, R4 ;  /* 0x00000004000d7202 */ /* 0x000fe20000000f00 */
[----:B------:R-:W-:Y:S01]  /*fd30*/  IMAD.MOV.U32 R12, RZ, RZ, 0x4 ;  /* 0x00000004ff0c7424 */ /* 0x000fe200078e00ff */
        /* <DEDUP_REMOVED lines=13> */
.L_x_9352:
[----:B------:R-:W0:Y:S01]  /*fe10*/  S2R R9, SR_TID.X ;  /* 0x0000000000097919 */ /* 0x000e220000002100 */
[----:B------:R-:W-:Y:S02]  /*fe20*/  IMAD.MOV.U32 R13, RZ, RZ, R5 ;  /* 0x000000ffff0d7224 */ /* 0x000fe400078e0005 */
[----:B------:R-:W-:-:S07]  /*fe30*/  IMAD.MOV.U32 R6, RZ, RZ, R14 ;  /* 0x000000ffff067224 */ /* 0x000fce00078e000e */
[----:B0-----:R-:W-:Y:S05]  /*fe40*/  WARPSYNC.COLLECTIVE R15, `(.L_x_9353) ;  /* 0x000000000f087348 */ /* 0x001fea0003c00000 */
[----:B------:R1:W2:Y:S02]  /*fe50*/  SHFL.IDX P6, R14, R13, R12, R11 ;  /* 0x0000000c0d0e7389 */ /* 0x0002a400000c000b */
[----:B012---:R-:W-:Y:S01]  /*fe60*/  ENDCOLLECTIVE ;  /* 0x000000000000791b */ /* 0x007fe20003800000 */
.L_x_9353:
[----:B------:R-:W-:Y:S01]  /*fe70*/  ULDC.64 UR4, c[0x0][0x208] ;  /* 0x0000820000047ab9 */ /* 0x000fe20000000a00 */
[----:B------:R-:W-:Y:S02]  /*fe80*/  IMAD.MOV.U32 R13, RZ, RZ, R4 ;  /* 0x000000ffff0d7224 */ /* 0x000fe400078e0004 */
[----:B------:R-:W-:Y:S01]  /*fe90*/  IMAD.MOV.U32 R12, RZ, RZ, 0x5 ;  /* 0x00000005ff0c7424 */ /* 0x000fe200078e00ff */
[----:B------:R-:W-:-:S05]  /*fea0*/  @!P5 LEA R8, P6, R8, R14, 0x1 ;  /* 0x0000000e0808d211 */ /* 0x000fca00078c08ff */
[----:B------:R-:W-:Y:S01]  /*feb0*/  @!P5 IMAD.X R21, RZ, RZ, R6, P6 ;  /* 0x000000ffff15d224 */ /* 0x000fe200030e0606 */
[----:B------:R-:W-:Y:S02]  /*fec0*/  LOP3.LUT P6, RZ, R17, 0x8, RZ, 0xc0, !PT ;  /* 0x0000000811ff7812 */ /* 0x000fe400078cc0ff */
[----:B------:R-:W-:-:S11]  /*fed0*/  ISETP.NE.AND P5, PT, R7, RZ, PT ;  /* 0x000000ff0700720c */ /* 0x000fd60003fa5270 */
[C---:B------:R-:W-:Y:S01]  /*fee0*/  @!P6 LEA R7, R10.reuse, UR38, 0x1 ;  /* 0x000000260a07ec11 */ /* 0x040fe2000f8e08ff */
[----:B------:R-:W-:Y:S02]  /*fef0*/  @!P6 IMAD.MOV.U32 R2, RZ, RZ, R8 ;  /* 0x000000ffff02e224 */ /* 0x000fe400078e0008 */
[----:B------:R-:W-:Y:S01]  /*ff00*/  @!P6 IMAD.MOV.U32 R3, RZ, RZ, R21 ;  /* 0x000000ffff03e224 */ /* 0x000fe200078e0015 */
[----:B------:R-:W-:Y:S01]  /*ff10*/  @!P4 LEA R21, R10, UR38, 0x1 ;  /* 0x000000260a15cc11 */ /* 0x000fe2000f8e08ff */
[----:B------:R-:W-:-:S03]  /*ff20*/  IMAD.SHL.U32 R8, R9, 0x8, RZ ;  /* 0x0000000809087824 */ /* 0x000fc600078e00ff */
[----:B------:R-:W-:Y:S01]  /*ff30*/  @!PT LDS RZ, [RZ] ;  /* 0x00000000fffff984 */ /* 0x000fe20000000800 */
[----:B------:R-:W-:Y:S01]  /*ff40*/  @!PT LDS RZ, [RZ] ;  /* 0x00000000fffff984 */ /* 0x000fe20000000800 */
[----:B------:R-:W-:Y:S01]  /*ff50*/  @!PT LDS RZ, [RZ] ;  /* 0x00000000fffff984 */ /* 0x000fe20000000800 */
[----:B------:R0:W-:Y:S02]  /*ff60*/  @!P6 LDGSTS.E.BYPASS.LTC128B.128 [R7+0x24400], desc[UR4][R2.64], !P3 ;  /* 0x244000000207efae */ /* 0x0001e4000d901d44 */
[----:B------:R-:W-:Y:S02]  /*ff70*/  LOP3.LUT R8, R8, 0x38, RZ, 0xc0, !PT ;  /* 0x0000003808087812 */ /* 0x000fe400078ec0ff */
[----:B------:R0:W-:Y:S04]  /*ff80*/  @!P6 LDGSTS.E.BYPASS.LTC128B.128 [R7+0x28400], desc[UR4][R2.64+0x80], !P0 ;  /* 0x284000800207efae */ /* 0x0001e8000c101d44 */
[----:B------:R0:W-:Y:S04]  /*ff90*/  @!P6 LDGSTS.E.BYPASS.LTC128B.128 [R7+0x2c400], desc[UR4][R2.64+0x100], !P1 ;  /* 0x2c4001000207efae */ /* 0x0001e8000c901d44 */
[----:B------:R0:W-:Y:S02]  /*ffa0*/  @!P6 LDGSTS.E.BYPASS.LTC128B.128 [R7+0x30400], desc[UR4][R2.64+0x180], !P2 ;  /* 0x304001800207efae */ /* 0x0001e4000d101d44 */
[----:B0-----:R-:W-:Y:S05]  /*ffb0*/  WARPSYNC.COLLECTIVE R15, `(.L_x_9354) ;  /* 0x000000000f087348 */ /* 0x001fea0003c00000 */
[----:B------:R1:W2:Y:S02]  /*ffc0*/  SHFL.IDX P6, R14, R13, R12, R11 ;  /* 0x0000000c0d0e7389 */ /* 0x0002a400000c000b */
[----:B012---:R-:W-:Y:S01]  /*ffd0*/  ENDCOLLECTIVE ;  /* 0x000000000000791b */ /* 0x007fe20003800000 */
.L_x_9354:
[----:B------:R-:W-:Y:S01]  /*ffe0*/  MOV R13, R5 ;  /* 0x00000005000d7202 */ /* 0x000fe20000000f00 */
[----:B------:R-:W-:-:S07]  /*fff0*/  IMAD.MOV.U32 R6, RZ, RZ, R14 ;  /* 0x000000ffff067224 */ /* 0x000fce00078e000e */
[----:B------:R-:W-:Y:S05]  /*10000*/  WARPSYNC.COLLECTIVE R15, `(.L_x_9355) ;  /* 0x000000000f087348 */ /* 0x000fea0003c00000 */
[----:B------:R0:W1:Y:S02]  /*10010*/  SHFL.IDX P6, R14, R13, R12, R11 ;  /* 0x0000000c0d0e7389 */ /* 0x00006400000c000b */
[----:B01----:R-:W-:Y:S01]  /*10020*/  ENDCOLLECTIVE ;  /* 0x000000000000791b */ /* 0x003fe20003800000 */
.L_x_9355:
[----:B------:R-:W-:Y:S01]  /*10030*/  ULDC.64 UR4, c[0x0][0x208] ;  /* 0x0000820000047ab9 */ /* 0x000fe20000000a00 */
[----:B------:R-:W-:Y:S02]  /*10040*/  IMAD.MOV.U32 R13, RZ, RZ, R4 ;  /* 0x000000ffff0d7224 */ /* 0x000fe400078e0004 */
[----:B------:R-:W-:Y:S01]  /*10050*/  IMAD.MOV.U32 R12, RZ, RZ, 0x6 ;  /* 0x00000006ff0c7424 */ /* 0x000fe200078e00ff */
[----:B------:R-:W-:-:S05]  /*10060*/  @!P4 LEA R14, P6, R8, R14, 0x1 ;  /* 0x0000000e080ec211 */ /* 0x000fca00078c08ff */
[----:B------:R-:W-:Y:S02]  /*10070*/  @!P4 IMAD.X R9, RZ, RZ, R6, P6 ;  /* 0x000000ffff09c224 */ /* 0x000fe400030e0606 */
[----:B------:R-:W-:Y:S02]  /*10080*/  @!P4 IMAD.MOV.U32 R2, RZ, RZ, R14 ;  /* 0x000000ffff02c224 */ /* 0x000fe400078e000e */
[----:B------:R-:W-:Y:S01]  /*10090*/  @!P4 IMAD.MOV.U32 R3, RZ, RZ, R9 ;  /* 0x000000ffff03c224 */ /* 0x000fe200078e0009 */
[----:B------:R-:W-:-:S04]  /*100a0*/  @!P5 LEA R9, R10, UR38, 0x1 ;  /* 0x000000260a09dc11 */ /* 0x000fc8000f8e08ff */
[----:B------:R-:W-:Y:S01]  /*100b0*/  @!PT LDS RZ, [RZ] ;  /* 0x00000000fffff984 */ /* 0x000fe20000000800 */
[----:B------:R-:W-:Y:S01]  /*100c0*/  @!PT LDS RZ, [RZ] ;  /* 0x00000000fffff984 */ /* 0x000fe20000000800 */
[----:B------:R-:W-:Y:S01]  /*100d0*/  @!PT LDS RZ, [RZ] ;  /* 0x00000000fffff984 */ /* 0x000fe20000000800 */
[----:B------:R0:W-:Y:S04]  /*100e0*/  @!P4 LDGSTS.E.BYPASS.LTC128B.128 [R21+0x24c00], desc[UR4][R2.64], !P3 ;  /* 0x24c000000215cfae */ /* 0x0001e8000d901d44 */
[----:B------:R0:W-:Y:S04]  /*100f0*/  @!P4 LDGSTS.E.BYPASS.LTC128B.128 [R21+0x28c00], desc[UR4][R2.64+0x80], !P0 ;  /* 0x28c000800215cfae */ /* 0x0001e8000c101d44 */
[----:B------:R0:W-:Y:S04]  /*10100*/  @!P4 LDGSTS.E.BYPASS.LTC128B.128 [R21+0x2cc00], desc[UR4][R2.64+0x100], !P1 ;  /* 0x2cc001000215cfae */ /* 0x0001e8000c901d44 */
[----:B------:R0:W-:Y:S02]  /*10110*/  @!P4 LDGSTS.E.BYPASS.LTC128B.128 [R21+0x30c00], desc[UR4][R2.64+0x180], !P2 ;  /* 0x30c001800215cfae */ /* 0x0001e4000d101d44 */
[----:B0-----:R-:W-:Y:S05]  /*10120*/  WARPSYNC.COLLECTIVE R15, `(.L_x_9356) ;  /* 0x000000000f087348 */ /* 0x001fea0003c00000 */
[----:B------:R1:W2:Y:S02]  /*10130*/  SHFL.IDX P6, R14, R13, R12, R11 ;  /* 0x0000000c0d0e7389 */ /* 0x0002a400000c000b */
[----:B012---:R-:W-:Y:S01]  /*10140*/  ENDCOLLECTIVE ;  /* 0x000000000000791b */ /* 0x007fe20003800000 */
.L_x_9356:
[----:B------:R-:W-:Y:S02]  /*10150*/  IMAD.MOV.U32 R13, RZ, RZ, R5 ;  /* 0x000000ffff0d7224 */ /* 0x000fe400078e0005 */
[----:B------:R-:W-:-:S07]  /*10160*/  IMAD.MOV.U32 R6, RZ, RZ, R14 ;  /* 0x000000ffff067224 */ /* 0x000fce00078e000e */
[----:B------:R-:W-:Y:S05]  /*10170*/  WARPSYNC.COLLECTIVE R15, `(.L_x_9357) ;  /* 0x000000000f087348 */ /* 0x000fea0003c00000 */
[----:B------:R0:W1:Y:S02]  /*10180*/  SHFL.IDX P6, R14, R13, R12, R11 ;  /* 0x0000000c0d0e7389 */ /* 0x00006400000c000b */
[----:B01----:R-:W-:Y:S01]  /*10190*/  ENDCOLLECTIVE ;  /* 0x000000000000791b */ /* 0x003fe20003800000 */
.L_x_9357:
[----:B------:R-:W-:Y:S01]  /*101a0*/  ULDC.64 UR4, c[0x0][0x208] ;  /* 0x0000820000047ab9 */ /* 0x000fe20000000a00 */
[----:B------:R-:W-:Y:S02]  /*101b0*/  IMAD.MOV.U32 R13, RZ, RZ, R4 ;  /* 0x000000ffff0d7224 */ /* 0x000fe400078e0004 */
[----:B------:R-:W-:Y:S01]  /*101c0*/  IMAD.MOV.U32 R12, RZ, RZ, 0x7 ;  /* 0x00000007ff0c7424 */ /* 0x000fe200078e00ff */
[----:B------:R-:W-:-:S04]  /*101d0*/  @!P5 LEA R14, P6, R8, R14, 0x1 ;  /* 0x0000000e080ed211 */ /* 0x000fc800078c08ff */
[----:B------:R-:W-:Y:S01]  /*101e0*/  @!P5 MOV R2, R14 ;  /* 0x0000000e0002d202 */ /* 0x000fe20000000f00 */
[----:B------:R-:W-:-:S04]  /*101f0*/  @!P5 IMAD.X R7, RZ, RZ, R6, P6 ;  /* 0x000000ffff07d224 */ /* 0x000fc800030e0606 */
[----:B------:R-:W-:-:S05]  /*10200*/  @!P5 IMAD.MOV.U32 R3, RZ, RZ, R7 ;  /* 0x000000ffff03d224 */ /* 0x000fca00078e0007 */
        /* <DEDUP_REMOVED lines=10> */
.L_x_9358:
[----:B------:R-:W-:Y:S02]  /*102b0*/  IMAD.MOV.U32 R13, RZ, RZ, R5 ;  /* 0x000000ffff0d7224 */ /* 0x000fe400078e0005 */
[----:B------:R-:W-:-:S07]  /*102c0*/  IMAD.MOV.U32 R6, RZ, RZ, R14 ;  /* 0x000000ffff067224 */ /* 0x000fce00078e000e */
[----:B------:R-:W-:Y:S05]  /*102d0*/  WARPSYNC.COLLECTIVE R15, `(.L_x_9359) ;  /* 0x000000000f087348 */ /* 0x000fea0003c00000 */
[----:B------:R0:W1:Y:S02]  /*102e0*/  SHFL.IDX P6, R14, R13, R12, R11 ;  /* 0x0000000c0d0e7389 */ /* 0x00006400000c000b */
[----:B01----:R-:W-:Y:S01]  /*102f0*/  ENDCOLLECTIVE ;  /* 0x000000000000791b */ /* 0x003fe20003800000 */
.L_x_9359:
[----:B------:R-:W-:Y:S05]  /*10300*/  BRA `(.L_x_9360) ;  /* 0xffffffbc004c7947 */ /* 0x000fea000383ffff */
.L_x_9249:
[----:B0-----:R-:W-:-:S04]  /*10310*/  IMAD.U32 R3, RZ, RZ, UR38 ;  /* 0x00000026ff037e24 */ /* 0x001fc8000f8e00ff */
[----:B------:R0:W3:Y:S03]  /*10320*/  SYNCS.PHASECHK.TRANS64.TRYWAIT P0, [R3+URZ+0x32420], R2 ;  /* 0x03242002030075a7 */ /* 0x0000e6000800017f */
[----:B---3--:R-:W-:Y:S05]  /*10330*/  @!P0 NANOSLEEP.SYNCS 0x989680 ;  /* 0x009896800000895d */ /* 0x008fea0003900000 */
[----:B------:R-:W3:Y:S02]  /*10340*/  @!P0 SYNCS.PHASECHK.TRANS64 P0, [R3+URZ+0x32420], R2 ;  /* 0x03242002030085a7 */ /* 0x000ee4000800007f */
[----:B---3--:R-:W-:Y:S05]  /*10350*/  @!P0 BRA `(.L_x_9249) ;  /* 0xfffffffc00ec8947 */ /* 0x008fea000383ffff */
[----:B------:R-:W-:Y:S05]  /*10360*/  BRA `(.L_x_9361) ;  /* 0xffffffbc00c07947 */ /* 0x000fea000383ffff */
.L_x_9252:
[----:B0-----:R-:W-:-:S04]  /*10370*/  IMAD.U32 R3, RZ, RZ, UR38 ;  /* 0x00000026ff037e24 */ /* 0x001fc8000f8e00ff */
[----:B------:R0:W3:Y:S03]  /*10380*/  SYNCS.PHASECHK.TRANS64.TRYWAIT P0, [R3+URZ+0x32460], R2 ;  /* 0x03246002030075a7 */ /* 0x0000e6000800017f */
[----:B---3--:R-:W-:Y:S05]  /*10390*/  @!P0 NANOSLEEP.SYNCS 0x989680 ;  /* 0x009896800000895d */ /* 0x008fea0003900000 */
[----:B------:R-:W3:Y:S02]  /*103a0*/  @!P0 SYNCS.PHASECHK.TRANS64 P0, [R3+URZ+0x32460], R2 ;  /* 0x03246002030085a7 */ /* 0x000ee4000800007f */
[----:B---3--:R-:W-:Y:S05]  /*103b0*/  @!P0 BRA `(.L_x_9252) ;  /* 0xfffffffc00ec8947 */ /* 0x008fea000383ffff */
[----:B------:R-:W-:Y:S05]  /*103c0*/  BRA `(.L_x_9362) ;  /* 0xffffffbc00cc7947 */ /* 0x000fea000383ffff */
.L_x_9264:
[----:B-1----:R-:W-:-:S04]  /*103d0*/  IMAD.U32 R3, RZ, RZ, UR38 ;  /* 0x00000026ff037e24 */ /* 0x002fc8000f8e00ff */
[----:B------:R1:W3:Y:S03]  /*103e0*/  SYNCS.PHASECHK.TRANS64.TRYWAIT P0, [R3+URZ+0x32448], R2 ;  /* 0x03244802030075a7 */ /* 0x0002e6000800017f */
[----:B---3--:R-:W-:Y:S05]  /*103f0*/  @!P0 NANOSLEEP.SYNCS 0x989680 ;  /* 0x009896800000895d */ /* 0x008fea0003900000 */
[----:B------:R-:W3:Y:S02]  /*10400*/  @!P0 SYNCS.PHASECHK.TRANS64 P0, [R3+URZ+0x32448], R2 ;  /* 0x03244802030085a7 */ /* 0x000ee4000800007f */
[----:B---3--:R-:W-:Y:S05]  /*10410*/  @!P0 BRA `(.L_x_9264) ;  /* 0xfffffffc00ec8947 */ /* 0x008fea000383ffff */
[----:B------:R-:W-:Y:S05]  /*10420*/  BRA `(.L_x_9363) ;  /* 0xffffffc400cc7947 */ /* 0x000fea000383ffff */
.L_x_9269:
[----:B01----:R-:W-:-:S04]  /*10430*/  IMAD.U32 R3, RZ, RZ, UR38 ;  /* 0x00000026ff037e24 */ /* 0x003fc8000f8e00ff */
[----:B------:R0:W1:Y:S03]  /*10440*/  SYNCS.PHASECHK.TRANS64.TRYWAIT P0, [R3+URZ+0x32468], R2 ;  /* 0x03246802030075a7 */ /* 0x000066000800017f */
[----:B-1----:R-:W-:Y:S05]  /*10450*/  @!P0 NANOSLEEP.SYNCS 0x989680 ;  /* 0x009896800000895d */ /* 0x002fea0003900000 */
[----:B------:R-:W1:Y:S02]  /*10460*/  @!P0 SYNCS.PHASECHK.TRANS64 P0, [R3+URZ+0x32468], R2 ;  /* 0x03246802030085a7 */ /* 0x000e64000800007f */
[----:B-1----:R-:W-:Y:S05]  /*10470*/  @!P0 BRA `(.L_x_9269) ;  /* 0xfffffffc00ec8947 */ /* 0x002fea000383ffff */
[----:B------:R-:W-:Y:S05]  /*10480*/  BRA `(.L_x_9364) ;  /* 0xffffffc8002c7947 */ /* 0x000fea000383ffff */
.L_x_9280:
[----:B-1----:R-:W-:-:S04]  /*10490*/  MOV R3, UR38 ;  /* 0x0000002600037c02 */ /* 0x002fc80008000f00 */
[----:B------:R1:W3:Y:S03]  /*104a0*/  SYNCS.PHASECHK.TRANS64.TRYWAIT P0, [R3+URZ+0x32440], R2 ;  /* 0x03244002030075a7 */ /* 0x0002e6000800017f */
[----:B---3--:R-:W-:Y:S05]  /*104b0*/  @!P0 NANOSLEEP.SYNCS 0x989680 ;  /* 0x009896800000895d */ /* 0x008fea0003900000 */
[----:B------:R-:W3:Y:S02]  /*104c0*/  @!P0 SYNCS.PHASECHK.TRANS64 P0, [R3+URZ+0x32440], R2 ;  /* 0x03244002030085a7 */ /* 0x000ee4000800007f */
[----:B---3--:R-:W-:Y:S05]  /*104d0*/  @!P0 BRA `(.L_x_9280) ;  /* 0xfffffffc00ec8947 */ /* 0x008fea000383ffff */
[----:B------:R-:W-:Y:S05]  /*104e0*/  BRA `(.L_x_9365) ;  /* 0xffffffcc00ac7947 */ /* 0x000fea000383ffff */
.L_x_9285:
[----:B01----:R-:W-:-:S04]  /*104f0*/  IMAD.U32 R3, RZ, RZ, UR38 ;  /* 0x00000026ff037e24 */ /* 0x003fc8000f8e00ff */
[----:B------:R0:W1:Y:S03]  /*10500*/  SYNCS.PHASECHK.TRANS64.TRYWAIT P0, [R3+URZ+0x32460], R2 ;  /* 0x03246002030075a7 */ /* 0x000066000800017f */
[----:B-1----:R-:W-:Y:S05]  /*10510*/  @!P0 NANOSLEEP.SYNCS 0x989680 ;  /* 0x009896800000895d */ /* 0x002fea0003900000 */
[----:B------:R-:W1:Y:S02]  /*10520*/  @!P0 SYNCS.PHASECHK.TRANS64 P0, [R3+URZ+0x32460], R2 ;  /* 0x03246002030085a7 */ /* 0x000e64000800007f */
[----:B-1----:R-:W-:Y:S05]  /*10530*/  @!P0 BRA `(.L_x_9285) ;  /* 0xfffffffc00ec8947 */ /* 0x002fea000383ffff */
[----:B------:R-:W-:Y:S05]  /*10540*/  BRA `(.L_x_9366) ;  /* 0xffffffd000107947 */ /* 0x000fea000383ffff */
.L_x_9297:
[----:B-1----:R-:W-:-:S04]  /*10550*/  IMAD.U32 R3, RZ, RZ, UR38 ;  /* 0x00000026ff037e24 */ /* 0x002fc8000f8e00ff */
[----:B------:R1:W3:Y:S03]  /*10560*/  SYNCS.PHASECHK.TRANS64.TRYWAIT P0, [R3+URZ+0x32448], R2 ;  /* 0x03244802030075a7 */ /* 0x0002e6000800017f */
[----:B---3--:R-:W-:Y:S05]  /*10570*/  @!P0 NANOSLEEP.SYNCS 0x989680 ;  /* 0x009896800000895d */ /* 0x008fea0003900000 */
[----:B------:R-:W3:Y:S02]  /*10580*/  @!P0 SYNCS.PHASECHK.TRANS64 P0, [R3+URZ+0x32448], R2 ;  /* 0x03244802030085a7 */ /* 0x000ee4000800007f */
[----:B---3--:R-:W-:Y:S05]  /*10590*/  @!P0 BRA `(.L_x_9297) ;  /* 0xfffffffc00ec8947 */ /* 0x008fea000383ffff */
[----:B------:R-:W-:Y:S05]  /*105a0*/  BRA `(.L_x_9367) ;  /* 0xffffffd400987947 */ /* 0x000fea000383ffff */
.L_x_9302:
[----:B-1----:R-:W-:-:S04]  /*105b0*/  IMAD.U32 R3, RZ, RZ, UR38 ;  /* 0x00000026ff037e24 */ /* 0x002fc8000f8e00ff */
[----:B------:R1:W3:Y:S03]  /*105c0*/  SYNCS.PHASECHK.TRANS64.TRYWAIT P0, [R3+URZ+0x32468], R2 ;  /* 0x03246802030075a7 */ /* 0x0002e6000800017f */
[----:B---3--:R-:W-:Y:S05]  /*105d0*/  @!P0 NANOSLEEP.SYNCS 0x989680 ;  /* 0x009896800000895d */ /* 0x008fea0003900000 */
[----:B------:R-:W3:Y:S02]  /*105e0*/  @!P0 SYNCS.PHASECHK.TRANS64 P0, [R3+URZ+0x32468], R2 ;  /* 0x03246802030085a7 */ /* 0x000ee4000800007f */
[----:B---3--:R-:W-:Y:S05]  /*105f0*/  @!P0 BRA `(.L_x_9302) ;  /* 0xfffffffc00ec8947 */ /* 0x008fea000383ffff */
[----:B------:R-:W-:Y:S05]  /*10600*/  BRA `(.L_x_9368) ;  /* 0xffffffd400fc7947 */ /* 0x000fea000383ffff */
.L_x_9309:
[----:B0-----:R0:W1:Y:S02]  /*10610*/  SYNCS.PHASECHK.TRANS64.TRYWAIT P0, [R2+URZ+0x32420], R7 ;  /* 0x03242007020075a7 */ /* 0x001064000800017f */
[----:B-1----:R-:W-:Y:S05]  /*10620*/  @!P0 NANOSLEEP.SYNCS 0x989680 ;  /* 0x009896800000895d */ /* 0x002fea0003900000 */
[----:B------:R-:W1:Y:S02]  /*10630*/  @!P0 SYNCS.PHASECHK.TRANS64 P0, [R2+URZ+0x32420], R7 ;  /* 0x03242007020085a7 */ /* 0x000e64000800007f */
[----:B-1----:R-:W-:Y:S05]  /*10640*/  @!P0 BRA `(.L_x_9309) ;  /* 0xfffffffc00f08947 */ /* 0x002fea000383ffff */
[----:B------:R-:W-:Y:S05]  /*10650*/  BRA `(.L_x_9369) ;  /* 0xffffffdc00187947 */ /* 0x000fea000383ffff */
.L_x_9310:
        /* <DEDUP_REMOVED lines=9> */
[----:B--2---:R1:W2:Y:S02]  /*106f0*/  SHFL.IDX P6, R14, R13, R12, R11 ;  /* 0x0000000c0d0e7389 */ /* 0x0042a400000c000b */
[----:B012---:R-:W-:Y:S01]  /*10700*/  ENDCOLLECTIVE ;  /* 0x000000000000791b */ /* 0x007fe20003800000 */
.L_x_9371:
[----:B------:R-:W-:Y:S05]  /*10710*/  BSYNC B0 ;  /* 0x0000000000007941 */ /* 0x000fea0003800000 */
.L_x_9370:
[----:B------:R-:W-:Y:S05]  /*10720*/  BRA `(.L_x_9372) ;  /* 0xffffffd800fc7947 */ /* 0x000fea000383ffff */
.L_x_9311:
[----:B------:R-:W-:Y:S01]  /*10730*/  BSSY B0, `(.L_x_9373) ;  /* 0x0000006000007945 */ /* 0x000fe20003800000 */
[----:B------:R-:W-:-:S07]  /*10740*/  IMAD.MOV.U32 R15, RZ, RZ, -0x1 ;  /* 0xffffffffff0f7424 */ /* 0x000fce00078e00ff */
[----:B01----:R-:W-:Y:S05]  /*10750*/  WARPSYNC.COLLECTIVE R15, `(.L_x_9374) ;  /* 0x000000000f0c7348 */ /* 0x003fea0003c00000 */
[----:B------:R-:W-:Y:S02]  /*10760*/  ELECT P6, UR62, PT ;  /* 0x00000000003e782f */ /* 0x000fe400038c0000 */
[----:B------:R-:W-:Y:S01]  /*10770*/  MOV R14, UR62 ;  /* 0x0000003e000e7c02 */ /* 0x000fe20008000f00 */
[----:B01----:R-:W-:Y:S10]  /*10780*/  ENDCOLLECTIVE ;  /* 0x000000000000791b */ /* 0x003ff40003800000 */
.L_x_9374:
[----:B------:R-:W-:Y:S05]  /*10790*/  BSYNC B0 ;  /* 0x0000000000007941 */ /* 0x000fea0003800000 */
.L_x_9373:
[----:B------:R-:W-:Y:S05]  /*107a0*/  BRA `(.L_x_9375) ;  /* 0xffffffd800f07947 */ /* 0x000fea000383ffff */
.L_x_9313:
[----:B0-----:R0:W1:Y:S02]  /*107b0*/  SYNCS.PHASECHK.TRANS64.TRYWAIT P0, [R7+URZ], R4 ;  /* 0x00000004070075a7 */ /* 0x001064000800017f */
[----:B-1----:R-:W-:Y:S05]  /*107c0*/  @!P0 NANOSLEEP.SYNCS 0x989680 ;  /* 0x009896800000895d */ /* 0x002fea0003900000 */
[----:B------:R-:W1:Y:S02]  /*107d0*/  @!P0 SYNCS.PHASECHK.TRANS64 P0, [R7+URZ], R4 ;  /* 0x00000004070085a7 */ /* 0x000e64000800007f */
[----:B-1----:R-:W-:Y:S05]  /*107e0*/  @!P0 BRA `(.L_x_9313) ;  /* 0xfffffffc00f08947 */ /* 0x002fea000383ffff */
[----:B------:R-:W-:Y:S05]  /*107f0*/  BRA `(.L_x_9376) ;  /* 0xffffffdc002c7947 */ /* 0x000fea000383ffff */
.L_x_9314:
[----:B-1----:R1:W2:Y:S02]  /*10800*/  SYNCS.PHASECHK.TRANS64.TRYWAIT P0, [R5+URZ], R0 ;  /* 0x00000000050075a7 */ /* 0x0022a4000800017f */
[----:B--2---:R-:W-:Y:S05]  /*10810*/  @!P0 NANOSLEEP.SYNCS 0x989680 ;  /* 0x009896800000895d */ /* 0x004fea0003900000 */
[----:B------:R-:W2:Y:S02]  /*10820*/  @!P0 SYNCS.PHASECHK.TRANS64 P0, [R5+URZ], R0 ;  /* 0x00000000050085a7 */ /* 0x000ea4000800007f */
[----:B--2---:R-:W-:Y:S05]  /*10830*/  @!P0 BRA `(.L_x_9314) ;  /* 0xfffffffc00f08947 */ /* 0x004fea000383ffff */
[----:B------:R-:W-:Y:S05]  /*10840*/  BRA `(.L_x_9377) ;  /* 0xffffffdc00207947 */ /* 0x000fea000383ffff */
.L_x_9316:
[----:B-1----:R1:W2:Y:S02]  /*10850*/  SYNCS.PHASECHK.TRANS64.TRYWAIT P0, [R5+URZ], R4 ;  /* 0x00000004050075a7 */ /* 0x0022a4000800017f */
[----:B--2---:R-:W-:Y:S05]  /*10860*/  @!P0 NANOSLEEP.SYNCS 0x989680 ;  /* 0x009896800000895d */ /* 0x004fea0003900000 */
[----:B------:R-:W2:Y:S02]  /*10870*/  @!P0 SYNCS.PHASECHK.TRANS64 P0, [R5+URZ], R4 ;  /* 0x00000004050085a7 */ /* 0x000ea4000800007f */
[----:B--2---:R-:W-:Y:S05]  /*10880*/  @!P0 BRA `(.L_x_9316) ;  /* 0xfffffffc00f08947 */ /* 0x004fea000383ffff */
[----:B------:R-:W-:Y:S05]  /*10890*/  BRA `(.L_x_9378) ;  /* 0xffffffdc00247947 */ /* 0x000fea000383ffff */
.L_x_9379:
        /* <DEDUP_REMOVED lines=14> */
.L_x_15189:


//--------------------- .text._ZN7cutlass13device_kernelIN5flash11enable_sm90INS1_16FlashAttnFwdSm90INS1_25CollectiveMainloopFwdSm90ILi2EN4cute5tupleIJNS5_1CILi1EEES8_S8_EEENS6_IJNS7_ILi128EEENS7_ILi96EEENS7_ILi64EEEEEELi256ENS_6half_tEfNS_4arch4Sm90ELb0ELb0ELb1ELb1ELb0ELb0ELb0ELb1ELb0ELb1ELb1ELb0EEENS1_21CollectiveEpilogueFwdINS6_IJSA_NS7_ILi256EEESB_EEES9_SE_SG_Li256ELb1ELb1ELb1ELb0EEENS1_36VarlenDynamicPersistentTileSchedulerILi128ELi96ELi256ELi128ELb1ELb1ELb1ELb0ELb1ELb1EEEEEEEEEvNT_6ParamsE --------------------------
	.section	.text._ZN7cutlass13device_kernelIN5flash11enable_sm90INS1_16FlashAttnFwdSm90INS1_25CollectiveMainloopFwdSm90ILi2EN4cute5tupleIJNS5_1CILi1EEES8_S8_EEENS6_IJNS7_ILi128EEENS7_ILi96EEENS7_ILi64EEEEEELi256ENS_6half_tEfNS_4arch4Sm90ELb0ELb0ELb1ELb1ELb0ELb0ELb0ELb1ELb0ELb1ELb1ELb0EEENS1_21CollectiveEpilogueFwdINS6_IJSA_NS7_ILi256EEESB_EEES9_SE_SG_Li256ELb1ELb1ELb1ELb0EEENS1_36VarlenDynamicPersistentTileSchedulerILi128ELi96ELi256ELi128ELb1ELb1ELb1ELb0ELb1ELb1EEEEEEEEEvNT_6ParamsE,"ax",@progbits
	.align	128
.text._ZN7cutlass13device_kernelIN5flash11enable_sm90INS1_16FlashAttnFwdSm90INS1_25CollectiveMainloopFwdSm90ILi2EN4cute5tupleIJNS5_1CILi1EEES8_S8_EEENS6_IJNS7_ILi128EEENS7_ILi96EEENS7_ILi64EEEEEELi256ENS_6half_tEfNS_4arch4Sm90ELb0ELb0ELb1ELb1ELb0ELb0ELb0ELb1ELb0ELb1ELb1ELb0EEENS1_21CollectiveEpilogueFwdINS6_IJSA_NS7_ILi256EEESB_EEES9_SE_SG_Li256ELb1ELb1ELb1ELb0EEENS1_36VarlenDynamicPersistentTileSchedulerILi128ELi96ELi256ELi128ELb1ELb1ELb1ELb0ELb1ELb1EEEEEEEEEvNT_6ParamsE:
        .type           _ZN7cutlass13device_kernelIN5flash11enable_sm90INS1_16FlashAttnFwdSm90INS1_25CollectiveMainloopFwdSm90ILi2EN4cute5tupleIJNS5_1CILi1EEES8_S8_EEENS6_IJNS7_ILi128EEENS7_ILi96EEENS7_ILi64EEEEEELi256ENS_6half_tEfNS_4arch4Sm90ELb0ELb0ELb1ELb1ELb0ELb0ELb0ELb1ELb0ELb1ELb1ELb0EEENS1_21CollectiveEpilogueFwdINS6_IJSA_NS7_ILi256EEESB_EEES9_SE_SG_Li256ELb1ELb1ELb1ELb0EEENS1_36VarlenDynamicPersistentTileSchedulerILi128ELi96ELi256ELi128ELb1ELb1ELb1ELb0ELb1ELb1EEEEEEEEEvNT_6ParamsE,@function
        .size           _ZN7cutlass13device_kernelIN5flash11enable_sm90INS1_16FlashAttnFwdSm90INS1_25CollectiveMainloopFwdSm90ILi2EN4cute5tupleIJNS5_1CILi1EEES8_S8_EEENS6_IJNS7_ILi128EEENS7_ILi96EEENS7_ILi64EEEEEELi256ENS_6half_tEfNS_4arch4Sm90ELb0ELb0ELb1ELb1ELb0ELb0ELb0ELb1ELb0ELb1ELb1ELb0EEENS1_21CollectiveEpilogueFwdINS6_IJSA_NS7_ILi256EEESB_EEES9_SE_SG_Li256ELb1ELb1ELb1ELb0EEENS1_36VarlenDynamicPersistentTileSchedulerILi128ELi96ELi256ELi128ELb1ELb1ELb1ELb0ELb1ELb1EEEEEEEEEvNT_6ParamsE,(.L_x_15190 - _ZN7cutlass13device_kernelIN5flash11enable_sm90INS1_16FlashAttnFwdSm90INS1_25CollectiveMainloopFwdSm90ILi2EN4cute5tupleIJNS5_1CILi1EEES8_S8_EEENS6_IJNS7_ILi128EEENS7_ILi96EEENS7_ILi64EEEEEELi256ENS_6half_tEfNS_4arch4Sm90ELb0ELb0ELb1ELb1ELb0ELb0ELb0ELb1ELb0ELb1ELb1ELb0EEENS1_21CollectiveEpilogueFwdINS6_IJSA_NS7_ILi256EEESB_EEES9_SE_SG_Li256ELb1ELb1ELb1ELb0EEENS1_36VarlenDynamicPersistentTileSchedulerILi128ELi96ELi256ELi128ELb1ELb1ELb1ELb0ELb1ELb1EEEEEEEEEvNT_6ParamsE)
        .other          _ZN7cutlass13device_kernelIN5flash11enable_sm90INS1_16FlashAttnFwdSm90INS1_25CollectiveMainloopFwdSm90ILi2EN4cute5tupleIJNS5_1CILi1EEES8_S8_EEENS6_IJNS7_ILi128EEENS7_ILi96EEENS7_ILi64EEEEEELi256ENS_6half_tEfNS_4arch4Sm90ELb0ELb0ELb1ELb1ELb0ELb0ELb0ELb1ELb0ELb1ELb1ELb0EEENS1_21CollectiveEpilogueFwdINS6_IJSA_NS7_ILi256EEESB_EEES9_SE_SG_Li256ELb1ELb1ELb1ELb0EEENS1_36VarlenDynamicPersistentTileSchedulerILi128ELi96ELi256ELi128ELb1ELb1ELb1ELb0ELb1ELb1EEEEEEEEEvNT_6ParamsE,@"STO_CUDA_ENTRY STV_DEFAULT"
_ZN7cutlass13device_kernelIN5flash11enable_sm90INS1_16FlashAttnFwdSm90INS1_25CollectiveMainloopFwdSm90ILi2EN4cute5tupleIJNS5_1CILi1EEES8_S8_EEENS6_IJNS7_ILi128EEENS7_ILi96EEENS7_ILi64EEEEEELi256ENS_6half_tEfNS_4arch4Sm90ELb0ELb0ELb1ELb1ELb0ELb0ELb0ELb1ELb0ELb1ELb1ELb0EEENS1_21CollectiveEpilogueFwdINS6_IJSA_NS7_ILi256EEESB_EEES9_SE_SG_Li256ELb1ELb1ELb1ELb0EEENS1_36VarlenDynamicPersistentTileSchedulerILi128ELi96ELi256ELi128ELb1ELb1ELb1ELb0ELb1ELb1EEEEEEEEEvNT_6ParamsE:
        /* <DEDUP_REMOVED lines=18> */
.L_x_9381:
[----:B------:R-:W-:Y:S05]  /*0120*/  BSYNC B0 ;  /* 0x0000000000007941 */ /* 0x000fea0003800000 */
.L_x_9380:
        /* <DEDUP_REMOVED lines=41> */
.L_x_9382:
        /* <DEDUP_REMOVED lines=22> */
.L_x_9383:
        /* <DEDUP_REMOVED lines=18> */
.L_x_9384:
        /* <DEDUP_REMOVED lines=22> */
.L_x_9385:
        /* <DEDUP_REMOVED lines=22> */
.L_x_9386:
[----:B------:R-:W-:Y:S01]  /*0900*/  PLOP3.LUT P0, PT, PT, PT, UP0, 0x80, 0x0 ;  /* 0x000000000000781c */ /* 0x000fe20003f0f008 */
[----:B------:R-:W-:Y:S01]  /*0910*/  UMOV UR36, 0x1 ;  /* 0x0000000100247882 */ /* 0x000fe20000000000 */
[----:B------:R-:W-:Y:S01]  /*0920*/  NOP ;  /* 0x0000000000007918 */ /* 0x000fe20000000000 */
[----:B------:R-:W-:Y:S01]  /*0930*/  USEL UR36, UR36, 0x2, !UP0 ;  /* 0x0000000224247887 */ /* 0x000fe2000c000000 */
[----:B------:R-:W-:Y:S01]  /*0940*/  ULDC.64 UR40, c[0x0][0x208] ;  /* 0x0000820000287ab9 */ /* 0x000fe20000000a00 */
[----:B012-4-:R-:W-:Y:S08]  /*0950*/  BAR.SYNC.DEFER_BLOCKING 0x0 ;  /* 0x0000000000007b1d */ /* 0x017ff00000010000 */
[----:B------:R-:W-:Y:S05]  /*0960*/  @!P0 BRA `(.L_x_9387) ;  /* 0x000000a800e88947 */ /* 0x000fea0003800000 */
.L_x_9388:
[----:B------:R-:W-:-:S08]  /*0970*/  NOP ;  /* 0x0000000000007918 */ /* 0x000fd00000000000 */
[----:B------:R-:W0:Y:S02]  /*0980*/  USETMAXREG.TRY_ALLOC.CTAPOOL UP0, 0xf0 ;  /* 0x000000f0000079c8 */ /* 0x000e240008000600 */
[----:B0-----:R-:W-:-:S13]  /*0990*/  PLOP3.LUT P0, PT, PT, PT, UP0, 0x80, 0x0 ;  /* 0x000000000000781c */ /* 0x001fda0003f0f008 */
[----:B------:R-:W-:Y:S05]  /*09a0*/  @!P0 BRA `(.L_x_9388) ;  /* 0xfffffffc00f08947 */ /* 0x000fea000383ffff */
[----:B------:R-:W-:Y:S01]  /*09b0*/  SHF.R.U32.HI R0, RZ, 0x7, R6 ;  /* 0x00000007ff007819 */ /* 0x000fe20000011606 */
[----:B------:R-:W0:Y:S08]  /*09c0*/  S2UR UR5, SR_CgaCtaId ;  /* 0x00000000000579c3 */ /* 0x000e300000008800 */
[----:B------:R-:W-:Y:S06]  /*09d0*/  BAR.ARV 0x8, 0x180 ;  /* 0x0206000000007b1d */ /* 0x000fec0000002000 */
[----:B------:R-:W-:Y:S01]  /*09e0*/  ISETP.NE.AND P0, PT, R0, 0x1, PT ;  /* 0x000000010000780c */ /* 0x000fe20003f05270 */
[----:B------:R-:W-:-:S12]  /*09f0*/  UMOV UR4, 0x400 ;  /* 0x0000040000047882 */ /* 0x000fd80000000000 */
[----:B------:R-:W-:Y:S06]  /*0a00*/  @!P0 BAR.ARV 0x9, 0x100 ;  /* 0x0244000000008b1d */ /* 0x000fec0000002000 */
[----:B0-----:R-:W-:Y:S02]  /*0a10*/  ULEA UR4, UR5, UR4, 0x18 ;  /* 0x0000000405047291 */ /* 0x001fe4000f8ec03f */
[----:B------:R-:W-:Y:S07]  /*0a20*/  BAR.SYNC.DEFER_BLOCKING 0x5, 0x180 ;  /* 0x0146000000007b1d */ /* 0x000fee0000010000 */
[----:B------:R-:W0:Y:S01]  /*0a30*/  LDS.128 R8, [UR4+0x228d0] ;  /* 0x0228d004ff087984 */ /* 0x000e220008000c00 */
[----:B------:R-:W-:Y:S01]  /*0a40*/  ULDC UR4, c[0x0][0xc3c] ;  /* 0x00030f0000047ab9 */ /* 0x000fe20000000800 */
[----:B------:R-:W-:Y:S06]  /*0a50*/  BAR.ARV 0x4, 0x180 ;  /* 0x0106000000007b1d */ /* 0x000fec0000002000 */
[----:B0-----:R-:W-:-:S13]  /*0a60*/  ISETP.GE.AND P0, PT, R11, UR4, PT ;  /* 0x000000040b007c0c */ /* 0x001fda000bf06270 */
[----:B------:R-:W-:Y:S05]  /*0a70*/  @P0 EXIT ;  /* 0x000000000000094d */ /* 0x000fea0003800000 */
[----:B------:R-:W-:Y:S01]  /*0a80*/  VIADD R6, R6, 0xffffff80 ;  /* 0xffffff8006067836 */ /* 0x000fe20000000000 */
[----:B------:R-:W-:Y:S01]  /*0a90*/  R2UR UR5, R9 ;  /* 0x00000000090572ca */ /* 0x000fe200000e0000 */
[----:B------:R-:W-:Y:S01]  /*0aa0*/  ULOP3.LUT UR49, UR36, 0x1, URZ, 0xfc, !UPT ;  /* 0x0000000124317892 */ /* 0x000fe2000f8efc3f */
        /* <DEDUP_REMOVED lines=8> */
[----:B------:R-:W-:Y:S02]  /*0b30*/  LOP3.LUT R5, R0, 0xffffff80, RZ, 0xc0, !PT ;  /* 0xffffff8000057812 */ /* 0x000fe400078ec0ff */
[CC--:B------:R-:W-:Y:S01]  /*0b40*/  LEA.HI R4, R3.reuse, R6.reuse, RZ, 0x2 ;  /* 0x0000000603047211 */ /* 0x0c0fe200078f10ff */
[----:B------:R-:W-:Y:S01]  /*0b50*/  IMAD.SHL.U32 R7, R2, 0x20, RZ ;  /* 0x0000002002077824 */ /* 0x000fe200078e00ff */
[----:B------:R-:W-:Y:S01]  /*0b60*/  LEA.HI R3, R3, R6, RZ, 0x4 ;  /* 0x0000000603037211 */ /* 0x000fe200078f20ff */
[----:B------:R-:W-:Y:S01]  /*0b70*/  IMAD.IADD R222, R6, 0x1, -R5 ;  /* 0x0000000106de7824 */ /* 0x000fe200078e0a05 */
[----:B------:R-:W-:Y:S02]  /*0b80*/  LOP3.LUT R13, R4, 0xfffffffc, RZ, 0xc0, !PT ;  /* 0xfffffffc040d7812 */ /* 0x000fe400078ec0ff */
[----:B------:R-:W-:Y:S02]  /*0b90*/  SHF.R.S32.HI R2, RZ, 0x4, R3 ;  /* 0x00000004ff027819 */ /* 0x000fe40000011403 */
[----:B------:R-:W-:Y:S01]  /*0ba0*/  SHF.R.S32.HI R9, RZ, 0x1f, R222 ;  /* 0x0000001fff097819 */ /* 0x000fe200000114de */
[----:B------:R-:W-:Y:S01]  /*0bb0*/  IMAD.IADD R13, R6, 0x1, -R13 ;  /* 0x00000001060d7824 */ /* 0x000fe200078e0a0d */
[----:B------:R-:W-:-:S02]  /*0bc0*/  LOP3.LUT R5, R3, 0x3fffff0, RZ, 0xc0, !PT ;  /* 0x03fffff003057812 */ /* 0x000fc400078ec0ff */
[----:B------:R-:W-:Y:S02]  /*0bd0*/  LEA.HI R8, R9, R222, RZ, 0x2 ;  /* 0x000000de09087211 */ /* 0x000fe400078f10ff */
[----:B------:R-:W-:Y:S01]  /*0be0*/  LEA.HI R4, R3, R2, RZ, 0x1 ;  /* 0x0000000203047211 */ /* 0x000fe200078f08ff */
[----:B------:R-:W-:Y:S01]  /*0bf0*/  IMAD.IADD R5, R6, 0x1, -R5 ;  /* 0x0000000106057824 */ /* 0x000fe200078e0a05 */
[--C-:B------:R-:W-:Y:S02]  /*0c00*/  SHF.R.S32.HI R10, RZ, 0x2, R8.reuse ;  /* 0x00000002ff0a7819 */ /* 0x100fe40000011408 */
[----:B------:R-:W-:Y:S02]  /*0c10*/  SHF.R.S32.HI R11, RZ, 0x1f, R8 ;  /* 0x0000001fff0b7819 */ /* 0x000fe40000011408 */
[----:B------:R-:W-:Y:S02]  /*0c20*/  SHF.R.S32.HI R3, RZ, 0x7, R0 ;  /* 0x00000007ff037819 */ /* 0x000fe40000011400 */
[----:B------:R-:W-:-:S02]  /*0c30*/  LEA.HI R11, R11, R10, RZ, 0x3 ;  /* 0x0000000a0b0b7211 */ /* 0x000fc400078f18ff */
[----:B------:R-:W-:Y:S02]  /*0c40*/  LOP3.LUT R6, R7, 0xfffffc00, RZ, 0xc0, !PT ;  /* 0xfffffc0007067812 */ /* 0x000fe400078ec0ff */
[----:B------:R-:W-:Y:S02]  /*0c50*/  LOP3.LUT R7, R4, 0x1ffffffe, RZ, 0xc0, !PT ;  /* 0x1ffffffe04077812 */ /* 0x000fe400078ec0ff */
[----:B------:R-:W-:Y:S01]  /*0c60*/  LOP3.LUT R11, R11, 0xfffffff8, RZ, 0xc0, !PT ;  /* 0xfffffff80b0b7812 */ /* 0x000fe200078ec0ff */
[----:B------:R-:W-:Y:S01]  /*0c70*/  IMAD R6, R5, 0x40, R6 ;  /* 0x0000004005067824 */ /* 0x000fe200078e0206 */
[----:B------:R-:W-:Y:S01]  /*0c80*/  LEA.HI R0, R0, R3, RZ, 0x1 ;  /* 0x0000000300007211 */ /* 0x000fe200078f08ff */
[----:B------:R-:W-:Y:S01]  /*0c90*/  IMAD.IADD R7, R2, 0x1, -R7 ;  /* 0x0000000102077824 */ /* 0x000fe200078e0a07 */
[----:B------:R-:W-:Y:S01]  /*0ca0*/  LEA.HI R9, R9, R222, RZ, 0x5 ;  /* 0x000000de09097211 */ /* 0x000fe200078f28ff */
[----:B------:R-:W-:Y:S01]  /*0cb0*/  IMAD.IADD R10, R10, 0x1, -R11 ;  /* 0x000000010a0a7824 */ /* 0x000fe200078e0a0b */
[----:B------:R-:W-:-:S02]  /*0cc0*/  LOP3.LUT R0, R0, 0x3fffffe, RZ, 0xc0, !PT ;  /* 0x03fffffe00007812 */ /* 0x000fc400078ec0ff */
[----:B------:R-:W-:Y:S02]  /*0cd0*/  SHF.R.S32.HI R9, RZ, 0x5, R9 ;  /* 0x00000005ff097819 */ /* 0x000fe40000011409 */
[----:B------:R-:W-:Y:S01]  /*0ce0*/  LEA.HI R2, R13, R13, RZ, 0x1 ;  /* 0x0000000d0d027211 */ /* 0x000fe200078f08ff */
[----:B------:R-:W-:Y:S01]  /*0cf0*/  IMAD.IADD R0, R3, 0x1, -R0 ;  /* 0x0000000103007824 */ /* 0x000fe200078e0a00 */
[----:B------:R-:W-:Y:S01]  /*0d00*/  LOP3.LUT R5, R8, 0x7ffffffc, RZ, 0xc0, !PT ;  /* 0x7ffffffc08057812 */ /* 0x000fe200078ec0ff */
[----:B------:R-:W-:Y:S01]  /*0d10*/  IMAD R9, R9, 0x10, R10 ;  /* 0x0000001009097824 */ /* 0x000fe200078e020a */
[----:B------:R-:W-:Y:S01]  /*0d20*/  LOP3.LUT R2, R2, 0x1ffffffe, RZ, 0xc0, !PT ;  /* 0x1ffffffe02027812 */ /* 0x000fe200078ec0ff */
[----:B------:R-:W-:Y:S02]  /*0d30*/  IMAD R3, R7, 0x8, R6 ;  /* 0x0000000807037824 */ /* 0x000fe400078e0206 */
[----:B------:R-:W-:Y:S02]  /*0d40*/  IMAD R0, R0, 0x40, R9 ;  /* 0x0000004000007824 */ /* 0x000fe400078e0209 */
[----:B------:R-:W-:Y:S01]  /*0d50*/  IMAD.IADD R13, R13, 0x1, -R2 ;  /* 0x000000010d0d7824 */ /* 0x000fe200078e0a02 */
[----:B------:R-:W-:Y:S01]  /*0d60*/  STL [R1+0x38], R3 ;  /* 0x0000380301007387 */ /* 0x000fe20000100800 */
[----:B------:R-:W-:-:S03]  /*0d70*/  IMAD.IADD R5, R222, 0x1, -R5 ;  /* 0x00000001de057824 */ /* 0x000fc600078e0a05 */
[----:B------:R0:W-:Y:S01]  /*0d80*/  STL [R1+0x30], R0 ;  /* 0x0000300001007387 */ /* 0x0001e20000100800 */
[----:B------:R-:W-:-:S04]  /*0d90*/  IMAD.SHL.U32 R2, R5, 0x2, RZ ;  /* 0x0000000205027824 */ /* 0x000fc800078e00ff */
[C---:B------:R-:W-:Y:S02]  /*0da0*/  VIADD R221, R2.reuse, 0x8 ;  /* 0x0000000802dd7836 */ /* 0x040fe40000000000 */
[C---:B------:R-:W-:Y:S02]  /*0db0*/  VIADD R220, R2.reuse, 0x10 ;  /* 0x0000001002dc7836 */ /* 0x040fe40000000000 */
[C---:B------:R-:W-:Y:S01]  /*0dc0*/  VIADD R219, R2.reuse, 0x18 ;  /* 0x0000001802db7836 */ /* 0x040fe20000000000 */
[----:B------:R-:W-:Y:S01]  /*0dd0*/  SHF.R.S32.HI R5, RZ, 0x1f, R221 ;  /* 0x0000001fff057819 */ /* 0x000fe200000114dd */
        /* <DEDUP_REMOVED lines=51> */
[----:B------:R-:W-:-:S02]  /*1110*/  SHF.R.S32.HI R224, RZ, 0x1f, R18 ;  /* 0x0000001fffe07819 */ /* 0x000fc40000011412 */
[----:B0-----:R-:W-:-:S07]  /*1120*/  SHF.R.S32.HI R223, RZ, 0x1f, R17 ;  /* 0x0000001fffdf7819 */ /* 0x001fce0000011411 */
.L_x_9434:
[----:B------:R-:W-:Y:S01]  /*1130*/  ULDC.64 UR8, c[0x0][0xc88] ;  /* 0x0003220000087ab9 */ /* 0x000fe20000000a00 */
[----:B------:R-:W-:Y:S01]  /*1140*/  ULDC.64 UR10, c[0x0][0xa20] ;  /* 0x00028800000a7ab9 */ /* 0x000fe20000000a00 */
[----:B------:R-:W-:Y:S01]  /*1150*/  UIMAD.WIDE UR8, UR7, 0x4, UR8 ;  /* 0x00000004070878a5 */ /* 0x000fe2000f8e0208 */
[----:B------:R-:W-:-:S05]  /*1160*/  ULDC UR4, c[0x0][0x424] ;  /* 0x0001090000047ab9 */ /* 0x000fca0000000800 */
[----:B012---:R-:W-:Y:S02]  /*1170*/  IMAD.U32 R4, RZ, RZ, UR8 ;  /* 0x00000008ff047e24 */ /* 0x007fe4000f8e00ff */
[----:B---3--:R-:W-:Y:S01]  /*1180*/  IMAD.U32 R5, RZ, RZ, UR9 ;  /* 0x00000009ff057e24 */ /* 0x008fe2000f8e00ff */
[----:B------:R-:W-:-:S04]  /*1190*/  ULDC.64 UR8, c[0x0][0xa28] ;  /* 0x00028a0000087ab9 */ /* 0x000fc80000000a00 */
[----:B------:R-:W2:Y:S01]  /*11a0*/  LDG.E R4, desc[UR40][R4.64] ;  /* 0x0000002804047981 */ /* 0x000ea2000c1e1900 */
[----:B------:R-:W-:Y:S02]  /*11b0*/  UISETP.NE.U32.AND UP0, UPT, UR8, URZ, UPT ;  /* 0x0000003f0800728c */ /* 0x000fe4000bf05070 */
        /* <DEDUP_REMOVED lines=14> */
[----:B----4-:R-:W-:-:S03]  /*12a0*/  IMAD.U32 R6, RZ, RZ, UR10 ;  /* 0x0000000aff067e24 */ /* 0x010fc6000f8e00ff */
[----:B------:R-:W-:Y:S01]  /*12b0*/  IMAD.U32 R7, RZ, RZ, UR11 ;  /* 0x0000000bff077e24 */ /* 0x000fe2000f8e00ff */
[----:B------:R-:W2:Y:S04]  /*12c0*/  @P0 LDG.E R4, desc[UR40][R4.64] ;  /* 0x0000002804040981 */ /* 0x000ea8000c1e1900 */
[----:B------:R-:W3:Y:S01]  /*12d0*/  @P1 LDG.E R6, desc[UR40][R6.64] ;  /* 0x0000002806061981 */ /* 0x000ee2000c1e1900 */
[----:B------:R-:W-:Y:S01]  /*12e0*/  UISETP.NE.U32.AND UP0, UPT, UR8, URZ, UPT ;  /* 0x0000003f0800728c */ /* 0x000fe2000bf05070 */
[----:B------:R-:W-:Y:S01]  /*12f0*/  UMOV UR44, UR5 ;  /* 0x00000005002c7c82 */ /* 0x000fe20008000000 */
[----:B------:R-:W-:Y:S02]  /*1300*/  ULDC UR5, c[0x0][0x2f0] ;  /* 0x0000bc0000057ab9 */ /* 0x000fe40000000800 */
[----:B------:R-:W-:Y:S01]  /*1310*/  UISETP.NE.AND.EX UP0, UPT, UR9, URZ, UPT, UP0 ;  /* 0x0000003f0900728c */ /* 0x000fe2000bf05300 */
[----:B------:R-:W-:Y:S01]  /*1320*/  UMOV UR51, URZ ;  /* 0x0000003f00337c82 */ /* 0x000fe20008000000 */
[----:B------:R-:W-:-:S02]  /*1330*/  ULOP3.LUT UR43, UR6, 0xffff, URZ, 0xc0, !UPT ;  /* 0x0000ffff062b7892 */ /* 0x000fc4000f8ec03f */
[----:B------:R-:W-:Y:S02]  /*1340*/  USEL UR4, UR4, 0x1, UP0 ;  /* 0x0000000104047887 */ /* 0x000fe40008000000 */
[----:B------:R-:W-:Y:S02]  /*1350*/  ULOP3.LUT UR7, UR6, 0xff0000, URZ, 0xc0, !UPT ;  /* 0x00ff000006077892 */ /* 0x000fe4000f8ec03f */
[----:B------:R-:W-:Y:S02]  /*1360*/  UIMAD UR4, UR4, UR5, URZ ;  /* 0x00000005040472a4 */ /* 0x000fe4000f8e023f */
[----:B------:R-:W-:Y:S01]  /*1370*/  ULOP3.LUT UR6, UR6, 0xff000000, URZ, 0xc0, !UPT ;  /* 0xff00000006067892 */ /* 0x000fe2000f8ec03f */
[----:B--2---:R-:W-:-:S04]  /*1380*/  @P0 R2UR UR51, R4 ;  /* 0x00000000043302ca */ /* 0x004fc800000e0000 */
        /* <DEDUP_REMOVED lines=15> */
.L_x_9389:
[----:B------:R-:W-:Y:S02]  /*1480*/  UIADD3 UR51, -UR51, UR4, URZ ;  /* 0x0000000433337290 */ /* 0x000fe4000fffe13f */
[----:B------:R-:W-:Y:S02]  /*1490*/  USHF.R.U32.HI UR6, URZ, 0x8, UR6 ;  /* 0x000000083f067899 */ /* 0x000fe40008011606 */
[----:B------:R-:W-:Y:S02]  /*14a0*/  UISETP.GE.AND UP0, UPT, UR51, 0x1, UPT ;  /* 0x000000013300788c */ /* 0x000fe4000bf06270 */
[----:B------:R-:W-:Y:S02]  /*14b0*/  UIADD3 UR4, UR51, 0x5f, URZ ;  /* 0x0000005f33047890 */ /* 0x000fe4000fffe03f */
[----:B------:R-:W-:Y:S02]  /*14c0*/  ULEA.HI UR7, UR7, UR6, URZ, 0x10 ;  /* 0x0000000607077291 */ /* 0x000fe4000f8f803f */
[----:B------:R-:W-:Y:S01]  /*14d0*/  PLOP3.LUT P0, PT, PT, PT, UP0, 0x80, 0x0 ;  /* 0x000000000000781c */ /* 0x000fe20003f0f008 */
[----:B------:R-:W-:-:S02]  /*14e0*/  UIMAD.WIDE UR4, UR4, 0x2aaaaaab, URZ ;  /* 0x2aaaaaab040478a5 */ /* 0x000fc4000f8e023f */
[----:B------:R-:W-:Y:S02]  /*14f0*/  ULOP3.LUT UR42, UR7, 0xff, URZ, 0xc0, !UPT ;  /* 0x000000ff072a7892 */ /* 0x000fe4000f8ec03f */
[----:B------:R-:W-:Y:S02]  /*1500*/  USHF.R.U32.HI UR6, URZ, 0x1f, UR5 ;  /* 0x0000001f3f067899 */ /* 0x000fe40008011605 */
[----:B------:R-:W-:Y:S01]  /*1510*/  USHF.R.U32.HI UR39, URZ, 0x10, UR7 ;  /* 0x000000103f277899 */ /* 0x000fe20008011607 */
[----:B------:R-:W-:Y:S01]  /*1520*/  UMOV UR4, URZ ;  /* 0x0000003f00047c82 */ /* 0x000fe20008000000 */
[----:B------:R-:W-:-:S04]  /*1530*/  ULEA.HI.SX32 UR9, UR5, UR6, 0x1c ;  /* 0x0000000605097291 */ /* 0x000fc8000f8fe23f */
[----:B------:R-:W-:Y:S08]  /*1540*/  @!P0 BRA `(.L_x_9390) ;  /* 0x0000000000908947 */ /* 0x000ff00003800000 */
[----:B------:R-:W-:Y:S01]  /*1550*/  UISETP.NE.AND UP0, UPT, UR39, URZ, UPT ;  /* 0x0000003f2700728c */ /* 0x000fe2000bf05270 */
[----:B------:R-:W-:-:S03]  /*1560*/  ULDC UR4, c[0x0][0x9f0] ;  /* 0x00027c0000047ab9 */ /* 0x000fc60000000800 */
[----:B------:R-:W-:-:S03]  /*1570*/  USEL UR10, UR39, UR4, UP0 ;  /* 0x00000004270a7287 */ /* 0x000fc60008000000 */
[----:B------:R-:W-:Y:S01]  /*1580*/  UMOV UR4, URZ ;  /* 0x0000003f00047c82 */ /* 0x000fe20008000000 */
[----:B------:R-:W-:Y:S02]  /*1590*/  UIADD3 UR6, UR9, -0x1, UR10 ;  /* 0xffffffff09067890 */ /* 0x000fe4000fffe00a */
[----:B------:R-:W-:-:S04]  /*15a0*/  IMAD.U32 R4, RZ, RZ, UR10 ;  /* 0x0000000aff047e24 */ /* 0x000fc8000f8e00ff */
[----:B------:R-:W-:Y:S01]  /*15b0*/  IMAD.U32 R5, RZ, RZ, UR6 ;  /* 0x00000006ff057e24 */ /* 0x000fe2000f8e00ff */
[-C--:B------:R-:W-:Y:S01]  /*15c0*/  IABS R0, R4.reuse ;  /* 0x0000000400007213 */ /* 0x080fe20000000000 */
[----:B------:R-:W-:Y:S01]  /*15d0*/  ULOP3.LUT UR6, UR6, UR10, URZ, 0x3c, !UPT ;  /* 0x0000000a06067292 */ /* 0x000fe2000f8e3c3f */
[----:B------:R-:W-:Y:S02]  /*15e0*/  IABS R6, R4 ;  /* 0x0000000400067213 */ /* 0x000fe40000000000 */
        /* <DEDUP_REMOVED lines=26> */
.L_x_9390:
[----:B------:R-:W-:Y:S01]  /*1790*/  UIMAD UR38, UR42, UR4, URZ ;  /* 0x000000042a2672a4 */ /* 0x000fe2000f8e023f */
[----:B------:R-:W-:Y:S01]  /*17a0*/  IMAD.U32 R0, RZ, RZ, UR9 ;  /* 0x00000009ff007e24 */ /* 0x000fe2000f8e00ff */
[----:B------:R-:W-:Y:S01]  /*17b0*/  PLOP3.LUT P0, PT, PT, PT, PT, 0x80, 0x0 ;  /* 0x000000000000781c */ /* 0x000fe20003f0f070 */
[----:B------:R-:W-:Y:S01]  /*17c0*/  IMAD.U32 R3, RZ, RZ, UR4 ;  /* 0x00000004ff037e24 */ /* 0x000fe2000f8e00ff */
[----:B------:R-:W-:Y:S01]  /*17d0*/  CS2R R150, SRZ ;  /* 0x0000000000967805 */ /* 0x000fe2000001ff00 */
[----:B------:R-:W-:Y:S01]  /*17e0*/  IMAD.MOV.U32 R6, RZ, RZ, RZ ;  /* 0x000000ffff067224 */ /* 0x000fe200078e00ff */
[----:B------:R-:W-:Y:S01]  /*17f0*/  CS2R R148, SRZ ;  /* 0x0000000000947805 */ /* 0x000fe2000001ff00 */
[----:B------:R-:W-:Y:S01]  /*1800*/  IMAD.MOV.U32 R5, RZ, RZ, RZ ;  /* 0x000000ffff057224 */ /* 0x000fe200078e00ff */
[----:B------:R-:W-:Y:S02]  /*1810*/  VIADDMNMX R0, R3, UR38, R0, PT ;  /* 0x0000002603007c46 */ /* 0x000fe4000b800100 */
[----:B------:R-:W-:-:S02]  /*1820*/  CS2R R146, SRZ ;  /* 0x0000000000927805 */ /* 0x000fc4000001ff00 */
[----:B------:R-:W-:Y:S02]  /*1830*/  CS2R R144, SRZ ;  /* 0x0000000000907805 */ /* 0x000fe4000001ff00 */
[----:B------:R-:W-:Y:S02]  /*1840*/  CS2R R142, SRZ ;  /* 0x00000000008e7805 */ /* 0x000fe4000001ff00 */
[----:B------:R-:W-:Y:S02]  /*1850*/  R2UR UR50, R0 ;  /* 0x00000000003272ca */ /* 0x000fe400000e0000 */
        /* <DEDUP_REMOVED lines=12> */
[----:B------:R-:W-:Y:S01]  /*1920*/  UISETP.GT.AND UP0, UPT, UR50, UR38, UPT ;  /* 0x000000263200728c */ /* 0x000fe2000bf04270 */
[----:B------:R-:W-:Y:S02]  /*1930*/  CS2R R116, SRZ ;  /* 0x0000000000747805 */ /* 0x000fe4000001ff00 */
[----:B------:R-:W-:Y:S02]  /*1940*/  CS2R R114, SRZ ;  /* 0x0000000000727805 */ /* 0x000fe4000001ff00 */
[----:B------:R-:W-:-:S02]  /*1950*/  CS2R R112, SRZ ;  /* 0x0000000000707805 */ /* 0x000fc4000001ff00 */
[----:B------:R-:W-:Y:S02]  /*1960*/  CS2R R110, SRZ ;  /* 0x00000000006e7805 */ /* 0x000fe4000001ff00 */
[----:B------:R-:W-:Y:S02]  /*1970*/  CS2R R108, SRZ ;  /* 0x00000000006c7805 */ /* 0x000fe4000001ff00 */
[----:B------:R-:W-:Y:S02]  /*1980*/  PLOP3.LUT P1, PT, PT, PT, UP0, 0x80, 0x0 ;  /* 0x000000000000781c */ /* 0x000fe40003f2f008 */
        /* <DEDUP_REMOVED lines=43> */
[----:B------:R-:W0:Y:S01]  /*1c40*/  S2R R0, SR_TID.X ;  /* 0x0000000000007919 */ /* 0x000e220000002100 */
[----:B------:R-:W1:Y:S01]  /*1c50*/  S2UR UR7, SR_CgaCtaId ;  /* 0x00000000000779c3 */ /* 0x000e620000008800 */
[----:B------:R-:W-:Y:S02]  /*1c60*/  UMOV UR6, 0x400 ;  /* 0x0000040000067882 */ /* 0x000fe40000000000 */
[----:B-1----:R-:W-:-:S04]  /*1c70*/  ULEA UR6, UR7, UR6, 0x18 ;  /* 0x0000000607067291 */ /* 0x002fc8000f8ec03f */
[----:B------:R-:W-:Y:S01]  /*1c80*/  UIADD3 UR6, UR6, 0x18400, URZ ;  /* 0x0001840006067890 */ /* 0x000fe2000fffe03f */
[----:B0-----:R-:W-:-:S03]  /*1c90*/  VIADD R0, R0, 0xffffff80 ;  /* 0xffffff8000007836 */ /* 0x001fc60000000000 */
[----:B------:R-:W-:Y:S02]  /*1ca0*/  ULOP3.LUT UP0, URZ, UR6, 0x1bf, URZ, 0xc0, !UPT ;  /* 0x000001bf063f7892 */ /* 0x000fe4000f80c03f */
[----:B------:R-:W-:-:S04]  /*1cb0*/  SHF.R.S32.HI R3, RZ, 0x1f, R0 ;  /* 0x0000001fff037819 */ /* 0x000fc80000011400 */
[----:B------:R-:W-:Y:S02]  /*1cc0*/  PLOP3.LUT P0, PT, PT, PT, UP0, 0x80, 0x0 ;  /* 0x000000000000781c */ /* 0x000fe40003f0f008 */
[----:B------:R-:W-:-:S04]  /*1cd0*/  LEA.HI R3, R3, R0, RZ, 0x7 ;  /* 0x0000000003037211 */ /* 0x000fc800078f38ff */
[----:B------:R-:W-:-:S06]  /*1ce0*/  SHF.R.S32.HI R3, RZ, 0x7, R3 ;  /* 0x00000007ff037819 */ /* 0x000fcc0000011403 */
[----:B------:R-:W0:Y:S02]  /*1cf0*/  SHFL.IDX PT, R3, R3, RZ, 0x1f ;  /* 0x00001fff03037589 */ /* 0x000e2400000e0000 */
[----:B0-----:R-:W-:-:S13]  /*1d00*/  R2UR UR4, R3 ;  /* 0x00000000030472ca */ /* 0x001fda00000e0000 */
        /* <DEDUP_REMOVED lines=23> */
.L_x_9392:
[----:B------:R-:W0:Y:S01]  /*1e80*/  S2R R3, SR_CgaCtaId ;  /* 0x0000000000037919 */ /* 0x000e220000008800 */
[----:B------:R-:W-:Y:S01]  /*1e90*/  ULEA.HI UR4, UR48, UR48, URZ, 0x1 ;  /* 0x0000003030047291 */ /* 0x000fe2000f8f083f */
[----:B------:R-:W-:Y:S01]  /*1ea0*/  MOV R6, 0x400 ;  /* 0x0000040000067802 */ /* 0x000fe20000000f00 */
[----:B------:R-:W1:Y:S02]  /*1eb0*/  S2R R20, SR_TID.X ;  /* 0x0000000000147919 */ /* 0x000e640000002100 */
[----:B------:R-:W-:-:S04]  /*1ec0*/  ULOP3.LUT UR4, UR4, 0xfffffffe, URZ, 0xc0, !UPT ;  /* 0xfffffffe04047892 */ /* 0x000fc8000f8ec03f */
[----:B------:R-:W-:-:S06]  /*1ed0*/  UIADD3 UR4, UR48, -UR4, URZ ;  /* 0x8000000430047290 */ /* 0x000fcc000fffe03f */
[----:B------:R-:W-:Y:S01]  /*1ee0*/  IMAD.U32 R0, RZ, RZ, UR4 ;  /* 0x00000004ff007e24 */ /* 0x000fe2000f8e00ff */
[----:B0-----:R-:W-:-:S04]  /*1ef0*/  LEA R6, R3, R6, 0x18 ;  /* 0x0000000603067211 */ /* 0x001fc800078ec0ff */
[----:B------:R-:W-:Y:S02]  /*1f00*/  SHF.L.U32 R3, R0, 0x1f, RZ ;  /* 0x0000001f00037819 */ /* 0x000fe400000006ff */
[----:B-1----:R-:W-:Y:S02]  /*1f10*/  SHF.R.U32.HI R20, RZ, 0x7, R20 ;  /* 0x00000007ff147819 */ /* 0x002fe40000011614 */
[----:B------:R-:W0:Y:S03]  /*1f20*/  SYNCS.PHASECHK.TRANS64.TRYWAIT P0, [R6+URZ+0x22800], R3 ;  /* 0x02280003060075a7 */ /* 0x000e26000800017f */
[----:B------:R-:W-:Y:S01]  /*1f30*/  VIADD R7, R20, 0x8 ;  /* 0x0000000814077836 */ /* 0x000fe20000000000 */
[----:B0-----:R-:W-:Y:S06]  /*1f40*/  @!P0 BRA `(.L_x_9393) ;  /* 0x000000f800a48947 */ /* 0x001fec0003800000 */
.L_x_9557:
[----:B------:R-:W-:Y:S01]  /*1f50*/  IMAD.U32 R0, RZ, RZ, UR49 ;  /* 0x00000031ff007e24 */ /* 0x000fe2000f8e00ff */
[----:B------:R-:W-:Y:S05]  /*1f60*/  WARPSYNC.ALL ;  /* 0x0000000000007948 */ /* 0x000fea0003800000 */
[----:B------:R1:W-:Y:S01]  /*1f70*/  BAR.SYNC.DEFER_BLOCKING R7, 0x100 ;  /* 0x000400070000751d */ /* 0x0003e20000010000 */
[----:B------:R-:W-:-:S13]  /*1f80*/  ISETP.NE.AND P0, PT, R0, 0x3, PT ;  /* 0x000000030000780c */ /* 0x000fda0003f05270 */
[----:B-1----:R-:W-:Y:S05]  /*1f90*/  @!P0 BRA `(.L_x_9394) ;  /* 0x0000000000048947 */ /* 0x002fea0003800000 */
[----:B------:R-:W-:Y:S01]  /*1fa0*/  BPT.TRAP 0x1 ;  /* 0x000000040000795c */ /* 0x000fe20000300000 */
.L_x_9394:
[----:B------:R-:W-:Y:S01]  /*1fb0*/  R2UR UR22, R6 ;  /* 0x00000000061672ca */ /* 0x000fe200000e0000 */
[----:B------:R-:W-:-:S05]  /*1fc0*/  IMAD.U32 R8, RZ, RZ, UR47 ;  /* 0x0000002fff087e24 */ /* 0x000fca000f8e00ff */
[----:B------:R-:W-:-:S07]  /*1fd0*/  SHF.L.U32 R8, R8, 0x1f, RZ ;  /* 0x0000001f08087819 */ /* 0x000fce00000006ff */
[----:B------:R-:W-:-:S09]  /*1fe0*/  ULEA UR22, UR37, UR22, 0x3 ;  /* 0x0000001625167291 */ /* 0x000fd2000f8e183f */
[----:B------:R1:W2:Y:S01]  /*1ff0*/  SYNCS.PHASECHK.TRANS64.TRYWAIT P1, [UR22+0x22830], R8 ;  /* 0x02283008ff0075a7 */ /* 0x0002a20008020156 */
[----:B------:R-:W-:Y:S05]  /*2000*/  @!P0 BRA `(.L_x_9395) ;  /* 0x0000000000048947 */ /* 0x000fea0003800000 */
[----:B------:R-:W-:Y:S01]  /*2010*/  BPT.TRAP 0x1 ;  /* 0x000000040000795c */ /* 0x000fe20000300000 */
.L_x_9395:
[----:B--2---:R-:W-:Y:S05]  /*2020*/  @P1 BRA `(.L_x_9396) ;  /* 0x0000000000081947 */ /* 0x004fea0003800000 */
[----:B------:R-:W2:Y:S02]  /*2030*/  SYNCS.PHASECHK.TRANS64.TRYWAIT P1, [UR22+0x22830], R8 ;  /* 0x02283008ff0075a7 */ /* 0x000ea40008020156 */
[----:B--2---:R-:W-:Y:S05]  /*2040*/  @!P1 BRA `(.L_x_9397) ;  /* 0x000000f800789947 */ /* 0x004fea0003800000 */
.L_x_9396:
[----:B------:R-:W-:Y:S01]  /*2050*/  R2UR UR4, R6 ;  /* 0x00000000060472ca */ /* 0x000fe200000e0000 */
[----:B------:R-:W-:Y:S01]  /*2060*/  ULOP3.LUT UR16, UR52, 0x10000, URZ, 0xfc, !UPT ;  /* 0x0001000034107892 */ /* 0x000fe2000f8efc3f */
[----:B------:R-:W-:Y:S01]  /*2070*/  WARPGROUP.ARRIVE ;  /* 0x00000000000079c5 */ /* 0x000fe20000000000 */
[----:B------:R-:W-:Y:S01]  /*2080*/  UMOV UR17, 0x40000040 ;  /* 0x4000004000117882 */ /* 0x000fe20000000000 */
[----:B------:R-:W-:Y:S01]  /*2090*/  UMOV UR19, 0x40000040 ;  /* 0x4000004000137882 */ /* 0x000fe20000000000 */
[----:B------:R-:W-:Y:S01]  /*20a0*/  UMOV UR5, 0x40000040 ;  /* 0x4000004000057882 */ /* 0x000fe20000000000 */
[----:B------:R-:W-:Y:S01]  /*20b0*/  UMOV UR7, 0x40000040 ;  /* 0x4000004000077882 */ /* 0x000fe20000000000 */
[----:B------:R-:W-:Y:S01]  /*20c0*/  UIADD3 UR8, UR16, 0x4, URZ ;  /* 0x0000000410087890 */ /* 0x000fe2000fffe03f */
[----:B------:R-:W-:Y:S01]  /*20d0*/  P2R R72, PR, RZ, 0x1 ;  /* 0x00000001ff487803 */ /* 0x000fe20000000000 */
[----:B------:R-:W-:Y:S01]  /*20e0*/  UMOV UR9, 0x40000040 ;  /* 0x4000004000097882 */ /* 0x000fe20000000000 */
[----:B------:R-:W-:Y:S01]  /*20f0*/  UMOV UR11, 0x40000040 ;  /* 0x40000040000b7882 */ /* 0x000fe20000000000 */
[----:B------:R-:W-:Y:S01]  /*2100*/  UIADD3 UR12, UR16, 0x6, URZ ;  /* 0x00000006100c7890 */ /* 0x000fe2000fffe03f */
[----:B------:R-:W2:Y:S01]  /*2110*/  S2R R73, SR_TID.X ;  /* 0x0000000000497919 */ /* 0x000ea20000002100 */
[----:B------:R-:W-:Y:S01]  /*2120*/  UIADD3 UR4, UR4, 0x1c400, URZ ;  /* 0x0001c40004047890 */ /* 0x000fe2000fffe03f */
[----:B------:R-:W-:Y:S01]  /*2130*/  UMOV UR13, 0x40000040 ;  /* 0x40000040000d7882 */ /* 0x000fe20000000000 */
[----:B------:R-:W-:-:S02]  /*2140*/  UMOV UR15, 0x40000040 ;  /* 0x40000040000f7882 */ /* 0x000fc40000000000 */
[----:B------:R-:W-:Y:S02]  /*2150*/  USHF.R.U32.HI UR4, URZ, 0x4, UR4 ;  /* 0x000000043f047899 */ /* 0x000fe40008011604 */
[----:B------:R-:W-:Y:S02]  /*2160*/  UIMAD UR51, UR50, -0x60, UR51 ;  /* 0xffffffa0323378a4 */ /* 0x000fe4000f8e0233 */
[----:B------:R-:W-:-:S04]  /*2170*/  ULOP3.LUT UR4, UR4, 0x3fff, URZ, 0xc0, !UPT ;  /* 0x00003fff04047892 */ /* 0x000fc8000f8ec03f */
[----:B------:R-:W-:Y:S01]  /*2180*/  ULOP3.LUT UR20, UR4, 0x10000, URZ, 0xfc, !UPT ;  /* 0x0001000004147892 */ /* 0x000fe2000f8efc3f */
[----:B0-----:R-:W-:Y:S01]  /*2190*/  IMAD.U32 R3, RZ, RZ, UR51 ;  /* 0x00000033ff037e24 */ /* 0x001fe2000f8e00ff */
[----:B------:R-:W-:Y:S02]  /*21a0*/  UIADD3 UR4, UR16, 0x2, URZ ;  /* 0x0000000210047890 */ /* 0x000fe4000fffe03f */
[----:B------:R-:W-:Y:S02]  /*21b0*/  UIMAD UR18, UR37, 0x300, UR20 ;  /* 0x00000300251278a4 */ /* 0x000fe4000f8e0214 */
[----:B------:R-:W-:Y:S02]  /*21c0*/  IADD3 R0, -R2, 0x60, R3 ;  /* 0x0000006002007810 */ /* 0x000fe40007ffe103 */
[----:B------:R-:W-:Y:S02]  /*21d0*/  UIADD3 UR6, UR18, 0x2, URZ ;  /* 0x0000000212067890 */ /* 0x000fe4000fffe03f */
[----:B------:R-:W-:Y:S01]  /*21e0*/  UIADD3 UR10, UR18, 0x4, URZ ;  /* 0x00000004120a7890 */ /* 0x000fe2000fffe03f */
[----:B------:R-:W-:Y:S01]  /*21f0*/  ISETP.GT.AND P6, PT, R0, RZ, PT ;  /* 0x000000ff0000720c */ /* 0x000fe20003fc4270 */
[----:B------:R-:W-:-:S02]  /*2200*/  UIADD3 UR14, UR18, 0x6, URZ ;  /* 0x00000006120e7890 */ /* 0x000fc4000fffe03f */
[----:B------:R-:W-:Y:S01]  /*2210*/  HGMMA.64x96x16.F32 R24, gdesc[UR16], RZ, !UPT, gsb0 ;  /* 0x01600000101879f0 */ /* 0x000fe2000c0008ff */
[C---:B------:R-:W-:Y:S02]  /*2220*/  ISETP.GT.AND P5, PT, R0.reuse, 0x1, PT ;  /* 0x000000010000780c */ /* 0x040fe40003fa4270 */
[C---:B------:R-:W-:Y:S02]  /*2230*/  ISETP.GT.AND P4, PT, R0.reuse, 0x8, PT ;  /* 0x000000080000780c */ /* 0x040fe40003f84270 */
[C---:B------:R-:W-:Y:S02]  /*2240*/  ISETP.GT.AND P3, PT, R0.reuse, 0x9, PT ;  /* 0x000000090000780c */ /* 0x040fe40003f64270 */
[C---:B------:R-:W-:Y:S02]  /*2250*/  ISETP.GT.AND P1, PT, R0.reuse, 0x10, PT ;  /* 0x000000100000780c */ /* 0x040fe40003f24270 */
[----:B------:R-:W-:Y:S02]  /*2260*/  ISETP.GT.AND P2, PT, R0, 0x11, PT ;  /* 0x000000110000780c */ /* 0x000fe40003f44270 */
[----:B--2---:R-:W-:Y:S01]  /*2270*/  LOP3.LUT R73, R73, 0x7f, RZ, 0xc0, !PT ;  /* 0x0000007f49497812 */ /* 0x004fe200078ec0ff */
[----:B------:R-:W-:-:S02]  /*2280*/  WARPGROUP.DEPBAR.LE gsb0, 0x0 ;  /* 0x00008000000079c5 */ /* 0x000fc40000010000 */
[----:B------:R-:W-:-:S06]  /*2290*/  WARPGROUP.ARRIVE ;  /* 0x00000000000079c5 */ /* 0x000fcc0000000000 */
[----:B------:R-:W-:Y:S01]  /*22a0*/  HGMMA.64x96x16.F32 R24, gdesc[UR4], R24, gsb0 ;  /* 0x01600000041879f0 */ /* 0x000fe20008000818 */
[----:B------:R-:W-:Y:S02]  /*22b0*/  ULDC UR6, c[0x0][0x9d8] ;  /* 0x0002760000067ab9 */ /* 0x000fe40000000800 */
[----:B------:R-:W-:Y:S02]  /*22c0*/  WARPGROUP.DEPBAR.LE gsb0, 0x0 ;  /* 0x00008000000079c5 */ /* 0x000fe40000010000 */
[----:B------:R-:W-:-:S06]  /*22d0*/  WARPGROUP.ARRIVE ;  /* 0x00000000000079c5 */ /* 0x000fcc0000000000 */
[----:B------:R-:W-:Y:S01]  /*22e0*/  HGMMA.64x96x16.F32 R24, gdesc[UR8], R24, gsb0 ;  /* 0x01600000081879f0 */ /* 0x000fe20008000818 */
[----:B------:R-:W-:Y:S02]  /*22f0*/  ULDC UR10, c[0x0][0x988] ;  /* 0x00026200000a7ab9 */ /* 0x000fe40000000800 */
        /* <DEDUP_REMOVED lines=60> */
[----:B------:R-:W-:-:S06]  /*26c0*/  FMUL.FTZ R71, R71, UR6 ;  /* 0x0000000647477c20 */ /* 0x000fcc0008410000 */
[----:B------:R0:W3:Y:S01]  /*26d0*/  MUFU.TANH R11, R34 ;  /* 0x00000022000b7308 */ /* 0x0000e20000002400 */
[----:B--2---:R-:W-:Y:S02]  /*26e0*/  FSEL R4, R4, -INF , P6 ;  /* 0xff80000004047808 */ /* 0x004fe40003000000 */
[----:B------:R-:W-:-:S05]  /*26f0*/  ISETP.GT.AND P6, PT, R0, 0x18, PT ;  /* 0x000000180000780c */ /* 0x000fca0003fc4270 */
[----:B------:R-:W2:Y:S01]  /*2700*/  MUFU.TANH R5, R27 ;  /* 0x0000001b00057308 */ /* 0x000ea20000002400 */
[----:B0-----:R-:W-:-:S04]  /*2710*/  FSEL R34, R25, -INF , P5 ;  /* 0xff80000019227808 */ /* 0x001fc80002800000 */
[----:B------:R-:W-:-:S03]  /*2720*/  FMNMX.FTZ R24, R3, R34, !PT ;  /* 0x0000002203187209 */ /* 0x000fc60007810000 */
[----:B------:R0:W4:Y:S01]  /*2730*/  MUFU.TANH R12, R35 ;  /* 0x00000023000c7308 */ /* 0x0001220000002400 */
[----:B---3--:R-:W-:Y:S02]  /*2740*/  FSEL R11, R11, -INF , P1 ;  /* 0xff8000000b0b7808 */ /* 0x008fe40000800000 */
[----:B------:R-:W-:-:S05]  /*2750*/  ISETP.GT.AND P1, PT, R0, 0x28, PT ;  /* 0x000000280000780c */ /* 0x000fca0003f24270 */
[----:B------:R-:W3:Y:S01]  /*2760*/  MUFU.TANH R36, R36 ;  /* 0x0000002400247308 */ /* 0x000ee20000002400 */
[----:B0-----:R-:W-:Y:S02]  /*2770*/  FSEL R35, R28, -INF , P4 ;  /* 0xff8000001c237808 */ /* 0x001fe40002000000 */
[----:B--2---:R-:W-:Y:S02]  /*2780*/  FSEL R5, R5, -INF , P5 ;  /* 0xff80000005057808 */ /* 0x004fe40002800000 */
[----:B------:R-:W-:Y:S02]  /*2790*/  FMNMX.FTZ R25, R35, R24, !PT ;  /* 0x0000001823197209 */ /* 0x000fe40007810000 */
[----:B------:R-:W-:Y:S01]  /*27a0*/  ISETP.GT.AND P5, PT, R0, 0x19, PT ;  /* 0x000000190000780c */ /* 0x000fe20003fa4270 */
[----:B------:R-:W0:Y:S01]  /*27b0*/  MUFU.TANH R9, R30 ;  /* 0x0000001e00097308 */ /* 0x000e220000002400 */
[----:B----4-:R-:W-:-:S07]  /*27c0*/  FSEL R12, R12, -INF , P2 ;  /* 0xff8000000c0c7808 */ /* 0x010fce0001000000 */
[----:B------:R-:W2:Y:S01]  /*27d0*/  MUFU.TANH R37, R37 ;  /* 0x0000002500257308 */ /* 0x000ea20000002400 */
[----:B---3--:R-:W-:-:S07]  /*27e0*/  FSEL R36, R36, -INF , P6 ;  /* 0xff80000024247808 */ /* 0x008fce0003000000 */
[----:B------:R3:W4:Y:S01]  /*27f0*/  MUFU.TANH R13, R38 ;  /* 0x00000026000d7308 */ /* 0x0007220000002400 */
[----:B0-----:R-:W-:Y:S02]  /*2800*/  FSEL R9, R9, -INF , P4 ;  /* 0xff80000009097808 */ /* 0x001fe40002000000 */
[----:B------:R-:W-:-:S05]  /*2810*/  ISETP.GT.AND P4, PT, R0, 0x20, PT ;  /* 0x000000200000780c */ /* 0x000fca0003f84270 */
[----:B------:R-:W0:Y:S01]  /*2820*/  MUFU.TANH R10, R31 ;  /* 0x0000001f000a7308 */ /* 0x000e220000002400 */
[----:B---3--:R-:W-:Y:S02]  /*2830*/  FSEL R38, R29, -INF , P3 ;  /* 0xff8000001d267808 */ /* 0x008fe40001800000 */
[----:B--2---:R-:W-:Y:S02]  /*2840*/  FSEL R37, R37, -INF , P5 ;  /* 0xff80000025257808 */ /* 0x004fe40002800000 */
[----:B------:R-:W-:-:S03]  /*2850*/  FMNMX.FTZ R25, R38, R25, !PT ;  /* 0x0000001926197209 */ /* 0x000fc60007810000 */
[----:B------:R-:W2:Y:S01]  /*2860*/  MUFU.TANH R40, R40 ;  /* 0x0000002800287308 */ /* 0x000ea20000002400 */
[----:B------:R-:W-:Y:S02]  /*2870*/  FMNMX.FTZ R24, R32, R25, !PT ;  /* 0x0000001920187209 */ /* 0x000fe40007810000 */
[----:B----4-:R-:W-:Y:S02]  /*2880*/  FSEL R13, R13, -INF , P6 ;  /* 0xff8000000d0d7808 */ /* 0x010fe40003000000 */
[----:B------:R-:W-:-:S03]  /*2890*/  ISETP.GT.AND P6, PT, R0, 0x30, PT ;  /* 0x000000300000780c */ /* 0x000fc60003fc4270 */
[----:B------:R3:W4:Y:S01]  /*28a0*/  MUFU.TANH R14, R39 ;  /* 0x00000027000e7308 */ /* 0x0007220000002400 */
[----:B0-----:R-:W-:Y:S02]  /*28b0*/  FSEL R10, R10, -INF , P3 ;  /* 0xff8000000a0a7808 */ /* 0x001fe40001800000 */
[----:B------:R-:W-:-:S05]  /*28c0*/  ISETP.GT.AND P3, PT, R0, 0x21, PT ;  /* 0x000000210000780c */ /* 0x000fca0003f64270 */
[----:B------:R-:W0:Y:S01]  /*28d0*/  MUFU.TANH R41, R41 ;  /* 0x0000002900297308 */ /* 0x000e220000002400 */
[----:B---3--:R-:W-:Y:S02]  /*28e0*/  FSEL R39, R33, -INF , P2 ;  /* 0xff80000021277808 */ /* 0x008fe40001000000 */
[----:B--2---:R-:W-:Y:S02]  /*28f0*/  FSEL R40, R40, -INF , P4 ;  /* 0xff80000028287808 */ /* 0x004fe40002000000 */
[----:B------:R-:W-:Y:S02]  /*2900*/  FMNMX.FTZ R25, R39, R24, !PT ;  /* 0x0000001827197209 */ /* 0x000fe40007810000 */
[----:B------:R-:W-:Y:S01]  /*2910*/  ISETP.GT.AND P2, PT, R0, 0x29, PT ;  /* 0x000000290000780c */ /* 0x000fe20003f44270 */
[----:B------:R-:W2:Y:S01]  /*2920*/  MUFU.TANH R44, R44 ;  /* 0x0000002c002c7308 */ /* 0x000ea20000002400 */
[----:B------:R-:W-:Y:S02]  /*2930*/  FMNMX.FTZ R24, R36, R25, !PT ;  /* 0x0000001924187209 */ /* 0x000fe40007810000 */
[----:B----4-:R-:W-:-:S02]  /*2940*/  FSEL R14, R14, -INF , P5 ;  /* 0xff8000000e0e7808 */ /* 0x010fc40002800000 */
[----:B------:R-:W-:Y:S02]  /*2950*/  FMNMX.FTZ R25, R37, R24, !PT ;  /* 0x0000001825197209 */ /* 0x000fe40007810000 */
[----:B------:R-:W-:Y:S01]  /*2960*/  ISETP.GT.AND P5, PT, R0, 0x31, PT ;  /* 0x000000310000780c */ /* 0x000fe20003fa4270 */
[----:B------:R-:W3:Y:S01]  /*2970*/  MUFU.TANH R45, R45 ;  /* 0x0000002d002d7308 */ /* 0x000ee20000002400 */
[----:B0-----:R-:W-:Y:S02]  /*2980*/  FSEL R41, R41, -INF , P3 ;  /* 0xff80000029297808 */ /* 0x001fe40001800000 */
[----:B------:R-:W-:-:S04]  /*2990*/  FMNMX.FTZ R24, R40, R25, !PT ;  /* 0x0000001928187209 */ /* 0x000fc80007810000 */
[----:B------:R-:W-:Y:S01]  /*29a0*/  FMNMX.FTZ R25, R41, R24, !PT ;  /* 0x0000001829197209 */ /* 0x000fe20007810000 */
[----:B------:R-:W0:Y:S01]  /*29b0*/  MUFU.TANH R48, R48 ;  /* 0x0000003000307308 */ /* 0x000e220000002400 */
[----:B--2---:R-:W-:-:S04]  /*29c0*/  FSEL R44, R44, -INF , P1 ;  /* 0xff8000002c2c7808 */ /* 0x004fc80000800000 */
[----:B------:R-:W-:-:S03]  /*29d0*/  FMNMX.FTZ R28, R44, R25, !PT ;  /* 0x000000192c1c7209 */ /* 0x000fc60007810000 */
[----:B------:R-:W2:Y:S01]  /*29e0*/  MUFU.TANH R15, R42 ;  /* 0x0000002a000f7308 */ /* 0x000ea20000002400 */
[----:B---3--:R-:W-:-:S04]  /*29f0*/  FSEL R45, R45, -INF , P2 ;  /* 0xff8000002d2d7808 */ /* 0x008fc80001000000 */
[----:B------:R-:W-:-:S03]  /*2a00*/  FMNMX.FTZ R25, R45, R28, !PT ;  /* 0x0000001c2d197209 */ /* 0x000fc60007810000 */
        /* <DEDUP_REMOVED lines=64> */
[----:B0-----:R-:W-:-:S04]  /*2e10*/  FSEL R69, R69, -INF , P1 ;  /* 0xff80000045457808 */ /* 0x001fc80000800000 */
[----:B------:R-:W-:-:S03]  /*2e20*/  FMNMX.FTZ R31, R69, R0, !PT ;  /* 0x00000000451f7209 */ /* 0x000fc60007810000 */
[----:B------:R-:W0:Y:S01]  /*2e30*/  MUFU.TANH R66, R66 ;  /* 0x0000004200427308 */ /* 0x000e220000002400 */
[----:B--2---:R-:W-:Y:S01]  /*2e40*/  FSEL R62, R62, -INF , P6 ;  /* 0xff8000003e3e7808 */ /* 0x004fe20003000000 */
[----:B------:R-:W2:Y:S06]  /*2e50*/  SHFL.BFLY PT, R0, R31, 0x2, 0x1f ;  /* 0x0c401f001f007f89 */ /* 0x000eac00000e0000 */
[----:B------:R-:W4:Y:S01]  /*2e60*/  MUFU.TANH R67, R67 ;  /* 0x0000004300437308 */ /* 0x000f220000002400 */
[----:B---3--:R-:W-:-:S07]  /*2e70*/  FSEL R63, R63, -INF , P5 ;  /* 0xff8000003f3f7808 */ /* 0x008fce0002800000 */
[----:B------:R-:W3:Y:S01]  /*2e80*/  MUFU.TANH R70, R70 ;  /* 0x0000004600467308 */ /* 0x000ee20000002400 */
[----:B0-----:R-:W-:-:S07]  /*2e90*/  FSEL R66, R66, -INF , P4 ;  /* 0xff80000042427808 */ /* 0x001fce0002000000 */
[----:B------:R-:W0:Y:S01]  /*2ea0*/  MUFU.TANH R71, R71 ;  /* 0x0000004700477308 */ /* 0x000e220000002400 */
[----:B----4-:R-:W-:Y:S02]  /*2eb0*/  FSEL R67, R67, -INF , P3 ;  /* 0xff80000043437808 */ /* 0x010fe40001800000 */
[----:B--2---:R-:W-:-:S05]  /*2ec0*/  FMNMX.FTZ R33, R31, R0, !PT ;  /* 0x000000001f217209 */ /* 0x004fca0007810000 */
[----:B------:R-:W2:Y:S01]  /*2ed0*/  SHFL.BFLY PT, R0, R33, 0x1, 0x1f ;  /* 0x0c201f0021007f89 */ /* 0x000ea200000e0000 */
[----:B---3--:R-:W-:Y:S02]  /*2ee0*/  FSEL R70, R70, -INF , P2 ;  /* 0xff80000046467808 */ /* 0x008fe40001000000 */
[----:B0-----:R-:W-:Y:S02]  /*2ef0*/  FSEL R71, R71, -INF , P1 ;  /* 0xff80000047477808 */ /* 0x001fe40000800000 */
[----:B--2---:R-:W-:-:S04]  /*2f00*/  FMNMX.FTZ R0, R33, R0, !PT ;  /* 0x0000000021007209 */ /* 0x004fc80007810000 */
        /* <DEDUP_REMOVED lines=11> */
[--C-:B------:R-:W-:Y:S01]  /*2fc0*/  FFMA.FTZ R31, R34, UR10, -R43.reuse ;  /* 0x0000000a221f7c23 */ /* 0x100fe2000801082b */
[----:B------:R-:W-:Y:S01]  /*2fd0*/  MUFU.EX2 R152, R152 ;  /* 0x0000009800987308 */ /* 0x000fe20000000800 */
        /* <DEDUP_REMOVED lines=12> */
[----:B------:R-:W-:Y:S01]  /*30a0*/  IMAD.U32 R40, RZ, RZ, UR22 ;  /* 0x00000016ff287e24 */ /* 0x000fe2000f8e00ff */
        /* <DEDUP_REMOVED lines=17> */
[----:B------:R-:W-:Y:S01]  /*31c0*/  FFMA.FTZ R43, R69, UR10, -R43 ;  /* 0x0000000a452b7c23 */ /* 0x000fe2000801082b */
        /* <DEDUP_REMOVED lines=18> */
[----:B------:R-:W-:Y:S03]  /*32f0*/  MUFU.EX2 R44, R44 ;  /* 0x0000002c002c7308 */ /* 0x000fe60000000800 */
[----:B------:R-:W0:Y:S05]  /*3300*/  SHFL.BFLY PT, R3, R32, 0x2, 0x1f ;  /* 0x0c401f0020037f89 */ /* 0x000e2a00000e0000 */
[----:B------:R-:W2:Y:S08]  /*3310*/  MUFU.EX2 R45, R45 ;  /* 0x0000002d002d7308 */ /* 0x000eb00000000800 */
[----:B------:R-:W-:Y:S08]  /*3320*/  MUFU.EX2 R48, R48 ;  /* 0x0000003000307308 */ /* 0x000ff00000000800 */
[----:B------:R-:W3:Y:S01]  /*3330*/  MUFU.EX2 R49, R49 ;  /* 0x0000003100317308 */ /* 0x000ee20000000800 */
[----:B--2---:R-:W-:-:S02]  /*3340*/  F2FP.F16.F32.PACK_AB R162, R45, R44 ;  /* 0x0000002c2da2723e */ /* 0x004fc400000000ff */
[----:B0-----:R-:W-:-:S05]  /*3350*/  FMNMX.FTZ R34, R32, R3, !PT ;  /* 0x0000000320227209 */ /* 0x001fca0007810000 */
[----:B------:R-:W0:Y:S01]  /*3360*/  SHFL.BFLY PT, R3, R34, 0x1, 0x1f ;  /* 0x0c201f0022037f89 */ /* 0x000e2200000e0000 */
[----:B------:R-:W-:Y:S08]  /*3370*/  MUFU.EX2 R52, R52 ;  /* 0x0000003400347308 */ /* 0x000ff00000000800 */
[----:B------:R-:W2:Y:S01]  /*3380*/  MUFU.EX2 R53, R53 ;  /* 0x0000003500357308 */ /* 0x000ea20000000800 */
[----:B---3--:R-:W-:-:S07]  /*3390*/  F2FP.F16.F32.PACK_AB R164, R49, R48 ;  /* 0x0000003031a4723e */ /* 0x008fce00000000ff */
[----:B------:R-:W-:Y:S01]  /*33a0*/  MUFU.EX2 R56, R56 ;  /* 0x0000003800387308 */ /* 0x000fe20000000800 */
[----:B0-----:R-:W-:-:S07]  /*33b0*/  FMNMX.FTZ R3, R34, R3, !PT ;  /* 0x0000000322037209 */ /* 0x001fce0007810000 */
[----:B------:R-:W-:Y:S01]  /*33c0*/  MUFU.EX2 R57, R57 ;  /* 0x0000003900397308 */ /* 0x000fe20000000800 */
[----:B--2---:R-:W-:Y:S02]  /*33d0*/  F2FP.F16.F32.PACK_AB R166, R53, R52 ;  /* 0x0000003435a6723e */ /* 0x004fe400000000ff */
[C---:B------:R-:W-:Y:S01]  /*33e0*/  FSETP.NEU.FTZ.AND P1, PT, R3.reuse, -INF , PT ;  /* 0xff8000000300780b */ /* 0x040fe20003f3d000 */
[----:B------:R-:W-:-:S04]  /*33f0*/  FMUL.FTZ R32, R3, UR10 ;  /* 0x0000000a03207c20 */ /* 0x000fc80008410000 */
[----:B------:R-:W-:Y:S01]  /*3400*/  MUFU.EX2 R60, R60 ;  /* 0x0000003c003c7308 */ /* 0x000fe20000000800 */
[----:B------:R-:W-:Y:S02]  /*3410*/  FSEL R32, R32, RZ, P1 ;  /* 0x000000ff20207208 */ /* 0x000fe40000800000 */
[----:B------:R-:W-:Y:S02]  /*3420*/  ISETP.NE.AND P1, PT, R73, RZ, PT ;  /* 0x000000ff4900720c */ /* 0x000fe40003f25270 */
[----:B------:R-:W0:Y:S01]  /*3430*/  S2R R73, SR_TID.X ;  /* 0x0000000000497919 */ /* 0x000e220000002100 */
        /* <DEDUP_REMOVED lines=12> */
[----:B------:R2:W3:Y:S01]  /*3500*/  MUFU.EX2 R34, R5 ;  /* 0x0000000500227308 */ /* 0x0004e20000000800 */
        /* <DEDUP_REMOVED lines=8> */
[----:B--2---:R-:W-:Y:S01]  /*3590*/  FADD.FTZ R5, R152, R31 ;  /* 0x0000001f98057221 */ /* 0x004fe20000010000 */
[--C-:B------:R-:W-:Y:S01]  /*35a0*/  FFMA.FTZ R62, R62, UR10, -R32.reuse ;  /* 0x0000000a3e3e7c23 */ /* 0x100fe20008010820 */
[--C-:B------:R-:W-:Y:S01]  /*35b0*/  FFMA.FTZ R63, R63, UR10, -R32.reuse ;  /* 0x0000000a3f3f7c23 */ /* 0x100fe20008010820 */
[----:B------:R-:W-:Y:S01]  /*35c0*/  F2FP.F16.F32.PACK_AB R152, R31, R152 ;  /* 0x000000981f98723e */ /* 0x000fe200000000ff */
[----:B------:R-:W-:Y:S01]  /*35d0*/  FADD.FTZ R4, R154, R5 ;  /* 0x000000059a047221 */ /* 0x000fe20000010000 */
[--C-:B------:R-:W-:Y:S01]  /*35e0*/  FFMA.FTZ R66, R66, UR10, -R32.reuse ;  /* 0x0000000a42427c23 */ /* 0x100fe20008010820 */
[----:B------:R-:W-:Y:S01]  /*35f0*/  FFMA.FTZ R67, R67, UR10, -R32 ;  /* 0x0000000a43437c23 */ /* 0x000fe20008010820 */
[----:B------:R-:W2:Y:S01]  /*3600*/  MUFU.EX2 R10, R10 ;  /* 0x0000000a000a7308 */ /* 0x000ea20000000800 */
[----:B------:R-:W-:Y:S01]  /*3610*/  FADD.FTZ R5, R33, R4 ;  /* 0x0000000421057221 */ /* 0x000fe20000010000 */
[----:B---3--:R-:W-:Y:S01]  /*3620*/  FADD.FTZ R4, R153, R34 ;  /* 0x0000002299047221 */ /* 0x008fe20000010000 */
[----:B0-----:R-:W-:Y:S01]  /*3630*/  SHF.R.U32.HI R73, RZ, 0x7, R73 ;  /* 0x00000007ff497819 */ /* 0x001fe20000011649 */
[--C-:B------:R-:W-:Y:S01]  /*3640*/  FFMA.FTZ R70, R70, UR10, -R32.reuse ;  /* 0x0000000a46467c23 */ /* 0x100fe20008010820 */
[----:B------:R-:W-:Y:S01]  /*3650*/  FFMA.FTZ R32, R71, UR10, -R32 ;  /* 0x0000000a47207c23 */ /* 0x000fe20008010820 */
[----:B------:R-:W-:-:S02]  /*3660*/  F2FP.F16.F32.PACK_AB R154, R33, R154 ;  /* 0x0000009a219a723e */ /* 0x000fc400000000ff */
[----:B------:R-:W0:Y:S01]  /*3670*/  MUFU.EX2 R11, R11 ;  /* 0x0000000b000b7308 */ /* 0x000e220000000800 */
[----:B------:R-:W-:Y:S02]  /*3680*/  F2FP.F16.F32.PACK_AB R168, R57, R56 ;  /* 0x0000003839a8723e */ /* 0x000fe400000000ff */
[----:B------:R-:W-:-:S05]  /*3690*/  F2FP.F16.F32.PACK_AB R153, R34, R153 ;  /* 0x000000992299723e */ /* 0x000fca00000000ff */
[----:B------:R3:W4:Y:S01]  /*36a0*/  MUFU.EX2 R36, R12 ;  /* 0x0000000c00247308 */ /* 0x0007220000000800 */
[----:B--2---:R-:W-:-:S07]  /*36b0*/  F2FP.F16.F32.PACK_AB R155, R10, R9 ;  /* 0x000000090a9b723e */ /* 0x004fce00000000ff */
[----:B------:R-:W2:Y:S01]  /*36c0*/  MUFU.EX2 R13, R13 ;  /* 0x0000000d000d7308 */ /* 0x000ea20000000800 */
[----:B---3--:R-:W-:Y:S01]  /*36d0*/  FADD.FTZ R12, R156, R5 ;  /* 0x000000059c0c7221 */ /* 0x008fe20000010000 */
[----:B------:R-:W-:Y:S01]  /*36e0*/  FADD.FTZ R5, R9, R4 ;  /* 0x0000000409057221 */ /* 0x000fe20000010000 */
[C---:B------:R-:W-:Y:S02]  /*36f0*/  F2FP.F16.F32.PACK_AB R156, R35.reuse, R156 ;  /* 0x0000009c239c723e */ /* 0x040fe400000000ff */
[----:B------:R-:W-:Y:S01]  /*3700*/  FADD.FTZ R39, R35, R12 ;  /* 0x0000000c23277221 */ /* 0x000fe20000010000 */
[----:B------:R-:W-:Y:S01]  /*3710*/  FADD.FTZ R38, R10, R5 ;  /* 0x000000050a267221 */ /* 0x000fe20000010000 */
[----:B------:R-:W-:Y:S01]  /*3720*/  IADD3 R12, -R73, 0xb, RZ ;  /* 0x0000000b490c7810 */ /* 0x000fe20007ffe1ff */
[----:B------:R-:W3:Y:S01]  /*3730*/  MUFU.EX2 R14, R14 ;  /* 0x0000000e000e7308 */ /* 0x000ee20000000800 */
[----:B------:R-:W-:Y:S01]  /*3740*/  FADD.FTZ R4, R158, R39 ;  /* 0x000000279e047221 */ /* 0x000fe20000010000 */
[----:B0-----:R-:W-:Y:S01]  /*3750*/  FADD.FTZ R5, R11, R38 ;  /* 0x000000260b057221 */ /* 0x001fe20000010000 */
[----:B------:R-:W-:-:S02]  /*3760*/  F2FP.F16.F32.PACK_AB R158, R37, R158 ;  /* 0x0000009e259e723e */ /* 0x000fc400000000ff */
[----:B------:R-:W-:Y:S01]  /*3770*/  FADD.FTZ R39, R37, R4 ;  /* 0x0000000425277221 */ /* 0x000fe20000010000 */
[----:B------:R-:W-:Y:S02]  /*3780*/  @!P1 VIADD R4, R40, 0x22840 ;  /* 0x0002284028049836 */ /* 0x000fe40000000000 */
[----:B----4-:R-:W-:Y:S01]  /*3790*/  FADD.FTZ R38, R36, R5 ;  /* 0x0000000524267221 */ /* 0x010fe20000010000 */
[----:B------:R-:W0:Y:S01]  /*37a0*/  MUFU.EX2 R15, R15 ;  /* 0x0000000f000f7308 */ /* 0x000e220000000800 */
[----:B------:R-:W-:Y:S01]  /*37b0*/  FADD.FTZ R40, R160, R39 ;  /* 0x00000027a0287221 */ /* 0x000fe20000010000 */
[----:B------:R-:W-:Y:S01]  /*37c0*/  F2FP.F16.F32.PACK_AB R160, R41, R160 ;  /* 0x000000a029a0723e */ /* 0x000fe200000000ff */
[----:B--2---:R-:W-:Y:S01]  /*37d0*/  FADD.FTZ R5, R13, R38 ;  /* 0x000000260d057221 */ /* 0x004fe20000010000 */
[----:B------:R-:W-:Y:S01]  /*37e0*/  @!P1 PRMT R4, RZ, 0x654, R4 ;  /* 0x00000654ff049816 */ /* 0x000fe20000000004 */
[----:B------:R-:W-:Y:S01]  /*37f0*/  FADD.FTZ R39, R41, R40 ;  /* 0x0000002829277221 */ /* 0x000fe20000010000 */
[----:B------:R2:W-:Y:S06]  /*3800*/  BAR.ARV R12, 0x100 ;  /* 0x0004000c0000751d */ /* 0x0005ec0000002000 */
[----:B------:R-:W4:Y:S01]  /*3810*/  MUFU.EX2 R20, R20 ;  /* 0x0000001400147308 */ /* 0x000f220000000800 */
[----:B------:R-:W-:Y:S01]  /*3820*/  FADD.FTZ R40, R44, R39 ;  /* 0x000000272c287221 */ /* 0x000fe20000010000 */
[----:B---3--:R-:W-:Y:S01]  /*3830*/  FADD.FTZ R38, R14, R5 ;  /* 0x000000050e267221 */ /* 0x008fe20000010000 */
[----:B------:R4:W-:Y:S01]  /*3840*/  @!P1 SYNCS.ARRIVE.TRANS64.RED.A1T0 RZ, [R4+URZ], RZ ;  /* 0x000000ff04ff99a7 */ /* 0x0009e2000810043f */
[----:B------:R-:W-:Y:S01]  /*3850*/  F2FP.F16.F32.PACK_AB R157, R36, R11 ;  /* 0x0000000b249d723e */ /* 0x000fe200000000ff */
[----:B------:R-:W-:Y:S01]  /*3860*/  FADD.FTZ R39, R45, R40 ;  /* 0x000000282d277221 */ /* 0x000fe20000010000 */
[----:B0-----:R-:W-:Y:S01]  /*3870*/  FADD.FTZ R5, R15, R38 ;  /* 0x000000260f057221 */ /* 0x001fe20000010000 */
[----:B------:R-:W-:Y:S01]  /*3880*/  F2FP.F16.F32.PACK_AB R159, R14, R13 ;  /* 0x0000000d0e9f723e */ /* 0x000fe200000000ff */
[----:B------:R-:W0:Y:S01]  /*3890*/  MUFU.EX2 R21, R21 ;  /* 0x0000001500157308 */ /* 0x000e220000000800 */
[----:B------:R-:W-:-:S04]  /*38a0*/  FADD.FTZ R38, R48, R39 ;  /* 0x0000002730267221 */ /* 0x000fc80000010000 */
[----:B------:R-:W-:-:S03]  /*38b0*/  FADD.FTZ R39, R49, R38 ;  /* 0x0000002631277221 */ /* 0x000fc60000010000 */
[----:B------:R-:W3:Y:S01]  /*38c0*/  MUFU.EX2 R24, R24 ;  /* 0x0000001800187308 */ /* 0x000ee20000000800 */
[----:B----4-:R-:W-:Y:S01]  /*38d0*/  FADD.FTZ R4, R20, R5 ;  /* 0x0000000514047221 */ /* 0x010fe20000010000 */
[----:B------:R-:W-:Y:S01]  /*38e0*/  FADD.FTZ R38, R52, R39 ;  /* 0x0000002734267221 */ /* 0x000fe20000010000 */
[----:B------:R-:W-:-:S03]  /*38f0*/  F2FP.F16.F32.PACK_AB R161, R20, R15 ;  /* 0x0000000f14a1723e */ /* 0x000fc600000000ff */
[----:B------:R-:W-:Y:S02]  /*3900*/  FADD.FTZ R39, R53, R38 ;  /* 0x0000002635277221 */ /* 0x000fe40000010000 */
[----:B------:R-:W4:Y:S01]  /*3910*/  MUFU.EX2 R25, R25 ;  /* 0x0000001900197308 */ /* 0x000f220000000800 */
[----:B0-----:R-:W-:Y:S01]  /*3920*/  FADD.FTZ R5, R21, R4 ;  /* 0x0000000415057221 */ /* 0x001fe20000010000 */
[----:B------:R-:W-:-:S04]  /*3930*/  FADD.FTZ R38, R56, R39 ;  /* 0x0000002738267221 */ /* 0x000fc80000010000 */
[----:B------:R-:W-:Y:S02]  /*3940*/  FADD.FTZ R31, R57, R38 ;  /* 0x00000026391f7221 */ /* 0x000fe40000010000 */
[----:B------:R-:W0:Y:S01]  /*3950*/  MUFU.EX2 R26, R26 ;  /* 0x0000001a001a7308 */ /* 0x000e220000000800 */
[----:B---3--:R-:W-:Y:S01]  /*3960*/  FADD.FTZ R4, R24, R5 ;  /* 0x0000000518047221 */ /* 0x008fe20000010000 */
[----:B------:R-:W-:Y:S01]  /*3970*/  FADD.FTZ R38, R60, R31 ;  /* 0x0000001f3c267221 */ /* 0x000fe20000010000 */
[----:B------:R-:W-:-:S05]  /*3980*/  F2FP.F16.F32.PACK_AB R163, R24, R21 ;  /* 0x0000001518a3723e */ /* 0x000fca00000000ff */
[----:B------:R-:W3:Y:S01]  /*3990*/  MUFU.EX2 R27, R27 ;  /* 0x0000001b001b7308 */ /* 0x000ee20000000800 */
[----:B----4-:R-:W-:-:S07]  /*39a0*/  FADD.FTZ R5, R25, R4 ;  /* 0x0000000419057221 */ /* 0x010fce0000010000 */
[----:B------:R-:W4:Y:S01]  /*39b0*/  MUFU.EX2 R28, R28 ;  /* 0x0000001c001c7308 */ /* 0x000f220000000800 */
[C---:B0-----:R-:W-:Y:S01]  /*39c0*/  FADD.FTZ R4, R26.reuse, R5 ;  /* 0x000000051a047221 */ /* 0x041fe20000010000 */
[----:B------:R-:W-:-:S06]  /*39d0*/  F2FP.F16.F32.PACK_AB R165, R26, R25 ;  /* 0x000000191aa5723e */ /* 0x000fcc00000000ff */
[----:B------:R-:W0:Y:S01]  /*39e0*/  MUFU.EX2 R61, R61 ;  /* 0x0000003d003d7308 */ /* 0x000e220000000800 */
[----:B---3--:R-:W-:-:S07]  /*39f0*/  FADD.FTZ R5, R27, R4 ;  /* 0x000000041b057221 */ /* 0x008fce0000010000 */
[----:B------:R-:W3:Y:S01]  /*3a00*/  MUFU.EX2 R29, R29 ;  /* 0x0000001d001d7308 */ /* 0x000ee20000000800 */
[C---:B----4-:R-:W-:Y:S01]  /*3a10*/  FADD.FTZ R4, R28.reuse, R5 ;  /* 0x000000051c047221 */ /* 0x050fe20000010000 */
[----:B------:R-:W-:-:S06]  /*3a20*/  F2FP.F16.F32.PACK_AB R167, R28, R27 ;  /* 0x0000001b1ca7723e */ /* 0x000fcc00000000ff */
[----:B------:R-:W4:Y:S01]  /*3a30*/  MUFU.EX2 R64, R64 ;  /* 0x0000004000407308 */ /* 0x000f220000000800 */
[C---:B0-----:R-:W-:Y:S01]  /*3a40*/  FADD.FTZ R31, R61.reuse, R38 ;  /* 0x000000263d1f7221 */ /* 0x041fe20000010000 */
[----:B------:R-:W-:-:S06]  /*3a50*/  F2FP.F16.F32.PACK_AB R170, R61, R60 ;  /* 0x0000003c3daa723e */ /* 0x000fcc00000000ff */
[----:B------:R-:W0:Y:S01]  /*3a60*/  MUFU.EX2 R30, R30 ;  /* 0x0000001e001e7308 */ /* 0x000e220000000800 */
[----:B---3--:R-:W-:-:S07]  /*3a70*/  FADD.FTZ R5, R29, R4 ;  /* 0x000000041d057221 */ /* 0x008fce0000010000 */
[----:B------:R-:W3:Y:S01]  /*3a80*/  MUFU.EX2 R65, R65 ;  /* 0x0000004100417308 */ /* 0x000ee20000000800 */
[----:B----4-:R-:W-:-:S07]  /*3a90*/  FADD.FTZ R4, R64, R31 ;  /* 0x0000001f40047221 */ /* 0x010fce0000010000 */
[----:B------:R-:W4:Y:S01]  /*3aa0*/  MUFU.EX2 R62, R62 ;  /* 0x0000003e003e7308 */ /* 0x000f220000000800 */
[C---:B0-----:R-:W-:Y:S01]  /*3ab0*/  FADD.FTZ R5, R30.reuse, R5 ;  /* 0x000000051e057221 */ /* 0x041fe20000010000 */
[----:B------:R-:W-:-:S06]  /*3ac0*/  F2FP.F16.F32.PACK_AB R169, R30, R29 ;  /* 0x0000001d1ea9723e */ /* 0x000fcc00000000ff */
[----:B------:R-:W0:Y:S01]  /*3ad0*/  MUFU.EX2 R63, R63 ;  /* 0x0000003f003f7308 */ /* 0x000e220000000800 */
[C---:B---3--:R-:W-:Y:S01]  /*3ae0*/  FADD.FTZ R31, R65.reuse, R4 ;  /* 0x00000004411f7221 */ /* 0x048fe20000010000 */
[----:B------:R-:W-:-:S06]  /*3af0*/  F2FP.F16.F32.PACK_AB R172, R65, R64 ;  /* 0x0000004041ac723e */ /* 0x000fcc00000000ff */
        /* <DEDUP_REMOVED lines=11> */
[----:B0-----:R-:W-:-:S07]  /*3bb0*/  FADD.FTZ R10, R70, R5 ;  /* 0x00000005460a7221 */ /* 0x001fce0000010000 */
[----:B------:R-:W0:Y:S01]  /*3bc0*/  MUFU.EX2 R43, R43 ;  /* 0x0000002b002b7308 */ /* 0x000e220000000800 */
[----:B---3--:R-:W-:Y:S01]  /*3bd0*/  FADD.FTZ R38, R68, R31 ;  /* 0x0000001f44267221 */ /* 0x008fe20000010000 */
[C---:B----4-:R-:W-:Y:S01]  /*3be0*/  FADD.FTZ R5, R175.reuse, R10 ;  /* 0x0000000aaf057221 */ /* 0x050fe20000010000 */
[----:B------:R-:W-:Y:S02]  /*3bf0*/  F2FP.F16.F32.PACK_AB R175, R175, R70 ;  /* 0x00000046afaf723e */ /* 0x000fe400000000ff */
[C---:B0-----:R-:W-:Y:S01]  /*3c00*/  FADD.FTZ R4, R43.reuse, R38 ;  /* 0x000000262b047221 */ /* 0x041fe20000010000 */
[----:B------:R-:W-:Y:S01]  /*3c10*/  F2FP.F16.F32.PACK_AB R174, R43, R68 ;  /* 0x000000442bae723e */ /* 0x000fe200000000ff */
[----:B--2---:R-:W-:Y:S06]  /*3c20*/  @!P0 BRA `(.L_x_9398) ;  /* 0x0000000000048947 */ /* 0x004fec0003800000 */
[----:B------:R-:W-:Y:S01]  /*3c30*/  BPT.TRAP 0x1 ;  /* 0x000000040000795c */ /* 0x000fe20000300000 */
.L_x_9398:
[----:B------:R0:W2:Y:S01]  /*3c40*/  SYNCS.PHASECHK.TRANS64.TRYWAIT P2, [UR22+0x22850], R8 ;  /* 0x02285008ff0075a7 */ /* 0x0000a20008040156 */
[----:B------:R-:W-:Y:S05]  /*3c50*/  @!P0 BRA `(.L_x_9399) ;  /* 0x0000000000048947 */ /* 0x000fea0003800000 */
[----:B------:R-:W-:Y:S01]  /*3c60*/  BPT.TRAP 0x1 ;  /* 0x000000040000795c */ /* 0x000fe20000300000 */
.L_x_9399:
[----:B--2---:R-:W-:Y:S05]  /*3c70*/  @P2 BRA `(.L_x_9400) ;  /* 0x0000000000082947 */ /* 0x004fea0003800000 */
[----:B------:R-:W2:Y:S02]  /*3c80*/  SYNCS.PHASECHK.TRANS64.TRYWAIT P2, [UR22+0x22850], R8 ;  /* 0x02285008ff0075a7 */ /* 0x000ea40008040156 */
[----:B--2---:R-:W-:Y:S05]  /*3c90*/  @!P2 BRA `(.L_x_9401) ;  /* 0x000000dc007ca947 */ /* 0x004fea0003800000 */
.L_x_9400:
[----:B------:R-:W-:Y:S01]  /*3ca0*/  R2UR UR6, R6 ;  /* 0x00000000060672ca */ /* 0x000fe200000e0000 */
[----:B------:R3:W-:Y:S06]  /*3cb0*/  BAR.SYNC.DEFER_BLOCKING R7, 0x100 ;  /* 0x000400070000751d */ /* 0x0007ec0000010000 */
[----:B------:R-:W-:Y:S01]  /*3cc0*/  UMOV UR7, 0x40000040 ;  /* 0x4000004000077882 */ /* 0x000fe20000000000 */
[----:B------:R-:W-:-:S05]  /*3cd0*/  VOTEU.ALL UP0, P1 ;  /* 0x00000000003f7886 */ /* 0x000fca0000800000 */
[----:B------:R-:W-:Y:S02]  /*3ce0*/  UIADD3 UR6, UR6, 0x400, URZ ;  /* 0x0000040006067890 */ /* 0x000fe4000fffe03f */
[----:B------:R-:W-:Y:S02]  /*3cf0*/  @!UP0 UIADD3 UR22, UR22, 0x22860, URZ ;  /* 0x0002286016168890 */ /* 0x000fe4000fffe03f */
[----:B------:R-:W-:Y:S02]  /*3d00*/  USHF.R.U32.HI UR6, URZ, 0x4, UR6 ;  /* 0x000000043f067899 */ /* 0x000fe40008011606 */
[----:B------:R-:W-:Y:S02]  /*3d10*/  @!UP0 UPRMT UR22, URZ, 0x654, UR22 ;  /* 0x000006543f168896 */ /* 0x000fe40008000016 */
[----:B------:R-:W-:-:S04]  /*3d20*/  ULOP3.LUT UR6, UR6, 0x3fff, URZ, 0xc0, !UPT ;  /* 0x00003fff06067892 */ /* 0x000fc8000f8ec03f */
[----:B------:R-:W-:Y:S01]  /*3d30*/  ULOP3.LUT UR21, UR6, 0x3000000, URZ, 0xfc, !UPT ;  /* 0x0300000006157892 */ /* 0x000fe2000f8efc3f */
[----:B------:R-:W-:-:S03]  /*3d40*/  WARPGROUP.ARRIVE ;  /* 0x00000000000079c5 */ /* 0x000fc60000000000 */
[----:B------:R-:W-:-:S07]  /*3d50*/  UIMAD UR11, UR37, 0xc00, UR21 ;  /* 0x00000c00250b78a4 */ /* 0x000fce000f8e0215 */
[----:B------:R-:W-:Y:S02]  /*3d60*/  UMOV UR6, UR11 ;  /* 0x0000000b00067c82 */ /* 0x000fe40008000000 */
[----:B------:R-:W-:Y:S01]  /*3d70*/  HGMMA.64x256x16.F32 R24, R152, gdesc[UR4].tnspB, RZ, !UPT, gsb0 ;  /* 0x43e0000498187df0 */ /* 0x000fe2000c0008ff */
        /* <DEDUP_REMOVED lines=31> */
[----:B------:R-:W-:Y:S01]  /*3f70*/  @!P1 SYNCS.ARRIVE.TRANS64.RED.A1T0 RZ, [UR22], RZ ;  /* 0x000000ffffff99a7 */ /* 0x000fe20008100416 */
[----:B------:R-:W-:-:S04]  /*3f80*/  UIADD3 UR22, UR50, -0x2, URZ ;  /* 0xfffffffe32167890 */ /* 0x000fc8000fffe03f */
[----:B------:R-:W-:-:S06]  /*3f90*/  UISETP.GE.AND UP0, UPT, UR22, UR38, UPT ;  /* 0x000000261600728c */ /* 0x000fcc000bf06270 */
[----:B------:R-:W-:-:S13]  /*3fa0*/  PLOP3.LUT P2, PT, PT, PT, UP0, 0x80, 0x0 ;  /* 0x000000000000781c */ /* 0x000fda0003f4f008 */
[----:B---3--:R-:W-:Y:S05]  /*3fb0*/  @!P2 BRA `(.L_x_9402) ;  /* 0x0000002000d8a947 */ /* 0x008fea0003800000 */
[----:B------:R-:W-:Y:S01]  /*3fc0*/  IMAD.MOV.U32 R7, RZ, RZ, R3 ;  /* 0x000000ffff077224 */ /* 0x000fe200078e0003 */
[----:B------:R-:W-:Y:S01]  /*3fd0*/  ULDC UR24, c[0x0][0x9d8] ;  /* 0x0002760000187ab9 */ /* 0x000fe20000000800 */
[----:B012---:R-:W-:Y:S01]  /*3fe0*/  IMAD.MOV.U32 R8, RZ, RZ, R0 ;  /* 0x000000ffff087224 */ /* 0x007fe200078e0000 */
[----:B------:R-:W-:-:S06]  /*3ff0*/  ULDC UR23, c[0x0][0x988] ;  /* 0x0002620000177ab9 */ /* 0x000fcc0000000800 */
.L_x_9411:
        /* <DEDUP_REMOVED lines=8> */
[----:B---3--:R-:W-:Y:S10]  /*4080*/  @!P0 BRA `(.L_x_9403) ;  /* 0x0000000000048947 */ /* 0x008ff40003800000 */
[----:B------:R-:W-:Y:S01]  /*4090*/  BPT.TRAP 0x1 ;  /* 0x000000040000795c */ /* 0x000fe20000300000 */
.L_x_9403:
[----:B------:R-:W0:Y:S01]  /*40a0*/  S2UR UR7, SR_CgaCtaId ;  /* 0x00000000000779c3 */ /* 0x000e220000008800 */
[----:B------:R-:W-:Y:S01]  /*40b0*/  UMOV UR6, 0x400 ;  /* 0x0000040000067882 */ /* 0x000fe20000000000 */
[----:B------:R-:W-:-:S05]  /*40c0*/  IMAD.U32 R6, RZ, RZ, UR47 ;  /* 0x0000002fff067e24 */ /* 0x000fca000f8e00ff */
[----:B------:R-:W-:Y:S01]  /*40d0*/  SHF.L.U32 R6, R6, 0x1f, RZ ;  /* 0x0000001f06067819 */ /* 0x000fe200000006ff */
[----:B0-----:R-:W-:-:S04]  /*40e0*/  ULEA UR6, UR7, UR6, 0x18 ;  /* 0x0000000607067291 */ /* 0x001fc8000f8ec03f */
[----:B------:R-:W-:-:S09]  /*40f0*/  ULEA UR25, UR37, UR6, 0x3 ;  /* 0x0000000625197291 */ /* 0x000fd2000f8e183f */
[----:B------:R0:W1:Y:S01]  /*4100*/  SYNCS.PHASECHK.TRANS64.TRYWAIT P2, [UR25+0x22830], R6 ;  /* 0x02283006ff0075a7 */ /* 0x0000620008040159 */
[----:B------:R-:W-:Y:S05]  /*4110*/  @!P0 BRA `(.L_x_9404) ;  /* 0x0000000000048947 */ /* 0x000fea0003800000 */
[----:B------:R-:W-:Y:S01]  /*4120*/  BPT.TRAP 0x1 ;  /* 0x000000040000795c */ /* 0x000fe20000300000 */
.L_x_9404:
[----:B-1----:R-:W-:Y:S05]  /*4130*/  @P2 BRA `(.L_x_9405) ;  /* 0x0000000000082947 */ /* 0x002fea0003800000 */
[----:B------:R-:W1:Y:S02]  /*4140*/  SYNCS.PHASECHK.TRANS64.TRYWAIT P2, [UR25+0x22830], R6 ;  /* 0x02283006ff0075a7 */ /* 0x000e640008040159 */
[----:B-1----:R-:W-:Y:S05]  /*4150*/  @!P2 BRA `(.L_x_9406) ;  /* 0x000000d80064a947 */ /* 0x002fea0003800000 */
.L_x_9405:
        /* <DEDUP_REMOVED lines=15> */
[----:B------:R-:W-:Y:S01]  /*4250*/  HGMMA.64x96x16.F32 R152, gdesc[UR8], R152, gsb0 ;  /* 0x01600000089879f0 */ /* 0x000fe20008000898 */
[----:B------:R-:W-:Y:S02]  /*4260*/  UMOV UR10, UR23 ;  /* 0x00000017000a7c82 */ /* 0x000fe40008000000 */
[----:B------:R-:W-:Y:S02]  /*4270*/  WARPGROUP.DEPBAR.LE gsb0, 0x0 ;  /* 0x00008000000079c5 */ /* 0x000fe40000010000 */
[----:B------:R-:W-:-:S06]  /*4280*/  WARPGROUP.ARRIVE ;  /* 0x00000000000079c5 */ /* 0x000fcc0000000000 */
[----:B------:R-:W-:Y:S03]  /*4290*/  HGMMA.64x96x16.F32 R152, gdesc[UR12], R152, gsb0 ;  /* 0x016000000c9879f0 */ /* 0x000fe60008000898 */
        /* <DEDUP_REMOVED lines=43> */
[----:B------:R-:W3:Y:S04]  /*4550*/  S2R R196, SR_TID.X ;  /* 0x0000000000c47919 */ /* 0x000ee80000002100 */
[----:B------:R-:W4:Y:S01]  /*4560*/  MUFU.TANH R13, R13 ;  /* 0x0000000d000d7308 */ /* 0x000f220000002400 */
[----:B-1----:R-:W-:-:S07]  /*4570*/  FMNMX.FTZ R0, R11, R0, !PT ;  /* 0x000000000b007209 */ /* 0x002fce0007810000 */
[----:B------:R-:W1:Y:S01]  /*4580*/  MUFU.TANH R14, R14 ;  /* 0x0000000e000e7308 */ /* 0x000e620000002400 */
[----:B--2---:R-:W-:-:S07]  /*4590*/  FMNMX.FTZ R0, R12, R0, !PT ;  /* 0x000000000c007209 */ /* 0x004fce0007810000 */
[----:B------:R-:W2:Y:S01]  /*45a0*/  MUFU.TANH R15, R15 ;  /* 0x0000000f000f7308 */ /* 0x000ea20000002400 */
[----:B----4-:R-:W-:-:S07]  /*45b0*/  FMNMX.FTZ R0, R13, R0, !PT ;  /* 0x000000000d007209 */ /* 0x010fce0007810000 */
[----:B------:R-:W4:Y:S01]  /*45c0*/  MUFU.TANH R20, R20 ;  /* 0x0000001400147308 */ /* 0x000f220000002400 */
[----:B-1----:R-:W-:Y:S02]  /*45d0*/  FMNMX.FTZ R0, R14, R0, !PT ;  /* 0x000000000e007209 */ /* 0x002fe40007810000 */
[----:B---3--:R-:W-:-:S05]  /*45e0*/  SHF.R.U32.HI R196, RZ, 0x7, R196 ;  /* 0x00000007ffc47819 */ /* 0x008fca00000116c4 */
[----:B------:R-:W1:Y:S01]  /*45f0*/  MUFU.TANH R21, R21 ;  /* 0x0000001500157308 */ /* 0x000e620000002400 */
[----:B--2---:R-:W-:-:S07]  /*4600*/  FMNMX.FTZ R0, R15, R0, !PT ;  /* 0x000000000f007209 */ /* 0x004fce0007810000 */
[----:B------:R-:W2:Y:S01]  /*4610*/  MUFU.TANH R152, R152 ;  /* 0x0000009800987308 */ /* 0x000ea20000002400 */
[----:B----4-:R-:W-:-:S07]  /*4620*/  FMNMX.FTZ R0, R20, R0, !PT ;  /* 0x0000000014007209 */ /* 0x010fce0007810000 */
        /* <DEDUP_REMOVED lines=26> */
[----:B------:R-:W-:Y:S01]  /*47d0*/  MUFU.TANH R176, R176 ;  /* 0x000000b000b07308 */ /* 0x000fe20000002400 */
[----:B--2---:R-:W-:-:S07]  /*47e0*/  FMNMX.FTZ R0, R177, R0, !PT ;  /* 0x00000000b1007209 */ /* 0x004fce0007810000 */
[----:B------:R-:W-:Y:S01]  /*47f0*/  MUFU.TANH R155, R155 ;  /* 0x0000009b009b7308 */ /* 0x000fe20000002400 */
[----:B---3--:R-:W-:-:S05]  /*4800*/  FMNMX.FTZ R0, R180, R0, !PT ;  /* 0x00000000b4007209 */ /* 0x008fca0007810000 */
[----:B------:R-:W1:Y:S02]  /*4810*/  SHFL.BFLY PT, R181, R0, 0x2, 0x1f ;  /* 0x0c401f0000b57f89 */ /* 0x000e6400000e0000 */
[----:B------:R-:W-:Y:S08]  /*4820*/  MUFU.TANH R158, R158 ;  /* 0x0000009e009e7308 */ /* 0x000ff00000002400 */
[----:B------:R-:W-:Y:S08]  /*4830*/  MUFU.TANH R159, R159 ;  /* 0x0000009f009f7308 */ /* 0x000ff00000002400 */
[----:B------:R-:W-:Y:S01]  /*4840*/  MUFU.TANH R162, R162 ;  /* 0x000000a200a27308 */ /* 0x000fe20000002400 */
[----:B-1----:R-:W-:-:S07]  /*4850*/  FMNMX.FTZ R0, R0, R181, !PT ;  /* 0x000000b500007209 */ /* 0x002fce0007810000 */
[----:B------:R-:W-:Y:S01]  /*4860*/  MUFU.TANH R163, R163 ;  /* 0x000000a300a37308 */ /* 0x000fe20000002400 */
[----:B------:R-:W1:Y:S07]  /*4870*/  SHFL.BFLY PT, R154, R0, 0x1, 0x1f ;  /* 0x0c201f00009a7f89 */ /* 0x000e6e00000e0000 */
[----:B------:R-:W-:Y:S08]  /*4880*/  MUFU.TANH R166, R166 ;  /* 0x000000a600a67308 */ /* 0x000ff00000002400 */
[----:B------:R-:W-:Y:S08]  /*4890*/  MUFU.TANH R184, R184 ;  /* 0x000000b800b87308 */ /* 0x000ff00000002400 */
[----:B------:R-:W-:Y:S01]  /*48a0*/  MUFU.TANH R185, R185 ;  /* 0x000000b900b97308 */ /* 0x000fe20000002400 */
[----:B-1----:R-:W-:-:S05]  /*48b0*/  FMNMX.FTZ R0, R0, R154, !PT ;  /* 0x0000009a00007209 */ /* 0x002fca0007810000 */
[C---:B------:R-:W-:Y:S01]  /*48c0*/  FADD.FTZ R181, -R0.reuse, R8 ;  /* 0x0000000800b57221 */ /* 0x040fe20000010100 */
[----:B------:R-:W-:Y:S01]  /*48d0*/  FMUL.FTZ R154, R0, UR10 ;  /* 0x0000000a009a7c20 */ /* 0x000fe20008410000 */
[----:B------:R1:W-:Y:S02]  /*48e0*/  MUFU.TANH R8, R167 ;  /* 0x000000a700087308 */ /* 0x0003e40000002400 */
[----:B------:R-:W-:Y:S01]  /*48f0*/  FMUL.FTZ R181, R181, UR10 ;  /* 0x0000000ab5b57c20 */ /* 0x000fe20008410000 */
[--C-:B------:R-:W-:Y:S01]  /*4900*/  FFMA.FTZ R3, R3, UR10, -R154.reuse ;  /* 0x0000000a03037c23 */ /* 0x100fe2000801089a */
[--C-:B------:R-:W-:Y:S01]  /*4910*/  FFMA.FTZ R9, R9, UR10, -R154.reuse ;  /* 0x0000000a09097c23 */ /* 0x100fe2000801089a */
[--C-:B------:R-:W-:Y:S01]  /*4920*/  FFMA.FTZ R10, R10, UR10, -R154.reuse ;  /* 0x0000000a0a0a7c23 */ /* 0x100fe2000801089a */
[--C-:B------:R-:W-:Y:S01]  /*4930*/  FFMA.FTZ R11, R11, UR10, -R154.reuse ;  /* 0x0000000a0b0b7c23 */ /* 0x100fe2000801089a */
[--C-:B------:R-:W-:Y:S01]  /*4940*/  FFMA.FTZ R12, R12, UR10, -R154.reuse ;  /* 0x0000000a0c0c7c23 */ /* 0x100fe2000801089a */
[----:B------:R-:W2:Y:S01]  /*4950*/  MUFU.EX2 R181, R181 ;  /* 0x000000b500b57308 */ /* 0x000ea20000000800 */
[--C-:B-1----:R-:W-:Y:S01]  /*4960*/  FFMA.FTZ R167, R152, UR10, -R154.reuse ;  /* 0x0000000a98a77c23 */ /* 0x102fe2000801089a */
        /* <DEDUP_REMOVED lines=14> */
[----:B------:R-:W3:Y:S01]  /*4a50*/  MUFU.EX2 R152, R9 ;  /* 0x0000000900987308 */ /* 0x000ee20000000800 */
        /* <DEDUP_REMOVED lines=64> */
[----:B-1----:R-:W-:Y:S01]  /*4e60*/  FFMA.FTZ R181, R181, R4, R3 ;  /* 0x00000004b5b57223 */ /* 0x002fe20000010003 */
[--C-:B------:R-:W-:Y:S01]  /*4e70*/  FFMA.FTZ R169, R169, UR10, -R154.reuse ;  /* 0x0000000aa9a97c23 */ /* 0x100fe2000801089a */
[--C-:B------:R-:W-:Y:S01]  /*4e80*/  FFMA.FTZ R172, R172, UR10, -R154.reuse ;  /* 0x0000000aacac7c23 */ /* 0x100fe2000801089a */
[--C-:B------:R-:W-:Y:S01]  /*4e90*/  FFMA.FTZ R173, R173, UR10, -R154.reuse ;  /* 0x0000000aadad7c23 */ /* 0x100fe2000801089a */
[--C-:B------:R-:W-:Y:S01]  /*4ea0*/  FFMA.FTZ R177, R177, UR10, -R154.reuse ;  /* 0x0000000ab1b17c23 */ /* 0x100fe2000801089a */
[----:B------:R-:W-:Y:S01]  /*4eb0*/  FFMA.FTZ R180, R180, UR10, -R154 ;  /* 0x0000000ab4b47c23 */ /* 0x000fe2000801089a */
[C---:B---3--:R-:W-:Y:S01]  /*4ec0*/  FADD.FTZ R181, R152.reuse, R181 ;  /* 0x000000b598b57221 */ /* 0x048fe20000010000 */
[----:B------:R1:W2:Y:S01]  /*4ed0*/  MUFU.EX2 R154, R10 ;  /* 0x0000000a009a7308 */ /* 0x0002a20000000800 */
[----:B------:R-:W-:Y:S01]  /*4ee0*/  F2FP.F16.F32.PACK_AB R152, R152, R3 ;  /* 0x000000039898723e */ /* 0x000fe200000000ff */
[----:B------:R-:W-:Y:S01]  /*4ef0*/  FMUL.FTZ R9, R171, UR24 ;  /* 0x00000018ab097c20 */ /* 0x000fe20008410000 */
[----:B------:R-:W-:Y:S01]  /*4f00*/  FMUL.FTZ R4, R170, UR24 ;  /* 0x00000018aa047c20 */ /* 0x000fe20008410000 */
[----:B------:R-:W-:Y:S01]  /*4f10*/  FMUL.FTZ R170, R174, UR24 ;  /* 0x00000018aeaa7c20 */ /* 0x000fe20008410000 */
[----:B------:R-:W-:Y:S01]  /*4f20*/  FMUL.FTZ R174, R179, UR24 ;  /* 0x00000018b3ae7c20 */ /* 0x000fe20008410000 */
[----:B------:R-:W-:Y:S01]  /*4f30*/  FMUL.FTZ R179, R186, UR24 ;  /* 0x00000018bab37c20 */ /* 0x000fe20008410000 */
[----:B------:R-:W-:Y:S01]  /*4f40*/  FMUL.FTZ R186, R198, UR24 ;  /* 0x00000018c6ba7c20 */ /* 0x000fe20008410000 */
[----:B------:R3:W4:Y:S01]  /*4f50*/  MUFU.EX2 R3, R11 ;  /* 0x0000000b00037308 */ /* 0x0007220000000800 */
[----:B-1----:R-:W-:Y:S01]  /*4f60*/  FMUL.FTZ R10, R175, UR24 ;  /* 0x00000018af0a7c20 */ /* 0x002fe20008410000 */
[----:B------:R-:W-:Y:S01]  /*4f70*/  FMUL.FTZ R175, R182, UR24 ;  /* 0x00000018b6af7c20 */ /* 0x000fe20008410000 */
[----:B------:R-:W-:-:S05]  /*4f80*/  FMUL.FTZ R182, R190, UR24 ;  /* 0x00000018beb67c20 */ /* 0x000fca0008410000 */
[----:B------:R-:W1:Y:S01]  /*4f90*/  MUFU.TANH R4, R4 ;  /* 0x0000000400047308 */ /* 0x000e620000002400 */
[----:B--2---:R-:W-:Y:S01]  /*4fa0*/  FADD.FTZ R171, R154, R181 ;  /* 0x000000b59aab7221 */ /* 0x004fe20000010000 */
[----:B---3--:R-:W-:Y:S01]  /*4fb0*/  FMUL.FTZ R11, R178, UR24 ;  /* 0x00000018b20b7c20 */ /* 0x008fe20008410000 */
[----:B------:R-:W-:Y:S01]  /*4fc0*/  FMUL.FTZ R178, R183, UR24 ;  /* 0x00000018b7b27c20 */ /* 0x000fe20008410000 */
[----:B------:R-:W-:Y:S01]  /*4fd0*/  FMUL.FTZ R181, R187, UR24 ;  /* 0x00000018bbb57c20 */ /* 0x000fe20008410000 */
[----:B------:R-:W-:Y:S01]  /*4fe0*/  FMUL.FTZ R183, R191, UR24 ;  /* 0x00000018bfb77c20 */ /* 0x000fe20008410000 */
[----:B------:R-:W-:Y:S02]  /*4ff0*/  FMUL.FTZ R187, R199, UR24 ;  /* 0x00000018c7bb7c20 */ /* 0x000fe40008410000 */
[----:B------:R-:W2:Y:S01]  /*5000*/  MUFU.TANH R9, R9 ;  /* 0x0000000900097308 */ /* 0x000ea20000002400 */
[C---:B----4-:R-:W-:Y:S01]  /*5010*/  FADD.FTZ R171, R3.reuse, R171 ;  /* 0x000000ab03ab7221 */ /* 0x050fe20000010000 */
[----:B------:R-:W-:-:S02]  /*5020*/  F2FP.F16.F32.PACK_AB R154, R3, R154 ;  /* 0x0000009a039a723e */ /* 0x000fc400000000ff */
[----:B------:R-:W-:-:S04]  /*5030*/  FMNMX.FTZ R3, R176, R7, !PT ;  /* 0x00000007b0037209 */ /* 0x000fc80007810000 */
[----:B------:R-:W-:Y:S01]  /*5040*/  FMNMX.FTZ R3, R155, R3, !PT ;  /* 0x000000039b037209 */ /* 0x000fe20007810000 */
[----:B------:R-:W3:Y:S03]  /*5050*/  MUFU.TANH R170, R170 ;  /* 0x000000aa00aa7308 */ /* 0x000ee60000002400 */
[----:B------:R-:W-:-:S04]  /*5060*/  FMNMX.FTZ R3, R158, R3, !PT ;  /* 0x000000039e037209 */ /* 0x000fc80007810000 */
[----:B------:R-:W-:Y:S01]  /*5070*/  FMNMX.FTZ R3, R159, R3, !PT ;  /* 0x000000039f037209 */ /* 0x000fe20007810000 */
[----:B------:R-:W4:Y:S03]  /*5080*/  MUFU.TANH R10, R10 ;  /* 0x0000000a000a7308 */ /* 0x000f260000002400 */
[----:B------:R-:W-:-:S04]  /*5090*/  FMNMX.FTZ R3, R162, R3, !PT ;  /* 0x00000003a2037209 */ /* 0x000fc80007810000 */
[----:B------:R-:W-:Y:S01]  /*50a0*/  FMNMX.FTZ R3, R163, R3, !PT ;  /* 0x00000003a3037209 */ /* 0x000fe20007810000 */
[----:B------:R-:W5:Y:S03]  /*50b0*/  MUFU.TANH R11, R11 ;  /* 0x0000000b000b7308 */ /* 0x000f660000002400 */
[----:B------:R-:W-:-:S04]  /*50c0*/  FMNMX.FTZ R3, R166, R3, !PT ;  /* 0x00000003a6037209 */ /* 0x000fc80007810000 */
[----:B------:R-:W-:Y:S01]  /*50d0*/  FMNMX.FTZ R3, R8, R3, !PT ;  /* 0x0000000308037209 */ /* 0x000fe20007810000 */
[----:B------:R-:W0:Y:S03]  /*50e0*/  MUFU.TANH R174, R174 ;  /* 0x000000ae00ae7308 */ /* 0x000e260000002400 */
[----:B-1----:R-:W-:-:S04]  /*50f0*/  FMNMX.FTZ R3, R4, R3, !PT ;  /* 0x0000000304037209 */ /* 0x002fc80007810000 */
[----:B--2---:R-:W-:Y:S01]  /*5100*/  FMNMX.FTZ R3, R9, R3, !PT ;  /* 0x0000000309037209 */ /* 0x004fe20007810000 */
[----:B------:R-:W1:Y:S03]  /*5110*/  MUFU.TANH R175, R175 ;  /* 0x000000af00af7308 */ /* 0x000e660000002400 */
[----:B---3--:R-:W-:-:S04]  /*5120*/  FMNMX.FTZ R3, R170, R3, !PT ;  /* 0x00000003aa037209 */ /* 0x008fc80007810000 */
[----:B----4-:R-:W-:Y:S01]  /*5130*/  FMNMX.FTZ R3, R10, R3, !PT ;  /* 0x000000030a037209 */ /* 0x010fe20007810000 */
[----:B------:R-:W2:Y:S03]  /*5140*/  MUFU.TANH R178, R178 ;  /* 0x000000b200b27308 */ /* 0x000ea60000002400 */
[----:B-----5:R-:W-:-:S04]  /*5150*/  FMNMX.FTZ R3, R11, R3, !PT ;  /* 0x000000030b037209 */ /* 0x020fc80007810000 */
[----:B0-----:R-:W-:Y:S01]  /*5160*/  FMNMX.FTZ R3, R174, R3, !PT ;  /* 0x00000003ae037209 */ /* 0x001fe20007810000 */
[----:B------:R-:W0:Y:S03]  /*5170*/  MUFU.TANH R179, R179 ;  /* 0x000000b300b37308 */ /* 0x000e260000002400 */
[----:B-1----:R-:W-:-:S05]  /*5180*/  FMNMX.FTZ R3, R175, R3, !PT ;  /* 0x00000003af037209 */ /* 0x002fca0007810000 */
        /* <DEDUP_REMOVED lines=9> */
[----:B0-----:R-:W-:-:S04]  /*5220*/  FMNMX.FTZ R3, R183, R3, !PT ;  /* 0x00000003b7037209 */ /* 0x001fc80007810000 */
[----:B------:R-:W-:-:S03]  /*5230*/  FMNMX.FTZ R3, R184, R3, !PT ;  /* 0x00000003b8037209 */ /* 0x000fc60007810000 */
[----:B------:R-:W0:Y:S01]  /*5240*/  MUFU.EX2 R12, R12 ;  /* 0x0000000c000c7308 */ /* 0x000e220000000800 */
[----:B------:R-:W-:-:S04]  /*5250*/  FMNMX.FTZ R3, R185, R3, !PT ;  /* 0x00000003b9037209 */ /* 0x000fc80007810000 */
[----:B-1----:R-:W-:-:S03]  /*5260*/  FMNMX.FTZ R3, R186, R3, !PT ;  /* 0x00000003ba037209 */ /* 0x002fc60007810000 */
[----:B------:R-:W1:Y:S01]  /*5270*/  MUFU.EX2 R13, R13 ;  /* 0x0000000d000d7308 */ /* 0x000e620000000800 */
[----:B--2---:R-:W-:-:S05]  /*5280*/  FMNMX.FTZ R3, R187, R3, !PT ;  /* 0x00000003bb037209 */ /* 0x004fca0007810000 */
[----:B------:R-:W2:Y:S02]  /*5290*/  SHFL.BFLY PT, R188, R3, 0x2, 0x1f ;  /* 0x0c401f0003bc7f89 */ /* 0x000ea400000e0000 */
[----:B------:R-:W-:Y:S08]  /*52a0*/  MUFU.EX2 R14, R14 ;  /* 0x0000000e000e7308 */ /* 0x000ff00000000800 */
[----:B------:R-:W-:Y:S08]  /*52b0*/  MUFU.EX2 R15, R15 ;  /* 0x0000000f000f7308 */ /* 0x000ff00000000800 */
[----:B------:R-:W-:Y:S01]  /*52c0*/  MUFU.EX2 R189, R160 ;  /* 0x000000a000bd7308 */ /* 0x000fe20000000800 */
[----:B--2---:R-:W-:-:S07]  /*52d0*/  FMNMX.FTZ R3, R3, R188, !PT ;  /* 0x000000bc03037209 */ /* 0x004fce0007810000 */
[----:B------:R2:W-:Y:S01]  /*52e0*/  MUFU.EX2 R188, R156 ;  /* 0x0000009c00bc7308 */ /* 0x0005e20000000800 */
[----:B------:R-:W3:Y:S07]  /*52f0*/  SHFL.BFLY PT, R192, R3, 0x1, 0x1f ;  /* 0x0c201f0003c07f89 */ /* 0x000eee00000e0000 */
[----:B------:R-:W-:Y:S08]  /*5300*/  MUFU.EX2 R20, R20 ;  /* 0x0000001400147308 */ /* 0x000ff00000000800 */
[----:B------:R-:W-:Y:S08]  /*5310*/  MUFU.EX2 R21, R21 ;  /* 0x0000001500157308 */ /* 0x000ff00000000800 */
[----:B------:R-:W-:Y:S01]  /*5320*/  MUFU.EX2 R167, R167 ;  /* 0x000000a700a77308 */ /* 0x000fe20000000800 */
[----:B---3--:R-:W-:-:S05]  /*5330*/  FMNMX.FTZ R3, R3, R192, !PT ;  /* 0x000000c003037209 */ /* 0x008fca0007810000 */
[C---:B--2---:R-:W-:Y:S01]  /*5340*/  FADD.FTZ R156, -R3.reuse, R7 ;  /* 0x00000007039c7221 */ /* 0x044fe20000010100 */
[----:B------:R-:W-:Y:S01]  /*5350*/  FMUL.FTZ R7, R3, UR10 ;  /* 0x0000000a03077c20 */ /* 0x000fe20008410000 */
[----:B------:R-:W-:Y:S02]  /*5360*/  MUFU.EX2 R153, R153 ;  /* 0x0000009900997308 */ /* 0x000fe40000000800 */
[----:B------:R-:W-:Y:S01]  /*5370*/  FMUL.FTZ R156, R156, UR10 ;  /* 0x0000000a9c9c7c20 */ /* 0x000fe20008410000 */
[--C-:B------:R-:W-:Y:S01]  /*5380*/  FFMA.FTZ R176, R176, UR10, -R7.reuse ;  /* 0x0000000ab0b07c23 */ /* 0x100fe20008010807 */
[--C-:B------:R-:W-:Y:S01]  /*5390*/  FFMA.FTZ R155, R155, UR10, -R7.reuse ;  /* 0x0000000a9b9b7c23 */ /* 0x100fe20008010807 */
[--C-:B------:R-:W-:Y:S01]  /*53a0*/  FFMA.FTZ R160, R8, UR10, -R7.reuse ;  /* 0x0000000a08a07c23 */ /* 0x100fe20008010807 */
[--C-:B------:R-:W-:Y:S01]  /*53b0*/  FFMA.FTZ R4, R4, UR10, -R7.reuse ;  /* 0x0000000a04047c23 */ /* 0x100fe20008010807 */
[--C-:B------:R-:W-:Y:S01]  /*53c0*/  FFMA.FTZ R158, R158, UR10, -R7.reuse ;  /* 0x0000000a9e9e7c23 */ /* 0x100fe20008010807 */
[----:B------:R0:W2:Y:S01]  /*53d0*/  MUFU.EX2 R8, R156 ;  /* 0x0000009c00087308 */ /* 0x0000a20000000800 */
[--C-:B------:R-:W-:Y:S01]  /*53e0*/  FFMA.FTZ R159, R159, UR10, -R7.reuse ;  /* 0x0000000a9f9f7c23 */ /* 0x100fe20008010807 */
[--C-:B------:R-:W-:Y:S01]  /*53f0*/  FFMA.FTZ R162, R162, UR10, -R7.reuse ;  /* 0x0000000aa2a27c23 */ /* 0x100fe20008010807 */
[--C-:B------:R-:W-:Y:S01]  /*5400*/  FFMA.FTZ R163, R163, UR10, -R7.reuse ;  /* 0x0000000aa3a37c23 */ /* 0x100fe20008010807 */
[--C-:B------:R-:W-:Y:S01]  /*5410*/  FFMA.FTZ R166, R166, UR10, -R7.reuse ;  /* 0x0000000aa6a67c23 */ /* 0x100fe20008010807 */
[--C-:B------:R-:W-:Y:S01]  /*5420*/  FFMA.FTZ R9, R9, UR10, -R7.reuse ;  /* 0x0000000a09097c23 */ /* 0x100fe20008010807 */
[--C-:B------:R-:W-:Y:S01]  /*5430*/  FFMA.FTZ R170, R170, UR10, -R7.reuse ;  /* 0x0000000aaaaa7c23 */ /* 0x100fe20008010807 */
[----:B------:R-:W-:Y:S01]  /*5440*/  FFMA.FTZ R10, R10, UR10, -R7 ;  /* 0x0000000a0a0a7c23 */ /* 0x000fe20008010807 */
[----:B------:R-:W3:Y:S01]  /*5450*/  MUFU.EX2 R176, R176 ;  /* 0x000000b000b07308 */ /* 0x000ee20000000800 */
[----:B0-----:R-:W-:Y:S01]  /*5460*/  FADD.FTZ R156, R12, R171 ;  /* 0x000000ab0c9c7221 */ /* 0x001fe20000010000 */
[--C-:B------:R-:W-:Y:S01]  /*5470*/  FFMA.FTZ R11, R11, UR10, -R7.reuse ;  /* 0x0000000a0b0b7c23 */ /* 0x100fe20008010807 */
[--C-:B------:R-:W-:Y:S01]  /*5480*/  FFMA.FTZ R174, R174, UR10, -R7.reuse ;  /* 0x0000000aaeae7c23 */ /* 0x100fe20008010807 */
[--C-:B------:R-:W-:Y:S01]  /*5490*/  FFMA.FTZ R175, R175, UR10, -R7.reuse ;  /* 0x0000000aafaf7c23 */ /* 0x100fe20008010807 */
[----:B-1----:R-:W-:Y:S01]  /*54a0*/  FADD.FTZ R156, R13, R156 ;  /* 0x0000009c0d9c7221 */ /* 0x002fe20000010000 */
        /* <DEDUP_REMOVED lines=9> */
[----:B------:R-:W-:Y:S01]  /*5540*/  FFMA.FTZ R7, R187, UR10, -R7 ;  /* 0x0000000abb077c23 */ /* 0x000fe20008010807 */
[----:B------:R1:W-:Y:S01]  /*5550*/  MUFU.EX2 R171, R4 ;  /* 0x0000000400ab7308 */ /* 0x0003e20000000800 */
[-C--:B--2---:R-:W-:Y:S01]  /*5560*/  FMUL.FTZ R26, R26, R8.reuse ;  /* 0x000000081a1a7220 */ /* 0x084fe20000410000 */
[-C--:B------:R-:W-:Y:S01]  /*5570*/  FMUL.FTZ R27, R27, R8.reuse ;  /* 0x000000081b1b7220 */ /* 0x080fe20000410000 */
[-C--:B------:R-:W-:Y:S01]  /*5580*/  FMUL.FTZ R30, R30, R8.reuse ;  /* 0x000000081e1e7220 */ /* 0x080fe20000410000 */
[-C--:B------:R-:W-:Y:S01]  /*5590*/  FMUL.FTZ R31, R31, R8.reuse ;  /* 0x000000081f1f7220 */ /* 0x080fe20000410000 */
[-C--:B------:R-:W-:Y:S01]  /*55a0*/  FMUL.FTZ R34, R34, R8.reuse ;  /* 0x0000000822227220 */ /* 0x080fe20000410000 */
[-C--:B------:R-:W-:Y:S01]  /*55b0*/  FMUL.FTZ R35, R35, R8.reuse ;  /* 0x0000000823237220 */ /* 0x080fe20000410000 */
[----:B------:R-:W-:Y:S01]  /*55c0*/  FMUL.FTZ R38, R38, R8 ;  /* 0x0000000826267220 */ /* 0x000fe20000410000 */
[----:B------:R2:W4:Y:S01]  /*55d0*/  MUFU.EX2 R187, R158 ;  /* 0x0000009e00bb7308 */ /* 0x0005220000000800 */
[----:B-1----:R-:W-:Y:S01]  /*55e0*/  FADD.FTZ R4, R14, R156 ;  /* 0x0000009c0e047221 */ /* 0x002fe20000010000 */
[----:B------:R-:W-:Y:S01]  /*55f0*/  F2FP.F16.F32.PACK_AB R156, R13, R12 ;  /* 0x0000000c0d9c723e */ /* 0x000fe200000000ff */
[-C--:B------:R-:W-:Y:S01]  /*5600*/  FMUL.FTZ R39, R39, R8.reuse ;  /* 0x0000000827277220 */ /* 0x080fe20000410000 */
[----:B------:R-:W-:Y:S01]  /*5610*/  IADD3 R12, -R196, 0xb, RZ ;  /* 0x0000000bc40c7810 */ /* 0x000fe20007ffe1ff */
[----:B------:R-:W-:Y:S01]  /*5620*/  FADD.FTZ R4, R15, R4 ;  /* 0x000000040f047221 */ /* 0x000fe20000010000 */
[-C--:B------:R-:W-:Y:S01]  /*5630*/  FMUL.FTZ R42, R42, R8.reuse ;  /* 0x000000082a2a7220 */ /* 0x080fe20000410000 */
[----:B------:R-:W-:Y:S01]  /*5640*/  FMUL.FTZ R43, R43, R8 ;  /* 0x000000082b2b7220 */ /* 0x000fe20000410000 */
[----:B------:R-:W1:Y:S01]  /*5650*/  MUFU.EX2 R159, R159 ;  /* 0x0000009f009f7308 */ /* 0x000e620000000800 */
[----:B------:R-:W-:Y:S01]  /*5660*/  FADD.FTZ R4, R20, R4 ;  /* 0x0000000414047221 */ /* 0x000fe20000010000 */
[----:B--2---:R-:W-:Y:S01]  /*5670*/  F2FP.F16.F32.PACK_AB R158, R15, R14 ;  /* 0x0000000e0f9e723e */ /* 0x004fe200000000ff */
        /* <DEDUP_REMOVED lines=10> */
[----:B------:R-:W-:Y:S01]  /*5720*/  FADD.FTZ R4, R153, R4 ;  /* 0x0000000499047221 */ /* 0x000fe20000010000 */
[-C--:B------:R-:W-:Y:S01]  /*5730*/  FMUL.FTZ R59, R59, R8.reuse ;  /* 0x000000083b3b7220 */ /* 0x080fe20000410000 */
[----:B------:R-:W-:Y:S01]  /*5740*/  FMUL.FTZ R62, R62, R8 ;  /* 0x000000083e3e7220 */ /* 0x000fe20000410000 */
[----:B------:R5:W1:Y:S01]  /*5750*/  MUFU.EX2 R192, R162 ;  /* 0x000000a200c07308 */ /* 0x000a620000000800 */
[----:B--2---:R-:W-:Y:S01]  /*5760*/  F2FP.F16.F32.PACK_AB R160, R21, R20 ;  /* 0x0000001415a0723e */ /* 0x004fe200000000ff */
[----:B---3--:R-:W-:Y:S01]  /*5770*/  FFMA.FTZ R20, R8, R5, R176 ;  /* 0x0000000508147223 */ /* 0x008fe200000100b0 */
[----:B------:R-:W-:Y:S01]  /*5780*/  FADD.FTZ R4, R188, R4 ;  /* 0x00000004bc047221 */ /* 0x000fe20000010000 */
[-C--:B------:R-:W-:Y:S01]  /*5790*/  FMUL.FTZ R63, R63, R8.reuse ;  /* 0x000000083f3f7220 */ /* 0x080fe20000410000 */
[-C--:B------:R-:W-:Y:S01]  /*57a0*/  FMUL.FTZ R66, R66, R8.reuse ;  /* 0x0000000842427220 */ /* 0x080fe20000410000 */
[----:B0-----:R-:W-:Y:S01]  /*57b0*/  FADD.FTZ R20, R155, R20 ;  /* 0x000000149b147221 */ /* 0x001fe20000010000 */
[-C--:B------:R-:W-:Y:S01]  /*57c0*/  FMUL.FTZ R67, R67, R8.reuse ;  /* 0x0000000843437220 */ /* 0x080fe20000410000 */
[----:B------:R-:W0:Y:S01]  /*57d0*/  MUFU.EX2 R163, R163 ;  /* 0x000000a300a37308 */ /* 0x000e220000000800 */
[----:B-----5:R-:W-:Y:S01]  /*57e0*/  F2FP.F16.F32.PACK_AB R162, R153, R167 ;  /* 0x000000a799a2723e */ /* 0x020fe200000000ff */
[----:B----4-:R-:W-:Y:S01]  /*57f0*/  FADD.FTZ R20, R187, R20 ;  /* 0x00000014bb147221 */ /* 0x010fe20000010000 */
[-C--:B------:R-:W-:Y:S01]  /*5800*/  FMUL.FTZ R70, R70, R8.reuse ;  /* 0x0000000846467220 */ /* 0x080fe20000410000 */
[-C--:B------:R-:W-:Y:S01]  /*5810*/  FMUL.FTZ R71, R71, R8.reuse ;  /* 0x0000000847477220 */ /* 0x080fe20000410000 */
[-C--:B------:R-:W-:Y:S01]  /*5820*/  FMUL.FTZ R74, R74, R8.reuse ;  /* 0x000000084a4a7220 */ /* 0x080fe20000410000 */
[----:B-1----:R-:W-:Y:S01]  /*5830*/  FADD.FTZ R5, R159, R20 ;  /* 0x000000149f057221 */ /* 0x002fe20000010000 */
[-C--:B------:R-:W-:Y:S01]  /*5840*/  FMUL.FTZ R75, R75, R8.reuse ;  /* 0x000000084b4b7220 */ /* 0x080fe20000410000 */
[----:B------:R-:W1:Y:S01]  /*5850*/  MUFU.EX2 R193, R166 ;  /* 0x000000a600c17308 */ /* 0x000e620000000800 */
[-C--:B------:R-:W-:Y:S01]  /*5860*/  FMUL.FTZ R78, R78, R8.reuse ;  /* 0x000000084e4e7220 */ /* 0x080fe20000410000 */
[----:B------:R-:W-:Y:S01]  /*5870*/  FADD.FTZ R20, R192, R5 ;  /* 0x00000005c0147221 */ /* 0x000fe20000010000 */
        /* <DEDUP_REMOVED lines=18> */
[----:B------:R-:W-:Y:S01]  /*59a0*/  FADD.FTZ R20, R194, R5 ;  /* 0x00000005c2147221 */ /* 0x000fe20000010000 */
[-C--:B------:R-:W-:Y:S01]  /*59b0*/  FMUL.FTZ R107, R107, R8.reuse ;  /* 0x000000086b6b7220 */ /* 0x080fe20000410000 */
[-C--:B------:R-:W-:Y:S01]  /*59c0*/  FMUL.FTZ R110, R110, R8.reuse ;  /* 0x000000086e6e7220 */ /* 0x080fe20000410000 */
[----:B------:R1:W3:Y:S01]  /*59d0*/  MUFU.EX2 R13, R9 ;  /* 0x00000009000d7308 */ /* 0x0002e20000000800 */
[----:B--2---:R-:W-:Y:S01]  /*59e0*/  FADD.FTZ R4, R157, R4 ;  /* 0x000000049d047221 */ /* 0x004fe20000010000 */
[----:B------:R-:W-:Y:S01]  /*59f0*/  FADD.FTZ R20, R171, R20 ;  /* 0x00000014ab147221 */ /* 0x000fe20000010000 */
[-C--:B------:R-:W-:Y:S01]  /*5a00*/  FMUL.FTZ R111, R111, R8.reuse ;  /* 0x000000086f6f7220 */ /* 0x080fe20000410000 */
[-C--:B------:R-:W-:Y:S01]  /*5a10*/  FMUL.FTZ R114, R114, R8.reuse ;  /* 0x0000000872727220 */ /* 0x080fe20000410000 */
[----:B------:R-:W-:Y:S01]  /*5a20*/  FADD.FTZ R4, R189, R4 ;  /* 0x00000004bd047221 */ /* 0x000fe20000010000 */
[-C--:B------:R-:W-:Y:S01]  /*5a30*/  FMUL.FTZ R115, R115, R8.reuse ;  /* 0x0000000873737220 */ /* 0x080fe20000410000 */
[----:B------:R-:W-:Y:S01]  /*5a40*/  FMUL.FTZ R118, R118, R8 ;  /* 0x0000000876767220 */ /* 0x000fe20000410000 */
[----:B------:R-:W2:Y:S01]  /*5a50*/  MUFU.EX2 R190, R164 ;  /* 0x000000a400be7308 */ /* 0x000ea20000000800 */
[----:B-1----:R-:W-:-:S02]  /*5a60*/  IMAD.U32 R9, RZ, RZ, UR25 ;  /* 0x00000019ff097e24 */ /* 0x002fc4000f8e00ff */
[----:B0-----:R-:W-:Y:S01]  /*5a70*/  FADD.FTZ R4, R161, R4 ;  /* 0x00000004a1047221 */ /* 0x001fe20000010000 */
[-C--:B------:R-:W-:Y:S01]  /*5a80*/  FMUL.FTZ R119, R119, R8.reuse ;  /* 0x0000000877777220 */ /* 0x080fe20000410000 */
[-C--:B------:R-:W-:Y:S01]  /*5a90*/  FMUL.FTZ R122, R122, R8.reuse ;  /* 0x000000087a7a7220 */ /* 0x080fe20000410000 */
[----:B------:R-:W-:Y:S02]  /*5aa0*/  @!P1 VIADD R15, R9, 0x22840 ;  /* 0x00022840090f9836 */ /* 0x000fe40000000000 */
[-C--:B------:R-:W-:Y:S01]  /*5ab0*/  FMUL.FTZ R123, R123, R8.reuse ;  /* 0x000000087b7b7220 */ /* 0x080fe20000410000 */
[-C--:B------:R-:W-:Y:S01]  /*5ac0*/  FMUL.FTZ R126, R126, R8.reuse ;  /* 0x000000087e7e7220 */ /* 0x080fe20000410000 */
[----:B------:R-:W0:Y:S01]  /*5ad0*/  MUFU.EX2 R14, R170 ;  /* 0x000000aa000e7308 */ /* 0x000e220000000800 */
[----:B---3--:R-:W-:Y:S01]  /*5ae0*/  FADD.FTZ R5, R13, R20 ;  /* 0x000000140d057221 */ /* 0x008fe20000010000 */
[----:B------:R-:W-:Y:S01]  /*5af0*/  @!P1 PRMT R15, RZ, 0x654, R15 ;  /* 0x00000654ff0f9816 */ /* 0x000fe2000000000f */
[----:B------:R1:W-:Y:S06]  /*5b00*/  BAR.ARV R12, 0x100 ;  /* 0x0004000c0000751d */ /* 0x0003ec0000002000 */
[----:B------:R-:W3:Y:S01]  /*5b10*/  MUFU.EX2 R165, R165 ;  /* 0x000000a500a57308 */ /* 0x000ee20000000800 */
[----:B------:R4:W-:Y:S01]  /*5b20*/  @!P1 SYNCS.ARRIVE.TRANS64.RED.A1T0 RZ, [R15+URZ], RZ ;  /* 0x000000ff0fff99a7 */ /* 0x0009e2000810043f */
[----:B--2---:R-:W-:Y:S01]  /*5b30*/  FADD.FTZ R4, R190, R4 ;  /* 0x00000004be047221 */ /* 0x004fe20000010000 */
        /* <DEDUP_REMOVED lines=13> */
[----:B------:R0:W5:Y:S01]  /*5c10*/  MUFU.EX2 R191, R168 ;  /* 0x000000a800bf7308 */ /* 0x0001620000000800 */
[----:B---3--:R-:W-:Y:S01]  /*5c20*/  FADD.FTZ R4, R165, R4 ;  /* 0x00000004a5047221 */ /* 0x008fe20000010000 */
[-C--:B------:R-:W-:Y:S01]  /*5c30*/  FMUL.FTZ R150, R150, R8.reuse ;  /* 0x0000000896967220 */ /* 0x080fe20000410000 */
[----:B------:R-:W-:Y:S01]  /*5c40*/  FMUL.FTZ R151, R151, R8 ;  /* 0x0000000897977220 */ /* 0x000fe20000410000 */
[----:B------:R-:W-:-:S02]  /*5c50*/  F2FP.F16.F32.PACK_AB R164, R157, R188 ;  /* 0x000000bc9da4723e */ /* 0x000fc400000000ff */
[----:B------:R-:W-:Y:S02]  /*5c60*/  F2FP.F16.F32.PACK_AB R166, R161, R189 ;  /* 0x000000bda1a6723e */ /* 0x000fe400000000ff */
[----:B------:R-:W3:Y:S01]  /*5c70*/  MUFU.EX2 R11, R11 ;  /* 0x0000000b000b7308 */ /* 0x000ee20000000800 */
[----:B--2---:R-:W-:Y:S01]  /*5c80*/  FADD.FTZ R8, R10, R5 ;  /* 0x000000050a087221 */ /* 0x004fe20000010000 */
[----:B------:R-:W-:Y:S02]  /*5c90*/  F2FP.F16.F32.PACK_AB R153, R155, R176 ;  /* 0x000000b09b99723e */ /* 0x000fe400000000ff */
[----:B0-----:R-:W-:Y:S02]  /*5ca0*/  F2FP.F16.F32.PACK_AB R168, R165, R190 ;  /* 0x000000bea5a8723e */ /* 0x001fe400000000ff */
[----:B------:R-:W-:Y:S02]  /*5cb0*/  F2FP.F16.F32.PACK_AB R155, R159, R187 ;  /* 0x000000bb9f9b723e */ /* 0x000fe400000000ff */
[----:B------:R-:W0:Y:S01]  /*5cc0*/  MUFU.EX2 R169, R169 ;  /* 0x000000a900a97308 */ /* 0x000e220000000800 */
[----:B-----5:R-:W-:Y:S01]  /*5cd0*/  FADD.FTZ R4, R191, R4 ;  /* 0x00000004bf047221 */ /* 0x020fe20000010000 */
[----:B------:R-:W-:-:S02]  /*5ce0*/  F2FP.F16.F32.PACK_AB R157, R163, R192 ;  /* 0x000000c0a39d723e */ /* 0x000fc400000000ff */
[----:B------:R-:W-:Y:S02]  /*5cf0*/  F2FP.F16.F32.PACK_AB R161, R13, R171 ;  /* 0x000000ab0da1723e */ /* 0x000fe400000000ff */
[----:B------:R-:W-:Y:S02]  /*5d00*/  F2FP.F16.F32.PACK_AB R159, R194, R193 ;  /* 0x000000c1c29f723e */ /* 0x000fe400000000ff */
[----:B----4-:R-:W2:Y:S01]  /*5d10*/  MUFU.EX2 R15, R174 ;  /* 0x000000ae000f7308 */ /* 0x010ea20000000800 */
[----:B---3--:R-:W-:Y:S01]  /*5d20*/  FADD.FTZ R8, R11, R8 ;  /* 0x000000080b087221 */ /* 0x008fe20000010000 */
[----:B------:R-:W-:-:S06]  /*5d30*/  F2FP.F16.F32.PACK_AB R163, R10, R14 ;  /* 0x0000000e0aa3723e */ /* 0x000fcc00000000ff */
[----:B------:R-:W3:Y:S01]  /*5d40*/  MUFU.EX2 R167, R175 ;  /* 0x000000af00a77308 */ /* 0x000ee20000000800 */
[C---:B0-----:R-:W-:Y:S01]  /*5d50*/  FADD.FTZ R4, R169.reuse, R4 ;  /* 0x00000004a9047221 */ /* 0x041fe20000010000 */
[----:B------:R-:W-:-:S06]  /*5d60*/  F2FP.F16.F32.PACK_AB R170, R169, R191 ;  /* 0x000000bfa9aa723e */ /* 0x000fcc00000000ff */
[----:B------:R-:W0:Y:S01]  /*5d70*/  MUFU.EX2 R172, R172 ;  /* 0x000000ac00ac7308 */ /* 0x000e220000000800 */
[C---:B--2---:R-:W-:Y:S01]  /*5d80*/  FADD.FTZ R8, R15.reuse, R8 ;  /* 0x000000080f087221 */ /* 0x044fe20000010000 */
[----:B------:R-:W-:-:S06]  /*5d90*/  F2FP.F16.F32.PACK_AB R165, R15, R11 ;  /* 0x0000000b0fa5723e */ /* 0x000fcc00000000ff */
        /* <DEDUP_REMOVED lines=9> */
[----:B------:R-:W-:-:S06]  /*5e30*/  F2FP.F16.F32.PACK_AB R172, R173, R172 ;  /* 0x000000acadac723e */ /* 0x000fcc00000000ff */
[----:B------:R-:W3:Y:S01]  /*5e40*/  MUFU.EX2 R182, R182 ;  /* 0x000000b600b67308 */ /* 0x000ee20000000800 */
[----:B0-----:R-:W-:-:S07]  /*5e50*/  FADD.FTZ R8, R179, R8 ;  /* 0x00000008b3087221 */ /* 0x001fce0000010000 */
[----:B------:R-:W0:Y:S01]  /*5e60*/  MUFU.EX2 R183, R183 ;  /* 0x000000b700b77308 */ /* 0x000e220000000800 */
[C---:B--2---:R-:W-:Y:S01]  /*5e70*/  FADD.FTZ R5, R169.reuse, R8 ;  /* 0x00000008a9057221 */ /* 0x044fe20000010000 */
[----:B------:R-:W-:-:S06]  /*5e80*/  F2FP.F16.F32.PACK_AB R169, R169, R179 ;  /* 0x000000b3a9a9723e */ /* 0x000fcc00000000ff */
[----:B------:R-:W2:Y:S01]  /*5e90*/  MUFU.EX2 R173, R184 ;  /* 0x000000b800ad7308 */ /* 0x000ea20000000800 */
[----:B---3--:R-:W-:-:S07]  /*5ea0*/  FADD.FTZ R20, R182, R5 ;  /* 0x00000005b6147221 */ /* 0x008fce0000010000 */
[----:B------:R-:W3:Y:S01]  /*5eb0*/  MUFU.EX2 R185, R185 ;  /* 0x000000b900b97308 */ /* 0x000ee20000000800 */
[C---:B0-----:R-:W-:Y:S01]  /*5ec0*/  FADD.FTZ R20, R183.reuse, R20 ;  /* 0x00000014b7147221 */ /* 0x041fe20000010000 */
[----:B------:R-:W-:-:S06]  /*5ed0*/  F2FP.F16.F32.PACK_AB R171, R183, R182 ;  /* 0x000000b6b7ab723e */ /* 0x000fcc00000000ff */
        /* <DEDUP_REMOVED lines=8> */
[----:B--2---:R-:W-:Y:S01]  /*5f60*/  FADD.FTZ R5, R175, R20 ;  /* 0x00000014af057221 */ /* 0x004fe20000010000 */
[C---:B---3--:R-:W-:Y:S01]  /*5f70*/  FADD.FTZ R4, R180.reuse, R21 ;  /* 0x00000015b4047221 */ /* 0x048fe20000010000 */
[----:B------:R-:W-:Y:S02]  /*5f80*/  F2FP.F16.F32.PACK_AB R174, R180, R177 ;  /* 0x000000b1b4ae723e */ /* 0x000fe400000000ff */
[C---:B0-----:R-:W-:Y:S01]  /*5f90*/  FADD.FTZ R5, R8.reuse, R5 ;  /* 0x0000000508057221 */ /* 0x041fe20000010000 */
[----:B------:R-:W-:Y:S01]  /*5fa0*/  F2FP.F16.F32.PACK_AB R175, R8, R175 ;  /* 0x000000af08af723e */ /* 0x000fe200000000ff */
[----:B-1----:R-:W-:Y:S06]  /*5fb0*/  @!P0 BRA `(.L_x_9407) ;  /* 0x0000000000048947 */ /* 0x002fec0003800000 */
[----:B------:R-:W-:Y:S01]  /*5fc0*/  BPT.TRAP 0x1 ;  /* 0x000000040000795c */ /* 0x000fe20000300000 */
.L_x_9407:
[----:B------:R0:W1:Y:S01]  /*5fd0*/  SYNCS.PHASECHK.TRANS64.TRYWAIT P2, [UR25+0x22850], R6 ;  /* 0x02285006ff0075a7 */ /* 0x0000620008040159 */
[----:B------:R-:W-:Y:S05]  /*5fe0*/  @!P0 BRA `(.L_x_9408) ;  /* 0x0000000000048947 */ /* 0x000fea0003800000 */
[----:B------:R-:W-:Y:S01]  /*5ff0*/  BPT.TRAP 0x1 ;  /* 0x000000040000795c */ /* 0x000fe20000300000 */
.L_x_9408:
[----:B-1----:R-:W-:Y:S05]  /*6000*/  @P2 BRA `(.L_x_9409) ;  /* 0x0000000000082947 */ /* 0x002fea0003800000 */
[----:B------:R-:W1:Y:S02]  /*6010*/  SYNCS.PHASECHK.TRANS64.TRYWAIT P2, [UR25+0x22850], R6 ;  /* 0x02285006ff0075a7 */ /* 0x000e640008040159 */
[----:B-1----:R-:W-:Y:S05]  /*6020*/  @!P2 BRA `(.L_x_9410) ;  /* 0x000000b800c8a947 */ /* 0x002fea0003800000 */
.L_x_9409:
[----:B------:R-:W2:Y:S01]  /*6030*/  S2R R7, SR_TID.X ;  /* 0x0000000000077919 */ /* 0x000ea20000002100 */
[----:B------:R-:W-:Y:S01]  /*6040*/  UIMAD UR11, UR37, 0xc00, UR21 ;  /* 0x00000c00250b78a4 */ /* 0x000fe2000f8e0215 */
[----:B------:R-:W-:Y:S01]  /*6050*/  PLOP3.LUT P2, PT, PT, PT, UP0, 0x80, 0x0 ;  /* 0x000000000000781c */ /* 0x000fe20003f4f008 */
[----:B------:R-:W-:Y:S01]  /*6060*/  UMOV UR7, 0x40000040 ;  /* 0x4000004000077882 */ /* 0x000fe20000000000 */
[----:B-1----:R-:W-:Y:S02]  /*6070*/  @!P1 VIADD R9, R9, 0x22860 ;  /* 0x0002286009099836 */ /* 0x002fe40000000000 */
[----:B------:R-:W-:Y:S02]  /*6080*/  IMAD.MOV.U32 R8, RZ, RZ, R0 ;  /* 0x000000ffff087224 */ /* 0x000fe400078e0000 */
[----:B------:R-:W-:Y:S01]  /*6090*/  UMOV UR6, UR11 ;  /* 0x0000000b00067c82 */ /* 0x000fe20008000000 */
[----:B------:R-:W-:Y:S02]  /*60a0*/  @!P1 PRMT R9, RZ, 0x654, R9 ;  /* 0x00000654ff099816 */ /* 0x000fe40000000009 */
[----:B--2---:R-:W-:-:S05]  /*60b0*/  SHF.R.U32.HI R7, RZ, 0x7, R7 ;  /* 0x00000007ff077819 */ /* 0x004fca0000011607 */
[----:B0-----:R-:W-:Y:S02]  /*60c0*/  VIADD R6, R7, 0x8 ;  /* 0x0000000807067836 */ /* 0x001fe40000000000 */
[----:B------:R-:W-:-:S03]  /*60d0*/  IMAD.MOV.U32 R7, RZ, RZ, R3 ;  /* 0x000000ffff077224 */ /* 0x000fc600078e0003 */
[----:B------:R3:W-:Y:S06]  /*60e0*/  BAR.SYNC.DEFER_BLOCKING R6, 0x100 ;  /* 0x000400060000751d */ /* 0x0007ec0000010000 */
[----:B------:R-:W-:-:S06]  /*60f0*/  WARPGROUP.ARRIVE ;  /* 0x00000000000079c5 */ /* 0x000fcc0000000000 */
        /* <DEDUP_REMOVED lines=32> */
[----:B------:R3:W-:Y:S01]  /*6300*/  @!P1 SYNCS.ARRIVE.TRANS64.RED.A1T0 RZ, [R9+URZ], RZ ;  /* 0x000000ff09ff99a7 */ /* 0x0007e2000810043f */
[----:B------:R-:W-:Y:S05]  /*6310*/  @P2 BRA `(.L_x_9411) ;  /* 0xffffffdc00382947 */ /* 0x000fea000383ffff */
.L_x_9402:
[----:B------:R-:W4:Y:S01]  /*6320*/  SHFL.BFLY PT, R7, R4, 0x2, 0x1f ;  /* 0x0c401f0004077f89 */ /* 0x000f2200000e0000 */
[----:B------:R-:W-:Y:S01]  /*6330*/  UIADD3 UR37, UR37, 0x1, URZ ;  /* 0x0000000125257890 */ /* 0x000fe2000fffe03f */
[----:B------:R0:W-:Y:S06]  /*6340*/  BAR.ARV R12, 0x100 ;  /* 0x0004000c0000751d */ /* 0x0001ec0000002000 */
[----:B------:R-:W-:Y:S02]  /*6350*/  UISETP.NE.AND UP0, UPT, UR37, 0x2, UPT ;  /* 0x000000022500788c */ /* 0x000fe4000bf05270 */
[----:B------:R-:W-:Y:S06]  /*6360*/  BAR.ARV 0x8, 0x180 ;  /* 0x0206000000007b1d */ /* 0x000fec0000002000 */
[----:B------:R-:W-:Y:S01]  /*6370*/  USEL UR4, URZ, 0x1, UP0 ;  /* 0x000000013f047887 */ /* 0x000fe20008000000 */
[----:B------:R-:W-:Y:S01]  /*6380*/  PLOP3.LUT P0, PT, PT, PT, PT, 0x8, 0x0 ;  /* 0x000000000000781c */ /* 0x000fe20003f0e170 */
[----:B012---:R-:W0:Y:S01]  /*6390*/  SHFL.BFLY PT, R8, R5, 0x2, 0x1f ;  /* 0x0c401f0005087f89 */ /* 0x007e2200000e0000 */
[----:B------:R-:W-:-:S02]  /*63a0*/  UIADD3 UR48, UR48, 0x1, URZ ;  /* 0x0000000130307890 */ /* 0x000fc4000fffe03f */
[----:B------:R-:W-:Y:S01]  /*63b0*/  USEL UR37, UR37, URZ, UP0 ;  /* 0x0000003f25257287 */ /* 0x000fe20008000000 */
[----:B----4-:R-:W-:Y:S01]  /*63c0*/  FADD.FTZ R7, R7, R4 ;  /* 0x0000000407077221 */ /* 0x010fe20000010000 */
[----:B------:R-:W-:Y:S01]  /*63d0*/  IMAD.MOV.U32 R4, RZ, RZ, RZ ;  /* 0x000000ffff047224 */ /* 0x000fe200078e00ff */
[----:B------:R-:W-:-:S03]  /*63e0*/  ULOP3.LUT UR47, UR47, UR4, URZ, 0x3c, !UPT ;  /* 0x000000042f2f7292 */ /* 0x000fc6000f8e3c3f */
[----:B---3--:R-:W1:Y:S01]  /*63f0*/  SHFL.BFLY PT, R6, R7, 0x1, 0x1f ;  /* 0x0c201f0007067f89 */ /* 0x008e6200000e0000 */
[----:B0-----:R-:W-:-:S05]  /*6400*/  FADD.FTZ R8, R8, R5 ;  /* 0x0000000508087221 */ /* 0x001fca0000010000 */
[----:B------:R-:W0:Y:S01]  /*6410*/  SHFL.BFLY PT, R9, R8, 0x1, 0x1f ;  /* 0x0c201f0008097f89 */ /* 0x000e2200000e0000 */
[----:B-1----:R-:W-:Y:S01]  /*6420*/  FADD.FTZ R10, R7, R6 ;  /* 0x00000006070a7221 */ /* 0x002fe20000010000 */
[----:B------:R-:W-:Y:S02]  /*6430*/  IMAD.MOV.U32 R6, RZ, RZ, RZ ;  /* 0x000000ffff067224 */ /* 0x000fe400078e00ff */
[----:B------:R-:W-:Y:S02]  /*6440*/  IMAD.U32 R7, RZ, RZ, UR10 ;  /* 0x0000000aff077e24 */ /* 0x000fe4000f8e00ff */
[----:B------:R-:W-:-:S13]  /*6450*/  FSETP.NE.FTZ.AND P1, PT, R10, RZ, PT ;  /* 0x000000ff0a00720b */ /* 0x000fda0003f35000 */
[----:B------:R-:W1:Y:S01]  /*6460*/  @P1 MUFU.RCP R6, R10 ;  /* 0x0000000a00061308 */ /* 0x000e620000001000 */
[----:B------:R-:W-:Y:S01]  /*6470*/  @P1 FMUL.FTZ R7, R7, 0.69314718246459960938 ;  /* 0x3f31721807071820 */ /* 0x000fe20000410000 */
[----:B0-----:R-:W-:Y:S01]  /*6480*/  FADD.FTZ R5, R8, R9 ;  /* 0x0000000908057221 */ /* 0x001fe20000010000 */
[----:B------:R-:W-:-:S04]  /*6490*/  IMAD.U32 R8, RZ, RZ, UR10 ;  /* 0x0000000aff087e24 */ /* 0x000fc8000f8e00ff */
[----:B------:R-:W-:Y:S01]  /*64a0*/  FSETP.NE.FTZ.AND P2, PT, R5, RZ, PT ;  /* 0x000000ff0500720b */ /* 0x000fe20003f55000 */
[----:B------:R-:W0:Y:S01]  /*64b0*/  @P1 MUFU.LG2 R9, R10 ;  /* 0x0000000a00091308 */ /* 0x000e220000000c00 */
[-C--:B-1----:R-:W-:Y:S01]  /*64c0*/  FMUL.FTZ R24, R24, R6.reuse ;  /* 0x0000000618187220 */ /* 0x082fe20000410000 */
[-C--:B------:R-:W-:Y:S01]  /*64d0*/  FMUL.FTZ R25, R25, R6.reuse ;  /* 0x0000000619197220 */ /* 0x080fe20000410000 */
[----:B------:R-:W-:-:S09]  /*64e0*/  FMUL.FTZ R28, R28, R6 ;  /* 0x000000061c1c7220 */ /* 0x000fd20000410000 */
[----:B------:R-:W1:Y:S01]  /*64f0*/  @P2 MUFU.LG2 R10, R5 ;  /* 0x00000005000a2308 */ /* 0x000e620000000c00 */
[----:B------:R-:W-:Y:S01]  /*6500*/  @P2 FMUL.FTZ R8, R8, 0.69314718246459960938 ;  /* 0x3f31721808082820 */ /* 0x000fe20000410000 */
[-C--:B------:R-:W-:Y:S01]  /*6510*/  FMUL.FTZ R29, R29, R6.reuse ;  /* 0x000000061d1d7220 */ /* 0x080fe20000410000 */
[-C--:B------:R-:W-:Y:S01]  /*6520*/  FMUL.FTZ R32, R32, R6.reuse ;  /* 0x0000000620207220 */ /* 0x080fe20000410000 */
[-C--:B------:R-:W-:Y:S01]  /*6530*/  FMUL.FTZ R33, R33, R6.reuse ;  /* 0x0000000621217220 */ /* 0x080fe20000410000 */
[----:B0-----:R-:W-:Y:S01]  /*6540*/  @P1 FMUL.FTZ R9, R9, 0.69314718246459960938 ;  /* 0x3f31721809091820 */ /* 0x001fe20000410000 */
[-C--:B------:R-:W-:Y:S01]  /*6550*/  FMUL.FTZ R36, R36, R6.reuse ;  /* 0x0000000624247220 */ /* 0x080fe20000410000 */
[-C--:B------:R-:W-:Y:S01]  /*6560*/  FMUL.FTZ R37, R37, R6.reuse ;  /* 0x0000000625257220 */ /* 0x080fe20000410000 */
[----:B------:R0:W2:Y:S01]  /*6570*/  @P2 MUFU.RCP R4, R5 ;  /* 0x0000000500042308 */ /* 0x0000a20000001000 */
        /* <DEDUP_REMOVED lines=58> */
[-C--:B--2---:R-:W-:Y:S01]  /*6920*/  FMUL.FTZ R26, R26, R4.reuse ;  /* 0x000000041a1a7220 */ /* 0x084fe20000410000 */
[----:B------:R-:W-:Y:S02]  /*6930*/  IMAD.MOV.U32 R6, RZ, RZ, -0x800000 ;  /* 0xff800000ff067424 */ /* 0x000fe400078e00ff */
        /* <DEDUP_REMOVED lines=64> */
[----:B------:R-:W-:-:S07]  /*6d40*/  @P2 FFMA.FTZ R6, R8, R3, R10 ;  /* 0x0000000308062223 */ /* 0x000fce000001000a */
.L_x_9391:
        /* <DEDUP_REMOVED lines=13> */
[----:B------:R-:W-:Y:S01]  /*6e20*/  IMAD.MOV.U32 R20, RZ, RZ, 0x2 ;  /* 0x00000002ff147424 */ /* 0x000fe200078e00ff */
[----:B------:R-:W-:Y:S01]  /*6e30*/  F2FP.F16.F32.PACK_AB R10, R29, R28 ;  /* 0x0000001c1d0a723e */ /* 0x000fe200000000ff */
[----:B------:R-:W-:Y:S01]  /*6e40*/  ULDC.64 UR14, c[0x0][0xc00] ;  /* 0x00030000000e7ab9 */ /* 0x000fe20000000a00 */
[----:B------:R-:W-:Y:S01]  /*6e50*/  F2FP.F16.F32.PACK_AB R11, R31, R30 ;  /* 0x0000001e1f0b723e */ /* 0x000fe200000000ff */
[----:B------:R-:W-:Y:S01]  /*6e60*/  USHF.L.U64.HI UR16, UR46, 0x2, UR45 ;  /* 0x000000022e107899 */ /* 0x000fe2000801022d */
[----:B------:R-:W3:Y:S01]  /*6e70*/  LDL R179, [R1+0x34] ;  /* 0x0000340001b37983 */ /* 0x000ee20000100800 */
[----:B------:R-:W-:Y:S01]  /*6e80*/  ULDC UR20, c[0x0][0xbe8] ;  /* 0x0002fa0000147ab9 */ /* 0x000fe20000000800 */
[----:B------:R-:W-:Y:S01]  /*6e90*/  UMOV UR10, UR8 ;  /* 0x00000008000a7c82 */ /* 0x000fe20008000000 */
[----:B0-----:R-:W-:Y:S01]  /*6ea0*/  UMOV UR11, UR4 ;  /* 0x00000004000b7c82 */ /* 0x001fe20008000000 */
[----:B------:R-:W-:-:S04]  /*6eb0*/  USHF.L.U32 UR4, UR46, 0x2, URZ ;  /* 0x000000022e047899 */ /* 0x000fc8000800063f */
[----:B------:R-:W-:-:S04]  /*6ec0*/  UIADD3 UR9, UP0, UR4, UR14, URZ ;  /* 0x0000000e04097290 */ /* 0x000fc8000ff1e03f */
[----:B------:R-:W-:Y:S01]  /*6ed0*/  UIADD3.X UR12, UR16, UR15, URZ, UP0, !UPT ;  /* 0x0000000f100c7290 */ /* 0x000fe200087fe43f */
[----:B------:R-:W-:Y:S01]  /*6ee0*/  BAR.SYNC.DEFER_BLOCKING 0x1, 0x100 ;  /* 0x0044000000007b1d */ /* 0x000fe20000010000 */
[----:B--2---:R-:W-:-:S03]  /*6ef0*/  IMAD.WIDE R20, R0, R20, UR10 ;  /* 0x0000000a00147e25 */ /* 0x004fc6000f8e0214 */
[C---:B------:R-:W-:Y:S02]  /*6f00*/  IADD3 R13, P1, R20.reuse, 0x20, RZ ;  /* 0x00000020140d7810 */ /* 0x040fe40007f3e0ff */
[C---:B------:R-:W-:Y:S02]  /*6f10*/  IADD3 R15, P0, R20.reuse, 0x40, RZ ;  /* 0x00000040140f7810 */ /* 0x040fe40007f1e0ff */
[----:B------:R-:W-:Y:S02]  /*6f20*/  IADD3 R157, P6, R20, 0x4020, RZ ;  /* 0x00004020149d7810 */ /* 0x000fe40007fde0ff */
[----:B------:R-:W-:Y:S02]  /*6f30*/  LOP3.LUT R12, R13, 0x380, RZ, 0xc0, !PT ;  /* 0x000003800d0c7812 */ /* 0x000fe400078ec0ff */
[----:B------:R-:W-:Y:S02]  /*6f40*/  LOP3.LUT R14, R15, 0x380, RZ, 0xc0, !PT ;  /* 0x000003800f0e7812 */ /* 0x000fe400078ec0ff */
[----:B------:R-:W-:-:S02]  /*6f50*/  LOP3.LUT R156, R157, 0x380, RZ, 0xc0, !PT ;  /* 0x000003809d9c7812 */ /* 0x000fc400078ec0ff */
[----:B------:R-:W-:Y:S02]  /*6f60*/  LOP3.LUT R9, R20, 0x380, RZ, 0xc0, !PT ;  /* 0x0000038014097812 */ /* 0x000fe400078ec0ff */
[----:B------:R-:W-:Y:S02]  /*6f70*/  SHF.R.U64 R12, R12, 0x3, RZ ;  /* 0x000000030c0c7819 */ /* 0x000fe400000012ff */
[----:B------:R-:W-:Y:S02]  /*6f80*/  SHF.R.U64 R14, R14, 0x3, RZ ;  /* 0x000000030e0e7819 */ /* 0x000fe400000012ff */
[----:B------:R-:W-:Y:S02]  /*6f90*/  SHF.R.U64 R156, R156, 0x3, RZ ;  /* 0x000000039c9c7819 */ /* 0x000fe400000012ff */
[----:B------:R-:W-:Y:S02]  /*6fa0*/  IADD3 R159, P5, R20, 0x4040, RZ ;  /* 0x00004040149f7810 */ /* 0x000fe40007fbe0ff */
[----:B------:R-:W-:-:S02]  /*6fb0*/  SHF.R.U64 R9, R9, 0x3, RZ ;  /* 0x0000000309097819 */ /* 0x000fc400000012ff */
[----:B------:R-:W-:Y:S01]  /*6fc0*/  LOP3.LUT R12, R12, R13, RZ, 0x3c, !PT ;  /* 0x0000000d0c0c7212 */ /* 0x000fe200078e3cff */
[--C-:B------:R-:W-:Y:S01]  /*6fd0*/  IMAD.X R13, RZ, RZ, R21.reuse, P1 ;  /* 0x000000ffff0d7224 */ /* 0x100fe200008e0615 */
[----:B------:R-:W-:Y:S01]  /*6fe0*/  LOP3.LUT R14, R14, R15, RZ, 0x3c, !PT ;  /* 0x0000000f0e0e7212 */ /* 0x000fe200078e3cff */
[--C-:B------:R-:W-:Y:S01]  /*6ff0*/  IMAD.X R15, RZ, RZ, R21.reuse, P0 ;  /* 0x000000ffff0f7224 */ /* 0x100fe200000e0615 */
[----:B------:R-:W-:Y:S02]  /*7000*/  IADD3 R163, P2, R20, 0x4060, RZ ;  /* 0x0000406014a37810 */ /* 0x000fe40007f5e0ff */
[----:B------:R-:W-:Y:S01]  /*7010*/  LOP3.LUT R156, R156, R157, RZ, 0x3c, !PT ;  /* 0x0000009d9c9c7212 */ /* 0x000fe200078e3cff */
[----:B------:R-:W-:Y:S01]  /*7020*/  IMAD.X R157, RZ, RZ, R21, P6 ;  /* 0x000000ffff9d7224 */ /* 0x000fe200030e0615 */
[----:B------:R-:W-:Y:S02]  /*7030*/  IADD3 R165, P1, R20, 0x8000, RZ ;  /* 0x0000800014a57810 */ /* 0x000fe40007f3e0ff */
[----:B------:R-:W-:-:S02]  /*7040*/  LOP3.LUT R158, R159, 0x380, RZ, 0xc0, !PT ;  /* 0x000003809f9e7812 */ /* 0x000fc400078ec0ff */
[C---:B------:R-:W-:Y:S02]  /*7050*/  IADD3 R167, P0, R20.reuse, 0x8020, RZ ;  /* 0x0000802014a77810 */ /* 0x040fe40007f1e0ff */
[----:B------:R-:W-:Y:S01]  /*7060*/  LOP3.LUT R8, R9, R20, RZ, 0x3c, !PT ;  /* 0x0000001409087212 */ /* 0x000fe200078e3cff */
[----:B------:R-:W-:Y:S01]  /*7070*/  IMAD.MOV.U32 R9, RZ, RZ, R21 ;  /* 0x000000ffff097224 */ /* 0x000fe200078e0015 */
[C---:B------:R-:W-:Y:S02]  /*7080*/  IADD3 R4, P6, R20.reuse, 0xc000, RZ ;  /* 0x0000c00014047810 */ /* 0x040fe40007fde0ff */
[C---:B------:R-:W-:Y:S02]  /*7090*/  IADD3 R153, P4, R20.reuse, 0x60, RZ ;  /* 0x0000006014997810 */ /* 0x040fe40007f9e0ff */
[----:B------:R-:W-:Y:S02]  /*70a0*/  IADD3 R155, P3, R20, 0x4000, RZ ;  /* 0x00004000149b7810 */ /* 0x000fe40007f7e0ff */
[----:B------:R-:W-:-:S02]  /*70b0*/  LOP3.LUT R162, R163, 0x380, RZ, 0xc0, !PT ;  /* 0x00000380a3a27812 */ /* 0x000fc400078ec0ff */
[----:B------:R-:W-:Y:S02]  /*70c0*/  LOP3.LUT R164, R165, 0x380, RZ, 0xc0, !PT ;  /* 0x00000380a5a47812 */ /* 0x000fe400078ec0ff */
[----:B------:R-:W-:Y:S02]  /*70d0*/  SHF.R.U64 R158, R158, 0x3, RZ ;  /* 0x000000039e9e7819 */ /* 0x000fe400000012ff */
[----:B------:R-:W-:Y:S02]  /*70e0*/  LOP3.LUT R166, R167, 0x380, RZ, 0xc0, !PT ;  /* 0x00000380a7a67812 */ /* 0x000fe400078ec0ff */
[----:B------:R-:W-:Y:S02]  /*70f0*/  LOP3.LUT R3, R4, 0x380, RZ, 0xc0, !PT ;  /* 0x0000038004037812 */ /* 0x000fe400078ec0ff */
[----:B------:R-:W-:Y:S02]  /*7100*/  LOP3.LUT R152, R153, 0x380, RZ, 0xc0, !PT ;  /* 0x0000038099987812 */ /* 0x000fe400078ec0ff */
[----:B------:R-:W-:-:S02]  /*7110*/  LOP3.LUT R154, R155, 0x380, RZ, 0xc0, !PT ;  /* 0x000003809b9a7812 */ /* 0x000fc400078ec0ff */
[----:B------:R-:W-:Y:S02]  /*7120*/  SHF.R.U64 R162, R162, 0x3, RZ ;  /* 0x00000003a2a27819 */ /* 0x000fe400000012ff */
[----:B------:R-:W-:Y:S02]  /*7130*/  MOV R0, R8 ;  /* 0x0000000800007202 */ /* 0x000fe40000000f00 */
[----:B------:R-:W-:Y:S02]  /*7140*/  SHF.R.U64 R164, R164, 0x3, RZ ;  /* 0x00000003a4a47819 */ /* 0x000fe400000012ff */
[----:B------:R-:W-:Y:S02]  /*7150*/  F2FP.F16.F32.PACK_AB R8, R25, R24 ;  /* 0x000000181908723e */ /* 0x000fe400000000ff */
[----:B------:R-:W-:Y:S02]  /*7160*/  F2FP.F16.F32.PACK_AB R9, R27, R26 ;  /* 0x0000001a1b09723e */ /* 0x000fe400000000ff */
[----:B------:R-:W-:Y:S01]  /*7170*/  LOP3.LUT R158, R158, R159, RZ, 0x3c, !PT ;  /* 0x0000009f9e9e7212 */ /* 0x000fe200078e3cff */
[----:B------:R-:W-:Y:S01]  /*7180*/  IMAD.X R159, RZ, RZ, R21, P5 ;  /* 0x000000ffff9f7224 */ /* 0x000fe200028e0615 */
[----:B------:R-:W-:-:S02]  /*7190*/  SHF.R.U64 R166, R166, 0x3, RZ ;  /* 0x00000003a6a67819 */ /* 0x000fc400000012ff */
[----:B------:R-:W-:Y:S02]  /*71a0*/  SHF.R.U64 R3, R3, 0x3, RZ ;  /* 0x0000000303037819 */ /* 0x000fe400000012ff */
[----:B------:R-:W-:Y:S02]  /*71b0*/  SHF.R.U64 R152, R152, 0x3, RZ ;  /* 0x0000000398987819 */ /* 0x000fe400000012ff */
[----:B------:R-:W-:Y:S02]  /*71c0*/  SHF.R.U64 R154, R154, 0x3, RZ ;  /* 0x000000039a9a7819 */ /* 0x000fe400000012ff */
[----:B------:R-:W-:Y:S01]  /*71d0*/  LOP3.LUT R162, R162, R163, RZ, 0x3c, !PT ;  /* 0x000000a3a2a27212 */ /* 0x000fe200078e3cff */
[--C-:B------:R-:W-:Y:S01]  /*71e0*/  IMAD.X R163, RZ, RZ, R21.reuse, P2 ;  /* 0x000000ffffa37224 */ /* 0x100fe200010e0615 */
[----:B------:R-:W-:Y:S01]  /*71f0*/  IADD3 R7, P5, R20, 0xc020, RZ ;  /* 0x0000c02014077810 */ /* 0x000fe20007fbe0ff */
[----:B------:R0:W-:Y:S01]  /*7200*/  STSM.16.M88.4 [R0], R8 ;  /* 0x0000000800007844 */ /* 0x0001e20000000200 */
[----:B------:R-:W-:Y:S01]  /*7210*/  LOP3.LUT R164, R164, R165, RZ, 0x3c, !PT ;  /* 0x000000a5a4a47212 */ /* 0x000fe200078e3cff */
[----:B------:R-:W-:Y:S01]  /*7220*/  IMAD.X R165, RZ, RZ, R21, P1 ;  /* 0x000000ffffa57224 */ /* 0x000fe200008e0615 */
[----:B------:R-:W-:-:S02]  /*7230*/  LOP3.LUT R166, R166, R167, RZ, 0x3c, !PT ;  /* 0x000000a7a6a67212 */ /* 0x000fc400078e3cff */
[C---:B------:R-:W-:Y:S02]  /*7240*/  IADD3 R161, P2, R20.reuse, 0xc040, RZ ;  /* 0x0000c04014a17810 */ /* 0x040fe40007f5e0ff */
[----:B------:R-:W-:Y:S02]  /*7250*/  IADD3 R167, P1, R20, 0xc060, RZ ;  /* 0x0000c06014a77810 */ /* 0x000fe40007f3e0ff */
[----:B------:R-:W-:Y:S01]  /*7260*/  LOP3.LUT R152, R152, R153, RZ, 0x3c, !PT ;  /* 0x0000009998987212 */ /* 0x000fe200078e3cff */
[--C-:B------:R-:W-:Y:S01]  /*7270*/  IMAD.X R153, RZ, RZ, R21.reuse, P4 ;  /* 0x000000ffff997224 */ /* 0x100fe200020e0615 */
[----:B------:R-:W-:Y:S01]  /*7280*/  LOP3.LUT R154, R154, R155, RZ, 0x3c, !PT ;  /* 0x0000009b9a9a7212 */ /* 0x000fe200078e3cff */
[----:B------:R-:W-:Y:S01]  /*7290*/  IMAD.X R155, RZ, RZ, R21, P3 ;  /* 0x000000ffff9b7224 */ /* 0x000fe200018e0615 */
[----:B------:R-:W-:Y:S02]  /*72a0*/  IADD3 R169, P4, R20, 0x8040, RZ ;  /* 0x0000804014a97810 */ /* 0x000fe40007f9e0ff */
[----:B0-----:R-:W-:-:S02]  /*72b0*/  LOP3.LUT R8, R3, R4, RZ, 0x3c, !PT ;  /* 0x0000000403087212 */ /* 0x001fc400078e3cff */
[----:B------:R-:W-:Y:S02]  /*72c0*/  LOP3.LUT R3, R7, 0x380, RZ, 0xc0, !PT ;  /* 0x0000038007037812 */ /* 0x000fe400078ec0ff */
[----:B------:R-:W-:Y:S02]  /*72d0*/  IADD3 R171, P3, R20, 0x8060, RZ ;  /* 0x0000806014ab7810 */ /* 0x000fe40007f7e0ff */
[----:B------:R-:W-:Y:S02]  /*72e0*/  LOP3.LUT R160, R161, 0x380, RZ, 0xc0, !PT ;  /* 0x00000380a1a07812 */ /* 0x000fe400078ec0ff */
[----:B------:R-:W-:Y:S02]  /*72f0*/  LOP3.LUT R20, R167, 0x380, RZ, 0xc0, !PT ;  /* 0x00000380a7147812 */ /* 0x000fe400078ec0ff */
[----:B------:R-:W-:Y:S01]  /*7300*/  SHF.R.U64 R10, R3, 0x3, RZ ;  /* 0x00000003030a7819 */ /* 0x000fe200000012ff */
[--C-:B------:R-:W-:Y:S01]  /*7310*/  IMAD.X R9, RZ, RZ, R21.reuse, P6 ;  /* 0x000000ffff097224 */ /* 0x100fe200030e0615 */
[----:B------:R-:W-:Y:S01]  /*7320*/  SHF.R.U64 R160, R160, 0x3, RZ ;  /* 0x00000003a0a07819 */ /* 0x000fe200000012ff */
[----:B------:R-:W-:Y:S01]  /*7330*/  IMAD.X R11, RZ, RZ, R21, P5 ;  /* 0x000000ffff0b7224 */ /* 0x000fe200028e0615 */
[----:B------:R-:W-:-:S02]  /*7340*/  LOP3.LUT R168, R169, 0x380, RZ, 0xc0, !PT ;  /* 0x00000380a9a87812 */ /* 0x000fc400078ec0ff */
[----:B------:R-:W-:Y:S02]  /*7350*/  SHF.R.U64 R20, R20, 0x3, RZ ;  /* 0x0000000314147819 */ /* 0x000fe400000012ff */
[----:B------:R-:W-:Y:S02]  /*7360*/  MOV R173, R156 ;  /* 0x0000009c00ad7202 */ /* 0x000fe40000000f00 */
[----:B------:R-:W-:Y:S02]  /*7370*/  MOV R174, R158 ;  /* 0x0000009e00ae7202 */ /* 0x000fe40000000f00 */
[----:B------:R-:W-:Y:S02]  /*7380*/  LOP3.LUT R10, R10, R7, RZ, 0x3c, !PT ;  /* 0x000000070a0a7212 */ /* 0x000fe400078e3cff */
[----:B------:R-:W-:Y:S02]  /*7390*/  MOV R12, R12 ;  /* 0x0000000c000c7202 */ /* 0x000fe40000000f00 */
[----:B------:R-:W-:-:S02]  /*73a0*/  F2FP.F16.F32.PACK_AB R156, R33, R32 ;  /* 0x00000020219c723e */ /* 0x000fc400000000ff */
[----:B------:R-:W-:Y:S02]  /*73b0*/  F2FP.F16.F32.PACK_AB R157, R35, R34 ;  /* 0x00000022239d723e */ /* 0x000fe400000000ff */
[----:B------:R-:W-:Y:S02]  /*73c0*/  F2FP.F16.F32.PACK_AB R158, R37, R36 ;  /* 0x00000024259e723e */ /* 0x000fe400000000ff */
[----:B------:R-:W-:Y:S02]  /*73d0*/  F2FP.F16.F32.PACK_AB R159, R39, R38 ;  /* 0x00000026279f723e */ /* 0x000fe400000000ff */
[----:B------:R-:W-:Y:S02]  /*73e0*/  LOP3.LUT R170, R171, 0x380, RZ, 0xc0, !PT ;  /* 0x00000380abaa7812 */ /* 0x000fe400078ec0ff */
[----:B------:R-:W-:Y:S01]  /*73f0*/  LOP3.LUT R160, R160, R161, RZ, 0x3c, !PT ;  /* 0x000000a1a0a07212 */ /* 0x000fe200078e3cff */
[----:B------:R-:W-:Y:S01]  /*7400*/  IMAD.X R161, RZ, RZ, R21, P2 ;  /* 0x000000ffffa17224 */ /* 0x000fe200010e0615 */
[----:B------:R-:W-:-:S02]  /*7410*/  SHF.R.U64 R168, R168, 0x3, RZ ;  /* 0x00000003a8a87819 */ /* 0x000fc400000012ff */
[----:B------:R-:W-:Y:S01]  /*7420*/  LOP3.LUT R20, R20, R167, RZ, 0x3c, !PT ;  /* 0x000000a714147212 */ /* 0x000fe200078e3cff */
[----:B------:R-:W-:Y:S01]  /*7430*/  IMAD.X R167, RZ, RZ, R21, P0 ;  /* 0x000000ffffa77224 */ /* 0x000fe200000e0615 */
[----:B------:R-:W-:Y:S01]  /*7440*/  MOV R0, R8 ;  /* 0x0000000800007202 */ /* 0x000fe20000000f00 */
[----:B------:R0:W-:Y:S01]  /*7450*/  STSM.16.M88.4 [R12], R156 ;  /* 0x0000009c0c007844 */ /* 0x0001e20000000200 */
[----:B------:R-:W-:Y:S02]  /*7460*/  MOV R3, R10 ;  /* 0x0000000a00037202 */ /* 0x000fe40000000f00 */
[----:B------:R-:W-:Y:S02]  /*7470*/  SHF.R.U64 R170, R170, 0x3, RZ ;  /* 0x00000003aaaa7819 */ /* 0x000fe400000012ff */
[----:B------:R-:W-:Y:S02]  /*7480*/  MOV R176, R14 ;  /* 0x0000000e00b07202 */ /* 0x000fe40000000f00 */
[----:B------:R-:W-:-:S02]  /*7490*/  F2FP.F16.F32.PACK_AB R8, R41, R40 ;  /* 0x000000282908723e */ /* 0x000fc400000000ff */
[----:B------:R-:W-:Y:S02]  /*74a0*/  F2FP.F16.F32.PACK_AB R9, R43, R42 ;  /* 0x0000002a2b09723e */ /* 0x000fe400000000ff */
[----:B------:R-:W-:Y:S02]  /*74b0*/  F2FP.F16.F32.PACK_AB R10, R45, R44 ;  /* 0x0000002c2d0a723e */ /* 0x000fe400000000ff */
[----:B------:R-:W-:Y:S02]  /*74c0*/  F2FP.F16.F32.PACK_AB R11, R47, R46 ;  /* 0x0000002e2f0b723e */ /* 0x000fe400000000ff */
[----:B------:R-:W-:Y:S02]  /*74d0*/  MOV R177, R152 ;  /* 0x0000009800b17202 */ /* 0x000fe40000000f00 */
[----:B------:R-:W-:Y:S02]  /*74e0*/  MOV R178, R154 ;  /* 0x0000009a00b27202 */ /* 0x000fe40000000f00 */
[----:B0-----:R-:W-:-:S02]  /*74f0*/  F2FP.F16.F32.PACK_AB R12, R49, R48 ;  /* 0x00000030310c723e */ /* 0x001fc400000000ff */
[----:B------:R-:W-:Y:S02]  /*7500*/  F2FP.F16.F32.PACK_AB R13, R51, R50 ;  /* 0x00000032330d723e */ /* 0x000fe400000000ff */
[----:B------:R-:W-:Y:S02]  /*7510*/  F2FP.F16.F32.PACK_AB R14, R53, R52 ;  /* 0x00000034350e723e */ /* 0x000fe400000000ff */
[----:B------:R-:W-:Y:S02]  /*7520*/  F2FP.F16.F32.PACK_AB R15, R55, R54 ;  /* 0x00000036370f723e */ /* 0x000fe400000000ff */
[----:B------:R-:W-:Y:S01]  /*7530*/  LOP3.LUT R168, R168, R169, RZ, 0x3c, !PT ;  /* 0x000000a9a8a87212 */ /* 0x000fe200078e3cff */
[----:B------:R-:W-:Y:S01]  /*7540*/  IMAD.X R169, RZ, RZ, R21, P4 ;  /* 0x000000ffffa97224 */ /* 0x000fe200020e0615 */
[----:B------:R-:W-:Y:S02]  /*7550*/  F2FP.F16.F32.PACK_AB R152, R57, R56 ;  /* 0x000000383998723e */ /* 0x000fe400000000ff */
[----:B------:R-:W-:-:S02]  /*7560*/  F2FP.F16.F32.PACK_AB R153, R59, R58 ;  /* 0x0000003a3b99723e */ /* 0x000fc400000000ff */
[----:B------:R-:W-:Y:S02]  /*7570*/  F2FP.F16.F32.PACK_AB R154, R61, R60 ;  /* 0x0000003c3d9a723e */ /* 0x000fe400000000ff */
[----:B------:R-:W-:Y:S02]  /*7580*/  F2FP.F16.F32.PACK_AB R155, R63, R62 ;  /* 0x0000003e3f9b723e */ /* 0x000fe400000000ff */
[----:B------:R-:W-:Y:S02]  /*7590*/  MOV R175, R162 ;  /* 0x000000a200af7202 */ /* 0x000fe40000000f00 */
[----:B------:R-:W-:Y:S02]  /*75a0*/  MOV R4, R160 ;  /* 0x000000a000047202 */ /* 0x000fe40000000f00 */
[----:B------:R-:W-:Y:S02]  /*75b0*/  F2FP.F16.F32.PACK_AB R156, R65, R64 ;  /* 0x00000040419c723e */ /* 0x000fe400000000ff */
[----:B------:R-:W-:-:S02]  /*75c0*/  F2FP.F16.F32.PACK_AB R157, R67, R66 ;  /* 0x00000042439d723e */ /* 0x000fc400000000ff */
[----:B------:R-:W-:Y:S02]  /*75d0*/  F2FP.F16.F32.PACK_AB R158, R69, R68 ;  /* 0x00000044459e723e */ /* 0x000fe400000000ff */
[----:B------:R-:W-:Y:S01]  /*75e0*/  F2FP.F16.F32.PACK_AB R159, R71, R70 ;  /* 0x00000046479f723e */ /* 0x000fe200000000ff */
[----:B------:R0:W-:Y:S01]  /*75f0*/  STSM.16.M88.4 [R176], R8 ;  /* 0x00000008b0007844 */ /* 0x0001e20000000200 */
[----:B------:R-:W-:Y:S01]  /*7600*/  LOP3.LUT R170, R170, R171, RZ, 0x3c, !PT ;  /* 0x000000abaaaa7212 */ /* 0x000fe200078e3cff */
[----:B------:R-:W-:Y:S01]  /*7610*/  IMAD.X R171, RZ, RZ, R21, P3 ;  /* 0x000000ffffab7224 */ /* 0x000fe200018e0615 */
[----:B------:R-:W-:Y:S02]  /*7620*/  MOV R7, R164 ;  /* 0x000000a400077202 */ /* 0x000fe40000000f00 */
[----:B------:R-:W-:Y:S02]  /*7630*/  MOV R172, R166 ;  /* 0x000000a600ac7202 */ /* 0x000fe40000000f00 */
[----:B------:R-:W-:-:S02]  /*7640*/  F2FP.F16.F32.PACK_AB R160, R73, R72 ;  /* 0x0000004849a0723e */ /* 0x000fc400000000ff */
[----:B------:R-:W-:Y:S02]  /*7650*/  F2FP.F16.F32.PACK_AB R161, R75, R74 ;  /* 0x0000004a4ba1723e */ /* 0x000fe400000000ff */
[----:B------:R-:W-:Y:S02]  /*7660*/  F2FP.F16.F32.PACK_AB R162, R77, R76 ;  /* 0x0000004c4da2723e */ /* 0x000fe400000000ff */
[----:B------:R-:W-:Y:S01]  /*7670*/  F2FP.F16.F32.PACK_AB R163, R79, R78 ;  /* 0x0000004e4fa3723e */ /* 0x000fe200000000ff */
[----:B------:R1:W-:Y:S01]  /*7680*/  STSM.16.M88.4 [R177], R12 ;  /* 0x0000000cb1007844 */ /* 0x0003e20000000200 */
[----:B------:R-:W-:Y:S02]  /*7690*/  F2FP.F16.F32.PACK_AB R164, R81, R80 ;  /* 0x0000005051a4723e */ /* 0x000fe400000000ff */
[----:B------:R-:W-:Y:S02]  /*76a0*/  F2FP.F16.F32.PACK_AB R165, R83, R82 ;  /* 0x0000005253a5723e */ /* 0x000fe400000000ff */
[----:B------:R-:W-:-:S02]  /*76b0*/  F2FP.F16.F32.PACK_AB R166, R85, R84 ;  /* 0x0000005455a6723e */ /* 0x000fc400000000ff */
[----:B------:R-:W-:Y:S01]  /*76c0*/  F2FP.F16.F32.PACK_AB R167, R87, R86 ;  /* 0x0000005657a7723e */ /* 0x000fe200000000ff */
[----:B------:R2:W-:Y:S01]  /*76d0*/  STSM.16.M88.4 [R178], R152 ;  /* 0x00000098b2007844 */ /* 0x0005e20000000200 */
[----:B0-----:R-:W-:Y:S02]  /*76e0*/  F2FP.F16.F32.PACK_AB R8, R89, R88 ;  /* 0x000000585908723e */ /* 0x001fe400000000ff */
[----:B------:R-:W-:Y:S02]  /*76f0*/  F2FP.F16.F32.PACK_AB R9, R91, R90 ;  /* 0x0000005a5b09723e */ /* 0x000fe400000000ff */
[----:B------:R-:W-:Y:S02]  /*7700*/  F2FP.F16.F32.PACK_AB R10, R93, R92 ;  /* 0x0000005c5d0a723e */ /* 0x000fe400000000ff */
[----:B------:R-:W-:Y:S01]  /*7710*/  F2FP.F16.F32.PACK_AB R11, R95, R94 ;  /* 0x0000005e5f0b723e */ /* 0x000fe200000000ff */
[----:B------:R0:W-:Y:S01]  /*7720*/  STSM.16.M88.4 [R173], R156 ;  /* 0x0000009cad007844 */ /* 0x0001e20000000200 */
[----:B-1----:R-:W-:-:S02]  /*7730*/  F2FP.F16.F32.PACK_AB R12, R97, R96 ;  /* 0x00000060610c723e */ /* 0x002fc400000000ff */
[----:B------:R-:W-:Y:S02]  /*7740*/  F2FP.F16.F32.PACK_AB R13, R99, R98 ;  /* 0x00000062630d723e */ /* 0x000fe400000000ff */
[----:B------:R-:W-:Y:S02]  /*7750*/  F2FP.F16.F32.PACK_AB R14, R101, R100 ;  /* 0x00000064650e723e */ /* 0x000fe400000000ff */
[----:B------:R-:W-:Y:S01]  /*7760*/  F2FP.F16.F32.PACK_AB R15, R103, R102 ;  /* 0x00000066670f723e */ /* 0x000fe200000000ff */
[----:B------:R-:W-:Y:S01]  /*7770*/  IMAD.X R21, RZ, RZ, R21, P1 ;  /* 0x000000ffff157224 */ /* 0x000fe200008e0615 */
[----:B------:R-:W-:Y:S01]  /*7780*/  MOV R168, R168 ;  /* 0x000000a800a87202 */ /* 0x000fe20000000f00 */
[----:B------:R1:W-:Y:S01]  /*7790*/  STSM.16.M88.4 [R174], R160 ;  /* 0x000000a0ae007844 */ /* 0x0003e20000000200 */
[----:B--2---:R-:W-:Y:S02]  /*77a0*/  F2FP.F16.F32.PACK_AB R152, R105, R104 ;  /* 0x000000686998723e */ /* 0x004fe400000000ff */
[----:B------:R-:W-:-:S02]  /*77b0*/  F2FP.F16.F32.PACK_AB R153, R107, R106 ;  /* 0x0000006a6b99723e */ /* 0x000fc400000000ff */
[----:B------:R-:W-:Y:S02]  /*77c0*/  F2FP.F16.F32.PACK_AB R154, R109, R108 ;  /* 0x0000006c6d9a723e */ /* 0x000fe400000000ff */
[----:B------:R-:W-:Y:S01]  /*77d0*/  F2FP.F16.F32.PACK_AB R155, R111, R110 ;  /* 0x0000006e6f9b723e */ /* 0x000fe200000000ff */
[----:B------:R-:W-:Y:S01]  /*77e0*/  STSM.16.M88.4 [R175], R164 ;  /* 0x000000a4af007844 */ /* 0x000fe20000000200 */
[----:B------:R-:W-:Y:S02]  /*77f0*/  MOV R170, R170 ;  /* 0x000000aa00aa7202 */ /* 0x000fe40000000f00 */
[----:B0-----:R-:W-:Y:S01]  /*7800*/  F2FP.F16.F32.PACK_AB R156, R113, R112 ;  /* 0x00000070719c723e */ /* 0x001fe200000000ff */
[----:B------:R0:W-:Y:S01]  /*7810*/  STSM.16.M88.4 [R7], R8 ;  /* 0x0000000807007844 */ /* 0x0001e20000000200 */
[----:B------:R-:W-:Y:S02]  /*7820*/  F2FP.F16.F32.PACK_AB R157, R115, R114 ;  /* 0x00000072739d723e */ /* 0x000fe400000000ff */
[----:B------:R-:W-:-:S02]  /*7830*/  F2FP.F16.F32.PACK_AB R158, R117, R116 ;  /* 0x00000074759e723e */ /* 0x000fc400000000ff */
[----:B------:R-:W-:Y:S01]  /*7840*/  F2FP.F16.F32.PACK_AB R159, R119, R118 ;  /* 0x00000076779f723e */ /* 0x000fe200000000ff */
[----:B------:R2:W-:Y:S01]  /*7850*/  STSM.16.M88.4 [R172], R12 ;  /* 0x0000000cac007844 */ /* 0x0005e20000000200 */
[----:B-1----:R-:W-:Y:S02]  /*7860*/  F2FP.F16.F32.PACK_AB R160, R121, R120 ;  /* 0x0000007879a0723e */ /* 0x002fe400000000ff */
[----:B------:R-:W-:Y:S02]  /*7870*/  F2FP.F16.F32.PACK_AB R161, R123, R122 ;  /* 0x0000007a7ba1723e */ /* 0x000fe400000000ff */
[----:B------:R-:W-:Y:S02]  /*7880*/  F2FP.F16.F32.PACK_AB R162, R125, R124 ;  /* 0x0000007c7da2723e */ /* 0x000fe400000000ff */
[----:B------:R-:W-:Y:S01]  /*7890*/  F2FP.F16.F32.PACK_AB R163, R127, R126 ;  /* 0x0000007e7fa3723e */ /* 0x000fe200000000ff */
[----:B------:R1:W-:Y:S01]  /*78a0*/  STSM.16.M88.4 [R168], R152 ;  /* 0x00000098a8007844 */ /* 0x0003e20000000200 */
[----:B0-----:R-:W-:-:S02]  /*78b0*/  F2FP.F16.F32.PACK_AB R8, R129, R128 ;  /* 0x000000808108723e */ /* 0x001fc400000000ff */
[----:B------:R-:W-:Y:S02]  /*78c0*/  F2FP.F16.F32.PACK_AB R9, R131, R130 ;  /* 0x000000828309723e */ /* 0x000fe400000000ff */
[----:B------:R-:W-:Y:S02]  /*78d0*/  F2FP.F16.F32.PACK_AB R10, R133, R132 ;  /* 0x00000084850a723e */ /* 0x000fe400000000ff */
[----:B------:R-:W-:Y:S02]  /*78e0*/  F2FP.F16.F32.PACK_AB R11, R135, R134 ;  /* 0x00000086870b723e */ /* 0x000fe400000000ff */
[----:B--2---:R-:W-:Y:S02]  /*78f0*/  F2FP.F16.F32.PACK_AB R12, R137, R136 ;  /* 0x00000088890c723e */ /* 0x004fe400000000ff */
[----:B------:R-:W-:Y:S02]  /*7900*/  F2FP.F16.F32.PACK_AB R13, R139, R138 ;  /* 0x0000008a8b0d723e */ /* 0x000fe400000000ff */
[----:B------:R-:W-:-:S02]  /*7910*/  F2FP.F16.F32.PACK_AB R14, R141, R140 ;  /* 0x0000008c8d0e723e */ /* 0x000fc400000000ff */
[----:B------:R-:W-:Y:S01]  /*7920*/  F2FP.F16.F32.PACK_AB R15, R143, R142 ;  /* 0x0000008e8f0f723e */ /* 0x000fe200000000ff */
[----:B------:R-:W-:Y:S01]  /*7930*/  STSM.16.M88.4 [R170], R156 ;  /* 0x0000009caa007844 */ /* 0x000fe20000000200 */
[----:B------:R-:W-:Y:S02]  /*7940*/  MOV R169, R20 ;  /* 0x0000001400a97202 */ /* 0x000fe40000000f00 */
[----:B-1----:R-:W-:Y:S02]  /*7950*/  F2FP.F16.F32.PACK_AB R152, R145, R144 ;  /* 0x000000909198723e */ /* 0x002fe400000000ff */
[----:B------:R-:W-:Y:S02]  /*7960*/  F2FP.F16.F32.PACK_AB R153, R147, R146 ;  /* 0x000000929399723e */ /* 0x000fe400000000ff */
[----:B------:R-:W-:Y:S02]  /*7970*/  F2FP.F16.F32.PACK_AB R154, R149, R148 ;  /* 0x00000094959a723e */ /* 0x000fe400000000ff */
[----:B------:R-:W-:Y:S01]  /*7980*/  F2FP.F16.F32.PACK_AB R155, R151, R150 ;  /* 0x00000096979b723e */ /* 0x000fe200000000ff */
[----:B------:R-:W-:Y:S04]  /*7990*/  STSM.16.M88.4 [R0], R160 ;  /* 0x000000a000007844 */ /* 0x000fe80000000200 */
[----:B------:R0:W-:Y:S04]  /*79a0*/  STSM.16.M88.4 [R3], R8 ;  /* 0x0000000803007844 */ /* 0x0001e80000000200 */
[----:B------:R1:W-:Y:S04]  /*79b0*/  STSM.16.M88.4 [R4], R12 ;  /* 0x0000000c04007844 */ /* 0x0003e80000000200 */
[----:B------:R2:W-:Y:S01]  /*79c0*/  STSM.16.M88.4 [R169], R152 ;  /* 0x00000098a9007844 */ /* 0x0005e20000000200 */
[----:B------:R-:W-:Y:S01]  /*79d0*/  BAR.SYNC.DEFER_BLOCKING 0x1, 0x100 ;  /* 0x0044000000007b1d */ /* 0x000fe20000010000 */
[----:B------:R-:W-:-:S04]  /*79e0*/  ISETP.NE.U32.AND P0, PT, RZ, UR14, PT ;  /* 0x0000000eff007c0c */ /* 0x000fc8000bf05070 */
[----:B------:R-:W-:Y:S01]  /*79f0*/  ISETP.NE.AND.EX P0, PT, RZ, UR15, PT, P0 ;  /* 0x0000000fff007c0c */ /* 0x000fe2000bf05300 */
[----:B------:R-:W-:Y:S02]  /*7a00*/  IMAD.U32 R20, RZ, RZ, UR9 ;  /* 0x00000009ff147e24 */ /* 0x000fe4000f8e00ff */
[----:B------:R-:W-:Y:S01]  /*7a10*/  IMAD.U32 R21, RZ, RZ, UR12 ;  /* 0x0000000cff157e24 */ /* 0x000fe2000f8e00ff */
[----:B------:R-:W-:Y:S02]  /*7a20*/  ULDC.64 UR12, c[0x0][0xc08] ;  /* 0x00030200000c7ab9 */ /* 0x000fe40000000a00 */
[----:B------:R-:W-:-:S07]  /*7a30*/  UISETP.NE.U32.AND UP0, UPT, UR12, URZ, UPT ;  /* 0x0000003f0c00728c */ /* 0x000fce000bf05070 */
[----:B------:R-:W4:Y:S01]  /*7a40*/  @P0 LDG.E R7, desc[UR40][R20.64] ;  /* 0x0000002814070981 */ /* 0x000f22000c1e1900 */
[----:B------:R-:W-:-:S06]  /*7a50*/  UISETP.NE.AND.EX UP0, UPT, UR13, URZ, UPT, UP0 ;  /* 0x0000003f0d00728c */ /* 0x000fcc000bf05300 */
[----:B------:R-:W-:-:S05]  /*7a60*/  PLOP3.LUT P4, PT, PT, PT, UP0, 0x80, 0x0 ;  /* 0x000000000000781c */ /* 0x000fca0003f8f008 */
[----:B------:R-:W-:-:S03]  /*7a70*/  @UP0 UIADD3 UR12, UP1, UR4, UR12, URZ ;  /* 0x0000000c040c0290 */ /* 0x000fc6000ff3e03f */
[----:B------:R-:W-:Y:S01]  /*7a80*/  ULDC UR4, c[0x0][0xad4] ;  /* 0x0002b50000047ab9 */ /* 0x000fe20000000800 */
[----:B------:R-:W-:Y:S02]  /*7a90*/  @UP0 UIADD3.X UR13, UR16, UR13, URZ, UP1, !UPT ;  /* 0x0000000d100d0290 */ /* 0x000fe40008ffe43f */
[----:B0-----:R-:W-:-:S04]  /*7aa0*/  IMAD.U32 R8, RZ, RZ, UR12 ;  /* 0x0000000cff087e24 */ /* 0x001fc8000f8e00ff */
[----:B------:R-:W-:-:S05]  /*7ab0*/  IMAD.U32 R9, RZ, RZ, UR13 ;  /* 0x0000000dff097e24 */ /* 0x000fca000f8e00ff */
[----:B------:R0:W5:Y:S01]  /*7ac0*/  @P4 LDG.E R0, desc[UR40][R8.64] ;  /* 0x0000002808004981 */ /* 0x000162000c1e1900 */
[----:B------:R-:W-:Y:S02]  /*7ad0*/  UISETP.NE.AND UP0, UPT, UR39, URZ, UPT ;  /* 0x0000003f2700728c */ /* 0x000fe4000bf05270 */
[----:B------:R-:W-:Y:S02]  /*7ae0*/  UISETP.NE.AND UP1, UPT, UR20, 0x1, UPT ;  /* 0x000000011400788c */ /* 0x000fe4000bf25270 */
[----:B------:R-:W-:Y:S01]  /*7af0*/  USEL UR4, UR39, UR4, UP0 ;  /* 0x0000000427047287 */ /* 0x000fe20008000000 */
[----:B------:R-:W-:-:S03]  /*7b00*/  UMOV UR21, 0x9b8 ;  /* 0x000009b800157882 */ /* 0x000fc60000000000 */
[----:B------:R-:W-:Y:S01]  /*7b10*/  UISETP.GT.AND UP2, UPT, UR4, 0x1, UPT ;  /* 0x000000010400788c */ /* 0x000fe2000bf44270 */
[----:B------:R-:W-:Y:S01]  /*7b20*/  PLOP3.LUT P1, PT, PT, PT, UP1, 0x80, 0x0 ;  /* 0x000000000000781c */ /* 0x000fe20003f2f018 */
[----:B------:R-:W-:Y:S02]  /*7b30*/  UISETP.NE.U32.AND UP0, UPT, UR14, URZ, UPT ;  /* 0x0000003f0e00728c */ /* 0x000fe4000bf05070 */
[----:B------:R-:W-:Y:S01]  /*7b40*/  USEL UR21, UR21, 0x978, UP2 ;  /* 0x0000097815157887 */ /* 0x000fe20009000000 */
[----:B-1----:R-:W-:Y:S01]  /*7b50*/  IMAD.U32 R12, RZ, RZ, UR44 ;  /* 0x0000002cff0c7e24 */ /* 0x002fe2000f8e00ff */
[----:B------:R-:W-:Y:S01]  /*7b60*/  UISETP.NE.AND.EX UP0, UPT, UR15, URZ, UPT, UP0 ;  /* 0x0000003f0f00728c */ /* 0x000fe2000bf05300 */
[----:B------:R-:W-:Y:S02]  /*7b70*/  UMOV UR4, URZ ;  /* 0x0000003f00047c82 */ /* 0x000fe40008000000 */
[----:B---3--:R-:W-:Y:S01]  /*7b80*/  IMAD R12, R12, 0x80, R179 ;  /* 0x000000800c0c7824 */ /* 0x008fe200078e02b3 */
[----:B------:R-:W-:Y:S01]  /*7b90*/  USEL UR46, UR46, URZ, !UP0 ;  /* 0x0000003f2e2e7287 */ /* 0x000fe2000c000000 */
[----:B------:R-:W-:Y:S01]  /*7ba0*/  @UP1 ULDC UR23, c[0x0][0xbec] ;  /* 0x0002fb0000171ab9 */ /* 0x000fe20000000800 */
[----:B------:R-:W-:-:S02]  /*7bb0*/  USEL UR9, UR42, URZ, UP2 ;  /* 0x0000003f2a097287 */ /* 0x000fc40009000000 */
[----:B------:R-:W-:Y:S01]  /*7bc0*/  @P1 IMAD.HI.U32 R4, R12, UR23, RZ ;  /* 0x000000170c041c27 */ /* 0x000fe2000f8e00ff */
[----:B------:R-:W-:Y:S01]  /*7bd0*/  @UP1 ULDC UR26, c[0x0][0xbf0] ;  /* 0x0002fc00001a1ab9 */ /* 0x000fe20000000800 */
[----:B------:R-:W-:Y:S01]  /*7be0*/  ULDC.64 UR16, c[0x0][UR21+0x220] ;  /* 0x0000880015107abb */ /* 0x000fe20008000a00 */
[----:B------:R-:W-:Y:S01]  /*7bf0*/  USEL UR45, UR45, URZ, !UP0 ;  /* 0x0000003f2d2d7287 */ /* 0x000fe2000c000000 */
[----:B------:R-:W-:Y:S01]  /*7c00*/  ULDC.64 UR14, c[0x0][UR21+0x218] ;  /* 0x00008600150e7abb */ /* 0x000fe20008000a00 */
[----:B------:R-:W-:Y:S01]  /*7c10*/  ULDC.64 UR18, c[0x0][UR21+0x228] ;  /* 0x00008a0015127abb */ /* 0x000fe20008000a00 */
[----:B------:R-:W-:Y:S01]  /*7c20*/  UIMAD UR17, UR17, UR46, URZ ;  /* 0x0000002e111172a4 */ /* 0x000fe2000f8e023f */
[----:B------:R-:W-:Y:S01]  /*7c30*/  IMAD.MOV.U32 R3, RZ, RZ, R12 ;  /* 0x000000ffff037224 */ /* 0x000fe200078e000c */
[----:B------:R-:W-:Y:S02]  /*7c40*/  UIMAD.WIDE.U32 UR12, UR14, UR43, URZ ;  /* 0x0000002b0e0c72a5 */ /* 0x000fe4000f8e003f */
[----:B------:R-:W-:-:S02]  /*7c50*/  UIMAD UR22, UR15, UR43, URZ ;  /* 0x0000002b0f1672a4 */ /* 0x000fc4000f8e023f */
[----:B------:R-:W-:Y:S01]  /*7c60*/  UIMAD.WIDE.U32 UR24, UR18, UR9, URZ ;  /* 0x00000009121872a5 */ /* 0x000fe2000f8e003f */
[----:B------:R-:W-:Y:S01]  /*7c70*/  @P1 SHF.R.U32.HI R3, RZ, UR26, R4 ;  /* 0x0000001aff031c19 */ /* 0x000fe20008011604 */
[----:B------:R-:W-:Y:S02]  /*7c80*/  UIMAD UR9, UR19, UR9, URZ ;  /* 0x00000009130972a4 */ /* 0x000fe4000f8e023f */
[----:B------:R-:W-:Y:S02]  /*7c90*/  UIMAD.WIDE.U32 UR14, UR16, UR46, URZ ;  /* 0x0000002e100e72a5 */ /* 0x000fe4000f8e003f */
[----:B------:R-:W-:Y:S02]  /*7ca0*/  UIMAD UR17, UR16, UR45, UR17 ;  /* 0x0000002d101172a4 */ /* 0x000fe4000f8e0211 */
[----:B------:R-:W-:Y:S02]  /*7cb0*/  UIADD3 UR22, UR13, UR22, URZ ;  /* 0x000000160d167290 */ /* 0x000fe4000fffe03f */
[----:B------:R-:W-:Y:S01]  /*7cc0*/  UIADD3 UR13, UR25, UR9, URZ ;  /* 0x00000009190d7290 */ /* 0x000fe2000fffe03f */
[----:B0-----:R-:W-:Y:S01]  /*7cd0*/  IMAD.U32 R8, RZ, RZ, UR24 ;  /* 0x00000018ff087e24 */ /* 0x001fe2000f8e00ff */
[----:B------:R-:W-:Y:S01]  /*7ce0*/  UIADD3 UR9, UR15, UR17, URZ ;  /* 0x000000110f097290 */ /* 0x000fe2000fffe03f */
[----:B------:R-:W-:-:S03]  /*7cf0*/  SHF.R.S32.HI R4, RZ, 0x1f, R3 ;  /* 0x0000001fff047819 */ /* 0x000fc60000011403 */
[----:B------:R-:W-:Y:S01]  /*7d00*/  IMAD.U32 R9, RZ, RZ, UR13 ;  /* 0x0000000dff097e24 */ /* 0x000fe2000f8e00ff */
[----:B----4-:R-:W-:Y:S01]  /*7d10*/  @P0 R2UR UR4, R7 ;  /* 0x00000000070402ca */ /* 0x010fe200000e0000 */
[----:B------:R-:W-:-:S04]  /*7d20*/  IMAD.MOV R7, RZ, RZ, -R3 ;  /* 0x000000ffff077224 */ /* 0x000fc800078e0a03 */
[----:B------:R-:W-:-:S08]  /*7d30*/  IMAD R7, R7, UR20, R12 ;  /* 0x0000001407077c24 */ /* 0x000fd0000f8e020c */
[----:B------:R-:W-:Y:S02]  /*7d40*/  UIADD3 UR12, UP0, UP3, UR14, UR12, UR4 ;  /* 0x0000000c0e0c7290 */ /* 0x000fe4000fb1e004 */
[----:B------:R-:W-:Y:S01]  /*7d50*/  USHF.R.S32.HI UR16, URZ, 0x1f, UR4 ;  /* 0x0000001f3f107899 */ /* 0x000fe20008011404 */
[----:B------:R-:W-:Y:S01]  /*7d60*/  ULDC.64 UR14, c[0x0][0xba8] ;  /* 0x0002ea00000e7ab9 */ /* 0x000fe20000000a00 */
[----:B------:R-:W-:Y:S02]  /*7d70*/  @!UP2 ULDC UR14, c[0x0][0xb50] ;  /* 0x0002d400000eaab9 */ /* 0x000fe40000000800 */
[----:B------:R-:W-:Y:S01]  /*7d80*/  UIADD3.X UR9, UR9, UR22, UR16, UP0, UP3 ;  /* 0x0000001609097290 */ /* 0x000fe200087e6410 */
[----:B------:R-:W-:Y:S01]  /*7d90*/  IADD3 R8, P2, P3, R3, UR12, R8 ;  /* 0x0000000c03087c10 */ /* 0x000fe2000fb5e008 */
[----:B------:R-:W-:Y:S01]  /*7da0*/  ULDC.64 UR12, c[0x0][UR21+0x210] ;  /* 0x00008400150c7abb */ /* 0x000fe20008000a00 */
[----:B------:R-:W-:Y:S01]  /*7db0*/  SHF.R.S32.HI R3, RZ, 0x1f, R7 ;  /* 0x0000001fff037819 */ /* 0x000fe20000011407 */
[----:B------:R-:W-:Y:S01]  /*7dc0*/  IMAD R10, R7, UR13, RZ ;  /* 0x0000000d070a7c24 */ /* 0x000fe2000f8e02ff */
[----:B------:R-:W-:Y:S01]  /*7dd0*/  @!UP2 ULDC UR15, c[0x0][0xb54] ;  /* 0x0002d500000faab9 */ /* 0x000fe20000000800 */
[----:B------:R-:W-:-:S02]  /*7de0*/  IADD3.X R9, R4, UR9, R9, P2, P3 ;  /* 0x0000000904097c10 */ /* 0x000fc400097e6409 */
[----:B------:R-:W-:Y:S02]  /*7df0*/  IMAD R3, R3, UR12, R10 ;  /* 0x0000000c03037c24 */ /* 0x000fe4000f8e020a */
[----:B------:R-:W-:-:S04]  /*7e00*/  IMAD.WIDE.U32 R8, R7, UR12, R8 ;  /* 0x0000000c07087c25 */ /* 0x000fc8000f8e0008 */
[----:B------:R-:W-:Y:S01]  /*7e10*/  IMAD.IADD R3, R9, 0x1, R3 ;  /* 0x0000000109037824 */ /* 0x000fe200078e0203 */
[----:B------:R-:W-:Y:S01]  /*7e20*/  LEA R4, P2, R8, UR14, 0x2 ;  /* 0x0000000e08047c11 */ /* 0x000fe2000f8410ff */
[----:B------:R-:W-:Y:S01]  /*7e30*/  ULDC UR9, c[0x0][0xa88] ;  /* 0x0002a20000097ab9 */ /* 0x000fe20000000800 */
[----:B-----5:R-:W-:Y:S02]  /*7e40*/  @P4 R2UR UR9, R0 ;  /* 0x00000000000942ca */ /* 0x020fe400000e0000 */
[----:B------:R-:W-:Y:S01]  /*7e50*/  LEA.HI.X R3, R8, UR15, R3, 0x2, P2 ;  /* 0x0000000f08037c11 */ /* 0x000fe200090f1403 */
[----:B--2---:R-:W-:-:S12]  /*7e60*/  @P4 BRA `(.L_x_9414) ;  /* 0x0000000000184947 */ /* 0x004fd80003800000 */
[----:B------:R-:W-:Y:S05]  /*7e70*/  @!P0 BRA `(.L_x_9414) ;  /* 0x0000000000148947 */ /* 0x000fea0003800000 */
[----:B------:R-:W2:Y:S04]  /*7e80*/  LDG.E R7, desc[UR40][R20.64] ;  /* 0x0000002814077981 */ /* 0x000ea8000c1e1900 */
[----:B------:R-:W3:Y:S01]  /*7e90*/  LDG.E R0, desc[UR40][R20.64+0x4] ;  /* 0x0000042814007981 */ /* 0x000ee2000c1e1900 */
[----:B--2---:R-:W-:Y:S02]  /*7ea0*/  R2UR UR12, R7 ;  /* 0x00000000070c72ca */ /* 0x004fe400000e0000 */
[----:B---3--:R-:W-:-:S13]  /*7eb0*/  R2UR UR9, R0 ;  /* 0x00000000000972ca */ /* 0x008fda00000e0000 */
[----:B------:R-:W-:-:S12]  /*7ec0*/  UIADD3 UR9, -UR12, UR9, URZ ;  /* 0x000000090c097290 */ /* 0x000fd8000fffe13f */
.L_x_9414:
[----:B------:R-:W2:Y:S01]  /*7ed0*/  LDL R0, [R1+0x30] ;  /* 0x0000300001007983 */ /* 0x000ea20000100800 */
[----:B------:R-:W-:Y:S01]  /*7ee0*/  IMAD.U32 R13, RZ, RZ, UR44 ;  /* 0x0000002cff0d7e24 */ /* 0x000fe2000f8e00ff */
[----:B------:R-:W-:Y:S01]  /*7ef0*/  UIMAD UR9, UR9, UR20, URZ ;  /* 0x00000014090972a4 */ /* 0x000fe2000f8e023f */
[----:B------:R-:W-:Y:S01]  /*7f00*/  LOP3.LUT P0, RZ, R222, 0x3, RZ, 0xc0, !PT ;  /* 0x00000003deff7812 */ /* 0x000fe2000780c0ff */
[----:B------:R-:W-:Y:S04]  /*7f10*/  SHFL.IDX PT, R8, R4, RZ, 0x1c1f ;  /* 0x001c1fff04087589 */ /* 0x000fe800000e0000 */
[----:B------:R-:W0:Y:S04]  /*7f20*/  SHFL.IDX PT, R9, R3, RZ, 0x1c1f ;  /* 0x001c1fff03097589 */ /* 0x000e2800000e0000 */
[----:B------:R-:W-:Y:S04]  /*7f30*/  SHFL.IDX PT, R10, R4, 0x1, 0x1c1f ;  /* 0x003c1f00040a7f89 */ /* 0x000fe800000e0000 */
[----:B------:R-:W1:Y:S01]  /*7f40*/  SHFL.IDX PT, R11, R3, 0x1, 0x1c1f ;  /* 0x003c1f00030b7f89 */ /* 0x000e6200000e0000 */
[----:B--2---:R-:W-:-:S04]  /*7f50*/  IMAD R13, R13, 0x80, R0 ;  /* 0x000000800d0d7824 */ /* 0x004fc800078e0200 */
[C---:B------:R-:W-:Y:S01]  /*7f60*/  VIADD R0, R13.reuse, 0x8 ;  /* 0x000000080d007836 */ /* 0x040fe20000000000 */
[----:B------:R-:W-:-:S04]  /*7f70*/  ISETP.GE.OR P2, PT, R13, UR9, P0 ;  /* 0x000000090d007c0c */ /* 0x000fc80008746670 */
[----:B------:R-:W-:-:S09]  /*7f80*/  ISETP.GE.OR P0, PT, R0, UR9, P0 ;  /* 0x0000000900007c0c */ /* 0x000fd20008706670 */
[----:B0-----:R0:W-:Y:S04]  /*7f90*/  @!P2 ST.E desc[UR40][R8.64], R5 ;  /* 0x000000050800a985 */ /* 0x0011e8000c101928 */
[----:B-1----:R0:W-:Y:S01]  /*7fa0*/  @!P0 ST.E desc[UR40][R10.64], R6 ;  /* 0x000000060a008985 */ /* 0x0021e2000c101928 */
[----:B------:R-:W-:-:S13]  /*7fb0*/  PLOP3.LUT P0, PT, PT, PT, UP2, 0x80, 0x0 ;  /* 0x000000000000781c */ /* 0x000fda0003f0f028 */
[----:B0-----:R-:W-:Y:S05]  /*7fc0*/  @P0 BRA `(.L_x_9415) ;  /* 0x0000001000100947 */ /* 0x001fea0003800000 */
[----:B------:R-:W0:Y:S01]  /*7fd0*/  S2R R0, SR_TID.X ;  /* 0x0000000000007919 */ /* 0x000e220000002100 */
[----:B------:R-:W-:Y:S01]  /*7fe0*/  ULDC.64 UR14, c[0x0][0xaa0] ;  /* 0x0002a800000e7ab9 */ /* 0x000fe20000000a00 */
[----:B0-----:R-:W-:-:S05]  /*7ff0*/  VIADD R0, R0, 0xffffff80 ;  /* 0xffffff8000007836 */ /* 0x001fca0000000000 */
[----:B------:R-:W-:-:S04]  /*8000*/  SHF.R.S32.HI R3, RZ, 0x1f, R0 ;  /* 0x0000001fff037819 */ /* 0x000fc80000011400 */
[----:B------:R-:W-:-:S04]  /*8010*/  LEA.HI R3, R3, R0, RZ, 0x3 ;  /* 0x0000000003037211 */ /* 0x000fc800078f18ff */
[----:B------:R-:W-:Y:S02]  /*8020*/  LOP3.LUT R5, R3, 0xfffffff8, RZ, 0xc0, !PT ;  /* 0xfffffff803057812 */ /* 0x000fe400078ec0ff */
[----:B------:R-:W-:-:S03]  /*8030*/  SHF.R.S32.HI R81, RZ, 0x3, R3 ;  /* 0x00000003ff517819 */ /* 0x000fc60000011403 */
[----:B------:R-:W-:Y:S02]  /*8040*/  IMAD.IADD R20, R0, 0x1, -R5 ;  /* 0x0000000100147824 */ /* 0x000fe400078e0a05 */
[----:B------:R-:W-:Y:S02]  /*8050*/  IMAD.MOV.U32 R5, RZ, RZ, 0x2 ;  /* 0x00000002ff057424 */ /* 0x000fe400078e00ff */
[----:B------:R-:W-:-:S04]  /*8060*/  IMAD.SHL.U32 R0, R20, 0x8, RZ ;  /* 0x0000000814007824 */ /* 0x000fc800078e00ff */
[----:B------:R-:W-:-:S04]  /*8070*/  IMAD R4, R81, 0x40, R0 ;  /* 0x0000004051047824 */ /* 0x000fc800078e0200 */
[----:B------:R-:W-:-:S03]  /*8080*/  IMAD.WIDE R4, R4, R5, UR10 ;  /* 0x0000000a04047e25 */ /* 0x000fc6000f8e0205 */
[C---:B------:R-:W-:Y:S02]  /*8090*/  IADD3 R25, P2, R4.reuse, 0x3000, RZ ;  /* 0x0000300004197810 */ /* 0x040fe40007f5e0ff */
[C---:B------:R-:W-:Y:S02]  /*80a0*/  IADD3 R9, P4, R4.reuse, 0x1000, RZ ;  /* 0x0000100004097810 */ /* 0x040fe40007f9e0ff */
[----:B------:R-:W-:Y:S02]  /*80b0*/  LOP3.LUT R24, R25, 0x380, RZ, 0xc0, !PT ;  /* 0x0000038019187812 */ /* 0x000fe400078ec0ff */
[----:B------:R-:W-:Y:S02]  /*80c0*/  IADD3 R13, P3, R4, 0x2000, RZ ;  /* 0x00002000040d7810 */ /* 0x000fe40007f7e0ff */
[----:B------:R-:W-:Y:S01]  /*80d0*/  SHF.R.U64 R24, R24, 0x3, RZ ;  /* 0x0000000318187819 */ /* 0x000fe200000012ff */
[----:B------:R-:W-:Y:S01]  /*80e0*/  UIMAD UR12, UR16, UR14, URZ ;  /* 0x0000000e100c72a4 */ /* 0x000fe2000f8e023f */
[----:B------:R-:W-:-:S02]  /*80f0*/  LOP3.LUT R8, R9, 0x380, RZ, 0xc0, !PT ;  /* 0x0000038009087812 */ /* 0x000fc400078ec0ff */
[----:B------:R-:W-:Y:S01]  /*8100*/  LOP3.LUT R24, R24, R25, RZ, 0x3c, !PT ;  /* 0x0000001918187212 */ /* 0x000fe200078e3cff */
[--C-:B------:R-:W-:Y:S01]  /*8110*/  IMAD.X R25, RZ, RZ, R5.reuse, P2 ;  /* 0x000000ffff197224 */ /* 0x100fe200010e0605 */
[----:B------:R-:W-:Y:S02]  /*8120*/  IADD3 R49, P2, R4, 0x9000, RZ ;  /* 0x0000900004317810 */ /* 0x000fe40007f5e0ff */
[----:B------:R-:W-:Y:S02]  /*8130*/  LOP3.LUT R12, R13, 0x380, RZ, 0xc0, !PT ;  /* 0x000003800d0c7812 */ /* 0x000fe400078ec0ff */
[----:B------:R-:W-:Y:S01]  /*8140*/  LOP3.LUT R48, R49, 0x380, RZ, 0xc0, !PT ;  /* 0x0000038031307812 */ /* 0x000fe200078ec0ff */
[----:B------:R-:W-:Y:S01]  /*8150*/  UIMAD UR12, UR4, UR15, UR12 ;  /* 0x0000000f040c72a4 */ /* 0x000fe2000f8e020c */
[----:B------:R-:W-:Y:S01]  /*8160*/  SHF.R.U64 R8, R8, 0x3, RZ ;  /* 0x0000000308087819 */ /* 0x000fe200000012ff */
[----:B------:R-:W-:Y:S01]  /*8170*/  UIMAD.WIDE.U32 UR10, UR4, UR14, URZ ;  /* 0x0000000e040a72a5 */ /* 0x000fe2000f8e003f */
[----:B------:R-:W-:Y:S01]  /*8180*/  SHF.R.U64 R48, R48, 0x3, RZ ;  /* 0x0000000330307819 */ /* 0x000fe200000012ff */
[----:B------:R-:W-:Y:S01]  /*8190*/  IMAD.U32 R78, RZ, RZ, UR44 ;  /* 0x0000002cff4e7e24 */ /* 0x000fe2000f8e00ff */
[----:B------:R-:W-:Y:S01]  /*81a0*/  SHF.R.U64 R12, R12, 0x3, RZ ;  /* 0x000000030c0c7819 */ /* 0x000fe200000012ff */
[----:B------:R-:W5:Y:S01]  /*81b0*/  LD.E.128 R24, desc[UR40][R24.64] ;  /* 0x0000002818187980 */ /* 0x000f62000c101d00 */
[----:B------:R-:W-:Y:S01]  /*81c0*/  LOP3.LUT R48, R48, R49, RZ, 0x3c, !PT ;  /* 0x0000003130307212 */ /* 0x000fe200078e3cff */
[--C-:B------:R-:W-:Y:S01]  /*81d0*/  IMAD.X R49, RZ, RZ, R5.reuse, P2 ;  /* 0x000000ffff317224 */ /* 0x100fe200010e0605 */
[----:B------:R-:W-:Y:S01]  /*81e0*/  IADD3 R6, P2, R4, 0xf000, RZ ;  /* 0x0000f00004067810 */ /* 0x000fe20007f5e0ff */
[----:B------:R-:W-:Y:S01]  /*81f0*/  UIADD3 UR11, UR11, UR12, URZ ;  /* 0x0000000c0b0b7290 */ /* 0x000fe2000fffe03f */
[----:B------:R-:W-:Y:S01]  /*8200*/  LOP3.LUT R8, R8, R9, RZ, 0x3c, !PT ;  /* 0x0000000908087212 */ /* 0x000fe200078e3cff */
[--C-:B------:R-:W-:Y:S01]  /*8210*/  IMAD.X R9, RZ, RZ, R5.reuse, P4 ;  /* 0x000000ffff097224 */ /* 0x100fe200020e0605 */
[----:B------:R-:W-:Y:S01]  /*8220*/  LOP3.LUT R3, R6, 0x380, RZ, 0xc0, !PT ;  /* 0x0000038006037812 */ /* 0x000fe200078ec0ff */
[----:B------:R-:W-:Y:S01]  /*8230*/  ULDC.64 UR12, c[0x0][0xae8] ;  /* 0x0002ba00000c7ab9 */ /* 0x000fe20000000a00 */
[----:B------:R-:W-:Y:S01]  /*8240*/  LOP3.LUT R12, R12, R13, RZ, 0x3c, !PT ;  /* 0x0000000d0c0c7212 */ /* 0x000fe200078e3cff */
[----:B------:R-:W-:Y:S01]  /*8250*/  IMAD.X R13, RZ, RZ, R5, P3 ;  /* 0x000000ffff0d7224 */ /* 0x000fe200018e0605 */
[----:B------:R-:W-:Y:S01]  /*8260*/  SHF.R.U64 R3, R3, 0x3, RZ ;  /* 0x0000000303037819 */ /* 0x000fe200000012ff */
[----:B------:R-:W-:Y:S01]  /*8270*/  UIMAD.WIDE.U32 UR10, UR43, UR12, UR10 ;  /* 0x0000000c2b0a72a5 */ /* 0x000fe2000f8e000a */
[----:B------:R-:W-:-:S02]  /*8280*/  IADD3 R29, P0, R4, 0x4000, RZ ;  /* 0x00004000041d7810 */ /* 0x000fc40007f1e0ff */
[C---:B------:R-:W-:Y:S02]  /*8290*/  IADD3 R33, P6, R4.reuse, 0x5000, RZ ;  /* 0x0000500004217810 */ /* 0x040fe40007fde0ff */
[----:B------:R-:W-:Y:S01]  /*82a0*/  IADD3 R37, P5, R4, 0x6000, RZ ;  /* 0x0000600004257810 */ /* 0x000fe20007fbe0ff */
[----:B------:R-:W-:Y:S01]  /*82b0*/  USHF.R.S32.HI UR4, URZ, 0x1f, UR46 ;  /* 0x0000001f3f047899 */ /* 0x000fe2000801142e */
[----:B------:R-:W-:Y:S01]  /*82c0*/  LOP3.LUT R72, R3, R6, RZ, 0x3c, !PT ;  /* 0x0000000603487212 */ /* 0x000fe200078e3cff */
[----:B------:R-:W-:Y:S01]  /*82d0*/  IMAD R3, R20, 0x20, R81 ;  /* 0x0000002014037824 */ /* 0x000fe200078e0251 */
[C---:B------:R-:W-:Y:S01]  /*82e0*/  IADD3 R41, P4, R4.reuse, 0x7000, RZ ;  /* 0x0000700004297810 */ /* 0x040fe20007f9e0ff */
[----:B------:R-:W-:Y:S01]  /*82f0*/  @UP1 ULDC UR14, c[0x0][0xbec] ;  /* 0x0002fb00000e1ab9 */ /* 0x000fe20000000800 */
[----:B------:R-:W-:Y:S01]  /*8300*/  IADD3 R45, P3, R4, 0x8000, RZ ;  /* 0x00008000042d7810 */ /* 0x000fe20007f7e0ff */
[----:B------:R-:W-:Y:S01]  /*8310*/  IMAD R78, R78, 0x80, R3 ;  /* 0x000000804e4e7824 */ /* 0x000fe200078e0203 */
[----:B------:R-:W-:Y:S01]  /*8320*/  LOP3.LUT R28, R29, 0x380, RZ, 0xc0, !PT ;  /* 0x000003801d1c7812 */ /* 0x000fe200078ec0ff */
[----:B------:R-:W-:Y:S01]  /*8330*/  UIMAD UR11, UR43, UR13, UR11 ;  /* 0x0000000d2b0b72a4 */ /* 0x000fe2000f8e020b */
[----:B------:R-:W-:Y:S01]  /*8340*/  LOP3.LUT R32, R33, 0x380, RZ, 0xc0, !PT ;  /* 0x0000038021207812 */ /* 0x000fe200078ec0ff */
[----:B------:R-:W-:Y:S01]  /*8350*/  IMAD.X R73, RZ, RZ, R5, P2 ;  /* 0x000000ffff497224 */ /* 0x000fe200010e0605 */
[----:B------:R-:W-:Y:S01]  /*8360*/  LOP3.LUT R36, R37, 0x380, RZ, 0xc0, !PT ;  /* 0x0000038025247812 */ /* 0x000fe200078ec0ff */
[----:B------:R-:W-:Y:S01]  /*8370*/  ULDC.64 UR12, c[0x0][0xaf0] ;  /* 0x0002bc00000c7ab9 */ /* 0x000fe20000000a00 */
[----:B------:R-:W-:Y:S01]  /*8380*/  LOP3.LUT R40, R41, 0x380, RZ, 0xc0, !PT ;  /* 0x0000038029287812 */ /* 0x000fe200078ec0ff */
[----:B------:R-:W5:Y:S01]  /*8390*/  LD.E.128 R8, desc[UR40][R8.64] ;  /* 0x0000002808087980 */ /* 0x000f62000c101d00 */
[----:B------:R-:W-:Y:S01]  /*83a0*/  LOP3.LUT R44, R45, 0x380, RZ, 0xc0, !PT ;  /* 0x000003802d2c7812 */ /* 0x000fe200078ec0ff */
[----:B------:R-:W-:Y:S01]  /*83b0*/  UIMAD UR4, UR4, UR12, URZ ;  /* 0x0000000c040472a4 */ /* 0x000fe2000f8e023f */
[----:B------:R-:W-:Y:S01]  /*83c0*/  SHF.R.U64 R28, R28, 0x3, RZ ;  /* 0x000000031c1c7819 */ /* 0x000fe200000012ff */
[----:B------:R-:W-:Y:S01]  /*83d0*/  @P1 IMAD.HI.U32 R20, R78, UR14, RZ ;  /* 0x0000000e4e141c27 */ /* 0x000fe2000f8e00ff */
[----:B------:R-:W-:Y:S01]  /*83e0*/  SHF.R.U64 R32, R32, 0x3, RZ ;  /* 0x0000000320207819 */ /* 0x000fe200000012ff */
[----:B------:R-:W5:Y:S01]  /*83f0*/  LD.E.128 R12, desc[UR40][R12.64] ;  /* 0x000000280c0c7980 */ /* 0x000f62000c101d00 */
[----:B------:R-:W-:-:S02]  /*8400*/  SHF.R.U64 R36, R36, 0x3, RZ ;  /* 0x0000000324247819 */ /* 0x000fc400000012ff */
[----:B------:R-:W-:Y:S01]  /*8410*/  SHF.R.U64 R40, R40, 0x3, RZ ;  /* 0x0000000328287819 */ /* 0x000fe200000012ff */
[----:B------:R-:W-:Y:S01]  /*8420*/  IMAD.MOV.U32 R3, RZ, RZ, R78 ;  /* 0x000000ffff037224 */ /* 0x000fe200078e004e */
[----:B------:R-:W-:Y:S01]  /*8430*/  SHF.R.U64 R44, R44, 0x3, RZ ;  /* 0x000000032c2c7819 */ /* 0x000fe200000012ff */
[----:B------:R-:W-:Y:S01]  /*8440*/  UIMAD.WIDE.U32 UR10, UR46, UR12, UR10 ;  /* 0x0000000c2e0a72a5 */ /* 0x000fe2000f8e000a */
[----:B------:R-:W-:Y:S01]  /*8450*/  LOP3.LUT R28, R28, R29, RZ, 0x3c, !PT ;  /* 0x0000001d1c1c7212 */ /* 0x000fe200078e3cff */
[----:B------:R-:W-:Y:S01]  /*8460*/  UIMAD UR4, UR46, UR13, UR4 ;  /* 0x0000000d2e0472a4 */ /* 0x000fe2000f8e0204 */
[----:B------:R-:W-:Y:S01]  /*8470*/  LOP3.LUT R32, R32, R33, RZ, 0x3c, !PT ;  /* 0x0000002120207212 */ /* 0x000fe200078e3cff */
[----:B------:R-:W-:Y:S01]  /*8480*/  @UP1 ULDC UR12, c[0x0][0xbf0] ;  /* 0x0002fc00000c1ab9 */ /* 0x000fe20000000800 */
[----:B------:R-:W-:Y:S01]  /*8490*/  LOP3.LUT R36, R36, R37, RZ, 0x3c, !PT ;  /* 0x0000002524247212 */ /* 0x000fe200078e3cff */
[--C-:B------:R-:W-:Y:S01]  /*84a0*/  IMAD.X R29, RZ, RZ, R5.reuse, P0 ;  /* 0x000000ffff1d7224 */ /* 0x100fe200000e0605 */
[----:B------:R-:W-:Y:S01]  /*84b0*/  LOP3.LUT R40, R40, R41, RZ, 0x3c, !PT ;  /* 0x0000002928287212 */ /* 0x000fe200078e3cff */
[--C-:B------:R-:W-:Y:S01]  /*84c0*/  IMAD.X R33, RZ, RZ, R5.reuse, P6 ;  /* 0x000000ffff217224 */ /* 0x100fe200030e0605 */
[----:B------:R-:W-:Y:S01]  /*84d0*/  LOP3.LUT R44, R44, R45, RZ, 0x3c, !PT ;  /* 0x0000002d2c2c7212 */ /* 0x000fe200078e3cff */
[--C-:B------:R-:W-:Y:S01]  /*84e0*/  IMAD.X R37, RZ, RZ, R5.reuse, P5 ;  /* 0x000000ffff257224 */ /* 0x100fe200028e0605 */
[----:B------:R-:W-:Y:S01]  /*84f0*/  @P1 SHF.R.U32.HI R3, RZ, UR12, R20 ;  /* 0x0000000cff031c19 */ /* 0x000fe20008011614 */
[--C-:B------:R-:W-:Y:S01]  /*8500*/  IMAD.X R41, RZ, RZ, R5.reuse, P4 ;  /* 0x000000ffff297224 */ /* 0x100fe200020e0605 */
[C---:B------:R-:W-:Y:S01]  /*8510*/  IADD3 R53, P0, R4.reuse, 0xa000, RZ ;  /* 0x0000a00004357810 */ /* 0x040fe20007f1e0ff */
[----:B------:R-:W-:Y:S01]  /*8520*/  IMAD.X R45, RZ, RZ, R5, P3 ;  /* 0x000000ffff2d7224 */ /* 0x000fe200018e0605 */
[C---:B------:R-:W-:Y:S01]  /*8530*/  IADD3 R57, P6, R4.reuse, 0xb000, RZ ;  /* 0x0000b00004397810 */ /* 0x040fe20007fde0ff */
[----:B------:R-:W-:Y:S01]  /*8540*/  UIADD3 UR4, UR11, UR4, URZ ;  /* 0x000000040b047290 */ /* 0x000fe2000fffe03f */
[C---:B------:R-:W-:Y:S01]  /*8550*/  IADD3 R61, P5, R4.reuse, 0xc000, RZ ;  /* 0x0000c000043d7810 */ /* 0x040fe20007fbe0ff */
[--C-:B------:R-:W-:Y:S01]  /*8560*/  IMAD.MOV R77, RZ, RZ, -R3.reuse ;  /* 0x000000ffff4d7224 */ /* 0x100fe200078e0a03 */
[C---:B------:R-:W-:Y:S01]  /*8570*/  IADD3 R65, P4, R4.reuse, 0xd000, RZ ;  /* 0x0000d00004417810 */ /* 0x040fe20007f9e0ff */
[----:B------:R-:W-:Y:S01]  /*8580*/  IMAD.U32 R20, RZ, RZ, UR10 ;  /* 0x0000000aff147e24 */ /* 0x000fe2000f8e00ff */
[----:B------:R-:W-:Y:S01]  /*8590*/  IADD3 R69, P3, R4, 0xe000, RZ ;  /* 0x0000e00004457810 */ /* 0x000fe20007f7e0ff */
[----:B------:R-:W-:Y:S01]  /*85a0*/  IMAD.U32 R21, RZ, RZ, UR11 ;  /* 0x0000000bff157e24 */ /* 0x000fe2000f8e00ff */
[----:B------:R-:W-:Y:S01]  /*85b0*/  SHF.R.S32.HI R76, RZ, 0x1f, R3 ;  /* 0x0000001fff4c7819 */ /* 0x000fe20000011403 */
[----:B------:R-:W-:Y:S01]  /*85c0*/  ULDC.64 UR10, c[0x0][0xae0] ;  /* 0x0002b800000a7ab9 */ /* 0x000fe20000000a00 */
[----:B------:R-:W-:Y:S01]  /*85d0*/  LOP3.LUT R52, R53, 0x380, RZ, 0xc0, !PT ;  /* 0x0000038035347812 */ /* 0x000fe200078ec0ff */
[----:B------:R-:W5:Y:S01]  /*85e0*/  LD.E.128 R28, desc[UR40][R28.64] ;  /* 0x000000281c1c7980 */ /* 0x000f62000c101d00 */
[----:B------:R-:W-:-:S02]  /*85f0*/  LOP3.LUT R56, R57, 0x380, RZ, 0xc0, !PT ;  /* 0x0000038039387812 */ /* 0x000fc400078ec0ff */
[----:B------:R-:W-:Y:S01]  /*8600*/  LOP3.LUT R60, R61, 0x380, RZ, 0xc0, !PT ;  /* 0x000003803d3c7812 */ /* 0x000fe200078ec0ff */
[----:B------:R-:W5:Y:S01]  /*8610*/  LD.E.128 R32, desc[UR40][R32.64] ;  /* 0x0000002820207980 */ /* 0x000f62000c101d00 */
[----:B------:R-:W-:Y:S02]  /*8620*/  LOP3.LUT R64, R65, 0x380, RZ, 0xc0, !PT ;  /* 0x0000038041407812 */ /* 0x000fe400078ec0ff */
[----:B------:R-:W-:Y:S02]  /*8630*/  LOP3.LUT R68, R69, 0x380, RZ, 0xc0, !PT ;  /* 0x0000038045447812 */ /* 0x000fe400078ec0ff */
[----:B------:R-:W-:Y:S01]  /*8640*/  LOP3.LUT R7, R4, 0x380, RZ, 0xc0, !PT ;  /* 0x0000038004077812 */ /* 0x000fe200078ec0ff */
[----:B------:R-:W-:Y:S01]  /*8650*/  IMAD.U32 R21, RZ, RZ, UR4 ;  /* 0x00000004ff157e24 */ /* 0x000fe2000f8e00ff */
[----:B------:R-:W-:Y:S01]  /*8660*/  SHF.R.U64 R52, R52, 0x3, RZ ;  /* 0x0000000334347819 */ /* 0x000fe200000012ff */
[----:B------:R-:W-:Y:S01]  /*8670*/  IMAD R76, R76, UR10, RZ ;  /* 0x0000000a4c4c7c24 */ /* 0x000fe2000f8e02ff */
[----:B------:R-:W-:Y:S01]  /*8680*/  SHF.R.U64 R56, R56, 0x3, RZ ;  /* 0x0000000338387819 */ /* 0x000fe200000012ff */
[----:B------:R-:W-:Y:S01]  /*8690*/  IMAD R77, R77, UR20, R78 ;  /* 0x000000144d4d7c24 */ /* 0x000fe2000f8e024e */
[----:B------:R-:W-:Y:S01]  /*86a0*/  SHF.R.U64 R60, R60, 0x3, RZ ;  /* 0x000000033c3c7819 */ /* 0x000fe200000012ff */
[----:B------:R-:W5:Y:S01]  /*86b0*/  LD.E.128 R36, desc[UR40][R36.64] ;  /* 0x0000002824247980 */ /* 0x000f62000c101d00 */
[----:B------:R-:W-:-:S02]  /*86c0*/  SHF.R.U64 R64, R64, 0x3, RZ ;  /* 0x0000000340407819 */ /* 0x000fc400000012ff */
[----:B------:R-:W-:Y:S01]  /*86d0*/  SHF.R.U64 R68, R68, 0x3, RZ ;  /* 0x0000000344447819 */ /* 0x000fe200000012ff */
[----:B------:R-:W5:Y:S01]  /*86e0*/  LD.E.128 R40, desc[UR40][R40.64] ;  /* 0x0000002828287980 */ /* 0x000f62000c101d00 */
[----:B------:R-:W-:Y:S01]  /*86f0*/  SHF.R.U64 R7, R7, 0x3, RZ ;  /* 0x0000000307077819 */ /* 0x000fe200000012ff */
[C---:B------:R-:W-:Y:S01]  /*8700*/  IMAD.WIDE.U32 R20, R3.reuse, UR10, R20 ;  /* 0x0000000a03147c25 */ /* 0x040fe2000f8e0014 */
[----:B------:R-:W-:Y:S01]  /*8710*/  LOP3.LUT R52, R52, R53, RZ, 0x3c, !PT ;  /* 0x0000003534347212 */ /* 0x000fe200078e3cff */
[----:B------:R-:W5:Y:S01]  /*8720*/  LD.E.128 R44, desc[UR40][R44.64] ;  /* 0x000000282c2c7980 */ /* 0x000f62000c101d00 */
[----:B------:R-:W-:Y:S01]  /*8730*/  LOP3.LUT R56, R56, R57, RZ, 0x3c, !PT ;  /* 0x0000003938387212 */ /* 0x000fe200078e3cff */
[----:B------:R-:W-:Y:S01]  /*8740*/  IMAD R79, R3, UR11, R76 ;  /* 0x0000000b034f7c24 */ /* 0x000fe2000f8e024c */
        /* <DEDUP_REMOVED lines=10> */
[----:B------:R-:W-:Y:S01]  /*87f0*/  ULDC.64 UR10, c[0x0][0xad8] ;  /* 0x0002b600000a7ab9 */ /* 0x000fe20000000a00 */
[----:B------:R-:W-:Y:S01]  /*8800*/  IMAD.IADD R21, R21, 0x1, R79 ;  /* 0x0000000115157824 */ /* 0x000fe200078e024f */
[----:B------:R-:W5:Y:S01]  /*8810*/  LD.E.128 R4, desc[UR40][R4.64] ;  /* 0x0000002804047980 */ /* 0x000f62000c101d00 */
[----:B------:R-:W-:-:S03]  /*8820*/  IMAD R76, R3, UR10, RZ ;  /* 0x0000000a034c7c24 */ /* 0x000fc6000f8e02ff */
[----:B------:R-:W5:Y:S01]  /*8830*/  LD.E.128 R48, desc[UR40][R48.64] ;  /* 0x0000002830307980 */ /* 0x000f62000c101d00 */
[----:B------:R-:W-:-:S03]  /*8840*/  IMAD R3, R77, UR11, R76 ;  /* 0x0000000b4d037c24 */ /* 0x000fc6000f8e024c */
[----:B------:R-:W5:Y:S01]  /*8850*/  LD.E.128 R52, desc[UR40][R52.64] ;  /* 0x0000002834347980 */ /* 0x000f62000c101d00 */
[----:B------:R-:W-:Y:S01]  /*8860*/  IMAD.WIDE.U32 R20, R77, UR10, R20 ;  /* 0x0000000a4d147c25 */ /* 0x000fe2000f8e0014 */
[----:B------:R-:W-:Y:S02]  /*8870*/  ULDC.64 UR10, c[0x0][0xa80] ;  /* 0x0002a000000a7ab9 */ /* 0x000fe40000000a00 */
[----:B------:R-:W5:Y:S04]  /*8880*/  LD.E.128 R56, desc[UR40][R56.64] ;  /* 0x0000002838387980 */ /* 0x000f68000c101d00 */
[----:B------:R-:W5:Y:S04]  /*8890*/  LD.E.128 R60, desc[UR40][R60.64] ;  /* 0x000000283c3c7980 */ /* 0x000f68000c101d00 */
[----:B------:R-:W5:Y:S04]  /*88a0*/  LD.E.128 R64, desc[UR40][R64.64] ;  /* 0x0000002840407980 */ /* 0x000f68000c101d00 */
[----:B------:R-:W5:Y:S04]  /*88b0*/  LD.E.128 R68, desc[UR40][R68.64] ;  /* 0x0000002844447980 */ /* 0x000f68000c101d00 */
        /* <DEDUP_REMOVED lines=9> */
[----:B------:R-:W-:Y:S01]  /*8950*/  LEA R82, P2, R20, UR10, 0x1 ;  /* 0x0000000a14527c11 */ /* 0x000fe2000f8408ff */
[----:B------:R-:W-:Y:S01]  /*8960*/  IMAD R84, R84, 0x80, R81 ;  /* 0x0000008054547824 */ /* 0x000fe200078e0251 */
[----:B------:R-:W-:-:S02]  /*8970*/  UIADD3 UR8, UR8, 0x22820, URZ ;  /* 0x0002282008087890 */ /* 0x000fc4000fffe03f */
[----:B------:R-:W-:Y:S02]  /*8980*/  LEA.HI.X R83, R20, UR11, R3, 0x1, P2 ;  /* 0x0000000b14537c11 */ /* 0x000fe400090f0c03 */
[C---:B------:R-:W-:Y:S01]  /*8990*/  ISETP.GE.AND P2, PT, R84.reuse, UR9, PT ;  /* 0x0000000954007c0c */ /* 0x040fe2000bf46270 */
[----:B------:R-:W-:Y:S01]  /*89a0*/  UPRMT UR8, URZ, 0x654, UR8 ;  /* 0x000006543f087896 */ /* 0x000fe20008000008 */
[C---:B------:R-:W-:Y:S02]  /*89b0*/  VIADD R76, R84.reuse, 0x20 ;  /* 0x00000020544c7836 */ /* 0x040fe40000000000 */
[----:B------:R-:W-:Y:S02]  /*89c0*/  VIADD R77, R84, 0x40 ;  /* 0x00000040544d7836 */ /* 0x000fe40000000000 */
[C---:B------:R-:W-:Y:S02]  /*89d0*/  VIADD R88, R0.reuse, 0x80 ;  /* 0x0000008000587836 */ /* 0x040fe40000000000 */
[----:B------:R-:W-:-:S02]  /*89e0*/  VIADD R90, R0, 0xc0 ;  /* 0x000000c0005a7836 */ /* 0x000fc40000000000 */
[----:B------:R-:W-:Y:S01]  /*89f0*/  VIADD R86, R0, 0x40 ;  /* 0x0000004000567836 */ /* 0x000fe20000000000 */
[----:B0-----:R0:W1:Y:S01]  /*8a00*/  SHFL.IDX PT, R81, R82, RZ, 0x181f ;  /* 0x00181fff52517589 */ /* 0x00106200000e0000 */
[----:B------:R-:W-:Y:S03]  /*8a10*/  BSSY B1, `(.L_x_9416) ;  /* 0x000001b000017945 */ /* 0x000fe60003800000 */
[----:B------:R0:W2:Y:S01]  /*8a20*/  SHFL.IDX PT, R3, R83, RZ, 0x181f ;  /* 0x00181fff53037589 */ /* 0x0000a200000e0000 */
[----:B------:R-:W-:Y:S01]  /*8a30*/  SYNCS.ARRIVE.TRANS64.RED.A1T0 RZ, [UR8], RZ ;  /* 0x000000ffffff79a7 */ /* 0x000fe20008100408 */
[----:B------:R-:W-:Y:S02]  /*8a40*/  ISETP.GE.AND P1, PT, R76, UR9, PT ;  /* 0x000000094c007c0c */ /* 0x000fe4000bf26270 */
[----:B------:R-:W-:Y:S02]  /*8a50*/  ISETP.GE.AND P0, PT, R77, UR9, PT ;  /* 0x000000094d007c0c */ /* 0x000fe4000bf06270 */
[----:B------:R-:W-:-:S02]  /*8a60*/  SHF.R.S32.HI R91, RZ, 0x1f, R0 ;  /* 0x0000001fff5b7819 */ /* 0x000fc40000011400 */
        /* <DEDUP_REMOVED lines=12> */
[----:B-----5:R0:W-:Y:S01]  /*8b30*/  @!P5 ST.E.128 desc[UR40][R20.64], R4 ;  /* 0x000000041400d985 */ /* 0x0201e2000c101d28 */
[----:B------:R-:W-:Y:S02]  /*8b40*/  @!P4 LEA.HI.X R77, R86, R3, R89, 0x1, P6 ;  /* 0x00000003564dc211 */ /* 0x000fe400030f0c59 */
[----:B------:R-:W-:-:S03]  /*8b50*/  @!P3 LEA R78, P6, R88, R81, 0x1 ;  /* 0x00000051584eb211 */ /* 0x000fc600078c08ff */
[----:B------:R0:W-:Y:S01]  /*8b60*/  @!P4 ST.E.128 desc[UR40][R76.64], R28 ;  /* 0x0000001c4c00c985 */ /* 0x0001e2000c101d28 */
[----:B------:R-:W-:Y:S02]  /*8b70*/  @!P3 LEA.HI.X R79, R88, R3, R85, 0x1, P6 ;  /* 0x00000003584fb211 */ /* 0x000fe400030f0c55 */
[----:B------:R-:W-:-:S03]  /*8b80*/  @!P2 LEA R80, P6, R90, R81, 0x1 ;  /* 0x000000515a50a211 */ /* 0x000fc600078c08ff */
[----:B------:R0:W-:Y:S01]  /*8b90*/  @!P3 ST.E.128 desc[UR40][R78.64], R44 ;  /* 0x0000002c4e00b985 */ /* 0x0001e2000c101d28 */
[----:B------:R-:W-:-:S05]  /*8ba0*/  @!P2 LEA.HI.X R81, R90, R3, R87, 0x1, P6 ;  /* 0x000000035a51a211 */ /* 0x000fca00030f0c57 */
[----:B------:R0:W-:Y:S04]  /*8bb0*/  @!P2 ST.E.128 desc[UR40][R80.64], R60 ;  /* 0x0000003c5000a985 */ /* 0x0001e8000c101d28 */
.L_x_9417:
[----:B------:R-:W-:Y:S05]  /*8bc0*/  BSYNC B1 ;  /* 0x0000000000017941 */ /* 0x000fea0003800000 */
.L_x_9416:
[----:B--2---:R2:W3:Y:S01]  /*8bd0*/  SHFL.IDX PT, R3, R83, 0x1, 0x181f ;  /* 0x00381f0053037f89 */ /* 0x0044e200000e0000 */
[----:B------:R-:W-:Y:S03]  /*8be0*/  BSSY B1, `(.L_x_9418) ;  /* 0x0000014000017945 */ /* 0x000fe60003800000 */
[----:B0----5:R2:W0:Y:S01]  /*8bf0*/  SHFL.IDX PT, R29, R82, 0x1, 0x181f ;  /* 0x00381f00521d7f89 */ /* 0x02142200000e0000 */
[----:B------:R-:W-:Y:S05]  /*8c00*/  @P1 BRA `(.L_x_9419) ;  /* 0x0000000000441947 */ /* 0x000fea0003800000 */
[----:B------:R-:W-:Y:S02]  /*8c10*/  ULDC UR4, c[0x0][0xac8] ;  /* 0x0002b20000047ab9 */ /* 0x000fe40000000800 */
[----:B------:R-:W-:Y:S02]  /*8c20*/  ISETP.GE.AND P4, PT, R0, UR4, PT ;  /* 0x0000000400007c0c */ /* 0x000fe4000bf86270 */
[----:B------:R-:W-:Y:S02]  /*8c30*/  ISETP.GE.AND P3, PT, R86, UR4, PT ;  /* 0x0000000456007c0c */ /* 0x000fe4000bf66270 */
[----:B------:R-:W-:Y:S02]  /*8c40*/  ISETP.GE.AND P2, PT, R88, UR4, PT ;  /* 0x0000000458007c0c */ /* 0x000fe4000bf46270 */
[----:B------:R-:W-:-:S07]  /*8c50*/  ISETP.GE.AND P1, PT, R90, UR4, PT ;  /* 0x000000045a007c0c */ /* 0x000fce000bf26270 */
[-C--:B0-----:R-:W-:Y:S02]  /*8c60*/  @!P4 LEA R4, P6, R0, R29.reuse, 0x1 ;  /* 0x0000001d0004c211 */ /* 0x081fe400078c08ff */
[----:B------:R-:W-:Y:S02]  /*8c70*/  @!P3 LEA R6, P5, R86, R29, 0x1 ;  /* 0x0000001d5606b211 */ /* 0x000fe400078a08ff */
[----:B---3--:R-:W-:Y:S02]  /*8c80*/  @!P4 LEA.HI.X R5, R0, R3, R91, 0x1, P6 ;  /* 0x000000030005c211 */ /* 0x008fe400030f0c5b */
[----:B------:R-:W-:Y:S02]  /*8c90*/  @!P2 LEA R20, P6, R88, R29, 0x1 ;  /* 0x0000001d5814a211 */ /* 0x000fe400078c08ff */
[----:B------:R-:W-:Y:S01]  /*8ca0*/  @!P3 LEA.HI.X R7, R86, R3, R89, 0x1, P5 ;  /* 0x000000035607b211 */ /* 0x000fe200028f0c59 */
[----:B------:R4:W-:Y:S01]  /*8cb0*/  @!P4 ST.E.128 desc[UR40][R4.64], R8 ;  /* 0x000000080400c985 */ /* 0x0009e2000c101d28 */
[----:B------:R-:W-:-:S02]  /*8cc0*/  @!P1 LEA R28, P5, R90, R29, 0x1 ;  /* 0x0000001d5a1c9211 */ /* 0x000fc400078a08ff */
[-C--:B------:R-:W-:Y:S01]  /*8cd0*/  @!P2 LEA.HI.X R21, R88, R3.reuse, R85, 0x1, P6 ;  /* 0x000000035815a211 */ /* 0x080fe200030f0c55 */
[----:B------:R4:W-:Y:S01]  /*8ce0*/  @!P3 ST.E.128 desc[UR40][R6.64], R32 ;  /* 0x000000200600b985 */ /* 0x0009e2000c101d28 */
[----:B------:R-:W-:-:S03]  /*8cf0*/  @!P1 LEA.HI.X R29, R90, R3, R87, 0x1, P5 ;  /* 0x000000035a1d9211 */ /* 0x000fc600028f0c57 */
[----:B------:R4:W-:Y:S04]  /*8d00*/  @!P2 ST.E.128 desc[UR40][R20.64], R48 ;  /* 0x000000301400a985 */ /* 0x0009e8000c101d28 */
[----:B------:R4:W-:Y:S02]  /*8d10*/  @!P1 ST.E.128 desc[UR40][R28.64], R64 ;  /* 0x000000401c009985 */ /* 0x0009e4000c101d28 */
.L_x_9419:
[----:B------:R-:W-:Y:S05]  /*8d20*/  BSYNC B1 ;  /* 0x0000000000017941 */ /* 0x000fea0003800000 */
.L_x_9418:
[----:B---3--:R3:W0:Y:S01]  /*8d30*/  SHFL.IDX PT, R3, R83, 0x2, 0x181f ;  /* 0x00581f0053037f89 */ /* 0x00862200000e0000 */
[----:B------:R-:W-:Y:S03]  /*8d40*/  BSSY B1, `(.L_x_9420) ;  /* 0x0000014000017945 */ /* 0x000fe60003800000 */
[----:B----4-:R3:W4:Y:S01]  /*8d50*/  SHFL.IDX PT, R11, R82, 0x2, 0x181f ;  /* 0x00581f00520b7f89 */ /* 0x01072200000e0000 */
[----:B------:R-:W-:Y:S05]  /*8d60*/  @P0 BRA `(.L_x_9421) ;  /* 0x0000000000440947 */ /* 0x000fea0003800000 */
[----:B------:R-:W-:Y:S02]  /*8d70*/  ULDC UR4, c[0x0][0xac8] ;  /* 0x0002b20000047ab9 */ /* 0x000fe40000000800 */
[----:B------:R-:W-:Y:S02]  /*8d80*/  ISETP.GE.AND P3, PT, R0, UR4, PT ;  /* 0x0000000400007c0c */ /* 0x000fe4000bf66270 */
[----:B------:R-:W-:Y:S02]  /*8d90*/  ISETP.GE.AND P2, PT, R86, UR4, PT ;  /* 0x0000000456007c0c */ /* 0x000fe4000bf46270 */
[----:B------:R-:W-:Y:S02]  /*8da0*/  ISETP.GE.AND P1, PT, R88, UR4, PT ;  /* 0x0000000458007c0c */ /* 0x000fe4000bf26270 */
[----:B------:R-:W-:-:S07]  /*8db0*/  ISETP.GE.AND P0, PT, R90, UR4, PT ;  /* 0x000000045a007c0c */ /* 0x000fce000bf06270 */
[-C--:B----4-:R-:W-:Y:S02]  /*8dc0*/  @!P3 LEA R4, P6, R0, R11.reuse, 0x1 ;  /* 0x0000000b0004b211 */ /* 0x090fe400078c08ff */
[-C--:B------:R-:W-:Y:S02]  /*8dd0*/  @!P2 LEA R6, P5, R86, R11.reuse, 0x1 ;  /* 0x0000000b5606a211 */ /* 0x080fe400078a08ff */
[----:B------:R-:W-:Y:S02]  /*8de0*/  @!P1 LEA R8, P4, R88, R11, 0x1 ;  /* 0x0000000b58089211 */ /* 0x000fe400078808ff */
[----:B0-----:R-:W-:Y:S02]  /*8df0*/  @!P3 LEA.HI.X R5, R0, R3, R91, 0x1, P6 ;  /* 0x000000030005b211 */ /* 0x001fe400030f0c5b */
[----:B------:R-:W-:Y:S02]  /*8e00*/  @!P0 LEA R10, P6, R90, R11, 0x1 ;  /* 0x0000000b5a0a8211 */ /* 0x000fe400078c08ff */
[-C--:B------:R-:W-:Y:S01]  /*8e10*/  @!P2 LEA.HI.X R7, R86, R3.reuse, R89, 0x1, P5 ;  /* 0x000000035607a211 */ /* 0x080fe200028f0c59 */
[----:B------:R0:W-:Y:S01]  /*8e20*/  @!P3 ST.E.128 desc[UR40][R4.64], R12 ;  /* 0x0000000c0400b985 */ /* 0x0001e2000c101d28 */
[----:B------:R-:W-:-:S02]  /*8e30*/  @!P1 LEA.HI.X R9, R88, R3, R85, 0x1, P4 ;  /* 0x0000000358099211 */ /* 0x000fc400020f0c55 */
[----:B------:R-:W-:Y:S01]  /*8e40*/  @!P0 LEA.HI.X R11, R90, R3, R87, 0x1, P6 ;  /* 0x000000035a0b8211 */ /* 0x000fe200030f0c57 */
[----:B------:R0:W-:Y:S04]  /*8e50*/  @!P2 ST.E.128 desc[UR40][R6.64], R36 ;  /* 0x000000240600a985 */ /* 0x0001e8000c101d28 */
[----:B------:R0:W-:Y:S04]  /*8e60*/  @!P1 ST.E.128 desc[UR40][R8.64], R52 ;  /* 0x0000003408009985 */ /* 0x0001e8000c101d28 */
[----:B------:R0:W-:Y:S02]  /*8e70*/  @!P0 ST.E.128 desc[UR40][R10.64], R68 ;  /* 0x000000440a008985 */ /* 0x0001e4000c101d28 */
.L_x_9421:
[----:B------:R-:W-:Y:S05]  /*8e80*/  BSYNC B1 ;  /* 0x0000000000017941 */ /* 0x000fea0003800000 */
.L_x_9420:
[----:B0-----:R-:W-:Y:S01]  /*8e90*/  VIADD R3, R84, 0x60 ;  /* 0x0000006054037836 */ /* 0x001fe20000000000 */
[----:B--23--:R-:W0:Y:S04]  /*8ea0*/  SHFL.IDX PT, R83, R83, 0x3, 0x181f ;  /* 0x00781f0053537f89 */ /* 0x00ce2800000e0000 */
[----:B------:R-:W-:Y:S01]  /*8eb0*/  ISETP.GE.AND P0, PT, R3, UR9, PT ;  /* 0x0000000903007c0c */ /* 0x000fe2000bf06270 */
[----:B----4-:R2:W3:-:S12]  /*8ec0*/  SHFL.IDX PT, R11, R82, 0x3, 0x181f ;  /* 0x00781f00520b7f89 */ /* 0x0104d800000e0000 */
[----:B--2---:R-:W-:Y:S05]  /*8ed0*/  @P0 BRA `(.L_x_9422) ;  /* 0x0000002400740947 */ /* 0x004fea0003800000 */
[----:B------:R-:W-:Y:S02]  /*8ee0*/  ULDC UR4, c[0x0][0xac8] ;  /* 0x0002b20000047ab9 */ /* 0x000fe40000000800 */
[----:B------:R-:W-:Y:S02]  /*8ef0*/  ISETP.GE.AND P3, PT, R0, UR4, PT ;  /* 0x0000000400007c0c */ /* 0x000fe4000bf66270 */
[----:B------:R-:W-:Y:S02]  /*8f00*/  ISETP.GE.AND P4, PT, R86, UR4, PT ;  /* 0x0000000456007c0c */ /* 0x000fe4000bf86270 */
[----:B------:R-:W-:-:S09]  /*8f10*/  ISETP.GE.AND P5, PT, R88, UR4, PT ;  /* 0x0000000458007c0c */ /* 0x000fd2000bfa6270 */
[-C--:B---3--:R-:W-:Y:S02]  /*8f20*/  @!P3 LEA R4, P0, R0, R11.reuse, 0x1 ;  /* 0x0000000b0004b211 */ /* 0x088fe400078008ff */
[-C--:B------:R-:W-:Y:S02]  /*8f30*/  @!P4 LEA R6, P1, R86, R11.reuse, 0x1 ;  /* 0x0000000b5606c211 */ /* 0x080fe400078208ff */
[----:B------:R-:W-:Y:S02]  /*8f40*/  @!P5 LEA R8, P2, R88, R11, 0x1 ;  /* 0x0000000b5808d211 */ /* 0x000fe400078408ff */
[-C--:B0-----:R-:W-:Y:S02]  /*8f50*/  @!P3 LEA.HI.X R5, R0, R83.reuse, R91, 0x1, P0 ;  /* 0x000000530005b211 */ /* 0x081fe400000f0c5b */
[-C--:B------:R-:W-:Y:S02]  /*8f60*/  @!P4 LEA.HI.X R7, R86, R83.reuse, R89, 0x1, P1 ;  /* 0x000000535607c211 */ /* 0x080fe400008f0c59 */
[----:B------:R-:W-:Y:S01]  /*8f70*/  @!P5 LEA.HI.X R9, R88, R83, R85, 0x1, P2 ;  /* 0x000000535809d211 */ /* 0x000fe200010f0c55 */
[----:B------:R0:W-:Y:S01]  /*8f80*/  @!P3 ST.E.128 desc[UR40][R4.64], R24 ;  /* 0x000000180400b985 */ /* 0x0001e2000c101d28 */
[----:B------:R-:W-:-:S03]  /*8f90*/  ISETP.GE.AND P0, PT, R90, UR4, PT ;  /* 0x000000045a007c0c */ /* 0x000fc6000bf06270 */
[----:B------:R0:W-:Y:S04]  /*8fa0*/  @!P4 ST.E.128 desc[UR40][R6.64], R40 ;  /* 0x000000280600c985 */ /* 0x0001e8000c101d28 */
[----:B------:R0:W-:Y:S06]  /*8fb0*/  @!P5 ST.E.128 desc[UR40][R8.64], R56 ;  /* 0x000000380800d985 */ /* 0x0001ec000c101d28 */
[----:B------:R-:W-:Y:S05]  /*8fc0*/  @P0 BRA `(.L_x_9422) ;  /* 0x0000002400380947 */ /* 0x000fea0003800000 */
[----:B0-----:R-:W-:-:S04]  /*8fd0*/  LEA R4, P0, R90, R11, 0x1 ;  /* 0x0000000b5a047211 */ /* 0x001fc800078008ff */
[----:B------:R-:W-:-:S05]  /*8fe0*/  LEA.HI.X R5, R90, R83, R87, 0x1, P0 ;  /* 0x000000535a057211 */ /* 0x000fca00000f0c57 */
[----:B------:R0:W-:Y:S01]  /*8ff0*/  ST.E.128 desc[UR40][R4.64], R72 ;  /* 0x0000004804007985 */ /* 0x0001e2000c101d28 */
[----:B------:R-:W-:Y:S05]  /*9000*/  BRA `(.L_x_9422) ;  /* 0x0000002400287947 */ /* 0x000fea0003800000 */
.L_x_9415:
[----:B------:R-:W-:Y:S01]  /*9010*/  ULDC.64 UR14, c[0x0][0xb08] ;  /* 0x0002c200000e7ab9 */ /* 0x000fe20000000a00 */
[----:B------:R-:W-:Y:S01]  /*9020*/  IMAD.MOV.U32 R3, RZ, RZ, R12 ;  /* 0x000000ffff037224 */ /* 0x000fe200078e000c */
[----:B------:R-:W-:Y:S01]  /*9030*/  UIMAD UR12, UR16, UR14, URZ ;  /* 0x0000000e100c72a4 */ /* 0x000fe2000f8e023f */
[----:B------:R-:W-:Y:S01]  /*9040*/  ISETP.GE.AND P0, PT, R13, UR9, PT ;  /* 0x000000090d007c0c */ /* 0x000fe2000bf06270 */
[----:B------:R-:W-:Y:S01]  /*9050*/  UIMAD.WIDE.U32 UR10, UR4, UR14, URZ ;  /* 0x0000000e040a72a5 */ /* 0x000fe2000f8e003f */
[----:B------:R-:W-:Y:S01]  /*9060*/  BSSY B1, `(.L_x_9423) ;  /* 0x00000c0000017945 */ /* 0x000fe20003800000 */
[----:B------:R-:W-:Y:S01]  /*9070*/  UIMAD UR12, UR4, UR15, UR12 ;  /* 0x0000000f040c72a4 */ /* 0x000fe2000f8e020c */
[----:B------:R-:W-:Y:S01]  /*9080*/  SHF.R.S32.HI R152, RZ, 0x1f, R210 ;  /* 0x0000001fff987819 */ /* 0x000fe200000114d2 */
[----:B------:R-:W-:Y:S01]  /*9090*/  USHF.R.S32.HI UR4, URZ, 0x1f, UR46 ;  /* 0x0000001f3f047899 */ /* 0x000fe2000801142e */
[----:B------:R-:W-:Y:S01]  /*90a0*/  SHF.R.S32.HI R153, RZ, 0x1f, R211 ;  /* 0x0000001fff997819 */ /* 0x000fe200000114d3 */
[----:B------:R-:W-:Y:S01]  /*90b0*/  UIADD3 UR11, UR11, UR12, URZ ;  /* 0x0000000c0b0b7290 */ /* 0x000fe2000fffe03f */
[----:B------:R-:W-:Y:S01]  /*90c0*/  SHF.R.S32.HI R154, RZ, 0x1f, R212 ;  /* 0x0000001fff9a7819 */ /* 0x000fe200000114d4 */
[----:B------:R-:W-:Y:S01]  /*90d0*/  ULDC.64 UR14, c[0x0][0xb40] ;  /* 0x0002d000000e7ab9 */ /* 0x000fe20000000a00 */
[----:B------:R-:W-:Y:S01]  /*90e0*/  ULDC.64 UR12, c[0x0][0xb38] ;  /* 0x0002ce00000c7ab9 */ /* 0x000fe20000000a00 */
[----:B------:R-:W-:Y:S01]  /*90f0*/  UIMAD UR4, UR4, UR14, URZ ;  /* 0x0000000e040472a4 */ /* 0x000fe2000f8e023f */
[----:B------:R-:W-:Y:S01]  /*9100*/  SHF.R.S32.HI R155, RZ, 0x1f, R213 ;  /* 0x0000001fff9b7819 */ /* 0x000fe200000114d5 */
[----:B------:R-:W-:Y:S01]  /*9110*/  UIMAD.WIDE.U32 UR10, UR43, UR12, UR10 ;  /* 0x0000000c2b0a72a5 */ /* 0x000fe2000f8e000a */
[----:B------:R-:W-:Y:S01]  /*9120*/  SHF.R.S32.HI R156, RZ, 0x1f, R214 ;  /* 0x0000001fff9c7819 */ /* 0x000fe200000114d6 */
[----:B------:R-:W-:Y:S01]  /*9130*/  UIMAD UR4, UR46, UR15, UR4 ;  /* 0x0000000f2e0472a4 */ /* 0x000fe2000f8e0204 */
[----:B------:R-:W-:Y:S01]  /*9140*/  SHF.R.S32.HI R157, RZ, 0x1f, R215 ;  /* 0x0000001fff9d7819 */ /* 0x000fe200000114d7 */
[----:B------:R-:W-:Y:S01]  /*9150*/  UIMAD UR11, UR43, UR13, UR11 ;  /* 0x0000000d2b0b72a4 */ /* 0x000fe2000f8e020b */
[----:B------:R-:W-:Y:S01]  /*9160*/  SHF.R.S32.HI R158, RZ, 0x1f, R216 ;  /* 0x0000001fff9e7819 */ /* 0x000fe200000114d8 */
[----:B------:R-:W-:Y:S01]  /*9170*/  @UP1 ULDC UR12, c[0x0][0xbec] ;  /* 0x0002fb00000c1ab9 */ /* 0x000fe20000000800 */
[----:B------:R-:W-:Y:S01]  /*9180*/  UIADD3 UR8, UR8, 0x22820, URZ ;  /* 0x0002282008087890 */ /* 0x000fe2000fffe03f */
[----:B------:R-:W-:Y:S01]  /*9190*/  @P1 IMAD.HI.U32 R4, R12, UR12, RZ ;  /* 0x0000000c0c041c27 */ /* 0x000fe2000f8e00ff */
[----:B------:R-:W-:Y:S01]  /*91a0*/  UIMAD.WIDE.U32 UR10, UR46, UR14, UR10 ;  /* 0x0000000e2e0a72a5 */ /* 0x000fe2000f8e000a */
[----:B------:R-:W-:Y:S01]  /*91b0*/  SHF.R.S32.HI R159, RZ, 0x1f, R217 ;  /* 0x0000001fff9f7819 */ /* 0x000fe200000114d9 */
[----:B------:R-:W-:Y:S01]  /*91c0*/  ULDC.64 UR12, c[0x0][0xb48] ;  /* 0x0002d200000c7ab9 */ /* 0x000fe20000000a00 */
[----:B------:R-:W-:Y:S01]  /*91d0*/  UPRMT UR8, URZ, 0x654, UR8 ;  /* 0x000006543f087896 */ /* 0x000fe20008000008 */
[----:B------:R-:W-:Y:S01]  /*91e0*/  SHF.R.S32.HI R160, RZ, 0x1f, R218 ;  /* 0x0000001fffa07819 */ /* 0x000fe200000114da */
[----:B------:R-:W-:Y:S01]  /*91f0*/  UIADD3 UR11, UR11, UR4, URZ ;  /* 0x000000040b0b7290 */ /* 0x000fe2000fffe03f */
[----:B------:R-:W-:-:S02]  /*9200*/  SHF.R.S32.HI R161, RZ, 0x1f, R219 ;  /* 0x0000001fffa17819 */ /* 0x000fc400000114db */
[----:B------:R-:W-:Y:S01]  /*9210*/  @UP1 ULDC UR4, c[0x0][0xbf0] ;  /* 0x0002fc0000041ab9 */ /* 0x000fe20000000800 */
[----:B------:R-:W-:Y:S01]  /*9220*/  UIMAD.WIDE.U32 UR10, UR42, UR12, UR10 ;  /* 0x0000000c2a0a72a5 */ /* 0x000fe2000f8e000a */
[----:B------:R-:W-:Y:S02]  /*9230*/  @P1 SHF.R.U32.HI R3, RZ, UR4, R4 ;  /* 0x00000004ff031c19 */ /* 0x000fe40008011604 */
[----:B------:R-:W-:Y:S01]  /*9240*/  SYNCS.ARRIVE.TRANS64.RED.A1T0 RZ, [UR8], RZ ;  /* 0x000000ffffff79a7 */ /* 0x000fe20008100408 */
[----:B------:R-:W-:Y:S01]  /*9250*/  UIMAD UR42, UR42, UR13, UR11 ;  /* 0x0000000d2a2a72a4 */ /* 0x000fe2000f8e020b */
[--C-:B------:R-:W-:Y:S01]  /*9260*/  SHF.R.S32.HI R4, RZ, 0x1f, R3.reuse ;  /* 0x0000001fff047819 */ /* 0x100fe20000011403 */
[----:B------:R-:W-:Y:S01]  /*9270*/  IMAD.MOV R7, RZ, RZ, -R3 ;  /* 0x000000ffff077224 */ /* 0x000fe200078e0a03 */
[----:B------:R-:W-:Y:S01]  /*9280*/  ULDC.64 UR12, c[0x0][0xb30] ;  /* 0x0002cc00000c7ab9 */ /* 0x000fe20000000a00 */
[----:B------:R-:W-:Y:S01]  /*9290*/  IMAD.U32 R5, RZ, RZ, UR11 ;  /* 0x0000000bff057e24 */ /* 0x000fe2000f8e00ff */
[----:B------:R-:W-:Y:S01]  /*92a0*/  SHF.R.S32.HI R162, RZ, 0x1f, R220 ;  /* 0x0000001fffa27819 */ /* 0x000fe200000114dc */
[----:B------:R-:W-:Y:S01]  /*92b0*/  IMAD R7, R7, UR20, R12 ;  /* 0x0000001407077c24 */ /* 0x000fe2000f8e020c */
[----:B------:R-:W-:Y:S01]  /*92c0*/  SHF.R.S32.HI R163, RZ, 0x1f, R221 ;  /* 0x0000001fffa37819 */ /* 0x000fe200000114dd */
        /* <DEDUP_REMOVED lines=18> */
[----:B------:R-:W-:Y:S01]  /*93f0*/  ULDC UR4, c[0x0][0xac8] ;  /* 0x0002b20000047ab9 */ /* 0x000fe20000000800 */
[----:B------:R-:W-:Y:S01]  /*9400*/  VIADD R13, R2, 0xe8 ;  /* 0x000000e8020d7836 */ /* 0x000fe20000000000 */
[----:B------:R-:W-:Y:S02]  /*9410*/  ISETP.GE.AND P4, PT, R221, UR4, PT ;  /* 0x00000004dd007c0c */ /* 0x000fe4000bf86270 */
[----:B------:R-:W-:Y:S02]  /*9420*/  ISETP.GE.AND P3, PT, R220, UR4, PT ;  /* 0x00000004dc007c0c */ /* 0x000fe4000bf66270 */
[----:B------:R-:W-:Y:S02]  /*9430*/  ISETP.GE.AND P5, PT, R2, UR4, PT ;  /* 0x0000000402007c0c */ /* 0x000fe4000bfa6270 */
[----:B------:R-:W-:Y:S02]  /*9440*/  ISETP.GE.AND P1, PT, R218, UR4, PT ;  /* 0x00000004da007c0c */ /* 0x000fe4000bf26270 */
[----:B------:R-:W-:-:S05]  /*9450*/  ISETP.GE.AND P0, PT, R219, UR4, PT ;  /* 0x00000004db007c0c */ /* 0x000fca000bf06270 */
[CC--:B-1----:R-:W-:Y:S02]  /*9460*/  @!P4 LEA R6, P2, R221.reuse, R4.reuse, 0x2 ;  /* 0x00000004dd06c211 */ /* 0x0c2fe400078410ff */
[----:B------:R-:W-:Y:S02]  /*9470*/  @!P3 LEA R8, P6, R220, R4, 0x2 ;  /* 0x00000004dc08b211 */ /* 0x000fe400078c10ff */
[----:B--2---:R-:W-:Y:S01]  /*9480*/  @!P5 IMAD.WIDE R10, R2, 0x4, R4 ;  /* 0x00000004020ad825 */ /* 0x004fe200078e0204 */
[-C--:B------:R-:W-:Y:S02]  /*9490*/  @!P4 LEA.HI.X R7, R221, R5.reuse, R163, 0x2, P2 ;  /* 0x00000005dd07c211 */ /* 0x080fe400010f14a3 */
[----:B------:R-:W-:Y:S02]  /*94a0*/  ISETP.GE.AND P2, PT, R217, UR4, PT ;  /* 0x00000004d9007c0c */ /* 0x000fe4000bf46270 */
[----:B------:R-:W-:Y:S01]  /*94b0*/  @!P3 LEA.HI.X R9, R220, R5, R162, 0x2, P6 ;  /* 0x00000005dc09b211 */ /* 0x000fe200030f14a2 */
[----:B------:R-:W-:Y:S04]  /*94c0*/  @!P5 ST.E.64 desc[UR40][R10.64], R24 ;  /* 0x000000180a00d985 */ /* 0x000fe8000c101b28 */
[----:B------:R1:W-:Y:S01]  /*94d0*/  @!P4 ST.E.64 desc[UR40][R6.64], R28 ;  /* 0x0000001c0600c985 */ /* 0x0003e2000c101b28 */
[----:B------:R-:W-:-:S03]  /*94e0*/  ISETP.GE.AND P4, PT, R215, UR4, PT ;  /* 0x00000004d7007c0c */ /* 0x000fc6000bf86270 */
[----:B------:R2:W-:Y:S01]  /*94f0*/  @!P3 ST.E.64 desc[UR40][R8.64], R32 ;  /* 0x000000200800b985 */ /* 0x0005e2000c101b28 */
[----:B------:R-:W-:Y:S02]  /*9500*/  ISETP.GE.AND P3, PT, R216, UR4, PT ;  /* 0x00000004d8007c0c */ /* 0x000fe4000bf66270 */
[CC--:B-1----:R-:W-:Y:S01]  /*9510*/  @!P0 LEA R6, P6, R219.reuse, R4.reuse, 0x2 ;  /* 0x00000004db068211 */ /* 0x0c2fe200078c10ff */
[----:B------:R-:W-:Y:S01]  /*9520*/  VIADD R29, R2, 0xf8 ;  /* 0x000000f8021d7836 */ /* 0x000fe20000000000 */
        /* <DEDUP_REMOVED lines=15> */
[----:B---3--:R-:W-:Y:S01]  /*9620*/  @!P5 LEA R10, P6, R214, R4, 0x2 ;  /* 0x00000004d60ad211 */ /* 0x008fe200078c10ff */
[----:B------:R1:W-:Y:S01]  /*9630*/  @!P3 ST.E.64 desc[UR40][R6.64], R48 ;  /* 0x000000300600b985 */ /* 0x0003e2000c101b28 */
[----:B------:R-:W-:-:S02]  /*9640*/  ISETP.GE.AND P2, PT, R211, UR4, PT ;  /* 0x00000004d3007c0c */ /* 0x000fc4000bf46270 */
[----:B------:R-:W-:Y:S01]  /*9650*/  @!P5 LEA.HI.X R11, R214, R5, R156, 0x2, P6 ;  /* 0x00000005d60bd211 */ /* 0x000fe200030f149c */
        /* <DEDUP_REMOVED lines=10> */
[C---:B---3--:R-:W-:Y:S01]  /*9700*/  @!P2 LEA R10, P6, R211.reuse, R4, 0x2 ;  /* 0x00000004d30aa211 */ /* 0x048fe200078c10ff */
[----:B------:R2:W-:Y:S01]  /*9710*/  @!P1 ST.E.64 desc[UR40][R8.64], R64 ;  /* 0x0000004008009985 */ /* 0x0005e2000c101b28 */
[----:B------:R-:W-:Y:S02]  /*9720*/  ISETP.GE.AND P1, PT, R206, UR4, PT ;  /* 0x00000004ce007c0c */ /* 0x000fe4000bf26270 */
        /* <DEDUP_REMOVED lines=8> */
[----:B------:R-:W-:Y:S01]  /*97b0*/  @!P3 ST.E.64 desc[UR40][R6.64], R72 ;  /* 0x000000480600b985 */ /* 0x000fe2000c101b28 */
[----:B---3--:R-:W-:-:S02]  /*97c0*/  @!P5 LEA R10, P6, R208, R4, 0x2 ;  /* 0x00000004d00ad211 */ /* 0x008fc400078c10ff */
[-C--:B------:R-:W-:Y:S01]  /*97d0*/  @!P1 LEA R20, P3, R206, R4.reuse, 0x2 ;  /* 0x00000004ce149211 */ /* 0x080fe200078610ff */
[----:B------:R1:W-:Y:S01]  /*97e0*/  @!P4 ST.E.64 desc[UR40][R8.64], R76 ;  /* 0x0000004c0800c985 */ /* 0x0003e2000c101b28 */
[-C--:B------:R-:W-:Y:S02]  /*97f0*/  @!P5 LEA.HI.X R11, R208, R5.reuse, R236, 0x2, P6 ;  /* 0x00000005d00bd211 */ /* 0x080fe400030f14ec */
[----:B------:R-:W-:Y:S02]  /*9800*/  @!P0 LEA R14, P6, R207, R4, 0x2 ;  /* 0x00000004cf0e8211 */ /* 0x000fe400078c10ff */
[----:B------:R-:W-:Y:S01]  /*9810*/  ISETP.GE.AND P4, PT, R203, UR4, PT ;  /* 0x00000004cb007c0c */ /* 0x000fe2000bf86270 */
[----:B------:R2:W-:Y:S01]  /*9820*/  @!P5 ST.E.64 desc[UR40][R10.64], R80 ;  /* 0x000000500a00d985 */ /* 0x0005e2000c101b28 */
[----:B------:R-:W-:Y:S02]  /*9830*/  ISETP.GE.AND P5, PT, R204, UR4, PT ;  /* 0x00000004cc007c0c */ /* 0x000fe4000bfa6270 */
[----:B------:R-:W-:-:S02]  /*9840*/  @!P1 LEA.HI.X R21, R206, R5, R234, 0x2, P3 ;  /* 0x00000005ce159211 */ /* 0x000fc400018f14ea */
[----:B------:R-:W-:Y:S02]  /*9850*/  ISETP.GE.AND P3, PT, R202, UR4, PT ;  /* 0x00000004ca007c0c */ /* 0x000fe4000bf66270 */
[----:B------:R-:W-:Y:S02]  /*9860*/  @!P0 LEA.HI.X R15, R207, R5, R235, 0x2, P6 ;  /* 0x00000005cf0f8211 */ /* 0x000fe400030f14eb */
[----:B------:R-:W-:-:S03]  /*9870*/  @!P2 LEA R24, P6, R205, R4, 0x2 ;  /* 0x00000004cd18a211 */ /* 0x000fc600078c10ff */
[----:B------:R3:W-:Y:S01]  /*9880*/  @!P0 ST.E.64 desc[UR40][R14.64], R84 ;  /* 0x000000540e008985 */ /* 0x0007e2000c101b28 */
[-C--:B------:R-:W-:Y:S02]  /*9890*/  @!P2 LEA.HI.X R25, R205, R5.reuse, R233, 0x2, P6 ;  /* 0x00000005cd19a211 */ /* 0x080fe400030f14e9 */
[-C--:B-1----:R-:W-:Y:S01]  /*98a0*/  @!P4 LEA R8, P0, R203, R4.reuse, 0x2 ;  /* 0x00000004cb08c211 */ /* 0x082fe200078010ff */
[----:B------:R1:W-:Y:S01]  /*98b0*/  @!P1 ST.E.64 desc[UR40][R20.64], R88 ;  /* 0x0000005814009985 */ /* 0x0003e2000c101b28 */
[-C--:B------:R-:W-:Y:S02]  /*98c0*/  @!P5 LEA R6, P1, R204, R4.reuse, 0x2 ;  /* 0x00000004cc06d211 */ /* 0x080fe400078210ff */
[----:B--2---:R-:W-:Y:S01]  /*98d0*/  @!P3 LEA R10, P6, R202, R4, 0x2 ;  /* 0x00000004ca0ab211 */ /* 0x004fe200078c10ff */
[----:B------:R2:W-:Y:S01]  /*98e0*/  @!P2 ST.E.64 desc[UR40][R24.64], R92 ;  /* 0x0000005c1800a985 */ /* 0x0005e2000c101b28 */
[----:B------:R-:W-:Y:S02]  /*98f0*/  ISETP.GE.AND P2, PT, R201, UR4, PT ;  /* 0x00000004c9007c0c */ /* 0x000fe4000bf46270 */
        /* <DEDUP_REMOVED lines=8> */
[----:B---3--:R-:W-:Y:S01]  /*9980*/  @!P2 LEA R14, P6, R201, R4, 0x2 ;  /* 0x00000004c90ea211 */ /* 0x008fe200078c10ff */
[----:B------:R3:W-:Y:S01]  /*9990*/  @!P3 ST.E.64 desc[UR40][R10.64], R104 ;  /* 0x000000680a00b985 */ /* 0x0007e2000c101b28 */
[----:B------:R-:W-:-:S02]  /*99a0*/  ISETP.GE.AND P3, PT, R22, UR4, PT ;  /* 0x0000000416007c0c */ /* 0x000fc4000bf66270 */
[CC--:B-1----:R-:W-:Y:S02]  /*99b0*/  @!P1 LEA R20, P5, R200.reuse, R4.reuse, 0x2 ;  /* 0x00000004c8149211 */ /* 0x0c2fe400078a10ff */
[-C--:B------:R-:W-:Y:S02]  /*99c0*/  @!P2 LEA.HI.X R15, R201, R5.reuse, R229, 0x2, P6 ;  /* 0x00000005c90fa211 */ /* 0x080fe400030f14e5 */
[-C--:B------:R-:W-:Y:S02]  /*99d0*/  @!P1 LEA.HI.X R21, R200, R5.reuse, R228, 0x2, P5 ;  /* 0x00000005c8159211 */ /* 0x080fe400028f14e4 */
[-C--:B--2---:R-:W-:Y:S01]  /*99e0*/  @!P0 LEA R24, P6, R23, R4.reuse, 0x2 ;  /* 0x0000000417188211 */ /* 0x084fe200078c10ff */
[----:B------:R-:W-:Y:S01]  /*99f0*/  @!P2 ST.E.64 desc[UR40][R14.64], R108 ;  /* 0x0000006c0e00a985 */ /* 0x000fe2000c101b28 */
[-C--:B----4-:R-:W-:Y:S02]  /*9a00*/  @!P4 LEA R8, P5, R19, R4.reuse, 0x2 ;  /* 0x000000041308c211 */ /* 0x090fe400078a10ff */
[----:B------:R-:W-:Y:S01]  /*9a10*/  @!P0 LEA.HI.X R25, R23, R5, R227, 0x2, P6 ;  /* 0x0000000517198211 */ /* 0x000fe200030f14e3 */
[----:B------:R-:W-:Y:S01]  /*9a20*/  @!P1 ST.E.64 desc[UR40][R20.64], R112 ;  /* 0x0000007014009985 */ /* 0x000fe2000c101b28 */
[----:B------:R-:W-:-:S02]  /*9a30*/  @!P3 LEA R6, P1, R22, R4, 0x2 ;  /* 0x000000041606b211 */ /* 0x000fc400078210ff */
[----:B------:R-:W-:Y:S01]  /*9a40*/  ISETP.GE.AND P2, PT, R18, UR4, PT ;  /* 0x0000000412007c0c */ /* 0x000fe2000bf46270 */
[----:B------:R1:W-:Y:S01]  /*9a50*/  @!P0 ST.E.64 desc[UR40][R24.64], R116 ;  /* 0x0000007418008985 */ /* 0x0003e2000c101b28 */
[-C--:B------:R-:W-:Y:S02]  /*9a60*/  @!P3 LEA.HI.X R7, R22, R5.reuse, R226, 0x2, P1 ;  /* 0x000000051607b211 */ /* 0x080fe400008f14e2 */
[----:B------:R-:W-:Y:S02]  /*9a70*/  ISETP.GE.AND P1, PT, R17, UR4, PT ;  /* 0x0000000411007c0c */ /* 0x000fe4000bf26270 */
[----:B------:R-:W-:Y:S01]  /*9a80*/  @!P4 LEA.HI.X R9, R19, R5, R225, 0x2, P5 ;  /* 0x000000051309c211 */ /* 0x000fe200028f14e1 */
[----:B------:R2:W-:Y:S01]  /*9a90*/  @!P3 ST.E.64 desc[UR40][R6.64], R120 ;  /* 0x000000780600b985 */ /* 0x0005e2000c101b28 */
[----:B------:R-:W-:-:S03]  /*9aa0*/  ISETP.GE.AND P0, PT, R16, UR4, PT ;  /* 0x0000000410007c0c */ /* 0x000fc6000bf06270 */
[----:B------:R4:W-:Y:S01]  /*9ab0*/  @!P4 ST.E.64 desc[UR40][R8.64], R124 ;  /* 0x0000007c0800c985 */ /* 0x0009e2000c101b28 */
[----:B------:R-:W-:Y:S02]  /*9ac0*/  ISETP.GE.AND P4, PT, R13, UR4, PT ;  /* 0x000000040d007c0c */ /* 0x000fe4000bf86270 */
[-C--:B---3--:R-:W-:Y:S01]  /*9ad0*/  @!P2 LEA R10, P5, R18, R4.reuse, 0x2 ;  /* 0x00000004120aa211 */ /* 0x088fe200078a10ff */
[----:B-1----:R-:W-:Y:S01]  /*9ae0*/  VIADD R25, R2, 0xf0 ;  /* 0x000000f002197836 */ /* 0x002fe20000000000 */
[----:B------:R-:W-:Y:S02]  /*9af0*/  SHF.R.S32.HI R21, RZ, 0x1f, R16 ;  /* 0x0000001fff157819 */ /* 0x000fe40000011410 */
[----:B------:R-:W-:Y:S02]  /*9b00*/  @!P1 LEA R14, P6, R17, R4, 0x2 ;  /* 0x00000004110e9211 */ /* 0x000fe400078c10ff */
[----:B------:R-:W-:Y:S02]  /*9b10*/  ISETP.GE.AND P3, PT, R25, UR4, PT ;  /* 0x0000000419007c0c */ /* 0x000fe4000bf66270 */
[----:B------:R-:W-:-:S02]  /*9b20*/  @!P2 LEA.HI.X R11, R18, R5, R224, 0x2, P5 ;  /* 0x00000005120ba211 */ /* 0x000fc400028f14e0 */
[CC--:B------:R-:W-:Y:S02]  /*9b30*/  @!P0 LEA R20, P5, R16.reuse, R4.reuse, 0x2 ;  /* 0x0000000410148211 */ /* 0x0c0fe400078a10ff */
[-C--:B------:R-:W-:Y:S01]  /*9b40*/  @!P1 LEA.HI.X R15, R17, R5.reuse, R223, 0x2, P6 ;  /* 0x00000005110f9211 */ /* 0x080fe200030f14df */
[----:B------:R3:W-:Y:S01]  /*9b50*/  @!P2 ST.E.64 desc[UR40][R10.64], R128 ;  /* 0x000000800a00a985 */ /* 0x0007e2000c101b28 */
[----:B------:R-:W-:Y:S02]  /*9b60*/  ISETP.GE.AND P6, PT, R29, UR4, PT ;  /* 0x000000041d007c0c */ /* 0x000fe4000bfc6270 */
[----:B------:R-:W-:Y:S01]  /*9b70*/  @!P0 LEA.HI.X R21, R16, R5, R21, 0x2, P5 ;  /* 0x0000000510158211 */ /* 0x000fe200028f1415 */
[----:B------:R3:W-:Y:S01]  /*9b80*/  @!P1 ST.E.64 desc[UR40][R14.64], R132 ;  /* 0x000000840e009985 */ /* 0x0007e2000c101b28 */
[----:B--2---:R-:W-:Y:S02]  /*9b90*/  SHF.R.S32.HI R7, RZ, 0x1f, R13 ;  /* 0x0000001fff077819 */ /* 0x004fe4000001140d */
[----:B------:R-:W-:Y:S01]  /*9ba0*/  @!P4 LEA R6, P5, R13, R4, 0x2 ;  /* 0x000000040d06c211 */ /* 0x000fe200078a10ff */
[----:B------:R3:W-:Y:S01]  /*9bb0*/  @!P0 ST.E.64 desc[UR40][R20.64], R136 ;  /* 0x0000008814008985 */ /* 0x0007e2000c101b28 */
[----:B----4-:R-:W-:-:S02]  /*9bc0*/  SHF.R.S32.HI R9, RZ, 0x1f, R25 ;  /* 0x0000001fff097819 */ /* 0x010fc40000011419 */
[-C--:B------:R-:W-:Y:S02]  /*9bd0*/  @!P4 LEA.HI.X R7, R13, R5.reuse, R7, 0x2, P5 ;  /* 0x000000050d07c211 */ /* 0x080fe400028f1407 */
[CC--:B------:R-:W-:Y:S02]  /*9be0*/  @!P3 LEA R8, P5, R25.reuse, R4.reuse, 0x2 ;  /* 0x000000041908b211 */ /* 0x0c0fe400078a10ff */
[----:B------:R-:W-:Y:S01]  /*9bf0*/  SHF.R.S32.HI R13, RZ, 0x1f, R29 ;  /* 0x0000001fff0d7819 */ /* 0x000fe2000001141d */
[----:B------:R3:W-:Y:S01]  /*9c00*/  @!P4 ST.E.64 desc[UR40][R6.64], R140 ;  /* 0x0000008c0600c985 */ /* 0x0007e2000c101b28 */
[----:B------:R-:W-:Y:S02]  /*9c10*/  @!P3 LEA.HI.X R9, R25, R5, R9, 0x2, P5 ;  /* 0x000000051909b211 */ /* 0x000fe400028f1409 */
[----:B------:R-:W-:-:S03]  /*9c20*/  @!P6 LEA R4, P5, R29, R4, 0x2 ;  /* 0x000000041d04e211 */ /* 0x000fc600078a10ff */
[----:B------:R3:W-:Y:S01]  /*9c30*/  @!P3 ST.E.64 desc[UR40][R8.64], R144 ;  /* 0x000000900800b985 */ /* 0x0007e2000c101b28 */
[----:B------:R-:W-:-:S05]  /*9c40*/  @!P6 LEA.HI.X R5, R29, R5, R13, 0x2, P5 ;  /* 0x000000051d05e211 */ /* 0x000fca00028f140d */
[----:B------:R3:W-:Y:S04]  /*9c50*/  @!P6 ST.E.64 desc[UR40][R4.64], R148 ;  /* 0x000000940400e985 */ /* 0x0007e8000c101b28 */
.L_x_9424:
[----:B------:R-:W-:Y:S05]  /*9c60*/  BSYNC B1 ;  /* 0x0000000000017941 */ /* 0x000fea0003800000 */
.L_x_9423:
[----:B------:R-:W-:Y:S01]  /*9c70*/  ISETP.GE.AND P0, PT, R0, UR9, PT ;  /* 0x0000000900007c0c */ /* 0x000fe2000bf06270 */
[----:B--23--:R2:W3:Y:S04]  /*9c80*/  SHFL.IDX PT, R5, R12, 0x1, 0x1c1f ;  /* 0x003c1f000c057f89 */ /* 0x00c4e800000e0000 */
[----:B-1----:R2:W1:Y:S08]  /*9c90*/  SHFL.IDX PT, R4, R3, 0x1, 0x1c1f ;  /* 0x003c1f0003047f89 */ /* 0x00247000000e0000 */
[----:B--2---:R-:W-:Y:S05]  /*9ca0*/  @P0 BRA `(.L_x_9422) ;  /* 0x0000001800000947 */ /* 0x004fea0003800000 */
[----:B------:R-:W-:Y:S01]  /*9cb0*/  ULDC UR4, c[0x0][0xac8] ;  /* 0x0002b20000047ab9 */ /* 0x000fe20000000800 */
[C---:B------:R-:W-:Y:S01]  /*9cc0*/  VIADD R25, R2.reuse, 0xe8 ;  /* 0x000000e802197836 */ /* 0x040fe20000000000 */
[----:B------:R-:W-:Y:S01]  /*9cd0*/  ISETP.GE.AND P5, PT, R221, UR4, PT ;  /* 0x00000004dd007c0c */ /* 0x000fe2000bfa6270 */
[C---:B0-----:R-:W-:Y:S01]  /*9ce0*/  VIADD R3, R2.reuse, 0xf0 ;  /* 0x000000f002037836 */ /* 0x041fe20000000000 */
[----:B------:R-:W-:Y:S02]  /*9cf0*/  ISETP.GE.AND P4, PT, R2, UR4, PT ;  /* 0x0000000402007c0c */ /* 0x000fe4000bf86270 */
[----:B------:R-:W-:Y:S02]  /*9d00*/  ISETP.GE.AND P2, PT, R220, UR4, PT ;  /* 0x00000004dc007c0c */ /* 0x000fe4000bf46270 */
[----:B------:R-:W-:Y:S02]  /*9d10*/  ISETP.GE.AND P1, PT, R219, UR4, PT ;  /* 0x00000004db007c0c */ /* 0x000fe4000bf26270 */
[----:B------:R-:W-:-:S02]  /*9d20*/  ISETP.GE.AND P0, PT, R218, UR4, PT ;  /* 0x00000004da007c0c */ /* 0x000fc4000bf06270 */
[----:B------:R-:W-:-:S03]  /*9d30*/  SHF.R.S32.HI R0, RZ, 0x1f, R25 ;  /* 0x0000001fff007819 */ /* 0x000fc60000011419 */
[CC--:B-1----:R-:W-:Y:S02]  /*9d40*/  @!P5 LEA R8, P3, R221.reuse, R4.reuse, 0x2 ;  /* 0x00000004dd08d211 */ /* 0x0c2fe400078610ff */
[----:B---3--:R-:W-:Y:S02]  /*9d50*/  @!P4 IMAD.WIDE R6, R2, 0x4, R4 ;  /* 0x000000040206c825 */ /* 0x008fe400078e0204 */
[-C--:B------:R-:W-:Y:S02]  /*9d60*/  @!P5 LEA.HI.X R9, R221, R5.reuse, R163, 0x2, P3 ;  /* 0x00000005dd09d211 */ /* 0x080fe400018f14a3 */
[CC--:B------:R-:W-:Y:S01]  /*9d70*/  @!P2 LEA R10, P6, R220.reuse, R4.reuse, 0x2 ;  /* 0x00000004dc0aa211 */ /* 0x0c0fe200078c10ff */
[----:B------:R0:W-:Y:S01]  /*9d80*/  @!P4 ST.E.64 desc[UR40][R6.64], R26 ;  /* 0x0000001a0600c985 */ /* 0x0001e2000c101b28 */
[----:B------:R-:W-:Y:S02]  /*9d90*/  ISETP.GE.AND P3, PT, R217, UR4, PT ;  /* 0x00000004d9007c0c */ /* 0x000fe4000bf66270 */
[----:B------:R-:W-:Y:S01]  /*9da0*/  @!P2 LEA.HI.X R11, R220, R5, R162, 0x2, P6 ;  /* 0x00000005dc0ba211 */ /* 0x000fe200030f14a2 */
[----:B------:R1:W-:Y:S01]  /*9db0*/  @!P5 ST.E.64 desc[UR40][R8.64], R30 ;  /* 0x0000001e0800d985 */ /* 0x0003e2000c101b28 */
[----:B------:R-:W-:-:S02]  /*9dc0*/  @!P1 LEA R12, P5, R219, R4, 0x2 ;  /* 0x00000004db0c9211 */ /* 0x000fc400078a10ff */
[----:B------:R-:W-:Y:S01]  /*9dd0*/  ISETP.GE.AND P4, PT, R216, UR4, PT ;  /* 0x00000004d8007c0c */ /* 0x000fe2000bf86270 */
[----:B------:R2:W-:Y:S01]  /*9de0*/  @!P2 ST.E.64 desc[UR40][R10.64], R34 ;  /* 0x000000220a00a985 */ /* 0x0005e2000c101b28 */
[CC--:B------:R-:W-:Y:S02]  /*9df0*/  @!P0 LEA R14, P6, R218.reuse, R4.reuse, 0x2 ;  /* 0x00000004da0e8211 */ /* 0x0c0fe400078c10ff */
[-C--:B------:R-:W-:Y:S02]  /*9e00*/  @!P1 LEA.HI.X R13, R219, R5.reuse, R161, 0x2, P5 ;  /* 0x00000005db0d9211 */ /* 0x080fe400028f14a1 */
[----:B------:R-:W-:Y:S02]  /*9e10*/  ISETP.GE.AND P5, PT, R215, UR4, PT ;  /* 0x00000004d7007c0c */ /* 0x000fe4000bfa6270 */
[----:B------:R-:W-:Y:S01]  /*9e20*/  @!P0 LEA.HI.X R15, R218, R5, R160, 0x2, P6 ;  /* 0x00000005da0f8211 */ /* 0x000fe200030f14a0 */
[----:B------:R3:W-:Y:S01]  /*9e30*/  @!P1 ST.E.64 desc[UR40][R12.64], R38 ;  /* 0x000000260c009985 */ /* 0x0007e2000c101b28 */
[----:B0-----:R-:W-:-:S02]  /*9e40*/  @!P3 LEA R6, P6, R217, R4, 0x2 ;  /* 0x00000004d906b211 */ /* 0x001fc400078c10ff */
[----:B------:R-:W-:Y:S01]  /*9e50*/  ISETP.GE.AND P1, PT, R213, UR4, PT ;  /* 0x00000004d5007c0c */ /* 0x000fe2000bf26270 */
[----:B------:R0:W-:Y:S01]  /*9e60*/  @!P0 ST.E.64 desc[UR40][R14.64], R42 ;  /* 0x0000002a0e008985 */ /* 0x0001e2000c101b28 */
[----:B------:R-:W-:Y:S02]  /*9e70*/  ISETP.GE.AND P0, PT, R214, UR4, PT ;  /* 0x00000004d6007c0c */ /* 0x000fe4000bf06270 */
[CC--:B-1----:R-:W-:Y:S02]  /*9e80*/  @!P4 LEA R8, P2, R216.reuse, R4.reuse, 0x2 ;  /* 0x00000004d808c211 */ /* 0x0c2fe400078410ff */
[-C--:B------:R-:W-:Y:S02]  /*9e90*/  @!P3 LEA.HI.X R7, R217, R5.reuse, R159, 0x2, P6 ;  /* 0x00000005d907b211 */ /* 0x080fe400030f149f */
[----:B------:R-:W-:Y:S02]  /*9ea0*/  @!P5 LEA R20, P6, R215, R4, 0x2 ;  /* 0x00000004d714d211 */ /* 0x000fe400078c10ff */
[----:B------:R-:W-:Y:S01]  /*9eb0*/  @!P4 LEA.HI.X R9, R216, R5, R158, 0x2, P2 ;  /* 0x00000005d809c211 */ /* 0x000fe200010f149e */
[----:B------:R1:W-:Y:S01]  /*9ec0*/  @!P3 ST.E.64 desc[UR40][R6.64], R46 ;  /* 0x0000002e0600b985 */ /* 0x0003e2000c101b28 */
[----:B------:R-:W-:-:S02]  /*9ed0*/  ISETP.GE.AND P2, PT, R212, UR4, PT ;  /* 0x00000004d4007c0c */ /* 0x000fc4000bf46270 */
[-C--:B------:R-:W-:Y:S01]  /*9ee0*/  @!P5 LEA.HI.X R21, R215, R5.reuse, R157, 0x2, P6 ;  /* 0x00000005d715d211 */ /* 0x080fe200030f149d */
[----:B------:R4:W-:Y:S01]  /*9ef0*/  @!P4 ST.E.64 desc[UR40][R8.64], R50 ;  /* 0x000000320800c985 */ /* 0x0009e2000c101b28 */
[CC--:B--2---:R-:W-:Y:S02]  /*9f00*/  @!P0 LEA R10, P4, R214.reuse, R4.reuse, 0x2 ;  /* 0x00000004d60a8211 */ /* 0x0c4fe400078810ff */
[----:B------:R-:W-:Y:S01]  /*9f10*/  ISETP.GE.AND P3, PT, R211, UR4, PT ;  /* 0x00000004d3007c0c */ /* 0x000fe2000bf66270 */
[----:B------:R2:W-:Y:S01]  /*9f20*/  @!P5 ST.E.64 desc[UR40][R20.64], R54 ;  /* 0x000000361400d985 */ /* 0x0005e2000c101b28 */
[----:B---3--:R-:W-:Y:S02]  /*9f30*/  @!P1 LEA R12, P5, R213, R4, 0x2 ;  /* 0x00000004d50c9211 */ /* 0x008fe400078a10ff */
[----:B------:R-:W-:Y:S02]  /*9f40*/  @!P0 LEA.HI.X R11, R214, R5, R156, 0x2, P4 ;  /* 0x00000005d60b8211 */ /* 0x000fe400020f149c */
[----:B------:R-:W-:-:S02]  /*9f50*/  ISETP.GE.AND P4, PT, R210, UR4, PT ;  /* 0x00000004d2007c0c */ /* 0x000fc4000bf86270 */
[-C--:B------:R-:W-:Y:S01]  /*9f60*/  @!P1 LEA.HI.X R13, R213, R5.reuse, R155, 0x2, P5 ;  /* 0x00000005d50d9211 */ /* 0x080fe200028f149b */
[----:B------:R-:W-:Y:S01]  /*9f70*/  @!P0 ST.E.64 desc[UR40][R10.64], R58 ;  /* 0x0000003a0a008985 */ /* 0x000fe2000c101b28 */
[----:B------:R-:W-:Y:S02]  /*9f80*/  ISETP.GE.AND P5, PT, R209, UR4, PT ;  /* 0x00000004d1007c0c */ /* 0x000fe4000bfa6270 */
[CC--:B0-----:R-:W-:Y:S01]  /*9f90*/  @!P2 LEA R14, P6, R212.reuse, R4.reuse, 0x2 ;  /* 0x00000004d40ea211 */ /* 0x0c1fe200078c10ff */
[----:B------:R0:W-:Y:S01]  /*9fa0*/  @!P1 ST.E.64 desc[UR40][R12.64], R62 ;  /* 0x0000003e0c009985 */ /* 0x0001e2000c101b28 */
[----:B------:R-:W-:Y:S02]  /*9fb0*/  ISETP.GE.AND P1, PT, R207, UR4, PT ;  /* 0x00000004cf007c0c */ /* 0x000fe4000bf26270 */
[----:B------:R-:W-:Y:S02]  /*9fc0*/  @!P2 LEA.HI.X R15, R212, R5, R154, 0x2, P6 ;  /* 0x00000005d40fa211 */ /* 0x000fe400030f149a */
[----:B-1----:R-:W-:-:S02]  /*9fd0*/  @!P3 LEA R6, P6, R211, R4, 0x2 ;  /* 0x00000004d306b211 */ /* 0x002fc400078c10ff */
[-C--:B----4-:R-:W-:Y:S01]  /*9fe0*/  @!P4 LEA R8, P0, R210, R4.reuse, 0x2 ;  /* 0x00000004d208c211 */ /* 0x090fe200078010ff */
[----:B------:R1:W-:Y:S01]  /*9ff0*/  @!P2 ST.E.64 desc[UR40][R14.64], R66 ;  /* 0x000000420e00a985 */ /* 0x0003e2000c101b28 */
[----:B------:R-:W-:Y:S02]  /*a000*/  ISETP.GE.AND P2, PT, R208, UR4, PT ;  /* 0x00000004d0007c0c */ /* 0x000fe4000bf46270 */
[-C--:B------:R-:W-:Y:S02]  /*a010*/  @!P3 LEA.HI.X R7, R211, R5.reuse, R153, 0x2, P6 ;  /* 0x00000005d307b211 */ /* 0x080fe400030f1499 */
[----:B--2---:R-:W-:Y:S02]  /*a020*/  @!P5 LEA R20, P6, R209, R4, 0x2 ;  /* 0x00000004d114d211 */ /* 0x004fe400078c10ff */
[----:B------:R-:W-:Y:S01]  /*a030*/  @!P4 LEA.HI.X R9, R210, R5, R152, 0x2, P0 ;  /* 0x00000005d209c211 */ /* 0x000fe200000f1498 */
[----:B------:R2:W-:Y:S01]  /*a040*/  @!P3 ST.E.64 desc[UR40][R6.64], R70 ;  /* 0x000000460600b985 */ /* 0x0005e2000c101b28 */
[----:B------:R-:W-:-:S02]  /*a050*/  ISETP.GE.AND P0, PT, R206, UR4, PT ;  /* 0x00000004ce007c0c */ /* 0x000fc4000bf06270 */
[-C--:B------:R-:W-:Y:S01]  /*a060*/  @!P5 LEA.HI.X R21, R209, R5.reuse, R237, 0x2, P6 ;  /* 0x00000005d115d211 */ /* 0x080fe200030f14ed */
[----:B------:R3:W-:Y:S01]  /*a070*/  @!P4 ST.E.64 desc[UR40][R8.64], R74 ;  /* 0x0000004a0800c985 */ /* 0x0007e2000c101b28 */
[-C--:B0-----:R-:W-:Y:S02]  /*a080*/  @!P1 LEA R12, P3, R207, R4.reuse, 0x2 ;  /* 0x00000004cf0c9211 */ /* 0x081fe400078610ff */
[----:B------:R-:W-:Y:S01]  /*a090*/  @!P2 LEA R10, P6, R208, R4, 0x2 ;  /* 0x00000004d00aa211 */ /* 0x000fe200078c10ff */
[----:B------:R0:W-:Y:S01]  /*a0a0*/  @!P5 ST.E.64 desc[UR40][R20.64], R78 ;  /* 0x0000004e1400d985 */ /* 0x0001e2000c101b28 */
[----:B------:R-:W-:Y:S02]  /*a0b0*/  ISETP.GE.AND P5, PT, R205, UR4, PT ;  /* 0x00000004cd007c0c */ /* 0x000fe4000bfa6270 */
[----:B------:R-:W-:Y:S02]  /*a0c0*/  ISETP.GE.AND P4, PT, R204, UR4, PT ;  /* 0x00000004cc007c0c */ /* 0x000fe4000bf86270 */
[----:B------:R-:W-:-:S02]  /*a0d0*/  @!P2 LEA.HI.X R11, R208, R5, R236, 0x2, P6 ;  /* 0x00000005d00ba211 */ /* 0x000fc400030f14ec */
[CC--:B-1----:R-:W-:Y:S02]  /*a0e0*/  @!P0 LEA R14, P6, R206.reuse, R4.reuse, 0x2 ;  /* 0x00000004ce0e8211 */ /* 0x0c2fe400078c10ff */
[-C--:B------:R-:W-:Y:S01]  /*a0f0*/  @!P1 LEA.HI.X R13, R207, R5.reuse, R235, 0x2, P3 ;  /* 0x00000005cf0d9211 */ /* 0x080fe200018f14eb */
[----:B------:R1:W-:Y:S01]  /*a100*/  @!P2 ST.E.64 desc[UR40][R10.64], R82 ;  /* 0x000000520a00a985 */ /* 0x0003e2000c101b28 */
[----:B------:R-:W-:Y:S02]  /*a110*/  ISETP.GE.AND P3, PT, R203, UR4, PT ;  /* 0x00000004cb007c0c */ /* 0x000fe4000bf66270 */
[----:B------:R-:W-:Y:S01]  /*a120*/  @!P0 LEA.HI.X R15, R206, R5, R234, 0x2, P6 ;  /* 0x00000005ce0f8211 */ /* 0x000fe200030f14ea */
[----:B------:R4:W-:Y:S01]  /*a130*/  @!P1 ST.E.64 desc[UR40][R12.64], R86 ;  /* 0x000000560c009985 */ /* 0x0009e2000c101b28 */
[-C--:B--2---:R-:W-:Y:S02]  /*a140*/  @!P5 LEA R6, P2, R205, R4.reuse, 0x2 ;  /* 0x00000004cd06d211 */ /* 0x084fe400078410ff */
[----:B---3--:R-:W-:Y:S01]  /*a150*/  @!P4 LEA R8, P1, R204, R4, 0x2 ;  /* 0x00000004cc08c211 */ /* 0x008fe200078210ff */
[----:B------:R2:W-:Y:S01]  /*a160*/  @!P0 ST.E.64 desc[UR40][R14.64], R90 ;  /* 0x0000005a0e008985 */ /* 0x0005e2000c101b28 */
[----:B------:R-:W-:-:S02]  /*a170*/  ISETP.GE.AND P0, PT, R202, UR4, PT ;  /* 0x00000004ca007c0c */ /* 0x000fc4000bf06270 */
[-C--:B------:R-:W-:Y:S02]  /*a180*/  @!P5 LEA.HI.X R7, R205, R5.reuse, R233, 0x2, P2 ;  /* 0x00000005cd07d211 */ /* 0x080fe400010f14e9 */
[----:B------:R-:W-:Y:S02]  /*a190*/  ISETP.GE.AND P2, PT, R201, UR4, PT ;  /* 0x00000004c9007c0c */ /* 0x000fe4000bf46270 */
[-C--:B------:R-:W-:Y:S01]  /*a1a0*/  @!P4 LEA.HI.X R9, R204, R5.reuse, R232, 0x2, P1 ;  /* 0x00000005cc09c211 */ /* 0x080fe200008f14e8 */
[----:B------:R3:W-:Y:S01]  /*a1b0*/  @!P5 ST.E.64 desc[UR40][R6.64], R94 ;  /* 0x0000005e0600d985 */ /* 0x0007e2000c101b28 */
[C---:B0-----:R-:W-:Y:S02]  /*a1c0*/  @!P3 LEA R20, P6, R203.reuse, R4, 0x2 ;  /* 0x00000004cb14b211 */ /* 0x041fe400078c10ff */
[----:B------:R-:W-:Y:S01]  /*a1d0*/  ISETP.GE.AND P1, PT, R200, UR4, PT ;  /* 0x00000004c8007c0c */ /* 0x000fe2000bf26270 */
[----:B------:R0:W-:Y:S01]  /*a1e0*/  @!P4 ST.E.64 desc[UR40][R8.64], R98 ;  /* 0x000000620800c985 */ /* 0x0001e2000c101b28 */
[----:B------:R-:W-:-:S02]  /*a1f0*/  @!P3 LEA.HI.X R21, R203, R5, R231, 0x2, P6 ;  /* 0x00000005cb15b211 */ /* 0x000fc400030f14e7 */
[----:B------:R-:W-:Y:S02]  /*a200*/  ISETP.GE.AND P4, PT, R23, UR4, PT ;  /* 0x0000000417007c0c */ /* 0x000fe4000bf86270 */
[-C--:B-1----:R-:W-:Y:S01]  /*a210*/  @!P0 LEA R10, P6, R202, R4.reuse, 0x2 ;  /* 0x00000004ca0a8211 */ /* 0x082fe200078c10ff */
[----:B------:R1:W-:Y:S01]  /*a220*/  @!P3 ST.E.64 desc[UR40][R20.64], R102 ;  /* 0x000000661400b985 */ /* 0x0003e2000c101b28 */
[----:B------:R-:W-:Y:S02]  /*a230*/  ISETP.GE.AND P5, PT, R22, UR4, PT ;  /* 0x0000000416007c0c */ /* 0x000fe4000bfa6270 */
[C---:B----4-:R-:W-:Y:S02]  /*a240*/  @!P2 LEA R12, P3, R201.reuse, R4, 0x2 ;  /* 0x00000004c90ca211 */ /* 0x050fe400078610ff */
[-C--:B------:R-:W-:Y:S02]  /*a250*/  @!P0 LEA.HI.X R11, R202, R5.reuse, R230, 0x2, P6 ;  /* 0x00000005ca0b8211 */ /* 0x080fe400030f14e6 */
[----:B------:R-:W-:-:S02]  /*a260*/  @!P2 LEA.HI.X R13, R201, R5, R229, 0x2, P3 ;  /* 0x00000005c90da211 */ /* 0x000fc400018f14e5 */
[----:B------:R-:W-:Y:S01]  /*a270*/  ISETP.GE.AND P3, PT, R19, UR4, PT ;  /* 0x0000000413007c0c */ /* 0x000fe2000bf66270 */
[----:B------:R4:W-:Y:S01]  /*a280*/  @!P0 ST.E.64 desc[UR40][R10.64], R106 ;  /* 0x0000006a0a008985 */ /* 0x0009e2000c101b28 */
[CC--:B--2---:R-:W-:Y:S02]  /*a290*/  @!P1 LEA R14, P6, R200.reuse, R4.reuse, 0x2 ;  /* 0x00000004c80e9211 */ /* 0x0c4fe400078c10ff */
[CC--:B---3--:R-:W-:Y:S01]  /*a2a0*/  @!P4 LEA R6, P0, R23.reuse, R4.reuse, 0x2 ;  /* 0x000000041706c211 */ /* 0x0c8fe200078010ff */
[----:B------:R2:W-:Y:S01]  /*a2b0*/  @!P2 ST.E.64 desc[UR40][R12.64], R110 ;  /* 0x0000006e0c00a985 */ /* 0x0005e2000c101b28 */
[-C--:B------:R-:W-:Y:S02]  /*a2c0*/  @!P1 LEA.HI.X R15, R200, R5.reuse, R228, 0x2, P6 ;  /* 0x00000005c80f9211 */ /* 0x080fe400030f14e4 */
[----:B0-----:R-:W-:Y:S02]  /*a2d0*/  @!P5 LEA R8, P6, R22, R4, 0x2 ;  /* 0x000000041608d211 */ /* 0x001fe400078c10ff */
[----:B------:R-:W-:Y:S01]  /*a2e0*/  @!P4 LEA.HI.X R7, R23, R5, R227, 0x2, P0 ;  /* 0x000000051707c211 */ /* 0x000fe200000f14e3 */
[----:B------:R-:W-:Y:S01]  /*a2f0*/  @!P1 ST.E.64 desc[UR40][R14.64], R114 ;  /* 0x000000720e009985 */ /* 0x000fe2000c101b28 */
[----:B------:R-:W-:-:S02]  /*a300*/  ISETP.GE.AND P0, PT, R18, UR4, PT ;  /* 0x0000000412007c0c */ /* 0x000fc4000bf06270 */
[-C--:B------:R-:W-:Y:S01]  /*a310*/  @!P5 LEA.HI.X R9, R22, R5.reuse, R226, 0x2, P6 ;  /* 0x000000051609d211 */ /* 0x080fe200030f14e2 */
[----:B------:R0:W-:Y:S01]  /*a320*/  @!P4 ST.E.64 desc[UR40][R6.64], R118 ;  /* 0x000000760600c985 */ /* 0x0001e2000c101b28 */
[----:B------:R-:W-:Y:S02]  /*a330*/  ISETP.GE.AND P1, PT, R25, UR4, PT ;  /* 0x0000000419007c0c */ /* 0x000fe4000bf26270 */
[----:B-1----:R-:W-:Y:S01]  /*a340*/  @!P3 LEA R20, P2, R19, R4, 0x2 ;  /* 0x000000041314b211 */ /* 0x002fe200078410ff */
[----:B------:R1:W-:Y:S01]  /*a350*/  @!P5 ST.E.64 desc[UR40][R8.64], R122 ;  /* 0x0000007a0800d985 */ /* 0x0003e2000c101b28 */
[----:B------:R-:W-:Y:S02]  /*a360*/  ISETP.GE.AND P4, PT, R17, UR4, PT ;  /* 0x0000000411007c0c */ /* 0x000fe4000bf86270 */
[----:B------:R-:W-:Y:S02]  /*a370*/  ISETP.GE.AND P5, PT, R16, UR4, PT ;  /* 0x0000000410007c0c */ /* 0x000fe4000bfa6270 */
[----:B------:R-:W-:-:S02]  /*a380*/  @!P3 LEA.HI.X R21, R19, R5, R225, 0x2, P2 ;  /* 0x000000051315b211 */ /* 0x000fc400010f14e1 */
[----:B------:R-:W-:Y:S02]  /*a390*/  ISETP.GE.AND P2, PT, R3, UR4, PT ;  /* 0x0000000403007c0c */ /* 0x000fe4000bf46270 */
[CC--:B----4-:R-:W-:Y:S01]  /*a3a0*/  @!P0 LEA R10, P6, R18.reuse, R4.reuse, 0x2 ;  /* 0x00000004120a8211 */ /* 0x0d0fe200078c10ff */
[----:B------:R4:W-:Y:S01]  /*a3b0*/  @!P3 ST.E.64 desc[UR40][R20.64], R126 ;  /* 0x0000007e1400b985 */ /* 0x0009e2000c101b28 */
[-C--:B--2---:R-:W-:Y:S02]  /*a3c0*/  @!P1 LEA R12, P3, R25, R4.reuse, 0x2 ;  /* 0x00000004190c9211 */ /* 0x084fe400078610ff */
[-C--:B------:R-:W-:Y:S02]  /*a3d0*/  @!P0 LEA.HI.X R11, R18, R5.reuse, R224, 0x2, P6 ;  /* 0x00000005120b8211 */ /* 0x080fe400030f14e0 */
[----:B0-----:R-:W-:Y:S02]  /*a3e0*/  @!P4 LEA R6, P6, R17, R4, 0x2 ;  /* 0x000000041106c211 */ /* 0x001fe400078c10ff */
[----:B------:R-:W-:Y:S01]  /*a3f0*/  @!P1 LEA.HI.X R13, R25, R5, R0, 0x2, P3 ;  /* 0x00000005190d9211 */ /* 0x000fe200018f1400 */
[----:B------:R4:W-:Y:S01]  /*a400*/  @!P0 ST.E.64 desc[UR40][R10.64], R130 ;  /* 0x000000820a008985 */ /* 0x0009e2000c101b28 */
[----:B------:R-:W-:-:S02]  /*a410*/  SHF.R.S32.HI R25, RZ, 0x1f, R16 ;  /* 0x0000001fff197819 */ /* 0x000fc40000011410 */
[CC--:B-1----:R-:W-:Y:S02]  /*a420*/  @!P5 LEA R8, P3, R16.reuse, R4.reuse, 0x2 ;  /* 0x000000041008d211 */ /* 0x0c2fe400078610ff */
[-C--:B------:R-:W-:Y:S02]  /*a430*/  @!P4 LEA.HI.X R7, R17, R5.reuse, R223, 0x2, P6 ;  /* 0x000000051107c211 */ /* 0x080fe400030f14df */
[----:B------:R-:W-:Y:S02]  /*a440*/  SHF.R.S32.HI R0, RZ, 0x1f, R3 ;  /* 0x0000001fff007819 */ /* 0x000fe40000011403 */
[C---:B------:R-:W-:Y:S01]  /*a450*/  @!P2 LEA R14, P6, R3.reuse, R4, 0x2 ;  /* 0x00000004030ea211 */ /* 0x040fe200078c10ff */
[----:B------:R4:W-:Y:S01]  /*a460*/  @!P4 ST.E.64 desc[UR40][R6.64], R134 ;  /* 0x000000860600c985 */ /* 0x0009e2000c101b28 */
[-C--:B------:R-:W-:Y:S02]  /*a470*/  @!P5 LEA.HI.X R9, R16, R5.reuse, R25, 0x2, P3 ;  /* 0x000000051009d211 */ /* 0x080fe400018f1419 */
[----:B------:R-:W-:Y:S01]  /*a480*/  @!P2 LEA.HI.X R15, R3, R5, R0, 0x2, P6 ;  /* 0x00000005030fa211 */ /* 0x000fe200030f1400 */
[----:B------:R-:W-:-:S02]  /*a490*/  VIADD R3, R2, 0xf8 ;  /* 0x000000f802037836 */ /* 0x000fc40000000000 */
[----:B------:R4:W-:Y:S03]  /*a4a0*/  @!P5 ST.E.64 desc[UR40][R8.64], R138 ;  /* 0x0000008a0800d985 */ /* 0x0009e6000c101b28 */
[----:B------:R-:W-:Y:S01]  /*a4b0*/  ISETP.GE.AND P0, PT, R3, UR4, PT ;  /* 0x0000000403007c0c */ /* 0x000fe2000bf06270 */
[----:B------:R4:W-:Y:S04]  /*a4c0*/  @!P1 ST.E.64 desc[UR40][R12.64], R142 ;  /* 0x0000008e0c009985 */ /* 0x0009e8000c101b28 */
[----:B------:R4:W-:Y:S08]  /*a4d0*/  @!P2 ST.E.64 desc[UR40][R14.64], R146 ;  /* 0x000000920e00a985 */ /* 0x0009f0000c101b28 */
[----:B------:R-:W-:Y:S05]  /*a4e0*/  @P0 BRA `(.L_x_9422) ;  /* 0x0000000c00f00947 */ /* 0x000fea0003800000 */
[----:B------:R-:W-:Y:S02]  /*a4f0*/  LEA R4, P0, R3, R4, 0x2 ;  /* 0x0000000403047211 */ /* 0x000fe400078010ff */
[----:B------:R-:W-:-:S04]  /*a500*/  SHF.R.S32.HI R0, RZ, 0x1f, R3 ;  /* 0x0000001fff007819 */ /* 0x000fc80000011403 */
[----:B------:R-:W-:-:S05]  /*a510*/  LEA.HI.X R5, R3, R5, R0, 0x2, P0 ;  /* 0x0000000503057211 */ /* 0x000fca00000f1400 */
[----:B------:R2:W-:Y:S01]  /*a520*/  ST.E.64 desc[UR40][R4.64], R150 ;  /* 0x0000009604007985 */ /* 0x0005e2000c101b28 */
[----:B------:R-:W-:Y:S05]  /*a530*/  BRA `(.L_x_9422) ;  /* 0x0000000c00dc7947 */ /* 0x000fea0003800000 */
.L_x_9413:
        /* <DEDUP_REMOVED lines=33> */
.L_x_9425:
        /* <DEDUP_REMOVED lines=58> */
.L_x_9427:
[----:B------:R-:W-:Y:S05]  /*aaf0*/  BSYNC B1 ;  /* 0x0000000000017941 */ /* 0x000fea0003800000 */
.L_x_9426:
[----:B------:R-:W-:-:S06]  /*ab00*/  UISETP.GT.AND UP0, UPT, UR39, 0x1, UPT ;  /* 0x000000012700788c */ /* 0x000fcc000bf04270 */
[----:B------:R-:W-:-:S13]  /*ab10*/  PLOP3.LUT P0, PT, PT, PT, UP0, 0x80, 0x0 ;  /* 0x000000000000781c */ /* 0x000fda0003f0f008 */
[----:B------:R-:W-:Y:S05]  /*ab20*/  @P0 BRA `(.L_x_9422) ;  /* 0x0000000800600947 */ /* 0x000fea0003800000 */
[----:B------:R-:W1:Y:S01]  /*ab30*/  LDC R11, c[0x0][0xbe8] ;  /* 0x0002fa00ff0b7b82 */ /* 0x000e620000000800 */
[----:B0-----:R-:W-:Y:S01]  /*ab40*/  SHF.R.S32.HI R3, RZ, 0x1f, R8 ;  /* 0x0000001fff037819 */ /* 0x001fe20000011408 */
[----:B------:R-:W-:Y:S01]  /*ab50*/  ULDC.64 UR10, c[0x0][0xaa0] ;  /* 0x0002a800000a7ab9 */ /* 0x000fe20000000a00 */
[----:B------:R-:W-:Y:S01]  /*ab60*/  BSSY B1, `(.L_x_9428) ;  /* 0x0000052000017945 */ /* 0x000fe20003800000 */
[----:B------:R-:W-:Y:S01]  /*ab70*/  UIMAD.WIDE.U32 UR8, UR4, UR10, URZ ;  /* 0x0000000a040872a5 */ /* 0x000fe2000f8e003f */
[----:B------:R-:W-:Y:S01]  /*ab80*/  LEA.HI R3, R3, R8, RZ, 0x3 ;  /* 0x0000000803037211 */ /* 0x000fe200078f18ff */
[----:B------:R-:W-:-:S03]  /*ab90*/  UIMAD UR10, UR19, UR10, URZ ;  /* 0x0000000a130a72a4 */ /* 0x000fc6000f8e023f */
[----:B------:R-:W-:Y:S01]  /*aba0*/  LOP3.LUT R9, R3, 0xfffffff8, RZ, 0xc0, !PT ;  /* 0xfffffff803097812 */ /* 0x000fe200078ec0ff */
[----:B------:R-:W-:Y:S01]  /*abb0*/  UIMAD UR10, UR4, UR11, UR10 ;  /* 0x0000000b040a72a4 */ /* 0x000fe2000f8e020a */
[----:B------:R-:W-:-:S03]  /*abc0*/  SHF.R.S32.HI R13, RZ, 0x3, R3 ;  /* 0x00000003ff0d7819 */ /* 0x000fc60000011403 */
[----:B------:R-:W-:Y:S01]  /*abd0*/  IMAD.IADD R10, R8, 0x1, -R9 ;  /* 0x00000001080a7824 */ /* 0x000fe200078e0a09 */
[----:B------:R-:W-:Y:S01]  /*abe0*/  UIADD3 UR9, UR9, UR10, URZ ;  /* 0x0000000a09097290 */ /* 0x000fe2000fffe03f */
[----:B------:R-:W-:Y:S02]  /*abf0*/  IMAD.U32 R8, RZ, RZ, UR44 ;  /* 0x0000002cff087e24 */ /* 0x000fe4000f8e00ff */
[----:B------:R-:W-:Y:S01]  /*ac00*/  IMAD R3, R10, 0x20, R13 ;  /* 0x000000200a037824 */ /* 0x000fe200078e020d */
[----:B------:R-:W-:Y:S02]  /*ac10*/  ULDC.64 UR10, c[0x0][0xae8] ;  /* 0x0002ba00000a7ab9 */ /* 0x000fe40000000a00 */
[----:B------:R-:W-:Y:S01]  /*ac20*/  UIMAD.WIDE.U32 UR8, UR43, UR10, UR8 ;  /* 0x0000000a2b0872a5 */ /* 0x000fe2000f8e0008 */
[----:B------:R-:W-:Y:S01]  /*ac30*/  IMAD R8, R8, 0x80, R3 ;  /* 0x0000008008087824 */ /* 0x000fe200078e0203 */
[----:B-1----:R-:W-:Y:S02]  /*ac40*/  ISETP.NE.AND P0, PT, R11, 0x1, PT ;  /* 0x000000010b00780c */ /* 0x002fe40003f05270 */
[----:B------:R-:W-:Y:S01]  /*ac50*/  UIMAD UR9, UR43, UR11, UR9 ;  /* 0x0000000b2b0972a4 */ /* 0x000fe2000f8e0209 */
[----:B------:R-:W-:-:S02]  /*ac60*/  IMAD.MOV.U32 R3, RZ, RZ, R8 ;  /* 0x000000ffff037224 */ /* 0x000fc400078e0008 */
[----:B------:R-:W-:Y:S02]  /*ac70*/  ULDC.64 UR10, c[0x0][0xaf0] ;  /* 0x0002bc00000a7ab9 */ /* 0x000fe40000000a00 */
[----:B------:R-:W-:Y:S02]  /*ac80*/  UIMAD UR45, UR45, UR10, URZ ;  /* 0x0000000a2d2d72a4 */ /* 0x000fe4000f8e023f */
[----:B------:R-:W-:Y:S02]  /*ac90*/  UIMAD.WIDE.U32 UR8, UR46, UR10, UR8 ;  /* 0x0000000a2e0872a5 */ /* 0x000fe4000f8e0008 */
[----:B------:R-:W-:Y:S02]  /*aca0*/  UIMAD UR4, UR46, UR11, UR45 ;  /* 0x0000000b2e0472a4 */ /* 0x000fe4000f8e022d */
[----:B------:R-:W0:Y:S02]  /*acb0*/  @P0 LDC R5, c[0x0][0xbec] ;  /* 0x0002fb00ff050b82 */ /* 0x000e240000000800 */
[----:B------:R-:W-:Y:S01]  /*acc0*/  UIADD3 UR4, UR9, UR4, URZ ;  /* 0x0000000409047290 */ /* 0x000fe2000fffe03f */
[----:B------:R-:W-:-:S05]  /*acd0*/  ULDC.64 UR10, c[0x0][0xae0] ;  /* 0x0002b800000a7ab9 */ /* 0x000fca0000000a00 */
[----:B------:R-:W1:Y:S01]  /*ace0*/  @P0 LDC R7, c[0x0][0xbf0] ;  /* 0x0002fc00ff070b82 */ /* 0x000e620000000800 */
[----:B0-----:R-:W-:-:S04]  /*acf0*/  @P0 IMAD.HI.U32 R4, R8, R5, RZ ;  /* 0x0000000508040227 */ /* 0x001fc800078e00ff */
[----:B------:R-:W-:Y:S02]  /*ad00*/  IMAD.U32 R5, RZ, RZ, UR9 ;  /* 0x00000009ff057e24 */ /* 0x000fe4000f8e00ff */
[----:B------:R-:W-:Y:S01]  /*ad10*/  IMAD.U32 R5, RZ, RZ, UR4 ;  /* 0x00000004ff057e24 */ /* 0x000fe2000f8e00ff */
[----:B-1----:R-:W-:Y:S01]  /*ad20*/  @P0 SHF.R.U32.HI R3, RZ, R7, R4 ;  /* 0x00000007ff030219 */ /* 0x002fe20000011604 */
[----:B------:R-:W-:Y:S01]  /*ad30*/  IMAD.U32 R4, RZ, RZ, UR8 ;  /* 0x00000008ff047e24 */ /* 0x000fe2000f8e00ff */
[----:B------:R-:W-:Y:S02]  /*ad40*/  ULDC.64 UR8, c[0x0][0xad8] ;  /* 0x0002b60000087ab9 */ /* 0x000fe40000000a00 */
[--C-:B------:R-:W-:Y:S01]  /*ad50*/  SHF.R.S32.HI R6, RZ, 0x1f, R3.reuse ;  /* 0x0000001fff067819 */ /* 0x100fe20000011403 */
[----:B------:R-:W-:Y:S02]  /*ad60*/  IMAD.MOV R7, RZ, RZ, -R3 ;  /* 0x000000ffff077224 */ /* 0x000fe400078e0a03 */
[----:B------:R-:W-:-:S04]  /*ad70*/  IMAD.WIDE.U32 R4, R3, UR10, R4 ;  /* 0x0000000a03047c25 */ /* 0x000fc8000f8e0004 */
[----:B------:R-:W-:Y:S02]  /*ad80*/  IMAD R7, R11, R7, R8 ;  /* 0x000000070b077224 */ /* 0x000fe400078e0208 */
[----:B------:R-:W-:Y:S02]  /*ad90*/  IMAD R6, R6, UR10, RZ ;  /* 0x0000000a06067c24 */ /* 0x000fe4000f8e02ff */
[----:B------:R-:W-:Y:S02]  /*ada0*/  IMAD.U32 R8, RZ, RZ, UR44 ;  /* 0x0000002cff087e24 */ /* 0x000fe4000f8e00ff */
[----:B------:R-:W-:Y:S01]  /*adb0*/  IMAD R9, R3, UR11, R6 ;  /* 0x0000000b03097c24 */ /* 0x000fe2000f8e0206 */
[----:B------:R-:W-:Y:S01]  /*adc0*/  SHF.R.S32.HI R6, RZ, 0x1f, R7 ;  /* 0x0000001fff067819 */ /* 0x000fe20000011407 */
[----:B------:R-:W-:Y:S02]  /*add0*/  IMAD R8, R8, 0x80, R13 ;  /* 0x0000008008087824 */ /* 0x000fe400078e020d */
[----:B------:R-:W-:-:S02]  /*ade0*/  IMAD.IADD R5, R5, 0x1, R9 ;  /* 0x0000000105057824 */ /* 0x000fc400078e0209 */
[----:B------:R-:W-:Y:S02]  /*adf0*/  IMAD R6, R6, UR8, RZ ;  /* 0x0000000806067c24 */ /* 0x000fe4000f8e02ff */
[----:B------:R-:W-:-:S04]  /*ae00*/  IMAD.WIDE.U32 R4, R7, UR8, R4 ;  /* 0x0000000807047c25 */ /* 0x000fc8000f8e0004 */
[----:B------:R-:W-:Y:S01]  /*ae10*/  IMAD R9, R7, UR9, R6 ;  /* 0x0000000907097c24 */ /* 0x000fe2000f8e0206 */
[----:B------:R-:W-:Y:S01]  /*ae20*/  ULDC.64 UR8, c[0x0][0xa80] ;  /* 0x0002a00000087ab9 */ /* 0x000fe20000000a00 */
[----:B-----5:R-:W-:Y:S01]  /*ae30*/  IMAD R11, R0, R11, RZ ;  /* 0x0000000b000b7224 */ /* 0x020fe200078e02ff */
[----:B------:R-:W-:Y:S01]  /*ae40*/  LEA R6, P2, R4, UR8, 0x1 ;  /* 0x0000000804067c11 */ /* 0x000fe2000f8408ff */
[C---:B------:R-:W-:Y:S02]  /*ae50*/  VIADD R3, R8.reuse, 0x40 ;  /* 0x0000004008037836 */ /* 0x040fe40000000000 */
[----:B------:R-:W-:Y:S02]  /*ae60*/  IMAD.IADD R5, R5, 0x1, R9 ;  /* 0x0000000105057824 */ /* 0x000fe400078e0209 */
[----:B------:R-:W-:Y:S01]  /*ae70*/  VIADD R0, R8, 0x20 ;  /* 0x0000002008007836 */ /* 0x000fe20000000000 */
[----:B------:R-:W-:Y:S01]  /*ae80*/  ISETP.GE.AND P0, PT, R3, R11, PT ;  /* 0x0000000b0300720c */ /* 0x000fe20003f06270 */
[----:B------:R-:W-:Y:S01]  /*ae90*/  IMAD.SHL.U32 R7, R10, 0x8, RZ ;  /* 0x000000080a077824 */ /* 0x000fe200078e00ff */
[----:B------:R-:W-:-:S02]  /*aea0*/  LEA.HI.X R3, R4, UR9, R5, 0x1, P2 ;  /* 0x0000000904037c11 */ /* 0x000fc400090f0c05 */
[-C--:B------:R-:W-:Y:S01]  /*aeb0*/  ISETP.GE.AND P2, PT, R8, R11.reuse, PT ;  /* 0x0000000b0800720c */ /* 0x080fe20003f46270 */
[C---:B------:R-:W-:Y:S01]  /*aec0*/  VIADD R9, R7.reuse, 0x80 ;  /* 0x0000008007097836 */ /* 0x040fe20000000000 */
[----:B------:R-:W-:Y:S01]  /*aed0*/  ISETP.GE.AND P1, PT, R0, R11, PT ;  /* 0x0000000b0000720c */ /* 0x000fe20003f26270 */
[C---:B------:R-:W-:Y:S01]  /*aee0*/  VIADD R13, R7.reuse, 0xc0 ;  /* 0x000000c0070d7836 */ /* 0x040fe20000000000 */
[----:B------:R0:W1:Y:S01]  /*aef0*/  SHFL.IDX PT, R4, R6, RZ, 0x181f ;  /* 0x00181fff06047589 */ /* 0x00006200000e0000 */
[----:B------:R-:W-:Y:S01]  /*af00*/  VIADD R15, R7, 0x40 ;  /* 0x00000040070f7836 */ /* 0x000fe20000000000 */
[----:B------:R-:W-:Y:S02]  /*af10*/  SHF.R.S32.HI R12, RZ, 0x1f, R7 ;  /* 0x0000001fff0c7819 */ /* 0x000fe40000011407 */
[----:B------:R0:W2:Y:S01]  /*af20*/  SHFL.IDX PT, R0, R3, RZ, 0x181f ;  /* 0x00181fff03007589 */ /* 0x0000a200000e0000 */
[----:B------:R-:W-:Y:S02]  /*af30*/  SHF.R.S32.HI R10, RZ, 0x1f, R9 ;  /* 0x0000001fff0a7819 */ /* 0x000fe40000011409 */
[----:B------:R-:W-:-:S02]  /*af40*/  SHF.R.S32.HI R14, RZ, 0x1f, R13 ;  /* 0x0000001fff0e7819 */ /* 0x000fc4000001140d */
[----:B------:R-:W-:Y:S01]  /*af50*/  SHF.R.S32.HI R20, RZ, 0x1f, R15 ;  /* 0x0000001fff147819 */ /* 0x000fe2000001140f */
[----:B------:R-:W-:Y:S06]  /*af60*/  @P2 BRA `(.L_x_9429) ;  /* 0x0000000000442947 */ /* 0x000fec0003800000 */
        /* <DEDUP_REMOVED lines=8> */
[----:B------:R3:W-:Y:S01]  /*aff0*/  @!P5 ST.E.128 desc[UR40][R24.64], RZ ;  /* 0x000000ff1800d985 */ /* 0x0007e2000c101d28 */
[----:B------:R-:W-:Y:S02]  /*b000*/  @!P4 LEA.HI.X R27, R15, R0, R20, 0x1, P6 ;  /* 0x000000000f1bc211 */ /* 0x000fe400030f0c14 */
[----:B------:R-:W-:-:S03]  /*b010*/  @!P3 LEA R28, P6, R9, R4, 0x1 ;  /* 0x00000004091cb211 */ /* 0x000fc600078c08ff */
[----:B------:R3:W-:Y:S01]  /*b020*/  @!P4 ST.E.128 desc[UR40][R26.64], RZ ;  /* 0x000000ff1a00c985 */ /* 0x0007e2000c101d28 */
[----:B------:R-:W-:Y:S02]  /*b030*/  @!P3 LEA.HI.X R29, R9, R0, R10, 0x1, P6 ;  /* 0x00000000091db211 */ /* 0x000fe400030f0c0a */
[----:B------:R-:W-:-:S03]  /*b040*/  @!P2 LEA R4, P6, R13, R4, 0x1 ;  /* 0x000000040d04a211 */ /* 0x000fc600078c08ff */
[----:B------:R3:W-:Y:S01]  /*b050*/  @!P3 ST.E.128 desc[UR40][R28.64], RZ ;  /* 0x000000ff1c00b985 */ /* 0x0007e2000c101d28 */
[----:B------:R-:W-:-:S05]  /*b060*/  @!P2 LEA.HI.X R5, R13, R0, R14, 0x1, P6 ;  /* 0x000000000d05a211 */ /* 0x000fca00030f0c0e */
[----:B------:R3:W-:Y:S04]  /*b070*/  @!P2 ST.E.128 desc[UR40][R4.64], RZ ;  /* 0x000000ff0400a985 */ /* 0x0007e8000c101d28 */
.L_x_9429:
[----:B------:R-:W-:Y:S05]  /*b080*/  BSYNC B1 ;  /* 0x0000000000017941 */ /* 0x000fea0003800000 */
.L_x_9428:
[----:B--2---:R2:W4:Y:S01]  /*b090*/  SHFL.IDX PT, R0, R3, 0x1, 0x181f ;  /* 0x00381f0003007f89 */ /* 0x00452200000e0000 */
[----:B------:R-:W-:Y:S03]  /*b0a0*/  BSSY B1, `(.L_x_9430) ;  /* 0x0000014000017945 */ /* 0x000fe60003800000 */
[----:B-1-3--:R2:W1:Y:S01]  /*b0b0*/  SHFL.IDX PT, R4, R6, 0x1, 0x181f ;  /* 0x00381f0006047f89 */ /* 0x00a46200000e0000 */
        /* <DEDUP_REMOVED lines=8> */
[----:B----4-:R-:W-:Y:S02]  /*b140*/  @!P4 LEA.HI.X R25, R7, R0, R12, 0x1, P6 ;  /* 0x000000000719c211 */ /* 0x010fe400030f0c0c */
[----:B------:R-:W-:Y:S02]  /*b150*/  @!P2 LEA R28, P6, R9, R4, 0x1 ;  /* 0x00000004091ca211 */ /* 0x000fe400078c08ff */
[----:B------:R-:W-:Y:S01]  /*b160*/  @!P3 LEA.HI.X R27, R15, R0, R20, 0x1, P5 ;  /* 0x000000000f1bb211 */ /* 0x000fe200028f0c14 */
[----:B------:R3:W-:Y:S01]  /*b170*/  @!P4 ST.E.128 desc[UR40][R24.64], RZ ;  /* 0x000000ff1800c985 */ /* 0x0007e2000c101d28 */
[----:B------:R-:W-:-:S02]  /*b180*/  @!P1 LEA R4, P5, R13, R4, 0x1 ;  /* 0x000000040d049211 */ /* 0x000fc400078a08ff */
[-C--:B------:R-:W-:Y:S01]  /*b190*/  @!P2 LEA.HI.X R29, R9, R0.reuse, R10, 0x1, P6 ;  /* 0x00000000091da211 */ /* 0x080fe200030f0c0a */
[----:B------:R3:W-:Y:S01]  /*b1a0*/  @!P3 ST.E.128 desc[UR40][R26.64], RZ ;  /* 0x000000ff1a00b985 */ /* 0x0007e2000c101d28 */
[----:B------:R-:W-:-:S03]  /*b1b0*/  @!P1 LEA.HI.X R5, R13, R0, R14, 0x1, P5 ;  /* 0x000000000d059211 */ /* 0x000fc600028f0c0e */
[----:B------:R3:W-:Y:S04]  /*b1c0*/  @!P2 ST.E.128 desc[UR40][R28.64], RZ ;  /* 0x000000ff1c00a985 */ /* 0x0007e8000c101d28 */
[----:B------:R3:W-:Y:S02]  /*b1d0*/  @!P1 ST.E.128 desc[UR40][R4.64], RZ ;  /* 0x000000ff04009985 */ /* 0x0007e4000c101d28 */
.L_x_9431:
[----:B------:R-:W-:Y:S05]  /*b1e0*/  BSYNC B1 ;  /* 0x0000000000017941 */ /* 0x000fea0003800000 */
.L_x_9430:
[----:B----4-:R4:W0:Y:S01]  /*b1f0*/  SHFL.IDX PT, R0, R3, 0x2, 0x181f ;  /* 0x00581f0003007f89 */ /* 0x01082200000e0000 */
        /* <DEDUP_REMOVED lines=9> */
[-C--:B------:R-:W-:Y:S02]  /*b290*/  @!P2 LEA R26, P5, R15, R4.reuse, 0x1 ;  /* 0x000000040f1aa211 */ /* 0x080fe400078a08ff */
[----:B------:R-:W-:Y:S02]  /*b2a0*/  @!P1 LEA R28, P4, R9, R4, 0x1 ;  /* 0x00000004091c9211 */ /* 0x000fe400078808ff */
[----:B0-----:R-:W-:Y:S02]  /*b2b0*/  @!P3 LEA.HI.X R25, R7, R0, R12, 0x1, P6 ;  /* 0x000000000719b211 */ /* 0x001fe400030f0c0c */
[----:B------:R-:W-:Y:S02]  /*b2c0*/  @!P0 LEA R4, P6, R13, R4, 0x1 ;  /* 0x000000040d048211 */ /* 0x000fe400078c08ff */
[-C--:B------:R-:W-:Y:S01]  /*b2d0*/  @!P2 LEA.HI.X R27, R15, R0.reuse, R20, 0x1, P5 ;  /* 0x000000000f1ba211 */ /* 0x080fe200028f0c14 */
[----:B------:R3:W-:Y:S01]  /*b2e0*/  @!P3 ST.E.128 desc[UR40][R24.64], RZ ;  /* 0x000000ff1800b985 */ /* 0x0007e2000c101d28 */
[----:B------:R-:W-:-:S02]  /*b2f0*/  @!P1 LEA.HI.X R29, R9, R0, R10, 0x1, P4 ;  /* 0x00000000091d9211 */ /* 0x000fc400020f0c0a */
[----:B------:R-:W-:Y:S01]  /*b300*/  @!P0 LEA.HI.X R5, R13, R0, R14, 0x1, P6 ;  /* 0x000000000d058211 */ /* 0x000fe200030f0c0e */
[----:B------:R3:W-:Y:S04]  /*b310*/  @!P2 ST.E.128 desc[UR40][R26.64], RZ ;  /* 0x000000ff1a00a985 */ /* 0x0007e8000c101d28 */
[----:B------:R3:W-:Y:S04]  /*b320*/  @!P1 ST.E.128 desc[UR40][R28.64], RZ ;  /* 0x000000ff1c009985 */ /* 0x0007e8000c101d28 */
[----:B------:R3:W-:Y:S02]  /*b330*/  @!P0 ST.E.128 desc[UR40][R4.64], RZ ;  /* 0x000000ff04008985 */ /* 0x0007e4000c101d28 */
.L_x_9433:
[----:B------:R-:W-:Y:S05]  /*b340*/  BSYNC B1 ;  /* 0x0000000000017941 */ /* 0x000fea0003800000 */
.L_x_9432:
[----:B0-----:R-:W-:Y:S01]  /*b350*/  VIADD R0, R8, 0x60 ;  /* 0x0000006008007836 */ /* 0x001fe20000000000 */
[----:B--2-4-:R-:W0:Y:S04]  /*b360*/  SHFL.IDX PT, R3, R3, 0x3, 0x181f ;  /* 0x00781f0003037f89 */ /* 0x014e2800000e0000 */
[----:B------:R-:W-:Y:S01]  /*b370*/  ISETP.GE.AND P0, PT, R0, R11, PT ;  /* 0x0000000b0000720c */ /* 0x000fe20003f06270 */
[----:B-1-3--:R1:W2:-:S12]  /*b380*/  SHFL.IDX PT, R4, R6, 0x3, 0x181f ;  /* 0x00781f0006047f89 */ /* 0x00a29800000e0000 */
[----:B-1----:R-:W-:Y:S05]  /*b390*/  @P0 BRA `(.L_x_9422) ;  /* 0x0000000000440947 */ /* 0x002fea0003800000 */
[----:B------:R-:W-:Y:S02]  /*b3a0*/  ULDC UR4, c[0x0][0xac8] ;  /* 0x0002b20000047ab9 */ /* 0x000fe40000000800 */
[----:B------:R-:W-:Y:S02]  /*b3b0*/  ISETP.GE.AND P3, PT, R7, UR4, PT ;  /* 0x0000000407007c0c */ /* 0x000fe4000bf66270 */
[----:B------:R-:W-:Y:S02]  /*b3c0*/  ISETP.GE.AND P2, PT, R15, UR4, PT ;  /* 0x000000040f007c0c */ /* 0x000fe4000bf46270 */
[----:B------:R-:W-:Y:S02]  /*b3d0*/  ISETP.GE.AND P1, PT, R9, UR4, PT ;  /* 0x0000000409007c0c */ /* 0x000fe4000bf26270 */
[----:B------:R-:W-:-:S07]  /*b3e0*/  ISETP.GE.AND P0, PT, R13, UR4, PT ;  /* 0x000000040d007c0c */ /* 0x000fce000bf06270 */
[----:B--2---:R-:W-:-:S04]  /*b3f0*/  @!P3 LEA R6, P4, R7, R4, 0x1 ;  /* 0x000000040706b211 */ /* 0x004fc800078808ff */
[-C--:B0-----:R-:W-:Y:S02]  /*b400*/  @!P3 LEA.HI.X R7, R7, R3.reuse, R12, 0x1, P4 ;  /* 0x000000030707b211 */ /* 0x081fe400020f0c0c */
[-C--:B------:R-:W-:Y:S02]  /*b410*/  @!P2 LEA R24, P4, R15, R4.reuse, 0x1 ;  /* 0x000000040f18a211 */ /* 0x080fe400078808ff */
[-C--:B------:R-:W-:Y:S01]  /*b420*/  @!P1 LEA R8, P5, R9, R4.reuse, 0x1 ;  /* 0x0000000409089211 */ /* 0x080fe200078a08ff */
[----:B------:R0:W-:Y:S01]  /*b430*/  @!P3 ST.E.128 desc[UR40][R6.64], RZ ;  /* 0x000000ff0600b985 */ /* 0x0001e2000c101d28 */
[----:B------:R-:W-:Y:S02]  /*b440*/  @!P0 LEA R4, P6, R13, R4, 0x1 ;  /* 0x000000040d048211 */ /* 0x000fe400078c08ff */
[-C--:B------:R-:W-:Y:S02]  /*b450*/  @!P2 LEA.HI.X R25, R15, R3.reuse, R20, 0x1, P4 ;  /* 0x000000030f19a211 */ /* 0x080fe400020f0c14 */
[----:B------:R-:W-:-:S02]  /*b460*/  @!P1 LEA.HI.X R9, R9, R3, R10, 0x1, P5 ;  /* 0x0000000309099211 */ /* 0x000fc400028f0c0a */
[----:B------:R-:W-:Y:S01]  /*b470*/  @!P0 LEA.HI.X R5, R13, R3, R14, 0x1, P6 ;  /* 0x000000030d058211 */ /* 0x000fe200030f0c0e */
[----:B------:R0:W-:Y:S04]  /*b480*/  @!P2 ST.E.128 desc[UR40][R24.64], RZ ;  /* 0x000000ff1800a985 */ /* 0x0001e8000c101d28 */
[----:B------:R0:W-:Y:S04]  /*b490*/  @!P1 ST.E.128 desc[UR40][R8.64], RZ ;  /* 0x000000ff08009985 */ /* 0x0001e8000c101d28 */
[----:B------:R0:W-:Y:S02]  /*b4a0*/  @!P0 ST.E.128 desc[UR40][R4.64], RZ ;  /* 0x000000ff04008985 */ /* 0x0001e4000c101d28 */
.L_x_9422:
[----:B------:R-:W-:Y:S05]  /*b4b0*/  BSYNC B0 ;  /* 0x0000000000007941 */ /* 0x000fea0003800000 */
.L_x_9412:
[----:B------:R-:W-:Y:S02]  /*b4c0*/  ULDC UR4, c[0x0][0xc3c] ;  /* 0x00030f0000047ab9 */ /* 0x000fe40000000800 */
[----:B------:R-:W-:-:S06]  /*b4d0*/  UISETP.GE.AND UP0, UPT, UR7, UR4, UPT ;  /* 0x000000040700728c */ /* 0x000fcc000bf06270 */
[----:B------:R-:W-:-:S13]  /*b4e0*/  PLOP3.LUT P0, PT, PT, PT, UP0, 0x80, 0x0 ;  /* 0x000000000000781c */ /* 0x000fda0003f0f008 */
[----:B------:R-:W-:Y:S05]  /*b4f0*/  @!P0 BRA `(.L_x_9434) ;  /* 0xffffff5c000c8947 */ /* 0x000fea000383ffff */
[----:B------:R-:W-:Y:S05]  /*b500*/  EXIT ;  /* 0x000000000000794d */ /* 0x000fea0003800000 */
.L_x_9387:
        /* <DEDUP_REMOVED lines=18> */
.L_x_9435:
        /* <DEDUP_REMOVED lines=43> */
.L_x_9439:
        /* <DEDUP_REMOVED lines=38> */
.L_x_9437:
        /* <DEDUP_REMOVED lines=20> */
.L_x_9440:
        /* <DEDUP_REMOVED lines=54> */
.L_x_9438:
[----:B------:R-:W-:Y:S01]  /*bfe0*/  IMAD.U32 R2, RZ, RZ, UR6 ;  /* 0x00000006ff027e24 */ /* 0x000fe2000f8e00ff */
[----:B------:R1:W-:Y:S04]  /*bff0*/  STL [R1+0x4], RZ ;  /* 0x000004ff01007387 */ /* 0x0003e80000100800 */
[----:B------:R1:W-:Y:S04]  /*c000*/  STL [R1+0x8], RZ ;  /* 0x000008ff01007387 */ /* 0x0003e80000100800 */
[----:B------:R1:W-:Y:S02]  /*c010*/  STL [R1], R2 ;  /* 0x0000000201007387 */ /* 0x0003e40000100800 */
.L_x_9441:
        /* <DEDUP_REMOVED lines=10> */
.L_x_9436:
        /* <DEDUP_REMOVED lines=8> */
[----:B------:R-:W2:Y:S01]  /*c140*/  S2UR UR5, SR_CgaCtaId ;  /* 0x00000000000579c3 */ /* 0x000ea20000008800 */
        /* <DEDUP_REMOVED lines=15> */
[----:B--2---:R-:W-:-:S06]  /*c240*/  ULEA UR4, UR5, UR4, 0x18 ;  /* 0x0000000405047291 */ /* 0x004fcc000f8ec03f */
[----:B------:R-:W-:-:S04]  /*c250*/  IMAD.U32 R18, RZ, RZ, UR4 ;  /* 0x00000004ff127e24 */ /* 0x000fc8000f8e00ff */
[----:B------:R-:W-:-:S05]  /*c260*/  IMAD R2, R3, 0x2, R18 ;  /* 0x0000000203027824 */ /* 0x000fca00078e0212 */
[----:B------:R0:W-:Y:S04]  /*c270*/  STL [R1+0x28], R2 ;  /* 0x0000280201007387 */ /* 0x0001e80000100800 */
[----:B------:R0:W-:Y:S04]  /*c280*/  STL [R1+0x10], R0 ;  /* 0x0000100001007387 */ /* 0x0001e80000100800 */
[----:B------:R0:W-:Y:S02]  /*c290*/  STL [R1+0x48], RZ ;  /* 0x000048ff01007387 */ /* 0x0001e40000100800 */
.L_x_9544:
[----:B0-2---:R-:W2:Y:S01]  /*c2a0*/  LDL R0, [R1+0xc] ;  /* 0x00000c0001007983 */ /* 0x005ea20000100800 */
[----:B------:R-:W2:Y:S01]  /*c2b0*/  LDC.64 R2, c[0x0][0xc88] ;  /* 0x00032200ff027b82 */ /* 0x000ea20000000a00 */
[----:B------:R-:W-:Y:S05]  /*c2c0*/  YIELD ;  /* 0x0000000000007946 */ /* 0x000fea0003800000 */
[----:B------:R-:W-:Y:S01]  /*c2d0*/  ULDC.64 UR4, c[0x0][0xa28] ;  /* 0x00028a0000047ab9 */ /* 0x000fe20000000a00 */
[----:B---3--:R-:W-:Y:S01]  /*c2e0*/  IMAD.MOV.U32 R6, RZ, RZ, RZ ;  /* 0x000000ffff067224 */ /* 0x008fe200078e00ff */
[----:B------:R-:W-:Y:S01]  /*c2f0*/  ISETP.NE.U32.AND P0, PT, RZ, UR4, PT ;  /* 0x00000004ff007c0c */ /* 0x000fe2000bf05070 */
[----:B------:R-:W-:Y:S01]  /*c300*/  ULDC.64 UR6, c[0x0][0xa18] ;  /* 0x0002860000067ab9 */ /* 0x000fe20000000a00 */
[----:B------:R-:W-:Y:S01]  /*c310*/  ULDC.64 UR8, c[0x0][0xa08] ;  /* 0x0002820000087ab9 */ /* 0x000fe20000000a00 */
[----:B--2---:R-:W-:-:S05]  /*c320*/  IMAD.WIDE R2, R0, 0x4, R2 ;  /* 0x0000000400027825 */ /* 0x004fca00078e0202 */
[----:B-1----:R-:W2:Y:S01]  /*c330*/  LDG.E R10, desc[UR40][R2.64] ;  /* 0x00000028020a7981 */ /* 0x002ea2000c1e1900 */
        /* <DEDUP_REMOVED lines=46> */
.L_x_9443:
        /* <DEDUP_REMOVED lines=18> */
.L_x_9444:
[----:B------:R-:W-:Y:S05]  /*c740*/  @!P0 BRA `(.L_x_9445) ;  /* 0x00000000000c8947 */ /* 0x000fea0003800000 */
[----:B------:R-:W2:Y:S04]  /*c750*/  LDG.E R6, desc[UR40][R4.64] ;  /* 0x0000002804067981 */ /* 0x000ea8000c1e1900 */
[----:B------:R-:W2:Y:S02]  /*c760*/  LDG.E R4, desc[UR40][R4.64+0x4] ;  /* 0x0000042804047981 */ /* 0x000ea4000c1e1900 */
[----:B--2---:R-:W-:-:S07]  /*c770*/  IMAD.IADD R6, R4, 0x1, -R6 ;  /* 0x0000000104067824 */ /* 0x004fce00078e0a06 */
.L_x_9445:
[----:B-----5:R-:W-:Y:S01]  /*c780*/  IMAD.IADD R6, R6, 0x1, -R0 ;  /* 0x0000000106067824 */ /* 0x020fe200078e0a00 */
[----:B------:R-:W-:Y:S01]  /*c790*/  LOP3.LUT R9, R2, 0xff, RZ, 0xc0, !PT ;  /* 0x000000ff02097812 */ /* 0x000fe200078ec0ff */
[----:B------:R-:W-:Y:S01]  /*c7a0*/  IMAD.MOV.U32 R4, RZ, RZ, RZ ;  /* 0x000000ffff047224 */ /* 0x000fe200078e00ff */
[----:B------:R-:W-:Y:S01]  /*c7b0*/  BSSY B0, `(.L_x_9446) ;  /* 0x000002a000007945 */ /* 0x000fe20003800000 */
[C---:B------:R-:W-:Y:S01]  /*c7c0*/  VIADD R0, R6.reuse, 0x5f ;  /* 0x0000005f06007836 */ /* 0x040fe20000000000 */
[----:B------:R-:W-:Y:S01]  /*c7d0*/  ISETP.GE.AND P0, PT, R6, 0x1, PT ;  /* 0x000000010600780c */ /* 0x000fe20003f06270 */
[----:B------:R-:W-:Y:S01]  /*c7e0*/  IMAD.MOV.U32 R10, RZ, RZ, R4 ;  /* 0x000000ffff0a7224 */ /* 0x000fe200078e0004 */
[----:B------:R2:W-:Y:S01]  /*c7f0*/  STL [R1+0x38], R4 ;  /* 0x0000380401007387 */ /* 0x0005e20000100800 */
[----:B------:R-:W-:-:S05]  /*c800*/  IMAD.HI R0, R0, 0x2aaaaaab, RZ ;  /* 0x2aaaaaab00007827 */ /* 0x000fca00078e02ff */
[----:B-1----:R-:W-:-:S04]  /*c810*/  SHF.R.U32.HI R3, RZ, 0x1f, R0 ;  /* 0x0000001fff037819 */ /* 0x002fc80000011600 */
[----:B------:R-:W-:-:S05]  /*c820*/  LEA.HI.SX32 R8, R0, R3, 0x1c ;  /* 0x0000000300087211 */ /* 0x000fca00078fe2ff */
[----:B------:R2:W-:Y:S04]  /*c830*/  STL [R1+0x40], R8 ;  /* 0x0000400801007387 */ /* 0x0005e80000100800 */
[----:B------:R2:W-:Y:S01]  /*c840*/  STL [R1+0x58], R9 ;  /* 0x0000580901007387 */ /* 0x0005e20000100800 */
[----:B------:R-:W-:Y:S05]  /*c850*/  @!P0 BRA `(.L_x_9447) ;  /* 0x00000000007c8947 */ /* 0x000fea0003800000 */
[----:B------:R-:W-:-:S04]  /*c860*/  SHF.R.U32.HI R0, RZ, 0x10, R2 ;  /* 0x00000010ff007819 */ /* 0x000fc80000011602 */
[----:B------:R-:W-:-:S13]  /*c870*/  ISETP.NE.AND P0, PT, R0, RZ, PT ;  /* 0x000000ff0000720c */ /* 0x000fda0003f05270 */
[----:B------:R-:W2:Y:S02]  /*c880*/  @!P0 LDC R0, c[0x0][0x9f0] ;  /* 0x00027c00ff008b82 */ /* 0x000ea40000000800 */
        /* <DEDUP_REMOVED lines=28> */
.L_x_9447:
[----:B------:R-:W-:Y:S05]  /*ca50*/  BSYNC B0 ;  /* 0x0000000000007941 */ /* 0x000fea0003800000 */
.L_x_9446:
[----:B------:R-:W-:Y:S01]  /*ca60*/  IMAD.MOV.U32 R0, RZ, RZ, R10 ;  /* 0x000000ffff007224 */ /* 0x000fe200078e000a */
[----:B------:R-:W-:Y:S03]  /*ca70*/  BSSY B7, `(.L_x_9448) ;  /* 0x00003e2000077945 */ /* 0x000fe60003800000 */
[----:B------:R-:W-:-:S05]  /*ca80*/  IMAD R2, R9, R0, RZ ;  /* 0x0000000009027224 */ /* 0x000fca00078e02ff */
        /* <DEDUP_REMOVED lines=9> */
[----:B------:R-:W3:Y:S01]  /*cb20*/  S2R R5, SR_LANEID ;  /* 0x0000000000057919 */ /* 0x000ee20000000000 */
[----:B------:R-:W-:Y:S01]  /*cb30*/  VOTEU.ANY UR4, UPT, PT ;  /* 0x0000000000047886 */ /* 0x000fe200038e0100 */
[----:B------:R-:W4:Y:S01]  /*cb40*/  LDC.64 R2, c[0x0][0xc60] ;  /* 0x00031800ff027b82 */ /* 0x000f220000000a00 */
[----:B------:R-:W3:Y:S02]  /*cb50*/  FLO.U32 R0, UR4 ;  /* 0x0000000400007d00 */ /* 0x000ee400080e0000 */
[----:B---3--:R-:W-:-:S06]  /*cb60*/  ISETP.EQ.U32.AND P0, PT, R0, R5, PT ;  /* 0x000000050000720c */ /* 0x008fcc0003f02070 */
[----:B------:R-:W4:Y:S07]  /*cb70*/  POPC R5, UR4 ;  /* 0x0000000400057d09 */ /* 0x000f2e0008000000 */
[----:B----4-:R-:W3:Y:S01]  /*cb80*/  @P0 ATOMG.E.ADD.STRONG.GPU PT, R3, desc[UR40][R2.64], R5 ;  /* 0x00000005020309a8 */ /* 0x010ee200081ee1e8 */
[----:B--2---:R-:W2:Y:S02]  /*cb90*/  S2R R4, SR_LTMASK ;  /* 0x0000000000047919 */ /* 0x004ea40000003900 */
[----:B--2---:R-:W-:-:S04]  /*cba0*/  LOP3.LUT R4, R4, UR4, RZ, 0xc0, !PT ;  /* 0x0000000404047c12 */ /* 0x004fc8000f8ec0ff */
[----:B------:R-:W2:Y:S01]  /*cbb0*/  POPC R7, R4 ;  /* 0x0000000400077309 */ /* 0x000ea20000000000 */
[----:B---3--:R-:W2:Y:S02]  /*cbc0*/  SHFL.IDX PT, R0, R3, R0, 0x1f ;  /* 0x00001f0003007589 */ /* 0x008ea400000e0000 */
[----:B--2---:R-:W-:-:S05]  /*cbd0*/  IADD3 R0, R0, UR37, R7 ;  /* 0x0000002500007c10 */ /* 0x004fca000fffe007 */
[----:B------:R4:W-:Y:S01]  /*cbe0*/  STL [R1], R0 ;  /* 0x0000000001007387 */ /* 0x0009e20000100800 */
[----:B------:R-:W-:Y:S05]  /*cbf0*/  BRA `(.L_x_9450) ;  /* 0x0000003c00247947 */ /* 0x000fea0003800000 */
.L_x_9449:
        /* <DEDUP_REMOVED lines=20> */
.L_x_9452:
[----:B------:R-:W-:Y:S05]  /*cd40*/  BSYNC B6 ;  /* 0x0000000000067941 */ /* 0x000fea0003800000 */
.L_x_9451:
        /* <DEDUP_REMOVED lines=9> */
[----:B--2---:R-:W-:Y:S02]  /*cde0*/  IMAD.U32 R4, RZ, RZ, UR6 ;  /* 0x00000006ff047e24 */ /* 0x004fe4000f8e00ff */
[----:B------:R-:W-:Y:S02]  /*cdf0*/  IMAD.U32 R5, RZ, RZ, UR7 ;  /* 0x00000007ff057e24 */ /* 0x000fe4000f8e00ff */
[----:B------:R-:W-:Y:S02]  /*ce00*/  IMAD.U32 R6, RZ, RZ, UR8 ;  /* 0x00000008ff067e24 */ /* 0x000fe4000f8e00ff */
[----:B------:R-:W-:-:S02]  /*ce10*/  IMAD.U32 R7, RZ, RZ, UR9 ;  /* 0x00000009ff077e24 */ /* 0x000fc4000f8e00ff */
[----:B-1----:R-:W-:Y:S02]  /*ce20*/  IMAD.U32 R10, RZ, RZ, UR4 ;  /* 0x00000004ff0a7e24 */ /* 0x002fe4000f8e00ff */
[----:B0-----:R-:W-:Y:S02]  /*ce30*/  IMAD.U32 R11, RZ, RZ, UR5 ;  /* 0x00000005ff0b7e24 */ /* 0x001fe4000f8e00ff */
[----:B------:R-:W-:Y:S02]  /*ce40*/  IMAD.MOV.U32 R8, RZ, RZ, 0x70 ;  /* 0x00000070ff087424 */ /* 0x000fe400078e00ff */
[----:B------:R-:W-:Y:S02]  /*ce50*/  IMAD.MOV.U32 R12, RZ, RZ, 0x1 ;  /* 0x00000001ff0c7424 */ /* 0x000fe400078e00ff */
[----:B---3--:R-:W-:-:S07]  /*ce60*/  IMAD.MOV.U32 R13, RZ, RZ, RZ ;  /* 0x000000ffff0d7224 */ /* 0x008fce00078e00ff */
[----:B------:R-:W-:-:S07]  /*ce70*/  LEPC R20, `(.L_x_9455) ;  /* 0x000000001014794e */ /* 0x000fce0000000000 */
[----:B----4-:R-:W-:Y:S05]  /*ce80*/  CALL.ABS.NOINC R2 ;  /* 0x0000000002007343 */ /* 0x010fea0003c00000 */
.L_x_9455:
        /* <DEDUP_REMOVED lines=16> */
.L_x_9454:
[----:B------:R-:W-:Y:S05]  /*cf90*/  BSYNC B6 ;  /* 0x0000000000067941 */ /* 0x000fea0003800000 */
.L_x_9453:
[----:B--2---:R-:W2:Y:S01]  /*cfa0*/  LDL.LU R4, [R1+0x14] ;  /* 0x0000140001047983 */ /* 0x004ea20000300800 */
        /* <DEDUP_REMOVED lines=8> */
[----:B---3--:R2:W3:Y:S02]  /*d030*/  @P0 LDG.E R7, desc[UR40][R2.64] ;  /* 0x0000002802070981 */ /* 0x0084e4000c1e1900 */
        /* <DEDUP_REMOVED lines=14> */
.L_x_9560:
        /* <DEDUP_REMOVED lines=9> */
.L_x_9563:
        /* <DEDUP_REMOVED lines=24> */
.L_x_9459:
[----:B--2---:R-:W2:Y:S01]  /*d330*/  LDL R2, [R1+0x10] ;  /* 0x0000100001027983 */ /* 0x004ea20000100800 */
[----:B----4-:R-:W-:Y:S01]  /*d340*/  IMAD R0, R19, 0x8, R18 ;  /* 0x0000000813007824 */ /* 0x010fe200078e0212 */
[----:B--2---:R-:W-:-:S04]  /*d350*/  SHF.L.U32 R2, R2, 0x1f, RZ ;  /* 0x0000001f02027819 */ /* 0x004fc800000006ff */
[----:B------:R-:W2:Y:S02]  /*d360*/  SYNCS.PHASECHK.TRANS64.TRYWAIT P0, [R0+URZ+0x22840], R2 ;  /* 0x02284002000075a7 */ /* 0x000ea4000800017f */
[----:B--2---:R-:W-:Y:S05]  /*d370*/  @!P0 BRA `(.L_x_9460) ;  /* 0x00000048005c8947 */ /* 0x004fea0003800000 */
.L_x_9564:
        /* <DEDUP_REMOVED lines=11> */
.L_x_9461:
[----:B------:R-:W3:Y:S04]  /*d430*/  LDL R3, [R1+0x2c] ;  /* 0x00002c0001037983 */ /* 0x000ee80000100800 */
[----:B--2---:R-:W2:Y:S01]  /*d440*/  LDL R2, [R1+0x1c] ;  /* 0x00001c0001027983 */ /* 0x004ea20000100800 */
        /* <DEDUP_REMOVED lines=14> */
[----:B---3--:R-:W-:Y:S02]  /*d530*/  R2UR UR11, R3 ;  /* 0x00000000030b72ca */ /* 0x008fe400000e0000 */
[----:B--2---:R-:W-:-:S13]  /*d540*/  R2UR UR4, R2 ;  /* 0x00000000020472ca */ /* 0x004fda00000e0000 */
[----:B------:R-:W-:-:S03]  /*d550*/  UIMAD UR11, UR11, 0x60, UR4 ;  /* 0x000000600b0b78a4 */ /* 0x000fc6000f8e0204 */
[----:B------:R-:W-:-:S06]  /*d560*/  UMOV UR4, 0x0 ;  /* 0x0000000000047882 */ /* 0x000fcc0000000000 */
[----:B------:R4:W-:Y:S02]  /*d570*/  UTMALDG.4D [UR8], [UR6], desc[UR4] ;  /* 0x00000408060075b4 */ /* 0x0009e40008019000 */
[----:B----4-:R-:W-:Y:S01]  /*d580*/  NOP ;  /* 0x0000000000007918 */ /* 0x010fe20000000000 */
.L_x_9457:
[----:B------:R-:W2:Y:S04]  /*d590*/  LDL.LU R3, [R1+0x34] ;  /* 0x0000340001037983 */ /* 0x000ea80000300800 */
[----:B------:R-:W3:Y:S04]  /*d5a0*/  LDL.LU R5, [R1+0x24] ;  /* 0x0000240001057983 */ /* 0x000ee80000300800 */
        /* <DEDUP_REMOVED lines=38> */
.L_x_9463:
[----:B------:R-:W-:Y:S05]  /*d810*/  BSYNC B6 ;  /* 0x0000000000067941 */ /* 0x000fea0003800000 */
.L_x_9462:
[----:B--2---:R-:W2:Y:S01]  /*d820*/  LDL.LU R0, [R1+0x3c] ;  /* 0x00003c0001007983 */ /* 0x004ea20000300800 */
[----:B------:R-:W-:Y:S01]  /*d830*/  ULDC.64 UR4, c[0x0][0x2d8] ;  /* 0x0000b60000047ab9 */ /* 0x000fe20000000a00 */
[----:B------:R-:W3:Y:S01]  /*d840*/  LDC R8, c[0x0][0x448] ;  /* 0x00011200ff087b82 */ /* 0x000ee20000000800 */
[----:B------:R-:W-:Y:S01]  /*d850*/  ULDC UR6, c[0x0][0x2b8] ;  /* 0x0000ae0000067ab9 */ /* 0x000fe20000000800 */
[----:B------:R-:W4:Y:S04]  /*d860*/  LDL.LU R5, [R1+0x34] ;  /* 0x0000340001057983 */ /* 0x000f280000300800 */
[----:B------:R-:W4:Y:S04]  /*d870*/  LDL.LU.64 R2, [R1+0x50] ;  /* 0x0000500001027983 */ /* 0x000f280000300a00 */
[----:B------:R-:W2:Y:S01]  /*d880*/  LDL.LU R4, [R1+0x24] ;  /* 0x0000240001047983 */ /* 0x000ea20000300800 */
[----:B---3--:R-:W-:-:S13]  /*d890*/  ISETP.NE.AND P0, PT, R8, 0x1, PT ;  /* 0x000000010800780c */ /* 0x008fda0003f05270 */
[----:B------:R-:W3:Y:S01]  /*d8a0*/  @P0 LDC R7, c[0x0][0x450] ;  /* 0x00011400ff070b82 */ /* 0x000ee20000000800 */
[----:B----4-:R-:W-:Y:S02]  /*d8b0*/  IMAD.MOV.U32 R3, RZ, RZ, R5 ;  /* 0x000000ffff037224 */ /* 0x010fe400078e0005 */
[----:B------:R-:W4:Y:S01]  /*d8c0*/  LDL.LU R5, [R1+0x4] ;  /* 0x0000040001057983 */ /* 0x000f220000300800 */
[----:B------:R-:W-:-:S03]  /*d8d0*/  IMAD.WIDE.U32 R2, R17, UR4, R2 ;  /* 0x0000000411027c25 */ /* 0x000fc6000f8e0002 */
[----:B------:R0:W5:Y:S01]  /*d8e0*/  LDL R9, [R1+0x28] ;  /* 0x0000280001097983 */ /* 0x0001620000100800 */
[----:B------:R-:W-:Y:S01]  /*d8f0*/  IMAD R3, R17, UR5, R3 ;  /* 0x0000000511037c24 */ /* 0x000fe2000f8e0203 */
[----:B------:R-:W-:Y:S02]  /*d900*/  ULDC.64 UR4, c[0x0][0x2e0] ;  /* 0x0000b80000047ab9 */ /* 0x000fe40000000a00 */
[----:B--2---:R-:W-:Y:S02]  /*d910*/  IMAD R0, R0, UR4, RZ ;  /* 0x0000000400007c24 */ /* 0x004fe4000f8e02ff */
[----:B------:R-:W-:-:S04]  /*d920*/  IMAD.WIDE.U32 R2, R4, UR4, R2 ;  /* 0x0000000404027c25 */ /* 0x000fc8000f8e0002 */
[----:B------:R-:W-:Y:S01]  /*d930*/  IMAD R0, R4, UR5, R0 ;  /* 0x0000000504007c24 */ /* 0x000fe2000f8e0200 */
[----:B-1----:R-:W1:Y:S01]  /*d940*/  S2R R10, SR_TID.X ;  /* 0x00000000000a7919 */ /* 0x002e620000002100 */
[----:B------:R-:W-:Y:S02]  /*d950*/  ULDC.64 UR4, c[0x0][0x2d0] ;  /* 0x0000b40000047ab9 */ /* 0x000fe40000000a00 */
[----:B------:R-:W-:Y:S01]  /*d960*/  IMAD.IADD R3, R3, 0x1, R0 ;  /* 0x0000000103037824 */ /* 0x000fe200078e0200 */
[----:B------:R-:W2:Y:S02]  /*d970*/  S2R R4, SR_TID.X ;  /* 0x0000000000047919 */ /* 0x000ea40000002100 */
[----:B--2---:R-:W-:-:S04]  /*d980*/  LOP3.LUT R4, R4, 0x7f, RZ, 0xc0, !PT ;  /* 0x0000007f04047812 */ /* 0x004fc800078ec0ff */
[----:B------:R-:W-:Y:S02]  /*d990*/  SHF.R.U32.HI R6, RZ, 0x3, R4 ;  /* 0x00000003ff067819 */ /* 0x000fe40000011604 */
[----:B------:R-:W2:Y:S02]  /*d9a0*/  S2R R4, SR_TID.X ;  /* 0x0000000000047919 */ /* 0x000ea40000002100 */
[----:B--2---:R-:W-:-:S05]  /*d9b0*/  IMAD.SHL.U32 R4, R4, 0x10, RZ ;  /* 0x0000001004047824 */ /* 0x004fca00078e00ff */
[----:B------:R-:W-:Y:S02]  /*d9c0*/  LOP3.LUT R4, R6, 0x70, R4, 0xf8, !PT ;  /* 0x0000007006047812 */ /* 0x000fe400078ef804 */
[----:B------:R-:W2:Y:S01]  /*d9d0*/  @P0 LDC R6, c[0x0][0x44c] ;  /* 0x00011300ff060b82 */ /* 0x000ea20000000800 */
[----:B-1----:R-:W-:-:S05]  /*d9e0*/  IMAD.SHL.U32 R10, R10, 0x8, RZ ;  /* 0x000000080a0a7824 */ /* 0x002fca00078e00ff */
[----:B------:R-:W-:Y:S01]  /*d9f0*/  LOP3.LUT R10, R10, 0x38, RZ, 0xc0, !PT ;  /* 0x000000380a0a7812 */ /* 0x000fe200078ec0ff */
[----:B----4-:R-:W-:-:S05]  /*da00*/  IMAD.SHL.U32 R5, R5, 0x80, RZ ;  /* 0x0000008005057824 */ /* 0x010fca00078e00ff */
[----:B------:R-:W-:-:S05]  /*da10*/  LOP3.LUT R0, R4, R5, RZ, 0xfc, !PT ;  /* 0x0000000504007212 */ /* 0x000fca00078efcff */
[----:B--2---:R-:W-:-:S04]  /*da20*/  @P0 IMAD.HI.U32 R6, R0, R6, RZ ;  /* 0x0000000600060227 */ /* 0x004fc800078e00ff */
[----:B------:R-:W-:Y:S01]  /*da30*/  IMAD.MOV.U32 R4, RZ, RZ, R0 ;  /* 0x000000ffff047224 */ /* 0x000fe200078e0000 */
        /* <DEDUP_REMOVED lines=19> */
[----:B0-----:R-:W-:Y:S09]  /*db70*/  BRA.DIV UR4, `(.L_x_9464) ;  /* 0x0000004204707947 */ /* 0x001ff2000b800000 */
[----:B------:R-:W2:Y:S01]  /*db80*/  LDL.LU R6, [R1+0x44] ;  /* 0x0000440001067983 */ /* 0x000ea20000300800 */
[----:B------:R-:W0:Y:S02]  /*db90*/  S2R R7, SR_TID.X ;  /* 0x0000000000077919 */ /* 0x000e240000002100 */
[----:B0-----:R-:W-:-:S04]  /*dba0*/  LOP3.LUT R7, R7, 0x7f, RZ, 0xc0, !PT ;  /* 0x0000007f07077812 */ /* 0x001fc800078ec0ff */
[----:B------:R-:W-:Y:S02]  /*dbb0*/  SHF.R.U32.HI R11, RZ, 0x3, R7 ;  /* 0x00000003ff0b7819 */ /* 0x000fe40000011607 */
[----:B------:R-:W0:Y:S03]  /*dbc0*/  SHFL.IDX PT, R7, R0, RZ, 0x181f ;  /* 0x00181fff00077589 */ /* 0x000e2600000e0000 */
[----:B------:R-:W-:-:S04]  /*dbd0*/  IMAD.IADD R3, R11, 0x1, R5 ;  /* 0x000000010b037824 */ /* 0x000fc800078e0205 */
[C---:B------:R-:W-:Y:S02]  /*dbe0*/  VIADD R5, R3.reuse, 0x10 ;  /* 0x0000001003057836 */ /* 0x040fe40000000000 */
        /* <DEDUP_REMOVED lines=64> */
[----:B------:R1:W2:Y:S02]  /*dff0*/  SHFL.IDX PT, R5, R2, 0x7, 0x181f ;  /* 0x00f81f0002057f89 */ /* 0x0002a400000e0000 */
.L_x_9581:
[----:B------:R-:W-:-:S05]  /*e000*/  VIADD R3, R3, 0x70 ;  /* 0x0000007003037836 */ /* 0x000fca0000000000 */
[----:B------:R-:W-:-:S13]  /*e010*/  ISETP.GE.AND P1, PT, R3, R4, PT ;  /* 0x000000040300720c */ /* 0x000fda0003f26270 */
[----:B01----:R-:W-:-:S05]  /*e020*/  @!P1 LEA R2, P2, R10, R0, 0x1 ;  /* 0x000000000a029211 */ /* 0x003fca00078408ff */
[----:B--2---:R-:W-:-:S05]  /*e030*/  @!P1 IMAD.X R3, RZ, RZ, R5, P2 ;  /* 0x000000ffff039224 */ /* 0x004fca00010e0605 */
[----:B------:R-:W-:Y:S01]  /*e040*/  @!PT LDS RZ, [RZ] ;  /* 0x00000000fffff984 */ /* 0x000fe20000000800 */
[----:B------:R-:W-:Y:S01]  /*e050*/  @!PT LDS RZ, [RZ] ;  /* 0x00000000fffff984 */ /* 0x000fe20000000800 */
[----:B------:R-:W-:Y:S01]  /*e060*/  @!PT LDS RZ, [RZ] ;  /* 0x00000000fffff984 */ /* 0x000fe20000000800 */
[----:B------:R0:W-:Y:S01]  /*e070*/  @!P1 LDGSTS.E.BYPASS.LTC128B.128 [R9+0x1bc00], desc[UR40][R2.64], !P0 ;  /* 0x1bc0000002099fae */ /* 0x0001e2000c101d68 */
[----:B------:R-:W-:Y:S01]  /*e080*/  PLOP3.LUT P0, PT, PT, PT, PT, 0x80, 0x0 ;  /* 0x000000000000781c */ /* 0x000fe20003f0f070 */
[----:B------:R-:W-:-:S12]  /*e090*/  NOP ;  /* 0x0000000000007918 */ /* 0x000fd80000000000 */
.L_x_9465:
        /* <DEDUP_REMOVED lines=18> */
.L_x_9582:
[----:B------:R-:W-:Y:S05]  /*e1c0*/  BSYNC B0 ;  /* 0x0000000000007941 */ /* 0x000fea0003800000 */
.L_x_9466:
[----:B------:R-:W2:Y:S01]  /*e1d0*/  LDL R2, [R1+0x18] ;  /* 0x0000180001027983 */ /* 0x000ea20000100800 */
[----:B------:R-:W-:Y:S01]  /*e1e0*/  BSSY B0, `(.L_x_9468) ;  /* 0x000005a000007945 */ /* 0x000fe20003800000 */
[----:B--2---:R-:W-:-:S13]  /*e1f0*/  ISETP.NE.AND P0, PT, R2, RZ, PT ;  /* 0x000000ff0200720c */ /* 0x004fda0003f05270 */
[----:B------:R-:W-:Y:S05]  /*e200*/  @!P0 BRA `(.L_x_9469) ;  /* 0x00000004005c8947 */ /* 0x000fea0003800000 */
[----:B------:R-:W0:Y:S01]  /*e210*/  LDL R4, [R1+0x10] ;  /* 0x0000100001047983 */ /* 0x000e220000100800 */
[----:B------:R-:W-:Y:S01]  /*e220*/  IMAD R2, R19, 0x8, R18 ;  /* 0x0000000813027824 */ /* 0x000fe200078e0212 */
[----:B------:R-:W-:Y:S01]  /*e230*/  BSSY B1, `(.L_x_9470) ;  /* 0x0000007000017945 */ /* 0x000fe20003800000 */
[----:B------:R-:W1:Y:S02]  /*e240*/  S2R R3, SR_TID.X ;  /* 0x0000000000037919 */ /* 0x000e640000002100 */
[----:B-1----:R-:W-:-:S04]  /*e250*/  LOP3.LUT R3, R3, 0x7f, RZ, 0xc0, !PT ;  /* 0x0000007f03037812 */ /* 0x002fc800078ec0ff */
[----:B------:R-:W-:Y:S02]  /*e260*/  ISETP.NE.AND P1, PT, R3, RZ, PT ;  /* 0x000000ff0300720c */ /* 0x000fe40003f25270 */
[----:B0-----:R-:W-:-:S04]  /*e270*/  SHF.L.U32 R0, R4, 0x1f, RZ ;  /* 0x0000001f04007819 */ /* 0x001fc800000006ff */
[----:B------:R-:W0:Y:S02]  /*e280*/  SYNCS.PHASECHK.TRANS64.TRYWAIT P0, [R2+URZ+0x22860], R0 ;  /* 0x02286000020075a7 */ /* 0x000e24000800017f */
[----:B0-----:R-:W-:Y:S05]  /*e290*/  @!P0 BRA `(.L_x_9471) ;  /* 0x0000004400588947 */ /* 0x001fea0003800000 */
.L_x_9583:
[----:B------:R-:W-:Y:S05]  /*e2a0*/  BSYNC B1 ;  /* 0x0000000000017941 */ /* 0x000fea0003800000 */
.L_x_9470:
        /* <DEDUP_REMOVED lines=9> */
.L_x_9473:
[----:B------:R-:W-:Y:S05]  /*e340*/  BSYNC B1 ;  /* 0x0000000000017941 */ /* 0x000fea0003800000 */
.L_x_9472:
[----:B------:R-:W2:Y:S04]  /*e350*/  LDL R4, [R1+0x1c] ;  /* 0x00001c0001047983 */ /* 0x000ea80000100800 */
[----:B------:R-:W2:Y:S01]  /*e360*/  LDL.LU R3, [R1+0x2c] ;  /* 0x00002c0001037983 */ /* 0x000ea20000300800 */
[----:B0-----:R-:W-:Y:S01]  /*e370*/  IMAD R0, R19, 0xc000, R18 ;  /* 0x0000c00013007824 */ /* 0x001fe200078e0212 */
        /* <DEDUP_REMOVED lines=8> */
[----:B------:R-:W-:-:S07]  /*e400*/  VIADD R4, R0, 0x400 ;  /* 0x0000040000047836 */ /* 0x000fce0000000000 */
.L_x_9474:
        /* <DEDUP_REMOVED lines=15> */
.L_x_9475:
        /* <DEDUP_REMOVED lines=15> */
.L_x_9476:
        /* <DEDUP_REMOVED lines=15> */
.L_x_9477:
        /* <DEDUP_REMOVED lines=10> */
.L_x_9469:
[----:B------:R-:W-:Y:S05]  /*e780*/  BSYNC B0 ;  /* 0x0000000000007941 */ /* 0x000fea0003800000 */
.L_x_9468:
        /* <DEDUP_REMOVED lines=54> */
.L_x_9484:
        /* <DEDUP_REMOVED lines=8> */
.L_x_9584:
[----:B------:R-:W-:Y:S05]  /*eb70*/  BSYNC B3 ;  /* 0x0000000000037941 */ /* 0x000fea0003800000 */
.L_x_9485:
        /* <DEDUP_REMOVED lines=9> */
.L_x_9488:
[----:B------:R-:W-:Y:S05]  /*ec10*/  BSYNC B3 ;  /* 0x0000000000037941 */ /* 0x000fea0003800000 */
.L_x_9487:
[----:B-1----:R-:W3:Y:S01]  /*ec20*/  LDL R6, [R1+0x1c] ;  /* 0x00001c0001067983 */ /* 0x002ee20000100800 */
        /* <DEDUP_REMOVED lines=10> */
[----:B------:R-:W-:-:S09]  /*ecd0*/  VIADD R6, R3, 0x22830 ;  /* 0x0002283003067836 */ /* 0x000fd20000000000 */
.L_x_9489:
        /* <DEDUP_REMOVED lines=13> */
.L_x_9585:
[----:B------:R-:W-:Y:S05]  /*edb0*/  BSYNC B3 ;  /* 0x0000000000037941 */ /* 0x000fea0003800000 */
.L_x_9490:
        /* <DEDUP_REMOVED lines=11> */
.L_x_9493:
[----:B------:R-:W-:Y:S05]  /*ee70*/  BSYNC B3 ;  /* 0x0000000000037941 */ /* 0x000fea0003800000 */
.L_x_9492:
[----:B------:R-:W-:Y:S01]  /*ee80*/  R2UR UR10, R9 ;  /* 0x00000000090a72ca */ /* 0x000fe200000e0000 */
[----:B0-2---:R-:W-:Y:S01]  /*ee90*/  IMAD R2, R19, 0xc000, R18 ;  /* 0x0000c00013027824 */ /* 0x005fe200078e0212 */
[----:B------:R-:W-:Y:S01]  /*eea0*/  R2UR UR6, R6 ;  /* 0x00000000060672ca */ /* 0x000fe200000e0000 */
[----:B------:R-:W-:Y:S01]  /*eeb0*/  UIADD3 UR4, UP0, UR38, 0x470, URZ ;  /* 0x0000047026047890 */ /* 0x000fe2000ff1e03f */
[----:B------:R-:W-:Y:S01]  /*eec0*/  R2UR UR7, R7 ;  /* 0x00000000070772ca */ /* 0x000fe200000e0000 */
[----:B------:R-:W-:Y:S01]  /*eed0*/  VIADD R3, R3, 0x22850 ;  /* 0x0002285003037836 */ /* 0x000fe20000000000 */
[----:B------:R-:W-:Y:S01]  /*eee0*/  PLOP3.LUT P0, PT, PT, PT, PT, 0x80, 0x0 ;  /* 0x000000000000781c */ /* 0x000fe20003f0f070 */
[----:B------:R-:W-:Y:S01]  /*eef0*/  VIADD R5, R2, 0x400 ;  /* 0x0000040002057836 */ /* 0x000fe20000000000 */
[----:B------:R-:W-:-:S12]  /*ef00*/  UIADD3.X UR5, URZ, UR39, URZ, UP0, !UPT ;  /* 0x000000273f057290 */ /* 0x000fd800087fe43f */
.L_x_9494:
        /* <DEDUP_REMOVED lines=15> */
.L_x_9495:
        /* <DEDUP_REMOVED lines=15> */
.L_x_9496:
        /* <DEDUP_REMOVED lines=15> */
.L_x_9497:
        /* <DEDUP_REMOVED lines=10> */
.L_x_9483:
[----:B------:R-:W-:Y:S05]  /*f280*/  BSYNC B1 ;  /* 0x0000000000017941 */ /* 0x000fea0003800000 */
.L_x_9482:
[----:B------:R-:W2:Y:S02]  /*f290*/  LDL.LU R5, [R1+0x30] ;  /* 0x0000300001057983 */ /* 0x000ea40000300800 */
[----:B--2---:R-:W-:-:S07]  /*f2a0*/  VIADD R0, R5, 0xfffffffd ;  /* 0xfffffffd05007836 */ /* 0x004fce0000000000 */
.L_x_9481:
[----:B------:R-:W-:Y:S05]  /*f2b0*/  BSYNC B2 ;  /* 0x0000000000027941 */ /* 0x000fea0003800000 */
.L_x_9480:
[----:B------:R-:W-:Y:S01]  /*f2c0*/  VIADD R8, R8, 0xfffffffe ;  /* 0xfffffffe08087836 */ /* 0x000fe20000000000 */
[----:B------:R-:W-:-:S04]  /*f2d0*/  LOP3.LUT R4, RZ, R4, RZ, 0x33, !PT ;  /* 0x00000004ff047212 */ /* 0x000fc800078e33ff */
[----:B------:R-:W-:-:S13]  /*f2e0*/  ISETP.NE.AND P0, PT, R8, R4, PT ;  /* 0x000000040800720c */ /* 0x000fda0003f05270 */
[----:B------:R-:W-:Y:S05]  /*f2f0*/  @!P0 BRA `(.L_x_9479) ;  /* 0x0000001000f88947 */ /* 0x000fea0003800000 */
.L_x_9530:
        /* <DEDUP_REMOVED lines=35> */
.L_x_9500:
        /* <DEDUP_REMOVED lines=8> */
.L_x_9586:
[----:B------:R-:W-:Y:S05]  /*f5b0*/  BSYNC B2 ;  /* 0x0000000000027941 */ /* 0x000fea0003800000 */
.L_x_9501:
        /* <DEDUP_REMOVED lines=9> */
.L_x_9504:
[----:B------:R-:W-:Y:S05]  /*f650*/  BSYNC B2 ;  /* 0x0000000000027941 */ /* 0x000fea0003800000 */
.L_x_9503:
        /* <DEDUP_REMOVED lines=12> */
.L_x_9505:
        /* <DEDUP_REMOVED lines=13> */
.L_x_9587:
[----:B------:R-:W-:Y:S05]  /*f7f0*/  BSYNC B2 ;  /* 0x0000000000027941 */ /* 0x000fea0003800000 */
.L_x_9506:
        /* <DEDUP_REMOVED lines=11> */
.L_x_9509:
[----:B------:R-:W-:Y:S05]  /*f8b0*/  BSYNC B2 ;  /* 0x0000000000027941 */ /* 0x000fea0003800000 */
.L_x_9508:
        /* <DEDUP_REMOVED lines=9> */
.L_x_9510:
        /* <DEDUP_REMOVED lines=15> */
.L_x_9511:
        /* <DEDUP_REMOVED lines=15> */
.L_x_9512:
        /* <DEDUP_REMOVED lines=15> */
.L_x_9513:
        /* <DEDUP_REMOVED lines=10> */
.L_x_9499:
[----:B------:R-:W-:Y:S05]  /*fcc0*/  BSYNC B1 ;  /* 0x0000000000017941 */ /* 0x000fea0003800000 */
.L_x_9498:
[----:B------:R-:W2:Y:S01]  /*fcd0*/  LDL R2, [R1+0x18] ;  /* 0x0000180001027983 */ /* 0x000ea20000100800 */
[----:B------:R-:W-:Y:S01]  /*fce0*/  VIADD R7, R7, 0x1 ;  /* 0x0000000107077836 */ /* 0x000fe20000000000 */
[----:B------:R-:W-:Y:S04]  /*fcf0*/  BSSY B1, `(.L_x_9514) ;  /* 0x000009a000017945 */ /* 0x000fe80003800000 */
[----:B------:R-:W-:-:S04]  /*fd00*/  ISETP.NE.AND P0, PT, R7, 0x2, PT ;  /* 0x000000020700780c */ /* 0x000fc80003f05270 */
[----:B------:R-:W-:Y:S02]  /*fd10*/  SEL R19, R7, RZ, P0 ;  /* 0x000000ff07137207 */ /* 0x000fe40000000000 */
[----:B--2---:R-:W-:Y:S02]  /*fd20*/  ISETP.NE.AND P2, PT, R2, RZ, PT ;  /* 0x000000ff0200720c */ /* 0x004fe40003f45270 */
[----:B------:R-:W-:-:S04]  /*fd30*/  SEL R2, RZ, 0x1, P0 ;  /* 0x00000001ff027807 */ /* 0x000fc80000000000 */
[----:B------:R-:W-:Y:S01]  /*fd40*/  LOP3.LUT R8, R6, R2, RZ, 0x3c, !PT ;  /* 0x0000000206087212 */ /* 0x000fe200078e3cff */
        /* <DEDUP_REMOVED lines=9> */
[----:B------:R-:W3:Y:S01]  /*fde0*/  LDC R7, c[0x0][0x43c] ;  /* 0x00010f00ff077b82 */ /* 0x000ee20000000800 */
[----:B------:R-:W-:Y:S02]  /*fdf0*/  ULDC.64 UR6, c[0x0][0x428] ;  /* 0x00010a0000067ab9 */ /* 0x000fe40000000a00 */
[----:B0-----:R-:W4:Y:S01]  /*fe00*/  LDL R9, [R1+0x8] ;  /* 0x0000080001097983 */ /* 0x001f220000100800 */
[----:B---3--:R-:W-:-:S13]  /*fe10*/  ISETP.NE.AND P0, PT, R7, 0x1, PT ;  /* 0x000000010700780c */ /* 0x008fda0003f05270 */
        /* <DEDUP_REMOVED lines=8> */
[C---:B----4-:R-:W-:Y:S02]  /*fea0*/  IMAD R4, R9.reuse, UR7, R4 ;  /* 0x0000000709047c24 */ /* 0x050fe4000f8e0204 */
[----:B------:R-:W-:-:S04]  /*feb0*/  IMAD.WIDE.U32 R2, R9, UR6, R2 ;  /* 0x0000000609027c25 */ /* 0x000fc8000f8e0002 */
[----:B------:R-:W-:Y:S01]  /*fec0*/  IMAD.IADD R3, R4, 0x1, R3 ;  /* 0x0000000104037824 */ /* 0x000fe200078e0203 */
[----:B------:R-:W-:-:S04]  /*fed0*/  LEA R4, P0, R2, UR4, 0x2 ;  /* 0x0000000402047c11 */ /* 0x000fc8000f8010ff */
[----:B------:R-:W-:-:S05]  /*fee0*/  LEA.HI.X R5, R2, UR5, R3, 0x2, P0 ;  /* 0x0000000502057c11 */ /* 0x000fca00080f1403 */
[----:B------:R2:W5:Y:S04]  /*fef0*/  LDG.E R16, desc[UR40][R4.64] ;  /* 0x0000002804107981 */ /* 0x000568000c1e1900 */
.L_x_9516:
[----:B------:R-:W-:Y:S01]  /*ff00*/  IMAD R2, R19, 0x8, R18 ;  /* 0x0000000813027824 */ /* 0x000fe200078e0212 */
[----:B------:R-:W-:Y:S01]  /*ff10*/  SHF.L.U32 R3, R8, 0x1f, RZ ;  /* 0x0000001f08037819 */ /* 0x000fe200000006ff */
[----:B--2---:R-:W2:Y:S01]  /*ff20*/  S2R R4, SR_TID.X ;  /* 0x0000000000047919 */ /* 0x004ea20000002100 */
[----:B------:R-:W-:Y:S02]  /*ff30*/  BSSY B2, `(.L_x_9517) ;  /* 0x0000005000027945 */ /* 0x000fe40003800000 */
[----:B------:R-:W3:Y:S01]  /*ff40*/  SYNCS.PHASECHK.TRANS64.TRYWAIT P0, [R2+URZ+0x22840], R3 ;  /* 0x02284003020075a7 */ /* 0x000ee2000800017f */
[----:B--2---:R-:W-:-:S04]  /*ff50*/  LOP3.LUT R4, R4, 0x7f, RZ, 0xc0, !PT ;  /* 0x0000007f04047812 */ /* 0x004fc800078ec0ff */
[----:B------:R-:W-:Y:S01]  /*ff60*/  ISETP.NE.AND P1, PT, R4, RZ, PT ;  /* 0x000000ff0400720c */ /* 0x000fe20003f25270 */
[----:B---3--:R-:W-:-:S12]  /*ff70*/  @!P0 BRA `(.L_x_9518) ;  /* 0x0000002800848947 */ /* 0x008fd80003800000 */
.L_x_9588:
[----:B------:R-:W-:Y:S05]  /*ff80*/  BSYNC B2 ;  /* 0x0000000000027941 */ /* 0x000fea0003800000 */
.L_x_9517:
[----:B------:R-:W-:Y:S04]  /*ff90*/  BSSY B2, `(.L_x_9519) ;  /* 0x0000009000027945 */ /* 0x000fe80003800000 */
[----:B------:R-:W-:Y:S05]  /*ffa0*/  @P1 BRA `(.L_x_9520) ;  /* 0x00000000001c1947 */ /* 0x000fea0003800000 */
[----:B------:R-:W3:Y:S01]  /*ffb0*/  S2R R5, SR_TID.X ;  /* 0x0000000000057919 */ /* 0x000ee20000002100 */
[----:B------:R-:W-:-:S04]  /*ffc0*/  IMAD.MOV.U32 R4, RZ, RZ, 0x3000 ;  /* 0x00003000ff047424 */ /* 0x000fc800078e00ff */
[----:B------:R4:W-:Y:S01]  /*ffd0*/  SYNCS.ARRIVE.TRANS64 RZ, [R2+URZ+0x22830], R4 ;  /* 0x0228300402ff79a7 */ /* 0x0009e2000800003f */
[----:B---3--:R-:W-:-:S04]  /*ffe0*/  LOP3.LUT R5, R5, 0x1f, RZ, 0xc0, !PT ;  /* 0x0000001f05057812 */ /* 0x008fc800078ec0ff */
[----:B------:R-:W-:-:S13]  /*fff0*/  ISETP.NE.AND P0, PT, R5, RZ, PT ;  /* 0x000000ff0500720c */ /* 0x000fda0003f05270 */
[----:B----4-:R-:W-:Y:S05]  /*10000*/  @!P0 BRA `(.L_x_9520) ;  /* 0x0000000000048947 */ /* 0x010fea0003800000 */
[----:B------:R-:W-:Y:S01]  /*10010*/  BPT.TRAP 0x1 ;  /* 0x000000040000795c */ /* 0x000fe20000300000 */
.L_x_9520:
[----:B------:R-:W-:Y:S05]  /*10020*/  BSYNC B2 ;  /* 0x0000000000027941 */ /* 0x000fea0003800000 */
.L_x_9519:
[----:B------:R-:W3:Y:S01]  /*10030*/  LDL R4, [R1+0x1c] ;  /* 0x00001c0001047983 */ /* 0x000ee20000100800 */
        /* <DEDUP_REMOVED lines=11> */
.L_x_9521:
        /* <DEDUP_REMOVED lines=10> */
[----:B------:R-:W3:Y:S01]  /*10190*/  SYNCS.PHASECHK.TRANS64.TRYWAIT P0, [R2+URZ+0x22860], R3 ;  /* 0x02286003020075a7 */ /* 0x000ee2000800017f */
[----:B------:R-:W-:Y:S04]  /*101a0*/  BSSY B2, `(.L_x_9522) ;  /* 0x0000002000027945 */ /* 0x000fe80003800000 */
[----:B---3--:R-:W-:Y:S05]  /*101b0*/  @!P0 BRA `(.L_x_9523) ;  /* 0x0000002800088947 */ /* 0x008fea0003800000 */
.L_x_9589:
[----:B------:R-:W-:Y:S05]  /*101c0*/  BSYNC B2 ;  /* 0x0000000000027941 */ /* 0x000fea0003800000 */
.L_x_9522:
[----:B------:R-:W-:Y:S01]  /*101d0*/  BSSY B2, `(.L_x_9524) ;  /* 0x000000b000027945 */ /* 0x000fe20003800000 */
[----:B-1----:R-:W-:Y:S02]  /*101e0*/  IMAD.MOV.U32 R8, RZ, RZ, 0x0 ;  /* 0x00000000ff087424 */ /* 0x002fe400078e00ff */
[----:B0-----:R-:W-:Y:S01]  /*101f0*/  IMAD.MOV.U32 R9, RZ, RZ, 0x14f00000 ;  /* 0x14f00000ff097424 */ /* 0x001fe200078e00ff */
[----:B------:R-:W-:Y:S06]  /*10200*/  @P1 BRA `(.L_x_9525) ;  /* 0x00000000001c1947 */ /* 0x000fec0003800000 */
[----:B------:R-:W0:Y:S01]  /*10210*/  S2R R5, SR_TID.X ;  /* 0x0000000000057919 */ /* 0x000e220000002100 */
[----:B--23--:R-:W-:-:S04]  /*10220*/  IMAD.MOV.U32 R3, RZ, RZ, 0xc000 ;  /* 0x0000c000ff037424 */ /* 0x00cfc800078e00ff */
[----:B------:R1:W-:Y:S01]  /*10230*/  SYNCS.ARRIVE.TRANS64 RZ, [R2+URZ+0x22850], R3 ;  /* 0x0228500302ff79a7 */ /* 0x0003e2000800003f */
[----:B0-----:R-:W-:-:S04]  /*10240*/  LOP3.LUT R5, R5, 0x1f, RZ, 0xc0, !PT ;  /* 0x0000001f05057812 */ /* 0x001fc800078ec0ff */
[----:B------:R-:W-:-:S13]  /*10250*/  ISETP.NE.AND P0, PT, R5, RZ, PT ;  /* 0x000000ff0500720c */ /* 0x000fda0003f05270 */
[----:B-1----:R-:W-:Y:S05]  /*10260*/  @!P0 BRA `(.L_x_9525) ;  /* 0x0000000000048947 */ /* 0x002fea0003800000 */
[----:B------:R-:W-:Y:S01]  /*10270*/  BPT.TRAP 0x1 ;  /* 0x000000040000795c */ /* 0x000fe20000300000 */
.L_x_9525:
[----:B------:R-:W-:Y:S05]  /*10280*/  BSYNC B2 ;  /* 0x0000000000027941 */ /* 0x000fea0003800000 */
.L_x_9524:
[----:B------:R-:W-:Y:S01]  /*10290*/  R2UR UR10, R10 ;  /* 0x000000000a0a72ca */ /* 0x000fe200000e0000 */
[----:B--23--:R-:W-:Y:S01]  /*102a0*/  IMAD R3, R19, 0xc000, R18 ;  /* 0x0000c00013037824 */ /* 0x00cfe200078e0212 */
[----:B------:R-:W-:Y:S01]  /*102b0*/  R2UR UR6, R8 ;  /* 0x00000000080672ca */ /* 0x000fe200000e0000 */
[----:B------:R-:W-:Y:S01]  /*102c0*/  UIADD3 UR4, UP0, UR38, 0x470, URZ ;  /* 0x0000047026047890 */ /* 0x000fe2000ff1e03f */
[----:B------:R-:W-:Y:S01]  /*102d0*/  R2UR UR7, R9 ;  /* 0x00000000090772ca */ /* 0x000fe200000e0000 */
[----:B------:R-:W-:Y:S01]  /*102e0*/  VIADD R2, R2, 0x22850 ;  /* 0x0002285002027836 */ /* 0x000fe20000000000 */
[----:B------:R-:W-:Y:S01]  /*102f0*/  PLOP3.LUT P0, PT, PT, PT, PT, 0x80, 0x0 ;  /* 0x000000000000781c */ /* 0x000fe20003f0f070 */
[----:B------:R-:W-:Y:S01]  /*10300*/  VIADD R5, R3, 0x400 ;  /* 0x0000040003057836 */ /* 0x000fe20000000000 */
[----:B------:R-:W-:-:S12]  /*10310*/  UIADD3.X UR5, URZ, UR39, URZ, UP0, !UPT ;  /* 0x000000273f057290 */ /* 0x000fd800087fe43f */
.L_x_9526:
        /* <DEDUP_REMOVED lines=15> */
.L_x_9527:
        /* <DEDUP_REMOVED lines=15> */
.L_x_9528:
        /* <DEDUP_REMOVED lines=15> */
.L_x_9529:
        /* <DEDUP_REMOVED lines=10> */
.L_x_9515:
[----:B------:R-:W-:Y:S05]  /*10690*/  BSYNC B1 ;  /* 0x0000000000017941 */ /* 0x000fea0003800000 */
.L_x_9514:
[----:B------:R-:W2:Y:S01]  /*106a0*/  LDL R5, [R1+0x20] ;  /* 0x0000200001057983 */ /* 0x000ea20000100800 */
[----:B------:R-:W-:Y:S01]  /*106b0*/  VIADD R0, R0, 0xfffffffe ;  /* 0xfffffffe00007836 */ /* 0x000fe20000000000 */
[----:B--2---:R-:W-:-:S13]  /*106c0*/  ISETP.GT.AND P0, PT, R6, R5, PT ;  /* 0x000000050600720c */ /* 0x004fda0003f04270 */
[----:B------:R-:W-:Y:S05]  /*106d0*/  @P0 BRA `(.L_x_9530) ;  /* 0xffffffec00080947 */ /* 0x000fea000383ffff */
.L_x_9479:
[----:B------:R-:W-:Y:S05]  /*106e0*/  BSYNC B0 ;  /* 0x0000000000007941 */ /* 0x000fea0003800000 */
.L_x_9478:
[----:B------:R-:W2:Y:S01]  /*106f0*/  LDL.LU R2, [R1+0x10] ;  /* 0x0000100001027983 */ /* 0x000ea20000300800 */
[----:B------:R-:W3:Y:S01]  /*10700*/  S2R R3, SR_TID.X ;  /* 0x0000000000037919 */ /* 0x000ee20000002100 */
[----:B------:R-:W-:-:S05]  /*10710*/  VIADD R19, R19, 0x1 ;  /* 0x0000000113137836 */ /* 0x000fca0000000000 */
[----:B------:R-:W-:-:S04]  /*10720*/  ISETP.NE.AND P0, PT, R19, 0x2, PT ;  /* 0x000000021300780c */ /* 0x000fc80003f05270 */
[----:B------:R-:W-:Y:S01]  /*10730*/  SEL R0, RZ, 0x1, P0 ;  /* 0x00000001ff007807 */ /* 0x000fe20000000000 */
[----:B------:R-:W-:Y:S01]  /*10740*/  BSSY B0, `(.L_x_9531) ;  /* 0x0000013000007945 */ /* 0x000fe20003800000 */
[----:B---3--:R-:W-:-:S04]  /*10750*/  LOP3.LUT R3, R3, 0x7f, RZ, 0xc0, !PT ;  /* 0x0000007f03037812 */ /* 0x008fc800078ec0ff */
[----:B------:R-:W-:Y:S02]  /*10760*/  ISETP.NE.AND P1, PT, R3, RZ, PT ;  /* 0x000000ff0300720c */ /* 0x000fe40003f25270 */
[----:B--2---:R-:W-:-:S05]  /*10770*/  LOP3.LUT R2, R2, R0, RZ, 0x3c, !PT ;  /* 0x0000000002027212 */ /* 0x004fca00078e3cff */
[----:B------:R2:W-:Y:S06]  /*10780*/  STL [R1+0x10], R2 ;  /* 0x0000100201007387 */ /* 0x0005ec0000100800 */
        /* <DEDUP_REMOVED lines=8> */
[----:B------:R-:W3:Y:S02]  /*10810*/  S2R R4, SR_LTMASK ;  /* 0x0000000000047919 */ /* 0x000ee40000003900 */
[----:B---3--:R-:W-:-:S04]  /*10820*/  LOP3.LUT R4, R4, UR4, RZ, 0xc0, !PT ;  /* 0x0000000404047c12 */ /* 0x008fc8000f8ec0ff */
[----:B------:R-:W3:Y:S01]  /*10830*/  POPC R7, R4 ;  /* 0x0000000400077309 */ /* 0x000ee20000000000 */
[----:B--2---:R-:W3:Y:S02]  /*10840*/  SHFL.IDX PT, R0, R3, R0, 0x1f ;  /* 0x00001f0003007589 */ /* 0x004ee400000e0000 */
[----:B---3--:R-:W-:-:S05]  /*10850*/  IADD3 R0, R0, UR37, R7 ;  /* 0x0000002500007c10 */ /* 0x008fca000fffe007 */
[----:B------:R3:W-:Y:S02]  /*10860*/  STL [R1], R0 ;  /* 0x0000000001007387 */ /* 0x0007e40000100800 */
.L_x_9532:
[----:B------:R-:W-:Y:S05]  /*10870*/  BSYNC B0 ;  /* 0x0000000000007941 */ /* 0x000fea0003800000 */
.L_x_9531:
[----:B------:R-:W-:-:S07]  /*10880*/  SEL R19, R19, RZ, P0 ;  /* 0x000000ff13137207 */ /* 0x000fce0000000000 */
.L_x_9450:
[----:B------:R-:W-:Y:S05]  /*10890*/  BSYNC B7 ;  /* 0x0000000000077941 */ /* 0x000fea0003800000 */
.L_x_9448:
[----:B---34-:R-:W3:Y:S02]  /*108a0*/  LDL R0, [R1+0x5c] ;  /* 0x00005c0001007983 */ /* 0x018ee40000100800 */
[----:B---3--:R-:W-:-:S13]  /*108b0*/  ISETP.NE.AND P0, PT, R0, RZ, PT ;  /* 0x000000ff0000720c */ /* 0x008fda0003f05270 */
[----:B------:R-:W-:Y:S05]  /*108c0*/  @!P0 BRA `(.L_x_9533) ;  /* 0x00000000002c8947 */ /* 0x000fea0003800000 */
[----:B------:R-:W-:Y:S05]  /*108d0*/  WARPSYNC.ALL ;  /* 0x0000000000007948 */ /* 0x000fea0003800000 */
[----:B------:R-:W3:Y:S08]  /*108e0*/  S2UR UR5, SR_CgaCtaId ;  /* 0x00000000000579c3 */ /* 0x000ef00000008800 */
[----:B------:R-:W-:Y:S06]  /*108f0*/  BAR.SYNC.DEFER_BLOCKING 0x5, 0x180 ;  /* 0x0146000000007b1d */ /* 0x000fec0000010000 */
[----:B------:R-:W-:-:S02]  /*10900*/  UMOV UR4, 0x400 ;  /* 0x0000040000047882 */ /* 0x000fc40000000000 */
[----:B---3--:R-:W-:-:S06]  /*10910*/  ULEA UR4, UR5, UR4, 0x18 ;  /* 0x0000000405047291 */ /* 0x008fcc000f8ec03f */
[----:B------:R-:W-:-:S05]  /*10920*/  IMAD.U32 R18, RZ, RZ, UR4 ;  /* 0x00000004ff127e24 */ /* 0x000fca000f8e00ff */
[----:B--2---:R-:W2:Y:S04]  /*10930*/  LDS.128 R4, [R18+0x228d0] ;  /* 0x0228d00012047984 */ /* 0x004ea80000000c00 */
[----:B--2---:R2:W-:Y:S04]  /*10940*/  STL.64 [R1], R4 ;  /* 0x0000000401007387 */ /* 0x0045e80000100a00 */
[----:B------:R2:W-:Y:S01]  /*10950*/  STL.64 [R1+0x8], R6 ;  /* 0x0000080601007387 */ /* 0x0005e20000100a00 */
[----:B------:R-:W-:Y:S06]  /*10960*/  BAR.ARV 0x4, 0x180 ;  /* 0x0106000000007b1d */ /* 0x000fec0000002000 */
[----:B------:R-:W-:Y:S05]  /*10970*/  BRA `(.L_x_9534) ;  /* 0x0000000c00187947 */ /* 0x000fea0003800000 */
.L_x_9533:
[----:B------:R-:W3:Y:S01]  /*10980*/  S2R R16, SR_TID.X ;  /* 0x0000000000107919 */ /* 0x000ee20000002100 */
[----:B------:R-:W-:Y:S01]  /*10990*/  UMOV UR4, 0xffffffff ;  /* 0xffffffff00047882 */ /* 0x000fe20000000000 */
[----:B---3--:R-:W-:-:S04]  /*109a0*/  LOP3.LUT R16, R16, 0x1f, RZ, 0xc0, !PT ;  /* 0x0000001f10107812 */ /* 0x008fc800078ec0ff */
        /* <DEDUP_REMOVED lines=9> */
[----:B------:R-:W2:Y:S01]  /*10a40*/  @!P1 LDC.64 R4, c[0x0][0xc78] ;  /* 0x00031e00ff049b82 */ /* 0x000ea20000000a00 */
[----:B-1----:R-:W-:-:S05]  /*10a50*/  @!P1 IMAD.WIDE R2, R0, 0x4, R2 ;  /* 0x0000000400029825 */ /* 0x002fca00078e0202 */
[----:B------:R2:W3:Y:S02]  /*10a60*/  @!P1 LDG.E R6, desc[UR40][R2.64] ;  /* 0x0000002802069981 */ /* 0x0004e4000c1e1900 */
        /* <DEDUP_REMOVED lines=9> */
[----:B---3--:R-:W-:Y:S01]  /*10b00*/  @!P1 IMAD.MOV.U32 R5, RZ, RZ, R6 ;  /* 0x000000ffff059224 */ /* 0x008fe200078e0006 */
[----:B------:R-:W-:-:S02]  /*10b10*/  CS2R R6, SRZ ;  /* 0x0000000000067805 */ /* 0x000fc4000001ff00 */
[----:B--2---:R-:W-:Y:S01]  /*10b20*/  @!P1 IMAD.MOV.U32 R7, RZ, RZ, R4 ;  /* 0x000000ffff079224 */ /* 0x004fe200078e0004 */
        /* <DEDUP_REMOVED lines=18> */
.L_x_9599:
[----:B------:R-:W-:Y:S02]  /*10c50*/  ULDC UR4, c[0x0][0xc38] ;  /* 0x00030e0000047ab9 */ /* 0x000fe40000000800 */
[----:B------:R-:W-:-:S04]  /*10c60*/  IMAD.U32 R3, RZ, RZ, UR4 ;  /* 0x00000004ff037e24 */ /* 0x000fc8000f8e00ff */
[----:B-1----:R-:W-:-:S04]  /*10c70*/  IMAD R9, R14, R3, RZ ;  /* 0x000000030e097224 */ /* 0x002fc800078e02ff */
[----:B------:R-:W-:-:S05]  /*10c80*/  IMAD.IADD R4, R8, 0x1, R9 ;  /* 0x0000000108047824 */ /* 0x000fca00078e0209 */
[----:B------:R-:W-:-:S13]  /*10c90*/  ISETP.GT.AND P6, PT, R4, R0, PT ;  /* 0x000000000400720c */ /* 0x000fda0003fc4270 */
[----:B------:R-:W-:Y:S05]  /*10ca0*/  @P6 BRA `(.L_x_9536) ;  /* 0x0000000000ac6947 */ /* 0x000fea0003800000 */
.L_x_9539:
        /* <DEDUP_REMOVED lines=37> */
.L_x_9607:
[----:B------:R-:W-:Y:S02]  /*10f00*/  ULDC UR4, c[0x0][0xc38] ;  /* 0x00030e0000047ab9 */ /* 0x000fe40000000800 */
[----:B------:R-:W-:-:S04]  /*10f10*/  IMAD.U32 R3, RZ, RZ, UR4 ;  /* 0x00000004ff037e24 */ /* 0x000fc8000f8e00ff */
[----:B-1----:R-:W-:-:S04]  /*10f20*/  IMAD R9, R14, R3, RZ ;  /* 0x000000030e097224 */ /* 0x002fc800078e02ff */
[----:B------:R-:W-:-:S05]  /*10f30*/  IMAD.IADD R4, R9, 0x1, R4 ;  /* 0x0000000109047824 */ /* 0x000fca00078e0204 */
[----:B------:R-:W-:-:S13]  /*10f40*/  ISETP.GT.AND P6, PT, R4, R0, PT ;  /* 0x000000000400720c */ /* 0x000fda0003fc4270 */
[----:B------:R-:W-:Y:S05]  /*10f50*/  @!P6 BRA `(.L_x_9539) ;  /* 0xfffffffc0054e947 */ /* 0x000fea000383ffff */
.L_x_9536:
        /* <DEDUP_REMOVED lines=9> */
.L_x_9612:
[----:B------:R-:W-:-:S13]  /*10ff0*/  ISETP.NE.AND P0, PT, R8, RZ, PT ;  /* 0x000000ff0800720c */ /* 0x000fda0003f05270 */
[----:B------:R-:W-:Y:S05]  /*11000*/  @!P0 BRA `(.L_x_9541) ;  /* 0x0000000000108947 */ /* 0x000fea0003800000 */
[----:B------:R-:W-:Y:S01]  /*11010*/  UMOV UR4, 0xffffffff ;  /* 0xffffffff00047882 */ /* 0x000fe20000000000 */
[----:B------:R-:W-:Y:S02]  /*11020*/  VIADD R12, R4, 0xffffffff ;  /* 0xffffffff040c7836 */ /* 0x000fe40000000000 */
[----:B------:R-:W-:Y:S05]  /*11030*/  BRA.DIV UR4, `(.L_x_9542) ;  /* 0x0000002204dc7947 */ /* 0x000fea000b800000 */
[----:B------:R4:W0:Y:S02]  /*11040*/  SHFL.IDX PT, R6, R2, R12, 0x1f ;  /* 0x00001f0c02067589 */ /* 0x00082400000e0000 */
.L_x_9541:
        /* <DEDUP_REMOVED lines=63> */
.L_x_9537:
        /* <DEDUP_REMOVED lines=10> */
.L_x_9543:
        /* <DEDUP_REMOVED lines=16> */
.L_x_9534:
[----:B------:R-:W4:Y:S01]  /*115e0*/  LDL R0, [R1+0xc] ;  /* 0x00000c0001007983 */ /* 0x000f220000100800 */
[----:B------:R-:W-:Y:S02]  /*115f0*/  ULDC UR4, c[0x0][0xc3c] ;  /* 0x00030f0000047ab9 */ /* 0x000fe40000000800 */
[----:B----4-:R-:W-:-:S13]  /*11600*/  ISETP.GE.AND P0, PT, R0, UR4, PT ;  /* 0x0000000400007c0c */ /* 0x010fda000bf06270 */
[----:B------:R-:W-:Y:S05]  /*11610*/  @!P0 BRA `(.L_x_9544) ;  /* 0xffffffac00208947 */ /* 0x000fea000383ffff */
[----:B------:R-:W-:Y:S05]  /*11620*/  BSYNC B8 ;  /* 0x0000000000087941 */ /* 0x000fea0003800000 */
.L_x_9442:
[----:B0-----:R-:W4:Y:S01]  /*11630*/  LDL.LU R0, [R1+0x48] ;  /* 0x0000480001007983 */ /* 0x001f220000300800 */
[----:B------:R-:W-:Y:S01]  /*11640*/  BSSY B0, `(.L_x_9545) ;  /* 0x000000b000007945 */ /* 0x000fe20003800000 */
[----:B--23--:R-:W0:Y:S01]  /*11650*/  S2R R5, SR_CgaCtaId ;  /* 0x0000000000057919 */ /* 0x00ce220000008800 */
[----:B----4-:R-:W-:-:S05]  /*11660*/  VIADD R0, R0, 0x1 ;  /* 0x0000000100007836 */ /* 0x010fca0000000000 */
[----:B-1----:R-:W-:-:S04]  /*11670*/  LEA.HI R2, R0, R0, RZ, 0x1 ;  /* 0x0000000000027211 */ /* 0x002fc800078f08ff */
[----:B------:R-:W-:-:S05]  /*11680*/  LOP3.LUT R3, R2, 0xfffffffe, RZ, 0xc0, !PT ;  /* 0xfffffffe02037812 */ /* 0x000fca00078ec0ff */
[----:B------:R-:W-:Y:S01]  /*11690*/  IMAD.IADD R3, R0, 0x1, -R3 ;  /* 0x0000000100037824 */ /* 0x000fe200078e0a03 */
[----:B------:R-:W-:-:S04]  /*116a0*/  MOV R0, 0x400 ;  /* 0x0000040000007802 */ /* 0x000fc80000000f00 */
[----:B0-----:R-:W-:Y:S02]  /*116b0*/  LEA R0, R5, R0, 0x18 ;  /* 0x0000000005007211 */ /* 0x001fe400078ec0ff */
[----:B------:R-:W-:-:S04]  /*116c0*/  SHF.L.U32 R3, R3, 0x1f, RZ ;  /* 0x0000001f03037819 */ /* 0x000fc800000006ff */
[----:B------:R-:W0:Y:S02]  /*116d0*/  SYNCS.PHASECHK.TRANS64.TRYWAIT P0, [R0+URZ+0x22820], R3 ;  /* 0x02282003000075a7 */ /* 0x000e24000800017f */
[----:B0-----:R-:W-:Y:S05]  /*116e0*/  @!P0 BRA `(.L_x_9546) ;  /* 0x0000001c00588947 */ /* 0x001fea0003800000 */
.L_x_9615:
[----:B------:R-:W-:Y:S05]  /*116f0*/  BSYNC B0 ;  /* 0x0000000000007941 */ /* 0x000fea0003800000 */
.L_x_9545:
[----:B------:R-:W-:-:S03]  /*11700*/  UMOV UR4, 0xffffffff ;  /* 0xffffffff00047882 */ /* 0x000fc60000000000 */
[----:B------:R-:W-:Y:S05]  /*11710*/  BRA.DIV UR4, `(.L_x_9547) ;  /* 0x0000001e04607947 */ /* 0x000fea000b800000 */
[----:B------:R-:W1:Y:S02]  /*11720*/  S2R R2, SR_TID.X ;  /* 0x0000000000027919 */ /* 0x000e640000002100 */
[----:B-1----:R-:W-:-:S04]  /*11730*/  SHF.R.U32.HI R2, RZ, 0x5, R2 ;  /* 0x00000005ff027819 */ /* 0x002fc80000011602 */
[----:B------:R-:W-:-:S05]  /*11740*/  LOP3.LUT R2, R2, 0x3, RZ, 0xc0, !PT ;  /* 0x0000000302027812 */ /* 0x000fca00078ec0ff */
[----:B------:R1:W2:Y:S02]  /*11750*/  SHFL.IDX PT, R14, R2, RZ, 0x1f ;  /* 0x00001fff020e7589 */ /* 0x0002a400000e0000 */
.L_x_9618:
[----:B--2---:R-:W-:Y:S01]  /*11760*/  ISETP.NE.AND P0, PT, R14, RZ, PT ;  /* 0x000000ff0e00720c */ /* 0x004fe20003f05270 */
[----:B------:R-:W-:-:S12]  /*11770*/  BSSY B0, `(.L_x_9548) ;  /* 0x0000025000007945 */ /* 0x000fd80003800000 */
[----:B------:R-:W-:Y:S05]  /*11780*/  @P0 BRA `(.L_x_9549) ;  /* 0x00000000008c0947 */ /* 0x000fea0003800000 */
[----:B------:R-:W-:-:S03]  /*11790*/  UMOV UR4, 0xffffffff ;  /* 0xffffffff00047882 */ /* 0x000fc60000000000 */
[----:B------:R-:W-:Y:S05]  /*117a0*/  BRA.DIV UR4, `(.L_x_9550) ;  /* 0x0000001e04707947 */ /* 0x000fea000b800000 */
[----:B------:R-:W-:-:S13]  /*117b0*/  ELECT P6, URZ, PT ;  /* 0x00000000003f782f */ /* 0x000fda00038c0000 */
.L_x_9621:
[----:B------:R-:W-:Y:S05]  /*117c0*/  @!P6 BRA `(.L_x_9549) ;  /* 0x00000000007ce947 */ /* 0x000fea0003800000 */
[----:B------:R-:W-:-:S06]  /*117d0*/  ULOP3.LUT UR4, UR36, 0x2, URZ, 0xfc, !UPT ;  /* 0x0000000224047892 */ /* 0x000fcc000f8efc3f */
[----:B-1----:R-:W-:-:S05]  /*117e0*/  IMAD.U32 R2, RZ, RZ, UR4 ;  /* 0x00000004ff027e24 */ /* 0x002fca000f8e00ff */
[----:B------:R-:W-:-:S13]  /*117f0*/  ISETP.NE.AND P2, PT, R2, 0x3, PT ;  /* 0x000000030200780c */ /* 0x000fda0003f45270 */
[----:B------:R-:W-:Y:S05]  /*11800*/  @!P2 BRA `(.L_x_9551) ;  /* 0x000000000004a947 */ /* 0x000fea0003800000 */
[----:B------:R-:W-:Y:S01]  /*11810*/  BPT.TRAP 0x1 ;  /* 0x000000040000795c */ /* 0x000fe20000300000 */
.L_x_9551:
        /* <DEDUP_REMOVED lines=13> */
.L_x_9622:
[----:B------:R-:W1:Y:S02]  /*118f0*/  SYNCS.PHASECHK.TRANS64.TRYWAIT P0, [R7+URZ], R2 ;  /* 0x00000002070075a7 */ /* 0x000e64000800017f */
[----:B-1----:R-:W-:Y:S05]  /*11900*/  @!P0 BRA `(.L_x_9553) ;  /* 0x0000001c004c8947 */ /* 0x002fea0003800000 */
.L_x_9623:
[----:B------:R-:W-:Y:S05]  /*11910*/  @!P2 BRA `(.L_x_9554) ;  /* 0x000000000004a947 */ /* 0x000fea0003800000 */
[----:B------:R-:W-:Y:S01]  /*11920*/  BPT.TRAP 0x1 ;  /* 0x000000040000795c */ /* 0x000fe20000300000 */
.L_x_9554:
[----:B------:R-:W-:-:S04]  /*11930*/  VIADD R0, R0, 0x22860 ;  /* 0x0002286000007836 */ /* 0x000fc80000000000 */
[----:B------:R-:W-:-:S04]  /*11940*/  IMAD R4, R19, 0x8, R0 ;  /* 0x0000000813047824 */ /* 0x000fc800078e0200 */
[----:B------:R-:W2:Y:S02]  /*11950*/  SYNCS.PHASECHK.TRANS64.TRYWAIT P0, [R4+URZ], R5 ;  /* 0x00000005040075a7 */ /* 0x000ea4000800017f */
[----:B--2---:R-:W-:Y:S05]  /*11960*/  @!P0 BRA `(.L_x_9555) ;  /* 0x0000001c00488947 */ /* 0x004fea0003800000 */
.L_x_9624:
[----:B------:R-:W-:-:S07]  /*11970*/  IMAD R3, R3, 0x8, R0 ;  /* 0x0000000803037824 */ /* 0x000fce00078e0200 */
.L_x_9556:
[----:B---3--:R3:W4:Y:S02]  /*11980*/  SYNCS.PHASECHK.TRANS64.TRYWAIT P0, [R3+URZ], R2 ;  /* 0x00000002030075a7 */ /* 0x008724000800017f */
[----:B----4-:R-:W-:Y:S05]  /*11990*/  @!P0 NANOSLEEP.SYNCS 0x989680 ;  /* 0x009896800000895d */ /* 0x010fea0003900000 */
[----:B------:R-:W4:Y:S02]  /*119a0*/  @!P0 SYNCS.PHASECHK.TRANS64 P0, [R3+URZ], R2 ;  /* 0x00000002030085a7 */ /* 0x000f24000800007f */
[----:B----4-:R-:W-:Y:S05]  /*119b0*/  @!P0 BRA `(.L_x_9556) ;  /* 0xfffffffc00f08947 */ /* 0x010fea000383ffff */
.L_x_9549:
[----:B------:R-:W-:Y:S05]  /*119c0*/  BSYNC B0 ;  /* 0x0000000000007941 */ /* 0x000fea0003800000 */
.L_x_9548:
[----:B------:R-:W-:Y:S05]  /*119d0*/  EXIT ;  /* 0x000000000000794d */ /* 0x000fea0003800000 */
.L_x_9393:
[----:B0-----:R0:W1:Y:S02]  /*119e0*/  SYNCS.PHASECHK.TRANS64.TRYWAIT P0, [R6+URZ+0x22800], R3 ;  /* 0x02280003060075a7 */ /* 0x001064000800017f */
[----:B-1----:R-:W-:Y:S05]  /*119f0*/  @!P0 NANOSLEEP.SYNCS 0x989680 ;  /* 0x009896800000895d */ /* 0x002fea0003900000 */
[----:B------:R-:W1:Y:S02]  /*11a00*/  @!P0 SYNCS.PHASECHK.TRANS64 P0, [R6+URZ+0x22800], R3 ;  /* 0x02280003060085a7 */ /* 0x000e64000800007f */
[----:B-1----:R-:W-:Y:S05]  /*11a10*/  @!P0 BRA `(.L_x_9393) ;  /* 0xfffffffc00f08947 */ /* 0x002fea000383ffff */
[----:B------:R-:W-:Y:S05]  /*11a20*/  BRA `(.L_x_9557) ;  /* 0xffffff0400487947 */ /* 0x000fea000383ffff */
.L_x_9397:
[----:B0-----:R-:W-:-:S04]  /*11a30*/  IMAD.U32 R3, RZ, RZ, UR22 ;  /* 0x00000016ff037e24 */ /* 0x001fc8000f8e00ff */
[----:B------:R0:W2:Y:S03]  /*11a40*/  SYNCS.PHASECHK.TRANS64.TRYWAIT P1, [R3+URZ+0x22830], R8 ;  /* 0x02283008030075a7 */ /* 0x0000a6000802017f */
[----:B--2---:R-:W-:Y:S05]  /*11a50*/  @!P1 NANOSLEEP.SYNCS 0x989680 ;  /* 0x009896800000995d */ /* 0x004fea0003900000 */
[----:B------:R-:W2:Y:S02]  /*11a60*/  @!P1 SYNCS.PHASECHK.TRANS64 P1, [R3+URZ+0x22830], R8 ;  /* 0x02283008030095a7 */ /* 0x000ea4000802007f */
[----:B--2---:R-:W-:Y:S05]  /*11a70*/  @!P1 BRA `(.L_x_9397) ;  /* 0xfffffffc00ec9947 */ /* 0x004fea000383ffff */
[----:B------:R-:W-:Y:S05]  /*11a80*/  BRA `(.L_x_9396) ;  /* 0xffffff0400707947 */ /* 0x000fea000383ffff */
.L_x_9401:
[----:B--2---:R-:W-:-:S04]  /*11a90*/  IMAD.U32 R9, RZ, RZ, UR22 ;  /* 0x00000016ff097e24 */ /* 0x004fc8000f8e00ff */
[----:B------:R2:W3:Y:S03]  /*11aa0*/  SYNCS.PHASECHK.TRANS64.TRYWAIT P2, [R9+URZ+0x22850], R8 ;  /* 0x02285008090075a7 */ /* 0x0004e6000804017f */
[----:B---3--:R-:W-:Y:S05]  /*11ab0*/  @!P2 NANOSLEEP.SYNCS 0x989680 ;  /* 0x009896800000a95d */ /* 0x008fea0003900000 */
[----:B------:R-:W3:Y:S02]  /*11ac0*/  @!P2 SYNCS.PHASECHK.TRANS64 P2, [R9+URZ+0x22850], R8 ;  /* 0x022850080900a5a7 */ /* 0x000ee4000804007f */
[----:B---3--:R-:W-:Y:S05]  /*11ad0*/  @!P2 BRA `(.L_x_9401) ;  /* 0xfffffffc00eca947 */ /* 0x008fea000383ffff */
[----:B------:R-:W-:Y:S05]  /*11ae0*/  BRA `(.L_x_9400) ;  /* 0xffffff20006c7947 */ /* 0x000fea000383ffff */
.L_x_9406:
[----:B-1----:R-:W-:-:S04]  /*11af0*/  IMAD.U32 R3, RZ, RZ, UR25 ;  /* 0x00000019ff037e24 */ /* 0x002fc8000f8e00ff */
[----:B------:R1:W2:Y:S03]  /*11b00*/  SYNCS.PHASECHK.TRANS64.TRYWAIT P2, [R3+URZ+0x22830], R6 ;  /* 0x02283006030075a7 */ /* 0x0002a6000804017f */
[----:B--2---:R-:W-:Y:S05]  /*11b10*/  @!P2 NANOSLEEP.SYNCS 0x989680 ;  /* 0x009896800000a95d */ /* 0x004fea0003900000 */
[----:B------:R-:W2:Y:S02]  /*11b20*/  @!P2 SYNCS.PHASECHK.TRANS64 P2, [R3+URZ+0x22830], R6 ;  /* 0x022830060300a5a7 */ /* 0x000ea4000804007f */
[----:B--2---:R-:W-:Y:S05]  /*11b30*/  @!P2 BRA `(.L_x_9406) ;  /* 0xfffffffc00eca947 */ /* 0x004fea000383ffff */
[----:B------:R-:W-:Y:S05]  /*11b40*/  BRA `(.L_x_9405) ;  /* 0xffffff2400847947 */ /* 0x000fea000383ffff */
.L_x_9410:
[----:B-1----:R1:W2:Y:S02]  /*11b50*/  SYNCS.PHASECHK.TRANS64.TRYWAIT P2, [R9+URZ+0x22850], R6 ;  /* 0x02285006090075a7 */ /* 0x0022a4000804017f */
[----:B--2---:R-:W-:Y:S05]  /*11b60*/  @!P2 NANOSLEEP.SYNCS 0x989680 ;  /* 0x009896800000a95d */ /* 0x004fea0003900000 */
[----:B------:R-:W2:Y:S02]  /*11b70*/  @!P2 SYNCS.PHASECHK.TRANS64 P2, [R9+URZ+0x22850], R6 ;  /* 0x022850060900a5a7 */ /* 0x000ea4000804007f */
[----:B--2---:R-:W-:Y:S05]  /*11b80*/  @!P2 BRA `(.L_x_9410) ;  /* 0xfffffffc00f0a947 */ /* 0x004fea000383ffff */
[----:B------:R-:W-:Y:S05]  /*11b90*/  BRA `(.L_x_9409) ;  /* 0xffffff4400247947 */ /* 0x000fea000383ffff */
.L_x_9456:
        /* <DEDUP_REMOVED lines=11> */
.L_x_9559:
[----:B------:R-:W-:Y:S05]  /*11c50*/  BSYNC B0 ;  /* 0x0000000000007941 */ /* 0x000fea0003800000 */
.L_x_9558:
[----:B------:R-:W-:Y:S05]  /*11c60*/  BRA `(.L_x_9560) ;  /* 0xffffffb4002c7947 */ /* 0x000fea000383ffff */
.L_x_9458:
[----:B------:R-:W-:Y:S01]  /*11c70*/  BSSY B0, `(.L_x_9561) ;  /* 0x0000006000007945 */ /* 0x000fe20003800000 */
[----:B------:R-:W-:-:S07]  /*11c80*/  IMAD.MOV.U32 R15, RZ, RZ, -0x1 ;  /* 0xffffffffff0f7424 */ /* 0x000fce00078e00ff */
[----:B01--4-:R-:W-:Y:S05]  /*11c90*/  WARPSYNC.COLLECTIVE R15, `(.L_x_9562) ;  /* 0x000000000f0c7348 */ /* 0x013fea0003c00000 */
[----:B------:R-:W-:Y:S02]  /*11ca0*/  ELECT P6, UR62, PT ;  /* 0x00000000003e782f */ /* 0x000fe400038c0000 */
[----:B------:R-:W-:Y:S01]  /*11cb0*/  MOV R14, UR62 ;  /* 0x0000003e000e7c02 */ /* 0x000fe20008000f00 */
[----:B01--4-:R-:W-:Y:S10]  /*11cc0*/  ENDCOLLECTIVE ;  /* 0x000000000000791b */ /* 0x013ff40003800000 */
.L_x_9562:
[----:B------:R-:W-:Y:S05]  /*11cd0*/  BSYNC B0 ;  /* 0x0000000000007941 */ /* 0x000fea0003800000 */
.L_x_9561:
[----:B------:R-:W-:Y:S05]  /*11ce0*/  BRA `(.L_x_9563) ;  /* 0xffffffb400307947 */ /* 0x000fea000383ffff */
.L_x_9460:
[----:B--2---:R2:W3:Y:S02]  /*11cf0*/  SYNCS.PHASECHK.TRANS64.TRYWAIT P0, [R0+URZ+0x22840], R2 ;  /* 0x02284002000075a7 */ /* 0x0044e4000800017f */
[----:B---3--:R-:W-:Y:S05]  /*11d00*/  @!P0 NANOSLEEP.SYNCS 0x989680 ;  /* 0x009896800000895d */ /* 0x008fea0003900000 */
[----:B------:R-:W3:Y:S02]  /*11d10*/  @!P0 SYNCS.PHASECHK.TRANS64 P0, [R0+URZ+0x22840], R2 ;  /* 0x02284002000085a7 */ /* 0x000ee4000800007f */
[----:B---3--:R-:W-:Y:S05]  /*11d20*/  @!P0 BRA `(.L_x_9460) ;  /* 0xfffffffc00f08947 */ /* 0x008fea000383ffff */
[----:B------:R-:W-:Y:S05]  /*11d30*/  BRA `(.L_x_9564) ;  /* 0xffffffb400907947 */ /* 0x000fea000383ffff */
.L_x_9464:
        /* <DEDUP_REMOVED lines=15> */
.L_x_9565:
[----:B------:R-:W-:Y:S02]  /*11e30*/  IMAD.MOV.U32 R13, RZ, RZ, R0 ;  /* 0x000000ffff0d7224 */ /* 0x000fe400078e0000 */
[----:B------:R-:W-:-:S07]  /*11e40*/  IMAD.MOV.U32 R6, RZ, RZ, R14 ;  /* 0x000000ffff067224 */ /* 0x000fce00078e000e */
[----:B------:R-:W-:Y:S05]  /*11e50*/  WARPSYNC.COLLECTIVE R15, `(.L_x_9566) ;  /* 0x000000000f087348 */ /* 0x000fea0003c00000 */
[----:B------:R0:W1:Y:S02]  /*11e60*/  SHFL.IDX P6, R14, R13, R12, R11 ;  /* 0x0000000c0d0e7389 */ /* 0x00006400000c000b */
[----:B01----:R-:W-:Y:S01]  /*11e70*/  ENDCOLLECTIVE ;  /* 0x000000000000791b */ /* 0x003fe20003800000 */
.L_x_9566:
[----:B------:R-:W-:Y:S02]  /*11e80*/  IMAD.MOV.U32 R13, RZ, RZ, R2 ;  /* 0x000000ffff0d7224 */ /* 0x000fe400078e0002 */
[----:B------:R-:W-:Y:S02]  /*11e90*/  IMAD.MOV.U32 R12, RZ, RZ, 0x1 ;  /* 0x00000001ff0c7424 */ /* 0x000fe400078e00ff */
[----:B------:R-:W-:-:S07]  /*11ea0*/  IMAD.MOV.U32 R7, RZ, RZ, R14 ;  /* 0x000000ffff077224 */ /* 0x000fce00078e000e */
[----:B------:R-:W-:Y:S05]  /*11eb0*/  WARPSYNC.COLLECTIVE R15, `(.L_x_9567) ;  /* 0x000000000f087348 */ /* 0x000fea0003c00000 */
[----:B------:R0:W1:Y:S02]  /*11ec0*/  SHFL.IDX P6, R14, R13, R12, R11 ;  /* 0x0000000c0d0e7389 */ /* 0x00006400000c000b */
[----:B01----:R-:W-:Y:S01]  /*11ed0*/  ENDCOLLECTIVE ;  /* 0x000000000000791b */ /* 0x003fe20003800000 */
.L_x_9567:
        /* <DEDUP_REMOVED lines=15> */
.L_x_9568:
[----:B------:R-:W-:Y:S02]  /*11fd0*/  IMAD.MOV.U32 R13, RZ, RZ, R2 ;  /* 0x000000ffff0d7224 */ /* 0x000fe400078e0002 */
[----:B------:R-:W-:Y:S02]  /*11fe0*/  IMAD.MOV.U32 R12, RZ, RZ, 0x2 ;  /* 0x00000002ff0c7424 */ /* 0x000fe400078e00ff */
[----:B------:R-:W-:-:S07]  /*11ff0*/  IMAD.MOV.U32 R5, RZ, RZ, R14 ;  /* 0x000000ffff057224 */ /* 0x000fce00078e000e */
[----:B------:R-:W-:Y:S05]  /*12000*/  WARPSYNC.COLLECTIVE R15, `(.L_x_9569) ;  /* 0x000000000f087348 */ /* 0x000fea0003c00000 */
[----:B------:R0:W1:Y:S02]  /*12010*/  SHFL.IDX P6, R14, R13, R12, R11 ;  /* 0x0000000c0d0e7389 */ /* 0x00006400000c000b */
[----:B01----:R-:W-:Y:S01]  /*12020*/  ENDCOLLECTIVE ;  /* 0x000000000000791b */ /* 0x003fe20003800000 */
.L_x_9569:
        /* <DEDUP_REMOVED lines=15> */
.L_x_9570:
[----:B------:R-:W-:Y:S02]  /*12120*/  IMAD.MOV.U32 R13, RZ, RZ, R2 ;  /* 0x000000ffff0d7224 */ /* 0x000fe400078e0002 */
[----:B------:R-:W-:Y:S02]  /*12130*/  IMAD.MOV.U32 R12, RZ, RZ, 0x3 ;  /* 0x00000003ff0c7424 */ /* 0x000fe400078e00ff */
[----:B------:R-:W-:-:S07]  /*12140*/  IMAD.MOV.U32 R5, RZ, RZ, R14 ;  /* 0x000000ffff057224 */ /* 0x000fce00078e000e */
[----:B------:R-:W-:Y:S05]  /*12150*/  WARPSYNC.COLLECTIVE R15, `(.L_x_9571) ;  /* 0x000000000f087348 */ /* 0x000fea0003c00000 */
[----:B------:R0:W1:Y:S02]  /*12160*/  SHFL.IDX P6, R14, R13, R12, R11 ;  /* 0x0000000c0d0e7389 */ /* 0x00006400000c000b */
[----:B01----:R-:W-:Y:S01]  /*12170*/  ENDCOLLECTIVE ;  /* 0x000000000000791b */ /* 0x003fe20003800000 */
.L_x_9571:
        /* <DEDUP_REMOVED lines=15> */
.L_x_9572:
[----:B------:R-:W-:Y:S02]  /*12270*/  IMAD.MOV.U32 R13, RZ, RZ, R2 ;  /* 0x000000ffff0d7224 */ /* 0x000fe400078e0002 */
[----:B------:R-:W-:Y:S02]  /*12280*/  IMAD.MOV.U32 R12, RZ, RZ, 0x4 ;  /* 0x00000004ff0c7424 */ /* 0x000fe400078e00ff */
[----:B------:R-:W-:-:S07]  /*12290*/  IMAD.MOV.U32 R5, RZ, RZ, R14 ;  /* 0x000000ffff057224 */ /* 0x000fce00078e000e */
[----:B------:R-:W-:Y:S05]  /*122a0*/  WARPSYNC.COLLECTIVE R15, `(.L_x_9573) ;  /* 0x000000000f087348 */ /* 0x000fea0003c00000 */
[----:B------:R0:W1:Y:S02]  /*122b0*/  SHFL.IDX P6, R14, R13, R12, R11 ;  /* 0x0000000c0d0e7389 */ /* 0x00006400000c000b */
[----:B01----:R-:W-:Y:S01]  /*122c0*/  ENDCOLLECTIVE ;  /* 0x000000000000791b */ /* 0x003fe20003800000 */
.L_x_9573:
        /* <DEDUP_REMOVED lines=15> */
.L_x_9574:
[----:B------:R-:W-:Y:S02]  /*123c0*/  IMAD.MOV.U32 R13, RZ, RZ, R2 ;  /* 0x000000ffff0d7224 */ /* 0x000fe400078e0002 */
[----:B------:R-:W-:Y:S02]  /*123d0*/  IMAD.MOV.U32 R12, RZ, RZ, 0x5 ;  /* 0x00000005ff0c7424 */ /* 0x000fe400078e00ff */
[----:B------:R-:W-:-:S07]  /*123e0*/  IMAD.MOV.U32 R5, RZ, RZ, R14 ;  /* 0x000000ffff057224 */ /* 0x000fce00078e000e */
[----:B------:R-:W-:Y:S05]  /*123f0*/  WARPSYNC.COLLECTIVE R15, `(.L_x_9575) ;  /* 0x000000000f087348 */ /* 0x000fea0003c00000 */
[----:B------:R0:W1:Y:S02]  /*12400*/  SHFL.IDX P6, R14, R13, R12, R11 ;  /* 0x0000000c0d0e7389 */ /* 0x00006400000c000b */
[----:B01----:R-:W-:Y:S01]  /*12410*/  ENDCOLLECTIVE ;  /* 0x000000000000791b */ /* 0x003fe20003800000 */
.L_x_9575:
        /* <DEDUP_REMOVED lines=15> */
.L_x_9576:
[----:B------:R-:W-:Y:S02]  /*12510*/  IMAD.MOV.U32 R13, RZ, RZ, R2 ;  /* 0x000000ffff0d7224 */ /* 0x000fe400078e0002 */
[----:B------:R-:W-:Y:S02]  /*12520*/  IMAD.MOV.U32 R12, RZ, RZ, 0x6 ;  /* 0x00000006ff0c7424 */ /* 0x000fe400078e00ff */
[----:B------:R-:W-:-:S07]  /*12530*/  IMAD.MOV.U32 R5, RZ, RZ, R14 ;  /* 0x000000ffff057224 */ /* 0x000fce00078e000e */
[----:B------:R-:W-:Y:S05]  /*12540*/  WARPSYNC.COLLECTIVE R15, `(.L_x_9577) ;  /* 0x000000000f087348 */ /* 0x000fea0003c00000 */
[----:B------:R0:W1:Y:S02]  /*12550*/  SHFL.IDX P6, R14, R13, R12, R11 ;  /* 0x0000000c0d0e7389 */ /* 0x00006400000c000b */
[----:B01----:R-:W-:Y:S01]  /*12560*/  ENDCOLLECTIVE ;  /* 0x000000000000791b */ /* 0x003fe20003800000 */
.L_x_9577:
        /* <DEDUP_REMOVED lines=13> */
.L_x_9578:
        /* <DEDUP_REMOVED lines=8> */
.L_x_9579:
        /* <DEDUP_REMOVED lines=13> */
.L_x_9580:
[----:B------:R-:W-:Y:S01]  /*12790*/  IMAD.MOV.U32 R0, RZ, RZ, R14 ;  /* 0x000000ffff007224 */ /* 0x000fe200078e000e */
[----:B------:R-:W-:Y:S06]  /*127a0*/  BRA `(.L_x_9581) ;  /* 0xffffffb800147947 */ /* 0x000fec000383ffff */
.L_x_9467:
[----:B0-----:R0:W1:Y:S02]  /*127b0*/  SYNCS.PHASECHK.TRANS64.TRYWAIT P0, [R18+URZ+0x22820], R0 ;  /* 0x02282000120075a7 */ /* 0x001064000800017f */
[----:B-1----:R-:W-:Y:S05]  /*127c0*/  @!P0 NANOSLEEP.SYNCS 0x989680 ;  /* 0x009896800000895d */ /* 0x002fea0003900000 */
[----:B------:R-:W1:Y:S02]  /*127d0*/  @!P0 SYNCS.PHASECHK.TRANS64 P0, [R18+URZ+0x22820], R0 ;  /* 0x02282000120085a7 */ /* 0x000e64000800007f */
[----:B-1----:R-:W-:Y:S05]  /*127e0*/  @!P0 BRA `(.L_x_9467) ;  /* 0xfffffffc00f08947 */ /* 0x002fea000383ffff */
[----:B------:R-:W-:Y:S05]  /*127f0*/  BRA `(.L_x_9582) ;  /* 0xffffffb800707947 */ /* 0x000fea000383ffff */
.L_x_9471:
[----:B0-----:R0:W1:Y:S02]  /*12800*/  SYNCS.PHASECHK.TRANS64.TRYWAIT P0, [R2+URZ+0x22860], R0 ;  /* 0x02286000020075a7 */ /* 0x001064000800017f */
[----:B-1----:R-:W-:Y:S05]  /*12810*/  @!P0 NANOSLEEP.SYNCS 0x989680 ;  /* 0x009896800000895d */ /* 0x002fea0003900000 */
[----:B------:R-:W1:Y:S02]  /*12820*/  @!P0 SYNCS.PHASECHK.TRANS64 P0, [R2+URZ+0x22860], R0 ;  /* 0x02286000020085a7 */ /* 0x000e64000800007f */
[----:B-1----:R-:W-:Y:S05]  /*12830*/  @!P0 BRA `(.L_x_9471) ;  /* 0xfffffffc00f08947 */ /* 0x002fea000383ffff */
[----:B------:R-:W-:Y:S05]  /*12840*/  BRA `(.L_x_9583) ;  /* 0xffffffb800947947 */ /* 0x000fea000383ffff */
.L_x_9486:
[----:B--2---:R2:W3:Y:S02]  /*12850*/  SYNCS.PHASECHK.TRANS64.TRYWAIT P0, [R3+URZ+0x22840], R2 ;  /* 0x02284002030075a7 */ /* 0x0044e4000800017f */
[----:B---3--:R-:W-:Y:S05]  /*12860*/  @!P0 NANOSLEEP.SYNCS 0x989680 ;  /* 0x009896800000895d */ /* 0x008fea0003900000 */
[----:B------:R-:W3:Y:S02]  /*12870*/  @!P0 SYNCS.PHASECHK.TRANS64 P0, [R3+URZ+0x22840], R2 ;  /* 0x02284002030085a7 */ /* 0x000ee4000800007f */
[----:B---3--:R-:W-:Y:S05]  /*12880*/  @!P0 BRA `(.L_x_9486) ;  /* 0xfffffffc00f08947 */ /* 0x008fea000383ffff */
[----:B------:R-:W-:Y:S05]  /*12890*/  BRA `(.L_x_9584) ;  /* 0xffffffc000b47947 */ /* 0x000fea000383ffff */
.L_x_9491:
[----:B0-----:R0:W1:Y:S02]  /*128a0*/  SYNCS.PHASECHK.TRANS64.TRYWAIT P0, [R3+URZ+0x22860], R2 ;  /* 0x02286002030075a7 */ /* 0x001064000800017f */
[----:B-1----:R-:W-:Y:S05]  /*128b0*/  @!P0 NANOSLEEP.SYNCS 0x989680 ;  /* 0x009896800000895d */ /* 0x002fea0003900000 */
[----:B------:R-:W1:Y:S02]  /*128c0*/  @!P0 SYNCS.PHASECHK.TRANS64 P0, [R3+URZ+0x22860], R2 ;  /* 0x02286002030085a7 */ /* 0x000e64000800007f */
[----:B-1----:R-:W-:Y:S05]  /*128d0*/  @!P0 BRA `(.L_x_9491) ;  /* 0xfffffffc00f08947 */ /* 0x002fea000383ffff */
[----:B------:R-:W-:Y:S05]  /*128e0*/  BRA `(.L_x_9585) ;  /* 0xffffffc400307947 */ /* 0x000fea000383ffff */
.L_x_9502:
[----:B-1----:R1:W2:Y:S02]  /*128f0*/  SYNCS.PHASECHK.TRANS64.TRYWAIT P0, [R4+URZ+0x22840], R2 ;  /* 0x02284002040075a7 */ /* 0x0022a4000800017f */
[----:B--2---:R-:W-:Y:S05]  /*12900*/  @!P0 NANOSLEEP.SYNCS 0x989680 ;  /* 0x009896800000895d */ /* 0x004fea0003900000 */
[----:B------:R-:W2:Y:S02]  /*12910*/  @!P0 SYNCS.PHASECHK.TRANS64 P0, [R4+URZ+0x22840], R2 ;  /* 0x02284002040085a7 */ /* 0x000ea4000800007f */
[----:B--2---:R-:W-:Y:S05]  /*12920*/  @!P0 BRA `(.L_x_9502) ;  /* 0xfffffffc00f08947 */ /* 0x004fea000383ffff */
[----:B------:R-:W-:Y:S05]  /*12930*/  BRA `(.L_x_9586) ;  /* 0xffffffcc001c7947 */ /* 0x000fea000383ffff */
.L_x_9507:
[----:B0-----:R0:W2:Y:S02]  /*12940*/  SYNCS.PHASECHK.TRANS64.TRYWAIT P0, [R4+URZ+0x22860], R2 ;  /* 0x02286002040075a7 */ /* 0x0010a4000800017f */
[----:B--2---:R-:W-:Y:S05]  /*12950*/  @!P0 NANOSLEEP.SYNCS 0x989680 ;  /* 0x009896800000895d */ /* 0x004fea0003900000 */
[----:B------:R-:W2:Y:S02]  /*12960*/  @!P0 SYNCS.PHASECHK.TRANS64 P0, [R4+URZ+0x22860], R2 ;  /* 0x02286002040085a7 */ /* 0x000ea4000800007f */
[----:B--2---:R-:W-:Y:S05]  /*12970*/  @!P0 BRA `(.L_x_9507) ;  /* 0xfffffffc00f08947 */ /* 0x004fea000383ffff */
[----:B------:R-:W-:Y:S05]  /*12980*/  BRA `(.L_x_9587) ;  /* 0xffffffcc00987947 */ /* 0x000fea000383ffff */
.L_x_9518:
[----:B--2---:R2:W3:Y:S02]  /*12990*/  SYNCS.PHASECHK.TRANS64.TRYWAIT P0, [R2+URZ+0x22840], R3 ;  /* 0x02284003020075a7 */ /* 0x0044e4000800017f */
[----:B---3--:R-:W-:Y:S05]  /*129a0*/  @!P0 NANOSLEEP.SYNCS 0x989680 ;  /* 0x009896800000895d */ /* 0x008fea0003900000 */
[----:B------:R-:W3:Y:S02]  /*129b0*/  @!P0 SYNCS.PHASECHK.TRANS64 P0, [R2+URZ+0x22840], R3 ;  /* 0x02284003020085a7 */ /* 0x000ee4000800007f */
[----:B---3--:R-:W-:Y:S05]  /*129c0*/  @!P0 BRA `(.L_x_9518) ;  /* 0xfffffffc00f08947 */ /* 0x008fea000383ffff */
[----:B------:R-:W-:Y:S05]  /*129d0*/  BRA `(.L_x_9588) ;  /* 0xffffffd400687947 */ /* 0x000fea000383ffff */
.L_x_9523:
[----:B---3--:R3:W4:Y:S02]  /*129e0*/  SYNCS.PHASECHK.TRANS64.TRYWAIT P0, [R2+URZ+0x22860], R3 ;  /* 0x02286003020075a7 */ /* 0x008724000800017f */
[----:B----4-:R-:W-:Y:S05]  /*129f0*/  @!P0 NANOSLEEP.SYNCS 0x989680 ;  /* 0x009896800000895d */ /* 0x010fea0003900000 */
[----:B------:R-:W4:Y:S02]  /*12a00*/  @!P0 SYNCS.PHASECHK.TRANS64 P0, [R2+URZ+0x22860], R3 ;  /* 0x02286003020085a7 */ /* 0x000f24000800007f */
[----:B----4-:R-:W-:Y:S05]  /*12a10*/  @!P0 BRA `(.L_x_9523) ;  /* 0xfffffffc00f08947 */ /* 0x010fea000383ffff */
[----:B------:R-:W-:Y:S05]  /*12a20*/  BRA `(.L_x_9589) ;  /* 0xffffffd400e47947 */ /* 0x000fea000383ffff */
.L_x_9535:
[----:B------:R-:W3:Y:S01]  /*12a30*/  LDL R3, [R1] ;  /* 0x0000000001037983 */ /* 0x000ee20000100800 */
[----:B------:R-:W-:Y:S01]  /*12a40*/  BSSY B0, `(.L_x_9590) ;  /* 0x0000008000007945 */ /* 0x000fe20003800000 */
[----:B------:R-:W-:Y:S02]  /*12a50*/  IMAD.MOV.U32 R12, RZ, RZ, RZ ;  /* 0x000000ffff0c7224 */ /* 0x000fe400078e00ff */
[----:B0-----:R-:W-:Y:S02]  /*12a60*/  IMAD.MOV.U32 R11, RZ, RZ, 0x1f ;  /* 0x0000001fff0b7424 */ /* 0x001fe400078e00ff */
[----:B------:R-:W-:Y:S02]  /*12a70*/  IMAD.MOV.U32 R15, RZ, RZ, -0x1 ;  /* 0xffffffffff0f7424 */ /* 0x000fe400078e00ff */
[----:B---3--:R-:W-:-:S07]  /*12a80*/  IMAD.MOV.U32 R13, RZ, RZ, R3 ;  /* 0x000000ffff0d7224 */ /* 0x008fce00078e0003 */
[----:B-12---:R-:W-:Y:S05]  /*12a90*/  WARPSYNC.COLLECTIVE R15, `(.L_x_9591) ;  /* 0x000000000f087348 */ /* 0x006fea0003c00000 */
[----:B------:R0:W3:Y:S02]  /*12aa0*/  SHFL.IDX P6, R14, R13, R12, R11 ;  /* 0x0000000c0d0e7389 */ /* 0x0000e400000c000b */
[----:B0123--:R-:W-:Y:S01]  /*12ab0*/  ENDCOLLECTIVE ;  /* 0x000000000000791b */ /* 0x00ffe20003800000 */
.L_x_9591:
[----:B------:R-:W-:Y:S05]  /*12ac0*/  BSYNC B0 ;  /* 0x0000000000007941 */ /* 0x000fea0003800000 */
.L_x_9590:
        /* <DEDUP_REMOVED lines=9> */
.L_x_9592:
        /* <DEDUP_REMOVED lines=25> */
.L_x_9593:
[----:B------:R-:W-:Y:S01]  /*12cf0*/  IMAD.MOV.U32 R12, RZ, RZ, 0x2 ;  /* 0x00000002ff0c7424 */ /* 0x000fe200078e00ff */
[----:B------:R-:W-:-:S05]  /*12d00*/  SEL R3, R14, RZ, P1 ;  /* 0x000000ff0e037207 */ /* 0x000fca0000800000 */
[----:B------:R-:W-:-:S04]  /*12d10*/  IMAD.IADD R2, R2, 0x1, R3 ;  /* 0x0000000102027824 */ /* 0x000fc800078e0203 */
[----:B------:R-:W-:-:S07]  /*12d20*/  IMAD.MOV.U32 R13, RZ, RZ, R2 ;  /* 0x000000ffff0d7224 */ /* 0x000fce00078e0002 */
[----:B------:R-:W-:Y:S05]  /*12d30*/  WARPSYNC.COLLECTIVE R15, `(.L_x_9594) ;  /* 0x000000000f087348 */ /* 0x000fea0003c00000 */
[----:B------:R0:W1:Y:S02]  /*12d40*/  SHFL.UP P6, R14, R13, R12, R11 ;  /* 0x0400000c0d0e7389 */ /* 0x00006400000c000b */
[----:B01----:R-:W-:Y:S01]  /*12d50*/  ENDCOLLECTIVE ;  /* 0x000000000000791b */ /* 0x003fe20003800000 */
.L_x_9594:
[----:B------:R-:W-:Y:S01]  /*12d60*/  IMAD.MOV.U32 R12, RZ, RZ, 0x4 ;  /* 0x00000004ff0c7424 */ /* 0x000fe200078e00ff */
[----:B------:R-:W-:-:S05]  /*12d70*/  SEL R3, R14, RZ, P2 ;  /* 0x000000ff0e037207 */ /* 0x000fca0001000000 */
[----:B------:R-:W-:-:S04]  /*12d80*/  IMAD.IADD R2, R2, 0x1, R3 ;  /* 0x0000000102027824 */ /* 0x000fc800078e0203 */
[----:B------:R-:W-:-:S07]  /*12d90*/  IMAD.MOV.U32 R13, RZ, RZ, R2 ;  /* 0x000000ffff0d7224 */ /* 0x000fce00078e0002 */
[----:B------:R-:W-:Y:S05]  /*12da0*/  WARPSYNC.COLLECTIVE R15, `(.L_x_9595) ;  /* 0x000000000f087348 */ /* 0x000fea0003c00000 */
[----:B------:R0:W1:Y:S02]  /*12db0*/  SHFL.UP P6, R14, R13, R12, R11 ;  /* 0x0400000c0d0e7389 */ /* 0x00006400000c000b */
[----:B01----:R-:W-:Y:S01]  /*12dc0*/  ENDCOLLECTIVE ;  /* 0x000000000000791b */ /* 0x003fe20003800000 */
.L_x_9595:
[----:B------:R-:W-:Y:S01]  /*12dd0*/  IMAD.MOV.U32 R12, RZ, RZ, 0x8 ;  /* 0x00000008ff0c7424 */ /* 0x000fe200078e00ff */
[----:B------:R-:W-:-:S05]  /*12de0*/  SEL R3, R14, RZ, P3 ;  /* 0x000000ff0e037207 */ /* 0x000fca0001800000 */
[----:B------:R-:W-:-:S04]  /*12df0*/  IMAD.IADD R2, R2, 0x1, R3 ;  /* 0x0000000102027824 */ /* 0x000fc800078e0203 */
[----:B------:R-:W-:-:S07]  /*12e00*/  IMAD.MOV.U32 R13, RZ, RZ, R2 ;  /* 0x000000ffff0d7224 */ /* 0x000fce00078e0002 */
[----:B------:R-:W-:Y:S05]  /*12e10*/  WARPSYNC.COLLECTIVE R15, `(.L_x_9596) ;  /* 0x000000000f087348 */ /* 0x000fea0003c00000 */
[----:B------:R0:W1:Y:S02]  /*12e20*/  SHFL.UP P6, R14, R13, R12, R11 ;  /* 0x0400000c0d0e7389 */ /* 0x00006400000c000b */
[----:B01----:R-:W-:Y:S01]  /*12e30*/  ENDCOLLECTIVE ;  /* 0x000000000000791b */ /* 0x003fe20003800000 */
.L_x_9596:
[----:B------:R-:W-:Y:S01]  /*12e40*/  IMAD.MOV.U32 R12, RZ, RZ, 0x10 ;  /* 0x00000010ff0c7424 */ /* 0x000fe200078e00ff */
[----:B------:R-:W-:-:S05]  /*12e50*/  SEL R3, R14, RZ, P4 ;  /* 0x000000ff0e037207 */ /* 0x000fca0002000000 */
[----:B------:R-:W-:-:S04]  /*12e60*/  IMAD.IADD R2, R2, 0x1, R3 ;  /* 0x0000000102027824 */ /* 0x000fc800078e0203 */
[----:B------:R-:W-:-:S07]  /*12e70*/  IMAD.MOV.U32 R13, RZ, RZ, R2 ;  /* 0x000000ffff0d7224 */ /* 0x000fce00078e0002 */
[----:B------:R-:W-:Y:S05]  /*12e80*/  WARPSYNC.COLLECTIVE R15, `(.L_x_9597) ;  /* 0x000000000f087348 */ /* 0x000fea0003c00000 */
[----:B------:R0:W1:Y:S02]  /*12e90*/  SHFL.UP P6, R14, R13, R12, R11 ;  /* 0x0400000c0d0e7389 */ /* 0x00006400000c000b */
[----:B01----:R-:W-:Y:S01]  /*12ea0*/  ENDCOLLECTIVE ;  /* 0x000000000000791b */ /* 0x003fe20003800000 */
.L_x_9597:
        /* <DEDUP_REMOVED lines=8> */
.L_x_9598:
[----:B------:R-:W-:Y:S05]  /*12f30*/  BRA `(.L_x_9599) ;  /* 0xffffffdc00447947 */ /* 0x000fea000383ffff */
.L_x_9538:
        /* <DEDUP_REMOVED lines=8> */
.L_x_9601:
[----:B------:R-:W-:Y:S05]  /*12fc0*/  BSYNC B0 ;  /* 0x0000000000007941 */ /* 0x000fea0003800000 */
.L_x_9600:
        /* <DEDUP_REMOVED lines=9> */
.L_x_9602:
[----:B------:R-:W-:Y:S01]  /*13060*/  IMAD.MOV.U32 R12, RZ, RZ, 0x4 ;  /* 0x00000004ff0c7424 */ /* 0x000fe200078e00ff */
[----:B------:R-:W-:-:S05]  /*13070*/  SEL R3, R14, RZ, P2 ;  /* 0x000000ff0e037207 */ /* 0x000fca0001000000 */
[----:B------:R-:W-:-:S04]  /*13080*/  IMAD.IADD R2, R2, 0x1, R3 ;  /* 0x0000000102027824 */ /* 0x000fc800078e0203 */
[----:B------:R-:W-:-:S07]  /*13090*/  IMAD.MOV.U32 R13, RZ, RZ, R2 ;  /* 0x000000ffff0d7224 */ /* 0x000fce00078e0002 */
[----:B------:R-:W-:Y:S05]  /*130a0*/  WARPSYNC.COLLECTIVE R15, `(.L_x_9603) ;  /* 0x000000000f087348 */ /* 0x000fea0003c00000 */
[----:B------:R0:W1:Y:S02]  /*130b0*/  SHFL.UP P6, R14, R13, R12, R11 ;  /* 0x0400000c0d0e7389 */ /* 0x00006400000c000b */
[----:B01----:R-:W-:Y:S01]  /*130c0*/  ENDCOLLECTIVE ;  /* 0x000000000000791b */ /* 0x003fe20003800000 */
.L_x_9603:
[----:B------:R-:W-:Y:S01]  /*130d0*/  IMAD.MOV.U32 R12, RZ, RZ, 0x8 ;  /* 0x00000008ff0c7424 */ /* 0x000fe200078e00ff */
[----:B------:R-:W-:-:S05]  /*130e0*/  SEL R3, R14, RZ, P3 ;  /* 0x000000ff0e037207 */ /* 0x000fca0001800000 */
[----:B------:R-:W-:-:S04]  /*130f0*/  IMAD.IADD R2, R2, 0x1, R3 ;  /* 0x0000000102027824 */ /* 0x000fc800078e0203 */
[----:B------:R-:W-:-:S07]  /*13100*/  IMAD.MOV.U32 R13, RZ, RZ, R2 ;  /* 0x000000ffff0d7224 */ /* 0x000fce00078e0002 */
[----:B------:R-:W-:Y:S05]  /*13110*/  WARPSYNC.COLLECTIVE R15, `(.L_x_9604) ;  /* 0x000000000f087348 */ /* 0x000fea0003c00000 */
[----:B------:R0:W1:Y:S02]  /*13120*/  SHFL.UP P6, R14, R13, R12, R11 ;  /* 0x0400000c0d0e7389 */ /* 0x00006400000c000b */
[----:B01----:R-:W-:Y:S01]  /*13130*/  ENDCOLLECTIVE ;  /* 0x000000000000791b */ /* 0x003fe20003800000 */
.L_x_9604:
[----:B------:R-:W-:Y:S01]  /*13140*/  IMAD.MOV.U32 R12, RZ, RZ, 0x10 ;  /* 0x00000010ff0c7424 */ /* 0x000fe200078e00ff */
[----:B------:R-:W-:-:S05]  /*13150*/  SEL R3, R14, RZ, P4 ;  /* 0x000000ff0e037207 */ /* 0x000fca0002000000 */
[----:B------:R-:W-:-:S04]  /*13160*/  IMAD.IADD R2, R2, 0x1, R3 ;  /* 0x0000000102027824 */ /* 0x000fc800078e0203 */
[----:B------:R-:W-:-:S07]  /*13170*/  IMAD.MOV.U32 R13, RZ, RZ, R2 ;  /* 0x000000ffff0d7224 */ /* 0x000fce00078e0002 */
[----:B------:R-:W-:Y:S05]  /*13180*/  WARPSYNC.COLLECTIVE R15, `(.L_x_9605) ;  /* 0x000000000f087348 */ /* 0x000fea0003c00000 */
[----:B------:R0:W1:Y:S02]  /*13190*/  SHFL.UP P6, R14, R13, R12, R11 ;  /* 0x0400000c0d0e7389 */ /* 0x00006400000c000b */
[----:B01----:R-:W-:Y:S01]  /*131a0*/  ENDCOLLECTIVE ;  /* 0x000000000000791b */ /* 0x003fe20003800000 */
.L_x_9605:
        /* <DEDUP_REMOVED lines=8> */
.L_x_9606:
[----:B------:R-:W-:Y:S05]  /*13230*/  BRA `(.L_x_9607) ;  /* 0xffffffdc00307947 */ /* 0x000fea000383ffff */
.L_x_9540:
[----:B------:R-:W-:Y:S01]  /*13240*/  BSSY B0, `(.L_x_9608) ;  /* 0x0000006000007945 */ /* 0x000fe20003800000 */
[----:B------:R-:W-:Y:S01]  /*13250*/  PLOP3.LUT P6, PT, P6, PT, PT, 0x8, 0x0 ;  /* 0x000000000000781c */ /* 0x000fe200037ce170 */
[----:B------:R-:W-:-:S12]  /*13260*/  IMAD.MOV.U32 R15, RZ, RZ, -0x1 ;  /* 0xffffffffff0f7424 */ /* 0x000fd800078e00ff */
[----:B0-----:R-:W-:Y:S05]  /*13270*/  WARPSYNC.COLLECTIVE R15, `(.L_x_9609) ;  /* 0x000000000f087348 */ /* 0x001fea0003c00000 */
[----:B------:R-:W-:Y:S01]  /*13280*/  VOTE.ANY R14, PT, P6 ;  /* 0x00000000000e7806 */ /* 0x000fe200030e0100 */
[----:B0-----:R-:W-:Y:S06]  /*13290*/  ENDCOLLECTIVE ;  /* 0x000000000000791b */ /* 0x001fec0003800000 */
.L_x_9609:
[----:B------:R-:W-:Y:S05]  /*132a0*/  BSYNC B0 ;  /* 0x0000000000007941 */ /* 0x000fea0003800000 */
.L_x_9608:
        /* <DEDUP_REMOVED lines=9> */
.L_x_9610:
[----:B------:R-:W-:Y:S02]  /*13340*/  IMAD.MOV.U32 R13, RZ, RZ, R7 ;  /* 0x000000ffff0d7224 */ /* 0x000fe400078e0007 */
[----:B------:R-:W-:-:S07]  /*13350*/  IMAD.MOV.U32 R5, RZ, RZ, R14 ;  /* 0x000000ffff057224 */ /* 0x000fce00078e000e */
[----:B------:R-:W-:Y:S05]  /*13360*/  WARPSYNC.COLLECTIVE R15, `(.L_x_9611) ;  /* 0x000000000f087348 */ /* 0x000fea0003c00000 */
[----:B------:R0:W1:Y:S02]  /*13370*/  SHFL.IDX P6, R14, R13, R12, R11 ;  /* 0x0000000c0d0e7389 */ /* 0x00006400000c000b */
[----:B01----:R-:W-:Y:S01]  /*13380*/  ENDCOLLECTIVE ;  /* 0x000000000000791b */ /* 0x003fe20003800000 */
.L_x_9611:
[----:B------:R-:W-:Y:S01]  /*13390*/  IMAD.MOV.U32 R7, RZ, RZ, R14 ;  /* 0x000000ffff077224 */ /* 0x000fe200078e000e */
[----:B------:R-:W-:Y:S06]  /*133a0*/  BRA `(.L_x_9612) ;  /* 0xffffffdc00107947 */ /* 0x000fec000383ffff */
.L_x_9542:
[----:B------:R-:W-:Y:S01]  /*133b0*/  BSSY B0, `(.L_x_9613) ;  /* 0x0000007000007945 */ /* 0x000fe20003800000 */
[----:B------:R-:W-:Y:S02]  /*133c0*/  IMAD.MOV.U32 R13, RZ, RZ, R2 ;  /* 0x000000ffff0d7224 */ /* 0x000fe400078e0002 */
[----:B------:R-:W-:Y:S02]  /*133d0*/  IMAD.MOV.U32 R11, RZ, RZ, 0x1f ;  /* 0x0000001fff0b7424 */ /* 0x000fe400078e00ff */
[----:B------:R-:W-:-:S07]  /*133e0*/  IMAD.MOV.U32 R15, RZ, RZ, -0x1 ;  /* 0xffffffffff0f7424 */ /* 0x000fce00078e00ff */
[----:B0123--:R-:W-:Y:S05]  /*133f0*/  WARPSYNC.COLLECTIVE R15, `(.L_x_9614) ;  /* 0x000000000f087348 */ /* 0x00ffea0003c00000 */
[----:B------:R4:W0:Y:S02]  /*13400*/  SHFL.IDX P6, R14, R13, R12, R11 ;  /* 0x0000000c0d0e7389 */ /* 0x00082400000c000b */
[----:B01234-:R-:W-:Y:S01]  /*13410*/  ENDCOLLECTIVE ;  /* 0x000000000000791b */ /* 0x01ffe20003800000 */
.L_x_9614:
[----:B------:R-:W-:Y:S05]  /*13420*/  BSYNC B0 ;  /* 0x0000000000007941 */ /* 0x000fea0003800000 */
.L_x_9613:
[----:B------:R-:W-:Y:S01]  /*13430*/  IMAD.MOV.U32 R6, RZ, RZ, R14 ;  /* 0x000000ffff067224 */ /* 0x000fe200078e000e */
[----:B------:R-:W-:Y:S06]  /*13440*/  BRA `(.L_x_9541) ;  /* 0xffffffdc00007947 */ /* 0x000fec000383ffff */
.L_x_9546:
[----:B0-----:R0:W1:Y:S02]  /*13450*/  SYNCS.PHASECHK.TRANS64.TRYWAIT P0, [R0+URZ+0x22820], R3 ;  /* 0x02282003000075a7 */ /* 0x001064000800017f */
[----:B-1----:R-:W-:Y:S05]  /*13460*/  @!P0 NANOSLEEP.SYNCS 0x989680 ;  /* 0x009896800000895d */ /* 0x002fea0003900000 */
[----:B------:R-:W1:Y:S02]  /*13470*/  @!P0 SYNCS.PHASECHK.TRANS64 P0, [R0+URZ+0x22820], R3 ;  /* 0x02282003000085a7 */ /* 0x000e64000800007f */
[----:B-1----:R-:W-:Y:S05]  /*13480*/  @!P0 BRA `(.L_x_9546) ;  /* 0xfffffffc00f08947 */ /* 0x002fea000383ffff */
[----:B------:R-:W-:Y:S05]  /*13490*/  BRA `(.L_x_9615) ;  /* 0xffffffe000947947 */ /* 0x000fea000383ffff */
.L_x_9547:
        /* <DEDUP_REMOVED lines=11> */
.L_x_9617:
[----:B------:R-:W-:Y:S05]  /*13550*/  BSYNC B0 ;  /* 0x0000000000007941 */ /* 0x000fea0003800000 */
.L_x_9616:
[----:B------:R-:W-:Y:S05]  /*13560*/  BRA `(.L_x_9618) ;  /* 0xffffffe0007c7947 */ /* 0x000fea000383ffff */
.L_x_9550:
[----:B------:R-:W-:Y:S01]  /*13570*/  BSSY B1, `(.L_x_9619) ;  /* 0x0000006000017945 */ /* 0x000fe20003800000 */
[----:B------:R-:W-:-:S07]  /*13580*/  IMAD.MOV.U32 R15, RZ, RZ, -0x1 ;  /* 0xffffffffff0f7424 */ /* 0x000fce00078e00ff */
[----:B01----:R-:W-:Y:S05]  /*13590*/  WARPSYNC.COLLECTIVE R15, `(.L_x_9620) ;  /* 0x000000000f0c7348 */ /* 0x003fea0003c00000 */
[----:B------:R-:W-:Y:S02]  /*135a0*/  ELECT P6, UR62, PT ;  /* 0x00000000003e782f */ /* 0x000fe400038c0000 */
[----:B------:R-:W-:Y:S01]  /*135b0*/  MOV R14, UR62 ;  /* 0x0000003e000e7c02 */ /* 0x000fe20008000f00 */
[----:B01----:R-:W-:Y:S10]  /*135c0*/  ENDCOLLECTIVE ;  /* 0x000000000000791b */ /* 0x003ff40003800000 */
.L_x_9620:
[----:B------:R-:W-:Y:S05]  /*135d0*/  BSYNC B1 ;  /* 0x0000000000017941 */ /* 0x000fea0003800000 */
.L_x_9619:
[----:B------:R-:W-:Y:S05]  /*135e0*/  BRA `(.L_x_9621) ;  /* 0xffffffe000747947 */ /* 0x000fea000383ffff */
.L_x_9552:
[----:B0-----:R0:W1:Y:S02]  /*135f0*/  SYNCS.PHASECHK.TRANS64.TRYWAIT P0, [R6+URZ], R5 ;  /* 0x00000005060075a7 */ /* 0x001064000800017f */
[----:B-1----:R-:W-:Y:S05]  /*13600*/  @!P0 NANOSLEEP.SYNCS 0x989680 ;  /* 0x009896800000895d */ /* 0x002fea0003900000 */
[----:B------:R-:W1:Y:S02]  /*13610*/  @!P0 SYNCS.PHASECHK.TRANS64 P0, [R6+URZ], R5 ;  /* 0x00000005060085a7 */ /* 0x000e64000800007f */
[----:B-1----:R-:W-:Y:S05]  /*13620*/  @!P0 BRA `(.L_x_9552) ;  /* 0xfffffffc00f08947 */ /* 0x002fea000383ffff */
[----:B------:R-:W-:Y:S05]  /*13630*/  BRA `(.L_x_9622) ;  /* 0xffffffe000ac7947 */ /* 0x000fea000383ffff */
.L_x_9553:
[----:B-1----:R1:W2:Y:S02]  /*13640*/  SYNCS.PHASECHK.TRANS64.TRYWAIT P0, [R7+URZ], R2 ;  /* 0x00000002070075a7 */ /* 0x0022a4000800017f */
[----:B--2---:R-:W-:Y:S05]  /*13650*/  @!P0 NANOSLEEP.SYNCS 0x989680 ;  /* 0x009896800000895d */ /* 0x004fea0003900000 */
[----:B------:R-:W2:Y:S02]  /*13660*/  @!P0 SYNCS.PHASECHK.TRANS64 P0, [R7+URZ], R2 ;  /* 0x00000002070085a7 */ /* 0x000ea4000800007f */
[----:B--2---:R-:W-:Y:S05]  /*13670*/  @!P0 BRA `(.L_x_9553) ;  /* 0xfffffffc00f08947 */ /* 0x004fea000383ffff */
[----:B------:R-:W-:Y:S05]  /*13680*/  BRA `(.L_x_9623) ;  /* 0xffffffe000a07947 */ /* 0x000fea000383ffff */
.L_x_9555:
[----:B--2---:R2:W3:Y:S02]  /*13690*/  SYNCS.PHASECHK.TRANS64.TRYWAIT P0, [R4+URZ], R5 ;  /* 0x00000005040075a7 */ /* 0x0044e4000800017f */
[----:B---3--:R-:W-:Y:S05]  /*136a0*/  @!P0 NANOSLEEP.SYNCS 0x989680 ;  /* 0x009896800000895d */ /* 0x008fea0003900000 */
[----:B------:R-:W3:Y:S02]  /*136b0*/  @!P0 SYNCS.PHASECHK.TRANS64 P0, [R4+URZ], R5 ;  /* 0x00000005040085a7 */ /* 0x000ee4000800007f */
[----:B---3--:R-:W-:Y:S05]  /*136c0*/  @!P0 BRA `(.L_x_9555) ;  /* 0xfffffffc00f08947 */ /* 0x008fea000383ffff */
[----:B------:R-:W-:Y:S05]  /*136d0*/  BRA `(.L_x_9624) ;  /* 0xffffffe000a47947 */ /* 0x000fea000383ffff */
.L_x_9625:
        /* <DEDUP_REMOVED lines=10> */
.L_x_15190:


//--------------------- .text._ZN7cutlass13device_kernelIN5flash11enable_sm90INS1_16FlashAttnFwdSm90INS1_25CollectiveMainloopFwdSm90ILi2EN4cute5tupleIJNS5_1CILi1EEES8_S8_EEENS6_IJNS7_ILi128EEENS7_ILi96EEENS7_ILi64EEEEEELi256ENS_6half_tEfNS_4arch4Sm90ELb0ELb0ELb1ELb1ELb0ELb1ELb0ELb1ELb0ELb1ELb1ELb0EEENS1_21CollectiveEpilogueFwdINS6_IJSA_NS7_ILi256EEESB_EEES9_SE_SG_Li256ELb1ELb1ELb1ELb0EEENS1_36VarlenDynamicPersistentTileSchedulerILi128ELi96ELi256ELi128ELb1ELb1ELb1ELb0ELb1ELb1EEEEEEEEEvNT_6ParamsE --------------------------
	.section	.text._ZN7cutlass13device_kernelIN5flash11enable_sm90INS1_16FlashAttnFwdSm90INS1_25CollectiveMainloopFwdSm90ILi2EN4cute5tupleIJNS5_1CILi1EEES8_S8_EEENS6_IJNS7_ILi128EEENS7_ILi96EEENS7_ILi64EEEEEELi256ENS_6half_tEfNS_4arch4Sm90ELb0ELb0ELb1ELb1ELb0ELb1ELb0ELb1ELb0ELb1ELb1ELb0EEENS1_21CollectiveEpilogueFwdINS6_IJSA_NS7_ILi256EEESB_EEES9_SE_SG_Li256ELb1ELb1ELb1ELb0EEENS1_36VarlenDynamicPersistentTileSchedulerILi128ELi96ELi256ELi128ELb1ELb1ELb1ELb0ELb1ELb1EEEEEEEEEvNT_6ParamsE,"ax",@progbits
	.align	128
.text._ZN7cutlass13device_kernelIN5flash11enable_sm90INS1_16FlashAttnFwdSm90INS1_25CollectiveMainloopFwdSm90ILi2EN4cute5tupleIJNS5_1CILi1EEES8_S8_EEENS6_IJNS7_ILi128EEENS7_ILi96EEENS7_ILi64EEEEEELi256ENS_6half_tEfNS_4arch4Sm90ELb0ELb0ELb1ELb1ELb0ELb1ELb0ELb1ELb0ELb1ELb1ELb0EEENS1_21CollectiveEpilogueFwdINS6_IJSA_NS7_ILi256EEESB_EEES9_SE_SG_Li256ELb1ELb1ELb1ELb0EEENS1_36VarlenDynamicPersistentTileSchedulerILi128ELi96ELi256ELi128ELb1ELb1ELb1ELb0ELb1ELb1EEEEEEEEEvNT_6ParamsE:
        .type           _ZN7cutlass13device_kernelIN5flash11enable_sm90INS1_16FlashAttnFwdSm90INS1_25CollectiveMainloopFwdSm90ILi2EN4cute5tupleIJNS5_1CILi1EEES8_S8_EEENS6_IJNS7_ILi128EEENS7_ILi96EEENS7_ILi64EEEEEELi256ENS_6half_tEfNS_4arch4Sm90ELb0ELb0ELb1ELb1ELb0ELb1ELb0ELb1ELb0ELb1ELb1ELb0EEENS1_21CollectiveEpilogueFwdINS6_IJSA_NS7_ILi256EEESB_EEES9_SE_SG_Li256ELb1ELb1ELb1ELb0EEENS1_36VarlenDynamicPersistentTileSchedulerILi128ELi96ELi256ELi128ELb1ELb1ELb1ELb0ELb1ELb1EEEEEEEEEvNT_6ParamsE,@function
        .size           _ZN7cutlass13device_kernelIN5flash11enable_sm90INS1_16FlashAttnFwdSm90INS1_25CollectiveMainloopFwdSm90ILi2EN4cute5tupleIJNS5_1CILi1EEES8_S8_EEENS6_IJNS7_ILi128EEENS7_ILi96EEENS7_ILi64EEEEEELi256ENS_6half_tEfNS_4arch4Sm90ELb0ELb0ELb1ELb1ELb0ELb1ELb0ELb1ELb0ELb1ELb1ELb0EEENS1_21CollectiveEpilogueFwdINS6_IJSA_NS7_ILi256EEESB_EEES9_SE_SG_Li256ELb1ELb1ELb1ELb0EEENS1_36VarlenDynamicPersistentTileSchedulerILi128ELi96ELi256ELi128ELb1ELb1ELb1ELb0ELb1ELb1EEEEEEEEEvNT_6ParamsE,(.L_x_15191 - _ZN7cutlass13device_kernelIN5flash11enable_sm90INS1_16FlashAttnFwdSm90INS1_25CollectiveMainloopFwdSm90ILi2EN4cute5tupleIJNS5_1CILi1EEES8_S8_EEENS6_IJNS7_ILi128EEENS7_ILi96EEENS7_ILi64EEEEEELi256ENS_6half_tEfNS_4arch4Sm90ELb0ELb0ELb1ELb1ELb0ELb1ELb0ELb1ELb0ELb1ELb1ELb0EEENS1_21CollectiveEpilogueFwdINS6_IJSA_NS7_ILi256EEESB_EEES9_SE_SG_Li256ELb1ELb1ELb1ELb0EEENS1_36VarlenDynamicPersistentTileSchedulerILi128ELi96ELi256ELi128ELb1ELb1ELb1ELb0ELb1ELb1EEEEEEEEEvNT_6ParamsE)
        .other          _ZN7cutlass13device_kernelIN5flash11enable_sm90INS1_16FlashAttnFwdSm90INS1_25CollectiveMainloopFwdSm90ILi2EN4cute5tupleIJNS5_1CILi1EEES8_S8_EEENS6_IJNS7_ILi128EEENS7_ILi96EEENS7_ILi64EEEEEELi256ENS_6half_tEfNS_4arch4Sm90ELb0ELb0ELb1ELb1ELb0ELb1ELb0ELb1ELb0ELb1ELb1ELb0EEENS1_21CollectiveEpilogueFwdINS6_IJSA_NS7_ILi256EEESB_EEES9_SE_SG_Li256ELb1ELb1ELb1ELb0EEENS1_36VarlenDynamicPersistentTileSchedulerILi128ELi96ELi256ELi128ELb1ELb1ELb1ELb0ELb1ELb1EEEEEEEEEvNT_6ParamsE,@"STO_CUDA_ENTRY STV_DEFAULT"
_ZN7cutlass13device_kernelIN5flash11enable_sm90INS1_16FlashAttnFwdSm90INS1_25CollectiveMainloopFwdSm90ILi2EN4cute5tupleIJNS5_1CILi1EEES8_S8_EEENS6_IJNS7_ILi128EEENS7_ILi96EEENS7_ILi64EEEEEELi256ENS_6half_tEfNS_4arch4Sm90ELb0ELb0ELb1ELb1ELb0ELb1ELb0ELb1ELb0ELb1ELb1ELb0EEENS1_21CollectiveEpilogueFwdINS6_IJSA_NS7_ILi256EEESB_EEES9_SE_SG_Li256ELb1ELb1ELb1ELb0EEENS1_36VarlenDynamicPersistentTileSchedulerILi128ELi96ELi256ELi128ELb1ELb1ELb1ELb0ELb1ELb1EEEEEEEEEvNT_6ParamsE:
        /* <DEDUP_REMOVED lines=24> */
.L_x_9627:
[----:B------:R-:W-:Y:S05]  /*0180*/  BSYNC B0 ;  /* 0x0000000000007941 */ /* 0x000fea0003800000 */
.L_x_9626:
        /* <DEDUP_REMOVED lines=41> */
.L_x_9628:
        /* <DEDUP_REMOVED lines=22> */
.L_x_9629:
        /* <DEDUP_REMOVED lines=18> */
.L_x_9630:
        /* <DEDUP_REMOVED lines=22> */
.L_x_9631:
        /* <DEDUP_REMOVED lines=22> */
.L_x_9632:
        /* <DEDUP_REMOVED lines=8> */
.L_x_9635:
        /* <DEDUP_REMOVED lines=11> */
[----:B------:R-:W-:Y:S04]  /*0a90*/  BAR.SYNC.DEFER_BLOCKING 0x5, 0x180 ;  /* 0x0146000000007b1d */ /* 0x000fe80000010000 */
[----:B------:R-:W-:-:S02]  /*0aa0*/  IMAD.U32 R19, RZ, RZ, UR4 ;  /* 0x00000004ff137e24 */ /* 0x000fc4000f8e00ff */
[----:B------:R-:W-:-:S03]  /*0ab0*/  ULDC UR4, c[0x0][0xc3c] ;  /* 0x00030f0000047ab9 */ /* 0x000fc60000000800 */
[----:B------:R-:W0:Y:S01]  /*0ac0*/  LDS.128 R152, [R19+0x228d0] ;  /* 0x0228d00013987984 */ /* 0x000e220000000c00 */
[----:B------:R-:W-:Y:S06]  /*0ad0*/  BAR.ARV 0x4, 0x180 ;  /* 0x0106000000007b1d */ /* 0x000fec0000002000 */
[----:B0-----:R-:W-:-:S13]  /*0ae0*/  ISETP.GE.AND P0, PT, R155, UR4, PT ;  /* 0x000000049b007c0c */ /* 0x001fda000bf06270 */
[----:B------:R-:W-:Y:S05]  /*0af0*/  @P0 BRA `(.L_x_9636) ;  /* 0x00000198006c0947 */ /* 0x000fea0003800000 */
[----:B------:R-:W-:Y:S01]  /*0b00*/  VIADD R6, R6, 0xffffff80 ;  /* 0xffffff8006067836 */ /* 0x000fe20000000000 */
[----:B------:R-:W-:Y:S01]  /*0b10*/  CS2R R200, SRZ ;  /* 0x0000000000c87805 */ /* 0x000fe2000001ff00 */
[----:B------:R-:W-:Y:S01]  /*0b20*/  IMAD.MOV.U32 R217, RZ, RZ, RZ ;  /* 0x000000ffffd97224 */ /* 0x000fe200078e00ff */
[----:B------:R-:W-:Y:S01]  /*0b30*/  ULOP3.LUT UR44, UR36, 0x1, URZ, 0xfc, !UPT ;  /* 0x00000001242c7892 */ /* 0x000fe2000f8efc3f */
[----:B------:R-:W-:Y:S01]  /*0b40*/  IMAD.MOV.U32 R204, RZ, RZ, RZ ;  /* 0x000000ffffcc7224 */ /* 0x000fe200078e00ff */
[----:B------:R-:W-:-:S04]  /*0b50*/  SHF.R.S32.HI R3, RZ, 0x1f, R6 ;  /* 0x0000001fff037819 */ /* 0x000fc80000011406 */
[CC--:B------:R-:W-:Y:S02]  /*0b60*/  LEA.HI R0, R3.reuse, R6.reuse, RZ, 0x7 ;  /* 0x0000000603007211 */ /* 0x0c0fe400078f38ff */
[CC--:B------:R-:W-:Y:S02]  /*0b70*/  LEA.HI R2, R3.reuse, R6.reuse, RZ, 0x4 ;  /* 0x0000000603027211 */ /* 0x0c0fe400078f20ff */
[----:B------:R-:W-:Y:S02]  /*0b80*/  LOP3.LUT R5, R0, 0xffffff80, RZ, 0xc0, !PT ;  /* 0xffffff8000057812 */ /* 0x000fe400078ec0ff */
[----:B------:R-:W-:Y:S02]  /*0b90*/  SHF.R.S32.HI R7, RZ, 0x4, R2 ;  /* 0x00000004ff077819 */ /* 0x000fe40000011402 */
[----:B------:R-:W-:Y:S01]  /*0ba0*/  LEA.HI R206, R3, R6, RZ, 0x5 ;  /* 0x0000000603ce7211 */ /* 0x000fe200078f28ff */
[----:B------:R-:W-:Y:S01]  /*0bb0*/  IMAD.IADD R13, R6, 0x1, -R5 ;  /* 0x00000001060d7824 */ /* 0x000fe200078e0a05 */
[----:B------:R-:W-:-:S02]  /*0bc0*/  SHF.R.S32.HI R5, RZ, 0x7, R0 ;  /* 0x00000007ff057819 */ /* 0x000fc40000011400 */
[----:B------:R-:W-:Y:S02]  /*0bd0*/  LEA.HI R4, R2, R7, RZ, 0x1 ;  /* 0x0000000702047211 */ /* 0x000fe400078f08ff */
[----:B------:R-:W-:Y:S01]  /*0be0*/  SHF.R.S32.HI R8, RZ, 0x1f, R13 ;  /* 0x0000001fff087819 */ /* 0x000fe2000001140d */
[----:B------:R-:W-:Y:S01]  /*0bf0*/  STL [R1+0x54], R13 ;  /* 0x0000540d01007387 */ /* 0x000fe20000100800 */
[----:B------:R-:W-:Y:S02]  /*0c00*/  LEA.HI R0, R0, R5, RZ, 0x1 ;  /* 0x0000000500007211 */ /* 0x000fe400078f08ff */
[----:B------:R-:W-:Y:S02]  /*0c10*/  LEA.HI R9, R8, R13, RZ, 0x2 ;  /* 0x0000000d08097211 */ /* 0x000fe400078f10ff */
[----:B------:R-:W-:Y:S02]  /*0c20*/  LOP3.LUT R0, R0, 0x3fffffe, RZ, 0xc0, !PT ;  /* 0x03fffffe00007812 */ /* 0x000fe400078ec0ff */
[----:B------:R-:W-:-:S02]  /*0c30*/  SHF.R.S32.HI R10, RZ, 0x2, R9 ;  /* 0x00000002ff0a7819 */ /* 0x000fc40000011409 */
[----:B------:R-:W-:Y:S01]  /*0c40*/  SHF.R.S32.HI R11, RZ, 0x1f, R9 ;  /* 0x0000001fff0b7819 */ /* 0x000fe20000011409 */
[----:B------:R-:W-:Y:S01]  /*0c50*/  IMAD.IADD R0, R5, 0x1, -R0 ;  /* 0x0000000105007824 */ /* 0x000fe200078e0a00 */
[----:B------:R-:W-:Y:S02]  /*0c60*/  LOP3.LUT R4, R4, 0x1ffffffe, RZ, 0xc0, !PT ;  /* 0x1ffffffe04047812 */ /* 0x000fe400078ec0ff */
[CC--:B------:R-:W-:Y:S02]  /*0c70*/  LEA.HI R18, R3.reuse, R6.reuse, RZ, 0x2 ;  /* 0x0000000603127211 */ /* 0x0c0fe400078f10ff */
[----:B------:R-:W-:Y:S01]  /*0c80*/  LEA.HI R3, R3, R6, RZ, 0x3 ;  /* 0x0000000603037211 */ /* 0x000fe200078f18ff */
[----:B------:R-:W-:Y:S01]  /*0c90*/  IMAD.IADD R4, R7, 0x1, -R4 ;  /* 0x0000000107047824 */ /* 0x000fe200078e0a04 */
[----:B------:R-:W-:Y:S02]  /*0ca0*/  LEA.HI R11, R11, R10, RZ, 0x3 ;  /* 0x0000000a0b0b7211 */ /* 0x000fe400078f18ff */
[----:B------:R-:W-:Y:S01]  /*0cb0*/  LOP3.LUT R5, R2, 0x3fffff0, RZ, 0xc0, !PT ;  /* 0x03fffff002057812 */ /* 0x000fe200078ec0ff */
[----:B------:R-:W-:Y:S01]  /*0cc0*/  IMAD.MOV.U32 R2, RZ, RZ, RZ ;  /* 0x000000ffff027224 */ /* 0x000fe200078e00ff */
[----:B------:R-:W-:-:S02]  /*0cd0*/  LOP3.LUT R7, R3, 0xfffffff8, RZ, 0xc0, !PT ;  /* 0xfffffff803077812 */ /* 0x000fc400078ec0ff */
[----:B------:R-:W-:Y:S01]  /*0ce0*/  LOP3.LUT R11, R11, 0xfffffff8, RZ, 0xc0, !PT ;  /* 0xfffffff80b0b7812 */ /* 0x000fe200078ec0ff */
[----:B------:R-:W-:Y:S01]  /*0cf0*/  IMAD.IADD R5, R6, 0x1, -R5 ;  /* 0x0000000106057824 */ /* 0x000fe200078e0a05 */
[----:B------:R-:W-:Y:S01]  /*0d00*/  LEA.HI R8, R8, R13, RZ, 0x5 ;  /* 0x0000000d08087211 */ /* 0x000fe200078f28ff */
[----:B------:R-:W-:Y:S01]  /*0d10*/  IMAD.IADD R7, R6, 0x1, -R7 ;  /* 0x0000000106077824 */ /* 0x000fe200078e0a07 */
[----:B------:R-:W-:Y:S01]  /*0d20*/  LOP3.LUT R3, R18, 0xfffffffc, RZ, 0xc0, !PT ;  /* 0xfffffffc12037812 */ /* 0x000fe200078ec0ff */
[----:B------:R-:W-:Y:S01]  /*0d30*/  IMAD.IADD R11, R10, 0x1, -R11 ;  /* 0x000000010a0b7824 */ /* 0x000fe200078e0a0b */
[----:B------:R-:W-:Y:S01]  /*0d40*/  SHF.R.S32.HI R206, RZ, 0x5, R206 ;  /* 0x00000005ffce7819 */ /* 0x000fe200000114ce */
[----:B------:R-:W-:Y:S01]  /*0d50*/  IMAD.SHL.U32 R203, R7, 0x8, RZ ;  /* 0x0000000807cb7824 */ /* 0x000fe200078e00ff */
[----:B------:R-:W-:Y:S01]  /*0d60*/  SHF.R.S32.HI R18, RZ, 0x2, R18 ;  /* 0x00000002ff127819 */ /* 0x000fe20000011412 */
[----:B------:R-:W-:Y:S01]  /*0d70*/  IMAD.IADD R3, R6, 0x1, -R3 ;  /* 0x0000000106037824 */ /* 0x000fe200078e0a03 */
[----:B------:R-:W-:Y:S01]  /*0d80*/  SHF.R.S32.HI R8, RZ, 0x5, R8 ;  /* 0x00000005ff087819 */ /* 0x000fe20000011408 */
[----:B------:R-:W-:Y:S01]  /*0d90*/  IMAD R5, R206, 0x10, R5 ;  /* 0x00000010ce057824 */ /* 0x000fe200078e0205 */
[----:B------:R-:W-:Y:S01]  /*0da0*/  IADD3 R210, R203, 0x40, RZ ;  /* 0x00000040cbd27810 */ /* 0x000fe20007ffe0ff */
[----:B------:R-:W-:Y:S01]  /*0db0*/  VIADD R216, R18, 0x40 ;  /* 0x0000004012d87836 */ /* 0x000fe20000000000 */
[----:B------:R-:W-:Y:S01]  /*0dc0*/  LOP3.LUT R9, R9, 0x7ffffffc, RZ, 0xc0, !PT ;  /* 0x7ffffffc09097812 */ /* 0x000fe200078ec0ff */
[----:B------:R-:W-:Y:S01]  /*0dd0*/  IMAD R11, R8, 0x10, R11 ;  /* 0x00000010080b7824 */ /* 0x000fe200078e020b */
[----:B------:R-:W-:Y:S01]  /*0de0*/  SHF.R.S32.HI R220, RZ, 0x1f, R18 ;  /* 0x0000001fffdc7819 */ /* 0x000fe20000011412 */
[----:B------:R-:W-:Y:S01]  /*0df0*/  IMAD R6, R5, 0x8, R4 ;  /* 0x0000000805067824 */ /* 0x000fe200078e0204 */
[----:B------:R-:W-:Y:S01]  /*0e00*/  SHF.R.S32.HI R5, RZ, 0x1f, R216 ;  /* 0x0000001fff057819 */ /* 0x000fe200000114d8 */
[----:B------:R-:W-:Y:S01]  /*0e10*/  IMAD R12, R0, 0x40, R11 ;  /* 0x00000040000c7824 */ /* 0x000fe200078e020b */
[----:B------:R-:W-:Y:S01]  /*0e20*/  LEA.HI R0, R3, R3, RZ, 0x1 ;  /* 0x0000000303007211 */ /* 0x000fe200078f08ff */
[----:B------:R-:W-:Y:S01]  /*0e30*/  IMAD.SHL.U32 R205, R216, 0x40, RZ ;  /* 0x00000040d8cd7824 */ /* 0x000fe200078e00ff */
[----:B------:R-:W-:Y:S01]  /*0e40*/  LEA.HI R5, R5, R216, RZ, 0x3 ;  /* 0x000000d805057211 */ /* 0x000fe200078f18ff */
[C---:B------:R-:W-:Y:S01]  /*0e50*/  IMAD.SHL.U32 R16, R3.reuse, 0x8, RZ ;  /* 0x0000000803107824 */ /* 0x040fe200078e00ff */
[----:B------:R-:W-:Y:S01]  /*0e60*/  LOP3.LUT R0, R0, 0x1ffffffe, RZ, 0xc0, !PT ;  /* 0x1ffffffe00007812 */ /* 0x000fe200078ec0ff */
[----:B------:R-:W-:Y:S01]  /*0e70*/  IMAD.SHL.U32 R22, R3, 0x4, RZ ;  /* 0x0000000403167824 */ /* 0x000fe200078e00ff */
[----:B------:R-:W-:Y:S01]  /*0e80*/  LOP3.LUT R205, R205, 0x1c0, RZ, 0xc0, !PT ;  /* 0x000001c0cdcd7812 */ /* 0x000fe200078ec0ff */
[----:B------:R-:W-:Y:S01]  /*0e90*/  IMAD.SHL.U32 R5, R5, 0x40, RZ ;  /* 0x0000004005057824 */ /* 0x000fe200078e00ff */
[----:B------:R-:W-:Y:S01]  /*0ea0*/  STL [R1+0x68], R12 ;  /* 0x0000680c01007387 */ /* 0x000fe20000100800 */
[----:B------:R-:W-:Y:S01]  /*0eb0*/  IMAD.IADD R0, R3, 0x1, -R0 ;  /* 0x0000000103007824 */ /* 0x000fe200078e0a00 */
[----:B------:R-:W-:Y:S01]  /*0ec0*/  SHF.R.S32.HI R3, RZ, 0x1f, R203 ;  /* 0x0000001fff037819 */ /* 0x000fe200000114cb */
[----:B------:R-:W-:Y:S01]  /*0ed0*/  IMAD.IADD R9, R13, 0x1, -R9 ;  /* 0x000000010d097824 */ /* 0x000fe200078e0a09 */
[----:B------:R-:W-:Y:S01]  /*0ee0*/  SHF.R.U32.HI R4, RZ, 0x3, R205 ;  /* 0x00000003ff047819 */ /* 0x000fe200000116cd */
[----:B------:R-:W-:Y:S01]  /*0ef0*/  IMAD R0, R0, 0x8, R12 ;  /* 0x0000000800007824 */ /* 0x000fe200078e020c */
[----:B------:R-:W-:Y:S01]  /*0f00*/  LOP3.LUT R3, R205, 0x38, R16, 0xf8, !PT ;  /* 0x00000038cd037812 */ /* 0x000fe200078ef810 */
[----:B------:R-:W-:Y:S01]  /*0f10*/  IMAD.SHL.U32 R224, R9, 0x2, RZ ;  /* 0x0000000209e07824 */ /* 0x000fe200078e00ff */
[----:B------:R-:W-:Y:S01]  /*0f20*/  LOP3.LUT R208, R5, 0xfffffe00, RZ, 0xc0, !PT ;  /* 0xfffffe0005d07812 */ /* 0x000fe200078ec0ff */
[----:B------:R-:W-:Y:S01]  /*0f30*/  VIADD R209, R203, 0x80 ;  /* 0x00000080cbd17836 */ /* 0x000fe20000000000 */
[----:B------:R-:W-:Y:S01]  /*0f40*/  SHF.R.S32.HI R5, RZ, 0x1f, R210 ;  /* 0x0000001fff057819 */ /* 0x000fe200000114d2 */
[----:B------:R-:W-:Y:S01]  /*0f50*/  IMAD.SHL.U32 R5, R6, 0x8, RZ ;  /* 0x0000000806057824 */ /* 0x000fe200078e00ff */
[----:B------:R-:W-:Y:S01]  /*0f60*/  LOP3.LUT R4, R208, R3, R4, 0xf6, !PT ;  /* 0x00000003d0047212 */ /* 0x000fe200078ef604 */
[C---:B------:R-:W-:Y:S01]  /*0f70*/  VIADD R27, R224.reuse, 0x18 ;  /* 0x00000018e01b7836 */ /* 0x040fe20000000000 */
[----:B------:R-:W-:Y:S01]  /*0f80*/  SHF.R.S32.HI R7, RZ, 0x1f, R209 ;  /* 0x0000001fff077819 */ /* 0x000fe200000114d1 */
[----:B------:R-:W-:Y:S01]  /*0f90*/  VIADD R24, R224, 0x30 ;  /* 0x00000030e0187836 */ /* 0x000fe20000000000 */
[----:B------:R0:W-:Y:S01]  /*0fa0*/  STL [R1+0x70], R5 ;  /* 0x0000700501007387 */ /* 0x0001e20000100800 */
[----:B------:R-:W-:Y:S01]  /*0fb0*/  IMAD R3, R4, 0x2, R19 ;  /* 0x0000000204037824 */ /* 0x000fe200078e0213 */
        /* <DEDUP_REMOVED lines=8> */
[----:B------:R2:W-:Y:S01]  /*1040*/  STL [R1+0x6c], R0 ;  /* 0x00006c0001007387 */ /* 0x0005e20000100800 */
[C---:B0-----:R-:W-:Y:S01]  /*1050*/  VIADD R5, R224.reuse, 0x90 ;  /* 0x00000090e0057836 */ /* 0x041fe20000000000 */
[----:B------:R-:W-:Y:S01]  /*1060*/  SHF.R.S32.HI R4, RZ, 0x1f, R11 ;  /* 0x0000001fff047819 */ /* 0x000fe2000001140b */
[C---:B------:R-:W-:Y:S01]  /*1070*/  VIADD R236, R224.reuse, 0xa8 ;  /* 0x000000a8e0ec7836 */ /* 0x040fe20000000000 */
[----:B------:R-:W-:Y:S01]  /*1080*/  SHF.R.S32.HI R4, RZ, 0x1f, R8 ;  /* 0x0000001fff047819 */ /* 0x000fe20000011408 */
[C---:B------:R-:W-:Y:S01]  /*1090*/  VIADD R235, R224.reuse, 0xb0 ;  /* 0x000000b0e0eb7836 */ /* 0x040fe20000000000 */
[C---:B-1----:R-:W-:Y:S01]  /*10a0*/  IADD3 R3, R224.reuse, 0x98, RZ ;  /* 0x00000098e0037810 */ /* 0x042fe20007ffe0ff */
        /* <DEDUP_REMOVED lines=43> */
[----:B------:R-:W-:-:S02]  /*1360*/  SHF.R.S32.HI R7, RZ, 0x1f, R7 ;  /* 0x0000001fff077819 */ /* 0x000fc40000011407 */
[----:B------:R-:W-:Y:S02]  /*1370*/  SHF.R.S32.HI R6, RZ, 0x1f, R6 ;  /* 0x0000001fff067819 */ /* 0x000fe40000011406 */
[----:B------:R-:W-:Y:S02]  /*1380*/  SHF.R.S32.HI R5, RZ, 0x1f, R228 ;  /* 0x0000001fff057819 */ /* 0x000fe400000114e4 */
[----:B------:R-:W-:Y:S02]  /*1390*/  SHF.R.S32.HI R4, RZ, 0x1f, R226 ;  /* 0x0000001fff047819 */ /* 0x000fe400000114e2 */
[----:B--2---:R-:W-:-:S07]  /*13a0*/  SHF.R.S32.HI R3, RZ, 0x1f, R225 ;  /* 0x0000001fff037819 */ /* 0x004fce00000114e1 */
.L_x_9782:
[----:B0--3--:R-:W0:Y:S02]  /*13b0*/  LDC.64 R4, c[0x0][0xc88] ;  /* 0x00032200ff047b82 */ /* 0x009e240000000a00 */
[----:B0-----:R-:W-:-:S05]  /*13c0*/  IMAD.WIDE R4, R155, 0x4, R4 ;  /* 0x000000049b047825 */ /* 0x001fca00078e0204 */
[----:B------:R-:W2:Y:S01]  /*13d0*/  LDG.E R213, desc[UR40][R4.64] ;  /* 0x0000002804d57981 */ /* 0x000ea2000c1e1900 */
[----:B------:R-:W-:Y:S05]  /*13e0*/  YIELD ;  /* 0x0000000000007946 */ /* 0x000fea0003800000 */
[----:B------:R-:W-:Y:S01]  /*13f0*/  ULDC.64 UR4, c[0x0][0xa28] ;  /* 0x00028a0000047ab9 */ /* 0x000fe20000000a00 */
[----:B------:R-:W-:Y:S01]  /*1400*/  ULDC.64 UR8, c[0x0][0xa18] ;  /* 0x0002860000087ab9 */ /* 0x000fe20000000a00 */
[----:B------:R-:W-:Y:S01]  /*1410*/  ISETP.NE.U32.AND P1, PT, RZ, UR4, PT ;  /* 0x00000004ff007c0c */ /* 0x000fe2000bf25070 */
[----:B------:R-:W-:Y:S01]  /*1420*/  ULDC.64 UR6, c[0x0][0xa08] ;  /* 0x0002820000067ab9 */ /* 0x000fe20000000a00 */
[----:B----4-:R-:W-:Y:S01]  /*1430*/  IMAD.MOV.U32 R11, RZ, RZ, RZ ;  /* 0x000000ffff0b7224 */ /* 0x010fe200078e00ff */
[----:B------:R-:W-:Y:S01]  /*1440*/  ISETP.NE.U32.AND P0, PT, RZ, UR6, PT ;  /* 0x00000006ff007c0c */ /* 0x000fe2000bf05070 */
[----:B------:R-:W-:Y:S01]  /*1450*/  IMAD.MOV.U32 R31, RZ, RZ, RZ ;  /* 0x000000ffff1f7224 */ /* 0x000fe200078e00ff */
[----:B------:R-:W-:-:S02]  /*1460*/  ISETP.NE.AND.EX P1, PT, RZ, UR5, PT, P1 ;  /* 0x00000005ff007c0c */ /* 0x000fc4000bf25310 */
[----:B------:R-:W-:Y:S02]  /*1470*/  ISETP.NE.AND.EX P0, PT, RZ, UR7, PT, P0 ;  /* 0x00000007ff007c0c */ /* 0x000fe4000bf05300 */
[----:B--2---:R-:W-:Y:S01]  /*1480*/  SHF.R.S32.HI R0, RZ, 0x1f, R213 ;  /* 0x0000001fff007819 */ /* 0x004fe200000114d5 */
[----:B------:R-:W-:-:S08]  /*1490*/  IMAD.SHL.U32 R214, R213, 0x4, RZ ;  /* 0x00000004d5d67824 */ /* 0x000fd000078e00ff */
[C---:B------:R-:W-:Y:S02]  /*14a0*/  @P1 LEA R6, P2, R213.reuse, UR4, 0x2 ;  /* 0x00000004d5061c11 */ /* 0x040fe4000f8410ff */
[C-C-:B------:R-:W-:Y:S01]  /*14b0*/  SHF.L.U64.HI R215, R213.reuse, 0x2, R0.reuse ;  /* 0x00000002d5d77819 */ /* 0x140fe20000010200 */
[----:B------:R0:W-:Y:S01]  /*14c0*/  STL [R1+0x4c], R0 ;  /* 0x00004c0001007387 */ /* 0x0001e20000100800 */
[----:B------:R-:W-:Y:S02]  /*14d0*/  @P1 LEA.HI.X R7, R213, UR5, R0, 0x2, P2 ;  /* 0x00000005d5071c11 */ /* 0x000fe400090f1400 */
[----:B------:R-:W-:Y:S01]  /*14e0*/  ISETP.NE.U32.AND P2, PT, RZ, UR8, PT ;  /* 0x00000008ff007c0c */ /* 0x000fe2000bf45070 */
[----:B------:R-:W-:Y:S01]  /*14f0*/  ULDC UR4, c[0x0][0x288] ;  /* 0x0000a20000047ab9 */ /* 0x000fe20000000800 */
[----:B------:R-:W-:Y:S01]  /*1500*/  IADD3 R8, P3, R214, UR6, RZ ;  /* 0x00000006d6087c10 */ /* 0x000fe2000ff7e0ff */
[----:B------:R0:W5:Y:S01]  /*1510*/  @P1 LDG.E R11, desc[UR40][R6.64] ;  /* 0x00000028060b1981 */ /* 0x000162000c1e1900 */
[----:B------:R-:W-:Y:S01]  /*1520*/  ISETP.NE.AND.EX P2, PT, RZ, UR9, PT, P2 ;  /* 0x00000009ff007c0c */ /* 0x000fe2000bf45320 */
[----:B------:R-:W-:Y:S01]  /*1530*/  IMAD.U32 R155, RZ, RZ, UR4 ;  /* 0x00000004ff9b7e24 */ /* 0x000fe2000f8e00ff */
[----:B-1----:R-:W-:Y:S01]  /*1540*/  IADD3.X R9, R215, UR7, RZ, P3, !PT ;  /* 0x00000007d7097c10 */ /* 0x002fe20009ffe4ff */
[----:B------:R-:W-:-:S04]  /*1550*/  ULDC.64 UR4, c[0x0][0x418] ;  /* 0x0001060000047ab9 */ /* 0x000fc80000000a00 */
[----:B------:R0:W5:Y:S06]  /*1560*/  @P0 LDG.E R31, desc[UR40][R8.64] ;  /* 0x00000028081f0981 */ /* 0x00016c000c1e1900 */
[----:B------:R-:W-:-:S04]  /*1570*/  @P2 IADD3 R4, P1, R214, UR8, RZ ;  /* 0x00000008d6042c10 */ /* 0x000fc8000ff3e0ff */
[----:B------:R-:W-:-:S05]  /*1580*/  @P2 IADD3.X R5, R215, UR9, RZ, P1, !PT ;  /* 0x00000009d7052c10 */ /* 0x000fca0008ffe4ff */
[----:B------:R0:W5:Y:S01]  /*1590*/  @P2 LDG.E R155, desc[UR40][R4.64] ;  /* 0x00000028049b2981 */ /* 0x000162000c1e1900 */
[----:B------:R-:W-:-:S03]  /*15a0*/  UISETP.NE.U32.AND UP0, UPT, UR4, URZ, UPT ;  /* 0x0000003f0400728c */ /* 0x000fc6000bf05070 */
[----:B------:R-:W-:Y:S01]  /*15b0*/  ULDC UR4, c[0x0][0x424] ;  /* 0x0001090000047ab9 */ /* 0x000fe20000000800 */
[----:B------:R-:W-:-:S03]  /*15c0*/  UISETP.NE.AND.EX UP0, UPT, UR5, URZ, UPT, UP0 ;  /* 0x0000003f0500728c */ /* 0x000fc6000bf05300 */
[----:B------:R-:W-:Y:S01]  /*15d0*/  ULDC UR5, c[0x0][0x2f0] ;  /* 0x0000bc0000057ab9 */ /* 0x000fe20000000800 */
[----:B------:R-:W-:-:S04]  /*15e0*/  USEL UR4, UR4, 0x1, UP0 ;  /* 0x0000000104047887 */ /* 0x000fc80008000000 */
[----:B------:R-:W-:-:S03]  /*15f0*/  UIMAD UR4, UR4, UR5, URZ ;  /* 0x00000005040472a4 */ /* 0x000fc6000f8e023f */
[----:B------:R-:W-:Y:S02]  /*1600*/  ULDC UR5, c[0x0][0x348] ;  /* 0x0000d20000057ab9 */ /* 0x000fe40000000800 */
[----:B------:R-:W-:Y:S02]  /*1610*/  IMAD.U32 R24, RZ, RZ, UR5 ;  /* 0x00000005ff187e24 */ /* 0x000fe4000f8e00ff */
[----:B------:R-:W-:Y:S01]  /*1620*/  IMAD.U32 R30, RZ, RZ, UR4 ;  /* 0x00000004ff1e7e24 */ /* 0x000fe2000f8e00ff */
        /* <DEDUP_REMOVED lines=10> */
.L_x_9637:
[----:B------:R-:W-:Y:S01]  /*16d0*/  ULDC.64 UR4, c[0x0][0xa20] ;  /* 0x0002880000047ab9 */ /* 0x000fe20000000a00 */
[C---:B------:R-:W-:Y:S01]  /*16e0*/  LOP3.LUT R3, R154.reuse, 0xff000000, RZ, 0xc0, !PT ;  /* 0xff0000009a037812 */ /* 0x040fe200078ec0ff */
[----:B------:R-:W-:Y:S01]  /*16f0*/  IMAD.MOV.U32 R218, RZ, RZ, R153 ;  /* 0x000000ffffda7224 */ /* 0x000fe200078e0099 */
[----:B------:R-:W-:Y:S02]  /*1700*/  ISETP.NE.U32.AND P1, PT, RZ, UR4, PT ;  /* 0x00000004ff007c0c */ /* 0x000fe4000bf25070 */
[C---:B------:R-:W-:Y:S02]  /*1710*/  LOP3.LUT R0, R154.reuse, 0xff0000, RZ, 0xc0, !PT ;  /* 0x00ff00009a007812 */ /* 0x040fe400078ec0ff */
[----:B------:R-:W-:Y:S02]  /*1720*/  ISETP.NE.AND.EX P1, PT, RZ, UR5, PT, P1 ;  /* 0x00000005ff007c0c */ /* 0x000fe4000bf25310 */
[----:B------:R-:W-:Y:S02]  /*1730*/  SHF.R.U32.HI R3, RZ, 0x8, R3 ;  /* 0x00000008ff037819 */ /* 0x000fe40000011603 */
[----:B------:R-:W-:-:S02]  /*1740*/  LOP3.LUT R211, R154, 0xffff, RZ, 0xc0, !PT ;  /* 0x0000ffff9ad37812 */ /* 0x000fc400078ec0ff */
[----:B------:R-:W-:-:S07]  /*1750*/  LEA.HI R212, R0, R3, RZ, 0x10 ;  /* 0x0000000300d47211 */ /* 0x000fce00078f80ff */
[----:B------:R-:W-:Y:S05]  /*1760*/  @!P1 BRA `(.L_x_9638) ;  /* 0x0000000000109947 */ /* 0x000fea0003800000 */
[----:B------:R-:W-:-:S04]  /*1770*/  IADD3 R4, P0, R214, UR4, RZ ;  /* 0x00000004d6047c10 */ /* 0x000fc8000ff1e0ff */
[----:B------:R-:W-:-:S05]  /*1780*/  IADD3.X R5, R215, UR5, RZ, P0, !PT ;  /* 0x00000005d7057c10 */ /* 0x000fca00087fe4ff */
[----:B------:R0:W5:Y:S01]  /*1790*/  LDG.E R30, desc[UR40][R4.64] ;  /* 0x00000028041e7981 */ /* 0x000162000c1e1900 */
[----:B------:R-:W-:Y:S05]  /*17a0*/  BRA `(.L_x_9639) ;  /* 0x0000000000107947 */ /* 0x000fea0003800000 */
.L_x_9638:
[----:B------:R-:W-:Y:S05]  /*17b0*/  @!P0 BRA `(.L_x_9639) ;  /* 0x00000000000c8947 */ /* 0x000fea0003800000 */
[----:B------:R-:W2:Y:S04]  /*17c0*/  LDG.E R3, desc[UR40][R8.64] ;  /* 0x0000002808037981 */ /* 0x000ea8000c1e1900 */
[----:B------:R-:W2:Y:S02]  /*17d0*/  LDG.E R30, desc[UR40][R8.64+0x4] ;  /* 0x00000428081e7981 */ /* 0x000ea4000c1e1900 */
[----:B--2---:R-:W-:-:S07]  /*17e0*/  IMAD.IADD R30, R30, 0x1, -R3 ;  /* 0x000000011e1e7824 */ /* 0x004fce00078e0a03 */
.L_x_9639:
[----:B------:R-:W-:Y:S02]  /*17f0*/  ULDC.64 UR4, c[0x0][0xa10] ;  /* 0x0002840000047ab9 */ /* 0x000fe40000000a00 */
[----:B------:R-:W-:-:S04]  /*1800*/  ISETP.NE.U32.AND P0, PT, RZ, UR4, PT ;  /* 0x00000004ff007c0c */ /* 0x000fc8000bf05070 */
[----:B------:R-:W-:Y:S01]  /*1810*/  ISETP.NE.AND.EX P0, PT, RZ, UR5, PT, P0 ;  /* 0x00000005ff007c0c */ /* 0x000fe2000bf05300 */
[----:B------:R-:W-:-:S12]  /*1820*/  ULDC.64 UR4, c[0x0][0xa30] ;  /* 0x00028c0000047ab9 */ /* 0x000fd80000000a00 */
[----:B0-----:R-:W0:Y:S01]  /*1830*/  @P0 LDC.64 R4, c[0x0][0xa10] ;  /* 0x00028400ff040b82 */ /* 0x001e220000000a00 */
[----:B------:R-:W-:-:S04]  /*1840*/  ISETP.NE.U32.AND P1, PT, RZ, UR4, PT ;  /* 0x00000004ff007c0c */ /* 0x000fc8000bf25070 */
[----:B------:R-:W-:Y:S01]  /*1850*/  ISETP.NE.AND.EX P1, PT, RZ, UR5, PT, P1 ;  /* 0x00000005ff007c0c */ /* 0x000fe2000bf25310 */
[----:B0-----:R-:W-:-:S05]  /*1860*/  @P0 IMAD.WIDE R4, R213, 0x4, R4 ;  /* 0x00000004d5040825 */ /* 0x001fca00078e0204 */
[----:B------:R-:W2:Y:S04]  /*1870*/  @P0 LDG.E R0, desc[UR40][R4.64] ;  /* 0x0000002804000981 */ /* 0x000ea8000c1e1900 */
[----:B------:R-:W2:Y:S03]  /*1880*/  @P0 LDG.E R3, desc[UR40][R4.64+0x4] ;  /* 0x0000042804030981 */ /* 0x000ea6000c1e1900 */
[----:B------:R-:W-:Y:S01]  /*1890*/  @P1 IADD3 R6, P2, R214, UR4, RZ ;  /* 0x00000004d6061c10 */ /* 0x000fe2000ff5e0ff */
[----:B-----5:R-:W-:-:S03]  /*18a0*/  IMAD.MOV.U32 R154, RZ, RZ, R30 ;  /* 0x000000ffff9a7224 */ /* 0x020fc600078e001e */
[----:B------:R-:W-:-:S05]  /*18b0*/  @P1 IADD3.X R7, R215, UR5, RZ, P2, !PT ;  /* 0x00000005d7071c10 */ /* 0x000fca00097fe4ff */
[----:B------:R0:W5:Y:S01]  /*18c0*/  @P1 LDG.E R154, desc[UR40][R6.64] ;  /* 0x00000028069a1981 */ /* 0x000162000c1e1900 */
[----:B------:R-:W-:Y:S01]  /*18d0*/  IADD3 R11, -R11, R30, RZ ;  /* 0x0000001e0b0b7210 */ /* 0x000fe20007ffe1ff */
[----:B------:R-:W-:Y:S01]  /*18e0*/  BSSY B0, `(.L_x_9640) ;  /* 0x000002a000007945 */ /* 0x000fe20003800000 */
[----:B------:R-:W-:Y:S02]  /*18f0*/  LOP3.LUT R219, R212, 0xff, RZ, 0xc0, !PT ;  /* 0x000000ffd4db7812 */ /* 0x000fe400078ec0ff */
[----:B------:R-:W-:Y:S01]  /*1900*/  SHF.R.U32.HI R212, RZ, 0x10, R212 ;  /* 0x00000010ffd47819 */ /* 0x000fe200000116d4 */
[----:B--2---:R-:W-:-:S04]  /*1910*/  @P0 IMAD.IADD R24, R3, 0x1, -R0 ;  /* 0x0000000103180824 */ /* 0x004fc800078e0a00 */
[----:B------:R-:W-:-:S04]  /*1920*/  IMAD.IADD R152, R11, 0x1, R24 ;  /* 0x000000010b987824 */ /* 0x000fc800078e0218 */
[C---:B------:R-:W-:Y:S01]  /*1930*/  VIADD R0, R152.reuse, 0x5f ;  /* 0x0000005f98007836 */ /* 0x040fe20000000000 */
[----:B------:R-:W-:-:S03]  /*1940*/  ISETP.GE.AND P3, PT, R152, 0x1, PT ;  /* 0x000000019800780c */ /* 0x000fc60003f66270 */
[----:B------:R-:W-:Y:S01]  /*1950*/  IMAD.HI R0, R0, 0x2aaaaaab, RZ ;  /* 0x2aaaaaab00007827 */ /* 0x000fe200078e02ff */
[----:B------:R-:W-:-:S04]  /*1960*/  P2R R29, PR, RZ, 0x8 ;  /* 0x00000008ff1d7803 */ /* 0x000fc80000000000 */
[----:B------:R-:W-:-:S04]  /*1970*/  SHF.R.U32.HI R3, RZ, 0x1f, R0 ;  /* 0x0000001fff037819 */ /* 0x000fc80000011600 */
[----:B------:R-:W-:Y:S01]  /*1980*/  LEA.HI.SX32 R178, R0, R3, 0x1c ;  /* 0x0000000300b27211 */ /* 0x000fe200078fe2ff */
[----:B------:R-:W-:Y:S01]  /*1990*/  IMAD.MOV.U32 R0, RZ, RZ, RZ ;  /* 0x000000ffff007224 */ /* 0x000fe200078e00ff */
[----:B0-----:R-:W-:Y:S06]  /*19a0*/  @!P3 BRA `(.L_x_9641) ;  /* 0x000000000074b947 */ /* 0x001fec0003800000 */
        /* <DEDUP_REMOVED lines=29> */
.L_x_9641:
[----:B------:R-:W-:Y:S05]  /*1b80*/  BSYNC B0 ;  /* 0x0000000000007941 */ /* 0x000fea0003800000 */
.L_x_9640:
[----:B------:R-:W-:-:S05]  /*1b90*/  IMAD R3, R219, R0, RZ ;  /* 0x00000000db037224 */ /* 0x000fca00078e02ff */
        /* <DEDUP_REMOVED lines=12> */
[----:B------:R-:W-:Y:S02]  /*1c60*/  @P0 LEA.HI.SX32 R27, R0, R3, 0x1c ;  /* 0x00000003001b0211 */ /* 0x000fe400078fe2ff */
        /* <DEDUP_REMOVED lines=23> */
.L_x_9644:
[----:B------:R-:W-:Y:S05]  /*1de0*/  BSYNC B6 ;  /* 0x0000000000067941 */ /* 0x000fea0003800000 */
.L_x_9643:
        /* <DEDUP_REMOVED lines=20> */
.L_x_9646:
[----:B------:R-:W-:Y:S05]  /*1f30*/  BSYNC B6 ;  /* 0x0000000000067941 */ /* 0x000fea0003800000 */
.L_x_9645:
[----:B------:R-:W-:Y:S01]  /*1f40*/  ULDC.64 UR4, c[0x0][0x9f8] ;  /* 0x00027e0000047ab9 */ /* 0x000fe20000000a00 */
[----:B------:R-:W-:Y:S01]  /*1f50*/  IMAD.MOV.U32 R0, RZ, RZ, R213 ;  /* 0x000000ffff007224 */ /* 0x000fe200078e00d5 */
[----:B------:R-:W-:Y:S01]  /*1f60*/  ISETP.NE.U32.AND P0, PT, RZ, UR4, PT ;  /* 0x00000004ff007c0c */ /* 0x000fe2000bf05070 */
[----:B------:R-:W0:Y:S03]  /*1f70*/  LDC.64 R8, c[0x0][0x300] ;  /* 0x0000c000ff087b82 */ /* 0x000e260000000a00 */
[----:B------:R-:W-:Y:S01]  /*1f80*/  ISETP.NE.AND.EX P0, PT, RZ, UR5, PT, P0 ;  /* 0x00000005ff007c0c */ /* 0x000fe2000bf05300 */
[----:B------:R-:W1:Y:S01]  /*1f90*/  S2R R38, SR_TID.X ;  /* 0x0000000000267919 */ /* 0x000e620000002100 */
[----:B------:R-:W2:Y:S01]  /*1fa0*/  S2R R11, SR_TID.X ;  /* 0x00000000000b7919 */ /* 0x000ea20000002100 */
[----:B------:R-:W-:Y:S01]  /*1fb0*/  IMAD.IADD R59, R31, 0x1, R30 ;  /* 0x000000011f3b7824 */ /* 0x000fe200078e021e */
[----:B------:R-:W-:Y:S01]  /*1fc0*/  SHF.R.S32.HI R17, RZ, 0x1f, R16 ;  /* 0x0000001fff117819 */ /* 0x000fe20000011410 */
[----:B------:R-:W3:Y:S08]  /*1fd0*/  LDC.64 R56, c[0x0][0x408] ;  /* 0x00010200ff387b82 */ /* 0x000ef00000000a00 */
[----:B------:R-:W-:Y:S01]  /*1fe0*/  @P0 IADD3 R6, P1, R214, UR4, RZ ;  /* 0x00000004d6060c10 */ /* 0x000fe2000ff3e0ff */
[----:B------:R-:W-:-:S02]  /*1ff0*/  VIADD R62, R16, 0x40 ;  /* 0x00000040103e7836 */ /* 0x000fc40000000000 */
[----:B------:R-:W-:Y:S01]  /*2000*/  VIADD R63, R16, 0x60 ;  /* 0x00000060103f7836 */ /* 0x000fe20000000000 */
[----:B------:R-:W-:Y:S01]  /*2010*/  @P0 IADD3.X R7, R215, UR5, RZ, P1, !PT ;  /* 0x00000005d7070c10 */ /* 0x000fe20008ffe4ff */
[----:B------:R-:W-:Y:S01]  /*2020*/  ULDC.64 UR4, c[0x0][0xa08] ;  /* 0x0002820000047ab9 */ /* 0x000fe20000000a00 */
[----:B------:R-:W4:Y:S03]  /*2030*/  LDC R43, c[0x0][0x3f4] ;  /* 0x0000fd00ff2b7b82 */ /* 0x000f260000000800 */
[----:B------:R2:W4:Y:S01]  /*2040*/  @P0 LDG.E R0, desc[UR40][R6.64] ;  /* 0x0000002806000981 */ /* 0x000522000c1e1900 */
[----:B------:R-:W-:Y:S01]  /*2050*/  SHF.R.S32.HI R33, RZ, 0x1f, R59 ;  /* 0x0000001fff217819 */ /* 0x000fe2000001143b */
[-C--:B0-----:R-:W-:Y:S01]  /*2060*/  IMAD.WIDE.U32 R4, R59, R8.reuse, RZ ;  /* 0x000000083b047225 */ /* 0x081fe200078e00ff */
[----:B------:R-:W-:Y:S02]  /*2070*/  ISETP.NE.U32.AND P0, PT, RZ, UR4, PT ;  /* 0x00000004ff007c0c */ /* 0x000fe4000bf05070 */
[----:B------:R-:W0:Y:S01]  /*2080*/  LDC.64 R14, c[0x0][0x3f8] ;  /* 0x0000fe00ff0e7b82 */ /* 0x000e220000000a00 */
[-C--:B------:R-:W-:Y:S01]  /*2090*/  IMAD R10, R33, R8.reuse, RZ ;  /* 0x00000008210a7224 */ /* 0x080fe200078e02ff */
[----:B------:R-:W-:Y:S01]  /*20a0*/  ISETP.NE.AND.EX P0, PT, RZ, UR5, PT, P0 ;  /* 0x00000005ff007c0c */ /* 0x000fe2000bf05300 */
[----:B------:R-:W-:Y:S01]  /*20b0*/  ULDC.64 UR4, c[0x0][0x308] ;  /* 0x0000c20000047ab9 */ /* 0x000fe20000000a00 */
[----:B------:R-:W-:Y:S01]  /*20c0*/  IMAD.WIDE.U32 R60, R18, R8, R16 ;  /* 0x00000008123c7225 */ /* 0x000fe200078e0010 */
[----:B------:R-:W-:-:S02]  /*20d0*/  IADD3 R65, R16, 0xa0, RZ ;  /* 0x000000a010417810 */ /* 0x000fc40007ffe0ff */
[----:B-1----:R-:W-:Y:S01]  /*20e0*/  SHF.R.U32.HI R38, RZ, 0x7, R38 ;  /* 0x00000007ff267819 */ /* 0x002fe20000011626 */
[----:B------:R-:W-:Y:S01]  /*20f0*/  IMAD R3, R59, R9, R10 ;  /* 0x000000093b037224 */ /* 0x000fe200078e020a */
[----:B------:R-:W-:Y:S01]  /*2100*/  SHF.R.S32.HI R23, RZ, 0x1f, R22 ;  /* 0x0000001fff177819 */ /* 0x000fe20000011416 */
[----:B--2---:R-:W-:Y:S01]  /*2110*/  VIADD R11, R11, 0xffffff80 ;  /* 0xffffff800b0b7836 */ /* 0x004fe20000000000 */
[----:B------:R-:W-:Y:S01]  /*2120*/  ISETP.NE.AND P6, PT, R38, 0x1, PT ;  /* 0x000000012600780c */ /* 0x000fe20003fc5270 */
[----:B------:R-:W-:Y:S01]  /*2130*/  IMAD.IADD R5, R5, 0x1, R3 ;  /* 0x0000000105057824 */ /* 0x000fe200078e0203 */
[----:B------:R-:W-:Y:S01]  /*2140*/  SHF.L.U64.HI R66, R8, 0x6, R9 ;  /* 0x0000000608427819 */ /* 0x000fe20000010209 */
[----:B------:R-:W-:Y:S01]  /*2150*/  VIADD R10, R16, 0xc0 ;  /* 0x000000c0100a7836 */ /* 0x000fe20000000000 */
[----:B------:R-:W-:Y:S01]  /*2160*/  SHF.R.S32.HI R6, RZ, 0x1f, R11 ;  /* 0x0000001fff067819 */ /* 0x000fe2000001140b */
[----:B------:R-:W-:Y:S01]  /*2170*/  IMAD.WIDE.U32 R4, R211, UR4, R4 ;  /* 0x00000004d3047c25 */ /* 0x000fe2000f8e0004 */
[----:B---3--:R-:W-:-:S02]  /*2180*/  SHF.L.U64.HI R70, R56, 0x6, R57 ;  /* 0x0000000638467819 */ /* 0x008fc40000010239 */
[----:B------:R-:W-:Y:S01]  /*2190*/  LEA.HI R36, R6, R11, RZ, 0x2 ;  /* 0x0000000b06247211 */ /* 0x000fe200078f10ff */
[----:B------:R-:W-:Y:S01]  /*21a0*/  IMAD R5, R211, UR5, R5 ;  /* 0x00000005d3057c24 */ /* 0x000fe2000f8e0205 */
[----:B------:R-:W-:Y:S01]  /*21b0*/  ULDC.64 UR4, c[0x0][0x310] ;  /* 0x0000c40000047ab9 */ /* 0x000fe20000000a00 */
[----:B------:R-:W-:Y:S01]  /*21c0*/  VIADD R64, R16, 0x80 ;  /* 0x0000008010407836 */ /* 0x000fe20000000000 */
[----:B------:R-:W-:Y:S01]  /*21d0*/  SHF.R.S32.HI R72, RZ, 0x1f, R216 ;  /* 0x0000001fff487819 */ /* 0x000fe200000114d8 */
[-C--:B------:R-:W-:Y:S01]  /*21e0*/  IMAD R30, R220, R56.reuse, RZ ;  /* 0x00000038dc1e7224 */ /* 0x080fe200078e02ff */
[----:B0-----:R-:W-:Y:S01]  /*21f0*/  SHF.L.U64.HI R68, R14, 0x6, R15 ;  /* 0x000000060e447819 */ /* 0x001fe2000001020f */
[----:B------:R-:W-:Y:S01]  /*2200*/  VIADD R73, R38, 0x8 ;  /* 0x0000000826497836 */ /* 0x000fe20000000000 */
[----:B------:R-:W-:Y:S01]  /*2210*/  SHF.R.U32.HI R38, RZ, 0x3, R205 ;  /* 0x00000003ff267819 */ /* 0x000fe200000116cd */
[C---:B------:R-:W-:Y:S02]  /*2220*/  IMAD R39, R18.reuse, R57, R30 ;  /* 0x0000003912277224 */ /* 0x040fe400078e021e */
[----:B------:R-:W-:-:S04]  /*2230*/  IMAD.WIDE.U32 R30, R18, R56, R16 ;  /* 0x00000038121e7225 */ /* 0x000fc800078e0010 */
[----:B------:R-:W-:Y:S02]  /*2240*/  IMAD.IADD R31, R39, 0x1, R31 ;  /* 0x00000001271f7824 */ /* 0x000fe400078e021f */
[----:B------:R-:W-:Y:S02]  /*2250*/  IMAD.MOV.U32 R88, RZ, RZ, 0x20 ;  /* 0x00000020ff587424 */ /* 0x000fe400078e00ff */
[----:B------:R-:W-:Y:S02]  /*2260*/  IMAD R75, R9, 0x60, RZ ;  /* 0x00000060094b7824 */ /* 0x000fe400078e02ff */
[----:B------:R-:W-:Y:S02]  /*2270*/  IMAD.SHL.U32 R67, R8, 0x40, RZ ;  /* 0x0000004008437824 */ /* 0x000fe400078e00ff */
[----:B------:R-:W-:Y:S02]  /*2280*/  IMAD.SHL.U32 R69, R14, 0x40, RZ ;  /* 0x000000400e457824 */ /* 0x000fe400078e00ff */
[----:B------:R-:W-:-:S02]  /*2290*/  IMAD R77, R57, 0x60, RZ ;  /* 0x00000060394d7824 */ /* 0x000fc400078e02ff */
[----:B------:R-:W-:Y:S02]  /*22a0*/  IMAD.SHL.U32 R71, R56, 0x40, RZ ;  /* 0x0000004038477824 */ /* 0x000fe400078e00ff */
[----:B-----5:R-:W-:-:S04]  /*22b0*/  IMAD.WIDE.U32 R30, R154, R56, R30 ;  /* 0x000000389a1e7225 */ /* 0x020fc800078e001e */
[----:B----4-:R-:W-:Y:S01]  /*22c0*/  IMAD.SHL.U32 R74, R43, 0x2, RZ ;  /* 0x000000022b4a7824 */ /* 0x010fe200078e00ff */
[----:B------:R-:W-:Y:S02]  /*22d0*/  SHF.R.S32.HI R3, RZ, 0x1f, R0 ;  /* 0x0000001fff037819 */ /* 0x000fe40000011400 */
[----:B------:R-:W-:Y:S02]  /*22e0*/  SEL R21, R0, RZ, !P0 ;  /* 0x000000ff00157207 */ /* 0x000fe40004000000 */
[----:B------:R-:W-:Y:S01]  /*22f0*/  SEL R20, R3, RZ, !P0 ;  /* 0x000000ff03147207 */ /* 0x000fe20004000000 */
[----:B------:R-:W-:Y:S02]  /*2300*/  IMAD R3, R220, R8, RZ ;  /* 0x00000008dc037224 */ /* 0x000fe400078e02ff */
[----:B------:R-:W-:-:S04]  /*2310*/  IMAD.WIDE.U32 R4, R21, UR4, R4 ;  /* 0x0000000415047c25 */ /* 0x000fc8000f8e0004 */
[----:B------:R-:W-:Y:S02]  /*2320*/  IMAD R0, R20, UR4, RZ ;  /* 0x0000000414007c24 */ /* 0x000fe4000f8e02ff */
[----:B------:R-:W-:Y:S01]  /*2330*/  IMAD R13, R18, R9, R3 ;  /* 0x00000009120d7224 */ /* 0x000fe200078e0203 */
[----:B------:R-:W-:Y:S01]  /*2340*/  IADD3 R3, P2, R4, R60, RZ ;  /* 0x0000003c04037210 */ /* 0x000fe20007f5e0ff */
[----:B------:R-:W-:Y:S01]  /*2350*/  IMAD R11, R21, UR5, R0 ;  /* 0x00000005150b7c24 */ /* 0x000fe2000f8e0200 */
[----:B------:R-:W-:Y:S05]  /*2360*/  @!P6 WARPSYNC.ALL ;  /* 0x000000000000e948 */ /* 0x000fea0003800000 */
[C---:B------:R-:W-:Y:S01]  /*2370*/  VIADD R0, R16.reuse, 0x20 ;  /* 0x0000002010007836 */ /* 0x040fe20000000000 */
[----:B------:R-:W-:Y:S01]  /*2380*/  ULDC UR4, c[0x0][0x320] ;  /* 0x0000c80000047ab9 */ /* 0x000fe20000000800 */
[----:B------:R-:W-:Y:S01]  /*2390*/  IMAD.IADD R60, R5, 0x1, R11 ;  /* 0x00000001053c7824 */ /* 0x000fe200078e020b */
[----:B------:R-:W-:Y:S01]  /*23a0*/  @!P6 BAR.SYNC.DEFER_BLOCKING 0x9, 0x100 ;  /* 0x024400000000eb1d */ /* 0x000fe20000010000 */
[C---:B------:R-:W-:Y:S01]  /*23b0*/  ISETP.GE.AND P0, PT, R16.reuse, UR4, PT ;  /* 0x0000000410007c0c */ /* 0x040fe2000bf06270 */
[----:B------:R-:W-:Y:S01]  /*23c0*/  VIADD R11, R16, 0xe0 ;  /* 0x000000e0100b7836 */ /* 0x000fe20000000000 */
[----:B------:R-:W-:Y:S01]  /*23d0*/  ISETP.GE.AND P1, PT, R0, UR4, PT ;  /* 0x0000000400007c0c */ /* 0x000fe2000bf26270 */
[----:B------:R-:W-:Y:S01]  /*23e0*/  IMAD.WIDE.U32 R8, R8, 0x60, RZ ;  /* 0x0000006008087825 */ /* 0x000fe200078e00ff */
[----:B------:R-:W-:Y:S01]  /*23f0*/  SEL R6, RZ, 0x1, P0 ;  /* 0x00000001ff067807 */ /* 0x000fe20000000000 */
[----:B------:R-:W-:Y:S01]  /*2400*/  ULDC.64 UR6, c[0x0][0x330] ;  /* 0x0000cc0000067ab9 */ /* 0x000fe20000000a00 */
[----:B------:R-:W-:Y:S01]  /*2410*/  SEL R7, RZ, 0xffffffff, P1 ;  /* 0xffffffffff077807 */ /* 0x000fe20000800000 */
[----:B------:R-:W-:Y:S01]  /*2420*/  IMAD.IADD R75, R9, 0x1, R75 ;  /* 0x00000001094b7824 */ /* 0x000fe200078e024b */
[----:B------:R-:W-:-:S02]  /*2430*/  IADD3.X R61, R60, R61, R13, P2, !PT ;  /* 0x0000003d3c3d7210 */ /* 0x000fc400017fe40d */
[----:B------:R-:W-:Y:S01]  /*2440*/  ISETP.GE.AND P1, PT, R62, UR4, PT ;  /* 0x000000043e007c0c */ /* 0x000fe2000bf26270 */
[----:B------:R-:W-:Y:S01]  /*2450*/  IMAD.SHL.U32 R7, R7, 0x2, RZ ;  /* 0x0000000207077824 */ /* 0x000fe200078e00ff */
[----:B------:R-:W-:Y:S02]  /*2460*/  ISETP.GE.AND P2, PT, R63, UR4, PT ;  /* 0x000000043f007c0c */ /* 0x000fe4000bf46270 */
[----:B------:R-:W-:Y:S02]  /*2470*/  ISETP.GE.AND P0, PT, R10, UR4, PT ;  /* 0x000000040a007c0c */ /* 0x000fe4000bf06270 */
[----:B------:R-:W-:Y:S02]  /*2480*/  ISETP.GE.AND P3, PT, R11, UR4, PT ;  /* 0x000000040b007c0c */ /* 0x000fe4000bf66270 */
[----:B------:R-:W-:Y:S01]  /*2490*/  LOP3.LUT R10, R7, 0x2, R6, 0xe2, !PT ;  /* 0x00000002070a7812 */ /* 0x000fe200078ee206 */
[----:B------:R-:W-:Y:S01]  /*24a0*/  IMAD.WIDE.U32 R6, R211, UR6, R16 ;  /* 0x00000006d3067c25 */ /* 0x000fe2000f8e0010 */
[----:B------:R-:W-:-:S02]  /*24b0*/  SEL R11, RZ, 0x4, P1 ;  /* 0x00000004ff0b7807 */ /* 0x000fc40000800000 */
[----:B------:R-:W-:Y:S01]  /*24c0*/  SEL R12, RZ, 0x8, P2 ;  /* 0x00000008ff0c7807 */ /* 0x000fe20001000000 */
[----:B------:R-:W-:Y:S01]  /*24d0*/  IMAD R7, R211, UR7, R7 ;  /* 0x00000007d3077c24 */ /* 0x000fe2000f8e0207 */
[----:B------:R-:W-:Y:S02]  /*24e0*/  ISETP.GE.AND P1, PT, R64, UR4, PT ;  /* 0x0000000440007c0c */ /* 0x000fe4000bf26270 */
[----:B------:R-:W-:Y:S01]  /*24f0*/  ISETP.GE.AND P2, PT, R65, UR4, PT ;  /* 0x0000000441007c0c */ /* 0x000fe2000bf46270 */
[----:B------:R-:W-:Y:S01]  /*2500*/  ULDC.64 UR4, c[0x0][0x338] ;  /* 0x0000ce0000047ab9 */ /* 0x000fe20000000a00 */
[----:B------:R-:W-:Y:S01]  /*2510*/  LOP3.LUT R10, R12, R10, R11, 0xfe, !PT ;  /* 0x0000000a0c0a7212 */ /* 0x000fe200078efe0b */
[----:B------:R-:W-:Y:S01]  /*2520*/  IMAD R13, R20, UR4, RZ ;  /* 0x00000004140d7c24 */ /* 0x000fe2000f8e02ff */
[----:B------:R-:W-:Y:S01]  /*2530*/  SEL R11, RZ, 0x10, P1 ;  /* 0x00000010ff0b7807 */ /* 0x000fe20000800000 */
[C---:B------:R-:W-:Y:S01]  /*2540*/  IMAD.WIDE.U32 R6, R21.reuse, UR4, R6 ;  /* 0x0000000415067c25 */ /* 0x040fe2000f8e0006 */
[----:B------:R-:W-:Y:S01]  /*2550*/  SEL R12, RZ, 0x20, P2 ;  /* 0x00000020ff0c7807 */ /* 0x000fe20001000000 */
[----:B------:R-:W-:Y:S01]  /*2560*/  ULDC UR4, c[0x0][0x2f4] ;  /* 0x0000bd0000047ab9 */ /* 0x000fe20000000800 */
[----:B------:R-:W-:Y:S01]  /*2570*/  IADD3 R58, P1, R18, R59, RZ ;  /* 0x0000003b123a7210 */ /* 0x000fe20007f3e0ff */
[----:B------:R-:W-:Y:S01]  /*2580*/  IMAD R41, R21, UR5, R13 ;  /* 0x0000000515297c24 */ /* 0x000fe2000f8e020d */
[----:B------:R-:W-:Y:S01]  /*2590*/  LOP3.LUT R11, R12, R10, R11, 0xfe, !PT ;  /* 0x0000000a0c0b7212 */ /* 0x000fe200078efe0b */
[----:B------:R-:W-:Y:S01]  /*25a0*/  IMAD.WIDE.U32 R20, R18, R56, R22 ;  /* 0x0000003812147225 */ /* 0x000fe200078e0016 */
[----:B------:R-:W-:-:S02]  /*25b0*/  SEL R10, RZ, 0x40, P0 ;  /* 0x00000040ff0a7807 */ /* 0x000fc40000000000 */
[----:B------:R-:W-:Y:S01]  /*25c0*/  ISETP.GE.AND P0, PT, R16, R43, PT ;  /* 0x0000002b1000720c */ /* 0x000fe20003f06270 */
[----:B------:R-:W-:Y:S01]  /*25d0*/  IMAD.IADD R21, R21, 0x1, R39 ;  /* 0x0000000115157824 */ /* 0x000fe200078e0227 */
[----:B------:R-:W-:Y:S01]  /*25e0*/  SHF.R.S32.HI R39, RZ, 0x1f, R36 ;  /* 0x0000001fff277819 */ /* 0x000fe20000011424 */
[----:B------:R-:W-:Y:S01]  /*25f0*/  IMAD.WIDE.U32 R12, R18, R14, R16 ;  /* 0x0000000e120c7225 */ /* 0x000fe200078e0010 */
[----:B------:R-:W-:Y:S02]  /*2600*/  LOP3.LUT R94, R11, R10, RZ, 0xfc, !PT ;  /* 0x0000000a0b5e7212 */ /* 0x000fe400078efcff */
[----:B------:R-:W-:Y:S01]  /*2610*/  LEA.HI R39, R39, R18, RZ, 0x3 ;  /* 0x0000001227277211 */ /* 0x000fe200078f18ff */
[CC--:B------:R-:W-:Y:S01]  /*2620*/  IMAD R10, R220.reuse, R14.reuse, RZ ;  /* 0x0000000edc0a7224 */ /* 0x0c0fe200078e02ff */
[----:B------:R-:W-:Y:S01]  /*2630*/  SEL R35, R43, RZ, P0 ;  /* 0x000000ff2b237207 */ /* 0x000fe20000000000 */
[----:B------:R-:W-:Y:S01]  /*2640*/  IMAD.X R59, R220, 0x1, R33, P1 ;  /* 0x00000001dc3b7824 */ /* 0x000fe200008e0621 */
[----:B------:R-:W-:Y:S01]  /*2650*/  LOP3.LUT R39, R39, 0xfffffff8, RZ, 0xc0, !PT ;  /* 0xfffffff827277812 */ /* 0x000fe200078ec0ff */
[C---:B------:R-:W-:Y:S01]  /*2660*/  IMAD R37, R18.reuse, R15, R10 ;  /* 0x0000000f12257224 */ /* 0x040fe200078e020a */
[----:B------:R-:W-:Y:S01]  /*2670*/  SEL R93, RZ, 0xffffff80, P3 ;  /* 0xffffff80ff5d7807 */ /* 0x000fe20001800000 */
[----:B------:R-:W-:Y:S01]  /*2680*/  IMAD.WIDE.U32 R10, R18, R14, R22 ;  /* 0x0000000e120a7225 */ /* 0x000fe200078e0016 */
[----:B------:R-:W-:-:S02]  /*2690*/  ISETP.GE.AND P2, PT, R0, UR4, PT ;  /* 0x0000000400007c0c */ /* 0x000fc4000bf46270 */
[----:B------:R-:W-:Y:S01]  /*26a0*/  LOP3.LUT R93, R94, 0x80, R93, 0xc8, !PT ;  /* 0x000000805e5d7812 */ /* 0x000fe200078ec85d */
[----:B------:R-:W-:Y:S01]  /*26b0*/  IMAD.IADD R35, R16, 0x1, R35 ;  /* 0x0000000110237824 */ /* 0x000fe200078e0223 */
[----:B------:R-:W-:Y:S01]  /*26c0*/  LOP3.LUT R94, R94, 0x40, RZ, 0xc0, !PT ;  /* 0x000000405e5e7812 */ /* 0x000fe200078ec0ff */
[----:B------:R-:W-:Y:S02]  /*26d0*/  IMAD.IADD R39, R18, 0x1, -R39 ;  /* 0x0000000112277824 */ /* 0x000fe400078e0a27 */
[----:B------:R-:W-:Y:S01]  /*26e0*/  IMAD.IADD R11, R11, 0x1, R37 ;  /* 0x000000010b0b7824 */ /* 0x000fe200078e0225 */
[----:B------:R-:W-:Y:S01]  /*26f0*/  SHF.R.S32.HI R32, RZ, 0x1f, R35 ;  /* 0x0000001fff207819 */ /* 0x000fe20000011423 */
[----:B------:R-:W-:Y:S01]  /*2700*/  IMAD.IADD R13, R37, 0x1, R13 ;  /* 0x00000001250d7824 */ /* 0x000fe200078e020d */
[----:B------:R-:W-:Y:S01]  /*2710*/  SHF.R.S32.HI R37, RZ, 0x1f, R154 ;  /* 0x0000001fff257819 */ /* 0x000fe2000001149a */
[----:B------:R-:W-:Y:S01]  /*2720*/  IMAD.SHL.U32 R82, R39, 0x40, RZ ;  /* 0x0000004027527824 */ /* 0x000fe200078e00ff */
[----:B------:R-:W-:Y:S01]  /*2730*/  LEA.HI R32, R32, R35, RZ, 0x3 ;  /* 0x0000002320207211 */ /* 0x000fe200078f18ff */
[----:B------:R-:W-:Y:S01]  /*2740*/  IMAD R35, R15, 0x60, RZ ;  /* 0x000000600f237824 */ /* 0x000fe200078e02ff */
[----:B------:R-:W-:Y:S01]  /*2750*/  LOP3.LUT P1, RZ, R39, 0x4, RZ, 0xc0, !PT ;  /* 0x0000000427ff7812 */ /* 0x000fe2000782c0ff */
[C---:B------:R-:W-:Y:S01]  /*2760*/  IMAD R34, R37.reuse, R14, RZ ;  /* 0x0000000e25227224 */ /* 0x040fe200078e02ff */
[----:B------:R-:W-:Y:S01]  /*2770*/  LOP3.LUT R82, R82, 0x1c0, RZ, 0xc0, !PT ;  /* 0x000001c052527812 */ /* 0x000fe200078ec0ff */
[----:B------:R-:W-:Y:S01]  /*2780*/  IMAD R37, R37, R56, RZ ;  /* 0x0000003825257224 */ /* 0x000fe200078e02ff */
[----:B------:R-:W-:Y:S01]  /*2790*/  LOP3.LUT R33, R205, 0x38, R32, 0xf8, !PT ;  /* 0x00000038cd217812 */ /* 0x000fe200078ef820 */
[C---:B------:R-:W-:Y:S01]  /*27a0*/  IMAD R79, R154.reuse, R15, R34 ;  /* 0x0000000f9a4f7224 */ /* 0x040fe200078e0222 */
[----:B------:R-:W-:Y:S01]  /*27b0*/  SHF.R.U32.HI R85, RZ, 0x3, R82 ;  /* 0x00000003ff557819 */ /* 0x000fe20000011652 */
[----:B------:R-:W-:Y:S01]  /*27c0*/  IMAD.WIDE.U32 R10, R154, R14, R10 ;  /* 0x0000000e9a0a7225 */ /* 0x000fe200078e000a */
[----:B------:R-:W-:-:S02]  /*27d0*/  LOP3.LUT R34, R82, 0x18, R16, 0xf8, !PT ;  /* 0x0000001852227812 */ /* 0x000fc400078ef810 */
[----:B------:R-:W-:Y:S01]  /*27e0*/  LOP3.LUT R33, R33, R38, RZ, 0x3c, !PT ;  /* 0x0000002621217212 */ /* 0x000fe200078e3cff */
[----:B------:R-:W-:Y:S01]  /*27f0*/  IMAD.WIDE.U32 R12, R154, R14, R12 ;  /* 0x0000000e9a0c7225 */ /* 0x000fe200078e000c */
[----:B------:R-:W-:Y:S02]  /*2800*/  SHF.R.S32.HI R83, RZ, 0x3, R32 ;  /* 0x00000003ff537819 */ /* 0x000fe40000011420 */
[----:B------:R-:W-:Y:S01]  /*2810*/  LOP3.LUT R84, R32, 0xfffffff8, RZ, 0xc0, !PT ;  /* 0xfffffff820547812 */ /* 0x000fe200078ec0ff */
[----:B------:R-:W-:Y:S01]  /*2820*/  IMAD R37, R154, R57, R37 ;  /* 0x000000399a257224 */ /* 0x000fe200078e0225 */
[-C--:B------:R-:W-:Y:S01]  /*2830*/  LOP3.LUT R89, R34, R85.reuse, RZ, 0x3c, !PT ;  /* 0x0000005522597212 */ /* 0x080fe200078e3cff */
[----:B------:R-:W-:Y:S01]  /*2840*/  IMAD.WIDE.U32 R20, R154, R56, R20 ;  /* 0x000000389a147225 */ /* 0x000fe200078e0014 */
[----:B------:R-:W-:Y:S02]  /*2850*/  LOP3.LUT R32, R82, 0x38, R32, 0xf8, !PT ;  /* 0x0000003852207812 */ /* 0x000fe400078ef820 */
[----:B------:R-:W-:Y:S01]  /*2860*/  SEL R88, R88, 0xffffffe0, !P1 ;  /* 0xffffffe058587807 */ /* 0x000fe20004800000 */
[----:B------:R-:W-:Y:S01]  /*2870*/  IMAD.IADD R87, R208, 0x1, R33 ;  /* 0x00000001d0577824 */ /* 0x000fe200078e0221 */
[----:B------:R-:W-:Y:S01]  /*2880*/  LOP3.LUT R33, R32, R85, RZ, 0x3c, !PT ;  /* 0x0000005520217212 */ /* 0x000fe200078e3cff */
[----:B------:R-:W-:Y:S01]  /*2890*/  IMAD.WIDE.U32 R14, R14, 0x60, RZ ;  /* 0x000000600e0e7825 */ /* 0x000fe200078e00ff */
[----:B------:R-:W-:-:S02]  /*28a0*/  SHF.R.S32.HI R86, RZ, 0x1f, R84 ;  /* 0x0000001fff567819 */ /* 0x000fc40000011454 */
[----:B------:R-:W-:Y:S01]  /*28b0*/  ISETP.GE.AND P1, PT, R16, UR4, PT ;  /* 0x0000000410007c0c */ /* 0x000fe2000bf26270 */
[----:B------:R-:W-:Y:S01]  /*28c0*/  IMAD.WIDE.U32 R56, R56, 0x60, RZ ;  /* 0x0000006038387825 */ /* 0x000fe200078e00ff */
[----:B------:R-:W-:-:S03]  /*28d0*/  LEA R90, R206, R33, 0x9 ;  /* 0x00000021ce5a7211 */ /* 0x000fc600078e48ff */
[----:B------:R-:W-:Y:S02]  /*28e0*/  IMAD R89, R206, 0x200, R89 ;  /* 0x00000200ce597824 */ /* 0x000fe400078e0259 */
[----:B------:R-:W-:Y:S02]  /*28f0*/  IMAD.IADD R78, R11, 0x1, R79 ;  /* 0x000000010b4e7824 */ /* 0x000fe400078e024f */
[----:B------:R-:W-:Y:S02]  /*2900*/  IMAD.IADD R76, R15, 0x1, R35 ;  /* 0x000000010f4c7824 */ /* 0x000fe400078e0223 */
[----:B------:R-:W-:Y:S02]  /*2910*/  IMAD.IADD R77, R57, 0x1, R77 ;  /* 0x00000001394d7824 */ /* 0x000fe400078e024d */
[----:B------:R-:W-:Y:S02]  /*2920*/  IMAD.IADD R79, R79, 0x1, R13 ;  /* 0x000000014f4f7824 */ /* 0x000fe400078e020d */
[----:B------:R-:W-:-:S02]  /*2930*/  IMAD.IADD R80, R21, 0x1, R37 ;  /* 0x0000000115507824 */ /* 0x000fc400078e0225 */
[----:B------:R-:W-:Y:S02]  /*2940*/  IMAD.IADD R81, R37, 0x1, R31 ;  /* 0x0000000125517824 */ /* 0x000fe400078e021f */
[----:B------:R-:W-:Y:S02]  /*2950*/  IMAD.IADD R91, R88, 0x1, R89 ;  /* 0x00000001585b7824 */ /* 0x000fe400078e0259 */
[----:B------:R-:W-:-:S07]  /*2960*/  IMAD.IADD R92, R7, 0x1, R41 ;  /* 0x00000001075c7824 */ /* 0x000fce00078e0229 */
.L_x_9694:
[----:B------:R-:W-:Y:S01]  /*2970*/  VIADD R45, R27, 0xffffffff ;  /* 0xffffffff1b2d7836 */ /* 0x000fe20000000000 */
[----:B0-----:R-:W0:Y:S01]  /*2980*/  LDC.64 R98, c[0x0][0x2e8] ;  /* 0x0000ba00ff627b82 */ /* 0x001e220000000a00 */
        /* <DEDUP_REMOVED lines=8> */
[----:B------:R-:W-:Y:S01]  /*2a10*/  IADD3 R27, P3, P4, R3, R100, R67 ;  /* 0x00000064031b7210 */ /* 0x000fe20007c7e043 */
[----:B------:R-:W-:-:S02]  /*2a20*/  IMAD R103, R103, 0x2, R26 ;  /* 0x0000000267677824 */ /* 0x000fc400078e021a */
[----:B------:R-:W-:-:S05]  /*2a30*/  IMAD.IADD R50, R101, 0x1, R33 ;  /* 0x0000000165327824 */ /* 0x000fca00078e0221 */
[----:B------:R-:W-:Y:S02]  /*2a40*/  IADD3.X R32, R61, R50, R66, P3, P4 ;  /* 0x000000323d207210 */ /* 0x000fe40001fe8442 */
[----:B------:R-:W-:-:S04]  /*2a50*/  IADD3 R33, P4, R3, R100, RZ ;  /* 0x0000006403217210 */ /* 0x000fc80007f9e0ff */
[-C--:B0-----:R-:W-:Y:S01]  /*2a60*/  LEA R42, P3, R33, R98.reuse, 0x1 ;  /* 0x00000062212a7211 */ /* 0x081fe200078608ff */
[----:B------:R-:W-:Y:S01]  /*2a70*/  IMAD.X R34, R50, 0x1, R61, P4 ;  /* 0x0000000132227824 */ /* 0x000fe200020e063d */
[----:B------:R-:W-:-:S04]  /*2a80*/  LEA R40, P4, R27, R98, 0x1 ;  /* 0x000000621b287211 */ /* 0x000fc800078808ff */
[-C--:B------:R-:W-:Y:S02]  /*2a90*/  LEA.HI.X R43, R33, R99.reuse, R34, 0x1, P3 ;  /* 0x00000063212b7211 */ /* 0x080fe400018f0c22 */
[----:B-1----:R-:W-:Y:S02]  /*2aa0*/  ISETP.GE.AND P3, PT, R102, 0x1, PT ;  /* 0x000000016600780c */ /* 0x002fe40003f66270 */
[----:B------:R-:W-:Y:S01]  /*2ab0*/  LEA.HI.X R41, R27, R99, R32, 0x1, P4 ;  /* 0x000000631b297211 */ /* 0x000fe200020f0c20 */
[----:B------:R-:W-:Y:S01]  /*2ac0*/  IMAD R27, R2, 0x1800, R89 ;  /* 0x00001800021b7824 */ /* 0x000fe200078e0259 */
[----:B------:R-:W-:-:S03]  /*2ad0*/  ISETP.GT.AND P4, PT, R45, R28, PT ;  /* 0x0000001c2d00720c */ /* 0x000fc60003f84270 */
[----:B------:R-:W-:Y:S01]  /*2ae0*/  IMAD R104, R27, 0x2, R26 ;  /* 0x000000021b687824 */ /* 0x000fe200078e021a */
[----:B------:R-:W-:Y:S01]  /*2af0*/  P2R R96, PR, RZ, 0x10 ;  /* 0x00000010ff607803 */ /* 0x000fe20000000000 */
[----:B------:R-:W-:-:S04]  /*2b00*/  IMAD.MOV.U32 R27, RZ, RZ, R45 ;  /* 0x000000ffff1b7224 */ /* 0x000fc800078e002d */
[----:B------:R-:W-:Y:S05]  /*2b10*/  @!P3 BRA `(.L_x_9648) ;  /* 0x0000002400dcb947 */ /* 0x000fea0003800000 */
        /* <DEDUP_REMOVED lines=10> */
[----:B------:R-:W-:Y:S02]  /*2bc0*/  IMAD.IADD R95, R33, 0x1, R37 ;  /* 0x00000001215f7824 */ /* 0x000fe400078e0225 */
        /* <DEDUP_REMOVED lines=18> */
[----:B------:R-:W-:-:S05]  /*2cf0*/  IADD3 R48, P3, R20, R34, RZ ;  /* 0x0000002214307210 */ /* 0x000fca0007f7e0ff */
[----:B------:R-:W-:Y:S01]  /*2d00*/  IMAD.X R49, R105, 0x1, R80, P3 ;  /* 0x0000000169317824 */ /* 0x000fe200018e0650 */
        /* <DEDUP_REMOVED lines=13> */
.L_x_9651:
[----:B------:R-:W-:Y:S05]  /*2de0*/  BSYNC B1 ;  /* 0x0000000000017941 */ /* 0x000fea0003800000 */
.L_x_9650:
[----:B------:R-:W-:Y:S01]  /*2df0*/  ISETP.GE.AND P5, PT, R216, R97, PT ;  /* 0x00000061d800720c */ /* 0x000fe20003fa6270 */
[----:B------:R-:W-:Y:S01]  /*2e00*/  BSSY B1, `(.L_x_9652) ;  /* 0x0000018000017945 */ /* 0x000fe20003800000 */
[----:B0----5:R-:W-:Y:S02]  /*2e10*/  IMAD.MOV.U32 R98, RZ, RZ, R50 ;  /* 0x000000ffff627224 */ /* 0x021fe400078e0032 */
[----:B------:R-:W-:-:S09]  /*2e20*/  IMAD.MOV.U32 R99, RZ, RZ, R51 ;  /* 0x000000ffff637224 */ /* 0x000fd200078e0033 */
[----:B------:R-:W-:Y:S05]  /*2e30*/  @P5 BRA `(.L_x_9653) ;  /* 0x0000000000505947 */ /* 0x000fea0003800000 */
[----:B------:R-:W-:Y:S01]  /*2e40*/  IADD3 R33, P3, P6, R10, R32, R69 ;  /* 0x000000200a217210 */ /* 0x000fe20007e7e045 */
[----:B------:R-:W-:Y:S01]  /*2e50*/  ULDC.64 UR4, c[0x0][0x3e8] ;  /* 0x0000fa0000047ab9 */ /* 0x000fe20000000a00 */
[----:B------:R-:W-:Y:S02]  /*2e60*/  CS2R R44, SRZ ;  /* 0x00000000002c7805 */ /* 0x000fe4000001ff00 */
[----:B------:R-:W-:Y:S02]  /*2e70*/  CS2R R46, SRZ ;  /* 0x00000000002e7805 */ /* 0x000fe4000001ff00 */
[----:B------:R-:W-:Y:S02]  /*2e80*/  IADD3.X R38, R78, R95, R68, P3, P6 ;  /* 0x0000005f4e267210 */ /* 0x000fe40001fec444 */
[----:B------:R-:W-:-:S04]  /*2e90*/  IADD3 R35, P3, P6, R20, R34, R71 ;  /* 0x0000002214237210 */ /* 0x000fc80007e7e047 */
        /* <DEDUP_REMOVED lines=14> */
.L_x_9653:
[----:B------:R-:W-:Y:S05]  /*2f80*/  BSYNC B1 ;  /* 0x0000000000017941 */ /* 0x000fea0003800000 */
.L_x_9652:
[----:B0-----:R-:W-:Y:S01]  /*2f90*/  IMAD.MOV.U32 R32, RZ, RZ, R52 ;  /* 0x000000ffff207224 */ /* 0x001fe200078e0034 */
[----:B------:R-:W-:Y:S01]  /*2fa0*/  UISETP.NE.AND UP0, UPT, UR44, 0x3, UPT ;  /* 0x000000032c00788c */ /* 0x000fe2000bf05270 */
[----:B------:R-:W-:Y:S01]  /*2fb0*/  IMAD.MOV.U32 R33, RZ, RZ, R53 ;  /* 0x000000ffff217224 */ /* 0x000fe200078e0035 */
[----:B------:R-:W-:Y:S01]  /*2fc0*/  PRMT R105, R99, 0x5410, R98 ;  /* 0x0000541063697816 */ /* 0x000fe20000000062 */
[----:B------:R-:W-:Y:S02]  /*2fd0*/  IMAD.MOV.U32 R34, RZ, RZ, R54 ;  /* 0x000000ffff227224 */ /* 0x000fe400078e0036 */
[----:B------:R-:W-:Y:S01]  /*2fe0*/  IMAD.MOV.U32 R35, RZ, RZ, R55 ;  /* 0x000000ffff237224 */ /* 0x000fe200078e0037 */
[----:B------:R-:W-:Y:S01]  /*2ff0*/  PRMT R113, R32, 0x5410, R33 ;  /* 0x0000541020717816 */ /* 0x000fe20000000021 */
[----:B------:R-:W-:Y:S01]  /*3000*/  IMAD.MOV.U32 R32, RZ, RZ, R48 ;  /* 0x000000ffff207224 */ /* 0x000fe200078e0030 */
[----:B------:R-:W-:Y:S01]  /*3010*/  PLOP3.LUT P3, PT, PT, PT, UP0, 0x80, 0x0 ;  /* 0x000000000000781c */ /* 0x000fe20003f6f008 */
[----:B------:R-:W-:Y:S01]  /*3020*/  IMAD.MOV.U32 R33, RZ, RZ, R49 ;  /* 0x000000ffff217224 */ /* 0x000fe200078e0031 */
[----:B------:R-:W-:Y:S01]  /*3030*/  PRMT R114, R34, 0x5410, R35 ;  /* 0x0000541022727816 */ /* 0x000fe20000000023 */
[----:B-----5:R-:W-:Y:S01]  /*3040*/  IMAD.MOV.U32 R34, RZ, RZ, R44 ;  /* 0x000000ffff227224 */ /* 0x020fe200078e002c */
[----:B------:R-:W-:-:S02]  /*3050*/  MOV R35, R45 ;  /* 0x0000002d00237202 */ /* 0x000fc40000000f00 */
[----:B------:R-:W-:Y:S01]  /*3060*/  PRMT R107, R32, 0x5410, R33 ;  /* 0x00005410206b7816 */ /* 0x000fe20000000021 */
[----:B------:R-:W-:Y:S01]  /*3070*/  IMAD.MOV.U32 R32, RZ, RZ, R38 ;  /* 0x000000ffff207224 */ /* 0x000fe200078e0026 */
[----:B------:R-:W-:Y:S01]  /*3080*/  PRMT R100, R34, 0x5410, R35 ;  /* 0x0000541022647816 */ /* 0x000fe20000000023 */
[----:B------:R-:W-:Y:S02]  /*3090*/  IMAD.MOV.U32 R33, RZ, RZ, R39 ;  /* 0x000000ffff217224 */ /* 0x000fe400078e0027 */
[----:B------:R-:W-:Y:S02]  /*30a0*/  IMAD.MOV.U32 R34, RZ, RZ, R46 ;  /* 0x000000ffff227224 */ /* 0x000fe400078e002e */
[----:B------:R-:W-:Y:S01]  /*30b0*/  IMAD.MOV.U32 R35, RZ, RZ, R47 ;  /* 0x000000ffff237224 */ /* 0x000fe200078e002f */
[----:B------:R-:W-:Y:S01]  /*30c0*/  PRMT R98, R32, 0x5410, R33 ;  /* 0x0000541020627816 */ /* 0x000fe20000000021 */
[----:B------:R-:W-:Y:S02]  /*30d0*/  IMAD.MOV.U32 R32, RZ, RZ, R36 ;  /* 0x000000ffff207224 */ /* 0x000fe400078e0024 */
[----:B------:R-:W-:Y:S01]  /*30e0*/  IMAD.MOV.U32 R33, RZ, RZ, R37 ;  /* 0x000000ffff217224 */ /* 0x000fe200078e0025 */
[----:B------:R-:W-:-:S04]  /*30f0*/  PRMT R101, R34, 0x5410, R35 ;  /* 0x0000541022657816 */ /* 0x000fc80000000023 */
[----:B------:R-:W-:Y:S01]  /*3100*/  PRMT R99, R32, 0x5410, R33 ;  /* 0x0000541020637816 */ /* 0x000fe20000000021 */
[----:B------:R-:W-:Y:S06]  /*3110*/  @!P3 BRA `(.L_x_9654) ;  /* 0x000000000004b947 */ /* 0x000fec0003800000 */
[----:B------:R-:W-:Y:S01]  /*3120*/  BPT.TRAP 0x1 ;  /* 0x000000040000795c */ /* 0x000fe20000300000 */
.L_x_9654:
[----:B------:R-:W-:Y:S01]  /*3130*/  IMAD R95, R2, 0x8, R19 ;  /* 0x00000008025f7824 */ /* 0x000fe200078e0213 */
[----:B------:R-:W-:Y:S01]  /*3140*/  SHF.L.U32 R106, R201, 0x1f, RZ ;  /* 0x0000001fc96a7819 */ /* 0x000fe200000006ff */
[----:B------:R-:W-:Y:S03]  /*3150*/  BSSY B1, `(.L_x_9655) ;  /* 0x0000003000017945 */ /* 0x000fe60003800000 */
[----:B------:R-:W0:Y:S02]  /*3160*/  SYNCS.PHASECHK.TRANS64.TRYWAIT P6, [R95+URZ+0x22890], R106 ;  /* 0x0228906a5f0075a7 */ /* 0x000e2400080c017f */
[----:B0-----:R-:W-:Y:S05]  /*3170*/  @!P6 BRA `(.L_x_9656) ;  /* 0x0000017000d4e947 */ /* 0x001fea0003800000 */
.L_x_9943:
[----:B------:R-:W-:Y:S05]  /*3180*/  BSYNC B1 ;  /* 0x0000000000017941 */ /* 0x000fea0003800000 */
.L_x_9655:
[----:B------:R-:W-:Y:S04]  /*3190*/  BSSY B1, `(.L_x_9657) ;  /* 0x0000064000017945 */ /* 0x000fe80003800000 */
[----:B------:R-:W-:Y:S05]  /*31a0*/  @P4 BRA `(.L_x_9658) ;  /* 0x0000000400884947 */ /* 0x000fea0003800000 */
[----:B------:R-:W-:Y:S04]  /*31b0*/  BSSY B2, `(.L_x_9659) ;  /* 0x0000031000027945 */ /* 0x000fe80003800000 */
[----:B------:R-:W-:Y:S05]  /*31c0*/  @P1 BRA `(.L_x_9660) ;  /* 0x0000000000bc1947 */ /* 0x000fea0003800000 */
[----:B------:R1:W2:Y:S01]  /*31d0*/  LDS.128 R32, [R104] ;  /* 0x0000000068207984 */ /* 0x0002a20000000c00 */
        /* <DEDUP_REMOVED lines=9> */
[----:B------:R-:W-:Y:S01]  /*3270*/  SHF.R.U32.HI R110, RZ, 0x10, R53 ;  /* 0x00000010ff6e7819 */ /* 0x000fe20000011635 */
[----:B------:R-:W-:Y:S02]  /*3280*/  HADD2.F32 R108, -RZ, R108.H0_H0 ;  /* 0x2000006cff6c7230 */ /* 0x000fe40000004100 */
[----:B------:R-:W-:Y:S02]  /*3290*/  HADD2.F32 R109, -RZ, R109.H0_H0 ;  /* 0x2000006dff6d7230 */ /* 0x000fe40000004100 */
[----:B------:R-:W-:-:S02]  /*32a0*/  HADD2.F32 R53, -RZ, R52.H1_H1 ;  /* 0x30000034ff357230 */ /* 0x000fc40000004100 */
[----:B------:R-:W-:Y:S02]  /*32b0*/  HADD2.F32 R54, -RZ, R111.H0_H0 ;  /* 0x2000006fff367230 */ /* 0x000fe40000004100 */
[----:B------:R-:W-:Y:S02]  /*32c0*/  HADD2.F32 R55, -RZ, R110.H0_H0 ;  /* 0x2000006eff377230 */ /* 0x000fe40000004100 */
[-C--:B------:R-:W-:Y:S01]  /*32d0*/  FMUL.FTZ R110, R35, R108.reuse ;  /* 0x0000006c236e7220 */ /* 0x080fe20000410000 */
[----:B------:R-:W-:Y:S02]  /*32e0*/  HADD2.F32 R52, -RZ, R52.H0_H0 ;  /* 0x20000034ff347230 */ /* 0x000fe40000004100 */
[----:B------:R-:W-:Y:S01]  /*32f0*/  FMUL.FTZ R108, R33, R108 ;  /* 0x0000006c216c7220 */ /* 0x000fe20000410000 */
[-C--:B------:R-:W-:Y:S01]  /*3300*/  FMUL.FTZ R111, R53, R109.reuse ;  /* 0x0000006d356f7220 */ /* 0x080fe20000410000 */
[-C--:B------:R-:W-:Y:S01]  /*3310*/  FFMA.FTZ R33, R33, R54.reuse, -R110 ;  /* 0x0000003621217223 */ /* 0x080fe2000001086e */
[C---:B------:R-:W-:Y:S01]  /*3320*/  FMUL.FTZ R112, R52.reuse, R109 ;  /* 0x0000006d34707220 */ /* 0x040fe20000410000 */
[----:B------:R-:W-:Y:S01]  /*3330*/  FFMA.FTZ R108, R35, R54, R108 ;  /* 0x00000036236c7223 */ /* 0x000fe2000001006c */
[----:B------:R-:W-:Y:S01]  /*3340*/  FFMA.FTZ R110, R52, R55, -R111 ;  /* 0x00000037346e7223 */ /* 0x000fe2000001086f */
[----:B------:R-:W-:-:S02]  /*3350*/  HADD2.F32 R54, -RZ, R114.H0_H0 ;  /* 0x20000072ff367230 */ /* 0x000fc40000004100 */
[----:B------:R-:W-:Y:S01]  /*3360*/  FFMA.FTZ R115, R53, R55, R112 ;  /* 0x0000003735737223 */ /* 0x000fe20000010070 */
[----:B------:R-:W-:Y:S01]  /*3370*/  HADD2.F32 R109, -RZ, R114.H1_H1 ;  /* 0x30000072ff6d7230 */ /* 0x000fe20000004100 */
[----:B------:R-:W-:Y:S01]  /*3380*/  F2FP.F16.F32.PACK_AB R33, R108, R33 ;  /* 0x000000216c21723e */ /* 0x000fe200000000ff */
        /* <DEDUP_REMOVED lines=16> */
[----:B------:R-:W-:-:S07]  /*3490*/  F2FP.F16.F32.PACK_AB R34, R52, R113 ;  /* 0x000000713422723e */ /* 0x000fce00000000ff */
.L_x_9662:
[----:B------:R-:W-:Y:S05]  /*34a0*/  BSYNC B3 ;  /* 0x0000000000037941 */ /* 0x000fea0003800000 */
.L_x_9661:
[----:B--2---:R1:W-:Y:S02]  /*34b0*/  STG.E.128 desc[UR40][R42.64], R32 ;  /* 0x000000202a007986 */ /* 0x0043e4000c101d28 */
.L_x_9660:
[----:B------:R-:W-:Y:S05]  /*34c0*/  BSYNC B2 ;  /* 0x0000000000027941 */ /* 0x000fea0003800000 */
.L_x_9659:
[----:B------:R-:W-:Y:S05]  /*34d0*/  @P2 BRA `(.L_x_9658) ;  /* 0x0000000000bc2947 */ /* 0x000fea0003800000 */
[----:B-1----:R1:W2:Y:S01]  /*34e0*/  LDS.128 R32, [R103] ;  /* 0x0000000067207984 */ /* 0x0022a20000000c00 */
        /* <DEDUP_REMOVED lines=11> */
[--C-:B------:R-:W-:Y:S02]  /*35a0*/  HADD2.F32 R49, -RZ, R35.reuse.H1_H1 ;  /* 0x30000023ff317230 */ /* 0x100fe40000004100 */
[----:B------:R-:W-:Y:S01]  /*35b0*/  FMUL.FTZ R108, R34, R51 ;  /* 0x00000033226c7220 */ /* 0x000fe20000410000 */
[----:B------:R-:W-:Y:S02]  /*35c0*/  HADD2.F32 R35, -RZ, R35.H0_H0 ;  /* 0x20000023ff237230 */ /* 0x000fe40000004100 */
[----:B------:R-:W-:Y:S02]  /*35d0*/  HADD2.F32 R33, -RZ, R33.H0_H0 ;  /* 0x20000021ff217230 */ /* 0x000fe40000004100 */
[-C--:B------:R-:W-:Y:S01]  /*35e0*/  FMUL.FTZ R110, R49, R54.reuse ;  /* 0x00000036316e7220 */ /* 0x080fe20000410000 */
[----:B------:R-:W-:Y:S02]  /*35f0*/  HADD2.F32 R50, -RZ, R50.H0_H0 ;  /* 0x20000032ff327230 */ /* 0x000fe40000004100 */
[----:B------:R-:W-:Y:S01]  /*3600*/  FMUL.FTZ R54, R35, R54 ;  /* 0x0000003623367220 */ /* 0x000fe20000410000 */
[----:B------:R-:W-:-:S02]  /*3610*/  HADD2.F32 R52, -RZ, R52.H0_H0 ;  /* 0x20000034ff347230 */ /* 0x000fc40000004100 */
[C---:B------:R-:W-:Y:S01]  /*3620*/  FMUL.FTZ R51, R33.reuse, R51 ;  /* 0x0000003321337220 */ /* 0x040fe20000410000 */
[----:B------:R-:W-:Y:S01]  /*3630*/  FFMA.FTZ R108, R33, R50, -R108 ;  /* 0x00000032216c7223 */ /* 0x000fe2000001086c */
[--C-:B------:R-:W-:Y:S02]  /*3640*/  HADD2.F32 R33, -RZ, R32.reuse.H1_H1 ;  /* 0x30000020ff217230 */ /* 0x100fe40000004100 */
[----:B------:R-:W-:Y:S01]  /*3650*/  FFMA.FTZ R55, R49, R52, R54 ;  /* 0x0000003431377223 */ /* 0x000fe20000010036 */
[----:B------:R-:W-:Y:S01]  /*3660*/  FFMA.FTZ R53, R34, R50, R51 ;  /* 0x0000003222357223 */ /* 0x000fe20000010033 */
[--C-:B------:R-:W-:Y:S02]  /*3670*/  HADD2.F32 R49, -RZ, R107.reuse.H0_H0 ;  /* 0x2000006bff317230 */ /* 0x100fe40000004100 */
[----:B------:R-:W-:Y:S01]  /*3680*/  FFMA.FTZ R110, R35, R52, -R110 ;  /* 0x00000034236e7223 */ /* 0x000fe2000001086e */
[----:B------:R-:W-:Y:S02]  /*3690*/  HADD2.F32 R32, -RZ, R32.H0_H0 ;  /* 0x20000020ff207230 */ /* 0x000fe40000004100 */
[----:B------:R-:W-:-:S02]  /*36a0*/  HADD2.F32 R107, -RZ, R107.H1_H1 ;  /* 0x3000006bff6b7230 */ /* 0x000fc40000004100 */
[CC--:B------:R-:W-:Y:S01]  /*36b0*/  FMUL.FTZ R51, R33.reuse, R49.reuse ;  /* 0x0000003121337220 */ /* 0x0c0fe20000410000 */
[--C-:B------:R-:W-:Y:S02]  /*36c0*/  HADD2.F32 R34, -RZ, R48.reuse.H1_H1 ;  /* 0x30000030ff227230 */ /* 0x100fe40000004100 */
[----:B------:R-:W-:Y:S01]  /*36d0*/  FMUL.FTZ R50, R32, R49 ;  /* 0x0000003120327220 */ /* 0x000fe20000410000 */
[----:B------:R-:W-:Y:S02]  /*36e0*/  HADD2.F32 R48, -RZ, R48.H0_H0 ;  /* 0x20000030ff307230 */ /* 0x000fe40000004100 */
[--C-:B------:R-:W-:Y:S02]  /*36f0*/  HADD2.F32 R35, -RZ, R105.reuse.H1_H1 ;  /* 0x30000069ff237230 */ /* 0x100fe40000004100 */
[-C--:B------:R-:W-:Y:S01]  /*3700*/  FMUL.FTZ R49, R34, R107.reuse ;  /* 0x0000006b22317220 */ /* 0x080fe20000410000 */
        /* <DEDUP_REMOVED lines=10> */
.L_x_9664:
[----:B------:R-:W-:Y:S05]  /*37b0*/  BSYNC B2 ;  /* 0x0000000000027941 */ /* 0x000fea0003800000 */
.L_x_9663:
[----:B--2---:R2:W-:Y:S02]  /*37c0*/  STG.E.128 desc[UR40][R42.64+0x40], R32 ;  /* 0x000040202a007986 */ /* 0x0045e4000c101d28 */
.L_x_9658:
[----:B------:R-:W-:Y:S05]  /*37d0*/  BSYNC B1 ;  /* 0x0000000000017941 */ /* 0x000fea0003800000 */
.L_x_9657:
[----:B------:R-:W-:Y:S05]  /*37e0*/  @P5 BRA `(.L_x_9665) ;  /* 0x0000001c00105947 */ /* 0x000fea0003800000 */
[----:B------:R-:W-:Y:S04]  /*37f0*/  BSSY B1, `(.L_x_9666) ;  /* 0x0000031000017945 */ /* 0x000fe80003800000 */
[----:B------:R-:W-:Y:S05]  /*3800*/  @P1 BRA `(.L_x_9667) ;  /* 0x0000000000bc1947 */ /* 0x000fea0003800000 */
[----:B-12---:R1:W2:Y:S01]  /*3810*/  LDS.128 R32, [R104+0x2000] ;  /* 0x0020000068207984 */ /* 0x0062a20000000c00 */
        /* <DEDUP_REMOVED lines=44> */
.L_x_9669:
[----:B------:R-:W-:Y:S05]  /*3ae0*/  BSYNC B2 ;  /* 0x0000000000027941 */ /* 0x000fea0003800000 */
.L_x_9668:
[----:B--2---:R3:W-:Y:S02]  /*3af0*/  STG.E.128 desc[UR40][R40.64], R32 ;  /* 0x0000002028007986 */ /* 0x0047e4000c101d28 */
.L_x_9667:
[----:B------:R-:W-:Y:S05]  /*3b00*/  BSYNC B1 ;  /* 0x0000000000017941 */ /* 0x000fea0003800000 */
.L_x_9666:
[----:B------:R-:W-:Y:S05]  /*3b10*/  @P2 BRA `(.L_x_9665) ;  /* 0x0000001800442947 */ /* 0x000fea0003800000 */
[----:B-123--:R1:W2:Y:S01]  /*3b20*/  LDS.128 R32, [R103+0x2000] ;  /* 0x0020000067207984 */ /* 0x00e2a20000000c00 */
        /* <DEDUP_REMOVED lines=44> */
.L_x_9671:
[----:B------:R-:W-:Y:S05]  /*3df0*/  BSYNC B1 ;  /* 0x0000000000017941 */ /* 0x000fea0003800000 */
.L_x_9670:
[----:B--2---:R4:W-:Y:S01]  /*3e00*/  STG.E.128 desc[UR40][R40.64+0x40], R32 ;  /* 0x0000402028007986 */ /* 0x0049e2000c101d28 */
[----:B------:R-:W-:Y:S05]  /*3e10*/  BRA `(.L_x_9665) ;  /* 0x0000001400847947 */ /* 0x000fea0003800000 */
.L_x_9649:
[----:B------:R-:W-:Y:S02]  /*3e20*/  ISETP.GE.AND P3, PT, R216, R97, PT ;  /* 0x00000061d800720c */ /* 0x000fe40003f66270 */
[----:B------:R-:W-:Y:S02]  /*3e30*/  CS2R R38, SRZ ;  /* 0x0000000000267805 */ /* 0x000fe4000001ff00 */
[----:B------:R-:W-:-:S13]  /*3e40*/  ISETP.GE.OR P3, PT, R16, R102, P3 ;  /* 0x000000661000720c */ /* 0x000fda0001f66670 */
[----:B------:R-:W-:Y:S01]  /*3e50*/  @!P3 IADD3 R33, P4, P5, R12, R32, R69 ;  /* 0x000000200c21b210 */ /* 0x000fe20007d9e045 */
[----:B------:R-:W0:Y:S03]  /*3e60*/  @!P3 LDC.64 R44, c[0x0][0x3e8] ;  /* 0x0000fa00ff2cbb82 */ /* 0x000e260000000a00 */
[----:B------:R-:W-:Y:S02]  /*3e70*/  @!P3 IADD3.X R36, R79, R95, R68, P4, P5 ;  /* 0x0000005f4f24b210 */ /* 0x000fe400027ea444 */
[----:B------:R-:W-:-:S03]  /*3e80*/  @!P3 IADD3 R46, P4, P5, R30, R34, R71 ;  /* 0x000000221e2eb210 */ /* 0x000fc60007d9e047 */
[----:B------:R-:W1:Y:S01]  /*3e90*/  @!P3 LDC.64 R48, c[0x0][0x400] ;  /* 0x00010000ff30bb82 */ /* 0x000e620000000a00 */
[----:B------:R-:W-:Y:S02]  /*3ea0*/  @!P3 IADD3.X R47, R81, R105, R70, P4, P5 ;  /* 0x00000069512fb210 */ /* 0x000fe400027ea446 */
[----:B------:R-:W-:-:S04]  /*3eb0*/  ISETP.GE.AND P4, PT, R18, R97, PT ;  /* 0x000000611200720c */ /* 0x000fc80003f86270 */
[----:B------:R-:W-:-:S13]  /*3ec0*/  ISETP.GE.OR P4, PT, R16, R102, P4 ;  /* 0x000000661000720c */ /* 0x000fda0002786670 */
[----:B------:R-:W2:Y:S01]  /*3ed0*/  @!P4 LDC.64 R40, c[0x0][0x3e8] ;  /* 0x0000fa00ff28cb82 */ /* 0x000ea20000000a00 */
[----:B------:R-:W-:-:S05]  /*3ee0*/  @!P4 IADD3 R32, P5, R12, R32, RZ ;  /* 0x000000200c20c210 */ /* 0x000fca0007fbe0ff */
[----:B------:R-:W-:Y:S02]  /*3ef0*/  @!P4 IMAD.X R35, R95, 0x1, R79, P5 ;  /* 0x000000015f23c824 */ /* 0x000fe400028e064f */
[----:B------:R-:W3:Y:S01]  /*3f00*/  @!P4 LDC.64 R42, c[0x0][0x400] ;  /* 0x00010000ff2acb82 */ /* 0x000ee20000000a00 */
[----:B--2---:R-:W-:-:S04]  /*3f10*/  @!P4 LEA R40, P5, R32, R40, 0x1 ;  /* 0x000000282028c211 */ /* 0x004fc800078a08ff */
[----:B------:R-:W-:Y:S02]  /*3f20*/  @!P4 LEA.HI.X R41, R32, R41, R35, 0x1, P5 ;  /* 0x000000292029c211 */ /* 0x000fe400028f0c23 */
[----:B------:R-:W-:-:S05]  /*3f30*/  @!P4 IADD3 R34, P5, R30, R34, RZ ;  /* 0x000000221e22c210 */ /* 0x000fca0007fbe0ff */
[----:B------:R-:W-:Y:S01]  /*3f40*/  @!P4 IMAD.X R32, R105, 0x1, R81, P5 ;  /* 0x000000016920c824 */ /* 0x000fe200028e0651 */
[----:B---3--:R-:W-:-:S04]  /*3f50*/  @!P4 LEA R42, P5, R34, R42, 0x1 ;  /* 0x0000002a222ac211 */ /* 0x008fc800078a08ff */
[----:B------:R-:W-:Y:S02]  /*3f60*/  @!P4 LEA.HI.X R43, R34, R43, R32, 0x1, P5 ;  /* 0x0000002b222bc211 */ /* 0x000fe400028f0c20 */
[----:B------:R-:W-:Y:S02]  /*3f70*/  CS2R R34, SRZ ;  /* 0x0000000000227805 */ /* 0x000fe4000001ff00 */
[----:B0-----:R-:W-:-:S04]  /*3f80*/  @!P3 LEA R44, P5, R33, R44, 0x1 ;  /* 0x0000002c212cb211 */ /* 0x001fc800078a08ff */
[----:B------:R-:W-:Y:S02]  /*3f90*/  @!P3 LEA.HI.X R45, R33, R45, R36, 0x1, P5 ;  /* 0x0000002d212db211 */ /* 0x000fe400028f0c24 */
[----:B------:R-:W-:Y:S02]  /*3fa0*/  CS2R R32, SRZ ;  /* 0x0000000000207805 */ /* 0x000fe4000001ff00 */
[----:B------:R-:W-:-:S04]  /*3fb0*/  CS2R R36, SRZ ;  /* 0x0000000000247805 */ /* 0x000fc8000001ff00 */
[----:B------:R0:W2:Y:S04]  /*3fc0*/  @!P4 LDG.E.128 R32, desc[UR40][R40.64] ;  /* 0x000000282820c981 */ /* 0x0000a8000c1e1d00 */
[----:B------:R3:W4:Y:S01]  /*3fd0*/  @!P4 LDG.E.128 R36, desc[UR40][R42.64] ;  /* 0x000000282a24c981 */ /* 0x000722000c1e1d00 */
[----:B-1----:R-:W-:-:S04]  /*3fe0*/  @!P3 LEA R48, P4, R46, R48, 0x1 ;  /* 0x000000302e30b211 */ /* 0x002fc800078808ff */
[----:B------:R-:W-:Y:S02]  /*3ff0*/  @!P3 LEA.HI.X R49, R46, R49, R47, 0x1, P4 ;  /* 0x000000312e31b211 */ /* 0x000fe400020f0c2f */
[----:B0-----:R-:W-:Y:S02]  /*4000*/  CS2R R40, SRZ ;  /* 0x0000000000287805 */ /* 0x001fe4000001ff00 */
[----:B---3--:R-:W-:Y:S02]  /*4010*/  CS2R R42, SRZ ;  /* 0x00000000002a7805 */ /* 0x008fe4000001ff00 */
[----:B------:R-:W-:-:S04]  /*4020*/  CS2R R46, SRZ ;  /* 0x00000000002e7805 */ /* 0x000fc8000001ff00 */
[----:B------:R0:W3:Y:S02]  /*4030*/  @!P3 LDG.E.128 R40, desc[UR40][R44.64] ;  /* 0x000000282c28b981 */ /* 0x0000e4000c1e1d00 */
[----:B0-----:R-:W-:-:S06]  /*4040*/  CS2R R44, SRZ ;  /* 0x00000000002c7805 */ /* 0x001fcc000001ff00 */
[----:B------:R0:W5:Y:S01]  /*4050*/  @!P3 LDG.E.128 R44, desc[UR40][R48.64] ;  /* 0x00000028302cb981 */ /* 0x000162000c1e1d00 */
[----:B------:R-:W-:Y:S01]  /*4060*/  UISETP.NE.AND UP0, UPT, UR44, 0x3, UPT ;  /* 0x000000032c00788c */ /* 0x000fe2000bf05270 */
[----:B------:R-:W-:-:S05]  /*4070*/  ISETP.GE.AND P4, PT, R16, R102, PT ;  /* 0x000000661000720c */ /* 0x000fca0003f86270 */
[----:B------:R-:W-:Y:S01]  /*4080*/  PLOP3.LUT P3, PT, PT, PT, UP0, 0x80, 0x0 ;  /* 0x000000000000781c */ /* 0x000fe20003f6f008 */
[----:B--2---:R-:W-:Y:S02]  /*4090*/  IMAD.MOV.U32 R51, RZ, RZ, R34 ;  /* 0x000000ffff337224 */ /* 0x004fe400078e0022 */
[----:B------:R-:W-:Y:S02]  /*40a0*/  IMAD.MOV.U32 R52, RZ, RZ, R35 ;  /* 0x000000ffff347224 */ /* 0x000fe400078e0023 */
[----:B------:R-:W-:Y:S01]  /*40b0*/  IMAD.MOV.U32 R53, RZ, RZ, R32 ;  /* 0x000000ffff357224 */ /* 0x000fe200078e0020 */
[----:B------:R-:W-:Y:S01]  /*40c0*/  PRMT R119, R119, 0x5410, R51 ;  /* 0x0000541077777816 */ /* 0x000fe20000000033 */
[----:B----4-:R-:W-:Y:S01]  /*40d0*/  IMAD.MOV.U32 R51, RZ, RZ, R38 ;  /* 0x000000ffff337224 */ /* 0x010fe200078e0026 */
[----:B------:R-:W-:Y:S01]  /*40e0*/  PRMT R123, R52, 0x7610, R123 ;  /* 0x00007610347b7816 */ /* 0x000fe2000000007b */
[----:B0-----:R-:W-:Y:S01]  /*40f0*/  IMAD.MOV.U32 R48, RZ, RZ, R39 ;  /* 0x000000ffff307224 */ /* 0x001fe200078e0027 */
        /* <DEDUP_REMOVED lines=16> */
[----:B-----5:R-:W-:Y:S01]  /*4200*/  IMAD.MOV.U32 R49, RZ, RZ, R47 ;  /* 0x000000ffff317224 */ /* 0x020fe200078e002f */
[----:B------:R-:W-:Y:S01]  /*4210*/  MOV R48, R46 ;  /* 0x0000002e00307202 */ /* 0x000fe20000000f00 */
[----:B------:R-:W-:Y:S02]  /*4220*/  IMAD.MOV.U32 R51, RZ, RZ, R44 ;  /* 0x000000ffff337224 */ /* 0x000fe400078e002c */
[----:B------:R-:W-:Y:S01]  /*4230*/  IMAD.MOV.U32 R52, RZ, RZ, R45 ;  /* 0x000000ffff347224 */ /* 0x000fe200078e002d */
[----:B------:R-:W-:Y:S02]  /*4240*/  PRMT R116, R116, 0x5410, R49 ;  /* 0x0000541074747816 */ /* 0x000fe40000000031 */
[----:B------:R-:W-:-:S02]  /*4250*/  PRMT R115, R48, 0x5410, R51 ;  /* 0x0000541030737816 */ /* 0x000fc40000000033 */
[----:B------:R-:W-:Y:S01]  /*4260*/  PRMT R118, R118, 0x5410, R52 ;  /* 0x0000541076767816 */ /* 0x000fe20000000034 */
[----:B------:R-:W-:Y:S06]  /*4270*/  @!P3 BRA `(.L_x_9672) ;  /* 0x000000000004b947 */ /* 0x000fec0003800000 */
[----:B------:R-:W-:Y:S01]  /*4280*/  BPT.TRAP 0x1 ;  /* 0x000000040000795c */ /* 0x000fe20000300000 */
.L_x_9672:
[----:B------:R-:W-:Y:S01]  /*4290*/  IMAD R95, R2, 0x8, R19 ;  /* 0x00000008025f7824 */ /* 0x000fe200078e0213 */
[----:B------:R-:W-:Y:S01]  /*42a0*/  SHF.L.U32 R106, R201, 0x1f, RZ ;  /* 0x0000001fc96a7819 */ /* 0x000fe200000006ff */
[----:B------:R-:W0:Y:S01]  /*42b0*/  LDC R107, c[0x0][0x2f4] ;  /* 0x0000bd00ff6b7b82 */ /* 0x000e220000000800 */
[----:B------:R-:W-:Y:S01]  /*42c0*/  BSSY B1, `(.L_x_9673) ;  /* 0x0000006000017945 */ /* 0x000fe20003800000 */
[----:B------:R-:W-:Y:S01]  /*42d0*/  IMAD.MOV.U32 R101, RZ, RZ, R50 ;  /* 0x000000ffff657224 */ /* 0x000fe200078e0032 */
[----:B------:R-:W1:Y:S05]  /*42e0*/  SYNCS.PHASECHK.TRANS64.TRYWAIT P5, [R95+URZ+0x22890], R106 ;  /* 0x0228906a5f0075a7 */ /* 0x000e6a00080a017f */
[----:B------:R-:W2:Y:S01]  /*42f0*/  LDC.64 R102, c[0x0][0x300] ;  /* 0x0000c000ff667b82 */ /* 0x000ea20000000a00 */
[----:B0-----:R-:W-:Y:S01]  /*4300*/  IMAD.IADD R109, R107, 0x1, -R74 ;  /* 0x000000016b6d7824 */ /* 0x001fe200078e0a4a */
[----:B-1----:R-:W-:Y:S06]  /*4310*/  @!P5 BRA `(.L_x_9674) ;  /* 0x000001600080d947 */ /* 0x002fec0003800000 */
.L_x_9944:
[----:B------:R-:W-:Y:S05]  /*4320*/  BSYNC B1 ;  /* 0x0000000000017941 */ /* 0x000fea0003800000 */
.L_x_9673:
[----:B------:R-:W-:Y:S01]  /*4330*/  ISETP.GE.OR P5, PT, R18, R97, P1 ;  /* 0x000000611200720c */ /* 0x000fe20000fa6670 */
[----:B------:R-:W-:-:S12]  /*4340*/  BSSY B1, `(.L_x_9675) ;  /* 0x0000079000017945 */ /* 0x000fd80003800000 */
[----:B------:R-:W-:Y:S05]  /*4350*/  @P5 BRA `(.L_x_9676) ;  /* 0x0000000400dc5947 */ /* 0x000fea0003800000 */
[-C--:B--2---:R-:W-:Y:S01]  /*4360*/  IMAD R48, R220, R102.reuse, RZ ;  /* 0x00000066dc307224 */ /* 0x084fe200078e02ff */
[----:B------:R-:W-:Y:S01]  /*4370*/  BSSY B2, `(.L_x_9677) ;  /* 0x0000069000027945 */ /* 0x000fe20003800000 */
[----:B------:R-:W-:-:S04]  /*4380*/  IMAD.WIDE.U32 R104, R18, R102, R100 ;  /* 0x0000006612687225 */ /* 0x000fc800078e0064 */
[----:B------:R-:W-:Y:S01]  /*4390*/  IMAD R111, R18, R103, R48 ;  /* 0x00000067126f7224 */ /* 0x000fe200078e0230 */
[----:B------:R-:W-:Y:S02]  /*43a0*/  SEL R48, R74, R109, !P0 ;  /* 0x0000006d4a307207 */ /* 0x000fe40004000000 */
[----:B------:R-:W-:Y:S01]  /*43b0*/  IADD3 R108, P5, P6, R4, R104, R84 ;  /* 0x00000068046c7210 */ /* 0x000fe20007ebe054 */
[----:B------:R-:W-:Y:S01]  /*43c0*/  IMAD.IADD R111, R111, 0x1, R105 ;  /* 0x000000016f6f7824 */ /* 0x000fe200078e0269 */
[----:B------:R-:W-:-:S04]  /*43d0*/  SHF.R.S32.HI R49, RZ, 0x1f, R48 ;  /* 0x0000001fff317819 */ /* 0x000fc80000011430 */
[----:B------:R-:W-:Y:S02]  /*43e0*/  LEA.HI R48, R49, R48, RZ, 0x4 ;  /* 0x0000003031307211 */ /* 0x000fe400078f20ff */
[----:B------:R-:W-:Y:S02]  /*43f0*/  IADD3.X R110, R60, R111, R86, P5, P6 ;  /* 0x0000006f3c6e7210 */ /* 0x000fe40002fec456 */
[----:B------:R-:W-:-:S05]  /*4400*/  LEA.HI.SX32 R48, R48, R83, 0x1c ;  /* 0x0000005330307211 */ /* 0x000fca00078fe2ff */
[----:B------:R-:W-:-:S05]  /*4410*/  IMAD.SHL.U32 R113, R48, 0x8, RZ ;  /* 0x0000000830717824 */ /* 0x000fca00078e00ff */
[----:B------:R-:W-:-:S04]  /*4420*/  LOP3.LUT R48, R82, 0x38, R113, 0xf8, !PT ;  /* 0x0000003852307812 */ /* 0x000fc800078ef871 */
[----:B------:R-:W-:Y:S01]  /*4430*/  LOP3.LUT R49, R48, R85, RZ, 0x3c, !PT ;  /* 0x0000005530317212 */ /* 0x000fe200078e3cff */
[----:B------:R-:W-:-:S04]  /*4440*/  IMAD R48, R2, 0x1800, R90 ;  /* 0x0000180002307824 */ /* 0x000fc800078e025a */
[----:B------:R-:W-:Y:S02]  /*4450*/  IMAD R49, R206, 0x200, R49 ;  /* 0x00000200ce317824 */ /* 0x000fe400078e0231 */
[----:B------:R-:W-:Y:S02]  /*4460*/  IMAD R48, R48, 0x2, R19 ;  /* 0x0000000230307824 */ /* 0x000fe400078e0213 */
[----:B------:R-:W-:-:S04]  /*4470*/  IMAD R50, R2, 0x1800, R49 ;  /* 0x0000180002327824 */ /* 0x000fc800078e0231 */
[----:B------:R-:W-:Y:S02]  /*4480*/  IMAD R52, R50, 0x2, R19 ;  /* 0x0000000232347824 */ /* 0x000fe400078e0213 */
[----:B------:R-:W1:Y:S04]  /*4490*/  LDS.128 R48, [R48+0x1c400] ;  /* 0x01c4000030307984 */ /* 0x000e680000000c00 */
[----:B------:R-:W2:Y:S01]  /*44a0*/  LDS.128 R52, [R52+0x1c400] ;  /* 0x01c4000034347984 */ /* 0x000ea20000000c00 */
[----:B------:R-:W-:Y:S05]  /*44b0*/  @P4 BRA `(.L_x_9678) ;  /* 0x0000000400504947 */ /* 0x000fea0003800000 */
[--C-:B------:R-:W-:Y:S01]  /*44c0*/  SHF.R.U64 R32, R32, 0x10, R33.reuse ;  /* 0x0000001020207819 */ /* 0x100fe20000001221 */
[----:B------:R-:W-:Y:S01]  /*44d0*/  HADD2.F32 R120, -RZ, R120.H0_H0 ;  /* 0x20000078ff787230 */ /* 0x000fe20000004100 */
[----:B------:R-:W-:Y:S01]  /*44e0*/  SHF.R.U32.HI R112, RZ, 0x10, R33 ;  /* 0x00000010ff707819 */ /* 0x000fe20000011621 */
[----:B------:R-:W-:Y:S01]  /*44f0*/  HADD2.F32 R122, -RZ, R122.H0_H0 ;  /* 0x2000007aff7a7230 */ /* 0x000fe20000004100 */
[----:B------:R-:W-:Y:S02]  /*4500*/  SHF.R.U64 R33, R36, 0x10, R37 ;  /* 0x0000001024217819 */ /* 0x000fe40000001225 */
[--C-:B------:R-:W-:Y:S02]  /*4510*/  SHF.R.U64 R34, R34, 0x10, R35.reuse ;  /* 0x0000001022227819 */ /* 0x100fe40000001223 */
[----:B------:R-:W-:Y:S02]  /*4520*/  SHF.R.U32.HI R36, RZ, 0x10, R35 ;  /* 0x00000010ff247819 */ /* 0x000fe40000011623 */
[----:B------:R-:W-:-:S02]  /*4530*/  SHF.R.U64 R35, R38, 0x10, R39 ;  /* 0x0000001026237819 */ /* 0x000fc40000001227 */
[----:B------:R-:W-:Y:S01]  /*4540*/  SHF.R.U32.HI R117, RZ, 0x10, R37 ;  /* 0x00000010ff757819 */ /* 0x000fe20000011625 */
[----:B-1----:R-:W-:Y:S01]  /*4550*/  HADD2.F32 R37, -RZ, R49.H0_H0 ;  /* 0x20000031ff257230 */ /* 0x002fe20000004100 */
[----:B------:R-:W-:Y:S01]  /*4560*/  SHF.R.U32.HI R38, RZ, 0x10, R39 ;  /* 0x00000010ff267819 */ /* 0x000fe20000011627 */
[----:B--2---:R-:W-:Y:S02]  /*4570*/  HADD2.F32 R39, -RZ, R53.H0_H0 ;  /* 0x20000035ff277230 */ /* 0x004fe40000004100 */
[----:B------:R-:W-:Y:S02]  /*4580*/  HADD2.F32 R117, -RZ, R117.H0_H0 ;  /* 0x20000075ff757230 */ /* 0x000fe40000004100 */
[-C--:B------:R-:W-:Y:S01]  /*4590*/  FMUL.FTZ R126, R37, R120.reuse ;  /* 0x00000078257e7220 */ /* 0x080fe20000410000 */
[----:B------:R-:W-:Y:S02]  /*45a0*/  HADD2.F32 R49, -RZ, R49.H1_H1 ;  /* 0x30000031ff317230 */ /* 0x000fe40000004100 */
[----:B------:R-:W-:Y:S01]  /*45b0*/  FMUL.FTZ R124, R39, R120 ;  /* 0x00000078277c7220 */ /* 0x000fe20000410000 */
[----:B------:R-:W-:-:S02]  /*45c0*/  HADD2.F32 R120, -RZ, R53.H1_H1 ;  /* 0x30000035ff787230 */ /* 0x000fc40000004100 */
[-C--:B------:R-:W-:Y:S01]  /*45d0*/  FFMA.FTZ R39, R39, R122.reuse, R126 ;  /* 0x0000007a27277223 */ /* 0x080fe2000001007e */
[----:B------:R-:W-:Y:S02]  /*45e0*/  HADD2.F32 R53, -RZ, R112.H0_H0 ;  /* 0x20000070ff357230 */ /* 0x000fe40000004100 */
[----:B------:R-:W-:Y:S01]  /*45f0*/  FFMA.FTZ R37, R37, R122, -R124 ;  /* 0x0000007a25257223 */ /* 0x000fe2000001087c */
[--C-:B------:R-:W-:Y:S02]  /*4600*/  HADD2.F32 R124, -RZ, R123.reuse.H1_H1 ;  /* 0x3000007bff7c7230 */ /* 0x100fe40000004100 */
[-C--:B------:R-:W-:Y:S01]  /*4610*/  FMUL.FTZ R112, R120, R117.reuse ;  /* 0x0000007578707220 */ /* 0x080fe20000410000 */
[C---:B------:R-:W-:Y:S01]  /*4620*/  FMUL.FTZ R117, R49.reuse, R117 ;  /* 0x0000007531757220 */ /* 0x040fe20000410000 */
[----:B------:R-:W-:Y:S02]  /*4630*/  HADD2.F32 R122, -RZ, R123.H0_H0 ;  /* 0x2000007bff7a7230 */ /* 0x000fe40000004100 */
[----:B------:R-:W-:Y:S01]  /*4640*/  FFMA.FTZ R112, R49, R53, -R112 ;  /* 0x0000003531707223 */ /* 0x000fe20000010870 */
[----:B------:R-:W-:-:S02]  /*4650*/  HADD2.F32 R49, -RZ, R55.H0_H0 ;  /* 0x20000037ff317230 */ /* 0x000fc40000004100 */
[----:B------:R-:W-:Y:S01]  /*4660*/  FFMA.FTZ R120, R120, R53, R117 ;  /* 0x0000003578787223 */ /* 0x000fe20000010075 */
[----:B------:R-:W-:Y:S02]  /*4670*/  HADD2.F32 R117, -RZ, R51.H0_H0 ;  /* 0x20000033ff757230 */ /* 0x000fe40000004100 */
[----:B------:R-:W-:Y:S02]  /*4680*/  HADD2.F32 R53, -RZ, R55.H1_H1 ;  /* 0x30000037ff357230 */ /* 0x000fe40000004100 */
[-C--:B------:R-:W-:Y:S01]  /*4690*/  FMUL.FTZ R128, R49, R124.reuse ;  /* 0x0000007c31807220 */ /* 0x080fe20000410000 */
[----:B------:R-:W-:Y:S02]  /*46a0*/  HADD2.F32 R126, -RZ, R38.H0_H0 ;  /* 0x20000026ff7e7230 */ /* 0x000fe40000004100 */
[C---:B------:R-:W-:Y:S01]  /*46b0*/  FMUL.FTZ R130, R117.reuse, R124 ;  /* 0x0000007c75827220 */ /* 0x040fe20000410000 */
[----:B------:R-:W-:Y:S02]  /*46c0*/  HADD2.F32 R51, -RZ, R51.H1_H1 ;  /* 0x30000033ff337230 */ /* 0x000fe40000004100 */
[----:B------:R-:W-:Y:S01]  /*46d0*/  FFMA.FTZ R38, R117, R122, -R128 ;  /* 0x0000007a75267223 */ /* 0x000fe20000010880 */
[----:B------:R-:W-:-:S02]  /*46e0*/  HADD2.F32 R124, -RZ, R36.H0_H0 ;  /* 0x20000024ff7c7230 */ /* 0x000fc40000004100 */
[----:B------:R-:W-:Y:S01]  /*46f0*/  FMUL.FTZ R128, R53, R126 ;  /* 0x0000007e35807220 */ /* 0x000fe20000410000 */
[----:B------:R-:W-:Y:S01]  /*4700*/  FFMA.FTZ R36, R49, R122, R130 ;  /* 0x0000007a31247223 */ /* 0x000fe20000010082 */
[C---:B------:R-:W-:Y:S01]  /*4710*/  FMUL.FTZ R126, R51.reuse, R126 ;  /* 0x0000007e337e7220 */ /* 0x040fe20000410000 */
[----:B------:R-:W-:Y:S02]  /*4720*/  HADD2.F32 R117, -RZ, R33.H0_H0 ;  /* 0x20000021ff757230 */ /* 0x000fe40000004100 */
[-C--:B------:R-:W-:Y:S01]  /*4730*/  FFMA.FTZ R49, R51, R124.reuse, -R128 ;  /* 0x0000007c33317223 */ /* 0x080fe20000010880 */
[----:B------:R-:W-:Y:S02]  /*4740*/  HADD2.F32 R33, -RZ, R48.H0_H0 ;  /* 0x20000030ff217230 */ /* 0x000fe40000004100 */
[----:B------:R-:W-:Y:S01]  /*4750*/  FFMA.FTZ R51, R53, R124, R126 ;  /* 0x0000007c35337223 */ /* 0x000fe2000001007e */
[----:B------:R-:W-:Y:S01]  /*4760*/  HADD2.F32 R124, -RZ, R121.H1_H1 ;  /* 0x30000079ff7c7230 */ /* 0x000fe20000004100 */
[----:B------:R-:W-:Y:S01]  /*4770*/  F2FP.F16.F32.PACK_AB R37, R112, R37 ;  /* 0x000000257025723e */ /* 0x000fe200000000ff */
[--C-:B------:R-:W-:Y:S01]  /*4780*/  HADD2.F32 R53, -RZ, R52.reuse.H0_H0 ;  /* 0x20000034ff357230 */ /* 0x100fe20000004100 */
[----:B------:R-:W-:Y:S01]  /*4790*/  F2FP.F16.F32.PACK_AB R38, R49, R38 ;  /* 0x000000263126723e */ /* 0x000fe200000000ff */
[----:B------:R-:W-:Y:S01]  /*47a0*/  HADD2.F32 R52, -RZ, R52.H1_H1 ;  /* 0x30000034ff347230 */ /* 0x000fe20000004100 */
[----:B------:R-:W-:Y:S01]  /*47b0*/  F2FP.F16.F32.PACK_AB R39, R120, R39 ;  /* 0x000000277827723e */ /* 0x000fe200000000ff */
[----:B------:R-:W-:-:S02]  /*47c0*/  HADD2.F32 R48, -RZ, R48.H1_H1 ;  /* 0x30000030ff307230 */ /* 0x000fc40000004100 */
[----:B------:R-:W-:Y:S02]  /*47d0*/  HADD2.F32 R122, -RZ, R121.H0_H0 ;  /* 0x20000079ff7a7230 */ /* 0x000fe40000004100 */
[-C--:B------:R-:W-:Y:S01]  /*47e0*/  FMUL.FTZ R121, R52, R117.reuse ;  /* 0x0000007534797220 */ /* 0x080fe20000410000 */
[----:B------:R-:W-:Y:S02]  /*47f0*/  HADD2.F32 R55, -RZ, R32.H0_H0 ;  /* 0x20000020ff377230 */ /* 0x000fe40000004100 */
[-C--:B------:R-:W-:Y:S01]  /*4800*/  FMUL.FTZ R32, R53, R124.reuse ;  /* 0x0000007c35207220 */ /* 0x080fe20000410000 */
[C---:B------:R-:W-:Y:S01]  /*4810*/  FMUL.FTZ R124, R33.reuse, R124 ;  /* 0x0000007c217c7220 */ /* 0x040fe20000410000 */
[C---:B------:R-:W-:Y:S01]  /*4820*/  FMUL.FTZ R117, R48.reuse, R117 ;  /* 0x0000007530757220 */ /* 0x040fe20000410000 */
[----:B------:R-:W-:Y:S02]  /*4830*/  IMAD.MOV.U32 R49, RZ, RZ, R37 ;  /* 0x000000ffff317224 */ /* 0x000fe400078e0025 */
[-C--:B------:R-:W-:Y:S01]  /*4840*/  FFMA.FTZ R32, R33, R122.reuse, -R32 ;  /* 0x0000007a21207223 */ /* 0x080fe20000010820 */
[----:B------:R-:W-:Y:S01]  /*4850*/  FFMA.FTZ R33, R53, R122, R124 ;  /* 0x0000007a35217223 */ /* 0x000fe2000001007c */
[-C--:B------:R-:W-:Y:S01]  /*4860*/  FFMA.FTZ R53, R48, R55.reuse, -R121 ;  /* 0x0000003730357223 */ /* 0x080fe20000010879 */
[----:B------:R-:W-:Y:S01]  /*4870*/  FFMA.FTZ R48, R52, R55, R117 ;  /* 0x0000003734307223 */ /* 0x000fe20000010075 */
[----:B------:R-:W-:-:S02]  /*4880*/  HADD2.F32 R55, -RZ, R119.H1_H1 ;  /* 0x30000077ff377230 */ /* 0x000fc40000004100 */
[----:B------:R-:W-:Y:S02]  /*4890*/  HADD2.F32 R119, -RZ, R119.H0_H0 ;  /* 0x20000077ff777230 */ /* 0x000fe40000004100 */
[----:B------:R-:W-:Y:S02]  /*48a0*/  HADD2.F32 R121, -RZ, R35.H0_H0 ;  /* 0x20000023ff797230 */ /* 0x000fe40000004100 */
[----:B------:R-:W-:Y:S02]  /*48b0*/  HADD2.F32 R52, -RZ, R54.H0_H0 ;  /* 0x20000036ff347230 */ /* 0x000fe40000004100 */
[----:B------:R-:W-:Y:S02]  /*48c0*/  HADD2.F32 R35, -RZ, R50.H0_H0 ;  /* 0x20000032ff237230 */ /* 0x000fe40000004100 */
[----:B------:R-:W-:Y:S02]  /*48d0*/  HADD2.F32 R54, -RZ, R54.H1_H1 ;  /* 0x30000036ff367230 */ /* 0x000fe40000004100 */
[----:B------:R-:W-:-:S02]  /*48e0*/  HADD2.F32 R50, -RZ, R50.H1_H1 ;  /* 0x30000032ff327230 */ /* 0x000fc40000004100 */
[----:B------:R-:W-:Y:S02]  /*48f0*/  HADD2.F32 R117, -RZ, R34.H0_H0 ;  /* 0x20000022ff757230 */ /* 0x000fe40000004100 */
[-C--:B------:R-:W-:Y:S01]  /*4900*/  FMUL.FTZ R34, R52, R119.reuse ;  /* 0x0000007734227220 */ /* 0x080fe20000410000 */
[C---:B------:R-:W-:Y:S01]  /*4910*/  FMUL.FTZ R119, R35.reuse, R119 ;  /* 0x0000007723777220 */ /* 0x040fe20000410000 */
[-C--:B------:R-:W-:Y:S01]  /*4920*/  FMUL.FTZ R123, R54, R121.reuse ;  /* 0x00000079367b7220 */ /* 0x080fe20000410000 */
[----:B------:R-:W-:Y:S01]  /*4930*/  FMUL.FTZ R121, R50, R121 ;  /* 0x0000007932797220 */ /* 0x000fe20000410000 */
[-C--:B------:R-:W-:Y:S01]  /*4940*/  FFMA.FTZ R34, R35, R55.reuse, -R34 ;  /* 0x0000003723227223 */ /* 0x080fe20000010822 */
[----:B------:R-:W-:Y:S01]  /*4950*/  FFMA.FTZ R119, R52, R55, R119 ;  /* 0x0000003734777223 */ /* 0x000fe20000010077 */
[----:B------:R-:W-:Y:S01]  /*4960*/  F2FP.F16.F32.PACK_AB R55, R51, R36 ;  /* 0x000000243337723e */ /* 0x000fe200000000ff */
[-C--:B------:R-:W-:Y:S01]  /*4970*/  FFMA.FTZ R123, R50, R117.reuse, -R123 ;  /* 0x00000075327b7223 */ /* 0x080fe2000001087b */
[----:B------:R-:W-:Y:S01]  /*4980*/  FFMA.FTZ R54, R54, R117, R121 ;  /* 0x0000007536367223 */ /* 0x000fe20000010079 */
[----:B------:R-:W-:Y:S01]  /*4990*/  F2FP.F16.F32.PACK_AB R36, R53, R32 ;  /* 0x000000203524723e */ /* 0x000fe200000000ff */
[----:B------:R-:W-:Y:S01]  /*49a0*/  IMAD.MOV.U32 R53, RZ, RZ, R39 ;  /* 0x000000ffff357224 */ /* 0x000fe200078e0027 */
[----:B------:R-:W-:Y:S01]  /*49b0*/  F2FP.F16.F32.PACK_AB R52, R48, R33 ;  /* 0x000000213034723e */ /* 0x000fe200000000ff */
[----:B------:R-:W-:Y:S01]  /*49c0*/  IMAD.MOV.U32 R51, RZ, RZ, R38 ;  /* 0x000000ffff337224 */ /* 0x000fe200078e0026 */
[----:B------:R-:W-:Y:S01]  /*49d0*/  F2FP.F16.F32.PACK_AB R50, R123, R34 ;  /* 0x000000227b32723e */ /* 0x000fe200000000ff */
[----:B------:R-:W-:Y:S01]  /*49e0*/  IMAD.MOV.U32 R48, RZ, RZ, R36 ;  /* 0x000000ffff307224 */ /* 0x000fe200078e0024 */
[----:B------:R-:W-:-:S07]  /*49f0*/  F2FP.F16.F32.PACK_AB R54, R54, R119 ;  /* 0x000000773636723e */ /* 0x000fce00000000ff */
.L_x_9678:
[----:B------:R-:W-:Y:S05]  /*4a00*/  BSYNC B2 ;  /* 0x0000000000027941 */ /* 0x000fea0003800000 */
.L_x_9677:
[----:B------:R-:W-:Y:S02]  /*4a10*/  ISETP.GE.AND P5, PT, R113, R107, PT ;  /* 0x0000006b7100720c */ /* 0x000fe40003fa6270 */
[----:B------:R-:W-:-:S11]  /*4a20*/  P2R R33, PR, RZ, 0x1 ;  /* 0x00000001ff217803 */ /* 0x000fd60000000000 */
[--C-:B------:R-:W-:Y:S02]  /*4a30*/  @!P5 SHF.R.S32.HI R32, RZ, 0x1f, R113.reuse ;  /* 0x0000001fff20d819 */ /* 0x100fe40000011471 */
[----:B------:R-:W-:-:S04]  /*4a40*/  @!P5 IADD3 R104, P0, P6, R4, R104, R113 ;  /* 0x000000680468d210 */ /* 0x000fc80007e1e071 */
[----:B------:R-:W-:Y:S02]  /*4a50*/  @!P5 IADD3.X R111, R60, R111, R32, P0, P6 ;  /* 0x0000006f3c6fd210 */ /* 0x000fe400007ec420 */
[CC--:B------:R-:W-:Y:S02]  /*4a60*/  LEA R32, P6, R108.reuse, R98.reuse, 0x1 ;  /* 0x000000626c207211 */ /* 0x0c0fe400078c08ff */
[----:B------:R-:W-:Y:S02]  /*4a70*/  ISETP.NE.AND P0, PT, R33, RZ, PT ;  /* 0x000000ff2100720c */ /* 0x000fe40003f05270 */
[----:B------:R-:W-:Y:S02]  /*4a80*/  LEA.HI.X R33, R108, R99, R110, 0x1, P6 ;  /* 0x000000636c217211 */ /* 0x000fe400030f0c6e */
[----:B------:R-:W-:-:S03]  /*4a90*/  @!P5 LEA R34, P6, R104, R98, 0x1 ;  /* 0x000000626822d211 */ /* 0x000fc600078c08ff */
[----:B-1----:R1:W-:Y:S01]  /*4aa0*/  STG.E.128 desc[UR40][R32.64], R48 ;  /* 0x0000003020007986 */ /* 0x0023e2000c101d28 */
[----:B------:R-:W-:-:S05]  /*4ab0*/  @!P5 LEA.HI.X R35, R104, R99, R111, 0x1, P6 ;  /* 0x000000636823d211 */ /* 0x000fca00030f0c6f */
[----:B--2---:R1:W-:Y:S04]  /*4ac0*/  @!P5 STG.E.128 desc[UR40][R34.64], R52 ;  /* 0x000000342200d986 */ /* 0x0043e8000c101d28 */
.L_x_9676:
[----:B------:R-:W-:Y:S05]  /*4ad0*/  BSYNC B1 ;  /* 0x0000000000017941 */ /* 0x000fea0003800000 */
.L_x_9675:
[----:B------:R-:W-:Y:S01]  /*4ae0*/  ISETP.GE.OR P5, PT, R216, R97, P1 ;  /* 0x00000061d800720c */ /* 0x000fe20000fa6670 */
[-C--:B-12---:R-:W-:Y:S02]  /*4af0*/  IMAD R32, R72, R102.reuse, RZ ;  /* 0x0000006648207224 */ /* 0x086fe400078e02ff */
[----:B------:R-:W-:-:S04]  /*4b00*/  IMAD.WIDE.U32 R100, R216, R102, R100 ;  /* 0x00000066d8647225 */ /* 0x000fc800078e0064 */
[----:B------:R-:W-:-:S06]  /*4b10*/  IMAD R51, R216, R103, R32 ;  /* 0x00000067d8337224 */ /* 0x000fcc00078e0220 */
[----:B------:R-:W-:Y:S05]  /*4b20*/  @P5 BRA `(.L_x_9665) ;  /* 0x0000000800405947 */ /* 0x000fea0003800000 */
[----:B------:R-:W-:Y:S01]  /*4b30*/  IMAD.IADD R51, R101, 0x1, R51 ;  /* 0x0000000165337824 */ /* 0x000fe200078e0233 */
[----:B------:R-:W-:Y:S01]  /*4b40*/  IADD3 R32, P5, P6, R4, R100, R84 ;  /* 0x0000006404207210 */ /* 0x000fe20007ebe054 */
[----:B------:R-:W-:Y:S01]  /*4b50*/  BSSY B1, `(.L_x_9679) ;  /* 0x0000069000017945 */ /* 0x000fe20003800000 */
[----:B------:R-:W-:Y:S02]  /*4b60*/  SEL R109, R74, R109, !P0 ;  /* 0x0000006d4a6d7207 */ /* 0x000fe40004000000 */
[----:B------:R-:W-:Y:S02]  /*4b70*/  IADD3.X R33, R60, R51, R86, P5, P6 ;  /* 0x000000333c217210 */ /* 0x000fe40002fec456 */
[C---:B------:R-:W-:Y:S02]  /*4b80*/  LEA R48, P5, R32.reuse, R98, 0x1 ;  /* 0x0000006220307211 */ /* 0x040fe400078a08ff */
[----:B------:R-:W-:Y:S02]  /*4b90*/  SHF.R.U32.HI R34, RZ, 0x3, R205 ;  /* 0x00000003ff227819 */ /* 0x000fe400000116cd */
[----:B------:R-:W-:-:S02]  /*4ba0*/  LEA.HI.X R49, R32, R99, R33, 0x1, P5 ;  /* 0x0000006320317211 */ /* 0x000fc400028f0c21 */
[----:B------:R-:W-:-:S04]  /*4bb0*/  SHF.R.S32.HI R32, RZ, 0x1f, R109 ;  /* 0x0000001fff207819 */ /* 0x000fc8000001146d */
[----:B------:R-:W-:-:S04]  /*4bc0*/  LEA.HI R32, R32, R109, RZ, 0x4 ;  /* 0x0000006d20207211 */ /* 0x000fc800078f20ff */
[----:B------:R-:W-:-:S05]  /*4bd0*/  LEA.HI.SX32 R32, R32, R83, 0x1c ;  /* 0x0000005320207211 */ /* 0x000fca00078fe2ff */
[----:B------:R-:W-:-:S05]  /*4be0*/  IMAD.SHL.U32 R50, R32, 0x8, RZ ;  /* 0x0000000820327824 */ /* 0x000fca00078e00ff */
[----:B------:R-:W-:-:S04]  /*4bf0*/  LOP3.LUT R32, R205, 0x38, R50, 0xf8, !PT ;  /* 0x00000038cd207812 */ /* 0x000fc800078ef832 */
[----:B------:R-:W-:Y:S01]  /*4c00*/  LOP3.LUT R33, R32, R34, RZ, 0x3c, !PT ;  /* 0x0000002220217212 */ /* 0x000fe200078e3cff */
[----:B------:R-:W-:-:S04]  /*4c10*/  IMAD R32, R2, 0x1800, R87 ;  /* 0x0000180002207824 */ /* 0x000fc800078e0257 */
[----:B------:R-:W-:Y:S02]  /*4c20*/  IMAD.IADD R33, R208, 0x1, R33 ;  /* 0x00000001d0217824 */ /* 0x000fe400078e0221 */
[----:B------:R-:W-:Y:S02]  /*4c30*/  IMAD R32, R32, 0x2, R19 ;  /* 0x0000000220207824 */ /* 0x000fe400078e0213 */
[----:B------:R-:W-:-:S04]  /*4c40*/  IMAD R34, R2, 0x1800, R33 ;  /* 0x0000180002227824 */ /* 0x000fc800078e0221 */
[----:B------:R-:W-:Y:S02]  /*4c50*/  IMAD R36, R34, 0x2, R19 ;  /* 0x0000000222247824 */ /* 0x000fe400078e0213 */
[----:B------:R-:W1:Y:S04]  /*4c60*/  LDS.128 R32, [R32+0x1c400] ;  /* 0x01c4000020207984 */ /* 0x000e680000000c00 */
[----:B------:R-:W2:Y:S01]  /*4c70*/  LDS.128 R36, [R36+0x1c400] ;  /* 0x01c4000024247984 */ /* 0x000ea20000000c00 */
[----:B------:R-:W-:Y:S05]  /*4c80*/  @P4 BRA `(.L_x_9680) ;  /* 0x0000000400544947 */ /* 0x000fea0003800000 */
[--C-:B------:R-:W-:Y:S01]  /*4c90*/  SHF.R.U64 R40, R40, 0x10, R41.reuse ;  /* 0x0000001028287819 */ /* 0x100fe20000001229 */
[--C-:B------:R-:W-:Y:S01]  /*4ca0*/  HADD2.F32 R52, -RZ, R118.reuse.H0_H0 ;  /* 0x20000076ff347230 */ /* 0x100fe20000004100 */
[----:B------:R-:W-:Y:S01]  /*4cb0*/  SHF.R.U32.HI R53, RZ, 0x10, R41 ;  /* 0x00000010ff357819 */ /* 0x000fe20000011629 */
[----:B------:R-:W-:Y:S01]  /*4cc0*/  HADD2.F32 R118, -RZ, R118.H1_H1 ;  /* 0x30000076ff767230 */ /* 0x000fe20000004100 */
[----:B------:R-:W-:Y:S01]  /*4cd0*/  SHF.R.U64 R41, R42, 0x10, R43 ;  /* 0x000000102a297819 */ /* 0x000fe2000000122b */
[----:B------:R-:W-:Y:S01]  /*4ce0*/  HADD2.F32 R40, -RZ, R40.H0_H0 ;  /* 0x20000028ff287230 */ /* 0x000fe20000004100 */
[----:B------:R-:W-:Y:S01]  /*4cf0*/  SHF.R.U64 R42, R46, 0x10, R47 ;  /* 0x000000102e2a7819 */ /* 0x000fe2000000122f */
[----:B--2---:R-:W-:Y:S01]  /*4d00*/  IMAD.MOV.U32 R46, RZ, RZ, R37 ;  /* 0x000000ffff2e7224 */ /* 0x004fe200078e0025 */
[----:B------:R-:W-:Y:S01]  /*4d10*/  SHF.R.U32.HI R55, RZ, 0x10, R45 ;  /* 0x00000010ff377819 */ /* 0x000fe2000001162d */
[----:B-1----:R-:W-:Y:S01]  /*4d20*/  IMAD.MOV.U32 R37, RZ, RZ, R35 ;  /* 0x000000ffff257224 */ /* 0x002fe200078e0023 */
[----:B------:R-:W-:Y:S01]  /*4d30*/  SHF.R.U32.HI R102, RZ, 0x10, R47 ;  /* 0x00000010ff667819 */ /* 0x000fe2000001162f */
[----:B------:R-:W-:Y:S01]  /*4d40*/  HADD2.F32 R35, -RZ, R33.H0_H0 ;  /* 0x20000021ff237230 */ /* 0x000fe20000004100 */
[----:B------:R-:W-:Y:S01]  /*4d50*/  SHF.R.U64 R44, R44, 0x10, R45 ;  /* 0x000000102c2c7819 */ /* 0x000fe2000000122d */
[----:B------:R-:W-:Y:S01]  /*4d60*/  HADD2.F32 R55, -RZ, R55.H0_H0 ;  /* 0x20000037ff377230 */ /* 0x000fe20000004100 */
[----:B------:R-:W-:Y:S01]  /*4d70*/  MOV R47, R39 ;  /* 0x00000027002f7202 */ /* 0x000fe20000000f00 */
[----:B------:R-:W-:Y:S01]  /*4d80*/  HADD2.F32 R39, -RZ, R46.H0_H0 ;  /* 0x2000002eff277230 */ /* 0x000fe20000004100 */
[----:B------:R-:W-:Y:S01]  /*4d90*/  SHF.R.U32.HI R45, RZ, 0x10, R43 ;  /* 0x00000010ff2d7819 */ /* 0x000fe2000001162b */
[----:B------:R-:W-:-:S02]  /*4da0*/  IMAD.MOV.U32 R43, RZ, RZ, R36 ;  /* 0x000000ffff2b7224 */ /* 0x000fc400078e0024 */
[----:B------:R-:W-:Y:S02]  /*4db0*/  HADD2.F32 R46, -RZ, R46.H1_H1 ;  /* 0x3000002eff2e7230 */ /* 0x000fe40000004100 */
[-C--:B------:R-:W-:Y:S01]  /*4dc0*/  FMUL.FTZ R54, R39, R118.reuse ;  /* 0x0000007627367220 */ /* 0x080fe20000410000 */
[----:B------:R-:W-:Y:S02]  /*4dd0*/  HADD2.F32 R36, -RZ, R33.H1_H1 ;  /* 0x30000021ff247230 */ /* 0x000fe40000004100 */
[C---:B------:R-:W-:Y:S01]  /*4de0*/  FMUL.FTZ R118, R35.reuse, R118 ;  /* 0x0000007623767220 */ /* 0x040fe20000410000 */
[----:B------:R-:W-:Y:S02]  /*4df0*/  HADD2.F32 R53, -RZ, R53.H0_H0 ;  /* 0x20000035ff357230 */ /* 0x000fe40000004100 */
[-C--:B------:R-:W-:Y:S01]  /*4e00*/  FMUL.FTZ R103, R46, R55.reuse ;  /* 0x000000372e677220 */ /* 0x080fe20000410000 */
[----:B------:R-:W-:Y:S01]  /*4e10*/  FFMA.FTZ R33, R35, R52, -R54 ;  /* 0x0000003423217223 */ /* 0x000fe20000010836 */
[----:B------:R-:W-:Y:S01]  /*4e20*/  FMUL.FTZ R55, R36, R55 ;  /* 0x0000003724377220 */ /* 0x000fe20000410000 */
[----:B------:R-:W-:-:S02]  /*4e30*/  HADD2.F32 R54, -RZ, R116.H0_H0 ;  /* 0x20000074ff367230 */ /* 0x000fc40000004100 */
[-C--:B------:R-:W-:Y:S01]  /*4e40*/  FFMA.FTZ R36, R36, R53.reuse, -R103 ;  /* 0x0000003524247223 */ /* 0x080fe20000010867 */
[----:B------:R-:W-:Y:S01]  /*4e50*/  FFMA.FTZ R35, R39, R52, R118 ;  /* 0x0000003427237223 */ /* 0x000fe20000010076 */
[----:B------:R-:W-:Y:S01]  /*4e60*/  FFMA.FTZ R46, R46, R53, R55 ;  /* 0x000000352e2e7223 */ /* 0x000fe20000010037 */
[----:B------:R-:W-:Y:S02]  /*4e70*/  HADD2.F32 R116, -RZ, R116.H1_H1 ;  /* 0x30000074ff747230 */ /* 0x000fe40000004100 */
[----:B------:R-:W-:Y:S01]  /*4e80*/  HADD2.F32 R53, -RZ, R47.H0_H0 ;  /* 0x2000002fff357230 */ /* 0x000fe20000004100 */
[----:B------:R-:W-:Y:S01]  /*4e90*/  F2FP.F16.F32.PACK_AB R33, R36, R33 ;  /* 0x000000212421723e */ /* 0x000fe200000000ff */
[----:B------:R-:W-:Y:S02]  /*4ea0*/  HADD2.F32 R39, -RZ, R37.H0_H0 ;  /* 0x20000025ff277230 */ /* 0x000fe40000004100 */
[----:B------:R-:W-:Y:S02]  /*4eb0*/  HADD2.F32 R47, -RZ, R47.H1_H1 ;  /* 0x3000002fff2f7230 */ /* 0x000fe40000004100 */
[----:B------:R-:W-:-:S02]  /*4ec0*/  HADD2.F32 R55, -RZ, R102.H0_H0 ;  /* 0x20000066ff377230 */ /* 0x000fc40000004100 */
[-C--:B------:R-:W-:Y:S01]  /*4ed0*/  FMUL.FTZ R102, R53, R116.reuse ;  /* 0x0000007435667220 */ /* 0x080fe20000410000 */
[----:B------:R-:W-:Y:S02]  /*4ee0*/  HADD2.F32 R52, -RZ, R37.H1_H1 ;  /* 0x30000025ff347230 */ /* 0x000fe40000004100 */
[----:B------:R-:W-:Y:S01]  /*4ef0*/  FMUL.FTZ R116, R39, R116 ;  /* 0x0000007427747220 */ /* 0x000fe20000410000 */
[----:B------:R-:W-:Y:S02]  /*4f00*/  HADD2.F32 R45, -RZ, R45.H0_H0 ;  /* 0x2000002dff2d7230 */ /* 0x000fe40000004100 */
[-C--:B------:R-:W-:Y:S01]  /*4f10*/  FMUL.FTZ R103, R47, R55.reuse ;  /* 0x000000372f677220 */ /* 0x080fe20000410000 */
[-C--:B------:R-:W-:Y:S01]  /*4f20*/  FFMA.FTZ R37, R39, R54.reuse, -R102 ;  /* 0x0000003627257223 */ /* 0x080fe20000010866 */
[C---:B------:R-:W-:Y:S01]  /*4f30*/  FMUL.FTZ R104, R52.reuse, R55 ;  /* 0x0000003734687220 */ /* 0x040fe20000410000 */
[----:B------:R-:W-:Y:S01]  /*4f40*/  FFMA.FTZ R39, R53, R54, R116 ;  /* 0x0000003635277223 */ /* 0x000fe20000010074 */
[----:B------:R-:W-:Y:S01]  /*4f50*/  FFMA.FTZ R52, R52, R45, -R103 ;  /* 0x0000002d34347223 */ /* 0x000fe20000010867 */
[----:B------:R-:W-:-:S02]  /*4f60*/  HADD2.F32 R55, -RZ, R44.H0_H0 ;  /* 0x2000002cff377230 */ /* 0x000fc40000004100 */
[----:B------:R-:W-:Y:S01]  /*4f70*/  FFMA.FTZ R54, R47, R45, R104 ;  /* 0x0000002d2f367223 */ /* 0x000fe20000010068 */
[----:B------:R-:W-:Y:S02]  /*4f80*/  HADD2.F32 R53, -RZ, R115.H1_H1 ;  /* 0x30000073ff357230 */ /* 0x000fe40000004100 */
[--C-:B------:R-:W-:Y:S01]  /*4f90*/  HADD2.F32 R45, -RZ, R43.reuse.H0_H0 ;  /* 0x2000002bff2d7230 */ /* 0x100fe20000004100 */
[----:B------:R-:W-:Y:S01]  /*4fa0*/  F2FP.F16.F32.PACK_AB R52, R52, R37 ;  /* 0x000000253434723e */ /* 0x000fe200000000ff */
[--C-:B------:R-:W-:Y:S01]  /*4fb0*/  HADD2.F32 R44, -RZ, R32.reuse.H0_H0 ;  /* 0x20000020ff2c7230 */ /* 0x100fe20000004100 */
[----:B------:R-:W-:Y:S01]  /*4fc0*/  F2FP.F16.F32.PACK_AB R37, R46, R35 ;  /* 0x000000232e25723e */ /* 0x000fe200000000ff */
[----:B------:R-:W-:Y:S02]  /*4fd0*/  HADD2.F32 R43, -RZ, R43.H1_H1 ;  /* 0x3000002bff2b7230 */ /* 0x000fe40000004100 */
[----:B------:R-:W-:Y:S01]  /*4fe0*/  FMUL.FTZ R103, R45, R53 ;  /* 0x000000352d677220 */ /* 0x000fe20000410000 */
[----:B------:R-:W-:-:S02]  /*4ff0*/  HADD2.F32 R32, -RZ, R32.H1_H1 ;  /* 0x30000020ff207230 */ /* 0x000fc40000004100 */
[----:B------:R-:W-:Y:S01]  /*5000*/  FMUL.FTZ R102, R44, R53 ;  /* 0x000000352c667220 */ /* 0x000fe20000410000 */
[----:B------:R-:W-:Y:S02]  /*5010*/  HADD2.F32 R47, -RZ, R114.H1_H1 ;  /* 0x30000072ff2f7230 */ /* 0x000fe40000004100 */
        /* <DEDUP_REMOVED lines=8> */
[----:B------:R-:W-:Y:S01]  /*50a0*/  HADD2.F32 R40, -RZ, R38.H0_H0 ;  /* 0x20000026ff287230 */ /* 0x000fe20000004100 */
[----:B------:R-:W-:Y:S01]  /*50b0*/  F2FP.F16.F32.PACK_AB R39, R54, R39 ;  /* 0x000000273627723e */ /* 0x000fe200000000ff */
[----:B------:R-:W-:-:S02]  /*50c0*/  HADD2.F32 R45, -RZ, R42.H0_H0 ;  /* 0x2000002aff2d7230 */ /* 0x000fc40000004100 */
[----:B------:R-:W-:Y:S02]  /*50d0*/  HADD2.F32 R32, -RZ, R34.H0_H0 ;  /* 0x20000022ff207230 */ /* 0x000fe40000004100 */
[-C--:B------:R-:W-:Y:S01]  /*50e0*/  FMUL.FTZ R53, R40, R115.reuse ;  /* 0x0000007328357220 */ /* 0x080fe20000410000 */
[----:B------:R-:W-:Y:S01]  /*50f0*/  HADD2.F32 R38, -RZ, R38.H1_H1 ;  /* 0x30000026ff267230 */ /* 0x000fe20000004100 */
[----:B------:R-:W-:Y:S01]  /*5100*/  F2FP.F16.F32.PACK_AB R36, R47, R102 ;  /* 0x000000662f24723e */ /* 0x000fe200000000ff */
[----:B------:R-:W-:Y:S02]  /*5110*/  HADD2.F32 R34, -RZ, R34.H1_H1 ;  /* 0x30000022ff227230 */ /* 0x000fe40000004100 */
[----:B------:R-:W-:Y:S01]  /*5120*/  FMUL.FTZ R115, R32, R115 ;  /* 0x0000007320737220 */ /* 0x000fe20000410000 */
[----:B------:R-:W-:Y:S02]  /*5130*/  HADD2.F32 R43, -RZ, R114.H0_H0 ;  /* 0x20000072ff2b7230 */ /* 0x000fe40000004100 */
[----:B------:R-:W-:Y:S01]  /*5140*/  FMUL.FTZ R55, R38, R45 ;  /* 0x0000002d26377220 */ /* 0x000fe20000410000 */
[----:B------:R-:W-:-:S02]  /*5150*/  IMAD.MOV.U32 R35, RZ, RZ, R52 ;  /* 0x000000ffff237224 */ /* 0x000fc400078e0034 */
[----:B------:R-:W-:Y:S01]  /*5160*/  FMUL.FTZ R45, R34, R45 ;  /* 0x0000002d222d7220 */ /* 0x000fe20000410000 */
[-C--:B------:R-:W-:Y:S01]  /*5170*/  FFMA.FTZ R53, R32, R43.reuse, -R53 ;  /* 0x0000002b20357223 */ /* 0x080fe20000010835 */
[----:B------:R-:W-:Y:S01]  /*5180*/  FFMA.FTZ R115, R40, R43, R115 ;  /* 0x0000002b28737223 */ /* 0x000fe20000010073 */
[-C--:B------:R-:W-:Y:S01]  /*5190*/  FFMA.FTZ R34, R34, R41.reuse, -R55 ;  /* 0x0000002922227223 */ /* 0x080fe20000010837 */
[----:B------:R-:W-:Y:S01]  /*51a0*/  FFMA.FTZ R38, R38, R41, R45 ;  /* 0x0000002926267223 */ /* 0x000fe2000001002d */
[----:B------:R-:W-:-:S03]  /*51b0*/  F2FP.F16.F32.PACK_AB R32, R44, R103 ;  /* 0x000000672c20723e */ /* 0x000fc600000000ff */
[----:B------:R-:W-:Y:S02]  /*51c0*/  F2FP.F16.F32.PACK_AB R34, R34, R53 ;  /* 0x000000352222723e */ /* 0x000fe400000000ff */
[----:B------:R-:W-:-:S07]  /*51d0*/  F2FP.F16.F32.PACK_AB R38, R38, R115 ;  /* 0x000000732626723e */ /* 0x000fce00000000ff */
.L_x_9680:
[----:B------:R-:W-:Y:S05]  /*51e0*/  BSYNC B1 ;  /* 0x0000000000017941 */ /* 0x000fea0003800000 */
.L_x_9679:
[----:B-1----:R1:W-:Y:S01]  /*51f0*/  STG.E.128 desc[UR40][R48.64], R32 ;  /* 0x0000002030007986 */ /* 0x0023e2000c101d28 */
[----:B------:R-:W-:-:S13]  /*5200*/  ISETP.GE.AND P4, PT, R50, R107, PT ;  /* 0x0000006b3200720c */ /* 0x000fda0003f86270 */
[----:B------:R-:W-:Y:S05]  /*5210*/  @P4 BRA `(.L_x_9665) ;  /* 0x0000000000844947 */ /* 0x000fea0003800000 */
[--C-:B-1----:R-:W-:Y:S02]  /*5220*/  SHF.R.S32.HI R32, RZ, 0x1f, R50.reuse ;  /* 0x0000001fff207819 */ /* 0x102fe40000011432 */
[----:B------:R-:W-:-:S04]  /*5230*/  IADD3 R50, P4, P5, R4, R100, R50 ;  /* 0x0000006404327210 */ /* 0x000fc80007d9e032 */
[----:B------:R-:W-:Y:S02]  /*5240*/  IADD3.X R51, R60, R51, R32, P4, P5 ;  /* 0x000000333c337210 */ /* 0x000fe400027ea420 */
[----:B------:R-:W-:-:S04]  /*5250*/  LEA R98, P4, R50, R98, 0x1 ;  /* 0x0000006232627211 */ /* 0x000fc800078808ff */
[----:B------:R-:W-:-:S05]  /*5260*/  LEA.HI.X R99, R50, R99, R51, 0x1, P4 ;  /* 0x0000006332637211 */ /* 0x000fca00020f0c33 */
[----:B--2---:R1:W-:Y:S01]  /*5270*/  STG.E.128 desc[UR40][R98.64], R36 ;  /* 0x0000002462007986 */ /* 0x0043e2000c101d28 */
[----:B------:R-:W-:Y:S05]  /*5280*/  BRA `(.L_x_9665) ;  /* 0x0000000000687947 */ /* 0x000fea0003800000 */
.L_x_9648:
[----:B------:R-:W-:-:S06]  /*5290*/  UISETP.NE.AND UP0, UPT, UR44, 0x3, UPT ;  /* 0x000000032c00788c */ /* 0x000fcc000bf05270 */
[----:B------:R-:W-:-:S13]  /*52a0*/  PLOP3.LUT P3, PT, PT, PT, UP0, 0x80, 0x0 ;  /* 0x000000000000781c */ /* 0x000fda0003f6f008 */
[----:B------:R-:W-:Y:S05]  /*52b0*/  @!P3 BRA `(.L_x_9681) ;  /* 0x000000000004b947 */ /* 0x000fea0003800000 */
[----:B------:R-:W-:Y:S01]  /*52c0*/  BPT.TRAP 0x1 ;  /* 0x000000040000795c */ /* 0x000fe20000300000 */
.L_x_9681:
[----:B------:R-:W-:Y:S01]  /*52d0*/  IMAD R95, R2, 0x8, R19 ;  /* 0x00000008025f7824 */ /* 0x000fe200078e0213 */
[----:B------:R-:W-:Y:S01]  /*52e0*/  SHF.L.U32 R106, R201, 0x1f, RZ ;  /* 0x0000001fc96a7819 */ /* 0x000fe200000006ff */
[----:B------:R-:W-:Y:S01]  /*52f0*/  IMAD R97, R27, -0x60, R24 ;  /* 0xffffffa01b617824 */ /* 0x000fe200078e0218 */
[----:B------:R-:W-:Y:S02]  /*5300*/  BSSY B1, `(.L_x_9682) ;  /* 0x0000004000017945 */ /* 0x000fe40003800000 */
[----:B------:R-:W0:Y:S02]  /*5310*/  SYNCS.PHASECHK.TRANS64.TRYWAIT P4, [R95+URZ+0x22890], R106 ;  /* 0x0228906a5f0075a7 */ /* 0x000e24000808017f */
[----:B------:R-:W-:Y:S01]  /*5320*/  VIMNMX R97, R97, 0x60, PT ;  /* 0x0000006061617848 */ /* 0x000fe20003fe0100 */
[----:B0-----:R-:W-:Y:S06]  /*5330*/  @!P4 BRA `(.L_x_9683) ;  /* 0x00000150008cc947 */ /* 0x001fec0003800000 */
.L_x_9945:
[----:B------:R-:W-:Y:S05]  /*5340*/  BSYNC B1 ;  /* 0x0000000000017941 */ /* 0x000fea0003800000 */
.L_x_9682:
[----:B------:R-:W-:Y:S01]  /*5350*/  ISETP.GE.AND P4, PT, R18, R97, PT ;  /* 0x000000611200720c */ /* 0x000fe20003f86270 */
[----:B------:R-:W-:-:S12]  /*5360*/  BSSY B1, `(.L_x_9684) ;  /* 0x0000006000017945 */ /* 0x000fd80003800000 */
[----:B------:R-:W-:Y:S05]  /*5370*/  @P4 BRA `(.L_x_9685) ;  /* 0x0000000000104947 */ /* 0x000fea0003800000 */
[----:B------:R-:W1:Y:S04]  /*5380*/  @!P1 LDS.128 R32, [R104] ;  /* 0x0000000068209984 */ /* 0x000e680000000c00 */
[----:B------:R-:W2:Y:S04]  /*5390*/  @!P2 LDS.128 R36, [R103] ;  /* 0x000000006724a984 */ /* 0x000ea80000000c00 */
[----:B-1----:R1:W-:Y:S04]  /*53a0*/  @!P1 STG.E.128 desc[UR40][R42.64], R32 ;  /* 0x000000202a009986 */ /* 0x0023e8000c101d28 */
[----:B--2---:R1:W-:Y:S02]  /*53b0*/  @!P2 STG.E.128 desc[UR40][R42.64+0x40], R36 ;  /* 0x000040242a00a986 */ /* 0x0043e4000c101d28 */
.L_x_9685:
[----:B------:R-:W-:Y:S05]  /*53c0*/  BSYNC B1 ;  /* 0x0000000000017941 */ /* 0x000fea0003800000 */
.L_x_9684:
[----:B------:R-:W-:-:S13]  /*53d0*/  ISETP.GE.AND P4, PT, R216, R97, PT ;  /* 0x00000061d800720c */ /* 0x000fda0003f86270 */
[----:B------:R-:W-:Y:S05]  /*53e0*/  @P4 BRA `(.L_x_9665) ;  /* 0x0000000000104947 */ /* 0x000fea0003800000 */
[----:B-1----:R-:W1:Y:S04]  /*53f0*/  @!P1 LDS.128 R32, [R104+0x2000] ;  /* 0x0020000068209984 */ /* 0x002e680000000c00 */
[----:B------:R-:W2:Y:S04]  /*5400*/  @!P2 LDS.128 R36, [R103+0x2000] ;  /* 0x002000006724a984 */ /* 0x000ea80000000c00 */
[----:B-1----:R1:W-:Y:S04]  /*5410*/  @!P1 STG.E.128 desc[UR40][R40.64], R32 ;  /* 0x0000002028009986 */ /* 0x0023e8000c101d28 */
[----:B--2---:R1:W-:Y:S02]  /*5420*/  @!P2 STG.E.128 desc[UR40][R40.64+0x40], R36 ;  /* 0x000040242800a986 */ /* 0x0043e4000c101d28 */
.L_x_9665:
[----:B------:R-:W-:Y:S05]  /*5430*/  BSYNC B0 ;  /* 0x0000000000007941 */ /* 0x000fea0003800000 */
.L_x_9647:
[----:B-1234-:R-:W1:Y:S01]  /*5440*/  S2R R32, SR_TID.X ;  /* 0x0000000000207919 */ /* 0x01ee620000002100 */
        /* <DEDUP_REMOVED lines=16> */
.L_x_9687:
[----:B------:R-:W-:Y:S05]  /*5550*/  BSYNC B0 ;  /* 0x0000000000007941 */ /* 0x000fea0003800000 */
.L_x_9686:
[----:B------:R-:W2:Y:S01]  /*5560*/  SYNCS.PHASECHK.TRANS64.TRYWAIT P3, [R95+URZ+0x228b0], R106 ;  /* 0x0228b06a5f0075a7 */ /* 0x000ea2000806017f */
[----:B------:R-:W-:Y:S01]  /*5570*/  IMAD R41, R2, 0x6000, R89 ;  /* 0x0000600002297824 */ /* 0x000fe200078e0259 */
[----:B------:R-:W-:Y:S01]  /*5580*/  ULDC UR45, c[0x0][0x320] ;  /* 0x0000c800002d7ab9 */ /* 0x000fe20000000800 */
[----:B------:R-:W-:Y:S01]  /*5590*/  ULDC.64 UR42, c[0x0][0x328] ;  /* 0x0000ca00002a7ab9 */ /* 0x000fe20000000a00 */
[----:B------:R-:W-:Y:S01]  /*55a0*/  ULDC.64 UR38, c[0x0][0x318] ;  /* 0x0000c60000267ab9 */ /* 0x000fe20000000a00 */
[----:B------:R-:W-:Y:S01]  /*55b0*/  BSSY B0, `(.L_x_9688) ;  /* 0x0000003000007945 */ /* 0x000fe20003800000 */
[----:B------:R-:W-:-:S03]  /*55c0*/  IMAD.IADD R40, R88, 0x1, R41 ;  /* 0x0000000158287824 */ /* 0x000fc600078e0229 */
[----:B--2---:R-:W-:Y:S05]  /*55d0*/  @!P3 BRA `(.L_x_9689) ;  /* 0x0000014c00f8b947 */ /* 0x004fea0003800000 */
.L_x_9946:
[----:B------:R-:W-:Y:S05]  /*55e0*/  BSYNC B0 ;  /* 0x0000000000007941 */ /* 0x000fea0003800000 */
.L_x_9688:
[----:B------:R-:W-:Y:S01]  /*55f0*/  ISETP.GE.AND P3, PT, R18, R97, PT ;  /* 0x000000611200720c */ /* 0x000fe20003f66270 */
[----:B------:R-:W-:Y:S01]  /*5600*/  BSSY B0, `(.L_x_9690) ;  /* 0x0000025000007945 */ /* 0x000fe20003800000 */
[----:B------:R-:W-:Y:S02]  /*5610*/  IMAD R41, R41, 0x2, R25 ;  /* 0x0000000229297824 */ /* 0x000fe400078e0219 */
[----:B------:R-:W-:-:S04]  /*5620*/  IMAD.WIDE R36, R27, 0x60, R58 ;  /* 0x000000601b247825 */ /* 0x000fc800078e023a */
[----:B------:R-:W-:-:S05]  /*5630*/  IMAD R40, R40, 0x2, R25 ;  /* 0x0000000228287824 */ /* 0x000fca00078e0219 */
[----:B------:R-:W-:Y:S05]  /*5640*/  @P3 BRA `(.L_x_9691) ;  /* 0x0000000000803947 */ /* 0x000fea0003800000 */
[----:B------:R-:W-:Y:S02]  /*5650*/  IMAD R35, R37, UR42, RZ ;  /* 0x0000002a25237c24 */ /* 0x000fe4000f8e02ff */
[----:B-1----:R-:W-:Y:S02]  /*5660*/  IMAD.MOV.U32 R32, RZ, RZ, R6 ;  /* 0x000000ffff207224 */ /* 0x002fe400078e0006 */
[----:B------:R-:W-:Y:S02]  /*5670*/  IMAD.MOV.U32 R33, RZ, RZ, R92 ;  /* 0x000000ffff217224 */ /* 0x000fe400078e005c */
[C---:B------:R-:W-:Y:S02]  /*5680*/  IMAD R35, R36.reuse, UR43, R35 ;  /* 0x0000002b24237c24 */ /* 0x040fe4000f8e0223 */
[----:B------:R-:W-:-:S04]  /*5690*/  IMAD.WIDE.U32 R32, R36, UR42, R32 ;  /* 0x0000002a24207c25 */ /* 0x000fc8000f8e0020 */
[----:B------:R-:W-:Y:S01]  /*56a0*/  IMAD.IADD R33, R33, 0x1, R35 ;  /* 0x0000000121217824 */ /* 0x000fe200078e0223 */
[----:B------:R-:W-:-:S04]  /*56b0*/  LEA R38, P3, R32, UR38, 0x1 ;  /* 0x0000002620267c11 */ /* 0x000fc8000f8608ff */
[----:B------:R-:W-:Y:S02]  /*56c0*/  LEA.HI.X R39, R32, UR39, R33, 0x1, P3 ;  /* 0x0000002720277c11 */ /* 0x000fe400098f0c21 */
[----:B------:R-:W-:-:S13]  /*56d0*/  ISETP.GE.AND P3, PT, R16, UR45, PT ;  /* 0x0000002d10007c0c */ /* 0x000fda000bf66270 */
[----:B------:R-:W1:Y:S04]  /*56e0*/  @!P3 LDS.128 R32, [R41] ;  /* 0x000000002920b984 */ /* 0x000e680000000c00 */
[----:B-1----:R-:W-:Y:S01]  /*56f0*/  @!P3 STG.E.128 desc[UR40][R38.64], R32 ;  /* 0x000000202600b986 */ /* 0x002fe2000c101d28 */
[----:B------:R-:W-:-:S13]  /*5700*/  ISETP.GE.AND P3, PT, R0, UR45, PT ;  /* 0x0000002d00007c0c */ /* 0x000fda000bf66270 */
[----:B------:R-:W1:Y:S04]  /*5710*/  @!P3 LDS.128 R32, [R40] ;  /* 0x000000002820b984 */ /* 0x000e680000000c00 */
[----:B-1----:R-:W-:Y:S01]  /*5720*/  @!P3 STG.E.128 desc[UR40][R38.64+0x40], R32 ;  /* 0x000040202600b986 */ /* 0x002fe2000c101d28 */
[----:B------:R-:W-:-:S13]  /*5730*/  ISETP.GE.AND P3, PT, R62, UR45, PT ;  /* 0x0000002d3e007c0c */ /* 0x000fda000bf66270 */
[----:B------:R-:W1:Y:S04]  /*5740*/  @!P3 LDS.128 R32, [R41+0x3000] ;  /* 0x003000002920b984 */ /* 0x000e680000000c00 */
        /* <DEDUP_REMOVED lines=10> */
[----:B------:R-:W-:-:S13]  /*57f0*/  ISETP.NE.AND P3, PT, R94, RZ, PT ;  /* 0x000000ff5e00720c */ /* 0x000fda0003f65270 */
[----:B------:R-:W1:Y:S04]  /*5800*/  @P3 LDS.128 R32, [R41+0x9000] ;  /* 0x0090000029203984 */ /* 0x000e680000000c00 */
[----:B-1----:R-:W-:Y:S01]  /*5810*/  @P3 STG.E.128 desc[UR40][R38.64+0x180], R32 ;  /* 0x0001802026003986 */ /* 0x002fe2000c101d28 */
[----:B------:R-:W-:-:S13]  /*5820*/  ISETP.NE.AND P3, PT, R93, RZ, PT ;  /* 0x000000ff5d00720c */ /* 0x000fda0003f65270 */
[----:B------:R-:W1:Y:S04]  /*5830*/  @P3 LDS.128 R32, [R40+0x9000] ;  /* 0x0090000028203984 */ /* 0x000e680000000c00 */
[----:B-1----:R3:W-:Y:S02]  /*5840*/  @P3 STG.E.128 desc[UR40][R38.64+0x1c0], R32 ;  /* 0x0001c02026003986 */ /* 0x0027e4000c101d28 */
.L_x_9691:
[----:B------:R-:W-:Y:S05]  /*5850*/  BSYNC B0 ;  /* 0x0000000000007941 */ /* 0x000fea0003800000 */
.L_x_9690:
[----:B------:R-:W-:Y:S01]  /*5860*/  ISETP.GE.AND P3, PT, R216, R97, PT ;  /* 0x00000061d800720c */ /* 0x000fe20003f66270 */
[----:B------:R-:W-:-:S12]  /*5870*/  BSSY B0, `(.L_x_9692) ;  /* 0x0000024000007945 */ /* 0x000fd80003800000 */
[----:B------:R-:W-:Y:S05]  /*5880*/  @P3 BRA `(.L_x_9693) ;  /* 0x0000000000883947 */ /* 0x000fea0003800000 */
[----:B---3--:R-:W-:Y:S01]  /*5890*/  IADD3 R35, P3, R36, 0x40, RZ ;  /* 0x0000004024237810 */ /* 0x008fe20007f7e0ff */
[----:B-1----:R-:W-:Y:S02]  /*58a0*/  IMAD.MOV.U32 R32, RZ, RZ, R6 ;  /* 0x000000ffff207224 */ /* 0x002fe400078e0006 */
[----:B------:R-:W-:Y:S02]  /*58b0*/  IMAD.MOV.U32 R33, RZ, RZ, R92 ;  /* 0x000000ffff217224 */ /* 0x000fe400078e005c */
        /* <DEDUP_REMOVED lines=30> */
[----:B-1----:R4:W-:Y:S02]  /*5aa0*/  @P3 STG.E.128 desc[UR40][R36.64+0x1c0], R32 ;  /* 0x0001c02024003986 */ /* 0x0029e4000c101d28 */
.L_x_9693:
[----:B------:R-:W-:Y:S05]  /*5ab0*/  BSYNC B0 ;  /* 0x0000000000007941 */ /* 0x000fea0003800000 */
.L_x_9692:
[----:B------:R-:W-:Y:S01]  /*5ac0*/  @!PT LDS RZ, [RZ] ;  /* 0x00000000fffff984 */ /* 0x000fe20000000800 */
[----:B------:R-:W-:Y:S01]  /*5ad0*/  @!PT LDS RZ, [RZ] ;  /* 0x00000000fffff984 */ /* 0x000fe20000000800 */
[----:B------:R-:W-:Y:S01]  /*5ae0*/  @!PT LDS RZ, [RZ] ;  /* 0x00000000fffff984 */ /* 0x000fe20000000800 */
[----:B------:R-:W-:Y:S01]  /*5af0*/  @!PT LDS RZ, [RZ] ;  /* 0x00000000fffff984 */ /* 0x000fe20000000800 */
[----:B------:R5:W-:Y:S06]  /*5b00*/  MEMBAR.ALL.CTA ;  /* 0x0000000000007992 */ /* 0x000bec0000008000 */
[----:B-----5:R-:W5:Y:S02]  /*5b10*/  FENCE.VIEW.ASYNC.S ;  /* 0x00000000000073c6 */ /* 0x020f640000000000 */
[----:B-----5:R1:W-:Y:S01]  /*5b20*/  BAR.SYNC.DEFER_BLOCKING R73, 0x80 ;  /* 0x000200490000751d */ /* 0x0203e20000010000 */
[----:B------:R-:W-:Y:S01]  /*5b30*/  ISETP.NE.AND P5, PT, R96, RZ, PT ;  /* 0x000000ff6000720c */ /* 0x000fe20003fa5270 */
[----:B------:R-:W-:-:S02]  /*5b40*/  VIADD R2, R2, 0x1 ;  /* 0x0000000102027836 */ /* 0x000fc40000000000 */
[----:B0-2---:R-:W-:-:S03]  /*5b50*/  @!P4 VIADD R95, R95, 0x228c0 ;  /* 0x000228c05f5fc836 */ /* 0x005fc60000000000 */
[C---:B------:R-:W-:Y:S02]  /*5b60*/  ISETP.NE.AND P3, PT, R2.reuse, 0x2, PT ;  /* 0x000000020200780c */ /* 0x040fe40003f65270 */
[----:B------:R-:W-:Y:S02]  /*5b70*/  @!P4 PRMT R95, RZ, 0x654, R95 ;  /* 0x00000654ff5fc816 */ /* 0x000fe4000000005f */
[----:B-1-34-:R-:W-:Y:S02]  /*5b80*/  SEL R32, RZ, 0x1, P3 ;  /* 0x00000001ff207807 */ /* 0x01afe40001800000 */
[----:B------:R-:W-:Y:S02]  /*5b90*/  SEL R2, R2, RZ, P3 ;  /* 0x000000ff02027207 */ /* 0x000fe40001800000 */
[----:B------:R-:W-:Y:S01]  /*5ba0*/  LOP3.LUT R201, R201, R32, RZ, 0x3c, !PT ;  /* 0x00000020c9c97212 */ /* 0x000fe200078e3cff */
[----:B------:R0:W-:Y:S01]  /*5bb0*/  @!P4 SYNCS.ARRIVE.TRANS64.RED.A1T0 RZ, [R95+URZ], RZ ;  /* 0x000000ff5fffc9a7 */ /* 0x0001e2000810043f */
[----:B------:R-:W-:Y:S05]  /*5bc0*/  @P5 BRA `(.L_x_9694) ;  /* 0xffffffcc00685947 */ /* 0x000fea000383ffff */
[----:B------:R-:W1:Y:S01]  /*5bd0*/  S2R R33, SR_TID.X ;  /* 0x0000000000217919 */ /* 0x000e620000002100 */
[----:B------:R-:W-:Y:S02]  /*5be0*/  PLOP3.LUT P0, PT, PT, PT, PT, 0x8, 0x0 ;  /* 0x000000000000781c */ /* 0x000fe40003f0e170 */
[----:B-1----:R-:W-:-:S04]  /*5bf0*/  SHF.R.U32.HI R33, RZ, 0x7, R33 ;  /* 0x00000007ff217819 */ /* 0x002fc80000011621 */
[----:B------:R-:W-:-:S13]  /*5c00*/  ISETP.NE.AND P5, PT, R33, 0x1, PT ;  /* 0x000000012100780c */ /* 0x000fda0003fa5270 */
[----:B------:R-:W-:Y:S06]  /*5c10*/  @!P5 BAR.ARV 0x9, 0x100 ;  /* 0x024400000000db1d */ /* 0x000fec0000002000 */
.L_x_9642:
[----:B------:R-:W-:Y:S01]  /*5c20*/  IMAD.MOV.U32 R0, RZ, RZ, RZ ;  /* 0x000000ffff007224 */ /* 0x000fe200078e00ff */
[----:B------:R-:W-:Y:S06]  /*5c30*/  @P0 BRA `(.L_x_9695) ;  /* 0x00000000000c0947 */ /* 0x000fec0003800000 */
[----:B------:R-:W1:Y:S01]  /*5c40*/  FENCE.VIEW.ASYNC.G ;  /* 0x00000000000073c6 */ /* 0x000e620000000100 */
[----:B------:R-:W-:Y:S05]  /*5c50*/  WARPSYNC.ALL ;  /* 0x0000000000007948 */ /* 0x000fea0003800000 */
[----:B-1----:R-:W-:Y:S06]  /*5c60*/  BAR.ARV 0xc, 0x180 ;  /* 0x0306000000007b1d */ /* 0x002fec0000002000 */
.L_x_9695:
[----:B------:R-:W-:Y:S01]  /*5c70*/  ISETP.NE.AND P0, PT, R29, RZ, PT ;  /* 0x000000ff1d00720c */ /* 0x000fe20003f05270 */
[----:B------:R-:W-:-:S12]  /*5c80*/  BSSY B0, `(.L_x_9696) ;  /* 0x000001f000007945 */ /* 0x000fd80003800000 */
        /* <DEDUP_REMOVED lines=30> */
.L_x_9697:
[----:B------:R-:W-:Y:S05]  /*5e70*/  BSYNC B0 ;  /* 0x0000000000007941 */ /* 0x000fea0003800000 */
.L_x_9696:
        /* <DEDUP_REMOVED lines=71> */
[----:B------:R-:W0:Y:S01]  /*62f0*/  S2R R0, SR_TID.X ;  /* 0x0000000000007919 */ /* 0x000e220000002100 */
[----:B------:R-:W-:Y:S01]  /*6300*/  UMOV UR4, 0xffffffff ;  /* 0xffffffff00047882 */ /* 0x000fe20000000000 */
[----:B0-----:R-:W-:-:S05]  /*6310*/  VIADD R29, R0, 0xffffff80 ;  /* 0xffffff80001d7836 */ /* 0x001fca0000000000 */
[----:B------:R-:W-:-:S04]  /*6320*/  SHF.R.S32.HI R30, RZ, 0x1f, R29 ;  /* 0x0000001fff1e7819 */ /* 0x000fc8000001141d */
[----:B------:R-:W-:-:S04]  /*6330*/  LEA.HI R13, R30, R29, RZ, 0x7 ;  /* 0x0000001d1e0d7211 */ /* 0x000fc800078f38ff */
[----:B------:R-:W-:Y:S01]  /*6340*/  SHF.R.S32.HI R13, RZ, 0x7, R13 ;  /* 0x00000007ff0d7819 */ /* 0x000fe2000001140d */
[----:B------:R-:W-:Y:S06]  /*6350*/  BRA.DIV UR4, `(.L_x_9699) ;  /* 0x0000014204ac7947 */ /* 0x000fec000b800000 */
[----:B------:R0:W1:Y:S02]  /*6360*/  SHFL.IDX PT, R14, R13, RZ, 0x1f ;  /* 0x00001fff0d0e7589 */ /* 0x00006400000e0000 */
.L_x_9949:
[----:B-1----:R-:W-:Y:S01]  /*6370*/  LEA.HI R0, R14, R14, RZ, 0x1 ;  /* 0x0000000e0e007211 */ /* 0x002fe200078f08ff */
[----:B------:R-:W-:Y:S01]  /*6380*/  VIADD R24, R19, 0x18400 ;  /* 0x0001840013187836 */ /* 0x000fe20000000000 */
[----:B------:R-:W-:Y:S02]  /*6390*/  BSSY B6, `(.L_x_9700) ;  /* 0x0000018000067945 */ /* 0x000fe40003800000 */
[----:B------:R-:W-:Y:S02]  /*63a0*/  LOP3.LUT R3, R0, 0x1e, RZ, 0xc0, !PT ;  /* 0x0000001e00037812 */ /* 0x000fe400078ec0ff */
[----:B------:R-:W-:-:S03]  /*63b0*/  LOP3.LUT P0, RZ, R24, 0x1bf, RZ, 0xc0, !PT ;  /* 0x000001bf18ff7812 */ /* 0x000fc6000780c0ff */
[----:B------:R-:W-:-:S04]  /*63c0*/  IMAD.IADD R3, R14, 0x1, -R3 ;  /* 0x000000010e037824 */ /* 0x000fc800078e0a03 */
[----:B------:R-:W-:-:S05]  /*63d0*/  IMAD R3, R3, 0x2000, R24 ;  /* 0x0000200003037824 */ /* 0x000fca00078e0218 */
[----:B------:R-:W-:-:S04]  /*63e0*/  SHF.R.U32.HI R3, RZ, 0x4, R3 ;  /* 0x00000004ff037819 */ /* 0x000fc80000011603 */
[----:B------:R-:W-:Y:S01]  /*63f0*/  LOP3.LUT R28, R3, 0x3fff, RZ, 0xc0, !PT ;  /* 0x00003fff031c7812 */ /* 0x000fe200078ec0ff */
[----:B------:R-:W-:Y:S06]  /*6400*/  @!P0 BRA `(.L_x_9701) ;  /* 0x0000000000408947 */ /* 0x000fec0003800000 */
[----:B------:R-:W-:Y:S01]  /*6410*/  MOV R14, 0x0 ;  /* 0x00000000000e7802 */ /* 0x000fe20000000f00 */
[----:B------:R-:W-:Y:S01]  /*6420*/  ULDC.64 UR4, c[0x4][0x118] ;  /* 0x0100460000047ab9 */ /* 0x000fe20000000a00 */
[----:B------:R-:W-:Y:S01]  /*6430*/  ULDC.64 UR6, c[0x4][0x120] ;  /* 0x0100480000067ab9 */ /* 0x000fe20000000a00 */
[----:B------:R-:W-:Y:S02]  /*6440*/  IMAD.U32 R4, RZ, RZ, UR4 ;  /* 0x00000004ff047e24 */ /* 0x000fe4000f8e00ff */
[----:B------:R-:W-:Y:S01]  /*6450*/  IMAD.U32 R5, RZ, RZ, UR5 ;  /* 0x00000005ff057e24 */ /* 0x000fe2000f8e00ff */
[----:B------:R-:W1:Y:S01]  /*6460*/  LDC.64 R14, c[0x4][R14] ;  /* 0x010000000e0e7b82 */ /* 0x000e620000000a00 */
[----:B------:R-:W-:Y:S01]  /*6470*/  ULDC.64 UR4, c[0x4][0x38] ;  /* 0x01000e0000047ab9 */ /* 0x000fe20000000a00 */
        /* <DEDUP_REMOVED lines=8> */
[----:B-1---5:R-:W-:Y:S05]  /*6500*/  CALL.ABS.NOINC R14 ;  /* 0x000000000e007343 */ /* 0x022fea0003c00000 */
.L_x_9701:
[----:B------:R-:W-:Y:S05]  /*6510*/  BSYNC B6 ;  /* 0x0000000000067941 */ /* 0x000fea0003800000 */
.L_x_9700:
        /* <DEDUP_REMOVED lines=12> */
.L_x_9705:
[----:B--2---:R2:W3:Y:S02]  /*65e0*/  SYNCS.PHASECHK.TRANS64.TRYWAIT P0, [R19+URZ+0x22800], R0 ;  /* 0x02280000130075a7 */ /* 0x0044e4000800017f */
[----:B---3--:R-:W-:Y:S05]  /*65f0*/  @!P0 NANOSLEEP.SYNCS 0x989680 ;  /* 0x009896800000895d */ /* 0x008fea0003900000 */
[----:B------:R-:W3:Y:S02]  /*6600*/  @!P0 SYNCS.PHASECHK.TRANS64 P0, [R19+URZ+0x22800], R0 ;  /* 0x02280000130085a7 */ /* 0x000ee4000800007f */
[----:B---3--:R-:W-:Y:S05]  /*6610*/  @!P0 BRA `(.L_x_9705) ;  /* 0xfffffffc00f08947 */ /* 0x008fea000383ffff */
.L_x_9704:
[----:B------:R-:W-:Y:S05]  /*6620*/  BSYNC B0 ;  /* 0x0000000000007941 */ /* 0x000fea0003800000 */
.L_x_9703:
[----:B------:R-:W-:Y:S05]  /*6630*/  BRA `(.L_x_9706) ;  /* 0x0000002000a47947 */ /* 0x000fea0003800000 */
.L_x_9702:
[----:B-----5:R-:W-:Y:S01]  /*6640*/  SHF.R.S32.HI R0, RZ, 0x1f, R154 ;  /* 0x0000001fff007819 */ /* 0x020fe2000001149a */
[----:B------:R-:W-:Y:S01]  /*6650*/  ULDC.64 UR4, c[0x0][0x3f8] ;  /* 0x0000fe0000047ab9 */ /* 0x000fe20000000a00 */
[----:B------:R-:W-:Y:S01]  /*6660*/  ULDC.64 UR6, c[0x0][0x408] ;  /* 0x0001020000067ab9 */ /* 0x000fe20000000a00 */
[----:B------:R-:W-:Y:S01]  /*6670*/  LOP3.LUT P0, RZ, R24, 0x3ff, RZ, 0xc0, !PT ;  /* 0x000003ff18ff7812 */ /* 0x000fe2000780c0ff */
[----:B------:R-:W-:Y:S01]  /*6680*/  IMAD.WIDE.U32 R4, R154, UR4, RZ ;  /* 0x000000049a047c25 */ /* 0x000fe2000f8e00ff */
[----:B------:R-:W-:Y:S03]  /*6690*/  BSSY B6, `(.L_x_9707) ;  /* 0x000001f000067945 */ /* 0x000fe60003800000 */
[C---:B------:R-:W-:Y:S02]  /*66a0*/  IMAD R3, R0.reuse, UR4, RZ ;  /* 0x0000000400037c24 */ /* 0x040fe4000f8e02ff */
[----:B------:R-:W-:-:S02]  /*66b0*/  IMAD R9, R0, UR6, RZ ;  /* 0x0000000600097c24 */ /* 0x000fc4000f8e02ff */
        /* <DEDUP_REMOVED lines=19> */
[----:B------:R-:W-:Y:S01]  /*67f0*/  IMAD.U32 R6, RZ, RZ, UR6 ;  /* 0x00000006ff067e24 */ /* 0x000fe2000f8e00ff */
[----:B------:R-:W-:Y:S01]  /*6800*/  MOV R10, UR4 ;  /* 0x00000004000a7c02 */ /* 0x000fe20008000f00 */
[----:B------:R-:W-:-:S02]  /*6810*/  IMAD.U32 R7, RZ, RZ, UR7 ;  /* 0x00000007ff077e24 */ /* 0x000fc4000f8e00ff */
[----:B------:R-:W-:Y:S02]  /*6820*/  IMAD.U32 R11, RZ, RZ, UR5 ;  /* 0x00000005ff0b7e24 */ /* 0x000fe4000f8e00ff */
[----:B------:R-:W-:Y:S02]  /*6830*/  IMAD.MOV.U32 R8, RZ, RZ, 0x70 ;  /* 0x00000070ff087424 */ /* 0x000fe400078e00ff */
[----:B------:R-:W-:Y:S02]  /*6840*/  IMAD.MOV.U32 R12, RZ, RZ, 0x1 ;  /* 0x00000001ff0c7424 */ /* 0x000fe400078e00ff */
[----:B0-----:R-:W-:-:S07]  /*6850*/  IMAD.MOV.U32 R13, RZ, RZ, RZ ;  /* 0x000000ffff0d7224 */ /* 0x001fce00078e00ff */
[----:B------:R-:W-:-:S07]  /*6860*/  LEPC R20, `(.L_x_9708) ;  /* 0x000000001014794e */ /* 0x000fce0000000000 */
[----:B-1----:R-:W-:Y:S05]  /*6870*/  CALL.ABS.NOINC R14 ;  /* 0x000000000e007343 */ /* 0x002fea0003c00000 */
.L_x_9708:
[----:B------:R-:W-:Y:S05]  /*6880*/  BSYNC B6 ;  /* 0x0000000000067941 */ /* 0x000fea0003800000 */
.L_x_9707:
[----:B------:R-:W-:Y:S01]  /*6890*/  LEA.HI R29, R30, R29, RZ, 0x2 ;  /* 0x0000001d1e1d7211 */ /* 0x000fe200078f10ff */
[----:B------:R-:W-:Y:S01]  /*68a0*/  ULDC.U8 UR4, c[0x0][0x410] ;  /* 0x0001040000047ab9 */ /* 0x000fe20000000000 */
[----:B------:R-:W-:Y:S01]  /*68b0*/  BSSY B0, `(.L_x_9709) ;  /* 0x00001f9000007945 */ /* 0x000fe20003800000 */
[----:B------:R-:W-:Y:S01]  /*68c0*/  ISETP.NE.AND P0, PT, RZ, UR4, PT ;  /* 0x00000004ff007c0c */ /* 0x000fe2000bf05270 */
[----:B------:R-:W-:Y:S01]  /*68d0*/  IMAD R4, R153, 0x80, R18 ;  /* 0x0000008099047824 */ /* 0x000fe200078e0212 */
[----:B------:R-:W-:-:S04]  /*68e0*/  SHF.R.S32.HI R29, RZ, 0x1f, R29 ;  /* 0x0000001fff1d7819 */ /* 0x000fc8000001141d */
[----:B------:R-:W-:-:S04]  /*68f0*/  LEA.HI R29, R29, R18, RZ, 0x3 ;  /* 0x000000121d1d7211 */ /* 0x000fc800078f18ff */
[----:B------:R-:W-:-:S05]  /*6900*/  LOP3.LUT R29, R29, 0xfffffff8, RZ, 0xc0, !PT ;  /* 0xfffffff81d1d7812 */ /* 0x000fca00078ec0ff */
[----:B------:R-:W-:Y:S01]  /*6910*/  IMAD.IADD R29, R18, 0x1, -R29 ;  /* 0x00000001121d7824 */ /* 0x000fe200078e0a1d */
[----:B------:R-:W-:Y:S06]  /*6920*/  @!P0 BRA `(.L_x_9710) ;  /* 0x0000001000048947 */ /* 0x000fec0003800000 */
[----:B------:R-:W-:-:S03]  /*6930*/  UMOV UR4, 0xffffffff ;  /* 0xffffffff00047882 */ /* 0x000fc60000000000 */
[----:B------:R-:W-:Y:S05]  /*6940*/  BRA.DIV UR4, `(.L_x_9711) ;  /* 0x0000013e04547947 */ /* 0x000fea000b800000 */
[----:B------:R1:W2:Y:S04]  /*6950*/  SHFL.IDX PT, R3, R25, RZ, 0x1c1f ;  /* 0x001c1fff19037589 */ /* 0x0002a800000e0000 */
[----:B------:R1:W3:Y:S04]  /*6960*/  SHFL.IDX PT, R0, R24, RZ, 0x1c1f ;  /* 0x001c1fff18007589 */ /* 0x0002e800000e0000 */
[----:B------:R1:W4:Y:S04]  /*6970*/  SHFL.IDX PT, R5, R27, RZ, 0x1c1f ;  /* 0x001c1fff1b057589 */ /* 0x00032800000e0000 */
[----:B------:R1:W0:Y:S02]  /*6980*/  SHFL.IDX PT, R14, R26, RZ, 0x1c1f ;  /* 0x001c1fff1a0e7589 */ /* 0x00022400000e0000 */
.L_x_9955:
[----:B------:R-:W-:Y:S01]  /*6990*/  ULDC UR4, c[0x0][0x448] ;  /* 0x0001120000047ab9 */ /* 0x000fe20000000800 */
[----:B------:R-:W-:Y:S01]  /*69a0*/  IMAD.SHL.U32 R6, R29, 0x40, RZ ;  /* 0x000000401d067824 */ /* 0x000fe200078e00ff */
[----:B------:R-:W-:Y:S01]  /*69b0*/  BSSY B1, `(.L_x_9712) ;  /* 0x0000029000017945 */ /* 0x000fe20003800000 */
[----:B-1----:R-:W-:Y:S01]  /*69c0*/  IMAD R26, R155, UR4, RZ ;  /* 0x000000049b1a7c24 */ /* 0x002fe2000f8e02ff */
[----:B------:R-:W-:Y:S02]  /*69d0*/  LOP3.LUT P0, RZ, R29, 0x4, RZ, 0xc0, !PT ;  /* 0x000000041dff7812 */ /* 0x000fe4000780c0ff */
[----:B------:R-:W-:Y:S02]  /*69e0*/  CS2R R10, SRZ ;  /* 0x00000000000a7805 */ /* 0x000fe4000001ff00 */
[----:B------:R-:W-:Y:S02]  /*69f0*/  LOP3.LUT R7, R6, 0x1c0, RZ, 0xc0, !PT ;  /* 0x000001c006077812 */ /* 0x000fe400078ec0ff */
[----:B------:R-:W-:-:S02]  /*6a00*/  CS2R R20, SRZ ;  /* 0x0000000000147805 */ /* 0x000fc4000001ff00 */
[----:B------:R-:W-:Y:S01]  /*6a10*/  ISETP.GE.AND P1, PT, R4, R26, PT ;  /* 0x0000001a0400720c */ /* 0x000fe20003f26270 */
[----:B------:R-:W-:Y:S01]  /*6a20*/  IMAD R26, R153, -0x80, R26 ;  /* 0xffffff80991a7824 */ /* 0x000fe200078e021a */
[----:B------:R-:W-:Y:S02]  /*6a30*/  LEA.HI R6, R217, R217, RZ, 0x1 ;  /* 0x000000d9d9067211 */ /* 0x000fe400078f08ff */
[----:B------:R-:W-:Y:S02]  /*6a40*/  LOP3.LUT R8, R7, 0x18, R16, 0xf8, !PT ;  /* 0x0000001807087812 */ /* 0x000fe400078ef810 */
[----:B------:R-:W-:Y:S02]  /*6a50*/  LOP3.LUT R6, R6, 0xfffffffe, RZ, 0xc0, !PT ;  /* 0xfffffffe06067812 */ /* 0x000fe400078ec0ff */
[----:B------:R-:W-:-:S03]  /*6a60*/  SHF.R.U32.HI R7, RZ, 0x3, R7 ;  /* 0x00000003ff077819 */ /* 0x000fc60000011607 */
[----:B------:R-:W-:Y:S01]  /*6a70*/  IMAD.IADD R30, R217, 0x1, -R6 ;  /* 0x00000001d91e7824 */ /* 0x000fe200078e0a06 */
[----:B------:R-:W-:Y:S02]  /*6a80*/  LOP3.LUT R27, R8, R7, RZ, 0x3c, !PT ;  /* 0x00000007081b7212 */ /* 0x000fe400078e3cff */
[----:B------:R-:W-:Y:S02]  /*6a90*/  CS2R R8, SRZ ;  /* 0x0000000000087805 */ /* 0x000fe4000001ff00 */
[----:B------:R-:W-:Y:S02]  /*6aa0*/  CS2R R6, SRZ ;  /* 0x0000000000067805 */ /* 0x000fe4000001ff00 */
[----:B------:R-:W-:Y:S01]  /*6ab0*/  SHF.L.U32 R30, R30, 0x1f, RZ ;  /* 0x0000001f1e1e7819 */ /* 0x000fe200000006ff */
[----:B------:R-:W-:Y:S06]  /*6ac0*/  @P1 BRA `(.L_x_9713) ;  /* 0x00000000005c1947 */ /* 0x000fec0003800000 */
[----:B------:R-:W-:Y:S01]  /*6ad0*/  ULDC UR4, c[0x0][0x3f4] ;  /* 0x0000fd0000047ab9 */ /* 0x000fe20000000800 */
[----:B0-----:R-:W-:Y:S01]  /*6ae0*/  IMAD.SHL.U32 R13, R202, 0x2, RZ ;  /* 0x00000002ca0d7824 */ /* 0x001fe200078e00ff */
[----:B------:R-:W-:Y:S01]  /*6af0*/  ISETP.GE.AND P3, PT, R22, UR4, PT ;  /* 0x0000000416007c0c */ /* 0x000fe2000bf66270 */
[----:B---3--:R-:W-:Y:S01]  /*6b00*/  IMAD.MOV.U32 R8, RZ, RZ, R0 ;  /* 0x000000ffff087224 */ /* 0x008fe200078e0000 */
[----:B------:R-:W-:Y:S01]  /*6b10*/  ISETP.GE.AND P4, PT, R202, UR4, PT ;  /* 0x00000004ca007c0c */ /* 0x000fe2000bf86270 */
[----:B--2---:R-:W-:Y:S01]  /*6b20*/  IMAD.MOV.U32 R9, RZ, RZ, R3 ;  /* 0x000000ffff097224 */ /* 0x004fe200078e0003 */
[----:B------:R-:W-:Y:S01]  /*6b30*/  SHF.R.S32.HI R11, RZ, 0x1f, R202 ;  /* 0x0000001fff0b7819 */ /* 0x000fe200000114ca */
[----:B----4-:R-:W-:Y:S01]  /*6b40*/  IMAD.MOV.U32 R15, RZ, RZ, R5 ;  /* 0x000000ffff0f7224 */ /* 0x010fe200078e0005 */
[----:B------:R-:W-:-:S07]  /*6b50*/  CS2R R6, SRZ ;  /* 0x0000000000067805 */ /* 0x000fce000001ff00 */
[----:B------:R-:W-:Y:S01]  /*6b60*/  @!P3 IMAD.WIDE R24, R22, 0x2, R8 ;  /* 0x000000021618b825 */ /* 0x000fe200078e0208 */
[----:B------:R-:W-:Y:S02]  /*6b70*/  SHF.L.U64.HI R8, R202, 0x1, R11 ;  /* 0x00000001ca087819 */ /* 0x000fe4000001020b */
[-C--:B------:R-:W-:Y:S02]  /*6b80*/  @!P4 IADD3 R12, P1, R0, R13.reuse, RZ ;  /* 0x0000000d000cc210 */ /* 0x080fe40007f3e0ff */
[----:B------:R-:W-:Y:S02]  /*6b90*/  @!P4 IADD3 R4, P2, R14, R13, RZ ;  /* 0x0000000d0e04c210 */ /* 0x000fe40007f5e0ff */
[----:B------:R-:W-:Y:S02]  /*6ba0*/  CS2R R10, SRZ ;  /* 0x00000000000a7805 */ /* 0x000fe4000001ff00 */
[----:B------:R-:W-:Y:S01]  /*6bb0*/  CS2R R20, SRZ ;  /* 0x0000000000147805 */ /* 0x000fe2000001ff00 */
[--C-:B------:R-:W-:Y:S01]  /*6bc0*/  @!P4 IMAD.X R13, R3, 0x1, R8.reuse, P1 ;  /* 0x00000001030dc824 */ /* 0x100fe200008e0608 */
[----:B------:R1:W5:Y:S01]  /*6bd0*/  @!P3 LD.E.64 R6, desc[UR40][R24.64] ;  /* 0x000000281806b980 */ /* 0x000362000c101b00 */
[----:B------:R-:W-:Y:S01]  /*6be0*/  @!P4 IMAD.X R5, R5, 0x1, R8, P2 ;  /* 0x000000010505c824 */ /* 0x000fe200010e0608 */
[----:B------:R-:W-:Y:S01]  /*6bf0*/  CS2R R8, SRZ ;  /* 0x0000000000087805 */ /* 0x000fe2000001ff00 */
[----:B------:R-:W-:Y:S01]  /*6c00*/  @!P3 IMAD.WIDE R14, R22, 0x2, R14 ;  /* 0x00000002160eb825 */ /* 0x000fe200078e020e */
[----:B------:R1:W5:Y:S04]  /*6c10*/  @!P4 LD.E.64 R20, desc[UR40][R12.64] ;  /* 0x000000280c14c980 */ /* 0x000368000c101b00 */
[----:B------:R1:W5:Y:S04]  /*6c20*/  @!P3 LD.E.64 R10, desc[UR40][R14.64] ;  /* 0x000000280e0ab980 */ /* 0x000368000c101b00 */
[----:B------:R1:W5:Y:S02]  /*6c30*/  @!P4 LD.E.64 R8, desc[UR40][R4.64] ;  /* 0x000000280408c980 */ /* 0x000364000c101b00 */
.L_x_9713:
[----:B------:R-:W-:Y:S05]  /*6c40*/  BSYNC B1 ;  /* 0x0000000000017941 */ /* 0x000fea0003800000 */
.L_x_9712:
[----:B------:R-:W4:Y:S01]  /*6c50*/  SYNCS.PHASECHK.TRANS64.TRYWAIT P1, [R19+URZ+0x22800], R30 ;  /* 0x0228001e130075a7 */ /* 0x000f22000802017f */
[----:B---3--:R-:W-:Y:S01]  /*6c60*/  IMAD R0, R206, 0x200, R27 ;  /* 0x00000200ce007824 */ /* 0x008fe200078e021b */
[--C-:B-----5:R-:W-:Y:S01]  /*6c70*/  SHF.R.U64 R34, R6, 0x10, R7.reuse ;  /* 0x0000001006227819 */ /* 0x120fe20000001207 */
[----:B------:R-:W-:Y:S01]  /*6c80*/  IMAD.MOV.U32 R32, RZ, RZ, R6 ;  /* 0x000000ffff207224 */ /* 0x000fe200078e0006 */
[----:B01----:R-:W-:Y:S01]  /*6c90*/  SHF.R.U32.HI R13, RZ, 0x10, R7 ;  /* 0x00000010ff0d7819 */ /* 0x003fe20000011607 */
[----:B--2---:R-:W-:Y:S01]  /*6ca0*/  IMAD R3, R0, 0x2, R19 ;  /* 0x0000000200037824 */ /* 0x004fe200078e0213 */
[----:B------:R-:W-:Y:S01]  /*6cb0*/  SHF.R.U64 R36, R10, 0x10, R11 ;  /* 0x000000100a247819 */ /* 0x000fe2000000120b */
[----:B------:R-:W-:Y:S01]  /*6cc0*/  IMAD.MOV.U32 R12, RZ, RZ, R7 ;  /* 0x000000ffff0c7224 */ /* 0x000fe200078e0007 */
[--C-:B------:R-:W-:Y:S01]  /*6cd0*/  SHF.R.U64 R35, R20, 0x10, R21.reuse ;  /* 0x0000001014237819 */ /* 0x100fe20000001215 */
[----:B------:R-:W-:Y:S01]  /*6ce0*/  IMAD.MOV.U32 R33, RZ, RZ, R20 ;  /* 0x000000ffff217224 */ /* 0x000fe200078e0014 */
[C---:B------:R-:W-:Y:S01]  /*6cf0*/  IADD3 R4, R3.reuse, 0x18400, RZ ;  /* 0x0001840003047810 */ /* 0x040fe20007ffe0ff */
[--C-:B------:R-:W-:Y:S01]  /*6d00*/  IMAD.MOV.U32 R7, RZ, RZ, R21.reuse ;  /* 0x000000ffff077224 */ /* 0x100fe200078e0015 */
[----:B------:R-:W-:Y:S01]  /*6d10*/  SHF.R.U32.HI R14, RZ, 0x10, R21 ;  /* 0x00000010ff0e7819 */ /* 0x000fe20000011615 */
[----:B------:R-:W-:Y:S01]  /*6d20*/  IMAD.MOV.U32 R29, RZ, RZ, R10 ;  /* 0x000000ffff1d7224 */ /* 0x000fe200078e000a */
[--C-:B------:R-:W-:Y:S01]  /*6d30*/  SHF.R.U32.HI R10, RZ, 0x10, R11.reuse ;  /* 0x00000010ff0a7819 */ /* 0x100fe2000001160b */
[----:B----4-:R-:W-:Y:S01]  /*6d40*/  IMAD.MOV.U32 R5, RZ, RZ, R11 ;  /* 0x000000ffff057224 */ /* 0x010fe200078e000b */
[----:B------:R-:W-:Y:S01]  /*6d50*/  VIMNMX R27, R26, 0x80, PT ;  /* 0x000000801a1b7848 */ /* 0x000fe20003fe0100 */
[----:B------:R-:W-:Y:S01]  /*6d60*/  IMAD.MOV.U32 R31, RZ, RZ, R8 ;  /* 0x000000ffff1f7224 */ /* 0x000fe200078e0008 */
[----:B------:R-:W-:Y:S01]  /*6d70*/  BSSY B1, `(.L_x_9714) ;  /* 0x000000f000017945 */ /* 0x000fe20003800000 */
[--C-:B------:R-:W-:Y:S01]  /*6d80*/  IMAD.MOV.U32 R6, RZ, RZ, R9.reuse ;  /* 0x000000ffff067224 */ /* 0x100fe200078e0009 */
[--C-:B------:R-:W-:Y:S01]  /*6d90*/  SHF.R.U64 R8, R8, 0x10, R9.reuse ;  /* 0x0000001008087819 */ /* 0x100fe20000001209 */
[----:B------:R-:W-:Y:S01]  /*6da0*/  VIADD R0, R3, 0x18440 ;  /* 0x0001844003007836 */ /* 0x000fe20000000000 */
        /* <DEDUP_REMOVED lines=10> */
[----:B------:R-:W-:Y:S06]  /*6e50*/  @!P1 BRA `(.L_x_9715) ;  /* 0x0000013800809947 */ /* 0x000fec0003800000 */
.L_x_9956:
[----:B------:R-:W-:Y:S05]  /*6e60*/  BSYNC B1 ;  /* 0x0000000000017941 */ /* 0x000fea0003800000 */
.L_x_9714:
[----:B------:R-:W-:Y:S01]  /*6e70*/  BSSY B1, `(.L_x_9716) ;  /* 0x0000056000017945 */ /* 0x000fe20003800000 */
[----:B0-----:R-:W-:-:S03]  /*6e80*/  PRMT R30, R8, 0x5410, R9 ;  /* 0x00005410081e7816 */ /* 0x001fc60000000009 */
[----:B------:R-:W-:Y:S05]  /*6e90*/  @P2 BRA `(.L_x_9717) ;  /* 0x00000004004c2947 */ /* 0x000fea0003800000 */
[----:B------:R-:W0:Y:S01]  /*6ea0*/  LDC R5, c[0x0][0x3f4] ;  /* 0x0000fd00ff057b82 */ /* 0x000e220000000800 */
[----:B------:R-:W-:Y:S01]  /*6eb0*/  BSSY B2, `(.L_x_9718) ;  /* 0x000002a000027945 */ /* 0x000fe20003800000 */
[-C--:B0-----:R-:W-:Y:S02]  /*6ec0*/  ISETP.GE.AND P0, PT, R22, R5.reuse, PT ;  /* 0x000000051600720c */ /* 0x081fe40003f06270 */
[----:B------:R-:W-:-:S11]  /*6ed0*/  ISETP.GE.AND P1, PT, R202, R5, PT ;  /* 0x00000005ca00720c */ /* 0x000fd60003f26270 */
[----:B------:R-:W-:Y:S05]  /*6ee0*/  @P0 BRA `(.L_x_9719) ;  /* 0x0000000000980947 */ /* 0x000fea0003800000 */
        /* <DEDUP_REMOVED lines=38> */
.L_x_9719:
[----:B------:R-:W-:Y:S05]  /*7150*/  BSYNC B2 ;  /* 0x0000000000027941 */ /* 0x000fea0003800000 */
.L_x_9718:
        /* <DEDUP_REMOVED lines=39> */
.L_x_9717:
[----:B------:R-:W-:Y:S05]  /*73d0*/  BSYNC B1 ;  /* 0x0000000000017941 */ /* 0x000fea0003800000 */
.L_x_9716:
[----:B------:R-:W-:-:S13]  /*73e0*/  ISETP.GE.AND P0, PT, R216, R27, PT ;  /* 0x0000001bd800720c */ /* 0x000fda0003f06270 */
[----:B------:R-:W-:Y:S05]  /*73f0*/  @P0 BRA `(.L_x_9720) ;  /* 0x0000001400100947 */ /* 0x000fea0003800000 */
[----:B01----:R-:W0:Y:S01]  /*7400*/  LDC R5, c[0x0][0x3f4] ;  /* 0x0000fd00ff057b82 */ /* 0x003e220000000800 */
[----:B------:R-:W-:Y:S01]  /*7410*/  BSSY B1, `(.L_x_9721) ;  /* 0x000002a000017945 */ /* 0x000fe20003800000 */
[-C--:B0-----:R-:W-:Y:S02]  /*7420*/  ISETP.GE.AND P0, PT, R22, R5.reuse, PT ;  /* 0x000000051600720c */ /* 0x081fe40003f06270 */
[----:B------:R-:W-:-:S11]  /*7430*/  ISETP.GE.AND P1, PT, R202, R5, PT ;  /* 0x00000005ca00720c */ /* 0x000fd60003f26270 */
[----:B------:R-:W-:Y:S05]  /*7440*/  @P0 BRA `(.L_x_9722) ;  /* 0x0000000000980947 */ /* 0x000fea0003800000 */
[----:B------:R-:W0:Y:S01]  /*7450*/  LDS.128 R4, [R3+0x1a400] ;  /* 0x01a4000003047984 */ /* 0x000e220000000c00 */
[----:B------:R-:W-:Y:S02]  /*7460*/  HADD2.F32 R14, -RZ, R32.H0_H0 ;  /* 0x20000020ff0e7230 */ /* 0x000fe40000004100 */
[--C-:B------:R-:W-:Y:S02]  /*7470*/  HADD2.F32 R20, -RZ, R29.reuse.H0_H0 ;  /* 0x2000001dff147230 */ /* 0x100fe40000004100 */
[----:B------:R-:W-:Y:S02]  /*7480*/  HADD2.F32 R25, -RZ, R36.H0_H0 ;  /* 0x20000024ff197230 */ /* 0x000fe40000004100 */
[----:B------:R-:W-:Y:S02]  /*7490*/  HADD2.F32 R21, -RZ, R34.H0_H0 ;  /* 0x20000022ff157230 */ /* 0x000fe40000004100 */
[----:B------:R-:W-:Y:S02]  /*74a0*/  HADD2.F32 R24, -RZ, R29.H1_H1 ;  /* 0x3000001dff187230 */ /* 0x000fe40000004100 */
[----:B------:R-:W-:-:S02]  /*74b0*/  HADD2.F32 R27, -RZ, R36.H1_H1 ;  /* 0x30000024ff1b7230 */ /* 0x000fc40000004100 */
[--C-:B0-----:R-:W-:Y:S02]  /*74c0*/  HADD2.F32 R8, -RZ, R4.reuse.H0_H0 ;  /* 0x20000004ff087230 */ /* 0x101fe40000004100 */
[----:B------:R-:W-:Y:S02]  /*74d0*/  HADD2.F32 R4, -RZ, R4.H1_H1 ;  /* 0x30000004ff047230 */ /* 0x000fe40000004100 */
[--C-:B------:R-:W-:Y:S02]  /*74e0*/  HADD2.F32 R9, -RZ, R5.reuse.H0_H0 ;  /* 0x20000005ff097230 */ /* 0x100fe40000004100 */
[----:B------:R-:W-:Y:S02]  /*74f0*/  HADD2.F32 R5, -RZ, R5.H1_H1 ;  /* 0x30000005ff057230 */ /* 0x000fe40000004100 */
[-C--:B------:R-:W-:Y:S01]  /*7500*/  FMUL.FTZ R13, R20, R4.reuse ;  /* 0x00000004140d7220 */ /* 0x080fe20000410000 */
        /* <DEDUP_REMOVED lines=26> */
.L_x_9722:
[----:B------:R-:W-:Y:S05]  /*76b0*/  BSYNC B1 ;  /* 0x0000000000017941 */ /* 0x000fea0003800000 */
.L_x_9721:
[----:B------:R-:W-:Y:S05]  /*76c0*/  @P1 BRA `(.L_x_9720) ;  /* 0x00000010005c1947 */ /* 0x000fea0003800000 */
[----:B0-----:R-:W0:Y:S01]  /*76d0*/  LDS.128 R4, [R0+0x2000] ;  /* 0x0020000000047984 */ /* 0x001e220000000c00 */
[----:B------:R-:W-:Y:S02]  /*76e0*/  HADD2.F32 R15, -RZ, R31.H0_H0 ;  /* 0x2000001fff0f7230 */ /* 0x000fe40000004100 */
[----:B------:R-:W-:Y:S02]  /*76f0*/  HADD2.F32 R13, -RZ, R33.H0_H0 ;  /* 0x20000021ff0d7230 */ /* 0x000fe40000004100 */
[--C-:B------:R-:W-:Y:S02]  /*7700*/  HADD2.F32 R24, -RZ, R30.reuse.H0_H0 ;  /* 0x2000001eff187230 */ /* 0x100fe40000004100 */
        /* <DEDUP_REMOVED lines=35> */
.L_x_9710:
[----:B------:R-:W-:-:S03]  /*7940*/  UMOV UR4, 0xffffffff ;  /* 0xffffffff00047882 */ /* 0x000fc60000000000 */
[----:B------:R-:W-:Y:S05]  /*7950*/  BRA.DIV UR4, `(.L_x_9723) ;  /* 0x0000012e04d47947 */ /* 0x000fea000b800000 */
[----:B------:R1:W2:Y:S04]  /*7960*/  SHFL.IDX PT, R0, R25, RZ, 0x1c1f ;  /* 0x001c1fff19007589 */ /* 0x0002a800000e0000 */
[----:B------:R1:W3:Y:S04]  /*7970*/  SHFL.IDX PT, R3, R24, RZ, 0x1c1f ;  /* 0x001c1fff18037589 */ /* 0x0002e800000e0000 */
[----:B------:R1:W4:Y:S04]  /*7980*/  SHFL.IDX PT, R20, R27, RZ, 0x1c1f ;  /* 0x001c1fff1b147589 */ /* 0x00032800000e0000 */
[----:B------:R1:W0:Y:S02]  /*7990*/  SHFL.IDX PT, R14, R26, RZ, 0x1c1f ;  /* 0x001c1fff1a0e7589 */ /* 0x00022400000e0000 */
.L_x_9962:
[----:B------:R-:W-:Y:S01]  /*79a0*/  ULDC UR4, c[0x0][0x448] ;  /* 0x0001120000047ab9 */ /* 0x000fe20000000800 */
[----:B------:R-:W-:Y:S01]  /*79b0*/  LEA.HI R5, R217, R217, RZ, 0x1 ;  /* 0x000000d9d9057211 */ /* 0x000fe200078f08ff */
[----:B------:R-:W-:Y:S01]  /*79c0*/  IMAD R21, R155, UR4, RZ ;  /* 0x000000049b157c24 */ /* 0x000fe2000f8e02ff */
[----:B------:R-:W-:Y:S01]  /*79d0*/  BSSY B1, `(.L_x_9724) ;  /* 0x0000018000017945 */ /* 0x000fe20003800000 */
[----:B------:R-:W-:Y:S02]  /*79e0*/  CS2R R8, SRZ ;  /* 0x0000000000087805 */ /* 0x000fe4000001ff00 */
[----:B------:R-:W-:Y:S02]  /*79f0*/  LOP3.LUT R6, R5, 0xfffffffe, RZ, 0xc0, !PT ;  /* 0xfffffffe05067812 */ /* 0x000fe400078ec0ff */
[----:B------:R-:W-:Y:S02]  /*7a00*/  CS2R R10, SRZ ;  /* 0x00000000000a7805 */ /* 0x000fe4000001ff00 */
[----:B------:R-:W-:Y:S01]  /*7a10*/  ISETP.GE.AND P0, PT, R4, R21, PT ;  /* 0x000000150400720c */ /* 0x000fe20003f06270 */
[----:B------:R-:W-:Y:S01]  /*7a20*/  IMAD R21, R153, -0x80, R21 ;  /* 0xffffff8099157824 */ /* 0x000fe200078e0215 */
[----:B------:R-:W-:Y:S01]  /*7a30*/  CS2R R4, SRZ ;  /* 0x0000000000047805 */ /* 0x000fe2000001ff00 */
[----:B-1----:R-:W-:Y:S01]  /*7a40*/  IMAD.IADD R24, R217, 0x1, -R6 ;  /* 0x00000001d9187824 */ /* 0x002fe200078e0a06 */
[----:B------:R-:W-:-:S04]  /*7a50*/  CS2R R6, SRZ ;  /* 0x0000000000067805 */ /* 0x000fc8000001ff00 */
[----:B------:R-:W-:-:S05]  /*7a60*/  SHF.L.U32 R24, R24, 0x1f, RZ ;  /* 0x0000001f18187819 */ /* 0x000fca00000006ff */
[----:B------:R-:W-:Y:S05]  /*7a70*/  @P0 BRA `(.L_x_9725) ;  /* 0x0000000000340947 */ /* 0x000fea0003800000 */
[----:B------:R-:W-:Y:S01]  /*7a80*/  ULDC UR4, c[0x0][0x3f4] ;  /* 0x0000fd0000047ab9 */ /* 0x000fe20000000800 */
[C---:B------:R-:W-:Y:S01]  /*7a90*/  IMAD.SHL.U32 R15, R16.reuse, 0x2, RZ ;  /* 0x00000002100f7824 */ /* 0x040fe200078e00ff */
[C---:B------:R-:W-:Y:S02]  /*7aa0*/  ISETP.GE.AND P2, PT, R16.reuse, UR4, PT ;  /* 0x0000000410007c0c */ /* 0x040fe4000bf46270 */
[----:B------:R-:W-:Y:S02]  /*7ab0*/  SHF.R.S32.HI R5, RZ, 0x1f, R16 ;  /* 0x0000001fff057819 */ /* 0x000fe40000011410 */
[----:B---3--:R-:W-:Y:S02]  /*7ac0*/  IADD3 R12, P0, R3, R15, RZ ;  /* 0x0000000f030c7210 */ /* 0x008fe40007f1e0ff */
[----:B------:R-:W-:Y:S02]  /*7ad0*/  SHF.L.U64.HI R3, R16, 0x1, R5 ;  /* 0x0000000110037819 */ /* 0x000fe40000010205 */
[----:B------:R-:W-:-:S02]  /*7ae0*/  CS2R R4, SRZ ;  /* 0x0000000000047805 */ /* 0x000fc4000001ff00 */
[----:B0-----:R-:W-:Y:S01]  /*7af0*/  IADD3 R14, P1, R14, R15, RZ ;  /* 0x0000000f0e0e7210 */ /* 0x001fe20007f3e0ff */
[----:B--2---:R-:W-:-:S04]  /*7b00*/  IMAD.X R13, R0, 0x1, R3, P0 ;  /* 0x00000001000d7824 */ /* 0x004fc800000e0603 */
[----:B----4-:R-:W-:Y:S01]  /*7b10*/  IMAD.X R15, R20, 0x1, R3, P1 ;  /* 0x00000001140f7824 */ /* 0x010fe200008e0603 */
[----:B------:R-:W-:Y:S07]  /*7b20*/  @P2 BRA `(.L_x_9725) ;  /* 0x0000000000082947 */ /* 0x000fee0003800000 */
[----:B------:R1:W5:Y:S04]  /*7b30*/  LD.E.128 R4, desc[UR40][R12.64] ;  /* 0x000000280c047980 */ /* 0x000368000c101d00 */
[----:B------:R1:W5:Y:S02]  /*7b40*/  LD.E.128 R8, desc[UR40][R14.64] ;  /* 0x000000280e087980 */ /* 0x000364000c101d00 */
.L_x_9725:
[----:B------:R-:W-:Y:S05]  /*7b50*/  BSYNC B1 ;  /* 0x0000000000017941 */ /* 0x000fea0003800000 */
.L_x_9724:
[----:B------:R-:W0:Y:S01]  /*7b60*/  SYNCS.PHASECHK.TRANS64.TRYWAIT P1, [R19+URZ+0x22800], R24 ;  /* 0x02280018130075a7 */ /* 0x000e22000802017f */
[----:B-----5:R-:W-:Y:S01]  /*7b70*/  IMAD.MOV.U32 R37, RZ, RZ, R4 ;  /* 0x000000ffff257224 */ /* 0x020fe200078e0004 */
[--C-:B------:R-:W-:Y:S01]  /*7b80*/  SHF.R.U64 R41, R4, 0x10, R5.reuse ;  /* 0x0000001004297819 */ /* 0x100fe20000001205 */
[--C-:B--2---:R-:W-:Y:S01]  /*7b90*/  IMAD.MOV.U32 R0, RZ, RZ, R5.reuse ;  /* 0x000000ffff007224 */ /* 0x104fe200078e0005 */
[----:B-1----:R-:W-:Y:S01]  /*7ba0*/  SHF.R.U32.HI R12, RZ, 0x10, R5 ;  /* 0x00000010ff0c7819 */ /* 0x002fe20000011605 */
[----:B------:R-:W-:Y:S01]  /*7bb0*/  IMAD.MOV.U32 R39, RZ, RZ, R6 ;  /* 0x000000ffff277224 */ /* 0x000fe200078e0006 */
[----:B------:R-:W-:Y:S01]  /*7bc0*/  SHF.R.U64 R42, R6, 0x10, R7 ;  /* 0x00000010062a7819 */ /* 0x000fe20000001207 */
[----:B------:R-:W-:Y:S01]  /*7bd0*/  IMAD.MOV.U32 R38, RZ, RZ, R8 ;  /* 0x000000ffff267224 */ /* 0x000fe200078e0008 */
[----:B------:R-:W-:Y:S01]  /*7be0*/  SHF.R.U64 R43, R8, 0x10, R9 ;  /* 0x00000010082b7819 */ /* 0x000fe20000001209 */
[----:B------:R-:W-:Y:S01]  /*7bf0*/  IMAD.MOV.U32 R4, RZ, RZ, R7 ;  /* 0x000000ffff047224 */ /* 0x000fe200078e0007 */
[--C-:B------:R-:W-:Y:S01]  /*7c00*/  SHF.R.U32.HI R8, RZ, 0x10, R9.reuse ;  /* 0x00000010ff087819 */ /* 0x100fe20000011609 */
[----:B------:R-:W-:Y:S01]  /*7c10*/  IMAD.MOV.U32 R5, RZ, RZ, R9 ;  /* 0x000000ffff057224 */ /* 0x000fe200078e0009 */
[----:B------:R-:W-:Y:S01]  /*7c20*/  VIMNMX R21, R21, 0x80, PT ;  /* 0x0000008015157848 */ /* 0x000fe20003fe0100 */
[----:B------:R-:W-:Y:S01]  /*7c30*/  IMAD.MOV.U32 R40, RZ, RZ, R10 ;  /* 0x000000ffff287224 */ /* 0x000fe200078e000a */
[----:B------:R-:W-:Y:S01]  /*7c40*/  SHF.R.U32.HI R7, RZ, 0x10, R7 ;  /* 0x00000010ff077819 */ /* 0x000fe20000011607 */
[--C-:B------:R-:W-:Y:S01]  /*7c50*/  IMAD.MOV.U32 R6, RZ, RZ, R11.reuse ;  /* 0x000000ffff067224 */ /* 0x100fe200078e000b */
[----:B---3--:R-:W1:Y:S01]  /*7c60*/  LDC R3, c[0x0][0x3f4] ;  /* 0x0000fd00ff037b82 */ /* 0x008e620000000800 */
[--C-:B------:R-:W-:Y:S01]  /*7c70*/  SHF.R.U64 R44, R10, 0x10, R11.reuse ;  /* 0x000000100a2c7819 */ /* 0x100fe2000000120b */
[----:B------:R-:W-:Y:S01]  /*7c80*/  BSSY B1, `(.L_x_9726) ;  /* 0x000000f000017945 */ /* 0x000fe20003800000 */
[----:B------:R-:W-:-:S02]  /*7c90*/  SHF.R.U32.HI R9, RZ, 0x10, R11 ;  /* 0x00000010ff097819 */ /* 0x000fc4000001160b */
        /* <DEDUP_REMOVED lines=8> */
[C---:B-1----:R-:W-:Y:S01]  /*7d20*/  ISETP.GE.AND P0, PT, R16.reuse, R3, PT ;  /* 0x000000031000720c */ /* 0x042fe20003f06270 */
[----:B------:R-:W-:-:S03]  /*7d30*/  IMAD.IADD R0, R16, 0x1, R3 ;  /* 0x0000000110007824 */ /* 0x000fc600078e0203 */
[-C--:B------:R-:W-:Y:S02]  /*7d40*/  ISETP.GE.OR P2, PT, R18, R21.reuse, P0 ;  /* 0x000000151200720c */ /* 0x080fe40000746670 */
[----:B------:R-:W-:Y:S01]  /*7d50*/  ISETP.GE.OR P0, PT, R216, R21, P0 ;  /* 0x00000015d800720c */ /* 0x000fe20000706670 */
[----:B0-----:R-:W-:-:S12]  /*7d60*/  @!P1 BRA `(.L_x_9727) ;  /* 0x0000012c00409947 */ /* 0x001fd80003800000 */
.L_x_9963:
[----:B------:R-:W-:Y:S05]  /*7d70*/  BSYNC B1 ;  /* 0x0000000000017941 */ /* 0x000fea0003800000 */
.L_x_9726:
[----:B------:R-:W-:Y:S01]  /*7d80*/  BSSY B1, `(.L_x_9728) ;  /* 0x0000059000017945 */ /* 0x000fe20003800000 */
[----:B------:R-:W-:-:S03]  /*7d90*/  LOP3.LUT R0, R0, 0x38, RZ, 0xc0, !PT ;  /* 0x0000003800007812 */ /* 0x000fc600078ec0ff */
[----:B------:R-:W-:Y:S05]  /*7da0*/  @P2 BRA `(.L_x_9729) ;  /* 0x0000000400582947 */ /* 0x000fea0003800000 */
[----:B------:R-:W-:Y:S02]  /*7db0*/  IMAD.SHL.U32 R3, R29, 0x40, RZ ;  /* 0x000000401d037824 */ /* 0x000fe400078e00ff */
[----:B------:R-:W-:Y:S02]  /*7dc0*/  HADD2.F32 R26, -RZ, R37.H0_H0 ;  /* 0x20000025ff1a7230 */ /* 0x000fe40000004100 */
[--C-:B------:R-:W-:Y:S01]  /*7dd0*/  HADD2.F32 R30, -RZ, R38.reuse.H0_H0 ;  /* 0x20000026ff1e7230 */ /* 0x100fe20000004100 */
[----:B------:R-:W-:Y:S01]  /*7de0*/  LOP3.LUT R5, R3, 0x1c0, RZ, 0xc0, !PT ;  /* 0x000001c003057812 */ /* 0x000fe200078ec0ff */
[----:B------:R-:W-:Y:S02]  /*7df0*/  HADD2.F32 R25, -RZ, R43.H0_H0 ;  /* 0x2000002bff197230 */ /* 0x000fe40000004100 */
[----:B------:R-:W-:Y:S01]  /*7e00*/  HADD2.F32 R27, -RZ, R38.H1_H1 ;  /* 0x30000026ff1b7230 */ /* 0x000fe20000004100 */
[----:B------:R-:W-:Y:S02]  /*7e10*/  LOP3.LUT R3, R5, 0x38, R16, 0xf8, !PT ;  /* 0x0000003805037812 */ /* 0x000fe400078ef810 */
[----:B------:R-:W-:-:S04]  /*7e20*/  SHF.R.U32.HI R6, RZ, 0x3, R5 ;  /* 0x00000003ff067819 */ /* 0x000fc80000011605 */
[----:B------:R-:W-:-:S05]  /*7e30*/  LOP3.LUT R3, R3, R6, RZ, 0x3c, !PT ;  /* 0x0000000603037212 */ /* 0x000fca00078e3cff */
[----:B------:R-:W-:Y:S01]  /*7e40*/  IMAD R4, R206, 0x200, R3 ;  /* 0x00000200ce047824 */ /* 0x000fe200078e0203 */
[----:B------:R-:W-:-:S03]  /*7e50*/  LOP3.LUT R3, R6, R0, R5, 0x1e, !PT ;  /* 0x0000000006037212 */ /* 0x000fc600078e1e05 */
[----:B------:R-:W-:Y:S02]  /*7e60*/  IMAD R33, R4, 0x2, R19 ;  /* 0x0000000204217824 */ /* 0x000fe400078e0213 */
[----:B------:R-:W-:-:S03]  /*7e70*/  IMAD R8, R206, 0x200, R3 ;  /* 0x00000200ce087824 */ /* 0x000fc600078e0203 */
[----:B------:R-:W1:Y:S01]  /*7e80*/  LDS.128 R4, [R33+0x18400] ;  /* 0x0184000021047984 */ /* 0x000e620000000c00 */
[----:B------:R-:W-:-:S05]  /*7e90*/  IMAD R35, R8, 0x2, R19 ;  /* 0x0000000208237824 */ /* 0x000fca00078e0213 */
[----:B------:R-:W2:Y:S01]  /*7ea0*/  LDS.128 R8, [R35+0x18400] ;  /* 0x0184000023087984 */ /* 0x000ea20000000c00 */
[--C-:B-1----:R-:W-:Y:S02]  /*7eb0*/  HADD2.F32 R3, -RZ, R4.reuse.H0_H0 ;  /* 0x20000004ff037230 */ /* 0x102fe40000004100 */
[----:B------:R-:W-:Y:S02]  /*7ec0*/  HADD2.F32 R4, -RZ, R4.H1_H1 ;  /* 0x30000004ff047230 */ /* 0x000fe40000004100 */
[----:B------:R-:W-:Y:S02]  /*7ed0*/  HADD2.F32 R12, -RZ, R5.H0_H0 ;  /* 0x20000005ff0c7230 */ /* 0x000fe40000004100 */
[--C-:B--2---:R-:W-:Y:S02]  /*7ee0*/  HADD2.F32 R15, -RZ, R8.reuse.H0_H0 ;  /* 0x20000008ff0f7230 */ /* 0x104fe40000004100 */
[----:B------:R-:W-:Y:S02]  /*7ef0*/  HADD2.F32 R8, -RZ, R8.H1_H1 ;  /* 0x30000008ff087230 */ /* 0x000fe40000004100 */
[----:B----4-:R-:W-:-:S02]  /*7f00*/  HADD2.F32 R20, -RZ, R9.H0_H0 ;  /* 0x20000009ff147230 */ /* 0x010fc40000004100 */
[C---:B------:R-:W-:Y:S01]  /*7f10*/  FMUL.FTZ R32, R15.reuse, R30 ;  /* 0x0000001e0f207220 */ /* 0x040fe20000410000 */
[-C--:B------:R-:W-:Y:S01]  /*7f20*/  FMUL.FTZ R34, R15, R26.reuse ;  /* 0x0000001a0f227220 */ /* 0x080fe20000410000 */
[----:B------:R-:W-:Y:S02]  /*7f30*/  HADD2.F32 R15, -RZ, R41.H0_H0 ;  /* 0x20000029ff0f7230 */ /* 0x000fe40000004100 */
[C---:B------:R-:W-:Y:S01]  /*7f40*/  FMUL.FTZ R29, R8.reuse, R25 ;  /* 0x00000019081d7220 */ /* 0x040fe20000410000 */
[C---:B------:R-:W-:Y:S01]  /*7f50*/  FFMA.FTZ R32, R3.reuse, R26, -R32 ;  /* 0x0000001a03207223 */ /* 0x040fe20000010820 */
[----:B------:R-:W-:Y:S01]  /*7f60*/  FFMA.FTZ R34, R3, R30, R34 ;  /* 0x0000001e03227223 */ /* 0x000fe20000010022 */
[----:B------:R-:W-:Y:S02]  /*7f70*/  HADD2.F32 R3, -RZ, R37.H1_H1 ;  /* 0x30000025ff037230 */ /* 0x000fe40000004100 */
[-C--:B------:R-:W-:Y:S01]  /*7f80*/  FMUL.FTZ R31, R8, R15.reuse ;  /* 0x0000000f081f7220 */ /* 0x080fe20000410000 */
[----:B------:R-:W-:Y:S01]  /*7f90*/  FFMA.FTZ R29, R4, R15, -R29 ;  /* 0x0000000f041d7223 */ /* 0x000fe2000001081d */
[----:B------:R-:W-:Y:S01]  /*7fa0*/  FMUL.FTZ R15, R20, R27 ;  /* 0x0000001b140f7220 */ /* 0x000fe20000410000 */
[----:B------:R-:W-:-:S02]  /*7fb0*/  HADD2.F32 R9, -RZ, R9.H1_H1 ;  /* 0x30000009ff097230 */ /* 0x000fc40000004100 */
[----:B------:R-:W-:Y:S01]  /*7fc0*/  FMUL.FTZ R20, R20, R3 ;  /* 0x0000000314147220 */ /* 0x000fe20000410000 */
[----:B------:R-:W-:Y:S02]  /*7fd0*/  HADD2.F32 R26, -RZ, R43.H1_H1 ;  /* 0x3000002bff1a7230 */ /* 0x000fe40000004100 */
[----:B------:R-:W-:Y:S01]  /*7fe0*/  FFMA.FTZ R31, R4, R25, R31 ;  /* 0x00000019041f7223 */ /* 0x000fe2000001001f */
[----:B------:R-:W-:Y:S02]  /*7ff0*/  HADD2.F32 R4, -RZ, R41.H1_H1 ;  /* 0x30000029ff047230 */ /* 0x000fe40000004100 */
[C---:B------:R-:W-:Y:S01]  /*8000*/  FFMA.FTZ R15, R12.reuse, R3, -R15 ;  /* 0x000000030c0f7223 */ /* 0x040fe2000001080f */
[----:B------:R-:W-:Y:S02]  /*8010*/  HADD2.F32 R5, -RZ, R5.H1_H1 ;  /* 0x30000005ff057230 */ /* 0x000fe40000004100 */
        /* <DEDUP_REMOVED lines=13> */
[----:B------:R-:W-:Y:S02]  /*80f0*/  HADD2.F32 R3, -RZ, R42.H0_H0 ;  /* 0x2000002aff037230 */ /* 0x000fe40000004100 */
[C---:B------:R-:W-:Y:S01]  /*8100*/  FMUL.FTZ R5, R10.reuse, R9 ;  /* 0x000000090a057220 */ /* 0x040fe20000410000 */
[----:B------:R-:W-:Y:S02]  /*8110*/  HADD2.F32 R6, -RZ, R6.H1_H1 ;  /* 0x30000006ff067230 */ /* 0x000fe40000004100 */
[C---:B------:R-:W-:Y:S01]  /*8120*/  FFMA.FTZ R25, R13.reuse, R8, -R4 ;  /* 0x000000080d197223 */ /* 0x040fe20000010804 */
[----:B------:R-:W-:Y:S01]  /*8130*/  FFMA.FTZ R27, R13, R12, R27 ;  /* 0x0000000c0d1b7223 */ /* 0x000fe2000001001b */
[----:B------:R-:W-:Y:S01]  /*8140*/  FMUL.FTZ R13, R10, R3 ;  /* 0x000000030a0d7220 */ /* 0x000fe20000410000 */
[----:B0-----:R-:W-:-:S02]  /*8150*/  HADD2.F32 R24, -RZ, R11.H0_H0 ;  /* 0x2000000bff187230 */ /* 0x001fc40000004100 */
[C---:B------:R-:W-:Y:S01]  /*8160*/  FFMA.FTZ R10, R6.reuse, R3, -R5 ;  /* 0x00000003060a7223 */ /* 0x040fe20000010805 */
        /* <DEDUP_REMOVED lines=26> */
.L_x_9729:
[----:B------:R-:W-:Y:S05]  /*8310*/  BSYNC B1 ;  /* 0x0000000000017941 */ /* 0x000fea0003800000 */
.L_x_9728:
[----:B------:R-:W-:Y:S05]  /*8320*/  @P0 BRA `(.L_x_9720) ;  /* 0x0000000400440947 */ /* 0x000fea0003800000 */
[----:B------:R-:W2:Y:S01]  /*8330*/  LDL R45, [R1+0x64] ;  /* 0x00006400012d7983 */ /* 0x000ea20000100800 */
[----:B------:R-:W-:-:S04]  /*8340*/  SHF.R.U32.HI R3, RZ, 0x3, R205 ;  /* 0x00000003ff037819 */ /* 0x000fc800000116cd */
[----:B------:R-:W-:-:S05]  /*8350*/  LOP3.LUT R3, R3, R0, R205, 0x1e, !PT ;  /* 0x0000000003037212 */ /* 0x000fca00078e1ecd */
[----:B------:R-:W-:-:S04]  /*8360*/  IMAD.IADD R0, R208, 0x1, R3 ;  /* 0x00000001d0007824 */ /* 0x000fc800078e0203 */
[----:B------:R-:W-:-:S05]  /*8370*/  IMAD R0, R0, 0x2, R19 ;  /* 0x0000000200007824 */ /* 0x000fca00078e0213 */
[----:B-1----:R-:W1:Y:S01]  /*8380*/  LDS.128 R8, [R0+0x18400] ;  /* 0x0184000000087984 */ /* 0x002e620000000c00 */
[----:B------:R-:W-:Y:S02]  /*8390*/  HADD2.F32 R25, -RZ, R37.H0_H0 ;  /* 0x20000025ff197230 */ /* 0x000fe40000004100 */
[--C-:B------:R-:W-:Y:S02]  /*83a0*/  HADD2.F32 R27, -RZ, R38.reuse.H0_H0 ;  /* 0x20000026ff1b7230 */ /* 0x100fe40000004100 */
[----:B------:R-:W-:Y:S02]  /*83b0*/  HADD2.F32 R36, -RZ, R43.H0_H0 ;  /* 0x2000002bff247230 */ /* 0x000fe40000004100 */
[----:B------:R-:W-:Y:S02]  /*83c0*/  HADD2.F32 R32, -RZ, R41.H0_H0 ;  /* 0x20000029ff207230 */ /* 0x000fe40000004100 */
[----:B------:R-:W-:Y:S02]  /*83d0*/  HADD2.F32 R38, -RZ, R38.H1_H1 ;  /* 0x30000026ff267230 */ /* 0x000fe40000004100 */
[----:B------:R-:W-:-:S02]  /*83e0*/  HADD2.F32 R34, -RZ, R37.H1_H1 ;  /* 0x30000025ff227230 */ /* 0x000fc40000004100 */
[----:B------:R-:W-:Y:S02]  /*83f0*/  HADD2.F32 R33, -RZ, R43.H1_H1 ;  /* 0x3000002bff217230 */ /* 0x000fe40000004100 */
[----:B------:R-:W-:Y:S02]  /*8400*/  HADD2.F32 R29, -RZ, R41.H1_H1 ;  /* 0x30000029ff1d7230 */ /* 0x000fe40000004100 */
[----:B------:R-:W-:Y:S02]  /*8410*/  HADD2.F32 R35, -RZ, R40.H0_H0 ;  /* 0x20000028ff237230 */ /* 0x000fe40000004100 */
[----:B------:R-:W-:Y:S02]  /*8420*/  HADD2.F32 R31, -RZ, R39.H0_H0 ;  /* 0x20000027ff1f7230 */ /* 0x000fe40000004100 */
[--C-:B-1----:R-:W-:Y:S02]  /*8430*/  HADD2.F32 R15, -RZ, R8.reuse.H0_H0 ;  /* 0x20000008ff0f7230 */ /* 0x102fe40000004100 */
[----:B------:R-:W-:-:S03]  /*8440*/  HADD2.F32 R8, -RZ, R8.H1_H1 ;  /* 0x30000008ff087230 */ /* 0x000fc60000004100 */
[-C--:B------:R-:W-:Y:S01]  /*8450*/  FMUL.FTZ R26, R27, R15.reuse ;  /* 0x0000000f1b1a7220 */ /* 0x080fe20000410000 */
[----:B------:R-:W-:Y:S01]  /*8460*/  FMUL.FTZ R30, R25, R15 ;  /* 0x0000000f191e7220 */ /* 0x000fe20000410000 */
[--C-:B----4-:R-:W-:Y:S02]  /*8470*/  HADD2.F32 R20, -RZ, R9.reuse.H0_H0 ;  /* 0x20000009ff147230 */ /* 0x110fe40000004100 */
[----:B------:R-:W-:Y:S01]  /*8480*/  FMUL.FTZ R15, R36, R8 ;  /* 0x00000008240f7220 */ /* 0x000fe20000410000 */
[----:B------:R-:W-:Y:S02]  /*8490*/  HADD2.F32 R9, -RZ, R9.H1_H1 ;  /* 0x30000009ff097230 */ /* 0x000fe40000004100 */
[--C-:B------:R-:W-:Y:S02]  /*84a0*/  HADD2.F32 R21, -RZ, R10.reuse.H0_H0 ;  /* 0x2000000aff157230 */ /* 0x100fe40000004100 */
[----:B------:R-:W-:Y:S02]  /*84b0*/  HADD2.F32 R10, -RZ, R10.H1_H1 ;  /* 0x3000000aff0a7230 */ /* 0x000fe40000004100 */
[----:B0-----:R-:W-:-:S02]  /*84c0*/  HADD2.F32 R24, -RZ, R11.H0_H0 ;  /* 0x2000000bff187230 */ /* 0x001fc40000004100 */
[----:B------:R-:W-:Y:S01]  /*84d0*/  HADD2.F32 R11, -RZ, R11.H1_H1 ;  /* 0x3000000bff0b7230 */ /* 0x000fe20000004100 */
[----:B--2---:R-:W0:Y:S02]  /*84e0*/  LDS.128 R4, [R45+0x18400] ;  /* 0x018400002d047984 */ /* 0x004e240000000c00 */
[--C-:B0-----:R-:W-:Y:S02]  /*84f0*/  HADD2.F32 R3, -RZ, R4.reuse.H0_H0 ;  /* 0x20000004ff037230 */ /* 0x101fe40000004100 */
[----:B------:R-:W-:-:S03]  /*8500*/  HADD2.F32 R4, -RZ, R4.H1_H1 ;  /* 0x30000004ff047230 */ /* 0x000fc60000004100 */
[-C--:B------:R-:W-:Y:S01]  /*8510*/  FFMA.FTZ R26, R25, R3.reuse, -R26 ;  /* 0x00000003191a7223 */ /* 0x080fe2000001081a */
[----:B------:R-:W-:Y:S01]  /*8520*/  FFMA.FTZ R30, R27, R3, R30 ;  /* 0x000000031b1e7223 */ /* 0x000fe2000001001e */
[----:B------:R-:W-:Y:S01]  /*8530*/  FMUL.FTZ R3, R32, R8 ;  /* 0x0000000820037220 */ /* 0x000fe20000410000 */
[--C-:B------:R-:W-:Y:S02]  /*8540*/  HADD2.F32 R12, -RZ, R5.reuse.H0_H0 ;  /* 0x20000005ff0c7230 */ /* 0x100fe40000004100 */
[----:B------:R-:W-:Y:S01]  /*8550*/  FMUL.FTZ R25, R38, R20 ;  /* 0x0000001426197220 */ /* 0x000fe20000410000 */
[----:B------:R-:W-:Y:S02]  /*8560*/  HADD2.F32 R5, -RZ, R5.H1_H1 ;  /* 0x30000005ff057230 */ /* 0x000fe40000004100 */
[----:B------:R-:W-:Y:S01]  /*8570*/  FFMA.FTZ R15, R32, R4, -R15 ;  /* 0x00000004200f7223 */ /* 0x000fe2000001080f */
[----:B------:R-:W-:Y:S01]  /*8580*/  FMUL.FTZ R27, R34, R20 ;  /* 0x00000014221b7220 */ /* 0x000fe20000410000 */
[----:B------:R-:W-:Y:S01]  /*8590*/  FFMA.FTZ R3, R36, R4, R3 ;  /* 0x0000000424037223 */ /* 0x000fe20000010003 */
[-C--:B------:R-:W-:Y:S01]  /*85a0*/  FMUL.FTZ R4, R33, R9.reuse ;  /* 0x0000000921047220 */ /* 0x080fe20000410000 */
[----:B------:R-:W-:Y:S01]  /*85b0*/  FMUL.FTZ R8, R29, R9 ;  /* 0x000000091d087220 */ /* 0x000fe20000410000 */
[----:B------:R-:W-:-:S02]  /*85c0*/  HADD2.F32 R36, -RZ, R44.H0_H0 ;  /* 0x2000002cff247230 */ /* 0x000fc40000004100 */
[-C--:B------:R-:W-:Y:S01]  /*85d0*/  FFMA.FTZ R25, R34, R12.reuse, -R25 ;  /* 0x0000000c22197223 */ /* 0x080fe20000010819 */
[----:B------:R-:W-:Y:S02]  /*85e0*/  HADD2.F32 R13, -RZ, R6.H0_H0 ;  /* 0x20000006ff0d7230 */ /* 0x000fe40000004100 */
[----:B------:R-:W-:Y:S01]  /*85f0*/  FFMA.FTZ R27, R38, R12, R27 ;  /* 0x0000000c261b7223 */ /* 0x000fe2000001001b */
[----:B------:R-:W-:Y:S02]  /*8600*/  HADD2.F32 R34, -RZ, R42.H0_H0 ;  /* 0x2000002aff227230 */ /* 0x000fe40000004100 */
[-C--:B------:R-:W-:Y:S01]  /*8610*/  FFMA.FTZ R12, R29, R5.reuse, -R4 ;  /* 0x000000051d0c7223 */ /* 0x080fe20000010804 */
[----:B------:R-:W-:Y:S02]  /*8620*/  HADD2.F32 R6, -RZ, R6.H1_H1 ;  /* 0x30000006ff067230 */ /* 0x000fe40000004100 */
[----:B------:R-:W-:Y:S01]  /*8630*/  FFMA.FTZ R20, R33, R5, R8 ;  /* 0x0000000521147223 */ /* 0x000fe20000010008 */
[-C--:B------:R-:W-:Y:S01]  /*8640*/  FMUL.FTZ R4, R35, R21.reuse ;  /* 0x0000001523047220 */ /* 0x080fe20000410000 */
[-C--:B------:R-:W-:Y:S01]  /*8650*/  FMUL.FTZ R5, R36, R10.reuse ;  /* 0x0000000a24057220 */ /* 0x080fe20000410000 */
[C---:B------:R-:W-:Y:S01]  /*8660*/  FMUL.FTZ R32, R31.reuse, R21 ;  /* 0x000000151f207220 */ /* 0x040fe20000410000 */
[C---:B------:R-:W-:Y:S01]  /*8670*/  FMUL.FTZ R9, R34.reuse, R10 ;  /* 0x0000000a22097220 */ /* 0x040fe20000410000 */
[----:B------:R-:W-:Y:S01]  /*8680*/  FFMA.FTZ R21, R31, R13, -R4 ;  /* 0x0000000d1f157223 */ /* 0x000fe20000010804 */
[----:B------:R-:W-:Y:S01]  /*8690*/  FFMA.FTZ R10, R34, R6, -R5 ;  /* 0x00000006220a7223 */ /* 0x000fe20000010805 */
[----:B------:R-:W-:-:S02]  /*86a0*/  HADD2.F32 R34, -RZ, R40.H1_H1 ;  /* 0x30000028ff227230 */ /* 0x000fc40000004100 */
[----:B------:R-:W-:Y:S02]  /*86b0*/  HADD2.F32 R31, -RZ, R44.H1_H1 ;  /* 0x3000002cff1f7230 */ /* 0x000fe40000004100 */
[----:B------:R-:W-:Y:S02]  /*86c0*/  HADD2.F32 R8, -RZ, R39.H1_H1 ;  /* 0x30000027ff087230 */ /* 0x000fe40000004100 */
[----:B------:R-:W-:Y:S02]  /*86d0*/  HADD2.F32 R29, -RZ, R42.H1_H1 ;  /* 0x3000002aff1d7230 */ /* 0x000fe40000004100 */
[----:B------:R-:W-:Y:S01]  /*86e0*/  FFMA.FTZ R32, R35, R13, R32 ;  /* 0x0000000d23207223 */ /* 0x000fe20000010020 */
[--C-:B------:R-:W-:Y:S02]  /*86f0*/  HADD2.F32 R14, -RZ, R7.reuse.H0_H0 ;  /* 0x20000007ff0e7230 */ /* 0x100fe40000004100 */
[----:B------:R-:W-:Y:S01]  /*8700*/  FFMA.FTZ R13, R36, R6, R9 ;  /* 0x00000006240d7223 */ /* 0x000fe20000010009 */
[----:B------:R-:W-:-:S02]  /*8710*/  HADD2.F32 R7, -RZ, R7.H1_H1 ;  /* 0x30000007ff077230 */ /* 0x000fc40000004100 */
        /* <DEDUP_REMOVED lines=8> */
[----:B------:R-:W-:Y:S02]  /*87a0*/  F2FP.F16.F32.PACK_AB R4, R15, R26 ;  /* 0x0000001a0f04723e */ /* 0x000fe400000000ff */
[----:B------:R-:W-:-:S02]  /*87b0*/  F2FP.F16.F32.PACK_AB R5, R12, R25 ;  /* 0x000000190c05723e */ /* 0x000fc400000000ff */
[----:B------:R-:W-:Y:S02]  /*87c0*/  F2FP.F16.F32.PACK_AB R6, R10, R21 ;  /* 0x000000150a06723e */ /* 0x000fe400000000ff */
[----:B------:R-:W-:Y:S02]  /*87d0*/  F2FP.F16.F32.PACK_AB R7, R24, R11 ;  /* 0x0000000b1807723e */ /* 0x000fe400000000ff */
[----:B------:R-:W-:Y:S02]  /*87e0*/  F2FP.F16.F32.PACK_AB R8, R3, R30 ;  /* 0x0000001e0308723e */ /* 0x000fe400000000ff */
[----:B------:R-:W-:Y:S02]  /*87f0*/  F2FP.F16.F32.PACK_AB R9, R20, R27 ;  /* 0x0000001b1409723e */ /* 0x000fe400000000ff */
[----:B------:R-:W-:Y:S02]  /*8800*/  F2FP.F16.F32.PACK_AB R10, R13, R32 ;  /* 0x000000200d0a723e */ /* 0x000fe400000000ff */
[----:B------:R-:W-:Y:S01]  /*8810*/  F2FP.F16.F32.PACK_AB R11, R29, R14 ;  /* 0x0000000e1d0b723e */ /* 0x000fe200000000ff */
[----:B------:R2:W-:Y:S04]  /*8820*/  STS.128 [R45+0x18400], R4 ;  /* 0x018400042d007388 */ /* 0x0005e80000000c00 */
[----:B------:R2:W-:Y:S02]  /*8830*/  STS.128 [R0+0x18400], R8 ;  /* 0x0184000800007388 */ /* 0x0005e40000000c00 */
.L_x_9720:
[----:B------:R-:W-:Y:S05]  /*8840*/  BSYNC B0 ;  /* 0x0000000000007941 */ /* 0x000fea0003800000 */
.L_x_9709:
        /* <DEDUP_REMOVED lines=8> */
.L_x_9706:
[----:B-123--:R-:W1:Y:S01]  /*88d0*/  S2R R0, SR_TID.X ;  /* 0x0000000000007919 */ /* 0x00ee620000002100 */
[----:B------:R-:W-:Y:S05]  /*88e0*/  WARPSYNC.ALL ;  /* 0x0000000000007948 */ /* 0x000fea0003800000 */
[----:B-1----:R-:W-:-:S04]  /*88f0*/  SHF.R.U32.HI R0, RZ, 0x7, R0 ;  /* 0x00000007ff007819 */ /* 0x002fc80000011600 */
[----:B----4-:R-:W-:Y:S01]  /*8900*/  IADD3 R20, R0, 0x8, RZ ;  /* 0x0000000800147810 */ /* 0x010fe20007ffe0ff */
[----:B------:R-:W-:-:S04]  /*8910*/  IMAD.U32 R0, RZ, RZ, UR44 ;  /* 0x0000002cff007e24 */ /* 0x000fc8000f8e00ff */
[----:B------:R1:W-:Y:S01]  /*8920*/  BAR.SYNC.DEFER_BLOCKING R20, 0x100 ;  /* 0x000400140000751d */ /* 0x0003e20000010000 */
[----:B------:R-:W-:-:S13]  /*8930*/  ISETP.NE.AND P0, PT, R0, 0x3, PT ;  /* 0x000000030000780c */ /* 0x000fda0003f05270 */
[----:B-1----:R-:W-:Y:S05]  /*8940*/  @!P0 BRA `(.L_x_9730) ;  /* 0x0000000000048947 */ /* 0x002fea0003800000 */
[----:B------:R-:W-:Y:S01]  /*8950*/  BPT.TRAP 0x1 ;  /* 0x000000040000795c */ /* 0x000fe20000300000 */
.L_x_9730:
[----:B0-----:R-:W-:Y:S01]  /*8960*/  IMAD R13, R200, 0x8, R19 ;  /* 0x00000008c80d7824 */ /* 0x001fe200078e0213 */
[----:B------:R-:W-:-:S04]  /*8970*/  SHF.L.U32 R72, R204, 0x1f, RZ ;  /* 0x0000001fcc487819 */ /* 0x000fc800000006ff */
[----:B------:R0:W1:Y:S01]  /*8980*/  SYNCS.PHASECHK.TRANS64.TRYWAIT P1, [R13+URZ+0x22830], R72 ;  /* 0x022830480d0075a7 */ /* 0x000062000802017f */
[----:B------:R-:W-:Y:S05]  /*8990*/  @!P0 BRA `(.L_x_9731) ;  /* 0x0000000000048947 */ /* 0x000fea0003800000 */
[----:B------:R-:W-:Y:S01]  /*89a0*/  BPT.TRAP 0x1 ;  /* 0x000000040000795c */ /* 0x000fe20000300000 */
.L_x_9731:
[----:B------:R-:W-:Y:S01]  /*89b0*/  VIADD R0, R19, 0x1c400 ;  /* 0x0001c40013007836 */ /* 0x000fe20000000000 */
[----:B------:R-:W-:Y:S01]  /*89c0*/  LOP3.LUT R4, R28, 0x10000, RZ, 0xfc, !PT ;  /* 0x000100001c047812 */ /* 0x000fe200078efcff */
[----:B------:R-:W-:-:S03]  /*89d0*/  IMAD.MOV.U32 R5, RZ, RZ, 0x40000040 ;  /* 0x40000040ff057424 */ /* 0x000fc600078e00ff */
[----:B------:R-:W-:-:S04]  /*89e0*/  SHF.R.U32.HI R0, RZ, 0x4, R0 ;  /* 0x00000004ff007819 */ /* 0x000fc80000011600 */
[----:B------:R-:W-:-:S04]  /*89f0*/  LOP3.LUT R0, R0, 0x3fff, RZ, 0xc0, !PT ;  /* 0x00003fff00007812 */ /* 0x000fc800078ec0ff */
[----:B------:R-:W-:Y:S01]  /*8a00*/  LOP3.LUT R0, R0, 0x10000, RZ, 0xfc, !PT ;  /* 0x0001000000007812 */ /* 0x000fe200078efcff */
[----:B-1----:R-:W-:Y:S06]  /*8a10*/  @P1 BRA `(.L_x_9732) ;  /* 0x0000000000081947 */ /* 0x002fec0003800000 */
[----:B------:R-:W1:Y:S02]  /*8a20*/  SYNCS.PHASECHK.TRANS64.TRYWAIT P1, [R13+URZ+0x22830], R72 ;  /* 0x022830480d0075a7 */ /* 0x000e64000802017f */
[----:B-1----:R-:W-:Y:S05]  /*8a30*/  @!P1 BRA `(.L_x_9733) ;  /* 0x0000012000209947 */ /* 0x002fea0003800000 */
.L_x_9732:
[----:B------:R-:W-:Y:S01]  /*8a40*/  IMAD R14, R200, 0x300, R0 ;  /* 0x00000300c80e7824 */ /* 0x000fe200078e0200 */
        /* <DEDUP_REMOVED lines=10> */
[----:B------:R-:W2:Y:S01]  /*8af0*/  S2R R73, SR_TID.X ;  /* 0x0000000000497919 */ /* 0x000ea20000002100 */
[----:B------:R-:W-:-:S02]  /*8b00*/  IMAD.MOV.U32 R7, RZ, RZ, 0x40000040 ;  /* 0x40000040ff077424 */ /* 0x000fc400078e00ff */
[----:B------:R-:W-:Y:S02]  /*8b10*/  VIADD R8, R4, 0x4 ;  /* 0x0000000404087836 */ /* 0x000fe40000000000 */
[----:B------:R-:W-:Y:S02]  /*8b20*/  IMAD.MOV.U32 R9, RZ, RZ, 0x40000040 ;  /* 0x40000040ff097424 */ /* 0x000fe400078e00ff */
[----:B------:R-:W-:Y:S02]  /*8b30*/  IMAD.MOV.U32 R15, RZ, RZ, 0x40000040 ;  /* 0x40000040ff0f7424 */ /* 0x000fe400078e00ff */
[----:B------:R-:W-:Y:S02]  /*8b40*/  IMAD R21, R178, -0x60, R152 ;  /* 0xffffffa0b2157824 */ /* 0x000fe400078e0298 */
[----:B------:R-:W-:Y:S01]  /*8b50*/  HGMMA.64x96x16.F32 R24, gdesc[UR4], RZ, !UPT, gsb0 ;  /* 0x01600000041879f0 */ /* 0x000fe2000c0008ff */
[----:B------:R-:W-:Y:S02]  /*8b60*/  R2UR UR4, R10 ;  /* 0x000000000a0472ca */ /* 0x000fe400000e0000 */
[----:B------:R-:W-:-:S02]  /*8b70*/  R2UR UR5, R11 ;  /* 0x000000000b0572ca */ /* 0x000fc400000e0000 */
[----:B------:R-:W-:Y:S01]  /*8b80*/  R2UR UR6, R6 ;  /* 0x00000000060672ca */ /* 0x000fe200000e0000 */
[----:B------:R-:W-:Y:S01]  /*8b90*/  VIADD R6, R14, 0x4 ;  /* 0x000000040e067836 */ /* 0x000fe20000000000 */
[----:B------:R-:W-:Y:S01]  /*8ba0*/  R2UR UR7, R7 ;  /* 0x00000000070772ca */ /* 0x000fe200000e0000 */
[----:B------:R-:W-:Y:S01]  /*8bb0*/  IMAD.MOV.U32 R7, RZ, RZ, 0x40000040 ;  /* 0x40000040ff077424 */ /* 0x000fe200078e00ff */
[----:B------:R-:W-:Y:S01]  /*8bc0*/  IADD3 R21, -R224, 0x60, R21 ;  /* 0x00000060e0157810 */ /* 0x000fe20007ffe115 */
[----:B------:R-:W-:-:S03]  /*8bd0*/  VIADD R14, R14, 0x6 ;  /* 0x000000060e0e7836 */ /* 0x000fc60000000000 */
[C---:B------:R-:W-:Y:S02]  /*8be0*/  ISETP.GT.AND P2, PT, R21.reuse, RZ, PT ;  /* 0x000000ff1500720c */ /* 0x040fe40003f44270 */
        /* <DEDUP_REMOVED lines=16> */
[----:B------:R-:W-:Y:S01]  /*8cf0*/  HGMMA.64x96x16.F32 R24, gdesc[UR4], R24, gsb0 ;  /* 0x01600000041879f0 */ /* 0x000fe20008000818 */
[----:B------:R-:W-:Y:S02]  /*8d00*/  R2UR UR4, R6 ;  /* 0x00000000060472ca */ /* 0x000fe400000e0000 */
[----:B------:R-:W-:Y:S02]  /*8d10*/  R2UR UR5, R7 ;  /* 0x00000000070572ca */ /* 0x000fe400000e0000 */
[----:B------:R-:W-:Y:S02]  /*8d20*/  R2UR UR6, R14 ;  /* 0x000000000e0672ca */ /* 0x000fe400000e0000 */
[----:B------:R-:W-:Y:S01]  /*8d30*/  R2UR UR7, R15 ;  /* 0x000000000f0772ca */ /* 0x000fe200000e0000 */
[----:B------:R-:W-:Y:S02]  /*8d40*/  WARPGROUP.DEPBAR.LE gsb0, 0x0 ;  /* 0x00008000000079c5 */ /* 0x000fe40000010000 */
[----:B------:R-:W-:-:S10]  /*8d50*/  WARPGROUP.ARRIVE ;  /* 0x00000000000079c5 */ /* 0x000fd40000000000 */
[----:B------:R-:W-:Y:S01]  /*8d60*/  HGMMA.64x96x16.F32 R24, gdesc[UR4], R24, gsb0 ;  /* 0x01600000041879f0 */ /* 0x000fe20008000818 */
        /* <DEDUP_REMOVED lines=57> */
[----:B--2---:R-:W-:-:S07]  /*9100*/  FSEL R12, R12, -INF , P2 ;  /* 0xff8000000c0c7808 */ /* 0x004fce0001000000 */
[----:B------:R-:W2:Y:S08]  /*9110*/  MUFU.TANH R3, R27 ;  /* 0x0000001b00037308 */ /* 0x000eb00000002400 */
[----:B------:R-:W4:Y:S01]  /*9120*/  MUFU.TANH R30, R38 ;  /* 0x00000026001e7308 */ /* 0x000f220000002400 */
[----:B---3--:R-:W-:-:S07]  /*9130*/  FSEL R14, R14, -INF , P4 ;  /* 0xff8000000e0e7808 */ /* 0x008fce0002000000 */
[----:B------:R-:W3:Y:S01]  /*9140*/  MUFU.TANH R33, R33 ;  /* 0x0000002100217308 */ /* 0x000ee20000002400 */
[----:B--2---:R-:W-:Y:S02]  /*9150*/  FSEL R3, R3, -INF , P3 ;  /* 0xff80000003037808 */ /* 0x004fe40001800000 */
[----:B------:R-:W-:-:S05]  /*9160*/  ISETP.GT.AND P3, PT, R21, 0x18, PT ;  /* 0x000000181500780c */ /* 0x000fca0003f64270 */
[----:B------:R2:W-:Y:S01]  /*9170*/  MUFU.TANH R38, R46 ;  /* 0x0000002e00267308 */ /* 0x0005e20000002400 */
[----:B----4-:R-:W-:-:S07]  /*9180*/  FSEL R30, R30, -INF , P3 ;  /* 0xff8000001e1e7808 */ /* 0x010fce0001800000 */
[----:B------:R-:W4:Y:S01]  /*9190*/  MUFU.TANH R26, R34 ;  /* 0x00000022001a7308 */ /* 0x000f220000002400 */
[----:B--2---:R-:W-:Y:S02]  /*91a0*/  FSEL R46, R24, -INF , P2 ;  /* 0xff800000182e7808 */ /* 0x004fe40001000000 */
[----:B------:R-:W-:-:S04]  /*91b0*/  ISETP.GT.AND P2, PT, R21, 0x11, PT ;  /* 0x000000111500780c */ /* 0x000fc80003f44270 */
[----:B---3--:R-:W-:Y:S01]  /*91c0*/  FSEL R74, R33, -INF , P2 ;  /* 0xff800000214a7808 */ /* 0x008fe20001000000 */
[----:B------:R-:W-:Y:S08]  /*91d0*/  MUFU.TANH R34, R42 ;  /* 0x0000002a00227308 */ /* 0x000ff00000002400 */
[----:B------:R2:W-:Y:S01]  /*91e0*/  MUFU.TANH R25, R54 ;  /* 0x0000003600197308 */ /* 0x0005e20000002400 */
[----:B----4-:R-:W-:-:S07]  /*91f0*/  FSEL R26, R26, -INF , P1 ;  /* 0xff8000001a1a7808 */ /* 0x010fce0000800000 */
[----:B------:R-:W3:Y:S01]  /*9200*/  MUFU.TANH R36, R36 ;  /* 0x0000002400247308 */ /* 0x000ee20000002400 */
[----:B--2---:R-:W-:Y:S02]  /*9210*/  FSEL R54, R29, -INF , P5 ;  /* 0xff8000001d367808 */ /* 0x004fe40002800000 */
[----:B------:R-:W-:-:S05]  /*9220*/  FMNMX.FTZ R29, R46, R15, !PT ;  /* 0x0000000f2e1d7209 */ /* 0x000fca0007810000 */
[----:B------:R2:W-:Y:S08]  /*9230*/  MUFU.TANH R42, R50 ;  /* 0x00000032002a7308 */ /* 0x0005f00000002400 */
[----:B------:R-:W4:Y:S01]  /*9240*/  MUFU.TANH R31, R31 ;  /* 0x0000001f001f7308 */ /* 0x000f220000002400 */
[----:B--2---:R-:W-:Y:S02]  /*9250*/  FSEL R50, R28, -INF , P4 ;  /* 0xff8000001c327808 */ /* 0x004fe40002000000 */
[----:B------:R-:W-:-:S02]  /*9260*/  ISETP.GT.AND P4, PT, R21, 0x19, PT ;  /* 0x000000191500780c */ /* 0x000fc40003f84270 */
[----:B------:R-:W-:Y:S02]  /*9270*/  FMNMX.FTZ R29, R50, R29, !PT ;  /* 0x0000001d321d7209 */ /* 0x000fe40007810000 */
[----:B---3--:R-:W-:Y:S01]  /*9280*/  FSEL R76, R36, -INF , P3 ;  /* 0xff800000244c7808 */ /* 0x008fe20001800000 */
[----:B------:R-:W2:Y:S01]  /*9290*/  MUFU.TANH R37, R37 ;  /* 0x0000002500257308 */ /* 0x000ea20000002400 */
[----:B------:R-:W-:Y:S02]  /*92a0*/  FMNMX.FTZ R29, R54, R29, !PT ;  /* 0x0000001d361d7209 */ /* 0x000fe40007810000 */
[----:B------:R-:W-:-:S05]  /*92b0*/  ISETP.GT.AND P3, PT, R21, 0x29, PT ;  /* 0x000000291500780c */ /* 0x000fca0003f64270 */
[----:B------:R-:W3:Y:S01]  /*92c0*/  MUFU.TANH R40, R40 ;  /* 0x0000002800287308 */ /* 0x000ee20000002400 */
[----:B----4-:R-:W-:Y:S02]  /*92d0*/  FSEL R24, R31, -INF , P5 ;  /* 0xff8000001f187808 */ /* 0x010fe40002800000 */
[----:B------:R-:W-:-:S04]  /*92e0*/  ISETP.GT.AND P5, PT, R21, 0x20, PT ;  /* 0x000000201500780c */ /* 0x000fc80003fa4270 */
[----:B------:R-:W-:Y:S01]  /*92f0*/  FSEL R34, R34, -INF , P5 ;  /* 0xff80000022227808 */ /* 0x000fe20002800000 */
[----:B------:R4:W-:Y:S01]  /*9300*/  MUFU.TANH R27, R58 ;  /* 0x0000003a001b7308 */ /* 0x0009e20000002400 */
[----:B--2---:R-:W-:-:S07]  /*9310*/  FSEL R78, R37, -INF , P4 ;  /* 0xff800000254e7808 */ /* 0x004fce0002000000 */
[----:B------:R-:W2:Y:S01]  /*9320*/  MUFU.TANH R35, R35 ;  /* 0x0000002300237308 */ /* 0x000ea20000002400 */
[----:B----4-:R-:W-:Y:S02]  /*9330*/  FSEL R58, R32, -INF , P1 ;  /* 0xff800000203a7808 */ /* 0x010fe40000800000 */
[C---:B------:R-:W-:Y:S02]  /*9340*/  ISETP.GT.AND P1, PT, R21.reuse, 0x21, PT ;  /* 0x000000211500780c */ /* 0x040fe40003f24270 */
[----:B------:R-:W-:Y:S02]  /*9350*/  FMNMX.FTZ R29, R58, R29, !PT ;  /* 0x0000001d3a1d7209 */ /* 0x000fe40007810000 */
[----:B---3--:R-:W-:Y:S01]  /*9360*/  FSEL R80, R40, -INF , P5 ;  /* 0xff80000028507808 */ /* 0x008fe20002800000 */
[----:B------:R-:W3:Y:S01]  /*9370*/  MUFU.TANH R41, R41 ;  /* 0x0000002900297308 */ /* 0x000ee20000002400 */
[----:B------:R-:W-:Y:S02]  /*9380*/  FMNMX.FTZ R29, R74, R29, !PT ;  /* 0x0000001d4a1d7209 */ /* 0x000fe40007810000 */
[----:B------:R-:W-:-:S02]  /*9390*/  ISETP.GT.AND P5, PT, R21, 0x31, PT ;  /* 0x000000311500780c */ /* 0x000fc40003fa4270 */
[----:B------:R-:W-:-:S03]  /*93a0*/  FMNMX.FTZ R29, R76, R29, !PT ;  /* 0x0000001d4c1d7209 */ /* 0x000fc60007810000 */
[----:B------:R-:W4:Y:S01]  /*93b0*/  MUFU.TANH R44, R44 ;  /* 0x0000002c002c7308 */ /* 0x000f220000002400 */
[----:B------:R-:W-:Y:S02]  /*93c0*/  FMNMX.FTZ R29, R78, R29, !PT ;  /* 0x0000001d4e1d7209 */ /* 0x000fe40007810000 */
[----:B--2---:R-:W-:Y:S02]  /*93d0*/  FSEL R28, R35, -INF , P2 ;  /* 0xff800000231c7808 */ /* 0x004fe40001000000 */
[----:B------:R-:W-:Y:S02]  /*93e0*/  ISETP.GT.AND P2, PT, R21, 0x28, PT ;  /* 0x000000281500780c */ /* 0x000fe40003f44270 */
[----:B------:R-:W-:Y:S01]  /*93f0*/  FMNMX.FTZ R29, R80, R29, !PT ;  /* 0x0000001d501d7209 */ /* 0x000fe20007810000 */
[----:B------:R-:W2:Y:S01]  /*9400*/  MUFU.TANH R39, R39 ;  /* 0x0000002700277308 */ /* 0x000ea20000002400 */
[----:B---3--:R-:W-:Y:S02]  /*9410*/  FSEL R82, R41, -INF , P1 ;  /* 0xff80000029527808 */ /* 0x008fe40000800000 */
[----:B------:R-:W-:-:S02]  /*9420*/  FSEL R38, R38, -INF , P2 ;  /* 0xff80000026267808 */ /* 0x000fc40001000000 */
[----:B------:R-:W-:-:S03]  /*9430*/  FMNMX.FTZ R29, R82, R29, !PT ;  /* 0x0000001d521d7209 */ /* 0x000fc60007810000 */
[----:B------:R-:W3:Y:S01]  /*9440*/  MUFU.TANH R45, R45 ;  /* 0x0000002d002d7308 */ /* 0x000ee20000002400 */
[----:B----4-:R-:W-:Y:S02]  /*9450*/  FSEL R84, R44, -INF , P2 ;  /* 0xff8000002c547808 */ /* 0x010fe40001000000 */
[----:B------:R-:W-:Y:S02]  /*9460*/  ISETP.GT.AND P2, PT, R21, 0x39, PT ;  /* 0x000000391500780c */ /* 0x000fe40003f44270 */
[----:B------:R-:W-:Y:S01]  /*9470*/  FMNMX.FTZ R31, R84, R29, !PT ;  /* 0x0000001d541f7209 */ /* 0x000fe20007810000 */
[----:B------:R-:W-:Y:S02]  /*9480*/  FMUL.FTZ R29, R64, UR4 ;  /* 0x00000004401d7c20 */ /* 0x000fe40008410000 */
[----:B------:R-:W4:Y:S01]  /*9490*/  MUFU.TANH R48, R48 ;  /* 0x0000003000307308 */ /* 0x000f220000002400 */
[----:B--2---:R-:W-:Y:S02]  /*94a0*/  FSEL R32, R39, -INF , P4 ;  /* 0xff80000027207808 */ /* 0x004fe40002000000 */
[----:B------:R-:W-:-:S04]  /*94b0*/  ISETP.GT.AND P4, PT, R21, 0x30, PT ;  /* 0x000000301500780c */ /* 0x000fc80003f84270 */
[----:B------:R-:W-:Y:S01]  /*94c0*/  FSEL R42, R42, -INF , P4 ;  /* 0xff8000002a2a7808 */ /* 0x000fe20002000000 */
        /* <DEDUP_REMOVED lines=21> */
[----:B------:R-:W-:-:S05]  /*9620*/  ISETP.GT.AND P3, PT, R21, 0x40, PT ;  /* 0x000000401500780c */ /* 0x000fca0003f64270 */
[----:B------:R-:W2:Y:S01]  /*9630*/  MUFU.TANH R51, R51 ;  /* 0x0000003300337308 */ /* 0x000ea20000002400 */
[----:B---3--:R-:W-:-:S04]  /*9640*/  FSEL R92, R53, -INF , P2 ;  /* 0xff800000355c7808 */ /* 0x008fc80001000000 */
[----:B------:R-:W-:-:S03]  /*9650*/  FMNMX.FTZ R33, R92, R33, !PT ;  /* 0x000000215c217209 */ /* 0x000fc60007810000 */
[----:B------:R-:W3:Y:S01]  /*9660*/  MUFU.TANH R57, R57 ;  /* 0x0000003900397308 */ /* 0x000ee20000002400 */
[----:B----4-:R-:W-:Y:S02]  /*9670*/  FSEL R68, R56, -INF , P3 ;  /* 0xff80000038447808 */ /* 0x010fe40001800000 */
[----:B------:R-:W-:Y:S02]  /*9680*/  FSEL R56, R27, -INF , P3 ;  /* 0xff8000001b387808 */ /* 0x000fe40001800000 */
[----:B------:R-:W-:Y:S02]  /*9690*/  FMNMX.FTZ R33, R68, R33, !PT ;  /* 0x0000002144217209 */ /* 0x000fe40007810000 */
[----:B------:R-:W-:Y:S01]  /*96a0*/  ISETP.GT.AND P3, PT, R21, 0x51, PT ;  /* 0x000000511500780c */ /* 0x000fe20003f64270 */
[----:B------:R-:W4:Y:S01]  /*96b0*/  MUFU.TANH R60, R60 ;  /* 0x0000003c003c7308 */ /* 0x000f220000002400 */
[----:B--2---:R-:W-:Y:S02]  /*96c0*/  FSEL R44, R51, -INF , P5 ;  /* 0xff800000332c7808 */ /* 0x004fe40002800000 */
[----:B------:R-:W-:-:S02]  /*96d0*/  ISETP.GT.AND P5, PT, R21, 0x48, PT ;  /* 0x000000481500780c */ /* 0x000fc40003fa4270 */
[----:B------:R-:W-:-:S03]  /*96e0*/  FMNMX.FTZ R27, R12, R3, !PT ;  /* 0x000000030c1b7209 */ /* 0x000fc60007810000 */
[----:B------:R-:W2:Y:S01]  /*96f0*/  MUFU.TANH R55, R55 ;  /* 0x0000003700377308 */ /* 0x000ea20000002400 */
[----:B---3--:R-:W-:Y:S02]  /*9700*/  FSEL R94, R57, -INF , P4 ;  /* 0xff800000395e7808 */ /* 0x008fe40002000000 */
[----:B------:R-:W-:Y:S02]  /*9710*/  FMNMX.FTZ R27, R14, R27, !PT ;  /* 0x0000001b0e1b7209 */ /* 0x000fe40007810000 */
[----:B------:R-:W-:Y:S02]  /*9720*/  FMNMX.FTZ R33, R94, R33, !PT ;  /* 0x000000215e217209 */ /* 0x000fe40007810000 */
[----:B------:R-:W-:Y:S01]  /*9730*/  FMNMX.FTZ R27, R24, R27, !PT ;  /* 0x0000001b181b7209 */ /* 0x000fe20007810000 */
[----:B------:R-:W3:Y:S01]  /*9740*/  MUFU.TANH R61, R61 ;  /* 0x0000003d003d7308 */ /* 0x000ee20000002400 */
[----:B----4-:R-:W-:Y:S02]  /*9750*/  FSEL R96, R60, -INF , P5 ;  /* 0xff8000003c607808 */ /* 0x010fe40002800000 */
[----:B------:R-:W-:-:S02]  /*9760*/  FMNMX.FTZ R27, R26, R27, !PT ;  /* 0x0000001b1a1b7209 */ /* 0x000fc40007810000 */
[----:B------:R-:W-:Y:S02]  /*9770*/  FMNMX.FTZ R33, R96, R33, !PT ;  /* 0x0000002160217209 */ /* 0x000fe40007810000 */
[----:B------:R-:W-:Y:S01]  /*9780*/  FMNMX.FTZ R27, R28, R27, !PT ;  /* 0x0000001b1c1b7209 */ /* 0x000fe20007810000 */
[----:B------:R-:W4:Y:S01]  /*9790*/  MUFU.TANH R29, R29 ;  /* 0x0000001d001d7308 */ /* 0x000f220000002400 */
[----:B--2---:R-:W-:Y:S02]  /*97a0*/  FSEL R52, R55, -INF , P2 ;  /* 0xff80000037347808 */ /* 0x004fe40001000000 */
[----:B------:R-:W-:Y:S02]  /*97b0*/  ISETP.GT.AND P2, PT, R21, 0x50, PT ;  /* 0x000000501500780c */ /* 0x000fe40003f44270 */
        /* <DEDUP_REMOVED lines=18> */
[----:B------:R-:W-:-:S03]  /*98e0*/  FMNMX.FTZ R33, R102, R33, !PT ;  /* 0x0000002166217209 */ /* 0x000fc60007810000 */
[----:B------:R-:W3:Y:S01]  /*98f0*/  MUFU.TANH R69, R69 ;  /* 0x0000004500457308 */ /* 0x000ee20000002400 */
[----:B----4-:R-:W-:Y:S02]  /*9900*/  FSEL R62, R62, -INF , P5 ;  /* 0xff8000003e3e7808 */ /* 0x010fe40002800000 */
[----:B------:R-:W-:-:S05]  /*9910*/  ISETP.GT.AND P5, PT, R21, 0x59, PT ;  /* 0x000000591500780c */ /* 0x000fca0003fa4270 */
[----:B------:R-:W4:Y:S01]  /*9920*/  MUFU.TANH R63, R63 ;  /* 0x0000003f003f7308 */ /* 0x000f220000002400 */
[----:B--2---:R-:W-:Y:S02]  /*9930*/  FSEL R104, R31, -INF , P4 ;  /* 0xff8000001f687808 */ /* 0x004fe40002000000 */
[----:B------:R-:W-:Y:S02]  /*9940*/  FMNMX.FTZ R31, R44, R29, !PT ;  /* 0x0000001d2c1f7209 */ /* 0x000fe40007810000 */
[----:B------:R-:W-:Y:S02]  /*9950*/  FMNMX.FTZ R33, R104, R33, !PT ;  /* 0x0000002168217209 */ /* 0x000fe40007810000 */
[----:B------:R-:W-:Y:S01]  /*9960*/  FMNMX.FTZ R31, R48, R31, !PT ;  /* 0x0000001f301f7209 */ /* 0x000fe20007810000 */
[----:B------:R-:W2:Y:S01]  /*9970*/  MUFU.TANH R66, R66 ;  /* 0x0000004200427308 */ /* 0x000ea20000002400 */
[----:B---3--:R-:W-:Y:S02]  /*9980*/  FSEL R106, R69, -INF , P5 ;  /* 0xff800000456a7808 */ /* 0x008fe40002800000 */
[----:B------:R-:W-:-:S02]  /*9990*/  FMNMX.FTZ R31, R52, R31, !PT ;  /* 0x0000001f341f7209 */ /* 0x000fc40007810000 */
[----:B------:R-:W-:Y:S02]  /*99a0*/  FMNMX.FTZ R33, R106, R33, !PT ;  /* 0x000000216a217209 */ /* 0x000fe40007810000 */
[----:B------:R-:W-:Y:S01]  /*99b0*/  FMNMX.FTZ R31, R56, R31, !PT ;  /* 0x0000001f381f7209 */ /* 0x000fe20007810000 */
[----:B------:R-:W-:Y:S02]  /*99c0*/  MUFU.TANH R67, R67 ;  /* 0x0000004300437308 */ /* 0x000fe40000002400 */
[----:B------:R-:W3:Y:S06]  /*99d0*/  SHFL.BFLY PT, R108, R33, 0x2, 0x1f ;  /* 0x0c401f00216c7f89 */ /* 0x000eec00000e0000 */
[----:B------:R-:W0:Y:S08]  /*99e0*/  MUFU.TANH R70, R70 ;  /* 0x0000004600467308 */ /* 0x000e300000002400 */
[----:B------:R-:W1:Y:S01]  /*99f0*/  MUFU.TANH R71, R71 ;  /* 0x0000004700477308 */ /* 0x000e620000002400 */
[----:B---3--:R-:W-:-:S02]  /*9a00*/  FMNMX.FTZ R108, R33, R108, !PT ;  /* 0x0000006c216c7209 */ /* 0x008fc40007810000 */
[----:B------:R-:W-:-:S03]  /*9a10*/  FMNMX.FTZ R33, R60, R31, !PT ;  /* 0x0000001f3c217209 */ /* 0x000fc60007810000 */
[----:B------:R-:W3:Y:S01]  /*9a20*/  SHFL.BFLY PT, R21, R108, 0x1, 0x1f ;  /* 0x0c201f006c157f89 */ /* 0x000ee200000e0000 */
[----:B------:R-:W-:Y:S02]  /*9a30*/  FMNMX.FTZ R33, R62, R33, !PT ;  /* 0x000000213e217209 */ /* 0x000fe40007810000 */
[----:B---3--:R-:W-:Y:S01]  /*9a40*/  FMNMX.FTZ R176, R108, R21, !PT ;  /* 0x000000156cb07209 */ /* 0x008fe20007810000 */
[----:B------:R-:W-:-:S03]  /*9a50*/  IMAD.U32 R21, RZ, RZ, UR5 ;  /* 0x00000005ff157e24 */ /* 0x000fc6000f8e00ff */
[C---:B------:R-:W-:Y:S01]  /*9a60*/  FSETP.NEU.FTZ.AND P6, PT, R176.reuse, -INF , PT ;  /* 0xff800000b000780b */ /* 0x040fe20003fdd000 */
[----:B------:R-:W-:-:S05]  /*9a70*/  FMUL.FTZ R25, R176, R21 ;  /* 0x00000015b0197220 */ /* 0x000fca0000410000 */
[----:B------:R-:W-:-:S05]  /*9a80*/  FSEL R25, R25, RZ, P6 ;  /* 0x000000ff19197208 */ /* 0x000fca0003000000 */
[-CC-:B------:R-:W-:Y:S01]  /*9a90*/  FFMA.FTZ R152, R46, R21.reuse, -R25.reuse ;  /* 0x000000152e987223 */ /* 0x180fe20000010819 */
[----:B----4-:R-:W-:Y:S01]  /*9aa0*/  FSEL R46, R63, -INF , P1 ;  /* 0xff8000003f2e7808 */ /* 0x010fe20000800000 */
[-CC-:B-----5:R-:W-:Y:S01]  /*9ab0*/  FFMA.FTZ R154, R50, R21.reuse, -R25.reuse ;  /* 0x00000015329a7223 */ /* 0x1a0fe20000010819 */
[-CC-:B------:R-:W-:Y:S01]  /*9ac0*/  FFMA.FTZ R54, R54, R21.reuse, -R25.reuse ;  /* 0x0000001536367223 */ /* 0x180fe20000010819 */
[----:B--2---:R-:W-:Y:S01]  /*9ad0*/  FSEL R50, R66, -INF , P2 ;  /* 0xff80000042327808 */ /* 0x004fe20001000000 */
[--C-:B------:R-:W-:Y:S01]  /*9ae0*/  FFMA.FTZ R156, R58, R21, -R25.reuse ;  /* 0x000000153a9c7223 */ /* 0x100fe20000010819 */
[----:B------:R-:W-:Y:S01]  /*9af0*/  FMNMX.FTZ R33, R46, R33, !PT ;  /* 0x000000212e217209 */ /* 0x000fe20007810000 */
[----:B------:R2:W-:Y:S01]  /*9b00*/  MUFU.EX2 R27, R54 ;  /* 0x00000036001b7308 */ /* 0x0005e20000000800 */
[----:B0-----:R-:W-:Y:S01]  /*9b10*/  FSEL R58, R70, -INF , P4 ;  /* 0xff800000463a7808 */ /* 0x001fe20002000000 */
[--C-:B------:R-:W-:Y:S01]  /*9b20*/  FFMA.FTZ R15, R15, R21, -R25.reuse ;  /* 0x000000150f0f7223 */ /* 0x100fe20000010819 */
[----:B------:R-:W-:Y:S01]  /*9b30*/  FMNMX.FTZ R33, R50, R33, !PT ;  /* 0x0000002132217209 */ /* 0x000fe20007810000 */
[-CC-:B------:R-:W-:Y:S01]  /*9b40*/  FFMA.FTZ R74, R74, R21.reuse, -R25.reuse ;  /* 0x000000154a4a7223 */ /* 0x180fe20000010819 */
[----:B-1----:R-:W-:Y:S01]  /*9b50*/  FSEL R66, R71, -INF , P5 ;  /* 0xff80000047427808 */ /* 0x002fe20002800000 */
[-CC-:B------:R-:W-:Y:S01]  /*9b60*/  FFMA.FTZ R158, R76, R21.reuse, -R25.reuse ;  /* 0x000000154c9e7223 */ /* 0x180fe20000010819 */
[-CC-:B------:R-:W-:Y:S01]  /*9b70*/  FFMA.FTZ R78, R78, R21.reuse, -R25.reuse ;  /* 0x000000154e4e7223 */ /* 0x180fe20000010819 */
[----:B------:R-:W-:Y:S01]  /*9b80*/  MUFU.EX2 R152, R152 ;  /* 0x0000009800987308 */ /* 0x000fe20000000800 */
[----:B--2---:R-:W-:Y:S01]  /*9b90*/  FSEL R54, R67, -INF , P3 ;  /* 0xff80000043367808 */ /* 0x004fe20001800000 */
        /* <DEDUP_REMOVED lines=13> */
[-CC-:B------:R-:W-:Y:S01]  /*9c70*/  FFMA.FTZ R170, R96, R21.reuse, -R25.reuse ;  /* 0x0000001560aa7223 */ /* 0x180fe20000010819 */
[----:B------:R-:W1:Y:S01]  /*9c80*/  MUFU.EX2 R154, R154 ;  /* 0x0000009a009a7308 */ /* 0x000e620000000800 */
[-CC-:B------:R-:W-:Y:S01]  /*9c90*/  FFMA.FTZ R43, R98, R21.reuse, -R25.reuse ;  /* 0x00000015622b7223 */ /* 0x180fe20000010819 */
[----:B------:R-:W2:Y:S01]  /*9ca0*/  SHFL.BFLY PT, R70, R41, 0x2, 0x1f ;  /* 0x0c401f0029467f89 */ /* 0x000ea200000e0000 */
[-CC-:B------:R-:W-:Y:S01]  /*9cb0*/  FFMA.FTZ R172, R100, R21.reuse, -R25.reuse ;  /* 0x0000001564ac7223 */ /* 0x180fe20000010819 */
[-CC-:B------:R-:W-:Y:S01]  /*9cc0*/  FFMA.FTZ R45, R102, R21.reuse, -R25.reuse ;  /* 0x00000015662d7223 */ /* 0x180fe20000010819 */
[----:B------:R-:W-:-:S03]  /*9cd0*/  FFMA.FTZ R174, R104, R21, -R25 ;  /* 0x0000001568ae7223 */ /* 0x000fc60000010819 */
[----:B------:R-:W3:Y:S08]  /*9ce0*/  MUFU.EX2 R156, R156 ;  /* 0x0000009c009c7308 */ /* 0x000ef00000000800 */
[----:B------:R-:W4:Y:S08]  /*9cf0*/  MUFU.EX2 R29, R74 ;  /* 0x0000004a001d7308 */ /* 0x000f300000000800 */
[----:B------:R-:W4:Y:S01]  /*9d00*/  MUFU.EX2 R158, R158 ;  /* 0x0000009e009e7308 */ /* 0x000f220000000800 */
[----:B--2---:R-:W-:Y:S01]  /*9d10*/  FMNMX.FTZ R70, R41, R70, !PT ;  /* 0x0000004629467209 */ /* 0x004fe20007810000 */
[-CC-:B------:R-:W-:Y:S01]  /*9d20*/  FFMA.FTZ R41, R94, R21.reuse, -R25.reuse ;  /* 0x000000155e297223 */ /* 0x180fe20000010819 */
[----:B------:R-:W-:-:S03]  /*9d30*/  FFMA.FTZ R25, R106, R21, -R25 ;  /* 0x000000156a197223 */ /* 0x000fc60000010819 */
[----:B------:R-:W2:Y:S02]  /*9d40*/  SHFL.BFLY PT, R177, R70, 0x1, 0x1f ;  /* 0x0c201f0046b17f89 */ /* 0x000ea400000e0000 */
[----:B------:R-:W4:Y:S08]  /*9d50*/  MUFU.EX2 R31, R78 ;  /* 0x0000004e001f7308 */ /* 0x000f300000000800 */
[----:B------:R-:W-:Y:S08]  /*9d60*/  MUFU.EX2 R160, R160 ;  /* 0x000000a000a07308 */ /* 0x000ff00000000800 */
[----:B------:R-:W-:Y:S01]  /*9d70*/  MUFU.EX2 R33, R82 ;  /* 0x0000005200217308 */ /* 0x000fe20000000800 */
[----:B--2---:R-:W-:-:S07]  /*9d80*/  FMNMX.FTZ R177, R70, R177, !PT ;  /* 0x000000b146b17209 */ /* 0x004fce0007810000 */
[----:B------:R-:W-:Y:S01]  /*9d90*/  MUFU.EX2 R162, R162 ;  /* 0x000000a200a27308 */ /* 0x000fe20000000800 */
[C---:B------:R-:W-:Y:S01]  /*9da0*/  FSETP.NEU.FTZ.AND P1, PT, R177.reuse, -INF , PT ;  /* 0xff800000b100780b */ /* 0x040fe20003f3d000 */
[----:B------:R-:W-:-:S06]  /*9db0*/  FMUL.FTZ R47, R177, R21 ;  /* 0x00000015b12f7220 */ /* 0x000fcc0000410000 */
[----:B------:R-:W-:Y:S01]  /*9dc0*/  MUFU.EX2 R35, R35 ;  /* 0x0000002300237308 */ /* 0x000fe20000000800 */
[----:B------:R-:W-:Y:S02]  /*9dd0*/  FSEL R47, R47, RZ, P1 ;  /* 0x000000ff2f2f7208 */ /* 0x000fe40000800000 */
[----:B------:R-:W-:Y:S02]  /*9de0*/  ISETP.NE.AND P1, PT, R73, RZ, PT ;  /* 0x000000ff4900720c */ /* 0x000fe40003f25270 */
[----:B------:R-:W2:Y:S01]  /*9df0*/  S2R R73, SR_TID.X ;  /* 0x0000000000497919 */ /* 0x000ea20000002100 */
[-CC-:B------:R-:W-:Y:S01]  /*9e00*/  FFMA.FTZ R153, R12, R21.reuse, -R47.reuse ;  /* 0x000000150c997223 */ /* 0x180fe2000001082f */
[-CC-:B------:R-:W-:Y:S01]  /*9e10*/  FFMA.FTZ R12, R3, R21.reuse, -R47.reuse ;  /* 0x00000015030c7223 */ /* 0x180fe2000001082f */
[-CC-:B------:R-:W-:Y:S01]  /*9e20*/  FFMA.FTZ R155, R14, R21.reuse, -R47.reuse ;  /* 0x000000150e9b7223 */ /* 0x180fe2000001082f */
[-C--:B------:R-:W-:Y:S01]  /*9e30*/  FFMA.FTZ R14, R24, R21.reuse, -R47 ;  /* 0x00000015180e7223 */ /* 0x080fe2000001082f */
        /* <DEDUP_REMOVED lines=8> */
[----:B------:R-:W-:Y:S01]  /*9ec0*/  FADD.FTZ R3, R27, R34 ;  /* 0x000000221b037221 */ /* 0x000fe20000010000 */
[-CC-:B------:R-:W-:Y:S01]  /*9ed0*/  FFMA.FTZ R26, R32, R21.reuse, -R47.reuse ;  /* 0x00000015201a7223 */ /* 0x180fe2000001082f */
[----:B------:R-:W0:Y:S01]  /*9ee0*/  MUFU.EX2 R12, R12 ;  /* 0x0000000c000c7308 */ /* 0x000e220000000800 */
        /* <DEDUP_REMOVED lines=8> */
[-C--:B------:R-:W-:Y:S01]  /*9f70*/  FFMA.FTZ R56, R56, R21.reuse, -R47 ;  /* 0x0000001538387223 */ /* 0x080fe2000001082f */
[----:B------:R-:W-:Y:S01]  /*9f80*/  FADD.FTZ R38, R158, R49 ;  /* 0x000000319e267221 */ /* 0x000fe20000010000 */
[-CC-:B------:R-:W-:Y:S01]  /*9f90*/  FFMA.FTZ R60, R60, R21.reuse, -R47.reuse ;  /* 0x000000153c3c7223 */ /* 0x180fe2000001082f */
[-CC-:B------:R-:W-:Y:S01]  /*9fa0*/  FFMA.FTZ R62, R62, R21.reuse, -R47.reuse ;  /* 0x000000153e3e7223 */ /* 0x180fe2000001082f */
[----:B------:R-:W-:Y:S01]  /*9fb0*/  F2FP.F16.F32.PACK_AB R152, R15, R152 ;  /* 0x000000980f98723e */ /* 0x000fe200000000ff */
[----:B------:R-:W-:Y:S01]  /*9fc0*/  FADD.FTZ R51, R31, R38 ;  /* 0x000000261f337221 */ /* 0x000fe20000010000 */
[-C--:B------:R-:W-:Y:S01]  /*9fd0*/  FFMA.FTZ R46, R46, R21.reuse, -R47 ;  /* 0x000000152e2e7223 */ /* 0x080fe2000001082f */
[----:B------:R-:W3:Y:S01]  /*9fe0*/  MUFU.EX2 R14, R14 ;  /* 0x0000000e000e7308 */ /* 0x000ee20000000800 */
[----:B0-----:R-:W-:Y:S01]  /*9ff0*/  FADD.FTZ R34, R153, R12 ;  /* 0x0000000c99227221 */ /* 0x001fe20000010000 */
[----:B------:R-:W-:Y:S01]  /*a000*/  FADD.FTZ R38, R160, R51 ;  /* 0x00000033a0267221 */ /* 0x000fe20000010000 */
[----:B--2---:R-:W-:Y:S01]  /*a010*/  SHF.R.U32.HI R73, RZ, 0x7, R73 ;  /* 0x00000007ff497819 */ /* 0x004fe20000011649 */
[-CC-:B------:R-:W-:Y:S01]  /*a020*/  FFMA.FTZ R50, R50, R21.reuse, -R47.reuse ;  /* 0x0000001532327223 */ /* 0x180fe2000001082f */
[-C--:B------:R-:W-:Y:S01]  /*a030*/  FFMA.FTZ R54, R54, R21.reuse, -R47 ;  /* 0x0000001536367223 */ /* 0x080fe2000001082f */
[----:B------:R-:W-:Y:S01]  /*a040*/  FADD.FTZ R51, R33, R38 ;  /* 0x0000002621337221 */ /* 0x000fe20000010000 */
[----:B------:R-:W-:Y:S01]  /*a050*/  IADD3 R194, -R73, 0xb, RZ ;  /* 0x0000000b49c27810 */ /* 0x000fe20007ffe1ff */
[----:B------:R-:W0:Y:S01]  /*a060*/  MUFU.EX2 R157, R157 ;  /* 0x0000009d009d7308 */ /* 0x000e220000000800 */
[----:B-1----:R-:W-:Y:S01]  /*a070*/  FADD.FTZ R3, R155, R34 ;  /* 0x000000229b037221 */ /* 0x002fe20000010000 */
[----:B------:R-:W-:Y:S01]  /*a080*/  FADD.FTZ R38, R162, R51 ;  /* 0x00000033a2267221 */ /* 0x000fe20000010000 */
[-CC-:B------:R-:W-:Y:S01]  /*a090*/  FFMA.FTZ R34, R52, R21.reuse, -R47.reuse ;  /* 0x0000001534227223 */ /* 0x180fe2000001082f */
[-CC-:B------:R-:W-:Y:S01]  /*a0a0*/  FFMA.FTZ R58, R58, R21.reuse, -R47.reuse ;  /* 0x000000153a3a7223 */ /* 0x180fe2000001082f */
[----:B------:R-:W-:Y:S01]  /*a0b0*/  FFMA.FTZ R47, R66, R21, -R47 ;  /* 0x00000015422f7223 */ /* 0x000fe2000001082f */
[----:B------:R-:W-:-:S02]  /*a0c0*/  F2FP.F16.F32.PACK_AB R153, R12, R153 ;  /* 0x000000990c99723e */ /* 0x000fc400000000ff */
[----:B------:R-:W1:Y:S01]  /*a0d0*/  MUFU.EX2 R24, R24 ;  /* 0x0000001800187308 */ /* 0x000e620000000800 */
[----:B---3--:R-:W-:Y:S01]  /*a0e0*/  FADD.FTZ R36, R14, R3 ;  /* 0x000000030e247221 */ /* 0x008fe20000010000 */
[----:B------:R-:W-:Y:S01]  /*a0f0*/  @!P1 VIADD R3, R13, 0x22840 ;  /* 0x000228400d039836 */ /* 0x000fe20000000000 */
[----:B------:R-:W-:Y:S02]  /*a100*/  F2FP.F16.F32.PACK_AB R154, R27, R154 ;  /* 0x0000009a1b9a723e */ /* 0x000fe400000000ff */
[----:B------:R-:W-:Y:S02]  /*a110*/  F2FP.F16.F32.PACK_AB R156, R29, R156 ;  /* 0x0000009c1d9c723e */ /* 0x000fe400000000ff */
[----:B------:R-:W-:Y:S01]  /*a120*/  @!P1 PRMT R3, RZ, 0x654, R3 ;  /* 0x00000654ff039816 */ /* 0x000fe20000000003 */
[----:B------:R-:W2:Y:S01]  /*a130*/  MUFU.EX2 R159, R159 ;  /* 0x0000009f009f7308 */ /* 0x000ea20000000800 */
[----:B0-----:R-:W-:Y:S01]  /*a140*/  FADD.FTZ R49, R157, R36 ;  /* 0x000000249d317221 */ /* 0x001fe20000010000 */
[----:B------:R0:W-:Y:S06]  /*a150*/  BAR.ARV R194, 0x100 ;  /* 0x000400c20000751d */ /* 0x0001ec0000002000 */
[----:B------:R-:W3:Y:S01]  /*a160*/  MUFU.EX2 R26, R26 ;  /* 0x0000001a001a7308 */ /* 0x000ee20000000800 */
[----:B-1----:R-:W-:Y:S01]  /*a170*/  FADD.FTZ R36, R24, R49 ;  /* 0x0000003118247221 */ /* 0x002fe20000010000 */
[----:B------:R1:W-:Y:S01]  /*a180*/  @!P1 SYNCS.ARRIVE.TRANS64.RED.A1T0 RZ, [R3+URZ], RZ ;  /* 0x000000ff03ff99a7 */ /* 0x0003e2000810043f */
[----:B------:R-:W-:-:S02]  /*a190*/  F2FP.F16.F32.PACK_AB R158, R31, R158 ;  /* 0x0000009e1f9e723e */ /* 0x000fc400000000ff */
[----:B------:R-:W-:Y:S02]  /*a1a0*/  F2FP.F16.F32.PACK_AB R160, R33, R160 ;  /* 0x000000a021a0723e */ /* 0x000fe400000000ff */
[----:B------:R-:W-:Y:S01]  /*a1b0*/  F2FP.F16.F32.PACK_AB R162, R35, R162 ;  /* 0x000000a223a2723e */ /* 0x000fe200000000ff */
[----:B------:R-:W1:Y:S01]  /*a1c0*/  MUFU.EX2 R161, R161 ;  /* 0x000000a100a17308 */ /* 0x000e620000000800 */
[----:B--2---:R-:W-:Y:S01]  /*a1d0*/  FADD.FTZ R49, R159, R36 ;  /* 0x000000249f317221 */ /* 0x004fe20000010000 */
[----:B------:R-:W-:Y:S02]  /*a1e0*/  F2FP.F16.F32.PACK_AB R155, R14, R155 ;  /* 0x0000009b0e9b723e */ /* 0x000fe400000000ff */
[----:B------:R-:W-:-:S04]  /*a1f0*/  F2FP.F16.F32.PACK_AB R157, R24, R157 ;  /* 0x0000009d189d723e */ /* 0x000fc800000000ff */
[----:B------:R-:W2:Y:S01]  /*a200*/  MUFU.EX2 R164, R164 ;  /* 0x000000a400a47308 */ /* 0x000ea20000000800 */
[C---:B---3--:R-:W-:Y:S01]  /*a210*/  FADD.FTZ R36, R26.reuse, R49 ;  /* 0x000000311a247221 */ /* 0x048fe20000010000 */
[----:B------:R-:W-:Y:S01]  /*a220*/  FADD.FTZ R49, R35, R38 ;  /* 0x0000002623317221 */ /* 0x000fe20000010000 */
[----:B------:R-:W-:-:S05]  /*a230*/  F2FP.F16.F32.PACK_AB R159, R26, R159 ;  /* 0x0000009f1a9f723e */ /* 0x000fca00000000ff */
[----:B------:R-:W3:Y:S01]  /*a240*/  MUFU.EX2 R28, R28 ;  /* 0x0000001c001c7308 */ /* 0x000ee20000000800 */
[----:B-1----:R-:W-:-:S07]  /*a250*/  FADD.FTZ R3, R161, R36 ;  /* 0x00000024a1037221 */ /* 0x002fce0000010000 */
[----:B------:R-:W1:Y:S01]  /*a260*/  MUFU.EX2 R37, R37 ;  /* 0x0000002500257308 */ /* 0x000e620000000800 */
[----:B--2---:R-:W-:-:S07]  /*a270*/  FADD.FTZ R38, R164, R49 ;  /* 0x00000031a4267221 */ /* 0x004fce0000010000 */
[----:B------:R-:W2:Y:S01]  /*a280*/  MUFU.EX2 R163, R163 ;  /* 0x000000a300a37308 */ /* 0x000ea20000000800 */
[C---:B---3--:R-:W-:Y:S01]  /*a290*/  FADD.FTZ R36, R28.reuse, R3 ;  /* 0x000000031c247221 */ /* 0x048fe20000010000 */
[----:B------:R-:W-:-:S06]  /*a2a0*/  F2FP.F16.F32.PACK_AB R161, R28, R161 ;  /* 0x000000a11ca1723e */ /* 0x000fcc00000000ff */
[----:B------:R-:W3:Y:S01]  /*a2b0*/  MUFU.EX2 R166, R166 ;  /* 0x000000a600a67308 */ /* 0x000ee20000000800 */
[C---:B-1----:R-:W-:Y:S01]  /*a2c0*/  FADD.FTZ R49, R37.reuse, R38 ;  /* 0x0000002625317221 */ /* 0x042fe20000010000 */
[----:B------:R-:W-:-:S06]  /*a2d0*/  F2FP.F16.F32.PACK_AB R164, R37, R164 ;  /* 0x000000a425a4723e */ /* 0x000fcc00000000ff */
[----:B------:R-:W1:Y:S01]  /*a2e0*/  MUFU.EX2 R30, R30 ;  /* 0x0000001e001e7308 */ /* 0x000e620000000800 */
[----:B--2---:R-:W-:-:S07]  /*a2f0*/  FADD.FTZ R3, R163, R36 ;  /* 0x00000024a3037221 */ /* 0x004fce0000010000 */
[----:B------:R-:W2:Y:S01]  /*a300*/  MUFU.EX2 R39, R39 ;  /* 0x0000002700277308 */ /* 0x000ea20000000800 */
[----:B---3--:R-:W-:-:S07]  /*a310*/  FADD.FTZ R38, R166, R49 ;  /* 0x00000031a6267221 */ /* 0x008fce0000010000 */
[----:B------:R-:W3:Y:S01]  /*a320*/  MUFU.EX2 R165, R165 ;  /* 0x000000a500a57308 */ /* 0x000ee20000000800 */
[C---:B-1----:R-:W-:Y:S01]  /*a330*/  FADD.FTZ R36, R30.reuse, R3 ;  /* 0x000000031e247221 */ /* 0x042fe20000010000 */
[----:B------:R-:W-:-:S06]  /*a340*/  F2FP.F16.F32.PACK_AB R163, R30, R163 ;  /* 0x000000a31ea3723e */ /* 0x000fcc00000000ff */
[----:B------:R-:W1:Y:S01]  /*a350*/  MUFU.EX2 R168, R168 ;  /* 0x000000a800a87308 */ /* 0x000e620000000800 */
[C---:B--2---:R-:W-:Y:S01]  /*a360*/  FADD.FTZ R49, R39.reuse, R38 ;  /* 0x0000002627317221 */ /* 0x044fe20000010000 */
[----:B------:R-:W-:-:S06]  /*a370*/  F2FP.F16.F32.PACK_AB R166, R39, R166 ;  /* 0x000000a627a6723e */ /* 0x000fcc00000000ff */
[----:B------:R-:W2:Y:S01]  /*a380*/  MUFU.EX2 R32, R32 ;  /* 0x0000002000207308 */ /* 0x000ea20000000800 */
[----:B---3--:R-:W-:-:S07]  /*a390*/  FADD.FTZ R3, R165, R36 ;  /* 0x00000024a5037221 */ /* 0x008fce0000010000 */
[----:B------:R-:W3:Y:S01]  /*a3a0*/  MUFU.EX2 R41, R41 ;  /* 0x0000002900297308 */ /* 0x000ee20000000800 */
[----:B-1----:R-:W-:-:S07]  /*a3b0*/  FADD.FTZ R38, R168, R49 ;  /* 0x00000031a8267221 */ /* 0x002fce0000010000 */
[----:B------:R-:W1:Y:S01]  /*a3c0*/  MUFU.EX2 R167, R167 ;  /* 0x000000a700a77308 */ /* 0x000e620000000800 */
[C---:B--2---:R-:W-:Y:S01]  /*a3d0*/  FADD.FTZ R36, R32.reuse, R3 ;  /* 0x0000000320247221 */ /* 0x044fe20000010000 */
[----:B------:R-:W-:-:S06]  /*a3e0*/  F2FP.F16.F32.PACK_AB R165, R32, R165 ;  /* 0x000000a520a5723e */ /* 0x000fcc00000000ff */
[----:B------:R-:W2:Y:S01]  /*a3f0*/  MUFU.EX2 R170, R170 ;  /* 0x000000aa00aa7308 */ /* 0x000ea20000000800 */
[C---:B---3--:R-:W-:Y:S01]  /*a400*/  FADD.FTZ R15, R41.reuse, R38 ;  /* 0x00000026290f7221 */ /* 0x048fe20000010000 */
[----:B------:R-:W-:-:S06]  /*a410*/  F2FP.F16.F32.PACK_AB R168, R41, R168 ;  /* 0x000000a829a8723e */ /* 0x000fcc00000000ff */
        /* <DEDUP_REMOVED lines=28> */
[----:B---3--:R-:W-:-:S07]  /*a5e0*/  FADD.FTZ R12, R50, R15 ;  /* 0x0000000f320c7221 */ /* 0x008fce0000010000 */
[----:B------:R-:W3:Y:S01]  /*a5f0*/  MUFU.EX2 R25, R25 ;  /* 0x0000001900197308 */ /* 0x000ee20000000800 */
[C---:B-1----:R-:W-:Y:S01]  /*a600*/  FADD.FTZ R15, R173.reuse, R12 ;  /* 0x0000000cad0f7221 */ /* 0x042fe20000010000 */
[----:B------:R-:W-:-:S06]  /*a610*/  F2FP.F16.F32.PACK_AB R173, R173, R50 ;  /* 0x00000032adad723e */ /* 0x000fcc00000000ff */
[----:B------:R-:W1:Y:S01]  /*a620*/  MUFU.EX2 R47, R47 ;  /* 0x0000002f002f7308 */ /* 0x000e620000000800 */
[----:B--2---:R-:W-:Y:S01]  /*a630*/  FADD.FTZ R12, R58, R15 ;  /* 0x0000000f3a0c7221 */ /* 0x004fe20000010000 */
[C---:B---3--:R-:W-:Y:S01]  /*a640*/  FADD.FTZ R3, R25.reuse, R38 ;  /* 0x0000002619037221 */ /* 0x048fe20000010000 */
[----:B------:R-:W-:Y:S02]  /*a650*/  F2FP.F16.F32.PACK_AB R174, R25, R174 ;  /* 0x000000ae19ae723e */ /* 0x000fe400000000ff */
[C---:B-1----:R-:W-:Y:S01]  /*a660*/  FADD.FTZ R12, R47.reuse, R12 ;  /* 0x0000000c2f0c7221 */ /* 0x042fe20000010000 */
[----:B------:R-:W-:Y:S01]  /*a670*/  F2FP.F16.F32.PACK_AB R175, R47, R58 ;  /* 0x0000003a2faf723e */ /* 0x000fe200000000ff */
[----:B0-----:R-:W-:Y:S06]  /*a680*/  @!P0 BRA `(.L_x_9734) ;  /* 0x0000000000048947 */ /* 0x001fec0003800000 */
[----:B------:R-:W-:Y:S01]  /*a690*/  BPT.TRAP 0x1 ;  /* 0x000000040000795c */ /* 0x000fe20000300000 */
.L_x_9734:
[----:B------:R0:W1:Y:S01]  /*a6a0*/  SYNCS.PHASECHK.TRANS64.TRYWAIT P2, [R13+URZ+0x22850], R72 ;  /* 0x022850480d0075a7 */ /* 0x000062000804017f */
[----:B------:R-:W-:Y:S05]  /*a6b0*/  @!P0 BRA `(.L_x_9735) ;  /* 0x0000000000048947 */ /* 0x000fea0003800000 */
[----:B------:R-:W-:Y:S01]  /*a6c0*/  BPT.TRAP 0x1 ;  /* 0x000000040000795c */ /* 0x000fe20000300000 */
.L_x_9735:
[----:B------:R-:W-:Y:S04]  /*a6d0*/  BSSY B0, `(.L_x_9736) ;  /* 0x0000004000007945 */ /* 0x000fe80003800000 */
[----:B-1----:R-:W-:Y:S05]  /*a6e0*/  @P2 BRA `(.L_x_9737) ;  /* 0x0000000000082947 */ /* 0x002fea0003800000 */
[----:B------:R-:W1:Y:S02]  /*a6f0*/  SYNCS.PHASECHK.TRANS64.TRYWAIT P2, [R13+URZ+0x22850], R72 ;  /* 0x022850480d0075a7 */ /* 0x000e64000804017f */
[----:B-1----:R-:W-:Y:S05]  /*a700*/  @!P2 BRA `(.L_x_9738) ;  /* 0x000001040000a947 */ /* 0x002fea0003800000 */
.L_x_9737:
[----:B------:R-:W-:Y:S05]  /*a710*/  BSYNC B0 ;  /* 0x0000000000007941 */ /* 0x000fea0003800000 */
.L_x_9736:
[----:B------:R-:W-:Y:S05]  /*a720*/  WARPSYNC.ALL ;  /* 0x0000000000007948 */ /* 0x000fea0003800000 */
[----:B------:R-:W-:Y:S01]  /*a730*/  R2UR UR4, R19 ;  /* 0x00000000130472ca */ /* 0x000fe200000e0000 */
[----:B------:R2:W-:Y:S01]  /*a740*/  BAR.SYNC.DEFER_BLOCKING R20, 0x100 ;  /* 0x000400140000751d */ /* 0x0005e20000010000 */
[----:B------:R-:W-:Y:S01]  /*a750*/  IMAD.MOV.U32 R15, RZ, RZ, 0xc00 ;  /* 0x00000c00ff0f7424 */ /* 0x000fe200078e00ff */
[----:B------:R-:W-:Y:S01]  /*a760*/  MOV R27, 0x40000040 ;  /* 0x40000040001b7802 */ /* 0x000fe20000000f00 */
[----:B------:R-:W-:Y:S02]  /*a770*/  IMAD.MOV.U32 R25, RZ, RZ, 0x40000040 ;  /* 0x40000040ff197424 */ /* 0x000fe400078e00ff */
[----:B------:R-:W-:Y:S01]  /*a780*/  IMAD.MOV.U32 R29, RZ, RZ, 0x40000040 ;  /* 0x40000040ff1d7424 */ /* 0x000fe200078e00ff */
[----:B------:R-:W-:Y:S01]  /*a790*/  R2UR UR11, R27 ;  /* 0x000000001b0b72ca */ /* 0x000fe200000e0000 */
[----:B01----:R-:W-:Y:S01]  /*a7a0*/  @!P1 VIADD R13, R13, 0x22860 ;  /* 0x000228600d0d9836 */ /* 0x003fe20000000000 */
[----:B------:R-:W-:Y:S01]  /*a7b0*/  R2UR UR15, R25 ;  /* 0x00000000190f72ca */ /* 0x000fe200000e0000 */
[----:B------:R-:W-:Y:S01]  /*a7c0*/  ULDC UR47, c[0x0][0x9d8] ;  /* 0x00027600002f7ab9 */ /* 0x000fe20000000800 */
[----:B------:R-:W-:Y:S01]  /*a7d0*/  R2UR UR19, R27 ;  /* 0x000000001b1372ca */ /* 0x000fe200000e0000 */
[----:B------:R-:W-:Y:S01]  /*a7e0*/  ULDC UR46, c[0x0][0x988] ;  /* 0x00026200002e7ab9 */ /* 0x000fe20000000800 */
[----:B------:R-:W-:Y:S01]  /*a7f0*/  UIADD3 UR4, UR4, 0x400, URZ ;  /* 0x0000040004047890 */ /* 0x000fe2000fffe03f */
[----:B------:R-:W-:-:S02]  /*a800*/  R2UR UR23, R29 ;  /* 0x000000001d1772ca */ /* 0x000fc400000e0000 */
[----:B------:R-:W-:Y:S01]  /*a810*/  @!P1 PRMT R13, RZ, 0x654, R13 ;  /* 0x00000654ff0d9816 */ /* 0x000fe2000000000d */
[----:B------:R-:W-:-:S04]  /*a820*/  USHF.R.U32.HI UR4, URZ, 0x4, UR4 ;  /* 0x000000043f047899 */ /* 0x000fc80008011604 */
[----:B------:R-:W-:-:S04]  /*a830*/  ULOP3.LUT UR4, UR4, 0x3fff, URZ, 0xc0, !UPT ;  /* 0x00003fff04047892 */ /* 0x000fc8000f8ec03f */
[----:B------:R-:W-:-:S06]  /*a840*/  ULOP3.LUT UR37, UR4, 0x3000000, URZ, 0xfc, !UPT ;  /* 0x0300000004257892 */ /* 0x000fcc000f8efc3f */
[----:B------:R-:W-:Y:S02]  /*a850*/  IMAD R14, R200, R15, UR37 ;  /* 0x00000025c80e7e24 */ /* 0x000fe4000f8e020f */
[----:B------:R-:W-:Y:S02]  /*a860*/  IMAD.MOV.U32 R15, RZ, RZ, 0x40000040 ;  /* 0x40000040ff0f7424 */ /* 0x000fe400078e00ff */
[C---:B------:R-:W-:Y:S01]  /*a870*/  VIADD R26, R14.reuse, 0x80 ;  /* 0x000000800e1a7836 */ /* 0x040fe20000000000 */
[C---:B------:R-:W-:Y:S01]  /*a880*/  R2UR UR6, R14.reuse ;  /* 0x000000000e0672ca */ /* 0x040fe200000e0000 */
[C---:B------:R-:W-:Y:S01]  /*a890*/  VIADD R24, R14.reuse, 0x100 ;  /* 0x000001000e187836 */ /* 0x040fe20000000000 */
[----:B------:R-:W-:Y:S01]  /*a8a0*/  R2UR UR7, R15 ;  /* 0x000000000f0772ca */ /* 0x000fe200000e0000 */
[----:B------:R-:W-:Y:S01]  /*a8b0*/  VIADD R28, R14, 0x200 ;  /* 0x000002000e1c7836 */ /* 0x000fe20000000000 */
[----:B------:R-:W-:Y:S01]  /*a8c0*/  R2UR UR10, R26 ;  /* 0x000000001a0a72ca */ /* 0x000fe200000e0000 */
[----:B------:R-:W-:Y:S01]  /*a8d0*/  VIADD R26, R14, 0x180 ;  /* 0x000001800e1a7836 */ /* 0x000fe20000000000 */
[----:B------:R-:W-:Y:S01]  /*a8e0*/  R2UR UR14, R24 ;  /* 0x00000000180e72ca */ /* 0x000fe200000e0000 */
[----:B------:R-:W-:Y:S01]  /*a8f0*/  VIADD R14, R14, 0x280 ;  /* 0x000002800e0e7836 */ /* 0x000fe20000000000 */
[----:B------:R-:W-:-:S02]  /*a900*/  R2UR UR22, R28 ;  /* 0x000000001c1672ca */ /* 0x000fc400000e0000 */
[----:B------:R-:W-:Y:S02]  /*a910*/  R2UR UR18, R26 ;  /* 0x000000001a1272ca */ /* 0x000fe400000e0000 */
[----:B------:R-:W-:Y:S01]  /*a920*/  WARPGROUP.ARRIVE ;  /* 0x00000000000079c5 */ /* 0x000fe20000000000 */
[----:B------:R-:W-:Y:S02]  /*a930*/  R2UR UR26, R14 ;  /* 0x000000000e1a72ca */ /* 0x000fe400000e0000 */
[----:B------:R-:W-:-:S03]  /*a940*/  R2UR UR27, R15 ;  /* 0x000000000f1b72ca */ /* 0x000fc600000e0000 */
        /* <DEDUP_REMOVED lines=22> */
[----:B------:R0:W-:Y:S02]  /*aab0*/  @!P1 SYNCS.ARRIVE.TRANS64.RED.A1T0 RZ, [R13+URZ], RZ ;  /* 0x000000ff0dff99a7 */ /* 0x0001e4000810043f */
[----:B0-----:R-:W-:-:S05]  /*aac0*/  VIADD R13, R178, 0xfffffffe ;  /* 0xfffffffeb20d7836 */ /* 0x001fca0000000000 */
[----:B------:R-:W-:-:S13]  /*aad0*/  ISETP.GE.AND P2, PT, R13, R207, PT ;  /* 0x000000cf0d00720c */ /* 0x000fda0003f46270 */
[----:B--2---:R-:W-:Y:S05]  /*aae0*/  @!P2 BRA `(.L_x_9739) ;  /* 0x000000240034a947 */ /* 0x004fea0003800000 */
[----:B------:R-:W-:Y:S02]  /*aaf0*/  IMAD.MOV.U32 R20, RZ, RZ, R177 ;  /* 0x000000ffff147224 */ /* 0x000fe400078e00b1 */
[----:B------:R-:W-:-:S07]  /*ab00*/  IMAD.MOV.U32 R221, RZ, RZ, R176 ;  /* 0x000000ffffdd7224 */ /* 0x000fce00078e00b0 */
.L_x_9749:
[----:B------:R-:W-:Y:S01]  /*ab10*/  VIADD R200, R200, 0x1 ;  /* 0x00000001c8c87836 */ /* 0x000fe20000000000 */
[----:B------:R-:W-:Y:S05]  /*ab20*/  YIELD ;  /* 0x0000000000007946 */ /* 0x000fea0003800000 */
[----:B------:R-:W-:Y:S02]  /*ab30*/  ISETP.NE.AND P3, PT, R200, 0x2, PT ;  /* 0x00000002c800780c */ /* 0x000fe40003f65270 */
[C---:B------:R-:W-:Y:S01]  /*ab40*/  ISETP.GT.AND P2, PT, R13.reuse, R207, PT ;  /* 0x000000cf0d00720c */ /* 0x040fe20003f44270 */
[----:B------:R-:W-:Y:S01]  /*ab50*/  VIADD R13, R13, 0xffffffff ;  /* 0xffffffff0d0d7836 */ /* 0x000fe20000000000 */
[----:B0-----:R-:W-:-:S02]  /*ab60*/  SEL R14, RZ, 0x1, P3 ;  /* 0x00000001ff0e7807 */ /* 0x001fc40001800000 */
[----:B------:R-:W-:Y:S02]  /*ab70*/  SEL R200, R200, RZ, P3 ;  /* 0x000000ffc8c87207 */ /* 0x000fe40001800000 */
[----:B------:R-:W-:Y:S01]  /*ab80*/  LOP3.LUT R204, R204, R14, RZ, 0x3c, !PT ;  /* 0x0000000ecccc7212 */ /* 0x000fe200078e3cff */
[----:B------:R-:W-:Y:S06]  /*ab90*/  @!P0 BRA `(.L_x_9740) ;  /* 0x0000000000048947 */ /* 0x000fec0003800000 */
[----:B------:R-:W-:Y:S01]  /*aba0*/  BPT.TRAP 0x1 ;  /* 0x000000040000795c */ /* 0x000fe20000300000 */
.L_x_9740:
[----:B------:R-:W-:Y:S01]  /*abb0*/  IMAD R14, R200, 0x8, R19 ;  /* 0x00000008c80e7824 */ /* 0x000fe200078e0213 */
[----:B------:R-:W-:-:S04]  /*abc0*/  SHF.L.U32 R15, R204, 0x1f, RZ ;  /* 0x0000001fcc0f7819 */ /* 0x000fc800000006ff */
[----:B------:R0:W1:Y:S01]  /*abd0*/  SYNCS.PHASECHK.TRANS64.TRYWAIT P3, [R14+URZ+0x22830], R15 ;  /* 0x0228300f0e0075a7 */ /* 0x000062000806017f */
[----:B------:R-:W-:Y:S05]  /*abe0*/  @!P0 BRA `(.L_x_9741) ;  /* 0x0000000000048947 */ /* 0x000fea0003800000 */
[----:B------:R-:W-:Y:S01]  /*abf0*/  BPT.TRAP 0x1 ;  /* 0x000000040000795c */ /* 0x000fe20000300000 */
.L_x_9741:
[----:B------:R-:W-:Y:S02]  /*ac00*/  IMAD R156, R200, 0x300, R0 ;  /* 0x00000300c89c7824 */ /* 0x000fe400078e0200 */
[----:B------:R-:W-:Y:S01]  /*ac10*/  IMAD.MOV.U32 R157, RZ, RZ, 0x40000040 ;  /* 0x40000040ff9d7424 */ /* 0x000fe200078e00ff */
[----:B-1----:R-:W-:Y:S06]  /*ac20*/  @P3 BRA `(.L_x_9742) ;  /* 0x0000000000083947 */ /* 0x002fec0003800000 */
[----:B------:R-:W1:Y:S02]  /*ac30*/  SYNCS.PHASECHK.TRANS64.TRYWAIT P3, [R14+URZ+0x22830], R15 ;  /* 0x0228300f0e0075a7 */ /* 0x000e64000806017f */
[----:B-1----:R-:W-:Y:S05]  /*ac40*/  @!P3 BRA `(.L_x_9743) ;  /* 0x000000fc00c4b947 */ /* 0x002fea0003800000 */
.L_x_9742:
[----:B------:R-:W-:Y:S05]  /*ac50*/  WARPSYNC.ALL ;  /* 0x0000000000007948 */ /* 0x000fea0003800000 */
        /* <DEDUP_REMOVED lines=20> */
[----:B------:R-:W-:Y:S01]  /*ada0*/  HGMMA.64x96x16.F32 R152, gdesc[UR4], RZ, !UPT, gsb0 ;  /* 0x01600000049879f0 */ /* 0x000fe2000c0008ff */
[----:B------:R-:W-:-:S02]  /*adb0*/  R2UR UR13, R9 ;  /* 0x00000000090d72ca */ /* 0x000fc400000e0000 */
[----:B------:R-:W-:Y:S02]  /*adc0*/  R2UR UR16, R6 ;  /* 0x00000000061072ca */ /* 0x000fe400000e0000 */
[----:B------:R-:W-:Y:S01]  /*add0*/  R2UR UR17, R7 ;  /* 0x00000000071172ca */ /* 0x000fe200000e0000 */
        /* <DEDUP_REMOVED lines=46> */
[----:B------:R-:W-:Y:S01]  /*b0c0*/  FMUL.FTZ R166, R166, UR47 ;  /* 0x0000002fa6a67c20 */ /* 0x000fe20008410000 */
[----:B------:R-:W-:Y:S01]  /*b0d0*/  FMUL.FTZ R167, R167, UR47 ;  /* 0x0000002fa7a77c20 */ /* 0x000fe20008410000 */
[----:B------:R-:W3:Y:S01]  /*b0e0*/  MUFU.TANH R160, R160 ;  /* 0x000000a000a07308 */ /* 0x000ee20000002400 */
[----:B----4-:R-:W-:Y:S01]  /*b0f0*/  FMNMX.FTZ R21, R156, R21, !PT ;  /* 0x000000159c157209 */ /* 0x010fe20007810000 */
        /* <DEDUP_REMOVED lines=10> */
[----:B------:R-:W-:-:S04]  /*b1a0*/  FMUL.FTZ R199, R199, UR47 ;  /* 0x0000002fc7c77c20 */ /* 0x000fc80008410000 */
        /* <DEDUP_REMOVED lines=36> */
[----:B------:R-:W-:Y:S01]  /*b3f0*/  MUFU.TANH R196, R196 ;  /* 0x000000c400c47308 */ /* 0x000fe20000002400 */
[----:B---3--:R-:W-:-:S07]  /*b400*/  FMNMX.FTZ R21, R223, R21, !PT ;  /* 0x00000015df157209 */ /* 0x008fce0007810000 */
[----:B------:R-:W-:Y:S01]  /*b410*/  MUFU.TANH R155, R155 ;  /* 0x0000009b009b7308 */ /* 0x000fe20000002400 */
[----:B----4-:R-:W-:-:S05]  /*b420*/  FMNMX.FTZ R176, R197, R21, !PT ;  /* 0x00000015c5b07209 */ /* 0x010fca0007810000 */
        /* <DEDUP_REMOVED lines=40> */
[----:B------:R4:W-:Y:S01]  /*b6b0*/  MUFU.EX2 R227, R157 ;  /* 0x0000009d00e37308 */ /* 0x0009e20000000800 */
[-C--:B--2---:R-:W-:Y:S01]  /*b6c0*/  FMUL.FTZ R24, R24, R221.reuse ;  /* 0x000000dd18187220 */ /* 0x084fe20000410000 */
[-C--:B------:R-:W-:Y:S01]  /*b6d0*/  FMUL.FTZ R25, R25, R221.reuse ;  /* 0x000000dd19197220 */ /* 0x080fe20000410000 */
[-C--:B------:R-:W-:Y:S01]  /*b6e0*/  FMUL.FTZ R28, R28, R221.reuse ;  /* 0x000000dd1c1c7220 */ /* 0x080fe20000410000 */
[-C--:B------:R-:W-:Y:S01]  /*b6f0*/  FMUL.FTZ R29, R29, R221.reuse ;  /* 0x000000dd1d1d7220 */ /* 0x080fe20000410000 */
[-C--:B------:R-:W-:Y:S01]  /*b700*/  FMUL.FTZ R32, R32, R221.reuse ;  /* 0x000000dd20207220 */ /* 0x080fe20000410000 */
[-C--:B------:R-:W-:Y:S01]  /*b710*/  FMUL.FTZ R33, R33, R221.reuse ;  /* 0x000000dd21217220 */ /* 0x080fe20000410000 */
[-C--:B------:R-:W-:Y:S01]  /*b720*/  FMUL.FTZ R36, R36, R221.reuse ;  /* 0x000000dd24247220 */ /* 0x080fe20000410000 */
[----:B------:R-:W2:Y:S01]  /*b730*/  MUFU.EX2 R154, R153 ;  /* 0x00000099009a7308 */ /* 0x000ea20000000800 */
[----:B----4-:R-:W-:Y:S01]  /*b740*/  FMUL.FTZ R157, R178, UR47 ;  /* 0x0000002fb29d7c20 */ /* 0x010fe20008410000 */
[----:B------:R-:W-:Y:S01]  /*b750*/  FMNMX.FTZ R178, R196, R20, !PT ;  /* 0x00000014c4b27209 */ /* 0x000fe20007810000 */
        /* <DEDUP_REMOVED lines=57> */
[----:B---3--:R-:W-:Y:S01]  /*baf0*/  FFMA.FTZ R221, R221, R3, R152 ;  /* 0x00000003dddd7223 */ /* 0x008fe20000010098 */
[----:B------:R-:W-:Y:S01]  /*bb00*/  FMNMX.FTZ R178, R155, R178, !PT ;  /* 0x000000b29bb27209 */ /* 0x000fe20007810000 */
[----:B------:R-:W-:Y:S01]  /*bb10*/  FMUL.FTZ R3, R170, UR47 ;  /* 0x0000002faa037c20 */ /* 0x000fe20008410000 */
[----:B------:R-:W-:Y:S01]  /*bb20*/  FMUL.FTZ R170, R174, UR47 ;  /* 0x0000002faeaa7c20 */ /* 0x000fe20008410000 */
[----:B------:R-:W-:Y:S01]  /*bb30*/  FMUL.FTZ R174, R179, UR47 ;  /* 0x0000002fb3ae7c20 */ /* 0x000fe20008410000 */
[----:B------:R-:W-:Y:S01]  /*bb40*/  FMNMX.FTZ R179, R158, R178, !PT ;  /* 0x000000b29eb37209 */ /* 0x000fe20007810000 */
[C---:B--2---:R-:W-:Y:S01]  /*bb50*/  FADD.FTZ R221, R154.reuse, R221 ;  /* 0x000000dd9add7221 */ /* 0x044fe20000010000 */
[----:B------:R-:W-:Y:S01]  /*bb60*/  F2FP.F16.F32.PACK_AB R152, R154, R152 ;  /* 0x000000989a98723e */ /* 0x000fe200000000ff */
[----:B------:R-:W-:Y:S01]  /*bb70*/  FMUL.FTZ R153, R171, UR47 ;  /* 0x0000002fab997c20 */ /* 0x000fe20008410000 */
[----:B------:R-:W-:Y:S01]  /*bb80*/  FMNMX.FTZ R179, R159, R179, !PT ;  /* 0x000000b39fb37209 */ /* 0x000fe20007810000 */
[----:B------:R2:W3:Y:S08]  /*bb90*/  MUFU.EX2 R154, R156 ;  /* 0x0000009c009a7308 */ /* 0x0004f00000000800 */
[----:B------:R-:W4:Y:S01]  /*bba0*/  MUFU.TANH R3, R3 ;  /* 0x0000000300037308 */ /* 0x000f220000002400 */
[----:B--2---:R-:W-:Y:S01]  /*bbb0*/  FMUL.FTZ R156, R175, UR47 ;  /* 0x0000002faf9c7c20 */ /* 0x004fe20008410000 */
[----:B------:R-:W-:Y:S01]  /*bbc0*/  FMUL.FTZ R175, R182, UR47 ;  /* 0x0000002fb6af7c20 */ /* 0x000fe20008410000 */
[----:B------:R-:W-:-:S04]  /*bbd0*/  FMNMX.FTZ R182, R162, R179, !PT ;  /* 0x000000b3a2b67209 */ /* 0x000fc80007810000 */
[----:B------:R-:W-:Y:S01]  /*bbe0*/  FMNMX.FTZ R182, R163, R182, !PT ;  /* 0x000000b6a3b67209 */ /* 0x000fe20007810000 */
[----:B------:R-:W2:Y:S01]  /*bbf0*/  MUFU.TANH R153, R153 ;  /* 0x0000009900997308 */ /* 0x000ea20000002400 */
[----:B---3--:R-:W-:Y:S01]  /*bc00*/  FADD.FTZ R171, R154, R221 ;  /* 0x000000dd9aab7221 */ /* 0x008fe20000010000 */
[----:B------:R-:W-:-:S03]  /*bc10*/  F2FP.F16.F32.PACK_AB R154, R227, R154 ;  /* 0x0000009ae39a723e */ /* 0x000fc600000000ff */
[----:B------:R-:W-:-:S03]  /*bc20*/  FADD.FTZ R171, R227, R171 ;  /* 0x000000abe3ab7221 */ /* 0x000fc60000010000 */
[----:B------:R-:W3:Y:S08]  /*bc30*/  MUFU.TANH R170, R170 ;  /* 0x000000aa00aa7308 */ /* 0x000ef00000002400 */
[----:B------:R5:W-:Y:S08]  /*bc40*/  MUFU.TANH R178, R183 ;  /* 0x000000b700b27308 */ /* 0x000bf00000002400 */
[----:B------:R-:W0:Y:S01]  /*bc50*/  MUFU.TANH R156, R156 ;  /* 0x0000009c009c7308 */ /* 0x000e220000002400 */
[----:B-----5:R-:W-:-:S04]  /*bc60*/  FMNMX.FTZ R183, R166, R182, !PT ;  /* 0x000000b6a6b77209 */ /* 0x020fc80007810000 */
[----:B------:R-:W-:-:S03]  /*bc70*/  FMNMX.FTZ R183, R167, R183, !PT ;  /* 0x000000b7a7b77209 */ /* 0x000fc60007810000 */
[----:B------:R-:W5:Y:S08]  /*bc80*/  MUFU.TANH R157, R157 ;  /* 0x0000009d009d7308 */ /* 0x000f700000002400 */
[----:B------:R4:W-:Y:S08]  /*bc90*/  MUFU.TANH R179, R186 ;  /* 0x000000ba00b37308 */ /* 0x0009f00000002400 */
[----:B------:R-:W1:Y:S01]  /*bca0*/  MUFU.TANH R174, R174 ;  /* 0x000000ae00ae7308 */ /* 0x000e620000002400 */
[----:B----4-:R-:W-:-:S04]  /*bcb0*/  FMNMX.FTZ R186, R3, R183, !PT ;  /* 0x000000b703ba7209 */ /* 0x010fc80007810000 */
[----:B--2---:R-:W-:-:S03]  /*bcc0*/  FMNMX.FTZ R186, R153, R186, !PT ;  /* 0x000000ba99ba7209 */ /* 0x004fc60007810000 */
[----:B------:R-:W2:Y:S08]  /*bcd0*/  MUFU.TANH R175, R175 ;  /* 0x000000af00af7308 */ /* 0x000eb00000002400 */
[----:B------:R3:W4:Y:S08]  /*bce0*/  MUFU.TANH R182, R187 ;  /* 0x000000bb00b67308 */ /* 0x0007300000002400 */
[----:B------:R5:W4:Y:S01]  /*bcf0*/  MUFU.TANH R183, R190 ;  /* 0x000000be00b77308 */ /* 0x000b220000002400 */
[----:B---3--:R-:W-:-:S04]  /*bd00*/  FMNMX.FTZ R187, R170, R186, !PT ;  /* 0x000000baaabb7209 */ /* 0x008fc80007810000 */
[----:B0-----:R-:W-:-:S03]  /*bd10*/  FMNMX.FTZ R187, R156, R187, !PT ;  /* 0x000000bb9cbb7209 */ /* 0x001fc60007810000 */
[----:B------:R2:W0:Y:S01]  /*bd20*/  MUFU.TANH R186, R191 ;  /* 0x000000bf00ba7308 */ /* 0x0004220000002400 */
[----:B-----5:R-:W-:-:S04]  /*bd30*/  FMNMX.FTZ R190, R157, R187, !PT ;  /* 0x000000bb9dbe7209 */ /* 0x020fc80007810000 */
[----:B-1----:R-:W-:-:S03]  /*bd40*/  FMNMX.FTZ R190, R174, R190, !PT ;  /* 0x000000beaebe7209 */ /* 0x002fc60007810000 */
[----:B------:R1:W3:Y:S01]  /*bd50*/  MUFU.TANH R187, R194 ;  /* 0x000000c200bb7308 */ /* 0x0002e20000002400 */
[----:B--2---:R-:W-:-:S04]  /*bd60*/  FMNMX.FTZ R191, R175, R190, !PT ;  /* 0x000000beafbf7209 */ /* 0x004fc80007810000 */
[----:B------:R-:W-:-:S03]  /*bd70*/  FMNMX.FTZ R191, R178, R191, !PT ;  /* 0x000000bfb2bf7209 */ /* 0x000fc60007810000 */
[----:B------:R2:W5:Y:S01]  /*bd80*/  MUFU.TANH R190, R195 ;  /* 0x000000c300be7308 */ /* 0x0005620000002400 */
[----:B-1----:R-:W-:-:S04]  /*bd90*/  FMNMX.FTZ R194, R179, R191, !PT ;  /* 0x000000bfb3c27209 */ /* 0x002fc80007810000 */
[----:B----4-:R-:W-:-:S03]  /*bda0*/  FMNMX.FTZ R194, R182, R194, !PT ;  /* 0x000000c2b6c27209 */ /* 0x010fc60007810000 */
[----:B------:R-:W1:Y:S01]  /*bdb0*/  MUFU.TANH R191, R198 ;  /* 0x000000c600bf7308 */ /* 0x000e620000002400 */
[----:B--2---:R-:W-:-:S04]  /*bdc0*/  FMNMX.FTZ R195, R183, R194, !PT ;  /* 0x000000c2b7c37209 */ /* 0x004fc80007810000 */
[----:B0-----:R-:W-:-:S03]  /*bdd0*/  FMNMX.FTZ R195, R186, R195, !PT ;  /* 0x000000c3bac37209 */ /* 0x001fc60007810000 */
[----:B------:R-:W0:Y:S01]  /*bde0*/  MUFU.TANH R194, R199 ;  /* 0x000000c700c27308 */ /* 0x000e220000002400 */
[----:B---3--:R-:W-:-:S04]  /*bdf0*/  FMNMX.FTZ R195, R187, R195, !PT ;  /* 0x000000c3bbc37209 */ /* 0x008fc80007810000 */
[----:B-----5:R-:W-:-:S03]  /*be00*/  FMNMX.FTZ R195, R190, R195, !PT ;  /* 0x000000c3bec37209 */ /* 0x020fc60007810000 */
[----:B------:R-:W-:Y:S01]  /*be10*/  MUFU.EX2 R160, R160 ;  /* 0x000000a000a07308 */ /* 0x000fe20000000800 */
[----:B-1----:R-:W-:-:S07]  /*be20*/  FMNMX.FTZ R195, R191, R195, !PT ;  /* 0x000000c3bfc37209 */ /* 0x002fce0007810000 */
[----:B------:R-:W1:Y:S01]  /*be30*/  MUFU.EX2 R161, R161 ;  /* 0x000000a100a17308 */ /* 0x000e620000000800 */
[----:B0-----:R-:W-:-:S05]  /*be40*/  FMNMX.FTZ R198, R194, R195, !PT ;  /* 0x000000c3c2c67209 */ /* 0x001fca0007810000 */
[----:B------:R-:W0:Y:S02]  /*be50*/  SHFL.BFLY PT, R195, R198, 0x2, 0x1f ;  /* 0x0c401f00c6c37f89 */ /* 0x000e2400000e0000 */
[----:B------:R-:W-:Y:S08]  /*be60*/  MUFU.EX2 R164, R164 ;  /* 0x000000a400a47308 */ /* 0x000ff00000000800 */
[----:B------:R-:W-:Y:S08]  /*be70*/  MUFU.EX2 R165, R165 ;  /* 0x000000a500a57308 */ /* 0x000ff00000000800 */
[----:B------:R-:W-:Y:S01]  /*be80*/  MUFU.EX2 R168, R168 ;  /* 0x000000a800a87308 */ /* 0x000fe20000000800 */
[----:B0-----:R-:W-:-:S07]  /*be90*/  FMNMX.FTZ R198, R198, R195, !PT ;  /* 0x000000c3c6c67209 */ /* 0x001fce0007810000 */
[----:B------:R0:W-:Y:S01]  /*bea0*/  MUFU.EX2 R195, R177 ;  /* 0x000000b100c37308 */ /* 0x0001e20000000800 */
        /* <DEDUP_REMOVED lines=34> */
[----:B------:R-:W2:Y:S01]  /*c0d0*/  S2R R194, SR_TID.X ;  /* 0x0000000000c27919 */ /* 0x000ea20000002100 */
[----:B-1----:R-:W-:-:S06]  /*c0e0*/  F2FP.F16.F32.PACK_AB R156, R161, R160 ;  /* 0x000000a0a19c723e */ /* 0x002fcc00000000ff */
[----:B------:R-:W1:Y:S08]  /*c0f0*/  MUFU.EX2 R196, R196 ;  /* 0x000000c400c47308 */ /* 0x000e700000000800 */
[----:B------:R-:W3:Y:S01]  /*c100*/  MUFU.EX2 R155, R155 ;  /* 0x0000009b009b7308 */ /* 0x000ee20000000800 */
[-C--:B0-----:R-:W-:Y:S01]  /*c110*/  FMUL.FTZ R26, R26, R198.reuse ;  /* 0x000000c61a1a7220 */ /* 0x081fe20000410000 */
[-C--:B------:R-:W-:Y:S01]  /*c120*/  FMUL.FTZ R27, R27, R198.reuse ;  /* 0x000000c61b1b7220 */ /* 0x080fe20000410000 */
[-C--:B------:R-:W-:Y:S01]  /*c130*/  FMUL.FTZ R30, R30, R198.reuse ;  /* 0x000000c61e1e7220 */ /* 0x080fe20000410000 */
[-C--:B------:R-:W-:Y:S01]  /*c140*/  FMUL.FTZ R31, R31, R198.reuse ;  /* 0x000000c61f1f7220 */ /* 0x080fe20000410000 */
[-C--:B------:R-:W-:Y:S01]  /*c150*/  FMUL.FTZ R34, R34, R198.reuse ;  /* 0x000000c622227220 */ /* 0x080fe20000410000 */
[-C--:B------:R-:W-:Y:S01]  /*c160*/  FMUL.FTZ R35, R35, R198.reuse ;  /* 0x000000c623237220 */ /* 0x080fe20000410000 */
[----:B------:R-:W-:Y:S01]  /*c170*/  FMUL.FTZ R38, R38, R198 ;  /* 0x000000c626267220 */ /* 0x000fe20000410000 */
[----:B------:R0:W4:Y:S01]  /*c180*/  MUFU.EX2 R221, R158 ;  /* 0x0000009e00dd7308 */ /* 0x0001220000000800 */
[----:B-1----:R-:W-:Y:S01]  /*c190*/  FFMA.FTZ R12, R198, R12, R196 ;  /* 0x0000000cc60c7223 */ /* 0x002fe200000100c4 */
[-C--:B------:R-:W-:Y:S01]  /*c1a0*/  FMUL.FTZ R39, R39, R198.reuse ;  /* 0x000000c627277220 */ /* 0x080fe20000410000 */
[-C--:B------:R-:W-:Y:S01]  /*c1b0*/  FMUL.FTZ R42, R42, R198.reuse ;  /* 0x000000c62a2a7220 */ /* 0x080fe20000410000 */
[-C--:B------:R-:W-:Y:S01]  /*c1c0*/  FMUL.FTZ R43, R43, R198.reuse ;  /* 0x000000c62b2b7220 */ /* 0x080fe20000410000 */
[-C--:B------:R-:W-:Y:S01]  /*c1d0*/  FMUL.FTZ R46, R46, R198.reuse ;  /* 0x000000c62e2e7220 */ /* 0x080fe20000410000 */
[-C--:B------:R-:W-:Y:S01]  /*c1e0*/  FMUL.FTZ R47, R47, R198.reuse ;  /* 0x000000c62f2f7220 */ /* 0x080fe20000410000 */
[----:B------:R-:W-:Y:S01]  /*c1f0*/  FMUL.FTZ R50, R50, R198 ;  /* 0x000000c632327220 */ /* 0x000fe20000410000 */
[----:B------:R-:W1:Y:S01]  /*c200*/  MUFU.EX2 R159, R159 ;  /* 0x0000009f009f7308 */ /* 0x000e620000000800 */
[----:B0-----:R-:W-:Y:S01]  /*c210*/  FADD.FTZ R158, R160, R171 ;  /* 0x000000aba09e7221 */ /* 0x001fe20000010000 */
[----:B---3--:R-:W-:Y:S01]  /*c220*/  FADD.FTZ R12, R155, R12 ;  /* 0x0000000c9b0c7221 */ /* 0x008fe20000010000 */
[----:B--2---:R-:W-:Y:S01]  /*c230*/  SHF.R.U32.HI R194, RZ, 0x7, R194 ;  /* 0x00000007ffc27819 */ /* 0x004fe200000116c2 */
[----:B------:R-:W-:-:S02]  /*c240*/  @!P1 VIADD R160, R14, 0x22840 ;  /* 0x000228400ea09836 */ /* 0x000fc40000000000 */
[----:B------:R-:W-:Y:S01]  /*c250*/  FADD.FTZ R158, R161, R158 ;  /* 0x0000009ea19e7221 */ /* 0x000fe20000010000 */
[----:B------:R-:W-:Y:S01]  /*c260*/  FMUL.FTZ R51, R51, R198 ;  /* 0x000000c633337220 */ /* 0x000fe20000410000 */
[----:B------:R-:W-:Y:S01]  /*c270*/  IADD3 R194, -R194, 0xb, RZ ;  /* 0x0000000bc2c27810 */ /* 0x000fe20007ffe1ff */
[----:B------:R0:W2:Y:S01]  /*c280*/  MUFU.EX2 R227, R162 ;  /* 0x000000a200e37308 */ /* 0x0000a20000000800 */
[----:B------:R-:W-:Y:S01]  /*c290*/  FADD.FTZ R158, R164, R158 ;  /* 0x0000009ea49e7221 */ /* 0x000fe20000010000 */
[----:B----4-:R-:W-:Y:S01]  /*c2a0*/  FADD.FTZ R12, R221, R12 ;  /* 0x0000000cdd0c7221 */ /* 0x010fe20000010000 */
[----:B------:R-:W-:Y:S01]  /*c2b0*/  @!P1 PRMT R160, RZ, 0x654, R160 ;  /* 0x00000654ffa09816 */ /* 0x000fe200000000a0 */
[----:B------:R3:W-:Y:S06]  /*c2c0*/  BAR.ARV R194, 0x100 ;  /* 0x000400c20000751d */ /* 0x0007ec0000002000 */
[----:B------:R-:W4:Y:S01]  /*c2d0*/  MUFU.EX2 R163, R163 ;  /* 0x000000a300a37308 */ /* 0x000f220000000800 */
[----:B------:R-:W-:Y:S01]  /*c2e0*/  FADD.FTZ R158, R165, R158 ;  /* 0x0000009ea59e7221 */ /* 0x000fe20000010000 */
[----:B-1----:R-:W-:Y:S01]  /*c2f0*/  FADD.FTZ R12, R159, R12 ;  /* 0x0000000c9f0c7221 */ /* 0x002fe20000010000 */
[----:B------:R1:W-:Y:S01]  /*c300*/  @!P1 SYNCS.ARRIVE.TRANS64.RED.A1T0 RZ, [R160+URZ], RZ ;  /* 0x000000ffa0ff99a7 */ /* 0x0003e2000810043f */
[----:B0-----:R-:W-:Y:S01]  /*c310*/  F2FP.F16.F32.PACK_AB R162, R173, R172 ;  /* 0x000000acada2723e */ /* 0x001fe200000000ff */
[-C--:B------:R-:W-:Y:S01]  /*c320*/  FMUL.FTZ R54, R54, R198.reuse ;  /* 0x000000c636367220 */ /* 0x080fe20000410000 */
[-C--:B------:R-:W-:Y:S01]  /*c330*/  FMUL.FTZ R55, R55, R198.reuse ;  /* 0x000000c637377220 */ /* 0x080fe20000410000 */
[----:B--2---:R-:W-:Y:S01]  /*c340*/  FADD.FTZ R12, R227, R12 ;  /* 0x0000000ce30c7221 */ /* 0x004fe20000010000 */
        /* <DEDUP_REMOVED lines=8> */
[----:B------:R1:W-:Y:S01]  /*c3d0*/  MUFU.EX2 R171, R3 ;  /* 0x0000000300ab7308 */ /* 0x0003e20000000800 */
[----:B----4-:R-:W-:Y:S01]  /*c3e0*/  FADD.FTZ R12, R163, R12 ;  /* 0x0000000ca30c7221 */ /* 0x010fe20000010000 */
        /* <DEDUP_REMOVED lines=9> */
[----:B0-----:R-:W-:Y:S01]  /*c480*/  FADD.FTZ R12, R161, R12 ;  /* 0x0000000ca10c7221 */ /* 0x001fe20000010000 */
[----:B------:R-:W-:Y:S01]  /*c490*/  F2FP.F16.F32.PACK_AB R164, R195, R222 ;  /* 0x000000dec3a4723e */ /* 0x000fe200000000ff */
[----:B------:R-:W-:Y:S01]  /*c4a0*/  FADD.FTZ R3, R169, R3 ;  /* 0x00000003a9037221 */ /* 0x000fe20000010000 */
[-C--:B------:R-:W-:Y:S01]  /*c4b0*/  FMUL.FTZ R82, R82, R198.reuse ;  /* 0x000000c652527220 */ /* 0x080fe20000410000 */
[-C--:B------:R-:W-:Y:S01]  /*c4c0*/  FMUL.FTZ R83, R83, R198.reuse ;  /* 0x000000c653537220 */ /* 0x080fe20000410000 */
[----:B------:R-:W0:Y:S01]  /*c4d0*/  MUFU.EX2 R180, R180 ;  /* 0x000000b400b47308 */ /* 0x000e220000000800 */
[----:B------:R-:W-:Y:S01]  /*c4e0*/  FADD.FTZ R3, R172, R3 ;  /* 0x00000003ac037221 */ /* 0x000fe20000010000 */
[-C--:B------:R-:W-:Y:S01]  /*c4f0*/  FMUL.FTZ R86, R86, R198.reuse ;  /* 0x000000c656567220 */ /* 0x080fe20000410000 */
[-C--:B------:R-:W-:Y:S01]  /*c500*/  FMUL.FTZ R87, R87, R198.reuse ;  /* 0x000000c657577220 */ /* 0x080fe20000410000 */
[-C--:B------:R-:W-:Y:S01]  /*c510*/  FMUL.FTZ R90, R90, R198.reuse ;  /* 0x000000c65a5a7220 */ /* 0x080fe20000410000 */
[----:B------:R-:W-:Y:S01]  /*c520*/  FADD.FTZ R3, R173, R3 ;  /* 0x00000003ad037221 */ /* 0x000fe20000010000 */
[-C--:B------:R-:W-:Y:S01]  /*c530*/  FMUL.FTZ R91, R91, R198.reuse ;  /* 0x000000c65b5b7220 */ /* 0x080fe20000410000 */
[-C--:B------:R-:W-:Y:S01]  /*c540*/  FMUL.FTZ R94, R94, R198.reuse ;  /* 0x000000c65e5e7220 */ /* 0x080fe20000410000 */
[----:B------:R-:W1:Y:S01]  /*c550*/  MUFU.EX2 R181, R181 ;  /* 0x000000b500b57308 */ /* 0x000e620000000800 */
[----:B------:R-:W-:Y:S01]  /*c560*/  FADD.FTZ R3, R222, R3 ;  /* 0x00000003de037221 */ /* 0x000fe20000010000 */
[----:B--2---:R-:W-:Y:S01]  /*c570*/  FADD.FTZ R12, R167, R12 ;  /* 0x0000000ca70c7221 */ /* 0x004fe20000010000 */
[-C--:B------:R-:W-:Y:S01]  /*c580*/  FMUL.FTZ R95, R95, R198.reuse ;  /* 0x000000c65f5f7220 */ /* 0x080fe20000410000 */
[-C--:B------:R-:W-:Y:S01]  /*c590*/  FMUL.FTZ R98, R98, R198.reuse ;  /* 0x000000c662627220 */ /* 0x080fe20000410000 */
[----:B------:R-:W-:Y:S01]  /*c5a0*/  FADD.FTZ R3, R195, R3 ;  /* 0x00000003c3037221 */ /* 0x000fe20000010000 */
[----:B------:R-:W-:Y:S01]  /*c5b0*/  FADD.FTZ R12, R171, R12 ;  /* 0x0000000cab0c7221 */ /* 0x000fe20000010000 */
[-C--:B------:R-:W-:Y:S01]  /*c5c0*/  FMUL.FTZ R99, R99, R198.reuse ;  /* 0x000000c663637220 */ /* 0x080fe20000410000 */
[----:B------:R2:W4:Y:S01]  /*c5d0*/  MUFU.EX2 R165, R153 ;  /* 0x0000009900a57308 */ /* 0x0005220000000800 */
        /* <DEDUP_REMOVED lines=8> */
[C---:B-1----:R-:W-:Y:S01]  /*c660*/  F2FP.F16.F32.PACK_AB R166, R181.reuse, R180 ;  /* 0x000000b4b5a6723e */ /* 0x042fe200000000ff */
[----:B------:R-:W-:Y:S01]  /*c670*/  FADD.FTZ R3, R181, R3 ;  /* 0x00000003b5037221 */ /* 0x000fe20000010000 */
[----:B--2---:R-:W-:Y:S01]  /*c680*/  F2FP.F16.F32.PACK_AB R153, R155, R196 ;  /* 0x000000c49b99723e */ /* 0x004fe200000000ff */
[-C--:B------:R-:W-:Y:S01]  /*c690*/  FMUL.FTZ R114, R114, R198.reuse ;  /* 0x000000c672727220 */ /* 0x080fe20000410000 */
[----:B------:R-:W-:Y:S01]  /*c6a0*/  F2FP.F16.F32.PACK_AB R155, R159, R221 ;  /* 0x000000dd9f9b723e */ /* 0x000fe200000000ff */
[-C--:B------:R-:W-:Y:S01]  /*c6b0*/  FMUL.FTZ R115, R115, R198.reuse ;  /* 0x000000c673737220 */ /* 0x080fe20000410000 */
[----:B------:R-:W-:Y:S01]  /*c6c0*/  F2FP.F16.F32.PACK_AB R159, R167, R161 ;  /* 0x000000a1a79f723e */ /* 0x000fe200000000ff */
        /* <DEDUP_REMOVED lines=19> */
[-C--:B------:R-:W-:Y:S01]  /*c800*/  FMUL.FTZ R139, R139, R198.reuse ;  /* 0x000000c68b8b7220 */ /* 0x080fe20000410000 */
[----:B------:R-:W-:Y:S01]  /*c810*/  F2FP.F16.F32.PACK_AB R163, R169, R199 ;  /* 0x000000c7a9a3723e */ /* 0x000fe200000000ff */
[-C--:B------:R-:W-:Y:S01]  /*c820*/  FMUL.FTZ R142, R142, R198.reuse ;  /* 0x000000c68e8e7220 */ /* 0x080fe20000410000 */
[-C--:B------:R-:W-:Y:S01]  /*c830*/  FMUL.FTZ R143, R143, R198.reuse ;  /* 0x000000c68f8f7220 */ /* 0x080fe20000410000 */
[-C--:B------:R-:W-:Y:S01]  /*c840*/  FMUL.FTZ R146, R146, R198.reuse ;  /* 0x000000c692927220 */ /* 0x080fe20000410000 */
[----:B------:R-:W1:Y:S01]  /*c850*/  MUFU.EX2 R175, R175 ;  /* 0x000000af00af7308 */ /* 0x000e620000000800 */
[----:B----4-:R-:W-:Y:S01]  /*c860*/  FADD.FTZ R12, R173, R12 ;  /* 0x0000000cad0c7221 */ /* 0x010fe20000010000 */
[-C--:B------:R-:W-:Y:S01]  /*c870*/  FMUL.FTZ R147, R147, R198.reuse ;  /* 0x000000c693937220 */ /* 0x080fe20000410000 */
[-C--:B------:R-:W-:Y:S01]  /*c880*/  FMUL.FTZ R150, R150, R198.reuse ;  /* 0x000000c696967220 */ /* 0x080fe20000410000 */
[----:B------:R-:W-:-:S04]  /*c890*/  FMUL.FTZ R151, R151, R198 ;  /* 0x000000c697977220 */ /* 0x000fc80000410000 */
        /* <DEDUP_REMOVED lines=43> */
[----:B------:R-:W-:Y:S02]  /*cb50*/  F2FP.F16.F32.PACK_AB R174, R197, R223 ;  /* 0x000000dfc5ae723e */ /* 0x000fe400000000ff */
[C---:B0-----:R-:W-:Y:S01]  /*cb60*/  FADD.FTZ R12, R20.reuse, R12 ;  /* 0x0000000c140c7221 */ /* 0x041fe20000010000 */
[----:B------:R-:W-:Y:S01]  /*cb70*/  F2FP.F16.F32.PACK_AB R175, R20, R191 ;  /* 0x000000bf14af723e */ /* 0x000fe200000000ff */
[----:B---3--:R-:W-:Y:S06]  /*cb80*/  @!P0 BRA `(.L_x_9744) ;  /* 0x0000000000048947 */ /* 0x008fec0003800000 */
[----:B------:R-:W-:Y:S01]  /*cb90*/  BPT.TRAP 0x1 ;  /* 0x000000040000795c */ /* 0x000fe20000300000 */
.L_x_9744:
[----:B------:R0:W1:Y:S01]  /*cba0*/  SYNCS.PHASECHK.TRANS64.TRYWAIT P3, [R14+URZ+0x22850], R15 ;  /* 0x0228500f0e0075a7 */ /* 0x000062000806017f */
[----:B------:R-:W-:Y:S05]  /*cbb0*/  @!P0 BRA `(.L_x_9745) ;  /* 0x0000000000048947 */ /* 0x000fea0003800000 */
[----:B------:R-:W-:Y:S01]  /*cbc0*/  BPT.TRAP 0x1 ;  /* 0x000000040000795c */ /* 0x000fe20000300000 */
.L_x_9745:
[----:B------:R-:W-:Y:S04]  /*cbd0*/  BSSY B0, `(.L_x_9746) ;  /* 0x0000004000007945 */ /* 0x000fe80003800000 */
[----:B-1----:R-:W-:Y:S05]  /*cbe0*/  @P3 BRA `(.L_x_9747) ;  /* 0x0000000000083947 */ /* 0x002fea0003800000 */
[----:B------:R-:W1:Y:S02]  /*cbf0*/  SYNCS.PHASECHK.TRANS64.TRYWAIT P3, [R14+URZ+0x22850], R15 ;  /* 0x0228500f0e0075a7 */ /* 0x000e64000806017f */
[----:B-1----:R-:W-:Y:S05]  /*cc00*/  @!P3 BRA `(.L_x_9748) ;  /* 0x000000dc00e8b947 */ /* 0x002fea0003800000 */
.L_x_9747:
[----:B------:R-:W-:Y:S05]  /*cc10*/  BSYNC B0 ;  /* 0x0000000000007941 */ /* 0x000fea0003800000 */
.L_x_9746:
[----:B------:R-:W2:Y:S01]  /*cc20*/  S2R R20, SR_TID.X ;  /* 0x0000000000147919 */ /* 0x000ea20000002100 */
[----:B------:R-:W-:Y:S05]  /*cc30*/  WARPSYNC.ALL ;  /* 0x0000000000007948 */ /* 0x000fea0003800000 */
[----:B------:R-:W-:Y:S02]  /*cc40*/  IMAD.MOV.U32 R178, RZ, RZ, 0xc00 ;  /* 0x00000c00ffb27424 */ /* 0x000fe400078e00ff */
[----:B------:R-:W-:Y:S02]  /*cc50*/  IMAD.MOV.U32 R179, RZ, RZ, 0x40000040 ;  /* 0x40000040ffb37424 */ /* 0x000fe400078e00ff */
[----:B------:R-:W-:-:S02]  /*cc60*/  IMAD R178, R200, R178, UR37 ;  /* 0x00000025c8b27e24 */ /* 0x000fc4000f8e02b2 */
[----:B01----:R-:W-:Y:S01]  /*cc70*/  @!P1 VIADD R14, R14, 0x22860 ;  /* 0x000228600e0e9836 */ /* 0x003fe20000000000 */
[----:B------:R-:W-:Y:S01]  /*cc80*/  R2UR UR7, R179 ;  /* 0x00000000b30772ca */ /* 0x000fe200000e0000 */
[----:B------:R-:W-:Y:S01]  /*cc90*/  IMAD.MOV.U32 R179, RZ, RZ, 0x40000040 ;  /* 0x40000040ffb37424 */ /* 0x000fe200078e00ff */
[----:B------:R-:W-:Y:S01]  /*cca0*/  R2UR UR6, R178 ;  /* 0x00000000b20672ca */ /* 0x000fe200000e0000 */
[----:B------:R-:W-:Y:S01]  /*ccb0*/  IMAD.MOV.U32 R221, RZ, RZ, R176 ;  /* 0x000000ffffdd7224 */ /* 0x000fe200078e00b0 */
[----:B------:R-:W-:Y:S02]  /*ccc0*/  @!P1 PRMT R14, RZ, 0x654, R14 ;  /* 0x00000654ff0e9816 */ /* 0x000fe4000000000e */
[----:B--2---:R-:W-:-:S04]  /*ccd0*/  SHF.R.U32.HI R20, RZ, 0x7, R20 ;  /* 0x00000007ff147819 */ /* 0x004fc80000011614 */
[----:B------:R-:W-:Y:S01]  /*cce0*/  IADD3 R15, R20, 0x8, RZ ;  /* 0x00000008140f7810 */ /* 0x000fe20007ffe0ff */
[----:B------:R-:W-:-:S04]  /*ccf0*/  IMAD.MOV.U32 R20, RZ, RZ, R177 ;  /* 0x000000ffff147224 */ /* 0x000fc800078e00b1 */
[----:B------:R0:W-:Y:S06]  /*cd00*/  BAR.SYNC.DEFER_BLOCKING R15, 0x100 ;  /* 0x0004000f0000751d */ /* 0x0001ec0000010000 */
        /* <DEDUP_REMOVED lines=41> */
[----:B------:R0:W-:Y:S01]  /*cfa0*/  @!P1 SYNCS.ARRIVE.TRANS64.RED.A1T0 RZ, [R14+URZ], RZ ;  /* 0x000000ff0eff99a7 */ /* 0x0001e2000810043f */
[----:B------:R-:W-:Y:S05]  /*cfb0*/  @P2 BRA `(.L_x_9749) ;  /* 0xffffffd800d42947 */ /* 0x000fea000383ffff */
.L_x_9739:
[----:B------:R-:W-:Y:S05]  /*cfc0*/  WARPSYNC.ALL ;  /* 0x0000000000007948 */ /* 0x000fea0003800000 */
[----:B------:R-:W1:Y:S01]  /*cfd0*/  SHFL.BFLY PT, R0, R3, 0x2, 0x1f ;  /* 0x0c401f0003007f89 */ /* 0x000e6200000e0000 */
[----:B------:R-:W-:Y:S02]  /*cfe0*/  IMAD.MOV.U32 R20, RZ, RZ, -0x800000 ;  /* 0xff800000ff147424 */ /* 0x000fe400078e00ff */
[----:B------:R-:W-:Y:S01]  /*cff0*/  IMAD.MOV.U32 R4, RZ, RZ, RZ ;  /* 0x000000ffff047224 */ /* 0x000fe200078e00ff */
[----:B------:R2:W-:Y:S06]  /*d000*/  BAR.ARV R194, 0x100 ;  /* 0x000400c20000751d */ /* 0x0005ec0000002000 */
[----:B------:R-:W-:-:S02]  /*d010*/  VIADD R200, R200, 0x1 ;  /* 0x00000001c8c87836 */ /* 0x000fc40000000000 */
[----:B------:R-:W-:Y:S06]  /*d020*/  BAR.ARV 0x8, 0x180 ;  /* 0x0206000000007b1d */ /* 0x000fec0000002000 */
[----:B------:R-:W-:Y:S01]  /*d030*/  ISETP.NE.AND P1, PT, R200, 0x2, PT ;  /* 0x00000002c800780c */ /* 0x000fe20003f25270 */
[----:B------:R-:W-:-:S03]  /*d040*/  VIADD R217, R217, 0x1 ;  /* 0x00000001d9d97836 */ /* 0x000fc60000000000 */
[----:B------:R-:W-:Y:S01]  /*d050*/  SEL R200, R200, RZ, P1 ;  /* 0x000000ffc8c87207 */ /* 0x000fe20000800000 */
[----:B-1----:R-:W-:-:S05]  /*d060*/  FADD.FTZ R0, R0, R3 ;  /* 0x0000000300007221 */ /* 0x002fca0000010000 */
[----:B------:R-:W1:Y:S02]  /*d070*/  SHFL.BFLY PT, R5, R0, 0x1, 0x1f ;  /* 0x0c201f0000057f89 */ /* 0x000e6400000e0000 */
[----:B-1----:R-:W-:-:S05]  /*d080*/  FADD.FTZ R7, R0, R5 ;  /* 0x0000000500077221 */ /* 0x002fca0000010000 */
[----:B------:R-:W-:-:S13]  /*d090*/  FSETP.NE.FTZ.AND P0, PT, R7, RZ, PT ;  /* 0x000000ff0700720b */ /* 0x000fda0003f15000 */
[----:B------:R-:W1:Y:S01]  /*d0a0*/  @P0 MUFU.LG2 R5, R7 ;  /* 0x0000000700050308 */ /* 0x000e620000000c00 */
[----:B------:R-:W-:-:S07]  /*d0b0*/  @P0 FMUL.FTZ R3, R21, 0.69314718246459960938 ;  /* 0x3f31721815030820 */ /* 0x000fce0000410000 */
[----:B------:R-:W3:Y:S01]  /*d0c0*/  @P0 MUFU.RCP R4, R7 ;  /* 0x0000000700040308 */ /* 0x000ee20000001000 */
[----:B-1----:R-:W-:-:S04]  /*d0d0*/  @P0 FMUL.FTZ R6, R5, 0.69314718246459960938 ;  /* 0x3f31721805060820 */ /* 0x002fc80000410000 */
[----:B------:R-:W-:Y:S02]  /*d0e0*/  @P0 FFMA.FTZ R20, R3, R176, R6 ;  /* 0x000000b003140223 */ /* 0x000fe40000010006 */
[----:B------:R-:W1:Y:S01]  /*d0f0*/  SHFL.BFLY PT, R3, R12, 0x2, 0x1f ;  /* 0x0c401f000c037f89 */ /* 0x000e6200000e0000 */
        /* <DEDUP_REMOVED lines=22> */
[----:B-1----:R-:W-:Y:S01]  /*d260*/  FADD.FTZ R5, R3, R12 ;  /* 0x0000000c03057221 */ /* 0x002fe20000010000 */
[-C--:B------:R-:W-:Y:S01]  /*d270*/  FMUL.FTZ R68, R68, R4.reuse ;  /* 0x0000000444447220 */ /* 0x080fe20000410000 */
[-C--:B------:R-:W-:Y:S01]  /*d280*/  FMUL.FTZ R69, R69, R4.reuse ;  /* 0x0000000445457220 */ /* 0x080fe20000410000 */
[-C--:B------:R-:W-:Y:S01]  /*d290*/  FMUL.FTZ R72, R72, R4.reuse ;  /* 0x0000000448487220 */ /* 0x080fe20000410000 */
[-C--:B------:R-:W-:Y:S01]  /*d2a0*/  FMUL.FTZ R73, R73, R4.reuse ;  /* 0x0000000449497220 */ /* 0x080fe20000410000 */
[----:B------:R-:W1:Y:S01]  /*d2b0*/  SHFL.BFLY PT, R0, R5, 0x1, 0x1f ;  /* 0x0c201f0005007f89 */ /* 0x000e6200000e0000 */
        /* <DEDUP_REMOVED lines=24> */
[----:B------:R-:W-:Y:S01]  /*d440*/  IMAD.MOV.U32 R0, RZ, RZ, RZ ;  /* 0x000000ffff007224 */ /* 0x000fe200078e00ff */
[----:B------:R-:W-:Y:S01]  /*d450*/  SEL R5, RZ, 0x1, P1 ;  /* 0x00000001ff057807 */ /* 0x000fe20000800000 */
        /* <DEDUP_REMOVED lines=15> */
[----:B------:R-:W1:Y:S01]  /*d550*/  @P0 MUFU.LG2 R3, R8 ;  /* 0x0000000800030308 */ /* 0x000e620000000c00 */
[----:B------:R-:W-:Y:S01]  /*d560*/  @P0 FMUL.FTZ R21, R21, 0.69314718246459960938 ;  /* 0x3f31721815150820 */ /* 0x000fe20000410000 */
[----:B------:R-:W-:Y:S01]  /*d570*/  FMUL.FTZ R149, R149, R4 ;  /* 0x0000000495957220 */ /* 0x000fe20000410000 */
[----:B------:R-:W-:-:S05]  /*d580*/  LOP3.LUT R204, R204, R5, RZ, 0x3c, !PT ;  /* 0x00000005cccc7212 */ /* 0x000fca00078e3cff */
[----:B------:R-:W3:Y:S01]  /*d590*/  @P0 MUFU.RCP R0, R8 ;  /* 0x0000000800000308 */ /* 0x000ee20000001000 */
[----:B-1----:R-:W-:Y:S01]  /*d5a0*/  @P0 FMUL.FTZ R6, R3, 0.69314718246459960938 ;  /* 0x3f31721803060820 */ /* 0x002fe20000410000 */
[----:B------:R-:W-:-:S03]  /*d5b0*/  IMAD.MOV.U32 R3, RZ, RZ, -0x800000 ;  /* 0xff800000ff037424 */ /* 0x000fc600078e00ff */
[----:B------:R-:W-:Y:S01]  /*d5c0*/  @P0 FFMA.FTZ R3, R21, R177, R6 ;  /* 0x000000b115030223 */ /* 0x000fe20000010006 */
[----:B------:R-:W-:Y:S01]  /*d5d0*/  PLOP3.LUT P0, PT, PT, PT, PT, 0x8, 0x0 ;  /* 0x000000000000781c */ /* 0x000fe20003f0e170 */
        /* <DEDUP_REMOVED lines=63> */
[----:B--2---:R-:W-:-:S07]  /*d9d0*/  FMUL.FTZ R151, R151, R0 ;  /* 0x0000000097977220 */ /* 0x004fce0000410000 */
.L_x_9698:
[----:B------:R-:W-:Y:S05]  /*d9e0*/  WARPSYNC.ALL ;  /* 0x0000000000007948 */ /* 0x000fea0003800000 */
[----:B------:R-:W1:Y:S08]  /*d9f0*/  S2UR UR5, SR_CgaCtaId ;  /* 0x00000000000579c3 */ /* 0x000e700000008800 */
[----:B------:R-:W-:Y:S06]  /*da00*/  BAR.SYNC.DEFER_BLOCKING 0x5, 0x180 ;  /* 0x0146000000007b1d */ /* 0x000fec0000010000 */
[----:B------:R-:W-:Y:S01]  /*da10*/  UMOV UR4, 0x400 ;  /* 0x0000040000047882 */ /* 0x000fe20000000000 */
[----:B------:R-:W-:Y:S01]  /*da20*/  BSSY B0, `(.L_x_9750) ;  /* 0x00004e0000007945 */ /* 0x000fe20003800000 */
[----:B-1----:R-:W-:-:S06]  /*da30*/  ULEA UR4, UR5, UR4, 0x18 ;  /* 0x0000000405047291 */ /* 0x002fcc000f8ec03f */
[----:B------:R-:W-:-:S05]  /*da40*/  IMAD.U32 R19, RZ, RZ, UR4 ;  /* 0x00000004ff137e24 */ /* 0x000fca000f8e00ff */
[----:B-----5:R1:W2:Y:S01]  /*da50*/  LDS.128 R152, [R19+0x228d0] ;  /* 0x0228d00013987984 */ /* 0x0202a20000000c00 */
[----:B------:R-:W-:Y:S06]  /*da60*/  BAR.ARV 0x4, 0x180 ;  /* 0x0106000000007b1d */ /* 0x000fec0000002000 */
[----:B------:R-:W-:Y:S05]  /*da70*/  @P0 BRA `(.L_x_9751) ;  /* 0x0000003c00940947 */ /* 0x000fea0003800000 */
[----:B------:R-:W0:Y:S01]  /*da80*/  LDL R4, [R1+0x70] ;  /* 0x0000700001047983 */ /* 0x000e220000100800 */
[C---:B------:R-:W-:Y:S01]  /*da90*/  ISETP.NE.AND P0, PT, R212.reuse, RZ, PT ;  /* 0x000000ffd400720c */ /* 0x040fe20003f05270 */
[----:B------:R-:W-:Y:S01]  /*daa0*/  ULDC UR4, c[0x0][0xad4] ;  /* 0x0002b50000047ab9 */ /* 0x000fe20000000800 */
[----:B------:R-:W-:Y:S01]  /*dab0*/  F2FP.F16.F32.PACK_AB R6, R29, R28 ;  /* 0x0000001c1d06723e */ /* 0x000fe200000000ff */
[----:B------:R-:W3:Y:S01]  /*dac0*/  S2R R0, SR_SWINHI ;  /* 0x0000000000007919 */ /* 0x000ee20000002f00 */
[----:B------:R-:W-:Y:S01]  /*dad0*/  SEL R212, R212, UR4, P0 ;  /* 0x00000004d4d47c07 */ /* 0x000fe20008000000 */
[----:B------:R-:W-:Y:S05]  /*dae0*/  WARPSYNC.ALL ;  /* 0x0000000000007948 */ /* 0x000fea0003800000 */
[----:B------:R-:W-:Y:S01]  /*daf0*/  F2FP.F16.F32.PACK_AB R7, R31, R30 ;  /* 0x0000001e1f07723e */ /* 0x000fe200000000ff */
[----:B------:R-:W-:Y:S01]  /*db00*/  ULDC.64 UR4, c[0x0][0xc00] ;  /* 0x0003000000047ab9 */ /* 0x000fe20000000a00 */
[----:B------:R-:W-:Y:S01]  /*db10*/  F2FP.F16.F32.PACK_AB R8, R33, R32 ;  /* 0x000000202108723e */ /* 0x000fe200000000ff */
[----:B------:R-:W-:Y:S01]  /*db20*/  ULDC.64 UR6, c[0x0][0xc08] ;  /* 0x0003020000067ab9 */ /* 0x000fe20000000a00 */
[----:B------:R-:W-:-:S02]  /*db30*/  F2FP.F16.F32.PACK_AB R9, R35, R34 ;  /* 0x000000222309723e */ /* 0x000fc400000000ff */
[----:B------:R-:W-:Y:S02]  /*db40*/  F2FP.F16.F32.PACK_AB R10, R37, R36 ;  /* 0x00000024250a723e */ /* 0x000fe400000000ff */
[----:B------:R-:W-:Y:S01]  /*db50*/  F2FP.F16.F32.PACK_AB R11, R39, R38 ;  /* 0x00000026270b723e */ /* 0x000fe200000000ff */
[----:B------:R-:W-:Y:S01]  /*db60*/  BAR.SYNC.DEFER_BLOCKING 0x1, 0x100 ;  /* 0x0044000000007b1d */ /* 0x000fe20000010000 */
[----:B------:R-:W-:-:S04]  /*db70*/  ISETP.NE.U32.AND P1, PT, RZ, UR4, PT ;  /* 0x00000004ff007c0c */ /* 0x000fc8000bf25070 */
[----:B------:R-:W-:Y:S02]  /*db80*/  ISETP.NE.AND.EX P1, PT, RZ, UR5, PT, P1 ;  /* 0x00000005ff007c0c */ /* 0x000fe4000bf25310 */
[----:B------:R-:W-:Y:S02]  /*db90*/  MOV R12, R19 ;  /* 0x00000013000c7202 */ /* 0x000fe40000000f00 */
[----:B---3--:R-:W-:-:S03]  /*dba0*/  MOV R13, R0 ;  /* 0x00000000000d7202 */ /* 0x008fc60000000f00 */
[----:B0-----:R-:W-:-:S04]  /*dbb0*/  IMAD.WIDE R14, R4, 0x2, R12 ;  /* 0x00000002040e7825 */ /* 0x001fc800078e020c */
        /* <DEDUP_REMOVED lines=32> */
[----:B------:R-:W-:Y:S02]  /*ddc0*/  LOP3.LUT R0, R4, 0x380, RZ, 0xc0, !PT ;  /* 0x0000038004007812 */ /* 0x000fe400078ec0ff */
[----:B------:R-:W-:Y:S02]  /*ddd0*/  IADD3.X R5, RZ, R15, RZ, P0, !PT ;  /* 0x0000000fff057210 */ /* 0x000fe400007fe4ff */
[----:B------:R-:W-:-:S02]  /*dde0*/  SHF.R.U64 R0, R0, 0x3, RZ ;  /* 0x0000000300007819 */ /* 0x000fc400000012ff */
[----:B------:R-:W-:Y:S02]  /*ddf0*/  F2FP.F16.F32.PACK_AB R7, R63, R62 ;  /* 0x0000003e3f07723e */ /* 0x000fe400000000ff */
        /* <DEDUP_REMOVED lines=126> */
[----:B0-----:R-:W-:-:S04]  /*e5e0*/  IADD3 R0, P0, R14, 0xc060, RZ ;  /* 0x0000c0600e007810 */ /* 0x001fc80007f1e0ff */
[----:B------:R-:W-:Y:S01]  /*e5f0*/  LOP3.LUT R4, R0, 0x380, RZ, 0xc0, !PT ;  /* 0x0000038000047812 */ /* 0x000fe200078ec0ff */
[----:B------:R-:W-:Y:S01]  /*e600*/  IMAD.X R15, RZ, RZ, R15, P0 ;  /* 0x000000ffff0f7224 */ /* 0x000fe200000e060f */
[----:B------:R-:W-:Y:S02]  /*e610*/  IADD3 R6, P0, R214, UR4, RZ ;  /* 0x00000004d6067c10 */ /* 0x000fe4000ff1e0ff */
        /* <DEDUP_REMOVED lines=15> */
[----:B------:R-:W-:Y:S01]  /*e710*/  IMAD.MOV.U32 R15, RZ, RZ, 0x9b8 ;  /* 0x000009b8ff0f7424 */ /* 0x000fe200078e00ff */
[----:B------:R-:W-:-:S04]  /*e720*/  ISETP.GT.AND P2, PT, R212, 0x1, PT ;  /* 0x00000001d400780c */ /* 0x000fc80003f44270 */
[----:B------:R-:W-:-:S04]  /*e730*/  SEL R15, R15, 0x978, P2 ;  /* 0x000009780f0f7807 */ /* 0x000fc80001000000 */
[----:B0-----:R3:W0:Y:S08]  /*e740*/  LDC.64 R10, c[0x0][R15+0x220] ;  /* 0x000088000f0a7b82 */ /* 0x0016300000000a00 */
[----:B------:R3:W4:Y:S01]  /*e750*/  LDC.64 R8, c[0x0][R15+0x218] ;  /* 0x000086000f087b82 */ /* 0x0007220000000a00 */
[----:B------:R-:W-:Y:S05]  /*e760*/  @P0 BRA `(.L_x_9752) ;  /* 0x0000000000100947 */ /* 0x000fea0003800000 */
[----:B------:R-:W-:Y:S05]  /*e770*/  @!P1 BRA `(.L_x_9752) ;  /* 0x00000000000c9947 */ /* 0x000fea0003800000 */
[----:B-----5:R-:W2:Y:S04]  /*e780*/  LDG.E R0, desc[UR40][R6.64] ;  /* 0x0000002806007981 */ /* 0x020ea8000c1e1900 */
[----:B---3--:R-:W2:Y:S02]  /*e790*/  LDG.E R6, desc[UR40][R6.64+0x4] ;  /* 0x0000042806067981 */ /* 0x008ea4000c1e1900 */
[----:B--2---:R-:W-:-:S07]  /*e7a0*/  IMAD.IADD R0, R6, 0x1, -R0 ;  /* 0x0000000106007824 */ /* 0x004fce00078e0a00 */
.L_x_9752:
[----:B------:R-:W2:Y:S01]  /*e7b0*/  LDL.LU R5, [R1+0x4c] ;  /* 0x00004c0001057983 */ /* 0x000ea20000300800 */
[----:B------:R-:W1:Y:S03]  /*e7c0*/  LDC R157, c[0x0][0xbe8] ;  /* 0x0002fa00ff9d7b82 */ /* 0x000e660000000800 */
[----:B------:R-:W2:Y:S01]  /*e7d0*/  LDL R160, [R1+0x6c] ;  /* 0x00006c0001a07983 */ /* 0x000ea20000100800 */
[----:B------:R-:W-:-:S03]  /*e7e0*/  ISETP.NE.U32.AND P0, PT, RZ, UR4, PT ;  /* 0x00000004ff007c0c */ /* 0x000fc6000bf05070 */
[----:B------:R-:W2:Y:S01]  /*e7f0*/  LDL R159, [R1+0x68] ;  /* 0x00006800019f7983 */ /* 0x000ea20000100800 */
[----:B---3--:R-:W3:Y:S01]  /*e800*/  LDC.64 R6, c[0x0][R15+0x228] ;  /* 0x00008a000f067b82 */ /* 0x008ee20000000a00 */
[----:B------:R-:W-:Y:S02]  /*e810*/  ISETP.NE.AND.EX P0, PT, RZ, UR5, PT, P0 ;  /* 0x00000005ff007c0c */ /* 0x000fe4000bf05300 */
[----:B------:R-:W3:Y:S02]  /*e820*/  LDL R158, [R1+0x54] ;  /* 0x00005400019e7983 */ /* 0x000ee40000100800 */
[----:B------:R-:W-:Y:S02]  /*e830*/  SEL R213, R213, RZ, !P0 ;  /* 0x000000ffd5d57207 */ /* 0x000fe40004000000 */
[----:B-1----:R-:W-:-:S03]  /*e840*/  ISETP.NE.AND P1, PT, R157, 0x1, PT ;  /* 0x000000019d00780c */ /* 0x002fc60003f25270 */
[----:B0-----:R-:W-:Y:S02]  /*e850*/  IMAD R11, R11, R213, RZ ;  /* 0x000000d50b0b7224 */ /* 0x001fe400078e02ff */
[----:B----4-:R-:W-:-:S08]  /*e860*/  IMAD R14, R9, R211, RZ ;  /* 0x000000d3090e7224 */ /* 0x010fd000078e02ff */
[----:B--2---:R-:W0:Y:S01]  /*e870*/  @P1 LDC R152, c[0x0][0xbec] ;  /* 0x0002fb00ff981b82 */ /* 0x004e220000000800 */
[----:B------:R-:W-:-:S07]  /*e880*/  IMAD.WIDE.U32 R8, R8, R211, RZ ;  /* 0x000000d308087225 */ /* 0x000fce00078e00ff */
[----:B------:R-:W1:Y:S01]  /*e890*/  @P1 LDC R156, c[0x0][0xbf0] ;  /* 0x0002fc00ff9c1b82 */ /* 0x000e620000000800 */
[----:B------:R-:W-:Y:S02]  /*e8a0*/  IMAD.IADD R14, R9, 0x1, R14 ;  /* 0x00000001090e7824 */ /* 0x000fe400078e020e */
[----:B-----5:R-:W-:Y:S01]  /*e8b0*/  IMAD R0, R0, R157, RZ ;  /* 0x0000009d00007224 */ /* 0x020fe200078e02ff */
[----:B------:R-:W-:-:S05]  /*e8c0*/  SEL R5, R5, RZ, !P0 ;  /* 0x000000ff05057207 */ /* 0x000fca0004000000 */
[C---:B------:R-:W-:Y:S02]  /*e8d0*/  IMAD R5, R10.reuse, R5, R11 ;  /* 0x000000050a057224 */ /* 0x040fe400078e020b */
[----:B------:R-:W-:-:S04]  /*e8e0*/  IMAD.WIDE.U32 R10, R10, R213, RZ ;  /* 0x000000d50a0a7225 */ /* 0x000fc800078e00ff */
[----:B------:R-:W-:Y:S01]  /*e8f0*/  IMAD.IADD R11, R11, 0x1, R5 ;  /* 0x000000010b0b7824 */ /* 0x000fe200078e0205 */
[--C-:B------:R-:W-:Y:S02]  /*e900*/  IADD3 R10, P0, P3, R10, R8, R4.reuse ;  /* 0x000000080a0a7210 */ /* 0x100fe40007b1e004 */
[----:B------:R-:W-:Y:S02]  /*e910*/  SHF.R.S32.HI R5, RZ, 0x1f, R4 ;  /* 0x0000001fff057819 */ /* 0x000fe40000011404 */
[----:B------:R-:W-:Y:S02]  /*e920*/  SEL R8, R219, RZ, P2 ;  /* 0x000000ffdb087207 */ /* 0x000fe40001000000 */
[----:B------:R-:W-:Y:S01]  /*e930*/  IADD3.X R11, R11, R14, R5, P0, P3 ;  /* 0x0000000e0b0b7210 */ /* 0x000fe200007e6405 */
[----:B------:R-:W-:Y:S02]  /*e940*/  IMAD R14, R218, 0x80, R160 ;  /* 0x00000080da0e7824 */ /* 0x000fe400078e02a0 */
[----:B---3--:R-:W-:-:S02]  /*e950*/  IMAD R21, R7, R8, RZ ;  /* 0x0000000807157224 */ /* 0x008fc400078e02ff */
[----:B------:R-:W-:-:S04]  /*e960*/  IMAD.WIDE.U32 R8, R6, R8, RZ ;  /* 0x0000000806087225 */ /* 0x000fc800078e00ff */
[----:B0-----:R-:W-:-:S04]  /*e970*/  @P1 IMAD.HI.U32 R6, R14, R152, RZ ;  /* 0x000000980e061227 */ /* 0x001fc800078e00ff */
[----:B------:R-:W-:Y:S01]  /*e980*/  IMAD.MOV.U32 R152, RZ, RZ, R14 ;  /* 0x000000ffff987224 */ /* 0x000fe200078e000e */
[----:B-1----:R-:W-:Y:S02]  /*e990*/  @P1 SHF.R.U32.HI R152, RZ, R156, R6 ;  /* 0x0000009cff981219 */ /* 0x002fe40000011606 */
[----:B------:R0:W1:Y:S03]  /*e9a0*/  LDC.64 R6, c[0x0][R15+0x210] ;  /* 0x000084000f067b82 */ /* 0x0000660000000a00 */
[----:B0-----:R-:W-:-:S04]  /*e9b0*/  IMAD.MOV R15, RZ, RZ, -R152 ;  /* 0x000000ffff0f7224 */ /* 0x001fc800078e0a98 */
[----:B------:R-:W-:Y:S01]  /*e9c0*/  IMAD R15, R157, R15, R14 ;  /* 0x0000000f9d0f7224 */ /* 0x000fe200078e020e */
[----:B------:R-:W-:Y:S01]  /*e9d0*/  IADD3 R8, P0, P3, R152, R10, R8 ;  /* 0x0000000a98087210 */ /* 0x000fe20007b1e008 */
[----:B------:R-:W-:Y:S01]  /*e9e0*/  IMAD.IADD R21, R9, 0x1, R21 ;  /* 0x0000000109157824 */ /* 0x000fe200078e0215 */
[----:B------:R-:W-:Y:S02]  /*e9f0*/  SHF.R.S32.HI R9, RZ, 0x1f, R152 ;  /* 0x0000001fff097819 */ /* 0x000fe40000011498 */
[----:B------:R-:W-:Y:S02]  /*ea00*/  SHF.R.S32.HI R10, RZ, 0x1f, R15 ;  /* 0x0000001fff0a7819 */ /* 0x000fe4000001140f */
[----:B------:R-:W-:Y:S01]  /*ea10*/  IADD3.X R9, R9, R11, R21, P0, P3 ;  /* 0x0000000b09097210 */ /* 0x000fe200007e6415 */
[----:B-1----:R-:W-:-:S04]  /*ea20*/  IMAD R7, R7, R15, RZ ;  /* 0x0000000f07077224 */ /* 0x002fc800078e02ff */
[C---:B------:R-:W-:Y:S02]  /*ea30*/  IMAD R7, R6.reuse, R10, R7 ;  /* 0x0000000a06077224 */ /* 0x040fe400078e0207 */
[----:B------:R-:W0:Y:S01]  /*ea40*/  LDC.64 R10, c[0x0][0xba8] ;  /* 0x0002ea00ff0a7b82 */ /* 0x000e220000000a00 */
[----:B------:R-:W-:-:S07]  /*ea50*/  IMAD.WIDE.U32 R8, R6, R15, R8 ;  /* 0x0000000f06087225 */ /* 0x000fce00078e0008 */
[----:B0-----:R-:W0:Y:S08]  /*ea60*/  @!P2 LDC R10, c[0x0][0xb50] ;  /* 0x0002d400ff0aab82 */ /* 0x001e300000000800 */
[----:B------:R-:W1:Y:S01]  /*ea70*/  @!P2 LDC R11, c[0x0][0xb54] ;  /* 0x0002d500ff0bab82 */ /* 0x000e620000000800 */
[----:B------:R-:W-:Y:S01]  /*ea80*/  IMAD.IADD R7, R9, 0x1, R7 ;  /* 0x0000000109077824 */ /* 0x000fe200078e0207 */
[----:B------:R-:W-:-:S02]  /*ea90*/  LEA R21, R218, R159, 0x7 ;  /* 0x0000009fda157211 */ /* 0x000fc400078e38ff */
[----:B0-----:R-:W-:-:S04]  /*eaa0*/  LEA R10, P0, R8, R10, 0x2 ;  /* 0x0000000a080a7211 */ /* 0x001fc800078010ff */
[----:B-1----:R-:W-:Y:S01]  /*eab0*/  LEA.HI.X R11, R8, R11, R7, 0x2, P0 ;  /* 0x0000000b080b7211 */ /* 0x002fe200000f1407 */
[----:B------:R-:W-:Y:S04]  /*eac0*/  SHFL.IDX PT, R6, R10, RZ, 0x1c1f ;  /* 0x001c1fff0a067589 */ /* 0x000fe800000e0000 */
[----:B------:R-:W0:Y:S04]  /*ead0*/  SHFL.IDX PT, R7, R11, RZ, 0x1c1f ;  /* 0x001c1fff0b077589 */ /* 0x000e2800000e0000 */
[----:B------:R1:W-:Y:S04]  /*eae0*/  SHFL.IDX PT, R8, R10, 0x1, 0x1c1f ;  /* 0x003c1f000a087f89 */ /* 0x0003e800000e0000 */
[----:B------:R-:W2:Y:S01]  /*eaf0*/  SHFL.IDX PT, R9, R11, 0x1, 0x1c1f ;  /* 0x003c1f000b097f89 */ /* 0x000ea200000e0000 */
[----:B------:R-:W-:Y:S01]  /*eb00*/  LOP3.LUT P0, RZ, R158, 0x3, RZ, 0xc0, !PT ;  /* 0x000000039eff7812 */ /* 0x000fe2000780c0ff */
[----:B-1----:R-:W-:-:S03]  /*eb10*/  VIADD R10, R21, 0x8 ;  /* 0x00000008150a7836 */ /* 0x002fc60000000000 */
[-C--:B------:R-:W-:Y:S02]  /*eb20*/  ISETP.GE.OR P3, PT, R21, R0.reuse, P0 ;  /* 0x000000001500720c */ /* 0x080fe40000766670 */
[----:B------:R-:W-:-:S11]  /*eb30*/  ISETP.GE.OR P0, PT, R10, R0, P0 ;  /* 0x000000000a00720c */ /* 0x000fd60000706670 */
[----:B0-----:R0:W-:Y:S04]  /*eb40*/  @!P3 ST.E desc[UR40][R6.64], R20 ;  /* 0x000000140600b985 */ /* 0x0011e8000c101928 */
[----:B--2---:R0:W-:Y:S01]  /*eb50*/  @!P0 ST.E desc[UR40][R8.64], R3 ;  /* 0x0000000308008985 */ /* 0x0041e2000c101928 */
[----:B------:R-:W-:Y:S05]  /*eb60*/  @P2 BRA `(.L_x_9753) ;  /* 0x0000001000382947 */ /* 0x000fea0003800000 */
[----:B0-----:R-:W0:Y:S01]  /*eb70*/  S2R R3, SR_TID.X ;  /* 0x0000000000037919 */ /* 0x001e220000002100 */
[----:B------:R-:W1:Y:S01]  /*eb80*/  @P1 LDC R10, c[0x0][0xbec] ;  /* 0x0002fb00ff0a1b82 */ /* 0x000e620000000800 */
[----:B------:R-:W-:Y:S01]  /*eb90*/  ULDC.64 UR4, c[0x0][0xaa0] ;  /* 0x0002a80000047ab9 */ /* 0x000fe20000000a00 */
        /* <DEDUP_REMOVED lines=34> */
[C---:B------:R-:W-:Y:S01]  /*edc0*/  IADD3 R53, P2, R12.reuse, 0x7000, RZ ;  /* 0x000070000c357810 */ /* 0x040fe20007f5e0ff */
[----:B------:R-:W5:Y:S01]  /*edd0*/  LD.E.128 R28, desc[UR40][R28.64] ;  /* 0x000000281c1c7980 */ /* 0x000f62000c101d00 */
[----:B------:R-:W-:-:S02]  /*ede0*/  IADD3 R57, P3, R12, 0x8000, RZ ;  /* 0x000080000c397810 */ /* 0x000fc40007f7e0ff */
[----:B------:R-:W-:Y:S01]  /*edf0*/  IADD3 R61, P4, R12, 0x9000, RZ ;  /* 0x000090000c3d7810 */ /* 0x000fe20007f9e0ff */
[----:B------:R-:W5:Y:S01]  /*ee00*/  LD.E.128 R32, desc[UR40][R32.64] ;  /* 0x0000002820207980 */ /* 0x000f62000c101d00 */
[----:B------:R-:W-:Y:S02]  /*ee10*/  LOP3.LUT R64, R65, 0x380, RZ, 0xc0, !PT ;  /* 0x0000038041407812 */ /* 0x000fe400078ec0ff */
[----:B------:R-:W-:Y:S01]  /*ee20*/  LOP3.LUT R48, R49, 0x380, RZ, 0xc0, !PT ;  /* 0x0000038031307812 */ /* 0x000fe200078ec0ff */
[----:B------:R-:W5:Y:S01]  /*ee30*/  LD.E.128 R36, desc[UR40][R36.64] ;  /* 0x0000002824247980 */ /* 0x000f62000c101d00 */
[----:B------:R-:W-:Y:S02]  /*ee40*/  LOP3.LUT R52, R53, 0x380, RZ, 0xc0, !PT ;  /* 0x0000038035347812 */ /* 0x000fe400078ec0ff */
[----:B------:R-:W-:Y:S01]  /*ee50*/  LOP3.LUT R56, R57, 0x380, RZ, 0xc0, !PT ;  /* 0x0000038039387812 */ /* 0x000fe200078ec0ff */
[----:B------:R-:W5:Y:S01]  /*ee60*/  LD.E.128 R40, desc[UR40][R40.64] ;  /* 0x0000002828287980 */ /* 0x000f62000c101d00 */
[----:B------:R-:W-:-:S02]  /*ee70*/  LOP3.LUT R60, R61, 0x380, RZ, 0xc0, !PT ;  /* 0x000003803d3c7812 */ /* 0x000fc400078ec0ff */
[----:B------:R-:W-:Y:S01]  /*ee80*/  SHF.R.U64 R64, R64, 0x3, RZ ;  /* 0x0000000340407819 */ /* 0x000fe200000012ff */
[----:B------:R-:W5:Y:S01]  /*ee90*/  LD.E.128 R44, desc[UR40][R44.64] ;  /* 0x000000282c2c7980 */ /* 0x000f62000c101d00 */
[----:B------:R-:W-:Y:S02]  /*eea0*/  LOP3.LUT R11, R12, 0x380, RZ, 0xc0, !PT ;  /* 0x000003800c0b7812 */ /* 0x000fe400078ec0ff */
[----:B------:R-:W-:Y:S02]  /*eeb0*/  SHF.R.U64 R48, R48, 0x3, RZ ;  /* 0x0000000330307819 */ /* 0x000fe400000012ff */
[----:B------:R-:W-:Y:S02]  /*eec0*/  SHF.R.U64 R52, R52, 0x3, RZ ;  /* 0x0000000334347819 */ /* 0x000fe400000012ff */
[----:B------:R-:W-:Y:S02]  /*eed0*/  SHF.R.U64 R56, R56, 0x3, RZ ;  /* 0x0000000338387819 */ /* 0x000fe400000012ff */
[----:B------:R-:W-:-:S02]  /*eee0*/  SHF.R.U64 R60, R60, 0x3, RZ ;  /* 0x000000033c3c7819 */ /* 0x000fc400000012ff */
[----:B------:R-:W-:Y:S01]  /*eef0*/  LOP3.LUT R64, R64, R65, RZ, 0x3c, !PT ;  /* 0x0000004140407212 */ /* 0x000fe200078e3cff */
[--C-:B------:R-:W-:Y:S01]  /*ef00*/  IMAD.X R65, RZ, RZ, R13.reuse, P5 ;  /* 0x000000ffff417224 */ /* 0x100fe200028e060d */
[----:B------:R-:W-:Y:S02]  /*ef10*/  IADD3 R9, P5, R12, 0xf000, RZ ;  /* 0x0000f0000c097810 */ /* 0x000fe40007fbe0ff */
        /* <DEDUP_REMOVED lines=14> */
[----:B------:R-:W-:Y:S01]  /*f000*/  IADD3 R81, P4, R12, 0xe000, RZ ;  /* 0x0000e0000c517810 */ /* 0x000fe20007f9e0ff */
[----:B------:R-:W5:Y:S01]  /*f010*/  LD.E.128 R52, desc[UR40][R52.64] ;  /* 0x0000002834347980 */ /* 0x000f62000c101d00 */
[----:B------:R-:W-:Y:S02]  /*f020*/  LOP3.LUT R8, R9, 0x380, RZ, 0xc0, !PT ;  /* 0x0000038009087812 */ /* 0x000fe400078ec0ff */
[----:B------:R-:W-:Y:S01]  /*f030*/  LOP3.LUT R12, R11, R12, RZ, 0x3c, !PT ;  /* 0x0000000c0b0c7212 */ /* 0x000fe200078e3cff */
[----:B------:R-:W5:Y:S01]  /*f040*/  LD.E.128 R56, desc[UR40][R56.64] ;  /* 0x0000002838387980 */ /* 0x000f62000c101d00 */
[----:B------:R-:W-:Y:S02]  /*f050*/  SHF.R.U64 R8, R8, 0x3, RZ ;  /* 0x0000000308087819 */ /* 0x000fe400000012ff */
[----:B------:R-:W-:Y:S01]  /*f060*/  LOP3.LUT R68, R69, 0x380, RZ, 0xc0, !PT ;  /* 0x0000038045447812 */ /* 0x000fe200078ec0ff */
[----:B------:R0:W5:Y:S01]  /*f070*/  LD.E.128 R24, desc[UR40][R12.64] ;  /* 0x000000280c187980 */ /* 0x000162000c101d00 */
[----:B------:R-:W-:-:S02]  /*f080*/  LOP3.LUT R84, R8, R9, RZ, 0x3c, !PT ;  /* 0x0000000908547212 */ /* 0x000fc400078e3cff */
[----:B------:R-:W-:Y:S01]  /*f090*/  LOP3.LUT R8, R7, 0xfffffff8, RZ, 0xc0, !PT ;  /* 0xfffffff807087812 */ /* 0x000fe200078ec0ff */
[----:B------:R-:W5:Y:S01]  /*f0a0*/  LD.E.128 R60, desc[UR40][R60.64] ;  /* 0x000000283c3c7980 */ /* 0x000f62000c101d00 */
[----:B------:R-:W-:Y:S02]  /*f0b0*/  LOP3.LUT R72, R73, 0x380, RZ, 0xc0, !PT ;  /* 0x0000038049487812 */ /* 0x000fe400078ec0ff */
[----:B------:R-:W-:Y:S01]  /*f0c0*/  LOP3.LUT R76, R77, 0x380, RZ, 0xc0, !PT ;  /* 0x000003804d4c7812 */ /* 0x000fe200078ec0ff */
[----:B------:R-:W5:Y:S01]  /*f0d0*/  LD.E.128 R64, desc[UR40][R64.64] ;  /* 0x0000002840407980 */ /* 0x000f62000c101d00 */
[----:B------:R-:W-:Y:S01]  /*f0e0*/  LOP3.LUT R80, R81, 0x380, RZ, 0xc0, !PT ;  /* 0x0000038051507812 */ /* 0x000fe200078ec0ff */
[----:B0-----:R-:W0:Y:S01]  /*f0f0*/  @P1 LDC R12, c[0x0][0xbf0] ;  /* 0x0002fc00ff0c1b82 */ /* 0x001e220000000800 */
[----:B------:R-:W-:Y:S01]  /*f100*/  IMAD R9, R4, UR5, R5 ;  /* 0x0000000504097c24 */ /* 0x000fe2000f8e0205 */
[----:B------:R-:W-:Y:S01]  /*f110*/  SHF.R.U64 R68, R68, 0x3, RZ ;  /* 0x0000000344447819 */ /* 0x000fe200000012ff */
[----:B------:R-:W-:Y:S01]  /*f120*/  IMAD.IADD R3, R3, 0x1, -R8 ;  /* 0x0000000103037824 */ /* 0x000fe200078e0a08 */
[----:B------:R-:W-:Y:S01]  /*f130*/  SHF.R.U64 R72, R72, 0x3, RZ ;  /* 0x0000000348487819 */ /* 0x000fe200000012ff */
[----:B------:R-:W-:Y:S01]  /*f140*/  IMAD.WIDE.U32 R4, R4, UR4, RZ ;  /* 0x0000000404047c25 */ /* 0x000fe2000f8e00ff */
[----:B------:R-:W-:Y:S01]  /*f150*/  ULDC.64 UR4, c[0x0][0xae8] ;  /* 0x0002ba0000047ab9 */ /* 0x000fe20000000a00 */
[----:B------:R-:W-:Y:S01]  /*f160*/  SHF.R.U64 R76, R76, 0x3, RZ ;  /* 0x000000034c4c7819 */ /* 0x000fe200000012ff */
[----:B------:R-:W5:Y:S01]  /*f170*/  LD.E.128 R84, desc[UR40][R84.64] ;  /* 0x0000002854547980 */ /* 0x000f62000c101d00 */
[----:B------:R-:W-:Y:S01]  /*f180*/  IMAD R3, R3, 0x20, R6 ;  /* 0x0000002003037824 */ /* 0x000fe200078e0206 */
[----:B------:R-:W-:Y:S01]  /*f190*/  SHF.R.U64 R80, R80, 0x3, RZ ;  /* 0x0000000350507819 */ /* 0x000fe200000012ff */
[----:B------:R-:W-:Y:S01]  /*f1a0*/  IMAD.IADD R5, R5, 0x1, R9 ;  /* 0x0000000105057824 */ /* 0x000fe200078e0209 */
[----:B------:R-:W-:Y:S01]  /*f1b0*/  SHF.R.S32.HI R8, RZ, 0x1f, R213 ;  /* 0x0000001fff087819 */ /* 0x000fe200000114d5 */
[----:B------:R-:W-:Y:S01]  /*f1c0*/  IMAD R11, R218, 0x80, R3 ;  /* 0x00000080da0b7824 */ /* 0x000fe200078e0203 */
[----:B------:R-:W-:Y:S01]  /*f1d0*/  LOP3.LUT R68, R68, R69, RZ, 0x3c, !PT ;  /* 0x0000004544447212 */ /* 0x000fe200078e3cff */
[----:B------:R-:W-:Y:S01]  /*f1e0*/  IMAD.WIDE.U32 R4, R211, UR4, R4 ;  /* 0x00000004d3047c25 */ /* 0x000fe2000f8e0004 */
[----:B------:R-:W-:-:S02]  /*f1f0*/  LOP3.LUT R72, R72, R73, RZ, 0x3c, !PT ;  /* 0x0000004948487212 */ /* 0x000fc400078e3cff */
[----:B------:R-:W-:Y:S01]  /*f200*/  LOP3.LUT R76, R76, R77, RZ, 0x3c, !PT ;  /* 0x0000004d4c4c7212 */ /* 0x000fe200078e3cff */
[----:B-1----:R-:W-:Y:S01]  /*f210*/  @P1 IMAD.HI.U32 R3, R11, R10, RZ ;  /* 0x0000000a0b031227 */ /* 0x002fe200078e00ff */
[----:B------:R-:W-:-:S03]  /*f220*/  LOP3.LUT R80, R80, R81, RZ, 0x3c, !PT ;  /* 0x0000005150507212 */ /* 0x000fc600078e3cff */
[--C-:B------:R-:W-:Y:S02]  /*f230*/  IMAD.X R69, RZ, RZ, R13.reuse, P0 ;  /* 0x000000ffff457224 */ /* 0x100fe400000e060d */
[--C-:B------:R-:W-:Y:S02]  /*f240*/  IMAD.X R73, RZ, RZ, R13.reuse, P2 ;  /* 0x000000ffff497224 */ /* 0x100fe400010e060d */
[--C-:B------:R-:W-:Y:S02]  /*f250*/  IMAD.X R77, RZ, RZ, R13.reuse, P3 ;  /* 0x000000ffff4d7224 */ /* 0x100fe400018e060d */
[----:B------:R-:W-:Y:S01]  /*f260*/  IMAD.X R81, RZ, RZ, R13, P4 ;  /* 0x000000ffff517224 */ /* 0x000fe200020e060d */
[----:B------:R-:W5:Y:S01]  /*f270*/  LD.E.128 R68, desc[UR40][R68.64] ;  /* 0x0000002844447980 */ /* 0x000f62000c101d00 */
[----:B------:R-:W-:Y:S01]  /*f280*/  IMAD R5, R211, UR5, R5 ;  /* 0x00000005d3057c24 */ /* 0x000fe2000f8e0205 */
[----:B------:R-:W-:Y:S01]  /*f290*/  ULDC.64 UR4, c[0x0][0xaf0] ;  /* 0x0002bc0000047ab9 */ /* 0x000fe20000000a00 */
[----:B------:R-:W-:Y:S01]  /*f2a0*/  IMAD.MOV.U32 R7, RZ, RZ, R11 ;  /* 0x000000ffff077224 */ /* 0x000fe200078e000b */
[----:B0-----:R-:W-:Y:S01]  /*f2b0*/  @P1 SHF.R.U32.HI R7, RZ, R12, R3 ;  /* 0x0000000cff071219 */ /* 0x001fe20000011603 */
[----:B------:R-:W-:Y:S01]  /*f2c0*/  IMAD R8, R8, UR4, RZ ;  /* 0x0000000408087c24 */ /* 0x000fe2000f8e02ff */
[----:B------:R-:W5:Y:S01]  /*f2d0*/  LD.E.128 R72, desc[UR40][R72.64] ;  /* 0x0000002848487980 */ /* 0x000f62000c101d00 */
[----:B------:R-:W-:Y:S01]  /*f2e0*/  IMAD.WIDE.U32 R4, R213, UR4, R4 ;  /* 0x00000004d5047c25 */ /* 0x000fe2000f8e0004 */
[----:B------:R-:W-:-:S02]  /*f2f0*/  SHF.R.S32.HI R3, RZ, 0x1f, R7 ;  /* 0x0000001fff037819 */ /* 0x000fc40000011407 */
[----:B------:R-:W5:Y:S01]  /*f300*/  LD.E.128 R76, desc[UR40][R76.64] ;  /* 0x000000284c4c7980 */ /* 0x000f62000c101d00 */
[----:B------:R-:W-:Y:S01]  /*f310*/  IMAD R9, R213, UR5, R8 ;  /* 0x00000005d5097c24 */ /* 0x000fe2000f8e0208 */
[----:B------:R-:W-:Y:S02]  /*f320*/  ULDC.64 UR4, c[0x0][0xae0] ;  /* 0x0002b80000047ab9 */ /* 0x000fe40000000a00 */
[----:B------:R-:W5:Y:S01]  /*f330*/  LD.E.128 R80, desc[UR40][R80.64] ;  /* 0x0000002850507980 */ /* 0x000f62000c101d00 */
[----:B------:R-:W-:Y:S01]  /*f340*/  IMAD.MOV R10, RZ, RZ, -R7 ;  /* 0x000000ffff0a7224 */ /* 0x000fe200078e0a07 */
[----:B------:R-:W-:Y:S01]  /*f350*/  @!PT LDS RZ, [RZ] ;  /* 0x00000000fffff984 */ /* 0x000fe20000000800 */
[----:B------:R-:W-:Y:S01]  /*f360*/  @!PT LDS RZ, [RZ] ;  /* 0x00000000fffff984 */ /* 0x000fe20000000800 */
[----:B------:R-:W-:Y:S01]  /*f370*/  @!PT LDS RZ, [RZ] ;  /* 0x00000000fffff984 */ /* 0x000fe20000000800 */
[----:B------:R-:W-:Y:S01]  /*f380*/  @!PT LDS RZ, [RZ] ;  /* 0x00000000fffff984 */ /* 0x000fe20000000800 */
[----:B------:R0:W-:Y:S06]  /*f390*/  MEMBAR.ALL.CTA ;  /* 0x0000000000007992 */ /* 0x0001ec0000008000 */
[----:B0-----:R-:W0:Y:S01]  /*f3a0*/  FENCE.VIEW.ASYNC.S ;  /* 0x00000000000073c6 */ /* 0x001e220000000000 */
[----:B------:R-:W-:Y:S01]  /*f3b0*/  IADD3 R5, R5, R9, RZ ;  /* 0x0000000905057210 */ /* 0x000fe20007ffe0ff */
[----:B------:R-:W-:-:S02]  /*f3c0*/  IMAD R8, R3, UR4, RZ ;  /* 0x0000000403087c24 */ /* 0x000fc4000f8e02ff */
[----:B------:R-:W-:Y:S02]  /*f3d0*/  IMAD R157, R157, R10, R11 ;  /* 0x0000000a9d9d7224 */ /* 0x000fe400078e020b */
[----:B------:R-:W-:-:S04]  /*f3e0*/  IMAD.WIDE.U32 R4, R7, UR4, R4 ;  /* 0x0000000407047c25 */ /* 0x000fc8000f8e0004 */
[----:B------:R-:W-:Y:S01]  /*f3f0*/  IMAD R9, R7, UR5, R8 ;  /* 0x0000000507097c24 */ /* 0x000fe2000f8e0208 */
[----:B------:R-:W-:Y:S01]  /*f400*/  SHF.R.S32.HI R7, RZ, 0x1f, R157 ;  /* 0x0000001fff077819 */ /* 0x000fe2000001149d */
[----:B------:R-:W-:Y:S01]  /*f410*/  ULDC.64 UR4, c[0x0][0xad8] ;  /* 0x0002b60000047ab9 */ /* 0x000fe20000000a00 */
[----:B------:R-:W-:Y:S02]  /*f420*/  VIADD R3, R19, 0x22820 ;  /* 0x0002282013037836 */ /* 0x000fe40000000000 */
[----:B------:R-:W-:Y:S02]  /*f430*/  IMAD.IADD R5, R5, 0x1, R9 ;  /* 0x0000000105057824 */ /* 0x000fe400078e0209 */
[----:B------:R-:W-:Y:S01]  /*f440*/  IMAD R8, R7, UR4, RZ ;  /* 0x0000000407087c24 */ /* 0x000fe2000f8e02ff */
[----:B------:R-:W-:Y:S01]  /*f450*/  PRMT R3, RZ, 0x654, R3 ;  /* 0x00000654ff037816 */ /* 0x000fe20000000003 */
[----:B------:R-:W-:-:S04]  /*f460*/  IMAD.WIDE.U32 R4, R157, UR4, R4 ;  /* 0x000000049d047c25 */ /* 0x000fc8000f8e0004 */
[----:B------:R-:W-:Y:S01]  /*f470*/  IMAD R21, R157, UR5, R8 ;  /* 0x000000059d157c24 */ /* 0x000fe2000f8e0208 */
[----:B------:R-:W-:Y:S01]  /*f480*/  ULDC.64 UR4, c[0x0][0xa80] ;  /* 0x0002a00000047ab9 */ /* 0x000fe20000000a00 */
[----:B0-----:R0:W-:Y:S02]  /*f490*/  SYNCS.ARRIVE.TRANS64.RED.A1T0 RZ, [R3+URZ], RZ ;  /* 0x000000ff03ff79a7 */ /* 0x0011e4000810043f */
[----:B------:R-:W-:Y:S01]  /*f4a0*/  IMAD.IADD R21, R5, 0x1, R21 ;  /* 0x0000000105157824 */ /* 0x000fe200078e0215 */
[----:B0-----:R-:W-:Y:S01]  /*f4b0*/  LEA R3, P0, R4, UR4, 0x1 ;  /* 0x0000000404037c11 */ /* 0x001fe2000f8008ff */
[----:B------:R-:W-:-:S03]  /*f4c0*/  UMOV UR4, 0xffffffff ;  /* 0xffffffff00047882 */ /* 0x000fc60000000000 */
[----:B------:R-:W-:Y:S01]  /*f4d0*/  LEA.HI.X R21, R4, UR5, R21, 0x1, P0 ;  /* 0x0000000504157c11 */ /* 0x000fe200080f0c15 */
[----:B------:R-:W-:Y:S08]  /*f4e0*/  BRA.DIV UR4, `(.L_x_9754) ;  /* 0x000000b604c47947 */ /* 0x000ff0000b800000 */
[----:B------:R0:W1:Y:S04]  /*f4f0*/  SHFL.IDX PT, R20, R21, RZ, 0x181f ;  /* 0x00181fff15147589 */ /* 0x00006800000e0000 */
[----:B------:R0:W2:Y:S02]  /*f500*/  SHFL.IDX PT, R14, R3, RZ, 0x181f ;  /* 0x00181fff030e7589 */ /* 0x0000a400000e0000 */
.L_x_9966:
[----:B------:R-:W-:Y:S01]  /*f510*/  IMAD R89, R218, 0x80, R6 ;  /* 0x00000080da597824 */ /* 0x000fe200078e0206 */
[----:B------:R-:W-:Y:S01]  /*f520*/  BSSY B1, `(.L_x_9755) ;  /* 0x000001a000017945 */ /* 0x000fe20003800000 */
[----:B------:R-:W-:-:S03]  /*f530*/  VIADD R91, R203, 0xc0 ;  /* 0x000000c0cb5b7836 */ /* 0x000fc60000000000 */
[----:B------:R-:W-:-:S13]  /*f540*/  ISETP.GE.AND P0, PT, R89, R0, PT ;  /* 0x000000005900720c */ /* 0x000fda0003f06270 */
[----:B------:R-:W-:Y:S05]  /*f550*/  @P0 BRA `(.L_x_9756) ;  /* 0x0000000000580947 */ /* 0x000fea0003800000 */
[----:B------:R-:W-:Y:S01]  /*f560*/  ULDC UR4, c[0x0][0xac8] ;  /* 0x0002b20000047ab9 */ /* 0x000fe20000000800 */
[C---:B------:R-:W-:Y:S01]  /*f570*/  VIADD R11, R203.reuse, 0xc0 ;  /* 0x000000c0cb0b7836 */ /* 0x040fe20000000000 */
[----:B------:R-:W-:Y:S02]  /*f580*/  ISETP.GE.AND P3, PT, R203, UR4, PT ;  /* 0x00000004cb007c0c */ /* 0x000fe4000bf66270 */
[----:B------:R-:W-:Y:S02]  /*f590*/  ISETP.GE.AND P2, PT, R210, UR4, PT ;  /* 0x00000004d2007c0c */ /* 0x000fe4000bf46270 */
[----:B------:R-:W-:Y:S02]  /*f5a0*/  ISETP.GE.AND P1, PT, R209, UR4, PT ;  /* 0x00000004d1007c0c */ /* 0x000fe4000bf26270 */
[----:B------:R-:W-:Y:S02]  /*f5b0*/  ISETP.GE.AND P0, PT, R11, UR4, PT ;  /* 0x000000040b007c0c */ /* 0x000fe4000bf06270 */
[----:B------:R-:W-:-:S02]  /*f5c0*/  SHF.R.S32.HI R8, RZ, 0x1f, R203 ;  /* 0x0000001fff087819 */ /* 0x000fc400000114cb */
[----:B------:R-:W-:Y:S02]  /*f5d0*/  SHF.R.S32.HI R10, RZ, 0x1f, R210 ;  /* 0x0000001fff0a7819 */ /* 0x000fe400000114d2 */
[----:B------:R-:W-:Y:S02]  /*f5e0*/  SHF.R.S32.HI R13, RZ, 0x1f, R209 ;  /* 0x0000001fff0d7819 */ /* 0x000fe400000114d1 */
[CC--:B--2---:R-:W-:Y:S02]  /*f5f0*/  @!P3 LEA R4, P5, R203.reuse, R14.reuse, 0x1 ;  /* 0x0000000ecb04b211 */ /* 0x0c4fe400078a08ff */
[----:B------:R-:W-:Y:S02]  /*f600*/  @!P2 LEA R6, P4, R210, R14, 0x1 ;  /* 0x0000000ed206a211 */ /* 0x000fe400078808ff */
[----:B-1----:R-:W-:Y:S02]  /*f610*/  @!P3 LEA.HI.X R5, R203, R20, R8, 0x1, P5 ;  /* 0x00000014cb05b211 */ /* 0x002fe400028f0c08 */
[----:B------:R-:W-:-:S02]  /*f620*/  @!P1 LEA R8, P5, R209, R14, 0x1 ;  /* 0x0000000ed1089211 */ /* 0x000fc400078a08ff */
[----:B------:R-:W-:Y:S01]  /*f630*/  @!P2 LEA.HI.X R7, R210, R20, R10, 0x1, P4 ;  /* 0x00000014d207a211 */ /* 0x000fe200020f0c0a */
[----:B-----5:R3:W-:Y:S01]  /*f640*/  @!P3 ST.E.128 desc[UR40][R4.64], R24 ;  /* 0x000000180400b985 */ /* 0x0207e2000c101d28 */
[----:B------:R-:W-:Y:S02]  /*f650*/  SHF.R.S32.HI R12, RZ, 0x1f, R11 ;  /* 0x0000001fff0c7819 */ /* 0x000fe4000001140b */
[----:B------:R-:W-:Y:S01]  /*f660*/  @!P0 LEA R10, P4, R11, R14, 0x1 ;  /* 0x0000000e0b0a8211 */ /* 0x000fe200078808ff */
[----:B------:R3:W-:Y:S01]  /*f670*/  @!P2 ST.E.128 desc[UR40][R6.64], R40 ;  /* 0x000000280600a985 */ /* 0x0007e2000c101d28 */
[-C--:B------:R-:W-:Y:S02]  /*f680*/  @!P1 LEA.HI.X R9, R209, R20.reuse, R13, 0x1, P5 ;  /* 0x00000014d1099211 */ /* 0x080fe400028f0c0d */
[----:B------:R-:W-:-:S03]  /*f690*/  @!P0 LEA.HI.X R11, R11, R20, R12, 0x1, P4 ;  /* 0x000000140b0b8211 */ /* 0x000fc600020f0c0c */
[----:B------:R3:W-:Y:S04]  /*f6a0*/  @!P1 ST.E.128 desc[UR40][R8.64], R56 ;  /* 0x0000003808009985 */ /* 0x0007e8000c101d28 */
[----:B------:R3:W-:Y:S02]  /*f6b0*/  @!P0 ST.E.128 desc[UR40][R10.64], R72 ;  /* 0x000000480a008985 */ /* 0x0007e4000c101d28 */
.L_x_9756:
[----:B------:R-:W-:Y:S05]  /*f6c0*/  BSYNC B1 ;  /* 0x0000000000017941 */ /* 0x000fea0003800000 */
.L_x_9755:
[----:B------:R-:W-:Y:S01]  /*f6d0*/  UMOV UR4, 0xffffffff ;  /* 0xffffffff00047882 */ /* 0x000fe20000000000 */
[----:B---3-5:R-:W-:Y:S02]  /*f6e0*/  SHF.R.S32.HI R24, RZ, 0x1f, R91 ;  /* 0x0000001fff187819 */ /* 0x028fe4000001145b */
[----:B------:R-:W-:Y:S05]  /*f6f0*/  BRA.DIV UR4, `(.L_x_9757) ;  /* 0x000000b604747947 */ /* 0x000fea000b800000 */
[----:B-1----:R1:W3:Y:S04]  /*f700*/  SHFL.IDX PT, R20, R21, 0x1, 0x181f ;  /* 0x00381f0015147f89 */ /* 0x0022e800000e0000 */
[----:B--2---:R1:W2:Y:S02]  /*f710*/  SHFL.IDX PT, R14, R3, 0x1, 0x181f ;  /* 0x00381f00030e7f89 */ /* 0x0042a400000e0000 */
.L_x_9970:
[----:B------:R-:W-:Y:S01]  /*f720*/  VIADD R5, R89, 0x20 ;  /* 0x0000002059057836 */ /* 0x000fe20000000000 */
[----:B------:R-:W-:Y:S04]  /*f730*/  BSSY B1, `(.L_x_9758) ;  /* 0x0000017000017945 */ /* 0x000fe80003800000 */
[----:B------:R-:W-:-:S13]  /*f740*/  ISETP.GE.AND P0, PT, R5, R0, PT ;  /* 0x000000000500720c */ /* 0x000fda0003f06270 */
[----:B------:R-:W-:Y:S05]  /*f750*/  @P0 BRA `(.L_x_9759) ;  /* 0x0000000000500947 */ /* 0x000fea0003800000 */
[----:B------:R-:W-:Y:S01]  /*f760*/  ULDC UR4, c[0x0][0xac8] ;  /* 0x0002b20000047ab9 */ /* 0x000fe20000000800 */
[----:B------:R-:W-:Y:S02]  /*f770*/  SHF.R.S32.HI R8, RZ, 0x1f, R203 ;  /* 0x0000001fff087819 */ /* 0x000fe400000114cb */
[----:B------:R-:W-:Y:S02]  /*f780*/  ISETP.GE.AND P3, PT, R203, UR4, PT ;  /* 0x00000004cb007c0c */ /* 0x000fe4000bf66270 */
[----:B------:R-:W-:Y:S02]  /*f790*/  ISETP.GE.AND P2, PT, R210, UR4, PT ;  /* 0x00000004d2007c0c */ /* 0x000fe4000bf46270 */
[----:B------:R-:W-:Y:S02]  /*f7a0*/  ISETP.GE.AND P1, PT, R209, UR4, PT ;  /* 0x00000004d1007c0c */ /* 0x000fe4000bf26270 */
[----:B------:R-:W-:Y:S02]  /*f7b0*/  ISETP.GE.AND P0, PT, R91, UR4, PT ;  /* 0x000000045b007c0c */ /* 0x000fe4000bf06270 */
[----:B------:R-:W-:-:S02]  /*f7c0*/  SHF.R.S32.HI R10, RZ, 0x1f, R210 ;  /* 0x0000001fff0a7819 */ /* 0x000fc400000114d2 */
[----:B------:R-:W-:-:S03]  /*f7d0*/  SHF.R.S32.HI R12, RZ, 0x1f, R209 ;  /* 0x0000001fff0c7819 */ /* 0x000fc600000114d1 */
[CC--:B--2---:R-:W-:Y:S02]  /*f7e0*/  @!P3 LEA R4, P5, R203.reuse, R14.reuse, 0x1 ;  /* 0x0000000ecb04b211 */ /* 0x0c4fe400078a08ff */
[C---:B------:R-:W-:Y:S02]  /*f7f0*/  @!P2 LEA R6, P4, R210.reuse, R14, 0x1 ;  /* 0x0000000ed206a211 */ /* 0x040fe400078808ff */
        /* <DEDUP_REMOVED lines=10> */
.L_x_9759:
[----:B------:R-:W-:Y:S05]  /*f8a0*/  BSYNC B1 ;  /* 0x0000000000017941 */ /* 0x000fea0003800000 */
.L_x_9758:
[----:B------:R-:W-:-:S03]  /*f8b0*/  UMOV UR4, 0xffffffff ;  /* 0xffffffff00047882 */ /* 0x000fc60000000000 */
[----:B------:R-:W-:Y:S05]  /*f8c0*/  BRA.DIV UR4, `(.L_x_9760) ;  /* 0x000000b604487947 */ /* 0x000fea000b800000 */
[----:B----4-:R4:W0:Y:S04]  /*f8d0*/  SHFL.IDX PT, R4, R21, 0x2, 0x181f ;  /* 0x00581f0015047f89 */ /* 0x01082800000e0000 */
[----:B--2---:R4:W2:Y:S02]  /*f8e0*/  SHFL.IDX PT, R14, R3, 0x2, 0x181f ;  /* 0x00581f00030e7f89 */ /* 0x0048a400000e0000 */
.L_x_9974:
        /* <DEDUP_REMOVED lines=14> */
[----:B0-----:R-:W-:Y:S02]  /*f9d0*/  @!P3 LEA.HI.X R11, R203, R4, R6, 0x1, P5 ;  /* 0x00000004cb0bb211 */ /* 0x001fe400028f0c06 */
        /* <DEDUP_REMOVED lines=9> */
.L_x_9762:
[----:B------:R-:W-:Y:S05]  /*fa70*/  BSYNC B1 ;  /* 0x0000000000017941 */ /* 0x000fea0003800000 */
.L_x_9761:
[----:B------:R-:W-:-:S03]  /*fa80*/  UMOV UR4, 0xffffffff ;  /* 0xffffffff00047882 */ /* 0x000fc60000000000 */
[----:B------:R-:W-:Y:S05]  /*fa90*/  BRA.DIV UR4, `(.L_x_9763) ;  /* 0x000000b6041c7947 */ /* 0x000fea000b800000 */
[----:B0-----:R0:W0:Y:S04]  /*faa0*/  SHFL.IDX PT, R4, R21, 0x3, 0x181f ;  /* 0x00781f0015047f89 */ /* 0x00102800000e0000 */
[----:B--2---:R2:W0:Y:S02]  /*fab0*/  SHFL.IDX PT, R14, R3, 0x3, 0x181f ;  /* 0x00781f00030e7f89 */ /* 0x00442400000e0000 */
.L_x_9978:
[----:B-12-4-:R-:W-:-:S05]  /*fac0*/  VIADD R3, R89, 0x60 ;  /* 0x0000006059037836 */ /* 0x016fca0000000000 */
[----:B------:R-:W-:-:S13]  /*fad0*/  ISETP.GE.AND P0, PT, R3, R0, PT ;  /* 0x000000000300720c */ /* 0x000fda0003f06270 */
[----:B------:R-:W-:Y:S05]  /*fae0*/  @P0 BRA `(.L_x_9764) ;  /* 0x0000002c004c0947 */ /* 0x000fea0003800000 */
[----:B------:R-:W-:Y:S01]  /*faf0*/  ULDC UR4, c[0x0][0xac8] ;  /* 0x0002b20000047ab9 */ /* 0x000fe20000000800 */
[----:B------:R-:W-:Y:S02]  /*fb00*/  SHF.R.S32.HI R13, RZ, 0x1f, R203 ;  /* 0x0000001fff0d7819 */ /* 0x000fe400000114cb */
[----:B------:R-:W-:Y:S02]  /*fb10*/  ISETP.GE.AND P3, PT, R203, UR4, PT ;  /* 0x00000004cb007c0c */ /* 0x000fe4000bf66270 */
[----:B------:R-:W-:Y:S02]  /*fb20*/  ISETP.GE.AND P4, PT, R210, UR4, PT ;  /* 0x00000004d2007c0c */ /* 0x000fe4000bf86270 */
[----:B------:R-:W-:Y:S02]  /*fb30*/  ISETP.GE.AND P5, PT, R209, UR4, PT ;  /* 0x00000004d1007c0c */ /* 0x000fe4000bfa6270 */
[----:B------:R-:W-:Y:S02]  /*fb40*/  SHF.R.S32.HI R12, RZ, 0x1f, R210 ;  /* 0x0000001fff0c7819 */ /* 0x000fe400000114d2 */
[----:B------:R-:W-:-:S05]  /*fb50*/  SHF.R.S32.HI R5, RZ, 0x1f, R209 ;  /* 0x0000001fff057819 */ /* 0x000fca00000114d1 */
[-C--:B0-----:R-:W-:Y:S02]  /*fb60*/  @!P3 LEA R6, P0, R203, R14.reuse, 0x1 ;  /* 0x0000000ecb06b211 */ /* 0x081fe400078008ff */
[CC--:B------:R-:W-:Y:S02]  /*fb70*/  @!P4 LEA R8, P1, R210.reuse, R14.reuse, 0x1 ;  /* 0x0000000ed208c211 */ /* 0x0c0fe400078208ff */
[----:B------:R-:W-:Y:S02]  /*fb80*/  @!P5 LEA R10, P2, R209, R14, 0x1 ;  /* 0x0000000ed10ad211 */ /* 0x000fe400078408ff */
[-C--:B------:R-:W-:Y:S02]  /*fb90*/  @!P3 LEA.HI.X R7, R203, R4.reuse, R13, 0x1, P0 ;  /* 0x00000004cb07b211 */ /* 0x080fe400000f0c0d */
[-C--:B------:R-:W-:Y:S02]  /*fba0*/  @!P4 LEA.HI.X R9, R210, R4.reuse, R12, 0x1, P1 ;  /* 0x00000004d209c211 */ /* 0x080fe400008f0c0c */
[----:B------:R-:W-:Y:S01]  /*fbb0*/  @!P5 LEA.HI.X R11, R209, R4, R5, 0x1, P2 ;  /* 0x00000004d10bd211 */ /* 0x000fe200010f0c05 */
[----:B------:R4:W-:Y:S01]  /*fbc0*/  @!P3 ST.E.128 desc[UR40][R6.64], R36 ;  /* 0x000000240600b985 */ /* 0x0009e2000c101d28 */
[----:B------:R-:W-:-:S03]  /*fbd0*/  ISETP.GE.AND P0, PT, R91, UR4, PT ;  /* 0x000000045b007c0c */ /* 0x000fc6000bf06270 */
[----:B------:R4:W-:Y:S04]  /*fbe0*/  @!P4 ST.E.128 desc[UR40][R8.64], R52 ;  /* 0x000000340800c985 */ /* 0x0009e8000c101d28 */
[----:B------:R4:W-:Y:S06]  /*fbf0*/  @!P5 ST.E.128 desc[UR40][R10.64], R68 ;  /* 0x000000440a00d985 */ /* 0x0009ec000c101d28 */
[----:B------:R-:W-:Y:S05]  /*fc00*/  @P0 BRA `(.L_x_9764) ;  /* 0x0000002c00040947 */ /* 0x000fea0003800000 */
[----:B------:R-:W-:-:S04]  /*fc10*/  LEA R14, P0, R91, R14, 0x1 ;  /* 0x0000000e5b0e7211 */ /* 0x000fc800078008ff */
[----:B------:R-:W-:-:S05]  /*fc20*/  LEA.HI.X R15, R91, R4, R24, 0x1, P0 ;  /* 0x000000045b0f7211 */ /* 0x000fca00000f0c18 */
[----:B------:R0:W-:Y:S01]  /*fc30*/  ST.E.128 desc[UR40][R14.64], R84 ;  /* 0x000000540e007985 */ /* 0x0001e2000c101d28 */
[----:B------:R-:W-:Y:S05]  /*fc40*/  BRA `(.L_x_9764) ;  /* 0x0000002800f47947 */ /* 0x000fea0003800000 */
.L_x_9753:
[----:B0-----:R-:W0:Y:S01]  /*fc50*/  @P1 LDC R7, c[0x0][0xbec] ;  /* 0x0002fb00ff071b82 */ /* 0x001e220000000800 */
[----:B------:R-:W-:Y:S01]  /*fc60*/  ULDC.64 UR4, c[0x0][0xb08] ;  /* 0x0002c20000047ab9 */ /* 0x000fe20000000a00 */
[----:B------:R-:W-:Y:S02]  /*fc70*/  IMAD.MOV.U32 R3, RZ, RZ, R14 ;  /* 0x000000ffff037224 */ /* 0x000fe400078e000e */
[----:B------:R-:W-:-:S04]  /*fc80*/  IMAD R5, R5, UR4, RZ ;  /* 0x0000000405057c24 */ /* 0x000fc8000f8e02ff */
[----:B------:R-:W1:Y:S01]  /*fc90*/  @P1 LDC R6, c[0x0][0xbf0] ;  /* 0x0002fc00ff061b82 */ /* 0x000e620000000800 */
[----:B0-----:R-:W-:-:S05]  /*fca0*/  @P1 IMAD.HI.U32 R7, R14, R7, RZ ;  /* 0x000000070e071227 */ /* 0x001fca00078e00ff */
[----:B-1----:R-:W-:Y:S01]  /*fcb0*/  @P1 SHF.R.U32.HI R3, RZ, R6, R7 ;  /* 0x00000006ff031219 */ /* 0x002fe20000011607 */
[C---:B------:R-:W-:Y:S02]  /*fcc0*/  IMAD R6, R4.reuse, UR5, R5 ;  /* 0x0000000504067c24 */ /* 0x040fe4000f8e0205 */
[----:B------:R-:W-:Y:S01]  /*fcd0*/  IMAD.WIDE.U32 R4, R4, UR4, RZ ;  /* 0x0000000404047c25 */ /* 0x000fe2000f8e00ff */
[----:B------:R-:W-:-:S03]  /*fce0*/  ULDC.64 UR4, c[0x0][0xb38] ;  /* 0x0002ce0000047ab9 */ /* 0x000fc60000000a00 */
[----:B------:R-:W-:Y:S01]  /*fcf0*/  IMAD.IADD R5, R5, 0x1, R6 ;  /* 0x0000000105057824 */ /* 0x000fe200078e0206 */
[----:B------:R-:W-:Y:S01]  /*fd00*/  SHF.R.S32.HI R6, RZ, 0x1f, R213 ;  /* 0x0000001fff067819 */ /* 0x000fe200000114d5 */
[----:B------:R-:W-:-:S04]  /*fd10*/  IMAD.WIDE.U32 R4, R211, UR4, R4 ;  /* 0x00000004d3047c25 */ /* 0x000fc8000f8e0004 */
[----:B------:R-:W-:Y:S01]  /*fd20*/  IMAD R5, R211, UR5, R5 ;  /* 0x00000005d3057c24 */ /* 0x000fe2000f8e0205 */
[----:B------:R-:W-:Y:S02]  /*fd30*/  ULDC.64 UR4, c[0x0][0xb40] ;  /* 0x0002d00000047ab9 */ /* 0x000fe40000000a00 */
[----:B------:R-:W-:Y:S02]  /*fd40*/  IMAD R6, R6, UR4, RZ ;  /* 0x0000000406067c24 */ /* 0x000fe4000f8e02ff */
[----:B------:R-:W-:-:S04]  /*fd50*/  IMAD.WIDE.U32 R4, R213, UR4, R4 ;  /* 0x00000004d5047c25 */ /* 0x000fc8000f8e0004 */
[----:B------:R-:W-:Y:S01]  /*fd60*/  IMAD R7, R213, UR5, R6 ;  /* 0x00000005d5077c24 */ /* 0x000fe2000f8e0206 */
[----:B------:R-:W-:Y:S01]  /*fd70*/  ULDC.64 UR4, c[0x0][0xb48] ;  /* 0x0002d20000047ab9 */ /* 0x000fe20000000a00 */
[----:B------:R-:W-:Y:S02]  /*fd80*/  IMAD.MOV R6, RZ, RZ, -R3 ;  /* 0x000000ffff067224 */ /* 0x000fe400078e0a03 */
[----:B------:R-:W-:Y:S01]  /*fd90*/  IMAD.IADD R5, R5, 0x1, R7 ;  /* 0x0000000105057824 */ /* 0x000fe200078e0207 */
[----:B------:R-:W-:Y:S01]  /*fda0*/  SHF.R.S32.HI R7, RZ, 0x1f, R3 ;  /* 0x0000001fff077819 */ /* 0x000fe20000011403 */
[----:B------:R-:W-:Y:S02]  /*fdb0*/  IMAD R6, R157, R6, R14 ;  /* 0x000000069d067224 */ /* 0x000fe400078e020e */
[----:B------:R-:W-:-:S04]  /*fdc0*/  IMAD.WIDE.U32 R4, R219, UR4, R4 ;  /* 0x00000004db047c25 */ /* 0x000fc8000f8e0004 */
[----:B------:R-:W-:Y:S01]  /*fdd0*/  IMAD R5, R219, UR5, R5 ;  /* 0x00000005db057c24 */ /* 0x000fe2000f8e0205 */
[----:B------:R-:W-:Y:S02]  /*fde0*/  ULDC.64 UR4, c[0x0][0xb30] ;  /* 0x0002cc0000047ab9 */ /* 0x000fe40000000a00 */
[----:B------:R-:W-:Y:S02]  /*fdf0*/  IMAD R8, R7, UR4, RZ ;  /* 0x0000000407087c24 */ /* 0x000fe4000f8e02ff */
[----:B------:R-:W-:-:S04]  /*fe00*/  IMAD.WIDE.U32 R4, R3, UR4, R4 ;  /* 0x0000000403047c25 */ /* 0x000fc8000f8e0004 */
[----:B------:R-:W-:Y:S01]  /*fe10*/  IMAD R7, R3, UR5, R8 ;  /* 0x0000000503077c24 */ /* 0x000fe2000f8e0208 */
[----:B------:R-:W-:Y:S01]  /*fe20*/  ULDC.64 UR4, c[0x0][0xb28] ;  /* 0x0002ca0000047ab9 */ /* 0x000fe20000000a00 */
[----:B------:R-:W-:Y:S02]  /*fe30*/  VIADD R3, R19, 0x22820 ;  /* 0x0002282013037836 */ /* 0x000fe40000000000 */
[----:B------:R-:W-:-:S03]  /*fe40*/  IMAD.IADD R5, R5, 0x1, R7 ;  /* 0x0000000105057824 */ /* 0x000fc600078e0207 */
[----:B------:R-:W-:Y:S01]  /*fe50*/  PRMT R3, RZ, 0x654, R3 ;  /* 0x00000654ff037816 */ /* 0x000fe20000000003 */
[----:B------:R-:W-:-:S03]  /*fe60*/  IMAD.WIDE.U32 R4, R6, UR4, R4 ;  /* 0x0000000406047c25 */ /* 0x000fc6000f8e0004 */
[----:B------:R0:W-:Y:S02]  /*fe70*/  SYNCS.ARRIVE.TRANS64.RED.A1T0 RZ, [R3+URZ], RZ ;  /* 0x000000ff03ff79a7 */ /* 0x0001e4000810043f */
[----:B0-----:R-:W-:-:S05]  /*fe80*/  SHF.R.S32.HI R3, RZ, 0x1f, R6 ;  /* 0x0000001fff037819 */ /* 0x001fca0000011406 */
[----:B------:R-:W-:-:S04]  /*fe90*/  IMAD R3, R3, UR4, RZ ;  /* 0x0000000403037c24 */ /* 0x000fc8000f8e02ff */
[----:B------:R-:W-:Y:S01]  /*fea0*/  IMAD R7, R6, UR5, R3 ;  /* 0x0000000506077c24 */ /* 0x000fe2000f8e0203 */
[----:B------:R-:W-:Y:S02]  /*feb0*/  ULDC.64 UR4, c[0x0][0xb00] ;  /* 0x0002c00000047ab9 */ /* 0x000fe40000000a00 */
[----:B------:R-:W-:Y:S01]  /*fec0*/  LEA R3, P0, R4, UR4, 0x2 ;  /* 0x0000000404037c11 */ /* 0x000fe2000f8010ff */
[----:B------:R-:W-:Y:S01]  /*fed0*/  IMAD.IADD R5, R5, 0x1, R7 ;  /* 0x0000000105057824 */ /* 0x000fe200078e0207 */
[----:B------:R-:W-:-:S04]  /*fee0*/  UMOV UR4, 0xffffffff ;  /* 0xffffffff00047882 */ /* 0x000fc80000000000 */
[----:B------:R-:W-:Y:S01]  /*fef0*/  LEA.HI.X R8, R4, UR5, R5, 0x2, P0 ;  /* 0x0000000504087c11 */ /* 0x000fe200080f1405 */
[----:B------:R-:W-:Y:S06]  /*ff00*/  BRA.DIV UR4, `(.L_x_9765) ;  /* 0x000000b204487947 */ /* 0x000fec000b800000 */
[----:B------:R0:W1:Y:S04]  /*ff10*/  SHFL.IDX PT, R9, R8, RZ, 0x1c1f ;  /* 0x001c1fff08097589 */ /* 0x00006800000e0000 */
[----:B------:R0:W2:Y:S02]  /*ff20*/  SHFL.IDX PT, R11, R3, RZ, 0x1c1f ;  /* 0x001c1fff030b7589 */ /* 0x0000a400000e0000 */
.L_x_9981:
[----:B------:R-:W-:Y:S01]  /*ff30*/  ISETP.GE.AND P0, PT, R21, R0, PT ;  /* 0x000000001500720c */ /* 0x000fe20003f06270 */
[----:B------:R-:W-:-:S12]  /*ff40*/  BSSY B1, `(.L_x_9766) ;  /* 0x00000c9000017945 */ /* 0x000fd80003800000 */
[----:B------:R-:W-:Y:S05]  /*ff50*/  @P0 BRA `(.L_x_9767) ;  /* 0x0000000c001c0947 */ /* 0x000fea0003800000 */
[----:B------:R-:W-:Y:S01]  /*ff60*/  ULDC UR4, c[0x0][0xac8] ;  /* 0x0002b20000047ab9 */ /* 0x000fe20000000800 */
[C---:B------:R-:W-:Y:S01]  /*ff70*/  VIADD R12, R224.reuse, 0x8 ;  /* 0x00000008e00c7836 */ /* 0x040fe20000000000 */
[C---:B------:R-:W-:Y:S01]  /*ff80*/  ISETP.GE.AND P0, PT, R224.reuse, UR4, PT ;  /* 0x00000004e0007c0c */ /* 0x040fe2000bf06270 */
[C---:B------:R-:W-:Y:S02]  /*ff90*/  VIADD R7, R224.reuse, 0x10 ;  /* 0x00000010e0077836 */ /* 0x040fe40000000000 */
[----:B------:R-:W-:Y:S01]  /*ffa0*/  VIADD R13, R224, 0x8 ;  /* 0x00000008e00d7836 */ /* 0x000fe20000000000 */
[----:B------:R-:W-:Y:S01]  /*ffb0*/  ISETP.GE.AND P1, PT, R12, UR4, PT ;  /* 0x000000040c007c0c */ /* 0x000fe2000bf26270 */
[C---:B------:R-:W-:Y:S02]  /*ffc0*/  VIADD R6, R224.reuse, 0x18 ;  /* 0x00000018e0067836 */ /* 0x040fe40000000000 */
[C---:B------:R-:W-:Y:S01]  /*ffd0*/  VIADD R20, R224.reuse, 0x40 ;  /* 0x00000040e0147836 */ /* 0x040fe20000000000 */
[----:B------:R-:W-:Y:S01]  /*ffe0*/  SHF.R.S32.HI R13, RZ, 0x1f, R13 ;  /* 0x0000001fff0d7819 */ /* 0x000fe2000001140d */
[----:B------:R-:W-:-:S02]  /*fff0*/  VIADD R15, R224, 0x38 ;  /* 0x00000038e00f7836 */ /* 0x000fc40000000000 */
[C---:B------:R-:W-:Y:S02]  /*10000*/  VIADD R14, R224.reuse, 0x50 ;  /* 0x00000050e00e7836 */ /* 0x040fe40000000000 */
[----:B--2---:R-:W-:Y:S01]  /*10010*/  @!P0 IMAD.MOV.U32 R4, RZ, RZ, R11 ;  /* 0x000000ffff048224 */ /* 0x004fe200078e000b */
[----:B------:R-:W-:Y:S01]  /*10020*/  SHF.R.S32.HI R15, RZ, 0x1f, R15 ;  /* 0x0000001fff0f7819 */ /* 0x000fe2000001140f */
[----:B-1----:R-:W-:Y:S02]  /*10030*/  @!P0 IMAD.MOV.U32 R5, RZ, RZ, R9 ;  /* 0x000000ffff058224 */ /* 0x002fe400078e0009 */
[C---:B------:R-:W-:Y:S02]  /*10040*/  VIADD R21, R224.reuse, 0x40 ;  /* 0x00000040e0157836 */ /* 0x040fe40000000000 */
[----:B------:R-:W-:-:S03]  /*10050*/  @!P0 IMAD.WIDE R4, R224, 0x4, R4 ;  /* 0x00000004e0048825 */ /* 0x000fc600078e0204 */
[----:B------:R-:W-:Y:S02]  /*10060*/  SHF.R.S32.HI R21, RZ, 0x1f, R21 ;  /* 0x0000001fff157819 */ /* 0x000fe40000011415 */
[----:B------:R1:W-:Y:S01]  /*10070*/  @!P0 ST.E.64 desc[UR40][R4.64], R24 ;  /* 0x0000001804008985 */ /* 0x0003e2000c101b28 */
[----:B------:R-:W-:Y:S02]  /*10080*/  ISETP.GE.AND P0, PT, R7, UR4, PT ;  /* 0x0000000407007c0c */ /* 0x000fe4000bf06270 */
[----:B-1----:R-:W-:-:S04]  /*10090*/  @!P1 LEA R4, P2, R12, R11, 0x2 ;  /* 0x0000000b0c049211 */ /* 0x002fc800078410ff */
[----:B------:R-:W-:Y:S01]  /*100a0*/  @!P1 LEA.HI.X R5, R12, R9, R13, 0x2, P2 ;  /* 0x000000090c059211 */ /* 0x000fe200010f140d */
[C---:B------:R-:W-:Y:S01]  /*100b0*/  VIADD R12, R224.reuse, 0x20 ;  /* 0x00000020e00c7836 */ /* 0x040fe20000000000 */
[----:B------:R-:W-:-:S03]  /*100c0*/  IADD3 R13, R224, 0x10, RZ ;  /* 0x00000010e00d7810 */ /* 0x000fc60007ffe0ff */
[----:B------:R1:W-:Y:S01]  /*100d0*/  @!P1 ST.E.64 desc[UR40][R4.64], R28 ;  /* 0x0000001c04009985 */ /* 0x0003e2000c101b28 */
[----:B------:R-:W-:Y:S02]  /*100e0*/  SHF.R.S32.HI R13, RZ, 0x1f, R13 ;  /* 0x0000001fff0d7819 */ /* 0x000fe4000001140d */
[----:B------:R-:W-:Y:S02]  /*100f0*/  ISETP.GE.AND P1, PT, R6, UR4, PT ;  /* 0x0000000406007c0c */ /* 0x000fe4000bf26270 */
[----:B-1----:R-:W-:-:S04]  /*10100*/  @!P0 LEA R4, P2, R7, R11, 0x2 ;  /* 0x0000000b07048211 */ /* 0x002fc800078410ff */
[----:B------:R-:W-:Y:S01]  /*10110*/  @!P0 LEA.HI.X R5, R7, R9, R13, 0x2, P2 ;  /* 0x0000000907058211 */ /* 0x000fe200010f140d */
[C---:B------:R-:W-:Y:S02]  /*10120*/  VIADD R13, R224.reuse, 0x18 ;  /* 0x00000018e00d7836 */ /* 0x040fe40000000000 */
[----:B------:R-:W-:Y:S02]  /*10130*/  VIADD R7, R224, 0x28 ;  /* 0x00000028e0077836 */ /* 0x000fe40000000000 */
[----:B------:R1:W-:Y:S01]  /*10140*/  @!P0 ST.E.64 desc[UR40][R4.64], R32 ;  /* 0x0000002004008985 */ /* 0x0003e2000c101b28 */
[----:B------:R-:W-:Y:S02]  /*10150*/  ISETP.GE.AND P0, PT, R12, UR4, PT ;  /* 0x000000040c007c0c */ /* 0x000fe4000bf06270 */
[----:B------:R-:W-:Y:S02]  /*10160*/  SHF.R.S32.HI R13, RZ, 0x1f, R13 ;  /* 0x0000001fff0d7819 */ /* 0x000fe4000001140d */
[----:B-1----:R-:W-:-:S04]  /*10170*/  @!P1 LEA R4, P2, R6, R11, 0x2 ;  /* 0x0000000b06049211 */ /* 0x002fc800078410ff */
[----:B------:R-:W-:Y:S01]  /*10180*/  @!P1 LEA.HI.X R5, R6, R9, R13, 0x2, P2 ;  /* 0x0000000906059211 */ /* 0x000fe200010f140d */
[C---:B------:R-:W-:Y:S01]  /*10190*/  VIADD R13, R224.reuse, 0x20 ;  /* 0x00000020e00d7836 */ /* 0x040fe20000000000 */
[----:B------:R-:W-:Y:S01]  /*101a0*/  ISETP.GE.AND P2, PT, R7, UR4, PT ;  /* 0x0000000407007c0c */ /* 0x000fe2000bf46270 */
[----:B------:R-:W-:Y:S02]  /*101b0*/  VIADD R6, R224, 0x30 ;  /* 0x00000030e0067836 */ /* 0x000fe40000000000 */
        /* <DEDUP_REMOVED lines=8> */
[----:B------:R-:W-:Y:S02]  /*10240*/  SHF.R.S32.HI R13, RZ, 0x1f, R13 ;  /* 0x0000001fff0d7819 */ /* 0x000fe4000001140d */
[----:B------:R-:W-:Y:S02]  /*10250*/  ISETP.GE.AND P1, PT, R12, UR4, PT ;  /* 0x000000040c007c0c */ /* 0x000fe4000bf26270 */
[----:B-1----:R-:W-:-:S04]  /*10260*/  @!P2 LEA R4, P0, R7, R11, 0x2 ;  /* 0x0000000b0704a211 */ /* 0x002fc800078010ff */
[----:B------:R-:W-:Y:S01]  /*10270*/  @!P2 LEA.HI.X R5, R7, R9, R13, 0x2, P0 ;  /* 0x000000090705a211 */ /* 0x000fe200000f140d */
[----:B------:R-:W-:Y:S01]  /*10280*/  VIADD R7, R224, 0x30 ;  /* 0x00000030e0077836 */ /* 0x000fe20000000000 */
[----:B------:R-:W-:Y:S01]  /*10290*/  ISETP.GE.AND P0, PT, R20, UR4, PT ;  /* 0x0000000414007c0c */ /* 0x000fe2000bf06270 */
[----:B------:R-:W-:Y:S02]  /*102a0*/  VIADD R13, R224, 0x48 ;  /* 0x00000048e00d7836 */ /* 0x000fe40000000000 */
[----:B------:R1:W-:Y:S01]  /*102b0*/  @!P2 ST.E.64 desc[UR40][R4.64], R44 ;  /* 0x0000002c0400a985 */ /* 0x0003e2000c101b28 */
[----:B------:R-:W-:Y:S02]  /*102c0*/  SHF.R.S32.HI R7, RZ, 0x1f, R7 ;  /* 0x0000001fff077819 */ /* 0x000fe40000011407 */
[----:B-1----:R-:W-:-:S04]  /*102d0*/  @!P3 LEA R4, P2, R6, R11, 0x2 ;  /* 0x0000000b0604b211 */ /* 0x002fc800078410ff */
[----:B------:R-:W-:Y:S02]  /*102e0*/  @!P3 LEA.HI.X R5, R6, R9, R7, 0x2, P2 ;  /* 0x000000090605b211 */ /* 0x000fe400010f1407 */
[----:B------:R-:W-:Y:S02]  /*102f0*/  ISETP.GE.AND P2, PT, R13, UR4, PT ;  /* 0x000000040d007c0c */ /* 0x000fe4000bf46270 */
[----:B------:R-:W-:Y:S01]  /*10300*/  @!P1 LEA R6, P4, R12, R11, 0x2 ;  /* 0x0000000b0c069211 */ /* 0x000fe200078810ff */
[----:B------:R1:W-:Y:S01]  /*10310*/  @!P3 ST.E.64 desc[UR40][R4.64], R48 ;  /* 0x000000300400b985 */ /* 0x0003e2000c101b28 */
[----:B------:R-:W-:Y:S02]  /*10320*/  ISETP.GE.AND P3, PT, R14, UR4, PT ;  /* 0x000000040e007c0c */ /* 0x000fe4000bf66270 */
[----:B------:R-:W-:Y:S01]  /*10330*/  @!P1 LEA.HI.X R7, R12, R9, R15, 0x2, P4 ;  /* 0x000000090c079211 */ /* 0x000fe200020f140f */
[C---:B------:R-:W-:Y:S02]  /*10340*/  VIADD R12, R224.reuse, 0x58 ;  /* 0x00000058e00c7836 */ /* 0x040fe40000000000 */
[----:B------:R-:W-:-:S02]  /*10350*/  VIADD R15, R224, 0x48 ;  /* 0x00000048e00f7836 */ /* 0x000fc40000000000 */
[----:B------:R2:W-:Y:S01]  /*10360*/  @!P1 ST.E.64 desc[UR40][R6.64], R52 ;  /* 0x0000003406009985 */ /* 0x0005e2000c101b28 */
[----:B------:R-:W-:Y:S02]  /*10370*/  ISETP.GE.AND P1, PT, R12, UR4, PT ;  /* 0x000000040c007c0c */ /* 0x000fe4000bf26270 */
[----:B------:R-:W-:Y:S02]  /*10380*/  SHF.R.S32.HI R15, RZ, 0x1f, R15 ;  /* 0x0000001fff0f7819 */ /* 0x000fe4000001140f */
[----:B-1----:R-:W-:-:S04]  /*10390*/  @!P0 LEA R4, P4, R20, R11, 0x2 ;  /* 0x0000000b14048211 */ /* 0x002fc800078810ff */
[----:B------:R-:W-:Y:S01]  /*103a0*/  @!P0 LEA.HI.X R5, R20, R9, R21, 0x2, P4 ;  /* 0x0000000914058211 */ /* 0x000fe200020f1415 */
[C---:B------:R-:W-:Y:S02]  /*103b0*/  VIADD R20, R224.reuse, 0x60 ;  /* 0x00000060e0147836 */ /* 0x040fe40000000000 */
[----:B------:R-:W-:Y:S01]  /*103c0*/  VIADD R21, R224, 0x50 ;  /* 0x00000050e0157836 */ /* 0x000fe20000000000 */
[C---:B--2---:R-:W-:Y:S01]  /*103d0*/  @!P2 LEA R6, P5, R13.reuse, R11, 0x2 ;  /* 0x0000000b0d06a211 */ /* 0x044fe200078a10ff */
[----:B------:R1:W-:Y:S01]  /*103e0*/  @!P0 ST.E.64 desc[UR40][R4.64], R56 ;  /* 0x0000003804008985 */ /* 0x0003e2000c101b28 */
[----:B------:R-:W-:Y:S02]  /*103f0*/  ISETP.GE.AND P0, PT, R20, UR4, PT ;  /* 0x0000000414007c0c */ /* 0x000fe4000bf06270 */
[----:B------:R-:W-:Y:S01]  /*10400*/  @!P2 LEA.HI.X R7, R13, R9, R15, 0x2, P5 ;  /* 0x000000090d07a211 */ /* 0x000fe200028f140f */
[C---:B------:R-:W-:Y:S01]  /*10410*/  VIADD R13, R224.reuse, 0x68 ;  /* 0x00000068e00d7836 */ /* 0x040fe20000000000 */
[----:B------:R-:W-:Y:S01]  /*10420*/  SHF.R.S32.HI R21, RZ, 0x1f, R21 ;  /* 0x0000001fff157819 */ /* 0x000fe20000011415 */
        /* <DEDUP_REMOVED lines=8> */
[----:B--2---:R-:W-:Y:S01]  /*104b0*/  @!P1 LEA R6, P5, R12, R11, 0x2 ;  /* 0x0000000b0c069211 */ /* 0x004fe200078a10ff */
        /* <DEDUP_REMOVED lines=11> */
[C---:B------:R-:W-:Y:S01]  /*10570*/  VIADD R21, R224.reuse, 0x70 ;  /* 0x00000070e0157836 */ /* 0x040fe20000000000 */
[----:B------:R-:W-:Y:S02]  /*10580*/  IADD3 R20, R224, 0x80, RZ ;  /* 0x00000080e0147810 */ /* 0x000fe40007ffe0ff */
        /* <DEDUP_REMOVED lines=22> */
[----:B------:R-:W-:Y:S02]  /*106f0*/  SHF.R.S32.HI R15, RZ, 0x1f, R15 ;  /* 0x0000001fff0f7819 */ /* 0x000fe4000001140f */
[----:B------:R-:W-:Y:S02]  /*10700*/  ISETP.GE.AND P1, PT, R12, UR4, PT ;  /* 0x000000040c007c0c */ /* 0x000fe4000bf26270 */
[----:B-1----:R-:W-:-:S04]  /*10710*/  @!P0 LEA R4, P4, R20, R11, 0x2 ;  /* 0x0000000b14048211 */ /* 0x002fc800078810ff */
[----:B------:R-:W-:Y:S02]  /*10720*/  @!P0 LEA.HI.X R5, R20, R9, R21, 0x2, P4 ;  /* 0x0000000914058211 */ /* 0x000fe400020f1415 */
[----:B------:R-:W-:Y:S02]  /*10730*/  SHF.R.S32.HI R21, RZ, 0x1f, R226 ;  /* 0x0000001fff157819 */ /* 0x000fe400000114e2 */
        /* <DEDUP_REMOVED lines=9> */
[----:B------:R-:W-:Y:S02]  /*107d0*/  SHF.R.S32.HI R13, RZ, 0x1f, R13 ;  /* 0x0000001fff0d7819 */ /* 0x000fe4000001140d */
[----:B------:R-:W-:Y:S02]  /*107e0*/  ISETP.GE.AND P2, PT, R236, UR4, PT ;  /* 0x00000004ec007c0c */ /* 0x000fe4000bf46270 */
[----:B-1----:R-:W-:-:S04]  /*107f0*/  @!P3 LEA R4, P4, R14, R11, 0x2 ;  /* 0x0000000b0e04b211 */ /* 0x002fc800078810ff */
[----:B------:R-:W-:Y:S02]  /*10800*/  @!P3 LEA.HI.X R5, R14, R9, R15, 0x2, P4 ;  /* 0x000000090e05b211 */ /* 0x000fe400020f140f */
[----:B------:R-:W-:Y:S02]  /*10810*/  ISETP.GE.AND P4, PT, R235, UR4, PT ;  /* 0x00000004eb007c0c */ /* 0x000fe4000bf86270 */
[C---:B--2---:R-:W-:Y:S01]  /*10820*/  @!P1 LEA R6, P5, R12.reuse, R11, 0x2 ;  /* 0x0000000b0c069211 */ /* 0x044fe200078a10ff */
[----:B------:R1:W-:Y:S01]  /*10830*/  @!P3 ST.E.64 desc[UR40][R4.64], R96 ;  /* 0x000000600400b985 */ /* 0x0003e2000c101b28 */
[----:B------:R-:W-:Y:S02]  /*10840*/  SHF.R.S32.HI R15, RZ, 0x1f, R232 ;  /* 0x0000001fff0f7819 */ /* 0x000fe400000114e8 */
[----:B------:R-:W-:Y:S02]  /*10850*/  @!P1 LEA.HI.X R7, R12, R9, R13, 0x2, P5 ;  /* 0x000000090c079211 */ /* 0x000fe400028f140d */
[----:B------:R-:W-:-:S02]  /*10860*/  SHF.R.S32.HI R13, RZ, 0x1f, R237 ;  /* 0x0000001fff0d7819 */ /* 0x000fc400000114ed */
[----:B------:R-:W-:Y:S01]  /*10870*/  SHF.R.S32.HI R12, RZ, 0x1f, R236 ;  /* 0x0000001fff0c7819 */ /* 0x000fe200000114ec */
[----:B------:R2:W-:Y:S01]  /*10880*/  @!P1 ST.E.64 desc[UR40][R6.64], R100 ;  /* 0x0000006406009985 */ /* 0x0005e2000c101b28 */
[----:B------:R-:W-:Y:S02]  /*10890*/  ISETP.GE.AND P1, PT, R234, UR4, PT ;  /* 0x00000004ea007c0c */ /* 0x000fe4000bf26270 */
[----:B------:R-:W-:Y:S02]  /*108a0*/  SHF.R.S32.HI R14, RZ, 0x1f, R231 ;  /* 0x0000001fff0e7819 */ /* 0x000fe400000114e7 */
[----:B-1----:R-:W-:-:S04]  /*108b0*/  @!P0 LEA R4, P3, R237, R11, 0x2 ;  /* 0x0000000bed048211 */ /* 0x002fc800078610ff */
[----:B------:R-:W-:Y:S02]  /*108c0*/  @!P0 LEA.HI.X R5, R237, R9, R13, 0x2, P3 ;  /* 0x00000009ed058211 */ /* 0x000fe400018f140d */
[----:B------:R-:W-:Y:S02]  /*108d0*/  SHF.R.S32.HI R13, RZ, 0x1f, R235 ;  /* 0x0000001fff0d7819 */ /* 0x000fe400000114eb */
[C---:B--2---:R-:W-:Y:S01]  /*108e0*/  @!P2 LEA R6, P5, R236.reuse, R11, 0x2 ;  /* 0x0000000bec06a211 */ /* 0x044fe200078a10ff */
[----:B------:R1:W-:Y:S01]  /*108f0*/  @!P0 ST.E.64 desc[UR40][R4.64], R104 ;  /* 0x0000006804008985 */ /* 0x0003e2000c101b28 */
[----:B------:R-:W-:Y:S02]  /*10900*/  ISETP.GE.AND P0, PT, R233, UR4, PT ;  /* 0x00000004e9007c0c */ /* 0x000fe4000bf06270 */
[----:B------:R-:W-:Y:S02]  /*10910*/  @!P2 LEA.HI.X R7, R236, R9, R12, 0x2, P5 ;  /* 0x00000009ec07a211 */ /* 0x000fe400028f140c */
[----:B------:R-:W-:-:S03]  /*10920*/  SHF.R.S32.HI R12, RZ, 0x1f, R234 ;  /* 0x0000001fff0c7819 */ /* 0x000fc600000114ea */
[----:B------:R2:W-:Y:S01]  /*10930*/  @!P2 ST.E.64 desc[UR40][R6.64], R108 ;  /* 0x0000006c0600a985 */ /* 0x0005e2000c101b28 */
[----:B------:R-:W-:Y:S02]  /*10940*/  ISETP.GE.AND P2, PT, R232, UR4, PT ;  /* 0x00000004e8007c0c */ /* 0x000fe4000bf46270 */
[----:B-1----:R-:W-:-:S04]  /*10950*/  @!P4 LEA R4, P3, R235, R11, 0x2 ;  /* 0x0000000beb04c211 */ /* 0x002fc800078610ff */
[----:B------:R-:W-:Y:S02]  /*10960*/  @!P4 LEA.HI.X R5, R235, R9, R13, 0x2, P3 ;  /* 0x00000009eb05c211 */ /* 0x000fe400018f140d */
[----:B------:R-:W-:Y:S02]  /*10970*/  ISETP.GE.AND P3, PT, R231, UR4, PT ;  /* 0x00000004e7007c0c */ /* 0x000fe4000bf66270 */
[C---:B--2---:R-:W-:Y:S01]  /*10980*/  @!P1 LEA R6, P5, R234.reuse, R11, 0x2 ;  /* 0x0000000bea069211 */ /* 0x044fe200078a10ff */
[----:B------:R1:W-:Y:S03]  /*10990*/  @!P4 ST.E.64 desc[UR40][R4.64], R112 ;  /* 0x000000700400c985 */ /* 0x0003e6000c101b28 */
[----:B------:R-:W-:Y:S02]  /*109a0*/  @!P1 LEA.HI.X R7, R234, R9, R12, 0x2, P5 ;  /* 0x00000009ea079211 */ /* 0x000fe400028f140c */
[----:B------:R-:W-:-:S03]  /*109b0*/  SHF.R.S32.HI R12, RZ, 0x1f, R233 ;  /* 0x0000001fff0c7819 */ /* 0x000fc600000114e9 */
[----:B------:R2:W-:Y:S01]  /*109c0*/  @!P1 ST.E.64 desc[UR40][R6.64], R116 ;  /* 0x0000007406009985 */ /* 0x0005e2000c101b28 */
[----:B------:R-:W-:Y:S02]  /*109d0*/  ISETP.GE.AND P1, PT, R230, UR4, PT ;  /* 0x00000004e6007c0c */ /* 0x000fe4000bf26270 */
[----:B-1----:R-:W-:-:S04]  /*109e0*/  @!P0 LEA R4, P4, R233, R11, 0x2 ;  /* 0x0000000be9048211 */ /* 0x002fc800078810ff */
[----:B------:R-:W-:Y:S02]  /*109f0*/  @!P0 LEA.HI.X R5, R233, R9, R12, 0x2, P4 ;  /* 0x00000009e9058211 */ /* 0x000fe400020f140c */
[-C--:B------:R-:W-:Y:S02]  /*10a00*/  @!P3 LEA R12, P4, R231, R11.reuse, 0x2 ;  /* 0x0000000be70cb211 */ /* 0x080fe400078810ff */
[C---:B--2---:R-:W-:Y:S01]  /*10a10*/  @!P2 LEA R6, P5, R232.reuse, R11, 0x2 ;  /* 0x0000000be806a211 */ /* 0x044fe200078a10ff */
[----:B------:R1:W-:Y:S01]  /*10a20*/  @!P0 ST.E.64 desc[UR40][R4.64], R120 ;  /* 0x0000007804008985 */ /* 0x0003e2000c101b28 */
[----:B------:R-:W-:Y:S02]  /*10a30*/  ISETP.GE.AND P0, PT, R229, UR4, PT ;  /* 0x00000004e5007c0c */ /* 0x000fe4000bf06270 */
[-C--:B------:R-:W-:Y:S02]  /*10a40*/  @!P2 LEA.HI.X R7, R232, R9.reuse, R15, 0x2, P5 ;  /* 0x00000009e807a211 */ /* 0x080fe400028f140f */
[----:B------:R-:W-:-:S02]  /*10a50*/  @!P3 LEA.HI.X R13, R231, R9, R14, 0x2, P4 ;  /* 0x00000009e70db211 */ /* 0x000fc400020f140e */
[----:B------:R-:W-:Y:S01]  /*10a60*/  ISETP.GE.AND P4, PT, R228, UR4, PT ;  /* 0x00000004e4007c0c */ /* 0x000fe2000bf86270 */
[----:B------:R2:W-:Y:S01]  /*10a70*/  @!P2 ST.E.64 desc[UR40][R6.64], R124 ;  /* 0x0000007c0600a985 */ /* 0x0005e2000c101b28 */
[----:B------:R-:W-:Y:S02]  /*10a80*/  SHF.R.S32.HI R14, RZ, 0x1f, R230 ;  /* 0x0000001fff0e7819 */ /* 0x000fe400000114e6 */
[----:B------:R-:W-:Y:S01]  /*10a90*/  ISETP.GE.AND P2, PT, R226, UR4, PT ;  /* 0x00000004e2007c0c */ /* 0x000fe2000bf46270 */
[----:B------:R3:W-:Y:S01]  /*10aa0*/  @!P3 ST.E.64 desc[UR40][R12.64], R128 ;  /* 0x000000800c00b985 */ /* 0x0007e2000c101b28 */
[----:B------:R-:W-:Y:S02]  /*10ab0*/  ISETP.GE.AND P3, PT, R225, UR4, PT ;  /* 0x00000004e1007c0c */ /* 0x000fe4000bf66270 */
[----:B-1----:R-:W-:-:S04]  /*10ac0*/  @!P1 LEA R4, P5, R230, R11, 0x2 ;  /* 0x0000000be6049211 */ /* 0x002fc800078a10ff */
[----:B------:R-:W-:Y:S02]  /*10ad0*/  @!P1 LEA.HI.X R5, R230, R9, R14, 0x2, P5 ;  /* 0x00000009e6059211 */ /* 0x000fe400028f140e */
[----:B------:R-:W-:Y:S02]  /*10ae0*/  SHF.R.S32.HI R14, RZ, 0x1f, R229 ;  /* 0x0000001fff0e7819 */ /* 0x000fe400000114e5 */
[CC--:B--2---:R-:W-:Y:S01]  /*10af0*/  @!P0 LEA R6, P5, R229.reuse, R11.reuse, 0x2 ;  /* 0x0000000be5068211 */ /* 0x0c4fe200078a10ff */
[----:B------:R1:W-:Y:S01]  /*10b00*/  @!P1 ST.E.64 desc[UR40][R4.64], R132 ;  /* 0x0000008404009985 */ /* 0x0003e2000c101b28 */
[----:B---3--:R-:W-:Y:S02]  /*10b10*/  @!P4 LEA R12, P1, R228, R11, 0x2 ;  /* 0x0000000be40cc211 */ /* 0x008fe400078210ff */
[----:B------:R-:W-:Y:S02]  /*10b20*/  @!P0 LEA.HI.X R7, R229, R9, R14, 0x2, P5 ;  /* 0x00000009e5078211 */ /* 0x000fe400028f140e */
[----:B------:R-:W-:-:S03]  /*10b30*/  SHF.R.S32.HI R14, RZ, 0x1f, R228 ;  /* 0x0000001fff0e7819 */ /* 0x000fc600000114e4 */
[----:B------:R3:W-:Y:S01]  /*10b40*/  @!P0 ST.E.64 desc[UR40][R6.64], R136 ;  /* 0x0000008806008985 */ /* 0x0007e2000c101b28 */
[----:B------:R-:W-:Y:S02]  /*10b50*/  @!P4 LEA.HI.X R13, R228, R9, R14, 0x2, P1 ;  /* 0x00000009e40dc211 */ /* 0x000fe400008f140e */
[CC--:B------:R-:W-:Y:S02]  /*10b60*/  @!P3 LEA R14, P1, R225.reuse, R11.reuse, 0x2 ;  /* 0x0000000be10eb211 */ /* 0x0c0fe400078210ff */
[C---:B-1----:R-:W-:Y:S01]  /*10b70*/  @!P2 LEA R4, P5, R226.reuse, R11, 0x2 ;  /* 0x0000000be204a211 */ /* 0x042fe200078a10ff */
[----:B------:R3:W-:Y:S01]  /*10b80*/  @!P4 ST.E.64 desc[UR40][R12.64], R140 ;  /* 0x0000008c0c00c985 */ /* 0x0007e2000c101b28 */
[-C--:B------:R-:W-:Y:S02]  /*10b90*/  @!P3 LEA.HI.X R15, R225, R9.reuse, R20, 0x2, P1 ;  /* 0x00000009e10fb211 */ /* 0x080fe400008f1414 */
[----:B------:R-:W-:-:S05]  /*10ba0*/  @!P2 LEA.HI.X R5, R226, R9, R21, 0x2, P5 ;  /* 0x00000009e205a211 */ /* 0x000fca00028f1415 */
[----:B------:R3:W-:Y:S04]  /*10bb0*/  @!P2 ST.E.64 desc[UR40][R4.64], R144 ;  /* 0x000000900400a985 */ /* 0x0007e8000c101b28 */
[----:B------:R3:W-:Y:S02]  /*10bc0*/  @!P3 ST.E.64 desc[UR40][R14.64], R148 ;  /* 0x000000940e00b985 */ /* 0x0007e4000c101b28 */
.L_x_9767:
[----:B------:R-:W-:Y:S05]  /*10bd0*/  BSYNC B1 ;  /* 0x0000000000017941 */ /* 0x000fea0003800000 */
.L_x_9766:
[----:B------:R-:W-:-:S03]  /*10be0*/  UMOV UR4, 0xffffffff ;  /* 0xffffffff00047882 */ /* 0x000fc60000000000 */
[----:B------:R-:W-:Y:S05]  /*10bf0*/  BRA.DIV UR4, `(.L_x_9768) ;  /* 0x000000a604447947 */ /* 0x000fea000b800000 */
[----:B------:R4:W0:Y:S04]  /*10c00*/  SHFL.IDX PT, R20, R8, 0x1, 0x1c1f ;  /* 0x003c1f0008147f89 */ /* 0x00082800000e0000 */
[----:B---3--:R4:W3:Y:S02]  /*10c10*/  SHFL.IDX PT, R14, R3, 0x1, 0x1c1f ;  /* 0x003c1f00030e7f89 */ /* 0x0088e400000e0000 */
.L_x_9985:
[----:B------:R-:W-:-:S13]  /*10c20*/  ISETP.GE.AND P0, PT, R10, R0, PT ;  /* 0x000000000a00720c */ /* 0x000fda0003f06270 */
[----:B------:R-:W-:Y:S05]  /*10c30*/  @P0 BRA `(.L_x_9764) ;  /* 0x0000001800f80947 */ /* 0x000fea0003800000 */
[----:B------:R-:W-:Y:S01]  /*10c40*/  ULDC UR4, c[0x0][0xac8] ;  /* 0x0002b20000047ab9 */ /* 0x000fe20000000800 */
[C---:B-1----:R-:W-:Y:S01]  /*10c50*/  VIADD R9, R224.reuse, 0x8 ;  /* 0x00000008e0097836 */ /* 0x042fe20000000000 */
[C---:B------:R-:W-:Y:S01]  /*10c60*/  ISETP.GE.AND P2, PT, R224.reuse, UR4, PT ;  /* 0x00000004e0007c0c */ /* 0x040fe2000bf46270 */
[C---:B0---4-:R-:W-:Y:S02]  /*10c70*/  VIADD R3, R224.reuse, 0x10 ;  /* 0x00000010e0037836 */ /* 0x051fe40000000000 */
[C---:B------:R-:W-:Y:S01]  /*10c80*/  VIADD R12, R224.reuse, 0x18 ;  /* 0x00000018e00c7836 */ /* 0x040fe20000000000 */
[----:B------:R-:W-:Y:S01]  /*10c90*/  ISETP.GE.AND P3, PT, R9, UR4, PT ;  /* 0x0000000409007c0c */ /* 0x000fe2000bf66270 */
[C---:B------:R-:W-:Y:S01]  /*10ca0*/  VIADD R8, R224.reuse, 0x20 ;  /* 0x00000020e0087836 */ /* 0x040fe20000000000 */
[----:B------:R-:W-:Y:S01]  /*10cb0*/  ISETP.GE.AND P1, PT, R3, UR4, PT ;  /* 0x0000000403007c0c */ /* 0x000fe2000bf26270 */
[----:B------:R-:W-:Y:S01]  /*10cc0*/  VIADD R13, R224, 0x8 ;  /* 0x00000008e00d7836 */ /* 0x000fe20000000000 */
[----:B------:R-:W-:Y:S01]  /*10cd0*/  ISETP.GE.AND P0, PT, R12, UR4, PT ;  /* 0x000000040c007c0c */ /* 0x000fe2000bf06270 */
[----:B--2---:R-:W-:-:S02]  /*10ce0*/  VIADD R11, R224, 0x10 ;  /* 0x00000010e00b7836 */ /* 0x004fc40000000000 */
[C---:B------:R-:W-:Y:S01]  /*10cf0*/  VIADD R15, R224.reuse, 0x58 ;  /* 0x00000058e00f7836 */ /* 0x040fe20000000000 */
[----:B------:R-:W-:Y:S01]  /*10d00*/  SHF.R.S32.HI R13, RZ, 0x1f, R13 ;  /* 0x0000001fff0d7819 */ /* 0x000fe2000001140d */
[----:B---3--:R-:W-:Y:S01]  /*10d10*/  @!P2 IMAD.MOV.U32 R4, RZ, RZ, R14 ;  /* 0x000000ffff04a224 */ /* 0x008fe200078e000e */
[----:B------:R-:W-:Y:S01]  /*10d20*/  SHF.R.S32.HI R11, RZ, 0x1f, R11 ;  /* 0x0000001fff0b7819 */ /* 0x000fe2000001140b */
[----:B------:R-:W-:Y:S02]  /*10d30*/  @!P2 IMAD.MOV.U32 R5, RZ, RZ, R20 ;  /* 0x000000ffff05a224 */ /* 0x000fe400078e0014 */
[C---:B------:R-:W-:Y:S01]  /*10d40*/  @!P3 LEA R6, P4, R9.reuse, R14, 0x2 ;  /* 0x0000000e0906b211 */ /* 0x040fe200078810ff */
[C---:B------:R-:W-:Y:S02]  /*10d50*/  VIADD R24, R224.reuse, 0x68 ;  /* 0x00000068e0187836 */ /* 0x040fe40000000000 */
[----:B------:R-:W-:Y:S01]  /*10d60*/  @!P2 IMAD.WIDE R4, R224, 0x4, R4 ;  /* 0x00000004e004a825 */ /* 0x000fe200078e0204 */
[----:B------:R-:W-:-:S03]  /*10d70*/  @!P3 LEA.HI.X R7, R9, R20, R13, 0x2, P4 ;  /* 0x000000140907b211 */ /* 0x000fc600020f140d */
[----:B------:R-:W-:Y:S01]  /*10d80*/  VIADD R9, R224, 0x28 ;  /* 0x00000028e0097836 */ /* 0x000fe20000000000 */
[----:B------:R0:W-:Y:S01]  /*10d90*/  @!P2 ST.E.64 desc[UR40][R4.64], R26 ;  /* 0x0000001a0400a985 */ /* 0x0001e2000c101b28 */
[----:B------:R-:W-:Y:S01]  /*10da0*/  ISETP.GE.AND P2, PT, R8, UR4, PT ;  /* 0x0000000408007c0c */ /* 0x000fe2000bf46270 */
[C---:B------:R-:W-:Y:S02]  /*10db0*/  VIADD R13, R224.reuse, 0x18 ;  /* 0x00000018e00d7836 */ /* 0x040fe40000000000 */
[----:B------:R1:W-:Y:S01]  /*10dc0*/  @!P3 ST.E.64 desc[UR40][R6.64], R30 ;  /* 0x0000001e0600b985 */ /* 0x0003e2000c101b28 */
[----:B------:R-:W-:Y:S01]  /*10dd0*/  ISETP.GE.AND P3, PT, R9, UR4, PT ;  /* 0x0000000409007c0c */ /* 0x000fe2000bf66270 */
[C---:B------:R-:W-:Y:S01]  /*10de0*/  VIADD R21, R224.reuse, 0x58 ;  /* 0x00000058e0157836 */ /* 0x040fe20000000000 */
[----:B------:R-:W-:Y:S01]  /*10df0*/  SHF.R.S32.HI R13, RZ, 0x1f, R13 ;  /* 0x0000001fff0d7819 */ /* 0x000fe2000001140d */
[C---:B------:R-:W-:Y:S02]  /*10e00*/  VIADD R28, R224.reuse, 0x78 ;  /* 0x00000078e01c7836 */ /* 0x040fe40000000000 */
[C---:B------:R-:W-:Y:S01]  /*10e10*/  VIADD R25, R224.reuse, 0x68 ;  /* 0x00000068e0197836 */ /* 0x040fe20000000000 */
[----:B------:R-:W-:Y:S01]  /*10e20*/  SHF.R.S32.HI R21, RZ, 0x1f, R21 ;  /* 0x0000001fff157819 */ /* 0x000fe20000011415 */
[----:B------:R-:W-:Y:S01]  /*10e30*/  VIADD R29, R224, 0x78 ;  /* 0x00000078e01d7836 */ /* 0x000fe20000000000 */
[----:B0-----:R-:W-:-:S02]  /*10e40*/  @!P1 LEA R4, P5, R3, R14, 0x2 ;  /* 0x0000000e03049211 */ /* 0x001fc400078a10ff */
[----:B------:R-:W-:Y:S02]  /*10e50*/  SHF.R.S32.HI R25, RZ, 0x1f, R25 ;  /* 0x0000001fff197819 */ /* 0x000fe40000011419 */
[----:B------:R-:W-:Y:S01]  /*10e60*/  @!P1 LEA.HI.X R5, R3, R20, R11, 0x2, P5 ;  /* 0x0000001403059211 */ /* 0x000fe200028f140b */
[----:B------:R-:W-:Y:S01]  /*10e70*/  VIADD R3, R224, 0x30 ;  /* 0x00000030e0037836 */ /* 0x000fe20000000000 */
[----:B-1----:R-:W-:Y:S01]  /*10e80*/  @!P0 LEA R6, P4, R12, R14, 0x2 ;  /* 0x0000000e0c068211 */ /* 0x002fe200078810ff */
[----:B------:R-:W-:Y:S01]  /*10e90*/  VIADD R11, R224, 0x20 ;  /* 0x00000020e00b7836 */ /* 0x000fe20000000000 */
[----:B------:R-:W-:Y:S01]  /*10ea0*/  SHF.R.S32.HI R29, RZ, 0x1f, R29 ;  /* 0x0000001fff1d7819 */ /* 0x000fe2000001141d */
[----:B------:R0:W-:Y:S01]  /*10eb0*/  @!P1 ST.E.64 desc[UR40][R4.64], R34 ;  /* 0x0000002204009985 */ /* 0x0001e2000c101b28 */
[----:B------:R-:W-:Y:S02]  /*10ec0*/  ISETP.GE.AND P1, PT, R3, UR4, PT ;  /* 0x0000000403007c0c */ /* 0x000fe4000bf26270 */
[----:B------:R-:W-:-:S02]  /*10ed0*/  SHF.R.S32.HI R11, RZ, 0x1f, R11 ;  /* 0x0000001fff0b7819 */ /* 0x000fc4000001140b */
[----:B------:R-:W-:Y:S01]  /*10ee0*/  @!P0 LEA.HI.X R7, R12, R20, R13, 0x2, P4 ;  /* 0x000000140c078211 */ /* 0x000fe200020f140d */
[C---:B------:R-:W-:Y:S01]  /*10ef0*/  VIADD R12, R224.reuse, 0x38 ;  /* 0x00000038e00c7836 */ /* 0x040fe20000000000 */
[----:B------:R-:W-:-:S03]  /*10f00*/  IADD3 R13, R224, 0x28, RZ ;  /* 0x00000028e00d7810 */ /* 0x000fc60007ffe0ff */
[----:B------:R1:W-:Y:S01]  /*10f10*/  @!P0 ST.E.64 desc[UR40][R6.64], R38 ;  /* 0x0000002606008985 */ /* 0x0003e2000c101b28 */
[----:B------:R-:W-:Y:S02]  /*10f20*/  ISETP.GE.AND P0, PT, R12, UR4, PT ;  /* 0x000000040c007c0c */ /* 0x000fe4000bf06270 */
[----:B------:R-:W-:Y:S02]  /*10f30*/  SHF.R.S32.HI R13, RZ, 0x1f, R13 ;  /* 0x0000001fff0d7819 */ /* 0x000fe4000001140d */
[----:B0-----:R-:W-:-:S04]  /*10f40*/  @!P2 LEA R4, P5, R8, R14, 0x2 ;  /* 0x0000000e0804a211 */ /* 0x001fc800078a10ff */
[----:B------:R-:W-:Y:S01]  /*10f50*/  @!P2 LEA.HI.X R5, R8, R20, R11, 0x2, P5 ;  /* 0x000000140805a211 */ /* 0x000fe200028f140b */
[C---:B------:R-:W-:Y:S02]  /*10f60*/  VIADD R8, R224.reuse, 0x40 ;  /* 0x00000040e0087836 */ /* 0x040fe40000000000 */
[----:B------:R-:W-:Y:S02]  /*10f70*/  VIADD R11, R224, 0x30 ;  /* 0x00000030e00b7836 */ /* 0x000fe40000000000 */
[----:B------:R0:W-:Y:S01]  /*10f80*/  @!P2 ST.E.64 desc[UR40][R4.64], R42 ;  /* 0x0000002a0400a985 */ /* 0x0001e2000c101b28 */
[----:B-1----:R-:W-:Y:S02]  /*10f90*/  @!P3 LEA R6, P4, R9, R14, 0x2 ;  /* 0x0000000e0906b211 */ /* 0x002fe400078810ff */
[----:B------:R-:W-:Y:S02]  /*10fa0*/  ISETP.GE.AND P2, PT, R8, UR4, PT ;  /* 0x0000000408007c0c */ /* 0x000fe4000bf46270 */
[----:B------:R-:W-:-:S02]  /*10fb0*/  SHF.R.S32.HI R11, RZ, 0x1f, R11 ;  /* 0x0000001fff0b7819 */ /* 0x000fc4000001140b */
[----:B------:R-:W-:Y:S01]  /*10fc0*/  @!P3 LEA.HI.X R7, R9, R20, R13, 0x2, P4 ;  /* 0x000000140907b211 */ /* 0x000fe200020f140d */
[C---:B------:R-:W-:Y:S02]  /*10fd0*/  VIADD R9, R224.reuse, 0x48 ;  /* 0x00000048e0097836 */ /* 0x040fe40000000000 */
[----:B------:R-:W-:Y:S02]  /*10fe0*/  VIADD R13, R224, 0x38 ;  /* 0x00000038e00d7836 */ /* 0x000fe40000000000 */
[----:B------:R1:W-:Y:S01]  /*10ff0*/  @!P3 ST.E.64 desc[UR40][R6.64], R46 ;  /* 0x0000002e0600b985 */ /* 0x0003e2000c101b28 */
[----:B------:R-:W-:Y:S02]  /*11000*/  ISETP.GE.AND P3, PT, R9, UR4, PT ;  /* 0x0000000409007c0c */ /* 0x000fe4000bf66270 */
[----:B0-----:R-:W-:Y:S02]  /*11010*/  @!P1 LEA R4, P5, R3, R14, 0x2 ;  /* 0x0000000e03049211 */ /* 0x001fe400078a10ff */
[----:B------:R-:W-:-:S02]  /*11020*/  SHF.R.S32.HI R13, RZ, 0x1f, R13 ;  /* 0x0000001fff0d7819 */ /* 0x000fc4000001140d */
[----:B------:R-:W-:Y:S01]  /*11030*/  @!P1 LEA.HI.X R5, R3, R20, R11, 0x2, P5 ;  /* 0x0000001403059211 */ /* 0x000fe200028f140b */
[C---:B------:R-:W-:Y:S02]  /*11040*/  VIADD R3, R224.reuse, 0x50 ;  /* 0x00000050e0037836 */ /* 0x040fe40000000000 */
[----:B------:R-:W-:Y:S02]  /*11050*/  VIADD R11, R224, 0x40 ;  /* 0x00000040e00b7836 */ /* 0x000fe40000000000 */
[----:B------:R0:W-:Y:S01]  /*11060*/  @!P1 ST.E.64 desc[UR40][R4.64], R50 ;  /* 0x0000003204009985 */ /* 0x0001e2000c101b28 */
[----:B------:R-:W-:Y:S02]  /*11070*/  ISETP.GE.AND P1, PT, R3, UR4, PT ;  /* 0x0000000403007c0c */ /* 0x000fe4000bf26270 */
[----:B-1----:R-:W-:Y:S02]  /*11080*/  @!P0 LEA R6, P4, R12, R14, 0x2 ;  /* 0x0000000e0c068211 */ /* 0x002fe400078810ff */
        /* <DEDUP_REMOVED lines=12> */
[----:B------:R-:W-:Y:S02]  /*11150*/  SHF.R.S32.HI R11, RZ, 0x1f, R11 ;  /* 0x0000001fff0b7819 */ /* 0x000fe4000001140b */
[----:B-1----:R-:W-:Y:S02]  /*11160*/  @!P3 LEA R6, P4, R9, R14, 0x2 ;  /* 0x0000000e0906b211 */ /* 0x002fe400078810ff */
[----:B------:R-:W-:-:S02]  /*11170*/  ISETP.GE.AND P2, PT, R12, UR4, PT ;  /* 0x000000040c007c0c */ /* 0x000fc4000bf46270 */
[----:B------:R-:W-:Y:S02]  /*11180*/  SHF.R.S32.HI R8, RZ, 0x1f, R8 ;  /* 0x0000001fff087819 */ /* 0x000fe40000011408 */
[----:B------:R-:W-:Y:S02]  /*11190*/  @!P3 LEA.HI.X R7, R9, R20, R11, 0x2, P4 ;  /* 0x000000140907b211 */ /* 0x000fe400020f140b */
[----:B0-----:R-:W-:-:S03]  /*111a0*/  @!P1 LEA R4, P5, R3, R14, 0x2 ;  /* 0x0000000e03049211 */ /* 0x001fc600078a10ff */
[----:B------:R0:W-:Y:S01]  /*111b0*/  @!P3 ST.E.64 desc[UR40][R6.64], R62 ;  /* 0x0000003e0600b985 */ /* 0x0001e2000c101b28 */
[----:B------:R-:W-:Y:S02]  /*111c0*/  ISETP.GE.AND P3, PT, R24, UR4, PT ;  /* 0x0000000418007c0c */ /* 0x000fe4000bf66270 */
[----:B------:R-:W-:Y:S01]  /*111d0*/  @!P1 LEA.HI.X R5, R3, R20, R8, 0x2, P5 ;  /* 0x0000001403059211 */ /* 0x000fe200028f1408 */
[----:B------:R-:W-:Y:S01]  /*111e0*/  VIADD R3, R224, 0x70 ;  /* 0x00000070e0037836 */ /* 0x000fe20000000000 */
[-C--:B------:R-:W-:Y:S02]  /*111f0*/  @!P0 LEA R8, P4, R15, R14.reuse, 0x2 ;  /* 0x0000000e0f088211 */ /* 0x080fe400078810ff */
[----:B------:R-:W-:Y:S01]  /*11200*/  @!P2 LEA R10, P5, R12, R14, 0x2 ;  /* 0x0000000e0c0aa211 */ /* 0x000fe200078a10ff */
[----:B------:R1:W-:Y:S01]  /*11210*/  @!P1 ST.E.64 desc[UR40][R4.64], R66 ;  /* 0x0000004204009985 */ /* 0x0003e2000c101b28 */
[----:B------:R-:W-:Y:S02]  /*11220*/  ISETP.GE.AND P1, PT, R3, UR4, PT ;  /* 0x0000000403007c0c */ /* 0x000fe4000bf26270 */
[-C--:B------:R-:W-:Y:S01]  /*11230*/  @!P0 LEA.HI.X R9, R15, R20.reuse, R21, 0x2, P4 ;  /* 0x000000140f098211 */ /* 0x080fe200020f1415 */
[----:B------:R-:W-:Y:S01]  /*11240*/  VIADD R21, R224, 0x80 ;  /* 0x00000080e0157836 */ /* 0x000fe20000000000 */
[----:B------:R-:W-:Y:S01]  /*11250*/  @!P2 LEA.HI.X R11, R12, R20, R13, 0x2, P5 ;  /* 0x000000140c0ba211 */ /* 0x000fe200028f140d */
[----:B------:R-:W-:Y:S01]  /*11260*/  VIADD R15, R224, 0x70 ;  /* 0x00000070e00f7836 */ /* 0x000fe20000000000 */
[----:B------:R-:W-:Y:S01]  /*11270*/  @!P3 LEA R12, P4, R24, R14, 0x2 ;  /* 0x0000000e180cb211 */ /* 0x000fe200078810ff */
[----:B------:R2:W-:Y:S01]  /*11280*/  @!P0 ST.E.64 desc[UR40][R8.64], R70 ;  /* 0x0000004608008985 */ /* 0x0005e2000c101b28 */
[----:B------:R-:W-:-:S02]  /*11290*/  ISETP.GE.AND P0, PT, R28, UR4, PT ;  /* 0x000000041c007c0c */ /* 0x000fc4000bf06270 */
[----:B------:R-:W-:Y:S01]  /*112a0*/  SHF.R.S32.HI R15, RZ, 0x1f, R15 ;  /* 0x0000001fff0f7819 */ /* 0x000fe2000001140f */
[----:B------:R3:W-:Y:S01]  /*112b0*/  @!P2 ST.E.64 desc[UR40][R10.64], R74 ;  /* 0x0000004a0a00a985 */ /* 0x0007e2000c101b28 */
[----:B------:R-:W-:Y:S02]  /*112c0*/  ISETP.GE.AND P2, PT, R21, UR4, PT ;  /* 0x0000000415007c0c */ /* 0x000fe4000bf46270 */
[C---:B0-----:R-:W-:Y:S02]  /*112d0*/  @!P1 LEA R6, P5, R3.reuse, R14, 0x2 ;  /* 0x0000000e03069211 */ /* 0x041fe400078a10ff */
[-C--:B------:R-:W-:Y:S01]  /*112e0*/  @!P3 LEA.HI.X R13, R24, R20.reuse, R25, 0x2, P4 ;  /* 0x00000014180db211 */ /* 0x080fe200020f1419 */
[C---:B------:R-:W-:Y:S01]  /*112f0*/  VIADD R24, R224.reuse, 0x88 ;  /* 0x00000088e0187836 */ /* 0x040fe20000000000 */
[----:B------:R-:W-:Y:S01]  /*11300*/  @!P1 LEA.HI.X R7, R3, R20, R15, 0x2, P5 ;  /* 0x0000001403079211 */ /* 0x000fe200028f140f */
[C---:B------:R-:W-:Y:S02]  /*11310*/  VIADD R3, R224.reuse, 0x90 ;  /* 0x00000090e0037836 */ /* 0x040fe40000000000 */
[----:B------:R0:W-:Y:S01]  /*11320*/  @!P3 ST.E.64 desc[UR40][R12.64], R78 ;  /* 0x0000004e0c00b985 */ /* 0x0001e2000c101b28 */
[----:B------:R-:W-:Y:S01]  /*11330*/  VIADD R25, R224, 0x80 ;  /* 0x00000080e0197836 */ /* 0x000fe20000000000 */
[----:B------:R-:W-:Y:S01]  /*11340*/  ISETP.GE.AND P3, PT, R24, UR4, PT ;  /* 0x0000000418007c0c */ /* 0x000fe2000bf66270 */
[----:B------:R-:W-:Y:S01]  /*11350*/  VIADD R15, R224, 0x98 ;  /* 0x00000098e00f7836 */ /* 0x000fe20000000000 */
[----:B------:R4:W-:Y:S01]  /*11360*/  @!P1 ST.E.64 desc[UR40][R6.64], R82 ;  /* 0x0000005206009985 */ /* 0x0009e2000c101b28 */
[----:B-1----:R-:W-:-:S02]  /*11370*/  @!P0 LEA R4, P4, R28, R14, 0x2 ;  /* 0x0000000e1c048211 */ /* 0x002fc400078810ff */
[----:B------:R-:W-:Y:S02]  /*11380*/  ISETP.GE.AND P1, PT, R3, UR4, PT ;  /* 0x0000000403007c0c */ /* 0x000fe4000bf26270 */
[----:B------:R-:W-:Y:S02]  /*11390*/  SHF.R.S32.HI R25, RZ, 0x1f, R25 ;  /* 0x0000001fff197819 */ /* 0x000fe40000011419 */
[C---:B--2---:R-:W-:Y:S02]  /*113a0*/  @!P2 LEA R8, P5, R21.reuse, R14, 0x2 ;  /* 0x0000000e1508a211 */ /* 0x044fe400078a10ff */
[-C--:B------:R-:W-:Y:S02]  /*113b0*/  @!P0 LEA.HI.X R5, R28, R20.reuse, R29, 0x2, P4 ;  /* 0x000000141c058211 */ /* 0x080fe400020f141d */
[----:B------:R-:W-:Y:S01]  /*113c0*/  @!P2 LEA.HI.X R9, R21, R20, R25, 0x2, P5 ;  /* 0x000000141509a211 */ /* 0x000fe200028f1419 */
[C---:B------:R-:W-:Y:S01]  /*113d0*/  VIADD R21, R224.reuse, 0x90 ;  /* 0x00000090e0157836 */ /* 0x040fe20000000000 */
[----:B------:R-:W-:Y:S01]  /*113e0*/  IADD3 R25, R224, 0x88, RZ ;  /* 0x00000088e0197810 */ /* 0x000fe20007ffe0ff */
[----:B------:R1:W-:Y:S01]  /*113f0*/  @!P0 ST.E.64 desc[UR40][R4.64], R86 ;  /* 0x0000005604008985 */ /* 0x0003e2000c101b28 */
[----:B------:R-:W-:-:S02]  /*11400*/  ISETP.GE.AND P0, PT, R15, UR4, PT ;  /* 0x000000040f007c0c */ /* 0x000fc4000bf06270 */
[CC--:B---3--:R-:W-:Y:S01]  /*11410*/  @!P3 LEA R10, P4, R24.reuse, R14.reuse, 0x2 ;  /* 0x0000000e180ab211 */ /* 0x0c8fe200078810ff */
[----:B------:R2:W-:Y:S01]  /*11420*/  @!P2 ST.E.64 desc[UR40][R8.64], R90 ;  /* 0x0000005a0800a985 */ /* 0x0005e2000c101b28 */
[----:B------:R-:W-:Y:S02]  /*11430*/  SHF.R.S32.HI R25, RZ, 0x1f, R25 ;  /* 0x0000001fff197819 */ /* 0x000fe40000011419 */
[----:B------:R-:W-:Y:S02]  /*11440*/  SHF.R.S32.HI R21, RZ, 0x1f, R21 ;  /* 0x0000001fff157819 */ /* 0x000fe40000011415 */
[----:B0-----:R-:W-:Y:S02]  /*11450*/  @!P1 LEA R12, P5, R3, R14, 0x2 ;  /* 0x0000000e030c9211 */ /* 0x001fe400078a10ff */
[----:B------:R-:W-:Y:S02]  /*11460*/  ISETP.GE.AND P2, PT, R237, UR4, PT ;  /* 0x00000004ed007c0c */ /* 0x000fe4000bf46270 */
[----:B------:R-:W-:-:S02]  /*11470*/  @!P3 LEA.HI.X R11, R24, R20, R25, 0x2, P4 ;  /* 0x00000014180bb211 */ /* 0x000fc400020f1419 */
[----:B------:R-:W-:Y:S01]  /*11480*/  @!P1 LEA.HI.X R13, R3, R20, R21, 0x2, P5 ;  /* 0x00000014030d9211 */ /* 0x000fe200028f1415 */
[----:B------:R-:W-:Y:S01]  /*11490*/  VIADD R21, R224, 0x98 ;  /* 0x00000098e0157836 */ /* 0x000fe20000000000 */
[----:B------:R-:W-:Y:S01]  /*114a0*/  ISETP.GE.AND P4, PT, R236, UR4, PT ;  /* 0x00000004ec007c0c */ /* 0x000fe2000bf86270 */
[----:B------:R0:W-:Y:S01]  /*114b0*/  @!P3 ST.E.64 desc[UR40][R10.64], R94 ;  /* 0x0000005e0a00b985 */ /* 0x0001e2000c101b28 */
[----:B----4-:R-:W-:Y:S02]  /*114c0*/  @!P0 LEA R6, P5, R15, R14, 0x2 ;  /* 0x0000000e0f068211 */ /* 0x010fe400078a10ff */
[----:B------:R-:W-:Y:S01]  /*114d0*/  SHF.R.S32.HI R21, RZ, 0x1f, R21 ;  /* 0x0000001fff157819 */ /* 0x000fe20000011415 */
[----:B------:R3:W-:Y:S01]  /*114e0*/  @!P1 ST.E.64 desc[UR40][R12.64], R98 ;  /* 0x000000620c009985 */ /* 0x0007e2000c101b28 */
[----:B------:R-:W-:Y:S02]  /*114f0*/  ISETP.GE.AND P3, PT, R235, UR4, PT ;  /* 0x00000004eb007c0c */ /* 0x000fe4000bf66270 */
[----:B------:R-:W-:-:S02]  /*11500*/  SHF.R.S32.HI R3, RZ, 0x1f, R237 ;  /* 0x0000001fff037819 */ /* 0x000fc400000114ed */
[----:B-1----:R-:W-:Y:S02]  /*11510*/  @!P2 LEA R4, P1, R237, R14, 0x2 ;  /* 0x0000000eed04a211 */ /* 0x002fe400078210ff */
[-C--:B------:R-:W-:Y:S02]  /*11520*/  @!P0 LEA.HI.X R7, R15, R20.reuse, R21, 0x2, P5 ;  /* 0x000000140f078211 */ /* 0x080fe400028f1415 */
[----:B------:R-:W-:Y:S02]  /*11530*/  @!P2 LEA.HI.X R5, R237, R20, R3, 0x2, P1 ;  /* 0x00000014ed05a211 */ /* 0x000fe400008f1403 */
[----:B------:R-:W-:Y:S01]  /*11540*/  ISETP.GE.AND P1, PT, R234, UR4, PT ;  /* 0x00000004ea007c0c */ /* 0x000fe2000bf26270 */
[----:B------:R1:W-:Y:S01]  /*11550*/  @!P0 ST.E.64 desc[UR40][R6.64], R102 ;  /* 0x0000006606008985 */ /* 0x0003e2000c101b28 */
[----:B--2---:R-:W-:Y:S02]  /*11560*/  @!P4 LEA R8, P0, R236, R14, 0x2 ;  /* 0x0000000eec08c211 */ /* 0x004fe400078010ff */
[----:B------:R-:W-:Y:S01]  /*11570*/  SHF.R.S32.HI R15, RZ, 0x1f, R236 ;  /* 0x0000001fff0f7819 */ /* 0x000fe200000114ec */
[----:B------:R2:W-:Y:S01]  /*11580*/  @!P2 ST.E.64 desc[UR40][R4.64], R106 ;  /* 0x0000006a0400a985 */ /* 0x0005e2000c101b28 */
[----:B------:R-:W-:-:S02]  /*11590*/  SHF.R.S32.HI R3, RZ, 0x1f, R235 ;  /* 0x0000001fff037819 */ /* 0x000fc400000114eb */
[----:B0-----:R-:W-:Y:S02]  /*115a0*/  @!P3 LEA R10, P5, R235, R14, 0x2 ;  /* 0x0000000eeb0ab211 */ /* 0x001fe400078a10ff */
[----:B------:R-:W-:Y:S02]  /*115b0*/  ISETP.GE.AND P2, PT, R233, UR4, PT ;  /* 0x00000004e9007c0c */ /* 0x000fe4000bf46270 */
[-C--:B------:R-:W-:Y:S02]  /*115c0*/  @!P4 LEA.HI.X R9, R236, R20.reuse, R15, 0x2, P0 ;  /* 0x00000014ec09c211 */ /* 0x080fe400000f140f */
[----:B------:R-:W-:Y:S02]  /*115d0*/  ISETP.GE.AND P0, PT, R232, UR4, PT ;  /* 0x00000004e8007c0c */ /* 0x000fe4000bf06270 */
[----:B------:R-:W-:Y:S01]  /*115e0*/  @!P3 LEA.HI.X R11, R235, R20, R3, 0x2, P5 ;  /* 0x00000014eb0bb211 */ /* 0x000fe200028f1403 */
[----:B------:R0:W-:Y:S01]  /*115f0*/  @!P4 ST.E.64 desc[UR40][R8.64], R110 ;  /* 0x0000006e0800c985 */ /* 0x0001e2000c101b28 */
[----:B---3--:R-:W-:-:S02]  /*11600*/  @!P1 LEA R12, P4, R234, R14, 0x2 ;  /* 0x0000000eea0c9211 */ /* 0x008fc400078810ff */
[----:B------:R-:W-:Y:S01]  /*11610*/  SHF.R.S32.HI R3, RZ, 0x1f, R234 ;  /* 0x0000001fff037819 */ /* 0x000fe200000114ea */
[----:B------:R3:W-:Y:S01]  /*11620*/  @!P3 ST.E.64 desc[UR40][R10.64], R114 ;  /* 0x000000720a00b985 */ /* 0x0007e2000c101b28 */
[----:B------:R-:W-:Y:S02]  /*11630*/  ISETP.GE.AND P3, PT, R231, UR4, PT ;  /* 0x00000004e7007c0c */ /* 0x000fe4000bf66270 */
[----:B------:R-:W-:Y:S02]  /*11640*/  @!P1 LEA.HI.X R13, R234, R20, R3, 0x2, P4 ;  /* 0x00000014ea0d9211 */ /* 0x000fe400020f1403 */
[-C--:B-1----:R-:W-:Y:S02]  /*11650*/  @!P2 LEA R6, P5, R233, R14.reuse, 0x2 ;  /* 0x0000000ee906a211 */ /* 0x082fe400078a10ff */
[----:B------:R-:W-:Y:S01]  /*11660*/  SHF.R.S32.HI R15, RZ, 0x1f, R233 ;  /* 0x0000001fff0f7819 */ /* 0x000fe200000114e9 */
[----:B------:R1:W-:Y:S01]  /*11670*/  @!P1 ST.E.64 desc[UR40][R12.64], R118 ;  /* 0x000000760c009985 */ /* 0x0003e2000c101b28 */
[----:B--2---:R-:W-:-:S02]  /*11680*/  @!P0 LEA R4, P4, R232, R14, 0x2 ;  /* 0x0000000ee8048211 */ /* 0x004fc400078810ff */
[----:B------:R-:W-:Y:S02]  /*11690*/  SHF.R.S32.HI R3, RZ, 0x1f, R232 ;  /* 0x0000001fff037819 */ /* 0x000fe400000114e8 */
[-C--:B------:R-:W-:Y:S02]  /*116a0*/  @!P2 LEA.HI.X R7, R233, R20.reuse, R15, 0x2, P5 ;  /* 0x00000014e907a211 */ /* 0x080fe400028f140f */
[----:B------:R-:W-:Y:S02]  /*116b0*/  ISETP.GE.AND P1, PT, R230, UR4, PT ;  /* 0x00000004e6007c0c */ /* 0x000fe4000bf26270 */
[----:B------:R-:W-:Y:S01]  /*116c0*/  @!P0 LEA.HI.X R5, R232, R20, R3, 0x2, P4 ;  /* 0x00000014e8058211 */ /* 0x000fe200020f1403 */
[----:B------:R2:W-:Y:S01]  /*116d0*/  @!P2 ST.E.64 desc[UR40][R6.64], R122 ;  /* 0x0000007a0600a985 */ /* 0x0005e2000c101b28 */
[----:B------:R-:W-:Y:S02]  /*116e0*/  ISETP.GE.AND P4, PT, R229, UR4, PT ;  /* 0x00000004e5007c0c */ /* 0x000fe4000bf86270 */
[----:B------:R-:W-:Y:S01]  /*116f0*/  SHF.R.S32.HI R3, RZ, 0x1f, R231 ;  /* 0x0000001fff037819 */ /* 0x000fe200000114e7 */
[----:B------:R4:W-:Y:S01]  /*11700*/  @!P0 ST.E.64 desc[UR40][R4.64], R126 ;  /* 0x0000007e04008985 */ /* 0x0009e2000c101b28 */
[----:B0-----:R-:W-:-:S02]  /*11710*/  @!P3 LEA R8, P5, R231, R14, 0x2 ;  /* 0x0000000ee708b211 */ /* 0x001fc400078a10ff */
[----:B------:R-:W-:Y:S02]  /*11720*/  ISETP.GE.AND P2, PT, R228, UR4, PT ;  /* 0x00000004e4007c0c */ /* 0x000fe4000bf46270 */
[----:B------:R-:W-:Y:S02]  /*11730*/  ISETP.GE.AND P0, PT, R226, UR4, PT ;  /* 0x00000004e2007c0c */ /* 0x000fe4000bf06270 */
[----:B------:R-:W-:Y:S02]  /*11740*/  @!P3 LEA.HI.X R9, R231, R20, R3, 0x2, P5 ;  /* 0x00000014e709b211 */ /* 0x000fe400028f1403 */
[----:B------:R-:W-:Y:S02]  /*11750*/  SHF.R.S32.HI R3, RZ, 0x1f, R230 ;  /* 0x0000001fff037819 */ /* 0x000fe400000114e6 */
[-C--:B---3--:R-:W-:Y:S01]  /*11760*/  @!P1 LEA R10, P5, R230, R14.reuse, 0x2 ;  /* 0x0000000ee60a9211 */ /* 0x088fe200078a10ff */
[----:B------:R4:W-:Y:S01]  /*11770*/  @!P3 ST.E.64 desc[UR40][R8.64], R130 ;  /* 0x000000820800b985 */ /* 0x0009e2000c101b28 */
[----:B-1----:R-:W-:-:S02]  /*11780*/  @!P4 LEA R12, P3, R229, R14, 0x2 ;  /* 0x0000000ee50cc211 */ /* 0x002fc400078610ff */
[----:B------:R-:W-:Y:S02]  /*11790*/  SHF.R.S32.HI R21, RZ, 0x1f, R229 ;  /* 0x0000001fff157819 */ /* 0x000fe400000114e5 */
[----:B------:R-:W-:Y:S02]  /*117a0*/  @!P1 LEA.HI.X R11, R230, R20, R3, 0x2, P5 ;  /* 0x00000014e60b9211 */ /* 0x000fe400028f1403 */
[----:B--2---:R-:W-:Y:S02]  /*117b0*/  @!P2 LEA R6, P5, R228, R14, 0x2 ;  /* 0x0000000ee406a211 */ /* 0x004fe400078a10ff */
[----:B------:R-:W-:Y:S01]  /*117c0*/  SHF.R.S32.HI R15, RZ, 0x1f, R228 ;  /* 0x0000001fff0f7819 */ /* 0x000fe200000114e4 */
[----:B------:R4:W-:Y:S01]  /*117d0*/  @!P1 ST.E.64 desc[UR40][R10.64], R134 ;  /* 0x000000860a009985 */ /* 0x0009e2000c101b28 */
[----:B------:R-:W-:Y:S02]  /*117e0*/  @!P4 LEA.HI.X R13, R229, R20, R21, 0x2, P3 ;  /* 0x00000014e50dc211 */ /* 0x000fe400018f1415 */
[----:B------:R-:W-:-:S02]  /*117f0*/  SHF.R.S32.HI R3, RZ, 0x1f, R226 ;  /* 0x0000001fff037819 */ /* 0x000fc400000114e2 */
[----:B------:R-:W-:Y:S01]  /*11800*/  @!P0 LEA R24, P3, R226, R14, 0x2 ;  /* 0x0000000ee2188211 */ /* 0x000fe200078610ff */
[----:B------:R4:W-:Y:S01]  /*11810*/  @!P4 ST.E.64 desc[UR40][R12.64], R138 ;  /* 0x0000008a0c00c985 */ /* 0x0009e2000c101b28 */
[-C--:B------:R-:W-:Y:S02]  /*11820*/  @!P2 LEA.HI.X R7, R228, R20.reuse, R15, 0x2, P5 ;  /* 0x00000014e407a211 */ /* 0x080fe400028f140f */
[----:B------:R-:W-:-:S03]  /*11830*/  @!P0 LEA.HI.X R25, R226, R20, R3, 0x2, P3 ;  /* 0x00000014e2198211 */ /* 0x000fc600018f1403 */
[----:B------:R4:W-:Y:S04]  /*11840*/  @!P2 ST.E.64 desc[UR40][R6.64], R142 ;  /* 0x0000008e0600a985 */ /* 0x0009e8000c101b28 */
[----:B------:R4:W-:Y:S01]  /*11850*/  @!P0 ST.E.64 desc[UR40][R24.64], R146 ;  /* 0x0000009218008985 */ /* 0x0009e2000c101b28 */
[----:B------:R-:W-:-:S13]  /*11860*/  ISETP.GE.AND P0, PT, R225, UR4, PT ;  /* 0x00000004e1007c0c */ /* 0x000fda000bf06270 */
[----:B----4-:R-:W-:Y:S05]  /*11870*/  @P0 BRA `(.L_x_9764) ;  /* 0x0000000c00e80947 */ /* 0x010fea0003800000 */
[----:B------:R-:W-:Y:S02]  /*11880*/  SHF.R.S32.HI R3, RZ, 0x1f, R225 ;  /* 0x0000001fff037819 */ /* 0x000fe400000114e1 */
[----:B------:R-:W-:-:S04]  /*11890*/  LEA R14, P0, R225, R14, 0x2 ;  /* 0x0000000ee10e7211 */ /* 0x000fc800078010ff */
[----:B------:R-:W-:-:S05]  /*118a0*/  LEA.HI.X R15, R225, R20, R3, 0x2, P0 ;  /* 0x00000014e10f7211 */ /* 0x000fca00000f1403 */
[----:B------:R0:W-:Y:S01]  /*118b0*/  ST.E.64 desc[UR40][R14.64], R150 ;  /* 0x000000960e007985 */ /* 0x0001e2000c101b28 */
[----:B------:R-:W-:Y:S05]  /*118c0*/  BRA `(.L_x_9764) ;  /* 0x0000000c00d47947 */ /* 0x000fea0003800000 */
.L_x_9751:
        /* <DEDUP_REMOVED lines=17> */
[----:B------:R-:W0:Y:S01]  /*119e0*/  @!P2 LDC R212, c[0x0][0xad4] ;  /* 0x0002b500ffd4ab82 */ /* 0x000e220000000800 */
[----:B----4-:R-:W-:Y:S01]  /*119f0*/  VIADD R28, R0, 0xffffff80 ;  /* 0xffffff80001c7836 */ /* 0x010fe20000000000 */
[----:B0-----:R-:W-:-:S04]  /*11a00*/  ISETP.GT.AND P2, PT, R212, 0x1, PT ;  /* 0x00000001d400780c */ /* 0x001fc80003f44270 */
[----:B------:R-:W-:Y:S01]  /*11a10*/  ISETP.GT.AND P3, PT, R28, 0x7f, PT ;  /* 0x0000007f1c00780c */ /* 0x000fe20003f64270 */
[----:B---3--:R-:W-:-:S12]  /*11a20*/  @P1 BRA `(.L_x_9769) ;  /* 0x0000000000101947 */ /* 0x008fd80003800000 */
[----:B------:R-:W-:Y:S05]  /*11a30*/  @!P0 BRA `(.L_x_9769) ;  /* 0x00000000000c8947 */ /* 0x000fea0003800000 */
[----:B------:R-:W3:Y:S04]  /*11a40*/  LDG.E R7, desc[UR40][R4.64] ;  /* 0x0000002804077981 */ /* 0x000ee8000c1e1900 */
[----:B-----5:R-:W3:Y:S02]  /*11a50*/  LDG.E R20, desc[UR40][R4.64+0x4] ;  /* 0x0000042804147981 */ /* 0x020ee4000c1e1900 */
[----:B---3--:R-:W-:-:S07]  /*11a60*/  IMAD.IADD R20, R20, 0x1, -R7 ;  /* 0x0000000114147824 */ /* 0x008fce00078e0a07 */
.L_x_9769:
[----:B------:R-:W3:Y:S01]  /*11a70*/  LDL.LU R0, [R1+0x4c] ;  /* 0x00004c0001007983 */ /* 0x000ee20000300800 */
[----:B------:R-:W-:Y:S01]  /*11a80*/  BSSY B1, `(.L_x_9770) ;  /* 0x0000037000017945 */ /* 0x000fe20003800000 */
[----:B------:R-:W-:Y:S02]  /*11a90*/  SEL R213, R213, RZ, !P0 ;  /* 0x000000ffd5d57207 */ /* 0x000fe40004000000 */
[----:B-----5:R-:W-:Y:S02]  /*11aa0*/  SHF.R.S32.HI R26, RZ, 0x1f, R3 ;  /* 0x0000001fff1a7819 */ /* 0x020fe40000011403 */
[----:B---3--:R-:W-:Y:S01]  /*11ab0*/  SEL R27, R0, RZ, !P0 ;  /* 0x000000ff001b7207 */ /* 0x008fe20004000000 */
[----:B------:R-:W-:Y:S06]  /*11ac0*/  @P3 BRA `(.L_x_9771) ;  /* 0x0000000000c83947 */ /* 0x000fec0003800000 */
[----:B------:R-:W0:Y:S01]  /*11ad0*/  S2R R5, SR_TID.X ;  /* 0x0000000000057919 */ /* 0x000e220000002100 */
[----:B------:R-:W3:Y:S02]  /*11ae0*/  LDC R31, c[0x0][0xbe8] ;  /* 0x0002fa00ff1f7b82 */ /* 0x000ee40000000800 */
[----:B---3--:R-:W-:Y:S02]  /*11af0*/  IMAD R4, R20, R31, RZ ;  /* 0x0000001f14047224 */ /* 0x008fe400078e02ff */
        /* <DEDUP_REMOVED lines=9> */
[----:B------:R-:W-:Y:S02]  /*11b90*/  SEL R24, R24, 0x978, P0 ;  /* 0x0000097818187807 */ /* 0x000fe40000000000 */
[----:B------:R-:W-:-:S03]  /*11ba0*/  SEL R219, R219, RZ, P0 ;  /* 0x000000ffdbdb7207 */ /* 0x000fc60000000000 */
        /* <DEDUP_REMOVED lines=27> */
[----:B-1----:R-:W-:Y:S01]  /*11d60*/  IMAD R0, R7, R11, RZ ;  /* 0x0000000b07007224 */ /* 0x002fe200078e02ff */
[----:B------:R-:W-:-:S05]  /*11d70*/  SHF.R.S32.HI R13, RZ, 0x1f, R11 ;  /* 0x0000001fff0d7819 */ /* 0x000fca000001140b */
[C---:B------:R-:W-:Y:S02]  /*11d80*/  IMAD R13, R6.reuse, R13, R0 ;  /* 0x0000000d060d7224 */ /* 0x040fe400078e0200 */
[----:B------:R-:W-:-:S04]  /*11d90*/  IMAD.WIDE.U32 R6, R6, R11, R8 ;  /* 0x0000000b06067225 */ /* 0x000fc800078e0008 */
[----:B------:R-:W-:Y:S01]  /*11da0*/  IMAD.IADD R0, R7, 0x1, R13 ;  /* 0x0000000107007824 */ /* 0x000fe200078e020d */
[----:B0-----:R-:W-:Y:S01]  /*11db0*/  LEA R4, P0, R6, R4, 0x2 ;  /* 0x0000000406047211 */ /* 0x001fe200078010ff */
[----:B------:R-:W-:-:S03]  /*11dc0*/  IMAD.MOV.U32 R7, RZ, RZ, -0x800000 ;  /* 0xff800000ff077424 */ /* 0x000fc600078e00ff */
[----:B--2---:R-:W-:-:S05]  /*11dd0*/  LEA.HI.X R5, R6, R5, R0, 0x2, P0 ;  /* 0x0000000506057211 */ /* 0x004fca00000f1400 */
[----:B------:R0:W-:Y:S04]  /*11de0*/  STG.E desc[UR40][R4.64], R7 ;  /* 0x0000000704007986 */ /* 0x0001e8000c101928 */
.L_x_9771:
[----:B------:R-:W-:Y:S05]  /*11df0*/  BSYNC B1 ;  /* 0x0000000000017941 */ /* 0x000fea0003800000 */
.L_x_9770:
[----:B------:R-:W-:Y:S05]  /*11e00*/  @P2 BRA `(.L_x_9764) ;  /* 0x0000000800842947 */ /* 0x000fea0003800000 */
[----:B------:R-:W3:Y:S01]  /*11e10*/  LDC R21, c[0x0][0xbe8] ;  /* 0x0002fa00ff157b82 */ /* 0x000ee20000000800 */
[----:B0-----:R-:W-:Y:S01]  /*11e20*/  SHF.R.S32.HI R5, RZ, 0x1f, R28 ;  /* 0x0000001fff057819 */ /* 0x001fe2000001141c */
[----:B------:R-:W-:Y:S02]  /*11e30*/  ULDC.64 UR4, c[0x0][0xaa0] ;  /* 0x0002a80000047ab9 */ /* 0x000fe40000000a00 */
[----:B------:R-:W-:Y:S01]  /*11e40*/  IMAD R0, R26, UR4, RZ ;  /* 0x000000041a007c24 */ /* 0x000fe2000f8e02ff */
[----:B------:R-:W-:Y:S01]  /*11e50*/  LEA.HI R8, R5, R28, RZ, 0x3 ;  /* 0x0000001c05087211 */ /* 0x000fe200078f18ff */
[----:B------:R-:W-:-:S03]  /*11e60*/  IMAD.WIDE.U32 R4, R3, UR4, RZ ;  /* 0x0000000403047c25 */ /* 0x000fc6000f8e00ff */
[----:B------:R-:W-:Y:S01]  /*11e70*/  LOP3.LUT R9, R8, 0xfffffff8, RZ, 0xc0, !PT ;  /* 0xfffffff808097812 */ /* 0x000fe200078ec0ff */
[----:B------:R-:W-:Y:S01]  /*11e80*/  IMAD R7, R3, UR5, R0 ;  /* 0x0000000503077c24 */ /* 0x000fe2000f8e0200 */
[----:B------:R-:W-:Y:S01]  /*11e90*/  SHF.R.S32.HI R8, RZ, 0x3, R8 ;  /* 0x00000003ff087819 */ /* 0x000fe20000011408 */
[----:B------:R-:W-:Y:S02]  /*11ea0*/  ULDC.64 UR4, c[0x0][0xae8] ;  /* 0x0002ba0000047ab9 */ /* 0x000fe40000000a00 */
[----:B------:R-:W-:Y:S02]  /*11eb0*/  IMAD.IADD R3, R28, 0x1, -R9 ;  /* 0x000000011c037824 */ /* 0x000fe400078e0a09 */
[----:B------:R-:W-:Y:S02]  /*11ec0*/  IMAD.IADD R5, R5, 0x1, R7 ;  /* 0x0000000105057824 */ /* 0x000fe400078e0207 */
[----:B------:R-:W-:Y:S02]  /*11ed0*/  IMAD R3, R3, 0x20, R8 ;  /* 0x0000002003037824 */ /* 0x000fe400078e0208 */
[----:B------:R-:W-:Y:S01]  /*11ee0*/  IMAD.WIDE.U32 R4, R211, UR4, R4 ;  /* 0x00000004d3047c25 */ /* 0x000fe2000f8e0004 */
[----:B---3--:R-:W-:-:S03]  /*11ef0*/  ISETP.NE.AND P0, PT, R21, 0x1, PT ;  /* 0x000000011500780c */ /* 0x008fc60003f05270 */
[----:B------:R-:W-:Y:S02]  /*11f00*/  IMAD R9, R218, 0x80, R3 ;  /* 0x00000080da097824 */ /* 0x000fe400078e0203 */
[----:B------:R-:W-:Y:S01]  /*11f10*/  IMAD R5, R211, UR5, R5 ;  /* 0x00000005d3057c24 */ /* 0x000fe2000f8e0205 */
[----:B------:R-:W-:Y:S01]  /*11f20*/  ULDC.64 UR4, c[0x0][0xaf0] ;  /* 0x0002bc0000047ab9 */ /* 0x000fe20000000a00 */
[----:B------:R-:W-:Y:S02]  /*11f30*/  IMAD.MOV.U32 R3, RZ, RZ, R9 ;  /* 0x000000ffff037224 */ /* 0x000fe400078e0009 */
[----:B------:R-:W-:-:S04]  /*11f40*/  IMAD.WIDE.U32 R4, R213, UR4, R4 ;  /* 0x00000004d5047c25 */ /* 0x000fc8000f8e0004 */
[----:B------:R-:W0:Y:S08]  /*11f50*/  @P0 LDC R6, c[0x0][0xbec] ;  /* 0x0002fb00ff060b82 */ /* 0x000e300000000800 */
[----:B------:R-:W3:Y:S01]  /*11f60*/  @P0 LDC R11, c[0x0][0xbf0] ;  /* 0x0002fc00ff0b0b82 */ /* 0x000ee20000000800 */
[----:B0-----:R-:W-:-:S04]  /*11f70*/  @P0 IMAD.HI.U32 R0, R9, R6, RZ ;  /* 0x0000000609000227 */ /* 0x001fc800078e00ff */
[----:B------:R-:W-:Y:S01]  /*11f80*/  IMAD R6, R27, UR4, RZ ;  /* 0x000000041b067c24 */ /* 0x000fe2000f8e02ff */
[----:B---3--:R-:W-:-:S03]  /*11f90*/  @P0 SHF.R.U32.HI R3, RZ, R11, R0 ;  /* 0x0000000bff030219 */ /* 0x008fc60000011600 */
[----:B------:R-:W-:Y:S01]  /*11fa0*/  IMAD R7, R213, UR5, R6 ;  /* 0x00000005d5077c24 */ /* 0x000fe2000f8e0206 */
[----:B------:R-:W-:Y:S01]  /*11fb0*/  ULDC.64 UR4, c[0x0][0xae0] ;  /* 0x0002b80000047ab9 */ /* 0x000fe20000000a00 */
[--C-:B------:R-:W-:Y:S01]  /*11fc0*/  SHF.R.S32.HI R0, RZ, 0x1f, R3.reuse ;  /* 0x0000001fff007819 */ /* 0x100fe20000011403 */
[----:B------:R-:W-:Y:S02]  /*11fd0*/  IMAD.MOV R6, RZ, RZ, -R3 ;  /* 0x000000ffff067224 */ /* 0x000fe400078e0a03 */
[----:B------:R-:W-:Y:S02]  /*11fe0*/  IMAD.IADD R5, R5, 0x1, R7 ;  /* 0x0000000105057824 */ /* 0x000fe400078e0207 */
        /* <DEDUP_REMOVED lines=10> */
[----:B------:R-:W-:Y:S01]  /*12090*/  ULDC.64 UR4, c[0x0][0xa80] ;  /* 0x0002a00000047ab9 */ /* 0x000fe20000000a00 */
[----:B------:R-:W-:-:S03]  /*120a0*/  VIADD R9, R203, 0xc0 ;  /* 0x000000c0cb097836 */ /* 0x000fc60000000000 */
[----:B------:R-:W-:Y:S02]  /*120b0*/  IADD3 R5, R5, R3, RZ ;  /* 0x0000000305057210 */ /* 0x000fe40007ffe0ff */
[C---:B------:R-:W-:Y:S01]  /*120c0*/  LEA R3, P0, R4.reuse, UR4, 0x1 ;  /* 0x0000000404037c11 */ /* 0x040fe2000f8008ff */
[----:B------:R-:W-:Y:S01]  /*120d0*/  UMOV UR4, 0xffffffff ;  /* 0xffffffff00047882 */ /* 0x000fe20000000000 */
[----:B------:R-:W-:Y:S02]  /*120e0*/  SHF.R.S32.HI R6, RZ, 0x1f, R9 ;  /* 0x0000001fff067819 */ /* 0x000fe40000011409 */
[----:B------:R-:W-:Y:S01]  /*120f0*/  LEA.HI.X R4, R4, UR5, R5, 0x1, P0 ;  /* 0x0000000504047c11 */ /* 0x000fe200080f0c05 */
[----:B------:R-:W-:Y:S08]  /*12100*/  BRA.DIV UR4, `(.L_x_9772) ;  /* 0x0000009204487947 */ /* 0x000ff0000b800000 */
[----:B------:R0:W3:Y:S04]  /*12110*/  SHFL.IDX PT, R0, R4, RZ, 0x181f ;  /* 0x00181fff04007589 */ /* 0x0000e800000e0000 */
[----:B------:R0:W4:Y:S02]  /*12120*/  SHFL.IDX PT, R14, R3, RZ, 0x181f ;  /* 0x00181fff030e7589 */ /* 0x00012400000e0000 */
.L_x_9988:
[----:B------:R-:W-:Y:S01]  /*12130*/  IMAD R20, R20, R21, RZ ;  /* 0x0000001514147224 */ /* 0x000fe200078e02ff */
[----:B------:R-:W-:Y:S01]  /*12140*/  BSSY B1, `(.L_x_9773) ;  /* 0x0000018000017945 */ /* 0x000fe20003800000 */
[----:B------:R-:W-:-:S05]  /*12150*/  IMAD R7, R218, 0x80, R8 ;  /* 0x00000080da077824 */ /* 0x000fca00078e0208 */
        /* <DEDUP_REMOVED lines=8> */
[----:B------:R-:W-:-:S05]  /*121e0*/  SHF.R.S32.HI R15, RZ, 0x1f, R210 ;  /* 0x0000001fff0f7819 */ /* 0x000fca00000114d2 */
[CC--:B----4-:R-:W-:Y:S02]  /*121f0*/  @!P3 LEA R10, P5, R203.reuse, R14.reuse, 0x1 ;  /* 0x0000000ecb0ab211 */ /* 0x0d0fe400078a08ff */
[C---:B------:R-:W-:Y:S02]  /*12200*/  @!P2 LEA R12, P4, R210.reuse, R14, 0x1 ;  /* 0x0000000ed20ca211 */ /* 0x040fe400078808ff */
[----:B---3--:R-:W-:Y:S02]  /*12210*/  @!P3 LEA.HI.X R11, R203, R0, R5, 0x1, P5 ;  /* 0x00000000cb0bb211 */ /* 0x008fe400028f0c05 */
[----:B------:R-:W-:Y:S02]  /*12220*/  SHF.R.S32.HI R5, RZ, 0x1f, R209 ;  /* 0x0000001fff057819 */ /* 0x000fe400000114d1 */
[----:B------:R-:W-:Y:S01]  /*12230*/  @!P1 LEA R24, P5, R209, R14, 0x1 ;  /* 0x0000000ed1189211 */ /* 0x000fe200078a08ff */
[----:B------:R3:W-:Y:S01]  /*12240*/  @!P3 ST.E.128 desc[UR40][R10.64], RZ ;  /* 0x000000ff0a00b985 */ /* 0x0007e2000c101d28 */
[----:B------:R-:W-:-:S02]  /*12250*/  @!P2 LEA.HI.X R13, R210, R0, R15, 0x1, P4 ;  /* 0x00000000d20da211 */ /* 0x000fc400020f0c0f */
[----:B------:R-:W-:Y:S02]  /*12260*/  @!P0 LEA R14, P4, R9, R14, 0x1 ;  /* 0x0000000e090e8211 */ /* 0x000fe400078808ff */
[-C--:B------:R-:W-:Y:S01]  /*12270*/  @!P1 LEA.HI.X R25, R209, R0.reuse, R5, 0x1, P5 ;  /* 0x00000000d1199211 */ /* 0x080fe200028f0c05 */
[----:B------:R3:W-:Y:S01]  /*12280*/  @!P2 ST.E.128 desc[UR40][R12.64], RZ ;  /* 0x000000ff0c00a985 */ /* 0x0007e2000c101d28 */
[----:B------:R-:W-:-:S03]  /*12290*/  @!P0 LEA.HI.X R15, R9, R0, R6, 0x1, P4 ;  /* 0x00000000090f8211 */ /* 0x000fc600020f0c06 */
[----:B------:R3:W-:Y:S04]  /*122a0*/  @!P1 ST.E.128 desc[UR40][R24.64], RZ ;  /* 0x000000ff18009985 */ /* 0x0007e8000c101d28 */
[----:B------:R3:W-:Y:S02]  /*122b0*/  @!P0 ST.E.128 desc[UR40][R14.64], RZ ;  /* 0x000000ff0e008985 */ /* 0x0007e4000c101d28 */
.L_x_9774:
[----:B------:R-:W-:Y:S05]  /*122c0*/  BSYNC B1 ;  /* 0x0000000000017941 */ /* 0x000fea0003800000 */
.L_x_9773:
[----:B------:R-:W-:-:S03]  /*122d0*/  UMOV UR4, 0xffffffff ;  /* 0xffffffff00047882 */ /* 0x000fc60000000000 */
[----:B------:R-:W-:Y:S05]  /*122e0*/  BRA.DIV UR4, `(.L_x_9775) ;  /* 0x0000009204047947 */ /* 0x000fea000b800000 */
[----:B---3--:R3:W0:Y:S04]  /*122f0*/  SHFL.IDX PT, R0, R4, 0x1, 0x181f ;  /* 0x00381f0004007f89 */ /* 0x00862800000e0000 */
[----:B----4-:R3:W4:Y:S02]  /*12300*/  SHFL.IDX PT, R14, R3, 0x1, 0x181f ;  /* 0x00381f00030e7f89 */ /* 0x01072400000e0000 */
.L_x_9992:
        /* <DEDUP_REMOVED lines=13> */
[----:B0-----:R-:W-:Y:S02]  /*123e0*/  @!P3 LEA.HI.X R11, R203, R0, R8, 0x1, P5 ;  /* 0x00000000cb0bb211 */ /* 0x001fe400028f0c08 */
        /* <DEDUP_REMOVED lines=10> */
.L_x_9777:
[----:B------:R-:W-:Y:S05]  /*12490*/  BSYNC B1 ;  /* 0x0000000000017941 */ /* 0x000fea0003800000 */
.L_x_9776:
[----:B------:R-:W-:-:S03]  /*124a0*/  UMOV UR4, 0xffffffff ;  /* 0xffffffff00047882 */ /* 0x000fc60000000000 */
[----:B------:R-:W-:Y:S05]  /*124b0*/  BRA.DIV UR4, `(.L_x_9778) ;  /* 0x0000008e04d87947 */ /* 0x000fea000b800000 */
[----:B0-----:R0:W0:Y:S04]  /*124c0*/  SHFL.IDX PT, R0, R4, 0x2, 0x181f ;  /* 0x00581f0004007f89 */ /* 0x00102800000e0000 */
[----:B----4-:R4:W0:Y:S02]  /*124d0*/  SHFL.IDX PT, R14, R3, 0x2, 0x181f ;  /* 0x00581f00030e7f89 */ /* 0x01082400000e0000 */
.L_x_9996:
        /* <DEDUP_REMOVED lines=11> */
[CC--:B0-----:R-:W-:Y:S02]  /*12590*/  @!P3 LEA R10, P5, R203.reuse, R14.reuse, 0x1 ;  /* 0x0000000ecb0ab211 */ /* 0x0c1fe400078a08ff */
[C---:B------:R-:W-:Y:S02]  /*125a0*/  @!P2 LEA R12, P4, R210.reuse, R14, 0x1 ;  /* 0x0000000ed20ca211 */ /* 0x040fe400078808ff */
[----:B------:R-:W-:Y:S02]  /*125b0*/  @!P3 LEA.HI.X R11, R203, R0, R8, 0x1, P5 ;  /* 0x00000000cb0bb211 */ /* 0x000fe400028f0c08 */
        /* <DEDUP_REMOVED lines=10> */
.L_x_9780:
[----:B------:R-:W-:Y:S05]  /*12660*/  BSYNC B1 ;  /* 0x0000000000017941 */ /* 0x000fea0003800000 */
.L_x_9779:
[----:B------:R-:W-:-:S03]  /*12670*/  UMOV UR4, 0xffffffff ;  /* 0xffffffff00047882 */ /* 0x000fc60000000000 */
[----:B------:R-:W-:Y:S05]  /*12680*/  BRA.DIV UR4, `(.L_x_9781) ;  /* 0x0000008e04ac7947 */ /* 0x000fea000b800000 */
[----:B0-----:R0:W0:Y:S04]  /*12690*/  SHFL.IDX PT, R0, R4, 0x3, 0x181f ;  /* 0x00781f0004007f89 */ /* 0x00102800000e0000 */
[----:B------:R0:W0:Y:S02]  /*126a0*/  SHFL.IDX PT, R14, R3, 0x3, 0x181f ;  /* 0x00781f00030e7f89 */ /* 0x00002400000e0000 */
.L_x_10000:
[----:B0--34-:R-:W-:-:S05]  /*126b0*/  VIADD R3, R7, 0x60 ;  /* 0x0000006007037836 */ /* 0x019fca0000000000 */
        /* <DEDUP_REMOVED lines=9> */
[CC--:B------:R-:W-:Y:S02]  /*12750*/  @!P3 LEA R4, P5, R203.reuse, R14.reuse, 0x1 ;  /* 0x0000000ecb04b211 */ /* 0x0c0fe400078a08ff */
        /* <DEDUP_REMOVED lines=12> */
.L_x_9764:
[----:B------:R-:W-:Y:S05]  /*12820*/  BSYNC B0 ;  /* 0x0000000000007941 */ /* 0x000fea0003800000 */
.L_x_9750:
[----:B------:R-:W-:Y:S02]  /*12830*/  ULDC UR4, c[0x0][0xc3c] ;  /* 0x00030f0000047ab9 */ /* 0x000fe40000000800 */
[----:B--2---:R-:W-:-:S13]  /*12840*/  ISETP.GE.AND P0, PT, R155, UR4, PT ;  /* 0x000000049b007c0c */ /* 0x004fda000bf06270 */
[----:B------:R-:W-:Y:S05]  /*12850*/  @!P0 BRA `(.L_x_9782) ;  /* 0xfffffee800d48947 */ /* 0x000fea000383ffff */
[----:B------:R-:W-:Y:S05]  /*12860*/  BRA `(.L_x_9636) ;  /* 0x0000007c00107947 */ /* 0x000fea0003800000 */
.L_x_9634:
        /* <DEDUP_REMOVED lines=20> */
.L_x_9783:
        /* <DEDUP_REMOVED lines=43> */
.L_x_9787:
        /* <DEDUP_REMOVED lines=35> */
[----:B------:R-:W-:-:S04]  /*12e90*/  IADD3 R8, R11, R8, RZ ;  /* 0x000000080b087210 */ /* 0x000fc80007ffe0ff */
[----:B------:R-:W-:-:S13]  /*12ea0*/  ISETP.GT.AND P6, PT, R8, UR6, PT ;  /* 0x0000000608007c0c */ /* 0x000fda000bfc4270 */
[----:B------:R-:W-:Y:S05]  /*12eb0*/  @!P6 BRA `(.L_x_9787) ;  /* 0xfffffffc0068e947 */ /* 0x000fea000383ffff */
.L_x_9785:
        /* <DEDUP_REMOVED lines=20> */
.L_x_9788:
        /* <DEDUP_REMOVED lines=48> */
[----:B------:R-:W-:Y:S01]  /*13300*/  IMAD R3, R11, 0x10000, R2 ;  /* 0x000100000b037824 */ /* 0x000fe200078e0202 */
[----:B------:R-:W-:Y:S02]  /*13310*/  IADD3 R2, R4, UR4, RZ ;  /* 0x0000000404027c10 */ /* 0x000fe4000fffe0ff */
[----:B------:R1:W-:Y:S04]  /*13320*/  STL [R1+0x4], R5 ;  /* 0x0000040501007387 */ /* 0x0003e80000100800 */
[----:B------:R1:W-:Y:S04]  /*13330*/  STL [R1+0xc], R2 ;  /* 0x00000c0201007387 */ /* 0x0003e80000100800 */
[----:B------:R1:W-:Y:S01]  /*13340*/  STL [R1+0x8], R3 ;  /* 0x0000080301007387 */ /* 0x0003e20000100800 */
[----:B------:R-:W-:Y:S05]  /*13350*/  BRA `(.L_x_9789) ;  /* 0x0000000000107947 */ /* 0x000fea0003800000 */
.L_x_9786:
[----:B------:R-:W-:Y:S01]  /*13360*/  IMAD.U32 R2, RZ, RZ, UR6 ;  /* 0x00000006ff027e24 */ /* 0x000fe2000f8e00ff */
[----:B------:R0:W-:Y:S04]  /*13370*/  STL [R1+0x4], RZ ;  /* 0x000004ff01007387 */ /* 0x0001e80000100800 */
[----:B------:R0:W-:Y:S04]  /*13380*/  STL [R1+0x8], RZ ;  /* 0x000008ff01007387 */ /* 0x0001e80000100800 */
[----:B------:R0:W-:Y:S02]  /*13390*/  STL [R1], R2 ;  /* 0x0000000201007387 */ /* 0x0001e40000100800 */
.L_x_9789:
        /* <DEDUP_REMOVED lines=10> */
.L_x_9784:
[----:B-1----:R-:W3:Y:S01]  /*13440*/  LDL R0, [R1+0xc] ;  /* 0x00000c0001007983 */ /* 0x002ee20000100800 */
[----:B------:R-:W-:Y:S01]  /*13450*/  ULDC UR4, c[0x0][0xc3c] ;  /* 0x00030f0000047ab9 */ /* 0x000fe20000000800 */
[----:B------:R-:W-:Y:S01]  /*13460*/  IMAD.MOV.U32 R19, RZ, RZ, RZ ;  /* 0x000000ffff137224 */ /* 0x000fe200078e00ff */
[----:B---3--:R-:W-:Y:S01]  /*13470*/  ISETP.GE.AND P0, PT, R0, UR4, PT ;  /* 0x0000000400007c0c */ /* 0x008fe2000bf06270 */
[----:B------:R-:W-:-:S05]  /*13480*/  IMAD.MOV.U32 R0, RZ, RZ, 0x1 ;  /* 0x00000001ff007424 */ /* 0x000fca00078e00ff */
[----:B------:R1:W-:Y:S04]  /*13490*/  STL [R1+0x14], R0 ;  /* 0x0000140001007387 */ /* 0x0003e80000100800 */
[----:B------:R1:W-:Y:S03]  /*134a0*/  STL [R1+0x54], RZ ;  /* 0x000054ff01007387 */ /* 0x0003e60000100800 */
[----:B------:R-:W-:Y:S05]  /*134b0*/  @P0 BRA `(.L_x_9790) ;  /* 0x0000006c001c0947 */ /* 0x000fea0003800000 */
[----:B------:R-:W3:Y:S01]  /*134c0*/  S2UR UR5, SR_CgaCtaId ;  /* 0x00000000000579c3 */ /* 0x000ee20000008800 */
[C---:B-1----:R-:W-:Y:S01]  /*134d0*/  IMAD.SHL.U32 R0, R6.reuse, 0x8, RZ ;  /* 0x0000000806007824 */ /* 0x042fe200078e00ff */
[----:B------:R-:W-:Y:S01]  /*134e0*/  LOP3.LUT R4, R6, 0x7f, RZ, 0xc0, !PT ;  /* 0x0000007f06047812 */ /* 0x000fe200078ec0ff */
[----:B------:R-:W-:Y:S01]  /*134f0*/  UMOV UR4, 0x400 ;  /* 0x0000040000047882 */ /* 0x000fe20000000000 */
[----:B------:R-:W-:Y:S01]  /*13500*/  BSSY B8, `(.L_x_9790) ;  /* 0x00006c2000087945 */ /* 0x000fe20003800000 */
[----:B------:R-:W-:Y:S01]  /*13510*/  IMAD.MOV.U32 R19, RZ, RZ, RZ ;  /* 0x000000ffff137224 */ /* 0x000fe200078e00ff */
[----:B------:R-:W-:Y:S01]  /*13520*/  LOP3.LUT R3, R0, 0x1f8, RZ, 0xc0, !PT ;  /* 0x000001f800037812 */ /* 0x000fe200078ec0ff */
[----:B0-----:R-:W-:Y:S01]  /*13530*/  IMAD.SHL.U32 R2, R4, 0x8, RZ ;  /* 0x0000000804027824 */ /* 0x001fe200078e00ff */
        /* <DEDUP_REMOVED lines=16> */
.L_x_9932:
[----:B0--3--:R-:W3:Y:S01]  /*13640*/  LDL R0, [R1+0xc] ;  /* 0x00000c0001007983 */ /* 0x009ee20000100800 */
[----:B-1----:R-:W3:Y:S01]  /*13650*/  LDC.64 R2, c[0x0][0xc88] ;  /* 0x00032200ff027b82 */ /* 0x002ee20000000a00 */
[----:B------:R-:W-:Y:S05]  /*13660*/  YIELD ;  /* 0x0000000000007946 */ /* 0x000fea0003800000 */
[----:B------:R-:W-:Y:S01]  /*13670*/  ULDC.64 UR4, c[0x0][0xa28] ;  /* 0x00028a0000047ab9 */ /* 0x000fe20000000a00 */
[----:B--2---:R-:W-:Y:S02]  /*13680*/  CS2R R8, SRZ ;  /* 0x0000000000087805 */ /* 0x004fe4000001ff00 */
[----:B------:R-:W-:Y:S01]  /*13690*/  ISETP.NE.U32.AND P0, PT, RZ, UR4, PT ;  /* 0x00000004ff007c0c */ /* 0x000fe2000bf05070 */
[----:B------:R-:W-:Y:S01]  /*136a0*/  ULDC.64 UR10, c[0x0][0xa18] ;  /* 0x00028600000a7ab9 */ /* 0x000fe20000000a00 */
[----:B------:R-:W-:Y:S01]  /*136b0*/  ULDC.64 UR8, c[0x0][0xa10] ;  /* 0x0002840000087ab9 */ /* 0x000fe20000000a00 */
[----:B------:R-:W-:Y:S01]  /*136c0*/  ULDC.64 UR6, c[0x0][0xa08] ;  /* 0x0002820000067ab9 */ /* 0x000fe20000000a00 */
[----:B---3--:R-:W-:-:S05]  /*136d0*/  IMAD.WIDE R2, R0, 0x4, R2 ;  /* 0x0000000400027825 */ /* 0x008fca00078e0202 */
        /* <DEDUP_REMOVED lines=54> */
.L_x_9791:
        /* <DEDUP_REMOVED lines=17> */
.L_x_9792:
[----:B------:R-:W-:Y:S05]  /*13b50*/  @!P0 BRA `(.L_x_9793) ;  /* 0x00000000000c8947 */ /* 0x000fea0003800000 */
[----:B------:R-:W2:Y:S04]  /*13b60*/  LDG.E R9, desc[UR40][R6.64] ;  /* 0x0000002806097981 */ /* 0x000ea8000c1e1900 */
[----:B------:R-:W2:Y:S02]  /*13b70*/  LDG.E R6, desc[UR40][R6.64+0x4] ;  /* 0x0000042806067981 */ /* 0x000ea4000c1e1900 */
[----:B--2---:R-:W-:-:S07]  /*13b80*/  IMAD.IADD R9, R6, 0x1, -R9 ;  /* 0x0000000106097824 */ /* 0x004fce00078e0a09 */
.L_x_9793:
[----:B01----:R-:W2:Y:S01]  /*13b90*/  @P2 LDG.E R2, desc[UR40][R4.64] ;  /* 0x0000002804022981 */ /* 0x003ea2000c1e1900 */
[----:B-----5:R-:W-:-:S03]  /*13ba0*/  IMAD.IADD R6, R9, 0x1, -R8 ;  /* 0x0000000109067824 */ /* 0x020fc600078e0a08 */
[----:B------:R-:W2:Y:S01]  /*13bb0*/  @P2 LDG.E R4, desc[UR40][R4.64+0x4] ;  /* 0x0000042804042981 */ /* 0x000ea2000c1e1900 */
[----:B------:R-:W-:Y:S01]  /*13bc0*/  LOP3.LUT R14, R10, 0xff, RZ, 0xc0, !PT ;  /* 0x000000ff0a0e7812 */ /* 0x000fe200078ec0ff */
[----:B------:R-:W-:Y:S01]  /*13bd0*/  BSSY B0, `(.L_x_9794) ;  /* 0x000002a000007945 */ /* 0x000fe20003800000 */
[----:B------:R-:W-:Y:S01]  /*13be0*/  SHF.R.U32.HI R10, RZ, 0x10, R10 ;  /* 0x00000010ff0a7819 */ /* 0x000fe2000001160a */
[----:B--2---:R-:W-:-:S04]  /*13bf0*/  @P2 IMAD.IADD R11, R4, 0x1, -R2 ;  /* 0x00000001040b2824 */ /* 0x004fc800078e0a02 */
[----:B------:R-:W-:-:S04]  /*13c00*/  IMAD.IADD R3, R6, 0x1, R11 ;  /* 0x0000000106037824 */ /* 0x000fc800078e020b */
[----:B------:R-:W-:-:S04]  /*13c10*/  VIADD R2, R3, 0x5f ;  /* 0x0000005f03027836 */ /* 0x000fc80000000000 */
[----:B------:R-:W-:Y:S01]  /*13c20*/  IMAD.HI R2, R2, 0x2aaaaaab, RZ ;  /* 0x2aaaaaab02027827 */ /* 0x000fe200078e02ff */
[----:B------:R-:W-:-:S04]  /*13c30*/  ISETP.GE.AND P1, PT, R3, 0x1, PT ;  /* 0x000000010300780c */ /* 0x000fc80003f26270 */
[----:B------:R-:W-:-:S04]  /*13c40*/  SHF.R.U32.HI R3, RZ, 0x1f, R2 ;  /* 0x0000001fff037819 */ /* 0x000fc80000011602 */
[----:B------:R-:W-:-:S05]  /*13c50*/  LEA.HI.SX32 R12, R2, R3, 0x1c ;  /* 0x00000003020c7211 */ /* 0x000fca00078fe2ff */
[----:B------:R0:W-:Y:S04]  /*13c60*/  STL [R1+0x38], R12 ;  /* 0x0000380c01007387 */ /* 0x0001e80000100800 */
[----:B------:R0:W-:Y:S01]  /*13c70*/  STL [R1+0x5c], R14 ;  /* 0x00005c0e01007387 */ /* 0x0001e20000100800 */
[----:B------:R-:W-:Y:S01]  /*13c80*/  MOV R4, RZ ;  /* 0x000000ff00047202 */ /* 0x000fe20000000f00 */
        /* <DEDUP_REMOVED lines=30> */
.L_x_9795:
[----:B------:R-:W-:Y:S05]  /*13e70*/  BSYNC B0 ;  /* 0x0000000000007941 */ /* 0x000fea0003800000 */
.L_x_9794:
[-C--:B------:R-:W-:Y:S01]  /*13e80*/  IMAD R2, R14, R4.reuse, RZ ;  /* 0x000000040e027224 */ /* 0x080fe200078e02ff */
[----:B------:R-:W-:Y:S04]  /*13e90*/  BSSY B0, `(.L_x_9796) ;  /* 0x0000141000007945 */ /* 0x000fe80003800000 */
[C---:B------:R-:W-:Y:S01]  /*13ea0*/  VIADDMNMX R4, R2.reuse, R4, R12, PT ;  /* 0x0000000402047246 */ /* 0x040fe2000380010c */
[----:B------:R-:W-:-:S04]  /*13eb0*/  IMAD R2, R2, 0x60, -R6 ;  /* 0x0000006002027824 */ /* 0x000fc800078e0a06 */
[----:B------:R-:W-:Y:S01]  /*13ec0*/  IMAD R6, R4, 0x60, -R6 ;  /* 0x0000006004067824 */ /* 0x000fe200078e0a06 */
[----:B------:R-:W-:-:S04]  /*13ed0*/  VIMNMX R2, RZ, R2, !PT ;  /* 0x00000002ff027248 */ /* 0x000fc80007fe0100 */
[----:B------:R-:W-:-:S04]  /*13ee0*/  VIMNMX R11, R6, R11, PT ;  /* 0x0000000b060b7248 */ /* 0x000fc80003fe0100 */
[----:B------:R-:W-:Y:S01]  /*13ef0*/  ISETP.GT.AND P0, PT, R11, R2, PT ;  /* 0x000000020b00720c */ /* 0x000fe20003f04270 */
[----:B------:R-:W-:-:S05]  /*13f00*/  IMAD.WIDE.U32 R2, R2, -0x55555555, RZ ;  /* 0xaaaaaaab02027825 */ /* 0x000fca00078e00ff */
[----:B------:R-:W-:-:S05]  /*13f10*/  SHF.R.U32.HI R3, RZ, 0x6, R3 ;  /* 0x00000006ff037819 */ /* 0x000fca0000011603 */
[----:B------:R-:W-:Y:S02]  /*13f20*/  IMAD.MOV.U32 R8, RZ, RZ, R3 ;  /* 0x000000ffff087224 */ /* 0x000fe400078e0003 */
[----:B------:R-:W-:-:S04]  /*13f30*/  @P0 VIADD R11, R11, 0x5f ;  /* 0x0000005f0b0b0836 */ /* 0x000fc80000000000 */
[----:B------:R-:W-:-:S05]  /*13f40*/  @P0 IMAD.HI R2, R11, 0x2aaaaaab, RZ ;  /* 0x2aaaaaab0b020827 */ /* 0x000fca00078e02ff */
[----:B------:R-:W-:-:S04]  /*13f50*/  @P0 SHF.R.U32.HI R4, RZ, 0x1f, R2 ;  /* 0x0000001fff040819 */ /* 0x000fc80000011602 */
[----:B------:R-:W-:Y:S02]  /*13f60*/  @P0 LEA.HI.SX32 R8, R2, R4, 0x1c ;  /* 0x0000000402080211 */ /* 0x000fe400078fe2ff */
        /* <DEDUP_REMOVED lines=10> */
.L_x_10003:
[----:B-1----:R-:W-:Y:S02]  /*14010*/  ISETP.NE.AND P0, PT, R14, RZ, PT ;  /* 0x000000ff0e00720c */ /* 0x002fe40003f05270 */
[----:B------:R-:W-:-:S11]  /*14020*/  PLOP3.LUT P6, PT, PT, PT, PT, 0x8, 0x0 ;  /* 0x000000000000781c */ /* 0x000fd60003fce170 */
[----:B------:R-:W-:Y:S05]  /*14030*/  @P0 BRA `(.L_x_9799) ;  /* 0x00000000000c0947 */ /* 0x000fea0003800000 */
[----:B------:R-:W-:-:S03]  /*14040*/  UMOV UR4, 0xffffffff ;  /* 0xffffffff00047882 */ /* 0x000fc60000000000 */
[----:B------:R-:W-:Y:S05]  /*14050*/  BRA.DIV UR4, `(.L_x_9800) ;  /* 0x0000007604b47947 */ /* 0x000fea000b800000 */
[----:B------:R-:W-:-:S13]  /*14060*/  ELECT P6, URZ, PT ;  /* 0x00000000003f782f */ /* 0x000fda00038c0000 */
.L_x_9799:
        /* <DEDUP_REMOVED lines=9> */
.L_x_10006:
[----:B------:R-:W-:Y:S05]  /*14100*/  BSYNC B1 ;  /* 0x0000000000017941 */ /* 0x000fea0003800000 */
.L_x_9801:
[----:B------:R-:W-:Y:S04]  /*14110*/  BSSY B1, `(.L_x_9803) ;  /* 0x000007f000017945 */ /* 0x000fe80003800000 */
        /* <DEDUP_REMOVED lines=11> */
.L_x_10007:
[----:B------:R-:W-:Y:S05]  /*141d0*/  BSYNC B2 ;  /* 0x0000000000027941 */ /* 0x000fea0003800000 */
.L_x_9805:
        /* <DEDUP_REMOVED lines=9> */
.L_x_9808:
[----:B------:R-:W-:Y:S05]  /*14270*/  BSYNC B2 ;  /* 0x0000000000027941 */ /* 0x000fea0003800000 */
.L_x_9807:
[----:B------:R-:W2:Y:S01]  /*14280*/  LDL R6, [R1+0x10] ;  /* 0x0000100001067983 */ /* 0x000ea20000100800 */
        /* <DEDUP_REMOVED lines=12> */
.L_x_9809:
        /* <DEDUP_REMOVED lines=13> */
.L_x_10008:
[----:B------:R-:W-:Y:S05]  /*14420*/  BSYNC B2 ;  /* 0x0000000000027941 */ /* 0x000fea0003800000 */
.L_x_9810:
        /* <DEDUP_REMOVED lines=11> */
.L_x_9813:
[----:B------:R-:W-:Y:S05]  /*144e0*/  BSYNC B2 ;  /* 0x0000000000027941 */ /* 0x000fea0003800000 */
.L_x_9812:
        /* <DEDUP_REMOVED lines=8> */
[----:B--2---:R-:W-:-:S05]  /*14570*/  IMAD R7, R6, 0xc000, R18 ;  /* 0x0000c00006077824 */ /* 0x004fca00078e0212 */
[----:B------:R-:W-:-:S07]  /*14580*/  IADD3 R6, R7, 0x400, RZ ;  /* 0x0000040007067810 */ /* 0x000fce0007ffe0ff */
.L_x_9814:
        /* <DEDUP_REMOVED lines=15> */
.L_x_9815:
        /* <DEDUP_REMOVED lines=15> */
.L_x_9816:
        /* <DEDUP_REMOVED lines=15> */
.L_x_9817:
        /* <DEDUP_REMOVED lines=10> */
.L_x_9804:
[----:B------:R-:W-:Y:S05]  /*14900*/  BSYNC B1 ;  /* 0x0000000000017941 */ /* 0x000fea0003800000 */
.L_x_9803:
        /* <DEDUP_REMOVED lines=13> */
.L_x_9833:
        /* <DEDUP_REMOVED lines=13> */
.L_x_10009:
[----:B------:R-:W-:Y:S05]  /*14ab0*/  BSYNC B2 ;  /* 0x0000000000027941 */ /* 0x000fea0003800000 */
.L_x_9820:
        /* <DEDUP_REMOVED lines=9> */
.L_x_9823:
[----:B------:R-:W-:Y:S05]  /*14b50*/  BSYNC B2 ;  /* 0x0000000000027941 */ /* 0x000fea0003800000 */
.L_x_9822:
        /* <DEDUP_REMOVED lines=12> */
.L_x_9824:
        /* <DEDUP_REMOVED lines=13> */
.L_x_10010:
[----:B------:R-:W-:Y:S05]  /*14cf0*/  BSYNC B2 ;  /* 0x0000000000027941 */ /* 0x000fea0003800000 */
.L_x_9825:
        /* <DEDUP_REMOVED lines=11> */
.L_x_9828:
[----:B------:R-:W-:Y:S05]  /*14db0*/  BSYNC B2 ;  /* 0x0000000000027941 */ /* 0x000fea0003800000 */
.L_x_9827:
        /* <DEDUP_REMOVED lines=10> */
.L_x_9829:
        /* <DEDUP_REMOVED lines=15> */
.L_x_9830:
        /* <DEDUP_REMOVED lines=15> */
.L_x_9831:
        /* <DEDUP_REMOVED lines=15> */
.L_x_9832:
        /* <DEDUP_REMOVED lines=10> */
.L_x_9819:
[----:B------:R-:W-:Y:S05]  /*151d0*/  BSYNC B1 ;  /* 0x0000000000017941 */ /* 0x000fea0003800000 */
.L_x_9818:
        /* <DEDUP_REMOVED lines=12> */
.L_x_9797:
[----:B------:R-:W-:Y:S05]  /*152a0*/  BSYNC B0 ;  /* 0x0000000000007941 */ /* 0x000fea0003800000 */
.L_x_9796:
        /* <DEDUP_REMOVED lines=35> */
.L_x_9835:
[----:B------:R-:W-:Y:S05]  /*154e0*/  BSYNC B0 ;  /* 0x0000000000007941 */ /* 0x000fea0003800000 */
.L_x_9834:
        /* <DEDUP_REMOVED lines=27> */
.L_x_9837:
        /* <DEDUP_REMOVED lines=20> */
.L_x_9840:
[----:B------:R-:W-:Y:S05]  /*157e0*/  BSYNC B6 ;  /* 0x0000000000067941 */ /* 0x000fea0003800000 */
.L_x_9839:
        /* <DEDUP_REMOVED lines=9> */
[----:B------:R-:W-:Y:S01]  /*15880*/  IMAD.U32 R4, RZ, RZ, UR6 ;  /* 0x00000006ff047e24 */ /* 0x000fe2000f8e00ff */
[----:B0-----:R-:W-:Y:S01]  /*15890*/  MOV R12, 0x1 ;  /* 0x00000001000c7802 */ /* 0x001fe20000000f00 */
[----:B------:R-:W-:Y:S02]  /*158a0*/  IMAD.U32 R5, RZ, RZ, UR7 ;  /* 0x00000007ff057e24 */ /* 0x000fe4000f8e00ff */
[----:B------:R-:W-:Y:S02]  /*158b0*/  IMAD.U32 R6, RZ, RZ, UR8 ;  /* 0x00000008ff067e24 */ /* 0x000fe4000f8e00ff */
[----:B------:R-:W-:-:S02]  /*158c0*/  IMAD.U32 R7, RZ, RZ, UR9 ;  /* 0x00000009ff077e24 */ /* 0x000fc4000f8e00ff */
[----:B------:R-:W-:Y:S02]  /*158d0*/  IMAD.U32 R10, RZ, RZ, UR4 ;  /* 0x00000004ff0a7e24 */ /* 0x000fe4000f8e00ff */
[----:B------:R-:W-:Y:S02]  /*158e0*/  IMAD.U32 R11, RZ, RZ, UR5 ;  /* 0x00000005ff0b7e24 */ /* 0x000fe4000f8e00ff */
[----:B------:R-:W-:Y:S02]  /*158f0*/  IMAD.MOV.U32 R8, RZ, RZ, 0x70 ;  /* 0x00000070ff087424 */ /* 0x000fe400078e00ff */
[----:B-1----:R-:W-:-:S07]  /*15900*/  IMAD.MOV.U32 R13, RZ, RZ, RZ ;  /* 0x000000ffff0d7224 */ /* 0x002fce00078e00ff */
[----:B------:R-:W-:-:S07]  /*15910*/  LEPC R20, `(.L_x_9843) ;  /* 0x000000001014794e */ /* 0x000fce0000000000 */
[----:B--2---:R-:W-:Y:S05]  /*15920*/  CALL.ABS.NOINC R2 ;  /* 0x0000000002007343 */ /* 0x004fea0003c00000 */
.L_x_9843:
        /* <DEDUP_REMOVED lines=16> */
.L_x_9842:
[----:B------:R-:W-:Y:S05]  /*15a30*/  BSYNC B6 ;  /* 0x0000000000067941 */ /* 0x000fea0003800000 */
.L_x_9841:
        /* <DEDUP_REMOVED lines=24> */
.L_x_10013:
        /* <DEDUP_REMOVED lines=11> */
.L_x_10016:
        /* <DEDUP_REMOVED lines=24> */
.L_x_9847:
[----:B-1----:R-:W2:Y:S01]  /*15df0*/  LDL R2, [R1+0x14] ;  /* 0x0000140001027983 */ /* 0x002ea20000100800 */
[----:B0-----:R-:W-:Y:S01]  /*15e00*/  IMAD R0, R19, 0x8, R18 ;  /* 0x0000000813007824 */ /* 0x001fe200078e0212 */
[----:B--2---:R-:W-:-:S04]  /*15e10*/  SHF.L.U32 R2, R2, 0x1f, RZ ;  /* 0x0000001f02027819 */ /* 0x004fc800000006ff */
[----:B------:R-:W0:Y:S02]  /*15e20*/  SYNCS.PHASECHK.TRANS64.TRYWAIT P0, [R0+URZ+0x22840], R2 ;  /* 0x02284002000075a7 */ /* 0x000e24000800017f */
[----:B0-----:R-:W-:Y:S05]  /*15e30*/  @!P0 BRA `(.L_x_9848) ;  /* 0x0000005c00148947 */ /* 0x001fea0003800000 */
.L_x_10017:
        /* <DEDUP_REMOVED lines=11> */
.L_x_9849:
        /* <DEDUP_REMOVED lines=19> */
[----:B------:R-:W-:Y:S01]  /*16020*/  UIMAD UR11, UR11, 0x60, UR4 ;  /* 0x000000600b0b78a4 */ /* 0x000fe2000f8e0204 */
[----:B------:R1:W-:Y:S02]  /*16030*/  STL [R1+0x1c], R2 ;  /* 0x00001c0201007387 */ /* 0x0003e40000100800 */
[----:B------:R-:W-:-:S06]  /*16040*/  UMOV UR4, 0x0 ;  /* 0x0000000000047882 */ /* 0x000fcc0000000000 */
[----:B------:R1:W-:Y:S01]  /*16050*/  UTMALDG.4D [UR8], [UR6], desc[UR4] ;  /* 0x00000408060075b4 */ /* 0x0003e20008019000 */
[----:B------:R-:W-:Y:S02]  /*16060*/  NOP ;  /* 0x0000000000007918 */ /* 0x000fe40000000000 */
.L_x_9845:
        /* <DEDUP_REMOVED lines=40> */
.L_x_9851:
[----:B------:R-:W-:Y:S05]  /*162f0*/  BSYNC B6 ;  /* 0x0000000000067941 */ /* 0x000fea0003800000 */
.L_x_9850:
[----:B0-----:R-:W2:Y:S01]  /*16300*/  LDL.LU R0, [R1+0x60] ;  /* 0x0000600001007983 */ /* 0x001ea20000300800 */
[----:B------:R-:W-:Y:S01]  /*16310*/  ULDC.64 UR4, c[0x0][0x2d8] ;  /* 0x0000b60000047ab9 */ /* 0x000fe20000000a00 */
[----:B------:R-:W0:Y:S01]  /*16320*/  LDC R8, c[0x0][0x448] ;  /* 0x00011200ff087b82 */ /* 0x000e220000000800 */
[----:B------:R-:W-:Y:S01]  /*16330*/  ULDC UR6, c[0x0][0x2b8] ;  /* 0x0000ae0000067ab9 */ /* 0x000fe20000000800 */
[----:B------:R-:W3:Y:S04]  /*16340*/  LDL.LU R5, [R1+0x50] ;  /* 0x0000500001057983 */ /* 0x000ee80000300800 */
[----:B------:R-:W3:Y:S04]  /*16350*/  LDL.LU.64 R2, [R1+0x48] ;  /* 0x0000480001027983 */ /* 0x000ee80000300a00 */
[----:B------:R-:W4:Y:S01]  /*16360*/  LDL.LU R4, [R1+0x2c] ;  /* 0x00002c0001047983 */ /* 0x000f220000300800 */
[----:B0-----:R-:W-:-:S13]  /*16370*/  ISETP.NE.AND P0, PT, R8, 0x1, PT ;  /* 0x000000010800780c */ /* 0x001fda0003f05270 */
[----:B------:R-:W0:Y:S01]  /*16380*/  @P0 LDC R7, c[0x0][0x450] ;  /* 0x00011400ff070b82 */ /* 0x000e220000000800 */
[----:B---3--:R-:W-:Y:S02]  /*16390*/  IMAD.MOV.U32 R3, RZ, RZ, R5 ;  /* 0x000000ffff037224 */ /* 0x008fe400078e0005 */
[----:B------:R-:W3:Y:S01]  /*163a0*/  LDL.LU R5, [R1+0x4] ;  /* 0x0000040001057983 */ /* 0x000ee20000300800 */
[----:B------:R-:W-:-:S03]  /*163b0*/  IMAD.WIDE.U32 R2, R16, UR4, R2 ;  /* 0x0000000410027c25 */ /* 0x000fc6000f8e0002 */
[----:B------:R1:W5:Y:S01]  /*163c0*/  LDL R9, [R1+0x34] ;  /* 0x0000340001097983 */ /* 0x0003620000100800 */
[----:B------:R-:W-:Y:S01]  /*163d0*/  IMAD R3, R16, UR5, R3 ;  /* 0x0000000510037c24 */ /* 0x000fe2000f8e0203 */
[----:B------:R-:W-:Y:S02]  /*163e0*/  ULDC.64 UR4, c[0x0][0x2e0] ;  /* 0x0000b80000047ab9 */ /* 0x000fe40000000a00 */
[----:B--2---:R-:W-:Y:S02]  /*163f0*/  IMAD R0, R0, UR4, RZ ;  /* 0x0000000400007c24 */ /* 0x004fe4000f8e02ff */
[----:B----4-:R-:W-:-:S04]  /*16400*/  IMAD.WIDE.U32 R2, R4, UR4, R2 ;  /* 0x0000000404027c25 */ /* 0x010fc8000f8e0002 */
[----:B------:R-:W-:Y:S01]  /*16410*/  IMAD R0, R4, UR5, R0 ;  /* 0x0000000504007c24 */ /* 0x000fe2000f8e0200 */
[----:B------:R-:W2:Y:S01]  /*16420*/  S2R R10, SR_TID.X ;  /* 0x00000000000a7919 */ /* 0x000ea20000002100 */
[----:B------:R-:W-:Y:S02]  /*16430*/  ULDC.64 UR4, c[0x0][0x2d0] ;  /* 0x0000b40000047ab9 */ /* 0x000fe40000000a00 */
[----:B------:R-:W-:Y:S01]  /*16440*/  IMAD.IADD R3, R3, 0x1, R0 ;  /* 0x0000000103037824 */ /* 0x000fe200078e0200 */
[----:B------:R-:W4:Y:S02]  /*16450*/  S2R R4, SR_TID.X ;  /* 0x0000000000047919 */ /* 0x000f240000002100 */
[----:B----4-:R-:W-:-:S04]  /*16460*/  LOP3.LUT R4, R4, 0x7f, RZ, 0xc0, !PT ;  /* 0x0000007f04047812 */ /* 0x010fc800078ec0ff */
[----:B------:R-:W-:Y:S02]  /*16470*/  SHF.R.U32.HI R6, RZ, 0x3, R4 ;  /* 0x00000003ff067819 */ /* 0x000fe40000011604 */
[----:B------:R-:W4:Y:S02]  /*16480*/  S2R R4, SR_TID.X ;  /* 0x0000000000047919 */ /* 0x000f240000002100 */
[----:B----4-:R-:W-:-:S05]  /*16490*/  IMAD.SHL.U32 R4, R4, 0x10, RZ ;  /* 0x0000001004047824 */ /* 0x010fca00078e00ff */
[----:B------:R-:W-:Y:S02]  /*164a0*/  LOP3.LUT R4, R6, 0x70, R4, 0xf8, !PT ;  /* 0x0000007006047812 */ /* 0x000fe400078ef804 */
[----:B------:R-:W4:Y:S01]  /*164b0*/  @P0 LDC R6, c[0x0][0x44c] ;  /* 0x00011300ff060b82 */ /* 0x000f220000000800 */
[----:B--2---:R-:W-:-:S05]  /*164c0*/  IMAD.SHL.U32 R10, R10, 0x8, RZ ;  /* 0x000000080a0a7824 */ /* 0x004fca00078e00ff */
[----:B------:R-:W-:Y:S01]  /*164d0*/  LOP3.LUT R10, R10, 0x38, RZ, 0xc0, !PT ;  /* 0x000000380a0a7812 */ /* 0x000fe200078ec0ff */
[----:B---3--:R-:W-:-:S05]  /*164e0*/  IMAD.SHL.U32 R5, R5, 0x80, RZ ;  /* 0x0000008005057824 */ /* 0x008fca00078e00ff */
[----:B------:R-:W-:-:S05]  /*164f0*/  LOP3.LUT R4, R4, R5, RZ, 0xfc, !PT ;  /* 0x0000000504047212 */ /* 0x000fca00078efcff */
[----:B----4-:R-:W-:-:S04]  /*16500*/  @P0 IMAD.HI.U32 R6, R4, R6, RZ ;  /* 0x0000000604060227 */ /* 0x010fc800078e00ff */
[----:B------:R-:W-:Y:S01]  /*16510*/  IMAD.MOV.U32 R0, RZ, RZ, R4 ;  /* 0x000000ffff007224 */ /* 0x000fe200078e0004 */
        /* <DEDUP_REMOVED lines=19> */
[----:B-1----:R-:W-:Y:S09]  /*16650*/  BRA.DIV UR4, `(.L_x_9852) ;  /* 0x0000005604207947 */ /* 0x002ff2000b800000 */
[----:B------:R-:W2:Y:S01]  /*16660*/  LDL.LU R6, [R1+0x58] ;  /* 0x0000580001067983 */ /* 0x000ea20000300800 */
[----:B------:R-:W0:Y:S02]  /*16670*/  S2R R7, SR_TID.X ;  /* 0x0000000000077919 */ /* 0x000e240000002100 */
[----:B0-----:R-:W-:-:S04]  /*16680*/  LOP3.LUT R7, R7, 0x7f, RZ, 0xc0, !PT ;  /* 0x0000007f07077812 */ /* 0x001fc800078ec0ff */
[----:B------:R-:W-:Y:S02]  /*16690*/  SHF.R.U32.HI R11, RZ, 0x3, R7 ;  /* 0x00000003ff0b7819 */ /* 0x000fe40000011607 */
[----:B------:R-:W0:Y:S03]  /*166a0*/  SHFL.IDX PT, R7, R4, RZ, 0x181f ;  /* 0x00181fff04077589 */ /* 0x000e2600000e0000 */
[----:B------:R-:W-:-:S04]  /*166b0*/  IMAD.IADD R0, R11, 0x1, R5 ;  /* 0x000000010b007824 */ /* 0x000fc800078e0205 */
[----:B------:R-:W-:Y:S02]  /*166c0*/  VIADD R5, R0, 0x10 ;  /* 0x0000001000057836 */ /* 0x000fe40000000000 */
        /* <DEDUP_REMOVED lines=24> */
[----:B------:R-:W-:Y:S01]  /*16850*/  @!P1 IMAD.MOV.U32 R7, RZ, RZ, R6 ;  /* 0x000000ffff079224 */ /* 0x000fe200078e0006 */
[----:B------:R-:W-:Y:S01]  /*16860*/  @!P1 MOV R6, R5 ;  /* 0x0000000500069202 */ /* 0x000fe20000000f00 */
[----:B------:R-:W-:-:S04]  /*16870*/  VIADD R5, R0, 0x30 ;  /* 0x0000003000057836 */ /* 0x000fc80000000000 */
        /* <DEDUP_REMOVED lines=38> */
.L_x_10034:
        /* <DEDUP_REMOVED lines=10> */
.L_x_9853:
        /* <DEDUP_REMOVED lines=18> */
.L_x_10035:
[----:B------:R-:W-:Y:S05]  /*16ca0*/  BSYNC B0 ;  /* 0x0000000000007941 */ /* 0x000fea0003800000 */
.L_x_9854:
[----:B------:R-:W2:Y:S01]  /*16cb0*/  LDL R2, [R1+0x1c] ;  /* 0x00001c0001027983 */ /* 0x000ea20000100800 */
[----:B------:R-:W-:Y:S01]  /*16cc0*/  BSSY B0, `(.L_x_9856) ;  /* 0x000005a000007945 */ /* 0x000fe20003800000 */
[----:B--2---:R-:W-:-:S13]  /*16cd0*/  LOP3.LUT P0, RZ, R2, 0x1, RZ, 0xc0, !PT ;  /* 0x0000000102ff7812 */ /* 0x004fda000780c0ff */
        /* <DEDUP_REMOVED lines=10> */
.L_x_10036:
[----:B------:R-:W-:Y:S05]  /*16d80*/  BSYNC B1 ;  /* 0x0000000000017941 */ /* 0x000fea0003800000 */
.L_x_9858:
        /* <DEDUP_REMOVED lines=9> */
.L_x_9861:
[----:B------:R-:W-:Y:S05]  /*16e20*/  BSYNC B1 ;  /* 0x0000000000017941 */ /* 0x000fea0003800000 */
.L_x_9860:
        /* <DEDUP_REMOVED lines=10> */
[----:B--2---:R-:W-:Y:S01]  /*16ed0*/  IMAD R3, R3, 0x60, R4 ;  /* 0x0000006003037824 */ /* 0x004fe200078e0204 */
[----:B------:R-:W-:-:S08]  /*16ee0*/  IADD3 R4, R0, 0x400, RZ ;  /* 0x0000040000047810 */ /* 0x000fd00007ffe0ff */
.L_x_9862:
        /* <DEDUP_REMOVED lines=15> */
.L_x_9863:
        /* <DEDUP_REMOVED lines=15> */
.L_x_9864:
        /* <DEDUP_REMOVED lines=15> */
.L_x_9865:
        /* <DEDUP_REMOVED lines=10> */
.L_x_9857:
[----:B------:R-:W-:Y:S05]  /*17260*/  BSYNC B0 ;  /* 0x0000000000007941 */ /* 0x000fea0003800000 */
.L_x_9856:
        /* <DEDUP_REMOVED lines=9> */
[----:B------:R-:W-:Y:S01]  /*17300*/  BSSY B2, `(.L_x_9868) ;  /* 0x00000a9000027945 */ /* 0x000fe20003800000 */
[----:B--2---:R-:W-:-:S04]  /*17310*/  VIADD R2, R7, 0x1 ;  /* 0x0000000107027836 */ /* 0x004fc80000000000 */
[----:B---3--:R-:W-:-:S05]  /*17320*/  IMAD R2, R2, R6, RZ ;  /* 0x0000000602027224 */ /* 0x008fca00078e02ff */
[----:B----4-:R-:W-:Y:S02]  /*17330*/  VIMNMX R4, R4, R2, PT ;  /* 0x0000000204047248 */ /* 0x010fe40003fe0100 */
        /* <DEDUP_REMOVED lines=41> */
.L_x_9872:
        /* <DEDUP_REMOVED lines=8> */
.L_x_10037:
[----:B------:R-:W-:Y:S05]  /*17650*/  BSYNC B3 ;  /* 0x0000000000037941 */ /* 0x000fea0003800000 */
.L_x_9873:
        /* <DEDUP_REMOVED lines=9> */
.L_x_9876:
[----:B------:R-:W-:Y:S05]  /*176f0*/  BSYNC B3 ;  /* 0x0000000000037941 */ /* 0x000fea0003800000 */
.L_x_9875:
        /* <DEDUP_REMOVED lines=12> */
.L_x_9877:
        /* <DEDUP_REMOVED lines=13> */
.L_x_10038:
[----:B------:R-:W-:Y:S05]  /*17890*/  BSYNC B3 ;  /* 0x0000000000037941 */ /* 0x000fea0003800000 */
.L_x_9878:
        /* <DEDUP_REMOVED lines=11> */
.L_x_9881:
[----:B------:R-:W-:Y:S05]  /*17950*/  BSYNC B3 ;  /* 0x0000000000037941 */ /* 0x000fea0003800000 */
.L_x_9880:
        /* <DEDUP_REMOVED lines=9> */
.L_x_9882:
        /* <DEDUP_REMOVED lines=15> */
.L_x_9883:
        /* <DEDUP_REMOVED lines=15> */
.L_x_9884:
        /* <DEDUP_REMOVED lines=12> */
[----:B------:R-:W-:Y:S02]  /*17c90*/  R2UR UR7, R7 ;  /* 0x00000000070772ca */ /* 0x000fe400000e0000 */
[----:B------:R-:W-:Y:S02]  /*17ca0*/  PLOP3.LUT P0, PT, PT, PT, PT, 0x80, 0x0 ;  /* 0x000000000000781c */ /* 0x000fe40003f0f070 */
[----:B------:R-:W-:-:S11]  /*17cb0*/  IADD3 R3, R3, 0x9400, RZ ;  /* 0x0000940003037810 */ /* 0x000fd60007ffe0ff */
.L_x_9885:
        /* <DEDUP_REMOVED lines=10> */
.L_x_9871:
[----:B------:R-:W-:Y:S05]  /*17d60*/  BSYNC B1 ;  /* 0x0000000000017941 */ /* 0x000fea0003800000 */
.L_x_9870:
[----:B------:R-:W2:Y:S02]  /*17d70*/  LDL.LU R5, [R1+0x40] ;  /* 0x0000400001057983 */ /* 0x000ea40000300800 */
[----:B--2---:R-:W-:-:S07]  /*17d80*/  VIADD R0, R5, 0xfffffffd ;  /* 0xfffffffd05007836 */ /* 0x004fce0000000000 */
.L_x_9869:
[----:B------:R-:W-:Y:S05]  /*17d90*/  BSYNC B2 ;  /* 0x0000000000027941 */ /* 0x000fea0003800000 */
.L_x_9868:
[----:B------:R-:W-:Y:S01]  /*17da0*/  VIADD R8, R8, 0xfffffffe ;  /* 0xfffffffe08087836 */ /* 0x000fe20000000000 */
[----:B------:R-:W-:-:S04]  /*17db0*/  LOP3.LUT R4, RZ, R4, RZ, 0x33, !PT ;  /* 0x00000004ff047212 */ /* 0x000fc800078e33ff */
[----:B------:R-:W-:-:S13]  /*17dc0*/  ISETP.NE.AND P0, PT, R8, R4, PT ;  /* 0x000000040800720c */ /* 0x000fda0003f05270 */
[----:B------:R-:W-:Y:S05]  /*17dd0*/  @!P0 BRA `(.L_x_9867) ;  /* 0x0000001000f88947 */ /* 0x000fea0003800000 */
.L_x_9918:
        /* <DEDUP_REMOVED lines=35> */
.L_x_9888:
        /* <DEDUP_REMOVED lines=8> */
.L_x_10039:
[----:B------:R-:W-:Y:S05]  /*18090*/  BSYNC B2 ;  /* 0x0000000000027941 */ /* 0x000fea0003800000 */
.L_x_9889:
        /* <DEDUP_REMOVED lines=9> */
.L_x_9892:
[----:B------:R-:W-:Y:S05]  /*18130*/  BSYNC B2 ;  /* 0x0000000000027941 */ /* 0x000fea0003800000 */
.L_x_9891:
        /* <DEDUP_REMOVED lines=12> */
.L_x_9893:
        /* <DEDUP_REMOVED lines=13> */
.L_x_10040:
[----:B------:R-:W-:Y:S05]  /*182d0*/  BSYNC B2 ;  /* 0x0000000000027941 */ /* 0x000fea0003800000 */
.L_x_9894:
        /* <DEDUP_REMOVED lines=11> */
.L_x_9897:
[----:B------:R-:W-:Y:S05]  /*18390*/  BSYNC B2 ;  /* 0x0000000000027941 */ /* 0x000fea0003800000 */
.L_x_9896:
        /* <DEDUP_REMOVED lines=9> */
.L_x_9898:
        /* <DEDUP_REMOVED lines=15> */
.L_x_9899:
        /* <DEDUP_REMOVED lines=15> */
.L_x_9900:
        /* <DEDUP_REMOVED lines=15> */
.L_x_9901:
        /* <DEDUP_REMOVED lines=10> */
.L_x_9887:
[----:B------:R-:W-:Y:S05]  /*187a0*/  BSYNC B1 ;  /* 0x0000000000017941 */ /* 0x000fea0003800000 */
.L_x_9886:
        /* <DEDUP_REMOVED lines=22> */
[----:B0-----:R-:W-:Y:S01]  /*18910*/  @P0 IMAD.HI.U32 R4, R6, R2, RZ ;  /* 0x0000000206040227 */ /* 0x001fe200078e00ff */
[----:B------:R-:W-:-:S04]  /*18920*/  MOV R2, R6 ;  /* 0x0000000600027202 */ /* 0x000fc80000000f00 */
        /* <DEDUP_REMOVED lines=11> */
.L_x_9904:
        /* <DEDUP_REMOVED lines=8> */
.L_x_10041:
[----:B------:R-:W-:Y:S05]  /*18a60*/  BSYNC B2 ;  /* 0x0000000000027941 */ /* 0x000fea0003800000 */
.L_x_9905:
        /* <DEDUP_REMOVED lines=9> */
.L_x_9908:
[----:B------:R-:W-:Y:S05]  /*18b00*/  BSYNC B2 ;  /* 0x0000000000027941 */ /* 0x000fea0003800000 */
.L_x_9907:
        /* <DEDUP_REMOVED lines=12> */
.L_x_9909:
        /* <DEDUP_REMOVED lines=13> */
.L_x_10042:
[----:B------:R-:W-:Y:S05]  /*18ca0*/  BSYNC B2 ;  /* 0x0000000000027941 */ /* 0x000fea0003800000 */
.L_x_9910:
        /* <DEDUP_REMOVED lines=11> */
.L_x_9913:
[----:B------:R-:W-:Y:S05]  /*18d60*/  BSYNC B2 ;  /* 0x0000000000027941 */ /* 0x000fea0003800000 */
.L_x_9912:
        /* <DEDUP_REMOVED lines=9> */
.L_x_9914:
        /* <DEDUP_REMOVED lines=15> */
.L_x_9915:
        /* <DEDUP_REMOVED lines=15> */
.L_x_9916:
        /* <DEDUP_REMOVED lines=15> */
.L_x_9917:
        /* <DEDUP_REMOVED lines=10> */
.L_x_9903:
[----:B------:R-:W-:Y:S05]  /*19170*/  BSYNC B1 ;  /* 0x0000000000017941 */ /* 0x000fea0003800000 */
.L_x_9902:
[----:B------:R-:W2:Y:S01]  /*19180*/  LDL R5, [R1+0x28] ;  /* 0x0000280001057983 */ /* 0x000ea20000100800 */
[----:B------:R-:W-:Y:S01]  /*19190*/  VIADD R0, R0, 0xfffffffe ;  /* 0xfffffffe00007836 */ /* 0x000fe20000000000 */
[----:B--2---:R-:W-:-:S13]  /*191a0*/  ISETP.GT.AND P0, PT, R6, R5, PT ;  /* 0x000000050600720c */ /* 0x004fda0003f04270 */
[----:B------:R-:W-:Y:S05]  /*191b0*/  @P0 BRA `(.L_x_9918) ;  /* 0xffffffec00080947 */ /* 0x000fea000383ffff */
.L_x_9867:
[----:B------:R-:W-:Y:S05]  /*191c0*/  BSYNC B0 ;  /* 0x0000000000007941 */ /* 0x000fea0003800000 */
.L_x_9866:
        /* <DEDUP_REMOVED lines=24> */
.L_x_9920:
[----:B------:R-:W-:Y:S05]  /*19350*/  BSYNC B0 ;  /* 0x0000000000007941 */ /* 0x000fea0003800000 */
.L_x_9919:
[----:B------:R-:W-:-:S07]  /*19360*/  SEL R19, R19, RZ, P0 ;  /* 0x000000ff13137207 */ /* 0x000fce0000000000 */
.L_x_9838:
[----:B------:R-:W-:Y:S05]  /*19370*/  BSYNC B7 ;  /* 0x0000000000077941 */ /* 0x000fea0003800000 */
.L_x_9836:
[----:B--23--:R-:W2:Y:S02]  /*19380*/  LDL R0, [R1+0x1c] ;  /* 0x00001c0001007983 */ /* 0x00cea40000100800 */
        /* <DEDUP_REMOVED lines=8> */
[----:B------:R-:W2:Y:S04]  /*19410*/  LDS.128 R4, [R18+0x228d0] ;  /* 0x0228d00012047984 */ /* 0x000ea80000000c00 */
[----:B--2---:R2:W-:Y:S04]  /*19420*/  STL.64 [R1], R4 ;  /* 0x0000000401007387 */ /* 0x0045e80000100a00 */
[----:B------:R2:W-:Y:S01]  /*19430*/  STL.64 [R1+0x8], R6 ;  /* 0x0000080601007387 */ /* 0x0005e20000100a00 */
[----:B------:R-:W-:Y:S06]  /*19440*/  BAR.ARV 0x4, 0x180 ;  /* 0x0106000000007b1d */ /* 0x000fec0000002000 */
[----:B------:R-:W-:Y:S05]  /*19450*/  BRA `(.L_x_9922) ;  /* 0x0000000c00207947 */ /* 0x000fea0003800000 */
.L_x_9921:
        /* <DEDUP_REMOVED lines=25> */
[----:B------:R-:W-:Y:S01]  /*195f0*/  IMAD.MOV.U32 R8, RZ, RZ, RZ ;  /* 0x000000ffff087224 */ /* 0x000fe200078e00ff */
[----:B--2---:R-:W-:-:S02]  /*19600*/  @!P1 MOV R6, R2 ;  /* 0x0000000200069202 */ /* 0x004fc40000000f00 */
        /* <DEDUP_REMOVED lines=19> */
.L_x_10052:
[----:B------:R-:W-:Y:S02]  /*19740*/  ULDC UR4, c[0x0][0xc38] ;  /* 0x00030e0000047ab9 */ /* 0x000fe40000000800 */
[----:B------:R-:W-:-:S04]  /*19750*/  IMAD.U32 R2, RZ, RZ, UR4 ;  /* 0x00000004ff027e24 */ /* 0x000fc8000f8e00ff */
[----:B-1----:R-:W-:-:S04]  /*19760*/  IMAD R9, R9, R2, RZ ;  /* 0x0000000209097224 */ /* 0x002fc800078e02ff */
[----:B------:R-:W-:-:S05]  /*19770*/  IMAD.IADD R0, R0, 0x1, R9 ;  /* 0x0000000100007824 */ /* 0x000fca00078e0209 */
[----:B------:R-:W-:-:S13]  /*19780*/  ISETP.GT.AND P6, PT, R0, R5, PT ;  /* 0x000000050000720c */ /* 0x000fda0003fc4270 */
[----:B------:R-:W-:Y:S05]  /*19790*/  @P6 BRA `(.L_x_9924) ;  /* 0x0000000000ac6947 */ /* 0x000fea0003800000 */
.L_x_9927:
        /* <DEDUP_REMOVED lines=37> */
.L_x_10060:
[----:B------:R-:W-:Y:S02]  /*199f0*/  ULDC UR4, c[0x0][0xc38] ;  /* 0x00030e0000047ab9 */ /* 0x000fe40000000800 */
[----:B------:R-:W-:-:S04]  /*19a00*/  IMAD.U32 R2, RZ, RZ, UR4 ;  /* 0x00000004ff027e24 */ /* 0x000fc8000f8e00ff */
[----:B-1----:R-:W-:-:S04]  /*19a10*/  IMAD R9, R9, R2, RZ ;  /* 0x0000000209097224 */ /* 0x002fc800078e02ff */
[----:B------:R-:W-:-:S05]  /*19a20*/  IMAD.IADD R0, R9, 0x1, R0 ;  /* 0x0000000109007824 */ /* 0x000fca00078e0200 */
[----:B------:R-:W-:-:S13]  /*19a30*/  ISETP.GT.AND P6, PT, R0, R5, PT ;  /* 0x000000050000720c */ /* 0x000fda0003fc4270 */
[----:B------:R-:W-:Y:S05]  /*19a40*/  @!P6 BRA `(.L_x_9927) ;  /* 0xfffffffc0054e947 */ /* 0x000fea000383ffff */
.L_x_9924:
        /* <DEDUP_REMOVED lines=9> */
.L_x_10065:
[----:B------:R-:W-:-:S13]  /*19ae0*/  ISETP.NE.AND P0, PT, R3, RZ, PT ;  /* 0x000000ff0300720c */ /* 0x000fda0003f05270 */
[----:B------:R-:W-:Y:S05]  /*19af0*/  @!P0 BRA `(.L_x_9929) ;  /* 0x0000000000148947 */ /* 0x000fea0003800000 */
[----:B------:R-:W-:Y:S01]  /*19b00*/  UMOV UR4, 0xffffffff ;  /* 0xffffffff00047882 */ /* 0x000fe20000000000 */
[----:B------:R-:W-:Y:S02]  /*19b10*/  VIADD R12, R0, 0xffffffff ;  /* 0xffffffff000c7836 */ /* 0x000fe40000000000 */
[----:B------:R-:W-:Y:S05]  /*19b20*/  BRA.DIV UR4, `(.L_x_9930) ;  /* 0x0000003604bc7947 */ /* 0x000fea000b800000 */
[----:B0-----:R0:W4:Y:S02]  /*19b30*/  SHFL.IDX PT, R7, R7, R12, 0x1f ;  /* 0x00001f0c07077589 */ /* 0x00112400000e0000 */
.L_x_10068:
[----:B----4-:R-:W-:-:S07]  /*19b40*/  IMAD.MOV.U32 R8, RZ, RZ, R7 ;  /* 0x000000ffff087224 */ /* 0x010fce00078e0007 */
.L_x_9929:
[----:B------:R-:W4:Y:S01]  /*19b50*/  LDL.LU R10, [R1+0xc] ;  /* 0x00000c00010a7983 */ /* 0x000f220000300800 */
[----:B0-2---:R-:W-:Y:S01]  /*19b60*/  IABS R7, R4 ;  /* 0x0000000400077213 */ /* 0x005fe20000000000 */
[----:B------:R-:W-:-:S03]  /*19b70*/  IMAD R9, R8, R2, R9 ;  /* 0x0000000208097224 */ /* 0x000fc600078e0209 */
[----:B------:R-:W0:Y:S01]  /*19b80*/  I2F.RP R2, R7 ;  /* 0x0000000700027306 */ /* 0x000e220000209400 */
[----:B------:R-:W-:Y:S01]  /*19b90*/  IMAD.IADD R5, R5, 0x1, -R9 ;  /* 0x0000000105057824 */ /* 0x000fe200078e0a09 */
[----:B------:R2:W-:Y:S02]  /*19ba0*/  STL [R1], R9 ;  /* 0x0000000901007387 */ /* 0x0005e40000100800 */
[----:B--2---:R-:W-:-:S04]  /*19bb0*/  IABS R9, R4 ;  /* 0x0000000400097213 */ /* 0x004fc80000000000 */
[----:B0-----:R-:W0:Y:S01]  /*19bc0*/  MUFU.RCP R2, R2 ;  /* 0x0000000200027308 */ /* 0x001e220000001000 */
[----:B------:R-:W-:Y:S02]  /*19bd0*/  IMAD.MOV R9, RZ, RZ, -R9 ;  /* 0x000000ffff097224 */ /* 0x000fe400078e0a09 */
[----:B0-----:R-:W-:-:S05]  /*19be0*/  VIADD R2, R2, 0xffffffe ;  /* 0x0ffffffe02027836 */ /* 0x001fca0000000000 */
[----:B------:R-:W0:Y:S02]  /*19bf0*/  F2I.FTZ.U32.TRUNC.NTZ R3, R2 ;  /* 0x0000000200037305 */ /* 0x000e24000021f000 */
[----:B0-----:R-:W-:-:S05]  /*19c00*/  IADD3 R2, RZ, -R3, RZ ;  /* 0x80000003ff027210 */ /* 0x001fca0007ffe0ff */
        /* <DEDUP_REMOVED lines=46> */
[----:B-1----:R-:W-:-:S05]  /*19ef0*/  IMAD R0, R3, 0x10000, R2 ;  /* 0x0001000003007824 */ /* 0x002fca00078e0202 */
[----:B------:R0:W-:Y:S04]  /*19f00*/  STL [R1+0x8], R0 ;  /* 0x0000080001007387 */ /* 0x0001e80000100800 */
[----:B------:R0:W-:Y:S04]  /*19f10*/  STL [R1+0xc], R10 ;  /* 0x00000c0a01007387 */ /* 0x0001e80000100800 */
[----:B------:R0:W-:Y:S01]  /*19f20*/  STL [R1+0x4], R4 ;  /* 0x0000040401007387 */ /* 0x0001e20000100800 */
[----:B------:R-:W-:Y:S05]  /*19f30*/  BRA `(.L_x_9931) ;  /* 0x0000000000287947 */ /* 0x000fea0003800000 */
.L_x_9925:
        /* <DEDUP_REMOVED lines=10> */
.L_x_9931:
        /* <DEDUP_REMOVED lines=9> */
[----:B------:R-:W-:Y:S02]  /*1a070*/  @!P0 MOV R0, 0x400 ;  /* 0x0000040000008802 */ /* 0x000fe40000000f00 */
[----:B--2---:R-:W-:Y:S02]  /*1a080*/  MOV R6, R3 ;  /* 0x0000000300067202 */ /* 0x004fe40000000f00 */
[----:B------:R-:W0:Y:S01]  /*1a090*/  @!P0 S2R R3, SR_CgaCtaId ;  /* 0x0000000000038919 */ /* 0x000e220000008800 */
[----:B---3--:R-:W-:Y:S01]  /*1a0a0*/  IMAD.MOV.U32 R7, RZ, RZ, R2 ;  /* 0x000000ffff077224 */ /* 0x008fe200078e0002 */
[----:B0-----:R-:W-:-:S05]  /*1a0b0*/  @!P0 LEA R18, R3, R0, 0x18 ;  /* 0x0000000003128211 */ /* 0x001fca00078ec0ff */
[----:B----4-:R3:W-:Y:S01]  /*1a0c0*/  @!P0 STS.128 [R18+0x228d0], R4 ;  /* 0x0228d00412008388 */ /* 0x0107e20000000c00 */
[----:B------:R-:W-:Y:S06]  /*1a0d0*/  BAR.ARV 0x5, 0x180 ;  /* 0x0146000000007b1d */ /* 0x000fec0000002000 */
.L_x_9922:
[----:B------:R-:W4:Y:S01]  /*1a0e0*/  LDL R0, [R1+0xc] ;  /* 0x00000c0001007983 */ /* 0x000f220000100800 */
[----:B------:R-:W-:Y:S02]  /*1a0f0*/  ULDC UR4, c[0x0][0xc3c] ;  /* 0x00030f0000047ab9 */ /* 0x000fe40000000800 */
[----:B----4-:R-:W-:-:S13]  /*1a100*/  ISETP.GE.AND P0, PT, R0, UR4, PT ;  /* 0x0000000400007c0c */ /* 0x010fda000bf06270 */
[----:B------:R-:W-:Y:S05]  /*1a110*/  @!P0 BRA `(.L_x_9932) ;  /* 0xffffff9400488947 */ /* 0x000fea000383ffff */
[----:B------:R-:W-:Y:S05]  /*1a120*/  BSYNC B8 ;  /* 0x0000000000087941 */ /* 0x000fea0003800000 */
.L_x_9790:
[----:B-1----:R-:W4:Y:S01]  /*1a130*/  LDL.LU R0, [R1+0x54] ;  /* 0x0000540001007983 */ /* 0x002f220000300800 */
[----:B------:R-:W-:Y:S01]  /*1a140*/  BSSY B0, `(.L_x_9933) ;  /* 0x000000b000007945 */ /* 0x000fe20003800000 */
[----:B--23--:R-:W1:Y:S01]  /*1a150*/  S2R R5, SR_CgaCtaId ;  /* 0x0000000000057919 */ /* 0x00ce620000008800 */
[----:B----4-:R-:W-:-:S05]  /*1a160*/  VIADD R0, R0, 0x1 ;  /* 0x0000000100007836 */ /* 0x010fca0000000000 */
[----:B0-----:R-:W-:-:S04]  /*1a170*/  LEA.HI R2, R0, R0, RZ, 0x1 ;  /* 0x0000000000027211 */ /* 0x001fc800078f08ff */
[----:B------:R-:W-:-:S05]  /*1a180*/  LOP3.LUT R3, R2, 0xfffffffe, RZ, 0xc0, !PT ;  /* 0xfffffffe02037812 */ /* 0x000fca00078ec0ff */
[----:B------:R-:W-:Y:S01]  /*1a190*/  IMAD.IADD R3, R0, 0x1, -R3 ;  /* 0x0000000100037824 */ /* 0x000fe200078e0a03 */
[----:B------:R-:W-:-:S04]  /*1a1a0*/  MOV R0, 0x400 ;  /* 0x0000040000007802 */ /* 0x000fc80000000f00 */
[----:B-1----:R-:W-:Y:S02]  /*1a1b0*/  LEA R0, R5, R0, 0x18 ;  /* 0x0000000005007211 */ /* 0x002fe400078ec0ff */
[----:B------:R-:W-:-:S04]  /*1a1c0*/  SHF.L.U32 R3, R3, 0x1f, RZ ;  /* 0x0000001f03037819 */ /* 0x000fc800000006ff */
[----:B------:R-:W0:Y:S02]  /*1a1d0*/  SYNCS.PHASECHK.TRANS64.TRYWAIT P0, [R0+URZ+0x22820], R3 ;  /* 0x02282003000075a7 */ /* 0x000e24000800017f */
[----:B0-----:R-:W-:Y:S05]  /*1a1e0*/  @!P0 BRA `(.L_x_9934) ;  /* 0x0000003000348947 */ /* 0x001fea0003800000 */
.L_x_10069:
[----:B------:R-:W-:Y:S05]  /*1a1f0*/  BSYNC B0 ;  /* 0x0000000000007941 */ /* 0x000fea0003800000 */
.L_x_9933:
[----:B------:R-:W-:-:S03]  /*1a200*/  UMOV UR4, 0xffffffff ;  /* 0xffffffff00047882 */ /* 0x000fc60000000000 */
[----:B------:R-:W-:Y:S05]  /*1a210*/  BRA.DIV UR4, `(.L_x_9935) ;  /* 0x00000032043c7947 */ /* 0x000fea000b800000 */
[----:B------:R-:W1:Y:S02]  /*1a220*/  S2R R2, SR_TID.X ;  /* 0x0000000000027919 */ /* 0x000e640000002100 */
[----:B-1----:R-:W-:-:S04]  /*1a230*/  SHF.R.U32.HI R2, RZ, 0x5, R2 ;  /* 0x00000005ff027819 */ /* 0x002fc80000011602 */
[----:B------:R-:W-:-:S05]  /*1a240*/  LOP3.LUT R2, R2, 0x3, RZ, 0xc0, !PT ;  /* 0x0000000302027812 */ /* 0x000fca00078ec0ff */
[----:B------:R1:W2:Y:S02]  /*1a250*/  SHFL.IDX PT, R14, R2, RZ, 0x1f ;  /* 0x00001fff020e7589 */ /* 0x0002a400000e0000 */
.L_x_10072:
[----:B--2---:R-:W-:-:S13]  /*1a260*/  ISETP.NE.AND P0, PT, R14, RZ, PT ;  /* 0x000000ff0e00720c */ /* 0x004fda0003f05270 */
[----:B------:R-:W-:Y:S05]  /*1a270*/  @P0 BRA `(.L_x_9636) ;  /* 0x00000000008c0947 */ /* 0x000fea0003800000 */
[----:B------:R-:W-:-:S03]  /*1a280*/  UMOV UR4, 0xffffffff ;  /* 0xffffffff00047882 */ /* 0x000fc60000000000 */
[----:B------:R-:W-:Y:S05]  /*1a290*/  BRA.DIV UR4, `(.L_x_9936) ;  /* 0x0000003204507947 */ /* 0x000fea000b800000 */
[----:B------:R-:W-:-:S13]  /*1a2a0*/  ELECT P6, URZ, PT ;  /* 0x00000000003f782f */ /* 0x000fda00038c0000 */
.L_x_10075:
[----:B------:R-:W-:Y:S05]  /*1a2b0*/  @!P6 BRA `(.L_x_9636) ;  /* 0x00000000007ce947 */ /* 0x000fea0003800000 */
[----:B------:R-:W-:-:S06]  /*1a2c0*/  ULOP3.LUT UR4, UR36, 0x2, URZ, 0xfc, !UPT ;  /* 0x0000000224047892 */ /* 0x000fcc000f8efc3f */
[----:B-1----:R-:W-:-:S05]  /*1a2d0*/  IMAD.U32 R2, RZ, RZ, UR4 ;  /* 0x00000004ff027e24 */ /* 0x002fca000f8e00ff */
[----:B------:R-:W-:-:S13]  /*1a2e0*/  ISETP.NE.AND P2, PT, R2, 0x3, PT ;  /* 0x000000030200780c */ /* 0x000fda0003f45270 */
[----:B------:R-:W-:Y:S05]  /*1a2f0*/  @!P2 BRA `(.L_x_9937) ;  /* 0x000000000004a947 */ /* 0x000fea0003800000 */
[----:B------:R-:W-:Y:S01]  /*1a300*/  BPT.TRAP 0x1 ;  /* 0x000000040000795c */ /* 0x000fe20000300000 */
.L_x_9937:
        /* <DEDUP_REMOVED lines=13> */
.L_x_10076:
[----:B------:R-:W1:Y:S02]  /*1a3e0*/  SYNCS.PHASECHK.TRANS64.TRYWAIT P0, [R7+URZ], R2 ;  /* 0x00000002070075a7 */ /* 0x000e64000800017f */
[----:B-1----:R-:W-:Y:S05]  /*1a3f0*/  @!P0 BRA `(.L_x_9939) ;  /* 0x00000030002c8947 */ /* 0x002fea0003800000 */
.L_x_10077:
[----:B------:R-:W-:Y:S05]  /*1a400*/  @!P2 BRA `(.L_x_9940) ;  /* 0x000000000004a947 */ /* 0x000fea0003800000 */
[----:B------:R-:W-:Y:S01]  /*1a410*/  BPT.TRAP 0x1 ;  /* 0x000000040000795c */ /* 0x000fe20000300000 */
.L_x_9940:
[----:B------:R-:W-:-:S04]  /*1a420*/  VIADD R0, R0, 0x22860 ;  /* 0x0002286000007836 */ /* 0x000fc80000000000 */
[----:B------:R-:W-:-:S04]  /*1a430*/  IMAD R4, R19, 0x8, R0 ;  /* 0x0000000813047824 */ /* 0x000fc800078e0200 */
[----:B------:R-:W2:Y:S02]  /*1a440*/  SYNCS.PHASECHK.TRANS64.TRYWAIT P0, [R4+URZ], R5 ;  /* 0x00000005040075a7 */ /* 0x000ea4000800017f */
[----:B--2---:R-:W-:Y:S05]  /*1a450*/  @!P0 BRA `(.L_x_9941) ;  /* 0x0000003000288947 */ /* 0x004fea0003800000 */
.L_x_10078:
[----:B------:R-:W-:-:S07]  /*1a460*/  IMAD R3, R3, 0x8, R0 ;  /* 0x0000000803037824 */ /* 0x000fce00078e0200 */
.L_x_9942:
[----:B---3--:R3:W4:Y:S02]  /*1a470*/  SYNCS.PHASECHK.TRANS64.TRYWAIT P0, [R3+URZ], R2 ;  /* 0x00000002030075a7 */ /* 0x008724000800017f */
[----:B----4-:R-:W-:Y:S05]  /*1a480*/  @!P0 NANOSLEEP.SYNCS 0x989680 ;  /* 0x009896800000895d */ /* 0x010fea0003900000 */
[----:B------:R-:W4:Y:S02]  /*1a490*/  @!P0 SYNCS.PHASECHK.TRANS64 P0, [R3+URZ], R2 ;  /* 0x00000002030085a7 */ /* 0x000f24000800007f */
[----:B----4-:R-:W-:Y:S05]  /*1a4a0*/  @!P0 BRA `(.L_x_9942) ;  /* 0xfffffffc00f08947 */ /* 0x010fea000383ffff */
.L_x_9636:
[----:B------:R-:W-:Y:S05]  /*1a4b0*/  BSYNC B9 ;  /* 0x0000000000097941 */ /* 0x000fea0003800000 */
.L_x_9633:
[----:B------:R-:W-:Y:S05]  /*1a4c0*/  EXIT ;  /* 0x000000000000794d */ /* 0x000fea0003800000 */
.L_x_9656:
[----:B0-----:R0:W1:Y:S02]  /*1a4d0*/  SYNCS.PHASECHK.TRANS64.TRYWAIT P6, [R95+URZ+0x22890], R106 ;  /* 0x0228906a5f0075a7 */ /* 0x00106400080c017f */
[----:B-1----:R-:W-:Y:S05]  /*1a4e0*/  @!P6 NANOSLEEP.SYNCS 0x989680 ;  /* 0x009896800000e95d */ /* 0x002fea0003900000 */
[----:B------:R-:W1:Y:S02]  /*1a4f0*/  @!P6 SYNCS.PHASECHK.TRANS64 P6, [R95+URZ+0x22890], R106 ;  /* 0x0228906a5f00e5a7 */ /* 0x000e6400080c007f */
[----:B-1----:R-:W-:Y:S05]  /*1a500*/  @!P6 BRA `(.L_x_9656) ;  /* 0xfffffffc00f0e947 */ /* 0x002fea000383ffff */
[----:B------:R-:W-:Y:S05]  /*1a510*/  BRA `(.L_x_9943) ;  /* 0xfffffe8c00187947 */ /* 0x000fea000383ffff */
.L_x_9674:
[----:B0-----:R0:W1:Y:S02]  /*1a520*/  SYNCS.PHASECHK.TRANS64.TRYWAIT P5, [R95+URZ+0x22890], R106 ;  /* 0x0228906a5f0075a7 */ /* 0x00106400080a017f */
[----:B-1----:R-:W-:Y:S05]  /*1a530*/  @!P5 NANOSLEEP.SYNCS 0x989680 ;  /* 0x009896800000d95d */ /* 0x002fea0003900000 */
[----:B------:R-:W1:Y:S02]  /*1a540*/  @!P5 SYNCS.PHASECHK.TRANS64 P5, [R95+URZ+0x22890], R106 ;  /* 0x0228906a5f00d5a7 */ /* 0x000e6400080a007f */
[----:B-1----:R-:W-:Y:S05]  /*1a550*/  @!P5 BRA `(.L_x_9674) ;  /* 0xfffffffc00f0d947 */ /* 0x002fea000383ffff */
[----:B------:R-:W-:Y:S05]  /*1a560*/  BRA `(.L_x_9944) ;  /* 0xfffffe9c006c7947 */ /* 0x000fea000383ffff */
.L_x_9683:
[----:B0-----:R0:W1:Y:S02]  /*1a570*/  SYNCS.PHASECHK.TRANS64.TRYWAIT P4, [R95+URZ+0x22890], R106 ;  /* 0x0228906a5f0075a7 */ /* 0x001064000808017f */
[----:B-1----:R-:W-:Y:S05]  /*1a580*/  @!P4 NANOSLEEP.SYNCS 0x989680 ;  /* 0x009896800000c95d */ /* 0x002fea0003900000 */
[----:B------:R-:W1:Y:S02]  /*1a590*/  @!P4 SYNCS.PHASECHK.TRANS64 P4, [R95+URZ+0x22890], R106 ;  /* 0x0228906a5f00c5a7 */ /* 0x000e64000808007f */
[----:B-1----:R-:W-:Y:S05]  /*1a5a0*/  @!P4 BRA `(.L_x_9683) ;  /* 0xfffffffc00f0c947 */ /* 0x002fea000383ffff */
[----:B------:R-:W-:Y:S05]  /*1a5b0*/  BRA `(.L_x_9945) ;  /* 0xfffffeac00607947 */ /* 0x000fea000383ffff */
.L_x_9689:
[----:B--2---:R2:W3:Y:S02]  /*1a5c0*/  SYNCS.PHASECHK.TRANS64.TRYWAIT P3, [R95+URZ+0x228b0], R106 ;  /* 0x0228b06a5f0075a7 */ /* 0x0044e4000806017f */
[----:B---3--:R-:W-:Y:S05]  /*1a5d0*/  @!P3 NANOSLEEP.SYNCS 0x989680 ;  /* 0x009896800000b95d */ /* 0x008fea0003900000 */
[----:B------:R-:W3:Y:S02]  /*1a5e0*/  @!P3 SYNCS.PHASECHK.TRANS64 P3, [R95+URZ+0x228b0], R106 ;  /* 0x0228b06a5f00b5a7 */ /* 0x000ee4000806007f */
[----:B---3--:R-:W-:Y:S05]  /*1a5f0*/  @!P3 BRA `(.L_x_9689) ;  /* 0xfffffffc00f0b947 */ /* 0x008fea000383ffff */
[----:B------:R-:W-:Y:S05]  /*1a600*/  BRA `(.L_x_9946) ;  /* 0xfffffeac00f47947 */ /* 0x000fea000383ffff */
.L_x_9699:
[----:B------:R-:W-:Y:S01]  /*1a610*/  BSSY B0, `(.L_x_9947) ;  /* 0x0000007000007945 */ /* 0x000fe20003800000 */
[----:B------:R-:W-:Y:S02]  /*1a620*/  IMAD.MOV.U32 R12, RZ, RZ, RZ ;  /* 0x000000ffff0c7224 */ /* 0x000fe400078e00ff */
[----:B------:R-:W-:Y:S02]  /*1a630*/  IMAD.MOV.U32 R11, RZ, RZ, 0x1f ;  /* 0x0000001fff0b7424 */ /* 0x000fe400078e00ff */
[----:B------:R-:W-:-:S07]  /*1a640*/  IMAD.MOV.U32 R15, RZ, RZ, -0x1 ;  /* 0xffffffffff0f7424 */ /* 0x000fce00078e00ff */
[----:B-----5:R-:W-:Y:S05]  /*1a650*/  WARPSYNC.COLLECTIVE R15, `(.L_x_9948) ;  /* 0x000000000f087348 */ /* 0x020fea0003c00000 */
[----:B------:R0:W1:Y:S02]  /*1a660*/  SHFL.IDX P6, R14, R13, R12, R11 ;  /* 0x0000000c0d0e7389 */ /* 0x00006400000c000b */
[----:B01---5:R-:W-:Y:S01]  /*1a670*/  ENDCOLLECTIVE ;  /* 0x000000000000791b */ /* 0x023fe20003800000 */
.L_x_9948:
[----:B------:R-:W-:Y:S05]  /*1a680*/  BSYNC B0 ;  /* 0x0000000000007941 */ /* 0x000fea0003800000 */
.L_x_9947:
[----:B------:R-:W-:Y:S05]  /*1a690*/  BRA `(.L_x_9949) ;  /* 0xfffffebc00347947 */ /* 0x000fea000383ffff */
.L_x_9711:
[----:B------:R-:W-:Y:S01]  /*1a6a0*/  BSSY B1, `(.L_x_9950) ;  /* 0x0000008000017945 */ /* 0x000fe20003800000 */
[----:B0-----:R-:W-:Y:S02]  /*1a6b0*/  IMAD.MOV.U32 R13, RZ, RZ, R25 ;  /* 0x000000ffff0d7224 */ /* 0x001fe400078e0019 */
[----:B------:R-:W-:Y:S02]  /*1a6c0*/  IMAD.MOV.U32 R12, RZ, RZ, RZ ;  /* 0x000000ffff0c7224 */ /* 0x000fe400078e00ff */
[----:B------:R-:W-:Y:S02]  /*1a6d0*/  IMAD.MOV.U32 R11, RZ, RZ, 0x1c1f ;  /* 0x00001c1fff0b7424 */ /* 0x000fe400078e00ff */
[----:B------:R-:W-:-:S07]  /*1a6e0*/  IMAD.MOV.U32 R15, RZ, RZ, -0x1 ;  /* 0xffffffffff0f7424 */ /* 0x000fce00078e00ff */
[----:B------:R-:W-:Y:S05]  /*1a6f0*/  WARPSYNC.COLLECTIVE R15, `(.L_x_9951) ;  /* 0x000000000f087348 */ /* 0x000fea0003c00000 */
[----:B------:R0:W1:Y:S02]  /*1a700*/  SHFL.IDX P6, R14, R13, R12, R11 ;  /* 0x0000000c0d0e7389 */ /* 0x00006400000c000b */
[----:B01----:R-:W-:Y:S01]  /*1a710*/  ENDCOLLECTIVE ;  /* 0x000000000000791b */ /* 0x003fe20003800000 */
.L_x_9951:
[----:B------:R-:W-:Y:S05]  /*1a720*/  BSYNC B1 ;  /* 0x0000000000017941 */ /* 0x000fea0003800000 */
.L_x_9950:
        /* <DEDUP_REMOVED lines=8> */
.L_x_9952:
[----:B------:R-:W-:Y:S01]  /*1a7b0*/  IMAD.MOV.U32 R13, RZ, RZ, R27 ;  /* 0x000000ffff0d7224 */ /* 0x000fe200078e001b */
[----:B------:R-:W-:-:S07]  /*1a7c0*/  MOV R0, R14 ;  /* 0x0000000e00007202 */ /* 0x000fce0000000f00 */
[----:B------:R-:W-:Y:S05]  /*1a7d0*/  WARPSYNC.COLLECTIVE R15, `(.L_x_9953) ;  /* 0x000000000f087348 */ /* 0x000fea0003c00000 */
[----:B------:R0:W1:Y:S02]  /*1a7e0*/  SHFL.IDX P6, R14, R13, R12, R11 ;  /* 0x0000000c0d0e7389 */ /* 0x00006400000c000b */
[----:B01----:R-:W-:Y:S01]  /*1a7f0*/  ENDCOLLECTIVE ;  /* 0x000000000000791b */ /* 0x003fe20003800000 */
.L_x_9953:
[----:B------:R-:W-:Y:S02]  /*1a800*/  IMAD.MOV.U32 R13, RZ, RZ, R26 ;  /* 0x000000ffff0d7224 */ /* 0x000fe400078e001a */
[----:B------:R-:W-:-:S07]  /*1a810*/  IMAD.MOV.U32 R5, RZ, RZ, R14 ;  /* 0x000000ffff057224 */ /* 0x000fce00078e000e */
[----:B------:R-:W-:Y:S05]  /*1a820*/  WARPSYNC.COLLECTIVE R15, `(.L_x_9954) ;  /* 0x000000000f087348 */ /* 0x000fea0003c00000 */
[----:B------:R0:W1:Y:S02]  /*1a830*/  SHFL.IDX P6, R14, R13, R12, R11 ;  /* 0x0000000c0d0e7389 */ /* 0x00006400000c000b */
[----:B01----:R-:W-:Y:S01]  /*1a840*/  ENDCOLLECTIVE ;  /* 0x000000000000791b */ /* 0x003fe20003800000 */
.L_x_9954:
[----:B------:R-:W-:Y:S05]  /*1a850*/  BRA `(.L_x_9955) ;  /* 0xfffffec0004c7947 */ /* 0x000fea000383ffff */
.L_x_9715:
[----:B0-----:R0:W1:Y:S02]  /*1a860*/  SYNCS.PHASECHK.TRANS64.TRYWAIT P0, [R19+URZ+0x22800], R30 ;  /* 0x0228001e130075a7 */ /* 0x001064000800017f */
[----:B-1----:R-:W-:Y:S05]  /*1a870*/  @!P0 NANOSLEEP.SYNCS 0x989680 ;  /* 0x009896800000895d */ /* 0x002fea0003900000 */
[----:B------:R-:W1:Y:S02]  /*1a880*/  @!P0 SYNCS.PHASECHK.TRANS64 P0, [R19+URZ+0x22800], R30 ;  /* 0x0228001e130085a7 */ /* 0x000e64000800007f */
[----:B-1----:R-:W-:Y:S05]  /*1a890*/  @!P0 BRA `(.L_x_9715) ;  /* 0xfffffffc00f08947 */ /* 0x002fea000383ffff */
[----:B------:R-:W-:Y:S05]  /*1a8a0*/  BRA `(.L_x_9956) ;  /* 0xfffffec4006c7947 */ /* 0x000fea000383ffff */
.L_x_9723:
        /* <DEDUP_REMOVED lines=8> */
.L_x_9958:
[----:B------:R-:W-:Y:S05]  /*1a930*/  BSYNC B1 ;  /* 0x0000000000017941 */ /* 0x000fea0003800000 */
.L_x_9957:
        /* <DEDUP_REMOVED lines=8> */
.L_x_9959:
[----:B------:R-:W-:Y:S02]  /*1a9c0*/  IMAD.MOV.U32 R13, RZ, RZ, R27 ;  /* 0x000000ffff0d7224 */ /* 0x000fe400078e001b */
[----:B------:R-:W-:-:S07]  /*1a9d0*/  IMAD.MOV.U32 R3, RZ, RZ, R14 ;  /* 0x000000ffff037224 */ /* 0x000fce00078e000e */
[----:B------:R-:W-:Y:S05]  /*1a9e0*/  WARPSYNC.COLLECTIVE R15, `(.L_x_9960) ;  /* 0x000000000f087348 */ /* 0x000fea0003c00000 */
[----:B------:R0:W1:Y:S02]  /*1a9f0*/  SHFL.IDX P6, R14, R13, R12, R11 ;  /* 0x0000000c0d0e7389 */ /* 0x00006400000c000b */
[----:B01----:R-:W-:Y:S01]  /*1aa00*/  ENDCOLLECTIVE ;  /* 0x000000000000791b */ /* 0x003fe20003800000 */
.L_x_9960:
[----:B------:R-:W-:Y:S02]  /*1aa10*/  IMAD.MOV.U32 R13, RZ, RZ, R26 ;  /* 0x000000ffff0d7224 */ /* 0x000fe400078e001a */
[----:B------:R-:W-:-:S07]  /*1aa20*/  IMAD.MOV.U32 R20, RZ, RZ, R14 ;  /* 0x000000ffff147224 */ /* 0x000fce00078e000e */
[----:B------:R-:W-:Y:S05]  /*1aa30*/  WARPSYNC.COLLECTIVE R15, `(.L_x_9961) ;  /* 0x000000000f087348 */ /* 0x000fea0003c00000 */
[----:B------:R0:W1:Y:S02]  /*1aa40*/  SHFL.IDX P6, R14, R13, R12, R11 ;  /* 0x0000000c0d0e7389 */ /* 0x00006400000c000b */
[----:B01----:R-:W-:Y:S01]  /*1aa50*/  ENDCOLLECTIVE ;  /* 0x000000000000791b */ /* 0x003fe20003800000 */
.L_x_9961:
[----:B------:R-:W-:Y:S05]  /*1aa60*/  BRA `(.L_x_9962) ;  /* 0xfffffecc00cc7947 */ /* 0x000fea000383ffff */
.L_x_9727:
[----:B0-----:R0:W1:Y:S02]  /*1aa70*/  SYNCS.PHASECHK.TRANS64.TRYWAIT P1, [R19+URZ+0x22800], R24 ;  /* 0x02280018130075a7 */ /* 0x001064000802017f */
[----:B-1----:R-:W-:Y:S05]  /*1aa80*/  @!P1 NANOSLEEP.SYNCS 0x989680 ;  /* 0x009896800000995d */ /* 0x002fea0003900000 */
[----:B------:R-:W1:Y:S02]  /*1aa90*/  @!P1 SYNCS.PHASECHK.TRANS64 P1, [R19+URZ+0x22800], R24 ;  /* 0x02280018130095a7 */ /* 0x000e64000802007f */
[----:B-1----:R-:W-:Y:S05]  /*1aaa0*/  @!P1 BRA `(.L_x_9727) ;  /* 0xfffffffc00f09947 */ /* 0x002fea000383ffff */
[----:B------:R-:W-:Y:S05]  /*1aab0*/  BRA `(.L_x_9963) ;  /* 0xfffffed000ac7947 */ /* 0x000fea000383ffff */
.L_x_9733:
[----:B-1----:R1:W2:Y:S02]  /*1aac0*/  SYNCS.PHASECHK.TRANS64.TRYWAIT P1, [R13+URZ+0x22830], R72 ;  /* 0x022830480d0075a7 */ /* 0x0022a4000802017f */
[----:B--2---:R-:W-:Y:S05]  /*1aad0*/  @!P1 NANOSLEEP.SYNCS 0x989680 ;  /* 0x009896800000995d */ /* 0x004fea0003900000 */
[----:B------:R-:W2:Y:S02]  /*1aae0*/  @!P1 SYNCS.PHASECHK.TRANS64 P1, [R13+URZ+0x22830], R72 ;  /* 0x022830480d0095a7 */ /* 0x000ea4000802007f */
[----:B--2---:R-:W-:Y:S05]  /*1aaf0*/  @!P1 BRA `(.L_x_9733) ;  /* 0xfffffffc00f09947 */ /* 0x004fea000383ffff */
[----:B------:R-:W-:Y:S05]  /*1ab00*/  BRA `(.L_x_9732) ;  /* 0xfffffedc00cc7947 */ /* 0x000fea000383ffff */
.L_x_9738:
[----:B-1----:R1:W2:Y:S02]  /*1ab10*/  SYNCS.PHASECHK.TRANS64.TRYWAIT P2, [R13+URZ+0x22850], R72 ;  /* 0x022850480d0075a7 */ /* 0x0022a4000804017f */
[----:B--2---:R-:W-:Y:S05]  /*1ab20*/  @!P2 NANOSLEEP.SYNCS 0x989680 ;  /* 0x009896800000a95d */ /* 0x004fea0003900000 */
[----:B------:R-:W2:Y:S02]  /*1ab30*/  @!P2 SYNCS.PHASECHK.TRANS64 P2, [R13+URZ+0x22850], R72 ;  /* 0x022850480d00a5a7 */ /* 0x000ea4000804007f */
[----:B--2---:R-:W-:Y:S05]  /*1ab40*/  @!P2 BRA `(.L_x_9738) ;  /* 0xfffffffc00f0a947 */ /* 0x004fea000383ffff */
[----:B------:R-:W-:Y:S05]  /*1ab50*/  BRA `(.L_x_9737) ;  /* 0xfffffef800ec7947 */ /* 0x000fea000383ffff */
.L_x_9743:
[----:B-1----:R1:W2:Y:S02]  /*1ab60*/  SYNCS.PHASECHK.TRANS64.TRYWAIT P3, [R14+URZ+0x22830], R15 ;  /* 0x0228300f0e0075a7 */ /* 0x0022a4000806017f */
[----:B--2---:R-:W-:Y:S05]  /*1ab70*/  @!P3 NANOSLEEP.SYNCS 0x989680 ;  /* 0x009896800000b95d */ /* 0x004fea0003900000 */
[----:B------:R-:W2:Y:S02]  /*1ab80*/  @!P3 SYNCS.PHASECHK.TRANS64 P3, [R14+URZ+0x22830], R15 ;  /* 0x0228300f0e00b5a7 */ /* 0x000ea4000806007f */
[----:B--2---:R-:W-:Y:S05]  /*1ab90*/  @!P3 BRA `(.L_x_9743) ;  /* 0xfffffffc00f0b947 */ /* 0x004fea000383ffff */
[----:B------:R-:W-:Y:S05]  /*1aba0*/  BRA `(.L_x_9742) ;  /* 0xffffff0000287947 */ /* 0x000fea000383ffff */
.L_x_9748:
[----:B-1----:R1:W2:Y:S02]  /*1abb0*/  SYNCS.PHASECHK.TRANS64.TRYWAIT P3, [R14+URZ+0x22850], R15 ;  /* 0x0228500f0e0075a7 */ /* 0x0022a4000806017f */
[----:B--2---:R-:W-:Y:S05]  /*1abc0*/  @!P3 NANOSLEEP.SYNCS 0x989680 ;  /* 0x009896800000b95d */ /* 0x004fea0003900000 */
[----:B------:R-:W2:Y:S02]  /*1abd0*/  @!P3 SYNCS.PHASECHK.TRANS64 P3, [R14+URZ+0x22850], R15 ;  /* 0x0228500f0e00b5a7 */ /* 0x000ea4000806007f */
[----:B--2---:R-:W-:Y:S05]  /*1abe0*/  @!P3 BRA `(.L_x_9748) ;  /* 0xfffffffc00f0b947 */ /* 0x004fea000383ffff */
[----:B------:R-:W-:Y:S05]  /*1abf0*/  BRA `(.L_x_9747) ;  /* 0xffffff2000047947 */ /* 0x000fea000383ffff */
.L_x_9754:
[----:B------:R-:W-:Y:S02]  /*1ac00*/  IMAD.MOV.U32 R13, RZ, RZ, R21 ;  /* 0x000000ffff0d7224 */ /* 0x000fe400078e0015 */
[----:B------:R-:W-:Y:S02]  /*1ac10*/  IMAD.MOV.U32 R12, RZ, RZ, RZ ;  /* 0x000000ffff0c7224 */ /* 0x000fe400078e00ff */
[----:B------:R-:W-:Y:S02]  /*1ac20*/  IMAD.MOV.U32 R11, RZ, RZ, 0x181f ;  /* 0x0000181fff0b7424 */ /* 0x000fe400078e00ff */
[----:B------:R-:W-:-:S07]  /*1ac30*/  IMAD.MOV.U32 R15, RZ, RZ, -0x1 ;  /* 0xffffffffff0f7424 */ /* 0x000fce00078e00ff */
[----:B-----5:R-:W-:Y:S05]  /*1ac40*/  WARPSYNC.COLLECTIVE R15, `(.L_x_9964) ;  /* 0x000000000f087348 */ /* 0x020fea0003c00000 */
[----:B------:R0:W1:Y:S02]  /*1ac50*/  SHFL.IDX P6, R14, R13, R12, R11 ;  /* 0x0000000c0d0e7389 */ /* 0x00006400000c000b */
[----:B01---5:R-:W-:Y:S01]  /*1ac60*/  ENDCOLLECTIVE ;  /* 0x000000000000791b */ /* 0x023fe20003800000 */
.L_x_9964:
[----:B------:R-:W-:Y:S02]  /*1ac70*/  IMAD.MOV.U32 R13, RZ, RZ, R3 ;  /* 0x000000ffff0d7224 */ /* 0x000fe400078e0003 */
[----:B------:R-:W-:-:S07]  /*1ac80*/  IMAD.MOV.U32 R20, RZ, RZ, R14 ;  /* 0x000000ffff147224 */ /* 0x000fce00078e000e */
[----:B------:R-:W-:Y:S05]  /*1ac90*/  WARPSYNC.COLLECTIVE R15, `(.L_x_9965) ;  /* 0x000000000f087348 */ /* 0x000fea0003c00000 */
[----:B------:R0:W1:Y:S02]  /*1aca0*/  SHFL.IDX P6, R14, R13, R12, R11 ;  /* 0x0000000c0d0e7389 */ /* 0x00006400000c000b */
[----:B01----:R-:W-:Y:S01]  /*1acb0*/  ENDCOLLECTIVE ;  /* 0x000000000000791b */ /* 0x003fe20003800000 */
.L_x_9965:
[----:B------:R-:W-:Y:S05]  /*1acc0*/  BRA `(.L_x_9966) ;  /* 0xffffff4800107947 */ /* 0x000fea000383ffff */
.L_x_9757:
[----:B------:R-:W-:Y:S01]  /*1acd0*/  BSSY B1, `(.L_x_9967) ;  /* 0x0000008000017945 */ /* 0x000fe20003800000 */
[----:B------:R-:W-:Y:S01]  /*1ace0*/  IMAD.MOV.U32 R13, RZ, RZ, R21 ;  /* 0x000000ffff0d7224 */ /* 0x000fe200078e0015 */
[----:B------:R-:W-:Y:S01]  /*1acf0*/  MOV R12, 0x1 ;  /* 0x00000001000c7802 */ /* 0x000fe20000000f00 */
[----:B------:R-:W-:Y:S02]  /*1ad00*/  IMAD.MOV.U32 R11, RZ, RZ, 0x181f ;  /* 0x0000181fff0b7424 */ /* 0x000fe400078e00ff */
[----:B------:R-:W-:-:S07]  /*1ad10*/  IMAD.MOV.U32 R15, RZ, RZ, -0x1 ;  /* 0xffffffffff0f7424 */ /* 0x000fce00078e00ff */
[----:B012---:R-:W-:Y:S05]  /*1ad20*/  WARPSYNC.COLLECTIVE R15, `(.L_x_9968) ;  /* 0x000000000f087348 */ /* 0x007fea0003c00000 */
[----:B--2---:R2:W3:Y:S02]  /*1ad30*/  SHFL.IDX P6, R14, R13, R12, R11 ;  /* 0x0000000c0d0e7389 */ /* 0x0044e400000c000b */
[----:B0123--:R-:W-:Y:S01]  /*1ad40*/  ENDCOLLECTIVE ;  /* 0x000000000000791b */ /* 0x00ffe20003800000 */
.L_x_9968:
[----:B------:R-:W-:Y:S05]  /*1ad50*/  BSYNC B1 ;  /* 0x0000000000017941 */ /* 0x000fea0003800000 */
.L_x_9967:
        /* <DEDUP_REMOVED lines=8> */
.L_x_9969:
[----:B------:R-:W-:Y:S05]  /*1ade0*/  BRA `(.L_x_9970) ;  /* 0xffffff48004c7947 */ /* 0x000fea000383ffff */
.L_x_9760:
[----:B------:R-:W-:Y:S01]  /*1adf0*/  BSSY B1, `(.L_x_9971) ;  /* 0x0000008000017945 */ /* 0x000fe20003800000 */
[----:B------:R-:W-:Y:S02]  /*1ae00*/  IMAD.MOV.U32 R13, RZ, RZ, R21 ;  /* 0x000000ffff0d7224 */ /* 0x000fe400078e0015 */
[----:B------:R-:W-:Y:S02]  /*1ae10*/  IMAD.MOV.U32 R12, RZ, RZ, 0x2 ;  /* 0x00000002ff0c7424 */ /* 0x000fe400078e00ff */
[----:B----4-:R-:W-:Y:S02]  /*1ae20*/  IMAD.MOV.U32 R11, RZ, RZ, 0x181f ;  /* 0x0000181fff0b7424 */ /* 0x010fe400078e00ff */
[----:B------:R-:W-:-:S07]  /*1ae30*/  IMAD.MOV.U32 R15, RZ, RZ, -0x1 ;  /* 0xffffffffff0f7424 */ /* 0x000fce00078e00ff */
[----:B0123--:R-:W-:Y:S05]  /*1ae40*/  WARPSYNC.COLLECTIVE R15, `(.L_x_9972) ;  /* 0x000000000f087348 */ /* 0x00ffea0003c00000 */
[----:B--2---:R2:W4:Y:S02]  /*1ae50*/  SHFL.IDX P6, R14, R13, R12, R11 ;  /* 0x0000000c0d0e7389 */ /* 0x00452400000c000b */
[----:B01234-:R-:W-:Y:S01]  /*1ae60*/  ENDCOLLECTIVE ;  /* 0x000000000000791b */ /* 0x01ffe20003800000 */
.L_x_9972:
[----:B------:R-:W-:Y:S05]  /*1ae70*/  BSYNC B1 ;  /* 0x0000000000017941 */ /* 0x000fea0003800000 */
.L_x_9971:
        /* <DEDUP_REMOVED lines=8> */
.L_x_9973:
[----:B------:R-:W-:Y:S05]  /*1af00*/  BRA `(.L_x_9974) ;  /* 0xffffff4800787947 */ /* 0x000fea000383ffff */
.L_x_9763:
[----:B------:R-:W-:Y:S01]  /*1af10*/  BSSY B1, `(.L_x_9975) ;  /* 0x0000008000017945 */ /* 0x000fe20003800000 */
[----:B------:R-:W-:Y:S02]  /*1af20*/  IMAD.MOV.U32 R13, RZ, RZ, R21 ;  /* 0x000000ffff0d7224 */ /* 0x000fe400078e0015 */
[----:B------:R-:W-:Y:S02]  /*1af30*/  IMAD.MOV.U32 R12, RZ, RZ, 0x3 ;  /* 0x00000003ff0c7424 */ /* 0x000fe400078e00ff */
[----:B0-----:R-:W-:Y:S02]  /*1af40*/  IMAD.MOV.U32 R11, RZ, RZ, 0x181f ;  /* 0x0000181fff0b7424 */ /* 0x001fe400078e00ff */
[----:B------:R-:W-:-:S07]  /*1af50*/  IMAD.MOV.U32 R15, RZ, RZ, -0x1 ;  /* 0xffffffffff0f7424 */ /* 0x000fce00078e00ff */
[----:B-1234-:R-:W-:Y:S05]  /*1af60*/  WARPSYNC.COLLECTIVE R15, `(.L_x_9976) ;  /* 0x000000000f087348 */ /* 0x01efea0003c00000 */
[----:B--2---:R0:W2:Y:S02]  /*1af70*/  SHFL.IDX P6, R14, R13, R12, R11 ;  /* 0x0000000c0d0e7389 */ /* 0x0040a400000c000b */
[----:B01234-:R-:W-:Y:S01]  /*1af80*/  ENDCOLLECTIVE ;  /* 0x000000000000791b */ /* 0x01ffe20003800000 */
.L_x_9976:
[----:B------:R-:W-:Y:S05]  /*1af90*/  BSYNC B1 ;  /* 0x0000000000017941 */ /* 0x000fea0003800000 */
.L_x_9975:
        /* <DEDUP_REMOVED lines=8> */
.L_x_9977:
[----:B------:R-:W-:Y:S05]  /*1b020*/  BRA `(.L_x_9978) ;  /* 0xffffff4800a47947 */ /* 0x000fea000383ffff */
.L_x_9765:
[----:B------:R-:W-:Y:S02]  /*1b030*/  IMAD.MOV.U32 R13, RZ, RZ, R8 ;  /* 0x000000ffff0d7224 */ /* 0x000fe400078e0008 */
[----:B------:R-:W-:Y:S02]  /*1b040*/  IMAD.MOV.U32 R12, RZ, RZ, RZ ;  /* 0x000000ffff0c7224 */ /* 0x000fe400078e00ff */
[----:B------:R-:W-:Y:S02]  /*1b050*/  IMAD.MOV.U32 R11, RZ, RZ, 0x1c1f ;  /* 0x00001c1fff0b7424 */ /* 0x000fe400078e00ff */
[----:B------:R-:W-:-:S07]  /*1b060*/  IMAD.MOV.U32 R15, RZ, RZ, -0x1 ;  /* 0xffffffffff0f7424 */ /* 0x000fce00078e00ff */
[----:B------:R-:W-:Y:S05]  /*1b070*/  WARPSYNC.COLLECTIVE R15, `(.L_x_9979) ;  /* 0x000000000f087348 */ /* 0x000fea0003c00000 */
[----:B------:R0:W1:Y:S02]  /*1b080*/  SHFL.IDX P6, R14, R13, R12, R11 ;  /* 0x0000000c0d0e7389 */ /* 0x00006400000c000b */
[----:B01----:R-:W-:Y:S01]  /*1b090*/  ENDCOLLECTIVE ;  /* 0x000000000000791b */ /* 0x003fe20003800000 */
.L_x_9979:
[----:B------:R-:W-:Y:S02]  /*1b0a0*/  IMAD.MOV.U32 R13, RZ, RZ, R3 ;  /* 0x000000ffff0d7224 */ /* 0x000fe400078e0003 */
[----:B------:R-:W-:-:S07]  /*1b0b0*/  IMAD.MOV.U32 R9, RZ, RZ, R14 ;  /* 0x000000ffff097224 */ /* 0x000fce00078e000e */
[----:B------:R-:W-:Y:S05]  /*1b0c0*/  WARPSYNC.COLLECTIVE R15, `(.L_x_9980) ;  /* 0x000000000f087348 */ /* 0x000fea0003c00000 */
[----:B------:R0:W1:Y:S02]  /*1b0d0*/  SHFL.IDX P6, R14, R13, R12, R11 ;  /* 0x0000000c0d0e7389 */ /* 0x00006400000c000b */
[----:B01----:R-:W-:Y:S01]  /*1b0e0*/  ENDCOLLECTIVE ;  /* 0x000000000000791b */ /* 0x003fe20003800000 */
.L_x_9980:
[----:B------:R-:W-:Y:S01]  /*1b0f0*/  IMAD.MOV.U32 R11, RZ, RZ, R14 ;  /* 0x000000ffff0b7224 */ /* 0x000fe200078e000e */
[----:B------:R-:W-:Y:S06]  /*1b100*/  BRA `(.L_x_9981) ;  /* 0xffffff4c00887947 */ /* 0x000fec000383ffff */
.L_x_9768:
[----:B------:R-:W-:Y:S01]  /*1b110*/  BSSY B1, `(.L_x_9982) ;  /* 0x0000008000017945 */ /* 0x000fe20003800000 */
[----:B---3--:R-:W-:Y:S02]  /*1b120*/  IMAD.MOV.U32 R13, RZ, RZ, R8 ;  /* 0x000000ffff0d7224 */ /* 0x008fe400078e0008 */
[----:B------:R-:W-:Y:S02]  /*1b130*/  IMAD.MOV.U32 R12, RZ, RZ, 0x1 ;  /* 0x00000001ff0c7424 */ /* 0x000fe400078e00ff */
[----:B--2---:R-:W-:Y:S02]  /*1b140*/  IMAD.MOV.U32 R11, RZ, RZ, 0x1c1f ;  /* 0x00001c1fff0b7424 */ /* 0x004fe400078e00ff */
[----:B------:R-:W-:-:S07]  /*1b150*/  IMAD.MOV.U32 R15, RZ, RZ, -0x1 ;  /* 0xffffffffff0f7424 */ /* 0x000fce00078e00ff */
[----:B01----:R-:W-:Y:S05]  /*1b160*/  WARPSYNC.COLLECTIVE R15, `(.L_x_9983) ;  /* 0x000000000f087348 */ /* 0x003fea0003c00000 */
[----:B------:R2:W3:Y:S02]  /*1b170*/  SHFL.IDX P6, R14, R13, R12, R11 ;  /* 0x0000000c0d0e7389 */ /* 0x0004e400000c000b */
[----:B0123--:R-:W-:Y:S01]  /*1b180*/  ENDCOLLECTIVE ;  /* 0x000000000000791b */ /* 0x00ffe20003800000 */
.L_x_9983:
[----:B------:R-:W-:Y:S05]  /*1b190*/  BSYNC B1 ;  /* 0x0000000000017941 */ /* 0x000fea0003800000 */
.L_x_9982:
        /* <DEDUP_REMOVED lines=8> */
.L_x_9984:
[----:B------:R-:W-:Y:S05]  /*1b220*/  BRA `(.L_x_9985) ;  /* 0xffffff58007c7947 */ /* 0x000fea000383ffff */
.L_x_9772:
[----:B------:R-:W-:Y:S02]  /*1b230*/  IMAD.MOV.U32 R13, RZ, RZ, R4 ;  /* 0x000000ffff0d7224 */ /* 0x000fe400078e0004 */
[----:B------:R-:W-:Y:S02]  /*1b240*/  IMAD.MOV.U32 R12, RZ, RZ, RZ ;  /* 0x000000ffff0c7224 */ /* 0x000fe400078e00ff */
[----:B------:R-:W-:Y:S02]  /*1b250*/  IMAD.MOV.U32 R11, RZ, RZ, 0x181f ;  /* 0x0000181fff0b7424 */ /* 0x000fe400078e00ff */
[----:B------:R-:W-:-:S07]  /*1b260*/  IMAD.MOV.U32 R15, RZ, RZ, -0x1 ;  /* 0xffffffffff0f7424 */ /* 0x000fce00078e00ff */
[----:B-12---:R-:W-:Y:S05]  /*1b270*/  WARPSYNC.COLLECTIVE R15, `(.L_x_9986) ;  /* 0x000000000f087348 */ /* 0x006fea0003c00000 */
[----:B------:R0:W3:Y:S02]  /*1b280*/  SHFL.IDX P6, R14, R13, R12, R11 ;  /* 0x0000000c0d0e7389 */ /* 0x0000e400000c000b */
[----:B0123--:R-:W-:Y:S01]  /*1b290*/  ENDCOLLECTIVE ;  /* 0x000000000000791b */ /* 0x00ffe20003800000 */
.L_x_9986:
[----:B------:R-:W-:Y:S02]  /*1b2a0*/  IMAD.MOV.U32 R13, RZ, RZ, R3 ;  /* 0x000000ffff0d7224 */ /* 0x000fe400078e0003 */
[----:B------:R-:W-:-:S07]  /*1b2b0*/  IMAD.MOV.U32 R0, RZ, RZ, R14 ;  /* 0x000000ffff007224 */ /* 0x000fce00078e000e */
[----:B------:R-:W-:Y:S05]  /*1b2c0*/  WARPSYNC.COLLECTIVE R15, `(.L_x_9987) ;  /* 0x000000000f087348 */ /* 0x000fea0003c00000 */
[----:B------:R0:W1:Y:S02]  /*1b2d0*/  SHFL.IDX P6, R14, R13, R12, R11 ;  /* 0x0000000c0d0e7389 */ /* 0x00006400000c000b */
[----:B01----:R-:W-:Y:S01]  /*1b2e0*/  ENDCOLLECTIVE ;  /* 0x000000000000791b */ /* 0x003fe20003800000 */
.L_x_9987:
[----:B------:R-:W-:Y:S05]  /*1b2f0*/  BRA `(.L_x_9988) ;  /* 0xffffff6c008c7947 */ /* 0x000fea000383ffff */
.L_x_9775:
[----:B------:R-:W-:Y:S01]  /*1b300*/  BSSY B1, `(.L_x_9989) ;  /* 0x0000008000017945 */ /* 0x000fe20003800000 */
[----:B---3--:R-:W-:Y:S01]  /*1b310*/  MOV R13, R4 ;  /* 0x00000004000d7202 */ /* 0x008fe20000000f00 */
[----:B------:R-:W-:Y:S02]  /*1b320*/  IMAD.MOV.U32 R12, RZ, RZ, 0x1 ;  /* 0x00000001ff0c7424 */ /* 0x000fe400078e00ff */
[----:B------:R-:W-:Y:S02]  /*1b330*/  IMAD.MOV.U32 R11, RZ, RZ, 0x181f ;  /* 0x0000181fff0b7424 */ /* 0x000fe400078e00ff */
[----:B------:R-:W-:-:S07]  /*1b340*/  IMAD.MOV.U32 R15, RZ, RZ, -0x1 ;  /* 0xffffffffff0f7424 */ /* 0x000fce00078e00ff */
[----:B012-4-:R-:W-:Y:S05]  /*1b350*/  WARPSYNC.COLLECTIVE R15, `(.L_x_9990) ;  /* 0x000000000f087348 */ /* 0x017fea0003c00000 */
[----:B----4-:R3:W4:Y:S02]  /*1b360*/  SHFL.IDX P6, R14, R13, R12, R11 ;  /* 0x0000000c0d0e7389 */ /* 0x01072400000c000b */
[----:B01234-:R-:W-:Y:S01]  /*1b370*/  ENDCOLLECTIVE ;  /* 0x000000000000791b */ /* 0x01ffe20003800000 */
.L_x_9990:
[----:B------:R-:W-:Y:S05]  /*1b380*/  BSYNC B1 ;  /* 0x0000000000017941 */ /* 0x000fea0003800000 */
.L_x_9989:
        /* <DEDUP_REMOVED lines=8> */
.L_x_9991:
[----:B------:R-:W-:Y:S05]  /*1b410*/  BRA `(.L_x_9992) ;  /* 0xffffff6c00bc7947 */ /* 0x000fea000383ffff */
.L_x_9778:
[----:B------:R-:W-:Y:S01]  /*1b420*/  BSSY B1, `(.L_x_9993) ;  /* 0x0000008000017945 */ /* 0x000fe20003800000 */
[----:B0-----:R-:W-:Y:S02]  /*1b430*/  IMAD.MOV.U32 R13, RZ, RZ, R4 ;  /* 0x000000ffff0d7224 */ /* 0x001fe400078e0004 */
[----:B------:R-:W-:Y:S02]  /*1b440*/  IMAD.MOV.U32 R12, RZ, RZ, 0x2 ;  /* 0x00000002ff0c7424 */ /* 0x000fe400078e00ff */
[----:B------:R-:W-:Y:S02]  /*1b450*/  IMAD.MOV.U32 R11, RZ, RZ, 0x181f ;  /* 0x0000181fff0b7424 */ /* 0x000fe400078e00ff */
[----:B------:R-:W-:-:S07]  /*1b460*/  IMAD.MOV.U32 R15, RZ, RZ, -0x1 ;  /* 0xffffffffff0f7424 */ /* 0x000fce00078e00ff */
[----:B-1234-:R-:W-:Y:S05]  /*1b470*/  WARPSYNC.COLLECTIVE R15, `(.L_x_9994) ;  /* 0x000000000f087348 */ /* 0x01efea0003c00000 */
[----:B----4-:R0:W4:Y:S02]  /*1b480*/  SHFL.IDX P6, R14, R13, R12, R11 ;  /* 0x0000000c0d0e7389 */ /* 0x01012400000c000b */
[----:B01234-:R-:W-:Y:S01]  /*1b490*/  ENDCOLLECTIVE ;  /* 0x000000000000791b */ /* 0x01ffe20003800000 */
.L_x_9994:
[----:B------:R-:W-:Y:S05]  /*1b4a0*/  BSYNC B1 ;  /* 0x0000000000017941 */ /* 0x000fea0003800000 */
.L_x_9993:
        /* <DEDUP_REMOVED lines=8> */
.L_x_9995:
[----:B------:R-:W-:Y:S05]  /*1b530*/  BRA `(.L_x_9996) ;  /* 0xffffff6c00e87947 */ /* 0x000fea000383ffff */
.L_x_9781:
[----:B------:R-:W-:Y:S01]  /*1b540*/  BSSY B1, `(.L_x_9997) ;  /* 0x0000008000017945 */ /* 0x000fe20003800000 */
[----:B0-----:R-:W-:Y:S02]  /*1b550*/  IMAD.MOV.U32 R13, RZ, RZ, R4 ;  /* 0x000000ffff0d7224 */ /* 0x001fe400078e0004 */
[----:B------:R-:W-:Y:S02]  /*1b560*/  IMAD.MOV.U32 R12, RZ, RZ, 0x3 ;  /* 0x00000003ff0c7424 */ /* 0x000fe400078e00ff */
[----:B------:R-:W-:Y:S02]  /*1b570*/  IMAD.MOV.U32 R11, RZ, RZ, 0x181f ;  /* 0x0000181fff0b7424 */ /* 0x000fe400078e00ff */
[----:B------:R-:W-:-:S07]  /*1b580*/  IMAD.MOV.U32 R15, RZ, RZ, -0x1 ;  /* 0xffffffffff0f7424 */ /* 0x000fce00078e00ff */
[----:B-1234-:R-:W-:Y:S05]  /*1b590*/  WARPSYNC.COLLECTIVE R15, `(.L_x_9998) ;  /* 0x000000000f087348 */ /* 0x01efea0003c00000 */
[----:B------:R0:W0:Y:S02]  /*1b5a0*/  SHFL.IDX P6, R14, R13, R12, R11 ;  /* 0x0000000c0d0e7389 */ /* 0x00002400000c000b */
[----:B01234-:R-:W-:Y:S01]  /*1b5b0*/  ENDCOLLECTIVE ;  /* 0x000000000000791b */ /* 0x01ffe20003800000 */
.L_x_9998:
[----:B------:R-:W-:Y:S05]  /*1b5c0*/  BSYNC B1 ;  /* 0x0000000000017941 */ /* 0x000fea0003800000 */
.L_x_9997:
        /* <DEDUP_REMOVED lines=8> */
.L_x_9999:
[----:B------:R-:W-:Y:S05]  /*1b650*/  BRA `(.L_x_10000) ;  /* 0xffffff7000147947 */ /* 0x000fea000383ffff */
.L_x_9798:
        /* <DEDUP_REMOVED lines=11> */
.L_x_10002:
[----:B------:R-:W-:Y:S05]  /*1b710*/  BSYNC B1 ;  /* 0x0000000000017941 */ /* 0x000fea0003800000 */
.L_x_10001:
[----:B------:R-:W-:Y:S05]  /*1b720*/  BRA `(.L_x_10003) ;  /* 0xffffff8800387947 */ /* 0x000fea000383ffff */
.L_x_9800:
[----:B------:R-:W-:Y:S01]  /*1b730*/  BSSY B1, `(.L_x_10004) ;  /* 0x0000006000017945 */ /* 0x000fe20003800000 */
[----:B------:R-:W-:-:S07]  /*1b740*/  IMAD.MOV.U32 R15, RZ, RZ, -0x1 ;  /* 0xffffffffff0f7424 */ /* 0x000fce00078e00ff */
[----:B0-----:R-:W-:Y:S05]  /*1b750*/  WARPSYNC.COLLECTIVE R15, `(.L_x_10005) ;  /* 0x000000000f0c7348 */ /* 0x001fea0003c00000 */
[----:B------:R-:W-:Y:S02]  /*1b760*/  ELECT P6, UR62, PT ;  /* 0x00000000003e782f */ /* 0x000fe400038c0000 */
[----:B------:R-:W-:Y:S01]  /*1b770*/  MOV R14, UR62 ;  /* 0x0000003e000e7c02 */ /* 0x000fe20008000f00 */
[----:B0-----:R-:W-:Y:S10]  /*1b780*/  ENDCOLLECTIVE ;  /* 0x000000000000791b */ /* 0x001ff40003800000 */
.L_x_10005:
[----:B------:R-:W-:Y:S05]  /*1b790*/  BSYNC B1 ;  /* 0x0000000000017941 */ /* 0x000fea0003800000 */
.L_x_10004:
[----:B------:R-:W-:Y:S05]  /*1b7a0*/  BRA `(.L_x_9799) ;  /* 0xffffff8800307947 */ /* 0x000fea000383ffff */
.L_x_9802:
[----:B0-----:R0:W1:Y:S02]  /*1b7b0*/  SYNCS.PHASECHK.TRANS64.TRYWAIT P0, [R18+URZ+0x22820], R4 ;  /* 0x02282004120075a7 */ /* 0x001064000800017f */
[----:B-1----:R-:W-:Y:S05]  /*1b7c0*/  @!P0 NANOSLEEP.SYNCS 0x989680 ;  /* 0x009896800000895d */ /* 0x002fea0003900000 */
[----:B------:R-:W1:Y:S02]  /*1b7d0*/  @!P0 SYNCS.PHASECHK.TRANS64 P0, [R18+URZ+0x22820], R4 ;  /* 0x02282004120085a7 */ /* 0x000e64000800007f */
[----:B-1----:R-:W-:Y:S05]  /*1b7e0*/  @!P0 BRA `(.L_x_9802) ;  /* 0xfffffffc00f08947 */ /* 0x002fea000383ffff */
[----:B------:R-:W-:Y:S05]  /*1b7f0*/  BRA `(.L_x_10006) ;  /* 0xffffff8800407947 */ /* 0x000fea000383ffff */
.L_x_9806:
[----:B0-----:R0:W1:Y:S02]  /*1b800*/  SYNCS.PHASECHK.TRANS64.TRYWAIT P0, [R4+URZ+0x228a0], R9 ;  /* 0x0228a009040075a7 */ /* 0x001064000800017f */
[----:B-1----:R-:W-:Y:S05]  /*1b810*/  @!P0 NANOSLEEP.SYNCS 0x989680 ;  /* 0x009896800000895d */ /* 0x002fea0003900000 */
[----:B------:R-:W1:Y:S02]  /*1b820*/  @!P0 SYNCS.PHASECHK.TRANS64 P0, [R4+URZ+0x228a0], R9 ;  /* 0x0228a009040085a7 */ /* 0x000e64000800007f */
[----:B-1----:R-:W-:Y:S05]  /*1b830*/  @!P0 BRA `(.L_x_9806) ;  /* 0xfffffffc00f08947 */ /* 0x002fea000383ffff */
[----:B------:R-:W-:Y:S05]  /*1b840*/  BRA `(.L_x_10007) ;  /* 0xffffff8800607947 */ /* 0x000fea000383ffff */
.L_x_9811:
[----:B-1----:R1:W2:Y:S02]  /*1b850*/  SYNCS.PHASECHK.TRANS64.TRYWAIT P0, [R4+URZ+0x228c0], R9 ;  /* 0x0228c009040075a7 */ /* 0x0022a4000800017f */
[----:B--2---:R-:W-:Y:S05]  /*1b860*/  @!P0 NANOSLEEP.SYNCS 0x989680 ;  /* 0x009896800000895d */ /* 0x004fea0003900000 */
[----:B------:R-:W2:Y:S02]  /*1b870*/  @!P0 SYNCS.PHASECHK.TRANS64 P0, [R4+URZ+0x228c0], R9 ;  /* 0x0228c009040085a7 */ /* 0x000ea4000800007f */
[----:B--2---:R-:W-:Y:S05]  /*1b880*/  @!P0 BRA `(.L_x_9811) ;  /* 0xfffffffc00f08947 */ /* 0x004fea000383ffff */
[----:B------:R-:W-:Y:S05]  /*1b890*/  BRA `(.L_x_10008) ;  /* 0xffffff8800e07947 */ /* 0x000fea000383ffff */
.L_x_9821:
[----:B0-----:R0:W1:Y:S02]  /*1b8a0*/  SYNCS.PHASECHK.TRANS64.TRYWAIT P2, [R5+URZ+0x228a0], R6 ;  /* 0x0228a006050075a7 */ /* 0x001064000804017f */
[----:B-1----:R-:W-:Y:S05]  /*1b8b0*/  @!P2 NANOSLEEP.SYNCS 0x989680 ;  /* 0x009896800000a95d */ /* 0x002fea0003900000 */
[----:B------:R-:W1:Y:S02]  /*1b8c0*/  @!P2 SYNCS.PHASECHK.TRANS64 P2, [R5+URZ+0x228a0], R6 ;  /* 0x0228a0060500a5a7 */ /* 0x000e64000804007f */
[----:B-1----:R-:W-:Y:S05]  /*1b8d0*/  @!P2 BRA `(.L_x_9821) ;  /* 0xfffffffc00f0a947 */ /* 0x002fea000383ffff */
[----:B------:R-:W-:Y:S05]  /*1b8e0*/  BRA `(.L_x_10009) ;  /* 0xffffff9000707947 */ /* 0x000fea000383ffff */
.L_x_9826:
[----:B-1----:R1:W2:Y:S02]  /*1b8f0*/  SYNCS.PHASECHK.TRANS64.TRYWAIT P2, [R5+URZ+0x228c0], R6 ;  /* 0x0228c006050075a7 */ /* 0x0022a4000804017f */
[----:B--2---:R-:W-:Y:S05]  /*1b900*/  @!P2 NANOSLEEP.SYNCS 0x989680 ;  /* 0x009896800000a95d */ /* 0x004fea0003900000 */
[----:B------:R-:W2:Y:S02]  /*1b910*/  @!P2 SYNCS.PHASECHK.TRANS64 P2, [R5+URZ+0x228c0], R6 ;  /* 0x0228c0060500a5a7 */ /* 0x000ea4000804007f */
[----:B--2---:R-:W-:Y:S05]  /*1b920*/  @!P2 BRA `(.L_x_9826) ;  /* 0xfffffffc00f0a947 */ /* 0x004fea000383ffff */
[----:B------:R-:W-:Y:S05]  /*1b930*/  BRA `(.L_x_10010) ;  /* 0xffffff9000ec7947 */ /* 0x000fea000383ffff */
.L_x_9844:
        /* <DEDUP_REMOVED lines=11> */
.L_x_10012:
[----:B------:R-:W-:Y:S05]  /*1b9f0*/  BSYNC B0 ;  /* 0x0000000000007941 */ /* 0x000fea0003800000 */
.L_x_10011:
[----:B------:R-:W-:Y:S05]  /*1ba00*/  BRA `(.L_x_10013) ;  /* 0xffffffa0006c7947 */ /* 0x000fea000383ffff */
.L_x_9846:
[----:B------:R-:W-:Y:S01]  /*1ba10*/  BSSY B0, `(.L_x_10014) ;  /* 0x0000006000007945 */ /* 0x000fe20003800000 */
[----:B------:R-:W-:-:S07]  /*1ba20*/  IMAD.MOV.U32 R15, RZ, RZ, -0x1 ;  /* 0xffffffffff0f7424 */ /* 0x000fce00078e00ff */
[----:B0-----:R-:W-:Y:S05]  /*1ba30*/  WARPSYNC.COLLECTIVE R15, `(.L_x_10015) ;  /* 0x000000000f0c7348 */ /* 0x001fea0003c00000 */
[----:B------:R-:W-:Y:S02]  /*1ba40*/  ELECT P6, UR62, PT ;  /* 0x00000000003e782f */ /* 0x000fe400038c0000 */
[----:B------:R-:W-:Y:S01]  /*1ba50*/  MOV R14, UR62 ;  /* 0x0000003e000e7c02 */ /* 0x000fe20008000f00 */
[----:B0-----:R-:W-:Y:S10]  /*1ba60*/  ENDCOLLECTIVE ;  /* 0x000000000000791b */ /* 0x001ff40003800000 */
.L_x_10015:
[----:B------:R-:W-:Y:S05]  /*1ba70*/  BSYNC B0 ;  /* 0x0000000000007941 */ /* 0x000fea0003800000 */
.L_x_10014:
[----:B------:R-:W-:Y:S05]  /*1ba80*/  BRA `(.L_x_10016) ;  /* 0xffffffa000787947 */ /* 0x000fea000383ffff */
.L_x_9848:
[----:B0-----:R0:W1:Y:S02]  /*1ba90*/  SYNCS.PHASECHK.TRANS64.TRYWAIT P0, [R0+URZ+0x22840], R2 ;  /* 0x02284002000075a7 */ /* 0x001064000800017f */
[----:B-1----:R-:W-:Y:S05]  /*1baa0*/  @!P0 NANOSLEEP.SYNCS 0x989680 ;  /* 0x009896800000895d */ /* 0x002fea0003900000 */
[----:B------:R-:W1:Y:S02]  /*1bab0*/  @!P0 SYNCS.PHASECHK.TRANS64 P0, [R0+URZ+0x22840], R2 ;  /* 0x02284002000085a7 */ /* 0x000e64000800007f */
[----:B-1----:R-:W-:Y:S05]  /*1bac0*/  @!P0 BRA `(.L_x_9848) ;  /* 0xfffffffc00f08947 */ /* 0x002fea000383ffff */
[----:B------:R-:W-:Y:S05]  /*1bad0*/  BRA `(.L_x_10017) ;  /* 0xffffffa000d87947 */ /* 0x000fea000383ffff */
.L_x_9852:
        /* <DEDUP_REMOVED lines=15> */
.L_x_10018:
[----:B------:R-:W-:Y:S02]  /*1bbd0*/  IMAD.MOV.U32 R13, RZ, RZ, R4 ;  /* 0x000000ffff0d7224 */ /* 0x000fe400078e0004 */
[----:B------:R-:W-:-:S07]  /*1bbe0*/  IMAD.MOV.U32 R6, RZ, RZ, R14 ;  /* 0x000000ffff067224 */ /* 0x000fce00078e000e */
[----:B------:R-:W-:Y:S05]  /*1bbf0*/  WARPSYNC.COLLECTIVE R15, `(.L_x_10019) ;  /* 0x000000000f087348 */ /* 0x000fea0003c00000 */
[----:B------:R0:W1:Y:S02]  /*1bc00*/  SHFL.IDX P6, R14, R13, R12, R11 ;  /* 0x0000000c0d0e7389 */ /* 0x00006400000c000b */
[----:B01----:R-:W-:Y:S01]  /*1bc10*/  ENDCOLLECTIVE ;  /* 0x000000000000791b */ /* 0x003fe20003800000 */
.L_x_10019:
[----:B------:R-:W-:Y:S01]  /*1bc20*/  IMAD.MOV.U32 R13, RZ, RZ, R3 ;  /* 0x000000ffff0d7224 */ /* 0x000fe200078e0003 */
[----:B------:R-:W-:Y:S01]  /*1bc30*/  MOV R12, 0x1 ;  /* 0x00000001000c7802 */ /* 0x000fe20000000f00 */
[----:B------:R-:W-:-:S07]  /*1bc40*/  IMAD.MOV.U32 R7, RZ, RZ, R14 ;  /* 0x000000ffff077224 */ /* 0x000fce00078e000e */
[----:B------:R-:W-:Y:S05]  /*1bc50*/  WARPSYNC.COLLECTIVE R15, `(.L_x_10020) ;  /* 0x000000000f087348 */ /* 0x000fea0003c00000 */
[----:B------:R0:W1:Y:S02]  /*1bc60*/  SHFL.IDX P6, R14, R13, R12, R11 ;  /* 0x0000000c0d0e7389 */ /* 0x00006400000c000b */
[----:B01----:R-:W-:Y:S01]  /*1bc70*/  ENDCOLLECTIVE ;  /* 0x000000000000791b */ /* 0x003fe20003800000 */
.L_x_10020:
        /* <DEDUP_REMOVED lines=15> */
.L_x_10021:
[----:B------:R-:W-:Y:S02]  /*1bd70*/  IMAD.MOV.U32 R13, RZ, RZ, R3 ;  /* 0x000000ffff0d7224 */ /* 0x000fe400078e0003 */
[----:B------:R-:W-:Y:S02]  /*1bd80*/  IMAD.MOV.U32 R12, RZ, RZ, 0x2 ;  /* 0x00000002ff0c7424 */ /* 0x000fe400078e00ff */
[----:B------:R-:W-:-:S07]  /*1bd90*/  IMAD.MOV.U32 R5, RZ, RZ, R14 ;  /* 0x000000ffff057224 */ /* 0x000fce00078e000e */
[----:B------:R-:W-:Y:S05]  /*1bda0*/  WARPSYNC.COLLECTIVE R15, `(.L_x_10022) ;  /* 0x000000000f087348 */ /* 0x000fea0003c00000 */
[----:B------:R0:W1:Y:S02]  /*1bdb0*/  SHFL.IDX P6, R14, R13, R12, R11 ;  /* 0x0000000c0d0e7389 */ /* 0x00006400000c000b */
[----:B01----:R-:W-:Y:S01]  /*1bdc0*/  ENDCOLLECTIVE ;  /* 0x000000000000791b */ /* 0x003fe20003800000 */
.L_x_10022:
        /* <DEDUP_REMOVED lines=15> */
.L_x_10023:
[----:B------:R-:W-:Y:S02]  /*1bec0*/  IMAD.MOV.U32 R13, RZ, RZ, R3 ;  /* 0x000000ffff0d7224 */ /* 0x000fe400078e0003 */
[----:B------:R-:W-:Y:S02]  /*1bed0*/  IMAD.MOV.U32 R12, RZ, RZ, 0x3 ;  /* 0x00000003ff0c7424 */ /* 0x000fe400078e00ff */
[----:B------:R-:W-:-:S07]  /*1bee0*/  IMAD.MOV.U32 R5, RZ, RZ, R14 ;  /* 0x000000ffff057224 */ /* 0x000fce00078e000e */
[----:B------:R-:W-:Y:S05]  /*1bef0*/  WARPSYNC.COLLECTIVE R15, `(.L_x_10024) ;  /* 0x000000000f087348 */ /* 0x000fea0003c00000 */
[----:B------:R0:W1:Y:S02]  /*1bf00*/  SHFL.IDX P6, R14, R13, R12, R11 ;  /* 0x0000000c0d0e7389 */ /* 0x00006400000c000b */
[----:B01----:R-:W-:Y:S01]  /*1bf10*/  ENDCOLLECTIVE ;  /* 0x000000000000791b */ /* 0x003fe20003800000 */
.L_x_10024:
        /* <DEDUP_REMOVED lines=15> */
.L_x_10025:
[----:B------:R-:W-:Y:S02]  /*1c010*/  IMAD.MOV.U32 R13, RZ, RZ, R3 ;  /* 0x000000ffff0d7224 */ /* 0x000fe400078e0003 */
[----:B------:R-:W-:Y:S02]  /*1c020*/  IMAD.MOV.U32 R12, RZ, RZ, 0x4 ;  /* 0x00000004ff0c7424 */ /* 0x000fe400078e00ff */
[----:B------:R-:W-:-:S07]  /*1c030*/  IMAD.MOV.U32 R5, RZ, RZ, R14 ;  /* 0x000000ffff057224 */ /* 0x000fce00078e000e */
[----:B------:R-:W-:Y:S05]  /*1c040*/  WARPSYNC.COLLECTIVE R15, `(.L_x_10026) ;  /* 0x000000000f087348 */ /* 0x000fea0003c00000 */
[----:B------:R0:W1:Y:S02]  /*1c050*/  SHFL.IDX P6, R14, R13, R12, R11 ;  /* 0x0000000c0d0e7389 */ /* 0x00006400000c000b */
[----:B01----:R-:W-:Y:S01]  /*1c060*/  ENDCOLLECTIVE ;  /* 0x000000000000791b */ /* 0x003fe20003800000 */
.L_x_10026:
[----:B------:R-:W-:-:S05]  /*1c070*/  @!P1 LEA R5, P2, R10, R5, 0x1 ;  /* 0x000000050a059211 */ /* 0x000fca00078408ff */
[----:B------:R-:W-:-:S04]  /*1c080*/  @!P1 IMAD.X R6, RZ, RZ, R6, P2 ;  /* 0x000000ffff069224 */ /* 0x000fc800010e0606 */
[----:B------:R-:W-:Y:S01]  /*1c090*/  @!P1 IMAD.MOV.U32 R7, RZ, RZ, R6 ;  /* 0x000000ffff079224 */ /* 0x000fe200078e0006 */
[----:B------:R-:W-:Y:S01]  /*1c0a0*/  @!P1 MOV R6, R5 ;  /* 0x0000000500069202 */ /* 0x000fe20000000f00 */
[----:B------:R-:W-:Y:S02]  /*1c0b0*/  IMAD.MOV.U32 R13, RZ, RZ, R4 ;  /* 0x000000ffff0d7224 */ /* 0x000fe400078e0004 */
[----:B------:R-:W-:Y:S02]  /*1c0c0*/  VIADD R5, R0, 0x40 ;  /* 0x0000004000057836 */ /* 0x000fe40000000000 */
[----:B------:R-:W-:Y:S01]  /*1c0d0*/  @!PT LDS RZ, [RZ] ;  /* 0x00000000fffff984 */ /* 0x000fe20000000800 */
[----:B------:R-:W-:Y:S01]  /*1c0e0*/  @!PT LDS RZ, [RZ] ;  /* 0x00000000fffff984 */ /* 0x000fe20000000800 */
[----:B------:R-:W-:Y:S01]  /*1c0f0*/  @!PT LDS RZ, [RZ] ;  /* 0x00000000fffff984 */ /* 0x000fe20000000800 */
[----:B------:R0:W-:Y:S03]  /*1c100*/  @!P1 LDGSTS.E.BYPASS.LTC128B.128 [R9+0x19c00], desc[UR40][R6.64], !P0 ;  /* 0x19c0000006099fae */ /* 0x0001e6000c101d68 */
[----:B------:R-:W-:Y:S01]  /*1c110*/  ISETP.GE.AND P1, PT, R5, R2, PT ;  /* 0x000000020500720c */ /* 0x000fe20003f26270 */
[----:B0-----:R-:W-:-:S12]  /*1c120*/  IMAD.MOV.U32 R6, RZ, RZ, R14 ;  /* 0x000000ffff067224 */ /* 0x001fd800078e000e */
[----:B------:R-:W-:Y:S05]  /*1c130*/  WARPSYNC.COLLECTIVE R15, `(.L_x_10027) ;  /* 0x000000000f087348 */ /* 0x000fea0003c00000 */
[----:B------:R0:W1:Y:S02]  /*1c140*/  SHFL.IDX P6, R14, R13, R12, R11 ;  /* 0x0000000c0d0e7389 */ /* 0x00006400000c000b */
[----:B01----:R-:W-:Y:S01]  /*1c150*/  ENDCOLLECTIVE ;  /* 0x000000000000791b */ /* 0x003fe20003800000 */
.L_x_10027:
[----:B------:R-:W-:Y:S02]  /*1c160*/  IMAD.MOV.U32 R13, RZ, RZ, R3 ;  /* 0x000000ffff0d7224 */ /* 0x000fe400078e0003 */
[----:B------:R-:W-:Y:S02]  /*1c170*/  IMAD.MOV.U32 R12, RZ, RZ, 0x5 ;  /* 0x00000005ff0c7424 */ /* 0x000fe400078e00ff */
[----:B------:R-:W-:-:S07]  /*1c180*/  IMAD.MOV.U32 R5, RZ, RZ, R14 ;  /* 0x000000ffff057224 */ /* 0x000fce00078e000e */
[----:B------:R-:W-:Y:S05]  /*1c190*/  WARPSYNC.COLLECTIVE R15, `(.L_x_10028) ;  /* 0x000000000f087348 */ /* 0x000fea0003c00000 */
[----:B------:R0:W1:Y:S02]  /*1c1a0*/  SHFL.IDX P6, R14, R13, R12, R11 ;  /* 0x0000000c0d0e7389 */ /* 0x00006400000c000b */
[----:B01----:R-:W-:Y:S01]  /*1c1b0*/  ENDCOLLECTIVE ;  /* 0x000000000000791b */ /* 0x003fe20003800000 */
.L_x_10028:
        /* <DEDUP_REMOVED lines=15> */
.L_x_10029:
[----:B------:R-:W-:Y:S02]  /*1c2b0*/  IMAD.MOV.U32 R13, RZ, RZ, R3 ;  /* 0x000000ffff0d7224 */ /* 0x000fe400078e0003 */
[----:B------:R-:W-:Y:S02]  /*1c2c0*/  IMAD.MOV.U32 R12, RZ, RZ, 0x6 ;  /* 0x00000006ff0c7424 */ /* 0x000fe400078e00ff */
[----:B------:R-:W-:-:S07]  /*1c2d0*/  IMAD.MOV.U32 R5, RZ, RZ, R14 ;  /* 0x000000ffff057224 */ /* 0x000fce00078e000e */
[----:B------:R-:W-:Y:S05]  /*1c2e0*/  WARPSYNC.COLLECTIVE R15, `(.L_x_10030) ;  /* 0x000000000f087348 */ /* 0x000fea0003c00000 */
[----:B------:R0:W1:Y:S02]  /*1c2f0*/  SHFL.IDX P6, R14, R13, R12, R11 ;  /* 0x0000000c0d0e7389 */ /* 0x00006400000c000b */
[----:B01----:R-:W-:Y:S01]  /*1c300*/  ENDCOLLECTIVE ;  /* 0x000000000000791b */ /* 0x003fe20003800000 */
.L_x_10030:
        /* <DEDUP_REMOVED lines=9> */
[----:B0-----:R-:W-:Y:S01]  /*1c3a0*/  IMAD.MOV.U32 R6, RZ, RZ, R14 ;  /* 0x000000ffff067224 */ /* 0x001fe200078e000e */
[----:B------:R-:W-:-:S07]  /*1c3b0*/  IADD3 R7, R0, 0x60, RZ ;  /* 0x0000006000077810 */ /* 0x000fce0007ffe0ff */
[----:B------:R-:W-:Y:S05]  /*1c3c0*/  WARPSYNC.COLLECTIVE R15, `(.L_x_10031) ;  /* 0x000000000f087348 */ /* 0x000fea0003c00000 */
[----:B------:R0:W1:Y:S02]  /*1c3d0*/  SHFL.IDX P6, R14, R13, R12, R11 ;  /* 0x0000000c0d0e7389 */ /* 0x00006400000c000b */
[----:B01----:R-:W-:Y:S01]  /*1c3e0*/  ENDCOLLECTIVE ;  /* 0x000000000000791b */ /* 0x003fe20003800000 */
.L_x_10031:
[----:B------:R-:W-:Y:S01]  /*1c3f0*/  ISETP.GE.AND P1, PT, R7, R2, PT ;  /* 0x000000020700720c */ /* 0x000fe20003f26270 */
[----:B------:R-:W-:Y:S02]  /*1c400*/  IMAD.MOV.U32 R13, RZ, RZ, R3 ;  /* 0x000000ffff0d7224 */ /* 0x000fe400078e0003 */
[----:B------:R-:W-:Y:S02]  /*1c410*/  IMAD.MOV.U32 R12, RZ, RZ, 0x7 ;  /* 0x00000007ff0c7424 */ /* 0x000fe400078e00ff */
[----:B------:R-:W-:-:S08]  /*1c420*/  IMAD.MOV.U32 R5, RZ, RZ, R14 ;  /* 0x000000ffff057224 */ /* 0x000fd000078e000e */
[----:B------:R-:W-:Y:S05]  /*1c430*/  WARPSYNC.COLLECTIVE R15, `(.L_x_10032) ;  /* 0x000000000f087348 */ /* 0x000fea0003c00000 */
[----:B------:R0:W1:Y:S02]  /*1c440*/  SHFL.IDX P6, R14, R13, R12, R11 ;  /* 0x0000000c0d0e7389 */ /* 0x00006400000c000b */
[----:B01----:R-:W-:Y:S01]  /*1c450*/  ENDCOLLECTIVE ;  /* 0x000000000000791b */ /* 0x003fe20003800000 */
.L_x_10032:
        /* <DEDUP_REMOVED lines=13> */
.L_x_10033:
[----:B------:R-:W-:Y:S01]  /*1c530*/  IMAD.MOV.U32 R3, RZ, RZ, R14 ;  /* 0x000000ffff037224 */ /* 0x000fe200078e000e */
[----:B------:R-:W-:Y:S06]  /*1c540*/  BRA `(.L_x_10034) ;  /* 0xffffffa400647947 */ /* 0x000fec000383ffff */
.L_x_9855:
[----:B0-----:R0:W1:Y:S02]  /*1c550*/  SYNCS.PHASECHK.TRANS64.TRYWAIT P0, [R18+URZ+0x22820], R0 ;  /* 0x02282000120075a7 */ /* 0x001064000800017f */
[----:B-1----:R-:W-:Y:S05]  /*1c560*/  @!P0 NANOSLEEP.SYNCS 0x989680 ;  /* 0x009896800000895d */ /* 0x002fea0003900000 */
[----:B------:R-:W1:Y:S02]  /*1c570*/  @!P0 SYNCS.PHASECHK.TRANS64 P0, [R18+URZ+0x22820], R0 ;  /* 0x02282000120085a7 */ /* 0x000e64000800007f */
[----:B-1----:R-:W-:Y:S05]  /*1c580*/  @!P0 BRA `(.L_x_9855) ;  /* 0xfffffffc00f08947 */ /* 0x002fea000383ffff */
[----:B------:R-:W-:Y:S05]  /*1c590*/  BRA `(.L_x_10035) ;  /* 0xffffffa400c07947 */ /* 0x000fea000383ffff */
.L_x_9859:
[----:B0-----:R0:W1:Y:S02]  /*1c5a0*/  SYNCS.PHASECHK.TRANS64.TRYWAIT P0, [R2+URZ+0x22860], R0 ;  /* 0x02286000020075a7 */ /* 0x001064000800017f */
[----:B-1----:R-:W-:Y:S05]  /*1c5b0*/  @!P0 NANOSLEEP.SYNCS 0x989680 ;  /* 0x009896800000895d */ /* 0x002fea0003900000 */
[----:B------:R-:W1:Y:S02]  /*1c5c0*/  @!P0 SYNCS.PHASECHK.TRANS64 P0, [R2+URZ+0x22860], R0 ;  /* 0x02286000020085a7 */ /* 0x000e64000800007f */
[----:B-1----:R-:W-:Y:S05]  /*1c5d0*/  @!P0 BRA `(.L_x_9859) ;  /* 0xfffffffc00f08947 */ /* 0x002fea000383ffff */
[----:B------:R-:W-:Y:S05]  /*1c5e0*/  BRA `(.L_x_10036) ;  /* 0xffffffa400e47947 */ /* 0x000fea000383ffff */
.L_x_9874:
[----:B-1----:R1:W2:Y:S02]  /*1c5f0*/  SYNCS.PHASECHK.TRANS64.TRYWAIT P0, [R2+URZ+0x22840], R6 ;  /* 0x02284006020075a7 */ /* 0x0022a4000800017f */
[----:B--2---:R-:W-:Y:S05]  /*1c600*/  @!P0 NANOSLEEP.SYNCS 0x989680 ;  /* 0x009896800000895d */ /* 0x004fea0003900000 */
[----:B------:R-:W2:Y:S02]  /*1c610*/  @!P0 SYNCS.PHASECHK.TRANS64 P0, [R2+URZ+0x22840], R6 ;  /* 0x02284006020085a7 */ /* 0x000ea4000800007f */
[----:B--2---:R-:W-:Y:S05]  /*1c620*/  @!P0 BRA `(.L_x_9874) ;  /* 0xfffffffc00f08947 */ /* 0x004fea000383ffff */
[----:B------:R-:W-:Y:S05]  /*1c630*/  BRA `(.L_x_10037) ;  /* 0xffffffb000047947 */ /* 0x000fea000383ffff */
.L_x_9879:
[----:B0-----:R0:W2:Y:S02]  /*1c640*/  SYNCS.PHASECHK.TRANS64.TRYWAIT P0, [R2+URZ+0x22860], R6 ;  /* 0x02286006020075a7 */ /* 0x0010a4000800017f */
[----:B--2---:R-:W-:Y:S05]  /*1c650*/  @!P0 NANOSLEEP.SYNCS 0x989680 ;  /* 0x009896800000895d */ /* 0x004fea0003900000 */
[----:B------:R-:W2:Y:S02]  /*1c660*/  @!P0 SYNCS.PHASECHK.TRANS64 P0, [R2+URZ+0x22860], R6 ;  /* 0x02286006020085a7 */ /* 0x000ea4000800007f */
[----:B--2---:R-:W-:Y:S05]  /*1c670*/  @!P0 BRA `(.L_x_9879) ;  /* 0xfffffffc00f08947 */ /* 0x004fea000383ffff */
[----:B------:R-:W-:Y:S05]  /*1c680*/  BRA `(.L_x_10038) ;  /* 0xffffffb000807947 */ /* 0x000fea000383ffff */
.L_x_9890:
[----:B-1----:R1:W2:Y:S02]  /*1c690*/  SYNCS.PHASECHK.TRANS64.TRYWAIT P0, [R3+URZ+0x22840], R2 ;  /* 0x02284002030075a7 */ /* 0x0022a4000800017f */
[----:B--2---:R-:W-:Y:S05]  /*1c6a0*/  @!P0 NANOSLEEP.SYNCS 0x989680 ;  /* 0x009896800000895d */ /* 0x004fea0003900000 */
[----:B------:R-:W2:Y:S02]  /*1c6b0*/  @!P0 SYNCS.PHASECHK.TRANS64 P0, [R3+URZ+0x22840], R2 ;  /* 0x02284002030085a7 */ /* 0x000ea4000800007f */
[----:B--2---:R-:W-:Y:S05]  /*1c6c0*/  @!P0 BRA `(.L_x_9890) ;  /* 0xfffffffc00f08947 */ /* 0x004fea000383ffff */
[----:B------:R-:W-:Y:S05]  /*1c6d0*/  BRA `(.L_x_10039) ;  /* 0xffffffb8006c7947 */ /* 0x000fea000383ffff */
.L_x_9895:
[----:B--2---:R2:W3:Y:S02]  /*1c6e0*/  SYNCS.PHASECHK.TRANS64.TRYWAIT P0, [R3+URZ+0x22860], R2 ;  /* 0x02286002030075a7 */ /* 0x0044e4000800017f */
[----:B---3--:R-:W-:Y:S05]  /*1c6f0*/  @!P0 NANOSLEEP.SYNCS 0x989680 ;  /* 0x009896800000895d */ /* 0x008fea0003900000 */
[----:B------:R-:W3:Y:S02]  /*1c700*/  @!P0 SYNCS.PHASECHK.TRANS64 P0, [R3+URZ+0x22860], R2 ;  /* 0x02286002030085a7 */ /* 0x000ee4000800007f */
[----:B---3--:R-:W-:Y:S05]  /*1c710*/  @!P0 BRA `(.L_x_9895) ;  /* 0xfffffffc00f08947 */ /* 0x008fea000383ffff */
[----:B------:R-:W-:Y:S05]  /*1c720*/  BRA `(.L_x_10040) ;  /* 0xffffffb800e87947 */ /* 0x000fea000383ffff */
.L_x_9906:
[----:B-1----:R1:W2:Y:S02]  /*1c730*/  SYNCS.PHASECHK.TRANS64.TRYWAIT P0, [R3+URZ+0x22840], R2 ;  /* 0x02284002030075a7 */ /* 0x0022a4000800017f */
[----:B--2---:R-:W-:Y:S05]  /*1c740*/  @!P0 NANOSLEEP.SYNCS 0x989680 ;  /* 0x009896800000895d */ /* 0x004fea0003900000 */
[----:B------:R-:W2:Y:S02]  /*1c750*/  @!P0 SYNCS.PHASECHK.TRANS64 P0, [R3+URZ+0x22840], R2 ;  /* 0x02284002030085a7 */ /* 0x000ea4000800007f */
[----:B--2---:R-:W-:Y:S05]  /*1c760*/  @!P0 BRA `(.L_x_9906) ;  /* 0xfffffffc00f08947 */ /* 0x004fea000383ffff */
[----:B------:R-:W-:Y:S05]  /*1c770*/  BRA `(.L_x_10041) ;  /* 0xffffffc000b87947 */ /* 0x000fea000383ffff */
.L_x_9911:
[----:B--2---:R2:W3:Y:S02]  /*1c780*/  SYNCS.PHASECHK.TRANS64.TRYWAIT P0, [R3+URZ+0x22860], R2 ;  /* 0x02286002030075a7 */ /* 0x0044e4000800017f */
[----:B---3--:R-:W-:Y:S05]  /*1c790*/  @!P0 NANOSLEEP.SYNCS 0x989680 ;  /* 0x009896800000895d */ /* 0x008fea0003900000 */
[----:B------:R-:W3:Y:S02]  /*1c7a0*/  @!P0 SYNCS.PHASECHK.TRANS64 P0, [R3+URZ+0x22860], R2 ;  /* 0x02286002030085a7 */ /* 0x000ee4000800007f */
[----:B---3--:R-:W-:Y:S05]  /*1c7b0*/  @!P0 BRA `(.L_x_9911) ;  /* 0xfffffffc00f08947 */ /* 0x008fea000383ffff */
[----:B------:R-:W-:Y:S05]  /*1c7c0*/  BRA `(.L_x_10042) ;  /* 0xffffffc400347947 */ /* 0x000fea000383ffff */
.L_x_9923:
[----:B------:R-:W2:Y:S01]  /*1c7d0*/  LDL R0, [R1] ;  /* 0x0000000001007983 */ /* 0x000ea20000100800 */
[----:B------:R-:W-:Y:S01]  /*1c7e0*/  BSSY B0, `(.L_x_10043) ;  /* 0x0000008000007945 */ /* 0x000fe20003800000 */
[----:B0-----:R-:W-:Y:S02]  /*1c7f0*/  IMAD.MOV.U32 R12, RZ, RZ, RZ ;  /* 0x000000ffff0c7224 */ /* 0x001fe400078e00ff */
[----:B------:R-:W-:Y:S02]  /*1c800*/  IMAD.MOV.U32 R11, RZ, RZ, 0x1f ;  /* 0x0000001fff0b7424 */ /* 0x000fe400078e00ff */
[----:B------:R-:W-:Y:S02]  /*1c810*/  IMAD.MOV.U32 R15, RZ, RZ, -0x1 ;  /* 0xffffffffff0f7424 */ /* 0x000fe400078e00ff */
[----:B--2---:R-:W-:-:S07]  /*1c820*/  IMAD.MOV.U32 R13, RZ, RZ, R0 ;  /* 0x000000ffff0d7224 */ /* 0x004fce00078e0000 */
[----:B-1----:R-:W-:Y:S05]  /*1c830*/  WARPSYNC.COLLECTIVE R15, `(.L_x_10044) ;  /* 0x000000000f087348 */ /* 0x002fea0003c00000 */
[----:B------:R0:W2:Y:S02]  /*1c840*/  SHFL.IDX P6, R14, R13, R12, R11 ;  /* 0x0000000c0d0e7389 */ /* 0x0000a400000c000b */
[----:B012---:R-:W-:Y:S01]  /*1c850*/  ENDCOLLECTIVE ;  /* 0x000000000000791b */ /* 0x007fe20003800000 */
.L_x_10044:
[----:B------:R-:W-:Y:S05]  /*1c860*/  BSYNC B0 ;  /* 0x0000000000007941 */ /* 0x000fea0003800000 */
.L_x_10043:
        /* <DEDUP_REMOVED lines=9> */
.L_x_10045:
        /* <DEDUP_REMOVED lines=16> */
[C---:B------:R-:W-:Y:S01]  /*1ca00*/  ISETP.GE.U32.AND P5, PT, R16.reuse, 0x10, PT ;  /* 0x000000101000780c */ /* 0x040fe20003fa6070 */
[----:B--2---:R-:W-:Y:S01]  /*1ca10*/  @!P1 IMAD.MOV.U32 R4, RZ, RZ, R8 ;  /* 0x000000ffff049224 */ /* 0x004fe200078e0008 */
[----:B------:R-:W-:Y:S01]  /*1ca20*/  MOV R8, RZ ;  /* 0x000000ff00087202 */ /* 0x000fe20000000f00 */
[----:B---3--:R-:W-:Y:S01]  /*1ca30*/  @!P1 IMAD.MOV.U32 R6, RZ, RZ, R2 ;  /* 0x000000ffff069224 */ /* 0x008fe200078e0002 */
[----:B------:R-:W-:-:S03]  /*1ca40*/  ISETP.NE.AND P1, PT, R16, RZ, PT ;  /* 0x000000ff1000720c */ /* 0x000fc60003f25270 */
[----:B------:R-:W-:-:S05]  /*1ca50*/  IMAD R2, R6, R4, RZ ;  /* 0x0000000406027224 */ /* 0x000fca00078e02ff */
[----:B------:R-:W-:-:S07]  /*1ca60*/  MOV R13, R2 ;  /* 0x00000002000d7202 */ /* 0x000fce0000000f00 */
[----:B------:R-:W-:Y:S05]  /*1ca70*/  WARPSYNC.COLLECTIVE R15, `(.L_x_10046) ;  /* 0x000000000f087348 */ /* 0x000fea0003c00000 */
[----:B------:R0:W1:Y:S02]  /*1ca80*/  SHFL.UP P6, R14, R13, R12, R11 ;  /* 0x0400000c0d0e7389 */ /* 0x00006400000c000b */
[----:B01----:R-:W-:Y:S01]  /*1ca90*/  ENDCOLLECTIVE ;  /* 0x000000000000791b */ /* 0x003fe20003800000 */
.L_x_10046:
        /* <DEDUP_REMOVED lines=8> */
.L_x_10047:
        /* <DEDUP_REMOVED lines=8> */
.L_x_10048:
        /* <DEDUP_REMOVED lines=8> */
.L_x_10049:
        /* <DEDUP_REMOVED lines=8> */
.L_x_10050:
        /* <DEDUP_REMOVED lines=9> */
.L_x_10051:
[----:B------:R-:W-:Y:S01]  /*1cd30*/  IMAD.MOV.U32 R9, RZ, RZ, R14 ;  /* 0x000000ffff097224 */ /* 0x000fe200078e000e */
[----:B------:R-:W-:Y:S06]  /*1cd40*/  BRA `(.L_x_10052) ;  /* 0xffffffc8007c7947 */ /* 0x000fec000383ffff */
.L_x_9926:
        /* <DEDUP_REMOVED lines=8> */
.L_x_10054:
[----:B------:R-:W-:Y:S05]  /*1cdd0*/  BSYNC B0 ;  /* 0x0000000000007941 */ /* 0x000fea0003800000 */
.L_x_10053:
        /* <DEDUP_REMOVED lines=10> */
.L_x_10055:
        /* <DEDUP_REMOVED lines=8> */
.L_x_10056:
        /* <DEDUP_REMOVED lines=8> */
.L_x_10057:
        /* <DEDUP_REMOVED lines=8> */
.L_x_10058:
[----:B------:R-:W-:Y:S02]  /*1d000*/  IMAD.MOV.U32 R12, RZ, RZ, 0x1f ;  /* 0x0000001fff0c7424 */ /* 0x000fe400078e00ff */
[----:B------:R-:W-:Y:S02]  /*1d010*/  IMAD.MOV.U32 R11, RZ, RZ, 0x1f ;  /* 0x0000001fff0b7424 */ /* 0x000fe400078e00ff */
[----:B------:R-:W-:-:S05]  /*1d020*/  IMAD.MOV.U32 R3, RZ, RZ, R14 ;  /* 0x000000ffff037224 */ /* 0x000fca00078e000e */
[----:B------:R-:W-:-:S04]  /*1d030*/  SEL R3, R3, RZ, P5 ;  /* 0x000000ff03037207 */ /* 0x000fc80002800000 */
[----:B------:R-:W-:-:S05]  /*1d040*/  IADD3 R7, R2, R3, RZ ;  /* 0x0000000302077210 */ /* 0x000fca0007ffe0ff */
[----:B------:R-:W-:-:S07]  /*1d050*/  IMAD.MOV.U32 R13, RZ, RZ, R7 ;  /* 0x000000ffff0d7224 */ /* 0x000fce00078e0007 */
[----:B------:R-:W-:Y:S05]  /*1d060*/  WARPSYNC.COLLECTIVE R15, `(.L_x_10059) ;  /* 0x000000000f087348 */ /* 0x000fea0003c00000 */
[----:B------:R0:W1:Y:S02]  /*1d070*/  SHFL.IDX P6, R14, R13, R12, R11 ;  /* 0x0000000c0d0e7389 */ /* 0x00006400000c000b */
[----:B01----:R-:W-:Y:S01]  /*1d080*/  ENDCOLLECTIVE ;  /* 0x000000000000791b */ /* 0x003fe20003800000 */
.L_x_10059:
[----:B------:R-:W-:Y:S01]  /*1d090*/  IMAD.MOV.U32 R9, RZ, RZ, R14 ;  /* 0x000000ffff097224 */ /* 0x000fe200078e000e */
[----:B------:R-:W-:Y:S06]  /*1d0a0*/  BRA `(.L_x_10060) ;  /* 0xffffffc800507947 */ /* 0x000fec000383ffff */
.L_x_9928:
[----:B------:R-:W-:Y:S01]  /*1d0b0*/  BSSY B0, `(.L_x_10061) ;  /* 0x0000006000007945 */ /* 0x000fe20003800000 */
[----:B------:R-:W-:Y:S01]  /*1d0c0*/  PLOP3.LUT P6, PT, P6, PT, PT, 0x8, 0x0 ;  /* 0x000000000000781c */ /* 0x000fe200037ce170 */
[----:B------:R-:W-:-:S12]  /*1d0d0*/  IMAD.MOV.U32 R15, RZ, RZ, -0x1 ;  /* 0xffffffffff0f7424 */ /* 0x000fd800078e00ff */
[----:B0-----:R-:W-:Y:S05]  /*1d0e0*/  WARPSYNC.COLLECTIVE R15, `(.L_x_10062) ;  /* 0x000000000f087348 */ /* 0x001fea0003c00000 */
[----:B------:R-:W-:Y:S01]  /*1d0f0*/  VOTE.ANY R14, PT, P6 ;  /* 0x00000000000e7806 */ /* 0x000fe200030e0100 */
[----:B0-----:R-:W-:Y:S06]  /*1d100*/  ENDCOLLECTIVE ;  /* 0x000000000000791b */ /* 0x001fec0003800000 */
.L_x_10062:
[----:B------:R-:W-:Y:S05]  /*1d110*/  BSYNC B0 ;  /* 0x0000000000007941 */ /* 0x000fea0003800000 */
.L_x_10061:
        /* <DEDUP_REMOVED lines=9> */
.L_x_10063:
[----:B------:R-:W-:Y:S02]  /*1d1b0*/  IMAD.MOV.U32 R13, RZ, RZ, R6 ;  /* 0x000000ffff0d7224 */ /* 0x000fe400078e0006 */
[----:B------:R-:W-:-:S07]  /*1d1c0*/  IMAD.MOV.U32 R4, RZ, RZ, R14 ;  /* 0x000000ffff047224 */ /* 0x000fce00078e000e */
[----:B------:R-:W-:Y:S05]  /*1d1d0*/  WARPSYNC.COLLECTIVE R15, `(.L_x_10064) ;  /* 0x000000000f087348 */ /* 0x000fea0003c00000 */
[----:B------:R0:W1:Y:S02]  /*1d1e0*/  SHFL.IDX P6, R14, R13, R12, R11 ;  /* 0x0000000c0d0e7389 */ /* 0x00006400000c000b */
[----:B01----:R-:W-:Y:S01]  /*1d1f0*/  ENDCOLLECTIVE ;  /* 0x000000000000791b */ /* 0x003fe20003800000 */
.L_x_10064:
[----:B------:R-:W-:Y:S01]  /*1d200*/  IMAD.MOV.U32 R6, RZ, RZ, R14 ;  /* 0x000000ffff067224 */ /* 0x000fe200078e000e */
[----:B------:R-:W-:Y:S06]  /*1d210*/  BRA `(.L_x_10065) ;  /* 0xffffffc800307947 */ /* 0x000fec000383ffff */
.L_x_9930:
[----:B------:R-:W-:Y:S01]  /*1d220*/  BSSY B0, `(.L_x_10066) ;  /* 0x0000007000007945 */ /* 0x000fe20003800000 */
[----:B------:R-:W-:Y:S02]  /*1d230*/  IMAD.MOV.U32 R13, RZ, RZ, R7 ;  /* 0x000000ffff0d7224 */ /* 0x000fe400078e0007 */
[----:B------:R-:W-:Y:S02]  /*1d240*/  IMAD.MOV.U32 R11, RZ, RZ, 0x1f ;  /* 0x0000001fff0b7424 */ /* 0x000fe400078e00ff */
[----:B------:R-:W-:-:S07]  /*1d250*/  IMAD.MOV.U32 R15, RZ, RZ, -0x1 ;  /* 0xffffffffff0f7424 */ /* 0x000fce00078e00ff */
[----:B0123--:R-:W-:Y:S05]  /*1d260*/  WARPSYNC.COLLECTIVE R15, `(.L_x_10067) ;  /* 0x000000000f087348 */ /* 0x00ffea0003c00000 */
[----:B------:R4:W0:Y:S02]  /*1d270*/  SHFL.IDX P6, R14, R13, R12, R11 ;  /* 0x0000000c0d0e7389 */ /* 0x00082400000c000b */
[----:B01234-:R-:W-:Y:S01]  /*1d280*/  ENDCOLLECTIVE ;  /* 0x000000000000791b */ /* 0x01ffe20003800000 */
.L_x_10067:
[----:B------:R-:W-:Y:S05]  /*1d290*/  BSYNC B0 ;  /* 0x0000000000007941 */ /* 0x000fea0003800000 */
.L_x_10066:
[----:B------:R-:W-:Y:S01]  /*1d2a0*/  IMAD.MOV.U32 R7, RZ, RZ, R14 ;  /* 0x000000ffff077224 */ /* 0x000fe200078e000e */
[----:B------:R-:W-:Y:S06]  /*1d2b0*/  BRA `(.L_x_10068) ;  /* 0xffffffc800207947 */ /* 0x000fec000383ffff */
.L_x_9934:
[----:B0-----:R0:W1:Y:S02]  /*1d2c0*/  SYNCS.PHASECHK.TRANS64.TRYWAIT P0, [R0+URZ+0x22820], R3 ;  /* 0x02282003000075a7 */ /* 0x001064000800017f */
[----:B-1----:R-:W-:Y:S05]  /*1d2d0*/  @!P0 NANOSLEEP.SYNCS 0x989680 ;  /* 0x009896800000895d */ /* 0x002fea0003900000 */
[----:B------:R-:W1:Y:S02]  /*1d2e0*/  @!P0 SYNCS.PHASECHK.TRANS64 P0, [R0+URZ+0x22820], R3 ;  /* 0x02282003000085a7 */ /* 0x000e64000800007f */
[----:B-1----:R-:W-:Y:S05]  /*1d2f0*/  @!P0 BRA `(.L_x_9934) ;  /* 0xfffffffc00f08947 */ /* 0x002fea000383ffff */
[----:B------:R-:W-:Y:S05]  /*1d300*/  BRA `(.L_x_10069) ;  /* 0xffffffcc00b87947 */ /* 0x000fea000383ffff */
.L_x_9935:
        /* <DEDUP_REMOVED lines=11> */
.L_x_10071:
[----:B------:R-:W-:Y:S05]  /*1d3c0*/  BSYNC B0 ;  /* 0x0000000000007941 */ /* 0x000fea0003800000 */
.L_x_10070:
[----:B------:R-:W-:Y:S05]  /*1d3d0*/  BRA `(.L_x_10072) ;  /* 0xffffffcc00a07947 */ /* 0x000fea000383ffff */
.L_x_9936:
[----:B------:R-:W-:Y:S01]  /*1d3e0*/  BSSY B0, `(.L_x_10073) ;  /* 0x0000006000007945 */ /* 0x000fe20003800000 */
[----:B------:R-:W-:-:S07]  /*1d3f0*/  IMAD.MOV.U32 R15, RZ, RZ, -0x1 ;  /* 0xffffffffff0f7424 */ /* 0x000fce00078e00ff */
[----:B01----:R-:W-:Y:S05]  /*1d400*/  WARPSYNC.COLLECTIVE R15, `(.L_x_10074) ;  /* 0x000000000f0c7348 */ /* 0x003fea0003c00000 */
[----:B------:R-:W-:Y:S02]  /*1d410*/  ELECT P6, UR62, PT ;  /* 0x00000000003e782f */ /* 0x000fe400038c0000 */
[----:B------:R-:W-:Y:S01]  /*1d420*/  MOV R14, UR62 ;  /* 0x0000003e000e7c02 */ /* 0x000fe20008000f00 */
[----:B01----:R-:W-:Y:S10]  /*1d430*/  ENDCOLLECTIVE ;  /* 0x000000000000791b */ /* 0x003ff40003800000 */
.L_x_10074:
[----:B------:R-:W-:Y:S05]  /*1d440*/  BSYNC B0 ;  /* 0x0000000000007941 */ /* 0x000fea0003800000 */
.L_x_10073:
[----:B------:R-:W-:Y:S05]  /*1d450*/  BRA `(.L_x_10075) ;  /* 0xffffffcc00947947 */ /* 0x000fea000383ffff */
.L_x_9938:
[----:B0-----:R0:W1:Y:S02]  /*1d460*/  SYNCS.PHASECHK.TRANS64.TRYWAIT P0, [R6+URZ], R5 ;  /* 0x00000005060075a7 */ /* 0x001064000800017f */
[----:B-1----:R-:W-:Y:S05]  /*1d470*/  @!P0 NANOSLEEP.SYNCS 0x989680 ;  /* 0x009896800000895d */ /* 0x002fea0003900000 */
[----:B------:R-:W1:Y:S02]  /*1d480*/  @!P0 SYNCS.PHASECHK.TRANS64 P0, [R6+URZ], R5 ;  /* 0x00000005060085a7 */ /* 0x000e64000800007f */
[----:B-1----:R-:W-:Y:S05]  /*1d490*/  @!P0 BRA `(.L_x_9938) ;  /* 0xfffffffc00f08947 */ /* 0x002fea000383ffff */
[----:B------:R-:W-:Y:S05]  /*1d4a0*/  BRA `(.L_x_10076) ;  /* 0xffffffcc00cc7947 */ /* 0x000fea000383ffff */
.L_x_9939:
[----:B-1----:R1:W2:Y:S02]  /*1d4b0*/  SYNCS.PHASECHK.TRANS64.TRYWAIT P0, [R7+URZ], R2 ;  /* 0x00000002070075a7 */ /* 0x0022a4000800017f */
[----:B--2---:R-:W-:Y:S05]  /*1d4c0*/  @!P0 NANOSLEEP.SYNCS 0x989680 ;  /* 0x009896800000895d */ /* 0x004fea0003900000 */
[----:B------:R-:W2:Y:S02]  /*1d4d0*/  @!P0 SYNCS.PHASECHK.TRANS64 P0, [R7+URZ], R2 ;  /* 0x00000002070085a7 */ /* 0x000ea4000800007f */
[----:B--2---:R-:W-:Y:S05]  /*1d4e0*/  @!P0 BRA `(.L_x_9939) ;  /* 0xfffffffc00f08947 */ /* 0x004fea000383ffff */
[----:B------:R-:W-:Y:S05]  /*1d4f0*/  BRA `(.L_x_10077) ;  /* 0xffffffcc00c07947 */ /* 0x000fea000383ffff */
.L_x_9941:
[----:B--2---:R2:W3:Y:S02]  /*1d500*/  SYNCS.PHASECHK.TRANS64.TRYWAIT P0, [R4+URZ], R5 ;  /* 0x00000005040075a7 */ /* 0x0044e4000800017f */
[----:B---3--:R-:W-:Y:S05]  /*1d510*/  @!P0 NANOSLEEP.SYNCS 0x989680 ;  /* 0x009896800000895d */ /* 0x008fea0003900000 */
[----:B------:R-:W3:Y:S02]  /*1d520*/  @!P0 SYNCS.PHASECHK.TRANS64 P0, [R4+URZ], R5 ;  /* 0x00000005040085a7 */ /* 0x000ee4000800007f */
[----:B---3--:R-:W-:Y:S05]  /*1d530*/  @!P0 BRA `(.L_x_9941) ;  /* 0xfffffffc00f08947 */ /* 0x008fea000383ffff */
[----:B------:R-:W-:Y:S05]  /*1d540*/  BRA `(.L_x_10078) ;  /* 0xffffffcc00c47947 */ /* 0x000fea000383ffff */
.L_x_10079:
        /* <DEDUP_REMOVED lines=11> */
.L_x_15191:


//--------------------- .text._ZN7cutlass13device_kernelIN5flash11enable_sm90INS1_16FlashAttnFwdSm90INS1_25CollectiveMainloopFwdSm90ILi2EN4cute5tupleIJNS5_1CILi1EEES8_S8_EEENS6_IJNS7_ILi128EEENS7_ILi96EEENS7_ILi64EEEEEELi256ENS_6half_tEfNS_4arch4Sm90ELb0ELb0ELb1ELb1ELb0ELb0ELb1ELb1ELb0ELb1ELb1ELb0EEENS1_21CollectiveEpilogueFwdINS6_IJSA_NS7_ILi256EEESB_EEES9_SE_SG_Li256ELb1ELb1ELb1ELb0EEENS1_36VarlenDynamicPersistentTileSchedulerILi128ELi96ELi256ELi128ELb1ELb1ELb1ELb0ELb1ELb1EEEEEEEEEvNT_6ParamsE --------------------------
	.section	.text._ZN7cutlass13device_kernelIN5flash11enable_sm90INS1_16FlashAttnFwdSm90INS1_25CollectiveMainloopFwdSm90ILi2EN4cute5tupleIJNS5_1CILi1EEES8_S8_EEENS6_IJNS7_ILi128EEENS7_ILi96EEENS7_ILi64EEEEEELi256ENS_6half_tEfNS_4arch4Sm90ELb0ELb0ELb1ELb1ELb0ELb0ELb1ELb1ELb0ELb1ELb1ELb0EEENS1_21CollectiveEpilogueFwdINS6_IJSA_NS7_ILi256EEESB_EEES9_SE_SG_Li256ELb1ELb1ELb1ELb0EEENS1_36VarlenDynamicPersistentTileSchedulerILi128ELi96ELi256ELi128ELb1ELb1ELb1ELb0ELb1ELb1EEEEEEEEEvNT_6ParamsE,"ax",@progbits
	.align	128
.text._ZN7cutlass13device_kernelIN5flash11enable_sm90INS1_16FlashAttnFwdSm90INS1_25CollectiveMainloopFwdSm90ILi2EN4cute5tupleIJNS5_1CILi1EEES8_S8_EEENS6_IJNS7_ILi128EEENS7_ILi96EEENS7_ILi64EEEEEELi256ENS_6half_tEfNS_4arch4Sm90ELb0ELb0ELb1ELb1ELb0ELb0ELb1ELb1ELb0ELb1ELb1ELb0EEENS1_21CollectiveEpilogueFwdINS6_IJSA_NS7_ILi256EEESB_EEES9_SE_SG_Li256ELb1ELb1ELb1ELb0EEENS1_36VarlenDynamicPersistentTileSchedulerILi128ELi96ELi256ELi128ELb1ELb1ELb1ELb0ELb1ELb1EEEEEEEEEvNT_6ParamsE:
        .type           _ZN7cutlass13device_kernelIN5flash11enable_sm90INS1_16FlashAttnFwdSm90INS1_25CollectiveMainloopFwdSm90ILi2EN4cute5tupleIJNS5_1CILi1EEES8_S8_EEENS6_IJNS7_ILi128EEENS7_ILi96EEENS7_ILi64EEEEEELi256ENS_6half_tEfNS_4arch4Sm90ELb0ELb0ELb1ELb1ELb0ELb0ELb1ELb1ELb0ELb1ELb1ELb0EEENS1_21CollectiveEpilogueFwdINS6_IJSA_NS7_ILi256EEESB_EEES9_SE_SG_Li256ELb1ELb1ELb1ELb0EEENS1_36VarlenDynamicPersistentTileSchedulerILi128ELi96ELi256ELi128ELb1ELb1ELb1ELb0ELb1ELb1EEEEEEEEEvNT_6ParamsE,@function
        .size           _ZN7cutlass13device_kernelIN5flash11enable_sm90INS1_16FlashAttnFwdSm90INS1_25CollectiveMainloopFwdSm90ILi2EN4cute5tupleIJNS5_1CILi1EEES8_S8_EEENS6_IJNS7_ILi128EEENS7_ILi96EEENS7_ILi64EEEEEELi256ENS_6half_tEfNS_4arch4Sm90ELb0ELb0ELb1ELb1ELb0ELb0ELb1ELb1ELb0ELb1ELb1ELb0EEENS1_21CollectiveEpilogueFwdINS6_IJSA_NS7_ILi256EEESB_EEES9_SE_SG_Li256ELb1ELb1ELb1ELb0EEENS1_36VarlenDynamicPersistentTileSchedulerILi128ELi96ELi256ELi128ELb1ELb1ELb1ELb0ELb1ELb1EEEEEEEEEvNT_6ParamsE,(.L_x_15192 - _ZN7cutlass13device_kernelIN5flash11enable_sm90INS1_16FlashAttnFwdSm90INS1_25CollectiveMainloopFwdSm90ILi2EN4cute5tupleIJNS5_1CILi1EEES8_S8_EEENS6_IJNS7_ILi128EEENS7_ILi96EEENS7_ILi64EEEEEELi256ENS_6half_tEfNS_4arch4Sm90ELb0ELb0ELb1ELb1ELb0ELb0ELb1ELb1ELb0ELb1ELb1ELb0EEENS1_21CollectiveEpilogueFwdINS6_IJSA_NS7_ILi256EEESB_EEES9_SE_SG_Li256ELb1ELb1ELb1ELb0EEENS1_36VarlenDynamicPersistentTileSchedulerILi128ELi96ELi256ELi128ELb1ELb1ELb1ELb0ELb1ELb1EEEEEEEEEvNT_6ParamsE)
        .other          _ZN7cutlass13device_kernelIN5flash11enable_sm90INS1_16FlashAttnFwdSm90INS1_25CollectiveMainloopFwdSm90ILi2EN4cute5tupleIJNS5_1CILi1EEES8_S8_EEENS6_IJNS7_ILi128EEENS7_ILi96EEENS7_ILi64EEEEEELi256ENS_6half_tEfNS_4arch4Sm90ELb0ELb0ELb1ELb1ELb0ELb0ELb1ELb1ELb0ELb1ELb1ELb0EEENS1_21CollectiveEpilogueFwdINS6_IJSA_NS7_ILi256EEESB_EEES9_SE_SG_Li256ELb1ELb1ELb1ELb0EEENS1_36VarlenDynamicPersistentTileSchedulerILi128ELi96ELi256ELi128ELb1ELb1ELb1ELb0ELb1ELb1EEEEEEEEEvNT_6ParamsE,@"STO_CUDA_ENTRY STV_DEFAULT"
_ZN7cutlass13device_kernelIN5flash11enable_sm90INS1_16FlashAttnFwdSm90INS1_25CollectiveMainloopFwdSm90ILi2EN4cute5tupleIJNS5_1CILi1EEES8_S8_EEENS6_IJNS7_ILi128EEENS7_ILi96EEENS7_ILi64EEEEEELi256ENS_6half_tEfNS_4arch4Sm90ELb0ELb0ELb1ELb1ELb0ELb0ELb1ELb1ELb0ELb1ELb1ELb0EEENS1_21CollectiveEpilogueFwdINS6_IJSA_NS7_ILi256EEESB_EEES9_SE_SG_Li256ELb1ELb1ELb1ELb0EEENS1_36VarlenDynamicPersistentTileSchedulerILi128ELi96ELi256ELi128ELb1ELb1ELb1ELb0ELb1ELb1EEEEEEEEEvNT_6ParamsE:
        /* <DEDUP_REMOVED lines=17> */
.L_x_10081:
[----:B------:R-:W-:Y:S05]  /*0110*/  BSYNC B0 ;  /* 0x0000000000007941 */ /* 0x000fea0003800000 */
.L_x_10080:
        /* <DEDUP_REMOVED lines=11> */
[----:B------:R-:W-:Y:S01]  /*01d0*/  VOTEU.ANY UP2, P0 ;  /* 0x00000000003f7886 */ /* 0x000fe20000040100 */
[----:B0-----:R-:W-:-:S03]  /*01e0*/  ISETP.NE.AND P1, PT, R2, RZ, PT ;  /* 0x000000ff0200720c */ /* 0x001fc60003f25270 */
[----:B------:R0:W2:Y:S01]  /*01f0*/  SHFL.IDX PT, R2, R3, RZ, 0x1f ;  /* 0x00001fff03027589 */ /* 0x0000a200000e0000 */
[----:B-1----:R-:W-:Y:S02]  /*0200*/  @UP0 ULEA UR8, UR8, UR6, 0x18 ;  /* 0x0000000608080291 */ /* 0x002fe4000f8ec03f */
[----:B------:R-:W-:-:S04]  /*0210*/  @UP0 UIADD3 UR6, -UR7, 0x100000, URZ ;  /* 0x0010000007060890 */ /* 0x000fc8000fffe13f */
[----:B------:R-:W-:Y:S02]  /*0220*/  @UP0 USHF.L.U32 UR7, UR6, 0xb, URZ ;  /* 0x0000000b06070899 */ /* 0x000fe4000800063f */
[----:B------:R-:W-:Y:S01]  /*0230*/  @UP0 USHF.L.U32 UR6, UR6, 0x1, URZ ;  /* 0x0000000106060899 */ /* 0x000fe2000800063f */
[----:B------:R-:W-:Y:S01]  /*0240*/  VOTEU.ANY UP0, P0 ;  /* 0x00000000003f7886 */ /* 0x000fe20000000100 */
[----:B------:R-:W1:Y:S04]  /*0250*/  FENCE.VIEW.ASYNC.S ;  /* 0x00000000000073c6 */ /* 0x000e680000000000 */
[----:B-1----:R0:W1:Y:S01]  /*0260*/  @UP0 SYNCS.EXCH.64 URZ, [UR8+0x32400], UR4 ;  /* 0x03240004083f05b2 */ /* 0x0020620008000100 */
[----:B------:R0:W3:Y:S05]  /*0270*/  @UP1 SYNCS.EXCH.64 URZ, [UR8+0x32410], UR4 ;  /* 0x03241004083f15b2 */ /* 0x0000ea0008000100 */
[----:B------:R0:W4:Y:S02]  /*0280*/  @UP2 SYNCS.EXCH.64 URZ, [UR8+0x32420], UR6 ;  /* 0x03242006083f25b2 */ /* 0x0001240008000100 */
[----:B0-----:R-:W-:Y:S05]  /*0290*/  @P1 BRA `(.L_x_10082) ;  /* 0x0000000000481947 */ /* 0x001fea0003800000 */
[----:B------:R-:W0:Y:S01]  /*02a0*/  S2UR UR5, SR_CgaCtaId ;  /* 0x00000000000579c3 */ /* 0x000e220000008800 */
        /* <DEDUP_REMOVED lines=17> */
.L_x_10082:
        /* <DEDUP_REMOVED lines=22> */
.L_x_10083:
        /* <DEDUP_REMOVED lines=18> */
.L_x_10084:
        /* <DEDUP_REMOVED lines=22> */
.L_x_10085:
        /* <DEDUP_REMOVED lines=22> */
.L_x_10086:
[----:B--2---:R-:W-:Y:S01]  /*0900*/  ISETP.NE.AND P0, PT, R2, RZ, PT ;  /* 0x000000ff0200720c */ /* 0x004fe20003f05270 */
[----:B------:R-:W-:Y:S01]  /*0910*/  IMAD.MOV.U32 R2, RZ, RZ, 0x1 ;  /* 0x00000001ff027424 */ /* 0x000fe200078e00ff */
[----:B------:R-:W-:Y:S01]  /*0920*/  NOP ;  /* 0x0000000000007918 */ /* 0x000fe20000000000 */
[----:B------:R-:W-:-:S03]  /*0930*/  ULDC.64 UR38, c[0x0][0x208] ;  /* 0x0000820000267ab9 */ /* 0x000fc60000000a00 */
[----:B------:R-:W-:-:S05]  /*0940*/  SEL R2, R2, 0x2, !P0 ;  /* 0x0000000202027807 */ /* 0x000fca0004000000 */
[----:B------:R2:W-:Y:S01]  /*0950*/  STL [R1+0x84], R2 ;  /* 0x0000840201007387 */ /* 0x0005e20000100800 */
[----:B01-34-:R-:W-:Y:S06]  /*0960*/  BAR.SYNC.DEFER_BLOCKING 0x0 ;  /* 0x0000000000007b1d */ /* 0x01bfec0000010000 */
[----:B------:R-:W-:Y:S05]  /*0970*/  @!P0 BRA `(.L_x_10087) ;  /* 0x000000b800148947 */ /* 0x000fea0003800000 */
.L_x_10088:
[----:B------:R-:W-:-:S08]  /*0980*/  NOP ;  /* 0x0000000000007918 */ /* 0x000fd00000000000 */
[----:B------:R-:W0:Y:S02]  /*0990*/  USETMAXREG.TRY_ALLOC.CTAPOOL UP0, 0xf0 ;  /* 0x000000f0000079c8 */ /* 0x000e240008000600 */
[----:B0-----:R-:W-:-:S13]  /*09a0*/  PLOP3.LUT P0, PT, PT, PT, UP0, 0x80, 0x0 ;  /* 0x000000000000781c */ /* 0x001fda0003f0f008 */
[----:B------:R-:W-:Y:S05]  /*09b0*/  @!P0 BRA `(.L_x_10088) ;  /* 0xfffffffc00f08947 */ /* 0x000fea000383ffff */
[----:B------:R-:W0:Y:S01]  /*09c0*/  S2R R0, SR_TID.X ;  /* 0x0000000000007919 */ /* 0x000e220000002100 */
[----:B------:R-:W1:Y:S01]  /*09d0*/  S2UR UR5, SR_CgaCtaId ;  /* 0x00000000000579c3 */ /* 0x000e620000008800 */
[----:B------:R-:W-:-:S07]  /*09e0*/  UMOV UR4, 0x400 ;  /* 0x0000040000047882 */ /* 0x000fce0000000000 */
[----:B------:R-:W-:Y:S06]  /*09f0*/  BAR.ARV 0x8, 0x180 ;  /* 0x0206000000007b1d */ /* 0x000fec0000002000 */
[----:B-1----:R-:W-:Y:S01]  /*0a00*/  ULEA UR4, UR5, UR4, 0x18 ;  /* 0x0000000405047291 */ /* 0x002fe2000f8ec03f */
[----:B0-----:R-:W-:-:S04]  /*0a10*/  SHF.R.U32.HI R0, RZ, 0x7, R0 ;  /* 0x00000007ff007819 */ /* 0x001fc80000011600 */
[----:B------:R-:W-:-:S13]  /*0a20*/  ISETP.NE.AND P0, PT, R0, 0x1, PT ;  /* 0x000000010000780c */ /* 0x000fda0003f05270 */
[----:B------:R-:W-:Y:S08]  /*0a30*/  @!P0 BAR.ARV 0x9, 0x100 ;  /* 0x0244000000008b1d */ /* 0x000ff00000002000 */
[----:B------:R-:W-:Y:S06]  /*0a40*/  BAR.SYNC.DEFER_BLOCKING 0x5, 0x180 ;  /* 0x0146000000007b1d */ /* 0x000fec0000010000 */
[----:B------:R-:W0:Y:S01]  /*0a50*/  LDS.128 R12, [UR4+0x324d0] ;  /* 0x0324d004ff0c7984 */ /* 0x000e220008000c00 */
[----:B------:R-:W-:Y:S01]  /*0a60*/  ULDC UR4, c[0x0][0xd3c] ;  /* 0x00034f0000047ab9 */ /* 0x000fe20000000800 */
[----:B------:R-:W-:Y:S06]  /*0a70*/  BAR.ARV 0x4, 0x180 ;  /* 0x0106000000007b1d */ /* 0x000fec0000002000 */
[----:B0-----:R-:W-:-:S13]  /*0a80*/  ISETP.GE.AND P0, PT, R15, UR4, PT ;  /* 0x000000040f007c0c */ /* 0x001fda000bf06270 */
[----:B------:R-:W-:Y:S05]  /*0a90*/  @P0 EXIT ;  /* 0x000000000000094d */ /* 0x000fea0003800000 */
[----:B------:R-:W3:Y:S01]  /*0aa0*/  LDL.LU R11, [R1+0x84] ;  /* 0x00008400010b7983 */ /* 0x000ee20000300800 */
[----:B------:R-:W0:Y:S02]  /*0ab0*/  S2R R0, SR_TID.X ;  /* 0x0000000000007919 */ /* 0x000e240000002100 */
[----:B0-----:R-:W-:-:S05]  /*0ac0*/  VIADD R16, R0, 0xffffff80 ;  /* 0xffffff8000107836 */ /* 0x001fca0000000000 */
[----:B------:R-:W-:-:S04]  /*0ad0*/  SHF.R.S32.HI R0, RZ, 0x1f, R16 ;  /* 0x0000001fff007819 */ /* 0x000fc80000011410 */
[----:B--2---:R-:W-:-:S04]  /*0ae0*/  LEA.HI R2, R0, R16, RZ, 0x7 ;  /* 0x0000001000027211 */ /* 0x004fc800078f38ff */
[----:B------:R-:W-:Y:S02]  /*0af0*/  LOP3.LUT R5, R2, 0xffffff80, RZ, 0xc0, !PT ;  /* 0xffffff8002057812 */ /* 0x000fe400078ec0ff */
[----:B------:R-:W-:-:S03]  /*0b00*/  LEA.HI R4, R0, R16, RZ, 0x5 ;  /* 0x0000001000047211 */ /* 0x000fc600078f28ff */
[----:B------:R-:W-:Y:S01]  /*0b10*/  IMAD.IADD R12, R16, 0x1, -R5 ;  /* 0x00000001100c7824 */ /* 0x000fe200078e0a05 */
[----:B------:R-:W-:Y:S01]  /*0b20*/  LEA.HI R3, R0, R16, RZ, 0x4 ;  /* 0x0000001000037211 */ /* 0x000fe200078f20ff */
[----:B------:R-:W-:-:S03]  /*0b30*/  IMAD.SHL.U32 R5, R4, 0x20, RZ ;  /* 0x0000002004057824 */ /* 0x000fc600078e00ff */
[----:B------:R-:W-:Y:S02]  /*0b40*/  SHF.R.S32.HI R7, RZ, 0x1f, R12 ;  /* 0x0000001fff077819 */ /* 0x000fe4000001140c */
[----:B------:R-:W-:Y:S02]  /*0b50*/  LOP3.LUT R4, R3, 0x3fffff0, RZ, 0xc0, !PT ;  /* 0x03fffff003047812 */ /* 0x000fe400078ec0ff */
[----:B------:R-:W-:Y:S02]  /*0b60*/  LEA.HI R8, R7, R12, RZ, 0x2 ;  /* 0x0000000c07087211 */ /* 0x000fe400078f10ff */
[----:B------:R-:W-:Y:S02]  /*0b70*/  SHF.R.S32.HI R6, RZ, 0x4, R3 ;  /* 0x00000004ff067819 */ /* 0x000fe40000011403 */
[----:B------:R-:W-:Y:S01]  /*0b80*/  LEA.HI R10, R0, R16, RZ, 0x2 ;  /* 0x00000010000a7211 */ /* 0x000fe200078f10ff */
[----:B------:R-:W-:Y:S01]  /*0b90*/  IMAD.IADD R4, R16, 0x1, -R4 ;  /* 0x0000000110047824 */ /* 0x000fe200078e0a04 */
[----:B------:R-:W-:-:S02]  /*0ba0*/  LOP3.LUT R5, R5, 0xfffffc00, RZ, 0xc0, !PT ;  /* 0xfffffc0005057812 */ /* 0x000fc400078ec0ff */
[--C-:B------:R-:W-:Y:S02]  /*0bb0*/  SHF.R.S32.HI R0, RZ, 0x2, R8.reuse ;  /* 0x00000002ff007819 */ /* 0x100fe40000011408 */
[----:B------:R-:W-:Y:S02]  /*0bc0*/  SHF.R.S32.HI R9, RZ, 0x1f, R8 ;  /* 0x0000001fff097819 */ /* 0x000fe40000011408 */
[----:B------:R-:W-:Y:S01]  /*0bd0*/  LEA.HI R3, R3, R6, RZ, 0x1 ;  /* 0x0000000603037211 */ /* 0x000fe200078f08ff */
[----:B------:R-:W-:Y:S01]  /*0be0*/  IMAD R4, R4, 0x40, R5 ;  /* 0x0000004004047824 */ /* 0x000fe200078e0205 */
[----:B------:R-:W-:Y:S02]  /*0bf0*/  LEA.HI R9, R9, R0, RZ, 0x3 ;  /* 0x0000000009097211 */ /* 0x000fe400078f18ff */
[----:B------:R-:W-:Y:S02]  /*0c00*/  LOP3.LUT R5, R3, 0x1ffffffe, RZ, 0xc0, !PT ;  /* 0x1ffffffe03057812 */ /* 0x000fe400078ec0ff */
[----:B------:R-:W-:-:S02]  /*0c10*/  SHF.R.S32.HI R3, RZ, 0x7, R2 ;  /* 0x00000007ff037819 */ /* 0x000fc40000011402 */
[----:B------:R-:W-:Y:S02]  /*0c20*/  LOP3.LUT R10, R10, 0xfffffffc, RZ, 0xc0, !PT ;  /* 0xfffffffc0a0a7812 */ /* 0x000fe400078ec0ff */
[----:B------:R-:W-:Y:S02]  /*0c30*/  LOP3.LUT R9, R9, 0xfffffff8, RZ, 0xc0, !PT ;  /* 0xfffffff809097812 */ /* 0x000fe400078ec0ff */
[----:B------:R-:W-:Y:S01]  /*0c40*/  LEA.HI R7, R7, R12, RZ, 0x5 ;  /* 0x0000000c07077211 */ /* 0x000fe200078f28ff */
[----:B------:R-:W-:Y:S01]  /*0c50*/  IMAD.IADD R10, R16, 0x1, -R10 ;  /* 0x00000001100a7824 */ /* 0x000fe200078e0a0a */
[----:B------:R-:W-:Y:S01]  /*0c60*/  LEA.HI R2, R2, R3, RZ, 0x1 ;  /* 0x0000000302027211 */ /* 0x000fe200078f08ff */
[----:B------:R-:W-:Y:S01]  /*0c70*/  IMAD.IADD R0, R0, 0x1, -R9 ;  /* 0x0000000100007824 */ /* 0x000fe200078e0a09 */
[----:B------:R-:W-:Y:S01]  /*0c80*/  SHF.R.S32.HI R7, RZ, 0x5, R7 ;  /* 0x00000005ff077819 */ /* 0x000fe20000011407 */
[----:B------:R-:W-:Y:S01]  /*0c90*/  IMAD.IADD R5, R6, 0x1, -R5 ;  /* 0x0000000106057824 */ /* 0x000fe200078e0a05 */
[----:B------:R-:W-:-:S02]  /*0ca0*/  LOP3.LUT R2, R2, 0x3fffffe, RZ, 0xc0, !PT ;  /* 0x03fffffe02027812 */ /* 0x000fc400078ec0ff */
[----:B------:R-:W-:Y:S01]  /*0cb0*/  LEA.HI R6, R10, R10, RZ, 0x1 ;  /* 0x0000000a0a067211 */ /* 0x000fe200078f08ff */
[----:B------:R-:W-:Y:S02]  /*0cc0*/  IMAD R7, R7, 0x10, R0 ;  /* 0x0000001007077824 */ /* 0x000fe400078e0200 */
[----:B------:R-:W-:Y:S02]  /*0cd0*/  IMAD R0, R5, 0x8, R4 ;  /* 0x0000000805007824 */ /* 0x000fe400078e0204 */
[----:B------:R-:W-:Y:S01]  /*0ce0*/  IMAD.IADD R2, R3, 0x1, -R2 ;  /* 0x0000000103027824 */ /* 0x000fe200078e0a02 */
[----:B------:R-:W-:Y:S02]  /*0cf0*/  LOP3.LUT R3, R6, 0x1ffffffe, RZ, 0xc0, !PT ;  /* 0x1ffffffe06037812 */ /* 0x000fe400078ec0ff */
[----:B------:R0:W-:Y:S01]  /*0d00*/  STL [R1+0x80], R0 ;  /* 0x0000800001007387 */ /* 0x0001e20000100800 */
[----:B------:R-:W-:Y:S02]  /*0d10*/  LOP3.LUT R8, R8, 0x7ffffffc, RZ, 0xc0, !PT ;  /* 0x7ffffffc08087812 */ /* 0x000fe400078ec0ff */
[----:B------:R-:W-:-:S02]  /*0d20*/  IMAD.IADD R3, R10, 0x1, -R3 ;  /* 0x000000010a037824 */ /* 0x000fc400078e0a03 */
[----:B0-----:R-:W-:-:S05]  /*0d30*/  IMAD R0, R2, 0x40, R7 ;  /* 0x0000004002007824 */ /* 0x001fca00078e0207 */
[----:B------:R0:W-:Y:S01]  /*0d40*/  STL [R1+0x78], R0 ;  /* 0x0000780001007387 */ /* 0x0001e20000100800 */
[----:B------:R-:W-:-:S03]  /*0d50*/  IMAD.IADD R8, R12, 0x1, -R8 ;  /* 0x000000010c087824 */ /* 0x000fc600078e0a08 */
[----:B------:R1:W-:Y:S01]  /*0d60*/  STL [R1+0x14], RZ ;  /* 0x000014ff01007387 */ /* 0x0003e20000100800 */
[----:B0-----:R-:W-:Y:S02]  /*0d70*/  IMAD R0, R3, 0x8, R0 ;  /* 0x0000000803007824 */ /* 0x001fe400078e0200 */
[----:B------:R-:W-:-:S03]  /*0d80*/  IMAD.SHL.U32 R201, R8, 0x2, RZ ;  /* 0x0000000208c97824 */ /* 0x000fc600078e00ff */
[----:B------:R1:W-:Y:S01]  /*0d90*/  STL [R1+0x7c], R0 ;  /* 0x00007c0001007387 */ /* 0x0003e20000100800 */
        /* <DEDUP_REMOVED lines=8> */
[C---:B------:R-:W-:Y:S01]  /*0e20*/  VIADD R233, R201.reuse, 0x48 ;  /* 0x00000048c9e97836 */ /* 0x040fe20000000000 */
[----:B------:R-:W-:Y:S01]  /*0e30*/  SHF.R.S32.HI R10, RZ, 0x1f, R8 ;  /* 0x0000001fff0a7819 */ /* 0x000fe20000011408 */
[C---:B------:R-:W-:Y:S02]  /*0e40*/  VIADD R232, R201.reuse, 0x50 ;  /* 0x00000050c9e87836 */ /* 0x040fe40000000000 */
[C---:B------:R-:W-:Y:S02]  /*0e50*/  VIADD R231, R201.reuse, 0x58 ;  /* 0x00000058c9e77836 */ /* 0x040fe40000000000 */
[C---:B------:R-:W-:Y:S01]  /*0e60*/  VIADD R230, R201.reuse, 0x60 ;  /* 0x00000060c9e67836 */ /* 0x040fe20000000000 */
[----:B------:R-:W-:Y:S01]  /*0e70*/  SHF.R.S32.HI R8, RZ, 0x1f, R2 ;  /* 0x0000001fff087819 */ /* 0x000fe20000011402 */
[----:B------:R-:W-:-:S02]  /*0e80*/  VIADD R229, R201, 0x68 ;  /* 0x00000068c9e57836 */ /* 0x000fc40000000000 */
[C---:B------:R-:W-:Y:S02]  /*0e90*/  VIADD R228, R201.reuse, 0x70 ;  /* 0x00000070c9e47836 */ /* 0x040fe40000000000 */
[C---:B------:R-:W-:Y:S01]  /*0ea0*/  VIADD R226, R201.reuse, 0x78 ;  /* 0x00000078c9e27836 */ /* 0x040fe20000000000 */
[----:B------:R-:W-:Y:S01]  /*0eb0*/  SHF.R.S32.HI R2, RZ, 0x1f, R236 ;  /* 0x0000001fff027819 */ /* 0x000fe200000114ec */
[C---:B------:R-:W-:Y:S02]  /*0ec0*/  VIADD R225, R201.reuse, 0x80 ;  /* 0x00000080c9e17836 */ /* 0x040fe40000000000 */
        /* <DEDUP_REMOVED lines=17> */
[----:B------:R-:W-:Y:S02]  /*0fe0*/  SHF.R.S32.HI R8, RZ, 0x1f, R225 ;  /* 0x0000001fff087819 */ /* 0x000fe400000114e1 */
[----:B------:R-:W-:Y:S02]  /*0ff0*/  SHF.R.S32.HI R2, RZ, 0x1f, R223 ;  /* 0x0000001fff027819 */ /* 0x000fe400000114df */
[----:B------:R-:W-:Y:S02]  /*1000*/  SHF.R.S32.HI R8, RZ, 0x1f, R222 ;  /* 0x0000001fff087819 */ /* 0x000fe400000114de */
[----:B------:R-:W-:Y:S01]  /*1010*/  SHF.R.S32.HI R2, RZ, 0x1f, R213 ;  /* 0x0000001fff027819 */ /* 0x000fe200000114d5 */
[----:B------:R-:W-:Y:S01]  /*1020*/  IMAD.MOV.U32 R5, RZ, RZ, R13 ;  /* 0x000000ffff057224 */ /* 0x000fe200078e000d */
[----:B------:R-:W-:Y:S01]  /*1030*/  SHF.R.S32.HI R8, RZ, 0x1f, R212 ;  /* 0x0000001fff087819 */ /* 0x000fe200000114d4 */
[----:B------:R-:W-:Y:S01]  /*1040*/  IMAD.MOV.U32 R6, RZ, RZ, R14 ;  /* 0x000000ffff067224 */ /* 0x000fe200078e000e */
[----:B------:R-:W-:Y:S01]  /*1050*/  SHF.R.S32.HI R2, RZ, 0x1f, R210 ;  /* 0x0000001fff027819 */ /* 0x000fe200000114d2 */
[----:B------:R-:W-:Y:S01]  /*1060*/  IMAD.MOV.U32 R7, RZ, RZ, R15 ;  /* 0x000000ffff077224 */ /* 0x000fe200078e000f */
[----:B------:R-:W-:Y:S01]  /*1070*/  SHF.R.S32.HI R8, RZ, 0x1f, R209 ;  /* 0x0000001fff087819 */ /* 0x000fe200000114d1 */
[----:B------:R-:W-:Y:S01]  /*1080*/  VIADD R205, R201, 0xe0 ;  /* 0x000000e0c9cd7836 */ /* 0x000fe20000000000 */
[----:B------:R-:W-:Y:S01]  /*1090*/  SHF.R.S32.HI R2, RZ, 0x1f, R207 ;  /* 0x0000001fff027819 */ /* 0x000fe200000114cf */
[----:B------:R-:W-:Y:S01]  /*10a0*/  UMOV UR37, URZ ;  /* 0x0000003f00257c82 */ /* 0x000fe20008000000 */
[----:B------:R-:W-:Y:S01]  /*10b0*/  UMOV UR36, URZ ;  /* 0x0000003f00247c82 */ /* 0x000fe20008000000 */
[----:B---3--:R-:W-:-:S02]  /*10c0*/  LOP3.LUT R23, R11, 0x1, RZ, 0xfc, !PT ;  /* 0x000000010b177812 */ /* 0x008fc400078efcff */
        /* <DEDUP_REMOVED lines=9> */
[----:B-1----:R-:W-:-:S07]  /*1160*/  SHF.R.S32.HI R4, RZ, 0x1f, R208 ;  /* 0x0000001fff047819 */ /* 0x002fce00000114d0 */
.L_x_10135:
[----:B01-34-:R-:W0:Y:S01]  /*1170*/  LDC.64 R2, c[0x0][0xd88] ;  /* 0x00036200ff027b82 */ /* 0x01be220000000a00 */
[----:B------:R-:W-:-:S07]  /*1180*/  ULDC.64 UR4, c[0x0][0xb20] ;  /* 0x0002c80000047ab9 */ /* 0x000fce0000000a00 */
[----:B--2---:R-:W1:Y:S08]  /*1190*/  LDC.64 R10, c[0x0][0x418] ;  /* 0x00010600ff0a7b82 */ /* 0x004e700000000a00 */
[----:B------:R-:W2:Y:S01]  /*11a0*/  LDC R0, c[0x0][0x424] ;  /* 0x00010900ff007b82 */ /* 0x000ea20000000800 */
[----:B0-----:R-:W-:-:S07]  /*11b0*/  IMAD.WIDE R2, R7, 0x4, R2 ;  /* 0x0000000407027825 */ /* 0x001fce00078e0202 */
[----:B------:R-:W0:Y:S01]  /*11c0*/  LDC R13, c[0x0][0x2f0] ;  /* 0x0000bc00ff0d7b82 */ /* 0x000e220000000800 */
[----:B------:R-:W3:Y:S01]  /*11d0*/  LDG.E R200, desc[UR38][R2.64] ;  /* 0x0000002602c87981 */ /* 0x000ee2000c1e1900 */
[----:B------:R-:W-:Y:S01]  /*11e0*/  ISETP.NE.U32.AND P0, PT, RZ, UR4, PT ;  /* 0x00000004ff007c0c */ /* 0x000fe2000bf05070 */
[----:B------:R-:W-:-:S03]  /*11f0*/  IMAD.MOV.U32 R7, RZ, RZ, RZ ;  /* 0x000000ffff077224 */ /* 0x000fc600078e00ff */
[----:B------:R-:W-:Y:S02]  /*1200*/  ISETP.NE.AND.EX P0, PT, RZ, UR5, PT, P0 ;  /* 0x00000005ff007c0c */ /* 0x000fe4000bf05300 */
        /* <DEDUP_REMOVED lines=24> */
.L_x_10089:
[----:B-----5:R-:W-:Y:S01]  /*1390*/  IMAD.IADD R152, R152, 0x1, -R7 ;  /* 0x0000000198987824 */ /* 0x020fe200078e0a07 */
[----:B---3--:R-:W-:Y:S01]  /*13a0*/  LOP3.LUT R2, R6, 0xff000000, RZ, 0xc0, !PT ;  /* 0xff00000006027812 */ /* 0x008fe200078ec0ff */
[----:B------:R-:W-:Y:S02]  /*13b0*/  IMAD.MOV.U32 R165, RZ, RZ, RZ ;  /* 0x000000ffffa57224 */ /* 0x000fe400078e00ff */
[C---:B------:R-:W-:Y:S01]  /*13c0*/  VIADD R0, R152.reuse, 0x5f ;  /* 0x0000005f98007836 */ /* 0x040fe20000000000 */
[----:B------:R-:W-:Y:S02]  /*13d0*/  SHF.R.U32.HI R3, RZ, 0x8, R2 ;  /* 0x00000008ff037819 */ /* 0x000fe40000011602 */
[----:B------:R-:W-:Y:S01]  /*13e0*/  ISETP.GE.AND P0, PT, R152, 0x1, PT ;  /* 0x000000019800780c */ /* 0x000fe20003f06270 */
[----:B------:R-:W-:Y:S01]  /*13f0*/  IMAD.HI R4, R0, 0x2aaaaaab, RZ ;  /* 0x2aaaaaab00047827 */ /* 0x000fe200078e02ff */
[----:B------:R-:W-:-:S04]  /*1400*/  LOP3.LUT R0, R6, 0xff0000, RZ, 0xc0, !PT ;  /* 0x00ff000006007812 */ /* 0x000fc800078ec0ff */
[----:B------:R-:W-:Y:S02]  /*1410*/  LEA.HI R0, R0, R3, RZ, 0x10 ;  /* 0x0000000300007211 */ /* 0x000fe400078f80ff */
[----:B------:R-:W-:Y:S02]  /*1420*/  SHF.R.U32.HI R7, RZ, 0x1f, R4 ;  /* 0x0000001fff077819 */ /* 0x000fe40000011604 */
[----:B------:R-:W-:Y:S02]  /*1430*/  LOP3.LUT R13, R0, 0xff, RZ, 0xc0, !PT ;  /* 0x000000ff000d7812 */ /* 0x000fe400078ec0ff */
[----:B------:R-:W-:Y:S02]  /*1440*/  LEA.HI.SX32 R8, R4, R7, 0x1c ;  /* 0x0000000704087211 */ /* 0x000fe400078fe2ff */
[----:B------:R-:W-:Y:S01]  /*1450*/  SHF.R.U32.HI R203, RZ, 0x10, R0 ;  /* 0x00000010ffcb7819 */ /* 0x000fe20000011600 */
[----:B------:R0:W-:Y:S01]  /*1460*/  STL [R1+0x10], R13 ;  /* 0x0000100d01007387 */ /* 0x0001e20000100800 */
[----:B------:R-:W-:Y:S05]  /*1470*/  @!P0 BRA `(.L_x_10090) ;  /* 0x0000000000788947 */ /* 0x000fea0003800000 */
[----:B------:R-:W1:Y:S01]  /*1480*/  LDC R0, c[0x0][0xae8] ;  /* 0x0002ba00ff007b82 */ /* 0x000e620000000800 */
[----:B------:R-:W-:-:S04]  /*1490*/  ISETP.NE.AND P0, PT, R203, RZ, PT ;  /* 0x000000ffcb00720c */ /* 0x000fc80003f05270 */
[----:B-1----:R-:W-:-:S04]  /*14a0*/  SEL R11, R203, R0, P0 ;  /* 0x00000000cb0b7207 */ /* 0x002fc80000000000 */
[-C--:B------:R-:W-:Y:S02]  /*14b0*/  IABS R7, R11.reuse ;  /* 0x0000000b00077213 */ /* 0x080fe40000000000 */
[----:B------:R-:W-:Y:S02]  /*14c0*/  IADD3 R0, R8, -0x1, R11 ;  /* 0xffffffff08007810 */ /* 0x000fe40007ffe00b */
[----:B------:R-:W1:Y:S01]  /*14d0*/  I2F.RP R4, R7 ;  /* 0x0000000700047306 */ /* 0x000e620000209400 */
        /* <DEDUP_REMOVED lines=24> */
.L_x_10090:
[-C--:B------:R-:W-:Y:S01]  /*1660*/  IMAD R22, R13, R165.reuse, RZ ;  /* 0x000000a50d167224 */ /* 0x080fe200078e02ff */
[----:B------:R-:W-:Y:S01]  /*1670*/  LOP3.LUT R202, R6, 0xffff, RZ, 0xc0, !PT ;  /* 0x0000ffff06ca7812 */ /* 0x000fe200078ec0ff */
[----:B------:R-:W-:Y:S01]  /*1680*/  IMAD.MOV.U32 R204, RZ, RZ, R5 ;  /* 0x000000ffffcc7224 */ /* 0x000fe200078e0005 */
[----:B------:R-:W-:Y:S02]  /*1690*/  PLOP3.LUT P0, PT, PT, PT, PT, 0x80, 0x0 ;  /* 0x000000000000781c */ /* 0x000fe40003f0f070 */
        /* <DEDUP_REMOVED lines=68> */
[----:B------:R-:W1:Y:S01]  /*1ae0*/  S2R R0, SR_TID.X ;  /* 0x0000000000007919 */ /* 0x000e620000002100 */
[----:B------:R-:W2:Y:S01]  /*1af0*/  S2UR UR6, SR_CgaCtaId ;  /* 0x00000000000679c3 */ /* 0x000ea20000008800 */
[----:B------:R-:W-:Y:S02]  /*1b00*/  UMOV UR5, 0x400 ;  /* 0x0000040000057882 */ /* 0x000fe40000000000 */
[----:B--2---:R-:W-:-:S04]  /*1b10*/  ULEA UR5, UR6, UR5, 0x18 ;  /* 0x0000000506057291 */ /* 0x004fc8000f8ec03f */
[----:B------:R-:W-:Y:S01]  /*1b20*/  UIADD3 UR5, UR5, 0x18400, URZ ;  /* 0x0001840005057890 */ /* 0x000fe2000fffe03f */
[----:B-1----:R-:W-:-:S03]  /*1b30*/  VIADD R4, R0, 0xffffff80 ;  /* 0xffffff8000047836 */ /* 0x002fc60000000000 */
[----:B------:R-:W-:Y:S02]  /*1b40*/  ULOP3.LUT UP0, URZ, UR5, 0x1bf, URZ, 0xc0, !UPT ;  /* 0x000001bf053f7892 */ /* 0x000fe4000f80c03f */
[----:B------:R-:W-:-:S04]  /*1b50*/  SHF.R.S32.HI R0, RZ, 0x1f, R4 ;  /* 0x0000001fff007819 */ /* 0x000fc80000011404 */
[----:B------:R-:W-:Y:S02]  /*1b60*/  PLOP3.LUT P0, PT, PT, PT, UP0, 0x80, 0x0 ;  /* 0x000000000000781c */ /* 0x000fe40003f0f008 */
[----:B------:R-:W-:-:S04]  /*1b70*/  LEA.HI R0, R0, R4, RZ, 0x7 ;  /* 0x0000000400007211 */ /* 0x000fc800078f38ff */
[----:B------:R-:W-:-:S06]  /*1b80*/  SHF.R.S32.HI R0, RZ, 0x7, R0 ;  /* 0x00000007ff007819 */ /* 0x000fcc0000011400 */
[----:B------:R-:W1:Y:S02]  /*1b90*/  SHFL.IDX PT, R0, R0, RZ, 0x1f ;  /* 0x00001fff00007589 */ /* 0x000e6400000e0000 */
[----:B-1----:R-:W-:-:S13]  /*1ba0*/  R2UR UR40, R0 ;  /* 0x00000000002872ca */ /* 0x002fda00000e0000 */
        /* <DEDUP_REMOVED lines=11> */
[----:B------:R1:W2:Y:S01]  /*1c60*/  LDC.64 R2, c[0x4][R0] ;  /* 0x0100000000027b82 */ /* 0x0002a20000000a00 */
        /* <DEDUP_REMOVED lines=8> */
[----:B01----:R-:W-:-:S07]  /*1cf0*/  IMAD.MOV.U32 R13, RZ, RZ, RZ ;  /* 0x000000ffff0d7224 */ /* 0x003fce00078e00ff */
[----:B------:R-:W-:-:S07]  /*1d00*/  LEPC R20, `(.L_x_10092) ;  /* 0x000000001014794e */ /* 0x000fce0000000000 */
[----:B--2---:R-:W-:Y:S05]  /*1d10*/  CALL.ABS.NOINC R2 ;  /* 0x0000000002007343 */ /* 0x004fea0003c00000 */
.L_x_10092:
[----:B------:R-:W2:Y:S01]  /*1d20*/  LDL R17, [R1+0x14] ;  /* 0x0000140001117983 */ /* 0x000ea20000100800 */
[----:B------:R-:W-:Y:S01]  /*1d30*/  MOV R2, 0x400 ;  /* 0x0000040000027802 */ /* 0x000fe20000000f00 */
[----:B------:R-:W1:Y:S01]  /*1d40*/  S2R R3, SR_CgaCtaId ;  /* 0x0000000000037919 */ /* 0x000e620000008800 */
[----:B------:R-:W3:Y:S02]  /*1d50*/  S2R R16, SR_TID.X ;  /* 0x0000000000107919 */ /* 0x000ee40000002100 */
[----:B-1----:R-:W-:Y:S02]  /*1d60*/  LEA R7, R3, R2, 0x18 ;  /* 0x0000000203077211 */ /* 0x002fe400078ec0ff */
[----:B---3--:R-:W-:-:S05]  /*1d70*/  SHF.R.U32.HI R16, RZ, 0x7, R16 ;  /* 0x00000007ff107819 */ /* 0x008fca0000011610 */
[----:B------:R-:W-:Y:S01]  /*1d80*/  VIADD R72, R16, 0x8 ;  /* 0x0000000810487836 */ /* 0x000fe20000000000 */
[----:B--2---:R-:W-:-:S04]  /*1d90*/  LEA.HI R0, R17, R17, RZ, 0x1 ;  /* 0x0000001111007211 */ /* 0x004fc800078f08ff */
[----:B------:R-:W-:-:S05]  /*1da0*/  LOP3.LUT R0, R0, 0xfffffffe, RZ, 0xc0, !PT ;  /* 0xfffffffe00007812 */ /* 0x000fca00078ec0ff */
[----:B------:R-:W-:-:S05]  /*1db0*/  IMAD.IADD R0, R17, 0x1, -R0 ;  /* 0x0000000111007824 */ /* 0x000fca00078e0a00 */
[----:B------:R-:W-:-:S04]  /*1dc0*/  SHF.L.U32 R4, R0, 0x1f, RZ ;  /* 0x0000001f00047819 */ /* 0x000fc800000006ff */
[----:B------:R-:W1:Y:S02]  /*1dd0*/  SYNCS.PHASECHK.TRANS64.TRYWAIT P0, [R7+URZ+0x32400], R4 ;  /* 0x03240004070075a7 */ /* 0x000e64000800017f */
[----:B-1----:R-:W-:Y:S05]  /*1de0*/  @!P0 BRA `(.L_x_10093) ;  /* 0x0000011400808947 */ /* 0x002fea0003800000 */
.L_x_10264:
[----:B------:R-:W-:Y:S01]  /*1df0*/  ISETP.NE.AND P0, PT, R23, 0x3, PT ;  /* 0x000000031700780c */ /* 0x000fe20003f05270 */
[----:B------:R-:W-:Y:S05]  /*1e00*/  WARPSYNC.ALL ;  /* 0x0000000000007948 */ /* 0x000fea0003800000 */
[----:B------:R2:W-:Y:S07]  /*1e10*/  BAR.SYNC.DEFER_BLOCKING R72, 0x100 ;  /* 0x000400480000751d */ /* 0x0005ee0000010000 */
[----:B------:R-:W-:Y:S05]  /*1e20*/  @!P0 BRA `(.L_x_10094) ;  /* 0x0000000000048947 */ /* 0x000fea0003800000 */
[----:B------:R-:W-:Y:S01]  /*1e30*/  BPT.TRAP 0x1 ;  /* 0x000000040000795c */ /* 0x000fe20000300000 */
.L_x_10094:
[----:B------:R-:W-:Y:S02]  /*1e40*/  IMAD.U32 R5, RZ, RZ, UR37 ;  /* 0x00000025ff057e24 */ /* 0x000fe4000f8e00ff */
[----:B------:R-:W-:-:S03]  /*1e50*/  IMAD.U32 R0, RZ, RZ, UR36 ;  /* 0x00000024ff007e24 */ /* 0x000fc6000f8e00ff */
[----:B------:R-:W-:Y:S01]  /*1e60*/  SHF.L.U32 R5, R5, 0x1f, RZ ;  /* 0x0000001f05057819 */ /* 0x000fe200000006ff */
[----:B------:R-:W-:-:S04]  /*1e70*/  IMAD R0, R0, 0x8, R7 ;  /* 0x0000000800007824 */ /* 0x000fc800078e0207 */
[----:B------:R3:W4:Y:S01]  /*1e80*/  SYNCS.PHASECHK.TRANS64.TRYWAIT P1, [R0+URZ+0x32430], R5 ;  /* 0x03243005000075a7 */ /* 0x000722000802017f */
[----:B------:R-:W-:Y:S05]  /*1e90*/  @!P0 BRA `(.L_x_10095) ;  /* 0x0000000000048947 */ /* 0x000fea0003800000 */
[----:B------:R-:W-:Y:S01]  /*1ea0*/  BPT.TRAP 0x1 ;  /* 0x000000040000795c */ /* 0x000fe20000300000 */
.L_x_10095:
[----:B----4-:R-:W-:Y:S05]  /*1eb0*/  @P1 BRA `(.L_x_10096) ;  /* 0x0000000000081947 */ /* 0x010fea0003800000 */
[----:B------:R-:W4:Y:S02]  /*1ec0*/  SYNCS.PHASECHK.TRANS64.TRYWAIT P1, [R0+URZ+0x32430], R5 ;  /* 0x03243005000075a7 */ /* 0x000f24000802017f */
[----:B----4-:R-:W-:Y:S05]  /*1ed0*/  @!P1 BRA `(.L_x_10097) ;  /* 0x0000011400589947 */ /* 0x010fea0003800000 */
.L_x_10096:
[----:B------:R-:W-:Y:S01]  /*1ee0*/  R2UR UR4, R7 ;  /* 0x00000000070472ca */ /* 0x000fe200000e0000 */
[----:B------:R-:W-:Y:S01]  /*1ef0*/  ULOP3.LUT UR41, UR41, 0x10000, URZ, 0xfc, !UPT ;  /* 0x0001000029297892 */ /* 0x000fe2000f8efc3f */
[----:B------:R-:W-:Y:S01]  /*1f00*/  WARPGROUP.ARRIVE ;  /* 0x00000000000079c5 */ /* 0x000fe20000000000 */
[----:B------:R-:W-:Y:S01]  /*1f10*/  UMOV UR9, 0x40000040 ;  /* 0x4000004000097882 */ /* 0x000fe20000000000 */
[----:B------:R-:W-:Y:S01]  /*1f20*/  UMOV UR11, 0x40000040 ;  /* 0x40000040000b7882 */ /* 0x000fe20000000000 */
[----:B------:R-:W-:Y:S01]  /*1f30*/  UIADD3 UR5, UR41, 0x2, URZ ;  /* 0x0000000229057890 */ /* 0x000fe2000fffe03f */
[----:B------:R-:W-:Y:S02]  /*1f40*/  IMAD.U32 R19, RZ, RZ, UR9 ;  /* 0x00000009ff137e24 */ /* 0x000fe4000f8e00ff */
[----:B------:R-:W-:Y:S02]  /*1f50*/  UMOV UR8, UR41 ;  /* 0x0000002900087c82 */ /* 0x000fe40008000000 */
[----:B------:R-:W-:-:S03]  /*1f60*/  IMAD.U32 R18, RZ, RZ, UR8 ;  /* 0x00000008ff127e24 */ /* 0x000fc6000f8e00ff */
[----:B------:R-:W-:-:S04]  /*1f70*/  UIADD3 UR4, UR4, 0x1c400, URZ ;  /* 0x0001c40004047890 */ /* 0x000fc8000fffe03f */
[----:B------:R-:W-:-:S04]  /*1f80*/  USHF.R.U32.HI UR4, URZ, 0x4, UR4 ;  /* 0x000000043f047899 */ /* 0x000fc80008011604 */
[----:B------:R-:W-:-:S04]  /*1f90*/  ULOP3.LUT UR4, UR4, 0x3fff, URZ, 0xc0, !UPT ;  /* 0x00003fff04047892 */ /* 0x000fc8000f8ec03f */
[----:B------:R-:W-:-:S04]  /*1fa0*/  ULOP3.LUT UR61, UR4, 0x10000, URZ, 0xfc, !UPT ;  /* 0x00010000043d7892 */ /* 0x000fc8000f8efc3f */
[----:B------:R-:W-:-:S04]  /*1fb0*/  UIMAD UR4, UR36, 0x300, UR61 ;  /* 0x00000300240478a4 */ /* 0x000fc8000f8e023d */
[----:B------:R-:W-:-:S03]  /*1fc0*/  UIADD3 UR6, UR4, 0x2, URZ ;  /* 0x0000000204067890 */ /* 0x000fc6000fffe03f */
[----:B------:R-:W-:Y:S02]  /*1fd0*/  UMOV UR10, UR4 ;  /* 0x00000004000a7c82 */ /* 0x000fe40008000000 */
[----:B------:R-:W-:Y:S01]  /*1fe0*/  HGMMA.64x96x16.F32 R24, gdesc[UR8], RZ, !UPT, gsb0 ;  /* 0x01600000081879f0 */ /* 0x000fe2000c0008ff */
[----:B------:R-:W-:Y:S01]  /*1ff0*/  UMOV UR8, UR5 ;  /* 0x0000000500087c82 */ /* 0x000fe20008000000 */
[----:B------:R-:W-:Y:S01]  /*2000*/  UMOV UR9, 0x40000040 ;  /* 0x4000004000097882 */ /* 0x000fe20000000000 */
[----:B------:R-:W-:Y:S01]  /*2010*/  UMOV UR10, UR6 ;  /* 0x00000006000a7c82 */ /* 0x000fe20008000000 */
[----:B------:R-:W-:Y:S01]  /*2020*/  UMOV UR11, 0x40000040 ;  /* 0x40000040000b7882 */ /* 0x000fe20000000000 */
[----:B------:R-:W-:Y:S01]  /*2030*/  UIADD3 UR5, UR41, 0x4, URZ ;  /* 0x0000000429057890 */ /* 0x000fe2000fffe03f */
[----:B------:R-:W-:Y:S01]  /*2040*/  IMAD.U32 R16, RZ, RZ, UR8 ;  /* 0x00000008ff107e24 */ /* 0x000fe2000f8e00ff */
[----:B------:R-:W-:Y:S01]  /*2050*/  UIADD3 UR6, UR4, 0x4, URZ ;  /* 0x0000000404067890 */ /* 0x000fe2000fffe03f */
[----:B------:R-:W-:Y:S01]  /*2060*/  IMAD.U32 R17, RZ, RZ, UR9 ;  /* 0x00000009ff117e24 */ /* 0x000fe2000f8e00ff */
[----:B------:R-:W-:Y:S01]  /*2070*/  UIADD3 UR4, UR4, 0x6, URZ ;  /* 0x0000000604047890 */ /* 0x000fe2000fffe03f */
[----:B------:R-:W-:-:S02]  /*2080*/  WARPGROUP.DEPBAR.LE gsb0, 0x0 ;  /* 0x00008000000079c5 */ /* 0x000fc40000010000 */
[----:B------:R-:W-:-:S06]  /*2090*/  WARPGROUP.ARRIVE ;  /* 0x00000000000079c5 */ /* 0x000fcc0000000000 */
[----:B------:R-:W-:Y:S01]  /*20a0*/  HGMMA.64x96x16.F32 R24, gdesc[UR8], R24, gsb0 ;  /* 0x01600000081879f0 */ /* 0x000fe20008000818 */
[----:B------:R-:W-:Y:S01]  /*20b0*/  UMOV UR8, UR5 ;  /* 0x0000000500087c82 */ /* 0x000fe20008000000 */
[----:B------:R-:W-:Y:S01]  /*20c0*/  UMOV UR9, 0x40000040 ;  /* 0x4000004000097882 */ /* 0x000fe20000000000 */
[----:B------:R-:W-:Y:S01]  /*20d0*/  UMOV UR10, UR6 ;  /* 0x00000006000a7c82 */ /* 0x000fe20008000000 */
[----:B------:R-:W-:Y:S01]  /*20e0*/  UMOV UR11, 0x40000040 ;  /* 0x40000040000b7882 */ /* 0x000fe20000000000 */
[----:B------:R-:W-:Y:S01]  /*20f0*/  UIADD3 UR5, UR41, 0x6, URZ ;  /* 0x0000000629057890 */ /* 0x000fe2000fffe03f */
[----:B------:R-:W-:Y:S02]  /*2100*/  IMAD.U32 R14, RZ, RZ, UR8 ;  /* 0x00000008ff0e7e24 */ /* 0x000fe4000f8e00ff */
[----:B------:R-:W-:Y:S01]  /*2110*/  IMAD.U32 R15, RZ, RZ, UR9 ;  /* 0x00000009ff0f7e24 */ /* 0x000fe2000f8e00ff */
[----:B------:R-:W-:Y:S02]  /*2120*/  WARPGROUP.DEPBAR.LE gsb0, 0x0 ;  /* 0x00008000000079c5 */ /* 0x000fe40000010000 */
[----:B------:R-:W-:-:S06]  /*2130*/  WARPGROUP.ARRIVE ;  /* 0x00000000000079c5 */ /* 0x000fcc0000000000 */
[----:B------:R-:W-:Y:S01]  /*2140*/  HGMMA.64x96x16.F32 R24, gdesc[UR8], R24, gsb0 ;  /* 0x01600000081879f0 */ /* 0x000fe20008000818 */
[----:B------:R-:W-:Y:S01]  /*2150*/  UMOV UR8, UR5 ;  /* 0x0000000500087c82 */ /* 0x000fe20008000000 */
[----:B------:R-:W-:Y:S01]  /*2160*/  UMOV UR9, 0x40000040 ;  /* 0x4000004000097882 */ /* 0x000fe20000000000 */
[----:B------:R-:W-:Y:S01]  /*2170*/  UMOV UR10, UR4 ;  /* 0x00000004000a7c82 */ /* 0x000fe20008000000 */
[----:B------:R-:W-:Y:S01]  /*2180*/  UMOV UR11, 0x40000040 ;  /* 0x40000040000b7882 */ /* 0x000fe20000000000 */
[----:B------:R-:W-:Y:S02]  /*2190*/  IMAD.U32 R2, RZ, RZ, UR8 ;  /* 0x00000008ff027e24 */ /* 0x000fe4000f8e00ff */
[----:B------:R-:W-:Y:S01]  /*21a0*/  IMAD.U32 R3, RZ, RZ, UR9 ;  /* 0x00000009ff037e24 */ /* 0x000fe2000f8e00ff */
[----:B------:R-:W-:Y:S02]  /*21b0*/  WARPGROUP.DEPBAR.LE gsb0, 0x0 ;  /* 0x00008000000079c5 */ /* 0x000fe40000010000 */
[----:B------:R-:W-:-:S06]  /*21c0*/  WARPGROUP.ARRIVE ;  /* 0x00000000000079c5 */ /* 0x000fcc0000000000 */
[----:B------:R-:W-:Y:S03]  /*21d0*/  HGMMA.64x96x16.F32 R24, gdesc[UR8], R24, gsb0 ;  /* 0x01600000081879f0 */ /* 0x000fe60008000818 */
[----:B------:R-:W-:Y:S02]  /*21e0*/  WARPGROUP.DEPBAR.LE gsb0, 0x0 ;  /* 0x00008000000079c5 */ /* 0x000fe40000010000 */
[----:B------:R-:W5:Y:S02]  /*21f0*/  SYNCS.PHASECHK.TRANS64.TRYWAIT P1, [R7+URZ+0x32410], R4 ;  /* 0x03241004070075a7 */ /* 0x000f64000802017f */
[----:B-----5:R-:W-:Y:S05]  /*2200*/  @!P1 BRA `(.L_x_10098) ;  /* 0x0000011000a09947 */ /* 0x020fea0003800000 */
.L_x_10265:
[----:B------:R-:W-:Y:S05]  /*2210*/  @!P0 BRA `(.L_x_10099) ;  /* 0x0000000000048947 */ /* 0x000fea0003800000 */
[----:B------:R-:W-:Y:S01]  /*2220*/  BPT.TRAP 0x1 ;  /* 0x000000040000795c */ /* 0x000fe20000300000 */
.L_x_10099:
[----:B------:R0:W0:Y:S01]  /*2230*/  SYNCS.PHASECHK.TRANS64.TRYWAIT P1, [R0+URZ+0x32450], R5 ;  /* 0x03245005000075a7 */ /* 0x000022000802017f */
[----:B------:R-:W-:Y:S05]  /*2240*/  @!P0 BRA `(.L_x_10100) ;  /* 0x0000000000048947 */ /* 0x000fea0003800000 */
[----:B------:R-:W-:Y:S01]  /*2250*/  BPT.TRAP 0x1 ;  /* 0x000000040000795c */ /* 0x000fe20000300000 */
.L_x_10100:
[----:B0-----:R-:W-:Y:S05]  /*2260*/  @P1 BRA `(.L_x_10101) ;  /* 0x0000000000081947 */ /* 0x001fea0003800000 */
[----:B------:R-:W0:Y:S02]  /*2270*/  SYNCS.PHASECHK.TRANS64.TRYWAIT P1, [R0+URZ+0x32450], R5 ;  /* 0x03245005000075a7 */ /* 0x000e24000802017f */
[----:B0-----:R-:W-:Y:S05]  /*2280*/  @!P1 BRA `(.L_x_10102) ;  /* 0x0000011000949947 */ /* 0x001fea0003800000 */
.L_x_10101:
[----:B------:R-:W-:Y:S01]  /*2290*/  R2UR UR5, R7 ;  /* 0x00000000070572ca */ /* 0x000fe200000e0000 */
[----:B------:R-:W-:Y:S01]  /*22a0*/  WARPGROUP.ARRIVE ;  /* 0x00000000000079c5 */ /* 0x000fe20000000000 */
[----:B------:R-:W-:Y:S01]  /*22b0*/  UMOV UR11, 0x40000040 ;  /* 0x40000040000b7882 */ /* 0x000fe20000000000 */
[----:B------:R-:W-:Y:S01]  /*22c0*/  UMOV UR9, 0x40000040 ;  /* 0x4000004000097882 */ /* 0x000fe20000000000 */
[----:B------:R-:W-:Y:S01]  /*22d0*/  UMOV UR13, 0x40000040 ;  /* 0x40000040000d7882 */ /* 0x000fe20000000000 */
[----:B------:R-:W-:Y:S01]  /*22e0*/  UMOV UR15, 0x40000040 ;  /* 0x40000040000f7882 */ /* 0x000fe20000000000 */
[----:B-1----:R-:W-:Y:S01]  /*22f0*/  IMAD.U32 R7, RZ, RZ, UR13 ;  /* 0x0000000dff077e24 */ /* 0x002fe2000f8e00ff */
[----:B------:R-:W-:Y:S01]  /*2300*/  UMOV UR17, 0x40000040 ;  /* 0x4000004000117882 */ /* 0x000fe20000000000 */
[----:B---34-:R-:W-:Y:S01]  /*2310*/  IMAD.U32 R5, RZ, RZ, UR9 ;  /* 0x00000009ff057e24 */ /* 0x018fe2000f8e00ff */
[----:B------:R-:W-:Y:S01]  /*2320*/  UMOV UR19, 0x40000040 ;  /* 0x4000004000137882 */ /* 0x000fe20000000000 */
[----:B------:R-:W-:Y:S01]  /*2330*/  UMOV UR21, 0x40000040 ;  /* 0x4000004000157882 */ /* 0x000fe20000000000 */
[----:B------:R-:W-:Y:S01]  /*2340*/  UMOV UR23, 0x40000040 ;  /* 0x4000004000177882 */ /* 0x000fe20000000000 */
[----:B------:R-:W-:Y:S01]  /*2350*/  UMOV UR25, 0x40000040 ;  /* 0x4000004000197882 */ /* 0x000fe20000000000 */
[----:B------:R-:W-:Y:S01]  /*2360*/  UIADD3 UR4, UR5, 0x400, URZ ;  /* 0x0000040005047890 */ /* 0x000fe2000fffe03f */
[----:B------:R-:W-:Y:S01]  /*2370*/  IMAD R152, R165, -0x60, R152 ;  /* 0xffffffa0a5987824 */ /* 0x000fe200078e0298 */
[----:B------:R-:W-:Y:S01]  /*2380*/  ULEA UR40, UR40, UR5, 0xd ;  /* 0x0000000528287291 */ /* 0x000fe2000f8e683f */
[----:B------:R-:W0:Y:S01]  /*2390*/  S2R R77, SR_TID.X ;  /* 0x00000000004d7919 */ /* 0x000e220000002100 */
[----:B------:R-:W-:-:S02]  /*23a0*/  USHF.R.U32.HI UR4, URZ, 0x4, UR4 ;  /* 0x000000043f047899 */ /* 0x000fc40008011604 */
[----:B------:R-:W-:Y:S01]  /*23b0*/  UIADD3 UR40, UR40, 0x22400, URZ ;  /* 0x0002240028287890 */ /* 0x000fe2000fffe03f */
[----:B------:R-:W-:Y:S01]  /*23c0*/  IADD3 R152, -R201, 0x60, R152 ;  /* 0x00000060c9987810 */ /* 0x000fe20007ffe198 */
[----:B------:R-:W-:Y:S02]  /*23d0*/  ULOP3.LUT UR7, UR4, 0x3fff, URZ, 0xc0, !UPT ;  /* 0x00003fff04077892 */ /* 0x000fe4000f8ec03f */
[----:B------:R-:W-:Y:S01]  /*23e0*/  USHF.R.U32.HI UR40, URZ, 0x4, UR40 ;  /* 0x000000043f287899 */ /* 0x000fe20008011628 */
[C---:B------:R-:W-:Y:S01]  /*23f0*/  ISETP.GT.AND P4, PT, R152.reuse, RZ, PT ;  /* 0x000000ff9800720c */ /* 0x040fe20003f84270 */
[----:B------:R-:W-:Y:S01]  /*2400*/  ULOP3.LUT UR60, UR7, 0x10000, URZ, 0xfc, !UPT ;  /* 0x00010000073c7892 */ /* 0x000fe2000f8efc3f */
[C---:B------:R-:W-:Y:S01]  /*2410*/  ISETP.GT.AND P5, PT, R152.reuse, 0x1, PT ;  /* 0x000000019800780c */ /* 0x040fe20003fa4270 */
[----:B------:R-:W-:Y:S01]  /*2420*/  ULOP3.LUT UR4, UR40, 0x3fff, URZ, 0xc0, !UPT ;  /* 0x00003fff28047892 */ /* 0x000fe2000f8ec03f */
[C---:B------:R-:W-:Y:S01]  /*2430*/  ISETP.GT.AND P6, PT, R152.reuse, 0x8, PT ;  /* 0x000000089800780c */ /* 0x040fe20003fc4270 */
[----:B------:R-:W-:Y:S01]  /*2440*/  UIMAD UR5, UR36, 0xc00, UR60 ;  /* 0x00000c00240578a4 */ /* 0x000fe2000f8e023c */
[C---:B------:R-:W-:Y:S01]  /*2450*/  ISETP.GT.AND P1, PT, R152.reuse, 0x9, PT ;  /* 0x000000099800780c */ /* 0x040fe20003f24270 */
[----:B------:R-:W-:Y:S01]  /*2460*/  ULOP3.LUT UR4, UR4, 0x10000, URZ, 0xfc, !UPT ;  /* 0x0001000004047892 */ /* 0x000fe2000f8efc3f */
[C---:B------:R-:W-:Y:S01]  /*2470*/  ISETP.GT.AND P2, PT, R152.reuse, 0x10, PT ;  /* 0x000000109800780c */ /* 0x040fe20003f44270 */
[----:B------:R-:W-:Y:S01]  /*2480*/  UIADD3 UR18, UR5, 0x306, URZ ;  /* 0x0000030605127890 */ /* 0x000fe2000fffe03f */
[----:B------:R-:W-:Y:S01]  /*2490*/  ISETP.GT.AND P3, PT, R152, 0x11, PT ;  /* 0x000000119800780c */ /* 0x000fe20003f64270 */
[----:B------:R-:W-:Y:S01]  /*24a0*/  UIADD3 UR6, UR4, 0x2, URZ ;  /* 0x0000000204067890 */ /* 0x000fe2000fffe03f */
[----:B------:R-:W-:-:S02]  /*24b0*/  UMOV UR10, UR5 ;  /* 0x00000005000a7c82 */ /* 0x000fc40008000000 */
[----:B------:R-:W-:Y:S01]  /*24c0*/  UMOV UR8, UR4 ;  /* 0x0000000400087c82 */ /* 0x000fe20008000000 */
[----:B------:R-:W-:Y:S01]  /*24d0*/  UIADD3 UR16, UR4, 0x406, URZ ;  /* 0x0000040604107890 */ /* 0x000fe2000fffe03f */
[----:B------:R-:W-:Y:S01]  /*24e0*/  HGMMA.64x96x16.F32 R24, gdesc[UR8], R24, gsb0 ;  /* 0x01600000081879f0 */ /* 0x000fe20008000818 */
[----:B------:R-:W-:Y:S01]  /*24f0*/  IMAD.U32 R4, RZ, RZ, UR8 ;  /* 0x00000008ff047e24 */ /* 0x000fe2000f8e00ff */
[----:B------:R-:W-:Y:S01]  /*2500*/  UIADD3 UR8, UR5, 0x2, URZ ;  /* 0x0000000205087890 */ /* 0x000fe2000fffe03f */
[----:B------:R-:W-:Y:S01]  /*2510*/  UMOV UR12, UR6 ;  /* 0x00000006000c7c82 */ /* 0x000fe20008000000 */
[----:B------:R-:W-:Y:S01]  /*2520*/  UIADD3 UR6, UR4, 0x4, URZ ;  /* 0x0000000404067890 */ /* 0x000fe2000fffe03f */
[----:B------:R-:W-:Y:S01]  /*2530*/  IMAD.U32 R6, RZ, RZ, UR12 ;  /* 0x0000000cff067e24 */ /* 0x000fe2000f8e00ff */
[----:B------:R-:W-:-:S03]  /*2540*/  UIADD3 UR10, UR5, 0x302, URZ ;  /* 0x00000302050a7890 */ /* 0x000fc6000fffe03f */
[----:B------:R-:W-:Y:S01]  /*2550*/  UMOV UR14, UR8 ;  /* 0x00000008000e7c82 */ /* 0x000fe20008000000 */
[----:B------:R-:W-:Y:S01]  /*2560*/  UIADD3 UR8, UR5, 0x4, URZ ;  /* 0x0000000405087890 */ /* 0x000fe2000fffe03f */
[----:B------:R-:W-:Y:S01]  /*2570*/  UMOV UR9, 0x40000040 ;  /* 0x4000004000097882 */ /* 0x000fe20000000000 */
[----:B------:R-:W-:Y:S01]  /*2580*/  UMOV UR11, 0x40000040 ;  /* 0x40000040000b7882 */ /* 0x000fe20000000000 */
[----:B------:R-:W-:Y:S02]  /*2590*/  UIADD3 UR20, UR4, 0x800, URZ ;  /* 0x0000080004147890 */ /* 0x000fe4000fffe03f */
[----:B------:R-:W-:Y:S02]  /*25a0*/  UIADD3 UR22, UR5, 0x600, URZ ;  /* 0x0000060005167890 */ /* 0x000fe4000fffe03f */
[----:B------:R-:W-:Y:S02]  /*25b0*/  UIADD3 UR24, UR4, 0x802, URZ ;  /* 0x0000080204187890 */ /* 0x000fe4000fffe03f */
[----:B------:R-:W-:Y:S01]  /*25c0*/  UIADD3 UR26, UR5, 0x602, URZ ;  /* 0x00000602051a7890 */ /* 0x000fe2000fffe03f */
        /* <DEDUP_REMOVED lines=25> */
[----:B------:R-:W-:Y:S01]  /*2760*/  ULOP3.LUT UR7, UR7, 0x3000000, URZ, 0xfc, !UPT ;  /* 0x0300000007077892 */ /* 0x000fe2000f8efc3f */
        /* <DEDUP_REMOVED lines=35> */
[----:B------:R-:W-:Y:S02]  /*29a0*/  UIADD3 UR12, UR4, 0x404, URZ ;  /* 0x00000404040c7890 */ /* 0x000fe4000fffe03f */
[----:B------:R-:W-:Y:S01]  /*29b0*/  UIADD3 UR14, UR5, 0x304, URZ ;  /* 0x00000304050e7890 */ /* 0x000fe2000fffe03f */
[----:B------:R-:W-:Y:S01]  /*29c0*/  UMOV UR13, 0x40000040 ;  /* 0x40000040000d7882 */ /* 0x000fe20000000000 */
[----:B------:R-:W-:Y:S01]  /*29d0*/  UMOV UR15, 0x40000040 ;  /* 0x40000040000f7882 */ /* 0x000fe20000000000 */
[----:B------:R-:W-:Y:S01]  /*29e0*/  ULDC UR4, c[0x0][0xad0] ;  /* 0x0002b40000047ab9 */ /* 0x000fe20000000800 */
[----:B------:R-:W-:Y:S02]  /*29f0*/  WARPGROUP.DEPBAR.LE gsb0, 0x0 ;  /* 0x00008000000079c5 */ /* 0x000fe40000010000 */
[----:B------:R-:W-:-:S06]  /*2a00*/  WARPGROUP.ARRIVE ;  /* 0x00000000000079c5 */ /* 0x000fcc0000000000 */
[----:B------:R-:W-:Y:S01]  /*2a10*/  HGMMA.64x96x16.F32 R24, gdesc[UR8], R24, gsb0 ;  /* 0x01600000081879f0 */ /* 0x000fe20008000818 */
[----:B------:R-:W-:Y:S02]  /*2a20*/  UMOV UR11, 0x40000040 ;  /* 0x40000040000b7882 */ /* 0x000fe40000000000 */
[----:B------:R-:W-:Y:S02]  /*2a30*/  WARPGROUP.DEPBAR.LE gsb0, 0x0 ;  /* 0x00008000000079c5 */ /* 0x000fe40000010000 */
[----:B------:R-:W-:-:S06]  /*2a40*/  WARPGROUP.ARRIVE ;  /* 0x00000000000079c5 */ /* 0x000fcc0000000000 */
[----:B------:R-:W-:Y:S01]  /*2a50*/  HGMMA.64x96x16.F32 R24, gdesc[UR12], R24, gsb0 ;  /* 0x016000000c1879f0 */ /* 0x000fe20008000818 */
[----:B------:R-:W-:Y:S02]  /*2a60*/  UMOV UR15, 0x40000040 ;  /* 0x40000040000f7882 */ /* 0x000fe40000000000 */
        /* <DEDUP_REMOVED lines=51> */
[----:B---3--:R-:W-:Y:S01]  /*2da0*/  FMUL.FTZ R25, R34, UR4 ;  /* 0x0000000422197c20 */ /* 0x008fe20008410000 */
[----:B-1----:R-:W-:Y:S01]  /*2db0*/  FSEL R24, R24, -INF , P4 ;  /* 0xff80000018187808 */ /* 0x002fe20002000000 */
[----:B------:R-:W-:Y:S01]  /*2dc0*/  FMUL.FTZ R49, R49, UR4 ;  /* 0x0000000431317c20 */ /* 0x000fe20008410000 */
[----:B------:R-:W-:Y:S01]  /*2dd0*/  FMUL.FTZ R43, R43, UR4 ;  /* 0x000000042b2b7c20 */ /* 0x000fe20008410000 */
[----:B------:R-:W-:Y:S01]  /*2de0*/  FMUL.FTZ R50, R50, UR4 ;  /* 0x0000000432327c20 */ /* 0x000fe20008410000 */
[----:B------:R-:W-:Y:S01]  /*2df0*/  FMUL.FTZ R52, R52, UR4 ;  /* 0x0000000434347c20 */ /* 0x000fe20008410000 */
[----:B------:R-:W-:Y:S01]  /*2e00*/  FMUL.FTZ R53, R53, UR4 ;  /* 0x0000000435357c20 */ /* 0x000fe20008410000 */
[----:B------:R-:W1:Y:S01]  /*2e10*/  MUFU.TANH R28, R28 ;  /* 0x0000001c001c7308 */ /* 0x000e620000002400 */
[----:B----4-:R-:W-:Y:S01]  /*2e20*/  FSEL R26, R26, -INF , P5 ;  /* 0xff8000001a1a7808 */ /* 0x010fe20002800000 */
        /* <DEDUP_REMOVED lines=15> */
[----:B---3--:R-:W-:Y:S01]  /*2f20*/  FMUL.FTZ R29, R38, UR4 ;  /* 0x00000004261d7c20 */ /* 0x008fe20008410000 */
[----:B-1----:R-:W-:Y:S01]  /*2f30*/  FSEL R28, R28, -INF , P6 ;  /* 0xff8000001c1c7808 */ /* 0x002fe20003000000 */
[----:B------:R-:W-:Y:S01]  /*2f40*/  FMUL.FTZ R69, R69, UR4 ;  /* 0x0000000445457c20 */ /* 0x000fe20008410000 */
[----:B------:R-:W-:Y:S01]  /*2f50*/  FMUL.FTZ R62, R62, UR4 ;  /* 0x000000043e3e7c20 */ /* 0x000fe20008410000 */
[----:B------:R-:W-:Y:S01]  /*2f60*/  FMUL.FTZ R63, R63, UR4 ;  /* 0x000000043f3f7c20 */ /* 0x000fe20008410000 */
[----:B------:R-:W-:Y:S01]  /*2f70*/  FMUL.FTZ R66, R66, UR4 ;  /* 0x0000000442427c20 */ /* 0x000fe20008410000 */
[----:B------:R-:W-:Y:S01]  /*2f80*/  FMUL.FTZ R67, R67, UR4 ;  /* 0x0000000443437c20 */ /* 0x000fe20008410000 */
[----:B------:R-:W-:Y:S01]  /*2f90*/  MUFU.TANH R20, R20 ;  /* 0x0000001400147308 */ /* 0x000fe20000002400 */
[----:B----4-:R-:W-:Y:S01]  /*2fa0*/  FSEL R30, R30, -INF , P1 ;  /* 0xff8000001e1e7808 */ /* 0x010fe20000800000 */
[----:B------:R-:W-:Y:S01]  /*2fb0*/  FMUL.FTZ R70, R70, UR4 ;  /* 0x0000000446467c20 */ /* 0x000fe20008410000 */
[----:B------:R-:W-:-:S05]  /*2fc0*/  FMUL.FTZ R71, R71, UR4 ;  /* 0x0000000447477c20 */ /* 0x000fca0008410000 */
[----:B------:R-:W1:Y:S01]  /*2fd0*/  MUFU.TANH R34, R33 ;  /* 0x0000002100227308 */ /* 0x000e620000002400 */
[----:B-----5:R-:W-:-:S07]  /*2fe0*/  FSEL R32, R32, -INF , P2 ;  /* 0xff80000020207808 */ /* 0x020fce0001000000 */
[----:B------:R-:W3:Y:S08]  /*2ff0*/  MUFU.TANH R27, R27 ;  /* 0x0000001b001b7308 */ /* 0x000ef00000002400 */
[----:B------:R4:W-:Y:S01]  /*3000*/  MUFU.TANH R74, R29 ;  /* 0x0000001d004a7308 */ /* 0x0009e20000002400 */
[----:B-1----:R-:W-:-:S07]  /*3010*/  FSEL R34, R34, -INF , P3 ;  /* 0xff80000022227808 */ /* 0x002fce0001800000 */
[----:B------:R-:W-:Y:S01]  /*3020*/  MUFU.TANH R36, R36 ;  /* 0x0000002400247308 */ /* 0x000fe20000002400 */
[----:B----4-:R-:W-:Y:S02]  /*3030*/  FSEL R29, R21, -INF , P6 ;  /* 0xff800000151d7808 */ /* 0x010fe40003000000 */
[----:B------:R-:W-:Y:S02]  /*3040*/  FMNMX.FTZ R21, R24, R26, !PT ;  /* 0x0000001a18157209 */ /* 0x000fe40007810000 */
[----:B---3--:R-:W-:Y:S02]  /*3050*/  FSEL R27, R27, -INF , P5 ;  /* 0xff8000001b1b7808 */ /* 0x008fe40002800000 */
[----:B------:R-:W-:Y:S01]  /*3060*/  FMNMX.FTZ R21, R28, R21, !PT ;  /* 0x000000151c157209 */ /* 0x000fe20007810000 */
[----:B------:R-:W1:Y:S01]  /*3070*/  MUFU.TANH R38, R37 ;  /* 0x0000002500267308 */ /* 0x000e620000002400 */
[----:B------:R-:W-:Y:S02]  /*3080*/  ISETP.GT.AND P5, PT, R152, 0x19, PT ;  /* 0x000000199800780c */ /* 0x000fe40003fa4270 */
[----:B------:R-:W-:-:S02]  /*3090*/  FMNMX.FTZ R21, R30, R21, !PT ;  /* 0x000000151e157209 */ /* 0x000fc40007810000 */
[----:B------:R-:W-:Y:S02]  /*30a0*/  ISETP.GT.AND P6, PT, R152, 0x20, PT ;  /* 0x000000209800780c */ /* 0x000fe40003fc4270 */
[----:B------:R-:W-:Y:S01]  /*30b0*/  FMNMX.FTZ R21, R32, R21, !PT ;  /* 0x0000001520157209 */ /* 0x000fe20007810000 */
[----:B------:R3:W4:Y:S03]  /*30c0*/  MUFU.TANH R73, R25 ;  /* 0x0000001900497308 */ /* 0x0007260000002400 */
[----:B------:R-:W-:-:S05]  /*30d0*/  FMNMX.FTZ R21, R34, R21, !PT ;  /* 0x0000001522157209 */ /* 0x000fca0007810000 */
[----:B------:R-:W5:Y:S01]  /*30e0*/  MUFU.TANH R31, R31 ;  /* 0x0000001f001f7308 */ /* 0x000f620000002400 */
[----:B---3--:R-:W-:Y:S01]  /*30f0*/  FMUL.FTZ R25, R42, UR4 ;  /* 0x000000042a197c20 */ /* 0x008fe20008410000 */
[----:B-1----:R-:W-:Y:S01]  /*3100*/  FSEL R38, R38, -INF , P5 ;  /* 0xff80000026267808 */ /* 0x002fe20002800000 */
[----:B------:R-:W-:-:S05]  /*3110*/  ULDC UR4, c[0x0][0xa80] ;  /* 0x0002a00000047ab9 */ /* 0x000fca0000000800 */
[----:B------:R-:W1:Y:S01]  /*3120*/  MUFU.TANH R40, R40 ;  /* 0x0000002800287308 */ /* 0x000e620000002400 */
[----:B----4-:R-:W-:Y:S02]  /*3130*/  FSEL R33, R73, -INF , P2 ;  /* 0xff80000049217808 */ /* 0x010fe40001000000 */
[----:B------:R-:W-:-:S05]  /*3140*/  ISETP.GT.AND P2, PT, R152, 0x28, PT ;  /* 0x000000289800780c */ /* 0x000fca0003f44270 */
[----:B------:R3:W4:Y:S01]  /*3150*/  MUFU.TANH R76, R25 ;  /* 0x00000019004c7308 */ /* 0x0007220000002400 */
[----:B-----5:R-:W-:Y:S02]  /*3160*/  FSEL R31, R31, -INF , P1 ;  /* 0xff8000001f1f7808 */ /* 0x020fe40000800000 */
[----:B------:R-:W-:-:S05]  /*3170*/  ISETP.GT.AND P1, PT, R152, 0x21, PT ;  /* 0x000000219800780c */ /* 0x000fca0003f24270 */
[----:B------:R4:W5:Y:S01]  /*3180*/  MUFU.TANH R42, R41 ;  /* 0x00000029002a7308 */ /* 0x0009620000002400 */
[----:B---3--:R-:W-:Y:S02]  /*3190*/  FSEL R25, R20, -INF , P4 ;  /* 0xff80000014197808 */ /* 0x008fe40002000000 */
[----:B------:R-:W-:Y:S02]  /*31a0*/  ISETP.GT.AND P4, PT, R152, 0x18, PT ;  /* 0x000000189800780c */ /* 0x000fe40003f84270 */
[----:B-1----:R-:W-:Y:S02]  /*31b0*/  FSEL R40, R40, -INF , P6 ;  /* 0xff80000028287808 */ /* 0x002fe40003000000 */
[----:B------:R-:W-:Y:S01]  /*31c0*/  FSEL R36, R36, -INF , P4 ;  /* 0xff80000024247808 */ /* 0x000fe20002000000 */
[----:B------:R-:W-:Y:S01]  /*31d0*/  MUFU.TANH R35, R35 ;  /* 0x0000002300237308 */ /* 0x000fe20000002400 */
[----:B----4-:R-:W-:Y:S02]  /*31e0*/  FSEL R41, R76, -INF , P6 ;  /* 0xff8000004c297808 */ /* 0x010fe40003000000 */
[----:B------:R-:W-:-:S02]  /*31f0*/  FMNMX.FTZ R21, R36, R21, !PT ;  /* 0x0000001524157209 */ /* 0x000fc40007810000 */
[----:B------:R-:W-:Y:S02]  /*3200*/  ISETP.GT.AND P6, PT, R152, 0x38, PT ;  /* 0x000000389800780c */ /* 0x000fe40003fc4270 */
[----:B------:R-:W-:Y:S01]  /*3210*/  FMNMX.FTZ R21, R38, R21, !PT ;  /* 0x0000001526157209 */ /* 0x000fe20007810000 */
[----:B------:R-:W1:Y:S01]  /*3220*/  MUFU.TANH R44, R44 ;  /* 0x0000002c002c7308 */ /* 0x000e620000002400 */
[----:B-----5:R-:W-:Y:S02]  /*3230*/  FSEL R42, R42, -INF , P1 ;  /* 0xff8000002a2a7808 */ /* 0x020fe40000800000 */
[----:B------:R-:W-:Y:S02]  /*3240*/  FMNMX.FTZ R21, R40, R21, !PT ;  /* 0x0000001528157209 */ /* 0x000fe40007810000 */
[----:B------:R-:W-:Y:S02]  /*3250*/  FMNMX.FTZ R20, R25, R27, !PT ;  /* 0x0000001b19147209 */ /* 0x000fe40007810000 */
[----:B------:R-:W-:Y:S01]  /*3260*/  FMNMX.FTZ R21, R42, R21, !PT ;  /* 0x000000152a157209 */ /* 0x000fe20007810000 */
[----:B------:R-:W3:Y:S01]  /*3270*/  MUFU.TANH R46, R46 ;  /* 0x0000002e002e7308 */ /* 0x000ee20000002400 */
[----:B------:R-:W-:-:S04]  /*3280*/  FMNMX.FTZ R20, R29, R20, !PT ;  /* 0x000000141d147209 */ /* 0x000fc80007810000 */
[----:B------:R-:W-:-:S03]  /*3290*/  FMNMX.FTZ R20, R31, R20, !PT ;  /* 0x000000141f147209 */ /* 0x000fc60007810000 */
[----:B------:R-:W4:Y:S01]  /*32a0*/  MUFU.TANH R45, R45 ;  /* 0x0000002d002d7308 */ /* 0x000f220000002400 */
[----:B-1----:R-:W-:Y:S02]  /*32b0*/  FSEL R44, R44, -INF , P2 ;  /* 0xff8000002c2c7808 */ /* 0x002fe40001000000 */
[----:B------:R-:W-:Y:S02]  /*32c0*/  FMNMX.FTZ R20, R33, R20, !PT ;  /* 0x0000001421147209 */ /* 0x000fe40007810000 */
[----:B------:R-:W-:-:S03]  /*32d0*/  FMNMX.FTZ R21, R44, R21, !PT ;  /* 0x000000152c157209 */ /* 0x000fc60007810000 */
[----:B------:R1:W5:Y:S01]  /*32e0*/  MUFU.TANH R75, R39 ;  /* 0x00000027004b7308 */ /* 0x0003620000002400 */
[----:B---3--:R-:W-:Y:S02]  /*32f0*/  FSEL R163, R46, -INF , P2 ;  /* 0xff8000002ea37808 */ /* 0x008fe40001000000 */
[----:B------:R-:W-:-:S05]  /*3300*/  ISETP.GT.AND P2, PT, R152, 0x40, PT ;  /* 0x000000409800780c */ /* 0x000fca0003f44270 */
[----:B------:R-:W3:Y:S01]  /*3310*/  MUFU.TANH R48, R48 ;  /* 0x0000003000307308 */ /* 0x000ee20000002400 */
[----:B-1----:R-:W-:Y:S02]  /*3320*/  FSEL R39, R35, -INF , P3 ;  /* 0xff80000023277808 */ /* 0x002fe40001800000 */
[----:B------:R-:W-:Y:S02]  /*3330*/  ISETP.GT.AND P3, PT, R152, 0x29, PT ;  /* 0x000000299800780c */ /* 0x000fe40003f64270 */
[----:B------:R-:W-:Y:S02]  /*3340*/  FSEL R35, R74, -INF , P4 ;  /* 0xff8000004a237808 */ /* 0x000fe40002000000 */
[----:B------:R-:W-:Y:S01]  /*3350*/  ISETP.GT.AND P4, PT, R152, 0x30, PT ;  /* 0x000000309800780c */ /* 0x000fe20003f84270 */
[----:B------:R-:W1:Y:S01]  /*3360*/  MUFU.TANH R49, R49 ;  /* 0x0000003100317308 */ /* 0x000e620000002400 */
[----:B----4-:R-:W-:Y:S02]  /*3370*/  FSEL R46, R45, -INF , P3 ;  /* 0xff8000002d2e7808 */ /* 0x010fe40001800000 */
[----:B-----5:R-:W-:-:S02]  /*3380*/  FSEL R37, R75, -INF , P5 ;  /* 0xff8000004b257808 */ /* 0x020fc40002800000 */
[----:B------:R-:W-:Y:S02]  /*3390*/  ISETP.GT.AND P5, PT, R152, 0x31, PT ;  /* 0x000000319800780c */ /* 0x000fe40003fa4270 */
[----:B------:R-:W-:Y:S01]  /*33a0*/  FMNMX.FTZ R21, R46, R21, !PT ;  /* 0x000000152e157209 */ /* 0x000fe20007810000 */
[----:B------:R-:W4:Y:S01]  /*33b0*/  MUFU.TANH R43, R43 ;  /* 0x0000002b002b7308 */ /* 0x000f220000002400 */
[----:B---3--:R-:W-:Y:S02]  /*33c0*/  FSEL R48, R48, -INF , P4 ;  /* 0xff80000030307808 */ /* 0x008fe40002000000 */
[----:B------:R-:W-:Y:S02]  /*33d0*/  FMNMX.FTZ R20, R39, R20, !PT ;  /* 0x0000001427147209 */ /* 0x000fe40007810000 */
[----:B------:R-:W-:Y:S02]  /*33e0*/  FMNMX.FTZ R21, R48, R21, !PT ;  /* 0x0000001530157209 */ /* 0x000fe40007810000 */
[----:B------:R-:W-:Y:S01]  /*33f0*/  FMNMX.FTZ R20, R35, R20, !PT ;  /* 0x0000001423147209 */ /* 0x000fe20007810000 */
[----:B------:R-:W3:Y:S01]  /*3400*/  MUFU.TANH R50, R50 ;  /* 0x0000003200327308 */ /* 0x000ee20000002400 */
[----:B-1----:R-:W-:-:S02]  /*3410*/  FSEL R192, R49, -INF , P5 ;  /* 0xff80000031c07808 */ /* 0x002fc40002800000 */
[----:B------:R-:W-:Y:S02]  /*3420*/  FMNMX.FTZ R20, R37, R20, !PT ;  /* 0x0000001425147209 */ /* 0x000fe40007810000 */
[----:B------:R-:W-:Y:S02]  /*3430*/  FMNMX.FTZ R21, R192, R21, !PT ;  /* 0x00000015c0157209 */ /* 0x000fe40007810000 */
[----:B------:R-:W-:Y:S01]  /*3440*/  FMNMX.FTZ R20, R41, R20, !PT ;  /* 0x0000001429147209 */ /* 0x000fe20007810000 */
[----:B------:R-:W1:Y:S01]  /*3450*/  MUFU.TANH R52, R52 ;  /* 0x0000003400347308 */ /* 0x000e620000002400 */
[----:B----4-:R-:W-:Y:S02]  /*3460*/  FSEL R43, R43, -INF , P1 ;  /* 0xff8000002b2b7808 */ /* 0x010fe40000800000 */
[----:B------:R-:W-:Y:S02]  /*3470*/  ISETP.GT.AND P1, PT, R152, 0x39, PT ;  /* 0x000000399800780c */ /* 0x000fe40003f24270 */
[----:B------:R-:W-:-:S03]  /*3480*/  FMNMX.FTZ R20, R43, R20, !PT ;  /* 0x000000142b147209 */ /* 0x000fc60007810000 */
[----:B------:R-:W4:Y:S01]  /*3490*/  MUFU.TANH R53, R53 ;  /* 0x0000003500357308 */ /* 0x000f220000002400 */
[----:B---3--:R-:W-:Y:S02]  /*34a0*/  FSEL R169, R50, -INF , P4 ;  /* 0xff80000032a97808 */ /* 0x008fe40002000000 */
[----:B------:R-:W-:-:S05]  /*34b0*/  ISETP.GT.AND P4, PT, R152, 0x48, PT ;  /* 0x000000489800780c */ /* 0x000fca0003f84270 */
[----:B------:R-:W3:Y:S01]  /*34c0*/  MUFU.TANH R47, R47 ;  /* 0x0000002f002f7308 */ /* 0x000ee20000002400 */
[----:B-1----:R-:W-:-:S04]  /*34d0*/  FSEL R50, R52, -INF , P6 ;  /* 0xff80000034327808 */ /* 0x002fc80003000000 */
[----:B------:R-:W-:-:S03]  /*34e0*/  FMNMX.FTZ R21, R50, R21, !PT ;  /* 0x0000001532157209 */ /* 0x000fc60007810000 */
[----:B------:R-:W1:Y:S01]  /*34f0*/  MUFU.TANH R56, R56 ;  /* 0x0000003800387308 */ /* 0x000e620000002400 */
[----:B----4-:R-:W-:-:S04]  /*3500*/  FSEL R52, R53, -INF , P1 ;  /* 0xff80000035347808 */ /* 0x010fc80000800000 */
        /* <DEDUP_REMOVED lines=8> */
[----:B----4-:R-:W-:Y:S02]  /*3590*/  FSEL R171, R54, -INF , P6 ;  /* 0xff80000036ab7808 */ /* 0x010fe40003000000 */
[----:B------:R-:W-:-:S05]  /*35a0*/  ISETP.GT.AND P6, PT, R152, 0x50, PT ;  /* 0x000000509800780c */ /* 0x000fca0003fc4270 */
[----:B------:R-:W4:Y:S01]  /*35b0*/  MUFU.TANH R60, R60 ;  /* 0x0000003c003c7308 */ /* 0x000f220000002400 */
[----:B---3--:R-:W-:-:S04]  /*35c0*/  FSEL R54, R57, -INF , P3 ;  /* 0xff80000039367808 */ /* 0x008fc80001800000 */
[----:B------:R-:W-:-:S03]  /*35d0*/  FMNMX.FTZ R21, R54, R21, !PT ;  /* 0x0000001536157209 */ /* 0x000fc60007810000 */
[----:B------:R-:W3:Y:S01]  /*35e0*/  MUFU.TANH R58, R58 ;  /* 0x0000003a003a7308 */ /* 0x000ee20000002400 */
[----:B-1----:R-:W-:Y:S02]  /*35f0*/  FSEL R170, R51, -INF , P5 ;  /* 0xff80000033aa7808 */ /* 0x002fe40002800000 */
[----:B------:R-:W-:-:S05]  /*3600*/  ISETP.GT.AND P5, PT, R152, 0x49, PT ;  /* 0x000000499800780c */ /* 0x000fca0003fa4270 */
        /* <DEDUP_REMOVED lines=26> */
[----:B------:R-:W-:Y:S02]  /*37b0*/  FMNMX.FTZ R45, R176, R21, !PT ;  /* 0x00000015b02d7209 */ /* 0x000fe40007810000 */
[----:B------:R-:W-:Y:S01]  /*37c0*/  FMNMX.FTZ R21, R163, R20, !PT ;  /* 0x00000014a3157209 */ /* 0x000fe20007810000 */
[----:B------:R-:W1:Y:S01]  /*37d0*/  MUFU.TANH R66, R66 ;  /* 0x0000004200427308 */ /* 0x000e620000002400 */
[----:B----4-:R-:W-:Y:S01]  /*37e0*/  FSEL R184, R62, -INF , P4 ;  /* 0xff8000003eb87808 */ /* 0x010fe20002000000 */
[----:B------:R-:W4:Y:S01]  /*37f0*/  SHFL.BFLY PT, R68, R45, 0x2, 0x1f ;  /* 0x0c401f002d447f89 */ /* 0x000f2200000e0000 */
[----:B------:R-:W-:-:S04]  /*3800*/  FMNMX.FTZ R20, R172, R21, !PT ;  /* 0x00000015ac147209 */ /* 0x000fc80007810000 */
[----:B------:R-:W-:Y:S01]  /*3810*/  FMNMX.FTZ R21, R169, R20, !PT ;  /* 0x00000014a9157209 */ /* 0x000fe20007810000 */
[----:B------:R-:W5:Y:S01]  /*3820*/  MUFU.TANH R67, R67 ;  /* 0x0000004300437308 */ /* 0x000f620000002400 */
[----:B---3--:R-:W-:Y:S02]  /*3830*/  FSEL R182, R63, -INF , P5 ;  /* 0xff8000003fb67808 */ /* 0x008fe40002800000 */
[----:B------:R-:W-:-:S04]  /*3840*/  FMNMX.FTZ R20, R170, R21, !PT ;  /* 0x00000015aa147209 */ /* 0x000fc80007810000 */
[----:B------:R-:W-:Y:S01]  /*3850*/  FMNMX.FTZ R20, R171, R20, !PT ;  /* 0x00000014ab147209 */ /* 0x000fe20007810000 */
[----:B------:R-:W3:Y:S01]  /*3860*/  MUFU.TANH R70, R70 ;  /* 0x0000004600467308 */ /* 0x000ee20000002400 */
[----:B-1----:R-:W-:Y:S02]  /*3870*/  FSEL R186, R66, -INF , P6 ;  /* 0xff80000042ba7808 */ /* 0x002fe40003000000 */
[----:B------:R-:W-:-:S04]  /*3880*/  FMNMX.FTZ R21, R177, R20, !PT ;  /* 0x00000014b1157209 */ /* 0x000fc80007810000 */
[----:B------:R-:W-:Y:S01]  /*3890*/  FMNMX.FTZ R21, R168, R21, !PT ;  /* 0x00000015a8157209 */ /* 0x000fe20007810000 */
[----:B------:R-:W1:Y:S01]  /*38a0*/  MUFU.TANH R71, R71 ;  /* 0x0000004700477308 */ /* 0x000e620000002400 */
[----:B-----5:R-:W-:Y:S02]  /*38b0*/  FSEL R180, R67, -INF , P1 ;  /* 0xff80000043b47808 */ /* 0x020fe40000800000 */
[----:B----4-:R-:W-:Y:S02]  /*38c0*/  FMNMX.FTZ R68, R45, R68, !PT ;  /* 0x000000442d447209 */ /* 0x010fe40007810000 */
[----:B------:R-:W-:-:S03]  /*38d0*/  FMNMX.FTZ R21, R166, R21, !PT ;  /* 0x00000015a6157209 */ /* 0x000fc60007810000 */
[----:B------:R-:W4:Y:S01]  /*38e0*/  SHFL.BFLY PT, R45, R68, 0x1, 0x1f ;  /* 0x0c201f00442d7f89 */ /* 0x000f2200000e0000 */
[----:B------:R-:W-:Y:S02]  /*38f0*/  FMNMX.FTZ R21, R184, R21, !PT ;  /* 0x00000015b8157209 */ /* 0x000fe40007810000 */
[----:B---3--:R-:W-:Y:S02]  /*3900*/  FSEL R181, R70, -INF , P2 ;  /* 0xff80000046b57808 */ /* 0x008fe40001000000 */
[----:B------:R-:W-:-:S04]  /*3910*/  FMNMX.FTZ R21, R182, R21, !PT ;  /* 0x00000015b6157209 */ /* 0x000fc80007810000 */
[----:B------:R-:W-:Y:S02]  /*3920*/  FMNMX.FTZ R21, R186, R21, !PT ;  /* 0x00000015ba157209 */ /* 0x000fe40007810000 */
[----:B-1----:R-:W-:Y:S02]  /*3930*/  FSEL R187, R71, -INF , P3 ;  /* 0xff80000047bb7808 */ /* 0x002fe40001800000 */
[----:B------:R-:W-:Y:S01]  /*3940*/  FMNMX.FTZ R20, R180, R21, !PT ;  /* 0x00000015b4147209 */ /* 0x000fe20007810000 */
[----:B------:R-:W-:Y:S01]  /*3950*/  IMAD.U32 R21, RZ, RZ, UR4 ;  /* 0x00000004ff157e24 */ /* 0x000fe2000f8e00ff */
[----:B------:R-:W-:Y:S02]  /*3960*/  UIMAD UR4, UR36, 0xc00, UR7 ;  /* 0x00000c00240478a4 */ /* 0x000fe4000f8e0207 */
[----:B------:R-:W-:Y:S02]  /*3970*/  FMNMX.FTZ R62, R181, R20, !PT ;  /* 0x00000014b53e7209 */ /* 0x000fe40007810000 */
[----:B------:R-:W-:-:S02]  /*3980*/  UIADD3 UR6, UR4, 0x80, URZ ;  /* 0x0000008004067890 */ /* 0x000fc4000fffe03f */
[----:B------:R-:W-:Y:S01]  /*3990*/  FMNMX.FTZ R62, R187, R62, !PT ;  /* 0x0000003ebb3e7209 */ /* 0x000fe20007810000 */
[----:B------:R-:W-:Y:S01]  /*39a0*/  UMOV UR10, UR4 ;  /* 0x00000004000a7c82 */ /* 0x000fe20008000000 */
[----:B----4-:R-:W-:-:S03]  /*39b0*/  FMNMX.FTZ R20, R68, R45, !PT ;  /* 0x0000002d44147209 */ /* 0x010fc60007810000 */
[----:B------:R-:W1:Y:S01]  /*39c0*/  SHFL.BFLY PT, R45, R62, 0x2, 0x1f ;  /* 0x0c401f003e2d7f89 */ /* 0x000e6200000e0000 */
[----:B------:R-:W-:Y:S01]  /*39d0*/  UMOV UR14, UR6 ;  /* 0x00000006000e7c82 */ /* 0x000fe20008000000 */
[C---:B------:R-:W-:Y:S01]  /*39e0*/  FSETP.NEU.FTZ.AND P1, PT, R20.reuse, -INF , PT ;  /* 0xff8000001400780b */ /* 0x040fe20003f3d000 */
[----:B------:R-:W-:Y:S01]  /*39f0*/  FMUL.FTZ R47, R20, R21 ;  /* 0x00000015142f7220 */ /* 0x000fe20000410000 */
[----:B------:R-:W-:-:S04]  /*3a00*/  UIADD3 UR6, UR4, 0x100, URZ ;  /* 0x0000010004067890 */ /* 0x000fc8000fffe03f */
[----:B------:R-:W-:-:S05]  /*3a10*/  FSEL R47, R47, RZ, P1 ;  /* 0x000000ff2f2f7208 */ /* 0x000fca0000800000 */
        /* <DEDUP_REMOVED lines=10> */
[--C-:B------:R-:W-:Y:S01]  /*3ac0*/  FFMA.FTZ R42, R42, R21, -R47.reuse ;  /* 0x000000152a2a7223 */ /* 0x100fe2000001082f */
[----:B-1----:R-:W-:Y:S01]  /*3ad0*/  FMNMX.FTZ R45, R62, R45, !PT ;  /* 0x0000002d3e2d7209 */ /* 0x002fe20007810000 */
[----:B------:R-:W-:Y:S01]  /*3ae0*/  MUFU.EX2 R49, R26 ;  /* 0x0000001a00317308 */ /* 0x000fe20000000800 */
[-CC-:B------:R-:W-:Y:S01]  /*3af0*/  FFMA.FTZ R44, R44, R21.reuse, -R47.reuse ;  /* 0x000000152c2c7223 */ /* 0x180fe2000001082f */
[-CC-:B------:R-:W-:Y:S01]  /*3b00*/  FFMA.FTZ R46, R46, R21.reuse, -R47.reuse ;  /* 0x000000152e2e7223 */ /* 0x180fe2000001082f */
[-CC-:B------:R-:W-:Y:S01]  /*3b10*/  FFMA.FTZ R193, R48, R21.reuse, -R47.reuse ;  /* 0x0000001530c17223 */ /* 0x180fe2000001082f */
[----:B------:R-:W1:Y:S01]  /*3b20*/  SHFL.BFLY PT, R164, R45, 0x1, 0x1f ;  /* 0x0c201f002da47f89 */ /* 0x000e6200000e0000 */
        /* <DEDUP_REMOVED lines=12> */
[----:B------:R-:W-:-:S07]  /*3bf0*/  FFMA.FTZ R176, R176, R21, -R47 ;  /* 0x00000015b0b07223 */ /* 0x000fce000001082f */
[----:B------:R-:W-:Y:S01]  /*3c00*/  MUFU.EX2 R32, R32 ;  /* 0x0000002000207308 */ /* 0x000fe20000000800 */
[----:B-1----:R-:W-:-:S04]  /*3c10*/  FMNMX.FTZ R164, R45, R164, !PT ;  /* 0x000000a42da47209 */ /* 0x002fc80007810000 */
[C---:B------:R-:W-:Y:S01]  /*3c20*/  FSETP.NEU.FTZ.AND P1, PT, R164.reuse, -INF , PT ;  /* 0xff800000a400780b */ /* 0x040fe20003f3d000 */
[----:B------:R-:W-:Y:S02]  /*3c30*/  FMUL.FTZ R178, R164, R21 ;  /* 0x00000015a4b27220 */ /* 0x000fe40000410000 */
[----:B------:R-:W1:Y:S01]  /*3c40*/  MUFU.EX2 R53, R34 ;  /* 0x0000002200357308 */ /* 0x000e620000000800 */
[----:B---3--:R-:W-:Y:S02]  /*3c50*/  F2FP.F16.F32.PACK_AB R154, R51, R28 ;  /* 0x0000001c339a723e */ /* 0x008fe400000000ff */
[----:B------:R-:W-:Y:S02]  /*3c60*/  FSEL R178, R178, RZ, P1 ;  /* 0x000000ffb2b27208 */ /* 0x000fe40000800000 */
[----:B0-----:R-:W-:-:S03]  /*3c70*/  LOP3.LUT P1, RZ, R77, 0x7f, RZ, 0xc0, !PT ;  /* 0x0000007f4dff7812 */ /* 0x001fc6000782c0ff */
[----:B------:R-:W-:Y:S01]  /*3c80*/  MUFU.EX2 R36, R36 ;  /* 0x0000002400247308 */ /* 0x000fe20000000800 */
[-CC-:B------:R-:W-:Y:S01]  /*3c90*/  FFMA.FTZ R25, R25, R21.reuse, -R178.reuse ;  /* 0x0000001519197223 */ /* 0x180fe200000108b2 */
[-CC-:B------:R-:W-:Y:S01]  /*3ca0*/  FFMA.FTZ R27, R27, R21.reuse, -R178.reuse ;  /* 0x000000151b1b7223 */ /* 0x180fe200000108b2 */
[-CC-:B------:R-:W-:Y:S01]  /*3cb0*/  FFMA.FTZ R29, R29, R21.reuse, -R178.reuse ;  /* 0x000000151d1d7223 */ /* 0x180fe200000108b2 */
[-CC-:B------:R-:W-:Y:S01]  /*3cc0*/  FFMA.FTZ R31, R31, R21.reuse, -R178.reuse ;  /* 0x000000151f1f7223 */ /* 0x180fe200000108b2 */
[----:B------:R-:W-:Y:S01]  /*3cd0*/  SHF.R.U32.HI R77, RZ, 0x7, R77 ;  /* 0x00000007ff4d7819 */ /* 0x000fe2000001164d */
[-CC-:B------:R-:W-:Y:S01]  /*3ce0*/  FFMA.FTZ R33, R33, R21.reuse, -R178.reuse ;  /* 0x0000001521217223 */ /* 0x180fe200000108b2 */
[-CC-:B------:R-:W-:Y:S01]  /*3cf0*/  FFMA.FTZ R39, R39, R21.reuse, -R178.reuse ;  /* 0x0000001527277223 */ /* 0x180fe200000108b2 */
[----:B------:R0:W-:Y:S01]  /*3d00*/  MUFU.EX2 R26, R27 ;  /* 0x0000001b001a7308 */ /* 0x0001e20000000800 */
[----:B------:R-:W-:Y:S01]  /*3d10*/  IADD3 R167, -R77, 0xb, RZ ;  /* 0x0000000b4da77810 */ /* 0x000fe20007ffe1ff */
[----:B------:R-:W-:Y:S01]  /*3d20*/  FFMA.FTZ R35, R35, R21, -R178 ;  /* 0x0000001523237223 */ /* 0x000fe200000108b2 */
[----:B------:R-:W-:-:S02]  /*3d30*/  @!P1 VIADD R24, R0, 0x32440 ;  /* 0x0003244000189836 */ /* 0x000fc40000000000 */
[-CC-:B------:R-:W-:Y:S01]  /*3d40*/  FFMA.FTZ R37, R37, R21.reuse, -R178.reuse ;  /* 0x0000001525257223 */ /* 0x180fe200000108b2 */
[-CC-:B------:R-:W-:Y:S01]  /*3d50*/  FFMA.FTZ R41, R41, R21.reuse, -R178.reuse ;  /* 0x0000001529297223 */ /* 0x180fe200000108b2 */
[-C--:B------:R-:W-:Y:S01]  /*3d60*/  FFMA.FTZ R43, R43, R21.reuse, -R178 ;  /* 0x000000152b2b7223 */ /* 0x080fe200000108b2 */
[----:B-1----:R-:W-:Y:S01]  /*3d70*/  F2FP.F16.F32.PACK_AB R156, R53, R32 ;  /* 0x00000020359c723e */ /* 0x002fe200000000ff */
[----:B------:R-:W1:Y:S01]  /*3d80*/  MUFU.EX2 R25, R25 ;  /* 0x0000001900197308 */ /* 0x000e620000000800 */
[----:B0-----:R-:W-:Y:S01]  /*3d90*/  FADD.FTZ R27, R152, R49 ;  /* 0x00000031981b7221 */ /* 0x001fe20000010000 */
[----:B------:R-:W-:Y:S01]  /*3da0*/  @!P1 PRMT R24, RZ, 0x654, R24 ;  /* 0x00000654ff189816 */ /* 0x000fe20000000018 */
[----:B------:R0:W-:Y:S06]  /*3db0*/  BAR.ARV R167, 0x100 ;  /* 0x000400a70000751d */ /* 0x0001ec0000002000 */
[----:B------:R-:W-:Y:S01]  /*3dc0*/  FADD.FTZ R34, R28, R27 ;  /* 0x0000001b1c227221 */ /* 0x000fe20000010000 */
[----:B------:R-:W-:Y:S01]  /*3dd0*/  MUFU.EX2 R29, R29 ;  /* 0x0000001d001d7308 */ /* 0x000fe20000000800 */
[----:B------:R3:W-:Y:S01]  /*3de0*/  @!P1 SYNCS.ARRIVE.TRANS64.RED.A1T0 RZ, [R24+URZ], RZ ;  /* 0x000000ff18ff99a7 */ /* 0x0007e2000810043f */
[----:B------:R-:W-:Y:S01]  /*3df0*/  F2FP.F16.F32.PACK_AB R152, R49, R152 ;  /* 0x000000983198723e */ /* 0x000fe200000000ff */
[----:B------:R-:W-:Y:S01]  /*3e00*/  FADD.FTZ R27, R51, R34 ;  /* 0x00000022331b7221 */ /* 0x000fe20000010000 */
[-CC-:B------:R-:W-:Y:S01]  /*3e10*/  FFMA.FTZ R163, R163, R21.reuse, -R178.reuse ;  /* 0x00000015a3a37223 */ /* 0x180fe200000108b2 */
[-CC-:B------:R-:W-:Y:S01]  /*3e20*/  FFMA.FTZ R186, R186, R21.reuse, -R178.reuse ;  /* 0x00000015baba7223 */ /* 0x180fe200000108b2 */
[--C-:B------:R-:W-:Y:S01]  /*3e30*/  FFMA.FTZ R180, R180, R21, -R178.reuse ;  /* 0x00000015b4b47223 */ /* 0x100fe200000108b2 */
[----:B------:R-:W-:Y:S01]  /*3e40*/  FADD.FTZ R34, R32, R27 ;  /* 0x0000001b20227221 */ /* 0x000fe20000010000 */
[----:B------:R4:W5:Y:S01]  /*3e50*/  MUFU.EX2 R55, R38 ;  /* 0x0000002600377308 */ /* 0x0009620000000800 */
[----:B-1----:R-:W-:Y:S01]  /*3e60*/  F2FP.F16.F32.PACK_AB R153, R26, R25 ;  /* 0x000000191a99723e */ /* 0x002fe200000000ff */
[----:B------:R-:W-:Y:S01]  /*3e70*/  FFMA.FTZ R181, R181, R21, -R178 ;  /* 0x00000015b5b57223 */ /* 0x000fe200000108b2 */
[----:B------:R-:W-:Y:S01]  /*3e80*/  FADD.FTZ R27, R53, R34 ;  /* 0x00000022351b7221 */ /* 0x000fe20000010000 */
[----:B------:R-:W-:-:S04]  /*3e90*/  @!P1 VIADD R0, R0, 0x32460 ;  /* 0x0003246000009836 */ /* 0x000fc80000000000 */
[----:B------:R-:W1:Y:S01]  /*3ea0*/  MUFU.EX2 R30, R31 ;  /* 0x0000001f001e7308 */ /* 0x000e620000000800 */
[----:B----4-:R-:W-:Y:S01]  /*3eb0*/  FADD.FTZ R38, R25, R26 ;  /* 0x0000001a19267221 */ /* 0x010fe20000010000 */
[----:B------:R-:W-:-:S06]  /*3ec0*/  @!P1 PRMT R0, RZ, 0x654, R0 ;  /* 0x00000654ff009816 */ /* 0x000fcc0000000000 */
[----:B------:R-:W4:Y:S01]  /*3ed0*/  MUFU.EX2 R40, R40 ;  /* 0x0000002800287308 */ /* 0x000f220000000800 */
[----:B-----5:R-:W-:-:S07]  /*3ee0*/  F2FP.F16.F32.PACK_AB R158, R55, R36 ;  /* 0x00000024379e723e */ /* 0x020fce00000000ff */
[----:B------:R-:W5:Y:S01]  /*3ef0*/  MUFU.EX2 R33, R33 ;  /* 0x0000002100217308 */ /* 0x000f620000000800 */
[----:B-1----:R-:W-:-:S07]  /*3f00*/  F2FP.F16.F32.PACK_AB R155, R30, R29 ;  /* 0x0000001d1e9b723e */ /* 0x002fce00000000ff */
[----:B------:R1:W2:Y:S08]  /*3f10*/  MUFU.EX2 R45, R42 ;  /* 0x0000002a002d7308 */ /* 0x0002b00000000800 */
[----:B---3--:R-:W3:Y:S01]  /*3f20*/  MUFU.EX2 R24, R39 ;  /* 0x0000002700187308 */ /* 0x008ee20000000800 */
[----:B-1----:R-:W-:Y:S01]  /*3f30*/  FADD.FTZ R42, R36, R27 ;  /* 0x0000001b242a7221 */ /* 0x002fe20000010000 */
[----:B------:R-:W-:-:S03]  /*3f40*/  FADD.FTZ R27, R29, R38 ;  /* 0x000000261d1b7221 */ /* 0x000fc60000010000 */
[----:B------:R-:W-:Y:S01]  /*3f50*/  FADD.FTZ R31, R55, R42 ;  /* 0x0000002a371f7221 */ /* 0x000fe20000010000 */
[----:B------:R-:W-:Y:S02]  /*3f60*/  FADD.FTZ R38, R30, R27 ;  /* 0x0000001b1e267221 */ /* 0x000fe40000010000 */
[----:B------:R-:W1:Y:S01]  /*3f70*/  MUFU.EX2 R35, R35 ;  /* 0x0000002300237308 */ /* 0x000e620000000800 */
[----:B----4-:R-:W-:Y:S01]  /*3f80*/  FADD.FTZ R28, R40, R31 ;  /* 0x0000001f281c7221 */ /* 0x010fe20000010000 */
[----:B-----5:R-:W-:Y:S01]  /*3f90*/  FADD.FTZ R27, R33, R38 ;  /* 0x00000026211b7221 */ /* 0x020fe20000010000 */
[C---:B--2---:R-:W-:Y:S02]  /*3fa0*/  F2FP.F16.F32.PACK_AB R160, R45.reuse, R40 ;  /* 0x000000282da0723e */ /* 0x044fe400000000ff */
[----:B------:R-:W-:-:S03]  /*3fb0*/  FADD.FTZ R31, R45, R28 ;  /* 0x0000001c2d1f7221 */ /* 0x000fc60000010000 */
[----:B------:R-:W2:Y:S01]  /*3fc0*/  MUFU.EX2 R34, R37 ;  /* 0x0000002500227308 */ /* 0x000ea20000000800 */
[C---:B---3--:R-:W-:Y:S01]  /*3fd0*/  FADD.FTZ R32, R24.reuse, R27 ;  /* 0x0000001b18207221 */ /* 0x048fe20000010000 */
[----:B------:R-:W-:-:S06]  /*3fe0*/  F2FP.F16.F32.PACK_AB R157, R24, R33 ;  /* 0x00000021189d723e */ /* 0x000fcc00000000ff */
        /* <DEDUP_REMOVED lines=12> */
[----:B------:R-:W-:Y:S01]  /*40b0*/  MUFU.EX2 R193, R193 ;  /* 0x000000c100c17308 */ /* 0x000fe20000000800 */
[C---:B---3--:R-:W-:Y:S01]  /*40c0*/  FADD.FTZ R194, R28.reuse, R25 ;  /* 0x000000191cc27221 */ /* 0x048fe20000010000 */
[----:B------:R-:W-:-:S06]  /*40d0*/  F2FP.F16.F32.PACK_AB R161, R28, R41 ;  /* 0x000000291ca1723e */ /* 0x000fcc00000000ff */
[----:B------:R-:W-:Y:S01]  /*40e0*/  MUFU.EX2 R192, R192 ;  /* 0x000000c000c07308 */ /* 0x000fe20000000800 */
[----:B-1----:R-:W-:-:S07]  /*40f0*/  FADD.FTZ R194, R163, R194 ;  /* 0x000000c2a3c27221 */ /* 0x002fce0000010000 */
[----:B------:R-:W-:Y:S08]  /*4100*/  MUFU.EX2 R189, R189 ;  /* 0x000000bd00bd7308 */ /* 0x000ff00000000800 */
[----:B------:R-:W1:Y:S08]  /*4110*/  MUFU.EX2 R191, R191 ;  /* 0x000000bf00bf7308 */ /* 0x000e700000000800 */
        /* <DEDUP_REMOVED lines=8> */
[----:B------:R2:W-:Y:S06]  /*41a0*/  BAR.SYNC.DEFER_BLOCKING R72, 0x100 ;  /* 0x000400480000751d */ /* 0x0005ec0000010000 */
[----:B--2---:R-:W-:-:S06]  /*41b0*/  WARPGROUP.ARRIVE ;  /* 0x00000000000079c5 */ /* 0x004fcc0000000000 */
[----:B------:R-:W-:Y:S01]  /*41c0*/  HGMMA.64x256x16.F32 R24, R152, gdesc[UR8].tnspB, RZ, !UPT, gsb0 ;  /* 0x43e0000898187df0 */ /* 0x000fe2000c0008ff */
[----:B------:R-:W-:Y:S01]  /*41d0*/  UMOV UR10, UR6 ;  /* 0x00000006000a7c82 */ /* 0x000fe20008000000 */
[----:B------:R-:W-:Y:S01]  /*41e0*/  UMOV UR11, 0x40000040 ;  /* 0x40000040000b7882 */ /* 0x000fe20000000000 */
[----:B------:R-:W-:Y:S01]  /*41f0*/  UIADD3 UR6, UR4, 0x180, URZ ;  /* 0x0000018004067890 */ /* 0x000fe2000fffe03f */
[----:B------:R-:W-:Y:S02]  /*4200*/  WARPGROUP.DEPBAR.LE gsb0, 0x0 ;  /* 0x00008000000079c5 */ /* 0x000fe40000010000 */
[----:B------:R-:W-:Y:S01]  /*4210*/  WARPGROUP.ARRIVE ;  /* 0x00000000000079c5 */ /* 0x000fe20000000000 */
[-CC-:B------:R-:W-:Y:S01]  /*4220*/  FFMA.FTZ R152, R172, R21.reuse, -R178.reuse ;  /* 0x00000015ac987223 */ /* 0x180fe200000108b2 */
[----:B------:R-:W-:Y:S01]  /*4230*/  FFMA.FTZ R153, R169, R21, -R178 ;  /* 0x00000015a9997223 */ /* 0x000fe200000108b2 */
[----:B-1----:R-:W-:-:S15]  /*4240*/  F2FP.F16.F32.PACK_AB R154, R191, R189 ;  /* 0x000000bdbf9a723e */ /* 0x002fde00000000ff */
[----:B------:R-:W-:-:S04]  /*4250*/  NOP ;  /* 0x0000000000007918 */ /* 0x000fc80000000000 */
[----:B------:R-:W-:Y:S01]  /*4260*/  HGMMA.64x256x16.F32 R24, R156, gdesc[UR12].tnspB, R24, gsb0 ;  /* 0x43e0000c9c187df0 */ /* 0x000fe20008000818 */
[----:B------:R-:W1:Y:S08]  /*4270*/  MUFU.EX2 R152, R152 ;  /* 0x0000009800987308 */ /* 0x000e700000000800 */
[----:B------:R-:W2:Y:S01]  /*4280*/  MUFU.EX2 R153, R153 ;  /* 0x0000009900997308 */ /* 0x000ea20000000800 */
[C---:B-1----:R-:W-:Y:S01]  /*4290*/  F2FP.F16.F32.PACK_AB R163, R152.reuse, R163 ;  /* 0x000000a398a3723e */ /* 0x042fe200000000ff */
[----:B------:R-:W-:Y:S01]  /*42a0*/  FADD.FTZ R194, R152, R194 ;  /* 0x000000c298c27221 */ /* 0x000fe20000010000 */
[----:B------:R-:W-:-:S03]  /*42b0*/  F2FP.F16.F32.PACK_AB R152, R192, R193 ;  /* 0x000000c1c098723e */ /* 0x000fc600000000ff */
[----:B--2---:R-:W-:Y:S01]  /*42c0*/  FADD.FTZ R194, R153, R194 ;  /* 0x000000c299c27221 */ /* 0x004fe20000010000 */
[----:B------:R-:W-:Y:S02]  /*42d0*/  WARPGROUP.DEPBAR.LE gsb0, 0x0 ;  /* 0x00008000000079c5 */ /* 0x000fe40000010000 */
[----:B------:R-:W-:Y:S01]  /*42e0*/  WARPGROUP.ARRIVE ;  /* 0x00000000000079c5 */ /* 0x000fe20000000000 */
[-CC-:B------:R-:W-:Y:S01]  /*42f0*/  FFMA.FTZ R156, R170, R21.reuse, -R178.reuse ;  /* 0x00000015aa9c7223 */ /* 0x180fe200000108b2 */
[-CC-:B------:R-:W-:Y:S01]  /*4300*/  FFMA.FTZ R157, R171, R21.reuse, -R178.reuse ;  /* 0x00000015ab9d7223 */ /* 0x180fe200000108b2 */
[----:B------:R-:W-:Y:S01]  /*4310*/  FFMA.FTZ R158, R177, R21, -R178 ;  /* 0x00000015b19e7223 */ /* 0x000fe200000108b2 */
[----:B------:R-:W-:-:S06]  /*4320*/  FADD.FTZ R159, R193, R190 ;  /* 0x000000bec19f7221 */ /* 0x000fcc0000010000 */
[----:B------:R-:W-:Y:S01]  /*4330*/  HGMMA.64x256x16.F32 R24, R160, gdesc[UR8].tnspB, R24, gsb0 ;  /* 0x43e00008a0187df0 */ /* 0x000fe20008000818 */
[----:B------:R-:W1:Y:S01]  /*4340*/  MUFU.EX2 R156, R156 ;  /* 0x0000009c009c7308 */ /* 0x000e620000000800 */
[----:B------:R-:W-:Y:S01]  /*4350*/  UMOV UR10, UR6 ;  /* 0x00000006000a7c82 */ /* 0x000fe20008000000 */
[----:B------:R-:W-:Y:S01]  /*4360*/  UMOV UR11, 0x40000040 ;  /* 0x40000040000b7882 */ /* 0x000fe20000000000 */
[----:B------:R-:W-:Y:S01]  /*4370*/  FADD.FTZ R159, R192, R159 ;  /* 0x0000009fc09f7221 */ /* 0x000fe20000010000 */
[----:B------:R-:W-:Y:S02]  /*4380*/  UIADD3 UR6, UR4, 0x200, URZ ;  /* 0x0000020004067890 */ /* 0x000fe4000fffe03f */
[----:B------:R-:W-:Y:S01]  /*4390*/  UIADD3 UR4, UR4, 0x280, URZ ;  /* 0x0000028004047890 */ /* 0x000fe2000fffe03f */
[----:B------:R-:W-:Y:S01]  /*43a0*/  FADD.FTZ R159, R189, R159 ;  /* 0x0000009fbd9f7221 */ /* 0x000fe20000010000 */
[----:B------:R-:W2:Y:S03]  /*43b0*/  MUFU.EX2 R157, R157 ;  /* 0x0000009d009d7308 */ /* 0x000ea60000000800 */
[----:B------:R-:W-:-:S05]  /*43c0*/  FADD.FTZ R159, R191, R159 ;  /* 0x0000009fbf9f7221 */ /* 0x000fca0000010000 */
[----:B------:R-:W3:Y:S01]  /*43d0*/  MUFU.EX2 R158, R158 ;  /* 0x0000009e009e7308 */ /* 0x000ee20000000800 */
[C---:B-1----:R-:W-:Y:S01]  /*43e0*/  F2FP.F16.F32.PACK_AB R153, R156.reuse, R153 ;  /* 0x000000999c99723e */ /* 0x042fe200000000ff */
[----:B------:R-:W-:Y:S01]  /*43f0*/  FADD.FTZ R194, R156, R194 ;  /* 0x000000c29cc27221 */ /* 0x000fe20000010000 */
[----:B------:R-:W-:-:S06]  /*4400*/  FFMA.FTZ R156, R182, R21, -R178 ;  /* 0x00000015b69c7223 */ /* 0x000fcc00000108b2 */
[----:B------:R-:W-:Y:S01]  /*4410*/  MUFU.EX2 R156, R156 ;  /* 0x0000009c009c7308 */ /* 0x000fe20000000800 */
[----:B--2---:R-:W-:Y:S01]  /*4420*/  FADD.FTZ R194, R157, R194 ;  /* 0x000000c29dc27221 */ /* 0x004fe20000010000 */
[----:B---3--:R-:W-:-:S03]  /*4430*/  F2FP.F16.F32.PACK_AB R155, R158, R157 ;  /* 0x0000009d9e9b723e */ /* 0x008fc600000000ff */
[----:B------:R-:W-:Y:S01]  /*4440*/  FADD.FTZ R157, R158, R194 ;  /* 0x000000c29e9d7221 */ /* 0x000fe20000010000 */
[----:B------:R-:W-:Y:S02]  /*4450*/  WARPGROUP.DEPBAR.LE gsb0, 0x0 ;  /* 0x00008000000079c5 */ /* 0x000fe40000010000 */
[----:B------:R-:W-:Y:S01]  /*4460*/  WARPGROUP.ARRIVE ;  /* 0x00000000000079c5 */ /* 0x000fe20000000000 */
[-CC-:B------:R-:W-:Y:S01]  /*4470*/  FFMA.FTZ R160, R166, R21.reuse, -R178.reuse ;  /* 0x00000015a6a07223 */ /* 0x180fe200000108b2 */
[----:B------:R-:W-:-:S04]  /*4480*/  FFMA.FTZ R161, R184, R21, -R178 ;  /* 0x00000015b8a17223 */ /* 0x000fc800000108b2 */
[----:B------:R-:W-:Y:S01]  /*4490*/  HGMMA.64x256x16.F32 R24, R152, gdesc[UR8].tnspB, R24, gsb0 ;  /* 0x43e0000898187df0 */ /* 0x000fe20008000818 */
[----:B------:R-:W-:Y:S01]  /*44a0*/  MUFU.EX2 R160, R160 ;  /* 0x000000a000a07308 */ /* 0x000fe20000000800 */
[----:B------:R-:W-:Y:S01]  /*44b0*/  UMOV UR10, UR6 ;  /* 0x00000006000a7c82 */ /* 0x000fe20008000000 */
[----:B------:R-:W-:-:S06]  /*44c0*/  UMOV UR11, 0x40000040 ;  /* 0x40000040000b7882 */ /* 0x000fcc0000000000 */
[----:B------:R-:W1:Y:S01]  /*44d0*/  MUFU.EX2 R161, R161 ;  /* 0x000000a100a17308 */ /* 0x000e620000000800 */
[----:B------:R-:W-:Y:S02]  /*44e0*/  WARPGROUP.DEPBAR.LE gsb0, 0x0 ;  /* 0x00008000000079c5 */ /* 0x000fe40000010000 */
[----:B------:R-:W-:-:S05]  /*44f0*/  FFMA.FTZ R153, R168, R21, -R178 ;  /* 0x00000015a8997223 */ /* 0x000fca00000108b2 */
[----:B------:R-:W2:Y:S01]  /*4500*/  MUFU.EX2 R152, R188 ;  /* 0x000000bc00987308 */ /* 0x000ea20000000800 */
[----:B------:R-:W-:Y:S01]  /*4510*/  F2FP.F16.F32.PACK_AB R154, R185, R183 ;  /* 0x000000b7b99a723e */ /* 0x000fe200000000ff */
[----:B------:R-:W-:Y:S01]  /*4520*/  FFMA.FTZ R178, R187, R21, -R178 ;  /* 0x00000015bbb27223 */ /* 0x000fe200000108b2 */
[----:B-1----:R-:W-:-:S05]  /*4530*/  F2FP.F16.F32.PACK_AB R155, R156, R161 ;  /* 0x000000a19c9b723e */ /* 0x002fca00000000ff */
[----:B------:R-:W1:Y:S08]  /*4540*/  MUFU.EX2 R153, R153 ;  /* 0x0000009900997308 */ /* 0x000e700000000800 */
[----:B------:R-:W3:Y:S01]  /*4550*/  MUFU.EX2 R178, R178 ;  /* 0x000000b200b27308 */ /* 0x000ee20000000800 */
[----:B--2---:R-:W-:Y:S01]  /*4560*/  FADD.FTZ R159, R152, R159 ;  /* 0x0000009f989f7221 */ /* 0x004fe20000010000 */
[----:B------:R-:W-:-:S03]  /*4570*/  F2FP.F16.F32.PACK_AB R152, R179, R152 ;  /* 0x00000098b398723e */ /* 0x000fc600000000ff */
[----:B------:R-:W-:Y:S01]  /*4580*/  FADD.FTZ R159, R179, R159 ;  /* 0x0000009fb39f7221 */ /* 0x000fe20000010000 */
[----:B-1----:R-:W-:Y:S01]  /*4590*/  FADD.FTZ R157, R153, R157 ;  /* 0x0000009d999d7221 */ /* 0x002fe20000010000 */
[----:B------:R-:W-:-:S03]  /*45a0*/  F2FP.F16.F32.PACK_AB R153, R160, R153 ;  /* 0x00000099a099723e */ /* 0x000fc600000000ff */
[----:B------:R-:W-:Y:S01]  /*45b0*/  FADD.FTZ R157, R160, R157 ;  /* 0x0000009da09d7221 */ /* 0x000fe20000010000 */
[----:B------:R-:W-:-:S03]  /*45c0*/  WARPGROUP.ARRIVE ;  /* 0x00000000000079c5 */ /* 0x000fc60000000000 */
[----:B------:R-:W-:-:S03]  /*45d0*/  FADD.FTZ R157, R161, R157 ;  /* 0x0000009da19d7221 */ /* 0x000fc60000010000 */
[----:B------:R-:W-:Y:S01]  /*45e0*/  HGMMA.64x256x16.F32 R24, R152, gdesc[UR8].tnspB, R24, gsb0 ;  /* 0x43e0000898187df0 */ /* 0x000fe20008000818 */
[----:B------:R-:W-:Y:S01]  /*45f0*/  FADD.FTZ R156, R156, R157 ;  /* 0x0000009d9c9c7221 */ /* 0x000fe20000010000 */
[----:B------:R-:W-:Y:S01]  /*4600*/  UMOV UR10, UR4 ;  /* 0x00000004000a7c82 */ /* 0x000fe20008000000 */
[----:B------:R-:W-:Y:S01]  /*4610*/  UMOV UR11, 0x40000040 ;  /* 0x40000040000b7882 */ /* 0x000fe20000000000 */
[----:B------:R-:W-:Y:S02]  /*4620*/  WARPGROUP.DEPBAR.LE gsb0, 0x0 ;  /* 0x00008000000079c5 */ /* 0x000fe40000010000 */
[----:B------:R-:W1:Y:S01]  /*4630*/  MUFU.EX2 R152, R173 ;  /* 0x000000ad00987308 */ /* 0x000e620000000800 */
[----:B------:R-:W-:Y:S01]  /*4640*/  FADD.FTZ R154, R183, R159 ;  /* 0x0000009fb79a7221 */ /* 0x000fe20000010000 */
[----:B---3--:R-:W-:-:S03]  /*4650*/  F2FP.F16.F32.PACK_AB R155, R178, R181 ;  /* 0x000000b5b29b723e */ /* 0x008fc600000000ff */
[----:B------:R-:W-:Y:S01]  /*4660*/  FADD.FTZ R185, R185, R154 ;  /* 0x0000009ab9b97221 */ /* 0x000fe20000010000 */
[----:B------:R-:W-:Y:S02]  /*4670*/  F2FP.F16.F32.PACK_AB R154, R176, R175 ;  /* 0x000000afb09a723e */ /* 0x000fe400000000ff */
[----:B------:R-:W2:Y:S01]  /*4680*/  MUFU.EX2 R153, R186 ;  /* 0x000000ba00997308 */ /* 0x000ea20000000800 */
[----:B-1----:R-:W-:Y:S01]  /*4690*/  FADD.FTZ R157, R152, R185 ;  /* 0x000000b9989d7221 */ /* 0x002fe20000010000 */
[----:B------:R-:W-:-:S03]  /*46a0*/  F2FP.F16.F32.PACK_AB R152, R174, R152 ;  /* 0x00000098ae98723e */ /* 0x000fc600000000ff */
[----:B------:R-:W-:Y:S01]  /*46b0*/  FADD.FTZ R174, R174, R157 ;  /* 0x0000009daeae7221 */ /* 0x000fe20000010000 */
[----:B--2---:R-:W-:Y:S01]  /*46c0*/  FADD.FTZ R159, R153, R156 ;  /* 0x0000009c999f7221 */ /* 0x004fe20000010000 */
[C---:B------:R-:W-:Y:S02]  /*46d0*/  F2FP.F16.F32.PACK_AB R153, R180.reuse, R153 ;  /* 0x00000099b499723e */ /* 0x040fe400000000ff */
[----:B------:R-:W-:Y:S01]  /*46e0*/  FADD.FTZ R175, R175, R174 ;  /* 0x000000aeafaf7221 */ /* 0x000fe20000010000 */
[----:B------:R-:W-:Y:S01]  /*46f0*/  FADD.FTZ R180, R180, R159 ;  /* 0x0000009fb4b47221 */ /* 0x000fe20000010000 */
[----:B------:R-:W-:Y:S02]  /*4700*/  WARPGROUP.ARRIVE ;  /* 0x00000000000079c5 */ /* 0x000fe40000000000 */
[----:B------:R-:W-:Y:S01]  /*4710*/  FADD.FTZ R217, R176, R175 ;  /* 0x000000afb0d97221 */ /* 0x000fe20000010000 */
[----:B------:R-:W-:-:S03]  /*4720*/  FADD.FTZ R181, R181, R180 ;  /* 0x000000b4b5b57221 */ /* 0x000fc60000010000 */
[----:B------:R-:W-:Y:S01]  /*4730*/  HGMMA.64x256x16.F32 R24, R152, gdesc[UR8].tnspB, R24, gsb0 ;  /* 0x43e0000898187df0 */ /* 0x000fe20008000818 */
[----:B------:R-:W-:Y:S02]  /*4740*/  FADD.FTZ R214, R178, R181 ;  /* 0x000000b5b2d67221 */ /* 0x000fe40000010000 */
[----:B------:R-:W-:Y:S02]  /*4750*/  WARPGROUP.DEPBAR.LE gsb0, 0x0 ;  /* 0x00008000000079c5 */ /* 0x000fe40000010000 */
[----:B------:R1:W-:Y:S02]  /*4760*/  @!P1 SYNCS.ARRIVE.TRANS64.RED.A1T0 RZ, [R0+URZ], RZ ;  /* 0x000000ff00ff99a7 */ /* 0x0003e4000810043f */
[----:B-1----:R-:W-:-:S05]  /*4770*/  VIADD R0, R165, 0xfffffffe ;  /* 0xfffffffea5007836 */ /* 0x002fca0000000000 */
[----:B------:R-:W-:-:S13]  /*4780*/  ISETP.GE.AND P2, PT, R0, R22, PT ;  /* 0x000000160000720c */ /* 0x000fda0003f46270 */
[----:B0-----:R-:W-:Y:S05]  /*4790*/  @!P2 BRA `(.L_x_10103) ;  /* 0x00000028004ca947 */ /* 0x001fea0003800000 */
[----:B------:R-:W-:Y:S01]  /*47a0*/  IMAD.MOV.U32 R215, RZ, RZ, R164 ;  /* 0x000000ffffd77224 */ /* 0x000fe200078e00a4 */
[----:B------:R-:W-:Y:S01]  /*47b0*/  ULDC UR4, c[0x0][0xad0] ;  /* 0x0002b40000047ab9 */ /* 0x000fe20000000800 */
[----:B------:R-:W-:-:S07]  /*47c0*/  IMAD.MOV.U32 R216, RZ, RZ, R20 ;  /* 0x000000ffffd87224 */ /* 0x000fce00078e0014 */
.L_x_10112:
[----:B------:R-:W-:Y:S01]  /*47d0*/  UIADD3 UR36, UR36, 0x1, URZ ;  /* 0x0000000124247890 */ /* 0x000fe2000fffe03f */
[C---:B------:R-:W-:Y:S01]  /*47e0*/  ISETP.GT.AND P2, PT, R0.reuse, R22, PT ;  /* 0x000000160000720c */ /* 0x040fe20003f44270 */
[----:B------:R-:W-:Y:S02]  /*47f0*/  VIADD R0, R0, 0xffffffff ;  /* 0xffffffff00007836 */ /* 0x000fe40000000000 */
[----:B------:R-:W-:-:S04]  /*4800*/  UISETP.NE.AND UP0, UPT, UR36, 0x2, UPT ;  /* 0x000000022400788c */ /* 0x000fc8000bf05270 */
[----:B------:R-:W-:Y:S02]  /*4810*/  USEL UR5, URZ, 0x1, UP0 ;  /* 0x000000013f057887 */ /* 0x000fe40008000000 */
[----:B------:R-:W-:Y:S02]  /*4820*/  USEL UR36, UR36, URZ, UP0 ;  /* 0x0000003f24247287 */ /* 0x000fe40008000000 */
[----:B------:R-:W-:Y:S01]  /*4830*/  ULOP3.LUT UR37, UR37, UR5, URZ, 0x3c, !UPT ;  /* 0x0000000525257292 */ /* 0x000fe2000f8e3c3f */
[----:B0-----:R-:W-:Y:S11]  /*4840*/  @!P0 BRA `(.L_x_10104) ;  /* 0x0000000000048947 */ /* 0x001ff60003800000 */
[----:B------:R-:W-:Y:S01]  /*4850*/  BPT.TRAP 0x1 ;  /* 0x000000040000795c */ /* 0x000fe20000300000 */
.L_x_10104:
        /* <DEDUP_REMOVED lines=9> */
.L_x_10105:
[----:B-1----:R-:W-:Y:S05]  /*48f0*/  @P3 BRA `(.L_x_10106) ;  /* 0x0000000000083947 */ /* 0x002fea0003800000 */
[----:B------:R-:W1:Y:S02]  /*4900*/  SYNCS.PHASECHK.TRANS64.TRYWAIT P3, [UR5+0x32430], R20 ;  /* 0x03243014ff0075a7 */ /* 0x000e640008060145 */
[----:B-1----:R-:W-:Y:S05]  /*4910*/  @!P3 BRA `(.L_x_10107) ;  /* 0x000000ec0004b947 */ /* 0x002fea0003800000 */
.L_x_10106:
[----:B------:R-:W-:Y:S01]  /*4920*/  R2UR UR52, R18 ;  /* 0x00000000123472ca */ /* 0x000fe200000e0000 */
[----:B------:R-:W-:Y:S01]  /*4930*/  UIMAD UR6, UR36, 0x300, UR61 ;  /* 0x00000300240678a4 */ /* 0x000fe2000f8e023d */
[----:B------:R-:W-:Y:S01]  /*4940*/  R2UR UR53, R19 ;  /* 0x00000000133572ca */ /* 0x000fe200000e0000 */
[----:B------:R-:W-:Y:S01]  /*4950*/  WARPGROUP.ARRIVE ;  /* 0x00000000000079c5 */ /* 0x000fe20000000000 */
[----:B------:R-:W-:-:S04]  /*4960*/  UMOV UR55, 0x40000040 ;  /* 0x4000004000377882 */ /* 0x000fc80000000000 */
[----:B------:R-:W-:-:S07]  /*4970*/  UMOV UR54, UR6 ;  /* 0x0000000600367c82 */ /* 0x000fce0008000000 */
[----:B------:R-:W-:Y:S01]  /*4980*/  HGMMA.64x96x16.F32 R152, gdesc[UR52], RZ, !UPT, gsb0 ;  /* 0x01600000349879f0 */ /* 0x000fe2000c0008ff */
[----:B------:R-:W-:Y:S01]  /*4990*/  R2UR UR52, R16 ;  /* 0x00000000103472ca */ /* 0x000fe200000e0000 */
[----:B------:R-:W-:Y:S01]  /*49a0*/  UIADD3 UR54, UR6, 0x2, URZ ;  /* 0x0000000206367890 */ /* 0x000fe2000fffe03f */
[----:B------:R-:W-:Y:S01]  /*49b0*/  R2UR UR53, R17 ;  /* 0x00000000113572ca */ /* 0x000fe200000e0000 */
[----:B------:R-:W-:Y:S01]  /*49c0*/  UMOV UR55, 0x40000040 ;  /* 0x4000004000377882 */ /* 0x000fe20000000000 */
[----:B------:R-:W-:Y:S02]  /*49d0*/  WARPGROUP.DEPBAR.LE gsb0, 0x0 ;  /* 0x00008000000079c5 */ /* 0x000fe40000010000 */
[----:B------:R-:W-:-:S09]  /*49e0*/  WARPGROUP.ARRIVE ;  /* 0x00000000000079c5 */ /* 0x000fd20000000000 */
[----:B------:R-:W-:Y:S01]  /*49f0*/  HGMMA.64x96x16.F32 R152, gdesc[UR52], R152, gsb0 ;  /* 0x01600000349879f0 */ /* 0x000fe20008000898 */
        /* <DEDUP_REMOVED lines=13> */
[----:B------:R-:W-:Y:S03]  /*4ad0*/  HGMMA.64x96x16.F32 R152, gdesc[UR52], R152, gsb0 ;  /* 0x01600000349879f0 */ /* 0x000fe60008000898 */
[----:B------:R-:W-:Y:S02]  /*4ae0*/  WARPGROUP.DEPBAR.LE gsb0, 0x0 ;  /* 0x00008000000079c5 */ /* 0x000fe40000010000 */
[----:B------:R-:W-:Y:S05]  /*4af0*/  @!P0 BRA `(.L_x_10108) ;  /* 0x0000000000048947 */ /* 0x000fea0003800000 */
[----:B------:R-:W-:Y:S01]  /*4b00*/  BPT.TRAP 0x1 ;  /* 0x000000040000795c */ /* 0x000fe20000300000 */
.L_x_10108:
[----:B------:R2:W3:Y:S01]  /*4b10*/  SYNCS.PHASECHK.TRANS64.TRYWAIT P3, [UR5+0x32450], R20 ;  /* 0x03245014ff0075a7 */ /* 0x0004e20008060145 */
[----:B------:R-:W-:Y:S05]  /*4b20*/  @!P0 BRA `(.L_x_10109) ;  /* 0x0000000000048947 */ /* 0x000fea0003800000 */
[----:B------:R-:W-:Y:S01]  /*4b30*/  BPT.TRAP 0x1 ;  /* 0x000000040000795c */ /* 0x000fe20000300000 */
.L_x_10109:
[----:B---3--:R-:W-:Y:S05]  /*4b40*/  @P3 BRA `(.L_x_10110) ;  /* 0x0000000000083947 */ /* 0x008fea0003800000 */
[----:B------:R-:W3:Y:S02]  /*4b50*/  SYNCS.PHASECHK.TRANS64.TRYWAIT P3, [UR5+0x32450], R20 ;  /* 0x03245014ff0075a7 */ /* 0x000ee40008060145 */
[----:B---3--:R-:W-:Y:S05]  /*4b60*/  @!P3 BRA `(.L_x_10111) ;  /* 0x000000e80088b947 */ /* 0x008fea0003800000 */
.L_x_10110:
[----:B------:R-:W-:Y:S01]  /*4b70*/  R2UR UR52, R4 ;  /* 0x00000000043472ca */ /* 0x000fe200000e0000 */
[----:B------:R-:W-:Y:S01]  /*4b80*/  UIMAD UR6, UR36, 0xc00, UR60 ;  /* 0x00000c00240678a4 */ /* 0x000fe2000f8e023c */
[----:B------:R-:W-:Y:S01]  /*4b90*/  R2UR UR53, R5 ;  /* 0x00000000053572ca */ /* 0x000fe200000e0000 */
[----:B------:R-:W-:Y:S01]  /*4ba0*/  WARPGROUP.ARRIVE ;  /* 0x00000000000079c5 */ /* 0x000fe20000000000 */
[----:B------:R-:W-:Y:S01]  /*4bb0*/  UMOV UR55, 0x40000040 ;  /* 0x4000004000377882 */ /* 0x000fe20000000000 */
[----:B------:R-:W-:Y:S01]  /*4bc0*/  UIADD3 UR10, UR6, 0x302, URZ ;  /* 0x00000302060a7890 */ /* 0x000fe2000fffe03f */
[----:B------:R-:W-:Y:S02]  /*4bd0*/  UMOV UR11, 0x40000040 ;  /* 0x40000040000b7882 */ /* 0x000fe40000000000 */
[----:B------:R-:W-:Y:S01]  /*4be0*/  UMOV UR54, UR6 ;  /* 0x0000000600367c82 */ /* 0x000fe20008000000 */
[----:B------:R-:W-:Y:S01]  /*4bf0*/  UIADD3 UR14, UR6, 0x304, URZ ;  /* 0x00000304060e7890 */ /* 0x000fe2000fffe03f */
[----:B------:R-:W-:Y:S01]  /*4c00*/  UMOV UR15, 0x40000040 ;  /* 0x40000040000f7882 */ /* 0x000fe20000000000 */
[----:B------:R-:W-:Y:S01]  /*4c10*/  UIADD3 UR18, UR6, 0x306, URZ ;  /* 0x0000030606127890 */ /* 0x000fe2000fffe03f */
[----:B------:R-:W-:-:S03]  /*4c20*/  UMOV UR19, 0x40000040 ;  /* 0x4000004000137882 */ /* 0x000fc60000000000 */
[----:B------:R-:W-:Y:S01]  /*4c30*/  HGMMA.64x96x16.F32 R152, gdesc[UR52], R152, gsb0 ;  /* 0x01600000349879f0 */ /* 0x000fe20008000898 */
[----:B------:R-:W-:Y:S01]  /*4c40*/  R2UR UR52, R6 ;  /* 0x00000000063472ca */ /* 0x000fe200000e0000 */
[----:B------:R-:W-:Y:S01]  /*4c50*/  UIADD3 UR54, UR6, 0x2, URZ ;  /* 0x0000000206367890 */ /* 0x000fe2000fffe03f */
[----:B------:R-:W-:Y:S01]  /*4c60*/  R2UR UR53, R7 ;  /* 0x00000000073572ca */ /* 0x000fe200000e0000 */
        /* <DEDUP_REMOVED lines=39> */
[----:B------:R-:W-:Y:S01]  /*4ee0*/  UIADD3 UR54, UR6, 0x906, URZ ;  /* 0x0000090606367890 */ /* 0x000fe2000fffe03f */
[----:B------:R-:W-:Y:S01]  /*4ef0*/  UMOV UR52, UR56 ;  /* 0x0000003800347c82 */ /* 0x000fe20008000000 */
[----:B------:R-:W-:Y:S01]  /*4f00*/  UMOV UR53, UR57 ;  /* 0x0000003900357c82 */ /* 0x000fe20008000000 */
[----:B------:R-:W-:Y:S01]  /*4f10*/  UMOV UR55, 0x40000040 ;  /* 0x4000004000377882 */ /* 0x000fe20000000000 */
[----:B------:R-:W-:Y:S01]  /*4f20*/  UIMAD UR6, UR36, 0xc00, UR7 ;  /* 0x00000c00240678a4 */ /* 0x000fe2000f8e0207 */
[----:B------:R-:W-:Y:S02]  /*4f30*/  WARPGROUP.DEPBAR.LE gsb0, 0x0 ;  /* 0x00008000000079c5 */ /* 0x000fe40000010000 */
[----:B------:R-:W-:-:S06]  /*4f40*/  WARPGROUP.ARRIVE ;  /* 0x00000000000079c5 */ /* 0x000fcc0000000000 */
[----:B------:R-:W-:Y:S01]  /*4f50*/  HGMMA.64x96x16.F32 R152, gdesc[UR8], R152, gsb0 ;  /* 0x01600000089879f0 */ /* 0x000fe20008000898 */
        /* <DEDUP_REMOVED lines=56> */
[----:B012---:R-:W-:Y:S01]  /*52e0*/  FMNMX.FTZ R20, R152, R216, !PT ;  /* 0x000000d898147209 */ /* 0x007fe20007810000 */
[----:B------:R-:W-:Y:S01]  /*52f0*/  FMUL.FTZ R192, R192, UR4 ;  /* 0x00000004c0c07c20 */ /* 0x000fe20008410000 */
[----:B------:R-:W-:Y:S01]  /*5300*/  FMUL.FTZ R218, R193, UR4 ;  /* 0x00000004c1da7c20 */ /* 0x000fe20008410000 */
[----:B------:R-:W-:Y:S01]  /*5310*/  FMUL.FTZ R196, R196, UR4 ;  /* 0x00000004c4c47c20 */ /* 0x000fe20008410000 */
[----:B------:R-:W-:Y:S01]  /*5320*/  FMUL.FTZ R219, R197, UR4 ;  /* 0x00000004c5db7c20 */ /* 0x000fe20008410000 */
[----:B------:R-:W-:Y:S01]  /*5330*/  FMUL.FTZ R197, R158, UR4 ;  /* 0x000000049ec57c20 */ /* 0x000fe20008410000 */
[----:B------:R-:W-:Y:S01]  /*5340*/  FMUL.FTZ R158, R162, UR4 ;  /* 0x00000004a29e7c20 */ /* 0x000fe20008410000 */
[----:B------:R-:W0:Y:S01]  /*5350*/  MUFU.TANH R157, R157 ;  /* 0x0000009d009d7308 */ /* 0x000e220000002400 */
[----:B---3--:R-:W-:Y:S01]  /*5360*/  FMNMX.FTZ R20, R153, R20, !PT ;  /* 0x0000001499147209 */ /* 0x008fe20007810000 */
[----:B------:R-:W-:Y:S01]  /*5370*/  FMUL.FTZ R193, R154, UR4 ;  /* 0x000000049ac17c20 */ /* 0x000fe20008410000 */
[----:B------:R-:W-:Y:S01]  /*5380*/  FMUL.FTZ R162, R170, UR4 ;  /* 0x00000004aaa27c20 */ /* 0x000fe20008410000 */
[----:B------:R-:W-:Y:S01]  /*5390*/  FMUL.FTZ R220, R159, UR4 ;  /* 0x000000049fdc7c20 */ /* 0x000fe20008410000 */
[----:B------:R-:W-:Y:S01]  /*53a0*/  FMUL.FTZ R159, R163, UR4 ;  /* 0x00000004a39f7c20 */ /* 0x000fe20008410000 */
[----:B------:R-:W-:Y:S01]  /*53b0*/  FMUL.FTZ R163, R166, UR4 ;  /* 0x00000004a6a37c20 */ /* 0x000fe20008410000 */
[----:B------:R-:W-:Y:S01]  /*53c0*/  FMUL.FTZ R166, R167, UR4 ;  /* 0x00000004a7a67c20 */ /* 0x000fe20008410000 */
[----:B------:R-:W1:Y:S01]  /*53d0*/  MUFU.TANH R160, R160 ;  /* 0x000000a000a07308 */ /* 0x000e620000002400 */
[----:B----4-:R-:W-:Y:S01]  /*53e0*/  FMNMX.FTZ R20, R156, R20, !PT ;  /* 0x000000149c147209 */ /* 0x010fe20007810000 */
        /* <DEDUP_REMOVED lines=10> */
[----:B------:R-:W-:-:S04]  /*5490*/  FMUL.FTZ R191, R198, UR4 ;  /* 0x00000004c6bf7c20 */ /* 0x000fc80008410000 */
        /* <DEDUP_REMOVED lines=36> */
[----:B------:R-:W-:Y:S01]  /*56e0*/  MUFU.TANH R193, R193 ;  /* 0x000000c100c17308 */ /* 0x000fe20000002400 */
[----:B-1----:R-:W-:-:S07]  /*56f0*/  FMNMX.FTZ R20, R196, R20, !PT ;  /* 0x00000014c4147209 */ /* 0x002fce0007810000 */
[----:B------:R-:W-:Y:S01]  /*5700*/  MUFU.TANH R155, R155 ;  /* 0x0000009b009b7308 */ /* 0x000fe20000002400 */
[----:B--2---:R-:W-:-:S05]  /*5710*/  FMNMX.FTZ R20, R219, R20, !PT ;  /* 0x00000014db147209 */ /* 0x004fca0007810000 */
        /* <DEDUP_REMOVED lines=8> */
[----:B------:R-:W-:Y:S08]  /*57a0*/  MUFU.TANH R166, R166 ;  /* 0x000000a600a67308 */ /* 0x000ff00000002400 */
[----:B------:R-:W-:Y:S01]  /*57b0*/  MUFU.TANH R162, R162 ;  /* 0x000000a200a27308 */ /* 0x000fe20000002400 */
[----:B0-----:R-:W-:-:S02]  /*57c0*/  FMNMX.FTZ R20, R20, R21, !PT ;  /* 0x0000001514147209 */ /* 0x001fc40007810000 */
[----:B------:R-:W0:Y:S03]  /*57d0*/  LDC R21, c[0x0][0xa80] ;  /* 0x0002a000ff157b82 */ /* 0x000e260000000800 */
[----:B------:R-:W-:Y:S02]  /*57e0*/  FADD.FTZ R170, -R20, R216 ;  /* 0x000000d814aa7221 */ /* 0x000fe40000010100 */
[----:B------:R-:W-:Y:S01]  /*57f0*/  MUFU.TANH R171, R171 ;  /* 0x000000ab00ab7308 */ /* 0x000fe20000002400 */
[----:B------:R-:W-:Y:S01]  /*5800*/  FMUL.FTZ R216, R182, UR4 ;  /* 0x00000004b6d87c20 */ /* 0x000fe20008410000 */
[----:B------:R-:W-:Y:S01]  /*5810*/  FMUL.FTZ R182, R187, UR4 ;  /* 0x00000004bbb67c20 */ /* 0x000fe20008410000 */
[----:B------:R-:W-:Y:S01]  /*5820*/  FMUL.FTZ R187, R194, UR4 ;  /* 0x00000004c2bb7c20 */ /* 0x000fe20008410000 */
[----:B------:R-:W-:-:S04]  /*5830*/  FMUL.FTZ R194, R199, UR4 ;  /* 0x00000004c7c27c20 */ /* 0x000fc80008410000 */
[----:B------:R-:W-:Y:S08]  /*5840*/  MUFU.TANH R174, R174 ;  /* 0x000000ae00ae7308 */ /* 0x000ff00000002400 */
[----:B------:R-:W-:Y:S01]  /*5850*/  MUFU.TANH R227, R227 ;  /* 0x000000e300e37308 */ /* 0x000fe20000002400 */
[-C--:B0-----:R-:W-:Y:S01]  /*5860*/  FMUL.FTZ R154, R20, R21.reuse ;  /* 0x00000015149a7220 */ /* 0x081fe20000410000 */
[----:B------:R-:W-:-:S03]  /*5870*/  FMUL.FTZ R170, R170, R21 ;  /* 0x00000015aaaa7220 */ /* 0x000fc60000410000 */
        /* <DEDUP_REMOVED lines=27> */
[-C--:B0-----:R-:W-:Y:S01]  /*5a30*/  FMUL.FTZ R24, R24, R170.reuse ;  /* 0x000000aa18187220 */ /* 0x081fe20000410000 */
        /* <DEDUP_REMOVED lines=13> */
[-C--:B------:R-:W-:Y:S01]  /*5b10*/  FMUL.FTZ R49, R49, R170.reuse ;  /* 0x000000aa31317220 */ /* 0x080fe20000410000 */
[----:B------:R-:W-:Y:S01]  /*5b20*/  MUFU.TANH R175, R175 ;  /* 0x000000af00af7308 */ /* 0x000fe20000002400 */
[----:B-1----:R-:W-:Y:S01]  /*5b30*/  FFMA.FTZ R153, R170, R217, R152 ;  /* 0x000000d9aa997223 */ /* 0x002fe20000010098 */
[----:B------:R-:W-:Y:S01]  /*5b40*/  FMUL.FTZ R217, R183, UR4 ;  /* 0x00000004b7d97c20 */ /* 0x000fe20008410000 */
[----:B------:R-:W-:Y:S01]  /*5b50*/  FMUL.FTZ R183, R190, UR4 ;  /* 0x00000004beb77c20 */ /* 0x000fe20008410000 */
[----:B------:R-:W-:Y:S01]  /*5b60*/  FMUL.FTZ R190, R195, UR4 ;  /* 0x00000004c3be7c20 */ /* 0x000fe20008410000 */
[-C--:B------:R-:W-:Y:S01]  /*5b70*/  FMUL.FTZ R52, R52, R170.reuse ;  /* 0x000000aa34347220 */ /* 0x080fe20000410000 */
[-C--:B------:R-:W-:Y:S01]  /*5b80*/  FMUL.FTZ R53, R53, R170.reuse ;  /* 0x000000aa35357220 */ /* 0x080fe20000410000 */
[----:B------:R-:W-:Y:S01]  /*5b90*/  FMUL.FTZ R56, R56, R170 ;  /* 0x000000aa38387220 */ /* 0x000fe20000410000 */
[----:B------:R-:W-:Y:S01]  /*5ba0*/  MUFU.TANH R179, R179 ;  /* 0x000000b300b37308 */ /* 0x000fe20000002400 */
        /* <DEDUP_REMOVED lines=15> */
[----:B------:R-:W1:Y:S01]  /*5ca0*/  MUFU.TANH R216, R216 ;  /* 0x000000d800d87308 */ /* 0x000e620000002400 */
[-C--:B------:R-:W-:Y:S01]  /*5cb0*/  FMUL.FTZ R81, R81, R170.reuse ;  /* 0x000000aa51517220 */ /* 0x080fe20000410000 */
[-C--:B------:R-:W-:Y:S01]  /*5cc0*/  FMUL.FTZ R84, R84, R170.reuse ;  /* 0x000000aa54547220 */ /* 0x080fe20000410000 */
[-C--:B------:R-:W-:Y:S01]  /*5cd0*/  FMUL.FTZ R85, R85, R170.reuse ;  /* 0x000000aa55557220 */ /* 0x080fe20000410000 */
[-C--:B------:R-:W-:Y:S01]  /*5ce0*/  FMUL.FTZ R88, R88, R170.reuse ;  /* 0x000000aa58587220 */ /* 0x080fe20000410000 */
[-C--:B------:R-:W-:Y:S01]  /*5cf0*/  FMUL.FTZ R89, R89, R170.reuse ;  /* 0x000000aa59597220 */ /* 0x080fe20000410000 */
[-C--:B------:R-:W-:Y:S01]  /*5d00*/  FMUL.FTZ R92, R92, R170.reuse ;  /* 0x000000aa5c5c7220 */ /* 0x080fe20000410000 */
[----:B------:R-:W-:Y:S01]  /*5d10*/  FMUL.FTZ R93, R93, R170 ;  /* 0x000000aa5d5d7220 */ /* 0x000fe20000410000 */
[----:B------:R-:W2:Y:S01]  /*5d20*/  MUFU.TANH R217, R217 ;  /* 0x000000d900d97308 */ /* 0x000ea20000002400 */
[----:B0-----:R-:W-:Y:S01]  /*5d30*/  FADD.FTZ R153, R154, R153 ;  /* 0x000000999a997221 */ /* 0x001fe20000010000 */
[----:B------:R-:W-:Y:S01]  /*5d40*/  F2FP.F16.F32.PACK_AB R154, R167, R154 ;  /* 0x0000009aa79a723e */ /* 0x000fe200000000ff */
[-C--:B------:R-:W-:Y:S01]  /*5d50*/  FMUL.FTZ R96, R96, R170.reuse ;  /* 0x000000aa60607220 */ /* 0x080fe20000410000 */
[-C--:B------:R-:W-:Y:S01]  /*5d60*/  FMUL.FTZ R97, R97, R170.reuse ;  /* 0x000000aa61617220 */ /* 0x080fe20000410000 */
[----:B------:R-:W-:Y:S01]  /*5d70*/  FADD.FTZ R156, R167, R153 ;  /* 0x00000099a79c7221 */ /* 0x000fe20000010000 */
[----:B------:R-:W-:Y:S01]  /*5d80*/  FMNMX.FTZ R153, R193, R215, !PT ;  /* 0x000000d7c1997209 */ /* 0x000fe20007810000 */
[----:B------:R-:W0:Y:S01]  /*5d90*/  S2R R167, SR_TID.X ;  /* 0x0000000000a77919 */ /* 0x000e220000002100 */
[----:B------:R-:W3:Y:S01]  /*5da0*/  MUFU.TANH R178, R178 ;  /* 0x000000b200b27308 */ /* 0x000ee20000002400 */
[-C--:B------:R-:W-:Y:S01]  /*5db0*/  FMUL.FTZ R100, R100, R170.reuse ;  /* 0x000000aa64647220 */ /* 0x080fe20000410000 */
[----:B------:R-:W-:Y:S01]  /*5dc0*/  FMNMX.FTZ R153, R155, R153, !PT ;  /* 0x000000999b997209 */ /* 0x000fe20007810000 */
[-C--:B------:R-:W-:Y:S01]  /*5dd0*/  FMUL.FTZ R101, R101, R170.reuse ;  /* 0x000000aa65657220 */ /* 0x080fe20000410000 */
[-C--:B------:R-:W-:Y:S01]  /*5de0*/  FMUL.FTZ R104, R104, R170.reuse ;  /* 0x000000aa68687220 */ /* 0x080fe20000410000 */
[-C--:B------:R-:W-:Y:S01]  /*5df0*/  FMUL.FTZ R105, R105, R170.reuse ;  /* 0x000000aa69697220 */ /* 0x080fe20000410000 */
[----:B------:R-:W-:Y:S01]  /*5e00*/  FMNMX.FTZ R153, R197, R153, !PT ;  /* 0x00000099c5997209 */ /* 0x000fe20007810000 */
[-C--:B------:R-:W-:Y:S01]  /*5e10*/  FMUL.FTZ R108, R108, R170.reuse ;  /* 0x000000aa6c6c7220 */ /* 0x080fe20000410000 */
[----:B------:R-:W4:Y:S01]  /*5e20*/  MUFU.TANH R182, R182 ;  /* 0x000000b600b67308 */ /* 0x000f220000002400 */
[-C--:B------:R-:W-:Y:S01]  /*5e30*/  FMUL.FTZ R109, R109, R170.reuse ;  /* 0x000000aa6d6d7220 */ /* 0x080fe20000410000 */
[----:B------:R-:W-:Y:S01]  /*5e40*/  FMNMX.FTZ R153, R220, R153, !PT ;  /* 0x00000099dc997209 */ /* 0x000fe20007810000 */
[-C--:B------:R-:W-:Y:S01]  /*5e50*/  FMUL.FTZ R112, R112, R170.reuse ;  /* 0x000000aa70707220 */ /* 0x080fe20000410000 */
[-C--:B------:R-:W-:Y:S01]  /*5e60*/  FMUL.FTZ R113, R113, R170.reuse ;  /* 0x000000aa71717220 */ /* 0x080fe20000410000 */
[-C--:B------:R-:W-:Y:S01]  /*5e70*/  FMUL.FTZ R116, R116, R170.reuse ;  /* 0x000000aa74747220 */ /* 0x080fe20000410000 */
[----:B------:R-:W-:Y:S01]  /*5e80*/  FMNMX.FTZ R153, R158, R153, !PT ;  /* 0x000000999e997209 */ /* 0x000fe20007810000 */
[-C--:B------:R-:W-:Y:S01]  /*5e90*/  FMUL.FTZ R117, R117, R170.reuse ;  /* 0x000000aa75757220 */ /* 0x080fe20000410000 */
[----:B------:R-:W5:Y:S01]  /*5ea0*/  MUFU.TANH R183, R183 ;  /* 0x000000b700b77308 */ /* 0x000f620000002400 */
[-C--:B------:R-:W-:Y:S01]  /*5eb0*/  FMUL.FTZ R120, R120, R170.reuse ;  /* 0x000000aa78787220 */ /* 0x080fe20000410000 */
[----:B------:R-:W-:Y:S01]  /*5ec0*/  FMNMX.FTZ R153, R159, R153, !PT ;  /* 0x000000999f997209 */ /* 0x000fe20007810000 */
[-C--:B------:R-:W-:Y:S01]  /*5ed0*/  FMUL.FTZ R121, R121, R170.reuse ;  /* 0x000000aa79797220 */ /* 0x080fe20000410000 */
[-C--:B------:R-:W-:Y:S01]  /*5ee0*/  FMUL.FTZ R124, R124, R170.reuse ;  /* 0x000000aa7c7c7220 */ /* 0x080fe20000410000 */
[-C--:B------:R-:W-:Y:S01]  /*5ef0*/  FMUL.FTZ R125, R125, R170.reuse ;  /* 0x000000aa7d7d7220 */ /* 0x080fe20000410000 */
[----:B------:R-:W-:Y:S01]  /*5f00*/  FMNMX.FTZ R153, R163, R153, !PT ;  /* 0x00000099a3997209 */ /* 0x000fe20007810000 */
[-C--:B------:R-:W-:Y:S01]  /*5f10*/  FMUL.FTZ R128, R128, R170.reuse ;  /* 0x000000aa80807220 */ /* 0x080fe20000410000 */
[----:B------:R-:W0:Y:S01]  /*5f20*/  MUFU.TANH R186, R186 ;  /* 0x000000ba00ba7308 */ /* 0x000e220000002400 */
        /* <DEDUP_REMOVED lines=16> */
[----:B------:R-:W-:Y:S01]  /*6030*/  FMUL.FTZ R149, R149, R170 ;  /* 0x000000aa95957220 */ /* 0x000fe20000410000 */
[----:B------:R-:W-:Y:S01]  /*6040*/  FMNMX.FTZ R153, R227, R153, !PT ;  /* 0x00000099e3997209 */ /* 0x000fe20007810000 */
[----:B------:R-:W-:-:S03]  /*6050*/  IMAD.U32 R170, RZ, RZ, UR5 ;  /* 0x00000005ffaa7e24 */ /* 0x000fc6000f8e00ff */
[----:B------:R-:W-:Y:S02]  /*6060*/  FMNMX.FTZ R153, R175, R153, !PT ;  /* 0x00000099af997209 */ /* 0x000fe40007810000 */
[----:B------:R-:W0:Y:S02]  /*6070*/  MUFU.TANH R191, R191 ;  /* 0x000000bf00bf7308 */ /* 0x000e240000002400 */
[----:B------:R-:W-:-:S04]  /*6080*/  FMNMX.FTZ R153, R179, R153, !PT ;  /* 0x00000099b3997209 */ /* 0x000fc80007810000 */
[----:B-1----:R-:W-:Y:S02]  /*6090*/  FMNMX.FTZ R153, R216, R153, !PT ;  /* 0x00000099d8997209 */ /* 0x002fe40007810000 */
[----:B------:R-:W1:Y:S02]  /*60a0*/  MUFU.TANH R194, R194 ;  /* 0x000000c200c27308 */ /* 0x000e640000002400 */
[----:B--2---:R-:W-:-:S04]  /*60b0*/  FMNMX.FTZ R153, R217, R153, !PT ;  /* 0x00000099d9997209 */ /* 0x004fc80007810000 */
[----:B---3--:R-:W-:Y:S02]  /*60c0*/  FMNMX.FTZ R153, R178, R153, !PT ;  /* 0x00000099b2997209 */ /* 0x008fe40007810000 */
[----:B------:R-:W-:Y:S02]  /*60d0*/  MUFU.EX2 R161, R161 ;  /* 0x000000a100a17308 */ /* 0x000fe40000000800 */
[----:B----4-:R-:W-:-:S04]  /*60e0*/  FMNMX.FTZ R153, R182, R153, !PT ;  /* 0x00000099b6997209 */ /* 0x010fc80007810000 */
[----:B-----5:R-:W-:Y:S02]  /*60f0*/  FMNMX.FTZ R153, R183, R153, !PT ;  /* 0x00000099b7997209 */ /* 0x020fe40007810000 */
[----:B------:R-:W-:Y:S02]  /*6100*/  MUFU.EX2 R168, R168 ;  /* 0x000000a800a87308 */ /* 0x000fe40000000800 */
[----:B0-----:R-:W-:-:S04]  /*6110*/  FMNMX.FTZ R153, R186, R153, !PT ;  /* 0x00000099ba997209 */ /* 0x001fc80007810000 */
[----:B------:R-:W-:Y:S02]  /*6120*/  FMNMX.FTZ R153, R187, R153, !PT ;  /* 0x00000099bb997209 */ /* 0x000fe40007810000 */
[----:B------:R-:W-:Y:S02]  /*6130*/  MUFU.EX2 R169, R169 ;  /* 0x000000a900a97308 */ /* 0x000fe40000000800 */
[----:B------:R-:W-:-:S04]  /*6140*/  FMNMX.FTZ R153, R190, R153, !PT ;  /* 0x00000099be997209 */ /* 0x000fc80007810000 */
[----:B------:R-:W-:Y:S02]  /*6150*/  FMNMX.FTZ R153, R191, R153, !PT ;  /* 0x00000099bf997209 */ /* 0x000fe40007810000 */
[----:B------:R-:W-:Y:S02]  /*6160*/  MUFU.EX2 R172, R172 ;  /* 0x000000ac00ac7308 */ /* 0x000fe40000000800 */
[----:B-1----:R-:W-:-:S05]  /*6170*/  FMNMX.FTZ R153, R194, R153, !PT ;  /* 0x00000099c2997209 */ /* 0x002fca0007810000 */
        /* <DEDUP_REMOVED lines=10> */
[----:B0-----:R-:W-:-:S07]  /*6220*/  FMNMX.FTZ R164, R164, R153, !PT ;  /* 0x00000099a4a47209 */ /* 0x001fce0007810000 */
[----:B------:R-:W-:Y:S01]  /*6230*/  MUFU.EX2 R188, R188 ;  /* 0x000000bc00bc7308 */ /* 0x000fe20000000800 */
[C---:B------:R-:W-:Y:S01]  /*6240*/  FADD.FTZ R153, -R164.reuse, R215 ;  /* 0x000000d7a4997221 */ /* 0x040fe20000010100 */
[----:B------:R-:W-:Y:S01]  /*6250*/  SHF.R.U32.HI R215, RZ, 0x7, R167 ;  /* 0x00000007ffd77819 */ /* 0x000fe200000116a7 */
[-C--:B------:R-:W-:Y:S02]  /*6260*/  FMUL.FTZ R198, R164, R21.reuse ;  /* 0x00000015a4c67220 */ /* 0x080fe40000410000 */
[-C--:B------:R-:W-:Y:S01]  /*6270*/  FMUL.FTZ R153, R153, R21.reuse ;  /* 0x0000001599997220 */ /* 0x080fe20000410000 */
[----:B------:R-:W-:Y:S01]  /*6280*/  IADD3 R167, -R215, 0xb, RZ ;  /* 0x0000000bd7a77810 */ /* 0x000fe20007ffe1ff */
        /* <DEDUP_REMOVED lines=8> */
[----:B------:R-:W-:-:S02]  /*6310*/  FFMA.FTZ R194, R194, R21, -R198 ;  /* 0x00000015c2c27223 */ /* 0x000fc400000108c6 */
[----:B------:R-:W-:Y:S01]  /*6320*/  MUFU.EX2 R193, R193 ;  /* 0x000000c100c17308 */ /* 0x000fe20000000800 */
[C---:B0-----:R-:W-:Y:S02]  /*6330*/  @!P1 VIADD R153, R170.reuse, 0x32440 ;  /* 0x00032440aa999836 */ /* 0x041fe40000000000 */
[----:B------:R-:W-:-:S03]  /*6340*/  @!P1 VIADD R170, R170, 0x32460 ;  /* 0x00032460aaaa9836 */ /* 0x000fc60000000000 */
[----:B------:R-:W-:Y:S01]  /*6350*/  @!P1 PRMT R153, RZ, 0x654, R153 ;  /* 0x00000654ff999816 */ /* 0x000fe20000000099 */
[----:B------:R0:W-:Y:S06]  /*6360*/  BAR.ARV R167, 0x100 ;  /* 0x000400a70000751d */ /* 0x0001ec0000002000 */
[----:B------:R2:W-:Y:S01]  /*6370*/  @!P1 SYNCS.ARRIVE.TRANS64.RED.A1T0 RZ, [R153+URZ], RZ ;  /* 0x000000ff99ff99a7 */ /* 0x0005e2000810043f */
[----:B------:R-:W3:Y:S01]  /*6380*/  MUFU.EX2 R199, R199 ;  /* 0x000000c700c77308 */ /* 0x000ee20000000800 */
[-C--:B-1----:R-:W-:Y:S01]  /*6390*/  FMUL.FTZ R26, R26, R195.reuse ;  /* 0x000000c31a1a7220 */ /* 0x082fe20000410000 */
[-C--:B------:R-:W-:Y:S01]  /*63a0*/  FMUL.FTZ R27, R27, R195.reuse ;  /* 0x000000c31b1b7220 */ /* 0x080fe20000410000 */
[-C--:B------:R-:W-:Y:S01]  /*63b0*/  FMUL.FTZ R30, R30, R195.reuse ;  /* 0x000000c31e1e7220 */ /* 0x080fe20000410000 */
[-C--:B------:R-:W-:Y:S01]  /*63c0*/  FMUL.FTZ R31, R31, R195.reuse ;  /* 0x000000c31f1f7220 */ /* 0x080fe20000410000 */
[-C--:B------:R-:W-:Y:S01]  /*63d0*/  FMUL.FTZ R34, R34, R195.reuse ;  /* 0x000000c322227220 */ /* 0x080fe20000410000 */
[----:B------:R-:W-:Y:S01]  /*63e0*/  FMUL.FTZ R35, R35, R195 ;  /* 0x000000c323237220 */ /* 0x000fe20000410000 */
[----:B--2---:R-:W-:-:S02]  /*63f0*/  VIADD R153, R215, 0x8 ;  /* 0x00000008d7997836 */ /* 0x004fc40000000000 */
[----:B------:R-:W-:Y:S01]  /*6400*/  FFMA.FTZ R215, R220, R21, -R198 ;  /* 0x00000015dcd77223 */ /* 0x000fe200000108c6 */
[----:B------:R-:W-:Y:S01]  /*6410*/  MUFU.EX2 R197, R197 ;  /* 0x000000c500c57308 */ /* 0x000fe20000000800 */
[-C--:B------:R-:W-:Y:S01]  /*6420*/  FMUL.FTZ R38, R38, R195.reuse ;  /* 0x000000c326267220 */ /* 0x080fe20000410000 */
[-C--:B------:R-:W-:Y:S01]  /*6430*/  FMUL.FTZ R39, R39, R195.reuse ;  /* 0x000000c327277220 */ /* 0x080fe20000410000 */
[----:B------:R3:W-:Y:S01]  /*6440*/  BAR.SYNC.DEFER_BLOCKING R153, 0x100 ;  /* 0x000400990000751d */ /* 0x0007e20000010000 */
        /* <DEDUP_REMOVED lines=58> */
[----:B------:R-:W2:Y:S01]  /*67f0*/  MUFU.EX2 R220, R160 ;  /* 0x000000a000dc7308 */ /* 0x000ea20000000800 */
[----:B-1----:R-:W-:Y:S01]  /*6800*/  F2FP.F16.F32.PACK_AB R155, R215, R197 ;  /* 0x000000c5d79b723e */ /* 0x002fe200000000ff */
[----:B------:R-:W-:Y:S01]  /*6810*/  FFMA.FTZ R193, R195, R214, R193 ;  /* 0x000000d6c3c17223 */ /* 0x000fe200000100c1 */
[----:B------:R-:W-:-:S02]  /*6820*/  @!P1 PRMT R170, RZ, 0x654, R170 ;  /* 0x00000654ffaa9816 */ /* 0x000fc400000000aa */
[----:B------:R-:W-:Y:S01]  /*6830*/  WARPGROUP.ARRIVE ;  /* 0x00000000000079c5 */ /* 0x000fe20000000000 */
[----:B------:R-:W-:Y:S02]  /*6840*/  FADD.FTZ R193, R199, R193 ;  /* 0x000000c1c7c17221 */ /* 0x000fe40000010000 */
[----:B------:R1:W-:Y:S02]  /*6850*/  MUFU.EX2 R160, R165 ;  /* 0x000000a500a07308 */ /* 0x0003e40000000800 */
[----:B------:R-:W-:Y:S01]  /*6860*/  FADD.FTZ R193, R197, R193 ;  /* 0x000000c1c5c17221 */ /* 0x000fe20000010000 */
[----:B------:R-:W-:Y:S01]  /*6870*/  HGMMA.64x256x16.F32 R24, R152, gdesc[UR8].tnspB, R24, gsb0 ;  /* 0x43e0000898187df0 */ /* 0x000fe20008000818 */
[----:B------:R-:W-:Y:S01]  /*6880*/  UIADD3 UR10, UR6, 0x80, URZ ;  /* 0x00000080060a7890 */ /* 0x000fe2000fffe03f */
[----:B------:R-:W-:Y:S01]  /*6890*/  UMOV UR11, 0x40000040 ;  /* 0x40000040000b7882 */ /* 0x000fe20000000000 */
[----:B------:R-:W-:Y:S02]  /*68a0*/  FADD.FTZ R215, R215, R193 ;  /* 0x000000c1d7d77221 */ /* 0x000fe40000010000 */
[----:B------:R-:W-:Y:S01]  /*68b0*/  MUFU.EX2 R189, R189 ;  /* 0x000000bd00bd7308 */ /* 0x000fe20000000800 */
[----:B-1----:R-:W-:Y:S01]  /*68c0*/  FFMA.FTZ R165, R166, R21, -R198 ;  /* 0x00000015a6a57223 */ /* 0x002fe200000108c6 */
[----:B--2---:R-:W-:-:S06]  /*68d0*/  FADD.FTZ R156, R220, R156 ;  /* 0x0000009cdc9c7221 */ /* 0x004fcc0000010000 */
        /* <DEDUP_REMOVED lines=10> */
[-CC-:B------:R-:W-:Y:S01]  /*6980*/  FFMA.FTZ R152, R158, R21.reuse, -R198.reuse ;  /* 0x000000159e987223 */ /* 0x180fe200000108c6 */
[-CC-:B------:R-:W-:Y:S01]  /*6990*/  FFMA.FTZ R153, R159, R21.reuse, -R198.reuse ;  /* 0x000000159f997223 */ /* 0x180fe200000108c6 */
[----:B------:R-:W-:-:S03]  /*69a0*/  FFMA.FTZ R155, R163, R21, -R198 ;  /* 0x00000015a39b7223 */ /* 0x000fc600000108c6 */
[----:B------:R-:W1:Y:S01]  /*69b0*/  MUFU.EX2 R154, R157 ;  /* 0x0000009d009a7308 */ /* 0x000e620000000800 */
[C---:B------:R-:W-:Y:S01]  /*69c0*/  FADD.FTZ R163, R161.reuse, R156 ;  /* 0x0000009ca1a37221 */ /* 0x040fe20000010000 */
[----:B------:R-:W-:-:S06]  /*69d0*/  F2FP.F16.F32.PACK_AB R156, R161, R220 ;  /* 0x000000dca19c723e */ /* 0x000fcc00000000ff */
[----:B------:R-:W2:Y:S08]  /*69e0*/  MUFU.EX2 R152, R152 ;  /* 0x0000009800987308 */ /* 0x000eb00000000800 */
[----:B------:R-:W3:Y:S01]  /*69f0*/  MUFU.EX2 R153, R153 ;  /* 0x0000009900997308 */ /* 0x000ee20000000800 */
[----:B-1----:R-:W-:Y:S01]  /*6a00*/  F2FP.F16.F32.PACK_AB R158, R160, R154 ;  /* 0x0000009aa09e723e */ /* 0x002fe200000000ff */
[----:B------:R-:W-:-:S04]  /*6a10*/  FADD.FTZ R154, R154, R163 ;  /* 0x000000a39a9a7221 */ /* 0x000fc80000010000 */
[----:B------:R-:W-:Y:S01]  /*6a20*/  FADD.FTZ R154, R160, R154 ;  /* 0x0000009aa09a7221 */ /* 0x000fe20000010000 */
[----:B------:R-:W-:Y:S01]  /*6a30*/  F2FP.F16.F32.PACK_AB R160, R169, R168 ;  /* 0x000000a8a9a0723e */ /* 0x000fe200000000ff */
[----:B------:R-:W1:Y:S01]  /*6a40*/  MUFU.EX2 R155, R155 ;  /* 0x0000009b009b7308 */ /* 0x000e620000000800 */
[----:B--2---:R-:W-:Y:S01]  /*6a50*/  FADD.FTZ R215, R152, R215 ;  /* 0x000000d798d77221 */ /* 0x004fe20000010000 */
[----:B------:R-:W-:Y:S01]  /*6a60*/  FADD.FTZ R154, R168, R154 ;  /* 0x0000009aa89a7221 */ /* 0x000fe20000010000 */
[----:B------:R-:W-:-:S03]  /*6a70*/  FFMA.FTZ R168, R178, R21, -R198 ;  /* 0x00000015b2a87223 */ /* 0x000fc600000108c6 */
[----:B------:R-:W-:Y:S01]  /*6a80*/  FADD.FTZ R154, R169, R154 ;  /* 0x0000009aa99a7221 */ /* 0x000fe20000010000 */
[----:B------:R-:W-:Y:S01]  /*6a90*/  FFMA.FTZ R169, R182, R21, -R198 ;  /* 0x00000015b6a97223 */ /* 0x000fe200000108c6 */
[C---:B---3--:R-:W-:Y:S01]  /*6aa0*/  F2FP.F16.F32.PACK_AB R157, R153.reuse, R152 ;  /* 0x00000098999d723e */ /* 0x048fe200000000ff */
[----:B------:R-:W-:Y:S01]  /*6ab0*/  FADD.FTZ R166, R153, R215 ;  /* 0x000000d799a67221 */ /* 0x000fe20000010000 */
[----:B------:R-:W-:Y:S01]  /*6ac0*/  F2FP.F16.F32.PACK_AB R152, R177, R176 ;  /* 0x000000b0b198723e */ /* 0x000fe200000000ff */
[----:B------:R-:W-:Y:S01]  /*6ad0*/  MUFU.EX2 R168, R168 ;  /* 0x000000a800a87308 */ /* 0x000fe20000000800 */
[----:B------:R-:W-:Y:S01]  /*6ae0*/  IMAD.MOV.U32 R215, RZ, RZ, R164 ;  /* 0x000000ffffd77224 */ /* 0x000fe200078e00a4 */
[----:B-1----:R-:W-:Y:S01]  /*6af0*/  F2FP.F16.F32.PACK_AB R159, R165, R155 ;  /* 0x0000009ba59f723e */ /* 0x002fe200000000ff */
[----:B------:R-:W-:-:S05]  /*6b00*/  FADD.FTZ R166, R155, R166 ;  /* 0x000000a69ba67221 */ /* 0x000fca0000010000 */
[----:B------:R-:W-:Y:S01]  /*6b10*/  MUFU.EX2 R169, R169 ;  /* 0x000000a900a97308 */ /* 0x000fe20000000800 */
[----:B------:R-:W-:Y:S01]  /*6b20*/  WARPGROUP.ARRIVE ;  /* 0x00000000000079c5 */ /* 0x000fe20000000000 */
[----:B------:R-:W-:-:S05]  /*6b30*/  FADD.FTZ R166, R165, R166 ;  /* 0x000000a6a5a67221 */ /* 0x000fca0000010000 */
[----:B------:R-:W-:Y:S01]  /*6b40*/  HGMMA.64x256x16.F32 R24, R156, gdesc[UR8].tnspB, R24, gsb0 ;  /* 0x43e000089c187df0 */ /* 0x000fe20008000818 */
[----:B------:R-:W-:Y:S01]  /*6b50*/  UIADD3 UR10, UR6, 0x100, URZ ;  /* 0x00000100060a7890 */ /* 0x000fe2000fffe03f */
[----:B------:R-:W-:Y:S01]  /*6b60*/  UMOV UR11, 0x40000040 ;  /* 0x40000040000b7882 */ /* 0x000fe20000000000 */
[----:B------:R-:W-:Y:S02]  /*6b70*/  WARPGROUP.DEPBAR.LE gsb0, 0x0 ;  /* 0x00008000000079c5 */ /* 0x000fe40000010000 */
[-CC-:B------:R-:W-:Y:S01]  /*6b80*/  FFMA.FTZ R158, R162, R21.reuse, -R198.reuse ;  /* 0x00000015a29e7223 */ /* 0x180fe200000108c6 */
[-CC-:B------:R-:W-:Y:S01]  /*6b90*/  FFMA.FTZ R156, R171, R21.reuse, -R198.reuse ;  /* 0x00000015ab9c7223 */ /* 0x180fe200000108c6 */
[-CC-:B------:R-:W-:Y:S01]  /*6ba0*/  FFMA.FTZ R157, R174, R21.reuse, -R198.reuse ;  /* 0x00000015ae9d7223 */ /* 0x180fe200000108c6 */
[-C--:B------:R-:W-:Y:S01]  /*6bb0*/  FFMA.FTZ R159, R227, R21.reuse, -R198 ;  /* 0x00000015e39f7223 */ /* 0x080fe200000108c6 */
[----:B------:R-:W-:Y:S01]  /*6bc0*/  F2FP.F16.F32.PACK_AB R162, R173, R172 ;  /* 0x000000acada2723e */ /* 0x000fe200000000ff */
[----:B------:R-:W-:Y:S01]  /*6bd0*/  FADD.FTZ R172, R172, R154 ;  /* 0x0000009aacac7221 */ /* 0x000fe20000010000 */
[----:B------:R-:W1:Y:S01]  /*6be0*/  MUFU.EX2 R158, R158 ;  /* 0x0000009e009e7308 */ /* 0x000e620000000800 */
[----:B------:R-:W-:Y:S01]  /*6bf0*/  F2FP.F16.F32.PACK_AB R154, R181, R180 ;  /* 0x000000b4b59a723e */ /* 0x000fe200000000ff */
[----:B------:R-:W-:Y:S01]  /*6c00*/  FFMA.FTZ R171, R183, R21, -R198 ;  /* 0x00000015b7ab7223 */ /* 0x000fe200000108c6 */
[----:B------:R-:W-:-:S04]  /*6c10*/  FADD.FTZ R173, R173, R172 ;  /* 0x000000acadad7221 */ /* 0x000fc80000010000 */
[----:B------:R-:W-:Y:S01]  /*6c20*/  FADD.FTZ R173, R176, R173 ;  /* 0x000000adb0ad7221 */ /* 0x000fe20000010000 */
[----:B------:R-:W2:Y:S03]  /*6c30*/  MUFU.EX2 R156, R156 ;  /* 0x0000009c009c7308 */ /* 0x000ea60000000800 */
[----:B------:R-:W-:-:S04]  /*6c40*/  FADD.FTZ R173, R177, R173 ;  /* 0x000000adb1ad7221 */ /* 0x000fc80000010000 */
[----:B------:R-:W-:Y:S01]  /*6c50*/  FADD.FTZ R173, R180, R173 ;  /* 0x000000adb4ad7221 */ /* 0x000fe20000010000 */
[----:B------:R-:W3:Y:S01]  /*6c60*/  MUFU.EX2 R157, R157 ;  /* 0x0000009d009d7308 */ /* 0x000ee20000000800 */
[----:B-1----:R-:W-:Y:S02]  /*6c70*/  FADD.FTZ R166, R158, R166 ;  /* 0x000000a69ea67221 */ /* 0x002fe40000010000 */
[----:B------:R-:W-:-:S04]  /*6c80*/  FADD.FTZ R173, R181, R173 ;  /* 0x000000adb5ad7221 */ /* 0x000fc80000010000 */
[----:B------:R-:W-:Y:S01]  /*6c90*/  FADD.FTZ R173, R184, R173 ;  /* 0x000000adb8ad7221 */ /* 0x000fe20000010000 */
[----:B------:R-:W1:Y:S01]  /*6ca0*/  MUFU.EX2 R159, R159 ;  /* 0x0000009f009f7308 */ /* 0x000e620000000800 */
[C---:B--2---:R-:W-:Y:S01]  /*6cb0*/  F2FP.F16.F32.PACK_AB R161, R156.reuse, R158 ;  /* 0x0000009e9ca1723e */ /* 0x044fe200000000ff */
[----:B------:R-:W-:Y:S01]  /*6cc0*/  FADD.FTZ R166, R156, R166 ;  /* 0x000000a69ca67221 */ /* 0x000fe20000010000 */
[----:B------:R-:W-:-:S05]  /*6cd0*/  FADD.FTZ R173, R185, R173 ;  /* 0x000000adb9ad7221 */ /* 0x000fca0000010000 */
[----:B------:R-:W-:Y:S01]  /*6ce0*/  MUFU.EX2 R171, R171 ;  /* 0x000000ab00ab7308 */ /* 0x000fe20000000800 */
[----:B---3--:R-:W-:-:S07]  /*6cf0*/  FADD.FTZ R166, R157, R166 ;  /* 0x000000a69da67221 */ /* 0x008fce0000010000 */
[----:B------:R-:W-:Y:S01]  /*6d00*/  MUFU.EX2 R172, R186 ;  /* 0x000000ba00ac7308 */ /* 0x000fe20000000800 */
[C---:B-1----:R-:W-:Y:S01]  /*6d10*/  F2FP.F16.F32.PACK_AB R163, R159.reuse, R157 ;  /* 0x0000009d9fa3723e */ /* 0x042fe200000000ff */
[----:B------:R-:W-:-:S03]  /*6d20*/  FADD.FTZ R166, R159, R166 ;  /* 0x000000a69fa67221 */ /* 0x000fc60000010000 */
[----:B------:R-:W-:-:S06]  /*6d30*/  WARPGROUP.ARRIVE ;  /* 0x00000000000079c5 */ /* 0x000fcc0000000000 */
[----:B------:R-:W-:Y:S01]  /*6d40*/  HGMMA.64x256x16.F32 R24, R160, gdesc[UR8].tnspB, R24, gsb0 ;  /* 0x43e00008a0187df0 */ /* 0x000fe20008000818 */
[----:B------:R-:W-:Y:S01]  /*6d50*/  UIADD3 UR10, UR6, 0x180, URZ ;  /* 0x00000180060a7890 */ /* 0x000fe2000fffe03f */
[----:B------:R-:W-:Y:S01]  /*6d60*/  UMOV UR11, 0x40000040 ;  /* 0x40000040000b7882 */ /* 0x000fe20000000000 */
[----:B------:R-:W-:Y:S02]  /*6d70*/  WARPGROUP.DEPBAR.LE gsb0, 0x0 ;  /* 0x00008000000079c5 */ /* 0x000fe40000010000 */
[-CC-:B------:R-:W-:Y:S01]  /*6d80*/  FFMA.FTZ R162, R175, R21.reuse, -R198.reuse ;  /* 0x00000015afa27223 */ /* 0x180fe200000108c6 */
[-CC-:B------:R-:W-:Y:S01]  /*6d90*/  FFMA.FTZ R160, R179, R21.reuse, -R198.reuse ;  /* 0x00000015b3a07223 */ /* 0x180fe200000108c6 */
[-CC-:B------:R-:W-:Y:S01]  /*6da0*/  FFMA.FTZ R161, R216, R21.reuse, -R198.reuse ;  /* 0x00000015d8a17223 */ /* 0x180fe200000108c6 */
[----:B------:R-:W-:Y:S01]  /*6db0*/  FFMA.FTZ R163, R217, R21, -R198 ;  /* 0x00000015d9a37223 */ /* 0x000fe200000108c6 */
[----:B------:R-:W-:Y:S02]  /*6dc0*/  IMAD.MOV.U32 R216, RZ, RZ, R20 ;  /* 0x000000ffffd87224 */ /* 0x000fe400078e0014 */
[----:B------:R-:W-:Y:S08]  /*6dd0*/  MUFU.EX2 R162, R162 ;  /* 0x000000a200a27308 */ /* 0x000ff00000000800 */
[----:B------:R-:W1:Y:S08]  /*6de0*/  MUFU.EX2 R160, R160 ;  /* 0x000000a000a07308 */ /* 0x000e700000000800 */
[----:B------:R-:W2:Y:S08]  /*6df0*/  MUFU.EX2 R161, R161 ;  /* 0x000000a100a17308 */ /* 0x000eb00000000800 */
[----:B------:R-:W3:Y:S01]  /*6e00*/  MUFU.EX2 R163, R163 ;  /* 0x000000a300a37308 */ /* 0x000ee20000000800 */
[----:B-1----:R-:W-:Y:S01]  /*6e10*/  F2FP.F16.F32.PACK_AB R153, R160, R162 ;  /* 0x000000a2a099723e */ /* 0x002fe200000000ff */
[----:B------:R-:W-:-:S04]  /*6e20*/  FADD.FTZ R162, R162, R166 ;  /* 0x000000a6a2a27221 */ /* 0x000fc80000010000 */
[----:B------:R-:W-:-:S04]  /*6e30*/  FADD.FTZ R162, R160, R162 ;  /* 0x000000a2a0a27221 */ /* 0x000fc80000010000 */
[----:B--2---:R-:W-:Y:S01]  /*6e40*/  FADD.FTZ R162, R161, R162 ;  /* 0x000000a2a1a27221 */ /* 0x004fe20000010000 */
[----:B---3--:R-:W-:-:S03]  /*6e50*/  F2FP.F16.F32.PACK_AB R155, R163, R161 ;  /* 0x000000a1a39b723e */ /* 0x008fc600000000ff */
[----:B------:R-:W-:Y:S01]  /*6e60*/  FADD.FTZ R162, R163, R162 ;  /* 0x000000a2a3a27221 */ /* 0x000fe20000010000 */
[----:B------:R-:W-:-:S03]  /*6e70*/  WARPGROUP.ARRIVE ;  /* 0x00000000000079c5 */ /* 0x000fc60000000000 */
[----:B------:R-:W-:-:S04]  /*6e80*/  FADD.FTZ R162, R168, R162 ;  /* 0x000000a2a8a27221 */ /* 0x000fc80000010000 */
[----:B------:R-:W-:Y:S01]  /*6e90*/  FADD.FTZ R162, R169, R162 ;  /* 0x000000a2a9a27221 */ /* 0x000fe20000010000 */
[----:B------:R-:W-:Y:S01]  /*6ea0*/  HGMMA.64x256x16.F32 R24, R152, gdesc[UR8].tnspB, R24, gsb0 ;  /* 0x43e0000898187df0 */ /* 0x000fe20008000818 */
[----:B------:R-:W-:Y:S01]  /*6eb0*/  UIADD3 UR10, UR6, 0x200, URZ ;  /* 0x00000200060a7890 */ /* 0x000fe2000fffe03f */
[----:B------:R-:W-:Y:S01]  /*6ec0*/  UMOV UR11, 0x40000040 ;  /* 0x40000040000b7882 */ /* 0x000fe20000000000 */
[----:B------:R-:W-:Y:S01]  /*6ed0*/  UIADD3 UR6, UR6, 0x280, URZ ;  /* 0x0000028006067890 */ /* 0x000fe2000fffe03f */
[----:B------:R-:W-:Y:S02]  /*6ee0*/  WARPGROUP.DEPBAR.LE gsb0, 0x0 ;  /* 0x00008000000079c5 */ /* 0x000fe40000010000 */
[----:B------:R-:W-:Y:S02]  /*6ef0*/  F2FP.F16.F32.PACK_AB R152, R185, R184 ;  /* 0x000000b8b998723e */ /* 0x000fe400000000ff */
[----:B------:R-:W-:Y:S01]  /*6f00*/  F2FP.F16.F32.PACK_AB R154, R189, R188 ;  /* 0x000000bcbd9a723e */ /* 0x000fe200000000ff */
[----:B------:R-:W-:Y:S01]  /*6f10*/  FADD.FTZ R188, R188, R173 ;  /* 0x000000adbcbc7221 */ /* 0x000fe20000010000 */
[----:B------:R-:W-:-:S02]  /*6f20*/  F2FP.F16.F32.PACK_AB R153, R169, R168 ;  /* 0x000000a8a999723e */ /* 0x000fc400000000ff */
[C---:B------:R-:W-:Y:S01]  /*6f30*/  F2FP.F16.F32.PACK_AB R155, R172.reuse, R171 ;  /* 0x000000abac9b723e */ /* 0x040fe200000000ff */
[----:B------:R-:W-:Y:S01]  /*6f40*/  FADD.FTZ R171, R171, R162 ;  /* 0x000000a2abab7221 */ /* 0x000fe20000010000 */
[----:B------:R-:W-:Y:S02]  /*6f50*/  FADD.FTZ R189, R189, R188 ;  /* 0x000000bcbdbd7221 */ /* 0x000fe40000010000 */
[----:B------:R-:W-:Y:S01]  /*6f60*/  WARPGROUP.ARRIVE ;  /* 0x00000000000079c5 */ /* 0x000fe20000000000 */
[----:B------:R-:W-:Y:S01]  /*6f70*/  FADD.FTZ R172, R172, R171 ;  /* 0x000000abacac7221 */ /* 0x000fe20000010000 */
[----:B------:R-:W-:-:S10]  /*6f80*/  FADD.FTZ R189, R192, R189 ;  /* 0x000000bdc0bd7221 */ /* 0x000fd40000010000 */
[----:B------:R-:W-:Y:S01]  /*6f90*/  HGMMA.64x256x16.F32 R24, R152, gdesc[UR8].tnspB, R24, gsb0 ;  /* 0x43e0000898187df0 */ /* 0x000fe20008000818 */
[----:B------:R-:W-:Y:S01]  /*6fa0*/  UMOV UR10, UR6 ;  /* 0x00000006000a7c82 */ /* 0x000fe20008000000 */
[----:B------:R-:W-:Y:S01]  /*6fb0*/  UMOV UR11, 0x40000040 ;  /* 0x40000040000b7882 */ /* 0x000fe20000000000 */
[C---:B------:R-:W-:Y:S01]  /*6fc0*/  FADD.FTZ R189, R218.reuse, R189 ;  /* 0x000000bddabd7221 */ /* 0x040fe20000010000 */
[----:B------:R-:W-:Y:S02]  /*6fd0*/  WARPGROUP.DEPBAR.LE gsb0, 0x0 ;  /* 0x00008000000079c5 */ /* 0x000fe40000010000 */
[----:B------:R-:W-:Y:S02]  /*6fe0*/  F2FP.F16.F32.PACK_AB R152, R218, R192 ;  /* 0x000000c0da98723e */ /* 0x000fe400000000ff */
        /* <DEDUP_REMOVED lines=8> */
[----:B------:R-:W-:-:S04]  /*7070*/  FADD.FTZ R191, R191, R190 ;  /* 0x000000bebfbf7221 */ /* 0x000fc80000010000 */
[----:B------:R-:W-:-:S07]  /*7080*/  FADD.FTZ R214, R194, R191 ;  /* 0x000000bfc2d67221 */ /* 0x000fce0000010000 */
[----:B------:R-:W-:Y:S03]  /*7090*/  HGMMA.64x256x16.F32 R24, R152, gdesc[UR8].tnspB, R24, gsb0 ;  /* 0x43e0000898187df0 */ /* 0x000fe60008000818 */
[----:B------:R-:W-:Y:S02]  /*70a0*/  WARPGROUP.DEPBAR.LE gsb0, 0x0 ;  /* 0x00008000000079c5 */ /* 0x000fe40000010000 */
[----:B------:R0:W-:Y:S01]  /*70b0*/  @!P1 SYNCS.ARRIVE.TRANS64.RED.A1T0 RZ, [R170+URZ], RZ ;  /* 0x000000ffaaff99a7 */ /* 0x0001e2000810043f */
[----:B------:R-:W-:Y:S05]  /*70c0*/  @P2 BRA `(.L_x_10112) ;  /* 0xffffffd400c02947 */ /* 0x000fea000383ffff */
.L_x_10103:
[----:B------:R-:W2:Y:S01]  /*70d0*/  LDL.LU R152, [R1+0x14] ;  /* 0x0000140001987983 */ /* 0x000ea20000300800 */
[----:B------:R-:W-:Y:S01]  /*70e0*/  UIADD3 UR36, UR36, 0x1, URZ ;  /* 0x0000000124247890 */ /* 0x000fe2000fffe03f */
[----:B------:R1:W-:Y:S06]  /*70f0*/  BAR.ARV R167, 0x100 ;  /* 0x000400a70000751d */ /* 0x0003ec0000002000 */
[----:B------:R-:W-:Y:S02]  /*7100*/  UISETP.NE.AND UP0, UPT, UR36, 0x2, UPT ;  /* 0x000000022400788c */ /* 0x000fe4000bf05270 */
[----:B------:R-:W-:Y:S06]  /*7110*/  BAR.ARV 0x8, 0x180 ;  /* 0x0206000000007b1d */ /* 0x000fec0000002000 */
[----:B------:R-:W-:Y:S01]  /*7120*/  USEL UR4, URZ, 0x1, UP0 ;  /* 0x000000013f047887 */ /* 0x000fe20008000000 */
[----:B------:R-:W-:Y:S01]  /*7130*/  PLOP3.LUT P0, PT, PT, PT, PT, 0x8, 0x0 ;  /* 0x000000000000781c */ /* 0x000fe20003f0e170 */
[----:B------:R-:W3:Y:S01]  /*7140*/  SHFL.BFLY PT, R0, R217, 0x2, 0x1f ;  /* 0x0c401f00d9007f89 */ /* 0x000ee200000e0000 */
[----:B------:R-:W-:-:S02]  /*7150*/  USEL UR36, UR36, URZ, UP0 ;  /* 0x0000003f24247287 */ /* 0x000fc40008000000 */
[----:B------:R-:W-:Y:S01]  /*7160*/  ULOP3.LUT UR37, UR37, UR4, URZ, 0x3c, !UPT ;  /* 0x0000000425257292 */ /* 0x000fe2000f8e3c3f */
[----:B------:R-:W4:Y:S01]  /*7170*/  SHFL.BFLY PT, R5, R214, 0x2, 0x1f ;  /* 0x0c401f00d6057f89 */ /* 0x000f2200000e0000 */
[----:B---3--:R-:W-:Y:S01]  /*7180*/  FADD.FTZ R3, R0, R217 ;  /* 0x000000d900037221 */ /* 0x008fe20000010000 */
[----:B----4-:R-:W-:-:S04]  /*7190*/  FADD.FTZ R5, R5, R214 ;  /* 0x000000d605057221 */ /* 0x010fc80000010000 */
[----:B------:R-:W3:Y:S04]  /*71a0*/  SHFL.BFLY PT, R0, R3, 0x1, 0x1f ;  /* 0x0c201f0003007f89 */ /* 0x000ee800000e0000 */
[----:B------:R-:W4:Y:S01]  /*71b0*/  SHFL.BFLY PT, R2, R5, 0x1, 0x1f ;  /* 0x0c201f0005027f89 */ /* 0x000f2200000e0000 */
[----:B---3--:R-:W-:Y:S01]  /*71c0*/  FADD.FTZ R6, R3, R0 ;  /* 0x0000000003067221 */ /* 0x008fe20000010000 */
[----:B------:R-:W-:Y:S02]  /*71d0*/  IMAD.MOV.U32 R0, RZ, RZ, RZ ;  /* 0x000000ffff007224 */ /* 0x000fe400078e00ff */
[----:B------:R-:W-:Y:S02]  /*71e0*/  IMAD.MOV.U32 R3, RZ, RZ, -0x800000 ;  /* 0xff800000ff037424 */ /* 0x000fe400078e00ff */
[----:B----4-:R-:W-:Y:S01]  /*71f0*/  FADD.FTZ R7, R5, R2 ;  /* 0x0000000205077221 */ /* 0x010fe20000010000 */
[----:B------:R-:W-:Y:S01]  /*7200*/  FSETP.NE.FTZ.AND P1, PT, R6, RZ, PT ;  /* 0x000000ff0600720b */ /* 0x000fe20003f35000 */
[----:B------:R-:W-:-:S03]  /*7210*/  IMAD.MOV.U32 R2, RZ, RZ, RZ ;  /* 0x000000ffff027224 */ /* 0x000fc600078e00ff */
[----:B------:R-:W-:-:S09]  /*7220*/  FSETP.NE.FTZ.AND P2, PT, R7, RZ, PT ;  /* 0x000000ff0700720b */ /* 0x000fd20003f55000 */
[----:B------:R-:W3:Y:S08]  /*7230*/  @P1 MUFU.LG2 R4, R6 ;  /* 0x0000000600041308 */ /* 0x000ef00000000c00 */
[----:B------:R-:W4:Y:S08]  /*7240*/  @P2 MUFU.LG2 R5, R7 ;  /* 0x0000000700052308 */ /* 0x000f300000000c00 */
[----:B------:R5:W0:Y:S01]  /*7250*/  @P1 MUFU.RCP R2, R6 ;  /* 0x0000000600021308 */ /* 0x000a220000001000 */
[----:B---3--:R-:W-:-:S07]  /*7260*/  @P1 FMUL.FTZ R4, R4, 0.69314718246459960938 ;  /* 0x3f31721804041820 */ /* 0x008fce0000410000 */
[----:B------:R-:W3:Y:S01]  /*7270*/  @P2 MUFU.RCP R0, R7 ;  /* 0x0000000700002308 */ /* 0x000ee20000001000 */
[C---:B-----5:R-:W-:Y:S01]  /*7280*/  @P1 FMUL.FTZ R6, R21.reuse, 0.69314718246459960938 ;  /* 0x3f31721815061820 */ /* 0x060fe20000410000 */
[----:B------:R-:W-:Y:S01]  /*7290*/  @P2 FMUL.FTZ R21, R21, 0.69314718246459960938 ;  /* 0x3f31721815152820 */ /* 0x000fe20000410000 */
[----:B----4-:R-:W-:-:S04]  /*72a0*/  @P2 FMUL.FTZ R5, R5, 0.69314718246459960938 ;  /* 0x3f31721805052820 */ /* 0x010fc80000410000 */
[----:B------:R-:W-:Y:S01]  /*72b0*/  @P2 FFMA.FTZ R3, R21, R164, R5 ;  /* 0x000000a415032223 */ /* 0x000fe20000010005 */
        /* <DEDUP_REMOVED lines=64> */
[----:B------:R-:W-:-:S02]  /*76c0*/  IMAD.MOV.U32 R2, RZ, RZ, -0x800000 ;  /* 0xff800000ff027424 */ /* 0x000fc400078e00ff */
        /* <DEDUP_REMOVED lines=65> */
[----:B--2---:R-:W-:-:S05]  /*7ae0*/  VIADD R152, R152, 0x1 ;  /* 0x0000000198987836 */ /* 0x004fca0000000000 */
[----:B------:R1:W-:Y:S02]  /*7af0*/  STL [R1+0x14], R152 ;  /* 0x0000149801007387 */ /* 0x0003e40000100800 */
.L_x_10091:
[----:B------:R-:W2:Y:S01]  /*7b00*/  S2R R5, SR_CgaCtaId ;  /* 0x0000000000057919 */ /* 0x000ea20000008800 */
[----:B------:R-:W-:Y:S01]  /*7b10*/  MOV R0, 0x400 ;  /* 0x0000040000007802 */ /* 0x000fe20000000f00 */
[----:B------:R-:W-:Y:S01]  /*7b20*/  BSSY B0, `(.L_x_10113) ;  /* 0x0000466000007945 */ /* 0x000fe20003800000 */
[----:B------:R-:W-:Y:S02]  /*7b30*/  BAR.SYNC.DEFER_BLOCKING 0x5, 0x180 ;  /* 0x0146000000007b1d */ /* 0x000fe40000010000 */
[----:B--2---:R-:W-:-:S05]  /*7b40*/  LEA R0, R5, R0, 0x18 ;  /* 0x0000000005007211 */ /* 0x004fca00078ec0ff */
[----:B------:R2:W3:Y:S01]  /*7b50*/  LDS.128 R4, [R0+0x324d0] ;  /* 0x0324d00000047984 */ /* 0x0004e20000000c00 */
[----:B------:R-:W-:Y:S06]  /*7b60*/  BAR.ARV 0x4, 0x180 ;  /* 0x0106000000007b1d */ /* 0x000fec0000002000 */
[----:B------:R-:W-:Y:S05]  /*7b70*/  @P0 BRA `(.L_x_10114) ;  /* 0x0000003400e80947 */ /* 0x000fea0003800000 */
[----:B------:R-:W4:Y:S01]  /*7b80*/  LDL R8, [R1+0x80] ;  /* 0x0000800001087983 */ /* 0x000f220000100800 */
[----:B------:R-:W0:Y:S01]  /*7b90*/  S2R R9, SR_SWINHI ;  /* 0x0000000000097919 */ /* 0x000e220000002f00 */
[----:B------:R-:W-:Y:S01]  /*7ba0*/  F2FP.F16.F32.PACK_AB R10, R29, R28 ;  /* 0x0000001c1d0a723e */ /* 0x000fe200000000ff */
[----:B------:R-:W-:Y:S01]  /*7bb0*/  ULDC.64 UR4, c[0x0][0xd08] ;  /* 0x0003420000047ab9 */ /* 0x000fe20000000a00 */
[----:B------:R-:W-:Y:S01]  /*7bc0*/  F2FP.F16.F32.PACK_AB R11, R31, R30 ;  /* 0x0000001e1f0b723e */ /* 0x000fe200000000ff */
[----:B------:R-:W2:Y:S04]  /*7bd0*/  LDL R161, [R1+0x7c] ;  /* 0x00007c0001a17983 */ /* 0x000ea80000100800 */
[----:B------:R-:W2:Y:S01]  /*7be0*/  LDL R160, [R1+0x10] ;  /* 0x0000100001a07983 */ /* 0x000ea20000100800 */
[----:B------:R-:W-:-:S02]  /*7bf0*/  MOV R156, R0 ;  /* 0x00000000009c7202 */ /* 0x000fc40000000f00 */
[----:B0-----:R-:W-:Y:S02]  /*7c00*/  MOV R157, R9 ;  /* 0x00000009009d7202 */ /* 0x001fe40000000f00 */
[----:B------:R-:W-:Y:S02]  /*7c10*/  F2FP.F16.F32.PACK_AB R14, R37, R36 ;  /* 0x00000024250e723e */ /* 0x000fe400000000ff */
[----:B------:R-:W-:Y:S01]  /*7c20*/  F2FP.F16.F32.PACK_AB R15, R39, R38 ;  /* 0x00000026270f723e */ /* 0x000fe200000000ff */
[----:B------:R-:W-:Y:S01]  /*7c30*/  BAR.SYNC.DEFER_BLOCKING 0x1, 0x100 ;  /* 0x0044000000007b1d */ /* 0x000fe20000010000 */
[----:B----4-:R-:W-:-:S03]  /*7c40*/  IMAD.WIDE R20, R8, 0x2, R156 ;  /* 0x0000000208147825 */ /* 0x010fc600078e029c */
[C---:B------:R-:W-:Y:S02]  /*7c50*/  LOP3.LUT R9, R20.reuse, 0x380, RZ, 0xc0, !PT ;  /* 0x0000038014097812 */ /* 0x040fe400078ec0ff */
[C---:B------:R-:W-:Y:S02]  /*7c60*/  IADD3 R13, P0, R20.reuse, 0x20, RZ ;  /* 0x00000020140d7810 */ /* 0x040fe40007f1e0ff */
[----:B------:R-:W-:Y:S02]  /*7c70*/  IADD3 R19, P1, R20, 0x40, RZ ;  /* 0x0000004014137810 */ /* 0x000fe40007f3e0ff */
[----:B------:R-:W-:Y:S02]  /*7c80*/  SHF.R.U64 R9, R9, 0x3, RZ ;  /* 0x0000000309097819 */ /* 0x000fe400000012ff */
[----:B------:R-:W-:Y:S02]  /*7c90*/  LOP3.LUT R12, R13, 0x380, RZ, 0xc0, !PT ;  /* 0x000003800d0c7812 */ /* 0x000fe400078ec0ff */
[----:B------:R-:W-:-:S02]  /*7ca0*/  LOP3.LUT R18, R19, 0x380, RZ, 0xc0, !PT ;  /* 0x0000038013127812 */ /* 0x000fc400078ec0ff */
[----:B------:R-:W-:Y:S01]  /*7cb0*/  LOP3.LUT R8, R9, R20, RZ, 0x3c, !PT ;  /* 0x0000001409087212 */ /* 0x000fe200078e3cff */
[--C-:B------:R-:W-:Y:S01]  /*7cc0*/  IMAD.MOV.U32 R9, RZ, RZ, R21.reuse ;  /* 0x000000ffff097224 */ /* 0x100fe200078e0015 */
[----:B------:R-:W-:Y:S02]  /*7cd0*/  SHF.R.U64 R12, R12, 0x3, RZ ;  /* 0x000000030c0c7819 */ /* 0x000fe400000012ff */
[----:B------:R-:W-:Y:S02]  /*7ce0*/  SHF.R.U64 R18, R18, 0x3, RZ ;  /* 0x0000000312127819 */ /* 0x000fe400000012ff */
[----:B------:R-:W-:Y:S01]  /*7cf0*/  LOP3.LUT R12, R12, R13, RZ, 0x3c, !PT ;  /* 0x0000000d0c0c7212 */ /* 0x000fe200078e3cff */
[----:B------:R-:W-:Y:S01]  /*7d00*/  IMAD.X R13, RZ, RZ, R21, P0 ;  /* 0x000000ffff0d7224 */ /* 0x000fe200000e0615 */
[----:B---3--:R-:W-:Y:S02]  /*7d10*/  MOV R4, R8 ;  /* 0x0000000800047202 */ /* 0x008fe40000000f00 */
[----:B------:R-:W-:-:S02]  /*7d20*/  F2FP.F16.F32.PACK_AB R8, R25, R24 ;  /* 0x000000181908723e */ /* 0x000fc400000000ff */
[----:B------:R-:W-:Y:S02]  /*7d30*/  F2FP.F16.F32.PACK_AB R9, R27, R26 ;  /* 0x0000001a1b09723e */ /* 0x000fe400000000ff */
[----:B------:R-:W-:Y:S01]  /*7d40*/  LOP3.LUT R18, R18, R19, RZ, 0x3c, !PT ;  /* 0x0000001312127212 */ /* 0x000fe200078e3cff */
[----:B------:R-:W-:Y:S01]  /*7d50*/  IMAD.X R19, RZ, RZ, R21, P1 ;  /* 0x000000ffff137224 */ /* 0x000fe200008e0615 */
[C---:B------:R-:W-:Y:S02]  /*7d60*/  IADD3 R17, P0, R20.reuse, 0x60, RZ ;  /* 0x0000006014117810 */ /* 0x040fe40007f1e0ff */
[----:B------:R-:W-:Y:S01]  /*7d70*/  IADD3 R153, P1, R20, 0x4000, RZ ;  /* 0x0000400014997810 */ /* 0x000fe20007f3e0ff */
[----:B------:R0:W-:Y:S01]  /*7d80*/  STSM.16.M88.4 [R4], R8 ;  /* 0x0000000804007844 */ /* 0x0001e20000000200 */
[----:B------:R-:W-:-:S04]  /*7d90*/  LOP3.LUT R16, R17, 0x380, RZ, 0xc0, !PT ;  /* 0x0000038011107812 */ /* 0x000fc800078ec0ff */
[----:B------:R-:W-:Y:S02]  /*7da0*/  SHF.R.U64 R16, R16, 0x3, RZ ;  /* 0x0000000310107819 */ /* 0x000fe400000012ff */
[----:B------:R-:W-:Y:S02]  /*7db0*/  MOV R22, R12 ;  /* 0x0000000c00167202 */ /* 0x000fe40000000f00 */
[----:B------:R-:W-:Y:S02]  /*7dc0*/  LOP3.LUT R16, R16, R17, RZ, 0x3c, !PT ;  /* 0x0000001110107212 */ /* 0x000fe400078e3cff */
[----:B0-----:R-:W-:Y:S02]  /*7dd0*/  MOV R4, R18 ;  /* 0x0000001200047202 */ /* 0x001fe40000000f00 */
[----:B------:R-:W-:Y:S01]  /*7de0*/  LOP3.LUT R18, R153, 0x380, RZ, 0xc0, !PT ;  /* 0x0000038099127812 */ /* 0x000fe200078ec0ff */
[----:B------:R-:W-:-:S03]  /*7df0*/  IMAD.X R17, RZ, RZ, R21, P0 ;  /* 0x000000ffff117224 */ /* 0x000fc600000e0615 */
[----:B------:R-:W-:Y:S02]  /*7e00*/  SHF.R.U64 R18, R18, 0x3, RZ ;  /* 0x0000000312127819 */ /* 0x000fe400000012ff */
[----:B------:R-:W-:Y:S02]  /*7e10*/  F2FP.F16.F32.PACK_AB R12, R33, R32 ;  /* 0x00000020210c723e */ /* 0x000fe400000000ff */
[----:B------:R-:W-:Y:S02]  /*7e20*/  F2FP.F16.F32.PACK_AB R13, R35, R34 ;  /* 0x00000022230d723e */ /* 0x000fe400000000ff */
[----:B------:R-:W-:Y:S02]  /*7e30*/  LOP3.LUT R18, R18, R153, RZ, 0x3c, !PT ;  /* 0x0000009912127212 */ /* 0x000fe400078e3cff */
[----:B------:R-:W-:Y:S01]  /*7e40*/  IADD3 R153, P0, R20, 0x4020, RZ ;  /* 0x0000402014997810 */ /* 0x000fe20007f1e0ff */
[----:B------:R0:W-:Y:S01]  /*7e50*/  STSM.16.M88.4 [R22], R12 ;  /* 0x0000000c16007844 */ /* 0x0001e20000000200 */
[----:B------:R-:W-:Y:S01]  /*7e60*/  F2FP.F16.F32.PACK_AB R8, R41, R40 ;  /* 0x000000282908723e */ /* 0x000fe200000000ff */
[----:B------:R-:W-:Y:S01]  /*7e70*/  IMAD.X R19, RZ, RZ, R21, P1 ;  /* 0x000000ffff137224 */ /* 0x000fe200008e0615 */
[----:B------:R-:W-:-:S02]  /*7e80*/  F2FP.F16.F32.PACK_AB R9, R43, R42 ;  /* 0x0000002a2b09723e */ /* 0x000fc400000000ff */
[----:B------:R-:W-:Y:S02]  /*7e90*/  F2FP.F16.F32.PACK_AB R10, R45, R44 ;  /* 0x0000002c2d0a723e */ /* 0x000fe400000000ff */
[----:B------:R-:W-:Y:S02]  /*7ea0*/  F2FP.F16.F32.PACK_AB R11, R47, R46 ;  /* 0x0000002e2f0b723e */ /* 0x000fe400000000ff */
[----:B-1----:R-:W-:Y:S02]  /*7eb0*/  MOV R152, R16 ;  /* 0x0000001000987202 */ /* 0x002fe40000000f00 */
[----:B------:R-:W-:Y:S01]  /*7ec0*/  LOP3.LUT R16, R153, 0x380, RZ, 0xc0, !PT ;  /* 0x0000038099107812 */ /* 0x000fe200078ec0ff */
[----:B------:R1:W-:Y:S01]  /*7ed0*/  STSM.16.M88.4 [R4], R8 ;  /* 0x0000000804007844 */ /* 0x0003e20000000200 */
[----:B0-----:R-:W-:Y:S02]  /*7ee0*/  F2FP.F16.F32.PACK_AB R12, R49, R48 ;  /* 0x00000030310c723e */ /* 0x001fe400000000ff */
[----:B------:R-:W-:-:S02]  /*7ef0*/  F2FP.F16.F32.PACK_AB R13, R51, R50 ;  /* 0x00000032330d723e */ /* 0x000fc400000000ff */
[----:B------:R-:W-:Y:S02]  /*7f00*/  F2FP.F16.F32.PACK_AB R14, R53, R52 ;  /* 0x00000034350e723e */ /* 0x000fe400000000ff */
[----:B------:R-:W-:Y:S02]  /*7f10*/  F2FP.F16.F32.PACK_AB R15, R55, R54 ;  /* 0x00000036370f723e */ /* 0x000fe400000000ff */
[----:B------:R-:W-:Y:S02]  /*7f20*/  SHF.R.U64 R16, R16, 0x3, RZ ;  /* 0x0000000310107819 */ /* 0x000fe400000012ff */
[----:B------:R-:W-:Y:S01]  /*7f30*/  MOV R22, R18 ;  /* 0x0000001200167202 */ /* 0x000fe20000000f00 */
[----:B------:R0:W-:Y:S01]  /*7f40*/  STSM.16.M88.4 [R152], R12 ;  /* 0x0000000c98007844 */ /* 0x0001e20000000200 */
[----:B-1----:R-:W-:Y:S02]  /*7f50*/  F2FP.F16.F32.PACK_AB R8, R57, R56 ;  /* 0x000000383908723e */ /* 0x002fe400000000ff */
[----:B------:R-:W-:-:S02]  /*7f60*/  F2FP.F16.F32.PACK_AB R9, R59, R58 ;  /* 0x0000003a3b09723e */ /* 0x000fc400000000ff */
[----:B------:R-:W-:Y:S02]  /*7f70*/  F2FP.F16.F32.PACK_AB R10, R61, R60 ;  /* 0x0000003c3d0a723e */ /* 0x000fe400000000ff */
[----:B------:R-:W-:Y:S01]  /*7f80*/  F2FP.F16.F32.PACK_AB R11, R63, R62 ;  /* 0x0000003e3f0b723e */ /* 0x000fe200000000ff */
[----:B------:R-:W-:Y:S01]  /*7f90*/  IMAD.X R17, RZ, RZ, R21, P0 ;  /* 0x000000ffff117224 */ /* 0x000fe200000e0615 */
[----:B------:R-:W-:Y:S02]  /*7fa0*/  LOP3.LUT R16, R16, R153, RZ, 0x3c, !PT ;  /* 0x0000009910107212 */ /* 0x000fe400078e3cff */
[C---:B------:R-:W-:Y:S01]  /*7fb0*/  IADD3 R153, P0, R20.reuse, 0xc040, RZ ;  /* 0x0000c04014997810 */ /* 0x040fe20007f1e0ff */
[----:B------:R1:W-:Y:S01]  /*7fc0*/  STSM.16.M88.4 [R22], R8 ;  /* 0x0000000816007844 */ /* 0x0003e20000000200 */
[----:B0-----:R-:W-:Y:S02]  /*7fd0*/  IADD3 R13, P5, R20, 0x4040, RZ ;  /* 0x00004040140d7810 */ /* 0x001fe40007fbe0ff */
[----:B------:R-:W-:-:S02]  /*7fe0*/  LOP3.LUT R152, R153, 0x380, RZ, 0xc0, !PT ;  /* 0x0000038099987812 */ /* 0x000fc400078ec0ff */
[----:B------:R-:W-:Y:S02]  /*7ff0*/  MOV R4, R16 ;  /* 0x0000001000047202 */ /* 0x000fe40000000f00 */
[C---:B------:R-:W-:Y:S02]  /*8000*/  IADD3 R15, P2, R20.reuse, 0x8000, RZ ;  /* 0x00008000140f7810 */ /* 0x040fe40007f5e0ff */
[----:B------:R-:W-:Y:S02]  /*8010*/  F2FP.F16.F32.PACK_AB R16, R65, R64 ;  /* 0x000000404110723e */ /* 0x000fe400000000ff */
[----:B-1----:R-:W-:Y:S02]  /*8020*/  LOP3.LUT R8, R13, 0x380, RZ, 0xc0, !PT ;  /* 0x000003800d087812 */ /* 0x002fe400078ec0ff */
[----:B------:R-:W-:Y:S02]  /*8030*/  IADD3 R11, P4, R20, 0x4060, RZ ;  /* 0x00004060140b7810 */ /* 0x000fe40007f9e0ff */
[----:B------:R-:W-:-:S02]  /*8040*/  F2FP.F16.F32.PACK_AB R17, R67, R66 ;  /* 0x000000424311723e */ /* 0x000fc400000000ff */
[----:B------:R-:W-:Y:S02]  /*8050*/  F2FP.F16.F32.PACK_AB R18, R69, R68 ;  /* 0x000000444512723e */ /* 0x000fe400000000ff */
[----:B------:R-:W-:Y:S02]  /*8060*/  F2FP.F16.F32.PACK_AB R19, R71, R70 ;  /* 0x000000464713723e */ /* 0x000fe400000000ff */
[----:B------:R-:W-:Y:S02]  /*8070*/  SHF.R.U64 R8, R8, 0x3, RZ ;  /* 0x0000000308087819 */ /* 0x000fe400000012ff */
[----:B------:R-:W-:Y:S01]  /*8080*/  LOP3.LUT R12, R11, 0x380, RZ, 0xc0, !PT ;  /* 0x000003800b0c7812 */ /* 0x000fe200078ec0ff */
[----:B------:R-:W-:Y:S01]  /*8090*/  IMAD.X R9, RZ, RZ, R21, P5 ;  /* 0x000000ffff097224 */ /* 0x000fe200028e0615 */
[----:B------:R-:W-:Y:S02]  /*80a0*/  SHF.R.U64 R152, R152, 0x3, RZ ;  /* 0x0000000398987819 */ /* 0x000fe400000012ff */
[----:B------:R-:W-:Y:S01]  /*80b0*/  LOP3.LUT R10, R15, 0x380, RZ, 0xc0, !PT ;  /* 0x000003800f0a7812 */ /* 0x000fe200078ec0ff */
[----:B------:R0:W-:Y:S01]  /*80c0*/  STSM.16.M88.4 [R4], R16 ;  /* 0x0000001004007844 */ /* 0x0001e20000000200 */
[----:B------:R-:W-:-:S02]  /*80d0*/  LOP3.LUT R8, R8, R13, RZ, 0x3c, !PT ;  /* 0x0000000d08087212 */ /* 0x000fc400078e3cff */
[----:B------:R-:W-:Y:S02]  /*80e0*/  SHF.R.U64 R12, R12, 0x3, RZ ;  /* 0x000000030c0c7819 */ /* 0x000fe400000012ff */
[----:B------:R-:W-:Y:S01]  /*80f0*/  LOP3.LUT R152, R152, R153, RZ, 0x3c, !PT ;  /* 0x0000009998987212 */ /* 0x000fe200078e3cff */
[--C-:B------:R-:W-:Y:S01]  /*8100*/  IMAD.X R13, RZ, RZ, R21.reuse, P4 ;  /* 0x000000ffff0d7224 */ /* 0x100fe200020e0615 */
[----:B------:R-:W-:Y:S02]  /*8110*/  IADD3 R155, P1, R20, 0x8060, RZ ;  /* 0x00008060149b7810 */ /* 0x000fe40007f3e0ff */
[----:B------:R-:W-:Y:S02]  /*8120*/  LOP3.LUT R12, R12, R11, RZ, 0x3c, !PT ;  /* 0x0000000b0c0c7212 */ /* 0x000fe400078e3cff */
[----:B------:R-:W-:Y:S01]  /*8130*/  F2FP.F16.F32.PACK_AB R11, R79, R78 ;  /* 0x0000004e4f0b723e */ /* 0x000fe200000000ff */
[----:B0-----:R-:W-:Y:S01]  /*8140*/  IMAD.X R17, RZ, RZ, R21, P2 ;  /* 0x000000ffff117224 */ /* 0x001fe200010e0615 */
[----:B------:R-:W-:-:S02]  /*8150*/  SHF.R.U64 R16, R10, 0x3, RZ ;  /* 0x000000030a107819 */ /* 0x000fc400000012ff */
[----:B------:R-:W-:Y:S02]  /*8160*/  IADD3 R153, P2, R20, 0x8040, RZ ;  /* 0x0000804014997810 */ /* 0x000fe40007f5e0ff */
[----:B------:R-:W-:Y:S02]  /*8170*/  MOV R18, R8 ;  /* 0x0000000800127202 */ /* 0x000fe40000000f00 */
[----:B------:R-:W-:Y:S02]  /*8180*/  F2FP.F16.F32.PACK_AB R8, R73, R72 ;  /* 0x000000484908723e */ /* 0x000fe400000000ff */
[----:B------:R-:W-:Y:S02]  /*8190*/  F2FP.F16.F32.PACK_AB R9, R75, R74 ;  /* 0x0000004a4b09723e */ /* 0x000fe400000000ff */
[----:B------:R-:W-:Y:S02]  /*81a0*/  F2FP.F16.F32.PACK_AB R10, R77, R76 ;  /* 0x0000004c4d0a723e */ /* 0x000fe400000000ff */
[----:B------:R-:W-:-:S02]  /*81b0*/  LOP3.LUT R16, R16, R15, RZ, 0x3c, !PT ;  /* 0x0000000f10107212 */ /* 0x000fc400078e3cff */
[----:B------:R-:W-:Y:S02]  /*81c0*/  LOP3.LUT R19, R153, 0x380, RZ, 0xc0, !PT ;  /* 0x0000038099137812 */ /* 0x000fe400078ec0ff */
[----:B------:R-:W-:Y:S01]  /*81d0*/  LOP3.LUT R154, R155, 0x380, RZ, 0xc0, !PT ;  /* 0x000003809b9a7812 */ /* 0x000fe200078ec0ff */
[----:B------:R0:W-:Y:S01]  /*81e0*/  STSM.16.M88.4 [R18], R8 ;  /* 0x0000000812007844 */ /* 0x0001e20000000200 */
[----:B------:R-:W-:Y:S02]  /*81f0*/  MOV R22, R12 ;  /* 0x0000000c00167202 */ /* 0x000fe40000000f00 */
[----:B------:R-:W-:Y:S02]  /*8200*/  F2FP.F16.F32.PACK_AB R12, R81, R80 ;  /* 0x00000050510c723e */ /* 0x000fe400000000ff */
[----:B------:R-:W-:Y:S02]  /*8210*/  F2FP.F16.F32.PACK_AB R13, R83, R82 ;  /* 0x00000052530d723e */ /* 0x000fe400000000ff */
[----:B------:R-:W-:-:S02]  /*8220*/  F2FP.F16.F32.PACK_AB R14, R85, R84 ;  /* 0x00000054550e723e */ /* 0x000fc400000000ff */
[----:B------:R-:W-:Y:S02]  /*8230*/  F2FP.F16.F32.PACK_AB R15, R87, R86 ;  /* 0x00000056570f723e */ /* 0x000fe400000000ff */
[----:B------:R-:W-:Y:S02]  /*8240*/  MOV R4, R16 ;  /* 0x0000001000047202 */ /* 0x000fe40000000f00 */
[----:B------:R-:W-:Y:S02]  /*8250*/  SHF.R.U64 R154, R154, 0x3, RZ ;  /* 0x000000039a9a7819 */ /* 0x000fe400000012ff */
[----:B------:R-:W-:Y:S02]  /*8260*/  F2FP.F16.F32.PACK_AB R16, R89, R88 ;  /* 0x000000585910723e */ /* 0x000fe400000000ff */
[----:B0-----:R-:W-:Y:S02]  /*8270*/  SHF.R.U64 R8, R19, 0x3, RZ ;  /* 0x0000000313087819 */ /* 0x001fe400000012ff */
[----:B------:R-:W-:-:S02]  /*8280*/  F2FP.F16.F32.PACK_AB R17, R91, R90 ;  /* 0x0000005a5b11723e */ /* 0x000fc400000000ff */
[----:B------:R-:W-:Y:S02]  /*8290*/  F2FP.F16.F32.PACK_AB R18, R93, R92 ;  /* 0x0000005c5d12723e */ /* 0x000fe400000000ff */
[----:B------:R-:W-:Y:S02]  /*82a0*/  F2FP.F16.F32.PACK_AB R19, R95, R94 ;  /* 0x0000005e5f13723e */ /* 0x000fe400000000ff */
[----:B------:R-:W-:Y:S01]  /*82b0*/  IADD3 R159, P3, R20, 0x8020, RZ ;  /* 0x00008020149f7810 */ /* 0x000fe20007f7e0ff */
[----:B------:R0:W-:Y:S01]  /*82c0*/  STSM.16.M88.4 [R22], R12 ;  /* 0x0000000c16007844 */ /* 0x0001e20000000200 */
[----:B------:R-:W-:Y:S01]  /*82d0*/  LOP3.LUT R154, R154, R155, RZ, 0x3c, !PT ;  /* 0x0000009b9a9a7212 */ /* 0x000fe200078e3cff */
[----:B------:R-:W-:Y:S01]  /*82e0*/  IMAD.X R155, RZ, RZ, R21, P1 ;  /* 0x000000ffff9b7224 */ /* 0x000fe200008e0615 */
[----:B------:R-:W-:Y:S01]  /*82f0*/  LOP3.LUT R158, R159, 0x380, RZ, 0xc0, !PT ;  /* 0x000003809f9e7812 */ /* 0x000fe200078ec0ff */
[----:B------:R1:W-:Y:S03]  /*8300*/  STSM.16.M88.4 [R4], R16 ;  /* 0x0000001004007844 */ /* 0x0003e60000000200 */
[----:B------:R-:W-:-:S02]  /*8310*/  SHF.R.U64 R158, R158, 0x3, RZ ;  /* 0x000000039e9e7819 */ /* 0x000fc400000012ff */
[----:B0-----:R-:W-:Y:S01]  /*8320*/  LOP3.LUT R12, R8, R153, RZ, 0x3c, !PT ;  /* 0x00000099080c7212 */ /* 0x001fe200078e3cff */
[--C-:B------:R-:W-:Y:S01]  /*8330*/  IMAD.X R13, RZ, RZ, R21.reuse, P2 ;  /* 0x000000ffff0d7224 */ /* 0x100fe200010e0615 */
[C---:B------:R-:W-:Y:S02]  /*8340*/  IADD3 R153, P2, R20.reuse, 0xc000, RZ ;  /* 0x0000c00014997810 */ /* 0x040fe40007f5e0ff */
[----:B-1----:R-:W-:Y:S02]  /*8350*/  IADD3 R19, P1, R20, 0xc020, RZ ;  /* 0x0000c02014137810 */ /* 0x002fe40007f3e0ff */
[----:B------:R-:W-:Y:S02]  /*8360*/  LOP3.LUT R14, R153, 0x380, RZ, 0xc0, !PT ;  /* 0x00000380990e7812 */ /* 0x000fe400078ec0ff */
[----:B------:R-:W-:Y:S02]  /*8370*/  LOP3.LUT R18, R19, 0x380, RZ, 0xc0, !PT ;  /* 0x0000038013127812 */ /* 0x000fe400078ec0ff */
[----:B------:R-:W-:Y:S01]  /*8380*/  LOP3.LUT R158, R158, R159, RZ, 0x3c, !PT ;  /* 0x0000009f9e9e7212 */ /* 0x000fe200078e3cff */
[----:B------:R-:W-:Y:S01]  /*8390*/  IMAD.X R159, RZ, RZ, R21, P3 ;  /* 0x000000ffff9f7224 */ /* 0x000fe200018e0615 */
[----:B------:R-:W-:-:S02]  /*83a0*/  SHF.R.U64 R18, R18, 0x3, RZ ;  /* 0x0000000312127819 */ /* 0x000fc400000012ff */
[----:B------:R-:W-:Y:S02]  /*83b0*/  SHF.R.U64 R16, R14, 0x3, RZ ;  /* 0x000000030e107819 */ /* 0x000fe400000012ff */
[----:B------:R-:W-:Y:S01]  /*83c0*/  LOP3.LUT R18, R18, R19, RZ, 0x3c, !PT ;  /* 0x0000001312127212 */ /* 0x000fe200078e3cff */
[--C-:B------:R-:W-:Y:S01]  /*83d0*/  IMAD.X R19, RZ, RZ, R21.reuse, P1 ;  /* 0x000000ffff137224 */ /* 0x100fe200008e0615 */
[----:B------:R-:W-:Y:S01]  /*83e0*/  MOV R158, R158 ;  /* 0x0000009e009e7202 */ /* 0x000fe20000000f00 */
[----:B------:R-:W-:Y:S01]  /*83f0*/  IMAD.X R17, RZ, RZ, R21, P2 ;  /* 0x000000ffff117224 */ /* 0x000fe200010e0615 */
[----:B------:R-:W-:Y:S02]  /*8400*/  F2FP.F16.F32.PACK_AB R8, R97, R96 ;  /* 0x000000606108723e */ /* 0x000fe400000000ff */
[----:B------:R-:W-:Y:S02]  /*8410*/  F2FP.F16.F32.PACK_AB R9, R99, R98 ;  /* 0x000000626309723e */ /* 0x000fe400000000ff */
[----:B------:R-:W-:-:S02]  /*8420*/  F2FP.F16.F32.PACK_AB R10, R101, R100 ;  /* 0x00000064650a723e */ /* 0x000fc400000000ff */
[----:B------:R-:W-:Y:S02]  /*8430*/  F2FP.F16.F32.PACK_AB R11, R103, R102 ;  /* 0x00000066670b723e */ /* 0x000fe400000000ff */
[----:B------:R-:W-:Y:S02]  /*8440*/  LOP3.LUT R16, R16, R153, RZ, 0x3c, !PT ;  /* 0x0000009910107212 */ /* 0x000fe400078e3cff */
[----:B------:R-:W-:Y:S01]  /*8450*/  IADD3 R20, P1, R20, 0xc060, RZ ;  /* 0x0000c06014147810 */ /* 0x000fe20007f3e0ff */
[----:B------:R0:W-:Y:S01]  /*8460*/  STSM.16.M88.4 [R158], R8 ;  /* 0x000000089e007844 */ /* 0x0001e20000000200 */
[----:B------:R-:W-:Y:S02]  /*8470*/  MOV R22, R12 ;  /* 0x0000000c00167202 */ /* 0x000fe40000000f00 */
[----:B------:R-:W-:Y:S02]  /*8480*/  F2FP.F16.F32.PACK_AB R12, R105, R104 ;  /* 0x00000068690c723e */ /* 0x000fe400000000ff */
[----:B------:R-:W-:-:S02]  /*8490*/  F2FP.F16.F32.PACK_AB R13, R107, R106 ;  /* 0x0000006a6b0d723e */ /* 0x000fc400000000ff */
[----:B------:R-:W-:Y:S02]  /*84a0*/  F2FP.F16.F32.PACK_AB R14, R109, R108 ;  /* 0x0000006c6d0e723e */ /* 0x000fe400000000ff */
[----:B------:R-:W-:Y:S02]  /*84b0*/  F2FP.F16.F32.PACK_AB R15, R111, R110 ;  /* 0x0000006e6f0f723e */ /* 0x000fe400000000ff */
[----:B------:R-:W-:Y:S02]  /*84c0*/  MOV R18, R18 ;  /* 0x0000001200127202 */ /* 0x000fe40000000f00 */
[----:B------:R-:W-:Y:S02]  /*84d0*/  MOV R154, R154 ;  /* 0x0000009a009a7202 */ /* 0x000fe40000000f00 */
[----:B------:R-:W-:Y:S02]  /*84e0*/  MOV R4, R16 ;  /* 0x0000001000047202 */ /* 0x000fe40000000f00 */
[----:B0-----:R-:W-:Y:S01]  /*84f0*/  F2FP.F16.F32.PACK_AB R8, R113, R112 ;  /* 0x000000707108723e */ /* 0x001fe200000000ff */
[----:B------:R-:W0:Y:S01]  /*8500*/  LDC.64 R16, c[0x0][0xd00] ;  /* 0x00034000ff107b82 */ /* 0x000e220000000a00 */
[----:B------:R-:W-:-:S02]  /*8510*/  F2FP.F16.F32.PACK_AB R9, R115, R114 ;  /* 0x000000727309723e */ /* 0x000fc400000000ff */
[----:B------:R-:W-:Y:S02]  /*8520*/  F2FP.F16.F32.PACK_AB R10, R117, R116 ;  /* 0x00000074750a723e */ /* 0x000fe400000000ff */
[----:B------:R-:W-:Y:S02]  /*8530*/  F2FP.F16.F32.PACK_AB R11, R119, R118 ;  /* 0x00000076770b723e */ /* 0x000fe400000000ff */
[----:B------:R-:W-:Y:S01]  /*8540*/  LOP3.LUT R19, R20, 0x380, RZ, 0xc0, !PT ;  /* 0x0000038014137812 */ /* 0x000fe200078ec0ff */
[----:B------:R1:W-:Y:S01]  /*8550*/  STSM.16.M88.4 [R22], R12 ;  /* 0x0000000c16007844 */ /* 0x0003e20000000200 */
[--C-:B------:R-:W-:Y:S02]  /*8560*/  IMAD.X R153, RZ, RZ, R21.reuse, P0 ;  /* 0x000000ffff997224 */ /* 0x100fe400000e0615 */
[----:B------:R-:W-:Y:S01]  /*8570*/  SHF.R.U64 R19, R19, 0x3, RZ ;  /* 0x0000000313137819 */ /* 0x000fe200000012ff */
[----:B------:R3:W-:Y:S01]  /*8580*/  STSM.16.M88.4 [R154], R8 ;  /* 0x000000089a007844 */ /* 0x0007e20000000200 */
[----:B------:R-:W-:-:S02]  /*8590*/  IMAD.X R21, RZ, RZ, R21, P1 ;  /* 0x000000ffff157224 */ /* 0x000fc400008e0615 */
[----:B------:R-:W-:Y:S02]  /*85a0*/  LOP3.LUT R20, R19, R20, RZ, 0x3c, !PT ;  /* 0x0000001413147212 */ /* 0x000fe400078e3cff */
[----:B------:R-:W-:Y:S02]  /*85b0*/  MOV R152, R152 ;  /* 0x0000009800987202 */ /* 0x000fe40000000f00 */
[----:B-1----:R-:W-:Y:S02]  /*85c0*/  F2FP.F16.F32.PACK_AB R12, R121, R120 ;  /* 0x00000078790c723e */ /* 0x002fe400000000ff */
[----:B------:R-:W-:Y:S02]  /*85d0*/  F2FP.F16.F32.PACK_AB R13, R123, R122 ;  /* 0x0000007a7b0d723e */ /* 0x000fe400000000ff */
[----:B------:R-:W-:Y:S02]  /*85e0*/  F2FP.F16.F32.PACK_AB R14, R125, R124 ;  /* 0x0000007c7d0e723e */ /* 0x000fe400000000ff */
[----:B------:R-:W-:-:S02]  /*85f0*/  F2FP.F16.F32.PACK_AB R15, R127, R126 ;  /* 0x0000007e7f0f723e */ /* 0x000fc400000000ff */
[----:B---3--:R-:W-:Y:S02]  /*8600*/  F2FP.F16.F32.PACK_AB R8, R129, R128 ;  /* 0x000000808108723e */ /* 0x008fe400000000ff */
[----:B------:R-:W-:Y:S02]  /*8610*/  F2FP.F16.F32.PACK_AB R9, R131, R130 ;  /* 0x000000828309723e */ /* 0x000fe400000000ff */
[----:B------:R-:W-:Y:S02]  /*8620*/  F2FP.F16.F32.PACK_AB R10, R133, R132 ;  /* 0x00000084850a723e */ /* 0x000fe400000000ff */
[----:B------:R-:W-:Y:S01]  /*8630*/  F2FP.F16.F32.PACK_AB R11, R135, R134 ;  /* 0x00000086870b723e */ /* 0x000fe200000000ff */
[----:B------:R1:W-:Y:S01]  /*8640*/  STSM.16.M88.4 [R4], R12 ;  /* 0x0000000c04007844 */ /* 0x0003e20000000200 */
[----:B------:R-:W-:-:S03]  /*8650*/  MOV R20, R20 ;  /* 0x0000001400147202 */ /* 0x000fc60000000f00 */
[----:B------:R3:W-:Y:S01]  /*8660*/  STSM.16.M88.4 [R18], R8 ;  /* 0x0000000812007844 */ /* 0x0007e20000000200 */
[----:B-1----:R-:W-:Y:S02]  /*8670*/  F2FP.F16.F32.PACK_AB R12, R137, R136 ;  /* 0x00000088890c723e */ /* 0x002fe400000000ff */
[----:B------:R-:W-:Y:S02]  /*8680*/  F2FP.F16.F32.PACK_AB R13, R139, R138 ;  /* 0x0000008a8b0d723e */ /* 0x000fe400000000ff */
[----:B------:R-:W-:Y:S02]  /*8690*/  F2FP.F16.F32.PACK_AB R14, R141, R140 ;  /* 0x0000008c8d0e723e */ /* 0x000fe400000000ff */
[----:B------:R-:W-:Y:S02]  /*86a0*/  F2FP.F16.F32.PACK_AB R15, R143, R142 ;  /* 0x0000008e8f0f723e */ /* 0x000fe400000000ff */
[----:B---3--:R-:W-:Y:S02]  /*86b0*/  F2FP.F16.F32.PACK_AB R8, R145, R144 ;  /* 0x000000909108723e */ /* 0x008fe400000000ff */
[----:B------:R-:W-:-:S02]  /*86c0*/  F2FP.F16.F32.PACK_AB R9, R147, R146 ;  /* 0x000000929309723e */ /* 0x000fc400000000ff */
[----:B------:R-:W-:Y:S02]  /*86d0*/  F2FP.F16.F32.PACK_AB R10, R149, R148 ;  /* 0x00000094950a723e */ /* 0x000fe400000000ff */
[----:B------:R-:W-:Y:S01]  /*86e0*/  F2FP.F16.F32.PACK_AB R11, R151, R150 ;  /* 0x00000096970b723e */ /* 0x000fe200000000ff */
[----:B------:R1:W-:Y:S04]  /*86f0*/  STSM.16.M88.4 [R152], R12 ;  /* 0x0000000c98007844 */ /* 0x0003e80000000200 */
[----:B------:R3:W-:Y:S01]  /*8700*/  STSM.16.M88.4 [R20], R8 ;  /* 0x0000000814007844 */ /* 0x0007e20000000200 */
[----:B0-----:R-:W-:Y:S01]  /*8710*/  ISETP.NE.U32.AND P0, PT, R16, RZ, PT ;  /* 0x000000ff1000720c */ /* 0x001fe20003f05070 */
[----:B------:R-:W-:-:S03]  /*8720*/  IMAD.SHL.U32 R19, R200, 0x4, RZ ;  /* 0x00000004c8137824 */ /* 0x000fc600078e00ff */
[----:B------:R-:W-:Y:S02]  /*8730*/  ISETP.NE.AND.EX P0, PT, R17, RZ, PT, P0 ;  /* 0x000000ff1100720c */ /* 0x000fe40003f05300 */
[----:B------:R-:W-:Y:S01]  /*8740*/  SHF.L.U64.HI R22, R200, 0x2, R206 ;  /* 0x00000002c8167819 */ /* 0x000fe200000102ce */
[----:B------:R-:W-:Y:S01]  /*8750*/  IMAD.MOV.U32 R4, RZ, RZ, RZ ;  /* 0x000000ffff047224 */ /* 0x000fe200078e00ff */
[----:B------:R-:W-:Y:S01]  /*8760*/  BAR.SYNC.DEFER_BLOCKING 0x1, 0x100 ;  /* 0x0044000000007b1d */ /* 0x000fe20000010000 */
[----:B-1----:R-:W-:-:S07]  /*8770*/  IADD3 R12, P1, R19, R16, RZ ;  /* 0x00000010130c7210 */ /* 0x002fce0007f3e0ff */
[----:B---3--:R-:W0:Y:S01]  /*8780*/  LDC R10, c[0x0][0xbd4] ;  /* 0x0002f500ff0a7b82 */ /* 0x008e220000000800 */
[----:B------:R-:W-:Y:S02]  /*8790*/  IMAD.X R13, R22, 0x1, R17, P1 ;  /* 0x00000001160d7824 */ /* 0x000fe400008e0611 */
[----:B------:R-:W-:-:S05]  /*87a0*/  IMAD.MOV.U32 R21, RZ, RZ, 0xab8 ;  /* 0x00000ab8ff157424 */ /* 0x000fca00078e00ff */
[----:B------:R-:W1:Y:S01]  /*87b0*/  LDC R20, c[0x0][0xce8] ;  /* 0x00033a00ff147b82 */ /* 0x000e620000000800 */
[----:B------:R-:W3:Y:S01]  /*87c0*/  @P0 LDG.E R4, desc[UR38][R12.64] ;  /* 0x000000260c040981 */ /* 0x000ee2000c1e1900 */
[----:B------:R-:W-:-:S04]  /*87d0*/  ISETP.NE.U32.AND P1, PT, RZ, UR4, PT ;  /* 0x00000004ff007c0c */ /* 0x000fc8000bf25070 */
[----:B------:R-:W-:-:S13]  /*87e0*/  ISETP.NE.AND.EX P1, PT, RZ, UR5, PT, P1 ;  /* 0x00000005ff007c0c */ /* 0x000fda000bf25310 */
[----:B------:R-:W-:-:S04]  /*87f0*/  @P1 IADD3 R8, P2, R19, UR4, RZ ;  /* 0x0000000413081c10 */ /* 0x000fc8000ff5e0ff */
[----:B------:R-:W-:Y:S02]  /*8800*/  @P1 IADD3.X R9, R22, UR5, RZ, P2, !PT ;  /* 0x0000000516091c10 */ /* 0x000fe400097fe4ff */
[----:B------:R-:W-:Y:S01]  /*8810*/  ISETP.NE.AND P2, PT, R203, RZ, PT ;  /* 0x000000ffcb00720c */ /* 0x000fe20003f45270 */
[----:B------:R-:W-:-:S03]  /*8820*/  ULDC UR4, c[0x0][0xb88] ;  /* 0x0002e20000047ab9 */ /* 0x000fc60000000800 */
[----:B0-----:R-:W-:Y:S01]  /*8830*/  SEL R10, R203, R10, P2 ;  /* 0x0000000acb0a7207 */ /* 0x001fe20001000000 */
[----:B------:R-:W-:-:S03]  /*8840*/  IMAD.U32 R19, RZ, RZ, UR4 ;  /* 0x00000004ff137e24 */ /* 0x000fc6000f8e00ff */
[----:B------:R-:W-:-:S03]  /*8850*/  ISETP.GT.AND P3, PT, R10, 0x1, PT ;  /* 0x000000010a00780c */ /* 0x000fc60003f64270 */
[----:B------:R0:W5:Y:S01]  /*8860*/  @P1 LDG.E R19, desc[UR38][R8.64] ;  /* 0x0000002608131981 */ /* 0x000162000c1e1900 */
[----:B------:R-:W-:-:S04]  /*8870*/  SEL R21, R21, 0xa78, P3 ;  /* 0x00000a7815157807 */ /* 0x000fc80001800000 */
[----:B------:R-:W4:Y:S08]  /*8880*/  LDC.64 R10, c[0x0][R21+0x218] ;  /* 0x00008600150a7b82 */ /* 0x000f300000000a00 */
[----:B0-----:R-:W0:Y:S01]  /*8890*/  LDC.64 R8, c[0x0][R21+0x220] ;  /* 0x0000880015087b82 */ /* 0x001e220000000a00 */
[----:B------:R-:W-:Y:S02]  /*88a0*/  ISETP.NE.U32.AND P2, PT, R16, RZ, PT ;  /* 0x000000ff1000720c */ /* 0x000fe40003f45070 */
[----:B-1----:R-:W-:-:S02]  /*88b0*/  ISETP.NE.AND P4, PT, R20, 0x1, PT ;  /* 0x000000011400780c */ /* 0x002fc40003f85270 */
[----:B------:R-:W-:-:S04]  /*88c0*/  ISETP.NE.AND.EX P2, PT, R17, RZ, PT, P2 ;  /* 0x000000ff1100720c */ /* 0x000fc80003f45320 */
[----:B------:R-:W-:Y:S02]  /*88d0*/  SEL R200, R200, RZ, !P2 ;  /* 0x000000ffc8c87207 */ /* 0x000fe40005000000 */
[----:B------:R-:W-:Y:S01]  /*88e0*/  SEL R15, R206, RZ, !P2 ;  /* 0x000000ffce0f7207 */ /* 0x000fe20005000000 */
[----:B----4-:R-:W-:-:S04]  /*88f0*/  IMAD R11, R11, R202, RZ ;  /* 0x000000ca0b0b7224 */ /* 0x010fc800078e02ff */
[----:B------:R-:W1:Y:S01]  /*8900*/  @P4 LDC R153, c[0x0][0xcec] ;  /* 0x00033b00ff994b82 */ /* 0x000e620000000800 */
[----:B0-----:R-:W-:-:S07]  /*8910*/  IMAD R9, R9, R200, RZ ;  /* 0x000000c809097224 */ /* 0x001fce00078e02ff */
[----:B------:R-:W0:Y:S01]  /*8920*/  @P4 LDC R155, c[0x0][0xcf0] ;  /* 0x00033c00ff9b4b82 */ /* 0x000e220000000800 */
[C---:B------:R-:W-:Y:S02]  /*8930*/  IMAD R17, R8.reuse, R15, R9 ;  /* 0x0000000f08117224 */ /* 0x040fe400078e0209 */
[----:B------:R-:W-:-:S04]  /*8940*/  IMAD.WIDE.U32 R14, R8, R200, RZ ;  /* 0x000000c8080e7225 */ /* 0x000fc800078e00ff */
[----:B------:R-:W-:-:S04]  /*8950*/  IMAD.WIDE.U32 R8, R10, R202, RZ ;  /* 0x000000ca0a087225 */ /* 0x000fc800078e00ff */
[----:B------:R-:W-:Y:S02]  /*8960*/  IMAD.IADD R154, R15, 0x1, R17 ;  /* 0x000000010f9a7824 */ /* 0x000fe400078e0211 */
[----:B------:R-:W4:Y:S01]  /*8970*/  LDC.64 R16, c[0x0][R21+0x228] ;  /* 0x00008a0015107b82 */ /* 0x000f220000000a00 */
[----:B------:R-:W-:-:S07]  /*8980*/  IMAD.IADD R152, R9, 0x1, R11 ;  /* 0x0000000109987824 */ /* 0x000fce00078e020b */
[----:B------:R-:W1:Y:S01]  /*8990*/  LDC.64 R10, c[0x0][0xca8] ;  /* 0x00032a00ff0a7b82 */ /* 0x000e620000000a00 */
[----:B--2---:R-:W-:Y:S01]  /*89a0*/  IMAD R18, R204, 0x80, R161 ;  /* 0x00000080cc127824 */ /* 0x004fe200078e02a1 */
[----:B------:R-:W-:-:S05]  /*89b0*/  SEL R9, R160, RZ, P3 ;  /* 0x000000ffa0097207 */ /* 0x000fca0001800000 */
[-C--:B----4-:R-:W-:Y:S02]  /*89c0*/  IMAD R159, R17, R9.reuse, RZ ;  /* 0x00000009119f7224 */ /* 0x090fe400078e02ff */
[----:B------:R-:W-:Y:S01]  /*89d0*/  IMAD.WIDE.U32 R16, R16, R9, RZ ;  /* 0x0000000910107225 */ /* 0x000fe200078e00ff */
[----:B-1----:R-:W1:Y:S03]  /*89e0*/  @!P3 LDC R10, c[0x0][0xc50] ;  /* 0x00031400ff0abb82 */ /* 0x002e660000000800 */
[----:B------:R-:W-:-:S05]  /*89f0*/  IMAD.IADD R159, R17, 0x1, R159 ;  /* 0x00000001119f7824 */ /* 0x000fca00078e029f */
[----:B------:R-:W2:Y:S01]  /*8a00*/  @!P3 LDC R11, c[0x0][0xc54] ;  /* 0x00031500ff0bbb82 */ /* 0x000ea20000000800 */
[----:B---3--:R-:W-:-:S07]  /*8a10*/  IADD3 R22, P2, P5, R14, R8, R4 ;  /* 0x000000080e167210 */ /* 0x008fce0007d5e004 */
[----:B------:R3:W4:Y:S01]  /*8a20*/  LDC.64 R14, c[0x0][R21+0x210] ;  /* 0x00008400150e7b82 */ /* 0x0007220000000a00 */
[----:B------:R-:W-:-:S04]  /*8a30*/  @P4 IMAD.HI.U32 R8, R18, R153, RZ ;  /* 0x0000009912084227 */ /* 0x000fc800078e00ff */
[----:B------:R-:W-:Y:S01]  /*8a40*/  IMAD.MOV.U32 R153, RZ, RZ, R18 ;  /* 0x000000ffff997224 */ /* 0x000fe200078e0012 */
[----:B0-----:R-:W-:Y:S02]  /*8a50*/  @P4 SHF.R.U32.HI R153, RZ, R155, R8 ;  /* 0x0000009bff994219 */ /* 0x001fe40000011608 */
[----:B------:R-:W-:-:S03]  /*8a60*/  SHF.R.S32.HI R9, RZ, 0x1f, R4 ;  /* 0x0000001fff097819 */ /* 0x000fc60000011404 */
[----:B------:R-:W-:Y:S01]  /*8a70*/  IMAD.MOV R17, RZ, RZ, -R153 ;  /* 0x000000ffff117224 */ /* 0x000fe200078e0a99 */
[----:B------:R-:W-:Y:S02]  /*8a80*/  IADD3.X R155, R154, R152, R9, P2, P5 ;  /* 0x000000989a9b7210 */ /* 0x000fe400017ea409 */
[----:B------:R-:W-:Y:S02]  /*8a90*/  IADD3 R16, P2, P5, R153, R22, R16 ;  /* 0x0000001699107210 */ /* 0x000fe40007d5e010 */
[----:B------:R-:W-:Y:S01]  /*8aa0*/  SHF.R.S32.HI R8, RZ, 0x1f, R153 ;  /* 0x0000001fff087819 */ /* 0x000fe20000011499 */
[----:B------:R-:W-:-:S03]  /*8ab0*/  IMAD R153, R20, R17, R18 ;  /* 0x0000001114997224 */ /* 0x000fc600078e0212 */
[----:B------:R-:W-:Y:S02]  /*8ac0*/  IADD3.X R17, R8, R155, R159, P2, P5 ;  /* 0x0000009b08117210 */ /* 0x000fe400017ea49f */
[----:B---3--:R-:W-:Y:S01]  /*8ad0*/  SHF.R.S32.HI R21, RZ, 0x1f, R153 ;  /* 0x0000001fff157819 */ /* 0x008fe20000011499 */
[-C--:B----4-:R-:W-:Y:S02]  /*8ae0*/  IMAD R8, R15, R153.reuse, RZ ;  /* 0x000000990f087224 */ /* 0x090fe400078e02ff */
[----:B------:R-:W-:-:S04]  /*8af0*/  IMAD.WIDE.U32 R16, R14, R153, R16 ;  /* 0x000000990e107225 */ /* 0x000fc800078e0010 */
[----:B------:R-:W-:Y:S01]  /*8b00*/  IMAD R21, R14, R21, R8 ;  /* 0x000000150e157224 */ /* 0x000fe200078e0208 */
[----:B-1----:R-:W-:-:S03]  /*8b10*/  LEA R15, P2, R16, R10, 0x2 ;  /* 0x0000000a100f7211 */ /* 0x002fc600078410ff */
[----:B------:R-:W-:-:S05]  /*8b20*/  IMAD.IADD R8, R17, 0x1, R21 ;  /* 0x0000000111087824 */ /* 0x000fca00078e0215 */
[----:B--2---:R-:W-:Y:S01]  /*8b30*/  LEA.HI.X R17, R16, R11, R8, 0x2, P2 ;  /* 0x0000000b10117211 */ /* 0x004fe200010f1408 */
[----:B------:R-:W-:Y:S06]  /*8b40*/  @P1 BRA `(.L_x_10115) ;  /* 0x0000000000101947 */ /* 0x000fec0003800000 */
[----:B------:R-:W-:Y:S05]  /*8b50*/  @!P0 BRA `(.L_x_10115) ;  /* 0x00000000000c8947 */ /* 0x000fea0003800000 */
[----:B------:R-:W2:Y:S04]  /*8b60*/  LDG.E R8, desc[UR38][R12.64] ;  /* 0x000000260c087981 */ /* 0x000ea8000c1e1900 */
[----:B-----5:R-:W2:Y:S02]  /*8b70*/  LDG.E R19, desc[UR38][R12.64+0x4] ;  /* 0x000004260c137981 */ /* 0x020ea4000c1e1900 */
[----:B--2---:R-:W-:-:S07]  /*8b80*/  IMAD.IADD R19, R19, 0x1, -R8 ;  /* 0x0000000113137824 */ /* 0x004fce00078e0a08 */
.L_x_10115:
[----:B------:R-:W2:Y:S01]  /*8b90*/  LDL R8, [R1+0x78] ;  /* 0x0000780001087983 */ /* 0x000ea20000100800 */
[----:B------:R-:W0:Y:S03]  /*8ba0*/  S2R R10, SR_TID.X ;  /* 0x00000000000a7919 */ /* 0x000e260000002100 */
[----:B------:R-:W-:Y:S04]  /*8bb0*/  SHFL.IDX PT, R11, R17, RZ, 0x1c1f ;  /* 0x001c1fff110b7589 */ /* 0x000fe800000e0000 */
[----:B------:R-:W-:Y:S04]  /*8bc0*/  SHFL.IDX PT, R12, R15, 0x1, 0x1c1f ;  /* 0x003c1f000f0c7f89 */ /* 0x000fe800000e0000 */
[----:B------:R-:W-:Y:S01]  /*8bd0*/  SHFL.IDX PT, R13, R17, 0x1, 0x1c1f ;  /* 0x003c1f00110d7f89 */ /* 0x000fe200000e0000 */
[----:B0-----:R-:W-:-:S05]  /*8be0*/  VIADD R14, R10, 0xffffff80 ;  /* 0xffffff800a0e7836 */ /* 0x001fca0000000000 */
[----:B------:R-:W-:-:S04]  /*8bf0*/  SHF.R.S32.HI R16, RZ, 0x1f, R14 ;  /* 0x0000001fff107819 */ /* 0x000fc8000001140e */
[----:B------:R-:W-:-:S04]  /*8c00*/  LEA.HI R16, R16, R14, RZ, 0x7 ;  /* 0x0000000e10107211 */ /* 0x000fc800078f38ff */
[----:B------:R-:W-:Y:S01]  /*8c10*/  LOP3.LUT R16, R16, 0xffffff80, RZ, 0xc0, !PT ;  /* 0xffffff8010107812 */ /* 0x000fe200078ec0ff */
[----:B------:R-:W0:Y:S04]  /*8c20*/  SHFL.IDX PT, R10, R15, RZ, 0x1c1f ;  /* 0x001c1fff0f0a7589 */ /* 0x000e2800000e0000 */
[----:B------:R-:W-:-:S05]  /*8c30*/  IMAD.IADD R16, R14, 0x1, -R16 ;  /* 0x000000010e107824 */ /* 0x000fca00078e0a10 */
[----:B------:R-:W-:Y:S01]  /*8c40*/  LOP3.LUT P0, RZ, R16, 0x3, RZ, 0xc0, !PT ;  /* 0x0000000310ff7812 */ /* 0x000fe2000780c0ff */
[----:B--2---:R-:W-:Y:S02]  /*8c50*/  IMAD R14, R204, 0x80, R8 ;  /* 0x00000080cc0e7824 */ /* 0x004fe400078e0208 */
[----:B-----5:R-:W-:Y:S02]  /*8c60*/  IMAD R8, R19, R20, RZ ;  /* 0x0000001413087224 */ /* 0x020fe400078e02ff */
[----:B------:R-:W-:-:S03]  /*8c70*/  VIADD R16, R14, 0x8 ;  /* 0x000000080e107836 */ /* 0x000fc60000000000 */
[-C--:B------:R-:W-:Y:S02]  /*8c80*/  ISETP.GE.OR P1, PT, R14, R8.reuse, P0 ;  /* 0x000000080e00720c */ /* 0x080fe40000726670 */
[----:B------:R-:W-:-:S11]  /*8c90*/  ISETP.GE.OR P0, PT, R16, R8, P0 ;  /* 0x000000081000720c */ /* 0x000fd60000706670 */
[----:B0-----:R0:W-:Y:S04]  /*8ca0*/  @!P1 ST.E desc[UR38][R10.64], R2 ;  /* 0x000000020a009985 */ /* 0x0011e8000c101926 */
[----:B------:R0:W-:Y:S01]  /*8cb0*/  @!P0 ST.E desc[UR38][R12.64], R3 ;  /* 0x000000030c008985 */ /* 0x0001e2000c101926 */
[----:B------:R-:W-:Y:S05]  /*8cc0*/  @P3 BRA `(.L_x_10116) ;  /* 0x0000000c00f83947 */ /* 0x000fea0003800000 */
[----:B------:R-:W1:Y:S01]  /*8cd0*/  S2R R21, SR_TID.X ;  /* 0x0000000000157919 */ /* 0x000e620000002100 */
[----:B------:R-:W2:Y:S01]  /*8ce0*/  @P4 LDC R81, c[0x0][0xcec] ;  /* 0x00033b00ff514b82 */ /* 0x000ea20000000800 */
[----:B------:R-:W-:-:S07]  /*8cf0*/  ULDC.64 UR4, c[0x0][0xba0] ;  /* 0x0002e80000047ab9 */ /* 0x000fce0000000a00 */
[----:B------:R-:W3:Y:S01]  /*8d00*/  @P4 LDC R83, c[0x0][0xcf0] ;  /* 0x00033c00ff534b82 */ /* 0x000ee20000000800 */
[----:B-1----:R-:W-:-:S05]  /*8d10*/  VIADD R21, R21, 0xffffff80 ;  /* 0xffffff8015157836 */ /* 0x002fca0000000000 */
[----:B0-----:R-:W-:-:S04]  /*8d20*/  SHF.R.S32.HI R2, RZ, 0x1f, R21 ;  /* 0x0000001fff027819 */ /* 0x001fc80000011415 */
[----:B------:R-:W-:-:S04]  /*8d30*/  LEA.HI R2, R2, R21, RZ, 0x3 ;  /* 0x0000001502027211 */ /* 0x000fc800078f18ff */
[----:B------:R-:W-:-:S05]  /*8d40*/  LOP3.LUT R3, R2, 0xfffffff8, RZ, 0xc0, !PT ;  /* 0xfffffff802037812 */ /* 0x000fca00078ec0ff */
[----:B------:R-:W-:Y:S01]  /*8d50*/  IMAD.IADD R22, R21, 0x1, -R3 ;  /* 0x0000000115167824 */ /* 0x000fe200078e0a03 */
[----:B------:R-:W-:-:S03]  /*8d60*/  SHF.R.S32.HI R3, RZ, 0x3, R2 ;  /* 0x00000003ff037819 */ /* 0x000fc60000011402 */
[----:B------:R-:W-:-:S04]  /*8d70*/  IMAD.SHL.U32 R2, R22, 0x8, RZ ;  /* 0x0000000816027824 */ /* 0x000fc800078e00ff */
        /* <DEDUP_REMOVED lines=10> */
[----:B------:R-:W-:Y:S02]  /*8e20*/  IADD3 R53, P1, R156, 0x9000, RZ ;  /* 0x000090009c357810 */ /* 0x000fe40007f3e0ff */
[----:B------:R-:W-:Y:S02]  /*8e30*/  LOP3.LUT R24, R25, 0x380, RZ, 0xc0, !PT ;  /* 0x0000038019187812 */ /* 0x000fe400078ec0ff */
[----:B------:R-:W-:Y:S01]  /*8e40*/  LOP3.LUT R52, R53, 0x380, RZ, 0xc0, !PT ;  /* 0x0000038035347812 */ /* 0x000fe200078ec0ff */
[----:B------:R-:W-:Y:S01]  /*8e50*/  IMAD R9, R9, UR4, RZ ;  /* 0x0000000409097c24 */ /* 0x000fe2000f8e02ff */
[----:B------:R-:W-:Y:S01]  /*8e60*/  SHF.R.U64 R16, R16, 0x3, RZ ;  /* 0x0000000310107819 */ /* 0x000fe200000012ff */
[----:B------:R-:W5:Y:S01]  /*8e70*/  LD.E.128 R28, desc[UR38][R28.64] ;  /* 0x000000261c1c7980 */ /* 0x000f62000c101d00 */
[----:B------:R-:W-:-:S02]  /*8e80*/  SHF.R.U64 R52, R52, 0x3, RZ ;  /* 0x0000000334347819 */ /* 0x000fc400000012ff */
[----:B------:R-:W-:Y:S02]  /*8e90*/  SHF.R.U64 R24, R24, 0x3, RZ ;  /* 0x0000000318187819 */ /* 0x000fe400000012ff */
[----:B------:R-:W-:Y:S01]  /*8ea0*/  LOP3.LUT R52, R52, R53, RZ, 0x3c, !PT ;  /* 0x0000003534347212 */ /* 0x000fe200078e3cff */
[----:B------:R-:W-:Y:S01]  /*8eb0*/  IMAD.X R53, RZ, RZ, R157, P1 ;  /* 0x000000ffff357224 */ /* 0x000fe200008e069d */
[----:B------:R-:W-:Y:S01]  /*8ec0*/  IADD3 R11, P1, R156, 0xf000, RZ ;  /* 0x0000f0009c0b7810 */ /* 0x000fe20007f3e0ff */
[----:B------:R-:W-:Y:S01]  /*8ed0*/  IMAD R9, R4, UR5, R9 ;  /* 0x0000000504097c24 */ /* 0x000fe2000f8e0209 */
[----:B------:R-:W-:Y:S01]  /*8ee0*/  LOP3.LUT R16, R16, R17, RZ, 0x3c, !PT ;  /* 0x0000001110107212 */ /* 0x000fe200078e3cff */
[--C-:B------:R-:W-:Y:S01]  /*8ef0*/  IMAD.X R17, RZ, RZ, R157.reuse, P3 ;  /* 0x000000ffff117224 */ /* 0x100fe200018e069d */
[----:B------:R-:W-:Y:S01]  /*8f00*/  LOP3.LUT R10, R11, 0x380, RZ, 0xc0, !PT ;  /* 0x000003800b0a7812 */ /* 0x000fe200078ec0ff */
[--C-:B------:R-:W-:Y:S01]  /*8f10*/  IMAD.X R77, RZ, RZ, R157.reuse, P1 ;  /* 0x000000ffff4d7224 */ /* 0x100fe200008e069d */
[----:B------:R-:W-:Y:S01]  /*8f20*/  LOP3.LUT R24, R24, R25, RZ, 0x3c, !PT ;  /* 0x0000001918187212 */ /* 0x000fe200078e3cff */
[----:B------:R-:W-:Y:S01]  /*8f30*/  IMAD.X R25, RZ, RZ, R157, P2 ;  /* 0x000000ffff197224 */ /* 0x000fe200010e069d */
[----:B------:R-:W-:Y:S01]  /*8f40*/  SHF.R.U64 R10, R10, 0x3, RZ ;  /* 0x000000030a0a7819 */ /* 0x000fe200000012ff */
[----:B------:R-:W5:Y:S01]  /*8f50*/  LD.E.128 R16, desc[UR38][R16.64] ;  /* 0x0000002610107980 */ /* 0x000f62000c101d00 */
[----:B------:R-:W-:-:S02]  /*8f60*/  IADD3 R33, P0, R156, 0x4000, RZ ;  /* 0x000040009c217810 */ /* 0x000fc40007f1e0ff */
[----:B------:R-:W-:Y:S01]  /*8f70*/  LOP3.LUT R76, R10, R11, RZ, 0x3c, !PT ;  /* 0x0000000b0a4c7212 */ /* 0x000fe200078e3cff */
[----:B------:R-:W-:Y:S01]  /*8f80*/  IMAD.WIDE.U32 R10, R4, UR4, RZ ;  /* 0x00000004040a7c25 */ /* 0x000fe2000f8e00ff */
[C---:B------:R-:W-:Y:S01]  /*8f90*/  IADD3 R37, P6, R156.reuse, 0x5000, RZ ;  /* 0x000050009c257810 */ /* 0x040fe20007fde0ff */
[----:B------:R-:W-:Y:S01]  /*8fa0*/  ULDC.64 UR4, c[0x0][0xbe8] ;  /* 0x0002fa0000047ab9 */ /* 0x000fe20000000a00 */
[C---:B------:R-:W-:Y:S01]  /*8fb0*/  IADD3 R41, P5, R156.reuse, 0x6000, RZ ;  /* 0x000060009c297810 */ /* 0x040fe20007fbe0ff */
[----:B------:R-:W5:Y:S01]  /*8fc0*/  LD.E.128 R52, desc[UR38][R52.64] ;  /* 0x0000002634347980 */ /* 0x000f62000c101d00 */
[C---:B------:R-:W-:Y:S02]  /*8fd0*/  IADD3 R45, P3, R156.reuse, 0x7000, RZ ;  /* 0x000070009c2d7810 */ /* 0x040fe40007f7e0ff */
[----:B------:R-:W-:Y:S01]  /*8fe0*/  IADD3 R49, P2, R156, 0x8000, RZ ;  /* 0x000080009c317810 */ /* 0x000fe20007f5e0ff */
[----:B------:R-:W-:Y:S01]  /*8ff0*/  IMAD.IADD R11, R11, 0x1, R9 ;  /* 0x000000010b0b7824 */ /* 0x000fe200078e0209 */
[----:B------:R-:W-:Y:S01]  /*9000*/  LOP3.LUT R32, R33, 0x380, RZ, 0xc0, !PT ;  /* 0x0000038021207812 */ /* 0x000fe200078ec0ff */
[----:B------:R-:W-:Y:S01]  /*9010*/  IMAD R9, R22, 0x20, R3 ;  /* 0x0000002016097824 */ /* 0x000fe200078e0203 */
[----:B------:R-:W-:Y:S01]  /*9020*/  LOP3.LUT R36, R37, 0x380, RZ, 0xc0, !PT ;  /* 0x0000038025247812 */ /* 0x000fe200078ec0ff */
[----:B------:R-:W5:Y:S01]  /*9030*/  LD.E.128 R24, desc[UR38][R24.64] ;  /* 0x0000002618187980 */ /* 0x000f62000c101d00 */
[----:B------:R-:W-:-:S02]  /*9040*/  LOP3.LUT R40, R41, 0x380, RZ, 0xc0, !PT ;  /* 0x0000038029287812 */ /* 0x000fc400078ec0ff */
[----:B------:R-:W-:Y:S01]  /*9050*/  LOP3.LUT R44, R45, 0x380, RZ, 0xc0, !PT ;  /* 0x000003802d2c7812 */ /* 0x000fe200078ec0ff */
[----:B------:R-:W5:Y:S01]  /*9060*/  LD.E.128 R76, desc[UR38][R76.64] ;  /* 0x000000264c4c7980 */ /* 0x000f62000c101d00 */
[----:B------:R-:W-:Y:S01]  /*9070*/  LOP3.LUT R48, R49, 0x380, RZ, 0xc0, !PT ;  /* 0x0000038031307812 */ /* 0x000fe200078ec0ff */
[----:B------:R-:W-:Y:S01]  /*9080*/  IMAD R22, R204, 0x80, R9 ;  /* 0x00000080cc167824 */ /* 0x000fe200078e0209 */
[----:B------:R-:W-:Y:S01]  /*9090*/  SHF.R.U64 R32, R32, 0x3, RZ ;  /* 0x0000000320207819 */ /* 0x000fe200000012ff */
[----:B------:R-:W-:Y:S01]  /*90a0*/  IMAD.WIDE.U32 R10, R202, UR4, R10 ;  /* 0x00000004ca0a7c25 */ /* 0x000fe2000f8e000a */
[----:B------:R-:W-:Y:S02]  /*90b0*/  SHF.R.U64 R36, R36, 0x3, RZ ;  /* 0x0000000324247819 */ /* 0x000fe400000012ff */
[----:B------:R-:W-:Y:S02]  /*90c0*/  SHF.R.U64 R40, R40, 0x3, RZ ;  /* 0x0000000328287819 */ /* 0x000fe400000012ff */
[----:B------:R-:W-:-:S02]  /*90d0*/  SHF.R.U64 R44, R44, 0x3, RZ ;  /* 0x000000032c2c7819 */ /* 0x000fc400000012ff */
[----:B------:R-:W-:Y:S01]  /*90e0*/  SHF.R.U64 R48, R48, 0x3, RZ ;  /* 0x0000000330307819 */ /* 0x000fe200000012ff */
[----:B--2---:R-:W-:Y:S01]  /*90f0*/  @P4 IMAD.HI.U32 R4, R22, R81, RZ ;  /* 0x0000005116044227 */ /* 0x004fe200078e00ff */
[----:B------:R-:W-:Y:S02]  /*9100*/  SHF.R.S32.HI R21, RZ, 0x1f, R200 ;  /* 0x0000001fff157819 */ /* 0x000fe400000114c8 */
        /* <DEDUP_REMOVED lines=10> */
[----:B------:R-:W-:Y:S01]  /*91b0*/  IADD3 R57, P0, R156, 0xa000, RZ ;  /* 0x0000a0009c397810 */ /* 0x000fe20007f1e0ff */
[----:B------:R-:W-:Y:S01]  /*91c0*/  IMAD R11, R202, UR5, R11 ;  /* 0x00000005ca0b7c24 */ /* 0x000fe2000f8e020b */
[C---:B------:R-:W-:Y:S01]  /*91d0*/  IADD3 R61, P6, R156.reuse, 0xb000, RZ ;  /* 0x0000b0009c3d7810 */ /* 0x040fe20007fde0ff */
[----:B------:R-:W-:Y:S01]  /*91e0*/  ULDC.64 UR4, c[0x0][0xbf0] ;  /* 0x0002fc0000047ab9 */ /* 0x000fe20000000a00 */
[C---:B------:R-:W-:Y:S01]  /*91f0*/  IADD3 R65, P5, R156.reuse, 0xc000, RZ ;  /* 0x0000c0009c417810 */ /* 0x040fe20007fbe0ff */
[----:B------:R-:W-:Y:S01]  /*9200*/  IMAD.MOV.U32 R9, RZ, RZ, R22 ;  /* 0x000000ffff097224 */ /* 0x000fe200078e0016 */
[C---:B------:R-:W-:Y:S01]  /*9210*/  IADD3 R69, P3, R156.reuse, 0xd000, RZ ;  /* 0x0000d0009c457810 */ /* 0x040fe20007f7e0ff */
[----:B------:R-:W5:Y:S01]  /*9220*/  LD.E.128 R32, desc[UR38][R32.64] ;  /* 0x0000002620207980 */ /* 0x000f62000c101d00 */
[----:B------:R-:W-:Y:S01]  /*9230*/  IADD3 R73, P2, R156, 0xe000, RZ ;  /* 0x0000e0009c497810 */ /* 0x000fe20007f5e0ff */
[----:B------:R-:W-:Y:S01]  /*9240*/  IMAD R21, R21, UR4, RZ ;  /* 0x0000000415157c24 */ /* 0x000fe2000f8e02ff */
[----:B---3--:R-:W-:Y:S01]  /*9250*/  @P4 SHF.R.U32.HI R9, RZ, R83, R4 ;  /* 0x00000053ff094219 */ /* 0x008fe20000011604 */
[----:B------:R-:W5:Y:S01]  /*9260*/  LD.E.128 R36, desc[UR38][R36.64] ;  /* 0x0000002624247980 */ /* 0x000f62000c101d00 */
[----:B------:R-:W-:-:S02]  /*9270*/  LOP3.LUT R56, R57, 0x380, RZ, 0xc0, !PT ;  /* 0x0000038039387812 */ /* 0x000fc400078ec0ff */
[----:B------:R-:W-:Y:S01]  /*9280*/  LOP3.LUT R60, R61, 0x380, RZ, 0xc0, !PT ;  /* 0x000003803d3c7812 */ /* 0x000fe200078ec0ff */
[----:B------:R-:W5:Y:S01]  /*9290*/  LD.E.128 R40, desc[UR38][R40.64] ;  /* 0x0000002628287980 */ /* 0x000f62000c101d00 */
[----:B------:R-:W-:Y:S02]  /*92a0*/  LOP3.LUT R64, R65, 0x380, RZ, 0xc0, !PT ;  /* 0x0000038041407812 */ /* 0x000fe400078ec0ff */
[----:B------:R-:W-:Y:S01]  /*92b0*/  LOP3.LUT R68, R69, 0x380, RZ, 0xc0, !PT ;  /* 0x0000038045447812 */ /* 0x000fe200078ec0ff */
[----:B------:R-:W5:Y:S01]  /*92c0*/  LD.E.128 R44, desc[UR38][R44.64] ;  /* 0x000000262c2c7980 */ /* 0x000f62000c101d00 */
[----:B------:R-:W-:Y:S01]  /*92d0*/  LOP3.LUT R72, R73, 0x380, RZ, 0xc0, !PT ;  /* 0x0000038049487812 */ /* 0x000fe200078ec0ff */
[----:B------:R-:W-:Y:S01]  /*92e0*/  IMAD R21, R200, UR5, R21 ;  /* 0x00000005c8157c24 */ /* 0x000fe2000f8e0215 */
[----:B------:R-:W-:Y:S01]  /*92f0*/  LOP3.LUT R13, R156, 0x380, RZ, 0xc0, !PT ;  /* 0x000003809c0d7812 */ /* 0x000fe200078ec0ff */
[----:B------:R-:W-:Y:S01]  /*9300*/  IMAD.WIDE.U32 R10, R200, UR4, R10 ;  /* 0x00000004c80a7c25 */ /* 0x000fe2000f8e000a */
[--C-:B------:R-:W-:Y:S01]  /*9310*/  SHF.R.S32.HI R4, RZ, 0x1f, R9.reuse ;  /* 0x0000001fff047819 */ /* 0x100fe20000011409 */
[----:B------:R-:W-:Y:S01]  /*9320*/  ULDC.64 UR4, c[0x0][0xbe0] ;  /* 0x0002f80000047ab9 */ /* 0x000fe20000000a00 */
[----:B------:R-:W-:Y:S01]  /*9330*/  SHF.R.U64 R56, R56, 0x3, RZ ;  /* 0x0000000338387819 */ /* 0x000fe200000012ff */
[----:B------:R-:W-:Y:S01]  /*9340*/  IMAD.MOV R81, RZ, RZ, -R9 ;  /* 0x000000ffff517224 */ /* 0x000fe200078e0a09 */
[----:B------:R-:W-:Y:S01]  /*9350*/  SHF.R.U64 R60, R60, 0x3, RZ ;  /* 0x000000033c3c7819 */ /* 0x000fe200000012ff */
[----:B------:R-:W5:Y:S01]  /*9360*/  LD.E.128 R48, desc[UR38][R48.64] ;  /* 0x0000002630307980 */ /* 0x000f62000c101d00 */
[----:B------:R-:W-:-:S02]  /*9370*/  SHF.R.U64 R64, R64, 0x3, RZ ;  /* 0x0000000340407819 */ /* 0x000fc400000012ff */
[----:B------:R-:W-:Y:S02]  /*9380*/  SHF.R.U64 R68, R68, 0x3, RZ ;  /* 0x0000000344447819 */ /* 0x000fe400000012ff */
[----:B------:R-:W-:Y:S01]  /*9390*/  SHF.R.U64 R72, R72, 0x3, RZ ;  /* 0x0000000348487819 */ /* 0x000fe200000012ff */
[----:B------:R-:W-:Y:S01]  /*93a0*/  IMAD.IADD R11, R11, 0x1, R21 ;  /* 0x000000010b0b7824 */ /* 0x000fe200078e0215 */
[----:B------:R-:W-:Y:S01]  /*93b0*/  SHF.R.U64 R13, R13, 0x3, RZ ;  /* 0x000000030d0d7819 */ /* 0x000fe200000012ff */
[----:B------:R-:W-:Y:S01]  /*93c0*/  IMAD R4, R4, UR4, RZ ;  /* 0x0000000404047c24 */ /* 0x000fe2000f8e02ff */
[----:B------:R-:W-:Y:S01]  /*93d0*/  LOP3.LUT R56, R56, R57, RZ, 0x3c, !PT ;  /* 0x0000003938387212 */ /* 0x000fe200078e3cff */
[----:B------:R-:W-:Y:S01]  /*93e0*/  IMAD R21, R20, R81, R22 ;  /* 0x0000005114157224 */ /* 0x000fe200078e0216 */
        /* <DEDUP_REMOVED lines=11> */
[C---:B------:R-:W-:Y:S01]  /*94a0*/  IMAD R81, R9.reuse, UR5, R4 ;  /* 0x0000000509517c24 */ /* 0x040fe2000f8e0204 */
[----:B------:R-:W-:Y:S01]  /*94b0*/  SHF.R.S32.HI R4, RZ, 0x1f, R21 ;  /* 0x0000001fff047819 */ /* 0x000fe20000011415 */
[----:B------:R-:W-:Y:S01]  /*94c0*/  IMAD.WIDE.U32 R10, R9, UR4, R10 ;  /* 0x00000004090a7c25 */ /* 0x000fe2000f8e000a */
[----:B------:R0:W5:Y:S01]  /*94d0*/  LD.E.128 R12, desc[UR38][R156.64] ;  /* 0x000000269c0c7980 */ /* 0x000162000c101d00 */
[----:B------:R-:W-:-:S03]  /*94e0*/  ULDC.64 UR4, c[0x0][0xbd8] ;  /* 0x0002f60000047ab9 */ /* 0x000fc60000000a00 */
[----:B------:R-:W5:Y:S01]  /*94f0*/  LD.E.128 R60, desc[UR38][R60.64] ;  /* 0x000000263c3c7980 */ /* 0x000f62000c101d00 */
[----:B------:R-:W-:-:S03]  /*9500*/  IMAD.IADD R11, R11, 0x1, R81 ;  /* 0x000000010b0b7824 */ /* 0x000fc600078e0251 */
[----:B------:R-:W5:Y:S01]  /*9510*/  LD.E.128 R64, desc[UR38][R64.64] ;  /* 0x0000002640407980 */ /* 0x000f62000c101d00 */
[----:B------:R-:W-:-:S03]  /*9520*/  IMAD R4, R4, UR4, RZ ;  /* 0x0000000404047c24 */ /* 0x000fc6000f8e02ff */
        /* <DEDUP_REMOVED lines=8> */
[----:B------:R-:W-:-:S02]  /*95b0*/  IMAD R85, R204, 0x80, R3 ;  /* 0x00000080cc557824 */ /* 0x000fc400078e0203 */
[C---:B------:R-:W-:Y:S02]  /*95c0*/  IMAD R81, R21.reuse, UR5, R4 ;  /* 0x0000000515517c24 */ /* 0x040fe4000f8e0204 */
[----:B------:R-:W-:Y:S01]  /*95d0*/  IMAD.WIDE.U32 R10, R21, UR4, R10 ;  /* 0x00000004150a7c25 */ /* 0x000fe2000f8e000a */
[----:B------:R-:W-:-:S03]  /*95e0*/  ULDC.64 UR4, c[0x0][0xb80] ;  /* 0x0002e00000047ab9 */ /* 0x000fc60000000a00 */
[----:B------:R-:W-:Y:S01]  /*95f0*/  VIADD R9, R85, 0x40 ;  /* 0x0000004055097836 */ /* 0x000fe20000000000 */
[----:B------:R-:W-:Y:S01]  /*9600*/  LEA R4, P2, R10, UR4, 0x1 ;  /* 0x000000040a047c11 */ /* 0x000fe2000f8408ff */
[----:B------:R-:W-:-:S03]  /*9610*/  IMAD.IADD R11, R11, 0x1, R81 ;  /* 0x000000010b0b7824 */ /* 0x000fc600078e0251 */
[-C--:B------:R-:W-:Y:S01]  /*9620*/  ISETP.GE.AND P0, PT, R9, R8.reuse, PT ;  /* 0x000000080900720c */ /* 0x080fe20003f06270 */
[----:B------:R-:W-:Y:S01]  /*9630*/  VIADD R0, R0, 0x32420 ;  /* 0x0003242000007836 */ /* 0x000fe20000000000 */
[----:B------:R-:W-:Y:S02]  /*9640*/  LEA.HI.X R9, R10, UR5, R11, 0x1, P2 ;  /* 0x000000050a097c11 */ /* 0x000fe400090f0c0b */
[CC--:B------:R-:W-:Y:S01]  /*9650*/  ISETP.GE.AND P2, PT, R85.reuse, R8.reuse, PT ;  /* 0x000000085500720c */ /* 0x0c0fe20003f46270 */
[----:B------:R-:W-:Y:S01]  /*9660*/  VIADD R3, R85, 0x20 ;  /* 0x0000002055037836 */ /* 0x000fe20000000000 */
[----:B------:R-:W-:Y:S01]  /*9670*/  PRMT R0, RZ, 0x654, R0 ;  /* 0x00000654ff007816 */ /* 0x000fe20000000000 */
[C---:B------:R-:W-:Y:S02]  /*9680*/  VIADD R84, R2.reuse, 0x80 ;  /* 0x0000008002547836 */ /* 0x040fe40000000000 */
[C---:B------:R-:W-:Y:S01]  /*9690*/  VIADD R88, R2.reuse, 0xc0 ;  /* 0x000000c002587836 */ /* 0x040fe20000000000 */
[----:B-1----:R1:W-:Y:S01]  /*96a0*/  SYNCS.ARRIVE.TRANS64.RED.A1T0 RZ, [R0+URZ], RZ ;  /* 0x000000ff00ff79a7 */ /* 0x0023e2000810043f */
[----:B------:R-:W-:Y:S01]  /*96b0*/  ISETP.GE.AND P1, PT, R3, R8, PT ;  /* 0x000000080300720c */ /* 0x000fe20003f26270 */
[----:B------:R0:W2:Y:S01]  /*96c0*/  SHFL.IDX PT, R83, R4, RZ, 0x181f ;  /* 0x00181fff04537589 */ /* 0x0000a200000e0000 */
[----:B------:R-:W-:Y:S03]  /*96d0*/  BSSY B1, `(.L_x_10117) ;  /* 0x0000019000017945 */ /* 0x000fe60003800000 */
[----:B------:R0:W3:Y:S01]  /*96e0*/  SHFL.IDX PT, R3, R9, RZ, 0x181f ;  /* 0x00181fff09037589 */ /* 0x0000e200000e0000 */
[----:B-1----:R-:W-:Y:S01]  /*96f0*/  VIADD R0, R2, 0x40 ;  /* 0x0000004002007836 */ /* 0x002fe20000000000 */
        /* <DEDUP_REMOVED lines=10> */
[----:B--2---:R-:W-:-:S04]  /*97a0*/  @!P5 LEA R10, P6, R2, R83, 0x1 ;  /* 0x00000053020ad211 */ /* 0x004fc800078c08ff */
[----:B---3--:R-:W-:Y:S02]  /*97b0*/  @!P5 LEA.HI.X R11, R2, R3, R89, 0x1, P6 ;  /* 0x00000003020bd211 */ /* 0x008fe400030f0c59 */
        /* <DEDUP_REMOVED lines=10> */
.L_x_10118:
[----:B------:R-:W-:Y:S05]  /*9860*/  BSYNC B1 ;  /* 0x0000000000017941 */ /* 0x000fea0003800000 */
.L_x_10117:
[----:B---3--:R1:W3:Y:S01]  /*9870*/  SHFL.IDX PT, R3, R9, 0x1, 0x181f ;  /* 0x00381f0009037f89 */ /* 0x0082e200000e0000 */
[----:B------:R-:W-:Y:S03]  /*9880*/  BSSY B1, `(.L_x_10119) ;  /* 0x0000014000017945 */ /* 0x000fe60003800000 */
[----:B0-----:R1:W0:Y:S01]  /*9890*/  SHFL.IDX PT, R21, R4, 0x1, 0x181f ;  /* 0x00381f0004157f89 */ /* 0x00122200000e0000 */
[----:B------:R-:W-:Y:S05]  /*98a0*/  @P1 BRA `(.L_x_10120) ;  /* 0x0000000000441947 */ /* 0x000fea0003800000 */
[----:B------:R-:W-:Y:S02]  /*98b0*/  ULDC UR4, c[0x0][0xbc8] ;  /* 0x0002f20000047ab9 */ /* 0x000fe40000000800 */
[----:B------:R-:W-:Y:S02]  /*98c0*/  ISETP.GE.AND P4, PT, R2, UR4, PT ;  /* 0x0000000402007c0c */ /* 0x000fe4000bf86270 */
[----:B------:R-:W-:Y:S02]  /*98d0*/  ISETP.GE.AND P3, PT, R0, UR4, PT ;  /* 0x0000000400007c0c */ /* 0x000fe4000bf66270 */
[----:B------:R-:W-:Y:S02]  /*98e0*/  ISETP.GE.AND P2, PT, R84, UR4, PT ;  /* 0x0000000454007c0c */ /* 0x000fe4000bf46270 */
[----:B------:R-:W-:-:S07]  /*98f0*/  ISETP.GE.AND P1, PT, R88, UR4, PT ;  /* 0x0000000458007c0c */ /* 0x000fce000bf26270 */
[-C--:B0-----:R-:W-:Y:S02]  /*9900*/  @!P4 LEA R10, P6, R2, R21.reuse, 0x1 ;  /* 0x00000015020ac211 */ /* 0x081fe400078c08ff */
[----:B-----5:R-:W-:Y:S02]  /*9910*/  @!P3 LEA R12, P5, R0, R21, 0x1 ;  /* 0x00000015000cb211 */ /* 0x020fe400078a08ff */
        /* <DEDUP_REMOVED lines=10> */
.L_x_10120:
[----:B------:R-:W-:Y:S05]  /*99c0*/  BSYNC B1 ;  /* 0x0000000000017941 */ /* 0x000fea0003800000 */
.L_x_10119:
[----:B---3--:R3:W0:Y:S01]  /*99d0*/  SHFL.IDX PT, R3, R9, 0x2, 0x181f ;  /* 0x00581f0009037f89 */ /* 0x00862200000e0000 */
[----:B------:R-:W-:Y:S03]  /*99e0*/  BSSY B1, `(.L_x_10121) ;  /* 0x0000014000017945 */ /* 0x000fe60003800000 */
[----:B----45:R3:W4:Y:S01]  /*99f0*/  SHFL.IDX PT, R17, R4, 0x2, 0x181f ;  /* 0x00581f0004117f89 */ /* 0x03072200000e0000 */
        /* <DEDUP_REMOVED lines=18> */
.L_x_10122:
[----:B------:R-:W-:Y:S05]  /*9b20*/  BSYNC B1 ;  /* 0x0000000000017941 */ /* 0x000fea0003800000 */
.L_x_10121:
[----:B0-----:R-:W-:Y:S01]  /*9b30*/  VIADD R3, R85, 0x60 ;  /* 0x0000006055037836 */ /* 0x001fe20000000000 */
[----:B------:R0:W0:Y:S04]  /*9b40*/  SHFL.IDX PT, R15, R9, 0x3, 0x181f ;  /* 0x00781f00090f7f89 */ /* 0x00002800000e0000 */
[----:B------:R-:W-:Y:S01]  /*9b50*/  ISETP.GE.AND P0, PT, R3, R8, PT ;  /* 0x000000080300720c */ /* 0x000fe20003f06270 */
[----:B----4-:R4:W0:-:S12]  /*9b60*/  SHFL.IDX PT, R17, R4, 0x3, 0x181f ;  /* 0x00781f0004117f89 */ /* 0x01081800000e0000 */
[----:B----4-:R-:W-:Y:S05]  /*9b70*/  @P0 BRA `(.L_x_10123) ;  /* 0x0000002400800947 */ /* 0x010fea0003800000 */
[----:B------:R-:W-:Y:S02]  /*9b80*/  ULDC UR4, c[0x0][0xbc8] ;  /* 0x0002f20000047ab9 */ /* 0x000fe40000000800 */
[----:B------:R-:W-:Y:S02]  /*9b90*/  ISETP.GE.AND P3, PT, R2, UR4, PT ;  /* 0x0000000402007c0c */ /* 0x000fe4000bf66270 */
[----:B------:R-:W-:Y:S02]  /*9ba0*/  ISETP.GE.AND P4, PT, R0, UR4, PT ;  /* 0x0000000400007c0c */ /* 0x000fe4000bf86270 */
[----:B------:R-:W-:-:S09]  /*9bb0*/  ISETP.GE.AND P5, PT, R84, UR4, PT ;  /* 0x0000000454007c0c */ /* 0x000fd2000bfa6270 */
[-C--:B0-----:R-:W-:Y:S02]  /*9bc0*/  @!P3 LEA R8, P0, R2, R17.reuse, 0x1 ;  /* 0x000000110208b211 */ /* 0x081fe400078008ff */
[-C--:B------:R-:W-:Y:S02]  /*9bd0*/  @!P4 LEA R10, P1, R0, R17.reuse, 0x1 ;  /* 0x00000011000ac211 */ /* 0x080fe400078208ff */
[----:B------:R-:W-:Y:S02]  /*9be0*/  @!P5 LEA R12, P2, R84, R17, 0x1 ;  /* 0x00000011540cd211 */ /* 0x000fe400078408ff */
[-C--:B-1-3--:R-:W-:Y:S02]  /*9bf0*/  @!P3 LEA.HI.X R9, R2, R15.reuse, R89, 0x1, P0 ;  /* 0x0000000f0209b211 */ /* 0x08afe400000f0c59 */
        /* <DEDUP_REMOVED lines=11> */
.L_x_10116:
[----:B------:R-:W-:Y:S01]  /*9cb0*/  ULDC.64 UR4, c[0x0][0xc08] ;  /* 0x0003020000047ab9 */ /* 0x000fe20000000a00 */
[----:B0-----:R-:W0:Y:S01]  /*9cc0*/  @P4 LDC R13, c[0x0][0xcec] ;  /* 0x00033b00ff0d4b82 */ /* 0x001e220000000800 */
[----:B------:R-:W-:Y:S01]  /*9cd0*/  IMAD R9, R9, UR4, RZ ;  /* 0x0000000409097c24 */ /* 0x000fe2000f8e02ff */
[----:B------:R-:W-:Y:S01]  /*9ce0*/  ULDC.64 UR6, c[0x0][0xc30] ;  /* 0x00030c0000067ab9 */ /* 0x000fe20000000a00 */
[----:B------:R-:W-:Y:S01]  /*9cf0*/  IMAD.WIDE.U32 R2, R4, UR4, RZ ;  /* 0x0000000404027c25 */ /* 0x000fe2000f8e00ff */
[----:B------:R-:W-:Y:S01]  /*9d00*/  ISETP.GE.AND P0, PT, R14, R8, PT ;  /* 0x000000080e00720c */ /* 0x000fe20003f06270 */
[----:B------:R-:W-:Y:S01]  /*9d10*/  BSSY B1, `(.L_x_10124) ;  /* 0x00000d3000017945 */ /* 0x000fe20003800000 */
[----:B------:R-:W-:Y:S01]  /*9d20*/  SHF.R.S32.HI R22, RZ, 0x1f, R207 ;  /* 0x0000001fff167819 */ /* 0x000fe200000114cf */
[----:B------:R-:W-:Y:S01]  /*9d30*/  IMAD R9, R4, UR5, R9 ;  /* 0x0000000504097c24 */ /* 0x000fe2000f8e0209 */
[----:B------:R-:W-:Y:S01]  /*9d40*/  ULDC.64 UR4, c[0x0][0xc38] ;  /* 0x00030e0000047ab9 */ /* 0x000fe20000000a00 */
[----:B------:R-:W1:Y:S01]  /*9d50*/  @P4 LDC R4, c[0x0][0xcf0] ;  /* 0x00033c00ff044b82 */ /* 0x000e620000000800 */
[----:B------:R-:W-:Y:S01]  /*9d60*/  VIADD R175, R201, 0x20 ;  /* 0x00000020c9af7836 */ /* 0x000fe20000000000 */
        /* <DEDUP_REMOVED lines=14> */
[----:B0-----:R-:W-:Y:S01]  /*9e50*/  @P4 IMAD.HI.U32 R13, R18, R13, RZ ;  /* 0x0000000d120d4227 */ /* 0x001fe200078e00ff */
[----:B------:R-:W-:Y:S02]  /*9e60*/  SHF.R.S32.HI R158, RZ, 0x1f, R221 ;  /* 0x0000001fff9e7819 */ /* 0x000fe400000114dd */
[----:B------:R-:W-:Y:S01]  /*9e70*/  SHF.R.S32.HI R159, RZ, 0x1f, R222 ;  /* 0x0000001fff9f7819 */ /* 0x000fe200000114de */
[C---:B------:R-:W-:Y:S01]  /*9e80*/  IMAD R11, R200.reuse, UR5, R9 ;  /* 0x00000005c80b7c24 */ /* 0x040fe2000f8e0209 */
[----:B------:R-:W-:Y:S01]  /*9e90*/  SHF.R.S32.HI R161, RZ, 0x1f, R224 ;  /* 0x0000001fffa17819 */ /* 0x000fe200000114e0 */
[----:B------:R-:W-:Y:S01]  /*9ea0*/  IMAD.WIDE.U32 R2, R200, UR4, R2 ;  /* 0x00000004c8027c25 */ /* 0x000fe2000f8e0002 */
[----:B------:R-:W-:Y:S01]  /*9eb0*/  ULDC.64 UR4, c[0x0][0xc48] ;  /* 0x0003120000047ab9 */ /* 0x000fe20000000a00 */
[----:B------:R-:W-:-:S02]  /*9ec0*/  SHF.R.S32.HI R162, RZ, 0x1f, R225 ;  /* 0x0000001fffa27819 */ /* 0x000fc400000114e1 */
[----:B------:R-:W-:Y:S01]  /*9ed0*/  IMAD.MOV.U32 R9, RZ, RZ, R18 ;  /* 0x000000ffff097224 */ /* 0x000fe200078e0012 */
[----:B-1----:R-:W-:Y:S01]  /*9ee0*/  @P4 SHF.R.U32.HI R9, RZ, R4, R13 ;  /* 0x00000004ff094219 */ /* 0x002fe2000001160d */
[----:B------:R-:W-:Y:S01]  /*9ef0*/  IMAD.IADD R3, R3, 0x1, R11 ;  /* 0x0000000103037824 */ /* 0x000fe200078e020b */
[----:B------:R-:W-:Y:S01]  /*9f00*/  SHF.R.S32.HI R163, RZ, 0x1f, R226 ;  /* 0x0000001fffa37819 */ /* 0x000fe200000114e2 */
[----:B------:R-:W-:Y:S01]  /*9f10*/  VIADD R181, R201, 0x8 ;  /* 0x00000008c9b57836 */ /* 0x000fe20000000000 */
[--C-:B------:R-:W-:Y:S01]  /*9f20*/  SHF.R.S32.HI R4, RZ, 0x1f, R9.reuse ;  /* 0x0000001fff047819 */ /* 0x100fe20000011409 */
[----:B------:R-:W-:Y:S01]  /*9f30*/  IMAD.MOV R11, RZ, RZ, -R9 ;  /* 0x000000ffff0b7224 */ /* 0x000fe200078e0a09 */
[----:B------:R-:W-:Y:S01]  /*9f40*/  SHF.R.S32.HI R164, RZ, 0x1f, R228 ;  /* 0x0000001fffa47819 */ /* 0x000fe200000114e4 */
[----:B------:R-:W-:Y:S01]  /*9f50*/  IMAD.WIDE.U32 R2, R160, UR4, R2 ;  /* 0x00000004a0027c25 */ /* 0x000fe2000f8e0002 */
        /* <DEDUP_REMOVED lines=13> */
[----:B------:R-:W-:Y:S01]  /*a030*/  IMAD R4, R4, UR4, RZ ;  /* 0x0000000404047c24 */ /* 0x000fe2000f8e02ff */
[----:B------:R-:W-:Y:S01]  /*a040*/  SHF.R.S32.HI R170, RZ, 0x1f, R234 ;  /* 0x0000001fffaa7819 */ /* 0x000fe200000114ea */
[----:B------:R-:W-:Y:S01]  /*a050*/  IMAD.IADD R3, R3, 0x1, R13 ;  /* 0x0000000103037824 */ /* 0x000fe200078e020d */
[----:B------:R-:W-:Y:S01]  /*a060*/  SHF.R.S32.HI R171, RZ, 0x1f, R235 ;  /* 0x0000001fffab7819 */ /* 0x000fe200000114eb */
[C---:B------:R-:W-:Y:S01]  /*a070*/  IMAD R9, R11.reuse, UR5, R4 ;  /* 0x000000050b097c24 */ /* 0x040fe2000f8e0204 */
[----:B------:R-:W-:Y:S01]  /*a080*/  SHF.R.S32.HI R172, RZ, 0x1f, R236 ;  /* 0x0000001fffac7819 */ /* 0x000fe200000114ec */
[----:B------:R-:W-:Y:S01]  /*a090*/  IMAD.WIDE.U32 R2, R11, UR4, R2 ;  /* 0x000000040b027c25 */ /* 0x000fe2000f8e0002 */
[----:B------:R-:W-:Y:S01]  /*a0a0*/  ULDC.64 UR4, c[0x0][0xc00] ;  /* 0x0003000000047ab9 */ /* 0x000fe20000000a00 */
[----:B------:R-:W-:Y:S02]  /*a0b0*/  SHF.R.S32.HI R173, RZ, 0x1f, R237 ;  /* 0x0000001fffad7819 */ /* 0x000fe400000114ed */
[----:B------:R-:W-:Y:S01]  /*a0c0*/  VIADD R4, R0, 0x32420 ;  /* 0x0003242000047836 */ /* 0x000fe20000000000 */
[C---:B------:R-:W-:Y:S01]  /*a0d0*/  LEA R0, P1, R2.reuse, UR4, 0x2 ;  /* 0x0000000402007c11 */ /* 0x040fe2000f8210ff */
[----:B------:R-:W-:Y:S01]  /*a0e0*/  IMAD.IADD R3, R3, 0x1, R9 ;  /* 0x0000000103037824 */ /* 0x000fe200078e0209 */
[----:B------:R-:W-:Y:S01]  /*a0f0*/  SHF.R.S32.HI R175, RZ, 0x1f, R175 ;  /* 0x0000001fffaf7819 */ /* 0x000fe200000114af */
[C---:B------:R-:W-:Y:S01]  /*a100*/  VIADD R174, R201.reuse, 0x20 ;  /* 0x00000020c9ae7836 */ /* 0x040fe20000000000 */
[----:B------:R-:W-:Y:S01]  /*a110*/  PRMT R9, RZ, 0x654, R4 ;  /* 0x00000654ff097816 */ /* 0x000fe20000000004 */
[C---:B------:R-:W-:Y:S01]  /*a120*/  VIADD R176, R201.reuse, 0x18 ;  /* 0x00000018c9b07836 */ /* 0x040fe20000000000 */
[----:B------:R-:W-:Y:S01]  /*a130*/  LEA.HI.X R4, R2, UR5, R3, 0x2, P1 ;  /* 0x0000000502047c11 */ /* 0x000fe200088f1403 */
[C---:B------:R-:W-:Y:S01]  /*a140*/  VIADD R178, R201.reuse, 0x10 ;  /* 0x00000010c9b27836 */ /* 0x040fe20000000000 */
[----:B------:R0:W-:Y:S01]  /*a150*/  SYNCS.ARRIVE.TRANS64.RED.A1T0 RZ, [R9+URZ], RZ ;  /* 0x000000ff09ff79a7 */ /* 0x0001e2000810043f */
[----:B------:R0:W1:Y:S01]  /*a160*/  SHFL.IDX PT, R2, R0, RZ, 0x1c1f ;  /* 0x001c1fff00027589 */ /* 0x00006200000e0000 */
[----:B------:R-:W-:Y:S01]  /*a170*/  SHF.R.S32.HI R177, RZ, 0x1f, R177 ;  /* 0x0000001fffb17819 */ /* 0x000fe200000114b1 */
[----:B------:R-:W-:Y:S01]  /*a180*/  VIADD R180, R201, 0x8 ;  /* 0x00000008c9b47836 */ /* 0x000fe20000000000 */
[----:B------:R-:W-:Y:S01]  /*a190*/  SHF.R.S32.HI R179, RZ, 0x1f, R179 ;  /* 0x0000001fffb37819 */ /* 0x000fe200000114b3 */
[----:B------:R0:W2:Y:S01]  /*a1a0*/  SHFL.IDX PT, R3, R4, RZ, 0x1c1f ;  /* 0x001c1fff04037589 */ /* 0x0000a200000e0000 */
[----:B------:R-:W-:Y:S01]  /*a1b0*/  SHF.R.S32.HI R181, RZ, 0x1f, R181 ;  /* 0x0000001fffb57819 */ /* 0x000fe200000114b5 */
[----:B------:R-:W-:Y:S06]  /*a1c0*/  @P0 BRA `(.L_x_10125) ;  /* 0x00000008001c0947 */ /* 0x000fec0003800000 */
[----:B------:R-:W-:Y:S01]  /*a1d0*/  ULDC UR4, c[0x0][0xbc8] ;  /* 0x0002f20000047ab9 */ /* 0x000fe20000000800 */
[C---:B0-----:R-:W-:Y:S01]  /*a1e0*/  VIADD R9, R201.reuse, 0xe8 ;  /* 0x000000e8c9097836 */ /* 0x041fe20000000000 */
[----:B------:R-:W-:Y:S01]  /*a1f0*/  ISETP.GE.AND P4, PT, R180, UR4, PT ;  /* 0x00000004b4007c0c */ /* 0x000fe2000bf86270 */
[C---:B------:R-:W-:Y:S01]  /*a200*/  VIADD R17, R201.reuse, 0xf0 ;  /* 0x000000f0c9117836 */ /* 0x040fe20000000000 */
[----:B------:R-:W-:Y:S02]  /*a210*/  ISETP.GE.AND P3, PT, R178, UR4, PT ;  /* 0x00000004b2007c0c */ /* 0x000fe4000bf66270 */
[----:B------:R-:W-:Y:S02]  /*a220*/  ISETP.GE.AND P5, PT, R201, UR4, PT ;  /* 0x00000004c9007c0c */ /* 0x000fe4000bfa6270 */
[----:B------:R-:W-:Y:S02]  /*a230*/  ISETP.GE.AND P1, PT, R174, UR4, PT ;  /* 0x00000004ae007c0c */ /* 0x000fe4000bf26270 */
[----:B------:R-:W-:-:S05]  /*a240*/  ISETP.GE.AND P0, PT, R176, UR4, PT ;  /* 0x00000004b0007c0c */ /* 0x000fca000bf06270 */
[-C--:B-1----:R-:W-:Y:S02]  /*a250*/  @!P4 LEA R10, P2, R180, R2.reuse, 0x2 ;  /* 0x00000002b40ac211 */ /* 0x082fe400078410ff */
        /* <DEDUP_REMOVED lines=26> */
[----:B--2---:R-:W-:Y:S01]  /*a400*/  @!P5 LEA R14, P6, R234, R2, 0x2 ;  /* 0x00000002ea0ed211 */ /* 0x004fe200078c10ff */
[----:B------:R0:W-:Y:S01]  /*a410*/  @!P3 ST.E.64 desc[UR38][R10.64], R48 ;  /* 0x000000300a00b985 */ /* 0x0001e2000c101b26 */
[----:B------:R-:W-:-:S02]  /*a420*/  ISETP.GE.AND P2, PT, R231, UR4, PT ;  /* 0x00000004e7007c0c */ /* 0x000fc4000bf46270 */
[----:B------:R-:W-:Y:S01]  /*a430*/  @!P5 LEA.HI.X R15, R234, R3, R170, 0x2, P6 ;  /* 0x00000003ea0fd211 */ /* 0x000fe200030f14aa */
[----:B------:R1:W-:Y:S01]  /*a440*/  @!P4 ST.E.64 desc[UR38][R12.64], R52 ;  /* 0x000000340c00c985 */ /* 0x0003e2000c101b26 */
[----:B------:R-:W-:-:S03]  /*a450*/  ISETP.GE.AND P3, PT, R230, UR4, PT ;  /* 0x00000004e6007c0c */ /* 0x000fc6000bf66270 */
[----:B------:R2:W-:Y:S01]  /*a460*/  @!P5 ST.E.64 desc[UR38][R14.64], R56 ;  /* 0x000000380e00d985 */ /* 0x0005e2000c101b26 */
[CC--:B0-----:R-:W-:Y:S02]  /*a470*/  @!P0 LEA R10, P4, R233.reuse, R2.reuse, 0x2 ;  /* 0x00000002e90a8211 */ /* 0x0c1fe400078810ff */
[C---:B-1----:R-:W-:Y:S02]  /*a480*/  @!P1 LEA R12, P5, R232.reuse, R2, 0x2 ;  /* 0x00000002e80c9211 */ /* 0x042fe400078a10ff */
[-C--:B------:R-:W-:Y:S02]  /*a490*/  @!P0 LEA.HI.X R11, R233, R3.reuse, R169, 0x2, P4 ;  /* 0x00000003e90b8211 */ /* 0x080fe400020f14a9 */
[----:B------:R-:W-:Y:S02]  /*a4a0*/  ISETP.GE.AND P4, PT, R229, UR4, PT ;  /* 0x00000004e5007c0c */ /* 0x000fe4000bf86270 */
[----:B------:R-:W-:Y:S01]  /*a4b0*/  @!P1 LEA.HI.X R13, R232, R3, R168, 0x2, P5 ;  /* 0x00000003e80d9211 */ /* 0x000fe200028f14a8 */
[----:B------:R0:W-:Y:S01]  /*a4c0*/  @!P0 ST.E.64 desc[UR38][R10.64], R60 ;  /* 0x0000003c0a008985 */ /* 0x0001e2000c101b26 */
[----:B------:R-:W-:-:S02]  /*a4d0*/  ISETP.GE.AND P5, PT, R228, UR4, PT ;  /* 0x00000004e4007c0c */ /* 0x000fc4000bfa6270 */
[----:B--2---:R-:W-:Y:S01]  /*a4e0*/  @!P2 LEA R14, P6, R231, R2, 0x2 ;  /* 0x00000002e70ea211 */ /* 0x004fe200078c10ff */
[----:B------:R1:W-:Y:S01]  /*a4f0*/  @!P1 ST.E.64 desc[UR38][R12.64], R64 ;  /* 0x000000400c009985 */ /* 0x0003e2000c101b26 */
[----:B------:R-:W-:Y:S02]  /*a500*/  ISETP.GE.AND P1, PT, R225, UR4, PT ;  /* 0x00000004e1007c0c */ /* 0x000fe4000bf26270 */
        /* <DEDUP_REMOVED lines=26> */
[CC--:B0-----:R-:W-:Y:S02]  /*a6b0*/  @!P5 LEA R10, P1, R223.reuse, R2.reuse, 0x2 ;  /* 0x00000002df0ad211 */ /* 0x0c1fe400078210ff */
[-C--:B-1----:R-:W-:Y:S02]  /*a6c0*/  @!P4 LEA R12, P0, R222, R2.reuse, 0x2 ;  /* 0x00000002de0cc211 */ /* 0x082fe400078010ff */
[-C--:B------:R-:W-:Y:S02]  /*a6d0*/  @!P5 LEA.HI.X R11, R223, R3.reuse, R160, 0x2, P1 ;  /* 0x00000003df0bd211 */ /* 0x080fe400008f14a0 */
[----:B------:R-:W-:Y:S02]  /*a6e0*/  ISETP.GE.AND P1, PT, R212, UR4, PT ;  /* 0x00000004d4007c0c */ /* 0x000fe4000bf26270 */
[----:B--2---:R-:W-:Y:S01]  /*a6f0*/  @!P3 LEA R14, P6, R221, R2, 0x2 ;  /* 0x00000002dd0eb211 */ /* 0x004fe200078c10ff */
[----:B------:R0:W-:Y:S01]  /*a700*/  @!P5 ST.E.64 desc[UR38][R10.64], R96 ;  /* 0x000000600a00d985 */ /* 0x0001e2000c101b26 */
[----:B------:R-:W-:-:S02]  /*a710*/  @!P4 LEA.HI.X R13, R222, R3, R159, 0x2, P0 ;  /* 0x00000003de0dc211 */ /* 0x000fc400000f149f */
[----:B------:R-:W-:Y:S02]  /*a720*/  @!P3 LEA.HI.X R15, R221, R3, R158, 0x2, P6 ;  /* 0x00000003dd0fb211 */ /* 0x000fe400030f149e */
[----:B------:R-:W-:Y:S01]  /*a730*/  ISETP.GE.AND P0, PT, R211, UR4, PT ;  /* 0x00000004d3007c0c */ /* 0x000fe2000bf06270 */
[----:B------:R-:W-:Y:S01]  /*a740*/  @!P4 ST.E.64 desc[UR38][R12.64], R100 ;  /* 0x000000640c00c985 */ /* 0x000fe2000c101b26 */
[-C--:B------:R-:W-:Y:S02]  /*a750*/  @!P2 LEA R20, P6, R213, R2.reuse, 0x2 ;  /* 0x00000002d514a211 */ /* 0x080fe400078c10ff */
[----:B------:R-:W-:Y:S01]  /*a760*/  ISETP.GE.AND P4, PT, R209, UR4, PT ;  /* 0x00000004d1007c0c */ /* 0x000fe2000bf86270 */
[----:B------:R-:W-:Y:S01]  /*a770*/  @!P3 ST.E.64 desc[UR38][R14.64], R104 ;  /* 0x000000680e00b985 */ /* 0x000fe2000c101b26 */
[----:B------:R-:W-:Y:S02]  /*a780*/  ISETP.GE.AND P3, PT, R210, UR4, PT ;  /* 0x00000004d2007c0c */ /* 0x000fe4000bf66270 */
[----:B------:R-:W-:-:S02]  /*a790*/  @!P1 LEA R24, P5, R212, R2, 0x2 ;  /* 0x00000002d4189211 */ /* 0x000fc400078a10ff */
[-C--:B------:R-:W-:Y:S02]  /*a7a0*/  @!P2 LEA.HI.X R21, R213, R3.reuse, R157, 0x2, P6 ;  /* 0x00000003d515a211 */ /* 0x080fe400030f149d */
[-C--:B------:R-:W-:Y:S02]  /*a7b0*/  @!P1 LEA.HI.X R25, R212, R3.reuse, R156, 0x2, P5 ;  /* 0x00000003d4199211 */ /* 0x080fe400028f149c */
[CC--:B------:R-:W-:Y:S01]  /*a7c0*/  @!P0 LEA R18, P6, R211.reuse, R2.reuse, 0x2 ;  /* 0x00000002d3128211 */ /* 0x0c0fe200078c10ff */
[----:B------:R-:W-:Y:S01]  /*a7d0*/  @!P2 ST.E.64 desc[UR38][R20.64], R108 ;  /* 0x0000006c1400a985 */ /* 0x000fe2000c101b26 */
[----:B------:R-:W-:Y:S02]  /*a7e0*/  ISETP.GE.AND P2, PT, R208, UR4, PT ;  /* 0x00000004d0007c0c */ /* 0x000fe4000bf46270 */
[----:B------:R-:W-:Y:S01]  /*a7f0*/  @!P0 LEA.HI.X R19, R211, R3, R155, 0x2, P6 ;  /* 0x00000003d3138211 */ /* 0x000fe200030f149b */
[----:B------:R1:W-:Y:S01]  /*a800*/  @!P1 ST.E.64 desc[UR38][R24.64], R112 ;  /* 0x0000007018009985 */ /* 0x0003e2000c101b26 */
[----:B------:R-:W-:-:S02]  /*a810*/  @!P3 LEA R28, P1, R210, R2, 0x2 ;  /* 0x00000002d21cb211 */ /* 0x000fc400078210ff */
[-C--:B------:R-:W-:Y:S01]  /*a820*/  @!P4 LEA R32, P5, R209, R2.reuse, 0x2 ;  /* 0x00000002d120c211 */ /* 0x080fe200078a10ff */
[----:B------:R2:W-:Y:S01]  /*a830*/  @!P0 ST.E.64 desc[UR38][R18.64], R116 ;  /* 0x0000007412008985 */ /* 0x0005e2000c101b26 */
[-C--:B------:R-:W-:Y:S02]  /*a840*/  @!P3 LEA.HI.X R29, R210, R3.reuse, R154, 0x2, P1 ;  /* 0x00000003d21db211 */ /* 0x080fe400008f149a */
[----:B------:R-:W-:Y:S02]  /*a850*/  ISETP.GE.AND P1, PT, R207, UR4, PT ;  /* 0x00000004cf007c0c */ /* 0x000fe4000bf26270 */
[----:B------:R-:W-:Y:S01]  /*a860*/  @!P4 LEA.HI.X R33, R209, R3, R153, 0x2, P5 ;  /* 0x00000003d121c211 */ /* 0x000fe200028f1499 */
[----:B------:R3:W-:Y:S01]  /*a870*/  @!P3 ST.E.64 desc[UR38][R28.64], R120 ;  /* 0x000000781c00b985 */ /* 0x0007e2000c101b26 */
[----:B------:R-:W-:Y:S02]  /*a880*/  ISETP.GE.AND P0, PT, R205, UR4, PT ;  /* 0x00000004cd007c0c */ /* 0x000fe4000bf06270 */
[----:B0-----:R-:W-:Y:S01]  /*a890*/  @!P2 LEA R10, P5, R208, R2, 0x2 ;  /* 0x00000002d00aa211 */ /* 0x001fe200078a10ff */
[----:B------:R3:W-:Y:S01]  /*a8a0*/  @!P4 ST.E.64 desc[UR38][R32.64], R124 ;  /* 0x0000007c2000c985 */ /* 0x0007e2000c101b26 */
[----:B------:R-:W-:Y:S01]  /*a8b0*/  ISETP.GE.AND P4, PT, R9, UR4, PT ;  /* 0x0000000409007c0c */ /* 0x000fe2000bf86270 */
[----:B-1----:R-:W-:Y:S01]  /*a8c0*/  VIADD R25, R201, 0xf8 ;  /* 0x000000f8c9197836 */ /* 0x002fe20000000000 */
[----:B------:R-:W-:-:S02]  /*a8d0*/  ISETP.GE.AND P3, PT, R17, UR4, PT ;  /* 0x0000000411007c0c */ /* 0x000fc4000bf66270 */
[-C--:B------:R-:W-:Y:S02]  /*a8e0*/  @!P2 LEA.HI.X R11, R208, R3.reuse, R152, 0x2, P5 ;  /* 0x00000003d00ba211 */ /* 0x080fe400028f1498 */
[-C--:B------:R-:W-:Y:S02]  /*a8f0*/  @!P1 LEA R12, P6, R207, R2.reuse, 0x2 ;  /* 0x00000002cf0c9211 */ /* 0x080fe400078c10ff */
[----:B------:R-:W-:Y:S01]  /*a900*/  SHF.R.S32.HI R15, RZ, 0x1f, R205 ;  /* 0x0000001fff0f7819 */ /* 0x000fe200000114cd */
[----:B------:R3:W-:Y:S01]  /*a910*/  @!P2 ST.E.64 desc[UR38][R10.64], R128 ;  /* 0x000000800a00a985 */ /* 0x0007e2000c101b26 */
[----:B------:R-:W-:Y:S02]  /*a920*/  @!P0 LEA R14, P5, R205, R2, 0x2 ;  /* 0x00000002cd0e8211 */ /* 0x000fe400078a10ff */
[----:B------:R-:W-:Y:S02]  /*a930*/  @!P1 LEA.HI.X R13, R207, R3, R22, 0x2, P6 ;  /* 0x00000003cf0d9211 */ /* 0x000fe400030f1416 */
[----:B------:R-:W-:-:S02]  /*a940*/  ISETP.GE.AND P6, PT, R25, UR4, PT ;  /* 0x0000000419007c0c */ /* 0x000fc4000bfc6270 */
[-C--:B------:R-:W-:Y:S01]  /*a950*/  @!P0 LEA.HI.X R15, R205, R3.reuse, R15, 0x2, P5 ;  /* 0x00000003cd0f8211 */ /* 0x080fe200028f140f */
[----:B------:R3:W-:Y:S01]  /*a960*/  @!P1 ST.E.64 desc[UR38][R12.64], R132 ;  /* 0x000000840c009985 */ /* 0x0007e2000c101b26 */
[----:B--2---:R-:W-:Y:S02]  /*a970*/  SHF.R.S32.HI R19, RZ, 0x1f, R9 ;  /* 0x0000001fff137819 */ /* 0x004fe40000011409 */
[C---:B------:R-:W-:Y:S01]  /*a980*/  @!P4 LEA R18, P5, R9.reuse, R2, 0x2 ;  /* 0x000000020912c211 */ /* 0x040fe200078a10ff */
[----:B------:R3:W-:Y:S03]  /*a990*/  @!P0 ST.E.64 desc[UR38][R14.64], R136 ;  /* 0x000000880e008985 */ /* 0x0007e6000c101b26 */
[----:B------:R-:W-:Y:S02]  /*a9a0*/  @!P4 LEA.HI.X R19, R9, R3, R19, 0x2, P5 ;  /* 0x000000030913c211 */ /* 0x000fe400028f1413 */
[----:B------:R-:W-:-:S02]  /*a9b0*/  SHF.R.S32.HI R9, RZ, 0x1f, R17 ;  /* 0x0000001fff097819 */ /* 0x000fc40000011411 */
[CC--:B------:R-:W-:Y:S01]  /*a9c0*/  @!P3 LEA R20, P5, R17.reuse, R2.reuse, 0x2 ;  /* 0x000000021114b211 */ /* 0x0c0fe200078a10ff */
[----:B------:R3:W-:Y:S03]  /*a9d0*/  @!P4 ST.E.64 desc[UR38][R18.64], R140 ;  /* 0x0000008c1200c985 */ /* 0x0007e6000c101b26 */
[-C--:B------:R-:W-:Y:S02]  /*a9e0*/  @!P3 LEA.HI.X R21, R17, R3.reuse, R9, 0x2, P5 ;  /* 0x000000031115b211 */ /* 0x080fe400028f1409 */
[----:B------:R-:W-:Y:S02]  /*a9f0*/  SHF.R.S32.HI R9, RZ, 0x1f, R25 ;  /* 0x0000001fff097819 */ /* 0x000fe40000011419 */
[C---:B------:R-:W-:Y:S01]  /*aa00*/  @!P6 LEA R2, P5, R25.reuse, R2, 0x2 ;  /* 0x000000021902e211 */ /* 0x040fe200078a10ff */
[----:B------:R3:W-:Y:S03]  /*aa10*/  @!P3 ST.E.64 desc[UR38][R20.64], R144 ;  /* 0x000000901400b985 */ /* 0x0007e6000c101b26 */
[----:B------:R-:W-:-:S05]  /*aa20*/  @!P6 LEA.HI.X R3, R25, R3, R9, 0x2, P5 ;  /* 0x000000031903e211 */ /* 0x000fca00028f1409 */
[----:B------:R3:W-:Y:S04]  /*aa30*/  @!P6 ST.E.64 desc[UR38][R2.64], R148 ;  /* 0x000000940200e985 */ /* 0x0007e8000c101b26 */
.L_x_10125:
[----:B------:R-:W-:Y:S05]  /*aa40*/  BSYNC B1 ;  /* 0x0000000000017941 */ /* 0x000fea0003800000 */
.L_x_10124:
[----:B------:R-:W-:Y:S01]  /*aa50*/  ISETP.GE.AND P0, PT, R16, R8, PT ;  /* 0x000000081000720c */ /* 0x000fe20003f06270 */
[----:B--23--:R2:W3:Y:S04]  /*aa60*/  SHFL.IDX PT, R3, R4, 0x1, 0x1c1f ;  /* 0x003c1f0004037f89 */ /* 0x00c4e800000e0000 */
[----:B-1----:R2:W1:Y:S08]  /*aa70*/  SHFL.IDX PT, R2, R0, 0x1, 0x1c1f ;  /* 0x003c1f0000027f89 */ /* 0x00247000000e0000 */
[----:B--2---:R-:W-:Y:S05]  /*aa80*/  @P0 BRA `(.L_x_10123) ;  /* 0x0000001400bc0947 */ /* 0x004fea0003800000 */
[----:B------:R-:W-:Y:S01]  /*aa90*/  ULDC UR4, c[0x0][0xbc8] ;  /* 0x0002f20000047ab9 */ /* 0x000fe20000000800 */
[C---:B------:R-:W-:Y:S01]  /*aaa0*/  VIADD R21, R201.reuse, 0xe8 ;  /* 0x000000e8c9157836 */ /* 0x040fe20000000000 */
[----:B------:R-:W-:Y:S01]  /*aab0*/  ISETP.GE.AND P5, PT, R180, UR4, PT ;  /* 0x00000004b4007c0c */ /* 0x000fe2000bfa6270 */
[C---:B------:R-:W-:Y:S01]  /*aac0*/  VIADD R25, R201.reuse, 0xf0 ;  /* 0x000000f0c9197836 */ /* 0x040fe20000000000 */
[----:B------:R-:W-:Y:S02]  /*aad0*/  ISETP.GE.AND P4, PT, R201, UR4, PT ;  /* 0x00000004c9007c0c */ /* 0x000fe4000bf86270 */
[----:B------:R-:W-:Y:S02]  /*aae0*/  ISETP.GE.AND P2, PT, R178, UR4, PT ;  /* 0x00000004b2007c0c */ /* 0x000fe4000bf46270 */
[----:B------:R-:W-:Y:S02]  /*aaf0*/  ISETP.GE.AND P1, PT, R176, UR4, PT ;  /* 0x00000004b0007c0c */ /* 0x000fe4000bf26270 */
[----:B------:R-:W-:-:S02]  /*ab00*/  ISETP.GE.AND P0, PT, R174, UR4, PT ;  /* 0x00000004ae007c0c */ /* 0x000fc4000bf06270 */
[----:B0-----:R-:W-:Y:S02]  /*ab10*/  SHF.R.S32.HI R0, RZ, 0x1f, R21 ;  /* 0x0000001fff007819 */ /* 0x001fe40000011415 */
[----:B------:R-:W-:Y:S02]  /*ab20*/  SHF.R.S32.HI R4, RZ, 0x1f, R205 ;  /* 0x0000001fff047819 */ /* 0x000fe400000114cd */
[-C--:B-1----:R-:W-:Y:S01]  /*ab30*/  @!P5 LEA R10, P3, R180, R2.reuse, 0x2 ;  /* 0x00000002b40ad211 */ /* 0x082fe200078610ff */
[----:B---3--:R-:W-:Y:S02]  /*ab40*/  @!P4 IMAD.WIDE R8, R201, 0x4, R2 ;  /* 0x00000004c908c825 */ /* 0x008fe400078e0202 */
[----:B------:R-:W-:Y:S02]  /*ab50*/  @!P2 LEA R12, P6, R178, R2, 0x2 ;  /* 0x00000002b20ca211 */ /* 0x000fe400078c10ff */
[----:B------:R-:W-:Y:S01]  /*ab60*/  @!P5 LEA.HI.X R11, R180, R3, R181, 0x2, P3 ;  /* 0x00000003b40bd211 */ /* 0x000fe200018f14b5 */
[----:B------:R0:W-:Y:S01]  /*ab70*/  @!P4 ST.E.64 desc[UR38][R8.64], R26 ;  /* 0x0000001a0800c985 */ /* 0x0001e2000c101b26 */
[----:B------:R-:W-:-:S02]  /*ab80*/  ISETP.GE.AND P3, PT, R237, UR4, PT ;  /* 0x00000004ed007c0c */ /* 0x000fc4000bf66270 */
[-C--:B------:R-:W-:Y:S01]  /*ab90*/  @!P2 LEA.HI.X R13, R178, R3.reuse, R179, 0x2, P6 ;  /* 0x00000003b20da211 */ /* 0x080fe200030f14b3 */
[----:B------:R1:W-:Y:S01]  /*aba0*/  @!P5 ST.E.64 desc[UR38][R10.64], R30 ;  /* 0x0000001e0a00d985 */ /* 0x0003e2000c101b26 */
[-C--:B------:R-:W-:Y:S02]  /*abb0*/  @!P1 LEA R14, P5, R176, R2.reuse, 0x2 ;  /* 0x00000002b00e9211 */ /* 0x080fe400078a10ff */
[----:B------:R-:W-:Y:S01]  /*abc0*/  ISETP.GE.AND P4, PT, R236, UR4, PT ;  /* 0x00000004ec007c0c */ /* 0x000fe2000bf86270 */
[----:B------:R2:W-:Y:S01]  /*abd0*/  @!P2 ST.E.64 desc[UR38][R12.64], R34 ;  /* 0x000000220c00a985 */ /* 0x0005e2000c101b26 */
[----:B------:R-:W-:Y:S02]  /*abe0*/  @!P0 LEA R16, P6, R174, R2, 0x2 ;  /* 0x00000002ae108211 */ /* 0x000fe400078c10ff */
[----:B------:R-:W-:Y:S02]  /*abf0*/  @!P1 LEA.HI.X R15, R176, R3, R177, 0x2, P5 ;  /* 0x00000003b00f9211 */ /* 0x000fe400028f14b1 */
[----:B------:R-:W-:-:S02]  /*ac00*/  ISETP.GE.AND P5, PT, R235, UR4, PT ;  /* 0x00000004eb007c0c */ /* 0x000fc4000bfa6270 */
[-C--:B------:R-:W-:Y:S01]  /*ac10*/  @!P0 LEA.HI.X R17, R174, R3.reuse, R175, 0x2, P6 ;  /* 0x00000003ae118211 */ /* 0x080fe200030f14af */
[----:B------:R3:W-:Y:S01]  /*ac20*/  @!P1 ST.E.64 desc[UR38][R14.64], R38 ;  /* 0x000000260e009985 */ /* 0x0007e2000c101b26 */
[-C--:B0-----:R-:W-:Y:S02]  /*ac30*/  @!P3 LEA R8, P6, R237, R2.reuse, 0x2 ;  /* 0x00000002ed08b211 */ /* 0x081fe400078c10ff */
[----:B------:R-:W-:Y:S01]  /*ac40*/  ISETP.GE.AND P1, PT, R233, UR4, PT ;  /* 0x00000004e9007c0c */ /* 0x000fe2000bf26270 */
[----:B------:R0:W-:Y:S01]  /*ac50*/  @!P0 ST.E.64 desc[UR38][R16.64], R42 ;  /* 0x0000002a10008985 */ /* 0x0001e2000c101b26 */
[----:B------:R-:W-:Y:S02]  /*ac60*/  ISETP.GE.AND P0, PT, R234, UR4, PT ;  /* 0x00000004ea007c0c */ /* 0x000fe4000bf06270 */
[----:B-1----:R-:W-:Y:S02]  /*ac70*/  @!P4 LEA R10, P2, R236, R2, 0x2 ;  /* 0x00000002ec0ac211 */ /* 0x002fe400078410ff */
[----:B------:R-:W-:-:S02]  /*ac80*/  @!P3 LEA.HI.X R9, R237, R3, R173, 0x2, P6 ;  /* 0x00000003ed09b211 */ /* 0x000fc400030f14ad */
[CC--:B------:R-:W-:Y:S02]  /*ac90*/  @!P5 LEA R18, P6, R235.reuse, R2.reuse, 0x2 ;  /* 0x00000002eb12d211 */ /* 0x0c0fe400078c10ff */
[-C--:B------:R-:W-:Y:S01]  /*aca0*/  @!P4 LEA.HI.X R11, R236, R3.reuse, R172, 0x2, P2 ;  /* 0x00000003ec0bc211 */ /* 0x080fe200010f14ac */
[----:B------:R1:W-:Y:S01]  /*acb0*/  @!P3 ST.E.64 desc[UR38][R8.64], R46 ;  /* 0x0000002e0800b985 */ /* 0x0003e2000c101b26 */
[----:B------:R-:W-:Y:S02]  /*acc0*/  ISETP.GE.AND P2, PT, R232, UR4, PT ;  /* 0x00000004e8007c0c */ /* 0x000fe4000bf46270 */
[----:B------:R-:W-:Y:S01]  /*acd0*/  @!P5 LEA.HI.X R19, R235, R3, R171, 0x2, P6 ;  /* 0x00000003eb13d211 */ /* 0x000fe200030f14ab */
[----:B------:R4:W-:Y:S01]  /*ace0*/  @!P4 ST.E.64 desc[UR38][R10.64], R50 ;  /* 0x000000320a00c985 */ /* 0x0009e2000c101b26 */
[-C--:B--2---:R-:W-:Y:S02]  /*acf0*/  @!P0 LEA R12, P4, R234, R2.reuse, 0x2 ;  /* 0x00000002ea0c8211 */ /* 0x084fe400078810ff */
[----:B------:R-:W-:Y:S01]  /*ad00*/  ISETP.GE.AND P3, PT, R231, UR4, PT ;  /* 0x00000004e7007c0c */ /* 0x000fe2000bf66270 */
[----:B------:R2:W-:Y:S01]  /*ad10*/  @!P5 ST.E.64 desc[UR38][R18.64], R54 ;  /* 0x000000361200d985 */ /* 0x0005e2000c101b26 */
[----:B---3--:R-:W-:-:S02]  /*ad20*/  @!P1 LEA R14, P5, R233, R2, 0x2 ;  /* 0x00000002e90e9211 */ /* 0x008fc400078a10ff */
[-C--:B------:R-:W-:Y:S02]  /*ad30*/  @!P0 LEA.HI.X R13, R234, R3.reuse, R170, 0x2, P4 ;  /* 0x00000003ea0d8211 */ /* 0x080fe400020f14aa */
[----:B------:R-:W-:Y:S02]  /*ad40*/  ISETP.GE.AND P4, PT, R230, UR4, PT ;  /* 0x00000004e6007c0c */ /* 0x000fe4000bf86270 */
[----:B------:R-:W-:Y:S01]  /*ad50*/  @!P1 LEA.HI.X R15, R233, R3, R169, 0x2, P5 ;  /* 0x00000003e90f9211 */ /* 0x000fe200028f14a9 */
[----:B------:R-:W-:Y:S01]  /*ad60*/  @!P0 ST.E.64 desc[UR38][R12.64], R58 ;  /* 0x0000003a0c008985 */ /* 0x000fe2000c101b26 */
[----:B------:R-:W-:Y:S02]  /*ad70*/  ISETP.GE.AND P5, PT, R229, UR4, PT ;  /* 0x00000004e5007c0c */ /* 0x000fe4000bfa6270 */
[----:B0-----:R-:W-:Y:S01]  /*ad80*/  @!P2 LEA R16, P6, R232, R2, 0x2 ;  /* 0x00000002e810a211 */ /* 0x001fe200078c10ff */
[----:B------:R0:W-:Y:S01]  /*ad90*/  @!P1 ST.E.64 desc[UR38][R14.64], R62 ;  /* 0x0000003e0e009985 */ /* 0x0001e2000c101b26 */
[----:B------:R-:W-:-:S02]  /*ada0*/  ISETP.GE.AND P1, PT, R226, UR4, PT ;  /* 0x00000004e2007c0c */ /* 0x000fc4000bf26270 */
[-C--:B------:R-:W-:Y:S02]  /*adb0*/  @!P2 LEA.HI.X R17, R232, R3.reuse, R168, 0x2, P6 ;  /* 0x00000003e811a211 */ /* 0x080fe400030f14a8 */
[CC--:B-1----:R-:W-:Y:S02]  /*adc0*/  @!P3 LEA R8, P6, R231.reuse, R2.reuse, 0x2 ;  /* 0x00000002e708b211 */ /* 0x0c2fe400078c10ff */
[-C--:B----4-:R-:W-:Y:S01]  /*add0*/  @!P4 LEA R10, P0, R230, R2.reuse, 0x2 ;  /* 0x00000002e60ac211 */ /* 0x090fe200078010ff */
[----:B------:R1:W-:Y:S01]  /*ade0*/  @!P2 ST.E.64 desc[UR38][R16.64], R66 ;  /* 0x000000421000a985 */ /* 0x0003e2000c101b26 */
[----:B------:R-:W-:Y:S02]  /*adf0*/  ISETP.GE.AND P2, PT, R228, UR4, PT ;  /* 0x00000004e4007c0c */ /* 0x000fe4000bf46270 */
[----:B------:R-:W-:Y:S02]  /*ae00*/  @!P3 LEA.HI.X R9, R231, R3, R167, 0x2, P6 ;  /* 0x00000003e709b211 */ /* 0x000fe400030f14a7 */
[----:B--2---:R-:W-:-:S02]  /*ae10*/  @!P5 LEA R18, P6, R229, R2, 0x2 ;  /* 0x00000002e512d211 */ /* 0x004fc400078c10ff */
[-C--:B------:R-:W-:Y:S01]  /*ae20*/  @!P4 LEA.HI.X R11, R230, R3.reuse, R166, 0x2, P0 ;  /* 0x00000003e60bc211 */ /* 0x080fe200000f14a6 */
[----:B------:R2:W-:Y:S01]  /*ae30*/  @!P3 ST.E.64 desc[UR38][R8.64], R70 ;  /* 0x000000460800b985 */ /* 0x0005e2000c101b26 */
[----:B------:R-:W-:Y:S02]  /*ae40*/  ISETP.GE.AND P0, PT, R225, UR4, PT ;  /* 0x00000004e1007c0c */ /* 0x000fe4000bf06270 */
[----:B------:R-:W-:Y:S01]  /*ae50*/  @!P5 LEA.HI.X R19, R229, R3, R165, 0x2, P6 ;  /* 0x00000003e513d211 */ /* 0x000fe200030f14a5 */
[----:B------:R3:W-:Y:S01]  /*ae60*/  @!P4 ST.E.64 desc[UR38][R10.64], R74 ;  /* 0x0000004a0a00c985 */ /* 0x0007e2000c101b26 */
[-C--:B0-----:R-:W-:Y:S02]  /*ae70*/  @!P1 LEA R14, P3, R226, R2.reuse, 0x2 ;  /* 0x00000002e20e9211 */ /* 0x081fe400078610ff */
[----:B------:R-:W-:Y:S01]  /*ae80*/  @!P2 LEA R12, P6, R228, R2, 0x2 ;  /* 0x00000002e40ca211 */ /* 0x000fe200078c10ff */
[----:B------:R0:W-:Y:S01]  /*ae90*/  @!P5 ST.E.64 desc[UR38][R18.64], R78 ;  /* 0x0000004e1200d985 */ /* 0x0001e2000c101b26 */
[----:B------:R-:W-:-:S02]  /*aea0*/  ISETP.GE.AND P5, PT, R224, UR4, PT ;  /* 0x00000004e0007c0c */ /* 0x000fc4000bfa6270 */
[----:B------:R-:W-:Y:S02]  /*aeb0*/  ISETP.GE.AND P4, PT, R223, UR4, PT ;  /* 0x00000004df007c0c */ /* 0x000fe4000bf86270 */
[-C--:B------:R-:W-:Y:S02]  /*aec0*/  @!P2 LEA.HI.X R13, R228, R3.reuse, R164, 0x2, P6 ;  /* 0x00000003e40da211 */ /* 0x080fe400030f14a4 */
[CC--:B-1----:R-:W-:Y:S02]  /*aed0*/  @!P0 LEA R16, P6, R225.reuse, R2.reuse, 0x2 ;  /* 0x00000002e1108211 */ /* 0x0c2fe400078c10ff */
[-C--:B------:R-:W-:Y:S01]  /*aee0*/  @!P1 LEA.HI.X R15, R226, R3.reuse, R163, 0x2, P3 ;  /* 0x00000003e20f9211 */ /* 0x080fe200018f14a3 */
[----:B------:R1:W-:Y:S01]  /*aef0*/  @!P2 ST.E.64 desc[UR38][R12.64], R82 ;  /* 0x000000520c00a985 */ /* 0x0003e2000c101b26 */
[----:B------:R-:W-:Y:S02]  /*af00*/  ISETP.GE.AND P3, PT, R222, UR4, PT ;  /* 0x00000004de007c0c */ /* 0x000fe4000bf66270 */
[----:B------:R-:W-:Y:S01]  /*af10*/  @!P0 LEA.HI.X R17, R225, R3, R162, 0x2, P6 ;  /* 0x00000003e1118211 */ /* 0x000fe200030f14a2 */
[----:B------:R4:W-:Y:S01]  /*af20*/  @!P1 ST.E.64 desc[UR38][R14.64], R86 ;  /* 0x000000560e009985 */ /* 0x0009e2000c101b26 */
[----:B--2---:R-:W-:-:S02]  /*af30*/  @!P5 LEA R8, P2, R224, R2, 0x2 ;  /* 0x00000002e008d211 */ /* 0x004fc400078410ff */
[-C--:B---3--:R-:W-:Y:S01]  /*af40*/  @!P4 LEA R10, P1, R223, R2.reuse, 0x2 ;  /* 0x00000002df0ac211 */ /* 0x088fe200078210ff */
[----:B------:R2:W-:Y:S01]  /*af50*/  @!P0 ST.E.64 desc[UR38][R16.64], R90 ;  /* 0x0000005a10008985 */ /* 0x0005e2000c101b26 */
[----:B------:R-:W-:Y:S02]  /*af60*/  ISETP.GE.AND P0, PT, R221, UR4, PT ;  /* 0x00000004dd007c0c */ /* 0x000fe4000bf06270 */
[-C--:B------:R-:W-:Y:S02]  /*af70*/  @!P5 LEA.HI.X R9, R224, R3.reuse, R161, 0x2, P2 ;  /* 0x00000003e009d211 */ /* 0x080fe400010f14a1 */
[----:B------:R-:W-:Y:S02]  /*af80*/  ISETP.GE.AND P2, PT, R213, UR4, PT ;  /* 0x00000004d5007c0c */ /* 0x000fe4000bf46270 */
[----:B------:R-:W-:Y:S01]  /*af90*/  @!P4 LEA.HI.X R11, R223, R3, R160, 0x2, P1 ;  /* 0x00000003df0bc211 */ /* 0x000fe200008f14a0 */
[----:B------:R3:W-:Y:S01]  /*afa0*/  @!P5 ST.E.64 desc[UR38][R8.64], R94 ;  /* 0x0000005e0800d985 */ /* 0x0007e2000c101b26 */
[----:B0-----:R-:W-:-:S02]  /*afb0*/  @!P3 LEA R18, P6, R222, R2, 0x2 ;  /* 0x00000002de12b211 */ /* 0x001fc400078c10ff */
[----:B------:R-:W-:Y:S01]  /*afc0*/  ISETP.GE.AND P1, PT, R212, UR4, PT ;  /* 0x00000004d4007c0c */ /* 0x000fe2000bf26270 */
[----:B------:R0:W-:Y:S01]  /*afd0*/  @!P4 ST.E.64 desc[UR38][R10.64], R98 ;  /* 0x000000620a00c985 */ /* 0x0001e2000c101b26 */
[----:B------:R-:W-:Y:S02]  /*afe0*/  @!P3 LEA.HI.X R19, R222, R3, R159, 0x2, P6 ;  /* 0x00000003de13b211 */ /* 0x000fe400030f149f */
[----:B------:R-:W-:Y:S02]  /*aff0*/  ISETP.GE.AND P4, PT, R211, UR4, PT ;  /* 0x00000004d3007c0c */ /* 0x000fe4000bf86270 */
[-C--:B-1----:R-:W-:Y:S01]  /*b000*/  @!P0 LEA R12, P6, R221, R2.reuse, 0x2 ;  /* 0x00000002dd0c8211 */ /* 0x082fe200078c10ff */
[----:B------:R1:W-:Y:S01]  /*b010*/  @!P3 ST.E.64 desc[UR38][R18.64], R102 ;  /* 0x000000661200b985 */ /* 0x0003e2000c101b26 */
[----:B------:R-:W-:Y:S02]  /*b020*/  ISETP.GE.AND P5, PT, R210, UR4, PT ;  /* 0x00000004d2007c0c */ /* 0x000fe4000bfa6270 */
[----:B----4-:R-:W-:-:S02]  /*b030*/  @!P2 LEA R14, P3, R213, R2, 0x2 ;  /* 0x00000002d50ea211 */ /* 0x010fc400078610ff */
[-C--:B------:R-:W-:Y:S02]  /*b040*/  @!P0 LEA.HI.X R13, R221, R3.reuse, R158, 0x2, P6 ;  /* 0x00000003dd0d8211 */ /* 0x080fe400030f149e */
[-C--:B------:R-:W-:Y:S02]  /*b050*/  @!P2 LEA.HI.X R15, R213, R3.reuse, R157, 0x2, P3 ;  /* 0x00000003d50fa211 */ /* 0x080fe400018f149d */
[----:B------:R-:W-:Y:S01]  /*b060*/  ISETP.GE.AND P3, PT, R209, UR4, PT ;  /* 0x00000004d1007c0c */ /* 0x000fe2000bf66270 */
[----:B------:R4:W-:Y:S01]  /*b070*/  @!P0 ST.E.64 desc[UR38][R12.64], R106 ;  /* 0x0000006a0c008985 */ /* 0x0009e2000c101b26 */
[CC--:B--2---:R-:W-:Y:S02]  /*b080*/  @!P1 LEA R16, P6, R212.reuse, R2.reuse, 0x2 ;  /* 0x00000002d4109211 */ /* 0x0c4fe400078c10ff */
[----:B---3--:R-:W-:Y:S01]  /*b090*/  @!P4 LEA R8, P0, R211, R2, 0x2 ;  /* 0x00000002d308c211 */ /* 0x008fe200078010ff */
[----:B------:R2:W-:Y:S01]  /*b0a0*/  @!P2 ST.E.64 desc[UR38][R14.64], R110 ;  /* 0x0000006e0e00a985 */ /* 0x0005e2000c101b26 */
[----:B------:R-:W-:-:S02]  /*b0b0*/  @!P1 LEA.HI.X R17, R212, R3, R156, 0x2, P6 ;  /* 0x00000003d4119211 */ /* 0x000fc400030f149c */
[-C--:B0-----:R-:W-:Y:S02]  /*b0c0*/  @!P5 LEA R10, P6, R210, R2.reuse, 0x2 ;  /* 0x00000002d20ad211 */ /* 0x081fe400078c10ff */
[-C--:B------:R-:W-:Y:S01]  /*b0d0*/  @!P4 LEA.HI.X R9, R211, R3.reuse, R155, 0x2, P0 ;  /* 0x00000003d309c211 */ /* 0x080fe200000f149b */
[----:B------:R-:W-:Y:S01]  /*b0e0*/  @!P1 ST.E.64 desc[UR38][R16.64], R114 ;  /* 0x0000007210009985 */ /* 0x000fe2000c101b26 */
[----:B------:R-:W-:Y:S02]  /*b0f0*/  ISETP.GE.AND P0, PT, R208, UR4, PT ;  /* 0x00000004d0007c0c */ /* 0x000fe4000bf06270 */
[----:B------:R-:W-:Y:S01]  /*b100*/  @!P5 LEA.HI.X R11, R210, R3, R154, 0x2, P6 ;  /* 0x00000003d20bd211 */ /* 0x000fe200030f149a */
[----:B------:R0:W-:Y:S01]  /*b110*/  @!P4 ST.E.64 desc[UR38][R8.64], R118 ;  /* 0x000000760800c985 */ /* 0x0001e2000c101b26 */
[----:B------:R-:W-:Y:S02]  /*b120*/  ISETP.GE.AND P1, PT, R21, UR4, PT ;  /* 0x0000000415007c0c */ /* 0x000fe4000bf26270 */
[----:B-1----:R-:W-:Y:S01]  /*b130*/  @!P3 LEA R18, P2, R209, R2, 0x2 ;  /* 0x00000002d112b211 */ /* 0x002fe200078410ff */
[----:B------:R1:W-:Y:S01]  /*b140*/  @!P5 ST.E.64 desc[UR38][R10.64], R122 ;  /* 0x0000007a0a00d985 */ /* 0x0003e2000c101b26 */
[----:B------:R-:W-:-:S02]  /*b150*/  ISETP.GE.AND P4, PT, R207, UR4, PT ;  /* 0x00000004cf007c0c */ /* 0x000fc4000bf86270 */
[----:B------:R-:W-:Y:S02]  /*b160*/  ISETP.GE.AND P5, PT, R205, UR4, PT ;  /* 0x00000004cd007c0c */ /* 0x000fe4000bfa6270 */
[-C--:B------:R-:W-:Y:S02]  /*b170*/  @!P3 LEA.HI.X R19, R209, R3.reuse, R153, 0x2, P2 ;  /* 0x00000003d113b211 */ /* 0x080fe400010f1499 */
[----:B------:R-:W-:Y:S02]  /*b180*/  ISETP.GE.AND P2, PT, R25, UR4, PT ;  /* 0x0000000419007c0c */ /* 0x000fe4000bf46270 */
[CC--:B----4-:R-:W-:Y:S01]  /*b190*/  @!P0 LEA R12, P6, R208.reuse, R2.reuse, 0x2 ;  /* 0x00000002d00c8211 */ /* 0x0d0fe200078c10ff */
[----:B------:R3:W-:Y:S01]  /*b1a0*/  @!P3 ST.E.64 desc[UR38][R18.64], R126 ;  /* 0x0000007e1200b985 */ /* 0x0007e2000c101b26 */
[----:B--2---:R-:W-:Y:S02]  /*b1b0*/  @!P1 LEA R14, P3, R21, R2, 0x2 ;  /* 0x00000002150e9211 */ /* 0x004fe400078610ff */
[----:B------:R-:W-:-:S02]  /*b1c0*/  @!P0 LEA.HI.X R13, R208, R3, R152, 0x2, P6 ;  /* 0x00000003d00d8211 */ /* 0x000fc400030f1498 */
[-C--:B0-----:R-:W-:Y:S02]  /*b1d0*/  @!P4 LEA R8, P6, R207, R2.reuse, 0x2 ;  /* 0x00000002cf08c211 */ /* 0x081fe400078c10ff */
[-C--:B------:R-:W-:Y:S01]  /*b1e0*/  @!P1 LEA.HI.X R15, R21, R3.reuse, R0, 0x2, P3 ;  /* 0x00000003150f9211 */ /* 0x080fe200018f1400 */
[----:B------:R2:W-:Y:S01]  /*b1f0*/  @!P0 ST.E.64 desc[UR38][R12.64], R130 ;  /* 0x000000820c008985 */ /* 0x0005e2000c101b26 */
[-C--:B-1----:R-:W-:Y:S02]  /*b200*/  @!P5 LEA R10, P3, R205, R2.reuse, 0x2 ;  /* 0x00000002cd0ad211 */ /* 0x082fe400078610ff */
[-C--:B------:R-:W-:Y:S02]  /*b210*/  @!P4 LEA.HI.X R9, R207, R3.reuse, R22, 0x2, P6 ;  /* 0x00000003cf09c211 */ /* 0x080fe400030f1416 */
[----:B------:R-:W-:Y:S01]  /*b220*/  SHF.R.S32.HI R0, RZ, 0x1f, R25 ;  /* 0x0000001fff007819 */ /* 0x000fe20000011419 */
[----:B---3--:R-:W-:Y:S01]  /*b230*/  VIADD R19, R201, 0xf8 ;  /* 0x000000f8c9137836 */ /* 0x008fe20000000000 */
[----:B------:R-:W-:Y:S01]  /*b240*/  @!P2 LEA R16, P6, R25, R2, 0x2 ;  /* 0x000000021910a211 */ /* 0x000fe200078c10ff */
[----:B------:R2:W-:Y:S01]  /*b250*/  @!P4 ST.E.64 desc[UR38][R8.64], R134 ;  /* 0x000000860800c985 */ /* 0x0005e2000c101b26 */
[----:B------:R-:W-:-:S02]  /*b260*/  @!P5 LEA.HI.X R11, R205, R3, R4, 0x2, P3 ;  /* 0x00000003cd0bd211 */ /* 0x000fc400018f1404 */
[----:B------:R-:W-:Y:S02]  /*b270*/  @!P2 LEA.HI.X R17, R25, R3, R0, 0x2, P6 ;  /* 0x000000031911a211 */ /* 0x000fe400030f1400 */
[----:B------:R-:W-:Y:S01]  /*b280*/  ISETP.GE.AND P0, PT, R19, UR4, PT ;  /* 0x0000000413007c0c */ /* 0x000fe2000bf06270 */
[----:B------:R2:W-:Y:S04]  /*b290*/  @!P5 ST.E.64 desc[UR38][R10.64], R138 ;  /* 0x0000008a0a00d985 */ /* 0x0005e8000c101b26 */
[----:B------:R2:W-:Y:S04]  /*b2a0*/  @!P1 ST.E.64 desc[UR38][R14.64], R142 ;  /* 0x0000008e0e009985 */ /* 0x0005e8000c101b26 */
[----:B------:R2:W-:Y:S04]  /*b2b0*/  @!P2 ST.E.64 desc[UR38][R16.64], R146 ;  /* 0x000000921000a985 */ /* 0x0005e8000c101b26 */
[----:B------:R-:W-:Y:S05]  /*b2c0*/  @P0 BRA `(.L_x_10123) ;  /* 0x0000000c00ac0947 */ /* 0x000fea0003800000 */
[----:B------:R-:W-:Y:S02]  /*b2d0*/  LEA R2, P0, R19, R2, 0x2 ;  /* 0x0000000213027211 */ /* 0x000fe400078010ff */
[----:B------:R-:W-:-:S04]  /*b2e0*/  SHF.R.S32.HI R0, RZ, 0x1f, R19 ;  /* 0x0000001fff007819 */ /* 0x000fc80000011413 */
[----:B------:R-:W-:-:S05]  /*b2f0*/  LEA.HI.X R3, R19, R3, R0, 0x2, P0 ;  /* 0x0000000313037211 */ /* 0x000fca00000f1400 */
[----:B------:R4:W-:Y:S01]  /*b300*/  ST.E.64 desc[UR38][R2.64], R150 ;  /* 0x0000009602007985 */ /* 0x0009e2000c101b26 */
[----:B------:R-:W-:Y:S05]  /*b310*/  BRA `(.L_x_10123) ;  /* 0x0000000c00987947 */ /* 0x000fea0003800000 */
.L_x_10114:
[----:B------:R-:W4:Y:S01]  /*b320*/  LDC.64 R8, c[0x0][0xd00] ;  /* 0x00034000ff087b82 */ /* 0x000f220000000a00 */
[----:B------:R-:W-:Y:S01]  /*b330*/  ULDC.64 UR4, c[0x0][0xd08] ;  /* 0x0003420000047ab9 */ /* 0x000fe20000000a00 */
[----:B------:R-:W-:Y:S01]  /*b340*/  IMAD.MOV.U32 R17, RZ, RZ, RZ ;  /* 0x000000ffff117224 */ /* 0x000fe200078e00ff */
[----:B------:R-:W-:-:S04]  /*b350*/  ISETP.NE.U32.AND P1, PT, RZ, UR4, PT ;  /* 0x00000004ff007c0c */ /* 0x000fc8000bf25070 */
[----:B------:R-:W-:Y:S01]  /*b360*/  ISETP.NE.AND.EX P1, PT, RZ, UR5, PT, P1 ;  /* 0x00000005ff007c0c */ /* 0x000fe2000bf25310 */
[----:B------:R-:W0:Y:S01]  /*b370*/  LDC.64 R2, c[0x0][0xd00] ;  /* 0x00034000ff027b82 */ /* 0x000e220000000a00 */
[----:B----4-:R-:W-:-:S04]  /*b380*/  ISETP.NE.U32.AND P0, PT, R8, RZ, PT ;  /* 0x000000ff0800720c */ /* 0x010fc80003f05070 */
[----:B------:R-:W-:Y:S01]  /*b390*/  ISETP.NE.AND.EX P0, PT, R9, RZ, PT, P0 ;  /* 0x000000ff0900720c */ /* 0x000fe20003f05300 */
[----:B0-----:R-:W-:-:S06]  /*b3a0*/  IMAD.WIDE R8, R200, 0x4, R2 ;  /* 0x00000004c8087825 */ /* 0x001fcc00078e0202 */
[C---:B------:R-:W-:Y:S01]  /*b3b0*/  @P1 LEA R2, P2, R200.reuse, UR4, 0x2 ;  /* 0x00000004c8021c11 */ /* 0x040fe2000f8410ff */
[----:B------:R-:W-:Y:S02]  /*b3c0*/  ULDC UR4, c[0x0][0xb88] ;  /* 0x0002e20000047ab9 */ /* 0x000fe40000000800 */
[----:B--2---:R-:W-:Y:S01]  /*b3d0*/  IMAD.U32 R0, RZ, RZ, UR4 ;  /* 0x00000004ff007e24 */ /* 0x004fe2000f8e00ff */
[----:B------:R-:W-:Y:S02]  /*b3e0*/  @P1 LEA.HI.X R3, R200, UR5, R206, 0x2, P2 ;  /* 0x00000005c8031c11 */ /* 0x000fe400090f14ce */
[----:B------:R0:W5:Y:S04]  /*b3f0*/  @P0 LDG.E R17, desc[UR38][R8.64] ;  /* 0x0000002608110981 */ /* 0x000168000c1e1900 */
[----:B------:R0:W5:Y:S01]  /*b400*/  @P1 LDG.E R0, desc[UR38][R2.64] ;  /* 0x0000002602001981 */ /* 0x000162000c1e1900 */
[----:B------:R-:W-:Y:S01]  /*b410*/  ISETP.NE.AND P2, PT, R203, RZ, PT ;  /* 0x000000ffcb00720c */ /* 0x000fe20003f45270 */
[----:B---3--:R-:W2:-:S12]  /*b420*/  S2R R4, SR_TID.X ;  /* 0x0000000000047919 */ /* 0x008e980000002100 */
[----:B------:R-:W3:Y:S01]  /*b430*/  @!P2 LDC R203, c[0x0][0xbd4] ;  /* 0x0002f500ffcbab82 */ /* 0x000ee20000000800 */
[----:B--2---:R-:W-:Y:S01]  /*b440*/  VIADD R22, R4, 0xffffff80 ;  /* 0xffffff8004167836 */ /* 0x004fe20000000000 */
[----:B---3--:R-:W-:-:S04]  /*b450*/  ISETP.GT.AND P2, PT, R203, 0x1, PT ;  /* 0x00000001cb00780c */ /* 0x008fc80003f44270 */
[----:B------:R-:W-:Y:S01]  /*b460*/  ISETP.GT.AND P3, PT, R22, 0x7f, PT ;  /* 0x0000007f1600780c */ /* 0x000fe20003f64270 */
[----:B0-----:R-:W-:-:S12]  /*b470*/  @P1 BRA `(.L_x_10126) ;  /* 0x0000000000101947 */ /* 0x001fd80003800000 */
[----:B------:R-:W-:Y:S05]  /*b480*/  @!P0 BRA `(.L_x_10126) ;  /* 0x00000000000c8947 */ /* 0x000fea0003800000 */
[----:B------:R-:W2:Y:S04]  /*b490*/  LDG.E R3, desc[UR38][R8.64] ;  /* 0x0000002608037981 */ /* 0x000ea8000c1e1900 */
[----:B-----5:R-:W2:Y:S02]  /*b4a0*/  LDG.E R0, desc[UR38][R8.64+0x4] ;  /* 0x0000042608007981 */ /* 0x020ea4000c1e1900 */
[----:B--2---:R-:W-:-:S07]  /*b4b0*/  IMAD.IADD R0, R0, 0x1, -R3 ;  /* 0x0000000100007824 */ /* 0x004fce00078e0a03 */
.L_x_10126:
[----:B------:R-:W-:Y:S01]  /*b4c0*/  BSSY B1, `(.L_x_10127) ;  /* 0x0000037000017945 */ /* 0x000fe20003800000 */
[----:B------:R-:W-:Y:S02]  /*b4d0*/  SEL R27, R200, RZ, !P0 ;  /* 0x000000ffc81b7207 */ /* 0x000fe40004000000 */
[----:B------:R-:W-:Y:S02]  /*b4e0*/  SEL R206, R206, RZ, !P0 ;  /* 0x000000ffcece7207 */ /* 0x000fe40004000000 */
[----:B-----5:R-:W-:Y:S01]  /*b4f0*/  SHF.R.S32.HI R18, RZ, 0x1f, R17 ;  /* 0x0000001fff127819 */ /* 0x020fe20000011411 */
[----:B------:R-:W-:Y:S06]  /*b500*/  @P3 BRA `(.L_x_10128) ;  /* 0x0000000000c83947 */ /* 0x000fec0003800000 */
[----:B------:R-:W0:Y:S01]  /*b510*/  LDC R31, c[0x0][0xce8] ;  /* 0x00033a00ff1f7b82 */ /* 0x000e220000000800 */
[----:B------:R-:W-:-:S04]  /*b520*/  IMAD R2, R204, 0x80, R4 ;  /* 0x00000080cc027824 */ /* 0x000fc800078e0204 */
[----:B------:R-:W-:Y:S02]  /*b530*/  VIADD R20, R2, 0xffffff80 ;  /* 0xffffff8002147836 */ /* 0x000fe40000000000 */
[----:B0-----:R-:W-:-:S05]  /*b540*/  IMAD R3, R0, R31, RZ ;  /* 0x0000001f00037224 */ /* 0x001fca00078e02ff */
[----:B------:R-:W-:-:S13]  /*b550*/  ISETP.GE.AND P0, PT, R20, R3, PT ;  /* 0x000000031400720c */ /* 0x000fda0003f06270 */
[----:B------:R-:W-:Y:S05]  /*b560*/  @P0 BRA `(.L_x_10128) ;  /* 0x0000000000b00947 */ /* 0x000fea0003800000 */
[----:B------:R-:W2:Y:S01]  /*b570*/  LDL.LU R24, [R1+0x10] ;  /* 0x0000100001187983 */ /* 0x000ea20000300800 */
[----:B------:R-:W-:Y:S01]  /*b580*/  ISETP.NE.AND P1, PT, R31, 0x1, PT ;  /* 0x000000011f00780c */ /* 0x000fe20003f25270 */
[----:B------:R-:W-:Y:S01]  /*b590*/  IMAD.MOV.U32 R16, RZ, RZ, 0xab8 ;  /* 0x00000ab8ff107424 */ /* 0x000fe200078e00ff */
[----:B------:R-:W-:Y:S01]  /*b5a0*/  ISETP.GT.AND P0, PT, R203, 0x1, PT ;  /* 0x00000001cb00780c */ /* 0x000fe20003f04270 */
[----:B------:R-:W0:Y:S01]  /*b5b0*/  LDC.64 R28, c[0x0][0xca8] ;  /* 0x00032a00ff1c7b82 */ /* 0x000e220000000a00 */
[----:B------:R-:W-:Y:S02]  /*b5c0*/  IMAD.MOV.U32 R19, RZ, RZ, R20 ;  /* 0x000000ffff137224 */ /* 0x000fe400078e0014 */
[----:B------:R-:W-:-:S05]  /*b5d0*/  SEL R16, R16, 0xa78, P0 ;  /* 0x00000a7810107807 */ /* 0x000fca0000000000 */
[----:B------:R-:W3:Y:S08]  /*b5e0*/  LDC.64 R8, c[0x0][R16+0x220] ;  /* 0x0000880010087b82 */ /* 0x000ef00000000a00 */
[----:B------:R-:W4:Y:S08]  /*b5f0*/  @P1 LDC R15, c[0x0][0xcec] ;  /* 0x00033b00ff0f1b82 */ /* 0x000f300000000800 */
[----:B------:R-:W5:Y:S08]  /*b600*/  LDC.64 R2, c[0x0][R16+0x218] ;  /* 0x0000860010027b82 */ /* 0x000f700000000a00 */
[----:B------:R-:W1:Y:S01]  /*b610*/  @P1 LDC R25, c[0x0][0xcf0] ;  /* 0x00033c00ff191b82 */ /* 0x000e620000000800 */
[----:B---3--:R-:W-:-:S07]  /*b620*/  IMAD R9, R9, R27, RZ ;  /* 0x0000001b09097224 */ /* 0x008fce00078e02ff */
[----:B------:R-:W3:Y:S01]  /*b630*/  LDC.64 R10, c[0x0][R16+0x228] ;  /* 0x00008a00100a7b82 */ /* 0x000ee20000000a00 */
[----:B----4-:R-:W-:-:S04]  /*b640*/  @P1 IMAD.HI.U32 R4, R20, R15, RZ ;  /* 0x0000000f14041227 */ /* 0x010fc800078e00ff */
[----:B------:R-:W-:-:S03]  /*b650*/  IMAD.WIDE.U32 R14, R8, R27, RZ ;  /* 0x0000001b080e7225 */ /* 0x000fc600078e00ff */
[----:B------:R-:W4:Y:S01]  /*b660*/  LDC.64 R12, c[0x0][R16+0x210] ;  /* 0x00008400100c7b82 */ /* 0x000f220000000a00 */
[-C--:B-----5:R-:W-:Y:S02]  /*b670*/  IMAD R21, R3, R202.reuse, RZ ;  /* 0x000000ca03157224 */ /* 0x0a0fe400078e02ff */
[----:B------:R-:W-:-:S04]  /*b680*/  IMAD.WIDE.U32 R2, R2, R202, RZ ;  /* 0x000000ca02027225 */ /* 0x000fc800078e00ff */
[----:B------:R-:W-:Y:S01]  /*b690*/  IMAD.IADD R21, R3, 0x1, R21 ;  /* 0x0000000103157824 */ /* 0x000fe200078e0215 */
[----:B-1----:R-:W-:Y:S01]  /*b6a0*/  @P1 SHF.R.U32.HI R19, RZ, R25, R4 ;  /* 0x00000019ff131219 */ /* 0x002fe20000011604 */
[----:B------:R-:W-:Y:S01]  /*b6b0*/  IMAD R25, R8, R206, R9 ;  /* 0x000000ce08197224 */ /* 0x000fe200078e0209 */
[----:B0-----:R-:W0:Y:S01]  /*b6c0*/  @!P0 LDC R28, c[0x0][0xc50] ;  /* 0x00031400ff1c8b82 */ /* 0x001e220000000800 */
[----:B------:R-:W-:Y:S02]  /*b6d0*/  IADD3 R4, P1, P3, R14, R2, R17 ;  /* 0x000000020e047210 */ /* 0x000fe40007b3e011 */
[----:B------:R-:W-:Y:S02]  /*b6e0*/  IMAD.MOV R8, RZ, RZ, -R19 ;  /* 0x000000ffff087224 */ /* 0x000fe400078e0a13 */
[----:B------:R-:W-:-:S03]  /*b6f0*/  IMAD.IADD R25, R15, 0x1, R25 ;  /* 0x000000010f197824 */ /* 0x000fc600078e0219 */
[----:B------:R-:W1:Y:S01]  /*b700*/  @!P0 LDC R29, c[0x0][0xc54] ;  /* 0x00031500ff1d8b82 */ /* 0x000e620000000800 */
[----:B--2---:R-:W-:-:S05]  /*b710*/  SEL R9, R24, RZ, P0 ;  /* 0x000000ff18097207 */ /* 0x004fca0000000000 */
[----:B---3--:R-:W-:-:S04]  /*b720*/  IMAD.WIDE.U32 R2, R10, R9, RZ ;  /* 0x000000090a027225 */ /* 0x008fc800078e00ff */
[----:B------:R-:W-:Y:S02]  /*b730*/  IMAD R11, R11, R9, RZ ;  /* 0x000000090b0b7224 */ /* 0x000fe400078e02ff */
[----:B------:R-:W-:Y:S01]  /*b740*/  IMAD R9, R31, R8, R20 ;  /* 0x000000081f097224 */ /* 0x000fe200078e0214 */
[----:B------:R-:W-:Y:S01]  /*b750*/  IADD3.X R8, R25, R21, R18, P1, P3 ;  /* 0x0000001519087210 */ /* 0x000fe20000fe6412 */
[----:B------:R-:W-:Y:S01]  /*b760*/  IMAD.IADD R11, R3, 0x1, R11 ;  /* 0x00000001030b7824 */ /* 0x000fe200078e020b */
[----:B------:R-:W-:Y:S01]  /*b770*/  IADD3 R2, P0, P1, R19, R4, R2 ;  /* 0x0000000413027210 */ /* 0x000fe2000791e002 */
[----:B----4-:R-:W-:Y:S01]  /*b780*/  IMAD R4, R13, R9, RZ ;  /* 0x000000090d047224 */ /* 0x010fe200078e02ff */
[----:B------:R-:W-:-:S04]  /*b790*/  SHF.R.S32.HI R19, RZ, 0x1f, R19 ;  /* 0x0000001fff137819 */ /* 0x000fc80000011413 */
[----:B------:R-:W-:Y:S02]  /*b7a0*/  IADD3.X R3, R19, R8, R11, P0, P1 ;  /* 0x0000000813037210 */ /* 0x000fe400007e240b */
[----:B------:R-:W-:Y:S01]  /*b7b0*/  SHF.R.S32.HI R11, RZ, 0x1f, R9 ;  /* 0x0000001fff0b7819 */ /* 0x000fe20000011409 */
[----:B------:R-:W-:-:S04]  /*b7c0*/  IMAD.WIDE.U32 R2, R12, R9, R2 ;  /* 0x000000090c027225 */ /* 0x000fc800078e0002 */
[----:B------:R-:W-:Y:S01]  /*b7d0*/  IMAD R11, R12, R11, R4 ;  /* 0x0000000b0c0b7224 */ /* 0x000fe200078e0204 */
[----:B0-----:R-:W-:-:S03]  /*b7e0*/  LEA R8, P0, R2, R28, 0x2 ;  /* 0x0000001c02087211 */ /* 0x001fc600078010ff */
[----:B------:R-:W-:-:S05]  /*b7f0*/  IMAD.IADD R3, R3, 0x1, R11 ;  /* 0x0000000103037824 */ /* 0x000fca00078e020b */
[----:B-1----:R-:W-:Y:S01]  /*b800*/  LEA.HI.X R9, R2, R29, R3, 0x2, P0 ;  /* 0x0000001d02097211 */ /* 0x002fe200000f1403 */
[----:B------:R-:W-:-:S05]  /*b810*/  IMAD.MOV.U32 R3, RZ, RZ, -0x800000 ;  /* 0xff800000ff037424 */ /* 0x000fca00078e00ff */
[----:B------:R0:W-:Y:S02]  /*b820*/  STG.E desc[UR38][R8.64], R3 ;  /* 0x0000000308007986 */ /* 0x0001e4000c101926 */
.L_x_10128:
[----:B------:R-:W-:Y:S05]  /*b830*/  BSYNC B1 ;  /* 0x0000000000017941 */ /* 0x000fea0003800000 */
.L_x_10127:
[----:B------:R-:W-:Y:S05]  /*b840*/  @P2 BRA `(.L_x_10123) ;  /* 0x00000008004c2947 */ /* 0x000fea0003800000 */
[----:B------:R-:W2:Y:S01]  /*b850*/  LDC R15, c[0x0][0xce8] ;  /* 0x00033a00ff0f7b82 */ /* 0x000ea20000000800 */
[----:B0-----:R-:W-:Y:S01]  /*b860*/  SHF.R.S32.HI R3, RZ, 0x1f, R22 ;  /* 0x0000001fff037819 */ /* 0x001fe20000011416 */
[----:B------:R-:W-:Y:S01]  /*b870*/  ULDC.64 UR4, c[0x0][0xba0] ;  /* 0x0002e80000047ab9 */ /* 0x000fe20000000a00 */
[----:B------:R-:W-:Y:S01]  /*b880*/  BSSY B1, `(.L_x_10129) ;  /* 0x000004d000017945 */ /* 0x000fe20003800000 */
[----:B------:R-:W-:Y:S01]  /*b890*/  IMAD R2, R18, UR4, RZ ;  /* 0x0000000412027c24 */ /* 0x000fe2000f8e02ff */
[----:B------:R-:W-:-:S03]  /*b8a0*/  LEA.HI R8, R3, R22, RZ, 0x3 ;  /* 0x0000001603087211 */ /* 0x000fc600078f18ff */
[C---:B------:R-:W-:Y:S01]  /*b8b0*/  IMAD R9, R17.reuse, UR5, R2 ;  /* 0x0000000511097c24 */ /* 0x040fe2000f8e0202 */
[----:B------:R-:W-:Y:S01]  /*b8c0*/  LOP3.LUT R10, R8, 0xfffffff8, RZ, 0xc0, !PT ;  /* 0xfffffff8080a7812 */ /* 0x000fe200078ec0ff */
[----:B------:R-:W-:Y:S01]  /*b8d0*/  IMAD.WIDE.U32 R2, R17, UR4, RZ ;  /* 0x0000000411027c25 */ /* 0x000fe2000f8e00ff */
[----:B------:R-:W-:Y:S01]  /*b8e0*/  SHF.R.S32.HI R17, RZ, 0x3, R8 ;  /* 0x00000003ff117819 */ /* 0x000fe20000011408 */
[----:B------:R-:W-:Y:S02]  /*b8f0*/  ULDC.64 UR4, c[0x0][0xbe8] ;  /* 0x0002fa0000047ab9 */ /* 0x000fe40000000a00 */
[----:B------:R-:W-:Y:S02]  /*b900*/  IMAD.IADD R12, R22, 0x1, -R10 ;  /* 0x00000001160c7824 */ /* 0x000fe400078e0a0a */
[----:B------:R-:W-:Y:S02]  /*b910*/  IMAD.IADD R3, R3, 0x1, R9 ;  /* 0x0000000103037824 */ /* 0x000fe400078e0209 */
[----:B------:R-:W-:-:S02]  /*b920*/  IMAD R9, R12, 0x20, R17 ;  /* 0x000000200c097824 */ /* 0x000fc400078e0211 */
[----:B------:R-:W-:Y:S01]  /*b930*/  IMAD.WIDE.U32 R2, R202, UR4, R2 ;  /* 0x00000004ca027c25 */ /* 0x000fe2000f8e0002 */
[----:B--2---:R-:W-:-:S03]  /*b940*/  ISETP.NE.AND P0, PT, R15, 0x1, PT ;  /* 0x000000010f00780c */ /* 0x004fc60003f05270 */
[----:B------:R-:W-:Y:S02]  /*b950*/  IMAD R13, R204, 0x80, R9 ;  /* 0x00000080cc0d7824 */ /* 0x000fe400078e0209 */
[----:B------:R-:W-:Y:S01]  /*b960*/  IMAD R3, R202, UR5, R3 ;  /* 0x00000005ca037c24 */ /* 0x000fe2000f8e0203 */
[----:B------:R-:W-:Y:S01]  /*b970*/  ULDC.64 UR4, c[0x0][0xbf0] ;  /* 0x0002fc0000047ab9 */ /* 0x000fe20000000a00 */
[----:B------:R-:W-:Y:S02]  /*b980*/  IMAD.MOV.U32 R9, RZ, RZ, R13 ;  /* 0x000000ffff097224 */ /* 0x000fe400078e000d */
[----:B------:R-:W-:Y:S02]  /*b990*/  IMAD R8, R206, UR4, RZ ;  /* 0x00000004ce087c24 */ /* 0x000fe4000f8e02ff */
[----:B------:R-:W-:Y:S02]  /*b9a0*/  IMAD.WIDE.U32 R2, R27, UR4, R2 ;  /* 0x000000041b027c25 */ /* 0x000fe4000f8e0002 */
[----:B------:R-:W0:Y:S02]  /*b9b0*/  @P0 LDC R4, c[0x0][0xcec] ;  /* 0x00033b00ff040b82 */ /* 0x000e240000000800 */
[----:B------:R-:W-:-:S06]  /*b9c0*/  IMAD R10, R204, 0x80, R17 ;  /* 0x00000080cc0a7824 */ /* 0x000fcc00078e0211 */
[----:B------:R-:W2:Y:S01]  /*b9d0*/  @P0 LDC R11, c[0x0][0xcf0] ;  /* 0x00033c00ff0b0b82 */ /* 0x000ea20000000800 */
[----:B0-----:R-:W-:-:S05]  /*b9e0*/  @P0 IMAD.HI.U32 R4, R13, R4, RZ ;  /* 0x000000040d040227 */ /* 0x001fca00078e00ff */
[----:B--2---:R-:W-:Y:S01]  /*b9f0*/  @P0 SHF.R.U32.HI R9, RZ, R11, R4 ;  /* 0x0000000bff090219 */ /* 0x004fe20000011604 */
[----:B------:R-:W-:Y:S01]  /*ba00*/  IMAD R11, R27, UR5, R8 ;  /* 0x000000051b0b7c24 */ /* 0x000fe2000f8e0208 */
[----:B------:R-:W-:Y:S02]  /*ba10*/  ULDC.64 UR4, c[0x0][0xbe0] ;  /* 0x0002f80000047ab9 */ /* 0x000fe40000000a00 */
[--C-:B------:R-:W-:Y:S01]  /*ba20*/  SHF.R.S32.HI R4, RZ, 0x1f, R9.reuse ;  /* 0x0000001fff047819 */ /* 0x100fe20000011409 */
[----:B------:R-:W-:Y:S02]  /*ba30*/  IMAD.MOV R8, RZ, RZ, -R9 ;  /* 0x000000ffff087224 */ /* 0x000fe400078e0a09 */
[----:B------:R-:W-:Y:S02]  /*ba40*/  IMAD.IADD R3, R3, 0x1, R11 ;  /* 0x0000000103037824 */ /* 0x000fe400078e020b */
[----:B------:R-:W-:Y:S02]  /*ba50*/  IMAD R11, R15, R8, R13 ;  /* 0x000000080f0b7224 */ /* 0x000fe400078e020d */
[----:B------:R-:W-:-:S02]  /*ba60*/  IMAD R4, R4, UR4, RZ ;  /* 0x0000000404047c24 */ /* 0x000fc4000f8e02ff */
[----:B------:R-:W-:-:S04]  /*ba70*/  IMAD.WIDE.U32 R2, R9, UR4, R2 ;  /* 0x0000000409027c25 */ /* 0x000fc8000f8e0002 */
[----:B------:R-:W-:Y:S01]  /*ba80*/  IMAD R13, R9, UR5, R4 ;  /* 0x00000005090d7c24 */ /* 0x000fe2000f8e0204 */
[----:B------:R-:W-:Y:S01]  /*ba90*/  SHF.R.S32.HI R4, RZ, 0x1f, R11 ;  /* 0x0000001fff047819 */ /* 0x000fe2000001140b */
[----:B------:R-:W-:Y:S01]  /*baa0*/  ULDC.64 UR4, c[0x0][0xbd8] ;  /* 0x0002f60000047ab9 */ /* 0x000fe20000000a00 */
[----:B------:R-:W-:Y:S02]  /*bab0*/  IMAD R15, R0, R15, RZ ;  /* 0x0000000f000f7224 */ /* 0x000fe400078e02ff */
        /* <DEDUP_REMOVED lines=8> */
[----:B------:R-:W-:Y:S01]  /*bb40*/  VIADD R0, R10, 0x20 ;  /* 0x000000200a007836 */ /* 0x000fe20000000000 */
[-C--:B------:R-:W-:Y:S01]  /*bb50*/  ISETP.GE.AND P0, PT, R4, R15.reuse, PT ;  /* 0x0000000f0400720c */ /* 0x080fe20003f06270 */
[----:B------:R-:W-:Y:S01]  /*bb60*/  IMAD.SHL.U32 R9, R12, 0x8, RZ ;  /* 0x000000080c097824 */ /* 0x000fe200078e00ff */
[----:B------:R-:W-:Y:S02]  /*bb70*/  LEA.HI.X R4, R2, UR5, R3, 0x1, P2 ;  /* 0x0000000502047c11 */ /* 0x000fe400090f0c03 */
[-C--:B------:R-:W-:Y:S01]  /*bb80*/  ISETP.GE.AND P2, PT, R10, R15.reuse, PT ;  /* 0x0000000f0a00720c */ /* 0x080fe20003f46270 */
[C---:B------:R-:W-:Y:S01]  /*bb90*/  VIADD R19, R9.reuse, 0xc0 ;  /* 0x000000c009137836 */ /* 0x040fe20000000000 */
[----:B------:R-:W-:Y:S01]  /*bba0*/  ISETP.GE.AND P1, PT, R0, R15, PT ;  /* 0x0000000f0000720c */ /* 0x000fe20003f26270 */
[C---:B------:R-:W-:Y:S01]  /*bbb0*/  VIADD R17, R9.reuse, 0x40 ;  /* 0x0000004009117836 */ /* 0x040fe20000000000 */
[----:B------:R0:W2:Y:S01]  /*bbc0*/  SHFL.IDX PT, R2, R8, RZ, 0x181f ;  /* 0x00181fff08027589 */ /* 0x0000a200000e0000 */
[----:B------:R-:W-:Y:S01]  /*bbd0*/  VIADD R13, R9, 0x80 ;  /* 0x00000080090d7836 */ /* 0x000fe20000000000 */
[----:B------:R-:W-:-:S02]  /*bbe0*/  SHF.R.S32.HI R11, RZ, 0x1f, R9 ;  /* 0x0000001fff0b7819 */ /* 0x000fc40000011409 */
[----:B------:R0:W3:Y:S01]  /*bbf0*/  SHFL.IDX PT, R0, R4, RZ, 0x181f ;  /* 0x00181fff04007589 */ /* 0x0000e200000e0000 */
[----:B------:R-:W-:Y:S02]  /*bc00*/  SHF.R.S32.HI R12, RZ, 0x1f, R19 ;  /* 0x0000001fff0c7819 */ /* 0x000fe40000011413 */
[----:B------:R-:W-:Y:S02]  /*bc10*/  SHF.R.S32.HI R14, RZ, 0x1f, R17 ;  /* 0x0000001fff0e7819 */ /* 0x000fe40000011411 */
[----:B------:R-:W-:Y:S01]  /*bc20*/  SHF.R.S32.HI R16, RZ, 0x1f, R13 ;  /* 0x0000001fff107819 */ /* 0x000fe2000001140d */
[----:B------:R-:W-:Y:S06]  /*bc30*/  @P2 BRA `(.L_x_10130) ;  /* 0x0000000000442947 */ /* 0x000fec0003800000 */
        /* <DEDUP_REMOVED lines=17> */
.L_x_10130:
[----:B------:R-:W-:Y:S05]  /*bd50*/  BSYNC B1 ;  /* 0x0000000000017941 */ /* 0x000fea0003800000 */
.L_x_10129:
[----:B---3--:R3:W0:Y:S01]  /*bd60*/  SHFL.IDX PT, R0, R4, 0x1, 0x181f ;  /* 0x00381f0004007f89 */ /* 0x00862200000e0000 */
[----:B------:R-:W-:Y:S03]  /*bd70*/  BSSY B1, `(.L_x_10131) ;  /* 0x0000014000017945 */ /* 0x000fe60003800000 */
[----:B--2-4-:R3:W2:Y:S01]  /*bd80*/  SHFL.IDX PT, R2, R8, 0x1, 0x181f ;  /* 0x00381f0008027f89 */ /* 0x0146a200000e0000 */
[----:B------:R-:W-:Y:S05]  /*bd90*/  @P1 BRA `(.L_x_10132) ;  /* 0x0000000000441947 */ /* 0x000fea0003800000 */
[----:B------:R-:W-:Y:S02]  /*bda0*/  ULDC UR4, c[0x0][0xbc8] ;  /* 0x0002f20000047ab9 */ /* 0x000fe40000000800 */
[----:B------:R-:W-:Y:S02]  /*bdb0*/  ISETP.GE.AND P4, PT, R9, UR4, PT ;  /* 0x0000000409007c0c */ /* 0x000fe4000bf86270 */
[----:B------:R-:W-:Y:S02]  /*bdc0*/  ISETP.GE.AND P3, PT, R17, UR4, PT ;  /* 0x0000000411007c0c */ /* 0x000fe4000bf66270 */
[----:B------:R-:W-:Y:S02]  /*bdd0*/  ISETP.GE.AND P2, PT, R13, UR4, PT ;  /* 0x000000040d007c0c */ /* 0x000fe4000bf46270 */
[----:B------:R-:W-:-:S07]  /*bde0*/  ISETP.GE.AND P1, PT, R19, UR4, PT ;  /* 0x0000000413007c0c */ /* 0x000fce000bf26270 */
[-C--:B--2---:R-:W-:Y:S02]  /*bdf0*/  @!P4 LEA R20, P6, R9, R2.reuse, 0x1 ;  /* 0x000000020914c211 */ /* 0x084fe400078c08ff */
[----:B------:R-:W-:Y:S02]  /*be00*/  @!P3 LEA R24, P5, R17, R2, 0x1 ;  /* 0x000000021118b211 */ /* 0x000fe400078a08ff */
[----:B0-----:R-:W-:Y:S02]  /*be10*/  @!P4 LEA.HI.X R21, R9, R0, R11, 0x1, P6 ;  /* 0x000000000915c211 */ /* 0x001fe400030f0c0b */
        /* <DEDUP_REMOVED lines=9> */
.L_x_10132:
[----:B------:R-:W-:Y:S05]  /*beb0*/  BSYNC B1 ;  /* 0x0000000000017941 */ /* 0x000fea0003800000 */
.L_x_10131:
[----:B0-----:R0:W0:Y:S01]  /*bec0*/  SHFL.IDX PT, R0, R4, 0x2, 0x181f ;  /* 0x00581f0004007f89 */ /* 0x00102200000e0000 */
[----:B------:R-:W-:Y:S03]  /*bed0*/  BSSY B1, `(.L_x_10133) ;  /* 0x0000014000017945 */ /* 0x000fe60003800000 */
[----:B--2-4-:R2:W4:Y:S01]  /*bee0*/  SHFL.IDX PT, R2, R8, 0x2, 0x181f ;  /* 0x00581f0008027f89 */ /* 0x01452200000e0000 */
        /* <DEDUP_REMOVED lines=18> */
.L_x_10134:
[----:B------:R-:W-:Y:S05]  /*c010*/  BSYNC B1 ;  /* 0x0000000000017941 */ /* 0x000fea0003800000 */
.L_x_10133:
[----:B0-----:R-:W-:Y:S01]  /*c020*/  VIADD R0, R10, 0x60 ;  /* 0x000000600a007836 */ /* 0x001fe20000000000 */
[----:B---3--:R-:W0:Y:S04]  /*c030*/  SHFL.IDX PT, R4, R4, 0x3, 0x181f ;  /* 0x00781f0004047f89 */ /* 0x008e2800000e0000 */
[----:B------:R-:W-:Y:S01]  /*c040*/  ISETP.GE.AND P0, PT, R0, R15, PT ;  /* 0x0000000f0000720c */ /* 0x000fe20003f06270 */
[----:B----4-:R3:W4:-:S12]  /*c050*/  SHFL.IDX PT, R2, R8, 0x3, 0x181f ;  /* 0x00781f0008027f89 */ /* 0x01071800000e0000 */
[----:B---3--:R-:W-:Y:S05]  /*c060*/  @P0 BRA `(.L_x_10123) ;  /* 0x0000000000440947 */ /* 0x008fea0003800000 */
[----:B------:R-:W-:Y:S02]  /*c070*/  ULDC UR4, c[0x0][0xbc8] ;  /* 0x0002f20000047ab9 */ /* 0x000fe40000000800 */
[----:B------:R-:W-:Y:S02]  /*c080*/  ISETP.GE.AND P3, PT, R9, UR4, PT ;  /* 0x0000000409007c0c */ /* 0x000fe4000bf66270 */
[----:B------:R-:W-:Y:S02]  /*c090*/  ISETP.GE.AND P2, PT, R17, UR4, PT ;  /* 0x0000000411007c0c */ /* 0x000fe4000bf46270 */
[----:B------:R-:W-:Y:S02]  /*c0a0*/  ISETP.GE.AND P1, PT, R13, UR4, PT ;  /* 0x000000040d007c0c */ /* 0x000fe4000bf26270 */
[----:B------:R-:W-:-:S07]  /*c0b0*/  ISETP.GE.AND P0, PT, R19, UR4, PT ;  /* 0x0000000413007c0c */ /* 0x000fce000bf06270 */
[----:B--2-4-:R-:W-:-:S04]  /*c0c0*/  @!P3 LEA R8, P4, R9, R2, 0x1 ;  /* 0x000000020908b211 */ /* 0x014fc800078808ff */
[----:B0-----:R-:W-:Y:S02]  /*c0d0*/  @!P3 LEA.HI.X R9, R9, R4, R11, 0x1, P4 ;  /* 0x000000040909b211 */ /* 0x001fe400020f0c0b */
        /* <DEDUP_REMOVED lines=10> */
.L_x_10123:
[----:B------:R-:W-:Y:S05]  /*c180*/  BSYNC B0 ;  /* 0x0000000000007941 */ /* 0x000fea0003800000 */
.L_x_10113:
[----:B------:R-:W-:Y:S02]  /*c190*/  ULDC UR4, c[0x0][0xd3c] ;  /* 0x00034f0000047ab9 */ /* 0x000fe40000000800 */
[----:B------:R-:W-:-:S13]  /*c1a0*/  ISETP.GE.AND P0, PT, R7, UR4, PT ;  /* 0x0000000407007c0c */ /* 0x000fda000bf06270 */
[----:B------:R-:W-:Y:S05]  /*c1b0*/  @!P0 BRA `(.L_x_10135) ;  /* 0xffffff4c00ec8947 */ /* 0x000fea000383ffff */
[----:B------:R-:W-:Y:S05]  /*c1c0*/  EXIT ;  /* 0x000000000000794d */ /* 0x000fea0003800000 */
.L_x_10087:
[----:B------:R-:W-:-:S08]  /*c1d0*/  NOP ;  /* 0x0000000000007918 */ /* 0x000fd00000000000 */
[----:B--2---:R-:W0:-:S00]  /*c1e0*/  USETMAXREG.DEALLOC.CTAPOOL 0x18 ;  /* 0x00000018000079c8 */ /* 0x004e0000080e0500 */
        /* <DEDUP_REMOVED lines=18> */
.L_x_10136:
[----:B------:R-:W1:Y:S01]  /*c310*/  S2R R0, SR_TID.X ;  /* 0x0000000000007919 */ /* 0x000e620000002100 */
[----:B------:R-:W-:Y:S01]  /*c320*/  ULDC UR4, c[0x0][0xd3c] ;  /* 0x00034f0000047ab9 */ /* 0x000fe20000000800 */
[----:B------:R-:W-:Y:S01]  /*c330*/  IMAD.MOV.U32 R9, RZ, RZ, RZ ;  /* 0x000000ffff097224 */ /* 0x000fe200078e00ff */
[----:B------:R-:W2:Y:S01]  /*c340*/  S2UR UR6, SR_CTAID.X ;  /* 0x00000000000679c3 */ /* 0x000ea20000002500 */
[----:B------:R-:W-:Y:S01]  /*c350*/  ULDC UR5, c[0x0][0xd38] ;  /* 0x00034e0000057ab9 */ /* 0x000fe20000000800 */
[----:B-1----:R-:W-:-:S04]  /*c360*/  LOP3.LUT R0, R0, 0x1f, RZ, 0xc0, !PT ;  /* 0x0000001f00007812 */ /* 0x002fc800078ec0ff */
[----:B------:R-:W-:-:S04]  /*c370*/  ISETP.NE.AND P0, PT, R0, 0x1f, PT ;  /* 0x0000001f0000780c */ /* 0x000fc80003f05270 */
[----:B------:R-:W-:-:S13]  /*c380*/  ISETP.GE.OR P1, PT, R0, UR4, !P0 ;  /* 0x0000000400007c0c */ /* 0x000fda000c726670 */
[----:B0-----:R-:W0:Y:S08]  /*c390*/  @!P1 LDC.64 R2, c[0x0][0xd80] ;  /* 0x00036000ff029b82 */ /* 0x001e300000000a00 */
[----:B------:R-:W1:Y:S01]  /*c3a0*/  @!P1 LDC.64 R4, c[0x0][0xd78] ;  /* 0x00035e00ff049b82 */ /* 0x000e620000000a00 */
[----:B0-----:R-:W-:-:S05]  /*c3b0*/  @!P1 IMAD.WIDE.U32 R2, R0, 0x4, R2 ;  /* 0x0000000400029825 */ /* 0x001fca00078e0002 */
[----:B------:R1:W3:Y:S02]  /*c3c0*/  @!P1 LDG.E R6, desc[UR38][R2.64] ;  /* 0x0000002602069981 */ /* 0x0002e4000c1e1900 */
[----:B-1----:R-:W-:-:S05]  /*c3d0*/  @!P1 IMAD.WIDE.U32 R2, R0, 0x4, R4 ;  /* 0x0000000400029825 */ /* 0x002fca00078e0004 */
        /* <DEDUP_REMOVED lines=26> */
[----:B--2---:R-:W-:-:S13]  /*c580*/  ISETP.GT.AND P6, PT, R7, UR6, PT ;  /* 0x0000000607007c0c */ /* 0x004fda000bfc4270 */
[----:B------:R-:W-:Y:S05]  /*c590*/  @P6 BRA `(.L_x_10138) ;  /* 0x0000000000a46947 */ /* 0x000fea0003800000 */
[----:B------:R-:W-:Y:S01]  /*c5a0*/  IMAD.MOV.U32 R7, RZ, RZ, R4 ;  /* 0x000000ffff077224 */ /* 0x000fe200078e0004 */
[----:B------:R-:W-:Y:S01]  /*c5b0*/  UMOV UR4, URZ ;  /* 0x0000003f00047c82 */ /* 0x000fe20008000000 */
[----:B------:R-:W-:-:S05]  /*c5c0*/  ULDC UR5, c[0x0][0xd38] ;  /* 0x00034e0000057ab9 */ /* 0x000fca0000000800 */
.L_x_10140:
        /* <DEDUP_REMOVED lines=38> */
.L_x_10138:
        /* <DEDUP_REMOVED lines=20> */
.L_x_10141:
        /* <DEDUP_REMOVED lines=24> */
[----:B------:R-:W-:Y:S01]  /*caf0*/  ISETP.GE.AND P2, PT, R2, RZ, PT ;  /* 0x000000ff0200720c */ /* 0x000fe20003f46270 */
[----:B------:R-:W-:Y:S01]  /*cb00*/  @P0 VIADD R11, R11, 0x1 ;  /* 0x000000010b0b0836 */ /* 0x000fe20000000000 */
[----:B------:R-:W-:-:S05]  /*cb10*/  IABS R2, R8 ;  /* 0x0000000800027213 */ /* 0x000fca0000000000 */
[----:B------:R-:W-:-:S06]  /*cb20*/  IMAD.MOV R2, RZ, RZ, -R2 ;  /* 0x000000ffff027224 */ /* 0x000fcc00078e0a02 */
        /* <DEDUP_REMOVED lines=26> */
.L_x_10139:
[----:B------:R-:W-:Y:S01]  /*ccd0*/  IMAD.U32 R2, RZ, RZ, UR6 ;  /* 0x00000006ff027e24 */ /* 0x000fe2000f8e00ff */
[----:B------:R0:W-:Y:S04]  /*cce0*/  STL [R1+0x4], RZ ;  /* 0x000004ff01007387 */ /* 0x0001e80000100800 */
[----:B------:R0:W-:Y:S04]  /*ccf0*/  STL [R1+0x8], RZ ;  /* 0x000008ff01007387 */ /* 0x0001e80000100800 */
[----:B------:R0:W-:Y:S02]  /*cd00*/  STL [R1], R2 ;  /* 0x0000000201007387 */ /* 0x0001e40000100800 */
.L_x_10142:
        /* <DEDUP_REMOVED lines=10> */
.L_x_10137:
        /* <DEDUP_REMOVED lines=8> */
[----:B--2---:R-:W2:Y:S01]  /*ce30*/  S2R R5, SR_TID.X ;  /* 0x0000000000057919 */ /* 0x004ea20000002100 */
[----:B------:R-:W3:Y:S01]  /*ce40*/  S2UR UR5, SR_CgaCtaId ;  /* 0x00000000000579c3 */ /* 0x000ee20000008800 */
[----:B------:R-:W-:Y:S01]  /*ce50*/  UMOV UR4, 0x400 ;  /* 0x0000040000047882 */ /* 0x000fe20000000000 */
[----:B------:R-:W-:Y:S01]  /*ce60*/  BSSY B8, `(.L_x_10143) ;  /* 0x000061d000087945 */ /* 0x000fe20003800000 */
[----:B------:R-:W-:Y:S01]  /*ce70*/  IMAD.MOV.U32 R19, RZ, RZ, RZ ;  /* 0x000000ffff137224 */ /* 0x000fe200078e00ff */
[----:B------:R-:W-:Y:S01]  /*ce80*/  ULDC UR40, c[0x0][0xc] ;  /* 0x0000030000287ab9 */ /* 0x000fe20000000800 */
[----:B------:R-:W-:Y:S01]  /*ce90*/  ULDC.64 UR36, c[0x0][0x198] ;  /* 0x0000660000247ab9 */ /* 0x000fe20000000a00 */
[----:B---3--:R-:W-:-:S06]  /*cea0*/  ULEA UR4, UR5, UR4, 0x18 ;  /* 0x0000000405047291 */ /* 0x008fcc000f8ec03f */
[----:B------:R-:W-:Y:S01]  /*ceb0*/  IMAD.U32 R18, RZ, RZ, UR4 ;  /* 0x00000004ff127e24 */ /* 0x000fe2000f8e00ff */
[C---:B--2---:R-:W-:Y:S01]  /*cec0*/  LOP3.LUT R4, R5.reuse, 0x7f, RZ, 0xc0, !PT ;  /* 0x0000007f05047812 */ /* 0x044fe200078ec0ff */
[----:B-1----:R-:W-:-:S05]  /*ced0*/  IMAD.SHL.U32 R0, R5, 0x8, RZ ;  /* 0x0000000805007824 */ /* 0x002fca00078e00ff */
[C---:B0-----:R-:W-:Y:S02]  /*cee0*/  LOP3.LUT R2, R0.reuse, 0x1f8, RZ, 0xc0, !PT ;  /* 0x000001f800027812 */ /* 0x041fe400078ec0ff */
        /* <DEDUP_REMOVED lines=9> */
[----:B------:R0:W-:Y:S04]  /*cf80*/  STL [R1+0x10], R3 ;  /* 0x0000100301007387 */ /* 0x0001e80000100800 */
[----:B------:R-:W-:Y:S04]  /*cf90*/  STL [R1+0x70], RZ ;  /* 0x000070ff01007387 */ /* 0x000fe80000100800 */
[----:B------:R1:W-:Y:S01]  /*cfa0*/  STL [R1+0x18], R2 ;  /* 0x0000180201007387 */ /* 0x0003e20000100800 */
[C---:B0-----:R-:W-:Y:S02]  /*cfb0*/  LOP3.LUT R3, R0.reuse, 0x40, RZ, 0xfc, !PT ;  /* 0x0000004000037812 */ /* 0x041fe400078efcff */
[----:B-1----:R-:W-:-:S02]  /*cfc0*/  LOP3.LUT R2, R0, 0x80, RZ, 0xfc, !PT ;  /* 0x0000008000027812 */ /* 0x002fc400078efcff */
[----:B------:R-:W-:-:S07]  /*cfd0*/  LOP3.LUT R0, R0, 0xc0, RZ, 0xfc, !PT ;  /* 0x000000c000007812 */ /* 0x000fce00078efcff */
.L_x_10251:
[----:B--2---:R-:W2:Y:S01]  /*cfe0*/  LDL R0, [R1+0xc] ;  /* 0x00000c0001007983 */ /* 0x004ea20000100800 */
[----:B-1----:R-:W2:Y:S01]  /*cff0*/  LDC.64 R2, c[0x0][0xd88] ;  /* 0x00036200ff027b82 */ /* 0x002ea20000000a00 */
[----:B------:R-:W-:Y:S05]  /*d000*/  YIELD ;  /* 0x0000000000007946 */ /* 0x000fea0003800000 */
[----:B------:R-:W-:Y:S01]  /*d010*/  ULDC.64 UR4, c[0x0][0xb20] ;  /* 0x0002c80000047ab9 */ /* 0x000fe20000000a00 */
[----:B---3--:R-:W-:Y:S01]  /*d020*/  IMAD.MOV.U32 R6, RZ, RZ, RZ ;  /* 0x000000ffff067224 */ /* 0x008fe200078e00ff */
        /* <DEDUP_REMOVED lines=13> */
[----:B0-----:R-:W-:Y:S01]  /*d100*/  SHF.L.U64.HI R9, R10, 0x2, R4 ;  /* 0x000000020a097819 */ /* 0x001fe20000010204 */
        /* <DEDUP_REMOVED lines=37> */
.L_x_10144:
        /* <DEDUP_REMOVED lines=18> */
.L_x_10145:
[----:B------:R-:W-:Y:S05]  /*d480*/  @!P0 BRA `(.L_x_10146) ;  /* 0x00000000000c8947 */ /* 0x000fea0003800000 */
[----:B------:R-:W2:Y:S04]  /*d490*/  LDG.E R6, desc[UR38][R4.64] ;  /* 0x0000002604067981 */ /* 0x000ea8000c1e1900 */
[----:B------:R-:W2:Y:S02]  /*d4a0*/  LDG.E R4, desc[UR38][R4.64+0x4] ;  /* 0x0000042604047981 */ /* 0x000ea4000c1e1900 */
[----:B--2---:R-:W-:-:S07]  /*d4b0*/  IMAD.IADD R6, R4, 0x1, -R6 ;  /* 0x0000000104067824 */ /* 0x004fce00078e0a06 */
.L_x_10146:
        /* <DEDUP_REMOVED lines=45> */
.L_x_10148:
[----:B------:R-:W-:Y:S05]  /*d790*/  BSYNC B0 ;  /* 0x0000000000007941 */ /* 0x000fea0003800000 */
.L_x_10147:
        /* <DEDUP_REMOVED lines=26> */
.L_x_10150:
        /* <DEDUP_REMOVED lines=20> */
.L_x_10153:
[----:B------:R-:W-:Y:S05]  /*da80*/  BSYNC B6 ;  /* 0x0000000000067941 */ /* 0x000fea0003800000 */
.L_x_10152:
        /* <DEDUP_REMOVED lines=20> */
.L_x_10156:
        /* <DEDUP_REMOVED lines=16> */
.L_x_10155:
[----:B------:R-:W-:Y:S05]  /*dcd0*/  BSYNC B6 ;  /* 0x0000000000067941 */ /* 0x000fea0003800000 */
.L_x_10154:
        /* <DEDUP_REMOVED lines=24> */
.L_x_10268:
[----:B--2---:R-:W2:Y:S01]  /*de60*/  LDL.LU R4, [R1+0x14] ;  /* 0x0000140001047983 */ /* 0x004ea20000300800 */
[----:B------:R-:W-:Y:S02]  /*de70*/  PLOP3.LUT P1, PT, PT, PT, PT, 0x8, 0x0 ;  /* 0x000000000000781c */ /* 0x000fe40003f2e170 */
[----:B---3--:R-:W-:Y:S01]  /*de80*/  ISETP.NE.AND P0, PT, R14, RZ, PT ;  /* 0x000000ff0e00720c */ /* 0x008fe20003f05270 */
        /* <DEDUP_REMOVED lines=8> */
.L_x_10271:
[----:B------:R-:W-:Y:S05]  /*df10*/  @!P6 BRA `(.L_x_10158) ;  /* 0x0000000000fce947 */ /* 0x000fea0003800000 */
[----:B------:R-:W-:-:S04]  /*df20*/  ISETP.NE.U32.AND P0, PT, R2, RZ, PT ;  /* 0x000000ff0200720c */ /* 0x000fc80003f05070 */
[----:B------:R-:W-:-:S13]  /*df30*/  ISETP.NE.AND.EX P0, PT, R3, RZ, PT, P0 ;  /* 0x000000ff0300720c */ /* 0x000fda0003f05300 */
[----:B------:R-:W-:Y:S05]  /*df40*/  @!P0 BRA `(.L_x_10160) ;  /* 0x0000000000508947 */ /* 0x000fea0003800000 */
[----:B------:R-:W2:Y:S01]  /*df50*/  LDC R6, c[0x0][0x43c] ;  /* 0x00010f00ff067b82 */ /* 0x000ea20000000800 */
[----:B------:R-:W-:Y:S01]  /*df60*/  IMAD.MOV.U32 R9, RZ, RZ, R0 ;  /* 0x000000ffff097224 */ /* 0x000fe200078e0000 */
[----:B------:R-:W-:-:S03]  /*df70*/  ULDC.64 UR4, c[0x0][0x428] ;  /* 0x00010a0000047ab9 */ /* 0x000fc60000000a00 */
[----:B---3--:R-:W-:Y:S01]  /*df80*/  IMAD.MOV.U32 R0, RZ, RZ, R9 ;  /* 0x000000ffff007224 */ /* 0x008fe200078e0009 */
        /* <DEDUP_REMOVED lines=16> */
.L_x_10160:
[----:B--2---:R-:W2:Y:S01]  /*e090*/  LDL R2, [R1+0x18] ;  /* 0x0000180001027983 */ /* 0x004ea20000100800 */
[----:B---3--:R-:W-:Y:S01]  /*e0a0*/  IMAD R0, R19, 0x8, R18 ;  /* 0x0000000813007824 */ /* 0x008fe200078e0212 */
[----:B--2---:R-:W-:-:S04]  /*e0b0*/  SHF.L.U32 R2, R2, 0x1f, RZ ;  /* 0x0000001f02027819 */ /* 0x004fc800000006ff */
[----:B------:R-:W2:Y:S02]  /*e0c0*/  SYNCS.PHASECHK.TRANS64.TRYWAIT P0, [R0+URZ+0x32440], R2 ;  /* 0x03244002000075a7 */ /* 0x000ea4000800017f */
[----:B--2---:R-:W-:Y:S05]  /*e0d0*/  @!P0 BRA `(.L_x_10161) ;  /* 0x0000005400988947 */ /* 0x004fea0003800000 */
.L_x_10272:
        /* <DEDUP_REMOVED lines=11> */
.L_x_10162:
[----:B------:R-:W3:Y:S04]  /*e190*/  LDL R4, [R1+0x30] ;  /* 0x0000300001047983 */ /* 0x000ee80000100800 */
[----:B------:R-:W4:Y:S04]  /*e1a0*/  LDL R3, [R1+0x20] ;  /* 0x0000200001037983 */ /* 0x000f280000100800 */
[----:B--2---:R-:W2:Y:S01]  /*e1b0*/  LDL.LU R2, [R1+0x14] ;  /* 0x0000140001027983 */ /* 0x004ea20000300800 */
        /* <DEDUP_REMOVED lines=16> */
[----:B------:R-:W-:Y:S01]  /*e2c0*/  UIMAD UR11, UR11, 0x60, UR4 ;  /* 0x000000600b0b78a4 */ /* 0x000fe2000f8e0204 */
[----:B------:R2:W-:Y:S02]  /*e2d0*/  STL [R1+0x14], R2 ;  /* 0x0000140201007387 */ /* 0x0005e40000100800 */
[----:B------:R-:W-:-:S06]  /*e2e0*/  UMOV UR4, 0x0 ;  /* 0x0000000000047882 */ /* 0x000fcc0000000000 */
[----:B------:R2:W-:Y:S01]  /*e2f0*/  UTMALDG.4D [UR8], [UR6], desc[UR4] ;  /* 0x00000408060075b4 */ /* 0x0005e20008019000 */
[----:B------:R-:W-:Y:S02]  /*e300*/  NOP ;  /* 0x0000000000007918 */ /* 0x000fe40000000000 */
.L_x_10158:
[----:B---3--:R-:W3:Y:S04]  /*e310*/  LDL.LU R4, [R1+0x28] ;  /* 0x0000280001047983 */ /* 0x008ee80000300800 */
[----:B------:R-:W4:Y:S04]  /*e320*/  LDL.LU R3, [R1+0x44] ;  /* 0x0000440001037983 */ /* 0x000f280000300800 */
[----:B--2---:R-:W2:Y:S01]  /*e330*/  LDL R2, [R1+0x2c] ;  /* 0x00002c0001027983 */ /* 0x004ea20000100800 */
        /* <DEDUP_REMOVED lines=11> */
[----:B--2---:R-:W-:-:S05]  /*e3f0*/  SHF.R.S32.HI R0, RZ, 0x1f, R2 ;  /* 0x0000001fff007819 */ /* 0x004fca0000011402 */
[----:B------:R3:W-:Y:S04]  /*e400*/  STL [R1+0x48], R0 ;  /* 0x0000480001007387 */ /* 0x0007e80000100800 */
[----:B------:R3:W-:Y:S01]  /*e410*/  STL [R1+0x58], R3 ;  /* 0x0000580301007387 */ /* 0x0007e20000100800 */
[----:B------:R-:W-:Y:S05]  /*e420*/  @!P1 BRA `(.L_x_10164) ;  /* 0x0000000000409947 */ /* 0x000fea0003800000 */
[----:B------:R-:W-:Y:S01]  /*e430*/  MOV R2, 0x0 ;  /* 0x0000000000027802 */ /* 0x000fe20000000f00 */
[----:B------:R-:W-:Y:S01]  /*e440*/  ULDC.64 UR6, c[0x4][0x118] ;  /* 0x0100460000067ab9 */ /* 0x000fe20000000a00 */
[----:B------:R-:W-:Y:S01]  /*e450*/  ULDC.64 UR8, c[0x4][0x120] ;  /* 0x0100480000087ab9 */ /* 0x000fe20000000a00 */
[----:B------:R-:W-:Y:S01]  /*e460*/  ULDC.64 UR4, c[0x4][0x20] ;  /* 0x0100080000047ab9 */ /* 0x000fe20000000a00 */
[----:B---3--:R-:W-:Y:S02]  /*e470*/  IMAD.U32 R4, RZ, RZ, UR6 ;  /* 0x00000006ff047e24 */ /* 0x008fe4000f8e00ff */
        /* <DEDUP_REMOVED lines=11> */
.L_x_10164:
[----:B------:R-:W-:Y:S05]  /*e530*/  BSYNC B6 ;  /* 0x0000000000067941 */ /* 0x000fea0003800000 */
.L_x_10163:
[----:B------:R-:W2:Y:S01]  /*e540*/  LDL.LU R5, [R1+0x4] ;  /* 0x0000040001057983 */ /* 0x000ea20000300800 */
[----:B------:R-:W4:Y:S01]  /*e550*/  LDC R8, c[0x0][0x448] ;  /* 0x00011200ff087b82 */ /* 0x000f220000000800 */
[----:B------:R-:W-:Y:S01]  /*e560*/  ULDC.64 UR4, c[0x0][0x298] ;  /* 0x0000a60000047ab9 */ /* 0x000fe20000000a00 */
[----:B------:R-:W-:Y:S01]  /*e570*/  ULDC.64 UR6, c[0x0][0x280] ;  /* 0x0000a00000067ab9 */ /* 0x000fe20000000a00 */
[----:B---3--:R-:W3:Y:S04]  /*e580*/  LDL R4, [R1+0x48] ;  /* 0x0000480001047983 */ /* 0x008ee80000100800 */
[----:B-1----:R-:W3:Y:S04]  /*e590*/  LDL R10, [R1+0x2c] ;  /* 0x00002c00010a7983 */ /* 0x002ee80000100800 */
[----:B------:R-:W3:Y:S01]  /*e5a0*/  LDL R9, [R1+0x58] ;  /* 0x0000580001097983 */ /* 0x000ee20000100800 */
[----:B------:R-:W1:Y:S01]  /*e5b0*/  S2R R2, SR_TID.X ;  /* 0x0000000000027919 */ /* 0x000e620000002100 */
[----:B------:R-:W0:Y:S02]  /*e5c0*/  S2R R0, SR_TID.X ;  /* 0x0000000000007919 */ /* 0x000e240000002100 */
[----:B------:R-:W3:Y:S01]  /*e5d0*/  LDL R7, [R1+0x34] ;  /* 0x0000340001077983 */ /* 0x000ee20000100800 */
[----:B----4-:R-:W-:-:S13]  /*e5e0*/  ISETP.NE.AND P0, PT, R8, 0x1, PT ;  /* 0x000000010800780c */ /* 0x010fda0003f05270 */
[----:B------:R-:W4:Y:S01]  /*e5f0*/  @P0 LDC R3, c[0x0][0x450] ;  /* 0x00011400ff030b82 */ /* 0x000f220000000800 */
[----:B-1----:R-:W-:-:S04]  /*e600*/  LOP3.LUT R2, R2, 0x7f, RZ, 0xc0, !PT ;  /* 0x0000007f02027812 */ /* 0x002fc800078ec0ff */
[----:B------:R-:W-:Y:S01]  /*e610*/  SHF.R.U32.HI R2, RZ, 0x3, R2 ;  /* 0x00000003ff027819 */ /* 0x000fe20000011602 */
[----:B0-----:R-:W-:-:S05]  /*e620*/  IMAD.SHL.U32 R0, R0, 0x10, RZ ;  /* 0x0000001000007824 */ /* 0x001fca00078e00ff */
[----:B------:R-:W-:Y:S02]  /*e630*/  LOP3.LUT R0, R2, 0x70, R0, 0xf8, !PT ;  /* 0x0000007002007812 */ /* 0x000fe400078ef800 */
[----:B------:R-:W0:Y:S01]  /*e640*/  @P0 LDC R2, c[0x0][0x44c] ;  /* 0x00011300ff020b82 */ /* 0x000e220000000800 */
[----:B--2---:R-:W-:-:S05]  /*e650*/  IMAD.SHL.U32 R6, R5, 0x80, RZ ;  /* 0x0000008005067824 */ /* 0x004fca00078e00ff */
[----:B------:R-:W-:-:S05]  /*e660*/  LOP3.LUT R5, R0, R6, RZ, 0xfc, !PT ;  /* 0x0000000600057212 */ /* 0x000fca00078efcff */
[----:B0-----:R-:W-:-:S04]  /*e670*/  @P0 IMAD.HI.U32 R2, R5, R2, RZ ;  /* 0x0000000205020227 */ /* 0x001fc800078e00ff */
[----:B------:R-:W-:Y:S01]  /*e680*/  IMAD.MOV.U32 R0, RZ, RZ, R5 ;  /* 0x000000ffff007224 */ /* 0x000fe200078e0005 */
[----:B----4-:R-:W-:Y:S01]  /*e690*/  @P0 SHF.R.U32.HI R0, RZ, R3, R2 ;  /* 0x00000003ff000219 */ /* 0x010fe20000011602 */
[----:B---3--:R-:W-:-:S04]  /*e6a0*/  IMAD R2, R4, UR4, RZ ;  /* 0x0000000404027c24 */ /* 0x008fc8000f8e02ff */
[C---:B------:R-:W-:Y:S02]  /*e6b0*/  IMAD R4, R10.reuse, UR5, R2 ;  /* 0x000000050a047c24 */ /* 0x040fe4000f8e0202 */
        /* <DEDUP_REMOVED lines=25> */
[----:B0-----:R-:W-:Y:S01]  /*e850*/  IMAD.WIDE.U32 R4, R0, UR4, R2 ;  /* 0x0000000400047c25 */ /* 0x001fe2000f8e0002 */
        /* <DEDUP_REMOVED lines=9> */
[----:B------:R-:W0:Y:S02]  /*e8f0*/  S2R R4, SR_TID.X ;  /* 0x0000000000047919 */ /* 0x000e240000002100 */
[----:B0-----:R-:W-:Y:S02]  /*e900*/  LOP3.LUT R5, R4, 0x7f, RZ, 0xc0, !PT ;  /* 0x0000007f04057812 */ /* 0x001fe400078ec0ff */
[----:B------:R-:W2:Y:S02]  /*e910*/  LDL R4, [R1+0x38] ;  /* 0x0000380001047983 */ /* 0x000ea40000100800 */
[----:B------:R-:W-:Y:S02]  /*e920*/  SHF.R.U32.HI R7, RZ, 0x3, R5 ;  /* 0x00000003ff077819 */ /* 0x000fe40000011605 */
[----:B------:R-:W0:Y:S03]  /*e930*/  SHFL.IDX PT, R5, R3, RZ, 0x181f ;  /* 0x00181fff03057589 */ /* 0x000e2600000e0000 */
[----:B------:R-:W-:-:S02]  /*e940*/  IMAD.IADD R11, R7, 0x1, R6 ;  /* 0x00000001070b7824 */ /* 0x000fc400078e0206 */
[----:B------:R-:W-:Y:S04]  /*e950*/  SHFL.IDX PT, R6, R3, 0x1, 0x181f ;  /* 0x00381f0003067f89 */ /* 0x000fe800000e0000 */
[----:B------:R-:W-:Y:S04]  /*e960*/  SHFL.IDX PT, R7, R0, 0x1, 0x181f ;  /* 0x00381f0000077f89 */ /* 0x000fe800000e0000 */
[----:B------:R-:W-:Y:S01]  /*e970*/  STL [R1+0x4], R11 ;  /* 0x0000040b01007387 */ /* 0x000fe20000100800 */
[----:B--2---:R-:W-:-:S03]  /*e980*/  IMAD R2, R4, R8, RZ ;  /* 0x0000000804027224 */ /* 0x004fc600078e02ff */
[----:B------:R-:W1:Y:S01]  /*e990*/  SHFL.IDX PT, R4, R0, RZ, 0x181f ;  /* 0x00181fff00047589 */ /* 0x000e6200000e0000 */
[C---:B------:R-:W-:Y:S01]  /*e9a0*/  VIADD R8, R11.reuse, 0x10 ;  /* 0x000000100b087836 */ /* 0x040fe20000000000 */
[----:B------:R-:W-:-:S04]  /*e9b0*/  ISETP.GE.AND P1, PT, R11, R2, PT ;  /* 0x000000020b00720c */ /* 0x000fc80003f26270 */
[----:B------:R-:W-:Y:S01]  /*e9c0*/  ISETP.GE.AND P2, PT, R8, R2, PT ;  /* 0x000000020800720c */ /* 0x000fe20003f46270 */
[----:B------:R2:W-:Y:S08]  /*e9d0*/  STL [R1+0x44], R8 ;  /* 0x0000440801007387 */ /* 0x0005f00000100800 */
[----:B0-----:R-:W-:Y:S01]  /*e9e0*/  @!P1 LEA R5, P3, R10, R5, 0x1 ;  /* 0x000000050a059211 */ /* 0x001fe200078608ff */
[----:B--2---:R-:W-:-:S05]  /*e9f0*/  VIADD R8, R11, 0x20 ;  /* 0x000000200b087836 */ /* 0x004fca0000000000 */
[----:B------:R-:W-:Y:S01]  /*ea00*/  STL [R1+0x50], R8 ;  /* 0x0000500801007387 */ /* 0x000fe20000100800 */
[----:B-1----:R-:W-:-:S05]  /*ea10*/  @!P1 IMAD.X R4, RZ, RZ, R4, P3 ;  /* 0x000000ffff049224 */ /* 0x002fca00018e0604 */
[----:B------:R-:W-:-:S04]  /*ea20*/  @!P1 LOP3.LUT R5, R5, R4, RZ, 0x3c, !PT ;  /* 0x0000000405059212 */ /* 0x000fc800078e3cff */
[----:B------:R-:W-:-:S04]  /*ea30*/  @!P1 LOP3.LUT R4, R5, R4, RZ, 0x3c, !PT ;  /* 0x0000000405049212 */ /* 0x000fc800078e3cff */
[----:B------:R-:W-:-:S05]  /*ea40*/  @!P1 LOP3.LUT R5, R5, R4, RZ, 0x3c, !PT ;  /* 0x0000000405059212 */ /* 0x000fca00078e3cff */
[----:B-----5:R0:W-:Y:S02]  /*ea50*/  @!P1 LDGSTS.E.BYPASS.LTC128B.128 [R9+0x18400], desc[UR38][R4.64], !P0 ;  /* 0x1840000004099fae */ /* 0x0201e4000c101d66 */
[----:B0-----:R-:W-:Y:S02]  /*ea60*/  @!P2 LEA R5, P1, R10, R6, 0x1 ;  /* 0x000000060a05a211 */ /* 0x001fe400078208ff */
[----:B------:R-:W-:Y:S03]  /*ea70*/  SHFL.IDX PT, R6, R0, 0x2, 0x181f ;  /* 0x00581f0000067f89 */ /* 0x000fe600000e0000 */
[----:B------:R-:W-:Y:S01]  /*ea80*/  @!P2 IMAD.X R4, RZ, RZ, R7, P1 ;  /* 0x000000ffff04a224 */ /* 0x000fe200008e0607 */
[----:B------:R-:W-:Y:S01]  /*ea90*/  ISETP.GE.AND P1, PT, R8, R2, PT ;  /* 0x000000020800720c */ /* 0x000fe20003f26270 */
[----:B------:R-:W-:-:S03]  /*eaa0*/  VIADD R7, R11, 0x30 ;  /* 0x000000300b077836 */ /* 0x000fc60000000000 */
[-C--:B------:R-:W-:Y:S02]  /*eab0*/  @!P2 LOP3.LUT R5, R5, R4.reuse, RZ, 0x3c, !PT ;  /* 0x000000040505a212 */ /* 0x080fe400078e3cff */
[----:B------:R-:W-:Y:S02]  /*eac0*/  STL [R1+0x54], R7 ;  /* 0x0000540701007387 */ /* 0x000fe40000100800 */
[----:B------:R-:W-:-:S04]  /*ead0*/  @!P2 LOP3.LUT R4, R5, R4, RZ, 0x3c, !PT ;  /* 0x000000040504a212 */ /* 0x000fc800078e3cff */
[----:B------:R-:W-:-:S05]  /*eae0*/  @!P2 LOP3.LUT R5, R5, R4, RZ, 0x3c, !PT ;  /* 0x000000040505a212 */ /* 0x000fca00078e3cff */
[----:B------:R0:W-:Y:S04]  /*eaf0*/  @!P2 LDGSTS.E.BYPASS.LTC128B.128 [R9+0x18c00], desc[UR38][R4.64], !P0 ;  /* 0x18c000000409afae */ /* 0x0001e8000c101d66 */
[----:B0-----:R-:W0:Y:S02]  /*eb00*/  SHFL.IDX PT, R4, R3, 0x2, 0x181f ;  /* 0x00581f0003047f89 */ /* 0x001e2400000e0000 */
[----:B0-----:R-:W-:-:S05]  /*eb10*/  @!P1 LEA R5, P2, R10, R4, 0x1 ;  /* 0x000000040a059211 */ /* 0x001fca00078408ff */
[----:B------:R-:W-:Y:S02]  /*eb20*/  @!P1 IMAD.X R4, RZ, RZ, R6, P2 ;  /* 0x000000ffff049224 */ /* 0x000fe400010e0606 */
[----:B------:R-:W-:Y:S03]  /*eb30*/  SHFL.IDX PT, R6, R0, 0x3, 0x181f ;  /* 0x00781f0000067f89 */ /* 0x000fe600000e0000 */
[----:B------:R-:W-:-:S04]  /*eb40*/  @!P1 LOP3.LUT R5, R5, R4, RZ, 0x3c, !PT ;  /* 0x0000000405059212 */ /* 0x000fc800078e3cff */
[----:B------:R-:W-:-:S04]  /*eb50*/  @!P1 LOP3.LUT R4, R5, R4, RZ, 0x3c, !PT ;  /* 0x0000000405049212 */ /* 0x000fc800078e3cff */
[----:B------:R-:W-:-:S05]  /*eb60*/  @!P1 LOP3.LUT R5, R5, R4, RZ, 0x3c, !PT ;  /* 0x0000000405059212 */ /* 0x000fca00078e3cff */
[----:B------:R0:W-:Y:S01]  /*eb70*/  @!P1 LDGSTS.E.BYPASS.LTC128B.128 [R9+0x19400], desc[UR38][R4.64], !P0 ;  /* 0x1940000004099fae */ /* 0x0001e2000c101d66 */
[----:B------:R-:W-:Y:S01]  /*eb80*/  ISETP.GE.AND P1, PT, R7, R2, PT ;  /* 0x000000020700720c */ /* 0x000fe20003f26270 */
[----:B------:R-:W-:-:S05]  /*eb90*/  VIADD R7, R11, 0x40 ;  /* 0x000000400b077836 */ /* 0x000fca0000000000 */
        /* <DEDUP_REMOVED lines=27> */
[-C--:B------:R-:W-:Y:S01]  /*ed50*/  @!P1 LOP3.LUT R5, R5, R4.reuse, RZ, 0x3c, !PT ;  /* 0x0000000405059212 */ /* 0x080fe200078e3cff */
[----:B------:R-:W-:Y:S03]  /*ed60*/  SHFL.IDX PT, R0, R0, 0x7, 0x181f ;  /* 0x00f81f0000007f89 */ /* 0x000fe600000e0000 */
        /* <DEDUP_REMOVED lines=11> */
[----:B-1----:R0:W-:Y:S02]  /*ee20*/  @!P1 LDGSTS.E.BYPASS.LTC128B.128 [R9+0x1b400], desc[UR38][R4.64], !P0 ;  /* 0x1b40000004099fae */ /* 0x0021e4000c101d66 */
.L_x_10289:
[----:B01----:R-:W2:Y:S02]  /*ee30*/  LDL R4, [R1+0x4] ;  /* 0x0000040001047983 */ /* 0x003ea40000100800 */
[----:B--2---:R-:W-:-:S05]  /*ee40*/  VIADD R4, R4, 0x70 ;  /* 0x0000007004047836 */ /* 0x004fca0000000000 */
[----:B------:R-:W-:Y:S01]  /*ee50*/  ISETP.GE.AND P1, PT, R4, R2, PT ;  /* 0x000000020400720c */ /* 0x000fe20003f26270 */
[----:B------:R0:W-:-:S12]  /*ee60*/  STL [R1+0x6c], R4 ;  /* 0x00006c0401007387 */ /* 0x0001d80000100800 */
        /* <DEDUP_REMOVED lines=8> */
.L_x_10166:
        /* <DEDUP_REMOVED lines=11> */
[----:B------:R-:W-:Y:S01]  /*efa0*/  VIADD R2, R18, 0x22400 ;  /* 0x0002240012027836 */ /* 0x000fe20000000000 */
[----:B------:R-:W-:Y:S04]  /*efb0*/  BSSY B6, `(.L_x_10167) ;  /* 0x0000019000067945 */ /* 0x000fe80003800000 */
[----:B------:R-:W-:Y:S01]  /*efc0*/  LOP3.LUT P0, RZ, R2, 0x3ff, RZ, 0xc0, !PT ;  /* 0x000003ff02ff7812 */ /* 0x000fe2000780c0ff */
[----:B--2---:R-:W-:-:S04]  /*efd0*/  IMAD R0, R0, UR4, RZ ;  /* 0x0000000400007c24 */ /* 0x004fc8000f8e02ff */
[C---:B---3--:R-:W-:Y:S02]  /*efe0*/  IMAD R0, R3.reuse, UR5, R0 ;  /* 0x0000000503007c24 */ /* 0x048fe4000f8e0200 */
[----:B------:R-:W-:-:S04]  /*eff0*/  IMAD.WIDE.U32 R2, R3, UR4, RZ ;  /* 0x0000000403027c25 */ /* 0x000fc8000f8e00ff */
[----:B------:R-:W-:Y:S01]  /*f000*/  IMAD.IADD R0, R3, 0x1, R0 ;  /* 0x0000000103007824 */ /* 0x000fe200078e0200 */
[----:B------:R1:W-:Y:S04]  /*f010*/  STL.64 [R1+0x48], R2 ;  /* 0x0000480201007387 */ /* 0x0003e80000100a00 */
[----:B------:R1:W-:Y:S01]  /*f020*/  STL [R1+0x2c], R0 ;  /* 0x00002c0001007387 */ /* 0x0003e20000100800 */
[----:B------:R-:W-:Y:S05]  /*f030*/  @!P0 BRA `(.L_x_10168) ;  /* 0x0000000000408947 */ /* 0x000fea0003800000 */
[----:B-1----:R-:W-:Y:S01]  /*f040*/  MOV R2, 0x0 ;  /* 0x0000000000027802 */ /* 0x002fe20000000f00 */
        /* <DEDUP_REMOVED lines=15> */
.L_x_10168:
[----:B------:R-:W-:Y:S05]  /*f140*/  BSYNC B6 ;  /* 0x0000000000067941 */ /* 0x000fea0003800000 */
.L_x_10167:
[----:B------:R-:W2:Y:S01]  /*f150*/  LDL.LU R5, [R1+0x2c] ;  /* 0x00002c0001057983 */ /* 0x000ea20000300800 */
[----:B------:R-:W0:Y:S01]  /*f160*/  LDC R7, c[0x0][0x448] ;  /* 0x00011200ff077b82 */ /* 0x000e220000000800 */
[----:B------:R-:W-:Y:S01]  /*f170*/  ULDC.64 UR4, c[0x0][0x3d8] ;  /* 0x0000f60000047ab9 */ /* 0x000fe20000000a00 */
[----:B------:R-:W-:Y:S01]  /*f180*/  ULDC.64 UR6, c[0x0][0x390] ;  /* 0x0000e40000067ab9 */ /* 0x000fe20000000a00 */
[----:B-1----:R-:W2:Y:S04]  /*f190*/  LDL.LU.64 R2, [R1+0x48] ;  /* 0x0000480001027983 */ /* 0x002ea80000300a00 */
[----:B------:R-:W3:Y:S04]  /*f1a0*/  LDL.LU R0, [R1+0x58] ;  /* 0x0000580001007983 */ /* 0x000ee80000300800 */
[----:B------:R-:W4:Y:S04]  /*f1b0*/  LDL.LU R4, [R1+0x34] ;  /* 0x0000340001047983 */ /* 0x000f280000300800 */
[----:B------:R-:W5:Y:S01]  /*f1c0*/  LDL.LU R6, [R1+0x28] ;  /* 0x0000280001067983 */ /* 0x000f620000300800 */
[----:B------:R-:W1:Y:S01]  /*f1d0*/  S2R R9, SR_TID.X ;  /* 0x0000000000097919 */ /* 0x000e620000002100 */
[----:B0-----:R-:W-:Y:S01]  /*f1e0*/  ISETP.NE.AND P0, PT, R7, 0x1, PT ;  /* 0x000000010700780c */ /* 0x001fe20003f05270 */
[----:B-1----:R-:W-:-:S02]  /*f1f0*/  IMAD.SHL.U32 R8, R9, 0x8, RZ ;  /* 0x0000000809087824 */ /* 0x002fc400078e00ff */
[----:B------:R-:W-:-:S03]  /*f200*/  IMAD.SHL.U32 R9, R9, 0x8, RZ ;  /* 0x0000000809097824 */ /* 0x000fc600078e00ff */
[----:B------:R-:W-:Y:S02]  /*f210*/  LOP3.LUT R8, R8, 0x38, RZ, 0xc0, !PT ;  /* 0x0000003808087812 */ /* 0x000fe400078ec0ff */
[----:B------:R-:W-:-:S04]  /*f220*/  LOP3.LUT R9, R9, 0x38, RZ, 0xc0, !PT ;  /* 0x0000003809097812 */ /* 0x000fc800078ec0ff */
[C---:B------:R-:W-:Y:S02]  /*f230*/  LOP3.LUT R11, R9.reuse, 0x40, RZ, 0xfc, !PT ;  /* 0x00000040090b7812 */ /* 0x040fe400078efcff */
        /* <DEDUP_REMOVED lines=22> */
[----:B------:R-:W-:-:S03]  /*f3a0*/  ULDC.64 UR4, c[0x0][0x3c8] ;  /* 0x0000f20000047ab9 */ /* 0x000fc60000000a00 */
[----:B------:R-:W-:Y:S01]  /*f3b0*/  IMAD.IADD R3, R3, 0x1, R4 ;  /* 0x0000000103037824 */ /* 0x000fe200078e0204 */
[----:B------:R-:W-:-:S05]  /*f3c0*/  SHF.R.S32.HI R4, RZ, 0x1f, R0 ;  /* 0x0000001fff047819 */ /* 0x000fca0000011400 */
[----:B------:R-:W-:Y:S02]  /*f3d0*/  IMAD R6, R4, UR4, RZ ;  /* 0x0000000404067c24 */ /* 0x000fe4000f8e02ff */
[----:B------:R-:W-:Y:S01]  /*f3e0*/  IMAD.WIDE.U32 R4, R0, UR4, R2 ;  /* 0x0000000400047c25 */ /* 0x000fe2000f8e0002 */
[----:B------:R-:W-:Y:S02]  /*f3f0*/  ULDC UR4, c[0x0][0x3b8] ;  /* 0x0000ee0000047ab9 */ /* 0x000fe40000000800 */
[----:B------:R-:W-:Y:S01]  /*f400*/  ISETP.GE.AND P3, PT, R8, UR4, PT ;  /* 0x0000000408007c0c */ /* 0x000fe2000bf66270 */
[----:B------:R-:W-:Y:S01]  /*f410*/  IMAD R0, R0, UR5, R6 ;  /* 0x0000000500007c24 */ /* 0x000fe2000f8e0206 */
[----:B------:R-:W-:Y:S02]  /*f420*/  LEA R2, P4, R4, UR6, 0x1 ;  /* 0x0000000604027c11 */ /* 0x000fe4000f8808ff */
[----:B------:R-:W-:Y:S01]  /*f430*/  ISETP.GE.AND P2, PT, R11, UR4, PT ;  /* 0x000000040b007c0c */ /* 0x000fe2000bf46270 */
[----:B------:R-:W-:Y:S01]  /*f440*/  IMAD.IADD R0, R5, 0x1, R0 ;  /* 0x0000000105007824 */ /* 0x000fe200078e0200 */
[----:B------:R-:W-:-:S02]  /*f450*/  ISETP.GE.AND P1, PT, R10, UR4, PT ;  /* 0x000000040a007c0c */ /* 0x000fc4000bf26270 */
[----:B------:R-:W-:Y:S01]  /*f460*/  ISETP.GE.AND P0, PT, R9, UR4, PT ;  /* 0x0000000409007c0c */ /* 0x000fe2000bf06270 */
[----:B------:R-:W-:Y:S01]  /*f470*/  UMOV UR4, 0xffffffff ;  /* 0xffffffff00047882 */ /* 0x000fe20000000000 */
[----:B------:R-:W-:Y:S02]  /*f480*/  LEA.HI.X R0, R4, UR7, R0, 0x1, P4 ;  /* 0x0000000704007c11 */ /* 0x000fe4000a0f0c00 */
[----:B------:R-:W-:Y:S09]  /*f490*/  BRA.DIV UR4, `(.L_x_10169) ;  /* 0x0000004e048c7947 */ /* 0x000ff2000b800000 */
[----:B------:R-:W2:Y:S04]  /*f4a0*/  LDL.LU R10, [R1+0x38] ;  /* 0x00003800010a7983 */ /* 0x000ea80000300800 */
[----:B------:R-:W3:Y:S04]  /*f4b0*/  LDL.LU R5, [R1+0x4] ;  /* 0x0000040001057983 */ /* 0x000ee80000300800 */
[----:B------:R-:W4:Y:S04]  /*f4c0*/  LDL.LU R4, [R1+0x44] ;  /* 0x0000440001047983 */ /* 0x000f280000300800 */
[----:B------:R-:W5:Y:S04]  /*f4d0*/  LDL.LU R11, [R1+0x50] ;  /* 0x00005000010b7983 */ /* 0x000f680000300800 */
[----:B------:R-:W5:Y:S04]  /*f4e0*/  LDL R9, [R1+0x10] ;  /* 0x0000100001097983 */ /* 0x000f680000100800 */
[----:B------:R-:W-:Y:S01]  /*f4f0*/  SHFL.IDX PT, R6, R0, 0x1, 0x181f ;  /* 0x00381f0000067f89 */ /* 0x000fe200000e0000 */
[----:B--2---:R-:W-:-:S03]  /*f500*/  IMAD R3, R10, R7, RZ ;  /* 0x000000070a037224 */ /* 0x004fc600078e02ff */
[----:B------:R-:W2:Y:S02]  /*f510*/  LDL.LU R10, [R1+0x54] ;  /* 0x00005400010a7983 */ /* 0x000ea40000300800 */
[-C--:B---3--:R-:W-:Y:S02]  /*f520*/  ISETP.GE.AND P5, PT, R5, R3.reuse, PT ;  /* 0x000000030500720c */ /* 0x088fe40003fa6270 */
[----:B------:R-:W3:Y:S01]  /*f530*/  LDL.LU R12, [R1+0x60] ;  /* 0x00006000010c7983 */ /* 0x000ee20000300800 */
[----:B----4-:R-:W-:-:S03]  /*f540*/  ISETP.GE.AND P4, PT, R4, R3, PT ;  /* 0x000000030400720c */ /* 0x010fc60003f86270 */
[----:B------:R-:W0:Y:S04]  /*f550*/  SHFL.IDX PT, R5, R2, RZ, 0x181f ;  /* 0x00181fff02057589 */ /* 0x000e2800000e0000 */
[----:B------:R-:W1:Y:S03]  /*f560*/  SHFL.IDX PT, R4, R0, RZ, 0x181f ;  /* 0x00181fff00047589 */ /* 0x000e6600000e0000 */
[----:B0-----:R-:W-:-:S05]  /*f570*/  @!P5 LEA R5, P6, R8, R5, 0x1 ;  /* 0x000000050805d211 */ /* 0x001fca00078c08ff */
[----:B-1----:R-:W-:-:S05]  /*f580*/  @!P5 IMAD.X R4, RZ, RZ, R4, P6 ;  /* 0x000000ffff04d224 */ /* 0x002fca00030e0604 */
[----:B------:R-:W-:-:S04]  /*f590*/  @!P5 LOP3.LUT R5, R5, R4, RZ, 0x3c, !PT ;  /* 0x000000040505d212 */ /* 0x000fc800078e3cff */
[----:B------:R-:W-:-:S04]  /*f5a0*/  @!P5 LOP3.LUT R4, R5, R4, RZ, 0x3c, !PT ;  /* 0x000000040504d212 */ /* 0x000fc800078e3cff */
[----:B------:R-:W-:-:S05]  /*f5b0*/  @!P5 LOP3.LUT R5, R5, R4, RZ, 0x3c, !PT ;  /* 0x000000040505d212 */ /* 0x000fca00078e3cff */
[----:B-----5:R-:W-:Y:S04]  /*f5c0*/  @!P5 LDGSTS.E.BYPASS.LTC128B.128 [R9+0x22400], desc[UR38][R4.64], !P3 ;  /* 0x224000000409dfae */ /* 0x020fe8000d901d66 */
[----:B------:R-:W-:Y:S04]  /*f5d0*/  @!P5 LDGSTS.E.BYPASS.LTC128B.128 [R9+0x26400], desc[UR38][R4.64+0x80], !P2 ;  /* 0x264000800409dfae */ /* 0x000fe8000d101d66 */
[----:B------:R-:W-:Y:S04]  /*f5e0*/  @!P5 LDGSTS.E.BYPASS.LTC128B.128 [R9+0x2a400], desc[UR38][R4.64+0x100], !P1 ;  /* 0x2a4001000409dfae */ /* 0x000fe8000c901d66 */
[----:B------:R0:W-:Y:S04]  /*f5f0*/  @!P5 LDGSTS.E.BYPASS.LTC128B.128 [R9+0x2e400], desc[UR38][R4.64+0x180], !P0 ;  /* 0x2e4001800409dfae */ /* 0x0001e8000c101d66 */
[----:B0-----:R-:W0:Y:S02]  /*f600*/  SHFL.IDX PT, R4, R2, 0x1, 0x181f ;  /* 0x00381f0002047f89 */ /* 0x001e2400000e0000 */
[----:B0-----:R-:W-:-:S05]  /*f610*/  @!P4 LEA R4, P6, R8, R4, 0x1 ;  /* 0x000000040804c211 */ /* 0x001fca00078c08ff */
[----:B------:R-:W-:-:S05]  /*f620*/  @!P4 IMAD.X R5, RZ, RZ, R6, P6 ;  /* 0x000000ffff05c224 */ /* 0x000fca00030e0606 */
[----:B------:R-:W-:Y:S04]  /*f630*/  @!P4 LDGSTS.E.BYPASS.LTC128B.128 [R9+0x22c00], desc[UR38][R4.64], !P3 ;  /* 0x22c000000409cfae */ /* 0x000fe8000d901d66 */
[----:B------:R-:W-:Y:S04]  /*f640*/  @!P4 LDGSTS.E.BYPASS.LTC128B.128 [R9+0x26c00], desc[UR38][R4.64+0x80], !P2 ;  /* 0x26c000800409cfae */ /* 0x000fe8000d101d66 */
[----:B------:R-:W-:Y:S04]  /*f650*/  @!P4 LDGSTS.E.BYPASS.LTC128B.128 [R9+0x2ac00], desc[UR38][R4.64+0x100], !P1 ;  /* 0x2ac001000409cfae */ /* 0x000fe8000c901d66 */
[----:B------:R0:W-:Y:S01]  /*f660*/  @!P4 LDGSTS.E.BYPASS.LTC128B.128 [R9+0x2ec00], desc[UR38][R4.64+0x180], !P0 ;  /* 0x2ec001800409cfae */ /* 0x0001e2000c101d66 */
[----:B------:R-:W-:-:S03]  /*f670*/  ISETP.GE.AND P4, PT, R11, R3, PT ;  /* 0x000000030b00720c */ /* 0x000fc60003f86270 */
[----:B------:R-:W4:Y:S04]  /*f680*/  LDL.LU R11, [R1+0x64] ;  /* 0x00006400010b7983 */ /* 0x000f280000300800 */
[----:B0-----:R-:W0:Y:S04]  /*f690*/  SHFL.IDX PT, R4, R2, 0x2, 0x181f ;  /* 0x00581f0002047f89 */ /* 0x001e2800000e0000 */
[----:B------:R-:W1:Y:S02]  /*f6a0*/  SHFL.IDX PT, R6, R0, 0x2, 0x181f ;  /* 0x00581f0000067f89 */ /* 0x000e6400000e0000 */
[----:B0-----:R-:W-:-:S05]  /*f6b0*/  @!P4 LEA R4, P6, R8, R4, 0x1 ;  /* 0x000000040804c211 */ /* 0x001fca00078c08ff */
[----:B-1----:R-:W-:-:S05]  /*f6c0*/  @!P4 IMAD.X R5, RZ, RZ, R6, P6 ;  /* 0x000000ffff05c224 */ /* 0x002fca00030e0606 */
[----:B------:R-:W-:Y:S04]  /*f6d0*/  @!P4 LDGSTS.E.BYPASS.LTC128B.128 [R9+0x23400], desc[UR38][R4.64], !P3 ;  /* 0x234000000409cfae */ /* 0x000fe8000d901d66 */
[----:B------:R-:W-:Y:S04]  /*f6e0*/  @!P4 LDGSTS.E.BYPASS.LTC128B.128 [R9+0x27400], desc[UR38][R4.64+0x80], !P2 ;  /* 0x274000800409cfae */ /* 0x000fe8000d101d66 */
[----:B------:R-:W-:Y:S04]  /*f6f0*/  @!P4 LDGSTS.E.BYPASS.LTC128B.128 [R9+0x2b400], desc[UR38][R4.64+0x100], !P1 ;  /* 0x2b4001000409cfae */ /* 0x000fe8000c901d66 */
[----:B------:R0:W-:Y:S01]  /*f700*/  @!P4 LDGSTS.E.BYPASS.LTC128B.128 [R9+0x2f400], desc[UR38][R4.64+0x180], !P0 ;  /* 0x2f4001800409cfae */ /* 0x0001e2000c101d66 */
[----:B--2---:R-:W-:-:S03]  /*f710*/  ISETP.GE.AND P4, PT, R10, R3, PT ;  /* 0x000000030a00720c */ /* 0x004fc60003f86270 */
[----:B------:R-:W2:Y:S04]  /*f720*/  LDL.LU R10, [R1+0x68] ;  /* 0x00006800010a7983 */ /* 0x000ea80000300800 */
[----:B0-----:R-:W0:Y:S04]  /*f730*/  SHFL.IDX PT, R4, R2, 0x3, 0x181f ;  /* 0x00781f0002047f89 */ /* 0x001e2800000e0000 */
[----:B------:R-:W1:Y:S02]  /*f740*/  SHFL.IDX PT, R6, R0, 0x3, 0x181f ;  /* 0x00781f0000067f89 */ /* 0x000e6400000e0000 */
[----:B0-----:R-:W-:-:S05]  /*f750*/  @!P4 LEA R4, P6, R8, R4, 0x1 ;  /* 0x000000040804c211 */ /* 0x001fca00078c08ff */
[----:B-1----:R-:W-:-:S05]  /*f760*/  @!P4 IMAD.X R5, RZ, RZ, R6, P6 ;  /* 0x000000ffff05c224 */ /* 0x002fca00030e0606 */
[----:B------:R-:W-:Y:S04]  /*f770*/  @!P4 LDGSTS.E.BYPASS.LTC128B.128 [R9+0x23c00], desc[UR38][R4.64], !P3 ;  /* 0x23c000000409cfae */ /* 0x000fe8000d901d66 */
[----:B------:R-:W-:Y:S04]  /*f780*/  @!P4 LDGSTS.E.BYPASS.LTC128B.128 [R9+0x27c00], desc[UR38][R4.64+0x80], !P2 ;  /* 0x27c000800409cfae */ /* 0x000fe8000d101d66 */
[----:B------:R-:W-:Y:S04]  /*f790*/  @!P4 LDGSTS.E.BYPASS.LTC128B.128 [R9+0x2bc00], desc[UR38][R4.64+0x100], !P1 ;  /* 0x2bc001000409cfae */ /* 0x000fe8000c901d66 */
[----:B------:R0:W-:Y:S04]  /*f7a0*/  @!P4 LDGSTS.E.BYPASS.LTC128B.128 [R9+0x2fc00], desc[UR38][R4.64+0x180], !P0 ;  /* 0x2fc001800409cfae */ /* 0x0001e8000c101d66 */
[----:B------:R-:W-:Y:S04]  /*f7b0*/  SHFL.IDX PT, R6, R0, 0x4, 0x181f ;  /* 0x00981f0000067f89 */ /* 0x000fe800000e0000 */
[----:B0-----:R-:W0:Y:S01]  /*f7c0*/  SHFL.IDX PT, R4, R2, 0x4, 0x181f ;  /* 0x00981f0002047f89 */ /* 0x001e2200000e0000 */
[----:B---3--:R-:W-:-:S13]  /*f7d0*/  ISETP.GE.AND P4, PT, R12, R3, PT ;  /* 0x000000030c00720c */ /* 0x008fda0003f86270 */
[----:B0-----:R-:W-:-:S05]  /*f7e0*/  @!P4 LEA R4, P6, R8, R4, 0x1 ;  /* 0x000000040804c211 */ /* 0x001fca00078c08ff */
[----:B------:R-:W-:-:S05]  /*f7f0*/  @!P4 IMAD.X R5, RZ, RZ, R6, P6 ;  /* 0x000000ffff05c224 */ /* 0x000fca00030e0606 */
[----:B------:R-:W-:Y:S04]  /*f800*/  @!P4 LDGSTS.E.BYPASS.LTC128B.128 [R9+0x24400], desc[UR38][R4.64], !P3 ;  /* 0x244000000409cfae */ /* 0x000fe8000d901d66 */
[----:B------:R-:W-:Y:S04]  /*f810*/  @!P4 LDGSTS.E.BYPASS.LTC128B.128 [R9+0x28400], desc[UR38][R4.64+0x80], !P2 ;  /* 0x284000800409cfae */ /* 0x000fe8000d101d66 */
[----:B------:R-:W-:Y:S04]  /*f820*/  @!P4 LDGSTS.E.BYPASS.LTC128B.128 [R9+0x2c400], desc[UR38][R4.64+0x100], !P1 ;  /* 0x2c4001000409cfae */ /* 0x000fe8000c901d66 */
[----:B------:R0:W-:Y:S04]  /*f830*/  @!P4 LDGSTS.E.BYPASS.LTC128B.128 [R9+0x30400], desc[UR38][R4.64+0x180], !P0 ;  /* 0x304001800409cfae */ /* 0x0001e8000c101d66 */
[----:B------:R-:W-:Y:S04]  /*f840*/  SHFL.IDX PT, R6, R0, 0x5, 0x181f ;  /* 0x00b81f0000067f89 */ /* 0x000fe800000e0000 */
[----:B0-----:R-:W0:Y:S01]  /*f850*/  SHFL.IDX PT, R4, R2, 0x5, 0x181f ;  /* 0x00b81f0002047f89 */ /* 0x001e2200000e0000 */
[----:B----4-:R-:W-:-:S13]  /*f860*/  ISETP.GE.AND P4, PT, R11, R3, PT ;  /* 0x000000030b00720c */ /* 0x010fda0003f86270 */
[----:B0-----:R-:W-:-:S05]  /*f870*/  @!P4 LEA R4, P5, R8, R4, 0x1 ;  /* 0x000000040804c211 */ /* 0x001fca00078a08ff */
[----:B------:R-:W-:-:S05]  /*f880*/  @!P4 IMAD.X R5, RZ, RZ, R6, P5 ;  /* 0x000000ffff05c224 */ /* 0x000fca00028e0606 */
[----:B------:R-:W-:Y:S04]  /*f890*/  @!P4 LDGSTS.E.BYPASS.LTC128B.128 [R9+0x24c00], desc[UR38][R4.64], !P3 ;  /* 0x24c000000409cfae */ /* 0x000fe8000d901d66 */
[----:B------:R-:W-:Y:S04]  /*f8a0*/  @!P4 LDGSTS.E.BYPASS.LTC128B.128 [R9+0x28c00], desc[UR38][R4.64+0x80], !P2 ;  /* 0x28c000800409cfae */ /* 0x000fe8000d101d66 */
[----:B------:R-:W-:Y:S04]  /*f8b0*/  @!P4 LDGSTS.E.BYPASS.LTC128B.128 [R9+0x2cc00], desc[UR38][R4.64+0x100], !P1 ;  /* 0x2cc001000409cfae */ /* 0x000fe8000c901d66 */
[----:B------:R0:W-:Y:S04]  /*f8c0*/  @!P4 LDGSTS.E.BYPASS.LTC128B.128 [R9+0x30c00], desc[UR38][R4.64+0x180], !P0 ;  /* 0x30c001800409cfae */ /* 0x0001e8000c101d66 */
[----:B------:R-:W-:Y:S04]  /*f8d0*/  SHFL.IDX PT, R6, R0, 0x6, 0x181f ;  /* 0x00d81f0000067f89 */ /* 0x000fe800000e0000 */
[----:B0-----:R-:W0:Y:S04]  /*f8e0*/  SHFL.IDX PT, R4, R2, 0x6, 0x181f ;  /* 0x00d81f0002047f89 */ /* 0x001e2800000e0000 */
[----:B------:R-:W1:Y:S01]  /*f8f0*/  SHFL.IDX PT, R2, R2, 0x7, 0x181f ;  /* 0x00f81f0002027f89 */ /* 0x000e6200000e0000 */
[----:B--2---:R-:W-:-:S13]  /*f900*/  ISETP.GE.AND P4, PT, R10, R3, PT ;  /* 0x000000030a00720c */ /* 0x004fda0003f86270 */
[----:B0-----:R-:W-:-:S05]  /*f910*/  @!P4 LEA R4, P5, R8, R4, 0x1 ;  /* 0x000000040804c211 */ /* 0x001fca00078a08ff */
[----:B------:R-:W-:Y:S02]  /*f920*/  @!P4 IMAD.X R5, RZ, RZ, R6, P5 ;  /* 0x000000ffff05c224 */ /* 0x000fe400028e0606 */
[----:B------:R0:W2:Y:S04]  /*f930*/  SHFL.IDX PT, R6, R0, 0x7, 0x181f ;  /* 0x00f81f0000067f89 */ /* 0x0000a800000e0000 */
[----:B------:R0:W-:Y:S04]  /*f940*/  @!P4 LDGSTS.E.BYPASS.LTC128B.128 [R9+0x25400], desc[UR38][R4.64], !P3 ;  /* 0x254000000409cfae */ /* 0x0001e8000d901d66 */
[----:B------:R0:W-:Y:S04]  /*f950*/  @!P4 LDGSTS.E.BYPASS.LTC128B.128 [R9+0x29400], desc[UR38][R4.64+0x80], !P2 ;  /* 0x294000800409cfae */ /* 0x0001e8000d101d66 */
[----:B------:R0:W-:Y:S04]  /*f960*/  @!P4 LDGSTS.E.BYPASS.LTC128B.128 [R9+0x2d400], desc[UR38][R4.64+0x100], !P1 ;  /* 0x2d4001000409cfae */ /* 0x0001e8000c901d66 */
[----:B-1----:R0:W-:Y:S02]  /*f970*/  @!P4 LDGSTS.E.BYPASS.LTC128B.128 [R9+0x31400], desc[UR38][R4.64+0x180], !P0 ;  /* 0x314001800409cfae */ /* 0x0021e4000c101d66 */
.L_x_10307:
[----:B0-----:R-:W3:Y:S01]  /*f980*/  LDL.LU R0, [R1+0x6c] ;  /* 0x00006c0001007983 */ /* 0x001ee20000300800 */
[----:B------:R-:W-:Y:S01]  /*f990*/  BSSY B0, `(.L_x_10170) ;  /* 0x000000d000007945 */ /* 0x000fe20003800000 */
[----:B---3--:R-:W-:-:S13]  /*f9a0*/  ISETP.GE.AND P4, PT, R0, R3, PT ;  /* 0x000000030000720c */ /* 0x008fda0003f86270 */
[----:B------:R-:W-:Y:S05]  /*f9b0*/  @P4 BRA `(.L_x_10171) ;  /* 0x0000000000284947 */ /* 0x000fea0003800000 */
[----:B------:R-:W3:Y:S01]  /*f9c0*/  LDL R0, [R1+0x10] ;  /* 0x0000100001007983 */ /* 0x000ee20000100800 */
[----:B------:R-:W-:-:S05]  /*f9d0*/  LEA R2, P4, R8, R2, 0x1 ;  /* 0x0000000208027211 */ /* 0x000fca00078808ff */
[----:B--2---:R-:W-:-:S05]  /*f9e0*/  IMAD.X R3, RZ, RZ, R6, P4 ;  /* 0x000000ffff037224 */ /* 0x004fca00020e0606 */
[----:B------:R-:W-:Y:S01]  /*f9f0*/  @!PT LDS RZ, [RZ] ;  /* 0x00000000fffff984 */ /* 0x000fe20000000800 */
[----:B------:R-:W-:Y:S01]  /*fa00*/  @!PT LDS RZ, [RZ] ;  /* 0x00000000fffff984 */ /* 0x000fe20000000800 */
[----:B------:R-:W-:Y:S01]  /*fa10*/  @!PT LDS RZ, [RZ] ;  /* 0x00000000fffff984 */ /* 0x000fe20000000800 */
[----:B---3--:R0:W-:Y:S04]  /*fa20*/  LDGSTS.E.BYPASS.LTC128B.128 [R0+0x25c00], desc[UR38][R2.64], !P3 ;  /* 0x25c0000002007fae */ /* 0x0081e8000d901d66 */
[----:B------:R0:W-:Y:S04]  /*fa30*/  LDGSTS.E.BYPASS.LTC128B.128 [R0+0x29c00], desc[UR38][R2.64+0x80], !P2 ;  /* 0x29c0008002007fae */ /* 0x0001e8000d101d66 */
[----:B------:R0:W-:Y:S04]  /*fa40*/  LDGSTS.E.BYPASS.LTC128B.128 [R0+0x2dc00], desc[UR38][R2.64+0x100], !P1 ;  /* 0x2dc0010002007fae */ /* 0x0001e8000c901d66 */
[----:B------:R0:W-:Y:S02]  /*fa50*/  LDGSTS.E.BYPASS.LTC128B.128 [R0+0x31c00], desc[UR38][R2.64+0x180], !P0 ;  /* 0x31c0018002007fae */ /* 0x0001e4000c101d66 */
.L_x_10171:
[----:B------:R-:W-:Y:S05]  /*fa60*/  BSYNC B0 ;  /* 0x0000000000007941 */ /* 0x000fea0003800000 */
.L_x_10170:
[----:B------:R-:W-:Y:S01]  /*fa70*/  NOP ;  /* 0x0000000000007918 */ /* 0x000fe20000000000 */
[----:B------:R-:W-:-:S13]  /*fa80*/  PLOP3.LUT P0, PT, PT, PT, PT, 0x80, 0x0 ;  /* 0x000000000000781c */ /* 0x000fda0003f0f070 */
.L_x_10172:
        /* <DEDUP_REMOVED lines=18> */
.L_x_10308:
[----:B------:R-:W-:Y:S05]  /*fbb0*/  BSYNC B0 ;  /* 0x0000000000007941 */ /* 0x000fea0003800000 */
.L_x_10173:
[----:B------:R-:W3:Y:S01]  /*fbc0*/  LDL R2, [R1+0x14] ;  /* 0x0000140001027983 */ /* 0x000ee20000100800 */
[----:B------:R-:W-:Y:S01]  /*fbd0*/  BSSY B0, `(.L_x_10175) ;  /* 0x000005a000007945 */ /* 0x000fe20003800000 */
[----:B---3--:R-:W-:-:S13]  /*fbe0*/  LOP3.LUT P0, RZ, R2, 0x1, RZ, 0xc0, !PT ;  /* 0x0000000102ff7812 */ /* 0x008fda000780c0ff */
[----:B------:R-:W-:Y:S05]  /*fbf0*/  @!P0 BRA `(.L_x_10176) ;  /* 0x00000004005c8947 */ /* 0x000fea0003800000 */
[----:B------:R-:W0:Y:S01]  /*fc00*/  LDL R4, [R1+0x18] ;  /* 0x0000180001047983 */ /* 0x000e220000100800 */
[----:B------:R-:W1:Y:S02]  /*fc10*/  S2R R2, SR_TID.X ;  /* 0x0000000000027919 */ /* 0x000e640000002100 */
[----:B-1----:R-:W-:Y:S01]  /*fc20*/  LOP3.LUT R3, R2, 0x7f, RZ, 0xc0, !PT ;  /* 0x0000007f02037812 */ /* 0x002fe200078ec0ff */
[----:B------:R-:W-:Y:S01]  /*fc30*/  IMAD R2, R19, 0x8, R18 ;  /* 0x0000000813027824 */ /* 0x000fe200078e0212 */
[----:B------:R-:W-:Y:S02]  /*fc40*/  BSSY B1, `(.L_x_10177) ;  /* 0x0000005000017945 */ /* 0x000fe40003800000 */
[----:B------:R-:W-:Y:S02]  /*fc50*/  ISETP.NE.AND P1, PT, R3, RZ, PT ;  /* 0x000000ff0300720c */ /* 0x000fe40003f25270 */
[----:B0-----:R-:W-:-:S04]  /*fc60*/  SHF.L.U32 R0, R4, 0x1f, RZ ;  /* 0x0000001f04007819 */ /* 0x001fc800000006ff */
[----:B------:R-:W0:Y:S02]  /*fc70*/  SYNCS.PHASECHK.TRANS64.TRYWAIT P0, [R2+URZ+0x32460], R0 ;  /* 0x03246000020075a7 */ /* 0x000e24000800017f */
[----:B0-----:R-:W-:Y:S05]  /*fc80*/  @!P0 BRA `(.L_x_10178) ;  /* 0x0000005400048947 */ /* 0x001fea0003800000 */
.L_x_10309:
[----:B------:R-:W-:Y:S05]  /*fc90*/  BSYNC B1 ;  /* 0x0000000000017941 */ /* 0x000fea0003800000 */
.L_x_10177:
[----:B------:R-:W-:Y:S04]  /*fca0*/  BSSY B1, `(.L_x_10179) ;  /* 0x0000009000017945 */ /* 0x000fe80003800000 */
        /* <DEDUP_REMOVED lines=8> */
.L_x_10180:
[----:B------:R-:W-:Y:S05]  /*fd30*/  BSYNC B1 ;  /* 0x0000000000017941 */ /* 0x000fea0003800000 */
.L_x_10179:
[----:B------:R-:W3:Y:S04]  /*fd40*/  LDL R4, [R1+0x20] ;  /* 0x0000200001047983 */ /* 0x000ee80000100800 */
[----:B------:R-:W3:Y:S01]  /*fd50*/  LDL.LU R3, [R1+0x30] ;  /* 0x0000300001037983 */ /* 0x000ee20000300800 */
        /* <DEDUP_REMOVED lines=9> */
[----:B------:R-:W-:-:S07]  /*fdf0*/  VIADD R4, R0, 0x400 ;  /* 0x0000040000047836 */ /* 0x000fce0000000000 */
.L_x_10181:
        /* <DEDUP_REMOVED lines=15> */
.L_x_10182:
        /* <DEDUP_REMOVED lines=15> */
.L_x_10183:
        /* <DEDUP_REMOVED lines=15> */
.L_x_10184:
        /* <DEDUP_REMOVED lines=10> */
.L_x_10176:
[----:B------:R-:W-:Y:S05]  /*10170*/  BSYNC B0 ;  /* 0x0000000000007941 */ /* 0x000fea0003800000 */
.L_x_10175:
[----:B------:R-:W0:Y:S04]  /*10180*/  LDL R4, [R1+0x3c] ;  /* 0x00003c0001047983 */ /* 0x000e280000100800 */
[----:B------:R-:W3:Y:S01]  /*10190*/  LDL R5, [R1+0x24] ;  /* 0x0000240001057983 */ /* 0x000ee20000100800 */
        /* <DEDUP_REMOVED lines=52> */
.L_x_10191:
        /* <DEDUP_REMOVED lines=8> */
.L_x_10310:
[----:B------:R-:W-:Y:S05]  /*10560*/  BSYNC B3 ;  /* 0x0000000000037941 */ /* 0x000fea0003800000 */
.L_x_10192:
        /* <DEDUP_REMOVED lines=9> */
.L_x_10195:
[----:B------:R-:W-:Y:S05]  /*10600*/  BSYNC B3 ;  /* 0x0000000000037941 */ /* 0x000fea0003800000 */
.L_x_10194:
        /* <DEDUP_REMOVED lines=12> */
.L_x_10196:
        /* <DEDUP_REMOVED lines=13> */
.L_x_10311:
[----:B------:R-:W-:Y:S05]  /*107a0*/  BSYNC B3 ;  /* 0x0000000000037941 */ /* 0x000fea0003800000 */
.L_x_10197:
        /* <DEDUP_REMOVED lines=11> */
.L_x_10200:
[----:B------:R-:W-:Y:S05]  /*10860*/  BSYNC B3 ;  /* 0x0000000000037941 */ /* 0x000fea0003800000 */
.L_x_10199:
        /* <DEDUP_REMOVED lines=9> */
.L_x_10201:
        /* <DEDUP_REMOVED lines=15> */
.L_x_10202:
        /* <DEDUP_REMOVED lines=15> */
.L_x_10203:
        /* <DEDUP_REMOVED lines=15> */
.L_x_10204:
        /* <DEDUP_REMOVED lines=10> */
.L_x_10190:
[----:B------:R-:W-:Y:S05]  /*10c70*/  BSYNC B1 ;  /* 0x0000000000017941 */ /* 0x000fea0003800000 */
.L_x_10189:
[----:B------:R-:W2:Y:S02]  /*10c80*/  LDL.LU R5, [R1+0x3c] ;  /* 0x00003c0001057983 */ /* 0x000ea40000300800 */
[----:B--2---:R-:W-:-:S07]  /*10c90*/  VIADD R0, R5, 0xfffffffd ;  /* 0xfffffffd05007836 */ /* 0x004fce0000000000 */
.L_x_10188:
[----:B------:R-:W-:Y:S05]  /*10ca0*/  BSYNC B2 ;  /* 0x0000000000027941 */ /* 0x000fea0003800000 */
.L_x_10187:
[----:B------:R-:W-:Y:S01]  /*10cb0*/  VIADD R8, R8, 0xfffffffe ;  /* 0xfffffffe08087836 */ /* 0x000fe20000000000 */
[----:B------:R-:W-:-:S04]  /*10cc0*/  LOP3.LUT R4, RZ, R4, RZ, 0x33, !PT ;  /* 0x00000004ff047212 */ /* 0x000fc800078e33ff */
[----:B------:R-:W-:-:S13]  /*10cd0*/  ISETP.NE.AND P0, PT, R8, R4, PT ;  /* 0x000000040800720c */ /* 0x000fda0003f05270 */
[----:B------:R-:W-:Y:S05]  /*10ce0*/  @!P0 BRA `(.L_x_10186) ;  /* 0x0000001000f88947 */ /* 0x000fea0003800000 */
.L_x_10237:
        /* <DEDUP_REMOVED lines=35> */
.L_x_10207:
[----:B------:R-:W1:Y:S01]  /*10f20*/  S2R R2, SR_TID.X ;  /* 0x0000000000027919 */ /* 0x000e620000002100 */
[----:B------:R-:W-:Y:S01]  /*10f30*/  SHF.L.U32 R3, R6, 0x1f, RZ ;  /* 0x0000001f06037819 */ /* 0x000fe200000006ff */
[----:B------:R-:W-:Y:S01]  /*10f40*/  BSSY B2, `(.L_x_10208) ;  /* 0x0000006000027945 */ /* 0x000fe20003800000 */
[----:B-1----:R-:W-:Y:S01]  /*10f50*/  LOP3.LUT R4, R2, 0x7f, RZ, 0xc0, !PT ;  /* 0x0000007f02047812 */ /* 0x002fe200078ec0ff */
[----:B------:R-:W-:-:S03]  /*10f60*/  IMAD R2, R7, 0x8, R18 ;  /* 0x0000000807027824 */ /* 0x000fc600078e0212 */
[----:B------:R-:W-:Y:S01]  /*10f70*/  ISETP.NE.AND P1, PT, R4, RZ, PT ;  /* 0x000000ff0400720c */ /* 0x000fe20003f25270 */
[----:B------:R-:W1:Y:S02]  /*10f80*/  SYNCS.PHASECHK.TRANS64.TRYWAIT P0, [R2+URZ+0x32440], R3 ;  /* 0x03244003020075a7 */ /* 0x000e64000800017f */
[----:B-1----:R-:W-:Y:S10]  /*10f90*/  @!P0 BRA `(.L_x_10209) ;  /* 0x00000040007c8947 */ /* 0x002ff40003800000 */
.L_x_10312:
[----:B------:R-:W-:Y:S05]  /*10fa0*/  BSYNC B2 ;  /* 0x0000000000027941 */ /* 0x000fea0003800000 */
.L_x_10208:
        /* <DEDUP_REMOVED lines=9> */
.L_x_10211:
[----:B------:R-:W-:Y:S05]  /*11040*/  BSYNC B2 ;  /* 0x0000000000027941 */ /* 0x000fea0003800000 */
.L_x_10210:
        /* <DEDUP_REMOVED lines=12> */
.L_x_10212:
        /* <DEDUP_REMOVED lines=13> */
.L_x_10313:
[----:B------:R-:W-:Y:S05]  /*111e0*/  BSYNC B2 ;  /* 0x0000000000027941 */ /* 0x000fea0003800000 */
.L_x_10213:
        /* <DEDUP_REMOVED lines=11> */
.L_x_10216:
[----:B------:R-:W-:Y:S05]  /*112a0*/  BSYNC B2 ;  /* 0x0000000000027941 */ /* 0x000fea0003800000 */
.L_x_10215:
        /* <DEDUP_REMOVED lines=9> */
.L_x_10217:
        /* <DEDUP_REMOVED lines=15> */
.L_x_10218:
        /* <DEDUP_REMOVED lines=15> */
.L_x_10219:
        /* <DEDUP_REMOVED lines=15> */
.L_x_10220:
        /* <DEDUP_REMOVED lines=10> */
.L_x_10206:
[----:B------:R-:W-:Y:S05]  /*116b0*/  BSYNC B1 ;  /* 0x0000000000017941 */ /* 0x000fea0003800000 */
.L_x_10205:
        /* <DEDUP_REMOVED lines=19> */
[----:B0-----:R-:W3:Y:S01]  /*117f0*/  LDL R9, [R1+0x8] ;  /* 0x0000080001097983 */ /* 0x001ee20000100800 */
[----:B-1----:R-:W-:-:S13]  /*11800*/  ISETP.NE.AND P0, PT, R5, 0x1, PT ;  /* 0x000000010500780c */ /* 0x002fda0003f05270 */
        /* <DEDUP_REMOVED lines=14> */
.L_x_10223:
        /* <DEDUP_REMOVED lines=8> */
.L_x_10314:
[----:B------:R-:W-:Y:S05]  /*11970*/  BSYNC B2 ;  /* 0x0000000000027941 */ /* 0x000fea0003800000 */
.L_x_10224:
        /* <DEDUP_REMOVED lines=9> */
.L_x_10227:
[----:B------:R-:W-:Y:S05]  /*11a10*/  BSYNC B2 ;  /* 0x0000000000027941 */ /* 0x000fea0003800000 */
.L_x_10226:
        /* <DEDUP_REMOVED lines=12> */
.L_x_10228:
        /* <DEDUP_REMOVED lines=13> */
.L_x_10315:
[----:B------:R-:W-:Y:S05]  /*11bb0*/  BSYNC B2 ;  /* 0x0000000000027941 */ /* 0x000fea0003800000 */
.L_x_10229:
        /* <DEDUP_REMOVED lines=11> */
.L_x_10232:
[----:B------:R-:W-:Y:S05]  /*11c70*/  BSYNC B2 ;  /* 0x0000000000027941 */ /* 0x000fea0003800000 */
.L_x_10231:
        /* <DEDUP_REMOVED lines=9> */
.L_x_10233:
        /* <DEDUP_REMOVED lines=15> */
.L_x_10234:
        /* <DEDUP_REMOVED lines=15> */
.L_x_10235:
        /* <DEDUP_REMOVED lines=15> */
.L_x_10236:
        /* <DEDUP_REMOVED lines=10> */
.L_x_10222:
[----:B------:R-:W-:Y:S05]  /*12080*/  BSYNC B1 ;  /* 0x0000000000017941 */ /* 0x000fea0003800000 */
.L_x_10221:
[----:B------:R-:W2:Y:S01]  /*12090*/  LDL R5, [R1+0x24] ;  /* 0x0000240001057983 */ /* 0x000ea20000100800 */
[----:B------:R-:W-:Y:S01]  /*120a0*/  VIADD R0, R0, 0xfffffffe ;  /* 0xfffffffe00007836 */ /* 0x000fe20000000000 */
[----:B--2---:R-:W-:-:S13]  /*120b0*/  ISETP.GT.AND P0, PT, R6, R5, PT ;  /* 0x000000050600720c */ /* 0x004fda0003f04270 */
[----:B------:R-:W-:Y:S05]  /*120c0*/  @P0 BRA `(.L_x_10237) ;  /* 0xffffffec00080947 */ /* 0x000fea000383ffff */
.L_x_10186:
[----:B------:R-:W-:Y:S05]  /*120d0*/  BSYNC B0 ;  /* 0x0000000000007941 */ /* 0x000fea0003800000 */
.L_x_10185:
[----:B------:R-:W1:Y:S02]  /*120e0*/  S2R R2, SR_TID.X ;  /* 0x0000000000027919 */ /* 0x000e640000002100 */
[----:B-1----:R-:W-:Y:S02]  /*120f0*/  LOP3.LUT R3, R2, 0x7f, RZ, 0xc0, !PT ;  /* 0x0000007f02037812 */ /* 0x002fe400078ec0ff */
[----:B------:R-:W3:Y:S01]  /*12100*/  LDL.LU R2, [R1+0x18] ;  /* 0x0000180001027983 */ /* 0x000ee20000300800 */
[----:B------:R-:W-:Y:S01]  /*12110*/  VIADD R19, R19, 0x1 ;  /* 0x0000000113137836 */ /* 0x000fe20000000000 */
[----:B------:R-:W-:Y:S01]  /*12120*/  ISETP.NE.AND P1, PT, R3, RZ, PT ;  /* 0x000000ff0300720c */ /* 0x000fe20003f25270 */
[----:B------:R-:W-:Y:S03]  /*12130*/  BSSY B0, `(.L_x_10238) ;  /* 0x0000013000007945 */ /* 0x000fe60003800000 */
[----:B------:R-:W-:-:S04]  /*12140*/  ISETP.NE.AND P0, PT, R19, 0x2, PT ;  /* 0x000000021300780c */ /* 0x000fc80003f05270 */
[----:B------:R-:W-:-:S04]  /*12150*/  SEL R0, RZ, 0x1, P0 ;  /* 0x00000001ff007807 */ /* 0x000fc80000000000 */
[----:B---3--:R-:W-:-:S05]  /*12160*/  LOP3.LUT R2, R2, R0, RZ, 0x3c, !PT ;  /* 0x0000000002027212 */ /* 0x008fca00078e3cff */
[----:B------:R1:W-:Y:S01]  /*12170*/  STL [R1+0x18], R2 ;  /* 0x0000180201007387 */ /* 0x0003e20000100800 */
[----:B------:R-:W-:Y:S05]  /*12180*/  @P1 BRA `(.L_x_10239) ;  /* 0x0000000000341947 */ /* 0x000fea0003800000 */
[----:B------:R-:W3:Y:S01]  /*12190*/  S2R R3, SR_LANEID ;  /* 0x0000000000037919 */ /* 0x000ee20000000000 */
[----:B------:R-:W-:Y:S02]  /*121a0*/  VOTEU.ANY UR4, UPT, PT ;  /* 0x0000000000047886 */ /* 0x000fe400038e0100 */
[----:B------:R-:W3:Y:S08]  /*121b0*/  FLO.U32 R0, UR4 ;  /* 0x0000000400007d00 */ /* 0x000ef000080e0000 */
[----:B------:R-:W4:Y:S01]  /*121c0*/  POPC R5, UR4 ;  /* 0x0000000400057d09 */ /* 0x000f220008000000 */
[----:B---3--:R-:W-:-:S02]  /*121d0*/  ISETP.EQ.U32.AND P1, PT, R0, R3, PT ;  /* 0x000000030000720c */ /* 0x008fc40003f22070 */
[----:B-1----:R-:W4:Y:S11]  /*121e0*/  LDC.64 R2, c[0x0][0xd60] ;  /* 0x00035800ff027b82 */ /* 0x002f360000000a00 */
[----:B----4-:R-:W3:Y:S01]  /*121f0*/  @P1 ATOMG.E.ADD.STRONG.GPU PT, R3, desc[UR38][R2.64], R5 ;  /* 0x00000005020319a8 */ /* 0x010ee200081ee1e6 */
[----:B------:R-:W1:Y:S02]  /*12200*/  S2R R4, SR_LTMASK ;  /* 0x0000000000047919 */ /* 0x000e640000003900 */
[----:B-1----:R-:W-:-:S04]  /*12210*/  LOP3.LUT R4, R4, UR4, RZ, 0xc0, !PT ;  /* 0x0000000404047c12 */ /* 0x002fc8000f8ec0ff */
[----:B------:R-:W1:Y:S01]  /*12220*/  POPC R7, R4 ;  /* 0x0000000400077309 */ /* 0x000e620000000000 */
[----:B---3--:R-:W1:Y:S02]  /*12230*/  SHFL.IDX PT, R0, R3, R0, 0x1f ;  /* 0x00001f0003007589 */ /* 0x008e6400000e0000 */
[----:B-1----:R-:W-:-:S05]  /*12240*/  IADD3 R0, R0, UR40, R7 ;  /* 0x0000002800007c10 */ /* 0x002fca000fffe007 */
[----:B------:R3:W-:Y:S02]  /*12250*/  STL [R1], R0 ;  /* 0x0000000001007387 */ /* 0x0007e40000100800 */
.L_x_10239:
[----:B------:R-:W-:Y:S05]  /*12260*/  BSYNC B0 ;  /* 0x0000000000007941 */ /* 0x000fea0003800000 */
.L_x_10238:
[----:B------:R-:W-:-:S07]  /*12270*/  SEL R19, R19, RZ, P0 ;  /* 0x000000ff13137207 */ /* 0x000fce0000000000 */
.L_x_10151:
[----:B------:R-:W-:Y:S05]  /*12280*/  BSYNC B7 ;  /* 0x0000000000077941 */ /* 0x000fea0003800000 */
.L_x_10149:
[----:B---34-:R-:W3:Y:S02]  /*12290*/  LDL R0, [R1+0x14] ;  /* 0x0000140001007983 */ /* 0x018ee40000100800 */
        /* <DEDUP_REMOVED lines=13> */
.L_x_10240:
[----:B------:R-:W3:Y:S01]  /*12370*/  S2R R0, SR_TID.X ;  /* 0x0000000000007919 */ /* 0x000ee20000002100 */
[----:B------:R-:W-:Y:S01]  /*12380*/  UMOV UR4, 0xffffffff ;  /* 0xffffffff00047882 */ /* 0x000fe20000000000 */
[----:B---3--:R-:W-:-:S04]  /*12390*/  LOP3.LUT R16, R0, 0x1f, RZ, 0xc0, !PT ;  /* 0x0000001f00107812 */ /* 0x008fc800078ec0ff */
[----:B------:R-:W-:Y:S01]  /*123a0*/  ISETP.NE.AND P0, PT, R16, 0x1f, PT ;  /* 0x0000001f1000780c */ /* 0x000fe20003f05270 */
[----:B------:R-:W-:-:S12]  /*123b0*/  BRA.DIV UR4, `(.L_x_10242) ;  /* 0x0000002e04c47947 */ /* 0x000fd8000b800000 */
[----:B------:R-:W1:Y:S01]  /*123c0*/  LDL.LU R3, [R1] ;  /* 0x0000000001037983 */ /* 0x000e620000300800 */
[----:B------:R-:W-:-:S03]  /*123d0*/  ULDC UR4, c[0x0][0xd3c] ;  /* 0x00034f0000047ab9 */ /* 0x000fc60000000800 */
[----:B------:R-:W3:Y:S01]  /*123e0*/  LDL R4, [R1+0xc] ;  /* 0x00000c0001047983 */ /* 0x000ee20000100800 */
[----:B-1----:R-:W-:Y:S02]  /*123f0*/  IMAD.MOV.U32 R10, RZ, RZ, R3 ;  /* 0x000000ffff0a7224 */ /* 0x002fe400078e0003 */
[----:B---3--:R-:W-:-:S05]  /*12400*/  IMAD.IADD R0, R4, 0x1, R16 ;  /* 0x0000000104007824 */ /* 0x008fca00078e0210 */
[----:B------:R-:W-:-:S13]  /*12410*/  ISETP.GE.OR P1, PT, R0, UR4, !P0 ;  /* 0x0000000400007c0c */ /* 0x000fda000c726670 */
[----:B------:R-:W1:Y:S08]  /*12420*/  @!P1 LDC.64 R2, c[0x0][0xd80] ;  /* 0x00036000ff029b82 */ /* 0x000e700000000a00 */
[----:B------:R-:W3:Y:S01]  /*12430*/  @!P1 LDC.64 R4, c[0x0][0xd78] ;  /* 0x00035e00ff049b82 */ /* 0x000ee20000000a00 */
[----:B-1----:R-:W-:-:S05]  /*12440*/  @!P1 IMAD.WIDE R2, R0, 0x4, R2 ;  /* 0x0000000400029825 */ /* 0x002fca00078e0202 */
[----:B--2---:R3:W2:Y:S02]  /*12450*/  @!P1 LDG.E R6, desc[UR38][R2.64] ;  /* 0x0000002602069981 */ /* 0x0046a4000c1e1900 */
[----:B---3--:R-:W-:-:S06]  /*12460*/  @!P1 IMAD.WIDE R2, R0, 0x4, R4 ;  /* 0x0000000400029825 */ /* 0x008fcc00078e0204 */
        /* <DEDUP_REMOVED lines=30> */
.L_x_10325:
[----:B------:R-:W-:Y:S02]  /*12650*/  ULDC UR4, c[0x0][0xd38] ;  /* 0x00034e0000047ab9 */ /* 0x000fe40000000800 */
[----:B------:R-:W-:-:S04]  /*12660*/  IMAD.U32 R3, RZ, RZ, UR4 ;  /* 0x00000004ff037e24 */ /* 0x000fc8000f8e00ff */
[----:B-1----:R-:W-:-:S04]  /*12670*/  IMAD R9, R9, R3, RZ ;  /* 0x0000000309097224 */ /* 0x002fc800078e02ff */
[----:B------:R-:W-:-:S05]  /*12680*/  IMAD.IADD R4, R7, 0x1, R9 ;  /* 0x0000000107047824 */ /* 0x000fca00078e0209 */
[----:B------:R-:W-:-:S13]  /*12690*/  ISETP.GT.AND P6, PT, R4, R0, PT ;  /* 0x000000000400720c */ /* 0x000fda0003fc4270 */
[----:B------:R-:W-:Y:S05]  /*126a0*/  @P6 BRA `(.L_x_10243) ;  /* 0x0000000000ac6947 */ /* 0x000fea0003800000 */
.L_x_10246:
        /* <DEDUP_REMOVED lines=37> */
.L_x_10333:
[----:B------:R-:W-:Y:S02]  /*12900*/  ULDC UR4, c[0x0][0xd38] ;  /* 0x00034e0000047ab9 */ /* 0x000fe40000000800 */
[----:B------:R-:W-:-:S04]  /*12910*/  IMAD.U32 R3, RZ, RZ, UR4 ;  /* 0x00000004ff037e24 */ /* 0x000fc8000f8e00ff */
[----:B-1----:R-:W-:-:S04]  /*12920*/  IMAD R9, R9, R3, RZ ;  /* 0x0000000309097224 */ /* 0x002fc800078e02ff */
[----:B------:R-:W-:-:S05]  /*12930*/  IMAD.IADD R4, R9, 0x1, R4 ;  /* 0x0000000109047824 */ /* 0x000fca00078e0204 */
[----:B------:R-:W-:-:S13]  /*12940*/  ISETP.GT.AND P6, PT, R4, R0, PT ;  /* 0x000000000400720c */ /* 0x000fda0003fc4270 */
[----:B------:R-:W-:Y:S05]  /*12950*/  @!P6 BRA `(.L_x_10246) ;  /* 0xfffffffc0054e947 */ /* 0x000fea000383ffff */
.L_x_10243:
        /* <DEDUP_REMOVED lines=9> */
.L_x_10338:
[----:B------:R-:W-:-:S13]  /*129f0*/  ISETP.NE.AND P0, PT, R7, RZ, PT ;  /* 0x000000ff0700720c */ /* 0x000fda0003f05270 */
[----:B------:R-:W-:Y:S05]  /*12a00*/  @!P0 BRA `(.L_x_10248) ;  /* 0x0000000000148947 */ /* 0x000fea0003800000 */
[----:B------:R-:W-:Y:S01]  /*12a10*/  UMOV UR4, 0xffffffff ;  /* 0xffffffff00047882 */ /* 0x000fe20000000000 */
[----:B------:R-:W-:Y:S02]  /*12a20*/  VIADD R12, R4, 0xffffffff ;  /* 0xffffffff040c7836 */ /* 0x000fe40000000000 */
[----:B------:R-:W-:Y:S05]  /*12a30*/  BRA.DIV UR4, `(.L_x_10249) ;  /* 0x0000003204b87947 */ /* 0x000fea000b800000 */
[----:B0-----:R0:W4:Y:S02]  /*12a40*/  SHFL.IDX PT, R2, R2, R12, 0x1f ;  /* 0x00001f0c02027589 */ /* 0x00112400000e0000 */
.L_x_10341:
[----:B----4-:R-:W-:-:S07]  /*12a50*/  IMAD.MOV.U32 R8, RZ, RZ, R2 ;  /* 0x000000ffff087224 */ /* 0x010fce00078e0002 */
.L_x_10248:
[----:B------:R-:W4:Y:S01]  /*12a60*/  LDL.LU R10, [R1+0xc] ;  /* 0x00000c00010a7983 */ /* 0x000f220000300800 */
[----:B--2---:R-:W-:Y:S01]  /*12a70*/  IABS R7, R5 ;  /* 0x0000000500077213 */ /* 0x004fe20000000000 */
[----:B------:R-:W-:-:S03]  /*12a80*/  IMAD R9, R8, R3, R9 ;  /* 0x0000000308097224 */ /* 0x000fc600078e0209 */
[----:B0-----:R-:W0:Y:S01]  /*12a90*/  I2F.RP R2, R7 ;  /* 0x0000000700027306 */ /* 0x001e220000209400 */
[----:B------:R-:W-:Y:S01]  /*12aa0*/  IMAD.IADD R0, R0, 0x1, -R9 ;  /* 0x0000000100007824 */ /* 0x000fe200078e0a09 */
[----:B------:R2:W-:Y:S02]  /*12ab0*/  STL [R1], R9 ;  /* 0x0000000901007387 */ /* 0x0005e40000100800 */
[----:B--2---:R-:W-:-:S04]  /*12ac0*/  IABS R9, R5 ;  /* 0x0000000500097213 */ /* 0x004fc80000000000 */
        /* <DEDUP_REMOVED lines=56> */
.L_x_10244:
        /* <DEDUP_REMOVED lines=10> */
.L_x_10250:
[----:B-1----:R-:W2:Y:S04]  /*12ef0*/  LDL R2, [R1+0xc] ;  /* 0x00000c0001027983 */ /* 0x002ea80000100800 */
[----:B------:R-:W3:Y:S04]  /*12f00*/  LDL R3, [R1+0x8] ;  /* 0x0000080001037983 */ /* 0x000ee80000100800 */
[----:B0-----:R-:W4:Y:S04]  /*12f10*/  LDL R4, [R1] ;  /* 0x0000000001047983 */ /* 0x001f280000100800 */
[----:B------:R-:W4:Y:S01]  /*12f20*/  LDL R5, [R1+0x4] ;  /* 0x0000040001057983 */ /* 0x000f220000100800 */
        /* <DEDUP_REMOVED lines=12> */
.L_x_10241:
[----:B------:R-:W4:Y:S01]  /*12ff0*/  LDL R0, [R1+0xc] ;  /* 0x00000c0001007983 */ /* 0x000f220000100800 */
[----:B------:R-:W-:Y:S02]  /*13000*/  ULDC UR4, c[0x0][0xd3c] ;  /* 0x00034f0000047ab9 */ /* 0x000fe40000000800 */
[----:B----4-:R-:W-:-:S13]  /*13010*/  ISETP.GE.AND P0, PT, R0, UR4, PT ;  /* 0x0000000400007c0c */ /* 0x010fda000bf06270 */
[----:B------:R-:W-:Y:S05]  /*13020*/  @!P0 BRA `(.L_x_10251) ;  /* 0xffffff9c00ec8947 */ /* 0x000fea000383ffff */
[----:B------:R-:W-:Y:S05]  /*13030*/  BSYNC B8 ;  /* 0x0000000000087941 */ /* 0x000fea0003800000 */
.L_x_10143:
        /* <DEDUP_REMOVED lines=12> */
.L_x_10342:
[----:B------:R-:W-:Y:S05]  /*13100*/  BSYNC B0 ;  /* 0x0000000000007941 */ /* 0x000fea0003800000 */
.L_x_10252:
[----:B------:R-:W-:-:S03]  /*13110*/  UMOV UR4, 0xffffffff ;  /* 0xffffffff00047882 */ /* 0x000fc60000000000 */
[----:B------:R-:W-:Y:S05]  /*13120*/  BRA.DIV UR4, `(.L_x_10254) ;  /* 0x0000002e04387947 */ /* 0x000fea000b800000 */
[----:B------:R-:W1:Y:S02]  /*13130*/  S2R R2, SR_TID.X ;  /* 0x0000000000027919 */ /* 0x000e640000002100 */
[----:B-1----:R-:W-:-:S04]  /*13140*/  SHF.R.U32.HI R2, RZ, 0x5, R2 ;  /* 0x00000005ff027819 */ /* 0x002fc80000011602 */
[----:B------:R-:W-:-:S05]  /*13150*/  LOP3.LUT R2, R2, 0x3, RZ, 0xc0, !PT ;  /* 0x0000000302027812 */ /* 0x000fca00078ec0ff */
[----:B------:R1:W2:Y:S02]  /*13160*/  SHFL.IDX PT, R14, R2, RZ, 0x1f ;  /* 0x00001fff020e7589 */ /* 0x0002a400000e0000 */
.L_x_10345:
[----:B--2---:R-:W-:Y:S01]  /*13170*/  ISETP.NE.AND P0, PT, R14, RZ, PT ;  /* 0x000000ff0e00720c */ /* 0x004fe20003f05270 */
[----:B------:R-:W-:-:S12]  /*13180*/  BSSY B0, `(.L_x_10255) ;  /* 0x0000025000007945 */ /* 0x000fd80003800000 */
[----:B------:R-:W-:Y:S05]  /*13190*/  @P0 BRA `(.L_x_10256) ;  /* 0x00000000008c0947 */ /* 0x000fea0003800000 */
[----:B------:R-:W-:-:S03]  /*131a0*/  UMOV UR4, 0xffffffff ;  /* 0xffffffff00047882 */ /* 0x000fc60000000000 */
[----:B------:R-:W-:Y:S05]  /*131b0*/  BRA.DIV UR4, `(.L_x_10257) ;  /* 0x0000002e04487947 */ /* 0x000fea000b800000 */
[----:B------:R-:W-:-:S13]  /*131c0*/  ELECT P6, URZ, PT ;  /* 0x00000000003f782f */ /* 0x000fda00038c0000 */
.L_x_10348:
[----:B------:R-:W-:Y:S05]  /*131d0*/  @!P6 BRA `(.L_x_10256) ;  /* 0x00000000007ce947 */ /* 0x000fea0003800000 */
[----:B-1----:R-:W2:Y:S02]  /*131e0*/  LDL.LU R2, [R1+0x84] ;  /* 0x0000840001027983 */ /* 0x002ea40000300800 */
[----:B--2---:R-:W-:-:S04]  /*131f0*/  LOP3.LUT R2, R2, 0x2, RZ, 0xfc, !PT ;  /* 0x0000000202027812 */ /* 0x004fc800078efcff */
[----:B------:R-:W-:-:S13]  /*13200*/  ISETP.NE.AND P2, PT, R2, 0x3, PT ;  /* 0x000000030200780c */ /* 0x000fda0003f45270 */
[----:B------:R-:W-:Y:S05]  /*13210*/  @!P2 BRA `(.L_x_10258) ;  /* 0x000000000004a947 */ /* 0x000fea0003800000 */
[----:B------:R-:W-:Y:S01]  /*13220*/  BPT.TRAP 0x1 ;  /* 0x000000040000795c */ /* 0x000fe20000300000 */
.L_x_10258:
        /* <DEDUP_REMOVED lines=13> */
.L_x_10349:
[----:B------:R-:W1:Y:S02]  /*13300*/  SYNCS.PHASECHK.TRANS64.TRYWAIT P0, [R7+URZ], R2 ;  /* 0x00000002070075a7 */ /* 0x000e64000800017f */
[----:B-1----:R-:W-:Y:S05]  /*13310*/  @!P0 BRA `(.L_x_10260) ;  /* 0x0000002c00248947 */ /* 0x002fea0003800000 */
.L_x_10350:
[----:B------:R-:W-:Y:S05]  /*13320*/  @!P2 BRA `(.L_x_10261) ;  /* 0x000000000004a947 */ /* 0x000fea0003800000 */
[----:B------:R-:W-:Y:S01]  /*13330*/  BPT.TRAP 0x1 ;  /* 0x000000040000795c */ /* 0x000fe20000300000 */
.L_x_10261:
[----:B------:R-:W-:-:S04]  /*13340*/  VIADD R0, R0, 0x32460 ;  /* 0x0003246000007836 */ /* 0x000fc80000000000 */
[----:B------:R-:W-:-:S04]  /*13350*/  IMAD R4, R19, 0x8, R0 ;  /* 0x0000000813047824 */ /* 0x000fc800078e0200 */
[----:B------:R-:W2:Y:S02]  /*13360*/  SYNCS.PHASECHK.TRANS64.TRYWAIT P0, [R4+URZ], R5 ;  /* 0x00000005040075a7 */ /* 0x000ea4000800017f */
[----:B--2---:R-:W-:Y:S05]  /*13370*/  @!P0 BRA `(.L_x_10262) ;  /* 0x0000002c00208947 */ /* 0x004fea0003800000 */
.L_x_10351:
[----:B------:R-:W-:-:S07]  /*13380*/  IMAD R3, R3, 0x8, R0 ;  /* 0x0000000803037824 */ /* 0x000fce00078e0200 */
.L_x_10263:
[----:B---3--:R3:W4:Y:S02]  /*13390*/  SYNCS.PHASECHK.TRANS64.TRYWAIT P0, [R3+URZ], R2 ;  /* 0x00000002030075a7 */ /* 0x008724000800017f */
[----:B----4-:R-:W-:Y:S05]  /*133a0*/  @!P0 NANOSLEEP.SYNCS 0x989680 ;  /* 0x009896800000895d */ /* 0x010fea0003900000 */
[----:B------:R-:W4:Y:S02]  /*133b0*/  @!P0 SYNCS.PHASECHK.TRANS64 P0, [R3+URZ], R2 ;  /* 0x00000002030085a7 */ /* 0x000f24000800007f */
[----:B----4-:R-:W-:Y:S05]  /*133c0*/  @!P0 BRA `(.L_x_10263) ;  /* 0xfffffffc00f08947 */ /* 0x010fea000383ffff */
.L_x_10256:
[----:B------:R-:W-:Y:S05]  /*133d0*/  BSYNC B0 ;  /* 0x0000000000007941 */ /* 0x000fea0003800000 */
.L_x_10255:
[----:B------:R-:W-:Y:S05]  /*133e0*/  EXIT ;  /* 0x000000000000794d */ /* 0x000fea0003800000 */
.L_x_10093:
[----:B-1----:R1:W2:Y:S02]  /*133f0*/  SYNCS.PHASECHK.TRANS64.TRYWAIT P0, [R7+URZ+0x32400], R4 ;  /* 0x03240004070075a7 */ /* 0x0022a4000800017f */
[----:B--2---:R-:W-:Y:S05]  /*13400*/  @!P0 NANOSLEEP.SYNCS 0x989680 ;  /* 0x009896800000895d */ /* 0x004fea0003900000 */
[----:B------:R-:W2:Y:S02]  /*13410*/  @!P0 SYNCS.PHASECHK.TRANS64 P0, [R7+URZ+0x32400], R4 ;  /* 0x03240004070085a7 */ /* 0x000ea4000800007f */
[----:B--2---:R-:W-:Y:S05]  /*13420*/  @!P0 BRA `(.L_x_10093) ;  /* 0xfffffffc00f08947 */ /* 0x004fea000383ffff */
[----:B------:R-:W-:Y:S05]  /*13430*/  BRA `(.L_x_10264) ;  /* 0xfffffee8006c7947 */ /* 0x000fea000383ffff */
.L_x_10097:
[----:B----4-:R4:W0:Y:S02]  /*13440*/  SYNCS.PHASECHK.TRANS64.TRYWAIT P1, [R0+URZ+0x32430], R5 ;  /* 0x03243005000075a7 */ /* 0x010824000802017f */
[----:B0-----:R-:W-:Y:S05]  /*13450*/  @!P1 NANOSLEEP.SYNCS 0x989680 ;  /* 0x009896800000995d */ /* 0x001fea0003900000 */
[----:B------:R-:W0:Y:S02]  /*13460*/  @!P1 SYNCS.PHASECHK.TRANS64 P1, [R0+URZ+0x32430], R5 ;  /* 0x03243005000095a7 */ /* 0x000e24000802007f */
[----:B0-----:R-:W-:Y:S05]  /*13470*/  @!P1 BRA `(.L_x_10097) ;  /* 0xfffffffc00f09947 */ /* 0x001fea000383ffff */
[----:B------:R-:W-:Y:S05]  /*13480*/  BRA `(.L_x_10096) ;  /* 0xfffffee800947947 */ /* 0x000fea000383ffff */
.L_x_10098:
[----:B------:R0:W0:Y:S02]  /*13490*/  SYNCS.PHASECHK.TRANS64.TRYWAIT P1, [R7+URZ+0x32410], R4 ;  /* 0x03241004070075a7 */ /* 0x000024000802017f */
[----:B0-----:R-:W-:Y:S05]  /*134a0*/  @!P1 NANOSLEEP.SYNCS 0x989680 ;  /* 0x009896800000995d */ /* 0x001fea0003900000 */
[----:B------:R-:W0:Y:S02]  /*134b0*/  @!P1 SYNCS.PHASECHK.TRANS64 P1, [R7+URZ+0x32410], R4 ;  /* 0x03241004070095a7 */ /* 0x000e24000802007f */
[----:B0-----:R-:W-:Y:S05]  /*134c0*/  @!P1 BRA `(.L_x_10098) ;  /* 0xfffffffc00f09947 */ /* 0x001fea000383ffff */
[----:B------:R-:W-:Y:S05]  /*134d0*/  BRA `(.L_x_10265) ;  /* 0xfffffeec004c7947 */ /* 0x000fea000383ffff */
.L_x_10102:
[----:B------:R0:W0:Y:S02]  /*134e0*/  SYNCS.PHASECHK.TRANS64.TRYWAIT P1, [R0+URZ+0x32450], R5 ;  /* 0x03245005000075a7 */ /* 0x000024000802017f */
[----:B0-----:R-:W-:Y:S05]  /*134f0*/  @!P1 NANOSLEEP.SYNCS 0x989680 ;  /* 0x009896800000995d */ /* 0x001fea0003900000 */
[----:B------:R-:W0:Y:S02]  /*13500*/  @!P1 SYNCS.PHASECHK.TRANS64 P1, [R0+URZ+0x32450], R5 ;  /* 0x03245005000095a7 */ /* 0x000e24000802007f */
[----:B0-----:R-:W-:Y:S05]  /*13510*/  @!P1 BRA `(.L_x_10102) ;  /* 0xfffffffc00f09947 */ /* 0x001fea000383ffff */
[----:B------:R-:W-:Y:S05]  /*13520*/  BRA `(.L_x_10101) ;  /* 0xfffffeec00587947 */ /* 0x000fea000383ffff */
.L_x_10107:
[----:B-1----:R-:W-:-:S04]  /*13530*/  IMAD.U32 R21, RZ, RZ, UR5 ;  /* 0x00000005ff157e24 */ /* 0x002fc8000f8e00ff */
[----:B------:R1:W2:Y:S03]  /*13540*/  SYNCS.PHASECHK.TRANS64.TRYWAIT P3, [R21+URZ+0x32430], R20 ;  /* 0x03243014150075a7 */ /* 0x0002a6000806017f */
[----:B--2---:R-:W-:Y:S05]  /*13550*/  @!P3 NANOSLEEP.SYNCS 0x989680 ;  /* 0x009896800000b95d */ /* 0x004fea0003900000 */
[----:B------:R-:W2:Y:S02]  /*13560*/  @!P3 SYNCS.PHASECHK.TRANS64 P3, [R21+URZ+0x32430], R20 ;  /* 0x032430141500b5a7 */ /* 0x000ea4000806007f */
[----:B--2---:R-:W-:Y:S05]  /*13570*/  @!P3 BRA `(.L_x_10107) ;  /* 0xfffffffc00ecb947 */ /* 0x004fea000383ffff */
[----:B------:R-:W-:Y:S05]  /*13580*/  BRA `(.L_x_10106) ;  /* 0xffffff1000e47947 */ /* 0x000fea000383ffff */
.L_x_10111:
[----:B-1----:R-:W-:-:S04]  /*13590*/  IMAD.U32 R21, RZ, RZ, UR5 ;  /* 0x00000005ff157e24 */ /* 0x002fc8000f8e00ff */
[----:B------:R1:W3:Y:S03]  /*135a0*/  SYNCS.PHASECHK.TRANS64.TRYWAIT P3, [R21+URZ+0x32450], R20 ;  /* 0x03245014150075a7 */ /* 0x0002e6000806017f */
[----:B---3--:R-:W-:Y:S05]  /*135b0*/  @!P3 NANOSLEEP.SYNCS 0x989680 ;  /* 0x009896800000b95d */ /* 0x008fea0003900000 */
[----:B------:R-:W3:Y:S02]  /*135c0*/  @!P3 SYNCS.PHASECHK.TRANS64 P3, [R21+URZ+0x32450], R20 ;  /* 0x032450141500b5a7 */ /* 0x000ee4000806007f */
[----:B---3--:R-:W-:Y:S05]  /*135d0*/  @!P3 BRA `(.L_x_10111) ;  /* 0xfffffffc00ecb947 */ /* 0x008fea000383ffff */
[----:B------:R-:W-:Y:S05]  /*135e0*/  BRA `(.L_x_10110) ;  /* 0xffffff1400607947 */ /* 0x000fea000383ffff */
.L_x_10157:
        /* <DEDUP_REMOVED lines=11> */
.L_x_10267:
[----:B------:R-:W-:Y:S05]  /*136a0*/  BSYNC B0 ;  /* 0x0000000000007941 */ /* 0x000fea0003800000 */
.L_x_10266:
[----:B------:R-:W-:Y:S05]  /*136b0*/  BRA `(.L_x_10268) ;  /* 0xffffffa400e87947 */ /* 0x000fea000383ffff */
.L_x_10159:
[----:B------:R-:W-:Y:S01]  /*136c0*/  BSSY B0, `(.L_x_10269) ;  /* 0x0000006000007945 */ /* 0x000fe20003800000 */
[----:B------:R-:W-:-:S07]  /*136d0*/  IMAD.MOV.U32 R15, RZ, RZ, -0x1 ;  /* 0xffffffffff0f7424 */ /* 0x000fce00078e00ff */
[----:B01-3--:R-:W-:Y:S05]  /*136e0*/  WARPSYNC.COLLECTIVE R15, `(.L_x_10270) ;  /* 0x000000000f0c7348 */ /* 0x00bfea0003c00000 */
[----:B------:R-:W-:Y:S02]  /*136f0*/  ELECT P6, UR62, PT ;  /* 0x00000000003e782f */ /* 0x000fe400038c0000 */
[----:B------:R-:W-:Y:S01]  /*13700*/  MOV R14, UR62 ;  /* 0x0000003e000e7c02 */ /* 0x000fe20008000f00 */
[----:B01-3--:R-:W-:Y:S10]  /*13710*/  ENDCOLLECTIVE ;  /* 0x000000000000791b */ /* 0x00bff40003800000 */
.L_x_10270:
[----:B------:R-:W-:Y:S05]  /*13720*/  BSYNC B0 ;  /* 0x0000000000007941 */ /* 0x000fea0003800000 */
.L_x_10269:
[----:B------:R-:W-:Y:S05]  /*13730*/  BRA `(.L_x_10271) ;  /* 0xffffffa400f47947 */ /* 0x000fea000383ffff */
.L_x_10161:
[----:B--2---:R2:W3:Y:S02]  /*13740*/  SYNCS.PHASECHK.TRANS64.TRYWAIT P0, [R0+URZ+0x32440], R2 ;  /* 0x03244002000075a7 */ /* 0x0044e4000800017f */
[----:B---3--:R-:W-:Y:S05]  /*13750*/  @!P0 NANOSLEEP.SYNCS 0x989680 ;  /* 0x009896800000895d */ /* 0x008fea0003900000 */
[----:B------:R-:W3:Y:S02]  /*13760*/  @!P0 SYNCS.PHASECHK.TRANS64 P0, [R0+URZ+0x32440], R2 ;  /* 0x03244002000085a7 */ /* 0x000ee4000800007f */
[----:B---3--:R-:W-:Y:S05]  /*13770*/  @!P0 BRA `(.L_x_10161) ;  /* 0xfffffffc00f08947 */ /* 0x008fea000383ffff */
[----:B------:R-:W-:Y:S05]  /*13780*/  BRA `(.L_x_10272) ;  /* 0xffffffa800547947 */ /* 0x000fea000383ffff */
.L_x_10165:
        /* <DEDUP_REMOVED lines=9> */
.L_x_10273:
[----:B------:R-:W-:Y:S02]  /*13820*/  IMAD.MOV.U32 R13, RZ, RZ, R3 ;  /* 0x000000ffff0d7224 */ /* 0x000fe400078e0003 */
[----:B------:R-:W-:Y:S01]  /*13830*/  IMAD.MOV.U32 R4, RZ, RZ, R14 ;  /* 0x000000ffff047224 */ /* 0x000fe200078e000e */
[----:B------:R-:W-:-:S07]  /*13840*/  LOP3.LUT R7, R7, 0x7f, RZ, 0xc0, !PT ;  /* 0x0000007f07077812 */ /* 0x000fce00078ec0ff */
[----:B------:R-:W-:Y:S05]  /*13850*/  WARPSYNC.COLLECTIVE R15, `(.L_x_10274) ;  /* 0x000000000f087348 */ /* 0x000fea0003c00000 */
[----:B------:R0:W1:Y:S02]  /*13860*/  SHFL.IDX P6, R14, R13, R12, R11 ;  /* 0x0000000c0d0e7389 */ /* 0x00006400000c000b */
[----:B01----:R-:W-:Y:S01]  /*13870*/  ENDCOLLECTIVE ;  /* 0x000000000000791b */ /* 0x003fe20003800000 */
.L_x_10274:
[----:B------:R-:W-:Y:S01]  /*13880*/  SHF.R.U32.HI R7, RZ, 0x3, R7 ;  /* 0x00000003ff077819 */ /* 0x000fe20000011607 */
[----:B------:R-:W-:Y:S02]  /*13890*/  IMAD.MOV.U32 R13, RZ, RZ, R0 ;  /* 0x000000ffff0d7224 */ /* 0x000fe400078e0000 */
[----:B------:R-:W-:Y:S02]  /*138a0*/  IMAD.MOV.U32 R12, RZ, RZ, 0x1 ;  /* 0x00000001ff0c7424 */ /* 0x000fe400078e00ff */
[----:B------:R-:W-:-:S07]  /*138b0*/  IMAD.MOV.U32 R5, RZ, RZ, R14 ;  /* 0x000000ffff057224 */ /* 0x000fce00078e000e */
[----:B------:R-:W-:Y:S05]  /*138c0*/  WARPSYNC.COLLECTIVE R15, `(.L_x_10275) ;  /* 0x000000000f087348 */ /* 0x000fea0003c00000 */
[----:B------:R0:W1:Y:S02]  /*138d0*/  SHFL.IDX P6, R14, R13, R12, R11 ;  /* 0x0000000c0d0e7389 */ /* 0x00006400000c000b */
[----:B01----:R-:W-:Y:S01]  /*138e0*/  ENDCOLLECTIVE ;  /* 0x000000000000791b */ /* 0x003fe20003800000 */
.L_x_10275:
[----:B------:R-:W-:Y:S02]  /*138f0*/  IMAD.MOV.U32 R13, RZ, RZ, R3 ;  /* 0x000000ffff0d7224 */ /* 0x000fe400078e0003 */
[----:B------:R-:W-:Y:S02]  /*13900*/  IMAD R2, R2, R8, RZ ;  /* 0x0000000802027224 */ /* 0x000fe400078e02ff */
[----:B------:R-:W-:Y:S02]  /*13910*/  IMAD.IADD R8, R7, 0x1, R6 ;  /* 0x0000000107087824 */ /* 0x000fe400078e0206 */
[----:B------:R-:W-:-:S07]  /*13920*/  IMAD.MOV.U32 R7, RZ, RZ, R14 ;  /* 0x000000ffff077224 */ /* 0x000fce00078e000e */
[----:B------:R-:W-:Y:S05]  /*13930*/  WARPSYNC.COLLECTIVE R15, `(.L_x_10276) ;  /* 0x000000000f087348 */ /* 0x000fea0003c00000 */
[----:B------:R0:W1:Y:S02]  /*13940*/  SHFL.IDX P6, R14, R13, R12, R11 ;  /* 0x0000000c0d0e7389 */ /* 0x00006400000c000b */
[----:B01----:R-:W-:Y:S01]  /*13950*/  ENDCOLLECTIVE ;  /* 0x000000000000791b */ /* 0x003fe20003800000 */
.L_x_10276:
[----:B------:R-:W-:Y:S01]  /*13960*/  ISETP.GE.AND P1, PT, R8, R2, PT ;  /* 0x000000020800720c */ /* 0x000fe20003f26270 */
[----:B------:R0:W-:-:S12]  /*13970*/  STL [R1+0x4], R8 ;  /* 0x0000040801007387 */ /* 0x0001d80000100800 */
[----:B------:R-:W-:Y:S01]  /*13980*/  @!P1 LEA R5, P3, R10, R5, 0x1 ;  /* 0x000000050a059211 */ /* 0x000fe200078608ff */
[----:B------:R-:W-:Y:S02]  /*13990*/  IMAD.MOV.U32 R13, RZ, RZ, R0 ;  /* 0x000000ffff0d7224 */ /* 0x000fe400078e0000 */
[----:B------:R-:W-:Y:S02]  /*139a0*/  IMAD.MOV.U32 R12, RZ, RZ, 0x2 ;  /* 0x00000002ff0c7424 */ /* 0x000fe400078e00ff */
[----:B------:R-:W-:-:S05]  /*139b0*/  @!P1 IMAD.X R4, RZ, RZ, R4, P3 ;  /* 0x000000ffff049224 */ /* 0x000fca00018e0604 */
[----:B------:R-:W-:Y:S01]  /*139c0*/  @!P1 LOP3.LUT R5, R5, R4, RZ, 0x3c, !PT ;  /* 0x0000000405059212 */ /* 0x000fe200078e3cff */
[----:B0-----:R-:W-:-:S07]  /*139d0*/  IMAD.MOV.U32 R6, RZ, RZ, R14 ;  /* 0x000000ffff067224 */ /* 0x001fce00078e000e */
[----:B------:R-:W-:Y:S05]  /*139e0*/  WARPSYNC.COLLECTIVE R15, `(.L_x_10277) ;  /* 0x000000000f087348 */ /* 0x000fea0003c00000 */
[----:B------:R0:W1:Y:S02]  /*139f0*/  SHFL.IDX P6, R14, R13, R12, R11 ;  /* 0x0000000c0d0e7389 */ /* 0x00006400000c000b */
[----:B01----:R-:W-:Y:S01]  /*13a00*/  ENDCOLLECTIVE ;  /* 0x000000000000791b */ /* 0x003fe20003800000 */
.L_x_10277:
[----:B------:R-:W-:-:S04]  /*13a10*/  @!P1 LOP3.LUT R4, R5, R4, RZ, 0x3c, !PT ;  /* 0x0000000405049212 */ /* 0x000fc800078e3cff */
[----:B------:R-:W-:-:S05]  /*13a20*/  @!P1 LOP3.LUT R5, R5, R4, RZ, 0x3c, !PT ;  /* 0x0000000405059212 */ /* 0x000fca00078e3cff */
[----:B------:R-:W-:Y:S01]  /*13a30*/  @!PT LDS RZ, [RZ] ;  /* 0x00000000fffff984 */ /* 0x000fe20000000800 */
[----:B------:R-:W-:Y:S01]  /*13a40*/  @!PT LDS RZ, [RZ] ;  /* 0x00000000fffff984 */ /* 0x000fe20000000800 */
[----:B------:R-:W-:Y:S01]  /*13a50*/  @!PT LDS RZ, [RZ] ;  /* 0x00000000fffff984 */ /* 0x000fe20000000800 */
[----:B------:R0:W-:Y:S01]  /*13a60*/  @!P1 LDGSTS.E.BYPASS.LTC128B.128 [R9+0x18400], desc[UR38][R4.64], !P0 ;  /* 0x1840000004099fae */ /* 0x0001e2000c101d66 */
[----:B------:R-:W-:Y:S02]  /*13a70*/  IMAD.MOV.U32 R13, RZ, RZ, R3 ;  /* 0x000000ffff0d7224 */ /* 0x000fe400078e0003 */
[----:B0-----:R-:W-:-:S05]  /*13a80*/  VIADD R5, R8, 0x10 ;  /* 0x0000001008057836 */ /* 0x001fca0000000000 */
[----:B------:R-:W-:Y:S01]  /*13a90*/  ISETP.GE.AND P2, PT, R5, R2, PT ;  /* 0x000000020500720c */ /* 0x000fe20003f46270 */
[----:B------:R0:W-:-:S12]  /*13aa0*/  STL [R1+0x44], R5 ;  /* 0x0000440501007387 */ /* 0x0001d80000100800 */
[----:B0-----:R-:W-:Y:S01]  /*13ab0*/  @!P2 LEA R5, P1, R10, R6, 0x1 ;  /* 0x000000060a05a211 */ /* 0x001fe200078208ff */
[----:B------:R-:W-:-:S12]  /*13ac0*/  IMAD.MOV.U32 R6, RZ, RZ, R14 ;  /* 0x000000ffff067224 */ /* 0x000fd800078e000e */
[----:B------:R-:W-:Y:S05]  /*13ad0*/  WARPSYNC.COLLECTIVE R15, `(.L_x_10278) ;  /* 0x000000000f087348 */ /* 0x000fea0003c00000 */
[----:B------:R0:W1:Y:S02]  /*13ae0*/  SHFL.IDX P6, R14, R13, R12, R11 ;  /* 0x0000000c0d0e7389 */ /* 0x00006400000c000b */
[----:B01----:R-:W-:Y:S01]  /*13af0*/  ENDCOLLECTIVE ;  /* 0x000000000000791b */ /* 0x003fe20003800000 */
.L_x_10278:
[----:B------:R-:W-:Y:S02]  /*13b00*/  @!P2 IMAD.X R4, RZ, RZ, R7, P1 ;  /* 0x000000ffff04a224 */ /* 0x000fe400008e0607 */
[----:B------:R-:W-:-:S03]  /*13b10*/  VIADD R7, R8, 0x20 ;  /* 0x0000002008077836 */ /* 0x000fc60000000000 */
[----:B------:R-:W-:Y:S02]  /*13b20*/  @!P2 LOP3.LUT R5, R5, R4, RZ, 0x3c, !PT ;  /* 0x000000040505a212 */ /* 0x000fe400078e3cff */
[----:B------:R-:W-:Y:S01]  /*13b30*/  ISETP.GE.AND P1, PT, R7, R2, PT ;  /* 0x000000020700720c */ /* 0x000fe20003f26270 */
[----:B------:R0:W-:Y:S01]  /*13b40*/  STL [R1+0x50], R7 ;  /* 0x0000500701007387 */ /* 0x0001e20000100800 */
[----:B------:R-:W-:Y:S01]  /*13b50*/  @!P2 LOP3.LUT R4, R5, R4, RZ, 0x3c, !PT ;  /* 0x000000040504a212 */ /* 0x000fe200078e3cff */
[----:B------:R-:W-:-:S03]  /*13b60*/  IMAD.MOV.U32 R13, RZ, RZ, R0 ;  /* 0x000000ffff0d7224 */ /* 0x000fc600078e0000 */
[----:B------:R-:W-:Y:S01]  /*13b70*/  @!P2 LOP3.LUT R5, R5, R4, RZ, 0x3c, !PT ;  /* 0x000000040505a212 */ /* 0x000fe200078e3cff */
[----:B------:R-:W-:-:S04]  /*13b80*/  IMAD.MOV.U32 R12, RZ, RZ, 0x3 ;  /* 0x00000003ff0c7424 */ /* 0x000fc800078e00ff */
[----:B------:R-:W-:Y:S01]  /*13b90*/  @!PT LDS RZ, [RZ] ;  /* 0x00000000fffff984 */ /* 0x000fe20000000800 */
[----:B------:R-:W-:Y:S01]  /*13ba0*/  @!PT LDS RZ, [RZ] ;  /* 0x00000000fffff984 */ /* 0x000fe20000000800 */
[----:B------:R-:W-:Y:S01]  /*13bb0*/  @!PT LDS RZ, [RZ] ;  /* 0x00000000fffff984 */ /* 0x000fe20000000800 */
[----:B------:R1:W-:Y:S01]  /*13bc0*/  @!P2 LDGSTS.E.BYPASS.LTC128B.128 [R9+0x18c00], desc[UR38][R4.64], !P0 ;  /* 0x18c000000409afae */ /* 0x0003e2000c101d66 */
[----:B0-----:R-:W-:-:S05]  /*13bd0*/  VIADD R7, R8, 0x30 ;  /* 0x0000003008077836 */ /* 0x001fca0000000000 */
[----:B------:R0:W-:Y:S01]  /*13be0*/  STL [R1+0x54], R7 ;  /* 0x0000540701007387 */ /* 0x0001e20000100800 */
[----:B-1----:R-:W-:-:S07]  /*13bf0*/  IMAD.MOV.U32 R4, RZ, RZ, R14 ;  /* 0x000000ffff047224 */ /* 0x002fce00078e000e */
[----:B0-----:R-:W-:Y:S05]  /*13c00*/  WARPSYNC.COLLECTIVE R15, `(.L_x_10279) ;  /* 0x000000000f087348 */ /* 0x001fea0003c00000 */
[----:B------:R1:W2:Y:S02]  /*13c10*/  SHFL.IDX P6, R14, R13, R12, R11 ;  /* 0x0000000c0d0e7389 */ /* 0x0002a400000c000b */
[----:B012---:R-:W-:Y:S01]  /*13c20*/  ENDCOLLECTIVE ;  /* 0x000000000000791b */ /* 0x007fe20003800000 */
.L_x_10279:
        /* <DEDUP_REMOVED lines=10> */
.L_x_10280:
[----:B------:R-:W-:Y:S01]  /*13cd0*/  @!PT LDS RZ, [RZ] ;  /* 0x00000000fffff984 */ /* 0x000fe20000000800 */
[----:B------:R-:W-:Y:S01]  /*13ce0*/  @!PT LDS RZ, [RZ] ;  /* 0x00000000fffff984 */ /* 0x000fe20000000800 */
[----:B------:R-:W-:Y:S01]  /*13cf0*/  @!PT LDS RZ, [RZ] ;  /* 0x00000000fffff984 */ /* 0x000fe20000000800 */
[----:B------:R0:W-:Y:S01]  /*13d00*/  @!P1 LDGSTS.E.BYPASS.LTC128B.128 [R9+0x19400], desc[UR38][R4.64], !P0 ;  /* 0x1940000004099fae */ /* 0x0001e2000c101d66 */
[----:B------:R-:W-:Y:S01]  /*13d10*/  ISETP.GE.AND P1, PT, R7, R2, PT ;  /* 0x000000020700720c */ /* 0x000fe20003f26270 */
[----:B------:R-:W-:-:S05]  /*13d20*/  VIADD R7, R8, 0x40 ;  /* 0x0000004008077836 */ /* 0x000fca0000000000 */
[----:B------:R1:W-:Y:S01]  /*13d30*/  STL [R1+0x60], R7 ;  /* 0x0000600701007387 */ /* 0x0003e20000100800 */
[----:B------:R-:W-:Y:S02]  /*13d40*/  IMAD.MOV.U32 R13, RZ, RZ, R0 ;  /* 0x000000ffff0d7224 */ /* 0x000fe400078e0000 */
[----:B------:R-:W-:Y:S02]  /*13d50*/  IMAD.MOV.U32 R12, RZ, RZ, 0x4 ;  /* 0x00000004ff0c7424 */ /* 0x000fe400078e00ff */
[----:B0-----:R-:W-:-:S07]  /*13d60*/  IMAD.MOV.U32 R4, RZ, RZ, R14 ;  /* 0x000000ffff047224 */ /* 0x001fce00078e000e */
[----:B-1----:R-:W-:Y:S05]  /*13d70*/  WARPSYNC.COLLECTIVE R15, `(.L_x_10281) ;  /* 0x000000000f087348 */ /* 0x002fea0003c00000 */
[----:B------:R0:W2:Y:S02]  /*13d80*/  SHFL.IDX P6, R14, R13, R12, R11 ;  /* 0x0000000c0d0e7389 */ /* 0x0000a400000c000b */
[----:B012---:R-:W-:Y:S01]  /*13d90*/  ENDCOLLECTIVE ;  /* 0x000000000000791b */ /* 0x007fe20003800000 */
.L_x_10281:
        /* <DEDUP_REMOVED lines=10> */
.L_x_10282:
        /* <DEDUP_REMOVED lines=13> */
.L_x_10283:
        /* <DEDUP_REMOVED lines=10> */
.L_x_10284:
        /* <DEDUP_REMOVED lines=13> */
.L_x_10285:
        /* <DEDUP_REMOVED lines=10> */
.L_x_10286:
        /* <DEDUP_REMOVED lines=11> */
.L_x_10287:
        /* <DEDUP_REMOVED lines=10> */
.L_x_10288:
[----:B------:R-:W-:Y:S01]  /*14270*/  @!PT LDS RZ, [RZ] ;  /* 0x00000000fffff984 */ /* 0x000fe20000000800 */
[----:B------:R-:W-:Y:S01]  /*14280*/  @!PT LDS RZ, [RZ] ;  /* 0x00000000fffff984 */ /* 0x000fe20000000800 */
[----:B------:R-:W-:Y:S01]  /*14290*/  @!PT LDS RZ, [RZ] ;  /* 0x00000000fffff984 */ /* 0x000fe20000000800 */
[----:B------:R1:W-:Y:S01]  /*142a0*/  @!P1 LDGSTS.E.BYPASS.LTC128B.128 [R9+0x1b400], desc[UR38][R4.64], !P0 ;  /* 0x1b40000004099fae */ /* 0x0003e2000c101d66 */
[----:B------:R-:W-:Y:S01]  /*142b0*/  IMAD.MOV.U32 R3, RZ, RZ, R14 ;  /* 0x000000ffff037224 */ /* 0x000fe200078e000e */
[----:B------:R-:W-:Y:S06]  /*142c0*/  BRA `(.L_x_10289) ;  /* 0xffffffa800d87947 */ /* 0x000fec000383ffff */
.L_x_10169:
[----:B------:R-:W2:Y:S04]  /*142d0*/  LDL.LU R3, [R1+0x38] ;  /* 0x0000380001037983 */ /* 0x000ea80000300800 */
[----:B------:R-:W3:Y:S04]  /*142e0*/  LDL.LU R15, [R1+0x4] ;  /* 0x00000400010f7983 */ /* 0x000ee80000300800 */
[----:B------:R-:W4:Y:S04]  /*142f0*/  LDL.LU R14, [R1+0x44] ;  /* 0x00004400010e7983 */ /* 0x000f280000300800 */
[----:B------:R-:W5:Y:S04]  /*14300*/  LDL.LU R13, [R1+0x50] ;  /* 0x00005000010d7983 */ /* 0x000f680000300800 */
[----:B------:R-:W5:Y:S04]  /*14310*/  LDL.LU R12, [R1+0x54] ;  /* 0x00005400010c7983 */ /* 0x000f680000300800 */
[----:B------:R-:W5:Y:S04]  /*14320*/  LDL.LU R11, [R1+0x60] ;  /* 0x00006000010b7983 */ /* 0x000f680000300800 */
[----:B------:R-:W5:Y:S04]  /*14330*/  LDL.LU R10, [R1+0x64] ;  /* 0x00006400010a7983 */ /* 0x000f680000300800 */
[----:B------:R-:W5:Y:S04]  /*14340*/  LDL.LU R6, [R1+0x68] ;  /* 0x0000680001067983 */ /* 0x000f680000300800 */
[----:B------:R-:W5:Y:S01]  /*14350*/  LDL.LU R9, [R1+0x14] ;  /* 0x0000140001097983 */ /* 0x000f620000300800 */
[----:B------:R-:W-:Y:S01]  /*14360*/  BSSY B0, `(.L_x_10290) ;  /* 0x000001b000007945 */ /* 0x000fe20003800000 */
[----:B--2---:R-:W-:-:S05]  /*14370*/  IMAD R3, R3, R7, RZ ;  /* 0x0000000703037224 */ /* 0x004fca00078e02ff */
[-C--:B---3--:R-:W-:Y:S01]  /*14380*/  ISETP.GE.AND P4, PT, R15, R3.reuse, PT ;  /* 0x000000030f00720c */ /* 0x088fe20003f86270 */
[----:B------:R-:W-:Y:S01]  /*14390*/  IMAD.MOV.U32 R15, RZ, RZ, -0x1 ;  /* 0xffffffffff0f7424 */ /* 0x000fe200078e00ff */
[-C--:B----4-:R-:W-:Y:S02]  /*143a0*/  ISETP.GE.AND P5, PT, R14, R3.reuse, PT ;  /* 0x000000030e00720c */ /* 0x090fe40003fa6270 */
[----:B-----5:R-:W-:Y:S01]  /*143b0*/  ISETP.GE.AND P6, PT, R13, R3, PT ;  /* 0x000000030d00720c */ /* 0x020fe20003fc6270 */
[----:B------:R-:W-:Y:S01]  /*143c0*/  IMAD.MOV.U32 R13, RZ, RZ, R0 ;  /* 0x000000ffff0d7224 */ /* 0x000fe200078e0000 */
[----:B------:R-:W-:-:S07]  /*143d0*/  LOP3.LUT R9, R9, 0xffffffef, RZ, 0xc0, !PT ;  /* 0xffffffef09097812 */ /* 0x000fce00078ec0ff */
[----:B------:R-:W-:Y:S02]  /*143e0*/  @P4 LOP3.LUT R9, R9, 0x10, RZ, 0xfc, !PT ;  /* 0x0000001009094812 */ /* 0x000fe400078efcff */
[----:B------:R-:W-:Y:S01]  /*143f0*/  ISETP.GE.AND P4, PT, R12, R3, PT ;  /* 0x000000030c00720c */ /* 0x000fe20003f86270 */
[----:B------:R-:W-:Y:S01]  /*14400*/  IMAD.MOV.U32 R12, RZ, RZ, RZ ;  /* 0x000000ffff0c7224 */ /* 0x000fe200078e00ff */
[----:B------:R-:W-:-:S04]  /*14410*/  LOP3.LUT R9, R9, 0xfffffff7, RZ, 0xc0, !PT ;  /* 0xfffffff709097812 */ /* 0x000fc800078ec0ff */
[----:B------:R-:W-:Y:S02]  /*14420*/  @P5 LOP3.LUT R9, R9, 0x8, RZ, 0xfc, !PT ;  /* 0x0000000809095812 */ /* 0x000fe400078efcff */
[----:B------:R-:W-:Y:S01]  /*14430*/  ISETP.GE.AND P5, PT, R11, R3, PT ;  /* 0x000000030b00720c */ /* 0x000fe20003fa6270 */
[----:B------:R-:W-:Y:S01]  /*14440*/  IMAD.MOV.U32 R11, RZ, RZ, 0x181f ;  /* 0x0000181fff0b7424 */ /* 0x000fe200078e00ff */
[----:B------:R-:W-:-:S04]  /*14450*/  LOP3.LUT R9, R9, 0xfffffffb, RZ, 0xc0, !PT ;  /* 0xfffffffb09097812 */ /* 0x000fc800078ec0ff */
[----:B------:R-:W-:Y:S02]  /*14460*/  @P6 LOP3.LUT R9, R9, 0x4, RZ, 0xfc, !PT ;  /* 0x0000000409096812 */ /* 0x000fe400078efcff */
[----:B------:R-:W-:Y:S02]  /*14470*/  ISETP.GE.AND P6, PT, R10, R3, PT ;  /* 0x000000030a00720c */ /* 0x000fe40003fc6270 */
[----:B------:R-:W-:-:S04]  /*14480*/  LOP3.LUT R9, R9, 0xfffffffd, RZ, 0xc0, !PT ;  /* 0xfffffffd09097812 */ /* 0x000fc800078ec0ff */
[----:B------:R-:W-:Y:S02]  /*14490*/  @P4 LOP3.LUT R9, R9, 0x2, RZ, 0xfc, !PT ;  /* 0x0000000209094812 */ /* 0x000fe400078efcff */
[----:B------:R-:W-:Y:S02]  /*144a0*/  ISETP.GE.AND P4, PT, R6, R3, PT ;  /* 0x000000030600720c */ /* 0x000fe40003f86270 */
[----:B------:R-:W-:-:S04]  /*144b0*/  LOP3.LUT R9, R9, 0xffffffdf, RZ, 0xc0, !PT ;  /* 0xffffffdf09097812 */ /* 0x000fc800078ec0ff */
[----:B------:R-:W-:-:S05]  /*144c0*/  @P6 LOP3.LUT R9, R9, 0x20, RZ, 0xfc, !PT ;  /* 0x0000002009096812 */ /* 0x000fca00078efcff */
[----:B------:R0:W-:Y:S02]  /*144d0*/  STL [R1+0x14], R9 ;  /* 0x0000140901007387 */ /* 0x0001e40000100800 */
[----:B0-----:R-:W-:Y:S05]  /*144e0*/  WARPSYNC.COLLECTIVE R15, `(.L_x_10291) ;  /* 0x000000000f087348 */ /* 0x001fea0003c00000 */
[----:B------:R1:W2:Y:S02]  /*144f0*/  SHFL.IDX P6, R14, R13, R12, R11 ;  /* 0x0000000c0d0e7389 */ /* 0x0002a400000c000b */
[----:B012---:R-:W-:Y:S01]  /*14500*/  ENDCOLLECTIVE ;  /* 0x000000000000791b */ /* 0x007fe20003800000 */
.L_x_10291:
[----:B------:R-:W-:Y:S05]  /*14510*/  BSYNC B0 ;  /* 0x0000000000007941 */ /* 0x000fea0003800000 */
.L_x_10290:
[----:B------:R0:W5:Y:S04]  /*14520*/  LDL.LU R9, [R1+0x14] ;  /* 0x0000140001097983 */ /* 0x0001680000300800 */
[----:B------:R0:W5:Y:S01]  /*14530*/  LDL R7, [R1+0x10] ;  /* 0x0000100001077983 */ /* 0x0001620000100800 */
[----:B------:R-:W-:Y:S02]  /*14540*/  IMAD.MOV.U32 R13, RZ, RZ, R2 ;  /* 0x000000ffff0d7224 */ /* 0x000fe400078e0002 */
[----:B------:R-:W-:Y:S02]  /*14550*/  IMAD.MOV.U32 R12, RZ, RZ, RZ ;  /* 0x000000ffff0c7224 */ /* 0x000fe400078e00ff */
[----:B------:R-:W-:Y:S02]  /*14560*/  IMAD.MOV.U32 R11, RZ, RZ, 0x181f ;  /* 0x0000181fff0b7424 */ /* 0x000fe400078e00ff */
[----:B------:R-:W-:-:S02]  /*14570*/  IMAD.MOV.U32 R15, RZ, RZ, -0x1 ;  /* 0xffffffffff0f7424 */ /* 0x000fc400078e00ff */
[----:B0-----:R-:W-:-:S07]  /*14580*/  IMAD.MOV.U32 R4, RZ, RZ, R14 ;  /* 0x000000ffff047224 */ /* 0x001fce00078e000e */
[----:B-----5:R-:W-:Y:S05]  /*14590*/  WARPSYNC.COLLECTIVE R15, `(.L_x_10292) ;  /* 0x000000000f087348 */ /* 0x020fea0003c00000 */
[----:B------:R0:W1:Y:S02]  /*145a0*/  SHFL.IDX P6, R14, R13, R12, R11 ;  /* 0x0000000c0d0e7389 */ /* 0x00006400000c000b */
[----:B01---5:R-:W-:Y:S01]  /*145b0*/  ENDCOLLECTIVE ;  /* 0x000000000000791b */ /* 0x023fe20003800000 */
.L_x_10292:
[----:B------:R-:W-:Y:S02]  /*145c0*/  IMAD.MOV.U32 R13, RZ, RZ, R0 ;  /* 0x000000ffff0d7224 */ /* 0x000fe400078e0000 */
[----:B------:R-:W-:Y:S02]  /*145d0*/  IMAD.MOV.U32 R12, RZ, RZ, 0x1 ;  /* 0x00000001ff0c7424 */ /* 0x000fe400078e00ff */
[----:B------:R-:W-:Y:S01]  /*145e0*/  IMAD.MOV.U32 R5, RZ, RZ, R14 ;  /* 0x000000ffff057224 */ /* 0x000fe200078e000e */
[----:B------:R-:W-:-:S04]  /*145f0*/  LOP3.LUT R9, R9, 0xfffffeff, RZ, 0xc0, !PT ;  /* 0xfffffeff09097812 */ /* 0x000fc800078ec0ff */
[----:B------:R-:W-:-:S04]  /*14600*/  @P5 LOP3.LUT R9, R9, 0x100, RZ, 0xfc, !PT ;  /* 0x0000010009095812 */ /* 0x000fc800078efcff */
[C---:B------:R-:W-:Y:S02]  /*14610*/  LOP3.LUT P5, RZ, R9.reuse, 0x10, RZ, 0xc0, !PT ;  /* 0x0000001009ff7812 */ /* 0x040fe400078ac0ff */
[----:B------:R-:W-:-:S04]  /*14620*/  LOP3.LUT R9, R9, 0xffffff7f, RZ, 0xc0, !PT ;  /* 0xffffff7f09097812 */ /* 0x000fc800078ec0ff */
[----:B------:R-:W-:-:S04]  /*14630*/  @P4 LOP3.LUT R9, R9, 0x80, RZ, 0xfc, !PT ;  /* 0x0000008009094812 */ /* 0x000fc800078efcff */
[----:B------:R-:W-:Y:S01]  /*14640*/  LOP3.LUT P4, RZ, R9, 0x8, RZ, 0xc0, !PT ;  /* 0x0000000809ff7812 */ /* 0x000fe2000788c0ff */
[----:B------:R0:W-:Y:S02]  /*14650*/  STL [R1+0x14], R9 ;  /* 0x0000140901007387 */ /* 0x0001e40000100800 */
[----:B------:R-:W-:-:S05]  /*14660*/  @!P5 LEA R5, P6, R8, R5, 0x1 ;  /* 0x000000050805d211 */ /* 0x000fca00078c08ff */
[----:B------:R-:W-:-:S05]  /*14670*/  @!P5 IMAD.X R4, RZ, RZ, R4, P6 ;  /* 0x000000ffff04d224 */ /* 0x000fca00030e0604 */
[----:B0-----:R-:W-:-:S07]  /*14680*/  @!P5 LOP3.LUT R5, R5, R4, RZ, 0x3c, !PT ;  /* 0x000000040505d212 */ /* 0x001fce00078e3cff */
[----:B------:R-:W-:Y:S05]  /*14690*/  WARPSYNC.COLLECTIVE R15, `(.L_x_10293) ;  /* 0x000000000f087348 */ /* 0x000fea0003c00000 */
[----:B------:R0:W1:Y:S02]  /*146a0*/  SHFL.IDX P6, R14, R13, R12, R11 ;  /* 0x0000000c0d0e7389 */ /* 0x00006400000c000b */
[----:B01----:R-:W-:Y:S01]  /*146b0*/  ENDCOLLECTIVE ;  /* 0x000000000000791b */ /* 0x003fe20003800000 */
.L_x_10293:
[----:B------:R-:W-:-:S04]  /*146c0*/  @!P5 LOP3.LUT R4, R5, R4, RZ, 0x3c, !PT ;  /* 0x000000040504d212 */ /* 0x000fc800078e3cff */
[----:B------:R-:W-:-:S05]  /*146d0*/  @!P5 LOP3.LUT R5, R5, R4, RZ, 0x3c, !PT ;  /* 0x000000040505d212 */ /* 0x000fca00078e3cff */
[----:B------:R-:W-:Y:S01]  /*146e0*/  @!PT LDS RZ, [RZ] ;  /* 0x00000000fffff984 */ /* 0x000fe20000000800 */
[----:B------:R-:W-:Y:S01]  /*146f0*/  @!PT LDS RZ, [RZ] ;  /* 0x00000000fffff984 */ /* 0x000fe20000000800 */
[----:B------:R-:W-:Y:S01]  /*14700*/  @!PT LDS RZ, [RZ] ;  /* 0x00000000fffff984 */ /* 0x000fe20000000800 */
[----:B------:R0:W-:Y:S01]  /*14710*/  @!P5 LDGSTS.E.BYPASS.LTC128B.128 [R7+0x22400], desc[UR38][R4.64], !P3 ;  /* 0x224000000407dfae */ /* 0x0001e2000d901d66 */
[----:B------:R-:W-:-:S03]  /*14720*/  IMAD.MOV.U32 R13, RZ, RZ, R2 ;  /* 0x000000ffff0d7224 */ /* 0x000fc600078e0002 */
[----:B------:R0:W-:Y:S04]  /*14730*/  @!P5 LDGSTS.E.BYPASS.LTC128B.128 [R7+0x26400], desc[UR38][R4.64+0x80], !P2 ;  /* 0x264000800407dfae */ /* 0x0001e8000d101d66 */
[----:B------:R0:W-:Y:S04]  /*14740*/  @!P5 LDGSTS.E.BYPASS.LTC128B.128 [R7+0x2a400], desc[UR38][R4.64+0x100], !P1 ;  /* 0x2a4001000407dfae */ /* 0x0001e8000c901d66 */
[----:B------:R0:W-:Y:S01]  /*14750*/  @!P5 LDGSTS.E.BYPASS.LTC128B.128 [R7+0x2e400], desc[UR38][R4.64+0x180], !P0 ;  /* 0x2e4001800407dfae */ /* 0x0001e2000c101d66 */
[----:B------:R-:W-:Y:S01]  /*14760*/  IMAD.MOV.U32 R6, RZ, RZ, R14 ;  /* 0x000000ffff067224 */ /* 0x000fe200078e000e */
[----:B------:R-:W-:-:S13]  /*14770*/  LOP3.LUT P5, RZ, R9, 0x4, RZ, 0xc0, !PT ;  /* 0x0000000409ff7812 */ /* 0x000fda00078ac0ff */
[----:B0-----:R-:W-:Y:S05]  /*14780*/  WARPSYNC.COLLECTIVE R15, `(.L_x_10294) ;  /* 0x000000000f087348 */ /* 0x001fea0003c00000 */
[----:B------:R1:W2:Y:S02]  /*14790*/  SHFL.IDX P6, R14, R13, R12, R11 ;  /* 0x0000000c0d0e7389 */ /* 0x0002a400000c000b */
[----:B012---:R-:W-:Y:S01]  /*147a0*/  ENDCOLLECTIVE ;  /* 0x000000000000791b */ /* 0x007fe20003800000 */
.L_x_10294:
        /* <DEDUP_REMOVED lines=8> */
[----:B------:R0:W-:Y:S03]  /*14830*/  @!P4 LDGSTS.E.BYPASS.LTC128B.128 [R7+0x22c00], desc[UR38][R4.64], !P3 ;  /* 0x22c000000407cfae */ /* 0x0001e6000d901d66 */
[----:B0-----:R-:W-:Y:S05]  /*14840*/  WARPSYNC.COLLECTIVE R15, `(.L_x_10295) ;  /* 0x000000000f087348 */ /* 0x001fea0003c00000 */
[----:B------:R1:W2:Y:S02]  /*14850*/  SHFL.IDX P6, R14, R13, R12, R11 ;  /* 0x0000000c0d0e7389 */ /* 0x0002a400000c000b */
[----:B012---:R-:W-:Y:S01]  /*14860*/  ENDCOLLECTIVE ;  /* 0x000000000000791b */ /* 0x007fe20003800000 */
.L_x_10295:
[----:B------:R-:W-:Y:S01]  /*14870*/  @!PT LDS RZ, [RZ] ;  /* 0x00000000fffff984 */ /* 0x000fe20000000800 */
[----:B------:R-:W-:Y:S01]  /*14880*/  @!PT LDS RZ, [RZ] ;  /* 0x00000000fffff984 */ /* 0x000fe20000000800 */
[----:B------:R-:W-:Y:S01]  /*14890*/  @!PT LDS RZ, [RZ] ;  /* 0x00000000fffff984 */ /* 0x000fe20000000800 */
[----:B------:R0:W-:Y:S04]  /*148a0*/  @!P4 LDGSTS.E.BYPASS.LTC128B.128 [R7+0x26c00], desc[UR38][R4.64+0x80], !P2 ;  /* 0x26c000800407cfae */ /* 0x0001e8000d101d66 */
[----:B------:R0:W-:Y:S04]  /*148b0*/  @!P4 LDGSTS.E.BYPASS.LTC128B.128 [R7+0x2ac00], desc[UR38][R4.64+0x100], !P1 ;  /* 0x2ac001000407cfae */ /* 0x0001e8000c901d66 */
[----:B------:R0:W-:Y:S01]  /*148c0*/  @!P4 LDGSTS.E.BYPASS.LTC128B.128 [R7+0x2ec00], desc[UR38][R4.64+0x180], !P0 ;  /* 0x2ec001800407cfae */ /* 0x0001e2000c101d66 */
[----:B------:R-:W-:Y:S01]  /*148d0*/  LOP3.LUT P4, RZ, R9, 0x2, RZ, 0xc0, !PT ;  /* 0x0000000209ff7812 */ /* 0x000fe2000788c0ff */
[----:B------:R-:W-:-:S02]  /*148e0*/  IMAD.MOV.U32 R13, RZ, RZ, R2 ;  /* 0x000000ffff0d7224 */ /* 0x000fc400078e0002 */
[----:B------:R-:W-:-:S10]  /*148f0*/  IMAD.MOV.U32 R6, RZ, RZ, R14 ;  /* 0x000000ffff067224 */ /* 0x000fd400078e000e */
[----:B0-----:R-:W-:Y:S05]  /*14900*/  WARPSYNC.COLLECTIVE R15, `(.L_x_10296) ;  /* 0x000000000f087348 */ /* 0x001fea0003c00000 */
[----:B------:R1:W2:Y:S02]  /*14910*/  SHFL.IDX P6, R14, R13, R12, R11 ;  /* 0x0000000c0d0e7389 */ /* 0x0002a400000c000b */
[----:B012---:R-:W-:Y:S01]  /*14920*/  ENDCOLLECTIVE ;  /* 0x000000000000791b */ /* 0x007fe20003800000 */
.L_x_10296:
        /* <DEDUP_REMOVED lines=12> */
.L_x_10297:
        /* <DEDUP_REMOVED lines=12> */
.L_x_10298:
        /* <DEDUP_REMOVED lines=12> */
.L_x_10299:
        /* <DEDUP_REMOVED lines=12> */
.L_x_10300:
        /* <DEDUP_REMOVED lines=12> */
.L_x_10301:
[----:B------:R-:W-:Y:S01]  /*14cf0*/  @!PT LDS RZ, [RZ] ;  /* 0x00000000fffff984 */ /* 0x000fe20000000800 */
[----:B------:R-:W-:Y:S01]  /*14d00*/  @!PT LDS RZ, [RZ] ;  /* 0x00000000fffff984 */ /* 0x000fe20000000800 */
[----:B------:R-:W-:Y:S01]  /*14d10*/  @!PT LDS RZ, [RZ] ;  /* 0x00000000fffff984 */ /* 0x000fe20000000800 */
[----:B------:R0:W-:Y:S04]  /*14d20*/  @!P5 LDGSTS.E.BYPASS.LTC128B.128 [R7+0x28400], desc[UR38][R4.64+0x80], !P2 ;  /* 0x284000800407dfae */ /* 0x0001e8000d101d66 */
[----:B------:R0:W-:Y:S04]  /*14d30*/  @!P5 LDGSTS.E.BYPASS.LTC128B.128 [R7+0x2c400], desc[UR38][R4.64+0x100], !P1 ;  /* 0x2c4001000407dfae */ /* 0x0001e8000c901d66 */
[----:B------:R0:W-:Y:S01]  /*14d40*/  @!P5 LDGSTS.E.BYPASS.LTC128B.128 [R7+0x30400], desc[UR38][R4.64+0x180], !P0 ;  /* 0x304001800407dfae */ /* 0x0001e2000c101d66 */
[----:B------:R-:W-:Y:S02]  /*14d50*/  IMAD.MOV.U32 R13, RZ, RZ, R2 ;  /* 0x000000ffff0d7224 */ /* 0x000fe400078e0002 */
[----:B------:R-:W-:-:S07]  /*14d60*/  IMAD.MOV.U32 R6, RZ, RZ, R14 ;  /* 0x000000ffff067224 */ /* 0x000fce00078e000e */
[----:B0-----:R-:W-:Y:S05]  /*14d70*/  WARPSYNC.COLLECTIVE R15, `(.L_x_10302) ;  /* 0x000000000f087348 */ /* 0x001fea0003c00000 */
[----:B------:R1:W2:Y:S02]  /*14d80*/  SHFL.IDX P6, R14, R13, R12, R11 ;  /* 0x0000000c0d0e7389 */ /* 0x0002a400000c000b */
[----:B012---:R-:W-:Y:S01]  /*14d90*/  ENDCOLLECTIVE ;  /* 0x000000000000791b */ /* 0x007fe20003800000 */
.L_x_10302:
[----:B------:R-:W-:Y:S02]  /*14da0*/  IMAD.MOV.U32 R13, RZ, RZ, R0 ;  /* 0x000000ffff0d7224 */ /* 0x000fe400078e0000 */
[----:B------:R-:W-:Y:S01]  /*14db0*/  IMAD.MOV.U32 R12, RZ, RZ, 0x6 ;  /* 0x00000006ff0c7424 */ /* 0x000fe200078e00ff */
[----:B------:R-:W-:Y:S01]  /*14dc0*/  LOP3.LUT P6, RZ, R9, 0x20, RZ, 0xc0, !PT ;  /* 0x0000002009ff7812 */ /* 0x000fe200078cc0ff */
[----:B------:R-:W-:-:S12]  /*14dd0*/  IMAD.MOV.U32 R4, RZ, RZ, R14 ;  /* 0x000000ffff047224 */ /* 0x000fd800078e000e */
        /* <DEDUP_REMOVED lines=12> */
.L_x_10303:
[----:B------:R-:W-:Y:S02]  /*14ea0*/  IMAD.MOV.U32 R13, RZ, RZ, R2 ;  /* 0x000000ffff0d7224 */ /* 0x000fe400078e0002 */
[----:B------:R-:W-:-:S07]  /*14eb0*/  IMAD.MOV.U32 R6, RZ, RZ, R14 ;  /* 0x000000ffff067224 */ /* 0x000fce00078e000e */
[----:B------:R-:W-:Y:S05]  /*14ec0*/  WARPSYNC.COLLECTIVE R15, `(.L_x_10304) ;  /* 0x000000000f087348 */ /* 0x000fea0003c00000 */
[----:B------:R0:W1:Y:S02]  /*14ed0*/  SHFL.IDX P6, R14, R13, R12, R11 ;  /* 0x0000000c0d0e7389 */ /* 0x00006400000c000b */
[----:B01----:R-:W-:Y:S01]  /*14ee0*/  ENDCOLLECTIVE ;  /* 0x000000000000791b */ /* 0x003fe20003800000 */
.L_x_10304:
[----:B------:R-:W-:Y:S02]  /*14ef0*/  IMAD.MOV.U32 R13, RZ, RZ, R0 ;  /* 0x000000ffff0d7224 */ /* 0x000fe400078e0000 */
[----:B------:R-:W-:Y:S02]  /*14f00*/  IMAD.MOV.U32 R12, RZ, RZ, 0x7 ;  /* 0x00000007ff0c7424 */ /* 0x000fe400078e00ff */
[----:B------:R-:W-:-:S07]  /*14f10*/  IMAD.MOV.U32 R4, RZ, RZ, R14 ;  /* 0x000000ffff047224 */ /* 0x000fce00078e000e */
[----:B------:R-:W-:Y:S05]  /*14f20*/  WARPSYNC.COLLECTIVE R15, `(.L_x_10305) ;  /* 0x000000000f087348 */ /* 0x000fea0003c00000 */
[----:B------:R0:W1:Y:S02]  /*14f30*/  SHFL.IDX P6, R14, R13, R12, R11 ;  /* 0x0000000c0d0e7389 */ /* 0x00006400000c000b */
[----:B01----:R-:W-:Y:S01]  /*14f40*/  ENDCOLLECTIVE ;  /* 0x000000000000791b */ /* 0x003fe20003800000 */
.L_x_10305:
[----:B------:R-:W-:-:S05]  /*14f50*/  @!P4 LEA R4, P5, R8, R4, 0x1 ;  /* 0x000000040804c211 */ /* 0x000fca00078a08ff */
[----:B------:R-:W-:-:S05]  /*14f60*/  @!P4 IMAD.X R5, RZ, RZ, R6, P5 ;  /* 0x000000ffff05c224 */ /* 0x000fca00028e0606 */
[----:B------:R-:W-:Y:S01]  /*14f70*/  @!PT LDS RZ, [RZ] ;  /* 0x00000000fffff984 */ /* 0x000fe20000000800 */
[----:B------:R-:W-:Y:S01]  /*14f80*/  @!PT LDS RZ, [RZ] ;  /* 0x00000000fffff984 */ /* 0x000fe20000000800 */
[----:B------:R-:W-:Y:S01]  /*14f90*/  @!PT LDS RZ, [RZ] ;  /* 0x00000000fffff984 */ /* 0x000fe20000000800 */
[----:B------:R0:W-:Y:S01]  /*14fa0*/  @!P4 LDGSTS.E.BYPASS.LTC128B.128 [R7+0x25400], desc[UR38][R4.64], !P3 ;  /* 0x254000000407cfae */ /* 0x0001e2000d901d66 */
[----:B------:R-:W-:-:S03]  /*14fb0*/  IMAD.MOV.U32 R13, RZ, RZ, R2 ;  /* 0x000000ffff0d7224 */ /* 0x000fc600078e0002 */
[----:B------:R0:W-:Y:S04]  /*14fc0*/  @!P4 LDGSTS.E.BYPASS.LTC128B.128 [R7+0x29400], desc[UR38][R4.64+0x80], !P2 ;  /* 0x294000800407cfae */ /* 0x0001e8000d101d66 */
[----:B------:R0:W-:Y:S01]  /*14fd0*/  @!P4 LDGSTS.E.BYPASS.LTC128B.128 [R7+0x2d400], desc[UR38][R4.64+0x100], !P1 ;  /* 0x2d4001000407cfae */ /* 0x0001e2000c901d66 */
[----:B------:R-:W-:-:S03]  /*14fe0*/  IMAD.MOV.U32 R6, RZ, RZ, R14 ;  /* 0x000000ffff067224 */ /* 0x000fc600078e000e */
[----:B------:R0:W-:Y:S04]  /*14ff0*/  @!P4 LDGSTS.E.BYPASS.LTC128B.128 [R7+0x31400], desc[UR38][R4.64+0x180], !P0 ;  /* 0x314001800407cfae */ /* 0x0001e8000c101d66 */
[----:B0-----:R-:W-:Y:S05]  /*15000*/  WARPSYNC.COLLECTIVE R15, `(.L_x_10306) ;  /* 0x000000000f087348 */ /* 0x001fea0003c00000 */
[----:B------:R1:W2:Y:S02]  /*15010*/  SHFL.IDX P6, R14, R13, R12, R11 ;  /* 0x0000000c0d0e7389 */ /* 0x0002a400000c000b */
[----:B012---:R-:W-:Y:S01]  /*15020*/  ENDCOLLECTIVE ;  /* 0x000000000000791b */ /* 0x007fe20003800000 */
.L_x_10306:
[----:B------:R-:W-:Y:S01]  /*15030*/  IMAD.MOV.U32 R2, RZ, RZ, R14 ;  /* 0x000000ffff027224 */ /* 0x000fe200078e000e */
[----:B------:R-:W-:Y:S06]  /*15040*/  BRA `(.L_x_10307) ;  /* 0xffffffa8004c7947 */ /* 0x000fec000383ffff */
.L_x_10174:
[----:B0-----:R0:W1:Y:S02]  /*15050*/  SYNCS.PHASECHK.TRANS64.TRYWAIT P0, [R18+URZ+0x32420], R0 ;  /* 0x03242000120075a7 */ /* 0x001064000800017f */
[----:B-1----:R-:W-:Y:S05]  /*15060*/  @!P0 NANOSLEEP.SYNCS 0x989680 ;  /* 0x009896800000895d */ /* 0x002fea0003900000 */
[----:B------:R-:W1:Y:S02]  /*15070*/  @!P0 SYNCS.PHASECHK.TRANS64 P0, [R18+URZ+0x32420], R0 ;  /* 0x03242000120085a7 */ /* 0x000e64000800007f */
[----:B-1----:R-:W-:Y:S05]  /*15080*/  @!P0 BRA `(.L_x_10174) ;  /* 0xfffffffc00f08947 */ /* 0x002fea000383ffff */
[----:B------:R-:W-:Y:S05]  /*15090*/  BRA `(.L_x_10308) ;  /* 0xffffffa800c47947 */ /* 0x000fea000383ffff */
.L_x_10178:
[----:B0-----:R0:W1:Y:S02]  /*150a0*/  SYNCS.PHASECHK.TRANS64.TRYWAIT P0, [R2+URZ+0x32460], R0 ;  /* 0x03246000020075a7 */ /* 0x001064000800017f */
[----:B-1----:R-:W-:Y:S05]  /*150b0*/  @!P0 NANOSLEEP.SYNCS 0x989680 ;  /* 0x009896800000895d */ /* 0x002fea0003900000 */
[----:B------:R-:W1:Y:S02]  /*150c0*/  @!P0 SYNCS.PHASECHK.TRANS64 P0, [R2+URZ+0x32460], R0 ;  /* 0x03246000020085a7 */ /* 0x000e64000800007f */
[----:B-1----:R-:W-:Y:S05]  /*150d0*/  @!P0 BRA `(.L_x_10178) ;  /* 0xfffffffc00f08947 */ /* 0x002fea000383ffff */
[----:B------:R-:W-:Y:S05]  /*150e0*/  BRA `(.L_x_10309) ;  /* 0xffffffa800e87947 */ /* 0x000fea000383ffff */
.L_x_10193:
[----:B-1----:R1:W2:Y:S02]  /*150f0*/  SYNCS.PHASECHK.TRANS64.TRYWAIT P0, [R2+URZ+0x32440], R6 ;  /* 0x03244006020075a7 */ /* 0x0022a4000800017f */
[----:B--2---:R-:W-:Y:S05]  /*15100*/  @!P0 NANOSLEEP.SYNCS 0x989680 ;  /* 0x009896800000895d */ /* 0x004fea0003900000 */
[----:B------:R-:W2:Y:S02]  /*15110*/  @!P0 SYNCS.PHASECHK.TRANS64 P0, [R2+URZ+0x32440], R6 ;  /* 0x03244006020085a7 */ /* 0x000ea4000800007f */
[----:B--2---:R-:W-:Y:S05]  /*15120*/  @!P0 BRA `(.L_x_10193) ;  /* 0xfffffffc00f08947 */ /* 0x004fea000383ffff */
[----:B------:R-:W-:Y:S05]  /*15130*/  BRA `(.L_x_10310) ;  /* 0xffffffb400087947 */ /* 0x000fea000383ffff */
.L_x_10198:
[----:B0-----:R0:W2:Y:S02]  /*15140*/  SYNCS.PHASECHK.TRANS64.TRYWAIT P0, [R2+URZ+0x32460], R6 ;  /* 0x03246006020075a7 */ /* 0x0010a4000800017f */
[----:B--2---:R-:W-:Y:S05]  /*15150*/  @!P0 NANOSLEEP.SYNCS 0x989680 ;  /* 0x009896800000895d */ /* 0x004fea0003900000 */
[----:B------:R-:W2:Y:S02]  /*15160*/  @!P0 SYNCS.PHASECHK.TRANS64 P0, [R2+URZ+0x32460], R6 ;  /* 0x03246006020085a7 */ /* 0x000ea4000800007f */
[----:B--2---:R-:W-:Y:S05]  /*15170*/  @!P0 BRA `(.L_x_10198) ;  /* 0xfffffffc00f08947 */ /* 0x004fea000383ffff */
[----:B------:R-:W-:Y:S05]  /*15180*/  BRA `(.L_x_10311) ;  /* 0xffffffb400847947 */ /* 0x000fea000383ffff */
.L_x_10209:
[----:B-1----:R1:W2:Y:S02]  /*15190*/  SYNCS.PHASECHK.TRANS64.TRYWAIT P0, [R2+URZ+0x32440], R3 ;  /* 0x03244003020075a7 */ /* 0x0022a4000800017f */
[----:B--2---:R-:W-:Y:S05]  /*151a0*/  @!P0 NANOSLEEP.SYNCS 0x989680 ;  /* 0x009896800000895d */ /* 0x004fea0003900000 */
[----:B------:R-:W2:Y:S02]  /*151b0*/  @!P0 SYNCS.PHASECHK.TRANS64 P0, [R2+URZ+0x32440], R3 ;  /* 0x03244003020085a7 */ /* 0x000ea4000800007f */
[----:B--2---:R-:W-:Y:S05]  /*151c0*/  @!P0 BRA `(.L_x_10209) ;  /* 0xfffffffc00f08947 */ /* 0x004fea000383ffff */
[----:B------:R-:W-:Y:S05]  /*151d0*/  BRA `(.L_x_10312) ;  /* 0xffffffbc00707947 */ /* 0x000fea000383ffff */
.L_x_10214:
[----:B--2---:R2:W3:Y:S02]  /*151e0*/  SYNCS.PHASECHK.TRANS64.TRYWAIT P0, [R2+URZ+0x32460], R3 ;  /* 0x03246003020075a7 */ /* 0x0044e4000800017f */
[----:B---3--:R-:W-:Y:S05]  /*151f0*/  @!P0 NANOSLEEP.SYNCS 0x989680 ;  /* 0x009896800000895d */ /* 0x008fea0003900000 */
[----:B------:R-:W3:Y:S02]  /*15200*/  @!P0 SYNCS.PHASECHK.TRANS64 P0, [R2+URZ+0x32460], R3 ;  /* 0x03246003020085a7 */ /* 0x000ee4000800007f */
[----:B---3--:R-:W-:Y:S05]  /*15210*/  @!P0 BRA `(.L_x_10214) ;  /* 0xfffffffc00f08947 */ /* 0x008fea000383ffff */
[----:B------:R-:W-:Y:S05]  /*15220*/  BRA `(.L_x_10313) ;  /* 0xffffffbc00ec7947 */ /* 0x000fea000383ffff */
.L_x_10225:
[----:B-1----:R1:W2:Y:S02]  /*15230*/  SYNCS.PHASECHK.TRANS64.TRYWAIT P0, [R3+URZ+0x32440], R2 ;  /* 0x03244002030075a7 */ /* 0x0022a4000800017f */
[----:B--2---:R-:W-:Y:S05]  /*15240*/  @!P0 NANOSLEEP.SYNCS 0x989680 ;  /* 0x009896800000895d */ /* 0x004fea0003900000 */
[----:B------:R-:W2:Y:S02]  /*15250*/  @!P0 SYNCS.PHASECHK.TRANS64 P0, [R3+URZ+0x32440], R2 ;  /* 0x03244002030085a7 */ /* 0x000ea4000800007f */
[----:B--2---:R-:W-:Y:S05]  /*15260*/  @!P0 BRA `(.L_x_10225) ;  /* 0xfffffffc00f08947 */ /* 0x004fea000383ffff */
[----:B------:R-:W-:Y:S05]  /*15270*/  BRA `(.L_x_10314) ;  /* 0xffffffc400bc7947 */ /* 0x000fea000383ffff */
.L_x_10230:
[----:B--2---:R2:W3:Y:S02]  /*15280*/  SYNCS.PHASECHK.TRANS64.TRYWAIT P0, [R3+URZ+0x32460], R2 ;  /* 0x03246002030075a7 */ /* 0x0044e4000800017f */
[----:B---3--:R-:W-:Y:S05]  /*15290*/  @!P0 NANOSLEEP.SYNCS 0x989680 ;  /* 0x009896800000895d */ /* 0x008fea0003900000 */
[----:B------:R-:W3:Y:S02]  /*152a0*/  @!P0 SYNCS.PHASECHK.TRANS64 P0, [R3+URZ+0x32460], R2 ;  /* 0x03246002030085a7 */ /* 0x000ee4000800007f */
[----:B---3--:R-:W-:Y:S05]  /*152b0*/  @!P0 BRA `(.L_x_10230) ;  /* 0xfffffffc00f08947 */ /* 0x008fea000383ffff */
[----:B------:R-:W-:Y:S05]  /*152c0*/  BRA `(.L_x_10315) ;  /* 0xffffffc800387947 */ /* 0x000fea000383ffff */
.L_x_10242:
        /* <DEDUP_REMOVED lines=9> */
.L_x_10317:
[----:B------:R-:W-:Y:S05]  /*15360*/  BSYNC B0 ;  /* 0x0000000000007941 */ /* 0x000fea0003800000 */
.L_x_10316:
        /* <DEDUP_REMOVED lines=9> */
.L_x_10318:
        /* <DEDUP_REMOVED lines=26> */
.L_x_10319:
        /* <DEDUP_REMOVED lines=8> */
.L_x_10320:
        /* <DEDUP_REMOVED lines=8> */
.L_x_10321:
        /* <DEDUP_REMOVED lines=8> */
.L_x_10322:
        /* <DEDUP_REMOVED lines=8> */
.L_x_10323:
        /* <DEDUP_REMOVED lines=9> */
.L_x_10324:
[----:B------:R-:W-:Y:S01]  /*15830*/  IMAD.MOV.U32 R9, RZ, RZ, R14 ;  /* 0x000000ffff097224 */ /* 0x000fe200078e000e */
[----:B------:R-:W-:Y:S06]  /*15840*/  BRA `(.L_x_10325) ;  /* 0xffffffcc00807947 */ /* 0x000fec000383ffff */
.L_x_10245:
        /* <DEDUP_REMOVED lines=8> */
.L_x_10327:
[----:B------:R-:W-:Y:S05]  /*158d0*/  BSYNC B0 ;  /* 0x0000000000007941 */ /* 0x000fea0003800000 */
.L_x_10326:
        /* <DEDUP_REMOVED lines=10> */
.L_x_10328:
        /* <DEDUP_REMOVED lines=8> */
.L_x_10329:
        /* <DEDUP_REMOVED lines=8> */
.L_x_10330:
        /* <DEDUP_REMOVED lines=8> */
.L_x_10331:
        /* <DEDUP_REMOVED lines=9> */
.L_x_10332:
[----:B------:R-:W-:Y:S01]  /*15b90*/  IMAD.MOV.U32 R9, RZ, RZ, R14 ;  /* 0x000000ffff097224 */ /* 0x000fe200078e000e */
[----:B------:R-:W-:Y:S06]  /*15ba0*/  BRA `(.L_x_10333) ;  /* 0xffffffcc00547947 */ /* 0x000fec000383ffff */
.L_x_10247:
[----:B------:R-:W-:Y:S01]  /*15bb0*/  BSSY B0, `(.L_x_10334) ;  /* 0x0000006000007945 */ /* 0x000fe20003800000 */
[----:B------:R-:W-:Y:S01]  /*15bc0*/  PLOP3.LUT P6, PT, P6, PT, PT, 0x8, 0x0 ;  /* 0x000000000000781c */ /* 0x000fe200037ce170 */
[----:B------:R-:W-:-:S12]  /*15bd0*/  IMAD.MOV.U32 R15, RZ, RZ, -0x1 ;  /* 0xffffffffff0f7424 */ /* 0x000fd800078e00ff */
[----:B0-----:R-:W-:Y:S05]  /*15be0*/  WARPSYNC.COLLECTIVE R15, `(.L_x_10335) ;  /* 0x000000000f087348 */ /* 0x001fea0003c00000 */
[----:B------:R-:W-:Y:S01]  /*15bf0*/  VOTE.ANY R14, PT, P6 ;  /* 0x00000000000e7806 */ /* 0x000fe200030e0100 */
[----:B0-----:R-:W-:Y:S06]  /*15c00*/  ENDCOLLECTIVE ;  /* 0x000000000000791b */ /* 0x001fec0003800000 */
.L_x_10335:
[----:B------:R-:W-:Y:S05]  /*15c10*/  BSYNC B0 ;  /* 0x0000000000007941 */ /* 0x000fea0003800000 */
.L_x_10334:
        /* <DEDUP_REMOVED lines=9> */
.L_x_10336:
[----:B------:R-:W-:Y:S02]  /*15cb0*/  IMAD.MOV.U32 R13, RZ, RZ, R6 ;  /* 0x000000ffff0d7224 */ /* 0x000fe400078e0006 */
[----:B------:R-:W-:-:S07]  /*15cc0*/  IMAD.MOV.U32 R5, RZ, RZ, R14 ;  /* 0x000000ffff057224 */ /* 0x000fce00078e000e */
[----:B------:R-:W-:Y:S05]  /*15cd0*/  WARPSYNC.COLLECTIVE R15, `(.L_x_10337) ;  /* 0x000000000f087348 */ /* 0x000fea0003c00000 */
[----:B------:R0:W1:Y:S02]  /*15ce0*/  SHFL.IDX P6, R14, R13, R12, R11 ;  /* 0x0000000c0d0e7389 */ /* 0x00006400000c000b */
[----:B01----:R-:W-:Y:S01]  /*15cf0*/  ENDCOLLECTIVE ;  /* 0x000000000000791b */ /* 0x003fe20003800000 */
.L_x_10337:
[----:B------:R-:W-:Y:S01]  /*15d00*/  IMAD.MOV.U32 R6, RZ, RZ, R14 ;  /* 0x000000ffff067224 */ /* 0x000fe200078e000e */
[----:B------:R-:W-:Y:S06]  /*15d10*/  BRA `(.L_x_10338) ;  /* 0xffffffcc00347947 */ /* 0x000fec000383ffff */
.L_x_10249:
[----:B------:R-:W-:Y:S01]  /*15d20*/  BSSY B0, `(.L_x_10339) ;  /* 0x0000007000007945 */ /* 0x000fe20003800000 */
[----:B------:R-:W-:Y:S02]  /*15d30*/  IMAD.MOV.U32 R13, RZ, RZ, R2 ;  /* 0x000000ffff0d7224 */ /* 0x000fe400078e0002 */
[----:B------:R-:W-:Y:S02]  /*15d40*/  IMAD.MOV.U32 R11, RZ, RZ, 0x1f ;  /* 0x0000001fff0b7424 */ /* 0x000fe400078e00ff */
[----:B------:R-:W-:-:S07]  /*15d50*/  IMAD.MOV.U32 R15, RZ, RZ, -0x1 ;  /* 0xffffffffff0f7424 */ /* 0x000fce00078e00ff */
[----:B0123--:R-:W-:Y:S05]  /*15d60*/  WARPSYNC.COLLECTIVE R15, `(.L_x_10340) ;  /* 0x000000000f087348 */ /* 0x00ffea0003c00000 */
[----:B------:R4:W0:Y:S02]  /*15d70*/  SHFL.IDX P6, R14, R13, R12, R11 ;  /* 0x0000000c0d0e7389 */ /* 0x00082400000c000b */
[----:B01234-:R-:W-:Y:S01]  /*15d80*/  ENDCOLLECTIVE ;  /* 0x000000000000791b */ /* 0x01ffe20003800000 */
.L_x_10340:
[----:B------:R-:W-:Y:S05]  /*15d90*/  BSYNC B0 ;  /* 0x0000000000007941 */ /* 0x000fea0003800000 */
.L_x_10339:
[----:B------:R-:W-:Y:S01]  /*15da0*/  IMAD.MOV.U32 R2, RZ, RZ, R14 ;  /* 0x000000ffff027224 */ /* 0x000fe200078e000e */
[----:B------:R-:W-:Y:S06]  /*15db0*/  BRA `(.L_x_10341) ;  /* 0xffffffcc00247947 */ /* 0x000fec000383ffff */
.L_x_10253:
[----:B0-----:R0:W1:Y:S02]  /*15dc0*/  SYNCS.PHASECHK.TRANS64.TRYWAIT P0, [R0+URZ+0x32420], R3 ;  /* 0x03242003000075a7 */ /* 0x001064000800017f */
[----:B-1----:R-:W-:Y:S05]  /*15dd0*/  @!P0 NANOSLEEP.SYNCS 0x989680 ;  /* 0x009896800000895d */ /* 0x002fea0003900000 */
[----:B------:R-:W1:Y:S02]  /*15de0*/  @!P0 SYNCS.PHASECHK.TRANS64 P0, [R0+URZ+0x32420], R3 ;  /* 0x03242003000085a7 */ /* 0x000e64000800007f */
[----:B-1----:R-:W-:Y:S05]  /*15df0*/  @!P0 BRA `(.L_x_10253) ;  /* 0xfffffffc00f08947 */ /* 0x002fea000383ffff */
[----:B------:R-:W-:Y:S05]  /*15e00*/  BRA `(.L_x_10342) ;  /* 0xffffffd000bc7947 */ /* 0x000fea000383ffff */
.L_x_10254:
        /* <DEDUP_REMOVED lines=11> */
.L_x_10344:
[----:B------:R-:W-:Y:S05]  /*15ec0*/  BSYNC B0 ;  /* 0x0000000000007941 */ /* 0x000fea0003800000 */
.L_x_10343:
[----:B------:R-:W-:Y:S05]  /*15ed0*/  BRA `(.L_x_10345) ;  /* 0xffffffd000a47947 */ /* 0x000fea000383ffff */
.L_x_10257:
[----:B------:R-:W-:Y:S01]  /*15ee0*/  BSSY B1, `(.L_x_10346) ;  /* 0x0000006000017945 */ /* 0x000fe20003800000 */
[----:B------:R-:W-:-:S07]  /*15ef0*/  IMAD.MOV.U32 R15, RZ, RZ, -0x1 ;  /* 0xffffffffff0f7424 */ /* 0x000fce00078e00ff */
[----:B01----:R-:W-:Y:S05]  /*15f00*/  WARPSYNC.COLLECTIVE R15, `(.L_x_10347) ;  /* 0x000000000f0c7348 */ /* 0x003fea0003c00000 */
[----:B------:R-:W-:Y:S02]  /*15f10*/  ELECT P6, UR62, PT ;  /* 0x00000000003e782f */ /* 0x000fe400038c0000 */
[----:B------:R-:W-:Y:S01]  /*15f20*/  MOV R14, UR62 ;  /* 0x0000003e000e7c02 */ /* 0x000fe20008000f00 */
[----:B01----:R-:W-:Y:S10]  /*15f30*/  ENDCOLLECTIVE ;  /* 0x000000000000791b */ /* 0x003ff40003800000 */
.L_x_10347:
[----:B------:R-:W-:Y:S05]  /*15f40*/  BSYNC B1 ;  /* 0x0000000000017941 */ /* 0x000fea0003800000 */
.L_x_10346:
[----:B------:R-:W-:Y:S05]  /*15f50*/  BRA `(.L_x_10348) ;  /* 0xffffffd0009c7947 */ /* 0x000fea000383ffff */
.L_x_10259:
[----:B0-----:R0:W1:Y:S02]  /*15f60*/  SYNCS.PHASECHK.TRANS64.TRYWAIT P0, [R6+URZ], R5 ;  /* 0x00000005060075a7 */ /* 0x001064000800017f */
[----:B-1----:R-:W-:Y:S05]  /*15f70*/  @!P0 NANOSLEEP.SYNCS 0x989680 ;  /* 0x009896800000895d */ /* 0x002fea0003900000 */
[----:B------:R-:W1:Y:S02]  /*15f80*/  @!P0 SYNCS.PHASECHK.TRANS64 P0, [R6+URZ], R5 ;  /* 0x00000005060085a7 */ /* 0x000e64000800007f */
[----:B-1----:R-:W-:Y:S05]  /*15f90*/  @!P0 BRA `(.L_x_10259) ;  /* 0xfffffffc00f08947 */ /* 0x002fea000383ffff */
[----:B------:R-:W-:Y:S05]  /*15fa0*/  BRA `(.L_x_10349) ;  /* 0xffffffd000d47947 */ /* 0x000fea000383ffff */
.L_x_10260:
[----:B-1----:R1:W2:Y:S02]  /*15fb0*/  SYNCS.PHASECHK.TRANS64.TRYWAIT P0, [R7+URZ], R2 ;  /* 0x00000002070075a7 */ /* 0x0022a4000800017f */
[----:B--2---:R-:W-:Y:S05]  /*15fc0*/  @!P0 NANOSLEEP.SYNCS 0x989680 ;  /* 0x009896800000895d */ /* 0x004fea0003900000 */
[----:B------:R-:W2:Y:S02]  /*15fd0*/  @!P0 SYNCS.PHASECHK.TRANS64 P0, [R7+URZ], R2 ;  /* 0x00000002070085a7 */ /* 0x000ea4000800007f */
[----:B--2---:R-:W-:Y:S05]  /*15fe0*/  @!P0 BRA `(.L_x_10260) ;  /* 0xfffffffc00f08947 */ /* 0x004fea000383ffff */
[----:B------:R-:W-:Y:S05]  /*15ff0*/  BRA `(.L_x_10350) ;  /* 0xffffffd000c87947 */ /* 0x000fea000383ffff */
.L_x_10262:
[----:B--2---:R2:W3:Y:S02]  /*16000*/  SYNCS.PHASECHK.TRANS64.TRYWAIT P0, [R4+URZ], R5 ;  /* 0x00000005040075a7 */ /* 0x0044e4000800017f */
[----:B---3--:R-:W-:Y:S05]  /*16010*/  @!P0 NANOSLEEP.SYNCS 0x989680 ;  /* 0x009896800000895d */ /* 0x008fea0003900000 */
[----:B------:R-:W3:Y:S02]  /*16020*/  @!P0 SYNCS.PHASECHK.TRANS64 P0, [R4+URZ], R5 ;  /* 0x00000005040085a7 */ /* 0x000ee4000800007f */
[----:B---3--:R-:W-:Y:S05]  /*16030*/  @!P0 BRA `(.L_x_10262) ;  /* 0xfffffffc00f08947 */ /* 0x008fea000383ffff */
[----:B------:R-:W-:Y:S05]  /*16040*/  BRA `(.L_x_10351) ;  /* 0xffffffd000cc7947 */ /* 0x000fea000383ffff */
.L_x_10352:
        /* <DEDUP_REMOVED lines=11> */
.L_x_15192:


//--------------------- .text._ZN7cutlass13device_kernelIN5flash11enable_sm90INS1_16FlashAttnFwdSm90INS1_25CollectiveMainloopFwdSm90ILi2EN4cute5tupleIJNS5_1CILi1EEES8_S8_EEENS6_IJNS7_ILi128EEENS7_ILi96EEENS7_ILi64EEEEEELi256ENS_6half_tEfNS_4arch4Sm90ELb0ELb0ELb1ELb1ELb0ELb1ELb1ELb1ELb0ELb1ELb1ELb0EEENS1_21CollectiveEpilogueFwdINS6_IJSA_NS7_ILi256EEESB_EEES9_SE_SG_Li256ELb1ELb1ELb1ELb0EEENS1_36VarlenDynamicPersistentTileSchedulerILi128ELi96ELi256ELi128ELb1ELb1ELb1ELb0ELb1ELb1EEEEEEEEEvNT_6ParamsE --------------------------
	.section	.text._ZN7cutlass13device_kernelIN5flash11enable_sm90INS1_16FlashAttnFwdSm90INS1_25CollectiveMainloopFwdSm90ILi2EN4cute5tupleIJNS5_1CILi1EEES8_S8_EEENS6_IJNS7_ILi128EEENS7_ILi96EEENS7_ILi64EEEEEELi256ENS_6half_tEfNS_4arch4Sm90ELb0ELb0ELb1ELb1ELb0ELb1ELb1ELb1ELb0ELb1ELb1ELb0EEENS1_21CollectiveEpilogueFwdINS6_IJSA_NS7_ILi256EEESB_EEES9_SE_SG_Li256ELb1ELb1ELb1ELb0EEENS1_36VarlenDynamicPersistentTileSchedulerILi128ELi96ELi256ELi128ELb1ELb1ELb1ELb0ELb1ELb1EEEEEEEEEvNT_6ParamsE,"ax",@progbits
	.align	128
.text._ZN7cutlass13device_kernelIN5flash11enable_sm90INS1_16FlashAttnFwdSm90INS1_25CollectiveMainloopFwdSm90ILi2EN4cute5tupleIJNS5_1CILi1EEES8_S8_EEENS6_IJNS7_ILi128EEENS7_ILi96EEENS7_ILi64EEEEEELi256ENS_6half_tEfNS_4arch4Sm90ELb0ELb0ELb1ELb1ELb0ELb1ELb1ELb1ELb0ELb1ELb1ELb0EEENS1_21CollectiveEpilogueFwdINS6_IJSA_NS7_ILi256EEESB_EEES9_SE_SG_Li256ELb1ELb1ELb1ELb0EEENS1_36VarlenDynamicPersistentTileSchedulerILi128ELi96ELi256ELi128ELb1ELb1ELb1ELb0ELb1ELb1EEEEEEEEEvNT_6ParamsE:
        .type           _ZN7cutlass13device_kernelIN5flash11enable_sm90INS1_16FlashAttnFwdSm90INS1_25CollectiveMainloopFwdSm90ILi2EN4cute5tupleIJNS5_1CILi1EEES8_S8_EEENS6_IJNS7_ILi128EEENS7_ILi96EEENS7_ILi64EEEEEELi256ENS_6half_tEfNS_4arch4Sm90ELb0ELb0ELb1ELb1ELb0ELb1ELb1ELb1ELb0ELb1ELb1ELb0EEENS1_21CollectiveEpilogueFwdINS6_IJSA_NS7_ILi256EEESB_EEES9_SE_SG_Li256ELb1ELb1ELb1ELb0EEENS1_36VarlenDynamicPersistentTileSchedulerILi128ELi96ELi256ELi128ELb1ELb1ELb1ELb0ELb1ELb1EEEEEEEEEvNT_6ParamsE,@function
        .size           _ZN7cutlass13device_kernelIN5flash11enable_sm90INS1_16FlashAttnFwdSm90INS1_25CollectiveMainloopFwdSm90ILi2EN4cute5tupleIJNS5_1CILi1EEES8_S8_EEENS6_IJNS7_ILi128EEENS7_ILi96EEENS7_ILi64EEEEEELi256ENS_6half_tEfNS_4arch4Sm90ELb0ELb0ELb1ELb1ELb0ELb1ELb1ELb1ELb0ELb1ELb1ELb0EEENS1_21CollectiveEpilogueFwdINS6_IJSA_NS7_ILi256EEESB_EEES9_SE_SG_Li256ELb1ELb1ELb1ELb0EEENS1_36VarlenDynamicPersistentTileSchedulerILi128ELi96ELi256ELi128ELb1ELb1ELb1ELb0ELb1ELb1EEEEEEEEEvNT_6ParamsE,(.L_x_15193 - _ZN7cutlass13device_kernelIN5flash11enable_sm90INS1_16FlashAttnFwdSm90INS1_25CollectiveMainloopFwdSm90ILi2EN4cute5tupleIJNS5_1CILi1EEES8_S8_EEENS6_IJNS7_ILi128EEENS7_ILi96EEENS7_ILi64EEEEEELi256ENS_6half_tEfNS_4arch4Sm90ELb0ELb0ELb1ELb1ELb0ELb1ELb1ELb1ELb0ELb1ELb1ELb0EEENS1_21CollectiveEpilogueFwdINS6_IJSA_NS7_ILi256EEESB_EEES9_SE_SG_Li256ELb1ELb1ELb1ELb0EEENS1_36VarlenDynamicPersistentTileSchedulerILi128ELi96ELi256ELi128ELb1ELb1ELb1ELb0ELb1ELb1EEEEEEEEEvNT_6ParamsE)
        .other          _ZN7cutlass13device_kernelIN5flash11enable_sm90INS1_16FlashAttnFwdSm90INS1_25CollectiveMainloopFwdSm90ILi2EN4cute5tupleIJNS5_1CILi1EEES8_S8_EEENS6_IJNS7_ILi128EEENS7_ILi96EEENS7_ILi64EEEEEELi256ENS_6half_tEfNS_4arch4Sm90ELb0ELb0ELb1ELb1ELb0ELb1ELb1ELb1ELb0ELb1ELb1ELb0EEENS1_21CollectiveEpilogueFwdINS6_IJSA_NS7_ILi256EEESB_EEES9_SE_SG_Li256ELb1ELb1ELb1ELb0EEENS1_36VarlenDynamicPersistentTileSchedulerILi128ELi96ELi256ELi128ELb1ELb1ELb1ELb0ELb1ELb1EEEEEEEEEvNT_6ParamsE,@"STO_CUDA_ENTRY STV_DEFAULT"
_ZN7cutlass13device_kernelIN5flash11enable_sm90INS1_16FlashAttnFwdSm90INS1_25CollectiveMainloopFwdSm90ILi2EN4cute5tupleIJNS5_1CILi1EEES8_S8_EEENS6_IJNS7_ILi128EEENS7_ILi96EEENS7_ILi64EEEEEELi256ENS_6half_tEfNS_4arch4Sm90ELb0ELb0ELb1ELb1ELb0ELb1ELb1ELb1ELb0ELb1ELb1ELb0EEENS1_21CollectiveEpilogueFwdINS6_IJSA_NS7_ILi256EEESB_EEES9_SE_SG_Li256ELb1ELb1ELb1ELb0EEENS1_36VarlenDynamicPersistentTileSchedulerILi128ELi96ELi256ELi128ELb1ELb1ELb1ELb0ELb1ELb1EEEEEEEEEvNT_6ParamsE:
        /* <DEDUP_REMOVED lines=24> */
.L_x_10354:
[----:B------:R-:W-:Y:S05]  /*0180*/  BSYNC B0 ;  /* 0x0000000000007941 */ /* 0x000fea0003800000 */
.L_x_10353:
        /* <DEDUP_REMOVED lines=43> */
.L_x_10355:
        /* <DEDUP_REMOVED lines=22> */
.L_x_10356:
        /* <DEDUP_REMOVED lines=18> */
.L_x_10357:
        /* <DEDUP_REMOVED lines=22> */
.L_x_10358:
        /* <DEDUP_REMOVED lines=22> */
.L_x_10359:
        /* <DEDUP_REMOVED lines=8> */
[----:B-123--:R-:W-:Y:S06]  /*0a00*/  BAR.SYNC.DEFER_BLOCKING 0x0 ;  /* 0x0000000000007b1d */ /* 0x00efec0000010000 */
[----:B------:R-:W-:Y:S05]  /*0a10*/  @!P0 BRA `(.L_x_10361) ;  /* 0x0000013400d88947 */ /* 0x000fea0003800000 */
.L_x_10362:
[----:B------:R-:W-:-:S08]  /*0a20*/  NOP ;  /* 0x0000000000007918 */ /* 0x000fd00000000000 */
[----:B------:R-:W1:Y:S02]  /*0a30*/  USETMAXREG.TRY_ALLOC.CTAPOOL UP0, 0xf0 ;  /* 0x000000f0000079c8 */ /* 0x000e640008000600 */
[----:B-1----:R-:W-:-:S13]  /*0a40*/  PLOP3.LUT P0, PT, PT, PT, UP0, 0x80, 0x0 ;  /* 0x000000000000781c */ /* 0x002fda0003f0f008 */
[----:B------:R-:W-:Y:S05]  /*0a50*/  @!P0 BRA `(.L_x_10362) ;  /* 0xfffffffc00f08947 */ /* 0x000fea000383ffff */
[----:B------:R-:W-:Y:S01]  /*0a60*/  SHF.R.U32.HI R0, RZ, 0x7, R6 ;  /* 0x00000007ff007819 */ /* 0x000fe20000011606 */
[----:B------:R-:W1:Y:S08]  /*0a70*/  S2UR UR5, SR_CgaCtaId ;  /* 0x00000000000579c3 */ /* 0x000e700000008800 */
[----:B------:R-:W-:Y:S06]  /*0a80*/  BAR.ARV 0x8, 0x180 ;  /* 0x0206000000007b1d */ /* 0x000fec0000002000 */
[----:B------:R-:W-:Y:S01]  /*0a90*/  ISETP.NE.AND P0, PT, R0, 0x1, PT ;  /* 0x000000010000780c */ /* 0x000fe20003f05270 */
[----:B------:R-:W-:-:S12]  /*0aa0*/  UMOV UR4, 0x400 ;  /* 0x0000040000047882 */ /* 0x000fd80000000000 */
[----:B------:R-:W-:Y:S06]  /*0ab0*/  @!P0 BAR.ARV 0x9, 0x100 ;  /* 0x0244000000008b1d */ /* 0x000fec0000002000 */
[----:B-1----:R-:W-:Y:S02]  /*0ac0*/  ULEA UR4, UR5, UR4, 0x18 ;  /* 0x0000000405047291 */ /* 0x002fe4000f8ec03f */
[----:B------:R-:W-:Y:S04]  /*0ad0*/  BAR.SYNC.DEFER_BLOCKING 0x5, 0x180 ;  /* 0x0146000000007b1d */ /* 0x000fe80000010000 */
[----:B------:R-:W-:-:S02]  /*0ae0*/  IMAD.U32 R18, RZ, RZ, UR4 ;  /* 0x00000004ff127e24 */ /* 0x000fc4000f8e00ff */
[----:B------:R-:W-:-:S03]  /*0af0*/  ULDC UR4, c[0x0][0xd3c] ;  /* 0x00034f0000047ab9 */ /* 0x000fc60000000800 */
[----:B------:R-:W1:Y:S01]  /*0b00*/  LDS.128 R40, [R18+0x324d0] ;  /* 0x0324d00012287984 */ /* 0x000e620000000c00 */
[----:B------:R-:W-:Y:S06]  /*0b10*/  BAR.ARV 0x4, 0x180 ;  /* 0x0106000000007b1d */ /* 0x000fec0000002000 */
[----:B-1----:R-:W-:-:S13]  /*0b20*/  ISETP.GE.AND P0, PT, R43, UR4, PT ;  /* 0x000000042b007c0c */ /* 0x002fda000bf06270 */
[----:B------:R-:W-:Y:S05]  /*0b30*/  @P0 BRA `(.L_x_10363) ;  /* 0x000001c0002c0947 */ /* 0x000fea0003800000 */
[----:B------:R-:W2:Y:S01]  /*0b40*/  LDL R0, [R1+0xa0] ;  /* 0x0000a00001007983 */ /* 0x000ea20000100800 */
[----:B------:R-:W-:Y:S01]  /*0b50*/  VIADD R6, R6, 0xffffff80 ;  /* 0xffffff8006067836 */ /* 0x000fe20000000000 */
[----:B------:R-:W-:Y:S01]  /*0b60*/  CS2R R200, SRZ ;  /* 0x0000000000c87805 */ /* 0x000fe2000001ff00 */
[----:B------:R-:W-:Y:S02]  /*0b70*/  IMAD.MOV.U32 R204, RZ, RZ, RZ ;  /* 0x000000ffffcc7224 */ /* 0x000fe400078e00ff */
[----:B------:R-:W-:Y:S01]  /*0b80*/  IMAD.MOV.U32 R226, RZ, RZ, RZ ;  /* 0x000000ffffe27224 */ /* 0x000fe200078e00ff */
[----:B------:R-:W-:-:S04]  /*0b90*/  SHF.R.S32.HI R3, RZ, 0x1f, R6 ;  /* 0x0000001fff037819 */ /* 0x000fc80000011406 */
[CC--:B0-----:R-:W-:Y:S02]  /*0ba0*/  LEA.HI R2, R3.reuse, R6.reuse, RZ, 0x4 ;  /* 0x0000000603027211 */ /* 0x0c1fe400078f20ff */
[CC--:B------:R-:W-:Y:S02]  /*0bb0*/  LEA.HI R216, R3.reuse, R6.reuse, RZ, 0x5 ;  /* 0x0000000603d87211 */ /* 0x0c0fe400078f28ff */
[----:B------:R-:W-:Y:S02]  /*0bc0*/  SHF.R.S32.HI R7, RZ, 0x4, R2 ;  /* 0x00000004ff077819 */ /* 0x000fe40000011402 */
[----:B------:R-:W-:Y:S02]  /*0bd0*/  LEA.HI R19, R3, R6, RZ, 0x2 ;  /* 0x0000000603137211 */ /* 0x000fe400078f10ff */
[----:B------:R-:W-:Y:S02]  /*0be0*/  LEA.HI R4, R2, R7, RZ, 0x1 ;  /* 0x0000000702047211 */ /* 0x000fe400078f08ff */
[----:B------:R-:W-:-:S02]  /*0bf0*/  SHF.R.S32.HI R216, RZ, 0x5, R216 ;  /* 0x00000005ffd87819 */ /* 0x000fc400000114d8 */
[----:B------:R-:W-:-:S05]  /*0c00*/  LOP3.LUT R4, R4, 0x1ffffffe, RZ, 0xc0, !PT ;  /* 0x1ffffffe04047812 */ /* 0x000fca00078ec0ff */
[----:B------:R-:W-:Y:S01]  /*0c10*/  IMAD.IADD R4, R7, 0x1, -R4 ;  /* 0x0000000107047824 */ /* 0x000fe200078e0a04 */
[----:B--2---:R-:W-:Y:S02]  /*0c20*/  R2UR UR4, R0 ;  /* 0x00000000000472ca */ /* 0x004fe400000e0000 */
[CC--:B------:R-:W-:Y:S02]  /*0c30*/  LEA.HI R0, R3.reuse, R6.reuse, RZ, 0x7 ;  /* 0x0000000603007211 */ /* 0x0c0fe400078f38ff */
[----:B------:R-:W-:Y:S02]  /*0c40*/  LEA.HI R3, R3, R6, RZ, 0x3 ;  /* 0x0000000603037211 */ /* 0x000fe400078f18ff */
[----:B------:R-:W-:Y:S02]  /*0c50*/  LOP3.LUT R5, R0, 0xffffff80, RZ, 0xc0, !PT ;  /* 0xffffff8000057812 */ /* 0x000fe400078ec0ff */
[----:B------:R-:W-:Y:S02]  /*0c60*/  LOP3.LUT R7, R3, 0xfffffff8, RZ, 0xc0, !PT ;  /* 0xfffffff803077812 */ /* 0x000fe400078ec0ff */
[----:B------:R-:W-:Y:S01]  /*0c70*/  LOP3.LUT R3, R19, 0xfffffffc, RZ, 0xc0, !PT ;  /* 0xfffffffc13037812 */ /* 0x000fe200078ec0ff */
[C---:B------:R-:W-:Y:S01]  /*0c80*/  IMAD.IADD R13, R6.reuse, 0x1, -R5 ;  /* 0x00000001060d7824 */ /* 0x040fe200078e0a05 */
[----:B------:R-:W-:Y:S01]  /*0c90*/  SHF.R.S32.HI R5, RZ, 0x7, R0 ;  /* 0x00000007ff057819 */ /* 0x000fe20000011400 */
[----:B------:R-:W-:Y:S01]  /*0ca0*/  ULOP3.LUT UR4, UR4, 0x1, URZ, 0xfc, !UPT ;  /* 0x0000000104047892 */ /* 0x000fe2000f8efc3f */
[----:B------:R-:W-:Y:S01]  /*0cb0*/  SHF.R.S32.HI R19, RZ, 0x2, R19 ;  /* 0x00000002ff137819 */ /* 0x000fe20000011413 */
[----:B------:R-:W-:Y:S01]  /*0cc0*/  IMAD.IADD R3, R6, 0x1, -R3 ;  /* 0x0000000106037824 */ /* 0x000fe200078e0a03 */
[----:B------:R-:W-:Y:S01]  /*0cd0*/  SHF.R.S32.HI R8, RZ, 0x1f, R13 ;  /* 0x0000001fff087819 */ /* 0x000fe2000001140d */
[----:B------:R-:W-:Y:S01]  /*0ce0*/  STL [R1+0x8c], R13 ;  /* 0x00008c0d01007387 */ /* 0x000fe20000100800 */
[----:B------:R-:W-:Y:S01]  /*0cf0*/  LEA.HI R0, R0, R5, RZ, 0x1 ;  /* 0x0000000500007211 */ /* 0x000fe200078f08ff */
[----:B------:R-:W-:Y:S01]  /*0d00*/  VIADD R225, R19, 0x40 ;  /* 0x0000004013e17836 */ /* 0x000fe20000000000 */
[-C--:B------:R-:W-:Y:S01]  /*0d10*/  LEA.HI R9, R8, R13.reuse, RZ, 0x2 ;  /* 0x0000000d08097211 */ /* 0x080fe200078f10ff */
[----:B------:R-:W-:Y:S01]  /*0d20*/  IMAD.IADD R7, R6, 0x1, -R7 ;  /* 0x0000000106077824 */ /* 0x000fe200078e0a07 */
[----:B------:R-:W-:Y:S01]  /*0d30*/  LOP3.LUT R0, R0, 0x3fffffe, RZ, 0xc0, !PT ;  /* 0x03fffffe00007812 */ /* 0x000fe200078ec0ff */
[----:B------:R-:W-:Y:S01]  /*0d40*/  IMAD.SHL.U32 R213, R225, 0x40, RZ ;  /* 0x00000040e1d57824 */ /* 0x000fe200078e00ff */
[--C-:B------:R-:W-:Y:S01]  /*0d50*/  SHF.R.S32.HI R10, RZ, 0x2, R9.reuse ;  /* 0x00000002ff0a7819 */ /* 0x100fe20000011409 */
[----:B------:R-:W-:Y:S01]  /*0d60*/  IMAD.SHL.U32 R203, R7, 0x8, RZ ;  /* 0x0000000807cb7824 */ /* 0x000fe200078e00ff */
[----:B------:R-:W-:Y:S01]  /*0d70*/  SHF.R.S32.HI R11, RZ, 0x1f, R9 ;  /* 0x0000001fff0b7819 */ /* 0x000fe20000011409 */
[----:B------:R-:W-:Y:S01]  /*0d80*/  IMAD.IADD R0, R5, 0x1, -R0 ;  /* 0x0000000105007824 */ /* 0x000fe200078e0a00 */
[----:B------:R-:W-:Y:S01]  /*0d90*/  LEA.HI R8, R8, R13, RZ, 0x5 ;  /* 0x0000000d08087211 */ /* 0x000fe200078f28ff */
[----:B------:R-:W-:Y:S01]  /*0da0*/  IMAD.SHL.U32 R16, R3, 0x8, RZ ;  /* 0x0000000803107824 */ /* 0x000fe200078e00ff */
[----:B------:R-:W-:Y:S01]  /*0db0*/  LEA.HI R11, R11, R10, RZ, 0x3 ;  /* 0x0000000a0b0b7211 */ /* 0x000fe200078f18ff */
[----:B------:R-:W-:Y:S01]  /*0dc0*/  IMAD.SHL.U32 R22, R3, 0x4, RZ ;  /* 0x0000000403167824 */ /* 0x000fe200078e00ff */
[----:B------:R-:W-:Y:S01]  /*0dd0*/  LOP3.LUT R5, R2, 0x3fffff0, RZ, 0xc0, !PT ;  /* 0x03fffff002057812 */ /* 0x000fe200078ec0ff */
[----:B------:R-:W-:Y:S01]  /*0de0*/  VIADD R219, R203, 0x40 ;  /* 0x00000040cbdb7836 */ /* 0x000fe20000000000 */
[----:B------:R-:W-:Y:S01]  /*0df0*/  LOP3.LUT R11, R11, 0xfffffff8, RZ, 0xc0, !PT ;  /* 0xfffffff80b0b7812 */ /* 0x000fe200078ec0ff */
[----:B------:R-:W-:Y:S01]  /*0e00*/  VIADD R218, R203, 0x80 ;  /* 0x00000080cbda7836 */ /* 0x000fe20000000000 */
[----:B------:R-:W-:Y:S01]  /*0e10*/  SHF.R.S32.HI R8, RZ, 0x5, R8 ;  /* 0x00000005ff087819 */ /* 0x000fe20000011408 */
[----:B------:R-:W-:Y:S01]  /*0e20*/  IMAD.IADD R5, R6, 0x1, -R5 ;  /* 0x0000000106057824 */ /* 0x000fe200078e0a05 */
[----:B------:R-:W-:Y:S01]  /*0e30*/  LOP3.LUT R213, R213, 0x1c0, RZ, 0xc0, !PT ;  /* 0x000001c0d5d57812 */ /* 0x000fe200078ec0ff */
[----:B------:R-:W-:Y:S01]  /*0e40*/  IMAD.IADD R11, R10, 0x1, -R11 ;  /* 0x000000010a0b7824 */ /* 0x000fe200078e0a0b */
[----:B------:R-:W-:Y:S01]  /*0e50*/  LOP3.LUT R9, R9, 0x7ffffffc, RZ, 0xc0, !PT ;  /* 0x7ffffffc09097812 */ /* 0x000fe200078ec0ff */
[----:B------:R-:W-:Y:S01]  /*0e60*/  IMAD R5, R216, 0x10, R5 ;  /* 0x00000010d8057824 */ /* 0x000fe200078e0205 */
[----:B------:R-:W-:Y:S01]  /*0e70*/  LOP3.LUT R6, R213, 0x38, R16, 0xf8, !PT ;  /* 0x00000038d5067812 */ /* 0x000fe200078ef810 */
[----:B------:R-:W-:Y:S01]  /*0e80*/  IMAD R11, R8, 0x10, R11 ;  /* 0x00000010080b7824 */ /* 0x000fe200078e020b */
[----:B------:R-:W-:Y:S01]  /*0e90*/  SHF.R.S32.HI R229, RZ, 0x1f, R19 ;  /* 0x0000001fffe57819 */ /* 0x000fe20000011413 */
[----:B------:R-:W-:Y:S01]  /*0ea0*/  IMAD R5, R5, 0x8, R4 ;  /* 0x0000000805057824 */ /* 0x000fe200078e0204 */
[----:B------:R-:W-:Y:S01]  /*0eb0*/  SHF.R.S32.HI R4, RZ, 0x1f, R225 ;  /* 0x0000001fff047819 */ /* 0x000fe200000114e1 */
[----:B------:R-:W-:-:S02]  /*0ec0*/  IMAD R12, R0, 0x40, R11 ;  /* 0x00000040000c7824 */ /* 0x000fc400078e020b */
[----:B------:R-:W-:Y:S01]  /*0ed0*/  IMAD.U32 R0, RZ, RZ, UR4 ;  /* 0x00000004ff007e24 */ /* 0x000fe2000f8e00ff */
[----:B------:R-:W-:Y:S01]  /*0ee0*/  LEA.HI R4, R4, R225, RZ, 0x3 ;  /* 0x000000e104047211 */ /* 0x000fe200078f18ff */
[----:B------:R-:W-:Y:S01]  /*0ef0*/  IMAD.IADD R9, R13, 0x1, -R9 ;  /* 0x000000010d097824 */ /* 0x000fe200078e0a09 */
[----:B------:R-:W-:Y:S01]  /*0f00*/  STL [R1+0x94], R12 ;  /* 0x0000940c01007387 */ /* 0x000fe20000100800 */
[----:B------:R-:W-:Y:S02]  /*0f10*/  IMAD.MOV.U32 R2, RZ, RZ, RZ ;  /* 0x000000ffff027224 */ /* 0x000fe400078e00ff */
[----:B------:R-:W-:Y:S01]  /*0f20*/  IMAD.SHL.U32 R4, R4, 0x40, RZ ;  /* 0x0000004004047824 */ /* 0x000fe200078e00ff */
[----:B------:R0:W-:Y:S01]  /*0f30*/  STL [R1+0x5c], R0 ;  /* 0x00005c0001007387 */ /* 0x0001e20000100800 */
[----:B------:R-:W-:Y:S02]  /*0f40*/  IMAD.SHL.U32 R230, R9, 0x2, RZ ;  /* 0x0000000209e67824 */ /* 0x000fe400078e00ff */
[----:B------:R-:W-:Y:S01]  /*0f50*/  VIADD R202, R22, 0x10 ;  /* 0x0000001016ca7836 */ /* 0x000fe20000000000 */
[----:B------:R-:W-:Y:S01]  /*0f60*/  LOP3.LUT R217, R4, 0xfffffe00, RZ, 0xc0, !PT ;  /* 0xfffffe0004d97812 */ /* 0x000fe200078ec0ff */
[C---:B------:R-:W-:Y:S01]  /*0f70*/  VIADD R34, R230.reuse, 0x8 ;  /* 0x00000008e6227836 */ /* 0x040fe20000000000 */
[----:B------:R-:W-:Y:S01]  /*0f80*/  SHF.R.S32.HI R4, RZ, 0x1f, R219 ;  /* 0x0000001fff047819 */ /* 0x000fe200000114db */
[----:B------:R-:W-:Y:S01]  /*0f90*/  IMAD.SHL.U32 R4, R5, 0x8, RZ ;  /* 0x0000000805047824 */ /* 0x000fe200078e00ff */
[C---:B------:R-:W-:Y:S01]  /*0fa0*/  IADD3 R233, R230.reuse, 0xe8, RZ ;  /* 0x000000e8e6e97810 */ /* 0x040fe20007ffe0ff */
[C---:B------:R-:W-:Y:S01]  /*0fb0*/  VIADD R31, R230.reuse, 0x20 ;  /* 0x00000020e61f7836 */ /* 0x040fe20000000000 */
[----:B0-----:R-:W-:Y:S01]  /*0fc0*/  LEA.HI R0, R3, R3, RZ, 0x1 ;  /* 0x0000000303007211 */ /* 0x001fe200078f08ff */
[C---:B------:R-:W-:Y:S01]  /*0fd0*/  VIADD R28, R230.reuse, 0x38 ;  /* 0x00000038e61c7836 */ /* 0x040fe20000000000 */
[----:B------:R0:W-:Y:S01]  /*0fe0*/  STL [R1+0x9c], R4 ;  /* 0x00009c0401007387 */ /* 0x0001e20000100800 */
[----:B------:R-:W-:Y:S01]  /*0ff0*/  VIADD R25, R230, 0x50 ;  /* 0x00000050e6197836 */ /* 0x000fe20000000000 */
[----:B------:R-:W-:Y:S01]  /*1000*/  LOP3.LUT R0, R0, 0x1ffffffe, RZ, 0xc0, !PT ;  /* 0x1ffffffe00007812 */ /* 0x000fe200078ec0ff */
[----:B------:R-:W-:-:S02]  /*1010*/  VIADD R20, R230, 0x68 ;  /* 0x00000068e6147836 */ /* 0x000fc40000000000 */
[C---:B------:R-:W-:Y:S02]  /*1020*/  VIADD R13, R230.reuse, 0x80 ;  /* 0x00000080e60d7836 */ /* 0x040fe40000000000 */
[----:B------:R-:W-:Y:S01]  /*1030*/  IMAD.IADD R0, R3, 0x1, -R0 ;  /* 0x0000000103007824 */ /* 0x000fe200078e0a00 */
[----:B------:R-:W-:Y:S01]  /*1040*/  SHF.R.S32.HI R3, RZ, 0x1f, R203 ;  /* 0x0000001fff037819 */ /* 0x000fe200000114cb */
[----:B------:R-:W-:Y:S01]  /*1050*/  VIADD R9, R230, 0x98 ;  /* 0x00000098e6097836 */ /* 0x000fe20000000000 */
[----:B------:R-:W-:Y:S01]  /*1060*/  SHF.R.U32.HI R3, RZ, 0x3, R213 ;  /* 0x00000003ff037819 */ /* 0x000fe200000116d5 */
[----:B------:R-:W-:Y:S02]  /*1070*/  IMAD R0, R0, 0x8, R12 ;  /* 0x0000000800007824 */ /* 0x000fe400078e020c */
[C---:B------:R-:W-:Y:S01]  /*1080*/  VIADD R5, R230.reuse, 0xb8 ;  /* 0x000000b8e6057836 */ /* 0x040fe20000000000 */
[----:B------:R-:W-:Y:S01]  /*1090*/  LOP3.LUT R3, R217, R6, R3, 0xf6, !PT ;  /* 0x00000006d9037212 */ /* 0x000fe200078ef603 */
[C---:B0-----:R-:W-:Y:S01]  /*10a0*/  VIADD R4, R230.reuse, 0xc0 ;  /* 0x000000c0e6047836 */ /* 0x041fe20000000000 */
[----:B------:R-:W-:Y:S01]  /*10b0*/  SHF.R.S32.HI R6, RZ, 0x1f, R218 ;  /* 0x0000001fff067819 */ /* 0x000fe200000114da */
[C---:B------:R-:W-:Y:S01]  /*10c0*/  VIADD R6, R230.reuse, 0xb0 ;  /* 0x000000b0e6067836 */ /* 0x040fe20000000000 */
[----:B------:R-:W-:Y:S01]  /*10d0*/  SHF.R.S32.HI R5, RZ, 0x1f, R5 ;  /* 0x0000001fff057819 */ /* 0x000fe20000011405 */
[----:B------:R-:W-:Y:S01]  /*10e0*/  IMAD R3, R3, 0x2, R18 ;  /* 0x0000000203037824 */ /* 0x000fe200078e0212 */
[----:B------:R-:W-:Y:S01]  /*10f0*/  SHF.R.S32.HI R4, RZ, 0x1f, R4 ;  /* 0x0000001fff047819 */ /* 0x000fe20000011404 */
[----:B------:R-:W-:-:S02]  /*1100*/  VIADD R237, R230, 0xc8 ;  /* 0x000000c8e6ed7836 */ /* 0x000fc40000000000 */
[C---:B------:R-:W-:Y:S01]  /*1110*/  VIADD R236, R230.reuse, 0xd0 ;  /* 0x000000d0e6ec7836 */ /* 0x040fe20000000000 */
[----:B------:R0:W-:Y:S01]  /*1120*/  STL [R1+0x90], R3 ;  /* 0x0000900301007387 */ /* 0x0001e20000100800 */
[C---:B------:R-:W-:Y:S02]  /*1130*/  VIADD R235, R230.reuse, 0xd8 ;  /* 0x000000d8e6eb7836 */ /* 0x040fe40000000000 */
[C---:B------:R-:W-:Y:S01]  /*1140*/  VIADD R234, R230.reuse, 0xe0 ;  /* 0x000000e0e6ea7836 */ /* 0x040fe20000000000 */
[----:B------:R1:W-:Y:S01]  /*1150*/  STL [R1+0x98], R0 ;  /* 0x0000980001007387 */ /* 0x0003e20000100800 */
        /* <DEDUP_REMOVED lines=45> */
.L_x_10511:
[----:B0-23--:R-:W0:Y:S02]  /*1430*/  LDC.64 R4, c[0x0][0xd88] ;  /* 0x00036200ff047b82 */ /* 0x00de240000000a00 */
        /* <DEDUP_REMOVED lines=24> */
[----:B------:R-:W-:Y:S01]  /*15c0*/  IADD3.X R5, R224, UR7, RZ, P3, !PT ;  /* 0x00000007e0057c10 */ /* 0x000fe20009ffe4ff */
        /* <DEDUP_REMOVED lines=24> */
.L_x_10364:
        /* <DEDUP_REMOVED lines=14> */
.L_x_10365:
[----:B------:R-:W-:Y:S05]  /*1830*/  @!P0 BRA `(.L_x_10366) ;  /* 0x00000000000c8947 */ /* 0x000fea0003800000 */
[----:B------:R-:W2:Y:S04]  /*1840*/  LDG.E R0, desc[UR60][R4.64] ;  /* 0x0000003c04007981 */ /* 0x000ea8000c1e1900 */
[----:B------:R-:W2:Y:S02]  /*1850*/  LDG.E R33, desc[UR60][R4.64+0x4] ;  /* 0x0000043c04217981 */ /* 0x000ea4000c1e1900 */
[----:B--2---:R-:W-:-:S07]  /*1860*/  IMAD.IADD R33, R33, 0x1, -R0 ;  /* 0x0000000121217824 */ /* 0x004fce00078e0a00 */
.L_x_10366:
        /* <DEDUP_REMOVED lines=14> */
[----:B------:R-:W-:Y:S01]  /*1950*/  IMAD.IADD R9, R33, 0x1, -R10 ;  /* 0x0000000121097824 */ /* 0x000fe200078e0a0a */
        /* <DEDUP_REMOVED lines=42> */
.L_x_10368:
[----:B------:R-:W-:Y:S05]  /*1c00*/  BSYNC B0 ;  /* 0x0000000000007941 */ /* 0x000fea0003800000 */
.L_x_10367:
        /* <DEDUP_REMOVED lines=37> */
.L_x_10371:
[----:B------:R-:W-:Y:S05]  /*1e60*/  BSYNC B6 ;  /* 0x0000000000067941 */ /* 0x000fea0003800000 */
.L_x_10370:
        /* <DEDUP_REMOVED lines=20> */
.L_x_10373:
[----:B------:R-:W-:Y:S05]  /*1fb0*/  BSYNC B6 ;  /* 0x0000000000067941 */ /* 0x000fea0003800000 */
.L_x_10372:
[----:B------:R-:W-:Y:S01]  /*1fc0*/  ULDC.64 UR4, c[0x0][0xaf0] ;  /* 0x0002bc0000047ab9 */ /* 0x000fe20000000a00 */
[----:B------:R-:W-:Y:S01]  /*1fd0*/  IMAD.MOV.U32 R0, RZ, RZ, R222 ;  /* 0x000000ffff007224 */ /* 0x000fe200078e00de */
[----:B------:R-:W-:Y:S01]  /*1fe0*/  ISETP.NE.U32.AND P0, PT, RZ, UR4, PT ;  /* 0x00000004ff007c0c */ /* 0x000fe2000bf05070 */
[----:B------:R-:W0:Y:S03]  /*1ff0*/  LDC.64 R20, c[0x0][0x300] ;  /* 0x0000c000ff147b82 */ /* 0x000e260000000a00 */
[----:B------:R-:W-:Y:S01]  /*2000*/  ISETP.NE.AND.EX P0, PT, RZ, UR5, PT, P0 ;  /* 0x00000005ff007c0c */ /* 0x000fe2000bf05300 */
[----:B------:R-:W1:Y:S01]  /*2010*/  S2R R44, SR_TID.X ;  /* 0x00000000002c7919 */ /* 0x000e620000002100 */
[----:B------:R-:W-:Y:S01]  /*2020*/  IMAD.IADD R70, R70, 0x1, R33 ;  /* 0x0000000146467824 */ /* 0x000fe200078e0221 */
[----:B------:R-:W2:Y:S01]  /*2030*/  S2R R6, SR_TID.X ;  /* 0x0000000000067919 */ /* 0x000ea20000002100 */
[----:B------:R-:W-:Y:S01]  /*2040*/  SHF.R.S32.HI R17, RZ, 0x1f, R16 ;  /* 0x0000001fff117819 */ /* 0x000fe20000011410 */
[----:B------:R-:W3:Y:S08]  /*2050*/  LDC R49, c[0x0][0x3f4] ;  /* 0x0000fd00ff317b82 */ /* 0x000ef00000000800 */
[----:B------:R-:W-:Y:S01]  /*2060*/  @P0 IADD3 R4, P1, R223, UR4, RZ ;  /* 0x00000004df040c10 */ /* 0x000fe2000ff3e0ff */
[----:B------:R-:W-:Y:S01]  /*2070*/  VIADD R8, R16, 0xc0 ;  /* 0x000000c010087836 */ /* 0x000fe20000000000 */
[----:B------:R-:W4:Y:S02]  /*2080*/  LDC.64 R42, c[0x0][0x3f8] ;  /* 0x0000fe00ff2a7b82 */ /* 0x000f240000000a00 */
[----:B------:R-:W-:Y:S01]  /*2090*/  @P0 IADD3.X R5, R224, UR5, RZ, P1, !PT ;  /* 0x00000005e0050c10 */ /* 0x000fe20008ffe4ff */
[----:B------:R-:W-:-:S04]  /*20a0*/  ULDC.64 UR4, c[0x0][0xb00] ;  /* 0x0002c00000047ab9 */ /* 0x000fc80000000a00 */
[----:B------:R1:W3:Y:S01]  /*20b0*/  @P0 LDG.E R0, desc[UR60][R4.64] ;  /* 0x0000003c04000981 */ /* 0x0002e2000c1e1900 */
[----:B------:R-:W-:Y:S01]  /*20c0*/  SHF.R.S32.HI R36, RZ, 0x1f, R70 ;  /* 0x0000001fff247819 */ /* 0x000fe20000011446 */
[----:B------:R-:W4:Y:S01]  /*20d0*/  LDC.64 R68, c[0x0][0x408] ;  /* 0x00010200ff447b82 */ /* 0x000f220000000a00 */
[----:B------:R-:W-:Y:S01]  /*20e0*/  ISETP.NE.U32.AND P0, PT, RZ, UR4, PT ;  /* 0x00000004ff007c0c */ /* 0x000fe2000bf05070 */
[----:B------:R-:W-:Y:S01]  /*20f0*/  IMAD.MOV.U32 R90, RZ, RZ, 0x20 ;  /* 0x00000020ff5a7424 */ /* 0x000fe200078e00ff */
[----:B-----5:R-:W-:Y:S01]  /*2100*/  SHF.R.S32.HI R45, RZ, 0x1f, R24 ;  /* 0x0000001fff2d7819 */ /* 0x020fe20000011418 */
[-C--:B0-----:R-:W-:Y:S01]  /*2110*/  IMAD R3, R36, R20.reuse, RZ ;  /* 0x0000001424037224 */ /* 0x081fe200078e02ff */
[----:B------:R-:W-:Y:S01]  /*2120*/  ISETP.NE.AND.EX P0, PT, RZ, UR5, PT, P0 ;  /* 0x00000005ff007c0c */ /* 0x000fe2000bf05300 */
[----:B------:R-:W-:Y:S01]  /*2130*/  ULDC.64 UR4, c[0x0][0x308] ;  /* 0x0000c20000047ab9 */ /* 0x000fe20000000a00 */
[----:B------:R-:W-:Y:S01]  /*2140*/  IMAD R77, R21, 0x60, RZ ;  /* 0x00000060154d7824 */ /* 0x000fe200078e02ff */
[----:B------:R-:W-:Y:S01]  /*2150*/  SHF.R.S32.HI R74, RZ, 0x1f, R225 ;  /* 0x0000001fff4a7819 */ /* 0x000fe200000114e1 */
[----:B-1----:R-:W-:Y:S01]  /*2160*/  IMAD.WIDE.U32 R4, R70, R20, RZ ;  /* 0x0000001446047225 */ /* 0x002fe200078e00ff */
[----:B------:R-:W-:-:S03]  /*2170*/  SHF.R.U32.HI R44, RZ, 0x7, R44 ;  /* 0x00000007ff2c7819 */ /* 0x000fc6000001162c */
[----:B------:R-:W-:Y:S01]  /*2180*/  IMAD R3, R70, R21, R3 ;  /* 0x0000001546037224 */ /* 0x000fe200078e0203 */
[----:B------:R-:W-:Y:S01]  /*2190*/  ISETP.NE.AND P6, PT, R44, 0x1, PT ;  /* 0x000000012c00780c */ /* 0x000fe20003fc5270 */
[----:B--2---:R-:W-:Y:S02]  /*21a0*/  VIADD R6, R6, 0xffffff80 ;  /* 0xffffff8006067836 */ /* 0x004fe40000000000 */
[----:B------:R-:W-:Y:S02]  /*21b0*/  IMAD.IADD R5, R5, 0x1, R3 ;  /* 0x0000000105057824 */ /* 0x000fe400078e0203 */
[----:B------:R-:W-:Y:S01]  /*21c0*/  VIADD R75, R44, 0x8 ;  /* 0x000000082c4b7836 */ /* 0x000fe20000000000 */
[----:B------:R-:W-:Y:S01]  /*21d0*/  SHF.R.U32.HI R44, RZ, 0x3, R213 ;  /* 0x00000003ff2c7819 */ /* 0x000fe200000116d5 */
[----:B------:R-:W-:Y:S01]  /*21e0*/  IMAD.WIDE.U32 R4, R220, UR4, R4 ;  /* 0x00000004dc047c25 */ /* 0x000fe2000f8e0004 */
[----:B----4-:R-:W-:-:S03]  /*21f0*/  SHF.L.U64.HI R72, R68, 0x6, R69 ;  /* 0x0000000644487819 */ /* 0x010fc60000010245 */
[----:B------:R-:W-:Y:S01]  /*2200*/  IMAD R5, R220, UR5, R5 ;  /* 0x00000005dc057c24 */ /* 0x000fe2000f8e0205 */
[----:B------:R-:W-:Y:S01]  /*2210*/  ULDC.64 UR4, c[0x0][0x310] ;  /* 0x0000c40000047ab9 */ /* 0x000fe20000000a00 */
[-C--:B------:R-:W-:Y:S02]  /*2220*/  IMAD R40, R229, R68.reuse, RZ ;  /* 0x00000044e5287224 */ /* 0x080fe400078e02ff */
[----:B------:R-:W-:-:S04]  /*2230*/  IMAD.WIDE.U32 R66, R19, R68, R16 ;  /* 0x0000004413427225 */ /* 0x000fc800078e0010 */
[C---:B------:R-:W-:Y:S02]  /*2240*/  IMAD R39, R19.reuse, R69, R40 ;  /* 0x0000004513277224 */ /* 0x040fe400078e0228 */
[----:B------:R-:W-:-:S04]  /*2250*/  IMAD.WIDE.U32 R34, R19, R42, R16 ;  /* 0x0000002a13227225 */ /* 0x000fc800078e0010 */
[----:B------:R-:W-:Y:S02]  /*2260*/  IMAD.IADD R67, R39, 0x1, R67 ;  /* 0x0000000127437824 */ /* 0x000fe400078e0243 */
[C---:B------:R-:W-:Y:S02]  /*2270*/  IMAD R40, R45.reuse, R42, RZ ;  /* 0x0000002a2d287224 */ /* 0x040fe400078e02ff */
[----:B------:R-:W-:Y:S02]  /*2280*/  IMAD R45, R45, R68, RZ ;  /* 0x000000442d2d7224 */ /* 0x000fe400078e02ff */
[----:B------:R-:W-:Y:S02]  /*2290*/  IMAD R81, R24, R43, R40 ;  /* 0x0000002b18517224 */ /* 0x000fe400078e0228 */
[----:B------:R-:W-:Y:S02]  /*22a0*/  IMAD R47, R43, 0x60, RZ ;  /* 0x000000602b2f7824 */ /* 0x000fe400078e02ff */
[----:B------:R-:W-:-:S02]  /*22b0*/  IMAD.SHL.U32 R40, R42, 0x40, RZ ;  /* 0x000000402a287824 */ /* 0x000fc400078e00ff */
[----:B------:R-:W-:Y:S02]  /*22c0*/  IMAD R45, R24, R69, R45 ;  /* 0x00000045182d7224 */ /* 0x000fe400078e022d */
[----:B------:R-:W-:Y:S02]  /*22d0*/  IMAD R79, R69, 0x60, RZ ;  /* 0x00000060454f7824 */ /* 0x000fe400078e02ff */
[----:B------:R-:W-:Y:S02]  /*22e0*/  IMAD.SHL.U32 R73, R68, 0x40, RZ ;  /* 0x0000004044497824 */ /* 0x000fe400078e00ff */
[----:B------:R-:W-:-:S04]  /*22f0*/  IMAD.WIDE.U32 R66, R24, R68, R66 ;  /* 0x0000004418427225 */ /* 0x000fc800078e0042 */
[----:B---3--:R-:W-:Y:S02]  /*2300*/  IMAD.SHL.U32 R76, R49, 0x2, RZ ;  /* 0x00000002314c7824 */ /* 0x008fe400078e00ff */
[----:B------:R-:W-:Y:S01]  /*2310*/  IMAD.IADD R83, R45, 0x1, R67 ;  /* 0x000000012d537824 */ /* 0x000fe200078e0243 */
[----:B------:R-:W-:Y:S02]  /*2320*/  SHF.R.S32.HI R3, RZ, 0x1f, R0 ;  /* 0x0000001fff037819 */ /* 0x000fe40000011400 */
[----:B------:R-:W-:Y:S02]  /*2330*/  SEL R33, R0, RZ, !P0 ;  /* 0x000000ff00217207 */ /* 0x000fe40004000000 */
[----:B------:R-:W-:Y:S02]  /*2340*/  SEL R37, R3, RZ, !P0 ;  /* 0x000000ff03257207 */ /* 0x000fe40004000000 */
[----:B------:R-:W-:Y:S01]  /*2350*/  SHF.R.S32.HI R3, RZ, 0x1f, R6 ;  /* 0x0000001fff037819 */ /* 0x000fe20000011406 */
[----:B------:R-:W-:-:S03]  /*2360*/  IMAD.WIDE.U32 R12, R33, UR4, R4 ;  /* 0x00000004210c7c25 */ /* 0x000fc6000f8e0004 */
[----:B------:R-:W-:Y:S01]  /*2370*/  LEA.HI R38, R3, R6, RZ, 0x2 ;  /* 0x0000000603267211 */ /* 0x000fe200078f10ff */
[----:B------:R-:W-:Y:S02]  /*2380*/  IMAD R0, R37, UR4, RZ ;  /* 0x0000000425007c24 */ /* 0x000fe4000f8e02ff */
[-C--:B------:R-:W-:Y:S01]  /*2390*/  IMAD R6, R229, R20.reuse, RZ ;  /* 0x00000014e5067224 */ /* 0x080fe200078e02ff */
[----:B------:R-:W-:Y:S01]  /*23a0*/  SHF.R.S32.HI R38, RZ, 0x1f, R38 ;  /* 0x0000001fff267819 */ /* 0x000fe20000011426 */
[----:B------:R-:W-:Y:S01]  /*23b0*/  IMAD R9, R33, UR5, R0 ;  /* 0x0000000521097c24 */ /* 0x000fe2000f8e0200 */
[----:B------:R-:W-:Y:S05]  /*23c0*/  @!P6 WARPSYNC.ALL ;  /* 0x000000000000e948 */ /* 0x000fea0003800000 */
[C---:B------:R-:W-:Y:S01]  /*23d0*/  VIADD R0, R16.reuse, 0x20 ;  /* 0x0000002010007836 */ /* 0x040fe20000000000 */
[----:B------:R-:W-:Y:S01]  /*23e0*/  ULDC UR4, c[0x0][0x320] ;  /* 0x0000c80000047ab9 */ /* 0x000fe20000000800 */
[----:B------:R-:W-:Y:S01]  /*23f0*/  IMAD.WIDE.U32 R4, R19, R20, R16 ;  /* 0x0000001413047225 */ /* 0x000fe200078e0010 */
[----:B------:R-:W-:Y:S01]  /*2400*/  @!P6 BAR.SYNC.DEFER_BLOCKING 0x9, 0x100 ;  /* 0x024400000000eb1d */ /* 0x000fe20000010000 */
[----:B------:R-:W-:-:S02]  /*2410*/  ISETP.GE.AND P0, PT, R16, UR4, PT ;  /* 0x0000000410007c0c */ /* 0x000fc4000bf06270 */
[----:B------:R-:W-:Y:S01]  /*2420*/  ISETP.GE.AND P1, PT, R0, UR4, PT ;  /* 0x0000000400007c0c */ /* 0x000fe2000bf26270 */
[----:B------:R-:W-:Y:S01]  /*2430*/  IMAD R11, R19, R21, R6 ;  /* 0x00000015130b7224 */ /* 0x000fe200078e0206 */
[----:B------:R-:W-:Y:S01]  /*2440*/  SEL R6, RZ, 0x1, P0 ;  /* 0x00000001ff067807 */ /* 0x000fe20000000000 */
[----:B------:R-:W-:Y:S01]  /*2450*/  ULDC.64 UR6, c[0x0][0x330] ;  /* 0x0000cc0000067ab9 */ /* 0x000fe20000000a00 */
[----:B------:R-:W-:Y:S02]  /*2460*/  SEL R7, RZ, 0xffffffff, P1 ;  /* 0xffffffffff077807 */ /* 0x000fe40000800000 */
[----:B------:R-:W-:Y:S01]  /*2470*/  IADD3 R3, P2, R12, R4, RZ ;  /* 0x000000040c037210 */ /* 0x000fe20007f5e0ff */
[----:B------:R-:W-:Y:S01]  /*2480*/  IMAD.IADD R4, R13, 0x1, R9 ;  /* 0x000000010d047824 */ /* 0x000fe200078e0209 */
[----:B------:R-:W-:Y:S01]  /*2490*/  ISETP.GE.AND P0, PT, R8, UR4, PT ;  /* 0x0000000408007c0c */ /* 0x000fe2000bf06270 */
[----:B------:R-:W-:Y:S01]  /*24a0*/  IMAD.SHL.U32 R7, R7, 0x2, RZ ;  /* 0x0000000207077824 */ /* 0x000fe200078e00ff */
[----:B------:R-:W-:Y:S01]  /*24b0*/  LEA.HI R38, R38, R19, RZ, 0x3 ;  /* 0x0000001326267211 */ /* 0x000fe200078f18ff */
[----:B------:R-:W-:Y:S01]  /*24c0*/  VIADD R9, R16, 0xe0 ;  /* 0x000000e010097836 */ /* 0x000fe20000000000 */
[----:B------:R-:W-:Y:S01]  /*24d0*/  IADD3.X R5, R4, R5, R11, P2, !PT ;  /* 0x0000000504057210 */ /* 0x000fe200017fe40b */
[C---:B------:R-:W-:Y:S01]  /*24e0*/  VIADD R8, R16.reuse, 0x80 ;  /* 0x0000008010087836 */ /* 0x040fe20000000000 */
[----:B------:R-:W-:Y:S01]  /*24f0*/  LOP3.LUT R14, R7, 0x2, R6, 0xe2, !PT ;  /* 0x00000002070e7812 */ /* 0x000fe200078ee206 */
[C---:B------:R-:W-:Y:S01]  /*2500*/  VIADD R7, R16.reuse, 0x60 ;  /* 0x0000006010077836 */ /* 0x040fe20000000000 */
[----:B------:R-:W-:Y:S01]  /*2510*/  IADD3 R6, R16, 0x40, RZ ;  /* 0x0000004010067810 */ /* 0x000fe20007ffe0ff */
[----:B------:R-:W-:Y:S01]  /*2520*/  IMAD.WIDE.U32 R10, R220, UR6, R16 ;  /* 0x00000006dc0a7c25 */ /* 0x000fe2000f8e0010 */
[----:B------:R-:W-:-:S02]  /*2530*/  ISETP.GE.AND P3, PT, R9, UR4, PT ;  /* 0x0000000409007c0c */ /* 0x000fc4000bf66270 */
[----:B------:R-:W-:Y:S01]  /*2540*/  ISETP.GE.AND P1, PT, R6, UR4, PT ;  /* 0x0000000406007c0c */ /* 0x000fe2000bf26270 */
[----:B------:R-:W-:Y:S01]  /*2550*/  VIADD R9, R16, 0xa0 ;  /* 0x000000a010097836 */ /* 0x000fe20000000000 */
[----:B------:R-:W-:Y:S01]  /*2560*/  ISETP.GE.AND P2, PT, R7, UR4, PT ;  /* 0x0000000407007c0c */ /* 0x000fe2000bf46270 */
[----:B------:R-:W-:Y:S01]  /*2570*/  IMAD R11, R220, UR7, R11 ;  /* 0x00000007dc0b7c24 */ /* 0x000fe2000f8e020b */
[----:B------:R-:W-:Y:S02]  /*2580*/  SEL R15, RZ, 0x4, P1 ;  /* 0x00000004ff0f7807 */ /* 0x000fe40000800000 */
[----:B------:R-:W-:Y:S02]  /*2590*/  SEL R23, RZ, 0x8, P2 ;  /* 0x00000008ff177807 */ /* 0x000fe40001000000 */
[----:B------:R-:W-:Y:S02]  /*25a0*/  ISETP.GE.AND P1, PT, R8, UR4, PT ;  /* 0x0000000408007c0c */ /* 0x000fe4000bf26270 */
[----:B------:R-:W-:Y:S01]  /*25b0*/  ISETP.GE.AND P2, PT, R9, UR4, PT ;  /* 0x0000000409007c0c */ /* 0x000fe2000bf46270 */
[----:B------:R-:W-:Y:S01]  /*25c0*/  ULDC.64 UR4, c[0x0][0x338] ;  /* 0x0000ce0000047ab9 */ /* 0x000fe20000000a00 */
[----:B------:R-:W-:Y:S01]  /*25d0*/  LOP3.LUT R14, R23, R14, R15, 0xfe, !PT ;  /* 0x0000000e170e7212 */ /* 0x000fe200078efe0f */
[----:B------:R-:W-:Y:S01]  /*25e0*/  IMAD R37, R37, UR4, RZ ;  /* 0x0000000425257c24 */ /* 0x000fe2000f8e02ff */
[----:B------:R-:W-:-:S02]  /*25f0*/  SEL R15, RZ, 0x10, P1 ;  /* 0x00000010ff0f7807 */ /* 0x000fc40000800000 */
[----:B------:R-:W-:Y:S01]  /*2600*/  SEL R23, RZ, 0x20, P2 ;  /* 0x00000020ff177807 */ /* 0x000fe20001000000 */
[----:B------:R-:W-:Y:S01]  /*2610*/  IMAD R37, R33, UR5, R37 ;  /* 0x0000000521257c24 */ /* 0x000fe2000f8e0225 */
[----:B------:R-:W-:Y:S02]  /*2620*/  SEL R96, RZ, 0x40, P0 ;  /* 0x00000040ff607807 */ /* 0x000fe40000000000 */
[----:B------:R-:W-:Y:S02]  /*2630*/  ISETP.GE.AND P0, PT, R16, R49, PT ;  /* 0x000000311000720c */ /* 0x000fe40003f06270 */
[----:B------:R-:W-:Y:S01]  /*2640*/  LOP3.LUT R31, R23, R14, R15, 0xfe, !PT ;  /* 0x0000000e171f7212 */ /* 0x000fe200078efe0f */
[----:B------:R-:W-:Y:S01]  /*2650*/  IMAD.WIDE.U32 R14, R33, UR4, R10 ;  /* 0x00000004210e7c25 */ /* 0x000fe2000f8e000a */
[----:B------:R-:W-:Y:S01]  /*2660*/  SEL R11, R49, RZ, P0 ;  /* 0x000000ff310b7207 */ /* 0x000fe20000000000 */
[----:B------:R-:W-:Y:S01]  /*2670*/  ULDC UR4, c[0x0][0x2f4] ;  /* 0x0000bd0000047ab9 */ /* 0x000fe20000000800 */
[----:B------:R-:W-:Y:S01]  /*2680*/  SHF.R.S32.HI R23, RZ, 0x1f, R22 ;  /* 0x0000001fff177819 */ /* 0x000fe20000011416 */
[----:B------:R-:W-:Y:S01]  /*2690*/  IMAD R10, R229, R42, RZ ;  /* 0x0000002ae50a7224 */ /* 0x000fe200078e02ff */
[----:B------:R-:W-:Y:S01]  /*26a0*/  LOP3.LUT R38, R38, 0xfffffff8, RZ, 0xc0, !PT ;  /* 0xfffffff826267812 */ /* 0x000fe200078ec0ff */
[----:B------:R-:W-:Y:S01]  /*26b0*/  IMAD.IADD R11, R16, 0x1, R11 ;  /* 0x00000001100b7824 */ /* 0x000fe200078e020b */
[----:B------:R-:W-:Y:S01]  /*26c0*/  LOP3.LUT R96, R31, R96, RZ, 0xfc, !PT ;  /* 0x000000601f607212 */ /* 0x000fe200078efcff */
[C---:B------:R-:W-:Y:S01]  /*26d0*/  IMAD R31, R19.reuse, R43, R10 ;  /* 0x0000002b131f7224 */ /* 0x040fe200078e020a */
[C---:B------:R-:W-:Y:S01]  /*26e0*/  IADD3 R70, P1, R19.reuse, R70, RZ ;  /* 0x0000004613467210 */ /* 0x040fe20007f3e0ff */
[----:B------:R-:W-:Y:S01]  /*26f0*/  IMAD.WIDE.U32 R64, R19, R68, R22 ;  /* 0x0000004413407225 */ /* 0x000fe200078e0016 */
[----:B------:R-:W-:-:S02]  /*2700*/  SHF.R.S32.HI R10, RZ, 0x1f, R11 ;  /* 0x0000001fff0a7819 */ /* 0x000fc4000001140b */
[----:B------:R-:W-:Y:S01]  /*2710*/  SEL R95, RZ, 0xffffff80, P3 ;  /* 0xffffff80ff5f7807 */ /* 0x000fe20001800000 */
[----:B------:R-:W-:Y:S01]  /*2720*/  IMAD.IADD R38, R19, 0x1, -R38 ;  /* 0x0000000113267824 */ /* 0x000fe200078e0a26 */
[----:B------:R-:W-:Y:S01]  /*2730*/  ISETP.GE.AND P2, PT, R0, UR4, PT ;  /* 0x0000000400007c0c */ /* 0x000fe2000bf46270 */
[----:B------:R-:W-:Y:S01]  /*2740*/  IMAD.IADD R65, R65, 0x1, R39 ;  /* 0x0000000141417824 */ /* 0x000fe200078e0227 */
[----:B------:R-:W-:Y:S01]  /*2750*/  LEA.HI R39, R10, R11, RZ, 0x3 ;  /* 0x0000000b0a277211 */ /* 0x000fe200078f18ff */
[----:B------:R-:W-:Y:S01]  /*2760*/  IMAD.SHL.U32 R84, R38, 0x40, RZ ;  /* 0x0000004026547824 */ /* 0x000fe200078e00ff */
[----:B------:R-:W-:Y:S01]  /*2770*/  SHF.L.U64.HI R10, R20, 0x6, R21 ;  /* 0x00000006140a7819 */ /* 0x000fe20000010215 */
[----:B------:R-:W-:Y:S01]  /*2780*/  IMAD.X R71, R229, 0x1, R36, P1 ;  /* 0x00000001e5477824 */ /* 0x000fe200008e0624 */
[----:B------:R-:W-:Y:S01]  /*2790*/  LOP3.LUT R36, R213, 0x38, R39, 0xf8, !PT ;  /* 0x00000038d5247812 */ /* 0x000fe200078ef827 */
[----:B------:R-:W-:Y:S01]  /*27a0*/  IMAD.WIDE.U32 R32, R19, R42, R22 ;  /* 0x0000002a13207225 */ /* 0x000fe200078e0016 */
[----:B------:R-:W-:-:S02]  /*27b0*/  LOP3.LUT R84, R84, 0x1c0, RZ, 0xc0, !PT ;  /* 0x000001c054547812 */ /* 0x000fc400078ec0ff */
[----:B------:R-:W-:Y:S01]  /*27c0*/  LOP3.LUT P1, RZ, R38, 0x4, RZ, 0xc0, !PT ;  /* 0x0000000426ff7812 */ /* 0x000fe2000782c0ff */
[----:B------:R-:W-:Y:S01]  /*27d0*/  IMAD.IADD R33, R33, 0x1, R31 ;  /* 0x0000000121217824 */ /* 0x000fe200078e021f */
[----:B------:R-:W-:Y:S01]  /*27e0*/  LOP3.LUT R38, R36, R44, RZ, 0x3c, !PT ;  /* 0x0000002c24267212 */ /* 0x000fe200078e3cff */
[----:B------:R-:W-:Y:S01]  /*27f0*/  IMAD.IADD R35, R31, 0x1, R35 ;  /* 0x000000011f237824 */ /* 0x000fe200078e0223 */
[----:B------:R-:W-:Y:S01]  /*2800*/  SHF.R.U32.HI R87, RZ, 0x3, R84 ;  /* 0x00000003ff577819 */ /* 0x000fe20000011654 */
[----:B------:R-:W-:Y:S01]  /*2810*/  IMAD.SHL.U32 R11, R20, 0x40, RZ ;  /* 0x00000040140b7824 */ /* 0x000fe200078e00ff */
[----:B------:R-:W-:Y:S01]  /*2820*/  LOP3.LUT R44, R84, 0x18, R16, 0xf8, !PT ;  /* 0x00000018542c7812 */ /* 0x000fe200078ef810 */
[-C--:B------:R-:W-:Y:S01]  /*2830*/  IMAD.WIDE.U32 R32, R24, R42.reuse, R32 ;  /* 0x0000002a18207225 */ /* 0x080fe200078e0020 */
[----:B------:R-:W-:Y:S02]  /*2840*/  LOP3.LUT R36, R84, 0x38, R39, 0xf8, !PT ;  /* 0x0000003854247812 */ /* 0x000fe400078ef827 */
[----:B------:R-:W-:Y:S01]  /*2850*/  LOP3.LUT R91, R44, R87, RZ, 0x3c, !PT ;  /* 0x000000572c5b7212 */ /* 0x000fe200078e3cff */
[----:B------:R-:W-:Y:S01]  /*2860*/  IMAD.WIDE.U32 R34, R24, R42, R34 ;  /* 0x0000002a18227225 */ /* 0x000fe200078e0022 */
[----:B------:R-:W-:-:S02]  /*2870*/  SHF.R.S32.HI R85, RZ, 0x3, R39 ;  /* 0x00000003ff557819 */ /* 0x000fc40000011427 */
[----:B------:R-:W-:Y:S01]  /*2880*/  LOP3.LUT R86, R39, 0xfffffff8, RZ, 0xc0, !PT ;  /* 0xfffffff827567812 */ /* 0x000fe200078ec0ff */
[----:B------:R-:W-:Y:S01]  /*2890*/  IMAD.WIDE.U32 R64, R24, R68, R64 ;  /* 0x0000004418407225 */ /* 0x000fe200078e0040 */
[----:B------:R-:W-:Y:S02]  /*28a0*/  SHF.L.U64.HI R31, R42, 0x6, R43 ;  /* 0x000000062a1f7819 */ /* 0x000fe4000001022b */
[----:B------:R-:W-:Y:S01]  /*28b0*/  SEL R90, R90, 0xffffffe0, !P1 ;  /* 0xffffffe05a5a7807 */ /* 0x000fe20004800000 */
[----:B------:R-:W-:Y:S01]  /*28c0*/  IMAD.WIDE.U32 R20, R20, 0x60, RZ ;  /* 0x0000006014147825 */ /* 0x000fe200078e00ff */
[----:B------:R-:W-:Y:S02]  /*28d0*/  LOP3.LUT R39, R36, R87, RZ, 0x3c, !PT ;  /* 0x0000005724277212 */ /* 0x000fe400078e3cff */
[----:B------:R-:W-:Y:S01]  /*28e0*/  LOP3.LUT R95, R96, 0x80, R95, 0xc8, !PT ;  /* 0x00000080605f7812 */ /* 0x000fe200078ec85f */
[----:B------:R-:W-:Y:S01]  /*28f0*/  IMAD.WIDE.U32 R42, R42, 0x60, RZ ;  /* 0x000000602a2a7825 */ /* 0x000fe200078e00ff */
[----:B------:R-:W-:-:S02]  /*2900*/  SHF.R.S32.HI R88, RZ, 0x1f, R86 ;  /* 0x0000001fff587819 */ /* 0x000fc40000011456 */
[----:B------:R-:W-:Y:S01]  /*2910*/  ISETP.GE.AND P1, PT, R16, UR4, PT ;  /* 0x0000000410007c0c */ /* 0x000fe2000bf26270 */
[----:B------:R-:W-:Y:S01]  /*2920*/  IMAD.WIDE.U32 R68, R68, 0x60, RZ ;  /* 0x0000006044447825 */ /* 0x000fe200078e00ff */
[----:B------:R-:W-:-:S03]  /*2930*/  LOP3.LUT R96, R96, 0x40, RZ, 0xc0, !PT ;  /* 0x0000004060607812 */ /* 0x000fc600078ec0ff */
        /* <DEDUP_REMOVED lines=8> */
[----:B------:R-:W-:Y:S02]  /*29c0*/  IMAD R92, R216, 0x200, R39 ;  /* 0x00000200d85c7824 */ /* 0x000fe400078e0227 */
[----:B------:R-:W-:Y:S02]  /*29d0*/  IMAD.IADD R93, R90, 0x1, R91 ;  /* 0x000000015a5d7824 */ /* 0x000fe400078e025b */
[----:B------:R-:W-:-:S07]  /*29e0*/  IMAD.IADD R94, R15, 0x1, R37 ;  /* 0x000000010f5e7824 */ /* 0x000fce00078e0225 */
.L_x_10421:
        /* <DEDUP_REMOVED lines=71> */
.L_x_10378:
[----:B------:R-:W-:Y:S05]  /*2e60*/  BSYNC B1 ;  /* 0x0000000000017941 */ /* 0x000fea0003800000 */
.L_x_10377:
        /* <DEDUP_REMOVED lines=25> */
.L_x_10380:
[----:B------:R-:W-:Y:S05]  /*3000*/  BSYNC B1 ;  /* 0x0000000000017941 */ /* 0x000fea0003800000 */
.L_x_10379:
[----:B0-----:R-:W2:Y:S01]  /*3010*/  LDL R36, [R1+0x5c] ;  /* 0x00005c0001247983 */ /* 0x001ea20000100800 */
[----:B------:R-:W-:Y:S01]  /*3020*/  IMAD.MOV.U32 R37, RZ, RZ, R61 ;  /* 0x000000ffff257224 */ /* 0x000fe200078e003d */
[----:B------:R-:W-:Y:S01]  /*3030*/  PRMT R116, R100, 0x5410, R101 ;  /* 0x0000541064747816 */ /* 0x000fe20000000065 */
[----:B------:R-:W-:Y:S02]  /*3040*/  IMAD.MOV.U32 R38, RZ, RZ, R62 ;  /* 0x000000ffff267224 */ /* 0x000fe400078e003e */
[----:B------:R-:W-:-:S03]  /*3050*/  IMAD.MOV.U32 R39, RZ, RZ, R63 ;  /* 0x000000ffff277224 */ /* 0x000fc600078e003f */
[----:B------:R-:W-:Y:S01]  /*3060*/  PRMT R111, R38, 0x7610, R111 ;  /* 0x00007610266f7816 */ /* 0x000fe2000000006f */
[----:B-----5:R-:W-:Y:S01]  /*3070*/  IMAD.MOV.U32 R38, RZ, RZ, R52 ;  /* 0x000000ffff267224 */ /* 0x020fe200078e0034 */
[----:B------:R-:W-:Y:S01]  /*3080*/  PRMT R118, R39, 0x7610, R118 ;  /* 0x0000761027767816 */ /* 0x000fe20000000076 */
[----:B------:R-:W-:-:S05]  /*3090*/  IMAD.MOV.U32 R39, RZ, RZ, R53 ;  /* 0x000000ffff277224 */ /* 0x000fca00078e0035 */
[----:B------:R-:W-:Y:S01]  /*30a0*/  PRMT R114, R39, 0x5410, R38 ;  /* 0x0000541027727816 */ /* 0x000fe20000000026 */
[----:B------:R-:W-:Y:S02]  /*30b0*/  IMAD.MOV.U32 R38, RZ, RZ, R44 ;  /* 0x000000ffff267224 */ /* 0x000fe400078e002c */
[----:B------:R-:W-:-:S05]  /*30c0*/  IMAD.MOV.U32 R39, RZ, RZ, R45 ;  /* 0x000000ffff277224 */ /* 0x000fca00078e002d */
[----:B------:R-:W-:Y:S02]  /*30d0*/  PRMT R113, R38, 0x5410, R39 ;  /* 0x0000541026717816 */ /* 0x000fe40000000027 */
[----:B--2---:R-:W-:Y:S01]  /*30e0*/  R2UR UR4, R36 ;  /* 0x00000000240472ca */ /* 0x004fe200000e0000 */
[----:B------:R-:W-:-:S05]  /*30f0*/  IMAD.MOV.U32 R36, RZ, RZ, R60 ;  /* 0x000000ffff247224 */ /* 0x000fca00078e003c */
[----:B------:R-:W-:Y:S01]  /*3100*/  PRMT R107, R36, 0x5410, R37 ;  /* 0x00005410246b7816 */ /* 0x000fe20000000025 */
[----:B------:R-:W-:Y:S02]  /*3110*/  IMAD.MOV.U32 R36, RZ, RZ, R56 ;  /* 0x000000ffff247224 */ /* 0x000fe400078e0038 */
[----:B------:R-:W-:-:S04]  /*3120*/  IMAD.MOV.U32 R37, RZ, RZ, R57 ;  /* 0x000000ffff257224 */ /* 0x000fc800078e0039 */
[----:B------:R-:W-:Y:S01]  /*3130*/  UISETP.NE.AND UP0, UPT, UR4, 0x3, UPT ;  /* 0x000000030400788c */ /* 0x000fe2000bf05270 */
[----:B------:R-:W-:Y:S01]  /*3140*/  PRMT R117, R36, 0x5410, R37 ;  /* 0x0000541024757816 */ /* 0x000fe20000000025 */
[----:B------:R-:W-:Y:S02]  /*3150*/  IMAD.MOV.U32 R36, RZ, RZ, R46 ;  /* 0x000000ffff247224 */ /* 0x000fe400078e002e */
[----:B------:R-:W-:Y:S02]  /*3160*/  IMAD.MOV.U32 R37, RZ, RZ, R47 ;  /* 0x000000ffff257224 */ /* 0x000fe400078e002f */
[----:B------:R-:W-:-:S03]  /*3170*/  PLOP3.LUT P3, PT, PT, PT, UP0, 0x80, 0x0 ;  /* 0x000000000000781c */ /* 0x000fc60003f6f008 */
[----:B------:R-:W-:Y:S01]  /*3180*/  PRMT R112, R36, 0x5410, R37 ;  /* 0x0000541024707816 */ /* 0x000fe20000000025 */
[----:B------:R-:W-:Y:S02]  /*3190*/  IMAD.MOV.U32 R37, RZ, RZ, R54 ;  /* 0x000000ffff257224 */ /* 0x000fe400078e0036 */
[----:B------:R-:W-:-:S05]  /*31a0*/  IMAD.MOV.U32 R36, RZ, RZ, R55 ;  /* 0x000000ffff247224 */ /* 0x000fca00078e0037 */
[----:B------:R-:W-:Y:S02]  /*31b0*/  PRMT R115, R36, 0x5410, R37 ;  /* 0x0000541024737816 */ /* 0x000fe40000000025 */
[----:B------:R-:W-:Y:S05]  /*31c0*/  @!P3 BRA `(.L_x_10381) ;  /* 0x000000000004b947 */ /* 0x000fea0003800000 */
[----:B------:R-:W-:Y:S01]  /*31d0*/  BPT.TRAP 0x1 ;  /* 0x000000040000795c */ /* 0x000fe20000300000 */
.L_x_10381:
[----:B------:R-:W-:Y:S01]  /*31e0*/  IMAD R97, R2, 0x8, R18 ;  /* 0x0000000802617824 */ /* 0x000fe200078e0212 */
[----:B------:R-:W-:Y:S01]  /*31f0*/  SHF.L.U32 R109, R201, 0x1f, RZ ;  /* 0x0000001fc96d7819 */ /* 0x000fe200000006ff */
[----:B------:R-:W-:Y:S03]  /*3200*/  BSSY B1, `(.L_x_10382) ;  /* 0x0000003000017945 */ /* 0x000fe60003800000 */
[----:B------:R-:W0:Y:S02]  /*3210*/  SYNCS.PHASECHK.TRANS64.TRYWAIT P6, [R97+URZ+0x32490], R109 ;  /* 0x0324906d610075a7 */ /* 0x000e2400080c017f */
[----:B0-----:R-:W-:Y:S05]  /*3220*/  @!P6 BRA `(.L_x_10383) ;  /* 0x000001980078e947 */ /* 0x001fea0003800000 */
.L_x_10678:
[----:B------:R-:W-:Y:S05]  /*3230*/  BSYNC B1 ;  /* 0x0000000000017941 */ /* 0x000fea0003800000 */
.L_x_10382:
        /* <DEDUP_REMOVED lines=10> */
[----:B------:R-:W-:Y:S01]  /*32e0*/  SHF.R.U64 R101, R62, 0x10, R63 ;  /* 0x000000103e657819 */ /* 0x000fe2000000123f */
[----:B------:R-:W-:Y:S01]  /*32f0*/  IMAD.MOV.U32 R62, RZ, RZ, R37 ;  /* 0x000000ffff3e7224 */ /* 0x000fe200078e0025 */
[----:B------:R-:W-:Y:S01]  /*3300*/  SHF.R.U32.HI R63, RZ, 0x10, R63 ;  /* 0x00000010ff3f7819 */ /* 0x000fe2000001163f */
[----:B------:R-:W-:Y:S01]  /*3310*/  HADD2.F32 R37, -RZ, R100.H0_H0 ;  /* 0x20000064ff257230 */ /* 0x000fe20000004100 */
[----:B------:R-:W-:Y:S01]  /*3320*/  SHF.R.U32.HI R61, RZ, 0x10, R61 ;  /* 0x00000010ff3d7819 */ /* 0x000fe2000001163d */
[----:B------:R-:W-:Y:S02]  /*3330*/  HADD2.F32 R101, -RZ, R101.H0_H0 ;  /* 0x20000065ff657230 */ /* 0x000fe40000004100 */
[--C-:B------:R-:W-:Y:S02]  /*3340*/  HADD2.F32 R100, -RZ, R62.reuse.H1_H1 ;  /* 0x3000003eff647230 */ /* 0x100fe40000004100 */
[----:B------:R-:W-:-:S02]  /*3350*/  HADD2.F32 R102, -RZ, R62.H0_H0 ;  /* 0x2000003eff667230 */ /* 0x000fc40000004100 */
[----:B------:R-:W-:Y:S02]  /*3360*/  HADD2.F32 R62, -RZ, R39.H1_H1 ;  /* 0x30000027ff3e7230 */ /* 0x000fe40000004100 */
[-C--:B------:R-:W-:Y:S01]  /*3370*/  FMUL.FTZ R103, R100, R101.reuse ;  /* 0x0000006564677220 */ /* 0x080fe20000410000 */
[----:B------:R-:W-:Y:S02]  /*3380*/  HADD2.F32 R36, -RZ, R63.H0_H0 ;  /* 0x2000003fff247230 */ /* 0x000fe40000004100 */
[----:B------:R-:W-:Y:S01]  /*3390*/  FMUL.FTZ R101, R102, R101 ;  /* 0x0000006566657220 */ /* 0x000fe20000410000 */
[----:B------:R-:W-:Y:S02]  /*33a0*/  HADD2.F32 R39, -RZ, R39.H0_H0 ;  /* 0x20000027ff277230 */ /* 0x000fe40000004100 */
[----:B------:R-:W-:Y:S02]  /*33b0*/  HADD2.F32 R61, -RZ, R61.H0_H0 ;  /* 0x2000003dff3d7230 */ /* 0x000fe40000004100 */
[----:B------:R-:W-:Y:S01]  /*33c0*/  FMUL.FTZ R110, R62, R36 ;  /* 0x000000243e6e7220 */ /* 0x000fe20000410000 */
[----:B------:R-:W-:-:S02]  /*33d0*/  HADD2.F32 R111, -RZ, R111.H0_H0 ;  /* 0x2000006fff6f7230 */ /* 0x000fc40000004100 */
[C---:B------:R-:W-:Y:S01]  /*33e0*/  FMUL.FTZ R63, R39.reuse, R36 ;  /* 0x00000024273f7220 */ /* 0x040fe20000410000 */
[-C--:B------:R-:W-:Y:S01]  /*33f0*/  FFMA.FTZ R36, R102, R37.reuse, -R103 ;  /* 0x0000002566247223 */ /* 0x080fe20000010867 */
[----:B------:R-:W-:Y:S01]  /*3400*/  FFMA.FTZ R37, R100, R37, R101 ;  /* 0x0000002564257223 */ /* 0x000fe20000010065 */
[--C-:B------:R-:W-:Y:S02]  /*3410*/  HADD2.F32 R100, -RZ, R60.reuse.H1_H1 ;  /* 0x3000003cff647230 */ /* 0x100fe40000004100 */
[-C--:B------:R-:W-:Y:S01]  /*3420*/  FFMA.FTZ R39, R39, R61.reuse, -R110 ;  /* 0x0000003d27277223 */ /* 0x080fe2000001086e */
[----:B------:R-:W-:Y:S02]  /*3430*/  HADD2.F32 R102, -RZ, R60.H0_H0 ;  /* 0x2000003cff667230 */ /* 0x000fe40000004100 */
[----:B------:R-:W-:Y:S01]  /*3440*/  FFMA.FTZ R62, R62, R61, R63 ;  /* 0x0000003d3e3e7223 */ /* 0x000fe2000001003f */
[----:B------:R-:W-:Y:S01]  /*3450*/  HADD2.F32 R101, -RZ, R118.H0_H0 ;  /* 0x20000076ff657230 */ /* 0x000fe20000004100 */
[----:B------:R-:W-:Y:S01]  /*3460*/  F2FP.F16.F32.PACK_AB R37, R37, R36 ;  /* 0x000000242525723e */ /* 0x000fe200000000ff */
[----:B------:R-:W-:-:S02]  /*3470*/  HADD2.F32 R60, -RZ, R38.H1_H1 ;  /* 0x30000026ff3c7230 */ /* 0x000fc40000004100 */
[----:B------:R-:W-:Y:S01]  /*3480*/  HADD2.F32 R38, -RZ, R38.H0_H0 ;  /* 0x20000026ff267230 */ /* 0x000fe20000004100 */
[----:B------:R-:W-:Y:S01]  /*3490*/  F2FP.F16.F32.PACK_AB R39, R62, R39 ;  /* 0x000000273e27723e */ /* 0x000fe200000000ff */
[--C-:B------:R-:W-:Y:S02]  /*34a0*/  HADD2.F32 R61, -RZ, R107.reuse.H0_H0 ;  /* 0x2000006bff3d7230 */ /* 0x100fe40000004100 */
[----:B------:R-:W-:Y:S01]  /*34b0*/  FMUL.FTZ R103, R60, R101 ;  /* 0x000000653c677220 */ /* 0x000fe20000410000 */
[----:B------:R-:W-:Y:S02]  /*34c0*/  HADD2.F32 R63, -RZ, R107.H1_H1 ;  /* 0x3000006bff3f7230 */ /* 0x000fe40000004100 */
[-C--:B------:R-:W-:Y:S01]  /*34d0*/  FMUL.FTZ R107, R100, R111.reuse ;  /* 0x0000006f646b7220 */ /* 0x080fe20000410000 */
[----:B------:R-:W-:Y:S01]  /*34e0*/  FMUL.FTZ R111, R102, R111 ;  /* 0x0000006f666f7220 */ /* 0x000fe20000410000 */
[----:B------:R-:W-:Y:S02]  /*34f0*/  FMUL.FTZ R101, R38, R101 ;  /* 0x0000006526657220 */ /* 0x000fe40000410000 */
[-C--:B------:R-:W-:Y:S01]  /*3500*/  FFMA.FTZ R107, R102, R61.reuse, -R107 ;  /* 0x0000003d666b7223 */ /* 0x080fe2000001086b */
[----:B------:R-:W-:Y:S01]  /*3510*/  FFMA.FTZ R100, R100, R61, R111 ;  /* 0x0000003d64647223 */ /* 0x000fe2000001006f */
[-C--:B------:R-:W-:Y:S01]  /*3520*/  FFMA.FTZ R103, R38, R63.reuse, -R103 ;  /* 0x0000003f26677223 */ /* 0x080fe20000010867 */
[----:B------:R-:W-:-:S03]  /*3530*/  FFMA.FTZ R60, R60, R63, R101 ;  /* 0x0000003f3c3c7223 */ /* 0x000fc60000010065 */
[----:B------:R-:W-:Y:S02]  /*3540*/  F2FP.F16.F32.PACK_AB R36, R100, R107 ;  /* 0x0000006b6424723e */ /* 0x000fe400000000ff */
[----:B------:R-:W-:-:S07]  /*3550*/  F2FP.F16.F32.PACK_AB R38, R60, R103 ;  /* 0x000000673c26723e */ /* 0x000fce00000000ff */
.L_x_10389:
[----:B------:R-:W-:Y:S05]  /*3560*/  BSYNC B3 ;  /* 0x0000000000037941 */ /* 0x000fea0003800000 */
.L_x_10388:
[----:B--2---:R1:W-:Y:S02]  /*3570*/  STG.E.128 desc[UR60][R50.64], R36 ;  /* 0x0000002432007986 */ /* 0x0043e4000c101d3c */
.L_x_10387:
[----:B------:R-:W-:Y:S05]  /*3580*/  BSYNC B2 ;  /* 0x0000000000027941 */ /* 0x000fea0003800000 */
.L_x_10386:
[----:B------:R-:W-:Y:S05]  /*3590*/  @P2 BRA `(.L_x_10385) ;  /* 0x0000000000bc2947 */ /* 0x000fea0003800000 */
[----:B-1----:R1:W2:Y:S01]  /*35a0*/  LDS.128 R36, [R105] ;  /* 0x0000000069247984 */ /* 0x0022a20000000c00 */
[----:B------:R-:W-:Y:S01]  /*35b0*/  ISETP.GE.AND P4, PT, R202, R104, PT ;  /* 0x00000068ca00720c */ /* 0x000fe20003f86270 */
[----:B------:R-:W-:-:S12]  /*35c0*/  BSSY B2, `(.L_x_10390) ;  /* 0x000002b000027945 */ /* 0x000fd80003800000 */
[----:B-1----:R-:W-:Y:S05]  /*35d0*/  @P4 BRA `(.L_x_10391) ;  /* 0x0000000000a44947 */ /* 0x002fea0003800000 */
[----:B------:R-:W-:Y:S01]  /*35e0*/  SHF.R.U64 R60, R58, 0x10, R59 ;  /* 0x000000103a3c7819 */ /* 0x000fe2000000123b */
[----:B------:R-:W-:Y:S01]  /*35f0*/  HADD2.F32 R103, -RZ, R117.H0_H0 ;  /* 0x20000075ff677230 */ /* 0x000fe20000004100 */
[----:B------:R-:W-:Y:S02]  /*3600*/  SHF.R.U64 R61, R56, 0x10, R57 ;  /* 0x00000010383d7819 */ /* 0x000fe40000001239 */
[----:B------:R-:W-:Y:S01]  /*3610*/  SHF.R.U32.HI R58, RZ, 0x10, R59 ;  /* 0x00000010ff3a7819 */ /* 0x000fe2000001163b */
[----:B------:R-:W-:Y:S01]  /*3620*/  HADD2.F32 R56, -RZ, R60.H0_H0 ;  /* 0x2000003cff387230 */ /* 0x000fe20000004100 */
[----:B------:R-:W-:Y:S01]  /*3630*/  SHF.R.U32.HI R57, RZ, 0x10, R57 ;  /* 0x00000010ff397819 */ /* 0x000fe20000011639 */
[----:B------:R-:W-:Y:S01]  /*3640*/  HADD2.F32 R62, -RZ, R61.H0_H0 ;  /* 0x2000003dff3e7230 */ /* 0x000fe20000004100 */
[----:B--2---:R-:W-:Y:S01]  /*3650*/  MOV R59, R39 ;  /* 0x00000027003b7202 */ /* 0x004fe20000000f00 */
[----:B------:R-:W-:Y:S02]  /*3660*/  HADD2.F32 R39, -RZ, R37.H1_H1 ;  /* 0x30000025ff277230 */ /* 0x000fe40000004100 */
[----:B------:R-:W-:-:S02]  /*3670*/  HADD2.F32 R60, -RZ, R57.H0_H0 ;  /* 0x20000039ff3c7230 */ /* 0x000fc40000004100 */
[----:B------:R-:W-:Y:S02]  /*3680*/  HADD2.F32 R37, -RZ, R37.H0_H0 ;  /* 0x20000025ff257230 */ /* 0x000fe40000004100 */
[-C--:B------:R-:W-:Y:S01]  /*3690*/  FMUL.FTZ R100, R39, R62.reuse ;  /* 0x0000003e27647220 */ /* 0x080fe20000410000 */
[--C-:B------:R-:W-:Y:S02]  /*36a0*/  HADD2.F32 R57, -RZ, R59.reuse.H1_H1 ;  /* 0x3000003bff397230 */ /* 0x100fe40000004100 */
[----:B------:R-:W-:Y:S02]  /*36b0*/  HADD2.F32 R59, -RZ, R59.H0_H0 ;  /* 0x2000003bff3b7230 */ /* 0x000fe40000004100 */
[----:B------:R-:W-:Y:S01]  /*36c0*/  FMUL.FTZ R102, R37, R62 ;  /* 0x0000003e25667220 */ /* 0x000fe20000410000 */
[----:B------:R-:W-:Y:S02]  /*36d0*/  HADD2.F32 R58, -RZ, R58.H0_H0 ;  /* 0x2000003aff3a7230 */ /* 0x000fe40000004100 */
[----:B------:R-:W-:Y:S01]  /*36e0*/  FMUL.FTZ R62, R57, R60 ;  /* 0x0000003c393e7220 */ /* 0x000fe20000410000 */
[----:B------:R-:W-:Y:S01]  /*36f0*/  FFMA.FTZ R37, R37, R56, -R100 ;  /* 0x0000003825257223 */ /* 0x000fe20000010864 */
[----:B------:R-:W-:Y:S01]  /*3700*/  FMUL.FTZ R60, R59, R60 ;  /* 0x0000003c3b3c7220 */ /* 0x000fe20000410000 */
[----:B------:R-:W-:Y:S01]  /*3710*/  FFMA.FTZ R56, R39, R56, R102 ;  /* 0x0000003827387223 */ /* 0x000fe20000010066 */
[----:B------:R-:W-:Y:S01]  /*3720*/  FFMA.FTZ R39, R59, R58, -R62 ;  /* 0x0000003a3b277223 */ /* 0x000fe2000001083e */
[----:B------:R-:W-:-:S02]  /*3730*/  HADD2.F32 R59, -RZ, R117.H1_H1 ;  /* 0x30000075ff3b7230 */ /* 0x000fc40000004100 */
[----:B------:R-:W-:Y:S01]  /*3740*/  FFMA.FTZ R58, R57, R58, R60 ;  /* 0x0000003a393a7223 */ /* 0x000fe2000001003c */
        /* <DEDUP_REMOVED lines=18> */
.L_x_10391:
[----:B------:R-:W-:Y:S05]  /*3870*/  BSYNC B2 ;  /* 0x0000000000027941 */ /* 0x000fea0003800000 */
.L_x_10390:
[----:B--2---:R2:W-:Y:S02]  /*3880*/  STG.E.128 desc[UR60][R50.64+0x40], R36 ;  /* 0x0000402432007986 */ /* 0x0045e4000c101d3c */
.L_x_10385:
[----:B------:R-:W-:Y:S05]  /*3890*/  BSYNC B1 ;  /* 0x0000000000017941 */ /* 0x000fea0003800000 */
.L_x_10384:
[----:B------:R-:W-:Y:S05]  /*38a0*/  @P5 BRA `(.L_x_10392) ;  /* 0x0000001c00245947 */ /* 0x000fea0003800000 */
[----:B------:R-:W-:Y:S04]  /*38b0*/  BSSY B1, `(.L_x_10393) ;  /* 0x0000032000017945 */ /* 0x000fe80003800000 */
[----:B------:R-:W-:Y:S05]  /*38c0*/  @P1 BRA `(.L_x_10394) ;  /* 0x0000000000c01947 */ /* 0x000fea0003800000 */
[----:B-12---:R1:W2:Y:S01]  /*38d0*/  LDS.128 R36, [R106+0x2000] ;  /* 0x002000006a247984 */ /* 0x0062a20000000c00 */
[----:B------:R-:W-:Y:S01]  /*38e0*/  ISETP.GE.AND P4, PT, R22, R104, PT ;  /* 0x000000681600720c */ /* 0x000fe20003f86270 */
[----:B------:R-:W-:-:S12]  /*38f0*/  BSSY B2, `(.L_x_10395) ;  /* 0x000002c000027945 */ /* 0x000fd80003800000 */
[----:B-1----:R-:W-:Y:S05]  /*3900*/  @P4 BRA `(.L_x_10396) ;  /* 0x0000000000a84947 */ /* 0x002fea0003800000 */
[----:B------:R-:W-:Y:S01]  /*3910*/  SHF.R.U64 R58, R52, 0x10, R53 ;  /* 0x00000010343a7819 */ /* 0x000fe20000001235 */
[----:B--2---:R-:W-:Y:S01]  /*3920*/  IMAD.MOV.U32 R51, RZ, RZ, R39 ;  /* 0x000000ffff337224 */ /* 0x004fe200078e0027 */
[--C-:B------:R-:W-:Y:S01]  /*3930*/  SHF.R.U64 R52, R54, 0x10, R55.reuse ;  /* 0x0000001036347819 */ /* 0x100fe20000001237 */
[----:B------:R-:W-:Y:S01]  /*3940*/  IMAD.MOV.U32 R50, RZ, RZ, R36 ;  /* 0x000000ffff327224 */ /* 0x000fe200078e0024 */
[----:B------:R-:W-:Y:S01]  /*3950*/  SHF.R.U32.HI R56, RZ, 0x10, R55 ;  /* 0x00000010ff387819 */ /* 0x000fe20000011637 */
[--C-:B------:R-:W-:Y:S01]  /*3960*/  HADD2.F32 R39, -RZ, R37.reuse.H1_H1 ;  /* 0x30000025ff277230 */ /* 0x100fe20000004100 */
[----:B------:R-:W-:Y:S01]  /*3970*/  SHF.R.U32.HI R57, RZ, 0x10, R53 ;  /* 0x00000010ff397819 */ /* 0x000fe20000011635 */
[----:B------:R-:W-:Y:S02]  /*3980*/  HADD2.F32 R55, -RZ, R52.H0_H0 ;  /* 0x20000034ff377230 */ /* 0x000fe40000004100 */
[----:B------:R-:W-:Y:S02]  /*3990*/  HADD2.F32 R36, -RZ, R37.H0_H0 ;  /* 0x20000025ff247230 */ /* 0x000fe40000004100 */
[----:B------:R-:W-:-:S02]  /*39a0*/  HADD2.F32 R56, -RZ, R56.H0_H0 ;  /* 0x20000038ff387230 */ /* 0x000fc40000004100 */
[-C--:B------:R-:W-:Y:S01]  /*39b0*/  FMUL.FTZ R37, R39, R55.reuse ;  /* 0x0000003727257220 */ /* 0x080fe20000410000 */
[--C-:B------:R-:W-:Y:S02]  /*39c0*/  HADD2.F32 R52, -RZ, R51.reuse.H1_H1 ;  /* 0x30000033ff347230 */ /* 0x100fe40000004100 */
[----:B------:R-:W-:Y:S02]  /*39d0*/  HADD2.F32 R51, -RZ, R51.H0_H0 ;  /* 0x20000033ff337230 */ /* 0x000fe40000004100 */
[----:B------:R-:W-:Y:S02]  /*39e0*/  HADD2.F32 R53, -RZ, R58.H0_H0 ;  /* 0x2000003aff357230 */ /* 0x000fe40000004100 */
        /* <DEDUP_REMOVED lines=8> */
[----:B------:R-:W-:-:S02]  /*3a70*/  HADD2.F32 R51, -RZ, R50.H1_H1 ;  /* 0x30000032ff337230 */ /* 0x000fc40000004100 */
[--C-:B------:R-:W-:Y:S01]  /*3a80*/  HADD2.F32 R55, -RZ, R115.reuse.H1_H1 ;  /* 0x30000073ff377230 */ /* 0x100fe20000004100 */
[----:B------:R-:W-:Y:S01]  /*3a90*/  F2FP.F16.F32.PACK_AB R37, R37, R36 ;  /* 0x000000242525723e */ /* 0x000fe200000000ff */
[----:B------:R-:W-:Y:S01]  /*3aa0*/  HADD2.F32 R50, -RZ, R50.H0_H0 ;  /* 0x20000032ff327230 */ /* 0x000fe20000004100 */
[----:B------:R-:W-:Y:S01]  /*3ab0*/  F2FP.F16.F32.PACK_AB R39, R52, R39 ;  /* 0x000000273427723e */ /* 0x000fe200000000ff */
[--C-:B------:R-:W-:Y:S02]  /*3ac0*/  HADD2.F32 R53, -RZ, R38.reuse.H1_H1 ;  /* 0x30000026ff357230 */ /* 0x100fe40000004100 */
[-C--:B------:R-:W-:Y:S01]  /*3ad0*/  FMUL.FTZ R57, R51, R55.reuse ;  /* 0x0000003733397220 */ /* 0x080fe20000410000 */
[----:B------:R-:W-:Y:S02]  /*3ae0*/  HADD2.F32 R115, -RZ, R115.H0_H0 ;  /* 0x20000073ff737230 */ /* 0x000fe40000004100 */
[----:B------:R-:W-:Y:S01]  /*3af0*/  FMUL.FTZ R56, R50, R55 ;  /* 0x0000003732387220 */ /* 0x000fe20000410000 */
[----:B------:R-:W-:-:S02]  /*3b00*/  HADD2.F32 R38, -RZ, R38.H0_H0 ;  /* 0x20000026ff267230 */ /* 0x000fc40000004100 */
[--C-:B------:R-:W-:Y:S02]  /*3b10*/  HADD2.F32 R54, -RZ, R114.reuse.H1_H1 ;  /* 0x30000072ff367230 */ /* 0x100fe40000004100 */
[-C--:B------:R-:W-:Y:S01]  /*3b20*/  FMUL.FTZ R55, R53, R115.reuse ;  /* 0x0000007335377220 */ /* 0x080fe20000410000 */
        /* <DEDUP_REMOVED lines=8> */
.L_x_10396:
[----:B------:R-:W-:Y:S05]  /*3bb0*/  BSYNC B2 ;  /* 0x0000000000027941 */ /* 0x000fea0003800000 */
.L_x_10395:
[----:B--2---:R3:W-:Y:S02]  /*3bc0*/  STG.E.128 desc[UR60][R48.64], R36 ;  /* 0x0000002430007986 */ /* 0x0047e4000c101d3c */
.L_x_10394:
[----:B------:R-:W-:Y:S05]  /*3bd0*/  BSYNC B1 ;  /* 0x0000000000017941 */ /* 0x000fea0003800000 */
.L_x_10393:
        /* <DEDUP_REMOVED lines=46> */
.L_x_10398:
[----:B------:R-:W-:Y:S05]  /*3ec0*/  BSYNC B1 ;  /* 0x0000000000017941 */ /* 0x000fea0003800000 */
.L_x_10397:
[----:B--2---:R4:W-:Y:S01]  /*3ed0*/  STG.E.128 desc[UR60][R48.64+0x40], R36 ;  /* 0x0000402430007986 */ /* 0x0049e2000c101d3c */
[----:B------:R-:W-:Y:S05]  /*3ee0*/  BRA `(.L_x_10392) ;  /* 0x0000001400947947 */ /* 0x000fea0003800000 */
.L_x_10376:
[----:B------:R-:W2:Y:S01]  /*3ef0*/  LDL R44, [R1+0x5c] ;  /* 0x00005c00012c7983 */ /* 0x000ea20000100800 */
[----:B------:R-:W-:Y:S02]  /*3f00*/  ISETP.GE.AND P3, PT, R225, R108, PT ;  /* 0x0000006ce100720c */ /* 0x000fe40003f66270 */
[----:B------:R-:W-:Y:S02]  /*3f10*/  CS2R R46, SRZ ;  /* 0x00000000002e7805 */ /* 0x000fe4000001ff00 */
[----:B------:R-:W-:-:S13]  /*3f20*/  ISETP.GE.OR P3, PT, R16, R104, P3 ;  /* 0x000000681000720c */ /* 0x000fda0001f66670 */
[----:B------:R-:W-:Y:S01]  /*3f30*/  @!P3 IADD3 R37, P4, P5, R34, R36, R40 ;  /* 0x000000242225b210 */ /* 0x000fe20007d9e028 */
[----:B------:R-:W0:Y:S08]  /*3f40*/  @!P3 LDC.64 R52, c[0x0][0x3e8] ;  /* 0x0000fa00ff34bb82 */ /* 0x000e300000000a00 */
[----:B------:R-:W1:Y:S01]  /*3f50*/  @!P3 LDC.64 R56, c[0x0][0x400] ;  /* 0x00010000ff38bb82 */ /* 0x000e620000000a00 */
[----:B--2---:R-:W-:-:S02]  /*3f60*/  R2UR UR4, R44 ;  /* 0x000000002c0472ca */ /* 0x004fc400000e0000 */
[----:B------:R-:W-:Y:S02]  /*3f70*/  @!P3 IADD3.X R44, R81, R110, R31, P4, P5 ;  /* 0x0000006e512cb210 */ /* 0x000fe400027ea41f */
[----:B------:R-:W-:-:S04]  /*3f80*/  @!P3 IADD3 R54, P4, P5, R66, R38, R73 ;  /* 0x000000264236b210 */ /* 0x000fc80007d9e049 */
        /* <DEDUP_REMOVED lines=51> */
[----:B------:R-:W-:-:S04]  /*42c0*/  PRMT R122, R56, 0x5410, R57 ;  /* 0x00005410387a7816 */ /* 0x000fc80000000039 */
[----:B------:R-:W-:Y:S01]  /*42d0*/  PRMT R123, R59, 0x5410, R60 ;  /* 0x000054103b7b7816 */ /* 0x000fe2000000003c */
[----:B-----5:R-:W-:Y:S02]  /*42e0*/  IMAD.MOV.U32 R56, RZ, RZ, R54 ;  /* 0x000000ffff387224 */ /* 0x020fe400078e0036 */
[----:B------:R-:W-:Y:S02]  /*42f0*/  IMAD.MOV.U32 R57, RZ, RZ, R55 ;  /* 0x000000ffff397224 */ /* 0x000fe400078e0037 */
[----:B------:R-:W-:Y:S02]  /*4300*/  IMAD.MOV.U32 R59, RZ, RZ, R52 ;  /* 0x000000ffff3b7224 */ /* 0x000fe400078e0034 */
[----:B------:R-:W-:Y:S01]  /*4310*/  IMAD.MOV.U32 R60, RZ, RZ, R53 ;  /* 0x000000ffff3c7224 */ /* 0x000fe200078e0035 */
[----:B------:R-:W-:-:S04]  /*4320*/  PRMT R124, R56, 0x5410, R57 ;  /* 0x00005410387c7816 */ /* 0x000fc80000000039 */
[----:B------:R-:W-:Y:S01]  /*4330*/  PRMT R126, R59, 0x5410, R60 ;  /* 0x000054103b7e7816 */ /* 0x000fe2000000003c */
[----:B------:R-:W-:Y:S06]  /*4340*/  @!P3 BRA `(.L_x_10399) ;  /* 0x000000000004b947 */ /* 0x000fec0003800000 */
[----:B------:R-:W-:Y:S01]  /*4350*/  BPT.TRAP 0x1 ;  /* 0x000000040000795c */ /* 0x000fe20000300000 */
.L_x_10399:
        /* <DEDUP_REMOVED lines=9> */
.L_x_10679:
[----:B------:R-:W-:Y:S05]  /*43f0*/  BSYNC B1 ;  /* 0x0000000000017941 */ /* 0x000fea0003800000 */
.L_x_10400:
[----:B------:R-:W-:Y:S01]  /*4400*/  ISETP.GE.OR P5, PT, R19, R108, P1 ;  /* 0x0000006c1300720c */ /* 0x000fe20000fa6670 */
[----:B------:R-:W-:-:S12]  /*4410*/  BSSY B1, `(.L_x_10402) ;  /* 0x000007e000017945 */ /* 0x000fd80003800000 */
[----:B------:R-:W-:Y:S05]  /*4420*/  @P5 BRA `(.L_x_10403) ;  /* 0x0000000400f05947 */ /* 0x000fea0003800000 */
[-C--:B--2---:R-:W-:Y:S01]  /*4430*/  IMAD R56, R229, R104.reuse, RZ ;  /* 0x00000068e5387224 */ /* 0x084fe200078e02ff */
[----:B------:R-:W-:Y:S01]  /*4440*/  BSSY B2, `(.L_x_10404) ;  /* 0x000006e000027945 */ /* 0x000fe20003800000 */
[----:B------:R-:W-:-:S04]  /*4450*/  IMAD.WIDE.U32 R106, R19, R104, R102 ;  /* 0x00000068136a7225 */ /* 0x000fc800078e0066 */
[----:B------:R-:W-:Y:S01]  /*4460*/  IMAD R57, R19, R105, R56 ;  /* 0x0000006913397224 */ /* 0x000fe200078e0238 */
[----:B------:R-:W-:Y:S01]  /*4470*/  SEL R56, R76, R111, !P0 ;  /* 0x0000006f4c387207 */ /* 0x000fe20004000000 */
[----:B------:R-:W-:Y:S01]  /*4480*/  IMAD R59, R2, 0x1800, R92 ;  /* 0x00001800023b7824 */ /* 0x000fe200078e025c */
        /* <DEDUP_REMOVED lines=10> */
[----:B------:R-:W-:-:S04]  /*4530*/  IMAD R57, R216, 0x200, R57 ;  /* 0x00000200d8397824 */ /* 0x000fc800078e0239 */
        /* <DEDUP_REMOVED lines=8> */
[----:B--2---:R-:W-:Y:S01]  /*45c0*/  HADD2.F32 R117, -RZ, R61.H0_H0 ;  /* 0x2000003dff757230 */ /* 0x004fe20000004100 */
[--C-:B------:R-:W-:Y:S01]  /*45d0*/  SHF.R.U64 R37, R44, 0x10, R45.reuse ;  /* 0x000000102c257819 */ /* 0x100fe2000000122d */
[----:B------:R-:W-:Y:S01]  /*45e0*/  HADD2.F32 R119, -RZ, R119.H0_H0 ;  /* 0x20000077ff777230 */ /* 0x000fe20000004100 */
[----:B------:R-:W-:Y:S01]  /*45f0*/  SHF.R.U32.HI R44, RZ, 0x10, R45 ;  /* 0x00000010ff2c7819 */ /* 0x000fe2000001162d */
[----:B------:R-:W-:Y:S01]  /*4600*/  HADD2.F32 R61, -RZ, R61.H1_H1 ;  /* 0x3000003dff3d7230 */ /* 0x000fe20000004100 */
[--C-:B------:R-:W-:Y:S01]  /*4610*/  SHF.R.U64 R38, R38, 0x10, R39.reuse ;  /* 0x0000001026267819 */ /* 0x100fe20000001227 */
[----:B------:R-:W-:Y:S01]  /*4620*/  FMUL.FTZ R118, R117, R120 ;  /* 0x0000007875767220 */ /* 0x000fe20000410000 */
[----:B------:R-:W-:Y:S01]  /*4630*/  SHF.R.U32.HI R45, RZ, 0x10, R39 ;  /* 0x00000010ff2d7819 */ /* 0x000fe20000011627 */
[----:B------:R-:W-:Y:S01]  /*4640*/  HADD2.F32 R37, -RZ, R37.H0_H0 ;  /* 0x20000025ff257230 */ /* 0x000fe20000004100 */
[----:B------:R-:W-:-:S02]  /*4650*/  SHF.R.U64 R39, R46, 0x10, R47 ;  /* 0x000000102e277819 */ /* 0x000fc4000000122f */
[----:B------:R-:W-:Y:S01]  /*4660*/  SHF.R.U32.HI R46, RZ, 0x10, R47 ;  /* 0x00000010ff2e7819 */ /* 0x000fe2000001162f */
[----:B-1----:R-:W-:Y:S02]  /*4670*/  IMAD.MOV.U32 R47, RZ, RZ, R57 ;  /* 0x000000ffff2f7224 */ /* 0x002fe400078e0039 */
[----:B------:R-:W-:Y:S02]  /*4680*/  IMAD.MOV.U32 R57, RZ, RZ, R60 ;  /* 0x000000ffff397224 */ /* 0x000fe400078e003c */
[----:B------:R-:W-:Y:S02]  /*4690*/  IMAD.MOV.U32 R60, RZ, RZ, R58 ;  /* 0x000000ffff3c7224 */ /* 0x000fe400078e003a */
[----:B------:R-:W-:Y:S02]  /*46a0*/  HADD2.F32 R58, -RZ, R47.H0_H0 ;  /* 0x2000002fff3a7230 */ /* 0x000fe40000004100 */
[----:B------:R-:W-:Y:S02]  /*46b0*/  HADD2.F32 R46, -RZ, R46.H0_H0 ;  /* 0x2000002eff2e7230 */ /* 0x000fe40000004100 */
[----:B------:R-:W-:-:S02]  /*46c0*/  HADD2.F32 R45, -RZ, R45.H0_H0 ;  /* 0x2000002dff2d7230 */ /* 0x000fc40000004100 */
[C---:B------:R-:W-:Y:S01]  /*46d0*/  FMUL.FTZ R120, R58.reuse, R120 ;  /* 0x000000783a787220 */ /* 0x040fe20000410000 */
[-C--:B------:R-:W-:Y:S01]  /*46e0*/  FFMA.FTZ R58, R58, R119.reuse, -R118 ;  /* 0x000000773a3a7223 */ /* 0x080fe20000010876 */
[----:B------:R-:W-:Y:S02]  /*46f0*/  HADD2.F32 R118, -RZ, R44.H0_H0 ;  /* 0x2000002cff767230 */ /* 0x000fe40000004100 */
[----:B------:R-:W-:Y:S01]  /*4700*/  FFMA.FTZ R44, R117, R119, R120 ;  /* 0x00000077752c7223 */ /* 0x000fe20000010078 */
[----:B------:R-:W-:Y:S02]  /*4710*/  HADD2.F32 R117, -RZ, R47.H1_H1 ;  /* 0x3000002fff757230 */ /* 0x000fe40000004100 */
[----:B------:R-:W-:Y:S02]  /*4720*/  HADD2.F32 R119, -RZ, R116.H0_H0 ;  /* 0x20000074ff777230 */ /* 0x000fe40000004100 */
[----:B------:R-:W-:Y:S01]  /*4730*/  FMUL.FTZ R116, R61, R118 ;  /* 0x000000763d747220 */ /* 0x000fe20000410000 */
[----:B------:R-:W-:-:S02]  /*4740*/  IMAD.MOV.U32 R47, RZ, RZ, R63 ;  /* 0x000000ffff2f7224 */ /* 0x000fc400078e003f */
[C---:B------:R-:W-:Y:S01]  /*4750*/  FMUL.FTZ R118, R117.reuse, R118 ;  /* 0x0000007675767220 */ /* 0x040fe20000410000 */
[----:B------:R-:W-:Y:S02]  /*4760*/  IMAD.MOV.U32 R63, RZ, RZ, R62 ;  /* 0x000000ffff3f7224 */ /* 0x000fe400078e003e */
[-C--:B------:R-:W-:Y:S01]  /*4770*/  FFMA.FTZ R62, R117, R119.reuse, -R116 ;  /* 0x00000077753e7223 */ /* 0x080fe20000010874 */
[----:B------:R-:W-:Y:S02]  /*4780*/  HADD2.F32 R116, -RZ, R127.H1_H1 ;  /* 0x3000007fff747230 */ /* 0x000fe40000004100 */
[----:B------:R-:W-:Y:S01]  /*4790*/  FFMA.FTZ R61, R61, R119, R118 ;  /* 0x000000773d3d7223 */ /* 0x000fe20000010076 */
[----:B------:R-:W-:Y:S02]  /*47a0*/  HADD2.F32 R117, -RZ, R47.H0_H0 ;  /* 0x2000002fff757230 */ /* 0x000fe40000004100 */
[----:B------:R-:W-:Y:S01]  /*47b0*/  HADD2.F32 R118, -RZ, R127.H0_H0 ;  /* 0x2000007fff767230 */ /* 0x000fe20000004100 */
[----:B------:R-:W-:Y:S01]  /*47c0*/  F2FP.F16.F32.PACK_AB R58, R62, R58 ;  /* 0x0000003a3e3a723e */ /* 0x000fe200000000ff */
[----:B------:R-:W-:Y:S01]  /*47d0*/  HADD2.F32 R119, -RZ, R59.H0_H0 ;  /* 0x2000003bff777230 */ /* 0x000fe20000004100 */
[----:B------:R-:W-:Y:S01]  /*47e0*/  F2FP.F16.F32.PACK_AB R61, R61, R44 ;  /* 0x0000002c3d3d723e */ /* 0x000fe200000000ff */
[----:B------:R-:W-:-:S02]  /*47f0*/  HADD2.F32 R120, -RZ, R47.H1_H1 ;  /* 0x3000002fff787230 */ /* 0x000fc40000004100 */
[-C--:B------:R-:W-:Y:S01]  /*4800*/  FMUL.FTZ R47, R117, R116.reuse ;  /* 0x00000074752f7220 */ /* 0x080fe20000410000 */
[----:B------:R-:W-:Y:S02]  /*4810*/  HADD2.F32 R59, -RZ, R59.H1_H1 ;  /* 0x3000003bff3b7230 */ /* 0x000fe40000004100 */
[C---:B------:R-:W-:Y:S01]  /*4820*/  FMUL.FTZ R116, R119.reuse, R116 ;  /* 0x0000007477747220 */ /* 0x040fe20000410000 */
[----:B------:R-:W-:Y:S02]  /*4830*/  HADD2.F32 R39, -RZ, R39.H0_H0 ;  /* 0x20000027ff277230 */ /* 0x000fe40000004100 */
[----:B------:R-:W-:Y:S01]  /*4840*/  FFMA.FTZ R47, R119, R118, -R47 ;  /* 0x00000076772f7223 */ /* 0x000fe2000001082f */
[-C--:B------:R-:W-:Y:S01]  /*4850*/  FMUL.FTZ R119, R120, R46.reuse ;  /* 0x0000002e78777220 */ /* 0x080fe20000410000 */
[----:B------:R-:W-:Y:S01]  /*4860*/  FMUL.FTZ R46, R59, R46 ;  /* 0x0000002e3b2e7220 */ /* 0x000fe20000410000 */
[----:B------:R-:W-:Y:S01]  /*4870*/  FFMA.FTZ R116, R117, R118, R116 ;  /* 0x0000007675747223 */ /* 0x000fe20000010074 */
[----:B------:R-:W-:-:S02]  /*4880*/  HADD2.F32 R118, -RZ, R57.H0_H0 ;  /* 0x20000039ff767230 */ /* 0x000fc40000004100 */
[-C--:B------:R-:W-:Y:S01]  /*4890*/  FFMA.FTZ R119, R59, R45.reuse, -R119 ;  /* 0x0000002d3b777223 */ /* 0x080fe20000010877 */
[----:B------:R-:W-:Y:S01]  /*48a0*/  FFMA.FTZ R46, R120, R45, R46 ;  /* 0x0000002d782e7223 */ /* 0x000fe2000001002e */
[----:B------:R-:W-:Y:S02]  /*48b0*/  HADD2.F32 R45, -RZ, R121.H1_H1 ;  /* 0x30000079ff2d7230 */ /* 0x000fe40000004100 */
[--C-:B------:R-:W-:Y:S01]  /*48c0*/  HADD2.F32 R117, -RZ, R56.reuse.H0_H0 ;  /* 0x20000038ff757230 */ /* 0x100fe20000004100 */
[----:B------:R-:W-:Y:S01]  /*48d0*/  F2FP.F16.F32.PACK_AB R47, R119, R47 ;  /* 0x0000002f772f723e */ /* 0x000fe200000000ff */
[----:B------:R-:W-:Y:S01]  /*48e0*/  HADD2.F32 R57, -RZ, R57.H1_H1 ;  /* 0x30000039ff397230 */ /* 0x000fe20000004100 */
[----:B------:R-:W-:Y:S01]  /*48f0*/  F2FP.F16.F32.PACK_AB R46, R46, R116 ;  /* 0x000000742e2e723e */ /* 0x000fe200000000ff */
[----:B------:R-:W-:Y:S02]  /*4900*/  HADD2.F32 R56, -RZ, R56.H1_H1 ;  /* 0x30000038ff387230 */ /* 0x000fe40000004100 */
[----:B------:R-:W-:-:S02]  /*4910*/  HADD2.F32 R59, -RZ, R121.H0_H0 ;  /* 0x20000079ff3b7230 */ /* 0x000fc40000004100 */
[-C--:B------:R-:W-:Y:S01]  /*4920*/  FMUL.FTZ R121, R117, R45.reuse ;  /* 0x0000002d75797220 */ /* 0x080fe20000410000 */
[----:B------:R-:W-:Y:S02]  /*4930*/  HADD2.F32 R120, -RZ, R36.H0_H0 ;  /* 0x20000024ff787230 */ /* 0x000fe40000004100 */
[----:B------:R-:W-:Y:S01]  /*4940*/  FMUL.FTZ R36, R118, R45 ;  /* 0x0000002d76247220 */ /* 0x000fe20000410000 */
[-C--:B------:R-:W-:Y:S01]  /*4950*/  FMUL.FTZ R45, R57, R37.reuse ;  /* 0x00000025392d7220 */ /* 0x080fe20000410000 */
[----:B------:R-:W-:Y:S01]  /*4960*/  FMUL.FTZ R37, R56, R37 ;  /* 0x0000002538257220 */ /* 0x000fe20000410000 */
[-C--:B------:R-:W-:Y:S01]  /*4970*/  FFMA.FTZ R121, R118, R59.reuse, R121 ;  /* 0x0000003b76797223 */ /* 0x080fe20000010079 */
[----:B------:R-:W-:Y:S01]  /*4980*/  FFMA.FTZ R36, R117, R59, -R36 ;  /* 0x0000003b75247223 */ /* 0x000fe20000010824 */
[----:B------:R-:W-:Y:S02]  /*4990*/  HADD2.F32 R117, -RZ, R63.H0_H0 ;  /* 0x2000003fff757230 */ /* 0x000fe40000004100 */
[----:B------:R-:W-:Y:S01]  /*49a0*/  FFMA.FTZ R57, R57, R120, R37 ;  /* 0x0000007839397223 */ /* 0x000fe20000010025 */
[----:B------:R-:W-:-:S02]  /*49b0*/  HADD2.F32 R37, -RZ, R125.H0_H0 ;  /* 0x2000007dff257230 */ /* 0x000fc40000004100 */
[----:B------:R-:W-:Y:S01]  /*49c0*/  FFMA.FTZ R45, R56, R120, -R45 ;  /* 0x00000078382d7223 */ /* 0x000fe2000001082d */
[----:B------:R-:W-:Y:S02]  /*49d0*/  HADD2.F32 R59, -RZ, R60.H0_H0 ;  /* 0x2000003cff3b7230 */ /* 0x000fe40000004100 */
[----:B------:R-:W-:Y:S02]  /*49e0*/  HADD2.F32 R63, -RZ, R63.H1_H1 ;  /* 0x3000003fff3f7230 */ /* 0x000fe40000004100 */
[----:B------:R-:W-:Y:S02]  /*49f0*/  HADD2.F32 R118, -RZ, R38.H0_H0 ;  /* 0x20000026ff767230 */ /* 0x000fe40000004100 */
[-C--:B------:R-:W-:Y:S01]  /*4a00*/  FMUL.FTZ R38, R117, R37.reuse ;  /* 0x0000002575267220 */ /* 0x080fe20000410000 */
[----:B------:R-:W-:Y:S02]  /*4a10*/  HADD2.F32 R56, -RZ, R125.H1_H1 ;  /* 0x3000007dff387230 */ /* 0x000fe40000004100 */
[----:B------:R-:W-:Y:S01]  /*4a20*/  FMUL.FTZ R120, R59, R37 ;  /* 0x000000253b787220 */ /* 0x000fe20000410000 */
[----:B------:R-:W-:-:S02]  /*4a30*/  HADD2.F32 R60, -RZ, R60.H1_H1 ;  /* 0x3000003cff3c7230 */ /* 0x000fc40000004100 */
[-C--:B------:R-:W-:Y:S01]  /*4a40*/  FMUL.FTZ R37, R63, R39.reuse ;  /* 0x000000273f257220 */ /* 0x080fe20000410000 */
[-C--:B------:R-:W-:Y:S01]  /*4a50*/  FFMA.FTZ R38, R59, R56.reuse, -R38 ;  /* 0x000000383b267223 */ /* 0x080fe20000010826 */
[----:B------:R-:W-:Y:S02]  /*4a60*/  FFMA.FTZ R120, R117, R56, R120 ;  /* 0x0000003875787223 */ /* 0x000fe40000010078 */
[C---:B------:R-:W-:Y:S01]  /*4a70*/  FFMA.FTZ R37, R60.reuse, R118, -R37 ;  /* 0x000000763c257223 */ /* 0x040fe20000010825 */
[----:B------:R-:W-:Y:S01]  /*4a80*/  FMUL.FTZ R39, R60, R39 ;  /* 0x000000273c277220 */ /* 0x000fe20000410000 */
[----:B------:R-:W-:Y:S01]  /*4a90*/  F2FP.F16.F32.PACK_AB R60, R57, R121 ;  /* 0x00000079393c723e */ /* 0x000fe200000000ff */
[----:B------:R-:W-:Y:S01]  /*4aa0*/  IMAD.MOV.U32 R57, RZ, RZ, R58 ;  /* 0x000000ffff397224 */ /* 0x000fe200078e003a */
[----:B------:R-:W-:Y:S01]  /*4ab0*/  F2FP.F16.F32.PACK_AB R56, R45, R36 ;  /* 0x000000242d38723e */ /* 0x000fe200000000ff */
[----:B------:R-:W-:Y:S01]  /*4ac0*/  FFMA.FTZ R39, R63, R118, R39 ;  /* 0x000000763f277223 */ /* 0x000fe20000010027 */
[----:B------:R-:W-:Y:S01]  /*4ad0*/  F2FP.F16.F32.PACK_AB R38, R37, R38 ;  /* 0x000000262526723e */ /* 0x000fe200000000ff */
[----:B------:R-:W-:-:S02]  /*4ae0*/  IMAD.MOV.U32 R59, RZ, RZ, R47 ;  /* 0x000000ffff3b7224 */ /* 0x000fc400078e002f */
[----:B------:R-:W-:Y:S01]  /*4af0*/  IMAD.MOV.U32 R63, RZ, RZ, R46 ;  /* 0x000000ffff3f7224 */ /* 0x000fe200078e002e */
[----:B------:R-:W-:Y:S01]  /*4b00*/  F2FP.F16.F32.PACK_AB R62, R39, R120 ;  /* 0x00000078273e723e */ /* 0x000fe200000000ff */
[----:B------:R-:W-:-:S07]  /*4b10*/  IMAD.MOV.U32 R58, RZ, RZ, R38 ;  /* 0x000000ffff3a7224 */ /* 0x000fce00078e0026 */
.L_x_10405:
[----:B------:R-:W-:Y:S05]  /*4b20*/  BSYNC B2 ;  /* 0x0000000000027941 */ /* 0x000fea0003800000 */
.L_x_10404:
[----:B------:R-:W-:Y:S02]  /*4b30*/  ISETP.GE.AND P5, PT, R115, R110, PT ;  /* 0x0000006e7300720c */ /* 0x000fe40003fa6270 */
[----:B------:R-:W-:-:S11]  /*4b40*/  P2R R36, PR, RZ, 0x1 ;  /* 0x00000001ff247803 */ /* 0x000fd60000000000 */
[--C-:B------:R-:W-:Y:S02]  /*4b50*/  @!P5 SHF.R.S32.HI R37, RZ, 0x1f, R115.reuse ;  /* 0x0000001fff25d819 */ /* 0x100fe40000011473 */
[----:B------:R-:W-:-:S04]  /*4b60*/  @!P5 IADD3 R106, P0, P6, R12, R106, R115 ;  /* 0x0000006a0c6ad210 */ /* 0x000fc80007e1e073 */
[----:B------:R-:W-:Y:S02]  /*4b70*/  @!P5 IADD3.X R114, R4, R114, R37, P0, P6 ;  /* 0x000000720472d210 */ /* 0x000fe400007ec425 */
[----:B------:R-:W-:Y:S02]  /*4b80*/  ISETP.NE.AND P0, PT, R36, RZ, PT ;  /* 0x000000ff2400720c */ /* 0x000fe40003f05270 */
[----:B------:R-:W-:-:S04]  /*4b90*/  LEA R36, P6, R112, R100, 0x1 ;  /* 0x0000006470247211 */ /* 0x000fc800078c08ff */
[----:B------:R-:W-:Y:S02]  /*4ba0*/  LEA.HI.X R37, R112, R101, R113, 0x1, P6 ;  /* 0x0000006570257211 */ /* 0x000fe400030f0c71 */
[----:B------:R-:W-:-:S03]  /*4bb0*/  @!P5 LEA R38, P6, R106, R100, 0x1 ;  /* 0x000000646a26d211 */ /* 0x000fc600078c08ff */
[----:B-1----:R1:W-:Y:S01]  /*4bc0*/  STG.E.128 desc[UR60][R36.64], R56 ;  /* 0x0000003824007986 */ /* 0x0023e2000c101d3c */
[----:B------:R-:W-:-:S05]  /*4bd0*/  @!P5 LEA.HI.X R39, R106, R101, R114, 0x1, P6 ;  /* 0x000000656a27d211 */ /* 0x000fca00030f0c72 */
[----:B--2---:R1:W-:Y:S04]  /*4be0*/  @!P5 STG.E.128 desc[UR60][R38.64], R60 ;  /* 0x0000003c2600d986 */ /* 0x0043e8000c101d3c */
.L_x_10403:
[----:B------:R-:W-:Y:S05]  /*4bf0*/  BSYNC B1 ;  /* 0x0000000000017941 */ /* 0x000fea0003800000 */
.L_x_10402:
[C---:B------:R-:W-:Y:S01]  /*4c00*/  ISETP.GE.OR P5, PT, R225.reuse, R108, P1 ;  /* 0x0000006ce100720c */ /* 0x040fe20000fa6670 */
        /* <DEDUP_REMOVED lines=11> */
[----:B------:R-:W-:Y:S01]  /*4cc0*/  LEA.HI.X R57, R36, R101, R37, 0x1, P5 ;  /* 0x0000006524397211 */ /* 0x000fe200028f0c25 */
[----:B------:R-:W-:Y:S01]  /*4cd0*/  IMAD R37, R2, 0x1800, R89 ;  /* 0x0000180002257824 */ /* 0x000fe200078e0259 */
[----:B------:R-:W-:-:S03]  /*4ce0*/  SHF.R.S32.HI R36, RZ, 0x1f, R111 ;  /* 0x0000001fff247819 */ /* 0x000fc6000001146f */
[----:B------:R-:W-:Y:S01]  /*4cf0*/  IMAD R37, R37, 0x2, R18 ;  /* 0x0000000225257824 */ /* 0x000fe200078e0212 */
[----:B------:R-:W-:-:S04]  /*4d00*/  LEA.HI R36, R36, R111, RZ, 0x4 ;  /* 0x0000006f24247211 */ /* 0x000fc800078f20ff */
[----:B------:R-:W-:-:S05]  /*4d10*/  LEA.HI.SX32 R36, R36, R85, 0x1c ;  /* 0x0000005524247211 */ /* 0x000fca00078fe2ff */
[----:B------:R-:W-:-:S05]  /*4d20*/  IMAD.SHL.U32 R61, R36, 0x8, RZ ;  /* 0x00000008243d7824 */ /* 0x000fca00078e00ff */
[----:B------:R-:W-:-:S04]  /*4d30*/  LOP3.LUT R36, R213, 0x38, R61, 0xf8, !PT ;  /* 0x00000038d5247812 */ /* 0x000fc800078ef83d */
[----:B------:R-:W-:-:S05]  /*4d40*/  LOP3.LUT R36, R36, R38, RZ, 0x3c, !PT ;  /* 0x0000002624247212 */ /* 0x000fca00078e3cff */
[----:B------:R-:W-:-:S04]  /*4d50*/  IMAD.IADD R39, R217, 0x1, R36 ;  /* 0x00000001d9277824 */ /* 0x000fc800078e0224 */
[----:B------:R-:W-:-:S04]  /*4d60*/  IMAD R39, R2, 0x1800, R39 ;  /* 0x0000180002277824 */ /* 0x000fc800078e0227 */
[----:B------:R-:W-:Y:S02]  /*4d70*/  IMAD R44, R39, 0x2, R18 ;  /* 0x00000002272c7824 */ /* 0x000fe400078e0212 */
[----:B------:R-:W1:Y:S04]  /*4d80*/  LDS.128 R36, [R37+0x1c400] ;  /* 0x01c4000025247984 */ /* 0x000e680000000c00 */
        /* <DEDUP_REMOVED lines=9> */
[--C-:B-1----:R-:W-:Y:S01]  /*4e20*/  HADD2.F32 R45, -RZ, R37.reuse.H0_H0 ;  /* 0x20000025ff2d7230 */ /* 0x102fe20000004100 */
[----:B------:R-:W-:Y:S01]  /*4e30*/  SHF.R.U64 R53, R54, 0x10, R55 ;  /* 0x0000001036357819 */ /* 0x000fe20000001237 */
[----:B------:R-:W-:Y:S02]  /*4e40*/  HADD2.F32 R37, -RZ, R37.H1_H1 ;  /* 0x30000025ff257230 */ /* 0x000fe40000004100 */
[----:B------:R-:W-:Y:S01]  /*4e50*/  FMUL.FTZ R104, R62, R60 ;  /* 0x0000003c3e687220 */ /* 0x000fe20000410000 */
[----:B------:R-:W-:-:S02]  /*4e60*/  HADD2.F32 R52, -RZ, R52.H0_H0 ;  /* 0x20000034ff347230 */ /* 0x000fc40000004100 */
[----:B------:R-:W-:Y:S01]  /*4e70*/  FMUL.FTZ R105, R45, R60 ;  /* 0x0000003c2d697220 */ /* 0x000fe20000410000 */
[----:B------:R-:W-:Y:S01]  /*4e80*/  SHF.R.U32.HI R54, RZ, 0x10, R55 ;  /* 0x00000010ff367819 */ /* 0x000fe20000011637 */
[----:B------:R-:W-:Y:S01]  /*4e90*/  HADD2.F32 R58, -RZ, R58.H0_H0 ;  /* 0x2000003aff3a7230 */ /* 0x000fe20000004100 */
[--C-:B------:R-:W-:Y:S01]  /*4ea0*/  SHF.R.U64 R50, R50, 0x10, R51.reuse ;  /* 0x0000001032327819 */ /* 0x100fe20000001233 */
[-C--:B------:R-:W-:Y:S01]  /*4eb0*/  FMUL.FTZ R60, R63, R52.reuse ;  /* 0x000000343f3c7220 */ /* 0x080fe20000410000 */
[----:B------:R-:W-:Y:S02]  /*4ec0*/  HADD2.F32 R55, -RZ, R123.H1_H1 ;  /* 0x3000007bff377230 */ /* 0x000fe40000004100 */
[C---:B------:R-:W-:Y:S01]  /*4ed0*/  FMUL.FTZ R52, R37.reuse, R52 ;  /* 0x0000003425347220 */ /* 0x040fe20000410000 */
[----:B------:R-:W-:Y:S01]  /*4ee0*/  SHF.R.U32.HI R51, RZ, 0x10, R51 ;  /* 0x00000010ff337819 */ /* 0x000fe20000011633 */
[----:B------:R-:W-:Y:S01]  /*4ef0*/  FFMA.FTZ R37, R37, R58, -R60 ;  /* 0x0000003a25257223 */ /* 0x000fe2000001083c */
[----:B------:R-:W-:-:S02]  /*4f00*/  HADD2.F32 R54, -RZ, R54.H0_H0 ;  /* 0x20000036ff367230 */ /* 0x000fc40000004100 */
[----:B------:R-:W-:Y:S01]  /*4f10*/  FFMA.FTZ R52, R63, R58, R52 ;  /* 0x0000003a3f347223 */ /* 0x000fe20000010034 */
[-C--:B------:R-:W-:Y:S01]  /*4f20*/  FFMA.FTZ R105, R62, R55.reuse, R105 ;  /* 0x000000373e697223 */ /* 0x080fe20000010069 */
[----:B------:R-:W-:Y:S02]  /*4f30*/  HADD2.F32 R63, -RZ, R124.H1_H1 ;  /* 0x3000007cff3f7230 */ /* 0x000fe40000004100 */
[----:B------:R-:W-:Y:S01]  /*4f40*/  FFMA.FTZ R104, R45, R55, -R104 ;  /* 0x000000372d687223 */ /* 0x000fe20000010868 */
[----:B------:R-:W-:Y:S02]  /*4f50*/  HADD2.F32 R58, -RZ, R47.H0_H0 ;  /* 0x2000002fff3a7230 */ /* 0x000fe40000004100 */
[----:B------:R-:W-:Y:S01]  /*4f60*/  HADD2.F32 R62, -RZ, R39.H0_H0 ;  /* 0x20000027ff3e7230 */ /* 0x000fe20000004100 */
[----:B------:R-:W-:Y:S01]  /*4f70*/  F2FP.F16.F32.PACK_AB R52, R52, R105 ;  /* 0x000000693434723e */ /* 0x000fe200000000ff */
[----:B------:R-:W-:Y:S01]  /*4f80*/  HADD2.F32 R47, -RZ, R47.H1_H1 ;  /* 0x3000002fff2f7230 */ /* 0x000fe20000004100 */
[----:B------:R-:W-:Y:S01]  /*4f90*/  F2FP.F16.F32.PACK_AB R37, R37, R104 ;  /* 0x000000682525723e */ /* 0x000fe200000000ff */
[----:B------:R-:W-:-:S02]  /*4fa0*/  HADD2.F32 R55, -RZ, R39.H1_H1 ;  /* 0x30000027ff377230 */ /* 0x000fc40000004100 */
[-C--:B------:R-:W-:Y:S01]  /*4fb0*/  FMUL.FTZ R39, R58, R63.reuse ;  /* 0x0000003f3a277220 */ /* 0x080fe20000410000 */
[----:B------:R-:W-:Y:S02]  /*4fc0*/  HADD2.F32 R45, -RZ, R122.H1_H1 ;  /* 0x3000007aff2d7230 */ /* 0x000fe40000004100 */
[C---:B------:R-:W-:Y:S01]  /*4fd0*/  FMUL.FTZ R63, R62.reuse, R63 ;  /* 0x0000003f3e3f7220 */ /* 0x040fe20000410000 */
[----:B------:R-:W-:Y:S02]  /*4fe0*/  HADD2.F32 R60, -RZ, R51.H0_H0 ;  /* 0x20000033ff3c7230 */ /* 0x000fe40000004100 */
[-C--:B------:R-:W-:Y:S01]  /*4ff0*/  FMUL.FTZ R106, R47, R54.reuse ;  /* 0x000000362f6a7220 */ /* 0x080fe20000410000 */
[C---:B------:R-:W-:Y:S01]  /*5000*/  FMUL.FTZ R112, R55.reuse, R54 ;  /* 0x0000003637707220 */ /* 0x040fe20000410000 */
[-C--:B------:R-:W-:Y:S01]  /*5010*/  FFMA.FTZ R39, R62, R45.reuse, -R39 ;  /* 0x0000002d3e277223 */ /* 0x080fe20000010827 */
[----:B------:R-:W-:Y:S01]  /*5020*/  FFMA.FTZ R45, R58, R45, R63 ;  /* 0x0000002d3a2d7223 */ /* 0x000fe2000001003f */
[-C--:B------:R-:W-:Y:S01]  /*5030*/  FFMA.FTZ R54, R55, R60.reuse, -R106 ;  /* 0x0000003c37367223 */ /* 0x080fe2000001086a */
[----:B------:R-:W-:Y:S01]  /*5040*/  FFMA.FTZ R58, R47, R60, R112 ;  /* 0x0000003c2f3a7223 */ /* 0x000fe20000010070 */
[----:B------:R-:W-:-:S02]  /*5050*/  HADD2.F32 R106, -RZ, R49.H0_H0 ;  /* 0x20000031ff6a7230 */ /* 0x000fc40000004100 */
[----:B------:R-:W-:Y:S01]  /*5060*/  HADD2.F32 R47, -RZ, R44.H1_H1 ;  /* 0x3000002cff2f7230 */ /* 0x000fe20000004100 */
[----:B------:R-:W-:Y:S01]  /*5070*/  F2FP.F16.F32.PACK_AB R39, R54, R39 ;  /* 0x000000273627723e */ /* 0x000fe200000000ff */
[----:B------:R-:W-:Y:S01]  /*5080*/  HADD2.F32 R51, -RZ, R126.H0_H0 ;  /* 0x2000007eff337230 */ /* 0x000fe20000004100 */
[----:B------:R-:W-:Y:S01]  /*5090*/  F2FP.F16.F32.PACK_AB R58, R58, R45 ;  /* 0x0000002d3a3a723e */ /* 0x000fe200000000ff */
[----:B------:R-:W-:Y:S02]  /*50a0*/  HADD2.F32 R60, -RZ, R44.H0_H0 ;  /* 0x2000002cff3c7230 */ /* 0x000fe40000004100 */
[----:B------:R-:W-:Y:S01]  /*50b0*/  FMUL.FTZ R112, R47, R106 ;  /* 0x0000006a2f707220 */ /* 0x000fe20000410000 */
[--C-:B------:R-:W-:Y:S02]  /*50c0*/  HADD2.F32 R49, -RZ, R36.reuse.H1_H1 ;  /* 0x30000024ff317230 */ /* 0x100fe40000004100 */
[----:B------:R-:W-:Y:S02]  /*50d0*/  HADD2.F32 R62, -RZ, R36.H0_H0 ;  /* 0x20000024ff3e7230 */ /* 0x000fe40000004100 */
[----:B------:R-:W-:Y:S01]  /*50e0*/  FMUL.FTZ R55, R60, R51 ;  /* 0x000000333c377220 */ /* 0x000fe20000410000 */
[----:B------:R-:W-:-:S02]  /*50f0*/  HADD2.F32 R48, -RZ, R48.H0_H0 ;  /* 0x20000030ff307230 */ /* 0x000fc40000004100 */
[C---:B------:R-:W-:Y:S01]  /*5100*/  FMUL.FTZ R106, R49.reuse, R106 ;  /* 0x0000006a316a7220 */ /* 0x040fe20000410000 */
[----:B------:R-:W-:Y:S02]  /*5110*/  HADD2.F32 R123, -RZ, R123.H0_H0 ;  /* 0x2000007bff7b7230 */ /* 0x000fe40000004100 */
[----:B------:R-:W-:Y:S01]  /*5120*/  FMUL.FTZ R51, R62, R51 ;  /* 0x000000333e337220 */ /* 0x000fe20000410000 */
[----:B------:R-:W-:Y:S02]  /*5130*/  HADD2.F32 R63, -RZ, R53.H0_H0 ;  /* 0x20000035ff3f7230 */ /* 0x000fe40000004100 */
[-C--:B------:R-:W-:Y:S01]  /*5140*/  FFMA.FTZ R49, R49, R48.reuse, -R112 ;  /* 0x0000003031317223 */ /* 0x080fe20000010870 */
[----:B------:R-:W-:Y:S01]  /*5150*/  FFMA.FTZ R47, R47, R48, R106 ;  /* 0x000000302f2f7223 */ /* 0x000fe2000001006a */
[-C--:B------:R-:W-:Y:S01]  /*5160*/  FFMA.FTZ R44, R60, R123.reuse, R51 ;  /* 0x0000007b3c2c7223 */ /* 0x080fe20000010033 */
[----:B------:R-:W-:Y:S02]  /*5170*/  HADD2.F32 R124, -RZ, R124.H0_H0 ;  /* 0x2000007cff7c7230 */ /* 0x000fe40000004100 */
[----:B------:R-:W-:Y:S01]  /*5180*/  FFMA.FTZ R36, R62, R123, -R55 ;  /* 0x0000007b3e247223 */ /* 0x000fe20000010837 */
[----:B------:R-:W-:-:S02]  /*5190*/  HADD2.F32 R53, -RZ, R46.H0_H0 ;  /* 0x2000002eff357230 */ /* 0x000fc40000004100 */
[----:B------:R-:W-:Y:S01]  /*51a0*/  HADD2.F32 R48, -RZ, R46.H1_H1 ;  /* 0x3000002eff307230 */ /* 0x000fe20000004100 */
[----:B------:R-:W-:Y:S01]  /*51b0*/  F2FP.F16.F32.PACK_AB R44, R47, R44 ;  /* 0x0000002c2f2c723e */ /* 0x000fe200000000ff */
[--C-:B------:R-:W-:Y:S01]  /*51c0*/  HADD2.F32 R51, -RZ, R38.reuse.H0_H0 ;  /* 0x20000026ff337230 */ /* 0x100fe20000004100 */
[----:B------:R-:W-:Y:S01]  /*51d0*/  F2FP.F16.F32.PACK_AB R36, R49, R36 ;  /* 0x000000243124723e */ /* 0x000fe200000000ff */
[----:B------:R-:W-:Y:S02]  /*51e0*/  HADD2.F32 R46, -RZ, R38.H1_H1 ;  /* 0x30000026ff2e7230 */ /* 0x000fe40000004100 */
[----:B------:R-:W-:Y:S01]  /*51f0*/  FMUL.FTZ R38, R53, R124 ;  /* 0x0000007c35267220 */ /* 0x000fe20000410000 */
[----:B------:R-:W-:Y:S02]  /*5200*/  HADD2.F32 R122, -RZ, R122.H0_H0 ;  /* 0x2000007aff7a7230 */ /* 0x000fe40000004100 */
[----:B------:R-:W-:Y:S01]  /*5210*/  FMUL.FTZ R107, R48, R63 ;  /* 0x0000003f306b7220 */ /* 0x000fe20000410000 */
[----:B------:R-:W-:-:S02]  /*5220*/  HADD2.F32 R55, -RZ, R50.H0_H0 ;  /* 0x20000032ff377230 */ /* 0x000fc40000004100 */
[C---:B------:R-:W-:Y:S01]  /*5230*/  FMUL.FTZ R124, R51.reuse, R124 ;  /* 0x0000007c337c7220 */ /* 0x040fe20000410000 */
[C---:B------:R-:W-:Y:S01]  /*5240*/  FMUL.FTZ R63, R46.reuse, R63 ;  /* 0x0000003f2e3f7220 */ /* 0x040fe20000410000 */
[-C--:B------:R-:W-:Y:S01]  /*5250*/  FFMA.FTZ R38, R51, R122.reuse, -R38 ;  /* 0x0000007a33267223 */ /* 0x080fe20000010826 */
[----:B------:R-:W-:Y:S02]  /*5260*/  IMAD.MOV.U32 R45, RZ, RZ, R52 ;  /* 0x000000ffff2d7224 */ /* 0x000fe400078e0034 */
[----:B------:R-:W-:Y:S01]  /*5270*/  FFMA.FTZ R124, R53, R122, R124 ;  /* 0x0000007a357c7223 */ /* 0x000fe2000001007c */
[-C--:B------:R-:W-:Y:S01]  /*5280*/  FFMA.FTZ R107, R46, R55.reuse, -R107 ;  /* 0x000000372e6b7223 */ /* 0x080fe2000001086b */
[----:B------:R-:W-:Y:S01]  /*5290*/  FFMA.FTZ R63, R48, R55, R63 ;  /* 0x00000037303f7223 */ /* 0x000fe2000001003f */
[----:B------:R-:W-:-:S03]  /*52a0*/  IMAD.MOV.U32 R47, RZ, RZ, R58 ;  /* 0x000000ffff2f7224 */ /* 0x000fc600078e003a */
[----:B------:R-:W-:Y:S02]  /*52b0*/  F2FP.F16.F32.PACK_AB R38, R107, R38 ;  /* 0x000000266b26723e */ /* 0x000fe400000000ff */
[----:B------:R-:W-:-:S07]  /*52c0*/  F2FP.F16.F32.PACK_AB R46, R63, R124 ;  /* 0x0000007c3f2e723e */ /* 0x000fce00000000ff */
.L_x_10407:
[----:B------:R-:W-:Y:S05]  /*52d0*/  BSYNC B1 ;  /* 0x0000000000017941 */ /* 0x000fea0003800000 */
.L_x_10406:
        /* <DEDUP_REMOVED lines=10> */
.L_x_10375:
[----:B------:R-:W2:Y:S02]  /*5380*/  LDL R36, [R1+0x5c] ;  /* 0x00005c0001247983 */ /* 0x000ea40000100800 */
[----:B--2---:R-:W-:-:S13]  /*5390*/  R2UR UR4, R36 ;  /* 0x00000000240472ca */ /* 0x004fda00000e0000 */
[----:B------:R-:W-:-:S06]  /*53a0*/  UISETP.NE.AND UP0, UPT, UR4, 0x3, UPT ;  /* 0x000000030400788c */ /* 0x000fcc000bf05270 */
[----:B------:R-:W-:-:S13]  /*53b0*/  PLOP3.LUT P3, PT, PT, PT, UP0, 0x80, 0x0 ;  /* 0x000000000000781c */ /* 0x000fda0003f6f008 */
[----:B------:R-:W-:Y:S05]  /*53c0*/  @!P3 BRA `(.L_x_10408) ;  /* 0x000000000004b947 */ /* 0x000fea0003800000 */
[----:B------:R-:W-:Y:S01]  /*53d0*/  BPT.TRAP 0x1 ;  /* 0x000000040000795c */ /* 0x000fe20000300000 */
.L_x_10408:
[----:B------:R-:W-:Y:S01]  /*53e0*/  IMAD R97, R2, 0x8, R18 ;  /* 0x0000000802617824 */ /* 0x000fe200078e0212 */
[----:B------:R-:W-:Y:S01]  /*53f0*/  SHF.L.U32 R109, R201, 0x1f, RZ ;  /* 0x0000001fc96d7819 */ /* 0x000fe200000006ff */
[----:B------:R-:W-:Y:S01]  /*5400*/  IMAD R108, R29, -0x60, R26 ;  /* 0xffffffa01d6c7824 */ /* 0x000fe200078e021a */
[----:B------:R-:W-:Y:S02]  /*5410*/  BSSY B1, `(.L_x_10409) ;  /* 0x0000004000017945 */ /* 0x000fe40003800000 */
[----:B------:R-:W0:Y:S02]  /*5420*/  SYNCS.PHASECHK.TRANS64.TRYWAIT P4, [R97+URZ+0x32490], R109 ;  /* 0x0324906d610075a7 */ /* 0x000e24000808017f */
[----:B------:R-:W-:Y:S01]  /*5430*/  VIMNMX R108, R108, 0x60, PT ;  /* 0x000000606c6c7848 */ /* 0x000fe20003fe0100 */
[----:B0-----:R-:W-:Y:S06]  /*5440*/  @!P4 BRA `(.L_x_10410) ;  /* 0x000001780018c947 */ /* 0x001fec0003800000 */
.L_x_10680:
[----:B------:R-:W-:Y:S05]  /*5450*/  BSYNC B1 ;  /* 0x0000000000017941 */ /* 0x000fea0003800000 */
.L_x_10409:
[----:B------:R-:W-:Y:S01]  /*5460*/  ISETP.GE.AND P4, PT, R19, R108, PT ;  /* 0x0000006c1300720c */ /* 0x000fe20003f86270 */
[----:B------:R-:W-:-:S12]  /*5470*/  BSSY B1, `(.L_x_10411) ;  /* 0x0000006000017945 */ /* 0x000fd80003800000 */
[----:B------:R-:W-:Y:S05]  /*5480*/  @P4 BRA `(.L_x_10412) ;  /* 0x0000000000104947 */ /* 0x000fea0003800000 */
[----:B------:R-:W1:Y:S04]  /*5490*/  @!P1 LDS.128 R36, [R106] ;  /* 0x000000006a249984 */ /* 0x000e680000000c00 */
[----:B------:R-:W2:Y:S04]  /*54a0*/  @!P2 LDS.128 R44, [R105] ;  /* 0x00000000692ca984 */ /* 0x000ea80000000c00 */
[----:B-1----:R1:W-:Y:S04]  /*54b0*/  @!P1 STG.E.128 desc[UR60][R50.64], R36 ;  /* 0x0000002432009986 */ /* 0x0023e8000c101d3c */
[----:B--2---:R1:W-:Y:S02]  /*54c0*/  @!P2 STG.E.128 desc[UR60][R50.64+0x40], R44 ;  /* 0x0000402c3200a986 */ /* 0x0043e4000c101d3c */
.L_x_10412:
[----:B------:R-:W-:Y:S05]  /*54d0*/  BSYNC B1 ;  /* 0x0000000000017941 */ /* 0x000fea0003800000 */
.L_x_10411:
[----:B------:R-:W-:-:S13]  /*54e0*/  ISETP.GE.AND P4, PT, R225, R108, PT ;  /* 0x0000006ce100720c */ /* 0x000fda0003f86270 */
[----:B------:R-:W-:Y:S05]  /*54f0*/  @P4 BRA `(.L_x_10392) ;  /* 0x0000000000104947 */ /* 0x000fea0003800000 */
[----:B-1----:R-:W1:Y:S04]  /*5500*/  @!P1 LDS.128 R36, [R106+0x2000] ;  /* 0x002000006a249984 */ /* 0x002e680000000c00 */
[----:B------:R-:W2:Y:S04]  /*5510*/  @!P2 LDS.128 R44, [R105+0x2000] ;  /* 0x00200000692ca984 */ /* 0x000ea80000000c00 */
[----:B-1----:R1:W-:Y:S04]  /*5520*/  @!P1 STG.E.128 desc[UR60][R48.64], R36 ;  /* 0x0000002430009986 */ /* 0x0023e8000c101d3c */
[----:B--2---:R1:W-:Y:S02]  /*5530*/  @!P2 STG.E.128 desc[UR60][R48.64+0x40], R44 ;  /* 0x0000402c3000a986 */ /* 0x0043e4000c101d3c */
.L_x_10392:
[----:B------:R-:W-:Y:S05]  /*5540*/  BSYNC B0 ;  /* 0x0000000000007941 */ /* 0x000fea0003800000 */
.L_x_10374:
        /* <DEDUP_REMOVED lines=17> */
.L_x_10414:
[----:B------:R-:W-:Y:S05]  /*5660*/  BSYNC B0 ;  /* 0x0000000000007941 */ /* 0x000fea0003800000 */
.L_x_10413:
[----:B------:R-:W2:Y:S01]  /*5670*/  SYNCS.PHASECHK.TRANS64.TRYWAIT P3, [R97+URZ+0x324b0], R109 ;  /* 0x0324b06d610075a7 */ /* 0x000ea2000806017f */
[----:B------:R-:W-:Y:S01]  /*5680*/  IMAD R49, R2, 0x6000, R91 ;  /* 0x0000600002317824 */ /* 0x000fe200078e025b */
[----:B------:R-:W-:Y:S01]  /*5690*/  ULDC.64 UR56, c[0x0][0x328] ;  /* 0x0000ca0000387ab9 */ /* 0x000fe20000000a00 */
[----:B------:R-:W-:Y:S01]  /*56a0*/  ULDC.64 UR58, c[0x0][0x318] ;  /* 0x0000c600003a7ab9 */ /* 0x000fe20000000a00 */
[----:B------:R-:W-:Y:S01]  /*56b0*/  BSSY B0, `(.L_x_10415) ;  /* 0x0000003000007945 */ /* 0x000fe20003800000 */
[----:B------:R-:W-:-:S03]  /*56c0*/  IMAD.IADD R48, R90, 0x1, R49 ;  /* 0x000000015a307824 */ /* 0x000fc600078e0231 */
[----:B--2---:R-:W-:Y:S05]  /*56d0*/  @!P3 BRA `(.L_x_10416) ;  /* 0x000001740088b947 */ /* 0x004fea0003800000 */
.L_x_10681:
[----:B------:R-:W-:Y:S05]  /*56e0*/  BSYNC B0 ;  /* 0x0000000000007941 */ /* 0x000fea0003800000 */
.L_x_10415:
[----:B------:R-:W-:Y:S01]  /*56f0*/  ISETP.GE.AND P3, PT, R19, R108, PT ;  /* 0x0000006c1300720c */ /* 0x000fe20003f66270 */
[----:B------:R-:W-:Y:S01]  /*5700*/  BSSY B0, `(.L_x_10417) ;  /* 0x0000026000007945 */ /* 0x000fe20003800000 */
[----:B------:R-:W-:Y:S02]  /*5710*/  IMAD R49, R49, 0x2, R27 ;  /* 0x0000000231317824 */ /* 0x000fe400078e021b */
[----:B------:R-:W-:-:S04]  /*5720*/  IMAD.WIDE R44, R29, 0x60, R70 ;  /* 0x000000601d2c7825 */ /* 0x000fc800078e0246 */
[----:B------:R-:W-:-:S05]  /*5730*/  IMAD R48, R48, 0x2, R27 ;  /* 0x0000000230307824 */ /* 0x000fca00078e021b */
[----:B------:R-:W-:Y:S05]  /*5740*/  @P3 BRA `(.L_x_10418) ;  /* 0x0000000000843947 */ /* 0x000fea0003800000 */
[----:B------:R-:W-:Y:S01]  /*5750*/  IMAD R39, R45, UR56, RZ ;  /* 0x000000382d277c24 */ /* 0x000fe2000f8e02ff */
[----:B------:R-:W-:Y:S01]  /*5760*/  ULDC UR4, c[0x0][0x320] ;  /* 0x0000c80000047ab9 */ /* 0x000fe20000000800 */
        /* <DEDUP_REMOVED lines=31> */
.L_x_10418:
[----:B------:R-:W-:Y:S05]  /*5960*/  BSYNC B0 ;  /* 0x0000000000007941 */ /* 0x000fea0003800000 */
.L_x_10417:
[----:B------:R-:W-:Y:S01]  /*5970*/  ISETP.GE.AND P3, PT, R225, R108, PT ;  /* 0x0000006ce100720c */ /* 0x000fe20003f66270 */
[----:B------:R-:W-:-:S12]  /*5980*/  BSSY B0, `(.L_x_10419) ;  /* 0x0000025000007945 */ /* 0x000fd80003800000 */
[----:B------:R-:W-:Y:S05]  /*5990*/  @P3 BRA `(.L_x_10420) ;  /* 0x00000000008c3947 */ /* 0x000fea0003800000 */
[----:B---3--:R-:W-:Y:S01]  /*59a0*/  IADD3 R39, P3, R44, 0x40, RZ ;  /* 0x000000402c277810 */ /* 0x008fe20007f7e0ff */
[----:B-1----:R-:W-:Y:S01]  /*59b0*/  IMAD.MOV.U32 R36, RZ, RZ, R14 ;  /* 0x000000ffff247224 */ /* 0x002fe200078e000e */
[----:B------:R-:W-:Y:S01]  /*59c0*/  ULDC UR4, c[0x0][0x320] ;  /* 0x0000c80000047ab9 */ /* 0x000fe20000000800 */
        /* <DEDUP_REMOVED lines=32> */
.L_x_10420:
[----:B------:R-:W-:Y:S05]  /*5bd0*/  BSYNC B0 ;  /* 0x0000000000007941 */ /* 0x000fea0003800000 */
.L_x_10419:
        /* <DEDUP_REMOVED lines=8> */
[----:B0-2---:R-:W-:Y:S01]  /*5c60*/  @!P4 VIADD R97, R97, 0x324c0 ;  /* 0x000324c06161c836 */ /* 0x005fe20000000000 */
[----:B------:R-:W-:-:S04]  /*5c70*/  IADD3 R2, R2, 0x1, RZ ;  /* 0x0000000102027810 */ /* 0x000fc80007ffe0ff */
        /* <DEDUP_REMOVED lines=12> */
.L_x_10369:
[----:B------:R-:W-:Y:S01]  /*5d40*/  IMAD.MOV.U32 R176, RZ, RZ, RZ ;  /* 0x000000ffffb07224 */ /* 0x000fe200078e00ff */
[----:B------:R-:W-:Y:S06]  /*5d50*/  @P0 BRA `(.L_x_10422) ;  /* 0x00000000000c0947 */ /* 0x000fec0003800000 */
[----:B------:R-:W1:Y:S01]  /*5d60*/  FENCE.VIEW.ASYNC.G ;  /* 0x00000000000073c6 */ /* 0x000e620000000100 */
[----:B------:R-:W-:Y:S05]  /*5d70*/  WARPSYNC.ALL ;  /* 0x0000000000007948 */ /* 0x000fea0003800000 */
[----:B-1----:R-:W-:Y:S06]  /*5d80*/  BAR.ARV 0xc, 0x180 ;  /* 0x0306000000007b1d */ /* 0x002fec0000002000 */
.L_x_10422:
        /* <DEDUP_REMOVED lines=32> */
.L_x_10424:
[----:B------:R-:W-:Y:S05]  /*5f90*/  BSYNC B0 ;  /* 0x0000000000007941 */ /* 0x000fea0003800000 */
.L_x_10423:
        /* <DEDUP_REMOVED lines=79> */
.L_x_10684:
        /* <DEDUP_REMOVED lines=26> */
.L_x_10428:
[----:B------:R-:W-:Y:S05]  /*6630*/  BSYNC B6 ;  /* 0x0000000000067941 */ /* 0x000fea0003800000 */
.L_x_10427:
        /* <DEDUP_REMOVED lines=12> */
.L_x_10432:
[----:B--2---:R2:W3:Y:S02]  /*6700*/  SYNCS.PHASECHK.TRANS64.TRYWAIT P0, [R18+URZ+0x32400], R5 ;  /* 0x03240005120075a7 */ /* 0x0044e4000800017f */
[----:B---3--:R-:W-:Y:S05]  /*6710*/  @!P0 NANOSLEEP.SYNCS 0x989680 ;  /* 0x009896800000895d */ /* 0x008fea0003900000 */
[----:B------:R-:W3:Y:S02]  /*6720*/  @!P0 SYNCS.PHASECHK.TRANS64 P0, [R18+URZ+0x32400], R5 ;  /* 0x03240005120085a7 */ /* 0x000ee4000800007f */
[----:B---3--:R-:W-:Y:S05]  /*6730*/  @!P0 BRA `(.L_x_10432) ;  /* 0xfffffffc00f08947 */ /* 0x008fea000383ffff */
.L_x_10431:
[----:B------:R-:W-:Y:S05]  /*6740*/  BSYNC B0 ;  /* 0x0000000000007941 */ /* 0x000fea0003800000 */
.L_x_10430:
[----:B------:R-:W-:Y:S05]  /*6750*/  BRA `(.L_x_10433) ;  /* 0x0000002000a87947 */ /* 0x000fea0003800000 */
.L_x_10429:
        /* <DEDUP_REMOVED lines=36> */
.L_x_10435:
[----:B------:R-:W-:Y:S05]  /*69a0*/  BSYNC B6 ;  /* 0x0000000000067941 */ /* 0x000fea0003800000 */
.L_x_10434:
        /* <DEDUP_REMOVED lines=14> */
[----:B------:R-:W4:Y:S04]  /*6a90*/  SHFL.IDX PT, R24, R24, RZ, 0x1c1f ;  /* 0x001c1fff18187589 */ /* 0x000f2800000e0000 */
[----:B-1----:R-:W0:Y:S02]  /*6aa0*/  SHFL.IDX PT, R27, R27, RZ, 0x1c1f ;  /* 0x001c1fff1b1b7589 */ /* 0x002e2400000e0000 */
.L_x_10690:
[----:B------:R-:W-:Y:S01]  /*6ab0*/  ULDC UR4, c[0x0][0x448] ;  /* 0x0001120000047ab9 */ /* 0x000fe20000000800 */
[C---:B------:R-:W-:Y:S01]  /*6ac0*/  IMAD.SHL.U32 R4, R29.reuse, 0x40, RZ ;  /* 0x000000401d047824 */ /* 0x040fe200078e00ff */
[----:B------:R-:W-:Y:S01]  /*6ad0*/  BSSY B1, `(.L_x_10439) ;  /* 0x000002a000017945 */ /* 0x000fe20003800000 */
[----:B------:R-:W-:Y:S01]  /*6ae0*/  IMAD R26, R154, UR4, RZ ;  /* 0x000000049a1a7c24 */ /* 0x000fe2000f8e02ff */
        /* <DEDUP_REMOVED lines=8> */
[----:B------:R-:W-:Y:S02]  /*6b70*/  SHF.R.U32.HI R7, RZ, 0x3, R5 ;  /* 0x00000003ff077819 */ /* 0x000fe40000011605 */
[----:B------:R-:W-:Y:S02]  /*6b80*/  LOP3.LUT R5, R4, 0xfffffffe, RZ, 0xc0, !PT ;  /* 0xfffffffe04057812 */ /* 0x000fe400078ec0ff */
[----:B------:R-:W-:-:S02]  /*6b90*/  LOP3.LUT R31, R6, R7, RZ, 0x3c, !PT ;  /* 0x00000007061f7212 */ /* 0x000fc400078e3cff */
[----:B------:R-:W-:Y:S01]  /*6ba0*/  CS2R R6, SRZ ;  /* 0x0000000000067805 */ /* 0x000fe2000001ff00 */
[----:B------:R-:W-:Y:S01]  /*6bb0*/  IMAD.IADD R3, R226, 0x1, -R5 ;  /* 0x00000001e2037824 */ /* 0x000fe200078e0a05 */
[----:B------:R-:W-:-:S04]  /*6bc0*/  CS2R R4, SRZ ;  /* 0x0000000000047805 */ /* 0x000fc8000001ff00 */
[----:B------:R-:W-:Y:S01]  /*6bd0*/  SHF.L.U32 R29, R3, 0x1f, RZ ;  /* 0x0000001f031d7819 */ /* 0x000fe200000006ff */
[----:B------:R-:W-:Y:S06]  /*6be0*/  @P1 BRA `(.L_x_10440) ;  /* 0x0000000000601947 */ /* 0x000fec0003800000 */
[----:B------:R-:W-:Y:S01]  /*6bf0*/  ULDC UR4, c[0x0][0x3f4] ;  /* 0x0000fd0000047ab9 */ /* 0x000fe20000000800 */
[----:B------:R-:W-:Y:S01]  /*6c00*/  IMAD.SHL.U32 R14, R202, 0x2, RZ ;  /* 0x00000002ca0e7824 */ /* 0x000fe200078e00ff */
[----:B------:R-:W-:Y:S01]  /*6c10*/  ISETP.GE.AND P3, PT, R22, UR4, PT ;  /* 0x0000000416007c0c */ /* 0x000fe2000bf66270 */
[----:B---3--:R-:W-:Y:S01]  /*6c20*/  IMAD.MOV.U32 R4, RZ, RZ, R21 ;  /* 0x000000ffff047224 */ /* 0x008fe200078e0015 */
[C---:B------:R-:W-:Y:S01]  /*6c30*/  ISETP.GE.AND P4, PT, R202.reuse, UR4, PT ;  /* 0x00000004ca007c0c */ /* 0x040fe2000bf86270 */
[----:B--2---:R-:W-:Y:S01]  /*6c40*/  IMAD.MOV.U32 R5, RZ, RZ, R0 ;  /* 0x000000ffff057224 */ /* 0x004fe200078e0000 */
[----:B------:R-:W-:Y:S02]  /*6c50*/  SHF.R.S32.HI R7, RZ, 0x1f, R202 ;  /* 0x0000001fff077819 */ /* 0x000fe400000114ca */
[----:B------:R-:W-:Y:S01]  /*6c60*/  CS2R R8, SRZ ;  /* 0x0000000000087805 */ /* 0x000fe2000001ff00 */
[----:B0-----:R-:W-:Y:S01]  /*6c70*/  IMAD.MOV.U32 R6, RZ, RZ, R27 ;  /* 0x000000ffff067224 */ /* 0x001fe200078e001b */
[----:B------:R-:W-:Y:S01]  /*6c80*/  SHF.L.U64.HI R15, R202, 0x1, R7 ;  /* 0x00000001ca0f7819 */ /* 0x000fe20000010207 */
[----:B----4-:R-:W-:-:S04]  /*6c90*/  IMAD.MOV.U32 R7, RZ, RZ, R24 ;  /* 0x000000ffff077224 */ /* 0x010fc800078e0018 */
[C---:B------:R-:W-:Y:S02]  /*6ca0*/  @!P3 IMAD.WIDE R4, R22.reuse, 0x2, R4 ;  /* 0x000000021604b825 */ /* 0x040fe400078e0204 */
[-C--:B------:R-:W-:Y:S02]  /*6cb0*/  @!P4 IADD3 R12, P1, R21, R14.reuse, RZ ;  /* 0x0000000e150cc210 */ /* 0x080fe40007f3e0ff */
[----:B------:R-:W-:Y:S01]  /*6cc0*/  @!P4 IADD3 R14, P2, R27, R14, RZ ;  /* 0x0000000e1b0ec210 */ /* 0x000fe20007f5e0ff */
[----:B------:R0:W5:Y:S01]  /*6cd0*/  @!P3 LD.E.64 R8, desc[UR60][R4.64] ;  /* 0x0000003c0408b980 */ /* 0x000162000c101b00 */
[----:B------:R-:W-:Y:S01]  /*6ce0*/  @!P3 IMAD.WIDE R20, R22, 0x2, R6 ;  /* 0x000000021614b825 */ /* 0x000fe200078e0206 */
[----:B------:R-:W-:Y:S02]  /*6cf0*/  CS2R R10, SRZ ;  /* 0x00000000000a7805 */ /* 0x000fe4000001ff00 */
[----:B------:R-:W-:Y:S01]  /*6d00*/  CS2R R6, SRZ ;  /* 0x0000000000067805 */ /* 0x000fe2000001ff00 */
[----:B------:R-:W-:-:S02]  /*6d10*/  @!P4 IMAD.X R13, R0, 0x1, R15, P1 ;  /* 0x00000001000dc824 */ /* 0x000fc400008e060f */
[----:B------:R-:W-:Y:S01]  /*6d20*/  @!P4 IMAD.X R15, R24, 0x1, R15, P2 ;  /* 0x00000001180fc824 */ /* 0x000fe200010e060f */
[----:B0-----:R-:W-:Y:S02]  /*6d30*/  CS2R R4, SRZ ;  /* 0x0000000000047805 */ /* 0x001fe4000001ff00 */
[----:B------:R1:W5:Y:S04]  /*6d40*/  @!P4 LD.E.64 R10, desc[UR60][R12.64] ;  /* 0x0000003c0c0ac980 */ /* 0x000368000c101b00 */
[----:B------:R1:W5:Y:S04]  /*6d50*/  @!P4 LD.E.64 R6, desc[UR60][R14.64] ;  /* 0x0000003c0e06c980 */ /* 0x000368000c101b00 */
[----:B------:R1:W5:Y:S02]  /*6d60*/  @!P3 LD.E.64 R4, desc[UR60][R20.64] ;  /* 0x0000003c1404b980 */ /* 0x000364000c101b00 */
.L_x_10440:
[----:B------:R-:W-:Y:S05]  /*6d70*/  BSYNC B1 ;  /* 0x0000000000017941 */ /* 0x000fea0003800000 */
.L_x_10439:
[----:B------:R-:W3:Y:S01]  /*6d80*/  SYNCS.PHASECHK.TRANS64.TRYWAIT P1, [R18+URZ+0x32400], R29 ;  /* 0x0324001d120075a7 */ /* 0x000ee2000802017f */
[----:B------:R-:W-:Y:S01]  /*6d90*/  IMAD R31, R216, 0x200, R31 ;  /* 0x00000200d81f7824 */ /* 0x000fe200078e021f */
[--C-:B-----5:R-:W-:Y:S01]  /*6da0*/  SHF.R.U64 R35, R8, 0x10, R9.reuse ;  /* 0x0000001008237819 */ /* 0x120fe20000001209 */
[----:B------:R-:W-:Y:S01]  /*6db0*/  IMAD.MOV.U32 R33, RZ, RZ, R8 ;  /* 0x000000ffff217224 */ /* 0x000fe200078e0008 */
[----:B-1----:R-:W-:Y:S01]  /*6dc0*/  SHF.R.U32.HI R14, RZ, 0x10, R9 ;  /* 0x00000010ff0e7819 */ /* 0x002fe20000011609 */
[----:B------:R-:W-:Y:S01]  /*6dd0*/  IMAD R8, R31, 0x2, R18 ;  /* 0x000000021f087824 */ /* 0x000fe200078e0212 */
[----:B------:R-:W-:Y:S01]  /*6de0*/  SHF.R.U64 R37, R4, 0x10, R5 ;  /* 0x0000001004257819 */ /* 0x000fe20000001205 */
[----:B------:R-:W-:Y:S01]  /*6df0*/  IMAD.MOV.U32 R12, RZ, RZ, R9 ;  /* 0x000000ffff0c7224 */ /* 0x000fe200078e0009 */
[--C-:B------:R-:W-:Y:S01]  /*6e00*/  SHF.R.U32.HI R15, RZ, 0x10, R5.reuse ;  /* 0x00000010ff0f7819 */ /* 0x100fe20000011605 */
[----:B------:R-:W-:Y:S01]  /*6e10*/  IMAD.MOV.U32 R9, RZ, RZ, R5 ;  /* 0x000000ffff097224 */ /* 0x000fe200078e0005 */
[--C-:B------:R-:W-:Y:S01]  /*6e20*/  SHF.R.U64 R36, R10, 0x10, R11.reuse ;  /* 0x000000100a247819 */ /* 0x100fe2000000120b */
[----:B------:R-:W-:Y:S01]  /*6e30*/  IMAD.MOV.U32 R34, RZ, RZ, R10 ;  /* 0x000000ffff227224 */ /* 0x000fe200078e000a */
[----:B------:R-:W-:Y:S01]  /*6e40*/  VIMNMX R10, R26, 0x80, PT ;  /* 0x000000801a0a7848 */ /* 0x000fe20003fe0100 */
[--C-:B0-----:R-:W-:Y:S01]  /*6e50*/  IMAD.MOV.U32 R13, RZ, RZ, R11.reuse ;  /* 0x000000ffff0d7224 */ /* 0x101fe200078e000b */
[----:B------:R-:W-:Y:S01]  /*6e60*/  SHF.R.U32.HI R11, RZ, 0x10, R11 ;  /* 0x00000010ff0b7819 */ /* 0x000fe2000001160b */
[----:B------:R-:W-:Y:S01]  /*6e70*/  IMAD.MOV.U32 R31, RZ, RZ, R4 ;  /* 0x000000ffff1f7224 */ /* 0x000fe200078e0004 */
[----:B------:R-:W-:Y:S01]  /*6e80*/  BSSY B1, `(.L_x_10441) ;  /* 0x0000011000017945 */ /* 0x000fe20003800000 */
[----:B------:R-:W-:Y:S01]  /*6e90*/  IMAD.MOV.U32 R32, RZ, RZ, R6 ;  /* 0x000000ffff207224 */ /* 0x000fe200078e0006 */
[----:B--2---:R-:W-:Y:S01]  /*6ea0*/  IADD3 R0, R8, 0x18440, RZ ;  /* 0x0001844008007810 */ /* 0x004fe20007ffe0ff */
[--C-:B------:R-:W-:Y:S01]  /*6eb0*/  IMAD.MOV.U32 R5, RZ, RZ, R7.reuse ;  /* 0x000000ffff057224 */ /* 0x100fe200078e0007 */
[--C-:B------:R-:W-:Y:S01]  /*6ec0*/  SHF.R.U64 R6, R6, 0x10, R7.reuse ;  /* 0x0000001006067819 */ /* 0x100fe20000001207 */
[----:B------:R-:W-:Y:S01]  /*6ed0*/  VIADD R4, R8, 0x18400 ;  /* 0x0001840008047836 */ /* 0x000fe20000000000 */
[----:B------:R-:W-:-:S02]  /*6ee0*/  SHF.R.U32.HI R7, RZ, 0x10, R7 ;  /* 0x00000010ff077819 */ /* 0x000fc40000011607 */
[----:B------:R-:W-:Y:S01]  /*6ef0*/  PRMT R33, R33, 0x5410, R12 ;  /* 0x0000541021217816 */ /* 0x000fe2000000000c */
[----:B------:R-:W-:Y:S01]  /*6f00*/  @P0 VIADD R0, R4, 0xffffffc0 ;  /* 0xffffffc004000836 */ /* 0x000fe20000000000 */
[----:B------:R-:W-:Y:S02]  /*6f10*/  PRMT R35, R35, 0x5410, R14 ;  /* 0x0000541023237816 */ /* 0x000fe4000000000e */
[----:B------:R-:W-:Y:S02]  /*6f20*/  PRMT R34, R34, 0x5410, R13 ;  /* 0x0000541022227816 */ /* 0x000fe4000000000d */
[----:B------:R-:W-:Y:S02]  /*6f30*/  PRMT R36, R36, 0x5410, R11 ;  /* 0x0000541024247816 */ /* 0x000fe4000000000b */
[----:B------:R-:W-:Y:S02]  /*6f40*/  ISETP.GE.AND P2, PT, R19, R10, PT ;  /* 0x0000000a1300720c */ /* 0x000fe40003f46270 */
[----:B------:R-:W-:-:S02]  /*6f50*/  PRMT R31, R31, 0x5410, R9 ;  /* 0x000054101f1f7816 */ /* 0x000fc40000000009 */
[----:B------:R-:W-:Y:S02]  /*6f60*/  PRMT R37, R37, 0x5410, R15 ;  /* 0x0000541025257816 */ /* 0x000fe4000000000f */
[----:B------:R-:W-:Y:S01]  /*6f70*/  PRMT R32, R32, 0x5410, R5 ;  /* 0x0000541020207816 */ /* 0x000fe20000000005 */
[----:B---3--:R-:W-:Y:S06]  /*6f80*/  @!P1 BRA `(.L_x_10442) ;  /* 0x0000016000089947 */ /* 0x008fec0003800000 */
.L_x_10691:
[----:B------:R-:W-:Y:S05]  /*6f90*/  BSYNC B1 ;  /* 0x0000000000017941 */ /* 0x000fea0003800000 */
.L_x_10441:
        /* <DEDUP_REMOVED lines=12> */
[----:B----4-:R-:W-:Y:S02]  /*7060*/  HADD2.F32 R24, -RZ, R37.H0_H0 ;  /* 0x20000025ff187230 */ /* 0x010fe40000004100 */
[--C-:B0-----:R-:W-:Y:S02]  /*7070*/  HADD2.F32 R9, -RZ, R4.reuse.H0_H0 ;  /* 0x20000004ff097230 */ /* 0x101fe40000004100 */
[----:B------:R-:W-:-:S02]  /*7080*/  HADD2.F32 R4, -RZ, R4.H1_H1 ;  /* 0x30000004ff047230 */ /* 0x000fc40000004100 */
[--C-:B------:R-:W-:Y:S02]  /*7090*/  HADD2.F32 R11, -RZ, R5.reuse.H0_H0 ;  /* 0x20000005ff0b7230 */ /* 0x100fe40000004100 */
[----:B------:R-:W-:Y:S02]  /*70a0*/  HADD2.F32 R5, -RZ, R5.H1_H1 ;  /* 0x30000005ff057230 */ /* 0x000fe40000004100 */
[CC--:B------:R-:W-:Y:S01]  /*70b0*/  FMUL.FTZ R26, R4.reuse, R15.reuse ;  /* 0x0000000f041a7220 */ /* 0x0c0fe20000410000 */
[----:B------:R-:W-:Y:S01]  /*70c0*/  FMUL.FTZ R4, R4, R14 ;  /* 0x0000000e04047220 */ /* 0x000fe20000410000 */
        /* <DEDUP_REMOVED lines=23> */
[----:B------:R-:W-:Y:S02]  /*7240*/  F2FP.F16.F32.PACK_AB R5, R11, R28 ;  /* 0x0000001c0b05723e */ /* 0x000fe400000000ff */
[----:B------:R-:W-:-:S02]  /*7250*/  F2FP.F16.F32.PACK_AB R6, R9, R6 ;  /* 0x000000060906723e */ /* 0x000fc400000000ff */
[----:B------:R-:W-:-:S05]  /*7260*/  F2FP.F16.F32.PACK_AB R7, R14, R7 ;  /* 0x000000070e07723e */ /* 0x000fca00000000ff */
[----:B------:R0:W-:Y:S02]  /*7270*/  STS.128 [R8+0x18400], R4 ;  /* 0x0184000408007388 */ /* 0x0001e40000000c00 */
.L_x_10446:
[----:B------:R-:W-:Y:S05]  /*7280*/  BSYNC B2 ;  /* 0x0000000000027941 */ /* 0x000fea0003800000 */
.L_x_10445:
[----:B------:R-:W-:Y:S05]  /*7290*/  @P1 BRA `(.L_x_10444) ;  /* 0x0000000000981947 */ /* 0x000fea0003800000 */
[----:B0-----:R-:W0:Y:S01]  /*72a0*/  LDS.128 R4, [R0] ;  /* 0x0000000000047984 */ /* 0x001e220000000c00 */
        /* <DEDUP_REMOVED lines=36> */
[----:B------:R1:W-:Y:S02]  /*74f0*/  STS.128 [R0], R4 ;  /* 0x0000000400007388 */ /* 0x0003e40000000c00 */
.L_x_10444:
[----:B------:R-:W-:Y:S05]  /*7500*/  BSYNC B1 ;  /* 0x0000000000017941 */ /* 0x000fea0003800000 */
.L_x_10443:
        /* <DEDUP_REMOVED lines=45> */
.L_x_10449:
[----:B------:R-:W-:Y:S05]  /*77e0*/  BSYNC B1 ;  /* 0x0000000000017941 */ /* 0x000fea0003800000 */
.L_x_10448:
[----:B------:R-:W-:Y:S05]  /*77f0*/  @P1 BRA `(.L_x_10447) ;  /* 0x00000010005c1947 */ /* 0x000fea0003800000 */
[----:B0-----:R-:W0:Y:S01]  /*7800*/  LDS.128 R4, [R0+0x2000] ;  /* 0x0020000000047984 */ /* 0x001e220000000c00 */
[----:B------:R-:W-:Y:S02]  /*7810*/  HADD2.F32 R14, -RZ, R34.H0_H0 ;  /* 0x20000022ff0e7230 */ /* 0x000fe40000004100 */
[----:B------:R-:W-:Y:S02]  /*7820*/  HADD2.F32 R20, -RZ, R32.H0_H0 ;  /* 0x20000020ff147230 */ /* 0x000fe40000004100 */
[--C-:B------:R-:W-:Y:S02]  /*7830*/  HADD2.F32 R27, -RZ, R29.reuse.H0_H0 ;  /* 0x2000001dff1b7230 */ /* 0x100fe40000004100 */
[----:B------:R-:W-:Y:S02]  /*7840*/  HADD2.F32 R21, -RZ, R36.H0_H0 ;  /* 0x20000024ff157230 */ /* 0x000fe40000004100 */
[----:B----4-:R-:W-:Y:S02]  /*7850*/  HADD2.F32 R24, -RZ, R32.H1_H1 ;  /* 0x30000020ff187230 */ /* 0x010fe40000004100 */
        /* <DEDUP_REMOVED lines=33> */
.L_x_10437:
[----:B------:R-:W-:-:S03]  /*7a70*/  UMOV UR4, 0xffffffff ;  /* 0xffffffff00047882 */ /* 0x000fc60000000000 */
[----:B------:R-:W-:Y:S05]  /*7a80*/  BRA.DIV UR4, `(.L_x_10450) ;  /* 0x00000156045c7947 */ /* 0x000fea000b800000 */
[----:B------:R1:W2:Y:S04]  /*7a90*/  SHFL.IDX PT, R0, R28, RZ, 0x1c1f ;  /* 0x001c1fff1c007589 */ /* 0x0002a800000e0000 */
[----:B------:R1:W3:Y:S04]  /*7aa0*/  SHFL.IDX PT, R20, R26, RZ, 0x1c1f ;  /* 0x001c1fff1a147589 */ /* 0x0002e800000e0000 */
[----:B------:R1:W4:Y:S04]  /*7ab0*/  SHFL.IDX PT, R21, R24, RZ, 0x1c1f ;  /* 0x001c1fff18157589 */ /* 0x00032800000e0000 */
[----:B------:R1:W0:Y:S02]  /*7ac0*/  SHFL.IDX PT, R14, R27, RZ, 0x1c1f ;  /* 0x001c1fff1b0e7589 */ /* 0x00022400000e0000 */
.L_x_10697:
[----:B------:R-:W-:Y:S01]  /*7ad0*/  ULDC UR4, c[0x0][0x448] ;  /* 0x0001120000047ab9 */ /* 0x000fe20000000800 */
[----:B------:R-:W-:Y:S01]  /*7ae0*/  LEA.HI R4, R226, R226, RZ, 0x1 ;  /* 0x000000e2e2047211 */ /* 0x000fe200078f08ff */
[----:B-1----:R-:W-:Y:S01]  /*7af0*/  IMAD R24, R154, UR4, RZ ;  /* 0x000000049a187c24 */ /* 0x002fe2000f8e02ff */
[----:B------:R-:W-:Y:S01]  /*7b00*/  BSSY B1, `(.L_x_10451) ;  /* 0x0000018000017945 */ /* 0x000fe20003800000 */
[----:B------:R-:W-:Y:S02]  /*7b10*/  CS2R R6, SRZ ;  /* 0x0000000000067805 */ /* 0x000fe4000001ff00 */
[----:B------:R-:W-:Y:S02]  /*7b20*/  LOP3.LUT R5, R4, 0xfffffffe, RZ, 0xc0, !PT ;  /* 0xfffffffe04057812 */ /* 0x000fe400078ec0ff */
[----:B------:R-:W-:Y:S02]  /*7b30*/  CS2R R8, SRZ ;  /* 0x0000000000087805 */ /* 0x000fe4000001ff00 */
[----:B------:R-:W-:Y:S01]  /*7b40*/  ISETP.GE.AND P0, PT, R3, R24, PT ;  /* 0x000000180300720c */ /* 0x000fe20003f06270 */
[----:B------:R-:W-:Y:S01]  /*7b50*/  IMAD R24, R41, -0x80, R24 ;  /* 0xffffff8029187824 */ /* 0x000fe200078e0218 */
[----:B------:R-:W-:Y:S01]  /*7b60*/  CS2R R10, SRZ ;  /* 0x00000000000a7805 */ /* 0x000fe2000001ff00 */
[----:B------:R-:W-:Y:S01]  /*7b70*/  IMAD.IADD R3, R226, 0x1, -R5 ;  /* 0x00000001e2037824 */ /* 0x000fe200078e0a05 */
[----:B------:R-:W-:-:S04]  /*7b80*/  CS2R R4, SRZ ;  /* 0x0000000000047805 */ /* 0x000fc8000001ff00 */
[----:B------:R-:W-:-:S05]  /*7b90*/  SHF.L.U32 R27, R3, 0x1f, RZ ;  /* 0x0000001f031b7819 */ /* 0x000fca00000006ff */
[----:B------:R-:W-:Y:S05]  /*7ba0*/  @P0 BRA `(.L_x_10452) ;  /* 0x0000000000340947 */ /* 0x000fea0003800000 */
[----:B------:R-:W-:Y:S01]  /*7bb0*/  ULDC UR4, c[0x0][0x3f4] ;  /* 0x0000fd0000047ab9 */ /* 0x000fe20000000800 */
[C---:B------:R-:W-:Y:S01]  /*7bc0*/  IMAD.SHL.U32 R15, R16.reuse, 0x2, RZ ;  /* 0x00000002100f7824 */ /* 0x040fe200078e00ff */
[----:B------:R-:W-:Y:S02]  /*7bd0*/  ISETP.GE.AND P2, PT, R16, UR4, PT ;  /* 0x0000000410007c0c */ /* 0x000fe4000bf46270 */
[----:B------:R-:W-:Y:S02]  /*7be0*/  SHF.R.S32.HI R5, RZ, 0x1f, R16 ;  /* 0x0000001fff057819 */ /* 0x000fe40000011410 */
[-C--:B---3--:R-:W-:Y:S02]  /*7bf0*/  IADD3 R12, P0, R20, R15.reuse, RZ ;  /* 0x0000000f140c7210 */ /* 0x088fe40007f1e0ff */
[----:B------:R-:W-:Y:S02]  /*7c00*/  SHF.L.U64.HI R4, R16, 0x1, R5 ;  /* 0x0000000110047819 */ /* 0x000fe40000010205 */
[----:B0-----:R-:W-:-:S03]  /*7c10*/  IADD3 R14, P1, R14, R15, RZ ;  /* 0x0000000f0e0e7210 */ /* 0x001fc60007f3e0ff */
[--C-:B--2---:R-:W-:Y:S02]  /*7c20*/  IMAD.X R13, R0, 0x1, R4.reuse, P0 ;  /* 0x00000001000d7824 */ /* 0x104fe400000e0604 */
[----:B----4-:R-:W-:Y:S01]  /*7c30*/  IMAD.X R15, R21, 0x1, R4, P1 ;  /* 0x00000001150f7824 */ /* 0x010fe200008e0604 */
[----:B------:R-:W-:Y:S01]  /*7c40*/  CS2R R4, SRZ ;  /* 0x0000000000047805 */ /* 0x000fe2000001ff00 */
[----:B------:R-:W-:Y:S06]  /*7c50*/  @P2 BRA `(.L_x_10452) ;  /* 0x0000000000082947 */ /* 0x000fec0003800000 */
[----:B------:R1:W5:Y:S04]  /*7c60*/  LD.E.128 R4, desc[UR60][R12.64] ;  /* 0x0000003c0c047980 */ /* 0x000368000c101d00 */
[----:B------:R1:W5:Y:S02]  /*7c70*/  LD.E.128 R8, desc[UR60][R14.64] ;  /* 0x0000003c0e087980 */ /* 0x000364000c101d00 */
.L_x_10452:
[----:B------:R-:W-:Y:S05]  /*7c80*/  BSYNC B1 ;  /* 0x0000000000017941 */ /* 0x000fea0003800000 */
.L_x_10451:
[----:B------:R-:W3:Y:S01]  /*7c90*/  SYNCS.PHASECHK.TRANS64.TRYWAIT P1, [R18+URZ+0x32400], R27 ;  /* 0x0324001b120075a7 */ /* 0x000ee2000802017f */
        /* <DEDUP_REMOVED lines=15> */
[----:B0-----:R-:W0:Y:S01]  /*7d90*/  LDC R13, c[0x0][0x3f4] ;  /* 0x0000fd00ff0d7b82 */ /* 0x001e220000000800 */
        /* <DEDUP_REMOVED lines=11> */
[C---:B0-----:R-:W-:Y:S01]  /*7e50*/  ISETP.GE.AND P0, PT, R16.reuse, R13, PT ;  /* 0x0000000d1000720c */ /* 0x041fe20003f06270 */
[----:B------:R-:W-:-:S03]  /*7e60*/  IMAD.IADD R0, R16, 0x1, R13 ;  /* 0x0000000110007824 */ /* 0x000fc600078e020d */
[-C--:B------:R-:W-:Y:S02]  /*7e70*/  ISETP.GE.OR P2, PT, R19, R24.reuse, P0 ;  /* 0x000000181300720c */ /* 0x080fe40000746670 */
[----:B------:R-:W-:Y:S01]  /*7e80*/  ISETP.GE.OR P0, PT, R225, R24, P0 ;  /* 0x00000018e100720c */ /* 0x000fe20000706670 */
[----:B---3--:R-:W-:-:S12]  /*7e90*/  @!P1 BRA `(.L_x_10454) ;  /* 0x0000015000c89947 */ /* 0x008fd80003800000 */
.L_x_10698:
[----:B------:R-:W-:Y:S05]  /*7ea0*/  BSYNC B1 ;  /* 0x0000000000017941 */ /* 0x000fea0003800000 */
.L_x_10453:
[----:B------:R-:W-:Y:S01]  /*7eb0*/  BSSY B1, `(.L_x_10455) ;  /* 0x0000059000017945 */ /* 0x000fe20003800000 */
[----:B------:R-:W-:-:S03]  /*7ec0*/  LOP3.LUT R0, R0, 0x38, RZ, 0xc0, !PT ;  /* 0x0000003800007812 */ /* 0x000fc600078ec0ff */
[----:B------:R-:W-:Y:S05]  /*7ed0*/  @P2 BRA `(.L_x_10456) ;  /* 0x0000000400582947 */ /* 0x000fea0003800000 */
[----:B------:R-:W-:Y:S02]  /*7ee0*/  IMAD.SHL.U32 R4, R29, 0x40, RZ ;  /* 0x000000401d047824 */ /* 0x000fe400078e00ff */
[----:B------:R-:W-:Y:S02]  /*7ef0*/  HADD2.F32 R29, -RZ, R41.H0_H0 ;  /* 0x20000029ff1d7230 */ /* 0x000fe40000004100 */
[----:B0-----:R-:W-:Y:S01]  /*7f00*/  HADD2.F32 R27, -RZ, R39.H0_H0 ;  /* 0x20000027ff1b7230 */ /* 0x001fe20000004100 */
[----:B------:R-:W-:Y:S01]  /*7f10*/  LOP3.LUT R9, R4, 0x1c0, RZ, 0xc0, !PT ;  /* 0x000001c004097812 */ /* 0x000fe200078ec0ff */
[----:B------:R-:W-:-:S03]  /*7f20*/  HADD2.F32 R31, -RZ, R45.H0_H0 ;  /* 0x2000002dff1f7230 */ /* 0x000fc60000004100 */
[--C-:B------:R-:W-:Y:S02]  /*7f30*/  SHF.R.U32.HI R7, RZ, 0x3, R9.reuse ;  /* 0x00000003ff077819 */ /* 0x100fe40000011609 */
        /* <DEDUP_REMOVED lines=15> */
[----:B------:R-:W-:Y:S01]  /*8030*/  FMUL.FTZ R37, R8, R31 ;  /* 0x0000001f08257220 */ /* 0x000fe20000410000 */
[C---:B------:R-:W-:Y:S01]  /*8040*/  FFMA.FTZ R33, R12.reuse, R27, -R33 ;  /* 0x0000001b0c217223 */ /* 0x040fe20000010821 */
[----:B------:R-:W-:Y:S02]  /*8050*/  HADD2.F32 R27, -RZ, R43.H0_H0 ;  /* 0x2000002bff1b7230 */ /* 0x000fe40000004100 */
[----:B------:R-:W-:Y:S01]  /*8060*/  FFMA.FTZ R35, R12, R29, R35 ;  /* 0x0000001d0c237223 */ /* 0x000fe20000010023 */
[----:B----4-:R-:W-:Y:S02]  /*8070*/  HADD2.F32 R21, -RZ, R9.H0_H0 ;  /* 0x20000009ff157230 */ /* 0x010fe40000004100 */
[----:B------:R-:W-:Y:S02]  /*8080*/  HADD2.F32 R20, -RZ, R41.H1_H1 ;  /* 0x30000029ff147230 */ /* 0x000fe40000004100 */
[----:B------:R-:W-:Y:S01]  /*8090*/  FMUL.FTZ R29, R8, R27 ;  /* 0x0000001b081d7220 */ /* 0x000fe20000410000 */
[----:B------:R-:W-:-:S02]  /*80a0*/  HADD2.F32 R12, -RZ, R39.H1_H1 ;  /* 0x30000027ff0c7230 */ /* 0x000fc40000004100 */
[C---:B------:R-:W-:Y:S01]  /*80b0*/  FFMA.FTZ R28, R4.reuse, R27, -R37 ;  /* 0x0000001b041c7223 */ /* 0x040fe20000010825 */
[----:B------:R-:W-:Y:S02]  /*80c0*/  HADD2.F32 R13, -RZ, R5.H0_H0 ;  /* 0x20000005ff0d7230 */ /* 0x000fe40000004100 */
[C---:B------:R-:W-:Y:S01]  /*80d0*/  FMUL.FTZ R32, R21.reuse, R20 ;  /* 0x0000001415207220 */ /* 0x040fe20000410000 */
[----:B------:R-:W-:Y:S01]  /*80e0*/  FFMA.FTZ R30, R4, R31, R29 ;  /* 0x0000001f041e7223 */ /* 0x000fe2000001001d */
[----:B------:R-:W-:Y:S02]  /*80f0*/  HADD2.F32 R9, -RZ, R9.H1_H1 ;  /* 0x30000009ff097230 */ /* 0x000fe40000004100 */
[-C--:B------:R-:W-:Y:S01]  /*8100*/  FMUL.FTZ R21, R21, R12.reuse ;  /* 0x0000000c15157220 */ /* 0x080fe20000410000 */
[----:B------:R-:W-:Y:S02]  /*8110*/  HADD2.F32 R8, -RZ, R45.H1_H1 ;  /* 0x3000002dff087230 */ /* 0x000fe40000004100 */
[----:B------:R-:W-:Y:S01]  /*8120*/  FFMA.FTZ R32, R13, R12, -R32 ;  /* 0x0000000c0d207223 */ /* 0x000fe20000010820 */
[----:B------:R-:W-:-:S02]  /*8130*/  HADD2.F32 R4, -RZ, R43.H1_H1 ;  /* 0x3000002bff047230 */ /* 0x000fc40000004100 */
[----:B------:R-:W-:Y:S01]  /*8140*/  FFMA.FTZ R20, R13, R20, R21 ;  /* 0x000000140d147223 */ /* 0x000fe20000010015 */
[----:B------:R-:W-:Y:S02]  /*8150*/  HADD2.F32 R5, -RZ, R5.H1_H1 ;  /* 0x30000005ff057230 */ /* 0x000fe40000004100 */
[C---:B------:R-:W-:Y:S01]  /*8160*/  FMUL.FTZ R12, R9.reuse, R8 ;  /* 0x00000008090c7220 */ /* 0x040fe20000410000 */
[--C-:B------:R-:W-:Y:S02]  /*8170*/  HADD2.F32 R24, -RZ, R10.reuse.H0_H0 ;  /* 0x2000000aff187230 */ /* 0x100fe40000004100 */
[-C--:B------:R-:W-:Y:S01]  /*8180*/  FMUL.FTZ R34, R9, R4.reuse ;  /* 0x0000000409227220 */ /* 0x080fe20000410000 */
[----:B------:R-:W-:Y:S02]  /*8190*/  HADD2.F32 R10, -RZ, R10.H1_H1 ;  /* 0x3000000aff0a7230 */ /* 0x000fe40000004100 */
[----:B------:R-:W-:Y:S01]  /*81a0*/  FFMA.FTZ R29, R5, R4, -R12 ;  /* 0x00000004051d7223 */ /* 0x000fe2000001080c */
[----:B------:R-:W-:-:S02]  /*81b0*/  HADD2.F32 R21, -RZ, R42.H0_H0 ;  /* 0x2000002aff157230 */ /* 0x000fc40000004100 */
[----:B------:R-:W-:Y:S01]  /*81c0*/  FFMA.FTZ R31, R5, R8, R34 ;  /* 0x00000008051f7223 */ /* 0x000fe20000010022 */
[----:B------:R-:W-:Y:S02]  /*81d0*/  HADD2.F32 R27, -RZ, R46.H0_H0 ;  /* 0x2000002eff1b7230 */ /* 0x000fe40000004100 */
[--C-:B------:R-:W-:Y:S02]  /*81e0*/  HADD2.F32 R14, -RZ, R6.reuse.H0_H0 ;  /* 0x20000006ff0e7230 */ /* 0x100fe40000004100 */
[----:B------:R-:W-:Y:S01]  /*81f0*/  FMUL.FTZ R37, R24, R21 ;  /* 0x0000001518257220 */ /* 0x000fe20000410000 */
[----:B------:R-:W-:Y:S02]  /*8200*/  HADD2.F32 R6, -RZ, R6.H1_H1 ;  /* 0x30000006ff067230 */ /* 0x000fe40000004100 */
[----:B------:R-:W-:Y:S01]  /*8210*/  FMUL.FTZ R5, R10, R27 ;  /* 0x0000001b0a057220 */ /* 0x000fe20000410000 */
[----:B------:R-:W-:Y:S02]  /*8220*/  HADD2.F32 R13, -RZ, R40.H0_H0 ;  /* 0x20000028ff0d7230 */ /* 0x000fe40000004100 */
[----:B------:R-:W-:-:S02]  /*8230*/  HADD2.F32 R9, -RZ, R44.H0_H0 ;  /* 0x2000002cff097230 */ /* 0x000fc40000004100 */
[--C-:B------:R-:W-:Y:S02]  /*8240*/  HADD2.F32 R26, -RZ, R11.reuse.H0_H0 ;  /* 0x2000000bff1a7230 */ /* 0x100fe40000004100 */
[-C--:B------:R-:W-:Y:S01]  /*8250*/  FMUL.FTZ R24, R24, R13.reuse ;  /* 0x0000000d18187220 */ /* 0x080fe20000410000 */
[----:B------:R-:W-:Y:S01]  /*8260*/  FFMA.FTZ R37, R14, R13, -R37 ;  /* 0x0000000d0e257223 */ /* 0x000fe20000010825 */
[-C--:B------:R-:W-:Y:S01]  /*8270*/  FFMA.FTZ R12, R6, R9.reuse, -R5 ;  /* 0x00000009060c7223 */ /* 0x080fe20000010805 */
[----:B------:R-:W-:Y:S01]  /*8280*/  FMUL.FTZ R13, R10, R9 ;  /* 0x000000090a0d7220 */ /* 0x000fe20000410000 */
[----:B------:R-:W-:Y:S02]  /*8290*/  HADD2.F32 R5, -RZ, R42.H1_H1 ;  /* 0x3000002aff057230 */ /* 0x000fe40000004100 */
[----:B------:R-:W-:Y:S01]  /*82a0*/  FFMA.FTZ R24, R14, R21, R24 ;  /* 0x000000150e187223 */ /* 0x000fe20000010018 */
[----:B------:R-:W-:Y:S02]  /*82b0*/  HADD2.F32 R11, -RZ, R11.H1_H1 ;  /* 0x3000000bff0b7230 */ /* 0x000fe40000004100 */
[----:B------:R-:W-:Y:S01]  /*82c0*/  FFMA.FTZ R13, R6, R27, R13 ;  /* 0x0000001b060d7223 */ /* 0x000fe2000001000d */
[----:B------:R-:W-:-:S02]  /*82d0*/  HADD2.F32 R4, -RZ, R40.H1_H1 ;  /* 0x30000028ff047230 */ /* 0x000fc40000004100 */
[CC--:B------:R-:W-:Y:S01]  /*82e0*/  FMUL.FTZ R6, R26.reuse, R5.reuse ;  /* 0x000000051a067220 */ /* 0x0c0fe20000410000 */
[----:B------:R-:W-:Y:S02]  /*82f0*/  HADD2.F32 R10, -RZ, R46.H1_H1 ;  /* 0x3000002eff0a7230 */ /* 0x000fe40000004100 */
[----:B------:R-:W-:Y:S02]  /*8300*/  HADD2.F32 R8, -RZ, R44.H1_H1 ;  /* 0x3000002cff087230 */ /* 0x000fe40000004100 */
[----:B------:R-:W-:Y:S01]  /*8310*/  FMUL.FTZ R26, R26, R4 ;  /* 0x000000041a1a7220 */ /* 0x000fe20000410000 */
[--C-:B------:R-:W-:Y:S02]  /*8320*/  HADD2.F32 R15, -RZ, R7.reuse.H0_H0 ;  /* 0x20000007ff0f7230 */ /* 0x100fe40000004100 */
[C---:B------:R-:W-:Y:S01]  /*8330*/  FMUL.FTZ R14, R11.reuse, R10 ;  /* 0x0000000a0b0e7220 */ /* 0x040fe20000410000 */
        /* <DEDUP_REMOVED lines=16> */
.L_x_10456:
[----:B------:R-:W-:Y:S05]  /*8440*/  BSYNC B1 ;  /* 0x0000000000017941 */ /* 0x000fea0003800000 */
.L_x_10455:
[----:B------:R-:W-:Y:S05]  /*8450*/  @P0 BRA `(.L_x_10447) ;  /* 0x0000000400440947 */ /* 0x000fea0003800000 */
[----:B-1----:R-:W2:Y:S01]  /*8460*/  LDL R38, [R1+0x90] ;  /* 0x0000900001267983 */ /* 0x002ea20000100800 */
[----:B------:R-:W-:-:S04]  /*8470*/  SHF.R.U32.HI R4, RZ, 0x3, R213 ;  /* 0x00000003ff047819 */ /* 0x000fc800000116d5 */
[----:B------:R-:W-:-:S05]  /*8480*/  LOP3.LUT R0, R4, R0, R213, 0x1e, !PT ;  /* 0x0000000004007212 */ /* 0x000fca00078e1ed5 */
[----:B------:R-:W-:-:S04]  /*8490*/  IMAD.IADD R9, R217, 0x1, R0 ;  /* 0x00000001d9097824 */ /* 0x000fc800078e0200 */
[----:B------:R-:W-:-:S05]  /*84a0*/  IMAD R0, R9, 0x2, R18 ;  /* 0x0000000209007824 */ /* 0x000fca00078e0212 */
[----:B------:R-:W1:Y:S01]  /*84b0*/  LDS.128 R8, [R0+0x18400] ;  /* 0x0184000000087984 */ /* 0x000e620000000c00 */
[----:B------:R-:W-:Y:S02]  /*84c0*/  HADD2.F32 R28, -RZ, R39.H0_H0 ;  /* 0x20000027ff1c7230 */ /* 0x000fe40000004100 */
[----:B------:R-:W-:Y:S02]  /*84d0*/  HADD2.F32 R30, -RZ, R41.H0_H0 ;  /* 0x20000029ff1e7230 */ /* 0x000fe40000004100 */
[----:B------:R-:W-:Y:S02]  /*84e0*/  HADD2.F32 R32, -RZ, R45.H0_H0 ;  /* 0x2000002dff207230 */ /* 0x000fe40000004100 */
[----:B------:R-:W-:Y:S02]  /*84f0*/  HADD2.F32 R37, -RZ, R41.H1_H1 ;  /* 0x30000029ff257230 */ /* 0x000fe40000004100 */
[----:B------:R-:W-:Y:S02]  /*8500*/  HADD2.F32 R35, -RZ, R39.H1_H1 ;  /* 0x30000027ff237230 */ /* 0x000fe40000004100 */
[----:B------:R-:W-:-:S02]  /*8510*/  HADD2.F32 R39, -RZ, R45.H1_H1 ;  /* 0x3000002dff277230 */ /* 0x000fc40000004100 */
[----:B------:R-:W-:Y:S02]  /*8520*/  HADD2.F32 R36, -RZ, R46.H0_H0 ;  /* 0x2000002eff247230 */ /* 0x000fe40000004100 */
[----:B------:R-:W-:Y:S02]  /*8530*/  HADD2.F32 R34, -RZ, R42.H0_H0 ;  /* 0x2000002aff227230 */ /* 0x000fe40000004100 */
[--C-:B-1----:R-:W-:Y:S02]  /*8540*/  HADD2.F32 R20, -RZ, R8.reuse.H0_H0 ;  /* 0x20000008ff147230 */ /* 0x102fe40000004100 */
[----:B------:R-:W-:-:S03]  /*8550*/  HADD2.F32 R8, -RZ, R8.H1_H1 ;  /* 0x30000008ff087230 */ /* 0x000fc60000004100 */
[-C--:B0-----:R-:W-:Y:S01]  /*8560*/  FMUL.FTZ R27, R30, R20.reuse ;  /* 0x000000141e1b7220 */ /* 0x081fe20000410000 */
[----:B------:R-:W-:Y:S01]  /*8570*/  FMUL.FTZ R29, R28, R20 ;  /* 0x000000141c1d7220 */ /* 0x000fe20000410000 */
[----:B------:R-:W-:Y:S02]  /*8580*/  HADD2.F32 R20, -RZ, R43.H0_H0 ;  /* 0x2000002bff147230 */ /* 0x000fe40000004100 */
[-C--:B------:R-:W-:Y:S01]  /*8590*/  FMUL.FTZ R31, R32, R8.reuse ;  /* 0x00000008201f7220 */ /* 0x080fe20000410000 */
[--C-:B----4-:R-:W-:Y:S02]  /*85a0*/  HADD2.F32 R21, -RZ, R9.reuse.H0_H0 ;  /* 0x20000009ff157230 */ /* 0x110fe40000004100 */
[----:B------:R-:W-:Y:S02]  /*85b0*/  HADD2.F32 R9, -RZ, R9.H1_H1 ;  /* 0x30000009ff097230 */ /* 0x000fe40000004100 */
[----:B------:R-:W-:Y:S01]  /*85c0*/  FMUL.FTZ R33, R20, R8 ;  /* 0x0000000814217220 */ /* 0x000fe20000410000 */
[----:B------:R-:W-:-:S02]  /*85d0*/  HADD2.F32 R24, -RZ, R10.H0_H0 ;  /* 0x2000000aff187230 */ /* 0x000fc40000004100 */
[----:B------:R-:W-:Y:S02]  /*85e0*/  HADD2.F32 R10, -RZ, R10.H1_H1 ;  /* 0x3000000aff0a7230 */ /* 0x000fe40000004100 */
[--C-:B------:R-:W-:Y:S02]  /*85f0*/  HADD2.F32 R26, -RZ, R11.reuse.H0_H0 ;  /* 0x2000000bff1a7230 */ /* 0x100fe40000004100 */
[----:B------:R-:W-:Y:S01]  /*8600*/  HADD2.F32 R11, -RZ, R11.H1_H1 ;  /* 0x3000000bff0b7230 */ /* 0x000fe20000004100 */
[----:B--2---:R-:W0:Y:S02]  /*8610*/  LDS.128 R4, [R38+0x18400] ;  /* 0x0184000026047984 */ /* 0x004e240000000c00 */
[--C-:B0-----:R-:W-:Y:S02]  /*8620*/  HADD2.F32 R12, -RZ, R4.reuse.H0_H0 ;  /* 0x20000004ff0c7230 */ /* 0x101fe40000004100 */
[----:B------:R-:W-:-:S03]  /*8630*/  HADD2.F32 R4, -RZ, R4.H1_H1 ;  /* 0x30000004ff047230 */ /* 0x000fc60000004100 */
[----:B------:R-:W-:Y:S01]  /*8640*/  FFMA.FTZ R27, R28, R12, -R27 ;  /* 0x0000000c1c1b7223 */ /* 0x000fe2000001081b */
[-C--:B------:R-:W-:Y:S01]  /*8650*/  FMUL.FTZ R28, R35, R21.reuse ;  /* 0x00000015231c7220 */ /* 0x080fe20000410000 */
[----:B------:R-:W-:Y:S01]  /*8660*/  FFMA.FTZ R8, R20, R4, -R31 ;  /* 0x0000000414087223 */ /* 0x000fe2000001081f */
[----:B------:R-:W-:Y:S01]  /*8670*/  FMUL.FTZ R20, R37, R21 ;  /* 0x0000001525147220 */ /* 0x000fe20000410000 */
[----:B------:R-:W-:Y:S02]  /*8680*/  HADD2.F32 R21, -RZ, R43.H1_H1 ;  /* 0x3000002bff157230 */ /* 0x000fe40000004100 */
[----:B------:R-:W-:Y:S01]  /*8690*/  FFMA.FTZ R29, R30, R12, R29 ;  /* 0x0000000c1e1d7223 */ /* 0x000fe2000001001d */
[--C-:B------:R-:W-:Y:S02]  /*86a0*/  HADD2.F32 R13, -RZ, R5.reuse.H0_H0 ;  /* 0x20000005ff0d7230 */ /* 0x100fe40000004100 */
[----:B------:R-:W-:Y:S01]  /*86b0*/  FFMA.FTZ R12, R32, R4, R33 ;  /* 0x00000004200c7223 */ /* 0x000fe20000010021 */
[----:B------:R-:W-:-:S02]  /*86c0*/  HADD2.F32 R5, -RZ, R5.H1_H1 ;  /* 0x30000005ff057230 */ /* 0x000fc40000004100 */
[-C--:B------:R-:W-:Y:S01]  /*86d0*/  FMUL.FTZ R4, R39, R9.reuse ;  /* 0x0000000927047220 */ /* 0x080fe20000410000 */
[----:B------:R-:W-:Y:S01]  /*86e0*/  FMUL.FTZ R30, R21, R9 ;  /* 0x00000009151e7220 */ /* 0x000fe20000410000 */
[----:B------:R-:W-:Y:S02]  /*86f0*/  HADD2.F32 R14, -RZ, R6.H0_H0 ;  /* 0x20000006ff0e7230 */ /* 0x000fe40000004100 */
[----:B------:R-:W-:Y:S01]  /*8700*/  FFMA.FTZ R20, R35, R13, -R20 ;  /* 0x0000000d23147223 */ /* 0x000fe20000010814 */
[----:B------:R-:W-:Y:S01]  /*8710*/  FFMA.FTZ R9, R21, R5, -R4 ;  /* 0x0000000515097223 */ /* 0x000fe20000010804 */
[----:B------:R-:W-:Y:S01]  /*8720*/  FFMA.FTZ R28, R37, R13, R28 ;  /* 0x0000000d251c7223 */ /* 0x000fe2000001001c */
[----:B------:R-:W-:Y:S02]  /*8730*/  HADD2.F32 R4, -RZ, R44.H0_H0 ;  /* 0x2000002cff047230 */ /* 0x000fe40000004100 */
[----:B------:R-:W-:Y:S01]  /*8740*/  FFMA.FTZ R13, R39, R5, R30 ;  /* 0x00000005270d7223 */ /* 0x000fe2000001001e */
[----:B------:R-:W-:-:S02]  /*8750*/  HADD2.F32 R6, -RZ, R6.H1_H1 ;  /* 0x30000006ff067230 */ /* 0x000fc40000004100 */
[-C--:B------:R-:W-:Y:S01]  /*8760*/  FMUL.FTZ R5, R36, R10.reuse ;  /* 0x0000000a24057220 */ /* 0x080fe20000410000 */
[----:B------:R-:W-:Y:S02]  /*8770*/  HADD2.F32 R32, -RZ, R40.H0_H0 ;  /* 0x20000028ff207230 */ /* 0x000fe40000004100 */
[----:B------:R-:W-:Y:S01]  /*8780*/  FMUL.FTZ R33, R4, R10 ;  /* 0x0000000a04217220 */ /* 0x000fe20000410000 */
[----:B------:R-:W-:Y:S01]  /*8790*/  FMUL.FTZ R21, R34, R24 ;  /* 0x0000001822157220 */ /* 0x000fe20000410000 */
[----:B------:R-:W-:Y:S01]  /*87a0*/  FFMA.FTZ R10, R4, R6, -R5 ;  /* 0x00000006040a7223 */ /* 0x000fe20000010805 */
[----:B------:R-:W-:Y:S02]  /*87b0*/  HADD2.F32 R37, -RZ, R42.H1_H1 ;  /* 0x3000002aff257230 */ /* 0x000fe40000004100 */
[----:B------:R-:W-:Y:S01]  /*87c0*/  FMUL.FTZ R31, R32, R24 ;  /* 0x00000018201f7220 */ /* 0x000fe20000410000 */
[----:B------:R-:W-:Y:S02]  /*87d0*/  HADD2.F32 R5, -RZ, R40.H1_H1 ;  /* 0x30000028ff057230 */ /* 0x000fe40000004100 */
[----:B------:R-:W-:-:S02]  /*87e0*/  HADD2.F32 R39, -RZ, R46.H1_H1 ;  /* 0x3000002eff277230 */ /* 0x000fc40000004100 */
[----:B------:R-:W-:Y:S02]  /*87f0*/  HADD2.F32 R35, -RZ, R44.H1_H1 ;  /* 0x3000002cff237230 */ /* 0x000fe40000004100 */
[-C--:B------:R-:W-:Y:S01]  /*8800*/  FFMA.FTZ R21, R32, R14.reuse, -R21 ;  /* 0x0000000e20157223 */ /* 0x080fe20000010815 */
[--C-:B------:R-:W-:Y:S02]  /*8810*/  HADD2.F32 R15, -RZ, R7.reuse.H0_H0 ;  /* 0x20000007ff0f7230 */ /* 0x100fe40000004100 */
[----:B------:R-:W-:Y:S01]  /*8820*/  FFMA.FTZ R31, R34, R14, R31 ;  /* 0x0000000e221f7223 */ /* 0x000fe2000001001f */
[----:B------:R-:W-:Y:S02]  /*8830*/  HADD2.F32 R7, -RZ, R7.H1_H1 ;  /* 0x30000007ff077230 */ /* 0x000fe40000004100 */
[----:B------:R-:W-:Y:S01]  /*8840*/  FFMA.FTZ R14, R36, R6, R33 ;  /* 0x00000006240e7223 */ /* 0x000fe20000010021 */
[-C--:B------:R-:W-:Y:S01]  /*8850*/  FMUL.FTZ R4, R37, R26.reuse ;  /* 0x0000001a25047220 */ /* 0x080fe20000410000 */
[----:B------:R-:W-:Y:S01]  /*8860*/  FMUL.FTZ R26, R5, R26 ;  /* 0x0000001a051a7220 */ /* 0x000fe20000410000 */
        /* <DEDUP_REMOVED lines=14> */
[----:B------:R2:W-:Y:S04]  /*8950*/  STS.128 [R38+0x18400], R4 ;  /* 0x0184000426007388 */ /* 0x0005e80000000c00 */
[----:B------:R2:W-:Y:S02]  /*8960*/  STS.128 [R0+0x18400], R8 ;  /* 0x0184000800007388 */ /* 0x0005e40000000c00 */
.L_x_10447:
[----:B------:R-:W-:Y:S05]  /*8970*/  BSYNC B0 ;  /* 0x0000000000007941 */ /* 0x000fea0003800000 */
.L_x_10436:
        /* <DEDUP_REMOVED lines=8> */
.L_x_10433:
[----:B-123--:R-:W2:Y:S01]  /*8a00*/  LDL R0, [R1+0x5c] ;  /* 0x00005c0001007983 */ /* 0x00eea20000100800 */
[----:B0-----:R-:W0:Y:S02]  /*8a10*/  S2R R4, SR_TID.X ;  /* 0x0000000000047919 */ /* 0x001e240000002100 */
[----:B0-----:R-:W-:-:S05]  /*8a20*/  SHF.R.U32.HI R4, RZ, 0x7, R4 ;  /* 0x00000007ff047819 */ /* 0x001fca0000011604 */
[----:B------:R-:W-:Y:S01]  /*8a30*/  VIADD R10, R4, 0x8 ;  /* 0x00000008040a7836 */ /* 0x000fe20000000000 */
[----:B--2---:R-:W-:-:S13]  /*8a40*/  R2UR UR4, R0 ;  /* 0x00000000000472ca */ /* 0x004fda00000e0000 */
[----:B------:R-:W-:Y:S01]  /*8a50*/  IMAD.U32 R0, RZ, RZ, UR4 ;  /* 0x00000004ff007e24 */ /* 0x000fe2000f8e00ff */
[----:B------:R-:W-:Y:S05]  /*8a60*/  WARPSYNC.ALL ;  /* 0x0000000000007948 */ /* 0x000fea0003800000 */
[----:B------:R0:W-:Y:S01]  /*8a70*/  BAR.SYNC.DEFER_BLOCKING R10, 0x100 ;  /* 0x0004000a0000751d */ /* 0x0001e20000010000 */
[----:B------:R-:W-:-:S13]  /*8a80*/  ISETP.NE.AND P0, PT, R0, 0x3, PT ;  /* 0x000000030000780c */ /* 0x000fda0003f05270 */
[----:B0-----:R-:W-:Y:S05]  /*8a90*/  @!P0 BRA `(.L_x_10457) ;  /* 0x0000000000048947 */ /* 0x001fea0003800000 */
[----:B------:R-:W-:Y:S01]  /*8aa0*/  BPT.TRAP 0x1 ;  /* 0x000000040000795c */ /* 0x000fe20000300000 */
.L_x_10457:
[----:B------:R-:W-:Y:S01]  /*8ab0*/  IMAD R0, R200, 0x8, R18 ;  /* 0x00000008c8007824 */ /* 0x000fe200078e0212 */
[----:B------:R-:W-:-:S04]  /*8ac0*/  SHF.L.U32 R11, R204, 0x1f, RZ ;  /* 0x0000001fcc0b7819 */ /* 0x000fc800000006ff */
[----:B------:R0:W1:Y:S01]  /*8ad0*/  SYNCS.PHASECHK.TRANS64.TRYWAIT P1, [R0+URZ+0x32430], R11 ;  /* 0x0324300b000075a7 */ /* 0x000062000802017f */
[----:B------:R-:W-:Y:S05]  /*8ae0*/  @!P0 BRA `(.L_x_10458) ;  /* 0x0000000000048947 */ /* 0x000fea0003800000 */
[----:B------:R-:W-:Y:S01]  /*8af0*/  BPT.TRAP 0x1 ;  /* 0x000000040000795c */ /* 0x000fe20000300000 */
.L_x_10458:
[----:B------:R-:W-:Y:S01]  /*8b00*/  VIADD R5, R18, 0x1c400 ;  /* 0x0001c40012057836 */ /* 0x000fe20000000000 */
[----:B------:R-:W-:-:S04]  /*8b10*/  LOP3.LUT R4, R25, 0x10000, RZ, 0xfc, !PT ;  /* 0x0001000019047812 */ /* 0x000fc800078efcff */
[----:B------:R-:W-:-:S04]  /*8b20*/  SHF.R.U32.HI R5, RZ, 0x4, R5 ;  /* 0x00000004ff057819 */ /* 0x000fc80000011605 */
[----:B------:R-:W-:-:S04]  /*8b30*/  LOP3.LUT R5, R5, 0x3fff, RZ, 0xc0, !PT ;  /* 0x00003fff05057812 */ /* 0x000fc800078ec0ff */
[----:B------:R-:W-:Y:S01]  /*8b40*/  LOP3.LUT R214, R5, 0x10000, RZ, 0xfc, !PT ;  /* 0x0001000005d67812 */ /* 0x000fe200078efcff */
[----:B------:R-:W-:Y:S01]  /*8b50*/  IMAD.MOV.U32 R5, RZ, RZ, 0x40000040 ;  /* 0x40000040ff057424 */ /* 0x000fe200078e00ff */
[----:B-1----:R-:W-:Y:S06]  /*8b60*/  @P1 BRA `(.L_x_10459) ;  /* 0x0000000000081947 */ /* 0x002fec0003800000 */
[----:B------:R-:W1:Y:S02]  /*8b70*/  SYNCS.PHASECHK.TRANS64.TRYWAIT P1, [R0+URZ+0x32430], R11 ;  /* 0x0324300b000075a7 */ /* 0x000e64000802017f */
[----:B-1----:R-:W-:Y:S05]  /*8b80*/  @!P1 BRA `(.L_x_10460) ;  /* 0x0000014400a09947 */ /* 0x002fea0003800000 */
.L_x_10459:
[----:B------:R-:W-:Y:S01]  /*8b90*/  IMAD R6, R200, 0x300, R214 ;  /* 0x00000300c8067824 */ /* 0x000fe200078e02d6 */
[----:B------:R-:W-:Y:S05]  /*8ba0*/  WARPSYNC.ALL ;  /* 0x0000000000007948 */ /* 0x000fea0003800000 */
[----:B------:R-:W-:Y:S01]  /*8bb0*/  IMAD.MOV.U32 R7, RZ, RZ, 0x40000040 ;  /* 0x40000040ff077424 */ /* 0x000fe200078e00ff */
[C---:B------:R-:W-:Y:S01]  /*8bc0*/  R2UR UR4, R4.reuse ;  /* 0x00000000040472ca */ /* 0x040fe200000e0000 */
[----:B----45:R-:W-:Y:S01]  /*8bd0*/  WARPGROUP.ARRIVE ;  /* 0x00000000000079c5 */ /* 0x030fe20000000000 */
[----:B------:R-:W-:Y:S01]  /*8be0*/  R2UR UR5, R5 ;  /* 0x00000000050572ca */ /* 0x000fe200000e0000 */
[----:B------:R-:W-:Y:S01]  /*8bf0*/  VIADD R208, R4, 0x2 ;  /* 0x0000000204d07836 */ /* 0x000fe20000000000 */
[C---:B------:R-:W-:Y:S01]  /*8c00*/  R2UR UR6, R6.reuse ;  /* 0x00000000060672ca */ /* 0x040fe200000e0000 */
[----:B------:R-:W-:Y:S01]  /*8c10*/  VIADD R8, R6, 0x2 ;  /* 0x0000000206087836 */ /* 0x000fe20000000000 */
[----:B------:R-:W-:Y:S01]  /*8c20*/  R2UR UR7, R7 ;  /* 0x00000000070772ca */ /* 0x000fe200000e0000 */
[----:B------:R-:W-:Y:S01]  /*8c30*/  IMAD.MOV.U32 R209, RZ, RZ, 0x40000040 ;  /* 0x40000040ffd17424 */ /* 0x000fe200078e00ff */
[----:B------:R-:W-:Y:S01]  /*8c40*/  SHF.L.U32 R3, R3, 0x1f, RZ ;  /* 0x0000001f03037819 */ /* 0x000fe200000006ff */
[----:B------:R-:W-:Y:S01]  /*8c50*/  IMAD.MOV.U32 R9, RZ, RZ, 0x40000040 ;  /* 0x40000040ff097424 */ /* 0x000fe200078e00ff */
[----:B------:R-:W-:Y:S01]  /*8c60*/  BSSY B0, `(.L_x_10461) ;  /* 0x0000022000007945 */ /* 0x000fe20003800000 */
[----:B------:R-:W-:-:S02]  /*8c70*/  VIADD R206, R4, 0x4 ;  /* 0x0000000404ce7836 */ /* 0x000fc40000000000 */
[----:B------:R-:W-:Y:S02]  /*8c80*/  IMAD.MOV.U32 R207, RZ, RZ, 0x40000040 ;  /* 0x40000040ffcf7424 */ /* 0x000fe400078e00ff */
[----:B------:R-:W-:Y:S02]  /*8c90*/  VIADD R14, R4, 0x6 ;  /* 0x00000006040e7836 */ /* 0x000fe40000000000 */
[----:B------:R-:W-:Y:S02]  /*8ca0*/  IMAD.MOV.U32 R15, RZ, RZ, 0x40000040 ;  /* 0x40000040ff0f7424 */ /* 0x000fe400078e00ff */
[----:B------:R-:W-:Y:S01]  /*8cb0*/  HGMMA.64x96x16.F32 R24, gdesc[UR4], RZ, !UPT, gsb0 ;  /* 0x01600000041879f0 */ /* 0x000fe2000c0008ff */
[----:B------:R-:W-:Y:S01]  /*8cc0*/  R2UR UR4, R208 ;  /* 0x00000000d00472ca */ /* 0x000fe200000e0000 */
[----:B------:R-:W-:Y:S01]  /*8cd0*/  IMAD.MOV.U32 R7, RZ, RZ, 0x40000040 ;  /* 0x40000040ff077424 */ /* 0x000fe200078e00ff */
[----:B------:R-:W-:Y:S02]  /*8ce0*/  R2UR UR5, R209 ;  /* 0x00000000d10572ca */ /* 0x000fe400000e0000 */
[----:B------:R-:W-:Y:S01]  /*8cf0*/  R2UR UR6, R8 ;  /* 0x00000000080672ca */ /* 0x000fe200000e0000 */
[----:B------:R-:W-:Y:S01]  /*8d00*/  VIADD R8, R6, 0x4 ;  /* 0x0000000406087836 */ /* 0x000fe20000000000 */
[----:B------:R-:W-:Y:S01]  /*8d10*/  R2UR UR7, R9 ;  /* 0x00000000090772ca */ /* 0x000fe200000e0000 */
[----:B------:R-:W-:-:S02]  /*8d20*/  IMAD.MOV.U32 R9, RZ, RZ, 0x40000040 ;  /* 0x40000040ff097424 */ /* 0x000fc400078e00ff */
[----:B------:R-:W-:Y:S01]  /*8d30*/  VIADD R6, R6, 0x6 ;  /* 0x0000000606067836 */ /* 0x000fe20000000000 */
[----:B------:R-:W-:Y:S02]  /*8d40*/  WARPGROUP.DEPBAR.LE gsb0, 0x0 ;  /* 0x00008000000079c5 */ /* 0x000fe40000010000 */
[----:B------:R-:W-:-:S07]  /*8d50*/  WARPGROUP.ARRIVE ;  /* 0x00000000000079c5 */ /* 0x000fce0000000000 */
        /* <DEDUP_REMOVED lines=8> */
[----:B------:R-:W-:Y:S02]  /*8de0*/  R2UR UR4, R14 ;  /* 0x000000000e0472ca */ /* 0x000fe400000e0000 */
[----:B------:R-:W-:Y:S02]  /*8df0*/  R2UR UR5, R15 ;  /* 0x000000000f0572ca */ /* 0x000fe400000e0000 */
[----:B------:R-:W-:Y:S02]  /*8e00*/  R2UR UR6, R6 ;  /* 0x00000000060672ca */ /* 0x000fe400000e0000 */
[----:B------:R-:W-:Y:S01]  /*8e10*/  R2UR UR7, R7 ;  /* 0x00000000070772ca */ /* 0x000fe200000e0000 */
[----:B------:R-:W-:Y:S02]  /*8e20*/  WARPGROUP.DEPBAR.LE gsb0, 0x0 ;  /* 0x00008000000079c5 */ /* 0x000fe40000010000 */
[----:B------:R-:W-:-:S10]  /*8e30*/  WARPGROUP.ARRIVE ;  /* 0x00000000000079c5 */ /* 0x000fd40000000000 */
[----:B------:R-:W-:Y:S03]  /*8e40*/  HGMMA.64x96x16.F32 R24, gdesc[UR4], R24, gsb0 ;  /* 0x01600000041879f0 */ /* 0x000fe60008000818 */
[----:B------:R-:W-:Y:S02]  /*8e50*/  WARPGROUP.DEPBAR.LE gsb0, 0x0 ;  /* 0x00008000000079c5 */ /* 0x000fe40000010000 */
[----:B------:R-:W2:Y:S02]  /*8e60*/  SYNCS.PHASECHK.TRANS64.TRYWAIT P1, [R18+URZ+0x32410], R3 ;  /* 0x03241003120075a7 */ /* 0x000ea4000802017f */
[----:B--2---:R-:W-:Y:S05]  /*8e70*/  @!P1 BRA `(.L_x_10462) ;  /* 0x0000014000f89947 */ /* 0x004fea0003800000 */
.L_x_10699:
[----:B------:R-:W-:Y:S05]  /*8e80*/  BSYNC B0 ;  /* 0x0000000000007941 */ /* 0x000fea0003800000 */
.L_x_10461:
[----:B------:R-:W-:Y:S05]  /*8e90*/  @!P0 BRA `(.L_x_10463) ;  /* 0x0000000000048947 */ /* 0x000fea0003800000 */
[----:B------:R-:W-:Y:S01]  /*8ea0*/  BPT.TRAP 0x1 ;  /* 0x000000040000795c */ /* 0x000fe20000300000 */
.L_x_10463:
[----:B------:R3:W4:Y:S01]  /*8eb0*/  SYNCS.PHASECHK.TRANS64.TRYWAIT P2, [R0+URZ+0x32450], R11 ;  /* 0x0324500b000075a7 */ /* 0x000722000804017f */
[----:B------:R-:W-:Y:S05]  /*8ec0*/  @!P0 BRA `(.L_x_10464) ;  /* 0x0000000000048947 */ /* 0x000fea0003800000 */
[----:B------:R-:W-:Y:S01]  /*8ed0*/  BPT.TRAP 0x1 ;  /* 0x000000040000795c */ /* 0x000fe20000300000 */
.L_x_10464:
[----:B--2---:R-:W2:Y:S01]  /*8ee0*/  S2R R3, SR_TID.X ;  /* 0x0000000000037919 */ /* 0x004ea20000002100 */
[----:B------:R-:W-:Y:S01]  /*8ef0*/  BSSY B0, `(.L_x_10465) ;  /* 0x0000006000007945 */ /* 0x000fe20003800000 */
[----:B--2---:R-:W-:-:S04]  /*8f00*/  LOP3.LUT R3, R3, 0x7f, RZ, 0xc0, !PT ;  /* 0x0000007f03037812 */ /* 0x004fc800078ec0ff */
[----:B------:R-:W-:Y:S01]  /*8f10*/  ISETP.NE.AND P1, PT, R3, RZ, PT ;  /* 0x000000ff0300720c */ /* 0x000fe20003f25270 */
[----:B----4-:R-:W-:-:S12]  /*8f20*/  @P2 BRA `(.L_x_10466) ;  /* 0x0000000000082947 */ /* 0x010fd80003800000 */
[----:B------:R-:W2:Y:S02]  /*8f30*/  SYNCS.PHASECHK.TRANS64.TRYWAIT P2, [R0+URZ+0x32450], R11 ;  /* 0x0324500b000075a7 */ /* 0x000ea4000804017f */
[----:B--2---:R-:W-:Y:S05]  /*8f40*/  @!P2 BRA `(.L_x_10467) ;  /* 0x0000014000d8a947 */ /* 0x004fea0003800000 */
.L_x_10466:
[----:B------:R-:W-:Y:S05]  /*8f50*/  BSYNC B0 ;  /* 0x0000000000007941 */ /* 0x000fea0003800000 */
.L_x_10465:
[----:B------:R-:W-:Y:S05]  /*8f60*/  WARPSYNC.ALL ;  /* 0x0000000000007948 */ /* 0x000fea0003800000 */
[----:B------:R-:W-:Y:S01]  /*8f70*/  R2UR UR5, R18 ;  /* 0x00000000120572ca */ /* 0x000fe200000e0000 */
[----:B------:R-:W-:Y:S01]  /*8f80*/  IMAD R72, R72, 0x2000, R18 ;  /* 0x0000200048487824 */ /* 0x000fe200078e0212 */
[----:B------:R-:W-:Y:S01]  /*8f90*/  WARPGROUP.ARRIVE ;  /* 0x00000000000079c5 */ /* 0x000fe20000000000 */
[----:B------:R-:W-:Y:S01]  /*8fa0*/  IMAD.MOV.U32 R7, RZ, RZ, 0xc00 ;  /* 0x00000c00ff077424 */ /* 0x000fe200078e00ff */
[----:B------:R-:W-:Y:S01]  /*8fb0*/  UMOV UR9, 0x40000040 ;  /* 0x4000004000097882 */ /* 0x000fe20000000000 */
[----:B------:R-:W-:Y:S01]  /*8fc0*/  IMAD.MOV.U32 R9, RZ, RZ, 0x40000040 ;  /* 0x40000040ff097424 */ /* 0x000fe200078e00ff */
[----:B------:R-:W-:Y:S01]  /*8fd0*/  R2UR UR4, R72 ;  /* 0x00000000480472ca */ /* 0x000fe200000e0000 */
[----:B------:R-:W-:Y:S01]  /*8fe0*/  IMAD.U32 R13, RZ, RZ, UR9 ;  /* 0x00000009ff0d7e24 */ /* 0x000fe2000f8e00ff */
[----:B------:R-:W-:Y:S01]  /*8ff0*/  UMOV UR53, 0x40000040 ;  /* 0x4000004000357882 */ /* 0x000fe20000000000 */
[----:B------:R-:W-:Y:S01]  /*9000*/  UMOV UR49, 0x40000040 ;  /* 0x4000004000317882 */ /* 0x000fe20000000000 */
[----:B------:R-:W-:Y:S01]  /*9010*/  UMOV UR45, 0x40000040 ;  /* 0x40000040002d7882 */ /* 0x000fe20000000000 */
[----:B------:R-:W-:Y:S01]  /*9020*/  UMOV UR41, 0x40000040 ;  /* 0x4000004000297882 */ /* 0x000fe20000000000 */
[----:B------:R-:W-:Y:S01]  /*9030*/  UMOV UR37, 0x40000040 ;  /* 0x4000004000257882 */ /* 0x000fe20000000000 */
[----:B------:R-:W-:Y:S01]  /*9040*/  UIADD3 UR5, UR5, 0x400, URZ ;  /* 0x0000040005057890 */ /* 0x000fe2000fffe03f */
[----:B------:R-:W-:Y:S01]  /*9050*/  IMAD R157, R176, -0x60, R157 ;  /* 0xffffffa0b09d7824 */ /* 0x000fe200078e029d */
[----:B------:R-:W4:Y:S02]  /*9060*/  S2R R73, SR_TID.X ;  /* 0x0000000000497919 */ /* 0x000f240000002100 */
[----:B------:R-:W-:-:S02]  /*9070*/  USHF.R.U32.HI UR5, URZ, 0x4, UR5 ;  /* 0x000000043f057899 */ /* 0x000fc40008011605 */
[----:B------:R-:W-:Y:S02]  /*9080*/  UIADD3 UR4, UR4, 0x22400, URZ ;  /* 0x0002240004047890 */ /* 0x000fe4000fffe03f */
[----:B------:R-:W-:Y:S02]  /*9090*/  ULOP3.LUT UR5, UR5, 0x3fff, URZ, 0xc0, !UPT ;  /* 0x00003fff05057892 */ /* 0x000fe4000f8ec03f */
[----:B------:R-:W-:Y:S02]  /*90a0*/  USHF.R.U32.HI UR4, URZ, 0x4, UR4 ;  /* 0x000000043f047899 */ /* 0x000fe40008011604 */
[----:B------:R-:W-:Y:S02]  /*90b0*/  ULOP3.LUT UR6, UR5, 0x10000, URZ, 0xfc, !UPT ;  /* 0x0001000005067892 */ /* 0x000fe4000f8efc3f */
[----:B------:R-:W-:-:S04]  /*90c0*/  ULOP3.LUT UR4, UR4, 0x3fff, URZ, 0xc0, !UPT ;  /* 0x00003fff04047892 */ /* 0x000fc8000f8ec03f */
[----:B------:R-:W-:Y:S01]  /*90d0*/  IMAD R6, R200, R7, UR6 ;  /* 0x00000006c8067e24 */ /* 0x000fe2000f8e0207 */
[----:B------:R-:W-:Y:S01]  /*90e0*/  ULOP3.LUT UR4, UR4, 0x10000, URZ, 0xfc, !UPT ;  /* 0x0001000004047892 */ /* 0x000fe2000f8efc3f */
[----:B------:R-:W-:Y:S02]  /*90f0*/  IMAD.MOV.U32 R7, RZ, RZ, 0x40000040 ;  /* 0x40000040ff077424 */ /* 0x000fe400078e00ff */
[C---:B------:R-:W-:Y:S01]  /*9100*/  VIADD R8, R6.reuse, 0x2 ;  /* 0x0000000206087836 */ /* 0x040fe20000000000 */
[----:B------:R-:W-:Y:S01]  /*9110*/  R2UR UR10, R6 ;  /* 0x00000000060a72ca */ /* 0x000fe200000e0000 */
[----:B------:R-:W-:Y:S01]  /*9120*/  IMAD.U32 R3, RZ, RZ, UR6 ;  /* 0x00000006ff037e24 */ /* 0x000fe2000f8e00ff */
[----:B------:R-:W-:Y:S01]  /*9130*/  R2UR UR11, R7 ;  /* 0x00000000070b72ca */ /* 0x000fe200000e0000 */
[----:B------:R-:W-:Y:S01]  /*9140*/  UMOV UR8, UR4 ;  /* 0x0000000400087c82 */ /* 0x000fe20008000000 */
[----:B------:R-:W-:Y:S01]  /*9150*/  UIADD3 UR6, UR4, 0x2, URZ ;  /* 0x0000000204067890 */ /* 0x000fe2000fffe03f */
[----:B------:R-:W-:Y:S01]  /*9160*/  IMAD.U32 R12, RZ, RZ, UR8 ;  /* 0x00000008ff0c7e24 */ /* 0x000fe2000f8e00ff */
[----:B------:R-:W-:Y:S01]  /*9170*/  STL [R1+0x58], R3 ;  /* 0x0000580301007387 */ /* 0x000fe20000100800 */
[----:B------:R-:W-:Y:S01]  /*9180*/  UIADD3 UR52, UR4, 0x806, URZ ;  /* 0x0000080604347890 */ /* 0x000fe2000fffe03f */
[----:B------:R-:W-:Y:S01]  /*9190*/  IMAD.MOV.U32 R7, RZ, RZ, 0x40000040 ;  /* 0x40000040ff077424 */ /* 0x000fe200078e00ff */
[----:B------:R-:W-:Y:S01]  /*91a0*/  UIADD3 UR48, UR4, 0xc00, URZ ;  /* 0x00000c0004307890 */ /* 0x000fe2000fffe03f */
[----:B------:R5:W-:Y:S01]  /*91b0*/  STL.64 [R1+0x50], R12 ;  /* 0x0000500c01007387 */ /* 0x000be20000100a00 */
[----:B------:R-:W-:Y:S01]  /*91c0*/  UIADD3 UR44, UR4, 0xc02, URZ ;  /* 0x00000c02042c7890 */ /* 0x000fe2000fffe03f */
[----:B----4-:R-:W-:Y:S01]  /*91d0*/  SHF.R.U32.HI R73, RZ, 0x7, R73 ;  /* 0x00000007ff497819 */ /* 0x010fe20000011649 */
[----:B------:R-:W-:Y:S01]  /*91e0*/  UIADD3 UR40, UR4, 0xc04, URZ ;  /* 0x00000c0404287890 */ /* 0x000fe2000fffe03f */
[----:B------:R-:W-:Y:S01]  /*91f0*/  R2UR UR39, R7 ;  /* 0x00000000072772ca */ /* 0x000fe200000e0000 */
        /* <DEDUP_REMOVED lines=8> */
[----:B------:R-:W-:Y:S01]  /*9280*/  UIADD3 UR36, UR4, 0xc06, URZ ;  /* 0x00000c0604247890 */ /* 0x000fe2000fffe03f */
[----:B-----5:R-:W-:Y:S01]  /*9290*/  IMAD.U32 R12, RZ, RZ, UR8 ;  /* 0x00000008ff0c7e24 */ /* 0x020fe2000f8e00ff */
[----:B------:R-:W-:Y:S01]  /*92a0*/  IADD3 R178, -R73, 0xb, RZ ;  /* 0x0000000b49b27810 */ /* 0x000fe20007ffe1ff */
        /* <DEDUP_REMOVED lines=12> */
[----:B----4-:R-:W-:Y:S02]  /*9370*/  IMAD.U32 R12, RZ, RZ, UR8 ;  /* 0x00000008ff0c7e24 */ /* 0x010fe4000f8e00ff */
        /* <DEDUP_REMOVED lines=90> */
[----:B----4-:R-:W-:Y:S01]  /*9920*/  IMAD.U32 R12, RZ, RZ, UR8 ;  /* 0x00000008ff0c7e24 */ /* 0x010fe2000f8e00ff */
[----:B------:R-:W-:Y:S01]  /*9930*/  ULDC UR4, c[0x0][0xad0] ;  /* 0x0002b40000047ab9 */ /* 0x000fe20000000800 */
        /* <DEDUP_REMOVED lines=9> */
[----:B------:R-:W-:Y:S02]  /*99d0*/  VIADD R8, R6, 0x606 ;  /* 0x0000060606087836 */ /* 0x000fe40000000000 */
[----:B------:R-:W-:Y:S02]  /*99e0*/  IMAD.MOV.U32 R9, RZ, RZ, 0x40000040 ;  /* 0x40000040ff097424 */ /* 0x000fe400078e00ff */
[----:B----4-:R-:W-:Y:S01]  /*99f0*/  IMAD.U32 R12, RZ, RZ, UR8 ;  /* 0x00000008ff0c7e24 */ /* 0x010fe2000f8e00ff */
[----:B------:R-:W-:Y:S01]  /*9a00*/  R2UR UR54, R8 ;  /* 0x00000000083672ca */ /* 0x000fe200000e0000 */
[----:B------:R-:W-:Y:S01]  /*9a10*/  VIADD R8, R6, 0x900 ;  /* 0x0000090006087836 */ /* 0x000fe20000000000 */
[----:B------:R-:W-:Y:S01]  /*9a20*/  R2UR UR55, R9 ;  /* 0x00000000093772ca */ /* 0x000fe200000e0000 */
[----:B------:R-:W-:-:S02]  /*9a30*/  IMAD.MOV.U32 R9, RZ, RZ, 0x40000040 ;  /* 0x40000040ff097424 */ /* 0x000fc400078e00ff */
[----:B------:R-:W-:Y:S01]  /*9a40*/  IMAD.U32 R13, RZ, RZ, UR9 ;  /* 0x00000009ff0d7e24 */ /* 0x000fe2000f8e00ff */
[----:B------:R-:W-:Y:S01]  /*9a50*/  R2UR UR50, R8 ;  /* 0x00000000083272ca */ /* 0x000fe200000e0000 */
[----:B------:R-:W-:Y:S01]  /*9a60*/  VIADD R8, R6, 0x902 ;  /* 0x0000090206087836 */ /* 0x000fe20000000000 */
[----:B------:R-:W-:Y:S01]  /*9a70*/  R2UR UR51, R9 ;  /* 0x00000000093372ca */ /* 0x000fe200000e0000 */
[----:B------:R-:W-:Y:S01]  /*9a80*/  IMAD.MOV.U32 R9, RZ, RZ, 0x40000040 ;  /* 0x40000040ff097424 */ /* 0x000fe200078e00ff */
[----:B------:R4:W-:Y:S02]  /*9a90*/  STL.64 [R1], R12 ;  /* 0x0000000c01007387 */ /* 0x0009e40000100a00 */
[----:B------:R-:W-:Y:S01]  /*9aa0*/  R2UR UR46, R8 ;  /* 0x00000000082e72ca */ /* 0x000fe200000e0000 */
[----:B------:R-:W-:Y:S01]  /*9ab0*/  VIADD R8, R6, 0x904 ;  /* 0x0000090406087836 */ /* 0x000fe20000000000 */
[----:B------:R-:W-:Y:S01]  /*9ac0*/  R2UR UR47, R9 ;  /* 0x00000000092f72ca */ /* 0x000fe200000e0000 */
[----:B------:R-:W-:-:S02]  /*9ad0*/  IMAD.MOV.U32 R9, RZ, RZ, 0x40000040 ;  /* 0x40000040ff097424 */ /* 0x000fc400078e00ff */
[----:B------:R-:W-:Y:S01]  /*9ae0*/  VIADD R6, R6, 0x906 ;  /* 0x0000090606067836 */ /* 0x000fe20000000000 */
        /* <DEDUP_REMOVED lines=18> */
[----:B------:R-:W-:Y:S01]  /*9c10*/  ULOP3.LUT UR42, UR5, 0x3000000, URZ, 0xfc, !UPT ;  /* 0x03000000052a7892 */ /* 0x000fe2000f8efc3f */
[----:B------:R-:W-:Y:S01]  /*9c20*/  ULDC UR43, c[0x0][0xa80] ;  /* 0x0002a000002b7ab9 */ /* 0x000fe20000000800 */
[----:B------:R-:W-:Y:S02]  /*9c30*/  WARPGROUP.DEPBAR.LE gsb0, 0x0 ;  /* 0x00008000000079c5 */ /* 0x000fe40000010000 */
[----:B------:R-:W-:-:S06]  /*9c40*/  WARPGROUP.ARRIVE ;  /* 0x00000000000079c5 */ /* 0x000fcc0000000000 */
        /* <DEDUP_REMOVED lines=12> */
[----:B0123--:R-:W-:Y:S01]  /*9d10*/  FMUL.FTZ R11, R27, UR4 ;  /* 0x000000041b0b7c20 */ /* 0x00ffe20008410000 */
[----:B------:R-:W-:Y:S01]  /*9d20*/  FMUL.FTZ R25, R36, UR4 ;  /* 0x0000000424197c20 */ /* 0x000fe20008410000 */
[----:B----4-:R-:W-:Y:S01]  /*9d30*/  FMUL.FTZ R13, R32, UR4 ;  /* 0x00000004200d7c20 */ /* 0x010fe20008410000 */
[----:B------:R-:W-:Y:S01]  /*9d40*/  IADD3 R36, -R230, 0x60, R157 ;  /* 0x00000060e6247810 */ /* 0x000fe20007ffe19d */
[----:B------:R-:W-:Y:S01]  /*9d50*/  FMUL.FTZ R12, R33, UR4 ;  /* 0x00000004210c7c20 */ /* 0x000fe20008410000 */
[----:B------:R-:W-:Y:S01]  /*9d60*/  FMUL.FTZ R27, R34, UR4 ;  /* 0x00000004221b7c20 */ /* 0x000fe20008410000 */
[----:B------:R-:W0:Y:S01]  /*9d70*/  MUFU.TANH R7, R7 ;  /* 0x0000000700077308 */ /* 0x000e220000002400 */
[C---:B------:R-:W-:Y:S01]  /*9d80*/  ISETP.GT.AND P2, PT, R36.reuse, RZ, PT ;  /* 0x000000ff2400720c */ /* 0x040fe20003f44270 */
[----:B------:R-:W-:Y:S01]  /*9d90*/  FMUL.FTZ R26, R35, UR4 ;  /* 0x00000004231a7c20 */ /* 0x000fe20008410000 */
[----:B------:R-:W-:Y:S01]  /*9da0*/  ISETP.GT.AND P3, PT, R36, 0x1, PT ;  /* 0x000000012400780c */ /* 0x000fe20003f64270 */
[----:B------:R-:W-:Y:S01]  /*9db0*/  FMUL.FTZ R29, R41, UR4 ;  /* 0x00000004291d7c20 */ /* 0x000fe20008410000 */
[----:B------:R-:W-:Y:S01]  /*9dc0*/  FMUL.FTZ R35, R42, UR4 ;  /* 0x000000042a237c20 */ /* 0x000fe20008410000 */
[----:B------:R-:W-:Y:S01]  /*9dd0*/  ISETP.GT.AND P4, PT, R36, 0x8, PT ;  /* 0x000000082400780c */ /* 0x000fe20003f84270 */
[----:B------:R-:W-:Y:S01]  /*9de0*/  FMUL.FTZ R24, R37, UR4 ;  /* 0x0000000425187c20 */ /* 0x000fe20008410000 */
[----:B------:R-:W1:Y:S01]  /*9df0*/  MUFU.TANH R21, R21 ;  /* 0x0000001500157308 */ /* 0x000e620000002400 */
[----:B-----5:R-:W-:Y:S01]  /*9e00*/  FSEL R41, R6, -INF , P2 ;  /* 0xff80000006297808 */ /* 0x020fe20001000000 */
[----:B------:R-:W-:Y:S01]  /*9e10*/  FMUL.FTZ R30, R39, UR4 ;  /* 0x00000004271e7c20 */ /* 0x000fe20008410000 */
[----:B------:R-:W-:Y:S01]  /*9e20*/  FMUL.FTZ R39, R46, UR4 ;  /* 0x000000042e277c20 */ /* 0x000fe20008410000 */
[----:B------:R-:W-:Y:S01]  /*9e30*/  ISETP.GT.AND P5, PT, R36, 0x9, PT ;  /* 0x000000092400780c */ /* 0x000fe20003fa4270 */
        /* <DEDUP_REMOVED lines=14> */
[----:B------:R-:W-:Y:S01]  /*9f20*/  FMNMX.FTZ R21, R41, R42, !PT ;  /* 0x0000002a29157209 */ /* 0x000fe20007810000 */
        /* <DEDUP_REMOVED lines=31> */
[----:B------:R-:W-:-:S05]  /*a120*/  ISETP.GT.AND P5, PT, R36, 0x19, PT ;  /* 0x000000192400780c */ /* 0x000fca0003fa4270 */
[----:B------:R-:W2:Y:S01]  /*a130*/  MUFU.TANH R13, R13 ;  /* 0x0000000d000d7308 */ /* 0x000ea20000002400 */
[----:B0-----:R-:W-:Y:S02]  /*a140*/  FSEL R6, R11, -INF , P3 ;  /* 0xff8000000b067808 */ /* 0x001fe40001800000 */
[----:B------:R-:W-:-:S05]  /*a150*/  ISETP.GT.AND P3, PT, R36, 0x11, PT ;  /* 0x000000112400780c */ /* 0x000fca0003f64270 */
[----:B------:R-:W0:Y:S01]  /*a160*/  MUFU.TANH R12, R12 ;  /* 0x0000000c000c7308 */ /* 0x000e220000002400 */
[----:B-1----:R-:W-:Y:S02]  /*a170*/  FSEL R54, R25, -INF , P4 ;  /* 0xff80000019367808 */ /* 0x002fe40002000000 */
[----:B------:R-:W-:-:S05]  /*a180*/  FMNMX.FTZ R25, R20, R21, !PT ;  /* 0x0000001514197209 */ /* 0x000fca0007810000 */
[----:B------:R-:W1:Y:S01]  /*a190*/  MUFU.TANH R27, R27 ;  /* 0x0000001b001b7308 */ /* 0x000e620000002400 */
[----:B--2---:R-:W-:-:S04]  /*a1a0*/  FSEL R48, R13, -INF , P2 ;  /* 0xff8000000d307808 */ /* 0x004fc80001000000 */
[----:B------:R-:W-:-:S03]  /*a1b0*/  FMNMX.FTZ R25, R48, R25, !PT ;  /* 0x0000001930197209 */ /* 0x000fc60007810000 */
[----:B------:R-:W2:Y:S01]  /*a1c0*/  MUFU.TANH R24, R24 ;  /* 0x0000001800187308 */ /* 0x000ea20000002400 */
[----:B0-----:R-:W-:-:S07]  /*a1d0*/  FSEL R52, R12, -INF , P3 ;  /* 0xff8000000c347808 */ /* 0x001fce0001800000 */
[----:B------:R-:W0:Y:S01]  /*a1e0*/  MUFU.TANH R26, R26 ;  /* 0x0000001a001a7308 */ /* 0x000e220000002400 */
[----:B-1----:R-:W-:Y:S02]  /*a1f0*/  FSEL R9, R27, -INF , P2 ;  /* 0xff8000001b097808 */ /* 0x002fe40001000000 */
[----:B------:R-:W-:Y:S02]  /*a200*/  FMNMX.FTZ R27, R52, R25, !PT ;  /* 0x00000019341b7209 */ /* 0x000fe40007810000 */
[----:B------:R-:W-:Y:S02]  /*a210*/  ISETP.GT.AND P2, PT, R36, 0x20, PT ;  /* 0x000000202400780c */ /* 0x000fe40003f44270 */
[----:B------:R-:W-:Y:S01]  /*a220*/  FMNMX.FTZ R27, R54, R27, !PT ;  /* 0x0000001b361b7209 */ /* 0x000fe20007810000 */
[----:B------:R-:W1:Y:S01]  /*a230*/  MUFU.TANH R28, R28 ;  /* 0x0000001c001c7308 */ /* 0x000e620000002400 */
[----:B--2---:R-:W-:-:S04]  /*a240*/  FSEL R56, R24, -INF , P5 ;  /* 0xff80000018387808 */ /* 0x004fc80002800000 */
[----:B------:R-:W-:-:S03]  /*a250*/  FMNMX.FTZ R27, R56, R27, !PT ;  /* 0x0000001b381b7209 */ /* 0x000fc60007810000 */
[----:B------:R-:W2:Y:S01]  /*a260*/  MUFU.TANH R31, R31 ;  /* 0x0000001f001f7308 */ /* 0x000ea20000002400 */
[----:B0-----:R-:W-:Y:S02]  /*a270*/  FSEL R11, R26, -INF , P3 ;  /* 0xff8000001a0b7808 */ /* 0x001fe40001800000 */
[----:B------:R-:W-:-:S05]  /*a280*/  ISETP.GT.AND P3, PT, R36, 0x21, PT ;  /* 0x000000212400780c */ /* 0x000fca0003f64270 */
[----:B------:R-:W-:Y:S01]  /*a290*/  MUFU.TANH R29, R29 ;  /* 0x0000001d001d7308 */ /* 0x000fe20000002400 */
[----:B-1----:R-:W-:-:S07]  /*a2a0*/  FSEL R58, R28, -INF , P2 ;  /* 0xff8000001c3a7808 */ /* 0x002fce0001000000 */
[----:B------:R-:W0:Y:S01]  /*a2b0*/  MUFU.TANH R30, R30 ;  /* 0x0000001e001e7308 */ /* 0x000e220000002400 */
[----:B--2---:R-:W-:Y:S02]  /*a2c0*/  FSEL R12, R31, -INF , P4 ;  /* 0xff8000001f0c7808 */ /* 0x004fe40002000000 */
[----:B------:R-:W-:-:S05]  /*a2d0*/  ISETP.GT.AND P4, PT, R36, 0x28, PT ;  /* 0x000000282400780c */ /* 0x000fca0003f84270 */
[----:B------:R-:W1:Y:S08]  /*a2e0*/  MUFU.TANH R39, R39 ;  /* 0x0000002700277308 */ /* 0x000e700000002400 */
[----:B------:R-:W2:Y:S01]  /*a2f0*/  MUFU.TANH R32, R32 ;  /* 0x0000002000207308 */ /* 0x000ea20000002400 */
[----:B0-----:R-:W-:Y:S02]  /*a300*/  FSEL R21, R30, -INF , P5 ;  /* 0xff8000001e157808 */ /* 0x001fe40002800000 */
[----:B------:R-:W-:-:S05]  /*a310*/  ISETP.GT.AND P5, PT, R36, 0x29, PT ;  /* 0x000000292400780c */ /* 0x000fca0003fa4270 */
[----:B------:R-:W0:Y:S01]  /*a320*/  MUFU.TANH R35, R35 ;  /* 0x0000002300237308 */ /* 0x000e220000002400 */
[----:B-1----:R-:W-:-:S07]  /*a330*/  FSEL R26, R39, -INF , P4 ;  /* 0xff800000271a7808 */ /* 0x002fce0002000000 */
[----:B------:R-:W-:Y:S01]  /*a340*/  MUFU.TANH R40, R40 ;  /* 0x0000002800287308 */ /* 0x000fe20000002400 */
[----:B--2---:R-:W-:Y:S02]  /*a350*/  FSEL R39, R32, -INF , P4 ;  /* 0xff80000020277808 */ /* 0x004fe40002000000 */
[----:B------:R-:W-:-:S05]  /*a360*/  ISETP.GT.AND P4, PT, R36, 0x38, PT ;  /* 0x000000382400780c */ /* 0x000fca0003f84270 */
[----:B------:R-:W-:Y:S01]  /*a370*/  MUFU.TANH R33, R33 ;  /* 0x0000002100217308 */ /* 0x000fe20000002400 */
[----:B0-----:R-:W-:Y:S02]  /*a380*/  FSEL R24, R35, -INF , P2 ;  /* 0xff80000023187808 */ /* 0x001fe40001000000 */
[----:B------:R-:W-:-:S05]  /*a390*/  ISETP.GT.AND P2, PT, R36, 0x30, PT ;  /* 0x000000302400780c */ /* 0x000fca0003f44270 */
[----:B------:R-:W0:Y:S08]  /*a3a0*/  MUFU.TANH R34, R34 ;  /* 0x0000002200227308 */ /* 0x000e300000002400 */
[----:B------:R-:W1:Y:S08]  /*a3b0*/  MUFU.TANH R37, R37 ;  /* 0x0000002500257308 */ /* 0x000e700000002400 */
[----:B------:R2:W-:Y:S01]  /*a3c0*/  MUFU.TANH R13, R60 ;  /* 0x0000003c000d7308 */ /* 0x0005e20000002400 */
[----:B0-----:R-:W-:-:S07]  /*a3d0*/  FSEL R25, R34, -INF , P3 ;  /* 0xff80000022197808 */ /* 0x001fce0001800000 */
[----:B------:R-:W0:Y:S01]  /*a3e0*/  MUFU.TANH R38, R38 ;  /* 0x0000002600267308 */ /* 0x000e220000002400 */
[----:B--2---:R-:W-:Y:S02]  /*a3f0*/  FSEL R60, R29, -INF , P3 ;  /* 0xff8000001d3c7808 */ /* 0x004fe40001800000 */
[----:B------:R-:W-:Y:S02]  /*a400*/  FMNMX.FTZ R29, R58, R27, !PT ;  /* 0x0000001b3a1d7209 */ /* 0x000fe40007810000 */
[----:B------:R-:W-:Y:S02]  /*a410*/  FSEL R27, R40, -INF , P5 ;  /* 0xff800000281b7808 */ /* 0x000fe40002800000 */
[----:B------:R-:W-:Y:S01]  /*a420*/  FMNMX.FTZ R30, R60, R29, !PT ;  /* 0x0000001d3c1e7209 */ /* 0x000fe20007810000 */
[----:B------:R-:W2:Y:S01]  /*a430*/  MUFU.TANH R45, R45 ;  /* 0x0000002d002d7308 */ /* 0x000ea20000002400 */
[----:B------:R-:W-:Y:S02]  /*a440*/  FSEL R40, R33, -INF , P5 ;  /* 0xff80000021287808 */ /* 0x000fe40002800000 */
[----:B------:R-:W-:-:S02]  /*a450*/  FMNMX.FTZ R29, R39, R30, !PT ;  /* 0x0000001e271d7209 */ /* 0x000fc40007810000 */
[----:B------:R-:W-:Y:S02]  /*a460*/  ISETP.GT.AND P3, PT, R36, 0x31, PT ;  /* 0x000000312400780c */ /* 0x000fe40003f64270 */
[----:B-1----:R-:W-:Y:S01]  /*a470*/  FSEL R37, R37, -INF , P2 ;  /* 0xff80000025257808 */ /* 0x002fe20001000000 */
[----:B------:R-:W1:Y:S01]  /*a480*/  MUFU.TANH R43, R43 ;  /* 0x0000002b002b7308 */ /* 0x000e620000002400 */
[----:B------:R-:W-:Y:S02]  /*a490*/  FMNMX.FTZ R30, R40, R29, !PT ;  /* 0x0000001d281e7209 */ /* 0x000fe40007810000 */
[----:B0-----:R-:W-:Y:S02]  /*a4a0*/  FSEL R38, R38, -INF , P3 ;  /* 0xff80000026267808 */ /* 0x001fe40001800000 */
[----:B------:R-:W-:Y:S02]  /*a4b0*/  FMNMX.FTZ R31, R37, R30, !PT ;  /* 0x0000001e251f7209 */ /* 0x000fe40007810000 */
[----:B------:R-:W-:Y:S01]  /*a4c0*/  ISETP.GT.AND P5, PT, R36, 0x39, PT ;  /* 0x000000392400780c */ /* 0x000fe20003fa4270 */
[----:B------:R-:W0:Y:S01]  /*a4d0*/  MUFU.TANH R44, R44 ;  /* 0x0000002c002c7308 */ /* 0x000e220000002400 */
[----:B--2---:R-:W-:-:S02]  /*a4e0*/  FSEL R28, R45, -INF , P2 ;  /* 0xff8000002d1c7808 */ /* 0x004fc40001000000 */
[----:B------:R-:W-:Y:S02]  /*a4f0*/  FMNMX.FTZ R32, R38, R31, !PT ;  /* 0x0000001f26207209 */ /* 0x000fe40007810000 */
[----:B------:R-:W-:-:S03]  /*a500*/  ISETP.GT.AND P2, PT, R36, 0x40, PT ;  /* 0x000000402400780c */ /* 0x000fc60003f44270 */
[----:B------:R-:W2:Y:S01]  /*a510*/  MUFU.TANH R47, R47 ;  /* 0x0000002f002f7308 */ /* 0x000ea20000002400 */
[----:B-1----:R-:W-:-:S04]  /*a520*/  FSEL R45, R43, -INF , P4 ;  /* 0xff8000002b2d7808 */ /* 0x002fc80002000000 */
[----:B------:R-:W-:-:S03]  /*a530*/  FMNMX.FTZ R33, R45, R32, !PT ;  /* 0x000000202d217209 */ /* 0x000fc60007810000 */
        /* <DEDUP_REMOVED lines=11> */
[----:B------:R-:W-:-:S04]  /*a5f0*/  ISETP.GT.AND P4, PT, R36, 0x48, PT ;  /* 0x000000482400780c */ /* 0x000fc80003f84270 */
[----:B------:R-:W-:Y:S01]  /*a600*/  FSEL R61, R13, -INF , P4 ;  /* 0xff8000000d3d7808 */ /* 0x000fe20002000000 */
[----:B------:R-:W0:Y:S01]  /*a610*/  MUFU.TANH R55, R55 ;  /* 0x0000003700377308 */ /* 0x000e220000002400 */
[----:B--2---:R-:W-:-:S04]  /*a620*/  FSEL R50, R53, -INF , P3 ;  /* 0xff80000035327808 */ /* 0x004fc80001800000 */
[----:B------:R-:W-:-:S03]  /*a630*/  FMNMX.FTZ R34, R50, R33, !PT ;  /* 0x0000002132227209 */ /* 0x000fc60007810000 */
[----:B------:R-:W-:Y:S01]  /*a640*/  MUFU.TANH R59, R59 ;  /* 0x0000003b003b7308 */ /* 0x000fe20000002400 */
[----:B-1----:R-:W-:Y:S02]  /*a650*/  FSEL R31, R49, -INF , P5 ;  /* 0xff800000311f7808 */ /* 0x002fe40002800000 */
[----:B------:R-:W-:Y:S02]  /*a660*/  ISETP.GT.AND P5, PT, R36, 0x49, PT ;  /* 0x000000492400780c */ /* 0x000fe40003fa4270 */
[----:B------:R-:W-:-:S03]  /*a670*/  FMNMX.FTZ R13, R61, R34, !PT ;  /* 0x000000223d0d7209 */ /* 0x000fc60007810000 */
[----:B------:R-:W1:Y:S01]  /*a680*/  MUFU.TANH R57, R57 ;  /* 0x0000003900397308 */ /* 0x000e620000002400 */
[----:B0-----:R-:W-:Y:S02]  /*a690*/  FSEL R32, R55, -INF , P2 ;  /* 0xff80000037207808 */ /* 0x001fe40001000000 */
[----:B------:R-:W-:-:S05]  /*a6a0*/  ISETP.GT.AND P2, PT, R36, 0x50, PT ;  /* 0x000000502400780c */ /* 0x000fca0003f44270 */
[----:B------:R-:W-:Y:S08]  /*a6b0*/  MUFU.TANH R64, R64 ;  /* 0x0000004000407308 */ /* 0x000ff00000002400 */
[----:B------:R0:W2:Y:S01]  /*a6c0*/  MUFU.TANH R35, R62 ;  /* 0x0000003e00237308 */ /* 0x0000a20000002400 */
[----:B-1----:R-:W-:Y:S02]  /*a6d0*/  FSEL R34, R57, -INF , P3 ;  /* 0xff80000039227808 */ /* 0x002fe40001800000 */
[----:B------:R-:W-:-:S05]  /*a6e0*/  ISETP.GT.AND P3, PT, R36, 0x51, PT ;  /* 0x000000512400780c */ /* 0x000fca0003f64270 */
[----:B------:R-:W1:Y:S01]  /*a6f0*/  MUFU.TANH R65, R65 ;  /* 0x0000004100417308 */ /* 0x000e620000002400 */
[----:B0-----:R-:W-:-:S04]  /*a700*/  FSEL R62, R59, -INF , P5 ;  /* 0xff8000003b3e7808 */ /* 0x001fc80002800000 */
[----:B------:R-:W-:-:S03]  /*a710*/  FMNMX.FTZ R74, R62, R13, !PT ;  /* 0x0000000d3e4a7209 */ /* 0x000fc60007810000 */
[----:B------:R0:W3:Y:S01]  /*a720*/  MUFU.TANH R72, R63 ;  /* 0x0000003f00487308 */ /* 0x0000e20000002400 */
[----:B--2---:R-:W-:Y:S02]  /*a730*/  FSEL R35, R35, -INF , P4 ;  /* 0xff80000023237808 */ /* 0x004fe40002000000 */
[----:B------:R-:W-:-:S05]  /*a740*/  ISETP.GT.AND P4, PT, R36, 0x58, PT ;  /* 0x000000582400780c */ /* 0x000fca0003f84270 */
[----:B------:R-:W2:Y:S01]  /*a750*/  MUFU.TANH R68, R68 ;  /* 0x0000004400447308 */ /* 0x000ea20000002400 */
[----:B0-----:R-:W-:Y:S02]  /*a760*/  FSEL R63, R64, -INF , P2 ;  /* 0xff800000403f7808 */ /* 0x001fe40001000000 */
[----:B-1----:R-:W-:Y:S02]  /*a770*/  FSEL R64, R65, -INF , P3 ;  /* 0xff80000041407808 */ /* 0x002fe40001800000 */
[----:B------:R-:W-:-:S03]  /*a780*/  FMNMX.FTZ R13, R63, R74, !PT ;  /* 0x0000004a3f0d7209 */ /* 0x000fc60007810000 */
[----:B------:R-:W0:Y:S01]  /*a790*/  MUFU.TANH R69, R69 ;  /* 0x0000004500457308 */ /* 0x000e220000002400 */
[----:B---3--:R-:W-:Y:S01]  /*a7a0*/  FSEL R33, R72, -INF , P5 ;  /* 0xff80000048217808 */ /* 0x008fe20002800000 */
[----:B------:R1:W-:Y:S06]  /*a7b0*/  BAR.ARV R178, 0x100 ;  /* 0x000400b20000751d */ /* 0x0003ec0000002000 */
[----:B------:R-:W-:Y:S01]  /*a7c0*/  ISETP.GT.AND P5, PT, R36, 0x59, PT ;  /* 0x000000592400780c */ /* 0x000fe20003fa4270 */
[----:B------:R-:W-:Y:S01]  /*a7d0*/  MUFU.TANH R66, R66 ;  /* 0x0000004200427308 */ /* 0x000fe20000002400 */
[----:B--2---:R-:W-:-:S02]  /*a7e0*/  FSEL R36, R68, -INF , P4 ;  /* 0xff80000044247808 */ /* 0x004fc40002000000 */
[----:B------:R-:W-:-:S04]  /*a7f0*/  FMNMX.FTZ R13, R64, R13, !PT ;  /* 0x0000000d400d7209 */ /* 0x000fc80007810000 */
[----:B------:R-:W-:Y:S01]  /*a800*/  FMNMX.FTZ R68, R36, R13, !PT ;  /* 0x0000000d24447209 */ /* 0x000fe20007810000 */
[----:B------:R-:W2:Y:S01]  /*a810*/  MUFU.TANH R67, R67 ;  /* 0x0000004300437308 */ /* 0x000ea20000002400 */
[----:B0-----:R-:W-:-:S04]  /*a820*/  FSEL R65, R69, -INF , P5 ;  /* 0xff80000045417808 */ /* 0x001fc80002800000 */
[----:B------:R-:W-:-:S03]  /*a830*/  FMNMX.FTZ R68, R65, R68, !PT ;  /* 0x0000004441447209 */ /* 0x000fc60007810000 */
[----:B------:R-:W0:Y:S02]  /*a840*/  MUFU.TANH R70, R70 ;  /* 0x0000004600467308 */ /* 0x000e240000002400 */
[----:B------:R-:W3:Y:S06]  /*a850*/  SHFL.BFLY PT, R13, R68, 0x2, 0x1f ;  /* 0x0c401f00440d7f89 */ /* 0x000eec00000e0000 */
[----:B------:R-:W4:Y:S01]  /*a860*/  MUFU.TANH R71, R71 ;  /* 0x0000004700477308 */ /* 0x000f220000002400 */
[----:B---3--:R-:W-:Y:S02]  /*a870*/  FMNMX.FTZ R43, R68, R13, !PT ;  /* 0x0000000d442b7209 */ /* 0x008fe40007810000 */
[----:B------:R-:W-:-:S03]  /*a880*/  FMNMX.FTZ R68, R3, R6, !PT ;  /* 0x0000000603447209 */ /* 0x000fc60007810000 */
[----:B------:R-:W3:Y:S02]  /*a890*/  SHFL.BFLY PT, R72, R43, 0x1, 0x1f ;  /* 0x0c201f002b487f89 */ /* 0x000ee400000e0000 */
[----:B---3--:R-:W-:Y:S02]  /*a8a0*/  FMNMX.FTZ R13, R43, R72, !PT ;  /* 0x000000482b0d7209 */ /* 0x008fe40007810000 */
[----:B------:R-:W-:Y:S02]  /*a8b0*/  FMNMX.FTZ R43, R7, R68, !PT ;  /* 0x00000044072b7209 */ /* 0x000fe40007810000 */
[C---:B------:R-:W-:Y:S01]  /*a8c0*/  FSETP.NEU.FTZ.AND P6, PT, R13.reuse, -INF , PT ;  /* 0xff8000000d00780b */ /* 0x040fe20003fdd000 */
[----:B------:R-:W-:Y:S01]  /*a8d0*/  FMUL.FTZ R69, R13, UR38 ;  /* 0x000000260d457c20 */ /* 0x000fe20008410000 */
[----:B------:R-:W-:-:S04]  /*a8e0*/  FMNMX.FTZ R68, R8, R43, !PT ;  /* 0x0000002b08447209 */ /* 0x000fc80007810000 */
        /* <DEDUP_REMOVED lines=9> */
[----:B--2---:R-:W-:Y:S01]  /*a980*/  FSEL R46, R67, -INF , P3 ;  /* 0xff800000432e7808 */ /* 0x004fe20001800000 */
[--C-:B------:R-:W-:Y:S01]  /*a990*/  FFMA.FTZ R59, R52, UR38, -R69.reuse ;  /* 0x00000026343b7c23 */ /* 0x100fe20008010845 */
[----:B------:R-:W-:Y:S01]  /*a9a0*/  FMNMX.FTZ R41, R21, R42, !PT ;  /* 0x0000002a15297209 */ /* 0x000fe20007810000 */
[--C-:B------:R-:W-:Y:S01]  /*a9b0*/  FFMA.FTZ R164, R37, UR38, -R69.reuse ;  /* 0x0000002625a47c23 */ /* 0x100fe20008010845 */
[----:B0-----:R-:W-:Y:S01]  /*a9c0*/  FSEL R48, R70, -INF , P4 ;  /* 0xff80000046307808 */ /* 0x001fe20002000000 */
[--C-:B------:R-:W-:Y:S01]  /*a9d0*/  FFMA.FTZ R170, R61, UR38, -R69.reuse ;  /* 0x000000263daa7c23 */ /* 0x100fe20008010845 */
[----:B------:R-:W-:Y:S01]  /*a9e0*/  FMNMX.FTZ R42, R24, R41, !PT ;  /* 0x00000029182a7209 */ /* 0x000fe20007810000 */
[--C-:B------:R-:W-:Y:S01]  /*a9f0*/  FFMA.FTZ R174, R36, UR38, -R69.reuse ;  /* 0x0000002624ae7c23 */ /* 0x100fe20008010845 */
[----:B----4-:R-:W-:Y:S01]  /*aa00*/  FSEL R52, R71, -INF , P5 ;  /* 0xff80000047347808 */ /* 0x010fe20002800000 */
[----:B------:R-:W-:Y:S01]  /*aa10*/  MUFU.EX2 R152, R152 ;  /* 0x0000009800987308 */ /* 0x000fe20000000800 */
[----:B------:R-:W-:Y:S01]  /*aa20*/  FMNMX.FTZ R41, R25, R42, !PT ;  /* 0x0000002a19297209 */ /* 0x000fe20007810000 */
[--C-:B------:R-:W-:Y:S01]  /*aa30*/  FFMA.FTZ R49, R38, UR38, -R69.reuse ;  /* 0x0000002626317c23 */ /* 0x100fe20008010845 */
[----:B------:R-:W-:Y:S01]  /*aa40*/  FSEL R42, R66, -INF , P2 ;  /* 0xff800000422a7808 */ /* 0x000fe20001000000 */
[--C-:B------:R-:W-:Y:S01]  /*aa50*/  FFMA.FTZ R51, R40, UR38, -R69.reuse ;  /* 0x0000002628337c23 */ /* 0x100fe20008010845 */
[----:B------:R-:W-:Y:S01]  /*aa60*/  FMNMX.FTZ R20, R26, R41, !PT ;  /* 0x000000291a147209 */ /* 0x000fe20007810000 */
[--C-:B------:R-:W-:Y:S01]  /*aa70*/  FFMA.FTZ R158, R54, UR38, -R69.reuse ;  /* 0x00000026369e7c23 */ /* 0x100fe20008010845 */
[--C-:B------:R-:W-:Y:S01]  /*aa80*/  FFMA.FTZ R53, R56, UR38, -R69.reuse ;  /* 0x0000002638357c23 */ /* 0x100fe20008010845 */
[----:B------:R-:W0:Y:S01]  /*aa90*/  MUFU.EX2 R55, R55 ;  /* 0x0000003700377308 */ /* 0x000e220000000800 */
[----:B------:R-:W-:Y:S01]  /*aaa0*/  FMNMX.FTZ R41, R27, R20, !PT ;  /* 0x000000141b297209 */ /* 0x000fe20007810000 */
[--C-:B------:R-:W-:Y:S01]  /*aab0*/  FFMA.FTZ R160, R58, UR38, -R69.reuse ;  /* 0x000000263aa07c23 */ /* 0x100fe20008010845 */
[--C-:B------:R-:W-:Y:S01]  /*aac0*/  FFMA.FTZ R43, R60, UR38, -R69.reuse ;  /* 0x000000263c2b7c23 */ /* 0x100fe20008010845 */
[--C-:B------:R-:W-:Y:S01]  /*aad0*/  FFMA.FTZ R162, R39, UR38, -R69.reuse ;  /* 0x0000002627a27c23 */ /* 0x100fe20008010845 */
[----:B------:R-:W-:Y:S01]  /*aae0*/  FMNMX.FTZ R20, R28, R41, !PT ;  /* 0x000000291c147209 */ /* 0x000fe20007810000 */
[--C-:B------:R-:W-:Y:S01]  /*aaf0*/  FFMA.FTZ R166, R45, UR38, -R69.reuse ;  /* 0x000000262da67c23 */ /* 0x100fe20008010845 */
[--C-:B------:R-:W-:Y:S01]  /*ab00*/  FFMA.FTZ R39, R44, UR38, -R69.reuse ;  /* 0x000000262c277c23 */ /* 0x100fe20008010845 */
[----:B------:R-:W2:Y:S01]  /*ab10*/  MUFU.EX2 R154, R154 ;  /* 0x0000009a009a7308 */ /* 0x000ea20000000800 */
[----:B------:R-:W-:Y:S01]  /*ab20*/  FMNMX.FTZ R41, R29, R20, !PT ;  /* 0x000000141d297209 */ /* 0x000fe20007810000 */
[--C-:B------:R-:W-:Y:S01]  /*ab30*/  FFMA.FTZ R168, R47, UR38, -R69.reuse ;  /* 0x000000262fa87c23 */ /* 0x100fe20008010845 */
[--C-:B------:R-:W-:Y:S01]  /*ab40*/  FFMA.FTZ R45, R50, UR38, -R69.reuse ;  /* 0x00000026322d7c23 */ /* 0x100fe20008010845 */
[--C-:B------:R-:W-:Y:S01]  /*ab50*/  FFMA.FTZ R47, R62, UR38, -R69.reuse ;  /* 0x000000263e2f7c23 */ /* 0x100fe20008010845 */
[----:B------:R-:W-:Y:S01]  /*ab60*/  FMNMX.FTZ R20, R30, R41, !PT ;  /* 0x000000291e147209 */ /* 0x000fe20007810000 */
[----:B------:R-:W-:-:S02]  /*ab70*/  FFMA.FTZ R172, R63, UR38, -R69 ;  /* 0x000000263fac7c23 */ /* 0x000fc40008010845 */
[----:B------:R-:W3:Y:S01]  /*ab80*/  MUFU.EX2 R57, R57 ;  /* 0x0000003900397308 */ /* 0x000ee20000000800 */
        /* <DEDUP_REMOVED lines=13> */
[----:B------:R-:W4:Y:S02]  /*ac60*/  SHFL.BFLY PT, R20, R41, 0x2, 0x1f ;  /* 0x0c401f0029147f89 */ /* 0x000f2400000e0000 */
[----:B------:R-:W-:Y:S08]  /*ac70*/  MUFU.EX2 R160, R160 ;  /* 0x000000a000a07308 */ /* 0x000ff00000000800 */
[----:B------:R-:W-:Y:S08]  /*ac80*/  MUFU.EX2 R43, R43 ;  /* 0x0000002b002b7308 */ /* 0x000ff00000000800 */
[----:B------:R-:W-:Y:S01]  /*ac90*/  MUFU.EX2 R162, R162 ;  /* 0x000000a200a27308 */ /* 0x000fe20000000800 */
[----:B----4-:R-:W-:Y:S01]  /*aca0*/  FMNMX.FTZ R37, R41, R20, !PT ;  /* 0x0000001429257209 */ /* 0x010fe20007810000 */
[----:B------:R-:W-:-:S06]  /*acb0*/  FFMA.FTZ R41, R64, UR38, -R69 ;  /* 0x0000002640297c23 */ /* 0x000fcc0008010845 */
[----:B------:R-:W-:Y:S01]  /*acc0*/  MUFU.EX2 R51, R51 ;  /* 0x0000003300337308 */ /* 0x000fe20000000800 */
[----:B------:R-:W4:Y:S07]  /*acd0*/  SHFL.BFLY PT, R20, R37, 0x1, 0x1f ;  /* 0x0c201f0025147f89 */ /* 0x000f2e00000e0000 */
[----:B------:R-:W-:Y:S08]  /*ace0*/  MUFU.EX2 R164, R164 ;  /* 0x000000a400a47308 */ /* 0x000ff00000000800 */
[----:B------:R-:W-:Y:S08]  /*acf0*/  MUFU.EX2 R49, R49 ;  /* 0x0000003100317308 */ /* 0x000ff00000000800 */
[----:B------:R-:W-:Y:S01]  /*ad00*/  MUFU.EX2 R166, R166 ;  /* 0x000000a600a67308 */ /* 0x000fe20000000800 */
[----:B----4-:R-:W-:Y:S01]  /*ad10*/  FMNMX.FTZ R20, R37, R20, !PT ;  /* 0x0000001425147209 */ /* 0x010fe20007810000 */
[----:B------:R-:W-:-:S03]  /*ad20*/  FFMA.FTZ R37, R65, UR38, -R69 ;  /* 0x0000002641257c23 */ /* 0x000fc60008010845 */
[C---:B------:R-:W-:Y:S01]  /*ad30*/  FSETP.NEU.FTZ.AND P2, PT, R20.reuse, -INF , PT ;  /* 0xff8000001400780b */ /* 0x040fe20003f5d000 */
[----:B------:R-:W-:Y:S02]  /*ad40*/  FMUL.FTZ R61, R20, UR38 ;  /* 0x00000026143d7c20 */ /* 0x000fe40008410000 */
[----:B------:R-:W-:Y:S03]  /*ad50*/  MUFU.EX2 R39, R39 ;  /* 0x0000002700277308 */ /* 0x000fe60000000800 */
[----:B------:R-:W-:-:S05]  /*ad60*/  FSEL R61, R61, RZ, P2 ;  /* 0x000000ff3d3d7208 */ /* 0x000fca0001000000 */
[----:B------:R-:W-:Y:S01]  /*ad70*/  MUFU.EX2 R168, R168 ;  /* 0x000000a800a87308 */ /* 0x000fe20000000800 */
[--C-:B------:R-:W-:Y:S01]  /*ad80*/  FFMA.FTZ R153, R3, UR38, -R61.reuse ;  /* 0x0000002603997c23 */ /* 0x100fe2000801083d */
[--C-:B------:R-:W-:Y:S01]  /*ad90*/  FFMA.FTZ R36, R6, UR38, -R61.reuse ;  /* 0x0000002606247c23 */ /* 0x100fe2000801083d */
[--C-:B------:R-:W-:Y:S01]  /*ada0*/  FFMA.FTZ R155, R7, UR38, -R61.reuse ;  /* 0x00000026079b7c23 */ /* 0x100fe2000801083d */
[--C-:B------:R-:W-:Y:S01]  /*adb0*/  FFMA.FTZ R38, R8, UR38, -R61.reuse ;  /* 0x0000002608267c23 */ /* 0x100fe2000801083d */
[----:B------:R-:W-:Y:S02]  /*adc0*/  @!P1 VIADD R3, R0, 0x32440 ;  /* 0x0003244000039836 */ /* 0x000fe40000000000 */
[--C-:B------:R-:W-:Y:S01]  /*add0*/  FFMA.FTZ R157, R9, UR38, -R61.reuse ;  /* 0x00000026099d7c23 */ /* 0x100fe2000801083d */
[--C-:B------:R-:W-:Y:S01]  /*ade0*/  FFMA.FTZ R40, R11, UR38, -R61.reuse ;  /* 0x000000260b287c23 */ /* 0x100fe2000801083d */
[----:B------:R-:W-:Y:S01]  /*adf0*/  MUFU.EX2 R153, R153 ;  /* 0x0000009900997308 */ /* 0x000fe20000000800 */
[----:B------:R-:W-:Y:S01]  /*ae00*/  FFMA.FTZ R159, R12, UR38, -R61 ;  /* 0x000000260c9f7c23 */ /* 0x000fe2000801083d */
[----:B------:R-:W-:Y:S01]  /*ae10*/  @!P1 PRMT R3, RZ, 0x654, R3 ;  /* 0x00000654ff039816 */ /* 0x000fe20000000003 */
[--C-:B------:R-:W-:Y:S01]  /*ae20*/  FFMA.FTZ R169, R32, UR38, -R61.reuse ;  /* 0x0000002620a97c23 */ /* 0x100fe2000801083d */
[--C-:B------:R-:W-:Y:S01]  /*ae30*/  FFMA.FTZ R12, R21, UR38, -R61.reuse ;  /* 0x00000026150c7c23 */ /* 0x100fe2000801083d */
[--C-:B------:R-:W-:Y:S01]  /*ae40*/  FFMA.FTZ R161, R24, UR38, -R61.reuse ;  /* 0x0000002618a17c23 */ /* 0x100fe2000801083d */
[----:B------:R0:W-:Y:S01]  /*ae50*/  @!P1 SYNCS.ARRIVE.TRANS64.RED.A1T0 RZ, [R3+URZ], RZ ;  /* 0x000000ff03ff99a7 */ /* 0x0001e2000810043f */
[--C-:B------:R-:W-:Y:S01]  /*ae60*/  FFMA.FTZ R24, R25, UR38, -R61.reuse ;  /* 0x0000002619187c23 */ /* 0x100fe2000801083d */
[----:B------:R-:W4:Y:S01]  /*ae70*/  MUFU.EX2 R36, R36 ;  /* 0x0000002400247308 */ /* 0x000f220000000800 */
[--C-:B------:R-:W-:Y:S01]  /*ae80*/  FFMA.FTZ R163, R26, UR38, -R61.reuse ;  /* 0x000000261aa37c23 */ /* 0x100fe2000801083d */
[--C-:B------:R-:W-:Y:S01]  /*ae90*/  FFMA.FTZ R167, R30, UR38, -R61.reuse ;  /* 0x000000261ea77c23 */ /* 0x100fe2000801083d */
[--C-:B------:R-:W-:Y:S01]  /*aea0*/  FFMA.FTZ R30, R34, UR38, -R61.reuse ;  /* 0x00000026221e7c23 */ /* 0x100fe2000801083d */
[----:B------:R-:W-:Y:S01]  /*aeb0*/  FFMA.FTZ R26, R27, UR38, -R61 ;  /* 0x000000261b1a7c23 */ /* 0x000fe2000801083d */
[----:B------:R-:W-:-:S02]  /*aec0*/  IMAD.MOV.U32 R9, RZ, RZ, 0xc00 ;  /* 0x00000c00ff097424 */ /* 0x000fc400078e00ff */
[----:B0-----:R-:W-:Y:S01]  /*aed0*/  FADD.FTZ R3, R152, R55 ;  /* 0x0000003798037221 */ /* 0x001fe20000010000 */
[----:B------:R-:W-:Y:S01]  /*aee0*/  FFMA.FTZ R165, R28, UR38, -R61 ;  /* 0x000000261ca57c23 */ /* 0x000fe2000801083d */
[----:B------:R-:W0:Y:S01]  /*aef0*/  MUFU.EX2 R155, R155 ;  /* 0x0000009b009b7308 */ /* 0x000e220000000800 */
[----:B------:R-:W-:Y:S02]  /*af00*/  IMAD R8, R200, R9, UR42 ;  /* 0x0000002ac8087e24 */ /* 0x000fe4000f8e0209 */
[----:B--2---:R-:W-:Y:S01]  /*af10*/  FADD.FTZ R32, R154, R3 ;  /* 0x000000039a207221 */ /* 0x004fe20000010000 */
[--C-:B------:R-:W-:Y:S01]  /*af20*/  FFMA.FTZ R28, R29, UR38, -R61.reuse ;  /* 0x000000261d1c7c23 */ /* 0x100fe2000801083d */
[--C-:B------:R-:W-:Y:S01]  /*af30*/  FFMA.FTZ R31, R31, UR38, -R61.reuse ;  /* 0x000000261f1f7c23 */ /* 0x100fe2000801083d */
[----:B------:R2:W-:Y:S01]  /*af40*/  BAR.SYNC.DEFER_BLOCKING R10, 0x100 ;  /* 0x0004000a0000751d */ /* 0x0005e20000010000 */
[----:B---3--:R-:W-:Y:S01]  /*af50*/  FADD.FTZ R7, R57, R32 ;  /* 0x0000002039077221 */ /* 0x008fe20000010000 */
[--C-:B------:R-:W-:Y:S01]  /*af60*/  FFMA.FTZ R171, R35, UR38, -R61.reuse ;  /* 0x0000002623ab7c23 */ /* 0x100fe2000801083d */
[----:B------:R-:W-:Y:S01]  /*af70*/  FFMA.FTZ R33, R33, UR38, -R61 ;  /* 0x0000002621217c23 */ /* 0x000fe2000801083d */
[----:B----4-:R-:W-:Y:S01]  /*af80*/  FADD.FTZ R6, R153, R36 ;  /* 0x0000002499067221 */ /* 0x010fe20000010000 */
[----:B------:R-:W-:Y:S01]  /*af90*/  FADD.FTZ R32, R156, R7 ;  /* 0x000000079c207221 */ /* 0x000fe20000010000 */
[----:B------:R-:W3:Y:S01]  /*afa0*/  MUFU.EX2 R38, R38 ;  /* 0x0000002600267308 */ /* 0x000ee20000000800 */
[--C-:B------:R-:W-:Y:S01]  /*afb0*/  FFMA.FTZ R42, R42, UR38, -R61.reuse ;  /* 0x000000262a2a7c23 */ /* 0x100fe2000801083d */
[--C-:B------:R-:W-:Y:S01]  /*afc0*/  FFMA.FTZ R46, R46, UR38, -R61.reuse ;  /* 0x000000262e2e7c23 */ /* 0x100fe2000801083d */
[----:B------:R-:W-:Y:S01]  /*afd0*/  FADD.FTZ R7, R59, R32 ;  /* 0x000000203b077221 */ /* 0x000fe20000010000 */
[--C-:B------:R-:W-:Y:S01]  /*afe0*/  FFMA.FTZ R48, R48, UR38, -R61.reuse ;  /* 0x0000002630307c23 */ /* 0x100fe2000801083d */
[----:B------:R-:W-:Y:S01]  /*aff0*/  FFMA.FTZ R52, R52, UR38, -R61 ;  /* 0x0000002634347c23 */ /* 0x000fe2000801083d */
[----:B0-----:R-:W-:Y:S01]  /*b000*/  FADD.FTZ R3, R155, R6 ;  /* 0x000000069b037221 */ /* 0x001fe20000010000 */
[----:B------:R-:W-:Y:S01]  /*b010*/  FADD.FTZ R34, R158, R7 ;  /* 0x000000079e227221 */ /* 0x000fe20000010000 */
[----:B------:R-:W0:Y:S01]  /*b020*/  MUFU.EX2 R157, R157 ;  /* 0x0000009d009d7308 */ /* 0x000e220000000800 */
[----:B------:R-:W-:Y:S01]  /*b030*/  IMAD.MOV.U32 R9, RZ, RZ, 0x40000040 ;  /* 0x40000040ff097424 */ /* 0x000fe200078e00ff */
[----:B------:R-:W-:Y:S01]  /*b040*/  R2UR UR6, R8 ;  /* 0x00000000080672ca */ /* 0x000fe200000e0000 */
[----:B------:R-:W-:Y:S01]  /*b050*/  FADD.FTZ R7, R53, R34 ;  /* 0x0000002235077221 */ /* 0x000fe20000010000 */
[----:B------:R-:W-:Y:S01]  /*b060*/  F2FP.F16.F32.PACK_AB R152, R55, R152 ;  /* 0x000000983798723e */ /* 0x000fe200000000ff */
[----:B------:R-:W-:Y:S01]  /*b070*/  IMAD.MOV.U32 R11, RZ, RZ, 0x40000040 ;  /* 0x40000040ff0b7424 */ /* 0x000fe200078e00ff */
[----:B------:R-:W-:Y:S01]  /*b080*/  R2UR UR7, R9 ;  /* 0x00000000090772ca */ /* 0x000fe200000e0000 */
[----:B------:R-:W-:Y:S01]  /*b090*/  FADD.FTZ R34, R160, R7 ;  /* 0x00000007a0227221 */ /* 0x000fe20000010000 */
[----:B------:R-:W4:Y:S01]  /*b0a0*/  MUFU.EX2 R40, R40 ;  /* 0x0000002800287308 */ /* 0x000f220000000800 */
[----:B---3--:R-:W-:Y:S01]  /*b0b0*/  FADD.FTZ R6, R38, R3 ;  /* 0x0000000326067221 */ /* 0x008fe20000010000 */
[----:B------:R-:W-:Y:S01]  /*b0c0*/  IMAD.MOV.U32 R7, RZ, RZ, 0x40000040 ;  /* 0x40000040ff077424 */ /* 0x000fe200078e00ff */
[----:B------:R-:W-:Y:S01]  /*b0d0*/  F2FP.F16.F32.PACK_AB R154, R57, R154 ;  /* 0x0000009a399a723e */ /* 0x000fe200000000ff */
[----:B------:R-:W-:Y:S01]  /*b0e0*/  IMAD.MOV.U32 R9, RZ, RZ, 0x40000040 ;  /* 0x40000040ff097424 */ /* 0x000fe200078e00ff */
[----:B------:R-:W-:Y:S01]  /*b0f0*/  F2FP.F16.F32.PACK_AB R153, R36, R153 ;  /* 0x000000992499723e */ /* 0x000fe200000000ff */
[----:B------:R-:W-:Y:S01]  /*b100*/  @!P1 VIADD R0, R0, 0x32460 ;  /* 0x0003246000009836 */ /* 0x000fe20000000000 */
[----:B------:R-:W-:Y:S01]  /*b110*/  R2UR UR11, R7 ;  /* 0x00000000070b72ca */ /* 0x000fe200000e0000 */
[----:B------:R-:W3:Y:S01]  /*b120*/  MUFU.EX2 R159, R159 ;  /* 0x0000009f009f7308 */ /* 0x000ee20000000800 */
[----:B0-----:R-:W-:Y:S01]  /*b130*/  FADD.FTZ R3, R157, R6 ;  /* 0x000000069d037221 */ /* 0x001fe20000010000 */
[----:B------:R-:W-:-:S02]  /*b140*/  VIADD R6, R8, 0x80 ;  /* 0x0000008008067836 */ /* 0x000fc40000000000 */
[----:B------:R-:W-:Y:S01]  /*b150*/  FADD.FTZ R7, R43, R34 ;  /* 0x000000222b077221 */ /* 0x000fe20000010000 */
[----:B------:R-:W-:Y:S02]  /*b160*/  F2FP.F16.F32.PACK_AB R155, R38, R155 ;  /* 0x0000009b269b723e */ /* 0x000fe400000000ff */
[----:B------:R-:W-:Y:S01]  /*b170*/  F2FP.F16.F32.PACK_AB R156, R59, R156 ;  /* 0x0000009c3b9c723e */ /* 0x000fe200000000ff */
[----:B------:R-:W0:Y:S01]  /*b180*/  MUFU.EX2 R12, R12 ;  /* 0x0000000c000c7308 */ /* 0x000e220000000800 */
[----:B----4-:R-:W-:Y:S01]  /*b190*/  FADD.FTZ R32, R40, R3 ;  /* 0x0000000328207221 */ /* 0x010fe20000010000 */
[----:B------:R-:W-:Y:S02]  /*b1a0*/  R2UR UR10, R6 ;  /* 0x00000000060a72ca */ /* 0x000fe400000e0000 */
[----:B------:R-:W-:Y:S02]  /*b1b0*/  F2FP.F16.F32.PACK_AB R157, R40, R157 ;  /* 0x0000009d289d723e */ /* 0x000fe400000000ff */
[----:B------:R-:W-:-:S02]  /*b1c0*/  F2FP.F16.F32.PACK_AB R158, R53, R158 ;  /* 0x0000009e359e723e */ /* 0x000fc400000000ff */
[----:B------:R-:W4:Y:S01]  /*b1d0*/  MUFU.EX2 R161, R161 ;  /* 0x000000a100a17308 */ /* 0x000f220000000800 */
[----:B---3--:R-:W-:Y:S01]  /*b1e0*/  FADD.FTZ R3, R159, R32 ;  /* 0x000000209f037221 */ /* 0x008fe20000010000 */
[----:B------:R-:W-:Y:S02]  /*b1f0*/  F2FP.F16.F32.PACK_AB R160, R43, R160 ;  /* 0x000000a02ba0723e */ /* 0x000fe400000000ff */
[----:B------:R-:W-:-:S04]  /*b200*/  @!P1 PRMT R0, RZ, 0x654, R0 ;  /* 0x00000654ff009816 */ /* 0x000fc80000000000 */
[----:B------:R-:W3:Y:S01]  /*b210*/  MUFU.EX2 R24, R24 ;  /* 0x0000001800187308 */ /* 0x000ee20000000800 */
[C---:B0-----:R-:W-:Y:S01]  /*b220*/  FADD.FTZ R32, R12.reuse, R3 ;  /* 0x000000030c207221 */ /* 0x041fe20000010000 */
[----:B------:R-:W-:-:S06]  /*b230*/  F2FP.F16.F32.PACK_AB R159, R12, R159 ;  /* 0x0000009f0c9f723e */ /* 0x000fcc00000000ff */
[----:B------:R-:W0:Y:S01]  /*b240*/  MUFU.EX2 R163, R163 ;  /* 0x000000a300a37308 */ /* 0x000e220000000800 */
[----:B----4-:R-:W-:Y:S01]  /*b250*/  FADD.FTZ R3, R161, R32 ;  /* 0x00000020a1037221 */ /* 0x010fe20000010000 */
[----:B------:R-:W-:Y:S01]  /*b260*/  FADD.FTZ R32, R162, R7 ;  /* 0x00000007a2207221 */ /* 0x000fe20000010000 */
[----:B------:R-:W-:-:S03]  /*b270*/  F2FP.F16.F32.PACK_AB R162, R51, R162 ;  /* 0x000000a233a2723e */ /* 0x000fc600000000ff */
[----:B------:R-:W-:Y:S02]  /*b280*/  FADD.FTZ R7, R51, R32 ;  /* 0x0000002033077221 */ /* 0x000fe40000010000 */
[----:B------:R-:W4:Y:S01]  /*b290*/  MUFU.EX2 R26, R26 ;  /* 0x0000001a001a7308 */ /* 0x000f220000000800 */
[----:B---3--:R-:W-:Y:S01]  /*b2a0*/  FADD.FTZ R6, R24, R3 ;  /* 0x0000000318067221 */ /* 0x008fe20000010000 */
[----:B------:R-:W-:Y:S01]  /*b2b0*/  FADD.FTZ R34, R164, R7 ;  /* 0x00000007a4227221 */ /* 0x000fe20000010000 */
[----:B------:R-:W-:Y:S02]  /*b2c0*/  F2FP.F16.F32.PACK_AB R161, R24, R161 ;  /* 0x000000a118a1723e */ /* 0x000fe400000000ff */
[C---:B------:R-:W-:Y:S01]  /*b2d0*/  F2FP.F16.F32.PACK_AB R164, R49.reuse, R164 ;  /* 0x000000a431a4723e */ /* 0x040fe200000000ff */
[----:B------:R-:W-:Y:S02]  /*b2e0*/  FADD.FTZ R7, R49, R34 ;  /* 0x0000002231077221 */ /* 0x000fe40000010000 */
[----:B------:R-:W3:Y:S01]  /*b2f0*/  MUFU.EX2 R165, R165 ;  /* 0x000000a500a57308 */ /* 0x000ee20000000800 */
[----:B0-----:R-:W-:Y:S01]  /*b300*/  FADD.FTZ R3, R163, R6 ;  /* 0x00000006a3037221 */ /* 0x001fe20000010000 */
[----:B------:R-:W-:Y:S01]  /*b310*/  FADD.FTZ R34, R166, R7 ;  /* 0x00000007a6227221 */ /* 0x000fe20000010000 */
[----:B------:R-:W-:-:S03]  /*b320*/  F2FP.F16.F32.PACK_AB R166, R39, R166 ;  /* 0x000000a627a6723e */ /* 0x000fc600000000ff */
[----:B------:R-:W-:Y:S02]  /*b330*/  FADD.FTZ R7, R39, R34 ;  /* 0x0000002227077221 */ /* 0x000fe40000010000 */
[----:B------:R-:W0:Y:S01]  /*b340*/  MUFU.EX2 R28, R28 ;  /* 0x0000001c001c7308 */ /* 0x000e220000000800 */
[----:B----4-:R-:W-:Y:S01]  /*b350*/  FADD.FTZ R32, R26, R3 ;  /* 0x000000031a207221 */ /* 0x010fe20000010000 */
[----:B------:R-:W-:Y:S01]  /*b360*/  FADD.FTZ R24, R168, R7 ;  /* 0x00000007a8187221 */ /* 0x000fe20000010000 */
[----:B------:R-:W-:-:S05]  /*b370*/  F2FP.F16.F32.PACK_AB R163, R26, R163 ;  /* 0x000000a31aa3723e */ /* 0x000fca00000000ff */
[----:B------:R-:W4:Y:S01]  /*b380*/  MUFU.EX2 R167, R167 ;  /* 0x000000a700a77308 */ /* 0x000f220000000800 */
[----:B---3--:R-:W-:-:S07]  /*b390*/  FADD.FTZ R3, R165, R32 ;  /* 0x00000020a5037221 */ /* 0x008fce0000010000 */
[----:B--2---:R-:W2:Y:S01]  /*b3a0*/  MUFU.EX2 R10, R31 ;  /* 0x0000001f000a7308 */ /* 0x004ea20000000800 */
[C---:B0-----:R-:W-:Y:S01]  /*b3b0*/  FADD.FTZ R32, R28.reuse, R3 ;  /* 0x000000031c207221 */ /* 0x041fe20000010000 */
[----:B------:R-:W-:-:S06]  /*b3c0*/  F2FP.F16.F32.PACK_AB R165, R28, R165 ;  /* 0x000000a51ca5723e */ /* 0x000fcc00000000ff */
[----:B------:R-:W0:Y:S01]  /*b3d0*/  MUFU.EX2 R169, R169 ;  /* 0x000000a900a97308 */ /* 0x000e220000000800 */
[----:B----4-:R-:W-:-:S07]  /*b3e0*/  FADD.FTZ R3, R167, R32 ;  /* 0x00000020a7037221 */ /* 0x010fce0000010000 */
[----:B------:R-:W3:Y:S01]  /*b3f0*/  MUFU.EX2 R45, R45 ;  /* 0x0000002d002d7308 */ /* 0x000ee20000000800 */
[C---:B--2---:R-:W-:Y:S01]  /*b400*/  FADD.FTZ R12, R10.reuse, R3 ;  /* 0x000000030a0c7221 */ /* 0x044fe20000010000 */
[----:B------:R-:W-:-:S06]  /*b410*/  F2FP.F16.F32.PACK_AB R167, R10, R167 ;  /* 0x000000a70aa7723e */ /* 0x000fcc00000000ff */
[----:B------:R-:W2:Y:S01]  /*b420*/  MUFU.EX2 R30, R30 ;  /* 0x0000001e001e7308 */ /* 0x000ea20000000800 */
[----:B0-----:R-:W-:-:S07]  /*b430*/  FADD.FTZ R3, R169, R12 ;  /* 0x0000000ca9037221 */ /* 0x001fce0000010000 */
[----:B------:R-:W0:Y:S01]  /*b440*/  MUFU.EX2 R170, R170 ;  /* 0x000000aa00aa7308 */ /* 0x000e220000000800 */
[C---:B---3--:R-:W-:Y:S01]  /*b450*/  FADD.FTZ R7, R45.reuse, R24 ;  /* 0x000000182d077221 */ /* 0x048fe20000010000 */
[----:B------:R-:W-:-:S06]  /*b460*/  F2FP.F16.F32.PACK_AB R168, R45, R168 ;  /* 0x000000a82da8723e */ /* 0x000fcc00000000ff */
[----:B------:R-:W3:Y:S01]  /*b470*/  MUFU.EX2 R171, R171 ;  /* 0x000000ab00ab7308 */ /* 0x000ee20000000800 */
[C---:B--2---:R-:W-:Y:S01]  /*b480*/  FADD.FTZ R12, R30.reuse, R3 ;  /* 0x000000031e0c7221 */ /* 0x044fe20000010000 */
[----:B------:R-:W-:-:S06]  /*b490*/  F2FP.F16.F32.PACK_AB R169, R30, R169 ;  /* 0x000000a91ea9723e */ /* 0x000fcc00000000ff */
[----:B------:R-:W2:Y:S01]  /*b4a0*/  MUFU.EX2 R47, R47 ;  /* 0x0000002f002f7308 */ /* 0x000ea20000000800 */
[----:B0-----:R-:W-:-:S07]  /*b4b0*/  FADD.FTZ R24, R170, R7 ;  /* 0x00000007aa187221 */ /* 0x001fce0000010000 */
[----:B------:R-:W0:Y:S01]  /*b4c0*/  MUFU.EX2 R6, R33 ;  /* 0x0000002100067308 */ /* 0x000e220000000800 */
[----:B---3--:R-:W-:-:S07]  /*b4d0*/  FADD.FTZ R3, R171, R12 ;  /* 0x0000000cab037221 */ /* 0x008fce0000010000 */
[----:B------:R-:W3:Y:S01]  /*b4e0*/  MUFU.EX2 R172, R172 ;  /* 0x000000ac00ac7308 */ /* 0x000ee20000000800 */
[C---:B--2---:R-:W-:Y:S01]  /*b4f0*/  FADD.FTZ R7, R47.reuse, R24 ;  /* 0x000000182f077221 */ /* 0x044fe20000010000 */
[----:B------:R-:W-:-:S06]  /*b500*/  F2FP.F16.F32.PACK_AB R170, R47, R170 ;  /* 0x000000aa2faa723e */ /* 0x000fcc00000000ff */
[----:B------:R-:W2:Y:S01]  /*b510*/  MUFU.EX2 R42, R42 ;  /* 0x0000002a002a7308 */ /* 0x000ea20000000800 */
[C---:B0-----:R-:W-:Y:S01]  /*b520*/  FADD.FTZ R3, R6.reuse, R3 ;  /* 0x0000000306037221 */ /* 0x041fe20000010000 */
[----:B------:R-:W-:-:S06]  /*b530*/  F2FP.F16.F32.PACK_AB R171, R6, R171 ;  /* 0x000000ab06ab723e */ /* 0x000fcc00000000ff */
[----:B------:R-:W0:Y:S01]  /*b540*/  MUFU.EX2 R41, R41 ;  /* 0x0000002900297308 */ /* 0x000e220000000800 */
[----:B---3--:R-:W-:-:S07]  /*b550*/  FADD.FTZ R10, R172, R7 ;  /* 0x00000007ac0a7221 */ /* 0x008fce0000010000 */
[----:B------:R-:W3:Y:S01]  /*b560*/  MUFU.EX2 R173, R46 ;  /* 0x0000002e00ad7308 */ /* 0x000ee20000000800 */
[----:B--2---:R-:W-:-:S07]  /*b570*/  FADD.FTZ R12, R42, R3 ;  /* 0x000000032a0c7221 */ /* 0x004fce0000010000 */
[----:B------:R-:W2:Y:S01]  /*b580*/  MUFU.EX2 R174, R174 ;  /* 0x000000ae00ae7308 */ /* 0x000ea20000000800 */
[C---:B0-----:R-:W-:Y:S01]  /*b590*/  FADD.FTZ R3, R41.reuse, R10 ;  /* 0x0000000a29037221 */ /* 0x041fe20000010000 */
[----:B------:R-:W-:-:S06]  /*b5a0*/  F2FP.F16.F32.PACK_AB R172, R41, R172 ;  /* 0x000000ac29ac723e */ /* 0x000fcc00000000ff */
[----:B------:R-:W0:Y:S01]  /*b5b0*/  MUFU.EX2 R48, R48 ;  /* 0x0000003000307308 */ /* 0x000e220000000800 */
[C---:B---3--:R-:W-:Y:S01]  /*b5c0*/  FADD.FTZ R7, R173.reuse, R12 ;  /* 0x0000000cad077221 */ /* 0x048fe20000010000 */
[----:B------:R-:W-:-:S06]  /*b5d0*/  F2FP.F16.F32.PACK_AB R173, R173, R42 ;  /* 0x0000002aadad723e */ /* 0x000fcc00000000ff */
[----:B------:R-:W3:Y:S01]  /*b5e0*/  MUFU.EX2 R37, R37 ;  /* 0x0000002500257308 */ /* 0x000ee20000000800 */
[----:B--2---:R-:W-:-:S07]  /*b5f0*/  FADD.FTZ R6, R174, R3 ;  /* 0x00000003ae067221 */ /* 0x004fce0000010000 */
[----:B------:R-:W2:Y:S01]  /*b600*/  MUFU.EX2 R175, R52 ;  /* 0x0000003400af7308 */ /* 0x000ea20000000800 */
[----:B0-----:R-:W-:Y:S01]  /*b610*/  FADD.FTZ R10, R48, R7 ;  /* 0x00000007300a7221 */ /* 0x001fe20000010000 */
[C---:B---3--:R-:W-:Y:S01]  /*b620*/  FADD.FTZ R7, R37.reuse, R6 ;  /* 0x0000000625077221 */ /* 0x048fe20000010000 */
[----:B------:R-:W-:Y:S02]  /*b630*/  F2FP.F16.F32.PACK_AB R174, R37, R174 ;  /* 0x000000ae25ae723e */ /* 0x000fe400000000ff */
[C---:B--2---:R-:W-:Y:S01]  /*b640*/  FADD.FTZ R6, R175.reuse, R10 ;  /* 0x0000000aaf067221 */ /* 0x044fe20000010000 */
[----:B------:R-:W-:Y:S01]  /*b650*/  F2FP.F16.F32.PACK_AB R175, R175, R48 ;  /* 0x00000030afaf723e */ /* 0x000fe200000000ff */
[----:B------:R-:W-:Y:S01]  /*b660*/  VIADD R10, R8, 0x100 ;  /* 0x00000100080a7836 */ /* 0x000fe20000000000 */
[----:B------:R-:W-:-:S06]  /*b670*/  WARPGROUP.ARRIVE ;  /* 0x00000000000079c5 */ /* 0x000fcc0000000000 */
[----:B------:R-:W-:Y:S01]  /*b680*/  HGMMA.64x256x16.F32 R24, R152, gdesc[UR4].tnspB, RZ, !UPT, gsb0 ;  /* 0x43e0000498187df0 */ /* 0x000fe2000c0008ff */
[----:B------:R-:W-:Y:S01]  /*b690*/  R2UR UR6, R10 ;  /* 0x000000000a0672ca */ /* 0x000fe200000e0000 */
[----:B------:R-:W-:Y:S01]  /*b6a0*/  VIADD R10, R8, 0x180 ;  /* 0x00000180080a7836 */ /* 0x000fe20000000000 */
[----:B------:R-:W-:Y:S01]  /*b6b0*/  R2UR UR7, R11 ;  /* 0x000000000b0772ca */ /* 0x000fe200000e0000 */
[----:B------:R-:W-:Y:S01]  /*b6c0*/  IMAD.MOV.U32 R11, RZ, RZ, 0x40000040 ;  /* 0x40000040ff0b7424 */ /* 0x000fe200078e00ff */
[----:B------:R-:W-:Y:S02]  /*b6d0*/  WARPGROUP.DEPBAR.LE gsb0, 0x0 ;  /* 0x00008000000079c5 */ /* 0x000fe40000010000 */
[----:B------:R-:W-:-:S15]  /*b6e0*/  WARPGROUP.ARRIVE ;  /* 0x00000000000079c5 */ /* 0x000fde0000000000 */
[----:B------:R-:W-:-:S06]  /*b6f0*/  NOP ;  /* 0x0000000000007918 */ /* 0x000fcc0000000000 */
[----:B------:R-:W-:Y:S03]  /*b700*/  HGMMA.64x256x16.F32 R24, R156, gdesc[UR8].tnspB, R24, gsb0 ;  /* 0x43e000089c187df0 */ /* 0x000fe60008000818 */
[----:B------:R-:W-:Y:S02]  /*b710*/  WARPGROUP.DEPBAR.LE gsb0, 0x0 ;  /* 0x00008000000079c5 */ /* 0x000fe40000010000 */
[----:B------:R-:W-:-:S15]  /*b720*/  WARPGROUP.ARRIVE ;  /* 0x00000000000079c5 */ /* 0x000fde0000000000 */
[----:B------:R-:W-:-:S08]  /*b730*/  NOP ;  /* 0x0000000000007918 */ /* 0x000fd00000000000 */
        /* <DEDUP_REMOVED lines=23> */
[----:B------:R0:W-:Y:S02]  /*b8b0*/  @!P1 SYNCS.ARRIVE.TRANS64.RED.A1T0 RZ, [R0+URZ], RZ ;  /* 0x000000ff00ff99a7 */ /* 0x0001e4000810043f */
[----:B0-----:R-:W-:-:S05]  /*b8c0*/  VIADD R0, R176, 0xfffffffe ;  /* 0xfffffffeb0007836 */ /* 0x001fca0000000000 */
[----:B------:R-:W-:-:S13]  /*b8d0*/  ISETP.GE.AND P2, PT, R0, R215, PT ;  /* 0x000000d70000720c */ /* 0x000fda0003f46270 */
[----:B-1----:R-:W-:Y:S05]  /*b8e0*/  @!P2 BRA `(.L_x_10468) ;  /* 0x0000002c009ca947 */ /* 0x002fea0003800000 */
[----:B------:R-:W-:Y:S02]  /*b8f0*/  IMAD.MOV.U32 R8, RZ, RZ, R20 ;  /* 0x000000ffff087224 */ /* 0x000fe400078e0014 */
[----:B------:R-:W-:-:S07]  /*b900*/  IMAD.MOV.U32 R9, RZ, RZ, R13 ;  /* 0x000000ffff097224 */ /* 0x000fce00078e000d */
.L_x_10478:
        /* <DEDUP_REMOVED lines=8> */
[----:B-----5:R-:W-:Y:S06]  /*b990*/  @!P0 BRA `(.L_x_10469) ;  /* 0x0000000000048947 */ /* 0x020fec0003800000 */
[----:B------:R-:W-:Y:S01]  /*b9a0*/  BPT.TRAP 0x1 ;  /* 0x000000040000795c */ /* 0x000fe20000300000 */
.L_x_10469:
[----:B------:R-:W-:Y:S01]  /*b9b0*/  IMAD R3, R200, 0x8, R18 ;  /* 0x00000008c8037824 */ /* 0x000fe200078e0212 */
[----:B------:R-:W-:-:S04]  /*b9c0*/  SHF.L.U32 R10, R204, 0x1f, RZ ;  /* 0x0000001fcc0a7819 */ /* 0x000fc800000006ff */
[----:B------:R0:W1:Y:S01]  /*b9d0*/  SYNCS.PHASECHK.TRANS64.TRYWAIT P3, [R3+URZ+0x32430], R10 ;  /* 0x0324300a030075a7 */ /* 0x000062000806017f */
[----:B------:R-:W-:Y:S05]  /*b9e0*/  @!P0 BRA `(.L_x_10470) ;  /* 0x0000000000048947 */ /* 0x000fea0003800000 */
[----:B------:R-:W-:Y:S01]  /*b9f0*/  BPT.TRAP 0x1 ;  /* 0x000000040000795c */ /* 0x000fe20000300000 */
.L_x_10470:
[----:B------:R-:W-:Y:S02]  /*ba00*/  IMAD R152, R200, 0x300, R214 ;  /* 0x00000300c8987824 */ /* 0x000fe400078e02d6 */
[----:B------:R-:W-:Y:S01]  /*ba10*/  IMAD.MOV.U32 R153, RZ, RZ, 0x40000040 ;  /* 0x40000040ff997424 */ /* 0x000fe200078e00ff */
[----:B-1----:R-:W-:Y:S06]  /*ba20*/  @P3 BRA `(.L_x_10471) ;  /* 0x0000000000083947 */ /* 0x002fec0003800000 */
[----:B------:R-:W1:Y:S02]  /*ba30*/  SYNCS.PHASECHK.TRANS64.TRYWAIT P3, [R3+URZ+0x32430], R10 ;  /* 0x0324300a030075a7 */ /* 0x000e64000806017f */
[----:B-1----:R-:W-:Y:S05]  /*ba40*/  @!P3 BRA `(.L_x_10472) ;  /* 0x00000118002cb947 */ /* 0x002fea0003800000 */
.L_x_10471:
[----:B------:R-:W-:Y:S05]  /*ba50*/  WARPSYNC.ALL ;  /* 0x0000000000007948 */ /* 0x000fea0003800000 */
[C---:B------:R-:W-:Y:S01]  /*ba60*/  R2UR UR6, R152.reuse ;  /* 0x00000000980672ca */ /* 0x040fe200000e0000 */
[----:B------:R-:W-:Y:S01]  /*ba70*/  VIADD R12, R152, 0x4 ;  /* 0x00000004980c7836 */ /* 0x000fe20000000000 */
[----:B------:R-:W-:Y:S01]  /*ba80*/  R2UR UR7, R153 ;  /* 0x00000000990772ca */ /* 0x000fe200000e0000 */
[----:B------:R-:W-:Y:S01]  /*ba90*/  IMAD.MOV.U32 R153, RZ, RZ, 0x40000040 ;  /* 0x40000040ff997424 */ /* 0x000fe200078e00ff */
[----:B------:R-:W-:Y:S01]  /*baa0*/  R2UR UR4, R4 ;  /* 0x00000000040472ca */ /* 0x000fe200000e0000 */
[----:B------:R-:W-:Y:S01]  /*bab0*/  IMAD.MOV.U32 R21, RZ, RZ, 0x40000040 ;  /* 0x40000040ff157424 */ /* 0x000fe200078e00ff */
[----:B------:R-:W-:Y:S01]  /*bac0*/  R2UR UR5, R5 ;  /* 0x00000000050572ca */ /* 0x000fe200000e0000 */
[----:B------:R-:W-:Y:S01]  /*bad0*/  IMAD.MOV.U32 R13, RZ, RZ, 0x40000040 ;  /* 0x40000040ff0d7424 */ /* 0x000fe200078e00ff */
[C---:B------:R-:W-:Y:S01]  /*bae0*/  IADD3 R20, R152.reuse, 0x2, RZ ;  /* 0x0000000298147810 */ /* 0x040fe20007ffe0ff */
[----:B------:R-:W-:Y:S01]  /*baf0*/  VIADD R152, R152, 0x6 ;  /* 0x0000000698987836 */ /* 0x000fe20000000000 */
[----:B------:R-:W-:-:S02]  /*bb00*/  R2UR UR19, R153 ;  /* 0x00000000991372ca */ /* 0x000fc400000e0000 */
        /* <DEDUP_REMOVED lines=25> */
.L_x_10473:
[----:B------:R2:W3:Y:S01]  /*bca0*/  SYNCS.PHASECHK.TRANS64.TRYWAIT P3, [R3+URZ+0x32450], R10 ;  /* 0x0324500a030075a7 */ /* 0x0004e2000806017f */
[----:B------:R-:W-:Y:S05]  /*bcb0*/  @!P0 BRA `(.L_x_10474) ;  /* 0x0000000000048947 */ /* 0x000fea0003800000 */
[----:B------:R-:W-:Y:S01]  /*bcc0*/  BPT.TRAP 0x1 ;  /* 0x000000040000795c */ /* 0x000fe20000300000 */
.L_x_10474:
[----:B------:R-:W-:Y:S04]  /*bcd0*/  BSSY B0, `(.L_x_10475) ;  /* 0x0000004000007945 */ /* 0x000fe80003800000 */
[----:B---3--:R-:W-:Y:S05]  /*bce0*/  @P3 BRA `(.L_x_10476) ;  /* 0x0000000000083947 */ /* 0x008fea0003800000 */
[----:B------:R-:W3:Y:S02]  /*bcf0*/  SYNCS.PHASECHK.TRANS64.TRYWAIT P3, [R3+URZ+0x32450], R10 ;  /* 0x0324500a030075a7 */ /* 0x000ee4000806017f */
[----:B---3--:R-:W-:Y:S05]  /*bd00*/  @!P3 BRA `(.L_x_10477) ;  /* 0x000001140090b947 */ /* 0x008fea0003800000 */
.L_x_10476:
[----:B------:R-:W-:Y:S05]  /*bd10*/  BSYNC B0 ;  /* 0x0000000000007941 */ /* 0x000fea0003800000 */
.L_x_10475:
[----:B------:R-:W-:Y:S05]  /*bd20*/  WARPSYNC.ALL ;  /* 0x0000000000007948 */ /* 0x000fea0003800000 */
[----:B------:R-:W4:Y:S04]  /*bd30*/  LDL R12, [R1+0x58] ;  /* 0x00005800010c7983 */ /* 0x000f280000100800 */
[----:B------:R-:W4:Y:S04]  /*bd40*/  LDL.64 R210, [R1+0x50] ;  /* 0x0000500001d27983 */ /* 0x000f280000100a00 */
[----:B------:R-:W4:Y:S04]  /*bd50*/  LDL.64 R20, [R1+0x48] ;  /* 0x0000480001147983 */ /* 0x000f280000100a00 */
[----:B------:R0:W-:Y:S04]  /*bd60*/  STL.64 [R1+0xa8], R4 ;  /* 0x0000a80401007387 */ /* 0x0001e80000100a00 */
[----:B0-----:R-:W4:Y:S01]  /*bd70*/  LDL.64 R4, [R1+0x40] ;  /* 0x0000400001047983 */ /* 0x001f220000100a00 */
[----:B-123--:R-:W-:-:S02]  /*bd80*/  IMAD.MOV.U32 R10, RZ, RZ, 0xc00 ;  /* 0x00000c00ff0a7424 */ /* 0x00efc400078e00ff */
[----:B------:R-:W-:-:S05]  /*bd90*/  IMAD.MOV.U32 R11, RZ, RZ, 0x40000040 ;  /* 0x40000040ff0b7424 */ /* 0x000fca00078e00ff */
[----:B------:R-:W-:Y:S01]  /*bda0*/  R2UR UR7, R11 ;  /* 0x000000000b0772ca */ /* 0x000fe200000e0000 */
[----:B------:R-:W-:Y:S01]  /*bdb0*/  WARPGROUP.ARRIVE ;  /* 0x00000000000079c5 */ /* 0x000fe20000000000 */
[----:B------:R-:W-:Y:S01]  /*bdc0*/  IMAD.MOV.U32 R13, RZ, RZ, 0x40000040 ;  /* 0x40000040ff0d7424 */ /* 0x000fe200078e00ff */
[----:B----4-:R-:W-:Y:S02]  /*bdd0*/  R2UR UR4, R12 ;  /* 0x000000000c0472ca */ /* 0x010fe400000e0000 */
[----:B------:R-:W-:-:S11]  /*bde0*/  R2UR UR5, R211 ;  /* 0x00000000d30572ca */ /* 0x000fd600000e0000 */
[----:B------:R-:W-:Y:S01]  /*bdf0*/  IMAD R10, R200, R10, UR4 ;  /* 0x00000004c80a7e24 */ /* 0x000fe2000f8e020a */
[----:B------:R-:W-:Y:S02]  /*be00*/  R2UR UR4, R210 ;  /* 0x00000000d20472ca */ /* 0x000fe400000e0000 */
[----:B------:R-:W2:Y:S02]  /*be10*/  LDL.64 R210, [R1+0x38] ;  /* 0x0000380001d27983 */ /* 0x000ea40000100a00 */
[----:B------:R-:W-:-:S13]  /*be20*/  R2UR UR6, R10 ;  /* 0x000000000a0672ca */ /* 0x000fda00000e0000 */
[----:B------:R-:W-:Y:S01]  /*be30*/  HGMMA.64x96x16.F32 R152, gdesc[UR4], R152, gsb0 ;  /* 0x01600000049879f0 */ /* 0x000fe20008000898 */
[----:B------:R-:W-:Y:S02]  /*be40*/  R2UR UR4, R20 ;  /* 0x00000000140472ca */ /* 0x000fe400000e0000 */
[----:B------:R-:W-:Y:S02]  /*be50*/  R2UR UR5, R21 ;  /* 0x00000000150572ca */ /* 0x000fe400000e0000 */
[----:B------:R-:W3:Y:S01]  /*be60*/  LDL.64 R20, [R1+0x30] ;  /* 0x0000300001147983 */ /* 0x000ee20000100a00 */
[----:B------:R-:W-:Y:S01]  /*be70*/  VIADD R12, R10, 0x2 ;  /* 0x000000020a0c7836 */ /* 0x000fe20000000000 */
[----:B------:R-:W-:-:S04]  /*be80*/  R2UR UR7, R13 ;  /* 0x000000000d0772ca */ /* 0x000fc800000e0000 */
[----:B------:R-:W-:Y:S01]  /*be90*/  R2UR UR6, R12 ;  /* 0x000000000c0672ca */ /* 0x000fe200000e0000 */
[----:B------:R-:W-:Y:S02]  /*bea0*/  VIADD R12, R10, 0x4 ;  /* 0x000000040a0c7836 */ /* 0x000fe40000000000 */
[----:B------:R-:W-:Y:S01]  /*beb0*/  IMAD.MOV.U32 R13, RZ, RZ, 0x40000040 ;  /* 0x40000040ff0d7424 */ /* 0x000fe200078e00ff */
[----:B------:R-:W-:Y:S02]  /*bec0*/  WARPGROUP.DEPBAR.LE gsb0, 0x0 ;  /* 0x00008000000079c5 */ /* 0x000fe40000010000 */
[----:B------:R-:W-:-:S07]  /*bed0*/  WARPGROUP.ARRIVE ;  /* 0x00000000000079c5 */ /* 0x000fce0000000000 */
[----:B------:R-:W-:Y:S01]  /*bee0*/  HGMMA.64x96x16.F32 R152, gdesc[UR4], R152, gsb0 ;  /* 0x01600000049879f0 */ /* 0x000fe20008000898 */
[----:B------:R-:W-:Y:S02]  /*bef0*/  R2UR UR4, R4 ;  /* 0x00000000040472ca */ /* 0x000fe400000e0000 */
[----:B------:R-:W-:Y:S02]  /*bf00*/  R2UR UR5, R5 ;  /* 0x00000000050572ca */ /* 0x000fe400000e0000 */
[----:B------:R-:W4:Y:S01]  /*bf10*/  LDL.64 R4, [R1+0x28] ;  /* 0x0000280001047983 */ /* 0x000f220000100a00 */
[----:B------:R-:W-:Y:S02]  /*bf20*/  R2UR UR6, R12 ;  /* 0x000000000c0672ca */ /* 0x000fe400000e0000 */
[----:B------:R-:W-:Y:S01]  /*bf30*/  R2UR UR7, R13 ;  /* 0x000000000d0772ca */ /* 0x000fe200000e0000 */
[----:B------:R-:W-:Y:S02]  /*bf40*/  VIADD R12, R10, 0x6 ;  /* 0x000000060a0c7836 */ /* 0x000fe40000000000 */
[----:B------:R-:W-:Y:S01]  /*bf50*/  IMAD.MOV.U32 R13, RZ, RZ, 0x40000040 ;  /* 0x40000040ff0d7424 */ /* 0x000fe200078e00ff */
[----:B------:R-:W-:-:S02]  /*bf60*/  WARPGROUP.DEPBAR.LE gsb0, 0x0 ;  /* 0x00008000000079c5 */ /* 0x000fc40000010000 */
[----:B------:R-:W-:-:S07]  /*bf70*/  WARPGROUP.ARRIVE ;  /* 0x00000000000079c5 */ /* 0x000fce0000000000 */
[----:B------:R-:W-:Y:S01]  /*bf80*/  HGMMA.64x96x16.F32 R152, gdesc[UR4], R152, gsb0 ;  /* 0x01600000049879f0 */ /* 0x000fe20008000898 */
[----:B------:R-:W-:Y:S02]  /*bf90*/  R2UR UR6, R12 ;  /* 0x000000000c0672ca */ /* 0x000fe400000e0000 */
[----:B------:R-:W-:Y:S02]  /*bfa0*/  R2UR UR7, R13 ;  /* 0x000000000d0772ca */ /* 0x000fe400000e0000 */
[----:B--2---:R-:W-:Y:S02]  /*bfb0*/  R2UR UR4, R210 ;  /* 0x00000000d20472ca */ /* 0x004fe400000e0000 */
[----:B------:R-:W-:Y:S02]  /*bfc0*/  R2UR UR5, R211 ;  /* 0x00000000d30572ca */ /* 0x000fe400000e0000 */
[----:B------:R-:W2:Y:S01]  /*bfd0*/  LDL.64 R210, [R1+0x20] ;  /* 0x0000200001d27983 */ /* 0x000ea20000100a00 */
[----:B------:R-:W-:-:S02]  /*bfe0*/  WARPGROUP.DEPBAR.LE gsb0, 0x0 ;  /* 0x00008000000079c5 */ /* 0x000fc40000010000 */
[----:B------:R-:W-:-:S08]  /*bff0*/  WARPGROUP.ARRIVE ;  /* 0x00000000000079c5 */ /* 0x000fd00000000000 */
[----:B------:R-:W-:Y:S01]  /*c000*/  HGMMA.64x96x16.F32 R152, gdesc[UR4], R152, gsb0 ;  /* 0x01600000049879f0 */ /* 0x000fe20008000898 */
[----:B---3--:R-:W-:Y:S02]  /*c010*/  R2UR UR4, R20 ;  /* 0x00000000140472ca */ /* 0x008fe400000e0000 */
[----:B------:R-:W-:Y:S02]  /*c020*/  R2UR UR5, R21 ;  /* 0x00000000150572ca */ /* 0x000fe400000e0000 */
[----:B------:R-:W3:Y:S01]  /*c030*/  LDL.64 R20, [R1+0x18] ;  /* 0x0000180001147983 */ /* 0x000ee20000100a00 */
[----:B------:R-:W-:Y:S02]  /*c040*/  VIADD R12, R10, 0x300 ;  /* 0x000003000a0c7836 */ /* 0x000fe40000000000 */
[----:B------:R-:W-:-:S03]  /*c050*/  IMAD.MOV.U32 R13, RZ, RZ, 0x40000040 ;  /* 0x40000040ff0d7424 */ /* 0x000fc600078e00ff */
[----:B------:R-:W-:Y:S02]  /*c060*/  R2UR UR6, R12 ;  /* 0x000000000c0672ca */ /* 0x000fe400000e0000 */
[----:B------:R-:W-:Y:S01]  /*c070*/  R2UR UR7, R13 ;  /* 0x000000000d0772ca */ /* 0x000fe200000e0000 */
[----:B------:R-:W-:Y:S01]  /*c080*/  VIADD R12, R10, 0x302 ;  /* 0x000003020a0c7836 */ /* 0x000fe20000000000 */
[----:B------:R-:W-:Y:S02]  /*c090*/  WARPGROUP.DEPBAR.LE gsb0, 0x0 ;  /* 0x00008000000079c5 */ /* 0x000fe40000010000 */
[----:B------:R-:W-:-:S09]  /*c0a0*/  WARPGROUP.ARRIVE ;  /* 0x00000000000079c5 */ /* 0x000fd20000000000 */
[----:B------:R-:W-:Y:S01]  /*c0b0*/  HGMMA.64x96x16.F32 R152, gdesc[UR4], R152, gsb0 ;  /* 0x01600000049879f0 */ /* 0x000fe20008000898 */
[----:B------:R-:W-:Y:S01]  /*c0c0*/  IMAD.MOV.U32 R13, RZ, RZ, 0x40000040 ;  /* 0x40000040ff0d7424 */ /* 0x000fe200078e00ff */
[----:B----4-:R-:W-:Y:S02]  /*c0d0*/  R2UR UR4, R4 ;  /* 0x00000000040472ca */ /* 0x010fe400000e0000 */
[----:B------:R-:W-:Y:S02]  /*c0e0*/  R2UR UR5, R5 ;  /* 0x00000000050572ca */ /* 0x000fe400000e0000 */
[----:B------:R-:W4:Y:S01]  /*c0f0*/  LDL.64 R4, [R1+0x10] ;  /* 0x0000100001047983 */ /* 0x000f220000100a00 */
[----:B------:R-:W-:Y:S02]  /*c100*/  R2UR UR6, R12 ;  /* 0x000000000c0672ca */ /* 0x000fe400000e0000 */
[----:B------:R-:W-:Y:S01]  /*c110*/  R2UR UR7, R13 ;  /* 0x000000000d0772ca */ /* 0x000fe200000e0000 */
[----:B------:R-:W-:-:S02]  /*c120*/  VIADD R12, R10, 0x304 ;  /* 0x000003040a0c7836 */ /* 0x000fc40000000000 */
[----:B------:R-:W-:Y:S01]  /*c130*/  IMAD.MOV.U32 R13, RZ, RZ, 0x40000040 ;  /* 0x40000040ff0d7424 */ /* 0x000fe200078e00ff */
[----:B------:R-:W-:Y:S02]  /*c140*/  WARPGROUP.DEPBAR.LE gsb0, 0x0 ;  /* 0x00008000000079c5 */ /* 0x000fe40000010000 */
        /* <DEDUP_REMOVED lines=10> */
[----:B------:R-:W-:Y:S01]  /*c1f0*/  VIADD R12, R10, 0x306 ;  /* 0x000003060a0c7836 */ /* 0x000fe20000000000 */
[----:B---3--:R-:W-:Y:S01]  /*c200*/  R2UR UR4, R20 ;  /* 0x00000000140472ca */ /* 0x008fe200000e0000 */
[----:B------:R-:W-:Y:S01]  /*c210*/  IMAD.MOV.U32 R13, RZ, RZ, 0x40000040 ;  /* 0x40000040ff0d7424 */ /* 0x000fe200078e00ff */
[----:B------:R-:W-:Y:S02]  /*c220*/  R2UR UR5, R21 ;  /* 0x00000000150572ca */ /* 0x000fe400000e0000 */
[----:B------:R-:W3:Y:S01]  /*c230*/  LDL.64 R20, [R1] ;  /* 0x0000000001147983 */ /* 0x000ee20000100a00 */
        /* <DEDUP_REMOVED lines=9> */
[----:B----4-:R-:W-:Y:S02]  /*c2d0*/  R2UR UR4, R4 ;  /* 0x00000000040472ca */ /* 0x010fe400000e0000 */
[----:B------:R-:W-:Y:S01]  /*c2e0*/  R2UR UR5, R5 ;  /* 0x00000000050572ca */ /* 0x000fe200000e0000 */
[----:B------:R-:W-:Y:S01]  /*c2f0*/  VIADD R12, R10, 0x602 ;  /* 0x000006020a0c7836 */ /* 0x000fe20000000000 */
[----:B------:R-:W-:Y:S01]  /*c300*/  UMOV UR38, UR43 ;  /* 0x0000002b00267c82 */ /* 0x000fe20008000000 */
[----:B------:R-:W-:Y:S01]  /*c310*/  IMAD.MOV.U32 R13, RZ, RZ, 0x40000040 ;  /* 0x40000040ff0d7424 */ /* 0x000fe200078e00ff */
[----:B------:R0:W5:Y:S01]  /*c320*/  LDL.LU.64 R4, [R1+0xa8] ;  /* 0x0000a80001047983 */ /* 0x0001620000300a00 */
[----:B------:R-:W-:-:S02]  /*c330*/  WARPGROUP.DEPBAR.LE gsb0, 0x0 ;  /* 0x00008000000079c5 */ /* 0x000fc40000010000 */
[----:B------:R-:W-:-:S06]  /*c340*/  WARPGROUP.ARRIVE ;  /* 0x00000000000079c5 */ /* 0x000fcc0000000000 */
[----:B------:R-:W-:Y:S01]  /*c350*/  HGMMA.64x96x16.F32 R152, gdesc[UR4], R152, gsb0 ;  /* 0x01600000049879f0 */ /* 0x000fe20008000898 */
[----:B------:R-:W-:Y:S02]  /*c360*/  R2UR UR6, R12 ;  /* 0x000000000c0672ca */ /* 0x000fe400000e0000 */
[----:B------:R-:W-:Y:S02]  /*c370*/  R2UR UR7, R13 ;  /* 0x000000000d0772ca */ /* 0x000fe400000e0000 */
[----:B--2---:R-:W-:Y:S02]  /*c380*/  R2UR UR4, R210 ;  /* 0x00000000d20472ca */ /* 0x004fe400000e0000 */
[----:B------:R-:W-:Y:S01]  /*c390*/  R2UR UR5, R211 ;  /* 0x00000000d30572ca */ /* 0x000fe200000e0000 */
[----:B------:R-:W-:Y:S02]  /*c3a0*/  WARPGROUP.DEPBAR.LE gsb0, 0x0 ;  /* 0x00008000000079c5 */ /* 0x000fe40000010000 */
[----:B------:R-:W-:-:S10]  /*c3b0*/  WARPGROUP.ARRIVE ;  /* 0x00000000000079c5 */ /* 0x000fd40000000000 */
[----:B------:R-:W-:Y:S01]  /*c3c0*/  HGMMA.64x96x16.F32 R152, gdesc[UR4], R152, gsb0 ;  /* 0x01600000049879f0 */ /* 0x000fe20008000898 */
[----:B------:R-:W-:Y:S02]  /*c3d0*/  VIADD R12, R10, 0x604 ;  /* 0x000006040a0c7836 */ /* 0x000fe40000000000 */
[----:B------:R-:W-:Y:S01]  /*c3e0*/  IMAD.MOV.U32 R13, RZ, RZ, 0x40000040 ;  /* 0x40000040ff0d7424 */ /* 0x000fe200078e00ff */
[----:B---3--:R-:W-:Y:S02]  /*c3f0*/  R2UR UR4, R20 ;  /* 0x00000000140472ca */ /* 0x008fe400000e0000 */
[----:B------:R-:W-:Y:S02]  /*c400*/  R2UR UR6, R12 ;  /* 0x000000000c0672ca */ /* 0x000fe400000e0000 */
        /* <DEDUP_REMOVED lines=8> */
[----:B------:R-:W-:Y:S01]  /*c490*/  R2UR UR7, R13 ;  /* 0x000000000d0772ca */ /* 0x000fe200000e0000 */
[----:B------:R-:W-:Y:S01]  /*c4a0*/  UMOV UR4, UR52 ;  /* 0x0000003400047c82 */ /* 0x000fe20008000000 */
[----:B------:R-:W-:Y:S01]  /*c4b0*/  UMOV UR5, UR53 ;  /* 0x0000003500057c82 */ /* 0x000fe20008000000 */
[----:B------:R-:W-:Y:S02]  /*c4c0*/  VIADD R12, R10, 0x900 ;  /* 0x000009000a0c7836 */ /* 0x000fe40000000000 */
[----:B------:R-:W-:Y:S01]  /*c4d0*/  IMAD.MOV.U32 R13, RZ, RZ, 0x40000040 ;  /* 0x40000040ff0d7424 */ /* 0x000fe200078e00ff */
[----:B------:R-:W-:Y:S02]  /*c4e0*/  WARPGROUP.DEPBAR.LE gsb0, 0x0 ;  /* 0x00008000000079c5 */ /* 0x000fe40000010000 */
[----:B------:R-:W-:-:S06]  /*c4f0*/  WARPGROUP.ARRIVE ;  /* 0x00000000000079c5 */ /* 0x000fcc0000000000 */
        /* <DEDUP_REMOVED lines=32> */
[----:B------:R-:W-:Y:S02]  /*c700*/  WARPGROUP.DEPBAR.LE gsb0, 0x0 ;  /* 0x00008000000079c5 */ /* 0x000fe40000010000 */
[----:B------:R-:W-:-:S08]  /*c710*/  WARPGROUP.ARRIVE ;  /* 0x00000000000079c5 */ /* 0x000fd00000000000 */
[----:B------:R-:W-:Y:S03]  /*c720*/  HGMMA.64x96x16.F32 R152, gdesc[UR4], R152, gsb0 ;  /* 0x01600000049879f0 */ /* 0x000fe60008000898 */
[----:B------:R-:W-:Y:S02]  /*c730*/  WARPGROUP.DEPBAR.LE gsb0, 0x0 ;  /* 0x00008000000079c5 */ /* 0x000fe40000010000 */
[----:B------:R-:W-:Y:S01]  /*c740*/  FMUL.FTZ R10, R152, UR39 ;  /* 0x00000027980a7c20 */ /* 0x000fe20008410000 */
[----:B------:R-:W-:Y:S01]  /*c750*/  FMUL.FTZ R11, R153, UR39 ;  /* 0x00000027990b7c20 */ /* 0x000fe20008410000 */
[----:B------:R-:W-:-:S04]  /*c760*/  FMUL.FTZ R12, R156, UR39 ;  /* 0x000000279c0c7c20 */ /* 0x000fc80008410000 */
[----:B------:R-:W1:Y:S01]  /*c770*/  MUFU.TANH R10, R10 ;  /* 0x0000000a000a7308 */ /* 0x000e620000002400 */
[----:B------:R-:W-:Y:S01]  /*c780*/  FMUL.FTZ R20, R157, UR39 ;  /* 0x000000279d147c20 */ /* 0x000fe20008410000 */
[----:B------:R-:W-:-:S06]  /*c790*/  FMUL.FTZ R21, R160, UR39 ;  /* 0x00000027a0157c20 */ /* 0x000fcc0008410000 */
[----:B------:R-:W2:Y:S01]  /*c7a0*/  MUFU.TANH R11, R11 ;  /* 0x0000000b000b7308 */ /* 0x000ea20000002400 */
[----:B------:R-:W-:-:S07]  /*c7b0*/  FMUL.FTZ R152, R161, UR39 ;  /* 0x00000027a1987c20 */ /* 0x000fce0008410000 */
[----:B------:R-:W3:Y:S01]  /*c7c0*/  MUFU.TANH R12, R12 ;  /* 0x0000000c000c7308 */ /* 0x000ee20000002400 */
[----:B-1----:R-:W-:Y:S01]  /*c7d0*/  FMNMX.FTZ R13, R10, R9, !PT ;  /* 0x000000090a0d7209 */ /* 0x002fe20007810000 */
[----:B------:R-:W-:-:S06]  /*c7e0*/  FMUL.FTZ R153, R164, UR39 ;  /* 0x00000027a4997c20 */ /* 0x000fcc0008410000 */
[----:B------:R-:W1:Y:S01]  /*c7f0*/  MUFU.TANH R20, R20 ;  /* 0x0000001400147308 */ /* 0x000e620000002400 */
[----:B--2---:R-:W-:Y:S01]  /*c800*/  FMNMX.FTZ R13, R11, R13, !PT ;  /* 0x0000000d0b0d7209 */ /* 0x004fe20007810000 */
[----:B------:R-:W-:-:S06]  /*c810*/  FMUL.FTZ R156, R165, UR39 ;  /* 0x00000027a59c7c20 */ /* 0x000fcc0008410000 */
[----:B------:R-:W2:Y:S01]  /*c820*/  MUFU.TANH R21, R21 ;  /* 0x0000001500157308 */ /* 0x000ea20000002400 */
[----:B---3--:R-:W-:Y:S01]  /*c830*/  FMNMX.FTZ R13, R12, R13, !PT ;  /* 0x0000000d0c0d7209 */ /* 0x008fe20007810000 */
[----:B------:R-:W-:-:S06]  /*c840*/  FMUL.FTZ R157, R168, UR39 ;  /* 0x00000027a89d7c20 */ /* 0x000fcc0008410000 */
        /* <DEDUP_REMOVED lines=52> */
[----:B-1----:R-:W-:-:S04]  /*cb90*/  FMNMX.FTZ R13, R184, R13, !PT ;  /* 0x0000000db80d7209 */ /* 0x002fc80007810000 */
[----:B--2---:R-:W-:-:S04]  /*cba0*/  FMNMX.FTZ R13, R185, R13, !PT ;  /* 0x0000000db90d7209 */ /* 0x004fc80007810000 */
[----:B---3--:R-:W-:-:S05]  /*cbb0*/  FMNMX.FTZ R13, R188, R13, !PT ;  /* 0x0000000dbc0d7209 */ /* 0x008fca0007810000 */
[----:B------:R-:W1:Y:S01]  /*cbc0*/  SHFL.BFLY PT, R189, R13, 0x2, 0x1f ;  /* 0x0c401f000dbd7f89 */ /* 0x000e6200000e0000 */
[----:B------:R-:W-:Y:S01]  /*cbd0*/  FMUL.FTZ R212, R154, UR39 ;  /* 0x000000279ad47c20 */ /* 0x000fe20008410000 */
[----:B-1----:R-:W-:-:S05]  /*cbe0*/  FMNMX.FTZ R13, R13, R189, !PT ;  /* 0x000000bd0d0d7209 */ /* 0x002fca0007810000 */
[----:B------:R-:W1:Y:S01]  /*cbf0*/  SHFL.BFLY PT, R154, R13, 0x1, 0x1f ;  /* 0x0c201f000d9a7f89 */ /* 0x000e6200000e0000 */
[----:B------:R-:W-:Y:S01]  /*cc00*/  FMUL.FTZ R197, R162, UR39 ;  /* 0x00000027a2c57c20 */ /* 0x000fe20008410000 */
[----:B------:R-:W-:Y:S01]  /*cc10*/  FMUL.FTZ R210, R158, UR39 ;  /* 0x000000279ed27c20 */ /* 0x000fe20008410000 */
[----:B------:R-:W-:Y:S01]  /*cc20*/  FMUL.FTZ R211, R155, UR39 ;  /* 0x000000279bd37c20 */ /* 0x000fe20008410000 */
[----:B-1----:R-:W-:-:S05]  /*cc30*/  FMNMX.FTZ R13, R13, R154, !PT ;  /* 0x0000009a0d0d7209 */ /* 0x002fca0007810000 */
[C---:B------:R-:W-:Y:S01]  /*cc40*/  FADD.FTZ R162, -R13.reuse, R9 ;  /* 0x000000090da27221 */ /* 0x040fe20000010100 */
[----:B------:R-:W-:-:S03]  /*cc50*/  FMUL.FTZ R9, R13, UR38 ;  /* 0x000000260d097c20 */ /* 0x000fc60008410000 */
[----:B------:R-:W-:Y:S01]  /*cc60*/  FMUL.FTZ R162, R162, UR38 ;  /* 0x00000026a2a27c20 */ /* 0x000fe20008410000 */
[--C-:B------:R-:W-:Y:S01]  /*cc70*/  FFMA.FTZ R154, R10, UR38, -R9.reuse ;  /* 0x000000260a9a7c23 */ /* 0x100fe20008010809 */
[--C-:B------:R-:W-:Y:S01]  /*cc80*/  FFMA.FTZ R158, R11, UR38, -R9.reuse ;  /* 0x000000260b9e7c23 */ /* 0x100fe20008010809 */
[--C-:B------:R-:W-:Y:S01]  /*cc90*/  FFMA.FTZ R11, R152, UR38, -R9.reuse ;  /* 0x00000026980b7c23 */ /* 0x100fe20008010809 */
[--C-:B------:R-:W-:Y:S01]  /*cca0*/  FFMA.FTZ R10, R157, UR38, -R9.reuse ;  /* 0x000000269d0a7c23 */ /* 0x100fe20008010809 */
[----:B------:R-:W-:Y:S01]  /*ccb0*/  MUFU.EX2 R152, R154 ;  /* 0x0000009a00987308 */ /* 0x000fe20000000800 */
[--C-:B------:R-:W-:Y:S01]  /*ccc0*/  FFMA.FTZ R155, R12, UR38, -R9.reuse ;  /* 0x000000260c9b7c23 */ /* 0x100fe20008010809 */
[----:B------:R-:W-:-:S06]  /*ccd0*/  FFMA.FTZ R20, R20, UR38, -R9 ;  /* 0x0000002614147c23 */ /* 0x000fcc0008010809 */
[----:B------:R-:W1:Y:S08]  /*cce0*/  MUFU.EX2 R157, R162 ;  /* 0x000000a2009d7308 */ /* 0x000e700000000800 */
[----:B------:R-:W2:Y:S08]  /*ccf0*/  MUFU.EX2 R158, R158 ;  /* 0x0000009e009e7308 */ /* 0x000eb00000000800 */
[----:B------:R-:W3:Y:S01]  /*cd00*/  MUFU.EX2 R155, R155 ;  /* 0x0000009b009b7308 */ /* 0x000ee20000000800 */
[----:B-1----:R-:W-:-:S07]  /*cd10*/  FFMA.FTZ R154, R157, R7, R152 ;  /* 0x000000079d9a7223 */ /* 0x002fce0000010098 */
[----:B------:R-:W1:Y:S01]  /*cd20*/  MUFU.EX2 R20, R20 ;  /* 0x0000001400147308 */ /* 0x000e620000000800 */
[----:B------:R-:W-:-:S07]  /*cd30*/  FMUL.FTZ R205, R159, UR39 ;  /* 0x000000279fcd7c20 */ /* 0x000fce0008410000 */
[----:B------:R-:W4:Y:S01]  /*cd40*/  MUFU.TANH R212, R212 ;  /* 0x000000d400d47308 */ /* 0x000f220000002400 */
[----:B--2---:R-:W-:-:S07]  /*cd50*/  FADD.FTZ R154, R158, R154 ;  /* 0x0000009a9e9a7221 */ /* 0x004fce0000010000 */
[----:B------:R-:W2:Y:S01]  /*cd60*/  MUFU.TANH R211, R211 ;  /* 0x000000d300d37308 */ /* 0x000ea20000002400 */
[----:B---3--:R-:W-:Y:S01]  /*cd70*/  FADD.FTZ R154, R155, R154 ;  /* 0x0000009a9b9a7221 */ /* 0x008fe20000010000 */
[----:B------:R-:W-:-:S06]  /*cd80*/  FMUL.FTZ R193, R163, UR39 ;  /* 0x00000027a3c17c20 */ /* 0x000fcc0008410000 */
[----:B------:R-:W3:Y:S01]  /*cd90*/  MUFU.TANH R210, R210 ;  /* 0x000000d200d27308 */ /* 0x000ee20000002400 */
[----:B------:R-:W-:Y:S01]  /*cda0*/  F2FP.F16.F32.PACK_AB R152, R158, R152 ;  /* 0x000000989e98723e */ /* 0x000fe200000000ff */
[C---:B-1----:R-:W-:Y:S01]  /*cdb0*/  FADD.FTZ R158, R20.reuse, R154 ;  /* 0x0000009a149e7221 */ /* 0x042fe20000010000 */
[----:B------:R-:W-:-:S05]  /*cdc0*/  F2FP.F16.F32.PACK_AB R154, R20, R155 ;  /* 0x0000009b149a723e */ /* 0x000fca00000000ff */
[----:B------:R-:W1:Y:S01]  /*cdd0*/  MUFU.TANH R205, R205 ;  /* 0x000000cd00cd7308 */ /* 0x000e620000002400 */
[----:B----4-:R-:W-:Y:S01]  /*cde0*/  FMNMX.FTZ R20, R212, R8, !PT ;  /* 0x00000008d4147209 */ /* 0x010fe20007810000 */
[----:B------:R-:W-:-:S06]  /*cdf0*/  FMUL.FTZ R192, R166, UR39 ;  /* 0x00000027a6c07c20 */ /* 0x000fcc0008410000 */
[----:B------:R-:W4:Y:S01]  /*ce00*/  MUFU.TANH R197, R197 ;  /* 0x000000c500c57308 */ /* 0x000f220000002400 */
[----:B--2---:R-:W-:Y:S01]  /*ce10*/  FMNMX.FTZ R20, R211, R20, !PT ;  /* 0x00000014d3147209 */ /* 0x004fe20007810000 */
[----:B------:R-:W-:-:S06]  /*ce20*/  FMUL.FTZ R159, R167, UR39 ;  /* 0x00000027a79f7c20 */ /* 0x000fcc0008410000 */
[----:B------:R-:W2:Y:S01]  /*ce30*/  MUFU.TANH R193, R193 ;  /* 0x000000c100c17308 */ /* 0x000ea20000002400 */
[----:B---3--:R-:W-:Y:S01]  /*ce40*/  FMNMX.FTZ R20, R210, R20, !PT ;  /* 0x00000014d2147209 */ /* 0x008fe20007810000 */
[----:B------:R-:W-:-:S06]  /*ce50*/  FMUL.FTZ R163, R170, UR39 ;  /* 0x00000027aaa37c20 */ /* 0x000fcc0008410000 */
[----:B------:R-:W3:Y:S01]  /*ce60*/  MUFU.TANH R192, R192 ;  /* 0x000000c000c07308 */ /* 0x000ee20000002400 */
[----:B-1----:R-:W-:Y:S01]  /*ce70*/  FMNMX.FTZ R20, R205, R20, !PT ;  /* 0x00000014cd147209 */ /* 0x002fe20007810000 */
[----:B------:R-:W-:Y:S01]  /*ce80*/  FMUL.FTZ R162, R171, UR39 ;  /* 0x00000027aba27c20 */ /* 0x000fe20008410000 */
[----:B------:R-:W-:-:S05]  /*ce90*/  FFMA.FTZ R12, R153, UR38, -R9 ;  /* 0x00000026990c7c23 */ /* 0x000fca0008010809 */
        /* <DEDUP_REMOVED lines=8> */
[----:B------:R-:W-:Y:S01]  /*cf20*/  FMUL.FTZ R167, R178, UR39 ;  /* 0x00000027b2a77c20 */ /* 0x000fe20008410000 */
[--C-:B------:R-:W-:Y:S01]  /*cf30*/  FFMA.FTZ R21, R21, UR38, -R9.reuse ;  /* 0x0000002615157c23 */ /* 0x100fe20008010809 */
[----:B------:R-:W-:-:S04]  /*cf40*/  FFMA.FTZ R156, R156, UR38, -R9 ;  /* 0x000000269c9c7c23 */ /* 0x000fc80008010809 */
[----:B------:R-:W3:Y:S01]  /*cf50*/  MUFU.TANH R153, R153 ;  /* 0x0000009900997308 */ /* 0x000ee20000002400 */
        /* <DEDUP_REMOVED lines=14> */
[----:B------:R-:W0:Y:S01]  /*d040*/  MUFU.TANH R7, R7 ;  /* 0x0000000700077308 */ /* 0x000e220000002400 */
[----:B------:R-:W-:Y:S01]  /*d050*/  FFMA.FTZ R9, R188, UR38, -R9 ;  /* 0x00000026bc097c23 */ /* 0x000fe20008010809 */
[----:B-1----:R-:W-:Y:S01]  /*d060*/  FMNMX.FTZ R20, R159, R20, !PT ;  /* 0x000000149f147209 */ /* 0x002fe20007810000 */
[----:B------:R-:W-:Y:S01]  /*d070*/  FMUL.FTZ R188, R179, UR39 ;  /* 0x00000027b3bc7c20 */ /* 0x000fe20008410000 */
[----:B------:R-:W-:-:S02]  /*d080*/  FMUL.FTZ R189, R182, UR39 ;  /* 0x00000027b6bd7c20 */ /* 0x000fc40008410000 */
[----:B----4-:R-:W-:Y:S02]  /*d090*/  FMNMX.FTZ R20, R163, R20, !PT ;  /* 0x00000014a3147209 */ /* 0x010fe40007810000 */
[----:B------:R-:W1:Y:S01]  /*d0a0*/  MUFU.TANH R167, R167 ;  /* 0x000000a700a77308 */ /* 0x000e620000002400 */
[----:B------:R-:W-:Y:S01]  /*d0b0*/  FMUL.FTZ R166, R183, UR39 ;  /* 0x00000027b7a67c20 */ /* 0x000fe20008410000 */
[----:B--2---:R-:W-:-:S06]  /*d0c0*/  FMNMX.FTZ R20, R162, R20, !PT ;  /* 0x00000014a2147209 */ /* 0x004fcc0007810000 */
[----:B------:R-:W2:Y:S01]  /*d0d0*/  MUFU.TANH R188, R188 ;  /* 0x000000bc00bc7308 */ /* 0x000ea20000002400 */
[----:B---3--:R-:W-:Y:S01]  /*d0e0*/  FMNMX.FTZ R20, R153, R20, !PT ;  /* 0x0000001499147209 */ /* 0x008fe20007810000 */
[----:B------:R-:W-:-:S06]  /*d0f0*/  FMUL.FTZ R170, R186, UR39 ;  /* 0x00000027baaa7c20 */ /* 0x000fcc0008410000 */
[----:B------:R-:W3:Y:S01]  /*d100*/  MUFU.TANH R189, R189 ;  /* 0x000000bd00bd7308 */ /* 0x000ee20000002400 */
        /* <DEDUP_REMOVED lines=21> */
[----:B---3--:R-:W-:-:S07]  /*d260*/  FMNMX.FTZ R20, R186, R20, !PT ;  /* 0x00000014ba147209 */ /* 0x008fce0007810000 */
[----:B------:R-:W3:Y:S01]  /*d270*/  MUFU.TANH R179, R179 ;  /* 0x000000b300b37308 */ /* 0x000ee20000002400 */
[----:B0-----:R-:W-:-:S07]  /*d280*/  FMNMX.FTZ R20, R187, R20, !PT ;  /* 0x00000014bb147209 */ /* 0x001fce0007810000 */
[----:B------:R-:W0:Y:S01]  /*d290*/  MUFU.TANH R182, R182 ;  /* 0x000000b600b67308 */ /* 0x000e220000002400 */
[----:B-1----:R-:W-:-:S04]  /*d2a0*/  FMNMX.FTZ R20, R174, R20, !PT ;  /* 0x00000014ae147209 */ /* 0x002fc80007810000 */
[----:B--2---:R-:W-:-:S04]  /*d2b0*/  FMNMX.FTZ R20, R175, R20, !PT ;  /* 0x00000014af147209 */ /* 0x004fc80007810000 */
[----:B---3--:R-:W-:-:S04]  /*d2c0*/  FMNMX.FTZ R20, R179, R20, !PT ;  /* 0x00000014b3147209 */ /* 0x008fc80007810000 */
[----:B0-----:R-:W-:-:S05]  /*d2d0*/  FMNMX.FTZ R20, R182, R20, !PT ;  /* 0x00000014b6147209 */ /* 0x001fca0007810000 */
[----:B------:R-:W0:Y:S02]  /*d2e0*/  SHFL.BFLY PT, R155, R20, 0x2, 0x1f ;  /* 0x0c401f00149b7f89 */ /* 0x000e2400000e0000 */
[----:B0-----:R-:W-:-:S05]  /*d2f0*/  FMNMX.FTZ R20, R20, R155, !PT ;  /* 0x0000009b14147209 */ /* 0x001fca0007810000 */
[----:B------:R-:W0:Y:S01]  /*d300*/  SHFL.BFLY PT, R155, R20, 0x1, 0x1f ;  /* 0x0c201f00149b7f89 */ /* 0x000e2200000e0000 */
[----:B------:R-:W1:Y:S01]  /*d310*/  S2R R198, SR_TID.X ;  /* 0x0000000000c67919 */ /* 0x000e620000002100 */
[----:B0-----:R-:W-:-:S05]  /*d320*/  FMNMX.FTZ R20, R20, R155, !PT ;  /* 0x0000009b14147209 */ /* 0x001fca0007810000 */
[C---:B------:R-:W-:Y:S01]  /*d330*/  FADD.FTZ R196, -R20.reuse, R8 ;  /* 0x0000000814c47221 */ /* 0x040fe20000010100 */
[----:B------:R-:W-:-:S03]  /*d340*/  FMUL.FTZ R195, R20, UR38 ;  /* 0x0000002614c37c20 */ /* 0x000fc60008410000 */
[----:B------:R-:W-:Y:S01]  /*d350*/  FMUL.FTZ R196, R196, UR38 ;  /* 0x00000026c4c47c20 */ /* 0x000fe20008410000 */
[--C-:B------:R-:W-:Y:S01]  /*d360*/  FFMA.FTZ R178, R212, UR38, -R195.reuse ;  /* 0x00000026d4b27c23 */ /* 0x100fe200080108c3 */
[--C-:B------:R-:W-:Y:S01]  /*d370*/  FFMA.FTZ R191, R153, UR38, -R195.reuse ;  /* 0x0000002699bf7c23 */ /* 0x100fe200080108c3 */
[--C-:B------:R-:W-:Y:S02]  /*d380*/  FFMA.FTZ R183, R211, UR38, -R195.reuse ;  /* 0x00000026d3b77c23 */ /* 0x100fe400080108c3 */
[----:B------:R-:W-:Y:S01]  /*d390*/  MUFU.EX2 R153, R178 ;  /* 0x000000b200997308 */ /* 0x000fe20000000800 */
[--C-:B------:R-:W-:Y:S01]  /*d3a0*/  FFMA.FTZ R190, R162, UR38, -R195.reuse ;  /* 0x00000026a2be7c23 */ /* 0x100fe200080108c3 */
[----:B------:R-:W-:-:S06]  /*d3b0*/  FFMA.FTZ R162, R7, UR38, -R195 ;  /* 0x0000002607a27c23 */ /* 0x000fcc00080108c3 */
[----:B------:R-:W0:Y:S08]  /*d3c0*/  MUFU.EX2 R196, R196 ;  /* 0x000000c400c47308 */ /* 0x000e300000000800 */
[----:B------:R0:W2:Y:S01]  /*d3d0*/  MUFU.EX2 R7, R183 ;  /* 0x000000b700077308 */ /* 0x0000a20000000800 */
[-C--:B------:R-:W-:Y:S01]  /*d3e0*/  FMUL.FTZ R24, R24, R157.reuse ;  /* 0x0000009d18187220 */ /* 0x080fe20000410000 */
[-C--:B------:R-:W-:Y:S01]  /*d3f0*/  FMUL.FTZ R25, R25, R157.reuse ;  /* 0x0000009d19197220 */ /* 0x080fe20000410000 */
[-C--:B------:R-:W-:Y:S01]  /*d400*/  FMUL.FTZ R28, R28, R157.reuse ;  /* 0x0000009d1c1c7220 */ /* 0x080fe20000410000 */
[----:B0-----:R-:W-:Y:S01]  /*d410*/  FFMA.FTZ R183, R196, R6, R153 ;  /* 0x00000006c4b77223 */ /* 0x001fe20000010099 */
[-C--:B------:R-:W-:Y:S01]  /*d420*/  FMUL.FTZ R29, R29, R157.reuse ;  /* 0x0000009d1d1d7220 */ /* 0x080fe20000410000 */
[-C--:B------:R-:W-:Y:S01]  /*d430*/  FMUL.FTZ R32, R32, R157.reuse ;  /* 0x0000009d20207220 */ /* 0x080fe20000410000 */
[-C--:B------:R-:W-:Y:S01]  /*d440*/  FMUL.FTZ R33, R33, R157.reuse ;  /* 0x0000009d21217220 */ /* 0x080fe20000410000 */
[-C--:B------:R-:W-:Y:S01]  /*d450*/  FMUL.FTZ R36, R36, R157.reuse ;  /* 0x0000009d24247220 */ /* 0x080fe20000410000 */
[-C--:B------:R-:W-:Y:S01]  /*d460*/  FMUL.FTZ R37, R37, R157.reuse ;  /* 0x0000009d25257220 */ /* 0x080fe20000410000 */
[----:B------:R-:W-:Y:S01]  /*d470*/  FMUL.FTZ R40, R40, R157 ;  /* 0x0000009d28287220 */ /* 0x000fe20000410000 */
[C---:B--2---:R-:W-:Y:S01]  /*d480*/  FADD.FTZ R183, R7.reuse, R183 ;  /* 0x000000b707b77221 */ /* 0x044fe20000010000 */
[----:B------:R-:W-:Y:S01]  /*d490*/  F2FP.F16.F32.PACK_AB R153, R7, R153 ;  /* 0x000000990799723e */ /* 0x000fe200000000ff */
[----:B------:R-:W-:-:S02]  /*d4a0*/  IMAD.MOV.U32 R7, RZ, RZ, 0x40000040 ;  /* 0x40000040ff077424 */ /* 0x000fc400078e00ff */
        /* <DEDUP_REMOVED lines=55> */
[----:B-1----:R-:W-:Y:S01]  /*d820*/  SHF.R.U32.HI R198, RZ, 0x7, R198 ;  /* 0x00000007ffc67819 */ /* 0x002fe200000116c6 */
[----:B------:R-:W-:Y:S01]  /*d830*/  FFMA.FTZ R155, R210, UR38, -R195 ;  /* 0x00000026d29b7c23 */ /* 0x000fe200080108c3 */
[----:B------:R-:W-:Y:S01]  /*d840*/  @!P1 VIADD R157, R3, 0x32440 ;  /* 0x00032440039d9836 */ /* 0x000fe20000000000 */
[----:B------:R-:W-:-:S02]  /*d850*/  R2UR UR7, R7 ;  /* 0x00000000070772ca */ /* 0x000fc400000e0000 */
[C---:B------:R-:W-:Y:S01]  /*d860*/  IADD3 R178, -R198.reuse, 0xb, RZ ;  /* 0x0000000bc6b27810 */ /* 0x040fe20007ffe1ff */
[----:B------:R0:W-:Y:S01]  /*d870*/  MUFU.EX2 R7, R155 ;  /* 0x0000009b00077308 */ /* 0x0001e20000000800 */
[----:B------:R-:W-:Y:S01]  /*d880*/  @!P1 PRMT R157, RZ, 0x654, R157 ;  /* 0x00000654ff9d9816 */ /* 0x000fe2000000009d */
[----:B------:R-:W-:Y:S02]  /*d890*/  FFMA.FTZ R8, R205, UR38, -R195 ;  /* 0x00000026cd087c23 */ /* 0x000fe400080108c3 */
[----:B------:R1:W-:Y:S06]  /*d8a0*/  BAR.ARV R178, 0x100 ;  /* 0x000400b20000751d */ /* 0x0003ec0000002000 */
[----:B0-----:R-:W-:Y:S01]  /*d8b0*/  VIADD R155, R198, 0x8 ;  /* 0x00000008c69b7836 */ /* 0x001fe20000000000 */
[----:B------:R0:W-:Y:S01]  /*d8c0*/  @!P1 SYNCS.ARRIVE.TRANS64.RED.A1T0 RZ, [R157+URZ], RZ ;  /* 0x000000ff9dff99a7 */ /* 0x0001e2000810043f */
[----:B------:R-:W2:Y:S03]  /*d8d0*/  MUFU.EX2 R8, R8 ;  /* 0x0000000800087308 */ /* 0x000ea60000000800 */
[----:B------:R2:W-:Y:S01]  /*d8e0*/  BAR.SYNC.DEFER_BLOCKING R155, 0x100 ;  /* 0x0004009b0000751d */ /* 0x0005e20000010000 */
[----:B------:R-:W-:-:S04]  /*d8f0*/  IMAD.MOV.U32 R6, RZ, RZ, 0xc00 ;  /* 0x00000c00ff067424 */ /* 0x000fc800078e00ff */
[----:B------:R-:W-:Y:S02]  /*d900*/  IMAD R6, R200, R6, UR42 ;  /* 0x0000002ac8067e24 */ /* 0x000fe4000f8e0206 */
        /* <DEDUP_REMOVED lines=65> */
[----:B--2---:R-:W-:-:S05]  /*dd20*/  F2FP.F16.F32.PACK_AB R155, R8, R7 ;  /* 0x00000007089b723e */ /* 0x004fca00000000ff */
[----:B------:R-:W-:-:S06]  /*dd30*/  WARPGROUP.ARRIVE ;  /* 0x00000000000079c5 */ /* 0x000fcc0000000000 */
[----:B------:R-:W-:Y:S01]  /*dd40*/  HGMMA.64x256x16.F32 R24, R152, gdesc[UR4].tnspB, R24, gsb0 ;  /* 0x43e0000498187df0 */ /* 0x000fe20008000818 */
[----:B0-----:R-:W-:Y:S01]  /*dd50*/  MUFU.EX2 R157, R11 ;  /* 0x0000000b009d7308 */ /* 0x001fe20000000800 */
        /* <DEDUP_REMOVED lines=17> */
[----:B------:R-:W-:Y:S08]  /*de70*/  MUFU.EX2 R11, R12 ;  /* 0x0000000c000b7308 */ /* 0x000ff00000000800 */
[----:B------:R-:W-:Y:S08]  /*de80*/  MUFU.EX2 R195, R156 ;  /* 0x0000009c00c37308 */ /* 0x000ff00000000800 */
[----:B------:R-:W-:Y:S08]  /*de90*/  MUFU.EX2 R12, R194 ;  /* 0x000000c2000c7308 */ /* 0x000ff00000000800 */
[----:B------:R-:W-:Y:S08]  /*dea0*/  MUFU.EX2 R160, R160 ;  /* 0x000000a000a07308 */ /* 0x000ff00000000800 */
[----:B------:R-:W-:Y:S08]  /*deb0*/  MUFU.EX2 R161, R161 ;  /* 0x000000a100a17308 */ /* 0x000ff00000000800 */
[----:B------:R-:W-:Y:S01]  /*dec0*/  MUFU.EX2 R164, R164 ;  /* 0x000000a400a47308 */ /* 0x000fe20000000800 */
[----:B------:R-:W-:-:S07]  /*ded0*/  WARPGROUP.DEPBAR.LE gsb0, 0x0 ;  /* 0x00008000000079c5 */ /* 0x000fce0000010000 */
[----:B------:R-:W0:Y:S01]  /*dee0*/  MUFU.EX2 R155, R21 ;  /* 0x00000015009b7308 */ /* 0x000e220000000800 */
[----:B------:R-:W-:-:S05]  /*def0*/  VIADD R152, R6, 0x80 ;  /* 0x0000008006987836 */ /* 0x000fca0000000000 */
[----:B------:R-:W-:Y:S02]  /*df00*/  R2UR UR6, R152 ;  /* 0x00000000980672ca */ /* 0x000fe400000e0000 */
[----:B------:R-:W2:Y:S08]  /*df10*/  MUFU.EX2 R21, R193 ;  /* 0x000000c100157308 */ /* 0x000eb00000000800 */
[----:B------:R3:W-:Y:S08]  /*df20*/  MUFU.EX2 R154, R192 ;  /* 0x000000c0009a7308 */ /* 0x0007f00000000800 */
[----:B------:R-:W4:Y:S01]  /*df30*/  MUFU.EX2 R152, R159 ;  /* 0x0000009f00987308 */ /* 0x000f220000000800 */
[----:B0-----:R-:W-:Y:S01]  /*df40*/  FADD.FTZ R158, R155, R158 ;  /* 0x0000009e9b9e7221 */ /* 0x001fe20000010000 */
[----:B------:R-:W-:-:S03]  /*df50*/  IMAD.MOV.U32 R153, RZ, RZ, 0x40000040 ;  /* 0x40000040ff997424 */ /* 0x000fc600078e00ff */
[----:B------:R-:W-:Y:S02]  /*df60*/  FADD.FTZ R158, R157, R158 ;  /* 0x0000009e9d9e7221 */ /* 0x000fe40000010000 */
[----:B------:R-:W-:Y:S02]  /*df70*/  R2UR UR7, R153 ;  /* 0x00000000990772ca */ /* 0x000fe400000e0000 */
[----:B---3--:R-:W-:Y:S01]  /*df80*/  FADD.FTZ R192, R11, R158 ;  /* 0x0000009e0bc07221 */ /* 0x008fe20000010000 */
[----:B------:R-:W-:Y:S02]  /*df90*/  F2FP.F16.F32.PACK_AB R156, R157, R155 ;  /* 0x0000009b9d9c723e */ /* 0x000fe400000000ff */
[----:B------:R-:W-:Y:S02]  /*dfa0*/  F2FP.F16.F32.PACK_AB R158, R195, R11 ;  /* 0x0000000bc39e723e */ /* 0x000fe400000000ff */
[----:B--2---:R-:W-:Y:S02]  /*dfb0*/  F2FP.F16.F32.PACK_AB R157, R21, R12 ;  /* 0x0000000c159d723e */ /* 0x004fe400000000ff */
[----:B----4-:R-:W-:-:S04]  /*dfc0*/  F2FP.F16.F32.PACK_AB R159, R152, R154 ;  /* 0x0000009a989f723e */ /* 0x010fc800000000ff */
[----:B------:R-:W-:-:S06]  /*dfd0*/  WARPGROUP.ARRIVE ;  /* 0x00000000000079c5 */ /* 0x000fcc0000000000 */
[----:B------:R-:W-:Y:S01]  /*dfe0*/  HGMMA.64x256x16.F32 R24, R156, gdesc[UR4].tnspB, R24, gsb0 ;  /* 0x43e000049c187df0 */ /* 0x000fe20008000818 */
[----:B------:R-:W-:Y:S01]  /*dff0*/  MUFU.EX2 R153, R163 ;  /* 0x000000a300997308 */ /* 0x000fe20000000800 */
[----:B------:R-:W-:-:S07]  /*e000*/  FADD.FTZ R192, R195, R192 ;  /* 0x000000c0c3c07221 */ /* 0x000fce0000010000 */
[----:B------:R-:W-:Y:S08]  /*e010*/  MUFU.EX2 R190, R190 ;  /* 0x000000be00be7308 */ /* 0x000ff00000000800 */
[----:B------:R-:W-:Y:S08]  /*e020*/  MUFU.EX2 R191, R191 ;  /* 0x000000bf00bf7308 */ /* 0x000ff00000000800 */
[----:B------:R0:W2:Y:S01]  /*e030*/  MUFU.EX2 R155, R162 ;  /* 0x000000a2009b7308 */ /* 0x0000a20000000800 */
[----:B------:R-:W-:-:S05]  /*e040*/  IMAD.MOV.U32 R11, RZ, RZ, 0x40000040 ;  /* 0x40000040ff0b7424 */ /* 0x000fca00078e00ff */
[----:B------:R-:W-:Y:S02]  /*e050*/  R2UR UR7, R11 ;  /* 0x000000000b0772ca */ /* 0x000fe400000e0000 */
[----:B0-----:R-:W-:Y:S02]  /*e060*/  F2FP.F16.F32.PACK_AB R162, R164, R161 ;  /* 0x000000a1a4a2723e */ /* 0x001fe400000000ff */
[----:B--2---:R-:W-:Y:S01]  /*e070*/  F2FP.F16.F32.PACK_AB R163, R155, R191 ;  /* 0x000000bf9ba3723e */ /* 0x004fe200000000ff */
[----:B------:R-:W-:Y:S08]  /*e080*/  MUFU.EX2 R168, R168 ;  /* 0x000000a800a87308 */ /* 0x000ff00000000800 */
[----:B------:R-:W-:Y:S08]  /*e090*/  MUFU.EX2 R169, R169 ;  /* 0x000000a900a97308 */ /* 0x000ff00000000800 */
[----:B------:R-:W-:Y:S08]  /*e0a0*/  MUFU.EX2 R172, R172 ;  /* 0x000000ac00ac7308 */ /* 0x000ff00000000800 */
[----:B------:R-:W-:Y:S08]  /*e0b0*/  MUFU.EX2 R188, R188 ;  /* 0x000000bc00bc7308 */ /* 0x000ff00000000800 */
[----:B------:R-:W-:Y:S01]  /*e0c0*/  MUFU.EX2 R189, R189 ;  /* 0x000000bd00bd7308 */ /* 0x000fe20000000800 */
[----:B------:R-:W-:Y:S01]  /*e0d0*/  IMAD.MOV.U32 R11, RZ, RZ, 0x40000040 ;  /* 0x40000040ff0b7424 */ /* 0x000fe200078e00ff */
[----:B------:R-:W-:-:S06]  /*e0e0*/  WARPGROUP.DEPBAR.LE gsb0, 0x0 ;  /* 0x00008000000079c5 */ /* 0x000fcc0000010000 */
[----:B------:R0:W2:Y:S02]  /*e0f0*/  MUFU.EX2 R156, R10 ;  /* 0x0000000a009c7308 */ /* 0x0000a40000000800 */
[----:B0-----:R-:W-:Y:S02]  /*e100*/  VIADD R10, R6, 0x100 ;  /* 0x00000100060a7836 */ /* 0x001fe40000000000 */
[----:B--2---:R-:W-:-:S03]  /*e110*/  FADD.FTZ R192, R156, R192 ;  /* 0x000000c09cc07221 */ /* 0x004fc60000010000 */
[----:B------:R-:W-:Y:S01]  /*e120*/  R2UR UR6, R10 ;  /* 0x000000000a0672ca */ /* 0x000fe200000e0000 */
[C---:B------:R-:W-:Y:S01]  /*e130*/  FADD.FTZ R158, R160.reuse, R192 ;  /* 0x000000c0a09e7221 */ /* 0x040fe20000010000 */
[----:B------:R-:W-:-:S03]  /*e140*/  F2FP.F16.F32.PACK_AB R160, R160, R156 ;  /* 0x0000009ca0a0723e */ /* 0x000fc600000000ff */
[----:B------:R-:W-:Y:S01]  /*e150*/  FADD.FTZ R158, R161, R158 ;  /* 0x0000009ea19e7221 */ /* 0x000fe20000010000 */
[----:B------:R-:W-:-:S04]  /*e160*/  F2FP.F16.F32.PACK_AB R161, R190, R153 ;  /* 0x00000099bea1723e */ /* 0x000fc800000000ff */
[----:B------:R-:W-:-:S06]  /*e170*/  WARPGROUP.ARRIVE ;  /* 0x00000000000079c5 */ /* 0x000fcc0000000000 */
[----:B------:R-:W-:Y:S01]  /*e180*/  HGMMA.64x256x16.F32 R24, R160, gdesc[UR4].tnspB, R24, gsb0 ;  /* 0x43e00004a0187df0 */ /* 0x000fe20008000818 */
[----:B------:R-:W-:Y:S01]  /*e190*/  FADD.FTZ R158, R164, R158 ;  /* 0x0000009ea49e7221 */ /* 0x000fe20000010000 */
[----:B------:R-:W0:Y:S08]  /*e1a0*/  MUFU.EX2 R156, R167 ;  /* 0x000000a7009c7308 */ /* 0x000e300000000800 */
[----:B------:R0:W2:Y:S08]  /*e1b0*/  MUFU.EX2 R164, R165 ;  /* 0x000000a500a47308 */ /* 0x0000b00000000800 */
[----:B------:R3:W4:Y:S01]  /*e1c0*/  MUFU.EX2 R157, R166 ;  /* 0x000000a6009d7308 */ /* 0x0007220000000800 */
[----:B------:R-:W-:Y:S01]  /*e1d0*/  VIADD R10, R6, 0x180 ;  /* 0x00000180060a7836 */ /* 0x000fe20000000000 */
[----:B------:R-:W-:-:S04]  /*e1e0*/  R2UR UR7, R11 ;  /* 0x000000000b0772ca */ /* 0x000fc800000e0000 */
[----:B------:R-:W-:Y:S02]  /*e1f0*/  R2UR UR6, R10 ;  /* 0x000000000a0672ca */ /* 0x000fe400000e0000 */
[----:B0-----:R-:W-:Y:S01]  /*e200*/  F2FP.F16.F32.PACK_AB R165, R188, R156 ;  /* 0x0000009cbca5723e */ /* 0x001fe200000000ff */
[----:B--2---:R-:W-:Y:S01]  /*e210*/  FADD.FTZ R158, R164, R158 ;  /* 0x0000009ea49e7221 */ /* 0x004fe20000010000 */
[----:B------:R-:W-:Y:S02]  /*e220*/  F2FP.F16.F32.PACK_AB R164, R168, R164 ;  /* 0x000000a4a8a4723e */ /* 0x000fe400000000ff */
[----:B---3--:R-:W-:Y:S02]  /*e230*/  F2FP.F16.F32.PACK_AB R166, R172, R169 ;  /* 0x000000a9aca6723e */ /* 0x008fe400000000ff */
[----:B----4-:R-:W-:Y:S01]  /*e240*/  F2FP.F16.F32.PACK_AB R167, R157, R189 ;  /* 0x000000bd9da7723e */ /* 0x010fe200000000ff */
[----:B------:R-:W-:Y:S01]  /*e250*/  FADD.FTZ R158, R168, R158 ;  /* 0x0000009ea89e7221 */ /* 0x000fe20000010000 */
[----:B------:R-:W-:Y:S03]  /*e260*/  MUFU.EX2 R176, R176 ;  /* 0x000000b000b07308 */ /* 0x000fe60000000800 */
[----:B------:R-:W-:-:S05]  /*e270*/  FADD.FTZ R159, R169, R158 ;  /* 0x0000009ea99f7221 */ /* 0x000fca0000010000 */
[----:B------:R-:W-:Y:S08]  /*e280*/  MUFU.EX2 R168, R173 ;  /* 0x000000ad00a87308 */ /* 0x000ff00000000800 */
[----:B------:R-:W-:Y:S08]  /*e290*/  MUFU.EX2 R177, R177 ;  /* 0x000000b100b17308 */ /* 0x000ff00000000800 */
[----:B------:R-:W0:Y:S08]  /*e2a0*/  MUFU.EX2 R180, R180 ;  /* 0x000000b400b47308 */ /* 0x000e300000000800 */
[----:B------:R0:W-:Y:S08]  /*e2b0*/  MUFU.EX2 R158, R170 ;  /* 0x000000aa009e7308 */ /* 0x0001f00000000800 */
[----:B------:R-:W-:Y:S08]  /*e2c0*/  MUFU.EX2 R186, R186 ;  /* 0x000000ba00ba7308 */ /* 0x000ff00000000800 */
[----:B------:R-:W2:Y:S01]  /*e2d0*/  MUFU.EX2 R187, R187 ;  /* 0x000000bb00bb7308 */ /* 0x000ea20000000800 */
[----:B------:R-:W-:-:S02]  /*e2e0*/  VIADD R10, R6, 0x200 ;  /* 0x00000200060a7836 */ /* 0x000fc40000000000 */
[----:B------:R-:W-:Y:S02]  /*e2f0*/  IMAD.MOV.U32 R11, RZ, RZ, 0x40000040 ;  /* 0x40000040ff0b7424 */ /* 0x000fe400078e00ff */
[----:B------:R-:W-:Y:S01]  /*e300*/  FADD.FTZ R159, R172, R159 ;  /* 0x0000009fac9f7221 */ /* 0x000fe20000010000 */
[----:B0-----:R-:W-:-:S03]  /*e310*/  F2FP.F16.F32.PACK_AB R170, R180, R177 ;  /* 0x000000b1b4aa723e */ /* 0x001fc600000000ff */
[----:B------:R-:W-:Y:S01]  /*e320*/  FADD.FTZ R159, R168, R159 ;  /* 0x0000009fa89f7221 */ /* 0x000fe20000010000 */
[----:B------:R-:W-:Y:S01]  /*e330*/  F2FP.F16.F32.PACK_AB R168, R176, R168 ;  /* 0x000000a8b0a8723e */ /* 0x000fe200000000ff */
[----:B------:R-:W-:Y:S02]  /*e340*/  WARPGROUP.DEPBAR.LE gsb0, 0x0 ;  /* 0x00008000000079c5 */ /* 0x000fe40000010000 */
[----:B------:R-:W-:-:S06]  /*e350*/  WARPGROUP.ARRIVE ;  /* 0x00000000000079c5 */ /* 0x000fcc0000000000 */
[----:B------:R-:W-:Y:S01]  /*e360*/  HGMMA.64x256x16.F32 R24, R164, gdesc[UR4].tnspB, R24, gsb0 ;  /* 0x43e00004a4187df0 */ /* 0x000fe20008000818 */
[----:B------:R2:W0:Y:S01]  /*e370*/  MUFU.EX2 R160, R171 ;  /* 0x000000ab00a07308 */ /* 0x0004220000000800 */
[----:B------:R-:W-:Y:S02]  /*e380*/  R2UR UR6, R10 ;  /* 0x000000000a0672ca */ /* 0x000fe400000e0000 */
[----:B------:R-:W-:Y:S02]  /*e390*/  R2UR UR7, R11 ;  /* 0x000000000b0772ca */ /* 0x000fe400000e0000 */
[----:B--2---:R-:W-:Y:S02]  /*e3a0*/  F2FP.F16.F32.PACK_AB R171, R187, R186 ;  /* 0x000000babbab723e */ /* 0x004fe400000000ff */
[----:B0-----:R-:W-:Y:S01]  /*e3b0*/  F2FP.F16.F32.PACK_AB R169, R160, R158 ;  /* 0x0000009ea0a9723e */ /* 0x001fe200000000ff */
[----:B------:R-:W0:Y:S01]  /*e3c0*/  MUFU.EX2 R172, R181 ;  /* 0x000000b500ac7308 */ /* 0x000e220000000800 */
[----:B------:R-:W-:-:S04]  /*e3d0*/  FADD.FTZ R11, R176, R159 ;  /* 0x0000009fb00b7221 */ /* 0x000fc80000010000 */
[----:B------:R-:W-:-:S03]  /*e3e0*/  FADD.FTZ R11, R177, R11 ;  /* 0x0000000bb10b7221 */ /* 0x000fc60000010000 */
[----:B------:R-:W-:Y:S01]  /*e3f0*/  MUFU.EX2 R161, R9 ;  /* 0x0000000900a17308 */ /* 0x000fe20000000800 */
[----:B------:R-:W-:-:S07]  /*e400*/  FADD.FTZ R11, R180, R11 ;  /* 0x0000000bb40b7221 */ /* 0x000fce0000010000 */
[----:B------:R-:W2:Y:S01]  /*e410*/  MUFU.EX2 R184, R184 ;  /* 0x000000b800b87308 */ /* 0x000ea20000000800 */
[----:B------:R-:W-:-:S07]  /*e420*/  VIADD R10, R6, 0x280 ;  /* 0x00000280060a7836 */ /* 0x000fce0000000000 */
[----:B------:R-:W3:Y:S08]  /*e430*/  MUFU.EX2 R185, R185 ;  /* 0x000000b900b97308 */ /* 0x000ef00000000800 */
[----:B------:R3:W-:Y:S08]  /*e440*/  MUFU.EX2 R9, R174 ;  /* 0x000000ae00097308 */ /* 0x0007f00000000800 */
[----:B------:R-:W4:Y:S08]  /*e450*/  MUFU.EX2 R159, R175 ;  /* 0x000000af009f7308 */ /* 0x000f300000000800 */
[----:B------:R-:W-:Y:S08]  /*e460*/  MUFU.EX2 R179, R179 ;  /* 0x000000b300b37308 */ /* 0x000ff00000000800 */
[----:B------:R-:W1:Y:S01]  /*e470*/  MUFU.EX2 R182, R182 ;  /* 0x000000b600b67308 */ /* 0x000e620000000800 */
[----:B0-----:R-:W-:Y:S01]  /*e480*/  FADD.FTZ R6, R172, R11 ;  /* 0x0000000bac067221 */ /* 0x001fe20000010000 */
[----:B------:R-:W-:Y:S01]  /*e490*/  IMAD.MOV.U32 R11, RZ, RZ, 0x40000040 ;  /* 0x40000040ff0b7424 */ /* 0x000fe200078e00ff */
[----:B--2---:R-:W-:-:S02]  /*e4a0*/  F2FP.F16.F32.PACK_AB R172, R184, R172 ;  /* 0x000000acb8ac723e */ /* 0x004fc400000000ff */
[----:B---3--:R-:W-:Y:S02]  /*e4b0*/  F2FP.F16.F32.PACK_AB R174, R161, R185 ;  /* 0x000000b9a1ae723e */ /* 0x008fe400000000ff */
[----:B----4-:R-:W-:Y:S02]  /*e4c0*/  F2FP.F16.F32.PACK_AB R173, R159, R9 ;  /* 0x000000099fad723e */ /* 0x010fe400000000ff */
[----:B-1----:R-:W-:Y:S01]  /*e4d0*/  F2FP.F16.F32.PACK_AB R175, R182, R179 ;  /* 0x000000b3b6af723e */ /* 0x002fe200000000ff */
[----:B------:R-:W-:Y:S02]  /*e4e0*/  WARPGROUP.DEPBAR.LE gsb0, 0x0 ;  /* 0x00008000000079c5 */ /* 0x000fe40000010000 */
[----:B------:R-:W-:-:S06]  /*e4f0*/  WARPGROUP.ARRIVE ;  /* 0x00000000000079c5 */ /* 0x000fcc0000000000 */
[----:B------:R-:W-:Y:S01]  /*e500*/  HGMMA.64x256x16.F32 R24, R168, gdesc[UR4].tnspB, R24, gsb0 ;  /* 0x43e00004a8187df0 */ /* 0x000fe20008000818 */
[----:B------:R-:W-:Y:S02]  /*e510*/  R2UR UR6, R10 ;  /* 0x000000000a0672ca */ /* 0x000fe400000e0000 */
[----:B------:R-:W-:Y:S01]  /*e520*/  R2UR UR7, R11 ;  /* 0x000000000b0772ca */ /* 0x000fe200000e0000 */
[----:B------:R-:W-:-:S04]  /*e530*/  FADD.FTZ R183, R7, R183 ;  /* 0x000000b707b77221 */ /* 0x000fc80000010000 */
        /* <DEDUP_REMOVED lines=16> */
[----:B------:R-:W-:Y:S01]  /*e640*/  FADD.FTZ R183, R187, R183 ;  /* 0x000000b7bbb77221 */ /* 0x000fe20000010000 */
[----:B------:R-:W-:-:S03]  /*e650*/  @!P1 VIADD R3, R3, 0x32460 ;  /* 0x0003246003039836 */ /* 0x000fc60000000000 */
[----:B------:R-:W-:Y:S01]  /*e660*/  FADD.FTZ R183, R9, R183 ;  /* 0x000000b709b77221 */ /* 0x000fe20000010000 */
[----:B------:R-:W-:Y:S01]  /*e670*/  FADD.FTZ R6, R184, R6 ;  /* 0x00000006b8067221 */ /* 0x000fe20000010000 */
[----:B------:R-:W-:Y:S02]  /*e680*/  @!P1 PRMT R3, RZ, 0x654, R3 ;  /* 0x00000654ff039816 */ /* 0x000fe40000000003 */
[----:B------:R-:W-:Y:S01]  /*e690*/  FADD.FTZ R183, R159, R183 ;  /* 0x000000b79fb77221 */ /* 0x000fe20000010000 */
[----:B------:R-:W-:-:S03]  /*e6a0*/  FADD.FTZ R6, R185, R6 ;  /* 0x00000006b9067221 */ /* 0x000fc60000010000 */
[----:B------:R-:W-:Y:S01]  /*e6b0*/  FADD.FTZ R183, R179, R183 ;  /* 0x000000b7b3b77221 */ /* 0x000fe20000010000 */
[----:B------:R-:W-:Y:S01]  /*e6c0*/  FADD.FTZ R7, R161, R6 ;  /* 0x00000006a1077221 */ /* 0x000fe20000010000 */
[----:B------:R-:W-:Y:S02]  /*e6d0*/  IMAD.MOV.U32 R8, RZ, RZ, R20 ;  /* 0x000000ffff087224 */ /* 0x000fe400078e0014 */
[----:B------:R-:W-:Y:S01]  /*e6e0*/  FADD.FTZ R6, R182, R183 ;  /* 0x000000b7b6067221 */ /* 0x000fe20000010000 */
[----:B------:R-:W-:Y:S01]  /*e6f0*/  IMAD.MOV.U32 R9, RZ, RZ, R13 ;  /* 0x000000ffff097224 */ /* 0x000fe200078e000d */
[----:B------:R-:W-:Y:S02]  /*e700*/  WARPGROUP.DEPBAR.LE gsb0, 0x0 ;  /* 0x00008000000079c5 */ /* 0x000fe40000010000 */
[----:B------:R-:W-:-:S06]  /*e710*/  WARPGROUP.ARRIVE ;  /* 0x00000000000079c5 */ /* 0x000fcc0000000000 */
[----:B------:R-:W-:Y:S03]  /*e720*/  HGMMA.64x256x16.F32 R24, R172, gdesc[UR4].tnspB, R24, gsb0 ;  /* 0x43e00004ac187df0 */ /* 0x000fe60008000818 */
[----:B------:R-:W-:Y:S02]  /*e730*/  WARPGROUP.DEPBAR.LE gsb0, 0x0 ;  /* 0x00008000000079c5 */ /* 0x000fe40000010000 */
[----:B------:R0:W-:Y:S01]  /*e740*/  @!P1 SYNCS.ARRIVE.TRANS64.RED.A1T0 RZ, [R3+URZ], RZ ;  /* 0x000000ff03ff99a7 */ /* 0x0001e2000810043f */
[----:B------:R-:W-:Y:S05]  /*e750*/  @P2 BRA `(.L_x_10478) ;  /* 0xffffffd0006c2947 */ /* 0x000fea000383ffff */
.L_x_10468:
[----:B------:R-:W-:Y:S05]  /*e760*/  WARPSYNC.ALL ;  /* 0x0000000000007948 */ /* 0x000fea0003800000 */
[----:B------:R-:W1:Y:S01]  /*e770*/  SHFL.BFLY PT, R0, R7, 0x2, 0x1f ;  /* 0x0c401f0007007f89 */ /* 0x000e6200000e0000 */
[----:B0-----:R-:W-:Y:S02]  /*e780*/  IMAD.MOV.U32 R3, RZ, RZ, RZ ;  /* 0x000000ffff037224 */ /* 0x001fe400078e00ff */
[----:B------:R-:W-:Y:S01]  /*e790*/  IMAD.MOV.U32 R156, RZ, RZ, -0x800000 ;  /* 0xff800000ff9c7424 */ /* 0x000fe200078e00ff */
[----:B------:R0:W-:Y:S06]  /*e7a0*/  BAR.ARV R178, 0x100 ;  /* 0x000400b20000751d */ /* 0x0001ec0000002000 */
[----:B------:R-:W-:-:S02]  /*e7b0*/  VIADD R200, R200, 0x1 ;  /* 0x00000001c8c87836 */ /* 0x000fc40000000000 */
[----:B------:R-:W-:Y:S06]  /*e7c0*/  BAR.ARV 0x8, 0x180 ;  /* 0x0206000000007b1d */ /* 0x000fec0000002000 */
[----:B------:R-:W-:Y:S01]  /*e7d0*/  ISETP.NE.AND P1, PT, R200, 0x2, PT ;  /* 0x00000002c800780c */ /* 0x000fe20003f25270 */
[----:B------:R-:W-:Y:S02]  /*e7e0*/  IMAD.MOV.U32 R155, RZ, RZ, -0x800000 ;  /* 0xff800000ff9b7424 */ /* 0x000fe400078e00ff */
[----:B------:R-:W-:Y:S01]  /*e7f0*/  VIADD R226, R226, 0x1 ;  /* 0x00000001e2e27836 */ /* 0x000fe20000000000 */
[----:B------:R-:W-:Y:S01]  /*e800*/  SEL R200, R200, RZ, P1 ;  /* 0x000000ffc8c87207 */ /* 0x000fe20000800000 */
[----:B-1----:R-:W-:-:S05]  /*e810*/  FADD.FTZ R0, R0, R7 ;  /* 0x0000000700007221 */ /* 0x002fca0000010000 */
[----:B-----5:R-:W1:Y:S02]  /*e820*/  SHFL.BFLY PT, R4, R0, 0x1, 0x1f ;  /* 0x0c201f0000047f89 */ /* 0x020e6400000e0000 */
[----:B-1----:R-:W-:-:S05]  /*e830*/  FADD.FTZ R4, R0, R4 ;  /* 0x0000000400047221 */ /* 0x002fca0000010000 */
[----:B------:R-:W-:-:S13]  /*e840*/  FSETP.NE.FTZ.AND P0, PT, R4, RZ, PT ;  /* 0x000000ff0400720b */ /* 0x000fda0003f15000 */
[----:B------:R-:W1:Y:S08]  /*e850*/  @P0 MUFU.LG2 R0, R4 ;  /* 0x0000000400000308 */ /* 0x000e700000000c00 */
[----:B------:R2:W3:Y:S02]  /*e860*/  @P0 MUFU.RCP R3, R4 ;  /* 0x0000000400030308 */ /* 0x0004e40000001000 */
[----:B--2---:R-:W-:-:S02]  /*e870*/  IMAD.U32 R4, RZ, RZ, UR38 ;  /* 0x00000026ff047e24 */ /* 0x004fc4000f8e00ff */
[----:B-1----:R-:W-:Y:S02]  /*e880*/  @P0 FMUL.FTZ R0, R0, 0.69314718246459960938 ;  /* 0x3f31721800000820 */ /* 0x002fe40000410000 */
[----:B------:R-:W-:-:S04]  /*e890*/  @P0 FMUL.FTZ R4, R4, 0.69314718246459960938 ;  /* 0x3f31721804040820 */ /* 0x000fc80000410000 */
[----:B------:R-:W-:Y:S01]  /*e8a0*/  @P0 FFMA.FTZ R156, R4, R13, R0 ;  /* 0x0000000d049c0223 */ /* 0x000fe20000010000 */
[-C--:B---3--:R-:W-:Y:S01]  /*e8b0*/  FMUL.FTZ R152, R24, R3.reuse ;  /* 0x0000000318987220 */ /* 0x088fe20000410000 */
        /* <DEDUP_REMOVED lines=53> */
[----:B-1----:R-:W-:Y:S01]  /*ec10*/  FADD.FTZ R4, R0, R4 ;  /* 0x0000000400047221 */ /* 0x002fe20000010000 */
        /* <DEDUP_REMOVED lines=13> */
[----:B------:R-:W-:-:S04]  /*ecf0*/  FMUL.FTZ R149, R149, R3 ;  /* 0x0000000395957220 */ /* 0x000fc80000410000 */
[----:B------:R-:W1:Y:S08]  /*ed00*/  @P0 MUFU.LG2 R5, R4 ;  /* 0x0000000400050308 */ /* 0x000e700000000c00 */
[----:B------:R2:W3:Y:S02]  /*ed10*/  @P0 MUFU.RCP R0, R4 ;  /* 0x0000000400000308 */ /* 0x0004e40000001000 */
[----:B--2---:R-:W-:Y:S01]  /*ed20*/  MOV R4, UR38 ;  /* 0x0000002600047c02 */ /* 0x004fe20008000f00 */
[----:B-1----:R-:W-:-:S04]  /*ed30*/  @P0 FMUL.FTZ R5, R5, 0.69314718246459960938 ;  /* 0x3f31721805050820 */ /* 0x002fc80000410000 */
[----:B------:R-:W-:Y:S01]  /*ed40*/  @P0 FMUL.FTZ R4, R4, 0.69314718246459960938 ;  /* 0x3f31721804040820 */ /* 0x000fe20000410000 */
[----:B---3--:R-:W-:-:S03]  /*ed50*/  FMUL.FTZ R26, R26, R0 ;  /* 0x000000001a1a7220 */ /* 0x008fc60000410000 */
        /* <DEDUP_REMOVED lines=65> */
[----:B------:R-:W-:Y:S01]  /*f170*/  FMUL.FTZ R20, R40, R3 ;  /* 0x0000000328147220 */ /* 0x000fe20000410000 */
[----:B------:R-:W-:-:S02]  /*f180*/  PLOP3.LUT P0, PT, PT, PT, PT, 0x8, 0x0 ;  /* 0x000000000000781c */ /* 0x000fc40003f0e170 */
[----:B0-----:R-:W-:-:S11]  /*f190*/  LOP3.LUT R204, R204, R0, RZ, 0x3c, !PT ;  /* 0x00000000cccc7212 */ /* 0x001fd600078e3cff */
.L_x_10425:
[----:B------:R-:W-:Y:S05]  /*f1a0*/  WARPSYNC.ALL ;  /* 0x0000000000007948 */ /* 0x000fea0003800000 */
        /* <DEDUP_REMOVED lines=10> */
[----:B------:R-:W-:Y:S01]  /*f250*/  ISETP.NE.AND P0, PT, R221, RZ, PT ;  /* 0x000000ffdd00720c */ /* 0x000fe20003f05270 */
        /* <DEDUP_REMOVED lines=17> */
[----:B--2--5:R-:W-:-:S04]  /*f370*/  IMAD.WIDE R24, R3, 0x2, R6 ;  /* 0x0000000203187825 */ /* 0x024fc800078e0206 */
        /* <DEDUP_REMOVED lines=8> */
[----:B--2---:R-:W-:Y:S02]  /*f400*/  IADD3 R8, P0, R24, 0x20, RZ ;  /* 0x0000002018087810 */ /* 0x004fe40007f1e0ff */
        /* <DEDUP_REMOVED lines=8> */
[----:B--2---:R-:W-:Y:S02]  /*f490*/  IADD3 R8, P0, R24, 0x40, RZ ;  /* 0x0000004018087810 */ /* 0x004fe40007f1e0ff */
        /* <DEDUP_REMOVED lines=144> */
[----:B--2---:R-:W-:-:S04]  /*fda0*/  IADD3 R0, P0, R24, 0xc060, RZ ;  /* 0x0000c06018007810 */ /* 0x004fc80007f1e0ff */
        /* <DEDUP_REMOVED lines=12> */
[----:B--2---:R-:W-:Y:S01]  /*fe70*/  @P0 IADD3 R14, P3, R223, UR6, RZ ;  /* 0x00000006df0e0c10 */ /* 0x004fe2000ff7e0ff */
[----:B------:R-:W-:Y:S02]  /*fe80*/  ULDC UR6, c[0x0][0xb88] ;  /* 0x0002e20000067ab9 */ /* 0x000fe40000000800 */
[----:B------:R-:W-:Y:S01]  /*fe90*/  IMAD.U32 R0, RZ, RZ, UR6 ;  /* 0x00000006ff007e24 */ /* 0x000fe2000f8e00ff */
[----:B------:R-:W-:Y:S01]  /*fea0*/  @P0 IADD3.X R15, R224, UR7, RZ, P3, !PT ;  /* 0x00000007e00f0c10 */ /* 0x000fe20009ffe4ff */
[----:B------:R2:W5:Y:S01]  /*feb0*/  @P1 LDG.E R3, desc[UR60][R8.64] ;  /* 0x0000003c08031981 */ /* 0x000562000c1e1900 */
[----:B------:R-:W-:Y:S01]  /*fec0*/  IMAD.MOV.U32 R24, RZ, RZ, 0xab8 ;  /* 0x00000ab8ff187424 */ /* 0x000fe200078e00ff */
[----:B------:R-:W-:Y:S02]  /*fed0*/  ISETP.GT.AND P2, PT, R221, 0x1, PT ;  /* 0x00000001dd00780c */ /* 0x000fe40003f44270 */
[----:B------:R2:W5:Y:S02]  /*fee0*/  @P0 LDG.E R0, desc[UR60][R14.64] ;  /* 0x0000003c0e000981 */ /* 0x000564000c1e1900 */
[----:B------:R-:W-:-:S04]  /*fef0*/  SEL R24, R24, 0xa78, P2 ;  /* 0x00000a7818187807 */ /* 0x000fc80001000000 */
[----:B------:R2:W3:Y:S08]  /*ff00*/  LDC.64 R10, c[0x0][R24+0x220] ;  /* 0x00008800180a7b82 */ /* 0x0004f00000000a00 */
[----:B------:R2:W4:Y:S01]  /*ff10*/  LDC.64 R12, c[0x0][R24+0x218] ;  /* 0x00008600180c7b82 */ /* 0x0005220000000a00 */
[----:B------:R-:W-:Y:S05]  /*ff20*/  @P0 BRA `(.L_x_10481) ;  /* 0x0000000000100947 */ /* 0x000fea0003800000 */
[----:B------:R-:W-:Y:S05]  /*ff30*/  @!P1 BRA `(.L_x_10481) ;  /* 0x00000000000c9947 */ /* 0x000fea0003800000 */
[----:B-----5:R-:W3:Y:S04]  /*ff40*/  LDG.E R0, desc[UR60][R8.64] ;  /* 0x0000003c08007981 */ /* 0x020ee8000c1e1900 */
[----:B--2---:R-:W3:Y:S02]  /*ff50*/  LDG.E R8, desc[UR60][R8.64+0x4] ;  /* 0x0000043c08087981 */ /* 0x004ee4000c1e1900 */
[----:B---3--:R-:W-:-:S07]  /*ff60*/  IMAD.IADD R0, R8, 0x1, -R0 ;  /* 0x0000000108007824 */ /* 0x008fce00078e0a00 */
.L_x_10481:
[----:B--2---:R-:W2:Y:S01]  /*ff70*/  LDL.LU R14, [R1+0x88] ;  /* 0x00008800010e7983 */ /* 0x004ea20000300800 */
[----:B------:R-:W0:Y:S03]  /*ff80*/  LDC R154, c[0x0][0xce8] ;  /* 0x00033a00ff9a7b82 */ /* 0x000e260000000800 */
[----:B------:R-:W2:Y:S01]  /*ff90*/  LDL R25, [R1+0x98] ;  /* 0x0000980001197983 */ /* 0x000ea20000100800 */
[----:B------:R-:W-:-:S03]  /*ffa0*/  ISETP.NE.U32.AND P0, PT, RZ, UR4, PT ;  /* 0x00000004ff007c0c */ /* 0x000fc6000bf05070 */
[----:B------:R-:W2:Y:S01]  /*ffb0*/  LDL R158, [R1+0x94] ;  /* 0x00009400019e7983 */ /* 0x000ea20000100800 */
[----:B------:R-:W2:Y:S01]  /*ffc0*/  LDC.64 R8, c[0x0][R24+0x228] ;  /* 0x00008a0018087b82 */ /* 0x000ea20000000a00 */
[----:B------:R-:W-:Y:S02]  /*ffd0*/  ISETP.NE.AND.EX P0, PT, RZ, UR5, PT, P0 ;  /* 0x00000005ff007c0c */ /* 0x000fe4000bf05300 */
[----:B------:R-:W2:Y:S02]  /*ffe0*/  LDL R157, [R1+0x8c] ;  /* 0x00008c00019d7983 */ /* 0x000ea40000100800 */
[----:B------:R-:W-:Y:S02]  /*fff0*/  SEL R222, R222, RZ, !P0 ;  /* 0x000000ffdede7207 */ /* 0x000fe40004000000 */
[----:B0-----:R-:W-:-:S03]  /*10000*/  ISETP.NE.AND P1, PT, R154, 0x1, PT ;  /* 0x000000019a00780c */ /* 0x001fc60003f25270 */
[----:B---3--:R-:W-:Y:S02]  /*10010*/  IMAD R11, R11, R222, RZ ;  /* 0x000000de0b0b7224 */ /* 0x008fe400078e02ff */
[-C--:B----4-:R-:W-:Y:S02]  /*10020*/  IMAD R15, R13, R220.reuse, RZ ;  /* 0x000000dc0d0f7224 */ /* 0x090fe400078e02ff */
[----:B------:R-:W-:-:S06]  /*10030*/  IMAD.WIDE.U32 R12, R12, R220, RZ ;  /* 0x000000dc0c0c7225 */ /* 0x000fcc00078e00ff */
[----:B-1----:R-:W0:Y:S01]  /*10040*/  @P1 LDC R40, c[0x0][0xcec] ;  /* 0x00033b00ff281b82 */ /* 0x002e220000000800 */
[----:B------:R-:W-:Y:S02]  /*10050*/  IMAD.IADD R15, R13, 0x1, R15 ;  /* 0x000000010d0f7824 */ /* 0x000fe400078e020f */
[----:B-----5:R-:W-:Y:S01]  /*10060*/  IMAD R0, R0, R154, RZ ;  /* 0x0000009a00007224 */ /* 0x020fe200078e02ff */
[----:B--2---:R-:W-:-:S05]  /*10070*/  SEL R14, R14, RZ, !P0 ;  /* 0x000000ff0e0e7207 */ /* 0x004fca0004000000 */
[C---:B------:R-:W-:Y:S02]  /*10080*/  IMAD R14, R10.reuse, R14, R11 ;  /* 0x0000000e0a0e7224 */ /* 0x040fe400078e020b */
[----:B------:R-:W-:-:S04]  /*10090*/  IMAD.WIDE.U32 R10, R10, R222, RZ ;  /* 0x000000de0a0a7225 */ /* 0x000fc800078e00ff */
[----:B------:R-:W-:Y:S01]  /*100a0*/  IMAD.IADD R11, R11, 0x1, R14 ;  /* 0x000000010b0b7824 */ /* 0x000fe200078e020e */
[----:B------:R-:W-:Y:S02]  /*100b0*/  IADD3 R14, P0, P3, R10, R12, R3 ;  /* 0x0000000c0a0e7210 */ /* 0x000fe40007b1e003 */
[----:B------:R-:W1:Y:S01]  /*100c0*/  @P1 LDC R10, c[0x0][0xcf0] ;  /* 0x00033c00ff0a1b82 */ /* 0x000e620000000800 */
[----:B------:R-:W-:Y:S01]  /*100d0*/  SEL R12, R228, RZ, P2 ;  /* 0x000000ffe40c7207 */ /* 0x000fe20001000000 */
[----:B------:R-:W-:-:S04]  /*100e0*/  IMAD R25, R227, 0x80, R25 ;  /* 0x00000080e3197824 */ /* 0x000fc800078e0219 */
[-C--:B------:R-:W-:Y:S02]  /*100f0*/  IMAD R9, R9, R12.reuse, RZ ;  /* 0x0000000c09097224 */ /* 0x080fe400078e02ff */
[----:B------:R-:W-:Y:S01]  /*10100*/  IMAD.WIDE.U32 R12, R8, R12, RZ ;  /* 0x0000000c080c7225 */ /* 0x000fe200078e00ff */
[----:B------:R-:W-:-:S04]  /*10110*/  SHF.R.S32.HI R8, RZ, 0x1f, R3 ;  /* 0x0000001fff087819 */ /* 0x000fc80000011403 */
[----:B------:R-:W-:Y:S01]  /*10120*/  IADD3.X R15, R11, R15, R8, P0, P3 ;  /* 0x0000000f0b0f7210 */ /* 0x000fe200007e6408 */
[----:B0-----:R-:W-:-:S04]  /*10130*/  @P1 IMAD.HI.U32 R11, R25, R40, RZ ;  /* 0x00000028190b1227 */ /* 0x001fc800078e00ff */
[----:B------:R-:W-:Y:S02]  /*10140*/  IMAD.MOV.U32 R40, RZ, RZ, R25 ;  /* 0x000000ffff287224 */ /* 0x000fe400078e0019 */
[----:B------:R-:W-:Y:S01]  /*10150*/  IMAD.IADD R9, R13, 0x1, R9 ;  /* 0x000000010d097824 */ /* 0x000fe200078e0209 */
[----:B-1----:R-:W-:Y:S02]  /*10160*/  @P1 SHF.R.U32.HI R40, RZ, R10, R11 ;  /* 0x0000000aff281219 */ /* 0x002fe4000001160b */
[----:B------:R0:W1:Y:S02]  /*10170*/  LDC.64 R10, c[0x0][R24+0x210] ;  /* 0x00008400180a7b82 */ /* 0x0000640000000a00 */
[----:B------:R-:W-:Y:S02]  /*10180*/  IADD3 R12, P0, P3, R40, R14, R12 ;  /* 0x0000000e280c7210 */ /* 0x000fe40007b1e00c */
[----:B------:R-:W-:-:S04]  /*10190*/  SHF.R.S32.HI R13, RZ, 0x1f, R40 ;  /* 0x0000001fff0d7819 */ /* 0x000fc80000011428 */
[----:B------:R-:W-:Y:S02]  /*101a0*/  IADD3.X R13, R13, R15, R9, P0, P3 ;  /* 0x0000000f0d0d7210 */ /* 0x000fe400007e6409 */
[----:B------:R-:W2:Y:S01]  /*101b0*/  LDC.64 R14, c[0x0][0xca8] ;  /* 0x00032a00ff0e7b82 */ /* 0x000ea20000000a00 */
[----:B0-----:R-:W-:-:S04]  /*101c0*/  IMAD.MOV R24, RZ, RZ, -R40 ;  /* 0x000000ffff187224 */ /* 0x001fc800078e0a28 */
[----:B------:R-:W-:-:S05]  /*101d0*/  IMAD R24, R154, R24, R25 ;  /* 0x000000189a187224 */ /* 0x000fca00078e0219 */
[----:B------:R-:W-:Y:S01]  /*101e0*/  SHF.R.S32.HI R9, RZ, 0x1f, R24 ;  /* 0x0000001fff097819 */ /* 0x000fe20000011418 */
[----:B--2---:R-:W0:Y:S08]  /*101f0*/  @!P2 LDC R14, c[0x0][0xc50] ;  /* 0x00031400ff0eab82 */ /* 0x004e300000000800 */
[----:B------:R-:W2:Y:S01]  /*10200*/  @!P2 LDC R15, c[0x0][0xc54] ;  /* 0x00031500ff0fab82 */ /* 0x000ea20000000800 */
[----:B-1----:R-:W-:-:S02]  /*10210*/  IMAD R11, R11, R24, RZ ;  /* 0x000000180b0b7224 */ /* 0x002fc400078e02ff */
[----:B------:R-:W-:-:S04]  /*10220*/  IMAD.WIDE.U32 R12, R10, R24, R12 ;  /* 0x000000180a0c7225 */ /* 0x000fc800078e000c */
[----:B------:R-:W-:-:S04]  /*10230*/  IMAD R9, R10, R9, R11 ;  /* 0x000000090a097224 */ /* 0x000fc800078e020b */
[----:B------:R-:W-:Y:S01]  /*10240*/  IMAD.IADD R9, R13, 0x1, R9 ;  /* 0x000000010d097824 */ /* 0x000fe200078e0209 */
[----:B0-----:R-:W-:-:S04]  /*10250*/  LEA R14, P0, R12, R14, 0x2 ;  /* 0x0000000e0c0e7211 */ /* 0x001fc800078010ff */
[----:B--2---:R-:W-:Y:S01]  /*10260*/  LEA.HI.X R9, R12, R15, R9, 0x2, P0 ;  /* 0x0000000f0c097211 */ /* 0x004fe200000f1409 */
[----:B------:R-:W-:Y:S01]  /*10270*/  SHFL.IDX PT, R10, R14, RZ, 0x1c1f ;  /* 0x001c1fff0e0a7589 */ /* 0x000fe200000e0000 */
[----:B------:R-:W-:-:S03]  /*10280*/  IMAD R24, R227, 0x80, R158 ;  /* 0x00000080e3187824 */ /* 0x000fc600078e029e */
[----:B------:R-:W0:Y:S04]  /*10290*/  SHFL.IDX PT, R11, R9, RZ, 0x1c1f ;  /* 0x001c1fff090b7589 */ /* 0x000e2800000e0000 */
[----:B------:R-:W-:Y:S04]  /*102a0*/  SHFL.IDX PT, R12, R14, 0x1, 0x1c1f ;  /* 0x003c1f000e0c7f89 */ /* 0x000fe800000e0000 */
[----:B------:R1:W2:Y:S01]  /*102b0*/  SHFL.IDX PT, R13, R9, 0x1, 0x1c1f ;  /* 0x003c1f00090d7f89 */ /* 0x0002a200000e0000 */
        /* <DEDUP_REMOVED lines=9> */
[----:B------:R-:W-:-:S07]  /*10350*/  ULDC.64 UR4, c[0x0][0xba0] ;  /* 0x0002e80000047ab9 */ /* 0x000fce0000000a00 */
[----:B------:R-:W2:Y:S01]  /*10360*/  @P1 LDC R20, c[0x0][0xcf0] ;  /* 0x00033c00ff141b82 */ /* 0x000ea20000000800 */
        /* <DEDUP_REMOVED lines=9> */
[C---:B------:R-:W-:Y:S02]  /*10400*/  IADD3 R29, P2, R6.reuse, 0x2000, RZ ;  /* 0x00002000061d7810 */ /* 0x040fe40007f5e0ff */
[C---:B------:R-:W-:Y:S02]  /*10410*/  IADD3 R33, P3, R6.reuse, 0x3000, RZ ;  /* 0x0000300006217810 */ /* 0x040fe40007f7e0ff */
[----:B------:R-:W-:-:S02]  /*10420*/  IADD3 R37, P4, R6, 0x4000, RZ ;  /* 0x0000400006257810 */ /* 0x000fc40007f9e0ff */
[----:B------:R-:W-:Y:S02]  /*10430*/  SHF.R.U64 R44, R44, 0x3, RZ ;  /* 0x000000032c2c7819 */ /* 0x000fe400000012ff */
[----:B------:R-:W-:Y:S02]  /*10440*/  LOP3.LUT R24, R25, 0x380, RZ, 0xc0, !PT ;  /* 0x0000038019187812 */ /* 0x000fe400078ec0ff */
[----:B------:R-:W-:Y:S02]  /*10450*/  LOP3.LUT R28, R29, 0x380, RZ, 0xc0, !PT ;  /* 0x000003801d1c7812 */ /* 0x000fe400078ec0ff */
[----:B------:R-:W-:Y:S02]  /*10460*/  LOP3.LUT R32, R33, 0x380, RZ, 0xc0, !PT ;  /* 0x0000038021207812 */ /* 0x000fe400078ec0ff */
[----:B------:R-:W-:Y:S02]  /*10470*/  LOP3.LUT R36, R37, 0x380, RZ, 0xc0, !PT ;  /* 0x0000038025247812 */ /* 0x000fe400078ec0ff */
[----:B------:R-:W-:Y:S01]  /*10480*/  LOP3.LUT R44, R44, R45, RZ, 0x3c, !PT ;  /* 0x0000002d2c2c7212 */ /* 0x000fe200078e3cff */
[----:B------:R-:W-:Y:S01]  /*10490*/  IMAD.X R45, RZ, RZ, R7, P5 ;  /* 0x000000ffff2d7224 */ /* 0x000fe200028e0607 */
[----:B------:R-:W-:-:S02]  /*104a0*/  IADD3 R65, P5, R6, 0xa000, RZ ;  /* 0x0000a00006417810 */ /* 0x000fc40007fbe0ff */
[----:B------:R-:W-:Y:S02]  /*104b0*/  SHF.R.U64 R24, R24, 0x3, RZ ;  /* 0x0000000318187819 */ /* 0x000fe400000012ff */
[----:B------:R-:W-:Y:S01]  /*104c0*/  SHF.R.U64 R28, R28, 0x3, RZ ;  /* 0x000000031c1c7819 */ /* 0x000fe200000012ff */
[----:B------:R-:W-:Y:S01]  /*104d0*/  IMAD R8, R8, UR4, RZ ;  /* 0x0000000408087c24 */ /* 0x000fe2000f8e02ff */
[----:B------:R-:W-:Y:S01]  /*104e0*/  SHF.R.U64 R32, R32, 0x3, RZ ;  /* 0x0000000320207819 */ /* 0x000fe200000012ff */
[----:B------:R-:W5:Y:S01]  /*104f0*/  LD.E.128 R44, desc[UR60][R44.64] ;  /* 0x0000003c2c2c7980 */ /* 0x000f62000c101d00 */
[----:B------:R-:W-:Y:S02]  /*10500*/  SHF.R.U64 R36, R36, 0x3, RZ ;  /* 0x0000000324247819 */ /* 0x000fe400000012ff */
[----:B------:R-:W-:Y:S02]  /*10510*/  LOP3.LUT R64, R65, 0x380, RZ, 0xc0, !PT ;  /* 0x0000038041407812 */ /* 0x000fe400078ec0ff */
        /* <DEDUP_REMOVED lines=9> */
[----:B------:R-:W5:Y:S01]  /*105b0*/  LD.E.128 R24, desc[UR60][R24.64] ;  /* 0x0000003c18187980 */ /* 0x000f62000c101d00 */
[----:B------:R-:W-:-:S02]  /*105c0*/  IADD3 R53, P2, R6, 0x7000, RZ ;  /* 0x0000700006357810 */ /* 0x000fc40007f5e0ff */
[C---:B------:R-:W-:Y:S01]  /*105d0*/  IADD3 R57, P3, R6.reuse, 0x8000, RZ ;  /* 0x0000800006397810 */ /* 0x040fe20007f7e0ff */
[----:B------:R-:W5:Y:S01]  /*105e0*/  LD.E.128 R28, desc[UR60][R28.64] ;  /* 0x0000003c1c1c7980 */ /* 0x000f62000c101d00 */
[----:B------:R-:W-:Y:S02]  /*105f0*/  IADD3 R61, P4, R6, 0x9000, RZ ;  /* 0x00009000063d7810 */ /* 0x000fe40007f9e0ff */
[----:B------:R-:W-:Y:S01]  /*10600*/  SHF.R.U64 R64, R64, 0x3, RZ ;  /* 0x0000000340407819 */ /* 0x000fe200000012ff */
[----:B------:R-:W5:Y:S01]  /*10610*/  LD.E.128 R32, desc[UR60][R32.64] ;  /* 0x0000003c20207980 */ /* 0x000f62000c101d00 */
[----:B------:R-:W-:Y:S02]  /*10620*/  LOP3.LUT R48, R49, 0x380, RZ, 0xc0, !PT ;  /* 0x0000038031307812 */ /* 0x000fe400078ec0ff */
[----:B------:R-:W-:Y:S01]  /*10630*/  LOP3.LUT R52, R53, 0x380, RZ, 0xc0, !PT ;  /* 0x0000038035347812 */ /* 0x000fe200078ec0ff */
[----:B------:R-:W5:Y:S01]  /*10640*/  LD.E.128 R36, desc[UR60][R36.64] ;  /* 0x0000003c24247980 */ /* 0x000f62000c101d00 */
[----:B------:R-:W-:-:S02]  /*10650*/  LOP3.LUT R56, R57, 0x380, RZ, 0xc0, !PT ;  /* 0x0000038039387812 */ /* 0x000fc400078ec0ff */
[----:B------:R-:W-:Y:S02]  /*10660*/  LOP3.LUT R60, R61, 0x380, RZ, 0xc0, !PT ;  /* 0x000003803d3c7812 */ /* 0x000fe400078ec0ff */
[----:B------:R-:W-:Y:S01]  /*10670*/  LOP3.LUT R64, R64, R65, RZ, 0x3c, !PT ;  /* 0x0000004140407212 */ /* 0x000fe200078e3cff */
[--C-:B------:R-:W-:Y:S01]  /*10680*/  IMAD.X R65, RZ, RZ, R7.reuse, P5 ;  /* 0x000000ffff417224 */ /* 0x100fe200028e0607 */
[C---:B------:R-:W-:Y:S02]  /*10690*/  LOP3.LUT R13, R6.reuse, 0x380, RZ, 0xc0, !PT ;  /* 0x00000380060d7812 */ /* 0x040fe400078ec0ff */
[----:B------:R-:W-:Y:S02]  /*106a0*/  IADD3 R9, P5, R6, 0xf000, RZ ;  /* 0x0000f00006097810 */ /* 0x000fe40007fbe0ff */
[----:B------:R-:W-:Y:S01]  /*106b0*/  SHF.R.U64 R48, R48, 0x3, RZ ;  /* 0x0000000330307819 */ /* 0x000fe200000012ff */
[----:B------:R-:W5:Y:S01]  /*106c0*/  LD.E.128 R64, desc[UR60][R64.64] ;  /* 0x0000003c40407980 */ /* 0x000f62000c101d00 */
[----:B------:R-:W-:Y:S01]  /*106d0*/  SHF.R.U64 R52, R52, 0x3, RZ ;  /* 0x0000000334347819 */ /* 0x000fe200000012ff */
[----:B------:R-:W-:Y:S01]  /*106e0*/  IMAD.X R85, RZ, RZ, R7, P5 ;  /* 0x000000ffff557224 */ /* 0x000fe200028e0607 */
[----:B------:R-:W-:-:S02]  /*106f0*/  SHF.R.U64 R56, R56, 0x3, RZ ;  /* 0x0000000338387819 */ /* 0x000fc400000012ff */
[----:B------:R-:W-:Y:S02]  /*10700*/  SHF.R.U64 R60, R60, 0x3, RZ ;  /* 0x000000033c3c7819 */ /* 0x000fe400000012ff */
        /* <DEDUP_REMOVED lines=16> */
[----:B------:R-:W-:Y:S01]  /*10810*/  LOP3.LUT R4, R13, R6, RZ, 0x3c, !PT ;  /* 0x000000060d047212 */ /* 0x000fe200078e3cff */
[----:B------:R-:W5:Y:S01]  /*10820*/  LD.E.128 R56, desc[UR60][R56.64] ;  /* 0x0000003c38387980 */ /* 0x000f62000c101d00 */
[----:B------:R-:W-:Y:S02]  /*10830*/  SHF.R.U64 R6, R5, 0x3, RZ ;  /* 0x0000000305067819 */ /* 0x000fe400000012ff */
[----:B------:R-:W-:Y:S01]  /*10840*/  LOP3.LUT R12, R12, 0xfffffff8, RZ, 0xc0, !PT ;  /* 0xfffffff80c0c7812 */ /* 0x000fe200078ec0ff */
[C---:B------:R-:W-:Y:S01]  /*10850*/  IMAD R13, R3.reuse, UR5, R8 ;  /* 0x00000005030d7c24 */ /* 0x040fe2000f8e0208 */
[----:B------:R-:W-:Y:S01]  /*10860*/  LOP3.LUT R84, R6, R9, RZ, 0x3c, !PT ;  /* 0x0000000906547212 */ /* 0x000fe200078e3cff */
[----:B------:R-:W-:Y:S01]  /*10870*/  IMAD.WIDE.U32 R8, R3, UR4, RZ ;  /* 0x0000000403087c25 */ /* 0x000fe2000f8e00ff */
[----:B------:R-:W-:Y:S01]  /*10880*/  LOP3.LUT R68, R69, 0x380, RZ, 0xc0, !PT ;  /* 0x0000038045447812 */ /* 0x000fe200078ec0ff */
[----:B------:R-:W-:Y:S01]  /*10890*/  ULDC.64 UR4, c[0x0][0xbe8] ;  /* 0x0002fa0000047ab9 */ /* 0x000fe20000000a00 */
[----:B------:R-:W-:Y:S01]  /*108a0*/  LOP3.LUT R72, R73, 0x380, RZ, 0xc0, !PT ;  /* 0x0000038049487812 */ /* 0x000fe200078ec0ff */
[----:B------:R-:W-:Y:S01]  /*108b0*/  IMAD.IADD R11, R11, 0x1, -R12 ;  /* 0x000000010b0b7824 */ /* 0x000fe200078e0a0c */
[----:B------:R-:W-:Y:S01]  /*108c0*/  LOP3.LUT R76, R77, 0x380, RZ, 0xc0, !PT ;  /* 0x000003804d4c7812 */ /* 0x000fe200078ec0ff */
[----:B------:R-:W-:Y:S01]  /*108d0*/  IMAD.IADD R9, R9, 0x1, R13 ;  /* 0x0000000109097824 */ /* 0x000fe200078e020d */
[----:B------:R-:W-:Y:S01]  /*108e0*/  LOP3.LUT R80, R81, 0x380, RZ, 0xc0, !PT ;  /* 0x0000038051507812 */ /* 0x000fe200078ec0ff */
[----:B------:R-:W-:Y:S01]  /*108f0*/  IMAD R12, R11, 0x20, R10 ;  /* 0x000000200b0c7824 */ /* 0x000fe200078e020a */
[----:B------:R-:W-:Y:S01]  /*10900*/  SHF.R.U64 R68, R68, 0x3, RZ ;  /* 0x0000000344447819 */ /* 0x000fe200000012ff */
[----:B------:R-:W-:Y:S01]  /*10910*/  IMAD.WIDE.U32 R8, R220, UR4, R8 ;  /* 0x00000004dc087c25 */ /* 0x000fe2000f8e0008 */
[----:B------:R-:W-:Y:S01]  /*10920*/  SHF.R.U64 R72, R72, 0x3, RZ ;  /* 0x0000000348487819 */ /* 0x000fe200000012ff */
[----:B------:R-:W5:Y:S01]  /*10930*/  LD.E.128 R60, desc[UR60][R60.64] ;  /* 0x0000003c3c3c7980 */ /* 0x000f62000c101d00 */
[----:B------:R-:W-:Y:S01]  /*10940*/  SHF.R.U64 R76, R76, 0x3, RZ ;  /* 0x000000034c4c7819 */ /* 0x000fe200000012ff */
[----:B------:R-:W-:Y:S01]  /*10950*/  IMAD R14, R227, 0x80, R12 ;  /* 0x00000080e30e7824 */ /* 0x000fe200078e020c */
[----:B------:R-:W-:Y:S01]  /*10960*/  SHF.R.U64 R80, R80, 0x3, RZ ;  /* 0x0000000350507819 */ /* 0x000fe200000012ff */
[----:B------:R-:W-:Y:S01]  /*10970*/  IMAD.MOV.U32 R5, RZ, RZ, R7 ;  /* 0x000000ffff057224 */ /* 0x000fe200078e0007 */
[----:B------:R-:W-:Y:S01]  /*10980*/  SHF.R.S32.HI R13, RZ, 0x1f, R222 ;  /* 0x0000001fff0d7819 */ /* 0x000fe200000114de */
[----:B------:R-:W-:Y:S01]  /*10990*/  IMAD R9, R220, UR5, R9 ;  /* 0x00000005dc097c24 */ /* 0x000fe2000f8e0209 */
[----:B------:R-:W-:Y:S01]  /*109a0*/  ULDC.64 UR4, c[0x0][0xbf0] ;  /* 0x0002fc0000047ab9 */ /* 0x000fe20000000a00 */
[----:B------:R-:W-:Y:S01]  /*109b0*/  LOP3.LUT R68, R68, R69, RZ, 0x3c, !PT ;  /* 0x0000004544447212 */ /* 0x000fe200078e3cff */
[----:B-1----:R-:W-:Y:S01]  /*109c0*/  @P1 IMAD.HI.U32 R3, R14, R15, RZ ;  /* 0x0000000f0e031227 */ /* 0x002fe200078e00ff */
[----:B------:R-:W-:Y:S01]  /*109d0*/  LOP3.LUT R72, R72, R73, RZ, 0x3c, !PT ;  /* 0x0000004948487212 */ /* 0x000fe200078e3cff */
[----:B------:R-:W5:Y:S01]  /*109e0*/  LD.E.128 R84, desc[UR60][R84.64] ;  /* 0x0000003c54547980 */ /* 0x000f62000c101d00 */
[----:B------:R-:W-:Y:S01]  /*109f0*/  LOP3.LUT R76, R76, R77, RZ, 0x3c, !PT ;  /* 0x0000004d4c4c7212 */ /* 0x000fe200078e3cff */
[--C-:B------:R-:W-:Y:S01]  /*10a00*/  IMAD.X R69, RZ, RZ, R7.reuse, P0 ;  /* 0x000000ffff457224 */ /* 0x100fe200000e0607 */
[----:B------:R-:W-:Y:S01]  /*10a10*/  LOP3.LUT R80, R80, R81, RZ, 0x3c, !PT ;  /* 0x0000005150507212 */ /* 0x000fe200078e3cff */
[----:B------:R-:W-:-:S02]  /*10a20*/  IMAD.X R73, RZ, RZ, R7, P2 ;  /* 0x000000ffff497224 */ /* 0x000fc400010e0607 */
[--C-:B------:R-:W-:Y:S02]  /*10a30*/  IMAD.X R77, RZ, RZ, R7.reuse, P3 ;  /* 0x000000ffff4d7224 */ /* 0x100fe400018e0607 */
[----:B------:R-:W-:Y:S01]  /*10a40*/  IMAD.X R81, RZ, RZ, R7, P4 ;  /* 0x000000ffff517224 */ /* 0x000fe200020e0607 */
[----:B------:R-:W5:Y:S01]  /*10a50*/  LD.E.128 R68, desc[UR60][R68.64] ;  /* 0x0000003c44447980 */ /* 0x000f62000c101d00 */
[----:B------:R-:W-:Y:S02]  /*10a60*/  IMAD R13, R13, UR4, RZ ;  /* 0x000000040d0d7c24 */ /* 0x000fe4000f8e02ff */
[----:B------:R-:W-:Y:S01]  /*10a70*/  IMAD.MOV.U32 R11, RZ, RZ, R14 ;  /* 0x000000ffff0b7224 */ /* 0x000fe200078e000e */
[----:B--2---:R-:W-:Y:S01]  /*10a80*/  @P1 SHF.R.U32.HI R11, RZ, R20, R3 ;  /* 0x00000014ff0b1219 */ /* 0x004fe20000011603 */
[C---:B------:R-:W-:Y:S01]  /*10a90*/  IMAD R13, R222.reuse, UR5, R13 ;  /* 0x00000005de0d7c24 */ /* 0x040fe2000f8e020d */
[----:B------:R-:W5:Y:S01]  /*10aa0*/  LD.E.128 R4, desc[UR60][R4.64] ;  /* 0x0000003c04047980 */ /* 0x000f62000c101d00 */
[----:B------:R-:W-:Y:S01]  /*10ab0*/  IMAD.WIDE.U32 R8, R222, UR4, R8 ;  /* 0x00000004de087c25 */ /* 0x000fe2000f8e0008 */
[----:B------:R-:W-:Y:S01]  /*10ac0*/  SHF.R.S32.HI R3, RZ, 0x1f, R11 ;  /* 0x0000001fff037819 */ /* 0x000fe2000001140b */
[----:B------:R-:W-:Y:S01]  /*10ad0*/  ULDC.64 UR4, c[0x0][0xbe0] ;  /* 0x0002f80000047ab9 */ /* 0x000fe20000000a00 */
[----:B------:R-:W5:Y:S01]  /*10ae0*/  LD.E.128 R72, desc[UR60][R72.64] ;  /* 0x0000003c48487980 */ /* 0x000f62000c101d00 */
[----:B------:R-:W-:-:S03]  /*10af0*/  IMAD.IADD R9, R9, 0x1, R13 ;  /* 0x0000000109097824 */ /* 0x000fc600078e020d */
[----:B------:R-:W5:Y:S01]  /*10b00*/  LD.E.128 R76, desc[UR60][R76.64] ;  /* 0x0000003c4c4c7980 */ /* 0x000f62000c101d00 */
[----:B------:R-:W-:-:S03]  /*10b10*/  IMAD.MOV R13, RZ, RZ, -R11 ;  /* 0x000000ffff0d7224 */ /* 0x000fc600078e0a0b */
[----:B------:R-:W5:Y:S01]  /*10b20*/  LD.E.128 R80, desc[UR60][R80.64] ;  /* 0x0000003c50507980 */ /* 0x000f62000c101d00 */
[----:B------:R-:W-:Y:S01]  /*10b30*/  @!PT LDS RZ, [RZ] ;  /* 0x00000000fffff984 */ /* 0x000fe20000000800 */
[----:B------:R-:W-:Y:S01]  /*10b40*/  @!PT LDS RZ, [RZ] ;  /* 0x00000000fffff984 */ /* 0x000fe20000000800 */
[----:B------:R-:W-:Y:S01]  /*10b50*/  @!PT LDS RZ, [RZ] ;  /* 0x00000000fffff984 */ /* 0x000fe20000000800 */
[----:B------:R-:W-:Y:S01]  /*10b60*/  @!PT LDS RZ, [RZ] ;  /* 0x00000000fffff984 */ /* 0x000fe20000000800 */
[----:B------:R0:W-:Y:S06]  /*10b70*/  MEMBAR.ALL.CTA ;  /* 0x0000000000007992 */ /* 0x0001ec0000008000 */
[----:B0-----:R-:W0:Y:S01]  /*10b80*/  FENCE.VIEW.ASYNC.S ;  /* 0x00000000000073c6 */ /* 0x001e220000000000 */
[----:B------:R-:W-:Y:S02]  /*10b90*/  IMAD R12, R3, UR4, RZ ;  /* 0x00000004030c7c24 */ /* 0x000fe4000f8e02ff */
[----:B------:R-:W-:-:S02]  /*10ba0*/  IMAD R13, R154, R13, R14 ;  /* 0x0000000d9a0d7224 */ /* 0x000fc400078e020e */
[----:B------:R-:W-:-:S04]  /*10bb0*/  IMAD.WIDE.U32 R8, R11, UR4, R8 ;  /* 0x000000040b087c25 */ /* 0x000fc8000f8e0008 */
[----:B------:R-:W-:Y:S01]  /*10bc0*/  IMAD R15, R11, UR5, R12 ;  /* 0x000000050b0f7c24 */ /* 0x000fe2000f8e020c */
[----:B------:R-:W-:Y:S01]  /*10bd0*/  SHF.R.S32.HI R11, RZ, 0x1f, R13 ;  /* 0x0000001fff0b7819 */ /* 0x000fe2000001140d */
[----:B------:R-:W-:Y:S01]  /*10be0*/  ULDC.64 UR4, c[0x0][0xbd8] ;  /* 0x0002f60000047ab9 */ /* 0x000fe20000000a00 */
[----:B------:R-:W-:Y:S01]  /*10bf0*/  IADD3 R3, R18, 0x32420, RZ ;  /* 0x0003242012037810 */ /* 0x000fe20007ffe0ff */
        /* <DEDUP_REMOVED lines=14> */
.L_x_10702:
        /* <DEDUP_REMOVED lines=14> */
[-C--:B--2---:R-:W-:Y:S02]  /*10dc0*/  @!P3 LEA R8, P5, R203, R14.reuse, 0x1 ;  /* 0x0000000ecb08b211 */ /* 0x084fe400078a08ff */
[----:B------:R-:W-:Y:S02]  /*10dd0*/  @!P2 LEA R10, P4, R219, R14, 0x1 ;  /* 0x0000000edb0aa211 */ /* 0x000fe400078808ff */
[----:B-1----:R-:W-:Y:S02]  /*10de0*/  @!P3 LEA.HI.X R9, R203, R20, R12, 0x1, P5 ;  /* 0x00000014cb09b211 */ /* 0x002fe400028f0c0c */
[----:B------:R-:W-:-:S02]  /*10df0*/  @!P1 LEA R12, P5, R218, R14, 0x1 ;  /* 0x0000000eda0c9211 */ /* 0x000fc400078a08ff */
[----:B------:R-:W-:Y:S01]  /*10e00*/  @!P2 LEA.HI.X R11, R219, R20, R90, 0x1, P4 ;  /* 0x00000014db0ba211 */ /* 0x000fe200020f0c5a */
[----:B-----5:R3:W-:Y:S01]  /*10e10*/  @!P3 ST.E.128 desc[UR60][R8.64], R4 ;  /* 0x000000040800b985 */ /* 0x0207e2000c101d3c */
[----:B------:R-:W-:Y:S02]  /*10e20*/  SHF.R.S32.HI R40, RZ, 0x1f, R15 ;  /* 0x0000001fff287819 */ /* 0x000fe4000001140f */
[C---:B------:R-:W-:Y:S01]  /*10e30*/  @!P0 LEA R14, P4, R15.reuse, R14, 0x1 ;  /* 0x0000000e0f0e8211 */ /* 0x040fe200078808ff */
[----:B------:R3:W-:Y:S01]  /*10e40*/  @!P2 ST.E.128 desc[UR60][R10.64], R36 ;  /* 0x000000240a00a985 */ /* 0x0007e2000c101d3c */
[-C--:B------:R-:W-:Y:S02]  /*10e50*/  @!P1 LEA.HI.X R13, R218, R20.reuse, R88, 0x1, P5 ;  /* 0x00000014da0d9211 */ /* 0x080fe400028f0c58 */
[----:B------:R-:W-:-:S03]  /*10e60*/  @!P0 LEA.HI.X R15, R15, R20, R40, 0x1, P4 ;  /* 0x000000140f0f8211 */ /* 0x000fc600020f0c28 */
[----:B------:R3:W-:Y:S04]  /*10e70*/  @!P1 ST.E.128 desc[UR60][R12.64], R56 ;  /* 0x000000380c009985 */ /* 0x0007e8000c101d3c */
[----:B------:R3:W-:Y:S02]  /*10e80*/  @!P0 ST.E.128 desc[UR60][R14.64], R72 ;  /* 0x000000480e008985 */ /* 0x0007e4000c101d3c */
.L_x_10485:
[----:B------:R-:W-:Y:S05]  /*10e90*/  BSYNC B1 ;  /* 0x0000000000017941 */ /* 0x000fea0003800000 */
.L_x_10484:
[----:B------:R-:W-:Y:S01]  /*10ea0*/  UMOV UR4, 0xffffffff ;  /* 0xffffffff00047882 */ /* 0x000fe20000000000 */
[----:B---3-5:R-:W-:Y:S02]  /*10eb0*/  SHF.R.S32.HI R36, RZ, 0x1f, R89 ;  /* 0x0000001fff247819 */ /* 0x028fe40000011459 */
[----:B------:R-:W-:Y:S05]  /*10ec0*/  BRA.DIV UR4, `(.L_x_10486) ;  /* 0x000000c604687947 */ /* 0x000fea000b800000 */
[----:B-1----:R1:W3:Y:S04]  /*10ed0*/  SHFL.IDX PT, R20, R21, 0x1, 0x181f ;  /* 0x00381f0015147f89 */ /* 0x0022e800000e0000 */
[----:B--2---:R1:W2:Y:S02]  /*10ee0*/  SHFL.IDX PT, R14, R3, 0x1, 0x181f ;  /* 0x00381f00030e7f89 */ /* 0x0042a400000e0000 */
.L_x_10706:
        /* <DEDUP_REMOVED lines=12> */
[-C--:B--2---:R-:W-:Y:S02]  /*10fb0*/  @!P3 LEA R4, P5, R203, R14.reuse, 0x1 ;  /* 0x0000000ecb04b211 */ /* 0x084fe400078a08ff */
        /* <DEDUP_REMOVED lines=11> */
.L_x_10488:
[----:B------:R-:W-:Y:S05]  /*11070*/  BSYNC B1 ;  /* 0x0000000000017941 */ /* 0x000fea0003800000 */
.L_x_10487:
[----:B------:R-:W-:-:S03]  /*11080*/  UMOV UR4, 0xffffffff ;  /* 0xffffffff00047882 */ /* 0x000fc60000000000 */
[----:B------:R-:W-:Y:S05]  /*11090*/  BRA.DIV UR4, `(.L_x_10489) ;  /* 0x000000c6043c7947 */ /* 0x000fea000b800000 */
[----:B---3--:R3:W0:Y:S04]  /*110a0*/  SHFL.IDX PT, R20, R21, 0x2, 0x181f ;  /* 0x00581f0015147f89 */ /* 0x00862800000e0000 */
[----:B--2---:R3:W2:Y:S02]  /*110b0*/  SHFL.IDX PT, R14, R3, 0x2, 0x181f ;  /* 0x00581f00030e7f89 */ /* 0x0046a400000e0000 */
.L_x_10710:
[----:B----4-:R-:W-:Y:S01]  /*110c0*/  VIADD R5, R91, 0x40 ;  /* 0x000000405b057836 */ /* 0x010fe20000000000 */
        /* <DEDUP_REMOVED lines=23> */
.L_x_10491:
[----:B------:R-:W-:Y:S05]  /*11240*/  BSYNC B1 ;  /* 0x0000000000017941 */ /* 0x000fea0003800000 */
.L_x_10490:
[----:B------:R-:W-:-:S03]  /*11250*/  UMOV UR4, 0xffffffff ;  /* 0xffffffff00047882 */ /* 0x000fc60000000000 */
[----:B------:R-:W-:Y:S05]  /*11260*/  BRA.DIV UR4, `(.L_x_10492) ;  /* 0x000000c604107947 */ /* 0x000fea000b800000 */
[----:B----4-:R4:W0:Y:S04]  /*11270*/  SHFL.IDX PT, R10, R21, 0x3, 0x181f ;  /* 0x00781f00150a7f89 */ /* 0x01082800000e0000 */
[----:B--2---:R4:W2:Y:S02]  /*11280*/  SHFL.IDX PT, R14, R3, 0x3, 0x181f ;  /* 0x00781f00030e7f89 */ /* 0x0048a400000e0000 */
.L_x_10714:
[----:B01-34-:R-:W-:-:S05]  /*11290*/  VIADD R3, R91, 0x60 ;  /* 0x000000605b037836 */ /* 0x01bfca0000000000 */
        /* <DEDUP_REMOVED lines=9> */
[-C--:B--2---:R-:W-:Y:S02]  /*11330*/  @!P3 LEA R4, P0, R203, R14.reuse, 0x1 ;  /* 0x0000000ecb04b211 */ /* 0x084fe400078008ff */
[-C--:B------:R-:W-:Y:S02]  /*11340*/  @!P4 LEA R6, P1, R219, R14.reuse, 0x1 ;  /* 0x0000000edb06c211 */ /* 0x080fe400078208ff */
[C---:B------:R-:W-:Y:S02]  /*11350*/  @!P5 LEA R8, P2, R218.reuse, R14, 0x1 ;  /* 0x0000000eda08d211 */ /* 0x040fe400078408ff */
        /* <DEDUP_REMOVED lines=12> */
.L_x_10482:
[----:B------:R-:W1:Y:S01]  /*11420*/  @P1 LDC R7, c[0x0][0xcec] ;  /* 0x00033b00ff071b82 */ /* 0x000e620000000800 */
[----:B------:R-:W-:Y:S01]  /*11430*/  ULDC.64 UR4, c[0x0][0xc08] ;  /* 0x0003020000047ab9 */ /* 0x000fe20000000a00 */
[----:B0-----:R-:W-:Y:S02]  /*11440*/  IMAD.MOV.U32 R10, RZ, RZ, R25 ;  /* 0x000000ffff0a7224 */ /* 0x001fe400078e0019 */
[----:B------:R-:W-:-:S04]  /*11450*/  IMAD R8, R8, UR4, RZ ;  /* 0x0000000408087c24 */ /* 0x000fc8000f8e02ff */
[----:B------:R-:W0:Y:S01]  /*11460*/  @P1 LDC R6, c[0x0][0xcf0] ;  /* 0x00033c00ff061b82 */ /* 0x000e220000000800 */
[----:B------:R-:W-:Y:S02]  /*11470*/  IMAD R8, R3, UR5, R8 ;  /* 0x0000000503087c24 */ /* 0x000fe4000f8e0208 */
[----:B-1----:R-:W-:-:S05]  /*11480*/  @P1 IMAD.HI.U32 R7, R25, R7, RZ ;  /* 0x0000000719071227 */ /* 0x002fca00078e00ff */
[----:B0-----:R-:W-:Y:S01]  /*11490*/  @P1 SHF.R.U32.HI R10, RZ, R6, R7 ;  /* 0x00000006ff0a1219 */ /* 0x001fe20000011607 */
[----:B------:R-:W-:Y:S01]  /*114a0*/  IMAD.WIDE.U32 R6, R3, UR4, RZ ;  /* 0x0000000403067c25 */ /* 0x000fe2000f8e00ff */
[----:B------:R-:W-:Y:S01]  /*114b0*/  ULDC.64 UR4, c[0x0][0xc38] ;  /* 0x00030e0000047ab9 */ /* 0x000fe20000000a00 */
[----:B------:R-:W-:Y:S02]  /*114c0*/  SHF.R.S32.HI R3, RZ, 0x1f, R222 ;  /* 0x0000001fff037819 */ /* 0x000fe400000114de */
[----:B------:R-:W-:Y:S02]  /*114d0*/  IMAD.IADD R7, R7, 0x1, R8 ;  /* 0x0000000107077824 */ /* 0x000fe400078e0208 */
        /* <DEDUP_REMOVED lines=19> */
[----:B------:R-:W-:Y:S01]  /*11610*/  IMAD.IADD R7, R7, 0x1, R8 ;  /* 0x0000000107077824 */ /* 0x000fe200078e0208 */
[----:B------:R-:W-:Y:S02]  /*11620*/  SHF.R.S32.HI R8, RZ, 0x1f, R3 ;  /* 0x0000001fff087819 */ /* 0x000fe40000011403 */
[----:B------:R-:W-:Y:S01]  /*11630*/  PRMT R10, RZ, 0x654, R10 ;  /* 0x00000654ff0a7816 */ /* 0x000fe2000000000a */
[----:B------:R-:W-:-:S03]  /*11640*/  IMAD.WIDE.U32 R6, R3, UR4, R6 ;  /* 0x0000000403067c25 */ /* 0x000fc6000f8e0006 */
[----:B------:R0:W-:Y:S01]  /*11650*/  SYNCS.ARRIVE.TRANS64.RED.A1T0 RZ, [R10+URZ], RZ ;  /* 0x000000ff0aff79a7 */ /* 0x0001e2000810043f */
[----:B------:R-:W-:-:S04]  /*11660*/  IMAD R8, R8, UR4, RZ ;  /* 0x0000000408087c24 */ /* 0x000fc8000f8e02ff */
[----:B------:R-:W-:Y:S01]  /*11670*/  IMAD R8, R3, UR5, R8 ;  /* 0x0000000503087c24 */ /* 0x000fe2000f8e0208 */
[----:B------:R-:W-:Y:S02]  /*11680*/  ULDC.64 UR4, c[0x0][0xc00] ;  /* 0x0003000000047ab9 */ /* 0x000fe40000000a00 */
[----:B------:R-:W-:Y:S01]  /*11690*/  LEA R3, P0, R6, UR4, 0x2 ;  /* 0x0000000406037c11 */ /* 0x000fe2000f8010ff */
[----:B------:R-:W-:Y:S01]  /*116a0*/  IMAD.IADD R8, R7, 0x1, R8 ;  /* 0x0000000107087824 */ /* 0x000fe200078e0208 */
[----:B------:R-:W-:-:S04]  /*116b0*/  UMOV UR4, 0xffffffff ;  /* 0xffffffff00047882 */ /* 0x000fc80000000000 */
[----:B------:R-:W-:Y:S01]  /*116c0*/  LEA.HI.X R8, R6, UR5, R8, 0x2, P0 ;  /* 0x0000000506087c11 */ /* 0x000fe200080f1408 */
[----:B0-----:R-:W-:Y:S06]  /*116d0*/  BRA.DIV UR4, `(.L_x_10494) ;  /* 0x000000c2043c7947 */ /* 0x001fec000b800000 */
[----:B------:R0:W1:Y:S04]  /*116e0*/  SHFL.IDX PT, R25, R8, RZ, 0x1c1f ;  /* 0x001c1fff08197589 */ /* 0x00006800000e0000 */
[----:B------:R0:W2:Y:S02]  /*116f0*/  SHFL.IDX PT, R12, R3, RZ, 0x1c1f ;  /* 0x001c1fff030c7589 */ /* 0x0000a400000e0000 */
.L_x_10717:
[----:B------:R-:W-:Y:S01]  /*11700*/  ISETP.GE.AND P0, PT, R24, R0, PT ;  /* 0x000000001800720c */ /* 0x000fe20003f06270 */
[----:B------:R-:W-:-:S12]  /*11710*/  BSSY B1, `(.L_x_10495) ;  /* 0x00000d3000017945 */ /* 0x000fd80003800000 */
[----:B------:R-:W-:Y:S05]  /*11720*/  @P0 BRA `(.L_x_10496) ;  /* 0x0000000c00440947 */ /* 0x000fea0003800000 */
[----:B------:R-:W-:Y:S01]  /*11730*/  ULDC UR4, c[0x0][0xbc8] ;  /* 0x0002f20000047ab9 */ /* 0x000fe20000000800 */
[C---:B------:R-:W-:Y:S01]  /*11740*/  VIADD R13, R230.reuse, 0x8 ;  /* 0x00000008e60d7836 */ /* 0x040fe20000000000 */
[C---:B------:R-:W-:Y:S01]  /*11750*/  ISETP.GE.AND P0, PT, R230.reuse, UR4, PT ;  /* 0x00000004e6007c0c */ /* 0x040fe2000bf06270 */
[C---:B------:R-:W-:Y:S02]  /*11760*/  VIADD R11, R230.reuse, 0x10 ;  /* 0x00000010e60b7836 */ /* 0x040fe40000000000 */
[C---:B------:R-:W-:Y:S01]  /*11770*/  VIADD R14, R230.reuse, 0x8 ;  /* 0x00000008e60e7836 */ /* 0x040fe20000000000 */
        /* <DEDUP_REMOVED lines=21> */
[----:B-1----:R-:W-:Y:S01]  /*118d0*/  @!P0 LEA R6, P2, R11, R12, 0x2 ;  /* 0x0000000c0b068211 */ /* 0x002fe200078410ff */
[----:B------:R-:W-:-:S03]  /*118e0*/  VIADD R28, R230, 0x60 ;  /* 0x00000060e61c7836 */ /* 0x000fc60000000000 */
        /* <DEDUP_REMOVED lines=17> */
[C---:B------:R-:W-:Y:S02]  /*11a00*/  VIADD R13, R230.reuse, 0x38 ;  /* 0x00000038e60d7836 */ /* 0x040fe40000000000 */
[----:B------:R1:W-:Y:S01]  /*11a10*/  @!P0 ST.E.64 desc[UR60][R6.64], R20 ;  /* 0x0000001406008985 */ /* 0x0003e2000c101b3c */
[----:B------:R-:W-:Y:S02]  /*11a20*/  SHF.R.S32.HI R14, RZ, 0x1f, R14 ;  /* 0x0000001fff0e7819 */ /* 0x000fe4000001140e */
[----:B------:R-:W-:Y:S02]  /*11a30*/  ISETP.GE.AND P1, PT, R13, UR4, PT ;  /* 0x000000040d007c0c */ /* 0x000fe4000bf26270 */
[----:B-1----:R-:W-:Y:S01]  /*11a40*/  @!P2 LEA R6, P0, R11, R12, 0x2 ;  /* 0x0000000c0b06a211 */ /* 0x002fe200078010ff */
[----:B------:R-:W-:-:S02]  /*11a50*/  VIADD R20, R230, 0x60 ;  /* 0x00000060e6147836 */ /* 0x000fc40000000000 */
[C---:B------:R-:W-:Y:S01]  /*11a60*/  VIADD R21, R230.reuse, 0x80 ;  /* 0x00000080e6157836 */ /* 0x040fe20000000000 */
[----:B------:R-:W-:Y:S01]  /*11a70*/  @!P2 LEA.HI.X R7, R11, R25, R14, 0x2, P0 ;  /* 0x000000190b07a211 */ /* 0x000fe200000f140e */
[----:B------:R-:W-:Y:S01]  /*11a80*/  VIADD R11, R230, 0x30 ;  /* 0x00000030e60b7836 */ /* 0x000fe20000000000 */
[----:B------:R-:W-:Y:S01]  /*11a90*/  ISETP.GE.AND P0, PT, R154, UR4, PT ;  /* 0x000000049a007c0c */ /* 0x000fe2000bf06270 */
[----:B------:R-:W-:Y:S01]  /*11aa0*/  VIADD R14, R230, 0x48 ;  /* 0x00000048e60e7836 */ /* 0x000fe20000000000 */
[----:B------:R-:W-:Y:S01]  /*11ab0*/  SHF.R.S32.HI R20, RZ, 0x1f, R20 ;  /* 0x0000001fff147819 */ /* 0x000fe20000011414 */
[----:B------:R1:W-:Y:S01]  /*11ac0*/  @!P2 ST.E.64 desc[UR60][R6.64], R44 ;  /* 0x0000002c0600a985 */ /* 0x0003e2000c101b3c */
[----:B------:R-:W-:Y:S02]  /*11ad0*/  SHF.R.S32.HI R11, RZ, 0x1f, R11 ;  /* 0x0000001fff0b7819 */ /* 0x000fe4000001140b */
[----:B-1----:R-:W-:-:S04]  /*11ae0*/  @!P3 LEA R6, P2, R10, R12, 0x2 ;  /* 0x0000000c0a06b211 */ /* 0x002fc800078410ff */
[-C--:B------:R-:W-:Y:S02]  /*11af0*/  @!P3 LEA.HI.X R7, R10, R25.reuse, R11, 0x2, P2 ;  /* 0x000000190a07b211 */ /* 0x080fe400010f140b */
[----:B------:R-:W-:Y:S02]  /*11b00*/  ISETP.GE.AND P2, PT, R14, UR4, PT ;  /* 0x000000040e007c0c */ /* 0x000fe4000bf46270 */
[C---:B------:R-:W-:Y:S01]  /*11b10*/  @!P1 LEA R10, P4, R13.reuse, R12, 0x2 ;  /* 0x0000000c0d0a9211 */ /* 0x040fe200078810ff */
        /* <DEDUP_REMOVED lines=10> */
[----:B------:R-:W-:Y:S01]  /*11bc0*/  VIADD R24, R230, 0x50 ;  /* 0x00000050e6187836 */ /* 0x000fe20000000000 */
[----:B--2---:R-:W-:-:S03]  /*11bd0*/  @!P2 LEA R10, P5, R14, R12, 0x2 ;  /* 0x0000000c0e0aa211 */ /* 0x004fc600078a10ff */
[----:B------:R1:W-:Y:S01]  /*11be0*/  @!P0 ST.E.64 desc[UR60][R6.64], R56 ;  /* 0x0000003806008985 */ /* 0x0003e2000c101b3c */
[----:B------:R-:W-:Y:S02]  /*11bf0*/  ISETP.GE.AND P0, PT, R28, UR4, PT ;  /* 0x000000041c007c0c */ /* 0x000fe4000bf06270 */
[----:B------:R-:W-:Y:S01]  /*11c00*/  @!P2 LEA.HI.X R11, R14, R25, R15, 0x2, P5 ;  /* 0x000000190e0ba211 */ /* 0x000fe200028f140f */
[C---:B------:R-:W-:Y:S01]  /*11c10*/  VIADD R14, R230.reuse, 0x68 ;  /* 0x00000068e60e7836 */ /* 0x040fe20000000000 */
[----:B------:R-:W-:Y:S01]  /*11c20*/  SHF.R.S32.HI R24, RZ, 0x1f, R24 ;  /* 0x0000001fff187819 */ /* 0x000fe20000011418 */
[----:B------:R-:W-:Y:S02]  /*11c30*/  VIADD R15, R230, 0x58 ;  /* 0x00000058e60f7836 */ /* 0x000fe40000000000 */
[----:B------:R2:W-:Y:S01]  /*11c40*/  @!P2 ST.E.64 desc[UR60][R10.64], R60 ;  /* 0x0000003c0a00a985 */ /* 0x0005e2000c101b3c */
[----:B------:R-:W-:Y:S02]  /*11c50*/  ISETP.GE.AND P2, PT, R14, UR4, PT ;  /* 0x000000040e007c0c */ /* 0x000fe4000bf46270 */
[----:B------:R-:W-:-:S02]  /*11c60*/  SHF.R.S32.HI R15, RZ, 0x1f, R15 ;  /* 0x0000001fff0f7819 */ /* 0x000fc4000001140f */
[----:B-1----:R-:W-:-:S04]  /*11c70*/  @!P3 LEA R6, P4, R40, R12, 0x2 ;  /* 0x0000000c2806b211 */ /* 0x002fc800078810ff */
[----:B------:R-:W-:Y:S01]  /*11c80*/  @!P3 LEA.HI.X R7, R40, R25, R24, 0x2, P4 ;  /* 0x000000192807b211 */ /* 0x000fe200020f1418 */
[----:B------:R-:W-:Y:S01]  /*11c90*/  VIADD R24, R230, 0x70 ;  /* 0x00000070e6187836 */ /* 0x000fe20000000000 */
[----:B--2---:R-:W-:-:S03]  /*11ca0*/  @!P1 LEA R10, P5, R13, R12, 0x2 ;  /* 0x0000000c0d0a9211 */ /* 0x004fc600078a10ff */
[----:B------:R1:W-:Y:S01]  /*11cb0*/  @!P3 ST.E.64 desc[UR60][R6.64], R64 ;  /* 0x000000400600b985 */ /* 0x0003e2000c101b3c */
[----:B------:R-:W-:Y:S02]  /*11cc0*/  ISETP.GE.AND P3, PT, R24, UR4, PT ;  /* 0x0000000418007c0c */ /* 0x000fe4000bf66270 */
[----:B------:R-:W-:Y:S01]  /*11cd0*/  @!P1 LEA.HI.X R11, R13, R25, R15, 0x2, P5 ;  /* 0x000000190d0b9211 */ /* 0x000fe200028f140f */
[C---:B------:R-:W-:Y:S02]  /*11ce0*/  VIADD R13, R230.reuse, 0x78 ;  /* 0x00000078e60d7836 */ /* 0x040fe40000000000 */
[----:B------:R-:W-:Y:S02]  /*11cf0*/  VIADD R15, R230, 0x68 ;  /* 0x00000068e60f7836 */ /* 0x000fe40000000000 */
[----:B------:R2:W-:Y:S01]  /*11d00*/  @!P1 ST.E.64 desc[UR60][R10.64], R68 ;  /* 0x000000440a009985 */ /* 0x0005e2000c101b3c */
[----:B------:R-:W-:Y:S02]  /*11d10*/  ISETP.GE.AND P1, PT, R13, UR4, PT ;  /* 0x000000040d007c0c */ /* 0x000fe4000bf26270 */
[----:B------:R-:W-:-:S02]  /*11d20*/  SHF.R.S32.HI R15, RZ, 0x1f, R15 ;  /* 0x0000001fff0f7819 */ /* 0x000fc4000001140f */
[----:B-1----:R-:W-:-:S04]  /*11d30*/  @!P0 LEA R6, P4, R28, R12, 0x2 ;  /* 0x0000000c1c068211 */ /* 0x002fc800078810ff */
[-C--:B------:R-:W-:Y:S01]  /*11d40*/  @!P0 LEA.HI.X R7, R28, R25.reuse, R20, 0x2, P4 ;  /* 0x000000191c078211 */ /* 0x080fe200020f1414 */
        /* <DEDUP_REMOVED lines=8> */
[----:B------:R-:W-:Y:S01]  /*11dd0*/  VIADD R15, R230, 0x78 ;  /* 0x00000078e60f7836 */ /* 0x000fe20000000000 */
[----:B------:R-:W-:Y:S01]  /*11de0*/  SHF.R.S32.HI R28, RZ, 0x1f, R28 ;  /* 0x0000001fff1c7819 */ /* 0x000fe2000001141c */
[----:B------:R2:W-:Y:S01]  /*11df0*/  @!P2 ST.E.64 desc[UR60][R10.64], R76 ;  /* 0x0000004c0a00a985 */ /* 0x0005e2000c101b3c */
[----:B------:R-:W-:-:S02]  /*11e00*/  ISETP.GE.AND P2, PT, R14, UR4, PT ;  /* 0x000000040e007c0c */ /* 0x000fc4000bf46270 */
[----:B------:R-:W-:Y:S02]  /*11e10*/  SHF.R.S32.HI R15, RZ, 0x1f, R15 ;  /* 0x0000001fff0f7819 */ /* 0x000fe4000001140f */
        /* <DEDUP_REMOVED lines=15> */
[-C--:B------:R-:W-:Y:S01]  /*11f10*/  @!P0 LEA.HI.X R7, R21, R25.reuse, R24, 0x2, P4 ;  /* 0x0000001915078211 */ /* 0x080fe200020f1418 */
        /* <DEDUP_REMOVED lines=21> */
[----:B------:R-:W-:-:S02]  /*12070*/  IADD3 R14, R230, 0xb8, RZ ;  /* 0x000000b8e60e7810 */ /* 0x000fc40007ffe0ff */
[----:B------:R-:W-:Y:S01]  /*12080*/  SHF.R.S32.HI R21, RZ, 0x1f, R21 ;  /* 0x0000001fff157819 */ /* 0x000fe20000011415 */
[----:B------:R2:W-:Y:S01]  /*12090*/  @!P1 ST.E.64 desc[UR60][R10.64], R100 ;  /* 0x000000640a009985 */ /* 0x0005e2000c101b3c */
[----:B------:R-:W-:Y:S02]  /*120a0*/  ISETP.GE.AND P1, PT, R14, UR4, PT ;  /* 0x000000040e007c0c */ /* 0x000fe4000bf26270 */
[----:B-1----:R-:W-:-:S04]  /*120b0*/  @!P0 LEA R6, P3, R24, R12, 0x2 ;  /* 0x0000000c18068211 */ /* 0x002fc800078610ff */
[----:B------:R-:W-:Y:S02]  /*120c0*/  @!P0 LEA.HI.X R7, R24, R25, R28, 0x2, P3 ;  /* 0x0000001918078211 */ /* 0x000fe400018f141c */
[----:B--2---:R-:W-:-:S03]  /*120d0*/  @!P2 LEA R10, P5, R15, R12, 0x2 ;  /* 0x0000000c0f0aa211 */ /* 0x004fc600078a10ff */
[----:B------:R1:W-:Y:S01]  /*120e0*/  @!P0 ST.E.64 desc[UR60][R6.64], R104 ;  /* 0x0000006806008985 */ /* 0x0003e2000c101b3c */
[----:B------:R-:W-:Y:S02]  /*120f0*/  ISETP.GE.AND P0, PT, R13, UR4, PT ;  /* 0x000000040d007c0c */ /* 0x000fe4000bf06270 */
[----:B------:R-:W-:Y:S01]  /*12100*/  @!P2 LEA.HI.X R11, R15, R25, R21, 0x2, P5 ;  /* 0x000000190f0ba211 */ /* 0x000fe200028f1415 */
[C---:B------:R-:W-:Y:S02]  /*12110*/  VIADD R21, R230.reuse, 0xb0 ;  /* 0x000000b0e6157836 */ /* 0x040fe40000000000 */
[----:B------:R-:W-:Y:S02]  /*12120*/  VIADD R15, R230, 0xb8 ;  /* 0x000000b8e60f7836 */ /* 0x000fe40000000000 */
[----:B------:R2:W-:Y:S01]  /*12130*/  @!P2 ST.E.64 desc[UR60][R10.64], R108 ;  /* 0x0000006c0a00a985 */ /* 0x0005e2000c101b3c */
[----:B------:R-:W-:Y:S02]  /*12140*/  SHF.R.S32.HI R21, RZ, 0x1f, R21 ;  /* 0x0000001fff157819 */ /* 0x000fe40000011415 */
[----:B------:R-:W-:-:S02]  /*12150*/  SHF.R.S32.HI R15, RZ, 0x1f, R15 ;  /* 0x0000001fff0f7819 */ /* 0x000fc4000001140f */
[----:B------:R-:W-:Y:S02]  /*12160*/  ISETP.GE.AND P2, PT, R237, UR4, PT ;  /* 0x00000004ed007c0c */ /* 0x000fe4000bf46270 */
[----:B-1----:R-:W-:-:S04]  /*12170*/  @!P4 LEA R6, P3, R20, R12, 0x2 ;  /* 0x0000000c1406c211 */ /* 0x002fc800078610ff */
[-C--:B------:R-:W-:Y:S02]  /*12180*/  @!P4 LEA.HI.X R7, R20, R25.reuse, R21, 0x2, P3 ;  /* 0x000000191407c211 */ /* 0x080fe400018f1415 */
[----:B------:R-:W-:Y:S02]  /*12190*/  ISETP.GE.AND P3, PT, R236, UR4, PT ;  /* 0x00000004ec007c0c */ /* 0x000fe4000bf66270 */
[C---:B--2---:R-:W-:Y:S01]  /*121a0*/  @!P1 LEA R10, P5, R14.reuse, R12, 0x2 ;  /* 0x0000000c0e0a9211 */ /* 0x044fe200078a10ff */
[----:B------:R1:W-:Y:S01]  /*121b0*/  @!P4 ST.E.64 desc[UR60][R6.64], R112 ;  /* 0x000000700600c985 */ /* 0x0003e2000c101b3c */
[----:B------:R-:W-:Y:S02]  /*121c0*/  SHF.R.S32.HI R20, RZ, 0x1f, R237 ;  /* 0x0000001fff147819 */ /* 0x000fe400000114ed */
[----:B------:R-:W-:Y:S01]  /*121d0*/  @!P1 LEA.HI.X R11, R14, R25, R15, 0x2, P5 ;  /* 0x000000190e0b9211 */ /* 0x000fe200028f140f */
[----:B------:R-:W-:Y:S01]  /*121e0*/  VIADD R14, R230, 0xc0 ;  /* 0x000000c0e60e7836 */ /* 0x000fe20000000000 */
[----:B------:R-:W-:-:S03]  /*121f0*/  SHF.R.S32.HI R21, RZ, 0x1f, R232 ;  /* 0x0000001fff157819 */ /* 0x000fc600000114e8 */
[----:B------:R2:W-:Y:S01]  /*12200*/  @!P1 ST.E.64 desc[UR60][R10.64], R116 ;  /* 0x000000740a009985 */ /* 0x0005e2000c101b3c */
[----:B------:R-:W-:Y:S02]  /*12210*/  SHF.R.S32.HI R14, RZ, 0x1f, R14 ;  /* 0x0000001fff0e7819 */ /* 0x000fe4000001140e */
[----:B------:R-:W-:Y:S02]  /*12220*/  ISETP.GE.AND P1, PT, R235, UR4, PT ;  /* 0x00000004eb007c0c */ /* 0x000fe4000bf26270 */
[----:B-1----:R-:W-:-:S04]  /*12230*/  @!P0 LEA R6, P4, R13, R12, 0x2 ;  /* 0x0000000c0d068211 */ /* 0x002fc800078810ff */
[-C--:B------:R-:W-:Y:S02]  /*12240*/  @!P0 LEA.HI.X R7, R13, R25.reuse, R14, 0x2, P4 ;  /* 0x000000190d078211 */ /* 0x080fe400020f140e */
[-C--:B------:R-:W-:Y:S02]  /*12250*/  @!P3 LEA R14, P4, R236, R12.reuse, 0x2 ;  /* 0x0000000cec0eb211 */ /* 0x080fe400078810ff */
[C---:B--2---:R-:W-:Y:S01]  /*12260*/  @!P2 LEA R10, P5, R237.reuse, R12, 0x2 ;  /* 0x0000000ced0aa211 */ /* 0x044fe200078a10ff */
[----:B------:R1:W-:Y:S01]  /*12270*/  @!P0 ST.E.64 desc[UR60][R6.64], R120 ;  /* 0x0000007806008985 */ /* 0x0003e2000c101b3c */
[----:B------:R-:W-:Y:S02]  /*12280*/  SHF.R.S32.HI R13, RZ, 0x1f, R236 ;  /* 0x0000001fff0d7819 */ /* 0x000fe400000114ec */
[----:B------:R-:W-:Y:S02]  /*12290*/  ISETP.GE.AND P0, PT, R234, UR4, PT ;  /* 0x00000004ea007c0c */ /* 0x000fe4000bf06270 */
[----:B------:R-:W-:-:S02]  /*122a0*/  @!P2 LEA.HI.X R11, R237, R25, R20, 0x2, P5 ;  /* 0x00000019ed0ba211 */ /* 0x000fc400028f1414 */
[----:B------:R-:W-:Y:S02]  /*122b0*/  @!P3 LEA.HI.X R15, R236, R25, R13, 0x2, P4 ;  /* 0x00000019ec0fb211 */ /* 0x000fe400020f140d */
[----:B------:R-:W-:Y:S01]  /*122c0*/  ISETP.GE.AND P4, PT, R233, UR4, PT ;  /* 0x00000004e9007c0c */ /* 0x000fe2000bf86270 */
[----:B------:R2:W-:Y:S01]  /*122d0*/  @!P2 ST.E.64 desc[UR60][R10.64], R124 ;  /* 0x0000007c0a00a985 */ /* 0x0005e2000c101b3c */
[----:B------:R-:W-:Y:S02]  /*122e0*/  SHF.R.S32.HI R13, RZ, 0x1f, R235 ;  /* 0x0000001fff0d7819 */ /* 0x000fe400000114eb */
[----:B------:R-:W-:Y:S01]  /*122f0*/  ISETP.GE.AND P2, PT, R232, UR4, PT ;  /* 0x00000004e8007c0c */ /* 0x000fe2000bf46270 */
[----:B------:R3:W-:Y:S01]  /*12300*/  @!P3 ST.E.64 desc[UR60][R14.64], R128 ;  /* 0x000000800e00b985 */ /* 0x0007e2000c101b3c */
[----:B-1----:R-:W-:Y:S02]  /*12310*/  @!P1 LEA R6, P5, R235, R12, 0x2 ;  /* 0x0000000ceb069211 */ /* 0x002fe400078a10ff */
[----:B------:R-:W-:-:S02]  /*12320*/  ISETP.GE.AND P3, PT, R231, UR4, PT ;  /* 0x00000004e7007c0c */ /* 0x000fc4000bf66270 */
[-C--:B------:R-:W-:Y:S02]  /*12330*/  @!P1 LEA.HI.X R7, R235, R25.reuse, R13, 0x2, P5 ;  /* 0x00000019eb079211 */ /* 0x080fe400028f140d */
[----:B------:R-:W-:Y:S02]  /*12340*/  SHF.R.S32.HI R13, RZ, 0x1f, R234 ;  /* 0x0000001fff0d7819 */ /* 0x000fe400000114ea */
[----:B------:R-:W-:Y:S01]  /*12350*/  SHF.R.S32.HI R20, RZ, 0x1f, R231 ;  /* 0x0000001fff147819 */ /* 0x000fe200000114e7 */
[----:B------:R1:W-:Y:S01]  /*12360*/  @!P1 ST.E.64 desc[UR60][R6.64], R132 ;  /* 0x0000008406009985 */ /* 0x0003e2000c101b3c */
[CC--:B--2---:R-:W-:Y:S02]  /*12370*/  @!P0 LEA R10, P5, R234.reuse, R12.reuse, 0x2 ;  /* 0x0000000cea0a8211 */ /* 0x0c4fe400078a10ff */
[----:B---3--:R-:W-:Y:S02]  /*12380*/  @!P4 LEA R14, P1, R233, R12, 0x2 ;  /* 0x0000000ce90ec211 */ /* 0x008fe400078210ff */
[----:B------:R-:W-:-:S02]  /*12390*/  @!P0 LEA.HI.X R11, R234, R25, R13, 0x2, P5 ;  /* 0x00000019ea0b8211 */ /* 0x000fc400028f140d */
[----:B------:R-:W-:-:S03]  /*123a0*/  SHF.R.S32.HI R13, RZ, 0x1f, R233 ;  /* 0x0000001fff0d7819 */ /* 0x000fc600000114e9 */
[----:B------:R3:W-:Y:S01]  /*123b0*/  @!P0 ST.E.64 desc[UR60][R10.64], R136 ;  /* 0x000000880a008985 */ /* 0x0007e2000c101b3c */
[-C--:B------:R-:W-:Y:S02]  /*123c0*/  @!P4 LEA.HI.X R15, R233, R25.reuse, R13, 0x2, P1 ;  /* 0x00000019e90fc211 */ /* 0x080fe400008f140d */
[CC--:B-1----:R-:W-:Y:S02]  /*123d0*/  @!P2 LEA R6, P5, R232.reuse, R12.reuse, 0x2 ;  /* 0x0000000ce806a211 */ /* 0x0c2fe400078a10ff */
[C---:B------:R-:W-:Y:S01]  /*123e0*/  @!P3 LEA R12, P1, R231.reuse, R12, 0x2 ;  /* 0x0000000ce70cb211 */ /* 0x040fe200078210ff */
[----:B------:R3:W-:Y:S01]  /*123f0*/  @!P4 ST.E.64 desc[UR60][R14.64], R140 ;  /* 0x0000008c0e00c985 */ /* 0x0007e2000c101b3c */
[-C--:B------:R-:W-:Y:S02]  /*12400*/  @!P2 LEA.HI.X R7, R232, R25.reuse, R21, 0x2, P5 ;  /* 0x00000019e807a211 */ /* 0x080fe400028f1415 */
[----:B------:R-:W-:-:S03]  /*12410*/  @!P3 LEA.HI.X R13, R231, R25, R20, 0x2, P1 ;  /* 0x00000019e70db211 */ /* 0x000fc600008f1414 */
[----:B------:R3:W-:Y:S04]  /*12420*/  @!P2 ST.E.64 desc[UR60][R6.64], R144 ;  /* 0x000000900600a985 */ /* 0x0007e8000c101b3c */
[----:B------:R3:W-:Y:S02]  /*12430*/  @!P3 ST.E.64 desc[UR60][R12.64], R148 ;  /* 0x000000940c00b985 */ /* 0x0007e4000c101b3c */
.L_x_10496:
[----:B------:R-:W-:Y:S05]  /*12440*/  BSYNC B1 ;  /* 0x0000000000017941 */ /* 0x000fea0003800000 */
.L_x_10495:
[----:B------:R-:W-:-:S03]  /*12450*/  UMOV UR4, 0xffffffff ;  /* 0xffffffff00047882 */ /* 0x000fc60000000000 */
[----:B------:R-:W-:Y:S05]  /*12460*/  BRA.DIV UR4, `(.L_x_10497) ;  /* 0x000000b604107947 */ /* 0x000fea000b800000 */
[----:B---3--:R3:W4:Y:S04]  /*12470*/  SHFL.IDX PT, R10, R8, 0x1, 0x1c1f ;  /* 0x003c1f00080a7f89 */ /* 0x00872800000e0000 */
[----:B0-----:R-:W0:Y:S02]  /*12480*/  SHFL.IDX PT, R3, R3, 0x1, 0x1c1f ;  /* 0x003c1f0003037f89 */ /* 0x001e2400000e0000 */
.L_x_10721:
[----:B------:R-:W-:-:S13]  /*12490*/  ISETP.GE.AND P0, PT, R9, R0, PT ;  /* 0x000000000900720c */ /* 0x000fda0003f06270 */
[----:B------:R-:W-:Y:S05]  /*124a0*/  @P0 BRA `(.L_x_10493) ;  /* 0x0000001c00200947 */ /* 0x000fea0003800000 */
[----:B------:R-:W-:Y:S01]  /*124b0*/  ULDC UR4, c[0x0][0xbc8] ;  /* 0x0002f20000047ab9 */ /* 0x000fe20000000800 */
[C---:B------:R-:W-:Y:S01]  /*124c0*/  VIADD R15, R230.reuse, 0x8 ;  /* 0x00000008e60f7836 */ /* 0x040fe20000000000 */
[C---:B------:R-:W-:Y:S01]  /*124d0*/  ISETP.GE.AND P2, PT, R230.reuse, UR4, PT ;  /* 0x00000004e6007c0c */ /* 0x040fe2000bf46270 */
[C---:B------:R-:W-:Y:S02]  /*124e0*/  VIADD R13, R230.reuse, 0x10 ;  /* 0x00000010e60d7836 */ /* 0x040fe40000000000 */
[C---:B------:R-:W-:Y:S01]  /*124f0*/  VIADD R11, R230.reuse, 0x18 ;  /* 0x00000018e60b7836 */ /* 0x040fe20000000000 */
[----:B------:R-:W-:Y:S01]  /*12500*/  ISETP.GE.AND P3, PT, R15, UR4, PT ;  /* 0x000000040f007c0c */ /* 0x000fe2000bf66270 */
[C---:B------:R-:W-:Y:S01]  /*12510*/  VIADD R20, R230.reuse, 0x8 ;  /* 0x00000008e6147836 */ /* 0x040fe20000000000 */
[----:B------:R-:W-:Y:S01]  /*12520*/  ISETP.GE.AND P1, PT, R13, UR4, PT ;  /* 0x000000040d007c0c */ /* 0x000fe2000bf26270 */
[C---:B--2---:R-:W-:Y:S01]  /*12530*/  VIADD R12, R230.reuse, 0x20 ;  /* 0x00000020e60c7836 */ /* 0x044fe20000000000 */
[----:B------:R-:W-:Y:S01]  /*12540*/  ISETP.GE.AND P0, PT, R11, UR4, PT ;  /* 0x000000040b007c0c */ /* 0x000fe2000bf06270 */
[----:B------:R-:W-:Y:S01]  /*12550*/  VIADD R14, R230, 0x10 ;  /* 0x00000010e60e7836 */ /* 0x000fe20000000000 */
[----:B------:R-:W-:-:S03]  /*12560*/  SHF.R.S32.HI R20, RZ, 0x1f, R20 ;  /* 0x0000001fff147819 */ /* 0x000fc60000011414 */
[----:B0-----:R-:W-:Y:S01]  /*12570*/  @!P2 IMAD.MOV.U32 R6, RZ, RZ, R3 ;  /* 0x000000ffff06a224 */ /* 0x001fe200078e0003 */
[----:B------:R-:W-:Y:S01]  /*12580*/  SHF.R.S32.HI R14, RZ, 0x1f, R14 ;  /* 0x0000001fff0e7819 */ /* 0x000fe2000001140e */
[----:B----4-:R-:W-:Y:S02]  /*12590*/  @!P2 IMAD.MOV.U32 R7, RZ, RZ, R10 ;  /* 0x000000ffff07a224 */ /* 0x010fe400078e000a */
[----:B---3--:R-:W-:Y:S01]  /*125a0*/  @!P3 LEA R8, P4, R15, R3, 0x2 ;  /* 0x000000030f08b211 */ /* 0x008fe200078810ff */
[----:B------:R-:W-:-:S03]  /*125b0*/  @!P2 IMAD.WIDE R6, R230, 0x4, R6 ;  /* 0x00000004e606a825 */ /* 0x000fc600078e0206 */
[----:B------:R-:W-:Y:S01]  /*125c0*/  @!P3 LEA.HI.X R9, R15, R10, R20, 0x2, P4 ;  /* 0x0000000a0f09b211 */ /* 0x000fe200020f1414 */
[----:B------:R-:W-:Y:S01]  /*125d0*/  VIADD R15, R230, 0x28 ;  /* 0x00000028e60f7836 */ /* 0x000fe20000000000 */
[----:B------:R0:W-:Y:S01]  /*125e0*/  @!P2 ST.E.64 desc[UR60][R6.64], R26 ;  /* 0x0000001a0600a985 */ /* 0x0001e2000c101b3c */
[----:B------:R-:W-:Y:S01]  /*125f0*/  ISETP.GE.AND P2, PT, R12, UR4, PT ;  /* 0x000000040c007c0c */ /* 0x000fe2000bf46270 */
[----:B------:R-:W-:Y:S02]  /*12600*/  VIADD R20, R230, 0x18 ;  /* 0x00000018e6147836 */ /* 0x000fe40000000000 */
[----:B------:R2:W-:Y:S01]  /*12610*/  @!P3 ST.E.64 desc[UR60][R8.64], R30 ;  /* 0x0000001e0800b985 */ /* 0x0005e2000c101b3c */
[----:B------:R-:W-:Y:S02]  /*12620*/  ISETP.GE.AND P3, PT, R15, UR4, PT ;  /* 0x000000040f007c0c */ /* 0x000fe4000bf66270 */
[----:B------:R-:W-:Y:S02]  /*12630*/  SHF.R.S32.HI R20, RZ, 0x1f, R20 ;  /* 0x0000001fff147819 */ /* 0x000fe40000011414 */
[----:B0-----:R-:W-:-:S04]  /*12640*/  @!P1 LEA R6, P5, R13, R3, 0x2 ;  /* 0x000000030d069211 */ /* 0x001fc800078a10ff */
[-C--:B------:R-:W-:Y:S01]  /*12650*/  @!P1 LEA.HI.X R7, R13, R10.reuse, R14, 0x2, P5 ;  /* 0x0000000a0d079211 */ /* 0x080fe200028f140e */
[C---:B------:R-:W-:Y:S01]  /*12660*/  VIADD R13, R230.reuse, 0x30 ;  /* 0x00000030e60d7836 */ /* 0x040fe20000000000 */
[----:B--2---:R-:W-:Y:S01]  /*12670*/  @!P0 LEA R8, P4, R11, R3, 0x2 ;  /* 0x000000030b088211 */ /* 0x004fe200078810ff */
[C---:B------:R-:W-:Y:S02]  /*12680*/  VIADD R14, R230.reuse, 0x20 ;  /* 0x00000020e60e7836 */ /* 0x040fe40000000000 */
[----:B------:R0:W-:Y:S01]  /*12690*/  @!P1 ST.E.64 desc[UR60][R6.64], R34 ;  /* 0x0000002206009985 */ /* 0x0001e2000c101b3c */
[----:B------:R-:W-:Y:S02]  /*126a0*/  ISETP.GE.AND P1, PT, R13, UR4, PT ;  /* 0x000000040d007c0c */ /* 0x000fe4000bf26270 */
[----:B------:R-:W-:Y:S02]  /*126b0*/  SHF.R.S32.HI R14, RZ, 0x1f, R14 ;  /* 0x0000001fff0e7819 */ /* 0x000fe4000001140e */
[----:B------:R-:W-:Y:S01]  /*126c0*/  @!P0 LEA.HI.X R9, R11, R10, R20, 0x2, P4 ;  /* 0x0000000a0b098211 */ /* 0x000fe200020f1414 */
[----:B------:R-:W-:-:S02]  /*126d0*/  VIADD R11, R230, 0x38 ;  /* 0x00000038e60b7836 */ /* 0x000fc40000000000 */
[----:B------:R-:W-:Y:S02]  /*126e0*/  VIADD R20, R230, 0x28 ;  /* 0x00000028e6147836 */ /* 0x000fe40000000000 */
[----:B------:R2:W-:Y:S01]  /*126f0*/  @!P0 ST.E.64 desc[UR60][R8.64], R38 ;  /* 0x0000002608008985 */ /* 0x0005e2000c101b3c */
[----:B------:R-:W-:Y:S02]  /*12700*/  ISETP.GE.AND P0, PT, R11, UR4, PT ;  /* 0x000000040b007c0c */ /* 0x000fe4000bf06270 */
[----:B------:R-:W-:Y:S02]  /*12710*/  SHF.R.S32.HI R20, RZ, 0x1f, R20 ;  /* 0x0000001fff147819 */ /* 0x000fe40000011414 */
[----:B0-----:R-:W-:-:S04]  /*12720*/  @!P2 LEA R6, P5, R12, R3, 0x2 ;  /* 0x000000030c06a211 */ /* 0x001fc800078a10ff */
[-C--:B------:R-:W-:Y:S01]  /*12730*/  @!P2 LEA.HI.X R7, R12, R10.reuse, R14, 0x2, P5 ;  /* 0x0000000a0c07a211 */ /* 0x080fe200028f140e */
[C---:B------:R-:W-:Y:S02]  /*12740*/  VIADD R12, R230.reuse, 0x40 ;  /* 0x00000040e60c7836 */ /* 0x040fe40000000000 */
[----:B------:R-:W-:Y:S01]  /*12750*/  VIADD R14, R230, 0x30 ;  /* 0x00000030e60e7836 */ /* 0x000fe20000000000 */
[C---:B--2---:R-:W-:Y:S01]  /*12760*/  @!P3 LEA R8, P4, R15.reuse, R3, 0x2 ;  /* 0x000000030f08b211 */ /* 0x044fe200078810ff */
[----:B------:R0:W-:Y:S01]  /*12770*/  @!P2 ST.E.64 desc[UR60][R6.64], R4 ;  /* 0x000000040600a985 */ /* 0x0001e2000c101b3c */
[----:B------:R-:W-:Y:S02]  /*12780*/  ISETP.GE.AND P2, PT, R12, UR4, PT ;  /* 0x000000040c007c0c */ /* 0x000fe4000bf46270 */
[----:B------:R-:W-:Y:S02]  /*12790*/  SHF.R.S32.HI R14, RZ, 0x1f, R14 ;  /* 0x0000001fff0e7819 */ /* 0x000fe4000001140e */
[----:B------:R-:W-:Y:S01]  /*127a0*/  @!P3 LEA.HI.X R9, R15, R10, R20, 0x2, P4 ;  /* 0x0000000a0f09b211 */ /* 0x000fe200020f1414 */
[----:B------:R-:W-:-:S02]  /*127b0*/  VIADD R15, R230, 0x48 ;  /* 0x00000048e60f7836 */ /* 0x000fc40000000000 */
[C---:B------:R-:W-:Y:S02]  /*127c0*/  VIADD R20, R230.reuse, 0x38 ;  /* 0x00000038e6147836 */ /* 0x040fe40000000000 */
[----:B------:R-:W-:Y:S01]  /*127d0*/  @!P3 ST.E.64 desc[UR60][R8.64], R46 ;  /* 0x0000002e0800b985 */ /* 0x000fe2000c101b3c */
[----:B------:R-:W-:Y:S02]  /*127e0*/  ISETP.GE.AND P3, PT, R15, UR4, PT ;  /* 0x000000040f007c0c */ /* 0x000fe4000bf66270 */
[----:B------:R-:W-:Y:S02]  /*127f0*/  SHF.R.S32.HI R20, RZ, 0x1f, R20 ;  /* 0x0000001fff147819 */ /* 0x000fe40000011414 */
[-C--:B0-----:R-:W-:Y:S02]  /*12800*/  @!P1 LEA R4, P5, R13, R3.reuse, 0x2 ;  /* 0x000000030d049211 */ /* 0x081fe400078a10ff */
[----:B------:R-:W-:Y:S02]  /*12810*/  @!P0 LEA R6, P4, R11, R3, 0x2 ;  /* 0x000000030b068211 */ /* 0x000fe400078810ff */
[-C--:B------:R-:W-:Y:S01]  /*12820*/  @!P1 LEA.HI.X R5, R13, R10.reuse, R14, 0x2, P5 ;  /* 0x0000000a0d059211 */ /* 0x080fe200028f140e */
[C---:B------:R-:W-:Y:S01]  /*12830*/  VIADD R13, R230.reuse, 0x50 ;  /* 0x00000050e60d7836 */ /* 0x040fe20000000000 */
[----:B------:R-:W-:Y:S01]  /*12840*/  @!P0 LEA.HI.X R7, R11, R10, R20, 0x2, P4 ;  /* 0x0000000a0b078211 */ /* 0x000fe200020f1414 */
[----:B------:R-:W-:-:S02]  /*12850*/  VIADD R14, R230, 0x40 ;  /* 0x00000040e60e7836 */ /* 0x000fc40000000000 */
[----:B------:R0:W-:Y:S01]  /*12860*/  @!P1 ST.E.64 desc[UR60][R4.64], R50 ;  /* 0x0000003204009985 */ /* 0x0001e2000c101b3c */
[----:B------:R-:W-:Y:S01]  /*12870*/  ISETP.GE.AND P1, PT, R13, UR4, PT ;  /* 0x000000040d007c0c */ /* 0x000fe2000bf26270 */
[C---:B------:R-:W-:Y:S01]  /*12880*/  VIADD R11, R230.reuse, 0x58 ;  /* 0x00000058e60b7836 */ /* 0x040fe20000000000 */
[----:B------:R-:W-:Y:S01]  /*12890*/  SHF.R.S32.HI R14, RZ, 0x1f, R14 ;  /* 0x0000001fff0e7819 */ /* 0x000fe2000001140e */
[----:B------:R-:W-:Y:S01]  /*128a0*/  VIADD R20, R230, 0x48 ;  /* 0x00000048e6147836 */ /* 0x000fe20000000000 */
[----:B------:R2:W-:Y:S02]  /*128b0*/  @!P0 ST.E.64 desc[UR60][R6.64], R54 ;  /* 0x0000003606008985 */ /* 0x0005e4000c101b3c */
[----:B------:R-:W-:Y:S02]  /*128c0*/  ISETP.GE.AND P0, PT, R11, UR4, PT ;  /* 0x000000040b007c0c */ /* 0x000fe4000bf06270 */
[----:B------:R-:W-:Y:S02]  /*128d0*/  SHF.R.S32.HI R20, RZ, 0x1f, R20 ;  /* 0x0000001fff147819 */ /* 0x000fe40000011414 */
[----:B0-----:R-:W-:-:S04]  /*128e0*/  @!P2 LEA R4, P5, R12, R3, 0x2 ;  /* 0x000000030c04a211 */ /* 0x001fc800078a10ff */
[-C--:B------:R-:W-:Y:S01]  /*128f0*/  @!P2 LEA.HI.X R5, R12, R10.reuse, R14, 0x2, P5 ;  /* 0x0000000a0c05a211 */ /* 0x080fe200028f140e */
[C---:B------:R-:W-:Y:S01]  /*12900*/  VIADD R12, R230.reuse, 0x60 ;  /* 0x00000060e60c7836 */ /* 0x040fe20000000000 */
[C---:B--2---:R-:W-:Y:S01]  /*12910*/  @!P3 LEA R6, P4, R15.reuse, R3, 0x2 ;  /* 0x000000030f06b211 */ /* 0x044fe200078810ff */
[----:B------:R-:W-:Y:S02]  /*12920*/  VIADD R14, R230, 0x50 ;  /* 0x00000050e60e7836 */ /* 0x000fe40000000000 */
        /* <DEDUP_REMOVED lines=14> */
[----:B--2---:R-:W-:Y:S02]  /*12a10*/  @!P0 LEA R6, P4, R11, R3, 0x2 ;  /* 0x000000030b068211 */ /* 0x004fe400078810ff */
        /* <DEDUP_REMOVED lines=14> */
[----:B--2---:R-:W-:Y:S02]  /*12b00*/  @!P3 LEA R6, P4, R15, R3, 0x2 ;  /* 0x000000030f06b211 */ /* 0x004fe400078810ff */
        /* <DEDUP_REMOVED lines=43> */
[-C--:B------:R-:W-:Y:S01]  /*12dc0*/  @!P0 LEA.HI.X R7, R11, R10.reuse, R20, 0x2, P5 ;  /* 0x0000000a0b078211 */ /* 0x080fe200028f1414 */
[C---:B------:R-:W-:Y:S02]  /*12dd0*/  VIADD R11, R230.reuse, 0xb8 ;  /* 0x000000b8e60b7836 */ /* 0x040fe40000000000 */
[----:B------:R-:W-:Y:S02]  /*12de0*/  VIADD R20, R230, 0xa8 ;  /* 0x000000a8e6147836 */ /* 0x000fe40000000000 */
[----:B------:R2:W-:Y:S01]  /*12df0*/  @!P0 ST.E.64 desc[UR60][R6.64], R102 ;  /* 0x0000006606008985 */ /* 0x0005e2000c101b3c */
[C---:B0-----:R-:W-:Y:S02]  /*12e00*/  @!P2 LEA R4, P1, R12.reuse, R3, 0x2 ;  /* 0x000000030c04a211 */ /* 0x041fe400078210ff */
[----:B------:R-:W-:Y:S02]  /*12e10*/  SHF.R.S32.HI R20, RZ, 0x1f, R20 ;  /* 0x0000001fff147819 */ /* 0x000fe40000011414 */
[----:B------:R-:W-:Y:S01]  /*12e20*/  @!P2 LEA.HI.X R5, R12, R10, R14, 0x2, P1 ;  /* 0x0000000a0c05a211 */ /* 0x000fe200008f140e */
[C---:B------:R-:W-:Y:S01]  /*12e30*/  VIADD R14, R230.reuse, 0xb0 ;  /* 0x000000b0e60e7836 */ /* 0x040fe20000000000 */
[----:B------:R-:W-:Y:S01]  /*12e40*/  ISETP.GE.AND P1, PT, R11, UR4, PT ;  /* 0x000000040b007c0c */ /* 0x000fe2000bf26270 */
[----:B------:R-:W-:-:S02]  /*12e50*/  VIADD R12, R230, 0xc0 ;  /* 0x000000c0e60c7836 */ /* 0x000fc40000000000 */
[----:B------:R0:W-:Y:S01]  /*12e60*/  @!P2 ST.E.64 desc[UR60][R4.64], R106 ;  /* 0x0000006a0400a985 */ /* 0x0001e2000c101b3c */
[----:B------:R-:W-:Y:S02]  /*12e70*/  SHF.R.S32.HI R14, RZ, 0x1f, R14 ;  /* 0x0000001fff0e7819 */ /* 0x000fe4000001140e */
[C---:B--2---:R-:W-:Y:S02]  /*12e80*/  @!P4 LEA R6, P0, R15.reuse, R3, 0x2 ;  /* 0x000000030f06c211 */ /* 0x044fe400078010ff */
[----:B------:R-:W-:Y:S02]  /*12e90*/  ISETP.GE.AND P2, PT, R12, UR4, PT ;  /* 0x000000040c007c0c */ /* 0x000fe4000bf46270 */
[----:B------:R-:W-:Y:S02]  /*12ea0*/  @!P4 LEA.HI.X R7, R15, R10, R20, 0x2, P0 ;  /* 0x0000000a0f07c211 */ /* 0x000fe400000f1414 */
[----:B------:R-:W-:-:S03]  /*12eb0*/  ISETP.GE.AND P0, PT, R237, UR4, PT ;  /* 0x00000004ed007c0c */ /* 0x000fc6000bf06270 */
[----:B------:R2:W-:Y:S01]  /*12ec0*/  @!P4 ST.E.64 desc[UR60][R6.64], R110 ;  /* 0x0000006e0600c985 */ /* 0x0005e2000c101b3c */
[----:B0-----:R-:W-:-:S04]  /*12ed0*/  @!P3 LEA R4, P5, R13, R3, 0x2 ;  /* 0x000000030d04b211 */ /* 0x001fc800078a10ff */
[----:B------:R-:W-:Y:S01]  /*12ee0*/  @!P3 LEA.HI.X R5, R13, R10, R14, 0x2, P5 ;  /* 0x0000000a0d05b211 */ /* 0x000fe200028f140e */
[C---:B------:R-:W-:Y:S02]  /*12ef0*/  VIADD R14, R230.reuse, 0xb8 ;  /* 0x000000b8e60e7836 */ /* 0x040fe40000000000 */
[----:B------:R-:W-:Y:S02]  /*12f00*/  VIADD R13, R230, 0xc0 ;  /* 0x000000c0e60d7836 */ /* 0x000fe40000000000 */
[----:B------:R0:W-:Y:S01]  /*12f10*/  @!P3 ST.E.64 desc[UR60][R4.64], R114 ;  /* 0x000000720400b985 */ /* 0x0001e2000c101b3c */
[----:B------:R-:W-:Y:S02]  /*12f20*/  SHF.R.S32.HI R14, RZ, 0x1f, R14 ;  /* 0x0000001fff0e7819 */ /* 0x000fe4000001140e */
[----:B--2---:R-:W-:Y:S02]  /*12f30*/  @!P1 LEA R6, P4, R11, R3, 0x2 ;  /* 0x000000030b069211 */ /* 0x004fe400078810ff */
[----:B------:R-:W-:-:S02]  /*12f40*/  ISETP.GE.AND P3, PT, R236, UR4, PT ;  /* 0x00000004ec007c0c */ /* 0x000fc4000bf66270 */
[----:B------:R-:W-:Y:S02]  /*12f50*/  SHF.R.S32.HI R13, RZ, 0x1f, R13 ;  /* 0x0000001fff0d7819 */ /* 0x000fe4000001140d */
[----:B------:R-:W-:Y:S02]  /*12f60*/  @!P1 LEA.HI.X R7, R11, R10, R14, 0x2, P4 ;  /* 0x0000000a0b079211 */ /* 0x000fe400020f140e */
[-C--:B------:R-:W-:Y:S02]  /*12f70*/  @!P0 LEA R8, P4, R237, R3.reuse, 0x2 ;  /* 0x00000003ed088211 */ /* 0x080fe400078810ff */
[----:B------:R-:W-:Y:S01]  /*12f80*/  SHF.R.S32.HI R11, RZ, 0x1f, R237 ;  /* 0x0000001fff0b7819 */ /* 0x000fe200000114ed */
[----:B------:R-:W-:Y:S01]  /*12f90*/  @!P1 ST.E.64 desc[UR60][R6.64], R118 ;  /* 0x0000007606009985 */ /* 0x000fe2000c101b3c */
[----:B0-----:R-:W-:Y:S02]  /*12fa0*/  @!P2 LEA R4, P5, R12, R3, 0x2 ;  /* 0x000000030c04a211 */ /* 0x001fe400078a10ff */
[----:B------:R-:W-:-:S02]  /*12fb0*/  ISETP.GE.AND P1, PT, R235, UR4, PT ;  /* 0x00000004eb007c0c */ /* 0x000fc4000bf26270 */
[-C--:B------:R-:W-:Y:S02]  /*12fc0*/  @!P2 LEA.HI.X R5, R12, R10.reuse, R13, 0x2, P5 ;  /* 0x0000000a0c05a211 */ /* 0x080fe400028f140d */
[----:B------:R-:W-:Y:S02]  /*12fd0*/  @!P0 LEA.HI.X R9, R237, R10, R11, 0x2, P4 ;  /* 0x0000000aed098211 */ /* 0x000fe400020f140b */
[----:B------:R-:W-:Y:S01]  /*12fe0*/  ISETP.GE.AND P4, PT, R234, UR4, PT ;  /* 0x00000004ea007c0c */ /* 0x000fe2000bf86270 */
[----:B------:R0:W-:Y:S01]  /*12ff0*/  @!P2 ST.E.64 desc[UR60][R4.64], R122 ;  /* 0x0000007a0400a985 */ /* 0x0001e2000c101b3c */
[----:B------:R-:W-:Y:S02]  /*13000*/  SHF.R.S32.HI R11, RZ, 0x1f, R236 ;  /* 0x0000001fff0b7819 */ /* 0x000fe400000114ec */
[----:B------:R-:W-:Y:S01]  /*13010*/  ISETP.GE.AND P2, PT, R233, UR4, PT ;  /* 0x00000004e9007c0c */ /* 0x000fe2000bf46270 */
[----:B------:R2:W-:Y:S01]  /*13020*/  @!P0 ST.E.64 desc[UR60][R8.64], R126 ;  /* 0x0000007e08008985 */ /* 0x0005e2000c101b3c */
[----:B------:R-:W-:-:S02]  /*13030*/  ISETP.GE.AND P0, PT, R232, UR4, PT ;  /* 0x00000004e8007c0c */ /* 0x000fc4000bf06270 */
[----:B------:R-:W-:Y:S02]  /*13040*/  SHF.R.S32.HI R12, RZ, 0x1f, R234 ;  /* 0x0000001fff0c7819 */ /* 0x000fe400000114ea */
[----:B------:R-:W-:Y:S02]  /*13050*/  SHF.R.S32.HI R14, RZ, 0x1f, R233 ;  /* 0x0000001fff0e7819 */ /* 0x000fe400000114e9 */
[----:B0-----:R-:W-:-:S04]  /*13060*/  @!P3 LEA R4, P5, R236, R3, 0x2 ;  /* 0x00000003ec04b211 */ /* 0x001fc800078a10ff */
[-C--:B------:R-:W-:Y:S02]  /*13070*/  @!P3 LEA.HI.X R5, R236, R10.reuse, R11, 0x2, P5 ;  /* 0x0000000aec05b211 */ /* 0x080fe400028f140b */
[----:B------:R-:W-:Y:S02]  /*13080*/  SHF.R.S32.HI R11, RZ, 0x1f, R235 ;  /* 0x0000001fff0b7819 */ /* 0x000fe400000114eb */
[CC--:B------:R-:W-:Y:S01]  /*13090*/  @!P1 LEA R6, P5, R235.reuse, R3.reuse, 0x2 ;  /* 0x00000003eb069211 */ /* 0x0c0fe200078a10ff */
[----:B------:R0:W-:Y:S03]  /*130a0*/  @!P3 ST.E.64 desc[UR60][R4.64], R130 ;  /* 0x000000820400b985 */ /* 0x0001e6000c101b3c */
[----:B------:R-:W-:Y:S02]  /*130b0*/  @!P1 LEA.HI.X R7, R235, R10, R11, 0x2, P5 ;  /* 0x0000000aeb079211 */ /* 0x000fe400028f140b */
[----:B--2---:R-:W-:-:S02]  /*130c0*/  @!P2 LEA R8, P5, R233, R3, 0x2 ;  /* 0x00000003e908a211 */ /* 0x004fc400078a10ff */
[----:B------:R-:W-:Y:S01]  /*130d0*/  SHF.R.S32.HI R11, RZ, 0x1f, R232 ;  /* 0x0000001fff0b7819 */ /* 0x000fe200000114e8 */
[----:B------:R2:W-:Y:S01]  /*130e0*/  @!P1 ST.E.64 desc[UR60][R6.64], R134 ;  /* 0x0000008606009985 */ /* 0x0005e2000c101b3c */
[----:B------:R-:W-:Y:S02]  /*130f0*/  @!P2 LEA.HI.X R9, R233, R10, R14, 0x2, P5 ;  /* 0x0000000ae909a211 */ /* 0x000fe400028f140e */
[----:B0-----:R-:W-:-:S04]  /*13100*/  @!P4 LEA R4, P3, R234, R3, 0x2 ;  /* 0x00000003ea04c211 */ /* 0x001fc800078610ff */
[----:B------:R-:W-:Y:S02]  /*13110*/  @!P4 LEA.HI.X R5, R234, R10, R12, 0x2, P3 ;  /* 0x0000000aea05c211 */ /* 0x000fe400018f140c */
[----:B------:R-:W-:-:S03]  /*13120*/  @!P0 LEA R12, P3, R232, R3, 0x2 ;  /* 0x00000003e80c8211 */ /* 0x000fc600078610ff */
[----:B------:R2:W-:Y:S01]  /*13130*/  @!P4 ST.E.64 desc[UR60][R4.64], R138 ;  /* 0x0000008a0400c985 */ /* 0x0005e2000c101b3c */
[----:B------:R-:W-:-:S03]  /*13140*/  @!P0 LEA.HI.X R13, R232, R10, R11, 0x2, P3 ;  /* 0x0000000ae80d8211 */ /* 0x000fc600018f140b */
[----:B------:R2:W-:Y:S04]  /*13150*/  @!P2 ST.E.64 desc[UR60][R8.64], R142 ;  /* 0x0000008e0800a985 */ /* 0x0005e8000c101b3c */
[----:B------:R2:W-:Y:S01]  /*13160*/  @!P0 ST.E.64 desc[UR60][R12.64], R146 ;  /* 0x000000920c008985 */ /* 0x0005e2000c101b3c */
[----:B------:R-:W-:-:S13]  /*13170*/  ISETP.GE.AND P0, PT, R231, UR4, PT ;  /* 0x00000004e7007c0c */ /* 0x000fda000bf06270 */
[----:B--2---:R-:W-:Y:S05]  /*13180*/  @P0 BRA `(.L_x_10493) ;  /* 0x0000000c00e80947 */ /* 0x004fea0003800000 */
[----:B------:R-:W-:Y:S02]  /*13190*/  SHF.R.S32.HI R11, RZ, 0x1f, R231 ;  /* 0x0000001fff0b7819 */ /* 0x000fe400000114e7 */
[----:B------:R-:W-:-:S04]  /*131a0*/  LEA R4, P0, R231, R3, 0x2 ;  /* 0x00000003e7047211 */ /* 0x000fc800078010ff */
[----:B------:R-:W-:-:S05]  /*131b0*/  LEA.HI.X R5, R231, R10, R11, 0x2, P0 ;  /* 0x0000000ae7057211 */ /* 0x000fca00000f140b */
[----:B------:R0:W-:Y:S01]  /*131c0*/  ST.E.64 desc[UR60][R4.64], R150 ;  /* 0x0000009604007985 */ /* 0x0001e2000c101b3c */
[----:B------:R-:W-:Y:S05]  /*131d0*/  BRA `(.L_x_10493) ;  /* 0x0000000c00d47947 */ /* 0x000fea0003800000 */
.L_x_10480:
        /* <DEDUP_REMOVED lines=8> */
[----:B------:R-:W-:-:S07]  /*13260*/  IADD3.X R5, R224, UR7, RZ, P2, !PT ;  /* 0x00000007e0057c10 */ /* 0x000fce00097fe4ff */
[----:B------:R-:W-:Y:S01]  /*13270*/  @P1 IADD3 R6, P2, R223, UR4, RZ ;  /* 0x00000004df061c10 */ /* 0x000fe2000ff5e0ff */
[----:B------:R-:W-:Y:S02]  /*13280*/  ULDC UR4, c[0x0][0xb88] ;  /* 0x0002e20000047ab9 */ /* 0x000fe40000000800 */
[----:B------:R-:W-:Y:S01]  /*13290*/  IMAD.U32 R20, RZ, RZ, UR4 ;  /* 0x00000004ff147e24 */ /* 0x000fe2000f8e00ff */
[----:B------:R-:W-:Y:S01]  /*132a0*/  @P1 IADD3.X R7, R224, UR5, RZ, P2, !PT ;  /* 0x00000005e0071c10 */ /* 0x000fe200097fe4ff */
[----:B------:R2:W5:Y:S04]  /*132b0*/  @P0 LDG.E R3, desc[UR60][R4.64] ;  /* 0x0000003c04030981 */ /* 0x000568000c1e1900 */
[----:B------:R2:W5:Y:S01]  /*132c0*/  @P1 LDG.E R20, desc[UR60][R6.64] ;  /* 0x0000003c06141981 */ /* 0x000562000c1e1900 */
[----:B------:R-:W-:Y:S01]  /*132d0*/  ISETP.NE.AND P2, PT, R221, RZ, PT ;  /* 0x000000ffdd00720c */ /* 0x000fe20003f45270 */
[----:B------:R-:W3:-:S12]  /*132e0*/  S2R R0, SR_TID.X ;  /* 0x0000000000007919 */ /* 0x000ed80000002100 */
[----:B------:R-:W4:Y:S01]  /*132f0*/  @!P2 LDC R221, c[0x0][0xbd4] ;  /* 0x0002f500ffddab82 */ /* 0x000f220000000800 */
[----:B---3--:R-:W-:Y:S02]  /*13300*/  IADD3 R30, R0, -0x80, RZ ;  /* 0xffffff80001e7810 */ /* 0x008fe40007ffe0ff */
[----:B----4-:R-:W-:Y:S02]  /*13310*/  ISETP.GT.AND P2, PT, R221, 0x1, PT ;  /* 0x00000001dd00780c */ /* 0x010fe40003f44270 */
[----:B------:R-:W-:Y:S01]  /*13320*/  ISETP.GT.AND P3, PT, R30, 0x7f, PT ;  /* 0x0000007f1e00780c */ /* 0x000fe20003f64270 */
[----:B--2---:R-:W-:-:S12]  /*13330*/  @P1 BRA `(.L_x_10498) ;  /* 0x0000000000101947 */ /* 0x004fd80003800000 */
[----:B------:R-:W-:Y:S05]  /*13340*/  @!P0 BRA `(.L_x_10498) ;  /* 0x00000000000c8947 */ /* 0x000fea0003800000 */
[----:B------:R-:W2:Y:S04]  /*13350*/  LDG.E R7, desc[UR60][R4.64] ;  /* 0x0000003c04077981 */ /* 0x000ea8000c1e1900 */
[----:B-----5:R-:W2:Y:S02]  /*13360*/  LDG.E R20, desc[UR60][R4.64+0x4] ;  /* 0x0000043c04147981 */ /* 0x020ea4000c1e1900 */
[----:B--2---:R-:W-:-:S07]  /*13370*/  IMAD.IADD R20, R20, 0x1, -R7 ;  /* 0x0000000114147824 */ /* 0x004fce00078e0a07 */
.L_x_10498:
        /* <DEDUP_REMOVED lines=49> */
[----:B------:R-:W-:Y:S02]  /*13690*/  IMAD.MOV.U32 R7, RZ, RZ, -0x800000 ;  /* 0xff800000ff077424 */ /* 0x000fe400078e00ff */
[----:B------:R-:W-:-:S04]  /*136a0*/  IMAD.WIDE.U32 R8, R6, R11, R8 ;  /* 0x0000000b06087225 */ /* 0x000fc800078e0008 */
[----:B------:R-:W-:Y:S01]  /*136b0*/  IMAD R13, R6, R13, R0 ;  /* 0x0000000d060d7224 */ /* 0x000fe200078e0200 */
[----:B0-----:R-:W-:-:S03]  /*136c0*/  LEA R4, P0, R8, R4, 0x2 ;  /* 0x0000000408047211 */ /* 0x001fc600078010ff */
[----:B------:R-:W-:-:S05]  /*136d0*/  IMAD.IADD R0, R9, 0x1, R13 ;  /* 0x0000000109007824 */ /* 0x000fca00078e020d */
[----:B--2---:R-:W-:-:S05]  /*136e0*/  LEA.HI.X R5, R8, R5, R0, 0x2, P0 ;  /* 0x0000000508057211 */ /* 0x004fca00000f1400 */
[----:B------:R2:W-:Y:S02]  /*136f0*/  STG.E desc[UR60][R4.64], R7 ;  /* 0x0000000704007986 */ /* 0x0005e4000c10193c */
.L_x_10500:
[----:B------:R-:W-:Y:S05]  /*13700*/  BSYNC B1 ;  /* 0x0000000000017941 */ /* 0x000fea0003800000 */
.L_x_10499:
[----:B------:R-:W-:Y:S05]  /*13710*/  @P2 BRA `(.L_x_10493) ;  /* 0x0000000800842947 */ /* 0x000fea0003800000 */
[----:B------:R-:W3:Y:S01]  /*13720*/  LDC R21, c[0x0][0xce8] ;  /* 0x00033a00ff157b82 */ /* 0x000ee20000000800 */
[----:B--2---:R-:W-:Y:S01]  /*13730*/  SHF.R.S32.HI R5, RZ, 0x1f, R30 ;  /* 0x0000001fff057819 */ /* 0x004fe2000001141e */
[----:B------:R-:W-:Y:S01]  /*13740*/  ULDC.64 UR4, c[0x0][0xba0] ;  /* 0x0002e80000047ab9 */ /* 0x000fe20000000a00 */
[----:B------:R-:W-:Y:S02]  /*13750*/  VIADD R25, R203, 0xc0 ;  /* 0x000000c0cb197836 */ /* 0x000fe40000000000 */
[----:B------:R-:W-:Y:S01]  /*13760*/  LEA.HI R8, R5, R30, RZ, 0x3 ;  /* 0x0000001e05087211 */ /* 0x000fe200078f18ff */
[----:B------:R-:W-:Y:S02]  /*13770*/  IMAD R0, R26, UR4, RZ ;  /* 0x000000041a007c24 */ /* 0x000fe4000f8e02ff */
[C---:B------:R-:W-:Y:S01]  /*13780*/  IMAD.WIDE.U32 R4, R3.reuse, UR4, RZ ;  /* 0x0000000403047c25 */ /* 0x040fe2000f8e00ff */
[----:B------:R-:W-:Y:S02]  /*13790*/  LOP3.LUT R9, R8, 0xfffffff8, RZ, 0xc0, !PT ;  /* 0xfffffff808097812 */ /* 0x000fe400078ec0ff */
[----:B------:R-:W-:Y:S01]  /*137a0*/  SHF.R.S32.HI R8, RZ, 0x3, R8 ;  /* 0x00000003ff087819 */ /* 0x000fe20000011408 */
[----:B------:R-:W-:Y:S01]  /*137b0*/  IMAD R7, R3, UR5, R0 ;  /* 0x0000000503077c24 */ /* 0x000fe2000f8e0200 */
[----:B------:R-:W-:Y:S01]  /*137c0*/  ULDC.64 UR4, c[0x0][0xbe8] ;  /* 0x0002fa0000047ab9 */ /* 0x000fe20000000a00 */
[----:B------:R-:W-:-:S02]  /*137d0*/  IMAD.IADD R0, R30, 0x1, -R9 ;  /* 0x000000011e007824 */ /* 0x000fc400078e0a09 */
        /* <DEDUP_REMOVED lines=9> */
[----:B------:R-:W2:Y:S08]  /*13870*/  @P0 LDC R6, c[0x0][0xcec] ;  /* 0x00033b00ff060b82 */ /* 0x000eb00000000800 */
[----:B------:R-:W3:Y:S01]  /*13880*/  @P0 LDC R11, c[0x0][0xcf0] ;  /* 0x00033c00ff0b0b82 */ /* 0x000ee20000000800 */
[----:B--2---:R-:W-:-:S04]  /*13890*/  @P0 IMAD.HI.U32 R0, R9, R6, RZ ;  /* 0x0000000609000227 */ /* 0x004fc800078e00ff */
[----:B------:R-:W-:Y:S01]  /*138a0*/  IMAD R6, R28, UR4, RZ ;  /* 0x000000041c067c24 */ /* 0x000fe2000f8e02ff */
[----:B---3--:R-:W-:-:S03]  /*138b0*/  @P0 SHF.R.U32.HI R3, RZ, R11, R0 ;  /* 0x0000000bff030219 */ /* 0x008fc60000011600 */
[----:B------:R-:W-:Y:S01]  /*138c0*/  IMAD R7, R29, UR5, R6 ;  /* 0x000000051d077c24 */ /* 0x000fe2000f8e0206 */
[----:B------:R-:W-:Y:S01]  /*138d0*/  ULDC.64 UR4, c[0x0][0xbe0] ;  /* 0x0002f80000047ab9 */ /* 0x000fe20000000a00 */
[--C-:B------:R-:W-:Y:S01]  /*138e0*/  SHF.R.S32.HI R0, RZ, 0x1f, R3.reuse ;  /* 0x0000001fff007819 */ /* 0x100fe20000011403 */
[----:B------:R-:W-:Y:S02]  /*138f0*/  IMAD.MOV R6, RZ, RZ, -R3 ;  /* 0x000000ffff067224 */ /* 0x000fe400078e0a03 */
[----:B------:R-:W-:Y:S02]  /*13900*/  IMAD.IADD R5, R5, 0x1, R7 ;  /* 0x0000000105057824 */ /* 0x000fe400078e0207 */
[----:B------:R-:W-:Y:S01]  /*13910*/  IMAD R7, R21, R6, R9 ;  /* 0x0000000615077224 */ /* 0x000fe200078e0209 */
[----:B------:R-:W-:Y:S01]  /*13920*/  SHF.R.S32.HI R6, RZ, 0x1f, R25 ;  /* 0x0000001fff067819 */ /* 0x000fe20000011419 */
        /* <DEDUP_REMOVED lines=9> */
[----:B------:R-:W-:-:S03]  /*139c0*/  ULDC.64 UR4, c[0x0][0xb80] ;  /* 0x0002e00000047ab9 */ /* 0x000fc60000000a00 */
[----:B------:R-:W-:Y:S01]  /*139d0*/  IMAD.IADD R5, R5, 0x1, R3 ;  /* 0x0000000105057824 */ /* 0x000fe200078e0203 */
[----:B------:R-:W-:Y:S01]  /*139e0*/  LEA R3, P0, R4, UR4, 0x1 ;  /* 0x0000000404037c11 */ /* 0x000fe2000f8008ff */
[----:B------:R-:W-:-:S03]  /*139f0*/  UMOV UR4, 0xffffffff ;  /* 0xffffffff00047882 */ /* 0x000fc60000000000 */
[----:B------:R-:W-:Y:S01]  /*13a00*/  LEA.HI.X R4, R4, UR5, R5, 0x1, P0 ;  /* 0x0000000504047c11 */ /* 0x000fe200080f0c05 */
[----:B------:R-:W-:Y:S08]  /*13a10*/  BRA.DIV UR4, `(.L_x_10501) ;  /* 0x0000009e04f07947 */ /* 0x000ff0000b800000 */
[----:B------:R2:W3:Y:S04]  /*13a20*/  SHFL.IDX PT, R0, R4, RZ, 0x181f ;  /* 0x00181fff04007589 */ /* 0x0004e800000e0000 */
[----:B------:R2:W4:Y:S02]  /*13a30*/  SHFL.IDX PT, R14, R3, RZ, 0x181f ;  /* 0x00181fff030e7589 */ /* 0x00052400000e0000 */
.L_x_10724:
        /* <DEDUP_REMOVED lines=12> */
[-C--:B----4-:R-:W-:Y:S02]  /*13b00*/  @!P3 LEA R8, P5, R203, R14.reuse, 0x1 ;  /* 0x0000000ecb08b211 */ /* 0x090fe400078a08ff */
[----:B------:R-:W-:Y:S02]  /*13b10*/  @!P2 LEA R10, P4, R219, R14, 0x1 ;  /* 0x0000000edb0aa211 */ /* 0x000fe400078808ff */
[----:B---3--:R-:W-:Y:S02]  /*13b20*/  @!P3 LEA.HI.X R9, R203, R0, R5, 0x1, P5 ;  /* 0x00000000cb09b211 */ /* 0x008fe400028f0c05 */
[----:B------:R-:W-:Y:S02]  /*13b30*/  SHF.R.S32.HI R5, RZ, 0x1f, R218 ;  /* 0x0000001fff057819 */ /* 0x000fe400000114da */
[----:B------:R-:W-:Y:S01]  /*13b40*/  @!P1 LEA R12, P5, R218, R14, 0x1 ;  /* 0x0000000eda0c9211 */ /* 0x000fe200078a08ff */
[----:B------:R3:W-:Y:S01]  /*13b50*/  @!P3 ST.E.128 desc[UR60][R8.64], RZ ;  /* 0x000000ff0800b985 */ /* 0x0007e2000c101d3c */
[----:B------:R-:W-:-:S02]  /*13b60*/  @!P2 LEA.HI.X R11, R219, R0, R15, 0x1, P4 ;  /* 0x00000000db0ba211 */ /* 0x000fc400020f0c0f */
[C---:B------:R-:W-:Y:S02]  /*13b70*/  @!P0 LEA R14, P4, R25.reuse, R14, 0x1 ;  /* 0x0000000e190e8211 */ /* 0x040fe400078808ff */
[-C--:B------:R-:W-:Y:S01]  /*13b80*/  @!P1 LEA.HI.X R13, R218, R0.reuse, R5, 0x1, P5 ;  /* 0x00000000da0d9211 */ /* 0x080fe200028f0c05 */
[----:B------:R3:W-:Y:S01]  /*13b90*/  @!P2 ST.E.128 desc[UR60][R10.64], RZ ;  /* 0x000000ff0a00a985 */ /* 0x0007e2000c101d3c */
[----:B------:R-:W-:-:S03]  /*13ba0*/  @!P0 LEA.HI.X R15, R25, R0, R6, 0x1, P4 ;  /* 0x00000000190f8211 */ /* 0x000fc600020f0c06 */
[----:B------:R3:W-:Y:S04]  /*13bb0*/  @!P1 ST.E.128 desc[UR60][R12.64], RZ ;  /* 0x000000ff0c009985 */ /* 0x0007e8000c101d3c */
[----:B------:R3:W-:Y:S02]  /*13bc0*/  @!P0 ST.E.128 desc[UR60][R14.64], RZ ;  /* 0x000000ff0e008985 */ /* 0x0007e4000c101d3c */
.L_x_10503:
[----:B------:R-:W-:Y:S05]  /*13bd0*/  BSYNC B1 ;  /* 0x0000000000017941 */ /* 0x000fea0003800000 */
.L_x_10502:
[----:B------:R-:W-:-:S03]  /*13be0*/  UMOV UR4, 0xffffffff ;  /* 0xffffffff00047882 */ /* 0x000fc60000000000 */
[----:B------:R-:W-:Y:S05]  /*13bf0*/  BRA.DIV UR4, `(.L_x_10504) ;  /* 0x0000009e04ac7947 */ /* 0x000fea000b800000 */
[----:B---3--:R3:W0:Y:S04]  /*13c00*/  SHFL.IDX PT, R0, R4, 0x1, 0x181f ;  /* 0x00381f0004007f89 */ /* 0x00862800000e0000 */
[----:B----4-:R3:W4:Y:S02]  /*13c10*/  SHFL.IDX PT, R14, R3, 0x1, 0x181f ;  /* 0x00381f00030e7f89 */ /* 0x01072400000e0000 */
.L_x_10728:
        /* <DEDUP_REMOVED lines=12> */
[-C--:B----4-:R-:W-:Y:S02]  /*13ce0*/  @!P3 LEA R8, P5, R203, R14.reuse, 0x1 ;  /* 0x0000000ecb08b211 */ /* 0x090fe400078a08ff */
        /* <DEDUP_REMOVED lines=11> */
.L_x_10506:
[----:B------:R-:W-:Y:S05]  /*13da0*/  BSYNC B1 ;  /* 0x0000000000017941 */ /* 0x000fea0003800000 */
.L_x_10505:
[----:B------:R-:W-:-:S03]  /*13db0*/  UMOV UR4, 0xffffffff ;  /* 0xffffffff00047882 */ /* 0x000fc60000000000 */
[----:B------:R-:W-:Y:S05]  /*13dc0*/  BRA.DIV UR4, `(.L_x_10507) ;  /* 0x0000009e04807947 */ /* 0x000fea000b800000 */
[----:B0-----:R0:W0:Y:S04]  /*13dd0*/  SHFL.IDX PT, R0, R4, 0x2, 0x181f ;  /* 0x00581f0004007f89 */ /* 0x00102800000e0000 */
[----:B----4-:R4:W0:Y:S02]  /*13de0*/  SHFL.IDX PT, R14, R3, 0x2, 0x181f ;  /* 0x00581f00030e7f89 */ /* 0x01082400000e0000 */
.L_x_10732:
        /* <DEDUP_REMOVED lines=12> */
[-C--:B0-----:R-:W-:Y:S02]  /*13eb0*/  @!P3 LEA R8, P5, R203, R14.reuse, 0x1 ;  /* 0x0000000ecb08b211 */ /* 0x081fe400078a08ff */
[----:B------:R-:W-:Y:S02]  /*13ec0*/  @!P2 LEA R10, P4, R219, R14, 0x1 ;  /* 0x0000000edb0aa211 */ /* 0x000fe400078808ff */
[----:B------:R-:W-:Y:S02]  /*13ed0*/  @!P3 LEA.HI.X R9, R203, R0, R12, 0x1, P5 ;  /* 0x00000000cb09b211 */ /* 0x000fe400028f0c0c */
        /* <DEDUP_REMOVED lines=9> */
.L_x_10509:
[----:B------:R-:W-:Y:S05]  /*13f70*/  BSYNC B1 ;  /* 0x0000000000017941 */ /* 0x000fea0003800000 */
.L_x_10508:
[----:B------:R-:W-:-:S03]  /*13f80*/  UMOV UR4, 0xffffffff ;  /* 0xffffffff00047882 */ /* 0x000fc60000000000 */
[----:B------:R-:W-:Y:S05]  /*13f90*/  BRA.DIV UR4, `(.L_x_10510) ;  /* 0x0000009e04547947 */ /* 0x000fea000b800000 */
[----:B0-----:R0:W0:Y:S04]  /*13fa0*/  SHFL.IDX PT, R0, R4, 0x3, 0x181f ;  /* 0x00781f0004007f89 */ /* 0x00102800000e0000 */
[----:B------:R0:W0:Y:S02]  /*13fb0*/  SHFL.IDX PT, R14, R3, 0x3, 0x181f ;  /* 0x00781f00030e7f89 */ /* 0x00002400000e0000 */
.L_x_10736:
        /* <DEDUP_REMOVED lines=11> */
[-C--:B------:R-:W-:Y:S02]  /*14070*/  @!P3 LEA R4, P5, R203, R14.reuse, 0x1 ;  /* 0x0000000ecb04b211 */ /* 0x080fe400078a08ff */
        /* <DEDUP_REMOVED lines=11> */
.L_x_10493:
[----:B------:R-:W-:Y:S05]  /*14130*/  BSYNC B0 ;  /* 0x0000000000007941 */ /* 0x000fea0003800000 */
.L_x_10479:
[----:B------:R-:W-:Y:S02]  /*14140*/  ULDC UR4, c[0x0][0xd3c] ;  /* 0x00034f0000047ab9 */ /* 0x000fe40000000800 */
[----:B-1----:R-:W-:-:S13]  /*14150*/  ISETP.GE.AND P0, PT, R43, UR4, PT ;  /* 0x000000042b007c0c */ /* 0x002fda000bf06270 */
[----:B------:R-:W-:Y:S05]  /*14160*/  @!P0 BRA `(.L_x_10511) ;  /* 0xfffffed000b08947 */ /* 0x000fea000383ffff */
[----:B------:R-:W-:Y:S05]  /*14170*/  BRA `(.L_x_10363) ;  /* 0x00000088009c7947 */ /* 0x000fea0003800000 */
.L_x_10361:
        /* <DEDUP_REMOVED lines=20> */
.L_x_10512:
        /* <DEDUP_REMOVED lines=43> */
.L_x_10516:
        /* <DEDUP_REMOVED lines=38> */
.L_x_10514:
        /* <DEDUP_REMOVED lines=20> */
.L_x_10517:
        /* <DEDUP_REMOVED lines=26> */
[----:B------:R-:W-:Y:S02]  /*14ab0*/  ISETP.GE.AND P2, PT, R2, RZ, PT ;  /* 0x000000ff0200720c */ /* 0x000fe40003f46270 */
[----:B------:R-:W-:-:S11]  /*14ac0*/  IADD3 R3, RZ, -R3, RZ ;  /* 0x80000003ff037210 */ /* 0x000fd60007ffe0ff */
        /* <DEDUP_REMOVED lines=26> */
.L_x_10515:
[----:B------:R-:W-:Y:S01]  /*14c70*/  IMAD.U32 R2, RZ, RZ, UR6 ;  /* 0x00000006ff027e24 */ /* 0x000fe2000f8e00ff */
[----:B------:R0:W-:Y:S04]  /*14c80*/  STL [R1+0x4], RZ ;  /* 0x000004ff01007387 */ /* 0x0001e80000100800 */
[----:B------:R0:W-:Y:S04]  /*14c90*/  STL [R1+0x8], RZ ;  /* 0x000008ff01007387 */ /* 0x0001e80000100800 */
[----:B------:R0:W-:Y:S02]  /*14ca0*/  STL [R1], R2 ;  /* 0x0000000201007387 */ /* 0x0001e40000100800 */
.L_x_10518:
        /* <DEDUP_REMOVED lines=10> */
.L_x_10513:
        /* <DEDUP_REMOVED lines=24> */
[----:B------:R-:W-:Y:S02]  /*14ed0*/  IMAD.MOV.U32 R2, RZ, RZ, 0x1 ;  /* 0x00000001ff027424 */ /* 0x000fe400078e00ff */
[----:B------:R-:W-:Y:S01]  /*14ee0*/  IMAD.MOV.U32 R4, RZ, RZ, 0x1 ;  /* 0x00000001ff047424 */ /* 0x000fe200078e00ff */
[----:B---3--:R-:W-:-:S06]  /*14ef0*/  ULEA UR4, UR5, UR4, 0x18 ;  /* 0x0000000405047291 */ /* 0x008fcc000f8ec03f */
[----:B------:R-:W-:-:S04]  /*14f00*/  IMAD.U32 R18, RZ, RZ, UR4 ;  /* 0x00000004ff127e24 */ /* 0x000fc8000f8e00ff */
[----:B------:R-:W-:-:S05]  /*14f10*/  IMAD R3, R3, 0x2, R18 ;  /* 0x0000000203037824 */ /* 0x000fca00078e0212 */
[----:B------:R0:W-:Y:S04]  /*14f20*/  STL [R1+0x14], R3 ;  /* 0x0000140301007387 */ /* 0x0001e80000100800 */
[----:B------:R-:W-:Y:S04]  /*14f30*/  STL [R1+0x80], RZ ;  /* 0x000080ff01007387 */ /* 0x000fe80000100800 */
[----:B------:R2:W-:Y:S01]  /*14f40*/  STL [R1+0x20], R2 ;  /* 0x0000200201007387 */ /* 0x0005e20000100800 */
[----:B0-----:R-:W-:-:S03]  /*14f50*/  LOP3.LUT R3, R0, 0x40, RZ, 0xfc, !PT ;  /* 0x0000004000037812 */ /* 0x001fc600078efcff */
[----:B------:R0:W-:Y:S04]  /*14f60*/  STL [R1+0x10], RZ ;  /* 0x000010ff01007387 */ /* 0x0001e80000100800 */
[----:B------:R0:W-:Y:S01]  /*14f70*/  STL [R1+0x1c], R4 ;  /* 0x00001c0401007387 */ /* 0x0001e20000100800 */
[C---:B--2---:R-:W-:Y:S02]  /*14f80*/  LOP3.LUT R2, R0.reuse, 0x80, RZ, 0xfc, !PT ;  /* 0x0000008000027812 */ /* 0x044fe400078efcff */
[----:B------:R-:W-:-:S07]  /*14f90*/  LOP3.LUT R0, R0, 0xc0, RZ, 0xfc, !PT ;  /* 0x000000c000007812 */ /* 0x000fce00078efcff */
.L_x_10667:
[----:B--2---:R-:W2:Y:S01]  /*14fa0*/  LDL R0, [R1+0xc] ;  /* 0x00000c0001007983 */ /* 0x004ea20000100800 */
[----:B------:R-:W2:Y:S01]  /*14fb0*/  LDC.64 R2, c[0x0][0xd88] ;  /* 0x00036200ff027b82 */ /* 0x000ea20000000a00 */
[----:B------:R-:W-:Y:S05]  /*14fc0*/  YIELD ;  /* 0x0000000000007946 */ /* 0x000fea0003800000 */
[----:B------:R-:W-:Y:S01]  /*14fd0*/  ULDC.64 UR4, c[0x0][0xb20] ;  /* 0x0002c80000047ab9 */ /* 0x000fe20000000a00 */
[----:B01----:R-:W-:Y:S02]  /*14fe0*/  CS2R R8, SRZ ;  /* 0x0000000000087805 */ /* 0x003fe4000001ff00 */
[----:B------:R-:W-:Y:S01]  /*14ff0*/  ISETP.NE.U32.AND P0, PT, RZ, UR4, PT ;  /* 0x00000004ff007c0c */ /* 0x000fe2000bf05070 */
[----:B------:R-:W-:Y:S01]  /*15000*/  ULDC.64 UR10, c[0x0][0xb10] ;  /* 0x0002c400000a7ab9 */ /* 0x000fe20000000a00 */
[----:B------:R-:W-:Y:S01]  /*15010*/  ULDC.64 UR8, c[0x0][0xb08] ;  /* 0x0002c20000087ab9 */ /* 0x000fe20000000a00 */
[----:B------:R-:W-:Y:S01]  /*15020*/  ULDC.64 UR6, c[0x0][0xb00] ;  /* 0x0002c00000067ab9 */ /* 0x000fe20000000a00 */
[----:B--2---:R-:W-:-:S05]  /*15030*/  IMAD.WIDE R2, R0, 0x4, R2 ;  /* 0x0000000400027825 */ /* 0x004fca00078e0202 */
[----:B------:R-:W0:Y:S01]  /*15040*/  LDG.E R13, desc[UR60][R2.64] ;  /* 0x0000003c020d7981 */ /* 0x000e22000c1e1900 */
[----:B------:R-:W-:Y:S01]  /*15050*/  ISETP.NE.AND.EX P0, PT, RZ, UR5, PT, P0 ;  /* 0x00000005ff007c0c */ /* 0x000fe2000bf05300 */
[----:B------:R-:W-:Y:S01]  /*15060*/  IMAD.MOV.U32 R0, RZ, RZ, RZ ;  /* 0x000000ffff007224 */ /* 0x000fe200078e00ff */
[----:B0-----:R-:W-:Y:S01]  /*15070*/  SHF.R.S32.HI R4, RZ, 0x1f, R13 ;  /* 0x0000001fff047819 */ /* 0x001fe2000001140d */
        /* <DEDUP_REMOVED lines=50> */
.L_x_10520:
        /* <DEDUP_REMOVED lines=17> */
.L_x_10521:
[----:B------:R-:W-:Y:S05]  /*154b0*/  @!P0 BRA `(.L_x_10522) ;  /* 0x00000000000c8947 */ /* 0x000fea0003800000 */
[----:B------:R-:W2:Y:S04]  /*154c0*/  LDG.E R8, desc[UR60][R6.64] ;  /* 0x0000003c06087981 */ /* 0x000ea8000c1e1900 */
[----:B------:R-:W2:Y:S02]  /*154d0*/  LDG.E R6, desc[UR60][R6.64+0x4] ;  /* 0x0000043c06067981 */ /* 0x000ea4000c1e1900 */
[----:B--2---:R-:W-:-:S07]  /*154e0*/  IMAD.IADD R8, R6, 0x1, -R8 ;  /* 0x0000000106087824 */ /* 0x004fce00078e0a08 */
.L_x_10522:
[----:B-----5:R-:W-:Y:S02]  /*154f0*/  IMAD.IADD R6, R8, 0x1, -R0 ;  /* 0x0000000108067824 */ /* 0x020fe400078e0a00 */
[----:B------:R-:W2:Y:S04]  /*15500*/  @P2 LDG.E R0, desc[UR60][R4.64] ;  /* 0x0000003c04002981 */ /* 0x000ea8000c1e1900 */
[----:B------:R-:W2:Y:S01]  /*15510*/  @P2 LDG.E R4, desc[UR60][R4.64+0x4] ;  /* 0x0000043c04042981 */ /* 0x000ea2000c1e1900 */
[----:B------:R-:W-:Y:S01]  /*15520*/  LOP3.LUT R14, R10, 0xff, RZ, 0xc0, !PT ;  /* 0x000000ff0a0e7812 */ /* 0x000fe200078ec0ff */
[----:B------:R-:W-:Y:S01]  /*15530*/  BSSY B0, `(.L_x_10523) ;  /* 0x000002a000007945 */ /* 0x000fe20003800000 */
[----:B------:R-:W-:Y:S01]  /*15540*/  SHF.R.U32.HI R10, RZ, 0x10, R10 ;  /* 0x00000010ff0a7819 */ /* 0x000fe2000001160a */
[----:B--2---:R-:W-:-:S04]  /*15550*/  @P2 IMAD.IADD R11, R4, 0x1, -R0 ;  /* 0x00000001040b2824 */ /* 0x004fc800078e0a00 */
[----:B01----:R-:W-:-:S04]  /*15560*/  IMAD.IADD R2, R6, 0x1, R11 ;  /* 0x0000000106027824 */ /* 0x003fc800078e020b */
[C---:B------:R-:W-:Y:S01]  /*15570*/  VIADD R0, R2.reuse, 0x5f ;  /* 0x0000005f02007836 */ /* 0x040fe20000000000 */
[----:B------:R-:W-:-:S03]  /*15580*/  ISETP.GE.AND P1, PT, R2, 0x1, PT ;  /* 0x000000010200780c */ /* 0x000fc60003f26270 */
[----:B------:R-:W-:-:S05]  /*15590*/  IMAD.HI R0, R0, 0x2aaaaaab, RZ ;  /* 0x2aaaaaab00007827 */ /* 0x000fca00078e02ff */
[----:B------:R-:W-:-:S04]  /*155a0*/  SHF.R.U32.HI R2, RZ, 0x1f, R0 ;  /* 0x0000001fff027819 */ /* 0x000fc80000011600 */
[----:B------:R-:W-:Y:S01]  /*155b0*/  LEA.HI.SX32 R12, R0, R2, 0x1c ;  /* 0x00000002000c7211 */ /* 0x000fe200078fe2ff */
[----:B------:R-:W-:-:S04]  /*155c0*/  IMAD.MOV.U32 R0, RZ, RZ, RZ ;  /* 0x000000ffff007224 */ /* 0x000fc800078e00ff */
[----:B------:R0:W-:Y:S04]  /*155d0*/  STL [R1+0x44], R12 ;  /* 0x0000440c01007387 */ /* 0x0001e80000100800 */
[----:B------:R0:W-:Y:S01]  /*155e0*/  STL [R1+0x84], R14 ;  /* 0x0000840e01007387 */ /* 0x0001e20000100800 */
[----:B------:R-:W-:Y:S05]  /*155f0*/  @!P1 BRA `(.L_x_10524) ;  /* 0x0000000000749947 */ /* 0x000fea0003800000 */
        /* <DEDUP_REMOVED lines=29> */
.L_x_10524:
[----:B------:R-:W-:Y:S05]  /*157d0*/  BSYNC B0 ;  /* 0x0000000000007941 */ /* 0x000fea0003800000 */
.L_x_10523:
[-C--:B------:R-:W-:Y:S01]  /*157e0*/  IMAD R2, R14, R0.reuse, RZ ;  /* 0x000000000e027224 */ /* 0x080fe200078e02ff */
[----:B------:R-:W-:Y:S04]  /*157f0*/  BSSY B0, `(.L_x_10525) ;  /* 0x0000141000007945 */ /* 0x000fe80003800000 */
        /* <DEDUP_REMOVED lines=23> */
.L_x_10739:
[----:B-1----:R-:W-:Y:S02]  /*15970*/  ISETP.NE.AND P0, PT, R14, RZ, PT ;  /* 0x000000ff0e00720c */ /* 0x002fe40003f05270 */
[----:B------:R-:W-:-:S11]  /*15980*/  PLOP3.LUT P6, PT, PT, PT, PT, 0x8, 0x0 ;  /* 0x000000000000781c */ /* 0x000fd60003fce170 */
[----:B------:R-:W-:Y:S05]  /*15990*/  @P0 BRA `(.L_x_10528) ;  /* 0x00000000000c0947 */ /* 0x000fea0003800000 */
[----:B------:R-:W-:-:S03]  /*159a0*/  UMOV UR4, 0xffffffff ;  /* 0xffffffff00047882 */ /* 0x000fc60000000000 */
[----:B------:R-:W-:Y:S05]  /*159b0*/  BRA.DIV UR4, `(.L_x_10529) ;  /* 0x0000008604487947 */ /* 0x000fea000b800000 */
[----:B------:R-:W-:-:S13]  /*159c0*/  ELECT P6, URZ, PT ;  /* 0x00000000003f782f */ /* 0x000fda00038c0000 */
.L_x_10528:
        /* <DEDUP_REMOVED lines=9> */
.L_x_10742:
[----:B------:R-:W-:Y:S05]  /*15a60*/  BSYNC B1 ;  /* 0x0000000000017941 */ /* 0x000fea0003800000 */
.L_x_10530:
        /* <DEDUP_REMOVED lines=12> */
.L_x_10743:
[----:B------:R-:W-:Y:S05]  /*15b30*/  BSYNC B2 ;  /* 0x0000000000027941 */ /* 0x000fea0003800000 */
.L_x_10534:
        /* <DEDUP_REMOVED lines=9> */
.L_x_10537:
[----:B------:R-:W-:Y:S05]  /*15bd0*/  BSYNC B2 ;  /* 0x0000000000027941 */ /* 0x000fea0003800000 */
.L_x_10536:
        /* <DEDUP_REMOVED lines=13> */
.L_x_10538:
        /* <DEDUP_REMOVED lines=13> */
.L_x_10744:
[----:B------:R-:W-:Y:S05]  /*15d80*/  BSYNC B2 ;  /* 0x0000000000027941 */ /* 0x000fea0003800000 */
.L_x_10539:
        /* <DEDUP_REMOVED lines=11> */
.L_x_10542:
[----:B------:R-:W-:Y:S05]  /*15e40*/  BSYNC B2 ;  /* 0x0000000000027941 */ /* 0x000fea0003800000 */
.L_x_10541:
        /* <DEDUP_REMOVED lines=10> */
.L_x_10543:
        /* <DEDUP_REMOVED lines=15> */
.L_x_10544:
        /* <DEDUP_REMOVED lines=15> */
.L_x_10545:
        /* <DEDUP_REMOVED lines=15> */
.L_x_10546:
        /* <DEDUP_REMOVED lines=10> */
.L_x_10533:
[----:B------:R-:W-:Y:S05]  /*16260*/  BSYNC B1 ;  /* 0x0000000000017941 */ /* 0x000fea0003800000 */
.L_x_10532:
        /* <DEDUP_REMOVED lines=13> */
.L_x_10562:
        /* <DEDUP_REMOVED lines=13> */
.L_x_10745:
[----:B------:R-:W-:Y:S05]  /*16410*/  BSYNC B2 ;  /* 0x0000000000027941 */ /* 0x000fea0003800000 */
.L_x_10549:
        /* <DEDUP_REMOVED lines=9> */
.L_x_10552:
[----:B------:R-:W-:Y:S05]  /*164b0*/  BSYNC B2 ;  /* 0x0000000000027941 */ /* 0x000fea0003800000 */
.L_x_10551:
        /* <DEDUP_REMOVED lines=12> */
.L_x_10553:
        /* <DEDUP_REMOVED lines=13> */
.L_x_10746:
[----:B------:R-:W-:Y:S05]  /*16650*/  BSYNC B2 ;  /* 0x0000000000027941 */ /* 0x000fea0003800000 */
.L_x_10554:
        /* <DEDUP_REMOVED lines=11> */
.L_x_10557:
[----:B------:R-:W-:Y:S05]  /*16710*/  BSYNC B2 ;  /* 0x0000000000027941 */ /* 0x000fea0003800000 */
.L_x_10556:
        /* <DEDUP_REMOVED lines=10> */
.L_x_10558:
        /* <DEDUP_REMOVED lines=15> */
.L_x_10559:
        /* <DEDUP_REMOVED lines=15> */
.L_x_10560:
        /* <DEDUP_REMOVED lines=15> */
.L_x_10561:
        /* <DEDUP_REMOVED lines=10> */
.L_x_10548:
[----:B------:R-:W-:Y:S05]  /*16b30*/  BSYNC B1 ;  /* 0x0000000000017941 */ /* 0x000fea0003800000 */
.L_x_10547:
        /* <DEDUP_REMOVED lines=12> */
.L_x_10526:
[----:B------:R-:W-:Y:S05]  /*16c00*/  BSYNC B0 ;  /* 0x0000000000007941 */ /* 0x000fea0003800000 */
.L_x_10525:
[----:B------:R3:W5:Y:S01]  /*16c10*/  LDL R7, [R1+0x44] ;  /* 0x0000440001077983 */ /* 0x0007620000100800 */
[----:B------:R-:W-:Y:S05]  /*16c20*/  @!P0 WARPSYNC.ALL ;  /* 0x0000000000008948 */ /* 0x000fea0003800000 */
[----:B------:R3:W-:Y:S01]  /*16c30*/  STL [R1+0x48], RZ ;  /* 0x000048ff01007387 */ /* 0x0007e20000100800 */
[----:B------:R-:W-:Y:S01]  /*16c40*/  BSSY B0, `(.L_x_10563) ;  /* 0x0000020000007945 */ /* 0x000fe20003800000 */
[----:B------:R-:W-:Y:S06]  /*16c50*/  @!P0 BAR.SYNC.DEFER_BLOCKING 0xc, 0x180 ;  /* 0x0306000000008b1d */ /* 0x000fec0000010000 */
[----:B---3--:R-:W-:Y:S05]  /*16c60*/  @!P1 BRA `(.L_x_10564) ;  /* 0x0000000000749947 */ /* 0x008fea0003800000 */
[----:B------:R-:W-:-:S13]  /*16c70*/  ISETP.NE.AND P0, PT, R10, RZ, PT ;  /* 0x000000ff0a00720c */ /* 0x000fda0003f05270 */
[----:B------:R-:W3:Y:S02]  /*16c80*/  @!P0 LDC R10, c[0x0][0xae8] ;  /* 0x0002ba00ff0a8b82 */ /* 0x000ee40000000800 */
[----:B---3--:R-:W-:-:S04]  /*16c90*/  IABS R0, R10 ;  /* 0x0000000a00007213 */ /* 0x008fc80000000000 */
[----:B------:R-:W3:Y:S08]  /*16ca0*/  I2F.RP R2, R0 ;  /* 0x0000000000027306 */ /* 0x000ef00000209400 */
[----:B---3--:R-:W3:Y:S02]  /*16cb0*/  MUFU.RCP R2, R2 ;  /* 0x0000000200027308 */ /* 0x008ee40000001000 */
[----:B---3--:R-:W-:-:S06]  /*16cc0*/  VIADD R2, R2, 0xffffffe ;  /* 0x0ffffffe02027836 */ /* 0x008fcc0000000000 */
[----:B------:R-:W3:Y:S02]  /*16cd0*/  F2I.FTZ.U32.TRUNC.NTZ R3, R2 ;  /* 0x0000000200037305 */ /* 0x000ee4000021f000 */
[----:B---3--:R-:W-:-:S04]  /*16ce0*/  IMAD.MOV R2, RZ, RZ, -R3 ;  /* 0x000000ffff027224 */ /* 0x008fc800078e0a03 */
[----:B-12---:R-:W-:Y:S02]  /*16cf0*/  IMAD R4, R2, R0, RZ ;  /* 0x0000000002047224 */ /* 0x006fe400078e02ff */
        /* <DEDUP_REMOVED lines=20> */
.L_x_10564:
[----:B------:R-:W-:Y:S05]  /*16e40*/  BSYNC B0 ;  /* 0x0000000000007941 */ /* 0x000fea0003800000 */
.L_x_10563:
[----:B------:R-:W4:Y:S04]  /*16e50*/  LDL R0, [R1+0x48] ;  /* 0x0000480001007983 */ /* 0x000f280000100800 */
[----:B---3--:R-:W4:Y:S01]  /*16e60*/  LDL R2, [R1+0x84] ;  /* 0x0000840001027983 */ /* 0x008f220000100800 */
[----:B------:R-:W-:Y:S01]  /*16e70*/  BSSY B7, `(.L_x_10565) ;  /* 0x00004c1000077945 */ /* 0x000fe20003800000 */
[----:B----4-:R-:W-:-:S05]  /*16e80*/  IMAD R2, R2, R0, RZ ;  /* 0x0000000002027224 */ /* 0x010fca00078e02ff */
[----:B-----5:R-:W-:Y:S01]  /*16e90*/  VIADDMNMX R0, R2, R0, R7, PT ;  /* 0x0000000002007246 */ /* 0x020fe20003800107 */
        /* <DEDUP_REMOVED lines=10> */
[----:B-12---:R-:W1:Y:S01]  /*16f40*/  LDC.64 R4, c[0x0][0xd60] ;  /* 0x00035800ff047b82 */ /* 0x006e620000000a00 */
[----:B------:R-:W3:Y:S08]  /*16f50*/  FLO.U32 R0, UR4 ;  /* 0x0000000400007d00 */ /* 0x000ef000080e0000 */
[----:B------:R-:W1:Y:S01]  /*16f60*/  POPC R2, UR4 ;  /* 0x0000000400027d09 */ /* 0x000e620008000000 */
[----:B---3--:R-:W-:-:S13]  /*16f70*/  ISETP.EQ.U32.AND P0, PT, R0, R3, PT ;  /* 0x000000030000720c */ /* 0x008fda0003f02070 */
[----:B-1----:R-:W2:Y:S01]  /*16f80*/  @P0 ATOMG.E.ADD.STRONG.GPU PT, R5, desc[UR60][R4.64], R2 ;  /* 0x00000002040509a8 */ /* 0x002ea200081ee1fc */
[----:B------:R-:W1:Y:S02]  /*16f90*/  S2R R3, SR_LTMASK ;  /* 0x0000000000037919 */ /* 0x000e640000003900 */
[----:B-1----:R-:W-:-:S06]  /*16fa0*/  LOP3.LUT R3, R3, UR4, RZ, 0xc0, !PT ;  /* 0x0000000403037c12 */ /* 0x002fcc000f8ec0ff */
[----:B------:R-:W1:Y:S01]  /*16fb0*/  POPC R3, R3 ;  /* 0x0000000300037309 */ /* 0x000e620000000000 */
[----:B--2---:R-:W1:Y:S02]  /*16fc0*/  SHFL.IDX PT, R0, R5, R0, 0x1f ;  /* 0x00001f0005007589 */ /* 0x004e6400000e0000 */
[----:B-1----:R-:W-:-:S05]  /*16fd0*/  IADD3 R0, R0, UR38, R3 ;  /* 0x0000002600007c10 */ /* 0x002fca000fffe003 */
[----:B------:R4:W-:Y:S01]  /*16fe0*/  STL [R1], R0 ;  /* 0x0000000001007387 */ /* 0x0009e20000100800 */
[----:B------:R-:W-:Y:S05]  /*16ff0*/  BRA `(.L_x_10567) ;  /* 0x0000004800a07947 */ /* 0x000fea0003800000 */
.L_x_10566:
        /* <DEDUP_REMOVED lines=8> */
[----:B-12---:R-:W-:Y:S02]  /*17080*/  IMAD.U32 R4, RZ, RZ, UR6 ;  /* 0x00000006ff047e24 */ /* 0x006fe4000f8e00ff */
        /* <DEDUP_REMOVED lines=11> */
.L_x_10569:
[----:B------:R-:W-:Y:S05]  /*17140*/  BSYNC B6 ;  /* 0x0000000000067941 */ /* 0x000fea0003800000 */
.L_x_10568:
        /* <DEDUP_REMOVED lines=9> */
[----:B-12---:R-:W-:Y:S02]  /*171e0*/  IMAD.U32 R4, RZ, RZ, UR6 ;  /* 0x00000006ff047e24 */ /* 0x006fe4000f8e00ff */
[----:B------:R-:W-:Y:S02]  /*171f0*/  IMAD.U32 R5, RZ, RZ, UR7 ;  /* 0x00000007ff057e24 */ /* 0x000fe4000f8e00ff */
[----:B------:R-:W-:Y:S02]  /*17200*/  IMAD.U32 R6, RZ, RZ, UR8 ;  /* 0x00000008ff067e24 */ /* 0x000fe4000f8e00ff */
[----:B------:R-:W-:-:S02]  /*17210*/  IMAD.U32 R7, RZ, RZ, UR9 ;  /* 0x00000009ff077e24 */ /* 0x000fc4000f8e00ff */
[----:B------:R-:W-:Y:S02]  /*17220*/  IMAD.U32 R10, RZ, RZ, UR4 ;  /* 0x00000004ff0a7e24 */ /* 0x000fe4000f8e00ff */
[----:B------:R-:W-:Y:S02]  /*17230*/  IMAD.U32 R11, RZ, RZ, UR5 ;  /* 0x00000005ff0b7e24 */ /* 0x000fe4000f8e00ff */
[----:B------:R-:W-:Y:S02]  /*17240*/  IMAD.MOV.U32 R8, RZ, RZ, 0x70 ;  /* 0x00000070ff087424 */ /* 0x000fe400078e00ff */
[----:B0-----:R-:W-:Y:S02]  /*17250*/  IMAD.MOV.U32 R12, RZ, RZ, 0x1 ;  /* 0x00000001ff0c7424 */ /* 0x001fe400078e00ff */
[----:B---3--:R-:W-:-:S07]  /*17260*/  IMAD.MOV.U32 R13, RZ, RZ, RZ ;  /* 0x000000ffff0d7224 */ /* 0x008fce00078e00ff */
[----:B------:R-:W-:-:S07]  /*17270*/  LEPC R20, `(.L_x_10572) ;  /* 0x000000001014794e */ /* 0x000fce0000000000 */
[----:B----4-:R-:W-:Y:S05]  /*17280*/  CALL.ABS.NOINC R2 ;  /* 0x0000000002007343 */ /* 0x010fea0003c00000 */
.L_x_10572:
        /* <DEDUP_REMOVED lines=16> */
.L_x_10571:
[----:B------:R-:W-:Y:S05]  /*17390*/  BSYNC B6 ;  /* 0x0000000000067941 */ /* 0x000fea0003800000 */
.L_x_10570:
[----:B-12---:R-:W2:Y:S01]  /*173a0*/  LDL.LU R4, [R1+0x24] ;  /* 0x0000240001047983 */ /* 0x006ea20000300800 */
        /* <DEDUP_REMOVED lines=23> */
.L_x_10749:
        /* <DEDUP_REMOVED lines=11> */
.L_x_10752:
        /* <DEDUP_REMOVED lines=24> */
.L_x_10576:
[----:B-1----:R-:W2:Y:S01]  /*17750*/  LDL R2, [R1+0x1c] ;  /* 0x00001c0001027983 */ /* 0x002ea20000100800 */
[----:B0-----:R-:W-:Y:S01]  /*17760*/  IMAD R0, R19, 0x8, R18 ;  /* 0x0000000813007824 */ /* 0x001fe200078e0212 */
[----:B--2---:R-:W-:-:S04]  /*17770*/  SHF.L.U32 R2, R2, 0x1f, RZ ;  /* 0x0000001f02027819 */ /* 0x004fc800000006ff */
[----:B------:R-:W0:Y:S02]  /*17780*/  SYNCS.PHASECHK.TRANS64.TRYWAIT P0, [R0+URZ+0x32440], R2 ;  /* 0x03244002000075a7 */ /* 0x000e24000800017f */
[----:B0-----:R-:W-:Y:S05]  /*17790*/  @!P0 BRA `(.L_x_10577) ;  /* 0x0000006800a88947 */ /* 0x001fea0003800000 */
.L_x_10753:
        /* <DEDUP_REMOVED lines=11> */
.L_x_10578:
        /* <DEDUP_REMOVED lines=24> */
.L_x_10574:
        /* <DEDUP_REMOVED lines=34> */
.L_x_10580:
[----:B------:R-:W-:Y:S05]  /*17bf0*/  BSYNC B6 ;  /* 0x0000000000067941 */ /* 0x000fea0003800000 */
.L_x_10579:
[----:B------:R-:W2:Y:S01]  /*17c00*/  LDL.LU R5, [R1+0x4] ;  /* 0x0000040001057983 */ /* 0x000ea20000300800 */
        /* <DEDUP_REMOVED lines=63> */
[----:B------:R-:W0:Y:S01]  /*18000*/  SHFL.IDX PT, R5, R3, RZ, 0x181f ;  /* 0x00181fff03057589 */ /* 0x000e2200000e0000 */
[----:B--2---:R-:W-:Y:S02]  /*18010*/  IMAD R0, R11, R8, RZ ;  /* 0x000000080b007224 */ /* 0x004fe400078e02ff */
[----:B------:R-:W-:-:S05]  /*18020*/  IMAD.IADD R11, R7, 0x1, R6 ;  /* 0x00000001070b7824 */ /* 0x000fca00078e0206 */
[C---:B------:R-:W-:Y:S01]  /*18030*/  ISETP.GE.AND P1, PT, R11.reuse, R0, PT ;  /* 0x000000000b00720c */ /* 0x040fe20003f26270 */
[----:B------:R-:W1:Y:S01]  /*18040*/  SHFL.IDX PT, R6, R3, 0x1, 0x181f ;  /* 0x00381f0003067f89 */ /* 0x000e6200000e0000 */
[----:B------:R-:W-:-:S03]  /*18050*/  VIADD R8, R11, 0x10 ;  /* 0x000000100b087836 */ /* 0x000fc60000000000 */
[----:B------:R-:W2:Y:S08]  /*18060*/  SHFL.IDX PT, R7, R2, 0x1, 0x181f ;  /* 0x00381f0002077f89 */ /* 0x000eb000000e0000 */
[----:B0-----:R-:W-:-:S05]  /*18070*/  @!P1 LEA R5, P3, R10, R5, 0x1 ;  /* 0x000000050a059211 */ /* 0x001fca00078608ff */
[----:B------:R-:W-:Y:S01]  /*18080*/  @!P1 IMAD.X R4, RZ, RZ, R4, P3 ;  /* 0x000000ffff049224 */ /* 0x000fe200018e0604 */
[----:B------:R-:W-:-:S04]  /*18090*/  ISETP.GE.AND P2, PT, R8, R0, PT ;  /* 0x000000000800720c */ /* 0x000fc80003f46270 */
[----:B------:R-:W-:-:S04]  /*180a0*/  @!P1 LOP3.LUT R5, R5, R4, RZ, 0x3c, !PT ;  /* 0x0000000405059212 */ /* 0x000fc800078e3cff */
[----:B------:R-:W-:-:S04]  /*180b0*/  @!P1 LOP3.LUT R4, R5, R4, RZ, 0x3c, !PT ;  /* 0x0000000405049212 */ /* 0x000fc800078e3cff */
[----:B------:R-:W-:-:S05]  /*180c0*/  @!P1 LOP3.LUT R5, R5, R4, RZ, 0x3c, !PT ;  /* 0x0000000405059212 */ /* 0x000fca00078e3cff */
[----:B-----5:R1:W-:Y:S02]  /*180d0*/  @!P1 LDGSTS.E.BYPASS.LTC128B.128 [R9+0x18400], desc[UR60][R4.64], !P0 ;  /* 0x1840000004099fae */ /* 0x0203e4000c101d7c */
[----:B-1----:R-:W-:-:S05]  /*180e0*/  @!P2 LEA R5, P1, R10, R6, 0x1 ;  /* 0x000000060a05a211 */ /* 0x002fca00078208ff */
[----:B--2---:R-:W-:-:S05]  /*180f0*/  @!P2 IMAD.X R4, RZ, RZ, R7, P1 ;  /* 0x000000ffff04a224 */ /* 0x004fca00008e0607 */
[----:B------:R-:W-:-:S04]  /*18100*/  @!P2 LOP3.LUT R5, R5, R4, RZ, 0x3c, !PT ;  /* 0x000000040505a212 */ /* 0x000fc800078e3cff */
[----:B------:R-:W-:-:S04]  /*18110*/  @!P2 LOP3.LUT R4, R5, R4, RZ, 0x3c, !PT ;  /* 0x000000040504a212 */ /* 0x000fc800078e3cff */
[----:B------:R-:W-:-:S05]  /*18120*/  @!P2 LOP3.LUT R5, R5, R4, RZ, 0x3c, !PT ;  /* 0x000000040505a212 */ /* 0x000fca00078e3cff */
[----:B------:R0:W-:Y:S04]  /*18130*/  @!P2 LDGSTS.E.BYPASS.LTC128B.128 [R9+0x18c00], desc[UR60][R4.64], !P0 ;  /* 0x18c000000409afae */ /* 0x0001e8000c101d7c */
[----:B------:R-:W-:Y:S04]  /*18140*/  STL [R1+0x4], R11 ;  /* 0x0000040b01007387 */ /* 0x000fe80000100800 */
[----:B0-----:R-:W0:Y:S04]  /*18150*/  SHFL.IDX PT, R4, R3, 0x2, 0x181f ;  /* 0x00581f0003047f89 */ /* 0x001e2800000e0000 */
[----:B------:R1:W-:Y:S04]  /*18160*/  STL [R1+0x60], R8 ;  /* 0x0000600801007387 */ /* 0x0003e80000100800 */
[----:B------:R-:W2:Y:S01]  /*18170*/  SHFL.IDX PT, R6, R2, 0x2, 0x181f ;  /* 0x00581f0002067f89 */ /* 0x000ea200000e0000 */
[----:B-1----:R-:W-:-:S05]  /*18180*/  VIADD R8, R11, 0x20 ;  /* 0x000000200b087836 */ /* 0x002fca0000000000 */
[----:B------:R-:W-:-:S13]  /*18190*/  ISETP.GE.AND P1, PT, R8, R0, PT ;  /* 0x000000000800720c */ /* 0x000fda0003f26270 */
[----:B0-----:R-:W-:-:S05]  /*181a0*/  @!P1 LEA R5, P2, R10, R4, 0x1 ;  /* 0x000000040a059211 */ /* 0x001fca00078408ff */
[----:B--2---:R-:W-:-:S05]  /*181b0*/  @!P1 IMAD.X R4, RZ, RZ, R6, P2 ;  /* 0x000000ffff049224 */ /* 0x004fca00010e0606 */
[----:B------:R-:W-:-:S04]  /*181c0*/  @!P1 LOP3.LUT R5, R5, R4, RZ, 0x3c, !PT ;  /* 0x0000000405059212 */ /* 0x000fc800078e3cff */
[----:B------:R-:W-:-:S04]  /*181d0*/  @!P1 LOP3.LUT R4, R5, R4, RZ, 0x3c, !PT ;  /* 0x0000000405049212 */ /* 0x000fc800078e3cff */
[----:B------:R-:W-:-:S05]  /*181e0*/  @!P1 LOP3.LUT R5, R5, R4, RZ, 0x3c, !PT ;  /* 0x0000000405059212 */ /* 0x000fca00078e3cff */
[----:B------:R0:W-:Y:S01]  /*181f0*/  @!P1 LDGSTS.E.BYPASS.LTC128B.128 [R9+0x19400], desc[UR60][R4.64], !P0 ;  /* 0x1940000004099fae */ /* 0x0001e2000c101d7c */
[----:B------:R-:W-:-:S03]  /*18200*/  VIADD R7, R11, 0x30 ;  /* 0x000000300b077836 */ /* 0x000fc60000000000 */
[----:B------:R-:W-:Y:S04]  /*18210*/  SHFL.IDX PT, R6, R2, 0x3, 0x181f ;  /* 0x00781f0002067f89 */ /* 0x000fe800000e0000 */
[----:B0-----:R-:W0:Y:S01]  /*18220*/  SHFL.IDX PT, R4, R3, 0x3, 0x181f ;  /* 0x00781f0003047f89 */ /* 0x001e2200000e0000 */
[----:B------:R-:W-:-:S13]  /*18230*/  ISETP.GE.AND P1, PT, R7, R0, PT ;  /* 0x000000000700720c */ /* 0x000fda0003f26270 */
[----:B0-----:R-:W-:-:S05]  /*18240*/  @!P1 LEA R5, P2, R10, R4, 0x1 ;  /* 0x000000040a059211 */ /* 0x001fca00078408ff */
[----:B------:R-:W-:-:S05]  /*18250*/  @!P1 IMAD.X R4, RZ, RZ, R6, P2 ;  /* 0x000000ffff049224 */ /* 0x000fca00010e0606 */
        /* <DEDUP_REMOVED lines=41> */
.L_x_10770:
        /* <DEDUP_REMOVED lines=12> */
.L_x_10582:
        /* <DEDUP_REMOVED lines=37> */
.L_x_10584:
[----:B------:R-:W-:Y:S05]  /*18800*/  BSYNC B6 ;  /* 0x0000000000067941 */ /* 0x000fea0003800000 */
.L_x_10583:
        /* <DEDUP_REMOVED lines=9> */
[----:B0-----:R-:W-:-:S02]  /*188a0*/  ISETP.NE.AND P0, PT, R6, 0x1, PT ;  /* 0x000000010600780c */ /* 0x001fc40003f05270 */
[----:B-1----:R-:W-:-:S04]  /*188b0*/  SHF.L.U32 R8, R8, 0x3, RZ ;  /* 0x0000000308087819 */ /* 0x002fc800000006ff */
        /* <DEDUP_REMOVED lines=31> */
[----:B------:R-:W-:Y:S01]  /*18ab0*/  ISETP.GE.AND P2, PT, R10, UR4, PT ;  /* 0x000000040a007c0c */ /* 0x000fe2000bf46270 */
[----:B------:R-:W-:Y:S01]  /*18ac0*/  IMAD R4, R4, UR5, R0 ;  /* 0x0000000504047c24 */ /* 0x000fe2000f8e0200 */
[----:B------:R-:W-:Y:S02]  /*18ad0*/  LEA R0, P4, R2, UR6, 0x1 ;  /* 0x0000000602007c11 */ /* 0x000fe4000f8808ff */
[----:B------:R-:W-:Y:S01]  /*18ae0*/  ISETP.GE.AND P1, PT, R9, UR4, PT ;  /* 0x0000000409007c0c */ /* 0x000fe2000bf26270 */
[----:B------:R-:W-:Y:S01]  /*18af0*/  IMAD.IADD R4, R3, 0x1, R4 ;  /* 0x0000000103047824 */ /* 0x000fe200078e0204 */
[----:B------:R-:W-:-:S04]  /*18b00*/  ISETP.GE.AND P0, PT, R8, UR4, PT ;  /* 0x0000000408007c0c */ /* 0x000fc8000bf06270 */
[----:B------:R-:W-:Y:S01]  /*18b10*/  LEA.HI.X R2, R2, UR7, R4, 0x1, P4 ;  /* 0x0000000702027c11 */ /* 0x000fe2000a0f0c04 */
[----:B0-----:R-:W-:-:S05]  /*18b20*/  IMAD.SHL.U32 R7, R7, 0x8, RZ ;  /* 0x0000000807077824 */ /* 0x001fca00078e00ff */
[----:B------:R-:W-:-:S04]  /*18b30*/  LOP3.LUT R7, R7, 0x38, RZ, 0xc0, !PT ;  /* 0x0000003807077812 */ /* 0x000fc800078ec0ff */
[----:B------:R-:W-:Y:S01]  /*18b40*/  ISETP.GE.AND P3, PT, R7, UR4, PT ;  /* 0x0000000407007c0c */ /* 0x000fe2000bf66270 */
[----:B------:R-:W-:-:S03]  /*18b50*/  UMOV UR4, 0xffffffff ;  /* 0xffffffff00047882 */ /* 0x000fc60000000000 */
[----:B------:R-:W-:Y:S09]  /*18b60*/  BRA.DIV UR4, `(.L_x_10585) ;  /* 0x0000006204987947 */ /* 0x000ff2000b800000 */
[----:B------:R-:W2:Y:S04]  /*18b70*/  LDL.LU R9, [R1+0x4c] ;  /* 0x00004c0001097983 */ /* 0x000ea80000300800 */
[----:B------:R-:W3:Y:S04]  /*18b80*/  LDL.LU R5, [R1+0x4] ;  /* 0x0000040001057983 */ /* 0x000ee80000300800 */
[----:B------:R-:W4:Y:S04]  /*18b90*/  LDL.LU R4, [R1+0x60] ;  /* 0x0000600001047983 */ /* 0x000f280000300800 */
[----:B------:R-:W5:Y:S04]  /*18ba0*/  LDL.LU R10, [R1+0x64] ;  /* 0x00006400010a7983 */ /* 0x000f680000300800 */
[----:B------:R-:W5:Y:S01]  /*18bb0*/  LDL R8, [R1+0x14] ;  /* 0x0000140001087983 */ /* 0x000f620000100800 */
        /* <DEDUP_REMOVED lines=12> */
[----:B------:R-:W-:Y:S01]  /*18c80*/  @!PT LDS RZ, [RZ] ;  /* 0x00000000fffff984 */ /* 0x000fe20000000800 */
[----:B-----5:R-:W-:Y:S04]  /*18c90*/  @!P5 LDGSTS.E.BYPASS.LTC128B.128 [R8+0x22400], desc[UR60][R4.64], !P3 ;  /* 0x224000000408dfae */ /* 0x020fe8000d901d7c */
[----:B------:R-:W-:Y:S04]  /*18ca0*/  @!P5 LDGSTS.E.BYPASS.LTC128B.128 [R8+0x26400], desc[UR60][R4.64+0x80], !P2 ;  /* 0x264000800408dfae */ /* 0x000fe8000d101d7c */
[----:B------:R-:W-:Y:S04]  /*18cb0*/  @!P5 LDGSTS.E.BYPASS.LTC128B.128 [R8+0x2a400], desc[UR60][R4.64+0x100], !P1 ;  /* 0x2a4001000408dfae */ /* 0x000fe8000c901d7c */
[----:B------:R0:W-:Y:S04]  /*18cc0*/  @!P5 LDGSTS.E.BYPASS.LTC128B.128 [R8+0x2e400], desc[UR60][R4.64+0x180], !P0 ;  /* 0x2e4001800408dfae */ /* 0x0001e8000c101d7c */
[----:B------:R-:W-:Y:S04]  /*18cd0*/  SHFL.IDX PT, R6, R2, 0x1, 0x181f ;  /* 0x00381f0002067f89 */ /* 0x000fe800000e0000 */
[----:B0-----:R-:W0:Y:S02]  /*18ce0*/  SHFL.IDX PT, R5, R0, 0x1, 0x181f ;  /* 0x00381f0000057f89 */ /* 0x001e2400000e0000 */
[----:B0-----:R-:W-:-:S05]  /*18cf0*/  @!P4 LEA R5, P6, R7, R5, 0x1 ;  /* 0x000000050705c211 */ /* 0x001fca00078c08ff */
[----:B------:R-:W-:-:S05]  /*18d00*/  @!P4 IMAD.X R4, RZ, RZ, R6, P6 ;  /* 0x000000ffff04c224 */ /* 0x000fca00030e0606 */
[----:B------:R-:W-:-:S04]  /*18d10*/  @!P4 LOP3.LUT R5, R5, R4, RZ, 0x3c, !PT ;  /* 0x000000040505c212 */ /* 0x000fc800078e3cff */
[----:B------:R-:W-:-:S04]  /*18d20*/  @!P4 LOP3.LUT R4, R5, R4, RZ, 0x3c, !PT ;  /* 0x000000040504c212 */ /* 0x000fc800078e3cff */
[----:B------:R-:W-:-:S05]  /*18d30*/  @!P4 LOP3.LUT R5, R5, R4, RZ, 0x3c, !PT ;  /* 0x000000040505c212 */ /* 0x000fca00078e3cff */
        /* <DEDUP_REMOVED lines=10> */
[----:B------:R-:W-:-:S04]  /*18de0*/  @!P4 LOP3.LUT R5, R5, R4, RZ, 0x3c, !PT ;  /* 0x000000040505c212 */ /* 0x000fc800078e3cff */
[----:B------:R-:W-:-:S04]  /*18df0*/  @!P4 LOP3.LUT R4, R5, R4, RZ, 0x3c, !PT ;  /* 0x000000040504c212 */ /* 0x000fc800078e3cff */
[----:B------:R-:W-:-:S05]  /*18e00*/  @!P4 LOP3.LUT R5, R5, R4, RZ, 0x3c, !PT ;  /* 0x000000040505c212 */ /* 0x000fca00078e3cff */
        /* <DEDUP_REMOVED lines=46> */
[----:B------:R-:W-:-:S05]  /*190f0*/  @!P4 IMAD.X R4, RZ, RZ, R6, P5 ;  /* 0x000000ffff04c224 */ /* 0x000fca00028e0606 */
[----:B------:R-:W-:-:S04]  /*19100*/  @!P4 LOP3.LUT R5, R5, R4, RZ, 0x3c, !PT ;  /* 0x000000040505c212 */ /* 0x000fc800078e3cff */
[----:B------:R-:W-:-:S04]  /*19110*/  @!P4 LOP3.LUT R4, R5, R4, RZ, 0x3c, !PT ;  /* 0x000000040504c212 */ /* 0x000fc800078e3cff */
[----:B------:R-:W-:Y:S01]  /*19120*/  @!P4 LOP3.LUT R5, R5, R4, RZ, 0x3c, !PT ;  /* 0x000000040505c212 */ /* 0x000fe200078e3cff */
[----:B------:R0:W2:Y:S04]  /*19130*/  SHFL.IDX PT, R6, R2, 0x7, 0x181f ;  /* 0x00f81f0002067f89 */ /* 0x0000a800000e0000 */
[----:B------:R0:W-:Y:S04]  /*19140*/  @!P4 LDGSTS.E.BYPASS.LTC128B.128 [R8+0x25400], desc[UR60][R4.64], !P3 ;  /* 0x254000000408cfae */ /* 0x0001e8000d901d7c */
[----:B------:R0:W-:Y:S04]  /*19150*/  @!P4 LDGSTS.E.BYPASS.LTC128B.128 [R8+0x29400], desc[UR60][R4.64+0x80], !P2 ;  /* 0x294000800408cfae */ /* 0x0001e8000d101d7c */
[----:B------:R0:W-:Y:S04]  /*19160*/  @!P4 LDGSTS.E.BYPASS.LTC128B.128 [R8+0x2d400], desc[UR60][R4.64+0x100], !P1 ;  /* 0x2d4001000408cfae */ /* 0x0001e8000c901d7c */
[----:B-1----:R0:W-:Y:S02]  /*19170*/  @!P4 LDGSTS.E.BYPASS.LTC128B.128 [R8+0x31400], desc[UR60][R4.64+0x180], !P0 ;  /* 0x314001800408cfae */ /* 0x0021e4000c101d7c */
.L_x_10788:
[----:B0-----:R-:W3:Y:S01]  /*19180*/  LDL.LU R2, [R1+0x7c] ;  /* 0x00007c0001027983 */ /* 0x001ee20000300800 */
[----:B------:R-:W-:Y:S01]  /*19190*/  BSSY B0, `(.L_x_10586) ;  /* 0x000000d000007945 */ /* 0x000fe20003800000 */
[----:B---3--:R-:W-:-:S13]  /*191a0*/  ISETP.GE.AND P4, PT, R2, R3, PT ;  /* 0x000000030200720c */ /* 0x008fda0003f86270 */
[----:B------:R-:W-:Y:S05]  /*191b0*/  @P4 BRA `(.L_x_10587) ;  /* 0x0000000000284947 */ /* 0x000fea0003800000 */
[----:B-1----:R-:W3:Y:S01]  /*191c0*/  LDL R4, [R1+0x14] ;  /* 0x0000140001047983 */ /* 0x002ee20000100800 */
        /* <DEDUP_REMOVED lines=9> */
.L_x_10587:
[----:B------:R-:W-:Y:S05]  /*19260*/  BSYNC B0 ;  /* 0x0000000000007941 */ /* 0x000fea0003800000 */
.L_x_10586:
[----:B------:R-:W-:Y:S01]  /*19270*/  NOP ;  /* 0x0000000000007918 */ /* 0x000fe20000000000 */
[----:B------:R-:W-:-:S13]  /*19280*/  PLOP3.LUT P0, PT, PT, PT, PT, 0x80, 0x0 ;  /* 0x000000000000781c */ /* 0x000fda0003f0f070 */
.L_x_10588:
        /* <DEDUP_REMOVED lines=18> */
.L_x_10789:
[----:B------:R-:W-:Y:S05]  /*193b0*/  BSYNC B0 ;  /* 0x0000000000007941 */ /* 0x000fea0003800000 */
.L_x_10589:
[----:B------:R-:W3:Y:S01]  /*193c0*/  LDL R2, [R1+0x18] ;  /* 0x0000180001027983 */ /* 0x000ee20000100800 */
[----:B------:R-:W-:Y:S01]  /*193d0*/  BSSY B0, `(.L_x_10591) ;  /* 0x000005a000007945 */ /* 0x000fe20003800000 */
[----:B---3--:R-:W-:-:S13]  /*193e0*/  LOP3.LUT P0, RZ, R2, 0x1, RZ, 0xc0, !PT ;  /* 0x0000000102ff7812 */ /* 0x008fda000780c0ff */
[----:B------:R-:W-:Y:S05]  /*193f0*/  @!P0 BRA `(.L_x_10592) ;  /* 0x00000004005c8947 */ /* 0x000fea0003800000 */
[----:B-1----:R-:W0:Y:S01]  /*19400*/  LDL R4, [R1+0x1c] ;  /* 0x00001c0001047983 */ /* 0x002e220000100800 */
        /* <DEDUP_REMOVED lines=8> */
.L_x_10790:
[----:B------:R-:W-:Y:S05]  /*19490*/  BSYNC B1 ;  /* 0x0000000000017941 */ /* 0x000fea0003800000 */
.L_x_10593:
        /* <DEDUP_REMOVED lines=9> */
.L_x_10596:
[----:B------:R-:W-:Y:S05]  /*19530*/  BSYNC B1 ;  /* 0x0000000000017941 */ /* 0x000fea0003800000 */
.L_x_10595:
        /* <DEDUP_REMOVED lines=12> */
.L_x_10597:
        /* <DEDUP_REMOVED lines=15> */
.L_x_10598:
        /* <DEDUP_REMOVED lines=15> */
.L_x_10599:
        /* <DEDUP_REMOVED lines=15> */
.L_x_10600:
        /* <DEDUP_REMOVED lines=10> */
.L_x_10592:
[----:B------:R-:W-:Y:S05]  /*19970*/  BSYNC B0 ;  /* 0x0000000000007941 */ /* 0x000fea0003800000 */
.L_x_10591:
[----:B-1----:R-:W0:Y:S04]  /*19980*/  LDL R4, [R1+0x50] ;  /* 0x0000500001047983 */ /* 0x002e280000100800 */
        /* <DEDUP_REMOVED lines=8> */
[----:B------:R-:W-:Y:S01]  /*19a10*/  BSSY B2, `(.L_x_10603) ;  /* 0x00000a9000027945 */ /* 0x000fe20003800000 */
[----:B---3--:R-:W-:-:S04]  /*19a20*/  VIADD R2, R7, 0x1 ;  /* 0x0000000107027836 */ /* 0x008fc80000000000 */
[----:B--2---:R-:W-:-:S05]  /*19a30*/  IMAD R2, R2, R6, RZ ;  /* 0x0000000602027224 */ /* 0x004fca00078e02ff */
        /* <DEDUP_REMOVED lines=42> */
.L_x_10607:
        /* <DEDUP_REMOVED lines=8> */
.L_x_10791:
[----:B------:R-:W-:Y:S05]  /*19d60*/  BSYNC B3 ;  /* 0x0000000000037941 */ /* 0x000fea0003800000 */
.L_x_10608:
        /* <DEDUP_REMOVED lines=9> */
.L_x_10611:
[----:B------:R-:W-:Y:S05]  /*19e00*/  BSYNC B3 ;  /* 0x0000000000037941 */ /* 0x000fea0003800000 */
.L_x_10610:
        /* <DEDUP_REMOVED lines=12> */
.L_x_10612:
        /* <DEDUP_REMOVED lines=13> */
.L_x_10792:
[----:B------:R-:W-:Y:S05]  /*19fa0*/  BSYNC B3 ;  /* 0x0000000000037941 */ /* 0x000fea0003800000 */
.L_x_10613:
        /* <DEDUP_REMOVED lines=11> */
.L_x_10616:
[----:B------:R-:W-:Y:S05]  /*1a060*/  BSYNC B3 ;  /* 0x0000000000037941 */ /* 0x000fea0003800000 */
.L_x_10615:
        /* <DEDUP_REMOVED lines=9> */
.L_x_10617:
        /* <DEDUP_REMOVED lines=15> */
.L_x_10618:
        /* <DEDUP_REMOVED lines=15> */
.L_x_10619:
        /* <DEDUP_REMOVED lines=15> */
.L_x_10620:
        /* <DEDUP_REMOVED lines=10> */
.L_x_10606:
[----:B------:R-:W-:Y:S05]  /*1a470*/  BSYNC B1 ;  /* 0x0000000000017941 */ /* 0x000fea0003800000 */
.L_x_10605:
[----:B------:R-:W2:Y:S02]  /*1a480*/  LDL.LU R5, [R1+0x50] ;  /* 0x0000500001057983 */ /* 0x000ea40000300800 */
[----:B--2---:R-:W-:-:S07]  /*1a490*/  VIADD R0, R5, 0xfffffffd ;  /* 0xfffffffd05007836 */ /* 0x004fce0000000000 */
.L_x_10604:
[----:B------:R-:W-:Y:S05]  /*1a4a0*/  BSYNC B2 ;  /* 0x0000000000027941 */ /* 0x000fea0003800000 */
.L_x_10603:
[----:B------:R-:W-:Y:S01]  /*1a4b0*/  VIADD R8, R8, 0xfffffffe ;  /* 0xfffffffe08087836 */ /* 0x000fe20000000000 */
[----:B------:R-:W-:-:S04]  /*1a4c0*/  LOP3.LUT R4, RZ, R4, RZ, 0x33, !PT ;  /* 0x00000004ff047212 */ /* 0x000fc800078e33ff */
[----:B------:R-:W-:-:S13]  /*1a4d0*/  ISETP.NE.AND P0, PT, R8, R4, PT ;  /* 0x000000040800720c */ /* 0x000fda0003f05270 */
[----:B------:R-:W-:Y:S05]  /*1a4e0*/  @!P0 BRA `(.L_x_10602) ;  /* 0x0000001000f88947 */ /* 0x000fea0003800000 */
.L_x_10653:
        /* <DEDUP_REMOVED lines=35> */
.L_x_10623:
        /* <DEDUP_REMOVED lines=8> */
.L_x_10793:
[----:B------:R-:W-:Y:S05]  /*1a7a0*/  BSYNC B2 ;  /* 0x0000000000027941 */ /* 0x000fea0003800000 */
.L_x_10624:
        /* <DEDUP_REMOVED lines=9> */
.L_x_10627:
[----:B------:R-:W-:Y:S05]  /*1a840*/  BSYNC B2 ;  /* 0x0000000000027941 */ /* 0x000fea0003800000 */
.L_x_10626:
        /* <DEDUP_REMOVED lines=12> */
.L_x_10628:
        /* <DEDUP_REMOVED lines=13> */
.L_x_10794:
[----:B------:R-:W-:Y:S05]  /*1a9e0*/  BSYNC B2 ;  /* 0x0000000000027941 */ /* 0x000fea0003800000 */
.L_x_10629:
        /* <DEDUP_REMOVED lines=11> */
.L_x_10632:
[----:B------:R-:W-:Y:S05]  /*1aaa0*/  BSYNC B2 ;  /* 0x0000000000027941 */ /* 0x000fea0003800000 */
.L_x_10631:
        /* <DEDUP_REMOVED lines=9> */
.L_x_10633:
        /* <DEDUP_REMOVED lines=15> */
.L_x_10634:
        /* <DEDUP_REMOVED lines=15> */
.L_x_10635:
        /* <DEDUP_REMOVED lines=15> */
.L_x_10636:
        /* <DEDUP_REMOVED lines=10> */
.L_x_10622:
[----:B------:R-:W-:Y:S05]  /*1aeb0*/  BSYNC B1 ;  /* 0x0000000000017941 */ /* 0x000fea0003800000 */
.L_x_10621:
        /* <DEDUP_REMOVED lines=35> */
.L_x_10639:
        /* <DEDUP_REMOVED lines=8> */
.L_x_10795:
[----:B------:R-:W-:Y:S05]  /*1b170*/  BSYNC B2 ;  /* 0x0000000000027941 */ /* 0x000fea0003800000 */
.L_x_10640:
        /* <DEDUP_REMOVED lines=9> */
.L_x_10643:
[----:B------:R-:W-:Y:S05]  /*1b210*/  BSYNC B2 ;  /* 0x0000000000027941 */ /* 0x000fea0003800000 */
.L_x_10642:
        /* <DEDUP_REMOVED lines=12> */
.L_x_10644:
        /* <DEDUP_REMOVED lines=13> */
.L_x_10796:
[----:B------:R-:W-:Y:S05]  /*1b3b0*/  BSYNC B2 ;  /* 0x0000000000027941 */ /* 0x000fea0003800000 */
.L_x_10645:
        /* <DEDUP_REMOVED lines=11> */
.L_x_10648:
[----:B------:R-:W-:Y:S05]  /*1b470*/  BSYNC B2 ;  /* 0x0000000000027941 */ /* 0x000fea0003800000 */
.L_x_10647:
        /* <DEDUP_REMOVED lines=9> */
.L_x_10649:
        /* <DEDUP_REMOVED lines=15> */
.L_x_10650:
        /* <DEDUP_REMOVED lines=15> */
.L_x_10651:
        /* <DEDUP_REMOVED lines=15> */
.L_x_10652:
        /* <DEDUP_REMOVED lines=10> */
.L_x_10638:
[----:B------:R-:W-:Y:S05]  /*1b880*/  BSYNC B1 ;  /* 0x0000000000017941 */ /* 0x000fea0003800000 */
.L_x_10637:
[----:B------:R-:W2:Y:S01]  /*1b890*/  LDL R5, [R1+0x2c] ;  /* 0x00002c0001057983 */ /* 0x000ea20000100800 */
[----:B------:R-:W-:Y:S01]  /*1b8a0*/  VIADD R0, R0, 0xfffffffe ;  /* 0xfffffffe00007836 */ /* 0x000fe20000000000 */
[----:B--2---:R-:W-:-:S13]  /*1b8b0*/  ISETP.GT.AND P0, PT, R6, R5, PT ;  /* 0x000000050600720c */ /* 0x004fda0003f04270 */
[----:B------:R-:W-:Y:S05]  /*1b8c0*/  @P0 BRA `(.L_x_10653) ;  /* 0xffffffec00080947 */ /* 0x000fea000383ffff */
.L_x_10602:
[----:B------:R-:W-:Y:S05]  /*1b8d0*/  BSYNC B0 ;  /* 0x0000000000007941 */ /* 0x000fea0003800000 */
.L_x_10601:
[----:B------:R-:W3:Y:S01]  /*1b8e0*/  LDL.LU R2, [R1+0x1c] ;  /* 0x00001c0001027983 */ /* 0x000ee20000300800 */
[----:B------:R-:W1:Y:S01]  /*1b8f0*/  S2R R3, SR_TID.X ;  /* 0x0000000000037919 */ /* 0x000e620000002100 */
[----:B------:R-:W-:-:S05]  /*1b900*/  VIADD R19, R19, 0x1 ;  /* 0x0000000113137836 */ /* 0x000fca0000000000 */
[----:B------:R-:W-:-:S04]  /*1b910*/  ISETP.NE.AND P0, PT, R19, 0x2, PT ;  /* 0x000000021300780c */ /* 0x000fc80003f05270 */
[----:B------:R-:W-:Y:S01]  /*1b920*/  SEL R0, RZ, 0x1, P0 ;  /* 0x00000001ff007807 */ /* 0x000fe20000000000 */
[----:B------:R-:W-:Y:S01]  /*1b930*/  BSSY B0, `(.L_x_10654) ;  /* 0x0000013000007945 */ /* 0x000fe20003800000 */
[----:B-1----:R-:W-:-:S04]  /*1b940*/  LOP3.LUT R3, R3, 0x7f, RZ, 0xc0, !PT ;  /* 0x0000007f03037812 */ /* 0x002fc800078ec0ff */
[----:B------:R-:W-:Y:S02]  /*1b950*/  ISETP.NE.AND P1, PT, R3, RZ, PT ;  /* 0x000000ff0300720c */ /* 0x000fe40003f25270 */
[----:B---3--:R-:W-:-:S05]  /*1b960*/  LOP3.LUT R2, R2, R0, RZ, 0x3c, !PT ;  /* 0x0000000002027212 */ /* 0x008fca00078e3cff */
[----:B------:R1:W-:Y:S06]  /*1b970*/  STL [R1+0x1c], R2 ;  /* 0x00001c0201007387 */ /* 0x0003ec0000100800 */
[----:B------:R-:W-:Y:S05]  /*1b980*/  @P1 BRA `(.L_x_10655) ;  /* 0x0000000000341947 */ /* 0x000fea0003800000 */
[----:B------:R-:W3:Y:S01]  /*1b990*/  S2R R3, SR_LANEID ;  /* 0x0000000000037919 */ /* 0x000ee20000000000 */
[----:B------:R-:W-:Y:S01]  /*1b9a0*/  VOTEU.ANY UR4, UPT, PT ;  /* 0x0000000000047886 */ /* 0x000fe200038e0100 */
[----:B------:R-:W4:Y:S01]  /*1b9b0*/  LDC.64 R4, c[0x0][0xd60] ;  /* 0x00035800ff047b82 */ /* 0x000f220000000a00 */
[----:B------:R-:W3:Y:S08]  /*1b9c0*/  FLO.U32 R0, UR4 ;  /* 0x0000000400007d00 */ /* 0x000ef000080e0000 */
[----:B-1----:R-:W4:Y:S01]  /*1b9d0*/  POPC R2, UR4 ;  /* 0x0000000400027d09 */ /* 0x002f220008000000 */
[----:B---3--:R-:W-:-:S13]  /*1b9e0*/  ISETP.EQ.U32.AND P1, PT, R0, R3, PT ;  /* 0x000000030000720c */ /* 0x008fda0003f22070 */
[----:B----4-:R-:W3:Y:S01]  /*1b9f0*/  @P1 ATOMG.E.ADD.STRONG.GPU PT, R5, desc[UR60][R4.64], R2 ;  /* 0x00000002040519a8 */ /* 0x010ee200081ee1fc */
[----:B------:R-:W1:Y:S02]  /*1ba00*/  S2R R3, SR_LTMASK ;  /* 0x0000000000037919 */ /* 0x000e640000003900 */
[----:B-1----:R-:W-:-:S06]  /*1ba10*/  LOP3.LUT R3, R3, UR4, RZ, 0xc0, !PT ;  /* 0x0000000403037c12 */ /* 0x002fcc000f8ec0ff */
[----:B------:R-:W1:Y:S01]  /*1ba20*/  POPC R3, R3 ;  /* 0x0000000300037309 */ /* 0x000e620000000000 */
[----:B---3--:R-:W1:Y:S02]  /*1ba30*/  SHFL.IDX PT, R0, R5, R0, 0x1f ;  /* 0x00001f0005007589 */ /* 0x008e6400000e0000 */
[----:B-1----:R-:W-:-:S05]  /*1ba40*/  IADD3 R0, R0, UR38, R3 ;  /* 0x0000002600007c10 */ /* 0x002fca000fffe003 */
[----:B------:R3:W-:Y:S02]  /*1ba50*/  STL [R1], R0 ;  /* 0x0000000001007387 */ /* 0x0007e40000100800 */
.L_x_10655:
[----:B------:R-:W-:Y:S05]  /*1ba60*/  BSYNC B0 ;  /* 0x0000000000007941 */ /* 0x000fea0003800000 */
.L_x_10654:
[----:B------:R-:W-:-:S07]  /*1ba70*/  SEL R19, R19, RZ, P0 ;  /* 0x000000ff13137207 */ /* 0x000fce0000000000 */
.L_x_10567:
[----:B------:R-:W-:Y:S05]  /*1ba80*/  BSYNC B7 ;  /* 0x0000000000077941 */ /* 0x000fea0003800000 */
.L_x_10565:
        /* <DEDUP_REMOVED lines=9> */
[----:B-12---:R-:W1:Y:S04]  /*1bb20*/  LDS.128 R4, [R18+0x324d0] ;  /* 0x0324d00012047984 */ /* 0x006e680000000c00 */
[----:B-1----:R1:W-:Y:S04]  /*1bb30*/  STL.64 [R1], R4 ;  /* 0x0000000401007387 */ /* 0x0023e80000100a00 */
[----:B------:R1:W-:Y:S01]  /*1bb40*/  STL.64 [R1+0x8], R6 ;  /* 0x0000080601007387 */ /* 0x0003e20000100a00 */
[----:B------:R-:W-:Y:S06]  /*1bb50*/  BAR.ARV 0x4, 0x180 ;  /* 0x0106000000007b1d */ /* 0x000fec0000002000 */
[----:B------:R-:W-:Y:S05]  /*1bb60*/  BRA `(.L_x_10657) ;  /* 0x0000000c00247947 */ /* 0x000fea0003800000 */
.L_x_10656:
[----:B------:R-:W3:Y:S01]  /*1bb70*/  S2R R16, SR_TID.X ;  /* 0x0000000000107919 */ /* 0x000ee20000002100 */
[----:B------:R-:W-:Y:S01]  /*1bb80*/  UMOV UR4, 0xffffffff ;  /* 0xffffffff00047882 */ /* 0x000fe20000000000 */
[----:B---3--:R-:W-:-:S04]  /*1bb90*/  LOP3.LUT R16, R16, 0x1f, RZ, 0xc0, !PT ;  /* 0x0000001f10107812 */ /* 0x008fc800078ec0ff */
[----:B------:R-:W-:Y:S01]  /*1bba0*/  ISETP.NE.AND P0, PT, R16, 0x1f, PT ;  /* 0x0000001f1000780c */ /* 0x000fe20003f05270 */
[----:B------:R-:W-:-:S12]  /*1bbb0*/  BRA.DIV UR4, `(.L_x_10658) ;  /* 0x00000042049c7947 */ /* 0x000fd8000b800000 */
[----:B-1----:R-:W3:Y:S01]  /*1bbc0*/  LDL.LU R2, [R1] ;  /* 0x0000000001027983 */ /* 0x002ee20000300800 */
[----:B------:R-:W-:-:S03]  /*1bbd0*/  ULDC UR4, c[0x0][0xd3c] ;  /* 0x00034f0000047ab9 */ /* 0x000fc60000000800 */
[----:B------:R-:W4:Y:S01]  /*1bbe0*/  LDL R3, [R1+0xc] ;  /* 0x00000c0001037983 */ /* 0x000f220000100800 */
[----:B---3--:R-:W-:Y:S02]  /*1bbf0*/  IMAD.MOV.U32 R10, RZ, RZ, R2 ;  /* 0x000000ffff0a7224 */ /* 0x008fe400078e0002 */
[----:B----4-:R-:W-:-:S05]  /*1bc00*/  IMAD.IADD R0, R3, 0x1, R16 ;  /* 0x0000000103007824 */ /* 0x010fca00078e0210 */
[----:B------:R-:W-:-:S13]  /*1bc10*/  ISETP.GE.OR P1, PT, R0, UR4, !P0 ;  /* 0x0000000400007c0c */ /* 0x000fda000c726670 */
[----:B------:R-:W1:Y:S08]  /*1bc20*/  @!P1 LDC.64 R2, c[0x0][0xd80] ;  /* 0x00036000ff029b82 */ /* 0x000e700000000a00 */
[----:B--2---:R-:W2:Y:S01]  /*1bc30*/  @!P1 LDC.64 R6, c[0x0][0xd78] ;  /* 0x00035e00ff069b82 */ /* 0x004ea20000000a00 */
        /* <DEDUP_REMOVED lines=33> */
.L_x_10806:
[----:B------:R-:W-:Y:S02]  /*1be50*/  ULDC UR4, c[0x0][0xd38] ;  /* 0x00034e0000047ab9 */ /* 0x000fe40000000800 */
[----:B------:R-:W-:-:S04]  /*1be60*/  IMAD.U32 R3, RZ, RZ, UR4 ;  /* 0x00000004ff037e24 */ /* 0x000fc8000f8e00ff */
[----:B-1----:R-:W-:-:S04]  /*1be70*/  IMAD R9, R9, R3, RZ ;  /* 0x0000000309097224 */ /* 0x002fc800078e02ff */
[----:B------:R-:W-:-:S05]  /*1be80*/  IMAD.IADD R4, R4, 0x1, R9 ;  /* 0x0000000104047824 */ /* 0x000fca00078e0209 */
[----:B------:R-:W-:-:S13]  /*1be90*/  ISETP.GT.AND P6, PT, R4, R5, PT ;  /* 0x000000050400720c */ /* 0x000fda0003fc4270 */
[----:B------:R-:W-:Y:S05]  /*1bea0*/  @P6 BRA `(.L_x_10659) ;  /* 0x0000000000ac6947 */ /* 0x000fea0003800000 */
.L_x_10662:
        /* <DEDUP_REMOVED lines=37> */
.L_x_10814:
[----:B------:R-:W-:Y:S02]  /*1c100*/  ULDC UR4, c[0x0][0xd38] ;  /* 0x00034e0000047ab9 */ /* 0x000fe40000000800 */
[----:B------:R-:W-:-:S04]  /*1c110*/  IMAD.U32 R3, RZ, RZ, UR4 ;  /* 0x00000004ff037e24 */ /* 0x000fc8000f8e00ff */
[----:B-1----:R-:W-:-:S04]  /*1c120*/  IMAD R9, R9, R3, RZ ;  /* 0x0000000309097224 */ /* 0x002fc800078e02ff */
[----:B------:R-:W-:-:S05]  /*1c130*/  IMAD.IADD R4, R9, 0x1, R4 ;  /* 0x0000000109047824 */ /* 0x000fca00078e0204 */
[----:B------:R-:W-:-:S13]  /*1c140*/  ISETP.GT.AND P6, PT, R4, R5, PT ;  /* 0x000000050400720c */ /* 0x000fda0003fc4270 */
[----:B------:R-:W-:Y:S05]  /*1c150*/  @!P6 BRA `(.L_x_10662) ;  /* 0xfffffffc0054e947 */ /* 0x000fea000383ffff */
.L_x_10659:
        /* <DEDUP_REMOVED lines=9> */
.L_x_10819:
[----:B------:R-:W-:-:S13]  /*1c1f0*/  ISETP.NE.AND P0, PT, R4, RZ, PT ;  /* 0x000000ff0400720c */ /* 0x000fda0003f05270 */
[----:B------:R-:W-:Y:S05]  /*1c200*/  @!P0 BRA `(.L_x_10664) ;  /* 0x0000000000148947 */ /* 0x000fea0003800000 */
[----:B------:R-:W-:Y:S01]  /*1c210*/  UMOV UR4, 0xffffffff ;  /* 0xffffffff00047882 */ /* 0x000fe20000000000 */
[----:B------:R-:W-:Y:S02]  /*1c220*/  VIADD R12, R2, 0xffffffff ;  /* 0xffffffff020c7836 */ /* 0x000fe40000000000 */
[----:B------:R-:W-:Y:S05]  /*1c230*/  BRA.DIV UR4, `(.L_x_10665) ;  /* 0x0000004604907947 */ /* 0x000fea000b800000 */
[----:B0-----:R0:W4:Y:S02]  /*1c240*/  SHFL.IDX PT, R7, R7, R12, 0x1f ;  /* 0x00001f0c07077589 */ /* 0x00112400000e0000 */
.L_x_10822:
[----:B----4-:R-:W-:-:S07]  /*1c250*/  IMAD.MOV.U32 R8, RZ, RZ, R7 ;  /* 0x000000ffff087224 */ /* 0x010fce00078e0007 */
.L_x_10664:
[----:B0-----:R-:W4:Y:S01]  /*1c260*/  LDL.LU R7, [R1+0xc] ;  /* 0x00000c0001077983 */ /* 0x001f220000300800 */
        /* <DEDUP_REMOVED lines=14> */
[----:B----4-:R-:W-:Y:S01]  /*1c350*/  IMAD.MOV.U32 R10, RZ, RZ, R7 ;  /* 0x000000ffff0a7224 */ /* 0x010fe200078e0007 */
[----:B------:R-:W-:-:S03]  /*1c360*/  IABS R7, R0 ;  /* 0x0000000000077213 */ /* 0x000fc60000000000 */
[----:B------:R-:W-:Y:S02]  /*1c370*/  IMAD.IADD R10, R2, 0x1, R10 ;  /* 0x00000001020a7824 */ /* 0x000fe400078e020a */
[----:B------:R-:W-:-:S04]  /*1c380*/  IMAD.MOV R7, RZ, RZ, -R7 ;  /* 0x000000ffff077224 */ /* 0x000fc800078e0a07 */
[----:B------:R-:W-:Y:S01]  /*1c390*/  IMAD R5, R8, R7, R5 ;  /* 0x0000000708057224 */ /* 0x000fe200078e0205 */
[----:B---3--:R-:W-:-:S04]  /*1c3a0*/  IABS R7, R6 ;  /* 0x0000000600077213 */ /* 0x008fc80000000000 */
        /* <DEDUP_REMOVED lines=10> */
[----:B0-----:R-:W-:-:S05]  /*1c450*/  IADD3 R4, RZ, -R5, RZ ;  /* 0x80000005ff047210 */ /* 0x001fca0007ffe0ff */
        /* <DEDUP_REMOVED lines=32> */
.L_x_10660:
        /* <DEDUP_REMOVED lines=10> */
.L_x_10666:
[----:B01----:R-:W2:Y:S04]  /*1c700*/  LDL R2, [R1+0xc] ;  /* 0x00000c0001027983 */ /* 0x003ea80000100800 */
[----:B------:R-:W3:Y:S04]  /*1c710*/  LDL R3, [R1+0x8] ;  /* 0x0000080001037983 */ /* 0x000ee80000100800 */
[----:B------:R-:W4:Y:S04]  /*1c720*/  LDL R5, [R1+0x4] ;  /* 0x0000040001057983 */ /* 0x000f280000100800 */
[----:B------:R-:W4:Y:S01]  /*1c730*/  LDL R4, [R1] ;  /* 0x0000000001047983 */ /* 0x000f220000100800 */
        /* <DEDUP_REMOVED lines=12> */
.L_x_10657:
[----:B------:R-:W3:Y:S01]  /*1c800*/  LDL R0, [R1+0xc] ;  /* 0x00000c0001007983 */ /* 0x000ee20000100800 */
[----:B------:R-:W-:Y:S02]  /*1c810*/  ULDC UR4, c[0x0][0xd3c] ;  /* 0x00034f0000047ab9 */ /* 0x000fe40000000800 */
[----:B---3--:R-:W-:-:S13]  /*1c820*/  ISETP.GE.AND P0, PT, R0, UR4, PT ;  /* 0x0000000400007c0c */ /* 0x008fda000bf06270 */
[----:B------:R-:W-:Y:S05]  /*1c830*/  @!P0 BRA `(.L_x_10667) ;  /* 0xffffff8400d88947 */ /* 0x000fea000383ffff */
[----:B------:R-:W-:Y:S05]  /*1c840*/  BSYNC B8 ;  /* 0x0000000000087941 */ /* 0x000fea0003800000 */
.L_x_10519:
[----:B--2---:R-:W2:Y:S01]  /*1c850*/  LDL.LU R0, [R1+0x80] ;  /* 0x0000800001007983 */ /* 0x004ea20000300800 */
[----:B------:R-:W-:Y:S01]  /*1c860*/  BSSY B0, `(.L_x_10668) ;  /* 0x000000b000007945 */ /* 0x000fe20003800000 */
[----:B-1----:R-:W1:Y:S01]  /*1c870*/  S2R R5, SR_CgaCtaId ;  /* 0x0000000000057919 */ /* 0x002e620000008800 */
[----:B--2---:R-:W-:-:S05]  /*1c880*/  VIADD R0, R0, 0x1 ;  /* 0x0000000100007836 */ /* 0x004fca0000000000 */
        /* <DEDUP_REMOVED lines=8> */
.L_x_10823:
[----:B------:R-:W-:Y:S05]  /*1c910*/  BSYNC B0 ;  /* 0x0000000000007941 */ /* 0x000fea0003800000 */
.L_x_10668:
[----:B------:R-:W-:-:S03]  /*1c920*/  UMOV UR4, 0xffffffff ;  /* 0xffffffff00047882 */ /* 0x000fc60000000000 */
[----:B------:R-:W-:Y:S05]  /*1c930*/  BRA.DIV UR4, `(.L_x_10670) ;  /* 0x00000042040c7947 */ /* 0x000fea000b800000 */
[----:B------:R-:W1:Y:S02]  /*1c940*/  S2R R2, SR_TID.X ;  /* 0x0000000000027919 */ /* 0x000e640000002100 */
[----:B-1----:R-:W-:-:S04]  /*1c950*/  SHF.R.U32.HI R2, RZ, 0x5, R2 ;  /* 0x00000005ff027819 */ /* 0x002fc80000011602 */
[----:B------:R-:W-:-:S05]  /*1c960*/  LOP3.LUT R2, R2, 0x3, RZ, 0xc0, !PT ;  /* 0x0000000302027812 */ /* 0x000fca00078ec0ff */
[----:B------:R1:W2:Y:S02]  /*1c970*/  SHFL.IDX PT, R14, R2, RZ, 0x1f ;  /* 0x00001fff020e7589 */ /* 0x0002a400000e0000 */
.L_x_10826:
[----:B--2---:R-:W-:-:S13]  /*1c980*/  ISETP.NE.AND P0, PT, R14, RZ, PT ;  /* 0x000000ff0e00720c */ /* 0x004fda0003f05270 */
[----:B------:R-:W-:Y:S05]  /*1c990*/  @P0 BRA `(.L_x_10363) ;  /* 0x0000000000940947 */ /* 0x000fea0003800000 */
[----:B------:R-:W-:-:S03]  /*1c9a0*/  UMOV UR4, 0xffffffff ;  /* 0xffffffff00047882 */ /* 0x000fc60000000000 */
[----:B------:R-:W-:Y:S05]  /*1c9b0*/  BRA.DIV UR4, `(.L_x_10671) ;  /* 0x0000004204207947 */ /* 0x000fea000b800000 */
[----:B------:R-:W-:-:S13]  /*1c9c0*/  ELECT P6, URZ, PT ;  /* 0x00000000003f782f */ /* 0x000fda00038c0000 */
.L_x_10829:
        /* <DEDUP_REMOVED lines=8> */
.L_x_10672:
        /* <DEDUP_REMOVED lines=13> */
.L_x_10830:
[----:B------:R-:W1:Y:S02]  /*1cb20*/  SYNCS.PHASECHK.TRANS64.TRYWAIT P0, [R7+URZ], R2 ;  /* 0x00000002070075a7 */ /* 0x000e64000800017f */
[----:B-1----:R-:W-:Y:S05]  /*1cb30*/  @!P0 BRA `(.L_x_10674) ;  /* 0x0000003c00f48947 */ /* 0x002fea0003800000 */
.L_x_10831:
[----:B------:R-:W-:Y:S05]  /*1cb40*/  @!P2 BRA `(.L_x_10675) ;  /* 0x000000000004a947 */ /* 0x000fea0003800000 */
[----:B------:R-:W-:Y:S01]  /*1cb50*/  BPT.TRAP 0x1 ;  /* 0x000000040000795c */ /* 0x000fe20000300000 */
.L_x_10675:
[----:B------:R-:W-:-:S04]  /*1cb60*/  VIADD R0, R0, 0x32460 ;  /* 0x0003246000007836 */ /* 0x000fc80000000000 */
[----:B------:R-:W-:-:S04]  /*1cb70*/  IMAD R4, R19, 0x8, R0 ;  /* 0x0000000813047824 */ /* 0x000fc800078e0200 */
[----:B------:R-:W2:Y:S02]  /*1cb80*/  SYNCS.PHASECHK.TRANS64.TRYWAIT P0, [R4+URZ], R5 ;  /* 0x00000005040075a7 */ /* 0x000ea4000800017f */
[----:B--2---:R-:W-:Y:S05]  /*1cb90*/  @!P0 BRA `(.L_x_10676) ;  /* 0x0000003c00f08947 */ /* 0x004fea0003800000 */
.L_x_10832:
[----:B------:R-:W-:-:S07]  /*1cba0*/  IMAD R3, R3, 0x8, R0 ;  /* 0x0000000803037824 */ /* 0x000fce00078e0200 */
.L_x_10677:
[----:B---3--:R3:W4:Y:S02]  /*1cbb0*/  SYNCS.PHASECHK.TRANS64.TRYWAIT P0, [R3+URZ], R2 ;  /* 0x00000002030075a7 */ /* 0x008724000800017f */
[----:B----4-:R-:W-:Y:S05]  /*1cbc0*/  @!P0 NANOSLEEP.SYNCS 0x989680 ;  /* 0x009896800000895d */ /* 0x010fea0003900000 */
[----:B------:R-:W4:Y:S02]  /*1cbd0*/  @!P0 SYNCS.PHASECHK.TRANS64 P0, [R3+URZ], R2 ;  /* 0x00000002030085a7 */ /* 0x000f24000800007f */
[----:B----4-:R-:W-:Y:S05]  /*1cbe0*/  @!P0 BRA `(.L_x_10677) ;  /* 0xfffffffc00f08947 */ /* 0x010fea000383ffff */
.L_x_10363:
[----:B------:R-:W-:Y:S05]  /*1cbf0*/  BSYNC B9 ;  /* 0x0000000000097941 */ /* 0x000fea0003800000 */
.L_x_10360:
[----:B------:R-:W-:Y:S05]  /*1cc00*/  EXIT ;  /* 0x000000000000794d */ /* 0x000fea0003800000 */
.L_x_10383:
[----:B0-----:R0:W1:Y:S02]  /*1cc10*/  SYNCS.PHASECHK.TRANS64.TRYWAIT P6, [R97+URZ+0x32490], R109 ;  /* 0x0324906d610075a7 */ /* 0x00106400080c017f */
[----:B-1----:R-:W-:Y:S05]  /*1cc20*/  @!P6 NANOSLEEP.SYNCS 0x989680 ;  /* 0x009896800000e95d */ /* 0x002fea0003900000 */
[----:B------:R-:W1:Y:S02]  /*1cc30*/  @!P6 SYNCS.PHASECHK.TRANS64 P6, [R97+URZ+0x32490], R109 ;  /* 0x0324906d6100e5a7 */ /* 0x000e6400080c007f */
[----:B-1----:R-:W-:Y:S05]  /*1cc40*/  @!P6 BRA `(.L_x_10383) ;  /* 0xfffffffc00f0e947 */ /* 0x002fea000383ffff */
[----:B------:R-:W-:Y:S05]  /*1cc50*/  BRA `(.L_x_10678) ;  /* 0xfffffe6400747947 */ /* 0x000fea000383ffff */
.L_x_10401:
[----:B0-----:R0:W1:Y:S02]  /*1cc60*/  SYNCS.PHASECHK.TRANS64.TRYWAIT P5, [R97+URZ+0x32490], R109 ;  /* 0x0324906d610075a7 */ /* 0x00106400080a017f */
[----:B-1----:R-:W-:Y:S05]  /*1cc70*/  @!P5 NANOSLEEP.SYNCS 0x989680 ;  /* 0x009896800000d95d */ /* 0x002fea0003900000 */
[----:B------:R-:W1:Y:S02]  /*1cc80*/  @!P5 SYNCS.PHASECHK.TRANS64 P5, [R97+URZ+0x32490], R109 ;  /* 0x0324906d6100d5a7 */ /* 0x000e6400080a007f */
[----:B-1----:R-:W-:Y:S05]  /*1cc90*/  @!P5 BRA `(.L_x_10401) ;  /* 0xfffffffc00f0d947 */ /* 0x002fea000383ffff */
[----:B------:R-:W-:Y:S05]  /*1cca0*/  BRA `(.L_x_10679) ;  /* 0xfffffe7400d07947 */ /* 0x000fea000383ffff */
.L_x_10410:
[----:B0-----:R0:W1:Y:S02]  /*1ccb0*/  SYNCS.PHASECHK.TRANS64.TRYWAIT P4, [R97+URZ+0x32490], R109 ;  /* 0x0324906d610075a7 */ /* 0x001064000808017f */
[----:B-1----:R-:W-:Y:S05]  /*1ccc0*/  @!P4 NANOSLEEP.SYNCS 0x989680 ;  /* 0x009896800000c95d */ /* 0x002fea0003900000 */
[----:B------:R-:W1:Y:S02]  /*1ccd0*/  @!P4 SYNCS.PHASECHK.TRANS64 P4, [R97+URZ+0x32490], R109 ;  /* 0x0324906d6100c5a7 */ /* 0x000e64000808007f */
[----:B-1----:R-:W-:Y:S05]  /*1cce0*/  @!P4 BRA `(.L_x_10410) ;  /* 0xfffffffc00f0c947 */ /* 0x002fea000383ffff */
[----:B------:R-:W-:Y:S05]  /*1ccf0*/  BRA `(.L_x_10680) ;  /* 0xfffffe8400d47947 */ /* 0x000fea000383ffff */
.L_x_10416:
[----:B--2---:R2:W3:Y:S02]  /*1cd00*/  SYNCS.PHASECHK.TRANS64.TRYWAIT P3, [R97+URZ+0x324b0], R109 ;  /* 0x0324b06d610075a7 */ /* 0x0044e4000806017f */
[----:B---3--:R-:W-:Y:S05]  /*1cd10*/  @!P3 NANOSLEEP.SYNCS 0x989680 ;  /* 0x009896800000b95d */ /* 0x008fea0003900000 */
[----:B------:R-:W3:Y:S02]  /*1cd20*/  @!P3 SYNCS.PHASECHK.TRANS64 P3, [R97+URZ+0x324b0], R109 ;  /* 0x0324b06d6100b5a7 */ /* 0x000ee4000806007f */
[----:B---3--:R-:W-:Y:S05]  /*1cd30*/  @!P3 BRA `(.L_x_10416) ;  /* 0xfffffffc00f0b947 */ /* 0x008fea000383ffff */
[----:B------:R-:W-:Y:S05]  /*1cd40*/  BRA `(.L_x_10681) ;  /* 0xfffffe8800647947 */ /* 0x000fea000383ffff */
.L_x_10426:
[----:B------:R-:W-:Y:S01]  /*1cd50*/  BSSY B0, `(.L_x_10682) ;  /* 0x0000007000007945 */ /* 0x000fe20003800000 */
[----:B------:R-:W-:Y:S02]  /*1cd60*/  IMAD.MOV.U32 R12, RZ, RZ, RZ ;  /* 0x000000ffff0c7224 */ /* 0x000fe400078e00ff */
[----:B------:R-:W-:Y:S02]  /*1cd70*/  IMAD.MOV.U32 R11, RZ, RZ, 0x1f ;  /* 0x0000001fff0b7424 */ /* 0x000fe400078e00ff */
[----:B------:R-:W-:-:S07]  /*1cd80*/  IMAD.MOV.U32 R15, RZ, RZ, -0x1 ;  /* 0xffffffffff0f7424 */ /* 0x000fce00078e00ff */
[----:B-----5:R-:W-:Y:S05]  /*1cd90*/  WARPSYNC.COLLECTIVE R15, `(.L_x_10683) ;  /* 0x000000000f087348 */ /* 0x020fea0003c00000 */
[----:B------:R0:W1:Y:S02]  /*1cda0*/  SHFL.IDX P6, R14, R13, R12, R11 ;  /* 0x0000000c0d0e7389 */ /* 0x00006400000c000b */
[----:B01---5:R-:W-:Y:S01]  /*1cdb0*/  ENDCOLLECTIVE ;  /* 0x000000000000791b */ /* 0x023fe20003800000 */
.L_x_10683:
[----:B------:R-:W-:Y:S05]  /*1cdc0*/  BSYNC B0 ;  /* 0x0000000000007941 */ /* 0x000fea0003800000 */
.L_x_10682:
[----:B------:R-:W-:Y:S05]  /*1cdd0*/  BRA `(.L_x_10684) ;  /* 0xfffffe9400ac7947 */ /* 0x000fea000383ffff */
.L_x_10438:
        /* <DEDUP_REMOVED lines=8> */
.L_x_10686:
[----:B------:R-:W-:Y:S05]  /*1ce60*/  BSYNC B1 ;  /* 0x0000000000017941 */ /* 0x000fea0003800000 */
.L_x_10685:
        /* <DEDUP_REMOVED lines=8> */
.L_x_10687:
[----:B------:R-:W-:Y:S02]  /*1cef0*/  IMAD.MOV.U32 R13, RZ, RZ, R24 ;  /* 0x000000ffff0d7224 */ /* 0x000fe400078e0018 */
[----:B------:R-:W-:-:S07]  /*1cf00*/  IMAD.MOV.U32 R21, RZ, RZ, R14 ;  /* 0x000000ffff157224 */ /* 0x000fce00078e000e */
[----:B------:R-:W-:Y:S05]  /*1cf10*/  WARPSYNC.COLLECTIVE R15, `(.L_x_10688) ;  /* 0x000000000f087348 */ /* 0x000fea0003c00000 */
[----:B------:R0:W1:Y:S02]  /*1cf20*/  SHFL.IDX P6, R14, R13, R12, R11 ;  /* 0x0000000c0d0e7389 */ /* 0x00006400000c000b */
[----:B01----:R-:W-:Y:S01]  /*1cf30*/  ENDCOLLECTIVE ;  /* 0x000000000000791b */ /* 0x003fe20003800000 */
.L_x_10688:
[----:B------:R-:W-:Y:S02]  /*1cf40*/  IMAD.MOV.U32 R13, RZ, RZ, R27 ;  /* 0x000000ffff0d7224 */ /* 0x000fe400078e001b */
[----:B------:R-:W-:-:S07]  /*1cf50*/  IMAD.MOV.U32 R24, RZ, RZ, R14 ;  /* 0x000000ffff187224 */ /* 0x000fce00078e000e */
[----:B------:R-:W-:Y:S05]  /*1cf60*/  WARPSYNC.COLLECTIVE R15, `(.L_x_10689) ;  /* 0x000000000f087348 */ /* 0x000fea0003c00000 */
[----:B------:R0:W1:Y:S02]  /*1cf70*/  SHFL.IDX P6, R14, R13, R12, R11 ;  /* 0x0000000c0d0e7389 */ /* 0x00006400000c000b */
[----:B01----:R-:W-:Y:S01]  /*1cf80*/  ENDCOLLECTIVE ;  /* 0x000000000000791b */ /* 0x003fe20003800000 */
.L_x_10689:
[----:B------:R-:W-:Y:S01]  /*1cf90*/  IMAD.MOV.U32 R27, RZ, RZ, R14 ;  /* 0x000000ffff1b7224 */ /* 0x000fe200078e000e */
[----:B------:R-:W-:Y:S06]  /*1cfa0*/  BRA `(.L_x_10690) ;  /* 0xfffffe9800c07947 */ /* 0x000fec000383ffff */
.L_x_10442:
[----:B0-----:R0:W1:Y:S02]  /*1cfb0*/  SYNCS.PHASECHK.TRANS64.TRYWAIT P0, [R18+URZ+0x32400], R29 ;  /* 0x0324001d120075a7 */ /* 0x001064000800017f */
[----:B-1----:R-:W-:Y:S05]  /*1cfc0*/  @!P0 NANOSLEEP.SYNCS 0x989680 ;  /* 0x009896800000895d */ /* 0x002fea0003900000 */
[----:B------:R-:W1:Y:S02]  /*1cfd0*/  @!P0 SYNCS.PHASECHK.TRANS64 P0, [R18+URZ+0x32400], R29 ;  /* 0x0324001d120085a7 */ /* 0x000e64000800007f */
[----:B-1----:R-:W-:Y:S05]  /*1cfe0*/  @!P0 BRA `(.L_x_10442) ;  /* 0xfffffffc00f08947 */ /* 0x002fea000383ffff */
[----:B------:R-:W-:Y:S05]  /*1cff0*/  BRA `(.L_x_10691) ;  /* 0xfffffe9c00e47947 */ /* 0x000fea000383ffff */
.L_x_10450:
        /* <DEDUP_REMOVED lines=8> */
.L_x_10693:
[----:B------:R-:W-:Y:S05]  /*1d080*/  BSYNC B1 ;  /* 0x0000000000017941 */ /* 0x000fea0003800000 */
.L_x_10692:
        /* <DEDUP_REMOVED lines=8> */
.L_x_10694:
[----:B------:R-:W-:Y:S02]  /*1d110*/  IMAD.MOV.U32 R13, RZ, RZ, R24 ;  /* 0x000000ffff0d7224 */ /* 0x000fe400078e0018 */
[----:B------:R-:W-:-:S07]  /*1d120*/  IMAD.MOV.U32 R20, RZ, RZ, R14 ;  /* 0x000000ffff147224 */ /* 0x000fce00078e000e */
[----:B------:R-:W-:Y:S05]  /*1d130*/  WARPSYNC.COLLECTIVE R15, `(.L_x_10695) ;  /* 0x000000000f087348 */ /* 0x000fea0003c00000 */
[----:B------:R0:W1:Y:S02]  /*1d140*/  SHFL.IDX P6, R14, R13, R12, R11 ;  /* 0x0000000c0d0e7389 */ /* 0x00006400000c000b */
[----:B01----:R-:W-:Y:S01]  /*1d150*/  ENDCOLLECTIVE ;  /* 0x000000000000791b */ /* 0x003fe20003800000 */
.L_x_10695:
[----:B------:R-:W-:Y:S01]  /*1d160*/  IMAD.MOV.U32 R13, RZ, RZ, R27 ;  /* 0x000000ffff0d7224 */ /* 0x000fe200078e001b */
[----:B------:R-:W-:-:S07]  /*1d170*/  MOV R21, R14 ;  /* 0x0000000e00157202 */ /* 0x000fce0000000f00 */
[----:B------:R-:W-:Y:S05]  /*1d180*/  WARPSYNC.COLLECTIVE R15, `(.L_x_10696) ;  /* 0x000000000f087348 */ /* 0x000fea0003c00000 */
[----:B------:R0:W1:Y:S02]  /*1d190*/  SHFL.IDX P6, R14, R13, R12, R11 ;  /* 0x0000000c0d0e7389 */ /* 0x00006400000c000b */
[----:B01----:R-:W-:Y:S01]  /*1d1a0*/  ENDCOLLECTIVE ;  /* 0x000000000000791b */ /* 0x003fe20003800000 */
.L_x_10696:
[----:B------:R-:W-:Y:S05]  /*1d1b0*/  BRA `(.L_x_10697) ;  /* 0xfffffea800447947 */ /* 0x000fea000383ffff */
.L_x_10454:
[----:B0-----:R0:W1:Y:S02]  /*1d1c0*/  SYNCS.PHASECHK.TRANS64.TRYWAIT P1, [R18+URZ+0x32400], R27 ;  /* 0x0324001b120075a7 */ /* 0x001064000802017f */
[----:B-1----:R-:W-:Y:S05]  /*1d1d0*/  @!P1 NANOSLEEP.SYNCS 0x989680 ;  /* 0x009896800000995d */ /* 0x002fea0003900000 */
[----:B------:R-:W1:Y:S02]  /*1d1e0*/  @!P1 SYNCS.PHASECHK.TRANS64 P1, [R18+URZ+0x32400], R27 ;  /* 0x0324001b120095a7 */ /* 0x000e64000802007f */
[----:B-1----:R-:W-:Y:S05]  /*1d1f0*/  @!P1 BRA `(.L_x_10454) ;  /* 0xfffffffc00f09947 */ /* 0x002fea000383ffff */
[----:B------:R-:W-:Y:S05]  /*1d200*/  BRA `(.L_x_10698) ;  /* 0xfffffeac00247947 */ /* 0x000fea000383ffff */
.L_x_10460:
[----:B-1----:R1:W2:Y:S02]  /*1d210*/  SYNCS.PHASECHK.TRANS64.TRYWAIT P1, [R0+URZ+0x32430], R11 ;  /* 0x0324300b000075a7 */ /* 0x0022a4000802017f */
[----:B--2---:R-:W-:Y:S05]  /*1d220*/  @!P1 NANOSLEEP.SYNCS 0x989680 ;  /* 0x009896800000995d */ /* 0x004fea0003900000 */
[----:B------:R-:W2:Y:S02]  /*1d230*/  @!P1 SYNCS.PHASECHK.TRANS64 P1, [R0+URZ+0x32430], R11 ;  /* 0x0324300b000095a7 */ /* 0x000ea4000802007f */
[----:B--2---:R-:W-:Y:S05]  /*1d240*/  @!P1 BRA `(.L_x_10460) ;  /* 0xfffffffc00f09947 */ /* 0x004fea000383ffff */
[----:B------:R-:W-:Y:S05]  /*1d250*/  BRA `(.L_x_10459) ;  /* 0xfffffeb8004c7947 */ /* 0x000fea000383ffff */
.L_x_10462:
[----:B--2---:R2:W3:Y:S02]  /*1d260*/  SYNCS.PHASECHK.TRANS64.TRYWAIT P1, [R18+URZ+0x32410], R3 ;  /* 0x03241003120075a7 */ /* 0x0044e4000802017f */
[----:B---3--:R-:W-:Y:S05]  /*1d270*/  @!P1 NANOSLEEP.SYNCS 0x989680 ;  /* 0x009896800000995d */ /* 0x008fea0003900000 */
[----:B------:R-:W3:Y:S02]  /*1d280*/  @!P1 SYNCS.PHASECHK.TRANS64 P1, [R18+URZ+0x32410], R3 ;  /* 0x03241003120095a7 */ /* 0x000ee4000802007f */
[----:B---3--:R-:W-:Y:S05]  /*1d290*/  @!P1 BRA `(.L_x_10462) ;  /* 0xfffffffc00f09947 */ /* 0x008fea000383ffff */
[----:B------:R-:W-:Y:S05]  /*1d2a0*/  BRA `(.L_x_10699) ;  /* 0xfffffeb800f47947 */ /* 0x000fea000383ffff */
.L_x_10467:
[----:B--2---:R2:W4:Y:S02]  /*1d2b0*/  SYNCS.PHASECHK.TRANS64.TRYWAIT P2, [R0+URZ+0x32450], R11 ;  /* 0x0324500b000075a7 */ /* 0x004524000804017f */
[----:B----4-:R-:W-:Y:S05]  /*1d2c0*/  @!P2 NANOSLEEP.SYNCS 0x989680 ;  /* 0x009896800000a95d */ /* 0x010fea0003900000 */
[----:B------:R-:W4:Y:S02]  /*1d2d0*/  @!P2 SYNCS.PHASECHK.TRANS64 P2, [R0+URZ+0x32450], R11 ;  /* 0x0324500b0000a5a7 */ /* 0x000f24000804007f */
[----:B----4-:R-:W-:Y:S05]  /*1d2e0*/  @!P2 BRA `(.L_x_10467) ;  /* 0xfffffffc00f0a947 */ /* 0x010fea000383ffff */
[----:B------:R-:W-:Y:S05]  /*1d2f0*/  BRA `(.L_x_10466) ;  /* 0xfffffebc00147947 */ /* 0x000fea000383ffff */
.L_x_10472:
[----:B-1----:R1:W2:Y:S02]  /*1d300*/  SYNCS.PHASECHK.TRANS64.TRYWAIT P3, [R3+URZ+0x32430], R10 ;  /* 0x0324300a030075a7 */ /* 0x0022a4000806017f */
[----:B--2---:R-:W-:Y:S05]  /*1d310*/  @!P3 NANOSLEEP.SYNCS 0x989680 ;  /* 0x009896800000b95d */ /* 0x004fea0003900000 */
[----:B------:R-:W2:Y:S02]  /*1d320*/  @!P3 SYNCS.PHASECHK.TRANS64 P3, [R3+URZ+0x32430], R10 ;  /* 0x0324300a0300b5a7 */ /* 0x000ea4000806007f */
[----:B--2---:R-:W-:Y:S05]  /*1d330*/  @!P3 BRA `(.L_x_10472) ;  /* 0xfffffffc00f0b947 */ /* 0x004fea000383ffff */
[----:B------:R-:W-:Y:S05]  /*1d340*/  BRA `(.L_x_10471) ;  /* 0xfffffee400c07947 */ /* 0x000fea000383ffff */
.L_x_10477:
[----:B---3--:R3:W4:Y:S02]  /*1d350*/  SYNCS.PHASECHK.TRANS64.TRYWAIT P3, [R3+URZ+0x32450], R10 ;  /* 0x0324500a030075a7 */ /* 0x008724000806017f */
[----:B----4-:R-:W-:Y:S05]  /*1d360*/  @!P3 NANOSLEEP.SYNCS 0x989680 ;  /* 0x009896800000b95d */ /* 0x010fea0003900000 */
[----:B------:R-:W4:Y:S02]  /*1d370*/  @!P3 SYNCS.PHASECHK.TRANS64 P3, [R3+URZ+0x32450], R10 ;  /* 0x0324500a0300b5a7 */ /* 0x000f24000806007f */
[----:B----4-:R-:W-:Y:S05]  /*1d380*/  @!P3 BRA `(.L_x_10477) ;  /* 0xfffffffc00f0b947 */ /* 0x010fea000383ffff */
[----:B------:R-:W-:Y:S05]  /*1d390*/  BRA `(.L_x_10476) ;  /* 0xfffffee8005c7947 */ /* 0x000fea000383ffff */
.L_x_10483:
[----:B------:R-:W-:Y:S02]  /*1d3a0*/  IMAD.MOV.U32 R13, RZ, RZ, R21 ;  /* 0x000000ffff0d7224 */ /* 0x000fe400078e0015 */
[----:B------:R-:W-:Y:S02]  /*1d3b0*/  IMAD.MOV.U32 R12, RZ, RZ, RZ ;  /* 0x000000ffff0c7224 */ /* 0x000fe400078e00ff */
[----:B------:R-:W-:Y:S02]  /*1d3c0*/  IMAD.MOV.U32 R11, RZ, RZ, 0x181f ;  /* 0x0000181fff0b7424 */ /* 0x000fe400078e00ff */
[----:B------:R-:W-:-:S07]  /*1d3d0*/  IMAD.MOV.U32 R15, RZ, RZ, -0x1 ;  /* 0xffffffffff0f7424 */ /* 0x000fce00078e00ff */
[----:B-----5:R-:W-:Y:S05]  /*1d3e0*/  WARPSYNC.COLLECTIVE R15, `(.L_x_10700) ;  /* 0x000000000f087348 */ /* 0x020fea0003c00000 */
[----:B------:R0:W1:Y:S02]  /*1d3f0*/  SHFL.IDX P6, R14, R13, R12, R11 ;  /* 0x0000000c0d0e7389 */ /* 0x00006400000c000b */
[----:B01---5:R-:W-:Y:S01]  /*1d400*/  ENDCOLLECTIVE ;  /* 0x000000000000791b */ /* 0x023fe20003800000 */
.L_x_10700:
[----:B------:R-:W-:Y:S02]  /*1d410*/  IMAD.MOV.U32 R13, RZ, RZ, R3 ;  /* 0x000000ffff0d7224 */ /* 0x000fe400078e0003 */
[----:B------:R-:W-:-:S07]  /*1d420*/  IMAD.MOV.U32 R20, RZ, RZ, R14 ;  /* 0x000000ffff147224 */ /* 0x000fce00078e000e */
[----:B------:R-:W-:Y:S05]  /*1d430*/  WARPSYNC.COLLECTIVE R15, `(.L_x_10701) ;  /* 0x000000000f087348 */ /* 0x000fea0003c00000 */
[----:B------:R0:W1:Y:S02]  /*1d440*/  SHFL.IDX P6, R14, R13, R12, R11 ;  /* 0x0000000c0d0e7389 */ /* 0x00006400000c000b */
[----:B01----:R-:W-:Y:S01]  /*1d450*/  ENDCOLLECTIVE ;  /* 0x000000000000791b */ /* 0x003fe20003800000 */
.L_x_10701:
[----:B------:R-:W-:Y:S05]  /*1d460*/  BRA `(.L_x_10702) ;  /* 0xffffff38001c7947 */ /* 0x000fea000383ffff */
.L_x_10486:
[----:B------:R-:W-:Y:S01]  /*1d470*/  BSSY B1, `(.L_x_10703) ;  /* 0x0000008000017945 */ /* 0x000fe20003800000 */
[----:B------:R-:W-:Y:S02]  /*1d480*/  IMAD.MOV.U32 R13, RZ, RZ, R21 ;  /* 0x000000ffff0d7224 */ /* 0x000fe400078e0015 */
[----:B------:R-:W-:Y:S02]  /*1d490*/  IMAD.MOV.U32 R12, RZ, RZ, 0x1 ;  /* 0x00000001ff0c7424 */ /* 0x000fe400078e00ff */
[----:B------:R-:W-:Y:S02]  /*1d4a0*/  IMAD.MOV.U32 R11, RZ, RZ, 0x181f ;  /* 0x0000181fff0b7424 */ /* 0x000fe400078e00ff */
[----:B------:R-:W-:-:S07]  /*1d4b0*/  IMAD.MOV.U32 R15, RZ, RZ, -0x1 ;  /* 0xffffffffff0f7424 */ /* 0x000fce00078e00ff */
[----:B012---:R-:W-:Y:S05]  /*1d4c0*/  WARPSYNC.COLLECTIVE R15, `(.L_x_10704) ;  /* 0x000000000f087348 */ /* 0x007fea0003c00000 */
[----:B--2---:R2:W3:Y:S02]  /*1d4d0*/  SHFL.IDX P6, R14, R13, R12, R11 ;  /* 0x0000000c0d0e7389 */ /* 0x0044e400000c000b */
[----:B0123--:R-:W-:Y:S01]  /*1d4e0*/  ENDCOLLECTIVE ;  /* 0x000000000000791b */ /* 0x00ffe20003800000 */
.L_x_10704:
[----:B------:R-:W-:Y:S05]  /*1d4f0*/  BSYNC B1 ;  /* 0x0000000000017941 */ /* 0x000fea0003800000 */
.L_x_10703:
        /* <DEDUP_REMOVED lines=8> */
.L_x_10705:
[----:B------:R-:W-:Y:S05]  /*1d580*/  BRA `(.L_x_10706) ;  /* 0xffffff3800587947 */ /* 0x000fea000383ffff */
.L_x_10489:
        /* <DEDUP_REMOVED lines=8> */
.L_x_10708:
[----:B------:R-:W-:Y:S05]  /*1d610*/  BSYNC B1 ;  /* 0x0000000000017941 */ /* 0x000fea0003800000 */
.L_x_10707:
        /* <DEDUP_REMOVED lines=8> */
.L_x_10709:
[----:B------:R-:W-:Y:S05]  /*1d6a0*/  BRA `(.L_x_10710) ;  /* 0xffffff3800847947 */ /* 0x000fea000383ffff */
.L_x_10492:
        /* <DEDUP_REMOVED lines=8> */
.L_x_10712:
[----:B------:R-:W-:Y:S05]  /*1d730*/  BSYNC B1 ;  /* 0x0000000000017941 */ /* 0x000fea0003800000 */
.L_x_10711:
        /* <DEDUP_REMOVED lines=8> */
.L_x_10713:
[----:B------:R-:W-:Y:S05]  /*1d7c0*/  BRA `(.L_x_10714) ;  /* 0xffffff3800b07947 */ /* 0x000fea000383ffff */
.L_x_10494:
[----:B------:R-:W-:Y:S02]  /*1d7d0*/  IMAD.MOV.U32 R13, RZ, RZ, R8 ;  /* 0x000000ffff0d7224 */ /* 0x000fe400078e0008 */
[----:B------:R-:W-:Y:S02]  /*1d7e0*/  IMAD.MOV.U32 R12, RZ, RZ, RZ ;  /* 0x000000ffff0c7224 */ /* 0x000fe400078e00ff */
[----:B------:R-:W-:Y:S02]  /*1d7f0*/  IMAD.MOV.U32 R11, RZ, RZ, 0x1c1f ;  /* 0x00001c1fff0b7424 */ /* 0x000fe400078e00ff */
[----:B------:R-:W-:-:S07]  /*1d800*/  IMAD.MOV.U32 R15, RZ, RZ, -0x1 ;  /* 0xffffffffff0f7424 */ /* 0x000fce00078e00ff */
[----:B------:R-:W-:Y:S05]  /*1d810*/  WARPSYNC.COLLECTIVE R15, `(.L_x_10715) ;  /* 0x000000000f087348 */ /* 0x000fea0003c00000 */
[----:B------:R0:W1:Y:S02]  /*1d820*/  SHFL.IDX P6, R14, R13, R12, R11 ;  /* 0x0000000c0d0e7389 */ /* 0x00006400000c000b */
[----:B01----:R-:W-:Y:S01]  /*1d830*/  ENDCOLLECTIVE ;  /* 0x000000000000791b */ /* 0x003fe20003800000 */
.L_x_10715:
[----:B------:R-:W-:Y:S02]  /*1d840*/  IMAD.MOV.U32 R13, RZ, RZ, R3 ;  /* 0x000000ffff0d7224 */ /* 0x000fe400078e0003 */
[----:B------:R-:W-:-:S07]  /*1d850*/  IMAD.MOV.U32 R25, RZ, RZ, R14 ;  /* 0x000000ffff197224 */ /* 0x000fce00078e000e */
[----:B------:R-:W-:Y:S05]  /*1d860*/  WARPSYNC.COLLECTIVE R15, `(.L_x_10716) ;  /* 0x000000000f087348 */ /* 0x000fea0003c00000 */
[----:B------:R0:W1:Y:S02]  /*1d870*/  SHFL.IDX P6, R14, R13, R12, R11 ;  /* 0x0000000c0d0e7389 */ /* 0x00006400000c000b */
[----:B01----:R-:W-:Y:S01]  /*1d880*/  ENDCOLLECTIVE ;  /* 0x000000000000791b */ /* 0x003fe20003800000 */
.L_x_10716:
[----:B------:R-:W-:Y:S01]  /*1d890*/  IMAD.MOV.U32 R12, RZ, RZ, R14 ;  /* 0x000000ffff0c7224 */ /* 0x000fe200078e000e */
[----:B------:R-:W-:Y:S06]  /*1d8a0*/  BRA `(.L_x_10717) ;  /* 0xffffff3c00947947 */ /* 0x000fec000383ffff */
.L_x_10497:
[----:B------:R-:W-:Y:S01]  /*1d8b0*/  BSSY B1, `(.L_x_10718) ;  /* 0x0000008000017945 */ /* 0x000fe20003800000 */
[----:B---3--:R-:W-:Y:S02]  /*1d8c0*/  IMAD.MOV.U32 R13, RZ, RZ, R8 ;  /* 0x000000ffff0d7224 */ /* 0x008fe400078e0008 */
[----:B--2---:R-:W-:Y:S02]  /*1d8d0*/  IMAD.MOV.U32 R12, RZ, RZ, 0x1 ;  /* 0x00000001ff0c7424 */ /* 0x004fe400078e00ff */
[----:B------:R-:W-:Y:S02]  /*1d8e0*/  IMAD.MOV.U32 R11, RZ, RZ, 0x1c1f ;  /* 0x00001c1fff0b7424 */ /* 0x000fe400078e00ff */
[----:B------:R-:W-:-:S07]  /*1d8f0*/  IMAD.MOV.U32 R15, RZ, RZ, -0x1 ;  /* 0xffffffffff0f7424 */ /* 0x000fce00078e00ff */
[----:B01----:R-:W-:Y:S05]  /*1d900*/  WARPSYNC.COLLECTIVE R15, `(.L_x_10719) ;  /* 0x000000000f087348 */ /* 0x003fea0003c00000 */
[----:B------:R2:W3:Y:S02]  /*1d910*/  SHFL.IDX P6, R14, R13, R12, R11 ;  /* 0x0000000c0d0e7389 */ /* 0x0004e400000c000b */
[----:B0123--:R-:W-:Y:S01]  /*1d920*/  ENDCOLLECTIVE ;  /* 0x000000000000791b */ /* 0x00ffe20003800000 */
.L_x_10719:
[----:B------:R-:W-:Y:S05]  /*1d930*/  BSYNC B1 ;  /* 0x0000000000017941 */ /* 0x000fea0003800000 */
.L_x_10718:
        /* <DEDUP_REMOVED lines=8> */
.L_x_10720:
[----:B------:R-:W-:Y:S01]  /*1d9c0*/  IMAD.MOV.U32 R3, RZ, RZ, R14 ;  /* 0x000000ffff037224 */ /* 0x000fe200078e000e */
[----:B------:R-:W-:Y:S06]  /*1d9d0*/  BRA `(.L_x_10721) ;  /* 0xffffff4800ac7947 */ /* 0x000fec000383ffff */
.L_x_10501:
[----:B------:R-:W-:Y:S02]  /*1d9e0*/  IMAD.MOV.U32 R13, RZ, RZ, R4 ;  /* 0x000000ffff0d7224 */ /* 0x000fe400078e0004 */
[----:B------:R-:W-:Y:S02]  /*1d9f0*/  IMAD.MOV.U32 R12, RZ, RZ, RZ ;  /* 0x000000ffff0c7224 */ /* 0x000fe400078e00ff */
[----:B------:R-:W-:Y:S02]  /*1da00*/  IMAD.MOV.U32 R11, RZ, RZ, 0x181f ;  /* 0x0000181fff0b7424 */ /* 0x000fe400078e00ff */
[----:B------:R-:W-:-:S07]  /*1da10*/  IMAD.MOV.U32 R15, RZ, RZ, -0x1 ;  /* 0xffffffffff0f7424 */ /* 0x000fce00078e00ff */
[----:B01----:R-:W-:Y:S05]  /*1da20*/  WARPSYNC.COLLECTIVE R15, `(.L_x_10722) ;  /* 0x000000000f087348 */ /* 0x003fea0003c00000 */
[----:B------:R2:W3:Y:S02]  /*1da30*/  SHFL.IDX P6, R14, R13, R12, R11 ;  /* 0x0000000c0d0e7389 */ /* 0x0004e400000c000b */
[----:B0123--:R-:W-:Y:S01]  /*1da40*/  ENDCOLLECTIVE ;  /* 0x000000000000791b */ /* 0x00ffe20003800000 */
.L_x_10722:
[----:B------:R-:W-:Y:S02]  /*1da50*/  IMAD.MOV.U32 R13, RZ, RZ, R3 ;  /* 0x000000ffff0d7224 */ /* 0x000fe400078e0003 */
[----:B------:R-:W-:-:S07]  /*1da60*/  IMAD.MOV.U32 R0, RZ, RZ, R14 ;  /* 0x000000ffff007224 */ /* 0x000fce00078e000e */
[----:B------:R-:W-:Y:S05]  /*1da70*/  WARPSYNC.COLLECTIVE R15, `(.L_x_10723) ;  /* 0x000000000f087348 */ /* 0x000fea0003c00000 */
[----:B------:R0:W1:Y:S02]  /*1da80*/  SHFL.IDX P6, R14, R13, R12, R11 ;  /* 0x0000000c0d0e7389 */ /* 0x00006400000c000b */
[----:B01----:R-:W-:Y:S01]  /*1da90*/  ENDCOLLECTIVE ;  /* 0x000000000000791b */ /* 0x003fe20003800000 */
.L_x_10723:
[----:B------:R-:W-:Y:S05]  /*1daa0*/  BRA `(.L_x_10724) ;  /* 0xffffff5c00e47947 */ /* 0x000fea000383ffff */
.L_x_10504:
        /* <DEDUP_REMOVED lines=8> */
.L_x_10726:
[----:B------:R-:W-:Y:S05]  /*1db30*/  BSYNC B1 ;  /* 0x0000000000017941 */ /* 0x000fea0003800000 */
.L_x_10725:
        /* <DEDUP_REMOVED lines=8> */
.L_x_10727:
[----:B------:R-:W-:Y:S05]  /*1dbc0*/  BRA `(.L_x_10728) ;  /* 0xffffff6000147947 */ /* 0x000fea000383ffff */
.L_x_10507:
        /* <DEDUP_REMOVED lines=8> */
.L_x_10730:
[----:B------:R-:W-:Y:S05]  /*1dc50*/  BSYNC B1 ;  /* 0x0000000000017941 */ /* 0x000fea0003800000 */
.L_x_10729:
        /* <DEDUP_REMOVED lines=8> */
.L_x_10731:
[----:B------:R-:W-:Y:S05]  /*1dce0*/  BRA `(.L_x_10732) ;  /* 0xffffff6000407947 */ /* 0x000fea000383ffff */
.L_x_10510:
        /* <DEDUP_REMOVED lines=8> */
.L_x_10734:
[----:B------:R-:W-:Y:S05]  /*1dd70*/  BSYNC B1 ;  /* 0x0000000000017941 */ /* 0x000fea0003800000 */
.L_x_10733:
        /* <DEDUP_REMOVED lines=8> */
.L_x_10735:
[----:B------:R-:W-:Y:S05]  /*1de00*/  BRA `(.L_x_10736) ;  /* 0xffffff60006c7947 */ /* 0x000fea000383ffff */
.L_x_10527:
        /* <DEDUP_REMOVED lines=11> */
.L_x_10738:
[----:B------:R-:W-:Y:S05]  /*1dec0*/  BSYNC B1 ;  /* 0x0000000000017941 */ /* 0x000fea0003800000 */
.L_x_10737:
[----:B------:R-:W-:Y:S05]  /*1ded0*/  BRA `(.L_x_10739) ;  /* 0xffffff7800a47947 */ /* 0x000fea000383ffff */
.L_x_10529:
[----:B------:R-:W-:Y:S01]  /*1dee0*/  BSSY B1, `(.L_x_10740) ;  /* 0x0000006000017945 */ /* 0x000fe20003800000 */
[----:B------:R-:W-:-:S07]  /*1def0*/  IMAD.MOV.U32 R15, RZ, RZ, -0x1 ;  /* 0xffffffffff0f7424 */ /* 0x000fce00078e00ff */
[----:B0-----:R-:W-:Y:S05]  /*1df00*/  WARPSYNC.COLLECTIVE R15, `(.L_x_10741) ;  /* 0x000000000f0c7348 */ /* 0x001fea0003c00000 */
[----:B------:R-:W-:Y:S02]  /*1df10*/  ELECT P6, UR62, PT ;  /* 0x00000000003e782f */ /* 0x000fe400038c0000 */
[----:B------:R-:W-:Y:S01]  /*1df20*/  MOV R14, UR62 ;  /* 0x0000003e000e7c02 */ /* 0x000fe20008000f00 */
[----:B0-----:R-:W-:Y:S10]  /*1df30*/  ENDCOLLECTIVE ;  /* 0x000000000000791b */ /* 0x001ff40003800000 */
.L_x_10741:
[----:B------:R-:W-:Y:S05]  /*1df40*/  BSYNC B1 ;  /* 0x0000000000017941 */ /* 0x000fea0003800000 */
.L_x_10740:
[----:B------:R-:W-:Y:S05]  /*1df50*/  BRA `(.L_x_10528) ;  /* 0xffffff78009c7947 */ /* 0x000fea000383ffff */
.L_x_10531:
[----:B0-----:R0:W1:Y:S02]  /*1df60*/  SYNCS.PHASECHK.TRANS64.TRYWAIT P0, [R18+URZ+0x32420], R3 ;  /* 0x03242003120075a7 */ /* 0x001064000800017f */
[----:B-1----:R-:W-:Y:S05]  /*1df70*/  @!P0 NANOSLEEP.SYNCS 0x989680 ;  /* 0x009896800000895d */ /* 0x002fea0003900000 */
[----:B------:R-:W1:Y:S02]  /*1df80*/  @!P0 SYNCS.PHASECHK.TRANS64 P0, [R18+URZ+0x32420], R3 ;  /* 0x03242003120085a7 */ /* 0x000e64000800007f */
[----:B-1----:R-:W-:Y:S05]  /*1df90*/  @!P0 BRA `(.L_x_10531) ;  /* 0xfffffffc00f08947 */ /* 0x002fea000383ffff */
[----:B------:R-:W-:Y:S05]  /*1dfa0*/  BRA `(.L_x_10742) ;  /* 0xffffff7800ac7947 */ /* 0x000fea000383ffff */
.L_x_10535:
[----:B0-----:R0:W1:Y:S02]  /*1dfb0*/  SYNCS.PHASECHK.TRANS64.TRYWAIT P0, [R3+URZ+0x324a0], R8 ;  /* 0x0324a008030075a7 */ /* 0x001064000800017f */
[----:B-1----:R-:W-:Y:S05]  /*1dfc0*/  @!P0 NANOSLEEP.SYNCS 0x989680 ;  /* 0x009896800000895d */ /* 0x002fea0003900000 */
[----:B------:R-:W1:Y:S02]  /*1dfd0*/  @!P0 SYNCS.PHASECHK.TRANS64 P0, [R3+URZ+0x324a0], R8 ;  /* 0x0324a008030085a7 */ /* 0x000e64000800007f */
[----:B-1----:R-:W-:Y:S05]  /*1dfe0*/  @!P0 BRA `(.L_x_10535) ;  /* 0xfffffffc00f08947 */ /* 0x002fea000383ffff */
[----:B------:R-:W-:Y:S05]  /*1dff0*/  BRA `(.L_x_10743) ;  /* 0xffffff7800cc7947 */ /* 0x000fea000383ffff */
.L_x_10540:
[----:B-1----:R1:W2:Y:S02]  /*1e000*/  SYNCS.PHASECHK.TRANS64.TRYWAIT P0, [R3+URZ+0x324c0], R8 ;  /* 0x0324c008030075a7 */ /* 0x0022a4000800017f */
[----:B--2---:R-:W-:Y:S05]  /*1e010*/  @!P0 NANOSLEEP.SYNCS 0x989680 ;  /* 0x009896800000895d */ /* 0x004fea0003900000 */
[----:B------:R-:W2:Y:S02]  /*1e020*/  @!P0 SYNCS.PHASECHK.TRANS64 P0, [R3+URZ+0x324c0], R8 ;  /* 0x0324c008030085a7 */ /* 0x000ea4000800007f */
[----:B--2---:R-:W-:Y:S05]  /*1e030*/  @!P0 BRA `(.L_x_10540) ;  /* 0xfffffffc00f08947 */ /* 0x004fea000383ffff */
[----:B------:R-:W-:Y:S05]  /*1e040*/  BRA `(.L_x_10744) ;  /* 0xffffff7c004c7947 */ /* 0x000fea000383ffff */
.L_x_10550:
[----:B0-----:R0:W1:Y:S02]  /*1e050*/  SYNCS.PHASECHK.TRANS64.TRYWAIT P2, [R4+URZ+0x324a0], R5 ;  /* 0x0324a005040075a7 */ /* 0x001064000804017f */
[----:B-1----:R-:W-:Y:S05]  /*1e060*/  @!P2 NANOSLEEP.SYNCS 0x989680 ;  /* 0x009896800000a95d */ /* 0x002fea0003900000 */
[----:B------:R-:W1:Y:S02]  /*1e070*/  @!P2 SYNCS.PHASECHK.TRANS64 P2, [R4+URZ+0x324a0], R5 ;  /* 0x0324a0050400a5a7 */ /* 0x000e64000804007f */
[----:B-1----:R-:W-:Y:S05]  /*1e080*/  @!P2 BRA `(.L_x_10550) ;  /* 0xfffffffc00f0a947 */ /* 0x002fea000383ffff */
[----:B------:R-:W-:Y:S05]  /*1e090*/  BRA `(.L_x_10745) ;  /* 0xffffff8000dc7947 */ /* 0x000fea000383ffff */
.L_x_10555:
[----:B-1----:R1:W2:Y:S02]  /*1e0a0*/  SYNCS.PHASECHK.TRANS64.TRYWAIT P2, [R4+URZ+0x324c0], R5 ;  /* 0x0324c005040075a7 */ /* 0x0022a4000804017f */
[----:B--2---:R-:W-:Y:S05]  /*1e0b0*/  @!P2 NANOSLEEP.SYNCS 0x989680 ;  /* 0x009896800000a95d */ /* 0x004fea0003900000 */
[----:B------:R-:W2:Y:S02]  /*1e0c0*/  @!P2 SYNCS.PHASECHK.TRANS64 P2, [R4+URZ+0x324c0], R5 ;  /* 0x0324c0050400a5a7 */ /* 0x000ea4000804007f */
[----:B--2---:R-:W-:Y:S05]  /*1e0d0*/  @!P2 BRA `(.L_x_10555) ;  /* 0xfffffffc00f0a947 */ /* 0x004fea000383ffff */
[----:B------:R-:W-:Y:S05]  /*1e0e0*/  BRA `(.L_x_10746) ;  /* 0xffffff8400587947 */ /* 0x000fea000383ffff */
.L_x_10573:
        /* <DEDUP_REMOVED lines=11> */
.L_x_10748:
[----:B------:R-:W-:Y:S05]  /*1e1a0*/  BSYNC B0 ;  /* 0x0000000000007941 */ /* 0x000fea0003800000 */
.L_x_10747:
[----:B------:R-:W-:Y:S05]  /*1e1b0*/  BRA `(.L_x_10749) ;  /* 0xffffff9000d87947 */ /* 0x000fea000383ffff */
.L_x_10575:
[----:B------:R-:W-:Y:S01]  /*1e1c0*/  BSSY B0, `(.L_x_10750) ;  /* 0x0000006000007945 */ /* 0x000fe20003800000 */
[----:B------:R-:W-:-:S07]  /*1e1d0*/  IMAD.MOV.U32 R15, RZ, RZ, -0x1 ;  /* 0xffffffffff0f7424 */ /* 0x000fce00078e00ff */
[----:B0-----:R-:W-:Y:S05]  /*1e1e0*/  WARPSYNC.COLLECTIVE R15, `(.L_x_10751) ;  /* 0x000000000f0c7348 */ /* 0x001fea0003c00000 */
[----:B------:R-:W-:Y:S02]  /*1e1f0*/  ELECT P6, UR62, PT ;  /* 0x00000000003e782f */ /* 0x000fe400038c0000 */
[----:B------:R-:W-:Y:S01]  /*1e200*/  MOV R14, UR62 ;  /* 0x0000003e000e7c02 */ /* 0x000fe20008000f00 */
[----:B0-----:R-:W-:Y:S10]  /*1e210*/  ENDCOLLECTIVE ;  /* 0x000000000000791b */ /* 0x001ff40003800000 */
.L_x_10751:
[----:B------:R-:W-:Y:S05]  /*1e220*/  BSYNC B0 ;  /* 0x0000000000007941 */ /* 0x000fea0003800000 */
.L_x_10750:
[----:B------:R-:W-:Y:S05]  /*1e230*/  BRA `(.L_x_10752) ;  /* 0xffffff9000e47947 */ /* 0x000fea000383ffff */
.L_x_10577:
[----:B0-----:R0:W1:Y:S02]  /*1e240*/  SYNCS.PHASECHK.TRANS64.TRYWAIT P0, [R0+URZ+0x32440], R2 ;  /* 0x03244002000075a7 */ /* 0x001064000800017f */
[----:B-1----:R-:W-:Y:S05]  /*1e250*/  @!P0 NANOSLEEP.SYNCS 0x989680 ;  /* 0x009896800000895d */ /* 0x002fea0003900000 */
[----:B------:R-:W1:Y:S02]  /*1e260*/  @!P0 SYNCS.PHASECHK.TRANS64 P0, [R0+URZ+0x32440], R2 ;  /* 0x03244002000085a7 */ /* 0x000e64000800007f */
[----:B-1----:R-:W-:Y:S05]  /*1e270*/  @!P0 BRA `(.L_x_10577) ;  /* 0xfffffffc00f08947 */ /* 0x002fea000383ffff */
[----:B------:R-:W-:Y:S05]  /*1e280*/  BRA `(.L_x_10753) ;  /* 0xffffff9400447947 */ /* 0x000fea000383ffff */
.L_x_10581:
        /* <DEDUP_REMOVED lines=9> */
.L_x_10754:
[----:B------:R-:W-:Y:S02]  /*1e320*/  IMAD.MOV.U32 R13, RZ, RZ, R3 ;  /* 0x000000ffff0d7224 */ /* 0x000fe400078e0003 */
[----:B------:R-:W-:Y:S01]  /*1e330*/  IMAD.MOV.U32 R4, RZ, RZ, R14 ;  /* 0x000000ffff047224 */ /* 0x000fe200078e000e */
[----:B------:R-:W-:-:S07]  /*1e340*/  LOP3.LUT R7, R7, 0x7f, RZ, 0xc0, !PT ;  /* 0x0000007f07077812 */ /* 0x000fce00078ec0ff */
[----:B------:R-:W-:Y:S05]  /*1e350*/  WARPSYNC.COLLECTIVE R15, `(.L_x_10755) ;  /* 0x000000000f087348 */ /* 0x000fea0003c00000 */
[----:B------:R0:W1:Y:S02]  /*1e360*/  SHFL.IDX P6, R14, R13, R12, R11 ;  /* 0x0000000c0d0e7389 */ /* 0x00006400000c000b */
[----:B01----:R-:W-:Y:S01]  /*1e370*/  ENDCOLLECTIVE ;  /* 0x000000000000791b */ /* 0x003fe20003800000 */
.L_x_10755:
[----:B------:R-:W-:Y:S01]  /*1e380*/  SHF.R.U32.HI R7, RZ, 0x3, R7 ;  /* 0x00000003ff077819 */ /* 0x000fe20000011607 */
[----:B------:R-:W-:Y:S02]  /*1e390*/  IMAD.MOV.U32 R13, RZ, RZ, R2 ;  /* 0x000000ffff0d7224 */ /* 0x000fe400078e0002 */
[----:B------:R-:W-:Y:S02]  /*1e3a0*/  IMAD.MOV.U32 R12, RZ, RZ, 0x1 ;  /* 0x00000001ff0c7424 */ /* 0x000fe400078e00ff */
[----:B------:R-:W-:-:S07]  /*1e3b0*/  IMAD.MOV.U32 R5, RZ, RZ, R14 ;  /* 0x000000ffff057224 */ /* 0x000fce00078e000e */
[----:B------:R-:W-:Y:S05]  /*1e3c0*/  WARPSYNC.COLLECTIVE R15, `(.L_x_10756) ;  /* 0x000000000f087348 */ /* 0x000fea0003c00000 */
[----:B------:R0:W1:Y:S02]  /*1e3d0*/  SHFL.IDX P6, R14, R13, R12, R11 ;  /* 0x0000000c0d0e7389 */ /* 0x00006400000c000b */
[----:B01----:R-:W-:Y:S01]  /*1e3e0*/  ENDCOLLECTIVE ;  /* 0x000000000000791b */ /* 0x003fe20003800000 */
.L_x_10756:
[----:B------:R-:W-:Y:S02]  /*1e3f0*/  IMAD.MOV.U32 R13, RZ, RZ, R3 ;  /* 0x000000ffff0d7224 */ /* 0x000fe400078e0003 */
[----:B------:R-:W-:Y:S02]  /*1e400*/  IMAD R0, R0, R8, RZ ;  /* 0x0000000800007224 */ /* 0x000fe400078e02ff */
[----:B------:R-:W-:Y:S02]  /*1e410*/  IMAD.IADD R8, R7, 0x1, R6 ;  /* 0x0000000107087824 */ /* 0x000fe400078e0206 */
[----:B------:R-:W-:-:S07]  /*1e420*/  IMAD.MOV.U32 R7, RZ, RZ, R14 ;  /* 0x000000ffff077224 */ /* 0x000fce00078e000e */
[----:B------:R-:W-:Y:S05]  /*1e430*/  WARPSYNC.COLLECTIVE R15, `(.L_x_10757) ;  /* 0x000000000f087348 */ /* 0x000fea0003c00000 */
[----:B------:R0:W1:Y:S02]  /*1e440*/  SHFL.IDX P6, R14, R13, R12, R11 ;  /* 0x0000000c0d0e7389 */ /* 0x00006400000c000b */
[----:B01----:R-:W-:Y:S01]  /*1e450*/  ENDCOLLECTIVE ;  /* 0x000000000000791b */ /* 0x003fe20003800000 */
.L_x_10757:
        /* <DEDUP_REMOVED lines=11> */
.L_x_10758:
        /* <DEDUP_REMOVED lines=15> */
.L_x_10759:
[----:B------:R-:W-:Y:S01]  /*1e600*/  @!P2 IMAD.X R4, RZ, RZ, R7, P1 ;  /* 0x000000ffff04a224 */ /* 0x000fe200008e0607 */
[----:B------:R-:W-:-:S04]  /*1e610*/  IADD3 R7, R8, 0x20, RZ ;  /* 0x0000002008077810 */ /* 0x000fc80007ffe0ff */
[----:B------:R-:W-:Y:S01]  /*1e620*/  @!P2 LOP3.LUT R5, R5, R4, RZ, 0x3c, !PT ;  /* 0x000000040505a212 */ /* 0x000fe200078e3cff */
[----:B------:R0:W-:Y:S01]  /*1e630*/  STL [R1+0x64], R7 ;  /* 0x0000640701007387 */ /* 0x0001e20000100800 */
[----:B------:R-:W-:Y:S02]  /*1e640*/  ISETP.GE.AND P1, PT, R7, R0, PT ;  /* 0x000000000700720c */ /* 0x000fe40003f26270 */
[----:B------:R-:W-:Y:S01]  /*1e650*/  @!P2 LOP3.LUT R4, R5, R4, RZ, 0x3c, !PT ;  /* 0x000000040504a212 */ /* 0x000fe200078e3cff */
[----:B------:R-:W-:-:S03]  /*1e660*/  IMAD.MOV.U32 R13, RZ, RZ, R2 ;  /* 0x000000ffff0d7224 */ /* 0x000fc600078e0002 */
[----:B------:R-:W-:Y:S01]  /*1e670*/  @!P2 LOP3.LUT R5, R5, R4, RZ, 0x3c, !PT ;  /* 0x000000040505a212 */ /* 0x000fe200078e3cff */
[----:B------:R-:W-:Y:S02]  /*1e680*/  IMAD.MOV.U32 R12, RZ, RZ, 0x3 ;  /* 0x00000003ff0c7424 */ /* 0x000fe400078e00ff */
[----:B0-----:R-:W-:Y:S02]  /*1e690*/  VIADD R7, R8, 0x30 ;  /* 0x0000003008077836 */ /* 0x001fe40000000000 */
[----:B------:R-:W-:Y:S01]  /*1e6a0*/  @!PT LDS RZ, [RZ] ;  /* 0x00000000fffff984 */ /* 0x000fe20000000800 */
[----:B------:R-:W-:Y:S01]  /*1e6b0*/  @!PT LDS RZ, [RZ] ;  /* 0x00000000fffff984 */ /* 0x000fe20000000800 */
[----:B------:R-:W-:Y:S01]  /*1e6c0*/  @!PT LDS RZ, [RZ] ;  /* 0x00000000fffff984 */ /* 0x000fe20000000800 */
[----:B------:R0:W-:Y:S04]  /*1e6d0*/  @!P2 LDGSTS.E.BYPASS.LTC128B.128 [R9+0x18c00], desc[UR60][R4.64], !P0 ;  /* 0x18c000000409afae */ /* 0x0001e8000c101d7c */
[----:B------:R1:W-:Y:S01]  /*1e6e0*/  STL [R1+0x68], R7 ;  /* 0x0000680701007387 */ /* 0x0003e20000100800 */
[----:B0-----:R-:W-:-:S07]  /*1e6f0*/  IMAD.MOV.U32 R4, RZ, RZ, R14 ;  /* 0x000000ffff047224 */ /* 0x001fce00078e000e */
[----:B-1----:R-:W-:Y:S05]  /*1e700*/  WARPSYNC.COLLECTIVE R15, `(.L_x_10760) ;  /* 0x000000000f087348 */ /* 0x002fea0003c00000 */
[----:B------:R0:W2:Y:S02]  /*1e710*/  SHFL.IDX P6, R14, R13, R12, R11 ;  /* 0x0000000c0d0e7389 */ /* 0x0000a400000c000b */
[----:B012---:R-:W-:Y:S01]  /*1e720*/  ENDCOLLECTIVE ;  /* 0x000000000000791b */ /* 0x007fe20003800000 */
.L_x_10760:
        /* <DEDUP_REMOVED lines=10> */
.L_x_10761:
        /* <DEDUP_REMOVED lines=13> */
.L_x_10762:
        /* <DEDUP_REMOVED lines=10> */
.L_x_10763:
        /* <DEDUP_REMOVED lines=13> */
.L_x_10764:
        /* <DEDUP_REMOVED lines=10> */
.L_x_10765:
        /* <DEDUP_REMOVED lines=13> */
.L_x_10766:
        /* <DEDUP_REMOVED lines=10> */
.L_x_10767:
        /* <DEDUP_REMOVED lines=11> */
.L_x_10768:
        /* <DEDUP_REMOVED lines=14> */
.L_x_10769:
[----:B------:R-:W-:Y:S01]  /*1edb0*/  IMAD.MOV.U32 R3, RZ, RZ, R14 ;  /* 0x000000ffff037224 */ /* 0x000fe200078e000e */
[----:B------:R-:W-:Y:S06]  /*1edc0*/  BRA `(.L_x_10770) ;  /* 0xffffff9400c87947 */ /* 0x000fec000383ffff */
.L_x_10585:
        /* <DEDUP_REMOVED lines=10> */
[----:B--2---:R-:W-:-:S02]  /*1ee70*/  IMAD R3, R15, R6, RZ ;  /* 0x000000060f037224 */ /* 0x004fc400078e02ff */
[----:B------:R-:W-:-:S03]  /*1ee80*/  IMAD.MOV.U32 R15, RZ, RZ, -0x1 ;  /* 0xffffffffff0f7424 */ /* 0x000fc600078e00ff */
[-C--:B---3--:R-:W-:Y:S02]  /*1ee90*/  ISETP.GE.AND P4, PT, R14, R3.reuse, PT ;  /* 0x000000030e00720c */ /* 0x088fe40003f86270 */
[-C--:B----4-:R-:W-:Y:S01]  /*1eea0*/  ISETP.GE.AND P5, PT, R13, R3.reuse, PT ;  /* 0x000000030d00720c */ /* 0x090fe20003fa6270 */
[----:B------:R-:W-:Y:S01]  /*1eeb0*/  IMAD.MOV.U32 R13, RZ, RZ, R2 ;  /* 0x000000ffff0d7224 */ /* 0x000fe200078e0002 */
[----:B-----5:R-:W-:Y:S01]  /*1eec0*/  ISETP.GE.AND P6, PT, R12, R3, PT ;  /* 0x000000030c00720c */ /* 0x020fe20003fc6270 */
[----:B------:R-:W-:Y:S01]  /*1eed0*/  IMAD.MOV.U32 R12, RZ, RZ, RZ ;  /* 0x000000ffff0c7224 */ /* 0x000fe200078e00ff */
[----:B------:R-:W-:-:S07]  /*1eee0*/  LOP3.LUT R8, R8, 0xffffffef, RZ, 0xc0, !PT ;  /* 0xffffffef08087812 */ /* 0x000fce00078ec0ff */
        /* <DEDUP_REMOVED lines=18> */
.L_x_10772:
[----:B------:R-:W-:Y:S05]  /*1f010*/  BSYNC B0 ;  /* 0x0000000000007941 */ /* 0x000fea0003800000 */
.L_x_10771:
        /* <DEDUP_REMOVED lines=10> */
.L_x_10773:
        /* <DEDUP_REMOVED lines=16> */
.L_x_10774:
        /* <DEDUP_REMOVED lines=15> */
.L_x_10775:
[----:B------:R-:W-:Y:S02]  /*1f2b0*/  IMAD.MOV.U32 R13, RZ, RZ, R2 ;  /* 0x000000ffff0d7224 */ /* 0x000fe400078e0002 */
[----:B------:R-:W-:Y:S02]  /*1f2c0*/  IMAD.MOV.U32 R12, RZ, RZ, 0x2 ;  /* 0x00000002ff0c7424 */ /* 0x000fe400078e00ff */
[----:B------:R-:W-:-:S05]  /*1f2d0*/  IMAD.MOV.U32 R5, RZ, RZ, R14 ;  /* 0x000000ffff057224 */ /* 0x000fca00078e000e */
[----:B------:R-:W-:-:S05]  /*1f2e0*/  @!P4 LEA R5, P6, R7, R5, 0x1 ;  /* 0x000000050705c211 */ /* 0x000fca00078c08ff */
[----:B------:R-:W-:-:S05]  /*1f2f0*/  @!P4 IMAD.X R4, RZ, RZ, R6, P6 ;  /* 0x000000ffff04c224 */ /* 0x000fca00030e0606 */
[----:B------:R-:W-:-:S07]  /*1f300*/  @!P4 LOP3.LUT R5, R5, R4, RZ, 0x3c, !PT ;  /* 0x000000040505c212 */ /* 0x000fce00078e3cff */
[----:B------:R-:W-:Y:S05]  /*1f310*/  WARPSYNC.COLLECTIVE R15, `(.L_x_10776) ;  /* 0x000000000f087348 */ /* 0x000fea0003c00000 */
[----:B------:R0:W1:Y:S02]  /*1f320*/  SHFL.IDX P6, R14, R13, R12, R11 ;  /* 0x0000000c0d0e7389 */ /* 0x00006400000c000b */
[----:B01----:R-:W-:Y:S01]  /*1f330*/  ENDCOLLECTIVE ;  /* 0x000000000000791b */ /* 0x003fe20003800000 */
.L_x_10776:
        /* <DEDUP_REMOVED lines=15> */
.L_x_10777:
[----:B------:R-:W-:Y:S01]  /*1f430*/  MOV R13, R2 ;  /* 0x00000002000d7202 */ /* 0x000fe20000000f00 */
        /* <DEDUP_REMOVED lines=8> */
.L_x_10778:
        /* <DEDUP_REMOVED lines=15> */
.L_x_10779:
        /* <DEDUP_REMOVED lines=9> */
.L_x_10780:
        /* <DEDUP_REMOVED lines=15> */
.L_x_10781:
        /* <DEDUP_REMOVED lines=9> */
.L_x_10782:
        /* <DEDUP_REMOVED lines=10> */
[----:B------:R-:W-:-:S07]  /*1f860*/  IMAD.MOV.U32 R6, RZ, RZ, R14 ;  /* 0x000000ffff067224 */ /* 0x000fce00078e000e */
[----:B0-----:R-:W-:Y:S05]  /*1f870*/  WARPSYNC.COLLECTIVE R15, `(.L_x_10783) ;  /* 0x000000000f087348 */ /* 0x001fea0003c00000 */
[----:B------:R1:W2:Y:S02]  /*1f880*/  SHFL.IDX P6, R14, R13, R12, R11 ;  /* 0x0000000c0d0e7389 */ /* 0x0002a400000c000b */
[----:B012---:R-:W-:Y:S01]  /*1f890*/  ENDCOLLECTIVE ;  /* 0x000000000000791b */ /* 0x007fe20003800000 */
.L_x_10783:
[----:B------:R-:W-:Y:S02]  /*1f8a0*/  IMAD.MOV.U32 R13, RZ, RZ, R2 ;  /* 0x000000ffff0d7224 */ /* 0x000fe400078e0002 */
[----:B------:R-:W-:Y:S01]  /*1f8b0*/  IMAD.MOV.U32 R12, RZ, RZ, 0x6 ;  /* 0x00000006ff0c7424 */ /* 0x000fe200078e00ff */
[----:B------:R-:W-:Y:S01]  /*1f8c0*/  LOP3.LUT P6, RZ, R9, 0x20, RZ, 0xc0, !PT ;  /* 0x0000002009ff7812 */ /* 0x000fe200078cc0ff */
[----:B------:R-:W-:-:S12]  /*1f8d0*/  IMAD.MOV.U32 R5, RZ, RZ, R14 ;  /* 0x000000ffff057224 */ /* 0x000fd800078e000e */
        /* <DEDUP_REMOVED lines=15> */
.L_x_10784:
[----:B------:R-:W-:Y:S02]  /*1f9d0*/  IMAD.MOV.U32 R13, RZ, RZ, R0 ;  /* 0x000000ffff0d7224 */ /* 0x000fe400078e0000 */
[----:B------:R-:W-:-:S07]  /*1f9e0*/  IMAD.MOV.U32 R6, RZ, RZ, R14 ;  /* 0x000000ffff067224 */ /* 0x000fce00078e000e */
[----:B------:R-:W-:Y:S05]  /*1f9f0*/  WARPSYNC.COLLECTIVE R15, `(.L_x_10785) ;  /* 0x000000000f087348 */ /* 0x000fea0003c00000 */
[----:B------:R0:W1:Y:S02]  /*1fa00*/  SHFL.IDX P6, R14, R13, R12, R11 ;  /* 0x0000000c0d0e7389 */ /* 0x00006400000c000b */
[----:B01----:R-:W-:Y:S01]  /*1fa10*/  ENDCOLLECTIVE ;  /* 0x000000000000791b */ /* 0x003fe20003800000 */
.L_x_10785:
[----:B------:R-:W-:Y:S02]  /*1fa20*/  IMAD.MOV.U32 R13, RZ, RZ, R2 ;  /* 0x000000ffff0d7224 */ /* 0x000fe400078e0002 */
[----:B------:R-:W-:Y:S02]  /*1fa30*/  IMAD.MOV.U32 R12, RZ, RZ, 0x7 ;  /* 0x00000007ff0c7424 */ /* 0x000fe400078e00ff */
[----:B------:R-:W-:-:S07]  /*1fa40*/  IMAD.MOV.U32 R5, RZ, RZ, R14 ;  /* 0x000000ffff057224 */ /* 0x000fce00078e000e */
[----:B------:R-:W-:Y:S05]  /*1fa50*/  WARPSYNC.COLLECTIVE R15, `(.L_x_10786) ;  /* 0x000000000f087348 */ /* 0x000fea0003c00000 */
[----:B------:R0:W1:Y:S02]  /*1fa60*/  SHFL.IDX P6, R14, R13, R12, R11 ;  /* 0x0000000c0d0e7389 */ /* 0x00006400000c000b */
[----:B01----:R-:W-:Y:S01]  /*1fa70*/  ENDCOLLECTIVE ;  /* 0x000000000000791b */ /* 0x003fe20003800000 */
.L_x_10786:
        /* <DEDUP_REMOVED lines=10> */
.L_x_10787:
[----:B------:R-:W-:Y:S01]  /*1fb20*/  @!PT LDS RZ, [RZ] ;  /* 0x00000000fffff984 */ /* 0x000fe20000000800 */
[----:B------:R-:W-:Y:S01]  /*1fb30*/  @!PT LDS RZ, [RZ] ;  /* 0x00000000fffff984 */ /* 0x000fe20000000800 */
[----:B------:R-:W-:Y:S01]  /*1fb40*/  @!PT LDS RZ, [RZ] ;  /* 0x00000000fffff984 */ /* 0x000fe20000000800 */
[----:B------:R1:W-:Y:S04]  /*1fb50*/  @!P4 LDGSTS.E.BYPASS.LTC128B.128 [R8+0x25400], desc[UR60][R4.64], !P3 ;  /* 0x254000000408cfae */ /* 0x0003e8000d901d7c */
[----:B------:R1:W-:Y:S04]  /*1fb60*/  @!P4 LDGSTS.E.BYPASS.LTC128B.128 [R8+0x29400], desc[UR60][R4.64+0x80], !P2 ;  /* 0x294000800408cfae */ /* 0x0003e8000d101d7c */
[----:B------:R1:W-:Y:S04]  /*1fb70*/  @!P4 LDGSTS.E.BYPASS.LTC128B.128 [R8+0x2d400], desc[UR60][R4.64+0x100], !P1 ;  /* 0x2d4001000408cfae */ /* 0x0003e8000c901d7c */
[----:B------:R1:W-:Y:S01]  /*1fb80*/  @!P4 LDGSTS.E.BYPASS.LTC128B.128 [R8+0x31400], desc[UR60][R4.64+0x180], !P0 ;  /* 0x314001800408cfae */ /* 0x0003e2000c101d7c */
[----:B------:R-:W-:Y:S01]  /*1fb90*/  IMAD.MOV.U32 R0, RZ, RZ, R14 ;  /* 0x000000ffff007224 */ /* 0x000fe200078e000e */
[----:B------:R-:W-:Y:S06]  /*1fba0*/  BRA `(.L_x_10788) ;  /* 0xffffff9400747947 */ /* 0x000fec000383ffff */
.L_x_10590:
[----:B0-----:R0:W3:Y:S02]  /*1fbb0*/  SYNCS.PHASECHK.TRANS64.TRYWAIT P0, [R18+URZ+0x32420], R0 ;  /* 0x03242000120075a7 */ /* 0x0010e4000800017f */
[----:B---3--:R-:W-:Y:S05]  /*1fbc0*/  @!P0 NANOSLEEP.SYNCS 0x989680 ;  /* 0x009896800000895d */ /* 0x008fea0003900000 */
[----:B------:R-:W3:Y:S02]  /*1fbd0*/  @!P0 SYNCS.PHASECHK.TRANS64 P0, [R18+URZ+0x32420], R0 ;  /* 0x03242000120085a7 */ /* 0x000ee4000800007f */
[----:B---3--:R-:W-:Y:S05]  /*1fbe0*/  @!P0 BRA `(.L_x_10590) ;  /* 0xfffffffc00f08947 */ /* 0x008fea000383ffff */
[----:B------:R-:W-:Y:S05]  /*1fbf0*/  BRA `(.L_x_10789) ;  /* 0xffffff9400ec7947 */ /* 0x000fea000383ffff */
.L_x_10594:
[----:B0-----:R0:W1:Y:S02]  /*1fc00*/  SYNCS.PHASECHK.TRANS64.TRYWAIT P0, [R2+URZ+0x32460], R0 ;  /* 0x03246000020075a7 */ /* 0x001064000800017f */
[----:B-1----:R-:W-:Y:S05]  /*1fc10*/  @!P0 NANOSLEEP.SYNCS 0x989680 ;  /* 0x009896800000895d */ /* 0x002fea0003900000 */
[----:B------:R-:W1:Y:S02]  /*1fc20*/  @!P0 SYNCS.PHASECHK.TRANS64 P0, [R2+URZ+0x32460], R0 ;  /* 0x03246000020085a7 */ /* 0x000e64000800007f */
[----:B-1----:R-:W-:Y:S05]  /*1fc30*/  @!P0 BRA `(.L_x_10594) ;  /* 0xfffffffc00f08947 */ /* 0x002fea000383ffff */
[----:B------:R-:W-:Y:S05]  /*1fc40*/  BRA `(.L_x_10790) ;  /* 0xffffff9800107947 */ /* 0x000fea000383ffff */
.L_x_10609:
[----:B-1----:R1:W2:Y:S02]  /*1fc50*/  SYNCS.PHASECHK.TRANS64.TRYWAIT P0, [R2+URZ+0x32440], R6 ;  /* 0x03244006020075a7 */ /* 0x0022a4000800017f */
[----:B--2---:R-:W-:Y:S05]  /*1fc60*/  @!P0 NANOSLEEP.SYNCS 0x989680 ;  /* 0x009896800000895d */ /* 0x004fea0003900000 */
[----:B------:R-:W2:Y:S02]  /*1fc70*/  @!P0 SYNCS.PHASECHK.TRANS64 P0, [R2+URZ+0x32440], R6 ;  /* 0x03244006020085a7 */ /* 0x000ea4000800007f */
[----:B--2---:R-:W-:Y:S05]  /*1fc80*/  @!P0 BRA `(.L_x_10609) ;  /* 0xfffffffc00f08947 */ /* 0x004fea000383ffff */
[----:B------:R-:W-:Y:S05]  /*1fc90*/  BRA `(.L_x_10791) ;  /* 0xffffffa000307947 */ /* 0x000fea000383ffff */
.L_x_10614:
[----:B0-----:R0:W2:Y:S02]  /*1fca0*/  SYNCS.PHASECHK.TRANS64.TRYWAIT P0, [R2+URZ+0x32460], R6 ;  /* 0x03246006020075a7 */ /* 0x0010a4000800017f */
[----:B--2---:R-:W-:Y:S05]  /*1fcb0*/  @!P0 NANOSLEEP.SYNCS 0x989680 ;  /* 0x009896800000895d */ /* 0x004fea0003900000 */
[----:B------:R-:W2:Y:S02]  /*1fcc0*/  @!P0 SYNCS.PHASECHK.TRANS64 P0, [R2+URZ+0x32460], R6 ;  /* 0x03246006020085a7 */ /* 0x000ea4000800007f */
[----:B--2---:R-:W-:Y:S05]  /*1fcd0*/  @!P0 BRA `(.L_x_10614) ;  /* 0xfffffffc00f08947 */ /* 0x004fea000383ffff */
[----:B------:R-:W-:Y:S05]  /*1fce0*/  BRA `(.L_x_10792) ;  /* 0xffffffa000ac7947 */ /* 0x000fea000383ffff */
.L_x_10625:
[----:B-1----:R1:W2:Y:S02]  /*1fcf0*/  SYNCS.PHASECHK.TRANS64.TRYWAIT P0, [R3+URZ+0x32440], R2 ;  /* 0x03244002030075a7 */ /* 0x0022a4000800017f */
[----:B--2---:R-:W-:Y:S05]  /*1fd00*/  @!P0 NANOSLEEP.SYNCS 0x989680 ;  /* 0x009896800000895d */ /* 0x004fea0003900000 */
[----:B------:R-:W2:Y:S02]  /*1fd10*/  @!P0 SYNCS.PHASECHK.TRANS64 P0, [R3+URZ+0x32440], R2 ;  /* 0x03244002030085a7 */ /* 0x000ea4000800007f */
[----:B--2---:R-:W-:Y:S05]  /*1fd20*/  @!P0 BRA `(.L_x_10625) ;  /* 0xfffffffc00f08947 */ /* 0x004fea000383ffff */
[----:B------:R-:W-:Y:S05]  /*1fd30*/  BRA `(.L_x_10793) ;  /* 0xffffffa800987947 */ /* 0x000fea000383ffff */
.L_x_10630:
[----:B--2---:R2:W3:Y:S02]  /*1fd40*/  SYNCS.PHASECHK.TRANS64.TRYWAIT P0, [R3+URZ+0x32460], R2 ;  /* 0x03246002030075a7 */ /* 0x0044e4000800017f */
[----:B---3--:R-:W-:Y:S05]  /*1fd50*/  @!P0 NANOSLEEP.SYNCS 0x989680 ;  /* 0x009896800000895d */ /* 0x008fea0003900000 */
[----:B------:R-:W3:Y:S02]  /*1fd60*/  @!P0 SYNCS.PHASECHK.TRANS64 P0, [R3+URZ+0x32460], R2 ;  /* 0x03246002030085a7 */ /* 0x000ee4000800007f */
[----:B---3--:R-:W-:Y:S05]  /*1fd70*/  @!P0 BRA `(.L_x_10630) ;  /* 0xfffffffc00f08947 */ /* 0x008fea000383ffff */
[----:B------:R-:W-:Y:S05]  /*1fd80*/  BRA `(.L_x_10794) ;  /* 0xffffffac00147947 */ /* 0x000fea000383ffff */
.L_x_10641:
[----:B-1----:R1:W2:Y:S02]  /*1fd90*/  SYNCS.PHASECHK.TRANS64.TRYWAIT P0, [R3+URZ+0x32440], R2 ;  /* 0x03244002030075a7 */ /* 0x0022a4000800017f */
[----:B--2---:R-:W-:Y:S05]  /*1fda0*/  @!P0 NANOSLEEP.SYNCS 0x989680 ;  /* 0x009896800000895d */ /* 0x004fea0003900000 */
[----:B------:R-:W2:Y:S02]  /*1fdb0*/  @!P0 SYNCS.PHASECHK.TRANS64 P0, [R3+URZ+0x32440], R2 ;  /* 0x03244002030085a7 */ /* 0x000ea4000800007f */
[----:B--2---:R-:W-:Y:S05]  /*1fdc0*/  @!P0 BRA `(.L_x_10641) ;  /* 0xfffffffc00f08947 */ /* 0x004fea000383ffff */
[----:B------:R-:W-:Y:S05]  /*1fdd0*/  BRA `(.L_x_10795) ;  /* 0xffffffb000e47947 */ /* 0x000fea000383ffff */
.L_x_10646:
[----:B--2---:R2:W3:Y:S02]  /*1fde0*/  SYNCS.PHASECHK.TRANS64.TRYWAIT P0, [R3+URZ+0x32460], R2 ;  /* 0x03246002030075a7 */ /* 0x0044e4000800017f */
[----:B---3--:R-:W-:Y:S05]  /*1fdf0*/  @!P0 NANOSLEEP.SYNCS 0x989680 ;  /* 0x009896800000895d */ /* 0x008fea0003900000 */
[----:B------:R-:W3:Y:S02]  /*1fe00*/  @!P0 SYNCS.PHASECHK.TRANS64 P0, [R3+URZ+0x32460], R2 ;  /* 0x03246002030085a7 */ /* 0x000ee4000800007f */
[----:B---3--:R-:W-:Y:S05]  /*1fe10*/  @!P0 BRA `(.L_x_10646) ;  /* 0xfffffffc00f08947 */ /* 0x008fea000383ffff */
[----:B------:R-:W-:Y:S05]  /*1fe20*/  BRA `(.L_x_10796) ;  /* 0xffffffb400607947 */ /* 0x000fea000383ffff */
.L_x_10658:
[----:B-1----:R-:W3:Y:S01]  /*1fe30*/  LDL R2, [R1] ;  /* 0x0000000001027983 */ /* 0x002ee20000100800 */
[----:B------:R-:W-:Y:S01]  /*1fe40*/  BSSY B0, `(.L_x_10797) ;  /* 0x0000008000007945 */ /* 0x000fe20003800000 */
[----:B0-----:R-:W-:Y:S02]  /*1fe50*/  IMAD.MOV.U32 R12, RZ, RZ, RZ ;  /* 0x000000ffff0c7224 */ /* 0x001fe400078e00ff */
[----:B------:R-:W-:Y:S02]  /*1fe60*/  IMAD.MOV.U32 R11, RZ, RZ, 0x1f ;  /* 0x0000001fff0b7424 */ /* 0x000fe400078e00ff */
[----:B------:R-:W-:Y:S02]  /*1fe70*/  IMAD.MOV.U32 R15, RZ, RZ, -0x1 ;  /* 0xffffffffff0f7424 */ /* 0x000fe400078e00ff */
[----:B---3--:R-:W-:-:S07]  /*1fe80*/  IMAD.MOV.U32 R13, RZ, RZ, R2 ;  /* 0x000000ffff0d7224 */ /* 0x008fce00078e0002 */
[----:B--2---:R-:W-:Y:S05]  /*1fe90*/  WARPSYNC.COLLECTIVE R15, `(.L_x_10798) ;  /* 0x000000000f087348 */ /* 0x004fea0003c00000 */
[----:B------:R0:W1:Y:S02]  /*1fea0*/  SHFL.IDX P6, R14, R13, R12, R11 ;  /* 0x0000000c0d0e7389 */ /* 0x00006400000c000b */
[----:B012---:R-:W-:Y:S01]  /*1feb0*/  ENDCOLLECTIVE ;  /* 0x000000000000791b */ /* 0x007fe20003800000 */
.L_x_10798:
[----:B------:R-:W-:Y:S05]  /*1fec0*/  BSYNC B0 ;  /* 0x0000000000007941 */ /* 0x000fea0003800000 */
.L_x_10797:
        /* <DEDUP_REMOVED lines=9> */
.L_x_10799:
        /* <DEDUP_REMOVED lines=26> */
.L_x_10800:
        /* <DEDUP_REMOVED lines=8> */
.L_x_10801:
        /* <DEDUP_REMOVED lines=8> */
.L_x_10802:
        /* <DEDUP_REMOVED lines=8> */
.L_x_10803:
        /* <DEDUP_REMOVED lines=8> */
.L_x_10804:
        /* <DEDUP_REMOVED lines=9> */
.L_x_10805:
[----:B------:R-:W-:Y:S01]  /*20390*/  IMAD.MOV.U32 R9, RZ, RZ, R14 ;  /* 0x000000ffff097224 */ /* 0x000fe200078e000e */
[----:B------:R-:W-:Y:S06]  /*203a0*/  BRA `(.L_x_10806) ;  /* 0xffffffb800a87947 */ /* 0x000fec000383ffff */
.L_x_10661:
        /* <DEDUP_REMOVED lines=8> */
.L_x_10808:
[----:B------:R-:W-:Y:S05]  /*20430*/  BSYNC B0 ;  /* 0x0000000000007941 */ /* 0x000fea0003800000 */
.L_x_10807:
        /* <DEDUP_REMOVED lines=10> */
.L_x_10809:
        /* <DEDUP_REMOVED lines=8> */
.L_x_10810:
        /* <DEDUP_REMOVED lines=8> */
.L_x_10811:
        /* <DEDUP_REMOVED lines=8> */
.L_x_10812:
        /* <DEDUP_REMOVED lines=9> */
.L_x_10813:
[----:B------:R-:W-:Y:S01]  /*206f0*/  IMAD.MOV.U32 R9, RZ, RZ, R14 ;  /* 0x000000ffff097224 */ /* 0x000fe200078e000e */
[----:B------:R-:W-:Y:S06]  /*20700*/  BRA `(.L_x_10814) ;  /* 0xffffffb8007c7947 */ /* 0x000fec000383ffff */
.L_x_10663:
[----:B------:R-:W-:Y:S01]  /*20710*/  BSSY B0, `(.L_x_10815) ;  /* 0x0000006000007945 */ /* 0x000fe20003800000 */
[----:B------:R-:W-:Y:S01]  /*20720*/  PLOP3.LUT P6, PT, P6, PT, PT, 0x8, 0x0 ;  /* 0x000000000000781c */ /* 0x000fe200037ce170 */
[----:B------:R-:W-:-:S12]  /*20730*/  IMAD.MOV.U32 R15, RZ, RZ, -0x1 ;  /* 0xffffffffff0f7424 */ /* 0x000fd800078e00ff */
[----:B0-----:R-:W-:Y:S05]  /*20740*/  WARPSYNC.COLLECTIVE R15, `(.L_x_10816) ;  /* 0x000000000f087348 */ /* 0x001fea0003c00000 */
[----:B------:R-:W-:Y:S01]  /*20750*/  VOTE.ANY R14, PT, P6 ;  /* 0x00000000000e7806 */ /* 0x000fe200030e0100 */
[----:B0-----:R-:W-:Y:S06]  /*20760*/  ENDCOLLECTIVE ;  /* 0x000000000000791b */ /* 0x001fec0003800000 */
.L_x_10816:
[----:B------:R-:W-:Y:S05]  /*20770*/  BSYNC B0 ;  /* 0x0000000000007941 */ /* 0x000fea0003800000 */
.L_x_10815:
        /* <DEDUP_REMOVED lines=9> */
.L_x_10817:
[----:B------:R-:W-:Y:S02]  /*20810*/  IMAD.MOV.U32 R13, RZ, RZ, R6 ;  /* 0x000000ffff0d7224 */ /* 0x000fe400078e0006 */
[----:B------:R-:W-:-:S07]  /*20820*/  IMAD.MOV.U32 R0, RZ, RZ, R14 ;  /* 0x000000ffff007224 */ /* 0x000fce00078e000e */
[----:B------:R-:W-:Y:S05]  /*20830*/  WARPSYNC.COLLECTIVE R15, `(.L_x_10818) ;  /* 0x000000000f087348 */ /* 0x000fea0003c00000 */
[----:B------:R0:W1:Y:S02]  /*20840*/  SHFL.IDX P6, R14, R13, R12, R11 ;  /* 0x0000000c0d0e7389 */ /* 0x00006400000c000b */
[----:B01----:R-:W-:Y:S01]  /*20850*/  ENDCOLLECTIVE ;  /* 0x000000000000791b */ /* 0x003fe20003800000 */
.L_x_10818:
[----:B------:R-:W-:Y:S01]  /*20860*/  IMAD.MOV.U32 R6, RZ, RZ, R14 ;  /* 0x000000ffff067224 */ /* 0x000fe200078e000e */
[----:B------:R-:W-:Y:S06]  /*20870*/  BRA `(.L_x_10819) ;  /* 0xffffffb8005c7947 */ /* 0x000fec000383ffff */
.L_x_10665:
[----:B------:R-:W-:Y:S01]  /*20880*/  BSSY B0, `(.L_x_10820) ;  /* 0x0000007000007945 */ /* 0x000fe20003800000 */
[----:B------:R-:W-:Y:S02]  /*20890*/  IMAD.MOV.U32 R13, RZ, RZ, R7 ;  /* 0x000000ffff0d7224 */ /* 0x000fe400078e0007 */
[----:B------:R-:W-:Y:S02]  /*208a0*/  IMAD.MOV.U32 R11, RZ, RZ, 0x1f ;  /* 0x0000001fff0b7424 */ /* 0x000fe400078e00ff */
[----:B------:R-:W-:-:S07]  /*208b0*/  IMAD.MOV.U32 R15, RZ, RZ, -0x1 ;  /* 0xffffffffff0f7424 */ /* 0x000fce00078e00ff */
[----:B0123--:R-:W-:Y:S05]  /*208c0*/  WARPSYNC.COLLECTIVE R15, `(.L_x_10821) ;  /* 0x000000000f087348 */ /* 0x00ffea0003c00000 */
[----:B------:R4:W0:Y:S02]  /*208d0*/  SHFL.IDX P6, R14, R13, R12, R11 ;  /* 0x0000000c0d0e7389 */ /* 0x00082400000c000b */
[----:B01234-:R-:W-:Y:S01]  /*208e0*/  ENDCOLLECTIVE ;  /* 0x000000000000791b */ /* 0x01ffe20003800000 */
.L_x_10821:
[----:B------:R-:W-:Y:S05]  /*208f0*/  BSYNC B0 ;  /* 0x0000000000007941 */ /* 0x000fea0003800000 */
.L_x_10820:
[----:B------:R-:W-:Y:S01]  /*20900*/  IMAD.MOV.U32 R7, RZ, RZ, R14 ;  /* 0x000000ffff077224 */ /* 0x000fe200078e000e */
[----:B------:R-:W-:Y:S06]  /*20910*/  BRA `(.L_x_10822) ;  /* 0xffffffb8004c7947 */ /* 0x000fec000383ffff */
.L_x_10669:
[----:B0-----:R0:W1:Y:S02]  /*20920*/  SYNCS.PHASECHK.TRANS64.TRYWAIT P0, [R0+URZ+0x32420], R3 ;  /* 0x03242003000075a7 */ /* 0x001064000800017f */
[----:B-1----:R-:W-:Y:S05]  /*20930*/  @!P0 NANOSLEEP.SYNCS 0x989680 ;  /* 0x009896800000895d */ /* 0x002fea0003900000 */
[----:B------:R-:W1:Y:S02]  /*20940*/  @!P0 SYNCS.PHASECHK.TRANS64 P0, [R0+URZ+0x32420], R3 ;  /* 0x03242003000085a7 */ /* 0x000e64000800007f */
[----:B-1----:R-:W-:Y:S05]  /*20950*/  @!P0 BRA `(.L_x_10669) ;  /* 0xfffffffc00f08947 */ /* 0x002fea000383ffff */
[----:B------:R-:W-:Y:S05]  /*20960*/  BRA `(.L_x_10823) ;  /* 0xffffffbc00e87947 */ /* 0x000fea000383ffff */
.L_x_10670:
        /* <DEDUP_REMOVED lines=11> */
.L_x_10825:
[----:B------:R-:W-:Y:S05]  /*20a20*/  BSYNC B0 ;  /* 0x0000000000007941 */ /* 0x000fea0003800000 */
.L_x_10824:
[----:B------:R-:W-:Y:S05]  /*20a30*/  BRA `(.L_x_10826) ;  /* 0xffffffbc00d07947 */ /* 0x000fea000383ffff */
.L_x_10671:
[----:B------:R-:W-:Y:S01]  /*20a40*/  BSSY B0, `(.L_x_10827) ;  /* 0x0000006000007945 */ /* 0x000fe20003800000 */
[----:B------:R-:W-:-:S07]  /*20a50*/  IMAD.MOV.U32 R15, RZ, RZ, -0x1 ;  /* 0xffffffffff0f7424 */ /* 0x000fce00078e00ff */
[----:B01----:R-:W-:Y:S05]  /*20a60*/  WARPSYNC.COLLECTIVE R15, `(.L_x_10828) ;  /* 0x000000000f0c7348 */ /* 0x003fea0003c00000 */
[----:B------:R-:W-:Y:S02]  /*20a70*/  ELECT P6, UR62, PT ;  /* 0x00000000003e782f */ /* 0x000fe400038c0000 */
[----:B------:R-:W-:Y:S01]  /*20a80*/  MOV R14, UR62 ;  /* 0x0000003e000e7c02 */ /* 0x000fe20008000f00 */
[----:B01----:R-:W-:Y:S10]  /*20a90*/  ENDCOLLECTIVE ;  /* 0x000000000000791b */ /* 0x003ff40003800000 */
.L_x_10828:
[----:B------:R-:W-:Y:S05]  /*20aa0*/  BSYNC B0 ;  /* 0x0000000000007941 */ /* 0x000fea0003800000 */
.L_x_10827:
[----:B------:R-:W-:Y:S05]  /*20ab0*/  BRA `(.L_x_10829) ;  /* 0xffffffbc00c47947 */ /* 0x000fea000383ffff */
.L_x_10673:
[----:B0-----:R0:W1:Y:S02]  /*20ac0*/  SYNCS.PHASECHK.TRANS64.TRYWAIT P0, [R6+URZ], R5 ;  /* 0x00000005060075a7 */ /* 0x001064000800017f */
[----:B-1----:R-:W-:Y:S05]  /*20ad0*/  @!P0 NANOSLEEP.SYNCS 0x989680 ;  /* 0x009896800000895d */ /* 0x002fea0003900000 */
[----:B------:R-:W1:Y:S02]  /*20ae0*/  @!P0 SYNCS.PHASECHK.TRANS64 P0, [R6+URZ], R5 ;  /* 0x00000005060085a7 */ /* 0x000e64000800007f */
[----:B-1----:R-:W-:Y:S05]  /*20af0*/  @!P0 BRA `(.L_x_10673) ;  /* 0xfffffffc00f08947 */ /* 0x002fea000383ffff */
[----:B------:R-:W-:Y:S05]  /*20b00*/  BRA `(.L_x_10830) ;  /* 0xffffffc000047947 */ /* 0x000fea000383ffff */
.L_x_10674:
[----:B-1----:R1:W2:Y:S02]  /*20b10*/  SYNCS.PHASECHK.TRANS64.TRYWAIT P0, [R7+URZ], R2 ;  /* 0x00000002070075a7 */ /* 0x0022a4000800017f */
[----:B--2---:R-:W-:Y:S05]  /*20b20*/  @!P0 NANOSLEEP.SYNCS 0x989680 ;  /* 0x009896800000895d */ /* 0x004fea0003900000 */
[----:B------:R-:W2:Y:S02]  /*20b30*/  @!P0 SYNCS.PHASECHK.TRANS64 P0, [R7+URZ], R2 ;  /* 0x00000002070085a7 */ /* 0x000ea4000800007f */
[----:B--2---:R-:W-:Y:S05]  /*20b40*/  @!P0 BRA `(.L_x_10674) ;  /* 0xfffffffc00f08947 */ /* 0x004fea000383ffff */
[----:B------:R-:W-:Y:S05]  /*20b50*/  BRA `(.L_x_10831) ;  /* 0xffffffbc00f87947 */ /* 0x000fea000383ffff */
.L_x_10676:
[----:B--2---:R2:W3:Y:S02]  /*20b60*/  SYNCS.PHASECHK.TRANS64.TRYWAIT P0, [R4+URZ], R5 ;  /* 0x00000005040075a7 */ /* 0x0044e4000800017f */
[----:B---3--:R-:W-:Y:S05]  /*20b70*/  @!P0 NANOSLEEP.SYNCS 0x989680 ;  /* 0x009896800000895d */ /* 0x008fea0003900000 */
[----:B------:R-:W3:Y:S02]  /*20b80*/  @!P0 SYNCS.PHASECHK.TRANS64 P0, [R4+URZ], R5 ;  /* 0x00000005040085a7 */ /* 0x000ee4000800007f */
[----:B---3--:R-:W-:Y:S05]  /*20b90*/  @!P0 BRA `(.L_x_10676) ;  /* 0xfffffffc00f08947 */ /* 0x008fea000383ffff */
[----:B------:R-:W-:Y:S05]  /*20ba0*/  BRA `(.L_x_10832) ;  /* 0xffffffbc00fc7947 */ /* 0x000fea000383ffff */
.L_x_10833:
        /* <DEDUP_REMOVED lines=13> */
.L_x_15193:


//--------------------- .text._ZN7cutlass13device_kernelIN5flash11enable_sm90INS1_16FlashAttnFwdSm90INS1_25CollectiveMainloopFwdSm90ILi2EN4cute5tupleIJNS5_1CILi1EEES8_S8_EEENS6_IJNS7_ILi128EEENS7_ILi96EEENS7_ILi64EEEEEELi256ENS_6half_tEfNS_4arch4Sm90ELb0ELb1ELb1ELb0ELb0ELb0ELb0ELb1ELb0ELb1ELb1ELb0EEENS1_21CollectiveEpilogueFwdINS6_IJSA_NS7_ILi256EEESB_EEES9_SE_SG_Li256ELb0ELb1ELb1ELb0EEENS1_19SingleTileSchedulerILb0ELb1ELb1ELi128EEEEEEEEEvNT_6ParamsE --------------------------
	.section	.text._ZN7cutlass13device_kernelIN5flash11enable_sm90INS1_16FlashAttnFwdSm90INS1_25CollectiveMainloopFwdSm90ILi2EN4cute5tupleIJNS5_1CILi1EEES8_S8_EEENS6_IJNS7_ILi128EEENS7_ILi96EEENS7_ILi64EEEEEELi256ENS_6half_tEfNS_4arch4Sm90ELb0ELb1ELb1ELb0ELb0ELb0ELb0ELb1ELb0ELb1ELb1ELb0EEENS1_21CollectiveEpilogueFwdINS6_IJSA_NS7_ILi256EEESB_EEES9_SE_SG_Li256ELb0ELb1ELb1ELb0EEENS1_19SingleTileSchedulerILb0ELb1ELb1ELi128EEEEEEEEEvNT_6ParamsE,"ax",@progbits
	.align	128
.text._ZN7cutlass13device_kernelIN5flash11enable_sm90INS1_16FlashAttnFwdSm90INS1_25CollectiveMainloopFwdSm90ILi2EN4cute5tupleIJNS5_1CILi1EEES8_S8_EEENS6_IJNS7_ILi128EEENS7_ILi96EEENS7_ILi64EEEEEELi256ENS_6half_tEfNS_4arch4Sm90ELb0ELb1ELb1ELb0ELb0ELb0ELb0ELb1ELb0ELb1ELb1ELb0EEENS1_21CollectiveEpilogueFwdINS6_IJSA_NS7_ILi256EEESB_EEES9_SE_SG_Li256ELb0ELb1ELb1ELb0EEENS1_19SingleTileSchedulerILb0ELb1ELb1ELi128EEEEEEEEEvNT_6ParamsE:
        .type           _ZN7cutlass13device_kernelIN5flash11enable_sm90INS1_16FlashAttnFwdSm90INS1_25CollectiveMainloopFwdSm90ILi2EN4cute5tupleIJNS5_1CILi1EEES8_S8_EEENS6_IJNS7_ILi128EEENS7_ILi96EEENS7_ILi64EEEEEELi256ENS_6half_tEfNS_4arch4Sm90ELb0ELb1ELb1ELb0ELb0ELb0ELb0ELb1ELb0ELb1ELb1ELb0EEENS1_21CollectiveEpilogueFwdINS6_IJSA_NS7_ILi256EEESB_EEES9_SE_SG_Li256ELb0ELb1ELb1ELb0EEENS1_19SingleTileSchedulerILb0ELb1ELb1ELi128EEEEEEEEEvNT_6ParamsE,@function
        .size           _ZN7cutlass13device_kernelIN5flash11enable_sm90INS1_16FlashAttnFwdSm90INS1_25CollectiveMainloopFwdSm90ILi2EN4cute5tupleIJNS5_1CILi1EEES8_S8_EEENS6_IJNS7_ILi128EEENS7_ILi96EEENS7_ILi64EEEEEELi256ENS_6half_tEfNS_4arch4Sm90ELb0ELb1ELb1ELb0ELb0ELb0ELb0ELb1ELb0ELb1ELb1ELb0EEENS1_21CollectiveEpilogueFwdINS6_IJSA_NS7_ILi256EEESB_EEES9_SE_SG_Li256ELb0ELb1ELb1ELb0EEENS1_19SingleTileSchedulerILb0ELb1ELb1ELi128EEEEEEEEEvNT_6ParamsE,(.L_x_15194 - _ZN7cutlass13device_kernelIN5flash11enable_sm90INS1_16FlashAttnFwdSm90INS1_25CollectiveMainloopFwdSm90ILi2EN4cute5tupleIJNS5_1CILi1EEES8_S8_EEENS6_IJNS7_ILi128EEENS7_ILi96EEENS7_ILi64EEEEEELi256ENS_6half_tEfNS_4arch4Sm90ELb0ELb1ELb1ELb0ELb0ELb0ELb0ELb1ELb0ELb1ELb1ELb0EEENS1_21CollectiveEpilogueFwdINS6_IJSA_NS7_ILi256EEESB_EEES9_SE_SG_Li256ELb0ELb1ELb1ELb0EEENS1_19SingleTileSchedulerILb0ELb1ELb1ELi128EEEEEEEEEvNT_6ParamsE)
        .other          _ZN7cutlass13device_kernelIN5flash11enable_sm90INS1_16FlashAttnFwdSm90INS1_25CollectiveMainloopFwdSm90ILi2EN4cute5tupleIJNS5_1CILi1EEES8_S8_EEENS6_IJNS7_ILi128EEENS7_ILi96EEENS7_ILi64EEEEEELi256ENS_6half_tEfNS_4arch4Sm90ELb0ELb1ELb1ELb0ELb0ELb0ELb0ELb1ELb0ELb1ELb1ELb0EEENS1_21CollectiveEpilogueFwdINS6_IJSA_NS7_ILi256EEESB_EEES9_SE_SG_Li256ELb0ELb1ELb1ELb0EEENS1_19SingleTileSchedulerILb0ELb1ELb1ELi128EEEEEEEEEvNT_6ParamsE,@"STO_CUDA_ENTRY STV_DEFAULT"
_ZN7cutlass13device_kernelIN5flash11enable_sm90INS1_16FlashAttnFwdSm90INS1_25CollectiveMainloopFwdSm90ILi2EN4cute5tupleIJNS5_1CILi1EEES8_S8_EEENS6_IJNS7_ILi128EEENS7_ILi96EEENS7_ILi64EEEEEELi256ENS_6half_tEfNS_4arch4Sm90ELb0ELb1ELb1ELb0ELb0ELb0ELb0ELb1ELb0ELb1ELb1ELb0EEENS1_21CollectiveEpilogueFwdINS6_IJSA_NS7_ILi256EEESB_EEES9_SE_SG_Li256ELb0ELb1ELb1ELb0EEENS1_19SingleTileSchedulerILb0ELb1ELb1ELi128EEEEEEEEEvNT_6ParamsE:
        /* <DEDUP_REMOVED lines=18> */
.L_x_10835:
[----:B------:R-:W-:Y:S05]  /*0120*/  BSYNC B0 ;  /* 0x0000000000007941 */ /* 0x000fea0003800000 */
.L_x_10834:
        /* <DEDUP_REMOVED lines=41> */
.L_x_10836:
        /* <DEDUP_REMOVED lines=22> */
.L_x_10837:
        /* <DEDUP_REMOVED lines=18> */
.L_x_10838:
        /* <DEDUP_REMOVED lines=22> */
.L_x_10839:
        /* <DEDUP_REMOVED lines=22> */
.L_x_10840:
        /* <DEDUP_REMOVED lines=8> */
.L_x_10843:
        /* <DEDUP_REMOVED lines=20> */
[----:B------:R-:W0:Y:S01]  /*0ac0*/  LDC.64 R6, c[0x0][0x418] ;  /* 0x00010600ff067b82 */ /* 0x000e220000000a00 */
[----:B------:R-:W-:Y:S01]  /*0ad0*/  ULDC UR4, c[0x0][0x448] ;  /* 0x0001120000047ab9 */ /* 0x000fe20000000800 */
[----:B------:R-:W1:Y:S01]  /*0ae0*/  S2R R0, SR_TID.X ;  /* 0x0000000000007919 */ /* 0x000e620000002100 */
[----:B------:R-:W-:-:S03]  /*0af0*/  UISETP.NE.AND UP1, UPT, UR4, 0x1, UPT ;  /* 0x000000010400788c */ /* 0x000fc6000bf25270 */
[----:B------:R-:W-:Y:S02]  /*0b00*/  ULDC.64 UR4, c[0x0][0x9e0] ;  /* 0x0002780000047ab9 */ /* 0x000fe40000000a00 */
[----:B------:R-:W2:Y:S01]  /*0b10*/  LDC R2, c[0x0][0x288] ;  /* 0x0000a200ff027b82 */ /* 0x000ea20000000800 */
[----:B------:R-:W-:-:S05]  /*0b20*/  UISETP.GE.AND UP0, UPT, UR5, 0x1, UPT ;  /* 0x000000010500788c */ /* 0x000fca000bf06270 */
[----:B------:R-:W-:Y:S01]  /*0b30*/  @UP1 ULDC UR8, c[0x0][0x44c] ;  /* 0x0001130000081ab9 */ /* 0x000fe20000000800 */
[----:B------:R-:W-:Y:S01]  /*0b40*/  @UP1 ULDC UR11, c[0x0][0x450] ;  /* 0x00011400000b1ab9 */ /* 0x000fe20000000800 */
[----:B------:R-:W3:Y:S01]  /*0b50*/  LDC R16, c[0x0][0x424] ;  /* 0x00010900ff107b82 */ /* 0x000ee20000000800 */
[----:B------:R-:W-:-:S07]  /*0b60*/  PLOP3.LUT P1, PT, PT, PT, UP0, 0x80, 0x0 ;  /* 0x000000000000781c */ /* 0x000fce0003f2f008 */
[----:B------:R-:W4:Y:S01]  /*0b70*/  LDC R5, c[0x0][0x2f0] ;  /* 0x0000bc00ff057b82 */ /* 0x000f220000000800 */
[----:B0-----:R-:W-:-:S04]  /*0b80*/  ISETP.NE.U32.AND P0, PT, R6, RZ, PT ;  /* 0x000000ff0600720c */ /* 0x001fc80003f05070 */
[----:B------:R-:W-:-:S03]  /*0b90*/  ISETP.NE.AND.EX P0, PT, R7, RZ, PT, P0 ;  /* 0x000000ff0700720c */ /* 0x000fc60003f05300 */
[----:B------:R-:W0:Y:S01]  /*0ba0*/  S2UR UR39, SR_CTAID.X ;  /* 0x00000000002779c3 */ /* 0x000e220000002500 */
[----:B--2---:R-:W-:Y:S01]  /*0bb0*/  IADD3 R3, -R2, 0x1, RZ ;  /* 0x0000000102037810 */ /* 0x004fe20007ffe1ff */
[----:B-1----:R-:W-:Y:S01]  /*0bc0*/  VIADD R22, R0, 0xffffff80 ;  /* 0xffffff8000167836 */ /* 0x002fe20000000000 */
[----:B---3--:R-:W-:-:S05]  /*0bd0*/  SEL R16, R16, 0x1, P0 ;  /* 0x0000000110107807 */ /* 0x008fca0000000000 */
[CC--:B----4-:R-:W-:Y:S02]  /*0be0*/  IMAD R3, R16.reuse, R5.reuse, R3 ;  /* 0x0000000510037224 */ /* 0x0d0fe400078e0203 */
[----:B------:R-:W-:-:S03]  /*0bf0*/  IMAD R18, R16, R5, RZ ;  /* 0x0000000510127224 */ /* 0x000fc600078e02ff */
[----:B------:R-:W-:Y:S01]  /*0c00*/  R2UR UR10, R3 ;  /* 0x00000000030a72ca */ /* 0x000fe200000e0000 */
[----:B0-----:R-:W-:-:S04]  /*0c10*/  USHF.L.U32 UR39, UR39, 0x7, URZ ;  /* 0x0000000727277899 */ /* 0x001fc8000800063f */
[----:B------:R-:W-:-:S04]  /*0c20*/  UIADD3 UR7, UR39, 0x7f, URZ ;  /* 0x0000007f27077890 */ /* 0x000fc8000fffe03f */
[----:B------:R-:W-:-:S04]  /*0c30*/  UIMAD.WIDE.U32 UR8, UR7, UR8, URZ ;  /* 0x00000008070872a5 */ /* 0x000fc8000f8e003f */
        /* <DEDUP_REMOVED lines=15> */
.L_x_10846:
[----:B------:R-:W-:-:S11]  /*0d30*/  UISETP.NE.AND UP0, UPT, UR5, 0x1, UPT ;  /* 0x000000010500788c */ /* 0x000fd6000bf05270 */
[----:B------:R-:W-:Y:S02]  /*0d40*/  @UP0 ULDC.64 UR10, c[0x0][0x9e8] ;  /* 0x00027a00000a0ab9 */ /* 0x000fe40000000a00 */
[----:B------:R-:W-:-:S04]  /*0d50*/  UIMAD.WIDE.U32 UR8, UR4, UR10, URZ ;  /* 0x0000000a040872a5 */ /* 0x000fc8000f8e003f */
[----:B------:R-:W-:-:S12]  /*0d60*/  @UP0 USHF.R.U32.HI UR4, URZ, UR11, UR9 ;  /* 0x0000000b3f040299 */ /* 0x000fd80008011609 */
.L_x_10847:
[----:B------:R-:W-:-:S06]  /*0d70*/  UIMAD UR4, UR4, UR5, UR5 ;  /* 0x00000005040472a4 */ /* 0x000fcc000f8e0205 */
[----:B------:R-:W-:-:S07]  /*0d80*/  VIMNMX R0, R0, UR4, PT ;  /* 0x0000000400007c48 */ /* 0x000fce000bfe0100 */
.L_x_10845:
[-C--:B------:R-:W-:Y:S01]  /*0d90*/  IMAD R2, R16, R5.reuse, -R2 ;  /* 0x0000000510027224 */ /* 0x080fe200078e0a02 */
[----:B------:R-:W-:Y:S01]  /*0da0*/  @UP1 ULDC UR8, c[0x0][0x44c] ;  /* 0x0001130000081ab9 */ /* 0x000fe20000000800 */
[----:B------:R-:W-:Y:S01]  /*0db0*/  @UP1 ULDC UR10, c[0x0][0x450] ;  /* 0x00011400000a1ab9 */ /* 0x000fe20000000800 */
[----:B------:R-:W-:Y:S02]  /*0dc0*/  UIMAD.WIDE.U32 UR8, UR39, UR8, URZ ;  /* 0x00000008270872a5 */ /* 0x000fe4000f8e003f */
[----:B------:R-:W-:Y:S01]  /*0dd0*/  R2UR UR7, R2 ;  /* 0x00000000020772ca */ /* 0x000fe200000e0000 */
[----:B------:R-:W-:Y:S01]  /*0de0*/  VIADD R2, R0, 0x5f ;  /* 0x0000005f00027836 */ /* 0x000fe20000000000 */
[----:B------:R-:W-:Y:S01]  /*0df0*/  UMOV UR4, UR39 ;  /* 0x0000002700047c82 */ /* 0x000fe20008000000 */
[----:B------:R-:W-:Y:S01]  /*0e00*/  IMAD R0, R16, R5, 0x5f ;  /* 0x0000005f10007424 */ /* 0x000fe200078e0205 */
[----:B------:R-:W-:Y:S01]  /*0e10*/  @UP1 USHF.R.U32.HI UR4, URZ, UR10, UR9 ;  /* 0x0000000a3f041299 */ /* 0x000fe20008011609 */
[----:B------:R-:W-:-:S04]  /*0e20*/  IMAD.HI R2, R2, 0x2aaaaaab, RZ ;  /* 0x2aaaaaab02027827 */ /* 0x000fc800078e02ff */
[----:B------:R-:W-:Y:S01]  /*0e30*/  IMAD.HI R0, R0, 0x2aaaaaab, RZ ;  /* 0x2aaaaaab00007827 */ /* 0x000fe200078e02ff */
[----:B------:R-:W-:-:S03]  /*0e40*/  SHF.R.U32.HI R5, RZ, 0x1f, R2 ;  /* 0x0000001fff057819 */ /* 0x000fc60000011602 */
[----:B------:R-:W-:Y:S01]  /*0e50*/  UIADD3 UR4, UR7, UR4, URZ ;  /* 0x0000000407047290 */ /* 0x000fe2000fffe03f */
[----:B------:R-:W-:Y:S02]  /*0e60*/  SHF.R.U32.HI R3, RZ, 0x1f, R0 ;  /* 0x0000001fff037819 */ /* 0x000fe40000011600 */
[----:B------:R-:W-:Y:S01]  /*0e70*/  ULDC UR7, c[0x0][0x9dc] ;  /* 0x0002770000077ab9 */ /* 0x000fe20000000800 */
[----:B------:R-:W-:Y:S01]  /*0e80*/  LEA.HI.SX32 R2, R2, R5, 0x1c ;  /* 0x0000000502027211 */ /* 0x000fe200078fe2ff */
[----:B------:R-:W-:Y:S01]  /*0e90*/  UIADD3 UR7, UR4, -UR7, URZ ;  /* 0x8000000704077290 */ /* 0x000fe2000fffe03f */
[----:B------:R-:W-:-:S04]  /*0ea0*/  LEA.HI.SX32 R3, R0, R3, 0x1c ;  /* 0x0000000300037211 */ /* 0x000fc800078fe2ff */
[----:B------:R-:W-:Y:S01]  /*0eb0*/  VIMNMX R23, R3, R2, PT ;  /* 0x0000000203177248 */ /* 0x000fe20003fe0100 */
[----:B------:R-:W-:Y:S06]  /*0ec0*/  @!P1 BRA `(.L_x_10848) ;  /* 0x0000000000449947 */ /* 0x000fec0003800000 */
        /* <DEDUP_REMOVED lines=10> */
.L_x_10849:
[----:B------:R-:W-:-:S11]  /*0f70*/  UISETP.NE.AND UP0, UPT, UR5, 0x1, UPT ;  /* 0x000000010500788c */ /* 0x000fd6000bf05270 */
[----:B------:R-:W-:Y:S02]  /*0f80*/  @UP0 ULDC.64 UR10, c[0x0][0x9e8] ;  /* 0x00027a00000a0ab9 */ /* 0x000fe40000000a00 */
[----:B------:R-:W-:-:S04]  /*0f90*/  UIMAD.WIDE.U32 UR8, UR4, UR10, URZ ;  /* 0x0000000a040872a5 */ /* 0x000fc8000f8e003f */
[----:B------:R-:W-:-:S12]  /*0fa0*/  @UP0 USHF.R.U32.HI UR4, URZ, UR11, UR9 ;  /* 0x0000000b3f040299 */ /* 0x000fd80008011609 */
.L_x_10850:
[----:B------:R-:W-:-:S04]  /*0fb0*/  UIMAD UR4, UR4, UR5, URZ ;  /* 0x00000005040472a4 */ /* 0x000fc8000f8e023f */
[----:B------:R-:W-:-:S04]  /*0fc0*/  UISETP.LT.AND UP0, UPT, UR7, UR4, UPT ;  /* 0x000000040700728c */ /* 0x000fc8000bf01270 */
[----:B------:R-:W-:-:S12]  /*0fd0*/  USEL UR7, UR7, UR4, !UP0 ;  /* 0x0000000407077287 */ /* 0x000fd8000c000000 */
.L_x_10848:
[----:B------:R-:W-:Y:S02]  /*0fe0*/  UIMAD.WIDE UR4, UR7, 0x2aaaaaab, URZ ;  /* 0x2aaaaaab070478a5 */ /* 0x000fe4000f8e023f */
[----:B------:R-:W-:Y:S02]  /*0ff0*/  USHF.R.U32.HI UR10, URZ, 0x10, UR6 ;  /* 0x000000103f0a7899 */ /* 0x000fe40008011606 */
[----:B------:R-:W-:Y:S02]  /*1000*/  USHF.R.U32.HI UR4, URZ, 0x1f, UR5 ;  /* 0x0000001f3f047899 */ /* 0x000fe40008011605 */
[----:B------:R-:W-:Y:S02]  /*1010*/  ULOP3.LUT UR37, UR6, 0xffff, URZ, 0xc0, !UPT ;  /* 0x0000ffff06257892 */ /* 0x000fe4000f8ec03f */
[----:B------:R-:W-:-:S04]  /*1020*/  ULEA.HI.SX32 UR4, UR5, UR4, 0x1c ;  /* 0x0000000405047291 */ /* 0x000fc8000f8fe23f */
[----:B------:R-:W-:-:S04]  /*1030*/  UISETP.LT.AND UP0, UPT, URZ, UR4, UPT ;  /* 0x000000043f00728c */ /* 0x000fc8000bf01270 */
[----:B------:R-:W-:Y:S02]  /*1040*/  USEL UR9, URZ, UR4, !UP0 ;  /* 0x000000043f097287 */ /* 0x000fe4000c000000 */
[----:B------:R-:W-:Y:S01]  /*1050*/  UISETP.NE.AND UP0, UPT, UR10, URZ, UPT ;  /* 0x0000003f0a00728c */ /* 0x000fe2000bf05270 */
[----:B------:R-:W-:-:S03]  /*1060*/  UMOV UR4, URZ ;  /* 0x0000003f00047c82 */ /* 0x000fc60008000000 */
[----:B------:R-:W-:-:S07]  /*1070*/  ISETP.GT.AND P0, PT, R23, UR9, PT ;  /* 0x0000000917007c0c */ /* 0x000fce000bf04270 */
[----:B------:R-:W-:-:S06]  /*1080*/  @!UP0 ULDC UR10, c[0x0][0x9f0] ;  /* 0x00027c00000a8ab9 */ /* 0x000fcc0000000800 */
[----:B------:R-:W-:Y:S05]  /*1090*/  @!P0 BRA `(.L_x_10851) ;  /* 0x00000000008c8947 */ /* 0x000fea0003800000 */
[----:B------:R-:W-:Y:S01]  /*10a0*/  IMAD.U32 R4, RZ, RZ, UR10 ;  /* 0x0000000aff047e24 */ /* 0x000fe2000f8e00ff */
[----:B------:R-:W-:-:S04]  /*10b0*/  UMOV UR4, URZ ;  /* 0x0000003f00047c82 */ /* 0x000fc80008000000 */
        /* <DEDUP_REMOVED lines=33> */
.L_x_10851:
[----:B------:R-:W-:Y:S02]  /*12d0*/  UIMAD UR37, UR37, UR4, UR9 ;  /* 0x00000004252572a4 */ /* 0x000fe4000f8e0209 */
[----:B------:R-:W-:Y:S01]  /*12e0*/  IMAD.U32 R0, RZ, RZ, UR4 ;  /* 0x00000004ff007e24 */ /* 0x000fe2000f8e00ff */
[----:B------:R-:W-:Y:S02]  /*12f0*/  PLOP3.LUT P0, PT, PT, PT, PT, 0x80, 0x0 ;  /* 0x000000000000781c */ /* 0x000fe40003f0f070 */
[----:B------:R-:W-:Y:S02]  /*1300*/  CS2R R2, SRZ ;  /* 0x0000000000027805 */ /* 0x000fe4000001ff00 */
[----:B------:R-:W-:Y:S02]  /*1310*/  CS2R R150, SRZ ;  /* 0x0000000000967805 */ /* 0x000fe4000001ff00 */
[----:B------:R-:W-:Y:S02]  /*1320*/  CS2R R148, SRZ ;  /* 0x0000000000947805 */ /* 0x000fe4000001ff00 */
[----:B------:R-:W-:-:S02]  /*1330*/  VIADDMNMX R23, R0, UR37, R23, PT ;  /* 0x0000002500177c46 */ /* 0x000fc4000b800117 */
[----:B------:R-:W-:Y:S02]  /*1340*/  CS2R R146, SRZ ;  /* 0x0000000000927805 */ /* 0x000fe4000001ff00 */
[----:B------:R-:W-:Y:S02]  /*1350*/  CS2R R144, SRZ ;  /* 0x0000000000907805 */ /* 0x000fe4000001ff00 */
[----:B------:R-:W-:Y:S02]  /*1360*/  CS2R R142, SRZ ;  /* 0x00000000008e7805 */ /* 0x000fe4000001ff00 */
[----:B------:R-:W-:Y:S02]  /*1370*/  ISETP.GT.AND P1, PT, R23, UR37, PT ;  /* 0x0000002517007c0c */ /* 0x000fe4000bf24270 */
        /* <DEDUP_REMOVED lines=94> */
.L_x_10853:
[----:B------:R-:W-:Y:S01]  /*1960*/  SHF.L.U32 R11, RZ, 0x1f, RZ ;  /* 0x0000001fff0b7819 */ /* 0x000fe200000006ff */
[----:B------:R-:W-:-:S03]  /*1970*/  VIADD R5, R19, 0x8 ;  /* 0x0000000813057836 */ /* 0x000fc60000000000 */
[----:B------:R-:W0:Y:S02]  /*1980*/  SYNCS.PHASECHK.TRANS64.TRYWAIT P0, [UR38+0x22800], R11 ;  /* 0x0228000bff0075a7 */ /* 0x000e240008000166 */
[----:B0-----:R-:W-:Y:S05]  /*1990*/  @!P0 BRA `(.L_x_10854) ;  /* 0x0000013000688947 */ /* 0x001fea0003800000 */
.L_x_11016:
[----:B------:R-:W-:Y:S05]  /*19a0*/  WARPSYNC.ALL ;  /* 0x0000000000007948 */ /* 0x000fea0003800000 */
[----:B------:R-:W-:Y:S01]  /*19b0*/  ULOP3.LUT UR4, UR45, 0x1, URZ, 0xfc, !UPT ;  /* 0x000000012d047892 */ /* 0x000fe2000f8efc3f */
[----:B------:R1:W-:Y:S03]  /*19c0*/  BAR.SYNC.DEFER_BLOCKING R5, 0x100 ;  /* 0x000400050000751d */ /* 0x0003e60000010000 */
[----:B------:R-:W-:-:S06]  /*19d0*/  UISETP.NE.AND UP0, UPT, UR4, 0x3, UPT ;  /* 0x000000030400788c */ /* 0x000fcc000bf05270 */
[----:B------:R-:W-:-:S13]  /*19e0*/  PLOP3.LUT P0, PT, PT, PT, UP0, 0x40, 0x0 ;  /* 0x000000000000781c */ /* 0x000fda0003f0e808 */
[----:B-1----:R-:W-:Y:S05]  /*19f0*/  @P0 BRA `(.L_x_10855) ;  /* 0x0000000000040947 */ /* 0x002fea0003800000 */
[----:B------:R-:W-:Y:S01]  /*1a00*/  BPT.TRAP 0x1 ;  /* 0x000000040000795c */ /* 0x000fe20000300000 */
.L_x_10855:
[----:B------:R-:W-:Y:S01]  /*1a10*/  PLOP3.LUT P1, PT, PT, PT, UP0, 0x40, 0x0 ;  /* 0x000000000000781c */ /* 0x000fe20003f2e808 */
[----:B------:R1:W2:-:S12]  /*1a20*/  SYNCS.PHASECHK.TRANS64.TRYWAIT P0, [UR38+0x22830], R11 ;  /* 0x0228300bff0075a7 */ /* 0x0002980008000166 */
[----:B-1----:R-:W-:Y:S05]  /*1a30*/  @P1 BRA `(.L_x_10856) ;  /* 0x0000000000041947 */ /* 0x002fea0003800000 */
[----:B------:R-:W-:Y:S01]  /*1a40*/  BPT.TRAP 0x1 ;  /* 0x000000040000795c */ /* 0x000fe20000300000 */
.L_x_10856:
[----:B--2---:R-:W-:Y:S05]  /*1a50*/  @P0 BRA `(.L_x_10857) ;  /* 0x0000000000080947 */ /* 0x004fea0003800000 */
[----:B------:R-:W1:Y:S02]  /*1a60*/  SYNCS.PHASECHK.TRANS64.TRYWAIT P0, [UR38+0x22830], R11 ;  /* 0x0228300bff0075a7 */ /* 0x000e640008000166 */
[----:B-1----:R-:W-:Y:S05]  /*1a70*/  @!P0 BRA `(.L_x_10858) ;  /* 0x0000013000488947 */ /* 0x002fea0003800000 */
.L_x_10857:
[----:B------:R-:W-:Y:S01]  /*1a80*/  UIADD3 UR4, UR38, 0x1c400, URZ ;  /* 0x0001c40026047890 */ /* 0x000fe2000fffe03f */
[----:B------:R-:W-:Y:S01]  /*1a90*/  WARPGROUP.ARRIVE ;  /* 0x00000000000079c5 */ /* 0x000fe20000000000 */
[----:B------:R-:W-:Y:S01]  /*1aa0*/  ULOP3.LUT UR20, UR40, 0x10000, URZ, 0xfc, !UPT ;  /* 0x0001000028147892 */ /* 0x000fe2000f8efc3f */
[----:B------:R-:W1:Y:S01]  /*1ab0*/  LDC R7, c[0x0][0x448] ;  /* 0x00011200ff077b82 */ /* 0x000e620000000800 */
[----:B------:R-:W-:Y:S01]  /*1ac0*/  USHF.R.U32.HI UR4, URZ, 0x4, UR4 ;  /* 0x000000043f047899 */ /* 0x000fe20008011604 */
[----:B------:R-:W-:Y:S01]  /*1ad0*/  LOP3.LUT R3, R72, 0xffffff80, RZ, 0xc0, !PT ;  /* 0xffffff8048037812 */ /* 0x000fe200078ec0ff */
[----:B------:R-:W-:Y:S01]  /*1ae0*/  UMOV UR21, 0x40000040 ;  /* 0x4000004000157882 */ /* 0x000fe20000000000 */
[----:B------:R-:W-:Y:S01]  /*1af0*/  UMOV UR7, 0x40000040 ;  /* 0x4000004000077882 */ /* 0x000fe20000000000 */
[----:B------:R-:W-:Y:S01]  /*1b00*/  ULOP3.LUT UR4, UR4, 0x3fff, URZ, 0xc0, !UPT ;  /* 0x00003fff04047892 */ /* 0x000fe2000f8ec03f */
[----:B------:R-:W2:Y:S01]  /*1b10*/  S2R R75, SR_TID.X ;  /* 0x00000000004b7919 */ /* 0x000ea20000002100 */
[----:B------:R-:W-:Y:S01]  /*1b20*/  UMOV UR5, UR21 ;  /* 0x0000001500057c82 */ /* 0x000fe20008000000 */
[----:B------:R-:W-:Y:S01]  /*1b30*/  UIADD3 UR8, UR20, 0x2, URZ ;  /* 0x0000000214087890 */ /* 0x000fe2000fffe03f */
[----:B------:R-:W-:Y:S01]  /*1b40*/  IMAD.IADD R3, R22, 0x1, -R3 ;  /* 0x0000000116037824 */ /* 0x000fe200078e0a03 */
[----:B------:R-:W-:Y:S01]  /*1b50*/  ULOP3.LUT UR6, UR4, 0x10000, URZ, 0xfc, !UPT ;  /* 0x0001000004067892 */ /* 0x000fe2000f8efc3f */
[----:B------:R-:W-:Y:S01]  /*1b60*/  LEA.HI R2, R17, R22, RZ, 0x2 ;  /* 0x0000001611027211 */ /* 0x000fe200078f10ff */
[----:B------:R-:W-:Y:S01]  /*1b70*/  UMOV UR9, 0x40000040 ;  /* 0x4000004000097882 */ /* 0x000fe20000000000 */
[----:B------:R-:W-:Y:S01]  /*1b80*/  UMOV UR4, UR20 ;  /* 0x0000001400047c82 */ /* 0x000fe20008000000 */
[----:B------:R-:W-:Y:S01]  /*1b90*/  UIADD3 UR10, UR6, 0x2, URZ ;  /* 0x00000002060a7890 */ /* 0x000fe2000fffe03f */
[----:B------:R-:W-:Y:S01]  /*1ba0*/  LEA.HI R6, R73, R73, RZ, 0x1 ;  /* 0x0000004949067211 */ /* 0x000fe200078f08ff */
[----:B------:R-:W-:Y:S01]  /*1bb0*/  UMOV UR11, 0x40000040 ;  /* 0x40000040000b7882 */ /* 0x000fe20000000000 */
[----:B------:R-:W-:Y:S01]  /*1bc0*/  UIADD3 UR12, UR20, 0x4, URZ ;  /* 0x00000004140c7890 */ /* 0x000fe2000fffe03f */
[----:B------:R-:W-:Y:S01]  /*1bd0*/  SHF.R.S32.HI R4, RZ, 0x1f, R3 ;  /* 0x0000001fff047819 */ /* 0x000fe20000011403 */
[----:B------:R-:W-:Y:S01]  /*1be0*/  HGMMA.64x96x16.F32 R24, gdesc[UR4], RZ, !UPT, gsb0 ;  /* 0x01600000041879f0 */ /* 0x000fe2000c0008ff */
[----:B------:R-:W-:Y:S01]  /*1bf0*/  UIADD3 UR14, UR6, 0x4, URZ ;  /* 0x00000004060e7890 */ /* 0x000fe2000fffe03f */
[----:B------:R-:W-:Y:S01]  /*1c00*/  LOP3.LUT R21, R2, 0xfffffffc, RZ, 0xc0, !PT ;  /* 0xfffffffc02157812 */ /* 0x000fe200078ec0ff */
[----:B------:R-:W-:Y:S01]  /*1c10*/  UMOV UR13, 0x40000040 ;  /* 0x40000040000d7882 */ /* 0x000fe20000000000 */
[----:B------:R-:W-:Y:S01]  /*1c20*/  UMOV UR15, 0x40000040 ;  /* 0x40000040000f7882 */ /* 0x000fe20000000000 */
[----:B------:R-:W-:Y:S01]  /*1c30*/  UIADD3 UR16, UR20, 0x6, URZ ;  /* 0x0000000614107890 */ /* 0x000fe2000fffe03f */
[----:B-1----:R-:W-:Y:S01]  /*1c40*/  ISETP.NE.AND P1, PT, R7, 0x1, PT ;  /* 0x000000010700780c */ /* 0x002fe20003f25270 */
[----:B------:R-:W-:Y:S01]  /*1c50*/  UIADD3 UR18, UR6, 0x6, URZ ;  /* 0x0000000606127890 */ /* 0x000fe2000fffe03f */
[----:B------:R-:W-:Y:S01]  /*1c60*/  LOP3.LUT R20, R6, 0x3fffffe, RZ, 0xc0, !PT ;  /* 0x03fffffe06147812 */ /* 0x000fe200078ec0ff */
[----:B------:R-:W-:Y:S01]  /*1c70*/  UMOV UR17, 0x40000040 ;  /* 0x4000004000117882 */ /* 0x000fe20000000000 */
[----:B------:R-:W-:Y:S01]  /*1c80*/  UMOV UR19, 0x40000040 ;  /* 0x4000004000137882 */ /* 0x000fe20000000000 */
[----:B------:R-:W-:Y:S01]  /*1c90*/  ULDC UR4, c[0x0][0x9d8] ;  /* 0x0002760000047ab9 */ /* 0x000fe20000000800 */
[-C--:B------:R-:W-:Y:S01]  /*1ca0*/  LEA.HI R6, R4, R3.reuse, RZ, 0x2 ;  /* 0x0000000304067211 */ /* 0x080fe200078f10ff */
[----:B------:R-:W-:Y:S01]  /*1cb0*/  IMAD.IADD R22, R22, 0x1, -R21 ;  /* 0x0000000116167824 */ /* 0x000fe200078e0a15 */
[----:B------:R-:W-:Y:S01]  /*1cc0*/  LEA.HI R8, R4, R3, RZ, 0x5 ;  /* 0x0000000304087211 */ /* 0x000fe200078f28ff */
[----:B------:R-:W-:Y:S01]  /*1cd0*/  IMAD.IADD R20, R73, 0x1, -R20 ;  /* 0x0000000149147824 */ /* 0x000fe200078e0a14 */
[--C-:B------:R-:W-:Y:S01]  /*1ce0*/  SHF.R.S32.HI R4, RZ, 0x2, R6.reuse ;  /* 0x00000002ff047819 */ /* 0x100fe20000011406 */
[----:B------:R-:W-:Y:S01]  /*1cf0*/  ULDC UR7, c[0x0][0x9dc] ;  /* 0x0002770000077ab9 */ /* 0x000fe20000000800 */
[----:B------:R-:W-:Y:S01]  /*1d00*/  SHF.R.S32.HI R21, RZ, 0x1f, R6 ;  /* 0x0000001fff157819 */ /* 0x000fe20000011406 */
[----:B------:R-:W-:Y:S01]  /*1d10*/  ULOP3.LUT UR7, URZ, UR7, URZ, 0x33, !UPT ;  /* 0x000000073f077292 */ /* 0x000fe2000f8e333f */
[----:B------:R-:W-:-:S02]  /*1d20*/  SHF.R.S32.HI R8, RZ, 0x5, R8 ;  /* 0x00000005ff087819 */ /* 0x000fc40000011408 */
[-C--:B------:R-:W-:Y:S02]  /*1d30*/  LEA.HI R21, R21, R4.reuse, RZ, 0x3 ;  /* 0x0000000415157211 */ /* 0x080fe400078f18ff */
[----:B------:R-:W-:Y:S02]  /*1d40*/  LEA R8, R8, UR39, 0x4 ;  /* 0x0000002708087c11 */ /* 0x000fe4000f8e20ff */
[----:B------:R-:W-:Y:S02]  /*1d50*/  LOP3.LUT R21, R21, 0xfffffff8, RZ, 0xc0, !PT ;  /* 0xfffffff815157812 */ /* 0x000fe400078ec0ff */
[----:B--2---:R-:W-:Y:S02]  /*1d60*/  LOP3.LUT R75, R75, 0x7f, RZ, 0xc0, !PT ;  /* 0x0000007f4b4b7812 */ /* 0x004fe400078ec0ff */
[----:B------:R-:W-:Y:S02]  /*1d70*/  IADD3 R21, R8, R4, -R21 ;  /* 0x0000000408157210 */ /* 0x000fe40007ffe815 */
[----:B------:R-:W-:-:S02]  /*1d80*/  ISETP.NE.AND P0, PT, R75, RZ, PT ;  /* 0x000000ff4b00720c */ /* 0x000fc40003f05270 */
[----:B------:R-:W-:Y:S01]  /*1d90*/  LOP3.LUT R8, R6, 0x7ffffffc, RZ, 0xc0, !PT ;  /* 0x7ffffffc06087812 */ /* 0x000fe200078ec0ff */
[----:B------:R-:W-:Y:S01]  /*1da0*/  IMAD R21, R20, 0x40, R21 ;  /* 0x0000004014157824 */ /* 0x000fe200078e0215 */
[----:B------:R-:W-:Y:S01]  /*1db0*/  LOP3.LUT R17, R17, 0xfff7ffff, RZ, 0xc0, !PT ;  /* 0xfff7ffff11117812 */ /* 0x000fe200078ec0ff */
[----:B------:R-:W-:Y:S02]  /*1dc0*/  IMAD.U32 R6, RZ, RZ, UR38 ;  /* 0x00000026ff067e24 */ /* 0x000fe4000f8e00ff */
[----:B------:R-:W-:Y:S01]  /*1dd0*/  IMAD.IADD R3, R3, 0x1, -R8 ;  /* 0x0000000103037824 */ /* 0x000fe200078e0a08 */
[----:B------:R-:W-:Y:S02]  /*1de0*/  IADD3 R8, -R19, 0xb, RZ ;  /* 0x0000000b13087810 */ /* 0x000fe40007ffe1ff */
[----:B------:R-:W-:Y:S01]  /*1df0*/  @P1 LOP3.LUT R17, R17, 0x80000, RZ, 0xfc, !PT ;  /* 0x0008000011111812 */ /* 0x000fe200078efcff */
        /* <DEDUP_REMOVED lines=15> */
[----:B------:R1:W2:Y:S01]  /*1ef0*/  MUFU.TANH R27, R43 ;  /* 0x0000002b001b7308 */ /* 0x0002a20000002400 */
[----:B------:R-:W-:Y:S01]  /*1f00*/  FMUL.FTZ R10, R24, UR4 ;  /* 0x00000004180a7c20 */ /* 0x000fe20008410000 */
[----:B------:R-:W-:Y:S01]  /*1f10*/  FMUL.FTZ R25, R25, UR4 ;  /* 0x0000000419197c20 */ /* 0x000fe20008410000 */
[----:B------:R-:W-:Y:S01]  /*1f20*/  LEA.HI R24, R22, R22, RZ, 0x1 ;  /* 0x0000001616187211 */ /* 0x000fe200078f08ff */
[----:B------:R-:W-:Y:S01]  /*1f30*/  FMUL.FTZ R58, R58, UR4 ;  /* 0x000000043a3a7c20 */ /* 0x000fe20008410000 */
[----:B------:R-:W-:Y:S01]  /*1f40*/  FMUL.FTZ R14, R34, UR4 ;  /* 0x00000004220e7c20 */ /* 0x000fe20008410000 */
[----:B0-----:R-:W-:Y:S01]  /*1f50*/  FMUL.FTZ R0, R26, UR4 ;  /* 0x000000041a007c20 */ /* 0x001fe20008410000 */
[----:B------:R-:W-:Y:S01]  /*1f60*/  FMUL.FTZ R28, R28, UR4 ;  /* 0x000000041c1c7c20 */ /* 0x000fe20008410000 */
[----:B------:R0:W3:Y:S01]  /*1f70*/  MUFU.TANH R31, R51 ;  /* 0x00000033001f7308 */ /* 0x0000e20000002400 */
[----:B-1----:R-:W1:Y:S01]  /*1f80*/  @P1 LDC R43, c[0x0][0x44c] ;  /* 0x00011300ff2b1b82 */ /* 0x002e620000000800 */
[----:B------:R-:W-:Y:S01]  /*1f90*/  FMUL.FTZ R29, R29, UR4 ;  /* 0x000000041d1d7c20 */ /* 0x000fe20008410000 */
[----:B------:R-:W-:Y:S01]  /*1fa0*/  FMUL.FTZ R12, R30, UR4 ;  /* 0x000000041e0c7c20 */ /* 0x000fe20008410000 */
[----:B------:R-:W-:Y:S01]  /*1fb0*/  FMUL.FTZ R32, R32, UR4 ;  /* 0x0000000420207c20 */ /* 0x000fe20008410000 */
[----:B------:R-:W-:Y:S01]  /*1fc0*/  FMUL.FTZ R33, R33, UR4 ;  /* 0x0000000421217c20 */ /* 0x000fe20008410000 */
[----:B------:R-:W-:Y:S01]  /*1fd0*/  FMUL.FTZ R15, R35, UR4 ;  /* 0x00000004230f7c20 */ /* 0x000fe20008410000 */
[----:B------:R-:W-:Y:S01]  /*1fe0*/  FMUL.FTZ R36, R36, UR4 ;  /* 0x0000000424247c20 */ /* 0x000fe20008410000 */
[----:B------:R4:W1:Y:S01]  /*1ff0*/  MUFU.TANH R74, R25 ;  /* 0x00000019004a7308 */ /* 0x0008620000002400 */
[----:B0-----:R-:W0:Y:S01]  /*2000*/  @P1 LDC R51, c[0x0][0x450] ;  /* 0x00011400ff331b82 */ /* 0x001e220000000800 */
[----:B------:R-:W-:Y:S01]  /*2010*/  FMUL.FTZ R37, R37, UR4 ;  /* 0x0000000425257c20 */ /* 0x000fe20008410000 */
[----:B------:R-:W-:Y:S01]  /*2020*/  FMUL.FTZ R38, R38, UR4 ;  /* 0x0000000426267c20 */ /* 0x000fe20008410000 */
[----:B------:R-:W-:Y:S01]  /*2030*/  FMUL.FTZ R39, R39, UR4 ;  /* 0x0000000427277c20 */ /* 0x000fe20008410000 */
[----:B------:R-:W-:Y:S01]  /*2040*/  FMUL.FTZ R40, R40, UR4 ;  /* 0x0000000428287c20 */ /* 0x000fe20008410000 */
[----:B------:R-:W-:Y:S01]  /*2050*/  FMUL.FTZ R41, R41, UR4 ;  /* 0x0000000429297c20 */ /* 0x000fe20008410000 */
[----:B------:R-:W-:Y:S01]  /*2060*/  FMUL.FTZ R42, R42, UR4 ;  /* 0x000000042a2a7c20 */ /* 0x000fe20008410000 */
[----:B------:R5:W0:Y:S01]  /*2070*/  MUFU.TANH R34, R58 ;  /* 0x0000003a00227308 */ /* 0x000a220000002400 */
[----:B----4-:R-:W-:Y:S01]  /*2080*/  LOP3.LUT R25, R24, 0x1ffffffe, RZ, 0xc0, !PT ;  /* 0x1ffffffe18197812 */ /* 0x010fe200078ec0ff */
[----:B------:R-:W-:Y:S01]  /*2090*/  FMUL.FTZ R44, R44, UR4 ;  /* 0x000000042c2c7c20 */ /* 0x000fe20008410000 */
[----:B------:R-:W-:Y:S01]  /*20a0*/  FMUL.FTZ R45, R45, UR4 ;  /* 0x000000042d2d7c20 */ /* 0x000fe20008410000 */
[----:B------:R-:W-:Y:S01]  /*20b0*/  FMUL.FTZ R46, R46, UR4 ;  /* 0x000000042e2e7c20 */ /* 0x000fe20008410000 */
[----:B------:R-:W-:Y:S01]  /*20c0*/  FMUL.FTZ R47, R47, UR4 ;  /* 0x000000042f2f7c20 */ /* 0x000fe20008410000 */
[----:B------:R-:W-:-:S02]  /*20d0*/  IMAD.IADD R4, R22, 0x1, -R25 ;  /* 0x0000000116047824 */ /* 0x000fc400078e0a19 */
[----:B------:R-:W-:Y:S01]  /*20e0*/  FMUL.FTZ R48, R48, UR4 ;  /* 0x0000000430307c20 */ /* 0x000fe20008410000 */
[----:B------:R-:W-:Y:S01]  /*20f0*/  FMUL.FTZ R49, R49, UR4 ;  /* 0x0000000431317c20 */ /* 0x000fe20008410000 */
[----:B------:R-:W-:Y:S01]  /*2100*/  FMUL.FTZ R50, R50, UR4 ;  /* 0x0000000432327c20 */ /* 0x000fe20008410000 */
[----:B------:R-:W-:Y:S02]  /*2110*/  IMAD R4, R4, 0x8, R21 ;  /* 0x0000000804047824 */ /* 0x000fe400078e0215 */
[----:B------:R-:W-:Y:S01]  /*2120*/  FMUL.FTZ R52, R52, UR4 ;  /* 0x0000000434347c20 */ /* 0x000fe20008410000 */
[----:B------:R-:W-:Y:S01]  /*2130*/  FMUL.FTZ R53, R53, UR4 ;  /* 0x0000000435357c20 */ /* 0x000fe20008410000 */
[----:B------:R-:W-:Y:S01]  /*2140*/  FMUL.FTZ R54, R54, UR4 ;  /* 0x0000000436367c20 */ /* 0x000fe20008410000 */
[----:B-1----:R-:W-:-:S04]  /*2150*/  @P1 IMAD.HI.U32 R20, R4, R43, RZ ;  /* 0x0000002b04141227 */ /* 0x002fc800078e00ff */
[----:B------:R-:W-:Y:S01]  /*2160*/  FMUL.FTZ R55, R55, UR4 ;  /* 0x0000000437377c20 */ /* 0x000fe20008410000 */
[----:B------:R-:W-:Y:S01]  /*2170*/  FMUL.FTZ R56, R56, UR4 ;  /* 0x0000000438387c20 */ /* 0x000fe20008410000 */
[----:B------:R-:W-:Y:S01]  /*2180*/  FMUL.FTZ R57, R57, UR4 ;  /* 0x0000000439397c20 */ /* 0x000fe20008410000 */
[----:B------:R-:W-:Y:S01]  /*2190*/  IMAD.MOV.U32 R22, RZ, RZ, R4 ;  /* 0x000000ffff167224 */ /* 0x000fe200078e0004 */
[----:B0-----:R-:W-:Y:S01]  /*21a0*/  @P1 SHF.R.U32.HI R22, RZ, R51, R20 ;  /* 0x00000033ff161219 */ /* 0x001fe20000011614 */
[----:B------:R-:W-:Y:S02]  /*21b0*/  @!P0 VIADD R20, R6, 0x22840 ;  /* 0x0002284006148836 */ /* 0x000fe40000000000 */
        /* <DEDUP_REMOVED lines=13> */
[----:B-----5:R-:W0:Y:S01]  /*2290*/  SHFL.IDX PT, R58, R22, RZ, 0x1c1f ;  /* 0x001c1fff163a7589 */ /* 0x020e2200000e0000 */
[----:B------:R-:W-:Y:S01]  /*22a0*/  ULDC.64 UR4, c[0x0][0x9e0] ;  /* 0x0002780000047ab9 */ /* 0x000fe20000000a00 */
[----:B------:R-:W-:Y:S01]  /*22b0*/  @!P0 PRMT R20, RZ, 0x654, R20 ;  /* 0x00000654ff148816 */ /* 0x000fe20000000014 */
[----:B------:R-:W-:Y:S01]  /*22c0*/  IMAD R21, R23, -0x60, R18 ;  /* 0xffffffa017157824 */ /* 0x000fe200078e0212 */
[----:B------:R-:W-:Y:S01]  /*22d0*/  UISETP.GE.AND UP1, UPT, UR5, 0x1, UPT ;  /* 0x000000010500788c */ /* 0x000fe2000bf26270 */
[----:B------:R1:W-:Y:S06]  /*22e0*/  BAR.ARV R8, 0x100 ;  /* 0x000400080000751d */ /* 0x0003ec0000002000 */
[----:B------:R4:W-:Y:S01]  /*22f0*/  @!P0 SYNCS.ARRIVE.TRANS64.RED.A1T0 RZ, [R20+URZ], RZ ;  /* 0x000000ff14ff89a7 */ /* 0x0009e2000810043f */
[----:B------:R-:W-:Y:S01]  /*2300*/  PLOP3.LUT P1, PT, PT, PT, UP1, 0x40, 0x0 ;  /* 0x000000000000781c */ /* 0x000fe20003f2e818 */
[----:B------:R-:W0:Y:S01]  /*2310*/  MUFU.TANH R10, R10 ;  /* 0x0000000a000a7308 */ /* 0x000e220000002400 */
[----:B------:R-:W-:-:S02]  /*2320*/  IMAD.MOV.U32 R26, RZ, RZ, -0x60 ;  /* 0xffffffa0ff1a7424 */ /* 0x000fc400078e00ff */
[----:B----4-:R-:W-:-:S05]  /*2330*/  VIADD R20, R21, 0x61 ;  /* 0x0000006115147836 */ /* 0x010fca0000000000 */
[----:B------:R-:W4:Y:S01]  /*2340*/  MUFU.TANH R0, R0 ;  /* 0x0000000000007308 */ /* 0x000f220000002400 */
[----:B------:R-:W-:Y:S02]  /*2350*/  IMAD R24, R3, -0x2, R20 ;  /* 0xfffffffe03187824 */ /* 0x000fe400078e0214 */
[----:B------:R-:W-:Y:S02]  /*2360*/  VIADD R20, R21, 0x60 ;  /* 0x0000006015147836 */ /* 0x000fe40000000000 */
[----:B------:R-:W-:-:S03]  /*2370*/  VIADD R24, R24, -UR11 ;  /* 0x8000000b18187c36 */ /* 0x000fc60008000000 */
[----:B------:R-:W1:Y:S01]  /*2380*/  MUFU.TANH R9, R9 ;  /* 0x0000000900097308 */ /* 0x000e620000002400 */
[----:B------:R-:W-:Y:S02]  /*2390*/  IMAD R25, R3, -0x2, R20 ;  /* 0xfffffffe03197824 */ /* 0x000fe400078e0214 */
[----:B------:R-:W-:-:S04]  /*23a0*/  VIADD R43, R24, UR7 ;  /* 0x00000007182b7c36 */ /* 0x000fc80008000000 */
[----:B0-----:R-:W-:Y:S01]  /*23b0*/  IMAD.IADD R21, R43, 0x1, R58 ;  /* 0x000000012b157824 */ /* 0x001fe200078e023a */
        /* <DEDUP_REMOVED lines=41> */
[----:B-----5:R-:W-:-:S02]  /*2650*/  IMAD R50, R23, R26, 0x60 ;  /* 0x0000006017327424 */ /* 0x020fc400078e021a */
[----:B------:R-:W-:Y:S02]  /*2660*/  VIADD R26, R24, UR4 ;  /* 0x00000004181a7c36 */ /* 0x000fe40008000000 */
[----:B------:R-:W-:-:S03]  /*2670*/  IMAD R51, R3, -0x2, R50 ;  /* 0xfffffffe03337824 */ /* 0x000fc600078e0232 */
[----:B------:R-:W-:Y:S01]  /*2680*/  VIADDMNMX R20, R58, R26, R25, PT ;  /* 0x0000001a3a147246 */ /* 0x000fe20003800119 */
[----:B01234-:R-:W-:Y:S06]  /*2690*/  @P1 BRA `(.L_x_10859) ;  /* 0x0000000000541947 */ /* 0x01ffec0003800000 */
[----:B------:R-:W-:Y:S01]  /*26a0*/  IADD3 R24, R18, -UR11, R58 ;  /* 0x8000000b12187c10 */ /* 0x000fe2000fffe03a */
        /* <DEDUP_REMOVED lines=11> */
.L_x_10861:
[----:B------:R-:W-:-:S06]  /*2760*/  UISETP.NE.AND UP2, UPT, UR5, 0x1, UPT ;  /* 0x000000010500788c */ /* 0x000fcc000bf45270 */
[----:B------:R-:W-:-:S05]  /*2770*/  PLOP3.LUT P1, PT, PT, PT, UP2, 0x80, 0x0 ;  /* 0x000000000000781c */ /* 0x000fca0003f2f028 */
[----:B------:R-:W-:-:S08]  /*2780*/  @UP2 ULDC.64 UR14, c[0x0][0x9e8] ;  /* 0x00027a00000e2ab9 */ /* 0x000fd00000000a00 */
[----:B------:R-:W-:-:S05]  /*2790*/  @P1 IMAD.HI.U32 R58, R24, UR14, RZ ;  /* 0x0000000e183a1c27 */ /* 0x000fca000f8e00ff */
[----:B------:R-:W-:-:S07]  /*27a0*/  @P1 SHF.R.U32.HI R24, RZ, UR15, R58 ;  /* 0x0000000fff181c19 */ /* 0x000fce000801163a */
.L_x_10862:
[----:B------:R-:W-:Y:S05]  /*27b0*/  BSYNC B0 ;  /* 0x0000000000007941 */ /* 0x000fea0003800000 */
.L_x_10860:
[----:B------:R-:W-:-:S05]  /*27c0*/  IMAD R24, R24, UR5, R51 ;  /* 0x0000000518187c24 */ /* 0x000fca000f8e0233 */
[----:B------:R-:W-:Y:S02]  /*27d0*/  VIMNMX R21, R21, R24, !PT ;  /* 0x0000001815157248 */ /* 0x000fe40007fe0100 */
[----:B------:R-:W-:-:S07]  /*27e0*/  VIADDMNMX R20, R24, UR5, R20, PT ;  /* 0x0000000518147c46 */ /* 0x000fce000b800114 */
.L_x_10859:
        /* <DEDUP_REMOVED lines=98> */
[C---:B------:R-:W-:Y:S02]  /*2e10*/  ISETP.GE.AND P3, PT, R50.reuse, 0x52, PT ;  /* 0x000000523200780c */ /* 0x040fe40003f66270 */
[----:B------:R-:W-:Y:S02]  /*2e20*/  ISETP.GE.AND P6, PT, R50, 0x1, PT ;  /* 0x000000013200780c */ /* 0x000fe40003fc6270 */
[----:B------:R-:W-:-:S04]  /*2e30*/  ISETP.GT.AND P4, PT, R21, 0x51, !P3 ;  /* 0x000000511500780c */ /* 0x000fc80005f84270 */
[----:B------:R-:W-:-:S04]  /*2e40*/  ISETP.LT.OR P4, PT, R20, 0x52, P4 ;  /* 0x000000521400780c */ /* 0x000fc80002781670 */
[----:B------:R-:W-:Y:S02]  /*2e50*/  FSEL R104, R65, -INF , !P4 ;  /* 0xff80000041687808 */ /* 0x000fe40006000000 */
[----:B------:R-:W-:-:S04]  /*2e60*/  ISETP.GE.AND P4, PT, R50, 0x59, PT ;  /* 0x000000593200780c */ /* 0x000fc80003f86270 */
[----:B------:R-:W-:-:S04]  /*2e70*/  ISETP.GT.AND P5, PT, R21, 0x58, !P4 ;  /* 0x000000581500780c */ /* 0x000fc800067a4270 */
[----:B------:R-:W-:-:S04]  /*2e80*/  ISETP.LT.OR P5, PT, R20, 0x59, P5 ;  /* 0x000000591400780c */ /* 0x000fc80002fa1670 */
[----:B------:R-:W-:Y:S02]  /*2e90*/  FSEL R68, R68, -INF , !P5 ;  /* 0xff80000044447808 */ /* 0x000fe40006800000 */
        /* <DEDUP_REMOVED lines=26> */
.L_x_10865:
[----:B------:R-:W-:-:S06]  /*3040*/  UISETP.NE.AND UP2, UPT, UR5, 0x1, UPT ;  /* 0x000000010500788c */ /* 0x000fcc000bf45270 */
[----:B------:R-:W-:-:S05]  /*3050*/  PLOP3.LUT P5, PT, PT, PT, UP2, 0x80, 0x0 ;  /* 0x000000000000781c */ /* 0x000fca0003faf028 */
[----:B------:R-:W-:-:S08]  /*3060*/  @UP2 ULDC.64 UR14, c[0x0][0x9e8] ;  /* 0x00027a00000e2ab9 */ /* 0x000fd00000000a00 */
[----:B------:R-:W-:Y:S01]  /*3070*/  @P5 IMAD.HI.U32 R22, R10, UR14, RZ ;  /* 0x0000000e0a165c27 */ /* 0x000fe2000f8e00ff */
[----:B------:R-:W-:-:S13]  /*3080*/  PLOP3.LUT P5, PT, PT, PT, UP2, 0x80, 0x0 ;  /* 0x000000000000781c */ /* 0x000fda0003faf028 */
[----:B------:R-:W-:-:S07]  /*3090*/  @P5 SHF.R.U32.HI R10, RZ, UR15, R22 ;  /* 0x0000000fff0a5c19 */ /* 0x000fce0008011616 */
.L_x_10866:
[----:B------:R-:W-:Y:S05]  /*30a0*/  BSYNC B0 ;  /* 0x0000000000007941 */ /* 0x000fea0003800000 */
.L_x_10864:
[----:B------:R-:W-:-:S05]  /*30b0*/  IMAD R10, R10, UR5, R51 ;  /* 0x000000050a0a7c24 */ /* 0x000fca000f8e0233 */
[----:B------:R-:W-:Y:S02]  /*30c0*/  VIMNMX R21, R21, R10, !PT ;  /* 0x0000000a15157248 */ /* 0x000fe40007fe0100 */
[----:B------:R-:W-:-:S07]  /*30d0*/  VIADDMNMX R20, R10, UR5, R20, PT ;  /* 0x000000050a147c46 */ /* 0x000fce000b800114 */
.L_x_10863:
[C---:B------:R-:W-:Y:S01]  /*30e0*/  ISETP.GT.AND P1, PT, R21.reuse, 0x1, !P1 ;  /* 0x000000011500780c */ /* 0x040fe20004f24270 */
[----:B------:R-:W-:Y:S01]  /*30f0*/  ULDC UR10, c[0x0][0x988] ;  /* 0x00026200000a7ab9 */ /* 0x000fe20000000800 */
[----:B------:R-:W-:Y:S02]  /*3100*/  ISETP.GT.AND P2, PT, R21, 0x8, !P2 ;  /* 0x000000081500780c */ /* 0x000fe40005744270 */
[C---:B------:R-:W-:Y:S02]  /*3110*/  ISETP.LT.OR P1, PT, R20.reuse, 0x2, P1 ;  /* 0x000000021400780c */ /* 0x040fe40000f21670 */
[----:B------:R-:W-:Y:S02]  /*3120*/  ISETP.LT.OR P2, PT, R20, 0x9, P2 ;  /* 0x000000091400780c */ /* 0x000fe40001741670 */
[----:B------:R-:W-:Y:S02]  /*3130*/  FSEL R25, R9, -INF , !P1 ;  /* 0xff80000009197808 */ /* 0x000fe40004800000 */
[----:B------:R-:W-:-:S02]  /*3140*/  ISETP.NE.AND P1, PT, R24, RZ, PT ;  /* 0x000000ff1800720c */ /* 0x000fc40003f25270 */
[----:B------:R-:W-:Y:S02]  /*3150*/  FMNMX.FTZ R9, R40, R74, !PT ;  /* 0x0000004a28097209 */ /* 0x000fe40007810000 */
[----:B------:R-:W-:Y:S02]  /*3160*/  ISETP.GT.AND P1, PT, R21, 0x9, !P1 ;  /* 0x000000091500780c */ /* 0x000fe40004f24270 */
[----:B------:R-:W-:Y:S02]  /*3170*/  FMNMX.FTZ R9, R58, R9, !PT ;  /* 0x000000093a097209 */ /* 0x000fe40007810000 */
[----:B------:R-:W-:Y:S02]  /*3180*/  ISETP.LT.OR P1, PT, R20, 0xa, P1 ;  /* 0x0000000a1400780c */ /* 0x000fe40000f21670 */
[----:B------:R-:W-:Y:S02]  /*3190*/  FSEL R12, R12, -INF , !P2 ;  /* 0xff8000000c0c7808 */ /* 0x000fe40005000000 */
        /* <DEDUP_REMOVED lines=8> */
[----:B------:R-:W-:Y:S02]  /*3220*/  ISETP.GT.AND P1, PT, R21, 0x11, !P2 ;  /* 0x000000111500780c */ /* 0x000fe40005724270 */
[----:B------:R-:W-:Y:S02]  /*3230*/  ISETP.NE.AND P5, PT, R32, RZ, PT ;  /* 0x000000ff2000720c */ /* 0x000fe40003fa5270 */
[----:B------:R-:W-:Y:S02]  /*3240*/  ISETP.LT.OR P1, PT, R20, 0x12, P1 ;  /* 0x000000121400780c */ /* 0x000fe40000f21670 */
[----:B------:R-:W-:Y:S02]  /*3250*/  FMNMX.FTZ R9, R78, R9, !PT ;  /* 0x000000094e097209 */ /* 0x000fe40007810000 */
[----:B------:R-:W-:-:S02]  /*3260*/  FSEL R15, R15, -INF , !P1 ;  /* 0xff8000000f0f7808 */ /* 0x000fc40004800000 */
[----:B------:R-:W-:Y:S02]  /*3270*/  ISETP.GT.AND P1, PT, R21, 0x18, !P5 ;  /* 0x000000181500780c */ /* 0x000fe40006f24270 */
[----:B------:R-:W-:Y:S02]  /*3280*/  FMNMX.FTZ R9, R80, R9, !PT ;  /* 0x0000000950097209 */ /* 0x000fe40007810000 */
[----:B------:R-:W-:Y:S02]  /*3290*/  ISETP.LT.OR P1, PT, R20, 0x19, P1 ;  /* 0x000000191400780c */ /* 0x000fe40000f21670 */
[----:B------:R-:W-:Y:S02]  /*32a0*/  FMNMX.FTZ R9, R82, R9, !PT ;  /* 0x0000000952097209 */ /* 0x000fe40007810000 */
[----:B------:R-:W-:Y:S02]  /*32b0*/  FSEL R22, R38, -INF , !P1 ;  /* 0xff80000026167808 */ /* 0x000fe40004800000 */
[----:B------:R-:W-:-:S02]  /*32c0*/  FMNMX.FTZ R9, R84, R9, !PT ;  /* 0x0000000954097209 */ /* 0x000fc40007810000 */
        /* <DEDUP_REMOVED lines=28> */
[----:B------:R-:W-:Y:S02]  /*3490*/  FMNMX.FTZ R9, R104, R9, !PT ;  /* 0x0000000968097209 */ /* 0x000fe40007810000 */
[----:B------:R-:W-:-:S02]  /*34a0*/  ISETP.NE.AND P1, PT, R44, RZ, PT ;  /* 0x000000ff2c00720c */ /* 0x000fc40003f25270 */
[----:B------:R-:W-:Y:S02]  /*34b0*/  FMNMX.FTZ R9, R68, R9, !PT ;  /* 0x0000000944097209 */ /* 0x000fe40007810000 */
[C---:B------:R-:W-:Y:S02]  /*34c0*/  ISETP.GT.AND P1, PT, R21.reuse, 0x29, !P1 ;  /* 0x000000291500780c */ /* 0x040fe40004f24270 */
[----:B------:R-:W-:Y:S02]  /*34d0*/  FMNMX.FTZ R9, R106, R9, !PT ;  /* 0x000000096a097209 */ /* 0x000fe40007810000 */
[----:B------:R-:W-:Y:S02]  /*34e0*/  ISETP.LT.OR P1, PT, R20, 0x2a, P1 ;  /* 0x0000002a1400780c */ /* 0x000fe40000f21670 */
[----:B------:R-:W-:Y:S01]  /*34f0*/  ISETP.GT.AND P6, PT, R21, RZ, !P6 ;  /* 0x000000ff1500720c */ /* 0x000fe200077c4270 */
[----:B------:R-:W0:Y:S01]  /*3500*/  SHFL.BFLY PT, R10, R9, 0x2, 0x1f ;  /* 0x0c401f00090a7f89 */ /* 0x000e2200000e0000 */
[----:B------:R-:W-:-:S02]  /*3510*/  FSEL R29, R47, -INF , !P1 ;  /* 0xff8000002f1d7808 */ /* 0x000fc40004800000 */
[----:B------:R-:W-:Y:S02]  /*3520*/  ISETP.NE.AND P1, PT, R45, RZ, PT ;  /* 0x000000ff2d00720c */ /* 0x000fe40003f25270 */
[----:B------:R-:W-:Y:S02]  /*3530*/  ISETP.LT.OR P6, PT, R20, 0x1, P6 ;  /* 0x000000011400780c */ /* 0x000fe400037c1670 */
[----:B------:R-:W-:Y:S02]  /*3540*/  ISETP.GT.AND P1, PT, R21, 0x30, !P1 ;  /* 0x000000301500780c */ /* 0x000fe40004f24270 */
[----:B------:R-:W-:Y:S02]  /*3550*/  FSEL R0, R0, -INF , !P6 ;  /* 0xff80000000007808 */ /* 0x000fe40007000000 */
[----:B------:R-:W-:Y:S02]  /*3560*/  ISETP.LT.OR P1, PT, R20, 0x31, P1 ;  /* 0x000000311400780c */ /* 0x000fe40000f21670 */
[----:B------:R-:W-:-:S02]  /*3570*/  ISETP.NE.AND P2, PT, R53, RZ, PT ;  /* 0x000000ff3500720c */ /* 0x000fc40003f45270 */
[----:B------:R-:W-:Y:S02]  /*3580*/  FSEL R30, R30, -INF , !P1 ;  /* 0xff8000001e1e7808 */ /* 0x000fe40004800000 */
[----:B------:R-:W-:Y:S02]  /*3590*/  ISETP.NE.AND P1, PT, R48, RZ, PT ;  /* 0x000000ff3000720c */ /* 0x000fe40003f25270 */
[----:B------:R-:W-:Y:S02]  /*35a0*/  ISETP.NE.AND P5, PT, R59, RZ, PT ;  /* 0x000000ff3b00720c */ /* 0x000fe40003fa5270 */
[----:B------:R-:W-:Y:S02]  /*35b0*/  ISETP.GT.AND P1, PT, R21, 0x31, !P1 ;  /* 0x000000311500780c */ /* 0x000fe40004f24270 */
[----:B------:R-:W-:Y:S02]  /*35c0*/  ISETP.NE.AND P6, PT, R63, RZ, PT ;  /* 0x000000ff3f00720c */ /* 0x000fe40003fc5270 */
[----:B------:R-:W-:-:S02]  /*35d0*/  ISETP.LT.OR P1, PT, R20, 0x32, P1 ;  /* 0x000000321400780c */ /* 0x000fc40000f21670 */
[----:B0-----:R-:W-:Y:S02]  /*35e0*/  FMNMX.FTZ R37, R9, R10, !PT ;  /* 0x0000000a09257209 */ /* 0x001fe40007810000 */
[----:B------:R-:W-:Y:S02]  /*35f0*/  FMNMX.FTZ R9, R0, R25, !PT ;  /* 0x0000001900097209 */ /* 0x000fe40007810000 */
[----:B------:R-:W-:Y:S01]  /*3600*/  FSEL R31, R31, -INF , !P1 ;  /* 0xff8000001f1f7808 */ /* 0x000fe20004800000 */
[----:B------:R-:W0:Y:S01]  /*3610*/  SHFL.BFLY PT, R10, R37, 0x1, 0x1f ;  /* 0x0c201f00250a7f89 */ /* 0x000e2200000e0000 */
        /* <DEDUP_REMOVED lines=14> */
[----:B------:R-:W-:-:S02]  /*3700*/  ISETP.GT.AND P1, PT, R21, 0x40, !P2 ;  /* 0x000000401500780c */ /* 0x000fc40005724270 */
[----:B------:R-:W-:Y:S02]  /*3710*/  FMNMX.FTZ R38, R26, R9, !PT ;  /* 0x000000091a267209 */ /* 0x000fe40007810000 */
[----:B------:R-:W-:Y:S02]  /*3720*/  ISETP.LT.OR P1, PT, R20, 0x41, P1 ;  /* 0x000000411400780c */ /* 0x000fe40000f21670 */
[----:B------:R-:W-:Y:S02]  /*3730*/  FMNMX.FTZ R9, R27, R38, !PT ;  /* 0x000000261b097209 */ /* 0x000fe40007810000 */
[----:B------:R-:W-:Y:S02]  /*3740*/  FSEL R34, R34, -INF , !P1 ;  /* 0xff80000022227808 */ /* 0x000fe40004800000 */
[----:B------:R-:W-:Y:S02]  /*3750*/  FMNMX.FTZ R38, R28, R9, !PT ;  /* 0x000000091c267209 */ /* 0x000fe40007810000 */
[----:B------:R-:W-:-:S02]  /*3760*/  ISETP.GT.AND P1, PT, R21, 0x41, !P5 ;  /* 0x000000411500780c */ /* 0x000fc40006f24270 */
[----:B0-----:R-:W-:Y:S02]  /*3770*/  FMNMX.FTZ R10, R37, R10, !PT ;  /* 0x0000000a250a7209 */ /* 0x001fe40007810000 */
[----:B------:R-:W-:Y:S02]  /*3780*/  FMNMX.FTZ R9, R29, R38, !PT ;  /* 0x000000261d097209 */ /* 0x000fe40007810000 */
[----:B------:R-:W-:Y:S01]  /*3790*/  ISETP.LT.OR P1, PT, R20, 0x42, P1 ;  /* 0x000000421400780c */ /* 0x000fe20000f21670 */
[----:B------:R-:W-:Y:S01]  /*37a0*/  FMUL.FTZ R36, R10, UR10 ;  /* 0x0000000a0a247c20 */ /* 0x000fe20008410000 */
[----:B------:R-:W-:Y:S02]  /*37b0*/  FMNMX.FTZ R38, R30, R9, !PT ;  /* 0x000000091e267209 */ /* 0x000fe40007810000 */
[----:B------:R-:W-:Y:S02]  /*37c0*/  FSEL R35, R35, -INF , !P1 ;  /* 0xff80000023237808 */ /* 0x000fe40004800000 */
[----:B------:R-:W-:-:S02]  /*37d0*/  FSETP.NEU.FTZ.AND P1, PT, R10, -INF , PT ;  /* 0xff8000000a00780b */ /* 0x000fc40003f3d000 */
[----:B------:R-:W-:Y:S02]  /*37e0*/  ISETP.NE.AND P5, PT, R57, RZ, PT ;  /* 0x000000ff3900720c */ /* 0x000fe40003fa5270 */
[----:B------:R-:W-:Y:S02]  /*37f0*/  FMNMX.FTZ R9, R31, R38, !PT ;  /* 0x000000261f097209 */ /* 0x000fe40007810000 */
[----:B------:R-:W-:Y:S02]  /*3800*/  FSEL R39, R36, RZ, P1 ;  /* 0x000000ff24277208 */ /* 0x000fe40000800000 */
[----:B------:R-:W-:Y:S02]  /*3810*/  ISETP.GT.AND P1, PT, R21, 0x48, !P5 ;  /* 0x000000481500780c */ /* 0x000fe40006f24270 */
[----:B------:R-:W-:Y:S01]  /*3820*/  FMNMX.FTZ R38, R32, R9, !PT ;  /* 0x0000000920267209 */ /* 0x000fe20007810000 */
[--C-:B------:R-:W-:Y:S01]  /*3830*/  FFMA.FTZ R37, R74, UR10, -R39.reuse ;  /* 0x0000000a4a257c23 */ /* 0x100fe20008010827 */
[----:B------:R-:W-:Y:S01]  /*3840*/  ISETP.LT.OR P1, PT, R20, 0x49, P1 ;  /* 0x000000491400780c */ /* 0x000fe20000f21670 */
[--C-:B------:R-:W-:Y:S01]  /*3850*/  FFMA.FTZ R40, R40, UR10, -R39.reuse ;  /* 0x0000000a28287c23 */ /* 0x100fe20008010827 */
[----:B------:R-:W-:Y:S01]  /*3860*/  FMNMX.FTZ R9, R33, R38, !PT ;  /* 0x0000002621097209 */ /* 0x000fe20007810000 */
[----:B------:R0:W-:Y:S01]  /*3870*/  MUFU.EX2 R41, R37 ;  /* 0x0000002500297308 */ /* 0x0001e20000000800 */
[----:B------:R-:W-:Y:S01]  /*3880*/  FSEL R36, R62, -INF , !P1 ;  /* 0xff8000003e247808 */ /* 0x000fe20004800000 */
[--C-:B------:R-:W-:Y:S01]  /*3890*/  FFMA.FTZ R42, R58, UR10, -R39.reuse ;  /* 0x0000000a3a2a7c23 */ /* 0x100fe20008010827 */
[----:B------:R-:W-:Y:S01]  /*38a0*/  ISETP.NE.AND P2, PT, R61, RZ, PT ;  /* 0x000000ff3d00720c */ /* 0x000fe20003f45270 */
[--C-:B------:R-:W-:Y:S01]  /*38b0*/  FFMA.FTZ R43, R72, UR10, -R39.reuse ;  /* 0x0000000a482b7c23 */ /* 0x100fe20008010827 */
[C---:B------:R-:W-:Y:S01]  /*38c0*/  ISETP.GT.AND P1, PT, R21.reuse, 0x49, !P6 ;  /* 0x000000491500780c */ /* 0x040fe20007724270 */
[--C-:B------:R-:W-:Y:S01]  /*38d0*/  FFMA.FTZ R44, R80, UR10, -R39.reuse ;  /* 0x0000000a502c7c23 */ /* 0x100fe20008010827 */
[----:B------:R-:W-:Y:S01]  /*38e0*/  FMNMX.FTZ R38, R34, R9, !PT ;  /* 0x0000000922267209 */ /* 0x000fe20007810000 */
[----:B------:R1:W2:Y:S01]  /*38f0*/  MUFU.EX2 R172, R40 ;  /* 0x0000002800ac7308 */ /* 0x0002a20000000800 */
[----:B------:R-:W-:Y:S01]  /*3900*/  ISETP.GT.AND P2, PT, R21, 0x50, !P2 ;  /* 0x000000501500780c */ /* 0x000fe20005744270 */
[--C-:B0-----:R-:W-:Y:S01]  /*3910*/  FFMA.FTZ R37, R78, UR10, -R39.reuse ;  /* 0x0000000a4e257c23 */ /* 0x101fe20008010827 */
[----:B------:R-:W-:Y:S01]  /*3920*/  ISETP.LT.OR P1, PT, R20, 0x4a, P1 ;  /* 0x0000004a1400780c */ /* 0x000fe20000f21670 */
[--C-:B------:R-:W-:Y:S01]  /*3930*/  FFMA.FTZ R46, R84, UR10, -R39.reuse ;  /* 0x0000000a542e7c23 */ /* 0x100fe20008010827 */
[----:B------:R-:W-:Y:S01]  /*3940*/  FMNMX.FTZ R9, R35, R38, !PT ;  /* 0x0000002623097209 */ /* 0x000fe20007810000 */
[--C-:B------:R-:W-:Y:S01]  /*3950*/  FFMA.FTZ R48, R86, UR10, -R39.reuse ;  /* 0x0000000a56307c23 */ /* 0x100fe20008010827 */
[----:B------:R-:W-:Y:S01]  /*3960*/  ISETP.NE.AND P5, PT, R50, RZ, PT ;  /* 0x000000ff3200720c */ /* 0x000fe20003fa5270 */
[----:B------:R-:W-:Y:S01]  /*3970*/  MUFU.EX2 R45, R37 ;  /* 0x00000025002d7308 */ /* 0x000fe20000000800 */
[C---:B------:R-:W-:Y:S01]  /*3980*/  ISETP.GT.AND P3, PT, R21.reuse, 0x51, !P3 ;  /* 0x000000511500780c */ /* 0x040fe20005f64270 */
[--C-:B-1----:R-:W-:Y:S01]  /*3990*/  FFMA.FTZ R40, R76, UR10, -R39.reuse ;  /* 0x0000000a4c287c23 */ /* 0x102fe20008010827 */
[----:B------:R-:W-:Y:S01]  /*39a0*/  ISETP.LT.OR P2, PT, R20, 0x51, P2 ;  /* 0x000000511400780c */ /* 0x000fe20001741670 */
[--C-:B------:R-:W-:Y:S01]  /*39b0*/  FFMA.FTZ R50, R88, UR10, -R39.reuse ;  /* 0x0000000a58327c23 */ /* 0x100fe20008010827 */
[----:B------:R-:W-:Y:S01]  /*39c0*/  FSEL R2, R2, -INF , !P1 ;  /* 0xff80000002027808 */ /* 0x000fe20004800000 */
[----:B------:R-:W-:Y:S01]  /*39d0*/  FFMA.FTZ R58, R102, UR10, -R39 ;  /* 0x0000000a663a7c23 */ /* 0x000fe20008010827 */
[----:B------:R-:W-:Y:S01]  /*39e0*/  FMNMX.FTZ R9, R36, R9, !PT ;  /* 0x0000000924097209 */ /* 0x000fe20007810000 */
[----:B------:R0:W-:Y:S01]  /*39f0*/  MUFU.EX2 R168, R40 ;  /* 0x0000002800a87308 */ /* 0x0001e20000000800 */
[C---:B------:R-:W-:Y:S01]  /*3a00*/  ISETP.GT.AND P4, PT, R21.reuse, 0x58, !P4 ;  /* 0x000000581500780c */ /* 0x040fe20006784270 */
[----:B--2---:R-:W-:Y:S01]  /*3a10*/  FADD.FTZ R65, R172, R41 ;  /* 0x00000029ac417221 */ /* 0x004fe20000010000 */
[----:B------:R-:W-:Y:S01]  /*3a20*/  ISETP.GT.AND P5, PT, R21, 0x59, !P5 ;  /* 0x000000591500780c */ /* 0x000fe20006fa4270 */
[--C-:B------:R-:W-:Y:S01]  /*3a30*/  FFMA.FTZ R51, R90, UR10, -R39.reuse ;  /* 0x0000000a5a337c23 */ /* 0x100fe20008010827 */
[----:B------:R-:W-:Y:S01]  /*3a40*/  ISETP.LT.OR P3, PT, R20, 0x52, P3 ;  /* 0x000000521400780c */ /* 0x000fe20001f61670 */
[--C-:B------:R-:W-:Y:S01]  /*3a50*/  FFMA.FTZ R52, R92, UR10, -R39.reuse ;  /* 0x0000000a5c347c23 */ /* 0x100fe20008010827 */
[----:B------:R-:W-:Y:S01]  /*3a60*/  FSEL R21, R66, -INF , !P2 ;  /* 0xff80000042157808 */ /* 0x000fe20005000000 */
[----:B------:R-:W-:Y:S01]  /*3a70*/  MUFU.EX2 R42, R42 ;  /* 0x0000002a002a7308 */ /* 0x000fe20000000800 */
[----:B------:R-:W-:Y:S01]  /*3a80*/  FMNMX.FTZ R38, R2, R9, !PT ;  /* 0x0000000902267209 */ /* 0x000fe20007810000 */
[--C-:B0-----:R-:W-:Y:S01]  /*3a90*/  FFMA.FTZ R40, R82, UR10, -R39.reuse ;  /* 0x0000000a52287c23 */ /* 0x101fe20008010827 */
[----:B------:R-:W-:Y:S01]  /*3aa0*/  ISETP.LT.OR P4, PT, R20, 0x59, P4 ;  /* 0x000000591400780c */ /* 0x000fe20002781670 */
[--C-:B------:R-:W-:Y:S01]  /*3ab0*/  FFMA.FTZ R54, R96, UR10, -R39.reuse ;  /* 0x0000000a60367c23 */ /* 0x100fe20008010827 */
[----:B------:R-:W-:Y:S01]  /*3ac0*/  FSEL R37, R67, -INF , !P3 ;  /* 0xff80000043257808 */ /* 0x000fe20005800000 */
[--C-:B------:R-:W-:Y:S01]  /*3ad0*/  FFMA.FTZ R55, R98, UR10, -R39.reuse ;  /* 0x0000000a62377c23 */ /* 0x100fe20008010827 */
[----:B------:R-:W-:Y:S01]  /*3ae0*/  FMNMX.FTZ R38, R21, R38, !PT ;  /* 0x0000002615267209 */ /* 0x000fe20007810000 */
[----:B------:R0:W-:Y:S01]  /*3af0*/  MUFU.EX2 R47, R40 ;  /* 0x00000028002f7308 */ /* 0x0001e20000000800 */
[----:B------:R-:W-:Y:S01]  /*3b00*/  ISETP.LT.OR P5, PT, R20, 0x5a, P5 ;  /* 0x0000005a1400780c */ /* 0x000fe20002fa1670 */
[--C-:B------:R-:W-:Y:S01]  /*3b10*/  FFMA.FTZ R56, R56, UR10, -R39.reuse ;  /* 0x0000000a38387c23 */ /* 0x100fe20008010827 */
[----:B------:R-:W-:Y:S01]  /*3b20*/  FSEL R20, R70, -INF , !P4 ;  /* 0xff80000046147808 */ /* 0x000fe20006000000 */
[--C-:B------:R-:W-:Y:S01]  /*3b30*/  FFMA.FTZ R57, R100, UR10, -R39.reuse ;  /* 0x0000000a64397c23 */ /* 0x100fe20008010827 */
[----:B------:R-:W-:Y:S01]  /*3b40*/  FMNMX.FTZ R9, R37, R38, !PT ;  /* 0x0000002625097209 */ /* 0x000fe20007810000 */
[----:B------:R-:W-:Y:S01]  /*3b50*/  FFMA.FTZ R61, R104, UR10, -R39 ;  /* 0x0000000a683d7c23 */ /* 0x000fe20008010827 */
[----:B------:R-:W-:Y:S01]  /*3b60*/  FSEL R38, R71, -INF , !P5 ;  /* 0xff80000047267808 */ /* 0x000fe20006800000 */
[----:B------:R-:W1:Y:S01]  /*3b70*/  MUFU.EX2 R43, R43 ;  /* 0x0000002b002b7308 */ /* 0x000e620000000800 */
[----:B------:R-:W-:-:S02]  /*3b80*/  FMNMX.FTZ R9, R20, R9, !PT ;  /* 0x0000000914097209 */ /* 0x000fc40007810000 */
[----:B------:R-:W-:Y:S02]  /*3b90*/  F2FP.F16.F32.PACK_AB R172, R41, R172 ;  /* 0x000000ac29ac723e */ /* 0x000fe400000000ff */
[----:B------:R-:W-:-:S03]  /*3ba0*/  FMNMX.FTZ R9, R38, R9, !PT ;  /* 0x0000000926097209 */ /* 0x000fc60007810000 */
[----:B------:R-:W2:Y:S02]  /*3bb0*/  MUFU.EX2 R44, R44 ;  /* 0x0000002c002c7308 */ /* 0x000ea40000000800 */
[----:B0-----:R-:W0:Y:S06]  /*3bc0*/  SHFL.BFLY PT, R40, R9, 0x2, 0x1f ;  /* 0x0c401f0009287f89 */ /* 0x001e2c00000e0000 */
[----:B------:R-:W-:Y:S01]  /*3bd0*/  MUFU.EX2 R46, R46 ;  /* 0x0000002e002e7308 */ /* 0x000fe20000000800 */
[----:B-1----:R-:W-:-:S07]  /*3be0*/  F2FP.F16.F32.PACK_AB R174, R43, R42 ;  /* 0x0000002a2bae723e */ /* 0x002fce00000000ff */
[----:B------:R1:W3:Y:S01]  /*3bf0*/  MUFU.EX2 R49, R48 ;  /* 0x0000003000317308 */ /* 0x0002e20000000800 */
[----:B--2---:R-:W-:-:S07]  /*3c00*/  F2FP.F16.F32.PACK_AB R170, R47, R44 ;  /* 0x0000002c2faa723e */ /* 0x004fce00000000ff */
[----:B------:R-:W-:Y:S01]  /*3c10*/  MUFU.EX2 R50, R50 ;  /* 0x0000003200327308 */ /* 0x000fe20000000800 */
[----:B-1----:R-:W-:Y:S01]  /*3c20*/  FFMA.FTZ R48, R94, UR10, -R39 ;  /* 0x0000000a5e307c23 */ /* 0x002fe20008010827 */
[----:B0-----:R-:W-:-:S05]  /*3c30*/  FMNMX.FTZ R40, R9, R40, !PT ;  /* 0x0000002809287209 */ /* 0x001fca0007810000 */
[----:B------:R-:W0:Y:S01]  /*3c40*/  SHFL.BFLY PT, R9, R40, 0x1, 0x1f ;  /* 0x0c201f0028097f89 */ /* 0x000e2200000e0000 */
[----:B------:R-:W-:Y:S01]  /*3c50*/  MUFU.EX2 R59, R58 ;  /* 0x0000003a003b7308 */ /* 0x000fe20000000800 */
[----:B---3--:R-:W-:-:S07]  /*3c60*/  F2FP.F16.F32.PACK_AB R164, R49, R46 ;  /* 0x0000002e31a4723e */ /* 0x008fce00000000ff */
[----:B------:R-:W1:Y:S08]  /*3c70*/  MUFU.EX2 R51, R51 ;  /* 0x0000003300337308 */ /* 0x000e700000000800 */
[----:B------:R-:W-:Y:S01]  /*3c80*/  MUFU.EX2 R52, R52 ;  /* 0x0000003400347308 */ /* 0x000fe20000000800 */
[----:B0-----:R-:W-:-:S07]  /*3c90*/  FMNMX.FTZ R9, R40, R9, !PT ;  /* 0x0000000928097209 */ /* 0x001fce0007810000 */
[----:B------:R0:W2:Y:S01]  /*3ca0*/  MUFU.EX2 R53, R48 ;  /* 0x0000003000357308 */ /* 0x0000a20000000800 */
[----:B------:R-:W-:Y:S01]  /*3cb0*/  FFMA.FTZ R40, R68, UR10, -R39 ;  /* 0x0000000a44287c23 */ /* 0x000fe20008010827 */
[----:B-1----:R-:W-:Y:S01]  /*3cc0*/  F2FP.F16.F32.PACK_AB R166, R51, R50 ;  /* 0x0000003233a6723e */ /* 0x002fe200000000ff */
[C---:B------:R-:W-:Y:S01]  /*3cd0*/  FMUL.FTZ R62, R9.reuse, UR10 ;  /* 0x0000000a093e7c20 */ /* 0x040fe20008410000 */
[----:B------:R-:W-:-:S04]  /*3ce0*/  FSETP.NEU.FTZ.AND P1, PT, R9, -INF , PT ;  /* 0xff8000000900780b */ /* 0x000fc80003f3d000 */
[----:B------:R-:W-:Y:S01]  /*3cf0*/  MUFU.EX2 R54, R54 ;  /* 0x0000003600367308 */ /* 0x000fe20000000800 */
[----:B------:R-:W-:Y:S01]  /*3d00*/  FSEL R63, R62, RZ, P1 ;  /* 0x000000ff3e3f7208 */ /* 0x000fe20000800000 */
[--C-:B0-----:R-:W-:Y:S01]  /*3d10*/  FFMA.FTZ R48, R60, UR10, -R39.reuse ;  /* 0x0000000a3c307c23 */ /* 0x101fe20008010827 */
[--C-:B------:R-:W-:Y:S01]  /*3d20*/  FFMA.FTZ R60, R64, UR10, -R39.reuse ;  /* 0x0000000a403c7c23 */ /* 0x100fe20008010827 */
[----:B------:R-:W-:Y:S01]  /*3d30*/  FFMA.FTZ R39, R106, UR10, -R39 ;  /* 0x0000000a6a277c23 */ /* 0x000fe20008010827 */
[----:B------:R-:W-:Y:S01]  /*3d40*/  PLOP3.LUT P1, PT, PT, PT, UP0, 0x40, 0x0 ;  /* 0x000000000000781c */ /* 0x000fe20003f2e808 */
        /* <DEDUP_REMOVED lines=25> */
[----:B------:R-:W-:Y:S01]  /*3ee0*/  FFMA.FTZ R38, R38, UR10, -R63 ;  /* 0x0000000a26267c23 */ /* 0x000fe2000801083f */
[----:B--2---:R-:W-:-:S04]  /*3ef0*/  F2FP.F16.F32.PACK_AB R160, R53, R52 ;  /* 0x0000003435a0723e */ /* 0x004fc800000000ff */
[----:B------:R2:W-:Y:S01]  /*3f00*/  MUFU.EX2 R171, R24 ;  /* 0x0000001800ab7308 */ /* 0x0005e20000000800 */
[----:B0-----:R-:W-:-:S07]  /*3f10*/  F2FP.F16.F32.PACK_AB R173, R25, R0 ;  /* 0x0000000019ad723e */ /* 0x001fce00000000ff */
[----:B------:R-:W0:Y:S01]  /*3f20*/  MUFU.EX2 R13, R13 ;  /* 0x0000000d000d7308 */ /* 0x000e220000000800 */
[----:B--2---:R-:W-:-:S04]  /*3f30*/  FADD.FTZ R24, R42, R65 ;  /* 0x000000412a187221 */ /* 0x004fc80000010000 */
[----:B------:R-:W-:-:S03]  /*3f40*/  FADD.FTZ R65, R43, R24 ;  /* 0x000000182b417221 */ /* 0x000fc60000010000 */
[----:B------:R-:W2:Y:S01]  /*3f50*/  MUFU.EX2 R14, R14 ;  /* 0x0000000e000e7308 */ /* 0x000ea20000000800 */
[----:B------:R-:W-:Y:S01]  /*3f60*/  FADD.FTZ R24, R168, R65 ;  /* 0x00000041a8187221 */ /* 0x000fe20000010000 */
[----:B------:R-:W-:Y:S01]  /*3f70*/  FADD.FTZ R65, R0, R25 ;  /* 0x0000001900417221 */ /* 0x000fe20000010000 */
[C---:B------:R-:W-:Y:S02]  /*3f80*/  F2FP.F16.F32.PACK_AB R168, R45.reuse, R168 ;  /* 0x000000a82da8723e */ /* 0x040fe400000000ff */
[----:B------:R-:W-:Y:S01]  /*3f90*/  FADD.FTZ R67, R45, R24 ;  /* 0x000000182d437221 */ /* 0x000fe20000010000 */
[----:B-1----:R-:W-:Y:S02]  /*3fa0*/  FADD.FTZ R24, R12, R65 ;  /* 0x000000410c187221 */ /* 0x002fe40000010000 */
[----:B------:R-:W1:Y:S01]  /*3fb0*/  MUFU.EX2 R15, R15 ;  /* 0x0000000f000f7308 */ /* 0x000e620000000800 */
[----:B------:R-:W-:Y:S01]  /*3fc0*/  FADD.FTZ R58, R44, R67 ;  /* 0x000000432c3a7221 */ /* 0x000fe20000010000 */
[C---:B0-----:R-:W-:Y:S01]  /*3fd0*/  FADD.FTZ R65, R13.reuse, R24 ;  /* 0x000000180d417221 */ /* 0x041fe20000010000 */
[----:B------:R-:W-:-:S02]  /*3fe0*/  F2FP.F16.F32.PACK_AB R175, R13, R12 ;  /* 0x0000000c0daf723e */ /* 0x000fc400000000ff */
[----:B------:R-:W-:-:S03]  /*3ff0*/  FADD.FTZ R67, R47, R58 ;  /* 0x0000003a2f437221 */ /* 0x000fc60000010000 */
[----:B------:R-:W0:Y:S01]  /*4000*/  MUFU.EX2 R22, R22 ;  /* 0x0000001600167308 */ /* 0x000e220000000800 */
[----:B--2---:R-:W-:Y:S01]  /*4010*/  FADD.FTZ R24, R14, R65 ;  /* 0x000000410e187221 */ /* 0x004fe20000010000 */
[----:B------:R-:W-:-:S04]  /*4020*/  FADD.FTZ R58, R46, R67 ;  /* 0x000000432e3a7221 */ /* 0x000fc80000010000 */
[----:B------:R-:W-:Y:S02]  /*4030*/  FADD.FTZ R67, R49, R58 ;  /* 0x0000003a31437221 */ /* 0x000fe40000010000 */
[----:B------:R-:W2:Y:S01]  /*4040*/  MUFU.EX2 R26, R26 ;  /* 0x0000001a001a7308 */ /* 0x000ea20000000800 */
[C---:B-1----:R-:W-:Y:S01]  /*4050*/  FADD.FTZ R65, R15.reuse, R24 ;  /* 0x000000180f417221 */ /* 0x042fe20000010000 */
[----:B------:R-:W-:Y:S01]  /*4060*/  FADD.FTZ R58, R50, R67 ;  /* 0x00000043323a7221 */ /* 0x000fe20000010000 */
[----:B------:R-:W-:-:S03]  /*4070*/  F2FP.F16.F32.PACK_AB R169, R15, R14 ;  /* 0x0000000e0fa9723e */ /* 0x000fc600000000ff */
[----:B------:R-:W-:Y:S02]  /*4080*/  FADD.FTZ R67, R51, R58 ;  /* 0x0000003a33437221 */ /* 0x000fe40000010000 */
[----:B------:R-:W1:Y:S01]  /*4090*/  MUFU.EX2 R27, R27 ;  /* 0x0000001b001b7308 */ /* 0x000e620000000800 */
[----:B0-----:R-:W-:Y:S01]  /*40a0*/  FADD.FTZ R24, R22, R65 ;  /* 0x0000004116187221 */ /* 0x001fe20000010000 */
[----:B------:R-:W-:-:S03]  /*40b0*/  FADD.FTZ R58, R52, R67 ;  /* 0x00000043343a7221 */ /* 0x000fc60000010000 */
[----:B------:R-:W-:Y:S01]  /*40c0*/  FADD.FTZ R65, R171, R24 ;  /* 0x00000018ab417221 */ /* 0x000fe20000010000 */
[----:B------:R-:W-:Y:S01]  /*40d0*/  FADD.FTZ R67, R53, R58 ;  /* 0x0000003a35437221 */ /* 0x000fe20000010000 */
[----:B------:R-:W-:Y:S01]  /*40e0*/  F2FP.F16.F32.PACK_AB R171, R171, R22 ;  /* 0x00000016abab723e */ /* 0x000fe200000000ff */
[----:B------:R-:W0:Y:S01]  /*40f0*/  MUFU.EX2 R28, R28 ;  /* 0x0000001c001c7308 */ /* 0x000e220000000800 */
[----:B--2---:R-:W-:Y:S01]  /*4100*/  FADD.FTZ R24, R26, R65 ;  /* 0x000000411a187221 */ /* 0x004fe20000010000 */
[----:B------:R-:W-:-:S06]  /*4110*/  FADD.FTZ R58, R54, R67 ;  /* 0x00000043363a7221 */ /* 0x000fcc0000010000 */
[----:B------:R-:W2:Y:S01]  /*4120*/  MUFU.EX2 R29, R29 ;  /* 0x0000001d001d7308 */ /* 0x000ea20000000800 */
[C---:B-1----:R-:W-:Y:S01]  /*4130*/  FADD.FTZ R65, R27.reuse, R24 ;  /* 0x000000181b417221 */ /* 0x042fe20000010000 */
[----:B------:R-:W-:Y:S01]  /*4140*/  FFMA.FTZ R24, R20, UR10, -R63 ;  /* 0x0000000a14187c23 */ /* 0x000fe2000801083f */
[----:B------:R-:W-:-:S05]  /*4150*/  F2FP.F16.F32.PACK_AB R165, R27, R26 ;  /* 0x0000001a1ba5723e */ /* 0x000fca00000000ff */
        /* <DEDUP_REMOVED lines=12> */
[----:B------:R-:W-:Y:S01]  /*4220*/  MUFU.EX2 R32, R32 ;  /* 0x0000002000207308 */ /* 0x000fe20000000800 */
[C---:B-1----:R-:W-:Y:S01]  /*4230*/  FADD.FTZ R41, R31.reuse, R20 ;  /* 0x000000141f297221 */ /* 0x042fe20000010000 */
[----:B------:R-:W-:-:S06]  /*4240*/  F2FP.F16.F32.PACK_AB R161, R31, R30 ;  /* 0x0000001e1fa1723e */ /* 0x000fcc00000000ff */
[----:B------:R-:W1:Y:S01]  /*4250*/  MUFU.EX2 R48, R48 ;  /* 0x0000003000307308 */ /* 0x000e620000000800 */
[C---:B0-----:R-:W-:Y:S01]  /*4260*/  FADD.FTZ R43, R57.reuse, R58 ;  /* 0x0000003a392b7221 */ /* 0x041fe20000010000 */
[----:B------:R-:W-:-:S06]  /*4270*/  F2FP.F16.F32.PACK_AB R156, R57, R56 ;  /* 0x00000038399c723e */ /* 0x000fcc00000000ff */
[----:B------:R-:W0:Y:S08]  /*4280*/  MUFU.EX2 R33, R33 ;  /* 0x0000002100217308 */ /* 0x000e300000000800 */
[----:B------:R-:W-:Y:S01]  /*4290*/  MUFU.EX2 R34, R34 ;  /* 0x0000002200227308 */ /* 0x000fe20000000800 */
[----:B-1----:R-:W-:Y:S01]  /*42a0*/  FADD.FTZ R20, R48, R43 ;  /* 0x0000002b30147221 */ /* 0x002fe20000010000 */
[----:B------:R-:W-:-:S03]  /*42b0*/  F2FP.F16.F32.PACK_AB R158, R59, R48 ;  /* 0x000000303b9e723e */ /* 0x000fc600000000ff */
[----:B------:R-:W-:-:S03]  /*42c0*/  FADD.FTZ R43, R59, R20 ;  /* 0x000000143b2b7221 */ /* 0x000fc60000010000 */
[----:B------:R-:W1:Y:S01]  /*42d0*/  MUFU.EX2 R60, R60 ;  /* 0x0000003c003c7308 */ /* 0x000e620000000800 */
[----:B0-----:R-:W-:-:S07]  /*42e0*/  F2FP.F16.F32.PACK_AB R163, R33, R32 ;  /* 0x0000002021a3723e */ /* 0x001fce00000000ff */
[----:B------:R-:W0:Y:S08]  /*42f0*/  MUFU.EX2 R35, R35 ;  /* 0x0000002300237308 */ /* 0x000e300000000800 */
[----:B------:R-:W2:Y:S01]  /*4300*/  MUFU.EX2 R61, R61 ;  /* 0x0000003d003d7308 */ /* 0x000ea20000000800 */
[----:B-1----:R-:W-:-:S07]  /*4310*/  FADD.FTZ R42, R60, R43 ;  /* 0x0000002b3c2a7221 */ /* 0x002fce0000010000 */
[----:B------:R-:W1:Y:S01]  /*4320*/  MUFU.EX2 R36, R36 ;  /* 0x0000002400247308 */ /* 0x000e620000000800 */
[----:B0-----:R-:W-:-:S07]  /*4330*/  F2FP.F16.F32.PACK_AB R157, R35, R34 ;  /* 0x00000022239d723e */ /* 0x001fce00000000ff */
[----:B------:R0:W3:Y:S01]  /*4340*/  MUFU.EX2 R159, R2 ;  /* 0x00000002009f7308 */ /* 0x0000e20000000800 */
[C---:B--2---:R-:W-:Y:S01]  /*4350*/  FADD.FTZ R43, R61.reuse, R42 ;  /* 0x0000002a3d2b7221 */ /* 0x044fe20000010000 */
[----:B------:R-:W-:-:S06]  /*4360*/  F2FP.F16.F32.PACK_AB R152, R61, R60 ;  /* 0x0000003c3d98723e */ /* 0x000fcc00000000ff */
[----:B------:R-:W2:Y:S01]  /*4370*/  MUFU.EX2 R21, R21 ;  /* 0x0000001500157308 */ /* 0x000ea20000000800 */
[----:B0-----:R-:W-:-:S04]  /*4380*/  FADD.FTZ R2, R32, R41 ;  /* 0x0000002920027221 */ /* 0x001fc80000010000 */
[----:B------:R-:W-:-:S03]  /*4390*/  FADD.FTZ R41, R33, R2 ;  /* 0x0000000221297221 */ /* 0x000fc60000010000 */
[----:B------:R-:W0:Y:S01]  /*43a0*/  MUFU.EX2 R20, R37 ;  /* 0x0000002500147308 */ /* 0x000e220000000800 */
[----:B------:R-:W-:-:S04]  /*43b0*/  FADD.FTZ R2, R34, R41 ;  /* 0x0000002922027221 */ /* 0x000fc80000010000 */
[----:B------:R-:W-:-:S03]  /*43c0*/  FADD.FTZ R41, R35, R2 ;  /* 0x0000000223297221 */ /* 0x000fc60000010000 */
[----:B------:R-:W4:Y:S01]  /*43d0*/  MUFU.EX2 R24, R24 ;  /* 0x0000001800187308 */ /* 0x000f220000000800 */
[----:B-1----:R-:W-:-:S04]  /*43e0*/  FADD.FTZ R42, R36, R41 ;  /* 0x00000029242a7221 */ /* 0x002fc80000010000 */
[C---:B---3--:R-:W-:Y:S01]  /*43f0*/  FADD.FTZ R42, R159.reuse, R42 ;  /* 0x0000002a9f2a7221 */ /* 0x048fe20000010000 */
[----:B------:R-:W-:Y:S02]  /*4400*/  F2FP.F16.F32.PACK_AB R159, R159, R36 ;  /* 0x000000249f9f723e */ /* 0x000fe400000000ff */
[----:B------:R-:W1:Y:S01]  /*4410*/  MUFU.EX2 R40, R40 ;  /* 0x0000002800287308 */ /* 0x000e620000000800 */
[----:B--2---:R-:W-:Y:S01]  /*4420*/  FADD.FTZ R13, R21, R42 ;  /* 0x0000002a150d7221 */ /* 0x004fe20000010000 */
[----:B0-----:R-:W-:-:S03]  /*4430*/  F2FP.F16.F32.PACK_AB R153, R20, R21 ;  /* 0x000000151499723e */ /* 0x001fc600000000ff */
[----:B------:R-:W-:-:S03]  /*4440*/  FADD.FTZ R13, R20, R13 ;  /* 0x0000000d140d7221 */ /* 0x000fc60000010000 */
[----:B------:R-:W0:Y:S01]  /*4450*/  MUFU.EX2 R155, R38 ;  /* 0x00000026009b7308 */ /* 0x000e220000000800 */
[----:B----4-:R-:W-:-:S07]  /*4460*/  FADD.FTZ R0, R24, R13 ;  /* 0x0000000d18007221 */ /* 0x010fce0000010000 */
[----:B------:R-:W2:Y:S01]  /*4470*/  MUFU.EX2 R39, R39 ;  /* 0x0000002700277308 */ /* 0x000ea20000000800 */
[----:B-1----:R-:W-:Y:S01]  /*4480*/  FADD.FTZ R2, R40, R43 ;  /* 0x0000002b28027221 */ /* 0x002fe20000010000 */
[C---:B0-----:R-:W-:Y:S01]  /*4490*/  FADD.FTZ R0, R155.reuse, R0 ;  /* 0x000000009b007221 */ /* 0x041fe20000010000 */
[----:B------:R-:W-:Y:S02]  /*44a0*/  F2FP.F16.F32.PACK_AB R155, R155, R24 ;  /* 0x000000189b9b723e */ /* 0x000fe400000000ff */
[C---:B--2---:R-:W-:Y:S01]  /*44b0*/  FADD.FTZ R2, R39.reuse, R2 ;  /* 0x0000000227027221 */ /* 0x044fe20000010000 */
[----:B------:R-:W-:Y:S01]  /*44c0*/  F2FP.F16.F32.PACK_AB R154, R39, R40 ;  /* 0x00000028279a723e */ /* 0x000fe200000000ff */
[----:B------:R-:W-:Y:S06]  /*44d0*/  @P1 BRA `(.L_x_10867) ;  /* 0x0000000000041947 */ /* 0x000fec0003800000 */
[----:B------:R-:W-:Y:S01]  /*44e0*/  BPT.TRAP 0x1 ;  /* 0x000000040000795c */ /* 0x000fe20000300000 */
.L_x_10867:
[----:B------:R-:W-:Y:S01]  /*44f0*/  PLOP3.LUT P2, PT, PT, PT, UP0, 0x40, 0x0 ;  /* 0x000000000000781c */ /* 0x000fe20003f4e808 */
[----:B------:R0:W1:-:S12]  /*4500*/  SYNCS.PHASECHK.TRANS64.TRYWAIT P1, [UR38+0x22850], R11 ;  /* 0x0228500bff0075a7 */ /* 0x0000580008020166 */
[----:B0-----:R-:W-:Y:S05]  /*4510*/  @P2 BRA `(.L_x_10868) ;  /* 0x0000000000042947 */ /* 0x001fea0003800000 */
[----:B------:R-:W-:Y:S01]  /*4520*/  BPT.TRAP 0x1 ;  /* 0x000000040000795c */ /* 0x000fe20000300000 */
.L_x_10868:
[----:B-1----:R-:W-:Y:S05]  /*4530*/  @P1 BRA `(.L_x_10869) ;  /* 0x0000000000081947 */ /* 0x002fea0003800000 */
[----:B------:R-:W0:Y:S02]  /*4540*/  SYNCS.PHASECHK.TRANS64.TRYWAIT P1, [UR38+0x22850], R11 ;  /* 0x0228500bff0075a7 */ /* 0x000e240008020166 */
[----:B0-----:R-:W-:Y:S05]  /*4550*/  @!P1 BRA `(.L_x_10870) ;  /* 0x0000010400a89947 */ /* 0x001fea0003800000 */
.L_x_10869:
[----:B------:R1:W-:Y:S01]  /*4560*/  BAR.SYNC.DEFER_BLOCKING R5, 0x100 ;  /* 0x000400050000751d */ /* 0x0003e20000010000 */
[----:B------:R-:W-:Y:S01]  /*4570*/  UIADD3 UR14, UR38, 0x400, URZ ;  /* 0x00000400260e7890 */ /* 0x000fe2000fffe03f */
[----:B------:R-:W-:Y:S01]  /*4580*/  ISETP.NE.AND P1, PT, R7, 0x1, PT ;  /* 0x000000010700780c */ /* 0x000fe20003f25270 */
[----:B0-----:R-:W-:Y:S02]  /*4590*/  @!P0 VIADD R6, R6, 0x22860 ;  /* 0x0002286006068836 */ /* 0x001fe40000000000 */
[----:B------:R-:W-:Y:S01]  /*45a0*/  USHF.R.U32.HI UR14, URZ, 0x4, UR14 ;  /* 0x000000043f0e7899 */ /* 0x000fe2000801160e */
[----:B------:R-:W-:Y:S01]  /*45b0*/  UMOV UR15, 0x40000040 ;  /* 0x40000040000f7882 */ /* 0x000fe20000000000 */
[----:B------:R-:W0:Y:S02]  /*45c0*/  S2R R11, SR_CTAID.X ;  /* 0x00000000000b7919 */ /* 0x000e240000002500 */
[----:B------:R-:W-:Y:S01]  /*45d0*/  ULOP3.LUT UR14, UR14, 0x3fff, URZ, 0xc0, !UPT ;  /* 0x00003fff0e0e7892 */ /* 0x000fe2000f8ec03f */
[----:B------:R-:W-:-:S03]  /*45e0*/  @!P0 PRMT R6, RZ, 0x654, R6 ;  /* 0x00000654ff068816 */ /* 0x000fc60000000006 */
[----:B------:R-:W-:Y:S02]  /*45f0*/  ULOP3.LUT UR24, UR14, 0x3000000, URZ, 0xfc, !UPT ;  /* 0x030000000e187892 */ /* 0x000fe4000f8efc3f */
[----:B------:R-:W2:Y:S05]  /*4600*/  @P1 LDC R12, c[0x0][0x44c] ;  /* 0x00011300ff0c1b82 */ /* 0x000eaa0000000800 */
[----:B------:R-:W-:-:S03]  /*4610*/  UMOV UR14, UR24 ;  /* 0x00000018000e7c82 */ /* 0x000fc60008000000 */
[----:B------:R-:W3:Y:S01]  /*4620*/  @P1 LDC R15, c[0x0][0x450] ;  /* 0x00011400ff0f1b82 */ /* 0x000ee20000000800 */
[----:B------:R-:W-:-:S06]  /*4630*/  WARPGROUP.ARRIVE ;  /* 0x00000000000079c5 */ /* 0x000fcc0000000000 */
[----:B------:R-:W-:Y:S01]  /*4640*/  HGMMA.64x256x16.F32 R24, R172, gdesc[UR12].tnspB, RZ, !UPT, gsb0 ;  /* 0x43e0000cac187df0 */ /* 0x000fe2000c0008ff */
[----:B------:R-:W-:Y:S01]  /*4650*/  UIADD3 UR14, UR24, 0x80, URZ ;  /* 0x00000080180e7890 */ /* 0x000fe2000fffe03f */
[----:B------:R-:W-:Y:S01]  /*4660*/  UMOV UR15, 0x40000040 ;  /* 0x40000040000f7882 */ /* 0x000fe20000000000 */
[----:B0-----:R-:W-:-:S04]  /*4670*/  IMAD.SHL.U32 R11, R11, 0x80, RZ ;  /* 0x000000800b0b7824 */ /* 0x001fc800078e00ff */
[----:B--2---:R-:W-:-:S04]  /*4680*/  @P1 IMAD.HI.U32 R12, R11, R12, RZ ;  /* 0x0000000c0b0c1227 */ /* 0x004fc800078e00ff */
[----:B------:R-:W-:Y:S01]  /*4690*/  IMAD.MOV.U32 R13, RZ, RZ, R11 ;  /* 0x000000ffff0d7224 */ /* 0x000fe200078e000b */
[----:B---3--:R-:W-:Y:S02]  /*46a0*/  @P1 SHF.R.U32.HI R13, RZ, R15, R12 ;  /* 0x0000000fff0d1219 */ /* 0x008fe4000001160c */
[----:B------:R-:W-:Y:S02]  /*46b0*/  PLOP3.LUT P1, PT, PT, PT, UP1, 0x40, 0x0 ;  /* 0x000000000000781c */ /* 0x000fe40003f2e818 */
[----:B------:R-:W-:Y:S01]  /*46c0*/  IADD3 R13, R13, -UR11, R18 ;  /* 0x8000000b0d0d7c10 */ /* 0x000fe2000fffe012 */
[----:B------:R-:W-:Y:S02]  /*46d0*/  WARPGROUP.DEPBAR.LE gsb0, 0x0 ;  /* 0x00008000000079c5 */ /* 0x000fe40000010000 */
[----:B------:R-:W-:-:S09]  /*46e0*/  WARPGROUP.ARRIVE ;  /* 0x00000000000079c5 */ /* 0x000fd20000000000 */
        /* <DEDUP_REMOVED lines=25> */
[----:B------:R-:W-:-:S13]  /*4880*/  R2UR UR14, R13 ;  /* 0x000000000d0e72ca */ /* 0x000fda00000e0000 */
[----:B------:R-:W-:Y:S01]  /*4890*/  UIADD3 UR4, UR14, UR4, URZ ;  /* 0x000000040e047290 */ /* 0x000fe2000fffe03f */
[----:B------:R-:W-:Y:S02]  /*48a0*/  WARPGROUP.DEPBAR.LE gsb0, 0x0 ;  /* 0x00008000000079c5 */ /* 0x000fe40000010000 */
[----:B------:R0:W-:Y:S02]  /*48b0*/  @!P0 SYNCS.ARRIVE.TRANS64.RED.A1T0 RZ, [R6+URZ], RZ ;  /* 0x000000ff06ff89a7 */ /* 0x0001e4000810043f */
[----:B0-----:R-:W-:Y:S01]  /*48c0*/  VIADD R6, R23, 0xfffffffe ;  /* 0xfffffffe17067836 */ /* 0x001fe20000000000 */
[----:B-1----:R-:W-:Y:S06]  /*48d0*/  @P1 BRA `(.L_x_10871) ;  /* 0x0000000000481947 */ /* 0x002fec0003800000 */
[C---:B------:R-:W-:Y:S01]  /*48e0*/  ISETP.GT.AND P1, PT, R13.reuse, RZ, PT ;  /* 0x000000ff0d00720c */ /* 0x040fe20003f24270 */
[----:B------:R-:W-:-:S05]  /*48f0*/  VIADD R12, R13, 0xffffffff ;  /* 0xffffffff0d0c7836 */ /* 0x000fca0000000000 */
[----:B------:R-:W-:-:S07]  /*4900*/  R2UR UR18, R12 ;  /* 0x000000000c1272ca */ /* 0x000fce00000e0000 */
[----:B------:R-:W-:Y:S08]  /*4910*/  @P1 BRA `(.L_x_10872) ;  /* 0x00000000001c1947 */ /* 0x000ff00003800000 */
[----:B------:R-:W-:Y:S02]  /*4920*/  UISETP.NE.AND UP2, UPT, UR5, 0x1, UPT ;  /* 0x000000010500788c */ /* 0x000fe4000bf45270 */
[----:B------:R-:W-:-:S09]  /*4930*/  UIADD3 UR18, -UR14, URZ, URZ ;  /* 0x0000003f0e127290 */ /* 0x000fd2000fffe13f */
[----:B------:R-:W-:Y:S02]  /*4940*/  @UP2 ULDC.64 UR22, c[0x0][0x9e8] ;  /* 0x00027a0000162ab9 */ /* 0x000fe40000000a00 */
[----:B------:R-:W-:-:S04]  /*4950*/  UIMAD.WIDE.U32 UR14, UR18, UR22, URZ ;  /* 0x00000016120e72a5 */ /* 0x000fc8000f8e003f */
[----:B------:R-:W-:-:S04]  /*4960*/  @UP2 USHF.R.U32.HI UR18, URZ, UR23, UR15 ;  /* 0x000000173f122299 */ /* 0x000fc8000801160f */
[----:B------:R-:W-:Y:S01]  /*4970*/  ULOP3.LUT UR18, URZ, UR18, URZ, 0x33, !UPT ;  /* 0x000000123f127292 */ /* 0x000fe2000f8e333f */
[----:B------:R-:W-:Y:S11]  /*4980*/  BRA `(.L_x_10873) ;  /* 0x0000000000107947 */ /* 0x000ff60003800000 */
.L_x_10872:
[----:B------:R-:W-:-:S11]  /*4990*/  UISETP.NE.AND UP2, UPT, UR5, 0x1, UPT ;  /* 0x000000010500788c */ /* 0x000fd6000bf45270 */
[----:B------:R-:W-:Y:S02]  /*49a0*/  @UP2 ULDC.64 UR22, c[0x0][0x9e8] ;  /* 0x00027a0000162ab9 */ /* 0x000fe40000000a00 */
[----:B------:R-:W-:-:S04]  /*49b0*/  UIMAD.WIDE.U32 UR14, UR18, UR22, URZ ;  /* 0x00000016120e72a5 */ /* 0x000fc8000f8e003f */
[----:B------:R-:W-:-:S12]  /*49c0*/  @UP2 USHF.R.U32.HI UR18, URZ, UR23, UR15 ;  /* 0x000000173f122299 */ /* 0x000fd8000801160f */
.L_x_10873:
[----:B------:R-:W-:-:S04]  /*49d0*/  UIMAD UR5, UR18, UR5, UR5 ;  /* 0x00000005120572a4 */ /* 0x000fc8000f8e0205 */
[----:B------:R-:W-:-:S04]  /*49e0*/  UISETP.LT.AND UP2, UPT, UR4, UR5, UPT ;  /* 0x000000050400728c */ /* 0x000fc8000bf41270 */
[----:B------:R-:W-:-:S12]  /*49f0*/  USEL UR4, UR4, UR5, UP2 ;  /* 0x0000000504047287 */ /* 0x000fd80009000000 */
.L_x_10871:
[----:B------:R-:W-:-:S04]  /*4a00*/  UIMAD.WIDE UR4, UR4, 0x2aaaaaab, URZ ;  /* 0x2aaaaaab040478a5 */ /* 0x000fc8000f8e023f */
[----:B------:R-:W-:-:S04]  /*4a10*/  USHF.R.U32.HI UR4, URZ, 0x1f, UR5 ;  /* 0x0000001f3f047899 */ /* 0x000fc80008011605 */
[----:B------:R-:W-:-:S03]  /*4a20*/  ULEA.HI.SX32 UR4, UR5, UR4, 0x1c ;  /* 0x0000000405047291 */ /* 0x000fc6000f8fe23f */
[----:B------:R-:W-:Y:S01]  /*4a30*/  UMOV UR5, URZ ;  /* 0x0000003f00057c82 */ /* 0x000fe20008000000 */
[----:B------:R-:W-:-:S04]  /*4a40*/  UISETP.LT.AND UP2, UPT, UR37, UR4, UPT ;  /* 0x000000042500728c */ /* 0x000fc8000bf41270 */
[----:B------:R-:W-:-:S03]  /*4a50*/  USEL UR25, UR37, UR4, !UP2 ;  /* 0x0000000425197287 */ /* 0x000fc6000d000000 */
[----:B------:R-:W-:-:S03]  /*4a60*/  UMOV UR4, URZ ;  /* 0x0000003f00047c82 */ /* 0x000fc60008000000 */
[----:B------:R-:W-:-:S13]  /*4a70*/  ISETP.GE.AND P1, PT, R6, UR25, PT ;  /* 0x0000001906007c0c */ /* 0x000fda000bf26270 */
        /* <DEDUP_REMOVED lines=9> */
.L_x_10891:
[----:B------:R-:W-:Y:S01]  /*4b10*/  UIADD3 UR4, UR4, 0x1, URZ ;  /* 0x0000000104047890 */ /* 0x000fe2000fffe03f */
[----:B------:R-:W-:-:S03]  /*4b20*/  PLOP3.LUT P1, PT, PT, PT, UP0, 0x40, 0x0 ;  /* 0x000000000000781c */ /* 0x000fc60003f2e808 */
[----:B------:R-:W-:-:S04]  /*4b30*/  UISETP.NE.AND UP2, UPT, UR4, 0x2, UPT ;  /* 0x000000020400788c */ /* 0x000fc8000bf45270 */
[----:B------:R-:W-:Y:S02]  /*4b40*/  USEL UR10, URZ, 0x1, UP2 ;  /* 0x000000013f0a7887 */ /* 0x000fe40009000000 */
[----:B------:R-:W-:Y:S02]  /*4b50*/  USEL UR4, UR4, URZ, UP2 ;  /* 0x0000003f04047287 */ /* 0x000fe40009000000 */
[----:B------:R-:W-:Y:S02]  /*4b60*/  ULOP3.LUT UR5, UR5, UR10, URZ, 0x3c, !UPT ;  /* 0x0000000a05057292 */ /* 0x000fe4000f8e3c3f */
[----:B-1----:R-:W-:Y:S10]  /*4b70*/  @P1 BRA `(.L_x_10875) ;  /* 0x0000000000041947 */ /* 0x002ff40003800000 */
[----:B------:R-:W-:Y:S01]  /*4b80*/  BPT.TRAP 0x1 ;  /* 0x000000040000795c */ /* 0x000fe20000300000 */
.L_x_10875:
[----:B------:R-:W-:Y:S01]  /*4b90*/  PLOP3.LUT P2, PT, PT, PT, UP0, 0x40, 0x0 ;  /* 0x000000000000781c */ /* 0x000fe20003f4e808 */
[----:B------:R-:W-:Y:S01]  /*4ba0*/  ULEA UR32, UR4, UR38, 0x3 ;  /* 0x0000002604207291 */ /* 0x000fe2000f8e183f */
[----:B------:R-:W-:-:S05]  /*4bb0*/  IMAD.U32 R12, RZ, RZ, UR5 ;  /* 0x00000005ff0c7e24 */ /* 0x000fca000f8e00ff */
[----:B------:R-:W-:-:S04]  /*4bc0*/  SHF.L.U32 R12, R12, 0x1f, RZ ;  /* 0x0000001f0c0c7819 */ /* 0x000fc800000006ff */
[----:B------:R0:W1:Y:S02]  /*4bd0*/  SYNCS.PHASECHK.TRANS64.TRYWAIT P1, [UR32+0x22830], R12 ;  /* 0x0228300cff0075a7 */ /* 0x0000640008020160 */
[----:B------:R-:W-:Y:S05]  /*4be0*/  @P2 BRA `(.L_x_10876) ;  /* 0x0000000000042947 */ /* 0x000fea0003800000 */
[----:B------:R-:W-:Y:S01]  /*4bf0*/  BPT.TRAP 0x1 ;  /* 0x000000040000795c */ /* 0x000fe20000300000 */
.L_x_10876:
[----:B-1----:R-:W-:Y:S05]  /*4c00*/  @P1 BRA `(.L_x_10877) ;  /* 0x0000000000081947 */ /* 0x002fea0003800000 */
[----:B------:R-:W1:Y:S02]  /*4c10*/  SYNCS.PHASECHK.TRANS64.TRYWAIT P1, [UR32+0x22830], R12 ;  /* 0x0228300cff0075a7 */ /* 0x000e640008020160 */
[----:B-1----:R-:W-:Y:S05]  /*4c20*/  @!P1 BRA `(.L_x_10878) ;  /* 0x0000010000089947 */ /* 0x002fea0003800000 */
.L_x_10877:
[----:B------:R-:W-:Y:S01]  /*4c30*/  UIMAD UR22, UR4, 0x300, UR6 ;  /* 0x00000300041678a4 */ /* 0x000fe2000f8e0206 */
[----:B------:R-:W-:Y:S01]  /*4c40*/  WARPGROUP.ARRIVE ;  /* 0x00000000000079c5 */ /* 0x000fe20000000000 */
[----:B------:R-:W-:Y:S01]  /*4c50*/  UMOV UR23, 0x40000040 ;  /* 0x4000004000177882 */ /* 0x000fe20000000000 */
[----:B------:R-:W-:Y:S01]  /*4c60*/  UMOV UR11, 0x40000040 ;  /* 0x40000040000b7882 */ /* 0x000fe20000000000 */
[----:B------:R-:W-:Y:S01]  /*4c70*/  UIADD3 UR10, UR22, 0x2, URZ ;  /* 0x00000002160a7890 */ /* 0x000fe2000fffe03f */
[----:B------:R-:W-:Y:S01]  /*4c80*/  ISETP.NE.AND P1, PT, R7, 0x1, PT ;  /* 0x000000010700780c */ /* 0x000fe20003f25270 */
[----:B------:R-:W-:Y:S01]  /*4c90*/  UIADD3 UR14, UR22, 0x4, URZ ;  /* 0x00000004160e7890 */ /* 0x000fe2000fffe03f */
[----:B------:R-:W-:Y:S02]  /*4ca0*/  UMOV UR15, 0x40000040 ;  /* 0x40000040000f7882 */ /* 0x000fe40000000000 */
[----:B------:R-:W-:Y:S01]  /*4cb0*/  HGMMA.64x96x16.F32 R152, gdesc[UR20], RZ, !UPT, gsb0 ;  /* 0x01600000149879f0 */ /* 0x000fe2000c0008ff */
[----:B------:R-:W-:Y:S01]  /*4cc0*/  UIADD3 UR18, UR22, 0x6, URZ ;  /* 0x0000000616127890 */ /* 0x000fe2000fffe03f */
[----:B------:R-:W-:-:S07]  /*4cd0*/  UMOV UR19, 0x40000040 ;  /* 0x4000004000137882 */ /* 0x000fce0000000000 */
[----:B------:R-:W2:Y:S08]  /*4ce0*/  @P1 LDC R23, c[0x0][0x44c] ;  /* 0x00011300ff171b82 */ /* 0x000eb00000000800 */
[----:B------:R-:W3:Y:S01]  /*4cf0*/  @P1 LDC R8, c[0x0][0x450] ;  /* 0x00011400ff081b82 */ /* 0x000ee20000000800 */
[----:B--2---:R-:W-:Y:S01]  /*4d00*/  @P1 IMAD.HI.U32 R23, R4, R23, RZ ;  /* 0x0000001704171227 */ /* 0x004fe200078e00ff */
[----:B------:R-:W-:-:S02]  /*4d10*/  WARPGROUP.DEPBAR.LE gsb0, 0x0 ;  /* 0x00008000000079c5 */ /* 0x000fc40000010000 */
[----:B------:R-:W-:-:S06]  /*4d20*/  WARPGROUP.ARRIVE ;  /* 0x00000000000079c5 */ /* 0x000fcc0000000000 */
[----:B------:R-:W-:Y:S01]  /*4d30*/  HGMMA.64x96x16.F32 R152, gdesc[UR8], R152, gsb0 ;  /* 0x01600000089879f0 */ /* 0x000fe20008000898 */
[----:B------:R-:W-:Y:S02]  /*4d40*/  UMOV UR11, UR26 ;  /* 0x0000001a000b7c82 */ /* 0x000fe40008000000 */
        /* <DEDUP_REMOVED lines=10> */
[----:B------:R-:W-:Y:S02]  /*4df0*/  IMAD.MOV.U32 R191, RZ, RZ, R4 ;  /* 0x000000ffffbf7224 */ /* 0x000fe400078e0004 */
[----:B------:R-:W-:Y:S01]  /*4e00*/  FMUL.FTZ R208, R169, UR30 ;  /* 0x0000001ea9d07c20 */ /* 0x000fe20008410000 */
[----:B---3--:R-:W-:Y:S01]  /*4e10*/  @P1 SHF.R.U32.HI R191, RZ, R8, R23 ;  /* 0x00000008ffbf1219 */ /* 0x008fe20000011617 */
[----:B------:R-:W-:Y:S01]  /*4e20*/  FMUL.FTZ R169, R190, UR30 ;  /* 0x0000001ebea97c20 */ /* 0x000fe20008410000 */
[----:B------:R-:W-:-:S02]  /*4e30*/  IMAD R190, R6, -0x60, RZ ;  /* 0xffffffa006be7824 */ /* 0x000fc400078e02ff */
[----:B------:R-:W-:Y:S01]  /*4e40*/  FMUL.FTZ R211, R172, UR30 ;  /* 0x0000001eacd37c20 */ /* 0x000fe20008410000 */
[----:B------:R-:W-:Y:S01]  /*4e50*/  FMUL.FTZ R209, R168, UR30 ;  /* 0x0000001ea8d17c20 */ /* 0x000fe20008410000 */
[----:B------:R-:W2:Y:S01]  /*4e60*/  SHFL.IDX PT, R172, R191, RZ, 0x1c1f ;  /* 0x001c1fffbfac7589 */ /* 0x000ea200000e0000 */
[----:B------:R-:W-:Y:S02]  /*4e70*/  VIADD R168, R190, 0x1 ;  /* 0x00000001bea87836 */ /* 0x000fe40000000000 */
[----:B------:R-:W-:Y:S01]  /*4e80*/  FMUL.FTZ R204, R161, UR30 ;  /* 0x0000001ea1cc7c20 */ /* 0x000fe20008410000 */
[----:B------:R-:W-:Y:S01]  /*4e90*/  FMUL.FTZ R21, R162, UR30 ;  /* 0x0000001ea2157c20 */ /* 0x000fe20008410000 */
[----:B------:R-:W-:Y:S01]  /*4ea0*/  FMUL.FTZ R201, R152, UR30 ;  /* 0x0000001e98c97c20 */ /* 0x000fe20008410000 */
[----:B------:R-:W-:Y:S01]  /*4eb0*/  FMUL.FTZ R161, R182, UR30 ;  /* 0x0000001eb6a17c20 */ /* 0x000fe20008410000 */
[----:B------:R-:W-:Y:S01]  /*4ec0*/  FMUL.FTZ R162, R183, UR30 ;  /* 0x0000001eb7a27c20 */ /* 0x000fe20008410000 */
        /* <DEDUP_REMOVED lines=18> */
[----:B------:R-:W-:-:S02]  /*4ff0*/  IMAD R23, R3, -0x2, R168 ;  /* 0xfffffffe03177824 */ /* 0x000fc400078e02a8 */
        /* <DEDUP_REMOVED lines=18> */
[----:B------:R-:W-:Y:S01]  /*5120*/  IMAD.U32 R177, RZ, RZ, UR32 ;  /* 0x00000020ffb17e24 */ /* 0x000fe2000f8e00ff */
[----:B------:R-:W-:Y:S01]  /*5130*/  PLOP3.LUT P1, PT, PT, PT, UP1, 0x40, 0x0 ;  /* 0x000000000000781c */ /* 0x000fe20003f2e818 */
[----:B------:R-:W1:Y:S01]  /*5140*/  MUFU.TANH R201, R201 ;  /* 0x000000c900c97308 */ /* 0x000e620000002400 */
[----:B------:R-:W-:Y:S01]  /*5150*/  IMAD R23, R16, UR29, R23 ;  /* 0x0000001d10177c24 */ /* 0x000fe2000f8e0217 */
[----:B------:R-:W-:Y:S01]  /*5160*/  IADD3 R8, -R19, 0xb, RZ ;  /* 0x0000000b13087810 */ /* 0x000fe20007ffe1ff */
[----:B------:R-:W-:-:S02]  /*5170*/  @!P0 VIADD R22, R177, 0x22840 ;  /* 0x00022840b1168836 */ /* 0x000fc40000000000 */
[----:B------:R-:W-:-:S03]  /*5180*/  VIADD R23, R23, -UR11 ;  /* 0x8000000b17177c36 */ /* 0x000fc60008000000 */
[----:B------:R-:W3:Y:S01]  /*5190*/  MUFU.TANH R200, R200 ;  /* 0x000000c800c87308 */ /* 0x000ee20000002400 */
[----:B------:R-:W-:Y:S01]  /*51a0*/  @!P0 PRMT R22, RZ, 0x654, R22 ;  /* 0x00000654ff168816 */ /* 0x000fe20000000016 */
[----:B------:R4:W-:Y:S06]  /*51b0*/  BAR.ARV R8, 0x100 ;  /* 0x000400080000751d */ /* 0x0009ec0000002000 */
[----:B------:R-:W0:Y:S01]  /*51c0*/  MUFU.TANH R13, R13 ;  /* 0x0000000d000d7308 */ /* 0x000e220000002400 */
[C---:B------:R-:W-:Y:S01]  /*51d0*/  VIADD R193, R23.reuse, UR31 ;  /* 0x0000001f17c17c36 */ /* 0x040fe20008000000 */
[----:B------:R4:W-:Y:S01]  /*51e0*/  @!P0 SYNCS.ARRIVE.TRANS64.RED.A1T0 RZ, [R22+URZ], RZ ;  /* 0x000000ff16ff89a7 */ /* 0x0009e2000810043f */
[----:B------:R-:W-:-:S02]  /*51f0*/  VIADD R195, R23, UR7 ;  /* 0x0000000717c37c36 */ /* 0x000fc40008000000 */
        /* <DEDUP_REMOVED lines=61> */
.L_x_10881:
[----:B------:R-:W-:-:S05]  /*55d0*/  IMAD.U32 R172, RZ, RZ, UR28 ;  /* 0x0000001cffac7e24 */ /* 0x000fca000f8e00ff */
[----:B------:R-:W-:-:S13]  /*55e0*/  ISETP.NE.AND P1, PT, R172, 0x1, PT ;  /* 0x00000001ac00780c */ /* 0x000fda0003f25270 */
[----:B------:R-:W1:Y:S02]  /*55f0*/  @P1 LDC.64 R22, c[0x0][0x9e8] ;  /* 0x00027a00ff161b82 */ /* 0x000e640000000a00 */
[----:B-1----:R-:W-:-:S05]  /*5600*/  @P1 IMAD.HI.U32 R22, R171, R22, RZ ;  /* 0x00000016ab161227 */ /* 0x002fca00078e00ff */
[----:B------:R-:W-:-:S07]  /*5610*/  @P1 SHF.R.U32.HI R171, RZ, R23, R22 ;  /* 0x00000017ffab1219 */ /* 0x000fce0000011616 */
.L_x_10882:
[----:B------:R-:W-:Y:S05]  /*5620*/  BSYNC B0 ;  /* 0x0000000000007941 */ /* 0x000fea0003800000 */
.L_x_10880:
[----:B------:R-:W-:-:S04]  /*5630*/  IMAD R22, R3, -0x2, R190 ;  /* 0xfffffffe03167824 */ /* 0x000fc800078e02be */
[----:B------:R-:W-:-:S05]  /*5640*/  IMAD R171, R171, R172, R22 ;  /* 0x000000acabab7224 */ /* 0x000fca00078e0216 */
[----:B------:R-:W-:Y:S02]  /*5650*/  VIADDMNMX R192, R171, R172, R192, PT ;  /* 0x000000acabc07246 */ /* 0x000fe400038001c0 */
[----:B------:R-:W-:-:S07]  /*5660*/  VIMNMX R194, R194, R171, !PT ;  /* 0x000000abc2c27248 */ /* 0x000fce0007fe0100 */
.L_x_10879:
[C---:B------:R-:W-:Y:S01]  /*5670*/  ISETP.GE.AND P1, PT, R190.reuse, 0x1, PT ;  /* 0x00000001be00780c */ /* 0x040fe20003f26270 */
[----:B------:R-:W1:Y:S01]  /*5680*/  SHFL.IDX PT, R22, R191, 0x1, 0x1c1f ;  /* 0x003c1f00bf167f89 */ /* 0x000e6200000e0000 */
[----:B------:R-:W-:Y:S02]  /*5690*/  ISETP.GE.AND P4, PT, R190, 0x9, PT ;  /* 0x00000009be00780c */ /* 0x000fe40003f86270 */
[----:B------:R-:W-:Y:S02]  /*56a0*/  LOP3.LUT R17, R17, 0xfffbffff, RZ, 0xc0, !PT ;  /* 0xfffbffff11117812 */ /* 0x000fe400078ec0ff */
[----:B------:R-:W-:-:S04]  /*56b0*/  ISETP.GT.AND P2, PT, R194, RZ, !P1 ;  /* 0x000000ffc200720c */ /* 0x000fc80004f44270 */
[----:B------:R-:W-:-:S03]  /*56c0*/  ISETP.LT.OR P2, PT, R192, 0x1, P2 ;  /* 0x00000001c000780c */ /* 0x000fc60001741670 */
[----:B------:R-:W-:Y:S02]  /*56d0*/  @P1 LOP3.LUT R17, R17, 0x40000, RZ, 0xfc, !PT ;  /* 0x0004000011111812 */ /* 0x000fe400078efcff */
[----:B------:R-:W-:Y:S02]  /*56e0*/  ISETP.GE.AND P1, PT, R190, 0x2, PT ;  /* 0x00000002be00780c */ /* 0x000fe40003f26270 */
[----:B------:R-:W-:Y:S02]  /*56f0*/  LOP3.LUT R17, R17, 0xfffffffd, RZ, 0xc0, !PT ;  /* 0xfffffffd11117812 */ /* 0x000fe400078ec0ff */
[----:B------:R-:W-:Y:S02]  /*5700*/  FSEL R201, R201, -INF , !P2 ;  /* 0xff800000c9c97808 */ /* 0x000fe40005000000 */
[----:B------:R-:W-:Y:S02]  /*5710*/  ISETP.GT.AND P3, PT, R194, 0x1, !P1 ;  /* 0x00000001c200780c */ /* 0x000fe40004f64270 */
[----:B------:R-:W-:-:S02]  /*5720*/  @P4 LOP3.LUT R17, R17, 0x2, RZ, 0xfc, !PT ;  /* 0x0000000211114812 */ /* 0x000fc400078efcff */
[----:B------:R-:W-:Y:S01]  /*5730*/  ISETP.GT.AND P2, PT, R194, 0x8, !P4 ;  /* 0x00000008c200780c */ /* 0x000fe20006744270 */
[--C-:B-1----:R-:W-:Y:S01]  /*5740*/  IMAD.IADD R193, R193, 0x1, R22.reuse ;  /* 0x00000001c1c17824 */ /* 0x102fe200078e0216 */
[----:B------:R-:W-:Y:S01]  /*5750*/  ISETP.GE.AND P4, PT, R190, 0xa, PT ;  /* 0x0000000abe00780c */ /* 0x000fe20003f86270 */
[----:B------:R-:W-:Y:S01]  /*5760*/  IMAD.IADD R195, R195, 0x1, R22 ;  /* 0x00000001c3c37824 */ /* 0x000fe200078e0216 */
[C---:B------:R-:W-:Y:S02]  /*5770*/  ISETP.LT.OR P3, PT, R192.reuse, 0x2, P3 ;  /* 0x00000002c000780c */ /* 0x040fe40001f61670 */
[----:B------:R-:W-:Y:S02]  /*5780*/  ISETP.LT.OR P2, PT, R192, 0x9, P2 ;  /* 0x00000009c000780c */ /* 0x000fe40001741670 */
[----:B------:R-:W-:Y:S02]  /*5790*/  FSEL R200, R200, -INF , !P3 ;  /* 0xff800000c8c87808 */ /* 0x000fe40005800000 */
[----:B------:R-:W-:-:S02]  /*57a0*/  ISETP.GE.AND P3, PT, R190, 0x11, PT ;  /* 0x00000011be00780c */ /* 0x000fc40003f66270 */
[----:B------:R-:W-:Y:S02]  /*57b0*/  LOP3.LUT R17, R17, 0xfffffffb, RZ, 0xc0, !PT ;  /* 0xfffffffb11117812 */ /* 0x000fe400078ec0ff */
[----:B0-----:R-:W-:Y:S02]  /*57c0*/  FSEL R203, R203, -INF , !P2 ;  /* 0xff800000cbcb7808 */ /* 0x001fe40005000000 */
[----:B------:R-:W-:Y:S02]  /*57d0*/  ISETP.GT.AND P2, PT, R194, 0x9, !P4 ;  /* 0x00000009c200780c */ /* 0x000fe40006744270 */
[----:B------:R-:W-:Y:S02]  /*57e0*/  @P4 LOP3.LUT R17, R17, 0x4, RZ, 0xfc, !PT ;  /* 0x0000000411114812 */ /* 0x000fe400078efcff */
[----:B------:R-:W-:Y:S02]  /*57f0*/  ISETP.LT.OR P2, PT, R192, 0xa, P2 ;  /* 0x0000000ac000780c */ /* 0x000fe40001741670 */
[----:B------:R-:W-:-:S02]  /*5800*/  LOP3.LUT R17, R17, 0xfffffff7, RZ, 0xc0, !PT ;  /* 0xfffffff711117812 */ /* 0x000fc400078ec0ff */
[----:B------:R-:W-:Y:S02]  /*5810*/  FSEL R202, R202, -INF , !P2 ;  /* 0xff800000caca7808 */ /* 0x000fe40005000000 */
[----:B------:R-:W-:Y:S02]  /*5820*/  @P3 LOP3.LUT R17, R17, 0x8, RZ, 0xfc, !PT ;  /* 0x0000000811113812 */ /* 0x000fe400078efcff */
[----:B------:R-:W-:Y:S02]  /*5830*/  ISETP.GT.AND P2, PT, R194, 0x10, !P3 ;  /* 0x00000010c200780c */ /* 0x000fe40005f44270 */
[----:B------:R-:W-:Y:S02]  /*5840*/  ISETP.GE.AND P3, PT, R190, 0x12, PT ;  /* 0x00000012be00780c */ /* 0x000fe40003f66270 */
[----:B------:R-:W-:Y:S02]  /*5850*/  ISETP.LT.OR P2, PT, R192, 0x11, P2 ;  /* 0x00000011c000780c */ /* 0x000fe40001741670 */
[----:B------:R-:W-:-:S02]  /*5860*/  LOP3.LUT R17, R17, 0xffffffef, RZ, 0xc0, !PT ;  /* 0xffffffef11117812 */ /* 0x000fc400078ec0ff */
        /* <DEDUP_REMOVED lines=102> */
[----:B------:R-:W-:-:S04]  /*5ed0*/  ISETP.GT.AND P6, PT, R194, 0x59, !P6 ;  /* 0x00000059c200780c */ /* 0x000fc800077c4270 */
[----:B------:R-:W-:-:S04]  /*5ee0*/  ISETP.LT.OR P6, PT, R192, 0x5a, P6 ;  /* 0x0000005ac000780c */ /* 0x000fc800037c1670 */
[----:B------:R-:W-:Y:S02]  /*5ef0*/  FSEL R189, R189, -INF , !P6 ;  /* 0xff800000bdbd7808 */ /* 0x000fe40007000000 */
[----:B------:R-:W-:-:S13]  /*5f00*/  PLOP3.LUT P6, PT, PT, PT, UP1, 0x40, 0x0 ;  /* 0x000000000000781c */ /* 0x000fda0003fce818 */
[----:B------:R-:W-:Y:S05]  /*5f10*/  @P6 BRA `(.L_x_10883) ;  /* 0x00000000005c6947 */ /* 0x000fea0003800000 */
        /* <DEDUP_REMOVED lines=13> */
.L_x_10885:
[----:B------:R-:W-:-:S05]  /*5ff0*/  IMAD.U32 R192, RZ, RZ, UR28 ;  /* 0x0000001cffc07e24 */ /* 0x000fca000f8e00ff */
[----:B------:R-:W-:-:S13]  /*6000*/  ISETP.NE.AND P6, PT, R192, 0x1, PT ;  /* 0x00000001c000780c */ /* 0x000fda0003fc5270 */
[----:B------:R-:W0:Y:S02]  /*6010*/  @P6 LDC.64 R22, c[0x0][0x9e8] ;  /* 0x00027a00ff166b82 */ /* 0x000e240000000a00 */
[----:B0-----:R-:W-:-:S05]  /*6020*/  @P6 IMAD.HI.U32 R22, R191, R22, RZ ;  /* 0x00000016bf166227 */ /* 0x001fca00078e00ff */
[----:B------:R-:W-:-:S07]  /*6030*/  @P6 SHF.R.U32.HI R191, RZ, R23, R22 ;  /* 0x00000017ffbf6219 */ /* 0x000fce0000011616 */
.L_x_10886:
[----:B------:R-:W-:Y:S05]  /*6040*/  BSYNC B0 ;  /* 0x0000000000007941 */ /* 0x000fea0003800000 */
.L_x_10884:
[----:B------:R-:W-:-:S04]  /*6050*/  IMAD R22, R3, -0x2, R190 ;  /* 0xfffffffe03167824 */ /* 0x000fc800078e02be */
[----:B------:R-:W-:-:S05]  /*6060*/  IMAD R22, R191, R192, R22 ;  /* 0x000000c0bf167224 */ /* 0x000fca00078e0216 */
[----:B------:R-:W-:Y:S02]  /*6070*/  VIADDMNMX R193, R22, R192, R193, PT ;  /* 0x000000c016c17246 */ /* 0x000fe400038001c1 */
[----:B------:R-:W-:-:S07]  /*6080*/  VIMNMX R195, R195, R22, !PT ;  /* 0x00000016c3c37248 */ /* 0x000fce0007fe0100 */
.L_x_10883:
[----:B------:R-:W-:Y:S01]  /*6090*/  ISETP.GT.AND P1, PT, R195, 0x1, !P1 ;  /* 0x00000001c300780c */ /* 0x000fe20004f24270 */
[----:B------:R-:W-:Y:S01]  /*60a0*/  UMOV UR10, UR27 ;  /* 0x0000001b000a7c82 */ /* 0x000fe20008000000 */
[----:B------:R-:W-:Y:S02]  /*60b0*/  LOP3.LUT P6, RZ, R17, 0x10000, RZ, 0xc0, !PT ;  /* 0x0001000011ff7812 */ /* 0x000fe400078cc0ff */
[----:B------:R-:W-:Y:S02]  /*60c0*/  ISETP.LT.OR P1, PT, R193, 0x2, P1 ;  /* 0x00000002c100780c */ /* 0x000fe40000f21670 */
[----:B------:R-:W-:Y:S02]  /*60d0*/  FMNMX.FTZ R23, R201, R10, !PT ;  /* 0x0000000ac9177209 */ /* 0x000fe40007810000 */
[----:B------:R-:W-:Y:S02]  /*60e0*/  FSEL R22, R14, -INF , !P1 ;  /* 0xff8000000e167808 */ /* 0x000fe40004800000 */
[----:B------:R-:W-:-:S02]  /*60f0*/  LOP3.LUT P1, RZ, R17, 0x2, RZ, 0xc0, !PT ;  /* 0x0000000211ff7812 */ /* 0x000fc4000782c0ff */
[----:B------:R-:W-:Y:S02]  /*6100*/  FMNMX.FTZ R14, R200, R23, !PT ;  /* 0x00000017c80e7209 */ /* 0x000fe40007810000 */
[----:B------:R-:W-:Y:S02]  /*6110*/  ISETP.GT.AND P1, PT, R195, 0x8, !P1 ;  /* 0x00000008c300780c */ /* 0x000fe40004f24270 */
[----:B------:R-:W-:Y:S02]  /*6120*/  FMNMX.FTZ R23, R203, R14, !PT ;  /* 0x0000000ecb177209 */ /* 0x000fe40007810000 */
[----:B------:R-:W-:Y:S02]  /*6130*/  ISETP.LT.OR P1, PT, R193, 0x9, P1 ;  /* 0x00000009c100780c */ /* 0x000fe40000f21670 */
[----:B------:R-:W-:Y:S02]  /*6140*/  FMNMX.FTZ R14, R202, R23, !PT ;  /* 0x00000017ca0e7209 */ /* 0x000fe40007810000 */
        /* <DEDUP_REMOVED lines=46> */
[----:B------:R-:W-:Y:S02]  /*6430*/  FMNMX.FTZ R23, R189, R14, !PT ;  /* 0x0000000ebd177209 */ /* 0x000fe40007810000 */
[----:B------:R-:W-:Y:S02]  /*6440*/  FSEL R156, R156, -INF , !P1 ;  /* 0xff8000009c9c7808 */ /* 0x000fe40004800000 */
[C---:B------:R-:W-:Y:S01]  /*6450*/  LOP3.LUT P1, RZ, R17.reuse, 0x2000, RZ, 0xc0, !PT ;  /* 0x0000200011ff7812 */ /* 0x040fe2000782c0ff */
[----:B------:R-:W0:Y:S01]  /*6460*/  SHFL.BFLY PT, R14, R23, 0x2, 0x1f ;  /* 0x0c401f00170e7f89 */ /* 0x000e2200000e0000 */
[----:B------:R-:W-:-:S02]  /*6470*/  LOP3.LUT P6, RZ, R17, 0x20, RZ, 0xc0, !PT ;  /* 0x0000002011ff7812 */ /* 0x000fc400078cc0ff */
[C---:B------:R-:W-:Y:S02]  /*6480*/  ISETP.GT.AND P1, PT, R195.reuse, 0x28, !P1 ;  /* 0x00000028c300780c */ /* 0x040fe40004f24270 */
[----:B------:R-:W-:Y:S02]  /*6490*/  ISETP.GT.AND P2, PT, R195, 0x49, !P2 ;  /* 0x00000049c300780c */ /* 0x000fe40005744270 */
[C---:B------:R-:W-:Y:S02]  /*64a0*/  ISETP.LT.OR P1, PT, R193.reuse, 0x29, P1 ;  /* 0x00000029c100780c */ /* 0x040fe40000f21670 */
[----:B------:R-:W-:Y:S02]  /*64b0*/  ISETP.LT.OR P2, PT, R193, 0x4a, P2 ;  /* 0x0000004ac100780c */ /* 0x000fe40001741670 */
[----:B------:R-:W-:Y:S02]  /*64c0*/  FSEL R157, R157, -INF , !P1 ;  /* 0xff8000009d9d7808 */ /* 0x000fe40004800000 */
[----:B------:R-:W-:-:S02]  /*64d0*/  LOP3.LUT P1, RZ, R17, 0x1000, RZ, 0xc0, !PT ;  /* 0x0000100011ff7812 */ /* 0x000fc4000782c0ff */
[C---:B------:R-:W-:Y:S02]  /*64e0*/  ISETP.GT.AND P3, PT, R195.reuse, 0x50, !P3 ;  /* 0x00000050c300780c */ /* 0x040fe40005f64270 */
[----:B------:R-:W-:Y:S02]  /*64f0*/  ISETP.GT.AND P1, PT, R195, 0x29, !P1 ;  /* 0x00000029c300780c */ /* 0x000fe40004f24270 */
[----:B------:R-:W-:Y:S02]  /*6500*/  FSEL R170, R170, -INF , !P2 ;  /* 0xff800000aaaa7808 */ /* 0x000fe40005000000 */
[----:B------:R-:W-:Y:S02]  /*6510*/  ISETP.LT.OR P1, PT, R193, 0x2a, P1 ;  /* 0x0000002ac100780c */ /* 0x000fe40000f21670 */
[----:B------:R-:W-:Y:S02]  /*6520*/  ISETP.GT.AND P4, PT, R195, 0x51, !P4 ;  /* 0x00000051c300780c */ /* 0x000fe40006784270 */
[----:B------:R-:W-:-:S02]  /*6530*/  FSEL R158, R158, -INF , !P1 ;  /* 0xff8000009e9e7808 */ /* 0x000fc40004800000 */
[----:B------:R-:W-:Y:S02]  /*6540*/  LOP3.LUT P1, RZ, R17, 0x800, RZ, 0xc0, !PT ;  /* 0x0000080011ff7812 */ /* 0x000fe4000782c0ff */
[----:B0-----:R-:W-:Y:S02]  /*6550*/  FMNMX.FTZ R190, R23, R14, !PT ;  /* 0x0000000e17be7209 */ /* 0x001fe40007810000 */
[----:B------:R-:W-:Y:S02]  /*6560*/  ISETP.GT.AND P1, PT, R195, 0x30, !P1 ;  /* 0x00000030c300780c */ /* 0x000fe40004f24270 */
[C---:B------:R-:W-:Y:S01]  /*6570*/  ISETP.LT.OR P3, PT, R193.reuse, 0x51, P3 ;  /* 0x00000051c100780c */ /* 0x040fe20001f61670 */
[----:B------:R-:W0:Y:S01]  /*6580*/  SHFL.BFLY PT, R191, R190, 0x1, 0x1f ;  /* 0x0c201f00bebf7f89 */ /* 0x000e2200000e0000 */
[----:B------:R-:W-:Y:S02]  /*6590*/  ISETP.LT.OR P1, PT, R193, 0x31, P1 ;  /* 0x00000031c100780c */ /* 0x000fe40000f21670 */
[----:B------:R-:W-:-:S02]  /*65a0*/  ISETP.GT.AND P5, PT, R195, 0x58, !P5 ;  /* 0x00000058c300780c */ /* 0x000fc40006fa4270 */
[----:B------:R-:W-:Y:S02]  /*65b0*/  FSEL R159, R159, -INF , !P1 ;  /* 0xff8000009f9f7808 */ /* 0x000fe40004800000 */
[----:B------:R-:W-:Y:S02]  /*65c0*/  LOP3.LUT P1, RZ, R17, 0x400, RZ, 0xc0, !PT ;  /* 0x0000040011ff7812 */ /* 0x000fe4000782c0ff */
[----:B------:R-:W-:Y:S02]  /*65d0*/  ISETP.LT.OR P4, PT, R193, 0x52, P4 ;  /* 0x00000052c100780c */ /* 0x000fe40002781670 */
[----:B------:R-:W-:Y:S02]  /*65e0*/  ISETP.GT.AND P1, PT, R195, 0x31, !P1 ;  /* 0x00000031c300780c */ /* 0x000fe40004f24270 */
[C---:B------:R-:W-:Y:S02]  /*65f0*/  ISETP.LT.OR P5, PT, R193.reuse, 0x59, P5 ;  /* 0x00000059c100780c */ /* 0x040fe40002fa1670 */
[----:B------:R-:W-:-:S04]  /*6600*/  ISETP.LT.OR P1, PT, R193, 0x32, P1 ;  /* 0x00000032c100780c */ /* 0x000fc80000f21670 */
[----:B------:R-:W-:Y:S02]  /*6610*/  FSEL R160, R160, -INF , !P1 ;  /* 0xff800000a0a07808 */ /* 0x000fe40004800000 */
[----:B------:R-:W-:Y:S02]  /*6620*/  LOP3.LUT P1, RZ, R17, 0x200, RZ, 0xc0, !PT ;  /* 0x0000020011ff7812 */ /* 0x000fe4000782c0ff */
[----:B0-----:R-:W-:Y:S02]  /*6630*/  FMNMX.FTZ R14, R190, R191, !PT ;  /* 0x000000bfbe0e7209 */ /* 0x001fe40007810000 */
[----:B------:R-:W-:-:S03]  /*6640*/  ISETP.GT.AND P1, PT, R195, 0x38, !P1 ;  /* 0x00000038c300780c */ /* 0x000fc60004f24270 */
[----:B------:R-:W-:Y:S01]  /*6650*/  FMUL.FTZ R197, R14, UR10 ;  /* 0x0000000a0ec57c20 */ /* 0x000fe20008410000 */
[----:B------:R-:W-:-:S04]  /*6660*/  ISETP.LT.OR P1, PT, R193, 0x39, P1 ;  /* 0x00000039c100780c */ /* 0x000fc80000f21670 */
[----:B------:R-:W-:Y:S02]  /*6670*/  FSEL R161, R161, -INF , !P1 ;  /* 0xff800000a1a17808 */ /* 0x000fe40004800000 */
[----:B------:R-:W-:-:S04]  /*6680*/  LOP3.LUT P1, RZ, R17, 0x100, RZ, 0xc0, !PT ;  /* 0x0000010011ff7812 */ /* 0x000fc8000782c0ff */
[----:B------:R-:W-:-:S04]  /*6690*/  ISETP.GT.AND P1, PT, R195, 0x39, !P1 ;  /* 0x00000039c300780c */ /* 0x000fc80004f24270 */
        /* <DEDUP_REMOVED lines=23> */
[----:B------:R-:W-:Y:S01]  /*6810*/  FSEL R195, R165, -INF , !P3 ;  /* 0xff800000a5c37808 */ /* 0x000fe20005800000 */
        /* <DEDUP_REMOVED lines=15> */
[--C-:B------:R-:W-:Y:S01]  /*6910*/  FFMA.FTZ R13, R201, UR10, -R197.reuse ;  /* 0x0000000ac90d7c23 */ /* 0x100fe200080108c5 */
[----:B------:R-:W-:Y:S01]  /*6920*/  MUFU.EX2 R190, R190 ;  /* 0x000000be00be7308 */ /* 0x000fe20000000800 */
[----:B------:R-:W-:Y:S01]  /*6930*/  FMNMX.FTZ R191, R153, R194, !PT ;  /* 0x000000c299bf7209 */ /* 0x000fe20007810000 */
[--C-:B------:R-:W-:Y:S01]  /*6940*/  FFMA.FTZ R203, R203, UR10, -R197.reuse ;  /* 0x0000000acbcb7c23 */ /* 0x100fe200080108c5 */
[--C-:B------:R-:W-:Y:S01]  /*6950*/  FFMA.FTZ R192, R202, UR10, -R197.reuse ;  /* 0x0000000acac07c23 */ /* 0x100fe200080108c5 */
        /* <DEDUP_REMOVED lines=10> */
[----:B------:R-:W-:-:S02]  /*6a00*/  FFMA.FTZ R188, R188, UR10, -R197 ;  /* 0x0000000abcbc7c23 */ /* 0x000fc400080108c5 */
        /* <DEDUP_REMOVED lines=17> */
[----:B------:R-:W-:Y:S02]  /*6b20*/  FMNMX.FTZ R176, R175, R198, !PT ;  /* 0x000000c6afb07209 */ /* 0x000fe40007810000 */
[----:B------:R-:W-:Y:S01]  /*6b30*/  FSEL R198, R168, -INF , !P2 ;  /* 0xff800000a8c67808 */ /* 0x000fe20005000000 */
[--C-:B------:R-:W-:Y:S01]  /*6b40*/  FFMA.FTZ R168, R179, UR10, -R197.reuse ;  /* 0x0000000ab3a87c23 */ /* 0x100fe200080108c5 */
[----:B------:R-:W-:Y:S01]  /*6b50*/  FMNMX.FTZ R167, R193, R176, !PT ;  /* 0x000000b0c1a77209 */ /* 0x000fe20007810000 */
[--C-:B------:R-:W-:Y:S01]  /*6b60*/  FFMA.FTZ R179, R181, UR10, -R197.reuse ;  /* 0x0000000ab5b37c23 */ /* 0x100fe200080108c5 */
[--C-:B------:R-:W-:Y:S01]  /*6b70*/  FFMA.FTZ R181, R183, UR10, -R197.reuse ;  /* 0x0000000ab7b57c23 */ /* 0x100fe200080108c5 */
[--C-:B------:R-:W-:Y:S01]  /*6b80*/  FFMA.FTZ R183, R185, UR10, -R197.reuse ;  /* 0x0000000ab9b77c23 */ /* 0x100fe200080108c5 */
[----:B------:R-:W-:Y:S01]  /*6b90*/  FMNMX.FTZ R176, R198, R167, !PT ;  /* 0x000000a7c6b07209 */ /* 0x000fe20007810000 */
[----:B------:R-:W-:Y:S01]  /*6ba0*/  FFMA.FTZ R185, R187, UR10, -R197 ;  /* 0x0000000abbb97c23 */ /* 0x000fe200080108c5 */
[----:B------:R-:W-:Y:S01]  /*6bb0*/  FSEL R187, R14, RZ, P1 ;  /* 0x000000ff0ebb7208 */ /* 0x000fe20000800000 */
[----:B------:R-:W-:Y:S02]  /*6bc0*/  MUFU.EX2 R173, R173 ;  /* 0x000000ad00ad7308 */ /* 0x000fe40000000800 */
[----:B------:R-:W0:Y:S02]  /*6bd0*/  SHFL.BFLY PT, R199, R176, 0x2, 0x1f ;  /* 0x0c401f00b0c77f89 */ /* 0x000e2400000e0000 */
[----:B------:R-:W-:-:S04]  /*6be0*/  FADD.FTZ R187, -R187, R10 ;  /* 0x0000000abbbb7221 */ /* 0x000fc80000010100 */
[----:B------:R-:W-:Y:S01]  /*6bf0*/  FMUL.FTZ R186, R187, UR10 ;  /* 0x0000000abbba7c20 */ /* 0x000fe20008410000 */
[----:B------:R-:W-:Y:S01]  /*6c00*/  FFMA.FTZ R187, R189, UR10, -R197 ;  /* 0x0000000abdbb7c23 */ /* 0x000fe200080108c5 */
[----:B------:R-:W-:Y:S08]  /*6c10*/  MUFU.EX2 R174, R174 ;  /* 0x000000ae00ae7308 */ /* 0x000ff00000000800 */
[----:B------:R-:W1:Y:S01]  /*6c20*/  MUFU.EX2 R186, R186 ;  /* 0x000000ba00ba7308 */ /* 0x000e620000000800 */
[----:B0-----:R-:W-:-:S07]  /*6c30*/  FMNMX.FTZ R199, R176, R199, !PT ;  /* 0x000000c7b0c77209 */ /* 0x001fce0007810000 */
[----:B------:R-:W-:Y:S01]  /*6c40*/  MUFU.EX2 R165, R165 ;  /* 0x000000a500a57308 */ /* 0x000fe20000000800 */
[----:B------:R-:W0:Y:S07]  /*6c50*/  SHFL.BFLY PT, R176, R199, 0x1, 0x1f ;  /* 0x0c201f00c7b07f89 */ /* 0x000e2e00000e0000 */
[----:B------:R-:W2:Y:S01]  /*6c60*/  MUFU.EX2 R166, R166 ;  /* 0x000000a600a67308 */ /* 0x000ea20000000800 */
[-C--:B-1----:R-:W-:Y:S01]  /*6c70*/  FMUL.FTZ R24, R24, R186.reuse ;  /* 0x000000ba18187220 */ /* 0x082fe20000410000 */
        /* <DEDUP_REMOVED lines=17> */
[----:B------:R-:W-:Y:S01]  /*6d90*/  FMUL.FTZ R56, R56, R186 ;  /* 0x000000ba38387220 */ /* 0x000fe20000410000 */
[----:B0-----:R-:W-:Y:S01]  /*6da0*/  FMNMX.FTZ R176, R199, R176, !PT ;  /* 0x000000b0c7b07209 */ /* 0x001fe20007810000 */
[-C--:B------:R-:W-:Y:S01]  /*6db0*/  FMUL.FTZ R57, R57, R186.reuse ;  /* 0x000000ba39397220 */ /* 0x080fe20000410000 */
[-C--:B------:R-:W-:Y:S01]  /*6dc0*/  FMUL.FTZ R60, R60, R186.reuse ;  /* 0x000000ba3c3c7220 */ /* 0x080fe20000410000 */
[-C--:B------:R-:W-:Y:S01]  /*6dd0*/  FMUL.FTZ R61, R61, R186.reuse ;  /* 0x000000ba3d3d7220 */ /* 0x080fe20000410000 */
[C---:B------:R-:W-:Y:S01]  /*6de0*/  FSETP.NEU.FTZ.AND P1, PT, R176.reuse, -INF , PT ;  /* 0xff800000b000780b */ /* 0x040fe20003f3d000 */
[----:B------:R-:W-:Y:S01]  /*6df0*/  FMUL.FTZ R199, R176, UR10 ;  /* 0x0000000ab0c77c20 */ /* 0x000fe20008410000 */
[----:B------:R-:W-:Y:S01]  /*6e00*/  MUFU.EX2 R168, R168 ;  /* 0x000000a800a87308 */ /* 0x000fe20000000800 */
[-C--:B------:R-:W-:Y:S01]  /*6e10*/  FMUL.FTZ R64, R64, R186.reuse ;  /* 0x000000ba40407220 */ /* 0x080fe20000410000 */
[-C--:B------:R-:W-:Y:S01]  /*6e20*/  FMUL.FTZ R65, R65, R186.reuse ;  /* 0x000000ba41417220 */ /* 0x080fe20000410000 */
[----:B------:R-:W-:Y:S01]  /*6e30*/  FMUL.FTZ R68, R68, R186 ;  /* 0x000000ba44447220 */ /* 0x000fe20000410000 */
[----:B------:R-:W-:Y:S01]  /*6e40*/  FSEL R197, R199, RZ, P1 ;  /* 0x000000ffc7c57208 */ /* 0x000fe20000800000 */
[----:B------:R-:W-:Y:S01]  /*6e50*/  FFMA.FTZ R199, R186, R2, R13 ;  /* 0x00000002bac77223 */ /* 0x000fe2000001000d */
[-C--:B------:R-:W-:Y:S01]  /*6e60*/  FMUL.FTZ R69, R69, R186.reuse ;  /* 0x000000ba45457220 */ /* 0x080fe20000410000 */
[----:B------:R-:W-:Y:S01]  /*6e70*/  FMUL.FTZ R72, R72, R186 ;  /* 0x000000ba48487220 */ /* 0x000fe20000410000 */
[----:B------:R-:W-:Y:S01]  /*6e80*/  MUFU.EX2 R178, R178 ;  /* 0x000000b200b27308 */ /* 0x000fe20000000800 */
[----:B------:R-:W-:Y:S01]  /*6e90*/  FADD.FTZ R2, R190, R199 ;  /* 0x000000c7be027221 */ /* 0x000fe20000010000 */
[--C-:B-1----:R-:W-:Y:S01]  /*6ea0*/  FFMA.FTZ R188, R152, UR10, -R197.reuse ;  /* 0x0000000a98bc7c23 */ /* 0x102fe200080108c5 */
[--C-:B------:R-:W-:Y:S01]  /*6eb0*/  FFMA.FTZ R189, R196, UR10, -R197.reuse ;  /* 0x0000000ac4bd7c23 */ /* 0x100fe200080108c5 */
[--C-:B------:R-:W-:Y:S01]  /*6ec0*/  FFMA.FTZ R196, R153, UR10, -R197.reuse ;  /* 0x0000000a99c47c23 */ /* 0x100fe200080108c5 */
[----:B------:R-:W-:Y:S01]  /*6ed0*/  FADD.FTZ R199, R23, R2 ;  /* 0x0000000217c77221 */ /* 0x000fe20000010000 */
[--C-:B------:R-:W-:Y:S01]  /*6ee0*/  FFMA.FTZ R204, R163, UR10, -R197.reuse ;  /* 0x0000000aa3cc7c23 */ /* 0x100fe200080108c5 */
[----:B------:R-:W-:Y:S01]  /*6ef0*/  FFMA.FTZ R202, R161, UR10, -R197 ;  /* 0x0000000aa1ca7c23 */ /* 0x000fe200080108c5 */
[----:B------:R-:W0:Y:S01]  /*6f00*/  MUFU.EX2 R179, R179 ;  /* 0x000000b300b37308 */ /* 0x000e220000000800 */
[----:B------:R-:W-:Y:S01]  /*6f10*/  FADD.FTZ R2, R192, R199 ;  /* 0x000000c7c0027221 */ /* 0x000fe20000010000 */
[--C-:B------:R-:W-:Y:S01]  /*6f20*/  FFMA.FTZ R203, R162, UR10, -R197.reuse ;  /* 0x0000000aa2cb7c23 */ /* 0x100fe200080108c5 */
[--C-:B------:R-:W-:Y:S01]  /*6f30*/  FFMA.FTZ R22, R22, UR10, -R197.reuse ;  /* 0x0000000a16167c23 */ /* 0x100fe200080108c5 */
[----:B--2---:R-:W-:Y:S01]  /*6f40*/  F2FP.F16.F32.PACK_AB R162, R166, R165 ;  /* 0x000000a5a6a2723e */ /* 0x004fe200000000ff */
[----:B------:R-:W-:Y:S01]  /*6f50*/  FADD.FTZ R199, R191, R2 ;  /* 0x00000002bfc77221 */ /* 0x000fe20000010000 */
[--C-:B------:R-:W-:Y:S01]  /*6f60*/  FFMA.FTZ R15, R15, UR10, -R197.reuse ;  /* 0x0000000a0f0f7c23 */ /* 0x100fe200080108c5 */
[----:B------:R-:W-:Y:S01]  /*6f70*/  FFMA.FTZ R20, R20, UR10, -R197 ;  /* 0x0000000a14147c23 */ /* 0x000fe200080108c5 */
[----:B------:R-:W-:Y:S01]  /*6f80*/  MUFU.EX2 R180, R180 ;  /* 0x000000b400b47308 */ /* 0x000fe20000000800 */
[----:B------:R-:W-:Y:S01]  /*6f90*/  FADD.FTZ R2, R194, R199 ;  /* 0x000000c7c2027221 */ /* 0x000fe20000010000 */
[--C-:B------:R-:W-:Y:S01]  /*6fa0*/  FFMA.FTZ R21, R21, UR10, -R197.reuse ;  /* 0x0000000a15157c23 */ /* 0x100fe200080108c5 */
[--C-:B------:R-:W-:Y:S01]  /*6fb0*/  FFMA.FTZ R157, R157, UR10, -R197.reuse ;  /* 0x0000000a9d9d7c23 */ /* 0x100fe200080108c5 */
[--C-:B------:R-:W-:Y:S01]  /*6fc0*/  FFMA.FTZ R159, R159, UR10, -R197.reuse ;  /* 0x0000000a9f9f7c23 */ /* 0x100fe200080108c5 */
[----:B------:R-:W-:Y:S01]  /*6fd0*/  FADD.FTZ R199, R171, R2 ;  /* 0x00000002abc77221 */ /* 0x000fe20000010000 */
[----:B------:R-:W-:Y:S01]  /*6fe0*/  FFMA.FTZ R201, R160, UR10, -R197 ;  /* 0x0000000aa0c97c23 */ /* 0x000fe200080108c5 */
[----:B------:R-:W-:Y:S01]  /*6ff0*/  F2FP.F16.F32.PACK_AB R160, R174, R173 ;  /* 0x000000adaea0723e */ /* 0x000fe200000000ff */
[----:B------:R-:W1:Y:S01]  /*7000*/  MUFU.EX2 R181, R181 ;  /* 0x000000b500b57308 */ /* 0x000e620000000800 */
[----:B------:R-:W-:Y:S01]  /*7010*/  FADD.FTZ R2, R172, R199 ;  /* 0x000000c7ac027221 */ /* 0x000fe20000010000 */
[--C-:B------:R-:W-:Y:S01]  /*7020*/  FFMA.FTZ R169, R169, UR10, -R197.reuse ;  /* 0x0000000aa9a97c23 */ /* 0x100fe200080108c5 */
[--C-:B------:R-:W-:Y:S01]  /*7030*/  FFMA.FTZ R195, R195, UR10, -R197.reuse ;  /* 0x0000000ac3c37c23 */ /* 0x100fe200080108c5 */
[--C-:B------:R-:W-:Y:S01]  /*7040*/  FFMA.FTZ R175, R175, UR10, -R197.reuse ;  /* 0x0000000aafaf7c23 */ /* 0x100fe200080108c5 */
[----:B------:R-:W-:Y:S01]  /*7050*/  FADD.FTZ R199, R173, R2 ;  /* 0x00000002adc77221 */ /* 0x000fe20000010000 */
[----:B------:R-:W-:Y:S01]  /*7060*/  FSEL R2, R176, RZ, P1 ;  /* 0x000000ffb0027208 */ /* 0x000fe20000800000 */
[----:B------:R-:W-:Y:S01]  /*7070*/  FFMA.FTZ R193, R193, UR10, -R197 ;  /* 0x0000000ac1c17c23 */ /* 0x000fe200080108c5 */
[----:B------:R-:W2:Y:S01]  /*7080*/  MUFU.EX2 R182, R182 ;  /* 0x000000b600b67308 */ /* 0x000ea20000000800 */
[----:B------:R-:W-:Y:S01]  /*7090*/  FADD.FTZ R152, R174, R199 ;  /* 0x000000c7ae987221 */ /* 0x000fe20000010000 */
[----:B------:R-:W-:Y:S01]  /*70a0*/  FFMA.FTZ R199, R158, UR10, -R197 ;  /* 0x0000000a9ec77c23 */ /* 0x000fe200080108c5 */
[----:B------:R-:W-:Y:S01]  /*70b0*/  FADD.FTZ R2, -R2, R9 ;  /* 0x0000000902027221 */ /* 0x000fe20000010100 */
[--C-:B------:R-:W-:Y:S01]  /*70c0*/  FFMA.FTZ R9, R154, UR10, -R197.reuse ;  /* 0x0000000a9a097c23 */ /* 0x100fe200080108c5 */
[----:B------:R-:W-:Y:S01]  /*70d0*/  FADD.FTZ R153, R165, R152 ;  /* 0x00000098a5997221 */ /* 0x000fe20000010000 */
[--C-:B------:R-:W-:Y:S01]  /*70e0*/  FFMA.FTZ R152, R155, UR10, -R197.reuse ;  /* 0x0000000a9b987c23 */ /* 0x100fe200080108c5 */
[----:B------:R-:W-:Y:S01]  /*70f0*/  FFMA.FTZ R155, R164, UR10, -R197 ;  /* 0x0000000aa49b7c23 */ /* 0x000fe200080108c5 */
[----:B------:R-:W3:Y:S01]  /*7100*/  MUFU.EX2 R183, R183 ;  /* 0x000000b700b77308 */ /* 0x000ee20000000800 */
[----:B------:R-:W-:Y:S01]  /*7110*/  FADD.FTZ R200, R166, R153 ;  /* 0x00000099a6c87221 */ /* 0x000fe20000010000 */
[----:B0-----:R-:W-:Y:S01]  /*7120*/  F2FP.F16.F32.PACK_AB R166, R179, R178 ;  /* 0x000000b2b3a6723e */ /* 0x001fe200000000ff */
[----:B------:R-:W-:Y:S01]  /*7130*/  FMUL.FTZ R73, R73, R186 ;  /* 0x000000ba49497220 */ /* 0x000fe20000410000 */
[----:B------:R-:W-:Y:S01]  /*7140*/  F2FP.F16.F32.PACK_AB R164, R168, R167 ;  /* 0x000000a7a8a4723e */ /* 0x000fe200000000ff */
[----:B------:R-:W-:Y:S01]  /*7150*/  FADD.FTZ R153, R167, R200 ;  /* 0x000000c8a7997221 */ /* 0x000fe20000010000 */
[----:B------:R-:W-:Y:S01]  /*7160*/  FFMA.FTZ R200, R156, UR10, -R197 ;  /* 0x0000000a9cc87c23 */ /* 0x000fe200080108c5 */
[----:B------:R-:W-:Y:S01]  /*7170*/  F2FP.F16.F32.PACK_AB R158, R172, R171 ;  /* 0x000000abac9e723e */ /* 0x000fe200000000ff */
[----:B------:R-:W0:Y:S01]  /*7180*/  MUFU.EX2 R184, R184 ;  /* 0x000000b800b87308 */ /* 0x000e220000000800 */
[----:B------:R-:W-:Y:S01]  /*7190*/  FADD.FTZ R153, R168, R153 ;  /* 0x00000099a8997221 */ /* 0x000fe20000010000 */
[----:B-1----:R-:W-:Y:S01]  /*71a0*/  F2FP.F16.F32.PACK_AB R168, R181, R180 ;  /* 0x000000b4b5a8723e */ /* 0x002fe200000000ff */
[-C--:B------:R-:W-:Y:S01]  /*71b0*/  FMUL.FTZ R76, R76, R186.reuse ;  /* 0x000000ba4c4c7220 */ /* 0x080fe20000410000 */
[----:B------:R-:W-:Y:S01]  /*71c0*/  PLOP3.LUT P1, PT, PT, PT, UP0, 0x40, 0x0 ;  /* 0x000000000000781c */ /* 0x000fe20003f2e808 */
        /* <DEDUP_REMOVED lines=9> */
[--C-:B------:R-:W-:Y:S01]  /*7260*/  FFMA.FTZ R153, R170, UR10, -R197.reuse ;  /* 0x0000000aaa997c23 */ /* 0x100fe200080108c5 */
[----:B------:R-:W-:Y:S01]  /*7270*/  FFMA.FTZ R197, R198, UR10, -R197 ;  /* 0x0000000ac6c57c23 */ /* 0x000fe200080108c5 */
[----:B------:R-:W-:Y:S01]  /*7280*/  MUFU.EX2 R189, R189 ;  /* 0x000000bd00bd7308 */ /* 0x000fe20000000800 */
[----:B------:R-:W-:Y:S01]  /*7290*/  FADD.FTZ R163, R181, R154 ;  /* 0x0000009ab5a37221 */ /* 0x000fe20000010000 */
[----:B-1----:R-:W-:Y:S01]  /*72a0*/  F2FP.F16.F32.PACK_AB R152, R190, R13 ;  /* 0x0000000dbe98723e */ /* 0x002fe200000000ff */
[-C--:B------:R-:W-:Y:S01]  /*72b0*/  FMUL.FTZ R88, R88, R186.reuse ;  /* 0x000000ba58587220 */ /* 0x080fe20000410000 */
[----:B------:R-:W-:Y:S01]  /*72c0*/  F2FP.F16.F32.PACK_AB R154, R192, R23 ;  /* 0x00000017c09a723e */ /* 0x000fe200000000ff */
[----:B--2---:R-:W-:Y:S01]  /*72d0*/  FADD.FTZ R156, R182, R163 ;  /* 0x000000a3b69c7221 */ /* 0x004fe20000010000 */
[-C--:B------:R-:W-:Y:S01]  /*72e0*/  FMUL.FTZ R89, R89, R186.reuse ;  /* 0x000000ba59597220 */ /* 0x080fe20000410000 */
[-C--:B------:R-:W-:Y:S01]  /*72f0*/  FMUL.FTZ R92, R92, R186.reuse ;  /* 0x000000ba5c5c7220 */ /* 0x080fe20000410000 */
[----:B------:R-:W-:Y:S01]  /*7300*/  MUFU.EX2 R22, R22 ;  /* 0x0000001600167308 */ /* 0x000fe20000000800 */
[----:B---3--:R-:W-:Y:S01]  /*7310*/  FADD.FTZ R13, R183, R156 ;  /* 0x0000009cb70d7221 */ /* 0x008fe20000010000 */
[----:B------:R-:W-:Y:S01]  /*7320*/  F2FP.F16.F32.PACK_AB R156, R194, R191 ;  /* 0x000000bfc29c723e */ /* 0x000fe200000000ff */
[-C--:B------:R-:W-:Y:S01]  /*7330*/  FMUL.FTZ R93, R93, R186.reuse ;  /* 0x000000ba5d5d7220 */ /* 0x080fe20000410000 */
[-C--:B------:R-:W-:Y:S01]  /*7340*/  FMUL.FTZ R96, R96, R186.reuse ;  /* 0x000000ba60607220 */ /* 0x080fe20000410000 */
[----:B0-----:R-:W-:Y:S01]  /*7350*/  FADD.FTZ R170, R184, R13 ;  /* 0x0000000db8aa7221 */ /* 0x001fe20000010000 */
[----:B------:R-:W-:Y:S01]  /*7360*/  FMUL.FTZ R13, R2, UR10 ;  /* 0x0000000a020d7c20 */ /* 0x000fe20008410000 */
        /* <DEDUP_REMOVED lines=26> */
[----:B0-----:R-:W-:Y:S01]  /*7510*/  FFMA.FTZ R13, R178, R0, R189 ;  /* 0x00000000b20d7223 */ /* 0x001fe200000100bd */
[-C--:B------:R-:W-:Y:S01]  /*7520*/  FMUL.FTZ R141, R141, R186.reuse ;  /* 0x000000ba8d8d7220 */ /* 0x080fe20000410000 */
[-C--:B------:R-:W-:Y:S01]  /*7530*/  FMUL.FTZ R144, R144, R186.reuse ;  /* 0x000000ba90907220 */ /* 0x080fe20000410000 */
[-C--:B------:R-:W-:Y:S01]  /*7540*/  FMUL.FTZ R145, R145, R186.reuse ;  /* 0x000000ba91917220 */ /* 0x080fe20000410000 */
[----:B------:R-:W-:Y:S01]  /*7550*/  FADD.FTZ R0, R22, R13 ;  /* 0x0000000d16007221 */ /* 0x000fe20000010000 */
[-C--:B------:R-:W-:Y:S01]  /*7560*/  FMUL.FTZ R148, R148, R186.reuse ;  /* 0x000000ba94947220 */ /* 0x080fe20000410000 */
[----:B------:R-:W-:Y:S01]  /*7570*/  FMUL.FTZ R149, R149, R186 ;  /* 0x000000ba95957220 */ /* 0x000fe20000410000 */
[----:B------:R-:W0:Y:S01]  /*7580*/  MUFU.EX2 R188, R188 ;  /* 0x000000bc00bc7308 */ /* 0x000e220000000800 */
[----:B------:R-:W-:Y:S01]  /*7590*/  FADD.FTZ R13, R15, R0 ;  /* 0x000000000f0d7221 */ /* 0x000fe20000010000 */
[-C--:B------:R-:W-:Y:S01]  /*75a0*/  FMUL.FTZ R26, R26, R178.reuse ;  /* 0x000000b21a1a7220 */ /* 0x080fe20000410000 */
[-C--:B------:R-:W-:Y:S01]  /*75b0*/  FMUL.FTZ R27, R27, R178.reuse ;  /* 0x000000b21b1b7220 */ /* 0x080fe20000410000 */
[-C--:B------:R-:W-:Y:S01]  /*75c0*/  FMUL.FTZ R30, R30, R178.reuse ;  /* 0x000000b21e1e7220 */ /* 0x080fe20000410000 */
[----:B-1----:R-:W-:Y:S01]  /*75d0*/  FADD.FTZ R180, R20, R13 ;  /* 0x0000000d14b47221 */ /* 0x002fe20000010000 */
        /* <DEDUP_REMOVED lines=27> */
[----:B--2---:R-:W-:Y:S01]  /*7790*/  FADD.FTZ R23, R185, R170 ;  /* 0x000000aab9177221 */ /* 0x004fe20000010000 */
[----:B------:R-:W-:Y:S01]  /*77a0*/  F2FP.F16.F32.PACK_AB R170, R183, R182 ;  /* 0x000000b6b7aa723e */ /* 0x000fe200000000ff */
[----:B------:R-:W-:Y:S01]  /*77b0*/  FMUL.FTZ R71, R71, R178 ;  /* 0x000000b247477220 */ /* 0x000fe20000410000 */
[----:B------:R-:W-:Y:S01]  /*77c0*/  F2FP.F16.F32.PACK_AB R172, R185, R184 ;  /* 0x000000b8b9ac723e */ /* 0x000fe200000000ff */
[----:B------:R-:W-:Y:S01]  /*77d0*/  FADD.FTZ R2, R10, R23 ;  /* 0x000000170a027221 */ /* 0x000fe20000010000 */
[-C--:B------:R-:W-:Y:S01]  /*77e0*/  FMUL.FTZ R74, R74, R178.reuse ;  /* 0x000000b24a4a7220 */ /* 0x080fe20000410000 */
[-C--:B------:R-:W-:Y:S01]  /*77f0*/  FMUL.FTZ R75, R75, R178.reuse ;  /* 0x000000b24b4b7220 */ /* 0x080fe20000410000 */
[----:B------:R-:W2:Y:S01]  /*7800*/  MUFU.EX2 R200, R200 ;  /* 0x000000c800c87308 */ /* 0x000ea20000000800 */
[----:B0-----:R-:W-:Y:S01]  /*7810*/  FADD.FTZ R180, R9, R180 ;  /* 0x000000b409b47221 */ /* 0x001fe20000010000 */
[-C--:B------:R-:W-:Y:S01]  /*7820*/  FMUL.FTZ R78, R78, R178.reuse ;  /* 0x000000b24e4e7220 */ /* 0x080fe20000410000 */
[-C--:B------:R-:W-:Y:S01]  /*7830*/  FMUL.FTZ R79, R79, R178.reuse ;  /* 0x000000b24f4f7220 */ /* 0x080fe20000410000 */
[-C--:B------:R-:W-:Y:S01]  /*7840*/  FMUL.FTZ R82, R82, R178.reuse ;  /* 0x000000b252527220 */ /* 0x080fe20000410000 */
[----:B------:R-:W-:Y:S01]  /*7850*/  FADD.FTZ R23, R161, R180 ;  /* 0x000000b4a1177221 */ /* 0x000fe20000010000 */
[-C--:B------:R-:W-:Y:S01]  /*7860*/  FMUL.FTZ R83, R83, R178.reuse ;  /* 0x000000b253537220 */ /* 0x080fe20000410000 */
[----:B------:R-:W-:Y:S01]  /*7870*/  FMUL.FTZ R86, R86, R178 ;  /* 0x000000b256567220 */ /* 0x000fe20000410000 */
[----:B------:R0:W3:Y:S01]  /*7880*/  MUFU.EX2 R163, R157 ;  /* 0x0000009d00a37308 */ /* 0x0000e20000000800 */
[C---:B-1----:R-:W-:Y:S01]  /*7890*/  F2FP.F16.F32.PACK_AB R174, R187.reuse, R10 ;  /* 0x0000000abbae723e */ /* 0x042fe200000000ff */
[----:B------:R-:W-:Y:S01]  /*78a0*/  FADD.FTZ R2, R187, R2 ;  /* 0x00000002bb027221 */ /* 0x000fe20000010000 */
[-C--:B------:R-:W-:Y:S01]  /*78b0*/  FMUL.FTZ R87, R87, R178.reuse ;  /* 0x000000b257577220 */ /* 0x080fe20000410000 */
[-C--:B------:R-:W-:Y:S01]  /*78c0*/  FMUL.FTZ R90, R90, R178.reuse ;  /* 0x000000b25a5a7220 */ /* 0x080fe20000410000 */
[-C--:B------:R-:W-:Y:S01]  /*78d0*/  FMUL.FTZ R91, R91, R178.reuse ;  /* 0x000000b25b5b7220 */ /* 0x080fe20000410000 */
[-C--:B------:R-:W-:Y:S01]  /*78e0*/  FMUL.FTZ R94, R94, R178.reuse ;  /* 0x000000b25e5e7220 */ /* 0x080fe20000410000 */
[-C--:B------:R-:W-:Y:S01]  /*78f0*/  FMUL.FTZ R95, R95, R178.reuse ;  /* 0x000000b25f5f7220 */ /* 0x080fe20000410000 */
[----:B------:R-:W1:Y:S01]  /*7900*/  MUFU.EX2 R190, R199 ;  /* 0x000000c700be7308 */ /* 0x000e620000000800 */
[----:B--2---:R-:W-:Y:S01]  /*7910*/  FADD.FTZ R180, R200, R23 ;  /* 0x00000017c8b47221 */ /* 0x004fe20000010000 */
[----:B0-----:R-:W-:Y:S01]  /*7920*/  F2FP.F16.F32.PACK_AB R157, R188, R21 ;  /* 0x00000015bc9d723e */ /* 0x001fe200000000ff */
[-C--:B------:R-:W-:Y:S01]  /*7930*/  FMUL.FTZ R98, R98, R178.reuse ;  /* 0x000000b262627220 */ /* 0x080fe20000410000 */
[----:B------:R-:W-:Y:S01]  /*7940*/  F2FP.F16.F32.PACK_AB R161, R200, R161 ;  /* 0x000000a1c8a1723e */ /* 0x000fe200000000ff */
        /* <DEDUP_REMOVED lines=12> */
[----:B-1----:R-:W-:Y:S01]  /*7a10*/  FADD.FTZ R182, R190, R23 ;  /* 0x00000017beb67221 */ /* 0x002fe20000010000 */
[----:B0-----:R-:W-:Y:S01]  /*7a20*/  F2FP.F16.F32.PACK_AB R159, R9, R196 ;  /* 0x000000c4099f723e */ /* 0x001fe200000000ff */
        /* <DEDUP_REMOVED lines=13> */
[----:B------:R-:W1:Y:S01]  /*7b00*/  MUFU.EX2 R0, R203 ;  /* 0x000000cb00007308 */ /* 0x000e620000000800 */
[C---:B---3--:R-:W-:Y:S01]  /*7b10*/  FADD.FTZ R182, R10.reuse, R23 ;  /* 0x000000170ab67221 */ /* 0x048fe20000010000 */
[----:B------:R-:W-:Y:S01]  /*7b20*/  F2FP.F16.F32.PACK_AB R165, R10, R165 ;  /* 0x000000a50aa5723e */ /* 0x000fe200000000ff */
        /* <DEDUP_REMOVED lines=9> */
[----:B------:R-:W-:-:S04]  /*7bc0*/  FMUL.FTZ R151, R151, R178 ;  /* 0x000000b297977220 */ /* 0x000fc80000410000 */
[----:B------:R0:W3:Y:S01]  /*7bd0*/  MUFU.EX2 R13, R155 ;  /* 0x0000009b000d7308 */ /* 0x0000e20000000800 */
[C---:B-1----:R-:W-:Y:S01]  /*7be0*/  FADD.FTZ R23, R0.reuse, R23 ;  /* 0x0000001700177221 */ /* 0x042fe20000010000 */
[----:B------:R-:W-:-:S06]  /*7bf0*/  F2FP.F16.F32.PACK_AB R167, R0, R167 ;  /* 0x000000a700a7723e */ /* 0x000fcc00000000ff */
[----:B------:R1:W4:Y:S01]  /*7c00*/  MUFU.EX2 R171, R169 ;  /* 0x000000a900ab7308 */ /* 0x0003220000000800 */
[----:B--2---:R-:W-:Y:S01]  /*7c10*/  FADD.FTZ R184, R204, R23 ;  /* 0x00000017ccb87221 */ /* 0x004fe20000010000 */
[----:B0-----:R-:W-:-:S06]  /*7c20*/  F2FP.F16.F32.PACK_AB R155, R20, R15 ;  /* 0x0000000f149b723e */ /* 0x001fcc00000000ff */
[----:B------:R0:W2:Y:S01]  /*7c30*/  MUFU.EX2 R180, R153 ;  /* 0x0000009900b47308 */ /* 0x0000a20000000800 */
[C---:B---3--:R-:W-:Y:S01]  /*7c40*/  FADD.FTZ R184, R13.reuse, R184 ;  /* 0x000000b80db87221 */ /* 0x048fe20000010000 */
[----:B-1----:R-:W-:-:S06]  /*7c50*/  F2FP.F16.F32.PACK_AB R169, R13, R204 ;  /* 0x000000cc0da9723e */ /* 0x002fcc00000000ff */
[----:B------:R-:W1:Y:S01]  /*7c60*/  MUFU.EX2 R173, R195 ;  /* 0x000000c300ad7308 */ /* 0x000e620000000800 */
[----:B----4-:R-:W-:Y:S01]  /*7c70*/  FADD.FTZ R23, R171, R184 ;  /* 0x000000b8ab177221 */ /* 0x010fe20000010000 */
[----:B0-----:R-:W-:-:S06]  /*7c80*/  F2FP.F16.F32.PACK_AB R153, R22, R189 ;  /* 0x000000bd1699723e */ /* 0x001fcc00000000ff */
[----:B------:R-:W0:Y:S01]  /*7c90*/  MUFU.EX2 R182, R175 ;  /* 0x000000af00b67308 */ /* 0x000e220000000800 */
[C---:B--2---:R-:W-:Y:S01]  /*7ca0*/  FADD.FTZ R192, R180.reuse, R23 ;  /* 0x00000017b4c07221 */ /* 0x044fe20000010000 */
[----:B------:R-:W-:-:S06]  /*7cb0*/  F2FP.F16.F32.PACK_AB R171, R180, R171 ;  /* 0x000000abb4ab723e */ /* 0x000fcc00000000ff */
[----:B------:R-:W2:Y:S01]  /*7cc0*/  MUFU.EX2 R193, R193 ;  /* 0x000000c100c17308 */ /* 0x000ea20000000800 */
[----:B-1----:R-:W-:-:S07]  /*7cd0*/  FADD.FTZ R15, R173, R192 ;  /* 0x000000c0ad0f7221 */ /* 0x002fce0000010000 */
[----:B------:R-:W1:Y:S01]  /*7ce0*/  MUFU.EX2 R184, R197 ;  /* 0x000000c500b87308 */ /* 0x000e620000000800 */
[C---:B0-----:R-:W-:Y:S01]  /*7cf0*/  FADD.FTZ R20, R182.reuse, R15 ;  /* 0x0000000fb6147221 */ /* 0x041fe20000010000 */
[----:B------:R-:W-:-:S03]  /*7d00*/  F2FP.F16.F32.PACK_AB R173, R182, R173 ;  /* 0x000000adb6ad723e */ /* 0x000fc600000000ff */
[----:B--2---:R-:W-:-:S04]  /*7d10*/  FADD.FTZ R9, R193, R20 ;  /* 0x00000014c1097221 */ /* 0x004fc80000010000 */
[C---:B-1----:R-:W-:Y:S01]  /*7d20*/  FADD.FTZ R0, R184.reuse, R9 ;  /* 0x00000009b8007221 */ /* 0x042fe20000010000 */
[----:B------:R-:W-:Y:S01]  /*7d30*/  F2FP.F16.F32.PACK_AB R175, R184, R193 ;  /* 0x000000c1b8af723e */ /* 0x000fe200000000ff */
[----:B------:R-:W-:Y:S06]  /*7d40*/  @P1 BRA `(.L_x_10887) ;  /* 0x0000000000041947 */ /* 0x000fec0003800000 */
[----:B------:R-:W-:Y:S01]  /*7d50*/  BPT.TRAP 0x1 ;  /* 0x000000040000795c */ /* 0x000fe20000300000 */
.L_x_10887:
[----:B------:R-:W-:Y:S01]  /*7d60*/  PLOP3.LUT P2, PT, PT, PT, UP0, 0x40, 0x0 ;  /* 0x000000000000781c */ /* 0x000fe20003f4e808 */
[----:B------:R0:W1:-:S12]  /*7d70*/  SYNCS.PHASECHK.TRANS64.TRYWAIT P1, [UR32+0x22850], R12 ;  /* 0x0228500cff0075a7 */ /* 0x0000580008020160 */
[----:B0-----:R-:W-:Y:S05]  /*7d80*/  @P2 BRA `(.L_x_10888) ;  /* 0x0000000000042947 */ /* 0x001fea0003800000 */
[----:B------:R-:W-:Y:S01]  /*7d90*/  BPT.TRAP 0x1 ;  /* 0x000000040000795c */ /* 0x000fe20000300000 */
.L_x_10888:
[----:B-1----:R-:W-:Y:S05]  /*7da0*/  @P1 BRA `(.L_x_10889) ;  /* 0x0000000000081947 */ /* 0x002fea0003800000 */
[----:B------:R-:W0:Y:S02]  /*7db0*/  SYNCS.PHASECHK.TRANS64.TRYWAIT P1, [UR32+0x22850], R12 ;  /* 0x0228500cff0075a7 */ /* 0x000e240008020160 */
[----:B0-----:R-:W-:Y:S05]  /*7dc0*/  @!P1 BRA `(.L_x_10890) ;  /* 0x000000cc00b89947 */ /* 0x001fea0003800000 */
.L_x_10889:
[----:B------:R1:W-:Y:S01]  /*7dd0*/  BAR.SYNC.DEFER_BLOCKING R5, 0x100 ;  /* 0x000400050000751d */ /* 0x0003e20000010000 */
[----:B------:R-:W-:Y:S01]  /*7de0*/  UIMAD UR18, UR4, 0xc00, UR24 ;  /* 0x00000c00041278a4 */ /* 0x000fe2000f8e0218 */
[C---:B------:R-:W-:Y:S01]  /*7df0*/  ISETP.GT.AND P1, PT, R6.reuse, UR25, PT ;  /* 0x0000001906007c0c */ /* 0x040fe2000bf24270 */
[----:B0-----:R-:W-:Y:S02]  /*7e00*/  @!P0 VIADD R177, R177, 0x22860 ;  /* 0x00022860b1b18836 */ /* 0x001fe40000000000 */
[----:B------:R-:W-:Y:S01]  /*7e10*/  VIADD R6, R6, 0xffffffff ;  /* 0xffffffff06067836 */ /* 0x000fe20000000000 */
[----:B------:R-:W-:Y:S01]  /*7e20*/  UMOV UR15, 0x40000040 ;  /* 0x40000040000f7882 */ /* 0x000fe20000000000 */
[----:B------:R-:W-:Y:S01]  /*7e30*/  IMAD.MOV.U32 R9, RZ, RZ, R176 ;  /* 0x000000ffff097224 */ /* 0x000fe200078e00b0 */
[----:B------:R-:W-:Y:S01]  /*7e40*/  UMOV UR14, UR18 ;  /* 0x00000012000e7c82 */ /* 0x000fe20008000000 */
[----:B------:R-:W-:Y:S01]  /*7e50*/  @!P0 PRMT R177, RZ, 0x654, R177 ;  /* 0x00000654ffb18816 */ /* 0x000fe200000000b1 */
[----:B------:R-:W-:Y:S01]  /*7e60*/  IMAD.MOV.U32 R10, RZ, RZ, R14 ;  /* 0x000000ffff0a7224 */ /* 0x000fe200078e000e */
        /* <DEDUP_REMOVED lines=35> */
[----:B------:R-:W-:Y:S02]  /*80a0*/  IMAD.MOV.U32 R9, RZ, RZ, R176 ;  /* 0x000000ffff097224 */ /* 0x000fe400078e00b0 */
[----:B------:R-:W-:-:S07]  /*80b0*/  IMAD.MOV.U32 R10, RZ, RZ, R14 ;  /* 0x000000ffff0a7224 */ /* 0x000fce00078e000e */
.L_x_10874:
[----:B------:R-:W0:Y:S01]  /*80c0*/  LDC R7, c[0x0][0x2f0] ;  /* 0x0000bc00ff077b82 */ /* 0x000e220000000800 */
[----:B------:R-:W-:Y:S01]  /*80d0*/  VIADD R11, R11, 0x7f ;  /* 0x0000007f0b0b7836 */ /* 0x000fe20000000000 */
[----:B------:R-:W-:Y:S01]  /*80e0*/  UIADD3 UR11, -UR11, 0x1, URZ ;  /* 0x000000010b0b7890 */ /* 0x000fe2000fffe13f */
[----:B------:R-:W-:Y:S01]  /*80f0*/  ULDC UR14, c[0x0][0x448] ;  /* 0x00011200000e7ab9 */ /* 0x000fe20000000800 */
[----:B------:R-:W-:Y:S02]  /*8100*/  ULDC UR19, c[0x0][0x9e4] ;  /* 0x0002790000137ab9 */ /* 0x000fe40000000800 */
[----:B------:R-:W-:Y:S01]  /*8110*/  R2UR UR18, R11 ;  /* 0x000000000b1272ca */ /* 0x000fe200000e0000 */
[----:B------:R-:W-:Y:S02]  /*8120*/  UISETP.NE.AND UP1, UPT, UR14, 0x1, UPT ;  /* 0x000000010e00788c */ /* 0x000fe4000bf25270 */
[----:B------:R-:W-:-:S06]  /*8130*/  UISETP.GE.AND UP2, UPT, UR19, 0x1, UPT ;  /* 0x000000011300788c */ /* 0x000fcc000bf46270 */
[----:B------:R-:W-:-:S03]  /*8140*/  PLOP3.LUT P1, PT, PT, PT, UP2, 0x40, 0x0 ;  /* 0x000000000000781c */ /* 0x000fc60003f2e828 */
[----:B------:R-:W-:Y:S02]  /*8150*/  @UP1 ULDC UR14, c[0x0][0x44c] ;  /* 0x00011300000e1ab9 */ /* 0x000fe40000000800 */
[----:B------:R-:W-:Y:S01]  /*8160*/  UIMAD.WIDE.U32 UR14, UR18, UR14, URZ ;  /* 0x0000000e120e72a5 */ /* 0x000fe2000f8e003f */
[----:B0-----:R-:W-:Y:S01]  /*8170*/  IMAD R7, R16, R7, UR11 ;  /* 0x0000000b10077e24 */ /* 0x001fe2000f8e0207 */
[----:B------:R-:W-:Y:S01]  /*8180*/  UMOV UR11, UR18 ;  /* 0x00000012000b7c82 */ /* 0x000fe20008000000 */
[----:B------:R-:W-:Y:S02]  /*8190*/  @UP1 ULDC UR18, c[0x0][0x450] ;  /* 0x0001140000121ab9 */ /* 0x000fe40000000800 */
[----:B------:R-:W-:Y:S01]  /*81a0*/  @UP1 USHF.R.U32.HI UR11, URZ, UR18, UR15 ;  /* 0x000000123f0b1299 */ /* 0x000fe2000801160f */
[----:B------:R-:W-:Y:S02]  /*81b0*/  R2UR UR22, R7 ;  /* 0x00000000071672ca */ /* 0x000fe400000e0000 */
[----:B------:R-:W-:-:S11]  /*81c0*/  ULDC UR18, c[0x0][0x9dc] ;  /* 0x0002770000127ab9 */ /* 0x000fd60000000800 */
[----:B------:R-:W-:-:S04]  /*81d0*/  UIADD3 UR11, UR22, UR11, URZ ;  /* 0x0000000b160b7290 */ /* 0x000fc8000fffe03f */
[----:B------:R-:W-:Y:S01]  /*81e0*/  UIADD3 UR18, UR11, -UR18, URZ ;  /* 0x800000120b127290 */ /* 0x000fe2000fffe03f */
[----:B------:R-:W-:Y:S11]  /*81f0*/  @P1 BRA `(.L_x_10892) ;  /* 0x0000000000441947 */ /* 0x000ff60003800000 */
        /* <DEDUP_REMOVED lines=10> */
.L_x_10893:
[----:B------:R-:W-:-:S11]  /*82a0*/  UISETP.NE.AND UP3, UPT, UR19, 0x1, UPT ;  /* 0x000000011300788c */ /* 0x000fd6000bf65270 */
[----:B------:R-:W-:Y:S02]  /*82b0*/  @UP3 ULDC.64 UR22, c[0x0][0x9e8] ;  /* 0x00027a0000163ab9 */ /* 0x000fe40000000a00 */
[----:B------:R-:W-:-:S04]  /*82c0*/  UIMAD.WIDE.U32 UR14, UR11, UR22, URZ ;  /* 0x000000160b0e72a5 */ /* 0x000fc8000f8e003f */
[----:B------:R-:W-:-:S12]  /*82d0*/  @UP3 USHF.R.U32.HI UR11, URZ, UR23, UR15 ;  /* 0x000000173f0b3299 */ /* 0x000fd8000801160f */
.L_x_10894:
[----:B------:R-:W-:-:S04]  /*82e0*/  UIMAD UR11, UR11, UR19, URZ ;  /* 0x000000130b0b72a4 */ /* 0x000fc8000f8e023f */
[----:B------:R-:W-:-:S04]  /*82f0*/  UISETP.LT.AND UP3, UPT, UR18, UR11, UPT ;  /* 0x0000000b1200728c */ /* 0x000fc8000bf61270 */
[----:B------:R-:W-:-:S12]  /*8300*/  USEL UR18, UR18, UR11, !UP3 ;  /* 0x0000000b12127287 */ /* 0x000fd8000d800000 */
.L_x_10892:
[----:B------:R-:W-:-:S04]  /*8310*/  UIADD3 UR14, UR18, 0x5f, URZ ;  /* 0x0000005f120e7890 */ /* 0x000fc8000fffe03f */
        /* <DEDUP_REMOVED lines=8> */
[----:B------:R-:W-:Y:S01]  /*83a0*/  ULDC UR27, c[0x0][0x9d8] ;  /* 0x00027600001b7ab9 */ /* 0x000fe20000000800 */
[----:B------:R-:W-:Y:S01]  /*83b0*/  IMAD.MOV.U32 R21, RZ, RZ, R10 ;  /* 0x000000ffff157224 */ /* 0x000fe200078e000a */
[----:B------:R-:W-:Y:S01]  /*83c0*/  ULDC UR26, c[0x0][0x988] ;  /* 0x00026200001a7ab9 */ /* 0x000fe20000000800 */
[----:B------:R-:W-:-:S07]  /*83d0*/  IMAD.MOV.U32 R7, RZ, RZ, R6 ;  /* 0x000000ffff077224 */ /* 0x000fce00078e0006 */
.L_x_10904:
[----:B------:R-:W-:Y:S01]  /*83e0*/  UIADD3 UR4, UR4, 0x1, URZ ;  /* 0x0000000104047890 */ /* 0x000fe2000fffe03f */
[----:B------:R-:W-:Y:S02]  /*83f0*/  PLOP3.LUT P2, PT, PT, PT, UP0, 0x40, 0x0 ;  /* 0x000000000000781c */ /* 0x000fe40003f4e808 */
[C---:B------:R-:W-:Y:S01]  /*8400*/  ISETP.GT.AND P1, PT, R7.reuse, UR25, PT ;  /* 0x0000001907007c0c */ /* 0x040fe2000bf24270 */
[----:B------:R-:W-:Y:S01]  /*8410*/  UISETP.NE.AND UP3, UPT, UR4, 0x2, UPT ;  /* 0x000000020400788c */ /* 0x000fe2000bf65270 */
[----:B------:R-:W-:-:S03]  /*8420*/  VIADD R7, R7, 0xffffffff ;  /* 0xffffffff07077836 */ /* 0x000fc60000000000 */
[----:B------:R-:W-:Y:S02]  /*8430*/  USEL UR10, URZ, 0x1, UP3 ;  /* 0x000000013f0a7887 */ /* 0x000fe40009800000 */
[----:B------:R-:W-:Y:S02]  /*8440*/  USEL UR4, UR4, URZ, UP3 ;  /* 0x0000003f04047287 */ /* 0x000fe40009800000 */
[----:B------:R-:W-:Y:S02]  /*8450*/  ULOP3.LUT UR5, UR5, UR10, URZ, 0x3c, !UPT ;  /* 0x0000000a05057292 */ /* 0x000fe4000f8e3c3f */
[----:B--2---:R-:W-:Y:S10]  /*8460*/  @P2 BRA `(.L_x_10896) ;  /* 0x0000000000042947 */ /* 0x004ff40003800000 */
[----:B------:R-:W-:Y:S01]  /*8470*/  BPT.TRAP 0x1 ;  /* 0x000000040000795c */ /* 0x000fe20000300000 */
.L_x_10896:
[----:B------:R-:W-:Y:S01]  /*8480*/  PLOP3.LUT P3, PT, PT, PT, UP0, 0x40, 0x0 ;  /* 0x000000000000781c */ /* 0x000fe20003f6e808 */
[----:B------:R-:W-:Y:S01]  /*8490*/  ULEA UR28, UR4, UR38, 0x3 ;  /* 0x00000026041c7291 */ /* 0x000fe2000f8e183f */
[----:B------:R-:W-:-:S05]  /*84a0*/  IMAD.U32 R6, RZ, RZ, UR5 ;  /* 0x00000005ff067e24 */ /* 0x000fca000f8e00ff */
[----:B------:R-:W-:-:S04]  /*84b0*/  SHF.L.U32 R6, R6, 0x1f, RZ ;  /* 0x0000001f06067819 */ /* 0x000fc800000006ff */
[----:B------:R0:W2:Y:S02]  /*84c0*/  SYNCS.PHASECHK.TRANS64.TRYWAIT P2, [UR28+0x22830], R6 ;  /* 0x02283006ff0075a7 */ /* 0x0000a4000804015c */
[----:B------:R-:W-:Y:S05]  /*84d0*/  @P3 BRA `(.L_x_10897) ;  /* 0x0000000000043947 */ /* 0x000fea0003800000 */
[----:B------:R-:W-:Y:S01]  /*84e0*/  BPT.TRAP 0x1 ;  /* 0x000000040000795c */ /* 0x000fe20000300000 */
.L_x_10897:
[----:B--2---:R-:W-:Y:S05]  /*84f0*/  @P2 BRA `(.L_x_10898) ;  /* 0x0000000000082947 */ /* 0x004fea0003800000 */
[----:B------:R-:W2:Y:S02]  /*8500*/  SYNCS.PHASECHK.TRANS64.TRYWAIT P2, [UR28+0x22830], R6 ;  /* 0x02283006ff0075a7 */ /* 0x000ea4000804015c */
[----:B--2---:R-:W-:Y:S05]  /*8510*/  @!P2 BRA `(.L_x_10899) ;  /* 0x000000c400f8a947 */ /* 0x004fea0003800000 */
.L_x_10898:
[----:B------:R-:W-:Y:S01]  /*8520*/  UIMAD UR22, UR4, 0x300, UR6 ;  /* 0x00000300041678a4 */ /* 0x000fe2000f8e0206 */
[----:B-1----:R-:W-:Y:S01]  /*8530*/  WARPGROUP.ARRIVE ;  /* 0x00000000000079c5 */ /* 0x002fe20000000000 */
[----:B------:R-:W-:Y:S01]  /*8540*/  UMOV UR23, 0x40000040 ;  /* 0x4000004000177882 */ /* 0x000fe20000000000 */
[----:B------:R-:W-:Y:S01]  /*8550*/  UMOV UR11, 0x40000040 ;  /* 0x40000040000b7882 */ /* 0x000fe20000000000 */
[----:B------:R-:W-:Y:S01]  /*8560*/  UIADD3 UR10, UR22, 0x2, URZ ;  /* 0x00000002160a7890 */ /* 0x000fe2000fffe03f */
[----:B------:R-:W-:Y:S01]  /*8570*/  PLOP3.LUT P2, PT, PT, PT, UP0, 0x40, 0x0 ;  /* 0x000000000000781c */ /* 0x000fe20003f4e808 */
[----:B------:R-:W-:Y:S01]  /*8580*/  UIADD3 UR14, UR22, 0x4, URZ ;  /* 0x00000004160e7890 */ /* 0x000fe2000fffe03f */
[----:B------:R-:W-:Y:S02]  /*8590*/  UMOV UR15, 0x40000040 ;  /* 0x40000040000f7882 */ /* 0x000fe40000000000 */
[----:B------:R-:W-:Y:S01]  /*85a0*/  HGMMA.64x96x16.F32 R152, gdesc[UR20], RZ, !UPT, gsb0 ;  /* 0x01600000149879f0 */ /* 0x000fe2000c0008ff */
[----:B------:R-:W-:Y:S01]  /*85b0*/  UIADD3 UR18, UR22, 0x6, URZ ;  /* 0x0000000616127890 */ /* 0x000fe2000fffe03f */
[----:B------:R-:W-:Y:S01]  /*85c0*/  UMOV UR19, 0x40000040 ;  /* 0x4000004000137882 */ /* 0x000fe20000000000 */
        /* <DEDUP_REMOVED lines=12> */
[----:B--2---:R-:W-:Y:S01]  /*8690*/  FMUL.FTZ R9, R153, UR27 ;  /* 0x0000001b99097c20 */ /* 0x004fe20008410000 */
        /* <DEDUP_REMOVED lines=55> */
[----:B------:R-:W-:-:S05]  /*8a10*/  FMUL.FTZ R170, R199, UR27 ;  /* 0x0000001bc7aa7c20 */ /* 0x000fca0008410000 */
        /* <DEDUP_REMOVED lines=38> */
[----:B---3--:R-:W-:-:S05]  /*8c80*/  FMNMX.FTZ R10, R189, R10, !PT ;  /* 0x0000000abd0a7209 */ /* 0x008fca0007810000 */
[----:B------:R-:W3:Y:S02]  /*8c90*/  SHFL.BFLY PT, R165, R10, 0x2, 0x1f ;  /* 0x0c401f000aa57f89 */ /* 0x000ee400000e0000 */
[----:B------:R-:W4:Y:S08]  /*8ca0*/  MUFU.TANH R13, R13 ;  /* 0x0000000d000d7308 */ /* 0x000f300000002400 */
[----:B------:R-:W5:Y:S08]  /*8cb0*/  MUFU.TANH R14, R14 ;  /* 0x0000000e000e7308 */ /* 0x000f700000002400 */
[----:B------:R-:W0:Y:S01]  /*8cc0*/  MUFU.TANH R15, R15 ;  /* 0x0000000f000f7308 */ /* 0x000e220000002400 */
[----:B---3--:R-:W-:Y:S01]  /*8cd0*/  FMNMX.FTZ R171, R10, R165, !PT ;  /* 0x000000a50aab7209 */ /* 0x008fe20007810000 */
[----:B------:R-:W-:-:S06]  /*8ce0*/  FMUL.FTZ R165, R190, UR27 ;  /* 0x0000001bbea57c20 */ /* 0x000fcc0008410000 */
[----:B------:R-:W3:Y:S01]  /*8cf0*/  MUFU.TANH R20, R20 ;  /* 0x0000001400147308 */ /* 0x000ee20000002400 */
[----:B------:R-:W1:Y:S07]  /*8d00*/  SHFL.BFLY PT, R10, R171, 0x1, 0x1f ;  /* 0x0c201f00ab0a7f89 */ /* 0x000e6e00000e0000 */
[----:B------:R-:W3:Y:S08]  /*8d10*/  MUFU.TANH R23, R23 ;  /* 0x0000001700177308 */ /* 0x000ef00000002400 */
[----:B------:R-:W3:Y:S08]  /*8d20*/  MUFU.TANH R152, R152 ;  /* 0x0000009800987308 */ /* 0x000ef00000002400 */
[----:B------:R-:W3:Y:S01]  /*8d30*/  MUFU.TANH R155, R155 ;  /* 0x0000009b009b7308 */ /* 0x000ee20000002400 */
[----:B-1----:R-:W-:-:S02]  /*8d40*/  FMNMX.FTZ R10, R171, R10, !PT ;  /* 0x0000000aab0a7209 */ /* 0x002fc40007810000 */
[----:B------:R-:W-:-:S03]  /*8d50*/  FMNMX.FTZ R171, R11, R12, !PT ;  /* 0x0000000c0bab7209 */ /* 0x000fc60007810000 */
[----:B------:R-:W-:Y:S01]  /*8d60*/  FMUL.FTZ R182, R10, UR10 ;  /* 0x0000000a0ab67c20 */ /* 0x000fe20008410000 */
[----:B--2---:R-:W-:Y:S01]  /*8d70*/  FMNMX.FTZ R172, R8, R171, !PT ;  /* 0x000000ab08ac7209 */ /* 0x004fe20007810000 */
[----:B------:R-:W1:Y:S01]  /*8d80*/  MUFU.TANH R156, R156 ;  /* 0x0000009c009c7308 */ /* 0x000e620000002400 */
[----:B------:R-:W-:Y:S01]  /*8d90*/  FADD.FTZ R21, -R10, R21 ;  /* 0x000000150a157221 */ /* 0x000fe20000010100 */
[--C-:B------:R-:W-:Y:S01]  /*8da0*/  FFMA.FTZ R173, R9, UR10, -R182.reuse ;  /* 0x0000000a09ad7c23 */ /* 0x100fe200080108b6 */
[----:B----4-:R-:W-:Y:S01]  /*8db0*/  FMNMX.FTZ R171, R13, R172, !PT ;  /* 0x000000ac0dab7209 */ /* 0x010fe20007810000 */
[--C-:B------:R-:W-:Y:S01]  /*8dc0*/  FFMA.FTZ R22, R22, UR10, -R182.reuse ;  /* 0x0000000a16167c23 */ /* 0x100fe200080108b6 */
[----:B------:R-:W-:Y:S01]  /*8dd0*/  FMUL.FTZ R21, R21, UR10 ;  /* 0x0000000a15157c20 */ /* 0x000fe20008410000 */
[--C-:B------:R-:W-:Y:S01]  /*8de0*/  FFMA.FTZ R154, R154, UR10, -R182.reuse ;  /* 0x0000000a9a9a7c23 */ /* 0x100fe200080108b6 */
[----:B-----5:R-:W-:Y:S01]  /*8df0*/  FMNMX.FTZ R172, R14, R171, !PT ;  /* 0x000000ab0eac7209 */ /* 0x020fe20007810000 */
[----:B------:R-:W2:Y:S01]  /*8e00*/  MUFU.TANH R157, R157 ;  /* 0x0000009d009d7308 */ /* 0x000ea20000002400 */
[--C-:B------:R-:W-:Y:S01]  /*8e10*/  FFMA.FTZ R153, R153, UR10, -R182.reuse ;  /* 0x0000000a99997c23 */ /* 0x100fe200080108b6 */
[--C-:B------:R-:W-:Y:S01]  /*8e20*/  FFMA.FTZ R175, R203, UR10, -R182.reuse ;  /* 0x0000000acbaf7c23 */ /* 0x100fe200080108b6 */
[----:B0-----:R-:W-:Y:S01]  /*8e30*/  FMNMX.FTZ R9, R15, R172, !PT ;  /* 0x000000ac0f097209 */ /* 0x001fe20007810000 */
[--C-:B------:R-:W-:Y:S01]  /*8e40*/  FFMA.FTZ R177, R205, UR10, -R182.reuse ;  /* 0x0000000acdb17c23 */ /* 0x100fe200080108b6 */
[--C-:B------:R-:W-:Y:S01]  /*8e50*/  FFMA.FTZ R179, R207, UR10, -R182.reuse ;  /* 0x0000000acfb37c23 */ /* 0x100fe200080108b6 */
[--C-:B------:R-:W-:Y:S01]  /*8e60*/  FFMA.FTZ R183, R209, UR10, -R182.reuse ;  /* 0x0000000ad1b77c23 */ /* 0x100fe200080108b6 */
[----:B---3--:R-:W-:Y:S01]  /*8e70*/  FMNMX.FTZ R172, R20, R9, !PT ;  /* 0x0000000914ac7209 */ /* 0x008fe20007810000 */
[----:B------:R-:W0:Y:S01]  /*8e80*/  MUFU.TANH R158, R158 ;  /* 0x0000009e009e7308 */ /* 0x000e220000002400 */
[--C-:B------:R-:W-:Y:S01]  /*8e90*/  FFMA.FTZ R186, R210, UR10, -R182.reuse ;  /* 0x0000000ad2ba7c23 */ /* 0x100fe200080108b6 */
[--C-:B------:R-:W-:Y:S01]  /*8ea0*/  FFMA.FTZ R181, R181, UR10, -R182.reuse ;  /* 0x0000000ab5b57c23 */ /* 0x100fe200080108b6 */
[----:B------:R-:W-:Y:S01]  /*8eb0*/  FMNMX.FTZ R9, R23, R172, !PT ;  /* 0x000000ac17097209 */ /* 0x000fe20007810000 */
[--C-:B------:R-:W-:Y:S01]  /*8ec0*/  FFMA.FTZ R184, R184, UR10, -R182.reuse ;  /* 0x0000000ab8b87c23 */ /* 0x100fe200080108b6 */
[--C-:B------:R-:W-:Y:S01]  /*8ed0*/  FFMA.FTZ R185, R185, UR10, -R182.reuse ;  /* 0x0000000ab9b97c23 */ /* 0x100fe200080108b6 */
[--C-:B------:R-:W-:Y:S01]  /*8ee0*/  FFMA.FTZ R187, R188, UR10, -R182.reuse ;  /* 0x0000000abcbb7c23 */ /* 0x100fe200080108b6 */
[----:B------:R-:W-:Y:S01]  /*8ef0*/  FMNMX.FTZ R172, R152, R9, !PT ;  /* 0x0000000998ac7209 */ /* 0x000fe20007810000 */
[----:B------:R-:W3:Y:S01]  /*8f00*/  MUFU.TANH R159, R159 ;  /* 0x0000009f009f7308 */ /* 0x000ee20000002400 */
[--C-:B------:R-:W-:Y:S01]  /*8f10*/  FFMA.FTZ R188, R212, UR10, -R182.reuse ;  /* 0x0000000ad4bc7c23 */ /* 0x100fe200080108b6 */
[--C-:B------:R-:W-:Y:S01]  /*8f20*/  FFMA.FTZ R191, R211, UR10, -R182.reuse ;  /* 0x0000000ad3bf7c23 */ /* 0x100fe200080108b6 */
[----:B------:R-:W-:Y:S01]  /*8f30*/  FMNMX.FTZ R9, R155, R172, !PT ;  /* 0x000000ac9b097209 */ /* 0x000fe20007810000 */
[--C-:B------:R-:W-:Y:S01]  /*8f40*/  FFMA.FTZ R172, R200, UR10, -R182.reuse ;  /* 0x0000000ac8ac7c23 */ /* 0x100fe200080108b6 */
[----:B------:R-:W-:-:S02]  /*8f50*/  FFMA.FTZ R189, R189, UR10, -R182 ;  /* 0x0000000abdbd7c23 */ /* 0x000fc400080108b6 */
[----:B-1----:R-:W-:Y:S01]  /*8f60*/  FMNMX.FTZ R174, R156, R9, !PT ;  /* 0x000000099cae7209 */ /* 0x002fe20007810000 */
[----:B------:R-:W1:Y:S03]  /*8f70*/  MUFU.TANH R160, R160 ;  /* 0x000000a000a07308 */ /* 0x000e660000002400 */
[----:B--2---:R-:W-:-:S04]  /*8f80*/  FMNMX.FTZ R9, R157, R174, !PT ;  /* 0x000000ae9d097209 */ /* 0x004fc80007810000 */
[----:B0-----:R-:W-:Y:S01]  /*8f90*/  FMNMX.FTZ R174, R158, R9, !PT ;  /* 0x000000099eae7209 */ /* 0x001fe20007810000 */
[----:B------:R-:W0:Y:S03]  /*8fa0*/  MUFU.TANH R161, R161 ;  /* 0x000000a100a17308 */ /* 0x000e260000002400 */
[----:B---3--:R-:W-:Y:S01]  /*8fb0*/  FMNMX.FTZ R9, R159, R174, !PT ;  /* 0x000000ae9f097209 */ /* 0x008fe20007810000 */
[----:B------:R-:W-:-:S04]  /*8fc0*/  FFMA.FTZ R174, R202, UR10, -R182 ;  /* 0x0000000acaae7c23 */ /* 0x000fc800080108b6 */
[----:B------:R-:W2:Y:S01]  /*8fd0*/  MUFU.TANH R162, R162 ;  /* 0x000000a200a27308 */ /* 0x000ea20000002400 */
[----:B-1----:R-:W-:-:S07]  /*8fe0*/  FMNMX.FTZ R176, R160, R9, !PT ;  /* 0x00000009a0b07209 */ /* 0x002fce0007810000 */
[----:B------:R-:W1:Y:S01]  /*8ff0*/  MUFU.TANH R163, R163 ;  /* 0x000000a300a37308 */ /* 0x000e620000002400 */
[----:B0-----:R-:W-:-:S07]  /*9000*/  FMNMX.FTZ R9, R161, R176, !PT ;  /* 0x000000b0a1097209 */ /* 0x001fce0007810000 */
[----:B------:R-:W0:Y:S01]  /*9010*/  MUFU.TANH R164, R164 ;  /* 0x000000a400a47308 */ /* 0x000e220000002400 */
[----:B--2---:R-:W-:-:S07]  /*9020*/  FMNMX.FTZ R176, R162, R9, !PT ;  /* 0x00000009a2b07209 */ /* 0x004fce0007810000 */
[----:B------:R-:W2:Y:S01]  /*9030*/  MUFU.TANH R165, R165 ;  /* 0x000000a500a57308 */ /* 0x000ea20000002400 */
[----:B-1----:R-:W-:Y:S01]  /*9040*/  FMNMX.FTZ R9, R163, R176, !PT ;  /* 0x000000b0a3097209 */ /* 0x002fe20007810000 */
[----:B------:R-:W-:-:S06]  /*9050*/  FFMA.FTZ R176, R204, UR10, -R182 ;  /* 0x0000000accb07c23 */ /* 0x000fcc00080108b6 */
[----:B------:R-:W1:Y:S01]  /*9060*/  MUFU.TANH R166, R166 ;  /* 0x000000a600a67308 */ /* 0x000e620000002400 */
[----:B0-----:R-:W-:-:S07]  /*9070*/  FMNMX.FTZ R178, R164, R9, !PT ;  /* 0x00000009a4b27209 */ /* 0x001fce0007810000 */
[----:B------:R-:W0:Y:S01]  /*9080*/  MUFU.TANH R167, R167 ;  /* 0x000000a700a77308 */ /* 0x000e220000002400 */
[----:B--2---:R-:W-:-:S07]  /*9090*/  FMNMX.FTZ R9, R165, R178, !PT ;  /* 0x000000b2a5097209 */ /* 0x004fce0007810000 */
[----:B------:R-:W2:Y:S01]  /*90a0*/  MUFU.TANH R168, R168 ;  /* 0x000000a800a87308 */ /* 0x000ea20000002400 */
[----:B-1----:R-:W-:-:S07]  /*90b0*/  FMNMX.FTZ R178, R166, R9, !PT ;  /* 0x00000009a6b27209 */ /* 0x002fce0007810000 */
[----:B------:R-:W1:Y:S01]  /*90c0*/  MUFU.TANH R169, R169 ;  /* 0x000000a900a97308 */ /* 0x000e620000002400 */
[----:B0-----:R-:W-:Y:S01]  /*90d0*/  FMNMX.FTZ R9, R167, R178, !PT ;  /* 0x000000b2a7097209 */ /* 0x001fe20007810000 */
[----:B------:R-:W-:-:S06]  /*90e0*/  FFMA.FTZ R178, R206, UR10, -R182 ;  /* 0x0000000aceb27c23 */ /* 0x000fcc00080108b6 */
[----:B------:R-:W0:Y:S01]  /*90f0*/  MUFU.TANH R170, R170 ;  /* 0x000000aa00aa7308 */ /* 0x000e220000002400 */
[----:B--2---:R-:W-:-:S07]  /*9100*/  FMNMX.FTZ R180, R168, R9, !PT ;  /* 0x00000009a8b47209 */ /* 0x004fce0007810000 */
[----:B------:R-:W2:Y:S01]  /*9110*/  MUFU.EX2 R21, R21 ;  /* 0x0000001500157308 */ /* 0x000ea20000000800 */
[----:B-1----:R-:W-:Y:S01]  /*9120*/  FMNMX.FTZ R9, R169, R180, !PT ;  /* 0x000000b4a9097209 */ /* 0x002fe20007810000 */
[----:B------:R-:W-:-:S06]  /*9130*/  FFMA.FTZ R180, R208, UR10, -R182 ;  /* 0x0000000ad0b47c23 */ /* 0x000fcc00080108b6 */
[----:B------:R-:W1:Y:S01]  /*9140*/  MUFU.EX2 R22, R22 ;  /* 0x0000001600167308 */ /* 0x000e620000000800 */
[----:B0-----:R-:W-:-:S05]  /*9150*/  FMNMX.FTZ R9, R170, R9, !PT ;  /* 0x00000009aa097209 */ /* 0x001fca0007810000 */
[----:B------:R-:W0:Y:S02]  /*9160*/  SHFL.BFLY PT, R190, R9, 0x2, 0x1f ;  /* 0x0c401f0009be7f89 */ /* 0x000e2400000e0000 */
[----:B------:R3:W4:Y:S01]  /*9170*/  MUFU.EX2 R171, R173 ;  /* 0x000000ad00ab7308 */ /* 0x0007220000000800 */
[-C--:B--2---:R-:W-:Y:S01]  /*9180*/  FMUL.FTZ R24, R24, R21.reuse ;  /* 0x0000001518187220 */ /* 0x084fe20000410000 */
[-C--:B------:R-:W-:Y:S01]  /*9190*/  FMUL.FTZ R25, R25, R21.reuse ;  /* 0x0000001519197220 */ /* 0x080fe20000410000 */
[-C--:B------:R-:W-:Y:S01]  /*91a0*/  FMUL.FTZ R28, R28, R21.reuse ;  /* 0x000000151c1c7220 */ /* 0x080fe20000410000 */
[-C--:B------:R-:W-:Y:S01]  /*91b0*/  FMUL.FTZ R29, R29, R21.reuse ;  /* 0x000000151d1d7220 */ /* 0x080fe20000410000 */
[-C--:B------:R-:W-:Y:S01]  /*91c0*/  FMUL.FTZ R32, R32, R21.reuse ;  /* 0x0000001520207220 */ /* 0x080fe20000410000 */
[-C--:B------:R-:W-:Y:S01]  /*91d0*/  FMUL.FTZ R33, R33, R21.reuse ;  /* 0x0000001521217220 */ /* 0x080fe20000410000 */
[----:B------:R-:W-:Y:S01]  /*91e0*/  FMUL.FTZ R36, R36, R21 ;  /* 0x0000001524247220 */ /* 0x000fe20000410000 */
[----:B------:R-:W2:Y:S01]  /*91f0*/  MUFU.EX2 R154, R154 ;  /* 0x0000009a009a7308 */ /* 0x000ea20000000800 */
[----:B---3--:R-:W-:Y:S01]  /*9200*/  FFMA.FTZ R173, R201, UR10, -R182 ;  /* 0x0000000ac9ad7c23 */ /* 0x008fe200080108b6 */
[----:B-1----:R-:W-:Y:S01]  /*9210*/  FFMA.FTZ R2, R21, R2, R22 ;  /* 0x0000000215027223 */ /* 0x002fe20000010016 */
[----:B------:R-:W-:-:S02]  /*9220*/  IMAD.U32 R201, RZ, RZ, UR28 ;  /* 0x0000001cffc97e24 */ /* 0x000fc4000f8e00ff */
        /* <DEDUP_REMOVED lines=10> */
[----:B0-----:R-:W-:Y:S01]  /*92d0*/  FMNMX.FTZ R194, R9, R190, !PT ;  /* 0x000000be09c27209 */ /* 0x001fe20007810000 */
[--C-:B------:R-:W-:Y:S01]  /*92e0*/  FFMA.FTZ R190, R192, UR10, -R182.reuse ;  /* 0x0000000ac0be7c23 */ /* 0x100fe200080108b6 */
[----:B------:R-:W0:Y:S01]  /*92f0*/  MUFU.EX2 R172, R172 ;  /* 0x000000ac00ac7308 */ /* 0x000e220000000800 */
[----:B------:R-:W-:Y:S01]  /*9300*/  FFMA.FTZ R192, R193, UR10, -R182 ;  /* 0x0000000ac1c07c23 */ /* 0x000fe200080108b6 */
[-C--:B------:R-:W-:Y:S01]  /*9310*/  FMUL.FTZ R56, R56, R21.reuse ;  /* 0x0000001538387220 */ /* 0x080fe20000410000 */
[----:B------:R-:W3:Y:S01]  /*9320*/  SHFL.BFLY PT, R9, R194, 0x1, 0x1f ;  /* 0x0c201f00c2097f89 */ /* 0x000ee200000e0000 */
        /* <DEDUP_REMOVED lines=22> */
[----:B------:R-:W-:Y:S01]  /*9490*/  FMUL.FTZ R96, R96, R21 ;  /* 0x0000001560607220 */ /* 0x000fe20000410000 */
[----:B---3--:R-:W-:Y:S01]  /*94a0*/  FMNMX.FTZ R9, R194, R9, !PT ;  /* 0x00000009c2097209 */ /* 0x008fe20007810000 */
[-C--:B------:R-:W-:Y:S01]  /*94b0*/  FMUL.FTZ R97, R97, R21.reuse ;  /* 0x0000001561617220 */ /* 0x080fe20000410000 */
[-C--:B------:R-:W-:Y:S01]  /*94c0*/  FMUL.FTZ R100, R100, R21.reuse ;  /* 0x0000001564647220 */ /* 0x080fe20000410000 */
[-C--:B------:R-:W-:Y:S01]  /*94d0*/  FMUL.FTZ R101, R101, R21.reuse ;  /* 0x0000001565657220 */ /* 0x080fe20000410000 */
[-C--:B------:R-:W-:Y:S01]  /*94e0*/  FMUL.FTZ R104, R104, R21.reuse ;  /* 0x0000001568687220 */ /* 0x080fe20000410000 */
[C---:B------:R-:W-:Y:S01]  /*94f0*/  FMUL.FTZ R194, R9.reuse, UR10 ;  /* 0x0000000a09c27c20 */ /* 0x040fe20008410000 */
[----:B------:R-:W3:Y:S01]  /*9500*/  MUFU.EX2 R176, R176 ;  /* 0x000000b000b07308 */ /* 0x000ee20000000800 */
[----:B------:R-:W-:Y:S01]  /*9510*/  FADD.FTZ R12, -R9, R12 ;  /* 0x0000000c090c7221 */ /* 0x000fe20000010100 */
[-C--:B------:R-:W-:Y:S01]  /*9520*/  FMUL.FTZ R105, R105, R21.reuse ;  /* 0x0000001569697220 */ /* 0x080fe20000410000 */
[----:B------:R-:W-:Y:S01]  /*9530*/  FFMA.FTZ R197, R157, UR10, -R194 ;  /* 0x0000000a9dc57c23 */ /* 0x000fe200080108c2 */
[----:B----4-:R-:W-:Y:S01]  /*9540*/  FADD.FTZ R157, R171, R2 ;  /* 0x00000002ab9d7221 */ /* 0x010fe20000010000 */
[----:B------:R-:W-:Y:S01]  /*9550*/  FMUL.FTZ R193, R12, UR10 ;  /* 0x0000000a0cc17c20 */ /* 0x000fe20008410000 */
[--C-:B------:R-:W-:Y:S01]  /*9560*/  FFMA.FTZ R12, R11, UR10, -R194.reuse ;  /* 0x0000000a0b0c7c23 */ /* 0x100fe200080108c2 */
[--C-:B------:R-:W-:Y:S01]  /*9570*/  FFMA.FTZ R11, R8, UR10, -R194.reuse ;  /* 0x0000000a080b7c23 */ /* 0x100fe200080108c2 */
[----:B--2---:R-:W-:Y:S01]  /*9580*/  FADD.FTZ R2, R154, R157 ;  /* 0x0000009d9a027221 */ /* 0x004fe20000010000 */
[----:B------:R-:W2:Y:S01]  /*9590*/  MUFU.EX2 R177, R177 ;  /* 0x000000b100b17308 */ /* 0x000ea20000000800 */
[--C-:B------:R-:W-:Y:S01]  /*95a0*/  FFMA.FTZ R13, R13, UR10, -R194.reuse ;  /* 0x0000000a0d0d7c23 */ /* 0x100fe200080108c2 */
[----:B------:R-:W-:Y:S01]  /*95b0*/  FFMA.FTZ R14, R14, UR10, -R194 ;  /* 0x0000000a0e0e7c23 */ /* 0x000fe200080108c2 */
[----:B-1----:R-:W-:Y:S01]  /*95c0*/  FADD.FTZ R157, R153, R2 ;  /* 0x00000002999d7221 */ /* 0x002fe20000010000 */
[--C-:B------:R-:W-:Y:S01]  /*95d0*/  FFMA.FTZ R15, R15, UR10, -R194.reuse ;  /* 0x0000000a0f0f7c23 */ /* 0x100fe200080108c2 */
[--C-:B------:R-:W-:Y:S01]  /*95e0*/  FFMA.FTZ R20, R20, UR10, -R194.reuse ;  /* 0x0000000a14147c23 */ /* 0x100fe200080108c2 */
[--C-:B------:R-:W-:Y:S01]  /*95f0*/  FFMA.FTZ R23, R23, UR10, -R194.reuse ;  /* 0x0000000a17177c23 */ /* 0x100fe200080108c2 */
[----:B0-----:R-:W-:Y:S01]  /*9600*/  FADD.FTZ R2, R172, R157 ;  /* 0x0000009dac027221 */ /* 0x001fe20000010000 */
[----:B------:R-:W0:Y:S01]  /*9610*/  MUFU.EX2 R178, R178 ;  /* 0x000000b200b27308 */ /* 0x000e220000000800 */
[----:B------:R-:W-:Y:S01]  /*9620*/  F2FP.F16.F32.PACK_AB R154, R153, R154 ;  /* 0x0000009a999a723e */ /* 0x000fe200000000ff */
[----:B------:R-:W-:Y:S01]  /*9630*/  FFMA.FTZ R182, R152, UR10, -R194 ;  /* 0x0000000a98b67c23 */ /* 0x000fe200080108c2 */
[----:B-----5:R-:W-:Y:S01]  /*9640*/  FADD.FTZ R157, R173, R2 ;  /* 0x00000002ad9d7221 */ /* 0x020fe20000010000 */
[--C-:B------:R-:W-:Y:S01]  /*9650*/  FFMA.FTZ R195, R155, UR10, -R194.reuse ;  /* 0x0000000a9bc37c23 */ /* 0x100fe200080108c2 */
[--C-:B------:R-:W-:Y:S01]  /*9660*/  FFMA.FTZ R196, R156, UR10, -R194.reuse ;  /* 0x0000000a9cc47c23 */ /* 0x100fe200080108c2 */
[--C-:B------:R-:W-:Y:S01]  /*9670*/  FFMA.FTZ R198, R158, UR10, -R194.reuse ;  /* 0x0000000a9ec67c23 */ /* 0x100fe200080108c2 */
[----:B------:R-:W-:Y:S01]  /*9680*/  FADD.FTZ R2, R174, R157 ;  /* 0x0000009dae027221 */ /* 0x000fe20000010000 */
[----:B------:R-:W1:Y:S01]  /*9690*/  MUFU.EX2 R179, R179 ;  /* 0x000000b300b37308 */ /* 0x000e620000000800 */
[--C-:B------:R-:W-:Y:S01]  /*96a0*/  FFMA.FTZ R199, R159, UR10, -R194.reuse ;  /* 0x0000000a9fc77c23 */ /* 0x100fe200080108c2 */
[----:B------:R-:W-:Y:S01]  /*96b0*/  FFMA.FTZ R200, R160, UR10, -R194 ;  /* 0x0000000aa0c87c23 */ /* 0x000fe200080108c2 */
[----:B------:R-:W-:Y:S01]  /*96c0*/  FADD.FTZ R157, R175, R2 ;  /* 0x00000002af9d7221 */ /* 0x000fe20000010000 */
[--C-:B------:R-:W-:Y:S01]  /*96d0*/  FFMA.FTZ R202, R161, UR10, -R194.reuse ;  /* 0x0000000aa1ca7c23 */ /* 0x100fe200080108c2 */
[--C-:B------:R-:W-:Y:S01]  /*96e0*/  FFMA.FTZ R203, R162, UR10, -R194.reuse ;  /* 0x0000000aa2cb7c23 */ /* 0x100fe200080108c2 */
[--C-:B------:R-:W-:Y:S01]  /*96f0*/  FFMA.FTZ R204, R163, UR10, -R194.reuse ;  /* 0x0000000aa3cc7c23 */ /* 0x100fe200080108c2 */
[----:B---3--:R-:W-:Y:S01]  /*9700*/  FADD.FTZ R2, R176, R157 ;  /* 0x0000009db0027221 */ /* 0x008fe20000010000 */
[----:B------:R-:W3:Y:S01]  /*9710*/  MUFU.EX2 R180, R180 ;  /* 0x000000b400b47308 */ /* 0x000ee20000000800 */
[--C-:B------:R-:W-:Y:S01]  /*9720*/  FFMA.FTZ R205, R164, UR10, -R194.reuse ;  /* 0x0000000aa4cd7c23 */ /* 0x100fe200080108c2 */
[----:B------:R-:W-:Y:S01]  /*9730*/  FFMA.FTZ R206, R165, UR10, -R194 ;  /* 0x0000000aa5ce7c23 */ /* 0x000fe200080108c2 */
[----:B--2---:R-:W-:Y:S01]  /*9740*/  FADD.FTZ R157, R177, R2 ;  /* 0x00000002b19d7221 */ /* 0x004fe20000010000 */
[--C-:B------:R-:W-:Y:S01]  /*9750*/  FFMA.FTZ R207, R166, UR10, -R194.reuse ;  /* 0x0000000aa6cf7c23 */ /* 0x100fe200080108c2 */
[----:B------:R-:W-:Y:S01]  /*9760*/  @!P0 VIADD R152, R201, 0x22840 ;  /* 0x00022840c9988836 */ /* 0x000fe20000000000 */
[----:B------:R-:W-:Y:S01]  /*9770*/  IADD3 R8, -R19, 0xb, RZ ;  /* 0x0000000b13087810 */ /* 0x000fe20007ffe1ff */
[----:B0-----:R-:W-:Y:S01]  /*9780*/  FADD.FTZ R2, R178, R157 ;  /* 0x0000009db2027221 */ /* 0x001fe20000010000 */
[----:B------:R-:W0:Y:S01]  /*9790*/  MUFU.EX2 R183, R183 ;  /* 0x000000b700b77308 */ /* 0x000e220000000800 */
[----:B------:R-:W-:Y:S01]  /*97a0*/  FFMA.FTZ R167, R167, UR10, -R194 ;  /* 0x0000000aa7a77c23 */ /* 0x000fe200080108c2 */
[----:B------:R-:W-:Y:S01]  /*97b0*/  @!P0 PRMT R152, RZ, 0x654, R152 ;  /* 0x00000654ff988816 */ /* 0x000fe20000000098 */
[----:B-1----:R-:W-:Y:S01]  /*97c0*/  FADD.FTZ R157, R179, R2 ;  /* 0x00000002b39d7221 */ /* 0x002fe20000010000 */
[-C--:B------:R-:W-:Y:S01]  /*97d0*/  FMUL.FTZ R108, R108, R21.reuse ;  /* 0x000000156c6c7220 */ /* 0x080fe20000410000 */
[-C--:B------:R-:W-:Y:S01]  /*97e0*/  FMUL.FTZ R109, R109, R21.reuse ;  /* 0x000000156d6d7220 */ /* 0x080fe20000410000 */
[-C--:B------:R-:W-:Y:S01]  /*97f0*/  FMUL.FTZ R112, R112, R21.reuse ;  /* 0x0000001570707220 */ /* 0x080fe20000410000 */
[-C--:B------:R-:W-:Y:S01]  /*9800*/  FMUL.FTZ R113, R113, R21.reuse ;  /* 0x0000001571717220 */ /* 0x080fe20000410000 */
[----:B------:R-:W1:Y:S01]  /*9810*/  MUFU.EX2 R186, R186 ;  /* 0x000000ba00ba7308 */ /* 0x000e620000000800 */
        /* <DEDUP_REMOVED lines=25> */
[--C-:B------:R-:W-:Y:S01]  /*99b0*/  FFMA.FTZ R155, R168, UR10, -R194.reuse ;  /* 0x0000000aa89b7c23 */ /* 0x100fe200080108c2 */
[----:B------:R2:W-:Y:S06]  /*99c0*/  BAR.ARV R8, 0x100 ;  /* 0x000400080000751d */ /* 0x0005ec0000002000 */
[----:B------:R-:W3:Y:S01]  /*99d0*/  MUFU.EX2 R187, R187 ;  /* 0x000000bb00bb7308 */ /* 0x000ee20000000800 */
[----:B0-----:R-:W-:Y:S01]  /*99e0*/  FADD.FTZ R2, R184, R157 ;  /* 0x0000009db8027221 */ /* 0x001fe20000010000 */
[----:B------:R0:W-:Y:S01]  /*99f0*/  @!P0 SYNCS.ARRIVE.TRANS64.RED.A1T0 RZ, [R152+URZ], RZ ;  /* 0x000000ff98ff89a7 */ /* 0x0001e2000810043f */
[--C-:B------:R-:W-:Y:S01]  /*9a00*/  FFMA.FTZ R169, R169, UR10, -R194.reuse ;  /* 0x0000000aa9a97c23 */ /* 0x100fe200080108c2 */
[----:B------:R-:W-:Y:S01]  /*9a10*/  FFMA.FTZ R194, R170, UR10, -R194 ;  /* 0x0000000aaac27c23 */ /* 0x000fe200080108c2 */
[----:B------:R-:W-:-:S02]  /*9a20*/  F2FP.F16.F32.PACK_AB R158, R175, R174 ;  /* 0x000000aeaf9e723e */ /* 0x000fc400000000ff */
[----:B------:R-:W-:Y:S01]  /*9a30*/  F2FP.F16.F32.PACK_AB R156, R173, R172 ;  /* 0x000000acad9c723e */ /* 0x000fe200000000ff */
[----:B------:R-:W4:Y:S01]  /*9a40*/  MUFU.EX2 R188, R188 ;  /* 0x000000bc00bc7308 */ /* 0x000f220000000800 */
[----:B-1----:R-:W-:Y:S01]  /*9a50*/  FADD.FTZ R2, R185, R2 ;  /* 0x00000002b9027221 */ /* 0x002fe20000010000 */
[----:B0-----:R-:W-:Y:S02]  /*9a60*/  F2FP.F16.F32.PACK_AB R152, R171, R22 ;  /* 0x00000016ab98723e */ /* 0x001fe400000000ff */
[----:B------:R-:W-:Y:S02]  /*9a70*/  F2FP.F16.F32.PACK_AB R160, R177, R176 ;  /* 0x000000b0b1a0723e */ /* 0x000fe400000000ff */
[----:B------:R-:W-:Y:S02]  /*9a80*/  F2FP.F16.F32.PACK_AB R162, R179, R178 ;  /* 0x000000b2b3a2723e */ /* 0x000fe400000000ff */
[----:B------:R-:W0:Y:S01]  /*9a90*/  MUFU.EX2 R190, R190 ;  /* 0x000000be00be7308 */ /* 0x000e220000000800 */
[----:B---3--:R-:W-:Y:S01]  /*9aa0*/  FADD.FTZ R157, R187, R2 ;  /* 0x00000002bb9d7221 */ /* 0x008fe20000010000 */
[----:B------:R-:W-:-:S02]  /*9ab0*/  F2FP.F16.F32.PACK_AB R164, R183, R180 ;  /* 0x000000b4b7a4723e */ /* 0x000fc400000000ff */
[----:B------:R-:W-:Y:S02]  /*9ac0*/  F2FP.F16.F32.PACK_AB R166, R181, R186 ;  /* 0x000000bab5a6723e */ /* 0x000fe400000000ff */
[----:B------:R-:W-:Y:S02]  /*9ad0*/  F2FP.F16.F32.PACK_AB R168, R185, R184 ;  /* 0x000000b8b9a8723e */ /* 0x000fe400000000ff */
[----:B------:R-:W1:Y:S01]  /*9ae0*/  MUFU.EX2 R193, R193 ;  /* 0x000000c100c17308 */ /* 0x000e620000000800 */
[C---:B----4-:R-:W-:Y:S01]  /*9af0*/  FADD.FTZ R157, R188.reuse, R157 ;  /* 0x0000009dbc9d7221 */ /* 0x050fe20000010000 */
[----:B------:R-:W-:-:S06]  /*9b00*/  F2FP.F16.F32.PACK_AB R170, R188, R187 ;  /* 0x000000bbbcaa723e */ /* 0x000fcc00000000ff */
[----:B------:R-:W3:Y:S01]  /*9b10*/  MUFU.EX2 R12, R12 ;  /* 0x0000000c000c7308 */ /* 0x000ee20000000800 */
[----:B0-----:R-:W-:-:S07]  /*9b20*/  FADD.FTZ R2, R190, R157 ;  /* 0x0000009dbe027221 */ /* 0x001fce0000010000 */
[----:B------:R-:W0:Y:S01]  /*9b30*/  MUFU.EX2 R191, R191 ;  /* 0x000000bf00bf7308 */ /* 0x000e220000000800 */
[-C--:B-1----:R-:W-:Y:S01]  /*9b40*/  FMUL.FTZ R26, R26, R193.reuse ;  /* 0x000000c11a1a7220 */ /* 0x082fe20000410000 */
[-C--:B------:R-:W-:Y:S01]  /*9b50*/  FMUL.FTZ R27, R27, R193.reuse ;  /* 0x000000c11b1b7220 */ /* 0x080fe20000410000 */
[-C--:B------:R-:W-:Y:S01]  /*9b60*/  FMUL.FTZ R30, R30, R193.reuse ;  /* 0x000000c11e1e7220 */ /* 0x080fe20000410000 */
[-C--:B------:R-:W-:Y:S01]  /*9b70*/  FMUL.FTZ R31, R31, R193.reuse ;  /* 0x000000c11f1f7220 */ /* 0x080fe20000410000 */
[-C--:B------:R-:W-:Y:S01]  /*9b80*/  FMUL.FTZ R34, R34, R193.reuse ;  /* 0x000000c122227220 */ /* 0x080fe20000410000 */
[-C--:B------:R-:W-:Y:S01]  /*9b90*/  FMUL.FTZ R35, R35, R193.reuse ;  /* 0x000000c123237220 */ /* 0x080fe20000410000 */
[-C--:B------:R-:W-:Y:S01]  /*9ba0*/  FMUL.FTZ R38, R38, R193.reuse ;  /* 0x000000c126267220 */ /* 0x080fe20000410000 */
[----:B------:R-:W1:Y:S01]  /*9bb0*/  MUFU.EX2 R11, R11 ;  /* 0x0000000b000b7308 */ /* 0x000e620000000800 */
[----:B---3--:R-:W-:Y:S01]  /*9bc0*/  FFMA.FTZ R0, R193, R0, R12 ;  /* 0x00000000c1007223 */ /* 0x008fe2000001000c */
        /* <DEDUP_REMOVED lines=75> */
[----:B------:R-:W-:Y:S01]  /*a080*/  FMUL.FTZ R151, R151, R193 ;  /* 0x000000c197977220 */ /* 0x000fe20000410000 */
[----:B------:R-:W-:-:S02]  /*a090*/  F2FP.F16.F32.PACK_AB R157, R20, R15 ;  /* 0x0000000f149d723e */ /* 0x000fc400000000ff */
[----:B------:R-:W3:Y:S01]  /*a0a0*/  MUFU.EX2 R197, R197 ;  /* 0x000000c500c57308 */ /* 0x000ee20000000800 */
[----:B0-----:R-:W-:Y:S01]  /*a0b0*/  FADD.FTZ R153, R195, R0 ;  /* 0x00000000c3997221 */ /* 0x001fe20000010000 */
[----:B------:R-:W-:-:S06]  /*a0c0*/  F2FP.F16.F32.PACK_AB R159, R182, R23 ;  /* 0x00000017b69f723e */ /* 0x000fcc00000000ff */
[----:B------:R-:W0:Y:S01]  /*a0d0*/  MUFU.EX2 R198, R198 ;  /* 0x000000c600c67308 */ /* 0x000e220000000800 */
[C---:B-1----:R-:W-:Y:S01]  /*a0e0*/  FADD.FTZ R0, R196.reuse, R153 ;  /* 0x00000099c4007221 */ /* 0x042fe20000010000 */
[----:B------:R-:W-:-:S06]  /*a0f0*/  F2FP.F16.F32.PACK_AB R161, R196, R195 ;  /* 0x000000c3c4a1723e */ /* 0x000fcc00000000ff */
[----:B------:R-:W1:Y:S01]  /*a100*/  MUFU.EX2 R199, R199 ;  /* 0x000000c700c77308 */ /* 0x000e620000000800 */
[----:B---3--:R-:W-:-:S07]  /*a110*/  FADD.FTZ R153, R197, R0 ;  /* 0x00000000c5997221 */ /* 0x008fce0000010000 */
[----:B------:R-:W3:Y:S01]  /*a120*/  MUFU.EX2 R200, R200 ;  /* 0x000000c800c87308 */ /* 0x000ee20000000800 */
[C---:B0-----:R-:W-:Y:S01]  /*a130*/  FADD.FTZ R0, R198.reuse, R153 ;  /* 0x00000099c6007221 */ /* 0x041fe20000010000 */
[----:B------:R-:W-:-:S06]  /*a140*/  F2FP.F16.F32.PACK_AB R163, R198, R197 ;  /* 0x000000c5c6a3723e */ /* 0x000fcc00000000ff */
[----:B------:R-:W0:Y:S01]  /*a150*/  MUFU.EX2 R202, R202 ;  /* 0x000000ca00ca7308 */ /* 0x000e220000000800 */
[----:B-1----:R-:W-:-:S07]  /*a160*/  FADD.FTZ R153, R199, R0 ;  /* 0x00000000c7997221 */ /* 0x002fce0000010000 */
[----:B------:R-:W1:Y:S01]  /*a170*/  MUFU.EX2 R203, R203 ;  /* 0x000000cb00cb7308 */ /* 0x000e620000000800 */
[C---:B---3--:R-:W-:Y:S01]  /*a180*/  FADD.FTZ R153, R200.reuse, R153 ;  /* 0x00000099c8997221 */ /* 0x048fe20000010000 */
[----:B------:R-:W-:-:S06]  /*a190*/  F2FP.F16.F32.PACK_AB R165, R200, R199 ;  /* 0x000000c7c8a5723e */ /* 0x000fcc00000000ff */
[----:B------:R-:W3:Y:S01]  /*a1a0*/  MUFU.EX2 R204, R204 ;  /* 0x000000cc00cc7308 */ /* 0x000ee20000000800 */
[----:B0-----:R-:W-:-:S07]  /*a1b0*/  FADD.FTZ R0, R202, R153 ;  /* 0x00000099ca007221 */ /* 0x001fce0000010000 */
[----:B------:R-:W0:Y:S01]  /*a1c0*/  MUFU.EX2 R205, R205 ;  /* 0x000000cd00cd7308 */ /* 0x000e220000000800 */
[----:B-1----:R-:W-:-:S07]  /*a1d0*/  FADD.FTZ R153, R203, R0 ;  /* 0x00000000cb997221 */ /* 0x002fce0000010000 */
[----:B------:R-:W1:Y:S01]  /*a1e0*/  MUFU.EX2 R206, R206 ;  /* 0x000000ce00ce7308 */ /* 0x000e620000000800 */
[----:B---3--:R-:W-:-:S07]  /*a1f0*/  FADD.FTZ R0, R204, R153 ;  /* 0x00000099cc007221 */ /* 0x008fce0000010000 */
[----:B------:R-:W3:Y:S01]  /*a200*/  MUFU.EX2 R207, R207 ;  /* 0x000000cf00cf7308 */ /* 0x000ee20000000800 */
[----:B0-----:R-:W-:-:S07]  /*a210*/  FADD.FTZ R153, R205, R0 ;  /* 0x00000000cd997221 */ /* 0x001fce0000010000 */
[----:B------:R0:W4:Y:S01]  /*a220*/  MUFU.EX2 R21, R167 ;  /* 0x000000a700157308 */ /* 0x0001220000000800 */
[----:B-1----:R-:W-:Y:S01]  /*a230*/  FADD.FTZ R0, R206, R153 ;  /* 0x00000099ce007221 */ /* 0x002fe20000010000 */
[----:B------:R-:W-:-:S06]  /*a240*/  F2FP.F16.F32.PACK_AB R153, R11, R12 ;  /* 0x0000000c0b99723e */ /* 0x000fcc00000000ff */
[----:B------:R1:W5:Y:S01]  /*a250*/  MUFU.EX2 R22, R155 ;  /* 0x0000009b00167308 */ /* 0x0003620000000800 */
[----:B---3--:R-:W-:Y:S01]  /*a260*/  FADD.FTZ R0, R207, R0 ;  /* 0x00000000cf007221 */ /* 0x008fe20000010000 */
[----:B0-----:R-:W-:Y:S02]  /*a270*/  F2FP.F16.F32.PACK_AB R167, R203, R202 ;  /* 0x000000cacba7723e */ /* 0x001fe400000000ff */
[----:B------:R-:W-:-:S04]  /*a280*/  F2FP.F16.F32.PACK_AB R171, R207, R206 ;  /* 0x000000cecfab723e */ /* 0x000fc800000000ff */
[----:B------:R0:W3:Y:S01]  /*a290*/  MUFU.EX2 R175, R169 ;  /* 0x000000a900af7308 */ /* 0x0000e20000000800 */
[----:B----4-:R-:W-:Y:S01]  /*a2a0*/  FADD.FTZ R11, R21, R0 ;  /* 0x00000000150b7221 */ /* 0x010fe20000010000 */
[----:B-1----:R-:W-:-:S06]  /*a2b0*/  F2FP.F16.F32.PACK_AB R155, R14, R13 ;  /* 0x0000000d0e9b723e */ /* 0x002fcc00000000ff */
[----:B------:R-:W1:Y:S01]  /*a2c0*/  MUFU.EX2 R189, R189 ;  /* 0x000000bd00bd7308 */ /* 0x000e620000000800 */
[C---:B-----5:R-:W-:Y:S01]  /*a2d0*/  FADD.FTZ R0, R22.reuse, R11 ;  /* 0x0000000b16007221 */ /* 0x060fe20000010000 */
[----:B0-----:R-:W-:Y:S02]  /*a2e0*/  F2FP.F16.F32.PACK_AB R169, R205, R204 ;  /* 0x000000cccda9723e */ /* 0x001fe400000000ff */
[----:B------:R-:W-:-:S04]  /*a2f0*/  F2FP.F16.F32.PACK_AB R173, R22, R21 ;  /* 0x0000001516ad723e */ /* 0x000fc800000000ff */
[----:B------:R-:W0:Y:S01]  /*a300*/  MUFU.EX2 R194, R194 ;  /* 0x000000c200c27308 */ /* 0x000e220000000800 */
[----:B---3--:R-:W-:Y:S01]  /*a310*/  FADD.FTZ R11, R175, R0 ;  /* 0x00000000af0b7221 */ /* 0x008fe20000010000 */
[C---:B-1----:R-:W-:Y:S01]  /*a320*/  FADD.FTZ R2, R189.reuse, R2 ;  /* 0x00000002bd027221 */ /* 0x042fe20000010000 */
[----:B------:R-:W-:Y:S02]  /*a330*/  F2FP.F16.F32.PACK_AB R174, R189, R192 ;  /* 0x000000c0bdae723e */ /* 0x000fe400000000ff */
[C---:B0-----:R-:W-:Y:S01]  /*a340*/  FADD.FTZ R0, R194.reuse, R11 ;  /* 0x0000000bc2007221 */ /* 0x041fe20000010000 */
[----:B------:R-:W-:Y:S01]  /*a350*/  F2FP.F16.F32.PACK_AB R175, R194, R175 ;  /* 0x000000afc2af723e */ /* 0x000fe200000000ff */
[----:B--2---:R-:W-:Y:S06]  /*a360*/  @P2 BRA `(.L_x_10900) ;  /* 0x0000000000042947 */ /* 0x004fec0003800000 */
[----:B------:R-:W-:Y:S01]  /*a370*/  BPT.TRAP 0x1 ;  /* 0x000000040000795c */ /* 0x000fe20000300000 */
.L_x_10900:
[----:B------:R-:W-:Y:S01]  /*a380*/  PLOP3.LUT P3, PT, PT, PT, UP0, 0x40, 0x0 ;  /* 0x000000000000781c */ /* 0x000fe20003f6e808 */
[----:B------:R0:W1:-:S12]  /*a390*/  SYNCS.PHASECHK.TRANS64.TRYWAIT P2, [UR28+0x22850], R6 ;  /* 0x02285006ff0075a7 */ /* 0x000058000804015c */
[----:B0-----:R-:W-:Y:S05]  /*a3a0*/  @P3 BRA `(.L_x_10901) ;  /* 0x0000000000043947 */ /* 0x001fea0003800000 */
[----:B------:R-:W-:Y:S01]  /*a3b0*/  BPT.TRAP 0x1 ;  /* 0x000000040000795c */ /* 0x000fe20000300000 */
.L_x_10901:
[----:B-1----:R-:W-:Y:S05]  /*a3c0*/  @P2 BRA `(.L_x_10902) ;  /* 0x0000000000082947 */ /* 0x002fea0003800000 */
[----:B------:R-:W0:Y:S02]  /*a3d0*/  SYNCS.PHASECHK.TRANS64.TRYWAIT P2, [UR28+0x22850], R6 ;  /* 0x02285006ff0075a7 */ /* 0x000e24000804015c */
[----:B0-----:R-:W-:Y:S05]  /*a3e0*/  @!P2 BRA `(.L_x_10903) ;  /* 0x000000a8005ca947 */ /* 0x001fea0003800000 */
.L_x_10902:
[----:B------:R2:W-:Y:S01]  /*a3f0*/  BAR.SYNC.DEFER_BLOCKING R5, 0x100 ;  /* 0x000400050000751d */ /* 0x0005e20000010000 */
[----:B------:R-:W-:Y:S01]  /*a400*/  UIMAD UR11, UR4, 0xc00, UR24 ;  /* 0x00000c00040b78a4 */ /* 0x000fe2000f8e0218 */
[----:B0-----:R-:W-:Y:S02]  /*a410*/  @!P0 VIADD R201, R201, 0x22860 ;  /* 0x00022860c9c98836 */ /* 0x001fe40000000000 */
[----:B------:R-:W-:Y:S02]  /*a420*/  IMAD.MOV.U32 R12, RZ, RZ, R9 ;  /* 0x000000ffff0c7224 */ /* 0x000fe400078e0009 */
[----:B------:R-:W-:Y:S01]  /*a430*/  UMOV UR15, 0x40000040 ;  /* 0x40000040000f7882 */ /* 0x000fe20000000000 */
[----:B------:R-:W-:Y:S01]  /*a440*/  @!P0 PRMT R201, RZ, 0x654, R201 ;  /* 0x00000654ffc98816 */ /* 0x000fe200000000c9 */
[----:B------:R-:W-:Y:S01]  /*a450*/  UMOV UR14, UR11 ;  /* 0x0000000b000e7c82 */ /* 0x000fe20008000000 */
        /* <DEDUP_REMOVED lines=36> */
[----:B------:R-:W-:-:S07]  /*a6a0*/  IMAD.MOV.U32 R6, RZ, RZ, R7 ;  /* 0x000000ffff067224 */ /* 0x000fce00078e0007 */
.L_x_10895:
[----:B------:R-:W-:-:S13]  /*a6b0*/  ISETP.GE.AND P1, PT, R6, UR37, PT ;  /* 0x0000002506007c0c */ /* 0x000fda000bf26270 */
[----:B------:R-:W-:Y:S05]  /*a6c0*/  @!P1 BRA `(.L_x_10905) ;  /* 0x0000003400789947 */ /* 0x000fea0003800000 */
[----:B------:R-:W-:Y:S01]  /*a6d0*/  IMAD.MOV.U32 R12, RZ, RZ, R9 ;  /* 0x000000ffff0c7224 */ /* 0x000fe200078e0009 */
[----:B------:R-:W-:Y:S01]  /*a6e0*/  ULDC UR26, c[0x0][0x9e4] ;  /* 0x00027900001a7ab9 */ /* 0x000fe20000000800 */
[----:B------:R-:W-:Y:S01]  /*a6f0*/  IMAD.MOV.U32 R11, RZ, RZ, R10 ;  /* 0x000000ffff0b7224 */ /* 0x000fe200078e000a */
[----:B------:R-:W-:Y:S01]  /*a700*/  ULDC UR27, c[0x0][0x288] ;  /* 0x0000a200001b7ab9 */ /* 0x000fe20000000800 */
[----:B------:R-:W-:Y:S01]  /*a710*/  ULDC UR28, c[0x0][0x2f0] ;  /* 0x0000bc00001c7ab9 */ /* 0x000fe20000000800 */
[----:B------:R-:W-:Y:S01]  /*a720*/  ULDC UR29, c[0x0][0x9d8] ;  /* 0x00027600001d7ab9 */ /* 0x000fe20000000800 */
[----:B------:R-:W-:Y:S01]  /*a730*/  ULDC UR25, c[0x0][0x988] ;  /* 0x0002620000197ab9 */ /* 0x000fe20000000800 */
[----:B------:R-:W-:-:S05]  /*a740*/  ULDC UR30, c[0x0][0x9e0] ;  /* 0x00027800001e7ab9 */ /* 0x000fca0000000800 */
.L_x_10922:
[----:B------:R-:W-:Y:S01]  /*a750*/  UIADD3 UR4, UR4, 0x1, URZ ;  /* 0x0000000104047890 */ /* 0x000fe2000fffe03f */
[----:B------:R-:W-:-:S03]  /*a760*/  PLOP3.LUT P1, PT, PT, PT, UP0, 0x40, 0x0 ;  /* 0x000000000000781c */ /* 0x000fc60003f2e808 */
[----:B------:R-:W-:-:S04]  /*a770*/  UISETP.NE.AND UP3, UPT, UR4, 0x2, UPT ;  /* 0x000000020400788c */ /* 0x000fc8000bf65270 */
[----:B------:R-:W-:Y:S02]  /*a780*/  USEL UR10, URZ, 0x1, UP3 ;  /* 0x000000013f0a7887 */ /* 0x000fe40009800000 */
[----:B------:R-:W-:Y:S02]  /*a790*/  USEL UR4, UR4, URZ, UP3 ;  /* 0x0000003f04047287 */ /* 0x000fe40009800000 */
[----:B------:R-:W-:Y:S02]  /*a7a0*/  ULOP3.LUT UR5, UR5, UR10, URZ, 0x3c, !UPT ;  /* 0x0000000a05057292 */ /* 0x000fe4000f8e3c3f */
[----:B---3--:R-:W-:Y:S10]  /*a7b0*/  @P1 BRA `(.L_x_10906) ;  /* 0x0000000000041947 */ /* 0x008ff40003800000 */
[----:B------:R-:W-:Y:S01]  /*a7c0*/  BPT.TRAP 0x1 ;  /* 0x000000040000795c */ /* 0x000fe20000300000 */
.L_x_10906:
[----:B------:R-:W-:Y:S01]  /*a7d0*/  PLOP3.LUT P2, PT, PT, PT, UP0, 0x40, 0x0 ;  /* 0x000000000000781c */ /* 0x000fe20003f4e808 */
[----:B------:R-:W-:Y:S01]  /*a7e0*/  ULEA UR31, UR4, UR38, 0x3 ;  /* 0x00000026041f7291 */ /* 0x000fe2000f8e183f */
[----:B------:R-:W-:-:S05]  /*a7f0*/  IMAD.U32 R7, RZ, RZ, UR5 ;  /* 0x00000005ff077e24 */ /* 0x000fca000f8e00ff */
[----:B------:R-:W-:-:S04]  /*a800*/  SHF.L.U32 R7, R7, 0x1f, RZ ;  /* 0x0000001f07077819 */ /* 0x000fc800000006ff */
[----:B------:R0:W3:Y:S02]  /*a810*/  SYNCS.PHASECHK.TRANS64.TRYWAIT P1, [UR31+0x22830], R7 ;  /* 0x02283007ff0075a7 */ /* 0x0000e4000802015f */
[----:B------:R-:W-:Y:S05]  /*a820*/  @P2 BRA `(.L_x_10907) ;  /* 0x0000000000042947 */ /* 0x000fea0003800000 */
[----:B------:R-:W-:Y:S01]  /*a830*/  BPT.TRAP 0x1 ;  /* 0x000000040000795c */ /* 0x000fe20000300000 */
.L_x_10907:
[----:B---3--:R-:W-:Y:S05]  /*a840*/  @P1 BRA `(.L_x_10908) ;  /* 0x0000000000081947 */ /* 0x008fea0003800000 */
[----:B------:R-:W3:Y:S02]  /*a850*/  SYNCS.PHASECHK.TRANS64.TRYWAIT P1, [UR31+0x22830], R7 ;  /* 0x02283007ff0075a7 */ /* 0x000ee4000802015f */
[----:B---3--:R-:W-:Y:S05]  /*a860*/  @!P1 BRA `(.L_x_10909) ;  /* 0x000000a400509947 */ /* 0x008fea0003800000 */
.L_x_10908:
[----:B------:R-:W-:Y:S01]  /*a870*/  UIMAD UR22, UR4, 0x300, UR6 ;  /* 0x00000300041678a4 */ /* 0x000fe2000f8e0206 */
[----:B-1----:R-:W-:Y:S01]  /*a880*/  WARPGROUP.ARRIVE ;  /* 0x00000000000079c5 */ /* 0x002fe20000000000 */
[----:B------:R-:W-:Y:S01]  /*a890*/  UMOV UR23, 0x40000040 ;  /* 0x4000004000177882 */ /* 0x000fe20000000000 */
[----:B------:R-:W-:Y:S01]  /*a8a0*/  UMOV UR11, 0x40000040 ;  /* 0x40000040000b7882 */ /* 0x000fe20000000000 */
[----:B------:R-:W-:Y:S01]  /*a8b0*/  UIADD3 UR10, UR22, 0x2, URZ ;  /* 0x00000002160a7890 */ /* 0x000fe2000fffe03f */
[----:B------:R-:W-:Y:S01]  /*a8c0*/  PLOP3.LUT P1, PT, PT, PT, UP1, 0x80, 0x0 ;  /* 0x000000000000781c */ /* 0x000fe20003f2f018 */
[----:B------:R-:W-:Y:S01]  /*a8d0*/  UIADD3 UR14, UR22, 0x4, URZ ;  /* 0x00000004160e7890 */ /* 0x000fe2000fffe03f */
[----:B------:R-:W-:Y:S01]  /*a8e0*/  PLOP3.LUT P2, PT, PT, PT, UP1, 0x80, 0x0 ;  /* 0x000000000000781c */ /* 0x000fe20003f4f018 */
[----:B------:R-:W-:Y:S01]  /*a8f0*/  UMOV UR15, 0x40000040 ;  /* 0x40000040000f7882 */ /* 0x000fe20000000000 */
[----:B------:R-:W-:Y:S01]  /*a900*/  HGMMA.64x96x16.F32 R152, gdesc[UR20], RZ, !UPT, gsb0 ;  /* 0x01600000149879f0 */ /* 0x000fe2000c0008ff */
[----:B------:R-:W-:Y:S01]  /*a910*/  UIADD3 UR18, UR22, 0x6, URZ ;  /* 0x0000000616127890 */ /* 0x000fe2000fffe03f */
[----:B------:R-:W-:Y:S01]  /*a920*/  UMOV UR19, 0x40000040 ;  /* 0x4000004000137882 */ /* 0x000fe20000000000 */
[----:B------:R-:W-:-:S02]  /*a930*/  WARPGROUP.DEPBAR.LE gsb0, 0x0 ;  /* 0x00008000000079c5 */ /* 0x000fc40000010000 */
[----:B------:R-:W-:-:S06]  /*a940*/  WARPGROUP.ARRIVE ;  /* 0x00000000000079c5 */ /* 0x000fcc0000000000 */
[----:B------:R-:W-:Y:S01]  /*a950*/  HGMMA.64x96x16.F32 R152, gdesc[UR8], R152, gsb0 ;  /* 0x01600000089879f0 */ /* 0x000fe20008000898 */
[----:B------:R-:W-:Y:S02]  /*a960*/  @UP1 ULDC UR10, c[0x0][0x44c] ;  /* 0x00011300000a1ab9 */ /* 0x000fe40000000800 */
[----:B------:R-:W-:Y:S01]  /*a970*/  @P1 IMAD.HI.U32 R14, R4, UR10, RZ ;  /* 0x0000000a040e1c27 */ /* 0x000fe2000f8e00ff */
[----:B------:R-:W-:Y:S01]  /*a980*/  @UP1 ULDC UR10, c[0x0][0x450] ;  /* 0x00011400000a1ab9 */ /* 0x000fe20000000800 */
        /* <DEDUP_REMOVED lines=13> */
[----:B------:R-:W-:Y:S01]  /*aa60*/  FMUL.FTZ R204, R160, UR29 ;  /* 0x0000001da0cc7c20 */ /* 0x000fe20008410000 */
[----:B------:R-:W-:Y:S01]  /*aa70*/  FMUL.FTZ R160, R179, UR29 ;  /* 0x0000001db3a07c20 */ /* 0x000fe20008410000 */
[----:B---3--:R-:W-:Y:S01]  /*aa80*/  FMUL.FTZ R10, R155, UR29 ;  /* 0x0000001d9b0a7c20 */ /* 0x008fe20008410000 */
[----:B------:R-:W-:Y:S01]  /*aa90*/  FMUL.FTZ R179, R180, UR29 ;  /* 0x0000001db4b37c20 */ /* 0x000fe20008410000 */
[----:B------:R-:W-:Y:S01]  /*aaa0*/  FMUL.FTZ R155, R171, UR29 ;  /* 0x0000001dab9b7c20 */ /* 0x000fe20008410000 */
[----:B------:R-:W-:Y:S01]  /*aab0*/  FMUL.FTZ R180, R181, UR29 ;  /* 0x0000001db5b47c20 */ /* 0x000fe20008410000 */
[----:B------:R-:W-:Y:S01]  /*aac0*/  FMUL.FTZ R211, R176, UR29 ;  /* 0x0000001db0d37c20 */ /* 0x000fe20008410000 */
[----:B------:R-:W-:Y:S01]  /*aad0*/  FMUL.FTZ R181, R184, UR29 ;  /* 0x0000001db8b57c20 */ /* 0x000fe20008410000 */
[----:B------:R-:W1:Y:S01]  /*aae0*/  SHFL.IDX PT, R171, R188, RZ, 0x1c1f ;  /* 0x001c1fffbcab7589 */ /* 0x000e6200000e0000 */
[----:B------:R-:W-:Y:S01]  /*aaf0*/  FMUL.FTZ R184, R189, UR29 ;  /* 0x0000001dbdb87c20 */ /* 0x000fe20008410000 */
[----:B------:R-:W-:-:S02]  /*ab00*/  IMAD.U32 R176, RZ, RZ, UR31 ;  /* 0x0000001fffb07e24 */ /* 0x000fc4000f8e00ff */
[----:B------:R-:W-:Y:S01]  /*ab10*/  FMUL.FTZ R13, R152, UR29 ;  /* 0x0000001d980d7c20 */ /* 0x000fe20008410000 */
[----:B------:R-:W-:Y:S02]  /*ab20*/  IMAD R189, R6, -0x60, RZ ;  /* 0xffffffa006bd7824 */ /* 0x000fe400078e02ff */
        /* <DEDUP_REMOVED lines=8> */
[----:B--2---:R-:W-:Y:S01]  /*abb0*/  FMUL.FTZ R201, R157, UR29 ;  /* 0x0000001d9dc97c20 */ /* 0x004fe20008410000 */
        /* <DEDUP_REMOVED lines=11> */
[----:B------:R-:W-:-:S02]  /*ac70*/  @!P0 VIADD R14, R176, 0x22840 ;  /* 0x00022840b00e8836 */ /* 0x000fc40000000000 */
        /* <DEDUP_REMOVED lines=16> */
[----:B------:R-:W-:Y:S01]  /*ad80*/  @!P0 PRMT R14, RZ, 0x654, R14 ;  /* 0x00000654ff0e8816 */ /* 0x000fe2000000000e */
[----:B------:R-:W-:Y:S01]  /*ad90*/  IMAD R15, R3, -0x2, R170 ;  /* 0xfffffffe030f7824 */ /* 0x000fe200078e02aa */
[----:B------:R-:W2:Y:S01]  /*ada0*/  MUFU.TANH R13, R13 ;  /* 0x0000000d000d7308 */ /* 0x000ea20000002400 */
[----:B------:R3:W-:Y:S06]  /*adb0*/  BAR.ARV R8, 0x100 ;  /* 0x000400080000751d */ /* 0x0007ec0000002000 */
[----:B------:R4:W-:Y:S01]  /*adc0*/  @!P0 SYNCS.ARRIVE.TRANS64.RED.A1T0 RZ, [R14+URZ], RZ ;  /* 0x000000ff0eff89a7 */ /* 0x0009e2000810043f */
[----:B------:R-:W0:Y:S01]  /*add0*/  MUFU.TANH R200, R200 ;  /* 0x000000c800c87308 */ /* 0x000e220000002400 */
[C---:B------:R-:W-:Y:S01]  /*ade0*/  VIADD R190, R15.reuse, 0xffffffff ;  /* 0xffffffff0fbe7836 */ /* 0x040fe20000000000 */
[----:B----4-:R-:W-:-:S06]  /*adf0*/  IADD3 R14, R15, -UR27, R18 ;  /* 0x8000001b0f0e7c10 */ /* 0x010fcc000fffe012 */
[----:B------:R-:W4:Y:S01]  /*ae00*/  MUFU.TANH R9, R9 ;  /* 0x0000000900097308 */ /* 0x000f220000002400 */
[C---:B------:R-:W-:Y:S02]  /*ae10*/  VIADD R195, R14.reuse, UR30 ;  /* 0x0000001e0ec37c36 */ /* 0x040fe40008000000 */
[----:B------:R-:W-:-:S05]  /*ae20*/  VIADD R196, R14, UR7 ;  /* 0x000000070ec47c36 */ /* 0x000fca0008000000 */
[----:B------:R-:W0:Y:S01]  /*ae30*/  MUFU.TANH R10, R10 ;  /* 0x0000000a000a7308 */ /* 0x000e220000002400 */
[--C-:B-1----:R-:W-:Y:S02]  /*ae40*/  IMAD.IADD R193, R195, 0x1, R171.reuse ;  /* 0x00000001c3c17824 */ /* 0x102fe400078e02ab */
        /* <DEDUP_REMOVED lines=59> */
.L_x_10912:
[----:B------:R-:W-:-:S05]  /*b200*/  IMAD.U32 R170, RZ, RZ, UR26 ;  /* 0x0000001affaa7e24 */ /* 0x000fca000f8e00ff */
[----:B------:R-:W-:-:S13]  /*b210*/  ISETP.NE.AND P1, PT, R170, 0x1, PT ;  /* 0x00000001aa00780c */ /* 0x000fda0003f25270 */
[----:B------:R-:W1:Y:S02]  /*b220*/  @P1 LDC.64 R14, c[0x0][0x9e8] ;  /* 0x00027a00ff0e1b82 */ /* 0x000e640000000a00 */
[----:B-1----:R-:W-:-:S05]  /*b230*/  @P1 IMAD.HI.U32 R14, R171, R14, RZ ;  /* 0x0000000eab0e1227 */ /* 0x002fca00078e00ff */
[----:B------:R-:W-:-:S07]  /*b240*/  @P1 SHF.R.U32.HI R171, RZ, R15, R14 ;  /* 0x0000000fffab1219 */ /* 0x000fce000001160e */
.L_x_10913:
[----:B------:R-:W-:Y:S05]  /*b250*/  BSYNC B0 ;  /* 0x0000000000007941 */ /* 0x000fea0003800000 */
.L_x_10911:
[----:B------:R-:W-:-:S05]  /*b260*/  IMAD R171, R171, R170, R190 ;  /* 0x000000aaabab7224 */ /* 0x000fca00078e02be */
[----:B------:R-:W-:Y:S02]  /*b270*/  VIADDMNMX R193, R171, R170, R193, PT ;  /* 0x000000aaabc17246 */ /* 0x000fe400038001c1 */
[----:B------:R-:W-:-:S07]  /*b280*/  VIMNMX R194, R194, R171, !PT ;  /* 0x000000abc2c27248 */ /* 0x000fce0007fe0100 */
.L_x_10910:
[C---:B------:R-:W-:Y:S01]  /*b290*/  ISETP.GE.AND P6, PT, R189.reuse, 0xa, PT ;  /* 0x0000000abd00780c */ /* 0x040fe20003fc6270 */
[----:B------:R-:W1:Y:S01]  /*b2a0*/  SHFL.IDX PT, R15, R188, 0x1, 0x1c1f ;  /* 0x003c1f00bc0f7f89 */ /* 0x000e6200000e0000 */
[C---:B------:R-:W-:Y:S02]  /*b2b0*/  ISETP.GE.AND P1, PT, R189.reuse, 0x2, PT ;  /* 0x00000002bd00780c */ /* 0x040fe40003f26270 */
[C---:B------:R-:W-:Y:S02]  /*b2c0*/  ISETP.GE.AND P2, PT, R189.reuse, 0x9, PT ;  /* 0x00000009bd00780c */ /* 0x040fe40003f46270 */
[----:B------:R-:W-:Y:S02]  /*b2d0*/  ISETP.GE.AND P5, PT, R189, 0x11, PT ;  /* 0x00000011bd00780c */ /* 0x000fe40003fa6270 */
[----:B------:R-:W-:Y:S02]  /*b2e0*/  LOP3.LUT R17, R17, 0xfffffffb, RZ, 0xc0, !PT ;  /* 0xfffffffb11117812 */ /* 0x000fe400078ec0ff */
[----:B------:R-:W-:-:S02]  /*b2f0*/  ISETP.GT.AND P4, PT, R194, 0x1, !P1 ;  /* 0x00000001c200780c */ /* 0x000fc40004f84270 */
[----:B------:R-:W-:Y:S02]  /*b300*/  ISETP.GT.AND P3, PT, R194, 0x8, !P2 ;  /* 0x00000008c200780c */ /* 0x000fe40005764270 */
[----:B------:R-:W-:Y:S02]  /*b310*/  @P6 LOP3.LUT R17, R17, 0x4, RZ, 0xfc, !PT ;  /* 0x0000000411116812 */ /* 0x000fe400078efcff */
[C---:B------:R-:W-:Y:S02]  /*b320*/  ISETP.LT.OR P4, PT, R193.reuse, 0x2, P4 ;  /* 0x00000002c100780c */ /* 0x040fe40002781670 */
[----:B------:R-:W-:Y:S02]  /*b330*/  ISETP.LT.OR P3, PT, R193, 0x9, P3 ;  /* 0x00000009c100780c */ /* 0x000fe40001f61670 */
[----:B------:R-:W-:Y:S02]  /*b340*/  LOP3.LUT R17, R17, 0xfffffff7, RZ, 0xc0, !PT ;  /* 0xfffffff711117812 */ /* 0x000fe400078ec0ff */
[----:B0-----:R-:W-:-:S02]  /*b350*/  FSEL R200, R200, -INF , !P4 ;  /* 0xff800000c8c87808 */ /* 0x001fc40006000000 */
[----:B------:R-:W-:Y:S02]  /*b360*/  FSEL R202, R202, -INF , !P3 ;  /* 0xff800000caca7808 */ /* 0x000fe40005800000 */
[C---:B------:R-:W-:Y:S02]  /*b370*/  ISETP.GT.AND P4, PT, R194.reuse, 0x9, !P6 ;  /* 0x00000009c200780c */ /* 0x040fe40007784270 */
[----:B------:R-:W-:Y:S02]  /*b380*/  @P5 LOP3.LUT R17, R17, 0x8, RZ, 0xfc, !PT ;  /* 0x0000000811115812 */ /* 0x000fe400078efcff */
[----:B------:R-:W-:Y:S02]  /*b390*/  ISETP.GT.AND P3, PT, R194, 0x10, !P5 ;  /* 0x00000010c200780c */ /* 0x000fe40006f64270 */
[----:B------:R-:W-:Y:S02]  /*b3a0*/  ISETP.GE.AND P5, PT, R189, 0x12, PT ;  /* 0x00000012bd00780c */ /* 0x000fe40003fa6270 */
[----:B------:R-:W-:-:S02]  /*b3b0*/  ISETP.LT.OR P4, PT, R193, 0xa, P4 ;  /* 0x0000000ac100780c */ /* 0x000fc40002781670 */
[----:B------:R-:W-:Y:S02]  /*b3c0*/  ISETP.LT.OR P3, PT, R193, 0x11, P3 ;  /* 0x00000011c100780c */ /* 0x000fe40001f61670 */
[----:B------:R-:W-:Y:S02]  /*b3d0*/  FSEL R201, R201, -INF , !P4 ;  /* 0xff800000c9c97808 */ /* 0x000fe40006000000 */
[----:B------:R-:W-:Y:S02]  /*b3e0*/  ISETP.GE.AND P4, PT, R189, 0x19, PT ;  /* 0x00000019bd00780c */ /* 0x000fe40003f86270 */
[----:B------:R-:W-:Y:S02]  /*b3f0*/  LOP3.LUT R17, R17, 0xffffffef, RZ, 0xc0, !PT ;  /* 0xffffffef11117812 */ /* 0x000fe400078ec0ff */
[----:B------:R-:W-:Y:S02]  /*b400*/  FSEL R204, R204, -INF , !P3 ;  /* 0xff800000cccc7808 */ /* 0x000fe40005800000 */
[----:B------:R-:W-:-:S02]  /*b410*/  ISETP.GT.AND P3, PT, R194, 0x11, !P5 ;  /* 0x00000011c200780c */ /* 0x000fc40006f64270 */
[----:B------:R-:W-:Y:S02]  /*b420*/  @P5 LOP3.LUT R17, R17, 0x10, RZ, 0xfc, !PT ;  /* 0x0000001011115812 */ /* 0x000fe400078efcff */
[----:B------:R-:W-:Y:S02]  /*b430*/  ISETP.LT.OR P3, PT, R193, 0x12, P3 ;  /* 0x00000012c100780c */ /* 0x000fe40001f61670 */
[----:B------:R-:W-:Y:S02]  /*b440*/  LOP3.LUT R17, R17, 0xfffbffff, RZ, 0xc0, !PT ;  /* 0xfffbffff11117812 */ /* 0x000fe400078ec0ff */
[----:B------:R-:W-:Y:S02]  /*b450*/  FSEL R203, R203, -INF , !P3 ;  /* 0xff800000cbcb7808 */ /* 0x000fe40005800000 */
[----:B------:R-:W-:Y:S02]  /*b460*/  @P4 LOP3.LUT R17, R17, 0x40000, RZ, 0xfc, !PT ;  /* 0x0004000011114812 */ /* 0x000fe400078efcff */
[----:B------:R-:W-:-:S02]  /*b470*/  ISETP.GT.AND P3, PT, R194, 0x18, !P4 ;  /* 0x00000018c200780c */ /* 0x000fc40006764270 */
[----:B------:R-:W-:Y:S02]  /*b480*/  ISETP.GE.AND P4, PT, R189, 0x1a, PT ;  /* 0x0000001abd00780c */ /* 0x000fe40003f86270 */
[----:B------:R-:W-:Y:S02]  /*b490*/  ISETP.LT.OR P3, PT, R193, 0x19, P3 ;  /* 0x00000019c100780c */ /* 0x000fe40001f61670 */
[----:B------:R-:W-:Y:S02]  /*b4a0*/  LOP3.LUT R17, R17, 0xfffdffff, RZ, 0xc0, !PT ;  /* 0xfffdffff11117812 */ /* 0x000fe400078ec0ff */
        /* <DEDUP_REMOVED lines=99> */
[----:B------:R-:W-:Y:S01]  /*bae0*/  ISETP.LT.OR P6, PT, R193, 0x5a, P6 ;  /* 0x0000005ac100780c */ /* 0x000fe200037c1670 */
[--C-:B-1----:R-:W-:Y:S02]  /*baf0*/  IMAD.IADD R193, R195, 0x1, R15.reuse ;  /* 0x00000001c3c17824 */ /* 0x102fe400078e020f */
[----:B------:R-:W-:Y:S01]  /*bb00*/  IMAD.IADD R195, R196, 0x1, R15 ;  /* 0x00000001c4c37824 */ /* 0x000fe200078e020f */
        /* <DEDUP_REMOVED lines=16> */
.L_x_10916:
[----:B------:R-:W-:-:S05]  /*bc10*/  IMAD.U32 R188, RZ, RZ, UR26 ;  /* 0x0000001affbc7e24 */ /* 0x000fca000f8e00ff */
[----:B------:R-:W-:-:S13]  /*bc20*/  ISETP.NE.AND P6, PT, R188, 0x1, PT ;  /* 0x00000001bc00780c */ /* 0x000fda0003fc5270 */
[----:B------:R-:W0:Y:S02]  /*bc30*/  @P6 LDC.64 R14, c[0x0][0x9e8] ;  /* 0x00027a00ff0e6b82 */ /* 0x000e240000000a00 */
[----:B0-----:R-:W-:-:S05]  /*bc40*/  @P6 IMAD.HI.U32 R14, R189, R14, RZ ;  /* 0x0000000ebd0e6227 */ /* 0x001fca00078e00ff */
[----:B------:R-:W-:-:S07]  /*bc50*/  @P6 SHF.R.U32.HI R189, RZ, R15, R14 ;  /* 0x0000000fffbd6219 */ /* 0x000fce000001160e */
.L_x_10917:
[----:B------:R-:W-:Y:S05]  /*bc60*/  BSYNC B0 ;  /* 0x0000000000007941 */ /* 0x000fea0003800000 */
.L_x_10915:
[----:B------:R-:W-:-:S05]  /*bc70*/  IMAD R190, R189, R188, R190 ;  /* 0x000000bcbdbe7224 */ /* 0x000fca00078e02be */
[----:B------:R-:W-:Y:S02]  /*bc80*/  VIADDMNMX R193, R190, R188, R193, PT ;  /* 0x000000bcbec17246 */ /* 0x000fe400038001c1 */
[----:B------:R-:W-:-:S07]  /*bc90*/  VIMNMX R195, R195, R190, !PT ;  /* 0x000000bec3c37248 */ /* 0x000fce0007fe0100 */
.L_x_10914:
[----:B------:R-:W-:Y:S01]  /*bca0*/  ISETP.GT.AND P1, PT, R195, 0x1, !P1 ;  /* 0x00000001c300780c */ /* 0x000fe20004f24270 */
[----:B------:R-:W-:Y:S01]  /*bcb0*/  UMOV UR10, UR25 ;  /* 0x00000019000a7c82 */ /* 0x000fe20008000000 */
[----:B------:R-:W-:Y:S02]  /*bcc0*/  LOP3.LUT P6, RZ, R17, 0x20000, RZ, 0xc0, !PT ;  /* 0x0002000011ff7812 */ /* 0x000fe400078cc0ff */
[----:B------:R-:W-:Y:S02]  /*bcd0*/  ISETP.LT.OR P1, PT, R193, 0x2, P1 ;  /* 0x00000002c100780c */ /* 0x000fe40000f21670 */
[----:B------:R-:W-:Y:S02]  /*bce0*/  ISETP.GT.AND P2, PT, R195, 0x8, !P2 ;  /* 0x00000008c300780c */ /* 0x000fe40005744270 */
[----:B------:R-:W-:Y:S02]  /*bcf0*/  FSEL R14, R10, -INF , !P1 ;  /* 0xff8000000a0e7808 */ /* 0x000fe40004800000 */
[----:B------:R-:W-:-:S02]  /*bd00*/  LOP3.LUT P1, RZ, R17, 0x4, RZ, 0xc0, !PT ;  /* 0x0000000411ff7812 */ /* 0x000fc4000782c0ff */
[----:B------:R-:W-:Y:S02]  /*bd10*/  ISETP.LT.OR P2, PT, R193, 0x9, P2 ;  /* 0x00000009c100780c */ /* 0x000fe40001741670 */
[----:B------:R-:W-:Y:S02]  /*bd20*/  ISETP.GT.AND P1, PT, R195, 0x9, !P1 ;  /* 0x00000009c300780c */ /* 0x000fe40004f24270 */
[----:B------:R-:W-:Y:S02]  /*bd30*/  FSEL R20, R20, -INF , !P2 ;  /* 0xff80000014147808 */ /* 0x000fe40005000000 */
        /* <DEDUP_REMOVED lines=60> */
[----:B------:R-:W-:Y:S01]  /*c100*/  LOP3.LUT P6, RZ, R17, 0x80, RZ, 0xc0, !PT ;  /* 0x0000008011ff7812 */ /* 0x000fe200078cc0ff */
[----:B------:R-:W0:Y:S01]  /*c110*/  SHFL.BFLY PT, R10, R15, 0x2, 0x1f ;  /* 0x0c401f000f0a7f89 */ /* 0x000e2200000e0000 */
[----:B------:R-:W-:Y:S02]  /*c120*/  FSEL R159, R159, -INF , !P1 ;  /* 0xff8000009f9f7808 */ /* 0x000fe40004800000 */
[----:B------:R-:W-:-:S02]  /*c130*/  LOP3.LUT P1, RZ, R17, 0x800, RZ, 0xc0, !PT ;  /* 0x0000080011ff7812 */ /* 0x000fc4000782c0ff */
[----:B------:R-:W-:Y:S02]  /*c140*/  LOP3.LUT P2, RZ, R17, 0x40, RZ, 0xc0, !PT ;  /* 0x0000004011ff7812 */ /* 0x000fe4000784c0ff */
[C---:B------:R-:W-:Y:S02]  /*c150*/  ISETP.GT.AND P1, PT, R195.reuse, 0x31, !P1 ;  /* 0x00000031c300780c */ /* 0x040fe40004f24270 */
[----:B------:R-:W-:Y:S02]  /*c160*/  ISETP.GT.AND P3, PT, R195, 0x50, !P3 ;  /* 0x00000050c300780c */ /* 0x000fe40005f64270 */
[----:B------:R-:W-:Y:S02]  /*c170*/  ISETP.LT.OR P1, PT, R193, 0x32, P1 ;  /* 0x00000032c100780c */ /* 0x000fe40000f21670 */
[----:B------:R-:W-:Y:S02]  /*c180*/  ISETP.GT.AND P4, PT, R195, 0x51, !P4 ;  /* 0x00000051c300780c */ /* 0x000fe40006784270 */
[----:B------:R-:W-:-:S02]  /*c190*/  FSEL R160, R160, -INF , !P1 ;  /* 0xff800000a0a07808 */ /* 0x000fc40004800000 */
[----:B------:R-:W-:Y:S02]  /*c1a0*/  LOP3.LUT P1, RZ, R17, 0x400, RZ, 0xc0, !PT ;  /* 0x0000040011ff7812 */ /* 0x000fe4000782c0ff */
[----:B------:R-:W-:Y:S02]  /*c1b0*/  ISETP.LT.OR P3, PT, R193, 0x51, P3 ;  /* 0x00000051c100780c */ /* 0x000fe40001f61670 */
[C---:B------:R-:W-:Y:S02]  /*c1c0*/  ISETP.GT.AND P1, PT, R195.reuse, 0x38, !P1 ;  /* 0x00000038c300780c */ /* 0x040fe40004f24270 */
[----:B------:R-:W-:Y:S02]  /*c1d0*/  ISETP.GT.AND P5, PT, R195, 0x58, !P5 ;  /* 0x00000058c300780c */ /* 0x000fe40006fa4270 */
[C---:B------:R-:W-:Y:S02]  /*c1e0*/  ISETP.LT.OR P1, PT, R193.reuse, 0x39, P1 ;  /* 0x00000039c100780c */ /* 0x040fe40000f21670 */
[----:B------:R-:W-:-:S02]  /*c1f0*/  ISETP.LT.OR P4, PT, R193, 0x52, P4 ;  /* 0x00000052c100780c */ /* 0x000fc40002781670 */
[----:B------:R-:W-:Y:S02]  /*c200*/  FSEL R163, R163, -INF , !P1 ;  /* 0xff800000a3a37808 */ /* 0x000fe40004800000 */
[----:B------:R-:W-:Y:S02]  /*c210*/  LOP3.LUT P1, RZ, R17, 0x200, RZ, 0xc0, !PT ;  /* 0x0000020011ff7812 */ /* 0x000fe4000782c0ff */
[----:B------:R-:W-:Y:S02]  /*c220*/  ISETP.LT.OR P5, PT, R193, 0x59, P5 ;  /* 0x00000059c100780c */ /* 0x000fe40002fa1670 */
        /* <DEDUP_REMOVED lines=11> */
[----:B------:R-:W-:Y:S02]  /*c2e0*/  ISETP.GT.AND P1, PT, R195, 0x48, !P2 ;  /* 0x00000048c300780c */ /* 0x000fe40005724270 */
[----:B------:R-:W-:Y:S02]  /*c2f0*/  LOP3.LUT P2, RZ, R17, 0x20, RZ, 0xc0, !PT ;  /* 0x0000002011ff7812 */ /* 0x000fe4000784c0ff */
[----:B------:R-:W-:Y:S02]  /*c300*/  ISETP.LT.OR P1, PT, R193, 0x49, P1 ;  /* 0x00000049c100780c */ /* 0x000fe40000f21670 */
[----:B------:R-:W-:Y:S02]  /*c310*/  ISETP.GT.AND P2, PT, R195, 0x49, !P2 ;  /* 0x00000049c300780c */ /* 0x000fe40005744270 */
[----:B------:R-:W-:-:S02]  /*c320*/  FSEL R194, R169, -INF , !P1 ;  /* 0xff800000a9c27808 */ /* 0x000fc40004800000 */
[----:B0-----:R-:W-:Y:S02]  /*c330*/  FMNMX.FTZ R169, R15, R10, !PT ;  /* 0x0000000a0fa97209 */ /* 0x001fe40007810000 */
[----:B------:R-:W-:Y:S02]  /*c340*/  ISETP.GT.AND P1, PT, R195, RZ, !P6 ;  /* 0x000000ffc300720c */ /* 0x000fe40007724270 */
[C---:B------:R-:W-:Y:S01]  /*c350*/  ISETP.LT.OR P2, PT, R193.reuse, 0x4a, P2 ;  /* 0x0000004ac100780c */ /* 0x040fe20001741670 */
[----:B------:R-:W0:Y:S01]  /*c360*/  SHFL.BFLY PT, R10, R169, 0x1, 0x1f ;  /* 0x0c201f00a90a7f89 */ /* 0x000e2200000e0000 */
[----:B------:R-:W-:Y:S02]  /*c370*/  ISETP.LT.OR P1, PT, R193, 0x1, P1 ;  /* 0x00000001c100780c */ /* 0x000fe40000f21670 */
[----:B------:R-:W-:Y:S02]  /*c380*/  LOP3.LUT P6, RZ, R17, 0x1, RZ, 0xc0, !PT ;  /* 0x0000000111ff7812 */ /* 0x000fe400078cc0ff */
[----:B------:R-:W-:-:S02]  /*c390*/  FSEL R197, R9, -INF , !P1 ;  /* 0xff80000009c57808 */ /* 0x000fc40004800000 */
[----:B------:R-:W-:Y:S02]  /*c3a0*/  ISETP.GT.AND P6, PT, R195, 0x59, !P6 ;  /* 0x00000059c300780c */ /* 0x000fe400077c4270 */
[----:B------:R-:W-:Y:S02]  /*c3b0*/  FMNMX.FTZ R9, R197, R12, !PT ;  /* 0x0000000cc5097209 */ /* 0x000fe40007810000 */
[----:B------:R-:W-:Y:S02]  /*c3c0*/  ISETP.LT.OR P6, PT, R193, 0x5a, P6 ;  /* 0x0000005ac100780c */ /* 0x000fe400037c1670 */
[----:B------:R-:W-:Y:S02]  /*c3d0*/  FMNMX.FTZ R9, R14, R9, !PT ;  /* 0x000000090e097209 */ /* 0x000fe40007810000 */
[----:B------:R-:W-:Y:S02]  /*c3e0*/  FSEL R193, R167, -INF , !P5 ;  /* 0xff800000a7c17808 */ /* 0x000fe40006800000 */
[----:B------:R-:W-:-:S02]  /*c3f0*/  FMNMX.FTZ R190, R20, R9, !PT ;  /* 0x0000000914be7209 */ /* 0x000fc40007810000 */
[----:B------:R-:W-:Y:S02]  /*c400*/  FSEL R168, R168, -INF , !P6 ;  /* 0xff800000a8a87808 */ /* 0x000fe40007000000 */
[----:B------:R-:W-:Y:S02]  /*c410*/  FMNMX.FTZ R9, R21, R190, !PT ;  /* 0x000000be15097209 */ /* 0x000fe40007810000 */
[----:B0-----:R-:W-:Y:S02]  /*c420*/  FMNMX.FTZ R10, R169, R10, !PT ;  /* 0x0000000aa90a7209 */ /* 0x001fe40007810000 */
[----:B------:R-:W-:Y:S02]  /*c430*/  FMNMX.FTZ R190, R22, R9, !PT ;  /* 0x0000000916be7209 */ /* 0x000fe40007810000 */
[C---:B------:R-:W-:Y:S01]  /*c440*/  FSETP.NEU.FTZ.AND P1, PT, R10.reuse, -INF , PT ;  /* 0xff8000000a00780b */ /* 0x040fe20003f3d000 */
[----:B------:R-:W-:Y:S01]  /*c450*/  FMUL.FTZ R196, R10, UR10 ;  /* 0x0000000a0ac47c20 */ /* 0x000fe20008410000 */
[----:B------:R-:W-:-:S04]  /*c460*/  FMNMX.FTZ R9, R23, R190, !PT ;  /* 0x000000be17097209 */ /* 0x000fc80007810000 */
[----:B------:R-:W-:-:S05]  /*c470*/  FSEL R196, R196, RZ, P1 ;  /* 0x000000ffc4c47208 */ /* 0x000fca0000800000 */
[--C-:B------:R-:W-:Y:S01]  /*c480*/  FFMA.FTZ R15, R192, UR10, -R196.reuse ;  /* 0x0000000ac00f7c23 */ /* 0x100fe200080108c4 */
[----:B------:R-:W-:Y:S01]  /*c490*/  FMNMX.FTZ R192, R152, R9, !PT ;  /* 0x0000000998c07209 */ /* 0x000fe20007810000 */
[--C-:B------:R-:W-:Y:S01]  /*c4a0*/  FFMA.FTZ R191, R172, UR10, -R196.reuse ;  /* 0x0000000aacbf7c23 */ /* 0x100fe200080108c4 */
        /* <DEDUP_REMOVED lines=13> */
[--C-:B------:R-:W-:Y:S01]  /*c580*/  FFMA.FTZ R162, R175, UR10, -R196.reuse ;  /* 0x0000000aafa27c23 */ /* 0x100fe200080108c4 */
[----:B------:R-:W-:Y:S01]  /*c590*/  FADD.FTZ R200, -R200, R11 ;  /* 0x0000000bc8c87221 */ /* 0x000fe20000010100 */
        /* <DEDUP_REMOVED lines=26> */
[----:B------:R-:W-:-:S02]  /*c740*/  FSEL R172, R158, -INF , !P2 ;  /* 0xff8000009eac7808 */ /* 0x000fc40005000000 */
        /* <DEDUP_REMOVED lines=18> */
[----:B------:R-:W1:Y:S08]  /*c870*/  MUFU.EX2 R178, R178 ;  /* 0x000000b200b27308 */ /* 0x000e700000000800 */
[----:B------:R-:W-:Y:S01]  /*c880*/  MUFU.EX2 R175, R175 ;  /* 0x000000af00af7308 */ /* 0x000fe20000000800 */
[----:B0-----:R-:W-:Y:S01]  /*c890*/  FMNMX.FTZ R9, R198, R9, !PT ;  /* 0x00000009c6097209 */ /* 0x001fe20007810000 */
[----:B------:R-:W-:-:S03]  /*c8a0*/  FMUL.FTZ R198, R200, UR10 ;  /* 0x0000000ac8c67c20 */ /* 0x000fc60008410000 */
[C---:B------:R-:W-:Y:S01]  /*c8b0*/  FSETP.NEU.FTZ.AND P1, PT, R9.reuse, -INF , PT ;  /* 0xff8000000900780b */ /* 0x040fe20003f3d000 */
[----:B------:R-:W-:Y:S02]  /*c8c0*/  FMUL.FTZ R185, R9, UR10 ;  /* 0x0000000a09b97c20 */ /* 0x000fe40008410000 */
[----:B------:R-:W-:Y:S03]  /*c8d0*/  MUFU.EX2 R180, R180 ;  /* 0x000000b400b47308 */ /* 0x000fe60000000800 */
[----:B------:R-:W-:-:S05]  /*c8e0*/  FSEL R185, R185, RZ, P1 ;  /* 0x000000ffb9b97208 */ /* 0x000fca0000800000 */
[----:B------:R-:W0:Y:S01]  /*c8f0*/  MUFU.EX2 R198, R198 ;  /* 0x000000c600c67308 */ /* 0x000e220000000800 */
[--C-:B------:R-:W-:Y:S01]  /*c900*/  FFMA.FTZ R13, R197, UR10, -R185.reuse ;  /* 0x0000000ac50d7c23 */ /* 0x100fe200080108b9 */
[--C-:B------:R-:W-:Y:S01]  /*c910*/  FFMA.FTZ R14, R14, UR10, -R185.reuse ;  /* 0x0000000a0e0e7c23 */ /* 0x100fe200080108b9 */
[--C-:B------:R-:W-:Y:S01]  /*c920*/  FFMA.FTZ R199, R160, UR10, -R185.reuse ;  /* 0x0000000aa0c77c23 */ /* 0x100fe200080108b9 */
[----:B-1----:R-:W-:Y:S01]  /*c930*/  F2FP.F16.F32.PACK_AB R160, R178, R167 ;  /* 0x000000a7b2a0723e */ /* 0x002fe200000000ff */
        /* <DEDUP_REMOVED lines=10> */
[----:B------:R-:W-:Y:S01]  /*c9e0*/  FFMA.FTZ R201, R166, UR10, -R185 ;  /* 0x0000000aa6c97c23 */ /* 0x000fe200080108b9 */
[----:B------:R-:W-:Y:S01]  /*c9f0*/  MUFU.EX2 R182, R182 ;  /* 0x000000b600b67308 */ /* 0x000fe20000000800 */
[----:B0-----:R-:W-:Y:S01]  /*ca00*/  FFMA.FTZ R183, R198, R2, R15 ;  /* 0x00000002c6b77223 */ /* 0x001fe2000001000f */
[--C-:B------:R-:W-:Y:S01]  /*ca10*/  FFMA.FTZ R159, R194, UR10, -R185.reuse ;  /* 0x0000000ac29f7c23 */ /* 0x100fe200080108b9 */
[--C-:B------:R-:W-:Y:S01]  /*ca20*/  FFMA.FTZ R173, R173, UR10, -R185.reuse ;  /* 0x0000000aadad7c23 */ /* 0x100fe200080108b9 */
[----:B------:R-:W-:Y:S01]  /*ca30*/  FFMA.FTZ R193, R193, UR10, -R185 ;  /* 0x0000000ac1c17c23 */ /* 0x000fe200080108b9 */
[----:B------:R-:W-:Y:S01]  /*ca40*/  FADD.FTZ R2, R188, R183 ;  /* 0x000000b7bc027221 */ /* 0x000fe20000010000 */
[----:B------:R-:W-:Y:S01]  /*ca50*/  F2FP.F16.F32.PACK_AB R166, R162, R161 ;  /* 0x000000a1a2a6723e */ /* 0x000fe200000000ff */
[-C--:B------:R-:W-:Y:S01]  /*ca60*/  FMUL.FTZ R24, R24, R198.reuse ;  /* 0x000000c618187220 */ /* 0x080fe20000410000 */
[----:B------:R-:W-:Y:S01]  /*ca70*/  MUFU.EX2 R179, R179 ;  /* 0x000000b300b37308 */ /* 0x000fe20000000800 */
[----:B------:R-:W-:Y:S01]  /*ca80*/  FADD.FTZ R183, R189, R2 ;  /* 0x00000002bdb77221 */ /* 0x000fe20000010000 */
[----:B------:R-:W-:Y:S01]  /*ca90*/  F2FP.F16.F32.PACK_AB R164, R158, R191 ;  /* 0x000000bf9ea4723e */ /* 0x000fe200000000ff */
        /* <DEDUP_REMOVED lines=15> */
[----:B0-----:R-:W-:Y:S01]  /*cb90*/  FSEL R187, R9, RZ, P1 ;  /* 0x000000ff09bb7208 */ /* 0x001fe20000800000 */
[----:B------:R-:W-:Y:S01]  /*cba0*/  FMUL.FTZ R44, R44, R198 ;  /* 0x000000c62c2c7220 */ /* 0x000fe20000410000 */
[----:B------:R-:W-:Y:S01]  /*cbb0*/  PLOP3.LUT P1, PT, PT, PT, UP0, 0x40, 0x0 ;  /* 0x000000000000781c */ /* 0x000fe20003f2e808 */
[C---:B------:R-:W-:Y:S01]  /*cbc0*/  FADD.FTZ R2, R171.reuse, R2 ;  /* 0x00000002ab027221 */ /* 0x040fe20000010000 */
[----:B------:R-:W-:Y:S01]  /*cbd0*/  F2FP.F16.F32.PACK_AB R170, R171, R170 ;  /* 0x000000aaabaa723e */ /* 0x000fe200000000ff */
[----:B------:R-:W-:Y:S01]  /*cbe0*/  FADD.FTZ R187, -R187, R12 ;  /* 0x0000000cbbbb7221 */ /* 0x000fe20000010100 */
[----:B------:R-:W-:Y:S01]  /*cbf0*/  MUFU.EX2 R181, R181 ;  /* 0x000000b500b57308 */ /* 0x000fe20000000800 */
[----:B------:R-:W-:Y:S01]  /*cc00*/  FADD.FTZ R183, R191, R2 ;  /* 0x00000002bfb77221 */ /* 0x000fe20000010000 */
[--C-:B------:R-:W-:Y:S01]  /*cc10*/  FFMA.FTZ R12, R153, UR10, -R185.reuse ;  /* 0x0000000a990c7c23 */ /* 0x100fe200080108b9 */
[----:B------:R-:W-:Y:S01]  /*cc20*/  FMUL.FTZ R187, R187, UR10 ;  /* 0x0000000abbbb7c20 */ /* 0x000fe20008410000 */
[----:B------:R-:W-:Y:S01]  /*cc30*/  FFMA.FTZ R153, R154, UR10, -R185 ;  /* 0x0000000a9a997c23 */ /* 0x000fe200080108b9 */
[----:B------:R-:W-:Y:S01]  /*cc40*/  FADD.FTZ R2, R158, R183 ;  /* 0x000000b79e027221 */ /* 0x000fe20000010000 */
[----:B------:R-:W-:Y:S01]  /*cc50*/  FFMA.FTZ R183, R152, UR10, -R185 ;  /* 0x0000000a98b77c23 */ /* 0x000fe200080108b9 */
[-C--:B------:R-:W-:Y:S01]  /*cc60*/  FMUL.FTZ R45, R45, R198.reuse ;  /* 0x000000c62d2d7220 */ /* 0x080fe20000410000 */
[----:B------:R-:W-:Y:S01]  /*cc70*/  MUFU.EX2 R186, R186 ;  /* 0x000000ba00ba7308 */ /* 0x000fe20000000800 */
[----:B------:R-:W-:Y:S01]  /*cc80*/  FADD.FTZ R195, R161, R2 ;  /* 0x00000002a1c37221 */ /* 0x000fe20000010000 */
[----:B-1----:R-:W-:Y:S01]  /*cc90*/  F2FP.F16.F32.PACK_AB R158, R184, R179 ;  /* 0x000000b3b89e723e */ /* 0x002fe200000000ff */
[-C--:B------:R-:W-:Y:S01]  /*cca0*/  FMUL.FTZ R48, R48, R198.reuse ;  /* 0x000000c630307220 */ /* 0x080fe20000410000 */
[-C--:B------:R-:W-:Y:S01]  /*ccb0*/  FMUL.FTZ R49, R49, R198.reuse ;  /* 0x000000c631317220 */ /* 0x080fe20000410000 */
[----:B------:R-:W-:Y:S01]  /*ccc0*/  FADD.FTZ R2, R162, R195 ;  /* 0x000000c3a2027221 */ /* 0x000fe20000010000 */
[----:B------:R-:W-:Y:S01]  /*ccd0*/  F2FP.F16.F32.PACK_AB R162, R180, R175 ;  /* 0x000000afb4a2723e */ /* 0x000fe200000000ff */
[-C--:B------:R-:W-:Y:S01]  /*cce0*/  FMUL.FTZ R52, R52, R198.reuse ;  /* 0x000000c634347220 */ /* 0x080fe20000410000 */
[----:B------:R-:W0:Y:S01]  /*ccf0*/  MUFU.EX2 R196, R196 ;  /* 0x000000c400c47308 */ /* 0x000e220000000800 */
[----:B------:R-:W-:Y:S01]  /*cd00*/  FADD.FTZ R195, R167, R2 ;  /* 0x00000002a7c37221 */ /* 0x000fe20000010000 */
[----:B------:R-:W-:Y:S01]  /*cd10*/  FFMA.FTZ R2, R155, UR10, -R185 ;  /* 0x0000000a9b027c23 */ /* 0x000fe200080108b9 */
[-C--:B------:R-:W-:Y:S01]  /*cd20*/  FMUL.FTZ R53, R53, R198.reuse ;  /* 0x000000c635357220 */ /* 0x080fe20000410000 */
[-C--:B------:R-:W-:Y:S01]  /*cd30*/  FMUL.FTZ R56, R56, R198.reuse ;  /* 0x000000c638387220 */ /* 0x080fe20000410000 */
[----:B------:R-:W-:Y:S01]  /*cd40*/  FADD.FTZ R152, R178, R195 ;  /* 0x000000c3b2987221 */ /* 0x000fe20000010000 */
[--C-:B------:R-:W-:Y:S01]  /*cd50*/  FFMA.FTZ R195, R157, UR10, -R185.reuse ;  /* 0x0000000a9dc37c23 */ /* 0x100fe200080108b9 */
[----:B------:R-:W-:Y:S01]  /*cd60*/  FFMA.FTZ R157, R172, UR10, -R185 ;  /* 0x0000000aac9d7c23 */ /* 0x000fe200080108b9 */
        /* <DEDUP_REMOVED lines=8> */
[----:B------:R-:W1:Y:S01]  /*cdf0*/  MUFU.EX2 R178, R187 ;  /* 0x000000bb00b27308 */ /* 0x000e620000000800 */
[----:B------:R-:W-:Y:S01]  /*ce00*/  FADD.FTZ R155, R177, R152 ;  /* 0x00000098b19b7221 */ /* 0x000fe20000010000 */
[----:B0-----:R-:W-:Y:S01]  /*ce10*/  F2FP.F16.F32.PACK_AB R154, R196, R11 ;  /* 0x0000000bc49a723e */ /* 0x001fe200000000ff */
[-C--:B------:R-:W-:Y:S01]  /*ce20*/  FMUL.FTZ R65, R65, R198.reuse ;  /* 0x000000c641417220 */ /* 0x080fe20000410000 */
[-C--:B------:R-:W-:Y:S01]  /*ce30*/  FMUL.FTZ R68, R68, R198.reuse ;  /* 0x000000c644447220 */ /* 0x080fe20000410000 */
[----:B------:R-:W-:Y:S01]  /*ce40*/  FADD.FTZ R152, R182, R155 ;  /* 0x0000009bb6987221 */ /* 0x000fe20000010000 */
[--C-:B------:R-:W-:Y:S01]  /*ce50*/  FFMA.FTZ R155, R174, UR10, -R185.reuse ;  /* 0x0000000aae9b7c23 */ /* 0x100fe200080108b9 */
[----:B------:R-:W-:Y:S01]  /*ce60*/  FFMA.FTZ R185, R168, UR10, -R185 ;  /* 0x0000000aa8b97c23 */ /* 0x000fe200080108b9 */
[----:B------:R-:W0:Y:S01]  /*ce70*/  MUFU.EX2 R14, R14 ;  /* 0x0000000e000e7308 */ /* 0x000e220000000800 */
[----:B------:R-:W-:Y:S01]  /*ce80*/  FADD.FTZ R203, R179, R152 ;  /* 0x00000098b3cb7221 */ /* 0x000fe20000010000 */
[----:B------:R-:W-:Y:S01]  /*ce90*/  F2FP.F16.F32.PACK_AB R168, R192, R169 ;  /* 0x000000a9c0a8723e */ /* 0x000fe200000000ff */
[-C--:B------:R-:W-:Y:S01]  /*cea0*/  FMUL.FTZ R69, R69, R198.reuse ;  /* 0x000000c645457220 */ /* 0x080fe20000410000 */
[----:B------:R-:W-:Y:S01]  /*ceb0*/  F2FP.F16.F32.PACK_AB R174, R190, R189 ;  /* 0x000000bdbeae723e */ /* 0x000fe200000000ff */
[----:B------:R-:W-:Y:S01]  /*cec0*/  FADD.FTZ R152, R184, R203 ;  /* 0x000000cbb8987221 */ /* 0x000fe20000010000 */
[-C--:B------:R-:W-:Y:S01]  /*ced0*/  FMUL.FTZ R72, R72, R198.reuse ;  /* 0x000000c648487220 */ /* 0x080fe20000410000 */
[-C--:B------:R-:W-:Y:S01]  /*cee0*/  FMUL.FTZ R73, R73, R198.reuse ;  /* 0x000000c649497220 */ /* 0x080fe20000410000 */
[----:B------:R-:W2:Y:S01]  /*cef0*/  MUFU.EX2 R20, R20 ;  /* 0x0000001400147308 */ /* 0x000ea20000000800 */
[----:B------:R-:W-:Y:S01]  /*cf00*/  FADD.FTZ R169, R181, R152 ;  /* 0x00000098b5a97221 */ /* 0x000fe20000010000 */
[----:B------:R-:W-:Y:S01]  /*cf10*/  F2FP.F16.F32.PACK_AB R152, R186, R181 ;  /* 0x000000b5ba98723e */ /* 0x000fe200000000ff */
        /* <DEDUP_REMOVED lines=17> */
[----:B------:R-:W-:Y:S01]  /*d030*/  FMUL.FTZ R104, R104, R198 ;  /* 0x000000c668687220 */ /* 0x000fe20000410000 */
[----:B------:R-:W-:Y:S01]  /*d040*/  FADD.FTZ R161, R11, R2 ;  /* 0x000000020ba17221 */ /* 0x000fe20000010000 */
[----:B-1----:R-:W-:Y:S01]  /*d050*/  FFMA.FTZ R11, R178, R0, R13 ;  /* 0x00000000b20b7223 */ /* 0x002fe2000001000d */
[-C--:B------:R-:W-:Y:S01]  /*d060*/  FMUL.FTZ R105, R105, R198.reuse ;  /* 0x000000c669697220 */ /* 0x080fe20000410000 */
[----:B------:R-:W-:Y:S01]  /*d070*/  MUFU.EX2 R22, R22 ;  /* 0x0000001600167308 */ /* 0x000fe20000000800 */
[----:B------:R-:W-:Y:S01]  /*d080*/  FADD.FTZ R2, R196, R161 ;  /* 0x000000a1c4027221 */ /* 0x000fe20000010000 */
[----:B0-----:R-:W-:Y:S01]  /*d090*/  FADD.FTZ R11, R14, R11 ;  /* 0x0000000b0e0b7221 */ /* 0x001fe20000010000 */
[-C--:B------:R-:W-:Y:S01]  /*d0a0*/  FMUL.FTZ R108, R108, R198.reuse ;  /* 0x000000c66c6c7220 */ /* 0x080fe20000410000 */
[-C--:B------:R-:W-:Y:S01]  /*d0b0*/  FMUL.FTZ R109, R109, R198.reuse ;  /* 0x000000c66d6d7220 */ /* 0x080fe20000410000 */
[-C--:B------:R-:W-:Y:S01]  /*d0c0*/  FMUL.FTZ R112, R112, R198.reuse ;  /* 0x000000c670707220 */ /* 0x080fe20000410000 */
[----:B--2---:R-:W-:Y:S01]  /*d0d0*/  FADD.FTZ R0, R20, R11 ;  /* 0x0000000b14007221 */ /* 0x004fe20000010000 */
[-C--:B------:R-:W-:Y:S01]  /*d0e0*/  FMUL.FTZ R113, R113, R198.reuse ;  /* 0x000000c671717220 */ /* 0x080fe20000410000 */
[----:B------:R-:W0:Y:S01]  /*d0f0*/  MUFU.EX2 R23, R23 ;  /* 0x0000001700177308 */ /* 0x000e220000000800 */
[-C--:B------:R-:W-:Y:S01]  /*d100*/  FMUL.FTZ R116, R116, R198.reuse ;  /* 0x000000c674747220 */ /* 0x080fe20000410000 */
[----:B----4-:R-:W-:Y:S01]  /*d110*/  FADD.FTZ R11, R21, R0 ;  /* 0x00000000150b7221 */ /* 0x010fe20000010000 */
        /* <DEDUP_REMOVED lines=19> */
[----:B------:R-:W-:Y:S01]  /*d250*/  F2FP.F16.F32.PACK_AB R175, R21, R20 ;  /* 0x0000001415af723e */ /* 0x000fe200000000ff */
[----:B------:R-:W-:Y:S01]  /*d260*/  FMUL.FTZ R26, R26, R178 ;  /* 0x000000b21a1a7220 */ /* 0x000fe20000410000 */
[----:B------:R2:W-:Y:S01]  /*d270*/  MUFU.EX2 R15, R156 ;  /* 0x0000009c000f7308 */ /* 0x0005e20000000800 */
        /* <DEDUP_REMOVED lines=8> */
[----:B--2---:R-:W-:Y:S01]  /*d300*/  F2FP.F16.F32.PACK_AB R156, R182, R177 ;  /* 0x000000b1b69c723e */ /* 0x004fe200000000ff */
[----:B------:R-:W-:Y:S01]  /*d310*/  FADD.FTZ R182, R22, R11 ;  /* 0x0000000b16b67221 */ /* 0x000fe20000010000 */
[----:B-1----:R-:W-:Y:S01]  /*d320*/  F2FP.F16.F32.PACK_AB R171, R12, R183 ;  /* 0x000000b70cab723e */ /* 0x002fe200000000ff */
[-C--:B------:R-:W-:Y:S01]  /*d330*/  FMUL.FTZ R39, R39, R178.reuse ;  /* 0x000000b227277220 */ /* 0x080fe20000410000 */
[-C--:B------:R-:W-:Y:S01]  /*d340*/  FMUL.FTZ R42, R42, R178.reuse ;  /* 0x000000b22a2a7220 */ /* 0x080fe20000410000 */
[----:B------:R-:W-:Y:S01]  /*d350*/  FADD.FTZ R182, R23, R182 ;  /* 0x000000b617b67221 */ /* 0x000fe20000010000 */
[-C--:B------:R-:W-:Y:S01]  /*d360*/  FMUL.FTZ R43, R43, R178.reuse ;  /* 0x000000b22b2b7220 */ /* 0x080fe20000410000 */
[----:B------:R-:W1:Y:S01]  /*d370*/  MUFU.EX2 R188, R195 ;  /* 0x000000c300bc7308 */ /* 0x000e620000000800 */
[-C--:B------:R-:W-:Y:S01]  /*d380*/  FMUL.FTZ R46, R46, R178.reuse ;  /* 0x000000b22e2e7220 */ /* 0x080fe20000410000 */
[----:B------:R-:W-:Y:S01]  /*d390*/  FADD.FTZ R11, R183, R182 ;  /* 0x000000b6b70b7221 */ /* 0x000fe20000010000 */
[-C--:B------:R-:W-:Y:S01]  /*d3a0*/  FMUL.FTZ R47, R47, R178.reuse ;  /* 0x000000b22f2f7220 */ /* 0x080fe20000410000 */
[-C--:B------:R-:W-:Y:S01]  /*d3b0*/  FMUL.FTZ R50, R50, R178.reuse ;  /* 0x000000b232327220 */ /* 0x080fe20000410000 */
[-C--:B------:R-:W-:Y:S01]  /*d3c0*/  FMUL.FTZ R51, R51, R178.reuse ;  /* 0x000000b233337220 */ /* 0x080fe20000410000 */
[----:B------:R-:W-:Y:S01]  /*d3d0*/  FADD.FTZ R182, R12, R11 ;  /* 0x0000000b0cb67221 */ /* 0x000fe20000010000 */
[-C--:B------:R-:W-:Y:S01]  /*d3e0*/  FMUL.FTZ R54, R54, R178.reuse ;  /* 0x000000b236367220 */ /* 0x080fe20000410000 */
[----:B------:R-:W2:Y:S01]  /*d3f0*/  MUFU.EX2 R161, R197 ;  /* 0x000000c500a17308 */ /* 0x000ea20000000800 */
[-C--:B------:R-:W-:Y:S01]  /*d400*/  FMUL.FTZ R55, R55, R178.reuse ;  /* 0x000000b237377220 */ /* 0x080fe20000410000 */
[----:B0-----:R-:W-:Y:S01]  /*d410*/  FADD.FTZ R11, R153, R182 ;  /* 0x000000b6990b7221 */ /* 0x001fe20000010000 */
[-C--:B------:R-:W-:Y:S01]  /*d420*/  FMUL.FTZ R58, R58, R178.reuse ;  /* 0x000000b23a3a7220 */ /* 0x080fe20000410000 */
[-C--:B------:R-:W-:Y:S01]  /*d430*/  FMUL.FTZ R59, R59, R178.reuse ;  /* 0x000000b23b3b7220 */ /* 0x080fe20000410000 */
[-C--:B------:R-:W-:Y:S01]  /*d440*/  FMUL.FTZ R62, R62, R178.reuse ;  /* 0x000000b23e3e7220 */ /* 0x080fe20000410000 */
[----:B------:R-:W-:Y:S01]  /*d450*/  FADD.FTZ R182, R194, R11 ;  /* 0x0000000bc2b67221 */ /* 0x000fe20000010000 */
[-C--:B------:R-:W-:Y:S01]  /*d460*/  FMUL.FTZ R63, R63, R178.reuse ;  /* 0x000000b23f3f7220 */ /* 0x080fe20000410000 */
[----:B------:R-:W0:Y:S01]  /*d470*/  MUFU.EX2 R180, R199 ;  /* 0x000000c700b47308 */ /* 0x000e220000000800 */
[----:B-1----:R-:W-:Y:S01]  /*d480*/  F2FP.F16.F32.PACK_AB R167, R188, R15 ;  /* 0x0000000fbca7723e */ /* 0x002fe200000000ff */
[----:B------:R-:W-:Y:S01]  /*d490*/  FADD.FTZ R11, R15, R182 ;  /* 0x000000b60f0b7221 */ /* 0x000fe20000010000 */
[-C--:B------:R-:W-:Y:S01]  /*d4a0*/  FMUL.FTZ R66, R66, R178.reuse ;  /* 0x000000b242427220 */ /* 0x080fe20000410000 */
[-C--:B------:R-:W-:Y:S01]  /*d4b0*/  FMUL.FTZ R67, R67, R178.reuse ;  /* 0x000000b243437220 */ /* 0x080fe20000410000 */
[-C--:B------:R-:W-:Y:S01]  /*d4c0*/  FMUL.FTZ R70, R70, R178.reuse ;  /* 0x000000b246467220 */ /* 0x080fe20000410000 */
[----:B------:R-:W-:Y:S01]  /*d4d0*/  FADD.FTZ R184, R188, R11 ;  /* 0x0000000bbcb87221 */ /* 0x000fe20000010000 */
        /* <DEDUP_REMOVED lines=27> */
[----:B0-----:R-:W-:Y:S01]  /*d690*/  F2FP.F16.F32.PACK_AB R161, R180, R161 ;  /* 0x000000a1b4a1723e */ /* 0x001fe200000000ff */
[-C--:B------:R-:W-:Y:S01]  /*d6a0*/  FMUL.FTZ R115, R115, R178.reuse ;  /* 0x000000b273737220 */ /* 0x080fe20000410000 */
[-C--:B------:R-:W-:Y:S01]  /*d6b0*/  FMUL.FTZ R118, R118, R178.reuse ;  /* 0x000000b276767220 */ /* 0x080fe20000410000 */
[----:B------:R-:W-:Y:S01]  /*d6c0*/  FADD.FTZ R184, R180, R165 ;  /* 0x000000a5b4b87221 */ /* 0x000fe20000010000 */
[----:B------:R-:W-:Y:S01]  /*d6d0*/  F2FP.F16.F32.PACK_AB R165, R194, R153 ;  /* 0x00000099c2a5723e */ /* 0x000fe200000000ff */
        /* <DEDUP_REMOVED lines=19> */
[----:B---3--:R-:W-:Y:S01]  /*d810*/  F2FP.F16.F32.PACK_AB R163, R200, R163 ;  /* 0x000000a3c8a3723e */ /* 0x008fe200000000ff */
[-C--:B------:R-:W-:Y:S01]  /*d820*/  FMUL.FTZ R150, R150, R178.reuse ;  /* 0x000000b296967220 */ /* 0x080fe20000410000 */
[----:B------:R-:W-:Y:S01]  /*d830*/  FMUL.FTZ R151, R151, R178 ;  /* 0x000000b297977220 */ /* 0x000fe20000410000 */
[----:B------:R-:W-:-:S03]  /*d840*/  FADD.FTZ R157, R200, R157 ;  /* 0x0000009dc89d7221 */ /* 0x000fc60000010000 */
[----:B------:R0:W1:Y:S01]  /*d850*/  MUFU.EX2 R184, R155 ;  /* 0x0000009b00b87308 */ /* 0x0000620000000800 */
[----:B----4-:R-:W-:Y:S01]  /*d860*/  FADD.FTZ R186, R0, R157 ;  /* 0x0000009d00ba7221 */ /* 0x010fe20000010000 */
[----:B-----5:R-:W-:Y:S02]  /*d870*/  F2FP.F16.F32.PACK_AB R173, R14, R13 ;  /* 0x0000000d0ead723e */ /* 0x020fe400000000ff */
[C---:B------:R-:W-:Y:S01]  /*d880*/  F2FP.F16.F32.PACK_AB R157, R201.reuse, R0 ;  /* 0x00000000c99d723e */ /* 0x040fe200000000ff */
[----:B------:R-:W-:-:S03]  /*d890*/  FADD.FTZ R186, R201, R186 ;  /* 0x000000bac9ba7221 */ /* 0x000fc60000010000 */
[----:B------:R-:W3:Y:S01]  /*d8a0*/  MUFU.EX2 R193, R193 ;  /* 0x000000c100c17308 */ /* 0x000ee20000000800 */
[----:B0-----:R-:W-:Y:S01]  /*d8b0*/  FADD.FTZ R155, R159, R186 ;  /* 0x000000ba9f9b7221 */ /* 0x001fe20000010000 */
[----:B--2---:R-:W-:-:S03]  /*d8c0*/  F2FP.F16.F32.PACK_AB R159, R182, R159 ;  /* 0x0000009fb69f723e */ /* 0x004fc600000000ff */
[----:B------:R-:W-:-:S03]  /*d8d0*/  FADD.FTZ R190, R182, R155 ;  /* 0x0000009bb6be7221 */ /* 0x000fc60000010000 */
[----:B------:R-:W0:Y:S01]  /*d8e0*/  MUFU.EX2 R186, R185 ;  /* 0x000000b900ba7308 */ /* 0x000e220000000800 */
[----:B------:R-:W-:Y:S01]  /*d8f0*/  FADD.FTZ R13, R11, R190 ;  /* 0x000000be0b0d7221 */ /* 0x000fe20000010000 */
[----:B-1----:R-:W-:-:S03]  /*d900*/  F2FP.F16.F32.PACK_AB R153, R184, R11 ;  /* 0x0000000bb899723e */ /* 0x002fc600000000ff */
[----:B------:R-:W-:-:S04]  /*d910*/  FADD.FTZ R12, R184, R13 ;  /* 0x0000000db80c7221 */ /* 0x000fc80000010000 */
[----:B---3--:R-:W-:-:S04]  /*d920*/  FADD.FTZ R13, R193, R12 ;  /* 0x0000000cc10d7221 */ /* 0x008fc80000010000 */
[C---:B0-----:R-:W-:Y:S01]  /*d930*/  FADD.FTZ R0, R186.reuse, R13 ;  /* 0x0000000dba007221 */ /* 0x041fe20000010000 */
[----:B------:R-:W-:Y:S01]  /*d940*/  F2FP.F16.F32.PACK_AB R155, R186, R193 ;  /* 0x000000c1ba9b723e */ /* 0x000fe200000000ff */
[----:B------:R-:W-:Y:S06]  /*d950*/  @P1 BRA `(.L_x_10918) ;  /* 0x0000000000041947 */ /* 0x000fec0003800000 */
[----:B------:R-:W-:Y:S01]  /*d960*/  BPT.TRAP 0x1 ;  /* 0x000000040000795c */ /* 0x000fe20000300000 */
.L_x_10918:
[----:B------:R-:W-:Y:S01]  /*d970*/  PLOP3.LUT P2, PT, PT, PT, UP0, 0x40, 0x0 ;  /* 0x000000000000781c */ /* 0x000fe20003f4e808 */
[----:B------:R0:W1:-:S12]  /*d980*/  SYNCS.PHASECHK.TRANS64.TRYWAIT P1, [UR31+0x22850], R7 ;  /* 0x02285007ff0075a7 */ /* 0x000058000802015f */
[----:B0-----:R-:W-:Y:S05]  /*d990*/  @P2 BRA `(.L_x_10919) ;  /* 0x0000000000042947 */ /* 0x001fea0003800000 */
[----:B------:R-:W-:Y:S01]  /*d9a0*/  BPT.TRAP 0x1 ;  /* 0x000000040000795c */ /* 0x000fe20000300000 */
.L_x_10919:
[----:B-1----:R-:W-:Y:S05]  /*d9b0*/  @P1 BRA `(.L_x_10920) ;  /* 0x0000000000081947 */ /* 0x002fea0003800000 */
[----:B------:R-:W0:Y:S02]  /*d9c0*/  SYNCS.PHASECHK.TRANS64.TRYWAIT P1, [UR31+0x22850], R7 ;  /* 0x02285007ff0075a7 */ /* 0x000e24000802015f */
[----:B0-----:R-:W-:Y:S05]  /*d9d0*/  @!P1 BRA `(.L_x_10921) ;  /* 0x00000074000c9947 */ /* 0x001fea0003800000 */
.L_x_10920:
[----:B------:R3:W-:Y:S01]  /*d9e0*/  BAR.SYNC.DEFER_BLOCKING R5, 0x100 ;  /* 0x000400050000751d */ /* 0x0007e20000010000 */
[----:B------:R-:W-:Y:S01]  /*d9f0*/  UIMAD UR11, UR4, 0xc00, UR24 ;  /* 0x00000c00040b78a4 */ /* 0x000fe2000f8e0218 */
[----:B------:R-:W-:Y:S01]  /*da00*/  ISETP.GT.AND P1, PT, R6, UR37, PT ;  /* 0x0000002506007c0c */ /* 0x000fe2000bf24270 */
        /* <DEDUP_REMOVED lines=42> */
.L_x_10905:
[----:B------:R-:W0:Y:S01]  /*dcb0*/  SHFL.BFLY PT, R3, R2, 0x2, 0x1f ;  /* 0x0c401f0002037f89 */ /* 0x000e2200000e0000 */
[----:B------:R-:W-:-:S05]  /*dcc0*/  IADD3 R19, -R19, 0xb, RZ ;  /* 0x0000000b13137810 */ /* 0x000fca0007ffe1ff */
[----:B------:R4:W-:Y:S08]  /*dcd0*/  BAR.ARV R19, 0x100 ;  /* 0x000400130000751d */ /* 0x0009f00000002000 */
[----:B------:R-:W-:Y:S06]  /*dce0*/  BAR.ARV 0x8, 0x180 ;  /* 0x0206000000007b1d */ /* 0x000fec0000002000 */
[----:B------:R-:W-:Y:S01]  /*dcf0*/  PLOP3.LUT P0, PT, PT, PT, PT, 0x8, 0x0 ;  /* 0x000000000000781c */ /* 0x000fe20003f0e170 */
[----:B-123--:R-:W1:Y:S01]  /*dd00*/  SHFL.BFLY PT, R5, R0, 0x2, 0x1f ;  /* 0x0c401f0000057f89 */ /* 0x00ee6200000e0000 */
[----:B0-----:R-:W-:Y:S01]  /*dd10*/  FADD.FTZ R3, R3, R2 ;  /* 0x0000000203037221 */ /* 0x001fe20000010000 */
[----:B------:R-:W-:-:S04]  /*dd20*/  IMAD.MOV.U32 R2, RZ, RZ, -0x800000 ;  /* 0xff800000ff027424 */ /* 0x000fc800078e00ff */
[----:B------:R-:W0:Y:S01]  /*dd30*/  SHFL.BFLY PT, R4, R3, 0x1, 0x1f ;  /* 0x0c201f0003047f89 */ /* 0x000e2200000e0000 */
[----:B-1----:R-:W-:Y:S01]  /*dd40*/  FADD.FTZ R5, R5, R0 ;  /* 0x0000000005057221 */ /* 0x002fe20000010000 */
[----:B------:R-:W-:-:S04]  /*dd50*/  IMAD.MOV.U32 R0, RZ, RZ, RZ ;  /* 0x000000ffff007224 */ /* 0x000fc800078e00ff */
[----:B------:R-:W1:Y:S01]  /*dd60*/  SHFL.BFLY PT, R6, R5, 0x1, 0x1f ;  /* 0x0c201f0005067f89 */ /* 0x000e6200000e0000 */
[----:B0-----:R-:W-:Y:S01]  /*dd70*/  FADD.FTZ R8, R3, R4 ;  /* 0x0000000403087221 */ /* 0x001fe20000010000 */
[----:B------:R-:W-:Y:S02]  /*dd80*/  IMAD.MOV.U32 R4, RZ, RZ, RZ ;  /* 0x000000ffff047224 */ /* 0x000fe400078e00ff */
[----:B------:R-:W-:Y:S02]  /*dd90*/  IMAD.MOV.U32 R3, RZ, RZ, -0x800000 ;  /* 0xff800000ff037424 */ /* 0x000fe400078e00ff */
[----:B------:R-:W-:-:S13]  /*dda0*/  FSETP.NE.FTZ.AND P1, PT, R8, RZ, PT ;  /* 0x000000ff0800720b */ /* 0x000fda0003f35000 */
[----:B------:R-:W0:Y:S01]  /*ddb0*/  @P1 MUFU.RCP R4, R8 ;  /* 0x0000000800041308 */ /* 0x000e220000001000 */
[----:B-1----:R-:W-:Y:S01]  /*ddc0*/  FADD.FTZ R11, R5, R6 ;  /* 0x00000006050b7221 */ /* 0x002fe20000010000 */
[----:B------:R-:W-:-:S06]  /*ddd0*/  IMAD.U32 R5, RZ, RZ, UR10 ;  /* 0x0000000aff057e24 */ /* 0x000fcc000f8e00ff */
[----:B------:R-:W1:Y:S01]  /*dde0*/  @P1 MUFU.LG2 R6, R8 ;  /* 0x0000000800061308 */ /* 0x000e620000000c00 */
[----:B------:R-:W-:Y:S01]  /*ddf0*/  FSETP.NE.FTZ.AND P2, PT, R11, RZ, PT ;  /* 0x000000ff0b00720b */ /* 0x000fe20003f55000 */
[----:B------:R-:W-:Y:S01]  /*de00*/  @P1 FMUL.FTZ R5, R5, 0.69314718246459960938 ;  /* 0x3f31721805051820 */ /* 0x000fe20000410000 */
[-C--:B0-----:R-:W-:Y:S01]  /*de10*/  FMUL.FTZ R24, R24, R4.reuse ;  /* 0x0000000418187220 */ /* 0x081fe20000410000 */
[-C--:B------:R-:W-:Y:S01]  /*de20*/  FMUL.FTZ R25, R25, R4.reuse ;  /* 0x0000000419197220 */ /* 0x080fe20000410000 */
[-C--:B------:R-:W-:Y:S01]  /*de30*/  FMUL.FTZ R28, R28, R4.reuse ;  /* 0x000000041c1c7220 */ /* 0x080fe20000410000 */
[-C--:B------:R-:W-:Y:S01]  /*de40*/  FMUL.FTZ R29, R29, R4.reuse ;  /* 0x000000041d1d7220 */ /* 0x080fe20000410000 */
[----:B------:R-:W-:-:S07]  /*de50*/  FMUL.FTZ R32, R32, R4 ;  /* 0x0000000420207220 */ /* 0x000fce0000410000 */
[----:B------:R-:W0:Y:S01]  /*de60*/  @P2 MUFU.LG2 R7, R11 ;  /* 0x0000000b00072308 */ /* 0x000e220000000c00 */
[-C--:B------:R-:W-:Y:S01]  /*de70*/  FMUL.FTZ R33, R33, R4.reuse ;  /* 0x0000000421217220 */ /* 0x080fe20000410000 */
[-C--:B------:R-:W-:Y:S01]  /*de80*/  FMUL.FTZ R36, R36, R4.reuse ;  /* 0x0000000424247220 */ /* 0x080fe20000410000 */
[-C--:B------:R-:W-:Y:S01]  /*de90*/  FMUL.FTZ R37, R37, R4.reuse ;  /* 0x0000000425257220 */ /* 0x080fe20000410000 */
[-C--:B------:R-:W-:Y:S01]  /*dea0*/  FMUL.FTZ R40, R40, R4.reuse ;  /* 0x0000000428287220 */ /* 0x080fe20000410000 */
[-C--:B------:R-:W-:Y:S01]  /*deb0*/  FMUL.FTZ R41, R41, R4.reuse ;  /* 0x0000000429297220 */ /* 0x080fe20000410000 */
[-C--:B------:R-:W-:Y:S01]  /*dec0*/  FMUL.FTZ R44, R44, R4.reuse ;  /* 0x000000042c2c7220 */ /* 0x080fe20000410000 */
[-C--:B------:R-:W-:Y:S01]  /*ded0*/  FMUL.FTZ R45, R45, R4.reuse ;  /* 0x000000042d2d7220 */ /* 0x080fe20000410000 */
[----:B------:R2:W3:Y:S01]  /*dee0*/  @P2 MUFU.RCP R0, R11 ;  /* 0x0000000b00002308 */ /* 0x0004e20000001000 */
        /* <DEDUP_REMOVED lines=54> */
[----:B-1----:R-:W-:Y:S01]  /*e250*/  @P1 FMUL.FTZ R6, R6, 0.69314718246459960938 ;  /* 0x3f31721806061820 */ /* 0x002fe20000410000 */
[----:B0-----:R-:W-:Y:S01]  /*e260*/  @P2 FMUL.FTZ R4, R7, 0.69314718246459960938 ;  /* 0x3f31721807042820 */ /* 0x001fe20000410000 */
        /* <DEDUP_REMOVED lines=65> */
[----:B----4-:R-:W-:-:S07]  /*e680*/  @P2 FFMA.FTZ R2, R11, R9, R4 ;  /* 0x000000090b022223 */ /* 0x010fce0000010004 */
.L_x_10852:
        /* <DEDUP_REMOVED lines=23> */
[----:B------:R-:W0:Y:S01]  /*e800*/  @P0 LDC R14, c[0x0][0xbec] ;  /* 0x0002fb00ff0e0b82 */ /* 0x000e220000000800 */
[----:B------:R-:W-:Y:S02]  /*e810*/  LEA.HI R13, R4, R5, RZ, 0x2 ;  /* 0x00000005040d7211 */ /* 0x000fe400078f10ff */
[----:B------:R-:W-:Y:S02]  /*e820*/  LOP3.LUT R0, R6, 0xffffff80, RZ, 0xc0, !PT ;  /* 0xffffff8006007812 */ /* 0x000fe400078ec0ff */
[----:B------:R-:W-:-:S03]  /*e830*/  SHF.R.S32.HI R7, RZ, 0x7, R6 ;  /* 0x00000007ff077819 */ /* 0x000fc60000011406 */
[----:B------:R-:W-:Y:S01]  /*e840*/  IMAD.IADD R0, R5, 0x1, -R0 ;  /* 0x0000000105007824 */ /* 0x000fe200078e0a00 */
[----:B------:R-:W-:Y:S01]  /*e850*/  LEA.HI R4, R6, R7, RZ, 0x1 ;  /* 0x0000000706047211 */ /* 0x000fe200078f08ff */
[----:B------:R-:W3:Y:S01]  /*e860*/  LDC.64 R20, c[0x0][0xb40] ;  /* 0x0002d000ff147b82 */ /* 0x000ee20000000a00 */
[----:B------:R-:W-:Y:S02]  /*e870*/  LOP3.LUT R6, R13, 0xfffffffc, RZ, 0xc0, !PT ;  /* 0xfffffffc0d067812 */ /* 0x000fe400078ec0ff */
[----:B------:R-:W-:Y:S02]  /*e880*/  SHF.R.S32.HI R9, RZ, 0x1f, R0 ;  /* 0x0000001fff097819 */ /* 0x000fe40000011400 */
[----:B------:R-:W-:Y:S01]  /*e890*/  LOP3.LUT R4, R4, 0x3fffffe, RZ, 0xc0, !PT ;  /* 0x03fffffe04047812 */ /* 0x000fe200078ec0ff */
[----:B------:R-:W-:Y:S01]  /*e8a0*/  IMAD.IADD R5, R5, 0x1, -R6 ;  /* 0x0000000105057824 */ /* 0x000fe200078e0a06 */
[CC--:B------:R-:W-:Y:S01]  /*e8b0*/  LEA.HI R10, R9.reuse, R0.reuse, RZ, 0x2 ;  /* 0x00000000090a7211 */ /* 0x0c0fe200078f10ff */
[----:B------:R-:W5:Y:S01]  /*e8c0*/  @P0 LDC R152, c[0x0][0xbec] ;  /* 0x0002fb00ff980b82 */ /* 0x000f620000000800 */
[----:B------:R-:W-:Y:S01]  /*e8d0*/  LEA.HI R9, R9, R0, RZ, 0x5 ;  /* 0x0000000009097211 */ /* 0x000fe200078f28ff */
[----:B------:R-:W-:Y:S01]  /*e8e0*/  IMAD.IADD R6, R7, 0x1, -R4 ;  /* 0x0000000107067824 */ /* 0x000fe200078e0a04 */
[----:B------:R-:W-:-:S02]  /*e8f0*/  SHF.R.S32.HI R11, RZ, 0x2, R10 ;  /* 0x00000002ff0b7819 */ /* 0x000fc4000001140a */
[----:B------:R-:W-:Y:S02]  /*e900*/  SHF.R.S32.HI R12, RZ, 0x1f, R10 ;  /* 0x0000001fff0c7819 */ /* 0x000fe4000001140a */
[----:B------:R-:W-:Y:S01]  /*e910*/  LEA.HI R7, R5, R5, RZ, 0x1 ;  /* 0x0000000505077211 */ /* 0x000fe200078f08ff */
[----:B------:R-:W5:Y:S01]  /*e920*/  @P0 LDC R17, c[0x0][0xbf0] ;  /* 0x0002fc00ff110b82 */ /* 0x000f620000000800 */
[----:B------:R-:W-:-:S04]  /*e930*/  LEA.HI R12, R12, R11, RZ, 0x3 ;  /* 0x0000000b0c0c7211 */ /* 0x000fc800078f18ff */
[----:B------:R-:W-:-:S03]  /*e940*/  LOP3.LUT R12, R12, 0xfffffff8, RZ, 0xc0, !PT ;  /* 0xfffffff80c0c7812 */ /* 0x000fc600078ec0ff */
[----:B------:R-:W5:Y:S02]  /*e950*/  @P0 LDC R153, c[0x0][0xbf0] ;  /* 0x0002fc00ff990b82 */ /* 0x000f640000000800 */
        /* <DEDUP_REMOVED lines=12> */
[----:B------:R-:W-:Y:S01]  /*ea20*/  IMAD R16, RZ, RZ, -UR36 ;  /* 0x80000024ff107e24 */ /* 0x000fe2000f8e02ff */
[----:B------:R-:W-:Y:S01]  /*ea30*/  UIADD3 UR6, UR5, UR6, URZ ;  /* 0x0000000605067290 */ /* 0x000fe2000fffe03f */
[----:B----4-:R-:W-:Y:S01]  /*ea40*/  IMAD R12, R18, UR10, RZ ;  /* 0x0000000a120c7c24 */ /* 0x010fe2000f8e02ff */
[----:B------:R-:W-:Y:S01]  /*ea50*/  ULDC.64 UR8, c[0x0][0xb28] ;  /* 0x0002ca0000087ab9 */ /* 0x000fe20000000a00 */
[----:B--2---:R-:W-:Y:S02]  /*ea60*/  IMAD R11, R22, 0x80, R6 ;  /* 0x00000080160b7824 */ /* 0x004fe400078e0206 */
[----:B-1----:R-:W-:Y:S02]  /*ea70*/  IMAD R23, R23, R16, UR11 ;  /* 0x0000000b17177e24 */ /* 0x002fe4000f8e0210 */
[----:B------:R-:W-:Y:S02]  /*ea80*/  IMAD R15, R19, UR12, R12 ;  /* 0x0000000c130f7c24 */ /* 0x000fe4000f8e020c */
[----:B------:R-:W-:Y:S01]  /*ea90*/  IMAD.WIDE.U32 R4, R18, UR12, R4 ;  /* 0x0000000c12047c25 */ /* 0x000fe2000f8e0004 */
[----:B------:R-:W-:-:S03]  /*eaa0*/  SHF.R.S32.HI R16, RZ, 0x1f, R23 ;  /* 0x0000001fff107819 */ /* 0x000fc60000011417 */
[----:B0-----:R-:W-:-:S04]  /*eab0*/  @P0 IMAD.HI.U32 R12, R11, R14, RZ ;  /* 0x0000000e0b0c0227 */ /* 0x001fc800078e00ff */
[----:B------:R-:W-:Y:S02]  /*eac0*/  IMAD.U32 R7, RZ, RZ, UR5 ;  /* 0x00000005ff077e24 */ /* 0x000fe4000f8e00ff */
[----:B------:R-:W-:Y:S01]  /*ead0*/  IMAD.U32 R6, RZ, RZ, UR4 ;  /* 0x00000004ff067e24 */ /* 0x000fe2000f8e00ff */
[----:B------:R-:W-:Y:S01]  /*eae0*/  ULDC.64 UR4, c[0x0][0xbe0] ;  /* 0x0002f80000047ab9 */ /* 0x000fe20000000a00 */
[----:B------:R-:W-:Y:S01]  /*eaf0*/  IMAD.U32 R7, RZ, RZ, UR6 ;  /* 0x00000006ff077e24 */ /* 0x000fe2000f8e00ff */
[----:B------:R-:W-:Y:S01]  /*eb00*/  ULDC.64 UR6, c[0x0][0xb48] ;  /* 0x0002d20000067ab9 */ /* 0x000fe20000000a00 */
[----:B------:R-:W-:Y:S02]  /*eb10*/  IMAD.IADD R5, R5, 0x1, R15 ;  /* 0x0000000105057824 */ /* 0x000fe400078e020f */
[----:B---3--:R-:W-:Y:S02]  /*eb20*/  IMAD R14, R20, UR10, RZ ;  /* 0x0000000a140e7c24 */ /* 0x008fe4000f8e02ff */
[----:B-----5:R-:W-:-:S04]  /*eb30*/  @P0 IMAD.HI.U32 R152, R11, R152, RZ ;  /* 0x000000980b980227 */ /* 0x020fc800078e00ff */
[----:B------:R-:W-:Y:S01]  /*eb40*/  IMAD.MOV.U32 R13, RZ, RZ, R11 ;  /* 0x000000ffff0d7224 */ /* 0x000fe200078e000b */
[----:B------:R-:W-:Y:S01]  /*eb50*/  @P0 SHF.R.U32.HI R13, RZ, R17, R12 ;  /* 0x00000011ff0d0219 */ /* 0x000fe2000001160c */
[----:B------:R-:W-:Y:S02]  /*eb60*/  IMAD R17, R21, UR12, R14 ;  /* 0x0000000c15117c24 */ /* 0x000fe4000f8e020e */
[----:B------:R-:W-:-:S04]  /*eb70*/  IMAD.WIDE.U32 R6, R20, UR12, R6 ;  /* 0x0000000c14067c25 */ /* 0x000fc8000f8e0006 */
[----:B------:R-:W-:Y:S01]  /*eb80*/  IMAD.MOV.U32 R15, RZ, RZ, R11 ;  /* 0x000000ffff0f7224 */ /* 0x000fe200078e000b */
[----:B------:R-:W-:Y:S01]  /*eb90*/  @P0 SHF.R.U32.HI R15, RZ, R153, R152 ;  /* 0x00000099ff0f0219 */ /* 0x000fe20000011698 */
[----:B------:R-:W-:Y:S02]  /*eba0*/  IMAD R12, R16, UR4, RZ ;  /* 0x00000004100c7c24 */ /* 0x000fe4000f8e02ff */
[----:B------:R-:W-:-:S04]  /*ebb0*/  IMAD.WIDE.U32 R4, R23, UR4, R4 ;  /* 0x0000000417047c25 */ /* 0x000fc8000f8e0004 */
[----:B------:R-:W-:Y:S01]  /*ebc0*/  IMAD.IADD R7, R7, 0x1, R17 ;  /* 0x0000000107077824 */ /* 0x000fe200078e0211 */
[----:B------:R-:W-:Y:S01]  /*ebd0*/  SHF.R.S32.HI R17, RZ, 0x1f, R13 ;  /* 0x0000001fff117819 */ /* 0x000fe2000001140d */
[----:B------:R-:W-:Y:S01]  /*ebe0*/  IMAD R14, R23, UR5, R12 ;  /* 0x00000005170e7c24 */ /* 0x000fe2000f8e020c */
[----:B------:R-:W-:Y:S01]  /*ebf0*/  IADD3 R4, P0, R13, R4, RZ ;  /* 0x000000040d047210 */ /* 0x000fe20007f1e0ff */
[----:B------:R-:W-:Y:S01]  /*ec00*/  IMAD R16, R16, UR6, RZ ;  /* 0x0000000610107c24 */ /* 0x000fe2000f8e02ff */
[----:B------:R-:W-:Y:S01]  /*ec10*/  SHF.R.S32.HI R12, RZ, 0x1f, R15 ;  /* 0x0000001fff0c7819 */ /* 0x000fe2000001140f */
[----:B------:R-:W-:Y:S01]  /*ec20*/  IMAD.MOV R13, RZ, RZ, -R13 ;  /* 0x000000ffff0d7224 */ /* 0x000fe200078e0a0d */
[----:B------:R-:W-:Y:S01]  /*ec30*/  ULDC.64 UR4, c[0x0][0xb30] ;  /* 0x0002cc0000047ab9 */ /* 0x000fe20000000a00 */
[----:B------:R-:W-:Y:S01]  /*ec40*/  IMAD R19, R23, UR7, R16 ;  /* 0x0000000717137c24 */ /* 0x000fe2000f8e0210 */
[----:B------:R-:W-:Y:S01]  /*ec50*/  IADD3.X R5, R17, R5, R14, P0, !PT ;  /* 0x0000000511057210 */ /* 0x000fe200007fe40e */
[----:B------:R-:W-:-:S02]  /*ec60*/  IMAD.MOV R16, RZ, RZ, -R15 ;  /* 0x000000ffff107224 */ /* 0x000fc400078e0a0f */
[----:B------:R-:W-:Y:S02]  /*ec70*/  IMAD R12, R12, UR4, RZ ;  /* 0x000000040c0c7c24 */ /* 0x000fe4000f8e02ff */
[----:B------:R-:W-:Y:S02]  /*ec80*/  IMAD R13, R8, R13, R11 ;  /* 0x0000000d080d7224 */ /* 0x000fe400078e020b */
[----:B------:R-:W-:Y:S01]  /*ec90*/  IMAD.WIDE.U32 R6, R23, UR6, R6 ;  /* 0x0000000617067c25 */ /* 0x000fe2000f8e0006 */
[----:B------:R-:W-:-:S03]  /*eca0*/  ULDC.64 UR6, c[0x0][0xbc8] ;  /* 0x0002f20000067ab9 */ /* 0x000fc60000000a00 */
[----:B------:R-:W-:Y:S02]  /*ecb0*/  IMAD R11, R8, R16, R11 ;  /* 0x00000010080b7224 */ /* 0x000fe400078e020b */
[----:B------:R-:W-:Y:S01]  /*ecc0*/  IMAD R17, R15, UR5, R12 ;  /* 0x000000050f117c24 */ /* 0x000fe2000f8e020c */
[----:B------:R-:W-:Y:S01]  /*ecd0*/  SHF.R.S32.HI R12, RZ, 0x1f, R13 ;  /* 0x0000001fff0c7819 */ /* 0x000fe2000001140d */
[----:B------:R-:W-:Y:S01]  /*ece0*/  IMAD.IADD R7, R7, 0x1, R19 ;  /* 0x0000000107077824 */ /* 0x000fe200078e0213 */
[----:B------:R-:W-:Y:S01]  /*ecf0*/  SHF.R.S32.HI R14, RZ, 0x1f, R11 ;  /* 0x0000001fff0e7819 */ /* 0x000fe2000001140b */
[----:B------:R-:W0:Y:S01]  /*ed00*/  S2UR UR5, SR_CgaCtaId ;  /* 0x00000000000579c3 */ /* 0x000e220000008800 */
[----:B------:R-:W-:-:S04]  /*ed10*/  IMAD.WIDE.U32 R4, R13, UR6, R4 ;  /* 0x000000060d047c25 */ /* 0x000fc8000f8e0004 */
[----:B------:R-:W-:Y:S01]  /*ed20*/  IMAD.WIDE.U32 R6, R15, UR4, R6 ;  /* 0x000000040f067c25 */ /* 0x000fe2000f8e0006 */
[----:B------:R-:W-:-:S03]  /*ed30*/  UMOV UR4, 0x400 ;  /* 0x0000040000047882 */ /* 0x000fc60000000000 */
[----:B------:R-:W-:Y:S02]  /*ed40*/  IMAD R12, R12, UR6, RZ ;  /* 0x000000060c0c7c24 */ /* 0x000fe4000f8e02ff */
[----:B------:R-:W-:Y:S02]  /*ed50*/  IMAD.IADD R7, R7, 0x1, R17 ;  /* 0x0000000107077824 */ /* 0x000fe400078e0211 */
[----:B------:R-:W-:Y:S02]  /*ed60*/  IMAD R14, R14, UR8, RZ ;  /* 0x000000080e0e7c24 */ /* 0x000fe4000f8e02ff */
[----:B------:R-:W-:Y:S01]  /*ed70*/  IMAD R15, R13, UR7, R12 ;  /* 0x000000070d0f7c24 */ /* 0x000fe2000f8e020c */
[----:B------:R-:W-:Y:S01]  /*ed80*/  ULDC.64 UR6, c[0x0][0xba8] ;  /* 0x0002ea0000067ab9 */ /* 0x000fe20000000a00 */
[C---:B------:R-:W-:Y:S01]  /*ed90*/  IMAD R17, R11.reuse, UR9, R14 ;  /* 0x000000090b117c24 */ /* 0x040fe2000f8e020e */
[----:B------:R-:W-:Y:S01]  /*eda0*/  LEA R16, P0, R4, UR6, 0x2 ;  /* 0x0000000604107c11 */ /* 0x000fe2000f8010ff */
[----:B------:R-:W-:Y:S01]  /*edb0*/  IMAD.WIDE.U32 R12, R11, UR8, R6 ;  /* 0x000000080b0c7c25 */ /* 0x000fe2000f8e0006 */
[----:B------:R-:W-:Y:S01]  /*edc0*/  ULDC.64 UR8, c[0x0][0xb00] ;  /* 0x0002c00000087ab9 */ /* 0x000fe20000000a00 */
[----:B------:R-:W-:-:S02]  /*edd0*/  ULDC UR6, c[0x0][0xa88] ;  /* 0x0002a20000067ab9 */ /* 0x000fc40000000800 */
        /* <DEDUP_REMOVED lines=17> */
[----:B------:R-:W-:Y:S01]  /*eef0*/  UPRMT UR4, URZ, 0x654, UR4 ;  /* 0x000006543f047896 */ /* 0x000fe20008000004 */
[----:B------:R-:W-:Y:S02]  /*ef00*/  ISETP.GE.AND P2, PT, R11, R8, PT ;  /* 0x000000080b00720c */ /* 0x000fe40003f46270 */
[----:B------:R3:W4:Y:S01]  /*ef10*/  SHFL.IDX PT, R4, R6, RZ, 0x1c1f ;  /* 0x001c1fff06047589 */ /* 0x00072200000e0000 */
[----:B-1----:R-:W-:-:S03]  /*ef20*/  LOP3.LUT R17, R10, 0x7ffffffc, RZ, 0xc0, !PT ;  /* 0x7ffffffc0a117812 */ /* 0x002fc600078ec0ff */
[----:B------:R3:W1:Y:S02]  /*ef30*/  SHFL.IDX PT, R5, R7, RZ, 0x1c1f ;  /* 0x001c1fff07057589 */ /* 0x00066400000e0000 */
        /* <DEDUP_REMOVED lines=16> */
[----:B------:R-:W-:Y:S01]  /*f040*/  VIADD R18, R0, 0x30 ;  /* 0x0000003000127836 */ /* 0x000fe20000000000 */
[----:B------:R-:W-:Y:S01]  /*f050*/  ISETP.GE.AND P0, PT, R16, UR4, PT ;  /* 0x0000000410007c0c */ /* 0x000fe2000bf06270 */
[C---:B------:R-:W-:Y:S01]  /*f060*/  VIADD R19, R0.reuse, 0x38 ;  /* 0x0000003800137836 */ /* 0x040fe20000000000 */
[----:B------:R-:W-:Y:S01]  /*f070*/  ISETP.GE.AND P1, PT, R17, UR4, PT ;  /* 0x0000000411007c0c */ /* 0x000fe2000bf26270 */
[----:B------:R-:W-:-:S02]  /*f080*/  VIADD R20, R0, 0x40 ;  /* 0x0000004000147836 */ /* 0x000fc40000000000 */
[----:B------:R-:W-:Y:S02]  /*f090*/  VIADD R21, R0, 0x48 ;  /* 0x0000004800157836 */ /* 0x000fe40000000000 */
[----:B------:R-:W-:Y:S01]  /*f0a0*/  @!P3 LEA.HI R2, R2, R2, RZ, 0x1 ;  /* 0x000000020202b211 */ /* 0x000fe200078f08ff */
[C---:B------:R-:W-:Y:S01]  /*f0b0*/  VIADD R22, R0.reuse, 0x50 ;  /* 0x0000005000167836 */ /* 0x040fe20000000000 */
[----:B------:R-:W-:Y:S01]  /*f0c0*/  @!P4 LEA.HI R3, R3, R3, RZ, 0x1 ;  /* 0x000000030303c211 */ /* 0x000fe200078f08ff */
[----:B------:R-:W-:Y:S01]  /*f0d0*/  VIADD R23, R0, 0x58 ;  /* 0x0000005800177836 */ /* 0x000fe20000000000 */
        /* <DEDUP_REMOVED lines=170> */
.L_x_10925:
[----:B------:R-:W-:Y:S05]  /*fb80*/  BSYNC B0 ;  /* 0x0000000000007941 */ /* 0x000fea0003800000 */
.L_x_10924:
[----:B------:R-:W-:Y:S01]  /*fb90*/  ISETP.GE.AND P0, PT, R9, R8, PT ;  /* 0x000000080900720c */ /* 0x000fe20003f06270 */
[----:B0--3--:R0:W2:Y:S04]  /*fba0*/  SHFL.IDX PT, R3, R7, 0x1, 0x1c1f ;  /* 0x003c1f0007037f89 */ /* 0x0090a800000e0000 */
[----:B------:R0:W3:Y:S08]  /*fbb0*/  SHFL.IDX PT, R2, R6, 0x1, 0x1c1f ;  /* 0x003c1f0006027f89 */ /* 0x0000f000000e0000 */
[----:B0-----:R-:W-:Y:S05]  /*fbc0*/  @P0 BRA `(.L_x_10844) ;  /* 0x0000004c00d40947 */ /* 0x001fea0003800000 */
        /* <DEDUP_REMOVED lines=12> */
[----:B------:R-:W-:-:S02]  /*fc90*/  VIADD R14, R0, 0x38 ;  /* 0x00000038000e7836 */ /* 0x000fc40000000000 */
[C---:B------:R-:W-:Y:S02]  /*fca0*/  VIADD R15, R0.reuse, 0x40 ;  /* 0x00000040000f7836 */ /* 0x040fe40000000000 */
        /* <DEDUP_REMOVED lines=8> */
[----:B--23--:R-:W-:Y:S01]  /*fd30*/  @!P0 IMAD.WIDE R4, R0, 0x4, R2 ;  /* 0x0000000400048825 */ /* 0x00cfe200078e0202 */
        /* <DEDUP_REMOVED lines=131> */
[C---:B------:R-:W-:Y:S01]  /*10570*/  VIADD R17, R0.reuse, 0xe8 ;  /* 0x000000e800117836 */ /* 0x040fe20000000000 */
[----:B------:R-:W-:Y:S01]  /*10580*/  @!P6 LEA.HI R19, R19, R19, RZ, 0x1 ;  /* 0x000000131313e211 */ /* 0x000fe200078f08ff */
[----:B------:R-:W-:Y:S01]  /*10590*/  VIADD R0, R0, 0xf8 ;  /* 0x000000f800007836 */ /* 0x000fe20000000000 */
[----:B------:R-:W-:Y:S02]  /*105a0*/  ISETP.GE.AND P1, PT, R15, UR4, PT ;  /* 0x000000040f007c0c */ /* 0x000fe4000bf26270 */
[----:B------:R-:W-:-:S02]  /*105b0*/  ISETP.GE.AND P3, PT, R17, UR4, PT ;  /* 0x0000000411007c0c */ /* 0x000fc4000bf66270 */
        /* <DEDUP_REMOVED lines=33> */
.L_x_10923:
        /* <DEDUP_REMOVED lines=22> */
[----:B------:R-:W-:Y:S01]  /*10930*/  IMAD.U32 R3, RZ, RZ, UR5 ;  /* 0x00000005ff037e24 */ /* 0x000fe2000f8e00ff */
[----:B------:R-:W2:Y:S01]  /*10940*/  @P0 LDC R7, c[0x0][0xbec] ;  /* 0x0002fb00ff070b82 */ /* 0x000ea20000000800 */
[----:B------:R-:W-:Y:S01]  /*10950*/  IMAD.U32 R2, RZ, RZ, UR4 ;  /* 0x00000004ff027e24 */ /* 0x000fe2000f8e00ff */
[----:B------:R-:W-:Y:S01]  /*10960*/  ULDC.64 UR4, c[0x0][0xbe0] ;  /* 0x0002f80000047ab9 */ /* 0x000fe20000000a00 */
[----:B------:R-:W-:-:S05]  /*10970*/  IMAD.U32 R3, RZ, RZ, UR6 ;  /* 0x00000006ff037e24 */ /* 0x000fca000f8e00ff */
        /* <DEDUP_REMOVED lines=33> */
.L_x_10842:
        /* <DEDUP_REMOVED lines=18> */
.L_x_10926:
[----:B------:R-:W-:Y:S01]  /*10cb0*/  ULDC UR7, c[0x0][0xc50] ;  /* 0x0003140000077ab9 */ /* 0x000fe20000000800 */
[----:B------:R-:W-:Y:S01]  /*10cc0*/  UMOV UR36, UR6 ;  /* 0x0000000600247c82 */ /* 0x000fe20008000000 */
[----:B------:R-:W-:-:S11]  /*10cd0*/  UISETP.NE.AND UP0, UPT, UR7, 0x1, UPT ;  /* 0x000000010700788c */ /* 0x000fd6000bf05270 */
[----:B------:R-:W-:Y:S01]  /*10ce0*/  @UP0 ULDC UR4, c[0x0][0xc54] ;  /* 0x0003150000040ab9 */ /* 0x000fe20000000800 */
[----:B------:R-:W-:Y:S01]  /*10cf0*/  @UP0 ULDC UR8, c[0x0][0xc58] ;  /* 0x0003160000080ab9 */ /* 0x000fe20000000800 */
[----:B------:R-:W-:-:S04]  /*10d00*/  UIMAD.WIDE.U32 UR4, UR6, UR4, URZ ;  /* 0x00000004060472a5 */ /* 0x000fc8000f8e003f */
[----:B------:R-:W-:-:S12]  /*10d10*/  @UP0 USHF.R.U32.HI UR36, URZ, UR8, UR5 ;  /* 0x000000083f240299 */ /* 0x000fd80008011605 */
.L_x_10927:
        /* <DEDUP_REMOVED lines=45> */
.L_x_10930:
[----:B------:R-:W-:-:S11]  /*10ff0*/  UISETP.NE.AND UP0, UPT, UR5, 0x1, UPT ;  /* 0x000000010500788c */ /* 0x000fd6000bf05270 */
[----:B------:R-:W-:Y:S02]  /*11000*/  @UP0 ULDC.64 UR14, c[0x0][0x9e8] ;  /* 0x00027a00000e0ab9 */ /* 0x000fe40000000a00 */
[----:B------:R-:W-:-:S04]  /*11010*/  UIMAD.WIDE.U32 UR6, UR8, UR14, URZ ;  /* 0x0000000e080672a5 */ /* 0x000fc8000f8e003f */
[----:B------:R-:W-:-:S12]  /*11020*/  @UP0 USHF.R.U32.HI UR8, URZ, UR15, UR7 ;  /* 0x0000000f3f080299 */ /* 0x000fd80008011607 */
.L_x_10931:
[----:B------:R-:W-:-:S04]  /*11030*/  UIMAD UR8, UR8, UR5, UR5 ;  /* 0x00000005080872a4 */ /* 0x000fc8000f8e0205 */
[----:B------:R-:W-:-:S04]  /*11040*/  UISETP.LT.AND UP0, UPT, UR4, UR8, UPT ;  /* 0x000000080400728c */ /* 0x000fc8000bf01270 */
[----:B------:R-:W-:-:S12]  /*11050*/  USEL UR4, UR4, UR8, UP0 ;  /* 0x0000000804047287 */ /* 0x000fd80008000000 */
.L_x_10929:
        /* <DEDUP_REMOVED lines=26> */
.L_x_10933:
[----:B------:R-:W-:-:S11]  /*11200*/  UISETP.NE.AND UP0, UPT, UR5, 0x1, UPT ;  /* 0x000000010500788c */ /* 0x000fd6000bf05270 */
[----:B------:R-:W-:Y:S02]  /*11210*/  @UP0 ULDC.64 UR10, c[0x0][0x9e8] ;  /* 0x00027a00000a0ab9 */ /* 0x000fe40000000a00 */
[----:B------:R-:W-:-:S04]  /*11220*/  UIMAD.WIDE.U32 UR6, UR4, UR10, URZ ;  /* 0x0000000a040672a5 */ /* 0x000fc8000f8e003f */
[----:B------:R-:W-:-:S12]  /*11230*/  @UP0 USHF.R.U32.HI UR4, URZ, UR11, UR7 ;  /* 0x0000000b3f040299 */ /* 0x000fd80008011607 */
.L_x_10934:
[----:B------:R-:W-:-:S04]  /*11240*/  UIMAD UR4, UR4, UR5, URZ ;  /* 0x00000005040472a4 */ /* 0x000fc8000f8e023f */
[----:B------:R-:W-:-:S04]  /*11250*/  UISETP.LT.AND UP0, UPT, UR8, UR4, UPT ;  /* 0x000000040800728c */ /* 0x000fc8000bf01270 */
[----:B------:R-:W-:-:S12]  /*11260*/  USEL UR8, UR8, UR4, !UP0 ;  /* 0x0000000408087287 */ /* 0x000fd8000c000000 */
.L_x_10932:
[----:B------:R-:W-:Y:S02]  /*11270*/  UIMAD.WIDE UR4, UR8, 0x2aaaaaab, URZ ;  /* 0x2aaaaaab080478a5 */ /* 0x000fe4000f8e023f */
[----:B------:R-:W-:Y:S02]  /*11280*/  USHF.R.U32.HI UR10, URZ, 0x10, UR42 ;  /* 0x000000103f0a7899 */ /* 0x000fe4000801162a */
[----:B------:R-:W-:Y:S02]  /*11290*/  USHF.R.U32.HI UR4, URZ, 0x1f, UR5 ;  /* 0x0000001f3f047899 */ /* 0x000fe40008011605 */
[----:B------:R-:W-:Y:S02]  /*112a0*/  ULOP3.LUT UR42, UR42, 0xffff, URZ, 0xc0, !UPT ;  /* 0x0000ffff2a2a7892 */ /* 0x000fe4000f8ec03f */
[----:B------:R-:W-:Y:S01]  /*112b0*/  ULEA.HI.SX32 UR4, UR5, UR4, 0x1c ;  /* 0x0000000405047291 */ /* 0x000fe2000f8fe23f */
        /* <DEDUP_REMOVED lines=15> */
[----:B------:R-:W-:-:S05]  /*113b0*/  IMAD.MOV R3, RZ, RZ, -R3 ;  /* 0x000000ffff037224 */ /* 0x000fca00078e0a03 */
[----:B------:R-:W-:-:S05]  /*113c0*/  R2UR UR9, R3 ;  /* 0x00000000030972ca */ /* 0x000fca00000e0000 */
        /* <DEDUP_REMOVED lines=23> */
.L_x_10935:
[----:B------:R-:W-:Y:S01]  /*11540*/  UIMAD UR41, UR42, UR46, UR43 ;  /* 0x0000002e2a2972a4 */ /* 0x000fe2000f8e022b */
[----:B------:R-:W-:Y:S02]  /*11550*/  IMAD.U32 R0, RZ, RZ, UR12 ;  /* 0x0000000cff007e24 */ /* 0x000fe4000f8e00ff */
[----:B------:R-:W-:Y:S02]  /*11560*/  IMAD.MOV.U32 R6, RZ, RZ, RZ ;  /* 0x000000ffff067224 */ /* 0x000fe400078e00ff */
[----:B------:R-:W-:Y:S02]  /*11570*/  IMAD.MOV.U32 R8, RZ, RZ, 0x1 ;  /* 0x00000001ff087424 */ /* 0x000fe400078e00ff */
[----:B------:R-:W-:-:S05]  /*11580*/  IMAD.U32 R3, RZ, RZ, UR41 ;  /* 0x00000029ff037e24 */ /* 0x000fca000f8e00ff */
[----:B------:R-:W-:Y:S01]  /*11590*/  VIADDMNMX R19, R3, UR46, R0, PT ;  /* 0x0000002e03137c46 */ /* 0x000fe2000b800100 */
[----:B------:R-:W-:-:S03]  /*115a0*/  IMAD.MOV.U32 R0, RZ, RZ, 0x1 ;  /* 0x00000001ff007424 */ /* 0x000fc600078e00ff */
        /* <DEDUP_REMOVED lines=26> */
.L_x_10936:
        /* <DEDUP_REMOVED lines=20> */
.L_x_10938:
        /* <DEDUP_REMOVED lines=15> */
.L_x_10937:
[----:B------:R-:W0:Y:S08]  /*11980*/  LDC.64 R2, c[0x0][0x9f8] ;  /* 0x00027e00ff027b82 */ /* 0x000e300000000a00 */
[----:B------:R-:W1:Y:S01]  /*11990*/  LDC.64 R4, c[0x0][0x418] ;  /* 0x00010600ff047b82 */ /* 0x000e620000000a00 */
[----:B0-----:R-:W-:-:S04]  /*119a0*/  ISETP.NE.U32.AND P0, PT, R2, RZ, PT ;  /* 0x000000ff0200720c */ /* 0x001fc80003f05070 */
[----:B------:R-:W-:-:S13]  /*119b0*/  ISETP.NE.AND.EX P0, PT, R3, RZ, PT, P0 ;  /* 0x000000ff0300720c */ /* 0x000fda0003f05300 */
[----:B------:R-:W0:Y:S02]  /*119c0*/  @P0 LDC.64 R2, c[0x0][0x9f8] ;  /* 0x00027e00ff020b82 */ /* 0x000e240000000a00 */
[----:B0-----:R-:W-:-:S05]  /*119d0*/  @P0 IMAD.WIDE R2, R18, 0x4, R2 ;  /* 0x0000000412020825 */ /* 0x001fca00078e0202 */
[----:B------:R-:W2:Y:S01]  /*119e0*/  @P0 LDG.E R18, desc[UR48][R2.64] ;  /* 0x0000003002120981 */ /* 0x000ea2000c1e1900 */
[----:B-1----:R-:W-:Y:S01]  /*119f0*/  ISETP.NE.U32.AND P0, PT, R4, RZ, PT ;  /* 0x000000ff0400720c */ /* 0x002fe20003f05070 */
        /* <DEDUP_REMOVED lines=12> */
.L_x_11018:
[----:B------:R2:W-:Y:S01]  /*11ac0*/  STL [R1], R0 ;  /* 0x0000000001007387 */ /* 0x0005e20000100800 */
        /* <DEDUP_REMOVED lines=8> */
.L_x_11021:
[----:B------:R-:W-:Y:S05]  /*11b50*/  @!P6 BRA `(.L_x_10940) ;  /* 0x0000000000d8e947 */ /* 0x000fea0003800000 */
[----:B------:R-:W-:Y:S01]  /*11b60*/  IMAD.MOV.U32 R16, RZ, RZ, R18 ;  /* 0x000000ffff107224 */ /* 0x000fe200078e0012 */
[----:B------:R-:W-:Y:S06]  /*11b70*/  @!P1 BRA `(.L_x_10942) ;  /* 0x0000000000509947 */ /* 0x000fec0003800000 */
[----:B0-----:R-:W-:Y:S01]  /*11b80*/  IMAD.MOV.U32 R6, RZ, RZ, R0 ;  /* 0x000000ffff067224 */ /* 0x001fe200078e0000 */
        /* <DEDUP_REMOVED lines=18> */
[----:B------:R1:W-:Y:S02]  /*11cb0*/  STL [R1], R6 ;  /* 0x0000000601007387 */ /* 0x0003e40000100800 */
.L_x_10942:
[----:B------:R-:W-:Y:S01]  /*11cc0*/  IMAD.MOV.U32 R0, RZ, RZ, 0x1 ;  /* 0x00000001ff007424 */ /* 0x000fe200078e00ff */
[----:B01----:R-:W0:Y:S04]  /*11cd0*/  S2R R6, SR_TID.X ;  /* 0x0000000000067919 */ /* 0x003e280000002100 */
[----:B------:R-:W-:-:S04]  /*11ce0*/  SHF.L.U32 R0, R0, 0x1f, RZ ;  /* 0x0000001f00007819 */ /* 0x000fc800000006ff */
[----:B------:R-:W1:Y:S01]  /*11cf0*/  SYNCS.PHASECHK.TRANS64.TRYWAIT P0, [UR38+0x22840], R0 ;  /* 0x02284000ff0075a7 */ /* 0x000e620008000166 */
[----:B0-----:R-:W-:-:S04]  /*11d00*/  LOP3.LUT R2, R6, 0x7f, RZ, 0xc0, !PT ;  /* 0x0000007f06027812 */ /* 0x001fc800078ec0ff */
[----:B------:R-:W-:Y:S01]  /*11d10*/  ISETP.NE.AND P1, PT, R2, RZ, PT ;  /* 0x000000ff0200720c */ /* 0x000fe20003f25270 */
[----:B-1----:R-:W-:-:S12]  /*11d20*/  @!P0 BRA `(.L_x_10943) ;  /* 0x00000030008c8947 */ /* 0x002fd80003800000 */
.L_x_11022:
[----:B------:R-:W-:Y:S05]  /*11d30*/  @P1 BRA `(.L_x_10944) ;  /* 0x0000000000181947 */ /* 0x000fea0003800000 */
[----:B------:R-:W1:Y:S01]  /*11d40*/  S2R R2, SR_TID.X ;  /* 0x0000000000027919 */ /* 0x000e620000002100 */
[----:B0-----:R-:W-:-:S04]  /*11d50*/  IMAD.MOV.U32 R0, RZ, RZ, 0x3000 ;  /* 0x00003000ff007424 */ /* 0x001fc800078e00ff */
[----:B------:R2:W-:Y:S01]  /*11d60*/  SYNCS.ARRIVE.TRANS64 RZ, [UR38+0x22830], R0 ;  /* 0x02283000ffff79a7 */ /* 0x0005e20008000026 */
[----:B-1----:R-:W-:-:S13]  /*11d70*/  LOP3.LUT P0, RZ, R2, 0x1f, RZ, 0xc0, !PT ;  /* 0x0000001f02ff7812 */ /* 0x002fda000780c0ff */
[----:B--2---:R-:W-:Y:S05]  /*11d80*/  @!P0 BRA `(.L_x_10944) ;  /* 0x0000000000048947 */ /* 0x004fea0003800000 */
[----:B------:R-:W-:Y:S01]  /*11d90*/  BPT.TRAP 0x1 ;  /* 0x000000040000795c */ /* 0x000fe20000300000 */
.L_x_10944:
[----:B0-----:R-:W2:Y:S01]  /*11da0*/  LDL R0, [R1] ;  /* 0x0000000001007983 */ /* 0x001ea20000100800 */
        /* <DEDUP_REMOVED lines=17> */
.L_x_10940:
        /* <DEDUP_REMOVED lines=22> */
.L_x_10945:
[----:B------:R-:W1:Y:S01]  /*12020*/  LDC R5, c[0x0][0x448] ;  /* 0x00011200ff057b82 */ /* 0x000e620000000800 */
[----:B------:R-:W2:Y:S01]  /*12030*/  S2R R12, SR_TID.X ;  /* 0x00000000000c7919 */ /* 0x000ea20000002100 */
[----:B------:R-:W-:Y:S01]  /*12040*/  USHF.R.S32.HI UR4, URZ, 0x1f, UR36 ;  /* 0x0000001f3f047899 */ /* 0x000fe20008011424 */
[----:B------:R-:W-:Y:S01]  /*12050*/  ULDC.64 UR8, c[0x0][0x2d8] ;  /* 0x0000b60000087ab9 */ /* 0x000fe20000000a00 */
[----:B------:R-:W3:Y:S02]  /*12060*/  S2R R8, SR_CTAID.Z ;  /* 0x0000000000087919 */ /* 0x000ee40000002700 */
[----:B------:R-:W-:Y:S02]  /*12070*/  UIMAD UR6, UR4, UR8, URZ ;  /* 0x00000008040672a4 */ /* 0x000fe4000f8e023f */
[----:B------:R-:W-:Y:S02]  /*12080*/  UIMAD.WIDE.U32 UR4, UR36, UR8, URZ ;  /* 0x00000008240472a5 */ /* 0x000fe4000f8e003f */
[----:B------:R-:W-:-:S04]  /*12090*/  UIMAD UR6, UR36, UR9, UR6 ;  /* 0x00000009240672a4 */ /* 0x000fc8000f8e0206 */
[----:B------:R-:W-:Y:S01]  /*120a0*/  UIADD3 UR5, UR5, UR6, URZ ;  /* 0x0000000605057290 */ /* 0x000fe2000fffe03f */
[----:B-1----:R-:W-:Y:S02]  /*120b0*/  ISETP.NE.AND P0, PT, R5, 0x1, PT ;  /* 0x000000010500780c */ /* 0x002fe40003f05270 */
[C---:B--2---:R-:W-:Y:S01]  /*120c0*/  LOP3.LUT R10, R12.reuse, 0x7f, RZ, 0xc0, !PT ;  /* 0x0000007f0c0a7812 */ /* 0x044fe200078ec0ff */
[----:B------:R-:W-:-:S10]  /*120d0*/  IMAD.SHL.U32 R3, R12, 0x10, RZ ;  /* 0x000000100c037824 */ /* 0x000fd400078e00ff */
[----:B------:R-:W0:Y:S01]  /*120e0*/  @P0 LDC R7, c[0x0][0x44c] ;  /* 0x00011300ff070b82 */ /* 0x000e220000000800 */
[----:B------:R-:W-:-:S04]  /*120f0*/  SHF.R.U32.HI R4, RZ, 0x3, R10 ;  /* 0x00000003ff047819 */ /* 0x000fc8000001160a */
[----:B------:R-:W-:-:S03]  /*12100*/  LOP3.LUT R0, R4, 0x70, R3, 0xf8, !PT ;  /* 0x0000007004007812 */ /* 0x000fc600078ef803 */
[----:B------:R-:W1:Y:S02]  /*12110*/  @P0 LDC R9, c[0x0][0x450] ;  /* 0x00011400ff090b82 */ /* 0x000e640000000800 */
[----:B------:R-:W-:-:S06]  /*12120*/  VIADD R0, R0, UR40 ;  /* 0x0000002800007c36 */ /* 0x000fcc0008000000 */
[----:B------:R-:W2:Y:S01]  /*12130*/  LDC.64 R2, c[0x0][0x2e0] ;  /* 0x0000b800ff027b82 */ /* 0x000ea20000000a00 */
[----:B0-----:R-:W-:-:S04]  /*12140*/  @P0 IMAD.HI.U32 R6, R0, R7, RZ ;  /* 0x0000000700060227 */ /* 0x001fc800078e00ff */
[----:B------:R-:W-:Y:S01]  /*12150*/  IMAD.MOV.U32 R7, RZ, RZ, R0 ;  /* 0x000000ffff077224 */ /* 0x000fe200078e0000 */
[----:B-1----:R-:W-:Y:S02]  /*12160*/  @P0 SHF.R.U32.HI R7, RZ, R9, R6 ;  /* 0x00000009ff070219 */ /* 0x002fe40000011606 */
[----:B---3--:R-:W-:-:S05]  /*12170*/  SHF.R.S32.HI R9, RZ, 0x1f, R8 ;  /* 0x0000001fff097819 */ /* 0x008fca0000011408 */
[----:B--2---:R-:W-:-:S04]  /*12180*/  IMAD R6, R9, R2, RZ ;  /* 0x0000000209067224 */ /* 0x004fc800078e02ff */
[C---:B------:R-:W-:Y:S01]  /*12190*/  IMAD R9, R8.reuse, R3, R6 ;  /* 0x0000000308097224 */ /* 0x040fe200078e0206 */
[----:B------:R-:W-:Y:S01]  /*121a0*/  SHF.R.S32.HI R6, RZ, 0x1f, R7 ;  /* 0x0000001fff067819 */ /* 0x000fe20000011407 */
[----:B------:R-:W-:Y:S01]  /*121b0*/  IMAD.WIDE.U32 R2, R8, R2, UR4 ;  /* 0x0000000408027e25 */ /* 0x000fe2000f8e0002 */
[----:B------:R-:W-:-:S03]  /*121c0*/  ULDC.64 UR4, c[0x0][0x2d0] ;  /* 0x0000b40000047ab9 */ /* 0x000fc60000000a00 */
[----:B------:R-:W-:Y:S02]  /*121d0*/  IMAD.IADD R3, R3, 0x1, R9 ;  /* 0x0000000103037824 */ /* 0x000fe400078e0209 */
[----:B------:R-:W-:Y:S02]  /*121e0*/  IMAD.MOV R9, RZ, RZ, -R7 ;  /* 0x000000ffff097224 */ /* 0x000fe400078e0a07 */
[----:B------:R-:W-:Y:S02]  /*121f0*/  IMAD R6, R6, UR4, RZ ;  /* 0x0000000406067c24 */ /* 0x000fe4000f8e02ff */
[----:B------:R-:W-:Y:S02]  /*12200*/  IMAD R9, R5, R9, R0 ;  /* 0x0000000905097224 */ /* 0x000fe400078e0200 */
[C---:B------:R-:W-:Y:S02]  /*12210*/  IMAD R11, R7.reuse, UR5, R6 ;  /* 0x00000005070b7c24 */ /* 0x040fe4000f8e0206 */
[----:B------:R-:W-:Y:S01]  /*12220*/  IMAD.WIDE.U32 R2, R7, UR4, R2 ;  /* 0x0000000407027c25 */ /* 0x000fe2000f8e0002 */
[----:B------:R-:W-:Y:S01]  /*12230*/  SHF.R.S32.HI R0, RZ, 0x1f, R9 ;  /* 0x0000001fff007819 */ /* 0x000fe20000011409 */
[----:B------:R-:W-:-:S02]  /*12240*/  ULDC.64 UR4, c[0x0][0x2c8] ;  /* 0x0000b20000047ab9 */ /* 0x000fc40000000a00 */
[----:B------:R-:W-:Y:S02]  /*12250*/  IMAD.IADD R3, R3, 0x1, R11 ;  /* 0x0000000103037824 */ /* 0x000fe400078e020b */
[----:B------:R-:W-:Y:S02]  /*12260*/  IMAD R0, R0, UR4, RZ ;  /* 0x0000000400007c24 */ /* 0x000fe4000f8e02ff */
[----:B------:R-:W-:-:S04]  /*12270*/  IMAD.WIDE.U32 R2, R9, UR4, R2 ;  /* 0x0000000409027c25 */ /* 0x000fc8000f8e0002 */
        /* <DEDUP_REMOVED lines=21> */
[----:B------:R-:W-:Y:S01]  /*123d0*/  SHFL.IDX PT, R9, R7, 0x1, 0x181f ;  /* 0x00381f0007097f89 */ /* 0x000fe200000e0000 */
        /* <DEDUP_REMOVED lines=8> */
[----:B------:R-:W-:-:S13]  /*12460*/  ISETP.GE.AND P1, PT, R10, R5, PT ;  /* 0x000000050a00720c */ /* 0x000fda0003f26270 */
[----:B------:R-:W-:Y:S02]  /*12470*/  @!P1 LEA R10, R6, UR38, 0x1 ;  /* 0x00000026060a9c11 */ /* 0x000fe4000f8e08ff */
[----:B0-----:R-:W-:Y:S02]  /*12480*/  @!P1 LEA R2, P2, R8, R14, 0x1 ;  /* 0x0000000e08029211 */ /* 0x001fe400078408ff */
[----:B------:R-:W0:Y:S03]  /*12490*/  SHFL.IDX PT, R14, R0, 0x2, 0x181f ;  /* 0x00581f00000e7f89 */ /* 0x000e2600000e0000 */
[----:B------:R-:W-:Y:S02]  /*124a0*/  @!P1 IMAD.X R3, RZ, RZ, R9, P2 ;  /* 0x000000ffff039224 */ /* 0x000fe400010e0609 */
[----:B------:R-:W1:Y:S04]  /*124b0*/  SHFL.IDX PT, R9, R7, 0x2, 0x181f ;  /* 0x00581f0007097f89 */ /* 0x000e6800000e0000 */
[----:B------:R2:W-:Y:S01]  /*124c0*/  @!P1 LDGSTS.E.BYPASS.LTC128B.128 [R10+0x18c00], desc[UR48][R2.64], !P0 ;  /* 0x18c00000020a9fae */ /* 0x0005e2000c101d70 */
[----:B------:R-:W-:Y:S01]  /*124d0*/  ISETP.GE.AND P1, PT, R12, R5, PT ;  /* 0x000000050c00720c */ /* 0x000fe20003f26270 */
[----:B------:R-:W-:-:S02]  /*124e0*/  VIADD R12, R4, 0x40 ;  /* 0x00000040040c7836 */ /* 0x000fc40000000000 */
[----:B--2---:R-:W-:-:S10]  /*124f0*/  VIADD R10, R4, 0x30 ;  /* 0x00000030040a7836 */ /* 0x004fd40000000000 */
[----:B------:R-:W-:Y:S02]  /*12500*/  @!P1 LEA R21, R6, UR38, 0x1 ;  /* 0x0000002606159c11 */ /* 0x000fe4000f8e08ff */
[----:B0-----:R-:W-:Y:S02]  /*12510*/  @!P1 LEA R2, P2, R8, R14, 0x1 ;  /* 0x0000000e08029211 */ /* 0x001fe400078408ff */
[----:B------:R-:W0:Y:S03]  /*12520*/  SHFL.IDX PT, R14, R0, 0x3, 0x181f ;  /* 0x00781f00000e7f89 */ /* 0x000e2600000e0000 */
[----:B-1----:R-:W-:Y:S02]  /*12530*/  @!P1 IMAD.X R3, RZ, RZ, R9, P2 ;  /* 0x000000ffff039224 */ /* 0x002fe400010e0609 */
[----:B------:R-:W1:Y:S04]  /*12540*/  SHFL.IDX PT, R9, R7, 0x3, 0x181f ;  /* 0x00781f0007097f89 */ /* 0x000e6800000e0000 */
[----:B------:R0:W-:Y:S01]  /*12550*/  @!P1 LDGSTS.E.BYPASS.LTC128B.128 [R21+0x19400], desc[UR48][R2.64], !P0 ;  /* 0x1940000002159fae */ /* 0x0001e2000c101d70 */
[----:B------:R-:W-:-:S13]  /*12560*/  ISETP.GE.AND P1, PT, R10, R5, PT ;  /* 0x000000050a00720c */ /* 0x000fda0003f26270 */
[----:B------:R-:W-:Y:S02]  /*12570*/  @!P1 LEA R10, R6, UR38, 0x1 ;  /* 0x00000026060a9c11 */ /* 0x000fe4000f8e08ff */
[----:B0-----:R-:W-:Y:S02]  /*12580*/  @!P1 LEA R2, P2, R8, R14, 0x1 ;  /* 0x0000000e08029211 */ /* 0x001fe400078408ff */
[----:B------:R-:W0:Y:S03]  /*12590*/  SHFL.IDX PT, R14, R0, 0x4, 0x181f ;  /* 0x00981f00000e7f89 */ /* 0x000e2600000e0000 */
[----:B-1----:R-:W-:Y:S02]  /*125a0*/  @!P1 IMAD.X R3, RZ, RZ, R9, P2 ;  /* 0x000000ffff039224 */ /* 0x002fe400010e0609 */
        /* <DEDUP_REMOVED lines=18> */
[----:B------:R-:W-:-:S03]  /*126d0*/  ISETP.GE.AND P1, PT, R12, R5, PT ;  /* 0x000000050c00720c */ /* 0x000fc60003f26270 */
[----:B------:R-:W2:Y:S10]  /*126e0*/  SHFL.IDX PT, R7, R7, 0x7, 0x181f ;  /* 0x00f81f0007077f89 */ /* 0x000eb400000e0000 */
[----:B0-----:R-:W-:-:S02]  /*126f0*/  @!P1 LEA R2, P2, R8, R14, 0x1 ;  /* 0x0000000e08029211 */ /* 0x001fc400078408ff */
[----:B------:R0:W3:Y:S03]  /*12700*/  SHFL.IDX PT, R14, R0, 0x7, 0x181f ;  /* 0x00f81f00000e7f89 */ /* 0x0000e600000e0000 */
[----:B-1----:R-:W-:Y:S01]  /*12710*/  @!P1 IMAD.X R3, RZ, RZ, R9, P2 ;  /* 0x000000ffff039224 */ /* 0x002fe200010e0609 */
[----:B------:R-:W-:-:S05]  /*12720*/  @!P1 LEA R9, R6, UR38, 0x1 ;  /* 0x0000002606099c11 */ /* 0x000fca000f8e08ff */
[----:B------:R0:W-:Y:S02]  /*12730*/  @!P1 LDGSTS.E.BYPASS.LTC128B.128 [R9+0x1b400], desc[UR48][R2.64], !P0 ;  /* 0x1b40000002099fae */ /* 0x0001e4000c101d70 */
.L_x_11039:
[----:B------:R-:W-:-:S05]  /*12740*/  VIADD R4, R4, 0x70 ;  /* 0x0000007004047836 */ /* 0x000fca0000000000 */
[----:B------:R-:W-:Y:S01]  /*12750*/  ISETP.GE.AND P1, PT, R4, R5, PT ;  /* 0x000000050400720c */ /* 0x000fe20003f26270 */
[----:B------:R-:W-:-:S05]  /*12760*/  IMAD.MOV.U32 R4, RZ, RZ, 0x1 ;  /* 0x00000001ff047424 */ /* 0x000fca00078e00ff */
[----:B------:R-:W-:-:S07]  /*12770*/  SHF.L.U32 R4, R4, 0x1f, RZ ;  /* 0x0000001f04047819 */ /* 0x000fce00000006ff */
[----:B0--3--:R-:W-:Y:S02]  /*12780*/  @!P1 LEA R2, P2, R8, R14, 0x1 ;  /* 0x0000000e08029211 */ /* 0x009fe400078408ff */
[----:B------:R-:W-:-:S03]  /*12790*/  @!P1 LEA R5, R6, UR38, 0x1 ;  /* 0x0000002606059c11 */ /* 0x000fc6000f8e08ff */
[----:B--2---:R-:W-:-:S05]  /*127a0*/  @!P1 IMAD.X R3, RZ, RZ, R7, P2 ;  /* 0x000000ffff039224 */ /* 0x004fca00010e0607 */
        /* <DEDUP_REMOVED lines=11> */
.L_x_11040:
[----:B------:R-:W-:Y:S01]  /*12860*/  LOP3.LUT P0, RZ, R17, 0x2, RZ, 0xc0, !PT ;  /* 0x0000000211ff7812 */ /* 0x000fe2000780c0ff */
        /* <DEDUP_REMOVED lines=8> */
.L_x_11041:
        /* <DEDUP_REMOVED lines=8> */
.L_x_10952:
[----:B------:R-:W-:Y:S05]  /*12970*/  BSYNC B1 ;  /* 0x0000000000017941 */ /* 0x000fea0003800000 */
.L_x_10951:
[----:B------:R-:W2:Y:S01]  /*12980*/  LDL.LU R2, [R1] ;  /* 0x0000000001027983 */ /* 0x000ea20000300800 */
        /* <DEDUP_REMOVED lines=10> */
.L_x_10953:
        /* <DEDUP_REMOVED lines=13> */
.L_x_10954:
        /* <DEDUP_REMOVED lines=13> */
.L_x_10955:
        /* <DEDUP_REMOVED lines=13> */
.L_x_10956:
        /* <DEDUP_REMOVED lines=8> */
.L_x_10949:
[----:B------:R-:W-:Y:S05]  /*12d20*/  BSYNC B0 ;  /* 0x0000000000007941 */ /* 0x000fea0003800000 */
.L_x_10948:
[----:B0-----:R-:W2:Y:S01]  /*12d30*/  LDL.LU R3, [R1+0x4] ;  /* 0x0000040001037983 */ /* 0x001ea20000300800 */
[----:B------:R-:W-:Y:S02]  /*12d40*/  IMAD.MOV.U32 R8, RZ, RZ, RZ ;  /* 0x000000ffff087224 */ /* 0x000fe400078e00ff */
        /* <DEDUP_REMOVED lines=16> */
[----:B------:R-:W-:-:S05]  /*12e50*/  VIADDMNMX R2, R0, R3, UR5, !PT ;  /* 0x0000000500027e46 */ /* 0x000fca000f800103 */
[----:B------:R-:W-:-:S05]  /*12e60*/  VIADD R3, R2, 0xfffffffe ;  /* 0xfffffffe02037836 */ /* 0x000fca0000000000 */
        /* <DEDUP_REMOVED lines=8> */
[----:B------:R-:W-:Y:S02]  /*12ef0*/  IMAD.IADD R9, R2, 0x1, -R11 ;  /* 0x0000000102097824 */ /* 0x000fe400078e0a0b */
[----:B------:R-:W-:-:S07]  /*12f00*/  IMAD.MOV.U32 R0, RZ, RZ, 0x1 ;  /* 0x00000001ff007424 */ /* 0x000fce00078e00ff */
.L_x_10990:
        /* <DEDUP_REMOVED lines=27> */
.L_x_10960:
[----:B------:R-:W1:Y:S01]  /*130c0*/  S2R R2, SR_TID.X ;  /* 0x0000000000027919 */ /* 0x000e620000002100 */
[----:B------:R-:W-:Y:S01]  /*130d0*/  BSSY B2, `(.L_x_10961) ;  /* 0x0000006000027945 */ /* 0x000fe20003800000 */
[----:B-1----:R-:W-:Y:S02]  /*130e0*/  LOP3.LUT R3, R2, 0x7f, RZ, 0xc0, !PT ;  /* 0x0000007f02037812 */ /* 0x002fe400078ec0ff */
[----:B------:R-:W-:Y:S02]  /*130f0*/  SHF.L.U32 R2, R0, 0x1f, RZ ;  /* 0x0000001f00027819 */ /* 0x000fe400000006ff */
[----:B------:R-:W-:Y:S02]  /*13100*/  ISETP.NE.AND P2, PT, R3, RZ, PT ;  /* 0x000000ff0300720c */ /* 0x000fe40003f45270 */
[----:B------:R-:W1:Y:S02]  /*13110*/  SYNCS.PHASECHK.TRANS64.TRYWAIT P0, [UR38+0x22848], R2 ;  /* 0x02284802ff0075a7 */ /* 0x000e640008000166 */
[----:B-1----:R-:W-:Y:S09]  /*13120*/  @!P0 BRA `(.L_x_10962) ;  /* 0x0000002800288947 */ /* 0x002ff20003800000 */
.L_x_11042:
[----:B------:R-:W-:Y:S05]  /*13130*/  BSYNC B2 ;  /* 0x0000000000027941 */ /* 0x000fea0003800000 */
.L_x_10961:
[----:B------:R-:W-:Y:S04]  /*13140*/  BSSY B2, `(.L_x_10963) ;  /* 0x0000007000027945 */ /* 0x000fe80003800000 */
[----:B------:R-:W-:Y:S05]  /*13150*/  @P2 BRA `(.L_x_10964) ;  /* 0x0000000000142947 */ /* 0x000fea0003800000 */
[----:B------:R-:W-:Y:S01]  /*13160*/  ISETP.NE.AND P0, PT, R10, RZ, PT ;  /* 0x000000ff0a00720c */ /* 0x000fe20003f05270 */
[----:B-1----:R-:W-:-:S04]  /*13170*/  IMAD.MOV.U32 R3, RZ, RZ, 0x3000 ;  /* 0x00003000ff037424 */ /* 0x002fc800078e00ff */
[----:B------:R2:W-:Y:S08]  /*13180*/  SYNCS.ARRIVE.TRANS64 RZ, [UR38+0x22838], R3 ;  /* 0x02283803ffff79a7 */ /* 0x0005f00008000026 */
[----:B--2---:R-:W-:Y:S05]  /*13190*/  @!P0 BRA `(.L_x_10964) ;  /* 0x0000000000048947 */ /* 0x004fea0003800000 */
[----:B------:R-:W-:Y:S01]  /*131a0*/  BPT.TRAP 0x1 ;  /* 0x000000040000795c */ /* 0x000fe20000300000 */
.L_x_10964:
[----:B------:R-:W-:Y:S05]  /*131b0*/  BSYNC B2 ;  /* 0x0000000000027941 */ /* 0x000fea0003800000 */
.L_x_10963:
        /* <DEDUP_REMOVED lines=11> */
.L_x_10965:
        /* <DEDUP_REMOVED lines=10> */
.L_x_11043:
[----:B------:R-:W-:Y:S05]  /*13310*/  BSYNC B2 ;  /* 0x0000000000027941 */ /* 0x000fea0003800000 */
.L_x_10966:
        /* <DEDUP_REMOVED lines=9> */
.L_x_10969:
[----:B------:R-:W-:Y:S05]  /*133b0*/  BSYNC B2 ;  /* 0x0000000000027941 */ /* 0x000fea0003800000 */
.L_x_10968:
        /* <DEDUP_REMOVED lines=9> */
.L_x_10970:
        /* <DEDUP_REMOVED lines=13> */
.L_x_10971:
        /* <DEDUP_REMOVED lines=13> */
.L_x_10972:
        /* <DEDUP_REMOVED lines=13> */
.L_x_10973:
        /* <DEDUP_REMOVED lines=8> */
.L_x_10959:
[----:B------:R-:W-:Y:S05]  /*13740*/  BSYNC B1 ;  /* 0x0000000000017941 */ /* 0x000fea0003800000 */
.L_x_10958:
        /* <DEDUP_REMOVED lines=26> */
.L_x_10976:
[----:B------:R-:W1:Y:S01]  /*138f0*/  S2R R2, SR_TID.X ;  /* 0x0000000000027919 */ /* 0x000e620000002100 */
[----:B------:R-:W-:Y:S01]  /*13900*/  BSSY B2, `(.L_x_10977) ;  /* 0x0000006000027945 */ /* 0x000fe20003800000 */
[----:B-1----:R-:W-:Y:S02]  /*13910*/  LOP3.LUT R3, R2, 0x7f, RZ, 0xc0, !PT ;  /* 0x0000007f02037812 */ /* 0x002fe400078ec0ff */
[----:B------:R-:W-:Y:S02]  /*13920*/  SHF.L.U32 R2, R0, 0x1f, RZ ;  /* 0x0000001f00027819 */ /* 0x000fe400000006ff */
[----:B------:R-:W-:Y:S02]  /*13930*/  ISETP.NE.AND P2, PT, R3, RZ, PT ;  /* 0x000000ff0300720c */ /* 0x000fe40003f45270 */
[----:B------:R-:W1:Y:S02]  /*13940*/  SYNCS.PHASECHK.TRANS64.TRYWAIT P0, [UR38+0x22840], R2 ;  /* 0x02284002ff0075a7 */ /* 0x000e640008000166 */
[----:B-1----:R-:W-:Y:S09]  /*13950*/  @!P0 BRA `(.L_x_10978) ;  /* 0x00000020004c8947 */ /* 0x002ff20003800000 */
.L_x_11044:
[----:B------:R-:W-:Y:S05]  /*13960*/  BSYNC B2 ;  /* 0x0000000000027941 */ /* 0x000fea0003800000 */
.L_x_10977:
[----:B------:R-:W-:Y:S04]  /*13970*/  BSSY B2, `(.L_x_10979) ;  /* 0x0000007000027945 */ /* 0x000fe80003800000 */
[----:B------:R-:W-:Y:S05]  /*13980*/  @P2 BRA `(.L_x_10980) ;  /* 0x0000000000142947 */ /* 0x000fea0003800000 */
[----:B------:R-:W-:Y:S01]  /*13990*/  ISETP.NE.AND P0, PT, R10, RZ, PT ;  /* 0x000000ff0a00720c */ /* 0x000fe20003f05270 */
[----:B-1----:R-:W-:-:S04]  /*139a0*/  IMAD.MOV.U32 R3, RZ, RZ, 0x3000 ;  /* 0x00003000ff037424 */ /* 0x002fc800078e00ff */
[----:B------:R2:W-:Y:S08]  /*139b0*/  SYNCS.ARRIVE.TRANS64 RZ, [UR38+0x22830], R3 ;  /* 0x02283003ffff79a7 */ /* 0x0005f00008000026 */
[----:B--2---:R-:W-:Y:S05]  /*139c0*/  @!P0 BRA `(.L_x_10980) ;  /* 0x0000000000048947 */ /* 0x004fea0003800000 */
[----:B------:R-:W-:Y:S01]  /*139d0*/  BPT.TRAP 0x1 ;  /* 0x000000040000795c */ /* 0x000fe20000300000 */
.L_x_10980:
[----:B------:R-:W-:Y:S05]  /*139e0*/  BSYNC B2 ;  /* 0x0000000000027941 */ /* 0x000fea0003800000 */
.L_x_10979:
        /* <DEDUP_REMOVED lines=11> */
.L_x_10981:
        /* <DEDUP_REMOVED lines=11> */
.L_x_11045:
[----:B------:R-:W-:Y:S05]  /*13b50*/  BSYNC B2 ;  /* 0x0000000000027941 */ /* 0x000fea0003800000 */
.L_x_10982:
        /* <DEDUP_REMOVED lines=9> */
.L_x_10985:
[----:B------:R-:W-:Y:S05]  /*13bf0*/  BSYNC B2 ;  /* 0x0000000000027941 */ /* 0x000fea0003800000 */
.L_x_10984:
        /* <DEDUP_REMOVED lines=9> */
.L_x_10986:
        /* <DEDUP_REMOVED lines=13> */
.L_x_10987:
        /* <DEDUP_REMOVED lines=13> */
.L_x_10988:
        /* <DEDUP_REMOVED lines=13> */
.L_x_10989:
        /* <DEDUP_REMOVED lines=8> */
.L_x_10975:
[----:B------:R-:W-:Y:S05]  /*13f80*/  BSYNC B1 ;  /* 0x0000000000017941 */ /* 0x000fea0003800000 */
.L_x_10974:
[----:B------:R-:W-:Y:S01]  /*13f90*/  VIADD R7, R7, 0xfffffffe ;  /* 0xfffffffe07077836 */ /* 0x000fe20000000000 */
[----:B------:R-:W-:Y:S06]  /*13fa0*/  @P1 BRA `(.L_x_10990) ;  /* 0xffffffec00d81947 */ /* 0x000fec000383ffff */
[----:B------:R-:W-:Y:S05]  /*13fb0*/  BSYNC B0 ;  /* 0x0000000000007941 */ /* 0x000fea0003800000 */
.L_x_10957:
        /* <DEDUP_REMOVED lines=25> */
.L_x_10993:
[----:B------:R-:W1:Y:S01]  /*14150*/  S2R R2, SR_TID.X ;  /* 0x0000000000027919 */ /* 0x000e620000002100 */
[----:B------:R-:W-:Y:S01]  /*14160*/  BSSY B1, `(.L_x_10994) ;  /* 0x0000006000017945 */ /* 0x000fe20003800000 */
[----:B-1----:R-:W-:Y:S02]  /*14170*/  LOP3.LUT R3, R2, 0x7f, RZ, 0xc0, !PT ;  /* 0x0000007f02037812 */ /* 0x002fe400078ec0ff */
[----:B------:R-:W-:Y:S02]  /*14180*/  SHF.L.U32 R2, R0, 0x1f, RZ ;  /* 0x0000001f00027819 */ /* 0x000fe400000006ff */
[----:B------:R-:W-:Y:S02]  /*14190*/  ISETP.NE.AND P1, PT, R3, RZ, PT ;  /* 0x000000ff0300720c */ /* 0x000fe40003f25270 */
[----:B------:R-:W1:Y:S02]  /*141a0*/  SYNCS.PHASECHK.TRANS64.TRYWAIT P0, [UR38+0x22848], R2 ;  /* 0x02284802ff0075a7 */ /* 0x000e640008000166 */
[----:B-1----:R-:W-:Y:S09]  /*141b0*/  @!P0 BRA `(.L_x_10995) ;  /* 0x0000001800648947 */ /* 0x002ff20003800000 */
.L_x_11046:
[----:B------:R-:W-:Y:S05]  /*141c0*/  BSYNC B1 ;  /* 0x0000000000017941 */ /* 0x000fea0003800000 */
.L_x_10994:
[----:B------:R-:W-:Y:S04]  /*141d0*/  BSSY B1, `(.L_x_10996) ;  /* 0x0000007000017945 */ /* 0x000fe80003800000 */
[----:B------:R-:W-:Y:S05]  /*141e0*/  @P1 BRA `(.L_x_10997) ;  /* 0x0000000000141947 */ /* 0x000fea0003800000 */
[----:B------:R-:W-:Y:S01]  /*141f0*/  ISETP.NE.AND P0, PT, R10, RZ, PT ;  /* 0x000000ff0a00720c */ /* 0x000fe20003f05270 */
[----:B-1----:R-:W-:-:S04]  /*14200*/  IMAD.MOV.U32 R3, RZ, RZ, 0x3000 ;  /* 0x00003000ff037424 */ /* 0x002fc800078e00ff */
[----:B------:R2:W-:Y:S08]  /*14210*/  SYNCS.ARRIVE.TRANS64 RZ, [UR38+0x22838], R3 ;  /* 0x02283803ffff79a7 */ /* 0x0005f00008000026 */
[----:B--2---:R-:W-:Y:S05]  /*14220*/  @!P0 BRA `(.L_x_10997) ;  /* 0x0000000000048947 */ /* 0x004fea0003800000 */
[----:B------:R-:W-:Y:S01]  /*14230*/  BPT.TRAP 0x1 ;  /* 0x000000040000795c */ /* 0x000fe20000300000 */
.L_x_10997:
[----:B------:R-:W-:Y:S05]  /*14240*/  BSYNC B1 ;  /* 0x0000000000017941 */ /* 0x000fea0003800000 */
.L_x_10996:
        /* <DEDUP_REMOVED lines=11> */
.L_x_10998:
        /* <DEDUP_REMOVED lines=11> */
.L_x_11047:
[----:B------:R-:W-:Y:S05]  /*143b0*/  BSYNC B1 ;  /* 0x0000000000017941 */ /* 0x000fea0003800000 */
.L_x_10999:
        /* <DEDUP_REMOVED lines=9> */
.L_x_11002:
[----:B------:R-:W-:Y:S05]  /*14450*/  BSYNC B1 ;  /* 0x0000000000017941 */ /* 0x000fea0003800000 */
.L_x_11001:
        /* <DEDUP_REMOVED lines=9> */
.L_x_11003:
        /* <DEDUP_REMOVED lines=13> */
.L_x_11004:
        /* <DEDUP_REMOVED lines=13> */
.L_x_11005:
        /* <DEDUP_REMOVED lines=13> */
.L_x_11006:
        /* <DEDUP_REMOVED lines=8> */
.L_x_10992:
[----:B------:R-:W-:Y:S05]  /*147e0*/  BSYNC B0 ;  /* 0x0000000000007941 */ /* 0x000fea0003800000 */
.L_x_10991:
[----:B------:R-:W-:Y:S01]  /*147f0*/  LOP3.LUT R0, R0, 0x1, RZ, 0x3c, !PT ;  /* 0x0000000100007812 */ /* 0x000fe200078e3cff */
[----:B------:R-:W-:Y:S02]  /*14800*/  IMAD.MOV.U32 R6, RZ, RZ, RZ ;  /* 0x000000ffff067224 */ /* 0x000fe400078e00ff */
[----:B------:R-:W-:-:S07]  /*14810*/  IMAD.MOV.U32 R8, RZ, RZ, RZ ;  /* 0x000000ffff087224 */ /* 0x000fce00078e00ff */
.L_x_10928:
[----:B------:R-:W1:Y:S01]  /*14820*/  S2R R3, SR_CgaCtaId ;  /* 0x0000000000037919 */ /* 0x000e620000008800 */
[----:B------:R-:W-:-:S04]  /*14830*/  MOV R2, 0x400 ;  /* 0x0000040000027802 */ /* 0x000fc80000000f00 */
[----:B-1----:R-:W-:Y:S02]  /*14840*/  LEA R2, R3, R2, 0x18 ;  /* 0x0000000203027211 */ /* 0x002fe400078ec0ff */
[----:B------:R-:W-:-:S04]  /*14850*/  SHF.L.U32 R3, R8, 0x1f, RZ ;  /* 0x0000001f08037819 */ /* 0x000fc800000006ff */
[----:B------:R-:W1:Y:S02]  /*14860*/  SYNCS.PHASECHK.TRANS64.TRYWAIT P0, [R2+URZ+0x22820], R3 ;  /* 0x02282003020075a7 */ /* 0x000e64000800017f */
[----:B-1----:R-:W-:Y:S05]  /*14870*/  @!P0 BRA `(.L_x_11007) ;  /* 0x0000001000e48947 */ /* 0x002fea0003800000 */
.L_x_11048:
[----:B------:R-:W-:-:S03]  /*14880*/  UMOV UR4, 0xffffffff ;  /* 0xffffffff00047882 */ /* 0x000fc60000000000 */
[----:B------:R-:W-:Y:S05]  /*14890*/  BRA.DIV UR4, `(.L_x_11008) ;  /* 0x0000001204f07947 */ /* 0x000fea000b800000 */
[----:B-1----:R-:W1:Y:S02]  /*148a0*/  S2R R3, SR_TID.X ;  /* 0x0000000000037919 */ /* 0x002e640000002100 */
[----:B-1----:R-:W-:-:S04]  /*148b0*/  SHF.R.U32.HI R3, RZ, 0x5, R3 ;  /* 0x00000005ff037819 */ /* 0x002fc80000011603 */
[----:B------:R-:W-:-:S05]  /*148c0*/  LOP3.LUT R3, R3, 0x3, RZ, 0xc0, !PT ;  /* 0x0000000303037812 */ /* 0x000fca00078ec0ff */
[----:B------:R1:W2:Y:S02]  /*148d0*/  SHFL.IDX PT, R14, R3, RZ, 0x1f ;  /* 0x00001fff030e7589 */ /* 0x0002a400000e0000 */
.L_x_11051:
[----:B--2---:R-:W-:-:S13]  /*148e0*/  ISETP.NE.AND P0, PT, R14, RZ, PT ;  /* 0x000000ff0e00720c */ /* 0x004fda0003f05270 */
[----:B------:R-:W-:Y:S05]  /*148f0*/  @P0 BRA `(.L_x_10844) ;  /* 0x0000000000880947 */ /* 0x000fea0003800000 */
[----:B------:R-:W-:-:S03]  /*14900*/  UMOV UR4, 0xffffffff ;  /* 0xffffffff00047882 */ /* 0x000fc60000000000 */
[----:B------:R-:W-:Y:S05]  /*14910*/  BRA.DIV UR4, `(.L_x_11009) ;  /* 0x0000001604047947 */ /* 0x000fea000b800000 */
[----:B------:R-:W-:-:S13]  /*14920*/  ELECT P6, URZ, PT ;  /* 0x00000000003f782f */ /* 0x000fda00038c0000 */
.L_x_11054:
[----:B------:R-:W-:Y:S05]  /*14930*/  @!P6 BRA `(.L_x_10844) ;  /* 0x000000000078e947 */ /* 0x000fea0003800000 */
[----:B------:R-:W-:-:S06]  /*14940*/  ULOP3.LUT UR4, UR45, 0x2, URZ, 0xfc, !UPT ;  /* 0x000000022d047892 */ /* 0x000fcc000f8efc3f */
[----:B-1----:R-:W-:-:S05]  /*14950*/  IMAD.U32 R3, RZ, RZ, UR4 ;  /* 0x00000004ff037e24 */ /* 0x002fca000f8e00ff */
[----:B------:R-:W-:-:S13]  /*14960*/  ISETP.NE.AND P2, PT, R3, 0x3, PT ;  /* 0x000000030300780c */ /* 0x000fda0003f45270 */
[----:B------:R-:W-:Y:S05]  /*14970*/  @!P2 BRA `(.L_x_11010) ;  /* 0x000000000004a947 */ /* 0x000fea0003800000 */
[----:B------:R-:W-:Y:S01]  /*14980*/  BPT.TRAP 0x1 ;  /* 0x000000040000795c */ /* 0x000fe20000300000 */
.L_x_11010:
[----:B------:R-:W-:Y:S01]  /*14990*/  VIADD R8, R2, 0x22840 ;  /* 0x0002284002087836 */ /* 0x000fe20000000000 */
[----:B------:R-:W-:Y:S01]  /*149a0*/  SHF.L.U32 R4, R0, 0x1f, RZ ;  /* 0x0000001f00047819 */ /* 0x000fe200000006ff */
[C---:B------:R-:W-:Y:S02]  /*149b0*/  VIADD R3, R6.reuse, 0x1 ;  /* 0x0000000106037836 */ /* 0x040fe40000000000 */
[----:B------:R-:W-:-:S03]  /*149c0*/  IMAD R7, R6, 0x8, R8 ;  /* 0x0000000806077824 */ /* 0x000fc600078e0208 */
[C---:B------:R-:W-:Y:S01]  /*149d0*/  ISETP.NE.AND P1, PT, R3.reuse, 0x2, PT ;  /* 0x000000020300780c */ /* 0x040fe20003f25270 */
[----:B------:R-:W1:Y:S03]  /*149e0*/  SYNCS.PHASECHK.TRANS64.TRYWAIT P0, [R7+URZ], R4 ;  /* 0x00000004070075a7 */ /* 0x000e66000800017f */
[----:B------:R-:W-:Y:S02]  /*149f0*/  SEL R5, RZ, 0x1, P1 ;  /* 0x00000001ff057807 */ /* 0x000fe40000800000 */
[----:B------:R-:W-:Y:S02]  /*14a00*/  SEL R3, R3, RZ, P1 ;  /* 0x000000ff03037207 */ /* 0x000fe40000800000 */
[----:B------:R-:W-:-:S03]  /*14a10*/  LOP3.LUT R0, R0, R5, RZ, 0x3c, !PT ;  /* 0x0000000500007212 */ /* 0x000fc600078e3cff */
[----:B------:R-:W-:Y:S01]  /*14a20*/  IMAD R5, R3, 0x8, R8 ;  /* 0x0000000803057824 */ /* 0x000fe200078e0208 */
[----:B------:R-:W-:Y:S01]  /*14a30*/  SHF.L.U32 R0, R0, 0x1f, RZ ;  /* 0x0000001f00007819 */ /* 0x000fe200000006ff */
[----:B-1----:R-:W-:Y:S06]  /*14a40*/  @!P0 BRA `(.L_x_11011) ;  /* 0x0000001000d88947 */ /* 0x002fec0003800000 */
.L_x_11055:
[----:B------:R-:W2:Y:S02]  /*14a50*/  SYNCS.PHASECHK.TRANS64.TRYWAIT P0, [R5+URZ], R0 ;  /* 0x00000000050075a7 */ /* 0x000ea4000800017f */
[----:B--2---:R-:W-:Y:S05]  /*14a60*/  @!P0 BRA `(.L_x_11012) ;  /* 0x0000001000e48947 */ /* 0x004fea0003800000 */
.L_x_11056:
[----:B------:R-:W-:Y:S05]  /*14a70*/  @!P2 BRA `(.L_x_11013) ;  /* 0x000000000004a947 */ /* 0x000fea0003800000 */
[----:B------:R-:W-:Y:S01]  /*14a80*/  BPT.TRAP 0x1 ;  /* 0x000000040000795c */ /* 0x000fe20000300000 */
.L_x_11013:
[----:B------:R-:W-:-:S04]  /*14a90*/  VIADD R2, R2, 0x22860 ;  /* 0x0002286002027836 */ /* 0x000fc80000000000 */
[----:B--2---:R-:W-:-:S04]  /*14aa0*/  IMAD R5, R6, 0x8, R2 ;  /* 0x0000000806057824 */ /* 0x004fc800078e0202 */
[----:B------:R-:W2:Y:S02]  /*14ab0*/  SYNCS.PHASECHK.TRANS64.TRYWAIT P0, [R5+URZ], R4 ;  /* 0x00000004050075a7 */ /* 0x000ea4000800017f */
[----:B--2---:R-:W-:Y:S05]  /*14ac0*/  @!P0 BRA `(.L_x_11014) ;  /* 0x0000001000e08947 */ /* 0x004fea0003800000 */
.L_x_11057:
[----:B------:R-:W-:-:S07]  /*14ad0*/  IMAD R3, R3, 0x8, R2 ;  /* 0x0000000803037824 */ /* 0x000fce00078e0202 */
.L_x_11015:
[----:B---3--:R3:W4:Y:S02]  /*14ae0*/  SYNCS.PHASECHK.TRANS64.TRYWAIT P0, [R3+URZ], R0 ;  /* 0x00000000030075a7 */ /* 0x008724000800017f */
[----:B----4-:R-:W-:Y:S05]  /*14af0*/  @!P0 NANOSLEEP.SYNCS 0x989680 ;  /* 0x009896800000895d */ /* 0x010fea0003900000 */
[----:B------:R-:W4:Y:S02]  /*14b00*/  @!P0 SYNCS.PHASECHK.TRANS64 P0, [R3+URZ], R0 ;  /* 0x00000000030085a7 */ /* 0x000f24000800007f */
[----:B----4-:R-:W-:Y:S05]  /*14b10*/  @!P0 BRA `(.L_x_11015) ;  /* 0xfffffffc00f08947 */ /* 0x010fea000383ffff */
.L_x_10844:
[----:B------:R-:W-:Y:S05]  /*14b20*/  BSYNC B6 ;  /* 0x0000000000067941 */ /* 0x000fea0003800000 */
.L_x_10841:
[----:B------:R-:W-:Y:S05]  /*14b30*/  EXIT ;  /* 0x000000000000794d */ /* 0x000fea0003800000 */
.L_x_10854:
[----:B0-----:R-:W-:-:S04]  /*14b40*/  IMAD.U32 R0, RZ, RZ, UR38 ;  /* 0x00000026ff007e24 */ /* 0x001fc8000f8e00ff */
[----:B------:R0:W1:Y:S03]  /*14b50*/  SYNCS.PHASECHK.TRANS64.TRYWAIT P0, [R0+URZ+0x22800], R11 ;  /* 0x0228000b000075a7 */ /* 0x000066000800017f */
[----:B-1----:R-:W-:Y:S05]  /*14b60*/  @!P0 NANOSLEEP.SYNCS 0x989680 ;  /* 0x009896800000895d */ /* 0x002fea0003900000 */
[----:B------:R-:W1:Y:S02]  /*14b70*/  @!P0 SYNCS.PHASECHK.TRANS64 P0, [R0+URZ+0x22800], R11 ;  /* 0x0228000b000085a7 */ /* 0x000e64000800007f */
[----:B-1----:R-:W-:Y:S05]  /*14b80*/  @!P0 BRA `(.L_x_10854) ;  /* 0xfffffffc00ec8947 */ /* 0x002fea000383ffff */
[----:B------:R-:W-:Y:S05]  /*14b90*/  BRA `(.L_x_11016) ;  /* 0xfffffecc00807947 */ /* 0x000fea000383ffff */
.L_x_10858:
[----:B0-----:R-:W-:-:S04]  /*14ba0*/  IMAD.U32 R0, RZ, RZ, UR38 ;  /* 0x00000026ff007e24 */ /* 0x001fc8000f8e00ff */
[----:B------:R0:W1:Y:S03]  /*14bb0*/  SYNCS.PHASECHK.TRANS64.TRYWAIT P0, [R0+URZ+0x22830], R11 ;  /* 0x0228300b000075a7 */ /* 0x000066000800017f */
[----:B-1----:R-:W-:Y:S05]  /*14bc0*/  @!P0 NANOSLEEP.SYNCS 0x989680 ;  /* 0x009896800000895d */ /* 0x002fea0003900000 */
[----:B------:R-:W1:Y:S02]  /*14bd0*/  @!P0 SYNCS.PHASECHK.TRANS64 P0, [R0+URZ+0x22830], R11 ;  /* 0x0228300b000085a7 */ /* 0x000e64000800007f */
[----:B-1----:R-:W-:Y:S05]  /*14be0*/  @!P0 BRA `(.L_x_10858) ;  /* 0xfffffffc00ec8947 */ /* 0x002fea000383ffff */
[----:B------:R-:W-:Y:S05]  /*14bf0*/  BRA `(.L_x_10857) ;  /* 0xfffffecc00a07947 */ /* 0x000fea000383ffff */
.L_x_10870:
[----:B0-----:R0:W1:Y:S02]  /*14c00*/  SYNCS.PHASECHK.TRANS64.TRYWAIT P1, [R6+URZ+0x22850], R11 ;  /* 0x0228500b060075a7 */ /* 0x001064000802017f */
[----:B-1----:R-:W-:Y:S05]  /*14c10*/  @!P1 NANOSLEEP.SYNCS 0x989680 ;  /* 0x009896800000995d */ /* 0x002fea0003900000 */
[----:B------:R-:W1:Y:S02]  /*14c20*/  @!P1 SYNCS.PHASECHK.TRANS64 P1, [R6+URZ+0x22850], R11 ;  /* 0x0228500b060095a7 */ /* 0x000e64000802007f */
[----:B-1----:R-:W-:Y:S05]  /*14c30*/  @!P1 BRA `(.L_x_10870) ;  /* 0xfffffffc00f09947 */ /* 0x002fea000383ffff */
[----:B------:R-:W-:Y:S05]  /*14c40*/  BRA `(.L_x_10869) ;  /* 0xfffffef800447947 */ /* 0x000fea000383ffff */
.L_x_10878:
[----:B-1----:R-:W-:-:S04]  /*14c50*/  IMAD.U32 R13, RZ, RZ, UR32 ;  /* 0x00000020ff0d7e24 */ /* 0x002fc8000f8e00ff */
[----:B------:R1:W2:Y:S03]  /*14c60*/  SYNCS.PHASECHK.TRANS64.TRYWAIT P1, [R13+URZ+0x22830], R12 ;  /* 0x0228300c0d0075a7 */ /* 0x0002a6000802017f */
[----:B--2---:R-:W-:Y:S05]  /*14c70*/  @!P1 NANOSLEEP.SYNCS 0x989680 ;  /* 0x009896800000995d */ /* 0x004fea0003900000 */
[----:B------:R-:W2:Y:S02]  /*14c80*/  @!P1 SYNCS.PHASECHK.TRANS64 P1, [R13+URZ+0x22830], R12 ;  /* 0x0228300c0d0095a7 */ /* 0x000ea4000802007f */
[----:B--2---:R-:W-:Y:S05]  /*14c90*/  @!P1 BRA `(.L_x_10878) ;  /* 0xfffffffc00ec9947 */ /* 0x004fea000383ffff */
[----:B------:R-:W-:Y:S05]  /*14ca0*/  BRA `(.L_x_10877) ;  /* 0xfffffefc00e07947 */ /* 0x000fea000383ffff */
.L_x_10890:
[----:B0-----:R0:W1:Y:S02]  /*14cb0*/  SYNCS.PHASECHK.TRANS64.TRYWAIT P1, [R177+URZ+0x22850], R12 ;  /* 0x0228500cb10075a7 */ /* 0x001064000802017f */
[----:B-1----:R-:W-:Y:S05]  /*14cc0*/  @!P1 NANOSLEEP.SYNCS 0x989680 ;  /* 0x009896800000995d */ /* 0x002fea0003900000 */
[----:B------:R-:W1:Y:S02]  /*14cd0*/  @!P1 SYNCS.PHASECHK.TRANS64 P1, [R177+URZ+0x22850], R12 ;  /* 0x0228500cb10095a7 */ /* 0x000e64000802007f */
[----:B-1----:R-:W-:Y:S05]  /*14ce0*/  @!P1 BRA `(.L_x_10890) ;  /* 0xfffffffc00f09947 */ /* 0x002fea000383ffff */
[----:B------:R-:W-:Y:S05]  /*14cf0*/  BRA `(.L_x_10889) ;  /* 0xffffff3000347947 */ /* 0x000fea000383ffff */
.L_x_10899:
[----:B--2---:R-:W-:-:S04]  /*14d00*/  IMAD.U32 R9, RZ, RZ, UR28 ;  /* 0x0000001cff097e24 */ /* 0x004fc8000f8e00ff */
[----:B------:R2:W3:Y:S03]  /*14d10*/  SYNCS.PHASECHK.TRANS64.TRYWAIT P2, [R9+URZ+0x22830], R6 ;  /* 0x02283006090075a7 */ /* 0x0004e6000804017f */
[----:B---3--:R-:W-:Y:S05]  /*14d20*/  @!P2 NANOSLEEP.SYNCS 0x989680 ;  /* 0x009896800000a95d */ /* 0x008fea0003900000 */
[----:B------:R-:W3:Y:S02]  /*14d30*/  @!P2 SYNCS.PHASECHK.TRANS64 P2, [R9+URZ+0x22830], R6 ;  /* 0x022830060900a5a7 */ /* 0x000ee4000804007f */
[----:B---3--:R-:W-:Y:S05]  /*14d40*/  @!P2 BRA `(.L_x_10899) ;  /* 0xfffffffc00eca947 */ /* 0x008fea000383ffff */
[----:B------:R-:W-:Y:S05]  /*14d50*/  BRA `(.L_x_10898) ;  /* 0xffffff3400f07947 */ /* 0x000fea000383ffff */
.L_x_10903:
[----:B0-----:R0:W1:Y:S02]  /*14d60*/  SYNCS.PHASECHK.TRANS64.TRYWAIT P2, [R201+URZ+0x22850], R6 ;  /* 0x02285006c90075a7 */ /* 0x001064000804017f */
[----:B-1----:R-:W-:Y:S05]  /*14d70*/  @!P2 NANOSLEEP.SYNCS 0x989680 ;  /* 0x009896800000a95d */ /* 0x002fea0003900000 */
[----:B------:R-:W1:Y:S02]  /*14d80*/  @!P2 SYNCS.PHASECHK.TRANS64 P2, [R201+URZ+0x22850], R6 ;  /* 0x02285006c900a5a7 */ /* 0x000e64000804007f */
[----:B-1----:R-:W-:Y:S05]  /*14d90*/  @!P2 BRA `(.L_x_10903) ;  /* 0xfffffffc00f0a947 */ /* 0x002fea000383ffff */
[----:B------:R-:W-:Y:S05]  /*14da0*/  BRA `(.L_x_10902) ;  /* 0xffffff5400907947 */ /* 0x000fea000383ffff */
.L_x_10909:
[----:B---3--:R-:W-:-:S04]  /*14db0*/  IMAD.U32 R10, RZ, RZ, UR31 ;  /* 0x0000001fff0a7e24 */ /* 0x008fc8000f8e00ff */
[----:B------:R3:W4:Y:S03]  /*14dc0*/  SYNCS.PHASECHK.TRANS64.TRYWAIT P1, [R10+URZ+0x22830], R7 ;  /* 0x022830070a0075a7 */ /* 0x000726000802017f */
[----:B----4-:R-:W-:Y:S05]  /*14dd0*/  @!P1 NANOSLEEP.SYNCS 0x989680 ;  /* 0x009896800000995d */ /* 0x010fea0003900000 */
[----:B------:R-:W4:Y:S02]  /*14de0*/  @!P1 SYNCS.PHASECHK.TRANS64 P1, [R10+URZ+0x22830], R7 ;  /* 0x022830070a0095a7 */ /* 0x000f24000802007f */
[----:B----4-:R-:W-:Y:S05]  /*14df0*/  @!P1 BRA `(.L_x_10909) ;  /* 0xfffffffc00ec9947 */ /* 0x010fea000383ffff */
[----:B------:R-:W-:Y:S05]  /*14e00*/  BRA `(.L_x_10908) ;  /* 0xffffff5800987947 */ /* 0x000fea000383ffff */
.L_x_10921:
[----:B0-----:R0:W1:Y:S02]  /*14e10*/  SYNCS.PHASECHK.TRANS64.TRYWAIT P1, [R176+URZ+0x22850], R7 ;  /* 0x02285007b00075a7 */ /* 0x001064000802017f */
[----:B-1----:R-:W-:Y:S05]  /*14e20*/  @!P1 NANOSLEEP.SYNCS 0x989680 ;  /* 0x009896800000995d */ /* 0x002fea0003900000 */
[----:B------:R-:W1:Y:S02]  /*14e30*/  @!P1 SYNCS.PHASECHK.TRANS64 P1, [R176+URZ+0x22850], R7 ;  /* 0x02285007b00095a7 */ /* 0x000e64000802007f */
[----:B-1----:R-:W-:Y:S05]  /*14e40*/  @!P1 BRA `(.L_x_10921) ;  /* 0xfffffffc00f09947 */ /* 0x002fea000383ffff */
[----:B------:R-:W-:Y:S05]  /*14e50*/  BRA `(.L_x_10920) ;  /* 0xffffff8800e07947 */ /* 0x000fea000383ffff */
.L_x_10939:
[----:B------:R-:W-:Y:S02]  /*14e60*/  IMAD.MOV.U32 R13, RZ, RZ, R6 ;  /* 0x000000ffff0d7224 */ /* 0x000fe400078e0006 */
[----:B------:R-:W-:Y:S02]  /*14e70*/  IMAD.MOV.U32 R12, RZ, RZ, RZ ;  /* 0x000000ffff0c7224 */ /* 0x000fe400078e00ff */
[----:B------:R-:W-:Y:S02]  /*14e80*/  IMAD.MOV.U32 R11, RZ, RZ, 0x1f ;  /* 0x0000001fff0b7424 */ /* 0x000fe400078e00ff */
[----:B------:R-:W-:-:S07]  /*14e90*/  IMAD.MOV.U32 R15, RZ, RZ, -0x1 ;  /* 0xffffffffff0f7424 */ /* 0x000fce00078e00ff */
[----:B------:R-:W-:Y:S05]  /*14ea0*/  WARPSYNC.COLLECTIVE R15, `(.L_x_11017) ;  /* 0x000000000f087348 */ /* 0x000fea0003c00000 */
[----:B------:R0:W1:Y:S02]  /*14eb0*/  SHFL.IDX P6, R14, R13, R12, R11 ;  /* 0x0000000c0d0e7389 */ /* 0x00006400000c000b */
[----:B01----:R-:W-:Y:S01]  /*14ec0*/  ENDCOLLECTIVE ;  /* 0x000000000000791b */ /* 0x003fe20003800000 */
.L_x_11017:
[----:B------:R-:W-:Y:S05]  /*14ed0*/  BRA `(.L_x_11018) ;  /* 0xffffffc800f87947 */ /* 0x000fea000383ffff */
.L_x_10941:
[----:B------:R-:W-:Y:S01]  /*14ee0*/  BSSY B0, `(.L_x_11019) ;  /* 0x0000006000007945 */ /* 0x000fe20003800000 */
[----:B------:R-:W-:-:S07]  /*14ef0*/  IMAD.MOV.U32 R15, RZ, RZ, -0x1 ;  /* 0xffffffffff0f7424 */ /* 0x000fce00078e00ff */
[----:B0-----:R-:W-:Y:S05]  /*14f00*/  WARPSYNC.COLLECTIVE R15, `(.L_x_11020) ;  /* 0x000000000f0c7348 */ /* 0x001fea0003c00000 */
[----:B------:R-:W-:Y:S02]  /*14f10*/  ELECT P6, UR62, PT ;  /* 0x00000000003e782f */ /* 0x000fe400038c0000 */
[----:B------:R-:W-:Y:S01]  /*14f20*/  MOV R14, UR62 ;  /* 0x0000003e000e7c02 */ /* 0x000fe20008000f00 */
[----:B0-----:R-:W-:Y:S10]  /*14f30*/  ENDCOLLECTIVE ;  /* 0x000000000000791b */ /* 0x001ff40003800000 */
.L_x_11020:
[----:B------:R-:W-:Y:S05]  /*14f40*/  BSYNC B0 ;  /* 0x0000000000007941 */ /* 0x000fea0003800000 */
.L_x_11019:
[----:B------:R-:W-:Y:S05]  /*14f50*/  BRA `(.L_x_11021) ;  /* 0xffffffc800fc7947 */ /* 0x000fea000383ffff */
.L_x_10943:
[----:B0-----:R-:W-:-:S04]  /*14f60*/  IMAD.U32 R3, RZ, RZ, UR38 ;  /* 0x00000026ff037e24 */ /* 0x001fc8000f8e00ff */
[----:B------:R0:W1:Y:S03]  /*14f70*/  SYNCS.PHASECHK.TRANS64.TRYWAIT P0, [R3+URZ+0x22840], R0 ;  /* 0x02284000030075a7 */ /* 0x000066000800017f */
[----:B-1----:R-:W-:Y:S05]  /*14f80*/  @!P0 NANOSLEEP.SYNCS 0x989680 ;  /* 0x009896800000895d */ /* 0x002fea0003900000 */
[----:B------:R-:W1:Y:S02]  /*14f90*/  @!P0 SYNCS.PHASECHK.TRANS64 P0, [R3+URZ+0x22840], R0 ;  /* 0x02284000030085a7 */ /* 0x000e64000800007f */
[----:B-1----:R-:W-:Y:S05]  /*14fa0*/  @!P0 BRA `(.L_x_10943) ;  /* 0xfffffffc00ec8947 */ /* 0x002fea000383ffff */
[----:B------:R-:W-:Y:S05]  /*14fb0*/  BRA `(.L_x_11022) ;  /* 0xffffffcc005c7947 */ /* 0x000fea000383ffff */
.L_x_10946:
        /* <DEDUP_REMOVED lines=8> */
.L_x_11023:
[----:B------:R-:W-:Y:S02]  /*15040*/  VIADD R10, R4, 0x10 ;  /* 0x00000010040a7836 */ /* 0x000fe40000000000 */
[----:B------:R-:W-:Y:S02]  /*15050*/  IMAD.MOV.U32 R13, RZ, RZ, R0 ;  /* 0x000000ffff0d7224 */ /* 0x000fe400078e0000 */
[----:B------:R-:W-:-:S07]  /*15060*/  IMAD.MOV.U32 R2, RZ, RZ, R14 ;  /* 0x000000ffff027224 */ /* 0x000fce00078e000e */
[----:B------:R-:W-:Y:S05]  /*15070*/  WARPSYNC.COLLECTIVE R15, `(.L_x_11024) ;  /* 0x000000000f087348 */ /* 0x000fea0003c00000 */
[----:B------:R0:W1:Y:S02]  /*15080*/  SHFL.IDX P6, R14, R13, R12, R11 ;  /* 0x0000000c0d0e7389 */ /* 0x00006400000c000b */
[----:B01----:R-:W-:Y:S01]  /*15090*/  ENDCOLLECTIVE ;  /* 0x000000000000791b */ /* 0x003fe20003800000 */
.L_x_11024:
        /* <DEDUP_REMOVED lines=12> */
.L_x_11025:
[----:B------:R-:W-:Y:S01]  /*15160*/  @!PT LDS RZ, [RZ] ;  /* 0x00000000fffff984 */ /* 0x000fe20000000800 */
[----:B------:R-:W-:Y:S01]  /*15170*/  @!PT LDS RZ, [RZ] ;  /* 0x00000000fffff984 */ /* 0x000fe20000000800 */
[----:B------:R-:W-:Y:S01]  /*15180*/  @!PT LDS RZ, [RZ] ;  /* 0x00000000fffff984 */ /* 0x000fe20000000800 */
[----:B------:R0:W-:Y:S01]  /*15190*/  @!P1 LDGSTS.E.BYPASS.LTC128B.128 [R21+0x18400], desc[UR48][R2.64], !P0 ;  /* 0x1840000002159fae */ /* 0x0001e2000c101d70 */
[----:B------:R-:W-:Y:S01]  /*151a0*/  ISETP.GE.AND P1, PT, R10, R5, PT ;  /* 0x000000050a00720c */ /* 0x000fe20003f26270 */
[----:B------:R-:W-:-:S12]  /*151b0*/  IMAD.MOV.U32 R13, RZ, RZ, R0 ;  /* 0x000000ffff0d7224 */ /* 0x000fd800078e0000 */
[----:B------:R-:W-:Y:S01]  /*151c0*/  @!P1 LEA R10, R6, UR38, 0x1 ;  /* 0x00000026060a9c11 */ /* 0x000fe2000f8e08ff */
[----:B0-----:R-:W-:-:S07]  /*151d0*/  IMAD.MOV.U32 R9, RZ, RZ, R14 ;  /* 0x000000ffff097224 */ /* 0x001fce00078e000e */
[----:B------:R-:W-:Y:S05]  /*151e0*/  WARPSYNC.COLLECTIVE R15, `(.L_x_11026) ;  /* 0x000000000f087348 */ /* 0x000fea0003c00000 */
[----:B------:R0:W1:Y:S02]  /*151f0*/  SHFL.IDX P6, R14, R13, R12, R11 ;  /* 0x0000000c0d0e7389 */ /* 0x00006400000c000b */
[----:B01----:R-:W-:Y:S01]  /*15200*/  ENDCOLLECTIVE ;  /* 0x000000000000791b */ /* 0x003fe20003800000 */
.L_x_11026:
[----:B------:R-:W-:Y:S02]  /*15210*/  IMAD.MOV.U32 R13, RZ, RZ, R7 ;  /* 0x000000ffff0d7224 */ /* 0x000fe400078e0007 */
[----:B------:R-:W-:Y:S01]  /*15220*/  IMAD.MOV.U32 R12, RZ, RZ, 0x2 ;  /* 0x00000002ff0c7424 */ /* 0x000fe200078e00ff */
[----:B------:R-:W-:Y:S01]  /*15230*/  @!P1 LEA R2, P2, R8, R14, 0x1 ;  /* 0x0000000e08029211 */ /* 0x000fe200078408ff */
[----:B------:R-:W-:-:S04]  /*15240*/  VIADD R14, R4, 0x20 ;  /* 0x00000020040e7836 */ /* 0x000fc80000000000 */
[----:B------:R-:W-:-:S05]  /*15250*/  @!P1 IMAD.X R3, RZ, RZ, R9, P2 ;  /* 0x000000ffff039224 */ /* 0x000fca00010e0609 */
        /* <DEDUP_REMOVED lines=8> */
.L_x_11027:
[----:B------:R-:W-:Y:S01]  /*152e0*/  VIADD R10, R4, 0x30 ;  /* 0x00000030040a7836 */ /* 0x000fe20000000000 */
[----:B------:R-:W-:Y:S01]  /*152f0*/  @!P1 LEA R21, R6, UR38, 0x1 ;  /* 0x0000002606159c11 */ /* 0x000fe2000f8e08ff */
[----:B------:R-:W-:Y:S02]  /*15300*/  IMAD.MOV.U32 R13, RZ, RZ, R0 ;  /* 0x000000ffff0d7224 */ /* 0x000fe400078e0000 */
[----:B------:R-:W-:-:S07]  /*15310*/  IMAD.MOV.U32 R9, RZ, RZ, R14 ;  /* 0x000000ffff097224 */ /* 0x000fce00078e000e */
[----:B------:R-:W-:Y:S05]  /*15320*/  WARPSYNC.COLLECTIVE R15, `(.L_x_11028) ;  /* 0x000000000f087348 */ /* 0x000fea0003c00000 */
[----:B------:R0:W1:Y:S02]  /*15330*/  SHFL.IDX P6, R14, R13, R12, R11 ;  /* 0x0000000c0d0e7389 */ /* 0x00006400000c000b */
[----:B01----:R-:W-:Y:S01]  /*15340*/  ENDCOLLECTIVE ;  /* 0x000000000000791b */ /* 0x003fe20003800000 */
.L_x_11028:
[----:B------:R-:W-:Y:S02]  /*15350*/  IMAD.MOV.U32 R13, RZ, RZ, R7 ;  /* 0x000000ffff0d7224 */ /* 0x000fe400078e0007 */
[----:B------:R-:W-:Y:S01]  /*15360*/  IMAD.MOV.U32 R12, RZ, RZ, 0x3 ;  /* 0x00000003ff0c7424 */ /* 0x000fe200078e00ff */
[----:B------:R-:W-:-:S13]  /*15370*/  @!P1 LEA R2, P2, R8, R14, 0x1 ;  /* 0x0000000e08029211 */ /* 0x000fda00078408ff */
[----:B------:R-:W-:Y:S05]  /*15380*/  WARPSYNC.COLLECTIVE R15, `(.L_x_11029) ;  /* 0x000000000f087348 */ /* 0x000fea0003c00000 */
[----:B------:R0:W1:Y:S02]  /*15390*/  SHFL.IDX P6, R14, R13, R12, R11 ;  /* 0x0000000c0d0e7389 */ /* 0x00006400000c000b */
[----:B01----:R-:W-:Y:S01]  /*153a0*/  ENDCOLLECTIVE ;  /* 0x000000000000791b */ /* 0x003fe20003800000 */
.L_x_11029:
[----:B------:R-:W-:-:S05]  /*153b0*/  @!P1 IMAD.X R3, RZ, RZ, R9, P2 ;  /* 0x000000ffff039224 */ /* 0x000fca00010e0609 */
        /* <DEDUP_REMOVED lines=11> */
.L_x_11030:
        /* <DEDUP_REMOVED lines=13> */
.L_x_11031:
[----:B------:R-:W-:Y:S01]  /*15540*/  VIADD R10, R4, 0x50 ;  /* 0x00000050040a7836 */ /* 0x000fe20000000000 */
[----:B------:R-:W-:Y:S01]  /*15550*/  @!P1 LEA R21, R6, UR38, 0x1 ;  /* 0x0000002606159c11 */ /* 0x000fe2000f8e08ff */
[----:B------:R-:W-:Y:S02]  /*15560*/  IMAD.MOV.U32 R13, RZ, RZ, R0 ;  /* 0x000000ffff0d7224 */ /* 0x000fe400078e0000 */
[----:B------:R-:W-:-:S07]  /*15570*/  IMAD.MOV.U32 R9, RZ, RZ, R14 ;  /* 0x000000ffff097224 */ /* 0x000fce00078e000e */
[----:B------:R-:W-:Y:S05]  /*15580*/  WARPSYNC.COLLECTIVE R15, `(.L_x_11032) ;  /* 0x000000000f087348 */ /* 0x000fea0003c00000 */
[----:B------:R0:W1:Y:S02]  /*15590*/  SHFL.IDX P6, R14, R13, R12, R11 ;  /* 0x0000000c0d0e7389 */ /* 0x00006400000c000b */
[----:B01----:R-:W-:Y:S01]  /*155a0*/  ENDCOLLECTIVE ;  /* 0x000000000000791b */ /* 0x003fe20003800000 */
.L_x_11032:
[----:B------:R-:W-:Y:S02]  /*155b0*/  IMAD.MOV.U32 R13, RZ, RZ, R7 ;  /* 0x000000ffff0d7224 */ /* 0x000fe400078e0007 */
[----:B------:R-:W-:Y:S01]  /*155c0*/  IMAD.MOV.U32 R12, RZ, RZ, 0x5 ;  /* 0x00000005ff0c7424 */ /* 0x000fe200078e00ff */
[----:B------:R-:W-:-:S13]  /*155d0*/  @!P1 LEA R2, P2, R8, R14, 0x1 ;  /* 0x0000000e08029211 */ /* 0x000fda00078408ff */
[----:B------:R-:W-:Y:S05]  /*155e0*/  WARPSYNC.COLLECTIVE R15, `(.L_x_11033) ;  /* 0x000000000f087348 */ /* 0x000fea0003c00000 */
[----:B------:R0:W1:Y:S02]  /*155f0*/  SHFL.IDX P6, R14, R13, R12, R11 ;  /* 0x0000000c0d0e7389 */ /* 0x00006400000c000b */
[----:B01----:R-:W-:Y:S01]  /*15600*/  ENDCOLLECTIVE ;  /* 0x000000000000791b */ /* 0x003fe20003800000 */
.L_x_11033:
        /* <DEDUP_REMOVED lines=12> */
.L_x_11034:
[----:B------:R-:W-:Y:S02]  /*156d0*/  IMAD.MOV.U32 R13, RZ, RZ, R7 ;  /* 0x000000ffff0d7224 */ /* 0x000fe400078e0007 */
[----:B------:R-:W-:Y:S01]  /*156e0*/  IMAD.MOV.U32 R12, RZ, RZ, 0x6 ;  /* 0x00000006ff0c7424 */ /* 0x000fe200078e00ff */
[----:B------:R-:W-:-:S13]  /*156f0*/  @!P1 LEA R2, P2, R8, R14, 0x1 ;  /* 0x0000000e08029211 */ /* 0x000fda00078408ff */
[----:B------:R-:W-:Y:S05]  /*15700*/  WARPSYNC.COLLECTIVE R15, `(.L_x_11035) ;  /* 0x000000000f087348 */ /* 0x000fea0003c00000 */
[----:B------:R0:W1:Y:S02]  /*15710*/  SHFL.IDX P6, R14, R13, R12, R11 ;  /* 0x0000000c0d0e7389 */ /* 0x00006400000c000b */
[----:B01----:R-:W-:Y:S01]  /*15720*/  ENDCOLLECTIVE ;  /* 0x000000000000791b */ /* 0x003fe20003800000 */
.L_x_11035:
[----:B------:R-:W-:-:S05]  /*15730*/  @!P1 IMAD.X R3, RZ, RZ, R9, P2 ;  /* 0x000000ffff039224 */ /* 0x000fca00010e0609 */
[----:B------:R-:W-:Y:S01]  /*15740*/  @!PT LDS RZ, [RZ] ;  /* 0x00000000fffff984 */ /* 0x000fe20000000800 */
[----:B------:R-:W-:Y:S01]  /*15750*/  @!PT LDS RZ, [RZ] ;  /* 0x00000000fffff984 */ /* 0x000fe20000000800 */
[----:B------:R-:W-:Y:S01]  /*15760*/  @!PT LDS RZ, [RZ] ;  /* 0x00000000fffff984 */ /* 0x000fe20000000800 */
[----:B------:R0:W-:Y:S01]  /*15770*/  @!P1 LDGSTS.E.BYPASS.LTC128B.128 [R10+0x1ac00], desc[UR48][R2.64], !P0 ;  /* 0x1ac00000020a9fae */ /* 0x0001e2000c101d70 */
[----:B------:R-:W-:Y:S02]  /*15780*/  IMAD.MOV.U32 R13, RZ, RZ, R0 ;  /* 0x000000ffff0d7224 */ /* 0x000fe400078e0000 */
[----:B0-----:R-:W-:Y:S02]  /*15790*/  VIADD R2, R4, 0x60 ;  /* 0x0000006004027836 */ /* 0x001fe40000000000 */
[----:B------:R-:W-:-:S03]  /*157a0*/  IMAD.MOV.U32 R9, RZ, RZ, R14 ;  /* 0x000000ffff097224 */ /* 0x000fc600078e000e */
[----:B------:R-:W-:-:S13]  /*157b0*/  ISETP.GE.AND P1, PT, R2, R5, PT ;  /* 0x000000050200720c */ /* 0x000fda0003f26270 */
[----:B------:R-:W-:Y:S05]  /*157c0*/  WARPSYNC.COLLECTIVE R15, `(.L_x_11036) ;  /* 0x000000000f087348 */ /* 0x000fea0003c00000 */
[----:B------:R0:W1:Y:S02]  /*157d0*/  SHFL.IDX P6, R14, R13, R12, R11 ;  /* 0x0000000c0d0e7389 */ /* 0x00006400000c000b */
[----:B01----:R-:W-:Y:S01]  /*157e0*/  ENDCOLLECTIVE ;  /* 0x000000000000791b */ /* 0x003fe20003800000 */
.L_x_11036:
[----:B------:R-:W-:Y:S02]  /*157f0*/  IMAD.MOV.U32 R13, RZ, RZ, R7 ;  /* 0x000000ffff0d7224 */ /* 0x000fe400078e0007 */
[----:B------:R-:W-:Y:S01]  /*15800*/  IMAD.MOV.U32 R12, RZ, RZ, 0x7 ;  /* 0x00000007ff0c7424 */ /* 0x000fe200078e00ff */
[----:B------:R-:W-:-:S13]  /*15810*/  @!P1 LEA R2, P2, R8, R14, 0x1 ;  /* 0x0000000e08029211 */ /* 0x000fda00078408ff */
[----:B------:R-:W-:Y:S05]  /*15820*/  WARPSYNC.COLLECTIVE R15, `(.L_x_11037) ;  /* 0x000000000f087348 */ /* 0x000fea0003c00000 */
[----:B------:R0:W1:Y:S02]  /*15830*/  SHFL.IDX P6, R14, R13, R12, R11 ;  /* 0x0000000c0d0e7389 */ /* 0x00006400000c000b */
[----:B01----:R-:W-:Y:S01]  /*15840*/  ENDCOLLECTIVE ;  /* 0x000000000000791b */ /* 0x003fe20003800000 */
.L_x_11037:
[----:B------:R-:W-:Y:S01]  /*15850*/  @!P1 IMAD.X R3, RZ, RZ, R9, P2 ;  /* 0x000000ffff039224 */ /* 0x000fe200010e0609 */
[----:B------:R-:W-:-:S05]  /*15860*/  @!P1 LEA R9, R6, UR38, 0x1 ;  /* 0x0000002606099c11 */ /* 0x000fca000f8e08ff */
[----:B------:R-:W-:Y:S01]  /*15870*/  @!PT LDS RZ, [RZ] ;  /* 0x00000000fffff984 */ /* 0x000fe20000000800 */
[----:B------:R-:W-:Y:S01]  /*15880*/  @!PT LDS RZ, [RZ] ;  /* 0x00000000fffff984 */ /* 0x000fe20000000800 */
[----:B------:R-:W-:Y:S01]  /*15890*/  @!PT LDS RZ, [RZ] ;  /* 0x00000000fffff984 */ /* 0x000fe20000000800 */
[----:B------:R0:W-:Y:S01]  /*158a0*/  @!P1 LDGSTS.E.BYPASS.LTC128B.128 [R9+0x1b400], desc[UR48][R2.64], !P0 ;  /* 0x1b40000002099fae */ /* 0x0001e2000c101d70 */
[----:B------:R-:W-:Y:S02]  /*158b0*/  IMAD.MOV.U32 R13, RZ, RZ, R0 ;  /* 0x000000ffff0d7224 */ /* 0x000fe400078e0000 */
[----:B------:R-:W-:-:S07]  /*158c0*/  IMAD.MOV.U32 R7, RZ, RZ, R14 ;  /* 0x000000ffff077224 */ /* 0x000fce00078e000e */
[----:B0-----:R-:W-:Y:S05]  /*158d0*/  WARPSYNC.COLLECTIVE R15, `(.L_x_11038) ;  /* 0x000000000f087348 */ /* 0x001fea0003c00000 */
[----:B------:R1:W2:Y:S02]  /*158e0*/  SHFL.IDX P6, R14, R13, R12, R11 ;  /* 0x0000000c0d0e7389 */ /* 0x0002a400000c000b */
[----:B012---:R-:W-:Y:S01]  /*158f0*/  ENDCOLLECTIVE ;  /* 0x000000000000791b */ /* 0x007fe20003800000 */
.L_x_11038:
[----:B------:R-:W-:Y:S05]  /*15900*/  BRA `(.L_x_11039) ;  /* 0xffffffcc008c7947 */ /* 0x000fea000383ffff */
.L_x_10947:
[----:B0-----:R-:W-:-:S04]  /*15910*/  IMAD.U32 R3, RZ, RZ, UR38 ;  /* 0x00000026ff037e24 */ /* 0x001fc8000f8e00ff */
[----:B------:R0:W1:Y:S03]  /*15920*/  SYNCS.PHASECHK.TRANS64.TRYWAIT P0, [R3+URZ+0x22820], R4 ;  /* 0x02282004030075a7 */ /* 0x000066000800017f */
[----:B-1----:R-:W-:Y:S05]  /*15930*/  @!P0 NANOSLEEP.SYNCS 0x989680 ;  /* 0x009896800000895d */ /* 0x002fea0003900000 */
[----:B------:R-:W1:Y:S02]  /*15940*/  @!P0 SYNCS.PHASECHK.TRANS64 P0, [R3+URZ+0x22820], R4 ;  /* 0x02282004030085a7 */ /* 0x000e64000800007f */
[----:B-1----:R-:W-:Y:S05]  /*15950*/  @!P0 BRA `(.L_x_10947) ;  /* 0xfffffffc00ec8947 */ /* 0x002fea000383ffff */
[----:B------:R-:W-:Y:S05]  /*15960*/  BRA `(.L_x_11040) ;  /* 0xffffffcc00bc7947 */ /* 0x000fea000383ffff */
.L_x_10950:
[----:B0-----:R-:W-:-:S04]  /*15970*/  IMAD.U32 R3, RZ, RZ, UR38 ;  /* 0x00000026ff037e24 */ /* 0x001fc8000f8e00ff */
[----:B------:R0:W1:Y:S03]  /*15980*/  SYNCS.PHASECHK.TRANS64.TRYWAIT P0, [R3+URZ+0x22860], R4 ;  /* 0x02286004030075a7 */ /* 0x000066000800017f */
[----:B-1----:R-:W-:Y:S05]  /*15990*/  @!P0 NANOSLEEP.SYNCS 0x989680 ;  /* 0x009896800000895d */ /* 0x002fea0003900000 */
[----:B------:R-:W1:Y:S02]  /*159a0*/  @!P0 SYNCS.PHASECHK.TRANS64 P0, [R3+URZ+0x22860], R4 ;  /* 0x02286004030085a7 */ /* 0x000e64000800007f */
[----:B-1----:R-:W-:Y:S05]  /*159b0*/  @!P0 BRA `(.L_x_10950) ;  /* 0xfffffffc00ec8947 */ /* 0x002fea000383ffff */
[----:B------:R-:W-:Y:S05]  /*159c0*/  BRA `(.L_x_11041) ;  /* 0xffffffcc00c87947 */ /* 0x000fea000383ffff */
.L_x_10962:
[----:B-1----:R-:W-:-:S04]  /*159d0*/  IMAD.U32 R3, RZ, RZ, UR38 ;  /* 0x00000026ff037e24 */ /* 0x002fc8000f8e00ff */
[----:B------:R1:W2:Y:S03]  /*159e0*/  SYNCS.PHASECHK.TRANS64.TRYWAIT P0, [R3+URZ+0x22848], R2 ;  /* 0x02284802030075a7 */ /* 0x0002a6000800017f */
[----:B--2---:R-:W-:Y:S05]  /*159f0*/  @!P0 NANOSLEEP.SYNCS 0x989680 ;  /* 0x009896800000895d */ /* 0x004fea0003900000 */
[----:B------:R-:W2:Y:S02]  /*15a00*/  @!P0 SYNCS.PHASECHK.TRANS64 P0, [R3+URZ+0x22848], R2 ;  /* 0x02284802030085a7 */ /* 0x000ea4000800007f */
[----:B--2---:R-:W-:Y:S05]  /*15a10*/  @!P0 BRA `(.L_x_10962) ;  /* 0xfffffffc00ec8947 */ /* 0x004fea000383ffff */
[----:B------:R-:W-:Y:S05]  /*15a20*/  BRA `(.L_x_11042) ;  /* 0xffffffd400c07947 */ /* 0x000fea000383ffff */
.L_x_10967:
[----:B01----:R-:W-:-:S04]  /*15a30*/  IMAD.U32 R3, RZ, RZ, UR38 ;  /* 0x00000026ff037e24 */ /* 0x003fc8000f8e00ff */
[----:B------:R0:W1:Y:S03]  /*15a40*/  SYNCS.PHASECHK.TRANS64.TRYWAIT P0, [R3+URZ+0x22868], R2 ;  /* 0x02286802030075a7 */ /* 0x000066000800017f */
[----:B-1----:R-:W-:Y:S05]  /*15a50*/  @!P0 NANOSLEEP.SYNCS 0x989680 ;  /* 0x009896800000895d */ /* 0x002fea0003900000 */
[----:B------:R-:W1:Y:S02]  /*15a60*/  @!P0 SYNCS.PHASECHK.TRANS64 P0, [R3+URZ+0x22868], R2 ;  /* 0x02286802030085a7 */ /* 0x000e64000800007f */
[----:B-1----:R-:W-:Y:S05]  /*15a70*/  @!P0 BRA `(.L_x_10967) ;  /* 0xfffffffc00ec8947 */ /* 0x002fea000383ffff */
[----:B------:R-:W-:Y:S05]  /*15a80*/  BRA `(.L_x_11043) ;  /* 0xffffffd800207947 */ /* 0x000fea000383ffff */
.L_x_10978:
[----:B-1----:R-:W-:-:S04]  /*15a90*/  IMAD.U32 R3, RZ, RZ, UR38 ;  /* 0x00000026ff037e24 */ /* 0x002fc8000f8e00ff */
[----:B------:R1:W2:Y:S03]  /*15aa0*/  SYNCS.PHASECHK.TRANS64.TRYWAIT P0, [R3+URZ+0x22840], R2 ;  /* 0x02284002030075a7 */ /* 0x0002a6000800017f */
[----:B--2---:R-:W-:Y:S05]  /*15ab0*/  @!P0 NANOSLEEP.SYNCS 0x989680 ;  /* 0x009896800000895d */ /* 0x004fea0003900000 */
[----:B------:R-:W2:Y:S02]  /*15ac0*/  @!P0 SYNCS.PHASECHK.TRANS64 P0, [R3+URZ+0x22840], R2 ;  /* 0x02284002030085a7 */ /* 0x000ea4000800007f */
[----:B--2---:R-:W-:Y:S05]  /*15ad0*/  @!P0 BRA `(.L_x_10978) ;  /* 0xfffffffc00ec8947 */ /* 0x004fea000383ffff */
[----:B------:R-:W-:Y:S05]  /*15ae0*/  BRA `(.L_x_11044) ;  /* 0xffffffdc009c7947 */ /* 0x000fea000383ffff */
.L_x_10983:
[----:B01----:R-:W-:-:S04]  /*15af0*/  IMAD.U32 R3, RZ, RZ, UR38 ;  /* 0x00000026ff037e24 */ /* 0x003fc8000f8e00ff */
[----:B------:R0:W1:Y:S03]  /*15b00*/  SYNCS.PHASECHK.TRANS64.TRYWAIT P0, [R3+URZ+0x22860], R2 ;  /* 0x02286002030075a7 */ /* 0x000066000800017f */
[----:B-1----:R-:W-:Y:S05]  /*15b10*/  @!P0 NANOSLEEP.SYNCS 0x989680 ;  /* 0x009896800000895d */ /* 0x002fea0003900000 */
[----:B------:R-:W1:Y:S02]  /*15b20*/  @!P0 SYNCS.PHASECHK.TRANS64 P0, [R3+URZ+0x22860], R2 ;  /* 0x02286002030085a7 */ /* 0x000e64000800007f */
[----:B-1----:R-:W-:Y:S05]  /*15b30*/  @!P0 BRA `(.L_x_10983) ;  /* 0xfffffffc00ec8947 */ /* 0x002fea000383ffff */
[----:B------:R-:W-:Y:S05]  /*15b40*/  BRA `(.L_x_11045) ;  /* 0xffffffe000007947 */ /* 0x000fea000383ffff */
.L_x_10995:
[----:B-1----:R-:W-:-:S04]  /*15b50*/  IMAD.U32 R3, RZ, RZ, UR38 ;  /* 0x00000026ff037e24 */ /* 0x002fc8000f8e00ff */
[----:B------:R1:W2:Y:S03]  /*15b60*/  SYNCS.PHASECHK.TRANS64.TRYWAIT P0, [R3+URZ+0x22848], R2 ;  /* 0x02284802030075a7 */ /* 0x0002a6000800017f */
[----:B--2---:R-:W-:Y:S05]  /*15b70*/  @!P0 NANOSLEEP.SYNCS 0x989680 ;  /* 0x009896800000895d */ /* 0x004fea0003900000 */
[----:B------:R-:W2:Y:S02]  /*15b80*/  @!P0 SYNCS.PHASECHK.TRANS64 P0, [R3+URZ+0x22848], R2 ;  /* 0x02284802030085a7 */ /* 0x000ea4000800007f */
[----:B--2---:R-:W-:Y:S05]  /*15b90*/  @!P0 BRA `(.L_x_10995) ;  /* 0xfffffffc00ec8947 */ /* 0x004fea000383ffff */
[----:B------:R-:W-:Y:S05]  /*15ba0*/  BRA `(.L_x_11046) ;  /* 0xffffffe400847947 */ /* 0x000fea000383ffff */
.L_x_11000:
[----:B-1----:R-:W-:-:S04]  /*15bb0*/  IMAD.U32 R3, RZ, RZ, UR38 ;  /* 0x00000026ff037e24 */ /* 0x002fc8000f8e00ff */
[----:B------:R1:W2:Y:S03]  /*15bc0*/  SYNCS.PHASECHK.TRANS64.TRYWAIT P0, [R3+URZ+0x22868], R2 ;  /* 0x02286802030075a7 */ /* 0x0002a6000800017f */
[----:B--2---:R-:W-:Y:S05]  /*15bd0*/  @!P0 NANOSLEEP.SYNCS 0x989680 ;  /* 0x009896800000895d */ /* 0x004fea0003900000 */
[----:B------:R-:W2:Y:S02]  /*15be0*/  @!P0 SYNCS.PHASECHK.TRANS64 P0, [R3+URZ+0x22868], R2 ;  /* 0x02286802030085a7 */ /* 0x000ea4000800007f */
[----:B--2---:R-:W-:Y:S05]  /*15bf0*/  @!P0 BRA `(.L_x_11000) ;  /* 0xfffffffc00ec8947 */ /* 0x004fea000383ffff */
[----:B------:R-:W-:Y:S05]  /*15c00*/  BRA `(.L_x_11047) ;  /* 0xffffffe400e87947 */ /* 0x000fea000383ffff */
.L_x_11007:
[----:B-1----:R1:W2:Y:S02]  /*15c10*/  SYNCS.PHASECHK.TRANS64.TRYWAIT P0, [R2+URZ+0x22820], R3 ;  /* 0x02282003020075a7 */ /* 0x0022a4000800017f */
[----:B--2---:R-:W-:Y:S05]  /*15c20*/  @!P0 NANOSLEEP.SYNCS 0x989680 ;  /* 0x009896800000895d */ /* 0x004fea0003900000 */
[----:B------:R-:W2:Y:S02]  /*15c30*/  @!P0 SYNCS.PHASECHK.TRANS64 P0, [R2+URZ+0x22820], R3 ;  /* 0x02282003020085a7 */ /* 0x000ea4000800007f */
[----:B--2---:R-:W-:Y:S05]  /*15c40*/  @!P0 BRA `(.L_x_11007) ;  /* 0xfffffffc00f08947 */ /* 0x004fea000383ffff */
[----:B------:R-:W-:Y:S05]  /*15c50*/  BRA `(.L_x_11048) ;  /* 0xffffffec00087947 */ /* 0x000fea000383ffff */
.L_x_11008:
[----:B------:R-:W2:Y:S01]  /*15c60*/  S2R R4, SR_TID.X ;  /* 0x0000000000047919 */ /* 0x000ea20000002100 */
[----:B------:R-:W-:Y:S01]  /*15c70*/  BSSY B0, `(.L_x_11049) ;  /* 0x000000a000007945 */ /* 0x000fe20003800000 */
[----:B------:R-:W-:Y:S02]  /*15c80*/  IMAD.MOV.U32 R12, RZ, RZ, RZ ;  /* 0x000000ffff0c7224 */ /* 0x000fe400078e00ff */
[----:B------:R-:W-:Y:S02]  /*15c90*/  IMAD.MOV.U32 R11, RZ, RZ, 0x1f ;  /* 0x0000001fff0b7424 */ /* 0x000fe400078e00ff */
[----:B------:R-:W-:Y:S01]  /*15ca0*/  IMAD.MOV.U32 R15, RZ, RZ, -0x1 ;  /* 0xffffffffff0f7424 */ /* 0x000fe200078e00ff */
[----:B--2---:R-:W-:-:S04]  /*15cb0*/  SHF.R.U32.HI R4, RZ, 0x5, R4 ;  /* 0x00000005ff047819 */ /* 0x004fc80000011604 */
[----:B------:R-:W-:-:S05]  /*15cc0*/  LOP3.LUT R4, R4, 0x3, RZ, 0xc0, !PT ;  /* 0x0000000304047812 */ /* 0x000fca00078ec0ff */
[----:B------:R-:W-:-:S07]  /*15cd0*/  IMAD.MOV.U32 R13, RZ, RZ, R4 ;  /* 0x000000ffff0d7224 */ /* 0x000fce00078e0004 */
[----:B01----:R-:W-:Y:S05]  /*15ce0*/  WARPSYNC.COLLECTIVE R15, `(.L_x_11050) ;  /* 0x000000000f087348 */ /* 0x003fea0003c00000 */
[----:B------:R2:W3:Y:S02]  /*15cf0*/  SHFL.IDX P6, R14, R13, R12, R11 ;  /* 0x0000000c0d0e7389 */ /* 0x0004e400000c000b */
[----:B0123--:R-:W-:Y:S01]  /*15d00*/  ENDCOLLECTIVE ;  /* 0x000000000000791b */ /* 0x00ffe20003800000 */
.L_x_11050:
[----:B------:R-:W-:Y:S05]  /*15d10*/  BSYNC B0 ;  /* 0x0000000000007941 */ /* 0x000fea0003800000 */
.L_x_11049:
[----:B------:R-:W-:Y:S05]  /*15d20*/  BRA `(.L_x_11051) ;  /* 0xffffffe800ec7947 */ /* 0x000fea000383ffff */
.L_x_11009:
[----:B------:R-:W-:Y:S01]  /*15d30*/  BSSY B0, `(.L_x_11052) ;  /* 0x0000006000007945 */ /* 0x000fe20003800000 */
[----:B------:R-:W-:-:S07]  /*15d40*/  IMAD.MOV.U32 R15, RZ, RZ, -0x1 ;  /* 0xffffffffff0f7424 */ /* 0x000fce00078e00ff */
[----:B01----:R-:W-:Y:S05]  /*15d50*/  WARPSYNC.COLLECTIVE R15, `(.L_x_11053) ;  /* 0x000000000f0c7348 */ /* 0x003fea0003c00000 */
[----:B------:R-:W-:Y:S02]  /*15d60*/  ELECT P6, UR62, PT ;  /* 0x00000000003e782f */ /* 0x000fe400038c0000 */
[----:B------:R-:W-:Y:S01]  /*15d70*/  MOV R14, UR62 ;  /* 0x0000003e000e7c02 */ /* 0x000fe20008000f00 */
[----:B01----:R-:W-:Y:S10]  /*15d80*/  ENDCOLLECTIVE ;  /* 0x000000000000791b */ /* 0x003ff40003800000 */
.L_x_11053:
[----:B------:R-:W-:Y:S05]  /*15d90*/  BSYNC B0 ;  /* 0x0000000000007941 */ /* 0x000fea0003800000 */
.L_x_11052:
[----:B------:R-:W-:Y:S05]  /*15da0*/  BRA `(.L_x_11054) ;  /* 0xffffffe800e07947 */ /* 0x000fea000383ffff */
.L_x_11011:
[----:B-1----:R1:W2:Y:S02]  /*15db0*/  SYNCS.PHASECHK.TRANS64.TRYWAIT P0, [R7+URZ], R4 ;  /* 0x00000004070075a7 */ /* 0x0022a4000800017f */
[----:B--2---:R-:W-:Y:S05]  /*15dc0*/  @!P0 NANOSLEEP.SYNCS 0x989680 ;  /* 0x009896800000895d */ /* 0x004fea0003900000 */
[----:B------:R-:W2:Y:S02]  /*15dd0*/  @!P0 SYNCS.PHASECHK.TRANS64 P0, [R7+URZ], R4 ;  /* 0x00000004070085a7 */ /* 0x000ea4000800007f */
[----:B--2---:R-:W-:Y:S05]  /*15de0*/  @!P0 BRA `(.L_x_11011) ;  /* 0xfffffffc00f08947 */ /* 0x004fea000383ffff */
[----:B------:R-:W-:Y:S05]  /*15df0*/  BRA `(.L_x_11055) ;  /* 0xffffffec00147947 */ /* 0x000fea000383ffff */
.L_x_11012:
[----:B--2---:R2:W3:Y:S02]  /*15e00*/  SYNCS.PHASECHK.TRANS64.TRYWAIT P0, [R5+URZ], R0 ;  /* 0x00000000050075a7 */ /* 0x0044e4000800017f */
[----:B---3--:R-:W-:Y:S05]  /*15e10*/  @!P0 NANOSLEEP.SYNCS 0x989680 ;  /* 0x009896800000895d */ /* 0x008fea0003900000 */
[----:B------:R-:W3:Y:S02]  /*15e20*/  @!P0 SYNCS.PHASECHK.TRANS64 P0, [R5+URZ], R0 ;  /* 0x00000000050085a7 */ /* 0x000ee4000800007f */
[----:B---3--:R-:W-:Y:S05]  /*15e30*/  @!P0 BRA `(.L_x_11012) ;  /* 0xfffffffc00f08947 */ /* 0x008fea000383ffff */
[----:B------:R-:W-:Y:S05]  /*15e40*/  BRA `(.L_x_11056) ;  /* 0xffffffec00087947 */ /* 0x000fea000383ffff */
.L_x_11014:
[----:B--2---:R2:W3:Y:S02]  /*15e50*/  SYNCS.PHASECHK.TRANS64.TRYWAIT P0, [R5+URZ], R4 ;  /* 0x00000004050075a7 */ /* 0x0044e4000800017f */
[----:B---3--:R-:W-:Y:S05]  /*15e60*/  @!P0 NANOSLEEP.SYNCS 0x989680 ;  /* 0x009896800000895d */ /* 0x008fea0003900000 */
[----:B------:R-:W3:Y:S02]  /*15e70*/  @!P0 SYNCS.PHASECHK.TRANS64 P0, [R5+URZ], R4 ;  /* 0x00000004050085a7 */ /* 0x000ee4000800007f */
[----:B---3--:R-:W-:Y:S05]  /*15e80*/  @!P0 BRA `(.L_x_11014) ;  /* 0xfffffffc00f08947 */ /* 0x008fea000383ffff */
[----:B------:R-:W-:Y:S05]  /*15e90*/  BRA `(.L_x_11057) ;  /* 0xffffffec000c7947 */ /* 0x000fea000383ffff */
.L_x_11058:
        /* <DEDUP_REMOVED lines=14> */
.L_x_15194:


//--------------------- .text._ZN7cutlass13device_kernelIN5flash11enable_sm90INS1_16FlashAttnFwdSm90INS1_25CollectiveMainloopFwdSm90ILi2EN4cute5tupleIJNS5_1CILi1EEES8_S8_EEENS6_IJNS7_ILi128EEENS7_ILi96EEENS7_ILi64EEEEEELi256ENS_6half_tEfNS_4arch4Sm90ELb0ELb1ELb1ELb0ELb0ELb0ELb1ELb1ELb0ELb1ELb1ELb0EEENS1_21CollectiveEpilogueFwdINS6_IJSA_NS7_ILi256EEESB_EEES9_SE_SG_Li256ELb0ELb1ELb1ELb0EEENS1_19SingleTileSchedulerILb0ELb1ELb1ELi128EEEEEEEEEvNT_6ParamsE --------------------------
	.section	.text._ZN7cutlass13device_kernelIN5flash11enable_sm90INS1_16FlashAttnFwdSm90INS1_25CollectiveMainloopFwdSm90ILi2EN4cute5tupleIJNS5_1CILi1EEES8_S8_EEENS6_IJNS7_ILi128EEENS7_ILi96EEENS7_ILi64EEEEEELi256ENS_6half_tEfNS_4arch4Sm90ELb0ELb1ELb1ELb0ELb0ELb0ELb1ELb1ELb0ELb1ELb1ELb0EEENS1_21CollectiveEpilogueFwdINS6_IJSA_NS7_ILi256EEESB_EEES9_SE_SG_Li256ELb0ELb1ELb1ELb0EEENS1_19SingleTileSchedulerILb0ELb1ELb1ELi128EEEEEEEEEvNT_6ParamsE,"ax",@progbits
	.align	128
.text._ZN7cutlass13device_kernelIN5flash11enable_sm90INS1_16FlashAttnFwdSm90INS1_25CollectiveMainloopFwdSm90ILi2EN4cute5tupleIJNS5_1CILi1EEES8_S8_EEENS6_IJNS7_ILi128EEENS7_ILi96EEENS7_ILi64EEEEEELi256ENS_6half_tEfNS_4arch4Sm90ELb0ELb1ELb1ELb0ELb0ELb0ELb1ELb1ELb0ELb1ELb1ELb0EEENS1_21CollectiveEpilogueFwdINS6_IJSA_NS7_ILi256EEESB_EEES9_SE_SG_Li256ELb0ELb1ELb1ELb0EEENS1_19SingleTileSchedulerILb0ELb1ELb1ELi128EEEEEEEEEvNT_6ParamsE:
        .type           _ZN7cutlass13device_kernelIN5flash11enable_sm90INS1_16FlashAttnFwdSm90INS1_25CollectiveMainloopFwdSm90ILi2EN4cute5tupleIJNS5_1CILi1EEES8_S8_EEENS6_IJNS7_ILi128EEENS7_ILi96EEENS7_ILi64EEEEEELi256ENS_6half_tEfNS_4arch4Sm90ELb0ELb1ELb1ELb0ELb0ELb0ELb1ELb1ELb0ELb1ELb1ELb0EEENS1_21CollectiveEpilogueFwdINS6_IJSA_NS7_ILi256EEESB_EEES9_SE_SG_Li256ELb0ELb1ELb1ELb0EEENS1_19SingleTileSchedulerILb0ELb1ELb1ELi128EEEEEEEEEvNT_6ParamsE,@function
        .size           _ZN7cutlass13device_kernelIN5flash11enable_sm90INS1_16FlashAttnFwdSm90INS1_25CollectiveMainloopFwdSm90ILi2EN4cute5tupleIJNS5_1CILi1EEES8_S8_EEENS6_IJNS7_ILi128EEENS7_ILi96EEENS7_ILi64EEEEEELi256ENS_6half_tEfNS_4arch4Sm90ELb0ELb1ELb1ELb0ELb0ELb0ELb1ELb1ELb0ELb1ELb1ELb0EEENS1_21CollectiveEpilogueFwdINS6_IJSA_NS7_ILi256EEESB_EEES9_SE_SG_Li256ELb0ELb1ELb1ELb0EEENS1_19SingleTileSchedulerILb0ELb1ELb1ELi128EEEEEEEEEvNT_6ParamsE,(.L_x_15195 - _ZN7cutlass13device_kernelIN5flash11enable_sm90INS1_16FlashAttnFwdSm90INS1_25CollectiveMainloopFwdSm90ILi2EN4cute5tupleIJNS5_1CILi1EEES8_S8_EEENS6_IJNS7_ILi128EEENS7_ILi96EEENS7_ILi64EEEEEELi256ENS_6half_tEfNS_4arch4Sm90ELb0ELb1ELb1ELb0ELb0ELb0ELb1ELb1ELb0ELb1ELb1ELb0EEENS1_21CollectiveEpilogueFwdINS6_IJSA_NS7_ILi256EEESB_EEES9_SE_SG_Li256ELb0ELb1ELb1ELb0EEENS1_19SingleTileSchedulerILb0ELb1ELb1ELi128EEEEEEEEEvNT_6ParamsE)
        .other          _ZN7cutlass13device_kernelIN5flash11enable_sm90INS1_16FlashAttnFwdSm90INS1_25CollectiveMainloopFwdSm90ILi2EN4cute5tupleIJNS5_1CILi1EEES8_S8_EEENS6_IJNS7_ILi128EEENS7_ILi96EEENS7_ILi64EEEEEELi256ENS_6half_tEfNS_4arch4Sm90ELb0ELb1ELb1ELb0ELb0ELb0ELb1ELb1ELb0ELb1ELb1ELb0EEENS1_21CollectiveEpilogueFwdINS6_IJSA_NS7_ILi256EEESB_EEES9_SE_SG_Li256ELb0ELb1ELb1ELb0EEENS1_19SingleTileSchedulerILb0ELb1ELb1ELi128EEEEEEEEEvNT_6ParamsE,@"STO_CUDA_ENTRY STV_DEFAULT"
_ZN7cutlass13device_kernelIN5flash11enable_sm90INS1_16FlashAttnFwdSm90INS1_25CollectiveMainloopFwdSm90ILi2EN4cute5tupleIJNS5_1CILi1EEES8_S8_EEENS6_IJNS7_ILi128EEENS7_ILi96EEENS7_ILi64EEEEEELi256ENS_6half_tEfNS_4arch4Sm90ELb0ELb1ELb1ELb0ELb0ELb0ELb1ELb1ELb0ELb1ELb1ELb0EEENS1_21CollectiveEpilogueFwdINS6_IJSA_NS7_ILi256EEESB_EEES9_SE_SG_Li256ELb0ELb1ELb1ELb0EEENS1_19SingleTileSchedulerILb0ELb1ELb1ELi128EEEEEEEEEvNT_6ParamsE:
        /* <DEDUP_REMOVED lines=21> */
.L_x_11060:
[----:B------:R-:W-:Y:S05]  /*0150*/  BSYNC B0 ;  /* 0x0000000000007941 */ /* 0x000fea0003800000 */
.L_x_11059:
        /* <DEDUP_REMOVED lines=42> */
.L_x_11061:
        /* <DEDUP_REMOVED lines=22> */
.L_x_11062:
        /* <DEDUP_REMOVED lines=18> */
.L_x_11063:
        /* <DEDUP_REMOVED lines=22> */
.L_x_11064:
        /* <DEDUP_REMOVED lines=22> */
.L_x_11065:
[----:B------:R-:W-:Y:S01]  /*0940*/  IADD3 R3, P1, R18, 0x70, RZ ;  /* 0x0000007012037810 */ /* 0x000fe20007f3e0ff */
[----:B------:R-:W-:Y:S01]  /*0950*/  NOP ;  /* 0x0000000000007918 */ /* 0x000fe20000000000 */
[----:B01-34-:R-:W-:Y:S01]  /*0960*/  BAR.SYNC.DEFER_BLOCKING 0x0 ;  /* 0x0000000000007b1d */ /* 0x01bfe20000010000 */
[----:B--2---:R-:W-:Y:S01]  /*0970*/  ISETP.NE.AND P0, PT, R2, RZ, PT ;  /* 0x000000ff0200720c */ /* 0x004fe20003f05270 */
[----:B------:R-:W-:Y:S01]  /*0980*/  IMAD.MOV.U32 R2, RZ, RZ, 0x1 ;  /* 0x00000001ff027424 */ /* 0x000fe200078e00ff */
[C---:B------:R-:W-:Y:S02]  /*0990*/  IADD3 R43, P2, R18.reuse, 0x224, RZ ;  /* 0x00000224122b7810 */ /* 0x040fe40007f5e0ff */
[----:B------:R-:W-:Y:S01]  /*09a0*/  IADD3 R46, P3, R18, 0x260, RZ ;  /* 0x00000260122e7810 */ /* 0x000fe20007f7e0ff */
[----:B------:R-:W-:Y:S01]  /*09b0*/  ULDC.64 UR44, c[0x0][0x208] ;  /* 0x00008200002c7ab9 */ /* 0x000fe20000000a00 */
[----:B------:R-:W-:Y:S01]  /*09c0*/  SEL R2, R2, 0x2, !P0 ;  /* 0x0000000202027807 */ /* 0x000fe20004000000 */
[----:B------:R0:W-:Y:S01]  /*09d0*/  STL [R1+0x474], R3 ;  /* 0x0004740301007387 */ /* 0x0001e20000100800 */
[----:B------:R-:W-:Y:S01]  /*09e0*/  BSSY B6, `(.L_x_11066) ;  /* 0x000331e000067945 */ /* 0x000fe20003800000 */
[----:B------:R-:W-:-:S02]  /*09f0*/  IMAD.X R48, RZ, RZ, R19, P2 ;  /* 0x000000ffff307224 */ /* 0x000fc400010e0613 */
[----:B------:R1:W-:Y:S01]  /*0a00*/  STL [R1+0x484], R2 ;  /* 0x0004840201007387 */ /* 0x0003e20000100800 */
[--C-:B------:R-:W-:Y:S02]  /*0a10*/  IMAD.X R39, RZ, RZ, R19.reuse, P3 ;  /* 0x000000ffff277224 */ /* 0x100fe400018e0613 */
[----:B0-----:R-:W-:-:S05]  /*0a20*/  IMAD.X R3, RZ, RZ, R19, P1 ;  /* 0x000000ffff037224 */ /* 0x001fca00008e0613 */
[----:B------:R1:W-:Y:S01]  /*0a30*/  STL [R1+0x470], R3 ;  /* 0x0004700301007387 */ /* 0x0003e20000100800 */
[----:B------:R-:W-:Y:S05]  /*0a40*/  @!P0 BRA `(.L_x_11067) ;  /* 0x000002e400088947 */ /* 0x000fea0003800000 */
.L_x_11068:
[----:B------:R-:W-:-:S08]  /*0a50*/  NOP ;  /* 0x0000000000007918 */ /* 0x000fd00000000000 */
[----:B------:R-:W0:Y:S02]  /*0a60*/  USETMAXREG.TRY_ALLOC.CTAPOOL UP0, 0xf0 ;  /* 0x000000f0000079c8 */ /* 0x000e240008000600 */
[----:B0-----:R-:W-:-:S13]  /*0a70*/  PLOP3.LUT P0, PT, PT, PT, UP0, 0x80, 0x0 ;  /* 0x000000000000781c */ /* 0x001fda0003f0f008 */
[----:B------:R-:W-:Y:S05]  /*0a80*/  @!P0 BRA `(.L_x_11068) ;  /* 0xfffffffc00f08947 */ /* 0x000fea000383ffff */
[----:B-1----:R-:W0:Y:S08]  /*0a90*/  LDC R3, c[0x0][0xd50] ;  /* 0x00035400ff037b82 */ /* 0x002e300000000800 */
[----:B------:R-:W-:Y:S06]  /*0aa0*/  BAR.ARV 0x8, 0x180 ;  /* 0x0206000000007b1d */ /* 0x000fec0000002000 */
[----:B------:R-:W-:-:S02]  /*0ab0*/  ISETP.NE.AND P0, PT, R73, 0x1, PT ;  /* 0x000000014900780c */ /* 0x000fc40003f05270 */
[----:B------:R-:W1:Y:S01]  /*0ac0*/  S2UR UR4, SR_CTAID.Y ;  /* 0x00000000000479c3 */ /* 0x000e620000002600 */
[----:B------:R2:W-:Y:S04]  /*0ad0*/  STL.64 [R1+0x218], RZ ;  /* 0x000218ff01007387 */ /* 0x0005e80000100a00 */
[----:B------:R2:W-:Y:S03]  /*0ae0*/  STL [R1+0x220], RZ ;  /* 0x000220ff01007387 */ /* 0x0005e60000100800 */
[----:B------:R-:W3:Y:S01]  /*0af0*/  S2UR UR36, SR_CTAID.Z ;  /* 0x00000000002479c3 */ /* 0x000ee20000002700 */
[----:B------:R2:W-:Y:S07]  /*0b00*/  STL [R1+0x224], RZ ;  /* 0x000224ff01007387 */ /* 0x0005ee0000100800 */
[----:B------:R-:W-:Y:S06]  /*0b10*/  @!P0 BAR.ARV 0x9, 0x100 ;  /* 0x0244000000008b1d */ /* 0x000fec0000002000 */
[----:B0-----:R-:W-:Y:S01]  /*0b20*/  ISETP.NE.AND P1, PT, R3, 0x1, PT ;  /* 0x000000010300780c */ /* 0x001fe20003f25270 */
[----:B-1----:R-:W-:-:S12]  /*0b30*/  IMAD.U32 R194, RZ, RZ, UR4 ;  /* 0x00000004ffc27e24 */ /* 0x002fd8000f8e00ff */
[----:B------:R-:W0:Y:S01]  /*0b40*/  @P1 LDC R0, c[0x0][0xd54] ;  /* 0x00035500ff001b82 */ /* 0x000e220000000800 */
[----:B---3--:R-:W-:-:S07]  /*0b50*/  ISETP.LE.AND P0, PT, RZ, UR36, PT ;  /* 0x00000024ff007c0c */ /* 0x008fce000bf03270 */
[----:B------:R-:W1:Y:S01]  /*0b60*/  @P1 LDC R5, c[0x0][0xd58] ;  /* 0x00035600ff051b82 */ /* 0x000e620000000800 */
[----:B0-----:R-:W-:-:S05]  /*0b70*/  @P1 IMAD.HI.U32 R0, R0, UR4, RZ ;  /* 0x0000000400001c27 */ /* 0x001fca000f8e00ff */
[----:B-1----:R-:W-:Y:S02]  /*0b80*/  @P1 SHF.R.U32.HI R194, RZ, R5, R0 ;  /* 0x00000005ffc21219 */ /* 0x002fe40000011600 */
[----:B------:R-:W-:-:S03]  /*0b90*/  IADD3 R32, P1, R18, 0x218, RZ ;  /* 0x0000021812207810 */ /* 0x000fc60007f3e0ff */
[----:B------:R-:W-:Y:S02]  /*0ba0*/  IMAD.MOV R234, RZ, RZ, -R194 ;  /* 0x000000ffffea7224 */ /* 0x000fe400078e0ac2 */
[----:B------:R-:W-:Y:S02]  /*0bb0*/  IMAD.X R33, RZ, RZ, R19, P1 ;  /* 0x000000ffff217224 */ /* 0x000fe400008e0613 */
[----:B------:R-:W-:Y:S01]  /*0bc0*/  IMAD R234, R3, R234, UR4 ;  /* 0x0000000403ea7e24 */ /* 0x000fe2000f8e02ea */
[----:B--2---:R-:W-:Y:S06]  /*0bd0*/  @!P0 BRA `(.L_x_11069) ;  /* 0x0000032c00f88947 */ /* 0x004fec0003800000 */
[----:B------:R-:W2:Y:S01]  /*0be0*/  LDL.LU R13, [R1+0x484] ;  /* 0x00048400010d7983 */ /* 0x000ea20000300800 */
[----:B------:R-:W0:Y:S01]  /*0bf0*/  LDC R0, c[0x0][0x448] ;  /* 0x00011200ff007b82 */ /* 0x000e220000000800 */
[----:B------:R-:W1:Y:S01]  /*0c00*/  S2R R11, SR_CgaCtaId ;  /* 0x00000000000b7919 */ /* 0x000e620000008800 */
[----:B------:R-:W3:Y:S01]  /*0c10*/  S2R R9, SR_SWINHI ;  /* 0x0000000000097919 */ /* 0x000ee20000002f00 */
[----:B------:R-:W4:Y:S01]  /*0c20*/  S2R R2, SR_TID.X ;  /* 0x0000000000027919 */ /* 0x000f220000002100 */
[----:B------:R-:W5:Y:S01]  /*0c30*/  S2R R8, SR_CTAID.X ;  /* 0x0000000000087919 */ /* 0x000f620000002500 */
[----:B------:R-:W-:Y:S01]  /*0c40*/  MOV R72, 0x400 ;  /* 0x0000040000487802 */ /* 0x000fe20000000f00 */
[----:B------:R-:W-:Y:S02]  /*0c50*/  IMAD.MOV.U32 R12, RZ, RZ, 0x3000 ;  /* 0x00003000ff0c7424 */ /* 0x000fe400078e00ff */
[----:B------:R-:W5:Y:S01]  /*0c60*/  LDC.64 R22, c[0x0][0x418] ;  /* 0x00010600ff167b82 */ /* 0x000f620000000a00 */
[----:B0-----:R-:W-:Y:S01]  /*0c70*/  ISETP.NE.AND P1, PT, R0, 0x1, PT ;  /* 0x000000010000780c */ /* 0x001fe20003f25270 */
[----:B------:R-:W-:-:S06]  /*0c80*/  IMAD.MOV.U32 R0, RZ, RZ, 0xc000 ;  /* 0x0000c000ff007424 */ /* 0x000fcc00078e00ff */
[----:B------:R-:W0:Y:S01]  /*0c90*/  LDC R16, c[0x0][0xa80] ;  /* 0x0002a000ff107b82 */ /* 0x000e220000000800 */
[----:B------:R-:W-:Y:S02]  /*0ca0*/  IMAD.MOV.U32 R5, RZ, RZ, 0x100 ;  /* 0x00000100ff057424 */ /* 0x000fe400078e00ff */
[----:B------:R-:W-:Y:S02]  /*0cb0*/  IMAD.MOV.U32 R6, RZ, RZ, 0x1 ;  /* 0x00000001ff067424 */ /* 0x000fe400078e00ff */
[----:B------:R-:W-:-:S03]  /*0cc0*/  IMAD.MOV.U32 R7, RZ, RZ, RZ ;  /* 0x000000ffff077224 */ /* 0x000fc600078e00ff */
[----:B------:R-:W0:Y:S01]  /*0cd0*/  LDC R29, c[0x0][0x424] ;  /* 0x00010900ff1d7b82 */ /* 0x000e220000000800 */
[----:B-1----:R-:W-:-:S04]  /*0ce0*/  LEA R72, R11, R72, 0x18 ;  /* 0x000000480b487211 */ /* 0x002fc800078ec0ff */
[----:B------:R-:W-:Y:S02]  /*0cf0*/  MOV R26, R72 ;  /* 0x00000048001a7202 */ /* 0x000fe40000000f00 */
[----:B---3--:R-:W-:Y:S02]  /*0d00*/  MOV R27, R9 ;  /* 0x00000009001b7202 */ /* 0x008fe40000000f00 */
[----:B------:R-:W1:Y:S01]  /*0d10*/  @P1 LDC R9, c[0x0][0x44c] ;  /* 0x00011300ff091b82 */ /* 0x000e620000000800 */
[----:B----4-:R-:W-:-:S04]  /*0d20*/  LOP3.LUT R2, R2, 0x7f, RZ, 0xc0, !PT ;  /* 0x0000007f02027812 */ /* 0x010fc800078ec0ff */
[----:B------:R-:W-:Y:S01]  /*0d30*/  ISETP.NE.AND P0, PT, R2, RZ, PT ;  /* 0x000000ff0200720c */ /* 0x000fe20003f05270 */
[----:B------:R-:W-:Y:S01]  /*0d40*/  IMAD.MOV.U32 R52, RZ, RZ, R0 ;  /* 0x000000ffff347224 */ /* 0x000fe200078e0000 */
[----:B-----5:R-:W-:Y:S01]  /*0d50*/  STL [R1+0x70], R8 ;  /* 0x0000700801007387 */ /* 0x020fe20000100800 */
[----:B------:R-:W3:Y:S01]  /*0d60*/  LDC R10, c[0x0][0x2f0] ;  /* 0x0000bc00ff0a7b82 */ /* 0x000ee20000000800 */
[----:B------:R-:W-:Y:S02]  /*0d70*/  SEL R4, RZ, 0x1, P0 ;  /* 0x00000001ff047807 */ /* 0x000fe40000000000 */
[C---:B------:R-:W-:Y:S02]  /*0d80*/  IADD3 R0, P0, R26.reuse, 0x32450, RZ ;  /* 0x000324501a007810 */ /* 0x040fe40007f1e0ff */
[----:B------:R-:W-:Y:S01]  /*0d90*/  IADD3 R14, P2, R26, 0x32460, RZ ;  /* 0x000324601a0e7810 */ /* 0x000fe20007f5e0ff */
[----:B------:R4:W-:Y:S01]  /*0da0*/  STL.128 [R1+0x20], R4 ;  /* 0x0000200401007387 */ /* 0x0009e20000100c00 */
[----:B------:R-:W-:Y:S01]  /*0db0*/  IMAD.MOV.U32 R54, RZ, RZ, R4 ;  /* 0x000000ffff367224 */ /* 0x000fe200078e0004 */
[----:B------:R-:W5:Y:S02]  /*0dc0*/  @P1 LDC R20, c[0x0][0x450] ;  /* 0x00011400ff141b82 */ /* 0x000f640000000800 */
[----:B------:R-:W-:-:S02]  /*0dd0*/  IMAD.X R15, RZ, RZ, R27, P2 ;  /* 0x000000ffff0f7224 */ /* 0x000fc400010e061b */
[----:B------:R-:W-:Y:S01]  /*0de0*/  IMAD.MOV.U32 R2, RZ, RZ, 0x1 ;  /* 0x00000001ff027424 */ /* 0x000fe200078e00ff */
[----:B----4-:R-:W-:Y:S01]  /*0df0*/  IADD3 R6, P2, R26, 0x32430, RZ ;  /* 0x000324301a067810 */ /* 0x010fe20007f5e0ff */
[----:B------:R-:W-:-:S04]  /*0e00*/  IMAD.MOV.U32 R3, RZ, RZ, RZ ;  /* 0x000000ffff037224 */ /* 0x000fc800078e00ff */
[----:B------:R-:W-:Y:S01]  /*0e10*/  IMAD.X R7, RZ, RZ, R27, P2 ;  /* 0x000000ffff077224 */ /* 0x000fe200010e061b */
[----:B------:R-:W-:Y:S01]  /*0e20*/  IADD3 R193, P2, R18, 0x230, RZ ;  /* 0x0000023012c17810 */ /* 0x000fe20007f5e0ff */
[----:B------:R-:W4:Y:S03]  /*0e30*/  S2R R70, SR_TID.X ;  /* 0x0000000000467919 */ /* 0x000f260000002100 */
[----:B------:R0:W-:Y:S01]  /*0e40*/  STL.64 [R1+0x8], R6 ;  /* 0x0000080601007387 */ /* 0x0001e20000100a00 */
[----:B------:R-:W-:-:S03]  /*0e50*/  IMAD.X R179, RZ, RZ, R19, P2 ;  /* 0x000000ffffb37224 */ /* 0x000fc600010e0613 */
[----:B------:R1:W-:Y:S01]  /*0e60*/  STL.64 [R1+0x60], R2 ;  /* 0x0000600201007387 */ /* 0x0003e20000100a00 */
[----:B------:R-:W-:Y:S01]  /*0e70*/  IADD3 R36, P2, R18, 0x120, RZ ;  /* 0x0000012012247810 */ /* 0x000fe20007f5e0ff */
[----:B0-----:R-:W0:Y:S01]  /*0e80*/  LDC R6, c[0x0][0x288] ;  /* 0x0000a200ff067b82 */ /* 0x001e220000000800 */
[----:B-1----:R-:W-:Y:S01]  /*0e90*/  IMAD.X R3, RZ, RZ, R27, P0 ;  /* 0x000000ffff037224 */ /* 0x002fe200000e061b */
[----:B------:R-:W-:Y:S02]  /*0ea0*/  ISETP.NE.U32.AND P0, PT, R22, RZ, PT ;  /* 0x000000ff1600720c */ /* 0x000fe40003f05070 */
[----:B------:R-:W-:Y:S01]  /*0eb0*/  IMAD.X R37, RZ, RZ, R19, P2 ;  /* 0x000000ffff257224 */ /* 0x000fe200010e0613 */
[C---:B------:R-:W-:Y:S02]  /*0ec0*/  IADD3 R65, P2, R18.reuse, 0x98, RZ ;  /* 0x0000009812417810 */ /* 0x040fe40007f5e0ff */
[----:B------:R-:W-:Y:S01]  /*0ed0*/  ISETP.NE.AND.EX P0, PT, R23, RZ, PT, P0 ;  /* 0x000000ff1700720c */ /* 0x000fe20003f05300 */
[----:B------:R-:W-:Y:S01]  /*0ee0*/  STL.64 [R1+0x68], R14 ;  /* 0x0000680e01007387 */ /* 0x000fe20000100a00 */
[----:B------:R-:W-:-:S02]  /*0ef0*/  IADD3 R40, P6, R18, 0x170, RZ ;  /* 0x0000017012287810 */ /* 0x000fc40007fde0ff */
[----:B------:R-:W-:Y:S01]  /*0f00*/  SEL R29, R29, 0x1, P0 ;  /* 0x000000011d1d7807 */ /* 0x000fe20000000000 */
[----:B------:R-:W-:Y:S01]  /*0f10*/  STL [R1+0x250], R16 ;  /* 0x0002501001007387 */ /* 0x000fe20000100800 */
[----:B------:R-:W-:-:S03]  /*0f20*/  IADD3 R24, P5, R18, 0x16c, RZ ;  /* 0x0000016c12187810 */ /* 0x000fc60007fbe0ff */
[----:B------:R-:W-:Y:S01]  /*0f30*/  STL.128 [R1+0x230], RZ ;  /* 0x000230ff01007387 */ /* 0x000fe20000100c00 */
[----:B------:R-:W-:-:S03]  /*0f40*/  IADD3 R23, P0, R18, 0x13c, RZ ;  /* 0x0000013c12177810 */ /* 0x000fc60007f1e0ff */
[----:B------:R-:W-:Y:S01]  /*0f50*/  STL.128 [R1+0x240], RZ ;  /* 0x000240ff01007387 */ /* 0x000fe20000100c00 */
[----:B------:R-:W-:-:S03]  /*0f60*/  IADD3 R44, P4, R18, 0x138, RZ ;  /* 0x00000138122c7810 */ /* 0x000fc60007f9e0ff */
[----:B------:R-:W-:Y:S04]  /*0f70*/  STL.128 [R1+0x260], RZ ;  /* 0x000260ff01007387 */ /* 0x000fe80000100c00 */
        /* <DEDUP_REMOVED lines=31> */
[----:B------:R-:W-:Y:S04]  /*1170*/  STL.64 [R1], RZ ;  /* 0x000000ff01007387 */ /* 0x000fe80000100a00 */
[----:B------:R-:W-:Y:S01]  /*1180*/  STL.64 [R1+0x38], RZ ;  /* 0x000038ff01007387 */ /* 0x000fe20000100a00 */
[----:B------:R-:W-:-:S02]  /*1190*/  IMAD.X R66, RZ, RZ, R19, P2 ;  /* 0x000000ffff427224 */ /* 0x000fc400010e0613 */
[----:B---3--:R-:W-:Y:S02]  /*11a0*/  IMAD R29, R29, R10, RZ ;  /* 0x0000000a1d1d7224 */ /* 0x008fe400078e02ff */
[--C-:B------:R-:W-:Y:S01]  /*11b0*/  IMAD.X R41, RZ, RZ, R19.reuse, P6 ;  /* 0x000000ffff297224 */ /* 0x100fe200030e0613 */
[----:B------:R-:W-:Y:S01]  /*11c0*/  IADD3 R42, P6, R18, 0x118, RZ ;  /* 0x00000118122a7810 */ /* 0x000fe20007fde0ff */
[----:B------:R-:W-:Y:S01]  /*11d0*/  IMAD.X R25, RZ, RZ, R19, P5 ;  /* 0x000000ffff197224 */ /* 0x000fe200028e0613 */
[----:B--2---:R1:W-:Y:S02]  /*11e0*/  STL.64 [R1+0x18], R12 ;  /* 0x0000180c01007387 */ /* 0x0043e40000100a00 */
[----:B-1----:R-:W-:Y:S02]  /*11f0*/  IMAD.MOV.U32 R12, RZ, RZ, R0 ;  /* 0x000000ffff0c7224 */ /* 0x002fe400078e0000 */
[----:B------:R-:W-:-:S04]  /*1200*/  IMAD.SHL.U32 R0, R8, 0x80, RZ ;  /* 0x0000008008007824 */ /* 0x000fc800078e00ff */
[----:B------:R-:W-:-:S04]  /*1210*/  @P1 VIADD R4, R0, 0x7f ;  /* 0x0000007f00041836 */ /* 0x000fc80000000000 */
[----:B------:R-:W-:Y:S02]  /*1220*/  @P1 IMAD.HI.U32 R5, R4, R9, RZ ;  /* 0x0000000904051227 */ /* 0x000fe400078e00ff */
[----:B------:R-:W1:Y:S02]  /*1230*/  LDC.64 R8, c[0x0][0xad8] ;  /* 0x0002b600ff087b82 */ /* 0x000e640000000a00 */
[----:B------:R-:W-:Y:S02]  /*1240*/  IMAD.MOV.U32 R2, RZ, RZ, R13 ;  /* 0x000000ffff027224 */ /* 0x000fe400078e000d */
[----:B------:R-:W-:Y:S02]  /*1250*/  IMAD.MOV.U32 R13, RZ, RZ, R3 ;  /* 0x000000ffff0d7224 */ /* 0x000fe400078e0003 */
[----:B------:R-:W-:Y:S01]  /*1260*/  IMAD.MOV.U32 R53, RZ, RZ, R2 ;  /* 0x000000ffff357224 */ /* 0x000fe200078e0002 */
[----:B------:R-:W-:Y:S02]  /*1270*/  IADD3 R2, P3, R26, 0x32440, RZ ;  /* 0x000324401a027810 */ /* 0x000fe40007f7e0ff */
[----:B------:R-:W-:Y:S03]  /*1280*/  STL.128 [R1+0x40], R12 ;  /* 0x0000400c01007387 */ /* 0x000fe60000100c00 */
[----:B------:R-:W-:Y:S01]  /*1290*/  IMAD.X R3, RZ, RZ, R27, P3 ;  /* 0x000000ffff037224 */ /* 0x000fe200018e061b */
[C---:B------:R-:W-:Y:S01]  /*12a0*/  IADD3 R38, P3, R18.reuse, 0x128, RZ ;  /* 0x0000012812267810 */ /* 0x040fe20007f7e0ff */
[--C-:B------:R-:W-:Y:S01]  /*12b0*/  IMAD.X R22, RZ, RZ, R19.reuse, P0 ;  /* 0x000000ffff167224 */ /* 0x100fe200000e0613 */
[C---:B------:R-:W-:Y:S01]  /*12c0*/  IADD3 R58, P5, R18.reuse, 0x110, RZ ;  /* 0x00000110123a7810 */ /* 0x040fe20007fbe0ff */
[--C-:B------:R-:W-:Y:S01]  /*12d0*/  IMAD.X R67, RZ, RZ, R19.reuse, P4 ;  /* 0x000000ffff437224 */ /* 0x100fe200020e0613 */
[C---:B------:R-:W-:Y:S01]  /*12e0*/  IADD3 R49, P0, R18.reuse, 0xb0, RZ ;  /* 0x000000b012317810 */ /* 0x040fe20007f1e0ff */
[----:B------:R-:W-:Y:S01]  /*12f0*/  IMAD.X R45, RZ, RZ, R19, P3 ;  /* 0x000000ffff2d7224 */ /* 0x000fe200018e0613 */
[----:B------:R-:W-:-:S02]  /*1300*/  IADD3 R34, P4, R18, 0xa8, RZ ;  /* 0x000000a812227810 */ /* 0x000fc40007f9e0ff */
[----:B-1----:R-:W-:Y:S01]  /*1310*/  ISETP.GE.AND P2, PT, R9, 0x1, PT ;  /* 0x000000010900780c */ /* 0x002fe20003f46270 */
[----:B------:R-:W-:Y:S01]  /*1320*/  VIADD R4, R0, 0x7f ;  /* 0x0000007f00047836 */ /* 0x000fe20000000000 */
[C---:B------:R-:W-:Y:S02]  /*1330*/  IADD3 R63, P3, R18.reuse, 0xa0, RZ ;  /* 0x000000a0123f7810 */ /* 0x040fe40007f7e0ff */
[----:B-----5:R-:W-:Y:S02]  /*1340*/  @P1 SHF.R.U32.HI R4, RZ, R20, R5 ;  /* 0x00000014ff041219 */ /* 0x020fe40000011605 */
[----:B0-----:R-:W-:Y:S01]  /*1350*/  IADD3 R235, R29, 0x1, -R6 ;  /* 0x000000011deb7810 */ /* 0x001fe20007ffe806 */
[----:B------:R-:W-:Y:S02]  /*1360*/  IMAD.MOV.U32 R55, RZ, RZ, 0x100 ;  /* 0x00000100ff377424 */ /* 0x000fe400078e00ff */
[--C-:B------:R-:W-:Y:S01]  /*1370*/  IMAD.X R47, RZ, RZ, R19.reuse, P6 ;  /* 0x000000ffff2f7224 */ /* 0x100fe200030e0613 */
[C---:B------:R-:W-:Y:S01]  /*1380*/  IADD3 R60, P6, R18.reuse, 0x90, RZ ;  /* 0x00000090123c7810 */ /* 0x040fe20007fde0ff */
[--C-:B------:R-:W-:Y:S01]  /*1390*/  IMAD.X R57, RZ, RZ, R19.reuse, P5 ;  /* 0x000000ffff397224 */ /* 0x100fe200028e0613 */
[C---:B------:R-:W-:Y:S01]  /*13a0*/  IADD3 R51, P5, R18.reuse, 0x88, RZ ;  /* 0x0000008812337810 */ /* 0x040fe20007fbe0ff */
[--C-:B------:R-:W-:Y:S01]  /*13b0*/  IMAD.X R50, RZ, RZ, R19.reuse, P0 ;  /* 0x000000ffff327224 */ /* 0x100fe200000e0613 */
[C---:B------:R-:W-:Y:S01]  /*13c0*/  IADD3 R68, P0, R18.reuse, 0x80, RZ ;  /* 0x0000008012447810 */ /* 0x040fe20007f1e0ff */
[--C-:B------:R-:W-:Y:S01]  /*13d0*/  IMAD.X R35, RZ, RZ, R19.reuse, P4 ;  /* 0x000000ffff237224 */ /* 0x100fe200020e0613 */
[C---:B------:R-:W-:Y:S01]  /*13e0*/  IADD3 R30, P4, R18.reuse, 0x78, RZ ;  /* 0x00000078121e7810 */ /* 0x040fe20007f9e0ff */
[----:B------:R-:W-:Y:S01]  /*13f0*/  IMAD.X R64, RZ, RZ, R19, P3 ;  /* 0x000000ffff407224 */ /* 0x000fe200018e0613 */
[C---:B------:R-:W-:Y:S01]  /*1400*/  IADD3 R61, P3, R18.reuse, 0x38, RZ ;  /* 0x00000038123d7810 */ /* 0x040fe20007f7e0ff */
[----:B------:R-:W-:Y:S01]  /*1410*/  IMAD.IADD R7, R235, 0x1, R4 ;  /* 0x00000001eb077824 */ /* 0x000fe200078e0204 */
[----:B------:R-:W-:Y:S01]  /*1420*/  USHF.R.S32.HI UR37, URZ, 0x1f, UR36 ;  /* 0x0000001f3f257899 */ /* 0x000fe20008011424 */
[----:B------:R4:W-:Y:S01]  /*1430*/  STL.128 [R1+0x50], R52 ;  /* 0x0000503401007387 */ /* 0x0009e20000100c00 */
[----:B------:R-:W-:-:S02]  /*1440*/  VIADD R157, R18, 0x178 ;  /* 0x00000178129d7836 */ /* 0x000fc40000000000 */
[--C-:B------:R-:W-:Y:S01]  /*1450*/  IMAD.X R59, RZ, RZ, R19.reuse, P6 ;  /* 0x000000ffff3b7224 */ /* 0x100fe200030e0613 */
[----:B------:R-:W-:Y:S01]  /*1460*/  STL.64 [R1+0x10], R2 ;  /* 0x0000100201007387 */ /* 0x000fe20000100a00 */
[--C-:B------:R-:W-:Y:S02]  /*1470*/  IMAD.X R56, RZ, RZ, R19.reuse, P5 ;  /* 0x000000ffff387224 */ /* 0x100fe400028e0613 */
[--C-:B------:R-:W-:Y:S01]  /*1480*/  IMAD.X R69, RZ, RZ, R19.reuse, P0 ;  /* 0x000000ffff457224 */ /* 0x100fe200000e0613 */
[----:B------:R0:W-:Y:S01]  /*1490*/  STL.64 [R1+0x30], R2 ;  /* 0x0000300201007387 */ /* 0x0001e20000100a00 */
[--C-:B------:R-:W-:Y:S02]  /*14a0*/  IMAD.X R31, RZ, RZ, R19.reuse, P4 ;  /* 0x000000ffff1f7224 */ /* 0x100fe400020e0613 */
[----:B------:R-:W-:Y:S02]  /*14b0*/  IMAD.X R62, RZ, RZ, R19, P3 ;  /* 0x000000ffff3e7224 */ /* 0x000fe400018e0613 */
[----:B----4-:R-:W-:-:S02]  /*14c0*/  VIADD R53, R70, 0xffffff80 ;  /* 0xffffff8046357836 */ /* 0x010fc40000000000 */
[----:B0-----:R-:W-:Y:S01]  /*14d0*/  IMAD.IADD R2, R7, 0x1, R8 ;  /* 0x0000000107027824 */ /* 0x001fe200078e0208 */
        /* <DEDUP_REMOVED lines=11> */
.L_x_11071:
[----:B------:R-:W-:-:S13]  /*1590*/  ISETP.NE.AND P0, PT, R9, 0x1, PT ;  /* 0x000000010900780c */ /* 0x000fda0003f05270 */
[----:B------:R-:W0:Y:S02]  /*15a0*/  @P0 LDC.64 R4, c[0x0][0xae0] ;  /* 0x0002b800ff040b82 */ /* 0x000e240000000a00 */
[----:B0-----:R-:W-:-:S05]  /*15b0*/  @P0 IMAD.HI.U32 R4, R3, R4, RZ ;  /* 0x0000000403040227 */ /* 0x001fca00078e00ff */
[----:B------:R-:W-:-:S07]  /*15c0*/  @P0 SHF.R.U32.HI R3, RZ, R5, R4 ;  /* 0x00000005ff030219 */ /* 0x000fce0000011604 */
.L_x_11072:
[----:B------:R-:W-:-:S05]  /*15d0*/  IMAD R3, R3, R9, R9 ;  /* 0x0000000903037224 */ /* 0x000fca00078e0209 */
[----:B------:R-:W-:-:S07]  /*15e0*/  VIMNMX R2, R2, R3, PT ;  /* 0x0000000302027248 */ /* 0x000fce0003fe0100 */
.L_x_11070:
[----:B------:R-:W0:Y:S01]  /*15f0*/  @P1 LDC R5, c[0x0][0x44c] ;  /* 0x00011300ff051b82 */ /* 0x000e220000000800 */
[----:B------:R-:W-:Y:S01]  /*1600*/  VIADD R3, R2, 0x5f ;  /* 0x0000005f02037836 */ /* 0x000fe20000000000 */
[----:B------:R-:W-:Y:S01]  /*1610*/  ULDC UR4, c[0x0][0xad4] ;  /* 0x0002b50000047ab9 */ /* 0x000fe20000000800 */
[----:B------:R-:W-:Y:S02]  /*1620*/  VIADD R2, R29, 0x5f ;  /* 0x0000005f1d027836 */ /* 0x000fe40000000000 */
[----:B------:R-:W-:-:S03]  /*1630*/  IMAD.HI R4, R3, 0x2aaaaaab, RZ ;  /* 0x2aaaaaab03047827 */ /* 0x000fc600078e02ff */
[----:B------:R-:W1:Y:S01]  /*1640*/  @P1 LDC R8, c[0x0][0x450] ;  /* 0x00011400ff081b82 */ /* 0x000e620000000800 */
[----:B------:R-:W-:-:S04]  /*1650*/  IMAD.HI R2, R2, 0x2aaaaaab, RZ ;  /* 0x2aaaaaab02027827 */ /* 0x000fc800078e02ff */
[----:B------:R-:W-:Y:S01]  /*1660*/  IMAD.IADD R17, R29, 0x1, -R6 ;  /* 0x000000011d117824 */ /* 0x000fe200078e0a06 */
[----:B------:R-:W-:-:S04]  /*1670*/  SHF.R.U32.HI R3, RZ, 0x1f, R2 ;  /* 0x0000001fff037819 */ /* 0x000fc80000011602 */
[----:B------:R-:W-:Y:S01]  /*1680*/  LEA.HI.SX32 R3, R2, R3, 0x1c ;  /* 0x0000000302037211 */ /* 0x000fe200078fe2ff */
[----:B0-----:R-:W-:-:S05]  /*1690*/  @P1 IMAD.HI.U32 R5, R0, R5, RZ ;  /* 0x0000000500051227 */ /* 0x001fca00078e00ff */
[----:B-1----:R-:W-:Y:S02]  /*16a0*/  @P1 SHF.R.U32.HI R0, RZ, R8, R5 ;  /* 0x00000008ff001219 */ /* 0x002fe40000011605 */
[----:B------:R-:W-:-:S03]  /*16b0*/  SHF.R.U32.HI R5, RZ, 0x1f, R4 ;  /* 0x0000001fff057819 */ /* 0x000fc60000011604 */
[----:B------:R-:W-:Y:S01]  /*16c0*/  IMAD.IADD R0, R17, 0x1, R0 ;  /* 0x0000000111007824 */ /* 0x000fe200078e0200 */
[----:B------:R-:W-:-:S03]  /*16d0*/  LEA.HI.SX32 R4, R4, R5, 0x1c ;  /* 0x0000000504047211 */ /* 0x000fc600078fe2ff */
[----:B------:R-:W-:Y:S01]  /*16e0*/  VIADD R2, R0, -UR4 ;  /* 0x8000000400027c36 */ /* 0x000fe20008000000 */
[----:B------:R-:W-:Y:S01]  /*16f0*/  VIMNMX R11, R3, R4, PT ;  /* 0x00000004030b7248 */ /* 0x000fe20003fe0100 */
        /* <DEDUP_REMOVED lines=10> */
.L_x_11074:
[----:B------:R-:W-:-:S13]  /*17a0*/  ISETP.NE.AND P0, PT, R9, 0x1, PT ;  /* 0x000000010900780c */ /* 0x000fda0003f05270 */
[----:B------:R-:W0:Y:S02]  /*17b0*/  @P0 LDC.64 R4, c[0x0][0xae0] ;  /* 0x0002b800ff040b82 */ /* 0x000e240000000a00 */
[----:B0-----:R-:W-:-:S05]  /*17c0*/  @P0 IMAD.HI.U32 R4, R0, R4, RZ ;  /* 0x0000000400040227 */ /* 0x001fca00078e00ff */
[----:B------:R-:W-:-:S07]  /*17d0*/  @P0 SHF.R.U32.HI R0, RZ, R5, R4 ;  /* 0x00000005ff000219 */ /* 0x000fce0000011604 */
.L_x_11075:
[----:B------:R-:W-:-:S05]  /*17e0*/  IMAD R3, R0, R9, RZ ;  /* 0x0000000900037224 */ /* 0x000fca00078e02ff */
[----:B------:R-:W-:-:S07]  /*17f0*/  VIMNMX R2, R2, R3, !PT ;  /* 0x0000000302027248 */ /* 0x000fce0007fe0100 */
.L_x_11073:
[----:B------:R-:W-:Y:S01]  /*1800*/  IMAD.HI R2, R2, 0x2aaaaaab, RZ ;  /* 0x2aaaaaab02027827 */ /* 0x000fe200078e02ff */
[----:B------:R-:W-:-:S04]  /*1810*/  LOP3.LUT R192, R234, 0xffff, RZ, 0xc0, !PT ;  /* 0x0000ffffeac07812 */ /* 0x000fc800078ec0ff */
[----:B------:R-:W-:-:S04]  /*1820*/  SHF.R.U32.HI R3, RZ, 0x1f, R2 ;  /* 0x0000001fff037819 */ /* 0x000fc80000011602 */
[----:B------:R-:W-:-:S04]  /*1830*/  LEA.HI.SX32 R3, R2, R3, 0x1c ;  /* 0x0000000302037211 */ /* 0x000fc800078fe2ff */
[----:B------:R-:W-:Y:S01]  /*1840*/  VIMNMX R8, RZ, R3, !PT ;  /* 0x00000003ff087248 */ /* 0x000fe20007fe0100 */
[----:B------:R-:W-:-:S03]  /*1850*/  IMAD.MOV.U32 R3, RZ, RZ, RZ ;  /* 0x000000ffff037224 */ /* 0x000fc600078e00ff */
        /* <DEDUP_REMOVED lines=33> */
.L_x_11076:
[----:B------:R-:W-:Y:S01]  /*1a70*/  IMAD R192, R192, R3, R8 ;  /* 0x00000003c0c07224 */ /* 0x000fe200078e0208 */
[----:B------:R-:W-:-:S04]  /*1a80*/  PLOP3.LUT P0, PT, PT, PT, PT, 0x80, 0x0 ;  /* 0x000000000000781c */ /* 0x000fc80003f0f070 */
[----:B------:R-:W-:-:S04]  /*1a90*/  VIADDMNMX R16, R192, R3, R11, PT ;  /* 0x00000003c0107246 */ /* 0x000fc8000380010b */
[----:B------:R-:W-:-:S13]  /*1aa0*/  ISETP.GT.AND P1, PT, R16, R192, PT ;  /* 0x000000c01000720c */ /* 0x000fda0003f24270 */
[----:B------:R-:W-:Y:S05]  /*1ab0*/  @!P1 BRA `(.L_x_11077) ;  /* 0x000002a800ec9947 */ /* 0x000fea0003800000 */
[----:B------:R-:W-:Y:S01]  /*1ac0*/  SHF.R.S32.HI R0, RZ, 0x1f, R53 ;  /* 0x0000001fff007819 */ /* 0x000fe20000011435 */
[----:B------:R-:W-:Y:S01]  /*1ad0*/  VIADD R15, R72, 0x18400 ;  /* 0x00018400480f7836 */ /* 0x000fe20000000000 */
[----:B------:R-:W-:Y:S01]  /*1ae0*/  STL.64 [R1+0x78], RZ ;  /* 0x000078ff01007387 */ /* 0x000fe20000100a00 */
[----:B------:R-:W-:Y:S01]  /*1af0*/  IMAD.MOV.U32 R4, RZ, RZ, 0x1 ;  /* 0x00000001ff047424 */ /* 0x000fe200078e00ff */
[----:B------:R-:W-:Y:S01]  /*1b00*/  LEA.HI R28, R0, R53, RZ, 0x7 ;  /* 0x00000035001c7211 */ /* 0x000fe200078f38ff */
[----:B------:R-:W-:Y:S01]  /*1b10*/  IMAD.MOV.U32 R5, RZ, RZ, RZ ;  /* 0x000000ffff057224 */ /* 0x000fe200078e00ff */
[----:B------:R-:W-:Y:S01]  /*1b20*/  STL.128 [R1+0xb0], RZ ;  /* 0x0000b0ff01007387 */ /* 0x000fe20000100c00 */
[----:B------:R-:W-:Y:S01]  /*1b30*/  IMAD.MOV.U32 R6, RZ, RZ, 0x1 ;  /* 0x00000001ff067424 */ /* 0x000fe200078e00ff */
[----:B------:R-:W-:Y:S01]  /*1b40*/  SHF.R.S32.HI R55, RZ, 0x7, R28 ;  /* 0x00000007ff377819 */ /* 0x000fe2000001141c */
[----:B------:R-:W-:Y:S01]  /*1b50*/  IMAD.MOV.U32 R7, RZ, RZ, RZ ;  /* 0x000000ffff077224 */ /* 0x000fe200078e00ff */
[----:B------:R-:W-:Y:S01]  /*1b60*/  STL.128 [R1+0xc0], RZ ;  /* 0x0000c0ff01007387 */ /* 0x000fe20000100c00 */
[----:B------:R-:W-:Y:S01]  /*1b70*/  IMAD.MOV.U32 R12, RZ, RZ, 0x1 ;  /* 0x00000001ff0c7424 */ /* 0x000fe200078e00ff */
[----:B------:R-:W-:Y:S01]  /*1b80*/  LOP3.LUT P0, RZ, R15, 0x1bf, RZ, 0xc0, !PT ;  /* 0x000001bf0fff7812 */ /* 0x000fe2000780c0ff */
[----:B------:R-:W-:Y:S01]  /*1b90*/  IMAD.MOV.U32 R13, RZ, RZ, RZ ;  /* 0x000000ffff0d7224 */ /* 0x000fe200078e00ff */
[----:B------:R-:W0:Y:S01]  /*1ba0*/  SHFL.IDX PT, R0, R55, RZ, 0x1f ;  /* 0x00001fff37007589 */ /* 0x000e2200000e0000 */
[----:B------:R-:W-:-:S02]  /*1bb0*/  IMAD.MOV.U32 R11, RZ, RZ, 0x40000040 ;  /* 0x40000040ff0b7424 */ /* 0x000fc400078e00ff */
[----:B------:R-:W-:Y:S01]  /*1bc0*/  IMAD.MOV.U32 R9, RZ, RZ, 0x40000040 ;  /* 0x40000040ff097424 */ /* 0x000fe200078e00ff */
[----:B------:R1:W-:Y:S04]  /*1bd0*/  STL.128 [R1+0x80], R4 ;  /* 0x0000800401007387 */ /* 0x0003e80000100c00 */
[----:B------:R2:W-:Y:S04]  /*1be0*/  STL.64 [R1+0x90], R12 ;  /* 0x0000900c01007387 */ /* 0x0005e80000100a00 */
[----:B------:R3:W-:Y:S04]  /*1bf0*/  STL.128 [R1+0xd0], RZ ;  /* 0x0000d0ff01007387 */ /* 0x0007e80000100c00 */
[----:B------:R3:W-:Y:S01]  /*1c00*/  STL.128 [R1+0xe0], RZ ;  /* 0x0000e0ff01007387 */ /* 0x0007e20000100c00 */
[----:B-1----:R-:W-:-:S03]  /*1c10*/  IMAD.MOV.U32 R5, RZ, RZ, 0x40000040 ;  /* 0x40000040ff057424 */ /* 0x002fc600078e00ff */
[----:B------:R3:W-:Y:S01]  /*1c20*/  STL.128 [R1+0xf0], RZ ;  /* 0x0000f0ff01007387 */ /* 0x0007e20000100c00 */
[----:B------:R-:W-:Y:S01]  /*1c30*/  IMAD.MOV.U32 R7, RZ, RZ, 0x40000040 ;  /* 0x40000040ff077424 */ /* 0x000fe200078e00ff */
[----:B0-----:R-:W-:Y:S01]  /*1c40*/  LEA.HI R2, R0, R0, RZ, 0x1 ;  /* 0x0000000000027211 */ /* 0x001fe200078f08ff */
[----:B--2---:R-:W-:Y:S01]  /*1c50*/  IMAD.MOV.U32 R13, RZ, RZ, 0x40000040 ;  /* 0x40000040ff0d7424 */ /* 0x004fe200078e00ff */
[----:B------:R3:W-:Y:S02]  /*1c60*/  STL.128 [R1+0x100], RZ ;  /* 0x000100ff01007387 */ /* 0x0007e40000100c00 */
[----:B------:R-:W-:Y:S01]  /*1c70*/  LOP3.LUT R3, R2, 0x7fffe, RZ, 0xc0, !PT ;  /* 0x0007fffe02037812 */ /* 0x000fe200078ec0ff */
[----:B------:R-:W-:-:S04]  /*1c80*/  VIADD R2, R72, 0x1c400 ;  /* 0x0001c40048027836 */ /* 0x000fc80000000000 */
[----:B------:R-:W-:Y:S01]  /*1c90*/  IMAD.IADD R0, R0, 0x1, -R3 ;  /* 0x0000000100007824 */ /* 0x000fe200078e0a03 */
[----:B------:R-:W-:Y:S01]  /*1ca0*/  SHF.R.U32.HI R2, RZ, 0x4, R2 ;  /* 0x00000004ff027819 */ /* 0x000fe20000011602 */
[----:B------:R-:W-:Y:S02]  /*1cb0*/  VIADD R3, R72, 0x400 ;  /* 0x0000040048037836 */ /* 0x000fe40000000000 */
[----:B------:R-:W-:Y:S01]  /*1cc0*/  IMAD R0, R0, 0x2000, R15 ;  /* 0x0000200000007824 */ /* 0x000fe200078e020f */
[----:B------:R-:W-:Y:S02]  /*1cd0*/  LOP3.LUT R2, R2, 0x3fff, RZ, 0xc0, !PT ;  /* 0x00003fff02027812 */ /* 0x000fe400078ec0ff */
[----:B------:R-:W-:Y:S01]  /*1ce0*/  SHF.R.U32.HI R3, RZ, 0x4, R3 ;  /* 0x00000004ff037819 */ /* 0x000fe20000011603 */
[----:B------:R-:W-:Y:S01]  /*1cf0*/  VIADD R8, R0, 0xa000 ;  /* 0x0000a00000087836 */ /* 0x000fe20000000000 */
[----:B------:R-:W-:Y:S02]  /*1d00*/  SHF.R.U32.HI R0, RZ, 0x4, R0 ;  /* 0x00000004ff007819 */ /* 0x000fe40000011600 */
[----:B------:R-:W-:-:S02]  /*1d10*/  LOP3.LUT R2, R2, 0x10000, RZ, 0xfc, !PT ;  /* 0x0001000002027812 */ /* 0x000fc400078efcff */
[----:B------:R-:W-:Y:S02]  /*1d20*/  SHF.R.U32.HI R8, RZ, 0x4, R8 ;  /* 0x00000004ff087819 */ /* 0x000fe40000011608 */
[----:B------:R-:W-:Y:S01]  /*1d30*/  LOP3.LUT R3, R3, 0x3fff, RZ, 0xc0, !PT ;  /* 0x00003fff03037812 */ /* 0x000fe200078ec0ff */
[----:B------:R-:W-:Y:S01]  /*1d40*/  IMAD.MOV.U32 R4, RZ, RZ, R2 ;  /* 0x000000ffff047224 */ /* 0x000fe200078e0002 */
[----:B------:R-:W-:Y:S02]  /*1d50*/  LOP3.LUT R0, R0, 0x3fff, RZ, 0xc0, !PT ;  /* 0x00003fff00007812 */ /* 0x000fe400078ec0ff */
[----:B------:R-:W-:Y:S02]  /*1d60*/  LOP3.LUT R8, R8, 0x3fff, RZ, 0xc0, !PT ;  /* 0x00003fff08087812 */ /* 0x000fe400078ec0ff */
[C---:B------:R-:W-:Y:S02]  /*1d70*/  LOP3.LUT R6, R3.reuse, 0x3000000, RZ, 0xfc, !PT ;  /* 0x0300000003067812 */ /* 0x040fe400078efcff */
[----:B------:R-:W-:-:S02]  /*1d80*/  LOP3.LUT R10, R3, 0x10000, RZ, 0xfc, !PT ;  /* 0x00010000030a7812 */ /* 0x000fc400078efcff */
[----:B------:R-:W-:Y:S01]  /*1d90*/  LOP3.LUT R12, R0, 0x10000, RZ, 0xfc, !PT ;  /* 0x00010000000c7812 */ /* 0x000fe200078efcff */
[----:B------:R3:W-:Y:S01]  /*1da0*/  STL.128 [R1+0xa0], R4 ;  /* 0x0000a00401007387 */ /* 0x0007e20000100c00 */
[----:B------:R-:W-:-:S03]  /*1db0*/  LOP3.LUT R8, R8, 0x10000, RZ, 0xfc, !PT ;  /* 0x0001000008087812 */ /* 0x000fc600078efcff */
[----:B------:R3:W-:Y:S04]  /*1dc0*/  STL.64 [R1+0x98], R12 ;  /* 0x0000980c01007387 */ /* 0x0007e80000100a00 */
[----:B------:R3:W-:Y:S01]  /*1dd0*/  STL.128 [R1+0x110], R8 ;  /* 0x0001100801007387 */ /* 0x0007e20000100c00 */
[----:B------:R-:W-:Y:S05]  /*1de0*/  @!P0 BRA `(.L_x_11078) ;  /* 0x0000000000408947 */ /* 0x000fea0003800000 */
[----:B------:R-:W-:Y:S01]  /*1df0*/  MOV R0, 0x0 ;  /* 0x0000000000007802 */ /* 0x000fe20000000f00 */
[----:B------:R-:W-:Y:S01]  /*1e00*/  ULDC.64 UR4, c[0x4][0x118] ;  /* 0x0100460000047ab9 */ /* 0x000fe20000000a00 */
[----:B------:R-:W-:Y:S01]  /*1e10*/  ULDC.64 UR6, c[0x4][0x38] ;  /* 0x01000e0000067ab9 */ /* 0x000fe20000000a00 */
[----:B---3--:R-:W-:Y:S01]  /*1e20*/  IMAD.U32 R4, RZ, RZ, UR4 ;  /* 0x00000004ff047e24 */ /* 0x008fe2000f8e00ff */
        /* <DEDUP_REMOVED lines=12> */
.L_x_11078:
[----:B------:R-:W2:Y:S01]  /*1ef0*/  LDL R21, [R1+0x224] ;  /* 0x0002240001157983 */ /* 0x000ea20000100800 */
[----:B------:R-:W-:Y:S01]  /*1f00*/  LOP3.LUT R0, R28, 0xffffff80, RZ, 0xc0, !PT ;  /* 0xffffff801c007812 */ /* 0x000fe200078ec0ff */
[----:B------:R-:W0:Y:S01]  /*1f10*/  LDC.64 R14, c[0x0][0xad0] ;  /* 0x0002b400ff0e7b82 */ /* 0x000e220000000a00 */
[----:B---3--:R-:W-:Y:S01]  /*1f20*/  LEA.HI R12, R55, R55, RZ, 0x1 ;  /* 0x00000037370c7211 */ /* 0x008fe200078f08ff */
[----:B------:R1:W-:Y:S01]  /*1f30*/  STL.64 [R1+0x170], R24 ;  /* 0x0001701801007387 */ /* 0x0003e20000100a00 */
[----:B------:R-:W-:Y:S01]  /*1f40*/  VIADD R20, R70, 0xffffff80 ;  /* 0xffffff8046147836 */ /* 0x000fe20000000000 */
[----:B------:R-:W-:Y:S01]  /*1f50*/  BSSY B0, `(.L_x_11079) ;  /* 0x000002c000007945 */ /* 0x000fe20003800000 */
[----:B------:R-:W-:Y:S01]  /*1f60*/  IMAD.IADD R0, R53, 0x1, -R0 ;  /* 0x0000000135007824 */ /* 0x000fe200078e0a00 */
[----:B------:R-:W-:Y:S01]  /*1f70*/  LOP3.LUT R12, R12, 0x3fffffe, RZ, 0xc0, !PT ;  /* 0x03fffffe0c0c7812 */ /* 0x000fe200078ec0ff */
[----:B------:R0:W-:Y:S01]  /*1f80*/  STL.64 [R1+0x130], R30 ;  /* 0x0001301e01007387 */ /* 0x0001e20000100a00 */
[----:B------:R-:W3:Y:S01]  /*1f90*/  LDC.64 R8, c[0x0][0xad8] ;  /* 0x0002b600ff087b82 */ /* 0x000ee20000000a00 */
[----:B------:R-:W-:Y:S01]  /*1fa0*/  IMAD.MOV.U32 R52, RZ, RZ, RZ ;  /* 0x000000ffff347224 */ /* 0x000fe200078e00ff */
[----:B------:R-:W-:Y:S01]  /*1fb0*/  SHF.R.S32.HI R7, RZ, 0x1f, R0 ;  /* 0x0000001fff077819 */ /* 0x000fe20000011400 */
[----:B------:R-:W-:Y:S01]  /*1fc0*/  IMAD.IADD R55, R55, 0x1, -R12 ;  /* 0x0000000137377824 */ /* 0x000fe200078e0a0c */
[----:B------:R4:W-:Y:S02]  /*1fd0*/  STL.64 [R1+0x128], R36 ;  /* 0x0001282401007387 */ /* 0x0009e40000100a00 */
[----:B------:R-:W-:-:S02]  /*1fe0*/  LEA.HI R10, R7, R0, RZ, 0x2 ;  /* 0x00000000070a7211 */ /* 0x000fc400078f10ff */
[----:B------:R-:W5:Y:S01]  /*1ff0*/  LDC R28, c[0x0][0x288] ;  /* 0x0000a200ff1c7b82 */ /* 0x000f620000000800 */
[----:B------:R-:W-:Y:S01]  /*2000*/  LEA.HI R7, R7, R0, RZ, 0x5 ;  /* 0x0000000007077211 */ /* 0x000fe200078f28ff */
[----:B------:R4:W-:Y:S01]  /*2010*/  STL [R1+0x13c], R20 ;  /* 0x00013c1401007387 */ /* 0x0009e20000100800 */
[--C-:B------:R-:W-:Y:S02]  /*2020*/  SHF.R.S32.HI R4, RZ, 0x2, R10.reuse ;  /* 0x00000002ff047819 */ /* 0x100fe4000001140a */
[----:B------:R-:W-:Y:S01]  /*2030*/  SHF.R.S32.HI R3, RZ, 0x1f, R10 ;  /* 0x0000001fff037819 */ /* 0x000fe2000001140a */
[----:B------:R4:W-:Y:S01]  /*2040*/  STL.U8 [R1+0x138], RZ ;  /* 0x000138ff01007387 */ /* 0x0009e20000100000 */
[----:B-1----:R-:W-:Y:S01]  /*2050*/  SHF.R.S32.HI R24, RZ, 0x5, R7 ;  /* 0x00000005ff187819 */ /* 0x002fe20000011407 */
[----:B------:R-:W1:Y:S01]  /*2060*/  LDC R6, c[0x0][0x450] ;  /* 0x00011400ff067b82 */ /* 0x000e620000000800 */
[----:B------:R-:W-:Y:S01]  /*2070*/  LEA.HI R3, R3, R4, RZ, 0x3 ;  /* 0x0000000403037211 */ /* 0x000fe200078f18ff */
[----:B0-----:R-:W-:Y:S01]  /*2080*/  IMAD.MOV.U32 R30, RZ, RZ, R15 ;  /* 0x000000ffff1e7224 */ /* 0x001fe200078e000f */
[----:B------:R-:W-:-:S02]  /*2090*/  LOP3.LUT R7, R10, 0x7ffffffc, RZ, 0xc0, !PT ;  /* 0x7ffffffc0a077812 */ /* 0x000fc400078ec0ff */
[----:B------:R-:W-:-:S03]  /*20a0*/  LOP3.LUT R5, R3, 0xfffffff8, RZ, 0xc0, !PT ;  /* 0xfffffff803057812 */ /* 0x000fc600078ec0ff */
[----:B------:R-:W0:Y:S01]  /*20b0*/  LDC.64 R2, c[0x0][0xae0] ;  /* 0x0002b800ff027b82 */ /* 0x000e220000000a00 */
[----:B------:R-:W-:Y:S02]  /*20c0*/  IMAD.IADD R0, R0, 0x1, -R7 ;  /* 0x0000000100007824 */ /* 0x000fe400078e0a07 */
[----:B------:R-:W-:Y:S02]  /*20d0*/  IMAD.IADD R11, R4, 0x1, -R5 ;  /* 0x00000001040b7824 */ /* 0x000fe400078e0a05 */
[----:B---3--:R-:W-:Y:S02]  /*20e0*/  IMAD.MOV.U32 R31, RZ, RZ, R8 ;  /* 0x000000ffff1f7224 */ /* 0x008fe400078e0008 */
[----:B------:R-:W-:Y:S01]  /*20f0*/  IMAD R10, R24, 0x10, R11 ;  /* 0x00000010180a7824 */ /* 0x000fe200078e020b */
[----:B------:R-:W1:Y:S01]  /*2100*/  LDC.64 R4, c[0x0][0x448] ;  /* 0x00011200ff047b82 */ /* 0x000e620000000a00 */
[----:B------:R-:W-:Y:S01]  /*2110*/  IMAD.SHL.U32 R11, R0, 0x2, RZ ;  /* 0x00000002000b7824 */ /* 0x000fe200078e00ff */
[----:B-----5:R4:W-:Y:S01]  /*2120*/  STL.128 [R1+0x140], R28 ;  /* 0x0001401c01007387 */ /* 0x0209e20000100c00 */
[----:B------:R-:W-:-:S02]  /*2130*/  IMAD R10, R55, 0x40, R10 ;  /* 0x00000040370a7824 */ /* 0x000fc400078e020a */
[----:B------:R-:W-:Y:S02]  /*2140*/  IMAD.MOV.U32 R53, RZ, RZ, R9 ;  /* 0x000000ffff357224 */ /* 0x000fe400078e0009 */
[----:B------:R-:W-:Y:S01]  /*2150*/  IMAD.MOV.U32 R7, RZ, RZ, R14 ;  /* 0x000000ffff077224 */ /* 0x000fe200078e000e */
[----:B------:R4:W-:Y:S01]  /*2160*/  STL.64 [R1+0x120], R10 ;  /* 0x0001200a01007387 */ /* 0x0009e20000100a00 */
[----:B0-----:R-:W-:Y:S02]  /*2170*/  IMAD.MOV.U32 R54, RZ, RZ, R2 ;  /* 0x000000ffff367224 */ /* 0x001fe400078e0002 */
[----:B------:R-:W-:-:S05]  /*2180*/  IMAD.MOV.U32 R55, RZ, RZ, R3 ;  /* 0x000000ffff377224 */ /* 0x000fca00078e0003 */
[----:B------:R4:W-:Y:S04]  /*2190*/  STL.128 [R1+0x150], R52 ;  /* 0x0001503401007387 */ /* 0x0009e80000100c00 */
[----:B-1----:R4:W-:Y:S01]  /*21a0*/  STL.128 [R1+0x160], R4 ;  /* 0x0001600401007387 */ /* 0x0029e20000100c00 */
[----:B--2---:R-:W-:-:S04]  /*21b0*/  LEA.HI R13, R21, R21, RZ, 0x1 ;  /* 0x00000015150d7211 */ /* 0x004fc800078f08ff */
[----:B------:R-:W-:-:S05]  /*21c0*/  LOP3.LUT R12, R13, 0xfffffffe, RZ, 0xc0, !PT ;  /* 0xfffffffe0d0c7812 */ /* 0x000fca00078ec0ff */
[----:B------:R-:W-:-:S05]  /*21d0*/  IMAD.IADD R12, R21, 0x1, -R12 ;  /* 0x00000001150c7824 */ /* 0x000fca00078e0a0c */
[----:B------:R-:W-:-:S04]  /*21e0*/  SHF.L.U32 R13, R12, 0x1f, RZ ;  /* 0x0000001f0c0d7819 */ /* 0x000fc800000006ff */
[----:B------:R-:W0:Y:S02]  /*21f0*/  SYNCS.PHASECHK.TRANS64.TRYWAIT P0, [R72+URZ+0x32400], R13 ;  /* 0x0324000d480075a7 */ /* 0x000e24000800017f */
[----:B0---4-:R-:W-:Y:S05]  /*2200*/  @!P0 BRA `(.L_x_11080) ;  /* 0x0000031800748947 */ /* 0x011fea0003800000 */
.L_x_11265:
[----:B------:R-:W-:Y:S05]  /*2210*/  BSYNC B0 ;  /* 0x0000000000007941 */ /* 0x000fea0003800000 */
.L_x_11079:
[----:B------:R-:W2:Y:S04]  /*2220*/  LDL R20, [R1+0x1c] ;  /* 0x00001c0001147983 */ /* 0x000ea80000100800 */
[----:B------:R1:W5:Y:S01]  /*2230*/  LDL.64 R10, [R1+0x218] ;  /* 0x00021800010a7983 */ /* 0x0003620000100a00 */
[----:B------:R-:W-:Y:S01]  /*2240*/  IMAD.MOV.U32 R12, RZ, RZ, R68 ;  /* 0x000000ffff0c7224 */ /* 0x000fe200078e0044 */
[----:B------:R-:W-:Y:S01]  /*2250*/  IADD3 R0, P0, R18, 0x460, RZ ;  /* 0x0000046012007810 */ /* 0x000fe20007f1e0ff */
[----:B0-----:R-:W-:Y:S01]  /*2260*/  IMAD.MOV.U32 R13, RZ, RZ, R69 ;  /* 0x000000ffff0d7224 */ /* 0x001fe200078e0045 */
[----:B------:R-:W-:Y:S01]  /*2270*/  STL.64 [R1+0x178], R32 ;  /* 0x0001782001007387 */ /* 0x000fe20000100a00 */
[----:B------:R-:W-:Y:S01]  /*2280*/  IMAD.MOV.U32 R14, RZ, RZ, R44 ;  /* 0x000000ffff0e7224 */ /* 0x000fe200078e002c */
[----:B------:R-:W-:Y:S05]  /*2290*/  WARPSYNC.ALL ;  /* 0x0000000000007948 */ /* 0x000fea0003800000 */
[----:B------:R-:W-:Y:S01]  /*22a0*/  IMAD.MOV.U32 R15, RZ, RZ, R67 ;  /* 0x000000ffff0f7224 */ /* 0x000fe200078e0043 */
[----:B------:R-:W-:Y:S01]  /*22b0*/  STL.64 [R1+0x210], R34 ;  /* 0x0002102201007387 */ /* 0x000fe20000100a00 */
[----:B------:R-:W-:Y:S01]  /*22c0*/  IMAD.X R7, RZ, RZ, R19, P0 ;  /* 0x000000ffff077224 */ /* 0x000fe200000e0613 */
[----:B------:R-:W-:Y:S01]  /*22d0*/  BSSY B0, `(.L_x_11081) ;  /* 0x000002a000007945 */ /* 0x000fe20003800000 */
[----:B------:R-:W-:Y:S01]  /*22e0*/  IMAD.MOV.U32 R24, RZ, RZ, R63 ;  /* 0x000000ffff187224 */ /* 0x000fe200078e003f */
[----:B------:R0:W-:Y:S01]  /*22f0*/  STL.128 [R1+0x180], R12 ;  /* 0x0001800c01007387 */ /* 0x0001e20000100c00 */
[----:B------:R-:W-:-:S02]  /*2300*/  IMAD.MOV.U32 R25, RZ, RZ, R64 ;  /* 0x000000ffff197224 */ /* 0x000fc400078e0040 */
[----:B------:R-:W-:Y:S02]  /*2310*/  IMAD.MOV.U32 R44, RZ, RZ, R38 ;  /* 0x000000ffff2c7224 */ /* 0x000fe400078e0026 */
[----:B------:R-:W-:Y:S01]  /*2320*/  VIADD R237, R73, 0x8 ;  /* 0x0000000849ed7836 */ /* 0x000fe20000000000 */
[----:B------:R-:W-:Y:S01]  /*2330*/  STL.128 [R1+0x1a0], R24 ;  /* 0x0001a01801007387 */ /* 0x000fe20000100c00 */
        /* <DEDUP_REMOVED lines=9> */
[----:B------:R-:W-:-:S03]  /*23d0*/  IMAD.MOV.U32 R43, RZ, RZ, R179 ;  /* 0x000000ffff2b7224 */ /* 0x000fc600078e00b3 */
        /* <DEDUP_REMOVED lines=10> */
[----:B------:R-:W-:-:S02]  /*2480*/  IMAD.MOV.U32 R42, RZ, RZ, R193 ;  /* 0x000000ffff2a7224 */ /* 0x000fc400078e00c1 */
[----:B------:R-:W-:Y:S01]  /*2490*/  IMAD.MOV.U32 R47, RZ, RZ, R39 ;  /* 0x000000ffff2f7224 */ /* 0x000fe200078e0027 */
[----:B------:R0:W-:Y:S04]  /*24a0*/  STL.128 [R1+0x1d0], R12 ;  /* 0x0001d00c01007387 */ /* 0x0001e80000100c00 */
[----:B------:R1:W-:Y:S04]  /*24b0*/  STL.128 [R1+0x1e0], R40 ;  /* 0x0001e02801007387 */ /* 0x0003e80000100c00 */
[----:B------:R1:W-:Y:S01]  /*24c0*/  STL.128 [R1+0x1f0], R44 ;  /* 0x0001f02c01007387 */ /* 0x0003e20000100c00 */
[----:B0-----:R-:W-:-:S02]  /*24d0*/  IMAD.MOV.U32 R12, RZ, RZ, R51 ;  /* 0x000000ffff0c7224 */ /* 0x001fc400078e0033 */
[----:B------:R-:W-:Y:S02]  /*24e0*/  IMAD.MOV.U32 R13, RZ, RZ, R56 ;  /* 0x000000ffff0d7224 */ /* 0x000fe400078e0038 */
[----:B------:R-:W-:Y:S02]  /*24f0*/  IMAD.MOV.U32 R14, RZ, RZ, R49 ;  /* 0x000000ffff0e7224 */ /* 0x000fe400078e0031 */
[----:B------:R-:W-:-:S05]  /*2500*/  IMAD.MOV.U32 R15, RZ, RZ, R50 ;  /* 0x000000ffff0f7224 */ /* 0x000fca00078e0032 */
[----:B------:R1:W-:Y:S01]  /*2510*/  STL.128 [R1+0x200], R12 ;  /* 0x0002000c01007387 */ /* 0x0003e20000100c00 */
[----:B--2---:R-:W-:Y:S01]  /*2520*/  LOP3.LUT R0, R20, 0x1, RZ, 0xfc, !PT ;  /* 0x0000000114007812 */ /* 0x004fe200078efcff */
[----:B------:R1:W-:Y:S03]  /*2530*/  BAR.SYNC.DEFER_BLOCKING R237, 0x100 ;  /* 0x000400ed0000751d */ /* 0x0003e60000010000 */
[----:B------:R-:W-:-:S13]  /*2540*/  ISETP.NE.AND P1, PT, R0, 0x3, PT ;  /* 0x000000030000780c */ /* 0x000fda0003f25270 */
[----:B-1----:R-:W-:Y:S05]  /*2550*/  @!P1 BRA `(.L_x_11082) ;  /* 0x0000000000049947 */ /* 0x002fea0003800000 */
[----:B------:R-:W-:Y:S01]  /*2560*/  BPT.TRAP 0x1 ;  /* 0x000000040000795c */ /* 0x000fe20000300000 */
.L_x_11082:
[----:B------:R-:W-:Y:S05]  /*2570*/  BSYNC B0 ;  /* 0x0000000000007941 */ /* 0x000fea0003800000 */
.L_x_11081:
        /* <DEDUP_REMOVED lines=8> */
.L_x_11084:
[----:B------:R-:W-:Y:S05]  /*2600*/  BSYNC B0 ;  /* 0x0000000000007941 */ /* 0x000fea0003800000 */
.L_x_11083:
[----:B------:R-:W-:Y:S04]  /*2610*/  BSSY B0, `(.L_x_11085) ;  /* 0x0000004000007945 */ /* 0x000fe80003800000 */
[----:B-1----:R-:W-:Y:S05]  /*2620*/  @P0 BRA `(.L_x_11086) ;  /* 0x0000000000080947 */ /* 0x002fea0003800000 */
[----:B------:R-:W1:Y:S02]  /*2630*/  SYNCS.PHASECHK.TRANS64.TRYWAIT P0, [R10+URZ], R11 ;  /* 0x0000000b0a0075a7 */ /* 0x000e64000800017f */
[----:B-1----:R-:W-:Y:S05]  /*2640*/  @!P0 BRA `(.L_x_11087) ;  /* 0x0000031400788947 */ /* 0x002fea0003800000 */
.L_x_11086:
[----:B------:R-:W-:Y:S05]  /*2650*/  BSYNC B0 ;  /* 0x0000000000007941 */ /* 0x000fea0003800000 */
.L_x_11085:
[----:B------:R-:W2:Y:S04]  /*2660*/  LDL R15, [R1+0x218] ;  /* 0x00021800010f7983 */ /* 0x000ea80000100800 */
[----:B01----:R-:W2:Y:S01]  /*2670*/  LDL.64 R10, [R1+0xa0] ;  /* 0x0000a000010a7983 */ /* 0x003ea20000100a00 */
[----:B------:R-:W-:Y:S05]  /*2680*/  WARPSYNC.ALL ;  /* 0x0000000000007948 */ /* 0x000fea0003800000 */
[----:B------:R-:W3:Y:S04]  /*2690*/  LDL.64 R24, [R1+0x98] ;  /* 0x0000980001187983 */ /* 0x000ee80000100a00 */
[----:B------:R-:W4:Y:S04]  /*26a0*/  LDL.64 R12, [R1+0x98] ;  /* 0x00009800010c7983 */ /* 0x000f280000100a00 */
[----:B------:R-:W5:Y:S01]  /*26b0*/  LDL.64 R20, [R1+0x98] ;  /* 0x0000980001147983 */ /* 0x000f620000100a00 */
[----:B--2---:R-:W-:-:S03]  /*26c0*/  IMAD R10, R15, 0x300, R10 ;  /* 0x000003000f0a7824 */ /* 0x004fc600078e020a */
[----:B------:R-:W2:Y:S01]  /*26d0*/  LDL.64 R74, [R1+0x98] ;  /* 0x00009800014a7983 */ /* 0x000ea20000100a00 */
[----:B------:R-:W-:Y:S02]  /*26e0*/  R2UR UR7, R11 ;  /* 0x000000000b0772ca */ /* 0x000fe400000e0000 */
[C---:B------:R-:W-:Y:S01]  /*26f0*/  R2UR UR6, R10.reuse ;  /* 0x000000000a0672ca */ /* 0x040fe200000e0000 */
[----:B------:R-:W2:Y:S01]  /*2700*/  LDL R7, [R1+0x224] ;  /* 0x0002240001077983 */ /* 0x000ea20000100800 */
[----:B------:R-:W-:Y:S01]  /*2710*/  VIADD R14, R10, 0x2 ;  /* 0x000000020a0e7836 */ /* 0x000fe20000000000 */
[----:B------:R-:W-:Y:S01]  /*2720*/  BSSY B0, `(.L_x_11088) ;  /* 0x000002e000007945 */ /* 0x000fe20003800000 */
[----:B------:R-:W-:Y:S01]  /*2730*/  IMAD.MOV.U32 R15, RZ, RZ, R11 ;  /* 0x000000ffff0f7224 */ /* 0x000fe200078e000b */
[----:B------:R0:W-:Y:S01]  /*2740*/  STL [R1+0x80], RZ ;  /* 0x000080ff01007387 */ /* 0x0001e20000100800 */
[----:B---3--:R-:W-:Y:S02]  /*2750*/  R2UR UR4, R24 ;  /* 0x00000000180472ca */ /* 0x008fe400000e0000 */
[----:B------:R-:W-:-:S02]  /*2760*/  R2UR UR5, R25 ;  /* 0x00000000190572ca */ /* 0x000fc400000e0000 */
[----:B------:R-:W-:Y:S01]  /*2770*/  WARPGROUP.ARRIVE ;  /* 0x00000000000079c5 */ /* 0x000fe20000000000 */
[----:B----4-:R-:W-:Y:S02]  /*2780*/  VIADD R12, R12, 0x2 ;  /* 0x000000020c0c7836 */ /* 0x010fe40000000000 */
[----:B-----5:R-:W-:Y:S02]  /*2790*/  VIADD R20, R20, 0x4 ;  /* 0x0000000414147836 */ /* 0x020fe40000000000 */
[----:B--2---:R-:W-:-:S06]  /*27a0*/  VIADD R74, R74, 0x6 ;  /* 0x000000064a4a7836 */ /* 0x004fcc0000000000 */
[----:B------:R-:W-:Y:S01]  /*27b0*/  HGMMA.64x96x16.F32 R24, gdesc[UR4], RZ, !UPT, gsb0 ;  /* 0x01600000041879f0 */ /* 0x000fe2000c0008ff */
[----:B------:R-:W-:Y:S02]  /*27c0*/  R2UR UR6, R14 ;  /* 0x000000000e0672ca */ /* 0x000fe400000e0000 */
[----:B------:R-:W-:Y:S02]  /*27d0*/  R2UR UR7, R15 ;  /* 0x000000000f0772ca */ /* 0x000fe400000e0000 */
[----:B------:R-:W-:Y:S01]  /*27e0*/  R2UR UR4, R12 ;  /* 0x000000000c0472ca */ /* 0x000fe200000e0000 */
[C---:B------:R-:W-:Y:S01]  /*27f0*/  VIADD R12, R10.reuse, 0x4 ;  /* 0x000000040a0c7836 */ /* 0x040fe20000000000 */
[----:B------:R-:W-:Y:S01]  /*2800*/  R2UR UR5, R13 ;  /* 0x000000000d0572ca */ /* 0x000fe200000e0000 */
[----:B------:R-:W-:Y:S01]  /*2810*/  IMAD.MOV.U32 R13, RZ, RZ, R11 ;  /* 0x000000ffff0d7224 */ /* 0x000fe200078e000b */
[----:B------:R-:W-:Y:S01]  /*2820*/  LEA.HI R0, R7, R7, RZ, 0x1 ;  /* 0x0000000707007211 */ /* 0x000fe200078f08ff */
[----:B------:R-:W-:Y:S01]  /*2830*/  VIADD R10, R10, 0x6 ;  /* 0x000000060a0a7836 */ /* 0x000fe20000000000 */
[----:B------:R-:W-:-:S02]  /*2840*/  WARPGROUP.DEPBAR.LE gsb0, 0x0 ;  /* 0x00008000000079c5 */ /* 0x000fc40000010000 */
        /* <DEDUP_REMOVED lines=23> */
[----:B------:R-:W-:Y:S03]  /*29c0*/  HGMMA.64x96x16.F32 R24, gdesc[UR4], R24, gsb0 ;  /* 0x01600000041879f0 */ /* 0x000fe60008000818 */
[----:B------:R-:W-:Y:S02]  /*29d0*/  WARPGROUP.DEPBAR.LE gsb0, 0x0 ;  /* 0x00008000000079c5 */ /* 0x000fe40000010000 */
[----:B------:R-:W1:Y:S02]  /*29e0*/  SYNCS.PHASECHK.TRANS64.TRYWAIT P0, [R72+URZ+0x32410], R7 ;  /* 0x03241007480075a7 */ /* 0x000e64000800017f */
[----:B01----:R-:W-:Y:S05]  /*29f0*/  @!P0 BRA `(.L_x_11089) ;  /* 0x0000031000a08947 */ /* 0x003fea0003800000 */
.L_x_11266:
[----:B------:R-:W-:Y:S05]  /*2a00*/  BSYNC B0 ;  /* 0x0000000000007941 */ /* 0x000fea0003800000 */
.L_x_11088:
[----:B0-----:R-:W2:Y:S04]  /*2a10*/  LDL R7, [R1+0x54] ;  /* 0x0000540001077983 */ /* 0x001ea80000100800 */
[----:B------:R0:W5:Y:S01]  /*2a20*/  LDL.64 R10, [R1+0x218] ;  /* 0x00021800010a7983 */ /* 0x0001620000100a00 */
[----:B------:R-:W-:Y:S01]  /*2a30*/  BSSY B0, `(.L_x_11090) ;  /* 0x0000005000007945 */ /* 0x000fe20003800000 */
[----:B--2---:R-:W-:-:S04]  /*2a40*/  LOP3.LUT R7, R7, 0x1, RZ, 0xfc, !PT ;  /* 0x0000000107077812 */ /* 0x004fc800078efcff */
[----:B------:R-:W-:-:S13]  /*2a50*/  ISETP.NE.AND P1, PT, R7, 0x3, PT ;  /* 0x000000030700780c */ /* 0x000fda0003f25270 */
[----:B0-----:R-:W-:Y:S05]  /*2a60*/  @!P1 BRA `(.L_x_11091) ;  /* 0x0000000000049947 */ /* 0x001fea0003800000 */
[----:B------:R-:W-:Y:S01]  /*2a70*/  BPT.TRAP 0x1 ;  /* 0x000000040000795c */ /* 0x000fe20000300000 */
.L_x_11091:
[----:B------:R-:W-:Y:S05]  /*2a80*/  BSYNC B0 ;  /* 0x0000000000007941 */ /* 0x000fea0003800000 */
.L_x_11090:
        /* <DEDUP_REMOVED lines=8> */
.L_x_11093:
[----:B------:R-:W-:Y:S05]  /*2b10*/  BSYNC B0 ;  /* 0x0000000000007941 */ /* 0x000fea0003800000 */
.L_x_11092:
[----:B------:R-:W-:Y:S04]  /*2b20*/  BSSY B0, `(.L_x_11094) ;  /* 0x0000004000007945 */ /* 0x000fe80003800000 */
[----:B-1----:R-:W-:Y:S05]  /*2b30*/  @P0 BRA `(.L_x_11095) ;  /* 0x0000000000080947 */ /* 0x002fea0003800000 */
[----:B------:R-:W1:Y:S02]  /*2b40*/  SYNCS.PHASECHK.TRANS64.TRYWAIT P0, [R10+URZ], R11 ;  /* 0x0000000b0a0075a7 */ /* 0x000e64000800017f */
[----:B-1----:R-:W-:Y:S05]  /*2b50*/  @!P0 BRA `(.L_x_11096) ;  /* 0x00000310005c8947 */ /* 0x002fea0003800000 */
.L_x_11095:
[----:B------:R-:W-:Y:S05]  /*2b60*/  BSYNC B0 ;  /* 0x0000000000007941 */ /* 0x000fea0003800000 */
.L_x_11094:
[----:B------:R-:W2:Y:S04]  /*2b70*/  LDL R77, [R1+0x218] ;  /* 0x00021800014d7983 */ /* 0x000ea80000100800 */
[----:B01----:R-:W2:Y:S04]  /*2b80*/  LDL.64 R10, [R1+0x118] ;  /* 0x00011800010a7983 */ /* 0x003ea80000100a00 */
[----:B------:R-:W3:Y:S04]  /*2b90*/  LDL R7, [R1+0x90] ;  /* 0x0000900001077983 */ /* 0x000ee80000100800 */
[----:B------:R-:W4:Y:S04]  /*2ba0*/  LDL.64 R12, [R1+0x110] ;  /* 0x00011000010c7983 */ /* 0x000f280000100a00 */
[----:B------:R-:W5:Y:S04]  /*2bb0*/  LDL.64 R14, [R1+0x110] ;  /* 0x00011000010e7983 */ /* 0x000f680000100a00 */
[----:B------:R-:W5:Y:S04]  /*2bc0*/  LDL.64 R20, [R1+0x110] ;  /* 0x0001100001147983 */ /* 0x000f680000100a00 */
[----:B------:R-:W5:Y:S01]  /*2bd0*/  LDL.64 R74, [R1+0x110] ;  /* 0x00011000014a7983 */ /* 0x000f620000100a00 */
[----:B------:R-:W-:Y:S05]  /*2be0*/  WARPSYNC.ALL ;  /* 0x0000000000007948 */ /* 0x000fea0003800000 */
[----:B------:R-:W-:Y:S01]  /*2bf0*/  WARPGROUP.ARRIVE ;  /* 0x00000000000079c5 */ /* 0x000fe20000000000 */
[----:B--2---:R-:W-:Y:S01]  /*2c00*/  IMAD R10, R77, 0xc00, R10 ;  /* 0x00000c004d0a7824 */ /* 0x004fe200078e020a */
[----:B------:R-:W-:Y:S01]  /*2c10*/  R2UR UR7, R11 ;  /* 0x000000000b0772ca */ /* 0x000fe200000e0000 */
[----:B------:R-:W2:Y:S01]  /*2c20*/  LDL.64 R76, [R1+0x110] ;  /* 0x00011000014c7983 */ /* 0x000ea20000100a00 */
[----:B---3--:R-:W-:-:S02]  /*2c30*/  ISETP.NE.U32.AND P0, PT, R7, RZ, PT ;  /* 0x000000ff0700720c */ /* 0x008fc40003f05070 */
[----:B------:R-:W-:Y:S02]  /*2c40*/  R2UR UR6, R10 ;  /* 0x000000000a0672ca */ /* 0x000fe400000e0000 */
[----:B----4-:R-:W-:Y:S02]  /*2c50*/  R2UR UR4, R12 ;  /* 0x000000000c0472ca */ /* 0x010fe400000e0000 */
[----:B------:R-:W-:-:S07]  /*2c60*/  R2UR UR5, R13 ;  /* 0x000000000d0572ca */ /* 0x000fce00000e0000 */
[----:B------:R-:W-:-:S06]  /*2c70*/  VOTEU.ANY UP0, P0 ;  /* 0x00000000003f7886 */ /* 0x000fcc0000000100 */
[----:B------:R-:W-:Y:S01]  /*2c80*/  HGMMA.64x96x16.F32 R24, gdesc[UR4], R24, UP0, gsb0 ;  /* 0x01600000041879f0 */ /* 0x000fe2000b800818 */
[----:B-----5:R-:W-:Y:S02]  /*2c90*/  VIADD R14, R14, 0x2 ;  /* 0x000000020e0e7836 */ /* 0x020fe40000000000 */
[----:B------:R-:W-:Y:S02]  /*2ca0*/  VIADD R12, R10, 0x2 ;  /* 0x000000020a0c7836 */ /* 0x000fe40000000000 */
[----:B------:R-:W-:Y:S01]  /*2cb0*/  IMAD.MOV.U32 R13, RZ, RZ, R11 ;  /* 0x000000ffff0d7224 */ /* 0x000fe200078e000b */
[----:B------:R-:W-:Y:S02]  /*2cc0*/  R2UR UR4, R14 ;  /* 0x000000000e0472ca */ /* 0x000fe400000e0000 */
[----:B------:R-:W-:Y:S02]  /*2cd0*/  R2UR UR6, R12 ;  /* 0x000000000c0672ca */ /* 0x000fe400000e0000 */
[----:B------:R-:W-:-:S02]  /*2ce0*/  R2UR UR7, R13 ;  /* 0x000000000d0772ca */ /* 0x000fc400000e0000 */
[----:B------:R-:W-:Y:S02]  /*2cf0*/  R2UR UR5, R15 ;  /* 0x000000000f0572ca */ /* 0x000fe400000e0000 */
[----:B------:R-:W3:Y:S01]  /*2d00*/  LDL.64 R14, [R1+0x110] ;  /* 0x00011000010e7983 */ /* 0x000ee20000100a00 */
[----:B------:R-:W-:Y:S02]  /*2d10*/  WARPGROUP.DEPBAR.LE gsb0, 0x0 ;  /* 0x00008000000079c5 */ /* 0x000fe40000010000 */
[----:B------:R-:W-:-:S08]  /*2d20*/  WARPGROUP.ARRIVE ;  /* 0x00000000000079c5 */ /* 0x000fd00000000000 */
[----:B------:R-:W-:Y:S01]  /*2d30*/  HGMMA.64x96x16.F32 R24, gdesc[UR4], R24, gsb0 ;  /* 0x01600000041879f0 */ /* 0x000fe20008000818 */
[----:B------:R-:W-:Y:S02]  /*2d40*/  VIADD R20, R20, 0x4 ;  /* 0x0000000414147836 */ /* 0x000fe40000000000 */
[----:B------:R-:W-:Y:S02]  /*2d50*/  VIADD R12, R10, 0x4 ;  /* 0x000000040a0c7836 */ /* 0x000fe40000000000 */
[----:B------:R-:W-:Y:S01]  /*2d60*/  IMAD.MOV.U32 R13, RZ, RZ, R11 ;  /* 0x000000ffff0d7224 */ /* 0x000fe200078e000b */
[----:B------:R-:W-:Y:S02]  /*2d70*/  R2UR UR4, R20 ;  /* 0x00000000140472ca */ /* 0x000fe400000e0000 */
[----:B------:R-:W-:Y:S02]  /*2d80*/  R2UR UR6, R12 ;  /* 0x000000000c0672ca */ /* 0x000fe400000e0000 */
[----:B------:R-:W-:-:S02]  /*2d90*/  R2UR UR7, R13 ;  /* 0x000000000d0772ca */ /* 0x000fc400000e0000 */
[----:B------:R-:W-:Y:S02]  /*2da0*/  R2UR UR5, R21 ;  /* 0x00000000150572ca */ /* 0x000fe400000e0000 */
[----:B------:R-:W4:Y:S01]  /*2db0*/  LDL.64 R20, [R1+0x110] ;  /* 0x0001100001147983 */ /* 0x000f220000100a00 */
        /* <DEDUP_REMOVED lines=10> */
[----:B------:R-:W5:Y:S01]  /*2e60*/  LDL.64 R74, [R1+0x110] ;  /* 0x00011000014a7983 */ /* 0x000f620000100a00 */
[----:B------:R-:W-:Y:S02]  /*2e70*/  WARPGROUP.DEPBAR.LE gsb0, 0x0 ;  /* 0x00008000000079c5 */ /* 0x000fe40000010000 */
[----:B------:R-:W-:-:S08]  /*2e80*/  WARPGROUP.ARRIVE ;  /* 0x00000000000079c5 */ /* 0x000fd00000000000 */
[----:B------:R-:W-:Y:S01]  /*2e90*/  HGMMA.64x96x16.F32 R24, gdesc[UR4], R24, gsb0 ;  /* 0x01600000041879f0 */ /* 0x000fe20008000818 */
[----:B--2---:R-:W-:Y:S02]  /*2ea0*/  VIADD R76, R76, 0x400 ;  /* 0x000004004c4c7836 */ /* 0x004fe40000000000 */
[----:B------:R-:W-:Y:S02]  /*2eb0*/  VIADD R12, R10, 0x300 ;  /* 0x000003000a0c7836 */ /* 0x000fe40000000000 */
[----:B------:R-:W-:Y:S01]  /*2ec0*/  IMAD.MOV.U32 R13, RZ, RZ, R11 ;  /* 0x000000ffff0d7224 */ /* 0x000fe200078e000b */
[----:B------:R-:W-:Y:S02]  /*2ed0*/  R2UR UR4, R76 ;  /* 0x000000004c0472ca */ /* 0x000fe400000e0000 */
[----:B------:R-:W-:Y:S02]  /*2ee0*/  R2UR UR6, R12 ;  /* 0x000000000c0672ca */ /* 0x000fe400000e0000 */
[----:B------:R-:W-:-:S02]  /*2ef0*/  R2UR UR7, R13 ;  /* 0x000000000d0772ca */ /* 0x000fc400000e0000 */
[----:B------:R-:W-:Y:S02]  /*2f00*/  R2UR UR5, R77 ;  /* 0x000000004d0572ca */ /* 0x000fe400000e0000 */
[----:B------:R-:W2:Y:S01]  /*2f10*/  LDL.64 R76, [R1+0x110] ;  /* 0x00011000014c7983 */ /* 0x000ea20000100a00 */
[----:B------:R-:W-:Y:S02]  /*2f20*/  WARPGROUP.DEPBAR.LE gsb0, 0x0 ;  /* 0x00008000000079c5 */ /* 0x000fe40000010000 */
[----:B------:R-:W-:-:S08]  /*2f30*/  WARPGROUP.ARRIVE ;  /* 0x00000000000079c5 */ /* 0x000fd00000000000 */
[----:B------:R-:W-:Y:S01]  /*2f40*/  HGMMA.64x96x16.F32 R24, gdesc[UR4], R24, gsb0 ;  /* 0x01600000041879f0 */ /* 0x000fe20008000818 */
[----:B---3--:R-:W-:Y:S02]  /*2f50*/  VIADD R14, R14, 0x402 ;  /* 0x000004020e0e7836 */ /* 0x008fe40000000000 */
        /* <DEDUP_REMOVED lines=10> */
[----:B----4-:R-:W-:Y:S02]  /*3000*/  VIADD R20, R20, 0x404 ;  /* 0x0000040414147836 */ /* 0x010fe40000000000 */
        /* <DEDUP_REMOVED lines=10> */
[----:B-----5:R-:W-:Y:S02]  /*30b0*/  VIADD R74, R74, 0x406 ;  /* 0x000004064a4a7836 */ /* 0x020fe40000000000 */
        /* <DEDUP_REMOVED lines=60> */
[----:B------:R-:W-:Y:S01]  /*3480*/  R2UR UR5, R77 ;  /* 0x000000004d0572ca */ /* 0x000fe200000e0000 */
[----:B------:R-:W0:Y:S01]  /*3490*/  S2R R72, SR_TID.X ;  /* 0x0000000000487919 */ /* 0x000e220000002100 */
[----:B---3--:R-:W-:Y:S01]  /*34a0*/  VIADD R14, R14, 0xc02 ;  /* 0x00000c020e0e7836 */ /* 0x008fe20000000000 */
[----:B------:R-:W-:Y:S02]  /*34b0*/  WARPGROUP.DEPBAR.LE gsb0, 0x0 ;  /* 0x00008000000079c5 */ /* 0x000fe40000010000 */
[----:B------:R-:W-:-:S08]  /*34c0*/  WARPGROUP.ARRIVE ;  /* 0x00000000000079c5 */ /* 0x000fd00000000000 */
[----:B------:R-:W-:Y:S01]  /*34d0*/  HGMMA.64x96x16.F32 R24, gdesc[UR4], R24, gsb0 ;  /* 0x01600000041879f0 */ /* 0x000fe20008000818 */
[----:B0-----:R-:W-:-:S04]  /*34e0*/  LOP3.LUT R72, R72, 0x7f, RZ, 0xc0, !PT ;  /* 0x0000007f48487812 */ /* 0x001fc800078ec0ff */
[----:B------:R-:W-:Y:S01]  /*34f0*/  ISETP.NE.AND P0, PT, R72, RZ, PT ;  /* 0x000000ff4800720c */ /* 0x000fe20003f05270 */
[----:B------:R-:W-:Y:S02]  /*3500*/  VIADD R12, R10, 0x902 ;  /* 0x000009020a0c7836 */ /* 0x000fe40000000000 */
[----:B------:R-:W-:Y:S01]  /*3510*/  IMAD.MOV.U32 R13, RZ, RZ, R11 ;  /* 0x000000ffff0d7224 */ /* 0x000fe200078e000b */
[----:B------:R-:W-:-:S09]  /*3520*/  R2UR UR4, R14 ;  /* 0x000000000e0472ca */ /* 0x000fd200000e0000 */
[----:B------:R-:W2:Y:S04]  /*3530*/  @!P0 LDL.64 R78, [R1+0x30] ;  /* 0x00003000014e8983 */ /* 0x000ea80000100a00 */
[----:B------:R-:W3:Y:S01]  /*3540*/  @!P0 LDL R7, [R1+0x218] ;  /* 0x0002180001078983 */ /* 0x000ee20000100800 */
[----:B------:R-:W-:Y:S02]  /*3550*/  R2UR UR6, R12 ;  /* 0x000000000c0672ca */ /* 0x000fe400000e0000 */
[----:B------:R-:W-:Y:S02]  /*3560*/  R2UR UR7, R13 ;  /* 0x000000000d0772ca */ /* 0x000fe400000e0000 */
[----:B------:R-:W-:Y:S01]  /*3570*/  R2UR UR5, R15 ;  /* 0x000000000f0572ca */ /* 0x000fe200000e0000 */
[----:B------:R-:W-:-:S02]  /*3580*/  WARPGROUP.DEPBAR.LE gsb0, 0x0 ;  /* 0x00008000000079c5 */ /* 0x000fc40000010000 */
[----:B------:R-:W-:-:S10]  /*3590*/  WARPGROUP.ARRIVE ;  /* 0x00000000000079c5 */ /* 0x000fd40000000000 */
[----:B------:R-:W-:Y:S01]  /*35a0*/  HGMMA.64x96x16.F32 R24, gdesc[UR4], R24, gsb0 ;  /* 0x01600000041879f0 */ /* 0x000fe20008000818 */
[----:B----4-:R-:W-:Y:S02]  /*35b0*/  VIADD R20, R20, 0xc04 ;  /* 0x00000c0414147836 */ /* 0x010fe40000000000 */
[----:B------:R-:W-:Y:S02]  /*35c0*/  VIADD R12, R10, 0x904 ;  /* 0x000009040a0c7836 */ /* 0x000fe40000000000 */
[----:B------:R-:W-:Y:S01]  /*35d0*/  IMAD.MOV.U32 R13, RZ, RZ, R11 ;  /* 0x000000ffff0d7224 */ /* 0x000fe200078e000b */
[----:B------:R-:W-:Y:S02]  /*35e0*/  R2UR UR4, R20 ;  /* 0x00000000140472ca */ /* 0x000fe400000e0000 */
[----:B------:R-:W-:Y:S02]  /*35f0*/  R2UR UR6, R12 ;  /* 0x000000000c0672ca */ /* 0x000fe400000e0000 */
[----:B------:R-:W-:-:S02]  /*3600*/  R2UR UR7, R13 ;  /* 0x000000000d0772ca */ /* 0x000fc400000e0000 */
[----:B------:R-:W-:Y:S01]  /*3610*/  R2UR UR5, R21 ;  /* 0x00000000150572ca */ /* 0x000fe200000e0000 */
[----:B------:R-:W-:Y:S01]  /*3620*/  VIADD R10, R10, 0x906 ;  /* 0x000009060a0a7836 */ /* 0x000fe20000000000 */
[----:B------:R-:W-:Y:S02]  /*3630*/  WARPGROUP.DEPBAR.LE gsb0, 0x0 ;  /* 0x00008000000079c5 */ /* 0x000fe40000010000 */
[----:B------:R-:W-:-:S09]  /*3640*/  WARPGROUP.ARRIVE ;  /* 0x00000000000079c5 */ /* 0x000fd20000000000 */
[----:B------:R-:W-:Y:S01]  /*3650*/  HGMMA.64x96x16.F32 R24, gdesc[UR4], R24, gsb0 ;  /* 0x01600000041879f0 */ /* 0x000fe20008000818 */
[----:B-----5:R-:W-:Y:S01]  /*3660*/  VIADD R74, R74, 0xc06 ;  /* 0x00000c064a4a7836 */ /* 0x020fe20000000000 */
[----:B------:R-:W-:Y:S02]  /*3670*/  R2UR UR6, R10 ;  /* 0x000000000a0672ca */ /* 0x000fe400000e0000 */
[----:B------:R-:W-:Y:S02]  /*3680*/  R2UR UR7, R11 ;  /* 0x000000000b0772ca */ /* 0x000fe400000e0000 */
[----:B------:R-:W-:Y:S02]  /*3690*/  R2UR UR4, R74 ;  /* 0x000000004a0472ca */ /* 0x000fe400000e0000 */
[----:B------:R-:W-:Y:S01]  /*36a0*/  R2UR UR5, R75 ;  /* 0x000000004b0572ca */ /* 0x000fe200000e0000 */
[----:B------:R-:W-:Y:S04]  /*36b0*/  STL [R1+0x90], R0 ;  /* 0x0000900001007387 */ /* 0x000fe80000100800 */
[----:B------:R-:W-:Y:S01]  /*36c0*/  STL [R1+0x90], R0 ;  /* 0x0000900001007387 */ /* 0x000fe20000100800 */
[----:B------:R-:W-:-:S02]  /*36d0*/  WARPGROUP.DEPBAR.LE gsb0, 0x0 ;  /* 0x00008000000079c5 */ /* 0x000fc40000010000 */
[----:B------:R-:W-:-:S06]  /*36e0*/  WARPGROUP.ARRIVE ;  /* 0x00000000000079c5 */ /* 0x000fcc0000000000 */
[----:B------:R-:W-:Y:S01]  /*36f0*/  HGMMA.64x96x16.F32 R24, gdesc[UR4], R24, gsb0 ;  /* 0x01600000041879f0 */ /* 0x000fe20008000818 */
[----:B--2---:R-:W-:Y:S01]  /*3700*/  @!P0 MOV R78, R78 ;  /* 0x0000004e004e8202 */ /* 0x004fe20000000f00 */
[----:B------:R-:W-:Y:S04]  /*3710*/  STL [R1+0x90], R0 ;  /* 0x0000900001007387 */ /* 0x000fe80000100800 */
[----:B------:R-:W-:Y:S01]  /*3720*/  STL [R1+0x90], R0 ;  /* 0x0000900001007387 */ /* 0x000fe20000100800 */
[----:B---3--:R-:W-:-:S03]  /*3730*/  @!P0 IMAD R7, R7, 0x8, R78 ;  /* 0x0000000807078824 */ /* 0x008fc600078e024e */
[----:B------:R-:W-:Y:S04]  /*3740*/  STL [R1+0x90], R0 ;  /* 0x0000900001007387 */ /* 0x000fe80000100800 */
[----:B------:R-:W-:Y:S04]  /*3750*/  STL [R1+0x90], R0 ;  /* 0x0000900001007387 */ /* 0x000fe80000100800 */
[----:B------:R-:W-:Y:S01]  /*3760*/  STL [R1+0x90], R0 ;  /* 0x0000900001007387 */ /* 0x000fe20000100800 */
[----:B------:R-:W-:-:S03]  /*3770*/  IADD3 R236, -R73, 0xb, RZ ;  /* 0x0000000b49ec7810 */ /* 0x000fc60007ffe1ff */
[----:B------:R-:W-:Y:S04]  /*3780*/  STL [R1+0x90], R0 ;  /* 0x0000900001007387 */ /* 0x000fe80000100800 */
[----:B------:R-:W-:Y:S01]  /*3790*/  STL [R1+0x90], R0 ;  /* 0x0000900001007387 */ /* 0x000fe20000100800 */
[----:B------:R-:W-:-:S03]  /*37a0*/  @!P0 PRMT R7, RZ, 0x654, R7 ;  /* 0x00000654ff078816 */ /* 0x000fc60000000007 */
[----:B------:R-:W-:Y:S04]  /*37b0*/  STL [R1+0x90], R0 ;  /* 0x0000900001007387 */ /* 0x000fe80000100800 */
[----:B------:R-:W-:Y:S04]  /*37c0*/  STL [R1+0x90], R0 ;  /* 0x0000900001007387 */ /* 0x000fe80000100800 */
[----:B------:R-:W-:Y:S04]  /*37d0*/  STL [R1+0x90], R0 ;  /* 0x0000900001007387 */ /* 0x000fe80000100800 */
[----:B------:R-:W-:Y:S04]  /*37e0*/  STL [R1+0x90], R0 ;  /* 0x0000900001007387 */ /* 0x000fe80000100800 */
[----:B------:R-:W-:Y:S04]  /*37f0*/  STL [R1+0x90], R0 ;  /* 0x0000900001007387 */ /* 0x000fe80000100800 */
[----:B------:R-:W-:Y:S04]  /*3800*/  STL [R1+0x90], R0 ;  /* 0x0000900001007387 */ /* 0x000fe80000100800 */
[----:B------:R-:W-:Y:S01]  /*3810*/  STL [R1+0x90], R0 ;  /* 0x0000900001007387 */ /* 0x000fe20000100800 */
[----:B------:R-:W-:-:S02]  /*3820*/  WARPGROUP.DEPBAR.LE gsb0, 0x0 ;  /* 0x00008000000079c5 */ /* 0x000fc40000010000 */
[----:B------:R0:W-:Y:S06]  /*3830*/  BAR.ARV R236, 0x100 ;  /* 0x000400ec0000751d */ /* 0x0001ec0000002000 */
[----:B------:R1:W-:Y:S01]  /*3840*/  @!P0 SYNCS.ARRIVE.TRANS64.RED.A1T0 RZ, [R7+URZ], RZ ;  /* 0x000000ff07ff89a7 */ /* 0x0003e2000810043f */
[----:B------:R-:W2:Y:S04]  /*3850*/  LDL.64 R76, [R1+0x170] ;  /* 0x00017000014c7983 */ /* 0x000ea80000100a00 */
[----:B------:R-:W3:Y:S04]  /*3860*/  LDL R78, [R1+0x13c] ;  /* 0x00013c00014e7983 */ /* 0x000ee80000100800 */
[----:B------:R-:W4:Y:S04]  /*3870*/  LDL R79, [R1+0x70] ;  /* 0x00007000014f7983 */ /* 0x000f280000100800 */
[----:B------:R-:W5:Y:S04]  /*3880*/  LDL.64 R10, [R1+0x160] ;  /* 0x00016000010a7983 */ /* 0x000f680000100a00 */
[----:B------:R-:W4:Y:S04]  /*3890*/  LDL R80, [R1+0x168] ;  /* 0x0001680001507983 */ /* 0x000f280000100800 */
[----:B------:R-:W3:Y:S04]  /*38a0*/  LDL.128 R12, [R1+0x140] ;  /* 0x00014000010c7983 */ /* 0x000ee80000100c00 */
[----:B------:R-:W4:Y:S04]  /*38b0*/  LDL.128 R72, [R1+0x150] ;  /* 0x0001500001487983 */ /* 0x000f280000100c00 */
[----:B--2---:R-:W2:Y:S01]  /*38c0*/  LD.E R76, desc[UR44][R76.64] ;  /* 0x0000002c4c4c7980 */ /* 0x004ea2000c101900 */
[----:B-----5:R-:W-:Y:S01]  /*38d0*/  ISETP.NE.AND P1, PT, R10, 0x1, PT ;  /* 0x000000010a00780c */ /* 0x020fe20003f25270 */
[----:B---3--:R-:W-:Y:S01]  /*38e0*/  IMAD R10, R16, -0x60, R13 ;  /* 0xffffffa0100a7824 */ /* 0x008fe200078e020d */
[----:B----4-:R-:W-:Y:S01]  /*38f0*/  ISETP.GE.AND P2, PT, R73, 0x1, PT ;  /* 0x000000014900780c */ /* 0x010fe20003f46270 */
[----:B------:R-:W-:Y:S01]  /*3900*/  BSSY B0, `(.L_x_11097) ;  /* 0x00000a1000007945 */ /* 0x000fe20003800000 */
[-C--:B--2---:R-:W-:Y:S01]  /*3910*/  FMUL.FTZ R20, R27, R76.reuse ;  /* 0x0000004c1b147220 */ /* 0x084fe20000410000 */
[----:B------:R-:W-:Y:S01]  /*3920*/  SHF.R.S32.HI R27, RZ, 0x1f, R78 ;  /* 0x0000001fff1b7819 */ /* 0x000fe2000001144e */
[-C--:B------:R-:W-:Y:S01]  /*3930*/  FMUL.FTZ R21, R24, R76.reuse ;  /* 0x0000004c18157220 */ /* 0x080fe20000410000 */
[----:B------:R-:W-:-:S02]  /*3940*/  FMUL.FTZ R29, R29, R76 ;  /* 0x0000004c1d1d7220 */ /* 0x000fc40000410000 */
[----:B------:R-:W-:Y:S02]  /*3950*/  LEA.HI R24, R27, R78, RZ, 0x7 ;  /* 0x0000004e1b187211 */ /* 0x000fe400078f38ff */
[----:B------:R2:W3:Y:S02]  /*3960*/  MUFU.TANH R89, R29 ;  /* 0x0000001d00597308 */ /* 0x0004e40000002400 */
[----:B--2---:R-:W-:Y:S01]  /*3970*/  LOP3.LUT R29, R24, 0xffffff80, RZ, 0xc0, !PT ;  /* 0xffffff80181d7812 */ /* 0x004fe200078ec0ff */
[----:B-1----:R-:W-:-:S04]  /*3980*/  FMUL.FTZ R7, R26, R76 ;  /* 0x0000004c1a077220 */ /* 0x002fc80000410000 */
[----:B------:R-:W-:Y:S02]  /*3990*/  IMAD.IADD R29, R78, 0x1, -R29 ;  /* 0x000000014e1d7824 */ /* 0x000fe400078e0a1d */
[-C--:B------:R-:W-:Y:S01]  /*39a0*/  FMUL.FTZ R159, R30, R76.reuse ;  /* 0x0000004c1e9f7220 */ /* 0x080fe20000410000 */
[----:B------:R-:W-:Y:S02]  /*39b0*/  FMUL.FTZ R32, R32, R76 ;  /* 0x0000004c20207220 */ /* 0x000fe40000410000 */
[----:B------:R-:W-:Y:S02]  /*39c0*/  SHF.R.S32.HI R26, RZ, 0x1f, R29 ;  /* 0x0000001fff1a7819 */ /* 0x000fe4000001141d */
[----:B------:R-:W-:Y:S02]  /*39d0*/  LEA.HI R27, R27, R78, RZ, 0x2 ;  /* 0x0000004e1b1b7211 */ /* 0x000fe400078f10ff */
[----:B------:R-:W-:Y:S01]  /*39e0*/  LEA.HI R30, R26, R29, RZ, 0x2 ;  /* 0x0000001d1a1e7211 */ /* 0x000fe200078f10ff */
[----:B------:R-:W-:Y:S01]  /*39f0*/  FMUL.FTZ R87, R31, R76 ;  /* 0x0000004c1f577220 */ /* 0x000fe20000410000 */
[----:B------:R1:W2:Y:S01]  /*3a00*/  MUFU.TANH R164, R32 ;  /* 0x0000002000a47308 */ /* 0x0002a20000002400 */
[----:B------:R-:W-:-:S02]  /*3a10*/  LOP3.LUT R27, R27, 0xfffffffc, RZ, 0xc0, !PT ;  /* 0xfffffffc1b1b7812 */ /* 0x000fc400078ec0ff */
[--C-:B------:R-:W-:Y:S02]  /*3a20*/  SHF.R.S32.HI R31, RZ, 0x2, R30.reuse ;  /* 0x00000002ff1f7819 */ /* 0x100fe4000001141e */
[----:B-1----:R-:W-:Y:S01]  /*3a30*/  SHF.R.S32.HI R32, RZ, 0x1f, R30 ;  /* 0x0000001fff207819 */ /* 0x002fe2000001141e */
[----:B------:R-:W-:Y:S01]  /*3a40*/  IMAD.IADD R78, R78, 0x1, -R27 ;  /* 0x000000014e4e7824 */ /* 0x000fe200078e0a1b */
[----:B------:R-:W-:Y:S02]  /*3a50*/  SHF.R.S32.HI R27, RZ, 0x7, R24 ;  /* 0x00000007ff1b7819 */ /* 0x000fe40000011418 */
[----:B------:R-:W-:Y:S02]  /*3a60*/  LEA.HI R32, R32, R31, RZ, 0x3 ;  /* 0x0000001f20207211 */ /* 0x000fe400078f18ff */
[----:B------:R-:W-:Y:S02]  /*3a70*/  LEA.HI R26, R26, R29, RZ, 0x5 ;  /* 0x0000001d1a1a7211 */ /* 0x000fe400078f28ff */
[----:B------:R-:W-:-:S02]  /*3a80*/  LOP3.LUT R32, R32, 0xfffffff8, RZ, 0xc0, !PT ;  /* 0xfffffff820207812 */ /* 0x000fc400078ec0ff */
[----:B------:R-:W-:Y:S02]  /*3a90*/  LEA.HI R24, R24, R27, RZ, 0x1 ;  /* 0x0000001b18187211 */ /* 0x000fe400078f08ff */
[----:B------:R-:W-:Y:S01]  /*3aa0*/  SHF.R.S32.HI R26, RZ, 0x5, R26 ;  /* 0x00000005ff1a7819 */ /* 0x000fe2000001141a */
[----:B------:R-:W-:Y:S01]  /*3ab0*/  IMAD.IADD R32, R31, 0x1, -R32 ;  /* 0x000000011f207824 */ /* 0x000fe200078e0a20 */
[----:B------:R-:W-:Y:S02]  /*3ac0*/  LOP3.LUT R24, R24, 0x3fffffe, RZ, 0xc0, !PT ;  /* 0x03fffffe18187812 */ /* 0x000fe400078ec0ff */
[----:B------:R-:W-:Y:S01]  /*3ad0*/  LEA.HI R31, R78, R78, RZ, 0x1 ;  /* 0x0000004e4e1f7211 */ /* 0x000fe200078f08ff */
[----:B------:R-:W-:Y:S02]  /*3ae0*/  IMAD R79, R79, 0x8, R26 ;  /* 0x000000084f4f7824 */ /* 0x000fe400078e021a */
[----:B------:R-:W-:Y:S01]  /*3af0*/  IMAD.IADD R24, R27, 0x1, -R24 ;  /* 0x000000011b187824 */ /* 0x000fe200078e0a18 */
[----:B------:R-:W-:Y:S01]  /*3b00*/  LOP3.LUT R31, R31, 0x1ffffffe, RZ, 0xc0, !PT ;  /* 0x1ffffffe1f1f7812 */ /* 0x000fe200078ec0ff */
[----:B------:R-:W-:-:S04]  /*3b10*/  IMAD.U32 R27, R79, 0x10, R32 ;  /* 0x000000104f1b7824 */ /* 0x000fc800078e0020 */
[----:B------:R-:W-:Y:S02]  /*3b20*/  IMAD.IADD R31, R78, 0x1, -R31 ;  /* 0x000000014e1f7824 */ /* 0x000fe400078e0a1f */
[----:B------:R-:W-:-:S04]  /*3b30*/  IMAD R24, R24, 0x40, R27 ;  /* 0x0000004018187824 */ /* 0x000fc800078e021b */
[----:B------:R-:W-:-:S04]  /*3b40*/  IMAD R24, R31, 0x8, R24 ;  /* 0x000000081f187824 */ /* 0x000fc800078e0218 */
[----:B------:R-:W-:-:S05]  /*3b50*/  @P1 IMAD.HI.U32 R11, R24, R11, RZ ;  /* 0x0000000b180b1227 */ /* 0x000fca00078e00ff */
[----:B------:R-:W-:Y:S02]  /*3b60*/  @P1 SHF.R.U32.HI R24, RZ, R80, R11 ;  /* 0x00000050ff181219 */ /* 0x000fe4000001160b */
[----:B------:R-:W-:-:S03]  /*3b70*/  LOP3.LUT R30, R30, 0x7ffffffc, RZ, 0xc0, !PT ;  /* 0x7ffffffc1e1e7812 */ /* 0x000fc600078ec0ff */
[----:B------:R-:W1:Y:S01]  /*3b80*/  SHFL.IDX PT, R26, R24, RZ, 0x1c1f ;  /* 0x001c1fff181a7589 */ /* 0x000e6200000e0000 */
        /* <DEDUP_REMOVED lines=42> */
[----:B------:R-:W-:Y:S01]  /*3e30*/  VIADD R11, R10, 0x61 ;  /* 0x000000610a0b7836 */ /* 0x000fe20000000000 */
[----:B------:R-:W4:Y:S03]  /*3e40*/  MUFU.TANH R21, R21 ;  /* 0x0000001500157308 */ /* 0x000f260000002400 */
[----:B------:R-:W-:Y:S02]  /*3e50*/  IMAD R27, R30, -0x2, R11 ;  /* 0xfffffffe1e1b7824 */ /* 0x000fe400078e020b */
[----:B------:R-:W-:-:S03]  /*3e60*/  VIADD R11, R10, 0x60 ;  /* 0x000000600a0b7836 */ /* 0x000fc60000000000 */
[----:B------:R-:W0:Y:S01]  /*3e70*/  MUFU.TANH R25, R25 ;  /* 0x0000001900197308 */ /* 0x000e220000002400 */
[----:B------:R-:W-:Y:S01]  /*3e80*/  IMAD.IADD R10, R27, 0x1, -R12 ;  /* 0x000000011b0a7824 */ /* 0x000fe200078e0a0c */
[----:B------:R-:W-:Y:S01]  /*3e90*/  LOP3.LUT R27, RZ, R14, RZ, 0x33, !PT ;  /* 0x0000000eff1b7212 */ /* 0x000fe200078e33ff */
[----:B------:R-:W-:-:S05]  /*3ea0*/  IMAD.MOV.U32 R29, RZ, RZ, -0x60 ;  /* 0xffffffa0ff1d7424 */ /* 0x000fca00078e00ff */
        /* <DEDUP_REMOVED lines=46> */
[----:B------:R-:W-:-:S02]  /*4190*/  IMAD R29, R16, R29, 0x60 ;  /* 0x00000060101d7424 */ /* 0x000fc400078e021d */
[----:B------:R-:W-:Y:S01]  /*41a0*/  IMAD.IADD R27, R10, 0x1, R27 ;  /* 0x000000010a1b7824 */ /* 0x000fe200078e021b */
[----:B-1----:R-:W-:Y:S01]  /*41b0*/  VIADDMNMX R10, R26, R32, R31, PT ;  /* 0x000000201a0a7246 */ /* 0x002fe2000380011f */
[----:B------:R-:W-:Y:S02]  /*41c0*/  IMAD R30, R30, -0x2, R29 ;  /* 0xfffffffe1e1e7824 */ /* 0x000fe400078e021d */
[----:B------:R-:W-:Y:S02]  /*41d0*/  IMAD.IADD R72, R29, 0x1, R72 ;  /* 0x000000011d487824 */ /* 0x000fe400078e0248 */
        /* <DEDUP_REMOVED lines=12> */
.L_x_11100:
[----:B------:R-:W-:-:S13]  /*42a0*/  ISETP.NE.AND P1, PT, R73, 0x1, PT ;  /* 0x000000014900780c */ /* 0x000fda0003f25270 */
[----:B------:R-:W-:-:S05]  /*42b0*/  @P1 IMAD.HI.U32 R26, R14, R74, RZ ;  /* 0x0000004a0e1a1227 */ /* 0x000fca00078e00ff */
[----:B------:R-:W-:-:S07]  /*42c0*/  @P1 SHF.R.U32.HI R14, RZ, R75, R26 ;  /* 0x0000004bff0e1219 */ /* 0x000fce000001161a */
.L_x_11101:
[----:B------:R-:W-:Y:S05]  /*42d0*/  BSYNC B1 ;  /* 0x0000000000017941 */ /* 0x000fea0003800000 */
.L_x_11099:
[----:B------:R-:W-:-:S05]  /*42e0*/  IMAD R14, R14, R73, R30 ;  /* 0x000000490e0e7224 */ /* 0x000fca00078e021e */
[----:B------:R-:W-:Y:S02]  /*42f0*/  VIMNMX R11, R11, R14, !PT ;  /* 0x0000000e0b0b7248 */ /* 0x000fe40007fe0100 */
[----:B------:R-:W-:-:S07]  /*4300*/  VIADDMNMX R10, R14, R73, R10, PT ;  /* 0x000000490e0a7246 */ /* 0x000fce000380010a */
.L_x_11098:
[----:B------:R-:W-:Y:S05]  /*4310*/  BSYNC B0 ;  /* 0x0000000000007941 */ /* 0x000fea0003800000 */
.L_x_11097:
[C---:B------:R-:W-:Y:S01]  /*4320*/  ISETP.GE.AND P1, PT, R72.reuse, 0x2, PT ;  /* 0x000000024800780c */ /* 0x040fe20003f26270 */
[----:B------:R-:W1:Y:S01]  /*4330*/  SHFL.IDX PT, R24, R24, 0x1, 0x1c1f ;  /* 0x003c1f0018187f89 */ /* 0x000e6200000e0000 */
[C---:B------:R-:W-:Y:S01]  /*4340*/  ISETP.GE.AND P5, PT, R72.reuse, 0xa, PT ;  /* 0x0000000a4800780c */ /* 0x040fe20003fa6270 */
[----:B------:R-:W-:Y:S01]  /*4350*/  BSSY B0, `(.L_x_11102) ;  /* 0x0000087000007945 */ /* 0x000fe20003800000 */
[----:B------:R-:W-:Y:S02]  /*4360*/  ISETP.GT.AND P3, PT, R11, 0x1, !P1 ;  /* 0x000000010b00780c */ /* 0x000fe40004f64270 */
[----:B------:R-:W-:Y:S02]  /*4370*/  ISETP.GE.AND P2, PT, R72, 0x9, PT ;  /* 0x000000094800780c */ /* 0x000fe40003f46270 */
[----:B------:R-:W-:Y:S02]  /*4380*/  ISETP.LT.OR P3, PT, R10, 0x2, P3 ;  /* 0x000000020a00780c */ /* 0x000fe40001f61670 */
[----:B------:R-:W-:-:S02]  /*4390*/  P2R R15, PR, RZ, 0x20 ;  /* 0x00000020ff0f7803 */ /* 0x000fc40000000000 */
[----:B0-----:R-:W-:Y:S02]  /*43a0*/  FSEL R95, R25, -INF , !P3 ;  /* 0xff800000195f7808 */ /* 0x001fe40005800000 */
        /* <DEDUP_REMOVED lines=122> */
.L_x_11105:
[----:B------:R-:W-:-:S13]  /*4b50*/  ISETP.NE.AND P6, PT, R73, 0x1, PT ;  /* 0x000000014900780c */ /* 0x000fda0003fc5270 */
[----:B------:R-:W-:-:S05]  /*4b60*/  @P6 IMAD.HI.U32 R74, R12, R74, RZ ;  /* 0x0000004a0c4a6227 */ /* 0x000fca00078e00ff */
[----:B------:R-:W-:-:S07]  /*4b70*/  @P6 SHF.R.U32.HI R12, RZ, R75, R74 ;  /* 0x0000004bff0c6219 */ /* 0x000fce000001164a */
.L_x_11106:
[----:B------:R-:W-:Y:S05]  /*4b80*/  BSYNC B1 ;  /* 0x0000000000017941 */ /* 0x000fea0003800000 */
.L_x_11104:
[----:B------:R-:W-:-:S05]  /*4b90*/  IMAD R12, R12, R73, R30 ;  /* 0x000000490c0c7224 */ /* 0x000fca00078e021e */
[----:B------:R-:W-:Y:S02]  /*4ba0*/  VIADDMNMX R10, R12, R73, R10, PT ;  /* 0x000000490c0a7246 */ /* 0x000fe4000380010a */
[----:B------:R-:W-:-:S07]  /*4bb0*/  VIMNMX R11, R11, R12, !PT ;  /* 0x0000000c0b0b7248 */ /* 0x000fce0007fe0100 */
.L_x_11103:
[----:B------:R-:W-:Y:S05]  /*4bc0*/  BSYNC B0 ;  /* 0x0000000000007941 */ /* 0x000fea0003800000 */
.L_x_11102:
[C---:B------:R-:W-:Y:S01]  /*4bd0*/  ISETP.GT.AND P1, PT, R11.reuse, 0x1, !P1 ;  /* 0x000000010b00780c */ /* 0x040fe20004f24270 */
[----:B------:R-:W2:Y:S01]  /*4be0*/  LDL R161, [R1+0x250] ;  /* 0x0002500001a17983 */ /* 0x000ea20000100800 */
[----:B------:R-:W-:Y:S02]  /*4bf0*/  ISETP.GT.AND P2, PT, R11, 0x8, !P2 ;  /* 0x000000080b00780c */ /* 0x000fe40005744270 */
[C---:B------:R-:W-:Y:S01]  /*4c00*/  ISETP.LT.OR P1, PT, R10.reuse, 0x2, P1 ;  /* 0x000000020a00780c */ /* 0x040fe20000f21670 */
[----:B------:R-:W3:Y:S01]  /*4c10*/  LDL R156, [R1+0x338] ;  /* 0x00033800019c7983 */ /* 0x000ee20000100800 */
[----:B------:R-:W-:Y:S02]  /*4c20*/  ISETP.LT.OR P2, PT, R10, 0x9, P2 ;  /* 0x000000090a00780c */ /* 0x000fe40001741670 */
[----:B------:R-:W-:Y:S01]  /*4c30*/  FSEL R91, R20, -INF , !P1 ;  /* 0xff800000145b7808 */ /* 0x000fe20004800000 */
[----:B------:R-:W4:Y:S01]  /*4c40*/  LDL R158, [R1+0x33c] ;  /* 0x00033c00019e7983 */ /* 0x000f220000100800 */
[----:B------:R-:W-:-:S02]  /*4c50*/  ISETP.NE.AND P1, PT, R15, RZ, PT ;  /* 0x000000ff0f00720c */ /* 0x000fc40003f25270 */
[----:B------:R-:W-:Y:S01]  /*4c60*/  FSEL R159, R159, -INF , !P2 ;  /* 0xff8000009f9f7808 */ /* 0x000fe20005000000 */
[----:B------:R-:W5:Y:S01]  /*4c70*/  LDL R15, [R1+0x218] ;  /* 0x00021800010f7983 */ /* 0x000f620000100800 */
[----:B------:R-:W-:Y:S02]  /*4c80*/  ISETP.GT.AND P1, PT, R11, 0x9, !P1 ;  /* 0x000000090b00780c */ /* 0x000fe40004f24270 */
[----:B------:R-:W-:Y:S01]  /*4c90*/  ISETP.NE.AND P2, PT, R28, RZ, PT ;  /* 0x000000ff1c00720c */ /* 0x000fe20003f45270 */
[----:B------:R-:W2:Y:S01]  /*4ca0*/  LDL R20, [R1+0x260] ;  /* 0x0002600001147983 */ /* 0x000ea20000100800 */
[----:B------:R-:W-:Y:S02]  /*4cb0*/  ISETP.LT.OR P1, PT, R10, 0xa, P1 ;  /* 0x0000000a0a00780c */ /* 0x000fe40000f21670 */
[----:B------:R-:W-:Y:S01]  /*4cc0*/  ISETP.NE.AND P6, PT, R29, RZ, PT ;  /* 0x000000ff1d00720c */ /* 0x000fe20003fc5270 */
[----:B------:R-:W5:Y:S01]  /*4cd0*/  LDL R160, [R1+0x344] ;  /* 0x0003440001a07983 */ /* 0x000f620000100800 */
[----:B------:R-:W-:-:S02]  /*4ce0*/  FSEL R87, R87, -INF , !P1 ;  /* 0xff80000057577808 */ /* 0x000fc40004800000 */
[----:B------:R-:W-:Y:S01]  /*4cf0*/  ISETP.NE.AND P1, PT, R25, RZ, PT ;  /* 0x000000ff1900720c */ /* 0x000fe20003f25270 */
[----:B------:R-:W5:Y:S01]  /*4d00*/  LDL R152, [R1+0x32c] ;  /* 0x00032c0001987983 */ /* 0x000f620000100800 */
[C---:B------:R-:W-:Y:S02]  /*4d10*/  ISETP.GT.AND P3, PT, R11.reuse, 0x50, !P3 ;  /* 0x000000500b00780c */ /* 0x040fe40005f64270 */
[C---:B------:R-:W-:Y:S01]  /*4d20*/  ISETP.GT.AND P1, PT, R11.reuse, 0x10, !P1 ;  /* 0x000000100b00780c */ /* 0x040fe20004f24270 */
[----:B------:R-:W5:Y:S01]  /*4d30*/  LDL R154, [R1+0x334] ;  /* 0x00033400019a7983 */ /* 0x000f620000100800 */
[C---:B------:R-:W-:Y:S02]  /*4d40*/  ISETP.GT.AND P4, PT, R11.reuse, 0x51, !P4 ;  /* 0x000000510b00780c */ /* 0x040fe40006784270 */
[----:B------:R-:W-:Y:S01]  /*4d50*/  ISETP.LT.OR P1, PT, R10, 0x11, P1 ;  /* 0x000000110a00780c */ /* 0x000fe20000f21670 */
[----:B------:R-:W5:Y:S01]  /*4d60*/  LDL R76, [R1+0x264] ;  /* 0x00026400014c7983 */ /* 0x000f620000100800 */
[----:B------:R-:W-:-:S02]  /*4d70*/  ISETP.GT.AND P5, PT, R11, 0x58, !P5 ;  /* 0x000000580b00780c */ /* 0x000fc40006fa4270 */
[----:B------:R-:W-:Y:S01]  /*4d80*/  FSEL R233, R233, -INF , !P1 ;  /* 0xff800000e9e97808 */ /* 0x000fe20004800000 */
[----:B------:R-:W5:Y:S01]  /*4d90*/  LDL R78, [R1+0x268] ;  /* 0x00026800014e7983 */ /* 0x000f620000100800 */
[----:B------:R-:W-:Y:S02]  /*4da0*/  ISETP.NE.AND P1, PT, R26, RZ, PT ;  /* 0x000000ff1a00720c */ /* 0x000fe40003f25270 */
[C---:B------:R-:W-:Y:S01]  /*4db0*/  ISETP.LT.OR P3, PT, R10.reuse, 0x51, P3 ;  /* 0x000000510a00780c */ /* 0x040fe20001f61670 */
[----:B------:R-:W5:Y:S01]  /*4dc0*/  LDL R80, [R1+0x26c] ;  /* 0x00026c0001507983 */ /* 0x000f620000100800 */
[----:B------:R-:W-:Y:S02]  /*4dd0*/  ISETP.GT.AND P1, PT, R11, 0x11, !P1 ;  /* 0x000000110b00780c */ /* 0x000fe40004f24270 */
[C---:B------:R-:W-:Y:S01]  /*4de0*/  ISETP.LT.OR P4, PT, R10.reuse, 0x52, P4 ;  /* 0x000000520a00780c */ /* 0x040fe20002781670 */
[----:B------:R-:W5:Y:S01]  /*4df0*/  LDL R24, [R1+0x270] ;  /* 0x0002700001187983 */ /* 0x000f620000100800 */
[----:B------:R-:W-:-:S02]  /*4e00*/  ISETP.LT.OR P1, PT, R10, 0x12, P1 ;  /* 0x000000120a00780c */ /* 0x000fc40000f21670 */
[----:B------:R-:W-:Y:S01]  /*4e10*/  FSEL R195, R66, -INF , !P3 ;  /* 0xff80000042c37808 */ /* 0x000fe20005800000 */
[----:B------:R-:W5:Y:S01]  /*4e20*/  LDL R82, [R1+0x274] ;  /* 0x0002740001527983 */ /* 0x000f620000100800 */
[----:B------:R-:W-:Y:S02]  /*4e30*/  FSEL R232, R232, -INF , !P1 ;  /* 0xff800000e8e87808 */ /* 0x000fe40004800000 */
[----:B------:R-:W-:Y:S01]  /*4e40*/  ISETP.GT.AND P1, PT, R11, 0x18, !P2 ;  /* 0x000000180b00780c */ /* 0x000fe20005724270 */
[----:B------:R-:W5:Y:S01]  /*4e50*/  LDL R84, [R1+0x278] ;  /* 0x0002780001547983 */ /* 0x000f620000100800 */
[----:B------:R-:W-:Y:S02]  /*4e60*/  ISETP.NE.AND P2, PT, R14, RZ, PT ;  /* 0x000000ff0e00720c */ /* 0x000fe40003f45270 */
[----:B------:R-:W-:Y:S01]  /*4e70*/  ISETP.LT.OR P1, PT, R10, 0x19, P1 ;  /* 0x000000190a00780c */ /* 0x000fe20000f21670 */
[----:B------:R-:W5:Y:S01]  /*4e80*/  LDL R86, [R1+0x27c] ;  /* 0x00027c0001567983 */ /* 0x000f620000100800 */
[----:B------:R-:W-:-:S02]  /*4e90*/  FMNMX.FTZ R14, R97, R95, !PT ;  /* 0x0000005f610e7209 */ /* 0x000fc40007810000 */
[----:B------:R-:W-:Y:S01]  /*4ea0*/  FSEL R231, R231, -INF , !P1 ;  /* 0xff800000e7e77808 */ /* 0x000fe20004800000 */
[----:B------:R-:W5:Y:S01]  /*4eb0*/  LDL R26, [R1+0x280] ;  /* 0x00028000011a7983 */ /* 0x000f620000100800 */
[----:B------:R-:W-:Y:S02]  /*4ec0*/  ISETP.GT.AND P1, PT, R11, 0x19, !P6 ;  /* 0x000000190b00780c */ /* 0x000fe40007724270 */
[----:B------:R-:W-:Y:S01]  /*4ed0*/  FMNMX.FTZ R14, R93, R14, !PT ;  /* 0x0000000e5d0e7209 */ /* 0x000fe20007810000 */
[----:B------:R-:W5:Y:S01]  /*4ee0*/  LDL R88, [R1+0x284] ;  /* 0x0002840001587983 */ /* 0x000f620000100800 */
[----:B------:R-:W-:Y:S02]  /*4ef0*/  ISETP.LT.OR P1, PT, R10, 0x1a, P1 ;  /* 0x0000001a0a00780c */ /* 0x000fe40000f21670 */
[----:B------:R-:W-:Y:S01]  /*4f00*/  ISETP.NE.AND P6, PT, R42, RZ, PT ;  /* 0x000000ff2a00720c */ /* 0x000fe20003fc5270 */
[----:B------:R-:W5:Y:S01]  /*4f10*/  LDL R90, [R1+0x288] ;  /* 0x00028800015a7983 */ /* 0x000f620000100800 */
[----:B------:R-:W-:-:S02]  /*4f20*/  FSEL R230, R230, -INF , !P1 ;  /* 0xff800000e6e67808 */ /* 0x000fc40004800000 */
[----:B------:R-:W-:Y:S01]  /*4f30*/  ISETP.NE.AND P1, PT, R33, RZ, PT ;  /* 0x000000ff2100720c */ /* 0x000fe20003f25270 */
[----:B------:R-:W5:Y:S01]  /*4f40*/  LDL R92, [R1+0x28c] ;  /* 0x00028c00015c7983 */ /* 0x000f620000100800 */
[C---:B------:R-:W-:Y:S02]  /*4f50*/  ISETP.LT.OR P5, PT, R10.reuse, 0x59, P5 ;  /* 0x000000590a00780c */ /* 0x040fe40002fa1670 */
[----:B------:R-:W-:Y:S01]  /*4f60*/  ISETP.GT.AND P1, PT, R11, 0x20, !P1 ;  /* 0x000000200b00780c */ /* 0x000fe20004f24270 */
[----:B------:R-:W5:Y:S01]  /*4f70*/  LDL R28, [R1+0x290] ;  /* 0x00029000011c7983 */ /* 0x000f620000100800 */
[----:B------:R-:W-:Y:S02]  /*4f80*/  FSEL R196, R67, -INF , !P4 ;  /* 0xff80000043c47808 */ /* 0x000fe40006000000 */
[----:B------:R-:W-:Y:S01]  /*4f90*/  ISETP.LT.OR P1, PT, R10, 0x21, P1 ;  /* 0x000000210a00780c */ /* 0x000fe20000f21670 */
[----:B------:R-:W5:Y:S01]  /*4fa0*/  LDL R94, [R1+0x294] ;  /* 0x00029400015e7983 */ /* 0x000f620000100800 */
[----:B------:R-:W-:-:S02]  /*4fb0*/  FSEL R197, R70, -INF , !P5 ;  /* 0xff80000046c57808 */ /* 0x000fc40006800000 */
[----:B------:R-:W-:Y:S01]  /*4fc0*/  FSEL R223, R223, -INF , !P1 ;  /* 0xff800000dfdf7808 */ /* 0x000fe20004800000 */
[----:B------:R-:W5:Y:S01]  /*4fd0*/  LDL R96, [R1+0x298] ;  /* 0x0002980001607983 */ /* 0x000f620000100800 */
[----:B------:R-:W-:-:S03]  /*4fe0*/  ISETP.NE.AND P1, PT, R34, RZ, PT ;  /* 0x000000ff2200720c */ /* 0x000fc60003f25270 */
[----:B------:R-:W5:Y:S01]  /*4ff0*/  LDL R98, [R1+0x29c] ;  /* 0x00029c0001627983 */ /* 0x000f620000100800 */
[----:B------:R-:W-:-:S03]  /*5000*/  ISETP.GT.AND P1, PT, R11, 0x21, !P1 ;  /* 0x000000210b00780c */ /* 0x000fc60004f24270 */
[----:B------:R-:W5:Y:S01]  /*5010*/  LDL R30, [R1+0x2a0] ;  /* 0x0002a000011e7983 */ /* 0x000f620000100800 */
[----:B------:R-:W-:-:S03]  /*5020*/  ISETP.LT.OR P1, PT, R10, 0x22, P1 ;  /* 0x000000220a00780c */ /* 0x000fc60000f21670 */
[----:B------:R-:W5:Y:S01]  /*5030*/  LDL R100, [R1+0x2a4] ;  /* 0x0002a40001647983 */ /* 0x000f620000100800 */
[----:B------:R-:W-:Y:S02]  /*5040*/  FSEL R218, R218, -INF , !P1 ;  /* 0xff800000dada7808 */ /* 0x000fe40004800000 */
[----:B------:R-:W-:Y:S01]  /*5050*/  ISETP.NE.AND P1, PT, R35, RZ, PT ;  /* 0x000000ff2300720c */ /* 0x000fe20003f25270 */
[----:B------:R-:W5:Y:S03]  /*5060*/  LDL R102, [R1+0x2a8] ;  /* 0x0002a80001667983 */ /* 0x000f660000100800 */
[----:B------:R-:W-:Y:S01]  /*5070*/  ISETP.GT.AND P1, PT, R11, 0x28, !P1 ;  /* 0x000000280b00780c */ /* 0x000fe20004f24270 */
[----:B------:R-:W5:Y:S03]  /*5080*/  LDL R104, [R1+0x2ac] ;  /* 0x0002ac0001687983 */ /* 0x000f660000100800 */
[----:B------:R-:W-:Y:S01]  /*5090*/  ISETP.LT.OR P1, PT, R10, 0x29, P1 ;  /* 0x000000290a00780c */ /* 0x000fe20000f21670 */
[----:B------:R-:W5:Y:S03]  /*50a0*/  LDL R32, [R1+0x2b0] ;  /* 0x0002b00001207983 */ /* 0x000f660000100800 */
        /* <DEDUP_REMOVED lines=41> */
[C---:B------:R-:W-:Y:S01]  /*5340*/  ISETP.GT.AND P1, PT, R11.reuse, 0x40, !P1 ;  /* 0x000000400b00780c */ /* 0x040fe20004f24270 */
[----:B------:R-:W5:Y:S03]  /*5350*/  LDL R42, [R1+0x300] ;  /* 0x00030000012a7983 */ /* 0x000f660000100800 */
[----:B------:R-:W-:Y:S01]  /*5360*/  ISETP.LT.OR P1, PT, R10, 0x41, P1 ;  /* 0x000000410a00780c */ /* 0x000fe20000f21670 */
[----:B------:R-:W5:Y:S03]  /*5370*/  LDL R136, [R1+0x304] ;  /* 0x0003040001887983 */ /* 0x000f660000100800 */
[----:B------:R-:W-:Y:S01]  /*5380*/  FSEL R205, R58, -INF , !P1 ;  /* 0xff8000003acd7808 */ /* 0x000fe20004800000 */
[----:B------:R-:W5:Y:S01]  /*5390*/  LDL R138, [R1+0x308] ;  /* 0x00030800018a7983 */ /* 0x000f620000100800 */
[----:B------:R-:W-:-:S02]  /*53a0*/  ISETP.GT.AND P1, PT, R11, RZ, !P2 ;  /* 0x000000ff0b00720c */ /* 0x000fc40005724270 */
[----:B------:R-:W-:Y:S01]  /*53b0*/  ISETP.NE.AND P2, PT, R44, RZ, PT ;  /* 0x000000ff2c00720c */ /* 0x000fe20003f45270 */
[----:B------:R-:W5:Y:S01]  /*53c0*/  LDL R140, [R1+0x30c] ;  /* 0x00030c00018c7983 */ /* 0x000f620000100800 */
[----:B------:R-:W-:Y:S02]  /*53d0*/  ISETP.LT.OR P1, PT, R10, 0x1, P1 ;  /* 0x000000010a00780c */ /* 0x000fe40000f21670 */
[----:B------:R-:W-:Y:S01]  /*53e0*/  ISETP.GT.AND P2, PT, R11, 0x49, !P2 ;  /* 0x000000490b00780c */ /* 0x000fe20005744270 */
[----:B------:R-:W5:Y:S01]  /*53f0*/  LDL R44, [R1+0x310] ;  /* 0x00031000012c7983 */ /* 0x000f620000100800 */
[----:B------:R-:W-:Y:S02]  /*5400*/  FSEL R99, R7, -INF , !P1 ;  /* 0xff80000007637808 */ /* 0x000fe40004800000 */
[----:B------:R-:W-:Y:S01]  /*5410*/  FMNMX.FTZ R7, R89, R14, !PT ;  /* 0x0000000e59077209 */ /* 0x000fe20007810000 */
[----:B------:R-:W5:Y:S01]  /*5420*/  LDL R142, [R1+0x314] ;  /* 0x00031400018e7983 */ /* 0x000f620000100800 */
[----:B------:R-:W-:-:S02]  /*5430*/  FMNMX.FTZ R12, R99, R91, !PT ;  /* 0x0000005b630c7209 */ /* 0x000fc40007810000 */
[----:B------:R-:W-:Y:S01]  /*5440*/  FMNMX.FTZ R14, R164, R7, !PT ;  /* 0x00000007a40e7209 */ /* 0x000fe20007810000 */
[----:B------:R-:W5:Y:S01]  /*5450*/  LDL R144, [R1+0x318] ;  /* 0x0003180001907983 */ /* 0x000f620000100800 */
[----:B------:R-:W-:Y:S02]  /*5460*/  FMNMX.FTZ R12, R159, R12, !PT ;  /* 0x0000000c9f0c7209 */ /* 0x000fe40007810000 */
[----:B------:R-:W-:Y:S01]  /*5470*/  FMNMX.FTZ R14, R165, R14, !PT ;  /* 0x0000000ea50e7209 */ /* 0x000fe20007810000 */
        /* <DEDUP_REMOVED lines=8> */
[----:B------:R-:W-:Y:S01]  /*5500*/  FMNMX.FTZ R7, R199, R14, !PT ;  /* 0x0000000ec7077209 */ /* 0x000fe20007810000 */
[----:B------:R-:W5:Y:S01]  /*5510*/  LDL R150, [R1+0x328] ;  /* 0x0003280001967983 */ /* 0x000f620000100800 */
[----:B------:R-:W-:Y:S02]  /*5520*/  FMNMX.FTZ R13, R231, R12, !PT ;  /* 0x0000000ce70d7209 */ /* 0x000fe40007810000 */
        /* <DEDUP_REMOVED lines=23> */
[----:B------:R-:W-:Y:S02]  /*56a0*/  FSEL R206, R59, -INF , !P1 ;  /* 0xff8000003bce7808 */ /* 0x000fe40004800000 */
[----:B------:R-:W-:Y:S01]  /*56b0*/  FMNMX.FTZ R7, R212, R7, !PT ;  /* 0x00000007d4077209 */ /* 0x000fe20007810000 */
[----:B------:R-:W5:Y:S01]  /*56c0*/  LDL R33, [R1+0x364] ;  /* 0x0003640001217983 */ /* 0x000f620000100800 */
[----:B------:R-:W-:Y:S02]  /*56d0*/  ISETP.NE.AND P1, PT, R43, RZ, PT ;  /* 0x000000ff2b00720c */ /* 0x000fe40003f25270 */
[----:B------:R-:W-:Y:S01]  /*56e0*/  FMNMX.FTZ R13, R215, R14, !PT ;  /* 0x0000000ed70d7209 */ /* 0x000fe20007810000 */
[----:B------:R-:W5:Y:S01]  /*56f0*/  LDL R35, [R1+0x368] ;  /* 0x0003680001237983 */ /* 0x000f620000100800 */
[----:B------:R-:W-:-:S02]  /*5700*/  ISETP.NE.AND P6, PT, R21, RZ, PT ;  /* 0x000000ff1500720c */ /* 0x000fc40003fc5270 */
[----:B------:R-:W-:Y:S01]  /*5710*/  FMNMX.FTZ R14, R204, R7, !PT ;  /* 0x00000007cc0e7209 */ /* 0x000fe20007810000 */
[----:B------:R-:W5:Y:S01]  /*5720*/  LDL R21, [R1+0x348] ;  /* 0x0003480001157983 */ /* 0x000f620000100800 */
[C---:B------:R-:W-:Y:S02]  /*5730*/  ISETP.GT.AND P1, PT, R11.reuse, 0x48, !P1 ;  /* 0x000000480b00780c */ /* 0x040fe40004f24270 */
[----:B------:R-:W-:Y:S01]  /*5740*/  FMNMX.FTZ R12, R216, R13, !PT ;  /* 0x0000000dd80c7209 */ /* 0x000fe20007810000 */
[----:B------:R-:W5:Y:S01]  /*5750*/  LDL R37, [R1+0x36c] ;  /* 0x00036c0001257983 */ /* 0x000f620000100800 */
[----:B------:R-:W-:Y:S02]  /*5760*/  ISETP.GT.AND P6, PT, R11, 0x59, !P6 ;  /* 0x000000590b00780c */ /* 0x000fe400077c4270 */
[----:B------:R-:W-:Y:S01]  /*5770*/  FMNMX.FTZ R11, R201, R14, !PT ;  /* 0x0000000ec90b7209 */ /* 0x000fe20007810000 */
[----:B------:R-:W5:Y:S01]  /*5780*/  LDL R56, [R1+0x370] ;  /* 0x0003700001387983 */ /* 0x000f620000100800 */
[----:B------:R-:W-:-:S02]  /*5790*/  ISETP.LT.OR P1, PT, R10, 0x49, P1 ;  /* 0x000000490a00780c */ /* 0x000fc40000f21670 */
[----:B------:R-:W-:Y:S01]  /*57a0*/  FMNMX.FTZ R7, R205, R12, !PT ;  /* 0x0000000ccd077209 */ /* 0x000fe20007810000 */
[----:B------:R-:W5:Y:S01]  /*57b0*/  LDL R39, [R1+0x374] ;  /* 0x0003740001277983 */ /* 0x000f620000100800 */
[----:B------:R-:W-:Y:S02]  /*57c0*/  FMNMX.FTZ R14, R202, R11, !PT ;  /* 0x0000000bca0e7209 */ /* 0x000fe40007810000 */
[----:B------:R-:W-:Y:S01]  /*57d0*/  ISETP.LT.OR P2, PT, R10, 0x4a, P2 ;  /* 0x0000004a0a00780c */ /* 0x000fe20001741670 */
[----:B------:R-:W5:Y:S01]  /*57e0*/  LDL R41, [R1+0x378] ;  /* 0x0003780001297983 */ /* 0x000f620000100800 */
[----:B------:R-:W-:Y:S02]  /*57f0*/  FSEL R207, R207, -INF , !P1 ;  /* 0xff800000cfcf7808 */ /* 0x000fe40004800000 */
[----:B------:R-:W-:Y:S01]  /*5800*/  FMNMX.FTZ R12, R206, R7, !PT ;  /* 0x00000007ce0c7209 */ /* 0x000fe20007810000 */
[----:B------:R-:W5:Y:S01]  /*5810*/  LDL R43, [R1+0x37c] ;  /* 0x00037c00012b7983 */ /* 0x000f620000100800 */
[----:B------:R-:W-:-:S02]  /*5820*/  FMNMX.FTZ R11, R203, R14, !PT ;  /* 0x0000000ecb0b7209 */ /* 0x000fc40007810000 */
[----:B------:R-:W-:Y:S01]  /*5830*/  FSEL R208, R208, -INF , !P2 ;  /* 0xff800000d0d07808 */ /* 0x000fe20005000000 */
        /* <DEDUP_REMOVED lines=10> */
[----:B------:R-:W-:Y:S02]  /*58e0*/  ISETP.LT.OR P6, PT, R10, 0x5a, P6 ;  /* 0x0000005a0a00780c */ /* 0x000fe400037c1670 */
[----:B------:R-:W-:Y:S01]  /*58f0*/  FMNMX.FTZ R10, R196, R7, !PT ;  /* 0x00000007c40a7209 */ /* 0x000fe20007810000 */
[----:B------:R-:W5:Y:S01]  /*5900*/  LDL R60, [R1+0x390] ;  /* 0x00039000013c7983 */ /* 0x000f620000100800 */
[----:B------:R-:W-:Y:S02]  /*5910*/  FMNMX.FTZ R12, R191, R12, !PT ;  /* 0x0000000cbf0c7209 */ /* 0x000fe40007810000 */
[----:B------:R-:W-:Y:S01]  /*5920*/  FSEL R198, R71, -INF , !P6 ;  /* 0xff80000047c67808 */ /* 0x000fe20007000000 */
[----:B------:R-:W5:Y:S01]  /*5930*/  LDL R51, [R1+0x394] ;  /* 0x0003940001337983 */ /* 0x000f620000100800 */
[----:B------:R-:W-:-:S03]  /*5940*/  FMNMX.FTZ R13, R197, R10, !PT ;  /* 0x0000000ac50d7209 */ /* 0x000fc60007810000 */
[----:B------:R-:W0:Y:S01]  /*5950*/  SHFL.BFLY PT, R7, R12, 0x2, 0x1f ;  /* 0x0c401f000c077f89 */ /* 0x000e2200000e0000 */
[----:B------:R-:W-:-:S03]  /*5960*/  FMNMX.FTZ R13, R198, R13, !PT ;  /* 0x0000000dc60d7209 */ /* 0x000fc60007810000 */
[----:B------:R-:W5:Y:S04]  /*5970*/  LDL R53, [R1+0x398] ;  /* 0x0003980001357983 */ /* 0x000f680000100800 */
[----:B------:R-:W-:Y:S04]  /*5980*/  STL.64 [R1+0x230], R12 ;  /* 0x0002300c01007387 */ /* 0x000fe80000100a00 */
[----:B------:R-:W5:Y:S04]  /*5990*/  LDL R74, [R1+0x234] ;  /* 0x00023400014a7983 */ /* 0x000f680000100800 */
[----:B------:R-:W5:Y:S04]  /*59a0*/  LDL R55, [R1+0x39c] ;  /* 0x00039c0001377983 */ /* 0x000f680000100800 */
[----:B------:R-:W5:Y:S01]  /*59b0*/  LDL R62, [R1+0x3a0] ;  /* 0x0003a000013e7983 */ /* 0x000f620000100800 */
[----:B0-----:R-:W-:-:S03]  /*59c0*/  FMNMX.FTZ R7, R12, R7, !PT ;  /* 0x000000070c077209 */ /* 0x001fc60007810000 */
[----:B------:R-:W5:Y:S04]  /*59d0*/  LDL R57, [R1+0x3a4] ;  /* 0x0003a40001397983 */ /* 0x000f680000100800 */
[----:B------:R-:W0:Y:S04]  /*59e0*/  SHFL.BFLY PT, R10, R7, 0x1, 0x1f ;  /* 0x0c201f00070a7f89 */ /* 0x000e2800000e0000 */
[----:B------:R-:W5:Y:S04]  /*59f0*/  LDL R59, [R1+0x3a8] ;  /* 0x0003a800013b7983 */ /* 0x000f680000100800 */
[----:B------:R-:W5:Y:S04]  /*5a00*/  LDL R61, [R1+0x3ac] ;  /* 0x0003ac00013d7983 */ /* 0x000f680000100800 */
[----:B------:R-:W5:Y:S04]  /*5a10*/  LDL R64, [R1+0x3b0] ;  /* 0x0003b00001407983 */ /* 0x000f680000100800 */
[----:B------:R-:W5:Y:S04]  /*5a20*/  LDL R63, [R1+0x3b4] ;  /* 0x0003b400013f7983 */ /* 0x000f680000100800 */
[----:B------:R-:W5:Y:S01]  /*5a30*/  LDL R65, [R1+0x3b8] ;  /* 0x0003b80001417983 */ /* 0x000f620000100800 */
[----:B0-----:R-:W-:-:S03]  /*5a40*/  FMNMX.FTZ R14, R7, R10, !PT ;  /* 0x0000000a070e7209 */ /* 0x001fc60007810000 */
[----:B------:R-:W5:Y:S04]  /*5a50*/  LDL R67, [R1+0x3bc] ;  /* 0x0003bc0001437983 */ /* 0x000f680000100800 */
[----:B------:R-:W-:Y:S04]  /*5a60*/  STL [R1+0x230], R14 ;  /* 0x0002300e01007387 */ /* 0x000fe80000100800 */
[----:B------:R-:W5:Y:S04]  /*5a70*/  LDL R162, [R1+0x230] ;  /* 0x0002300001a27983 */ /* 0x000f680000100800 */
[----:B------:R-:W5:Y:S04]  /*5a80*/  LDL.64 R10, [R1+0xa8] ;  /* 0x0000a800010a7983 */ /* 0x000f680000100a00 */
        /* <DEDUP_REMOVED lines=40> */
[----:B--2---:R-:W-:Y:S04]  /*5d10*/  STL [R1+0x260], R20 ;  /* 0x0002601401007387 */ /* 0x004fe80000100800 */
[----:B---3--:R-:W-:Y:S04]  /*5d20*/  STL [R1+0x338], R156 ;  /* 0x0003389c01007387 */ /* 0x008fe80000100800 */
[----:B----4-:R-:W-:Y:S04]  /*5d30*/  STL [R1+0x33c], R158 ;  /* 0x00033c9e01007387 */ /* 0x010fe80000100800 */
[----:B-----5:R-:W-:Y:S04]  /*5d40*/  STL [R1+0x344], R160 ;  /* 0x000344a001007387 */ /* 0x020fe80000100800 */
[----:B------:R-:W0:Y:S02]  /*5d50*/  SHFL.BFLY PT, R7, R74, 0x2, 0x1f ;  /* 0x0c401f004a077f89 */ /* 0x000e2400000e0000 */
[----:B0-----:R-:W-:-:S05]  /*5d60*/  FMNMX.FTZ R7, R7, R74, !PT ;  /* 0x0000004a07077209 */ /* 0x001fca0007810000 */
[----:B------:R-:W0:Y:S04]  /*5d70*/  SHFL.BFLY PT, R14, R7, 0x1, 0x1f ;  /* 0x0c201f00070e7f89 */ /* 0x000e2800000e0000 */
[----:B------:R1:W-:Y:S01]  /*5d80*/  STL [R1+0x348], R21 ;  /* 0x0003481501007387 */ /* 0x0003e20000100800 */
[----:B------:R-:W-:Y:S01]  /*5d90*/  FSETP.NEU.FTZ.AND P1, PT, R162, -INF , PT ;  /* 0xff800000a200780b */ /* 0x000fe20003f3d000 */
[----:B------:R-:W-:Y:S01]  /*5da0*/  FMUL.FTZ R162, R161, R162 ;  /* 0x000000a2a1a27220 */ /* 0x000fe20000410000 */
[----:B0-----:R-:W-:-:S04]  /*5db0*/  FMNMX.FTZ R7, R7, R14, !PT ;  /* 0x0000000e07077209 */ /* 0x001fc80007810000 */
[----:B------:R-:W-:Y:S01]  /*5dc0*/  FSEL R162, R162, RZ, P1 ;  /* 0x000000ffa2a27208 */ /* 0x000fe20000800000 */
[C---:B------:R-:W-:Y:S01]  /*5dd0*/  FMUL.FTZ R163, R7.reuse, R161 ;  /* 0x000000a107a37220 */ /* 0x040fe20000410000 */
[----:B------:R-:W-:-:S04]  /*5de0*/  FSETP.NEU.FTZ.AND P1, PT, R7, -INF , PT ;  /* 0xff8000000700780b */ /* 0x000fc80003f3d000 */
[----:B------:R-:W-:Y:S01]  /*5df0*/  FSEL R163, R163, RZ, P1 ;  /* 0x000000ffa3a37208 */ /* 0x000fe20000800000 */
[----:B------:R-:W-:Y:S02]  /*5e00*/  IMAD R10, R15, 0xc00, R10 ;  /* 0x00000c000f0a7824 */ /* 0x000fe400078e020a */
[-CC-:B------:R-:W-:Y:S01]  /*5e10*/  FFMA.FTZ R14, R97, R161.reuse, -R162.reuse ;  /* 0x000000a1610e7223 */ /* 0x180fe200000108a2 */
[-CC-:B------:R-:W-:Y:S01]  /*5e20*/  FFMA.FTZ R15, R95, R161.reuse, -R162.reuse ;  /* 0x000000a15f0f7223 */ /* 0x180fe200000108a2 */
[-CC-:B------:R-:W-:Y:S01]  /*5e30*/  FFMA.FTZ R20, R93, R161.reuse, -R162.reuse ;  /* 0x000000a15d147223 */ /* 0x180fe200000108a2 */
[-C--:B-1----:R-:W-:Y:S01]  /*5e40*/  FFMA.FTZ R21, R89, R161.reuse, -R162 ;  /* 0x000000a159157223 */ /* 0x082fe200000108a2 */
[-CC-:B------:R-:W-:Y:S01]  /*5e50*/  FFMA.FTZ R156, R99, R161.reuse, -R163.reuse ;  /* 0x000000a1639c7223 */ /* 0x180fe200000108a3 */
[-CC-:B------:R-:W-:Y:S01]  /*5e60*/  FFMA.FTZ R158, R91, R161.reuse, -R163.reuse ;  /* 0x000000a15b9e7223 */ /* 0x180fe200000108a3 */
[-CC-:B------:R-:W-:Y:S01]  /*5e70*/  FFMA.FTZ R159, R159, R161.reuse, -R163.reuse ;  /* 0x000000a19f9f7223 */ /* 0x180fe200000108a3 */
[----:B------:R-:W-:Y:S01]  /*5e80*/  FFMA.FTZ R160, R87, R161, -R163 ;  /* 0x000000a157a07223 */ /* 0x000fe200000108a3 */
[----:B------:R-:W-:Y:S08]  /*5e90*/  MUFU.EX2 R14, R14 ;  /* 0x0000000e000e7308 */ /* 0x000ff00000000800 */
[----:B------:R-:W-:Y:S08]  /*5ea0*/  MUFU.EX2 R15, R15 ;  /* 0x0000000f000f7308 */ /* 0x000ff00000000800 */
[----:B------:R-:W-:Y:S08]  /*5eb0*/  MUFU.EX2 R20, R20 ;  /* 0x0000001400147308 */ /* 0x000ff00000000800 */
[----:B------:R-:W-:Y:S08]  /*5ec0*/  MUFU.EX2 R21, R21 ;  /* 0x0000001500157308 */ /* 0x000ff00000000800 */
[----:B------:R-:W-:Y:S08]  /*5ed0*/  MUFU.EX2 R156, R156 ;  /* 0x0000009c009c7308 */ /* 0x000ff00000000800 */
[----:B------:R-:W0:Y:S08]  /*5ee0*/  MUFU.EX2 R158, R158 ;  /* 0x0000009e009e7308 */ /* 0x000e300000000800 */
[----:B------:R-:W-:Y:S08]  /*5ef0*/  MUFU.EX2 R159, R159 ;  /* 0x0000009f009f7308 */ /* 0x000ff00000000800 */
[----:B------:R-:W1:Y:S01]  /*5f00*/  MUFU.EX2 R160, R160 ;  /* 0x000000a000a07308 */ /* 0x000e620000000800 */
[----:B------:R-:W-:-:S02]  /*5f10*/  R2UR UR6, R10 ;  /* 0x000000000a0672ca */ /* 0x000fc400000e0000 */
[----:B------:R-:W-:Y:S01]  /*5f20*/  R2UR UR7, R11 ;  /* 0x000000000b0772ca */ /* 0x000fe200000e0000 */
[----:B------:R2:W-:Y:S01]  /*5f30*/  STL [R1+0x32c], R152 ;  /* 0x00032c9801007387 */ /* 0x0005e20000100800 */
[----:B0-----:R-:W-:-:S03]  /*5f40*/  F2FP.F16.F32.PACK_AB R153, R158, R156 ;  /* 0x0000009c9e99723e */ /* 0x001fc600000000ff */
[----:B------:R0:W-:Y:S01]  /*5f50*/  STL [R1+0x334], R154 ;  /* 0x0003349a01007387 */ /* 0x0001e20000100800 */
[----:B--2---:R-:W-:Y:S02]  /*5f60*/  F2FP.F16.F32.PACK_AB R152, R15, R14 ;  /* 0x0000000e0f98723e */ /* 0x004fe400000000ff */
[----:B-1----:R-:W-:Y:S02]  /*5f70*/  F2FP.F16.F32.PACK_AB R155, R160, R159 ;  /* 0x0000009fa09b723e */ /* 0x002fe400000000ff */
[----:B0-----:R-:W-:Y:S01]  /*5f80*/  F2FP.F16.F32.PACK_AB R154, R21, R20 ;  /* 0x00000014159a723e */ /* 0x001fe200000000ff */
        /* <DEDUP_REMOVED lines=94> */
[----:B------:R1:W-:Y:S06]  /*6570*/  BAR.SYNC.DEFER_BLOCKING R237, 0x100 ;  /* 0x000400ed0000751d */ /* 0x0003ec0000010000 */
[----:B0-----:R-:W-:-:S06]  /*6580*/  WARPGROUP.ARRIVE ;  /* 0x00000000000079c5 */ /* 0x001fcc0000000000 */
[----:B------:R-:W-:Y:S01]  /*6590*/  HGMMA.64x256x16.F32 R24, R152, gdesc[UR4].tnspB, RZ, !UPT, gsb0 ;  /* 0x43e0000498187df0 */ /* 0x000fe2000c0008ff */
[-CC-:B------:R-:W-:Y:S01]  /*65a0*/  FFMA.FTZ R164, R164, R161.reuse, -R162.reuse ;  /* 0x000000a1a4a47223 */ /* 0x180fe200000108a2 */
[-CC-:B------:R-:W-:Y:S01]  /*65b0*/  FFMA.FTZ R165, R165, R161.reuse, -R162.reuse ;  /* 0x000000a1a5a57223 */ /* 0x180fe200000108a2 */
[-CC-:B------:R-:W-:Y:S01]  /*65c0*/  FFMA.FTZ R199, R199, R161.reuse, -R162.reuse ;  /* 0x000000a1c7c77223 */ /* 0x180fe200000108a2 */
[-C--:B------:R-:W-:Y:S01]  /*65d0*/  FFMA.FTZ R200, R200, R161.reuse, -R162 ;  /* 0x000000a1c8c87223 */ /* 0x080fe200000108a2 */
[-CC-:B------:R-:W-:Y:S01]  /*65e0*/  FFMA.FTZ R233, R233, R161.reuse, -R163.reuse ;  /* 0x000000a1e9e97223 */ /* 0x180fe200000108a3 */
[-CC-:B------:R-:W-:Y:S01]  /*65f0*/  FFMA.FTZ R232, R232, R161.reuse, -R163.reuse ;  /* 0x000000a1e8e87223 */ /* 0x180fe200000108a3 */
[-CC-:B------:R-:W-:Y:S01]  /*6600*/  FFMA.FTZ R231, R231, R161.reuse, -R163.reuse ;  /* 0x000000a1e7e77223 */ /* 0x180fe200000108a3 */
[----:B------:R-:W-:Y:S01]  /*6610*/  FFMA.FTZ R230, R230, R161, -R163 ;  /* 0x000000a1e6e67223 */ /* 0x000fe200000108a3 */
[----:B------:R0:W-:Y:S01]  /*6620*/  STL [R1+0x3f4], R166 ;  /* 0x0003f4a601007387 */ /* 0x0001e20000100800 */
[----:B------:R-:W-:Y:S03]  /*6630*/  MUFU.EX2 R164, R164 ;  /* 0x000000a400a47308 */ /* 0x000fe60000000800 */
[----:B------:R2:W-:Y:S04]  /*6640*/  STL [R1+0x404], R167 ;  /* 0x000404a701007387 */ /* 0x0005e80000100800 */
[----:B------:R3:W-:Y:S01]  /*6650*/  STL [R1+0x414], R168 ;  /* 0x000414a801007387 */ /* 0x0007e20000100800 */
[----:B------:R-:W4:Y:S03]  /*6660*/  MUFU.EX2 R165, R165 ;  /* 0x000000a500a57308 */ /* 0x000f260000000800 */
[----:B------:R5:W-:Y:S05]  /*6670*/  STL [R1+0x424], R169 ;  /* 0x000424a901007387 */ /* 0x000bea0000100800 */
[----:B------:R-:W-:Y:S08]  /*6680*/  MUFU.EX2 R199, R199 ;  /* 0x000000c700c77308 */ /* 0x000ff00000000800 */
[----:B------:R-:W1:Y:S08]  /*6690*/  MUFU.EX2 R200, R200 ;  /* 0x000000c800c87308 */ /* 0x000e700000000800 */
[----:B0-----:R-:W-:Y:S08]  /*66a0*/  MUFU.EX2 R166, R233 ;  /* 0x000000e900a67308 */ /* 0x001ff00000000800 */
[----:B--2---:R-:W0:Y:S08]  /*66b0*/  MUFU.EX2 R167, R232 ;  /* 0x000000e800a77308 */ /* 0x004e300000000800 */
[----:B---3--:R-:W-:Y:S08]  /*66c0*/  MUFU.EX2 R168, R231 ;  /* 0x000000e700a87308 */ /* 0x008ff00000000800 */
[----:B-----5:R-:W2:Y:S01]  /*66d0*/  MUFU.EX2 R169, R230 ;  /* 0x000000e600a97308 */ /* 0x020ea20000000800 */
[----:B------:R3:W-:Y:S04]  /*66e0*/  STL [R1+0x438], R12 ;  /* 0x0004380c01007387 */ /* 0x0007e80000100800 */
[----:B------:R5:W-:Y:S01]  /*66f0*/  STL [R1+0x450], R13 ;  /* 0x0004500d01007387 */ /* 0x000be20000100800 */
[----:B---3--:R-:W-:-:S02]  /*6700*/  VIADD R12, R10, 0x80 ;  /* 0x000000800a0c7836 */ /* 0x008fc40000000000 */
[----:B-----5:R-:W-:-:S03]  /*6710*/  IMAD.MOV.U32 R13, RZ, RZ, R11 ;  /* 0x000000ffff0d7224 */ /* 0x020fc600078e000b */
        /* <DEDUP_REMOVED lines=24> */
[----:B----4-:R-:W-:Y:S02]  /*68a0*/  F2FP.F16.F32.PACK_AB R152, R165, R164 ;  /* 0x000000a4a598723e */ /* 0x010fe400000000ff */
[----:B-1----:R-:W-:Y:S02]  /*68b0*/  F2FP.F16.F32.PACK_AB R154, R200, R199 ;  /* 0x000000c7c89a723e */ /* 0x002fe400000000ff */
[----:B0-----:R-:W-:Y:S02]  /*68c0*/  F2FP.F16.F32.PACK_AB R153, R167, R166 ;  /* 0x000000a6a799723e */ /* 0x001fe400000000ff */
[----:B--2---:R-:W-:Y:S01]  /*68d0*/  F2FP.F16.F32.PACK_AB R155, R169, R168 ;  /* 0x000000a8a99b723e */ /* 0x004fe200000000ff */
        /* <DEDUP_REMOVED lines=42> */
[----:B------:R-:W-:Y:S08]  /*6b80*/  MUFU.EX2 R170, R170 ;  /* 0x000000aa00aa7308 */ /* 0x000ff00000000800 */
[----:B------:R-:W0:Y:S08]  /*6b90*/  MUFU.EX2 R171, R171 ;  /* 0x000000ab00ab7308 */ /* 0x000e300000000800 */
[----:B------:R-:W-:Y:S08]  /*6ba0*/  MUFU.EX2 R172, R172 ;  /* 0x000000ac00ac7308 */ /* 0x000ff00000000800 */
[----:B------:R-:W1:Y:S08]  /*6bb0*/  MUFU.EX2 R173, R173 ;  /* 0x000000ad00ad7308 */ /* 0x000e700000000800 */
[----:B------:R-:W-:Y:S08]  /*6bc0*/  MUFU.EX2 R182, R182 ;  /* 0x000000b600b67308 */ /* 0x000ff00000000800 */
[----:B------:R-:W2:Y:S08]  /*6bd0*/  MUFU.EX2 R183, R183 ;  /* 0x000000b700b77308 */ /* 0x000eb00000000800 */
[----:B------:R-:W-:Y:S08]  /*6be0*/  MUFU.EX2 R184, R184 ;  /* 0x000000b800b87308 */ /* 0x000ff00000000800 */
[----:B------:R-:W3:Y:S01]  /*6bf0*/  MUFU.EX2 R185, R185 ;  /* 0x000000b900b97308 */ /* 0x000ee20000000800 */
[----:B------:R-:W-:-:S02]  /*6c00*/  VIADD R12, R10, 0x100 ;  /* 0x000001000a0c7836 */ /* 0x000fc40000000000 */
[----:B------:R-:W-:-:S03]  /*6c10*/  IMAD.MOV.U32 R13, RZ, RZ, R11 ;  /* 0x000000ffff0d7224 */ /* 0x000fc600078e000b */
[----:B------:R-:W-:Y:S02]  /*6c20*/  R2UR UR6, R12 ;  /* 0x000000000c0672ca */ /* 0x000fe400000e0000 */
[----:B------:R-:W-:Y:S01]  /*6c30*/  R2UR UR7, R13 ;  /* 0x000000000d0772ca */ /* 0x000fe200000e0000 */
        /* <DEDUP_REMOVED lines=9> */
[----:B------:R-:W4:Y:S08]  /*6cd0*/  MUFU.EX2 R177, R177 ;  /* 0x000000b100b17308 */ /* 0x000f300000000800 */
[----:B------:R-:W-:Y:S08]  /*6ce0*/  MUFU.EX2 R175, R175 ;  /* 0x000000af00af7308 */ /* 0x000ff00000000800 */
[----:B------:R-:W5:Y:S01]  /*6cf0*/  MUFU.EX2 R176, R176 ;  /* 0x000000b000b07308 */ /* 0x000f620000000800 */
[----:B------:R-:W-:-:S02]  /*6d00*/  WARPGROUP.DEPBAR.LE gsb0, 0x0 ;  /* 0x00008000000079c5 */ /* 0x000fc40000010000 */
[----:B0-----:R-:W-:Y:S02]  /*6d10*/  F2FP.F16.F32.PACK_AB R152, R171, R170 ;  /* 0x000000aaab98723e */ /* 0x001fe400000000ff */
[----:B-1----:R-:W-:Y:S02]  /*6d20*/  F2FP.F16.F32.PACK_AB R154, R173, R172 ;  /* 0x000000acad9a723e */ /* 0x002fe400000000ff */
[----:B--2---:R-:W-:Y:S02]  /*6d30*/  F2FP.F16.F32.PACK_AB R153, R183, R182 ;  /* 0x000000b6b799723e */ /* 0x004fe400000000ff */
[----:B---3--:R-:W-:Y:S01]  /*6d40*/  F2FP.F16.F32.PACK_AB R155, R185, R184 ;  /* 0x000000b8b99b723e */ /* 0x008fe200000000ff */
        /* <DEDUP_REMOVED lines=34> */
[----:B------:R-:W-:Y:S08]  /*6f70*/  MUFU.EX2 R209, R209 ;  /* 0x000000d100d17308 */ /* 0x000ff00000000800 */
[----:B------:R-:W0:Y:S08]  /*6f80*/  MUFU.EX2 R210, R210 ;  /* 0x000000d200d27308 */ /* 0x000e300000000800 */
[----:B------:R-:W-:Y:S08]  /*6f90*/  MUFU.EX2 R211, R211 ;  /* 0x000000d300d37308 */ /* 0x000ff00000000800 */
[----:B------:R-:W1:Y:S01]  /*6fa0*/  MUFU.EX2 R212, R212 ;  /* 0x000000d400d47308 */ /* 0x000e620000000800 */
        /* <DEDUP_REMOVED lines=13> */
[----:B------:R-:W2:Y:S08]  /*7080*/  MUFU.EX2 R181, R181 ;  /* 0x000000b500b57308 */ /* 0x000eb00000000800 */
[----:B------:R-:W-:Y:S08]  /*7090*/  MUFU.EX2 R186, R186 ;  /* 0x000000ba00ba7308 */ /* 0x000ff00000000800 */
[----:B------:R-:W3:Y:S08]  /*70a0*/  MUFU.EX2 R187, R187 ;  /* 0x000000bb00bb7308 */ /* 0x000ef00000000800 */
[----:B------:R-:W-:Y:S08]  /*70b0*/  MUFU.EX2 R201, R201 ;  /* 0x000000c900c97308 */ /* 0x000ff00000000800 */
[----:B------:R-:W3:Y:S08]  /*70c0*/  MUFU.EX2 R202, R202 ;  /* 0x000000ca00ca7308 */ /* 0x000ef00000000800 */
[----:B------:R-:W-:Y:S08]  /*70d0*/  MUFU.EX2 R203, R203 ;  /* 0x000000cb00cb7308 */ /* 0x000ff00000000800 */
[----:B------:R-:W3:Y:S01]  /*70e0*/  MUFU.EX2 R204, R204 ;  /* 0x000000cc00cc7308 */ /* 0x000ee20000000800 */
[----:B------:R-:W-:-:S02]  /*70f0*/  VIADD R12, R10, 0x200 ;  /* 0x000002000a0c7836 */ /* 0x000fc40000000000 */
[----:B------:R-:W-:Y:S01]  /*7100*/  IMAD.MOV.U32 R13, RZ, RZ, R11 ;  /* 0x000000ffff0d7224 */ /* 0x000fe200078e000b */
[----:B------:R-:W-:Y:S02]  /*7110*/  WARPGROUP.DEPBAR.LE gsb0, 0x0 ;  /* 0x00008000000079c5 */ /* 0x000fe40000010000 */
[----:B----4-:R-:W-:Y:S02]  /*7120*/  F2FP.F16.F32.PACK_AB R152, R177, R174 ;  /* 0x000000aeb198723e */ /* 0x010fe400000000ff */
[----:B-----5:R-:W-:Y:S02]  /*7130*/  F2FP.F16.F32.PACK_AB R154, R176, R175 ;  /* 0x000000afb09a723e */ /* 0x020fe400000000ff */
[----:B0-----:R-:W-:Y:S02]  /*7140*/  F2FP.F16.F32.PACK_AB R153, R210, R209 ;  /* 0x000000d1d299723e */ /* 0x001fe400000000ff */
[----:B-1----:R-:W-:Y:S01]  /*7150*/  F2FP.F16.F32.PACK_AB R155, R212, R211 ;  /* 0x000000d3d49b723e */ /* 0x002fe200000000ff */
        /* <DEDUP_REMOVED lines=49> */
[----:B------:R-:W4:Y:S08]  /*7470*/  MUFU.EX2 R191, R191 ;  /* 0x000000bf00bf7308 */ /* 0x000f300000000800 */
[----:B------:R-:W-:Y:S08]  /*7480*/  MUFU.EX2 R190, R190 ;  /* 0x000000be00be7308 */ /* 0x000ff00000000800 */
[----:B------:R-:W5:Y:S01]  /*7490*/  MUFU.EX2 R161, R161 ;  /* 0x000000a100a17308 */ /* 0x000f620000000800 */
[----:B------:R-:W-:Y:S01]  /*74a0*/  VIADD R10, R10, 0x280 ;  /* 0x000002800a0a7836 */ /* 0x000fe20000000000 */
[----:B------:R-:W-:-:S02]  /*74b0*/  WARPGROUP.DEPBAR.LE gsb0, 0x0 ;  /* 0x00008000000079c5 */ /* 0x000fc40000010000 */
[----:B--2---:R-:W-:Y:S02]  /*74c0*/  F2FP.F16.F32.PACK_AB R152, R181, R180 ;  /* 0x000000b4b598723e */ /* 0x004fe400000000ff */
[----:B---3--:R-:W-:Y:S02]  /*74d0*/  F2FP.F16.F32.PACK_AB R154, R187, R186 ;  /* 0x000000babb9a723e */ /* 0x008fe400000000ff */
[----:B------:R-:W-:Y:S02]  /*74e0*/  F2FP.F16.F32.PACK_AB R153, R202, R201 ;  /* 0x000000c9ca99723e */ /* 0x000fe400000000ff */
[----:B------:R-:W-:Y:S01]  /*74f0*/  F2FP.F16.F32.PACK_AB R155, R204, R203 ;  /* 0x000000cbcc9b723e */ /* 0x000fe200000000ff */
        /* <DEDUP_REMOVED lines=32> */
[----:B--2---:R-:W-:-:S06]  /*7700*/  WARPGROUP.ARRIVE ;  /* 0x00000000000079c5 */ /* 0x004fcc0000000000 */
[----:B------:R-:W-:Y:S01]  /*7710*/  HGMMA.64x256x16.F32 R24, R152, gdesc[UR4].tnspB, R24, gsb0 ;  /* 0x43e0000498187df0 */ /* 0x000fe20008000818 */
[----:B------:R-:W-:Y:S02]  /*7720*/  R2UR UR6, R10 ;  /* 0x000000000a0672ca */ /* 0x000fe400000e0000 */
[----:B------:R-:W-:Y:S02]  /*7730*/  R2UR UR7, R11 ;  /* 0x000000000b0772ca */ /* 0x000fe400000e0000 */
[----:B------:R-:W2:Y:S01]  /*7740*/  @!P0 LDL.64 R10, [R1+0x68] ;  /* 0x00006800010a8983 */ /* 0x000ea20000100a00 */
[----:B------:R-:W-:Y:S02]  /*7750*/  WARPGROUP.DEPBAR.LE gsb0, 0x0 ;  /* 0x00008000000079c5 */ /* 0x000fe40000010000 */
[----:B0-----:R-:W-:Y:S02]  /*7760*/  F2FP.F16.F32.PACK_AB R152, R13, R12 ;  /* 0x0000000c0d98723e */ /* 0x001fe400000000ff */
[----:B-1----:R-:W-:-:S02]  /*7770*/  F2FP.F16.F32.PACK_AB R154, R189, R188 ;  /* 0x000000bcbd9a723e */ /* 0x002fc400000000ff */
[----:B----4-:R-:W-:Y:S02]  /*7780*/  F2FP.F16.F32.PACK_AB R153, R191, R162 ;  /* 0x000000a2bf99723e */ /* 0x010fe400000000ff */
[----:B-----5:R-:W-:Y:S01]  /*7790*/  F2FP.F16.F32.PACK_AB R155, R161, R190 ;  /* 0x000000bea19b723e */ /* 0x020fe200000000ff */
        /* <DEDUP_REMOVED lines=48> */
[----:B------:R-:W-:Y:S02]  /*7aa0*/  WARPGROUP.DEPBAR.LE gsb0, 0x0 ;  /* 0x00008000000079c5 */ /* 0x000fe40000010000 */
[----:B------:R0:W-:Y:S04]  /*7ab0*/  STL.128 [R1+0x260], R24 ;  /* 0x0002601801007387 */ /* 0x0001e80000100c00 */
[----:B------:R-:W-:Y:S04]  /*7ac0*/  STL.128 [R1+0x270], R28 ;  /* 0x0002701c01007387 */ /* 0x000fe80000100c00 */
[----:B------:R-:W-:Y:S04]  /*7ad0*/  STL.128 [R1+0x280], R32 ;  /* 0x0002802001007387 */ /* 0x000fe80000100c00 */
[----:B------:R-:W-:Y:S04]  /*7ae0*/  STL.128 [R1+0x290], R36 ;  /* 0x0002902401007387 */ /* 0x000fe80000100c00 */
[----:B0-----:R-:W3:Y:S04]  /*7af0*/  @!P0 LDL R25, [R1+0x218] ;  /* 0x0002180001198983 */ /* 0x001ee80000100800 */
        /* <DEDUP_REMOVED lines=28> */
[----:B------:R-:W4:Y:S04]  /*7cc0*/  LDL R155, [R1+0x260] ;  /* 0x00026000019b7983 */ /* 0x000f280000100800 */
[----:B------:R-:W5:Y:S04]  /*7cd0*/  LDL R153, [R1+0x264] ;  /* 0x0002640001997983 */ /* 0x000f680000100800 */
[----:B0-----:R-:W5:Y:S04]  /*7ce0*/  LDL R117, [R1+0x268] ;  /* 0x0002680001757983 */ /* 0x001f680000100800 */
        /* <DEDUP_REMOVED lines=61> */
[----:B-1----:R-:W5:Y:S04]  /*80c0*/  LDL R150, [R1+0x360] ;  /* 0x0003600001967983 */ /* 0x002f680000100800 */
        /* <DEDUP_REMOVED lines=89> */
[----:B--2---:R-:W-:Y:S02]  /*8660*/  @!P0 MOV R10, R10 ;  /* 0x0000000a000a8202 */ /* 0x004fe40000000f00 */
[----:B------:R-:W-:Y:S01]  /*8670*/  FADD.FTZ R13, R13, R12 ;  /* 0x0000000c0d0d7221 */ /* 0x000fe20000010000 */
[----:B------:R-:W-:Y:S02]  /*8680*/  FADD.FTZ R191, R191, R162 ;  /* 0x000000a2bfbf7221 */ /* 0x000fe40000010000 */
[----:B---3--:R-:W-:Y:S02]  /*8690*/  @!P0 IMAD R25, R25, 0x8, R10 ;  /* 0x0000000819198824 */ /* 0x008fe400078e020a */
[----:B------:R-:W-:Y:S01]  /*86a0*/  FADD.FTZ R12, R188, R13 ;  /* 0x0000000dbc0c7221 */ /* 0x000fe20000010000 */
[----:B------:R-:W-:Y:S01]  /*86b0*/  FADD.FTZ R190, R190, R191 ;  /* 0x000000bfbebe7221 */ /* 0x000fe20000010000 */
[----:B------:R-:W-:Y:S02]  /*86c0*/  STL [R1+0x88], RZ ;  /* 0x000088ff01007387 */ /* 0x000fe40000100800 */
[----:B------:R-:W-:Y:S01]  /*86d0*/  FADD.FTZ R12, R189, R12 ;  /* 0x0000000cbd0c7221 */ /* 0x000fe20000010000 */
[----:B------:R-:W-:Y:S01]  /*86e0*/  FADD.FTZ R13, R161, R190 ;  /* 0x000000bea10d7221 */ /* 0x000fe20000010000 */
[----:B------:R-:W-:Y:S01]  /*86f0*/  STL [R1+0x88], R0 ;  /* 0x0000880001007387 */ /* 0x000fe20000100800 */
[----:B------:R-:W-:-:S03]  /*8700*/  @!P0 PRMT R25, RZ, 0x654, R25 ;  /* 0x00000654ff198816 */ /* 0x000fc60000000019 */
[----:B------:R-:W-:Y:S04]  /*8710*/  STL [R1+0x88], R0 ;  /* 0x0000880001007387 */ /* 0x000fe80000100800 */
[----:B------:R-:W-:Y:S04]  /*8720*/  STL [R1+0x88], R0 ;  /* 0x0000880001007387 */ /* 0x000fe80000100800 */
[----:B------:R-:W-:Y:S04]  /*8730*/  STL [R1+0x88], R0 ;  /* 0x0000880001007387 */ /* 0x000fe80000100800 */
[----:B------:R-:W-:Y:S04]  /*8740*/  STL [R1+0x88], R0 ;  /* 0x0000880001007387 */ /* 0x000fe80000100800 */
[----:B------:R0:W-:Y:S04]  /*8750*/  STL [R1+0x88], R0 ;  /* 0x0000880001007387 */ /* 0x0001e80000100800 */
[----:B------:R1:W-:Y:S04]  /*8760*/  STL [R1+0x234], R7 ;  /* 0x0002340701007387 */ /* 0x0003e80000100800 */
[----:B------:R1:W-:Y:S04]  /*8770*/  STL.64 [R1+0x240], R12 ;  /* 0x0002400c01007387 */ /* 0x0003e80000100a00 */
[----:B----4-:R1:W-:Y:S04]  /*8780*/  STL [R1+0x260], R155 ;  /* 0x0002609b01007387 */ /* 0x0103e80000100800 */
        /* <DEDUP_REMOVED lines=127> */
[----:B------:R1:W-:Y:S03]  /*8f80*/  @!P0 SYNCS.ARRIVE.TRANS64.RED.A1T0 RZ, [R25+URZ], RZ ;  /* 0x000000ff19ff89a7 */ /* 0x0003e6000810043f */
[----:B0-----:R-:W2:Y:S01]  /*8f90*/  LDL R0, [R1+0x70] ;  /* 0x0000700001007983 */ /* 0x001ea20000100800 */
[----:B------:R-:W-:Y:S01]  /*8fa0*/  ISETP.NE.AND P1, PT, R4, 0x1, PT ;  /* 0x000000010400780c */ /* 0x000fe20003f25270 */
[----:B------:R-:W-:-:S02]  /*8fb0*/  VIADD R20, R16, 0xfffffffe ;  /* 0xfffffffe10147836 */ /* 0x000fc40000000000 */
[----:B--2---:R-:W-:-:S10]  /*8fc0*/  IMAD.SHL.U32 R0, R0, 0x80, RZ ;  /* 0x0000008000007824 */ /* 0x004fd400078e00ff */
[----:B------:R-:W-:-:S04]  /*8fd0*/  @P1 IMAD.HI.U32 R5, R0, R5, RZ ;  /* 0x0000000500051227 */ /* 0x000fc800078e00ff */
[----:B------:R-:W-:Y:S01]  /*8fe0*/  IMAD.MOV.U32 R4, RZ, RZ, R0 ;  /* 0x000000ffff047224 */ /* 0x000fe200078e0000 */
[----:B------:R-:W-:Y:S02]  /*8ff0*/  @P1 SHF.R.U32.HI R4, RZ, R6, R5 ;  /* 0x00000006ff041219 */ /* 0x000fe40000011605 */
[----:B------:R-:W-:-:S03]  /*9000*/  ISETP.GE.AND P1, PT, R9, 0x1, PT ;  /* 0x000000010900780c */ /* 0x000fc60003f26270 */
[----:B------:R-:W-:-:S04]  /*9010*/  IMAD.IADD R17, R17, 0x1, R4 ;  /* 0x0000000111117824 */ /* 0x000fc800078e0204 */
[----:B------:R-:W-:-:S06]  /*9020*/  IMAD.IADD R8, R17, 0x1, R8 ;  /* 0x0000000111087824 */ /* 0x000fcc00078e0208 */
[----:B-1----:R-:W-:Y:S05]  /*9030*/  @!P1 BRA `(.L_x_11107) ;  /* 0x0000000000409947 */ /* 0x002fea0003800000 */
        /* <DEDUP_REMOVED lines=10> */
.L_x_11109:
[----:B------:R-:W-:-:S13]  /*90e0*/  ISETP.NE.AND P1, PT, R9, 0x1, PT ;  /* 0x000000010900780c */ /* 0x000fda0003f25270 */
[----:B------:R-:W-:-:S05]  /*90f0*/  @P1 IMAD.HI.U32 R2, R4, R2, RZ ;  /* 0x0000000204021227 */ /* 0x000fca00078e00ff */
[----:B------:R-:W-:-:S07]  /*9100*/  @P1 SHF.R.U32.HI R4, RZ, R3, R2 ;  /* 0x00000003ff041219 */ /* 0x000fce0000011602 */
.L_x_11110:
[----:B------:R-:W-:Y:S05]  /*9110*/  BSYNC B0 ;  /* 0x0000000000007941 */ /* 0x000fea0003800000 */
.L_x_11108:
[----:B------:R-:W-:-:S05]  /*9120*/  IMAD R9, R4, R9, R9 ;  /* 0x0000000904097224 */ /* 0x000fca00078e0209 */
[----:B------:R-:W-:-:S07]  /*9130*/  VIMNMX R8, R8, R9, PT ;  /* 0x0000000908087248 */ /* 0x000fce0003fe0100 */
.L_x_11107:
[----:B------:R-:W-:Y:S01]  /*9140*/  IMAD.HI R8, R8, 0x2aaaaaab, RZ ;  /* 0x2aaaaaab08087827 */ /* 0x000fe200078e02ff */
[----:B------:R-:W-:Y:S04]  /*9150*/  BSSY B2, `(.L_x_11111) ;  /* 0x0000011000027945 */ /* 0x000fe80003800000 */
[----:B------:R-:W-:-:S04]  /*9160*/  SHF.R.U32.HI R3, RZ, 0x1f, R8 ;  /* 0x0000001fff037819 */ /* 0x000fc80000011608 */
[----:B------:R-:W-:-:S04]  /*9170*/  LEA.HI.SX32 R3, R8, R3, 0x1c ;  /* 0x0000000308037211 */ /* 0x000fc800078fe2ff */
[----:B------:R-:W-:-:S04]  /*9180*/  VIMNMX R190, R192, R3, !PT ;  /* 0x00000003c0be7248 */ /* 0x000fc80007fe0100 */
[----:B------:R-:W-:-:S13]  /*9190*/  ISETP.GE.AND P1, PT, R20, R190, PT ;  /* 0x000000be1400720c */ /* 0x000fda0003f26270 */
[----:B------:R-:W-:Y:S05]  /*91a0*/  @!P1 BRA `(.L_x_11112) ;  /* 0x00000000002c9947 */ /* 0x000fea0003800000 */
[----:B------:R-:W-:Y:S01]  /*91b0*/  BSSY B1, `(.L_x_11113) ;  /* 0x0000008000017945 */ /* 0x000fe20003800000 */
.L_x_11115:
[----:B------:R-:W-:Y:S01]  /*91c0*/  BSSY B0, `(.L_x_11114) ;  /* 0x0000003000007945 */ /* 0x000fe20003800000 */
[----:B------:R-:W-:-:S07]  /*91d0*/  MOV R196, 0x91f0 ;  /* 0x000091f000c47802 */ /* 0x000fce0000000f00 */
[----:B------:R-:W-:Y:S05]  /*91e0*/  CALL.REL.NOINC `($_ZN7cutlass13device_kernelIN5flash11enable_sm90INS1_16FlashAttnFwdSm90INS1_25CollectiveMainloopFwdSm90ILi2EN4cute5tupleIJNS5_1CILi1EEES8_S8_EEENS6_IJNS7_ILi128EEENS7_ILi96EEENS7_ILi64EEEEEELi256ENS_6half_tEfNS_4arch4Sm90ELb0ELb1ELb1ELb0ELb0ELb0ELb1ELb1ELb0ELb1ELb1ELb0EEENS1_21CollectiveEpilogueFwdINS6_IJSA_NS7_ILi256EEESB_EEES9_SE_SG_Li256ELb0ELb1ELb1ELb0EEENS1_19SingleTileSchedulerILb0ELb1ELb1ELi128EEEEEEEEEvNT_6ParamsE$_ZZN5flash25CollectiveMainloopFwdSm90ILi2EN4cute5tupleIJNS1_1CILi1EEES4_S4_EEENS2_IJNS3_ILi128EEENS3_ILi96EEENS3_ILi64EEEEEELi256EN7cutlass6half_tEfNSA_4arch4Sm90ELb0ELb1ELb1ELb0ELb0ELb0ELb1ELb1ELb0ELb1ELb1ELb0EE3mmaINS_16FlashAttnFwdSm90ISE_NS_21CollectiveEpilogueFwdINS2_IJS6_NS3_ILi256EEES7_EEES5_SB_SD_Li256ELb0ELb1ELb1ELb0EEENS_19SingleTileSchedulerILb0ELb1ELb1ELi128EEEE13SharedStorageENS1_6TensorINS1_11ArrayEngineIfLm128EEENS1_6LayoutINS2_IJNS2_IJNS3_ILi2EEEST_NS3_ILi32EEEEEES4_S4_EEENS2_IJNS2_IJS4_ST_NS3_ILi4EEEEEENS3_ILi0EEESZ_EEEEEEENS_7SoftmaxILi2ELi0EEEEEbRKNSE_6ParamsENSA_25PipelineTmaAsyncNoClusterILi2ENSA_16PipelineTmaAsyncILi2EEEEES1B_RNSA_13PipelineStateILj2EEERT0_RT1_iRiRKNS_16SeqlenInfoQKNewKILb0ELb0EEENS2_IJiiiiEEERT_ENKUliT_T0_T1_E_clIZSF_ISO_S12_S14_EbS17_S1B_S1B_S1E_S1G_S1I_iS1J_S1N_S1O_S1Q_EUlRS1R_iE1_NS3_ILb0EEENS3_ILb1EEEEEDaiS1R_S1S_S1T_) ;  /* 0x000002cc00107944 */ /* 0x000fea0003c00000 */
[----:B------:R-:W-:Y:S05]  /*91f0*/  BSYNC B0 ;  /* 0x0000000000007941 */ /* 0x000fea0003800000 */
.L_x_11114:
[C---:B------:R-:W-:Y:S01]  /*9200*/  ISETP.GT.AND P1, PT, R20.reuse, R190, PT ;  /* 0x000000be1400720c */ /* 0x040fe20003f24270 */
[----:B------:R-:W-:-:S12]  /*9210*/  VIADD R20, R20, 0xffffffff ;  /* 0xffffffff14147836 */ /* 0x000fd80000000000 */
[----:B------:R-:W-:Y:S05]  /*9220*/  @P1 BRA `(.L_x_11115) ;  /* 0xfffffffc00e41947 */ /* 0x000fea000383ffff */
[----:B------:R-:W-:Y:S05]  /*9230*/  BSYNC B1 ;  /* 0x0000000000017941 */ /* 0x000fea0003800000 */
.L_x_11113:
[----:B------:R-:W2:Y:S02]  /*9240*/  LDL R0, [R1+0x70] ;  /* 0x0000700001007983 */ /* 0x000ea40000100800 */
[----:B--2---:R-:W-:-:S07]  /*9250*/  IMAD.SHL.U32 R0, R0, 0x80, RZ ;  /* 0x0000008000007824 */ /* 0x004fce00078e00ff */
.L_x_11112:
[----:B------:R-:W-:Y:S05]  /*9260*/  BSYNC B2 ;  /* 0x0000000000027941 */ /* 0x000fea0003800000 */
.L_x_11111:
        /* <DEDUP_REMOVED lines=23> */
.L_x_11118:
[----:B------:R-:W-:-:S13]  /*93e0*/  ISETP.NE.AND P1, PT, R7, 0x1, PT ;  /* 0x000000010700780c */ /* 0x000fda0003f25270 */
[----:B------:R-:W0:Y:S02]  /*93f0*/  @P1 LDC.64 R4, c[0x0][0xae0] ;  /* 0x0002b800ff041b82 */ /* 0x000e240000000a00 */
[----:B0-----:R-:W-:-:S05]  /*9400*/  @P1 IMAD.HI.U32 R4, R0, R4, RZ ;  /* 0x0000000400041227 */ /* 0x001fca00078e00ff */
[----:B------:R-:W-:-:S07]  /*9410*/  @P1 SHF.R.U32.HI R0, RZ, R5, R4 ;  /* 0x00000005ff001219 */ /* 0x000fce0000011604 */
.L_x_11119:
[----:B------:R-:W-:Y:S05]  /*9420*/  BSYNC B0 ;  /* 0x0000000000007941 */ /* 0x000fea0003800000 */
.L_x_11117:
[----:B------:R-:W-:-:S05]  /*9430*/  IMAD R3, R0, R7, RZ ;  /* 0x0000000700037224 */ /* 0x000fca00078e02ff */
[----:B------:R-:W-:-:S07]  /*9440*/  VIMNMX R2, R2, R3, !PT ;  /* 0x0000000302027248 */ /* 0x000fce0007fe0100 */
.L_x_11116:
[----:B------:R-:W-:-:S04]  /*9450*/  VIADD R2, R2, 0x5f ;  /* 0x0000005f02027836 */ /* 0x000fc80000000000 */
[----:B------:R-:W-:-:S05]  /*9460*/  IMAD.HI R2, R2, 0x2aaaaaab, RZ ;  /* 0x2aaaaaab02027827 */ /* 0x000fca00078e02ff */
[----:B------:R-:W-:-:S04]  /*9470*/  SHF.R.U32.HI R3, RZ, 0x1f, R2 ;  /* 0x0000001fff037819 */ /* 0x000fc80000011602 */
[----:B------:R-:W-:-:S04]  /*9480*/  LEA.HI.SX32 R3, R2, R3, 0x1c ;  /* 0x0000000302037211 */ /* 0x000fc800078fe2ff */
[----:B------:R-:W-:-:S04]  /*9490*/  VIMNMX R182, R192, R3, !PT ;  /* 0x00000003c0b67248 */ /* 0x000fc80007fe0100 */
[----:B------:R-:W-:-:S13]  /*94a0*/  ISETP.GE.AND P1, PT, R20, R182, PT ;  /* 0x000000b61400720c */ /* 0x000fda0003f26270 */
[----:B------:R-:W-:Y:S05]  /*94b0*/  @!P1 BRA `(.L_x_11120) ;  /* 0x0000016c00309947 */ /* 0x000fea0003800000 */
[----:B------:R0:W5:Y:S01]  /*94c0*/  LDL.64 R2, [R1+0x178] ;  /* 0x0001780001027983 */ /* 0x0001620000100a00 */
[----:B------:R-:W-:-:S07]  /*94d0*/  IMAD.MOV.U32 R171, RZ, RZ, R20 ;  /* 0x000000ffffab7224 */ /* 0x000fce00078e0014 */
.L_x_11137:
[----:B0----5:R-:W2:Y:S04]  /*94e0*/  LD.E R5, desc[UR44][R2.64] ;  /* 0x0000002c02057980 */ /* 0x021ea8000c101900 */
[----:B-1----:R-:W3:Y:S01]  /*94f0*/  LD.E R0, desc[UR44][R2.64+0x8] ;  /* 0x0000082c02007980 */ /* 0x002ee2000c101900 */
[----:B--2---:R-:W-:-:S05]  /*9500*/  VIADD R5, R5, 0x1 ;  /* 0x0000000105057836 */ /* 0x004fca0000000000 */
[----:B------:R-:W-:-:S13]  /*9510*/  ISETP.NE.AND P2, PT, R5, 0x2, PT ;  /* 0x000000020500780c */ /* 0x000fda0003f45270 */
[----:B------:R1:W5:Y:S04]  /*9520*/  @P2 LD.E R11, desc[UR44][R2.64+0x4] ;  /* 0x0000042c020b2980 */ /* 0x000368000c101900 */
[----:B------:R-:W2:Y:S01]  /*9530*/  @!P2 LD.E R4, desc[UR44][R2.64+0x4] ;  /* 0x0000042c0204a980 */ /* 0x000ea2000c101900 */
[----:B---3--:R-:W-:-:S03]  /*9540*/  VIADD R9, R0, 0x1 ;  /* 0x0000000100097836 */ /* 0x008fc60000000000 */
[----:B------:R3:W-:Y:S04]  /*9550*/  ST.E desc[UR44][R2.64], R5 ;  /* 0x0000000502007985 */ /* 0x0007e8000c10192c */
[----:B------:R1:W-:Y:S04]  /*9560*/  ST.E desc[UR44][R2.64+0x8], R9 ;  /* 0x0000080902007985 */ /* 0x0003e8000c10192c */
[----:B------:R1:W-:Y:S01]  /*9570*/  @!P2 ST.E desc[UR44][R2.64], RZ ;  /* 0x000000ff0200a985 */ /* 0x0003e2000c10192c */
[----:B--2---:R-:W-:-:S05]  /*9580*/  @!P2 LOP3.LUT R11, R4, 0x1, RZ, 0x3c, !PT ;  /* 0x00000001040ba812 */ /* 0x004fca00078e3cff */
[----:B------:R1:W-:Y:S04]  /*9590*/  @!P2 ST.E desc[UR44][R2.64+0x4], R11 ;  /* 0x0000040b0200a985 */ /* 0x0003e8000c10192c */
[----:B------:R-:W2:Y:S01]  /*95a0*/  LDL R0, [R1+0x1c] ;  /* 0x00001c0001007983 */ /* 0x000ea20000100800 */
[----:B------:R-:W-:Y:S01]  /*95b0*/  IMAD.MOV.U32 R7, RZ, RZ, R171 ;  /* 0x000000ffff077224 */ /* 0x000fe200078e00ab */
[----:B------:R-:W-:Y:S05]  /*95c0*/  YIELD ;  /* 0x0000000000007946 */ /* 0x000fea0003800000 */
[----:B------:R-:W-:Y:S01]  /*95d0*/  BSSY B0, `(.L_x_11121) ;  /* 0x0000008000007945 */ /* 0x000fe20003800000 */
[----:B------:R-:W-:Y:S01]  /*95e0*/  VIADD R171, R171, 0xffffffff ;  /* 0xffffffffabab7836 */ /* 0x000fe20000000000 */
[----:B------:R-:W-:Y:S01]  /*95f0*/  ISETP.GT.AND P1, PT, R7, R182, PT ;  /* 0x000000b60700720c */ /* 0x000fe20003f24270 */
[----:B---3--:R-:W-:Y:S01]  /*9600*/  @!P2 IMAD.MOV.U32 R5, RZ, RZ, RZ ;  /* 0x000000ffff05a224 */ /* 0x008fe200078e00ff */
[----:B--2---:R-:W-:-:S04]  /*9610*/  LOP3.LUT R0, R0, 0x1, RZ, 0xfc, !PT ;  /* 0x0000000100007812 */ /* 0x004fc800078efcff */
[----:B------:R-:W-:-:S13]  /*9620*/  ISETP.NE.AND P3, PT, R0, 0x3, PT ;  /* 0x000000030000780c */ /* 0x000fda0003f65270 */
[----:B-1----:R-:W-:Y:S05]  /*9630*/  @!P3 BRA `(.L_x_11122) ;  /* 0x000000000004b947 */ /* 0x002fea0003800000 */
[----:B------:R-:W-:Y:S01]  /*9640*/  BPT.TRAP 0x1 ;  /* 0x000000040000795c */ /* 0x000fe20000300000 */
.L_x_11122:
[----:B------:R-:W-:Y:S05]  /*9650*/  BSYNC B0 ;  /* 0x0000000000007941 */ /* 0x000fea0003800000 */
.L_x_11121:
[----:B------:R-:W2:Y:S01]  /*9660*/  LDL.64 R6, [R1+0x8] ;  /* 0x0000080001067983 */ /* 0x000ea20000100a00 */
[----:B-----5:R-:W-:Y:S02]  /*9670*/  SHF.L.U32 R8, R11, 0x1f, RZ ;  /* 0x0000001f0b087819 */ /* 0x020fe400000006ff */
[----:B--2---:R-:W-:-:S05]  /*9680*/  MOV R6, R6 ;  /* 0x0000000600067202 */ /* 0x004fca0000000f00 */
[----:B------:R-:W-:-:S04]  /*9690*/  IMAD R5, R5, 0x8, R6 ;  /* 0x0000000805057824 */ /* 0x000fc800078e0206 */
[----:B------:R1:W2:Y:S01]  /*96a0*/  SYNCS.PHASECHK.TRANS64.TRYWAIT P2, [R5+URZ], R8 ;  /* 0x00000008050075a7 */ /* 0x0002a2000804017f */
[----:B------:R1:W5:Y:S04]  /*96b0*/  LD.E R0, desc[UR44][R2.64] ;  /* 0x0000002c02007980 */ /* 0x000368000c101900 */
[----:B------:R1:W5:Y:S01]  /*96c0*/  LD.E R4, desc[UR44][R2.64+0x4] ;  /* 0x0000042c02047980 */ /* 0x000362000c101900 */
[----:B------:R-:W-:Y:S04]  /*96d0*/  BSSY B0, `(.L_x_11123) ;  /* 0x0000003000007945 */ /* 0x000fe80003800000 */
[----:B------:R-:W-:Y:S05]  /*96e0*/  @!P3 BRA `(.L_x_11124) ;  /* 0x000000000004b947 */ /* 0x000fea0003800000 */
[----:B------:R-:W-:Y:S01]  /*96f0*/  BPT.TRAP 0x1 ;  /* 0x000000040000795c */ /* 0x000fe20000300000 */
.L_x_11124:
[----:B------:R-:W-:Y:S05]  /*9700*/  BSYNC B0 ;  /* 0x0000000000007941 */ /* 0x000fea0003800000 */
.L_x_11123:
[----:B------:R-:W-:Y:S04]  /*9710*/  BSSY B0, `(.L_x_11125) ;  /* 0x0000006000007945 */ /* 0x000fe80003800000 */
[----:B--2---:R-:W-:Y:S05]  /*9720*/  @P2 BRA `(.L_x_11126) ;  /* 0x0000000000102947 */ /* 0x004fea0003800000 */
[----:B-----5:R-:W-:Y:S01]  /*9730*/  IMAD R0, R0, 0x8, R6 ;  /* 0x0000000800007824 */ /* 0x020fe200078e0206 */
[----:B-1----:R-:W-:-:S04]  /*9740*/  SHF.L.U32 R5, R4, 0x1f, RZ ;  /* 0x0000001f04057819 */ /* 0x002fc800000006ff */
[----:B------:R-:W1:Y:S02]  /*9750*/  SYNCS.PHASECHK.TRANS64.TRYWAIT P2, [R0+URZ], R5 ;  /* 0x00000005000075a7 */ /* 0x000e64000804017f */
[----:B-1----:R-:W-:Y:S05]  /*9760*/  @!P2 BRA `(.L_x_11127) ;  /* 0x000002a4006ca947 */ /* 0x002fea0003800000 */
.L_x_11126:
[----:B------:R-:W-:Y:S05]  /*9770*/  BSYNC B0 ;  /* 0x0000000000007941 */ /* 0x000fea0003800000 */
.L_x_11125:
[----:B-1----:R-:W2:Y:S04]  /*9780*/  LD.E R5, desc[UR44][R2.64] ;  /* 0x0000002c02057980 */ /* 0x002ea8000c101900 */
[----:B------:R-:W2:Y:S01]  /*9790*/  LDL.64 R8, [R1+0xa0] ;  /* 0x0000a00001087983 */ /* 0x000ea20000100a00 */
[----:B------:R-:W-:Y:S05]  /*97a0*/  WARPSYNC.ALL ;  /* 0x0000000000007948 */ /* 0x000fea0003800000 */
[----:B------:R-:W3:Y:S04]  /*97b0*/  LDL.64 R14, [R1+0x98] ;  /* 0x00009800010e7983 */ /* 0x000ee80000100a00 */
[----:B------:R-:W4:Y:S04]  /*97c0*/  LDL.64 R6, [R1+0x98] ;  /* 0x0000980001067983 */ /* 0x000f280000100a00 */
[----:B------:R-:W4:Y:S01]  /*97d0*/  LDL.64 R10, [R1+0x98] ;  /* 0x00009800010a7983 */ /* 0x000f220000100a00 */
[----:B--2--5:R-:W-:-:S03]  /*97e0*/  IMAD R4, R5, 0x300, R8 ;  /* 0x0000030005047824 */ /* 0x024fc600078e0208 */
[----:B------:R-:W2:Y:S01]  /*97f0*/  LDL.64 R12, [R1+0x98] ;  /* 0x00009800010c7983 */ /* 0x000ea20000100a00 */
[----:B------:R-:W-:Y:S01]  /*9800*/  IMAD.MOV.U32 R5, RZ, RZ, R9 ;  /* 0x000000ffff057224 */ /* 0x000fe200078e0009 */
[----:B------:R-:W-:Y:S01]  /*9810*/  R2UR UR6, R4 ;  /* 0x00000000040672ca */ /* 0x000fe200000e0000 */
[----:B------:R-:W-:-:S03]  /*9820*/  WARPGROUP.ARRIVE ;  /* 0x00000000000079c5 */ /* 0x000fc60000000000 */
[----:B------:R-:W-:Y:S01]  /*9830*/  R2UR UR7, R5 ;  /* 0x00000000050772ca */ /* 0x000fe200000e0000 */
[----:B------:R-:W-:Y:S02]  /*9840*/  VIADD R8, R4, 0x2 ;  /* 0x0000000204087836 */ /* 0x000fe40000000000 */
[----:B------:R-:W-:Y:S01]  /*9850*/  IMAD.MOV.U32 R183, RZ, RZ, 0x1 ;  /* 0x00000001ffb77424 */ /* 0x000fe200078e00ff */
[----:B------:R1:W-:Y:S04]  /*9860*/  STL [R1+0x80], RZ ;  /* 0x000080ff01007387 */ /* 0x0003e80000100800 */
[----:B------:R1:W-:Y:S04]  /*9870*/  STL [R1+0x80], R183 ;  /* 0x000080b701007387 */ /* 0x0003e80000100800 */
[----:B------:R1:W-:Y:S04]  /*9880*/  STL [R1+0x80], R183 ;  /* 0x000080b701007387 */ /* 0x0003e80000100800 */
[----:B------:R1:W-:Y:S04]  /*9890*/  STL [R1+0x80], R183 ;  /* 0x000080b701007387 */ /* 0x0003e80000100800 */
[----:B------:R1:W-:Y:S01]  /*98a0*/  STL [R1+0x80], R183 ;  /* 0x000080b701007387 */ /* 0x0003e20000100800 */
[----:B---3--:R-:W-:-:S02]  /*98b0*/  R2UR UR4, R14 ;  /* 0x000000000e0472ca */ /* 0x008fc400000e0000 */
[----:B------:R-:W-:Y:S01]  /*98c0*/  R2UR UR5, R15 ;  /* 0x000000000f0572ca */ /* 0x000fe200000e0000 */
[----:B------:R-:W3:-:S12]  /*98d0*/  LDL R14, [R1+0x54] ;  /* 0x00005400010e7983 */ /* 0x000ed80000100800 */
[----:B------:R-:W-:Y:S01]  /*98e0*/  HGMMA.64x96x16.F32 R24, gdesc[UR4], RZ, !UPT, gsb0 ;  /* 0x01600000041879f0 */ /* 0x000fe2000c0008ff */
[----:B----4-:R-:W-:Y:S01]  /*98f0*/  VIADD R6, R6, 0x2 ;  /* 0x0000000206067836 */ /* 0x010fe20000000000 */
[----:B------:R-:W-:Y:S02]  /*9900*/  R2UR UR6, R8 ;  /* 0x00000000080672ca */ /* 0x000fe400000e0000 */
[----:B------:R-:W-:Y:S02]  /*9910*/  R2UR UR7, R9 ;  /* 0x00000000090772ca */ /* 0x000fe400000e0000 */
[----:B------:R-:W-:Y:S02]  /*9920*/  R2UR UR4, R6 ;  /* 0x00000000060472ca */ /* 0x000fe400000e0000 */
[----:B------:R-:W-:Y:S01]  /*9930*/  R2UR UR5, R7 ;  /* 0x00000000070572ca */ /* 0x000fe200000e0000 */
[----:B------:R-:W-:Y:S02]  /*9940*/  VIADD R10, R10, 0x4 ;  /* 0x000000040a0a7836 */ /* 0x000fe40000000000 */
[----:B------:R-:W-:-:S02]  /*9950*/  VIADD R6, R4, 0x4 ;  /* 0x0000000404067836 */ /* 0x000fc40000000000 */
[----:B------:R-:W-:Y:S01]  /*9960*/  IMAD.MOV.U32 R7, RZ, RZ, R9 ;  /* 0x000000ffff077224 */ /* 0x000fe200078e0009 */
[----:B------:R-:W-:Y:S02]  /*9970*/  WARPGROUP.DEPBAR.LE gsb0, 0x0 ;  /* 0x00008000000079c5 */ /* 0x000fe40000010000 */
[----:B------:R1:W5:Y:S04]  /*9980*/  LD.E R0, desc[UR44][R2.64] ;  /* 0x0000002c02007980 */ /* 0x000368000c101900 */
[----:B------:R1:W5:Y:S01]  /*9990*/  LD.E R5, desc[UR44][R2.64+0x4] ;  /* 0x0000042c02057980 */ /* 0x000362000c101900 */
[----:B------:R-:W-:-:S06]  /*99a0*/  WARPGROUP.ARRIVE ;  /* 0x00000000000079c5 */ /* 0x000fcc0000000000 */
[----:B------:R-:W-:Y:S01]  /*99b0*/  HGMMA.64x96x16.F32 R24, gdesc[UR4], R24, gsb0 ;  /* 0x01600000041879f0 */ /* 0x000fe20008000818 */
[----:B------:R-:W-:Y:S02]  /*99c0*/  R2UR UR6, R6 ;  /* 0x00000000060672ca */ /* 0x000fe400000e0000 */
[----:B------:R-:W-:Y:S02]  /*99d0*/  R2UR UR7, R7 ;  /* 0x00000000070772ca */ /* 0x000fe400000e0000 */
[----:B------:R-:W-:Y:S02]  /*99e0*/  R2UR UR4, R10 ;  /* 0x000000000a0472ca */ /* 0x000fe400000e0000 */
[----:B------:R-:W-:Y:S01]  /*99f0*/  R2UR UR5, R11 ;  /* 0x000000000b0572ca */ /* 0x000fe200000e0000 */
[----:B------:R-:W-:Y:S02]  /*9a00*/  VIADD R6, R4, 0x6 ;  /* 0x0000000604067836 */ /* 0x000fe40000000000 */
[----:B--2---:R-:W-:-:S02]  /*9a10*/  VIADD R12, R12, 0x6 ;  /* 0x000000060c0c7836 */ /* 0x004fc40000000000 */
[----:B------:R-:W-:Y:S01]  /*9a20*/  IMAD.MOV.U32 R7, RZ, RZ, R9 ;  /* 0x000000ffff077224 */ /* 0x000fe200078e0009 */
        /* <DEDUP_REMOVED lines=10> */
[----:B---3--:R-:W-:-:S04]  /*9ad0*/  LOP3.LUT R14, R14, 0x1, RZ, 0xfc, !PT ;  /* 0x000000010e0e7812 */ /* 0x008fc800078efcff */
[----:B------:R-:W-:Y:S01]  /*9ae0*/  ISETP.NE.AND P3, PT, R14, 0x3, PT ;  /* 0x000000030e00780c */ /* 0x000fe20003f65270 */
[----:B------:R-:W-:Y:S01]  /*9af0*/  BSSY B0, `(.L_x_11128) ;  /* 0x0000004000007945 */ /* 0x000fe20003800000 */
[----:B------:R-:W-:-:S11]  /*9b00*/  WARPGROUP.DEPBAR.LE gsb0, 0x0 ;  /* 0x00008000000079c5 */ /* 0x000fd60000010000 */
[----:B-1----:R-:W-:Y:S05]  /*9b10*/  @!P3 BRA `(.L_x_11129) ;  /* 0x000000000004b947 */ /* 0x002fea0003800000 */
[----:B------:R-:W-:Y:S01]  /*9b20*/  BPT.TRAP 0x1 ;  /* 0x000000040000795c */ /* 0x000fe20000300000 */
.L_x_11129:
[----:B------:R-:W-:Y:S05]  /*9b30*/  BSYNC B0 ;  /* 0x0000000000007941 */ /* 0x000fea0003800000 */
.L_x_11128:
        /* <DEDUP_REMOVED lines=10> */
.L_x_11131:
[----:B------:R-:W-:Y:S05]  /*9be0*/  BSYNC B0 ;  /* 0x0000000000007941 */ /* 0x000fea0003800000 */
.L_x_11130:
[----:B------:R-:W-:Y:S04]  /*9bf0*/  BSSY B0, `(.L_x_11132) ;  /* 0x0000006000007945 */ /* 0x000fe80003800000 */
[----:B--2---:R-:W-:Y:S05]  /*9c00*/  @P2 BRA `(.L_x_11133) ;  /* 0x0000000000102947 */ /* 0x004fea0003800000 */
[----:B-----5:R-:W-:Y:S01]  /*9c10*/  IMAD R4, R4, 0x8, R7 ;  /* 0x0000000804047824 */ /* 0x020fe200078e0207 */
[----:B------:R-:W-:-:S04]  /*9c20*/  SHF.L.U32 R5, R5, 0x1f, RZ ;  /* 0x0000001f05057819 */ /* 0x000fc800000006ff */
[----:B------:R-:W2:Y:S02]  /*9c30*/  SYNCS.PHASECHK.TRANS64.TRYWAIT P2, [R4+URZ], R5 ;  /* 0x00000005040075a7 */ /* 0x000ea4000804017f */
[----:B--2---:R-:W-:Y:S05]  /*9c40*/  @!P2 BRA `(.L_x_11134) ;  /* 0x000002a00048a947 */ /* 0x004fea0003800000 */
.L_x_11133:
[----:B------:R-:W-:Y:S05]  /*9c50*/  BSYNC B0 ;  /* 0x0000000000007941 */ /* 0x000fea0003800000 */
.L_x_11132:
[----:B------:R-:W3:Y:S04]  /*9c60*/  LD.E R15, desc[UR44][R2.64] ;  /* 0x0000002c020f7980 */ /* 0x000ee8000c101900 */
[----:B------:R-:W3:Y:S04]  /*9c70*/  LDL.64 R6, [R1+0x118] ;  /* 0x0001180001067983 */ /* 0x000ee80000100a00 */
[----:B-1----:R-:W4:Y:S04]  /*9c80*/  LDL R0, [R1+0x90] ;  /* 0x0000900001007983 */ /* 0x002f280000100800 */
[----:B--2--5:R-:W2:Y:S04]  /*9c90*/  LDL.64 R4, [R1+0x110] ;  /* 0x0001100001047983 */ /* 0x024ea80000100a00 */
[----:B------:R-:W2:Y:S04]  /*9ca0*/  LDL.64 R8, [R1+0x110] ;  /* 0x0001100001087983 */ /* 0x000ea80000100a00 */
[----:B------:R-:W2:Y:S04]  /*9cb0*/  LDL.64 R10, [R1+0x110] ;  /* 0x00011000010a7983 */ /* 0x000ea80000100a00 */
[----:B------:R-:W2:Y:S01]  /*9cc0*/  LDL.64 R12, [R1+0x110] ;  /* 0x00011000010c7983 */ /* 0x000ea20000100a00 */
[----:B------:R-:W-:Y:S05]  /*9cd0*/  WARPSYNC.ALL ;  /* 0x0000000000007948 */ /* 0x000fea0003800000 */
[----:B------:R-:W-:Y:S01]  /*9ce0*/  WARPGROUP.ARRIVE ;  /* 0x00000000000079c5 */ /* 0x000fe20000000000 */
[----:B------:R-:W-:Y:S04]  /*9cf0*/  STL [R1+0x1bb4], R171 ;  /* 0x001bb4ab01007387 */ /* 0x000fe80000100800 */
[----:B------:R-:W-:Y:S04]  /*9d00*/  STL [R1+0x1bb0], R234 ;  /* 0x001bb0ea01007387 */ /* 0x000fe80000100800 */
[----:B------:R-:W-:Y:S04]  /*9d10*/  STL [R1+0xbcc], R18 ;  /* 0x000bcc1201007387 */ /* 0x000fe80000100800 */
[----:B------:R-:W-:Y:S01]  /*9d20*/  STL [R1+0xbc8], R19 ;  /* 0x000bc81301007387 */ /* 0x000fe20000100800 */
[----:B---3--:R-:W-:Y:S01]  /*9d30*/  IMAD R6, R15, 0xc00, R6 ;  /* 0x00000c000f067824 */ /* 0x008fe200078e0206 */
[----:B----4-:R-:W-:-:S02]  /*9d40*/  ISETP.NE.U32.AND P2, PT, R0, RZ, PT ;  /* 0x000000ff0000720c */ /* 0x010fc40003f45070 */
[----:B------:R-:W3:Y:S02]  /*9d50*/  LDL.64 R14, [R1+0x110] ;  /* 0x00011000010e7983 */ /* 0x000ee40000100a00 */
[----:B------:R-:W-:Y:S02]  /*9d60*/  R2UR UR6, R6 ;  /* 0x00000000060672ca */ /* 0x000fe400000e0000 */
[----:B------:R-:W-:Y:S02]  /*9d70*/  R2UR UR7, R7 ;  /* 0x00000000070772ca */ /* 0x000fe400000e0000 */
[----:B--2---:R-:W-:Y:S02]  /*9d80*/  R2UR UR4, R4 ;  /* 0x00000000040472ca */ /* 0x004fe400000e0000 */
[----:B------:R-:W-:-:S03]  /*9d90*/  R2UR UR5, R5 ;  /* 0x00000000050572ca */ /* 0x000fc600000e0000 */
[----:B------:R-:W-:-:S10]  /*9da0*/  VOTEU.ANY UP0, P2 ;  /* 0x00000000003f7886 */ /* 0x000fd40001000100 */
[----:B------:R-:W-:Y:S01]  /*9db0*/  HGMMA.64x96x16.F32 R24, gdesc[UR4], R24, UP0, gsb0 ;  /* 0x01600000041879f0 */ /* 0x000fe2000b800818 */
[----:B------:R-:W-:Y:S02]  /*9dc0*/  VIADD R8, R8, 0x2 ;  /* 0x0000000208087836 */ /* 0x000fe40000000000 */
        /* <DEDUP_REMOVED lines=126> */
[----:B------:R-:W-:Y:S01]  /*a5b0*/  R2UR UR5, R15 ;  /* 0x000000000f0572ca */ /* 0x000fe200000e0000 */
[----:B--2---:R-:W-:Y:S01]  /*a5c0*/  VIADD R8, R8, 0xc02 ;  /* 0x00000c0208087836 */ /* 0x004fe20000000000 */
[----:B------:R-:W-:Y:S02]  /*a5d0*/  WARPGROUP.DEPBAR.LE gsb0, 0x0 ;  /* 0x00008000000079c5 */ /* 0x000fe40000010000 */
[----:B------:R-:W-:-:S09]  /*a5e0*/  WARPGROUP.ARRIVE ;  /* 0x00000000000079c5 */ /* 0x000fd20000000000 */
[----:B------:R-:W-:Y:S01]  /*a5f0*/  HGMMA.64x96x16.F32 R24, gdesc[UR4], R24, gsb0 ;  /* 0x01600000041879f0 */ /* 0x000fe20008000818 */
[----:B------:R-:W-:Y:S02]  /*a600*/  VIADD R4, R6, 0x902 ;  /* 0x0000090206047836 */ /* 0x000fe40000000000 */
[----:B------:R-:W-:Y:S01]  /*a610*/  IMAD.MOV.U32 R5, RZ, RZ, R7 ;  /* 0x000000ffff057224 */ /* 0x000fe200078e0007 */
[----:B------:R-:W-:Y:S02]  /*a620*/  R2UR UR4, R8 ;  /* 0x00000000080472ca */ /* 0x000fe400000e0000 */
[----:B------:R-:W-:Y:S02]  /*a630*/  R2UR UR6, R4 ;  /* 0x00000000040672ca */ /* 0x000fe400000e0000 */
[----:B------:R-:W-:Y:S02]  /*a640*/  R2UR UR7, R5 ;  /* 0x00000000050772ca */ /* 0x000fe400000e0000 */
[----:B------:R-:W-:Y:S01]  /*a650*/  R2UR UR5, R9 ;  /* 0x00000000090572ca */ /* 0x000fe200000e0000 */
[----:B----4-:R-:W-:-:S02]  /*a660*/  VIADD R10, R10, 0xc04 ;  /* 0x00000c040a0a7836 */ /* 0x010fc40000000000 */
[----:B------:R-:W-:Y:S01]  /*a670*/  VIADD R4, R6, 0x904 ;  /* 0x0000090406047836 */ /* 0x000fe20000000000 */
[----:B------:R-:W-:Y:S02]  /*a680*/  WARPGROUP.DEPBAR.LE gsb0, 0x0 ;  /* 0x00008000000079c5 */ /* 0x000fe40000010000 */
[----:B------:R-:W-:-:S07]  /*a690*/  WARPGROUP.ARRIVE ;  /* 0x00000000000079c5 */ /* 0x000fce0000000000 */
[----:B------:R-:W-:Y:S01]  /*a6a0*/  HGMMA.64x96x16.F32 R24, gdesc[UR4], R24, gsb0 ;  /* 0x01600000041879f0 */ /* 0x000fe20008000818 */
[----:B------:R-:W-:Y:S01]  /*a6b0*/  IMAD.MOV.U32 R5, RZ, RZ, R7 ;  /* 0x000000ffff057224 */ /* 0x000fe200078e0007 */
        /* <DEDUP_REMOVED lines=14> */
[----:B------:R-:W-:Y:S04]  /*a7a0*/  STL [R1+0x90], R183 ;  /* 0x000090b701007387 */ /* 0x000fe80000100800 */
[----:B------:R-:W-:Y:S01]  /*a7b0*/  STL [R1+0x90], R183 ;  /* 0x000090b701007387 */ /* 0x000fe20000100800 */
[----:B------:R-:W-:-:S02]  /*a7c0*/  WARPGROUP.DEPBAR.LE gsb0, 0x0 ;  /* 0x00008000000079c5 */ /* 0x000fc40000010000 */
[----:B------:R-:W-:Y:S01]  /*a7d0*/  WARPGROUP.ARRIVE ;  /* 0x00000000000079c5 */ /* 0x000fe20000000000 */
[----:B------:R-:W2:Y:S05]  /*a7e0*/  @!P0 LDL.64 R4, [R1+0x30] ;  /* 0x0000300001048983 */ /* 0x000eaa0000100a00 */
[----:B------:R-:W-:Y:S01]  /*a7f0*/  HGMMA.64x96x16.F32 R24, gdesc[UR4], R24, gsb0 ;  /* 0x01600000041879f0 */ /* 0x000fe20008000818 */
        /* <DEDUP_REMOVED lines=16> */
[----:B------:R-:W3:Y:S01]  /*a900*/  @!P0 LD.E R0, desc[UR44][R2.64] ;  /* 0x0000002c02008980 */ /* 0x000ee2000c101900 */
[----:B--2---:R-:W-:-:S05]  /*a910*/  @!P0 MOV R5, R4 ;  /* 0x0000000400058202 */ /* 0x004fca0000000f00 */
[----:B---3--:R-:W-:-:S05]  /*a920*/  @!P0 IMAD R0, R0, 0x8, R5 ;  /* 0x0000000800008824 */ /* 0x008fca00078e0205 */
[----:B------:R-:W-:-:S04]  /*a930*/  @!P0 PRMT R0, RZ, 0x654, R0 ;  /* 0x00000654ff008816 */ /* 0x000fc80000000000 */
[----:B------:R2:W-:Y:S01]  /*a940*/  @!P0 SYNCS.ARRIVE.TRANS64.RED.A1T0 RZ, [R0+URZ], RZ ;  /* 0x000000ff00ff89a7 */ /* 0x0005e2000810043f */
[----:B------:R-:W3:Y:S04]  /*a950*/  LDL.64 R8, [R1+0x170] ;  /* 0x0001700001087983 */ /* 0x000ee80000100a00 */
[----:B------:R-:W4:Y:S04]  /*a960*/  LDL.64 R4, [R1+0x230] ;  /* 0x0002300001047983 */ /* 0x000f280000100a00 */
        /* <DEDUP_REMOVED lines=39> */
[----:B---3--:R-:W3:Y:S01]  /*abe0*/  LD.E R8, desc[UR44][R8.64] ;  /* 0x0000002c08087980 */ /* 0x008ee2000c101900 */
[----:B------:R1:W-:Y:S01]  /*abf0*/  BAR.SYNC.DEFER_BLOCKING R237, 0x100 ;  /* 0x000400ed0000751d */ /* 0x0003e20000010000 */
[-C--:B---3--:R-:W-:Y:S01]  /*ac00*/  FMUL.FTZ R7, R24, R8.reuse ;  /* 0x0000000818077220 */ /* 0x088fe20000410000 */
[-C--:B------:R-:W-:Y:S01]  /*ac10*/  FMUL.FTZ R10, R25, R8.reuse ;  /* 0x00000008190a7220 */ /* 0x080fe20000410000 */
[-C--:B------:R-:W-:Y:S01]  /*ac20*/  FMUL.FTZ R22, R28, R8.reuse ;  /* 0x000000081c167220 */ /* 0x080fe20000410000 */
[-C--:B------:R-:W-:Y:S01]  /*ac30*/  FMUL.FTZ R73, R29, R8.reuse ;  /* 0x000000081d497220 */ /* 0x080fe20000410000 */
[-C--:B------:R-:W-:Y:S01]  /*ac40*/  FMUL.FTZ R143, R32, R8.reuse ;  /* 0x00000008208f7220 */ /* 0x080fe20000410000 */
[-C--:B------:R-:W-:Y:S01]  /*ac50*/  FMUL.FTZ R6, R26, R8.reuse ;  /* 0x000000081a067220 */ /* 0x080fe20000410000 */
[----:B------:R-:W4:Y:S01]  /*ac60*/  MUFU.TANH R7, R7 ;  /* 0x0000000700077308 */ /* 0x000f220000002400 */
[-C--:B------:R-:W-:Y:S01]  /*ac70*/  FMUL.FTZ R153, R33, R8.reuse ;  /* 0x0000000821997220 */ /* 0x080fe20000410000 */
[-C--:B--2---:R-:W-:Y:S01]  /*ac80*/  FMUL.FTZ R0, R27, R8.reuse ;  /* 0x000000081b007220 */ /* 0x084fe20000410000 */
        /* <DEDUP_REMOVED lines=14> */
[----:B----4-:R-:W-:Y:S01]  /*ad70*/  FMNMX.FTZ R9, R7, R4, !PT ;  /* 0x0000000407097209 */ /* 0x010fe20007810000 */
[-C--:B------:R-:W-:Y:S01]  /*ad80*/  FMUL.FTZ R175, R49, R8.reuse ;  /* 0x0000000831af7220 */ /* 0x080fe20000410000 */
[-C--:B------:R-:W-:Y:S01]  /*ad90*/  FMUL.FTZ R164, R43, R8.reuse ;  /* 0x000000082ba47220 */ /* 0x080fe20000410000 */
[-C--:B------:R-:W-:Y:S01]  /*ada0*/  FMUL.FTZ R195, R52, R8.reuse ;  /* 0x0000000834c37220 */ /* 0x080fe20000410000 */
[-C--:B------:R-:W-:Y:S01]  /*adb0*/  FMUL.FTZ R166, R46, R8.reuse ;  /* 0x000000082ea67220 */ /* 0x080fe20000410000 */
[-C--:B------:R-:W-:Y:S01]  /*adc0*/  FMUL.FTZ R181, R53, R8.reuse ;  /* 0x0000000835b57220 */ /* 0x080fe20000410000 */
[-C--:B------:R-:W-:Y:S01]  /*add0*/  FMUL.FTZ R168, R47, R8.reuse ;  /* 0x000000082fa87220 */ /* 0x080fe20000410000 */
[----:B------:R-:W4:Y:S01]  /*ade0*/  MUFU.TANH R73, R73 ;  /* 0x0000004900497308 */ /* 0x000f220000002400 */
[----:B--2---:R-:W-:Y:S01]  /*adf0*/  FMNMX.FTZ R9, R10, R9, !PT ;  /* 0x000000090a097209 */ /* 0x004fe20007810000 */
[-C--:B------:R-:W-:Y:S01]  /*ae00*/  FMUL.FTZ R35, R37, R8.reuse ;  /* 0x0000000825237220 */ /* 0x080fe20000410000 */
[-C--:B------:R-:W-:Y:S01]  /*ae10*/  FMUL.FTZ R205, R56, R8.reuse ;  /* 0x0000000838cd7220 */ /* 0x080fe20000410000 */
[-C--:B------:R-:W-:Y:S01]  /*ae20*/  FMUL.FTZ R170, R50, R8.reuse ;  /* 0x0000000832aa7220 */ /* 0x080fe20000410000 */
[-C--:B------:R-:W-:Y:S01]  /*ae30*/  FMUL.FTZ R203, R57, R8.reuse ;  /* 0x0000000839cb7220 */ /* 0x080fe20000410000 */
[-C--:B------:R-:W-:Y:S01]  /*ae40*/  FMUL.FTZ R23, R51, R8.reuse ;  /* 0x0000000833177220 */ /* 0x080fe20000410000 */
[-C--:B------:R-:W-:Y:S01]  /*ae50*/  FMUL.FTZ R213, R60, R8.reuse ;  /* 0x000000083cd57220 */ /* 0x080fe20000410000 */
[----:B------:R-:W2:Y:S01]  /*ae60*/  MUFU.TANH R143, R143 ;  /* 0x0000008f008f7308 */ /* 0x000ea20000002400 */
        /* <DEDUP_REMOVED lines=14> */
[----:B------:R-:W-:Y:S01]  /*af50*/  FMUL.FTZ R133, R67, R8 ;  /* 0x0000000843857220 */ /* 0x000fe20000410000 */
[----:B------:R-:W0:Y:S01]  /*af60*/  MUFU.TANH R153, R153 ;  /* 0x0000009900997308 */ /* 0x000e220000002400 */
[----:B----4-:R-:W-:Y:S01]  /*af70*/  FMNMX.FTZ R12, R73, R12, !PT ;  /* 0x0000000c490c7209 */ /* 0x010fe20007810000 */
[-C--:B------:R-:W-:Y:S01]  /*af80*/  FMUL.FTZ R137, R70, R8.reuse ;  /* 0x0000000846897220 */ /* 0x080fe20000410000 */
[----:B------:R-:W-:Y:S01]  /*af90*/  FMUL.FTZ R141, R71, R8 ;  /* 0x00000008478d7220 */ /* 0x000fe20000410000 */
[----:B------:R-:W4:Y:S04]  /*afa0*/  LDL R25, [R1+0x250] ;  /* 0x0002500001197983 */ /* 0x000f280000100800 */
[----:B------:R-:W1:Y:S01]  /*afb0*/  MUFU.TANH R0, R0 ;  /* 0x0000000000007308 */ /* 0x000e620000002400 */
[----:B------:R-:W4:Y:S04]  /*afc0*/  LDL.64 R32, [R1+0x3c8] ;  /* 0x0003c80001207983 */ /* 0x000f280000100a00 */
[----:B------:R-:W4:Y:S03]  /*afd0*/  LDL.64 R26, [R1+0x418] ;  /* 0x00041800011a7983 */ /* 0x000f260000100a00 */
[----:B------:R-:W1:Y:S01]  /*afe0*/  MUFU.TANH R157, R157 ;  /* 0x0000009d009d7308 */ /* 0x000e620000002400 */
[----:B--2---:R-:W-:-:S07]  /*aff0*/  FMNMX.FTZ R12, R143, R12, !PT ;  /* 0x0000000c8f0c7209 */ /* 0x004fce0007810000 */
[----:B------:R-:W2:Y:S01]  /*b000*/  MUFU.TANH R72, R72 ;  /* 0x0000004800487308 */ /* 0x000ea20000002400 */
[----:B------:R-:W-:Y:S01]  /*b010*/  FMUL.FTZ R34, R38, R8 ;  /* 0x0000000826227220 */ /* 0x000fe20000410000 */
[----:B------:R-:W4:Y:S04]  /*b020*/  LDL.64 R44, [R1+0x378] ;  /* 0x00037800012c7983 */ /* 0x000f280000100a00 */
[----:B------:R-:W4:Y:S02]  /*b030*/  LDL.64 R46, [R1+0x388] ;  /* 0x00038800012e7983 */ /* 0x000f240000100a00 */
[----:B------:R-:W2:Y:S01]  /*b040*/  MUFU.TANH R35, R35 ;  /* 0x0000002300237308 */ /* 0x000ea20000002400 */
[----:B---3--:R-:W-:Y:S01]  /*b050*/  FMNMX.FTZ R9, R6, R5, !PT ;  /* 0x0000000506097209 */ /* 0x008fe20007810000 */
[----:B------:R-:W3:Y:S01]  /*b060*/  LDL.64 R54, [R1+0x328] ;  /* 0x0003280001367983 */ /* 0x000ee20000100a00 */
[----:B0-----:R-:W-:-:S03]  /*b070*/  FMNMX.FTZ R12, R153, R12, !PT ;  /* 0x0000000c990c7209 */ /* 0x001fc60007810000 */
[----:B------:R-:W3:Y:S02]  /*b080*/  LDL.64 R40, [R1+0x3f8] ;  /* 0x0003f80001287983 */ /* 0x000ee40000100a00 */
[----:B------:R-:W0:Y:S08]  /*b090*/  MUFU.TANH R28, R28 ;  /* 0x0000001c001c7308 */ /* 0x000e300000002400 */
[----:B------:R-:W0:Y:S01]  /*b0a0*/  MUFU.TANH R159, R159 ;  /* 0x0000009f009f7308 */ /* 0x000e220000002400 */
[----:B-1----:R-:W-:Y:S01]  /*b0b0*/  FMNMX.FTZ R9, R0, R9, !PT ;  /* 0x0000000900097209 */ /* 0x002fe20007810000 */
[----:B------:R-:W3:Y:S01]  /*b0c0*/  LDL.64 R64, [R1+0x2d8] ;  /* 0x0002d80001407983 */ /* 0x000ee20000100a00 */
[----:B------:R-:W-:-:S05]  /*b0d0*/  FMNMX.FTZ R16, R157, R12, !PT ;  /* 0x0000000c9d107209 */ /* 0x000fca0007810000 */
[----:B------:R-:W1:Y:S08]  /*b0e0*/  MUFU.TANH R139, R139 ;  /* 0x0000008b008b7308 */ /* 0x000e700000002400 */
[----:B------:R-:W1:Y:S01]  /*b0f0*/  MUFU.TANH R165, R165 ;  /* 0x000000a500a57308 */ /* 0x000e620000002400 */
[----:B--2---:R-:W-:Y:S01]  /*b100*/  FMNMX.FTZ R9, R72, R9, !PT ;  /* 0x0000000948097209 */ /* 0x004fe20007810000 */
[----:B------:R-:W2:Y:S01]  /*b110*/  LDL.64 R66, [R1+0x2e8] ;  /* 0x0002e80001427983 */ /* 0x000ea20000100a00 */
[----:B------:R-:W-:-:S03]  /*b120*/  FMNMX.FTZ R16, R35, R16, !PT ;  /* 0x0000001023107209 */ /* 0x000fc60007810000 */
[----:B------:R-:W2:Y:S02]  /*b130*/  LDL.64 R68, [R1+0x2f8] ;  /* 0x0002f80001447983 */ /* 0x000ea40000100a00 */
[----:B------:R-:W1:Y:S08]  /*b140*/  MUFU.TANH R11, R11 ;  /* 0x0000000b000b7308 */ /* 0x000e700000002400 */
[----:B------:R-:W1:Y:S01]  /*b150*/  MUFU.TANH R167, R167 ;  /* 0x000000a700a77308 */ /* 0x000e620000002400 */
[----:B0-----:R-:W-:Y:S01]  /*b160*/  FMNMX.FTZ R12, R28, R9, !PT ;  /* 0x000000091c0c7209 */ /* 0x001fe20007810000 */
[----:B------:R-:W2:Y:S01]  /*b170*/  LDL.64 R70, [R1+0x308] ;  /* 0x0003080001467983 */ /* 0x000ea20000100a00 */
[----:B------:R-:W-:-:S03]  /*b180*/  FMNMX.FTZ R16, R159, R16, !PT ;  /* 0x000000109f107209 */ /* 0x000fc60007810000 */
[----:B------:R-:W2:Y:S02]  /*b190*/  LDL.64 R56, [R1+0x338] ;  /* 0x0003380001387983 */ /* 0x000ea40000100a00 */
[----:B------:R-:W0:Y:S08]  /*b1a0*/  MUFU.TANH R34, R34 ;  /* 0x0000002200227308 */ /* 0x000e300000002400 */
[----:B------:R-:W0:Y:S01]  /*b1b0*/  MUFU.TANH R169, R169 ;  /* 0x000000a900a97308 */ /* 0x000e220000002400 */
[----:B-1----:R-:W-:Y:S01]  /*b1c0*/  FMNMX.FTZ R12, R139, R12, !PT ;  /* 0x0000000c8b0c7209 */ /* 0x002fe20007810000 */
[----:B------:R-:W2:Y:S01]  /*b1d0*/  LDL.64 R58, [R1+0x348] ;  /* 0x00034800013a7983 */ /* 0x000ea20000100a00 */
[----:B------:R-:W-:-:S03]  /*b1e0*/  FMNMX.FTZ R16, R165, R16, !PT ;  /* 0x00000010a5107209 */ /* 0x000fc60007810000 */
[----:B------:R-:W2:Y:S02]  /*b1f0*/  LDL.64 R30, [R1+0x428] ;  /* 0x00042800011e7983 */ /* 0x000ea40000100a00 */
[----:B------:R-:W1:Y:S08]  /*b200*/  MUFU.TANH R14, R14 ;  /* 0x0000000e000e7308 */ /* 0x000e700000002400 */
[----:B------:R-:W1:Y:S01]  /*b210*/  MUFU.TANH R177, R177 ;  /* 0x000000b100b17308 */ /* 0x000e620000002400 */
[----:B------:R-:W-:Y:S01]  /*b220*/  FMNMX.FTZ R9, R11, R12, !PT ;  /* 0x0000000c0b097209 */ /* 0x000fe20007810000 */
[----:B------:R-:W2:Y:S01]  /*b230*/  LDL.64 R60, [R1+0x358] ;  /* 0x00035800013c7983 */ /* 0x000ea20000100a00 */
[----:B------:R-:W-:-:S03]  /*b240*/  FMNMX.FTZ R16, R167, R16, !PT ;  /* 0x00000010a7107209 */ /* 0x000fc60007810000 */
[----:B------:R-:W2:Y:S02]  /*b250*/  LDL.64 R42, [R1+0x408] ;  /* 0x00040800012a7983 */ /* 0x000ea40000100a00 */
[----:B------:R-:W1:Y:S02]  /*b260*/  MUFU.TANH R156, R156 ;  /* 0x0000009c009c7308 */ /* 0x000e640000002400 */
[----:B------:R-:W2:Y:S06]  /*b270*/  LDL.64 R48, [R1+0x398] ;  /* 0x0003980001307983 */ /* 0x000eac0000100a00 */
        /* <DEDUP_REMOVED lines=15> */
[----:B------:R-:W-:-:S05]  /*b370*/  FMNMX.FTZ R16, R175, R16, !PT ;  /* 0x00000010af107209 */ /* 0x000fca0007810000 */
[----:B------:R-:W1:Y:S08]  /*b380*/  MUFU.TANH R168, R168 ;  /* 0x000000a800a87308 */ /* 0x000e700000002400 */
[----:B------:R-:W1:Y:S01]  /*b390*/  MUFU.TANH R205, R205 ;  /* 0x000000cd00cd7308 */ /* 0x000e620000002400 */
[----:B0-----:R-:W-:Y:S02]  /*b3a0*/  FMNMX.FTZ R9, R164, R9, !PT ;  /* 0x00000009a4097209 */ /* 0x001fe40007810000 */
[----:B------:R-:W-:-:S05]  /*b3b0*/  FMNMX.FTZ R16, R195, R16, !PT ;  /* 0x00000010c3107209 */ /* 0x000fca0007810000 */
[----:B------:R-:W0:Y:S08]  /*b3c0*/  MUFU.TANH R170, R170 ;  /* 0x000000aa00aa7308 */ /* 0x000e300000002400 */
[----:B------:R-:W0:Y:S01]  /*b3d0*/  MUFU.TANH R203, R203 ;  /* 0x000000cb00cb7308 */ /* 0x000e220000002400 */
[----:B-1----:R-:W-:Y:S02]  /*b3e0*/  FMNMX.FTZ R9, R166, R9, !PT ;  /* 0x00000009a6097209 */ /* 0x002fe40007810000 */
[----:B------:R-:W-:-:S05]  /*b3f0*/  FMNMX.FTZ R16, R181, R16, !PT ;  /* 0x00000010b5107209 */ /* 0x000fca0007810000 */
[----:B------:R-:W1:Y:S08]  /*b400*/  MUFU.TANH R23, R23 ;  /* 0x0000001700177308 */ /* 0x000e700000002400 */
[----:B------:R-:W1:Y:S01]  /*b410*/  MUFU.TANH R213, R213 ;  /* 0x000000d500d57308 */ /* 0x000e620000002400 */
[----:B------:R-:W-:Y:S02]  /*b420*/  FMNMX.FTZ R9, R168, R9, !PT ;  /* 0x00000009a8097209 */ /* 0x000fe40007810000 */
        /* <DEDUP_REMOVED lines=21> */
[----:B------:R-:W1:Y:S01]  /*b580*/  MUFU.TANH R131, R131 ;  /* 0x0000008300837308 */ /* 0x000e620000002400 */
[----:B------:R-:W-:Y:S02]  /*b590*/  FMNMX.FTZ R12, R127, R12, !PT ;  /* 0x0000000c7f0c7209 */ /* 0x000fe40007810000 */
[----:B------:R-:W-:-:S05]  /*b5a0*/  FMNMX.FTZ R8, R215, R16, !PT ;  /* 0x00000010d7087209 */ /* 0x000fca0007810000 */
[----:B------:R-:W1:Y:S01]  /*b5b0*/  MUFU.TANH R135, R135 ;  /* 0x0000008700877308 */ /* 0x000e620000002400 */
[----:B0-----:R-:W-:Y:S02]  /*b5c0*/  FMNMX.FTZ R12, R129, R12, !PT ;  /* 0x0000000c810c7209 */ /* 0x001fe40007810000 */
[----:B------:R-:W-:-:S05]  /*b5d0*/  FMNMX.FTZ R8, R217, R8, !PT ;  /* 0x00000008d9087209 */ /* 0x000fca0007810000 */
[----:B------:R-:W0:Y:S01]  /*b5e0*/  MUFU.TANH R133, R133 ;  /* 0x0000008500857308 */ /* 0x000e220000002400 */
[----:B-1----:R-:W-:Y:S01]  /*b5f0*/  FMNMX.FTZ R12, R131, R12, !PT ;  /* 0x0000000c830c7209 */ /* 0x002fe20007810000 */
[----:B------:R-:W1:Y:S06]  /*b600*/  SHFL.BFLY PT, R13, R8, 0x2, 0x1f ;  /* 0x0c401f00080d7f89 */ /* 0x000e6c00000e0000 */
[----:B------:R-:W4:Y:S01]  /*b610*/  MUFU.TANH R137, R137 ;  /* 0x0000008900897308 */ /* 0x000f220000002400 */
[----:B------:R-:W-:-:S07]  /*b620*/  FMNMX.FTZ R12, R135, R12, !PT ;  /* 0x0000000c870c7209 */ /* 0x000fce0007810000 */
[----:B------:R-:W1:Y:S01]  /*b630*/  MUFU.TANH R141, R141 ;  /* 0x0000008d008d7308 */ /* 0x000e620000002400 */
[----:B0-----:R-:W-:-:S04]  /*b640*/  FMNMX.FTZ R12, R133, R12, !PT ;  /* 0x0000000c850c7209 */ /* 0x001fc80007810000 */
[----:B----4-:R-:W-:-:S04]  /*b650*/  FMNMX.FTZ R12, R137, R12, !PT ;  /* 0x0000000c890c7209 */ /* 0x010fc80007810000 */
[----:B-1----:R-:W-:-:S05]  /*b660*/  FMNMX.FTZ R9, R141, R12, !PT ;  /* 0x0000000c8d097209 */ /* 0x002fca0007810000 */
[----:B------:R0:W-:Y:S01]  /*b670*/  STL.64 [R1+0x230], R8 ;  /* 0x0002300801007387 */ /* 0x0001e20000100a00 */
[----:B------:R-:W-:-:S03]  /*b680*/  FMNMX.FTZ R12, R8, R13, !PT ;  /* 0x0000000d080c7209 */ /* 0x000fc60007810000 */
[----:B------:R-:W4:Y:S04]  /*b690*/  LDL R219, [R1+0x234] ;  /* 0x0002340001db7983 */ /* 0x000f280000100800 */
[----:B------:R-:W1:Y:S04]  /*b6a0*/  SHFL.BFLY PT, R13, R12, 0x1, 0x1f ;  /* 0x0c201f000c0d7f89 */ /* 0x000e6800000e0000 */
[----:B0-----:R-:W3:Y:S01]  /*b6b0*/  LDL.64 R8, [R1+0x290] ;  /* 0x0002900001087983 */ /* 0x001ee20000100a00 */
[----:B-1----:R-:W-:-:S05]  /*b6c0*/  FMNMX.FTZ R16, R12, R13, !PT ;  /* 0x0000000d0c107209 */ /* 0x002fca0007810000 */
[----:B------:R0:W-:Y:S04]  /*b6d0*/  STL [R1+0x230], R16 ;  /* 0x0002301001007387 */ /* 0x0001e80000100800 */
[----:B------:R-:W2:Y:S04]  /*b6e0*/  LDL R180, [R1+0x230] ;  /* 0x0002300001b47983 */ /* 0x000ea80000100800 */
[----:B0-----:R-:W3:Y:S04]  /*b6f0*/  LDL.64 R16, [R1+0x3e0] ;  /* 0x0003e00001107983 */ /* 0x001ee80000100a00 */
[----:B----4-:R-:W0:Y:S02]  /*b700*/  SHFL.BFLY PT, R12, R219, 0x2, 0x1f ;  /* 0x0c401f00db0c7f89 */ /* 0x010e2400000e0000 */
[----:B0-----:R-:W-:-:S02]  /*b710*/  FMNMX.FTZ R15, R12, R219, !PT ;  /* 0x000000db0c0f7209 */ /* 0x001fc40007810000 */
[----:B------:R-:W4:Y:S04]  /*b720*/  LDL.64 R12, [R1+0x438] ;  /* 0x00043800010c7983 */ /* 0x000f280000100a00 */
[----:B------:R-:W0:Y:S01]  /*b730*/  SHFL.BFLY PT, R24, R15, 0x1, 0x1f ;  /* 0x0c201f000f187f89 */ /* 0x000e2200000e0000 */
[----:B--2---:R-:W-:-:S04]  /*b740*/  FADD.FTZ R4, R4, -R180 ;  /* 0x800000b404047221 */ /* 0x004fc80000010000 */
[----:B------:R-:W-:-:S06]  /*b750*/  FMUL.FTZ R158, R4, R25 ;  /* 0x00000019049e7220 */ /* 0x000fcc0000410000 */
[----:B------:R-:W1:Y:S01]  /*b760*/  MUFU.EX2 R158, R158 ;  /* 0x0000009e009e7308 */ /* 0x000e620000000800 */
[----:B0-----:R-:W-:-:S05]  /*b770*/  FMNMX.FTZ R24, R15, R24, !PT ;  /* 0x000000180f187209 */ /* 0x001fca0007810000 */
[----:B------:R-:W-:Y:S02]  /*b780*/  FADD.FTZ R120, R5, -R24 ;  /* 0x8000001805787221 */ /* 0x000fe40000010000 */
[----:B------:R-:W2:Y:S01]  /*b790*/  LDL.64 R4, [R1+0x448] ;  /* 0x0004480001047983 */ /* 0x000ea20000100a00 */
[C---:B-1----:R-:W-:Y:S01]  /*b7a0*/  FMUL.FTZ R111, R158.reuse, R111 ;  /* 0x0000006f9e6f7220 */ /* 0x042fe20000410000 */
[----:B------:R-:W-:-:S05]  /*b7b0*/  FMUL.FTZ R110, R158, R110 ;  /* 0x0000006e9e6e7220 */ /* 0x000fca0000410000 */
[----:B------:R3:W-:Y:S01]  /*b7c0*/  STL.64 [R1+0x340], R110 ;  /* 0x0003406e01007387 */ /* 0x0007e20000100a00 */
[----:B------:R-:W-:Y:S01]  /*b7d0*/  FMUL.FTZ R180, R25, R180 ;  /* 0x000000b419b47220 */ /* 0x000fe20000410000 */
[C---:B------:R-:W-:Y:S01]  /*b7e0*/  FMUL.FTZ R145, R158.reuse, R145 ;  /* 0x000000919e917220 */ /* 0x040fe20000410000 */
[C---:B------:R-:W-:Y:S01]  /*b7f0*/  FMUL.FTZ R144, R158.reuse, R144 ;  /* 0x000000909e907220 */ /* 0x040fe20000410000 */
[C---:B------:R-:W-:Y:S01]  /*b800*/  FMUL.FTZ R197, R158.reuse, R197 ;  /* 0x000000c59ec57220 */ /* 0x040fe20000410000 */
[C---:B---3--:R-:W-:Y:S01]  /*b810*/  FMUL.FTZ R111, R158.reuse, R17 ;  /* 0x000000119e6f7220 */ /* 0x048fe20000410000 */
[C---:B------:R-:W-:Y:S01]  /*b820*/  FMUL.FTZ R110, R158.reuse, R16 ;  /* 0x000000109e6e7220 */ /* 0x040fe20000410000 */
[C---:B------:R-:W-:Y:S01]  /*b830*/  FMUL.FTZ R196, R158.reuse, R196 ;  /* 0x000000c49ec47220 */ /* 0x040fe20000410000 */
[----:B------:R-:W3:Y:S01]  /*b840*/  LDL.64 R16, [R1+0x240] ;  /* 0x0002400001107983 */ /* 0x000ee20000100a00 */
[--C-:B------:R-:W-:Y:S01]  /*b850*/  FFMA.FTZ R138, R143, R25, -R180.reuse ;  /* 0x000000198f8a7223 */ /* 0x100fe200000108b4 */
[----:B------:R-:W-:Y:S01]  /*b860*/  FMUL.FTZ R143, R25, R120 ;  /* 0x00000078198f7220 */ /* 0x000fe20000410000 */
[C---:B------:R-:W-:Y:S01]  /*b870*/  FMUL.FTZ R191, R158.reuse, R191 ;  /* 0x000000bf9ebf7220 */ /* 0x040fe20000410000 */
[C---:B------:R-:W-:Y:S01]  /*b880*/  FMUL.FTZ R190, R158.reuse, R190 ;  /* 0x000000be9ebe7220 */ /* 0x040fe20000410000 */
[C---:B------:R-:W-:Y:S01]  /*b890*/  FMUL.FTZ R204, R158.reuse, R8 ;  /* 0x000000089ecc7220 */ /* 0x040fe20000410000 */
[C---:B------:R-:W-:Y:S01]  /*b8a0*/  FMUL.FTZ R163, R158.reuse, R163 ;  /* 0x000000a39ea37220 */ /* 0x040fe20000410000 */
[C---:B------:R-:W-:Y:S01]  /*b8b0*/  FMUL.FTZ R162, R158.reuse, R162 ;  /* 0x000000a29ea27220 */ /* 0x040fe20000410000 */
[----:B------:R-:W0:Y:S01]  /*b8c0*/  MUFU.EX2 R143, R143 ;  /* 0x0000008f008f7308 */ /* 0x000e220000000800 */
[-CC-:B------:R-:W-:Y:S01]  /*b8d0*/  FFMA.FTZ R136, R73, R25.reuse, -R180.reuse ;  /* 0x0000001949887223 */ /* 0x180fe200000108b4 */
[-CC-:B------:R-:W-:Y:S01]  /*b8e0*/  FFMA.FTZ R122, R205, R25.reuse, -R180.reuse ;  /* 0x00000019cd7a7223 */ /* 0x180fe200000108b4 */
[----:B------:R-:W-:Y:S01]  /*b8f0*/  FFMA.FTZ R73, R159, R25, -R180 ;  /* 0x000000199f497223 */ /* 0x000fe200000108b4 */
        /* <DEDUP_REMOVED lines=87> */
[C---:B-1----:R-:W-:Y:S01]  /*be70*/  FMUL.FTZ R45, R143.reuse, R27 ;  /* 0x0000001b8f2d7220 */ /* 0x042fe20000410000 */
[C---:B------:R-:W-:Y:S01]  /*be80*/  FMUL.FTZ R44, R143.reuse, R26 ;  /* 0x0000001a8f2c7220 */ /* 0x040fe20000410000 */
[C---:B------:R-:W-:Y:S01]  /*be90*/  FMUL.FTZ R199, R158.reuse, R199 ;  /* 0x000000c79ec77220 */ /* 0x040fe20000410000 */
[C---:B------:R-:W-:Y:S01]  /*bea0*/  FMUL.FTZ R198, R158.reuse, R198 ;  /* 0x000000c69ec67220 */ /* 0x040fe20000410000 */
[C---:B------:R-:W-:Y:S01]  /*beb0*/  FMUL.FTZ R105, R158.reuse, R105 ;  /* 0x000000699e697220 */ /* 0x040fe20000410000 */
[C---:B------:R-:W-:Y:S01]  /*bec0*/  FMUL.FTZ R104, R158.reuse, R104 ;  /* 0x000000689e687220 */ /* 0x040fe20000410000 */
[C---:B------:R-:W-:Y:S01]  /*bed0*/  FMUL.FTZ R43, R143.reuse, R43 ;  /* 0x0000002b8f2b7220 */ /* 0x040fe20000410000 */
[----:B------:R-:W-:Y:S01]  /*bee0*/  FMUL.FTZ R42, R143, R42 ;  /* 0x0000002a8f2a7220 */ /* 0x000fe20000410000 */
[----:B------:R0:W-:Y:S04]  /*bef0*/  STL.64 [R1+0x2f0], R144 ;  /* 0x0002f09001007387 */ /* 0x0001e80000100a00 */
[----:B------:R-:W-:Y:S04]  /*bf00*/  STL.64 [R1+0x270], R196 ;  /* 0x000270c401007387 */ /* 0x000fe80000100a00 */
[----:B------:R-:W-:Y:S01]  /*bf10*/  STL.64 [R1+0x280], R190 ;  /* 0x000280be01007387 */ /* 0x000fe20000100a00 */
[----:B0-----:R-:W-:-:S03]  /*bf20*/  FMUL.FTZ R144, R158, R20 ;  /* 0x000000149e907220 */ /* 0x001fc60000410000 */
[----:B------:R-:W-:Y:S01]  /*bf30*/  STL.64 [R1+0x290], R204 ;  /* 0x000290cc01007387 */ /* 0x000fe20000100a00 */
[----:B------:R0:W-:Y:S03]  /*bf40*/  MUFU.EX2 R20, R73 ;  /* 0x0000004900147308 */ /* 0x0001e60000000800 */
        /* <DEDUP_REMOVED lines=35> */
[----:B------:R-:W-:Y:S04]  /*c180*/  STL.64 [R1+0x388], R46 ;  /* 0x0003882e01007387 */ /* 0x000fe80000100a00 */
[----:B------:R3:W-:Y:S04]  /*c190*/  STL.64 [R1+0x3a8], R50 ;  /* 0x0003a83201007387 */ /* 0x0007e80000100a00 */
[----:B------:R3:W-:Y:S04]  /*c1a0*/  STL.64 [R1+0x3b8], R52 ;  /* 0x0003b83401007387 */ /* 0x0007e80000100a00 */
[----:B------:R3:W-:Y:S04]  /*c1b0*/  STL.64 [R1+0x3c8], R54 ;  /* 0x0003c83601007387 */ /* 0x0007e80000100a00 */
[----:B------:R-:W-:Y:S04]  /*c1c0*/  STL.64 [R1+0x3d8], R36 ;  /* 0x0003d82401007387 */ /* 0x000fe80000100a00 */
[----:B------:R-:W-:Y:S04]  /*c1d0*/  STL.64 [R1+0x3e8], R38 ;  /* 0x0003e82601007387 */ /* 0x000fe80000100a00 */
[----:B------:R-:W-:Y:S04]  /*c1e0*/  STL.64 [R1+0x3f8], R40 ;  /* 0x0003f82801007387 */ /* 0x000fe80000100a00 */
[----:B------:R3:W-:Y:S04]  /*c1f0*/  STL.64 [R1+0x418], R44 ;  /* 0x0004182c01007387 */ /* 0x0007e80000100a00 */
[----:B------:R-:W-:Y:S04]  /*c200*/  STL.64 [R1+0x260], R198 ;  /* 0x000260c601007387 */ /* 0x000fe80000100a00 */
[----:B------:R3:W-:Y:S04]  /*c210*/  STL.64 [R1+0x3c0], R104 ;  /* 0x0003c06801007387 */ /* 0x0007e80000100a00 */
[----:B------:R-:W-:Y:S04]  /*c220*/  STL.64 [R1+0x408], R42 ;  /* 0x0004082a01007387 */ /* 0x000fe80000100a00 */
[----:B-1----:R-:W3:Y:S04]  /*c230*/  LDL R81, [R1+0x26c] ;  /* 0x00026c0001517983 */ /* 0x002ee80000100800 */
[----:B0-----:R-:W3:Y:S04]  /*c240*/  LDL R83, [R1+0x270] ;  /* 0x0002700001537983 */ /* 0x001ee80000100800 */
        /* <DEDUP_REMOVED lines=34> */
[----:B------:R-:W4:Y:S04]  /*c470*/  LDL R116, [R1+0x3ac] ;  /* 0x0003ac0001747983 */ /* 0x000f280000100800 */
[----:B------:R-:W2:Y:S04]  /*c480*/  LDL R118, [R1+0x3b0] ;  /* 0x0003b00001767983 */ /* 0x000ea80000100800 */
        /* <DEDUP_REMOVED lines=18> */
[----:B------:R-:W3:Y:S01]  /*c5b0*/  LDL R78, [R1+0x408] ;  /* 0x00040800014e7983 */ /* 0x000ee20000100800 */
[C---:B------:R-:W-:Y:S01]  /*c5c0*/  FMUL.FTZ R31, R143.reuse, R31 ;  /* 0x0000001f8f1f7220 */ /* 0x040fe20000410000 */
[----:B------:R-:W-:Y:S01]  /*c5d0*/  FMUL.FTZ R30, R143, R30 ;  /* 0x0000001e8f1e7220 */ /* 0x000fe20000410000 */
[-CC-:B------:R-:W-:Y:S01]  /*c5e0*/  FFMA.FTZ R29, R7, R25.reuse, -R180.reuse ;  /* 0x00000019071d7223 */ /* 0x180fe200000108b4 */
[-CC-:B------:R-:W-:Y:S01]  /*c5f0*/  FFMA.FTZ R152, R10, R25.reuse, -R180.reuse ;  /* 0x000000190a987223 */ /* 0x180fe200000108b4 */
[--C-:B------:R-:W-:Y:S01]  /*c600*/  FFMA.FTZ R120, R203, R25, -R180.reuse ;  /* 0x00000019cb787223 */ /* 0x100fe200000108b4 */
[----:B------:R-:W-:Y:S01]  /*c610*/  FMUL.FTZ R5, R143, R5 ;  /* 0x000000058f057220 */ /* 0x000fe20000410000 */
[----:B------:R0:W-:Y:S01]  /*c620*/  STL.64 [R1+0x428], R30 ;  /* 0x0004281e01007387 */ /* 0x0001e20000100a00 */
[--C-:B------:R-:W-:Y:S01]  /*c630*/  FFMA.FTZ R7, R153, R25, -R180.reuse ;  /* 0x0000001999077223 */ /* 0x100fe200000108b4 */
[----:B------:R-:W-:Y:S01]  /*c640*/  MUFU.EX2 R29, R29 ;  /* 0x0000001d001d7308 */ /* 0x000fe20000000800 */
[----:B------:R-:W-:Y:S01]  /*c650*/  FMUL.FTZ R203, R158, R155 ;  /* 0x0000009b9ecb7220 */ /* 0x000fe20000410000 */
[C---:B------:R-:W-:Y:S01]  /*c660*/  FMUL.FTZ R4, R143.reuse, R4 ;  /* 0x000000048f047220 */ /* 0x040fe20000410000 */
[--C-:B------:R-:W-:Y:S01]  /*c670*/  FFMA.FTZ R134, R22, R25, -R180.reuse ;  /* 0x0000001916867223 */ /* 0x100fe200000108b4 */
[C---:B------:R-:W-:Y:S01]  /*c680*/  FMUL.FTZ R202, R158.reuse, R154 ;  /* 0x0000009a9eca7220 */ /* 0x040fe20000410000 */
[C---:B------:R-:W-:Y:S01]  /*c690*/  FMUL.FTZ R13, R143.reuse, R13 ;  /* 0x0000000d8f0d7220 */ /* 0x040fe20000410000 */
[C---:B------:R-:W-:Y:S01]  /*c6a0*/  FMUL.FTZ R147, R158.reuse, R147 ;  /* 0x000000939e937220 */ /* 0x040fe20000410000 */
[----:B------:R-:W-:Y:S01]  /*c6b0*/  FMUL.FTZ R146, R158, R146 ;  /* 0x000000929e927220 */ /* 0x000fe20000410000 */
[----:B------:R-:W-:Y:S01]  /*c6c0*/  MUFU.EX2 R8, R138 ;  /* 0x0000008a00087308 */ /* 0x000fe20000000800 */
[----:B------:R-:W-:Y:S01]  /*c6d0*/  FMUL.FTZ R12, R143, R12 ;  /* 0x0000000c8f0c7220 */ /* 0x000fe20000410000 */
[-C--:B0-----:R-:W-:Y:S01]  /*c6e0*/  FMUL.FTZ R31, R24, R25.reuse ;  /* 0x00000019181f7220 */ /* 0x081fe20000410000 */
        /* <DEDUP_REMOVED lines=8> */
[--C-:B------:R-:W-:Y:S01]  /*c770*/  FFMA.FTZ R130, R169, R25, -R180.reuse ;  /* 0x00000019a9827223 */ /* 0x100fe200000108b4 */
[C---:B------:R-:W-:Y:S01]  /*c780*/  FMUL.FTZ R149, R158.reuse, R149 ;  /* 0x000000959e957220 */ /* 0x040fe20000410000 */
[C---:B------:R-:W-:Y:S01]  /*c790*/  FMUL.FTZ R148, R158.reuse, R148 ;  /* 0x000000949e947220 */ /* 0x040fe20000410000 */
[C---:B------:R-:W-:Y:S01]  /*c7a0*/  FMUL.FTZ R151, R158.reuse, R151 ;  /* 0x000000979e977220 */ /* 0x040fe20000410000 */
[C---:B------:R-:W-:Y:S01]  /*c7b0*/  FMUL.FTZ R150, R158.reuse, R150 ;  /* 0x000000969e967220 */ /* 0x040fe20000410000 */
[C---:B------:R-:W-:Y:S01]  /*c7c0*/  FMUL.FTZ R161, R158.reuse, R161 ;  /* 0x000000a19ea17220 */ /* 0x040fe20000410000 */
[----:B------:R-:W0:Y:S01]  /*c7d0*/  MUFU.EX2 R30, R30 ;  /* 0x0000001e001e7308 */ /* 0x000e220000000800 */
[-CC-:B------:R-:W-:Y:S01]  /*c7e0*/  FFMA.FTZ R22, R35, R25.reuse, -R180.reuse ;  /* 0x0000001923167223 */ /* 0x180fe200000108b4 */
[----:B------:R1:W-:Y:S01]  /*c7f0*/  STL.64 [R1+0x448], R4 ;  /* 0x0004480401007387 */ /* 0x0003e20000100a00 */
[--C-:B------:R-:W-:Y:S01]  /*c800*/  FFMA.FTZ R0, R11, R25, -R31.reuse ;  /* 0x000000190b007223 */ /* 0x100fe2000001081f */
[C---:B------:R-:W-:Y:S01]  /*c810*/  FMUL.FTZ R160, R158.reuse, R160 ;  /* 0x000000a09ea07220 */ /* 0x040fe20000410000 */
[----:B------:R-:W-:Y:S01]  /*c820*/  FMUL.FTZ R145, R158, R21 ;  /* 0x000000159e917220 */ /* 0x000fe20000410000 */
[-CC-:B------:R-:W-:Y:S01]  /*c830*/  FFMA.FTZ R132, R177, R25.reuse, -R180.reuse ;  /* 0x00000019b1847223 */ /* 0x180fe200000108b4 */
[-CC-:B------:R-:W-:Y:S01]  /*c840*/  FFMA.FTZ R159, R175, R25.reuse, -R180.reuse ;  /* 0x00000019af9f7223 */ /* 0x180fe200000108b4 */
[----:B------:R-:W0:Y:S01]  /*c850*/  MUFU.EX2 R153, R153 ;  /* 0x0000009900997308 */ /* 0x000e220000000800 */
[-CC-:B------:R-:W-:Y:S01]  /*c860*/  FFMA.FTZ R6, R34, R25.reuse, -R31.reuse ;  /* 0x0000001922067223 */ /* 0x180fe2000001081f */
[-CC-:B------:R-:W-:Y:S01]  /*c870*/  FFMA.FTZ R126, R195, R25.reuse, -R180.reuse ;  /* 0x00000019c37e7223 */ /* 0x180fe200000108b4 */
[-CC-:B------:R-:W-:Y:S01]  /*c880*/  FFMA.FTZ R124, R181, R25.reuse, -R180.reuse ;  /* 0x00000019b57c7223 */ /* 0x180fe200000108b4 */
[-CC-:B------:R-:W-:Y:S01]  /*c890*/  FFMA.FTZ R174, R211, R25.reuse, -R180.reuse ;  /* 0x00000019d3ae7223 */ /* 0x180fe200000108b4 */
[-C--:B------:R-:W-:Y:S01]  /*c8a0*/  FFMA.FTZ R176, R209, R25.reuse, -R180 ;  /* 0x00000019d1b07223 */ /* 0x080fe200000108b4 */
[--C-:B-1----:R-:W-:Y:S01]  /*c8b0*/  FFMA.FTZ R4, R139, R25, -R31.reuse ;  /* 0x000000198b047223 */ /* 0x102fe2000001081f */
[C---:B------:R-:W-:Y:S01]  /*c8c0*/  FMUL.FTZ R201, R143.reuse, R201 ;  /* 0x000000c98fc97220 */ /* 0x040fe20000410000 */
[----:B------:R-:W1:Y:S01]  /*c8d0*/  MUFU.EX2 R155, R155 ;  /* 0x0000009b009b7308 */ /* 0x000e620000000800 */
[----:B------:R-:W-:Y:S01]  /*c8e0*/  FFMA.FTZ R11, R164, R25, -R31 ;  /* 0x00000019a40b7223 */ /* 0x000fe2000001081f */
[C---:B------:R-:W-:Y:S01]  /*c8f0*/  FMUL.FTZ R200, R143.reuse, R200 ;  /* 0x000000c88fc87220 */ /* 0x040fe20000410000 */
[C---:B------:R-:W-:Y:S01]  /*c900*/  FMUL.FTZ R49, R143.reuse, R49 ;  /* 0x000000318f317220 */ /* 0x040fe20000410000 */
[----:B------:R-:W-:Y:S01]  /*c910*/  FMUL.FTZ R48, R143, R48 ;  /* 0x000000308f307220 */ /* 0x000fe20000410000 */
[----:B------:R-:W-:Y:S03]  /*c920*/  STL [R1+0x234], R24 ;  /* 0x0002341801007387 */ /* 0x000fe60000100800 */
[----:B------:R-:W1:Y:S01]  /*c930*/  MUFU.EX2 R35, R134 ;  /* 0x0000008600237308 */ /* 0x000e620000000800 */
[----:B0-----:R-:W-:Y:S01]  /*c940*/  FFMA.FTZ R164, R17, R143, R30 ;  /* 0x0000008f11a47223 */ /* 0x001fe2000001001e */
[----:B------:R-:W-:Y:S01]  /*c950*/  FFMA.FTZ R17, R158, R16, R29 ;  /* 0x000000109e117223 */ /* 0x000fe2000001001d */
[----:B------:R-:W3:Y:S04]  /*c960*/  LDL R206, [R1+0x340] ;  /* 0x0003400001ce7983 */ /* 0x000ee80000100800 */
[----:B------:R-:W3:Y:S01]  /*c970*/  LDL R204, [R1+0x354] ;  /* 0x0003540001cc7983 */ /* 0x000ee20000100800 */
[----:B------:R-:W0:Y:S03]  /*c980*/  MUFU.EX2 R28, R28 ;  /* 0x0000001c001c7308 */ /* 0x000e260000000800 */
[----:B------:R-:W3:Y:S04]  /*c990*/  LDL R74, [R1+0x400] ;  /* 0x00040000014a7983 */ /* 0x000ee80000100800 */
[----:B------:R-:W3:Y:S01]  /*c9a0*/  LDL R41, [R1+0x308] ;  /* 0x0003080001297983 */ /* 0x000ee20000100800 */
[----:B------:R-:W0:Y:S01]  /*c9b0*/  MUFU.EX2 R154, R136 ;  /* 0x00000088009a7308 */ /* 0x000e220000000800 */
[----:B------:R-:W-:Y:S01]  /*c9c0*/  FADD.FTZ R164, R153, R164 ;  /* 0x000000a499a47221 */ /* 0x000fe20000010000 */
[-CC-:B------:R-:W-:Y:S01]  /*c9d0*/  FFMA.FTZ R5, R14, R25.reuse, -R31.reuse ;  /* 0x000000190e057223 */ /* 0x180fe2000001081f */
[-C--:B------:R-:W-:Y:S01]  /*c9e0*/  FFMA.FTZ R157, R123, R25.reuse, -R31 ;  /* 0x000000197b9d7223 */ /* 0x080fe2000001081f */
[----:B------:R0:W-:Y:S04]  /*c9f0*/  STL.64 [R1+0x438], R12 ;  /* 0x0004380c01007387 */ /* 0x0001e80000100a00 */
[----:B------:R-:W0:Y:S01]  /*ca00*/  MUFU.EX2 R4, R4 ;  /* 0x0000000400047308 */ /* 0x000e220000000800 */
[----:B------:R-:W-:Y:S01]  /*ca10*/  FADD.FTZ R16, R152, R17 ;  /* 0x0000001198107221 */ /* 0x000fe20000010000 */
[----:B-1----:R-:W-:Y:S01]  /*ca20*/  FADD.FTZ R123, R155, R164 ;  /* 0x000000a49b7b7221 */ /* 0x002fe20000010000 */
[----:B------:R-:W3:Y:S04]  /*ca30*/  LDL R43, [R1+0x30c] ;  /* 0x00030c00012b7983 */ /* 0x000ee80000100800 */
[----:B------:R-:W3:Y:S01]  /*ca40*/  LDL R112, [R1+0x3bc] ;  /* 0x0003bc0001707983 */ /* 0x000ee20000100800 */
[----:B------:R-:W1:Y:S01]  /*ca50*/  MUFU.EX2 R0, R0 ;  /* 0x0000000000007308 */ /* 0x000e620000000800 */
[-C--:B0-----:R-:W-:Y:S01]  /*ca60*/  FFMA.FTZ R12, R156, R25.reuse, -R31 ;  /* 0x000000199c0c7223 */ /* 0x081fe2000001081f */
[----:B------:R-:W-:Y:S01]  /*ca70*/  FADD.FTZ R17, R35, R16 ;  /* 0x0000001023117221 */ /* 0x000fe20000010000 */
[----:B------:R-:W3:Y:S04]  /*ca80*/  LDL R114, [R1+0x3c0] ;  /* 0x0003c00001727983 */ /* 0x000ee80000100800 */
[----:B------:R-:W3:Y:S01]  /*ca90*/  LDL R104, [R1+0x3c4] ;  /* 0x0003c40001687983 */ /* 0x000ee20000100800 */
[----:B------:R-:W0:Y:S01]  /*caa0*/  MUFU.EX2 R7, R7 ;  /* 0x0000000700077308 */ /* 0x000e220000000800 */
[----:B------:R-:W-:Y:S01]  /*cab0*/  FADD.FTZ R123, R28, R123 ;  /* 0x0000007b1c7b7221 */ /* 0x000fe20000010000 */
[----:B------:R-:W-:Y:S01]  /*cac0*/  FADD.FTZ R17, R154, R17 ;  /* 0x000000119a117221 */ /* 0x000fe20000010000 */
        /* <DEDUP_REMOVED lines=9> */
[----:B------:R-:W3:Y:S04]  /*cb60*/  LDL R68, [R1+0x40c] ;  /* 0x00040c0001447983 */ /* 0x000ee80000100800 */
[----:B------:R-:W-:Y:S01]  /*cb70*/  MUFU.EX2 R5, R5 ;  /* 0x0000000500057308 */ /* 0x000fe20000000800 */
[----:B------:R-:W-:Y:S01]  /*cb80*/  FADD.FTZ R16, R8, R17 ;  /* 0x0000001108107221 */ /* 0x000fe20000010000 */
[----:B------:R-:W3:Y:S04]  /*cb90*/  LDL R70, [R1+0x410] ;  /* 0x0004100001467983 */ /* 0x000ee80000100800 */
[----:B------:R-:W3:Y:S02]  /*cba0*/  LDL R224, [R1+0x31c] ;  /* 0x00031c0001e07983 */ /* 0x000ee40000100800 */
[----:B------:R-:W0:Y:S01]  /*cbb0*/  MUFU.EX2 R9, R22 ;  /* 0x0000001600097308 */ /* 0x000e220000000800 */
[----:B-1----:R-:W-:Y:S01]  /*cbc0*/  FADD.FTZ R123, R0, R123 ;  /* 0x0000007b007b7221 */ /* 0x002fe20000010000 */
[-C--:B------:R-:W-:Y:S01]  /*cbd0*/  FFMA.FTZ R13, R168, R25.reuse, -R31 ;  /* 0x00000019a80d7223 */ /* 0x080fe2000001081f */
[----:B------:R-:W3:Y:S04]  /*cbe0*/  LDL R218, [R1+0x328] ;  /* 0x0003280001da7983 */ /* 0x000ee80000100800 */
[----:B------:R-:W-:Y:S01]  /*cbf0*/  STL [R1+0x3428], R182 ;  /* 0x003428b601007387 */ /* 0x000fe20000100800 */
[----:B------:R-:W1:Y:S01]  /*cc00*/  MUFU.EX2 R12, R12 ;  /* 0x0000000c000c7308 */ /* 0x000e620000000800 */
[----:B0-----:R-:W-:Y:S01]  /*cc10*/  FADD.FTZ R17, R7, R16 ;  /* 0x0000001007117221 */ /* 0x001fe20000010000 */
[----:B------:R-:W-:Y:S01]  /*cc20*/  FADD.FTZ R166, R6, R123 ;  /* 0x0000007b06a67221 */ /* 0x000fe20000010000 */
[----:B------:R-:W3:Y:S04]  /*cc30*/  LDL R184, [R1+0x364] ;  /* 0x0003640001b87983 */ /* 0x000ee80000100800 */
[----:B------:R-:W3:Y:S01]  /*cc40*/  LDL R186, [R1+0x368] ;  /* 0x0003680001ba7983 */ /* 0x000ee20000100800 */
[----:B------:R-:W0:Y:S01]  /*cc50*/  MUFU.EX2 R11, R11 ;  /* 0x0000000b000b7308 */ /* 0x000e220000000800 */
[-C--:B------:R-:W-:Y:S01]  /*cc60*/  FFMA.FTZ R156, R170, R25.reuse, -R31 ;  /* 0x00000019aa9c7223 */ /* 0x080fe2000001081f */
[----:B------:R-:W-:Y:S01]  /*cc70*/  FADD.FTZ R16, R10, R17 ;  /* 0x000000110a107221 */ /* 0x000fe20000010000 */
[----:B------:R-:W3:Y:S04]  /*cc80*/  LDL R188, [R1+0x36c] ;  /* 0x00036c0001bc7983 */ /* 0x000ee80000100800 */
[----:B------:R-:W3:Y:S01]  /*cc90*/  LDL R64, [R1+0x41c] ;  /* 0x00041c0001407983 */ /* 0x000ee20000100800 */
[----:B------:R-:W0:Y:S01]  /*cca0*/  MUFU.EX2 R15, R15 ;  /* 0x0000000f000f7308 */ /* 0x000e220000000800 */
[-CC-:B------:R-:W-:Y:S01]  /*ccb0*/  FFMA.FTZ R23, R23, R25.reuse, -R31.reuse ;  /* 0x0000001917177223 */ /* 0x180fe2000001081f */
[----:B------:R-:W-:Y:S01]  /*ccc0*/  FADD.FTZ R17, R9, R16 ;  /* 0x0000001009117221 */ /* 0x000fe20000010000 */
[----:B------:R0:W-:Y:S01]  /*ccd0*/  STL.64 [R1+0x330], R160 ;  /* 0x000330a001007387 */ /* 0x0001e20000100a00 */
[----:B------:R-:W-:-:S03]  /*cce0*/  FFMA.FTZ R163, R127, R25, -R31 ;  /* 0x000000197fa37223 */ /* 0x000fc6000001081f */
[----:B------:R-:W-:Y:S01]  /*ccf0*/  STL [R1+0x32f0], R194 ;  /* 0x0032f0c201007387 */ /* 0x000fe20000100800 */
[----:B------:R-:W0:Y:S01]  /*cd00*/  MUFU.EX2 R14, R14 ;  /* 0x0000000e000e7308 */ /* 0x000e220000000800 */
[----:B------:R-:W-:Y:S02]  /*cd10*/  FFMA.FTZ R165, R131, R25, -R31 ;  /* 0x0000001983a57223 */ /* 0x000fe4000001081f */
[----:B------:R-:W3:Y:S04]  /*cd20*/  LDL R66, [R1+0x420] ;  /* 0x0004200001427983 */ /* 0x000ee80000100800 */
[----:B------:R-:W-:Y:S01]  /*cd30*/  STL.64 [R1+0x32e8], R192 ;  /* 0x0032e8c001007387 */ /* 0x000fe20000100a00 */
[----:B------:R-:W0:Y:S01]  /*cd40*/  MUFU.EX2 R22, R128 ;  /* 0x0000008000167308 */ /* 0x000e220000000800 */
[----:B------:R-:W-:-:S02]  /*cd50*/  FADD.FTZ R16, R20, R17 ;  /* 0x0000001114107221 */ /* 0x000fc40000010000 */
[----:B------:R-:W3:Y:S04]  /*cd60*/  LDL R190, [R1+0x358] ;  /* 0x0003580001be7983 */ /* 0x000ee80000100800 */
[----:B------:R-:W3:Y:S01]  /*cd70*/  LDL R33, [R1+0x260] ;  /* 0x0002600001217983 */ /* 0x000ee20000100800 */
[----:B------:R-:W0:Y:S03]  /*cd80*/  MUFU.EX2 R13, R13 ;  /* 0x0000000d000d7308 */ /* 0x000e260000000800 */
[----:B------:R-:W3:Y:S04]  /*cd90*/  LDL R220, [R1+0x32c] ;  /* 0x00032c0001dc7983 */ /* 0x000ee80000100800 */
[----:B------:R-:W3:Y:S01]  /*cda0*/  LDL R62, [R1+0x418] ;  /* 0x00041800013e7983 */ /* 0x000ee20000100800 */
[----:B------:R1:W-:Y:S03]  /*cdb0*/  MUFU.EX2 R158, R121 ;  /* 0x00000079009e7308 */ /* 0x0003e60000000800 */
[----:B------:R-:W3:Y:S04]  /*cdc0*/  LDL R56, [R1+0x424] ;  /* 0x0004240001387983 */ /* 0x000ee80000100800 */
[----:B------:R-:W3:Y:S01]  /*cdd0*/  LDL R52, [R1+0x434] ;  /* 0x0004340001347983 */ /* 0x000ee20000100800 */
[----:B------:R-:W4:Y:S01]  /*cde0*/  MUFU.EX2 R21, R130 ;  /* 0x0000008200157308 */ /* 0x000f220000000800 */
[----:B-1----:R-:W-:Y:S01]  /*cdf0*/  FADD.FTZ R121, R5, R166 ;  /* 0x000000a605797221 */ /* 0x002fe20000010000 */
[----:B------:R-:W-:Y:S01]  /*ce00*/  FFMA.FTZ R164, R125, R25, -R31 ;  /* 0x000000197da47223 */ /* 0x000fe2000001081f */
[----:B------:R-:W-:Y:S02]  /*ce10*/  STL [R1+0xbd4], R2 ;  /* 0x000bd40201007387 */ /* 0x000fe40000100800 */
[----:B------:R-:W-:-:S02]  /*ce20*/  FADD.FTZ R168, R12, R121 ;  /* 0x000000790ca87221 */ /* 0x000fc40000010000 */
[----:B------:R-:W-:Y:S01]  /*ce30*/  STL [R1+0xbd0], R3 ;  /* 0x000bd00301007387 */ /* 0x000fe20000100800 */
[----:B------:R-:W1:Y:S01]  /*ce40*/  MUFU.EX2 R156, R156 ;  /* 0x0000009c009c7308 */ /* 0x000e620000000800 */
[----:B0-----:R-:W-:Y:S01]  /*ce50*/  FADD.FTZ R121, R11, R168 ;  /* 0x000000a80b797221 */ /* 0x001fe20000010000 */
        /* <DEDUP_REMOVED lines=8> */
[----:B------:R-:W2:Y:S03]  /*cee0*/  MUFU.EX2 R23, R23 ;  /* 0x0000001700177308 */ /* 0x000ea60000000800 */
[----:B------:R-:W3:Y:S04]  /*cef0*/  LDL R46, [R1+0x440] ;  /* 0x00044000012e7983 */ /* 0x000ee80000100800 */
[----:B------:R-:W3:Y:S01]  /*cf00*/  LDL R196, [R1+0x35c] ;  /* 0x00035c0001c47983 */ /* 0x000ee20000100800 */
[----:B------:R-:W2:Y:S01]  /*cf10*/  MUFU.EX2 R159, R159 ;  /* 0x0000009f009f7308 */ /* 0x000ea20000000800 */
[----:B------:R-:W-:Y:S01]  /*cf20*/  FADD.FTZ R121, R13, R168 ;  /* 0x000000a80d797221 */ /* 0x000fe20000010000 */
[----:B----4-:R-:W-:Y:S01]  /*cf30*/  FADD.FTZ R17, R21, R16 ;  /* 0x0000001015117221 */ /* 0x010fe20000010000 */
[----:B------:R-:W4:Y:S04]  /*cf40*/  LDL R208, [R1+0x344] ;  /* 0x0003440001d07983 */ /* 0x000f280000100800 */
[----:B------:R-:W4:Y:S01]  /*cf50*/  LDL R210, [R1+0x348] ;  /* 0x0003480001d27983 */ /* 0x000f220000100800 */
[----:B------:R-:W2:Y:S01]  /*cf60*/  MUFU.EX2 R162, R126 ;  /* 0x0000007e00a27308 */ /* 0x000ea20000000800 */
[----:B-1----:R-:W-:Y:S01]  /*cf70*/  FADD.FTZ R170, R156, R121 ;  /* 0x000000799caa7221 */ /* 0x002fe20000010000 */
[----:B0-----:R-:W-:Y:S01]  /*cf80*/  FADD.FTZ R16, R160, R17 ;  /* 0x00000011a0107221 */ /* 0x001fe20000010000 */
[----:B------:R-:W-:-:S05]  /*cf90*/  FFMA.FTZ R175, R213, R25, -R180 ;  /* 0x00000019d5af7223 */ /* 0x000fca00000108b4 */
[----:B------:R-:W-:Y:S01]  /*cfa0*/  MUFU.EX2 R173, R122 ;  /* 0x0000007a00ad7308 */ /* 0x000fe20000000800 */
[-C--:B------:R-:W-:Y:S01]  /*cfb0*/  FFMA.FTZ R166, R129, R25.reuse, -R31 ;  /* 0x0000001981a67223 */ /* 0x080fe2000001081f */
[----:B------:R-:W-:-:S06]  /*cfc0*/  FFMA.FTZ R177, R207, R25, -R180 ;  /* 0x00000019cfb17223 */ /* 0x000fcc00000108b4 */
[----:B------:R-:W-:Y:S01]  /*cfd0*/  MUFU.EX2 R172, R120 ;  /* 0x0000007800ac7308 */ /* 0x000fe20000000800 */
[-CC-:B------:R-:W-:Y:S01]  /*cfe0*/  FFMA.FTZ R167, R133, R25.reuse, -R31.reuse ;  /* 0x0000001985a77223 */ /* 0x180fe2000001081f */
[-C--:B------:R-:W-:Y:S01]  /*cff0*/  FFMA.FTZ R181, R215, R25.reuse, -R180 ;  /* 0x00000019d7b57223 */ /* 0x080fe200000108b4 */
[-C--:B------:R-:W-:Y:S01]  /*d000*/  FFMA.FTZ R169, R141, R25.reuse, -R31 ;  /* 0x000000198da97223 */ /* 0x080fe2000001081f */
[----:B------:R-:W-:Y:S04]  /*d010*/  STL.64 [R1+0x450], R202 ;  /* 0x000450ca01007387 */ /* 0x000fe80000100a00 */
[----:B------:R-:W0:Y:S01]  /*d020*/  MUFU.EX2 R157, R157 ;  /* 0x0000009d009d7308 */ /* 0x000e220000000800 */
[----:B------:R-:W-:Y:S04]  /*d030*/  STL.64 [R1+0x300], R146 ;  /* 0x0003009201007387 */ /* 0x000fe80000100a00 */
[----:B------:R-:W-:Y:S03]  /*d040*/  STL.64 [R1+0x310], R148 ;  /* 0x0003109401007387 */ /* 0x000fe60000100a00 */
[----:B------:R-:W1:Y:S01]  /*d050*/  MUFU.EX2 R161, R124 ;  /* 0x0000007c00a17308 */ /* 0x000e620000000800 */
[----:B--2---:R-:W-:Y:S01]  /*d060*/  FADD.FTZ R121, R23, R170 ;  /* 0x000000aa17797221 */ /* 0x004fe20000010000 */
[----:B------:R-:W-:Y:S01]  /*d070*/  FADD.FTZ R17, R159, R16 ;  /* 0x000000109f117221 */ /* 0x000fe20000010000 */
[----:B------:R-:W-:Y:S04]  /*d080*/  STL.64 [R1+0x320], R150 ;  /* 0x0003209601007387 */ /* 0x000fe80000100a00 */
[----:B------:R-:W2:Y:S01]  /*d090*/  LDL R72, [R1+0x414] ;  /* 0x0004140001487983 */ /* 0x000ea20000100800 */
[----:B------:R-:W3:Y:S01]  /*d0a0*/  MUFU.EX2 R164, R164 ;  /* 0x000000a400a47308 */ /* 0x000ee20000000800 */
[----:B------:R-:W-:Y:S01]  /*d0b0*/  FADD.FTZ R170, R158, R121 ;  /* 0x000000799eaa7221 */ /* 0x000fe20000010000 */
[----:B------:R-:W-:Y:S01]  /*d0c0*/  FADD.FTZ R16, R162, R17 ;  /* 0x00000011a2107221 */ /* 0x000fe20000010000 */
[----:B------:R-:W-:Y:S04]  /*d0d0*/  STL [R1+0x3360], R118 ;  /* 0x0033607601007387 */ /* 0x000fe80000100800 */
[----:B------:R-:W-:Y:S01]  /*d0e0*/  STL [R1+0x335c], R116 ;  /* 0x00335c7401007387 */ /* 0x000fe20000100800 */
[----:B------:R-:W3:Y:S01]  /*d0f0*/  MUFU.EX2 R163, R163 ;  /* 0x000000a300a37308 */ /* 0x000ee20000000800 */
[-C--:B------:R-:W-:Y:S01]  /*d100*/  FFMA.FTZ R168, R135, R25.reuse, -R31 ;  /* 0x0000001987a87223 */ /* 0x080fe2000001081f */
[----:B0-----:R-:W-:Y:S01]  /*d110*/  FADD.FTZ R17, R157, R170 ;  /* 0x000000aa9d117221 */ /* 0x001fe20000010000 */
[----:B-1----:R-:W-:Y:S01]  /*d120*/  FADD.FTZ R16, R161, R16 ;  /* 0x00000010a1107221 */ /* 0x002fe20000010000 */
[----:B---3--:R-:W-:Y:S04]  /*d130*/  STL [R1+0x3350], R110 ;  /* 0x0033506e01007387 */ /* 0x008fe80000100800 */
[----:B------:R-:W-:Y:S01]  /*d140*/  MUFU.EX2 R175, R175 ;  /* 0x000000af00af7308 */ /* 0x000fe20000000800 */
[----:B------:R-:W-:Y:S04]  /*d150*/  STL [R1+0x334c], R108 ;  /* 0x00334c6c01007387 */ /* 0x000fe80000100800 */
[----:B------:R-:W-:Y:S03]  /*d160*/  STL [R1+0x3340], R102 ;  /* 0x0033406601007387 */ /* 0x000fe60000100800 */
[----:B------:R-:W0:Y:S01]  /*d170*/  MUFU.EX2 R166, R166 ;  /* 0x000000a600a67308 */ /* 0x000e220000000800 */
[----:B------:R-:W-:Y:S01]  /*d180*/  FADD.FTZ R121, R164, R17 ;  /* 0x00000011a4797221 */ /* 0x000fe20000010000 */
[----:B------:R-:W-:Y:S01]  /*d190*/  FADD.FTZ R17, R173, R16 ;  /* 0x00000010ad117221 */ /* 0x000fe20000010000 */
[----:B------:R-:W-:Y:S04]  /*d1a0*/  STL [R1+0x333c], R100 ;  /* 0x00333c6401007387 */ /* 0x000fe80000100800 */
[----:B------:R-:W-:Y:S01]  /*d1b0*/  STL [R1+0x3338], R98 ;  /* 0x0033386201007387 */ /* 0x000fe20000100800 */
[----:B------:R-:W-:Y:S01]  /*d1c0*/  MUFU.EX2 R174, R174 ;  /* 0x000000ae00ae7308 */ /* 0x000fe20000000800 */
[----:B------:R-:W-:-:S02]  /*d1d0*/  FFMA.FTZ R170, R137, R25, -R31 ;  /* 0x0000001989aa7223 */ /* 0x000fc4000001081f */
[----:B------:R-:W-:Y:S04]  /*d1e0*/  STL [R1+0x3334], R96 ;  /* 0x0033346001007387 */ /* 0x000fe80000100800 */
[----:B------:R-:W-:Y:S01]  /*d1f0*/  STL [R1+0x3330], R94 ;  /* 0x0033305e01007387 */ /* 0x000fe20000100800 */
[----:B------:R-:W1:Y:S01]  /*d200*/  MUFU.EX2 R165, R165 ;  /* 0x000000a500a57308 */ /* 0x000e620000000800 */
        /* <DEDUP_REMOVED lines=8> */
[----:B------:R-:W3:Y:S01]  /*d290*/  MUFU.EX2 R168, R168 ;  /* 0x000000a800a87308 */ /* 0x000ee20000000800 */
[----:B0-----:R-:W-:Y:S01]  /*d2a0*/  FADD.FTZ R121, R166, R121 ;  /* 0x00000079a6797221 */ /* 0x001fe20000010000 */
[----:B------:R-:W-:Y:S01]  /*d2b0*/  FADD.FTZ R17, R175, R16 ;  /* 0x00000010af117221 */ /* 0x000fe20000010000 */
[----:B------:R-:W-:Y:S04]  /*d2c0*/  STL [R1+0x331c], R84 ;  /* 0x00331c5401007387 */ /* 0x000fe80000100800 */
[----:B------:R-:W-:Y:S01]  /*d2d0*/  STL [R1+0x3318], R82 ;  /* 0x0033185201007387 */ /* 0x000fe20000100800 */
[----:B------:R-:W-:Y:S03]  /*d2e0*/  MUFU.EX2 R176, R176 ;  /* 0x000000b000b07308 */ /* 0x000fe60000000800 */
[----:B------:R-:W-:Y:S04]  /*d2f0*/  STL.64 [R1+0x458], R200 ;  /* 0x000458c801007387 */ /* 0x000fe80000100a00 */
[----:B------:R-:W-:Y:S01]  /*d300*/  STL.64 [R1+0x390], R144 ;  /* 0x0003909001007387 */ /* 0x000fe20000100a00 */
[----:B------:R-:W0:Y:S01]  /*d310*/  MUFU.EX2 R167, R167 ;  /* 0x000000a700a77308 */ /* 0x000e220000000800 */
[----:B-1----:R-:W-:Y:S01]  /*d320*/  FADD.FTZ R121, R165, R121 ;  /* 0x00000079a5797221 */ /* 0x002fe20000010000 */
[----:B------:R-:W-:Y:S01]  /*d330*/  FADD.FTZ R16, R174, R17 ;  /* 0x00000011ae107221 */ /* 0x000fe20000010000 */
[----:B------:R1:W-:Y:S04]  /*d340*/  STL.64 [R1+0x398], R48 ;  /* 0x0003983001007387 */ /* 0x0003e80000100a00 */
[----:B------:R-:W-:Y:S01]  /*d350*/  STL [R1+0x3314], R80 ;  /* 0x0033145001007387 */ /* 0x000fe20000100800 */
[----:B------:R-:W-:Y:S03]  /*d360*/  MUFU.EX2 R181, R181 ;  /* 0x000000b500b57308 */ /* 0x000fe60000000800 */
[----:B------:R-:W4:Y:S04]  /*d370*/  LDL R39, [R1+0x304] ;  /* 0x0003040001277983 */ /* 0x000f280000100800 */
[----:B------:R-:W4:Y:S01]  /*d380*/  LDL R122, [R1+0x3a0] ;  /* 0x0003a000017a7983 */ /* 0x000f220000100800 */
[----:B------:R-:W0:Y:S01]  /*d390*/  MUFU.EX2 R170, R170 ;  /* 0x000000aa00aa7308 */ /* 0x000e220000000800 */
[----:B---3--:R-:W-:Y:S01]  /*d3a0*/  FADD.FTZ R121, R168, R121 ;  /* 0x00000079a8797221 */ /* 0x008fe20000010000 */
[----:B------:R-:W-:Y:S01]  /*d3b0*/  FADD.FTZ R17, R177, R16 ;  /* 0x00000010b1117221 */ /* 0x000fe20000010000 */
[----:B-1----:R-:W3:Y:S04]  /*d3c0*/  LDL R49, [R1+0x300] ;  /* 0x0003000001317983 */ /* 0x002ee80000100800 */
[----:B------:R-:W3:Y:S01]  /*d3d0*/  LDL R124, [R1+0x3a4] ;  /* 0x0003a400017c7983 */ /* 0x000ee20000100800 */
[----:B------:R-:W1:Y:S03]  /*d3e0*/  MUFU.EX2 R180, R180 ;  /* 0x000000b400b47308 */ /* 0x000e660000000800 */
[----:B------:R-:W3:Y:S04]  /*d3f0*/  LDL R126, [R1+0x3a8] ;  /* 0x0003a800017e7983 */ /* 0x000ee80000100800 */
[----:B------:R-:W3:Y:S01]  /*d400*/  LDL R120, [R1+0x3b4] ;  /* 0x0003b40001787983 */ /* 0x000ee20000100800 */
[----:B------:R-:W1:Y:S01]  /*d410*/  MUFU.EX2 R169, R169 ;  /* 0x000000a900a97308 */ /* 0x000e620000000800 */
[----:B0-----:R-:W-:Y:S01]  /*d420*/  FADD.FTZ R121, R167, R121 ;  /* 0x00000079a7797221 */ /* 0x001fe20000010000 */
[----:B------:R-:W-:Y:S01]  /*d430*/  FADD.FTZ R16, R176, R17 ;  /* 0x00000011b0107221 */ /* 0x000fe20000010000 */
[----:B------:R-:W3:Y:S02]  /*d440*/  LDL R128, [R1+0x394] ;  /* 0x0003940001807983 */ /* 0x000ee40000100800 */
[----:B------:R-:W-:Y:S01]  /*d450*/  FADD.FTZ R17, R170, R121 ;  /* 0x00000079aa117221 */ /* 0x000fe20000010000 */
[----:B------:R-:W-:Y:S01]  /*d460*/  FADD.FTZ R25, R181, R16 ;  /* 0x00000010b5197221 */ /* 0x000fe20000010000 */
[----:B------:R-:W3:Y:S03]  /*d470*/  LDL R130, [R1+0x398] ;  /* 0x0003980001827983 */ /* 0x000ee60000100800 */
[----:B-1----:R-:W-:Y:S01]  /*d480*/  FADD.FTZ R16, R180, R25 ;  /* 0x00000019b4107221 */ /* 0x002fe20000010000 */
[----:B------:R-:W-:Y:S04]  /*d490*/  STL [R1+0x3310], R78 ;  /* 0x0033104e01007387 */ /* 0x000fe80000100800 */
[----:B------:R-:W-:Y:S01]  /*d4a0*/  STL [R1+0x330c], R76 ;  /* 0x00330c4c01007387 */ /* 0x000fe20000100800 */
[----:B------:R-:W-:-:S03]  /*d4b0*/  FADD.FTZ R17, R169, R17 ;  /* 0x00000011a9117221 */ /* 0x000fc60000010000 */
[----:B------:R-:W3:Y:S04]  /*d4c0*/  LDL.LU R118, [R1+0x3360] ;  /* 0x0033600001767983 */ /* 0x000ee80000300800 */
[----:B------:R-:W-:Y:S04]  /*d4d0*/  STL.64 [R1+0x240], R16 ;  /* 0x0002401001007387 */ /* 0x000fe80000100a00 */
[----:B------:R-:W3:Y:S04]  /*d4e0*/  LD.E R31, desc[UR44][R2.64] ;  /* 0x0000002c021f7980 */ /* 0x000ee8000c101900 */
[----:B------:R-:W-:Y:S04]  /*d4f0*/  STL [R1+0x26c], R81 ;  /* 0x00026c5101007387 */ /* 0x000fe80000100800 */
[----:B------:R0:W-:Y:S04]  /*d500*/  STL [R1+0x270], R83 ;  /* 0x0002705301007387 */ /* 0x0001e80000100800 */
        /* <DEDUP_REMOVED lines=37> */
[----:B0-----:R-:W3:Y:S04]  /*d760*/  LDL.128 R80, [R1+0x2a0] ;  /* 0x0002a00001507983 */ /* 0x001ee80000100c00 */
[----:B-1----:R-:W3:Y:S04]  /*d770*/  LDL.128 R84, [R1+0x2b0] ;  /* 0x0002b00001547983 */ /* 0x002ee80000100c00 */
[----:B------:R-:W3:Y:S04]  /*d780*/  LDL.128 R88, [R1+0x2c0] ;  /* 0x0002c00001587983 */ /* 0x000ee80000100c00 */
[----:B------:R-:W3:Y:S04]  /*d790*/  LDL.128 R92, [R1+0x2d0] ;  /* 0x0002d000015c7983 */ /* 0x000ee80000100c00 */
[----:B------:R-:W3:Y:S04]  /*d7a0*/  LDL.128 R96, [R1+0x2e0] ;  /* 0x0002e00001607983 */ /* 0x000ee80000100c00 */
[----:B------:R-:W3:Y:S04]  /*d7b0*/  LDL.128 R100, [R1+0x2f0] ;  /* 0x0002f00001647983 */ /* 0x000ee80000100c00 */
[----:B------:R-:W3:Y:S04]  /*d7c0*/  LDL.LU R116, [R1+0x335c] ;  /* 0x00335c0001747983 */ /* 0x000ee80000300800 */
[----:B------:R-:W3:Y:S04]  /*d7d0*/  LDL.LU R110, [R1+0x3350] ;  /* 0x00335000016e7983 */ /* 0x000ee80000300800 */
[----:B------:R-:W3:Y:S04]  /*d7e0*/  LDL.LU R108, [R1+0x334c] ;  /* 0x00334c00016c7983 */ /* 0x000ee80000300800 */
[----:B--2---:R-:W2:Y:S04]  /*d7f0*/  LDL.128 R76, [R1+0x290] ;  /* 0x00029000014c7983 */ /* 0x004ea80000100c00 */
[----:B------:R-:W2:Y:S04]  /*d800*/  LDL R230, [R1+0x310] ;  /* 0x0003100001e67983 */ /* 0x000ea80000100800 */
[----:B------:R-:W-:Y:S04]  /*d810*/  STL [R1+0x3308], R74 ;  /* 0x0033084a01007387 */ /* 0x000fe80000100800 */
[----:B------:R0:W-:Y:S04]  /*d820*/  STL [R1+0x3304], R72 ;  /* 0x0033044801007387 */ /* 0x0001e80000100800 */
[----:B------:R-:W-:Y:S04]  /*d830*/  STL [R1+0x340], R206 ;  /* 0x000340ce01007387 */ /* 0x000fe80000100800 */
[----:B------:R-:W-:Y:S04]  /*d840*/  STL [R1+0x354], R204 ;  /* 0x000354cc01007387 */ /* 0x000fe80000100800 */
        /* <DEDUP_REMOVED lines=9> */
[----:B----4-:R-:W-:Y:S04]  /*d8e0*/  STL [R1+0x3368], R122 ;  /* 0x0033687a01007387 */ /* 0x010fe80000100800 */
[----:B------:R-:W-:Y:S04]  /*d8f0*/  STL [R1+0x3358], R114 ;  /* 0x0033587201007387 */ /* 0x000fe80000100800 */
[----:B---3--:R-:W-:Y:S04]  /*d900*/  STL [R1+0x336c], R124 ;  /* 0x00336c7c01007387 */ /* 0x008fe80000100800 */
[----:B------:R-:W-:Y:S04]  /*d910*/  STL [R1+0x3370], R126 ;  /* 0x0033707e01007387 */ /* 0x000fe80000100800 */
[----:B------:R-:W-:Y:S04]  /*d920*/  STL [R1+0x3364], R120 ;  /* 0x0033647801007387 */ /* 0x000fe80000100800 */
[----:B------:R-:W-:Y:S04]  /*d930*/  STL [R1+0x3374], R128 ;  /* 0x0033748001007387 */ /* 0x000fe80000100800 */
[----:B------:R1:W-:Y:S04]  /*d940*/  STL [R1+0x3378], R130 ;  /* 0x0033788201007387 */ /* 0x0003e80000100800 */
[----:B------:R3:W-:Y:S04]  /*d950*/  STL [R1+0x3354], R112 ;  /* 0x0033547001007387 */ /* 0x0007e80000100800 */
[----:B------:R4:W-:Y:S04]  /*d960*/  STL [R1+0x3348], R106 ;  /* 0x0033486a01007387 */ /* 0x0009e80000100800 */
[----:B------:R4:W-:Y:S04]  /*d970*/  STL [R1+0x3344], R104 ;  /* 0x0033446801007387 */ /* 0x0009e80000100800 */
[----:B------:R-:W-:Y:S04]  /*d980*/  STL [R1+0x300], R49 ;  /* 0x0003003101007387 */ /* 0x000fe80000100800 */
[----:B0-----:R-:W2:Y:S04]  /*d990*/  LDL.128 R72, [R1+0x280] ;  /* 0x0002800001487983 */ /* 0x001ea80000100c00 */
[----:B------:R-:W-:Y:S04]  /*d9a0*/  STL [R1+0x304], R39 ;  /* 0x0003042701007387 */ /* 0x000fe80000100800 */
[----:B------:R-:W-:Y:S04]  /*d9b0*/  STL [R1+0x308], R41 ;  /* 0x0003082901007387 */ /* 0x000fe80000100800 */
[----:B------:R-:W-:Y:S04]  /*d9c0*/  STL [R1+0x30c], R43 ;  /* 0x00030c2b01007387 */ /* 0x000fe80000100800 */
[----:B------:R0:W-:Y:S04]  /*d9d0*/  STL [R1+0x3210], R118 ;  /* 0x0032107601007387 */ /* 0x0001e80000100800 */
[----:B------:R-:W2:Y:S04]  /*d9e0*/  LDL R232, [R1+0x314] ;  /* 0x0003140001e87983 */ /* 0x000ea80000100800 */
[----:B-1----:R-:W2:Y:S04]  /*d9f0*/  LDL.LU R130, [R1+0x3378] ;  /* 0x0033780001827983 */ /* 0x002ea80000300800 */
[----:B------:R-:W2:Y:S04]  /*da00*/  LDL.LU R128, [R1+0x3374] ;  /* 0x0033740001807983 */ /* 0x000ea80000300800 */
[----:B------:R-:W2:Y:S04]  /*da10*/  LDL.LU R126, [R1+0x3370] ;  /* 0x00337000017e7983 */ /* 0x000ea80000300800 */
[----:B------:R-:W2:Y:S04]  /*da20*/  LDL.LU R124, [R1+0x336c] ;  /* 0x00336c00017c7983 */ /* 0x000ea80000300800 */
[----:B------:R-:W2:Y:S04]  /*da30*/  LDL.LU R122, [R1+0x3368] ;  /* 0x00336800017a7983 */ /* 0x000ea80000300800 */
[----:B------:R-:W2:Y:S04]  /*da40*/  LDL.LU R120, [R1+0x3364] ;  /* 0x0033640001787983 */ /* 0x000ea80000300800 */
[----:B------:R-:W2:Y:S04]  /*da50*/  LDL.LU R114, [R1+0x3358] ;  /* 0x0033580001727983 */ /* 0x000ea80000300800 */
[----:B---3--:R-:W3:Y:S04]  /*da60*/  LDL.LU R112, [R1+0x3354] ;  /* 0x0033540001707983 */ /* 0x008ee80000300800 */
[----:B----4-:R-:W4:Y:S04]  /*da70*/  LDL.LU R106, [R1+0x3348] ;  /* 0x00334800016a7983 */ /* 0x010f280000300800 */
[----:B------:R-:W4:Y:S04]  /*da80*/  LDL.LU R104, [R1+0x3344] ;  /* 0x0033440001687983 */ /* 0x000f280000300800 */
[----:B0-----:R-:W4:Y:S04]  /*da90*/  LDL.LU R118, [R1+0x3210] ;  /* 0x0032100001767983 */ /* 0x001f280000300800 */
[----:B------:R-:W4:Y:S04]  /*daa0*/  LDL R226, [R1+0x320] ;  /* 0x0003200001e27983 */ /* 0x000f280000100800 */
[----:B------:R-:W-:Y:S04]  /*dab0*/  STL.64 [R1+0x3420], R180 ;  /* 0x003420b401007387 */ /* 0x000fe80000100a00 */
[----:B------:R-:W-:Y:S04]  /*dac0*/  STL [R1+0x318], R37 ;  /* 0x0003182501007387 */ /* 0x000fe80000100800 */
[----:B------:R-:W-:Y:S04]  /*dad0*/  STL.128 [R1+0x3410], R176 ;  /* 0x003410b001007387 */ /* 0x000fe80000100c00 */
[----:B------:R-:W-:Y:S04]  /*dae0*/  STL.128 [R1+0x3400], R172 ;  /* 0x003400ac01007387 */ /* 0x000fe80000100c00 */
[----:B------:R-:W-:Y:S04]  /*daf0*/  STL [R1+0x33f8], R170 ;  /* 0x0033f8aa01007387 */ /* 0x000fe80000100800 */
[----:B------:R-:W-:Y:S04]  /*db00*/  STL.64 [R1+0x33f0], R168 ;  /* 0x0033f0a801007387 */ /* 0x000fe80000100a00 */
[----:B------:R-:W-:Y:S04]  /*db10*/  STL.128 [R1+0x33e0], R164 ;  /* 0x0033e0a401007387 */ /* 0x000fe80000100c00 */
[----:B------:R-:W-:Y:S04]  /*db20*/  STL.128 [R1+0x33d0], R160 ;  /* 0x0033d0a001007387 */ /* 0x000fe80000100c00 */
[----:B------:R-:W-:Y:S04]  /*db30*/  STL.128 [R1+0x33c0], R156 ;  /* 0x0033c09c01007387 */ /* 0x000fe80000100c00 */
[----:B------:R-:W-:Y:S04]  /*db40*/  STL.128 [R1+0x33b0], R152 ;  /* 0x0033b09801007387 */ /* 0x000fe80000100c00 */
[----:B------:R-:W-:Y:S04]  /*db50*/  STL [R1+0x3390], R142 ;  /* 0x0033908e01007387 */ /* 0x000fe80000100800 */
[----:B------:R-:W-:Y:S04]  /*db60*/  STL [R1+0x338c], R140 ;  /* 0x00338c8c01007387 */ /* 0x000fe80000100800 */
[----:B------:R-:W-:Y:S04]  /*db70*/  STL [R1+0x3300], R70 ;  /* 0x0033004601007387 */ /* 0x000fe80000100800 */
[----:B------:R0:W-:Y:S04]  /*db80*/  STL [R1+0x32fc], R68 ;  /* 0x0032fc4401007387 */ /* 0x0001e80000100800 */
[----:B------:R-:W4:Y:S04]  /*db90*/  LDL R200, [R1+0x34c] ;  /* 0x00034c0001c87983 */ /* 0x000f280000100800 */
[----:B------:R-:W-:Y:S04]  /*dba0*/  STL [R1+0x31c], R224 ;  /* 0x00031ce001007387 */ /* 0x000fe80000100800 */
[----:B0-----:R-:W4:Y:S04]  /*dbb0*/  LDL.128 R68, [R1+0x270] ;  /* 0x0002700001447983 */ /* 0x001f280000100c00 */
[----:B------:R-:W4:Y:S04]  /*dbc0*/  LDL.LU R182, [R1+0x3428] ;  /* 0x0034280001b67983 */ /* 0x000f280000300800 */
[----:B------:R-:W4:Y:S04]  /*dbd0*/  LDL.LU.64 R180, [R1+0x3420] ;  /* 0x0034200001b47983 */ /* 0x000f280000300a00 */
[----:B------:R-:W4:Y:S04]  /*dbe0*/  LDL.LU.128 R176, [R1+0x3410] ;  /* 0x0034100001b07983 */ /* 0x000f280000300c00 */
[----:B------:R-:W4:Y:S04]  /*dbf0*/  LDL.LU.128 R172, [R1+0x3400] ;  /* 0x0034000001ac7983 */ /* 0x000f280000300c00 */
[----:B------:R-:W4:Y:S01]  /*dc00*/  LDL.LU R170, [R1+0x33f8] ;  /* 0x0033f80001aa7983 */ /* 0x000f220000300800 */
[----:B------:R-:W-:-:S03]  /*dc10*/  IMAD.MOV.U32 R227, RZ, RZ, R80 ;  /* 0x000000ffffe37224 */ /* 0x000fc600078e0050 */
[----:B------:R-:W4:Y:S01]  /*dc20*/  LDL.LU.64 R168, [R1+0x33f0] ;  /* 0x0033f00001a87983 */ /* 0x000f220000300a00 */
[----:B------:R-:W-:Y:S02]  /*dc30*/  IMAD.MOV.U32 R219, RZ, RZ, R82 ;  /* 0x000000ffffdb7224 */ /* 0x000fe400078e0052 */
[----:B------:R-:W-:Y:S01]  /*dc40*/  IMAD.MOV.U32 R217, RZ, RZ, R84 ;  /* 0x000000ffffd97224 */ /* 0x000fe200078e0054 */
[----:B------:R-:W4:Y:S01]  /*dc50*/  LDL.LU R82, [R1+0x3318] ;  /* 0x0033180001527983 */ /* 0x000f220000300800 */
[----:B------:R-:W-:Y:S02]  /*dc60*/  IMAD.MOV.U32 R215, RZ, RZ, R86 ;  /* 0x000000ffffd77224 */ /* 0x000fe400078e0056 */
[----:B------:R-:W-:Y:S01]  /*dc70*/  IMAD.MOV.U32 R213, RZ, RZ, R88 ;  /* 0x000000ffffd57224 */ /* 0x000fe200078e0058 */
[----:B------:R-:W4:Y:S01]  /*dc80*/  LDL.LU R86, [R1+0x3320] ;  /* 0x0033200001567983 */ /* 0x000f220000300800 */
[----:B------:R-:W-:Y:S02]  /*dc90*/  IMAD.MOV.U32 R211, RZ, RZ, R90 ;  /* 0x000000ffffd37224 */ /* 0x000fe400078e005a */
[----:B------:R-:W-:Y:S01]  /*dca0*/  IMAD.MOV.U32 R209, RZ, RZ, R92 ;  /* 0x000000ffffd17224 */ /* 0x000fe200078e005c */
[----:B------:R-:W4:Y:S01]  /*dcb0*/  LDL.LU R90, [R1+0x3328] ;  /* 0x00332800015a7983 */ /* 0x000f220000300800 */
[----:B------:R-:W-:-:S02]  /*dcc0*/  IMAD.MOV.U32 R207, RZ, RZ, R94 ;  /* 0x000000ffffcf7224 */ /* 0x000fc400078e005e */
[----:B------:R-:W-:Y:S01]  /*dcd0*/  IMAD.MOV.U32 R206, RZ, RZ, R96 ;  /* 0x000000ffffce7224 */ /* 0x000fe200078e0060 */
[----:B------:R-:W4:Y:S01]  /*dce0*/  LDL.LU R94, [R1+0x3330] ;  /* 0x00333000015e7983 */ /* 0x000f220000300800 */
[----:B------:R-:W-:Y:S02]  /*dcf0*/  IMAD.MOV.U32 R205, RZ, RZ, R98 ;  /* 0x000000ffffcd7224 */ /* 0x000fe400078e0062 */
[----:B------:R-:W-:Y:S01]  /*dd00*/  IMAD.MOV.U32 R204, RZ, RZ, R100 ;  /* 0x000000ffffcc7224 */ /* 0x000fe200078e0064 */
[----:B------:R-:W4:Y:S01]  /*dd10*/  LDL.LU R98, [R1+0x3338] ;  /* 0x0033380001627983 */ /* 0x000f220000300800 */
[----:B------:R-:W-:-:S03]  /*dd20*/  IMAD.MOV.U32 R203, RZ, RZ, R102 ;  /* 0x000000ffffcb7224 */ /* 0x000fc600078e0066 */
[----:B------:R-:W-:Y:S04]  /*dd30*/  STL [R1+0x320c], R116 ;  /* 0x00320c7401007387 */ /* 0x000fe80000100800 */
[----:B------:R-:W-:Y:S04]  /*dd40*/  STL [R1+0x3200], R110 ;  /* 0x0032006e01007387 */ /* 0x000fe80000100800 */
[----:B------:R0:W-:Y:S01]  /*dd50*/  STL [R1+0x31fc], R108 ;  /* 0x0031fc6c01007387 */ /* 0x0001e20000100800 */
[----:B--2---:R-:W-:-:S03]  /*dd60*/  IMAD.MOV.U32 R229, RZ, RZ, R78 ;  /* 0x000000ffffe57224 */ /* 0x004fc600078e004e */
[----:B------:R-:W2:Y:S04]  /*dd70*/  LDL.LU R102, [R1+0x3340] ;  /* 0x0033400001667983 */ /* 0x000ea80000300800 */
[----:B------:R-:W2:Y:S04]  /*dd80*/  LDL.LU R100, [R1+0x333c] ;  /* 0x00333c0001647983 */ /* 0x000ea80000300800 */
[----:B------:R-:W2:Y:S04]  /*dd90*/  LDL.LU R96, [R1+0x3334] ;  /* 0x0033340001607983 */ /* 0x000ea80000300800 */
[----:B------:R-:W2:Y:S04]  /*dda0*/  LDL.LU R92, [R1+0x332c] ;  /* 0x00332c00015c7983 */ /* 0x000ea80000300800 */
[----:B------:R-:W2:Y:S04]  /*ddb0*/  LDL.LU R88, [R1+0x3324] ;  /* 0x0033240001587983 */ /* 0x000ea80000300800 */
[----:B------:R-:W2:Y:S04]  /*ddc0*/  LDL.LU R84, [R1+0x331c] ;  /* 0x00331c0001547983 */ /* 0x000ea80000300800 */
[----:B------:R-:W2:Y:S04]  /*ddd0*/  LDL.LU R80, [R1+0x3314] ;  /* 0x0033140001507983 */ /* 0x000ea80000300800 */
[----:B0-----:R-:W2:Y:S04]  /*dde0*/  LDL.128 R108, [R1+0x300] ;  /* 0x00030000016c7983 */ /* 0x001ea80000100c00 */
[----:B------:R-:W2:Y:S04]  /*ddf0*/  LDL.LU R116, [R1+0x320c] ;  /* 0x00320c0001747983 */ /* 0x000ea80000300800 */
[----:B------:R-:W2:Y:S01]  /*de00*/  LDL.LU R78, [R1+0x3310] ;  /* 0x00331000014e7983 */ /* 0x000ea20000300800 */
[----:B------:R-:W-:-:S03]  /*de10*/  IMAD.MOV.U32 R233, RZ, RZ, R76 ;  /* 0x000000ffffe97224 */ /* 0x000fc600078e004c */
        /* <DEDUP_REMOVED lines=9> */
[----:B------:R-:W-:Y:S04]  /*deb0*/  STL [R1+0x350], R202 ;  /* 0x000350ca01007387 */ /* 0x000fe80000100800 */
[----:B------:R-:W2:Y:S04]  /*dec0*/  LDL.LU.128 R164, [R1+0x33e0] ;  /* 0x0033e00001a47983 */ /* 0x000ea80000300c00 */
[----:B------:R-:W2:Y:S04]  /*ded0*/  LDL.LU.128 R160, [R1+0x33d0] ;  /* 0x0033d00001a07983 */ /* 0x000ea80000300c00 */
[----:B------:R-:W2:Y:S04]  /*dee0*/  LDL.LU.128 R156, [R1+0x33c0] ;  /* 0x0033c000019c7983 */ /* 0x000ea80000300c00 */
[----:B------:R-:W2:Y:S04]  /*def0*/  LDL.LU.128 R152, [R1+0x33b0] ;  /* 0x0033b00001987983 */ /* 0x000ea80000300c00 */
[----:B0-----:R-:W2:Y:S04]  /*df00*/  LDL.LU R150, [R1+0x33a0] ;  /* 0x0033a00001967983 */ /* 0x001ea80000300800 */
[----:B-1----:R-:W2:Y:S01]  /*df10*/  LDL.LU R148, [R1+0x339c] ;  /* 0x00339c0001947983 */ /* 0x002ea20000300800 */
[----:B------:R-:W-:-:S03]  /*df20*/  IMAD.MOV.U32 R230, RZ, RZ, R74 ;  /* 0x000000ffffe67224 */ /* 0x000fc600078e004a */
[----:B------:R-:W2:Y:S01]  /*df30*/  LDL.LU R146, [R1+0x3398] ;  /* 0x0033980001927983 */ /* 0x000ea20000300800 */
[----:B------:R-:W-:-:S03]  /*df40*/  IMAD.MOV.U32 R37, RZ, RZ, R72 ;  /* 0x000000ffff257224 */ /* 0x000fc600078e0048 */
[----:B------:R-:W2:Y:S04]  /*df50*/  LDL.LU R144, [R1+0x3394] ;  /* 0x0033940001907983 */ /* 0x000ea80000300800 */
[----:B------:R-:W2:Y:S04]  /*df60*/  LDL.LU R142, [R1+0x3390] ;  /* 0x00339000018e7983 */ /* 0x000ea80000300800 */
[----:B------:R-:W2:Y:S04]  /*df70*/  LDL.LU R140, [R1+0x338c] ;  /* 0x00338c00018c7983 */ /* 0x000ea80000300800 */
[----:B------:R-:W2:Y:S04]  /*df80*/  LDL.LU R138, [R1+0x3388] ;  /* 0x00338800018a7983 */ /* 0x000ea80000300800 */
[----:B------:R-:W-:Y:S04]  /*df90*/  STL [R1+0x314], R232 ;  /* 0x000314e801007387 */ /* 0x000fe80000100800 */
[----:B------:R-:W2:Y:S04]  /*dfa0*/  LDL.LU R136, [R1+0x3384] ;  /* 0x0033840001887983 */ /* 0x000ea80000300800 */
[----:B------:R-:W2:Y:S04]  /*dfb0*/  LDL.LU R134, [R1+0x3380] ;  /* 0x0033800001867983 */ /* 0x000ea80000300800 */
[----:B------:R-:W2:Y:S04]  /*dfc0*/  LDL.LU R132, [R1+0x337c] ;  /* 0x00337c0001847983 */ /* 0x000ea80000300800 */
[----:B------:R-:W2:Y:S04]  /*dfd0*/  LDL.LU R76, [R1+0x330c] ;  /* 0x00330c00014c7983 */ /* 0x000ea80000300800 */
[----:B------:R-:W2:Y:S04]  /*dfe0*/  LDL.LU R74, [R1+0x3308] ;  /* 0x00330800014a7983 */ /* 0x000ea80000300800 */
[----:B------:R-:W2:Y:S04]  /*dff0*/  LDL.LU R72, [R1+0x3304] ;  /* 0x0033040001487983 */ /* 0x000ea80000300800 */
[----:B------:R0:W-:Y:S04]  /*e000*/  STL [R1+0x3228], R130 ;  /* 0x0032288201007387 */ /* 0x0001e80000100800 */
[----:B------:R1:W-:Y:S04]  /*e010*/  STL [R1+0x3224], R128 ;  /* 0x0032248001007387 */ /* 0x0003e80000100800 */
[----:B------:R1:W-:Y:S04]  /*e020*/  STL [R1+0x3220], R126 ;  /* 0x0032207e01007387 */ /* 0x0003e80000100800 */
[----:B------:R1:W-:Y:S04]  /*e030*/  STL [R1+0x321c], R124 ;  /* 0x00321c7c01007387 */ /* 0x0003e80000100800 */
[----:B------:R1:W-:Y:S04]  /*e040*/  STL [R1+0x3218], R122 ;  /* 0x0032187a01007387 */ /* 0x0003e80000100800 */
[----:B------:R1:W-:Y:S04]  /*e050*/  STL [R1+0x3214], R120 ;  /* 0x0032147801007387 */ /* 0x0003e80000100800 */
[----:B------:R1:W-:Y:S04]  /*e060*/  STL [R1+0x3208], R114 ;  /* 0x0032087201007387 */ /* 0x0003e80000100800 */
[----:B---3--:R3:W-:Y:S04]  /*e070*/  STL [R1+0x3204], R112 ;  /* 0x0032047001007387 */ /* 0x0087e80000100800 */
[----:B----4-:R4:W-:Y:S04]  /*e080*/  STL [R1+0x31f8], R106 ;  /* 0x0031f86a01007387 */ /* 0x0109e80000100800 */
[----:B------:R4:W-:Y:S04]  /*e090*/  STL [R1+0x31f4], R104 ;  /* 0x0031f46801007387 */ /* 0x0009e80000100800 */
[----:B------:R-:W-:Y:S04]  /*e0a0*/  STL [R1+0x30d4], R118 ;  /* 0x0030d47601007387 */ /* 0x000fe80000100800 */
[----:B0-----:R-:W2:Y:S04]  /*e0b0*/  LDL.LU R130, [R1+0x3228] ;  /* 0x0032280001827983 */ /* 0x001ea80000300800 */
[----:B-1----:R-:W2:Y:S04]  /*e0c0*/  LDL.LU R128, [R1+0x3224] ;  /* 0x0032240001807983 */ /* 0x002ea80000300800 */
        /* <DEDUP_REMOVED lines=8> */
[----:B------:R-:W-:Y:S04]  /*e150*/  STL [R1+0x3434], R188 ;  /* 0x003434bc01007387 */ /* 0x000fe80000100800 */
[----:B------:R-:W-:Y:S04]  /*e160*/  STL [R1+0x320], R226 ;  /* 0x000320e201007387 */ /* 0x000fe80000100800 */
[----:B------:R-:W-:Y:S04]  /*e170*/  STL [R1+0x328], R218 ;  /* 0x000328da01007387 */ /* 0x000fe80000100800 */
[----:B------:R-:W-:Y:S04]  /*e180*/  STL [R1+0x3430], R186 ;  /* 0x003430ba01007387 */ /* 0x000fe80000100800 */
[----:B------:R-:W-:Y:S04]  /*e190*/  STL [R1+0x342c], R184 ;  /* 0x00342cb801007387 */ /* 0x000fe80000100800 */
[----:B------:R-:W4:Y:S04]  /*e1a0*/  LDL.LU R194, [R1+0x32f0] ;  /* 0x0032f00001c27983 */ /* 0x000f280000300800 */
[----:B------:R-:W4:Y:S04]  /*e1b0*/  LDL.LU.64 R192, [R1+0x32e8] ;  /* 0x0032e80001c07983 */ /* 0x000f280000300a00 */
[----:B------:R-:W-:Y:S04]  /*e1c0*/  STL [R1+0x32f8], R66 ;  /* 0x0032f84201007387 */ /* 0x000fe80000100800 */
[----:B------:R-:W-:Y:S04]  /*e1d0*/  STL [R1+0x31c8], R82 ;  /* 0x0031c85201007387 */ /* 0x000fe80000100800 */
[----:B------:R-:W-:Y:S04]  /*e1e0*/  STL [R1+0x31d0], R86 ;  /* 0x0031d05601007387 */ /* 0x000fe80000100800 */
[----:B------:R0:W-:Y:S04]  /*e1f0*/  STL [R1+0x31d8], R90 ;  /* 0x0031d85a01007387 */ /* 0x0001e80000100800 */
[----:B------:R1:W-:Y:S04]  /*e200*/  STL [R1+0x31e0], R94 ;  /* 0x0031e05e01007387 */ /* 0x0003e80000100800 */
[----:B------:R1:W-:Y:S04]  /*e210*/  STL [R1+0x31e8], R98 ;  /* 0x0031e86201007387 */ /* 0x0003e80000100800 */
[----:B0-----:R-:W4:Y:S04]  /*e220*/  LDL.LU R90, [R1+0x31d8] ;  /* 0x0031d800015a7983 */ /* 0x001f280000300800 */
[----:B-1----:R-:W4:Y:S04]  /*e230*/  LDL.LU R94, [R1+0x31e0] ;  /* 0x0031e000015e7983 */ /* 0x002f280000300800 */
[----:B------:R-:W4:Y:S04]  /*e240*/  LDL.LU R98, [R1+0x31e8] ;  /* 0x0031e80001627983 */ /* 0x000f280000300800 */
[----:B--2---:R0:W-:Y:S04]  /*e250*/  STL [R1+0x31f0], R102 ;  /* 0x0031f06601007387 */ /* 0x0041e80000100800 */
[----:B------:R1:W-:Y:S04]  /*e260*/  STL [R1+0x31ec], R100 ;  /* 0x0031ec6401007387 */ /* 0x0003e80000100800 */
[----:B------:R2:W-:Y:S04]  /*e270*/  STL [R1+0x31e4], R96 ;  /* 0x0031e46001007387 */ /* 0x0005e80000100800 */
[----:B------:R2:W-:Y:S04]  /*e280*/  STL [R1+0x31dc], R92 ;  /* 0x0031dc5c01007387 */ /* 0x0005e80000100800 */
[----:B------:R2:W-:Y:S04]  /*e290*/  STL [R1+0x31d4], R88 ;  /* 0x0031d45801007387 */ /* 0x0005e80000100800 */
[----:B------:R2:W-:Y:S04]  /*e2a0*/  STL [R1+0x31cc], R84 ;  /* 0x0031cc5401007387 */ /* 0x0005e80000100800 */
[----:B------:R2:W-:Y:S01]  /*e2b0*/  STL [R1+0x31c4], R80 ;  /* 0x0031c45001007387 */ /* 0x0005e20000100800 */
[----:B------:R-:W-:-:S03]  /*e2c0*/  IMAD.MOV.U32 R202, RZ, RZ, R108 ;  /* 0x000000ffffca7224 */ /* 0x000fc600078e006c */
[----:B0-----:R-:W4:Y:S01]  /*e2d0*/  LDL.LU R102, [R1+0x31f0] ;  /* 0x0031f00001667983 */ /* 0x001f220000300800 */
[----:B------:R-:W-:-:S03]  /*e2e0*/  IMAD.MOV.U32 R201, RZ, RZ, R110 ;  /* 0x000000ffffc97224 */ /* 0x000fc600078e006e */
[----:B------:R0:W-:Y:S04]  /*e2f0*/  STL [R1+0x30d0], R116 ;  /* 0x0030d07401007387 */ /* 0x0001e80000100800 */
[----:B------:R0:W-:Y:S04]  /*e300*/  STL [R1+0x31c0], R78 ;  /* 0x0031c04e01007387 */ /* 0x0001e80000100800 */
[----:B------:R-:W4:Y:S04]  /*e310*/  LDL.LU R110, [R1+0x3200] ;  /* 0x00320000016e7983 */ /* 0x000f280000300800 */
[----:B------:R-:W4:Y:S04]  /*e320*/  LDL.LU R108, [R1+0x31fc] ;  /* 0x0031fc00016c7983 */ /* 0x000f280000300800 */
[----:B-1----:R-:W4:Y:S04]  /*e330*/  LDL.LU R100, [R1+0x31ec] ;  /* 0x0031ec0001647983 */ /* 0x002f280000300800 */
[----:B--2---:R-:W2:Y:S04]  /*e340*/  LDL.LU R96, [R1+0x31e4] ;  /* 0x0031e40001607983 */ /* 0x004ea80000300800 */
[----:B------:R-:W2:Y:S04]  /*e350*/  LDL.LU R92, [R1+0x31dc] ;  /* 0x0031dc00015c7983 */ /* 0x000ea80000300800 */
[----:B------:R-:W2:Y:S04]  /*e360*/  LDL.LU R88, [R1+0x31d4] ;  /* 0x0031d40001587983 */ /* 0x000ea80000300800 */
[----:B------:R-:W2:Y:S04]  /*e370*/  LDL.LU R86, [R1+0x31d0] ;  /* 0x0031d00001567983 */ /* 0x000ea80000300800 */
[----:B------:R-:W2:Y:S04]  /*e380*/  LDL.LU R84, [R1+0x31cc] ;  /* 0x0031cc0001547983 */ /* 0x000ea80000300800 */
[----:B------:R-:W2:Y:S04]  /*e390*/  LDL.LU R82, [R1+0x31c8] ;  /* 0x0031c80001527983 */ /* 0x000ea80000300800 */
[----:B------:R-:W2:Y:S04]  /*e3a0*/  LDL.LU R80, [R1+0x31c4] ;  /* 0x0031c40001507983 */ /* 0x000ea80000300800 */
[----:B0-----:R-:W2:Y:S04]  /*e3b0*/  LDL.128 R116, [R1+0x310] ;  /* 0x0003100001747983 */ /* 0x001ea80000100c00 */
[----:B------:R-:W2:Y:S01]  /*e3c0*/  LDL.LU R78, [R1+0x31c0] ;  /* 0x0031c000014e7983 */ /* 0x000ea20000300800 */
[----:B------:R-:W-:-:S02]  /*e3d0*/  IMAD.MOV.U32 R226, RZ, RZ, R70 ;  /* 0x000000ffffe27224 */ /* 0x000fc400078e0046 */
[----:B------:R-:W-:Y:S01]  /*e3e0*/  IMAD.MOV.U32 R218, RZ, RZ, R68 ;  /* 0x000000ffffda7224 */ /* 0x000fe200078e0044 */
[----:B------:R-:W-:Y:S04]  /*e3f0*/  STL [R1+0x34c], R200 ;  /* 0x00034cc801007387 */ /* 0x000fe80000100800 */
[----:B------:R0:W-:Y:S04]  /*e400*/  STL [R1+0x32d8], R182 ;  /* 0x0032d8b601007387 */ /* 0x0001e80000100800 */
[----:B------:R1:W-:Y:S04]  /*e410*/  STL.64 [R1+0x32d0], R180 ;  /* 0x0032d0b401007387 */ /* 0x0003e80000100a00 */
[----:B------:R1:W-:Y:S04]  /*e420*/  STL.128 [R1+0x32c0], R176 ;  /* 0x0032c0b001007387 */ /* 0x0003e80000100c00 */
[----:B------:R1:W-:Y:S04]  /*e430*/  STL.128 [R1+0x32b0], R172 ;  /* 0x0032b0ac01007387 */ /* 0x0003e80000100c00 */
[----:B------:R1:W-:Y:S04]  /*e440*/  STL [R1+0x32a8], R170 ;  /* 0x0032a8aa01007387 */ /* 0x0003e80000100800 */
[----:B------:R1:W-:Y:S04]  /*e450*/  STL.64 [R1+0x32a0], R168 ;  /* 0x0032a0a801007387 */ /* 0x0003e80000100a00 */
[----:B------:R1:W-:Y:S04]  /*e460*/  STL.128 [R1+0x3290], R164 ;  /* 0x003290a401007387 */ /* 0x0003e80000100c00 */
[----:B------:R1:W-:Y:S04]  /*e470*/  STL.128 [R1+0x3280], R160 ;  /* 0x003280a001007387 */ /* 0x0003e80000100c00 */
[----:B------:R1:W-:Y:S04]  /*e480*/  STL.128 [R1+0x3270], R156 ;  /* 0x0032709c01007387 */ /* 0x0003e80000100c00 */
[----:B------:R1:W-:Y:S04]  /*e490*/  STL.128 [R1+0x3260], R152 ;  /* 0x0032609801007387 */ /* 0x0003e80000100c00 */
        /* <DEDUP_REMOVED lines=13> */
[----:B------:R-:W2:Y:S04]  /*e570*/  LDL.LU R188, [R1+0x3434] ;  /* 0x0034340001bc7983 */ /* 0x000ea80000300800 */
[----:B------:R-:W2:Y:S04]  /*e580*/  LDL.LU R186, [R1+0x3430] ;  /* 0x0034300001ba7983 */ /* 0x000ea80000300800 */
[----:B------:R-:W2:Y:S04]  /*e590*/  LDL.LU R184, [R1+0x342c] ;  /* 0x00342c0001b87983 */ /* 0x000ea80000300800 */
[----:B------:R-:W2:Y:S04]  /*e5a0*/  LDL.LU R70, [R1+0x3300] ;  /* 0x0033000001467983 */ /* 0x000ea80000300800 */
[----:B------:R-:W2:Y:S04]  /*e5b0*/  LDL.LU R68, [R1+0x32fc] ;  /* 0x0032fc0001447983 */ /* 0x000ea80000300800 */
[----:B0-----:R-:W2:Y:S04]  /*e5c0*/  LDL.LU R182, [R1+0x32d8] ;  /* 0x0032d80001b67983 */ /* 0x001ea80000300800 */
[----:B-1----:R-:W2:Y:S04]  /*e5d0*/  LDL.LU.64 R180, [R1+0x32d0] ;  /* 0x0032d00001b47983 */ /* 0x002ea80000300a00 */
[----:B------:R-:W2:Y:S04]  /*e5e0*/  LDL.LU.128 R176, [R1+0x32c0] ;  /* 0x0032c00001b07983 */ /* 0x000ea80000300c00 */
[----:B------:R-:W2:Y:S04]  /*e5f0*/  LDL.LU.128 R172, [R1+0x32b0] ;  /* 0x0032b00001ac7983 */ /* 0x000ea80000300c00 */
[----:B------:R-:W2:Y:S04]  /*e600*/  LDL.LU R170, [R1+0x32a8] ;  /* 0x0032a80001aa7983 */ /* 0x000ea80000300800 */
[----:B------:R-:W2:Y:S04]  /*e610*/  LDL.LU.64 R168, [R1+0x32a0] ;  /* 0x0032a00001a87983 */ /* 0x000ea80000300a00 */
[----:B------:R-:W2:Y:S04]  /*e620*/  LDL.LU.128 R164, [R1+0x3290] ;  /* 0x0032900001a47983 */ /* 0x000ea80000300c00 */
[----:B------:R-:W2:Y:S04]  /*e630*/  LDL.LU.128 R160, [R1+0x3280] ;  /* 0x0032800001a07983 */ /* 0x000ea80000300c00 */
[----:B------:R-:W2:Y:S04]  /*e640*/  LDL.LU.128 R156, [R1+0x3270] ;  /* 0x00327000019c7983 */ /* 0x000ea80000300c00 */
[----:B------:R-:W2:Y:S04]  /*e650*/  LDL.LU.128 R152, [R1+0x3260] ;  /* 0x0032600001987983 */ /* 0x000ea80000300c00 */
[----:B------:R-:W2:Y:S04]  /*e660*/  LDL.LU R150, [R1+0x3250] ;  /* 0x0032500001967983 */ /* 0x000ea80000300800 */
[----:B------:R-:W2:Y:S04]  /*e670*/  LDL.LU R148, [R1+0x324c] ;  /* 0x00324c0001947983 */ /* 0x000ea80000300800 */
[----:B------:R-:W2:Y:S04]  /*e680*/  LDL.LU R146, [R1+0x3248] ;  /* 0x0032480001927983 */ /* 0x000ea80000300800 */
[----:B------:R-:W2:Y:S04]  /*e690*/  LDL.LU R144, [R1+0x3244] ;  /* 0x0032440001907983 */ /* 0x000ea80000300800 */
[----:B------:R-:W2:Y:S04]  /*e6a0*/  LDL.LU R142, [R1+0x3240] ;  /* 0x00324000018e7983 */ /* 0x000ea80000300800 */
[----:B------:R-:W2:Y:S04]  /*e6b0*/  LDL.LU R140, [R1+0x323c] ;  /* 0x00323c00018c7983 */ /* 0x000ea80000300800 */
[----:B---3--:R-:W3:Y:S04]  /*e6c0*/  LDL.LU R138, [R1+0x3238] ;  /* 0x00323800018a7983 */ /* 0x008ee80000300800 */
[----:B------:R-:W3:Y:S04]  /*e6d0*/  LDL.LU R136, [R1+0x3234] ;  /* 0x0032340001887983 */ /* 0x000ee80000300800 */
[----:B------:R-:W3:Y:S04]  /*e6e0*/  LDL.LU R134, [R1+0x3230] ;  /* 0x0032300001867983 */ /* 0x000ee80000300800 */
[----:B------:R-:W3:Y:S04]  /*e6f0*/  LDL.LU R132, [R1+0x322c] ;  /* 0x00322c0001847983 */ /* 0x000ee80000300800 */
[----:B------:R-:W3:Y:S04]  /*e700*/  LDL.LU R76, [R1+0x31bc] ;  /* 0x0031bc00014c7983 */ /* 0x000ee80000300800 */
[----:B------:R-:W3:Y:S04]  /*e710*/  LDL.LU R74, [R1+0x31b8] ;  /* 0x0031b800014a7983 */ /* 0x000ee80000300800 */
[----:B------:R-:W3:Y:S04]  /*e720*/  LDL.LU R72, [R1+0x31b4] ;  /* 0x0031b40001487983 */ /* 0x000ee80000300800 */
        /* <DEDUP_REMOVED lines=8> */
[----:B----4-:R-:W-:Y:S04]  /*e7b0*/  STL [R1+0x30bc], R106 ;  /* 0x0030bc6a01007387 */ /* 0x010fe80000100800 */
[----:B------:R-:W-:Y:S04]  /*e7c0*/  STL [R1+0x30b8], R104 ;  /* 0x0030b86801007387 */ /* 0x000fe80000100800 */
[----:B------:R-:W-:Y:S04]  /*e7d0*/  STL [R1+0x30b4], R102 ;  /* 0x0030b46601007387 */ /* 0x000fe80000100800 */
        /* <DEDUP_REMOVED lines=8> */
[----:B------:R2:W-:Y:S04]  /*e860*/  STL [R1+0x3098], R88 ;  /* 0x0030985801007387 */ /* 0x0005e80000100800 */
[----:B------:R2:W-:Y:S04]  /*e870*/  STL [R1+0x3094], R86 ;  /* 0x0030945601007387 */ /* 0x0005e80000100800 */
[----:B------:R2:W-:Y:S01]  /*e880*/  STL [R1+0x3090], R84 ;  /* 0x0030905401007387 */ /* 0x0005e20000100800 */
[----:B------:R-:W-:-:S02]  /*e890*/  IMAD.MOV.U32 R200, RZ, RZ, R116 ;  /* 0x000000ffffc87224 */ /* 0x000fc400078e0074 */
[----:B------:R-:W-:Y:S01]  /*e8a0*/  IMAD.MOV.U32 R199, RZ, RZ, R118 ;  /* 0x000000ffffc77224 */ /* 0x000fe200078e0076 */
[----:B------:R2:W-:Y:S04]  /*e8b0*/  STL [R1+0x308c], R82 ;  /* 0x00308c5201007387 */ /* 0x0005e80000100800 */
[----:B------:R2:W-:Y:S04]  /*e8c0*/  STL [R1+0x3088], R80 ;  /* 0x0030885001007387 */ /* 0x0005e80000100800 */
[----:B------:R2:W-:Y:S04]  /*e8d0*/  STL [R1+0x3084], R78 ;  /* 0x0030844e01007387 */ /* 0x0005e80000100800 */
[----:B0-----:R-:W3:Y:S04]  /*e8e0*/  LDL.LU R130, [R1+0x30ec] ;  /* 0x0030ec0001827983 */ /* 0x001ee80000300800 */
[----:B-1----:R-:W3:Y:S04]  /*e8f0*/  LDL.LU R128, [R1+0x30e8] ;  /* 0x0030e80001807983 */ /* 0x002ee80000300800 */
[----:B------:R-:W3:Y:S04]  /*e900*/  LDL.LU R126, [R1+0x30e4] ;  /* 0x0030e400017e7983 */ /* 0x000ee80000300800 */
[----:B------:R-:W3:Y:S04]  /*e910*/  LDL.LU R124, [R1+0x30e0] ;  /* 0x0030e000017c7983 */ /* 0x000ee80000300800 */
[----:B------:R-:W3:Y:S04]  /*e920*/  LDL.LU R122, [R1+0x30dc] ;  /* 0x0030dc00017a7983 */ /* 0x000ee80000300800 */
[----:B------:R-:W3:Y:S04]  /*e930*/  LDL.LU R120, [R1+0x30d8] ;  /* 0x0030d80001787983 */ /* 0x000ee80000300800 */
[----:B------:R-:W3:Y:S04]  /*e940*/  LDL.LU R118, [R1+0x30d4] ;  /* 0x0030d40001767983 */ /* 0x000ee80000300800 */
[----:B------:R-:W3:Y:S04]  /*e950*/  LDL.LU R116, [R1+0x30d0] ;  /* 0x0030d00001747983 */ /* 0x000ee80000300800 */
[----:B------:R-:W3:Y:S04]  /*e960*/  LDL.LU R114, [R1+0x30cc] ;  /* 0x0030cc0001727983 */ /* 0x000ee80000300800 */
[----:B------:R-:W3:Y:S04]  /*e970*/  LDL.LU R112, [R1+0x30c8] ;  /* 0x0030c80001707983 */ /* 0x000ee80000300800 */
[----:B----4-:R-:W4:Y:S04]  /*e980*/  LDL.LU R110, [R1+0x30c4] ;  /* 0x0030c400016e7983 */ /* 0x010f280000300800 */
[----:B------:R-:W4:Y:S04]  /*e990*/  LDL.LU R108, [R1+0x30c0] ;  /* 0x0030c000016c7983 */ /* 0x000f280000300800 */
[----:B------:R-:W4:Y:S04]  /*e9a0*/  LDL.LU R106, [R1+0x30bc] ;  /* 0x0030bc00016a7983 */ /* 0x000f280000300800 */
[----:B------:R-:W4:Y:S04]  /*e9b0*/  LDL.LU R104, [R1+0x30b8] ;  /* 0x0030b80001687983 */ /* 0x000f280000300800 */
[----:B------:R-:W4:Y:S04]  /*e9c0*/  LDL.LU R102, [R1+0x30b4] ;  /* 0x0030b40001667983 */ /* 0x000f280000300800 */
[----:B------:R-:W4:Y:S04]  /*e9d0*/  LDL.LU R100, [R1+0x30b0] ;  /* 0x0030b00001647983 */ /* 0x000f280000300800 */
[----:B------:R-:W4:Y:S04]  /*e9e0*/  LDL.LU R98, [R1+0x30ac] ;  /* 0x0030ac0001627983 */ /* 0x000f280000300800 */
[----:B--2---:R-:W2:Y:S04]  /*e9f0*/  LDL.LU R96, [R1+0x30a8] ;  /* 0x0030a80001607983 */ /* 0x004ea80000300800 */
[----:B------:R-:W2:Y:S04]  /*ea00*/  LDL.LU R94, [R1+0x30a4] ;  /* 0x0030a400015e7983 */ /* 0x000ea80000300800 */
[----:B------:R-:W2:Y:S04]  /*ea10*/  LDL.LU R92, [R1+0x30a0] ;  /* 0x0030a000015c7983 */ /* 0x000ea80000300800 */
[----:B------:R-:W2:Y:S04]  /*ea20*/  LDL.LU R90, [R1+0x309c] ;  /* 0x00309c00015a7983 */ /* 0x000ea80000300800 */
[----:B------:R-:W2:Y:S04]  /*ea30*/  LDL.LU R88, [R1+0x3098] ;  /* 0x0030980001587983 */ /* 0x000ea80000300800 */
[----:B------:R-:W2:Y:S04]  /*ea40*/  LDL.LU R86, [R1+0x3094] ;  /* 0x0030940001567983 */ /* 0x000ea80000300800 */
[----:B------:R-:W2:Y:S04]  /*ea50*/  LDL.LU R84, [R1+0x3090] ;  /* 0x0030900001547983 */ /* 0x000ea80000300800 */
[----:B------:R-:W2:Y:S04]  /*ea60*/  LDL.LU R82, [R1+0x308c] ;  /* 0x00308c0001527983 */ /* 0x000ea80000300800 */
[----:B------:R-:W2:Y:S04]  /*ea70*/  LDL.LU R80, [R1+0x3088] ;  /* 0x0030880001507983 */ /* 0x000ea80000300800 */
[----:B------:R0:W-:Y:S04]  /*ea80*/  STL [R1+0x32f4], R64 ;  /* 0x0032f44001007387 */ /* 0x0001e80000100800 */
[----:B------:R-:W2:Y:S04]  /*ea90*/  LDL.LU R78, [R1+0x3084] ;  /* 0x00308400014e7983 */ /* 0x000ea80000300800 */
[----:B------:R-:W2:Y:S04]  /*eaa0*/  LDL R228, [R1+0x324] ;  /* 0x0003240001e47983 */ /* 0x000ea80000100800 */
[----:B------:R-:W2:Y:S04]  /*eab0*/  LDL R58, [R1+0x428] ;  /* 0x00042800013a7983 */ /* 0x000ea80000100800 */
[----:B------:R-:W2:Y:S04]  /*eac0*/  LDL R60, [R1+0x42c] ;  /* 0x00042c00013c7983 */ /* 0x000ea80000100800 */
[----:B------:R-:W2:Y:S04]  /*ead0*/  LDL R54, [R1+0x438] ;  /* 0x0004380001367983 */ /* 0x000ea80000100800 */
[----:B------:R-:W2:Y:S04]  /*eae0*/  LDL.LU R66, [R1+0x32f8] ;  /* 0x0032f80001427983 */ /* 0x000ea80000300800 */
[----:B0-----:R-:W2:Y:S01]  /*eaf0*/  LDL.LU R64, [R1+0x32f4] ;  /* 0x0032f40001407983 */ /* 0x001ea20000300800 */
[----:B------:R-:W-:-:S02]  /*eb00*/  IMAD.MOV.U32 R53, RZ, RZ, R93 ;  /* 0x000000ffff357224 */ /* 0x000fc400078e005d */
[----:B------:R-:W-:Y:S01]  /*eb10*/  IMAD.MOV.U32 R55, RZ, RZ, R95 ;  /* 0x000000ffff377224 */ /* 0x000fe200078e005f */
[----:B------:R0:W-:Y:S01]  /*eb20*/  STL [R1+0x3438], R190 ;  /* 0x003438be01007387 */ /* 0x0001e20000100800 */
[----:B------:R-:W-:Y:S02]  /*eb30*/  IMAD.MOV.U32 R57, RZ, RZ, R97 ;  /* 0x000000ffff397224 */ /* 0x000fe400078e0061 */
[----:B------:R-:W-:Y:S01]  /*eb40*/  IMAD.MOV.U32 R59, RZ, RZ, R99 ;  /* 0x000000ffff3b7224 */ /* 0x000fe200078e0063 */
[----:B------:R-:W2:Y:S01]  /*eb50*/  LDL R222, [R1+0x330] ;  /* 0x0003300001de7983 */ /* 0x000ea20000100800 */
[----:B------:R-:W-:Y:S02]  /*eb60*/  IMAD.MOV.U32 R61, RZ, RZ, R101 ;  /* 0x000000ffff3d7224 */ /* 0x000fe400078e0065 */
[----:B------:R-:W-:Y:S01]  /*eb70*/  IMAD.MOV.U32 R63, RZ, RZ, R103 ;  /* 0x000000ffff3f7224 */ /* 0x000fe200078e0067 */
[----:B------:R-:W2:Y:S01]  /*eb80*/  LDL R212, [R1+0x334] ;  /* 0x0003340001d47983 */ /* 0x000ea20000100800 */
[----:B------:R-:W-:-:S02]  /*eb90*/  IMAD.MOV.U32 R65, RZ, RZ, R109 ;  /* 0x000000ffff417224 */ /* 0x000fc400078e006d */
[----:B------:R-:W-:Y:S01]  /*eba0*/  IMAD.MOV.U32 R67, RZ, RZ, R111 ;  /* 0x000000ffff437224 */ /* 0x000fe200078e006f */
[----:B------:R1:W-:Y:S01]  /*ebb0*/  STL [R1+0x32e4], R188 ;  /* 0x0032e4bc01007387 */ /* 0x0003e20000100800 */
[----:B------:R-:W-:-:S03]  /*ebc0*/  IMAD.MOV.U32 R224, RZ, RZ, R71 ;  /* 0x000000ffffe07224 */ /* 0x000fc600078e0047 */
[----:B------:R1:W-:Y:S04]  /*ebd0*/  STL [R1+0x32e0], R186 ;  /* 0x0032e0ba01007387 */ /* 0x0003e80000100800 */
[----:B------:R1:W-:Y:S04]  /*ebe0*/  STL [R1+0x32dc], R184 ;  /* 0x0032dcb801007387 */ /* 0x0003e80000100800 */
[----:B------:R1:W-:Y:S04]  /*ebf0*/  STL [R1+0x31b0], R70 ;  /* 0x0031b04601007387 */ /* 0x0003e80000100800 */
[----:B------:R1:W-:Y:S04]  /*ec00*/  STL [R1+0x31ac], R68 ;  /* 0x0031ac4401007387 */ /* 0x0003e80000100800 */
[----:B------:R1:W-:Y:S04]  /*ec10*/  STL [R1+0x31a8], R194 ;  /* 0x0031a8c201007387 */ /* 0x0003e80000100800 */
[----:B------:R1:W-:Y:S04]  /*ec20*/  STL.64 [R1+0x31a0], R192 ;  /* 0x0031a0c001007387 */ /* 0x0003e80000100a00 */
        /* <DEDUP_REMOVED lines=16> */
[----:B---3--:R3:W-:Y:S04]  /*ed30*/  STL [R1+0x30fc], R138 ;  /* 0x0030fc8a01007387 */ /* 0x0087e80000100800 */
[----:B------:R3:W-:Y:S04]  /*ed40*/  STL [R1+0x30f8], R136 ;  /* 0x0030f88801007387 */ /* 0x0007e80000100800 */
[----:B------:R3:W-:Y:S04]  /*ed50*/  STL [R1+0x30f4], R134 ;  /* 0x0030f48601007387 */ /* 0x0007e80000100800 */
[----:B------:R3:W-:Y:S04]  /*ed60*/  STL [R1+0x30f0], R132 ;  /* 0x0030f08401007387 */ /* 0x0007e80000100800 */
[----:B------:R3:W-:Y:S04]  /*ed70*/  STL [R1+0x3080], R76 ;  /* 0x0030804c01007387 */ /* 0x0007e80000100800 */
[----:B------:R3:W-:Y:S04]  /*ed80*/  STL [R1+0x307c], R74 ;  /* 0x00307c4a01007387 */ /* 0x0007e80000100800 */
        /* <DEDUP_REMOVED lines=9> */
[----:B------:R-:W2:Y:S04]  /*ee20*/  LDL.LU.64 R192, [R1+0x31a0] ;  /* 0x0031a00001c07983 */ /* 0x000ea80000300a00 */
[----:B------:R-:W2:Y:S04]  /*ee30*/  LDL.LU R182, [R1+0x3198] ;  /* 0x0031980001b67983 */ /* 0x000ea80000300800 */
[----:B------:R-:W2:Y:S04]  /*ee40*/  LDL.LU.64 R180, [R1+0x3190] ;  /* 0x0031900001b47983 */ /* 0x000ea80000300a00 */
        /* <DEDUP_REMOVED lines=21> */
[----:B------:R-:W3:Y:S04]  /*efa0*/  LDL.LU R71, [R1+0x52c] ;  /* 0x00052c0001477983 */ /* 0x000ee80000300800 */
        /* <DEDUP_REMOVED lines=30> */
[----:B------:R-:W-:Y:S04]  /*f190*/  STL.128 [R1+0x2fe0], R64 ;  /* 0x002fe04001007387 */ /* 0x000fe80000100c00 */
[----:B------:R-:W-:Y:S04]  /*f1a0*/  STL.128 [R1+0x2fd0], R60 ;  /* 0x002fd03c01007387 */ /* 0x000fe80000100c00 */
[----:B------:R-:W-:Y:S04]  /*f1b0*/  STL.128 [R1+0x2fc0], R56 ;  /* 0x002fc03801007387 */ /* 0x000fe80000100c00 */
[----:B------:R1:W-:Y:S04]  /*f1c0*/  STL.128 [R1+0x2fb0], R52 ;  /* 0x002fb03401007387 */ /* 0x0003e80000100c00 */
[----:B------:R-:W2:Y:S04]  /*f1d0*/  LDL R44, [R1+0x43c] ;  /* 0x00043c00012c7983 */ /* 0x000ea80000100800 */
        /* <DEDUP_REMOVED lines=8> */
[----:B------:R-:W4:Y:S04]  /*f260*/  LDL.64 R16, [R1+0xa8] ;  /* 0x0000a80001107983 */ /* 0x000f280000100a00 */
[----:B------:R-:W4:Y:S04]  /*f270*/  LDL.128 R24, [R1+0x260] ;  /* 0x0002600001187983 */ /* 0x000f280000100c00 */
[----:B-1----:R-:W4:Y:S04]  /*f280*/  LDL.128 R52, [R1+0x320] ;  /* 0x0003200001347983 */ /* 0x002f280000100c00 */
[----:B------:R-:W4:Y:S04]  /*f290*/  LDL.LU.128 R64, [R1+0x2fe0] ;  /* 0x002fe00001407983 */ /* 0x000f280000300c00 */
[----:B------:R-:W4:Y:S04]  /*f2a0*/  LDL.LU.128 R60, [R1+0x2fd0] ;  /* 0x002fd000013c7983 */ /* 0x000f280000300c00 */
[----:B------:R-:W4:Y:S04]  /*f2b0*/  LDL.LU.128 R56, [R1+0x2fc0] ;  /* 0x002fc00001387983 */ /* 0x000f280000300c00 */
[----:B------:R-:W4:Y:S04]  /*f2c0*/  LDL.LU R120, [R1+0x3060] ;  /* 0x0030600001787983 */ /* 0x000f280000300800 */
        /* <DEDUP_REMOVED lines=8> */
[----:B------:R-:W4:Y:S01]  /*f350*/  LDL.LU R92, [R1+0x3028] ;  /* 0x00302800015c7983 */ /* 0x000f220000300800 */
[----:B------:R-:W-:-:S02]  /*f360*/  IMAD.MOV.U32 R228, RZ, RZ, R69 ;  /* 0x000000ffffe47224 */ /* 0x000fc400078e0045 */
[----:B------:R-:W-:Y:S02]  /*f370*/  IMAD.MOV.U32 R39, RZ, RZ, R79 ;  /* 0x000000ffff277224 */ /* 0x000fe400078e004f */
[----:B------:R-:W-:Y:S02]  /*f380*/  IMAD.MOV.U32 R41, RZ, RZ, R81 ;  /* 0x000000ffff297224 */ /* 0x000fe400078e0051 */
[----:B------:R-:W-:Y:S02]  /*f390*/  IMAD.MOV.U32 R43, RZ, RZ, R83 ;  /* 0x000000ffff2b7224 */ /* 0x000fe400078e0053 */
[----:B------:R-:W-:Y:S02]  /*f3a0*/  IMAD.MOV.U32 R45, RZ, RZ, R85 ;  /* 0x000000ffff2d7224 */ /* 0x000fe400078e0055 */
[----:B------:R-:W-:Y:S02]  /*f3b0*/  IMAD.MOV.U32 R47, RZ, RZ, R87 ;  /* 0x000000ffff2f7224 */ /* 0x000fe400078e0057 */
[----:B------:R-:W-:-:S02]  /*f3c0*/  IMAD.MOV.U32 R49, RZ, RZ, R89 ;  /* 0x000000ffff317224 */ /* 0x000fc400078e0059 */
[----:B------:R-:W-:Y:S01]  /*f3d0*/  IMAD.MOV.U32 R51, RZ, RZ, R91 ;  /* 0x000000ffff337224 */ /* 0x000fe200078e005b */
[----:B------:R-:W-:Y:S01]  /*f3e0*/  STL [R1+0x360], R198 ;  /* 0x000360c601007387 */ /* 0x000fe20000100800 */
[----:B------:R-:W-:Y:S02]  /*f3f0*/  IMAD.MOV.U32 R69, RZ, RZ, R117 ;  /* 0x000000ffff457224 */ /* 0x000fe400078e0075 */
[----:B------:R-:W-:Y:S01]  /*f400*/  IMAD.MOV.U32 R232, RZ, RZ, R73 ;  /* 0x000000ffffe87224 */ /* 0x000fe200078e0049 */
[----:B------:R-:W-:Y:S01]  /*f410*/  STL [R1+0x330], R222 ;  /* 0x000330de01007387 */ /* 0x000fe20000100800 */
[----:B------:R-:W-:-:S03]  /*f420*/  IMAD.MOV.U32 R235, RZ, RZ, R75 ;  /* 0x000000ffffeb7224 */ /* 0x000fc600078e004b */
[----:B------:R-:W-:Y:S04]  /*f430*/  STL [R1+0x334], R212 ;  /* 0x000334d401007387 */ /* 0x000fe80000100800 */
[----:B------:R-:W-:Y:S04]  /*f440*/  STL [R1+0x338], R214 ;  /* 0x000338d601007387 */ /* 0x000fe80000100800 */
[----:B------:R-:W-:Y:S04]  /*f450*/  STL [R1+0x33c], R216 ;  /* 0x00033cd801007387 */ /* 0x000fe80000100800 */
[----:B------:R-:W-:Y:S04]  /*f460*/  STL.128 [R1+0x2f50], R28 ;  /* 0x002f501c01007387 */ /* 0x000fe80000100c00 */
[----:B------:R-:W-:Y:S04]  /*f470*/  STL.128 [R1+0x2f30], R20 ;  /* 0x002f301401007387 */ /* 0x000fe80000100c00 */
[----:B------:R-:W-:Y:S04]  /*f480*/  STL.128 [R1+0x2f10], R12 ;  /* 0x002f100c01007387 */ /* 0x000fe80000100c00 */
[----:B------:R-:W-:Y:S04]  /*f490*/  STL.128 [R1+0x2f00], R8 ;  /* 0x002f000801007387 */ /* 0x000fe80000100c00 */
[----:B---3--:R0:W-:Y:S04]  /*f4a0*/  STL [R1+0x3008], R76 ;  /* 0x0030084c01007387 */ /* 0x0081e80000100800 */
[----:B------:R1:W-:Y:S04]  /*f4b0*/  STL [R1+0x3004], R74 ;  /* 0x0030044a01007387 */ /* 0x0003e80000100800 */
[----:B------:R3:W-:Y:S04]  /*f4c0*/  STL [R1+0x3000], R72 ;  /* 0x0030004801007387 */ /* 0x0007e80000100800 */
[----:B------:R3:W-:Y:S04]  /*f4d0*/  STL.128 [R1+0x2ff0], R68 ;  /* 0x002ff04401007387 */ /* 0x0007e80000100c00 */
[----:B------:R3:W-:Y:S04]  /*f4e0*/  STL.128 [R1+0x2ef0], R4 ;  /* 0x002ef00401007387 */ /* 0x0007e80000100c00 */
        /* <DEDUP_REMOVED lines=15> */
[----:B0-----:R-:W4:Y:S04]  /*f5e0*/  LDL.LU R76, [R1+0x3008] ;  /* 0x00300800014c7983 */ /* 0x001f280000300800 */
[----:B-1----:R-:W4:Y:S04]  /*f5f0*/  LDL.LU R74, [R1+0x3004] ;  /* 0x00300400014a7983 */ /* 0x002f280000300800 */
[----:B---3--:R-:W3:Y:S04]  /*f600*/  LDL.LU R72, [R1+0x3000] ;  /* 0x0030000001487983 */ /* 0x008ee80000300800 */
[----:B------:R-:W3:Y:S04]  /*f610*/  LDL.LU.128 R68, [R1+0x2ff0] ;  /* 0x002ff00001447983 */ /* 0x000ee80000300c00 */
[----:B------:R-:W3:Y:S04]  /*f620*/  LDL.LU.128 R28, [R1+0x2f50] ;  /* 0x002f5000011c7983 */ /* 0x000ee80000300c00 */
[----:B------:R-:W3:Y:S04]  /*f630*/  LDL.LU.128 R20, [R1+0x2f30] ;  /* 0x002f300001147983 */ /* 0x000ee80000300c00 */
[----:B------:R-:W3:Y:S04]  /*f640*/  LDL.LU.128 R12, [R1+0x2f10] ;  /* 0x002f1000010c7983 */ /* 0x000ee80000300c00 */
[----:B------:R-:W3:Y:S04]  /*f650*/  LDL.LU.128 R8, [R1+0x2f00] ;  /* 0x002f000001087983 */ /* 0x000ee80000300c00 */
[----:B------:R-:W3:Y:S01]  /*f660*/  LDL.LU.128 R4, [R1+0x2ef0] ;  /* 0x002ef00001047983 */ /* 0x000ee20000300c00 */
[----:B------:R-:W-:-:S03]  /*f670*/  IMAD.MOV.U32 R231, RZ, RZ, R77 ;  /* 0x000000ffffe77224 */ /* 0x000fc600078e004d */
[----:B------:R-:W-:Y:S04]  /*f680*/  STL [R1+0x35c], R196 ;  /* 0x00035cc401007387 */ /* 0x000fe80000100800 */
[----:B------:R-:W-:Y:S04]  /*f690*/  STL [R1+0x344], R208 ;  /* 0x000344d001007387 */ /* 0x000fe80000100800 */
[----:B------:R-:W-:Y:S04]  /*f6a0*/  STL [R1+0x348], R210 ;  /* 0x000348d201007387 */ /* 0x000fe80000100800 */
[----:B------:R-:W3:Y:S04]  /*f6b0*/  LDL.LU R130, [R1+0x3074] ;  /* 0x0030740001827983 */ /* 0x000ee80000300800 */
[----:B------:R-:W3:Y:S04]  /*f6c0*/  LDL.LU R128, [R1+0x3070] ;  /* 0x0030700001807983 */ /* 0x000ee80000300800 */
[----:B--2---:R-:W-:Y:S04]  /*f6d0*/  STL.128 [R1+0x2f90], R44 ;  /* 0x002f902c01007387 */ /* 0x004fe80000100c00 */
[----:B----4-:R0:W-:Y:S04]  /*f6e0*/  STL.128 [R1+0x2fa0], R48 ;  /* 0x002fa03001007387 */ /* 0x0101e80000100c00 */
[----:B------:R-:W-:Y:S04]  /*f6f0*/  STL.128 [R1+0x2f80], R40 ;  /* 0x002f802801007387 */ /* 0x000fe80000100c00 */
[----:B0-----:R-:W2:Y:S04]  /*f700*/  LDL.LU.128 R48, [R1+0x2fa0] ;  /* 0x002fa00001307983 */ /* 0x001ea80000300c00 */
[----:B------:R-:W4:Y:S04]  /*f710*/  LDL.LU.128 R44, [R1+0x2f90] ;  /* 0x002f9000012c7983 */ /* 0x000f280000300c00 */
[----:B------:R-:W-:Y:S04]  /*f720*/  STL.128 [R1+0x2f70], R36 ;  /* 0x002f702401007387 */ /* 0x000fe80000100c00 */
[----:B------:R-:W-:Y:S04]  /*f730*/  STL.128 [R1+0x2f60], R32 ;  /* 0x002f602001007387 */ /* 0x000fe80000100c00 */
[----:B------:R-:W-:Y:S04]  /*f740*/  STL.64 [R1+0x2f20], R16 ;  /* 0x002f201001007387 */ /* 0x000fe80000100a00 */
[----:B------:R-:W-:Y:S01]  /*f750*/  STL.128 [R1+0x2f40], R24 ;  /* 0x002f401801007387 */ /* 0x000fe20000100c00 */
[----:B------:R-:W-:-:S03]  /*f760*/  IMAD.MOV.U32 R198, RZ, RZ, R52 ;  /* 0x000000ffffc67224 */ /* 0x000fc600078e0034 */
[----:B------:R0:W-:Y:S01]  /*f770*/  STL.64 [R1+0x538], R54 ;  /* 0x0005383601007387 */ /* 0x0001e20000100a00 */
[----:B------:R-:W-:-:S03]  /*f780*/  IMAD.MOV.U32 R73, RZ, RZ, R53 ;  /* 0x000000ffff497224 */ /* 0x000fc600078e0035 */
[----:B------:R-:W-:Y:S04]  /*f790*/  STL.128 [R1+0x2e50], R64 ;  /* 0x002e504001007387 */ /* 0x000fe80000100c00 */
[----:B------:R-:W-:Y:S04]  /*f7a0*/  STL.128 [R1+0x2e40], R60 ;  /* 0x002e403c01007387 */ /* 0x000fe80000100c00 */
[----:B------:R1:W-:Y:S04]  /*f7b0*/  STL.128 [R1+0x2e30], R56 ;  /* 0x002e303801007387 */ /* 0x0003e80000100c00 */
[----:B0-----:R-:W4:Y:S04]  /*f7c0*/  LDL.LU.128 R52, [R1+0x2fb0] ;  /* 0x002fb00001347983 */ /* 0x001f280000300c00 */
[----:B------:R-:W4:Y:S04]  /*f7d0*/  LDL.LU.128 R40, [R1+0x2f80] ;  /* 0x002f800001287983 */ /* 0x000f280000300c00 */
[----:B------:R-:W4:Y:S04]  /*f7e0*/  LDL.LU.128 R36, [R1+0x2f70] ;  /* 0x002f700001247983 */ /* 0x000f280000300c00 */
[----:B------:R-:W4:Y:S04]  /*f7f0*/  LDL.LU.128 R32, [R1+0x2f60] ;  /* 0x002f600001207983 */ /* 0x000f280000300c00 */
[----:B------:R-:W4:Y:S04]  /*f800*/  LDL.LU.128 R24, [R1+0x2f40] ;  /* 0x002f400001187983 */ /* 0x000f280000300c00 */
[----:B------:R-:W4:Y:S04]  /*f810*/  LDL.LU.64 R16, [R1+0x2f20] ;  /* 0x002f200001107983 */ /* 0x000f280000300a00 */
[----:B------:R-:W4:Y:S04]  /*f820*/  LDL.LU R75, [R1+0x53c] ;  /* 0x00053c00014b7983 */ /* 0x000f280000300800 */
[----:B------:R0:W-:Y:S04]  /*f830*/  STL [R1+0x2ed8], R120 ;  /* 0x002ed87801007387 */ /* 0x0001e80000100800 */
[----:B------:R0:W-:Y:S04]  /*f840*/  STL [R1+0x2ed4], R118 ;  /* 0x002ed47601007387 */ /* 0x0001e80000100800 */
[----:B------:R0:W-:Y:S04]  /*f850*/  STL [R1+0x2ed0], R116 ;  /* 0x002ed07401007387 */ /* 0x0001e80000100800 */
[----:B------:R0:W-:Y:S04]  /*f860*/  STL [R1+0x2ecc], R114 ;  /* 0x002ecc7201007387 */ /* 0x0001e80000100800 */
[----:B------:R0:W-:Y:S04]  /*f870*/  STL [R1+0x2ec8], R112 ;  /* 0x002ec87001007387 */ /* 0x0001e80000100800 */
[----:B------:R0:W-:Y:S04]  /*f880*/  STL [R1+0x2ec4], R110 ;  /* 0x002ec46e01007387 */ /* 0x0001e80000100800 */
[----:B------:R0:W-:Y:S04]  /*f890*/  STL [R1+0x2ec0], R108 ;  /* 0x002ec06c01007387 */ /* 0x0001e80000100800 */
[----:B-1----:R-:W4:Y:S04]  /*f8a0*/  LDL.128 R56, [R1+0x330] ;  /* 0x0003300001387983 */ /* 0x002f280000100c00 */
[----:B------:R-:W4:Y:S04]  /*f8b0*/  LDL.LU.128 R64, [R1+0x2e50] ;  /* 0x002e500001407983 */ /* 0x000f280000300c00 */
[----:B------:R-:W4:Y:S04]  /*f8c0*/  LDL.LU.128 R60, [R1+0x2e40] ;  /* 0x002e4000013c7983 */ /* 0x000f280000300c00 */
[----:B------:R1:W-:Y:S04]  /*f8d0*/  STL [R1+0x2ebc], R106 ;  /* 0x002ebc6a01007387 */ /* 0x0003e80000100800 */
[----:B0-----:R-:W4:Y:S04]  /*f8e0*/  LDL.LU R120, [R1+0x2ed8] ;  /* 0x002ed80001787983 */ /* 0x001f280000300800 */
[----:B------:R-:W4:Y:S04]  /*f8f0*/  LDL.LU R118, [R1+0x2ed4] ;  /* 0x002ed40001767983 */ /* 0x000f280000300800 */
[----:B------:R-:W4:Y:S04]  /*f900*/  LDL.LU R116, [R1+0x2ed0] ;  /* 0x002ed00001747983 */ /* 0x000f280000300800 */
[----:B------:R-:W4:Y:S04]  /*f910*/  LDL.LU R114, [R1+0x2ecc] ;  /* 0x002ecc0001727983 */ /* 0x000f280000300800 */
[----:B------:R-:W4:Y:S04]  /*f920*/  LDL.LU R112, [R1+0x2ec8] ;  /* 0x002ec80001707983 */ /* 0x000f280000300800 */
[----:B------:R-:W4:Y:S04]  /*f930*/  LDL.LU R110, [R1+0x2ec4] ;  /* 0x002ec400016e7983 */ /* 0x000f280000300800 */
[----:B------:R-:W4:Y:S04]  /*f940*/  LDL.LU R108, [R1+0x2ec0] ;  /* 0x002ec000016c7983 */ /* 0x000f280000300800 */
[----:B------:R0:W-:Y:S04]  /*f950*/  STL [R1+0x2ea4], R94 ;  /* 0x002ea45e01007387 */ /* 0x0001e80000100800 */
[----:B------:R0:W-:Y:S04]  /*f960*/  STL [R1+0x2ea0], R92 ;  /* 0x002ea05c01007387 */ /* 0x0001e80000100800 */
[----:B-1----:R-:W4:Y:S04]  /*f970*/  LDL.LU R106, [R1+0x2ebc] ;  /* 0x002ebc00016a7983 */ /* 0x002f280000300800 */
[----:B0-----:R-:W4:Y:S04]  /*f980*/  LDL.LU R94, [R1+0x2ea4] ;  /* 0x002ea400015e7983 */ /* 0x001f280000300800 */
        /* <DEDUP_REMOVED lines=17> */
[----:B---3--:R3:W-:Y:S04]  /*faa0*/  STL.128 [R1+0x2e60], R68 ;  /* 0x002e604401007387 */ /* 0x0087e80000100c00 */
[----:B------:R-:W-:Y:S04]  /*fab0*/  STL.128 [R1+0x2dc0], R28 ;  /* 0x002dc01c01007387 */ /* 0x000fe80000100c00 */
[----:B------:R-:W-:Y:S04]  /*fac0*/  STL.128 [R1+0x2da0], R20 ;  /* 0x002da01401007387 */ /* 0x000fe80000100c00 */
[----:B------:R-:W-:Y:S04]  /*fad0*/  STL.128 [R1+0x2d80], R12 ;  /* 0x002d800c01007387 */ /* 0x000fe80000100c00 */
[----:B------:R-:W-:Y:S04]  /*fae0*/  STL.128 [R1+0x2d70], R8 ;  /* 0x002d700801007387 */ /* 0x000fe80000100c00 */
[----:B------:R-:W-:Y:S04]  /*faf0*/  STL.128 [R1+0x2d60], R4 ;  /* 0x002d600401007387 */ /* 0x000fe80000100c00 */
        /* <DEDUP_REMOVED lines=13> */
[----:B--2---:R0:W-:Y:S04]  /*fbd0*/  STL.128 [R1+0x2e10], R48 ;  /* 0x002e103001007387 */ /* 0x0041e80000100c00 */
[----:B----4-:R1:W-:Y:S04]  /*fbe0*/  STL.128 [R1+0x2e00], R44 ;  /* 0x002e002c01007387 */ /* 0x0103e80000100c00 */
[----:B------:R-:W2:Y:S04]  /*fbf0*/  LDL.LU R80, [R1+0x2e88] ;  /* 0x002e880001507983 */ /* 0x000ea80000300800 */
[----:B------:R-:W4:Y:S04]  /*fc00*/  LDL.LU R78, [R1+0x2e84] ;  /* 0x002e8400014e7983 */ /* 0x000f280000300800 */
[----:B------:R-:W4:Y:S04]  /*fc10*/  LDL.LU R76, [R1+0x2e80] ;  /* 0x002e8000014c7983 */ /* 0x000f280000300800 */
[----:B---3--:R-:W3:Y:S04]  /*fc20*/  LDL.LU.128 R68, [R1+0x2e60] ;  /* 0x002e600001447983 */ /* 0x008ee80000300c00 */
[----:B0-----:R-:W4:Y:S04]  /*fc30*/  LDL.LU.128 R48, [R1+0x2e10] ;  /* 0x002e100001307983 */ /* 0x001f280000300c00 */
[----:B-1----:R-:W4:Y:S04]  /*fc40*/  LDL.LU.128 R44, [R1+0x2e00] ;  /* 0x002e0000012c7983 */ /* 0x002f280000300c00 */
[----:B------:R-:W4:Y:S04]  /*fc50*/  LDL.LU.128 R28, [R1+0x2dc0] ;  /* 0x002dc000011c7983 */ /* 0x000f280000300c00 */
[----:B------:R-:W4:Y:S04]  /*fc60*/  LDL.LU.128 R20, [R1+0x2da0] ;  /* 0x002da00001147983 */ /* 0x000f280000300c00 */
[----:B------:R0:W-:Y:S04]  /*fc70*/  STL.128 [R1+0x2e20], R52 ;  /* 0x002e203401007387 */ /* 0x0001e80000100c00 */
[----:B------:R1:W-:Y:S04]  /*fc80*/  STL.128 [R1+0x2df0], R40 ;  /* 0x002df02801007387 */ /* 0x0003e80000100c00 */
[----:B------:R1:W-:Y:S04]  /*fc90*/  STL.128 [R1+0x2de0], R36 ;  /* 0x002de02401007387 */ /* 0x0003e80000100c00 */
[----:B------:R-:W-:Y:S04]  /*fca0*/  STL.128 [R1+0x2dd0], R32 ;  /* 0x002dd02001007387 */ /* 0x000fe80000100c00 */
[----:B------:R-:W-:Y:S04]  /*fcb0*/  STL.128 [R1+0x2db0], R24 ;  /* 0x002db01801007387 */ /* 0x000fe80000100c00 */
[----:B------:R-:W-:Y:S04]  /*fcc0*/  STL.64 [R1+0x2d90], R16 ;  /* 0x002d901001007387 */ /* 0x000fe80000100a00 */
[----:B------:R1:W-:Y:S04]  /*fcd0*/  STL.128 [R1+0x2e70], R72 ;  /* 0x002e704801007387 */ /* 0x0003e80000100c00 */
[----:B0-----:R-:W4:Y:S04]  /*fce0*/  LDL.LU.128 R52, [R1+0x2e20] ;  /* 0x002e200001347983 */ /* 0x001f280000300c00 */
[----:B-1----:R-:W4:Y:S04]  /*fcf0*/  LDL.LU.128 R40, [R1+0x2df0] ;  /* 0x002df00001287983 */ /* 0x002f280000300c00 */
[----:B------:R-:W4:Y:S04]  /*fd00*/  LDL.LU.128 R36, [R1+0x2de0] ;  /* 0x002de00001247983 */ /* 0x000f280000300c00 */
[----:B------:R-:W4:Y:S04]  /*fd10*/  LDL.LU.128 R72, [R1+0x2e70] ;  /* 0x002e700001487983 */ /* 0x000f280000300c00 */
[----:B------:R-:W4:Y:S04]  /*fd20*/  LDL.LU.128 R32, [R1+0x2dd0] ;  /* 0x002dd00001207983 */ /* 0x000f280000300c00 */
[----:B------:R-:W4:Y:S04]  /*fd30*/  LDL.LU.128 R24, [R1+0x2db0] ;  /* 0x002db00001187983 */ /* 0x000f280000300c00 */
[----:B------:R-:W4:Y:S01]  /*fd40*/  LDL.LU.64 R16, [R1+0x2d90] ;  /* 0x002d900001107983 */ /* 0x000f220000300a00 */
[----:B------:R-:W-:-:S03]  /*fd50*/  IMAD.MOV.U32 R196, RZ, RZ, R56 ;  /* 0x000000ffffc47224 */ /* 0x000fc600078e0038 */
[----:B------:R0:W-:Y:S01]  /*fd60*/  STL.64 [R1+0x548], R58 ;  /* 0x0005483a01007387 */ /* 0x0001e20000100a00 */
[----:B------:R-:W-:-:S03]  /*fd70*/  IMAD.MOV.U32 R77, RZ, RZ, R57 ;  /* 0x000000ffff4d7224 */ /* 0x000fc600078e0039 */
[----:B------:R-:W-:Y:S04]  /*fd80*/  STL.128 [R1+0x2cb0], R64 ;  /* 0x002cb04001007387 */ /* 0x000fe80000100c00 */
[----:B------:R1:W-:Y:S04]  /*fd90*/  STL.128 [R1+0x2ca0], R60 ;  /* 0x002ca03c01007387 */ /* 0x0003e80000100c00 */
[----:B0-----:R-:W4:Y:S04]  /*fda0*/  LDL.LU.128 R56, [R1+0x2e30] ;  /* 0x002e300001387983 */ /* 0x001f280000300c00 */
[----:B------:R-:W4:Y:S04]  /*fdb0*/  LDL.LU.128 R12, [R1+0x2d80] ;  /* 0x002d8000010c7983 */ /* 0x000f280000300c00 */
[----:B------:R-:W4:Y:S04]  /*fdc0*/  LDL.LU.128 R8, [R1+0x2d70] ;  /* 0x002d700001087983 */ /* 0x000f280000300c00 */
[----:B------:R-:W4:Y:S04]  /*fdd0*/  LDL.LU.128 R4, [R1+0x2d60] ;  /* 0x002d600001047983 */ /* 0x000f280000300c00 */
        /* <DEDUP_REMOVED lines=23> */
[----:B------:R-:W-:Y:S04]  /*ff50*/  STL [R1+0x358], R190 ;  /* 0x000358be01007387 */ /* 0x000fe80000100800 */
[----:B------:R0:W-:Y:S04]  /*ff60*/  STL [R1+0x2eec], R130 ;  /* 0x002eec8201007387 */ /* 0x0001e80000100800 */
[----:B------:R1:W-:Y:S04]  /*ff70*/  STL [R1+0x2ee8], R128 ;  /* 0x002ee88001007387 */ /* 0x0003e80000100800 */
[----:B------:R-:W-:Y:S04]  /*ff80*/  STL [R1+0x36c], R188 ;  /* 0x00036cbc01007387 */ /* 0x000fe80000100800 */
[----:B0-----:R-:W4:Y:S04]  /*ff90*/  LDL.LU R130, [R1+0x2eec] ;  /* 0x002eec0001827983 */ /* 0x001f280000300800 */
[----:B-1----:R-:W4:Y:S04]  /*ffa0*/  LDL.LU R128, [R1+0x2ee8] ;  /* 0x002ee80001807983 */ /* 0x002f280000300800 */
[----:B------:R-:W4:Y:S04]  /*ffb0*/  LDL.LU R197, [R1+0x538] ;  /* 0x0005380001c57983 */ /* 0x000f280000300800 */
        /* <DEDUP_REMOVED lines=14> */
[----:B0-----:R-:W4:Y:S04]  /*100a0*/  LDL.LU R126, [R1+0x2d4c] ;  /* 0x002d4c00017e7983 */ /* 0x001f280000300800 */
[----:B-1----:R-:W4:Y:S04]  /*100b0*/  LDL.LU R124, [R1+0x2d48] ;  /* 0x002d4800017c7983 */ /* 0x002f280000300800 */
[----:B--2---:R0:W-:Y:S04]  /*100c0*/  STL [R1+0x2cf0], R80 ;  /* 0x002cf05001007387 */ /* 0x0041e80000100800 */
[----:B------:R-:W2:Y:S04]  /*100d0*/  LDL.LU R122, [R1+0x2d44] ;  /* 0x002d4400017a7983 */ /* 0x000ea80000300800 */
[----:B------:R-:W2:Y:S04]  /*100e0*/  LDL.LU R104, [R1+0x2d20] ;  /* 0x002d200001687983 */ /* 0x000ea80000300800 */
[----:B---3--:R-:W-:Y:S04]  /*100f0*/  STL.128 [R1+0x2cc0], R68 ;  /* 0x002cc04401007387 */ /* 0x008fe80000100c00 */
[----:B----4-:R-:W-:Y:S04]  /*10100*/  STL.128 [R1+0x2c70], R48 ;  /* 0x002c703001007387 */ /* 0x010fe80000100c00 */
[----:B------:R-:W-:Y:S04]  /*10110*/  STL.128 [R1+0x2c60], R44 ;  /* 0x002c602c01007387 */ /* 0x000fe80000100c00 */
[----:B------:R-:W-:Y:S04]  /*10120*/  STL.128 [R1+0x2c20], R28 ;  /* 0x002c201c01007387 */ /* 0x000fe80000100c00 */
[----:B------:R-:W-:Y:S04]  /*10130*/  STL.128 [R1+0x2c00], R20 ;  /* 0x002c001401007387 */ /* 0x000fe80000100c00 */
[----:B------:R-:W3:Y:S04]  /*10140*/  LDL.LU R102, [R1+0x2d1c] ;  /* 0x002d1c0001667983 */ /* 0x000ee80000300800 */
[----:B------:R-:W4:Y:S04]  /*10150*/  LDL.LU R100, [R1+0x2d18] ;  /* 0x002d180001647983 */ /* 0x000f280000300800 */
[----:B------:R-:W4:Y:S04]  /*10160*/  LDL.LU R98, [R1+0x2d14] ;  /* 0x002d140001627983 */ /* 0x000f280000300800 */
[----:B------:R-:W4:Y:S04]  /*10170*/  LDL.LU R96, [R1+0x2d10] ;  /* 0x002d100001607983 */ /* 0x000f280000300800 */
[----:B------:R-:W4:Y:S04]  /*10180*/  LDL.LU R90, [R1+0x2d04] ;  /* 0x002d0400015a7983 */ /* 0x000f280000300800 */
[----:B------:R-:W4:Y:S04]  /*10190*/  LDL.LU R88, [R1+0x2d00] ;  /* 0x002d000001587983 */ /* 0x000f280000300800 */
[----:B------:R-:W4:Y:S04]  /*101a0*/  LDL.LU R86, [R1+0x2cfc] ;  /* 0x002cfc0001567983 */ /* 0x000f280000300800 */
[----:B------:R-:W-:Y:S04]  /*101b0*/  STL.128 [R1+0x2c80], R52 ;  /* 0x002c803401007387 */ /* 0x000fe80000100c00 */
[----:B------:R-:W-:Y:S04]  /*101c0*/  STL.128 [R1+0x2c50], R40 ;  /* 0x002c502801007387 */ /* 0x000fe80000100c00 */
[----:B------:R-:W-:Y:S04]  /*101d0*/  STL.128 [R1+0x2c40], R36 ;  /* 0x002c402401007387 */ /* 0x000fe80000100c00 */
[----:B------:R1:W-:Y:S04]  /*101e0*/  STL.128 [R1+0x2cd0], R72 ;  /* 0x002cd04801007387 */ /* 0x0003e80000100c00 */
[----:B------:R-:W-:Y:S04]  /*101f0*/  STL.128 [R1+0x2c30], R32 ;  /* 0x002c302001007387 */ /* 0x000fe80000100c00 */
[----:B------:R-:W-:Y:S04]  /*10200*/  STL.128 [R1+0x2c10], R24 ;  /* 0x002c101801007387 */ /* 0x000fe80000100c00 */
[----:B------:R-:W-:Y:S04]  /*10210*/  STL.64 [R1+0x2bf0], R16 ;  /* 0x002bf01001007387 */ /* 0x000fe80000100a00 */
[----:B------:R-:W4:Y:S04]  /*10220*/  LDL.LU R84, [R1+0x2cf8] ;  /* 0x002cf80001547983 */ /* 0x000f280000300800 */
[----:B------:R-:W4:Y:S04]  /*10230*/  LDL.LU R82, [R1+0x2cf4] ;  /* 0x002cf40001527983 */ /* 0x000f280000300800 */
[----:B0-----:R-:W4:Y:S04]  /*10240*/  LDL.LU R80, [R1+0x2cf0] ;  /* 0x002cf00001507983 */ /* 0x001f280000300800 */
[----:B------:R0:W-:Y:S04]  /*10250*/  STL.128 [R1+0x2c90], R56 ;  /* 0x002c903801007387 */ /* 0x0001e80000100c00 */
[----:B------:R-:W-:Y:S04]  /*10260*/  STL.128 [R1+0x2be0], R12 ;  /* 0x002be00c01007387 */ /* 0x000fe80000100c00 */
[----:B------:R-:W-:Y:S04]  /*10270*/  STL.128 [R1+0x2bd0], R8 ;  /* 0x002bd00801007387 */ /* 0x000fe80000100c00 */
[----:B------:R-:W-:Y:S04]  /*10280*/  STL.128 [R1+0x2bc0], R4 ;  /* 0x002bc00401007387 */ /* 0x000fe80000100c00 */
[----:B------:R0:W-:Y:S04]  /*10290*/  STL.128 [R1+0x2ce0], R76 ;  /* 0x002ce04c01007387 */ /* 0x0001e80000100c00 */
[----:B-1----:R-:W4:Y:S04]  /*102a0*/  LDL.LU.128 R72, [R1+0x2cd0] ;  /* 0x002cd00001487983 */ /* 0x002f280000300c00 */
[----:B------:R-:W4:Y:S04]  /*102b0*/  LDL.LU.128 R68, [R1+0x2cc0] ;  /* 0x002cc00001447983 */ /* 0x000f280000300c00 */
[----:B0-----:R-:W4:Y:S04]  /*102c0*/  LDL.LU.128 R56, [R1+0x2c90] ;  /* 0x002c900001387983 */ /* 0x001f280000300c00 */
[----:B------:R-:W4:Y:S04]  /*102d0*/  LDL.LU.128 R76, [R1+0x2ce0] ;  /* 0x002ce000014c7983 */ /* 0x000f280000300c00 */
[----:B------:R-:W4:Y:S04]  /*102e0*/  LDL.LU.128 R52, [R1+0x2c80] ;  /* 0x002c800001347983 */ /* 0x000f280000300c00 */
[----:B------:R-:W4:Y:S04]  /*102f0*/  LDL.LU.128 R48, [R1+0x2c70] ;  /* 0x002c700001307983 */ /* 0x000f280000300c00 */
[----:B------:R-:W4:Y:S01]  /*10300*/  LDL.LU.128 R44, [R1+0x2c60] ;  /* 0x002c6000012c7983 */ /* 0x000f220000300c00 */
[----:B------:R-:W-:-:S03]  /*10310*/  IMAD.MOV.U32 R191, RZ, RZ, R60 ;  /* 0x000000ffffbf7224 */ /* 0x000fc600078e003c */
[----:B------:R0:W-:Y:S01]  /*10320*/  STL.64 [R1+0x558], R62 ;  /* 0x0005583e01007387 */ /* 0x0001e20000100a00 */
[----:B------:R-:W-:-:S03]  /*10330*/  IMAD.MOV.U32 R81, RZ, RZ, R61 ;  /* 0x000000ffff517224 */ /* 0x000fc600078e003d */
[----:B------:R1:W-:Y:S04]  /*10340*/  STL.128 [R1+0x2b10], R64 ;  /* 0x002b104001007387 */ /* 0x0003e80000100c00 */
[----:B------:R-:W4:Y:S04]  /*10350*/  LDL.LU.128 R40, [R1+0x2c50] ;  /* 0x002c500001287983 */ /* 0x000f280000300c00 */
[----:B0-----:R-:W4:Y:S04]  /*10360*/  LDL.LU.128 R60, [R1+0x2ca0] ;  /* 0x002ca000013c7983 */ /* 0x001f280000300c00 */
[----:B------:R-:W4:Y:S04]  /*10370*/  LDL.LU.128 R36, [R1+0x2c40] ;  /* 0x002c400001247983 */ /* 0x000f280000300c00 */
[----:B------:R-:W4:Y:S04]  /*10380*/  LDL.LU.128 R32, [R1+0x2c30] ;  /* 0x002c300001207983 */ /* 0x000f280000300c00 */
[----:B------:R-:W4:Y:S04]  /*10390*/  LDL.LU.128 R28, [R1+0x2c20] ;  /* 0x002c2000011c7983 */ /* 0x000f280000300c00 */
[----:B------:R-:W4:Y:S04]  /*103a0*/  LDL.LU.128 R24, [R1+0x2c10] ;  /* 0x002c100001187983 */ /* 0x000f280000300c00 */
[----:B------:R-:W4:Y:S04]  /*103b0*/  LDL.LU.128 R20, [R1+0x2c00] ;  /* 0x002c000001147983 */ /* 0x000f280000300c00 */
[----:B------:R-:W4:Y:S04]  /*103c0*/  LDL.LU.64 R16, [R1+0x2bf0] ;  /* 0x002bf00001107983 */ /* 0x000f280000300a00 */
        /* <DEDUP_REMOVED lines=29> */
[----:B--2---:R2:W-:Y:S04]  /*105a0*/  STL [R1+0x2bac], R122 ;  /* 0x002bac7a01007387 */ /* 0x0045e80000100800 */
[----:B------:R2:W-:Y:S04]  /*105b0*/  STL [R1+0x2b88], R104 ;  /* 0x002b886801007387 */ /* 0x0005e80000100800 */
[----:B0-----:R-:W2:Y:S04]  /*105c0*/  LDL.LU R130, [R1+0x2d54] ;  /* 0x002d540001827983 */ /* 0x001ea80000300800 */
[----:B-1----:R-:W2:Y:S04]  /*105d0*/  LDL.LU R128, [R1+0x2d50] ;  /* 0x002d500001807983 */ /* 0x002ea80000300800 */
[----:B------:R-:W2:Y:S04]  /*105e0*/  LDL.LU R190, [R1+0x558] ;  /* 0x0005580001be7983 */ /* 0x000ea80000300800 */
[----:B------:R-:W2:Y:S04]  /*105f0*/  LDL.LU R126, [R1+0x2bb4] ;  /* 0x002bb400017e7983 */ /* 0x000ea80000300800 */
[----:B------:R-:W2:Y:S04]  /*10600*/  LDL.LU R124, [R1+0x2bb0] ;  /* 0x002bb000017c7983 */ /* 0x000ea80000300800 */
[----:B---3--:R0:W-:Y:S04]  /*10610*/  STL [R1+0x2b84], R102 ;  /* 0x002b846601007387 */ /* 0x0081e80000100800 */
[----:B----4-:R1:W-:Y:S04]  /*10620*/  STL [R1+0x2b80], R100 ;  /* 0x002b806401007387 */ /* 0x0103e80000100800 */
[----:B------:R3:W-:Y:S04]  /*10630*/  STL [R1+0x2b7c], R98 ;  /* 0x002b7c6201007387 */ /* 0x0007e80000100800 */
[----:B------:R4:W-:Y:S04]  /*10640*/  STL [R1+0x2b78], R96 ;  /* 0x002b786001007387 */ /* 0x0009e80000100800 */
[----:B------:R4:W-:Y:S04]  /*10650*/  STL [R1+0x2b6c], R90 ;  /* 0x002b6c5a01007387 */ /* 0x0009e80000100800 */
[----:B------:R4:W-:Y:S04]  /*10660*/  STL [R1+0x2b68], R88 ;  /* 0x002b685801007387 */ /* 0x0009e80000100800 */
[----:B------:R4:W-:Y:S04]  /*10670*/  STL [R1+0x2b64], R86 ;  /* 0x002b645601007387 */ /* 0x0009e80000100800 */
[----:B--2---:R-:W2:Y:S04]  /*10680*/  LDL.LU R122, [R1+0x2bac] ;  /* 0x002bac00017a7983 */ /* 0x004ea80000300800 */
[----:B------:R-:W2:Y:S04]  /*10690*/  LDL.LU R104, [R1+0x2b88] ;  /* 0x002b880001687983 */ /* 0x000ea80000300800 */
[----:B0-----:R-:W2:Y:S04]  /*106a0*/  LDL.LU R102, [R1+0x2b84] ;  /* 0x002b840001667983 */ /* 0x001ea80000300800 */
[----:B-1----:R-:W2:Y:S04]  /*106b0*/  LDL.LU R100, [R1+0x2b80] ;  /* 0x002b800001647983 */ /* 0x002ea80000300800 */
[----:B---3--:R-:W3:Y:S04]  /*106c0*/  LDL.LU R98, [R1+0x2b7c] ;  /* 0x002b7c0001627983 */ /* 0x008ee80000300800 */
[----:B----4-:R-:W4:Y:S04]  /*106d0*/  LDL.LU R96, [R1+0x2b78] ;  /* 0x002b780001607983 */ /* 0x010f280000300800 */
[----:B------:R-:W4:Y:S04]  /*106e0*/  LDL.LU R90, [R1+0x2b6c] ;  /* 0x002b6c00015a7983 */ /* 0x000f280000300800 */
[----:B------:R0:W-:Y:S04]  /*106f0*/  STL [R1+0x2b60], R84 ;  /* 0x002b605401007387 */ /* 0x0001e80000100800 */
[----:B------:R-:W4:Y:S04]  /*10700*/  LDL.LU R88, [R1+0x2b68] ;  /* 0x002b680001587983 */ /* 0x000f280000300800 */
[----:B------:R-:W4:Y:S04]  /*10710*/  LDL.LU R86, [R1+0x2b64] ;  /* 0x002b640001567983 */ /* 0x000f280000300800 */
[----:B0-----:R-:W4:Y:S04]  /*10720*/  LDL.LU R84, [R1+0x2b60] ;  /* 0x002b600001547983 */ /* 0x001f280000300800 */
[----:B------:R-:W-:Y:S04]  /*10730*/  STL.128 [R1+0x2b30], R72 ;  /* 0x002b304801007387 */ /* 0x000fe80000100c00 */
[----:B------:R-:W-:Y:S04]  /*10740*/  STL.128 [R1+0x2b20], R68 ;  /* 0x002b204401007387 */ /* 0x000fe80000100c00 */
[----:B------:R-:W-:Y:S04]  /*10750*/  STL.128 [R1+0x2af0], R56 ;  /* 0x002af03801007387 */ /* 0x000fe80000100c00 */
[----:B------:R0:W-:Y:S04]  /*10760*/  STL.128 [R1+0x2b40], R76 ;  /* 0x002b404c01007387 */ /* 0x0001e80000100c00 */
[----:B------:R-:W-:Y:S04]  /*10770*/  STL.128 [R1+0x2ae0], R52 ;  /* 0x002ae03401007387 */ /* 0x000fe80000100c00 */
[----:B------:R-:W-:Y:S04]  /*10780*/  STL.128 [R1+0x2ad0], R48 ;  /* 0x002ad03001007387 */ /* 0x000fe80000100c00 */
[----:B------:R-:W-:Y:S04]  /*10790*/  STL.128 [R1+0x2ac0], R44 ;  /* 0x002ac02c01007387 */ /* 0x000fe80000100c00 */
[----:B0-----:R-:W4:Y:S04]  /*107a0*/  LDL.LU.128 R76, [R1+0x2b40] ;  /* 0x002b4000014c7983 */ /* 0x001f280000300c00 */
[----:B------:R-:W4:Y:S04]  /*107b0*/  LDL.LU.128 R72, [R1+0x2b30] ;  /* 0x002b300001487983 */ /* 0x000f280000300c00 */
[----:B------:R-:W4:Y:S04]  /*107c0*/  LDL.LU.128 R68, [R1+0x2b20] ;  /* 0x002b200001447983 */ /* 0x000f280000300c00 */
[----:B------:R-:W-:Y:S04]  /*107d0*/  STL.128 [R1+0x2ab0], R40 ;  /* 0x002ab02801007387 */ /* 0x000fe80000100c00 */
[----:B------:R0:W-:Y:S04]  /*107e0*/  STL.128 [R1+0x2b00], R60 ;  /* 0x002b003c01007387 */ /* 0x0001e80000100c00 */
[----:B------:R-:W-:Y:S04]  /*107f0*/  STL.128 [R1+0x2aa0], R36 ;  /* 0x002aa02401007387 */ /* 0x000fe80000100c00 */
[----:B------:R-:W-:Y:S04]  /*10800*/  STL.128 [R1+0x2a90], R32 ;  /* 0x002a902001007387 */ /* 0x000fe80000100c00 */
[----:B------:R-:W-:Y:S04]  /*10810*/  STL.128 [R1+0x2a80], R28 ;  /* 0x002a801c01007387 */ /* 0x000fe80000100c00 */
[----:B------:R-:W-:Y:S04]  /*10820*/  STL.128 [R1+0x2a70], R24 ;  /* 0x002a701801007387 */ /* 0x000fe80000100c00 */
[----:B------:R-:W-:Y:S04]  /*10830*/  STL.128 [R1+0x2a60], R20 ;  /* 0x002a601401007387 */ /* 0x000fe80000100c00 */
[----:B------:R-:W-:Y:S04]  /*10840*/  STL.64 [R1+0x2a50], R16 ;  /* 0x002a501001007387 */ /* 0x000fe80000100a00 */
[----:B------:R-:W-:Y:S04]  /*10850*/  STL.128 [R1+0x2a40], R12 ;  /* 0x002a400c01007387 */ /* 0x000fe80000100c00 */
[----:B------:R-:W-:Y:S04]  /*10860*/  STL.128 [R1+0x2a30], R8 ;  /* 0x002a300801007387 */ /* 0x000fe80000100c00 */
[----:B------:R-:W-:Y:S04]  /*10870*/  STL.128 [R1+0x2a20], R4 ;  /* 0x002a200401007387 */ /* 0x000fe80000100c00 */
[----:B------:R1:W-:Y:S04]  /*10880*/  STL.128 [R1+0x2b50], R80 ;  /* 0x002b505001007387 */ /* 0x0003e80000100c00 */
[----:B0-----:R-:W4:Y:S04]  /*10890*/  LDL.LU.128 R60, [R1+0x2b00] ;  /* 0x002b0000013c7983 */ /* 0x001f280000300c00 */
[----:B------:R-:W4:Y:S04]  /*108a0*/  LDL.LU.128 R56, [R1+0x2af0] ;  /* 0x002af00001387983 */ /* 0x000f280000300c00 */
[----:B------:R-:W4:Y:S04]  /*108b0*/  LDL.LU.128 R52, [R1+0x2ae0] ;  /* 0x002ae00001347983 */ /* 0x000f280000300c00 */
[----:B-1----:R-:W4:Y:S04]  /*108c0*/  LDL.LU.128 R80, [R1+0x2b50] ;  /* 0x002b500001507983 */ /* 0x002f280000300c00 */
[----:B------:R-:W4:Y:S04]  /*108d0*/  LDL.LU.128 R48, [R1+0x2ad0] ;  /* 0x002ad00001307983 */ /* 0x000f280000300c00 */
[----:B------:R-:W4:Y:S04]  /*108e0*/  LDL.LU.128 R44, [R1+0x2ac0] ;  /* 0x002ac000012c7983 */ /* 0x000f280000300c00 */
[----:B------:R-:W4:Y:S01]  /*108f0*/  LDL.LU.128 R40, [R1+0x2ab0] ;  /* 0x002ab00001287983 */ /* 0x000f220000300c00 */
[----:B------:R-:W-:-:S02]  /*10900*/  IMAD.MOV.U32 R189, RZ, RZ, R64 ;  /* 0x000000ffffbd7224 */ /* 0x000fc400078e0040 */
[----:B------:R-:W-:Y:S01]  /*10910*/  IMAD.MOV.U32 R85, RZ, RZ, R65 ;  /* 0x000000ffff557224 */ /* 0x000fe200078e0041 */
[----:B------:R0:W-:Y:S04]  /*10920*/  STL.64 [R1+0x568], R66 ;  /* 0x0005684201007387 */ /* 0x0001e80000100a00 */
[----:B------:R-:W4:Y:S04]  /*10930*/  LDL.LU.128 R36, [R1+0x2aa0] ;  /* 0x002aa00001247983 */ /* 0x000f280000300c00 */
[----:B------:R-:W4:Y:S04]  /*10940*/  LDL.LU.128 R32, [R1+0x2a90] ;  /* 0x002a900001207983 */ /* 0x000f280000300c00 */
[----:B0-----:R-:W4:Y:S04]  /*10950*/  LDL.LU.128 R64, [R1+0x2b10] ;  /* 0x002b100001407983 */ /* 0x001f280000300c00 */
        /* <DEDUP_REMOVED lines=8> */
[----:B------:R-:W4:Y:S04]  /*109e0*/  LDL.LU R87, [R1+0x56c] ;  /* 0x00056c0001577983 */ /* 0x000f280000300800 */
        /* <DEDUP_REMOVED lines=11> */
[----:B0-----:R-:W3:Y:S04]  /*10aa0*/  LDL.LU R94, [R1+0x29dc] ;  /* 0x0029dc00015e7983 */ /* 0x001ee80000300800 */
[----:B-1----:R-:W4:Y:S04]  /*10ab0*/  LDL.LU R92, [R1+0x29d8] ;  /* 0x0029d800015c7983 */ /* 0x002f280000300800 */
        /* <DEDUP_REMOVED lines=9> */
[----:B------:R-:W4:Y:S04]  /*10b50*/  LDL.LU R108, [R1+0x29f8] ;  /* 0x0029f800016c7983 */ /* 0x000f280000300800 */
[----:B------:R-:W4:Y:S04]  /*10b60*/  LDL.LU R106, [R1+0x29f4] ;  /* 0x0029f400016a7983 */ /* 0x000f280000300800 */
[----:B------:R-:W4:Y:S04]  /*10b70*/  LDL.LU R112, [R1+0x2a00] ;  /* 0x002a000001707983 */ /* 0x000f280000300800 */
[----:B------:R-:W4:Y:S04]  /*10b80*/  LDL.LU R110, [R1+0x29fc] ;  /* 0x0029fc00016e7983 */ /* 0x000f280000300800 */
[----:B------:R-:W-:Y:S04]  /*10b90*/  STL [R1+0x390], R138 ;  /* 0x0003908a01007387 */ /* 0x000fe80000100800 */
[----:B------:R-:W-:Y:S04]  /*10ba0*/  STL [R1+0x394], R128 ;  /* 0x0003948001007387 */ /* 0x000fe80000100800 */
[----:B------:R-:W-:Y:S04]  /*10bb0*/  STL [R1+0x398], R130 ;  /* 0x0003988201007387 */ /* 0x000fe80000100800 */
[----:B------:R-:W-:Y:S04]  /*10bc0*/  STL [R1+0x39c], R132 ;  /* 0x00039c8401007387 */ /* 0x000fe80000100800 */
[----:B------:R-:W4:Y:S04]  /*10bd0*/  LDL.LU R120, [R1+0x2a10] ;  /* 0x002a100001787983 */ /* 0x000f280000300800 */
[----:B------:R-:W4:Y:S04]  /*10be0*/  LDL.LU R118, [R1+0x2a0c] ;  /* 0x002a0c0001767983 */ /* 0x000f280000300800 */
[----:B------:R-:W4:Y:S04]  /*10bf0*/  LDL.LU R116, [R1+0x2a08] ;  /* 0x002a080001747983 */ /* 0x000f280000300800 */
[----:B--2---:R-:W-:Y:S04]  /*10c00*/  STL [R1+0x3a0], R122 ;  /* 0x0003a07a01007387 */ /* 0x004fe80000100800 */
[----:B------:R-:W-:Y:S04]  /*10c10*/  STL [R1+0x3a4], R124 ;  /* 0x0003a47c01007387 */ /* 0x000fe80000100800 */
[----:B------:R-:W-:Y:S04]  /*10c20*/  STL [R1+0x3a8], R126 ;  /* 0x0003a87e01007387 */ /* 0x000fe80000100800 */
[----:B------:R-:W-:Y:S04]  /*10c30*/  STL.128 [R1+0x2340], R192 ;  /* 0x002340c001007387 */ /* 0x000fe80000100c00 */
[----:B------:R-:W2:Y:S04]  /*10c40*/  LDL.LU R114, [R1+0x2a04] ;  /* 0x002a040001727983 */ /* 0x000ea80000300800 */
[----:B---3--:R-:W-:Y:S04]  /*10c50*/  STL [R1+0x2854], R94 ;  /* 0x0028545e01007387 */ /* 0x008fe80000100800 */
[----:B----4-:R0:W-:Y:S04]  /*10c60*/  STL [R1+0x2850], R92 ;  /* 0x0028505c01007387 */ /* 0x0101e80000100800 */
[----:B0-----:R-:W3:Y:S04]  /*10c70*/  LDL.128 R92, [R1+0x370] ;  /* 0x00037000015c7983 */ /* 0x001ee80000100c00 */
[----:B------:R0:W-:Y:S04]  /*10c80*/  STL [R1+0x29e4], R98 ;  /* 0x0029e46201007387 */ /* 0x0001e80000100800 */
[----:B------:R1:W-:Y:S04]  /*10c90*/  STL [R1+0x29e0], R96 ;  /* 0x0029e06001007387 */ /* 0x0003e80000100800 */
[----:B0-----:R-:W4:Y:S04]  /*10ca0*/  LDL.LU R98, [R1+0x29e4] ;  /* 0x0029e40001627983 */ /* 0x001f280000300800 */
[----:B-1----:R-:W2:Y:S01]  /*10cb0*/  LDL.LU R96, [R1+0x29e0] ;  /* 0x0029e00001607983 */ /* 0x002ea20000300800 */
[----:B---3--:R-:W-:-:S03]  /*10cc0*/  IMAD.MOV.U32 R185, RZ, RZ, R92 ;  /* 0x000000ffffb97224 */ /* 0x008fc600078e005c */
[----:B------:R0:W-:Y:S04]  /*10cd0*/  STL.64 [R1+0x588], R94 ;  /* 0x0005885e01007387 */ /* 0x0001e80000100a00 */
[----:B------:R-:W3:Y:S04]  /*10ce0*/  LDL.LU R92, [R1+0x2850] ;  /* 0x00285000015c7983 */ /* 0x000ee80000300800 */
[----:B------:R-:W-:Y:S04]  /*10cf0*/  STL [R1+0x29f0], R104 ;  /* 0x0029f06801007387 */ /* 0x000fe80000100800 */
[----:B0-----:R-:W3:Y:S04]  /*10d00*/  LDL.LU R94, [R1+0x2854] ;  /* 0x00285400015e7983 */ /* 0x001ee80000300800 */
[----:B------:R-:W3:Y:S04]  /*10d10*/  LDL.LU R95, [R1+0x58c] ;  /* 0x00058c00015f7983 */ /* 0x000ee80000300800 */
[----:B----4-:R0:W-:Y:S04]  /*10d20*/  STL [R1+0x285c], R98 ;  /* 0x00285c6201007387 */ /* 0x0101e80000100800 */
[----:B--2---:R1:W-:Y:S04]  /*10d30*/  STL [R1+0x2858], R96 ;  /* 0x0028586001007387 */ /* 0x0043e80000100800 */
[----:B------:R-:W-:Y:S04]  /*10d40*/  STL [R1+0x29d4], R90 ;  /* 0x0029d45a01007387 */ /* 0x000fe80000100800 */
[----:B0-----:R-:W2:Y:S04]  /*10d50*/  LDL.LU R98, [R1+0x285c] ;  /* 0x00285c0001627983 */ /* 0x001ea80000300800 */
[----:B-1----:R-:W4:Y:S04]  /*10d60*/  LDL.LU R96, [R1+0x2858] ;  /* 0x0028580001607983 */ /* 0x002f280000300800 */
[----:B------:R0:W-:Y:S04]  /*10d70*/  STL [R1+0x29d0], R88 ;  /* 0x0029d05801007387 */ /* 0x0001e80000100800 */
[----:B------:R-:W4:Y:S04]  /*10d80*/  LDL.LU R104, [R1+0x29f0] ;  /* 0x0029f00001687983 */ /* 0x000f280000300800 */
[----:B------:R1:W-:Y:S04]  /*10d90*/  STL [R1+0x29ec], R102 ;  /* 0x0029ec6601007387 */ /* 0x0003e80000100800 */
[----:B0-----:R-:W4:Y:S04]  /*10da0*/  LDL.128 R88, [R1+0x360] ;  /* 0x0003600001587983 */ /* 0x001f280000100c00 */
[----:B------:R0:W-:Y:S04]  /*10db0*/  STL [R1+0x29e8], R100 ;  /* 0x0029e86401007387 */ /* 0x0001e80000100800 */
        /* <DEDUP_REMOVED lines=17> */
[----:B------:R0:W-:Y:S04]  /*10ed0*/  STL.64 [R1+0x28b0], R16 ;  /* 0x0028b01001007387 */ /* 0x0001e80000100a00 */
[----:B------:R0:W-:Y:S04]  /*10ee0*/  STL.128 [R1+0x28a0], R12 ;  /* 0x0028a00c01007387 */ /* 0x0001e80000100c00 */
[----:B------:R0:W-:Y:S04]  /*10ef0*/  STL.128 [R1+0x2890], R8 ;  /* 0x0028900801007387 */ /* 0x0001e80000100c00 */
[----:B------:R0:W-:Y:S04]  /*10f00*/  STL.128 [R1+0x2880], R4 ;  /* 0x0028800401007387 */ /* 0x0001e80000100c00 */
[----:B------:R0:W-:Y:S04]  /*10f10*/  STL [R1+0x2870], R108 ;  /* 0x0028706c01007387 */ /* 0x0001e80000100800 */
[----:B------:R0:W-:Y:S04]  /*10f20*/  STL [R1+0x286c], R106 ;  /* 0x00286c6a01007387 */ /* 0x0001e80000100800 */
[----:B-1----:R-:W4:Y:S04]  /*10f30*/  LDL.LU R102, [R1+0x29ec] ;  /* 0x0029ec0001667983 */ /* 0x002f280000300800 */
[----:B0-----:R-:W4:Y:S04]  /*10f40*/  LDL.LU R100, [R1+0x29e8] ;  /* 0x0029e80001647983 */ /* 0x001f280000300800 */
[----:B------:R-:W4:Y:S04]  /*10f50*/  LDL.LU.128 R84, [R1+0x29c0] ;  /* 0x0029c00001547983 */ /* 0x000f280000300c00 */
        /* <DEDUP_REMOVED lines=20> */
[----:B------:R0:W-:Y:S04]  /*110a0*/  STL [R1+0x2878], R112 ;  /* 0x0028787001007387 */ /* 0x0001e80000100800 */
[----:B------:R1:W-:Y:S04]  /*110b0*/  STL [R1+0x2874], R110 ;  /* 0x0028746e01007387 */ /* 0x0003e80000100800 */
[----:B------:R-:W4:Y:S04]  /*110c0*/  LDL.LU R108, [R1+0x2870] ;  /* 0x00287000016c7983 */ /* 0x000f280000300800 */
[----:B------:R-:W4:Y:S04]  /*110d0*/  LDL.LU R106, [R1+0x286c] ;  /* 0x00286c00016a7983 */ /* 0x000f280000300800 */
[----:B0-----:R-:W4:Y:S04]  /*110e0*/  LDL.LU R112, [R1+0x2878] ;  /* 0x0028780001707983 */ /* 0x001f280000300800 */
[----:B-1----:R-:W4:Y:S04]  /*110f0*/  LDL.LU R110, [R1+0x2874] ;  /* 0x00287400016e7983 */ /* 0x002f280000300800 */
[----:B------:R-:W-:Y:S04]  /*11100*/  STL [R1+0x3ac], R116 ;  /* 0x0003ac7401007387 */ /* 0x000fe80000100800 */
[----:B------:R-:W-:Y:S04]  /*11110*/  STL [R1+0x3b0], R118 ;  /* 0x0003b07601007387 */ /* 0x000fe80000100800 */
[----:B------:R-:W-:Y:S04]  /*11120*/  STL [R1+0x3b4], R120 ;  /* 0x0003b47801007387 */ /* 0x000fe80000100800 */
[----:B------:R0:W-:Y:S04]  /*11130*/  STL.128 [R1+0x2330], R188 ;  /* 0x002330bc01007387 */ /* 0x0001e80000100c00 */
[----:B------:R-:W4:Y:S04]  /*11140*/  LDL.LU R184, [R1+0x588] ;  /* 0x0005880001b87983 */ /* 0x000f280000300800 */
[----:B0-----:R-:W4:Y:S04]  /*11150*/  LDL.128 R188, [R1+0x3a0] ;  /* 0x0003a00001bc7983 */ /* 0x001f280000100c00 */
[----:B---3--:R0:W-:Y:S04]  /*11160*/  STL.128 [R1+0x26c0], R92 ;  /* 0x0026c05c01007387 */ /* 0x0081e80000100c00 */
[----:B0-----:R-:W3:Y:S04]  /*11170*/  LDL.128 R92, [R1+0x380] ;  /* 0x00038000015c7983 */ /* 0x001ee80000100c00 */
[----:B--2---:R0:W-:Y:S04]  /*11180*/  STL [R1+0x26d4], R98 ;  /* 0x0026d46201007387 */ /* 0x0041e80000100800 */
[----:B----4-:R1:W-:Y:S04]  /*11190*/  STL [R1+0x26d0], R96 ;  /* 0x0026d06001007387 */ /* 0x0103e80000100800 */
[----:B0-----:R-:W2:Y:S04]  /*111a0*/  LDL.LU R98, [R1+0x26d4] ;  /* 0x0026d40001627983 */ /* 0x001ea80000300800 */
[----:B-1----:R-:W2:Y:S04]  /*111b0*/  LDL.LU R96, [R1+0x26d0] ;  /* 0x0026d00001607983 */ /* 0x002ea80000300800 */
[----:B---3--:R-:W-:Y:S04]  /*111c0*/  STL.64 [R1+0x598], R94 ;  /* 0x0005985e01007387 */ /* 0x008fe80000100a00 */
[----:B------:R-:W2:Y:S01]  /*111d0*/  LDL.LU R99, [R1+0x59c] ;  /* 0x00059c0001637983 */ /* 0x000ea20000300800 */
[----:B------:R-:W-:-:S02]  /*111e0*/  IMAD.MOV.U32 R97, RZ, RZ, R93 ;  /* 0x000000ffff617224 */ /* 0x000fc400078e005d */
[----:B------:R-:W-:Y:S01]  /*111f0*/  IMAD.MOV.U32 R187, RZ, RZ, R88 ;  /* 0x000000ffffbb7224 */ /* 0x000fe200078e0058 */
[----:B------:R0:W-:Y:S04]  /*11200*/  STL.64 [R1+0x578], R90 ;  /* 0x0005785a01007387 */ /* 0x0001e80000100a00 */
[----:B------:R1:W-:Y:S04]  /*11210*/  STL [R1+0x2868], R104 ;  /* 0x0028686801007387 */ /* 0x0003e80000100800 */
[----:B------:R-:W3:Y:S04]  /*11220*/  LDL.LU R88, [R1+0x29d0] ;  /* 0x0029d00001587983 */ /* 0x000ee80000300800 */
[----:B0-----:R-:W3:Y:S04]  /*11230*/  LDL.LU R90, [R1+0x29d4] ;  /* 0x0029d400015a7983 */ /* 0x001ee80000300800 */
[----:B------:R-:W3:Y:S04]  /*11240*/  LDL.LU R91, [R1+0x57c] ;  /* 0x00057c00015b7983 */ /* 0x000ee80000300800 */
[----:B-1----:R-:W4:Y:S04]  /*11250*/  LDL.LU R104, [R1+0x2868] ;  /* 0x0028680001687983 */ /* 0x002f280000300800 */
[----:B------:R0:W-:Y:S04]  /*11260*/  STL [R1+0x2864], R102 ;  /* 0x0028646601007387 */ /* 0x0001e80000100800 */
        /* <DEDUP_REMOVED lines=24> */
[----:B0-----:R-:W4:Y:S04]  /*113f0*/  LDL.LU R102, [R1+0x2864] ;  /* 0x0028640001667983 */ /* 0x001f280000300800 */
[----:B-1----:R-:W4:Y:S04]  /*11400*/  LDL.LU R100, [R1+0x2860] ;  /* 0x0028600001647983 */ /* 0x002f280000300800 */
        /* <DEDUP_REMOVED lines=21> */
[----:B------:R-:W-:Y:S04]  /*11560*/  STL [R1+0x3b8], R110 ;  /* 0x0003b86e01007387 */ /* 0x000fe80000100800 */
[----:B------:R-:W-:Y:S04]  /*11570*/  STL [R1+0x3bc], R112 ;  /* 0x0003bc7001007387 */ /* 0x000fe80000100800 */
[----:B------:R-:W4:Y:S04]  /*11580*/  LDL.LU R108, [R1+0x26e8] ;  /* 0x0026e800016c7983 */ /* 0x000f280000300800 */
[----:B------:R-:W4:Y:S04]  /*11590*/  LDL.LU R106, [R1+0x26e4] ;  /* 0x0026e400016a7983 */ /* 0x000f280000300800 */
[----:B------:R-:W4:Y:S04]  /*115a0*/  LDL.LU R186, [R1+0x578] ;  /* 0x0005780001ba7983 */ /* 0x000f280000300800 */
[----:B------:R-:W4:Y:S04]  /*115b0*/  LDL.LU R150, [R1+0x598] ;  /* 0x0005980001967983 */ /* 0x000f280000300800 */
[----:B------:R-:W4:Y:S04]  /*115c0*/  LDL.128 R192, [R1+0x3b0] ;  /* 0x0003b00001c07983 */ /* 0x000f280000100c00 */
[----:B--2---:R0:W-:Y:S04]  /*115d0*/  STL.128 [R1+0x2540], R96 ;  /* 0x0025406001007387 */ /* 0x0041e80000100c00 */
[----:B0-----:R-:W2:Y:S04]  /*115e0*/  LDL.128 R96, [R1+0x390] ;  /* 0x0003900001607983 */ /* 0x001ea80000100c00 */
[----:B---3--:R-:W-:Y:S04]  /*115f0*/  STL.128 [R1+0x2840], R88 ;  /* 0x0028405801007387 */ /* 0x008fe80000100c00 */
[----:B----4-:R0:W-:Y:S04]  /*11600*/  STL [R1+0x26e0], R104 ;  /* 0x0026e06801007387 */ /* 0x0101e80000100800 */
[----:B0-----:R-:W3:Y:S04]  /*11610*/  LDL.LU R104, [R1+0x26e0] ;  /* 0x0026e00001687983 */ /* 0x001ee80000300800 */
[----:B------:R-:W4:Y:S04]  /*11620*/  LDL.LU.128 R88, [R1+0x2840] ;  /* 0x0028400001587983 */ /* 0x000f280000300c00 */
[----:B--2---:R-:W-:Y:S04]  /*11630*/  STL.64 [R1+0x5a8], R98 ;  /* 0x0005a86201007387 */ /* 0x004fe80000100a00 */
[----:B------:R-:W2:Y:S01]  /*11640*/  LDL.LU R148, [R1+0x5a8] ;  /* 0x0005a80001947983 */ /* 0x000ea20000300800 */
[----:B------:R-:W-:-:S02]  /*11650*/  IMAD.MOV.U32 R151, RZ, RZ, R92 ;  /* 0x000000ffff977224 */ /* 0x000fc400078e005c */
[----:B------:R-:W-:Y:S01]  /*11660*/  IMAD.MOV.U32 R149, RZ, RZ, R96 ;  /* 0x000000ffff957224 */ /* 0x000fe200078e0060 */
[----:B------:R-:W-:Y:S01]  /*11670*/  STL [R1+0x26dc], R102 ;  /* 0x0026dc6601007387 */ /* 0x000fe20000100800 */
[----:B------:R-:W-:Y:S02]  /*11680*/  IMAD.MOV.U32 R105, RZ, RZ, R189 ;  /* 0x000000ffff697224 */ /* 0x000fe400078e00bd */
[----:B------:R-:W-:Y:S01]  /*11690*/  IMAD.MOV.U32 R107, RZ, RZ, R191 ;  /* 0x000000ffff6b7224 */ /* 0x000fe200078e00bf */
[----:B------:R-:W-:Y:S01]  /*116a0*/  STL [R1+0x26d8], R100 ;  /* 0x0026d86401007387 */ /* 0x000fe20000100800 */
[----:B------:R-:W-:-:S03]  /*116b0*/  IMAD.MOV.U32 R101, RZ, RZ, R97 ;  /* 0x000000ffff657224 */ /* 0x000fc600078e0061 */
[----:B------:R-:W-:Y:S04]  /*116c0*/  STL.128 [R1+0x26a0], R84 ;  /* 0x0026a05401007387 */ /* 0x000fe80000100c00 */
[----:B------:R-:W-:Y:S04]  /*116d0*/  STL.128 [R1+0x2690], R80 ;  /* 0x0026905001007387 */ /* 0x000fe80000100c00 */
[----:B----4-:R-:W-:Y:S04]  /*116e0*/  STL.128 [R1+0x26b0], R88 ;  /* 0x0026b05801007387 */ /* 0x010fe80000100c00 */
        /* <DEDUP_REMOVED lines=19> */
[----:B---3--:R0:W-:Y:S04]  /*11820*/  STL [R1+0x3c4], R104 ;  /* 0x0003c46801007387 */ /* 0x0081e80000100800 */
[----:B------:R1:W-:Y:S04]  /*11830*/  STL [R1+0x3c8], R106 ;  /* 0x0003c86a01007387 */ /* 0x0003e80000100800 */
[----:B------:R3:W-:Y:S01]  /*11840*/  STL [R1+0x3cc], R108 ;  /* 0x0003cc6c01007387 */ /* 0x0007e20000100800 */
[----:B0-----:R-:W-:-:S03]  /*11850*/  IMAD.MOV.U32 R104, RZ, RZ, R188 ;  /* 0x000000ffff687224 */ /* 0x001fc600078e00bc */
[----:B------:R-:W4:Y:S01]  /*11860*/  LDL.LU R102, [R1+0x26dc] ;  /* 0x0026dc0001667983 */ /* 0x000f220000300800 */
[----:B-1----:R-:W-:-:S03]  /*11870*/  IMAD.MOV.U32 R106, RZ, RZ, R190 ;  /* 0x000000ffff6a7224 */ /* 0x002fc600078e00be */
[----:B------:R-:W4:Y:S01]  /*11880*/  LDL.LU R100, [R1+0x26d8] ;  /* 0x0026d80001647983 */ /* 0x000f220000300800 */
[----:B---3--:R-:W-:-:S03]  /*11890*/  IMAD.MOV.U32 R108, RZ, RZ, R192 ;  /* 0x000000ffff6c7224 */ /* 0x008fc600078e00c0 */
[----:B------:R-:W3:Y:S04]  /*118a0*/  LDL.LU.128 R92, [R1+0x26c0] ;  /* 0x0026c000015c7983 */ /* 0x000ee80000300c00 */
        /* <DEDUP_REMOVED lines=18> */
[----:B------:R-:W3:Y:S04]  /*119d0*/  LDL.LU.64 R16, [R1+0x2590] ;  /* 0x0025900001107983 */ /* 0x000ee80000300a00 */
[----:B------:R-:W3:Y:S04]  /*119e0*/  LDL.LU.128 R12, [R1+0x2580] ;  /* 0x00258000010c7983 */ /* 0x000ee80000300c00 */
[----:B------:R-:W3:Y:S04]  /*119f0*/  LDL.LU.128 R8, [R1+0x2570] ;  /* 0x0025700001087983 */ /* 0x000ee80000300c00 */
[----:B------:R-:W3:Y:S04]  /*11a00*/  LDL.LU.128 R4, [R1+0x2560] ;  /* 0x0025600001047983 */ /* 0x000ee80000300c00 */
[----:B------:R0:W-:Y:S04]  /*11a10*/  STL.64 [R1+0x2398], R218 ;  /* 0x002398da01007387 */ /* 0x0001e80000100a00 */
[----:B------:R1:W-:Y:S04]  /*11a20*/  STL [R1+0x2390], R217 ;  /* 0x002390d901007387 */ /* 0x0003e80000100800 */
[----:B------:R1:W-:Y:S04]  /*11a30*/  STL [R1+0x238c], R215 ;  /* 0x00238cd701007387 */ /* 0x0003e80000100800 */
[----:B------:R1:W-:Y:S04]  /*11a40*/  STL [R1+0x2388], R213 ;  /* 0x002388d501007387 */ /* 0x0003e80000100800 */
[----:B------:R1:W-:Y:S04]  /*11a50*/  STL [R1+0x2384], R211 ;  /* 0x002384d301007387 */ /* 0x0003e80000100800 */
[----:B------:R1:W-:Y:S04]  /*11a60*/  STL [R1+0x2380], R209 ;  /* 0x002380d101007387 */ /* 0x0003e80000100800 */
[----:B------:R1:W-:Y:S04]  /*11a70*/  STL.128 [R1+0x2370], R204 ;  /* 0x002370cc01007387 */ /* 0x0003e80000100c00 */
[----:B------:R1:W-:Y:S04]  /*11a80*/  STL.128 [R1+0x2360], R200 ;  /* 0x002360c801007387 */ /* 0x0003e80000100c00 */
[----:B------:R1:W-:Y:S04]  /*11a90*/  STL.128 [R1+0x2350], R196 ;  /* 0x002350c401007387 */ /* 0x0003e80000100c00 */
[----:B------:R-:W-:Y:S04]  /*11aa0*/  STL.128 [R1+0x2320], R184 ;  /* 0x002320b801007387 */ /* 0x000fe80000100c00 */
[----:B------:R-:W-:Y:S04]  /*11ab0*/  STL [R1+0x2318], R182 ;  /* 0x002318b601007387 */ /* 0x000fe80000100800 */
[----:B------:R-:W-:Y:S04]  /*11ac0*/  STL.64 [R1+0x2310], R180 ;  /* 0x002310b401007387 */ /* 0x000fe80000100a00 */
        /* <DEDUP_REMOVED lines=9> */
[----:B------:R1:W-:Y:S04]  /*11b60*/  STL.64 [R1+0x5c8], R194 ;  /* 0x0005c8c201007387 */ /* 0x0003e80000100a00 */
[----:B--2---:R2:W-:Y:S04]  /*11b70*/  STL.128 [R1+0x2290], R148 ;  /* 0x0022909401007387 */ /* 0x0045e80000100c00 */
[----:B------:R-:W3:Y:S04]  /*11b80*/  LDL.LU R103, [R1+0x5ac] ;  /* 0x0005ac0001677983 */ /* 0x000ee80000300800 */
[----:B0-----:R-:W3:Y:S04]  /*11b90*/  LDL.LU.64 R218, [R1+0x2398] ;  /* 0x0023980001da7983 */ /* 0x001ee80000300a00 */
[----:B-1----:R-:W3:Y:S04]  /*11ba0*/  LDL.LU R217, [R1+0x2390] ;  /* 0x0023900001d97983 */ /* 0x002ee80000300800 */
[----:B------:R-:W3:Y:S04]  /*11bb0*/  LDL.LU R215, [R1+0x238c] ;  /* 0x00238c0001d77983 */ /* 0x000ee80000300800 */
[----:B------:R-:W3:Y:S04]  /*11bc0*/  LDL.LU R213, [R1+0x2388] ;  /* 0x0023880001d57983 */ /* 0x000ee80000300800 */
[----:B------:R-:W3:Y:S04]  /*11bd0*/  LDL.LU R211, [R1+0x2384] ;  /* 0x0023840001d37983 */ /* 0x000ee80000300800 */
[----:B------:R-:W3:Y:S04]  /*11be0*/  LDL.LU R209, [R1+0x2380] ;  /* 0x0023800001d17983 */ /* 0x000ee80000300800 */
[----:B------:R-:W3:Y:S04]  /*11bf0*/  LDL.LU.128 R204, [R1+0x2370] ;  /* 0x0023700001cc7983 */ /* 0x000ee80000300c00 */
[----:B------:R-:W3:Y:S04]  /*11c00*/  LDL.LU.128 R200, [R1+0x2360] ;  /* 0x0023600001c87983 */ /* 0x000ee80000300c00 */
[----:B------:R-:W3:Y:S04]  /*11c10*/  LDL.LU.128 R196, [R1+0x2350] ;  /* 0x0023500001c47983 */ /* 0x000ee80000300c00 */
[----:B------:R-:W3:Y:S04]  /*11c20*/  LDL.LU.128 R192, [R1+0x2340] ;  /* 0x0023400001c07983 */ /* 0x000ee80000300c00 */
[----:B------:R-:W3:Y:S04]  /*11c30*/  LDL.LU.128 R188, [R1+0x2330] ;  /* 0x0023300001bc7983 */ /* 0x000ee80000300c00 */
[----:B------:R-:W3:Y:S04]  /*11c40*/  LDL.LU.128 R184, [R1+0x2320] ;  /* 0x0023200001b87983 */ /* 0x000ee80000300c00 */
[----:B------:R-:W3:Y:S04]  /*11c50*/  LDL.LU R182, [R1+0x2318] ;  /* 0x0023180001b67983 */ /* 0x000ee80000300800 */
[----:B------:R-:W3:Y:S04]  /*11c60*/  LDL.LU.64 R180, [R1+0x2310] ;  /* 0x0023100001b47983 */ /* 0x000ee80000300a00 */
[----:B------:R-:W3:Y:S04]  /*11c70*/  LDL.LU.128 R176, [R1+0x2300] ;  /* 0x0023000001b07983 */ /* 0x000ee80000300c00 */
[----:B------:R-:W3:Y:S04]  /*11c80*/  LDL.LU.128 R172, [R1+0x22f0] ;  /* 0x0022f00001ac7983 */ /* 0x000ee80000300c00 */
[----:B------:R-:W3:Y:S04]  /*11c90*/  LDL.LU R170, [R1+0x22e8] ;  /* 0x0022e80001aa7983 */ /* 0x000ee80000300800 */
[----:B------:R-:W3:Y:S04]  /*11ca0*/  LDL.LU.64 R168, [R1+0x22e0] ;  /* 0x0022e00001a87983 */ /* 0x000ee80000300a00 */
[----:B------:R-:W3:Y:S04]  /*11cb0*/  LDL.LU.128 R164, [R1+0x22d0] ;  /* 0x0022d00001a47983 */ /* 0x000ee80000300c00 */
[----:B------:R-:W3:Y:S04]  /*11cc0*/  LDL.LU.128 R160, [R1+0x22c0] ;  /* 0x0022c00001a07983 */ /* 0x000ee80000300c00 */
[----:B------:R-:W3:Y:S04]  /*11cd0*/  LDL.LU.128 R156, [R1+0x22b0] ;  /* 0x0022b000019c7983 */ /* 0x000ee80000300c00 */
[----:B------:R-:W3:Y:S04]  /*11ce0*/  LDL.LU.128 R152, [R1+0x22a0] ;  /* 0x0022a00001987983 */ /* 0x000ee80000300c00 */
[----:B--2---:R-:W2:Y:S04]  /*11cf0*/  LDL.LU.128 R148, [R1+0x2290] ;  /* 0x0022900001947983 */ /* 0x004ea80000300c00 */
[----:B------:R-:W2:Y:S04]  /*11d00*/  LDL.LU R109, [R1+0x5c4] ;  /* 0x0005c400016d7983 */ /* 0x000ea80000300800 */
[----:B------:R-:W2:Y:S04]  /*11d10*/  LDL.LU R110, [R1+0x5c8] ;  /* 0x0005c800016e7983 */ /* 0x000ea80000300800 */
[----:B------:R-:W2:Y:S04]  /*11d20*/  LDL.LU R111, [R1+0x5cc] ;  /* 0x0005cc00016f7983 */ /* 0x000ea80000300800 */
[----:B------:R-:W2:Y:S04]  /*11d30*/  LDL.LU.128 R96, [R1+0x2540] ;  /* 0x0025400001607983 */ /* 0x000ea80000300c00 */
[----:B------:R0:W-:Y:S04]  /*11d40*/  STL [R1+0x287c], R114 ;  /* 0x00287c7201007387 */ /* 0x0001e80000100800 */
[----:B----4-:R1:W-:Y:S04]  /*11d50*/  STL [R1+0x2554], R102 ;  /* 0x0025546601007387 */ /* 0x0103e80000100800 */
[----:B------:R4:W-:Y:S04]  /*11d60*/  STL [R1+0x2550], R100 ;  /* 0x0025506401007387 */ /* 0x0009e80000100800 */
[----:B---3--:R3:W-:Y:S04]  /*11d70*/  STL.128 [R1+0x2530], R92 ;  /* 0x0025305c01007387 */ /* 0x0087e80000100c00 */
        /* <DEDUP_REMOVED lines=23> */
[----:B------:R3:W-:Y:S04]  /*11ef0*/  STL.64 [R1+0x23c0], R232 ;  /* 0x0023c0e801007387 */ /* 0x0007e80000100a00 */
[----:B------:R3:W-:Y:S04]  /*11f00*/  STL.128 [R1+0x23b0], R228 ;  /* 0x0023b0e401007387 */ /* 0x0007e80000100c00 */
[----:B------:R3:W-:Y:S04]  /*11f10*/  STL.64 [R1+0x23a8], R226 ;  /* 0x0023a8e201007387 */ /* 0x0007e80000100a00 */
[----:B------:R3:W-:Y:S04]  /*11f20*/  STL [R1+0x23a0], R224 ;  /* 0x0023a0e001007387 */ /* 0x0007e80000100800 */
[----:B0-----:R-:W2:Y:S04]  /*11f30*/  LDL.LU R114, [R1+0x287c] ;  /* 0x00287c0001727983 */ /* 0x001ea80000300800 */
[----:B-1----:R-:W2:Y:S04]  /*11f40*/  LDL.LU R102, [R1+0x2554] ;  /* 0x0025540001667983 */ /* 0x002ea80000300800 */
[----:B----4-:R-:W4:Y:S04]  /*11f50*/  LDL.LU R100, [R1+0x2550] ;  /* 0x0025500001647983 */ /* 0x010f280000300800 */
[----:B---3--:R-:W3:Y:S04]  /*11f60*/  LDL.LU.128 R92, [R1+0x2530] ;  /* 0x00253000015c7983 */ /* 0x008ee80000300c00 */
        /* <DEDUP_REMOVED lines=22> */
[----:B------:R-:W3:Y:S04]  /*120d0*/  LDL.LU R235, [R1+0x23c8] ;  /* 0x0023c80001eb7983 */ /* 0x000ee80000300800 */
[----:B------:R-:W3:Y:S04]  /*120e0*/  LDL.LU.64 R232, [R1+0x23c0] ;  /* 0x0023c00001e87983 */ /* 0x000ee80000300a00 */
[----:B------:R-:W3:Y:S04]  /*120f0*/  LDL.LU.128 R228, [R1+0x23b0] ;  /* 0x0023b00001e47983 */ /* 0x000ee80000300c00 */
[----:B------:R-:W3:Y:S04]  /*12100*/  LDL.LU.64 R226, [R1+0x23a8] ;  /* 0x0023a80001e27983 */ /* 0x000ee80000300a00 */
[----:B------:R-:W3:Y:S04]  /*12110*/  LDL.LU R224, [R1+0x23a0] ;  /* 0x0023a00001e07983 */ /* 0x000ee80000300800 */
[----:B------:R-:W-:Y:S04]  /*12120*/  STL.64 [R1+0x2288], R218 ;  /* 0x002288da01007387 */ /* 0x000fe80000100a00 */
        /* <DEDUP_REMOVED lines=11> */
[----:B------:R-:W-:Y:S04]  /*121e0*/  STL [R1+0x2208], R182 ;  /* 0x002208b601007387 */ /* 0x000fe80000100800 */
[----:B------:R-:W-:Y:S04]  /*121f0*/  STL.64 [R1+0x2200], R180 ;  /* 0x002200b401007387 */ /* 0x000fe80000100a00 */
[----:B------:R0:W-:Y:S04]  /*12200*/  STL.128 [R1+0x21f0], R176 ;  /* 0x0021f0b001007387 */ /* 0x0001e80000100c00 */
[----:B------:R1:W-:Y:S04]  /*12210*/  STL.128 [R1+0x21e0], R172 ;  /* 0x0021e0ac01007387 */ /* 0x0003e80000100c00 */
[----:B------:R-:W-:Y:S04]  /*12220*/  STL [R1+0x21d8], R170 ;  /* 0x0021d8aa01007387 */ /* 0x000fe80000100800 */
[----:B------:R-:W-:Y:S04]  /*12230*/  STL.64 [R1+0x21d0], R168 ;  /* 0x0021d0a801007387 */ /* 0x000fe80000100a00 */
[----:B------:R-:W-:Y:S04]  /*12240*/  STL.128 [R1+0x21c0], R164 ;  /* 0x0021c0a401007387 */ /* 0x000fe80000100c00 */
[----:B------:R-:W-:Y:S04]  /*12250*/  STL.128 [R1+0x21b0], R160 ;  /* 0x0021b0a001007387 */ /* 0x000fe80000100c00 */
[----:B------:R-:W-:Y:S04]  /*12260*/  STL.128 [R1+0x21a0], R156 ;  /* 0x0021a09c01007387 */ /* 0x000fe80000100c00 */
[----:B------:R-:W-:Y:S04]  /*12270*/  STL.128 [R1+0x2190], R152 ;  /* 0x0021909801007387 */ /* 0x000fe80000100c00 */
[----:B--2---:R-:W-:Y:S04]  /*12280*/  STL.128 [R1+0x2180], R148 ;  /* 0x0021809401007387 */ /* 0x004fe80000100c00 */
[----:B------:R2:W-:Y:S04]  /*12290*/  STL.128 [R1+0x2170], R108 ;  /* 0x0021706c01007387 */ /* 0x0005e80000100c00 */
[----:B------:R2:W-:Y:S04]  /*122a0*/  STL.128 [R1+0x2160], R104 ;  /* 0x0021606801007387 */ /* 0x0005e80000100c00 */
[----:B------:R2:W-:Y:S04]  /*122b0*/  STL [R1+0x2154], R103 ;  /* 0x0021546701007387 */ /* 0x0005e80000100800 */
[----:B------:R2:W-:Y:S04]  /*122c0*/  STL [R1+0x2150], R101 ;  /* 0x0021506501007387 */ /* 0x0005e80000100800 */
[----:B------:R3:W-:Y:S04]  /*122d0*/  STL [R1+0x214c], R99 ;  /* 0x00214c6301007387 */ /* 0x0007e80000100800 */
[----:B0-----:R-:W3:Y:S04]  /*122e0*/  LDL.LU.128 R176, [R1+0x21f0] ;  /* 0x0021f00001b07983 */ /* 0x001ee80000300c00 */
[----:B------:R-:W3:Y:S04]  /*122f0*/  LDL.LU R182, [R1+0x2208] ;  /* 0x0022080001b67983 */ /* 0x000ee80000300800 */
[----:B------:R-:W3:Y:S04]  /*12300*/  LDL.LU.64 R180, [R1+0x2200] ;  /* 0x0022000001b47983 */ /* 0x000ee80000300a00 */
[----:B-1----:R-:W3:Y:S04]  /*12310*/  LDL.LU.128 R172, [R1+0x21e0] ;  /* 0x0021e00001ac7983 */ /* 0x002ee80000300c00 */
[----:B------:R-:W-:Y:S04]  /*12320*/  STL [R1+0x3d0], R98 ;  /* 0x0003d06201007387 */ /* 0x000fe80000100800 */
[----:B------:R-:W-:Y:S04]  /*12330*/  STL [R1+0x3e4], R96 ;  /* 0x0003e46001007387 */ /* 0x000fe80000100800 */
[----:B--2---:R-:W2:Y:S04]  /*12340*/  LDL.LU.128 R108, [R1+0x2170] ;  /* 0x00217000016c7983 */ /* 0x004ea80000300c00 */
[----:B------:R-:W2:Y:S04]  /*12350*/  LDL.LU.128 R104, [R1+0x2160] ;  /* 0x0021600001687983 */ /* 0x000ea80000300c00 */
[----:B------:R-:W2:Y:S04]  /*12360*/  LDL.LU R103, [R1+0x2154] ;  /* 0x0021540001677983 */ /* 0x000ea80000300800 */
[----:B------:R-:W2:Y:S04]  /*12370*/  LDL.LU R101, [R1+0x2150] ;  /* 0x0021500001657983 */ /* 0x000ea80000300800 */
[----:B------:R-:W2:Y:S04]  /*12380*/  LDL.LU.128 R192, [R1+0x2230] ;  /* 0x0022300001c07983 */ /* 0x000ea80000300c00 */
[----:B------:R-:W2:Y:S04]  /*12390*/  LDL.LU.128 R188, [R1+0x2220] ;  /* 0x0022200001bc7983 */ /* 0x000ea80000300c00 */
[----:B------:R-:W2:Y:S04]  /*123a0*/  LDL.LU R170, [R1+0x21d8] ;  /* 0x0021d80001aa7983 */ /* 0x000ea80000300800 */
[----:B------:R-:W2:Y:S04]  /*123b0*/  LDL.LU.64 R168, [R1+0x21d0] ;  /* 0x0021d00001a87983 */ /* 0x000ea80000300a00 */
[----:B------:R-:W2:Y:S04]  /*123c0*/  LDL.LU.128 R164, [R1+0x21c0] ;  /* 0x0021c00001a47983 */ /* 0x000ea80000300c00 */
[----:B------:R-:W2:Y:S04]  /*123d0*/  LDL.LU.128 R160, [R1+0x21b0] ;  /* 0x0021b00001a07983 */ /* 0x000ea80000300c00 */
[----:B------:R-:W-:Y:S04]  /*123e0*/  STL [R1+0x3c0], R114 ;  /* 0x0003c07201007387 */ /* 0x000fe80000100800 */
[----:B------:R-:W2:Y:S04]  /*123f0*/  LDL.128 R184, [R1+0x3c0] ;  /* 0x0003c00001b87983 */ /* 0x000ea80000100c00 */
[----:B----4-:R-:W-:Y:S04]  /*12400*/  STL [R1+0x3d4], R100 ;  /* 0x0003d46401007387 */ /* 0x010fe80000100800 */
[----:B------:R-:W-:Y:S04]  /*12410*/  STL [R1+0x3d8], R102 ;  /* 0x0003d86601007387 */ /* 0x000fe80000100800 */
[----:B---3--:R-:W-:Y:S04]  /*12420*/  STL [R1+0x3dc], R92 ;  /* 0x0003dc5c01007387 */ /* 0x008fe80000100800 */
[----:B------:R-:W-:Y:S04]  /*12430*/  STL [R1+0x3e0], R94 ;  /* 0x0003e05e01007387 */ /* 0x000fe80000100800 */
[----:B------:R-:W-:Y:S04]  /*12440*/  STL [R1+0x3e8], R86 ;  /* 0x0003e85601007387 */ /* 0x000fe80000100800 */
[----:B------:R-:W-:Y:S04]  /*12450*/  STL [R1+0x3ec], R88 ;  /* 0x0003ec5801007387 */ /* 0x000fe80000100800 */
[----:B------:R-:W3:Y:S04]  /*12460*/  LDL.LU.128 R156, [R1+0x21a0] ;  /* 0x0021a000019c7983 */ /* 0x000ee80000300c00 */
[----:B------:R-:W4:Y:S04]  /*12470*/  LDL.LU.128 R152, [R1+0x2190] ;  /* 0x0021900001987983 */ /* 0x000f280000300c00 */
[----:B------:R-:W4:Y:S04]  /*12480*/  LDL.LU.128 R148, [R1+0x2180] ;  /* 0x0021800001947983 */ /* 0x000f280000300c00 */
[----:B------:R-:W4:Y:S04]  /*12490*/  LDL.LU R99, [R1+0x214c] ;  /* 0x00214c0001637983 */ /* 0x000f280000300800 */
[----:B------:R-:W-:Y:S04]  /*124a0*/  STL [R1+0x1ff4], R91 ;  /* 0x001ff45b01007387 */ /* 0x000fe80000100800 */
[----:B------:R0:W-:Y:S04]  /*124b0*/  STL [R1+0x2148], R97 ;  /* 0x0021486101007387 */ /* 0x0001e80000100800 */
[----:B------:R1:W-:Y:S04]  /*124c0*/  STL [R1+0x2144], R95 ;  /* 0x0021445f01007387 */ /* 0x0003e80000100800 */
[----:B------:R1:W-:Y:S04]  /*124d0*/  STL [R1+0x2140], R93 ;  /* 0x0021405d01007387 */ /* 0x0003e80000100800 */
[----:B0-----:R-:W4:Y:S04]  /*124e0*/  LDL.LU R97, [R1+0x2148] ;  /* 0x0021480001617983 */ /* 0x001f280000300800 */
[----:B-1----:R-:W4:Y:S04]  /*124f0*/  LDL.LU R95, [R1+0x2144] ;  /* 0x00214400015f7983 */ /* 0x002f280000300800 */
[----:B------:R-:W4:Y:S04]  /*12500*/  LDL.LU R93, [R1+0x2140] ;  /* 0x00214000015d7983 */ /* 0x000f280000300800 */
[----:B------:R0:W-:Y:S04]  /*12510*/  STL [R1+0x1ff0], R89 ;  /* 0x001ff05901007387 */ /* 0x0001e80000100800 */
[----:B------:R-:W-:Y:S04]  /*12520*/  STL [R1+0x3f0], R90 ;  /* 0x0003f05a01007387 */ /* 0x000fe80000100800 */
[----:B------:R-:W4:Y:S04]  /*12530*/  LDL.LU.128 R200, [R1+0x2250] ;  /* 0x0022500001c87983 */ /* 0x000f280000300c00 */
[----:B------:R-:W4:Y:S04]  /*12540*/  LDL.LU.128 R196, [R1+0x2240] ;  /* 0x0022400001c47983 */ /* 0x000f280000300c00 */
[----:B------:R-:W-:Y:S04]  /*12550*/  STL [R1+0x3f4], R80 ;  /* 0x0003f45001007387 */ /* 0x000fe80000100800 */
[----:B------:R-:W-:Y:S04]  /*12560*/  STL [R1+0x3f8], R82 ;  /* 0x0003f85201007387 */ /* 0x000fe80000100800 */
[----:B------:R-:W-:Y:S04]  /*12570*/  STL [R1+0x3fc], R84 ;  /* 0x0003fc5401007387 */ /* 0x000fe80000100800 */
[----:B------:R-:W4:Y:S04]  /*12580*/  LDL.LU R91, [R1+0x1ff4] ;  /* 0x001ff400015b7983 */ /* 0x000f280000300800 */
[----:B0-----:R-:W4:Y:S04]  /*12590*/  LDL.LU R89, [R1+0x1ff0] ;  /* 0x001ff00001597983 */ /* 0x001f280000300800 */
[----:B------:R0:W-:Y:S04]  /*125a0*/  STL [R1+0x1e9c], R87 ;  /* 0x001e9c5701007387 */ /* 0x0001e80000100800 */
[----:B------:R1:W-:Y:S04]  /*125b0*/  STL [R1+0x1e98], R85 ;  /* 0x001e985501007387 */ /* 0x0003e80000100800 */
[----:B------:R1:W-:Y:S04]  /*125c0*/  STL [R1+0x1e94], R83 ;  /* 0x001e945301007387 */ /* 0x0003e80000100800 */
[----:B------:R1:W-:Y:S04]  /*125d0*/  STL [R1+0x1e90], R81 ;  /* 0x001e905101007387 */ /* 0x0003e80000100800 */
[----:B------:R-:W4:Y:S04]  /*125e0*/  LDL.LU.128 R204, [R1+0x2260] ;  /* 0x0022600001cc7983 */ /* 0x000f280000300c00 */
[----:B------:R-:W-:Y:S04]  /*125f0*/  STL [R1+0x400], R74 ;  /* 0x0004004a01007387 */ /* 0x000fe80000100800 */
[----:B------:R-:W-:Y:S04]  /*12600*/  STL [R1+0x404], R76 ;  /* 0x0004044c01007387 */ /* 0x000fe80000100800 */
[----:B------:R-:W-:Y:S04]  /*12610*/  STL [R1+0x408], R78 ;  /* 0x0004084e01007387 */ /* 0x000fe80000100800 */
[----:B0-----:R-:W4:Y:S04]  /*12620*/  LDL.LU R87, [R1+0x1e9c] ;  /* 0x001e9c0001577983 */ /* 0x001f280000300800 */
[----:B-1----:R-:W4:Y:S04]  /*12630*/  LDL.LU R85, [R1+0x1e98] ;  /* 0x001e980001557983 */ /* 0x002f280000300800 */
[----:B------:R-:W4:Y:S04]  /*12640*/  LDL.LU R83, [R1+0x1e94] ;  /* 0x001e940001537983 */ /* 0x000f280000300800 */
[----:B------:R-:W4:Y:S04]  /*12650*/  LDL.LU R81, [R1+0x1e90] ;  /* 0x001e900001517983 */ /* 0x000f280000300800 */
[----:B------:R-:W-:Y:S04]  /*12660*/  STL [R1+0x40c], R68 ;  /* 0x00040c4401007387 */ /* 0x000fe80000100800 */
[----:B------:R0:W-:Y:S04]  /*12670*/  STL [R1+0x1d24], R79 ;  /* 0x001d244f01007387 */ /* 0x0001e80000100800 */
[----:B------:R1:W-:Y:S04]  /*12680*/  STL [R1+0x1d20], R77 ;  /* 0x001d204d01007387 */ /* 0x0003e80000100800 */
[----:B------:R-:W4:Y:S04]  /*12690*/  LDL.LU R215, [R1+0x227c] ;  /* 0x00227c0001d77983 */ /* 0x000f280000300800 */
[----:B------:R-:W4:Y:S04]  /*126a0*/  LDL.LU R213, [R1+0x2278] ;  /* 0x0022780001d57983 */ /* 0x000f280000300800 */
[----:B------:R-:W4:Y:S04]  /*126b0*/  LDL.LU R211, [R1+0x2274] ;  /* 0x0022740001d37983 */ /* 0x000f280000300800 */
[----:B------:R-:W4:Y:S04]  /*126c0*/  LDL.LU R209, [R1+0x2270] ;  /* 0x0022700001d17983 */ /* 0x000f280000300800 */
[----:B0-----:R-:W4:Y:S04]  /*126d0*/  LDL.LU R79, [R1+0x1d24] ;  /* 0x001d2400014f7983 */ /* 0x001f280000300800 */
[----:B-1----:R-:W4:Y:S04]  /*126e0*/  LDL.LU R77, [R1+0x1d20] ;  /* 0x001d2000014d7983 */ /* 0x002f280000300800 */
[----:B------:R0:W-:Y:S04]  /*126f0*/  STL [R1+0x1bc4], R75 ;  /* 0x001bc44b01007387 */ /* 0x0001e80000100800 */
[----:B------:R1:W-:Y:S04]  /*12700*/  STL [R1+0x1bc0], R73 ;  /* 0x001bc04901007387 */ /* 0x0003e80000100800 */
[----:B------:R1:W-:Y:S04]  /*12710*/  STL [R1+0x1bbc], R71 ;  /* 0x001bbc4701007387 */ /* 0x0003e80000100800 */
[----:B------:R1:W-:Y:S04]  /*12720*/  STL [R1+0x1bb8], R69 ;  /* 0x001bb84501007387 */ /* 0x0003e80000100800 */
[----:B------:R-:W4:Y:S04]  /*12730*/  LDL.LU.64 R218, [R1+0x2288] ;  /* 0x0022880001da7983 */ /* 0x000f280000300a00 */
[----:B------:R-:W4:Y:S04]  /*12740*/  LDL.LU R217, [R1+0x2280] ;  /* 0x0022800001d97983 */ /* 0x000f280000300800 */
[----:B0-----:R-:W4:Y:S04]  /*12750*/  LDL.LU R75, [R1+0x1bc4] ;  /* 0x001bc400014b7983 */ /* 0x001f280000300800 */
[----:B-1----:R-:W4:Y:S04]  /*12760*/  LDL.LU R73, [R1+0x1bc0] ;  /* 0x001bc00001497983 */ /* 0x002f280000300800 */
[----:B------:R-:W4:Y:S04]  /*12770*/  LDL.LU R71, [R1+0x1bbc] ;  /* 0x001bbc0001477983 */ /* 0x000f280000300800 */
[----:B------:R-:W4:Y:S04]  /*12780*/  LDL.LU R69, [R1+0x1bb8] ;  /* 0x001bb80001457983 */ /* 0x000f280000300800 */
[----:B------:R0:W-:Y:S04]  /*12790*/  STL.128 [R1+0x20b0], R176 ;  /* 0x0020b0b001007387 */ /* 0x0001e80000100c00 */
[----:B------:R-:W4:Y:S04]  /*127a0*/  LDL.LU R171, [R1+0x1bb4] ;  /* 0x001bb40001ab7983 */ /* 0x000f280000300800 */
[----:B------:R-:W4:Y:S04]  /*127b0*/  LDL.LU R234, [R1+0x1bb0] ;  /* 0x001bb00001ea7983 */ /* 0x000f280000300800 */
[----:B0-----:R-:W3:Y:S04]  /*127c0*/  LDL.LU.128 R176, [R1+0x20b0] ;  /* 0x0020b00001b07983 */ /* 0x001ee80000300c00 */
[----:B------:R-:W-:Y:S04]  /*127d0*/  STL [R1+0x20c8], R182 ;  /* 0x0020c8b601007387 */ /* 0x000fe80000100800 */
[----:B------:R0:W-:Y:S04]  /*127e0*/  STL.64 [R1+0x20c0], R180 ;  /* 0x0020c0b401007387 */ /* 0x0001e80000100a00 */
[----:B------:R1:W-:Y:S04]  /*127f0*/  STL.128 [R1+0x20a0], R172 ;  /* 0x0020a0ac01007387 */ /* 0x0003e80000100c00 */
[----:B0-----:R-:W4:Y:S04]  /*12800*/  LDL.128 R180, [R1+0x3d0] ;  /* 0x0003d00001b47983 */ /* 0x001f280000100c00 */
[----:B-1----:R-:W4:Y:S04]  /*12810*/  LDL.LU.128 R172, [R1+0x20a0] ;  /* 0x0020a00001ac7983 */ /* 0x002f280000300c00 */
[----:B--2---:R-:W-:Y:S04]  /*12820*/  STL [R1+0x5d4], R185 ;  /* 0x0005d4b901007387 */ /* 0x004fe80000100800 */
[----:B------:R-:W-:Y:S04]  /*12830*/  STL.64 [R1+0x5d8], R186 ;  /* 0x0005d8ba01007387 */ /* 0x000fe80000100a00 */
[----:B------:R-:W2:Y:S04]  /*12840*/  LDL.LU R113, [R1+0x5d4] ;  /* 0x0005d40001717983 */ /* 0x000ea80000300800 */
[----:B------:R-:W2:Y:S04]  /*12850*/  LDL.LU R114, [R1+0x5d8] ;  /* 0x0005d80001727983 */ /* 0x000ea80000300800 */
[----:B------:R-:W2:Y:S04]  /*12860*/  LDL.LU R115, [R1+0x5dc] ;  /* 0x0005dc0001737983 */ /* 0x000ea80000300800 */
[----:B---3--:R0:W-:Y:S04]  /*12870*/  STL.128 [R1+0x1f70], R176 ;  /* 0x001f70b001007387 */ /* 0x0081e80000100c00 */
[----:B0-----:R-:W3:Y:S01]  /*12880*/  LDL.128 R176, [R1+0x3e0] ;  /* 0x0003e00001b07983 */ /* 0x001ee20000100c00 */
[----:B------:R-:W-:-:S03]  /*12890*/  IMAD.MOV.U32 R112, RZ, RZ, R184 ;  /* 0x000000ffff707224 */ /* 0x000fc600078e00b8 */
[----:B------:R-:W3:Y:S04]  /*128a0*/  LDL.LU.128 R184, [R1+0x2210] ;  /* 0x0022100001b87983 */ /* 0x000ee80000300c00 */
[----:B------:R0:W-:Y:S04]  /*128b0*/  STL.128 [R1+0x2020], R108 ;  /* 0x0020206c01007387 */ /* 0x0001e80000100c00 */
[----:B------:R1:W-:Y:S04]  /*128c0*/  STL.128 [R1+0x2010], R104 ;  /* 0x0020106801007387 */ /* 0x0003e80000100c00 */
[----:B------:R1:W-:Y:S04]  /*128d0*/  STL [R1+0x200c], R103 ;  /* 0x00200c6701007387 */ /* 0x0003e80000100800 */
[----:B----4-:R-:W-:Y:S04]  /*128e0*/  STL [R1+0x5e4], R181 ;  /* 0x0005e4b501007387 */ /* 0x010fe80000100800 */
[----:B------:R-:W-:Y:S04]  /*128f0*/  STL.64 [R1+0x5e8], R182 ;  /* 0x0005e8b601007387 */ /* 0x000fe80000100a00 */
[----:B------:R4:W-:Y:S04]  /*12900*/  STL.128 [R1+0x1f60], R172 ;  /* 0x001f60ac01007387 */ /* 0x0009e80000100c00 */
[----:B------:R-:W-:Y:S04]  /*12910*/  STL [R1+0x2008], R101 ;  /* 0x0020086501007387 */ /* 0x000fe80000100800 */
[----:B0-----:R-:W3:Y:S04]  /*12920*/  LDL.LU.128 R108, [R1+0x2020] ;  /* 0x00202000016c7983 */ /* 0x001ee80000300c00 */
[----:B-1----:R-:W3:Y:S04]  /*12930*/  LDL.LU.128 R104, [R1+0x2010] ;  /* 0x0020100001687983 */ /* 0x002ee80000300c00 */
[----:B------:R-:W3:Y:S04]  /*12940*/  LDL.LU R103, [R1+0x200c] ;  /* 0x00200c0001677983 */ /* 0x000ee80000300800 */
[----:B------:R-:W3:Y:S04]  /*12950*/  LDL.LU R117, [R1+0x5e4] ;  /* 0x0005e40001757983 */ /* 0x000ee80000300800 */
[----:B--2---:R0:W-:Y:S04]  /*12960*/  STL.128 [R1+0x2030], R112 ;  /* 0x0020307001007387 */ /* 0x0041e80000100c00 */
[----:B------:R-:W2:Y:S04]  /*12970*/  LDL.LU R118, [R1+0x5e8] ;  /* 0x0005e80001767983 */ /* 0x000ea80000300800 */
[----:B------:R-:W2:Y:S04]  /*12980*/  LDL.LU R119, [R1+0x5ec] ;  /* 0x0005ec0001777983 */ /* 0x000ea80000300800 */
[----:B----4-:R-:W4:Y:S04]  /*12990*/  LDL.LU.128 R172, [R1+0x1f60] ;  /* 0x001f600001ac7983 */ /* 0x010f280000300c00 */
[----:B0-----:R-:W4:Y:S04]  /*129a0*/  LDL.LU.128 R112, [R1+0x2030] ;  /* 0x0020300001707983 */ /* 0x001f280000300c00 */
[----:B------:R-:W4:Y:S01]  /*129b0*/  LDL.LU R101, [R1+0x2008] ;  /* 0x0020080001657983 */ /* 0x000f220000300800 */
[----:B------:R-:W-:-:S03]  /*129c0*/  IMAD.MOV.U32 R116, RZ, RZ, R180 ;  /* 0x000000ffff747224 */ /* 0x000fc600078e00b4 */
        /* <DEDUP_REMOVED lines=13> */
[----:B0-----:R-:W4:Y:S04]  /*12aa0*/  LDL.LU.128 R192, [R1+0x20f0] ;  /* 0x0020f00001c07983 */ /* 0x001f280000300c00 */
[----:B-1----:R-:W4:Y:S04]  /*12ab0*/  LDL.LU.128 R188, [R1+0x20e0] ;  /* 0x0020e00001bc7983 */ /* 0x002f280000300c00 */
[----:B------:R-:W4:Y:S04]  /*12ac0*/  LDL.LU R182, [R1+0x20c8] ;  /* 0x0020c80001b67983 */ /* 0x000f280000300800 */
[----:B------:R-:W4:Y:S04]  /*12ad0*/  LDL.LU.64 R180, [R1+0x20c0] ;  /* 0x0020c00001b47983 */ /* 0x000f280000300a00 */
[----:B------:R-:W4:Y:S04]  /*12ae0*/  LDL.LU R170, [R1+0x2098] ;  /* 0x0020980001aa7983 */ /* 0x000f280000300800 */
[----:B------:R-:W4:Y:S04]  /*12af0*/  LDL.LU.64 R168, [R1+0x2090] ;  /* 0x0020900001a87983 */ /* 0x000f280000300a00 */
[----:B------:R-:W4:Y:S04]  /*12b00*/  LDL.LU.128 R164, [R1+0x2080] ;  /* 0x0020800001a47983 */ /* 0x000f280000300c00 */
[----:B------:R-:W4:Y:S04]  /*12b10*/  LDL.LU.128 R160, [R1+0x2070] ;  /* 0x0020700001a07983 */ /* 0x000f280000300c00 */
[----:B------:R-:W4:Y:S04]  /*12b20*/  LDL.LU.128 R156, [R1+0x2060] ;  /* 0x00206000019c7983 */ /* 0x000f280000300c00 */
[----:B------:R-:W4:Y:S04]  /*12b30*/  LDL.LU.128 R152, [R1+0x2050] ;  /* 0x0020500001987983 */ /* 0x000f280000300c00 */
[----:B------:R-:W4:Y:S04]  /*12b40*/  LDL.LU.128 R148, [R1+0x2040] ;  /* 0x0020400001947983 */ /* 0x000f280000300c00 */
[----:B------:R-:W4:Y:S04]  /*12b50*/  LDL.LU R99, [R1+0x2004] ;  /* 0x0020040001637983 */ /* 0x000f280000300800 */
[----:B------:R-:W4:Y:S04]  /*12b60*/  LDL.LU R97, [R1+0x2000] ;  /* 0x0020000001617983 */ /* 0x000f280000300800 */
[----:B------:R-:W4:Y:S04]  /*12b70*/  LDL.LU R95, [R1+0x1ffc] ;  /* 0x001ffc00015f7983 */ /* 0x000f280000300800 */
[----:B------:R-:W4:Y:S04]  /*12b80*/  LDL.LU R93, [R1+0x1ff8] ;  /* 0x001ff800015d7983 */ /* 0x000f280000300800 */
[----:B---3--:R-:W-:Y:S01]  /*12b90*/  STL [R1+0x5f4], R177 ;  /* 0x0005f4b101007387 */ /* 0x008fe20000100800 */
[----:B------:R-:W-:-:S03]  /*12ba0*/  IMAD.MOV.U32 R120, RZ, RZ, R176 ;  /* 0x000000ffff787224 */ /* 0x000fc600078e00b0 */
[----:B------:R0:W-:Y:S04]  /*12bb0*/  STL.64 [R1+0x5f8], R178 ;  /* 0x0005f8b201007387 */ /* 0x0001e80000100a00 */
[----:B------:R1:W-:Y:S04]  /*12bc0*/  STL.128 [R1+0x20d0], R184 ;  /* 0x0020d0b801007387 */ /* 0x0003e80000100c00 */
[----:B------:R-:W3:Y:S04]  /*12bd0*/  LDL.LU R121, [R1+0x5f4] ;  /* 0x0005f40001797983 */ /* 0x000ee80000300800 */
[----:B0-----:R-:W3:Y:S04]  /*12be0*/  LDL.LU.128 R176, [R1+0x1f70] ;  /* 0x001f700001b07983 */ /* 0x001ee80000300c00 */
[----:B------:R-:W3:Y:S04]  /*12bf0*/  LDL.LU R122, [R1+0x5f8] ;  /* 0x0005f800017a7983 */ /* 0x000ee80000300800 */
[----:B-1----:R-:W3:Y:S04]  /*12c00*/  LDL.LU.128 R184, [R1+0x20d0] ;  /* 0x0020d00001b87983 */ /* 0x002ee80000300c00 */
[----:B------:R-:W3:Y:S04]  /*12c10*/  LDL.LU R123, [R1+0x5fc] ;  /* 0x0005fc00017b7983 */ /* 0x000ee80000300800 */
[----:B------:R0:W-:Y:S04]  /*12c20*/  STL.128 [R1+0x1ed0], R108 ;  /* 0x001ed06c01007387 */ /* 0x0001e80000100c00 */
[----:B------:R1:W-:Y:S04]  /*12c30*/  STL.128 [R1+0x1ec0], R104 ;  /* 0x001ec06801007387 */ /* 0x0003e80000100c00 */
[----:B------:R-:W-:Y:S04]  /*12c40*/  STL [R1+0x1ebc], R103 ;  /* 0x001ebc6701007387 */ /* 0x000fe80000100800 */
[----:B0-----:R-:W3:Y:S04]  /*12c50*/  LDL.LU.128 R108, [R1+0x1ed0] ;  /* 0x001ed000016c7983 */ /* 0x001ee80000300c00 */
[----:B-1----:R-:W3:Y:S04]  /*12c60*/  LDL.LU.128 R104, [R1+0x1ec0] ;  /* 0x001ec00001687983 */ /* 0x002ee80000300c00 */
[----:B--2---:R0:W-:Y:S04]  /*12c70*/  STL.128 [R1+0x1ef0], R116 ;  /* 0x001ef07401007387 */ /* 0x0041e80000100c00 */
[----:B----4-:R-:W-:Y:S04]  /*12c80*/  STL.128 [R1+0x1e10], R172 ;  /* 0x001e10ac01007387 */ /* 0x010fe80000100c00 */
[----:B------:R1:W-:Y:S04]  /*12c90*/  STL.128 [R1+0x1ee0], R112 ;  /* 0x001ee07001007387 */ /* 0x0003e80000100c00 */
[----:B------:R2:W-:Y:S04]  /*12ca0*/  STL [R1+0x1eb8], R101 ;  /* 0x001eb86501007387 */ /* 0x0005e80000100800 */
[----:B0-----:R-:W4:Y:S04]  /*12cb0*/  LDL.LU.128 R116, [R1+0x1ef0] ;  /* 0x001ef00001747983 */ /* 0x001f280000300c00 */
[----:B------:R-:W4:Y:S04]  /*12cc0*/  LDL.LU R103, [R1+0x1ebc] ;  /* 0x001ebc0001677983 */ /* 0x000f280000300800 */
[----:B-1----:R-:W4:Y:S04]  /*12cd0*/  LDL.LU.128 R112, [R1+0x1ee0] ;  /* 0x001ee00001707983 */ /* 0x002f280000300c00 */
[----:B------:R-:W4:Y:S04]  /*12ce0*/  LDL.LU.128 R172, [R1+0x1e10] ;  /* 0x001e100001ac7983 */ /* 0x000f280000300c00 */
[----:B--2---:R-:W2:Y:S04]  /*12cf0*/  LDL.LU R101, [R1+0x1eb8] ;  /* 0x001eb80001657983 */ /* 0x004ea80000300800 */
[----:B---3--:R0:W-:Y:S04]  /*12d00*/  STL.128 [R1+0x1e20], R176 ;  /* 0x001e20b001007387 */ /* 0x0081e80000100c00 */
[----:B0-----:R-:W3:Y:S04]  /*12d10*/  LDL.128 R176, [R1+0x3f0] ;  /* 0x0003f00001b07983 */ /* 0x001ee80000100c00 */
[----:B------:R0:W-:Y:S04]  /*12d20*/  STL.128 [R1+0x2110], R200 ;  /* 0x002110c801007387 */ /* 0x0001e80000100c00 */
[----:B------:R1:W-:Y:S04]  /*12d30*/  STL.128 [R1+0x2100], R196 ;  /* 0x002100c401007387 */ /* 0x0003e80000100c00 */
[----:B------:R1:W-:Y:S04]  /*12d40*/  STL.128 [R1+0x1fb0], R192 ;  /* 0x001fb0c001007387 */ /* 0x0003e80000100c00 */
[----:B------:R1:W-:Y:S04]  /*12d50*/  STL.128 [R1+0x1fa0], R188 ;  /* 0x001fa0bc01007387 */ /* 0x0003e80000100c00 */
[----:B------:R1:W-:Y:S04]  /*12d60*/  STL.128 [R1+0x1f90], R184 ;  /* 0x001f90b801007387 */ /* 0x0003e80000100c00 */
[----:B------:R1:W-:Y:S04]  /*12d70*/  STL [R1+0x1f88], R182 ;  /* 0x001f88b601007387 */ /* 0x0003e80000100800 */
[----:B------:R4:W-:Y:S04]  /*12d80*/  STL.64 [R1+0x1f80], R180 ;  /* 0x001f80b401007387 */ /* 0x0009e80000100a00 */
        /* <DEDUP_REMOVED lines=13> */
[----:B0-----:R-:W3:Y:S04]  /*12e60*/  LDL.LU.128 R200, [R1+0x2110] ;  /* 0x0021100001c87983 */ /* 0x001ee80000300c00 */
[----:B-1----:R-:W3:Y:S04]  /*12e70*/  LDL.LU.128 R196, [R1+0x2100] ;  /* 0x0021000001c47983 */ /* 0x002ee80000300c00 */
[----:B------:R-:W3:Y:S04]  /*12e80*/  LDL.LU.128 R192, [R1+0x1fb0] ;  /* 0x001fb00001c07983 */ /* 0x000ee80000300c00 */
[----:B------:R-:W3:Y:S04]  /*12e90*/  LDL.LU.128 R188, [R1+0x1fa0] ;  /* 0x001fa00001bc7983 */ /* 0x000ee80000300c00 */
[----:B------:R-:W3:Y:S04]  /*12ea0*/  LDL.LU.128 R184, [R1+0x1f90] ;  /* 0x001f900001b87983 */ /* 0x000ee80000300c00 */
[----:B------:R-:W3:Y:S04]  /*12eb0*/  LDL.LU R182, [R1+0x1f88] ;  /* 0x001f880001b67983 */ /* 0x000ee80000300800 */
[----:B----4-:R-:W4:Y:S04]  /*12ec0*/  LDL.LU.64 R180, [R1+0x1f80] ;  /* 0x001f800001b47983 */ /* 0x010f280000300a00 */
[----:B------:R-:W4:Y:S04]  /*12ed0*/  LDL.LU R170, [R1+0x1f58] ;  /* 0x001f580001aa7983 */ /* 0x000f280000300800 */
[----:B------:R-:W4:Y:S04]  /*12ee0*/  LDL.LU.64 R168, [R1+0x1f50] ;  /* 0x001f500001a87983 */ /* 0x000f280000300a00 */
[----:B--2---:R-:W2:Y:S04]  /*12ef0*/  LDL.LU.128 R164, [R1+0x1f40] ;  /* 0x001f400001a47983 */ /* 0x004ea80000300c00 */
        /* <DEDUP_REMOVED lines=10> */
[----:B------:R0:W-:Y:S04]  /*12fa0*/  STL.128 [R1+0x1da0], R120 ;  /* 0x001da07801007387 */ /* 0x0001e80000100c00 */
[----:B------:R1:W-:Y:S04]  /*12fb0*/  STL.128 [R1+0x1d90], R116 ;  /* 0x001d907401007387 */ /* 0x0003e80000100c00 */
[----:B------:R1:W-:Y:S04]  /*12fc0*/  STL.128 [R1+0x1d80], R112 ;  /* 0x001d807001007387 */ /* 0x0003e80000100c00 */
[----:B------:R1:W-:Y:S04]  /*12fd0*/  STL.128 [R1+0x1d70], R108 ;  /* 0x001d706c01007387 */ /* 0x0003e80000100c00 */
[----:B------:R1:W-:Y:S04]  /*12fe0*/  STL.128 [R1+0x1d60], R104 ;  /* 0x001d606801007387 */ /* 0x0003e80000100c00 */
[----:B------:R1:W-:Y:S04]  /*12ff0*/  STL [R1+0x1d54], R103 ;  /* 0x001d546701007387 */ /* 0x0003e80000100800 */
[----:B------:R1:W-:Y:S04]  /*13000*/  STL.128 [R1+0x1cc0], R172 ;  /* 0x001cc0ac01007387 */ /* 0x0003e80000100c00 */
[----:B------:R1:W-:Y:S04]  /*13010*/  STL [R1+0x1d50], R101 ;  /* 0x001d506501007387 */ /* 0x0003e80000100800 */
[----:B0-----:R-:W2:Y:S04]  /*13020*/  LDL.LU.128 R120, [R1+0x1da0] ;  /* 0x001da00001787983 */ /* 0x001ea80000300c00 */
[----:B-1----:R-:W2:Y:S04]  /*13030*/  LDL.LU.128 R116, [R1+0x1d90] ;  /* 0x001d900001747983 */ /* 0x002ea80000300c00 */
[----:B------:R-:W2:Y:S04]  /*13040*/  LDL.LU.128 R112, [R1+0x1d80] ;  /* 0x001d800001707983 */ /* 0x000ea80000300c00 */
[----:B------:R-:W2:Y:S04]  /*13050*/  LDL.LU.128 R108, [R1+0x1d70] ;  /* 0x001d7000016c7983 */ /* 0x000ea80000300c00 */
[----:B------:R-:W2:Y:S04]  /*13060*/  LDL.LU.128 R104, [R1+0x1d60] ;  /* 0x001d600001687983 */ /* 0x000ea80000300c00 */
[----:B------:R-:W2:Y:S04]  /*13070*/  LDL.LU R103, [R1+0x1d54] ;  /* 0x001d540001677983 */ /* 0x000ea80000300800 */
[----:B------:R-:W2:Y:S04]  /*13080*/  LDL.128 R172, [R1+0x400] ;  /* 0x0004000001ac7983 */ /* 0x000ea80000100c00 */
[----:B------:R-:W2:Y:S04]  /*13090*/  LDL.LU R101, [R1+0x1d50] ;  /* 0x001d500001657983 */ /* 0x000ea80000300800 */
[----:B---3--:R-:W-:Y:S04]  /*130a0*/  STL [R1+0x604], R177 ;  /* 0x000604b101007387 */ /* 0x008fe80000100800 */
[----:B------:R-:W-:Y:S04]  /*130b0*/  STL.64 [R1+0x608], R178 ;  /* 0x000608b201007387 */ /* 0x000fe80000100a00 */
[----:B------:R-:W3:Y:S04]  /*130c0*/  LDL.LU R125, [R1+0x604] ;  /* 0x00060400017d7983 */ /* 0x000ee80000300800 */
[----:B------:R-:W3:Y:S04]  /*130d0*/  LDL.LU R126, [R1+0x608] ;  /* 0x00060800017e7983 */ /* 0x000ee80000300800 */
[----:B------:R-:W3:Y:S01]  /*130e0*/  LDL.LU R127, [R1+0x60c] ;  /* 0x00060c00017f7983 */ /* 0x000ee20000300800 */
[----:B------:R-:W-:-:S03]  /*130f0*/  IMAD.MOV.U32 R124, RZ, RZ, R176 ;  /* 0x000000ffff7c7224 */ /* 0x000fc600078e00b0 */
[----:B------:R0:W-:Y:S04]  /*13100*/  STL.128 [R1+0x2120], R204 ;  /* 0x002120cc01007387 */ /* 0x0001e80000100c00 */
[----:B------:R1:W-:Y:S04]  /*13110*/  STL [R1+0x1d34], R87 ;  /* 0x001d345701007387 */ /* 0x0003e80000100800 */
[----:B------:R1:W-:Y:S04]  /*13120*/  STL [R1+0x1d30], R85 ;  /* 0x001d305501007387 */ /* 0x0003e80000100800 */
[----:B------:R1:W-:Y:S04]  /*13130*/  STL [R1+0x1d2c], R83 ;  /* 0x001d2c5301007387 */ /* 0x0003e80000100800 */
[----:B------:R1:W-:Y:S04]  /*13140*/  STL [R1+0x1d28], R81 ;  /* 0x001d285101007387 */ /* 0x0003e80000100800 */
[----:B0-----:R-:W3:Y:S04]  /*13150*/  LDL.LU.128 R204, [R1+0x2120] ;  /* 0x0021200001cc7983 */ /* 0x001ee80000300c00 */
[----:B------:R-:W3:Y:S04]  /*13160*/  LDL.LU.128 R176, [R1+0x1e20] ;  /* 0x001e200001b07983 */ /* 0x000ee80000300c00 */
[----:B-1----:R-:W3:Y:S04]  /*13170*/  LDL.LU R87, [R1+0x1d34] ;  /* 0x001d340001577983 */ /* 0x002ee80000300800 */
[----:B------:R-:W3:Y:S04]  /*13180*/  LDL.LU R85, [R1+0x1d30] ;  /* 0x001d300001557983 */ /* 0x000ee80000300800 */
[----:B------:R-:W3:Y:S04]  /*13190*/  LDL.LU R83, [R1+0x1d2c] ;  /* 0x001d2c0001537983 */ /* 0x000ee80000300800 */
[----:B------:R-:W3:Y:S04]  /*131a0*/  LDL.LU R81, [R1+0x1d28] ;  /* 0x001d280001517983 */ /* 0x000ee80000300800 */
[----:B------:R0:W-:Y:S04]  /*131b0*/  STL.128 [R1+0x1fd0], R200 ;  /* 0x001fd0c801007387 */ /* 0x0001e80000100c00 */
[----:B------:R1:W-:Y:S04]  /*131c0*/  STL.128 [R1+0x1fc0], R196 ;  /* 0x001fc0c401007387 */ /* 0x0003e80000100c00 */
[----:B------:R1:W-:Y:S04]  /*131d0*/  STL.128 [R1+0x1e60], R192 ;  /* 0x001e60c001007387 */ /* 0x0003e80000100c00 */
[----:B------:R1:W-:Y:S04]  /*131e0*/  STL.128 [R1+0x1e50], R188 ;  /* 0x001e50bc01007387 */ /* 0x0003e80000100c00 */
[----:B------:R1:W-:Y:S04]  /*131f0*/  STL.128 [R1+0x1e40], R184 ;  /* 0x001e40b801007387 */ /* 0x0003e80000100c00 */
[----:B------:R1:W-:Y:S04]  /*13200*/  STL [R1+0x1e38], R182 ;  /* 0x001e38b601007387 */ /* 0x0003e80000100800 */
[----:B----4-:R4:W-:Y:S04]  /*13210*/  STL.64 [R1+0x1e30], R180 ;  /* 0x001e30b401007387 */ /* 0x0109e80000100a00 */
[----:B------:R4:W-:Y:S04]  /*13220*/  STL [R1+0x1e08], R170 ;  /* 0x001e08aa01007387 */ /* 0x0009e80000100800 */
[----:B------:R4:W-:Y:S04]  /*13230*/  STL.64 [R1+0x1e00], R168 ;  /* 0x001e00a801007387 */ /* 0x0009e80000100a00 */
[----:B--2---:R2:W-:Y:S04]  /*13240*/  STL.128 [R1+0x1df0], R164 ;  /* 0x001df0a401007387 */ /* 0x0045e80000100c00 */
        /* <DEDUP_REMOVED lines=36> */
[----:B------:R-:W-:Y:S04]  /*13490*/  STL [R1+0x614], R173 ;  /* 0x000614ad01007387 */ /* 0x000fe80000100800 */
[----:B------:R-:W-:Y:S04]  /*134a0*/  STL.64 [R1+0x618], R174 ;  /* 0x000618ae01007387 */ /* 0x000fe80000100a00 */
[----:B------:R3:W-:Y:S04]  /*134b0*/  STL [R1+0x1bf8], R101 ;  /* 0x001bf86501007387 */ /* 0x0007e80000100800 */
[----:B0-----:R-:W2:Y:S04]  /*134c0*/  LDL.LU.128 R120, [R1+0x1c40] ;  /* 0x001c400001787983 */ /* 0x001ea80000300c00 */
[----:B-1----:R-:W2:Y:S04]  /*134d0*/  LDL.LU.128 R116, [R1+0x1c30] ;  /* 0x001c300001747983 */ /* 0x002ea80000300c00 */
[----:B------:R-:W2:Y:S04]  /*134e0*/  LDL.LU.128 R112, [R1+0x1c20] ;  /* 0x001c200001707983 */ /* 0x000ea80000300c00 */
[----:B------:R-:W2:Y:S04]  /*134f0*/  LDL.LU.128 R108, [R1+0x1c10] ;  /* 0x001c1000016c7983 */ /* 0x000ea80000300c00 */
[----:B------:R-:W2:Y:S04]  /*13500*/  LDL.LU.128 R104, [R1+0x1c00] ;  /* 0x001c000001687983 */ /* 0x000ea80000300c00 */
[----:B------:R-:W2:Y:S04]  /*13510*/  LDL.LU R103, [R1+0x1bfc] ;  /* 0x001bfc0001677983 */ /* 0x000ea80000300800 */
[----:B------:R-:W2:Y:S04]  /*13520*/  LDL.LU R129, [R1+0x614] ;  /* 0x0006140001817983 */ /* 0x000ea80000300800 */
[----:B------:R-:W2:Y:S04]  /*13530*/  LDL.LU R130, [R1+0x618] ;  /* 0x0006180001827983 */ /* 0x000ea80000300800 */
[----:B------:R-:W2:Y:S04]  /*13540*/  LDL.LU R131, [R1+0x61c] ;  /* 0x00061c0001837983 */ /* 0x000ea80000300800 */
[----:B---3--:R0:W-:Y:S04]  /*13550*/  STL.128 [R1+0x1c50], R124 ;  /* 0x001c507c01007387 */ /* 0x0081e80000100c00 */
[----:B------:R-:W3:Y:S04]  /*13560*/  LDL.LU R101, [R1+0x1bf8] ;  /* 0x001bf80001657983 */ /* 0x000ee80000300800 */
[----:B0-----:R-:W3:Y:S01]  /*13570*/  LDL.LU.128 R124, [R1+0x1c50] ;  /* 0x001c5000017c7983 */ /* 0x001ee20000300c00 */
[----:B------:R-:W-:-:S03]  /*13580*/  IMAD.MOV.U32 R128, RZ, RZ, R172 ;  /* 0x000000ffff807224 */ /* 0x000fc600078e00ac */
[----:B------:R0:W-:Y:S04]  /*13590*/  STL [R1+0x213c], R215 ;  /* 0x00213cd701007387 */ /* 0x0001e80000100800 */
[----:B------:R1:W-:Y:S04]  /*135a0*/  STL [R1+0x2138], R213 ;  /* 0x002138d501007387 */ /* 0x0003e80000100800 */
[----:B------:R1:W-:Y:S04]  /*135b0*/  STL [R1+0x2134], R211 ;  /* 0x002134d301007387 */ /* 0x0003e80000100800 */
[----:B------:R1:W-:Y:S04]  /*135c0*/  STL [R1+0x2130], R209 ;  /* 0x002130d101007387 */ /* 0x0003e80000100800 */
        /* <DEDUP_REMOVED lines=8> */
[----:B0-----:R-:W3:Y:S04]  /*13650*/  LDL.LU R215, [R1+0x213c] ;  /* 0x00213c0001d77983 */ /* 0x001ee80000300800 */
[----:B-1----:R-:W3:Y:S04]  /*13660*/  LDL.LU R213, [R1+0x2138] ;  /* 0x0021380001d57983 */ /* 0x002ee80000300800 */
[----:B------:R-:W3:Y:S04]  /*13670*/  LDL.LU R211, [R1+0x2134] ;  /* 0x0021340001d37983 */ /* 0x000ee80000300800 */
[----:B------:R-:W3:Y:S04]  /*13680*/  LDL.LU R209, [R1+0x2130] ;  /* 0x0021300001d17983 */ /* 0x000ee80000300800 */
[----:B------:R-:W3:Y:S04]  /*13690*/  LDL.LU.128 R204, [R1+0x1fe0] ;  /* 0x001fe00001cc7983 */ /* 0x000ee80000300c00 */
[----:B------:R-:W3:Y:S04]  /*136a0*/  LDL.LU.128 R176, [R1+0x1cd0] ;  /* 0x001cd00001b07983 */ /* 0x000ee80000300c00 */
[----:B------:R-:W3:Y:S04]  /*136b0*/  LDL.LU.128 R172, [R1+0x1cc0] ;  /* 0x001cc00001ac7983 */ /* 0x000ee80000300c00 */
        /* <DEDUP_REMOVED lines=40> */
[----:B------:R-:W4:Y:S04]  /*13940*/  LDL.LU.128 R160, [R1+0x1c90] ;  /* 0x001c900001a07983 */ /* 0x000f280000300c00 */
[----:B------:R-:W4:Y:S04]  /*13950*/  LDL.LU.128 R156, [R1+0x1c80] ;  /* 0x001c8000019c7983 */ /* 0x000f280000300c00 */
[----:B------:R-:W4:Y:S04]  /*13960*/  LDL.LU.128 R152, [R1+0x1c70] ;  /* 0x001c700001987983 */ /* 0x000f280000300c00 */
[----:B------:R-:W4:Y:S04]  /*13970*/  LDL.LU.128 R148, [R1+0x1c60] ;  /* 0x001c600001947983 */ /* 0x000f280000300c00 */
[----:B------:R-:W2:Y:S04]  /*13980*/  LDL.LU R99, [R1+0x1bf4] ;  /* 0x001bf40001637983 */ /* 0x000ea80000300800 */
[----:B------:R-:W4:Y:S04]  /*13990*/  LDL.LU R97, [R1+0x1bf0] ;  /* 0x001bf00001617983 */ /* 0x000f280000300800 */
[----:B------:R-:W4:Y:S04]  /*139a0*/  LDL.LU R95, [R1+0x1bec] ;  /* 0x001bec00015f7983 */ /* 0x000f280000300800 */
[----:B------:R-:W4:Y:S04]  /*139b0*/  LDL.LU R93, [R1+0x1be8] ;  /* 0x001be800015d7983 */ /* 0x000f280000300800 */
[----:B------:R-:W4:Y:S04]  /*139c0*/  LDL.LU R91, [R1+0x1be4] ;  /* 0x001be400015b7983 */ /* 0x000f280000300800 */
[----:B------:R-:W4:Y:S04]  /*139d0*/  LDL.LU R89, [R1+0x1be0] ;  /* 0x001be00001597983 */ /* 0x000f280000300800 */
[----:B------:R-:W-:Y:S04]  /*139e0*/  STL.128 [R1+0x1ba0], R128 ;  /* 0x001ba08001007387 */ /* 0x000fe80000100c00 */
[----:B------:R-:W-:Y:S04]  /*139f0*/  STL.128 [R1+0x1b80], R120 ;  /* 0x001b807801007387 */ /* 0x000fe80000100c00 */
[----:B---3--:R0:W-:Y:S04]  /*13a00*/  STL.128 [R1+0x1b90], R124 ;  /* 0x001b907c01007387 */ /* 0x0081e80000100c00 */
[----:B------:R1:W-:Y:S04]  /*13a10*/  STL.128 [R1+0x1b70], R116 ;  /* 0x001b707401007387 */ /* 0x0003e80000100c00 */
[----:B------:R-:W-:Y:S04]  /*13a20*/  STL.128 [R1+0x1b60], R112 ;  /* 0x001b607001007387 */ /* 0x000fe80000100c00 */
[----:B------:R-:W-:Y:S04]  /*13a30*/  STL.128 [R1+0x1b50], R108 ;  /* 0x001b506c01007387 */ /* 0x000fe80000100c00 */
[----:B------:R-:W-:Y:S04]  /*13a40*/  STL.128 [R1+0x1b40], R104 ;  /* 0x001b406801007387 */ /* 0x000fe80000100c00 */
[----:B------:R-:W-:Y:S04]  /*13a50*/  STL [R1+0x1b3c], R103 ;  /* 0x001b3c6701007387 */ /* 0x000fe80000100800 */
[----:B------:R-:W-:Y:S04]  /*13a60*/  STL [R1+0x1b38], R101 ;  /* 0x001b386501007387 */ /* 0x000fe80000100800 */
[----:B------:R3:W-:Y:S04]  /*13a70*/  STL.128 [R1+0x1ab0], R44 ;  /* 0x001ab02c01007387 */ /* 0x0007e80000100c00 */
[----:B------:R3:W-:Y:S04]  /*13a80*/  STL.128 [R1+0x1aa0], R40 ;  /* 0x001aa02801007387 */ /* 0x0007e80000100c00 */
[----:B------:R3:W-:Y:S04]  /*13a90*/  STL.128 [R1+0x1a90], R36 ;  /* 0x001a902401007387 */ /* 0x0007e80000100c00 */
[----:B0-----:R-:W4:Y:S04]  /*13aa0*/  LDL.LU.128 R124, [R1+0x1b90] ;  /* 0x001b9000017c7983 */ /* 0x001f280000300c00 */
[----:B------:R-:W4:Y:S04]  /*13ab0*/  LDL.LU.128 R120, [R1+0x1b80] ;  /* 0x001b800001787983 */ /* 0x000f280000300c00 */
[----:B-1----:R-:W4:Y:S04]  /*13ac0*/  LDL.LU.128 R116, [R1+0x1b70] ;  /* 0x001b700001747983 */ /* 0x002f280000300c00 */
[----:B---3--:R-:W3:Y:S04]  /*13ad0*/  LDL.LU.128 R44, [R1+0x1ab0] ;  /* 0x001ab000012c7983 */ /* 0x008ee80000300c00 */
[----:B------:R-:W3:Y:S04]  /*13ae0*/  LDL.LU.128 R40, [R1+0x1aa0] ;  /* 0x001aa00001287983 */ /* 0x000ee80000300c00 */
[----:B------:R-:W3:Y:S04]  /*13af0*/  LDL.LU.128 R36, [R1+0x1a90] ;  /* 0x001a900001247983 */ /* 0x000ee80000300c00 */
[----:B------:R-:W3:Y:S04]  /*13b00*/  LDL.128 R112, [R1+0x410] ;  /* 0x0004100001707983 */ /* 0x000ee80000100c00 */
[----:B------:R0:W-:Y:S04]  /*13b10*/  STL.128 [R1+0x1a80], R32 ;  /* 0x001a802001007387 */ /* 0x0001e80000100c00 */
[----:B------:R-:W-:Y:S04]  /*13b20*/  STL [R1+0x420], R66 ;  /* 0x0004204201007387 */ /* 0x000fe80000100800 */
[----:B------:R-:W-:Y:S04]  /*13b30*/  STL [R1+0x424], R56 ;  /* 0x0004243801007387 */ /* 0x000fe80000100800 */
[----:B------:R-:W-:Y:S04]  /*13b40*/  STL [R1+0x428], R58 ;  /* 0x0004283a01007387 */ /* 0x000fe80000100800 */
[----:B0-----:R-:W3:Y:S04]  /*13b50*/  LDL.LU.128 R32, [R1+0x1a80] ;  /* 0x001a800001207983 */ /* 0x001ee80000300c00 */
[----:B------:R-:W-:Y:S04]  /*13b60*/  STL [R1+0x42c], R60 ;  /* 0x00042c3c01007387 */ /* 0x000fe80000100800 */
[----:B------:R0:W-:Y:S04]  /*13b70*/  STL.128 [R1+0x1ad0], R52 ;  /* 0x001ad03401007387 */ /* 0x0001e80000100c00 */
[----:B------:R1:W-:Y:S04]  /*13b80*/  STL.128 [R1+0x1ac0], R48 ;  /* 0x001ac03001007387 */ /* 0x0003e80000100c00 */
[----:B------:R-:W3:Y:S04]  /*13b90*/  LDL.LU.128 R128, [R1+0x1ba0] ;  /* 0x001ba00001807983 */ /* 0x000ee80000300c00 */
[----:B------:R-:W3:Y:S04]  /*13ba0*/  LDL.LU.128 R108, [R1+0x1b50] ;  /* 0x001b5000016c7983 */ /* 0x000ee80000300c00 */
[----:B0-----:R-:W3:Y:S04]  /*13bb0*/  LDL.LU.128 R52, [R1+0x1ad0] ;  /* 0x001ad00001347983 */ /* 0x001ee80000300c00 */
[----:B-1----:R-:W3:Y:S04]  /*13bc0*/  LDL.LU.128 R48, [R1+0x1ac0] ;  /* 0x001ac00001307983 */ /* 0x002ee80000300c00 */
        /* <DEDUP_REMOVED lines=16> */
[----:B------:R-:W3:Y:S04]  /*13cd0*/  LDL.LU.128 R104, [R1+0x1b40] ;  /* 0x001b400001687983 */ /* 0x000ee80000300c00 */
[----:B------:R-:W3:Y:S04]  /*13ce0*/  LDL.LU R103, [R1+0x1b3c] ;  /* 0x001b3c0001677983 */ /* 0x000ee80000300800 */
[----:B------:R-:W3:Y:S04]  /*13cf0*/  LDL.LU R101, [R1+0x1b38] ;  /* 0x001b380001657983 */ /* 0x000ee80000300800 */
        /* <DEDUP_REMOVED lines=16> */
[----:B--2---:R0:W-:Y:S04]  /*13e00*/  STL [R1+0x1b34], R99 ;  /* 0x001b346301007387 */ /* 0x0041e80000100800 */
[----:B----4-:R1:W-:Y:S04]  /*13e10*/  STL [R1+0x1b30], R97 ;  /* 0x001b306101007387 */ /* 0x0103e80000100800 */
[----:B------:R2:W-:Y:S04]  /*13e20*/  STL [R1+0x1b2c], R95 ;  /* 0x001b2c5f01007387 */ /* 0x0005e80000100800 */
[----:B------:R4:W-:Y:S04]  /*13e30*/  STL [R1+0x1b28], R93 ;  /* 0x001b285d01007387 */ /* 0x0009e80000100800 */
[----:B------:R4:W-:Y:S04]  /*13e40*/  STL [R1+0x1b24], R91 ;  /* 0x001b245b01007387 */ /* 0x0009e80000100800 */
[----:B------:R4:W-:Y:S04]  /*13e50*/  STL [R1+0x1b20], R89 ;  /* 0x001b205901007387 */ /* 0x0009e80000100800 */
[----:B0-----:R-:W3:Y:S04]  /*13e60*/  LDL.LU R99, [R1+0x1b34] ;  /* 0x001b340001637983 */ /* 0x001ee80000300800 */
[----:B-1----:R-:W3:Y:S04]  /*13e70*/  LDL.LU R97, [R1+0x1b30] ;  /* 0x001b300001617983 */ /* 0x002ee80000300800 */
[----:B--2---:R-:W2:Y:S04]  /*13e80*/  LDL.LU R95, [R1+0x1b2c] ;  /* 0x001b2c00015f7983 */ /* 0x004ea80000300800 */
[----:B----4-:R-:W4:Y:S04]  /*13e90*/  LDL.LU R93, [R1+0x1b28] ;  /* 0x001b2800015d7983 */ /* 0x010f280000300800 */
[----:B------:R-:W4:Y:S04]  /*13ea0*/  LDL.LU R91, [R1+0x1b24] ;  /* 0x001b2400015b7983 */ /* 0x000f280000300800 */
[----:B------:R-:W4:Y:S04]  /*13eb0*/  LDL.LU R89, [R1+0x1b20] ;  /* 0x001b200001597983 */ /* 0x000f280000300800 */
[----:B------:R-:W-:Y:S04]  /*13ec0*/  STL.128 [R1+0x19f0], R124 ;  /* 0x0019f07c01007387 */ /* 0x000fe80000100c00 */
[----:B------:R-:W-:Y:S04]  /*13ed0*/  STL.128 [R1+0x19e0], R120 ;  /* 0x0019e07801007387 */ /* 0x000fe80000100c00 */
[----:B------:R0:W-:Y:S04]  /*13ee0*/  STL.128 [R1+0x19d0], R116 ;  /* 0x0019d07401007387 */ /* 0x0001e80000100c00 */
[----:B---3--:R1:W-:Y:S04]  /*13ef0*/  STL.128 [R1+0x1910], R44 ;  /* 0x0019102c01007387 */ /* 0x0083e80000100c00 */
[----:B------:R3:W-:Y:S04]  /*13f00*/  STL.128 [R1+0x1900], R40 ;  /* 0x0019002801007387 */ /* 0x0007e80000100c00 */
[----:B------:R3:W-:Y:S01]  /*13f10*/  STL.128 [R1+0x18f0], R36 ;  /* 0x0018f02401007387 */ /* 0x0007e20000100c00 */
[----:B------:R-:W-:-:S03]  /*13f20*/  IMAD.MOV.U32 R132, RZ, RZ, R112 ;  /* 0x000000ffff847224 */ /* 0x000fc600078e0070 */
[----:B0-----:R-:W4:Y:S01]  /*13f30*/  LDL.128 R116, [R1+0x420] ;  /* 0x0004200001747983 */ /* 0x001f220000100c00 */
[----:B------:R-:W-:Y:S02]  /*13f40*/  IMAD.MOV.U32 R133, RZ, RZ, R113 ;  /* 0x000000ffff857224 */ /* 0x000fe400078e0071 */
[----:B------:R-:W-:Y:S01]  /*13f50*/  IMAD.MOV.U32 R134, RZ, RZ, R114 ;  /* 0x000000ffff867224 */ /* 0x000fe200078e0072 */
[----:B------:R-:W4:Y:S01]  /*13f60*/  LDL.LU.128 R124, [R1+0x19f0] ;  /* 0x0019f000017c7983 */ /* 0x000f220000300c00 */
[----:B------:R-:W-:-:S03]  /*13f70*/  IMAD.MOV.U32 R135, RZ, RZ, R115 ;  /* 0x000000ffff877224 */ /* 0x000fc600078e0073 */
[----:B------:R-:W4:Y:S04]  /*13f80*/  LDL.LU.128 R120, [R1+0x19e0] ;  /* 0x0019e00001787983 */ /* 0x000f280000300c00 */
[----:B-1----:R-:W4:Y:S04]  /*13f90*/  LDL.LU.128 R44, [R1+0x1910] ;  /* 0x00191000012c7983 */ /* 0x002f280000300c00 */
[----:B---3--:R-:W3:Y:S04]  /*13fa0*/  LDL.LU.128 R40, [R1+0x1900] ;  /* 0x0019000001287983 */ /* 0x008ee80000300c00 */
[----:B------:R-:W3:Y:S04]  /*13fb0*/  LDL.LU.128 R36, [R1+0x18f0] ;  /* 0x0018f00001247983 */ /* 0x000ee80000300c00 */
[----:B------:R-:W3:Y:S04]  /*13fc0*/  LDL.LU.128 R112, [R1+0x1b60] ;  /* 0x001b600001707983 */ /* 0x000ee80000300c00 */
[----:B------:R0:W-:Y:S04]  /*13fd0*/  STL.128 [R1+0x1a70], R28 ;  /* 0x001a701c01007387 */ /* 0x0001e80000100c00 */
[----:B------:R1:W-:Y:S04]  /*13fe0*/  STL.64 [R1+0x1a40], R16 ;  /* 0x001a401001007387 */ /* 0x0003e80000100a00 */
[----:B------:R1:W-:Y:S04]  /*13ff0*/  STL.128 [R1+0x1a60], R24 ;  /* 0x001a601801007387 */ /* 0x0003e80000100c00 */
[----:B------:R1:W-:Y:S04]  /*14000*/  STL.128 [R1+0x18e0], R32 ;  /* 0x0018e02001007387 */ /* 0x0003e80000100c00 */
[----:B0-----:R-:W3:Y:S04]  /*14010*/  LDL.LU.128 R28, [R1+0x1a70] ;  /* 0x001a7000011c7983 */ /* 0x001ee80000300c00 */
[----:B-1----:R-:W3:Y:S04]  /*14020*/  LDL.LU.64 R16, [R1+0x1a40] ;  /* 0x001a400001107983 */ /* 0x002ee80000300a00 */
[----:B------:R0:W-:Y:S04]  /*14030*/  STL.128 [R1+0x1a50], R20 ;  /* 0x001a501401007387 */ /* 0x0001e80000100c00 */
[----:B------:R1:W-:Y:S04]  /*14040*/  STL.128 [R1+0x1a30], R12 ;  /* 0x001a300c01007387 */ /* 0x0003e80000100c00 */
[----:B------:R1:W-:Y:S04]  /*14050*/  STL.128 [R1+0x1a20], R8 ;  /* 0x001a200801007387 */ /* 0x0003e80000100c00 */
[----:B------:R1:W-:Y:S04]  /*14060*/  STL.128 [R1+0x1a10], R4 ;  /* 0x001a100401007387 */ /* 0x0003e80000100c00 */
[----:B------:R-:W3:Y:S04]  /*14070*/  LDL.LU.128 R24, [R1+0x1a60] ;  /* 0x001a600001187983 */ /* 0x000ee80000300c00 */
[----:B------:R-:W3:Y:S04]  /*14080*/  LDL.LU.128 R32, [R1+0x18e0] ;  /* 0x0018e00001207983 */ /* 0x000ee80000300c00 */
[----:B0-----:R-:W3:Y:S04]  /*14090*/  LDL.LU.128 R20, [R1+0x1a50] ;  /* 0x001a500001147983 */ /* 0x001ee80000300c00 */
[----:B-1----:R-:W3:Y:S04]  /*140a0*/  LDL.LU.128 R12, [R1+0x1a30] ;  /* 0x001a3000010c7983 */ /* 0x002ee80000300c00 */
[----:B------:R-:W3:Y:S04]  /*140b0*/  LDL.LU.128 R8, [R1+0x1a20] ;  /* 0x001a200001087983 */ /* 0x000ee80000300c00 */
[----:B------:R-:W3:Y:S04]  /*140c0*/  LDL.LU.128 R4, [R1+0x1a10] ;  /* 0x001a100001047983 */ /* 0x000ee80000300c00 */
[----:B------:R-:W-:Y:S04]  /*140d0*/  STL [R1+0x430], R50 ;  /* 0x0004303201007387 */ /* 0x000fe80000100800 */
[----:B------:R-:W-:Y:S04]  /*140e0*/  STL [R1+0x434], R52 ;  /* 0x0004343401007387 */ /* 0x000fe80000100800 */
[----:B------:R-:W-:Y:S04]  /*140f0*/  STL [R1+0x438], R54 ;  /* 0x0004383601007387 */ /* 0x000fe80000100800 */
[----:B------:R0:W-:Y:S04]  /*14100*/  STL.128 [R1+0x1a00], R128 ;  /* 0x001a008001007387 */ /* 0x0001e80000100c00 */
[----:B------:R1:W-:Y:S04]  /*14110*/  STL.64 [R1+0x1920], R48 ;  /* 0x0019203001007387 */ /* 0x0003e80000100a00 */
[----:B------:R1:W-:Y:S04]  /*14120*/  STL.128 [R1+0x19b0], R108 ;  /* 0x0019b06c01007387 */ /* 0x0003e80000100c00 */
[----:B0-----:R-:W3:Y:S04]  /*14130*/  LDL.LU.128 R128, [R1+0x1a00] ;  /* 0x001a000001807983 */ /* 0x001ee80000300c00 */
[----:B-1----:R-:W3:Y:S04]  /*14140*/  LDL.LU.64 R48, [R1+0x1920] ;  /* 0x0019200001307983 */ /* 0x002ee80000300a00 */
[----:B------:R0:W-:Y:S04]  /*14150*/  STL.128 [R1+0x19a0], R104 ;  /* 0x0019a06801007387 */ /* 0x0001e80000100c00 */
[----:B------:R1:W-:Y:S04]  /*14160*/  STL [R1+0x1990], R103 ;  /* 0x0019906701007387 */ /* 0x0003e80000100800 */
        /* <DEDUP_REMOVED lines=20> */
[----:B------:R-:W3:Y:S04]  /*142b0*/  LDL.LU.128 R108, [R1+0x19b0] ;  /* 0x0019b000016c7983 */ /* 0x000ee80000300c00 */
[----:B0-----:R-:W3:Y:S04]  /*142c0*/  LDL.LU.128 R104, [R1+0x19a0] ;  /* 0x0019a00001687983 */ /* 0x001ee80000300c00 */
[----:B-1----:R-:W3:Y:S04]  /*142d0*/  LDL.LU R103, [R1+0x1990] ;  /* 0x0019900001677983 */ /* 0x002ee80000300800 */
[----:B------:R0:W-:Y:S04]  /*142e0*/  STL [R1+0x1988], R99 ;  /* 0x0019886301007387 */ /* 0x0001e80000100800 */
[----:B------:R1:W-:Y:S04]  /*142f0*/  STL [R1+0x1984], R97 ;  /* 0x0019846101007387 */ /* 0x0003e80000100800 */
[----:B--2---:R2:W-:Y:S04]  /*14300*/  STL [R1+0x1980], R95 ;  /* 0x0019805f01007387 */ /* 0x0045e80000100800 */
[----:B----4-:R4:W-:Y:S04]  /*14310*/  STL [R1+0x197c], R93 ;  /* 0x00197c5d01007387 */ /* 0x0109e80000100800 */
[----:B------:R4:W-:Y:S04]  /*14320*/  STL [R1+0x1978], R91 ;  /* 0x0019785b01007387 */ /* 0x0009e80000100800 */
[----:B------:R4:W-:Y:S04]  /*14330*/  STL [R1+0x1974], R89 ;  /* 0x0019745901007387 */ /* 0x0009e80000100800 */
[----:B------:R-:W3:Y:S04]  /*14340*/  LDL.LU R101, [R1+0x198c] ;  /* 0x00198c0001657983 */ /* 0x000ee80000300800 */
[----:B0-----:R-:W3:Y:S04]  /*14350*/  LDL.LU R99, [R1+0x1988] ;  /* 0x0019880001637983 */ /* 0x001ee80000300800 */
[----:B-1----:R-:W3:Y:S04]  /*14360*/  LDL.LU R97, [R1+0x1984] ;  /* 0x0019840001617983 */ /* 0x002ee80000300800 */
[----:B--2---:R-:W2:Y:S04]  /*14370*/  LDL.LU R95, [R1+0x1980] ;  /* 0x00198000015f7983 */ /* 0x004ea80000300800 */
[----:B----4-:R-:W4:Y:S04]  /*14380*/  LDL.LU R93, [R1+0x197c] ;  /* 0x00197c00015d7983 */ /* 0x010f280000300800 */
[----:B------:R-:W4:Y:S04]  /*14390*/  LDL.LU R91, [R1+0x1978] ;  /* 0x00197800015b7983 */ /* 0x000f280000300800 */
[----:B------:R-:W4:Y:S04]  /*143a0*/  LDL.LU R89, [R1+0x1974] ;  /* 0x0019740001597983 */ /* 0x000f280000300800 */
[----:B------:R-:W4:Y:S04]  /*143b0*/  LDL.LU R87, [R1+0x1970] ;  /* 0x0019700001577983 */ /* 0x000f280000300800 */
[----:B------:R-:W4:Y:S04]  /*143c0*/  LDL.LU R85, [R1+0x196c] ;  /* 0x00196c0001557983 */ /* 0x000f280000300800 */
[----:B------:R-:W4:Y:S04]  /*143d0*/  LDL.LU R83, [R1+0x1968] ;  /* 0x0019680001537983 */ /* 0x000f280000300800 */
[----:B------:R-:W4:Y:S04]  /*143e0*/  LDL.LU R81, [R1+0x1964] ;  /* 0x0019640001517983 */ /* 0x000f280000300800 */
[----:B------:R-:W4:Y:S01]  /*143f0*/  LDL.LU R79, [R1+0x1960] ;  /* 0x00196000014f7983 */ /* 0x000f220000300800 */
[----:B------:R-:W-:-:S03]  /*14400*/  IMAD.MOV.U32 R136, RZ, RZ, R116 ;  /* 0x000000ffff887224 */ /* 0x000fc600078e0074 */
[----:B------:R-:W4:Y:S01]  /*14410*/  LDL.LU R77, [R1+0x195c] ;  /* 0x00195c00014d7983 */ /* 0x000f220000300800 */
[----:B------:R-:W-:Y:S02]  /*14420*/  IMAD.MOV.U32 R137, RZ, RZ, R117 ;  /* 0x000000ffff897224 */ /* 0x000fe400078e0075 */
[----:B------:R-:W-:Y:S01]  /*14430*/  IMAD.MOV.U32 R138, RZ, RZ, R118 ;  /* 0x000000ffff8a7224 */ /* 0x000fe200078e0076 */
[----:B------:R-:W-:Y:S01]  /*14440*/  STL.128 [R1+0x1850], R124 ;  /* 0x0018507c01007387 */ /* 0x000fe20000100c00 */
[----:B------:R-:W-:-:S03]  /*14450*/  IMAD.MOV.U32 R139, RZ, RZ, R119 ;  /* 0x000000ffff8b7224 */ /* 0x000fc600078e0077 */
[----:B------:R0:W-:Y:S04]  /*14460*/  STL.128 [R1+0x1840], R120 ;  /* 0x0018407801007387 */ /* 0x0001e80000100c00 */
[----:B------:R-:W-:Y:S04]  /*14470*/  STL [R1+0x43c], R44 ;  /* 0x00043c2c01007387 */ /* 0x000fe80000100800 */
[----:B---3--:R1:W-:Y:S04]  /*14480*/  STL.128 [R1+0x1770], R40 ;  /* 0x0017702801007387 */ /* 0x0083e80000100c00 */
[----:B------:R3:W-:Y:S04]  /*14490*/  STL.128 [R1+0x1760], R36 ;  /* 0x0017602401007387 */ /* 0x0007e80000100c00 */
[----:B------:R3:W-:Y:S04]  /*144a0*/  STL.128 [R1+0x19c0], R112 ;  /* 0x0019c07001007387 */ /* 0x0007e80000100c00 */
[----:B------:R-:W4:Y:S04]  /*144b0*/  LDL.LU.128 R116, [R1+0x19d0] ;  /* 0x0019d00001747983 */ /* 0x000f280000300c00 */
[----:B0-----:R-:W4:Y:S04]  /*144c0*/  LDL.128 R120, [R1+0x430] ;  /* 0x0004300001787983 */ /* 0x001f280000100c00 */
[----:B------:R-:W4:Y:S04]  /*144d0*/  LDL.LU.128 R124, [R1+0x1850] ;  /* 0x00185000017c7983 */ /* 0x000f280000300c00 */
[----:B-1----:R-:W4:Y:S04]  /*144e0*/  LDL.LU.128 R40, [R1+0x1770] ;  /* 0x0017700001287983 */ /* 0x002f280000300c00 */
[----:B---3--:R-:W3:Y:S04]  /*144f0*/  LDL.LU.128 R36, [R1+0x1760] ;  /* 0x0017600001247983 */ /* 0x008ee80000300c00 */
[----:B------:R-:W3:Y:S04]  /*14500*/  LDL.LU.128 R112, [R1+0x19c0] ;  /* 0x0019c00001707983 */ /* 0x000ee80000300c00 */
        /* <DEDUP_REMOVED lines=31> */
[----:B------:R0:W-:Y:S04]  /*14700*/  STL.128 [R1+0x1860], R128 ;  /* 0x0018608001007387 */ /* 0x0001e80000100c00 */
[----:B------:R1:W-:Y:S04]  /*14710*/  STL [R1+0x1788], R49 ;  /* 0x0017883101007387 */ /* 0x0003e80000100800 */
[----:B------:R1:W-:Y:S04]  /*14720*/  STL [R1+0x1784], R47 ;  /* 0x0017842f01007387 */ /* 0x0003e80000100800 */
[----:B------:R1:W-:Y:S04]  /*14730*/  STL [R1+0x1780], R45 ;  /* 0x0017802d01007387 */ /* 0x0003e80000100800 */
[----:B0-----:R-:W3:Y:S04]  /*14740*/  LDL.LU.128 R128, [R1+0x1860] ;  /* 0x0018600001807983 */ /* 0x001ee80000300c00 */
[----:B-1----:R-:W3:Y:S04]  /*14750*/  LDL.LU R49, [R1+0x1788] ;  /* 0x0017880001317983 */ /* 0x002ee80000300800 */
[----:B------:R-:W3:Y:S04]  /*14760*/  LDL.LU R47, [R1+0x1784] ;  /* 0x00178400012f7983 */ /* 0x000ee80000300800 */
[----:B------:R-:W3:Y:S04]  /*14770*/  LDL.LU R45, [R1+0x1780] ;  /* 0x00178000012d7983 */ /* 0x000ee80000300800 */
[----:B------:R0:W-:Y:S04]  /*14780*/  STL.128 [R1+0x1810], R108 ;  /* 0x0018106c01007387 */ /* 0x0001e80000100c00 */
[----:B------:R1:W-:Y:S04]  /*14790*/  STL.128 [R1+0x1800], R104 ;  /* 0x0018006801007387 */ /* 0x0003e80000100c00 */
[----:B------:R1:W-:Y:S04]  /*147a0*/  STL [R1+0x17f4], R103 ;  /* 0x0017f46701007387 */ /* 0x0003e80000100800 */
[----:B0-----:R-:W3:Y:S04]  /*147b0*/  LDL.LU.128 R108, [R1+0x1810] ;  /* 0x00181000016c7983 */ /* 0x001ee80000300c00 */
[----:B-1----:R-:W3:Y:S04]  /*147c0*/  LDL.LU.128 R104, [R1+0x1800] ;  /* 0x0018000001687983 */ /* 0x002ee80000300c00 */
[----:B------:R-:W3:Y:S04]  /*147d0*/  LDL.LU R103, [R1+0x17f4] ;  /* 0x0017f40001677983 */ /* 0x000ee80000300800 */
[----:B------:R0:W-:Y:S04]  /*147e0*/  STL [R1+0x17f0], R101 ;  /* 0x0017f06501007387 */ /* 0x0001e80000100800 */
[----:B------:R1:W-:Y:S04]  /*147f0*/  STL [R1+0x17ec], R99 ;  /* 0x0017ec6301007387 */ /* 0x0003e80000100800 */
[----:B------:R1:W-:Y:S04]  /*14800*/  STL [R1+0x17e8], R97 ;  /* 0x0017e86101007387 */ /* 0x0003e80000100800 */
[----:B--2---:R2:W-:Y:S04]  /*14810*/  STL [R1+0x17e4], R95 ;  /* 0x0017e45f01007387 */ /* 0x0045e80000100800 */
[----:B----4-:R4:W-:Y:S04]  /*14820*/  STL [R1+0x17e0], R93 ;  /* 0x0017e05d01007387 */ /* 0x0109e80000100800 */
[----:B------:R4:W-:Y:S04]  /*14830*/  STL [R1+0x17dc], R91 ;  /* 0x0017dc5b01007387 */ /* 0x0009e80000100800 */
[----:B------:R4:W-:Y:S04]  /*14840*/  STL [R1+0x17d8], R89 ;  /* 0x0017d85901007387 */ /* 0x0009e80000100800 */
[----:B------:R4:W-:Y:S04]  /*14850*/  STL [R1+0x17d4], R87 ;  /* 0x0017d45701007387 */ /* 0x0009e80000100800 */
[----:B------:R-:W-:Y:S04]  /*14860*/  STL [R1+0x17d0], R85 ;  /* 0x0017d05501007387 */ /* 0x000fe80000100800 */
[----:B------:R-:W-:Y:S04]  /*14870*/  STL [R1+0x17cc], R83 ;  /* 0x0017cc5301007387 */ /* 0x000fe80000100800 */
[----:B------:R-:W-:Y:S04]  /*14880*/  STL [R1+0x17c8], R81 ;  /* 0x0017c85101007387 */ /* 0x000fe80000100800 */
[----:B------:R-:W-:Y:S04]  /*14890*/  STL [R1+0x17c4], R79 ;  /* 0x0017c44f01007387 */ /* 0x000fe80000100800 */
[----:B0-----:R-:W3:Y:S04]  /*148a0*/  LDL.LU R101, [R1+0x17f0] ;  /* 0x0017f00001657983 */ /* 0x001ee80000300800 */
[----:B------:R-:W-:Y:S04]  /*148b0*/  STL [R1+0x17c0], R77 ;  /* 0x0017c04d01007387 */ /* 0x000fe80000100800 */
[----:B-1----:R-:W3:Y:S04]  /*148c0*/  LDL.LU R99, [R1+0x17ec] ;  /* 0x0017ec0001637983 */ /* 0x002ee80000300800 */
[----:B------:R-:W3:Y:S04]  /*148d0*/  LDL.LU R97, [R1+0x17e8] ;  /* 0x0017e80001617983 */ /* 0x000ee80000300800 */
[----:B--2---:R-:W2:Y:S04]  /*148e0*/  LDL.LU R95, [R1+0x17e4] ;  /* 0x0017e400015f7983 */ /* 0x004ea80000300800 */
[----:B----4-:R-:W4:Y:S04]  /*148f0*/  LDL.LU R93, [R1+0x17e0] ;  /* 0x0017e000015d7983 */ /* 0x010f280000300800 */
[----:B------:R-:W4:Y:S04]  /*14900*/  LDL.LU R91, [R1+0x17dc] ;  /* 0x0017dc00015b7983 */ /* 0x000f280000300800 */
[----:B------:R-:W4:Y:S04]  /*14910*/  LDL.LU R89, [R1+0x17d8] ;  /* 0x0017d80001597983 */ /* 0x000f280000300800 */
[----:B------:R0:W-:Y:S01]  /*14920*/  STL.128 [R1+0x1830], R116 ;  /* 0x0018307401007387 */ /* 0x0001e20000100c00 */
[----:B------:R-:W-:-:S02]  /*14930*/  IMAD.MOV.U32 R140, RZ, RZ, R120 ;  /* 0x000000ffff8c7224 */ /* 0x000fc400078e0078 */
[----:B------:R-:W-:Y:S01]  /*14940*/  IMAD.MOV.U32 R141, RZ, RZ, R121 ;  /* 0x000000ffff8d7224 */ /* 0x000fe200078e0079 */
[----:B------:R-:W4:Y:S01]  /*14950*/  LDL.LU R87, [R1+0x17d4] ;  /* 0x0017d40001577983 */ /* 0x000f220000300800 */
[----:B------:R-:W-:Y:S02]  /*14960*/  IMAD.MOV.U32 R142, RZ, RZ, R122 ;  /* 0x000000ffff8e7224 */ /* 0x000fe400078e007a */
[----:B------:R-:W-:Y:S01]  /*14970*/  IMAD.MOV.U32 R143, RZ, RZ, R123 ;  /* 0x000000ffff8f7224 */ /* 0x000fe200078e007b */
[----:B------:R1:W-:Y:S04]  /*14980*/  STL.128 [R1+0x16c0], R124 ;  /* 0x0016c07c01007387 */ /* 0x0003e80000100c00 */
[----:B------:R-:W-:Y:S04]  /*14990*/  STL [R1+0x44c], R40 ;  /* 0x00044c2801007387 */ /* 0x000fe80000100800 */
[----:B---3--:R-:W-:Y:S04]  /*149a0*/  STL [R1+0x448], R38 ;  /* 0x0004482601007387 */ /* 0x008fe80000100800 */
[----:B------:R3:W-:Y:S04]  /*149b0*/  STL.128 [R1+0x1820], R112 ;  /* 0x0018207001007387 */ /* 0x0007e80000100c00 */
[----:B------:R-:W4:Y:S04]  /*149c0*/  LDL.LU.128 R120, [R1+0x1840] ;  /* 0x0018400001787983 */ /* 0x000f280000300c00 */
[----:B0-----:R-:W4:Y:S04]  /*149d0*/  LDL.LU.128 R116, [R1+0x1830] ;  /* 0x0018300001747983 */ /* 0x001f280000300c00 */
[----:B-1----:R-:W4:Y:S04]  /*149e0*/  LDL.128 R124, [R1+0x440] ;  /* 0x00044000017c7983 */ /* 0x002f280000100c00 */
[----:B---3--:R-:W3:Y:S04]  /*149f0*/  LDL.LU.128 R112, [R1+0x1820] ;  /* 0x0018200001707983 */ /* 0x008ee80000300c00 */
        /* <DEDUP_REMOVED lines=13> */
[----:B------:R-:W3:Y:S04]  /*14ad0*/  LDL.LU R85, [R1+0x17d0] ;  /* 0x0017d00001557983 */ /* 0x000ee80000300800 */
[----:B------:R-:W3:Y:S04]  /*14ae0*/  LDL.LU R83, [R1+0x17cc] ;  /* 0x0017cc0001537983 */ /* 0x000ee80000300800 */
[----:B------:R-:W3:Y:S04]  /*14af0*/  LDL.LU R81, [R1+0x17c8] ;  /* 0x0017c80001517983 */ /* 0x000ee80000300800 */
        /* <DEDUP_REMOVED lines=18> */
[----:B------:R1:W-:Y:S04]  /*14c20*/  STL.64 [R1+0x15e0], R36 ;  /* 0x0015e02401007387 */ /* 0x0003e80000100a00 */
[----:B0-----:R-:W3:Y:S04]  /*14c30*/  LDL.LU.128 R28, [R1+0x1740] ;  /* 0x00174000011c7983 */ /* 0x001ee80000300c00 */
[----:B-1----:R-:W3:Y:S04]  /*14c40*/  LDL.LU.64 R16, [R1+0x1710] ;  /* 0x0017100001107983 */ /* 0x002ee80000300a00 */
[----:B------:R0:W-:Y:S04]  /*14c50*/  STL.128 [R1+0x15d0], R32 ;  /* 0x0015d02001007387 */ /* 0x0001e80000100c00 */
[----:B------:R1:W-:Y:S04]  /*14c60*/  STL.128 [R1+0x1720], R20 ;  /* 0x0017201401007387 */ /* 0x0003e80000100c00 */
[----:B------:R1:W-:Y:S04]  /*14c70*/  STL.128 [R1+0x1700], R12 ;  /* 0x0017000c01007387 */ /* 0x0003e80000100c00 */
[----:B------:R1:W-:Y:S04]  /*14c80*/  STL.128 [R1+0x16f0], R8 ;  /* 0x0016f00801007387 */ /* 0x0003e80000100c00 */
[----:B------:R1:W-:Y:S04]  /*14c90*/  STL.128 [R1+0x16e0], R4 ;  /* 0x0016e00401007387 */ /* 0x0003e80000100c00 */
[----:B------:R-:W3:Y:S04]  /*14ca0*/  LDL.LU.128 R24, [R1+0x1730] ;  /* 0x0017300001187983 */ /* 0x000ee80000300c00 */
[----:B------:R-:W3:Y:S04]  /*14cb0*/  LDL.LU.64 R36, [R1+0x15e0] ;  /* 0x0015e00001247983 */ /* 0x000ee80000300a00 */
[----:B0-----:R-:W3:Y:S04]  /*14cc0*/  LDL.LU.128 R32, [R1+0x15d0] ;  /* 0x0015d00001207983 */ /* 0x001ee80000300c00 */
[----:B-1----:R-:W3:Y:S04]  /*14cd0*/  LDL.LU.128 R20, [R1+0x1720] ;  /* 0x0017200001147983 */ /* 0x002ee80000300c00 */
[----:B------:R-:W3:Y:S04]  /*14ce0*/  LDL.LU.128 R12, [R1+0x1700] ;  /* 0x00170000010c7983 */ /* 0x000ee80000300c00 */
[----:B------:R-:W3:Y:S04]  /*14cf0*/  LDL.LU.128 R8, [R1+0x16f0] ;  /* 0x0016f00001087983 */ /* 0x000ee80000300c00 */
[----:B------:R-:W3:Y:S04]  /*14d00*/  LDL.LU.128 R4, [R1+0x16e0] ;  /* 0x0016e00001047983 */ /* 0x000ee80000300c00 */
[----:B------:R0:W-:Y:S04]  /*14d10*/  STL.128 [R1+0x16d0], R128 ;  /* 0x0016d08001007387 */ /* 0x0001e80000100c00 */
[----:B------:R1:W-:Y:S04]  /*14d20*/  STL.128 [R1+0x1680], R108 ;  /* 0x0016806c01007387 */ /* 0x0003e80000100c00 */
[----:B------:R1:W-:Y:S04]  /*14d30*/  STL.128 [R1+0x1670], R104 ;  /* 0x0016706801007387 */ /* 0x0003e80000100c00 */
[----:B0-----:R-:W3:Y:S04]  /*14d40*/  LDL.LU.128 R128, [R1+0x16d0] ;  /* 0x0016d00001807983 */ /* 0x001ee80000300c00 */
[----:B------:R0:W-:Y:S04]  /*14d50*/  STL [R1+0x1668], R103 ;  /* 0x0016686701007387 */ /* 0x0001e80000100800 */
[----:B------:R-:W-:Y:S04]  /*14d60*/  STL [R1+0x15fc], R49 ;  /* 0x0015fc3101007387 */ /* 0x000fe80000100800 */
[----:B------:R-:W-:Y:S04]  /*14d70*/  STL [R1+0x15f8], R47 ;  /* 0x0015f82f01007387 */ /* 0x000fe80000100800 */
[----:B------:R0:W-:Y:S04]  /*14d80*/  STL [R1+0x1664], R101 ;  /* 0x0016646501007387 */ /* 0x0001e80000100800 */
[----:B------:R-:W-:Y:S04]  /*14d90*/  STL [R1+0x15f4], R45 ;  /* 0x0015f42d01007387 */ /* 0x000fe80000100800 */
[----:B------:R-:W-:Y:S04]  /*14da0*/  STL [R1+0x1660], R99 ;  /* 0x0016606301007387 */ /* 0x000fe80000100800 */
[----:B------:R-:W-:Y:S04]  /*14db0*/  STL [R1+0x165c], R97 ;  /* 0x00165c6101007387 */ /* 0x000fe80000100800 */
[----:B--2---:R-:W-:Y:S04]  /*14dc0*/  STL [R1+0x1658], R95 ;  /* 0x0016585f01007387 */ /* 0x004fe80000100800 */
[----:B----4-:R-:W-:Y:S04]  /*14dd0*/  STL [R1+0x1654], R93 ;  /* 0x0016545d01007387 */ /* 0x010fe80000100800 */
[----:B------:R-:W-:Y:S04]  /*14de0*/  STL [R1+0x1650], R91 ;  /* 0x0016505b01007387 */ /* 0x000fe80000100800 */
[----:B------:R-:W-:Y:S04]  /*14df0*/  STL [R1+0x164c], R89 ;  /* 0x00164c5901007387 */ /* 0x000fe80000100800 */
[----:B------:R-:W-:Y:S04]  /*14e00*/  STL [R1+0x15f0], R43 ;  /* 0x0015f02b01007387 */ /* 0x000fe80000100800 */
[----:B------:R-:W-:Y:S04]  /*14e10*/  STL [R1+0x1648], R87 ;  /* 0x0016485701007387 */ /* 0x000fe80000100800 */
[----:B------:R-:W-:Y:S04]  /*14e20*/  STL [R1+0x15ec], R41 ;  /* 0x0015ec2901007387 */ /* 0x000fe80000100800 */
[----:B-1----:R-:W2:Y:S04]  /*14e30*/  LDL.LU.128 R108, [R1+0x1680] ;  /* 0x00168000016c7983 */ /* 0x002ea80000300c00 */
[----:B------:R-:W4:Y:S04]  /*14e40*/  LDL.LU.128 R104, [R1+0x1670] ;  /* 0x0016700001687983 */ /* 0x000f280000300c00 */
[----:B0-----:R-:W4:Y:S04]  /*14e50*/  LDL.LU R103, [R1+0x1668] ;  /* 0x0016680001677983 */ /* 0x001f280000300800 */
[----:B------:R0:W-:Y:S04]  /*14e60*/  STL.128 [R1+0x16b0], R120 ;  /* 0x0016b07801007387 */ /* 0x0001e80000100c00 */
[----:B------:R1:W-:Y:S01]  /*14e70*/  STL.128 [R1+0x16a0], R116 ;  /* 0x0016a07401007387 */ /* 0x0003e20000100c00 */
[----:B------:R-:W-:-:S03]  /*14e80*/  IMAD.MOV.U32 R144, RZ, RZ, R124 ;  /* 0x000000ffff907224 */ /* 0x000fc600078e007c */
[----:B------:R-:W4:Y:S01]  /*14e90*/  LDL.LU R101, [R1+0x1664] ;  /* 0x0016640001657983 */ /* 0x000f220000300800 */
[----:B------:R-:W-:Y:S02]  /*14ea0*/  IMAD.MOV.U32 R145, RZ, RZ, R125 ;  /* 0x000000ffff917224 */ /* 0x000fe400078e007d */
[----:B------:R-:W-:Y:S01]  /*14eb0*/  IMAD.MOV.U32 R146, RZ, RZ, R126 ;  /* 0x000000ffff927224 */ /* 0x000fe200078e007e */
[----:B---3--:R3:W-:Y:S01]  /*14ec0*/  STL.128 [R1+0x1690], R112 ;  /* 0x0016907001007387 */ /* 0x0087e20000100c00 */
[----:B------:R-:W-:-:S03]  /*14ed0*/  IMAD.MOV.U32 R147, RZ, RZ, R127 ;  /* 0x000000ffff937224 */ /* 0x000fc600078e007f */
[----:B------:R-:W2:Y:S04]  /*14ee0*/  LDL.LU.128 R124, [R1+0x16c0] ;  /* 0x0016c000017c7983 */ /* 0x000ea80000300c00 */
[----:B0-----:R-:W4:Y:S04]  /*14ef0*/  LDL.LU.128 R120, [R1+0x16b0] ;  /* 0x0016b00001787983 */ /* 0x001f280000300c00 */
[----:B-1----:R-:W4:Y:S04]  /*14f00*/  LDL.LU.128 R116, [R1+0x16a0] ;  /* 0x0016a00001747983 */ /* 0x002f280000300c00 */
[----:B---3--:R-:W3:Y:S04]  /*14f10*/  LDL.LU.128 R112, [R1+0x1690] ;  /* 0x0016900001707983 */ /* 0x008ee80000300c00 */
        /* <DEDUP_REMOVED lines=50> */
[----:B------:R-:W-:Y:S04]  /*15240*/  STL [R1+0x450], R42 ;  /* 0x0004502a01007387 */ /* 0x000fe80000100800 */
[----:B------:R1:W-:Y:S04]  /*15250*/  STL.128 [R1+0x15b0], R24 ;  /* 0x0015b01801007387 */ /* 0x0003e80000100c00 */
[----:B0-----:R-:W3:Y:S04]  /*15260*/  LDL.LU.128 R28, [R1+0x15c0] ;  /* 0x0015c000011c7983 */ /* 0x001ee80000300c00 */
[----:B-1----:R-:W3:Y:S04]  /*15270*/  LDL.LU.64 R16, [R1+0x1590] ;  /* 0x0015900001107983 */ /* 0x002ee80000300a00 */
[----:B------:R0:W-:Y:S04]  /*15280*/  STL.128 [R1+0x1550], R164 ;  /* 0x001550a401007387 */ /* 0x0001e80000100c00 */
[----:B------:R-:W-:Y:S04]  /*15290*/  STL [R1+0x454], R32 ;  /* 0x0004542001007387 */ /* 0x000fe80000100800 */
[----:B------:R-:W-:Y:S04]  /*152a0*/  STL [R1+0x458], R34 ;  /* 0x0004582201007387 */ /* 0x000fe80000100800 */
[----:B------:R-:W-:Y:S04]  /*152b0*/  STL [R1+0x45c], R36 ;  /* 0x00045c2401007387 */ /* 0x000fe80000100800 */
[----:B------:R1:W-:Y:S04]  /*152c0*/  STL [R1+0x15e8], R39 ;  /* 0x0015e82701007387 */ /* 0x0003e80000100800 */
[----:B------:R1:W-:Y:S04]  /*152d0*/  STL.128 [R1+0x15a0], R20 ;  /* 0x0015a01401007387 */ /* 0x0003e80000100c00 */
[----:B------:R1:W-:Y:S04]  /*152e0*/  STL.128 [R1+0x1580], R12 ;  /* 0x0015800c01007387 */ /* 0x0003e80000100c00 */
[----:B------:R1:W-:Y:S04]  /*152f0*/  STL.128 [R1+0x1570], R8 ;  /* 0x0015700801007387 */ /* 0x0003e80000100c00 */
[----:B------:R1:W-:Y:S04]  /*15300*/  STL.128 [R1+0x1560], R4 ;  /* 0x0015600401007387 */ /* 0x0003e80000100c00 */
[----:B------:R-:W3:Y:S04]  /*15310*/  LDL.LU.128 R24, [R1+0x15b0] ;  /* 0x0015b00001187983 */ /* 0x000ee80000300c00 */
[----:B0-----:R-:W3:Y:S04]  /*15320*/  LDL.128 R164, [R1+0x450] ;  /* 0x0004500001a47983 */ /* 0x001ee80000100c00 */
[----:B-1----:R-:W3:Y:S04]  /*15330*/  LDL.LU R39, [R1+0x15e8] ;  /* 0x0015e80001277983 */ /* 0x002ee80000300800 */
[----:B------:R-:W3:Y:S04]  /*15340*/  LDL.LU.128 R20, [R1+0x15a0] ;  /* 0x0015a00001147983 */ /* 0x000ee80000300c00 */
[----:B------:R-:W3:Y:S04]  /*15350*/  LDL.LU.128 R12, [R1+0x1580] ;  /* 0x00158000010c7983 */ /* 0x000ee80000300c00 */
[----:B------:R-:W3:Y:S04]  /*15360*/  LDL.LU.128 R8, [R1+0x1570] ;  /* 0x0015700001087983 */ /* 0x000ee80000300c00 */
[----:B------:R-:W3:Y:S04]  /*15370*/  LDL.LU.128 R4, [R1+0x1560] ;  /* 0x0015600001047983 */ /* 0x000ee80000300c00 */
        /* <DEDUP_REMOVED lines=9> */
[----:B--2---:R2:W-:Y:S04]  /*15410*/  STL.128 [R1+0x14b0], R124 ;  /* 0x0014b07c01007387 */ /* 0x0045e80000100c00 */
[----:B----4-:R4:W-:Y:S04]  /*15420*/  STL.128 [R1+0x14a0], R120 ;  /* 0x0014a07801007387 */ /* 0x0109e80000100c00 */
[----:B------:R4:W-:Y:S04]  /*15430*/  STL.128 [R1+0x1490], R116 ;  /* 0x0014907401007387 */ /* 0x0009e80000100c00 */
[----:B---3--:R3:W-:Y:S04]  /*15440*/  STL.128 [R1+0x1480], R112 ;  /* 0x0014807001007387 */ /* 0x0087e80000100c00 */
[----:B0-----:R-:W3:Y:S04]  /*15450*/  LDL.LU.128 R152, [R1+0x1520] ;  /* 0x0015200001987983 */ /* 0x001ee80000300c00 */
[----:B-1----:R-:W3:Y:S04]  /*15460*/  LDL.LU.128 R148, [R1+0x1510] ;  /* 0x0015100001947983 */ /* 0x002ee80000300c00 */
        /* <DEDUP_REMOVED lines=12> */
[----:B------:R-:W-:Y:S04]  /*15530*/  STL [R1+0x13ec], R47 ;  /* 0x0013ec2f01007387 */ /* 0x000fe80000100800 */
[----:B------:R-:W3:Y:S04]  /*15540*/  LDL.LU.128 R144, [R1+0x1500] ;  /* 0x0015000001907983 */ /* 0x000ee80000300c00 */
[----:B------:R-:W3:Y:S04]  /*15550*/  LDL.LU.128 R140, [R1+0x14f0] ;  /* 0x0014f000018c7983 */ /* 0x000ee80000300c00 */
[----:B------:R-:W3:Y:S04]  /*15560*/  LDL.LU.128 R136, [R1+0x14e0] ;  /* 0x0014e00001887983 */ /* 0x000ee80000300c00 */
[----:B------:R-:W3:Y:S04]  /*15570*/  LDL.LU.128 R132, [R1+0x14d0] ;  /* 0x0014d00001847983 */ /* 0x000ee80000300c00 */
        /* <DEDUP_REMOVED lines=22> */
[----:B--2---:R-:W2:Y:S04]  /*156e0*/  LDL.LU.128 R124, [R1+0x14b0] ;  /* 0x0014b000017c7983 */ /* 0x004ea80000300c00 */
[----:B----4-:R-:W2:Y:S04]  /*156f0*/  LDL.LU.128 R120, [R1+0x14a0] ;  /* 0x0014a00001787983 */ /* 0x010ea80000300c00 */
[----:B------:R-:W2:Y:S04]  /*15700*/  LDL.LU.128 R116, [R1+0x1490] ;  /* 0x0014900001747983 */ /* 0x000ea80000300c00 */
[----:B---3--:R-:W2:Y:S04]  /*15710*/  LDL.LU.128 R112, [R1+0x1480] ;  /* 0x0014800001707983 */ /* 0x008ea80000300c00 */
[----:B0-----:R-:W2:Y:S04]  /*15720*/  LDL.LU.128 R108, [R1+0x1470] ;  /* 0x00147000016c7983 */ /* 0x001ea80000300c00 */
[----:B-1----:R-:W2:Y:S04]  /*15730*/  LDL.LU.128 R104, [R1+0x1460] ;  /* 0x0014600001687983 */ /* 0x002ea80000300c00 */
        /* <DEDUP_REMOVED lines=31> */
[----:B------:R-:W2:Y:S01]  /*15930*/  LDL.LU R41, [R1+0x13e0] ;  /* 0x0013e00001297983 */ /* 0x000ea20000300800 */
[----:B------:R-:W-:Y:S01]  /*15940*/  ISETP.NE.U32.AND P2, PT, R33, RZ, PT ;  /* 0x000000ff2100720c */ /* 0x000fe20003f45070 */
[----:B------:R-:W-:-:S02]  /*15950*/  IMAD R16, R31, 0xc00, R16 ;  /* 0x00000c001f107824 */ /* 0x000fc400078e0210 */
[----:B------:R-:W-:Y:S02]  /*15960*/  IMAD.MOV.U32 R19, RZ, RZ, R164 ;  /* 0x000000ffff137224 */ /* 0x000fe400078e00a4 */
[----:B------:R-:W-:Y:S02]  /*15970*/  IMAD.MOV.U32 R18, RZ, RZ, R165 ;  /* 0x000000ffff127224 */ /* 0x000fe400078e00a5 */
[----:B------:R-:W-:Y:S02]  /*15980*/  IMAD.MOV.U32 R3, RZ, RZ, R166 ;  /* 0x000000ffff037224 */ /* 0x000fe400078e00a6 */
[----:B------:R-:W-:Y:S02]  /*15990*/  IMAD.MOV.U32 R2, RZ, RZ, R167 ;  /* 0x000000ffff027224 */ /* 0x000fe400078e00a7 */
[----:B------:R-:W-:Y:S02]  /*159a0*/  IMAD.MOV.U32 R225, RZ, RZ, R27 ;  /* 0x000000ffffe17224 */ /* 0x000fe400078e001b */
[----:B------:R-:W-:-:S02]  /*159b0*/  IMAD.MOV.U32 R223, RZ, RZ, R26 ;  /* 0x000000ffffdf7224 */ /* 0x000fc400078e001a */
[----:B------:R-:W-:Y:S01]  /*159c0*/  IMAD.MOV.U32 R221, RZ, RZ, R25 ;  /* 0x000000ffffdd7224 */ /* 0x000fe200078e0019 */
[----:B------:R-:W-:Y:S01]  /*159d0*/  R2UR UR6, R16 ;  /* 0x00000000100672ca */ /* 0x000fe200000e0000 */
[----:B------:R-:W-:Y:S01]  /*159e0*/  IMAD.MOV.U32 R32, RZ, RZ, R37 ;  /* 0x000000ffff207224 */ /* 0x000fe200078e0025 */
[----:B------:R-:W-:Y:S01]  /*159f0*/  R2UR UR7, R17 ;  /* 0x00000000110772ca */ /* 0x000fe200000e0000 */
[----:B------:R-:W-:Y:S01]  /*15a00*/  IMAD.MOV.U32 R96, RZ, RZ, R151 ;  /* 0x000000ffff607224 */ /* 0x000fe200078e0097 */
[----:B------:R-:W-:Y:S01]  /*15a10*/  F2FP.F16.F32.PACK_AB R152, R152, R29 ;  /* 0x0000001d9898723e */ /* 0x000fe200000000ff */
[----:B------:R-:W-:Y:S01]  /*15a20*/  IMAD.MOV.U32 R98, RZ, RZ, R150 ;  /* 0x000000ffff627224 */ /* 0x000fe200078e0096 */
[----:B------:R-:W-:Y:S01]  /*15a30*/  F2FP.F16.F32.PACK_AB R153, R153, R30 ;  /* 0x0000001e9999723e */ /* 0x000fe200000000ff */
[----:B------:R-:W-:Y:S01]  /*15a40*/  IMAD.MOV.U32 R100, RZ, RZ, R149 ;  /* 0x000000ffff647224 */ /* 0x000fe200078e0095 */
[----:B------:R-:W-:Y:S01]  /*15a50*/  F2FP.F16.F32.PACK_AB R154, R154, R35 ;  /* 0x000000239a9a723e */ /* 0x000fe200000000ff */
[----:B------:R-:W-:Y:S01]  /*15a60*/  IMAD.MOV.U32 R102, RZ, RZ, R148 ;  /* 0x000000ffff667224 */ /* 0x000fe200078e0094 */
[----:B------:R-:W-:Y:S01]  /*15a70*/  F2FP.F16.F32.PACK_AB R155, R28, R155 ;  /* 0x0000009b1c9b723e */ /* 0x000fe200000000ff */
[----:B------:R-:W-:Y:S01]  /*15a80*/  IMAD.MOV.U32 R28, RZ, RZ, R218 ;  /* 0x000000ffff1c7224 */ /* 0x000fe200078e00da */
[----:B------:R-:W3:Y:S01]  /*15a90*/  LDL.LU.128 R160, [R1+0x1540] ;  /* 0x0015400001a07983 */ /* 0x000ee20000300c00 */
[----:B------:R-:W-:-:S02]  /*15aa0*/  IMAD.MOV.U32 R29, RZ, RZ, R228 ;  /* 0x000000ffff1d7224 */ /* 0x000fc400078e00e4 */
[----:B------:R-:W-:Y:S01]  /*15ab0*/  IMAD.MOV.U32 R30, RZ, RZ, R226 ;  /* 0x000000ffff1e7224 */ /* 0x000fe200078e00e2 */
[----:B------:R-:W4:Y:S01]  /*15ac0*/  LDL.LU.128 R156, [R1+0x1530] ;  /* 0x00153000019c7983 */ /* 0x000f220000300c00 */
[----:B------:R-:W-:Y:S02]  /*15ad0*/  IMAD.MOV.U32 R31, RZ, RZ, R224 ;  /* 0x000000ffff1f7224 */ /* 0x000fe400078e00e0 */
[----:B------:R-:W-:Y:S02]  /*15ae0*/  IMAD.MOV.U32 R33, RZ, RZ, R232 ;  /* 0x000000ffff217224 */ /* 0x000fe400078e00e8 */
[----:B------:R-:W-:Y:S02]  /*15af0*/  IMAD.MOV.U32 R34, RZ, RZ, R230 ;  /* 0x000000ffff227224 */ /* 0x000fe400078e00e6 */
[----:B------:R-:W-:Y:S02]  /*15b00*/  IMAD.MOV.U32 R36, RZ, RZ, R233 ;  /* 0x000000ffff247224 */ /* 0x000fe400078e00e9 */
[----:B------:R-:W-:-:S02]  /*15b10*/  IMAD.MOV.U32 R38, RZ, RZ, R229 ;  /* 0x000000ffff267224 */ /* 0x000fc400078e00e5 */
[----:B------:R-:W-:Y:S02]  /*15b20*/  IMAD.MOV.U32 R40, RZ, RZ, R227 ;  /* 0x000000ffff287224 */ /* 0x000fe400078e00e3 */
        /* <DEDUP_REMOVED lines=26> */
[----:B------:R-:W-:Y:S01]  /*15cd0*/  IMAD.MOV.U32 R94, RZ, RZ, R184 ;  /* 0x000000ffff5e7224 */ /* 0x000fe200078e00b8 */
[----:B------:R-:W-:Y:S01]  /*15ce0*/  VOTEU.ANY UP0, P2 ;  /* 0x00000000003f7886 */ /* 0x000fe20001000100 */
[----:B------:R-:W-:Y:S01]  /*15cf0*/  IMAD.MOV.U32 R35, RZ, RZ, R235 ;  /* 0x000000ffff237224 */ /* 0x000fe200078e00eb */
[----:B------:R-:W3:Y:S01]  /*15d00*/  LDL.LU.128 R164, [R1+0x1550] ;  /* 0x0015500001a47983 */ /* 0x000ee20000300c00 */
[----:B------:R-:W-:-:S02]  /*15d10*/  IMAD.MOV.U32 R37, RZ, RZ, R231 ;  /* 0x000000ffff257224 */ /* 0x000fc400078e00e7 */
[----:B------:R-:W-:Y:S02]  /*15d20*/  IMAD.MOV.U32 R148, RZ, RZ, R19 ;  /* 0x000000ffff947224 */ /* 0x000fe400078e0013 */
[----:B------:R-:W-:Y:S02]  /*15d30*/  IMAD.MOV.U32 R149, RZ, RZ, R18 ;  /* 0x000000ffff957224 */ /* 0x000fe400078e0012 */
[----:B------:R-:W-:Y:S02]  /*15d40*/  IMAD.MOV.U32 R150, RZ, RZ, R3 ;  /* 0x000000ffff967224 */ /* 0x000fe400078e0003 */
[----:B------:R-:W-:Y:S02]  /*15d50*/  IMAD.MOV.U32 R151, RZ, RZ, R2 ;  /* 0x000000ffff977224 */ /* 0x000fe400078e0002 */
[----:B------:R-:W-:Y:S02]  /*15d60*/  IMAD.MOV.U32 R27, RZ, RZ, R225 ;  /* 0x000000ffff1b7224 */ /* 0x000fe400078e00e1 */
[----:B------:R-:W-:-:S02]  /*15d70*/  IMAD.MOV.U32 R26, RZ, RZ, R223 ;  /* 0x000000ffff1a7224 */ /* 0x000fc400078e00df */
[----:B------:R-:W-:-:S06]  /*15d80*/  IMAD.MOV.U32 R25, RZ, RZ, R221 ;  /* 0x000000ffff197224 */ /* 0x000fcc00078e00dd */
[----:B--2---:R-:W-:-:S06]  /*15d90*/  WARPGROUP.ARRIVE ;  /* 0x00000000000079c5 */ /* 0x004fcc0000000000 */
[----:B------:R-:W-:Y:S03]  /*15da0*/  HGMMA.64x256x16.F32 R24, R152, gdesc[UR4].tnspB, R24, UP0, gsb0 ;  /* 0x43e0000498187df0 */ /* 0x000fe6000b800818 */
[----:B------:R-:W-:Y:S02]  /*15db0*/  WARPGROUP.DEPBAR.LE gsb0, 0x0 ;  /* 0x00008000000079c5 */ /* 0x000fe40000010000 */
[----:B------:R-:W-:Y:S02]  /*15dc0*/  VIADD R154, R16, 0x80 ;  /* 0x00000080109a7836 */ /* 0x000fe40000000000 */
[----:B------:R-:W-:Y:S01]  /*15dd0*/  IMAD.MOV.U32 R155, RZ, RZ, R17 ;  /* 0x000000ffff9b7224 */ /* 0x000fe200078e0011 */
[----:B------:R-:W-:Y:S01]  /*15de0*/  F2FP.F16.F32.PACK_AB R152, R7, R8 ;  /* 0x000000080798723e */ /* 0x000fe200000000ff */
        /* <DEDUP_REMOVED lines=45> */
[----:B------:R-:W-:Y:S01]  /*160c0*/  IMAD.MOV.U32 R184, RZ, RZ, R100 ;  /* 0x000000ffffb87224 */ /* 0x000fe200078e0064 */
[----:B------:R0:W-:Y:S04]  /*160d0*/  STL.128 [R1+0x13d0], R224 ;  /* 0x0013d0e001007387 */ /* 0x0001e80000100c00 */
[----:B------:R1:W-:Y:S04]  /*160e0*/  STL.128 [R1+0x13c0], R220 ;  /* 0x0013c0dc01007387 */ /* 0x0003e80000100c00 */
        /* <DEDUP_REMOVED lines=10> */
[----:B------:R-:W-:-:S03]  /*16190*/  IMAD.MOV.U32 R232, RZ, RZ, R148 ;  /* 0x000000ffffe87224 */ /* 0x000fc600078e0094 */
[----:B0-----:R-:W3:Y:S01]  /*161a0*/  LDL.LU.128 R224, [R1+0x13d0] ;  /* 0x0013d00001e07983 */ /* 0x001ee20000300c00 */
[----:B------:R-:W-:-:S03]  /*161b0*/  IMAD.MOV.U32 R231, RZ, RZ, R147 ;  /* 0x000000ffffe77224 */ /* 0x000fc600078e0093 */
[----:B-1----:R-:W3:Y:S01]  /*161c0*/  LDL.LU.128 R220, [R1+0x13c0] ;  /* 0x0013c00001dc7983 */ /* 0x002ee20000300c00 */
[----:B------:R-:W-:-:S03]  /*161d0*/  IMAD.MOV.U32 R230, RZ, RZ, R146 ;  /* 0x000000ffffe67224 */ /* 0x000fc600078e0092 */
[----:B--2---:R-:W2:Y:S01]  /*161e0*/  LDL.LU.128 R216, [R1+0x13b0] ;  /* 0x0013b00001d87983 */ /* 0x004ea20000300c00 */
[----:B------:R-:W-:Y:S02]  /*161f0*/  IMAD.MOV.U32 R229, RZ, RZ, R145 ;  /* 0x000000ffffe57224 */ /* 0x000fe400078e0091 */
[----:B----4-:R-:W-:Y:S01]  /*16200*/  IMAD.MOV.U32 R155, RZ, RZ, R79 ;  /* 0x000000ffff9b7224 */ /* 0x010fe200078e004f */
[----:B------:R-:W4:Y:S01]  /*16210*/  LDL.LU.128 R212, [R1+0x13a0] ;  /* 0x0013a00001d47983 */ /* 0x000f220000300c00 */
[----:B------:R-:W-:Y:S02]  /*16220*/  IMAD.MOV.U32 R154, RZ, RZ, R78 ;  /* 0x000000ffff9a7224 */ /* 0x000fe400078e004e */
[----:B------:R-:W-:Y:S01]  /*16230*/  IMAD.MOV.U32 R153, RZ, RZ, R77 ;  /* 0x000000ffff997224 */ /* 0x000fe200078e004d */
[----:B------:R-:W2:Y:S01]  /*16240*/  LDL.LU.128 R208, [R1+0x1390] ;  /* 0x0013900001d07983 */ /* 0x000ea20000300c00 */
[----:B------:R-:W-:-:S03]  /*16250*/  IMAD.MOV.U32 R152, RZ, RZ, R76 ;  /* 0x000000ffff987224 */ /* 0x000fc600078e004c */
[----:B------:R-:W4:Y:S04]  /*16260*/  LDL.LU.128 R204, [R1+0x1380] ;  /* 0x0013800001cc7983 */ /* 0x000f280000300c00 */
[----:B------:R-:W2:Y:S04]  /*16270*/  LDL.LU.128 R200, [R1+0x1370] ;  /* 0x0013700001c87983 */ /* 0x000ea80000300c00 */
[----:B------:R-:W4:Y:S04]  /*16280*/  LDL.LU.128 R196, [R1+0x1360] ;  /* 0x0013600001c47983 */ /* 0x000f280000300c00 */
[----:B------:R-:W2:Y:S04]  /*16290*/  LDL.LU.128 R192, [R1+0x1350] ;  /* 0x0013500001c07983 */ /* 0x000ea80000300c00 */
[----:B------:R-:W4:Y:S04]  /*162a0*/  LDL.LU.128 R188, [R1+0x1340] ;  /* 0x0013400001bc7983 */ /* 0x000f280000300c00 */
[----:B------:R-:W2:Y:S01]  /*162b0*/  LDL.LU.128 R184, [R1+0x1330] ;  /* 0x0013300001b87983 */ /* 0x000ea20000300c00 */
[----:B------:R-:W-:-:S02]  /*162c0*/  IMAD.MOV.U32 R148, RZ, RZ, R72 ;  /* 0x000000ffff947224 */ /* 0x000fc400078e0048 */
[----:B------:R-:W-:Y:S01]  /*162d0*/  IMAD.MOV.U32 R147, RZ, RZ, R71 ;  /* 0x000000ffff937224 */ /* 0x000fe200078e0047 */
[----:B------:R0:W-:Y:S01]  /*162e0*/  STL.128 [R1+0x330], R152 ;  /* 0x0003309801007387 */ /* 0x0001e20000100c00 */
[----:B------:R-:W-:Y:S02]  /*162f0*/  IMAD.MOV.U32 R146, RZ, RZ, R70 ;  /* 0x000000ffff927224 */ /* 0x000fe400078e0046 */
[----:B------:R-:W-:Y:S02]  /*16300*/  IMAD.MOV.U32 R145, RZ, RZ, R69 ;  /* 0x000000ffff917224 */ /* 0x000fe400078e0045 */
[----:B------:R-:W-:Y:S02]  /*16310*/  IMAD.MOV.U32 R72, RZ, RZ, R155 ;  /* 0x000000ffff487224 */ /* 0x000fe400078e009b */
[----:B------:R-:W-:Y:S02]  /*16320*/  IMAD.MOV.U32 R71, RZ, RZ, R154 ;  /* 0x000000ffff477224 */ /* 0x000fe400078e009a */
[----:B------:R-:W-:-:S02]  /*16330*/  IMAD.MOV.U32 R70, RZ, RZ, R153 ;  /* 0x000000ffff467224 */ /* 0x000fc400078e0099 */
[----:B------:R-:W-:Y:S02]  /*16340*/  IMAD.MOV.U32 R69, RZ, RZ, R152 ;  /* 0x000000ffff457224 */ /* 0x000fe400078e0098 */
[----:B0-----:R-:W4:Y:S01]  /*16350*/  LDL.LU.128 R152, [R1+0x12b0] ;  /* 0x0012b00001987983 */ /* 0x001f220000300c00 */
[----:B------:R-:W-:-:S03]  /*16360*/  IMAD.MOV.U32 R235, RZ, RZ, R151 ;  /* 0x000000ffffeb7224 */ /* 0x000fc600078e0097 */
[----:B------:R0:W-:Y:S01]  /*16370*/  STL.128 [R1+0x1300], R172 ;  /* 0x001300ac01007387 */ /* 0x0001e20000100c00 */
[----:B------:R-:W-:-:S03]  /*16380*/  IMAD.MOV.U32 R7, RZ, RZ, R150 ;  /* 0x000000ffff077224 */ /* 0x000fc600078e0096 */
[----:B------:R1:W-:Y:S01]  /*16390*/  STL.128 [R1+0x12f0], R168 ;  /* 0x0012f0a801007387 */ /* 0x0003e20000100c00 */
[----:B------:R-:W-:-:S03]  /*163a0*/  IMAD.MOV.U32 R233, RZ, RZ, R149 ;  /* 0x000000ffffe97224 */ /* 0x000fc600078e0095 */
[----:B---3--:R3:W-:Y:S01]  /*163b0*/  STL.128 [R1+0x12e0], R164 ;  /* 0x0012e0a401007387 */ /* 0x0087e20000100c00 */
[----:B------:R-:W-:-:S03]  /*163c0*/  IMAD.MOV.U32 R228, RZ, RZ, R144 ;  /* 0x000000ffffe47224 */ /* 0x000fc600078e0090 */
[----:B------:R3:W-:Y:S01]  /*163d0*/  STL.128 [R1+0x12d0], R160 ;  /* 0x0012d0a001007387 */ /* 0x0007e20000100c00 */
[----:B------:R-:W-:Y:S02]  /*163e0*/  IMAD.MOV.U32 R151, RZ, RZ, R75 ;  /* 0x000000ffff977224 */ /* 0x000fe400078e004b */
[----:B0-----:R-:W-:Y:S01]  /*163f0*/  IMAD.MOV.U32 R175, RZ, RZ, R99 ;  /* 0x000000ffffaf7224 */ /* 0x001fe200078e0063 */
[----:B------:R0:W-:Y:S01]  /*16400*/  STL.128 [R1+0x12c0], R156 ;  /* 0x0012c09c01007387 */ /* 0x0001e20000100c00 */
[----:B------:R-:W-:Y:S02]  /*16410*/  IMAD.MOV.U32 R174, RZ, RZ, R98 ;  /* 0x000000ffffae7224 */ /* 0x000fe400078e0062 */
[----:B------:R-:W-:Y:S02]  /*16420*/  IMAD.MOV.U32 R173, RZ, RZ, R97 ;  /* 0x000000ffffad7224 */ /* 0x000fe400078e0061 */
[----:B------:R-:W-:Y:S02]  /*16430*/  IMAD.MOV.U32 R172, RZ, RZ, R96 ;  /* 0x000000ffffac7224 */ /* 0x000fe400078e0060 */
[----:B-1----:R-:W-:-:S02]  /*16440*/  IMAD.MOV.U32 R171, RZ, RZ, R95 ;  /* 0x000000ffffab7224 */ /* 0x002fc400078e005f */
[----:B------:R-:W-:Y:S02]  /*16450*/  IMAD.MOV.U32 R170, RZ, RZ, R94 ;  /* 0x000000ffffaa7224 */ /* 0x000fe400078e005e */
[----:B------:R-:W-:Y:S02]  /*16460*/  IMAD.MOV.U32 R169, RZ, RZ, R93 ;  /* 0x000000ffffa97224 */ /* 0x000fe400078e005d */
[----:B------:R-:W-:Y:S02]  /*16470*/  IMAD.MOV.U32 R168, RZ, RZ, R92 ;  /* 0x000000ffffa87224 */ /* 0x000fe400078e005c */
[----:B---3--:R-:W-:Y:S02]  /*16480*/  IMAD.MOV.U32 R167, RZ, RZ, R91 ;  /* 0x000000ffffa77224 */ /* 0x008fe400078e005b */
[----:B------:R-:W-:Y:S02]  /*16490*/  IMAD.MOV.U32 R166, RZ, RZ, R90 ;  /* 0x000000ffffa67224 */ /* 0x000fe400078e005a */
[----:B------:R-:W-:-:S02]  /*164a0*/  IMAD.MOV.U32 R165, RZ, RZ, R89 ;  /* 0x000000ffffa57224 */ /* 0x000fc400078e0059 */
[----:B------:R-:W-:Y:S02]  /*164b0*/  IMAD.MOV.U32 R164, RZ, RZ, R88 ;  /* 0x000000ffffa47224 */ /* 0x000fe400078e0058 */
[----:B------:R-:W-:Y:S02]  /*164c0*/  IMAD.MOV.U32 R163, RZ, RZ, R87 ;  /* 0x000000ffffa37224 */ /* 0x000fe400078e0057 */
[----:B------:R-:W-:Y:S02]  /*164d0*/  IMAD.MOV.U32 R162, RZ, RZ, R86 ;  /* 0x000000ffffa27224 */ /* 0x000fe400078e0056 */
[----:B------:R-:W-:Y:S02]  /*164e0*/  IMAD.MOV.U32 R161, RZ, RZ, R85 ;  /* 0x000000ffffa17224 */ /* 0x000fe400078e0055 */
[----:B------:R-:W-:Y:S02]  /*164f0*/  IMAD.MOV.U32 R160, RZ, RZ, R84 ;  /* 0x000000ffffa07224 */ /* 0x000fe400078e0054 */
[----:B0-----:R-:W-:-:S02]  /*16500*/  IMAD.MOV.U32 R159, RZ, RZ, R83 ;  /* 0x000000ffff9f7224 */ /* 0x001fc400078e0053 */
        /* <DEDUP_REMOVED lines=175> */
[----:B------:R-:W-:Y:S01]  /*17000*/  IMAD.MOV.U32 R45, RZ, RZ, R38 ;  /* 0x000000ffff2d7224 */ /* 0x000fe200078e0026 */
[----:B------:R4:W-:Y:S01]  /*17010*/  STL.128 [R1+0x270], R104 ;  /* 0x0002706801007387 */ /* 0x0009e20000100c00 */
[----:B------:R-:W-:Y:S02]  /*17020*/  IMAD.MOV.U32 R44, RZ, RZ, R37 ;  /* 0x000000ffff2c7224 */ /* 0x000fe400078e0025 */
[----:B------:R-:W-:Y:S01]  /*17030*/  IMAD.MOV.U32 R43, RZ, RZ, R36 ;  /* 0x000000ffff2b7224 */ /* 0x000fe200078e0024 */
[----:B------:R0:W-:Y:S01]  /*17040*/  STL.128 [R1+0x280], R108 ;  /* 0x0002806c01007387 */ /* 0x0001e20000100c00 */
[----:B------:R-:W-:Y:S02]  /*17050*/  IMAD.MOV.U32 R42, RZ, RZ, R35 ;  /* 0x000000ffff2a7224 */ /* 0x000fe400078e0023 */
[----:B------:R-:W-:Y:S01]  /*17060*/  IMAD.MOV.U32 R41, RZ, RZ, R34 ;  /* 0x000000ffff297224 */ /* 0x000fe200078e0022 */
[----:B------:R1:W-:Y:S01]  /*17070*/  STL.128 [R1+0x290], R112 ;  /* 0x0002907001007387 */ /* 0x0003e20000100c00 */
[----:B------:R-:W-:-:S02]  /*17080*/  IMAD.MOV.U32 R40, RZ, RZ, R33 ;  /* 0x000000ffff287224 */ /* 0x000fc400078e0021 */
        /* <DEDUP_REMOVED lines=18> */
[----:B--2---:R-:W-:Y:S01]  /*171b0*/  IMAD.MOV.U32 R100, RZ, RZ, R184 ;  /* 0x000000ffff647224 */ /* 0x004fe200078e00b8 */
[----:B------:R2:W-:Y:S01]  /*171c0*/  STL.128 [R1+0x300], R140 ;  /* 0x0003008c01007387 */ /* 0x0005e20000100c00 */
[----:B------:R-:W-:Y:S02]  /*171d0*/  IMAD.MOV.U32 R101, RZ, RZ, R185 ;  /* 0x000000ffff657224 */ /* 0x000fe400078e00b9 */
[----:B------:R-:W-:Y:S01]  /*171e0*/  IMAD.MOV.U32 R102, RZ, RZ, R186 ;  /* 0x000000ffff667224 */ /* 0x000fe200078e00ba */
[----:B------:R2:W-:Y:S01]  /*171f0*/  STL.128 [R1+0x310], R144 ;  /* 0x0003109001007387 */ /* 0x0005e20000100c00 */
[----:B------:R-:W-:Y:S02]  /*17200*/  IMAD.MOV.U32 R103, RZ, RZ, R187 ;  /* 0x000000ffff677224 */ /* 0x000fe400078e00bb */
[----:B----4-:R-:W-:Y:S01]  /*17210*/  IMAD.MOV.U32 R104, RZ, RZ, R188 ;  /* 0x000000ffff687224 */ /* 0x010fe200078e00bc */
[----:B------:R4:W-:Y:S01]  /*17220*/  STL.128 [R1+0x320], R148 ;  /* 0x0003209401007387 */ /* 0x0009e20000100c00 */
[----:B------:R-:W-:-:S02]  /*17230*/  IMAD.MOV.U32 R105, RZ, RZ, R189 ;  /* 0x000000ffff697224 */ /* 0x000fc400078e00bd */
[----:B------:R-:W-:Y:S02]  /*17240*/  IMAD.MOV.U32 R106, RZ, RZ, R190 ;  /* 0x000000ffff6a7224 */ /* 0x000fe400078e00be */
[----:B------:R-:W-:Y:S02]  /*17250*/  IMAD.MOV.U32 R107, RZ, RZ, R191 ;  /* 0x000000ffff6b7224 */ /* 0x000fe400078e00bf */
[----:B0-----:R-:W-:Y:S02]  /*17260*/  IMAD.MOV.U32 R108, RZ, RZ, R4 ;  /* 0x000000ffff6c7224 */ /* 0x001fe400078e0004 */
[----:B------:R-:W-:Y:S02]  /*17270*/  IMAD.MOV.U32 R109, RZ, RZ, R0 ;  /* 0x000000ffff6d7224 */ /* 0x000fe400078e0000 */
[----:B------:R-:W-:Y:S02]  /*17280*/  IMAD.MOV.U32 R110, RZ, RZ, R8 ;  /* 0x000000ffff6e7224 */ /* 0x000fe400078e0008 */
[----:B------:R-:W-:-:S02]  /*17290*/  IMAD.MOV.U32 R111, RZ, RZ, R195 ;  /* 0x000000ffff6f7224 */ /* 0x000fc400078e00c3 */
[----:B-1----:R-:W-:Y:S02]  /*172a0*/  IMAD.MOV.U32 R112, RZ, RZ, R196 ;  /* 0x000000ffff707224 */ /* 0x002fe400078e00c4 */
[----:B------:R-:W-:Y:S02]  /*172b0*/  IMAD.MOV.U32 R113, RZ, RZ, R197 ;  /* 0x000000ffff717224 */ /* 0x000fe400078e00c5 */
[----:B------:R-:W-:Y:S02]  /*172c0*/  IMAD.MOV.U32 R114, RZ, RZ, R198 ;  /* 0x000000ffff727224 */ /* 0x000fe400078e00c6 */
[----:B------:R-:W-:Y:S02]  /*172d0*/  IMAD.MOV.U32 R115, RZ, RZ, R199 ;  /* 0x000000ffff737224 */ /* 0x000fe400078e00c7 */
[----:B---3--:R-:W-:Y:S02]  /*172e0*/  IMAD.MOV.U32 R116, RZ, RZ, R200 ;  /* 0x000000ffff747224 */ /* 0x008fe400078e00c8 */
        /* <DEDUP_REMOVED lines=23> */
[----:B--2---:R-:W-:Y:S02]  /*17460*/  IMAD.MOV.U32 R140, RZ, RZ, R224 ;  /* 0x000000ffff8c7224 */ /* 0x004fe400078e00e0 */
[----:B------:R-:W-:-:S02]  /*17470*/  IMAD.MOV.U32 R141, RZ, RZ, R225 ;  /* 0x000000ffff8d7224 */ /* 0x000fc400078e00e1 */
[----:B------:R-:W-:Y:S02]  /*17480*/  IMAD.MOV.U32 R142, RZ, RZ, R226 ;  /* 0x000000ffff8e7224 */ /* 0x000fe400078e00e2 */
[----:B------:R-:W-:Y:S02]  /*17490*/  IMAD.MOV.U32 R143, RZ, RZ, R227 ;  /* 0x000000ffff8f7224 */ /* 0x000fe400078e00e3 */
[----:B------:R-:W-:Y:S02]  /*174a0*/  IMAD.MOV.U32 R144, RZ, RZ, R228 ;  /* 0x000000ffff907224 */ /* 0x000fe400078e00e4 */
[----:B------:R-:W-:Y:S02]  /*174b0*/  IMAD.MOV.U32 R145, RZ, RZ, R229 ;  /* 0x000000ffff917224 */ /* 0x000fe400078e00e5 */
[----:B------:R-:W-:Y:S02]  /*174c0*/  IMAD.MOV.U32 R146, RZ, RZ, R230 ;  /* 0x000000ffff927224 */ /* 0x000fe400078e00e6 */
[----:B------:R-:W-:-:S02]  /*174d0*/  IMAD.MOV.U32 R147, RZ, RZ, R231 ;  /* 0x000000ffff937224 */ /* 0x000fc400078e00e7 */
[----:B----4-:R-:W-:Y:S02]  /*174e0*/  IMAD.MOV.U32 R148, RZ, RZ, R232 ;  /* 0x000000ffff947224 */ /* 0x010fe400078e00e8 */
[----:B------:R-:W-:Y:S02]  /*174f0*/  IMAD.MOV.U32 R149, RZ, RZ, R233 ;  /* 0x000000ffff957224 */ /* 0x000fe400078e00e9 */
[----:B------:R-:W-:Y:S02]  /*17500*/  IMAD.MOV.U32 R150, RZ, RZ, R7 ;  /* 0x000000ffff967224 */ /* 0x000fe400078e0007 */
[----:B------:R-:W-:Y:S02]  /*17510*/  IMAD.MOV.U32 R151, RZ, RZ, R235 ;  /* 0x000000ffff977224 */ /* 0x000fe400078e00eb */
[----:B------:R-:W-:Y:S02]  /*17520*/  IMAD.MOV.U32 R24, RZ, RZ, R18 ;  /* 0x000000ffff187224 */ /* 0x000fe400078e0012 */
[----:B------:R-:W-:-:S02]  /*17530*/  IMAD.MOV.U32 R25, RZ, RZ, R2 ;  /* 0x000000ffff197224 */ /* 0x000fc400078e0002 */
[----:B------:R-:W-:Y:S02]  /*17540*/  IMAD.MOV.U32 R26, RZ, RZ, R3 ;  /* 0x000000ffff1a7224 */ /* 0x000fe400078e0003 */
[----:B------:R-:W-:-:S06]  /*17550*/  IMAD.MOV.U32 R27, RZ, RZ, R19 ;  /* 0x000000ffff1b7224 */ /* 0x000fcc00078e0013 */
[----:B------:R-:W-:-:S06]  /*17560*/  WARPGROUP.ARRIVE ;  /* 0x00000000000079c5 */ /* 0x000fcc0000000000 */
[----:B------:R-:W-:Y:S01]  /*17570*/  HGMMA.64x256x16.F32 R24, R152, gdesc[UR4].tnspB, R24, gsb0 ;  /* 0x43e0000498187df0 */ /* 0x000fe20008000818 */
[----:B------:R0:W-:Y:S04]  /*17580*/  STL.128 [R1+0x340], R156 ;  /* 0x0003409c01007387 */ /* 0x0001e80000100c00 */
[----:B------:R1:W-:Y:S04]  /*17590*/  STL.128 [R1+0x350], R160 ;  /* 0x000350a001007387 */ /* 0x0003e80000100c00 */
[----:B0-----:R-:W2:Y:S04]  /*175a0*/  LDL.LU.128 R156, [R1+0x12c0] ;  /* 0x0012c000019c7983 */ /* 0x001ea80000300c00 */
[----:B-1----:R-:W3:Y:S04]  /*175b0*/  LDL.LU.128 R160, [R1+0x12d0] ;  /* 0x0012d00001a07983 */ /* 0x002ee80000300c00 */
[----:B------:R0:W-:Y:S04]  /*175c0*/  STL.128 [R1+0x370], R168 ;  /* 0x000370a801007387 */ /* 0x0001e80000100c00 */
[----:B------:R1:W-:Y:S04]  /*175d0*/  STL.128 [R1+0x360], R164 ;  /* 0x000360a401007387 */ /* 0x0003e80000100c00 */
[----:B0-----:R-:W4:Y:S04]  /*175e0*/  LDL.LU.128 R168, [R1+0x12f0] ;  /* 0x0012f00001a87983 */ /* 0x001f280000300c00 */
[----:B-1----:R-:W4:Y:S04]  /*175f0*/  LDL.LU.128 R164, [R1+0x12e0] ;  /* 0x0012e00001a47983 */ /* 0x002f280000300c00 */
[----:B------:R0:W-:Y:S04]  /*17600*/  STL [R1+0x12a8], R194 ;  /* 0x0012a8c201007387 */ /* 0x0001e80000100800 */
[----:B------:R1:W-:Y:S01]  /*17610*/  STL.64 [R1+0x12a0], R192 ;  /* 0x0012a0c001007387 */ /* 0x0003e20000100a00 */
[----:B0-----:R-:W-:-:S02]  /*17620*/  IMAD.MOV.U32 R194, RZ, RZ, R8 ;  /* 0x000000ffffc27224 */ /* 0x001fc400078e0008 */
[----:B-1----:R-:W-:Y:S02]  /*17630*/  IMAD.MOV.U32 R192, RZ, RZ, R4 ;  /* 0x000000ffffc07224 */ /* 0x002fe400078e0004 */
[----:B------:R-:W-:-:S05]  /*17640*/  IMAD.MOV.U32 R193, RZ, RZ, R0 ;  /* 0x000000ffffc17224 */ /* 0x000fca00078e0000 */
[----:B------:R0:W-:Y:S04]  /*17650*/  STL.128 [R1+0x3b0], R192 ;  /* 0x0003b0c001007387 */ /* 0x0001e80000100c00 */
[----:B0-----:R-:W4:Y:S04]  /*17660*/  LDL.LU R194, [R1+0x12a8] ;  /* 0x0012a80001c27983 */ /* 0x001f280000300800 */
[----:B------:R-:W4:Y:S01]  /*17670*/  LDL.LU.64 R192, [R1+0x12a0] ;  /* 0x0012a00001c07983 */ /* 0x000f220000300a00 */
[----:B------:R-:W-:-:S05]  /*17680*/  IMAD.MOV.U32 R183, RZ, RZ, 0x1 ;  /* 0x00000001ffb77424 */ /* 0x000fca00078e00ff */
[----:B------:R0:W-:Y:S04]  /*17690*/  STL.128 [R1+0x1320], R180 ;  /* 0x001320b401007387 */ /* 0x0001e80000100c00 */
[----:B------:R1:W-:Y:S04]  /*176a0*/  STL.128 [R1+0x1310], R176 ;  /* 0x001310b001007387 */ /* 0x0003e80000100c00 */
[----:B------:R1:W-:Y:S04]  /*176b0*/  STL.128 [R1+0x380], R172 ;  /* 0x000380ac01007387 */ /* 0x0003e80000100c00 */
[----:B0-----:R-:W4:Y:S04]  /*176c0*/  LDL.LU.128 R180, [R1+0x1320] ;  /* 0x0013200001b47983 */ /* 0x001f280000300c00 */
[----:B-1----:R-:W4:Y:S04]  /*176d0*/  LDL.LU.128 R176, [R1+0x1310] ;  /* 0x0013100001b07983 */ /* 0x002f280000300c00 */
[----:B------:R-:W4:Y:S01]  /*176e0*/  LDL.LU.128 R172, [R1+0x1300] ;  /* 0x0013000001ac7983 */ /* 0x000f220000300c00 */
[----:B------:R-:W-:-:S03]  /*176f0*/  WARPGROUP.DEPBAR.LE gsb0, 0x0 ;  /* 0x00008000000079c5 */ /* 0x000fc60000010000 */
        /* <DEDUP_REMOVED lines=9> */
[----:B0-----:R-:W4:Y:S04]  /*17790*/  LDL.LU.128 R140, [R1+0x1200] ;  /* 0x00120000018c7983 */ /* 0x001f280000300c00 */
[----:B-1----:R-:W4:Y:S04]  /*177a0*/  LDL.LU.128 R136, [R1+0x11f0] ;  /* 0x0011f00001887983 */ /* 0x002f280000300c00 */
[----:B------:R-:W4:Y:S04]  /*177b0*/  LDL.LU.128 R132, [R1+0x11e0] ;  /* 0x0011e00001847983 */ /* 0x000f280000300c00 */
[----:B------:R-:W4:Y:S04]  /*177c0*/  LDL.LU.128 R128, [R1+0x11d0] ;  /* 0x0011d00001807983 */ /* 0x000f280000300c00 */
[----:B------:R-:W4:Y:S04]  /*177d0*/  LDL.LU.128 R124, [R1+0x11c0] ;  /* 0x0011c000017c7983 */ /* 0x000f280000300c00 */
[----:B------:R-:W4:Y:S04]  /*177e0*/  LDL.LU.128 R120, [R1+0x11b0] ;  /* 0x0011b00001787983 */ /* 0x000f280000300c00 */
[----:B------:R-:W4:Y:S04]  /*177f0*/  LDL.LU.128 R116, [R1+0x11a0] ;  /* 0x0011a00001747983 */ /* 0x000f280000300c00 */
[----:B------:R-:W4:Y:S04]  /*17800*/  LDL.LU.128 R112, [R1+0x1190] ;  /* 0x0011900001707983 */ /* 0x000f280000300c00 */
[----:B------:R-:W4:Y:S04]  /*17810*/  LDL.LU.128 R108, [R1+0x1180] ;  /* 0x00118000016c7983 */ /* 0x000f280000300c00 */
[----:B------:R0:W-:Y:S04]  /*17820*/  STL.128 [R1+0x1220], R148 ;  /* 0x0012209401007387 */ /* 0x0001e80000100c00 */
[----:B------:R1:W-:Y:S04]  /*17830*/  STL.128 [R1+0x1210], R144 ;  /* 0x0012109001007387 */ /* 0x0003e80000100c00 */
[----:B0-----:R-:W4:Y:S04]  /*17840*/  LDL.LU.128 R148, [R1+0x1220] ;  /* 0x0012200001947983 */ /* 0x001f280000300c00 */
[----:B-1----:R-:W4:Y:S04]  /*17850*/  LDL.LU.128 R144, [R1+0x1210] ;  /* 0x0012100001907983 */ /* 0x002f280000300c00 */
[----:B---3--:R0:W-:Y:S04]  /*17860*/  STL.128 [R1+0x1240], R160 ;  /* 0x001240a001007387 */ /* 0x0081e80000100c00 */
[----:B--2---:R1:W-:Y:S04]  /*17870*/  STL.128 [R1+0x1230], R156 ;  /* 0x0012309c01007387 */ /* 0x0043e80000100c00 */
[----:B0-----:R-:W2:Y:S04]  /*17880*/  LDL.LU.128 R160, [R1+0x1240] ;  /* 0x0012400001a07983 */ /* 0x001ea80000300c00 */
[----:B-1----:R-:W3:Y:S04]  /*17890*/  LDL.LU.128 R156, [R1+0x1230] ;  /* 0x00123000019c7983 */ /* 0x002ee80000300c00 */
[----:B----4-:R0:W-:Y:S04]  /*178a0*/  STL.128 [R1+0x1260], R168 ;  /* 0x001260a801007387 */ /* 0x0101e80000100c00 */
[----:B------:R1:W-:Y:S04]  /*178b0*/  STL.128 [R1+0x1250], R164 ;  /* 0x001250a401007387 */ /* 0x0003e80000100c00 */
[----:B0-----:R-:W4:Y:S04]  /*178c0*/  LDL.LU.128 R168, [R1+0x1260] ;  /* 0x0012600001a87983 */ /* 0x001f280000300c00 */
[----:B-1----:R-:W4:Y:S01]  /*178d0*/  LDL.LU.128 R164, [R1+0x1250] ;  /* 0x0012500001a47983 */ /* 0x002f220000300c00 */
[----:B------:R-:W-:-:S02]  /*178e0*/  F2FP.F16.F32.PACK_AB R152, R15, R20 ;  /* 0x000000140f98723e */ /* 0x000fc400000000ff */
[----:B------:R-:W-:Y:S01]  /*178f0*/  F2FP.F16.F32.PACK_AB R153, R11, R12 ;  /* 0x0000000c0b99723e */ /* 0x000fe200000000ff */
[----:B------:R0:W-:Y:S01]  /*17900*/  STL.128 [R1+0x390], R184 ;  /* 0x000390b801007387 */ /* 0x0001e20000100c00 */
[----:B------:R-:W-:Y:S02]  /*17910*/  F2FP.F16.F32.PACK_AB R154, R21, R22 ;  /* 0x00000016159a723e */ /* 0x000fe400000000ff */
[----:B------:R-:W-:Y:S01]  /*17920*/  F2FP.F16.F32.PACK_AB R155, R13, R14 ;  /* 0x0000000e0d9b723e */ /* 0x000fe200000000ff */
[----:B------:R1:W-:Y:S04]  /*17930*/  STL.128 [R1+0x3a0], R188 ;  /* 0x0003a0bc01007387 */ /* 0x0003e80000100c00 */
[----:B------:R-:W-:Y:S04]  /*17940*/  STL.128 [R1+0x3c0], R196 ;  /* 0x0003c0c401007387 */ /* 0x000fe80000100c00 */
[----:B------:R-:W-:Y:S04]  /*17950*/  STL.128 [R1+0x3d0], R200 ;  /* 0x0003d0c801007387 */ /* 0x000fe80000100c00 */
[----:B------:R-:W-:Y:S01]  /*17960*/  STL.128 [R1+0x3e0], R204 ;  /* 0x0003e0cc01007387 */ /* 0x000fe20000100c00 */
[----:B0-----:R-:W-:-:S02]  /*17970*/  IMAD.MOV.U32 R187, RZ, RZ, R103 ;  /* 0x000000ffffbb7224 */ /* 0x001fc400078e0067 */
[----:B------:R-:W-:Y:S01]  /*17980*/  IMAD.MOV.U32 R186, RZ, RZ, R102 ;  /* 0x000000ffffba7224 */ /* 0x000fe200078e0066 */
[----:B------:R-:W-:Y:S01]  /*17990*/  STL.128 [R1+0x3f0], R208 ;  /* 0x0003f0d001007387 */ /* 0x000fe20000100c00 */
[----:B-1----:R-:W-:Y:S02]  /*179a0*/  IMAD.MOV.U32 R191, RZ, RZ, R107 ;  /* 0x000000ffffbf7224 */ /* 0x002fe400078e006b */
[----:B------:R-:W-:Y:S01]  /*179b0*/  IMAD.MOV.U32 R190, RZ, RZ, R106 ;  /* 0x000000ffffbe7224 */ /* 0x000fe200078e006a */
[----:B------:R-:W-:Y:S01]  /*179c0*/  STL.128 [R1+0x400], R212 ;  /* 0x000400d401007387 */ /* 0x000fe20000100c00 */
[----:B------:R-:W-:Y:S02]  /*179d0*/  IMAD.MOV.U32 R189, RZ, RZ, R105 ;  /* 0x000000ffffbd7224 */ /* 0x000fe400078e0069 */
[----:B------:R-:W-:Y:S01]  /*179e0*/  IMAD.MOV.U32 R188, RZ, RZ, R104 ;  /* 0x000000ffffbc7224 */ /* 0x000fe200078e0068 */
[----:B------:R-:W-:Y:S01]  /*179f0*/  STL.128 [R1+0x410], R216 ;  /* 0x000410d801007387 */ /* 0x000fe20000100c00 */
[----:B------:R-:W-:-:S02]  /*17a00*/  IMAD.MOV.U32 R185, RZ, RZ, R101 ;  /* 0x000000ffffb97224 */ /* 0x000fc400078e0065 */
[----:B------:R-:W-:Y:S01]  /*17a10*/  IMAD.MOV.U32 R184, RZ, RZ, R100 ;  /* 0x000000ffffb87224 */ /* 0x000fe200078e0064 */
[----:B------:R-:W-:Y:S04]  /*17a20*/  STL.128 [R1+0x420], R220 ;  /* 0x000420dc01007387 */ /* 0x000fe80000100c00 */
[----:B------:R-:W-:Y:S01]  /*17a30*/  STL.128 [R1+0x430], R224 ;  /* 0x000430e001007387 */ /* 0x000fe20000100c00 */
[----:B------:R-:W-:-:S03]  /*17a40*/  IMAD.MOV.U32 R15, RZ, RZ, R19 ;  /* 0x000000ffff0f7224 */ /* 0x000fc600078e0013 */
[----:B------:R0:W-:Y:S04]  /*17a50*/  STL.128 [R1+0x10e0], R188 ;  /* 0x0010e0bc01007387 */ /* 0x0001e80000100c00 */
[----:B------:R1:W-:Y:S04]  /*17a60*/  STL.128 [R1+0x10d0], R184 ;  /* 0x0010d0b801007387 */ /* 0x0003e80000100c00 */
[----:B------:R1:W-:Y:S04]  /*17a70*/  STL.128 [R1+0x1050], R152 ;  /* 0x0010509801007387 */ /* 0x0003e80000100c00 */
[----:B------:R-:W-:Y:S04]  /*17a80*/  STL.128 [R1+0x440], R228 ;  /* 0x000440e401007387 */ /* 0x000fe80000100c00 */
[----:B0-----:R-:W4:Y:S04]  /*17a90*/  LDL.LU.128 R188, [R1+0x10e0] ;  /* 0x0010e00001bc7983 */ /* 0x001f280000300c00 */
[----:B-1----:R-:W4:Y:S01]  /*17aa0*/  LDL.LU.128 R184, [R1+0x10d0] ;  /* 0x0010d00001b87983 */ /* 0x002f220000300c00 */
[----:B------:R-:W-:-:S02]  /*17ab0*/  IMAD.MOV.U32 R155, RZ, RZ, R79 ;  /* 0x000000ffff9b7224 */ /* 0x000fc400078e004f */
[----:B------:R-:W-:Y:S02]  /*17ac0*/  IMAD.MOV.U32 R154, RZ, RZ, R78 ;  /* 0x000000ffff9a7224 */ /* 0x000fe400078e004e */
[----:B------:R-:W-:Y:S02]  /*17ad0*/  IMAD.MOV.U32 R153, RZ, RZ, R77 ;  /* 0x000000ffff997224 */ /* 0x000fe400078e004d */
[----:B------:R-:W-:-:S05]  /*17ae0*/  IMAD.MOV.U32 R152, RZ, RZ, R76 ;  /* 0x000000ffff987224 */ /* 0x000fca00078e004c */
[----:B------:R-:W-:Y:S04]  /*17af0*/  STL.128 [R1+0x330], R152 ;  /* 0x0003309801007387 */ /* 0x000fe80000100c00 */
[----:B------:R0:W-:Y:S04]  /*17b00*/  STL.128 [R1+0x1290], R180 ;  /* 0x001290b401007387 */ /* 0x0001e80000100c00 */
[----:B------:R1:W-:Y:S04]  /*17b10*/  STL.128 [R1+0x1280], R176 ;  /* 0x001280b001007387 */ /* 0x0003e80000100c00 */
[----:B------:R1:W-:Y:S04]  /*17b20*/  STL.128 [R1+0x1270], R172 ;  /* 0x001270ac01007387 */ /* 0x0003e80000100c00 */
[----:B0-----:R-:W4:Y:S04]  /*17b30*/  LDL.LU.128 R180, [R1+0x1290] ;  /* 0x0012900001b47983 */ /* 0x001f280000300c00 */
[----:B-1----:R-:W4:Y:S04]  /*17b40*/  LDL.LU.128 R176, [R1+0x1280] ;  /* 0x0012800001b07983 */ /* 0x002f280000300c00 */
[----:B------:R-:W4:Y:S01]  /*17b50*/  LDL.LU.128 R172, [R1+0x1270] ;  /* 0x0012700001ac7983 */ /* 0x000f220000300c00 */
        /* <DEDUP_REMOVED lines=41> */
[----:B------:R1:W-:Y:S01]  /*17df0*/  STL.128 [R1+0x10f0], R192 ;  /* 0x0010f0c001007387 */ /* 0x0003e20000100c00 */
[----:B------:R-:W-:-:S03]  /*17e00*/  IMAD.MOV.U32 R10, RZ, RZ, R148 ;  /* 0x000000ffff0a7224 */ /* 0x000fc600078e0094 */
[----:B0-----:R-:W4:Y:S01]  /*17e10*/  LDL.LU.128 R224, [R1+0x1170] ;  /* 0x0011700001e07983 */ /* 0x001f220000300c00 */
[----:B------:R-:W-:-:S03]  /*17e20*/  IMAD.MOV.U32 R19, RZ, RZ, R147 ;  /* 0x000000ffff137224 */ /* 0x000fc600078e0093 */
[----:B-1----:R-:W4:Y:S01]  /*17e30*/  LDL.LU.128 R220, [R1+0x1160] ;  /* 0x0011600001dc7983 */ /* 0x002f220000300c00 */
[----:B------:R-:W-:-:S03]  /*17e40*/  IMAD.MOV.U32 R230, RZ, RZ, R146 ;  /* 0x000000ffffe67224 */ /* 0x000fc600078e0092 */
[----:B------:R-:W4:Y:S01]  /*17e50*/  LDL.LU.128 R216, [R1+0x1150] ;  /* 0x0011500001d87983 */ /* 0x000f220000300c00 */
[----:B------:R-:W-:-:S03]  /*17e60*/  IMAD.MOV.U32 R229, RZ, RZ, R145 ;  /* 0x000000ffffe57224 */ /* 0x000fc600078e0091 */
[----:B------:R-:W4:Y:S04]  /*17e70*/  LDL.LU.128 R212, [R1+0x1140] ;  /* 0x0011400001d47983 */ /* 0x000f280000300c00 */
[----:B------:R-:W4:Y:S04]  /*17e80*/  LDL.LU.128 R208, [R1+0x1130] ;  /* 0x0011300001d07983 */ /* 0x000f280000300c00 */
[----:B------:R-:W4:Y:S04]  /*17e90*/  LDL.LU.128 R204, [R1+0x1120] ;  /* 0x0011200001cc7983 */ /* 0x000f280000300c00 */
[----:B------:R-:W4:Y:S04]  /*17ea0*/  LDL.LU.128 R200, [R1+0x1110] ;  /* 0x0011100001c87983 */ /* 0x000f280000300c00 */
[----:B------:R-:W4:Y:S04]  /*17eb0*/  LDL.LU.128 R196, [R1+0x1100] ;  /* 0x0011000001c47983 */ /* 0x000f280000300c00 */
        /* <DEDUP_REMOVED lines=9> */
[----:B------:R-:W4:Y:S04]  /*17f50*/  LDL.LU.128 R152, [R1+0x1050] ;  /* 0x0010500001987983 */ /* 0x000f280000300c00 */
[----:B--2---:R0:W-:Y:S04]  /*17f60*/  STL.128 [R1+0x1070], R160 ;  /* 0x001070a001007387 */ /* 0x0041e80000100c00 */
[----:B---3--:R1:W-:Y:S01]  /*17f70*/  STL.128 [R1+0x1060], R156 ;  /* 0x0010609c01007387 */ /* 0x0083e20000100c00 */
[----:B------:R-:W-:-:S03]  /*17f80*/  IMAD.MOV.U32 R6, RZ, RZ, R151 ;  /* 0x000000ffff067224 */ /* 0x000fc600078e0097 */
[----:B------:R2:W-:Y:S01]  /*17f90*/  STL [R1+0x12ac], R234 ;  /* 0x0012acea01007387 */ /* 0x0005e20000100800 */
        /* <DEDUP_REMOVED lines=10> */
[----:B--2---:R-:W-:Y:S02]  /*18040*/  IMAD.MOV.U32 R234, RZ, RZ, R7 ;  /* 0x000000ffffea7224 */ /* 0x004fe400078e0007 */
[----:B------:R-:W-:Y:S01]  /*18050*/  IMAD.MOV.U32 R7, RZ, RZ, R150 ;  /* 0x000000ffff077224 */ /* 0x000fe200078e0096 */
[----:B------:R0:W-:Y:S01]  /*18060*/  STL.128 [R1+0x340], R156 ;  /* 0x0003409c01007387 */ /* 0x0001e20000100c00 */
        /* <DEDUP_REMOVED lines=8> */
[----:B------:R-:W-:Y:S01]  /*180f0*/  IMAD.MOV.U32 R79, RZ, RZ, R162 ;  /* 0x000000ffff4f7224 */ /* 0x000fe200078e00a2 */
[----:B0-----:R-:W2:Y:S01]  /*18100*/  LDL.LU.128 R156, [R1+0x1060] ;  /* 0x00106000019c7983 */ /* 0x001ea20000300c00 */
[----:B------:R-:W-:Y:S02]  /*18110*/  IMAD.MOV.U32 R78, RZ, RZ, R161 ;  /* 0x000000ffff4e7224 */ /* 0x000fe400078e00a1 */
[----:B------:R-:W-:Y:S02]  /*18120*/  IMAD.MOV.U32 R77, RZ, RZ, R160 ;  /* 0x000000ffff4d7224 */ /* 0x000fe400078e00a0 */
[----:B-1----:R-:W3:Y:S04]  /*18130*/  LDL.LU.128 R160, [R1+0x1070] ;  /* 0x0010700001a07983 */ /* 0x002ee80000300c00 */
[----:B----4-:R0:W-:Y:S01]  /*18140*/  STL.128 [R1+0x1090], R168 ;  /* 0x001090a801007387 */ /* 0x0101e20000100c00 */
[----:B------:R-:W-:-:S03]  /*18150*/  IMAD.MOV.U32 R228, RZ, RZ, R144 ;  /* 0x000000ffffe47224 */ /* 0x000fc600078e0090 */
[----:B------:R1:W-:Y:S01]  /*18160*/  STL.128 [R1+0x1080], R164 ;  /* 0x001080a401007387 */ /* 0x0003e20000100c00 */
[----:B------:R-:W-:Y:S02]  /*18170*/  IMAD.MOV.U32 R144, RZ, RZ, R68 ;  /* 0x000000ffff907224 */ /* 0x000fe400078e0044 */
[----:B------:R-:W-:Y:S02]  /*18180*/  IMAD.MOV.U32 R143, RZ, RZ, R67 ;  /* 0x000000ffff8f7224 */ /* 0x000fe400078e0043 */
[----:B------:R-:W-:Y:S02]  /*18190*/  IMAD.MOV.U32 R142, RZ, RZ, R66 ;  /* 0x000000ffff8e7224 */ /* 0x000fe400078e0042 */
[----:B------:R-:W-:Y:S02]  /*181a0*/  IMAD.MOV.U32 R141, RZ, RZ, R65 ;  /* 0x000000ffff8d7224 */ /* 0x000fe400078e0041 */
[----:B0-----:R-:W-:Y:S02]  /*181b0*/  IMAD.MOV.U32 R171, RZ, RZ, R95 ;  /* 0x000000ffffab7224 */ /* 0x001fe400078e005f */
[----:B------:R-:W-:-:S02]  /*181c0*/  IMAD.MOV.U32 R170, RZ, RZ, R94 ;  /* 0x000000ffffaa7224 */ /* 0x000fc400078e005e */
[----:B------:R-:W-:Y:S02]  /*181d0*/  IMAD.MOV.U32 R169, RZ, RZ, R93 ;  /* 0x000000ffffa97224 */ /* 0x000fe400078e005d */
[----:B------:R-:W-:Y:S02]  /*181e0*/  IMAD.MOV.U32 R168, RZ, RZ, R92 ;  /* 0x000000ffffa87224 */ /* 0x000fe400078e005c */
[----:B-1----:R-:W-:Y:S02]  /*181f0*/  IMAD.MOV.U32 R167, RZ, RZ, R91 ;  /* 0x000000ffffa77224 */ /* 0x002fe400078e005b */
        /* <DEDUP_REMOVED lines=35> */
[----:B------:R-:W-:Y:S02]  /*18430*/  VIADD R4, R16, 0x100 ;  /* 0x0000010010047836 */ /* 0x000fe40000000000 */
        /* <DEDUP_REMOVED lines=30> */
[----:B------:R-:W-:Y:S01]  /*18620*/  STL.128 [R1+0x2f0], R136 ;  /* 0x0002f08801007387 */ /* 0x000fe20000100c00 */
[----:B0-----:R-:W-:Y:S02]  /*18630*/  IMAD.MOV.U32 R232, RZ, RZ, R109 ;  /* 0x000000ffffe87224 */ /* 0x001fe400078e006d */
[----:B------:R-:W-:Y:S01]  /*18640*/  IMAD.MOV.U32 R233, RZ, RZ, R108 ;  /* 0x000000ffffe97224 */ /* 0x000fe200078e006c */
[----:B------:R-:W-:Y:S01]  /*18650*/  STL.128 [R1+0x300], R140 ;  /* 0x0003008c01007387 */ /* 0x000fe20000100c00 */
[----:B------:R-:W-:Y:S02]  /*18660*/  IMAD.MOV.U32 R59, RZ, RZ, R142 ;  /* 0x000000ffff3b7224 */ /* 0x000fe400078e008e */
[----:B------:R-:W-:Y:S01]  /*18670*/  IMAD.MOV.U32 R110, RZ, RZ, R34 ;  /* 0x000000ffff6e7224 */ /* 0x000fe200078e0022 */
[----:B------:R-:W-:Y:S01]  /*18680*/  STL.128 [R1+0x310], R144 ;  /* 0x0003109001007387 */ /* 0x000fe20000100c00 */
[----:B------:R-:W-:-:S02]  /*18690*/  IMAD.MOV.U32 R109, RZ, RZ, R33 ;  /* 0x000000ffff6d7224 */ /* 0x000fc400078e0021 */
[----:B------:R-:W-:Y:S01]  /*186a0*/  IMAD.MOV.U32 R108, RZ, RZ, R32 ;  /* 0x000000ffff6c7224 */ /* 0x000fe200078e0020 */
[----:B------:R-:W-:Y:S01]  /*186b0*/  STL.128 [R1+0x320], R148 ;  /* 0x0003209401007387 */ /* 0x000fe20000100c00 */
[----:B------:R-:W-:Y:S02]  /*186c0*/  IMAD.MOV.U32 R52, RZ, RZ, R135 ;  /* 0x000000ffff347224 */ /* 0x000fe400078e0087 */
[----:B------:R-:W-:Y:S02]  /*186d0*/  IMAD.MOV.U32 R56, RZ, RZ, R139 ;  /* 0x000000ffff387224 */ /* 0x000fe400078e008b */
[----:B------:R-:W-:Y:S02]  /*186e0*/  IMAD.MOV.U32 R100, RZ, RZ, R184 ;  /* 0x000000ffff647224 */ /* 0x000fe400078e00b8 */
[----:B------:R-:W-:Y:S02]  /*186f0*/  IMAD.MOV.U32 R101, RZ, RZ, R185 ;  /* 0x000000ffff657224 */ /* 0x000fe400078e00b9 */
        /* <DEDUP_REMOVED lines=17> */
[----:B------:R-:W2:Y:S01]  /*18810*/  LDL.LU R234, [R1+0x12ac] ;  /* 0x0012ac0001ea7983 */ /* 0x000ea20000300800 */
        /* <DEDUP_REMOVED lines=15> */
[----:B------:R-:W-:Y:S01]  /*18910*/  IMAD.MOV.U32 R41, RZ, RZ, R124 ;  /* 0x000000ffff297224 */ /* 0x000fe200078e007c */
[----:B------:R-:W-:Y:S01]  /*18920*/  R2UR UR6, R4 ;  /* 0x00000000040672ca */ /* 0x000fe200000e0000 */
        /* <DEDUP_REMOVED lines=19> */
[----:B------:R-:W-:Y:S01]  /*18a60*/  R2UR UR7, R5 ;  /* 0x00000000050772ca */ /* 0x000fe200000e0000 */
        /* <DEDUP_REMOVED lines=25> */
[----:B0-----:R-:W2:Y:S01]  /*18c00*/  LDL.LU.128 R180, [R1+0x10c0] ;  /* 0x0010c00001b47983 */ /* 0x001ea20000300c00 */
[----:B------:R-:W-:Y:S02]  /*18c10*/  IMAD.MOV.U32 R68, RZ, RZ, R61 ;  /* 0x000000ffff447224 */ /* 0x000fe400078e003d */
[----:B------:R-:W-:Y:S01]  /*18c20*/  IMAD.MOV.U32 R67, RZ, RZ, R60 ;  /* 0x000000ffff437224 */ /* 0x000fe200078e003c */
[----:B-1----:R-:W2:Y:S01]  /*18c30*/  LDL.LU.128 R176, [R1+0x10b0] ;  /* 0x0010b00001b07983 */ /* 0x002ea20000300c00 */
[----:B------:R-:W-:-:S02]  /*18c40*/  IMAD.MOV.U32 R66, RZ, RZ, R59 ;  /* 0x000000ffff427224 */ /* 0x000fc400078e003b */
[----:B------:R-:W-:Y:S01]  /*18c50*/  IMAD.MOV.U32 R27, RZ, RZ, R110 ;  /* 0x000000ffff1b7224 */ /* 0x000fe200078e006e */
[----:B----4-:R-:W4:Y:S01]  /*18c60*/  LDL.LU.128 R172, [R1+0x10a0] ;  /* 0x0010a00001ac7983 */ /* 0x010f220000300c00 */
[----:B------:R-:W-:Y:S02]  /*18c70*/  IMAD.MOV.U32 R26, RZ, RZ, R109 ;  /* 0x000000ffff1a7224 */ /* 0x000fe400078e006d */
[----:B------:R-:W-:Y:S01]  /*18c80*/  IMAD.MOV.U32 R65, RZ, RZ, R58 ;  /* 0x000000ffff417224 */ /* 0x000fe200078e003a */
[----:B------:R-:W4:Y:S01]  /*18c90*/  LDL.LU.128 R164, [R1+0x1080] ;  /* 0x0010800001a47983 */ /* 0x000f220000300c00 */
[----:B------:R-:W-:Y:S02]  /*18ca0*/  IMAD.MOV.U32 R64, RZ, RZ, R57 ;  /* 0x000000ffff407224 */ /* 0x000fe400078e0039 */
[----:B------:R-:W-:Y:S01]  /*18cb0*/  IMAD.MOV.U32 R63, RZ, RZ, R56 ;  /* 0x000000ffff3f7224 */ /* 0x000fe200078e0038 */
        /* <DEDUP_REMOVED lines=45> */
[----:B---3--:R-:W-:Y:S02]  /*18f90*/  IMAD.MOV.U32 R104, RZ, RZ, R188 ;  /* 0x000000ffff687224 */ /* 0x008fe400078e00bc */
        /* <DEDUP_REMOVED lines=47> */
[----:B------:R-:W-:-:S06]  /*19290*/  WARPGROUP.ARRIVE ;  /* 0x00000000000079c5 */ /* 0x000fcc0000000000 */
[----:B------:R-:W-:Y:S01]  /*192a0*/  HGMMA.64x256x16.F32 R24, R152, gdesc[UR4].tnspB, R24, gsb0 ;  /* 0x43e0000498187df0 */ /* 0x000fe20008000818 */
[----:B------:R0:W-:Y:S04]  /*192b0*/  STL.128 [R1+0xfe0], R160 ;  /* 0x000fe0a001007387 */ /* 0x0001e80000100c00 */
[----:B--2---:R1:W-:Y:S04]  /*192c0*/  STL.128 [R1+0xfd0], R156 ;  /* 0x000fd09c01007387 */ /* 0x0043e80000100c00 */
[----:B------:R2:W-:Y:S04]  /*192d0*/  STL [R1+0x1048], R194 ;  /* 0x001048c201007387 */ /* 0x0005e80000100800 */
[----:B0-----:R-:W3:Y:S04]  /*192e0*/  LDL.LU.128 R160, [R1+0xfe0] ;  /* 0x000fe00001a07983 */ /* 0x001ee80000300c00 */
[----:B-1----:R-:W3:Y:S01]  /*192f0*/  LDL.LU.128 R156, [R1+0xfd0] ;  /* 0x000fd000019c7983 */ /* 0x002ee20000300c00 */
[----:B--2---:R-:W-:-:S03]  /*19300*/  IMAD.MOV.U32 R194, RZ, RZ, R231 ;  /* 0x000000ffffc27224 */ /* 0x004fc600078e00e7 */
[----:B------:R0:W-:Y:S02]  /*19310*/  STL.64 [R1+0x1040], R192 ;  /* 0x001040c001007387 */ /* 0x0001e40000100a00 */
[----:B0-----:R-:W-:Y:S02]  /*19320*/  IMAD.MOV.U32 R192, RZ, RZ, R233 ;  /* 0x000000ffffc07224 */ /* 0x001fe400078e00e9 */
[----:B------:R-:W-:-:S05]  /*19330*/  IMAD.MOV.U32 R193, RZ, RZ, R232 ;  /* 0x000000ffffc17224 */ /* 0x000fca00078e00e8 */
[----:B------:R0:W-:Y:S04]  /*19340*/  STL.128 [R1+0x3b0], R192 ;  /* 0x0003b0c001007387 */ /* 0x0001e80000100c00 */
[----:B0-----:R-:W2:Y:S04]  /*19350*/  LDL.LU R194, [R1+0x1048] ;  /* 0x0010480001c27983 */ /* 0x001ea80000300800 */
[----:B------:R-:W2:Y:S04]  /*19360*/  LDL.LU.64 R192, [R1+0x1040] ;  /* 0x0010400001c07983 */ /* 0x000ea80000300a00 */
[----:B------:R-:W-:Y:S01]  /*19370*/  STL.128 [R1+0x1030], R180 ;  /* 0x001030b401007387 */ /* 0x000fe20000100c00 */
        /* <DEDUP_REMOVED lines=8> */
[----:B0-----:R-:W2:Y:S04]  /*19400*/  LDL.LU.128 R132, [R1+0xf80] ;  /* 0x000f800001847983 */ /* 0x001ea80000300c00 */
[----:B-1----:R-:W2:Y:S04]  /*19410*/  LDL.LU.128 R128, [R1+0xf70] ;  /* 0x000f700001807983 */ /* 0x002ea80000300c00 */
[----:B----4-:R-:W4:Y:S04]  /*19420*/  LDL.LU.128 R124, [R1+0xf60] ;  /* 0x000f6000017c7983 */ /* 0x010f280000300c00 */
[----:B------:R-:W4:Y:S04]  /*19430*/  LDL.LU.128 R120, [R1+0xf50] ;  /* 0x000f500001787983 */ /* 0x000f280000300c00 */
[----:B------:R-:W4:Y:S04]  /*19440*/  LDL.LU.128 R116, [R1+0xf40] ;  /* 0x000f400001747983 */ /* 0x000f280000300c00 */
[----:B------:R-:W4:Y:S04]  /*19450*/  LDL.LU.128 R112, [R1+0xf30] ;  /* 0x000f300001707983 */ /* 0x000f280000300c00 */
[----:B------:R-:W4:Y:S04]  /*19460*/  LDL.LU.128 R108, [R1+0xf20] ;  /* 0x000f2000016c7983 */ /* 0x000f280000300c00 */
[----:B------:R0:W-:Y:S04]  /*19470*/  STL.128 [R1+0xfc0], R148 ;  /* 0x000fc09401007387 */ /* 0x0001e80000100c00 */
[----:B0-----:R-:W4:Y:S01]  /*19480*/  LDL.LU.128 R148, [R1+0xfc0] ;  /* 0x000fc00001947983 */ /* 0x001f220000300c00 */
[----:B------:R-:W-:-:S02]  /*19490*/  IMAD.MOV.U32 R180, RZ, RZ, R11 ;  /* 0x000000ffffb47224 */ /* 0x000fc400078e000b */
[----:B------:R-:W-:Y:S02]  /*194a0*/  IMAD.MOV.U32 R181, RZ, RZ, R20 ;  /* 0x000000ffffb57224 */ /* 0x000fe400078e0014 */
[----:B------:R-:W-:Y:S02]  /*194b0*/  IMAD.MOV.U32 R182, RZ, RZ, R4 ;  /* 0x000000ffffb67224 */ /* 0x000fe400078e0004 */
[----:B------:R-:W-:Y:S01]  /*194c0*/  IMAD.MOV.U32 R183, RZ, RZ, R235 ;  /* 0x000000ffffb77224 */ /* 0x000fe200078e00eb */
        /* <DEDUP_REMOVED lines=8> */
[----:B------:R0:W-:Y:S04]  /*19550*/  STL.128 [R1+0x1000], R168 ;  /* 0x001000a801007387 */ /* 0x0001e80000100c00 */
[----:B0-----:R-:W4:Y:S04]  /*19560*/  LDL.LU.128 R168, [R1+0x1000] ;  /* 0x0010000001a87983 */ /* 0x001f280000300c00 */
[----:B------:R0:W-:Y:S04]  /*19570*/  STL.128 [R1+0xfb0], R144 ;  /* 0x000fb09001007387 */ /* 0x0001e80000100c00 */
[----:B------:R1:W-:Y:S04]  /*19580*/  STL.128 [R1+0xfa0], R140 ;  /* 0x000fa08c01007387 */ /* 0x0003e80000100c00 */
[----:B------:R1:W-:Y:S04]  /*19590*/  STL.128 [R1+0xf90], R136 ;  /* 0x000f908801007387 */ /* 0x0003e80000100c00 */
[----:B0-----:R-:W4:Y:S04]  /*195a0*/  LDL.LU.128 R144, [R1+0xfb0] ;  /* 0x000fb00001907983 */ /* 0x001f280000300c00 */
[----:B-1----:R-:W4:Y:S04]  /*195b0*/  LDL.LU.128 R140, [R1+0xfa0] ;  /* 0x000fa000018c7983 */ /* 0x002f280000300c00 */
[----:B------:R-:W4:Y:S01]  /*195c0*/  LDL.LU.128 R136, [R1+0xf90] ;  /* 0x000f900001887983 */ /* 0x000f220000300c00 */
[----:B---3--:R-:W-:Y:S01]  /*195d0*/  F2FP.F16.F32.PACK_AB R152, R159, R160 ;  /* 0x000000a09f98723e */ /* 0x008fe200000000ff */
[----:B------:R-:W-:Y:S01]  /*195e0*/  IMAD.MOV.U32 R159, RZ, RZ, R96 ;  /* 0x000000ffff9f7224 */ /* 0x000fe200078e0060 */
[----:B------:R-:W-:Y:S01]  /*195f0*/  F2FP.F16.F32.PACK_AB R153, R23, R156 ;  /* 0x0000009c1799723e */ /* 0x000fe200000000ff */
[----:B------:R-:W-:Y:S01]  /*19600*/  IMAD.MOV.U32 R156, RZ, RZ, R93 ;  /* 0x000000ffff9c7224 */ /* 0x000fe200078e005d */
[----:B------:R-:W-:Y:S01]  /*19610*/  F2FP.F16.F32.PACK_AB R154, R161, R162 ;  /* 0x000000a2a19a723e */ /* 0x000fe200000000ff */
[----:B------:R0:W-:Y:S01]  /*19620*/  STL.128 [R1+0x390], R184 ;  /* 0x000390b801007387 */ /* 0x0001e20000100c00 */
[----:B------:R-:W-:Y:S01]  /*19630*/  F2FP.F16.F32.PACK_AB R155, R157, R158 ;  /* 0x0000009e9d9b723e */ /* 0x000fe200000000ff */
[----:B------:R-:W-:-:S02]  /*19640*/  IMAD.MOV.U32 R160, RZ, RZ, R95 ;  /* 0x000000ffffa07224 */ /* 0x000fc400078e005f */
[----:B------:R1:W-:Y:S01]  /*19650*/  STL.128 [R1+0x3a0], R188 ;  /* 0x0003a0bc01007387 */ /* 0x0003e20000100c00 */
[----:B------:R-:W-:Y:S02]  /*19660*/  IMAD.MOV.U32 R161, RZ, RZ, R92 ;  /* 0x000000ffffa17224 */ /* 0x000fe400078e005c */
[----:B------:R-:W-:Y:S01]  /*19670*/  IMAD.MOV.U32 R158, RZ, RZ, R90 ;  /* 0x000000ffff9e7224 */ /* 0x000fe200078e005a */
[----:B------:R-:W-:Y:S01]  /*19680*/  STL.128 [R1+0x3c0], R196 ;  /* 0x0003c0c401007387 */ /* 0x000fe20000100c00 */
[----:B------:R-:W-:-:S03]  /*19690*/  IMAD.MOV.U32 R157, RZ, RZ, R89 ;  /* 0x000000ffff9d7224 */ /* 0x000fc600078e0059 */
[----:B------:R-:W-:Y:S04]  /*196a0*/  STL.128 [R1+0x3d0], R200 ;  /* 0x0003d0c801007387 */ /* 0x000fe80000100c00 */
[----:B------:R-:W-:Y:S01]  /*196b0*/  STL.128 [R1+0x3e0], R204 ;  /* 0x0003e0cc01007387 */ /* 0x000fe20000100c00 */
[----:B0-----:R-:W-:Y:S02]  /*196c0*/  IMAD.MOV.U32 R187, RZ, RZ, R103 ;  /* 0x000000ffffbb7224 */ /* 0x001fe400078e0067 */
[----:B------:R-:W-:Y:S01]  /*196d0*/  IMAD.MOV.U32 R186, RZ, RZ, R102 ;  /* 0x000000ffffba7224 */ /* 0x000fe200078e0066 */
[----:B------:R-:W-:Y:S01]  /*196e0*/  STL.128 [R1+0x3f0], R208 ;  /* 0x0003f0d001007387 */ /* 0x000fe20000100c00 */
[----:B-1----:R-:W-:Y:S02]  /*196f0*/  IMAD.MOV.U32 R191, RZ, RZ, R107 ;  /* 0x000000ffffbf7224 */ /* 0x002fe400078e006b */
[----:B------:R-:W-:Y:S01]  /*19700*/  IMAD.MOV.U32 R190, RZ, RZ, R106 ;  /* 0x000000ffffbe7224 */ /* 0x000fe200078e006a */
[----:B------:R-:W-:Y:S01]  /*19710*/  STL.128 [R1+0x400], R212 ;  /* 0x000400d401007387 */ /* 0x000fe20000100c00 */
[----:B------:R-:W-:-:S02]  /*19720*/  IMAD.MOV.U32 R189, RZ, RZ, R105 ;  /* 0x000000ffffbd7224 */ /* 0x000fc400078e0069 */
[----:B------:R-:W-:Y:S01]  /*19730*/  IMAD.MOV.U32 R188, RZ, RZ, R104 ;  /* 0x000000ffffbc7224 */ /* 0x000fe200078e0068 */
[----:B------:R-:W-:Y:S01]  /*19740*/  STL.128 [R1+0x410], R216 ;  /* 0x000410d801007387 */ /* 0x000fe20000100c00 */
[----:B------:R-:W-:Y:S02]  /*19750*/  IMAD.MOV.U32 R185, RZ, RZ, R101 ;  /* 0x000000ffffb97224 */ /* 0x000fe400078e0065 */
[----:B------:R-:W-:Y:S01]  /*19760*/  IMAD.MOV.U32 R184, RZ, RZ, R100 ;  /* 0x000000ffffb87224 */ /* 0x000fe200078e0064 */
[----:B------:R0:W-:Y:S04]  /*19770*/  STL [R1+0xe24], R159 ;  /* 0x000e249f01007387 */ /* 0x0001e80000100800 */
[----:B------:R1:W-:Y:S01]  /*19780*/  STL [R1+0xe20], R156 ;  /* 0x000e209c01007387 */ /* 0x0003e20000100800 */
[----:B0-----:R-:W-:-:S03]  /*19790*/  IMAD.MOV.U32 R159, RZ, RZ, R91 ;  /* 0x000000ffff9f7224 */ /* 0x001fc600078e005b */
[----:B------:R0:W-:Y:S01]  /*197a0*/  STL.128 [R1+0xe10], R152 ;  /* 0x000e109801007387 */ /* 0x0001e20000100c00 */
[----:B-1----:R-:W-:-:S03]  /*197b0*/  IMAD.MOV.U32 R156, RZ, RZ, R88 ;  /* 0x000000ffff9c7224 */ /* 0x002fc600078e0058 */
[----:B------:R1:W-:Y:S01]  /*197c0*/  STL.128 [R1+0xea0], R188 ;  /* 0x000ea0bc01007387 */ /* 0x0003e20000100c00 */
[----:B------:R-:W-:-:S03]  /*197d0*/  IMAD.MOV.U32 R231, RZ, RZ, R19 ;  /* 0x000000ffffe77224 */ /* 0x000fc600078e0013 */
[----:B------:R3:W-:Y:S01]  /*197e0*/  STL.128 [R1+0xe90], R184 ;  /* 0x000e90b801007387 */ /* 0x0007e20000100c00 */
[----:B------:R-:W-:-:S03]  /*197f0*/  IMAD.MOV.U32 R235, RZ, RZ, R6 ;  /* 0x000000ffffeb7224 */ /* 0x000fc600078e0006 */
[----:B------:R3:W-:Y:S01]  /*19800*/  STL.64 [R1+0xe28], R160 ;  /* 0x000e28a001007387 */ /* 0x0007e20000100a00 */
[----:B0-----:R-:W-:-:S03]  /*19810*/  IMAD.MOV.U32 R155, RZ, RZ, R87 ;  /* 0x000000ffff9b7224 */ /* 0x001fc600078e0057 */
[----:B------:R0:W-:Y:S01]  /*19820*/  STL.128 [R1+0x360], R156 ;  /* 0x0003609c01007387 */ /* 0x0001e20000100c00 */
[----:B------:R-:W-:Y:S02]  /*19830*/  IMAD.MOV.U32 R152, RZ, RZ, R84 ;  /* 0x000000ffff987224 */ /* 0x000fe400078e0054 */
[----:B------:R-:W-:Y:S01]  /*19840*/  IMAD.MOV.U32 R87, RZ, RZ, R159 ;  /* 0x000000ffff577224 */ /* 0x000fe200078e009f */
[----:B-1----:R-:W4:Y:S01]  /*19850*/  LDL.LU.128 R188, [R1+0xea0] ;  /* 0x000ea00001bc7983 */ /* 0x002f220000300c00 */
[----:B------:R-:W-:Y:S02]  /*19860*/  IMAD.MOV.U32 R84, RZ, RZ, R156 ;  /* 0x000000ffff547224 */ /* 0x000fe400078e009c */
[----:B------:R-:W-:Y:S01]  /*19870*/  IMAD.MOV.U32 R154, RZ, RZ, R86 ;  /* 0x000000ffff9a7224 */ /* 0x000fe200078e0056 */
[----:B---3--:R-:W3:Y:S01]  /*19880*/  LDL.LU.128 R184, [R1+0xe90] ;  /* 0x000e900001b87983 */ /* 0x008ee20000300c00 */
[----:B------:R-:W-:-:S03]  /*19890*/  IMAD.MOV.U32 R153, RZ, RZ, R85 ;  /* 0x000000ffff997224 */ /* 0x000fc600078e0055 */
[----:B------:R-:W3:Y:S01]  /*198a0*/  LDL.LU.64 R160, [R1+0xe28] ;  /* 0x000e280001a07983 */ /* 0x000ee20000300a00 */
[----:B------:R-:W-:-:S03]  /*198b0*/  IMAD.MOV.U32 R12, RZ, RZ, R18 ;  /* 0x000000ffff0c7224 */ /* 0x000fc600078e0012 */
[----:B0-----:R-:W3:Y:S04]  /*198c0*/  LDL.LU R159, [R1+0xe24] ;  /* 0x000e2400019f7983 */ /* 0x001ee80000300800 */
[----:B------:R-:W3:Y:S04]  /*198d0*/  LDL.LU R156, [R1+0xe20] ;  /* 0x000e2000019c7983 */ /* 0x000ee80000300800 */
[----:B------:R0:W-:Y:S04]  /*198e0*/  STL [R1+0x104c], R234 ;  /* 0x00104cea01007387 */ /* 0x0001e80000100800 */
[----:B------:R-:W-:Y:S01]  /*198f0*/  STL.128 [R1+0x350], R152 ;  /* 0x0003509801007387 */ /* 0x000fe20000100c00 */
[----:B0-----:R-:W-:-:S02]  /*19900*/  IMAD.MOV.U32 R234, RZ, RZ, R7 ;  /* 0x000000ffffea7224 */ /* 0x001fc400078e0007 */
[----:B--2---:R-:W-:Y:S02]  /*19910*/  IMAD.MOV.U32 R219, RZ, RZ, R135 ;  /* 0x000000ffffdb7224 */ /* 0x004fe400078e0087 */
[----:B------:R-:W-:Y:S02]  /*19920*/  IMAD.MOV.U32 R218, RZ, RZ, R134 ;  /* 0x000000ffffda7224 */ /* 0x000fe400078e0086 */
[----:B------:R-:W-:Y:S02]  /*19930*/  IMAD.MOV.U32 R217, RZ, RZ, R133 ;  /* 0x000000ffffd97224 */ /* 0x000fe400078e0085 */
[----:B------:R-:W-:Y:S02]  /*19940*/  IMAD.MOV.U32 R216, RZ, RZ, R132 ;  /* 0x000000ffffd87224 */ /* 0x000fe400078e0084 */
[----:B------:R-:W-:Y:S02]  /*19950*/  IMAD.MOV.U32 R215, RZ, RZ, R131 ;  /* 0x000000ffffd77224 */ /* 0x000fe400078e0083 */
[----:B------:R-:W-:-:S02]  /*19960*/  IMAD.MOV.U32 R214, RZ, RZ, R130 ;  /* 0x000000ffffd67224 */ /* 0x000fc400078e0082 */
[----:B------:R-:W-:Y:S02]  /*19970*/  IMAD.MOV.U32 R213, RZ, RZ, R129 ;  /* 0x000000ffffd57224 */ /* 0x000fe400078e0081 */
[----:B------:R-:W-:Y:S02]  /*19980*/  IMAD.MOV.U32 R212, RZ, RZ, R128 ;  /* 0x000000ffffd47224 */ /* 0x000fe400078e0080 */
[----:B----4-:R-:W-:Y:S02]  /*19990*/  IMAD.MOV.U32 R211, RZ, RZ, R127 ;  /* 0x000000ffffd37224 */ /* 0x010fe400078e007f */
        /* <DEDUP_REMOVED lines=24> */
[----:B0-----:R-:W3:Y:S01]  /*19b20*/  LDL.LU.128 R216, [R1+0xf10] ;  /* 0x000f100001d87983 */ /* 0x001ee20000300c00 */
[----:B------:R-:W-:-:S03]  /*19b30*/  IMAD.MOV.U32 R7, RZ, RZ, R150 ;  /* 0x000000ffff077224 */ /* 0x000fc600078e0096 */
[----:B-1----:R-:W3:Y:S01]  /*19b40*/  LDL.LU.128 R212, [R1+0xf00] ;  /* 0x000f000001d47983 */ /* 0x002ee20000300c00 */
[----:B------:R-:W-:-:S03]  /*19b50*/  IMAD.MOV.U32 R18, RZ, RZ, R149 ;  /* 0x000000ffff127224 */ /* 0x000fc600078e0095 */
[----:B--2---:R-:W2:Y:S01]  /*19b60*/  LDL.LU.128 R208, [R1+0xef0] ;  /* 0x000ef00001d07983 */ /* 0x004ea20000300c00 */
[----:B------:R-:W-:-:S03]  /*19b70*/  IMAD.MOV.U32 R19, RZ, RZ, R148 ;  /* 0x000000ffff137224 */ /* 0x000fc600078e0094 */
[----:B----4-:R-:W4:Y:S04]  /*19b80*/  LDL.LU.128 R204, [R1+0xee0] ;  /* 0x000ee00001cc7983 */ /* 0x010f280000300c00 */
[----:B------:R-:W2:Y:S04]  /*19b90*/  LDL.LU.128 R200, [R1+0xed0] ;  /* 0x000ed00001c87983 */ /* 0x000ea80000300c00 */
[----:B------:R-:W4:Y:S04]  /*19ba0*/  LDL.LU.128 R196, [R1+0xec0] ;  /* 0x000ec00001c47983 */ /* 0x000f280000300c00 */
[----:B------:R-:W2:Y:S01]  /*19bb0*/  LDL.LU.128 R192, [R1+0xeb0] ;  /* 0x000eb00001c07983 */ /* 0x000ea20000300c00 */
        /* <DEDUP_REMOVED lines=8> */
[----:B------:R-:W4:Y:S01]  /*19c40*/  LDL.LU.128 R152, [R1+0xe10] ;  /* 0x000e100001987983 */ /* 0x000f220000300c00 */
[----:B------:R-:W-:Y:S02]  /*19c50*/  IMAD.MOV.U32 R232, RZ, RZ, R10 ;  /* 0x000000ffffe87224 */ /* 0x000fe400078e000a */
[----:B------:R-:W-:Y:S01]  /*19c60*/  IMAD.MOV.U32 R233, RZ, RZ, R9 ;  /* 0x000000ffffe97224 */ /* 0x000fe200078e0009 */
[----:B------:R0:W-:Y:S04]  /*19c70*/  STL.128 [R1+0xe80], R180 ;  /* 0x000e80b401007387 */ /* 0x0001e80000100c00 */
[----:B------:R1:W-:Y:S04]  /*19c80*/  STL.128 [R1+0x450], R232 ;  /* 0x000450e801007387 */ /* 0x0003e80000100c00 */
[----:B------:R1:W-:Y:S04]  /*19c90*/  STL.128 [R1+0xe70], R176 ;  /* 0x000e70b001007387 */ /* 0x0003e80000100c00 */
[----:B------:R1:W-:Y:S04]  /*19ca0*/  STL.128 [R1+0xe60], R172 ;  /* 0x000e60ac01007387 */ /* 0x0003e80000100c00 */
[----:B0-----:R-:W4:Y:S04]  /*19cb0*/  LDL.LU.128 R180, [R1+0xe80] ;  /* 0x000e800001b47983 */ /* 0x001f280000300c00 */
[----:B-1----:R-:W4:Y:S04]  /*19cc0*/  LDL.LU R234, [R1+0x104c] ;  /* 0x00104c0001ea7983 */ /* 0x002f280000300800 */
[----:B------:R0:W-:Y:S04]  /*19cd0*/  STL.128 [R1+0xe40], R164 ;  /* 0x000e40a401007387 */ /* 0x0001e80000100c00 */
[----:B------:R1:W-:Y:S04]  /*19ce0*/  STL [R1+0xe30], R163 ;  /* 0x000e30a301007387 */ /* 0x0003e80000100800 */
[----:B------:R-:W4:Y:S04]  /*19cf0*/  LDL.LU.128 R176, [R1+0xe70] ;  /* 0x000e700001b07983 */ /* 0x000f280000300c00 */
[----:B------:R-:W4:Y:S04]  /*19d00*/  LDL.LU.128 R172, [R1+0xe60] ;  /* 0x000e600001ac7983 */ /* 0x000f280000300c00 */
[----:B0-----:R-:W4:Y:S04]  /*19d10*/  LDL.LU.128 R164, [R1+0xe40] ;  /* 0x000e400001a47983 */ /* 0x001f280000300c00 */
[----:B-1----:R-:W4:Y:S04]  /*19d20*/  LDL.LU R163, [R1+0xe30] ;  /* 0x000e300001a37983 */ /* 0x002f280000300800 */
[----:B------:R0:W-:Y:S04]  /*19d30*/  STL.128 [R1+0xe50], R168 ;  /* 0x000e50a801007387 */ /* 0x0001e80000100c00 */
[----:B0-----:R-:W4:Y:S01]  /*19d40*/  LDL.LU.128 R168, [R1+0xe50] ;  /* 0x000e500001a87983 */ /* 0x001f220000300c00 */
        /* <DEDUP_REMOVED lines=10> */
[----:B------:R-:W-:Y:S02]  /*19df0*/  IMAD.MOV.U32 R134, RZ, RZ, R66 ;  /* 0x000000ffff867224 */ /* 0x000fe400078e0042 */
[----:B0-----:R-:W-:Y:S02]  /*19e00*/  IMAD.MOV.U32 R229, RZ, RZ, R145 ;  /* 0x000000ffffe57224 */ /* 0x001fe400078e0091 */
[----:B------:R-:W-:Y:S02]  /*19e10*/  IMAD.MOV.U32 R228, RZ, RZ, R144 ;  /* 0x000000ffffe47224 */ /* 0x000fe400078e0090 */
[----:B-1----:R-:W-:Y:S02]  /*19e20*/  IMAD.MOV.U32 R227, RZ, RZ, R143 ;  /* 0x000000ffffe37224 */ /* 0x002fe400078e008f */
        /* <DEDUP_REMOVED lines=31> */
[----:B------:R-:W-:-:S02]  /*1a020*/  VIADD R4, R16, 0x180 ;  /* 0x0000018010047836 */ /* 0x000fc40000000000 */
        /* <DEDUP_REMOVED lines=171> */
[----:B---3--:R-:W-:Y:S01]  /*1aae0*/  IMAD.MOV.U32 R92, RZ, RZ, R161 ;  /* 0x000000ffff5c7224 */ /* 0x008fe200078e00a1 */
[----:B------:R3:W-:Y:S01]  /*1aaf0*/  STL.128 [R1+0x2d0], R120 ;  /* 0x0002d07801007387 */ /* 0x0007e20000100c00 */
[----:B------:R-:W-:Y:S02]  /*1ab00*/  IMAD.MOV.U32 R93, RZ, RZ, R156 ;  /* 0x000000ffff5d7224 */ /* 0x000fe400078e009c */
[----:B------:R-:W-:Y:S01]  /*1ab10*/  IMAD.MOV.U32 R94, RZ, RZ, R23 ;  /* 0x000000ffff5e7224 */ /* 0x000fe200078e0017 */
[----:B------:R3:W-:Y:S01]  /*1ab20*/  STL.128 [R1+0x2e0], R124 ;  /* 0x0002e07c01007387 */ /* 0x0007e20000100c00 */
[----:B------:R-:W-:Y:S02]  /*1ab30*/  IMAD.MOV.U32 R95, RZ, RZ, R160 ;  /* 0x000000ffff5f7224 */ /* 0x000fe400078e00a0 */
[----:B0-----:R-:W-:Y:S01]  /*1ab40*/  IMAD.MOV.U32 R96, RZ, RZ, R159 ;  /* 0x000000ffff607224 */ /* 0x001fe200078e009f */
[----:B------:R0:W-:Y:S01]  /*1ab50*/  STL.128 [R1+0x2f0], R128 ;  /* 0x0002f08001007387 */ /* 0x0001e20000100c00 */
[----:B------:R-:W-:-:S02]  /*1ab60*/  IMAD.MOV.U32 R97, RZ, RZ, R4 ;  /* 0x000000ffff617224 */ /* 0x000fc400078e0004 */
[----:B------:R-:W-:Y:S01]  /*1ab70*/  IMAD.MOV.U32 R98, RZ, RZ, R235 ;  /* 0x000000ffff627224 */ /* 0x000fe200078e00eb */
[----:B------:R0:W-:Y:S01]  /*1ab80*/  STL.128 [R1+0x300], R132 ;  /* 0x0003008401007387 */ /* 0x0001e20000100c00 */
[----:B------:R-:W-:Y:S02]  /*1ab90*/  IMAD.MOV.U32 R99, RZ, RZ, R233 ;  /* 0x000000ffff637224 */ /* 0x000fe400078e00e9 */
[----:B-1----:R-:W-:Y:S01]  /*1aba0*/  IMAD.MOV.U32 R100, RZ, RZ, R184 ;  /* 0x000000ffff647224 */ /* 0x002fe200078e00b8 */
        /* <DEDUP_REMOVED lines=11> */
[----:B----4-:R-:W-:Y:S02]  /*1ac60*/  IMAD.MOV.U32 R108, RZ, RZ, R232 ;  /* 0x000000ffff6c7224 */ /* 0x010fe400078e00e8 */
        /* <DEDUP_REMOVED lines=19> */
[----:B0-----:R-:W-:Y:S02]  /*1ada0*/  IMAD.MOV.U32 R128, RZ, RZ, R212 ;  /* 0x000000ffff807224 */ /* 0x001fe400078e00d4 */
[----:B------:R-:W-:Y:S02]  /*1adb0*/  IMAD.MOV.U32 R129, RZ, RZ, R213 ;  /* 0x000000ffff817224 */ /* 0x000fe400078e00d5 */
[----:B------:R-:W-:Y:S02]  /*1adc0*/  IMAD.MOV.U32 R130, RZ, RZ, R214 ;  /* 0x000000ffff827224 */ /* 0x000fe400078e00d6 */
[----:B------:R-:W-:Y:S02]  /*1add0*/  IMAD.MOV.U32 R131, RZ, RZ, R215 ;  /* 0x000000ffff837224 */ /* 0x000fe400078e00d7 */
[----:B------:R-:W-:Y:S02]  /*1ade0*/  IMAD.MOV.U32 R132, RZ, RZ, R216 ;  /* 0x000000ffff847224 */ /* 0x000fe400078e00d8 */
        /* <DEDUP_REMOVED lines=18> */
[----:B------:R-:W-:-:S06]  /*1af10*/  IMAD.MOV.U32 R151, RZ, RZ, R6 ;  /* 0x000000ffff977224 */ /* 0x000fcc00078e0006 */
[----:B------:R-:W-:-:S06]  /*1af20*/  WARPGROUP.ARRIVE ;  /* 0x00000000000079c5 */ /* 0x000fcc0000000000 */
[----:B------:R-:W-:Y:S01]  /*1af30*/  HGMMA.64x256x16.F32 R24, R152, gdesc[UR4].tnspB, R24, gsb0 ;  /* 0x43e0000498187df0 */ /* 0x000fe20008000818 */
[----:B------:R0:W-:Y:S04]  /*1af40*/  STL.64 [R1+0xe00], R192 ;  /* 0x000e00c001007387 */ /* 0x0001e80000100a00 */
[----:B------:R-:W-:Y:S04]  /*1af50*/  STL.128 [R1+0xdf0], R180 ;  /* 0x000df0b401007387 */ /* 0x000fe80000100c00 */
[----:B------:R1:W-:Y:S01]  /*1af60*/  STL [R1+0xe0c], R234 ;  /* 0x000e0cea01007387 */ /* 0x0003e20000100800 */
[----:B0-----:R-:W-:-:S03]  /*1af70*/  IMAD.MOV.U32 R192, RZ, RZ, R232 ;  /* 0x000000ffffc07224 */ /* 0x001fc600078e00e8 */
[----:B------:R0:W-:Y:S01]  /*1af80*/  STL.128 [R1+0xde0], R176 ;  /* 0x000de0b001007387 */ /* 0x0001e20000100c00 */
[----:B------:R-:W-:-:S03]  /*1af90*/  IMAD.MOV.U32 R232, RZ, RZ, R19 ;  /* 0x000000ffffe87224 */ /* 0x000fc600078e0013 */
[----:B------:R2:W-:Y:S01]  /*1afa0*/  STL.128 [R1+0xdd0], R172 ;  /* 0x000dd0ac01007387 */ /* 0x0005e20000100c00 */
[----:B-1----:R-:W-:Y:S02]  /*1afb0*/  IMAD.MOV.U32 R234, RZ, RZ, R7 ;  /* 0x000000ffffea7224 */ /* 0x002fe400078e0007 */
[----:B------:R-:W-:Y:S02]  /*1afc0*/  IMAD.MOV.U32 R182, RZ, RZ, R235 ;  /* 0x000000ffffb67224 */ /* 0x000fe400078e00eb */
[----:B------:R-:W-:Y:S01]  /*1afd0*/  IMAD.MOV.U32 R183, RZ, RZ, R233 ;  /* 0x000000ffffb77224 */ /* 0x000fe200078e00e9 */
[----:B------:R-:W-:Y:S01]  /*1afe0*/  STL.128 [R1+0xdb0], R164 ;  /* 0x000db0a401007387 */ /* 0x000fe20000100c00 */
[----:B------:R-:W-:Y:S02]  /*1aff0*/  IMAD.MOV.U32 R233, RZ, RZ, R18 ;  /* 0x000000ffffe97224 */ /* 0x000fe400078e0012 */
[----:B------:R-:W-:Y:S01]  /*1b000*/  IMAD.MOV.U32 R235, RZ, RZ, R6 ;  /* 0x000000ffffeb7224 */ /* 0x000fe200078e0006 */
[----:B------:R1:W-:Y:S01]  /*1b010*/  STL [R1+0xda0], R163 ;  /* 0x000da0a301007387 */ /* 0x0003e20000100800 */
[----:B------:R-:W-:-:S02]  /*1b020*/  IMAD.MOV.U32 R180, RZ, RZ, R159 ;  /* 0x000000ffffb47224 */ /* 0x000fc400078e009f */
[----:B0-----:R-:W-:Y:S02]  /*1b030*/  IMAD.MOV.U32 R176, RZ, RZ, R161 ;  /* 0x000000ffffb07224 */ /* 0x001fe400078e00a1 */
[----:B------:R-:W-:Y:S01]  /*1b040*/  IMAD.MOV.U32 R177, RZ, RZ, R156 ;  /* 0x000000ffffb17224 */ /* 0x000fe200078e009c */
[----:B--2---:R-:W2:Y:S01]  /*1b050*/  LDL.LU.128 R172, [R1+0xdd0] ;  /* 0x000dd00001ac7983 */ /* 0x004ea20000300c00 */
[----:B------:R-:W-:Y:S02]  /*1b060*/  IMAD.MOV.U32 R178, RZ, RZ, R23 ;  /* 0x000000ffffb27224 */ /* 0x000fe400078e0017 */
[----:B------:R-:W-:Y:S01]  /*1b070*/  IMAD.MOV.U32 R179, RZ, RZ, R160 ;  /* 0x000000ffffb37224 */ /* 0x000fe200078e00a0 */
[----:B-1----:R-:W3:Y:S01]  /*1b080*/  LDL.LU R163, [R1+0xda0] ;  /* 0x000da00001a37983 */ /* 0x002ee20000300800 */
[----:B------:R-:W-:-:S03]  /*1b090*/  IMAD.MOV.U32 R181, RZ, RZ, R4 ;  /* 0x000000ffffb57224 */ /* 0x000fc600078e0004 */
[----:B------:R-:W3:Y:S01]  /*1b0a0*/  LDL.LU.128 R164, [R1+0xdb0] ;  /* 0x000db00001a47983 */ /* 0x000ee20000300c00 */
[----:B------:R-:W-:-:S03]  /*1b0b0*/  IMAD.MOV.U32 R193, RZ, RZ, R231 ;  /* 0x000000ffffc17224 */ /* 0x000fc600078e00e7 */
[----:B------:R0:W-:Y:S04]  /*1b0c0*/  STL [R1+0xe08], R194 ;  /* 0x000e08c201007387 */ /* 0x0001e80000100800 */
[----:B------:R1:W-:Y:S04]  /*1b0d0*/  STL.128 [R1+0x450], R232 ;  /* 0x000450e801007387 */ /* 0x0003e80000100c00 */
[----:B------:R4:W-:Y:S01]  /*1b0e0*/  STL.128 [R1+0xdc0], R168 ;  /* 0x000dc0a801007387 */ /* 0x0009e20000100c00 */
[----:B0-----:R-:W-:-:S03]  /*1b0f0*/  IMAD.MOV.U32 R194, RZ, RZ, R230 ;  /* 0x000000ffffc27224 */ /* 0x001fc600078e00e6 */
[----:B------:R0:W-:Y:S04]  /*1b100*/  STL.128 [R1+0x370], R176 ;  /* 0x000370b001007387 */ /* 0x0001e80000100c00 */
[----:B------:R0:W-:Y:S04]  /*1b110*/  STL.128 [R1+0x380], R180 ;  /* 0x000380b401007387 */ /* 0x0001e80000100c00 */
[----:B-1----:R-:W3:Y:S04]  /*1b120*/  LDL.LU R234, [R1+0xe0c] ;  /* 0x000e0c0001ea7983 */ /* 0x002ee80000300800 */
[----:B----4-:R-:W4:Y:S04]  /*1b130*/  LDL.LU.128 R168, [R1+0xdc0] ;  /* 0x000dc00001a87983 */ /* 0x010f280000300c00 */
[----:B0-----:R-:W4:Y:S04]  /*1b140*/  LDL.LU.128 R176, [R1+0xde0] ;  /* 0x000de00001b07983 */ /* 0x001f280000300c00 */
[----:B------:R-:W4:Y:S04]  /*1b150*/  LDL.LU.128 R180, [R1+0xdf0] ;  /* 0x000df00001b47983 */ /* 0x000f280000300c00 */
[----:B------:R0:W-:Y:S04]  /*1b160*/  STL.128 [R1+0x3b0], R192 ;  /* 0x0003b0c001007387 */ /* 0x0001e80000100c00 */
[----:B0-----:R-:W4:Y:S04]  /*1b170*/  LDL.LU R194, [R1+0xe08] ;  /* 0x000e080001c27983 */ /* 0x001f280000300800 */
[----:B------:R-:W4:Y:S01]  /*1b180*/  LDL.LU.64 R192, [R1+0xe00] ;  /* 0x000e000001c07983 */ /* 0x000f220000300a00 */
[----:B------:R-:W-:-:S03]  /*1b190*/  WARPGROUP.DEPBAR.LE gsb0, 0x0 ;  /* 0x00008000000079c5 */ /* 0x000fc60000010000 */
[----:B------:R0:W-:Y:S04]  /*1b1a0*/  STL.128 [R1+0xd90], R148 ;  /* 0x000d909401007387 */ /* 0x0001e80000100c00 */
[----:B------:R1:W-:Y:S04]  /*1b1b0*/  STL.128 [R1+0xd80], R144 ;  /* 0x000d809001007387 */ /* 0x0003e80000100c00 */
[----:B------:R1:W-:Y:S04]  /*1b1c0*/  STL.128 [R1+0xd70], R140 ;  /* 0x000d708c01007387 */ /* 0x0003e80000100c00 */
[----:B------:R1:W-:Y:S04]  /*1b1d0*/  STL.128 [R1+0xd60], R136 ;  /* 0x000d608801007387 */ /* 0x0003e80000100c00 */
[----:B0-----:R-:W4:Y:S04]  /*1b1e0*/  LDL.LU.128 R148, [R1+0xd90] ;  /* 0x000d900001947983 */ /* 0x001f280000300c00 */
[----:B-1----:R-:W4:Y:S04]  /*1b1f0*/  LDL.LU.128 R144, [R1+0xd80] ;  /* 0x000d800001907983 */ /* 0x002f280000300c00 */
[----:B------:R0:W-:Y:S04]  /*1b200*/  STL.128 [R1+0xd50], R132 ;  /* 0x000d508401007387 */ /* 0x0001e80000100c00 */
[----:B------:R1:W-:Y:S04]  /*1b210*/  STL.128 [R1+0xd40], R128 ;  /* 0x000d408001007387 */ /* 0x0003e80000100c00 */
[----:B------:R1:W-:Y:S04]  /*1b220*/  STL.128 [R1+0xd30], R124 ;  /* 0x000d307c01007387 */ /* 0x0003e80000100c00 */
[----:B------:R1:W-:Y:S04]  /*1b230*/  STL.128 [R1+0xd20], R120 ;  /* 0x000d207801007387 */ /* 0x0003e80000100c00 */
[----:B------:R1:W-:Y:S04]  /*1b240*/  STL.128 [R1+0xd10], R116 ;  /* 0x000d107401007387 */ /* 0x0003e80000100c00 */
[----:B------:R-:W4:Y:S04]  /*1b250*/  LDL.LU.128 R140, [R1+0xd70] ;  /* 0x000d7000018c7983 */ /* 0x000f280000300c00 */
[----:B------:R-:W4:Y:S04]  /*1b260*/  LDL.LU.128 R136, [R1+0xd60] ;  /* 0x000d600001887983 */ /* 0x000f280000300c00 */
[----:B0-----:R-:W4:Y:S04]  /*1b270*/  LDL.LU.128 R132, [R1+0xd50] ;  /* 0x000d500001847983 */ /* 0x001f280000300c00 */
[----:B-1----:R-:W4:Y:S04]  /*1b280*/  LDL.LU.128 R128, [R1+0xd40] ;  /* 0x000d400001807983 */ /* 0x002f280000300c00 */
[----:B------:R-:W4:Y:S04]  /*1b290*/  LDL.LU.128 R124, [R1+0xd30] ;  /* 0x000d3000017c7983 */ /* 0x000f280000300c00 */
[----:B------:R-:W4:Y:S04]  /*1b2a0*/  LDL.LU.128 R120, [R1+0xd20] ;  /* 0x000d200001787983 */ /* 0x000f280000300c00 */
[----:B------:R-:W4:Y:S04]  /*1b2b0*/  LDL.LU.128 R116, [R1+0xd10] ;  /* 0x000d100001747983 */ /* 0x000f280000300c00 */
[----:B------:R0:W-:Y:S04]  /*1b2c0*/  STL.128 [R1+0xd00], R112 ;  /* 0x000d007001007387 */ /* 0x0001e80000100c00 */
[----:B------:R1:W-:Y:S04]  /*1b2d0*/  STL.128 [R1+0xcf0], R108 ;  /* 0x000cf06c01007387 */ /* 0x0003e80000100c00 */
[----:B0-----:R-:W4:Y:S04]  /*1b2e0*/  LDL.LU.128 R112, [R1+0xd00] ;  /* 0x000d000001707983 */ /* 0x001f280000300c00 */
[----:B-1----:R-:W4:Y:S01]  /*1b2f0*/  LDL.LU.128 R108, [R1+0xcf0] ;  /* 0x000cf000016c7983 */ /* 0x002f220000300c00 */
[----:B------:R-:W-:-:S02]  /*1b300*/  IMAD.MOV.U32 R5, RZ, RZ, R17 ;  /* 0x000000ffff057224 */ /* 0x000fc400078e0011 */
[----:B------:R-:W-:Y:S02]  /*1b310*/  IMAD.MOV.U32 R230, RZ, RZ, R22 ;  /* 0x000000ffffe67224 */ /* 0x000fe400078e0016 */
[----:B------:R-:W-:Y:S01]  /*1b320*/  IMAD.MOV.U32 R231, RZ, RZ, R21 ;  /* 0x000000ffffe77224 */ /* 0x000fe200078e0015 */
[----:B------:R-:W-:Y:S01]  /*1b330*/  R2UR UR7, R5 ;  /* 0x00000000050772ca */ /* 0x000fe200000e0000 */
[----:B------:R-:W-:Y:S02]  /*1b340*/  IMAD.MOV.U32 R7, RZ, RZ, R3 ;  /* 0x000000ffff077224 */ /* 0x000fe400078e0003 */
[----:B------:R-:W-:Y:S02]  /*1b350*/  IMAD.MOV.U32 R6, RZ, RZ, R2 ;  /* 0x000000ffff067224 */ /* 0x000fe400078e0002 */
[----:B------:R-:W-:Y:S01]  /*1b360*/  IMAD.MOV.U32 R5, RZ, RZ, R0 ;  /* 0x000000ffff057224 */ /* 0x000fe200078e0000 */
[----:B--2---:R-:W-:Y:S01]  /*1b370*/  F2FP.F16.F32.PACK_AB R152, R172, R173 ;  /* 0x000000adac98723e */ /* 0x004fe200000000ff */
[----:B------:R-:W-:Y:S01]  /*1b380*/  VIADD R4, R16, 0x200 ;  /* 0x0000020010047836 */ /* 0x000fe20000000000 */
[----:B---3--:R-:W-:-:S02]  /*1b390*/  F2FP.F16.F32.PACK_AB R153, R163, R164 ;  /* 0x000000a4a399723e */ /* 0x008fc400000000ff */
[----:B------:R-:W-:Y:S02]  /*1b3a0*/  F2FP.F16.F32.PACK_AB R154, R174, R175 ;  /* 0x000000afae9a723e */ /* 0x000fe400000000ff */
[----:B------:R-:W-:Y:S01]  /*1b3b0*/  F2FP.F16.F32.PACK_AB R155, R165, R166 ;  /* 0x000000a6a59b723e */ /* 0x000fe200000000ff */
[----:B------:R-:W-:Y:S01]  /*1b3c0*/  STL.128 [R1+0x3c0], R196 ;  /* 0x0003c0c401007387 */ /* 0x000fe20000100c00 */
[----:B------:R-:W-:Y:S01]  /*1b3d0*/  R2UR UR6, R4 ;  /* 0x00000000040672ca */ /* 0x000fe200000e0000 */
[----:B------:R-:W-:Y:S02]  /*1b3e0*/  IMAD.MOV.U32 R175, RZ, RZ, R91 ;  /* 0x000000ffffaf7224 */ /* 0x000fe400078e005b */
[----:B------:R-:W-:Y:S01]  /*1b3f0*/  STL.128 [R1+0x3d0], R200 ;  /* 0x0003d0c801007387 */ /* 0x000fe20000100c00 */
[----:B------:R-:W-:-:S03]  /*1b400*/  IMAD.MOV.U32 R174, RZ, RZ, R90 ;  /* 0x000000ffffae7224 */ /* 0x000fc600078e005a */
        /* <DEDUP_REMOVED lines=11> */
[----:B------:R-:W-:Y:S02]  /*1b4c0*/  IMAD.MOV.U32 R163, RZ, RZ, R79 ;  /* 0x000000ffffa37224 */ /* 0x000fe400078e004f */
[----:B------:R-:W-:Y:S01]  /*1b4d0*/  IMAD.MOV.U32 R162, RZ, RZ, R78 ;  /* 0x000000ffffa27224 */ /* 0x000fe200078e004e */
[----:B------:R0:W-:Y:S01]  /*1b4e0*/  STL.128 [R1+0x390], R184 ;  /* 0x000390b801007387 */ /* 0x0001e20000100c00 */
[----:B------:R-:W-:Y:S02]  /*1b4f0*/  IMAD.MOV.U32 R161, RZ, RZ, R77 ;  /* 0x000000ffffa17224 */ /* 0x000fe400078e004d */
[----:B------:R-:W-:Y:S01]  /*1b500*/  IMAD.MOV.U32 R160, RZ, RZ, R76 ;  /* 0x000000ffffa07224 */ /* 0x000fe200078e004c */
[----:B------:R1:W-:Y:S01]  /*1b510*/  STL.128 [R1+0x3a0], R188 ;  /* 0x0003a0bc01007387 */ /* 0x0003e20000100c00 */
[----:B------:R-:W-:Y:S02]  /*1b520*/  IMAD.MOV.U32 R159, RZ, RZ, R75 ;  /* 0x000000ffff9f7224 */ /* 0x000fe400078e004b */
[----:B------:R-:W-:-:S02]  /*1b530*/  IMAD.MOV.U32 R158, RZ, RZ, R74 ;  /* 0x000000ffff9e7224 */ /* 0x000fc400078e004a */
[----:B------:R-:W-:Y:S02]  /*1b540*/  IMAD.MOV.U32 R157, RZ, RZ, R73 ;  /* 0x000000ffff9d7224 */ /* 0x000fe400078e0049 */
[----:B------:R-:W-:Y:S02]  /*1b550*/  IMAD.MOV.U32 R156, RZ, RZ, R72 ;  /* 0x000000ffff9c7224 */ /* 0x000fe400078e0048 */
[----:B0-----:R-:W-:Y:S02]  /*1b560*/  IMAD.MOV.U32 R187, RZ, RZ, R103 ;  /* 0x000000ffffbb7224 */ /* 0x001fe400078e0067 */
[----:B------:R-:W-:Y:S02]  /*1b570*/  IMAD.MOV.U32 R186, RZ, RZ, R102 ;  /* 0x000000ffffba7224 */ /* 0x000fe400078e0066 */
[----:B-1----:R-:W-:Y:S02]  /*1b580*/  IMAD.MOV.U32 R191, RZ, RZ, R107 ;  /* 0x000000ffffbf7224 */ /* 0x002fe400078e006b */
[----:B------:R-:W-:-:S02]  /*1b590*/  IMAD.MOV.U32 R190, RZ, RZ, R106 ;  /* 0x000000ffffbe7224 */ /* 0x000fc400078e006a */
[----:B------:R-:W-:Y:S02]  /*1b5a0*/  IMAD.MOV.U32 R189, RZ, RZ, R105 ;  /* 0x000000ffffbd7224 */ /* 0x000fe400078e0069 */
[----:B------:R-:W-:Y:S02]  /*1b5b0*/  IMAD.MOV.U32 R188, RZ, RZ, R104 ;  /* 0x000000ffffbc7224 */ /* 0x000fe400078e0068 */
[----:B------:R-:W-:Y:S02]  /*1b5c0*/  IMAD.MOV.U32 R185, RZ, RZ, R101 ;  /* 0x000000ffffb97224 */ /* 0x000fe400078e0065 */
        /* <DEDUP_REMOVED lines=8> */
[----:B------:R-:W-:Y:S01]  /*1b650*/  IMAD.MOV.U32 R23, RZ, RZ, R144 ;  /* 0x000000ffff177224 */ /* 0x000fe200078e0090 */
[----:B------:R-:W-:Y:S01]  /*1b660*/  STL [R1+0x66c], R0 ;  /* 0x00066c0001007387 */ /* 0x000fe20000100800 */
[----:B------:R-:W-:-:S03]  /*1b670*/  IMAD.MOV.U32 R233, RZ, RZ, R3 ;  /* 0x000000ffffe97224 */ /* 0x000fc600078e0003 */
[----:B------:R-:W-:Y:S01]  /*1b680*/  STL [R1+0x668], R2 ;  /* 0x0006680201007387 */ /* 0x000fe20000100800 */
[----:B------:R-:W-:-:S03]  /*1b690*/  IMAD.MOV.U32 R235, RZ, RZ, R0 ;  /* 0x000000ffffeb7224 */ /* 0x000fc600078e0000 */
[----:B------:R-:W-:Y:S04]  /*1b6a0*/  STL [R1+0x664], R3 ;  /* 0x0006640301007387 */ /* 0x000fe80000100800 */
[----:B------:R-:W-:Y:S01]  /*1b6b0*/  STL [R1+0x660], R18 ;  /* 0x0006601201007387 */ /* 0x000fe20000100800 */
[----:B------:R-:W-:-:S03]  /*1b6c0*/  IMAD.MOV.U32 R224, RZ, RZ, R140 ;  /* 0x000000ffffe07224 */ /* 0x000fc600078e008c */
        /* <DEDUP_REMOVED lines=57> */
[----:B------:R-:W-:Y:S02]  /*1ba60*/  IMAD.MOV.U32 R225, RZ, RZ, R141 ;  /* 0x000000ffffe17224 */ /* 0x000fe400078e008d */
[----:B------:R-:W-:Y:S01]  /*1ba70*/  IMAD.MOV.U32 R226, RZ, RZ, R142 ;  /* 0x000000ffffe27224 */ /* 0x000fe200078e008e */
[----:B------:R0:W-:Y:S01]  /*1ba80*/  STL [R1+0xcec], R234 ;  /* 0x000cecea01007387 */ /* 0x0001e20000100800 */
[----:B------:R-:W-:Y:S02]  /*1ba90*/  IMAD.MOV.U32 R227, RZ, RZ, R143 ;  /* 0x000000ffffe37224 */ /* 0x000fe400078e008f */
[----:B------:R-:W-:Y:S01]  /*1baa0*/  IMAD.MOV.U32 R4, RZ, RZ, R108 ;  /* 0x000000ffff047224 */ /* 0x000fe200078e006c */
[----:B------:R-:W-:Y:S01]  /*1bab0*/  STL [R1+0x5e8], R118 ;  /* 0x0005e87601007387 */ /* 0x000fe20000100800 */
[----:B------:R-:W-:Y:S02]  /*1bac0*/  IMAD.MOV.U32 R151, RZ, RZ, R67 ;  /* 0x000000ffff977224 */ /* 0x000fe400078e0043 */
[----:B------:R-:W-:Y:S01]  /*1bad0*/  IMAD.MOV.U32 R150, RZ, RZ, R66 ;  /* 0x000000ffff967224 */ /* 0x000fe200078e0042 */
[----:B------:R-:W-:Y:S01]  /*1bae0*/  STL [R1+0x5e4], R117 ;  /* 0x0005e47501007387 */ /* 0x000fe20000100800 */
[----:B------:R-:W-:-:S02]  /*1baf0*/  IMAD.MOV.U32 R149, RZ, RZ, R65 ;  /* 0x000000ffff957224 */ /* 0x000fc400078e0041 */
[----:B0-----:R-:W-:Y:S01]  /*1bb00*/  IMAD.MOV.U32 R234, RZ, RZ, R2 ;  /* 0x000000ffffea7224 */ /* 0x001fe200078e0002 */
[----:B------:R-:W-:Y:S01]  /*1bb10*/  STL [R1+0x5e0], R116 ;  /* 0x0005e07401007387 */ /* 0x000fe20000100800 */
[----:B------:R-:W-:Y:S02]  /*1bb20*/  IMAD.MOV.U32 R148, RZ, RZ, R64 ;  /* 0x000000ffff947224 */ /* 0x000fe400078e0040 */
[----:B------:R-:W-:Y:S01]  /*1bb30*/  IMAD.MOV.U32 R147, RZ, RZ, R63 ;  /* 0x000000ffff937224 */ /* 0x000fe200078e003f */
[----:B------:R-:W-:Y:S01]  /*1bb40*/  STL [R1+0x5dc], R115 ;  /* 0x0005dc7301007387 */ /* 0x000fe20000100800 */
[----:B------:R-:W-:Y:S02]  /*1bb50*/  IMAD.MOV.U32 R146, RZ, RZ, R62 ;  /* 0x000000ffff927224 */ /* 0x000fe400078e003e */
[----:B------:R-:W-:Y:S01]  /*1bb60*/  IMAD.MOV.U32 R145, RZ, RZ, R61 ;  /* 0x000000ffff917224 */ /* 0x000fe200078e003d */
[----:B------:R-:W-:Y:S01]  /*1bb70*/  STL [R1+0x5d8], R114 ;  /* 0x0005d87201007387 */ /* 0x000fe20000100800 */
[----:B------:R-:W-:-:S02]  /*1bb80*/  IMAD.MOV.U32 R144, RZ, RZ, R60 ;  /* 0x000000ffff907224 */ /* 0x000fc400078e003c */
[----:B------:R-:W-:Y:S01]  /*1bb90*/  IMAD.MOV.U32 R143, RZ, RZ, R59 ;  /* 0x000000ffff8f7224 */ /* 0x000fe200078e003b */
[----:B------:R-:W-:Y:S01]  /*1bba0*/  STL [R1+0x5d4], R113 ;  /* 0x0005d47101007387 */ /* 0x000fe20000100800 */
[----:B------:R-:W-:Y:S02]  /*1bbb0*/  IMAD.MOV.U32 R142, RZ, RZ, R58 ;  /* 0x000000ffff8e7224 */ /* 0x000fe400078e003a */
[----:B------:R-:W-:Y:S01]  /*1bbc0*/  IMAD.MOV.U32 R141, RZ, RZ, R57 ;  /* 0x000000ffff8d7224 */ /* 0x000fe200078e0039 */
[----:B------:R-:W-:Y:S01]  /*1bbd0*/  STL [R1+0x5d0], R112 ;  /* 0x0005d07001007387 */ /* 0x000fe20000100800 */
        /* <DEDUP_REMOVED lines=11> */
[----:B------:R3:W-:Y:S01]  /*1bc90*/  STL [R1+0xca0], R167 ;  /* 0x000ca0a701007387 */ /* 0x0007e20000100800 */
[----:B------:R-:W-:-:S02]  /*1bca0*/  IMAD.MOV.U32 R132, RZ, RZ, R48 ;  /* 0x000000ffff847224 */ /* 0x000fc400078e0030 */
[----:B------:R-:W-:Y:S01]  /*1bcb0*/  IMAD.MOV.U32 R131, RZ, RZ, R47 ;  /* 0x000000ffff837224 */ /* 0x000fe200078e002f */
[----:B------:R4:W-:Y:S01]  /*1bcc0*/  STL.128 [R1+0xc90], R152 ;  /* 0x000c909801007387 */ /* 0x0009e20000100c00 */
[----:B0-----:R-:W-:Y:S02]  /*1bcd0*/  IMAD.MOV.U32 R183, RZ, RZ, R99 ;  /* 0x000000ffffb77224 */ /* 0x001fe400078e0063 */
[----:B------:R-:W-:Y:S02]  /*1bce0*/  IMAD.MOV.U32 R182, RZ, RZ, R98 ;  /* 0x000000ffffb67224 */ /* 0x000fe400078e0062 */
[----:B------:R-:W-:Y:S02]  /*1bcf0*/  IMAD.MOV.U32 R181, RZ, RZ, R97 ;  /* 0x000000ffffb57224 */ /* 0x000fe400078e0061 */
[----:B------:R-:W-:Y:S02]  /*1bd00*/  IMAD.MOV.U32 R180, RZ, RZ, R96 ;  /* 0x000000ffffb47224 */ /* 0x000fe400078e0060 */
[----:B-1----:R-:W-:-:S02]  /*1bd10*/  IMAD.MOV.U32 R179, RZ, RZ, R95 ;  /* 0x000000ffffb37224 */ /* 0x002fc400078e005f */
[----:B------:R-:W-:Y:S02]  /*1bd20*/  IMAD.MOV.U32 R178, RZ, RZ, R94 ;  /* 0x000000ffffb27224 */ /* 0x000fe400078e005e */
[----:B------:R-:W-:Y:S02]  /*1bd30*/  IMAD.MOV.U32 R177, RZ, RZ, R93 ;  /* 0x000000ffffb17224 */ /* 0x000fe400078e005d */
[----:B------:R-:W-:Y:S02]  /*1bd40*/  IMAD.MOV.U32 R176, RZ, RZ, R92 ;  /* 0x000000ffffb07224 */ /* 0x000fe400078e005c */
[----:B--2---:R-:W-:Y:S02]  /*1bd50*/  IMAD.MOV.U32 R171, RZ, RZ, R87 ;  /* 0x000000ffffab7224 */ /* 0x004fe400078e0057 */
[----:B------:R-:W-:Y:S02]  /*1bd60*/  IMAD.MOV.U32 R170, RZ, RZ, R86 ;  /* 0x000000ffffaa7224 */ /* 0x000fe400078e0056 */
[----:B------:R-:W-:-:S02]  /*1bd70*/  IMAD.MOV.U32 R169, RZ, RZ, R85 ;  /* 0x000000ffffa97224 */ /* 0x000fc400078e0055 */
[----:B------:R-:W-:Y:S02]  /*1bd80*/  IMAD.MOV.U32 R168, RZ, RZ, R84 ;  /* 0x000000ffffa87224 */ /* 0x000fe400078e0054 */
[----:B---3--:R-:W-:Y:S02]  /*1bd90*/  IMAD.MOV.U32 R167, RZ, RZ, R83 ;  /* 0x000000ffffa77224 */ /* 0x008fe400078e0053 */
        /* <DEDUP_REMOVED lines=26> */
[----:B------:R0:W-:Y:S01]  /*1bf40*/  STL [R1+0xce8], R194 ;  /* 0x000ce8c201007387 */ /* 0x0001e20000100800 */
[----:B------:R-:W-:-:S03]  /*1bf50*/  IMAD.MOV.U32 R195, RZ, RZ, R111 ;  /* 0x000000ffffc37224 */ /* 0x000fc600078e006f */
[----:B------:R1:W-:Y:S04]  /*1bf60*/  STL.64 [R1+0xce0], R192 ;  /* 0x000ce0c001007387 */ /* 0x0003e80000100a00 */
[----:B------:R-:W-:Y:S01]  /*1bf70*/  STL [R1+0x5cc], R111 ;  /* 0x0005cc6f01007387 */ /* 0x000fe20000100800 */
[----:B0-----:R-:W-:-:S03]  /*1bf80*/  IMAD.MOV.U32 R194, RZ, RZ, R110 ;  /* 0x000000ffffc27224 */ /* 0x001fc600078e006e */
[----:B------:R-:W-:Y:S04]  /*1bf90*/  STL [R1+0x5c8], R110 ;  /* 0x0005c86e01007387 */ /* 0x000fe80000100800 */
[----:B------:R-:W-:Y:S01]  /*1bfa0*/  STL [R1+0x5c4], R109 ;  /* 0x0005c46d01007387 */ /* 0x000fe20000100800 */
[----:B-1----:R-:W-:-:S03]  /*1bfb0*/  IMAD.MOV.U32 R193, RZ, RZ, R109 ;  /* 0x000000ffffc17224 */ /* 0x002fc600078e006d */
        /* <DEDUP_REMOVED lines=95> */
[----:B------:R-:W-:Y:S04]  /*1c5b0*/  STL [R1+0x470], R24 ;  /* 0x0004701801007387 */ /* 0x000fe80000100800 */
[----:B------:R1:W-:Y:S04]  /*1c5c0*/  STL [R1+0xc80], R24 ;  /* 0x000c801801007387 */ /* 0x0003e80000100800 */
[----:B------:R-:W2:Y:S04]  /*1c5d0*/  LDL.LU.128 R28, [R1+0x480] ;  /* 0x00048000011c7983 */ /* 0x000ea80000300c00 */
[----:B0-----:R-:W2:Y:S04]  /*1c5e0*/  LDL.LU.128 R152, [R1+0xc90] ;  /* 0x000c900001987983 */ /* 0x001ea80000300c00 */
[----:B-1----:R-:W2:Y:S04]  /*1c5f0*/  LDL.LU.128 R24, [R1+0x470] ;  /* 0x0004700001187983 */ /* 0x002ea80000300c00 */
[----:B------:R-:W2:Y:S04]  /*1c600*/  LDL.LU.128 R32, [R1+0x490] ;  /* 0x0004900001207983 */ /* 0x000ea80000300c00 */
        /* <DEDUP_REMOVED lines=29> */
[----:B------:R0:W-:Y:S01]  /*1c7e0*/  STL.128 [R1+0x440], R228 ;  /* 0x000440e401007387 */ /* 0x0001e20000100c00 */
[----:B------:R-:W-:-:S02]  /*1c7f0*/  IMAD.MOV.U32 R192, RZ, RZ, R4 ;  /* 0x000000ffffc07224 */ /* 0x000fc400078e0004 */
[----:B0-----:R-:W-:Y:S02]  /*1c800*/  IMAD.MOV.U32 R228, RZ, RZ, R23 ;  /* 0x000000ffffe47224 */ /* 0x001fe400078e0017 */
[----:B------:R-:W-:Y:S02]  /*1c810*/  IMAD.MOV.U32 R229, RZ, RZ, R22 ;  /* 0x000000ffffe57224 */ /* 0x000fe400078e0016 */
[----:B------:R-:W-:Y:S02]  /*1c820*/  IMAD.MOV.U32 R230, RZ, RZ, R21 ;  /* 0x000000ffffe67224 */ /* 0x000fe400078e0015 */
[----:B------:R-:W-:Y:S02]  /*1c830*/  IMAD.MOV.U32 R21, RZ, RZ, R3 ;  /* 0x000000ffff157224 */ /* 0x000fe400078e0003 */
[----:B------:R-:W-:Y:S02]  /*1c840*/  IMAD.MOV.U32 R22, RZ, RZ, R2 ;  /* 0x000000ffff167224 */ /* 0x000fe400078e0002 */
[----:B------:R-:W-:-:S05]  /*1c850*/  IMAD.MOV.U32 R23, RZ, RZ, R0 ;  /* 0x000000ffff177224 */ /* 0x000fca00078e0000 */
[----:B------:R0:W-:Y:S04]  /*1c860*/  STL.128 [R1+0xc70], R20 ;  /* 0x000c701401007387 */ /* 0x0001e80000100c00 */
[----:B------:R1:W-:Y:S04]  /*1c870*/  STL.128 [R1+0x3b0], R192 ;  /* 0x0003b0c001007387 */ /* 0x0003e80000100c00 */
[----:B------:R-:W-:Y:S04]  /*1c880*/  STL.128 [R1+0x340], R164 ;  /* 0x000340a401007387 */ /* 0x000fe80000100c00 */
[----:B0-----:R-:W3:Y:S04]  /*1c890*/  LDL.LU.128 R20, [R1+0xc70] ;  /* 0x000c700001147983 */ /* 0x001ee80000300c00 */
[----:B------:R-:W-:Y:S04]  /*1c8a0*/  STL.128 [R1+0x350], R168 ;  /* 0x000350a801007387 */ /* 0x000fe80000100c00 */
[----:B------:R0:W-:Y:S04]  /*1c8b0*/  STL.128 [R1+0x370], R176 ;  /* 0x000370b001007387 */ /* 0x0001e80000100c00 */
[----:B------:R4:W-:Y:S04]  /*1c8c0*/  STL.128 [R1+0x380], R180 ;  /* 0x000380b401007387 */ /* 0x0009e80000100c00 */
[----:B-1----:R-:W3:Y:S04]  /*1c8d0*/  LDL.LU R194, [R1+0xce8] ;  /* 0x000ce80001c27983 */ /* 0x002ee80000300800 */
[----:B------:R-:W3:Y:S04]  /*1c8e0*/  LDL.LU.64 R192, [R1+0xce0] ;  /* 0x000ce00001c07983 */ /* 0x000ee80000300a00 */
[----:B0-----:R-:W3:Y:S04]  /*1c8f0*/  LDL.LU.128 R176, [R1+0xcc0] ;  /* 0x000cc00001b07983 */ /* 0x001ee80000300c00 */
[----:B----4-:R-:W4:Y:S04]  /*1c900*/  LDL.LU.128 R180, [R1+0xcd0] ;  /* 0x000cd00001b47983 */ /* 0x010f280000300c00 */
[----:B------:R-:W4:Y:S04]  /*1c910*/  LDL.LU.128 R168, [R1+0xcb0] ;  /* 0x000cb00001a87983 */ /* 0x000f280000300c00 */
[----:B------:R-:W4:Y:S01]  /*1c920*/  LDL.LU R167, [R1+0xca0] ;  /* 0x000ca00001a77983 */ /* 0x000f220000300800 */
[----:B--2---:R-:W-:-:S06]  /*1c930*/  WARPGROUP.ARRIVE ;  /* 0x00000000000079c5 */ /* 0x004fcc0000000000 */
[----:B------:R-:W-:Y:S03]  /*1c940*/  HGMMA.64x256x16.F32 R24, R152, gdesc[UR4].tnspB, R24, gsb0 ;  /* 0x43e0000498187df0 */ /* 0x000fe60008000818 */
[----:B------:R-:W-:Y:S02]  /*1c950*/  WARPGROUP.DEPBAR.LE gsb0, 0x0 ;  /* 0x00008000000079c5 */ /* 0x000fe40000010000 */
[----:B------:R0:W-:Y:S04]  /*1c960*/  STL.128 [R1+0x470], R24 ;  /* 0x0004701801007387 */ /* 0x0001e80000100c00 */
[----:B0-----:R-:W2:Y:S01]  /*1c970*/  LDL.LU R24, [R1+0xc80] ;  /* 0x000c800001187983 */ /* 0x001ea20000300800 */
[----:B---3--:R-:W-:-:S02]  /*1c980*/  IMAD.MOV.U32 R4, RZ, RZ, R20 ;  /* 0x000000ffff047224 */ /* 0x008fc400078e0014 */
        /* <DEDUP_REMOVED lines=9> */
[----:B------:R-:W-:Y:S01]  /*1ca20*/  VIADD R16, R16, 0x280 ;  /* 0x0000028010107836 */ /* 0x000fe20000000000 */
[----:B------:R4:W-:Y:S01]  /*1ca30*/  STL.128 [R1+0x390], R184 ;  /* 0x000390b801007387 */ /* 0x0009e20000100c00 */
[----:B------:R-:W-:-:S03]  /*1ca40*/  IMAD.MOV.U32 R3, RZ, RZ, R108 ;  /* 0x000000ffff037224 */ /* 0x000fc600078e006c */
[----:B------:R4:W-:Y:S01]  /*1ca50*/  STL.128 [R1+0x3a0], R188 ;  /* 0x0003a0bc01007387 */ /* 0x0009e20000100c00 */
[----:B0-----:R-:W-:Y:S02]  /*1ca60*/  IMAD.MOV.U32 R156, RZ, RZ, R72 ;  /* 0x000000ffff9c7224 */ /* 0x001fe400078e0048 */
[----:B------:R-:W-:Y:S01]  /*1ca70*/  IMAD.MOV.U32 R157, RZ, RZ, R73 ;  /* 0x000000ffff9d7224 */ /* 0x000fe200078e0049 */
[----:B------:R-:W-:Y:S01]  /*1ca80*/  STL.128 [R1+0x510], R64 ;  /* 0x0005104001007387 */ /* 0x000fe20000100c00 */
[----:B------:R-:W-:Y:S02]  /*1ca90*/  IMAD.MOV.U32 R158, RZ, RZ, R74 ;  /* 0x000000ffff9e7224 */ /* 0x000fe400078e004a */
[----:B------:R-:W-:Y:S02]  /*1caa0*/  IMAD.MOV.U32 R159, RZ, RZ, R75 ;  /* 0x000000ffff9f7224 */ /* 0x000fe400078e004b */
[----:B-1----:R-:W-:Y:S02]  /*1cab0*/  IMAD.MOV.U32 R160, RZ, RZ, R76 ;  /* 0x000000ffffa07224 */ /* 0x002fe400078e004c */
[----:B------:R-:W-:-:S02]  /*1cac0*/  IMAD.MOV.U32 R161, RZ, RZ, R77 ;  /* 0x000000ffffa17224 */ /* 0x000fc400078e004d */
[----:B------:R-:W-:Y:S02]  /*1cad0*/  IMAD.MOV.U32 R162, RZ, RZ, R78 ;  /* 0x000000ffffa27224 */ /* 0x000fe400078e004e */
[----:B------:R-:W-:Y:S02]  /*1cae0*/  IMAD.MOV.U32 R163, RZ, RZ, R79 ;  /* 0x000000ffffa37224 */ /* 0x000fe400078e004f */
[----:B---3--:R-:W-:Y:S02]  /*1caf0*/  IMAD.MOV.U32 R172, RZ, RZ, R88 ;  /* 0x000000ffffac7224 */ /* 0x008fe400078e0058 */
        /* <DEDUP_REMOVED lines=12> */
[----:B------:R-:W-:Y:S02]  /*1cbc0*/  IMAD.MOV.U32 R18, RZ, RZ, R109 ;  /* 0x000000ffff127224 */ /* 0x000fe400078e006d */
[----:B------:R-:W-:Y:S01]  /*1cbd0*/  IMAD.MOV.U32 R19, RZ, RZ, R110 ;  /* 0x000000ffff137224 */ /* 0x000fe200078e006e */
[----:B------:R-:W-:Y:S01]  /*1cbe0*/  STL.128 [R1+0x260], R8 ;  /* 0x0002600801007387 */ /* 0x000fe20000100c00 */
[----:B------:R-:W-:-:S03]  /*1cbf0*/  IMAD.MOV.U32 R2, RZ, RZ, R99 ;  /* 0x000000ffff027224 */ /* 0x000fc600078e0063 */
[----:B------:R-:W3:Y:S01]  /*1cc00*/  LDL.LU.128 R108, [R1+0x510] ;  /* 0x00051000016c7983 */ /* 0x000ee20000300c00 */
[----:B------:R-:W-:Y:S02]  /*1cc10*/  R2UR UR6, R16 ;  /* 0x00000000100672ca */ /* 0x000fe400000e0000 */
[----:B------:R-:W-:Y:S01]  /*1cc20*/  R2UR UR7, R17 ;  /* 0x00000000110772ca */ /* 0x000fe200000e0000 */
[----:B------:R-:W-:Y:S01]  /*1cc30*/  STL.128 [R1+0x480], R28 ;  /* 0x0004801c01007387 */ /* 0x000fe20000100c00 */
[----:B------:R-:W-:-:S03]  /*1cc40*/  F2FP.F16.F32.PACK_AB R152, R176, R177 ;  /* 0x000000b1b098723e */ /* 0x000fc600000000ff */
[----:B------:R-:W-:Y:S01]  /*1cc50*/  STL.128 [R1+0x490], R32 ;  /* 0x0004902001007387 */ /* 0x000fe20000100c00 */
[----:B------:R-:W-:-:S03]  /*1cc60*/  F2FP.F16.F32.PACK_AB R153, R167, R168 ;  /* 0x000000a8a799723e */ /* 0x000fc600000000ff */
[----:B------:R-:W-:Y:S01]  /*1cc70*/  STL.128 [R1+0x4a0], R36 ;  /* 0x0004a02401007387 */ /* 0x000fe20000100c00 */
[----:B------:R-:W-:-:S03]  /*1cc80*/  F2FP.F16.F32.PACK_AB R154, R180, R181 ;  /* 0x000000b5b49a723e */ /* 0x000fc600000000ff */
[----:B------:R-:W-:Y:S01]  /*1cc90*/  STL.128 [R1+0x4b0], R40 ;  /* 0x0004b02801007387 */ /* 0x000fe20000100c00 */
[----:B------:R-:W-:-:S03]  /*1cca0*/  F2FP.F16.F32.PACK_AB R155, R169, R170 ;  /* 0x000000aaa99b723e */ /* 0x000fc600000000ff */
[----:B------:R-:W-:Y:S04]  /*1ccb0*/  STL.128 [R1+0x4c0], R44 ;  /* 0x0004c02c01007387 */ /* 0x000fe80000100c00 */
[----:B------:R-:W-:Y:S04]  /*1ccc0*/  STL.128 [R1+0x4d0], R48 ;  /* 0x0004d03001007387 */ /* 0x000fe80000100c00 */
[----:B------:R-:W-:Y:S04]  /*1ccd0*/  STL.128 [R1+0x4e0], R52 ;  /* 0x0004e03401007387 */ /* 0x000fe80000100c00 */
[----:B------:R-:W-:Y:S04]  /*1cce0*/  STL.128 [R1+0x4f0], R56 ;  /* 0x0004f03801007387 */ /* 0x000fe80000100c00 */
[----:B------:R-:W-:Y:S04]  /*1ccf0*/  STL.128 [R1+0x500], R60 ;  /* 0x0005003c01007387 */ /* 0x000fe80000100c00 */
[----:B------:R0:W-:Y:S04]  /*1cd00*/  STL.128 [R1+0x520], R68 ;  /* 0x0005204401007387 */ /* 0x0001e80000100c00 */
[----:B------:R1:W-:Y:S04]  /*1cd10*/  STL [R1+0x55c], R83 ;  /* 0x00055c5301007387 */ /* 0x0003e80000100800 */
[----:B------:R4:W-:Y:S04]  /*1cd20*/  STL.128 [R1+0x560], R84 ;  /* 0x0005605401007387 */ /* 0x0009e80000100c00 */
[----:B------:R4:W-:Y:S04]  /*1cd30*/  STL.128 [R1+0x580], R92 ;  /* 0x0005805c01007387 */ /* 0x0009e80000100c00 */
[----:B------:R-:W-:Y:S04]  /*1cd40*/  STL.64 [R1+0x590], R96 ;  /* 0x0005906001007387 */ /* 0x000fe80000100a00 */
[----:B------:R4:W-:Y:S04]  /*1cd50*/  STL [R1+0x598], R98 ;  /* 0x0005986201007387 */ /* 0x0009e80000100800 */
[----:B------:R4:W-:Y:S04]  /*1cd60*/  STL.128 [R1+0x260], R4 ;  /* 0x0002600401007387 */ /* 0x0009e80000100c00 */
[----:B------:R4:W-:Y:S04]  /*1cd70*/  STL.128 [R1+0xc60], R192 ;  /* 0x000c60c001007387 */ /* 0x0009e80000100c00 */
[----:B------:R4:W-:Y:S04]  /*1cd80*/  STL.128 [R1+0xc50], R188 ;  /* 0x000c50bc01007387 */ /* 0x0009e80000100c00 */
[----:B------:R4:W-:Y:S04]  /*1cd90*/  STL.128 [R1+0xc40], R184 ;  /* 0x000c40b801007387 */ /* 0x0009e80000100c00 */
[----:B------:R4:W-:Y:S04]  /*1cda0*/  STL.128 [R1+0xc20], R172 ;  /* 0x000c20ac01007387 */ /* 0x0009e80000100c00 */
[----:B------:R4:W-:Y:S04]  /*1cdb0*/  STL [R1+0xc18], R166 ;  /* 0x000c18a601007387 */ /* 0x0009e80000100800 */
[----:B------:R4:W-:Y:S04]  /*1cdc0*/  STL.64 [R1+0xc10], R164 ;  /* 0x000c10a401007387 */ /* 0x0009e80000100a00 */
[----:B------:R2:W-:Y:S04]  /*1cdd0*/  STL.128 [R1+0xc00], R160 ;  /* 0x000c00a001007387 */ /* 0x0005e80000100c00 */
[----:B------:R2:W-:Y:S04]  /*1cde0*/  STL.128 [R1+0xbf0], R156 ;  /* 0x000bf09c01007387 */ /* 0x0005e80000100c00 */
[----:B0-----:R-:W3:Y:S04]  /*1cdf0*/  LDL.LU.128 R68, [R1+0x470] ;  /* 0x0004700001447983 */ /* 0x001ee80000300c00 */
[----:B------:R-:W3:Y:S04]  /*1ce00*/  LDL.LU.128 R72, [R1+0x480] ;  /* 0x0004800001487983 */ /* 0x000ee80000300c00 */
[----:B------:R-:W3:Y:S04]  /*1ce10*/  LDL.LU.128 R76, [R1+0x490] ;  /* 0x00049000014c7983 */ /* 0x000ee80000300c00 */
[----:B-1----:R-:W3:Y:S04]  /*1ce20*/  LDL.LU.128 R80, [R1+0x4a0] ;  /* 0x0004a00001507983 */ /* 0x002ee80000300c00 */
[----:B----4-:R-:W4:Y:S04]  /*1ce30*/  LDL.LU.128 R84, [R1+0x4b0] ;  /* 0x0004b00001547983 */ /* 0x010f280000300c00 */
        /* <DEDUP_REMOVED lines=19> */
[----:B------:R-:W4:Y:S04]  /*1cf70*/  LDL.LU.128 R192, [R1+0xc60] ;  /* 0x000c600001c07983 */ /* 0x000f280000300c00 */
[----:B------:R-:W4:Y:S04]  /*1cf80*/  LDL.LU.128 R188, [R1+0xc50] ;  /* 0x000c500001bc7983 */ /* 0x000f280000300c00 */
[----:B------:R-:W4:Y:S04]  /*1cf90*/  LDL.LU.128 R184, [R1+0xc40] ;  /* 0x000c400001b87983 */ /* 0x000f280000300c00 */
[----:B------:R-:W4:Y:S04]  /*1cfa0*/  LDL.LU.128 R172, [R1+0xc20] ;  /* 0x000c200001ac7983 */ /* 0x000f280000300c00 */
[----:B------:R-:W4:Y:S04]  /*1cfb0*/  LDL.LU R166, [R1+0xc18] ;  /* 0x000c180001a67983 */ /* 0x000f280000300800 */
[----:B------:R-:W4:Y:S04]  /*1cfc0*/  LDL.LU.64 R164, [R1+0xc10] ;  /* 0x000c100001a47983 */ /* 0x000f280000300a00 */
[----:B--2---:R-:W2:Y:S04]  /*1cfd0*/  LDL.LU.128 R160, [R1+0xc00] ;  /* 0x000c000001a07983 */ /* 0x004ea80000300c00 */
[----:B------:R-:W2:Y:S01]  /*1cfe0*/  LDL.LU.128 R156, [R1+0xbf0] ;  /* 0x000bf000019c7983 */ /* 0x000ea20000300c00 */
[----:B------:R-:W-:-:S05]  /*1cff0*/  IMAD.MOV.U32 R20, RZ, RZ, R24 ;  /* 0x000000ffff147224 */ /* 0x000fca00078e0018 */
[----:B------:R0:W-:Y:S04]  /*1d000*/  STL.128 [R1+0x260], R20 ;  /* 0x0002601401007387 */ /* 0x0001e80000100c00 */
[----:B------:R1:W-:Y:S04]  /*1d010*/  STL.128 [R1+0xbe0], R152 ;  /* 0x000be09801007387 */ /* 0x0003e80000100c00 */
[----:B0-----:R-:W2:Y:S04]  /*1d020*/  LDL.LU R22, [R1+0x520] ;  /* 0x0005200001167983 */ /* 0x001ea80000300800 */
[----:B------:R-:W2:Y:S04]  /*1d030*/  LDL.LU R23, [R1+0x524] ;  /* 0x0005240001177983 */ /* 0x000ea80000300800 */
[----:B-1----:R-:W2:Y:S01]  /*1d040*/  LDL.LU.128 R152, [R1+0xbe0] ;  /* 0x000be00001987983 */ /* 0x002ea20000300c00 */
[----:B------:R-:W-:-:S03]  /*1d050*/  IMAD.MOV.U32 R0, RZ, RZ, R151 ;  /* 0x000000ffff007224 */ /* 0x000fc600078e0097 */
[----:B------:R0:W-:Y:S04]  /*1d060*/  STL.128 [R1+0x3c0], R196 ;  /* 0x0003c0c401007387 */ /* 0x0001e80000100c00 */
[----:B------:R1:W-:Y:S04]  /*1d070*/  STL.128 [R1+0x3d0], R200 ;  /* 0x0003d0c801007387 */ /* 0x0003e80000100c00 */
[----:B------:R1:W-:Y:S04]  /*1d080*/  STL.128 [R1+0x3e0], R204 ;  /* 0x0003e0cc01007387 */ /* 0x0003e80000100c00 */
[----:B------:R1:W-:Y:S04]  /*1d090*/  STL.128 [R1+0x3f0], R208 ;  /* 0x0003f0d001007387 */ /* 0x0003e80000100c00 */
[----:B------:R3:W-:Y:S01]  /*1d0a0*/  STL.128 [R1+0x400], R212 ;  /* 0x000400d401007387 */ /* 0x0007e20000100c00 */
[----:B0-----:R-:W-:-:S02]  /*1d0b0*/  IMAD.MOV.U32 R196, RZ, RZ, R112 ;  /* 0x000000ffffc47224 */ /* 0x001fc400078e0070 */
[----:B------:R-:W-:Y:S01]  /*1d0c0*/  IMAD.MOV.U32 R197, RZ, RZ, R113 ;  /* 0x000000ffffc57224 */ /* 0x000fe200078e0071 */
[----:B------:R0:W-:Y:S01]  /*1d0d0*/  STL.128 [R1+0x410], R216 ;  /* 0x000410d801007387 */ /* 0x0001e20000100c00 */
[----:B------:R-:W-:Y:S02]  /*1d0e0*/  IMAD.MOV.U32 R198, RZ, RZ, R114 ;  /* 0x000000ffffc67224 */ /* 0x000fe400078e0072 */
        /* <DEDUP_REMOVED lines=10> */
[----:B------:R1:W-:Y:S01]  /*1d190*/  STL.128 [R1+0x450], R232 ;  /* 0x000450e801007387 */ /* 0x0003e20000100c00 */
[----:B------:R-:W-:Y:S02]  /*1d1a0*/  IMAD.MOV.U32 R206, RZ, RZ, R122 ;  /* 0x000000ffffce7224 */ /* 0x000fe400078e007a */
[----:B------:R-:W-:Y:S02]  /*1d1b0*/  IMAD.MOV.U32 R207, RZ, RZ, R123 ;  /* 0x000000ffffcf7224 */ /* 0x000fe400078e007b */
[----:B------:R-:W-:-:S02]  /*1d1c0*/  IMAD.MOV.U32 R208, RZ, RZ, R124 ;  /* 0x000000ffffd07224 */ /* 0x000fc400078e007c */
[----:B------:R-:W-:Y:S02]  /*1d1d0*/  IMAD.MOV.U32 R209, RZ, RZ, R125 ;  /* 0x000000ffffd17224 */ /* 0x000fe400078e007d */
[----:B------:R-:W-:Y:S02]  /*1d1e0*/  IMAD.MOV.U32 R210, RZ, RZ, R126 ;  /* 0x000000ffffd27224 */ /* 0x000fe400078e007e */
[----:B------:R-:W-:Y:S02]  /*1d1f0*/  IMAD.MOV.U32 R211, RZ, RZ, R127 ;  /* 0x000000ffffd37224 */ /* 0x000fe400078e007f */
[----:B---3--:R-:W-:Y:S02]  /*1d200*/  IMAD.MOV.U32 R212, RZ, RZ, R128 ;  /* 0x000000ffffd47224 */ /* 0x008fe400078e0080 */
[----:B------:R-:W-:Y:S01]  /*1d210*/  IMAD.MOV.U32 R213, RZ, RZ, R129 ;  /* 0x000000ffffd57224 */ /* 0x000fe200078e0081 */
[----:B------:R-:W-:Y:S01]  /*1d220*/  STL.128 [R1+0x300], R108 ;  /* 0x0003006c01007387 */ /* 0x000fe20000100c00 */
[----:B------:R-:W-:-:S02]  /*1d230*/  IMAD.MOV.U32 R214, RZ, RZ, R130 ;  /* 0x000000ffffd67224 */ /* 0x000fc400078e0082 */
[----:B------:R-:W-:Y:S01]  /*1d240*/  IMAD.MOV.U32 R215, RZ, RZ, R131 ;  /* 0x000000ffffd77224 */ /* 0x000fe200078e0083 */
[----:B------:R3:W-:Y:S01]  /*1d250*/  STL.64 [R1+0xc30], R178 ;  /* 0x000c30b201007387 */ /* 0x0007e20000100a00 */
[----:B0-----:R-:W-:Y:S02]  /*1d260*/  IMAD.MOV.U32 R216, RZ, RZ, R132 ;  /* 0x000000ffffd87224 */ /* 0x001fe400078e0084 */
[----:B------:R-:W-:Y:S01]  /*1d270*/  IMAD.MOV.U32 R217, RZ, RZ, R133 ;  /* 0x000000ffffd97224 */ /* 0x000fe200078e0085 */
[----:B------:R0:W-:Y:S01]  /*1d280*/  STL [R1+0xc1c], R171 ;  /* 0x000c1cab01007387 */ /* 0x0001e20000100800 */
[----:B------:R-:W-:Y:S02]  /*1d290*/  IMAD.MOV.U32 R218, RZ, RZ, R134 ;  /* 0x000000ffffda7224 */ /* 0x000fe400078e0086 */
[----:B------:R-:W-:Y:S01]  /*1d2a0*/  IMAD.MOV.U32 R219, RZ, RZ, R135 ;  /* 0x000000ffffdb7224 */ /* 0x000fe200078e0087 */
[----:B-1----:R-:W2:Y:S01]  /*1d2b0*/  LDL.LU R234, [R1+0xcec] ;  /* 0x000cec0001ea7983 */ /* 0x002ea20000300800 */
[----:B------:R-:W-:-:S02]  /*1d2c0*/  IMAD.MOV.U32 R220, RZ, RZ, R136 ;  /* 0x000000ffffdc7224 */ /* 0x000fc400078e0088 */
[----:B------:R-:W-:Y:S01]  /*1d2d0*/  IMAD.MOV.U32 R221, RZ, RZ, R137 ;  /* 0x000000ffffdd7224 */ /* 0x000fe200078e0089 */
[----:B---3--:R-:W3:Y:S01]  /*1d2e0*/  LDL.LU.64 R178, [R1+0xc30] ;  /* 0x000c300001b27983 */ /* 0x008ee20000300a00 */
[----:B------:R-:W-:Y:S02]  /*1d2f0*/  IMAD.MOV.U32 R222, RZ, RZ, R138 ;  /* 0x000000ffffde7224 */ /* 0x000fe400078e008a */
[----:B------:R-:W-:Y:S01]  /*1d300*/  IMAD.MOV.U32 R223, RZ, RZ, R139 ;  /* 0x000000ffffdf7224 */ /* 0x000fe200078e008b */
[----:B0-----:R-:W3:Y:S01]  /*1d310*/  LDL.LU R171, [R1+0xc1c] ;  /* 0x000c1c0001ab7983 */ /* 0x001ee20000300800 */
        /* <DEDUP_REMOVED lines=42> */
[----:B------:R-:W-:Y:S01]  /*1d5c0*/  IMAD.MOV.U32 R31, RZ, RZ, R75 ;  /* 0x000000ffff1f7224 */ /* 0x000fe200078e004b */
[----:B----4-:R1:W-:Y:S01]  /*1d5d0*/  STL.128 [R1+0x2a0], R84 ;  /* 0x0002a05401007387 */ /* 0x0103e20000100c00 */
        /* <DEDUP_REMOVED lines=37> */
[----:B0-----:R-:W-:Y:S02]  /*1d830*/  IMAD.MOV.U32 R83, RZ, RZ, R4 ;  /* 0x000000ffff537224 */ /* 0x001fe400078e0004 */
[----:B-1----:R-:W-:Y:S02]  /*1d840*/  IMAD.MOV.U32 R84, RZ, RZ, R5 ;  /* 0x000000ffff547224 */ /* 0x002fe400078e0005 */
        /* <DEDUP_REMOVED lines=18> */
[----:B--2---:R-:W-:Y:S02]  /*1d970*/  IMAD.MOV.U32 R76, RZ, RZ, R160 ;  /* 0x000000ffff4c7224 */ /* 0x004fe400078e00a0 */
        /* <DEDUP_REMOVED lines=48> */
[----:B------:R-:W-:-:S06]  /*1dc80*/  IMAD.MOV.U32 R151, RZ, RZ, R0 ;  /* 0x000000ffff977224 */ /* 0x000fcc00078e0000 */
[----:B------:R-:W-:-:S06]  /*1dc90*/  WARPGROUP.ARRIVE ;  /* 0x00000000000079c5 */ /* 0x000fcc0000000000 */
[----:B------:R-:W-:Y:S01]  /*1dca0*/  HGMMA.64x256x16.F32 R24, R152, gdesc[UR4].tnspB, R24, gsb0 ;  /* 0x43e0000498187df0 */ /* 0x000fe20008000818 */
[----:B------:R0:W-:Y:S04]  /*1dcb0*/  STL [R1+0xbc0], R194 ;  /* 0x000bc0c201007387 */ /* 0x0001e80000100800 */
[----:B------:R1:W-:Y:S01]  /*1dcc0*/  STL.64 [R1+0xbb8], R192 ;  /* 0x000bb8c001007387 */ /* 0x0003e20000100a00 */
[----:B0-----:R-:W-:-:S03]  /*1dcd0*/  IMAD.MOV.U32 R194, RZ, RZ, R19 ;  /* 0x000000ffffc27224 */ /* 0x001fc600078e0013 */
[----:B------:R-:W2:Y:S01]  /*1dce0*/  LDL.LU R19, [R1+0xbc8] ;  /* 0x000bc80001137983 */ /* 0x000ea20000300800 */
[----:B-1----:R-:W-:-:S03]  /*1dcf0*/  IMAD.MOV.U32 R193, RZ, RZ, R18 ;  /* 0x000000ffffc17224 */ /* 0x002fc600078e0012 */
[----:B------:R-:W2:Y:S01]  /*1dd00*/  LDL.LU R18, [R1+0xbcc] ;  /* 0x000bcc0001127983 */ /* 0x000ea20000300800 */
[----:B------:R-:W-:-:S03]  /*1dd10*/  WARPGROUP.DEPBAR.LE gsb0, 0x0 ;  /* 0x00008000000079c5 */ /* 0x000fc60000010000 */
[----:B------:R0:W-:Y:S04]  /*1dd20*/  STL.128 [R1+0xb40], R128 ;  /* 0x000b408001007387 */ /* 0x0001e80000100c00 */
[----:B------:R1:W-:Y:S04]  /*1dd30*/  STL.128 [R1+0xb30], R124 ;  /* 0x000b307c01007387 */ /* 0x0003e80000100c00 */
[----:B------:R4:W-:Y:S04]  /*1dd40*/  STL.128 [R1+0xb20], R120 ;  /* 0x000b207801007387 */ /* 0x0009e80000100c00 */
[----:B------:R3:W-:Y:S01]  /*1dd50*/  STL.128 [R1+0xb10], R116 ;  /* 0x000b107401007387 */ /* 0x0007e20000100c00 */
[----:B0-----:R-:W-:-:S02]  /*1dd60*/  IMAD.MOV.U32 R131, RZ, RZ, R47 ;  /* 0x000000ffff837224 */ /* 0x001fc400078e002f */
[----:B------:R-:W-:Y:S02]  /*1dd70*/  IMAD.MOV.U32 R130, RZ, RZ, R46 ;  /* 0x000000ffff827224 */ /* 0x000fe400078e002e */
[----:B------:R-:W-:Y:S02]  /*1dd80*/  IMAD.MOV.U32 R129, RZ, RZ, R45 ;  /* 0x000000ffff817224 */ /* 0x000fe400078e002d */
[----:B-1----:R-:W-:Y:S02]  /*1dd90*/  IMAD.MOV.U32 R127, RZ, RZ, R43 ;  /* 0x000000ffff7f7224 */ /* 0x002fe400078e002b */
[----:B------:R-:W-:Y:S02]  /*1dda0*/  IMAD.MOV.U32 R126, RZ, RZ, R42 ;  /* 0x000000ffff7e7224 */ /* 0x000fe400078e002a */
[----:B------:R-:W-:Y:S02]  /*1ddb0*/  IMAD.MOV.U32 R125, RZ, RZ, R41 ;  /* 0x000000ffff7d7224 */ /* 0x000fe400078e0029 */
[----:B----4-:R-:W-:-:S02]  /*1ddc0*/  IMAD.MOV.U32 R123, RZ, RZ, R39 ;  /* 0x000000ffff7b7224 */ /* 0x010fc400078e0027 */
[----:B------:R-:W-:Y:S02]  /*1ddd0*/  IMAD.MOV.U32 R122, RZ, RZ, R38 ;  /* 0x000000ffff7a7224 */ /* 0x000fe400078e0026 */
[----:B------:R-:W-:Y:S02]  /*1dde0*/  IMAD.MOV.U32 R121, RZ, RZ, R37 ;  /* 0x000000ffff797224 */ /* 0x000fe400078e0025 */
[----:B------:R-:W-:Y:S02]  /*1ddf0*/  IMAD.MOV.U32 R120, RZ, RZ, R36 ;  /* 0x000000ffff787224 */ /* 0x000fe400078e0024 */
[----:B------:R-:W-:Y:S02]  /*1de00*/  IMAD.MOV.U32 R124, RZ, RZ, R40 ;  /* 0x000000ffff7c7224 */ /* 0x000fe400078e0028 */
[----:B------:R-:W-:Y:S01]  /*1de10*/  IMAD.MOV.U32 R128, RZ, RZ, R44 ;  /* 0x000000ffff807224 */ /* 0x000fe200078e002c */
[----:B------:R0:W-:Y:S01]  /*1de20*/  STL.128 [R1+0x290], R120 ;  /* 0x0002907801007387 */ /* 0x0001e20000100c00 */
[----:B---3--:R-:W-:-:S02]  /*1de30*/  IMAD.MOV.U32 R119, RZ, RZ, R35 ;  /* 0x000000ffff777224 */ /* 0x008fc400078e0023 */
[----:B------:R-:W-:Y:S01]  /*1de40*/  IMAD.MOV.U32 R118, RZ, RZ, R34 ;  /* 0x000000ffff767224 */ /* 0x000fe200078e0022 */
[----:B------:R1:W-:Y:S01]  /*1de50*/  STL.128 [R1+0x2a0], R124 ;  /* 0x0002a07c01007387 */ /* 0x0003e20000100c00 */
[----:B------:R-:W-:Y:S02]  /*1de60*/  IMAD.MOV.U32 R117, RZ, RZ, R33 ;  /* 0x000000ffff757224 */ /* 0x000fe400078e0021 */
[----:B------:R-:W-:Y:S01]  /*1de70*/  IMAD.MOV.U32 R116, RZ, RZ, R32 ;  /* 0x000000ffff747224 */ /* 0x000fe200078e0020 */
[----:B------:R3:W-:Y:S04]  /*1de80*/  STL.128 [R1+0x2b0], R128 ;  /* 0x0002b08001007387 */ /* 0x0007e80000100c00 */
[----:B------:R4:W-:Y:S04]  /*1de90*/  STL.128 [R1+0x280], R116 ;  /* 0x0002807401007387 */ /* 0x0009e80000100c00 */
[----:B0-----:R-:W2:Y:S04]  /*1dea0*/  LDL.LU.128 R120, [R1+0xb20] ;  /* 0x000b200001787983 */ /* 0x001ea80000300c00 */
[----:B-1----:R-:W2:Y:S04]  /*1deb0*/  LDL.LU.128 R124, [R1+0xb30] ;  /* 0x000b3000017c7983 */ /* 0x002ea80000300c00 */
[----:B---3--:R-:W3:Y:S04]  /*1dec0*/  LDL.LU.128 R128, [R1+0xb40] ;  /* 0x000b400001807983 */ /* 0x008ee80000300c00 */
[----:B------:R0:W-:Y:S04]  /*1ded0*/  STL.128 [R1+0xaa0], R24 ;  /* 0x000aa01801007387 */ /* 0x0001e80000100c00 */
[----:B----4-:R-:W4:Y:S04]  /*1dee0*/  LDL.LU.128 R116, [R1+0xb10] ;  /* 0x000b100001747983 */ /* 0x010f280000300c00 */
[----:B0-----:R-:W4:Y:S04]  /*1def0*/  LDL.LU.128 R24, [R1+0xaa0] ;  /* 0x000aa00001187983 */ /* 0x001f280000300c00 */
[----:B------:R0:W-:Y:S04]  /*1df00*/  STL.128 [R1+0xb00], R112 ;  /* 0x000b007001007387 */ /* 0x0001e80000100c00 */
[----:B------:R1:W-:Y:S04]  /*1df10*/  STL.64 [R1+0xc38], R182 ;  /* 0x000c38b601007387 */ /* 0x0003e80000100a00 */
[----:B------:R1:W-:Y:S01]  /*1df20*/  STL.128 [R1+0xb50], R132 ;  /* 0x000b508401007387 */ /* 0x0003e20000100c00 */
[----:B0-----:R-:W-:-:S03]  /*1df30*/  IMAD.MOV.U32 R115, RZ, RZ, R31 ;  /* 0x000000ffff737224 */ /* 0x001fc600078e001f */
[----:B-1----:R-:W4:Y:S01]  /*1df40*/  LDL.LU.64 R182, [R1+0xc38] ;  /* 0x000c380001b67983 */ /* 0x002f220000300a00 */
[----:B------:R-:W-:Y:S02]  /*1df50*/  IMAD.MOV.U32 R114, RZ, RZ, R30 ;  /* 0x000000ffff727224 */ /* 0x000fe400078e001e */
        /* <DEDUP_REMOVED lines=8> */
[----:B------:R1:W-:Y:S04]  /*1dfe0*/  STL.128 [R1+0xb90], R148 ;  /* 0x000b909401007387 */ /* 0x0003e80000100c00 */
[----:B------:R1:W-:Y:S04]  /*1dff0*/  STL.128 [R1+0xb80], R144 ;  /* 0x000b809001007387 */ /* 0x0003e80000100c00 */
[----:B0-----:R-:W4:Y:S04]  /*1e000*/  LDL.LU.128 R108, [R1+0xaf0] ;  /* 0x000af000016c7983 */ /* 0x001f280000300c00 */
[----:B-1----:R-:W4:Y:S04]  /*1e010*/  LDL.LU.128 R112, [R1+0xb00] ;  /* 0x000b000001707983 */ /* 0x002f280000300c00 */
        /* <DEDUP_REMOVED lines=11> */
[----:B0-----:R-:W-:Y:S02]  /*1e0d0*/  IMAD.MOV.U32 R143, RZ, RZ, R59 ;  /* 0x000000ffff8f7224 */ /* 0x001fe400078e003b */
[----:B------:R-:W-:Y:S02]  /*1e0e0*/  IMAD.MOV.U32 R142, RZ, RZ, R58 ;  /* 0x000000ffff8e7224 */ /* 0x000fe400078e003a */
[----:B-1----:R-:W-:Y:S02]  /*1e0f0*/  IMAD.MOV.U32 R139, RZ, RZ, R55 ;  /* 0x000000ffff8b7224 */ /* 0x002fe400078e0037 */
[----:B------:R-:W-:Y:S01]  /*1e100*/  IMAD.MOV.U32 R138, RZ, RZ, R54 ;  /* 0x000000ffff8a7224 */ /* 0x000fe200078e0036 */
[----:B------:R-:W4:Y:S01]  /*1e110*/  LDL.LU.128 R132, [R1+0xb50] ;  /* 0x000b500001847983 */ /* 0x000f220000300c00 */
        /* <DEDUP_REMOVED lines=12> */
[----:B--2---:R0:W-:Y:S04]  /*1e1e0*/  STL.64 [R1+0xa90], R18 ;  /* 0x000a901201007387 */ /* 0x0041e80000100a00 */
[----:B0-----:R-:W2:Y:S04]  /*1e1f0*/  LDL.LU.64 R18, [R1+0xa90] ;  /* 0x000a900001127983 */ /* 0x001ea80000300a00 */
[----:B------:R0:W-:Y:S04]  /*1e200*/  STL.128 [R1+0xac0], R120 ;  /* 0x000ac07801007387 */ /* 0x0001e80000100c00 */
[----:B------:R1:W-:Y:S04]  /*1e210*/  STL.128 [R1+0xad0], R124 ;  /* 0x000ad07c01007387 */ /* 0x0003e80000100c00 */
[----:B---3--:R3:W-:Y:S04]  /*1e220*/  STL.128 [R1+0xae0], R128 ;  /* 0x000ae08001007387 */ /* 0x0087e80000100c00 */
[----:B0-----:R-:W2:Y:S04]  /*1e230*/  LDL.LU.128 R120, [R1+0xac0] ;  /* 0x000ac00001787983 */ /* 0x001ea80000300c00 */
[----:B-1----:R-:W2:Y:S04]  /*1e240*/  LDL.LU.128 R124, [R1+0xad0] ;  /* 0x000ad000017c7983 */ /* 0x002ea80000300c00 */
[----:B---3--:R-:W3:Y:S04]  /*1e250*/  LDL.LU.128 R128, [R1+0xae0] ;  /* 0x000ae00001807983 */ /* 0x008ee80000300c00 */
[----:B----4-:R0:W-:Y:S04]  /*1e260*/  STL.128 [R1+0xab0], R116 ;  /* 0x000ab07401007387 */ /* 0x0101e80000100c00 */
[----:B------:R1:W-:Y:S04]  /*1e270*/  STL.128 [R1+0xa80], R24 ;  /* 0x000a801801007387 */ /* 0x0003e80000100c00 */
[----:B0-----:R-:W4:Y:S04]  /*1e280*/  LDL.LU.128 R116, [R1+0xab0] ;  /* 0x000ab00001747983 */ /* 0x001f280000300c00 */
[----:B-1----:R-:W4:Y:S01]  /*1e290*/  LDL.LU.128 R24, [R1+0xa80] ;  /* 0x000a800001187983 */ /* 0x002f220000300c00 */
[----:B------:R-:W-:-:S02]  /*1e2a0*/  IMAD.MOV.U32 R167, RZ, RZ, R4 ;  /* 0x000000ffffa77224 */ /* 0x000fc400078e0004 */
[----:B------:R-:W-:Y:S01]  /*1e2b0*/  IMAD.MOV.U32 R168, RZ, RZ, R5 ;  /* 0x000000ffffa87224 */ /* 0x000fe200078e0005 */
[----:B------:R0:W-:Y:S01]  /*1e2c0*/  STL.64 [R1+0xba8], R178 ;  /* 0x000ba8b201007387 */ /* 0x0001e20000100a00 */
[----:B------:R-:W-:Y:S02]  /*1e2d0*/  IMAD.MOV.U32 R169, RZ, RZ, R6 ;  /* 0x000000ffffa97224 */ /* 0x000fe400078e0006 */
[----:B------:R-:W-:Y:S01]  /*1e2e0*/  IMAD.MOV.U32 R170, RZ, RZ, R7 ;  /* 0x000000ffffaa7224 */ /* 0x000fe200078e0007 */
[----:B------:R1:W-:Y:S01]  /*1e2f0*/  STL [R1+0xba0], R171 ;  /* 0x000ba0ab01007387 */ /* 0x0003e20000100800 */
[----:B------:R-:W-:Y:S02]  /*1e300*/  IMAD.MOV.U32 R176, RZ, RZ, R9 ;  /* 0x000000ffffb07224 */ /* 0x000fe400078e0009 */
[----:B------:R-:W-:Y:S01]  /*1e310*/  IMAD.MOV.U32 R177, RZ, RZ, R10 ;  /* 0x000000ffffb17224 */ /* 0x000fe200078e000a */
[----:B------:R1:W-:Y:S01]  /*1e320*/  STL [R1+0xbc4], R234 ;  /* 0x000bc4ea01007387 */ /* 0x0003e20000100800 */
[----:B------:R-:W-:-:S02]  /*1e330*/  IMAD.MOV.U32 R154, RZ, RZ, R16 ;  /* 0x000000ffff9a7224 */ /* 0x000fc400078e0010 */
[----:B0-----:R-:W-:Y:S01]  /*1e340*/  IMAD.MOV.U32 R178, RZ, RZ, R11 ;  /* 0x000000ffffb27224 */ /* 0x001fe200078e000b */
[----:B------:R0:W-:Y:S01]  /*1e350*/  STL.64 [R1+0xbb0], R182 ;  /* 0x000bb0b601007387 */ /* 0x0001e20000100a00 */
[----:B-1----:R-:W-:Y:S02]  /*1e360*/  IMAD.MOV.U32 R171, RZ, RZ, R8 ;  /* 0x000000ffffab7224 */ /* 0x002fe400078e0008 */
[----:B------:R-:W-:Y:S02]  /*1e370*/  IMAD.MOV.U32 R179, RZ, RZ, R12 ;  /* 0x000000ffffb37224 */ /* 0x000fe400078e000c */
[----:B------:R-:W-:Y:S02]  /*1e380*/  IMAD.MOV.U32 R234, RZ, RZ, R235 ;  /* 0x000000ffffea7224 */ /* 0x000fe400078e00eb */
[----:B------:R-:W-:Y:S02]  /*1e390*/  IMAD.MOV.U32 R155, RZ, RZ, R17 ;  /* 0x000000ffff9b7224 */ /* 0x000fe400078e0011 */
[----:B------:R-:W-:-:S02]  /*1e3a0*/  IMAD.MOV.U32 R180, RZ, RZ, R13 ;  /* 0x000000ffffb47224 */ /* 0x000fc400078e000d */
[----:B------:R-:W-:Y:S02]  /*1e3b0*/  IMAD.MOV.U32 R181, RZ, RZ, R14 ;  /* 0x000000ffffb57224 */ /* 0x000fe400078e000e */
[----:B0-----:R-:W-:Y:S02]  /*1e3c0*/  IMAD.MOV.U32 R182, RZ, RZ, R15 ;  /* 0x000000ffffb67224 */ /* 0x001fe400078e000f */
        /* <DEDUP_REMOVED lines=15> */
[----:B------:R-:W-:Y:S01]  /*1e4c0*/  IMAD.MOV.U32 R6, RZ, RZ, R112 ;  /* 0x000000ffff067224 */ /* 0x000fe200078e0070 */
[----:B------:R0:W-:Y:S01]  /*1e4d0*/  STL.128 [R1+0x340], R164 ;  /* 0x000340a401007387 */ /* 0x0001e20000100c00 */
[----:B------:R-:W-:-:S02]  /*1e4e0*/  IMAD.MOV.U32 R152, RZ, RZ, R22 ;  /* 0x000000ffff987224 */ /* 0x000fc400078e0016 */
[----:B------:R-:W-:Y:S01]  /*1e4f0*/  IMAD.MOV.U32 R153, RZ, RZ, R23 ;  /* 0x000000ffff997224 */ /* 0x000fe200078e0017 */
[----:B------:R1:W-:Y:S01]  /*1e500*/  STL.128 [R1+0x350], R168 ;  /* 0x000350a801007387 */ /* 0x0003e20000100c00 */
[----:B------:R-:W-:-:S03]  /*1e510*/  IMAD.MOV.U32 R21, RZ, RZ, R99 ;  /* 0x000000ffff157224 */ /* 0x000fc600078e0063 */
[----:B------:R1:W-:Y:S01]  /*1e520*/  STL.128 [R1+0x360], R172 ;  /* 0x000360ac01007387 */ /* 0x0003e20000100c00 */
[----:B------:R-:W-:-:S03]  /*1e530*/  IMAD.MOV.U32 R22, RZ, RZ, R98 ;  /* 0x000000ffff167224 */ /* 0x000fc600078e0062 */
[----:B------:R1:W-:Y:S01]  /*1e540*/  STL.128 [R1+0x370], R176 ;  /* 0x000370b001007387 */ /* 0x0003e20000100c00 */
        /* <DEDUP_REMOVED lines=35> */
[----:B------:R0:W-:Y:S01]  /*1e780*/  STL.128 [R1+0x310], R152 ;  /* 0x0003109801007387 */ /* 0x0001e20000100c00 */
[----:B------:R-:W-:-:S03]  /*1e790*/  IMAD.MOV.U32 R164, RZ, RZ, R80 ;  /* 0x000000ffffa47224 */ /* 0x000fc600078e0050 */
[----:B------:R1:W-:Y:S01]  /*1e7a0*/  STL.128 [R1+0x330], R160 ;  /* 0x000330a001007387 */ /* 0x0003e20000100c00 */
        /* <DEDUP_REMOVED lines=9> */
[----:B------:R-:W-:Y:S01]  /*1e840*/  IMAD.MOV.U32 R28, RZ, RZ, R96 ;  /* 0x000000ffff1c7224 */ /* 0x000fe200078e0060 */
[----:B------:R0:W-:Y:S01]  /*1e850*/  STL.128 [R1+0x320], R156 ;  /* 0x0003209c01007387 */ /* 0x0001e20000100c00 */
[----:B-1----:R-:W-:Y:S02]  /*1e860*/  IMAD.MOV.U32 R163, RZ, RZ, R79 ;  /* 0x000000ffffa37224 */ /* 0x002fe400078e004f */
[----:B------:R-:W-:-:S02]  /*1e870*/  IMAD.MOV.U32 R162, RZ, RZ, R78 ;  /* 0x000000ffffa27224 */ /* 0x000fc400078e004e */
[----:B------:R-:W-:Y:S02]  /*1e880*/  IMAD.MOV.U32 R192, RZ, RZ, R3 ;  /* 0x000000ffffc07224 */ /* 0x000fe400078e0003 */
[----:B------:R-:W-:Y:S01]  /*1e890*/  IMAD.MOV.U32 R112, RZ, RZ, R132 ;  /* 0x000000ffff707224 */ /* 0x000fe200078e0084 */
[----:B------:R-:W-:Y:S01]  /*1e8a0*/  STL.128 [R1+0x390], R184 ;  /* 0x000390b801007387 */ /* 0x000fe20000100c00 */
        /* <DEDUP_REMOVED lines=12> */
[----:B0-----:R-:W-:Y:S02]  /*1e970*/  IMAD.MOV.U32 R159, RZ, RZ, R75 ;  /* 0x000000ffff9f7224 */ /* 0x001fe400078e004b */
[----:B------:R-:W-:Y:S01]  /*1e980*/  IMAD.MOV.U32 R158, RZ, RZ, R74 ;  /* 0x000000ffff9e7224 */ /* 0x000fe200078e004a */
[----:B------:R0:W-:Y:S01]  /*1e990*/  STL.128 [R1+0x380], R180 ;  /* 0x000380b401007387 */ /* 0x0001e20000100c00 */
[----:B------:R-:W-:-:S02]  /*1e9a0*/  IMAD.MOV.U32 R157, RZ, RZ, R73 ;  /* 0x000000ffff9d7224 */ /* 0x000fc400078e0049 */
[----:B------:R-:W-:Y:S01]  /*1e9b0*/  IMAD.MOV.U32 R156, RZ, RZ, R72 ;  /* 0x000000ffff9c7224 */ /* 0x000fe200078e0048 */
[----:B------:R-:W-:Y:S01]  /*1e9c0*/  STL.128 [R1+0x3b0], R192 ;  /* 0x0003b0c001007387 */ /* 0x000fe20000100c00 */
[----:B------:R-:W-:-:S03]  /*1e9d0*/  IMAD.MOV.U32 R76, RZ, RZ, R28 ;  /* 0x000000ffff4c7224 */ /* 0x000fc600078e001c */
[----:B------:R-:W-:Y:S01]  /*1e9e0*/  STL.128 [R1+0x3e0], R204 ;  /* 0x0003e0cc01007387 */ /* 0x000fe20000100c00 */
[----:B-1----:R-:W-:-:S03]  /*1e9f0*/  IMAD.MOV.U32 R153, RZ, RZ, R5 ;  /* 0x000000ffff997224 */ /* 0x002fc600078e0005 */
[----:B------:R-:W-:Y:S01]  /*1ea00*/  STL.128 [R1+0x3f0], R208 ;  /* 0x0003f0d001007387 */ /* 0x000fe20000100c00 */
[----:B------:R-:W-:Y:S02]  /*1ea10*/  IMAD.MOV.U32 R154, RZ, RZ, R4 ;  /* 0x000000ffff9a7224 */ /* 0x000fe400078e0004 */
[----:B------:R-:W-:Y:S01]  /*1ea20*/  IMAD.MOV.U32 R155, RZ, RZ, R0 ;  /* 0x000000ffff9b7224 */ /* 0x000fe200078e0000 */
[----:B0-----:R-:W4:Y:S04]  /*1ea30*/  LDL.LU.64 R182, [R1+0xbb0] ;  /* 0x000bb00001b67983 */ /* 0x001f280000300a00 */
        /* <DEDUP_REMOVED lines=8> */
[----:B------:R-:W-:Y:S01]  /*1eac0*/  STL.128 [R1+0x340], R164 ;  /* 0x000340a401007387 */ /* 0x000fe20000100c00 */
[----:B--2---:R-:W-:-:S02]  /*1ead0*/  IMAD.MOV.U32 R14, RZ, RZ, R123 ;  /* 0x000000ffff0e7224 */ /* 0x004fc400078e007b */
        /* <DEDUP_REMOVED lines=12> */
[----:B------:R-:W-:-:S02]  /*1eba0*/  IMAD.MOV.U32 R100, RZ, RZ, R17 ;  /* 0x000000ffff647224 */ /* 0x000fc400078e0011 */
[----:B----4-:R-:W-:Y:S02]  /*1ebb0*/  IMAD.MOV.U32 R31, RZ, RZ, R27 ;  /* 0x000000ffff1f7224 */ /* 0x010fe400078e001b */
        /* <DEDUP_REMOVED lines=8> */
[----:B------:R-:W2:Y:S01]  /*1ec40*/  LDL R132, [R1+0x30c] ;  /* 0x00030c0001847983 */ /* 0x000ea20000100800 */
[----:B------:R-:W-:Y:S02]  /*1ec50*/  IMAD.MOV.U32 R105, RZ, RZ, R12 ;  /* 0x000000ffff697224 */ /* 0x000fe400078e000c */
[----:B------:R-:W-:Y:S01]  /*1ec60*/  IMAD.MOV.U32 R106, RZ, RZ, R11 ;  /* 0x000000ffff6a7224 */ /* 0x000fe200078e000b */
[----:B------:R-:W-:Y:S01]  /*1ec70*/  STL.64 [R1+0xa70], R18 ;  /* 0x000a701201007387 */ /* 0x000fe20000100a00 */
[----:B------:R-:W-:Y:S02]  /*1ec80*/  IMAD.MOV.U32 R107, RZ, RZ, R10 ;  /* 0x000000ffff6b7224 */ /* 0x000fe400078e000a */
[----:B------:R-:W-:Y:S01]  /*1ec90*/  IMAD.MOV.U32 R108, RZ, RZ, R9 ;  /* 0x000000ffff6c7224 */ /* 0x000fe200078e0009 */
[----:B------:R0:W5:Y:S01]  /*1eca0*/  LDL.LU R2, [R1+0xbd4] ;  /* 0x000bd40001027983 */ /* 0x0001620000300800 */
[----:B------:R-:W-:-:S02]  /*1ecb0*/  IMAD.MOV.U32 R109, RZ, RZ, R8 ;  /* 0x000000ffff6d7224 */ /* 0x000fc400078e0008 */
[----:B------:R-:W-:Y:S01]  /*1ecc0*/  IMAD.MOV.U32 R110, RZ, RZ, R7 ;  /* 0x000000ffff6e7224 */ /* 0x000fe200078e0007 */
[----:B------:R0:W5:Y:S01]  /*1ecd0*/  LDL.LU R3, [R1+0xbd0] ;  /* 0x000bd00001037983 */ /* 0x0001620000300800 */
        /* <DEDUP_REMOVED lines=20> */
[----:B------:R-:W-:Y:S01]  /*1ee20*/  STL.128 [R1+0x410], R112 ;  /* 0x0004107001007387 */ /* 0x000fe20000100c00 */
[----:B------:R-:W-:Y:S02]  /*1ee30*/  IMAD.MOV.U32 R16, RZ, RZ, R138 ;  /* 0x000000ffff107224 */ /* 0x000fe400078e008a */
[----:B------:R-:W-:Y:S01]  /*1ee40*/  IMAD.MOV.U32 R17, RZ, RZ, R137 ;  /* 0x000000ffff117224 */ /* 0x000fe200078e0089 */
[----:B------:R-:W2:Y:S01]  /*1ee50*/  LDL R4, [R1+0x270] ;  /* 0x0002700001047983 */ /* 0x000ea20000100800 */
[----:B------:R-:W-:-:S02]  /*1ee60*/  IMAD.MOV.U32 R96, RZ, RZ, R23 ;  /* 0x000000ffff607224 */ /* 0x000fc400078e0017 */
[----:B------:R-:W-:Y:S01]  /*1ee70*/  IMAD.MOV.U32 R97, RZ, RZ, R22 ;  /* 0x000000ffff617224 */ /* 0x000fe200078e0016 */
[----:B------:R-:W2:Y:S01]  /*1ee80*/  LDL R74, [R1+0x274] ;  /* 0x00027400014a7983 */ /* 0x000ea20000100800 */
        /* <DEDUP_REMOVED lines=26> */
[----:B------:R0:W-:Y:S04]  /*1f030*/  STL.128 [R1+0x3d0], R96 ;  /* 0x0003d06001007387 */ /* 0x0001e80000100c00 */
[----:B------:R0:W-:Y:S04]  /*1f040*/  STL.128 [R1+0x3e0], R100 ;  /* 0x0003e06401007387 */ /* 0x0001e80000100c00 */
[----:B------:R0:W-:Y:S04]  /*1f050*/  STL.128 [R1+0x3f0], R104 ;  /* 0x0003f06801007387 */ /* 0x0001e80000100c00 */
[----:B------:R0:W-:Y:S04]  /*1f060*/  STL.128 [R1+0x400], R108 ;  /* 0x0004006c01007387 */ /* 0x0001e80000100c00 */
[----:B------:R-:W-:Y:S04]  /*1f070*/  STL.128 [R1+0x420], R140 ;  /* 0x0004208c01007387 */ /* 0x000fe80000100c00 */
[----:B------:R-:W-:Y:S04]  /*1f080*/  STL.128 [R1+0x430], R144 ;  /* 0x0004309001007387 */ /* 0x000fe80000100c00 */
[----:B------:R-:W-:Y:S04]  /*1f090*/  STL.128 [R1+0x440], R148 ;  /* 0x0004409401007387 */ /* 0x000fe80000100c00 */
[----:B------:R-:W-:Y:S04]  /*1f0a0*/  STL.128 [R1+0x450], R152 ;  /* 0x0004509801007387 */ /* 0x000fe80000100c00 */
[----:B------:R0:W-:Y:S04]  /*1f0b0*/  STL.128 [R1+0x260], R24 ;  /* 0x0002601801007387 */ /* 0x0001e80000100c00 */
[----:B------:R-:W2:Y:S04]  /*1f0c0*/  LDL R0, [R1+0x260] ;  /* 0x0002600001007983 */ /* 0x000ea80000100800 */
[----:B------:R-:W2:Y:S04]  /*1f0d0*/  LDL R68, [R1+0x264] ;  /* 0x0002640001447983 */ /* 0x000ea80000100800 */
[----:B------:R-:W2:Y:S04]  /*1f0e0*/  LDL R70, [R1+0x268] ;  /* 0x0002680001467983 */ /* 0x000ea80000100800 */
[----:B------:R-:W2:Y:S04]  /*1f0f0*/  LDL R72, [R1+0x26c] ;  /* 0x00026c0001487983 */ /* 0x000ea80000100800 */
[----:B-1----:R-:W2:Y:S04]  /*1f100*/  LDL R76, [R1+0x278] ;  /* 0x00027800014c7983 */ /* 0x002ea80000100800 */
[----:B------:R-:W2:Y:S04]  /*1f110*/  LDL R78, [R1+0x27c] ;  /* 0x00027c00014e7983 */ /* 0x000ea80000100800 */
[----:B------:R-:W2:Y:S04]  /*1f120*/  LDL R6, [R1+0x280] ;  /* 0x0002800001067983 */ /* 0x000ea80000100800 */
[----:B---3--:R-:W3:Y:S04]  /*1f130*/  LDL R80, [R1+0x284] ;  /* 0x0002840001507983 */ /* 0x008ee80000100800 */
[----:B------:R-:W3:Y:S04]  /*1f140*/  LDL R82, [R1+0x288] ;  /* 0x0002880001527983 */ /* 0x000ee80000100800 */
[----:B----4-:R-:W4:Y:S04]  /*1f150*/  LDL R84, [R1+0x28c] ;  /* 0x00028c0001547983 */ /* 0x010f280000100800 */
[----:B------:R-:W4:Y:S04]  /*1f160*/  LDL R8, [R1+0x290] ;  /* 0x0002900001087983 */ /* 0x000f280000100800 */
[----:B------:R-:W4:Y:S04]  /*1f170*/  LDL R86, [R1+0x294] ;  /* 0x0002940001567983 */ /* 0x000f280000100800 */
[----:B0-----:R-:W4:Y:S04]  /*1f180*/  LDL R88, [R1+0x298] ;  /* 0x0002980001587983 */ /* 0x001f280000100800 */
        /* <DEDUP_REMOVED lines=104> */
[----:B------:R0:W5:Y:S04]  /*1f810*/  LDL.LU R234, [R1+0xbc4] ;  /* 0x000bc40001ea7983 */ /* 0x0001680000300800 */
[----:B------:R0:W5:Y:S04]  /*1f820*/  LDL.LU R194, [R1+0xbc0] ;  /* 0x000bc00001c27983 */ /* 0x0001680000300800 */
[----:B------:R0:W5:Y:S04]  /*1f830*/  LDL.LU.64 R192, [R1+0xbb8] ;  /* 0x000bb80001c07983 */ /* 0x0001680000300a00 */
[----:B------:R0:W5:Y:S04]  /*1f840*/  LDL.LU.64 R178, [R1+0xba8] ;  /* 0x000ba80001b27983 */ /* 0x0001680000300a00 */
[----:B------:R0:W5:Y:S04]  /*1f850*/  LDL.LU R171, [R1+0xba0] ;  /* 0x000ba00001ab7983 */ /* 0x0001680000300800 */
[----:B------:R0:W5:Y:S04]  /*1f860*/  LDL.LU.64 R18, [R1+0xa70] ;  /* 0x000a700001127983 */ /* 0x0001680000300a00 */
        /* <DEDUP_REMOVED lines=134> */
[----:B------:R-:W-:Y:S04]  /*200d0*/  BSSY B0, `(.L_x_11135) ;  /* 0x0000008000007945 */ /* 0x000fe80003800000 */
[----:B------:R-:W-:Y:S05]  /*200e0*/  @P0 BRA `(.L_x_11136) ;  /* 0x0000000000180947 */ /* 0x000fea0003800000 */
[----:B0-----:R-:W2:Y:S04]  /*200f0*/  LDL.64 R4, [R1+0x68] ;  /* 0x0000680001047983 */ /* 0x001ea80000100a00 */
[----:B-----5:R-:W3:Y:S01]  /*20100*/  LD.E R0, desc[UR44][R2.64] ;  /* 0x0000002c02007980 */ /* 0x020ee2000c101900 */
[----:B--2---:R-:W-:-:S05]  /*20110*/  MOV R5, R4 ;  /* 0x0000000400057202 */ /* 0x004fca0000000f00 */
[----:B---3--:R-:W-:-:S05]  /*20120*/  IMAD R0, R0, 0x8, R5 ;  /* 0x0000000800007824 */ /* 0x008fca00078e0205 */
[----:B------:R-:W-:-:S04]  /*20130*/  PRMT R0, RZ, 0x654, R0 ;  /* 0x00000654ff007816 */ /* 0x000fc80000000000 */
[----:B------:R1:W-:Y:S03]  /*20140*/  SYNCS.ARRIVE.TRANS64.RED.A1T0 RZ, [R0+URZ], RZ ;  /* 0x000000ff00ff79a7 */ /* 0x0003e6000810043f */
.L_x_11136:
[----:B------:R-:W-:Y:S05]  /*20150*/  BSYNC B0 ;  /* 0x0000000000007941 */ /* 0x000fea0003800000 */
.L_x_11135:
[----:B------:R-:W-:Y:S05]  /*20160*/  @P1 BRA `(.L_x_11137) ;  /* 0xfffffe9000dc1947 */ /* 0x000fea000383ffff */
[----:B0----5:R-:W-:-:S07]  /*20170*/  IMAD.MOV.U32 R20, RZ, RZ, R171 ;  /* 0x000000ffff147224 */ /* 0x021fce00078e00ab */
.L_x_11120:
[----:B------:R-:W-:-:S13]  /*20180*/  ISETP.GE.AND P1, PT, R20, R192, PT ;  /* 0x000000c01400720c */ /* 0x000fda0003f26270 */
[----:B------:R-:W-:Y:S05]  /*20190*/  @!P1 BRA `(.L_x_11138) ;  /* 0x000000b000609947 */ /* 0x000fea0003800000 */
[----:B------:R0:W5:Y:S02]  /*201a0*/  LDL.64 R4, [R1+0x178] ;  /* 0x0001780001047983 */ /* 0x0001640000100a00 */
.L_x_11165:
        /* <DEDUP_REMOVED lines=12> */
[----:B------:R-:W2:Y:S04]  /*20270*/  LDL.64 R72, [R1+0x190] ;  /* 0x0001900001487983 */ /* 0x000ea80000100a00 */
[----:B--2---:R-:W2:Y:S01]  /*20280*/  LD.E R0, desc[UR44][R72.64+0x1c] ;  /* 0x00001c2c48007980 */ /* 0x004ea2000c101900 */
[----:B------:R-:W-:Y:S05]  /*20290*/  YIELD ;  /* 0x0000000000007946 */ /* 0x000fea0003800000 */
[----:B------:R-:W-:Y:S01]  /*202a0*/  BSSY B0, `(.L_x_11139) ;  /* 0x0000006000007945 */ /* 0x000fe20003800000 */
[----:B---3--:R-:W-:Y:S01]  /*202b0*/  @!P1 IMAD.MOV.U32 R3, RZ, RZ, RZ ;  /* 0x000000ffff039224 */ /* 0x008fe200078e00ff */
[----:B--2---:R-:W-:-:S04]  /*202c0*/  LOP3.LUT R0, R0, 0x1, RZ, 0xfc, !PT ;  /* 0x0000000100007812 */ /* 0x004fc800078efcff */
[----:B------:R-:W-:-:S13]  /*202d0*/  ISETP.NE.AND P2, PT, R0, 0x3, PT ;  /* 0x000000030000780c */ /* 0x000fda0003f45270 */
[----:B-1----:R-:W-:Y:S05]  /*202e0*/  @!P2 BRA `(.L_x_11140) ;  /* 0x000000000004a947 */ /* 0x002fea0003800000 */
[----:B------:R-:W-:Y:S01]  /*202f0*/  BPT.TRAP 0x1 ;  /* 0x000000040000795c */ /* 0x000fe20000300000 */
.L_x_11140:
[----:B------:R-:W-:Y:S05]  /*20300*/  BSYNC B0 ;  /* 0x0000000000007941 */ /* 0x000fea0003800000 */
.L_x_11139:
        /* <DEDUP_REMOVED lines=13> */
.L_x_11142:
[----:B------:R-:W-:Y:S05]  /*203e0*/  BSYNC B0 ;  /* 0x0000000000007941 */ /* 0x000fea0003800000 */
.L_x_11141:
        /* <DEDUP_REMOVED lines=8> */
.L_x_11144:
[----:B------:R-:W-:Y:S05]  /*20470*/  BSYNC B0 ;  /* 0x0000000000007941 */ /* 0x000fea0003800000 */
.L_x_11143:
[----:B------:R-:W2:Y:S04]  /*20480*/  LD.E R3, desc[UR44][R4.64] ;  /* 0x0000002c04037980 */ /* 0x000ea8000c101900 */
[----:B------:R-:W2:Y:S01]  /*20490*/  LDL.64 R8, [R1+0xa0] ;  /* 0x0000a00001087983 */ /* 0x000ea20000100a00 */
[----:B------:R-:W-:Y:S05]  /*204a0*/  WARPSYNC.ALL ;  /* 0x0000000000007948 */ /* 0x000fea0003800000 */
[----:B------:R-:W3:Y:S04]  /*204b0*/  LDL.64 R14, [R1+0x98] ;  /* 0x00009800010e7983 */ /* 0x000ee80000100a00 */
[----:B-1---5:R-:W4:Y:S04]  /*204c0*/  LDL.64 R6, [R1+0x98] ;  /* 0x0000980001067983 */ /* 0x022f280000100a00 */
[----:B------:R-:W4:Y:S01]  /*204d0*/  LDL.64 R10, [R1+0x98] ;  /* 0x00009800010a7983 */ /* 0x000f220000100a00 */
[----:B--2---:R-:W-:-:S03]  /*204e0*/  IMAD R2, R3, 0x300, R8 ;  /* 0x0000030003027824 */ /* 0x004fc600078e0208 */
        /* <DEDUP_REMOVED lines=52> */
.L_x_11147:
[----:B------:R-:W-:Y:S05]  /*20830*/  BSYNC B0 ;  /* 0x0000000000007941 */ /* 0x000fea0003800000 */
.L_x_11146:
        /* <DEDUP_REMOVED lines=10> */
.L_x_11149:
[----:B------:R-:W-:Y:S05]  /*208e0*/  BSYNC B0 ;  /* 0x0000000000007941 */ /* 0x000fea0003800000 */
.L_x_11148:
[----:B------:R-:W-:Y:S04]  /*208f0*/  BSSY B0, `(.L_x_11150) ;  /* 0x0000006000007945 */ /* 0x000fe80003800000 */
[----:B--2---:R-:W-:Y:S05]  /*20900*/  @P1 BRA `(.L_x_11151) ;  /* 0x0000000000101947 */ /* 0x004fea0003800000 */
[----:B-----5:R-:W-:Y:S01]  /*20910*/  IMAD R2, R2, 0x8, R7 ;  /* 0x0000000802027824 */ /* 0x020fe200078e0207 */
[----:B------:R-:W-:-:S04]  /*20920*/  SHF.L.U32 R3, R3, 0x1f, RZ ;  /* 0x0000001f03037819 */ /* 0x000fc800000006ff */
[----:B------:R-:W2:Y:S02]  /*20930*/  SYNCS.PHASECHK.TRANS64.TRYWAIT P1, [R2+URZ], R3 ;  /* 0x00000003020075a7 */ /* 0x000ea4000802017f */
[----:B--2---:R-:W-:Y:S05]  /*20940*/  @!P1 BRA `(.L_x_11152) ;  /* 0x0000013400309947 */ /* 0x004fea0003800000 */
.L_x_11151:
[----:B------:R-:W-:Y:S05]  /*20950*/  BSYNC B0 ;  /* 0x0000000000007941 */ /* 0x000fea0003800000 */
.L_x_11150:
        /* <DEDUP_REMOVED lines=9> */
[----:B---3--:R-:W-:Y:S01]  /*209f0*/  IMAD R6, R15, 0xc00, R6 ;  /* 0x00000c000f067824 */ /* 0x008fe200078e0206 */
[----:B------:R-:W-:Y:S01]  /*20a00*/  R2UR UR7, R7 ;  /* 0x00000000070772ca */ /* 0x000fe200000e0000 */
[----:B------:R-:W3:Y:S01]  /*20a10*/  LDL.64 R14, [R1+0x110] ;  /* 0x00011000010e7983 */ /* 0x000ee20000100a00 */
[----:B----4-:R-:W-:-:S02]  /*20a20*/  ISETP.NE.U32.AND P1, PT, R0, RZ, PT ;  /* 0x000000ff0000720c */ /* 0x010fc40003f25070 */
[----:B------:R-:W-:Y:S02]  /*20a30*/  R2UR UR6, R6 ;  /* 0x00000000060672ca */ /* 0x000fe400000e0000 */
[----:B--2---:R-:W-:Y:S02]  /*20a40*/  R2UR UR4, R2 ;  /* 0x00000000020472ca */ /* 0x004fe400000e0000 */
[----:B------:R-:W-:-:S07]  /*20a50*/  R2UR UR5, R3 ;  /* 0x00000000030572ca */ /* 0x000fce00000e0000 */
[----:B------:R-:W-:-:S06]  /*20a60*/  VOTEU.ANY UP0, P1 ;  /* 0x00000000003f7886 */ /* 0x000fcc0000800100 */
        /* <DEDUP_REMOVED lines=180> */
[----:B------:R-:W2:Y:S04]  /*215b0*/  @!P0 LD.E.64 R2, desc[UR44][R72.64+0x30] ;  /* 0x0000302c48028980 */ /* 0x000ea8000c101b00 */
[----:B------:R-:W3:Y:S01]  /*215c0*/  @!P0 LD.E R0, desc[UR44][R4.64] ;  /* 0x0000002c04008980 */ /* 0x000ee2000c101900 */
[----:B--2---:R-:W-:-:S05]  /*215d0*/  @!P0 MOV R3, R2 ;  /* 0x0000000200038202 */ /* 0x004fca0000000f00 */
[----:B---3--:R-:W-:-:S05]  /*215e0*/  @!P0 IMAD R0, R0, 0x8, R3 ;  /* 0x0000000800008824 */ /* 0x008fca00078e0203 */
[----:B------:R-:W-:-:S04]  /*215f0*/  @!P0 PRMT R0, RZ, 0x654, R0 ;  /* 0x00000654ff008816 */ /* 0x000fc80000000000 */
[----:B------:R2:W-:Y:S01]  /*21600*/  @!P0 SYNCS.ARRIVE.TRANS64.RED.A1T0 RZ, [R0+URZ], RZ ;  /* 0x000000ff00ff89a7 */ /* 0x0005e2000810043f */
[----:B------:R-:W3:Y:S04]  /*21610*/  LDL.64 R16, [R1+0x170] ;  /* 0x0001700001107983 */ /* 0x000ee80000100a00 */
[----:B------:R-:W4:Y:S04]  /*21620*/  LDL R21, [R1+0x13c] ;  /* 0x00013c0001157983 */ /* 0x000f280000100800 */
[----:B------:R-:W4:Y:S04]  /*21630*/  LDL R22, [R1+0x70] ;  /* 0x0000700001167983 */ /* 0x000f280000100800 */
[----:B------:R-:W2:Y:S04]  /*21640*/  LDL.64 R2, [R1+0x160] ;  /* 0x0001600001027983 */ /* 0x000ea80000100a00 */
[----:B------:R-:W4:Y:S04]  /*21650*/  LDL R23, [R1+0x168] ;  /* 0x0001680001177983 */ /* 0x000f280000100800 */
[----:B------:R-:W4:Y:S04]  /*21660*/  LDL.128 R12, [R1+0x150] ;  /* 0x00015000010c7983 */ /* 0x000f280000100c00 */
[----:B------:R-:W4:Y:S04]  /*21670*/  LDL.128 R8, [R1+0x140] ;  /* 0x0001400001087983 */ /* 0x000f280000100c00 */
[----:B---3--:R-:W3:Y:S01]  /*21680*/  LD.E R16, desc[UR44][R16.64] ;  /* 0x0000002c10107980 */ /* 0x008ee2000c101900 */
[----:B--2---:R-:W-:-:S02]  /*21690*/  ISETP.NE.AND P1, PT, R2, 0x1, PT ;  /* 0x000000010200780c */ /* 0x004fc40003f25270 */
[----:B----4-:R-:W-:Y:S01]  /*216a0*/  ISETP.GE.AND P2, PT, R13, 0x1, PT ;  /* 0x000000010d00780c */ /* 0x010fe20003f46270 */
[----:B------:R-:W-:Y:S01]  /*216b0*/  BSSY B0, `(.L_x_11153) ;  /* 0x000009e000007945 */ /* 0x000fe20003800000 */
[-C--:B---3--:R-:W-:Y:S01]  /*216c0*/  FMUL.FTZ R36, R36, R16.reuse ;  /* 0x0000001024247220 */ /* 0x088fe20000410000 */
[----:B------:R-:W-:-:S03]  /*216d0*/  FMUL.FTZ R0, R26, R16 ;  /* 0x000000101a007220 */ /* 0x000fc60000410000 */
[----:B------:R2:W3:Y:S01]  /*216e0*/  MUFU.TANH R75, R36 ;  /* 0x00000024004b7308 */ /* 0x0004e20000002400 */
[-C--:B------:R-:W-:Y:S01]  /*216f0*/  FMUL.FTZ R17, R30, R16.reuse ;  /* 0x000000101e117220 */ /* 0x080fe20000410000 */
[-C--:B------:R-:W-:Y:S01]  /*21700*/  FMUL.FTZ R26, R29, R16.reuse ;  /* 0x000000101d1a7220 */ /* 0x080fe20000410000 */
[----:B------:R-:W-:Y:S01]  /*21710*/  FMUL.FTZ R30, R35, R16 ;  /* 0x00000010231e7220 */ /* 0x000fe20000410000 */
[----:B--2---:R-:W-:-:S04]  /*21720*/  SHF.R.S32.HI R36, RZ, 0x1f, R21 ;  /* 0x0000001fff247819 */ /* 0x004fc80000011415 */
[----:B------:R2:W4:Y:S01]  /*21730*/  MUFU.TANH R72, R26 ;  /* 0x0000001a00487308 */ /* 0x0005220000002400 */
[----:B------:R-:W-:Y:S01]  /*21740*/  LEA.HI R35, R36, R21, RZ, 0x7 ;  /* 0x0000001524237211 */ /* 0x000fe200078f38ff */
[----:B------:R-:W-:-:S03]  /*21750*/  FMUL.FTZ R37, R37, R16 ;  /* 0x0000001025257220 */ /* 0x000fc60000410000 */
[----:B--2---:R-:W-:-:S03]  /*21760*/  LOP3.LUT R26, R35, 0xffffff80, RZ, 0xc0, !PT ;  /* 0xffffff80231a7812 */ /* 0x004fc600078ec0ff */
[----:B------:R2:W0:Y:S01]  /*21770*/  MUFU.TANH R76, R37 ;  /* 0x00000025004c7308 */ /* 0x0004220000002400 */
[-C--:B------:R-:W-:Y:S01]  /*21780*/  FMUL.FTZ R7, R24, R16.reuse ;  /* 0x0000001018077220 */ /* 0x080fe20000410000 */
[-C--:B------:R-:W-:Y:S01]  /*21790*/  FMUL.FTZ R24, R31, R16.reuse ;  /* 0x000000101f187220 */ /* 0x080fe20000410000 */
[-C--:B------:R-:W-:Y:S01]  /*217a0*/  FMUL.FTZ R32, R32, R16.reuse ;  /* 0x0000001020207220 */ /* 0x080fe20000410000 */
[----:B------:R-:W-:Y:S01]  /*217b0*/  FMUL.FTZ R31, R38, R16 ;  /* 0x00000010261f7220 */ /* 0x000fe20000410000 */
[----:B--2---:R-:W-:-:S03]  /*217c0*/  IMAD.IADD R37, R21, 0x1, -R26 ;  /* 0x0000000115257824 */ /* 0x004fc600078e0a1a */
[----:B------:R2:W0:Y:S01]  /*217d0*/  MUFU.TANH R73, R32 ;  /* 0x0000002000497308 */ /* 0x0004220000002400 */
[----:B------:R-:W-:Y:S02]  /*217e0*/  LEA.HI R36, R36, R21, RZ, 0x2 ;  /* 0x0000001524247211 */ /* 0x000fe400078f10ff */
[----:B------:R-:W-:Y:S01]  /*217f0*/  SHF.R.S32.HI R38, RZ, 0x1f, R37 ;  /* 0x0000001fff267819 */ /* 0x000fe20000011425 */
[-C--:B------:R-:W-:Y:S01]  /*21800*/  FMUL.FTZ R40, R40, R16.reuse ;  /* 0x0000001028287220 */ /* 0x080fe20000410000 */
[-C--:B------:R-:W-:Y:S01]  /*21810*/  FMUL.FTZ R41, R41, R16.reuse ;  /* 0x0000001029297220 */ /* 0x080fe20000410000 */
[-C--:B------:R-:W-:Y:S01]  /*21820*/  FMUL.FTZ R33, R33, R16.reuse ;  /* 0x0000001021217220 */ /* 0x080fe20000410000 */
[----:B--2---:R-:W-:Y:S01]  /*21830*/  FMUL.FTZ R32, R39, R16 ;  /* 0x0000001027207220 */ /* 0x004fe20000410000 */
[----:B------:R-:W-:Y:S01]  /*21840*/  LEA.HI R39, R38, R37, RZ, 0x2 ;  /* 0x0000002526277211 */ /* 0x000fe200078f10ff */
[----:B------:R2:W0:Y:S01]  /*21850*/  MUFU.TANH R77, R40 ;  /* 0x00000028004d7308 */ /* 0x0004220000002400 */
[----:B------:R-:W-:-:S02]  /*21860*/  LOP3.LUT R36, R36, 0xfffffffc, RZ, 0xc0, !PT ;  /* 0xfffffffc24247812 */ /* 0x000fc400078ec0ff */
[----:B------:R-:W-:-:S05]  /*21870*/  LEA.HI R38, R38, R37, RZ, 0x5 ;  /* 0x0000002526267211 */ /* 0x000fca00078f28ff */
[----:B------:R1:W0:Y:S01]  /*21880*/  MUFU.TANH R78, R41 ;  /* 0x00000029004e7308 */ /* 0x0002220000002400 */
[----:B--2---:R-:W-:-:S07]  /*21890*/  SHF.R.S32.HI R40, RZ, 0x2, R39 ;  /* 0x00000002ff287819 */ /* 0x004fce0000011427 */
[----:B------:R2:W0:Y:S01]  /*218a0*/  MUFU.TANH R74, R33 ;  /* 0x00000021004a7308 */ /* 0x0004220000002400 */
[----:B-1----:R-:W-:-:S04]  /*218b0*/  SHF.R.S32.HI R41, RZ, 0x1f, R39 ;  /* 0x0000001fff297819 */ /* 0x002fc80000011427 */
[----:B------:R-:W-:Y:S01]  /*218c0*/  LEA.HI R41, R41, R40, RZ, 0x3 ;  /* 0x0000002829297211 */ /* 0x000fe200078f18ff */
[----:B--2---:R-:W-:Y:S01]  /*218d0*/  FMUL.FTZ R33, R42, R16 ;  /* 0x000000102a217220 */ /* 0x004fe20000410000 */
[----:B------:R-:W-:Y:S01]  /*218e0*/  IMAD.IADD R42, R21, 0x1, -R36 ;  /* 0x00000001152a7824 */ /* 0x000fe200078e0a24 */
[----:B------:R-:W-:Y:S02]  /*218f0*/  SHF.R.S32.HI R36, RZ, 0x7, R35 ;  /* 0x00000007ff247819 */ /* 0x000fe40000011423 */
[----:B------:R-:W-:Y:S02]  /*21900*/  LOP3.LUT R41, R41, 0xfffffff8, RZ, 0xc0, !PT ;  /* 0xfffffff829297812 */ /* 0x000fe400078ec0ff */
[----:B------:R-:W-:Y:S02]  /*21910*/  LEA.HI R35, R35, R36, RZ, 0x1 ;  /* 0x0000002423237211 */ /* 0x000fe400078f08ff */
[----:B------:R-:W-:Y:S01]  /*21920*/  SHF.R.S32.HI R21, RZ, 0x5, R38 ;  /* 0x00000005ff157819 */ /* 0x000fe20000011426 */
[----:B------:R-:W-:Y:S01]  /*21930*/  IMAD.IADD R41, R40, 0x1, -R41 ;  /* 0x0000000128297824 */ /* 0x000fe200078e0a29 */
[----:B------:R-:W-:-:S02]  /*21940*/  LOP3.LUT R35, R35, 0x3fffffe, RZ, 0xc0, !PT ;  /* 0x03fffffe23237812 */ /* 0x000fc400078ec0ff */
        /* <DEDUP_REMOVED lines=9> */
[----:B------:R-:W-:Y:S01]  /*219e0*/  @P1 SHF.R.U32.HI R2, RZ, R23, R22 ;  /* 0x00000017ff021219 */ /* 0x000fe20000011616 */
[----:B------:R-:W-:Y:S01]  /*219f0*/  IMAD.MOV.U32 R3, RZ, RZ, -0x60 ;  /* 0xffffffa0ff037424 */ /* 0x000fe200078e00ff */
        /* <DEDUP_REMOVED lines=33> */
[----:B------:R-:W-:Y:S02]  /*21c10*/  IMAD R3, R20, R3, 0x1 ;  /* 0x0000000114037424 */ /* 0x000fe400078e0203 */
[-C--:B------:R-:W-:Y:S01]  /*21c20*/  FMUL.FTZ R67, R67, R16.reuse ;  /* 0x0000001043437220 */ /* 0x080fe20000410000 */
[-C--:B------:R-:W-:Y:S01]  /*21c30*/  FMUL.FTZ R70, R70, R16.reuse ;  /* 0x0000001046467220 */ /* 0x080fe20000410000 */
[----:B------:R-:W-:Y:S01]  /*21c40*/  FMUL.FTZ R16, R71, R16 ;  /* 0x0000001047107220 */ /* 0x000fe20000410000 */
[----:B------:R-:W-:Y:S01]  /*21c50*/  IMAD R3, R22, -0x2, R3 ;  /* 0xfffffffe16037824 */ /* 0x000fe200078e0203 */
[----:B------:R-:W2:Y:S01]  /*21c60*/  MUFU.TANH R7, R7 ;  /* 0x0000000700077308 */ /* 0x000ea20000002400 */
[----:B------:R-:W-:-:S03]  /*21c70*/  LOP3.LUT R21, RZ, R10, RZ, 0x33, !PT ;  /* 0x0000000aff157212 */ /* 0x000fc600078e33ff */
[----:B------:R-:W-:-:S04]  /*21c80*/  IADD3 R22, -R8, R3, R9 ;  /* 0x0000000308167210 */ /* 0x000fc80007ffe109 */
        /* <DEDUP_REMOVED lines=38> */
[----:B------:R0:W0:Y:S08]  /*21ef0*/  MUFU.TANH R42, R70 ;  /* 0x00000046002a7308 */ /* 0x0000300000002400 */
[----:B------:R0:W0:Y:S01]  /*21f00*/  MUFU.TANH R43, R16 ;  /* 0x00000010002b7308 */ /* 0x0000220000002400 */
[----:B------:R-:W-:-:S02]  /*21f10*/  IMAD.IADD R35, R22, 0x1, R11 ;  /* 0x0000000116237824 */ /* 0x000fc400078e020b */
[----:B------:R-:W-:Y:S02]  /*21f20*/  IMAD.IADD R36, R22, 0x1, R21 ;  /* 0x0000000116247824 */ /* 0x000fe400078e0215 */
[----:B------:R-:W-:Y:S02]  /*21f30*/  VIADD R38, R3, 0xffffffff ;  /* 0xffffffff03267836 */ /* 0x000fe40000000000 */
[----:B------:R-:W-:Y:S02]  /*21f40*/  IMAD R22, R20, -0x60, R12 ;  /* 0xffffffa014167824 */ /* 0x000fe400078e020c */
[--C-:B-1----:R-:W-:Y:S02]  /*21f50*/  IMAD.IADD R10, R35, 0x1, R23.reuse ;  /* 0x00000001230a7824 */ /* 0x102fe400078e0217 */
        /* <DEDUP_REMOVED lines=12> */
.L_x_11156:
[----:B------:R-:W-:-:S13]  /*22020*/  ISETP.NE.AND P1, PT, R13, 0x1, PT ;  /* 0x000000010d00780c */ /* 0x000fda0003f25270 */
[----:B------:R-:W-:-:S05]  /*22030*/  @P1 IMAD.HI.U32 R12, R11, R14, RZ ;  /* 0x0000000e0b0c1227 */ /* 0x000fca00078e00ff */
[----:B------:R-:W-:-:S07]  /*22040*/  @P1 SHF.R.U32.HI R11, RZ, R15, R12 ;  /* 0x0000000fff0b1219 */ /* 0x000fce000001160c */
.L_x_11157:
[----:B------:R-:W-:Y:S05]  /*22050*/  BSYNC B1 ;  /* 0x0000000000017941 */ /* 0x000fea0003800000 */
.L_x_11155:
[----:B------:R-:W-:-:S05]  /*22060*/  IMAD R12, R11, R13, R38 ;  /* 0x0000000d0b0c7224 */ /* 0x000fca00078e0226 */
[----:B------:R-:W-:Y:S02]  /*22070*/  VIMNMX R3, R3, R12, !PT ;  /* 0x0000000c03037248 */ /* 0x000fe40007fe0100 */
[----:B------:R-:W-:-:S07]  /*22080*/  VIADDMNMX R10, R12, R13, R10, PT ;  /* 0x0000000d0c0a7246 */ /* 0x000fce000380010a */
.L_x_11154:
[----:B------:R-:W-:Y:S05]  /*22090*/  BSYNC B0 ;  /* 0x0000000000007941 */ /* 0x000fea0003800000 */
.L_x_11153:
[C---:B------:R-:W-:Y:S01]  /*220a0*/  ISETP.GE.AND P1, PT, R22.reuse, 0x2, PT ;  /* 0x000000021600780c */ /* 0x040fe20003f26270 */
[----:B------:R-:W1:Y:S01]  /*220b0*/  SHFL.IDX PT, R2, R2, 0x1, 0x1c1f ;  /* 0x003c1f0002027f89 */ /* 0x000e6200000e0000 */
[C---:B------:R-:W-:Y:S01]  /*220c0*/  ISETP.GE.AND P5, PT, R22.reuse, 0xa, PT ;  /* 0x0000000a1600780c */ /* 0x040fe20003fa6270 */
[----:B------:R-:W-:Y:S01]  /*220d0*/  BSSY B0, `(.L_x_11158) ;  /* 0x0000087000007945 */ /* 0x000fe20003800000 */
[C---:B------:R-:W-:Y:S02]  /*220e0*/  ISETP.GT.AND P3, PT, R3.reuse, 0x1, !P1 ;  /* 0x000000010300780c */ /* 0x040fe40004f64270 */
[----:B------:R-:W-:Y:S02]  /*220f0*/  ISETP.GE.AND P2, PT, R22, 0x9, PT ;  /* 0x000000091600780c */ /* 0x000fe40003f46270 */
[----:B------:R-:W-:Y:S02]  /*22100*/  ISETP.LT.OR P3, PT, R10, 0x2, P3 ;  /* 0x000000020a00780c */ /* 0x000fe40001f61670 */
[----:B------:R-:W-:-:S02]  /*22110*/  ISETP.GT.AND P4, PT, R3, 0x8, !P2 ;  /* 0x000000080300780c */ /* 0x000fc40005784270 */
[----:B0-----:R-:W-:Y:S02]  /*22120*/  FSEL R63, R25, -INF , !P3 ;  /* 0xff800000193f7808 */ /* 0x001fe40005800000 */
[----:B------:R-:W-:Y:S02]  /*22130*/  ISETP.GT.AND P3, PT, R3, 0x9, !P5 ;  /* 0x000000090300780c */ /* 0x000fe40006f64270 */
[----:B------:R-:W-:Y:S02]  /*22140*/  P2R R25, PR, RZ, 0x20 ;  /* 0x00000020ff197803 */ /* 0x000fe40000000000 */
[----:B------:R-:W-:Y:S02]  /*22150*/  ISETP.LT.OR P3, PT, R10, 0xa, P3 ;  /* 0x0000000a0a00780c */ /* 0x000fe40001f61670 */
[----:B------:R-:W-:Y:S02]  /*22160*/  ISETP.GE.AND P5, PT, R22, 0x11, PT ;  /* 0x000000111600780c */ /* 0x000fe40003fa6270 */
[----:B------:R-:W-:-:S02]  /*22170*/  FSEL R185, R72, -INF , !P3 ;  /* 0xff80000048b97808 */ /* 0x000fc40005800000 */
[----:B------:R-:W-:Y:S01]  /*22180*/  ISETP.LT.OR P4, PT, R10, 0x9, P4 ;  /* 0x000000090a00780c */ /* 0x000fe20002781670 */
[----:B-1----:R-:W-:Y:S01]  /*22190*/  IMAD.IADD R11, R36, 0x1, R2 ;  /* 0x00000001240b7824 */ /* 0x002fe200078e0202 */
        /* <DEDUP_REMOVED lines=115> */
.L_x_11161:
[----:B------:R-:W-:-:S13]  /*228d0*/  ISETP.NE.AND P6, PT, R13, 0x1, PT ;  /* 0x000000010d00780c */ /* 0x000fda0003fc5270 */
[----:B------:R-:W-:-:S05]  /*228e0*/  @P6 IMAD.HI.U32 R14, R8, R14, RZ ;  /* 0x0000000e080e6227 */ /* 0x000fca00078e00ff */
[----:B------:R-:W-:-:S07]  /*228f0*/  @P6 SHF.R.U32.HI R8, RZ, R15, R14 ;  /* 0x0000000fff086219 */ /* 0x000fce000001160e */
.L_x_11162:
[----:B------:R-:W-:Y:S05]  /*22900*/  BSYNC B1 ;  /* 0x0000000000017941 */ /* 0x000fea0003800000 */
.L_x_11160:
[----:B------:R-:W-:-:S05]  /*22910*/  IMAD R8, R8, R13, R38 ;  /* 0x0000000d08087224 */ /* 0x000fca00078e0226 */
[----:B------:R-:W-:Y:S02]  /*22920*/  VIADDMNMX R10, R8, R13, R10, PT ;  /* 0x0000000d080a7246 */ /* 0x000fe4000380010a */
[----:B------:R-:W-:-:S07]  /*22930*/  VIMNMX R11, R11, R8, !PT ;  /* 0x000000080b0b7248 */ /* 0x000fce0007fe0100 */
.L_x_11159:
[----:B------:R-:W-:Y:S05]  /*22940*/  BSYNC B0 ;  /* 0x0000000000007941 */ /* 0x000fea0003800000 */
.L_x_11158:
[----:B------:R-:W2:Y:S01]  /*22950*/  LD.E.64 R2, desc[UR44][R18.64+0x230] ;  /* 0x0002302c12027980 */ /* 0x000ea2000c101b00 */
        /* <DEDUP_REMOVED lines=69> */
[----:B--2---:R-:W-:Y:S02]  /*22db0*/  FMNMX.FTZ R12, R187, R2, !PT ;  /* 0x00000002bb0c7209 */ /* 0x004fe40007810000 */
[----:B------:R-:W-:Y:S02]  /*22dc0*/  ISETP.LT.OR P1, PT, R10, 0x1, P1 ;  /* 0x000000010a00780c */ /* 0x000fe40000f21670 */
[----:B------:R-:W-:Y:S02]  /*22dd0*/  FMNMX.FTZ R12, R63, R12, !PT ;  /* 0x0000000c3f0c7209 */ /* 0x000fe40007810000 */
[----:B------:R-:W-:-:S02]  /*22de0*/  FSEL R0, R0, -INF , !P1 ;  /* 0xff80000000007808 */ /* 0x000fc40004800000 */
[----:B------:R-:W-:Y:S02]  /*22df0*/  FMNMX.FTZ R12, R67, R12, !PT ;  /* 0x0000000c430c7209 */ /* 0x000fe40007810000 */
[----:B------:R-:W-:Y:S02]  /*22e00*/  ISETP.NE.AND P1, PT, R78, RZ, PT ;  /* 0x000000ff4e00720c */ /* 0x000fe40003f25270 */
[----:B------:R-:W-:Y:S02]  /*22e10*/  FMNMX.FTZ R12, R185, R12, !PT ;  /* 0x0000000cb90c7209 */ /* 0x000fe40007810000 */
[----:B------:R-:W-:Y:S02]  /*22e20*/  ISETP.GT.AND P2, PT, R11, 0x49, !P2 ;  /* 0x000000490b00780c */ /* 0x000fe40005744270 */
[----:B------:R-:W-:Y:S02]  /*22e30*/  FMNMX.FTZ R12, R73, R12, !PT ;  /* 0x0000000c490c7209 */ /* 0x000fe40007810000 */
[----:B------:R-:W-:-:S02]  /*22e40*/  ISETP.GT.AND P3, PT, R11, 0x50, !P3 ;  /* 0x000000500b00780c */ /* 0x000fc40005f64270 */
[----:B------:R-:W-:Y:S02]  /*22e50*/  FMNMX.FTZ R12, R71, R12, !PT ;  /* 0x0000000c470c7209 */ /* 0x000fe40007810000 */
[----:B------:R-:W-:Y:S02]  /*22e60*/  ISETP.GT.AND P4, PT, R11, 0x51, !P4 ;  /* 0x000000510b00780c */ /* 0x000fe40006784270 */
[----:B------:R-:W-:Y:S02]  /*22e70*/  FMNMX.FTZ R12, R75, R12, !PT ;  /* 0x0000000c4b0c7209 */ /* 0x000fe40007810000 */
[----:B------:R-:W-:Y:S02]  /*22e80*/  ISETP.NE.AND P6, PT, R64, RZ, PT ;  /* 0x000000ff4000720c */ /* 0x000fe40003fc5270 */
        /* <DEDUP_REMOVED lines=37> */
[----:B0-----:R-:W-:-:S02]  /*230e0*/  FMNMX.FTZ R14, R15, R14, !PT ;  /* 0x0000000e0f0e7209 */ /* 0x001fc40007810000 */
[----:B------:R-:W-:Y:S02]  /*230f0*/  ISETP.LT.OR P2, PT, R10, 0x4a, P2 ;  /* 0x0000004a0a00780c */ /* 0x000fe40001741670 */
[----:B------:R-:W-:Y:S01]  /*23100*/  FSEL R26, R26, -INF , !P1 ;  /* 0xff8000001a1a7808 */ /* 0x000fe20004800000 */
[----:B------:R-:W0:Y:S01]  /*23110*/  SHFL.BFLY PT, R33, R14, 0x1, 0x1f ;  /* 0x0c201f000e217f89 */ /* 0x000e2200000e0000 */
[----:B------:R-:W-:Y:S02]  /*23120*/  FMNMX.FTZ R13, R6, R13, !PT ;  /* 0x0000000d060d7209 */ /* 0x000fe40007810000 */
[----:B------:R-:W-:Y:S02]  /*23130*/  ISETP.LT.OR P3, PT, R10, 0x51, P3 ;  /* 0x000000510a00780c */ /* 0x000fe40001f61670 */
[----:B------:R-:W-:Y:S02]  /*23140*/  FSEL R27, R27, -INF , !P2 ;  /* 0xff8000001b1b7808 */ /* 0x000fe40005000000 */
[----:B------:R-:W-:-:S02]  /*23150*/  FMNMX.FTZ R12, R26, R13, !PT ;  /* 0x0000000d1a0c7209 */ /* 0x000fc40007810000 */
[----:B------:R-:W-:Y:S02]  /*23160*/  ISETP.GT.AND P5, PT, R11, 0x58, !P5 ;  /* 0x000000580b00780c */ /* 0x000fe40006fa4270 */
[----:B------:R-:W-:Y:S02]  /*23170*/  ISETP.LT.OR P4, PT, R10, 0x52, P4 ;  /* 0x000000520a00780c */ /* 0x000fe40002781670 */
[----:B------:R-:W-:Y:S02]  /*23180*/  FSEL R40, R40, -INF , !P3 ;  /* 0xff80000028287808 */ /* 0x000fe40005800000 */
[----:B------:R-:W-:Y:S02]  /*23190*/  FMNMX.FTZ R13, R27, R12, !PT ;  /* 0x0000000c1b0d7209 */ /* 0x000fe40007810000 */
[----:B------:R-:W-:Y:S02]  /*231a0*/  ISETP.GT.AND P1, PT, R11, 0x59, !P6 ;  /* 0x000000590b00780c */ /* 0x000fe40007724270 */
[----:B------:R-:W-:-:S02]  /*231b0*/  ISETP.LT.OR P5, PT, R10, 0x59, P5 ;  /* 0x000000590a00780c */ /* 0x000fc40002fa1670 */
[----:B------:R-:W-:Y:S02]  /*231c0*/  FSEL R41, R41, -INF , !P4 ;  /* 0xff80000029297808 */ /* 0x000fe40006000000 */
[----:B------:R-:W-:Y:S02]  /*231d0*/  FMNMX.FTZ R12, R40, R13, !PT ;  /* 0x0000000d280c7209 */ /* 0x000fe40007810000 */
[----:B------:R-:W-:Y:S02]  /*231e0*/  ISETP.LT.OR P1, PT, R10, 0x5a, P1 ;  /* 0x0000005a0a00780c */ /* 0x000fe40000f21670 */
[----:B------:R-:W-:Y:S02]  /*231f0*/  FSEL R42, R42, -INF , !P5 ;  /* 0xff8000002a2a7808 */ /* 0x000fe40006800000 */
[----:B------:R-:W-:Y:S02]  /*23200*/  FMNMX.FTZ R11, R41, R12, !PT ;  /* 0x0000000c290b7209 */ /* 0x000fe40007810000 */
[----:B------:R-:W-:-:S02]  /*23210*/  FSEL R43, R43, -INF , !P1 ;  /* 0xff8000002b2b7808 */ /* 0x000fc40004800000 */
[----:B------:R-:W-:Y:S02]  /*23220*/  FMNMX.FTZ R10, R42, R11, !PT ;  /* 0x0000000b2a0a7209 */ /* 0x000fe40007810000 */
[----:B------:R-:W-:Y:S02]  /*23230*/  LOP3.LUT R178, R193, 0x4, RZ, 0xfc, !PT ;  /* 0x00000004c1b27812 */ /* 0x000fe400078efcff */
        /* <DEDUP_REMOVED lines=14> */
[----:B------:R-:W5:Y:S01]  /*23320*/  LD.E R47, desc[UR44][R18.64+0x244] ;  /* 0x0002442c122f7980 */ /* 0x000f62000c101900 */
[----:B------:R-:W-:-:S04]  /*23330*/  FSETP.NEU.FTZ.AND P2, PT, R35, -INF , PT ;  /* 0xff8000002300780b */ /* 0x000fc80003f5d000 */
[----:B------:R-:W-:-:S05]  /*23340*/  FSEL R12, R35, RZ, P2 ;  /* 0x000000ff230c7208 */ /* 0x000fca0001000000 */
[----:B------:R-:W-:Y:S01]  /*23350*/  FADD.FTZ R12, R3, -R12 ;  /* 0x8000000c030c7221 */ /* 0x000fe20000010000 */
[C---:B--2---:R-:W-:Y:S01]  /*23360*/  FSETP.NEU.FTZ.AND P1, PT, R44.reuse, -INF , PT ;  /* 0xff8000002c00780b */ /* 0x044fe20003f3d000 */
[----:B---3--:R-:W-:-:S03]  /*23370*/  FMUL.FTZ R10, R44, R45 ;  /* 0x0000002d2c0a7220 */ /* 0x008fc60000410000 */
[----:B------:R-:W-:Y:S01]  /*23380*/  FSEL R3, R44, RZ, P1 ;  /* 0x000000ff2c037208 */ /* 0x000fe20000800000 */
[----:B0-----:R-:W-:Y:S01]  /*23390*/  FMUL.FTZ R35, R35, R45 ;  /* 0x0000002d23237220 */ /* 0x001fe20000410000 */
[----:B------:R-:W-:-:S03]  /*233a0*/  FSEL R14, R10, RZ, P1 ;  /* 0x000000ff0a0e7208 */ /* 0x000fc60000800000 */
[----:B------:R-:W-:Y:S02]  /*233b0*/  FADD.FTZ R3, R2, -R3 ;  /* 0x8000000302037221 */ /* 0x000fe40000010000 */
[-CC-:B------:R-:W-:Y:S01]  /*233c0*/  FFMA.FTZ R182, R22, R45.reuse, -R14.reuse ;  /* 0x0000002d16b67223 */ /* 0x180fe2000001080e */
[----:B------:R-:W-:Y:S01]  /*233d0*/  FSEL R22, R35, RZ, P2 ;  /* 0x000000ff23167208 */ /* 0x000fe20001000000 */
[-C--:B------:R-:W-:Y:S01]  /*233e0*/  FMUL.FTZ R3, R3, R45.reuse ;  /* 0x0000002d03037220 */ /* 0x080fe20000410000 */
[-C--:B------:R-:W-:Y:S01]  /*233f0*/  FFMA.FTZ R187, R187, R45.reuse, -R14 ;  /* 0x0000002dbbbb7223 */ /* 0x080fe2000001080e */
[----:B------:R-:W-:Y:S02]  /*23400*/  FMUL.FTZ R12, R45, R12 ;  /* 0x0000000c2d0c7220 */ /* 0x000fe40000410000 */
[-C--:B------:R-:W-:Y:S01]  /*23410*/  FFMA.FTZ R188, R0, R45.reuse, -R22 ;  /* 0x0000002d00bc7223 */ /* 0x080fe20000010816 */
[----:B------:R-:W4:Y:S01]  /*23420*/  MUFU.EX2 R35, R3 ;  /* 0x0000000300237308 */ /* 0x000f220000000800 */
[-C--:B------:R-:W-:Y:S01]  /*23430*/  FFMA.FTZ R152, R63, R45.reuse, -R14 ;  /* 0x0000002d3f987223 */ /* 0x080fe2000001080e */
[-C--:B------:R-:W-:Y:S01]  /*23440*/  FFMA.FTZ R153, R8, R45.reuse, -R22 ;  /* 0x0000002d08997223 */ /* 0x080fe20000010816 */
[-C--:B------:R-:W-:Y:S01]  /*23450*/  FFMA.FTZ R154, R67, R45.reuse, -R14 ;  /* 0x0000002d439a7223 */ /* 0x080fe2000001080e */
[----:B------:R-:W-:-:S04]  /*23460*/  FFMA.FTZ R186, R17, R45, -R22 ;  /* 0x0000002d11ba7223 */ /* 0x000fc80000010816 */
[----:B------:R0:W-:Y:S01]  /*23470*/  MUFU.EX2 R33, R12 ;  /* 0x0000000c00217308 */ /* 0x0001e20000000800 */
[-C--:B------:R-:W-:Y:S01]  /*23480*/  FFMA.FTZ R185, R185, R45.reuse, -R14 ;  /* 0x0000002db9b97223 */ /* 0x080fe2000001080e */
[----:B------:R-:W-:-:S06]  /*23490*/  FFMA.FTZ R155, R24, R45, -R22 ;  /* 0x0000002d189b7223 */ /* 0x000fcc0000010816 */
[----:B------:R-:W-:Y:S08]  /*234a0*/  MUFU.EX2 R187, R187 ;  /* 0x000000bb00bb7308 */ /* 0x000ff00000000800 */
[----:B------:R-:W5:Y:S01]  /*234b0*/  MUFU.EX2 R188, R188 ;  /* 0x000000bc00bc7308 */ /* 0x000f620000000800 */
[-C--:B------:R-:W-:Y:S01]  /*234c0*/  FFMA.FTZ R11, R73, R45.reuse, -R14 ;  /* 0x0000002d490b7223 */ /* 0x080fe2000001080e */
[----:B------:R-:W-:-:S06]  /*234d0*/  FFMA.FTZ R15, R29, R45, -R22 ;  /* 0x0000002d1d0f7223 */ /* 0x000fcc0000010816 */
[----:B------:R-:W-:Y:S08]  /*234e0*/  MUFU.EX2 R152, R152 ;  /* 0x0000009800987308 */ /* 0x000ff00000000800 */
[----:B------:R-:W1:Y:S01]  /*234f0*/  MUFU.EX2 R153, R153 ;  /* 0x0000009900997308 */ /* 0x000e620000000800 */
[-CC-:B------:R-:W-:Y:S01]  /*23500*/  FFMA.FTZ R10, R71, R45.reuse, -R14.reuse ;  /* 0x0000002d470a7223 */ /* 0x180fe2000001080e */
[-CC-:B------:R-:W-:Y:S01]  /*23510*/  FFMA.FTZ R13, R75, R45.reuse, -R14.reuse ;  /* 0x0000002d4b0d7223 */ /* 0x180fe2000001080e */
[----:B0-----:R-:W-:-:S05]  /*23520*/  FFMA.FTZ R12, R79, R45, -R14 ;  /* 0x0000002d4f0c7223 */ /* 0x001fca000001080e */
[----:B------:R-:W-:Y:S01]  /*23530*/  MUFU.EX2 R154, R154 ;  /* 0x0000009a009a7308 */ /* 0x000fe20000000800 */
[-CC-:B------:R-:W-:Y:S01]  /*23540*/  FFMA.FTZ R157, R77, R45.reuse, -R14.reuse ;  /* 0x0000002d4d9d7223 */ /* 0x180fe2000001080e */
[-CC-:B------:R-:W-:Y:S01]  /*23550*/  FFMA.FTZ R156, R81, R45.reuse, -R14.reuse ;  /* 0x0000002d519c7223 */ /* 0x180fe2000001080e */
[----:B------:R-:W-:-:S05]  /*23560*/  FFMA.FTZ R159, R159, R45, -R14 ;  /* 0x0000002d9f9f7223 */ /* 0x000fca000001080e */
        /* <DEDUP_REMOVED lines=13> */
[----:B------:R-:W-:Y:S01]  /*23640*/  FFMA.FTZ R183, R16, R45, -R14 ;  /* 0x0000002d10b77223 */ /* 0x000fe2000001080e */
[----:B----4-:R-:W-:-:S02]  /*23650*/  FMUL.FTZ R46, R35, R46 ;  /* 0x0000002e232e7220 */ /* 0x010fc40000410000 */
[----:B------:R-:W2:Y:S01]  /*23660*/  MUFU.EX2 R155, R155 ;  /* 0x0000009b009b7308 */ /* 0x000ea20000000800 */
[-CC-:B------:R-:W-:Y:S01]  /*23670*/  FFMA.FTZ R14, R30, R45.reuse, -R22.reuse ;  /* 0x0000002d1e0e7223 */ /* 0x180fe20000010816 */
[----:B------:R-:W-:Y:S01]  /*23680*/  FFMA.FTZ R161, R9, R45, -R22 ;  /* 0x0000002d09a17223 */ /* 0x000fe20000010816 */
[----:B-----5:R-:W-:Y:S01]  /*23690*/  FFMA.FTZ R2, R33, R47, R188 ;  /* 0x0000002f21027223 */ /* 0x020fe200000100bc */
[----:B------:R-:W-:Y:S01]  /*236a0*/  FADD.FTZ R9, R46, R187 ;  /* 0x000000bb2e097221 */ /* 0x000fe20000010000 */
[----:B------:R-:W-:-:S03]  /*236b0*/  FFMA.FTZ R16, R31, R45, -R22 ;  /* 0x0000002d1f107223 */ /* 0x000fc60000010816 */
[----:B------:R-:W-:Y:S01]  /*236c0*/  MUFU.EX2 R11, R11 ;  /* 0x0000000b000b7308 */ /* 0x000fe20000000800 */
[----:B-1----:R-:W-:Y:S01]  /*236d0*/  FADD.FTZ R3, R153, R2 ;  /* 0x0000000299037221 */ /* 0x002fe20000010000 */
[----:B------:R-:W-:-:S06]  /*236e0*/  FADD.FTZ R9, R152, R9 ;  /* 0x0000000998097221 */ /* 0x000fcc0000010000 */
[----:B------:R-:W1:Y:S01]  /*236f0*/  MUFU.EX2 R15, R15 ;  /* 0x0000000f000f7308 */ /* 0x000e620000000800 */
[----:B------:R-:W-:Y:S01]  /*23700*/  FFMA.FTZ R0, R32, R45, -R22 ;  /* 0x0000002d20007223 */ /* 0x000fe20000010816 */
[----:B0-----:R-:W-:Y:S01]  /*23710*/  FADD.FTZ R8, R186, R3 ;  /* 0x00000003ba087221 */ /* 0x001fe20000010000 */
[----:B------:R-:W-:-:S05]  /*23720*/  FADD.FTZ R2, R154, R9 ;  /* 0x000000099a027221 */ /* 0x000fca0000010000 */
[----:B------:R-:W-:Y:S08]  /*23730*/  MUFU.EX2 R10, R10 ;  /* 0x0000000a000a7308 */ /* 0x000ff00000000800 */
[----:B------:R-:W0:Y:S01]  /*23740*/  MUFU.EX2 R14, R14 ;  /* 0x0000000e000e7308 */ /* 0x000e220000000800 */
[----:B--2---:R-:W-:Y:S01]  /*23750*/  FADD.FTZ R8, R155, R8 ;  /* 0x000000089b087221 */ /* 0x004fe20000010000 */
[----:B------:R-:W-:-:S06]  /*23760*/  FADD.FTZ R2, R185, R2 ;  /* 0x00000002b9027221 */ /* 0x000fcc0000010000 */
[----:B------:R-:W-:Y:S01]  /*23770*/  MUFU.EX2 R13, R13 ;  /* 0x0000000d000d7308 */ /* 0x000fe20000000800 */
[----:B------:R-:W-:-:S07]  /*23780*/  FFMA.FTZ R160, R34, R45, -R22 ;  /* 0x0000002d22a07223 */ /* 0x000fce0000010816 */
[----:B------:R-:W2:Y:S01]  /*23790*/  MUFU.EX2 R16, R16 ;  /* 0x0000001000107308 */ /* 0x000ea20000000800 */
[----:B------:R-:W-:Y:S01]  /*237a0*/  FFMA.FTZ R175, R7, R45, -R22 ;  /* 0x0000002d07af7223 */ /* 0x000fe20000010816 */
[----:B-1----:R-:W-:Y:S01]  /*237b0*/  FADD.FTZ R7, R15, R8 ;  /* 0x000000080f077221 */ /* 0x002fe20000010000 */
[----:B------:R-:W-:-:S05]  /*237c0*/  FADD.FTZ R3, R11, R2 ;  /* 0x000000020b037221 */ /* 0x000fca0000010000 */
[----:B------:R-:W-:Y:S01]  /*237d0*/  MUFU.EX2 R12, R12 ;  /* 0x0000000c000c7308 */ /* 0x000fe20000000800 */
[----:B------:R-:W-:-:S07]  /*237e0*/  FFMA.FTZ R163, R25, R45, -R22 ;  /* 0x0000002d19a37223 */ /* 0x000fce0000010816 */
[----:B------:R-:W1:Y:S01]  /*237f0*/  MUFU.EX2 R0, R0 ;  /* 0x0000000000007308 */ /* 0x000e620000000800 */
[----:B0-----:R-:W-:Y:S01]  /*23800*/  FADD.FTZ R7, R14, R7 ;  /* 0x000000070e077221 */ /* 0x001fe20000010000 */
[----:B------:R-:W-:-:S06]  /*23810*/  FADD.FTZ R2, R10, R3 ;  /* 0x000000030a027221 */ /* 0x000fcc0000010000 */
[----:B------:R-:W-:Y:S01]  /*23820*/  MUFU.EX2 R157, R157 ;  /* 0x0000009d009d7308 */ /* 0x000fe20000000800 */
[----:B------:R-:W-:-:S07]  /*23830*/  FFMA.FTZ R162, R28, R45, -R22 ;  /* 0x0000002d1ca27223 */ /* 0x000fce0000010816 */
        /* <DEDUP_REMOVED lines=22> */
[----:B-1----:R-:W-:Y:S01]  /*239a0*/  FADD.FTZ R7, R163, R6 ;  /* 0x00000006a3077221 */ /* 0x002fe20000010000 */
[----:B------:R-:W-:-:S06]  /*239b0*/  FADD.FTZ R3, R159, R2 ;  /* 0x000000029f037221 */ /* 0x000fcc0000010000 */
[----:B------:R-:W-:Y:S08]  /*239c0*/  MUFU.EX2 R170, R170 ;  /* 0x000000aa00aa7308 */ /* 0x000ff00000000800 */
[----:B------:R-:W1:Y:S01]  /*239d0*/  MUFU.EX2 R166, R166 ;  /* 0x000000a600a67308 */ /* 0x000e620000000800 */
[----:B0-----:R-:W-:Y:S01]  /*239e0*/  FADD.FTZ R6, R162, R7 ;  /* 0x00000007a2067221 */ /* 0x001fe20000010000 */
[----:B------:R-:W-:-:S06]  /*239f0*/  FADD.FTZ R2, R158, R3 ;  /* 0x000000039e027221 */ /* 0x000fcc0000010000 */
[----:B------:R-:W-:Y:S08]  /*23a00*/  MUFU.EX2 R169, R169 ;  /* 0x000000a900a97308 */ /* 0x000ff00000000800 */
        /* <DEDUP_REMOVED lines=33> */
[----:B------:R-:W-:Y:S08]  /*23c20*/  MUFU.EX2 R180, R180 ;  /* 0x000000b400b47308 */ /* 0x000ff00000000800 */
[----:B------:R-:W2:Y:S01]  /*23c30*/  MUFU.EX2 R17, R17 ;  /* 0x0000001100117308 */ /* 0x000ea20000000800 */
[----:B-1----:R-:W-:Y:S01]  /*23c40*/  FADD.FTZ R6, R8, R7 ;  /* 0x0000000708067221 */ /* 0x002fe20000010000 */
[----:B------:R-:W-:-:S06]  /*23c50*/  FADD.FTZ R2, R176, R3 ;  /* 0x00000003b0027221 */ /* 0x000fcc0000010000 */
[----:B------:R-:W-:Y:S08]  /*23c60*/  MUFU.EX2 R183, R183 ;  /* 0x000000b700b77308 */ /* 0x000ff00000000800 */
[----:B------:R-:W1:Y:S01]  /*23c70*/  MUFU.EX2 R23, R23 ;  /* 0x0000001700177308 */ /* 0x000e620000000800 */
[----:B0-----:R-:W-:Y:S01]  /*23c80*/  FADD.FTZ R6, R21, R6 ;  /* 0x0000000615067221 */ /* 0x001fe20000010000 */
[----:B------:R-:W-:-:S06]  /*23c90*/  FADD.FTZ R3, R181, R2 ;  /* 0x00000002b5037221 */ /* 0x000fcc0000010000 */
[----:B------:R-:W0:Y:S08]  /*23ca0*/  MUFU.EX2 R182, R182 ;  /* 0x000000b600b67308 */ /* 0x000e300000000800 */
[----:B------:R-:W3:Y:S01]  /*23cb0*/  MUFU.EX2 R22, R22 ;  /* 0x0000001600167308 */ /* 0x000ee20000000800 */
[----:B--2---:R-:W-:Y:S01]  /*23cc0*/  FADD.FTZ R6, R17, R6 ;  /* 0x0000000611067221 */ /* 0x004fe20000010000 */
[----:B------:R-:W-:-:S03]  /*23cd0*/  FADD.FTZ R2, R180, R3 ;  /* 0x00000003b4027221 */ /* 0x000fc60000010000 */
[----:B-1----:R-:W-:Y:S01]  /*23ce0*/  FADD.FTZ R7, R23, R6 ;  /* 0x0000000617077221 */ /* 0x002fe20000010000 */
[----:B------:R-:W-:-:S04]  /*23cf0*/  FADD.FTZ R3, R183, R2 ;  /* 0x00000002b7037221 */ /* 0x000fc80000010000 */
[----:B0-----:R-:W-:Y:S01]  /*23d00*/  FADD.FTZ R36, R182, R3 ;  /* 0x00000003b6247221 */ /* 0x001fe20000010000 */
[----:B------:R-:W-:Y:S01]  /*23d10*/  ST.E desc[UR44][R18.64+0x240], R46 ;  /* 0x0002402e12007985 */ /* 0x000fe2000c10192c */
[----:B---3--:R-:W-:-:S05]  /*23d20*/  FADD.FTZ R37, R22, R7 ;  /* 0x0000000716257221 */ /* 0x008fca0000010000 */
[----:B------:R0:W-:Y:S04]  /*23d30*/  ST.E.64 desc[UR44][R18.64+0x240], R36 ;  /* 0x0002402412007985 */ /* 0x0001e8000c101b2c */
[----:B------:R-:W2:Y:S04]  /*23d40*/  LDL.64 R2, [R1+0x1f8] ;  /* 0x0001f80001027983 */ /* 0x000ea80000100a00 */
[----:B--2---:R-:W2:Y:S04]  /*23d50*/  LD.E R31, desc[UR44][R2.64+0x1fc] ;  /* 0x0001fc2c021f7980 */ /* 0x004ea8000c101900 */
[----:B------:R-:W3:Y:S04]  /*23d60*/  LD.E R6, desc[UR44][R2.64] ;  /* 0x0000002c02067980 */ /* 0x000ee8000c101900 */
        /* <DEDUP_REMOVED lines=126> */
[----:B--2---:R-:W-:Y:S01]  /*24550*/  FMUL.FTZ R119, R33, R31 ;  /* 0x0000001f21777220 */ /* 0x004fe20000410000 */
[C---:B---3--:R-:W-:Y:S01]  /*24560*/  FMUL.FTZ R31, R35.reuse, R6 ;  /* 0x00000006231f7220 */ /* 0x048fe20000410000 */
[C---:B----4-:R-:W-:Y:S01]  /*24570*/  FMUL.FTZ R7, R35.reuse, R7 ;  /* 0x0000000723077220 */ /* 0x050fe20000410000 */
[C---:B-----5:R-:W-:Y:S01]  /*24580*/  FMUL.FTZ R25, R35.reuse, R25 ;  /* 0x0000001923197220 */ /* 0x060fe20000410000 */
[C---:B------:R-:W-:Y:S01]  /*24590*/  FMUL.FTZ R27, R35.reuse, R27 ;  /* 0x0000001b231b7220 */ /* 0x040fe20000410000 */
[C---:B------:R-:W-:Y:S01]  /*245a0*/  FMUL.FTZ R29, R35.reuse, R29 ;  /* 0x0000001d231d7220 */ /* 0x040fe20000410000 */
[----:B------:R0:W-:Y:S01]  /*245b0*/  ST.E desc[UR44][R2.64], R31 ;  /* 0x0000001f02007985 */ /* 0x0001e2000c10192c */
[C---:B------:R-:W-:Y:S01]  /*245c0*/  FMUL.FTZ R37, R35.reuse, R37 ;  /* 0x0000002523257220 */ /* 0x040fe20000410000 */
[C---:B------:R-:W-:Y:S01]  /*245d0*/  FMUL.FTZ R41, R35.reuse, R41 ;  /* 0x0000002923297220 */ /* 0x040fe20000410000 */
[C---:B------:R-:W-:Y:S01]  /*245e0*/  FMUL.FTZ R39, R35.reuse, R39 ;  /* 0x0000002723277220 */ /* 0x040fe20000410000 */
[----:B------:R1:W-:Y:S01]  /*245f0*/  ST.E desc[UR44][R2.64+0x4], R7 ;  /* 0x0000040702007985 */ /* 0x0003e2000c10192c */
[C---:B------:R-:W-:Y:S01]  /*24600*/  FMUL.FTZ R45, R35.reuse, R24 ;  /* 0x00000018232d7220 */ /* 0x040fe20000410000 */
[C---:B------:R-:W-:Y:S01]  /*24610*/  FMUL.FTZ R43, R35.reuse, R43 ;  /* 0x0000002b232b7220 */ /* 0x040fe20000410000 */
[C---:B0-----:R-:W-:Y:S01]  /*24620*/  FMUL.FTZ R31, R35.reuse, R28 ;  /* 0x0000001c231f7220 */ /* 0x041fe20000410000 */
[----:B------:R0:W-:Y:S01]  /*24630*/  ST.E desc[UR44][R2.64+0x14], R25 ;  /* 0x0000141902007985 */ /* 0x0001e2000c10192c */
[----:B-1----:R-:W-:-:S03]  /*24640*/  FMUL.FTZ R7, R35, R232 ;  /* 0x000000e823077220 */ /* 0x002fc60000410000 */
        /* <DEDUP_REMOVED lines=9> */
[C---:B---3--:R-:W-:Y:S01]  /*246e0*/  FMUL.FTZ R29, R35.reuse, R228 ;  /* 0x000000e4231d7220 */ /* 0x048fe20000410000 */
[C---:B0-----:R-:W-:Y:S01]  /*246f0*/  FMUL.FTZ R37, R35.reuse, R222 ;  /* 0x000000de23257220 */ /* 0x041fe20000410000 */
[C---:B-1----:R-:W-:Y:S01]  /*24700*/  FMUL.FTZ R41, R35.reuse, R220 ;  /* 0x000000dc23297220 */ /* 0x042fe20000410000 */
[C---:B--2---:R-:W-:Y:S01]  /*24710*/  FMUL.FTZ R39, R35.reuse, R214 ;  /* 0x000000d623277220 */ /* 0x044fe20000410000 */
[----:B------:R-:W-:Y:S01]  /*24720*/  ST.E desc[UR44][R2.64+0x10], R45 ;  /* 0x0000102d02007985 */ /* 0x000fe2000c10192c */
[C---:B------:R-:W-:Y:S01]  /*24730*/  FMUL.FTZ R117, R35.reuse, R30 ;  /* 0x0000001e23757220 */ /* 0x040fe20000410000 */
        /* <DEDUP_REMOVED lines=44> */
[----:B------:R0:W-:Y:S01]  /*24a00*/  ST.E desc[UR44][R2.64+0x1a0], R39 ;  /* 0x0001a02702007985 */ /* 0x0001e2000c10192c */
[C---:B-1----:R-:W-:Y:S01]  /*24a10*/  FMUL.FTZ R7, R35.reuse, R212 ;  /* 0x000000d423077220 */ /* 0x042fe20000410000 */
[C---:B--2---:R-:W-:Y:S01]  /*24a20*/  FMUL.FTZ R25, R35.reuse, R204 ;  /* 0x000000cc23197220 */ /* 0x044fe20000410000 */
[C---:B---3--:R-:W-:Y:S01]  /*24a30*/  FMUL.FTZ R27, R35.reuse, R210 ;  /* 0x000000d2231b7220 */ /* 0x048fe20000410000 */
[----:B------:R1:W-:Y:S01]  /*24a40*/  ST.E desc[UR44][R2.64+0x1a4], R41 ;  /* 0x0001a42902007985 */ /* 0x0003e2000c10192c */
[C---:B----4-:R-:W-:Y:S01]  /*24a50*/  FMUL.FTZ R29, R35.reuse, R208 ;  /* 0x000000d0231d7220 */ /* 0x050fe20000410000 */
[C---:B-----5:R-:W-:Y:S01]  /*24a60*/  FMUL.FTZ R31, R35.reuse, R206 ;  /* 0x000000ce231f7220 */ /* 0x060fe20000410000 */
[C---:B------:R-:W-:Y:S01]  /*24a70*/  FMUL.FTZ R37, R35.reuse, R202 ;  /* 0x000000ca23257220 */ /* 0x040fe20000410000 */
[----:B------:R-:W-:Y:S01]  /*24a80*/  FMUL.FTZ R35, R35, R190 ;  /* 0x000000be23237220 */ /* 0x000fe20000410000 */
        /* <DEDUP_REMOVED lines=172> */
[----:B------:R2:W-:Y:S06]  /*25550*/  BAR.SYNC.DEFER_BLOCKING R237, 0x100 ;  /* 0x000400ed0000751d */ /* 0x0005ec0000010000 */
[----:B0-----:R-:W5:Y:S04]  /*25560*/  LD.E R25, desc[UR44][R2.64] ;  /* 0x0000002c02197980 */ /* 0x001f68000c101900 */
[----:B-1----:R-:W5:Y:S04]  /*25570*/  LD.E R27, desc[UR44][R2.64+0x4] ;  /* 0x0000042c021b7980 */ /* 0x002f68000c101900 */
[----:B--2---:R-:W2:Y:S04]  /*25580*/  LD.E R29, desc[UR44][R2.64+0x8] ;  /* 0x0000082c021d7980 */ /* 0x004ea8000c101900 */
[----:B---3--:R-:W3:Y:S04]  /*25590*/  LD.E R31, desc[UR44][R2.64+0xc] ;  /* 0x00000c2c021f7980 */ /* 0x008ee8000c101900 */
[----:B------:R-:W3:Y:S04]  /*255a0*/  LD.E R43, desc[UR44][R2.64+0x10] ;  /* 0x0000102c022b7980 */ /* 0x000ee8000c101900 */
[----:B----4-:R-:W4:Y:S04]  /*255b0*/  LD.E R35, desc[UR44][R2.64+0x14] ;  /* 0x0000142c02237980 */ /* 0x010f28000c101900 */
[----:B-----5:R-:W5:Y:S04]  /*255c0*/  LD.E R37, desc[UR44][R2.64+0x18] ;  /* 0x0000182c02257980 */ /* 0x020f68000c101900 */
        /* <DEDUP_REMOVED lines=122> */
[----:B------:R-:W5:Y:S04]  /*25d70*/  LD.E.64 R6, desc[UR44][R18.64+0xa8] ;  /* 0x0000a82c12067980 */ /* 0x000f68000c101b00 */
[----:B------:R0:W-:Y:S04]  /*25d80*/  ST.E desc[UR44][R2.64], R25 ;  /* 0x0000001902007985 */ /* 0x0001e8000c10192c */
[----:B------:R-:W-:Y:S04]  /*25d90*/  ST.E desc[UR44][R2.64+0x4], R27 ;  /* 0x0000041b02007985 */ /* 0x000fe8000c10192c */
[----:B--2---:R-:W-:Y:S04]  /*25da0*/  ST.E desc[UR44][R2.64+0x8], R29 ;  /* 0x0000081d02007985 */ /* 0x004fe8000c10192c */
[----:B---3--:R-:W-:Y:S04]  /*25db0*/  ST.E desc[UR44][R2.64+0xc], R31 ;  /* 0x00000c1f02007985 */ /* 0x008fe8000c10192c */
[----:B------:R-:W-:Y:S04]  /*25dc0*/  ST.E desc[UR44][R2.64+0x10], R43 ;  /* 0x0000102b02007985 */ /* 0x000fe8000c10192c */
[----:B----4-:R-:W-:Y:S04]  /*25dd0*/  ST.E desc[UR44][R2.64+0x14], R35 ;  /* 0x0000142302007985 */ /* 0x010fe8000c10192c */
[----:B-----5:R-:W-:Y:S04]  /*25de0*/  ST.E desc[UR44][R2.64+0x18], R37 ;  /* 0x0000182502007985 */ /* 0x020fe8000c10192c */
        /* <DEDUP_REMOVED lines=121> */
[----:B------:R-:W5:Y:S04]  /*26580*/  LD.E R190, desc[UR44][R18.64+0x88] ;  /* 0x0000882c12be7980 */ /* 0x000f68000c101900 */
        /* <DEDUP_REMOVED lines=129> */
[----:B------:R-:W-:-:S02]  /*26da0*/  ISETP.NE.U32.AND P1, PT, R190, RZ, PT ;  /* 0x000000ffbe00720c */ /* 0x000fc40003f25070 */
[----:B------:R-:W-:Y:S02]  /*26db0*/  R2UR UR7, R7 ;  /* 0x00000000070772ca */ /* 0x000fe400000e0000 */
[----:B------:R-:W-:Y:S02]  /*26dc0*/  R2UR UR6, R6 ;  /* 0x00000000060672ca */ /* 0x000fe400000e0000 */
[----:B------:R-:W-:Y:S02]  /*26dd0*/  F2FP.F16.F32.PACK_AB R152, R152, R187 ;  /* 0x000000bb9898723e */ /* 0x000fe400000000ff */
[----:B------:R-:W-:Y:S02]  /*26de0*/  F2FP.F16.F32.PACK_AB R154, R185, R154 ;  /* 0x0000009ab99a723e */ /* 0x000fe400000000ff */
[----:B------:R-:W-:Y:S02]  /*26df0*/  F2FP.F16.F32.PACK_AB R153, R153, R188 ;  /* 0x000000bc9999723e */ /* 0x000fe400000000ff */
[----:B------:R-:W-:Y:S01]  /*26e00*/  F2FP.F16.F32.PACK_AB R155, R155, R186 ;  /* 0x000000ba9b9b723e */ /* 0x000fe200000000ff */
[----:B------:R-:W-:-:S03]  /*26e10*/  VOTEU.ANY UP0, P1 ;  /* 0x00000000003f7886 */ /* 0x000fc60000800100 */
[----:B--2---:R-:W-:-:S06]  /*26e20*/  WARPGROUP.ARRIVE ;  /* 0x00000000000079c5 */ /* 0x004fcc0000000000 */
[----:B------:R-:W-:Y:S03]  /*26e30*/  HGMMA.64x256x16.F32 R24, R152, gdesc[UR4].tnspB, R24, UP0, gsb0 ;  /* 0x43e0000498187df0 */ /* 0x000fe6000b800818 */
[----:B------:R-:W-:Y:S02]  /*26e40*/  WARPGROUP.DEPBAR.LE gsb0, 0x0 ;  /* 0x00008000000079c5 */ /* 0x000fe40000010000 */
        /* <DEDUP_REMOVED lines=129> */
[----:B0-----:R-:W1:Y:S01]  /*27660*/  LD.E R24, desc[UR44][R2.64] ;  /* 0x0000002c02187980 */ /* 0x001e62000c101900 */
[----:B------:R-:W-:-:S02]  /*27670*/  VIADD R154, R6, 0x80 ;  /* 0x00000080069a7836 */ /* 0x000fc40000000000 */
[----:B------:R-:W-:-:S03]  /*27680*/  IMAD.MOV.U32 R155, RZ, RZ, R7 ;  /* 0x000000ffff9b7224 */ /* 0x000fc600078e0007 */
[----:B------:R-:W-:Y:S02]  /*27690*/  R2UR UR6, R154 ;  /* 0x000000009a0672ca */ /* 0x000fe400000e0000 */
[----:B------:R-:W-:Y:S02]  /*276a0*/  R2UR UR7, R155 ;  /* 0x000000009b0772ca */ /* 0x000fe400000e0000 */
[----:B------:R-:W-:Y:S02]  /*276b0*/  F2FP.F16.F32.PACK_AB R152, R10, R11 ;  /* 0x0000000b0a98723e */ /* 0x000fe400000000ff */
[----:B------:R-:W-:Y:S02]  /*276c0*/  F2FP.F16.F32.PACK_AB R154, R12, R13 ;  /* 0x0000000d0c9a723e */ /* 0x000fe400000000ff */
[----:B------:R-:W-:Y:S02]  /*276d0*/  F2FP.F16.F32.PACK_AB R153, R14, R15 ;  /* 0x0000000f0e99723e */ /* 0x000fe400000000ff */
[----:B------:R-:W-:-:S04]  /*276e0*/  F2FP.F16.F32.PACK_AB R155, R0, R16 ;  /* 0x00000010009b723e */ /* 0x000fc800000000ff */
[----:B-1----:R-:W-:-:S06]  /*276f0*/  WARPGROUP.ARRIVE ;  /* 0x00000000000079c5 */ /* 0x002fcc0000000000 */
[----:B------:R-:W-:Y:S03]  /*27700*/  HGMMA.64x256x16.F32 R24, R152, gdesc[UR4].tnspB, R24, gsb0 ;  /* 0x43e0000498187df0 */ /* 0x000fe60008000818 */
        /* <DEDUP_REMOVED lines=554> */
[----:B------:R-:W-:Y:S01]  /*299b0*/  VIADD R6, R6, 0x280 ;  /* 0x0000028006067836 */ /* 0x000fe20000000000 */
[----:B------:R-:W-:-:S04]  /*299c0*/  R2UR UR7, R7 ;  /* 0x00000000070772ca */ /* 0x000fc800000e0000 */
        /* <DEDUP_REMOVED lines=136> */
[----:B------:R1:W-:Y:S04]  /*2a250*/  ST.E desc[UR44][R18.64+0x88], R184 ;  /* 0x000088b812007985 */ /* 0x0003e8000c10192c */
        /* <DEDUP_REMOVED lines=17> */
[----:B--2---:R-:W2:Y:S04]  /*2a370*/  LD.E R41, desc[UR44][R2.64+0x40] ;  /* 0x0000402c02297980 */ /* 0x004ea8000c101900 */
[----:B---3--:R-:W3:Y:S04]  /*2a380*/  LD.E R43, desc[UR44][R2.64+0x44] ;  /* 0x0000442c022b7980 */ /* 0x008ee8000c101900 */
        /* <DEDUP_REMOVED lines=237> */
[----:B------:R-:W-:Y:S04]  /*2b260*/  BSSY B0, `(.L_x_11163) ;  /* 0x0000008000007945 */ /* 0x000fe80003800000 */
[----:B------:R-:W-:Y:S05]  /*2b270*/  @P0 BRA `(.L_x_11164) ;  /* 0x0000000000180947 */ /* 0x000fea0003800000 */
[----:B0-----:R-:W2:Y:S04]  /*2b280*/  LDL.64 R2, [R1+0x68] ;  /* 0x0000680001027983 */ /* 0x001ea80000100a00 */
[----:B------:R-:W3:Y:S01]  /*2b290*/  LD.E R0, desc[UR44][R4.64] ;  /* 0x0000002c04007980 */ /* 0x000ee2000c101900 */
[----:B--2---:R-:W-:-:S05]  /*2b2a0*/  MOV R3, R2 ;  /* 0x0000000200037202 */ /* 0x004fca0000000f00 */
[----:B---3--:R-:W-:-:S05]  /*2b2b0*/  IMAD R0, R0, 0x8, R3 ;  /* 0x0000000800007824 */ /* 0x008fca00078e0203 */
[----:B------:R-:W-:-:S04]  /*2b2c0*/  PRMT R0, RZ, 0x654, R0 ;  /* 0x00000654ff007816 */ /* 0x000fc80000000000 */
[----:B------:R1:W-:Y:S03]  /*2b2d0*/  SYNCS.ARRIVE.TRANS64.RED.A1T0 RZ, [R0+URZ], RZ ;  /* 0x000000ff00ff79a7 */ /* 0x0003e6000810043f */
.L_x_11164:
[----:B------:R-:W-:Y:S05]  /*2b2e0*/  BSYNC B0 ;  /* 0x0000000000007941 */ /* 0x000fea0003800000 */
.L_x_11163:
[C---:B------:R-:W-:Y:S01]  /*2b2f0*/  ISETP.GT.AND P1, PT, R20.reuse, R192, PT ;  /* 0x000000c01400720c */ /* 0x040fe20003f24270 */
[----:B------:R-:W-:-:S12]  /*2b300*/  VIADD R20, R20, 0xffffffff ;  /* 0xffffffff14147836 */ /* 0x000fd80000000000 */
[----:B------:R-:W-:Y:S05]  /*2b310*/  @P1 BRA `(.L_x_11165) ;  /* 0xffffff4c00a41947 */ /* 0x000fea000383ffff */
.L_x_11138:
[----:B------:R-:W-:Y:S05]  /*2b320*/  WARPSYNC.ALL ;  /* 0x0000000000007948 */ /* 0x000fea0003800000 */
[----:B------:R-:W1:Y:S04]  /*2b330*/  LDL R5, [R1+0x240] ;  /* 0x0002400001057983 */ /* 0x000e680000100800 */
[----:B0-----:R-:W2:Y:S04]  /*2b340*/  LDL R6, [R1+0x244] ;  /* 0x0002440001067983 */ /* 0x001ea80000100800 */
[----:B------:R-:W3:Y:S04]  /*2b350*/  LDL R62, [R1+0x218] ;  /* 0x00021800013e7983 */ /* 0x000ee80000100800 */
[----:B------:R-:W4:Y:S04]  /*2b360*/  LDL.64 R12, [R1+0x3c8] ;  /* 0x0003c800010c7983 */ /* 0x000f280000100a00 */
[----:B------:R-:W5:Y:S04]  /*2b370*/  LDL.64 R82, [R1+0x260] ;  /* 0x0002600001527983 */ /* 0x000f680000100a00 */
        /* <DEDUP_REMOVED lines=59> */
[----:B------:R-:W4:Y:S04]  /*2b730*/  LDL R61, [R1+0x220] ;  /* 0x00022000013d7983 */ /* 0x000f280000100800 */
[----:B-1----:R-:W0:Y:S02]  /*2b740*/  SHFL.BFLY PT, R0, R5, 0x2, 0x1f ;  /* 0x0c401f0005007f89 */ /* 0x002e2400000e0000 */
[----:B0-----:R-:W-:-:S05]  /*2b750*/  FADD.FTZ R0, R5, R0 ;  /* 0x0000000005007221 */ /* 0x001fca0000010000 */
[----:B------:R-:W0:Y:S02]  /*2b760*/  SHFL.BFLY PT, R3, R0, 0x1, 0x1f ;  /* 0x0c201f0000037f89 */ /* 0x000e2400000e0000 */
[----:B0-----:R-:W-:Y:S01]  /*2b770*/  FADD.FTZ R2, R0, R3 ;  /* 0x0000000300027221 */ /* 0x001fe20000010000 */
[----:B---3--:R-:W-:Y:S01]  /*2b780*/  VIADD R62, R62, 0x1 ;  /* 0x000000013e3e7836 */ /* 0x008fe20000000000 */
[----:B------:R-:W3:Y:S04]  /*2b790*/  LDL R0, [R1+0x224] ;  /* 0x0002240001007983 */ /* 0x000ee80000100800 */
[----:B------:R-:W-:Y:S04]  /*2b7a0*/  STL [R1+0x240], R2 ;  /* 0x0002400201007387 */ /* 0x000fe80000100800 */
[----:B------:R-:W5:Y:S04]  /*2b7b0*/  LDL R81, [R1+0x240] ;  /* 0x0002400001517983 */ /* 0x000f680000100800 */
[----:B--2---:R-:W0:Y:S02]  /*2b7c0*/  SHFL.BFLY PT, R3, R6, 0x2, 0x1f ;  /* 0x0c401f0006037f89 */ /* 0x004e2400000e0000 */
[----:B0-----:R-:W-:Y:S01]  /*2b7d0*/  FADD.FTZ R3, R3, R6 ;  /* 0x0000000603037221 */ /* 0x001fe20000010000 */
[----:B------:R-:W-:Y:S01]  /*2b7e0*/  ISETP.NE.AND P2, PT, R62, 0x2, PT ;  /* 0x000000023e00780c */ /* 0x000fe20003f45270 */
[----:B------:R-:W2:Y:S04]  /*2b7f0*/  LDL.64 R6, [R1+0x458] ;  /* 0x0004580001067983 */ /* 0x000ea80000100a00 */
[----:B------:R-:W0:Y:S08]  /*2b800*/  SHFL.BFLY PT, R4, R3, 0x1, 0x1f ;  /* 0x0c201f0003047f89 */ /* 0x000e3000000e0000 */
[----:B------:R-:W4:Y:S01]  /*2b810*/  @!P2 LDL R60, [R1+0x21c] ;  /* 0x00021c00013ca983 */ /* 0x000f220000100800 */
[----:B0-----:R-:W-:-:S03]  /*2b820*/  FADD.FTZ R72, R3, R4 ;  /* 0x0000000403487221 */ /* 0x001fc60000010000 */
[----:B------:R-:W2:Y:S02]  /*2b830*/  LDL.64 R4, [R1+0x428] ;  /* 0x0004280001047983 */ /* 0x000ea40000100a00 */
[----:B------:R-:W-:Y:S02]  /*2b840*/  FSETP.NE.FTZ.AND P1, PT, R72, RZ, PT ;  /* 0x000000ff4800720b */ /* 0x000fe40003f35000 */
[----:B------:R-:W2:Y:S11]  /*2b850*/  LDL.64 R2, [R1+0x448] ;  /* 0x0004480001027983 */ /* 0x000eb60000100a00 */
[----:B------:R-:W2:Y:S04]  /*2b860*/  @P1 LDL R77, [R1+0x250] ;  /* 0x00025000014d1983 */ /* 0x000ea80000100800 */
[----:B------:R-:W2:Y:S01]  /*2b870*/  @P1 LDL R79, [R1+0x234] ;  /* 0x00023400014f1983 */ /* 0x000ea20000100800 */
[----:B------:R-:W-:-:S02]  /*2b880*/  IMAD.MOV.U32 R74, RZ, RZ, -0x800000 ;  /* 0xff800000ff4a7424 */ /* 0x000fc400078e00ff */
[----:B------:R-:W-:Y:S01]  /*2b890*/  IMAD.MOV.U32 R73, RZ, RZ, RZ ;  /* 0x000000ffff497224 */ /* 0x000fe200078e00ff */
[----:B------:R0:W-:Y:S08]  /*2b8a0*/  BAR.ARV R236, 0x100 ;  /* 0x000400ec0000751d */ /* 0x0001f00000002000 */
[----:B------:R-:W-:Y:S06]  /*2b8b0*/  BAR.ARV 0x8, 0x180 ;  /* 0x0206000000007b1d */ /* 0x000fec0000002000 */
[----:B-----5:R-:W-:-:S13]  /*2b8c0*/  FSETP.NE.FTZ.AND P0, PT, R81, RZ, PT ;  /* 0x000000ff5100720b */ /* 0x020fda0003f15000 */
[----:B------:R-:W5:Y:S04]  /*2b8d0*/  @P0 LDL R63, [R1+0x250] ;  /* 0x00025000013f0983 */ /* 0x000f680000100800 */
[----:B------:R-:W2:Y:S01]  /*2b8e0*/  @P0 LDL R76, [R1+0x230] ;  /* 0x00023000014c0983 */ /* 0x000ea20000100800 */
[----:B------:R-:W1:Y:S02]  /*2b8f0*/  @P0 MUFU.LG2 R75, R81 ;  /* 0x00000051004b0308 */ /* 0x000e640000000c00 */
[----:B-1----:R-:W-:-:S06]  /*2b900*/  @P0 FMUL.FTZ R78, R75, 0.69314718246459960938 ;  /* 0x3f3172184b4e0820 */ /* 0x002fcc0000410000 */
[----:B------:R-:W1:Y:S08]  /*2b910*/  @P1 MUFU.LG2 R80, R72 ;  /* 0x0000004800501308 */ /* 0x000e700000000c00 */
[----:B------:R-:W0:Y:S01]  /*2b920*/  @P0 MUFU.RCP R73, R81 ;  /* 0x0000005100490308 */ /* 0x000e220000001000 */
[----:B----4-:R-:W-:Y:S01]  /*2b930*/  @!P2 LOP3.LUT R60, R60, 0x1, RZ, 0x3c, !PT ;  /* 0x000000013c3ca812 */ /* 0x010fe200078e3cff */
[----:B---3--:R-:W-:-:S02]  /*2b940*/  VIADD R0, R0, 0x1 ;  /* 0x0000000100007836 */ /* 0x008fc40000000000 */
[----:B-1----:R-:W-:Y:S01]  /*2b950*/  @P1 FMUL.FTZ R75, R80, 0.69314718246459960938 ;  /* 0x3f317218504b1820 */ /* 0x002fe20000410000 */
[----:B------:R-:W-:Y:S01]  /*2b960*/  STL [R1+0x244], R72 ;  /* 0x0002444801007387 */ /* 0x000fe20000100800 */
        /* <DEDUP_REMOVED lines=97> */
[----:B------:R-:W-:Y:S04]  /*2bf80*/  @!P2 STL [R1+0x21c], R60 ;  /* 0x00021c3c0100a387 */ /* 0x000fe80000100800 */
[----:B------:R-:W-:Y:S04]  /*2bf90*/  STL [R1+0x224], R0 ;  /* 0x0002240001007387 */ /* 0x000fe80000100800 */
[----:B------:R-:W-:Y:S01]  /*2bfa0*/  @!P2 STL [R1+0x218], RZ ;  /* 0x000218ff0100a387 */ /* 0x000fe20000100800 */
[----:B-----5:R-:W-:-:S04]  /*2bfb0*/  @P0 FMUL.FTZ R63, R63, 0.69314718246459960938 ;  /* 0x3f3172183f3f0820 */ /* 0x020fc80000410000 */
[----:B--2---:R-:W-:Y:S01]  /*2bfc0*/  @P0 FFMA.FTZ R74, R63, R76, R78 ;  /* 0x0000004c3f4a0223 */ /* 0x004fe2000001004e */
[----:B------:R-:W-:-:S06]  /*2bfd0*/  IMAD.MOV.U32 R63, RZ, RZ, RZ ;  /* 0x000000ffff3f7224 */ /* 0x000fcc00078e00ff */
[----:B------:R-:W0:Y:S01]  /*2bfe0*/  @P1 MUFU.RCP R63, R72 ;  /* 0x00000048003f1308 */ /* 0x000e220000001000 */
[----:B------:R-:W-:Y:S01]  /*2bff0*/  @P1 FMUL.FTZ R78, R77, 0.69314718246459960938 ;  /* 0x3f3172184d4e1820 */ /* 0x000fe20000410000 */
[----:B------:R-:W-:-:S03]  /*2c000*/  IMAD.MOV.U32 R76, RZ, RZ, -0x800000 ;  /* 0xff800000ff4c7424 */ /* 0x000fc600078e00ff */
[----:B------:R-:W-:Y:S01]  /*2c010*/  @P1 FFMA.FTZ R76, R78, R79, R75 ;  /* 0x0000004f4e4c1223 */ /* 0x000fe2000001004b */
[----:B------:R-:W-:Y:S01]  /*2c020*/  STL [R1+0x240], R74 ;  /* 0x0002404a01007387 */ /* 0x000fe20000100800 */
[-C--:B0-----:R-:W-:Y:S01]  /*2c030*/  FMUL.FTZ R13, R13, R63.reuse ;  /* 0x0000003f0d0d7220 */ /* 0x081fe20000410000 */
        /* <DEDUP_REMOVED lines=64> */
[----:B0-----:R-:W-:Y:S01]  /*2c440*/  VIADD R12, R61, 0x1 ;  /* 0x000000013d0c7836 */ /* 0x001fe20000000000 */
        /* <DEDUP_REMOVED lines=32> */
[----:B------:R0:W-:Y:S01]  /*2c650*/  STL [R1+0x220], R12 ;  /* 0x0002200c01007387 */ /* 0x0001e20000100800 */
[----:B------:R-:W-:-:S13]  /*2c660*/  PLOP3.LUT P0, PT, PT, PT, PT, 0x8, 0x0 ;  /* 0x000000000000781c */ /* 0x000fda0003f0e170 */
.L_x_11077:
[----:B------:R-:W-:Y:S05]  /*2c670*/  @P0 BRA `(.L_x_11166) ;  /* 0x0000002400340947 */ /* 0x000fea0003800000 */
[----:B------:R-:W1:Y:S01]  /*2c680*/  S2R R0, SR_TID.X ;  /* 0x0000000000007919 */ /* 0x000e620000002100 */
[----:B------:R-:W2:Y:S01]  /*2c690*/  S2UR UR5, SR_CgaCtaId ;  /* 0x00000000000579c3 */ /* 0x000ea20000008800 */
[----:B------:R-:W-:Y:S01]  /*2c6a0*/  UMOV UR4, 0x400 ;  /* 0x0000040000047882 */ /* 0x000fe20000000000 */
[----:B------:R-:W-:Y:S01]  /*2c6b0*/  ULDC UR6, c[0x0][0xb88] ;  /* 0x0002e20000067ab9 */ /* 0x000fe20000000800 */
[----:B0-----:R-:W0:Y:S05]  /*2c6c0*/  S2R R14, SR_CTAID.X ;  /* 0x00000000000e7919 */ /* 0x001e2a0000002500 */
[----:B------:R-:W3:Y:S01]  /*2c6d0*/  LDC R12, c[0x0][0xce8] ;  /* 0x00033a00ff0c7b82 */ /* 0x000ee20000000800 */
[----:B--2---:R-:W-:-:S04]  /*2c6e0*/  ULEA UR4, UR5, UR4, 0x18 ;  /* 0x0000000405047291 */ /* 0x004fc8000f8ec03f */
[----:B------:R-:W-:Y:S01]  /*2c6f0*/  UIADD3 UR4, UR4, 0x32420, URZ ;  /* 0x0003242004047890 */ /* 0x000fe2000fffe03f */
[----:B-1----:R-:W-:-:S03]  /*2c700*/  VIADD R3, R0, 0xffffff80 ;  /* 0xffffff8000037836 */ /* 0x002fc60000000000 */
[----:B------:R-:W-:Y:S01]  /*2c710*/  UPRMT UR4, URZ, 0x654, UR4 ;  /* 0x000006543f047896 */ /* 0x000fe20008000004 */
[----:B------:R-:W-:Y:S01]  /*2c720*/  BAR.SYNC.DEFER_BLOCKING 0x1, 0x100 ;  /* 0x0044000000007b1d */ /* 0x000fe20000010000 */
[----:B---3--:R-:W-:Y:S01]  /*2c730*/  IMAD R18, R12, UR6, RZ ;  /* 0x000000060c127c24 */ /* 0x008fe2000f8e02ff */
[----:B------:R-:W-:-:S04]  /*2c740*/  SHF.R.S32.HI R2, RZ, 0x1f, R3 ;  /* 0x0000001fff027819 */ /* 0x000fc80000011403 */
[----:B------:R-:W-:-:S04]  /*2c750*/  LEA.HI R0, R2, R3, RZ, 0x7 ;  /* 0x0000000302007211 */ /* 0x000fc800078f38ff */
[----:B------:R-:W-:-:S05]  /*2c760*/  LOP3.LUT R4, R0, 0xffffff80, RZ, 0xc0, !PT ;  /* 0xffffff8000047812 */ /* 0x000fca00078ec0ff */
[----:B------:R-:W-:-:S05]  /*2c770*/  IMAD.IADD R19, R3, 0x1, -R4 ;  /* 0x0000000103137824 */ /* 0x000fca00078e0a04 */
[----:B------:R-:W-:Y:S02]  /*2c780*/  SHF.R.S32.HI R4, RZ, 0x1f, R19 ;  /* 0x0000001fff047819 */ /* 0x000fe40000011413 */
[----:B------:R-:W-:Y:S01]  /*2c790*/  LOP3.LUT P0, RZ, R19, 0x3, RZ, 0xc0, !PT ;  /* 0x0000000313ff7812 */ /* 0x000fe2000780c0ff */
[----:B------:R-:W-:Y:S01]  /*2c7a0*/  SYNCS.ARRIVE.TRANS64.RED.A1T0 RZ, [UR4], RZ ;  /* 0x000000ffffff79a7 */ /* 0x000fe20008100404 */
[CC--:B------:R-:W-:Y:S01]  /*2c7b0*/  LEA.HI R27, R4.reuse, R19.reuse, RZ, 0x2 ;  /* 0x00000013041b7211 */ /* 0x0c0fe200078f10ff */
[----:B------:R-:W-:Y:S01]  /*2c7c0*/  ULDC.64 UR4, c[0x0][0xcd0] ;  /* 0x0003340000047ab9 */ /* 0x000fe20000000a00 */
[----:B------:R-:W-:Y:S02]  /*2c7d0*/  LEA.HI R4, R4, R19, RZ, 0x5 ;  /* 0x0000001304047211 */ /* 0x000fe400078f28ff */
[--C-:B------:R-:W-:Y:S02]  /*2c7e0*/  SHF.R.S32.HI R6, RZ, 0x2, R27.reuse ;  /* 0x00000002ff067819 */ /* 0x100fe4000001141b */
[----:B------:R-:W-:-:S02]  /*2c7f0*/  SHF.R.S32.HI R5, RZ, 0x1f, R27 ;  /* 0x0000001fff057819 */ /* 0x000fc4000001141b */
[----:B------:R-:W-:Y:S02]  /*2c800*/  SHF.R.S32.HI R4, RZ, 0x5, R4 ;  /* 0x00000005ff047819 */ /* 0x000fe40000011404 */
[----:B------:R-:W-:Y:S02]  /*2c810*/  LEA.HI R7, R5, R6, RZ, 0x3 ;  /* 0x0000000605077211 */ /* 0x000fe400078f18ff */
[----:B------:R-:W-:Y:S02]  /*2c820*/  SHF.R.S32.HI R5, RZ, 0x7, R0 ;  /* 0x00000007ff057819 */ /* 0x000fe40000011400 */
[----:B------:R-:W-:Y:S02]  /*2c830*/  LOP3.LUT R7, R7, 0xfffffff8, RZ, 0xc0, !PT ;  /* 0xfffffff807077812 */ /* 0x000fe400078ec0ff */
[----:B------:R-:W-:-:S03]  /*2c840*/  LEA.HI R0, R0, R5, RZ, 0x1 ;  /* 0x0000000500007211 */ /* 0x000fc600078f08ff */
[----:B------:R-:W-:Y:S01]  /*2c850*/  IMAD.IADD R7, R6, 0x1, -R7 ;  /* 0x0000000106077824 */ /* 0x000fe200078e0a07 */
[----:B------:R-:W-:-:S05]  /*2c860*/  LOP3.LUT R0, R0, 0x3fffffe, RZ, 0xc0, !PT ;  /* 0x03fffffe00007812 */ /* 0x000fca00078ec0ff */
[----:B------:R-:W-:Y:S02]  /*2c870*/  IMAD.IADD R0, R5, 0x1, -R0 ;  /* 0x0000000105007824 */ /* 0x000fe400078e0a00 */
[----:B------:R-:W-:Y:S01]  /*2c880*/  IMAD R5, R4, 0x10, R7 ;  /* 0x0000001004057824 */ /* 0x000fe200078e0207 */
[----:B------:R-:W-:Y:S01]  /*2c890*/  ISETP.NE.AND P2, PT, R12, 0x1, PT ;  /* 0x000000010c00780c */ /* 0x000fe20003f45270 */
[----:B------:R-:W1:Y:S02]  /*2c8a0*/  LDC.64 R6, c[0x0][0xcd8] ;  /* 0x00033600ff067b82 */ /* 0x000e640000000a00 */
[----:B------:R-:W-:-:S04]  /*2c8b0*/  IMAD R5, R0, 0x40, R5 ;  /* 0x0000004000057824 */ /* 0x000fc800078e0205 */
[----:B0-----:R-:W-:-:S05]  /*2c8c0*/  IMAD R13, R14, 0x80, R5 ;  /* 0x000000800e0d7824 */ /* 0x001fca00078e0205 */
[----:B------:R-:W-:Y:S01]  /*2c8d0*/  ISETP.GE.OR P1, PT, R13, R18, P0 ;  /* 0x000000120d00720c */ /* 0x000fe20000726670 */
[----:B------:R-:W0:-:S12]  /*2c8e0*/  @P2 LDC R4, c[0x0][0xcf0] ;  /* 0x00033c00ff042b82 */ /* 0x000e180000000800 */
[----:B------:R-:W2:Y:S01]  /*2c8f0*/  @!P1 LDL R15, [R1+0x240] ;  /* 0x00024000010f9983 */ /* 0x000ea20000100800 */
[----:B------:R-:W-:Y:S01]  /*2c900*/  LEA.HI R0, R2, R3, RZ, 0x2 ;  /* 0x0000000302007211 */ /* 0x000fe200078f10ff */
[----:B------:R-:W-:Y:S01]  /*2c910*/  IMAD.WIDE.U32 R10, R194, UR4, RZ ;  /* 0x00000004c20a7c25 */ /* 0x000fe2000f8e00ff */
[----:B------:R-:W-:Y:S02]  /*2c920*/  SHF.R.S32.HI R8, RZ, 0x1f, R194 ;  /* 0x0000001fff087819 */ /* 0x000fe400000114c2 */
[----:B------:R-:W-:Y:S01]  /*2c930*/  LOP3.LUT R0, R0, 0xfffffffc, RZ, 0xc0, !PT ;  /* 0xfffffffc00007812 */ /* 0x000fe200078ec0ff */
[----:B------:R-:W-:Y:S02]  /*2c940*/  VIADD R21, R13, 0x8 ;  /* 0x000000080d157836 */ /* 0x000fe40000000000 */
[----:B------:R-:W-:Y:S02]  /*2c950*/  IMAD R17, R8, UR4, RZ ;  /* 0x0000000408117c24 */ /* 0x000fe4000f8e02ff */
[----:B------:R-:W-:Y:S01]  /*2c960*/  IMAD.IADD R0, R3, 0x1, -R0 ;  /* 0x0000000103007824 */ /* 0x000fe200078e0a00 */
[----:B------:R-:W-:Y:S01]  /*2c970*/  ISETP.GE.OR P0, PT, R21, R18, P0 ;  /* 0x000000121500720c */ /* 0x000fe20000706670 */
[----:B------:R-:W3:Y:S01]  /*2c980*/  @P2 LDC R3, c[0x0][0xcec] ;  /* 0x00033b00ff032b82 */ /* 0x000ee20000000800 */
[----:B------:R-:W-:Y:S01]  /*2c990*/  IMAD R17, R194, UR5, R17 ;  /* 0x00000005c2117c24 */ /* 0x000fe2000f8e0211 */
[----:B------:R-:W-:Y:S01]  /*2c9a0*/  ULDC.64 UR4, c[0x0][0xce0] ;  /* 0x0003380000047ab9 */ /* 0x000fe20000000a00 */
[----:B------:R-:W-:-:S02]  /*2c9b0*/  LEA.HI R2, R0, R0, RZ, 0x1 ;  /* 0x0000000000027211 */ /* 0x000fc400078f08ff */
[----:B------:R-:W-:Y:S02]  /*2c9c0*/  IMAD.IADD R11, R11, 0x1, R17 ;  /* 0x000000010b0b7824 */ /* 0x000fe400078e0211 */
[----:B------:R-:W-:Y:S01]  /*2c9d0*/  LOP3.LUT R9, R2, 0x1ffffffe, RZ, 0xc0, !PT ;  /* 0x1ffffffe02097812 */ /* 0x000fe200078ec0ff */
[----:B-1----:R-:W-:-:S04]  /*2c9e0*/  IMAD R2, R6, UR37, RZ ;  /* 0x0000002506027c24 */ /* 0x002fc8000f8e02ff */
[----:B------:R-:W-:Y:S02]  /*2c9f0*/  IMAD.IADD R0, R0, 0x1, -R9 ;  /* 0x0000000100007824 */ /* 0x000fe400078e0a09 */
[----:B------:R-:W-:Y:S02]  /*2ca00*/  IMAD R17, R7, UR36, R2 ;  /* 0x0000002407117c24 */ /* 0x000fe4000f8e0202 */
[----:B------:R-:W-:Y:S02]  /*2ca10*/  IMAD R0, R0, 0x8, R5 ;  /* 0x0000000800007824 */ /* 0x000fe400078e0205 */
[----:B------:R-:W-:-:S04]  /*2ca20*/  IMAD.WIDE.U32 R6, R6, UR36, R10 ;  /* 0x0000002406067c25 */ /* 0x000fc8000f8e000a */
[----:B------:R-:W-:Y:S01]  /*2ca30*/  IMAD R9, R14, 0x80, R0 ;  /* 0x000000800e097824 */ /* 0x000fe200078e0200 */
[----:B------:R-:W-:Y:S01]  /*2ca40*/  SHF.R.S32.HI R14, RZ, 0x1f, R234 ;  /* 0x0000001fff0e7819 */ /* 0x000fe200000114ea */
[----:B------:R-:W-:Y:S02]  /*2ca50*/  IMAD.IADD R7, R7, 0x1, R17 ;  /* 0x0000000107077824 */ /* 0x000fe400078e0211 */
[----:B---3--:R-:W-:-:S04]  /*2ca60*/  @P2 IMAD.HI.U32 R3, R9, R3, RZ ;  /* 0x0000000309032227 */ /* 0x008fc800078e00ff */
[----:B------:R-:W-:Y:S01]  /*2ca70*/  IMAD.MOV.U32 R5, RZ, RZ, R9 ;  /* 0x000000ffff057224 */ /* 0x000fe200078e0009 */
[----:B0-----:R-:W-:Y:S01]  /*2ca80*/  @P2 SHF.R.U32.HI R5, RZ, R4, R3 ;  /* 0x00000004ff052219 */ /* 0x001fe20000011603 */
[----:B------:R-:W-:Y:S02]  /*2ca90*/  IMAD R11, R14, UR4, RZ ;  /* 0x000000040e0b7c24 */ /* 0x000fe4000f8e02ff */
[C---:B------:R-:W-:Y:S02]  /*2caa0*/  IMAD.WIDE.U32 R2, R234.reuse, UR4, R6 ;  /* 0x00000004ea027c25 */ /* 0x040fe4000f8e0006 */
[----:B------:R-:W0:Y:S02]  /*2cab0*/  @P2 LDC R6, c[0x0][0xcec] ;  /* 0x00033b00ff062b82 */ /* 0x000e240000000800 */
[----:B------:R-:W-:Y:S01]  /*2cac0*/  IMAD.MOV R0, RZ, RZ, -R5 ;  /* 0x000000ffff007224 */ /* 0x000fe200078e0a05 */
[----:B------:R-:W-:Y:S01]  /*2cad0*/  IADD3 R2, P3, R5, R2, RZ ;  /* 0x0000000205027210 */ /* 0x000fe20007f7e0ff */
[----:B------:R-:W-:Y:S01]  /*2cae0*/  IMAD R4, R234, UR5, R11 ;  /* 0x00000005ea047c24 */ /* 0x000fe2000f8e020b */
[----:B------:R-:W-:Y:S01]  /*2caf0*/  SHF.R.S32.HI R11, RZ, 0x1f, R5 ;  /* 0x0000001fff0b7819 */ /* 0x000fe20000011405 */
[----:B------:R-:W-:Y:S01]  /*2cb00*/  IMAD R7, R12, R0, R9 ;  /* 0x000000000c077224 */ /* 0x000fe200078e0209 */
[----:B------:R-:W-:-:S02]  /*2cb10*/  ULDC.64 UR4, c[0x0][0xcc8] ;  /* 0x0003320000047ab9 */ /* 0x000fc40000000a00 */
[----:B------:R-:W-:Y:S02]  /*2cb20*/  IADD3.X R3, R11, R3, R4, P3, !PT ;  /* 0x000000030b037210 */ /* 0x000fe40001ffe404 */
[----:B------:R-:W-:Y:S01]  /*2cb30*/  SHF.R.S32.HI R0, RZ, 0x1f, R7 ;  /* 0x0000001fff007819 */ /* 0x000fe20000011407 */
[----:B------:R-:W1:Y:S01]  /*2cb40*/  LDC.64 R4, c[0x0][0xc40] ;  /* 0x00031000ff047b82 */ /* 0x000e620000000a00 */
[----:B------:R-:W-:-:S04]  /*2cb50*/  IMAD.WIDE.U32 R2, R7, UR4, R2 ;  /* 0x0000000407027c25 */ /* 0x000fc8000f8e0002 */
[----:B------:R-:W-:-:S04]  /*2cb60*/  IMAD R0, R0, UR4, RZ ;  /* 0x0000000400007c24 */ /* 0x000fc8000f8e02ff */
[----:B------:R-:W-:Y:S01]  /*2cb70*/  IMAD R7, R7, UR5, R0 ;  /* 0x0000000507077c24 */ /* 0x000fe2000f8e0200 */
[----:B------:R-:W-:Y:S02]  /*2cb80*/  ULDC.64 UR4, c[0x0][0xca8] ;  /* 0x00032a0000047ab9 */ /* 0x000fe40000000a00 */
[C---:B------:R-:W-:Y:S01]  /*2cb90*/  LEA R24, P3, R2.reuse, UR4, 0x2 ;  /* 0x0000000402187c11 */ /* 0x040fe2000f8610ff */
[----:B------:R-:W-:Y:S02]  /*2cba0*/  IMAD.IADD R3, R3, 0x1, R7 ;  /* 0x0000000103037824 */ /* 0x000fe400078e0207 */
[----:B------:R-:W3:Y:S02]  /*2cbb0*/  @P2 LDC R7, c[0x0][0xcf0] ;  /* 0x00033c00ff072b82 */ /* 0x000ee40000000800 */
[----:B------:R-:W-:Y:S01]  /*2cbc0*/  SHFL.IDX PT, R10, R24, RZ, 0x1c1f ;  /* 0x001c1fff180a7589 */ /* 0x000fe200000e0000 */
[----:B------:R-:W-:Y:S01]  /*2cbd0*/  LEA.HI.X R26, R2, UR5, R3, 0x2, P3 ;  /* 0x00000005021a7c11 */ /* 0x000fe200098f1403 */
[----:B------:R-:W-:-:S04]  /*2cbe0*/  ULDC.64 UR4, c[0x0][0xc38] ;  /* 0x00030e0000047ab9 */ /* 0x000fc80000000a00 */
[----:B------:R-:W2:Y:S04]  /*2cbf0*/  SHFL.IDX PT, R11, R26, RZ, 0x1c1f ;  /* 0x001c1fff1a0b7589 */ /* 0x000ea800000e0000 */
[----:B--2---:R2:W-:Y:S04]  /*2cc00*/  @!P1 ST.E desc[UR44][R10.64], R15 ;  /* 0x0000000f0a009985 */ /* 0x0045e8000c10192c */
[----:B------:R-:W4:Y:S01]  /*2cc10*/  @!P0 LDL R25, [R1+0x244] ;  /* 0x0002440001198983 */ /* 0x000f220000100800 */
[----:B------:R-:W-:Y:S01]  /*2cc20*/  IMAD R3, R8, UR4, RZ ;  /* 0x0000000408037c24 */ /* 0x000fe2000f8e02ff */
[----:B------:R-:W-:Y:S01]  /*2cc30*/  BSSY B0, `(.L_x_11167) ;  /* 0x000010a000007945 */ /* 0x000fe20003800000 */
[----:B-1----:R-:W-:-:S02]  /*2cc40*/  IMAD R0, R4, UR37, RZ ;  /* 0x0000002504007c24 */ /* 0x002fc4000f8e02ff */
[C---:B------:R-:W-:Y:S02]  /*2cc50*/  IMAD R3, R194.reuse, UR5, R3 ;  /* 0x00000005c2037c24 */ /* 0x040fe4000f8e0203 */
[----:B------:R-:W-:Y:S01]  /*2cc60*/  IMAD.WIDE.U32 R194, R194, UR4, RZ ;  /* 0x00000004c2c27c25 */ /* 0x000fe2000f8e00ff */
[----:B------:R-:W-:-:S03]  /*2cc70*/  ULDC.64 UR4, c[0x0][0xc48] ;  /* 0x0003120000047ab9 */ /* 0x000fc60000000a00 */
[----:B------:R-:W-:Y:S02]  /*2cc80*/  IMAD.IADD R3, R195, 0x1, R3 ;  /* 0x00000001c3037824 */ /* 0x000fe400078e0203 */
[----:B------:R-:W-:Y:S02]  /*2cc90*/  IMAD.MOV.U32 R2, RZ, RZ, R194 ;  /* 0x000000ffff027224 */ /* 0x000fe400078e00c2 */
[----:B------:R-:W-:Y:S02]  /*2cca0*/  IMAD R5, R5, UR36, R0 ;  /* 0x0000002405057c24 */ /* 0x000fe4000f8e0200 */
[----:B------:R-:W-:-:S04]  /*2ccb0*/  IMAD.WIDE.U32 R2, R4, UR36, R2 ;  /* 0x0000002404027c25 */ /* 0x000fc8000f8e0002 */
[----:B0-----:R-:W-:-:S04]  /*2ccc0*/  @P2 IMAD.HI.U32 R6, R9, R6, RZ ;  /* 0x0000000609062227 */ /* 0x001fc800078e00ff */
[----:B------:R-:W-:Y:S02]  /*2ccd0*/  IMAD.IADD R3, R3, 0x1, R5 ;  /* 0x0000000103037824 */ /* 0x000fe400078e0205 */
[----:B------:R-:W-:Y:S01]  /*2cce0*/  IMAD.MOV.U32 R5, RZ, RZ, R9 ;  /* 0x000000ffff057224 */ /* 0x000fe200078e0009 */
[----:B---3--:R-:W-:Y:S01]  /*2ccf0*/  @P2 SHF.R.U32.HI R5, RZ, R7, R6 ;  /* 0x00000007ff052219 */ /* 0x008fe20000011606 */
[----:B--2---:R-:W-:-:S03]  /*2cd00*/  IMAD R11, R14, UR4, RZ ;  /* 0x000000040e0b7c24 */ /* 0x004fc6000f8e02ff */
[----:B------:R-:W-:Y:S01]  /*2cd10*/  SHF.R.S32.HI R0, RZ, 0x1f, R5 ;  /* 0x0000001fff007819 */ /* 0x000fe20000011405 */
[C---:B------:R-:W-:Y:S02]  /*2cd20*/  IMAD R11, R234.reuse, UR5, R11 ;  /* 0x00000005ea0b7c24 */ /* 0x040fe4000f8e020b */
[----:B------:R-:W-:Y:S02]  /*2cd30*/  IMAD.MOV R23, RZ, RZ, -R5 ;  /* 0x000000ffff177224 */ /* 0x000fe400078e0a05 */
        /* <DEDUP_REMOVED lines=9> */
[----:B------:R-:W-:Y:S02]  /*2cdd0*/  IMAD R0, R0, UR4, RZ ;  /* 0x0000000400007c24 */ /* 0x000fe4000f8e02ff */
[----:B------:R-:W-:Y:S02]  /*2cde0*/  IMAD.IADD R3, R3, 0x1, R7 ;  /* 0x0000000103037824 */ /* 0x000fe400078e0207 */
[----:B------:R-:W-:Y:S01]  /*2cdf0*/  IMAD R5, R23, UR5, R0 ;  /* 0x0000000517057c24 */ /* 0x000fe2000f8e0200 */
[----:B------:R-:W-:Y:S01]  /*2ce00*/  LOP3.LUT R0, R27, 0x7ffffffc, RZ, 0xc0, !PT ;  /* 0x7ffffffc1b007812 */ /* 0x000fe200078ec0ff */
[----:B------:R-:W-:Y:S01]  /*2ce10*/  IMAD.WIDE.U32 R22, R23, UR4, R2 ;  /* 0x0000000417167c25 */ /* 0x000fe2000f8e0002 */
[----:B------:R-:W-:Y:S01]  /*2ce20*/  ULDC.64 UR4, c[0x0][0xc00] ;  /* 0x0003000000047ab9 */ /* 0x000fe20000000a00 */
[----:B------:R-:W-:Y:S02]  /*2ce30*/  SHFL.IDX PT, R2, R24, 0x1, 0x1c1f ;  /* 0x003c1f0018027f89 */ /* 0x000fe400000e0000 */
[----:B------:R-:W-:Y:S01]  /*2ce40*/  IMAD.IADD R3, R23, 0x1, R5 ;  /* 0x0000000117037824 */ /* 0x000fe200078e0205 */
[----:B------:R-:W-:Y:S01]  /*2ce50*/  LEA R20, P1, R22, UR4, 0x2 ;  /* 0x0000000416147c11 */ /* 0x000fe2000f8210ff */
[----:B------:R-:W-:-:S03]  /*2ce60*/  IMAD.IADD R19, R19, 0x1, -R0 ;  /* 0x0000000113137824 */ /* 0x000fc600078e0a00 */
[----:B------:R-:W-:Y:S01]  /*2ce70*/  LEA.HI.X R22, R22, UR5, R3, 0x2, P1 ;  /* 0x0000000516167c11 */ /* 0x000fe200088f1403 */
[----:B------:R-:W-:Y:S01]  /*2ce80*/  SHFL.IDX PT, R16, R20, RZ, 0x1c1f ;  /* 0x001c1fff14107589 */ /* 0x000fe200000e0000 */
[----:B------:R-:W-:Y:S01]  /*2ce90*/  ISETP.GE.AND P1, PT, R13, R18, PT ;  /* 0x000000120d00720c */ /* 0x000fe20003f26270 */
[----:B------:R-:W-:Y:S02]  /*2cea0*/  IMAD.SHL.U32 R19, R19, 0x2, RZ ;  /* 0x0000000213137824 */ /* 0x000fe400078e00ff */
[----:B------:R-:W4:Y:S04]  /*2ceb0*/  SHFL.IDX PT, R3, R26, 0x1, 0x1c1f ;  /* 0x003c1f001a037f89 */ /* 0x000f2800000e0000 */
[----:B------:R0:W1:Y:S04]  /*2cec0*/  SHFL.IDX PT, R17, R22, RZ, 0x1c1f ;  /* 0x001c1fff16117589 */ /* 0x00006800000e0000 */
[----:B----4-:R0:W-:Y:S02]  /*2ced0*/  @!P0 ST.E desc[UR44][R2.64], R25 ;  /* 0x0000001902008985 */ /* 0x0101e4000c10192c */
[----:B-1----:R-:W-:Y:S05]  /*2cee0*/  @P1 BRA `(.L_x_11168) ;  /* 0x0000000c00781947 */ /* 0x002fea0003800000 */
[----:B------:R-:W-:Y:S02]  /*2cef0*/  ULDC UR4, c[0x0][0xbc8] ;  /* 0x0002f20000047ab9 */ /* 0x000fe40000000800 */
[----:B------:R-:W-:-:S13]  /*2cf00*/  ISETP.GE.AND P0, PT, R19, UR4, PT ;  /* 0x0000000413007c0c */ /* 0x000fda000bf06270 */
[----:B------:R-:W2:Y:S01]  /*2cf10*/  @!P0 LDL.64 R12, [R1+0x260] ;  /* 0x00026000010c8983 */ /* 0x000ea20000100a00 */
[C---:B------:R-:W-:Y:S02]  /*2cf20*/  VIADD R0, R19.reuse, 0x8 ;  /* 0x0000000813007836 */ /* 0x040fe40000000000 */
[----:B0-----:R-:W-:-:S03]  /*2cf30*/  @!P0 IMAD.WIDE R2, R19, 0x4, R16 ;  /* 0x0000000413028825 */ /* 0x001fc600078e0210 */
[C---:B------:R-:W-:Y:S01]  /*2cf40*/  ISETP.GE.AND P1, PT, R0.reuse, UR4, PT ;  /* 0x0000000400007c0c */ /* 0x040fe2000bf26270 */
[----:B------:R-:W-:Y:S01]  /*2cf50*/  VIADD R8, R19, 0x10 ;  /* 0x0000001013087836 */ /* 0x000fe20000000000 */
[----:B--2---:R0:W-:Y:S11]  /*2cf60*/  @!P0 ST.E.64 desc[UR44][R2.64], R12 ;  /* 0x0000000c02008985 */ /* 0x0041f6000c101b2c */
[----:B------:R-:W2:Y:S01]  /*2cf70*/  @!P1 LDL.64 R6, [R1+0x270] ;  /* 0x0002700001069983 */ /* 0x000ea20000100a00 */
[----:B------:R-:W-:-:S02]  /*2cf80*/  @!P1 LEA.HI R0, R0, R0, RZ, 0x1 ;  /* 0x0000000000009211 */ /* 0x000fc400078f08ff */
[----:B------:R-:W-:Y:S02]  /*2cf90*/  ISETP.GE.AND P0, PT, R8, UR4, PT ;  /* 0x0000000408007c0c */ /* 0x000fe4000bf06270 */
[----:B------:R-:W-:-:S05]  /*2cfa0*/  @!P1 LOP3.LUT R0, R0, 0xfffffffe, RZ, 0xc0, !PT ;  /* 0xfffffffe00009812 */ /* 0x000fca00078ec0ff */
[----:B------:R-:W-:-:S04]  /*2cfb0*/  @!P1 IMAD.WIDE R4, R0, 0x4, R16 ;  /* 0x0000000400049825 */ /* 0x000fc800078e0210 */
[----:B------:R-:W-:Y:S01]  /*2cfc0*/  VIADD R0, R19, 0x18 ;  /* 0x0000001813007836 */ /* 0x000fe20000000000 */
[----:B--2---:R1:W-:Y:S04]  /*2cfd0*/  @!P1 ST.E.64 desc[UR44][R4.64], R6 ;  /* 0x0000000604009985 */ /* 0x0043e8000c101b2c */
[----:B------:R-:W2:Y:S01]  /*2cfe0*/  @!P0 LDL.64 R10, [R1+0x280] ;  /* 0x00028000010a8983 */ /* 0x000ea20000100a00 */
[----:B------:R-:W-:Y:S02]  /*2cff0*/  @!P0 LEA.HI R8, R8, R8, RZ, 0x1 ;  /* 0x0000000808088211 */ /* 0x000fe400078f08ff */
[----:B------:R-:W-:Y:S02]  /*2d000*/  ISETP.GE.AND P1, PT, R0, UR4, PT ;  /* 0x0000000400007c0c */ /* 0x000fe4000bf26270 */
[----:B------:R-:W-:-:S05]  /*2d010*/  @!P0 LOP3.LUT R8, R8, 0xfffffffe, RZ, 0xc0, !PT ;  /* 0xfffffffe08088812 */ /* 0x000fca00078ec0ff */
[----:B------:R-:W-:-:S04]  /*2d020*/  @!P0 IMAD.WIDE R8, R8, 0x4, R16 ;  /* 0x0000000408088825 */ /* 0x000fc800078e0210 */
[----:B------:R-:W-:Y:S01]  /*2d030*/  VIADD R14, R19, 0x20 ;  /* 0x00000020130e7836 */ /* 0x000fe20000000000 */
[----:B--2---:R2:W-:Y:S04]  /*2d040*/  @!P0 ST.E.64 desc[UR44][R8.64], R10 ;  /* 0x0000000a08008985 */ /* 0x0045e8000c101b2c */
[----:B0-----:R-:W3:Y:S01]  /*2d050*/  @!P1 LDL.64 R12, [R1+0x290] ;  /* 0x00029000010c9983 */ /* 0x001ee20000100a00 */
[----:B------:R-:W-:Y:S02]  /*2d060*/  @!P1 LEA.HI R0, R0, R0, RZ, 0x1 ;  /* 0x0000000000009211 */ /* 0x000fe400078f08ff */
[----:B------:R-:W-:Y:S02]  /*2d070*/  ISETP.GE.AND P0, PT, R14, UR4, PT ;  /* 0x000000040e007c0c */ /* 0x000fe4000bf06270 */
[----:B------:R-:W-:-:S05]  /*2d080*/  @!P1 LOP3.LUT R0, R0, 0xfffffffe, RZ, 0xc0, !PT ;  /* 0xfffffffe00009812 */ /* 0x000fca00078ec0ff */
[----:B------:R-:W-:-:S04]  /*2d090*/  @!P1 IMAD.WIDE R2, R0, 0x4, R16 ;  /* 0x0000000400029825 */ /* 0x000fc800078e0210 */
[----:B------:R-:W-:Y:S01]  /*2d0a0*/  VIADD R0, R19, 0x28 ;  /* 0x0000002813007836 */ /* 0x000fe20000000000 */
[----:B---3--:R0:W-:Y:S04]  /*2d0b0*/  @!P1 ST.E.64 desc[UR44][R2.64], R12 ;  /* 0x0000000c02009985 */ /* 0x0081e8000c101b2c */
[----:B-1----:R-:W3:Y:S01]  /*2d0c0*/  @!P0 LDL.64 R4, [R1+0x2a0] ;  /* 0x0002a00001048983 */ /* 0x002ee20000100a00 */
[----:B------:R-:W-:Y:S02]  /*2d0d0*/  @!P0 LEA.HI R14, R14, R14, RZ, 0x1 ;  /* 0x0000000e0e0e8211 */ /* 0x000fe400078f08ff */
[----:B------:R-:W-:Y:S02]  /*2d0e0*/  ISETP.GE.AND P1, PT, R0, UR4, PT ;  /* 0x0000000400007c0c */ /* 0x000fe4000bf26270 */
[----:B------:R-:W-:-:S05]  /*2d0f0*/  @!P0 LOP3.LUT R14, R14, 0xfffffffe, RZ, 0xc0, !PT ;  /* 0xfffffffe0e0e8812 */ /* 0x000fca00078ec0ff */
[----:B------:R-:W-:-:S04]  /*2d100*/  @!P0 IMAD.WIDE R14, R14, 0x4, R16 ;  /* 0x000000040e0e8825 */ /* 0x000fc800078e0210 */
[----:B--2---:R-:W-:Y:S01]  /*2d110*/  VIADD R8, R19, 0x30 ;  /* 0x0000003013087836 */ /* 0x004fe20000000000 */
[----:B---3--:R1:W-:Y:S04]  /*2d120*/  @!P0 ST.E.64 desc[UR44][R14.64], R4 ;  /* 0x000000040e008985 */ /* 0x0083e8000c101b2c */
[----:B------:R-:W2:Y:S01]  /*2d130*/  @!P1 LDL.64 R6, [R1+0x2b0] ;  /* 0x0002b00001069983 */ /* 0x000ea20000100a00 */
[----:B------:R-:W-:Y:S02]  /*2d140*/  @!P1 LEA.HI R0, R0, R0, RZ, 0x1 ;  /* 0x0000000000009211 */ /* 0x000fe400078f08ff */
[----:B------:R-:W-:Y:S02]  /*2d150*/  ISETP.GE.AND P0, PT, R8, UR4, PT ;  /* 0x0000000408007c0c */ /* 0x000fe4000bf06270 */
[----:B------:R-:W-:-:S05]  /*2d160*/  @!P1 LOP3.LUT R0, R0, 0xfffffffe, RZ, 0xc0, !PT ;  /* 0xfffffffe00009812 */ /* 0x000fca00078ec0ff */
[----:B0-----:R-:W-:-:S04]  /*2d170*/  @!P1 IMAD.WIDE R2, R0, 0x4, R16 ;  /* 0x0000000400029825 */ /* 0x001fc800078e0210 */
        /* <DEDUP_REMOVED lines=9> */
[----:B-1----:R-:W3:Y:S01]  /*2d210*/  @!P1 LDL.64 R4, [R1+0x2d0] ;  /* 0x0002d00001049983 */ /* 0x002ee20000100a00 */
[----:B------:R-:W-:Y:S02]  /*2d220*/  @!P1 LEA.HI R0, R0, R0, RZ, 0x1 ;  /* 0x0000000000009211 */ /* 0x000fe400078f08ff */
[----:B------:R-:W-:Y:S02]  /*2d230*/  ISETP.GE.AND P0, PT, R12, UR4, PT ;  /* 0x000000040c007c0c */ /* 0x000fe4000bf06270 */
[----:B------:R-:W-:-:S05]  /*2d240*/  @!P1 LOP3.LUT R0, R0, 0xfffffffe, RZ, 0xc0, !PT ;  /* 0xfffffffe00009812 */ /* 0x000fca00078ec0ff */
[----:B0-----:R-:W-:-:S04]  /*2d250*/  @!P1 IMAD.WIDE R2, R0, 0x4, R16 ;  /* 0x0000000400029825 */ /* 0x001fc800078e0210 */
[----:B------:R-:W-:Y:S01]  /*2d260*/  VIADD R0, R19, 0x48 ;  /* 0x0000004813007836 */ /* 0x000fe20000000000 */
[----:B---3--:R0:W-:Y:S04]  /*2d270*/  @!P1 ST.E.64 desc[UR44][R2.64], R4 ;  /* 0x0000000402009985 */ /* 0x0081e8000c101b2c */
[----:B------:R-:W3:Y:S01]  /*2d280*/  @!P0 LDL.64 R6, [R1+0x2e0] ;  /* 0x0002e00001068983 */ /* 0x000ee20000100a00 */
        /* <DEDUP_REMOVED lines=18> */
[----:B-1----:R-:W-:Y:S01]  /*2d3b0*/  VIADD R12, R19, 0x60 ;  /* 0x00000060130c7836 */ /* 0x002fe20000000000 */
[----:B--2---:R1:W-:Y:S04]  /*2d3c0*/  @!P0 ST.E.64 desc[UR44][R10.64], R4 ;  /* 0x000000040a008985 */ /* 0x0043e8000c101b2c */
        /* <DEDUP_REMOVED lines=94> */
[----:B-1----:R-:W-:-:S05]  /*2d9b0*/  @!P0 LOP3.LUT R5, R12, 0xfffffffe, RZ, 0xc0, !PT ;  /* 0xfffffffe0c058812 */ /* 0x002fca00078ec0ff */
[----:B------:R-:W-:-:S04]  /*2d9c0*/  @!P0 IMAD.WIDE R4, R5, 0x4, R16 ;  /* 0x0000000405048825 */ /* 0x000fc800078e0210 */
[----:B------:R-:W-:Y:S01]  /*2d9d0*/  VIADD R12, R19, 0xd0 ;  /* 0x000000d0130c7836 */ /* 0x000fe20000000000 */
[----:B--2---:R1:W-:Y:S04]  /*2d9e0*/  @!P0 ST.E.64 desc[UR44][R4.64], R8 ;  /* 0x0000000804008985 */ /* 0x0043e8000c101b2c */
[----:B------:R-:W2:Y:S01]  /*2d9f0*/  @!P1 LDL.64 R10, [R1+0x3f0] ;  /* 0x0003f000010a9983 */ /* 0x000ea20000100a00 */
[----:B------:R-:W-:Y:S02]  /*2da00*/  @!P1 LEA.HI R0, R0, R0, RZ, 0x1 ;  /* 0x0000000000009211 */ /* 0x000fe400078f08ff */
[----:B------:R-:W-:Y:S02]  /*2da10*/  ISETP.GE.AND P0, PT, R12, UR4, PT ;  /* 0x000000040c007c0c */ /* 0x000fe4000bf06270 */
[----:B0-----:R-:W-:-:S05]  /*2da20*/  @!P1 LOP3.LUT R3, R0, 0xfffffffe, RZ, 0xc0, !PT ;  /* 0xfffffffe00039812 */ /* 0x001fca00078ec0ff */
[----:B------:R-:W-:-:S04]  /*2da30*/  @!P1 IMAD.WIDE R2, R3, 0x4, R16 ;  /* 0x0000000403029825 */ /* 0x000fc800078e0210 */
        /* <DEDUP_REMOVED lines=30> */
[----:B------:R-:W3:Y:S01]  /*2dc20*/  @!P0 LDL.64 R8, [R1+0x440] ;  /* 0x0004400001088983 */ /* 0x000ee20000100a00 */
[----:B------:R-:W-:Y:S02]  /*2dc30*/  @!P0 LEA.HI R12, R12, R12, RZ, 0x1 ;  /* 0x0000000c0c0c8211 */ /* 0x000fe400078f08ff */
[----:B------:R-:W-:Y:S02]  /*2dc40*/  ISETP.GE.AND P1, PT, R0, UR4, PT ;  /* 0x0000000400007c0c */ /* 0x000fe4000bf26270 */
[----:B-1----:R-:W-:-:S05]  /*2dc50*/  @!P0 LOP3.LUT R5, R12, 0xfffffffe, RZ, 0xc0, !PT ;  /* 0xfffffffe0c058812 */ /* 0x002fca00078ec0ff */
[----:B------:R-:W-:-:S05]  /*2dc60*/  @!P0 IMAD.WIDE R4, R5, 0x4, R16 ;  /* 0x0000000405048825 */ /* 0x000fca00078e0210 */
[----:B---3--:R2:W-:Y:S04]  /*2dc70*/  @!P0 ST.E.64 desc[UR44][R4.64], R8 ;  /* 0x0000000804008985 */ /* 0x0085e8000c101b2c */
[----:B------:R-:W3:Y:S01]  /*2dc80*/  @!P1 LDL.64 R12, [R1+0x450] ;  /* 0x00045000010c9983 */ /* 0x000ee20000100a00 */
[----:B------:R-:W-:-:S04]  /*2dc90*/  @!P1 LEA.HI R0, R0, R0, RZ, 0x1 ;  /* 0x0000000000009211 */ /* 0x000fc800078f08ff */
[----:B------:R-:W-:-:S05]  /*2dca0*/  @!P1 LOP3.LUT R11, R0, 0xfffffffe, RZ, 0xc0, !PT ;  /* 0xfffffffe000b9812 */ /* 0x000fca00078ec0ff */
[----:B------:R-:W-:-:S05]  /*2dcb0*/  @!P1 IMAD.WIDE R16, R11, 0x4, R16 ;  /* 0x000000040b109825 */ /* 0x000fca00078e0210 */
[----:B---3--:R2:W-:Y:S02]  /*2dcc0*/  @!P1 ST.E.64 desc[UR44][R16.64], R12 ;  /* 0x0000000c10009985 */ /* 0x0085e4000c101b2c */
.L_x_11168:
[----:B------:R-:W-:Y:S05]  /*2dcd0*/  BSYNC B0 ;  /* 0x0000000000007941 */ /* 0x000fea0003800000 */
.L_x_11167:
[----:B------:R-:W-:Y:S01]  /*2dce0*/  ISETP.GE.AND P0, PT, R21, R18, PT ;  /* 0x000000121500720c */ /* 0x000fe20003f06270 */
[----:B------:R1:W3:Y:S04]  /*2dcf0*/  SHFL.IDX PT, R15, R22, 0x1, 0x1c1f ;  /* 0x003c1f00160f7f89 */ /* 0x0002e800000e0000 */
[----:B------:R1:W4:Y:S08]  /*2dd00*/  SHFL.IDX PT, R14, R20, 0x1, 0x1c1f ;  /* 0x003c1f00140e7f89 */ /* 0x00033000000e0000 */
[----:B-1----:R-:W-:Y:S05]  /*2dd10*/  @P0 BRA `(.L_x_11069) ;  /* 0x0000005c00a80947 */ /* 0x002fea0003800000 */
[----:B--2---:R-:W1:Y:S02]  /*2dd20*/  LDC R17, c[0x0][0xbc8] ;  /* 0x0002f200ff117b82 */ /* 0x004e640000000800 */
[----:B-1----:R-:W-:-:S13]  /*2dd30*/  ISETP.GE.AND P0, PT, R19, R17, PT ;  /* 0x000000111300720c */ /* 0x002fda0003f06270 */
[----:B------:R-:W2:Y:S01]  /*2dd40*/  @!P0 LDL.64 R12, [R1+0x268] ;  /* 0x00026800010c8983 */ /* 0x000ea20000100a00 */
[C---:B------:R-:W-:Y:S02]  /*2dd50*/  VIADD R0, R19.reuse, 0x8 ;  /* 0x0000000813007836 */ /* 0x040fe40000000000 */
[----:B0--34-:R-:W-:-:S03]  /*2dd60*/  @!P0 IMAD.WIDE R2, R19, 0x4, R14 ;  /* 0x0000000413028825 */ /* 0x019fc600078e020e */
[C---:B------:R-:W-:Y:S01]  /*2dd70*/  ISETP.GE.AND P1, PT, R0.reuse, R17, PT ;  /* 0x000000110000720c */ /* 0x040fe20003f26270 */
[----:B------:R-:W-:Y:S01]  /*2dd80*/  VIADD R10, R19, 0x10 ;  /* 0x00000010130a7836 */ /* 0x000fe20000000000 */
[----:B--2---:R0:W-:Y:S11]  /*2dd90*/  @!P0 ST.E.64 desc[UR44][R2.64], R12 ;  /* 0x0000000c02008985 */ /* 0x0041f6000c101b2c */
[----:B------:R-:W2:Y:S01]  /*2dda0*/  @!P1 LDL.64 R6, [R1+0x278] ;  /* 0x0002780001069983 */ /* 0x000ea20000100a00 */
[----:B------:R-:W-:-:S02]  /*2ddb0*/  @!P1 LEA.HI R0, R0, R0, RZ, 0x1 ;  /* 0x0000000000009211 */ /* 0x000fc400078f08ff */
[----:B------:R-:W-:Y:S02]  /*2ddc0*/  ISETP.GE.AND P0, PT, R10, R17, PT ;  /* 0x000000110a00720c */ /* 0x000fe40003f06270 */
[----:B------:R-:W-:-:S05]  /*2ddd0*/  @!P1 LOP3.LUT R0, R0, 0xfffffffe, RZ, 0xc0, !PT ;  /* 0xfffffffe00009812 */ /* 0x000fca00078ec0ff */
[----:B------:R-:W-:-:S04]  /*2dde0*/  @!P1 IMAD.WIDE R4, R0, 0x4, R14 ;  /* 0x0000000400049825 */ /* 0x000fc800078e020e */
[----:B------:R-:W-:Y:S01]  /*2ddf0*/  VIADD R0, R19, 0x18 ;  /* 0x0000001813007836 */ /* 0x000fe20000000000 */
[----:B--2---:R1:W-:Y:S04]  /*2de00*/  @!P1 ST.E.64 desc[UR44][R4.64], R6 ;  /* 0x0000000604009985 */ /* 0x0043e8000c101b2c */
[----:B------:R-:W2:Y:S01]  /*2de10*/  @!P0 LDL.64 R8, [R1+0x288] ;  /* 0x0002880001088983 */ /* 0x000ea20000100a00 */
[----:B------:R-:W-:Y:S02]  /*2de20*/  @!P0 LEA.HI R10, R10, R10, RZ, 0x1 ;  /* 0x0000000a0a0a8211 */ /* 0x000fe400078f08ff */
[----:B------:R-:W-:Y:S02]  /*2de30*/  ISETP.GE.AND P1, PT, R0, R17, PT ;  /* 0x000000110000720c */ /* 0x000fe40003f26270 */
[----:B0-----:R-:W-:-:S05]  /*2de40*/  @!P0 LOP3.LUT R2, R10, 0xfffffffe, RZ, 0xc0, !PT ;  /* 0xfffffffe0a028812 */ /* 0x001fca00078ec0ff */
[----:B------:R-:W-:-:S04]  /*2de50*/  @!P0 IMAD.WIDE R2, R2, 0x4, R14 ;  /* 0x0000000402028825 */ /* 0x000fc800078e020e */
[----:B------:R-:W-:Y:S01]  /*2de60*/  VIADD R12, R19, 0x20 ;  /* 0x00000020130c7836 */ /* 0x000fe20000000000 */
[----:B--2---:R0:W-:Y:S04]  /*2de70*/  @!P0 ST.E.64 desc[UR44][R2.64], R8 ;  /* 0x0000000802008985 */ /* 0x0041e8000c101b2c */
[----:B------:R-:W2:Y:S01]  /*2de80*/  @!P1 LDL.64 R10, [R1+0x298] ;  /* 0x00029800010a9983 */ /* 0x000ea20000100a00 */
[----:B------:R-:W-:Y:S02]  /*2de90*/  @!P1 LEA.HI R0, R0, R0, RZ, 0x1 ;  /* 0x0000000000009211 */ /* 0x000fe400078f08ff */
[----:B------:R-:W-:Y:S02]  /*2dea0*/  ISETP.GE.AND P0, PT, R12, R17, PT ;  /* 0x000000110c00720c */ /* 0x000fe40003f06270 */
[----:B------:R-:W-:-:S05]  /*2deb0*/  @!P1 LOP3.LUT R0, R0, 0xfffffffe, RZ, 0xc0, !PT ;  /* 0xfffffffe00009812 */ /* 0x000fca00078ec0ff */
[----:B-1----:R-:W-:-:S04]  /*2dec0*/  @!P1 IMAD.WIDE R4, R0, 0x4, R14 ;  /* 0x0000000400049825 */ /* 0x002fc800078e020e */
        /* <DEDUP_REMOVED lines=110> */
[----:B-1----:R-:W-:-:S05]  /*2e5b0*/  @!P1 LOP3.LUT R5, R0, 0xfffffffe, RZ, 0xc0, !PT ;  /* 0xfffffffe00059812 */ /* 0x002fca00078ec0ff */
        /* <DEDUP_REMOVED lines=63> */
[----:B------:R-:W-:-:S06]  /*2e9b0*/  @!P0 IMAD.WIDE R2, R3, 0x4, R14 ;  /* 0x0000000403028825 */ /* 0x000fcc00078e020e */
[----:B------:R-:W-:Y:S01]  /*2e9c0*/  @!P1 LEA.HI R0, R0, R0, RZ, 0x1 ;  /* 0x0000000000009211 */ /* 0x000fe200078f08ff */
[----:B--2---:R0:W-:Y:S04]  /*2e9d0*/  @!P0 ST.E.64 desc[UR44][R2.64], R6 ;  /* 0x0000000602008985 */ /* 0x0041e8000c101b2c */
[----:B------:R-:W2:Y:S01]  /*2e9e0*/  @!P1 LDL.64 R8, [R1+0x438] ;  /* 0x0004380001089983 */ /* 0x000ea20000100a00 */
[----:B------:R-:W-:Y:S01]  /*2e9f0*/  @!P1 LOP3.LUT R13, R0, 0xfffffffe, RZ, 0xc0, !PT ;  /* 0xfffffffe000d9812 */ /* 0x000fe200078ec0ff */
[C---:B------:R-:W-:Y:S01]  /*2ea00*/  VIADD R0, R19.reuse, 0xf0 ;  /* 0x000000f013007836 */ /* 0x040fe20000000000 */
[----:B------:R-:W-:Y:S01]  /*2ea10*/  BSSY B0, `(.L_x_11169) ;  /* 0x000000c000007945 */ /* 0x000fe20003800000 */
[----:B------:R-:W-:Y:S02]  /*2ea20*/  VIADD R19, R19, 0xf8 ;  /* 0x000000f813137836 */ /* 0x000fe40000000000 */
[----:B-1----:R-:W-:Y:S01]  /*2ea30*/  @!P1 IMAD.WIDE R4, R13, 0x4, R14 ;  /* 0x000000040d049825 */ /* 0x002fe200078e020e */
[----:B------:R-:W-:-:S04]  /*2ea40*/  ISETP.GE.AND P0, PT, R0, R17, PT ;  /* 0x000000110000720c */ /* 0x000fc80003f06270 */
[----:B--2---:R0:W-:Y:S01]  /*2ea50*/  @!P1 ST.E.64 desc[UR44][R4.64], R8 ;  /* 0x0000000804009985 */ /* 0x0041e2000c101b2c */
[----:B------:R-:W-:-:S08]  /*2ea60*/  ISETP.GE.AND P1, PT, R19, R17, PT ;  /* 0x000000111300720c */ /* 0x000fd00003f26270 */
[----:B------:R-:W-:Y:S05]  /*2ea70*/  @P0 BRA `(.L_x_11170) ;  /* 0x0000000000140947 */ /* 0x000fea0003800000 */
[----:B0-----:R-:W2:Y:S01]  /*2ea80*/  LDL.64 R4, [R1+0x448] ;  /* 0x0004480001047983 */ /* 0x001ea20000100a00 */
[----:B------:R-:W-:-:S04]  /*2ea90*/  LEA.HI R0, R0, R0, RZ, 0x1 ;  /* 0x0000000000007211 */ /* 0x000fc800078f08ff */
[----:B------:R-:W-:-:S05]  /*2eaa0*/  LOP3.LUT R3, R0, 0xfffffffe, RZ, 0xc0, !PT ;  /* 0xfffffffe00037812 */ /* 0x000fca00078ec0ff */
[----:B------:R-:W-:-:S05]  /*2eab0*/  IMAD.WIDE R2, R3, 0x4, R14 ;  /* 0x0000000403027825 */ /* 0x000fca00078e020e */
[----:B--2---:R1:W-:Y:S02]  /*2eac0*/  ST.E.64 desc[UR44][R2.64], R4 ;  /* 0x0000000402007985 */ /* 0x0043e4000c101b2c */
.L_x_11170:
[----:B------:R-:W-:Y:S05]  /*2ead0*/  BSYNC B0 ;  /* 0x0000000000007941 */ /* 0x000fea0003800000 */
.L_x_11169:
[----:B------:R-:W-:Y:S05]  /*2eae0*/  @P1 BRA `(.L_x_11069) ;  /* 0x0000005000341947 */ /* 0x000fea0003800000 */
[----:B01----:R-:W2:Y:S01]  /*2eaf0*/  LDL.64 R4, [R1+0x458] ;  /* 0x0004580001047983 */ /* 0x003ea20000100a00 */
[----:B------:R-:W-:-:S04]  /*2eb00*/  LEA.HI R19, R19, R19, RZ, 0x1 ;  /* 0x0000001313137211 */ /* 0x000fc800078f08ff */
[----:B------:R-:W-:-:S05]  /*2eb10*/  LOP3.LUT R3, R19, 0xfffffffe, RZ, 0xc0, !PT ;  /* 0xfffffffe13037812 */ /* 0x000fca00078ec0ff */
[----:B------:R-:W-:-:S05]  /*2eb20*/  IMAD.WIDE R2, R3, 0x4, R14 ;  /* 0x0000000403027825 */ /* 0x000fca00078e020e */
[----:B--2---:R0:W-:Y:S01]  /*2eb30*/  ST.E.64 desc[UR44][R2.64], R4 ;  /* 0x0000000402007985 */ /* 0x0041e2000c101b2c */
[----:B------:R-:W-:Y:S05]  /*2eb40*/  BRA `(.L_x_11069) ;  /* 0x00000050001c7947 */ /* 0x000fea0003800000 */
.L_x_11166:
[----:B------:R-:W1:Y:S02]  /*2eb50*/  S2R R0, SR_TID.X ;  /* 0x0000000000007919 */ /* 0x000e640000002100 */
[----:B-1----:R-:W-:-:S05]  /*2eb60*/  VIADD R0, R0, 0xffffff80 ;  /* 0xffffff8000007836 */ /* 0x002fca0000000000 */
[----:B------:R-:W-:-:S13]  /*2eb70*/  ISETP.GT.AND P0, PT, R0, 0x7f, PT ;  /* 0x0000007f0000780c */ /* 0x000fda0003f04270 */
[----:B------:R-:W-:Y:S05]  /*2eb80*/  @P0 BRA `(.L_x_11069) ;  /* 0x00000050000c0947 */ /* 0x000fea0003800000 */
[----:B0-----:R-:W0:Y:S01]  /*2eb90*/  S2R R3, SR_CTAID.X ;  /* 0x0000000000037919 */ /* 0x001e220000002500 */
        /* <DEDUP_REMOVED lines=22> */
[----:B-1----:R-:W-:Y:S01]  /*2ed00*/  @P0 IMAD.HI.U32 R4, R0, R9, RZ ;  /* 0x0000000900040227 */ /* 0x002fe200078e00ff */
[----:B------:R-:W-:-:S03]  /*2ed10*/  SHF.R.S32.HI R9, RZ, 0x1f, R234 ;  /* 0x0000001fff097819 */ /* 0x000fc600000114ea */
[----:B------:R-:W-:Y:S01]  /*2ed20*/  IMAD.WIDE.U32 R2, R234, UR4, R2 ;  /* 0x00000004ea027c25 */ /* 0x000fe2000f8e0002 */
[----:B--2---:R-:W-:-:S03]  /*2ed30*/  @P0 SHF.R.U32.HI R5, RZ, R11, R4 ;  /* 0x0000000bff050219 */ /* 0x004fc60000011604 */
[----:B------:R-:W-:Y:S01]  /*2ed40*/  IMAD R9, R9, UR4, RZ ;  /* 0x0000000409097c24 */ /* 0x000fe2000f8e02ff */
[----:B------:R-:W-:Y:S01]  /*2ed50*/  IADD3 R2, P0, R5, R2, RZ ;  /* 0x0000000205027210 */ /* 0x000fe20007f1e0ff */
[----:B------:R-:W-:Y:S02]  /*2ed60*/  IMAD.MOV R7, RZ, RZ, -R5 ;  /* 0x000000ffff077224 */ /* 0x000fe400078e0a05 */
        /* <DEDUP_REMOVED lines=16> */
.L_x_11067:
        /* <DEDUP_REMOVED lines=18> */
.L_x_11171:
[----:B------:R-:W-:Y:S01]  /*2ef90*/  ULDC UR7, c[0x0][0xd50] ;  /* 0x0003540000077ab9 */ /* 0x000fe20000000800 */
[----:B------:R-:W-:Y:S01]  /*2efa0*/  UMOV UR36, UR6 ;  /* 0x0000000600247c82 */ /* 0x000fe20008000000 */
[----:B------:R-:W-:-:S11]  /*2efb0*/  UISETP.NE.AND UP0, UPT, UR7, 0x1, UPT ;  /* 0x000000010700788c */ /* 0x000fd6000bf05270 */
[----:B------:R-:W-:Y:S01]  /*2efc0*/  @UP0 ULDC UR4, c[0x0][0xd54] ;  /* 0x0003550000040ab9 */ /* 0x000fe20000000800 */
[----:B------:R-:W-:Y:S01]  /*2efd0*/  @UP0 ULDC UR8, c[0x0][0xd58] ;  /* 0x0003560000080ab9 */ /* 0x000fe20000000800 */
[----:B------:R-:W-:-:S04]  /*2efe0*/  UIMAD.WIDE.U32 UR4, UR6, UR4, URZ ;  /* 0x00000004060472a5 */ /* 0x000fc8000f8e003f */
[----:B------:R-:W-:-:S12]  /*2eff0*/  @UP0 USHF.R.U32.HI UR36, URZ, UR8, UR5 ;  /* 0x000000083f240299 */ /* 0x000fd80008011605 */
.L_x_11172:
        /* <DEDUP_REMOVED lines=45> */
.L_x_11175:
[----:B------:R-:W-:-:S11]  /*2f2d0*/  UISETP.NE.AND UP0, UPT, UR5, 0x1, UPT ;  /* 0x000000010500788c */ /* 0x000fd6000bf05270 */
[----:B------:R-:W-:Y:S02]  /*2f2e0*/  @UP0 ULDC.64 UR14, c[0x0][0xae0] ;  /* 0x0002b800000e0ab9 */ /* 0x000fe40000000a00 */
[----:B------:R-:W-:-:S04]  /*2f2f0*/  UIMAD.WIDE.U32 UR6, UR8, UR14, URZ ;  /* 0x0000000e080672a5 */ /* 0x000fc8000f8e003f */
[----:B------:R-:W-:-:S12]  /*2f300*/  @UP0 USHF.R.U32.HI UR8, URZ, UR15, UR7 ;  /* 0x0000000f3f080299 */ /* 0x000fd80008011607 */
.L_x_11176:
[----:B------:R-:W-:-:S04]  /*2f310*/  UIMAD UR8, UR8, UR5, UR5 ;  /* 0x00000005080872a4 */ /* 0x000fc8000f8e0205 */
[----:B------:R-:W-:-:S04]  /*2f320*/  UISETP.LT.AND UP0, UPT, UR4, UR8, UPT ;  /* 0x000000080400728c */ /* 0x000fc8000bf01270 */
[----:B------:R-:W-:-:S12]  /*2f330*/  USEL UR4, UR4, UR8, UP0 ;  /* 0x0000000804047287 */ /* 0x000fd80008000000 */
.L_x_11174:
        /* <DEDUP_REMOVED lines=27> */
.L_x_11178:
[----:B------:R-:W-:-:S11]  /*2f4f0*/  UISETP.NE.AND UP0, UPT, UR5, 0x1, UPT ;  /* 0x000000010500788c */ /* 0x000fd6000bf05270 */
[----:B------:R-:W-:Y:S02]  /*2f500*/  @UP0 ULDC.64 UR10, c[0x0][0xae0] ;  /* 0x0002b800000a0ab9 */ /* 0x000fe40000000a00 */
[----:B------:R-:W-:-:S04]  /*2f510*/  UIMAD.WIDE.U32 UR6, UR4, UR10, URZ ;  /* 0x0000000a040672a5 */ /* 0x000fc8000f8e003f */
[----:B------:R-:W-:-:S12]  /*2f520*/  @UP0 USHF.R.U32.HI UR4, URZ, UR11, UR7 ;  /* 0x0000000b3f040299 */ /* 0x000fd80008011607 */
.L_x_11179:
[----:B------:R-:W-:-:S04]  /*2f530*/  UIMAD UR4, UR4, UR5, URZ ;  /* 0x00000005040472a4 */ /* 0x000fc8000f8e023f */
[----:B------:R-:W-:-:S04]  /*2f540*/  UISETP.LT.AND UP0, UPT, UR8, UR4, UPT ;  /* 0x000000040800728c */ /* 0x000fc8000bf01270 */
[----:B------:R-:W-:-:S12]  /*2f550*/  USEL UR8, UR8, UR4, !UP0 ;  /* 0x0000000408087287 */ /* 0x000fd8000c000000 */
.L_x_11177:
[----:B------:R-:W-:Y:S01]  /*2f560*/  UIMAD.WIDE UR4, UR8, 0x2aaaaaab, URZ ;  /* 0x2aaaaaab080478a5 */ /* 0x000fe2000f8e023f */
[----:B------:R0:W-:Y:S03]  /*2f570*/  STL [R1+0x490], RZ ;  /* 0x000490ff01007387 */ /* 0x0001e60000100800 */
[----:B------:R-:W-:-:S04]  /*2f580*/  USHF.R.U32.HI UR4, URZ, 0x1f, UR5 ;  /* 0x0000001f3f047899 */ /* 0x000fc80008011605 */
[----:B------:R-:W-:Y:S02]  /*2f590*/  ULEA.HI.SX32 UR4, UR5, UR4, 0x1c ;  /* 0x0000000405047291 */ /* 0x000fe4000f8fe23f */
[----:B------:R-:W-:Y:S02]  /*2f5a0*/  USHF.R.U32.HI UR5, URZ, 0x10, UR40 ;  /* 0x000000103f057899 */ /* 0x000fe40008011628 */
[----:B------:R-:W-:Y:S02]  /*2f5b0*/  ULOP3.LUT UR40, UR40, 0xffff, URZ, 0xc0, !UPT ;  /* 0x0000ffff28287892 */ /* 0x000fe4000f8ec03f */
[----:B------:R-:W-:Y:S01]  /*2f5c0*/  VIMNMX R7, RZ, UR4, !PT ;  /* 0x00000004ff077c48 */ /* 0x000fe2000ffe0100 */
[----:B------:R-:W-:-:S03]  /*2f5d0*/  UISETP.NE.AND UP0, UPT, UR5, URZ, UPT ;  /* 0x0000003f0500728c */ /* 0x000fc6000bf05270 */
[----:B------:R-:W-:Y:S01]  /*2f5e0*/  ISETP.LT.AND P0, PT, R7, UR9, PT ;  /* 0x0000000907007c0c */ /* 0x000fe2000bf01270 */
[----:B------:R0:W-:Y:S07]  /*2f5f0*/  STL [R1+0x48c], R7 ;  /* 0x00048c0701007387 */ /* 0x0001ee0000100800 */
        /* <DEDUP_REMOVED lines=30> */
.L_x_11180:
        /* <DEDUP_REMOVED lines=33> */
.L_x_11181:
        /* <DEDUP_REMOVED lines=20> */
.L_x_11183:
        /* <DEDUP_REMOVED lines=15> */
.L_x_11182:
        /* <DEDUP_REMOVED lines=20> */
.L_x_11268:
        /* <DEDUP_REMOVED lines=9> */
.L_x_11271:
        /* <DEDUP_REMOVED lines=22> */
.L_x_11187:
[----:B------:R-:W-:Y:S01]  /*2ff50*/  IMAD.MOV.U32 R0, RZ, RZ, 0x1 ;  /* 0x00000001ff007424 */ /* 0x000fe200078e00ff */
[----:B------:R-:W2:Y:S04]  /*2ff60*/  S2R R8, SR_TID.X ;  /* 0x0000000000087919 */ /* 0x000ea80000002100 */
[----:B------:R-:W-:-:S04]  /*2ff70*/  SHF.L.U32 R0, R0, 0x1f, RZ ;  /* 0x0000001f00007819 */ /* 0x000fc800000006ff */
[----:B------:R-:W3:Y:S01]  /*2ff80*/  SYNCS.PHASECHK.TRANS64.TRYWAIT P0, [UR38+0x32440], R0 ;  /* 0x03244000ff0075a7 */ /* 0x000ee20008000166 */
[----:B--2---:R-:W-:-:S04]  /*2ff90*/  LOP3.LUT R2, R8, 0x7f, RZ, 0xc0, !PT ;  /* 0x0000007f08027812 */ /* 0x004fc800078ec0ff */
[----:B------:R-:W-:Y:S01]  /*2ffa0*/  ISETP.NE.AND P1, PT, R2, RZ, PT ;  /* 0x000000ff0200720c */ /* 0x000fe20003f25270 */
[----:B---3--:R-:W-:-:S12]  /*2ffb0*/  @!P0 BRA `(.L_x_11188) ;  /* 0x0000003c00e88947 */ /* 0x008fd80003800000 */
.L_x_11272:
[----:B------:R-:W-:Y:S05]  /*2ffc0*/  @P1 BRA `(.L_x_11189) ;  /* 0x0000000000181947 */ /* 0x000fea0003800000 */
[----:B------:R-:W3:Y:S01]  /*2ffd0*/  S2R R2, SR_TID.X ;  /* 0x0000000000027919 */ /* 0x000ee20000002100 */
[----:B--2---:R-:W-:-:S04]  /*2ffe0*/  IMAD.MOV.U32 R0, RZ, RZ, 0x3000 ;  /* 0x00003000ff007424 */ /* 0x004fc800078e00ff */
[----:B------:R4:W-:Y:S01]  /*2fff0*/  SYNCS.ARRIVE.TRANS64 RZ, [UR38+0x32430], R0 ;  /* 0x03243000ffff79a7 */ /* 0x0009e20008000026 */
[----:B---3--:R-:W-:-:S13]  /*30000*/  LOP3.LUT P0, RZ, R2, 0x1f, RZ, 0xc0, !PT ;  /* 0x0000001f02ff7812 */ /* 0x008fda000780c0ff */
[----:B----4-:R-:W-:Y:S05]  /*30010*/  @!P0 BRA `(.L_x_11189) ;  /* 0x0000000000048947 */ /* 0x010fea0003800000 */
[----:B------:R-:W-:Y:S01]  /*30020*/  BPT.TRAP 0x1 ;  /* 0x000000040000795c */ /* 0x000fe20000300000 */
.L_x_11189:
        /* <DEDUP_REMOVED lines=17> */
[----:B--2---:R-:W-:Y:S01]  /*30140*/  NOP ;  /* 0x0000000000007918 */ /* 0x004fe20000000000 */
.L_x_11185:
        /* <DEDUP_REMOVED lines=23> */
.L_x_11190:
        /* <DEDUP_REMOVED lines=59> */
[----:B------:R-:W2:Y:S02]  /*30670*/  SHFL.IDX PT, R6, R0, 0x1, 0x181f ;  /* 0x00381f0000067f89 */ /* 0x000ea400000e0000 */
[----:B------:R-:W-:-:S02]  /*30680*/  ISETP.GE.AND P1, PT, R11, R2, PT ;  /* 0x000000020b00720c */ /* 0x000fc40003f26270 */
[----:B------:R-:W3:Y:S01]  /*30690*/  SHFL.IDX PT, R8, R3, 0x1, 0x181f ;  /* 0x00381f0003087f89 */ /* 0x000ee200000e0000 */
[----:B------:R-:W-:-:S03]  /*306a0*/  ISETP.GE.AND P2, PT, R12, R2, PT ;  /* 0x000000020c00720c */ /* 0x000fc60003f46270 */
[----:B------:R4:W-:Y:S04]  /*306b0*/  STL [R1+0x494], R12 ;  /* 0x0004940c01007387 */ /* 0x0009e80000100800 */
[----:B------:R-:W-:Y:S03]  /*306c0*/  STL [R1+0x474], R11 ;  /* 0x0004740b01007387 */ /* 0x000fe60000100800 */
[----:B------:R-:W-:Y:S02]  /*306d0*/  @!P1 LEA R7, R9, UR38, 0x1 ;  /* 0x0000002609079c11 */ /* 0x000fe4000f8e08ff */
[----:B0-----:R-:W-:Y:S01]  /*306e0*/  @!P1 LEA R5, P3, R10, R5, 0x1 ;  /* 0x000000050a059211 */ /* 0x001fe200078608ff */
[----:B----4-:R-:W-:-:S04]  /*306f0*/  VIADD R12, R11, 0x20 ;  /* 0x000000200b0c7836 */ /* 0x010fc80000000000 */
[----:B-1----:R-:W-:Y:S01]  /*30700*/  @!P1 IMAD.X R4, RZ, RZ, R4, P3 ;  /* 0x000000ffff049224 */ /* 0x002fe200018e0604 */
[----:B------:R-:W-:Y:S04]  /*30710*/  STL [R1+0x4a0], R12 ;  /* 0x0004a00c01007387 */ /* 0x000fe80000100800 */
[----:B------:R-:W-:-:S04]  /*30720*/  @!P1 LOP3.LUT R5, R5, R4, RZ, 0x3c, !PT ;  /* 0x0000000405059212 */ /* 0x000fc800078e3cff */
[----:B------:R-:W-:-:S04]  /*30730*/  @!P1 LOP3.LUT R4, R5, R4, RZ, 0x3c, !PT ;  /* 0x0000000405049212 */ /* 0x000fc800078e3cff */
[----:B------:R-:W-:-:S05]  /*30740*/  @!P1 LOP3.LUT R5, R5, R4, RZ, 0x3c, !PT ;  /* 0x0000000405059212 */ /* 0x000fca00078e3cff */
[----:B------:R2:W-:Y:S02]  /*30750*/  @!P1 LDGSTS.E.BYPASS.LTC128B.128 [R7+0x18400], desc[UR44][R4.64], !P0 ;  /* 0x1840000004079fae */ /* 0x0005e4000c101d6c */
[----:B--2---:R-:W-:Y:S01]  /*30760*/  @!P2 LEA R4, P1, R10, R6, 0x1 ;  /* 0x000000060a04a211 */ /* 0x004fe200078208ff */
[----:B------:R-:W-:Y:S01]  /*30770*/  VIADD R7, R11, 0x30 ;  /* 0x000000300b077836 */ /* 0x000fe20000000000 */
[----:B------:R-:W-:-:S03]  /*30780*/  @!P2 LEA R6, R9, UR38, 0x1 ;  /* 0x000000260906ac11 */ /* 0x000fc6000f8e08ff */
[----:B---3--:R-:W-:Y:S01]  /*30790*/  @!P2 IMAD.X R5, RZ, RZ, R8, P1 ;  /* 0x000000ffff05a224 */ /* 0x008fe200008e0608 */
[----:B------:R-:W-:Y:S01]  /*307a0*/  ISETP.GE.AND P1, PT, R12, R2, PT ;  /* 0x000000020c00720c */ /* 0x000fe20003f26270 */
[----:B------:R-:W-:Y:S04]  /*307b0*/  STL [R1+0x4a4], R7 ;  /* 0x0004a40701007387 */ /* 0x000fe80000100800 */
[----:B------:R0:W-:Y:S04]  /*307c0*/  @!P2 LDGSTS.E.BYPASS.LTC128B.128 [R6+0x18c00], desc[UR44][R4.64], !P0 ;  /* 0x18c000000406afae */ /* 0x0001e8000c101d6c */
[----:B0-----:R-:W0:Y:S04]  /*307d0*/  SHFL.IDX PT, R5, R0, 0x2, 0x181f ;  /* 0x00581f0000057f89 */ /* 0x001e2800000e0000 */
        /* <DEDUP_REMOVED lines=23> */
[----:B0-----:R-:W0:Y:S04]  /*30950*/  SHFL.IDX PT, R4, R0, 0x4, 0x181f ;  /* 0x00981f0000047f89 */ /* 0x001e2800000e0000 */
[----:B------:R-:W1:Y:S01]  /*30960*/  SHFL.IDX PT, R6, R3, 0x4, 0x181f ;  /* 0x00981f0003067f89 */ /* 0x000e6200000e0000 */
[----:B0-----:R-:W-:-:S05]  /*30970*/  @!P1 LEA R5, P2, R10, R4, 0x1 ;  /* 0x000000040a059211 */ /* 0x001fca00078408ff */
[----:B-1----:R-:W-:Y:S01]  /*30980*/  @!P1 IMAD.X R4, RZ, RZ, R6, P2 ;  /* 0x000000ffff049224 */ /* 0x002fe200010e0606 */
[----:B------:R-:W-:-:S04]  /*30990*/  @!P1 LEA R6, R9, UR38, 0x1 ;  /* 0x0000002609069c11 */ /* 0x000fc8000f8e08ff */
        /* <DEDUP_REMOVED lines=16> */
[----:B------:R-:W-:-:S03]  /*30aa0*/  ISETP.GE.AND P1, PT, R7, R2, PT ;  /* 0x000000020700720c */ /* 0x000fc60003f26270 */
[----:B0-----:R-:W0:Y:S04]  /*30ab0*/  SHFL.IDX PT, R4, R0, 0x6, 0x181f ;  /* 0x00d81f0000047f89 */ /* 0x001e2800000e0000 */
[----:B------:R-:W1:Y:S04]  /*30ac0*/  SHFL.IDX PT, R6, R3, 0x6, 0x181f ;  /* 0x00d81f0003067f89 */ /* 0x000e6800000e0000 */
[----:B------:R-:W2:Y:S04]  /*30ad0*/  SHFL.IDX PT, R3, R3, 0x7, 0x181f ;  /* 0x00f81f0003037f89 */ /* 0x000ea800000e0000 */
[----:B------:R-:W3:Y:S01]  /*30ae0*/  SHFL.IDX PT, R0, R0, 0x7, 0x181f ;  /* 0x00f81f0000007f89 */ /* 0x000ee200000e0000 */
[----:B0-----:R-:W-:-:S05]  /*30af0*/  @!P1 LEA R5, P2, R10, R4, 0x1 ;  /* 0x000000040a059211 */ /* 0x001fca00078408ff */
[----:B-1----:R-:W-:Y:S01]  /*30b00*/  @!P1 IMAD.X R4, RZ, RZ, R6, P2 ;  /* 0x000000ffff049224 */ /* 0x002fe200010e0606 */
[----:B------:R-:W-:-:S04]  /*30b10*/  @!P1 LEA R6, R9, UR38, 0x1 ;  /* 0x0000002609069c11 */ /* 0x000fc8000f8e08ff */
[----:B------:R-:W-:-:S04]  /*30b20*/  @!P1 LOP3.LUT R5, R5, R4, RZ, 0x3c, !PT ;  /* 0x0000000405059212 */ /* 0x000fc800078e3cff */
[----:B------:R-:W-:-:S04]  /*30b30*/  @!P1 LOP3.LUT R4, R5, R4, RZ, 0x3c, !PT ;  /* 0x0000000405049212 */ /* 0x000fc800078e3cff */
[----:B------:R-:W-:-:S05]  /*30b40*/  @!P1 LOP3.LUT R5, R5, R4, RZ, 0x3c, !PT ;  /* 0x0000000405059212 */ /* 0x000fca00078e3cff */
[----:B--23--:R1:W-:Y:S02]  /*30b50*/  @!P1 LDGSTS.E.BYPASS.LTC128B.128 [R6+0x1b400], desc[UR44][R4.64], !P0 ;  /* 0x1b40000004069fae */ /* 0x00c3e4000c101d6c */
.L_x_11289:
        /* <DEDUP_REMOVED lines=43> */
.L_x_11192:
        /* <DEDUP_REMOVED lines=30> */
[----:B------:R-:W-:Y:S02]  /*30ff0*/  IMAD R5, R5, UR4, RZ ;  /* 0x0000000405057c24 */ /* 0x000fe4000f8e02ff */
[----:B------:R-:W-:-:S04]  /*31000*/  IMAD.WIDE.U32 R2, R4, UR4, R2 ;  /* 0x0000000404027c25 */ /* 0x000fc8000f8e0002 */
[----:B------:R-:W-:Y:S02]  /*31010*/  IMAD R0, R6, R0, R7 ;  /* 0x0000000006007224 */ /* 0x000fe400078e0207 */
        /* <DEDUP_REMOVED lines=14> */
[----:B------:R-:W-:-:S04]  /*31100*/  LOP3.LUT R0, R10, 0x80, RZ, 0xfc, !PT ;  /* 0x000000800a007812 */ /* 0x000fc800078efcff */
[----:B------:R-:W-:Y:S02]  /*31110*/  ISETP.GE.AND P1, PT, R0, UR4, PT ;  /* 0x0000000400007c0c */ /* 0x000fe4000bf26270 */
[C---:B------:R-:W-:Y:S02]  /*31120*/  LOP3.LUT R0, R10.reuse, 0xc0, RZ, 0xfc, !PT ;  /* 0x000000c00a007812 */ /* 0x040fe400078efcff */
[----:B------:R-:W-:Y:S02]  /*31130*/  ISETP.GE.AND P3, PT, R10, UR4, PT ;  /* 0x000000040a007c0c */ /* 0x000fe4000bf66270 */
[----:B------:R-:W-:Y:S01]  /*31140*/  ISETP.GE.AND P2, PT, R0, UR4, PT ;  /* 0x0000000400007c0c */ /* 0x000fe2000bf46270 */
[----:B------:R-:W-:-:S03]  /*31150*/  UMOV UR4, 0xffffffff ;  /* 0xffffffff00047882 */ /* 0x000fc60000000000 */
[----:B------:R-:W-:Y:S09]  /*31160*/  BRA.DIV UR4, `(.L_x_11193) ;  /* 0x0000003a04707947 */ /* 0x000ff2000b800000 */
[----:B------:R-:W2:Y:S01]  /*31170*/  LDL.LU R3, [R1+0x494] ;  /* 0x0004940001037983 */ /* 0x000ea20000300800 */
[----:B------:R-:W-:-:S03]  /*31180*/  ULDC UR4, c[0x0][0x288] ;  /* 0x0000a20000047ab9 */ /* 0x000fc60000000800 */
[----:B------:R-:W3:Y:S04]  /*31190*/  LDL.LU R7, [R1+0x474] ;  /* 0x0004740001077983 */ /* 0x000ee80000300800 */
[----:B------:R-:W4:Y:S04]  /*311a0*/  LDL.LU R15, [R1+0x4a0] ;  /* 0x0004a000010f7983 */ /* 0x000f280000300800 */
[----:B------:R-:W5:Y:S01]  /*311b0*/  LDL.LU R13, [R1+0x4a4] ;  /* 0x0004a400010d7983 */ /* 0x000f620000300800 */
[----:B------:R-:W0:Y:S01]  /*311c0*/  S2R R2, SR_TID.X ;  /* 0x0000000000027919 */ /* 0x000e220000002100 */
[----:B------:R-:W-:-:S02]  /*311d0*/  IMAD R0, R6, UR4, RZ ;  /* 0x0000000406007c24 */ /* 0x000fc4000f8e02ff */
[----:B------:R-:W5:Y:S01]  /*311e0*/  LDL.LU R14, [R1+0x4a8] ;  /* 0x0004a800010e7983 */ /* 0x000f620000300800 */
[----:B0-----:R-:W-:-:S05]  /*311f0*/  IMAD.SHL.U32 R11, R2, 0x8, RZ ;  /* 0x00000008020b7824 */ /* 0x001fca00078e00ff */
[----:B------:R-:W-:-:S04]  /*31200*/  LOP3.LUT R11, R11, 0x1f8, RZ, 0xc0, !PT ;  /* 0x000001f80b0b7812 */ /* 0x000fc800078ec0ff */
[----:B------:R-:W-:Y:S01]  /*31210*/  LOP3.LUT R11, R11, 0x38, R2, 0x78, !PT ;  /* 0x000000380b0b7812 */ /* 0x000fe200078e7802 */
[----:B------:R-:W-:Y:S01]  /*31220*/  SHFL.IDX PT, R6, R4, 0x1, 0x181f ;  /* 0x00381f0004067f89 */ /* 0x000fe200000e0000 */
[----:B--2---:R-:W-:-:S03]  /*31230*/  ISETP.GE.AND P4, PT, R3, R0, PT ;  /* 0x000000000300720c */ /* 0x004fc60003f86270 */
[----:B------:R-:W0:Y:S01]  /*31240*/  SHFL.IDX PT, R3, R5, RZ, 0x181f ;  /* 0x00181fff05037589 */ /* 0x000e2200000e0000 */
[----:B---3--:R-:W-:Y:S02]  /*31250*/  ISETP.GE.AND P5, PT, R7, R0, PT ;  /* 0x000000000700720c */ /* 0x008fe40003fa6270 */
[----:B------:R-:W-:Y:S02]  /*31260*/  LOP3.LUT R7, R2, 0x7f, RZ, 0xc0, !PT ;  /* 0x0000007f02077812 */ /* 0x000fe400078ec0ff */
[----:B------:R-:W1:Y:S03]  /*31270*/  SHFL.IDX PT, R2, R4, RZ, 0x181f ;  /* 0x00181fff04027589 */ /* 0x000e6600000e0000 */
[----:B------:R-:W-:-:S06]  /*31280*/  IMAD.SHL.U32 R12, R7, 0x8, RZ ;  /* 0x00000008070c7824 */ /* 0x000fcc00078e00ff */
[----:B0-----:R-:W-:-:S05]  /*31290*/  @!P5 LEA R3, P6, R10, R3, 0x1 ;  /* 0x000000030a03d211 */ /* 0x001fca00078c08ff */
[----:B-1----:R-:W-:Y:S01]  /*312a0*/  @!P5 IMAD.X R2, RZ, RZ, R2, P6 ;  /* 0x000000ffff02d224 */ /* 0x002fe200030e0602 */
[----:B------:R-:W-:-:S04]  /*312b0*/  LOP3.LUT R11, R11, 0x200, R12, 0xf8, !PT ;  /* 0x000002000b0b7812 */ /* 0x000fc800078ef80c */
[----:B------:R-:W-:-:S04]  /*312c0*/  @!P5 LOP3.LUT R3, R3, R2, RZ, 0x3c, !PT ;  /* 0x000000020303d212 */ /* 0x000fc800078e3cff */
[----:B------:R-:W-:Y:S02]  /*312d0*/  @!P5 LOP3.LUT R2, R3, R2, RZ, 0x3c, !PT ;  /* 0x000000020302d212 */ /* 0x000fe400078e3cff */
        /* <DEDUP_REMOVED lines=19> */
[----:B0-----:R-:W-:-:S05]  /*31410*/  @!P4 LEA R2, P6, R10, R2, 0x1 ;  /* 0x000000020a02c211 */ /* 0x001fca00078c08ff */
[----:B-1----:R-:W-:-:S05]  /*31420*/  @!P4 IMAD.X R3, RZ, RZ, R6, P6 ;  /* 0x000000ffff03c224 */ /* 0x002fca00030e0606 */
[----:B------:R-:W-:Y:S04]  /*31430*/  @!P4 LDGSTS.E.BYPASS.LTC128B.128 [R9+0x23400], desc[UR44][R2.64], !P3 ;  /* 0x234000000209cfae */ /* 0x000fe8000d901d6c */
[----:B------:R-:W-:Y:S04]  /*31440*/  @!P4 LDGSTS.E.BYPASS.LTC128B.128 [R9+0x27400], desc[UR44][R2.64+0x80], !P0 ;  /* 0x274000800209cfae */ /* 0x000fe8000c101d6c */
[----:B------:R-:W-:Y:S04]  /*31450*/  @!P4 LDGSTS.E.BYPASS.LTC128B.128 [R9+0x2b400], desc[UR44][R2.64+0x100], !P1 ;  /* 0x2b4001000209cfae */ /* 0x000fe8000c901d6c */
[----:B------:R0:W-:Y:S01]  /*31460*/  @!P4 LDGSTS.E.BYPASS.LTC128B.128 [R9+0x2f400], desc[UR44][R2.64+0x180], !P2 ;  /* 0x2f4001800209cfae */ /* 0x0001e2000d101d6c */
[----:B-----5:R-:W-:-:S03]  /*31470*/  ISETP.GE.AND P4, PT, R13, R0, PT ;  /* 0x000000000d00720c */ /* 0x020fc60003f86270 */
[----:B------:R-:W3:Y:S04]  /*31480*/  LDL.LU R13, [R1+0x4b0] ;  /* 0x0004b000010d7983 */ /* 0x000ee80000300800 */
        /* <DEDUP_REMOVED lines=11> */
[----:B------:R-:W-:-:S13]  /*31540*/  ISETP.GE.AND P4, PT, R14, R0, PT ;  /* 0x000000000e00720c */ /* 0x000fda0003f86270 */
[----:B------:R-:W-:Y:S02]  /*31550*/  @!P4 LEA R9, R11, UR38, 0x1 ;  /* 0x000000260b09cc11 */ /* 0x000fe4000f8e08ff */
        /* <DEDUP_REMOVED lines=8> */
[----:B------:R-:W-:Y:S01]  /*315e0*/  SHFL.IDX PT, R14, R5, 0x7, 0x181f ;  /* 0x00f81f00050e7f89 */ /* 0x000fe200000e0000 */
[----:B--2---:R-:W-:-:S13]  /*315f0*/  ISETP.GE.AND P4, PT, R15, R0, PT ;  /* 0x000000000f00720c */ /* 0x004fda0003f86270 */
[----:B0-----:R-:W-:Y:S02]  /*31600*/  @!P4 LEA R2, P6, R10, R2, 0x1 ;  /* 0x000000020a02c211 */ /* 0x001fe400078c08ff */
[----:B------:R-:W-:-:S03]  /*31610*/  @!P4 LEA R7, R11, UR38, 0x1 ;  /* 0x000000260b07cc11 */ /* 0x000fc6000f8e08ff */
[----:B------:R-:W-:-:S05]  /*31620*/  @!P4 IMAD.X R3, RZ, RZ, R6, P6 ;  /* 0x000000ffff03c224 */ /* 0x000fca00030e0606 */
[----:B------:R-:W-:Y:S04]  /*31630*/  @!P4 LDGSTS.E.BYPASS.LTC128B.128 [R7+0x24c00], desc[UR44][R2.64], !P3 ;  /* 0x24c000000207cfae */ /* 0x000fe8000d901d6c */
[----:B------:R-:W-:Y:S04]  /*31640*/  @!P4 LDGSTS.E.BYPASS.LTC128B.128 [R7+0x28c00], desc[UR44][R2.64+0x80], !P0 ;  /* 0x28c000800207cfae */ /* 0x000fe8000c101d6c */
[----:B------:R-:W-:Y:S04]  /*31650*/  @!P4 LDGSTS.E.BYPASS.LTC128B.128 [R7+0x2cc00], desc[UR44][R2.64+0x100], !P1 ;  /* 0x2cc001000207cfae */ /* 0x000fe8000c901d6c */
[----:B------:R0:W-:Y:S04]  /*31660*/  @!P4 LDGSTS.E.BYPASS.LTC128B.128 [R7+0x30c00], desc[UR44][R2.64+0x180], !P2 ;  /* 0x30c001800207cfae */ /* 0x0001e8000d101d6c */
[----:B------:R-:W-:Y:S04]  /*31670*/  SHFL.IDX PT, R6, R4, 0x6, 0x181f ;  /* 0x00d81f0004067f89 */ /* 0x000fe800000e0000 */
[----:B0-----:R-:W0:Y:S01]  /*31680*/  SHFL.IDX PT, R2, R5, 0x6, 0x181f ;  /* 0x00d81f0005027f89 */ /* 0x001e2200000e0000 */
[----:B---3--:R-:W-:-:S13]  /*31690*/  ISETP.GE.AND P4, PT, R13, R0, PT ;  /* 0x000000000d00720c */ /* 0x008fda0003f86270 */
[----:B0-----:R-:W-:Y:S02]  /*316a0*/  @!P4 LEA R2, P6, R10, R2, 0x1 ;  /* 0x000000020a02c211 */ /* 0x001fe400078c08ff */
[----:B------:R-:W-:-:S03]  /*316b0*/  @!P4 LEA R9, R11, UR38, 0x1 ;  /* 0x000000260b09cc11 */ /* 0x000fc6000f8e08ff */
[----:B------:R-:W-:Y:S02]  /*316c0*/  @!P4 IMAD.X R3, RZ, RZ, R6, P6 ;  /* 0x000000ffff03c224 */ /* 0x000fe400030e0606 */
[----:B------:R0:W1:Y:S04]  /*316d0*/  SHFL.IDX PT, R6, R4, 0x7, 0x181f ;  /* 0x00f81f0004067f89 */ /* 0x00006800000e0000 */
[----:B------:R0:W-:Y:S04]  /*316e0*/  @!P4 LDGSTS.E.BYPASS.LTC128B.128 [R9+0x25400], desc[UR44][R2.64], !P3 ;  /* 0x254000000209cfae */ /* 0x0001e8000d901d6c */
[----:B------:R0:W-:Y:S04]  /*316f0*/  @!P4 LDGSTS.E.BYPASS.LTC128B.128 [R9+0x29400], desc[UR44][R2.64+0x80], !P0 ;  /* 0x294000800209cfae */ /* 0x0001e8000c101d6c */
[----:B------:R0:W-:Y:S04]  /*31700*/  @!P4 LDGSTS.E.BYPASS.LTC128B.128 [R9+0x2d400], desc[UR44][R2.64+0x100], !P1 ;  /* 0x2d4001000209cfae */ /* 0x0001e8000c901d6c */
[----:B------:R0:W-:Y:S02]  /*31710*/  @!P4 LDGSTS.E.BYPASS.LTC128B.128 [R9+0x31400], desc[UR44][R2.64+0x180], !P2 ;  /* 0x314001800209cfae */ /* 0x0001e4000d101d6c */
.L_x_11307:
[----:B0-----:R-:W2:Y:S01]  /*31720*/  LDL.LU R2, [R1+0x4c0] ;  /* 0x0004c00001027983 */ /* 0x001ea20000300800 */
[----:B------:R-:W-:Y:S01]  /*31730*/  BSSY B0, `(.L_x_11194) ;  /* 0x0000014000007945 */ /* 0x000fe20003800000 */
[----:B--2---:R-:W-:-:S13]  /*31740*/  ISETP.GE.AND P4, PT, R2, R0, PT ;  /* 0x000000000200720c */ /* 0x004fda0003f86270 */
[----:B------:R-:W-:Y:S05]  /*31750*/  @P4 BRA `(.L_x_11195) ;  /* 0x0000000000444947 */ /* 0x000fea0003800000 */
[----:B------:R-:W0:Y:S01]  /*31760*/  S2R R2, SR_TID.X ;  /* 0x0000000000027919 */ /* 0x000e220000002100 */
[----:B------:R-:W-:-:S05]  /*31770*/  LOP3.LUT R8, R8, 0x7f, RZ, 0xc0, !PT ;  /* 0x0000007f08087812 */ /* 0x000fca00078ec0ff */
[----:B------:R-:W-:Y:S02]  /*31780*/  IMAD.SHL.U32 R4, R8, 0x8, RZ ;  /* 0x0000000808047824 */ /* 0x000fe400078e00ff */
[----:B0-----:R-:W-:-:S05]  /*31790*/  IMAD.SHL.U32 R8, R2, 0x8, RZ ;  /* 0x0000000802087824 */ /* 0x001fca00078e00ff */
[----:B------:R-:W-:-:S04]  /*317a0*/  LOP3.LUT R8, R8, 0x1f8, RZ, 0xc0, !PT ;  /* 0x000001f808087812 */ /* 0x000fc800078ec0ff */
[----:B------:R-:W-:Y:S02]  /*317b0*/  LOP3.LUT R8, R8, 0x38, R2, 0x78, !PT ;  /* 0x0000003808087812 */ /* 0x000fe400078e7802 */
[----:B------:R-:W-:Y:S02]  /*317c0*/  LEA R2, P4, R10, R14, 0x1 ;  /* 0x0000000e0a027211 */ /* 0x000fe400078808ff */
[----:B------:R-:W-:-:S03]  /*317d0*/  LOP3.LUT R8, R8, 0x200, R4, 0xf8, !PT ;  /* 0x0000020008087812 */ /* 0x000fc600078ef804 */
[----:B-1----:R-:W-:Y:S01]  /*317e0*/  IMAD.X R3, RZ, RZ, R6, P4 ;  /* 0x000000ffff037224 */ /* 0x002fe200020e0606 */
        /* <DEDUP_REMOVED lines=8> */
.L_x_11195:
[----:B------:R-:W-:Y:S05]  /*31870*/  BSYNC B0 ;  /* 0x0000000000007941 */ /* 0x000fea0003800000 */
.L_x_11194:
        /* <DEDUP_REMOVED lines=9> */
.L_x_11308:
[----:B------:R-:W-:Y:S01]  /*31910*/  LOP3.LUT P0, RZ, R17, 0x2, RZ, 0xc0, !PT ;  /* 0x0000000211ff7812 */ /* 0x000fe2000780c0ff */
[----:B------:R-:W-:Y:S01]  /*31920*/  BSSY B0, `(.L_x_11197) ;  /* 0x000004b000007945 */ /* 0x000fe20003800000 */
[----:B------:R-:W-:-:S11]  /*31930*/  IMAD.MOV.U32 R0, RZ, RZ, 0x1 ;  /* 0x00000001ff007424 */ /* 0x000fd600078e00ff */
[----:B------:R-:W-:Y:S05]  /*31940*/  @!P0 BRA `(.L_x_11198) ;  /* 0x0000000400208947 */ /* 0x000fea0003800000 */
[----:B------:R-:W2:Y:S01]  /*31950*/  SYNCS.PHASECHK.TRANS64.TRYWAIT P0, [UR38+0x32460], R2 ;  /* 0x03246002ff0075a7 */ /* 0x000ea20008000166 */
[----:B0-----:R-:W0:Y:S02]  /*31960*/  S2R R3, SR_TID.X ;  /* 0x0000000000037919 */ /* 0x001e240000002100 */
[----:B0-----:R-:W-:-:S04]  /*31970*/  LOP3.LUT R3, R3, 0x7f, RZ, 0xc0, !PT ;  /* 0x0000007f03037812 */ /* 0x001fc800078ec0ff */
[----:B------:R-:W-:Y:S01]  /*31980*/  ISETP.NE.AND P1, PT, R3, RZ, PT ;  /* 0x000000ff0300720c */ /* 0x000fe20003f25270 */
[----:B--2---:R-:W-:-:S12]  /*31990*/  @!P0 BRA `(.L_x_11199) ;  /* 0x0000003c00d88947 */ /* 0x004fd80003800000 */
.L_x_11309:
[----:B------:R-:W-:Y:S04]  /*319a0*/  BSSY B1, `(.L_x_11200) ;  /* 0x0000008000017945 */ /* 0x000fe80003800000 */
[----:B------:R-:W-:Y:S05]  /*319b0*/  @P1 BRA `(.L_x_11201) ;  /* 0x0000000000181947 */ /* 0x000fea0003800000 */
[----:B0-----:R-:W0:Y:S01]  /*319c0*/  S2R R3, SR_TID.X ;  /* 0x0000000000037919 */ /* 0x001e220000002100 */
[----:B------:R-:W-:-:S04]  /*319d0*/  IMAD.MOV.U32 R2, RZ, RZ, 0xc000 ;  /* 0x0000c000ff027424 */ /* 0x000fc800078e00ff */
[----:B------:R2:W-:Y:S01]  /*319e0*/  SYNCS.ARRIVE.TRANS64 RZ, [UR38+0x32450], R2 ;  /* 0x03245002ffff79a7 */ /* 0x0005e20008000026 */
[----:B0-----:R-:W-:-:S13]  /*319f0*/  LOP3.LUT P0, RZ, R3, 0x1f, RZ, 0xc0, !PT ;  /* 0x0000001f03ff7812 */ /* 0x001fda000780c0ff */
[----:B--2---:R-:W-:Y:S05]  /*31a00*/  @!P0 BRA `(.L_x_11201) ;  /* 0x0000000000048947 */ /* 0x004fea0003800000 */
[----:B------:R-:W-:Y:S01]  /*31a10*/  BPT.TRAP 0x1 ;  /* 0x000000040000795c */ /* 0x000fe20000300000 */
.L_x_11201:
[----:B------:R-:W-:Y:S05]  /*31a20*/  BSYNC B1 ;  /* 0x0000000000017941 */ /* 0x000fea0003800000 */
.L_x_11200:
[----:B0-----:R-:W2:Y:S01]  /*31a30*/  LDL.LU R2, [R1+0x480] ;  /* 0x0004800001027983 */ /* 0x001ea20000300800 */
        /* <DEDUP_REMOVED lines=10> */
.L_x_11202:
        /* <DEDUP_REMOVED lines=13> */
.L_x_11203:
        /* <DEDUP_REMOVED lines=13> */
.L_x_11204:
        /* <DEDUP_REMOVED lines=13> */
.L_x_11205:
        /* <DEDUP_REMOVED lines=8> */
.L_x_11198:
[----:B------:R-:W-:Y:S05]  /*31dd0*/  BSYNC B0 ;  /* 0x0000000000007941 */ /* 0x000fea0003800000 */
.L_x_11197:
[----:B------:R-:W2:Y:S04]  /*31de0*/  LDL.LU R4, [R1+0x4b4] ;  /* 0x0004b40001047983 */ /* 0x000ea80000300800 */
[----:B0-----:R-:W3:Y:S01]  /*31df0*/  LDL R3, [R1+0x488] ;  /* 0x0004880001037983 */ /* 0x001ee20000100800 */
[----:B------:R-:W-:Y:S02]  /*31e00*/  IMAD.MOV.U32 R7, RZ, RZ, RZ ;  /* 0x000000ffff077224 */ /* 0x000fe400078e00ff */
[----:B-1----:R-:W-:Y:S02]  /*31e10*/  IMAD.MOV.U32 R6, RZ, RZ, 0x1 ;  /* 0x00000001ff067424 */ /* 0x002fe400078e00ff */
[----:B--2---:R-:W-:-:S05]  /*31e20*/  VIADD R8, R4, 0xfffffffe ;  /* 0xfffffffe04087836 */ /* 0x004fca0000000000 */
[----:B---3--:R-:W-:-:S13]  /*31e30*/  ISETP.GE.AND P0, PT, R8, R3, PT ;  /* 0x000000030800720c */ /* 0x008fda0003f06270 */
[----:B------:R-:W-:Y:S05]  /*31e40*/  @!P0 BRA `(.L_x_11173) ;  /* 0x00000018009c8947 */ /* 0x000fea0003800000 */
[----:B------:R-:W2:Y:S04]  /*31e50*/  LDL.LU R5, [R1+0x490] ;  /* 0x0004900001057983 */ /* 0x000ea80000300800 */
[----:B------:R-:W3:Y:S01]  /*31e60*/  LDL.LU R4, [R1+0x48c] ;  /* 0x00048c0001047983 */ /* 0x000ee20000300800 */
[----:B------:R-:W-:Y:S01]  /*31e70*/  UIADD3 UR4, UR40, 0x1, URZ ;  /* 0x0000000128047890 */ /* 0x000fe2000fffe03f */
[----:B------:R-:W-:Y:S01]  /*31e80*/  LOP3.LUT R3, RZ, R3, RZ, 0x33, !PT ;  /* 0x00000003ff037212 */ /* 0x000fe200078e33ff */
[----:B------:R-:W-:-:S04]  /*31e90*/  IMAD.MOV.U32 R6, RZ, RZ, 0x1 ;  /* 0x00000001ff067424 */ /* 0x000fc800078e00ff */
[----:B--2---:R-:W-:Y:S01]  /*31ea0*/  IMAD R0, R5, UR4, RZ ;  /* 0x0000000405007c24 */ /* 0x004fe2000f8e02ff */
[----:B------:R-:W-:-:S04]  /*31eb0*/  ULOP3.LUT UR4, URZ, UR41, URZ, 0x33, !UPT ;  /* 0x000000293f047292 */ /* 0x000fc8000f8e333f */
[----:B------:R-:W-:-:S04]  /*31ec0*/  LOP3.LUT R0, RZ, R0, RZ, 0x33, !PT ;  /* 0x00000000ff007212 */ /* 0x000fc800078e33ff */
[----:B---3--:R-:W-:Y:S01]  /*31ed0*/  VIADDMNMX R0, R0, -R4, UR4, !PT ;  /* 0x0000000400007e46 */ /* 0x008fe2000f800904 */
        /* <DEDUP_REMOVED lines=15> */
.L_x_11239:
        /* <DEDUP_REMOVED lines=27> */
.L_x_11209:
[----:B------:R-:W1:Y:S01]  /*32180*/  S2R R2, SR_TID.X ;  /* 0x0000000000027919 */ /* 0x000e620000002100 */
[----:B------:R-:W-:Y:S01]  /*32190*/  BSSY B2, `(.L_x_11210) ;  /* 0x0000006000027945 */ /* 0x000fe20003800000 */
[----:B-1----:R-:W-:Y:S02]  /*321a0*/  LOP3.LUT R3, R2, 0x7f, RZ, 0xc0, !PT ;  /* 0x0000007f02037812 */ /* 0x002fe400078ec0ff */
[----:B------:R-:W-:Y:S02]  /*321b0*/  SHF.L.U32 R2, R0, 0x1f, RZ ;  /* 0x0000001f00027819 */ /* 0x000fe400000006ff */
[----:B------:R-:W-:Y:S02]  /*321c0*/  ISETP.NE.AND P2, PT, R3, RZ, PT ;  /* 0x000000ff0300720c */ /* 0x000fe40003f45270 */
[----:B------:R-:W1:Y:S02]  /*321d0*/  SYNCS.PHASECHK.TRANS64.TRYWAIT P0, [UR38+0x32448], R2 ;  /* 0x03244802ff0075a7 */ /* 0x000e640008000166 */
[----:B-1----:R-:W-:Y:S09]  /*321e0*/  @!P0 BRA `(.L_x_11211) ;  /* 0x0000003400dc8947 */ /* 0x002ff20003800000 */
.L_x_11310:
[----:B------:R-:W-:Y:S05]  /*321f0*/  BSYNC B2 ;  /* 0x0000000000027941 */ /* 0x000fea0003800000 */
.L_x_11210:
[----:B------:R-:W-:Y:S04]  /*32200*/  BSSY B2, `(.L_x_11212) ;  /* 0x0000007000027945 */ /* 0x000fe80003800000 */
[----:B------:R-:W-:Y:S05]  /*32210*/  @P2 BRA `(.L_x_11213) ;  /* 0x0000000000142947 */ /* 0x000fea0003800000 */
[----:B------:R-:W-:Y:S01]  /*32220*/  ISETP.NE.AND P0, PT, R10, RZ, PT ;  /* 0x000000ff0a00720c */ /* 0x000fe20003f05270 */
[----:B-1----:R-:W-:-:S04]  /*32230*/  IMAD.MOV.U32 R3, RZ, RZ, 0x3000 ;  /* 0x00003000ff037424 */ /* 0x002fc800078e00ff */
[----:B------:R2:W-:Y:S08]  /*32240*/  SYNCS.ARRIVE.TRANS64 RZ, [UR38+0x32438], R3 ;  /* 0x03243803ffff79a7 */ /* 0x0005f00008000026 */
[----:B--2---:R-:W-:Y:S05]  /*32250*/  @!P0 BRA `(.L_x_11213) ;  /* 0x0000000000048947 */ /* 0x004fea0003800000 */
[----:B------:R-:W-:Y:S01]  /*32260*/  BPT.TRAP 0x1 ;  /* 0x000000040000795c */ /* 0x000fe20000300000 */
.L_x_11213:
[----:B------:R-:W-:Y:S05]  /*32270*/  BSYNC B2 ;  /* 0x0000000000027941 */ /* 0x000fea0003800000 */
.L_x_11212:
        /* <DEDUP_REMOVED lines=11> */
.L_x_11214:
        /* <DEDUP_REMOVED lines=10> */
.L_x_11311:
[----:B------:R-:W-:Y:S05]  /*323d0*/  BSYNC B2 ;  /* 0x0000000000027941 */ /* 0x000fea0003800000 */
.L_x_11215:
        /* <DEDUP_REMOVED lines=9> */
.L_x_11218:
[----:B------:R-:W-:Y:S05]  /*32470*/  BSYNC B2 ;  /* 0x0000000000027941 */ /* 0x000fea0003800000 */
.L_x_11217:
        /* <DEDUP_REMOVED lines=9> */
.L_x_11219:
        /* <DEDUP_REMOVED lines=13> */
.L_x_11220:
        /* <DEDUP_REMOVED lines=13> */
.L_x_11221:
        /* <DEDUP_REMOVED lines=13> */
.L_x_11222:
        /* <DEDUP_REMOVED lines=8> */
.L_x_11208:
[----:B------:R-:W-:Y:S05]  /*32800*/  BSYNC B1 ;  /* 0x0000000000017941 */ /* 0x000fea0003800000 */
.L_x_11207:
        /* <DEDUP_REMOVED lines=25> */
.L_x_11225:
[----:B------:R-:W1:Y:S01]  /*329a0*/  S2R R2, SR_TID.X ;  /* 0x0000000000027919 */ /* 0x000e620000002100 */
[----:B------:R-:W-:Y:S01]  /*329b0*/  BSSY B2, `(.L_x_11226) ;  /* 0x0000006000027945 */ /* 0x000fe20003800000 */
[----:B-1----:R-:W-:Y:S02]  /*329c0*/  LOP3.LUT R3, R2, 0x7f, RZ, 0xc0, !PT ;  /* 0x0000007f02037812 */ /* 0x002fe400078ec0ff */
[----:B------:R-:W-:Y:S02]  /*329d0*/  SHF.L.U32 R2, R0, 0x1f, RZ ;  /* 0x0000001f00027819 */ /* 0x000fe400000006ff */
[----:B------:R-:W-:Y:S02]  /*329e0*/  ISETP.NE.AND P2, PT, R3, RZ, PT ;  /* 0x000000ff0300720c */ /* 0x000fe40003f45270 */
[----:B------:R-:W1:Y:S02]  /*329f0*/  SYNCS.PHASECHK.TRANS64.TRYWAIT P0, [UR38+0x32440], R2 ;  /* 0x03244002ff0075a7 */ /* 0x000e640008000166 */
[----:B-1----:R-:W-:Y:S09]  /*32a00*/  @!P0 BRA `(.L_x_11227) ;  /* 0x0000003000048947 */ /* 0x002ff20003800000 */
.L_x_11312:
[----:B------:R-:W-:Y:S05]  /*32a10*/  BSYNC B2 ;  /* 0x0000000000027941 */ /* 0x000fea0003800000 */
.L_x_11226:
[----:B------:R-:W-:Y:S04]  /*32a20*/  BSSY B2, `(.L_x_11228) ;  /* 0x0000007000027945 */ /* 0x000fe80003800000 */
[----:B------:R-:W-:Y:S05]  /*32a30*/  @P2 BRA `(.L_x_11229) ;  /* 0x0000000000142947 */ /* 0x000fea0003800000 */
[----:B------:R-:W-:Y:S01]  /*32a40*/  ISETP.NE.AND P0, PT, R10, RZ, PT ;  /* 0x000000ff0a00720c */ /* 0x000fe20003f05270 */
[----:B-1----:R-:W-:-:S04]  /*32a50*/  IMAD.MOV.U32 R3, RZ, RZ, 0x3000 ;  /* 0x00003000ff037424 */ /* 0x002fc800078e00ff */
[----:B------:R2:W-:Y:S08]  /*32a60*/  SYNCS.ARRIVE.TRANS64 RZ, [UR38+0x32430], R3 ;  /* 0x03243003ffff79a7 */ /* 0x0005f00008000026 */
[----:B--2---:R-:W-:Y:S05]  /*32a70*/  @!P0 BRA `(.L_x_11229) ;  /* 0x0000000000048947 */ /* 0x004fea0003800000 */
[----:B------:R-:W-:Y:S01]  /*32a80*/  BPT.TRAP 0x1 ;  /* 0x000000040000795c */ /* 0x000fe20000300000 */
.L_x_11229:
[----:B------:R-:W-:Y:S05]  /*32a90*/  BSYNC B2 ;  /* 0x0000000000027941 */ /* 0x000fea0003800000 */
.L_x_11228:
        /* <DEDUP_REMOVED lines=11> */
.L_x_11230:
        /* <DEDUP_REMOVED lines=11> */
.L_x_11313:
[----:B------:R-:W-:Y:S05]  /*32c00*/  BSYNC B2 ;  /* 0x0000000000027941 */ /* 0x000fea0003800000 */
.L_x_11231:
        /* <DEDUP_REMOVED lines=9> */
.L_x_11234:
[----:B------:R-:W-:Y:S05]  /*32ca0*/  BSYNC B2 ;  /* 0x0000000000027941 */ /* 0x000fea0003800000 */
.L_x_11233:
        /* <DEDUP_REMOVED lines=9> */
.L_x_11235:
        /* <DEDUP_REMOVED lines=13> */
.L_x_11236:
        /* <DEDUP_REMOVED lines=13> */
.L_x_11237:
        /* <DEDUP_REMOVED lines=13> */
.L_x_11238:
        /* <DEDUP_REMOVED lines=8> */
.L_x_11224:
[----:B------:R-:W-:Y:S05]  /*33030*/  BSYNC B1 ;  /* 0x0000000000017941 */ /* 0x000fea0003800000 */
.L_x_11223:
[----:B------:R-:W-:Y:S01]  /*33040*/  VIADD R8, R8, 0xfffffffe ;  /* 0xfffffffe08087836 */ /* 0x000fe20000000000 */
[----:B------:R-:W-:Y:S06]  /*33050*/  @P1 BRA `(.L_x_11239) ;  /* 0xffffffec00dc1947 */ /* 0x000fec000383ffff */
[----:B------:R-:W-:Y:S05]  /*33060*/  BSYNC B0 ;  /* 0x0000000000007941 */ /* 0x000fea0003800000 */
.L_x_11206:
        /* <DEDUP_REMOVED lines=25> */
.L_x_11242:
[----:B------:R-:W1:Y:S01]  /*33200*/  S2R R2, SR_TID.X ;  /* 0x0000000000027919 */ /* 0x000e620000002100 */
[----:B------:R-:W-:Y:S01]  /*33210*/  BSSY B1, `(.L_x_11243) ;  /* 0x0000006000017945 */ /* 0x000fe20003800000 */
[----:B-1----:R-:W-:Y:S02]  /*33220*/  LOP3.LUT R3, R2, 0x7f, RZ, 0xc0, !PT ;  /* 0x0000007f02037812 */ /* 0x002fe400078ec0ff */
[----:B------:R-:W-:Y:S02]  /*33230*/  SHF.L.U32 R2, R0, 0x1f, RZ ;  /* 0x0000001f00027819 */ /* 0x000fe400000006ff */
[----:B------:R-:W-:Y:S02]  /*33240*/  ISETP.NE.AND P1, PT, R3, RZ, PT ;  /* 0x000000ff0300720c */ /* 0x000fe40003f25270 */
[----:B------:R-:W1:Y:S02]  /*33250*/  SYNCS.PHASECHK.TRANS64.TRYWAIT P0, [UR38+0x32448], R2 ;  /* 0x03244802ff0075a7 */ /* 0x000e640008000166 */
[----:B-1----:R-:W-:Y:S09]  /*33260*/  @!P0 BRA `(.L_x_11244) ;  /* 0x00000028001c8947 */ /* 0x002ff20003800000 */
.L_x_11314:
[----:B------:R-:W-:Y:S05]  /*33270*/  BSYNC B1 ;  /* 0x0000000000017941 */ /* 0x000fea0003800000 */
.L_x_11243:
[----:B------:R-:W-:Y:S04]  /*33280*/  BSSY B1, `(.L_x_11245) ;  /* 0x0000007000017945 */ /* 0x000fe80003800000 */
[----:B------:R-:W-:Y:S05]  /*33290*/  @P1 BRA `(.L_x_11246) ;  /* 0x0000000000141947 */ /* 0x000fea0003800000 */
[----:B------:R-:W-:Y:S01]  /*332a0*/  ISETP.NE.AND P0, PT, R10, RZ, PT ;  /* 0x000000ff0a00720c */ /* 0x000fe20003f05270 */
[----:B-1----:R-:W-:-:S04]  /*332b0*/  IMAD.MOV.U32 R3, RZ, RZ, 0x3000 ;  /* 0x00003000ff037424 */ /* 0x002fc800078e00ff */
[----:B------:R2:W-:Y:S08]  /*332c0*/  SYNCS.ARRIVE.TRANS64 RZ, [UR38+0x32438], R3 ;  /* 0x03243803ffff79a7 */ /* 0x0005f00008000026 */
[----:B--2---:R-:W-:Y:S05]  /*332d0*/  @!P0 BRA `(.L_x_11246) ;  /* 0x0000000000048947 */ /* 0x004fea0003800000 */
[----:B------:R-:W-:Y:S01]  /*332e0*/  BPT.TRAP 0x1 ;  /* 0x000000040000795c */ /* 0x000fe20000300000 */
.L_x_11246:
[----:B------:R-:W-:Y:S05]  /*332f0*/  BSYNC B1 ;  /* 0x0000000000017941 */ /* 0x000fea0003800000 */
.L_x_11245:
        /* <DEDUP_REMOVED lines=11> */
.L_x_11247:
        /* <DEDUP_REMOVED lines=11> */
.L_x_11315:
[----:B------:R-:W-:Y:S05]  /*33460*/  BSYNC B1 ;  /* 0x0000000000017941 */ /* 0x000fea0003800000 */
.L_x_11248:
        /* <DEDUP_REMOVED lines=9> */
.L_x_11251:
[----:B------:R-:W-:Y:S05]  /*33500*/  BSYNC B1 ;  /* 0x0000000000017941 */ /* 0x000fea0003800000 */
.L_x_11250:
        /* <DEDUP_REMOVED lines=9> */
.L_x_11252:
        /* <DEDUP_REMOVED lines=13> */
.L_x_11253:
        /* <DEDUP_REMOVED lines=13> */
.L_x_11254:
        /* <DEDUP_REMOVED lines=13> */
.L_x_11255:
        /* <DEDUP_REMOVED lines=8> */
.L_x_11241:
[----:B------:R-:W-:Y:S05]  /*33890*/  BSYNC B0 ;  /* 0x0000000000007941 */ /* 0x000fea0003800000 */
.L_x_11240:
[----:B------:R-:W-:Y:S02]  /*338a0*/  LOP3.LUT R0, R0, 0x1, RZ, 0x3c, !PT ;  /* 0x0000000100007812 */ /* 0x000fe400078e3cff */
[----:B------:R-:W-:-:S07]  /*338b0*/  CS2R R6, SRZ ;  /* 0x0000000000067805 */ /* 0x000fce000001ff00 */
.L_x_11173:
[----:B------:R-:W1:Y:S01]  /*338c0*/  S2R R3, SR_CgaCtaId ;  /* 0x0000000000037919 */ /* 0x000e620000008800 */
[----:B------:R-:W-:Y:S02]  /*338d0*/  MOV R2, 0x400 ;  /* 0x0000040000027802 */ /* 0x000fe40000000f00 */
[----:B------:R-:W-:Y:S02]  /*338e0*/  SHF.L.U32 R7, R7, 0x1f, RZ ;  /* 0x0000001f07077819 */ /* 0x000fe400000006ff */
[----:B-1----:R-:W-:-:S04]  /*338f0*/  LEA R2, R3, R2, 0x18 ;  /* 0x0000000203027211 */ /* 0x002fc800078ec0ff */
[----:B------:R-:W1:Y:S02]  /*33900*/  SYNCS.PHASECHK.TRANS64.TRYWAIT P0, [R2+URZ+0x32420], R7 ;  /* 0x03242007020075a7 */ /* 0x000e64000800017f */
[----:B-1----:R-:W-:Y:S05]  /*33910*/  @!P0 BRA `(.L_x_11256) ;  /* 0x0000002000a08947 */ /* 0x002fea0003800000 */
.L_x_11316:
[----:B------:R-:W-:-:S03]  /*33920*/  UMOV UR4, 0xffffffff ;  /* 0xffffffff00047882 */ /* 0x000fc60000000000 */
[----:B------:R-:W-:Y:S05]  /*33930*/  BRA.DIV UR4, `(.L_x_11257) ;  /* 0x0000002204ac7947 */ /* 0x000fea000b800000 */
[----:B------:R-:W2:Y:S02]  /*33940*/  S2R R3, SR_TID.X ;  /* 0x0000000000037919 */ /* 0x000ea40000002100 */
[----:B--2---:R-:W-:-:S04]  /*33950*/  SHF.R.U32.HI R3, RZ, 0x5, R3 ;  /* 0x00000005ff037819 */ /* 0x004fc80000011603 */
[----:B------:R-:W-:-:S05]  /*33960*/  LOP3.LUT R3, R3, 0x3, RZ, 0xc0, !PT ;  /* 0x0000000303037812 */ /* 0x000fca00078ec0ff */
[----:B------:R2:W3:Y:S02]  /*33970*/  SHFL.IDX PT, R14, R3, RZ, 0x1f ;  /* 0x00001fff030e7589 */ /* 0x0004e400000e0000 */
.L_x_11319:
[----:B---3--:R-:W-:-:S13]  /*33980*/  ISETP.NE.AND P0, PT, R14, RZ, PT ;  /* 0x000000ff0e00720c */ /* 0x008fda0003f05270 */
[----:B------:R-:W-:Y:S05]  /*33990*/  @P0 BRA `(.L_x_11069) ;  /* 0x0000000000880947 */ /* 0x000fea0003800000 */
[----:B------:R-:W-:-:S03]  /*339a0*/  UMOV UR4, 0xffffffff ;  /* 0xffffffff00047882 */ /* 0x000fc60000000000 */
[----:B------:R-:W-:Y:S05]  /*339b0*/  BRA.DIV UR4, `(.L_x_11258) ;  /* 0x0000002204c07947 */ /* 0x000fea000b800000 */
[----:B------:R-:W-:-:S13]  /*339c0*/  ELECT P6, URZ, PT ;  /* 0x00000000003f782f */ /* 0x000fda00038c0000 */
.L_x_11322:
[----:B------:R-:W-:Y:S05]  /*339d0*/  @!P6 BRA `(.L_x_11069) ;  /* 0x000000000078e947 */ /* 0x000fea0003800000 */
[----:B--2---:R-:W2:Y:S02]  /*339e0*/  LDL.LU R3, [R1+0x484] ;  /* 0x0004840001037983 */ /* 0x004ea40000300800 */
[----:B--2---:R-:W-:-:S04]  /*339f0*/  LOP3.LUT R3, R3, 0x2, RZ, 0xfc, !PT ;  /* 0x0000000203037812 */ /* 0x004fc800078efcff */
[----:B------:R-:W-:-:S13]  /*33a00*/  ISETP.NE.AND P2, PT, R3, 0x3, PT ;  /* 0x000000030300780c */ /* 0x000fda0003f45270 */
[----:B------:R-:W-:Y:S05]  /*33a10*/  @!P2 BRA `(.L_x_11259) ;  /* 0x000000000004a947 */ /* 0x000fea0003800000 */
[----:B------:R-:W-:Y:S01]  /*33a20*/  BPT.TRAP 0x1 ;  /* 0x000000040000795c */ /* 0x000fe20000300000 */
.L_x_11259:
        /* <DEDUP_REMOVED lines=12> */
.L_x_11323:
[----:B------:R-:W1:Y:S02]  /*33af0*/  SYNCS.PHASECHK.TRANS64.TRYWAIT P0, [R3+URZ], R0 ;  /* 0x00000000030075a7 */ /* 0x000e64000800017f */
[----:B-1----:R-:W-:Y:S05]  /*33b00*/  @!P0 BRA `(.L_x_11261) ;  /* 0x0000002000a08947 */ /* 0x002fea0003800000 */
.L_x_11324:
[----:B------:R-:W-:Y:S05]  /*33b10*/  @!P2 BRA `(.L_x_11262) ;  /* 0x000000000004a947 */ /* 0x000fea0003800000 */
[----:B------:R-:W-:Y:S01]  /*33b20*/  BPT.TRAP 0x1 ;  /* 0x000000040000795c */ /* 0x000fe20000300000 */
.L_x_11262:
[----:B-1----:R-:W-:-:S04]  /*33b30*/  VIADD R3, R2, 0x32460 ;  /* 0x0003246002037836 */ /* 0x002fc80000000000 */
[----:B------:R-:W-:-:S04]  /*33b40*/  IMAD R6, R6, 0x8, R3 ;  /* 0x0000000806067824 */ /* 0x000fc800078e0203 */
[----:B------:R-:W1:Y:S02]  /*33b50*/  SYNCS.PHASECHK.TRANS64.TRYWAIT P0, [R6+URZ], R7 ;  /* 0x00000007060075a7 */ /* 0x000e64000800017f */
[----:B-1----:R-:W-:Y:S05]  /*33b60*/  @!P0 BRA `(.L_x_11263) ;  /* 0x00000020009c8947 */ /* 0x002fea0003800000 */
.L_x_11325:
[----:B------:R-:W-:-:S07]  /*33b70*/  IMAD R3, R4, 0x8, R3 ;  /* 0x0000000804037824 */ /* 0x000fce00078e0203 */
.L_x_11264:
[----:B--2---:R2:W3:Y:S02]  /*33b80*/  SYNCS.PHASECHK.TRANS64.TRYWAIT P0, [R3+URZ], R0 ;  /* 0x00000000030075a7 */ /* 0x0044e4000800017f */
[----:B---3--:R-:W-:Y:S05]  /*33b90*/  @!P0 NANOSLEEP.SYNCS 0x989680 ;  /* 0x009896800000895d */ /* 0x008fea0003900000 */
[----:B------:R-:W3:Y:S02]  /*33ba0*/  @!P0 SYNCS.PHASECHK.TRANS64 P0, [R3+URZ], R0 ;  /* 0x00000000030085a7 */ /* 0x000ee4000800007f */
[----:B---3--:R-:W-:Y:S05]  /*33bb0*/  @!P0 BRA `(.L_x_11264) ;  /* 0xfffffffc00f08947 */ /* 0x008fea000383ffff */
.L_x_11069:
[----:B------:R-:W-:Y:S05]  /*33bc0*/  BSYNC B6 ;  /* 0x0000000000067941 */ /* 0x000fea0003800000 */
.L_x_11066:
[----:B------:R-:W-:Y:S05]  /*33bd0*/  EXIT ;  /* 0x000000000000794d */ /* 0x000fea0003800000 */
.L_x_11080:
[----:B0-----:R0:W1:Y:S02]  /*33be0*/  SYNCS.PHASECHK.TRANS64.TRYWAIT P0, [R72+URZ+0x32400], R13 ;  /* 0x0324000d480075a7 */ /* 0x001064000800017f */
[----:B-1----:R-:W-:Y:S05]  /*33bf0*/  @!P0 NANOSLEEP.SYNCS 0x989680 ;  /* 0x009896800000895d */ /* 0x002fea0003900000 */
[----:B------:R-:W1:Y:S02]  /*33c00*/  @!P0 SYNCS.PHASECHK.TRANS64 P0, [R72+URZ+0x32400], R13 ;  /* 0x0324000d480085a7 */ /* 0x000e64000800007f */
[----:B-1----:R-:W-:Y:S05]  /*33c10*/  @!P0 BRA `(.L_x_11080) ;  /* 0xfffffffc00f08947 */ /* 0x002fea000383ffff */
[----:B------:R-:W-:Y:S05]  /*33c20*/  BRA `(.L_x_11265) ;  /* 0xfffffce400787947 */ /* 0x000fea000383ffff */
.L_x_11087:
[----:B-1----:R1:W2:Y:S02]  /*33c30*/  SYNCS.PHASECHK.TRANS64.TRYWAIT P0, [R10+URZ], R11 ;  /* 0x0000000b0a0075a7 */ /* 0x0022a4000800017f */
[----:B--2---:R-:W-:Y:S05]  /*33c40*/  @!P0 NANOSLEEP.SYNCS 0x989680 ;  /* 0x009896800000895d */ /* 0x004fea0003900000 */
[----:B------:R-:W2:Y:S02]  /*33c50*/  @!P0 SYNCS.PHASECHK.TRANS64 P0, [R10+URZ], R11 ;  /* 0x0000000b0a0085a7 */ /* 0x000ea4000800007f */
[----:B--2---:R-:W-:Y:S05]  /*33c60*/  @!P0 BRA `(.L_x_11087) ;  /* 0xfffffffc00f08947 */ /* 0x004fea000383ffff */
[----:B------:R-:W-:Y:S05]  /*33c70*/  BRA `(.L_x_11086) ;  /* 0xfffffce800747947 */ /* 0x000fea000383ffff */
.L_x_11089:
[----:B0-----:R0:W1:Y:S02]  /*33c80*/  SYNCS.PHASECHK.TRANS64.TRYWAIT P0, [R72+URZ+0x32410], R7 ;  /* 0x03241007480075a7 */ /* 0x001064000800017f */
[----:B-1----:R-:W-:Y:S05]  /*33c90*/  @!P0 NANOSLEEP.SYNCS 0x989680 ;  /* 0x009896800000895d */ /* 0x002fea0003900000 */
[----:B------:R-:W1:Y:S02]  /*33ca0*/  @!P0 SYNCS.PHASECHK.TRANS64 P0, [R72+URZ+0x32410], R7 ;  /* 0x03241007480085a7 */ /* 0x000e64000800007f */
[----:B-1----:R-:W-:Y:S05]  /*33cb0*/  @!P0 BRA `(.L_x_11089) ;  /* 0xfffffffc00f08947 */ /* 0x002fea000383ffff */
[----:B------:R-:W-:Y:S05]  /*33cc0*/  BRA `(.L_x_11266) ;  /* 0xfffffcec004c7947 */ /* 0x000fea000383ffff */
.L_x_11096:
[----:B-1----:R1:W2:Y:S02]  /*33cd0*/  SYNCS.PHASECHK.TRANS64.TRYWAIT P0, [R10+URZ], R11 ;  /* 0x0000000b0a0075a7 */ /* 0x0022a4000800017f */
[----:B--2---:R-:W-:Y:S05]  /*33ce0*/  @!P0 NANOSLEEP.SYNCS 0x989680 ;  /* 0x009896800000895d */ /* 0x004fea0003900000 */
[----:B------:R-:W2:Y:S02]  /*33cf0*/  @!P0 SYNCS.PHASECHK.TRANS64 P0, [R10+URZ], R11 ;  /* 0x0000000b0a0085a7 */ /* 0x000ea4000800007f */
[----:B--2---:R-:W-:Y:S05]  /*33d00*/  @!P0 BRA `(.L_x_11096) ;  /* 0xfffffffc00f08947 */ /* 0x004fea000383ffff */
[----:B------:R-:W-:Y:S05]  /*33d10*/  BRA `(.L_x_11095) ;  /* 0xfffffcec00907947 */ /* 0x000fea000383ffff */
.L_x_11127:
[----:B-1----:R1:W2:Y:S02]  /*33d20*/  SYNCS.PHASECHK.TRANS64.TRYWAIT P2, [R0+URZ], R5 ;  /* 0x00000005000075a7 */ /* 0x0022a4000804017f */
[----:B--2---:R-:W-:Y:S05]  /*33d30*/  @!P2 NANOSLEEP.SYNCS 0x989680 ;  /* 0x009896800000a95d */ /* 0x004fea0003900000 */
[----:B------:R-:W2:Y:S02]  /*33d40*/  @!P2 SYNCS.PHASECHK.TRANS64 P2, [R0+URZ], R5 ;  /* 0x000000050000a5a7 */ /* 0x000ea4000804007f */
[----:B--2---:R-:W-:Y:S05]  /*33d50*/  @!P2 BRA `(.L_x_11127) ;  /* 0xfffffffc00f0a947 */ /* 0x004fea000383ffff */
[----:B------:R-:W-:Y:S05]  /*33d60*/  BRA `(.L_x_11126) ;  /* 0xfffffd5800807947 */ /* 0x000fea000383ffff */
.L_x_11134:
[----:B--2---:R2:W3:Y:S02]  /*33d70*/  SYNCS.PHASECHK.TRANS64.TRYWAIT P2, [R4+URZ], R5 ;  /* 0x00000005040075a7 */ /* 0x0044e4000804017f */
[----:B---3--:R-:W-:Y:S05]  /*33d80*/  @!P2 NANOSLEEP.SYNCS 0x989680 ;  /* 0x009896800000a95d */ /* 0x008fea0003900000 */
[----:B------:R-:W3:Y:S02]  /*33d90*/  @!P2 SYNCS.PHASECHK.TRANS64 P2, [R4+URZ], R5 ;  /* 0x000000050400a5a7 */ /* 0x000ee4000804007f */
[----:B---3--:R-:W-:Y:S05]  /*33da0*/  @!P2 BRA `(.L_x_11134) ;  /* 0xfffffffc00f0a947 */ /* 0x008fea000383ffff */
[----:B------:R-:W-:Y:S05]  /*33db0*/  BRA `(.L_x_11133) ;  /* 0xfffffd5c00a47947 */ /* 0x000fea000383ffff */
.L_x_11145:
[----:B-1----:R1:W2:Y:S02]  /*33dc0*/  SYNCS.PHASECHK.TRANS64.TRYWAIT P1, [R0+URZ], R7 ;  /* 0x00000007000075a7 */ /* 0x0022a4000802017f */
[----:B--2---:R-:W-:Y:S05]  /*33dd0*/  @!P1 NANOSLEEP.SYNCS 0x989680 ;  /* 0x009896800000995d */ /* 0x004fea0003900000 */
[----:B------:R-:W2:Y:S02]  /*33de0*/  @!P1 SYNCS.PHASECHK.TRANS64 P1, [R0+URZ], R7 ;  /* 0x00000007000095a7 */ /* 0x000ea4000802007f */
[----:B--2---:R-:W-:Y:S05]  /*33df0*/  @!P1 BRA `(.L_x_11145) ;  /* 0xfffffffc00f09947 */ /* 0x004fea000383ffff */
[----:B------:R-:W-:Y:S05]  /*33e00*/  BRA `(.L_x_11144) ;  /* 0xfffffec400987947 */ /* 0x000fea000383ffff */
.L_x_11152:
[----:B--2---:R2:W3:Y:S02]  /*33e10*/  SYNCS.PHASECHK.TRANS64.TRYWAIT P1, [R2+URZ], R3 ;  /* 0x00000003020075a7 */ /* 0x0044e4000802017f */
[----:B---3--:R-:W-:Y:S05]  /*33e20*/  @!P1 NANOSLEEP.SYNCS 0x989680 ;  /* 0x009896800000995d */ /* 0x008fea0003900000 */
[----:B------:R-:W3:Y:S02]  /*33e30*/  @!P1 SYNCS.PHASECHK.TRANS64 P1, [R2+URZ], R3 ;  /* 0x00000003020095a7 */ /* 0x000ee4000802007f */
[----:B---3--:R-:W-:Y:S05]  /*33e40*/  @!P1 BRA `(.L_x_11152) ;  /* 0xfffffffc00f09947 */ /* 0x008fea000383ffff */
[----:B------:R-:W-:Y:S05]  /*33e50*/  BRA `(.L_x_11151) ;  /* 0xfffffec800bc7947 */ /* 0x000fea000383ffff */
.L_x_11184:
[----:B------:R-:W-:Y:S02]  /*33e60*/  IMAD.MOV.U32 R13, RZ, RZ, R4 ;  /* 0x000000ffff0d7224 */ /* 0x000fe400078e0004 */
[----:B------:R-:W-:Y:S02]  /*33e70*/  IMAD.MOV.U32 R12, RZ, RZ, RZ ;  /* 0x000000ffff0c7224 */ /* 0x000fe400078e00ff */
[----:B------:R-:W-:Y:S02]  /*33e80*/  IMAD.MOV.U32 R11, RZ, RZ, 0x1f ;  /* 0x0000001fff0b7424 */ /* 0x000fe400078e00ff */
[----:B------:R-:W-:-:S07]  /*33e90*/  IMAD.MOV.U32 R15, RZ, RZ, -0x1 ;  /* 0xffffffffff0f7424 */ /* 0x000fce00078e00ff */
[----:B0-----:R-:W-:Y:S05]  /*33ea0*/  WARPSYNC.COLLECTIVE R15, `(.L_x_11267) ;  /* 0x000000000f087348 */ /* 0x001fea0003c00000 */
[----:B------:R1:W2:Y:S02]  /*33eb0*/  SHFL.IDX P6, R14, R13, R12, R11 ;  /* 0x0000000c0d0e7389 */ /* 0x0002a400000c000b */
[----:B012---:R-:W-:Y:S01]  /*33ec0*/  ENDCOLLECTIVE ;  /* 0x000000000000791b */ /* 0x007fe20003800000 */
.L_x_11267:
[----:B------:R-:W-:Y:S05]  /*33ed0*/  BRA `(.L_x_11268) ;  /* 0xffffffbc00a07947 */ /* 0x000fea000383ffff */
.L_x_11186:
[----:B------:R-:W-:Y:S01]  /*33ee0*/  BSSY B0, `(.L_x_11269) ;  /* 0x0000006000007945 */ /* 0x000fe20003800000 */
[----:B------:R-:W-:-:S07]  /*33ef0*/  IMAD.MOV.U32 R15, RZ, RZ, -0x1 ;  /* 0xffffffffff0f7424 */ /* 0x000fce00078e00ff */
[----:B01----:R-:W-:Y:S05]  /*33f00*/  WARPSYNC.COLLECTIVE R15, `(.L_x_11270) ;  /* 0x000000000f0c7348 */ /* 0x003fea0003c00000 */
[----:B------:R-:W-:Y:S02]  /*33f10*/  ELECT P6, UR62, PT ;  /* 0x00000000003e782f */ /* 0x000fe400038c0000 */
[----:B------:R-:W-:Y:S01]  /*33f20*/  MOV R14, UR62 ;  /* 0x0000003e000e7c02 */ /* 0x000fe20008000f00 */
[----:B01----:R-:W-:Y:S10]  /*33f30*/  ENDCOLLECTIVE ;  /* 0x000000000000791b */ /* 0x003ff40003800000 */
.L_x_11270:
[----:B------:R-:W-:Y:S05]  /*33f40*/  BSYNC B0 ;  /* 0x0000000000007941 */ /* 0x000fea0003800000 */
.L_x_11269:
[----:B------:R-:W-:Y:S05]  /*33f50*/  BRA `(.L_x_11271) ;  /* 0xffffffbc00a47947 */ /* 0x000fea000383ffff */
.L_x_11188:
[----:B--2---:R-:W-:-:S04]  /*33f60*/  IMAD.U32 R3, RZ, RZ, UR38 ;  /* 0x00000026ff037e24 */ /* 0x004fc8000f8e00ff */
[----:B------:R2:W3:Y:S03]  /*33f70*/  SYNCS.PHASECHK.TRANS64.TRYWAIT P0, [R3+URZ+0x32440], R0 ;  /* 0x03244000030075a7 */ /* 0x0004e6000800017f */
[----:B---3--:R-:W-:Y:S05]  /*33f80*/  @!P0 NANOSLEEP.SYNCS 0x989680 ;  /* 0x009896800000895d */ /* 0x008fea0003900000 */
[----:B------:R-:W3:Y:S02]  /*33f90*/  @!P0 SYNCS.PHASECHK.TRANS64 P0, [R3+URZ+0x32440], R0 ;  /* 0x03244000030085a7 */ /* 0x000ee4000800007f */
[----:B---3--:R-:W-:Y:S05]  /*33fa0*/  @!P0 BRA `(.L_x_11188) ;  /* 0xfffffffc00ec8947 */ /* 0x008fea000383ffff */
[----:B------:R-:W-:Y:S05]  /*33fb0*/  BRA `(.L_x_11272) ;  /* 0xffffffc000007947 */ /* 0x000fea000383ffff */
.L_x_11191:
[----:B------:R-:W-:Y:S01]  /*33fc0*/  IMAD.MOV.U32 R13, RZ, RZ, R3 ;  /* 0x000000ffff0d7224 */ /* 0x000fe200078e0003 */
[----:B------:R0:W-:Y:S01]  /*33fd0*/  STL [R1+0xa70], R16 ;  /* 0x000a701001007387 */ /* 0x0001e20000100800 */
[----:B------:R-:W-:Y:S02]  /*33fe0*/  IMAD.MOV.U32 R12, RZ, RZ, RZ ;  /* 0x000000ffff0c7224 */ /* 0x000fe400078e00ff */
[----:B------:R-:W-:Y:S02]  /*33ff0*/  IMAD.MOV.U32 R11, RZ, RZ, 0x181f ;  /* 0x0000181fff0b7424 */ /* 0x000fe400078e00ff */
[----:B------:R-:W-:-:S07]  /*34000*/  IMAD.MOV.U32 R15, RZ, RZ, -0x1 ;  /* 0xffffffffff0f7424 */ /* 0x000fce00078e00ff */
[----:B0-----:R-:W-:Y:S05]  /*34010*/  WARPSYNC.COLLECTIVE R15, `(.L_x_11273) ;  /* 0x000000000f087348 */ /* 0x001fea0003c00000 */
[----:B------:R1:W2:Y:S02]  /*34020*/  SHFL.IDX P6, R14, R13, R12, R11 ;  /* 0x0000000c0d0e7389 */ /* 0x0002a400000c000b */
[----:B012---:R-:W-:Y:S01]  /*34030*/  ENDCOLLECTIVE ;  /* 0x000000000000791b */ /* 0x007fe20003800000 */
.L_x_11273:
[----:B------:R-:W-:-:S05]  /*34040*/  VIADD R16, R6, UR39 ;  /* 0x0000002706107c36 */ /* 0x000fca0008000000 */
[----:B------:R0:W-:Y:S01]  /*34050*/  STL [R1+0x474], R16 ;  /* 0x0004741001007387 */ /* 0x0001e20000100800 */
[----:B------:R-:W-:Y:S02]  /*34060*/  IMAD.MOV.U32 R13, RZ, RZ, R0 ;  /* 0x000000ffff0d7224 */ /* 0x000fe400078e0000 */
[----:B------:R-:W-:-:S07]  /*34070*/  IMAD.MOV.U32 R4, RZ, RZ, R14 ;  /* 0x000000ffff047224 */ /* 0x000fce00078e000e */
[----:B0-----:R-:W-:Y:S05]  /*34080*/  WARPSYNC.COLLECTIVE R15, `(.L_x_11274) ;  /* 0x000000000f087348 */ /* 0x001fea0003c00000 */
[----:B------:R1:W2:Y:S02]  /*34090*/  SHFL.IDX P6, R14, R13, R12, R11 ;  /* 0x0000000c0d0e7389 */ /* 0x0002a400000c000b */
[----:B012---:R-:W-:Y:S01]  /*340a0*/  ENDCOLLECTIVE ;  /* 0x000000000000791b */ /* 0x007fe20003800000 */
.L_x_11274:
        /* <DEDUP_REMOVED lines=10> */
.L_x_11275:
        /* <DEDUP_REMOVED lines=10> */
.L_x_11276:
[----:B------:R-:W-:Y:S01]  /*341f0*/  @!PT LDS RZ, [RZ] ;  /* 0x00000000fffff984 */ /* 0x000fe20000000800 */
[----:B------:R-:W-:Y:S01]  /*34200*/  @!PT LDS RZ, [RZ] ;  /* 0x00000000fffff984 */ /* 0x000fe20000000800 */
[----:B------:R-:W-:Y:S01]  /*34210*/  @!PT LDS RZ, [RZ] ;  /* 0x00000000fffff984 */ /* 0x000fe20000000800 */
[----:B------:R0:W-:Y:S01]  /*34220*/  @!P1 LDGSTS.E.BYPASS.LTC128B.128 [R7+0x18400], desc[UR44][R4.64], !P0 ;  /* 0x1840000004079fae */ /* 0x0001e2000c101d6c */
[----:B------:R-:W-:Y:S02]  /*34230*/  IMAD.MOV.U32 R13, RZ, RZ, R3 ;  /* 0x000000ffff0d7224 */ /* 0x000fe400078e0003 */
[C---:B0-----:R-:W-:Y:S02]  /*34240*/  VIADD R5, R16.reuse, 0x10 ;  /* 0x0000001010057836 */ /* 0x041fe40000000000 */
[----:B------:R-:W-:Y:S02]  /*34250*/  IMAD.MOV.U32 R12, RZ, RZ, 0x2 ;  /* 0x00000002ff0c7424 */ /* 0x000fe400078e00ff */
[----:B------:R-:W-:Y:S01]  /*34260*/  VIADD R7, R16, 0x20 ;  /* 0x0000002010077836 */ /* 0x000fe20000000000 */
[----:B------:R-:W-:Y:S01]  /*34270*/  ISETP.GE.AND P2, PT, R5, R2, PT ;  /* 0x000000020500720c */ /* 0x000fe20003f46270 */
[----:B------:R0:W-:Y:S01]  /*34280*/  STL [R1+0x494], R5 ;  /* 0x0004940501007387 */ /* 0x0001e20000100800 */
[----:B------:R-:W-:-:S11]  /*34290*/  IMAD.MOV.U32 R6, RZ, RZ, R14 ;  /* 0x000000ffff067224 */ /* 0x000fd600078e000e */
[----:B0-----:R-:W-:Y:S05]  /*342a0*/  WARPSYNC.COLLECTIVE R15, `(.L_x_11277) ;  /* 0x000000000f087348 */ /* 0x001fea0003c00000 */
[----:B------:R1:W2:Y:S02]  /*342b0*/  SHFL.IDX P6, R14, R13, R12, R11 ;  /* 0x0000000c0d0e7389 */ /* 0x0002a400000c000b */
[----:B012---:R-:W-:Y:S01]  /*342c0*/  ENDCOLLECTIVE ;  /* 0x000000000000791b */ /* 0x007fe20003800000 */
.L_x_11277:
[----:B------:R0:W-:Y:S01]  /*342d0*/  STL [R1+0x4a0], R7 ;  /* 0x0004a00701007387 */ /* 0x0001e20000100800 */
[----:B------:R-:W-:Y:S02]  /*342e0*/  @!P2 LEA R4, P1, R10, R6, 0x1 ;  /* 0x000000060a04a211 */ /* 0x000fe400078208ff */
[----:B------:R-:W-:-:S03]  /*342f0*/  @!P2 LEA R6, R9, UR38, 0x1 ;  /* 0x000000260906ac11 */ /* 0x000fc6000f8e08ff */
[----:B------:R-:W-:Y:S01]  /*34300*/  @!P2 IMAD.X R5, RZ, RZ, R8, P1 ;  /* 0x000000ffff05a224 */ /* 0x000fe200008e0608 */
[----:B------:R-:W-:Y:S01]  /*34310*/  ISETP.GE.AND P1, PT, R7, R2, PT ;  /* 0x000000020700720c */ /* 0x000fe20003f26270 */
[----:B------:R-:W-:Y:S02]  /*34320*/  IMAD.MOV.U32 R13, RZ, RZ, R0 ;  /* 0x000000ffff0d7224 */ /* 0x000fe400078e0000 */
[----:B0-----:R-:W-:Y:S01]  /*34330*/  VIADD R7, R16, 0x30 ;  /* 0x0000003010077836 */ /* 0x001fe20000000000 */
[----:B------:R-:W-:Y:S01]  /*34340*/  @!PT LDS RZ, [RZ] ;  /* 0x00000000fffff984 */ /* 0x000fe20000000800 */
[----:B------:R-:W-:Y:S01]  /*34350*/  @!PT LDS RZ, [RZ] ;  /* 0x00000000fffff984 */ /* 0x000fe20000000800 */
[----:B------:R-:W-:Y:S01]  /*34360*/  @!PT LDS RZ, [RZ] ;  /* 0x00000000fffff984 */ /* 0x000fe20000000800 */
[----:B------:R0:W-:Y:S04]  /*34370*/  @!P2 LDGSTS.E.BYPASS.LTC128B.128 [R6+0x18c00], desc[UR44][R4.64], !P0 ;  /* 0x18c000000406afae */ /* 0x0001e8000c101d6c */
[----:B------:R1:W-:Y:S01]  /*34380*/  STL [R1+0x4a4], R7 ;  /* 0x0004a40701007387 */ /* 0x0003e20000100800 */
[----:B0-----:R-:W-:-:S04]  /*34390*/  IMAD.MOV.U32 R4, RZ, RZ, R14 ;  /* 0x000000ffff047224 */ /* 0x001fc800078e000e */
[----:B------:R-:W-:-:S07]  /*343a0*/  @!P1 LEA R6, R9, UR38, 0x1 ;  /* 0x0000002609069c11 */ /* 0x000fce000f8e08ff */
[----:B-1----:R-:W-:Y:S05]  /*343b0*/  WARPSYNC.COLLECTIVE R15, `(.L_x_11278) ;  /* 0x000000000f087348 */ /* 0x002fea0003c00000 */
[----:B------:R0:W2:Y:S02]  /*343c0*/  SHFL.IDX P6, R14, R13, R12, R11 ;  /* 0x0000000c0d0e7389 */ /* 0x0000a400000c000b */
[----:B012---:R-:W-:Y:S01]  /*343d0*/  ENDCOLLECTIVE ;  /* 0x000000000000791b */ /* 0x007fe20003800000 */
.L_x_11278:
[----:B------:R-:W-:Y:S02]  /*343e0*/  IMAD.MOV.U32 R13, RZ, RZ, R3 ;  /* 0x000000ffff0d7224 */ /* 0x000fe400078e0003 */
[----:B------:R-:W-:Y:S02]  /*343f0*/  IMAD.MOV.U32 R12, RZ, RZ, 0x3 ;  /* 0x00000003ff0c7424 */ /* 0x000fe400078e00ff */
[----:B------:R-:W-:-:S07]  /*34400*/  IMAD.MOV.U32 R5, RZ, RZ, R14 ;  /* 0x000000ffff057224 */ /* 0x000fce00078e000e */
[----:B------:R-:W-:Y:S05]  /*34410*/  WARPSYNC.COLLECTIVE R15, `(.L_x_11279) ;  /* 0x000000000f087348 */ /* 0x000fea0003c00000 */
[----:B------:R0:W1:Y:S02]  /*34420*/  SHFL.IDX P6, R14, R13, R12, R11 ;  /* 0x0000000c0d0e7389 */ /* 0x00006400000c000b */
[----:B01----:R-:W-:Y:S01]  /*34430*/  ENDCOLLECTIVE ;  /* 0x000000000000791b */ /* 0x003fe20003800000 */
.L_x_11279:
        /* <DEDUP_REMOVED lines=17> */
.L_x_11280:
[----:B------:R-:W-:Y:S01]  /*34550*/  @!P1 LEA R6, R9, UR38, 0x1 ;  /* 0x0000002609069c11 */ /* 0x000fe2000f8e08ff */
[----:B------:R-:W-:Y:S02]  /*34560*/  IMAD.MOV.U32 R13, RZ, RZ, R3 ;  /* 0x000000ffff0d7224 */ /* 0x000fe400078e0003 */
[----:B------:R-:W-:Y:S02]  /*34570*/  IMAD.MOV.U32 R12, RZ, RZ, 0x4 ;  /* 0x00000004ff0c7424 */ /* 0x000fe400078e00ff */
[----:B------:R-:W-:-:S07]  /*34580*/  IMAD.MOV.U32 R5, RZ, RZ, R14 ;  /* 0x000000ffff057224 */ /* 0x000fce00078e000e */
[----:B------:R-:W-:Y:S05]  /*34590*/  WARPSYNC.COLLECTIVE R15, `(.L_x_11281) ;  /* 0x000000000f087348 */ /* 0x000fea0003c00000 */
[----:B------:R0:W1:Y:S02]  /*345a0*/  SHFL.IDX P6, R14, R13, R12, R11 ;  /* 0x0000000c0d0e7389 */ /* 0x00006400000c000b */
[----:B01----:R-:W-:Y:S01]  /*345b0*/  ENDCOLLECTIVE ;  /* 0x000000000000791b */ /* 0x003fe20003800000 */
.L_x_11281:
        /* <DEDUP_REMOVED lines=17> */
.L_x_11282:
[----:B------:R-:W-:Y:S02]  /*346d0*/  IMAD.MOV.U32 R13, RZ, RZ, R3 ;  /* 0x000000ffff0d7224 */ /* 0x000fe400078e0003 */
[----:B------:R-:W-:Y:S02]  /*346e0*/  IMAD.MOV.U32 R12, RZ, RZ, 0x5 ;  /* 0x00000005ff0c7424 */ /* 0x000fe400078e00ff */
[----:B------:R-:W-:-:S07]  /*346f0*/  IMAD.MOV.U32 R4, RZ, RZ, R14 ;  /* 0x000000ffff047224 */ /* 0x000fce00078e000e */
[----:B------:R-:W-:Y:S05]  /*34700*/  WARPSYNC.COLLECTIVE R15, `(.L_x_11283) ;  /* 0x000000000f087348 */ /* 0x000fea0003c00000 */
[----:B------:R0:W1:Y:S02]  /*34710*/  SHFL.IDX P6, R14, R13, R12, R11 ;  /* 0x0000000c0d0e7389 */ /* 0x00006400000c000b */
[----:B01----:R-:W-:Y:S01]  /*34720*/  ENDCOLLECTIVE ;  /* 0x000000000000791b */ /* 0x003fe20003800000 */
.L_x_11283:
[----:B------:R-:W-:-:S05]  /*34730*/  @!P1 LEA R5, P2, R10, R4, 0x1 ;  /* 0x000000040a059211 */ /* 0x000fca00078408ff */
[----:B------:R-:W-:Y:S01]  /*34740*/  @!P1 IMAD.X R4, RZ, RZ, R6, P2 ;  /* 0x000000ffff049224 */ /* 0x000fe200010e0606 */
[----:B------:R-:W-:-:S04]  /*34750*/  @!P1 LEA R6, R9, UR38, 0x1 ;  /* 0x0000002609069c11 */ /* 0x000fc8000f8e08ff */
        /* <DEDUP_REMOVED lines=10> */
[----:B------:R1:W5:Y:S02]  /*34800*/  LDL.LU R16, [R1+0xa70] ;  /* 0x000a700001107983 */ /* 0x0003640000300800 */
[----:B01----:R-:W-:-:S08]  /*34810*/  IMAD.MOV.U32 R6, RZ, RZ, R14 ;  /* 0x000000ffff067224 */ /* 0x003fd000078e000e */
[----:B-----5:R-:W-:Y:S05]  /*34820*/  WARPSYNC.COLLECTIVE R15, `(.L_x_11284) ;  /* 0x000000000f087348 */ /* 0x020fea0003c00000 */
[----:B------:R0:W1:Y:S02]  /*34830*/  SHFL.IDX P6, R14, R13, R12, R11 ;  /* 0x0000000c0d0e7389 */ /* 0x00006400000c000b */
[----:B01---5:R-:W-:Y:S01]  /*34840*/  ENDCOLLECTIVE ;  /* 0x000000000000791b */ /* 0x023fe20003800000 */
.L_x_11284:
[----:B------:R-:W-:Y:S02]  /*34850*/  IMAD.MOV.U32 R13, RZ, RZ, R3 ;  /* 0x000000ffff0d7224 */ /* 0x000fe400078e0003 */
[----:B------:R-:W-:Y:S02]  /*34860*/  IMAD.MOV.U32 R12, RZ, RZ, 0x6 ;  /* 0x00000006ff0c7424 */ /* 0x000fe400078e00ff */
[----:B------:R-:W-:-:S07]  /*34870*/  IMAD.MOV.U32 R4, RZ, RZ, R14 ;  /* 0x000000ffff047224 */ /* 0x000fce00078e000e */
[----:B------:R-:W-:Y:S05]  /*34880*/  WARPSYNC.COLLECTIVE R15, `(.L_x_11285) ;  /* 0x000000000f087348 */ /* 0x000fea0003c00000 */
[----:B------:R0:W1:Y:S02]  /*34890*/  SHFL.IDX P6, R14, R13, R12, R11 ;  /* 0x0000000c0d0e7389 */ /* 0x00006400000c000b */
[----:B01----:R-:W-:Y:S01]  /*348a0*/  ENDCOLLECTIVE ;  /* 0x000000000000791b */ /* 0x003fe20003800000 */
.L_x_11285:
        /* <DEDUP_REMOVED lines=15> */
.L_x_11286:
[----:B------:R-:W-:Y:S01]  /*349a0*/  ISETP.GE.AND P1, PT, R7, R2, PT ;  /* 0x000000020700720c */ /* 0x000fe20003f26270 */
[----:B------:R-:W-:Y:S02]  /*349b0*/  IMAD.MOV.U32 R13, RZ, RZ, R3 ;  /* 0x000000ffff0d7224 */ /* 0x000fe400078e0003 */
[----:B------:R-:W-:Y:S02]  /*349c0*/  IMAD.MOV.U32 R12, RZ, RZ, 0x7 ;  /* 0x00000007ff0c7424 */ /* 0x000fe400078e00ff */
[----:B------:R-:W-:-:S08]  /*349d0*/  IMAD.MOV.U32 R4, RZ, RZ, R14 ;  /* 0x000000ffff047224 */ /* 0x000fd000078e000e */
[----:B------:R-:W-:Y:S05]  /*349e0*/  WARPSYNC.COLLECTIVE R15, `(.L_x_11287) ;  /* 0x000000000f087348 */ /* 0x000fea0003c00000 */
[----:B------:R0:W1:Y:S02]  /*349f0*/  SHFL.IDX P6, R14, R13, R12, R11 ;  /* 0x0000000c0d0e7389 */ /* 0x00006400000c000b */
[----:B01----:R-:W-:Y:S01]  /*34a00*/  ENDCOLLECTIVE ;  /* 0x000000000000791b */ /* 0x003fe20003800000 */
.L_x_11287:
[----:B------:R-:W-:-:S05]  /*34a10*/  @!P1 LEA R5, P2, R10, R4, 0x1 ;  /* 0x000000040a059211 */ /* 0x000fca00078408ff */
[----:B------:R-:W-:-:S05]  /*34a20*/  @!P1 IMAD.X R4, RZ, RZ, R6, P2 ;  /* 0x000000ffff049224 */ /* 0x000fca00010e0606 */
[----:B------:R-:W-:Y:S01]  /*34a30*/  @!P1 LOP3.LUT R5, R5, R4, RZ, 0x3c, !PT ;  /* 0x0000000405059212 */ /* 0x000fe200078e3cff */
[----:B------:R-:W-:-:S03]  /*34a40*/  IMAD.MOV.U32 R13, RZ, RZ, R0 ;  /* 0x000000ffff0d7224 */ /* 0x000fc600078e0000 */
[----:B------:R-:W-:Y:S02]  /*34a50*/  @!P1 LOP3.LUT R4, R5, R4, RZ, 0x3c, !PT ;  /* 0x0000000405049212 */ /* 0x000fe400078e3cff */
[----:B------:R-:W-:Y:S02]  /*34a60*/  @!P1 LEA R6, R9, UR38, 0x1 ;  /* 0x0000002609069c11 */ /* 0x000fe4000f8e08ff */
[----:B------:R-:W-:Y:S01]  /*34a70*/  @!P1 LOP3.LUT R5, R5, R4, RZ, 0x3c, !PT ;  /* 0x0000000405059212 */ /* 0x000fe200078e3cff */
[----:B------:R-:W-:-:S07]  /*34a80*/  IMAD.MOV.U32 R3, RZ, RZ, R14 ;  /* 0x000000ffff037224 */ /* 0x000fce00078e000e */
[----:B------:R-:W-:Y:S05]  /*34a90*/  WARPSYNC.COLLECTIVE R15, `(.L_x_11288) ;  /* 0x000000000f087348 */ /* 0x000fea0003c00000 */
[----:B------:R0:W1:Y:S02]  /*34aa0*/  SHFL.IDX P6, R14, R13, R12, R11 ;  /* 0x0000000c0d0e7389 */ /* 0x00006400000c000b */
[----:B01----:R-:W-:Y:S01]  /*34ab0*/  ENDCOLLECTIVE ;  /* 0x000000000000791b */ /* 0x003fe20003800000 */
.L_x_11288:
[----:B------:R0:W-:Y:S04]  /*34ac0*/  STL [R1+0x4b0], R7 ;  /* 0x0004b00701007387 */ /* 0x0001e80000100800 */
[----:B------:R-:W-:Y:S01]  /*34ad0*/  @!PT LDS RZ, [RZ] ;  /* 0x00000000fffff984 */ /* 0x000fe20000000800 */
[----:B------:R-:W-:Y:S01]  /*34ae0*/  @!PT LDS RZ, [RZ] ;  /* 0x00000000fffff984 */ /* 0x000fe20000000800 */
[----:B------:R-:W-:Y:S01]  /*34af0*/  @!PT LDS RZ, [RZ] ;  /* 0x00000000fffff984 */ /* 0x000fe20000000800 */
[----:B------:R0:W-:Y:S01]  /*34b00*/  @!P1 LDGSTS.E.BYPASS.LTC128B.128 [R6+0x1b400], desc[UR44][R4.64], !P0 ;  /* 0x1b40000004069fae */ /* 0x0001e2000c101d6c */
[----:B------:R-:W-:Y:S01]  /*34b10*/  IMAD.MOV.U32 R0, RZ, RZ, R14 ;  /* 0x000000ffff007224 */ /* 0x000fe200078e000e */
[----:B------:R-:W-:Y:S06]  /*34b20*/  BRA `(.L_x_11289) ;  /* 0xffffffc0000c7947 */ /* 0x000fec000383ffff */
.L_x_11193:
        /* <DEDUP_REMOVED lines=8> */
.L_x_11291:
[----:B------:R-:W-:Y:S05]  /*34bb0*/  BSYNC B0 ;  /* 0x0000000000007941 */ /* 0x000fea0003800000 */
.L_x_11290:
[----:B------:R-:W0:Y:S01]  /*34bc0*/  S2R R7, SR_TID.X ;  /* 0x0000000000077919 */ /* 0x000e220000002100 */
[----:B------:R-:W1:Y:S01]  /*34bd0*/  S2R R3, SR_TID.X ;  /* 0x0000000000037919 */ /* 0x000e620000002100 */
[----:B------:R-:W-:Y:S02]  /*34be0*/  IMAD.MOV.U32 R13, RZ, RZ, R5 ;  /* 0x000000ffff0d7224 */ /* 0x000fe400078e0005 */
[----:B------:R-:W-:Y:S02]  /*34bf0*/  IMAD.MOV.U32 R12, RZ, RZ, RZ ;  /* 0x000000ffff0c7224 */ /* 0x000fe400078e00ff */
[----:B------:R-:W-:Y:S02]  /*34c00*/  IMAD.MOV.U32 R11, RZ, RZ, 0x181f ;  /* 0x0000181fff0b7424 */ /* 0x000fe400078e00ff */
[----:B------:R-:W-:Y:S02]  /*34c10*/  IMAD.MOV.U32 R15, RZ, RZ, -0x1 ;  /* 0xffffffffff0f7424 */ /* 0x000fe400078e00ff */
[----:B------:R-:W-:-:S07]  /*34c20*/  IMAD.MOV.U32 R2, RZ, RZ, R14 ;  /* 0x000000ffff027224 */ /* 0x000fce00078e000e */
[----:B01----:R-:W-:Y:S05]  /*34c30*/  WARPSYNC.COLLECTIVE R15, `(.L_x_11292) ;  /* 0x000000000f087348 */ /* 0x003fea0003c00000 */
[----:B------:R2:W3:Y:S02]  /*34c40*/  SHFL.IDX P6, R14, R13, R12, R11 ;  /* 0x0000000c0d0e7389 */ /* 0x0004e400000c000b */
[----:B0123--:R-:W-:Y:S01]  /*34c50*/  ENDCOLLECTIVE ;  /* 0x000000000000791b */ /* 0x00ffe20003800000 */
.L_x_11292:
[----:B------:R-:W-:Y:S01]  /*34c60*/  ULDC UR4, c[0x0][0x288] ;  /* 0x0000a20000047ab9 */ /* 0x000fe20000000800 */
[----:B------:R-:W2:Y:S01]  /*34c70*/  LDL.LU R13, [R1+0x4a0] ;  /* 0x0004a000010d7983 */ /* 0x000ea20000300800 */
[----:B------:R-:W-:-:S03]  /*34c80*/  LOP3.LUT R7, R7, 0x7f, RZ, 0xc0, !PT ;  /* 0x0000007f07077812 */ /* 0x000fc600078ec0ff */
[----:B------:R-:W3:Y:S02]  /*34c90*/  LDL.LU R12, [R1+0x4a4] ;  /* 0x0004a400010c7983 */ /* 0x000ee40000300800 */
[----:B------:R-:W-:Y:S02]  /*34ca0*/  IMAD.SHL.U32 R9, R7, 0x8, RZ ;  /* 0x0000000807097824 */ /* 0x000fe400078e00ff */
[----:B------:R-:W4:Y:S01]  /*34cb0*/  LDL.LU R11, [R1+0x4a8] ;  /* 0x0004a800010b7983 */ /* 0x000f220000300800 */
[----:B------:R-:W-:-:S03]  /*34cc0*/  IMAD.SHL.U32 R7, R3, 0x8, RZ ;  /* 0x0000000803077824 */ /* 0x000fc600078e00ff */
[----:B------:R-:W4:Y:S02]  /*34cd0*/  LDL.LU R15, [R1+0x4ac] ;  /* 0x0004ac00010f7983 */ /* 0x000f240000300800 */
[----:B------:R-:W-:-:S04]  /*34ce0*/  LOP3.LUT R7, R7, 0x1f8, RZ, 0xc0, !PT ;  /* 0x000001f807077812 */ /* 0x000fc800078ec0ff */
[----:B------:R-:W-:Y:S01]  /*34cf0*/  LOP3.LUT R7, R7, 0x38, R3, 0x78, !PT ;  /* 0x0000003807077812 */ /* 0x000fe200078e7803 */
[----:B------:R-:W-:Y:S02]  /*34d00*/  IMAD.MOV.U32 R3, RZ, RZ, R14 ;  /* 0x000000ffff037224 */ /* 0x000fe400078e000e */
[----:B------:R-:W3:Y:S01]  /*34d10*/  LDL.LU R14, [R1+0x494] ;  /* 0x00049400010e7983 */ /* 0x000ee20000300800 */
[----:B------:R-:W-:Y:S01]  /*34d20*/  IMAD R0, R6, UR4, RZ ;  /* 0x0000000406007c24 */ /* 0x000fe2000f8e02ff */
[----:B------:R-:W-:Y:S02]  /*34d30*/  LOP3.LUT R7, R7, 0x200, R9, 0xf8, !PT ;  /* 0x0000020007077812 */ /* 0x000fe400078ef809 */
[----:B------:R-:W4:Y:S04]  /*34d40*/  LDL.LU R6, [R1+0x474] ;  /* 0x0004740001067983 */ /* 0x000f280000300800 */
[----:B------:R0:W5:Y:S01]  /*34d50*/  LDL.LU R9, [R1+0x4b0] ;  /* 0x0004b00001097983 */ /* 0x0001620000300800 */
[----:B------:R-:W-:-:S02]  /*34d60*/  LOP3.LUT R17, R17, 0xffffffbf, RZ, 0xc0, !PT ;  /* 0xffffffbf11117812 */ /* 0x000fc400078ec0ff */
[-C--:B--2---:R-:W-:Y:S02]  /*34d70*/  ISETP.GE.AND P5, PT, R13, R0.reuse, PT ;  /* 0x000000000d00720c */ /* 0x084fe40003fa6270 */
[----:B---3--:R-:W-:-:S13]  /*34d80*/  ISETP.GE.AND P6, PT, R14, R0, PT ;  /* 0x000000000e00720c */ /* 0x008fda0003fc6270 */
[----:B------:R-:W-:Y:S02]  /*34d90*/  @P6 LOP3.LUT R17, R17, 0x40, RZ, 0xfc, !PT ;  /* 0x0000004011116812 */ /* 0x000fe400078efcff */
[----:B------:R-:W-:Y:S02]  /*34da0*/  ISETP.GE.AND P6, PT, R12, R0, PT ;  /* 0x000000000c00720c */ /* 0x000fe40003fc6270 */
[----:B------:R-:W-:-:S04]  /*34db0*/  LOP3.LUT R17, R17, 0xffffffdf, RZ, 0xc0, !PT ;  /* 0xffffffdf11117812 */ /* 0x000fc800078ec0ff */
[----:B------:R-:W-:Y:S02]  /*34dc0*/  @P5 LOP3.LUT R17, R17, 0x20, RZ, 0xfc, !PT ;  /* 0x0000002011115812 */ /* 0x000fe400078efcff */
[----:B----4-:R-:W-:Y:S02]  /*34dd0*/  ISETP.GE.AND P5, PT, R11, R0, PT ;  /* 0x000000000b00720c */ /* 0x010fe40003fa6270 */
[----:B------:R-:W-:-:S04]  /*34de0*/  LOP3.LUT R17, R17, 0xffffffef, RZ, 0xc0, !PT ;  /* 0xffffffef11117812 */ /* 0x000fc800078ec0ff */
[----:B------:R-:W-:-:S04]  /*34df0*/  @P6 LOP3.LUT R17, R17, 0x10, RZ, 0xfc, !PT ;  /* 0x0000001011116812 */ /* 0x000fc800078efcff */
[----:B------:R-:W-:Y:S02]  /*34e00*/  LOP3.LUT R17, R17, 0xfffffff7, RZ, 0xc0, !PT ;  /* 0xfffffff711117812 */ /* 0x000fe400078ec0ff */
[-C--:B------:R-:W-:Y:S02]  /*34e10*/  ISETP.GE.AND P6, PT, R15, R0.reuse, PT ;  /* 0x000000000f00720c */ /* 0x080fe40003fc6270 */
[----:B------:R-:W-:Y:S02]  /*34e20*/  ISETP.GE.AND P4, PT, R6, R0, PT ;  /* 0x000000000600720c */ /* 0x000fe40003f86270 */
[----:B------:R-:W-:-:S04]  /*34e30*/  @P5 LOP3.LUT R17, R17, 0x8, RZ, 0xfc, !PT ;  /* 0x0000000811115812 */ /* 0x000fc800078efcff */
[----:B------:R-:W-:-:S04]  /*34e40*/  LOP3.LUT R17, R17, 0xffdfffff, RZ, 0xc0, !PT ;  /* 0xffdfffff11117812 */ /* 0x000fc800078ec0ff */
[----:B------:R-:W-:-:S04]  /*34e50*/  LOP3.LUT R17, R17, 0xfffffffb, RZ, 0xc0, !PT ;  /* 0xfffffffb11117812 */ /* 0x000fc800078ec0ff */
[----:B------:R-:W-:Y:S02]  /*34e60*/  @P6 LOP3.LUT R17, R17, 0x4, RZ, 0xfc, !PT ;  /* 0x0000000411116812 */ /* 0x000fe400078efcff */
[----:B------:R-:W-:Y:S01]  /*34e70*/  @!P4 LEA R3, P6, R10, R3, 0x1 ;  /* 0x000000030a03c211 */ /* 0x000fe200078c08ff */
[----:B------:R-:W-:Y:S02]  /*34e80*/  IMAD.MOV.U32 R13, RZ, RZ, R4 ;  /* 0x000000ffff0d7224 */ /* 0x000fe400078e0004 */
[----:B------:R-:W-:Y:S02]  /*34e90*/  IMAD.MOV.U32 R12, RZ, RZ, 0x1 ;  /* 0x00000001ff0c7424 */ /* 0x000fe400078e00ff */
[----:B------:R-:W-:Y:S02]  /*34ea0*/  IMAD.MOV.U32 R11, RZ, RZ, 0x181f ;  /* 0x0000181fff0b7424 */ /* 0x000fe400078e00ff */
[----:B------:R-:W-:Y:S02]  /*34eb0*/  IMAD.MOV.U32 R15, RZ, RZ, -0x1 ;  /* 0xffffffffff0f7424 */ /* 0x000fe400078e00ff */
[----:B0-----:R-:W-:-:S07]  /*34ec0*/  @!P4 IMAD.X R2, RZ, RZ, R2, P6 ;  /* 0x000000ffff02c224 */ /* 0x001fce00030e0602 */
[----:B-----5:R-:W-:Y:S05]  /*34ed0*/  WARPSYNC.COLLECTIVE R15, `(.L_x_11293) ;  /* 0x000000000f087348 */ /* 0x020fea0003c00000 */
[----:B------:R0:W1:Y:S02]  /*34ee0*/  SHFL.IDX P6, R14, R13, R12, R11 ;  /* 0x0000000c0d0e7389 */ /* 0x00006400000c000b */
[----:B01---5:R-:W-:Y:S01]  /*34ef0*/  ENDCOLLECTIVE ;  /* 0x000000000000791b */ /* 0x023fe20003800000 */
.L_x_11293:
[----:B------:R-:W-:Y:S02]  /*34f00*/  ISETP.GE.AND P5, PT, R9, R0, PT ;  /* 0x000000000900720c */ /* 0x000fe40003fa6270 */
[----:B------:R-:W-:Y:S01]  /*34f10*/  @!P4 LOP3.LUT R3, R3, R2, RZ, 0x3c, !PT ;  /* 0x000000020303c212 */ /* 0x000fe200078e3cff */
[----:B------:R-:W-:-:S03]  /*34f20*/  IMAD.MOV.U32 R13, RZ, RZ, R5 ;  /* 0x000000ffff0d7224 */ /* 0x000fc600078e0005 */
[----:B------:R-:W-:Y:S01]  /*34f30*/  @!P4 LOP3.LUT R2, R3, R2, RZ, 0x3c, !PT ;  /* 0x000000020302c212 */ /* 0x000fe200078e3cff */
[----:B------:R-:W-:-:S07]  /*34f40*/  IMAD.MOV.U32 R6, RZ, RZ, R14 ;  /* 0x000000ffff067224 */ /* 0x000fce00078e000e */
[----:B------:R-:W-:Y:S05]  /*34f50*/  WARPSYNC.COLLECTIVE R15, `(.L_x_11294) ;  /* 0x000000000f087348 */ /* 0x000fea0003c00000 */
[----:B------:R0:W1:Y:S02]  /*34f60*/  SHFL.IDX P6, R14, R13, R12, R11 ;  /* 0x0000000c0d0e7389 */ /* 0x00006400000c000b */
[----:B01----:R-:W-:Y:S01]  /*34f70*/  ENDCOLLECTIVE ;  /* 0x000000000000791b */ /* 0x003fe20003800000 */
.L_x_11294:
[----:B------:R-:W-:Y:S02]  /*34f80*/  @!P4 LEA R9, R7, UR38, 0x1 ;  /* 0x000000260709cc11 */ /* 0x000fe4000f8e08ff */
[----:B------:R-:W-:Y:S02]  /*34f90*/  @!P4 LOP3.LUT R3, R3, R2, RZ, 0x3c, !PT ;  /* 0x000000020303c212 */ /* 0x000fe400078e3cff */
[----:B------:R-:W-:-:S03]  /*34fa0*/  @P5 LOP3.LUT R17, R17, 0x200000, RZ, 0xfc, !PT ;  /* 0x0020000011115812 */ /* 0x000fc600078efcff */
[----:B------:R-:W-:Y:S01]  /*34fb0*/  @!PT LDS RZ, [RZ] ;  /* 0x00000000fffff984 */ /* 0x000fe20000000800 */
[----:B------:R-:W-:Y:S01]  /*34fc0*/  @!PT LDS RZ, [RZ] ;  /* 0x00000000fffff984 */ /* 0x000fe20000000800 */
[----:B------:R-:W-:Y:S01]  /*34fd0*/  @!PT LDS RZ, [RZ] ;  /* 0x00000000fffff984 */ /* 0x000fe20000000800 */
[----:B------:R-:W-:Y:S04]  /*34fe0*/  @!P4 LDGSTS.E.BYPASS.LTC128B.128 [R9+0x22400], desc[UR44][R2.64], !P3 ;  /* 0x224000000209cfae */ /* 0x000fe8000d901d6c */
[----:B------:R-:W-:Y:S04]  /*34ff0*/  @!P4 LDGSTS.E.BYPASS.LTC128B.128 [R9+0x26400], desc[UR44][R2.64+0x80], !P0 ;  /* 0x264000800209cfae */ /* 0x000fe8000c101d6c */
[----:B------:R-:W-:Y:S04]  /*35000*/  @!P4 LDGSTS.E.BYPASS.LTC128B.128 [R9+0x2a400], desc[UR44][R2.64+0x100], !P1 ;  /* 0x2a4001000209cfae */ /* 0x000fe8000c901d6c */
[----:B------:R0:W-:Y:S01]  /*35010*/  @!P4 LDGSTS.E.BYPASS.LTC128B.128 [R9+0x2e400], desc[UR44][R2.64+0x180], !P2 ;  /* 0x2e4001800209cfae */ /* 0x0001e2000d101d6c */
[----:B------:R-:W-:Y:S01]  /*35020*/  LOP3.LUT P4, RZ, R17, 0x40, RZ, 0xc0, !PT ;  /* 0x0000004011ff7812 */ /* 0x000fe2000788c0ff */
[----:B0-----:R-:W-:-:S12]  /*35030*/  IMAD.MOV.U32 R2, RZ, RZ, R14 ;  /* 0x000000ffff027224 */ /* 0x001fd800078e000e */
[----:B------:R-:W-:Y:S01]  /*35040*/  @!P4 LEA R2, P6, R10, R2, 0x1 ;  /* 0x000000020a02c211 */ /* 0x000fe200078c08ff */
[----:B------:R-:W-:Y:S02]  /*35050*/  IMAD.MOV.U32 R13, RZ, RZ, R4 ;  /* 0x000000ffff0d7224 */ /* 0x000fe400078e0004 */
[----:B------:R-:W-:Y:S02]  /*35060*/  IMAD.MOV.U32 R12, RZ, RZ, 0x2 ;  /* 0x00000002ff0c7424 */ /* 0x000fe400078e00ff */
[----:B------:R-:W-:-:S08]  /*35070*/  @!P4 IMAD.X R3, RZ, RZ, R6, P6 ;  /* 0x000000ffff03c224 */ /* 0x000fd000030e0606 */
[----:B------:R-:W-:Y:S05]  /*35080*/  WARPSYNC.COLLECTIVE R15, `(.L_x_11295) ;  /* 0x000000000f087348 */ /* 0x000fea0003c00000 */
[----:B------:R0:W1:Y:S02]  /*35090*/  SHFL.IDX P6, R14, R13, R12, R11 ;  /* 0x0000000c0d0e7389 */ /* 0x00006400000c000b */
[----:B01----:R-:W-:Y:S01]  /*350a0*/  ENDCOLLECTIVE ;  /* 0x000000000000791b */ /* 0x003fe20003800000 */
.L_x_11295:
[----:B------:R-:W-:Y:S02]  /*350b0*/  IMAD.MOV.U32 R13, RZ, RZ, R5 ;  /* 0x000000ffff0d7224 */ /* 0x000fe400078e0005 */
[----:B------:R-:W-:-:S07]  /*350c0*/  IMAD.MOV.U32 R6, RZ, RZ, R14 ;  /* 0x000000ffff067224 */ /* 0x000fce00078e000e */
[----:B------:R-:W-:Y:S05]  /*350d0*/  WARPSYNC.COLLECTIVE R15, `(.L_x_11296) ;  /* 0x000000000f087348 */ /* 0x000fea0003c00000 */
[----:B------:R0:W1:Y:S02]  /*350e0*/  SHFL.IDX P6, R14, R13, R12, R11 ;  /* 0x0000000c0d0e7389 */ /* 0x00006400000c000b */
[----:B01----:R-:W-:Y:S01]  /*350f0*/  ENDCOLLECTIVE ;  /* 0x000000000000791b */ /* 0x003fe20003800000 */
.L_x_11296:
[----:B------:R-:W-:Y:S01]  /*35100*/  IMAD.MOV.U32 R9, RZ, RZ, R7 ;  /* 0x000000ffff097224 */ /* 0x000fe200078e0007 */
[----:B------:R-:W-:-:S04]  /*35110*/  LOP3.LUT P5, RZ, R17, 0x20, RZ, 0xc0, !PT ;  /* 0x0000002011ff7812 */ /* 0x000fc800078ac0ff */
[----:B------:R-:W-:-:S05]  /*35120*/  @!P4 LEA R7, R9, UR38, 0x1 ;  /* 0x000000260907cc11 */ /* 0x000fca000f8e08ff */
[----:B------:R-:W-:Y:S01]  /*35130*/  @!PT LDS RZ, [RZ] ;  /* 0x00000000fffff984 */ /* 0x000fe20000000800 */
[----:B------:R-:W-:Y:S01]  /*35140*/  @!PT LDS RZ, [RZ] ;  /* 0x00000000fffff984 */ /* 0x000fe20000000800 */
[----:B------:R-:W-:Y:S01]  /*35150*/  @!PT LDS RZ, [RZ] ;  /* 0x00000000fffff984 */ /* 0x000fe20000000800 */
[----:B------:R-:W-:Y:S04]  /*35160*/  @!P4 LDGSTS.E.BYPASS.LTC128B.128 [R7+0x22c00], desc[UR44][R2.64], !P3 ;  /* 0x22c000000207cfae */ /* 0x000fe8000d901d6c */
[----:B------:R-:W-:Y:S04]  /*35170*/  @!P4 LDGSTS.E.BYPASS.LTC128B.128 [R7+0x26c00], desc[UR44][R2.64+0x80], !P0 ;  /* 0x26c000800207cfae */ /* 0x000fe8000c101d6c */
[----:B------:R-:W-:Y:S04]  /*35180*/  @!P4 LDGSTS.E.BYPASS.LTC128B.128 [R7+0x2ac00], desc[UR44][R2.64+0x100], !P1 ;  /* 0x2ac001000207cfae */ /* 0x000fe8000c901d6c */
[----:B------:R0:W-:Y:S02]  /*35190*/  @!P4 LDGSTS.E.BYPASS.LTC128B.128 [R7+0x2ec00], desc[UR44][R2.64+0x180], !P2 ;  /* 0x2ec001800207cfae */ /* 0x0001e4000d101d6c */
[----:B0-----:R-:W-:-:S05]  /*351a0*/  IMAD.MOV.U32 R2, RZ, RZ, R14 ;  /* 0x000000ffff027224 */ /* 0x001fca00078e000e */
[----:B------:R-:W-:Y:S01]  /*351b0*/  @!P5 LEA R2, P6, R10, R2, 0x1 ;  /* 0x000000020a02d211 */ /* 0x000fe200078c08ff */
[----:B------:R-:W-:Y:S02]  /*351c0*/  IMAD.MOV.U32 R13, RZ, RZ, R4 ;  /* 0x000000ffff0d7224 */ /* 0x000fe400078e0004 */
[----:B------:R-:W-:Y:S02]  /*351d0*/  IMAD.MOV.U32 R12, RZ, RZ, 0x3 ;  /* 0x00000003ff0c7424 */ /* 0x000fe400078e00ff */
[----:B------:R-:W-:-:S08]  /*351e0*/  @!P5 IMAD.X R3, RZ, RZ, R6, P6 ;  /* 0x000000ffff03d224 */ /* 0x000fd000030e0606 */
[----:B------:R-:W-:Y:S05]  /*351f0*/  WARPSYNC.COLLECTIVE R15, `(.L_x_11297) ;  /* 0x000000000f087348 */ /* 0x000fea0003c00000 */
[----:B------:R0:W1:Y:S02]  /*35200*/  SHFL.IDX P6, R14, R13, R12, R11 ;  /* 0x0000000c0d0e7389 */ /* 0x00006400000c000b */
[----:B01----:R-:W-:Y:S01]  /*35210*/  ENDCOLLECTIVE ;  /* 0x000000000000791b */ /* 0x003fe20003800000 */
.L_x_11297:
[----:B------:R-:W-:Y:S02]  /*35220*/  IMAD.MOV.U32 R13, RZ, RZ, R5 ;  /* 0x000000ffff0d7224 */ /* 0x000fe400078e0005 */
[----:B------:R-:W-:-:S07]  /*35230*/  IMAD.MOV.U32 R6, RZ, RZ, R14 ;  /* 0x000000ffff067224 */ /* 0x000fce00078e000e */
[----:B------:R-:W-:Y:S05]  /*35240*/  WARPSYNC.COLLECTIVE R15, `(.L_x_11298) ;  /* 0x000000000f087348 */ /* 0x000fea0003c00000 */
[----:B------:R0:W1:Y:S02]  /*35250*/  SHFL.IDX P6, R14, R13, R12, R11 ;  /* 0x0000000c0d0e7389 */ /* 0x00006400000c000b */
[----:B01----:R-:W-:Y:S01]  /*35260*/  ENDCOLLECTIVE ;  /* 0x000000000000791b */ /* 0x003fe20003800000 */
.L_x_11298:
        /* <DEDUP_REMOVED lines=18> */
.L_x_11299:
[----:B------:R-:W-:Y:S02]  /*35390*/  IMAD.MOV.U32 R13, RZ, RZ, R5 ;  /* 0x000000ffff0d7224 */ /* 0x000fe400078e0005 */
[----:B------:R-:W-:-:S07]  /*353a0*/  IMAD.MOV.U32 R6, RZ, RZ, R14 ;  /* 0x000000ffff067224 */ /* 0x000fce00078e000e */
[----:B------:R-:W-:Y:S05]  /*353b0*/  WARPSYNC.COLLECTIVE R15, `(.L_x_11300) ;  /* 0x000000000f087348 */ /* 0x000fea0003c00000 */
[----:B------:R0:W1:Y:S02]  /*353c0*/  SHFL.IDX P6, R14, R13, R12, R11 ;  /* 0x0000000c0d0e7389 */ /* 0x00006400000c000b */
[----:B01----:R-:W-:Y:S01]  /*353d0*/  ENDCOLLECTIVE ;  /* 0x000000000000791b */ /* 0x003fe20003800000 */
.L_x_11300:
        /* <DEDUP_REMOVED lines=11> */
[----:B------:R-:W-:-:S05]  /*35490*/  @!P5 LEA R2, P6, R10, R2, 0x1 ;  /* 0x000000020a02d211 */ /* 0x000fca00078c08ff */
[----:B------:R-:W-:Y:S01]  /*354a0*/  @!P5 IMAD.X R3, RZ, RZ, R6, P6 ;  /* 0x000000ffff03d224 */ /* 0x000fe200030e0606 */
[----:B------:R-:W-:Y:S01]  /*354b0*/  LOP3.LUT P6, RZ, R17, 0x8, RZ, 0xc0, !PT ;  /* 0x0000000811ff7812 */ /* 0x000fe200078cc0ff */
[----:B------:R-:W-:Y:S02]  /*354c0*/  IMAD.MOV.U32 R7, RZ, RZ, R9 ;  /* 0x000000ffff077224 */ /* 0x000fe400078e0009 */
[----:B------:R-:W-:Y:S02]  /*354d0*/  IMAD.MOV.U32 R13, RZ, RZ, R4 ;  /* 0x000000ffff0d7224 */ /* 0x000fe400078e0004 */
[----:B------:R-:W-:-:S08]  /*354e0*/  IMAD.MOV.U32 R12, RZ, RZ, 0x5 ;  /* 0x00000005ff0c7424 */ /* 0x000fd000078e00ff */
[----:B------:R-:W-:-:S05]  /*354f0*/  @!P6 LEA R9, R7, UR38, 0x1 ;  /* 0x000000260709ec11 */ /* 0x000fca000f8e08ff */
[----:B------:R0:W-:Y:S04]  /*35500*/  @!P6 LDGSTS.E.BYPASS.LTC128B.128 [R9+0x24400], desc[UR44][R2.64], !P3 ;  /* 0x244000000209efae */ /* 0x0001e8000d901d6c */
[----:B------:R0:W-:Y:S04]  /*35510*/  @!P6 LDGSTS.E.BYPASS.LTC128B.128 [R9+0x28400], desc[UR44][R2.64+0x80], !P0 ;  /* 0x284000800209efae */ /* 0x0001e8000c101d6c */
[----:B------:R0:W-:Y:S04]  /*35520*/  @!P6 LDGSTS.E.BYPASS.LTC128B.128 [R9+0x2c400], desc[UR44][R2.64+0x100], !P1 ;  /* 0x2c4001000209efae */ /* 0x0001e8000c901d6c */
[----:B------:R0:W-:Y:S02]  /*35530*/  @!P6 LDGSTS.E.BYPASS.LTC128B.128 [R9+0x30400], desc[UR44][R2.64+0x180], !P2 ;  /* 0x304001800209efae */ /* 0x0001e4000d101d6c */
[----:B0-----:R-:W-:Y:S05]  /*35540*/  WARPSYNC.COLLECTIVE R15, `(.L_x_11301) ;  /* 0x000000000f087348 */ /* 0x001fea0003c00000 */
[----:B------:R1:W2:Y:S02]  /*35550*/  SHFL.IDX P6, R14, R13, R12, R11 ;  /* 0x0000000c0d0e7389 */ /* 0x0002a400000c000b */
[----:B012---:R-:W-:Y:S01]  /*35560*/  ENDCOLLECTIVE ;  /* 0x000000000000791b */ /* 0x007fe20003800000 */
.L_x_11301:
[----:B------:R-:W-:Y:S02]  /*35570*/  IMAD.MOV.U32 R13, RZ, RZ, R5 ;  /* 0x000000ffff0d7224 */ /* 0x000fe400078e0005 */
[----:B------:R-:W-:-:S07]  /*35580*/  IMAD.MOV.U32 R6, RZ, RZ, R14 ;  /* 0x000000ffff067224 */ /* 0x000fce00078e000e */
[----:B------:R-:W-:Y:S05]  /*35590*/  WARPSYNC.COLLECTIVE R15, `(.L_x_11302) ;  /* 0x000000000f087348 */ /* 0x000fea0003c00000 */
[----:B------:R0:W1:Y:S02]  /*355a0*/  SHFL.IDX P6, R14, R13, R12, R11 ;  /* 0x0000000c0d0e7389 */ /* 0x00006400000c000b */
[----:B01----:R-:W-:Y:S01]  /*355b0*/  ENDCOLLECTIVE ;  /* 0x000000000000791b */ /* 0x003fe20003800000 */
.L_x_11302:
[----:B------:R-:W-:Y:S01]  /*355c0*/  LOP3.LUT P4, RZ, R17, 0x4, RZ, 0xc0, !PT ;  /* 0x0000000411ff7812 */ /* 0x000fe2000788c0ff */
[----:B------:R-:W-:-:S12]  /*355d0*/  IMAD.MOV.U32 R2, RZ, RZ, R14 ;  /* 0x000000ffff027224 */ /* 0x000fd800078e000e */
[----:B------:R-:W-:Y:S01]  /*355e0*/  @!P4 LEA R2, P6, R10, R2, 0x1 ;  /* 0x000000020a02c211 */ /* 0x000fe200078c08ff */
[----:B------:R-:W-:Y:S02]  /*355f0*/  IMAD.MOV.U32 R13, RZ, RZ, R4 ;  /* 0x000000ffff0d7224 */ /* 0x000fe400078e0004 */
[----:B------:R-:W-:Y:S02]  /*35600*/  IMAD.MOV.U32 R12, RZ, RZ, 0x6 ;  /* 0x00000006ff0c7424 */ /* 0x000fe400078e00ff */
[----:B------:R-:W-:-:S08]  /*35610*/  @!P4 IMAD.X R3, RZ, RZ, R6, P6 ;  /* 0x000000ffff03c224 */ /* 0x000fd000030e0606 */
[----:B------:R-:W-:Y:S05]  /*35620*/  WARPSYNC.COLLECTIVE R15, `(.L_x_11303) ;  /* 0x000000000f087348 */ /* 0x000fea0003c00000 */
[----:B------:R0:W1:Y:S02]  /*35630*/  SHFL.IDX P6, R14, R13, R12, R11 ;  /* 0x0000000c0d0e7389 */ /* 0x00006400000c000b */
[----:B01----:R-:W-:Y:S01]  /*35640*/  ENDCOLLECTIVE ;  /* 0x000000000000791b */ /* 0x003fe20003800000 */
.L_x_11303:
[----:B------:R-:W-:Y:S02]  /*35650*/  IMAD.MOV.U32 R13, RZ, RZ, R5 ;  /* 0x000000ffff0d7224 */ /* 0x000fe400078e0005 */
[----:B------:R-:W-:-:S07]  /*35660*/  IMAD.MOV.U32 R6, RZ, RZ, R14 ;  /* 0x000000ffff067224 */ /* 0x000fce00078e000e */
[----:B------:R-:W-:Y:S05]  /*35670*/  WARPSYNC.COLLECTIVE R15, `(.L_x_11304) ;  /* 0x000000000f087348 */ /* 0x000fea0003c00000 */
[----:B------:R0:W1:Y:S02]  /*35680*/  SHFL.IDX P6, R14, R13, R12, R11 ;  /* 0x0000000c0d0e7389 */ /* 0x00006400000c000b */
[----:B01----:R-:W-:Y:S01]  /*35690*/  ENDCOLLECTIVE ;  /* 0x000000000000791b */ /* 0x003fe20003800000 */
.L_x_11304:
        /* <DEDUP_REMOVED lines=18> */
.L_x_11305:
[----:B------:R-:W-:-:S05]  /*357c0*/  @!P5 LEA R9, R9, UR38, 0x1 ;  /* 0x000000260909dc11 */ /* 0x000fca000f8e08ff */
[----:B------:R-:W-:Y:S01]  /*357d0*/  @!PT LDS RZ, [RZ] ;  /* 0x00000000fffff984 */ /* 0x000fe20000000800 */
[----:B------:R-:W-:Y:S01]  /*357e0*/  @!PT LDS RZ, [RZ] ;  /* 0x00000000fffff984 */ /* 0x000fe20000000800 */
[----:B------:R-:W-:Y:S01]  /*357f0*/  @!PT LDS RZ, [RZ] ;  /* 0x00000000fffff984 */ /* 0x000fe20000000800 */
[----:B------:R0:W-:Y:S04]  /*35800*/  @!P5 LDGSTS.E.BYPASS.LTC128B.128 [R9+0x25400], desc[UR44][R2.64], !P3 ;  /* 0x254000000209dfae */ /* 0x0001e8000d901d6c */
[----:B------:R0:W-:Y:S01]  /*35810*/  @!P5 LDGSTS.E.BYPASS.LTC128B.128 [R9+0x29400], desc[UR44][R2.64+0x80], !P0 ;  /* 0x294000800209dfae */ /* 0x0001e2000c101d6c */
[----:B------:R-:W-:-:S03]  /*35820*/  IMAD.MOV.U32 R13, RZ, RZ, R5 ;  /* 0x000000ffff0d7224 */ /* 0x000fc600078e0005 */
[----:B------:R0:W-:Y:S04]  /*35830*/  @!P5 LDGSTS.E.BYPASS.LTC128B.128 [R9+0x2d400], desc[UR44][R2.64+0x100], !P1 ;  /* 0x2d4001000209dfae */ /* 0x0001e8000c901d6c */
[----:B------:R0:W-:Y:S01]  /*35840*/  @!P5 LDGSTS.E.BYPASS.LTC128B.128 [R9+0x31400], desc[UR44][R2.64+0x180], !P2 ;  /* 0x314001800209dfae */ /* 0x0001e2000d101d6c */
[----:B------:R-:W-:-:S07]  /*35850*/  IMAD.MOV.U32 R6, RZ, RZ, R14 ;  /* 0x000000ffff067224 */ /* 0x000fce00078e000e */
[----:B0-----:R-:W-:Y:S05]  /*35860*/  WARPSYNC.COLLECTIVE R15, `(.L_x_11306) ;  /* 0x000000000f087348 */ /* 0x001fea0003c00000 */
[----:B------:R1:W2:Y:S02]  /*35870*/  SHFL.IDX P6, R14, R13, R12, R11 ;  /* 0x0000000c0d0e7389 */ /* 0x0002a400000c000b */
[----:B012---:R-:W-:Y:S01]  /*35880*/  ENDCOLLECTIVE ;  /* 0x000000000000791b */ /* 0x007fe20003800000 */
.L_x_11306:
[----:B------:R-:W-:Y:S05]  /*35890*/  BRA `(.L_x_11307) ;  /* 0xffffffbc00a07947 */ /* 0x000fea000383ffff */
.L_x_11196:
[----:B0-----:R-:W-:-:S04]  /*358a0*/  IMAD.U32 R3, RZ, RZ, UR38 ;  /* 0x00000026ff037e24 */ /* 0x001fc8000f8e00ff */
[----:B------:R0:W2:Y:S03]  /*358b0*/  SYNCS.PHASECHK.TRANS64.TRYWAIT P0, [R3+URZ+0x32420], R2 ;  /* 0x03242002030075a7 */ /* 0x0000a6000800017f */
[----:B--2---:R-:W-:Y:S05]  /*358c0*/  @!P0 NANOSLEEP.SYNCS 0x989680 ;  /* 0x009896800000895d */ /* 0x004fea0003900000 */
[----:B------:R-:W2:Y:S02]  /*358d0*/  @!P0 SYNCS.PHASECHK.TRANS64 P0, [R3+URZ+0x32420], R2 ;  /* 0x03242002030085a7 */ /* 0x000ea4000800007f */
[----:B--2---:R-:W-:Y:S05]  /*358e0*/  @!P0 BRA `(.L_x_11196) ;  /* 0xfffffffc00ec8947 */ /* 0x004fea000383ffff */
[----:B------:R-:W-:Y:S05]  /*358f0*/  BRA `(.L_x_11308) ;  /* 0xffffffc000047947 */ /* 0x000fea000383ffff */
.L_x_11199:
[----:B0-----:R-:W-:-:S04]  /*35900*/  IMAD.U32 R3, RZ, RZ, UR38 ;  /* 0x00000026ff037e24 */ /* 0x001fc8000f8e00ff */
[----:B------:R0:W2:Y:S03]  /*35910*/  SYNCS.PHASECHK.TRANS64.TRYWAIT P0, [R3+URZ+0x32460], R2 ;  /* 0x03246002030075a7 */ /* 0x0000a6000800017f */
[----:B--2---:R-:W-:Y:S05]  /*35920*/  @!P0 NANOSLEEP.SYNCS 0x989680 ;  /* 0x009896800000895d */ /* 0x004fea0003900000 */
[----:B------:R-:W2:Y:S02]  /*35930*/  @!P0 SYNCS.PHASECHK.TRANS64 P0, [R3+URZ+0x32460], R2 ;  /* 0x03246002030085a7 */ /* 0x000ea4000800007f */
[----:B--2---:R-:W-:Y:S05]  /*35940*/  @!P0 BRA `(.L_x_11199) ;  /* 0xfffffffc00ec8947 */ /* 0x004fea000383ffff */
[----:B------:R-:W-:Y:S05]  /*35950*/  BRA `(.L_x_11309) ;  /* 0xffffffc000107947 */ /* 0x000fea000383ffff */
.L_x_11211:
[----:B-1----:R-:W-:-:S04]  /*35960*/  IMAD.U32 R3, RZ, RZ, UR38 ;  /* 0x00000026ff037e24 */ /* 0x002fc8000f8e00ff */
[----:B------:R1:W2:Y:S03]  /*35970*/  SYNCS.PHASECHK.TRANS64.TRYWAIT P0, [R3+URZ+0x32448], R2 ;  /* 0x03244802030075a7 */ /* 0x0002a6000800017f */
[----:B--2---:R-:W-:Y:S05]  /*35980*/  @!P0 NANOSLEEP.SYNCS 0x989680 ;  /* 0x009896800000895d */ /* 0x004fea0003900000 */
[----:B------:R-:W2:Y:S02]  /*35990*/  @!P0 SYNCS.PHASECHK.TRANS64 P0, [R3+URZ+0x32448], R2 ;  /* 0x03244802030085a7 */ /* 0x000ea4000800007f */
[----:B--2---:R-:W-:Y:S05]  /*359a0*/  @!P0 BRA `(.L_x_11211) ;  /* 0xfffffffc00ec8947 */ /* 0x004fea000383ffff */
[----:B------:R-:W-:Y:S05]  /*359b0*/  BRA `(.L_x_11310) ;  /* 0xffffffc8000c7947 */ /* 0x000fea000383ffff */
.L_x_11216:
[----:B01----:R-:W-:-:S04]  /*359c0*/  IMAD.U32 R3, RZ, RZ, UR38 ;  /* 0x00000026ff037e24 */ /* 0x003fc8000f8e00ff */
[----:B------:R0:W1:Y:S03]  /*359d0*/  SYNCS.PHASECHK.TRANS64.TRYWAIT P0, [R3+URZ+0x32468], R2 ;  /* 0x03246802030075a7 */ /* 0x000066000800017f */
[----:B-1----:R-:W-:Y:S05]  /*359e0*/  @!P0 NANOSLEEP.SYNCS 0x989680 ;  /* 0x009896800000895d */ /* 0x002fea0003900000 */
[----:B------:R-:W1:Y:S02]  /*359f0*/  @!P0 SYNCS.PHASECHK.TRANS64 P0, [R3+URZ+0x32468], R2 ;  /* 0x03246802030085a7 */ /* 0x000e64000800007f */
[----:B-1----:R-:W-:Y:S05]  /*35a00*/  @!P0 BRA `(.L_x_11216) ;  /* 0xfffffffc00ec8947 */ /* 0x002fea000383ffff */
[----:B------:R-:W-:Y:S05]  /*35a10*/  BRA `(.L_x_11311) ;  /* 0xffffffc8006c7947 */ /* 0x000fea000383ffff */
.L_x_11227:
[----:B-1----:R-:W-:-:S04]  /*35a20*/  IMAD.U32 R3, RZ, RZ, UR38 ;  /* 0x00000026ff037e24 */ /* 0x002fc8000f8e00ff */
[----:B------:R1:W2:Y:S03]  /*35a30*/  SYNCS.PHASECHK.TRANS64.TRYWAIT P0, [R3+URZ+0x32440], R2 ;  /* 0x03244002030075a7 */ /* 0x0002a6000800017f */
[----:B--2---:R-:W-:Y:S05]  /*35a40*/  @!P0 NANOSLEEP.SYNCS 0x989680 ;  /* 0x009896800000895d */ /* 0x004fea0003900000 */
[----:B------:R-:W2:Y:S02]  /*35a50*/  @!P0 SYNCS.PHASECHK.TRANS64 P0, [R3+URZ+0x32440], R2 ;  /* 0x03244002030085a7 */ /* 0x000ea4000800007f */
[----:B--2---:R-:W-:Y:S05]  /*35a60*/  @!P0 BRA `(.L_x_11227) ;  /* 0xfffffffc00ec8947 */ /* 0x004fea000383ffff */
[----:B------:R-:W-:Y:S05]  /*35a70*/  BRA `(.L_x_11312) ;  /* 0xffffffcc00e47947 */ /* 0x000fea000383ffff */
.L_x_11232:
[----:B01----:R-:W-:-:S04]  /*35a80*/  IMAD.U32 R3, RZ, RZ, UR38 ;  /* 0x00000026ff037e24 */ /* 0x003fc8000f8e00ff */
[----:B------:R0:W1:Y:S03]  /*35a90*/  SYNCS.PHASECHK.TRANS64.TRYWAIT P0, [R3+URZ+0x32460], R2 ;  /* 0x03246002030075a7 */ /* 0x000066000800017f */
[----:B-1----:R-:W-:Y:S05]  /*35aa0*/  @!P0 NANOSLEEP.SYNCS 0x989680 ;  /* 0x009896800000895d */ /* 0x002fea0003900000 */
[----:B------:R-:W1:Y:S02]  /*35ab0*/  @!P0 SYNCS.PHASECHK.TRANS64 P0, [R3+URZ+0x32460], R2 ;  /* 0x03246002030085a7 */ /* 0x000e64000800007f */
[----:B-1----:R-:W-:Y:S05]  /*35ac0*/  @!P0 BRA `(.L_x_11232) ;  /* 0xfffffffc00ec8947 */ /* 0x002fea000383ffff */
[----:B------:R-:W-:Y:S05]  /*35ad0*/  BRA `(.L_x_11313) ;  /* 0xffffffd000487947 */ /* 0x000fea000383ffff */
.L_x_11244:
[----:B-1----:R-:W-:-:S04]  /*35ae0*/  IMAD.U32 R3, RZ, RZ, UR38 ;  /* 0x00000026ff037e24 */ /* 0x002fc8000f8e00ff */
[----:B------:R1:W2:Y:S03]  /*35af0*/  SYNCS.PHASECHK.TRANS64.TRYWAIT P0, [R3+URZ+0x32448], R2 ;  /* 0x03244802030075a7 */ /* 0x0002a6000800017f */
[----:B--2---:R-:W-:Y:S05]  /*35b00*/  @!P0 NANOSLEEP.SYNCS 0x989680 ;  /* 0x009896800000895d */ /* 0x004fea0003900000 */
[----:B------:R-:W2:Y:S02]  /*35b10*/  @!P0 SYNCS.PHASECHK.TRANS64 P0, [R3+URZ+0x32448], R2 ;  /* 0x03244802030085a7 */ /* 0x000ea4000800007f */
[----:B--2---:R-:W-:Y:S05]  /*35b20*/  @!P0 BRA `(.L_x_11244) ;  /* 0xfffffffc00ec8947 */ /* 0x004fea000383ffff */
[----:B------:R-:W-:Y:S05]  /*35b30*/  BRA `(.L_x_11314) ;  /* 0xffffffd400cc7947 */ /* 0x000fea000383ffff */
.L_x_11249:
[----:B-1----:R-:W-:-:S04]  /*35b40*/  IMAD.U32 R3, RZ, RZ, UR38 ;  /* 0x00000026ff037e24 */ /* 0x002fc8000f8e00ff */
[----:B------:R1:W2:Y:S03]  /*35b50*/  SYNCS.PHASECHK.TRANS64.TRYWAIT P0, [R3+URZ+0x32468], R2 ;  /* 0x03246802030075a7 */ /* 0x0002a6000800017f */
[----:B--2---:R-:W-:Y:S05]  /*35b60*/  @!P0 NANOSLEEP.SYNCS 0x989680 ;  /* 0x009896800000895d */ /* 0x004fea0003900000 */
[----:B------:R-:W2:Y:S02]  /*35b70*/  @!P0 SYNCS.PHASECHK.TRANS64 P0, [R3+URZ+0x32468], R2 ;  /* 0x03246802030085a7 */ /* 0x000ea4000800007f */
[----:B--2---:R-:W-:Y:S05]  /*35b80*/  @!P0 BRA `(.L_x_11249) ;  /* 0xfffffffc00ec8947 */ /* 0x004fea000383ffff */
[----:B------:R-:W-:Y:S05]  /*35b90*/  BRA `(.L_x_11315) ;  /* 0xffffffd800307947 */ /* 0x000fea000383ffff */
.L_x_11256:
[----:B-1----:R1:W2:Y:S02]  /*35ba0*/  SYNCS.PHASECHK.TRANS64.TRYWAIT P0, [R2+URZ+0x32420], R7 ;  /* 0x03242007020075a7 */ /* 0x0022a4000800017f */
[----:B--2---:R-:W-:Y:S05]  /*35bb0*/  @!P0 NANOSLEEP.SYNCS 0x989680 ;  /* 0x009896800000895d */ /* 0x004fea0003900000 */
[----:B------:R-:W2:Y:S02]  /*35bc0*/  @!P0 SYNCS.PHASECHK.TRANS64 P0, [R2+URZ+0x32420], R7 ;  /* 0x03242007020085a7 */ /* 0x000ea4000800007f */
[----:B--2---:R-:W-:Y:S05]  /*35bd0*/  @!P0 BRA `(.L_x_11256) ;  /* 0xfffffffc00f08947 */ /* 0x004fea000383ffff */
[----:B------:R-:W-:Y:S05]  /*35be0*/  BRA `(.L_x_11316) ;  /* 0xffffffdc004c7947 */ /* 0x000fea000383ffff */
.L_x_11257:
        /* <DEDUP_REMOVED lines=11> */
.L_x_11318:
[----:B------:R-:W-:Y:S05]  /*35ca0*/  BSYNC B0 ;  /* 0x0000000000007941 */ /* 0x000fea0003800000 */
.L_x_11317:
[----:B------:R-:W-:Y:S05]  /*35cb0*/  BRA `(.L_x_11319) ;  /* 0xffffffdc00307947 */ /* 0x000fea000383ffff */
.L_x_11258:
[----:B------:R-:W-:Y:S01]  /*35cc0*/  BSSY B0, `(.L_x_11320) ;  /* 0x0000006000007945 */ /* 0x000fe20003800000 */
[----:B------:R-:W-:-:S07]  /*35cd0*/  IMAD.MOV.U32 R15, RZ, RZ, -0x1 ;  /* 0xffffffffff0f7424 */ /* 0x000fce00078e00ff */
[----:B012---:R-:W-:Y:S05]  /*35ce0*/  WARPSYNC.COLLECTIVE R15, `(.L_x_11321) ;  /* 0x000000000f0c7348 */ /* 0x007fea0003c00000 */
[----:B------:R-:W-:Y:S02]  /*35cf0*/  ELECT P6, UR62, PT ;  /* 0x00000000003e782f */ /* 0x000fe400038c0000 */
[----:B------:R-:W-:Y:S01]  /*35d00*/  MOV R14, UR62 ;  /* 0x0000003e000e7c02 */ /* 0x000fe20008000f00 */
[----:B012---:R-:W-:Y:S10]  /*35d10*/  ENDCOLLECTIVE ;  /* 0x000000000000791b */ /* 0x007ff40003800000 */
.L_x_11321:
[----:B------:R-:W-:Y:S05]  /*35d20*/  BSYNC B0 ;  /* 0x0000000000007941 */ /* 0x000fea0003800000 */
.L_x_11320:
[----:B------:R-:W-:Y:S05]  /*35d30*/  BRA `(.L_x_11322) ;  /* 0xffffffdc00247947 */ /* 0x000fea000383ffff */
.L_x_11260:
[----:B0-----:R0:W1:Y:S02]  /*35d40*/  SYNCS.PHASECHK.TRANS64.TRYWAIT P0, [R8+URZ], R7 ;  /* 0x00000007080075a7 */ /* 0x001064000800017f */
[----:B-1----:R-:W-:Y:S05]  /*35d50*/  @!P0 NANOSLEEP.SYNCS 0x989680 ;  /* 0x009896800000895d */ /* 0x002fea0003900000 */
[----:B------:R-:W1:Y:S02]  /*35d60*/  @!P0 SYNCS.PHASECHK.TRANS64 P0, [R8+URZ], R7 ;  /* 0x00000007080085a7 */ /* 0x000e64000800007f */
[----:B-1----:R-:W-:Y:S05]  /*35d70*/  @!P0 BRA `(.L_x_11260) ;  /* 0xfffffffc00f08947 */ /* 0x002fea000383ffff */
[----:B------:R-:W-:Y:S05]  /*35d80*/  BRA `(.L_x_11323) ;  /* 0xffffffdc00587947 */ /* 0x000fea000383ffff */
.L_x_11261:
[----:B-1----:R1:W2:Y:S02]  /*35d90*/  SYNCS.PHASECHK.TRANS64.TRYWAIT P0, [R3+URZ], R0 ;  /* 0x00000000030075a7 */ /* 0x0022a4000800017f */
[----:B--2---:R-:W-:Y:S05]  /*35da0*/  @!P0 NANOSLEEP.SYNCS 0x989680 ;  /* 0x009896800000895d */ /* 0x004fea0003900000 */
[----:B------:R-:W2:Y:S02]  /*35db0*/  @!P0 SYNCS.PHASECHK.TRANS64 P0, [R3+URZ], R0 ;  /* 0x00000000030085a7 */ /* 0x000ea4000800007f */
[----:B--2---:R-:W-:Y:S05]  /*35dc0*/  @!P0 BRA `(.L_x_11261) ;  /* 0xfffffffc00f08947 */ /* 0x004fea000383ffff */
[----:B------:R-:W-:Y:S05]  /*35dd0*/  BRA `(.L_x_11324) ;  /* 0xffffffdc004c7947 */ /* 0x000fea000383ffff */
.L_x_11263:
[----:B-1----:R1:W2:Y:S02]  /*35de0*/  SYNCS.PHASECHK.TRANS64.TRYWAIT P0, [R6+URZ], R7 ;  /* 0x00000007060075a7 */ /* 0x0022a4000800017f */
[----:B--2---:R-:W-:Y:S05]  /*35df0*/  @!P0 NANOSLEEP.SYNCS 0x989680 ;  /* 0x009896800000895d */ /* 0x004fea0003900000 */
[----:B------:R-:W2:Y:S02]  /*35e00*/  @!P0 SYNCS.PHASECHK.TRANS64 P0, [R6+URZ], R7 ;  /* 0x00000007060085a7 */ /* 0x000ea4000800007f */
[----:B--2---:R-:W-:Y:S05]  /*35e10*/  @!P0 BRA `(.L_x_11263) ;  /* 0xfffffffc00f08947 */ /* 0x004fea000383ffff */
[----:B------:R-:W-:Y:S05]  /*35e20*/  BRA `(.L_x_11325) ;  /* 0xffffffdc00507947 */ /* 0x000fea000383ffff */
        .type           $_ZN7cutlass13device_kernelIN5flash11enable_sm90INS1_16FlashAttnFwdSm90INS1_25CollectiveMainloopFwdSm90ILi2EN4cute5tupleIJNS5_1CILi1EEES8_S8_EEENS6_IJNS7_ILi128EEENS7_ILi96EEENS7_ILi64EEEEEELi256ENS_6half_tEfNS_4arch4Sm90ELb0ELb1ELb1ELb0ELb0ELb0ELb1ELb1ELb0ELb1ELb1ELb0EEENS1_21CollectiveEpilogueFwdINS6_IJSA_NS7_ILi256EEESB_EEES9_SE_SG_Li256ELb0ELb1ELb1ELb0EEENS1_19SingleTileSchedulerILb0ELb1ELb1ELi128EEEEEEEEEvNT_6ParamsE$_ZZN5flash25CollectiveMainloopFwdSm90ILi2EN4cute5tupleIJNS1_1CILi1EEES4_S4_EEENS2_IJNS3_ILi128EEENS3_ILi96EEENS3_ILi64EEEEEELi256EN7cutlass6half_tEfNSA_4arch4Sm90ELb0ELb1ELb1ELb0ELb0ELb0ELb1ELb1ELb0ELb1ELb1ELb0EE3mmaINS_16FlashAttnFwdSm90ISE_NS_21CollectiveEpilogueFwdINS2_IJS6_NS3_ILi256EEES7_EEES5_SB_SD_Li256ELb0ELb1ELb1ELb0EEENS_19SingleTileSchedulerILb0ELb1ELb1ELi128EEEE13SharedStorageENS1_6TensorINS1_11ArrayEngineIfLm128EEENS1_6LayoutINS2_IJNS2_IJNS3_ILi2EEEST_NS3_ILi32EEEEEES4_S4_EEENS2_IJNS2_IJS4_ST_NS3_ILi4EEEEEENS3_ILi0EEESZ_EEEEEEENS_7SoftmaxILi2ELi0EEEEEbRKNSE_6ParamsENSA_25PipelineTmaAsyncNoClusterILi2ENSA_16PipelineTmaAsyncILi2EEEEES1B_RNSA_13PipelineStateILj2EEERT0_RT1_iRiRKNS_16SeqlenInfoQKNewKILb0ELb0EEENS2_IJiiiiEEERT_ENKUliT_T0_T1_E_clIZSF_ISO_S12_S14_EbS17_S1B_S1B_S1E_S1G_S1I_iS1J_S1N_S1O_S1Q_EUlRS1R_iE1_NS3_ILb0EEENS3_ILb1EEEEEDaiS1R_S1S_S1T_,@function
        .size           $_ZN7cutlass13device_kernelIN5flash11enable_sm90INS1_16FlashAttnFwdSm90INS1_25CollectiveMainloopFwdSm90ILi2EN4cute5tupleIJNS5_1CILi1EEES8_S8_EEENS6_IJNS7_ILi128EEENS7_ILi96EEENS7_ILi64EEEEEELi256ENS_6half_tEfNS_4arch4Sm90ELb0ELb1ELb1ELb0ELb0ELb0ELb1ELb1ELb0ELb1ELb1ELb0EEENS1_21CollectiveEpilogueFwdINS6_IJSA_NS7_ILi256EEESB_EEES9_SE_SG_Li256ELb0ELb1ELb1ELb0EEENS1_19SingleTileSchedulerILb0ELb1ELb1ELi128EEEEEEEEEvNT_6ParamsE$_ZZN5flash25CollectiveMainloopFwdSm90ILi2EN4cute5tupleIJNS1_1CILi1EEES4_S4_EEENS2_IJNS3_ILi128EEENS3_ILi96EEENS3_ILi64EEEEEELi256EN7cutlass6half_tEfNSA_4arch4Sm90ELb0ELb1ELb1ELb0ELb0ELb0ELb1ELb1ELb0ELb1ELb1ELb0EE3mmaINS_16FlashAttnFwdSm90ISE_NS_21CollectiveEpilogueFwdINS2_IJS6_NS3_ILi256EEES7_EEES5_SB_SD_Li256ELb0ELb1ELb1ELb0EEENS_19SingleTileSchedulerILb0ELb1ELb1ELi128EEEE13SharedStorageENS1_6TensorINS1_11ArrayEngineIfLm128EEENS1_6LayoutINS2_IJNS2_IJNS3_ILi2EEEST_NS3_ILi32EEEEEES4_S4_EEENS2_IJNS2_IJS4_ST_NS3_ILi4EEEEEENS3_ILi0EEESZ_EEEEEEENS_7SoftmaxILi2ELi0EEEEEbRKNSE_6ParamsENSA_25PipelineTmaAsyncNoClusterILi2ENSA_16PipelineTmaAsyncILi2EEEEES1B_RNSA_13PipelineStateILj2EEERT0_RT1_iRiRKNS_16SeqlenInfoQKNewKILb0ELb0EEENS2_IJiiiiEEERT_ENKUliT_T0_T1_E_clIZSF_ISO_S12_S14_EbS17_S1B_S1B_S1E_S1G_S1I_iS1J_S1N_S1O_S1Q_EUlRS1R_iE1_NS3_ILb0EEENS3_ILb1EEEEEDaiS1R_S1S_S1T_,(.L_x_15195 - $_ZN7cutlass13device_kernelIN5flash11enable_sm90INS1_16FlashAttnFwdSm90INS1_25CollectiveMainloopFwdSm90ILi2EN4cute5tupleIJNS5_1CILi1EEES8_S8_EEENS6_IJNS7_ILi128EEENS7_ILi96EEENS7_ILi64EEEEEELi256ENS_6half_tEfNS_4arch4Sm90ELb0ELb1ELb1ELb0ELb0ELb0ELb1ELb1ELb0ELb1ELb1ELb0EEENS1_21CollectiveEpilogueFwdINS6_IJSA_NS7_ILi256EEESB_EEES9_SE_SG_Li256ELb0ELb1ELb1ELb0EEENS1_19SingleTileSchedulerILb0ELb1ELb1ELi128EEEEEEEEEvNT_6ParamsE$_ZZN5flash25CollectiveMainloopFwdSm90ILi2EN4cute5tupleIJNS1_1CILi1EEES4_S4_EEENS2_IJNS3_ILi128EEENS3_ILi96EEENS3_ILi64EEEEEELi256EN7cutlass6half_tEfNSA_4arch4Sm90ELb0ELb1ELb1ELb0ELb0ELb0ELb1ELb1ELb0ELb1ELb1ELb0EE3mmaINS_16FlashAttnFwdSm90ISE_NS_21CollectiveEpilogueFwdINS2_IJS6_NS3_ILi256EEES7_EEES5_SB_SD_Li256ELb0ELb1ELb1ELb0EEENS_19SingleTileSchedulerILb0ELb1ELb1ELi128EEEE13SharedStorageENS1_6TensorINS1_11ArrayEngineIfLm128EEENS1_6LayoutINS2_IJNS2_IJNS3_ILi2EEEST_NS3_ILi32EEEEEES4_S4_EEENS2_IJNS2_IJS4_ST_NS3_ILi4EEEEEENS3_ILi0EEESZ_EEEEEEENS_7SoftmaxILi2ELi0EEEEEbRKNSE_6ParamsENSA_25PipelineTmaAsyncNoClusterILi2ENSA_16PipelineTmaAsyncILi2EEEEES1B_RNSA_13PipelineStateILj2EEERT0_RT1_iRiRKNS_16SeqlenInfoQKNewKILb0ELb0EEENS2_IJiiiiEEERT_ENKUliT_T0_T1_E_clIZSF_ISO_S12_S14_EbS17_S1B_S1B_S1E_S1G_S1I_iS1J_S1N_S1O_S1Q_EUlRS1R_iE1_NS3_ILb0EEENS3_ILb1EEEEEDaiS1R_S1S_S1T_)
$_ZN7cutlass13device_kernelIN5flash11enable_sm90INS1_16FlashAttnFwdSm90INS1_25CollectiveMainloopFwdSm90ILi2EN4cute5tupleIJNS5_1CILi1EEES8_S8_EEENS6_IJNS7_ILi128EEENS7_ILi96EEENS7_ILi64EEEEEELi256ENS_6half_tEfNS_4arch4Sm90ELb0ELb1ELb1ELb0ELb0ELb0ELb1ELb1ELb0ELb1ELb1ELb0EEENS1_21CollectiveEpilogueFwdINS6_IJSA_NS7_ILi256EEESB_EEES9_SE_SG_Li256ELb0ELb1ELb1ELb0EEENS1_19SingleTileSchedulerILb0ELb1ELb1ELi128EEEEEEEEEvNT_6ParamsE$_ZZN5flash25CollectiveMainloopFwdSm90ILi2EN4cute5tupleIJNS1_1CILi1EEES4_S4_EEENS2_IJNS3_ILi128EEENS3_ILi96EEENS3_ILi64EEEEEELi256EN7cutlass6half_tEfNSA_4arch4Sm90ELb0ELb1ELb1ELb0ELb0ELb0ELb1ELb1ELb0ELb1ELb1ELb0EE3mmaINS_16FlashAttnFwdSm90ISE_NS_21CollectiveEpilogueFwdINS2_IJS6_NS3_ILi256EEES7_EEES5_SB_SD_Li256ELb0ELb1ELb1ELb0EEENS_19SingleTileSchedulerILb0ELb1ELb1ELi128EEEE13SharedStorageENS1_6TensorINS1_11ArrayEngineIfLm128EEENS1_6LayoutINS2_IJNS2_IJNS3_ILi2EEEST_NS3_ILi32EEEEEES4_S4_EEENS2_IJNS2_IJS4_ST_NS3_ILi4EEEEEENS3_ILi0EEESZ_EEEEEEENS_7SoftmaxILi2ELi0EEEEEbRKNSE_6ParamsENSA_25PipelineTmaAsyncNoClusterILi2ENSA_16PipelineTmaAsyncILi2EEEEES1B_RNSA_13PipelineStateILj2EEERT0_RT1_iRiRKNS_16SeqlenInfoQKNewKILb0ELb0EEENS2_IJiiiiEEERT_ENKUliT_T0_T1_E_clIZSF_ISO_S12_S14_EbS17_S1B_S1B_S1E_S1G_S1I_iS1J_S1N_S1O_S1Q_EUlRS1R_iE1_NS3_ILb0EEENS3_ILb1EEEEEDaiS1R_S1S_S1T_:
        /* <DEDUP_REMOVED lines=9> */
[----:B------:R-:W-:Y:S01]  /*35ec0*/  R2UR UR5, R5 ;  /* 0x00000000050572ca */ /* 0x000fe200000e0000 */
[----:B--2---:R-:W-:-:S12]  /*35ed0*/  VIADD R11, R0, 0x1 ;  /* 0x00000001000b7836 */ /* 0x004fd80000000000 */
[----:B------:R-:W2:Y:S01]  /*35ee0*/  LD.E R0, desc[UR4][R2.64+0x8] ;  /* 0x0000080402007980 */ /* 0x000ea2000c101900 */
[----:B------:R-:W-:-:S13]  /*35ef0*/  ISETP.NE.AND P1, PT, R11, 0x2, PT ;  /* 0x000000020b00780c */ /* 0x000fda0003f25270 */
[----:B------:R-:W-:Y:S02]  /*35f00*/  @!P1 R2UR UR6, R4 ;  /* 0x00000000040692ca */ /* 0x000fe400000e0000 */
[----:B------:R-:W-:-:S13]  /*35f10*/  @!P1 R2UR UR7, R5 ;  /* 0x00000000050792ca */ /* 0x000fda00000e0000 */
[----:B------:R-:W3:Y:S01]  /*35f20*/  @!P1 LD.E R6, desc[UR6][R2.64+0x4] ;  /* 0x0000040602069980 */ /* 0x000ee2000c101900 */
        /* <DEDUP_REMOVED lines=8> */
[----:B------:R-:W-:Y:S08]  /*35fb0*/  ST.E desc[UR4][R2.64], R11 ;  /* 0x0000000b02007985 */ /* 0x000ff0000c101904 */
[----:B------:R-:W-:Y:S01]  /*35fc0*/  @!P1 ST.E desc[UR8][R2.64], RZ ;  /* 0x000000ff02009985 */ /* 0x000fe2000c101908 */
[----:B--2---:R-:W-:-:S05]  /*35fd0*/  VIADD R13, R0, 0x1 ;  /* 0x00000001000d7836 */ /* 0x004fca0000000000 */
[----:B------:R-:W-:Y:S01]  /*35fe0*/  ST.E desc[UR6][R2.64+0x8], R13 ;  /* 0x0000080d02007985 */ /* 0x000fe2000c101906 */
[----:B---3--:R-:W-:-:S05]  /*35ff0*/  @!P1 LOP3.LUT R15, R6, 0x1, RZ, 0x3c, !PT ;  /* 0x00000001060f9812 */ /* 0x008fca00078e3cff */
        /* <DEDUP_REMOVED lines=19> */
.L_x_11327:
[----:B------:R-:W-:Y:S05]  /*36130*/  BSYNC B3 ;  /* 0x0000000000037941 */ /* 0x000fea0003800000 */
.L_x_11326:
        /* <DEDUP_REMOVED lines=17> */
.L_x_11329:
[----:B------:R-:W-:Y:S05]  /*36250*/  BSYNC B3 ;  /* 0x0000000000037941 */ /* 0x000fea0003800000 */
.L_x_11328:
        /* <DEDUP_REMOVED lines=10> */
.L_x_11331:
[----:B------:R-:W-:Y:S05]  /*36300*/  BSYNC B3 ;  /* 0x0000000000037941 */ /* 0x000fea0003800000 */
.L_x_11330:
        /* <DEDUP_REMOVED lines=29> */
[----:B------:R-:W-:Y:S03]  /*364e0*/  HGMMA.64x96x16.F32 R24, gdesc[UR4], RZ, !UPT, gsb0 ;  /* 0x01600000041879f0 */ /* 0x000fe6000c0008ff */
        /* <DEDUP_REMOVED lines=14> */
[----:B------:R-:W-:Y:S03]  /*365d0*/  HGMMA.64x96x16.F32 R24, gdesc[UR4], R24, gsb0 ;  /* 0x01600000041879f0 */ /* 0x000fe60008000818 */
        /* <DEDUP_REMOVED lines=47> */
.L_x_11334:
[----:B------:R-:W-:Y:S05]  /*368d0*/  BSYNC B3 ;  /* 0x0000000000037941 */ /* 0x000fea0003800000 */
.L_x_11333:
        /* <DEDUP_REMOVED lines=17> */
.L_x_11336:
[----:B------:R-:W-:Y:S05]  /*369f0*/  BSYNC B3 ;  /* 0x0000000000037941 */ /* 0x000fea0003800000 */
.L_x_11335:
        /* <DEDUP_REMOVED lines=10> */
.L_x_11338:
[----:B------:R-:W-:Y:S05]  /*36aa0*/  BSYNC B3 ;  /* 0x0000000000037941 */ /* 0x000fea0003800000 */
.L_x_11337:
[----:B------:R-:W2:Y:S04]  /*36ab0*/  LDL.64 R12, [R158] ;  /* 0x000000009e0c7983 */ /* 0x000ea80000100a00 */
[----:B0----5:R-:W3:Y:S04]  /*36ac0*/  LDL.64 R10, [R158+0x58] ;  /* 0x000058009e0a7983 */ /* 0x021ee80000100a00 */
[----:B------:R-:W4:Y:S04]  /*36ad0*/  LDL.64 R6, [R158+0x48] ;  /* 0x000048009e067983 */ /* 0x000f280000100a00 */
[----:B------:R-:W4:Y:S01]  /*36ae0*/  LDL.64 R8, [R158+0x50] ;  /* 0x000050009e087983 */ /* 0x000f220000100a00 */
[----:B------:R-:W-:-:S02]  /*36af0*/  R2UR UR6, R4 ;  /* 0x00000000040672ca */ /* 0x000fc400000e0000 */
[C---:B------:R-:W-:Y:S01]  /*36b00*/  R2UR UR7, R5.reuse ;  /* 0x00000000050772ca */ /* 0x040fe200000e0000 */
[----:B------:R-:W4:Y:S01]  /*36b10*/  LDL R74, [R1+0x470] ;  /* 0x00047000014a7983 */ /* 0x000f220000100800 */
[C---:B------:R-:W-:Y:S02]  /*36b20*/  R2UR UR4, R4.reuse ;  /* 0x00000000040472ca */ /* 0x040fe400000e0000 */
[----:B------:R-:W-:Y:S01]  /*36b30*/  R2UR UR5, R5 ;  /* 0x00000000050572ca */ /* 0x000fe200000e0000 */
[----:B------:R-:W4:Y:S08]  /*36b40*/  LDL R21, [R1+0x474] ;  /* 0x0004740001157983 */ /* 0x000f300000100800 */
        /* <DEDUP_REMOVED lines=14> */
[----:B--2---:R-:W-:Y:S02]  /*36c30*/  IMAD R16, R17, 0xc00, R12 ;  /* 0x00000c0011107824 */ /* 0x004fe400078e020c */
[----:B------:R-:W-:-:S03]  /*36c40*/  IMAD.MOV.U32 R17, RZ, RZ, R13 ;  /* 0x000000ffff117224 */ /* 0x000fc600078e000d */
[----:B------:R-:W-:Y:S02]  /*36c50*/  R2UR UR6, R16 ;  /* 0x00000000100672ca */ /* 0x000fe400000e0000 */
[----:B------:R-:W-:Y:S02]  /*36c60*/  R2UR UR7, R17 ;  /* 0x00000000110772ca */ /* 0x000fe400000e0000 */
[----:B---3--:R-:W-:Y:S02]  /*36c70*/  ISETP.NE.U32.AND P1, PT, R0, RZ, PT ;  /* 0x000000ff0000720c */ /* 0x008fe40003f25070 */
[----:B----4-:R-:W-:Y:S02]  /*36c80*/  R2UR UR4, R14 ;  /* 0x000000000e0472ca */ /* 0x010fe400000e0000 */
[----:B------:R-:W-:-:S09]  /*36c90*/  R2UR UR5, R15 ;  /* 0x000000000f0572ca */ /* 0x000fd200000e0000 */
[----:B------:R-:W-:-:S05]  /*36ca0*/  VOTEU.ANY UP0, P1 ;  /* 0x00000000003f7886 */ /* 0x000fca0000800100 */
[----:B------:R-:W-:Y:S03]  /*36cb0*/  HGMMA.64x96x16.F32 R24, gdesc[UR4], R24, UP0, gsb0 ;  /* 0x01600000041879f0 */ /* 0x000fe6000b800818 */
[----:B------:R-:W-:Y:S02]  /*36cc0*/  WARPGROUP.DEPBAR.LE gsb0, 0x0 ;  /* 0x00008000000079c5 */ /* 0x000fe40000010000 */
[----:B------:R-:W-:Y:S04]  /*36cd0*/  ST.E desc[UR8][R6.64], R191 ;  /* 0x000000bf06007985 */ /* 0x000fe8000c101908 */
[----:B------:R-:W2:Y:S01]  /*36ce0*/  LD.E.64 R10, desc[UR10][R8.64] ;  /* 0x0000000a080a7980 */ /* 0x000ea2000c101b00 */
[----:B------:R-:W-:Y:S01]  /*36cf0*/  VIADD R12, R16, 0x2 ;  /* 0x00000002100c7836 */ /* 0x000fe20000000000 */
[----:B------:R-:W-:-:S04]  /*36d00*/  R2UR UR7, R13 ;  /* 0x000000000d0772ca */ /* 0x000fc800000e0000 */
[----:B------:R-:W-:Y:S01]  /*36d10*/  R2UR UR6, R12 ;  /* 0x000000000c0672ca */ /* 0x000fe200000e0000 */
[----:B------:R-:W-:Y:S01]  /*36d20*/  WARPGROUP.ARRIVE ;  /* 0x00000000000079c5 */ /* 0x000fe20000000000 */
[C---:B------:R-:W-:Y:S02]  /*36d30*/  R2UR UR8, R4.reuse ;  /* 0x00000000040872ca */ /* 0x040fe400000e0000 */
        /* <DEDUP_REMOVED lines=208> */
[----:B------:R-:W-:-:S06]  /*37a40*/  WARPGROUP.ARRIVE ;  /* 0x00000000000079c5 */ /* 0x000fcc0000000000 */
[----:B------:R-:W0:Y:S01]  /*37a50*/  S2R R195, SR_TID.X ;  /* 0x0000000000c37919 */ /* 0x000e220000002100 */
[----:B------:R-:W-:Y:S02]  /*37a60*/  R2UR UR8, R4 ;  /* 0x00000000040872ca */ /* 0x000fe400000e0000 */
[----:B------:R-:W-:Y:S02]  /*37a70*/  R2UR UR9, R5 ;  /* 0x00000000050972ca */ /* 0x000fe400000e0000 */
[----:B0-----:R-:W-:Y:S01]  /*37a80*/  LOP3.LUT P2, RZ, R195, 0x7f, RZ, 0xc0, !PT ;  /* 0x0000007fc3ff7812 */ /* 0x001fe2000784c0ff */
[----:B--2---:R-:W-:Y:S01]  /*37a90*/  VIADD R10, R10, 0xc06 ;  /* 0x00000c060a0a7836 */ /* 0x004fe20000000000 */
[----:B------:R-:W-:-:S04]  /*37aa0*/  R2UR UR5, R11 ;  /* 0x000000000b0572ca */ /* 0x000fc800000e0000 */
[----:B------:R-:W-:-:S13]  /*37ab0*/  R2UR UR4, R10 ;  /* 0x000000000a0472ca */ /* 0x000fda00000e0000 */
[----:B------:R-:W-:Y:S03]  /*37ac0*/  HGMMA.64x96x16.F32 R24, gdesc[UR4], R24, gsb0 ;  /* 0x01600000041879f0 */ /* 0x000fe60008000818 */
[----:B------:R-:W-:Y:S02]  /*37ad0*/  WARPGROUP.DEPBAR.LE gsb0, 0x0 ;  /* 0x00008000000079c5 */ /* 0x000fe40000010000 */
[----:B------:R0:W-:Y:S04]  /*37ae0*/  ST.E desc[UR8][R6.64], R191 ;  /* 0x000000bf06007985 */ /* 0x0001e8000c101908 */
[----:B------:R-:W2:Y:S04]  /*37af0*/  @!P2 LDL.64 R8, [R158+0x18] ;  /* 0x000018009e08a983 */ /* 0x000ea80000100a00 */
[----:B------:R-:W3:Y:S01]  /*37b00*/  @!P2 LDL.64 R10, [R158] ;  /* 0x000000009e0aa983 */ /* 0x000ee20000100a00 */
[----:B------:R-:W-:-:S02]  /*37b10*/  @!P2 R2UR UR4, R4 ;  /* 0x000000000404a2ca */ /* 0x000fc400000e0000 */
[C---:B------:R-:W-:Y:S02]  /*37b20*/  @!P2 R2UR UR5, R5.reuse ;  /* 0x000000000505a2ca */ /* 0x040fe400000e0000 */
[----:B------:R-:W-:Y:S02]  /*37b30*/  SHF.R.U32.HI R0, RZ, 0x7, R195 ;  /* 0x00000007ff007819 */ /* 0x000fe400000116c3 */
[----:B------:R-:W-:Y:S02]  /*37b40*/  @!P2 R2UR UR6, R4 ;  /* 0x000000000406a2ca */ /* 0x000fe400000e0000 */
[----:B------:R-:W-:Y:S02]  /*37b50*/  @!P2 R2UR UR7, R5 ;  /* 0x000000000507a2ca */ /* 0x000fe400000e0000 */
[----:B------:R-:W-:-:S05]  /*37b60*/  IADD3 R0, -R0, 0xb, RZ ;  /* 0x0000000b00007810 */ /* 0x000fca0007ffe1ff */
[----:B------:R1:W-:Y:S06]  /*37b70*/  BAR.ARV R0, 0x100 ;  /* 0x000400000000751d */ /* 0x0003ec0000002000 */
[----:B--2---:R-:W2:Y:S04]  /*37b80*/  @!P2 LD.E.64 R8, desc[UR4][R8.64+0x30] ;  /* 0x000030040808a980 */ /* 0x004ea8000c101b00 */
[----:B---3--:R-:W0:Y:S01]  /*37b90*/  @!P2 LD.E R10, desc[UR6][R10.64] ;  /* 0x000000060a0aa980 */ /* 0x008e22000c101900 */
[----:B--2---:R-:W-:-:S05]  /*37ba0*/  @!P2 MOV R13, R8 ;  /* 0x00000008000da202 */ /* 0x004fca0000000f00 */
[----:B0-----:R-:W-:-:S05]  /*37bb0*/  @!P2 IMAD R6, R10, 0x8, R13 ;  /* 0x000000080a06a824 */ /* 0x001fca00078e020d */
[----:B------:R-:W-:-:S04]  /*37bc0*/  @!P2 PRMT R6, RZ, 0x654, R6 ;  /* 0x00000654ff06a816 */ /* 0x000fc80000000006 */
[----:B------:R0:W-:Y:S02]  /*37bd0*/  @!P2 SYNCS.ARRIVE.TRANS64.RED.A1T0 RZ, [R6+URZ], RZ ;  /* 0x000000ff06ffa9a7 */ /* 0x0001e4000810043f */
        /* <DEDUP_REMOVED lines=17> */
[----:B------:R-:W4:Y:S04]  /*37cf0*/  LD.E R78, desc[UR10][R2.64+0xc] ;  /* 0x00000c0a024e7980 */ /* 0x000f28000c101900 */
[----:B------:R-:W4:Y:S04]  /*37d00*/  LD.E R76, desc[UR8][R2.64+0x10] ;  /* 0x00001008024c7980 */ /* 0x000f28000c101900 */
[----:B------:R-:W4:Y:S04]  /*37d10*/  LD.E R79, desc[UR12][R2.64+0x14] ;  /* 0x0000140c024f7980 */ /* 0x000f28000c101900 */
[----:B--2---:R0:W2:Y:S01]  /*37d20*/  LD.E R72, desc[UR4][R6.64] ;  /* 0x0000000406487980 */ /* 0x0040a2000c101900 */
[----:B------:R-:W-:-:S02]  /*37d30*/  R2UR UR4, R4 ;  /* 0x00000000040472ca */ /* 0x000fc400000e0000 */
[----:B------:R-:W-:-:S13]  /*37d40*/  R2UR UR5, R5 ;  /* 0x00000000050572ca */ /* 0x000fda00000e0000 */
[----:B------:R-:W2:Y:S01]  /*37d50*/  LD.E R73, desc[UR4][R2.64] ;  /* 0x0000000402497980 */ /* 0x000ea2000c101900 */
[----:B------:R-:W-:Y:S02]  /*37d60*/  R2UR UR4, R4 ;  /* 0x00000000040472ca */ /* 0x000fe400000e0000 */
[----:B------:R-:W-:Y:S02]  /*37d70*/  R2UR UR5, R5 ;  /* 0x00000000050572ca */ /* 0x000fe400000e0000 */
[----:B---3--:R-:W-:Y:S01]  /*37d80*/  ISETP.NE.AND P1, PT, R0, 0x1, PT ;  /* 0x000000010000780c */ /* 0x008fe20003f25270 */
[----:B0-----:R-:W-:Y:S02]  /*37d90*/  IMAD.MOV.U32 R6, RZ, RZ, R21 ;  /* 0x000000ffff067224 */ /* 0x001fe400078e0015 */
[----:B------:R-:W-:-:S08]  /*37da0*/  IMAD.MOV.U32 R7, RZ, RZ, R74 ;  /* 0x000000ffff077224 */ /* 0x000fd000078e004a */
[----:B------:R-:W3:Y:S02]  /*37db0*/  LD.E R75, desc[UR4][R6.64] ;  /* 0x00000004064b7980 */ /* 0x000ee4000c101900 */
[C---:B------:R-:W-:Y:S02]  /*37dc0*/  @P1 R2UR UR4, R4.reuse ;  /* 0x00000000040412ca */ /* 0x040fe400000e0000 */
[C---:B------:R-:W-:Y:S02]  /*37dd0*/  @P1 R2UR UR5, R5.reuse ;  /* 0x00000000050512ca */ /* 0x040fe400000e0000 */
[C---:B------:R-:W-:Y:S02]  /*37de0*/  @P1 R2UR UR6, R4.reuse ;  /* 0x00000000040612ca */ /* 0x040fe400000e0000 */
[----:B------:R-:W-:Y:S01]  /*37df0*/  @P1 R2UR UR7, R5 ;  /* 0x00000000050712ca */ /* 0x000fe200000e0000 */
[----:B------:R-:W3:Y:S08]  /*37e00*/  LD.E R6, desc[UR14][R2.64+0x18] ;  /* 0x0000180e02067980 */ /* 0x000ef0000c101900 */
[----:B------:R-:W3:Y:S04]  /*37e10*/  @P1 LD.E R74, desc[UR4][R2.64+0x28] ;  /* 0x00002804024a1980 */ /* 0x000ee8000c101900 */
[----:B------:R-:W3:Y:S01]  /*37e20*/  @P1 LD.E R77, desc[UR6][R2.64+0x2c] ;  /* 0x00002c06024d1980 */ /* 0x000ee2000c101900 */
[----:B------:R-:W-:-:S02]  /*37e30*/  R2UR UR4, R4 ;  /* 0x00000000040472ca */ /* 0x000fc400000e0000 */
[C---:B------:R-:W-:Y:S02]  /*37e40*/  R2UR UR5, R5.reuse ;  /* 0x00000000050572ca */ /* 0x040fe400000e0000 */
[----:B------:R-:W-:Y:S02]  /*37e50*/  R2UR UR6, R4 ;  /* 0x00000000040672ca */ /* 0x000fe400000e0000 */
[----:B------:R-:W-:-:S09]  /*37e60*/  R2UR UR7, R5 ;  /* 0x00000000050772ca */ /* 0x000fd200000e0000 */
[----:B------:R-:W3:Y:S04]  /*37e70*/  LD.E R8, desc[UR4][R2.64+0x8] ;  /* 0x0000080402087980 */ /* 0x000ee8000c101900 */
[----:B------:R-:W3:Y:S01]  /*37e80*/  LD.E R7, desc[UR6][R2.64+0x4] ;  /* 0x0000040602077980 */ /* 0x000ee2000c101900 */
[----:B----4-:R-:W-:Y:S01]  /*37e90*/  LOP3.LUT R78, RZ, R78, RZ, 0x33, !PT ;  /* 0x0000004eff4e7212 */ /* 0x010fe200078e33ff */
[----:B------:R-:W-:Y:S01]  /*37ea0*/  BSSY B3, `(.L_x_11340) ;  /* 0x00000ae000037945 */ /* 0x000fe20003800000 */
[----:B------:R-:W-:Y:S02]  /*37eb0*/  IMAD R79, R20, -0x60, R79 ;  /* 0xffffffa0144f7824 */ /* 0x000fe400078e024f */
[-C--:B--2---:R-:W-:Y:S01]  /*37ec0*/  FMUL.FTZ R28, R28, R72.reuse ;  /* 0x000000481c1c7220 */ /* 0x084fe20000410000 */
[-C--:B------:R-:W-:Y:S01]  /*37ed0*/  FMUL.FTZ R9, R27, R72.reuse ;  /* 0x000000481b097220 */ /* 0x080fe20000410000 */
[----:B------:R-:W-:-:S02]  /*37ee0*/  FMUL.FTZ R27, R53, R72 ;  /* 0x00000048351b7220 */ /* 0x000fc40000410000 */
[----:B------:R0:W1:Y:S01]  /*37ef0*/  MUFU.TANH R81, R28 ;  /* 0x0000001c00517308 */ /* 0x0000620000002400 */
[----:B------:R-:W-:-:S07]  /*37f00*/  FMUL.FTZ R11, R30, R72 ;  /* 0x000000481e0b7220 */ /* 0x000fce0000410000 */
[----:B------:R2:W4:Y:S01]  /*37f10*/  MUFU.TANH R87, R27 ;  /* 0x0000001b00577308 */ /* 0x0005220000002400 */
[----:B0-----:R-:W-:-:S04]  /*37f20*/  SHF.R.S32.HI R28, RZ, 0x1f, R73 ;  /* 0x0000001fff1c7819 */ /* 0x001fc80000011449 */
[----:B--2---:R-:W-:-:S04]  /*37f30*/  LEA.HI R27, R28, R73, RZ, 0x7 ;  /* 0x000000491c1b7211 */ /* 0x004fc800078f38ff */
[----:B------:R-:W-:Y:S01]  /*37f40*/  LOP3.LUT R30, R27, 0xffffff80, RZ, 0xc0, !PT ;  /* 0xffffff801b1e7812 */ /* 0x000fe200078ec0ff */
[----:B------:R-:W-:-:S04]  /*37f50*/  FMUL.FTZ R29, R29, R72 ;  /* 0x000000481d1d7220 */ /* 0x000fc80000410000 */
[----:B------:R-:W-:Y:S01]  /*37f60*/  IMAD.IADD R30, R73, 0x1, -R30 ;  /* 0x00000001491e7824 */ /* 0x000fe200078e0a1e */
[----:B------:R0:W2:Y:S01]  /*37f70*/  MUFU.TANH R82, R29 ;  /* 0x0000001d00527308 */ /* 0x0000a20000002400 */
[-C--:B------:R-:W-:Y:S01]  /*37f80*/  FMUL.FTZ R32, R32, R72.reuse ;  /* 0x0000004820207220 */ /* 0x080fe20000410000 */
[----:B------:R-:W-:Y:S01]  /*37f90*/  LEA.HI R28, R28, R73, RZ, 0x2 ;  /* 0x000000491c1c7211 */ /* 0x000fe200078f10ff */
[----:B------:R-:W-:Y:S01]  /*37fa0*/  FMUL.FTZ R12, R31, R72 ;  /* 0x000000481f0c7220 */ /* 0x000fe20000410000 */
[----:B0-----:R-:W-:-:S04]  /*37fb0*/  SHF.R.S32.HI R29, RZ, 0x1f, R30 ;  /* 0x0000001fff1d7819 */ /* 0x001fc8000001141e */
[----:B------:R0:W1:Y:S01]  /*37fc0*/  MUFU.TANH R83, R32 ;  /* 0x0000002000537308 */ /* 0x0000620000002400 */
[----:B------:R-:W-:Y:S02]  /*37fd0*/  LOP3.LUT R28, R28, 0xfffffffc, RZ, 0xc0, !PT ;  /* 0xfffffffc1c1c7812 */ /* 0x000fe400078ec0ff */
[----:B------:R-:W-:Y:S01]  /*37fe0*/  LEA.HI R31, R29, R30, RZ, 0x2 ;  /* 0x0000001e1d1f7211 */ /* 0x000fe200078f10ff */
[----:B------:R-:W-:-:S03]  /*37ff0*/  FMUL.FTZ R13, R34, R72 ;  /* 0x00000048220d7220 */ /* 0x000fc60000410000 */
[--C-:B------:R-:W-:Y:S02]  /*38000*/  SHF.R.S32.HI R34, RZ, 0x1f, R31.reuse ;  /* 0x0000001fff227819 */ /* 0x100fe4000001141f */
[----:B0-----:R-:W-:Y:S02]  /*38010*/  LEA.HI R32, R29, R30, RZ, 0x5 ;  /* 0x0000001e1d207211 */ /* 0x001fe400078f28ff */
[----:B------:R-:W-:Y:S01]  /*38020*/  SHF.R.S32.HI R29, RZ, 0x2, R31 ;  /* 0x00000002ff1d7819 */ /* 0x000fe2000001141f */
[----:B------:R-:W-:Y:S01]  /*38030*/  IMAD.IADD R73, R73, 0x1, -R28 ;  /* 0x0000000149497824 */ /* 0x000fe200078e0a1c */
[----:B------:R-:W-:Y:S02]  /*38040*/  SHF.R.S32.HI R28, RZ, 0x7, R27 ;  /* 0x00000007ff1c7819 */ /* 0x000fe4000001141b */
[----:B------:R-:W-:Y:S02]  /*38050*/  LEA.HI R34, R34, R29, RZ, 0x3 ;  /* 0x0000001d22227211 */ /* 0x000fe400078f18ff */
[----:B------:R-:W-:-:S02]  /*38060*/  SHF.R.S32.HI R32, RZ, 0x5, R32 ;  /* 0x00000005ff207819 */ /* 0x000fc40000011420 */
[----:B------:R-:W-:Y:S02]  /*38070*/  LEA.HI R27, R27, R28, RZ, 0x1 ;  /* 0x0000001c1b1b7211 */ /* 0x000fe400078f08ff */
[----:B------:R-:W-:Y:S01]  /*38080*/  LOP3.LUT R34, R34, 0xfffffff8, RZ, 0xc0, !PT ;  /* 0xfffffff822227812 */ /* 0x000fe200078ec0ff */
[----:B---3--:R-:W-:Y:S01]  /*38090*/  IMAD R75, R75, 0x8, R32 ;  /* 0x000000084b4b7824 */ /* 0x008fe200078e0220 */
[----:B------:R-:W-:Y:S02]  /*380a0*/  LOP3.LUT R27, R27, 0x3fffffe, RZ, 0xc0, !PT ;  /* 0x03fffffe1b1b7812 */ /* 0x000fe400078ec0ff */
[----:B------:R-:W-:Y:S01]  /*380b0*/  LEA.HI R32, R73, R73, RZ, 0x1 ;  /* 0x0000004949207211 */ /* 0x000fe200078f08ff */
[----:B------:R-:W-:Y:S02]  /*380c0*/  IMAD.IADD R34, R29, 0x1, -R34 ;  /* 0x000000011d227824 */ /* 0x000fe400078e0a22 */
[----:B------:R-:W-:Y:S01]  /*380d0*/  IMAD.IADD R27, R28, 0x1, -R27 ;  /* 0x000000011c1b7824 */ /* 0x000fe200078e0a1b */
[----:B------:R-:W-:Y:S01]  /*380e0*/  LOP3.LUT R32, R32, 0x1ffffffe, RZ, 0xc0, !PT ;  /* 0x1ffffffe20207812 */ /* 0x000fe200078ec0ff */
[----:B------:R-:W-:-:S02]  /*380f0*/  IMAD.U32 R34, R75, 0x10, R34 ;  /* 0x000000104b227824 */ /* 0x000fc400078e0022 */
[-C--:B------:R-:W-:Y:S02]  /*38100*/  FMUL.FTZ R53, R54, R72.reuse ;  /* 0x0000004836357220 */ /* 0x080fe40000410000 */
[----:B------:R-:W-:Y:S02]  /*38110*/  IMAD.IADD R32, R73, 0x1, -R32 ;  /* 0x0000000149207824 */ /* 0x000fe400078e0a20 */
[----:B------:R-:W-:Y:S02]  /*38120*/  IMAD R27, R27, 0x40, R34 ;  /* 0x000000401b1b7824 */ /* 0x000fe400078e0222 */
[----:B------:R-:W-:Y:S02]  /*38130*/  FMUL.FTZ R54, R55, R72 ;  /* 0x0000004837367220 */ /* 0x000fe40000410000 */
[----:B------:R-:W-:-:S04]  /*38140*/  IMAD R55, R32, 0x8, R27 ;  /* 0x0000000820377824 */ /* 0x000fc800078e021b */
[----:B------:R-:W-:-:S05]  /*38150*/  @P1 IMAD.HI.U32 R74, R55, R74, RZ ;  /* 0x0000004a374a1227 */ /* 0x000fca00078e00ff */
[----:B------:R-:W-:Y:S01]  /*38160*/  @P1 SHF.R.U32.HI R55, RZ, R77, R74 ;  /* 0x0000004dff371219 */ /* 0x000fe2000001164a */
[-C--:B------:R-:W-:Y:S01]  /*38170*/  FMUL.FTZ R25, R25, R72.reuse ;  /* 0x0000004819197220 */ /* 0x080fe20000410000 */
[-C--:B------:R-:W-:Y:S01]  /*38180*/  FMUL.FTZ R15, R49, R72.reuse ;  /* 0x00000048310f7220 */ /* 0x080fe20000410000 */
[-C--:B------:R-:W-:Y:S01]  /*38190*/  FMUL.FTZ R52, R52, R72.reuse ;  /* 0x0000004834347220 */ /* 0x080fe20000410000 */
[----:B------:R-:W-:Y:S01]  /*381a0*/  LOP3.LUT R31, R31, 0x7ffffffc, RZ, 0xc0, !PT ;  /* 0x7ffffffc1f1f7812 */ /* 0x000fe200078ec0ff */
[----:B------:R-:W0:Y:S01]  /*381b0*/  SHFL.IDX PT, R29, R55, RZ, 0x1c1f ;  /* 0x001c1fff371d7589 */ /* 0x000e2200000e0000 */
[----:B------:R-:W-:Y:S02]  /*381c0*/  IMAD.MOV.U32 R27, RZ, RZ, -0x60 ;  /* 0xffffffa0ff1b7424 */ /* 0x000fe400078e00ff */
[-C--:B------:R-:W-:Y:S01]  /*381d0*/  FMUL.FTZ R49, R50, R72.reuse ;  /* 0x0000004832317220 */ /* 0x080fe20000410000 */
[-C--:B------:R-:W-:Y:S01]  /*381e0*/  FMUL.FTZ R10, R24, R72.reuse ;  /* 0x00000048180a7220 */ /* 0x080fe20000410000 */
[----:B------:R3:W0:Y:S01]  /*381f0*/  MUFU.TANH R80, R25 ;  /* 0x0000001900507308 */ /* 0x0006220000002400 */
[-C--:B------:R-:W-:Y:S01]  /*38200*/  FMUL.FTZ R0, R26, R72.reuse ;  /* 0x000000481a007220 */ /* 0x080fe20000410000 */
[-C--:B------:R-:W-:Y:S01]  /*38210*/  FMUL.FTZ R50, R51, R72.reuse ;  /* 0x0000004833327220 */ /* 0x080fe20000410000 */
[-C--:B------:R-:W-:Y:S01]  /*38220*/  FMUL.FTZ R33, R33, R72.reuse ;  /* 0x0000004821217220 */ /* 0x080fe20000410000 */
[-C--:B------:R-:W-:Y:S01]  /*38230*/  FMUL.FTZ R14, R35, R72.reuse ;  /* 0x00000048230e7220 */ /* 0x080fe20000410000 */
[-C--:B------:R-:W-:Y:S01]  /*38240*/  FMUL.FTZ R36, R36, R72.reuse ;  /* 0x0000004824247220 */ /* 0x080fe20000410000 */
[-C--:B------:R-:W-:Y:S01]  /*38250*/  FMUL.FTZ R37, R37, R72.reuse ;  /* 0x0000004825257220 */ /* 0x080fe20000410000 */
[-C--:B------:R-:W-:Y:S01]  /*38260*/  FMUL.FTZ R16, R38, R72.reuse ;  /* 0x0000004826107220 */ /* 0x080fe20000410000 */
[----:B------:R4:W0:Y:S01]  /*38270*/  MUFU.TANH R85, R15 ;  /* 0x0000000f00557308 */ /* 0x0008220000002400 */
[-C--:B------:R-:W-:Y:S01]  /*38280*/  FMUL.FTZ R17, R39, R72.reuse ;  /* 0x0000004827117220 */ /* 0x080fe20000410000 */
[-C--:B------:R-:W-:Y:S01]  /*38290*/  FMUL.FTZ R40, R40, R72.reuse ;  /* 0x0000004828287220 */ /* 0x080fe20000410000 */
[-C--:B------:R-:W-:Y:S01]  /*382a0*/  FMUL.FTZ R21, R42, R72.reuse ;  /* 0x000000482a157220 */ /* 0x080fe20000410000 */
[-C--:B------:R-:W-:Y:S01]  /*382b0*/  FMUL.FTZ R24, R43, R72.reuse ;  /* 0x000000482b187220 */ /* 0x080fe20000410000 */
[-C--:B---3--:R-:W-:Y:S01]  /*382c0*/  FMUL.FTZ R25, R46, R72.reuse ;  /* 0x000000482e197220 */ /* 0x088fe20000410000 */
[-C--:B------:R-:W-:Y:S01]  /*382d0*/  FMUL.FTZ R26, R47, R72.reuse ;  /* 0x000000482f1a7220 */ /* 0x080fe20000410000 */
[-C--:B------:R-:W-:Y:S01]  /*382e0*/  FMUL.FTZ R58, R58, R72.reuse ;  /* 0x000000483a3a7220 */ /* 0x080fe20000410000 */
[----:B------:R3:W0:Y:S01]  /*382f0*/  MUFU.TANH R86, R52 ;  /* 0x0000003400567308 */ /* 0x0006220000002400 */
[-C--:B------:R-:W-:Y:S01]  /*38300*/  FMUL.FTZ R59, R59, R72.reuse ;  /* 0x000000483b3b7220 */ /* 0x080fe20000410000 */
[-C--:B------:R-:W-:Y:S01]  /*38310*/  FMUL.FTZ R60, R60, R72.reuse ;  /* 0x000000483c3c7220 */ /* 0x080fe20000410000 */
[-C--:B------:R-:W-:Y:S01]  /*38320*/  FMUL.FTZ R61, R61, R72.reuse ;  /* 0x000000483d3d7220 */ /* 0x080fe20000410000 */
[-C--:B------:R-:W-:Y:S01]  /*38330*/  FMUL.FTZ R62, R62, R72.reuse ;  /* 0x000000483e3e7220 */ /* 0x080fe20000410000 */
[-C--:B----4-:R-:W-:Y:S01]  /*38340*/  FMUL.FTZ R15, R63, R72.reuse ;  /* 0x000000483f0f7220 */ /* 0x090fe20000410000 */
[-C--:B------:R-:W-:Y:S01]  /*38350*/  FMUL.FTZ R64, R64, R72.reuse ;  /* 0x0000004840407220 */ /* 0x080fe20000410000 */
[-C--:B------:R-:W-:Y:S01]  /*38360*/  FMUL.FTZ R65, R65, R72.reuse ;  /* 0x0000004841417220 */ /* 0x080fe20000410000 */
[-C--:B------:R-:W-:Y:S01]  /*38370*/  FMUL.FTZ R51, R66, R72.reuse ;  /* 0x0000004842337220 */ /* 0x080fe20000410000 */
[-C--:B---3--:R-:W-:Y:S01]  /*38380*/  FMUL.FTZ R52, R67, R72.reuse ;  /* 0x0000004843347220 */ /* 0x088fe20000410000 */
        /* <DEDUP_REMOVED lines=8> */
[-C--:B------:R-:W-:Y:S01]  /*38410*/  FMUL.FTZ R45, R45, R72.reuse ;  /* 0x000000482d2d7220 */ /* 0x080fe20000410000 */
[----:B------:R-:W-:Y:S01]  /*38420*/  FMUL.FTZ R48, R48, R72 ;  /* 0x0000004830307220 */ /* 0x000fe20000410000 */
[----:B------:R-:W-:Y:S01]  /*38430*/  ISETP.GE.AND P2, PT, R6, 0x1, PT ;  /* 0x000000010600780c */ /* 0x000fe20003f46270 */
[----:B------:R-:W-:Y:S01]  /*38440*/  IMAD R28, R31, -0x2, R28 ;  /* 0xfffffffe1f1c7824 */ /* 0x000fe200078e021c */
[----:B------:R-:W3:Y:S04]  /*38450*/  MUFU.TANH R10, R10 ;  /* 0x0000000a000a7308 */ /* 0x000ee80000002400 */
[----:B------:R-:W-:-:S04]  /*38460*/  IADD3 R27, -R7, R28, R8 ;  /* 0x0000001c071b7210 */ /* 0x000fc80007ffe108 */
[----:B------:R-:W4:Y:S01]  /*38470*/  MUFU.TANH R0, R0 ;  /* 0x0000000000007308 */ /* 0x000f220000002400 */
[----:B------:R-:W-:-:S07]  /*38480*/  FMUL.FTZ R56, R56, R72 ;  /* 0x0000004838387220 */ /* 0x000fce0000410000 */
[----:B------:R-:W0:Y:S01]  /*38490*/  MUFU.TANH R9, R9 ;  /* 0x0000000900097308 */ /* 0x000e220000002400 */
        /* <DEDUP_REMOVED lines=38> */
[----:B------:R-:W-:Y:S02]  /*38700*/  IMAD.IADD R78, R27, 0x1, R78 ;  /* 0x000000011b4e7824 */ /* 0x000fe400078e024e */
[----:B------:R-:W-:-:S03]  /*38710*/  VIADD R63, R28, 0xffffffff ;  /* 0xffffffff1c3f7836 */ /* 0x000fc60000000000 */
[----:B------:R0:W1:Y:S08]  /*38720*/  MUFU.TANH R88, R56 ;  /* 0x0000003800587308 */ /* 0x0000700000002400 */
[----:B------:R2:W1:Y:S01]  /*38730*/  MUFU.TANH R89, R57 ;  /* 0x0000003900597308 */ /* 0x0004620000002400 */
[--C-:B0-----:R-:W-:Y:S02]  /*38740*/  IMAD.IADD R56, R78, 0x1, R29.reuse ;  /* 0x000000014e387824 */ /* 0x101fe400078e021d */
[----:B--2---:R-:W-:Y:S01]  /*38750*/  IMAD.IADD R57, R76, 0x1, R29 ;  /* 0x000000014c397824 */ /* 0x004fe200078e021d */
[----:B---34-:R-:W-:Y:S06]  /*38760*/  @!P2 BRA `(.L_x_11341) ;  /* 0x000000000084a947 */ /* 0x018fec0003800000 */
        /* <DEDUP_REMOVED lines=16> */
.L_x_11345:
[----:B------:R-:W-:Y:S05]  /*38870*/  BSYNC B5 ;  /* 0x0000000000057941 */ /* 0x000fea0003800000 */
.L_x_11344:
[----:B------:R-:W-:Y:S01]  /*38880*/  LOP3.LUT R27, RZ, R27, RZ, 0x33, !PT ;  /* 0x0000001bff1b7212 */ /* 0x000fe200078e33ff */
[----:B------:R-:W-:Y:S06]  /*38890*/  BRA `(.L_x_11346) ;  /* 0x0000000000287947 */ /* 0x000fec0003800000 */
.L_x_11343:
        /* <DEDUP_REMOVED lines=10> */
.L_x_11346:
[----:B------:R-:W-:Y:S05]  /*38940*/  BSYNC B4 ;  /* 0x0000000000047941 */ /* 0x000fea0003800000 */
.L_x_11342:
[----:B------:R-:W-:-:S05]  /*38950*/  IMAD R27, R6, R27, R63 ;  /* 0x0000001b061b7224 */ /* 0x000fca00078e023f */
[----:B------:R-:W-:Y:S02]  /*38960*/  VIMNMX R56, R56, R27, !PT ;  /* 0x0000001b38387248 */ /* 0x000fe40007fe0100 */
[----:B------:R-:W-:-:S07]  /*38970*/  VIADDMNMX R57, R27, R6, R57, PT ;  /* 0x000000061b397246 */ /* 0x000fce0003800139 */
.L_x_11341:
[----:B------:R-:W-:Y:S05]  /*38980*/  BSYNC B3 ;  /* 0x0000000000037941 */ /* 0x000fea0003800000 */
.L_x_11340:
[C---:B------:R-:W-:Y:S01]  /*38990*/  ISETP.GE.AND P2, PT, R79.reuse, 0x9, PT ;  /* 0x000000094f00780c */ /* 0x040fe20003f46270 */
[----:B------:R-:W0:Y:S01]  /*389a0*/  SHFL.IDX PT, R55, R55, 0x1, 0x1c1f ;  /* 0x003c1f0037377f89 */ /* 0x000e2200000e0000 */
[----:B------:R-:W-:Y:S01]  /*389b0*/  ISETP.GE.AND P1, PT, R79, 0x2, PT ;  /* 0x000000024f00780c */ /* 0x000fe20003f26270 */
[----:B------:R-:W-:Y:S01]  /*389c0*/  BSSY B3, `(.L_x_11347) ;  /* 0x0000097000037945 */ /* 0x000fe20003800000 */
[C---:B------:R-:W-:Y:S02]  /*389d0*/  ISETP.GT.AND P3, PT, R56.reuse, 0x8, !P2 ;  /* 0x000000083800780c */ /* 0x040fe40005764270 */
[----:B------:R-:W-:Y:S02]  /*389e0*/  ISETP.GT.AND P4, PT, R56, 0x1, !P1 ;  /* 0x000000013800780c */ /* 0x000fe40004f84270 */
[----:B------:R-:W-:Y:S02]  /*389f0*/  ISETP.LT.OR P3, PT, R57, 0x9, P3 ;  /* 0x000000093900780c */ /* 0x000fe40001f61670 */
[----:B------:R-:W-:-:S02]  /*38a00*/  ISETP.GE.AND P5, PT, R79, 0xa, PT ;  /* 0x0000000a4f00780c */ /* 0x000fc40003fa6270 */
[----:B-1----:R-:W-:Y:S02]  /*38a10*/  FSEL R47, R81, -INF , !P3 ;  /* 0xff800000512f7808 */ /* 0x002fe40005800000 */
        /* <DEDUP_REMOVED lines=128> */
.L_x_11352:
[----:B------:R-:W-:Y:S05]  /*39220*/  BSYNC B5 ;  /* 0x0000000000057941 */ /* 0x000fea0003800000 */
.L_x_11351:
[----:B------:R-:W-:Y:S01]  /*39230*/  LOP3.LUT R7, RZ, R7, RZ, 0x33, !PT ;  /* 0x00000007ff077212 */ /* 0x000fe200078e33ff */
[----:B------:R-:W-:Y:S06]  /*39240*/  BRA `(.L_x_11353) ;  /* 0x0000000000287947 */ /* 0x000fec0003800000 */
.L_x_11350:
        /* <DEDUP_REMOVED lines=10> */
.L_x_11353:
[----:B------:R-:W-:Y:S05]  /*392f0*/  BSYNC B4 ;  /* 0x0000000000047941 */ /* 0x000fea0003800000 */
.L_x_11349:
[----:B------:R-:W-:-:S05]  /*39300*/  IMAD R7, R6, R7, R63 ;  /* 0x0000000706077224 */ /* 0x000fca00078e023f */
[----:B------:R-:W-:Y:S02]  /*39310*/  VIADDMNMX R57, R7, R6, R57, PT ;  /* 0x0000000607397246 */ /* 0x000fe40003800139 */
[----:B------:R-:W-:-:S07]  /*39320*/  VIMNMX R56, R56, R7, !PT ;  /* 0x0000000738387248 */ /* 0x000fce0007fe0100 */
.L_x_11348:
[----:B------:R-:W-:Y:S05]  /*39330*/  BSYNC B3 ;  /* 0x0000000000037941 */ /* 0x000fea0003800000 */
.L_x_11347:
        /* <DEDUP_REMOVED lines=77> */
[----:B------:R-:W-:-:S04]  /*39810*/  ISETP.LT.OR P1, PT, R57, 0x1, P1 ;  /* 0x000000013900780c */ /* 0x000fc80000f21670 */
[----:B------:R-:W-:Y:S01]  /*39820*/  FSEL R0, R0, -INF , !P1 ;  /* 0xff80000000007808 */ /* 0x000fe20004800000 */
[----:B--2---:R-:W2:Y:S01]  /*39830*/  LD.E.64 R2, desc[UR4][R6.64] ;  /* 0x0000000406027980 */ /* 0x004ea2000c101b00 */
[C---:B------:R-:W-:Y:S02]  /*39840*/  ISETP.GT.AND P1, PT, R56.reuse, 0x49, !P2 ;  /* 0x000000493800780c */ /* 0x040fe40005724270 */
[C---:B------:R-:W-:Y:S01]  /*39850*/  ISETP.GT.AND P3, PT, R56.reuse, 0x50, !P3 ;  /* 0x000000503800780c */ /* 0x040fe20005f64270 */
[----:B------:R-:W3:Y:S01]  /*39860*/  LD.E R64, desc[UR4][R6.64+0x20] ;  /* 0x0000200406407980 */ /* 0x000ee2000c101900 */
[C---:B------:R-:W-:Y:S02]  /*39870*/  ISETP.GT.AND P4, PT, R56.reuse, 0x51, !P4 ;  /* 0x000000513800780c */ /* 0x040fe40006784270 */
[C---:B------:R-:W-:Y:S01]  /*39880*/  ISETP.GT.AND P5, PT, R56.reuse, 0x58, !P5 ;  /* 0x000000583800780c */ /* 0x040fe20006fa4270 */
[----:B------:R-:W4:Y:S01]  /*39890*/  LD.E R65, desc[UR4][R6.64+0x10] ;  /* 0x0000100406417980 */ /* 0x000f22000c101900 */
[----:B------:R-:W-:-:S02]  /*398a0*/  ISETP.GT.AND P2, PT, R56, 0x59, !P6 ;  /* 0x000000593800780c */ /* 0x000fc40007744270 */
[C---:B------:R-:W-:Y:S02]  /*398b0*/  ISETP.LT.OR P1, PT, R57.reuse, 0x4a, P1 ;  /* 0x0000004a3900780c */ /* 0x040fe40000f21670 */
[----:B------:R-:W-:Y:S02]  /*398c0*/  ISETP.LT.OR P3, PT, R57, 0x51, P3 ;  /* 0x000000513900780c */ /* 0x000fe40001f61670 */
[----:B------:R-:W-:Y:S02]  /*398d0*/  FSEL R15, R15, -INF , !P1 ;  /* 0xff8000000f0f7808 */ /* 0x000fe40004800000 */
[----:B------:R-:W-:Y:S02]  /*398e0*/  ISETP.LT.OR P4, PT, R57, 0x52, P4 ;  /* 0x000000523900780c */ /* 0x000fe40002781670 */
[----:B------:R-:W-:Y:S02]  /*398f0*/  FSEL R51, R51, -INF , !P3 ;  /* 0xff80000033337808 */ /* 0x000fe40005800000 */
[----:B------:R-:W-:-:S02]  /*39900*/  ISETP.LT.OR P5, PT, R57, 0x59, P5 ;  /* 0x000000593900780c */ /* 0x000fc40002fa1670 */
[----:B------:R-:W-:Y:S02]  /*39910*/  ISETP.LT.OR P2, PT, R57, 0x5a, P2 ;  /* 0x0000005a3900780c */ /* 0x000fe40001741670 */
[----:B------:R-:W-:Y:S02]  /*39920*/  FSEL R52, R52, -INF , !P4 ;  /* 0xff80000034347808 */ /* 0x000fe40006000000 */
[----:B------:R-:W-:Y:S02]  /*39930*/  R2UR UR6, R4 ;  /* 0x00000000040672ca */ /* 0x000fe400000e0000 */
[----:B------:R-:W-:Y:S02]  /*39940*/  R2UR UR7, R5 ;  /* 0x00000000050772ca */ /* 0x000fe400000e0000 */
[----:B--2---:R-:W-:Y:S02]  /*39950*/  FMNMX.FTZ R9, R73, R2, !PT ;  /* 0x0000000249097209 */ /* 0x004fe40007810000 */
        /* <DEDUP_REMOVED lines=42> */
[----:B------:R-:W-:-:S02]  /*39c00*/  FSEL R56, R70, -INF , !P5 ;  /* 0xff80000046387808 */ /* 0x000fc40006800000 */
[----:B------:R-:W-:Y:S02]  /*39c10*/  FMNMX.FTZ R9, R52, R57, !PT ;  /* 0x0000003934097209 */ /* 0x000fe40007810000 */
[----:B------:R-:W-:Y:S02]  /*39c20*/  FMNMX.FTZ R61, R27, R8, !PT ;  /* 0x000000081b3d7209 */ /* 0x000fe40007810000 */
[----:B------:R-:W-:Y:S02]  /*39c30*/  FSEL R57, R71, -INF , !P2 ;  /* 0xff80000047397808 */ /* 0x000fe40005000000 */
[----:B------:R-:W-:Y:S02]  /*39c40*/  FMNMX.FTZ R8, R56, R9, !PT ;  /* 0x0000000938087209 */ /* 0x000fe40007810000 */
[----:B------:R-:W-:Y:S02]  /*39c50*/  FMNMX.FTZ R62, R10, R61, !PT ;  /* 0x0000003d0a3e7209 */ /* 0x000fe40007810000 */
[----:B------:R-:W-:-:S03]  /*39c60*/  FMNMX.FTZ R63, R57, R8, !PT ;  /* 0x00000008393f7209 */ /* 0x000fc60007810000 */
[----:B------:R-:W0:Y:S04]  /*39c70*/  SHFL.BFLY PT, R9, R62, 0x2, 0x1f ;  /* 0x0c401f003e097f89 */ /* 0x000e2800000e0000 */
[----:B------:R1:W-:Y:S04]  /*39c80*/  ST.E.64 desc[UR4][R6.64], R62 ;  /* 0x0000003e06007985 */ /* 0x0003e8000c101b04 */
[----:B------:R-:W2:Y:S01]  /*39c90*/  LD.E R67, desc[UR6][R6.64+0x4] ;  /* 0x0000040606437980 */ /* 0x000ea2000c101900 */
[----:B0-----:R-:W-:-:S03]  /*39ca0*/  FMNMX.FTZ R9, R62, R9, !PT ;  /* 0x000000093e097209 */ /* 0x001fc60007810000 */
[----:B-1----:R-:W5:Y:S04]  /*39cb0*/  LD.E R62, desc[UR6][R6.64+0x14] ;  /* 0x00001406063e7980 */ /* 0x002f68000c101900 */
[----:B------:R-:W0:Y:S02]  /*39cc0*/  SHFL.BFLY PT, R8, R9, 0x1, 0x1f ;  /* 0x0c201f0009087f89 */ /* 0x000e2400000e0000 */
[----:B0-----:R-:W-:-:S05]  /*39cd0*/  FMNMX.FTZ R61, R9, R8, !PT ;  /* 0x00000008093d7209 */ /* 0x001fca0007810000 */
[----:B------:R-:W-:Y:S04]  /*39ce0*/  ST.E desc[UR4][R6.64], R61 ;  /* 0x0000003d06007985 */ /* 0x000fe8000c101904 */
[----:B------:R-:W3:Y:S01]  /*39cf0*/  LD.E R66, desc[UR6][R6.64] ;  /* 0x0000000606427980 */ /* 0x000ee2000c101900 */
[----:B------:R-:W-:Y:S02]  /*39d00*/  R2UR UR8, R4 ;  /* 0x00000000040872ca */ /* 0x000fe400000e0000 */
[----:B------:R-:W-:Y:S01]  /*39d10*/  R2UR UR9, R5 ;  /* 0x00000000050972ca */ /* 0x000fe200000e0000 */
[----:B--2---:R-:W0:Y:S02]  /*39d20*/  SHFL.BFLY PT, R8, R67, 0x2, 0x1f ;  /* 0x0c401f0043087f89 */ /* 0x004e2400000e0000 */
[----:B0-----:R-:W-:-:S05]  /*39d30*/  FMNMX.FTZ R9, R8, R67, !PT ;  /* 0x0000004308097209 */ /* 0x001fca0007810000 */
[----:B------:R-:W0:Y:S02]  /*39d40*/  SHFL.BFLY PT, R8, R9, 0x1, 0x1f ;  /* 0x0c201f0009087f89 */ /* 0x000e2400000e0000 */
[----:B0-----:R-:W-:Y:S02]  /*39d50*/  FMNMX.FTZ R61, R9, R8, !PT ;  /* 0x00000008093d7209 */ /* 0x001fe40007810000 */
[C---:B---3--:R-:W-:Y:S02]  /*39d60*/  FSETP.NEU.FTZ.AND P1, PT, R66.reuse, -INF , PT ;  /* 0xff8000004200780b */ /* 0x048fe40003f3d000 */
[C---:B------:R-:W-:Y:S02]  /*39d70*/  FSETP.NEU.FTZ.AND P2, PT, R61.reuse, -INF , PT ;  /* 0xff8000003d00780b */ /* 0x040fe40003f5d000 */
[----:B------:R-:W-:Y:S02]  /*39d80*/  FSEL R63, R66, RZ, P1 ;  /* 0x000000ff423f7208 */ /* 0x000fe40000800000 */
[----:B------:R-:W-:-:S03]  /*39d90*/  FSEL R8, R61, RZ, P2 ;  /* 0x000000ff3d087208 */ /* 0x000fc60001000000 */
[----:B------:R-:W-:Y:S02]  /*39da0*/  FADD.FTZ R63, R2, -R63 ;  /* 0x8000003f023f7221 */ /* 0x000fe40000010000 */
[----:B------:R-:W-:Y:S02]  /*39db0*/  FADD.FTZ R3, R3, -R8 ;  /* 0x8000000803037221 */ /* 0x000fe40000010000 */
[----:B------:R-:W-:Y:S02]  /*39dc0*/  FMUL.FTZ R8, R63, R64 ;  /* 0x000000403f087220 */ /* 0x000fe40000410000 */
[----:B------:R-:W-:-:S04]  /*39dd0*/  FMUL.FTZ R64, R64, R3 ;  /* 0x0000000340407220 */ /* 0x000fc80000410000 */
[----:B------:R-:W4:Y:S08]  /*39de0*/  MUFU.EX2 R8, R8 ;  /* 0x0000000800087308 */ /* 0x000f300000000800 */
[----:B------:R-:W5:Y:S01]  /*39df0*/  MUFU.EX2 R9, R64 ;  /* 0x0000004000097308 */ /* 0x000f620000000800 */
[----:B------:R0:W-:Y:S01]  /*39e00*/  ST.E desc[UR4][R6.64+0x4], R61 ;  /* 0x0000043d06007985 */ /* 0x0001e2000c101904 */
[----:B----4-:R-:W-:Y:S01]  /*39e10*/  FMUL.FTZ R65, R8, R65 ;  /* 0x0000004108417220 */ /* 0x010fe20000410000 */
[----:B-----5:R-:W-:-:S04]  /*39e20*/  FMUL.FTZ R63, R9, R62 ;  /* 0x0000003e093f7220 */ /* 0x020fc80000410000 */
[----:B------:R-:W-:Y:S04]  /*39e30*/  ST.E desc[UR6][R6.64+0x10], R65 ;  /* 0x0000104106007985 */ /* 0x000fe8000c101906 */
[----:B------:R1:W-:Y:S04]  /*39e40*/  ST.E desc[UR8][R6.64+0x14], R63 ;  /* 0x0000143f06007985 */ /* 0x0003e8000c101908 */
[----:B------:R-:W2:Y:S04]  /*39e50*/  LDL.64 R2, [R158+0x70] ;  /* 0x000070009e027983 */ /* 0x000ea80000100a00 */
[----:B--2---:R-:W1:Y:S04]  /*39e60*/  LD.E R67, desc[UR6][R2.64+0x20] ;  /* 0x0000200602437980 */ /* 0x004e68000c101900 */
[----:B------:R-:W1:Y:S04]  /*39e70*/  LD.E R62, desc[UR4][R2.64] ;  /* 0x00000004023e7980 */ /* 0x000e68000c101900 */
[----:B------:R-:W2:Y:S04]  /*39e80*/  LD.E R64, desc[UR8][R2.64+0x4] ;  /* 0x0000040802407980 */ /* 0x000ea8000c101900 */
[----:B0-----:R-:W3:Y:S04]  /*39e90*/  LD.E R61, desc[UR4][R2.64+0x10] ;  /* 0x00001004023d7980 */ /* 0x001ee8000c101900 */
[----:B------:R-:W4:Y:S01]  /*39ea0*/  LD.E R66, desc[UR6][R2.64+0x14] ;  /* 0x0000140602427980 */ /* 0x000f22000c101900 */
[C---:B-1----:R-:W-:Y:S01]  /*39eb0*/  FMUL.FTZ R6, R62.reuse, R67 ;  /* 0x000000433e067220 */ /* 0x042fe20000410000 */
[----:B------:R-:W-:-:S02]  /*39ec0*/  FSETP.NEU.FTZ.AND P1, PT, R62, -INF , PT ;  /* 0xff8000003e00780b */ /* 0x000fc40003f3d000 */
[----:B--2---:R-:W-:Y:S01]  /*39ed0*/  FSETP.NEU.FTZ.AND P2, PT, R64, -INF , PT ;  /* 0xff8000004000780b */ /* 0x004fe20003f5d000 */
[----:B------:R-:W-:Y:S01]  /*39ee0*/  FMUL.FTZ R64, R67, R64 ;  /* 0x0000004043407220 */ /* 0x000fe20000410000 */
[----:B------:R-:W-:-:S04]  /*39ef0*/  FSEL R6, R6, RZ, P1 ;  /* 0x000000ff06067208 */ /* 0x000fc80000800000 */
[----:B------:R-:W-:Y:S01]  /*39f00*/  FSEL R64, R64, RZ, P2 ;  /* 0x000000ff40407208 */ /* 0x000fe20001000000 */
[-CC-:B------:R-:W-:Y:S01]  /*39f10*/  FFMA.FTZ R152, R73, R67.reuse, -R6.reuse ;  /* 0x0000004349987223 */ /* 0x180fe20000010806 */
[----:B------:R-:W-:-:S03]  /*39f20*/  FFMA.FTZ R153, R48, R67, -R6 ;  /* 0x0000004330997223 */ /* 0x000fc60000010806 */
[-CC-:B------:R-:W-:Y:S01]  /*39f30*/  FFMA.FTZ R197, R0, R67.reuse, -R64.reuse ;  /* 0x0000004300c57223 */ /* 0x180fe20000010840 */
[-C--:B------:R-:W-:Y:S01]  /*39f40*/  FFMA.FTZ R198, R55, R67.reuse, -R64 ;  /* 0x0000004337c67223 */ /* 0x080fe20000010840 */
[----:B------:R-:W3:Y:S01]  /*39f50*/  MUFU.EX2 R152, R152 ;  /* 0x0000009800987308 */ /* 0x000ee20000000800 */
[-C--:B------:R-:W-:Y:S01]  /*39f60*/  FFMA.FTZ R154, R47, R67.reuse, -R6 ;  /* 0x000000432f9a7223 */ /* 0x080fe20000010806 */
[-C--:B------:R-:W-:Y:S01]  /*39f70*/  FFMA.FTZ R199, R11, R67.reuse, -R64 ;  /* 0x000000430bc77223 */ /* 0x080fe20000010840 */
[----:B------:R-:W-:-:S05]  /*39f80*/  FFMA.FTZ R155, R46, R67, -R6 ;  /* 0x000000432e9b7223 */ /* 0x000fca0000010806 */
[----:B------:R-:W4:Y:S01]  /*39f90*/  MUFU.EX2 R197, R197 ;  /* 0x000000c500c57308 */ /* 0x000f220000000800 */
[----:B------:R-:W-:-:S07]  /*39fa0*/  FFMA.FTZ R200, R12, R67, -R64 ;  /* 0x000000430cc87223 */ /* 0x000fce0000010840 */
[----:B------:R-:W0:Y:S01]  /*39fb0*/  MUFU.EX2 R153, R153 ;  /* 0x0000009900997308 */ /* 0x000e220000000800 */
[----:B------:R-:W-:-:S07]  /*39fc0*/  FFMA.FTZ R13, R13, R67, -R64 ;  /* 0x000000430d0d7223 */ /* 0x000fce0000010840 */
[----:B------:R-:W1:Y:S01]  /*39fd0*/  MUFU.EX2 R198, R198 ;  /* 0x000000c600c67308 */ /* 0x000e620000000800 */
[-CC-:B------:R-:W-:Y:S01]  /*39fe0*/  FFMA.FTZ R45, R45, R67.reuse, -R6.reuse ;  /* 0x000000432d2d7223 */ /* 0x180fe20000010806 */
[----:B------:R-:W-:-:S06]  /*39ff0*/  FFMA.FTZ R186, R10, R67, -R6 ;  /* 0x000000430aba7223 */ /* 0x000fcc0000010806 */
[----:B------:R-:W2:Y:S01]  /*3a000*/  MUFU.EX2 R154, R154 ;  /* 0x0000009a009a7308 */ /* 0x000ea20000000800 */
[-CC-:B------:R-:W-:Y:S01]  /*3a010*/  FFMA.FTZ R12, R14, R67.reuse, -R64.reuse ;  /* 0x000000430e0c7223 */ /* 0x180fe20000010840 */
[----:B------:R-:W-:-:S06]  /*3a020*/  FFMA.FTZ R10, R17, R67, -R64 ;  /* 0x00000043110a7223 */ /* 0x000fcc0000010840 */
[----:B------:R-:W5:Y:S01]  /*3a030*/  MUFU.EX2 R199, R199 ;  /* 0x000000c700c77308 */ /* 0x000f620000000800 */
[-CC-:B------:R-:W-:Y:S01]  /*3a040*/  FFMA.FTZ R44, R44, R67.reuse, -R6.reuse ;  /* 0x000000432c2c7223 */ /* 0x180fe20000010806 */
[-CC-:B------:R-:W-:Y:S01]  /*3a050*/  FFMA.FTZ R43, R43, R67.reuse, -R6.reuse ;  /* 0x000000432b2b7223 */ /* 0x180fe20000010806 */
[-CC-:B------:R-:W-:Y:S01]  /*3a060*/  FFMA.FTZ R42, R42, R67.reuse, -R6.reuse ;  /* 0x000000432a2a7223 */ /* 0x180fe20000010806 */
[----:B------:R-:W-:-:S04]  /*3a070*/  FFMA.FTZ R165, R41, R67, -R6 ;  /* 0x0000004329a57223 */ /* 0x000fc80000010806 */
[----:B------:R-:W5:Y:S01]  /*3a080*/  MUFU.EX2 R155, R155 ;  /* 0x0000009b009b7308 */ /* 0x000f620000000800 */
[-CC-:B------:R-:W-:Y:S01]  /*3a090*/  FFMA.FTZ R164, R40, R67.reuse, -R6.reuse ;  /* 0x0000004328a47223 */ /* 0x180fe20000010806 */
[-CC-:B------:R-:W-:Y:S01]  /*3a0a0*/  FFMA.FTZ R166, R39, R67.reuse, -R6.reuse ;  /* 0x0000004327a67223 */ /* 0x180fe20000010806 */
[-CC-:B------:R-:W-:Y:S01]  /*3a0b0*/  FFMA.FTZ R163, R38, R67.reuse, -R6.reuse ;  /* 0x0000004326a37223 */ /* 0x180fe20000010806 */
[-CC-:B------:R-:W-:Y:S01]  /*3a0c0*/  FFMA.FTZ R173, R37, R67.reuse, -R6.reuse ;  /* 0x0000004325ad7223 */ /* 0x180fe20000010806 */
[----:B------:R-:W-:-:S03]  /*3a0d0*/  FFMA.FTZ R172, R36, R67, -R6 ;  /* 0x0000004324ac7223 */ /* 0x000fc60000010806 */
        /* <DEDUP_REMOVED lines=10> */
[----:B------:R-:W5:Y:S01]  /*3a180*/  MUFU.EX2 R17, R45 ;  /* 0x0000002d00117308 */ /* 0x000f620000000800 */
[----:B---3--:R-:W-:Y:S01]  /*3a190*/  FADD.FTZ R6, R152, R61 ;  /* 0x0000003d98067221 */ /* 0x008fe20000010000 */
[----:B----4-:R-:W-:Y:S01]  /*3a1a0*/  FADD.FTZ R7, R197, R66 ;  /* 0x00000042c5077221 */ /* 0x010fe20000010000 */
[-CC-:B------:R-:W-:Y:S01]  /*3a1b0*/  FFMA.FTZ R11, R16, R67.reuse, -R64.reuse ;  /* 0x00000043100b7223 */ /* 0x180fe20000010840 */
[----:B------:R-:W-:-:S04]  /*3a1c0*/  FFMA.FTZ R169, R25, R67, -R64 ;  /* 0x0000004319a97223 */ /* 0x000fc80000010840 */
[----:B------:R-:W3:Y:S01]  /*3a1d0*/  MUFU.EX2 R13, R13 ;  /* 0x0000000d000d7308 */ /* 0x000ee20000000800 */
[----:B0-----:R-:W-:Y:S01]  /*3a1e0*/  FADD.FTZ R25, R153, R6 ;  /* 0x0000000699197221 */ /* 0x001fe20000010000 */
[-CC-:B------:R-:W-:Y:S01]  /*3a1f0*/  FFMA.FTZ R0, R21, R67.reuse, -R64.reuse ;  /* 0x0000004315007223 */ /* 0x180fe20000010840 */
[----:B-1----:R-:W-:Y:S01]  /*3a200*/  FADD.FTZ R6, R198, R7 ;  /* 0x00000007c6067221 */ /* 0x002fe20000010000 */
[----:B------:R-:W-:-:S04]  /*3a210*/  FFMA.FTZ R21, R15, R67, -R64 ;  /* 0x000000430f157223 */ /* 0x000fc80000010840 */
[----:B------:R-:W0:Y:S01]  /*3a220*/  MUFU.EX2 R16, R44 ;  /* 0x0000002c00107308 */ /* 0x000e220000000800 */
[----:B------:R-:W-:Y:S01]  /*3a230*/  FFMA.FTZ R167, R24, R67, -R64 ;  /* 0x0000004318a77223 */ /* 0x000fe20000010840 */
[----:B--2---:R-:W-:Y:S01]  /*3a240*/  FADD.FTZ R24, R154, R25 ;  /* 0x000000199a187221 */ /* 0x004fe20000010000 */
[----:B-----5:R-:W-:-:S05]  /*3a250*/  FADD.FTZ R7, R199, R6 ;  /* 0x00000006c7077221 */ /* 0x020fca0000010000 */
[----:B------:R-:W1:Y:S01]  /*3a260*/  MUFU.EX2 R12, R12 ;  /* 0x0000000c000c7308 */ /* 0x000e620000000800 */
[----:B------:R-:W-:Y:S01]  /*3a270*/  FADD.FTZ R24, R155, R24 ;  /* 0x000000189b187221 */ /* 0x000fe20000010000 */
[----:B------:R-:W-:-:S06]  /*3a280*/  FADD.FTZ R6, R200, R7 ;  /* 0x00000007c8067221 */ /* 0x000fcc0000010000 */
[----:B------:R-:W2:Y:S08]  /*3a290*/  MUFU.EX2 R15, R43 ;  /* 0x0000002b000f7308 */ /* 0x000eb00000000800 */
[----:B------:R-:W4:Y:S01]  /*3a2a0*/  MUFU.EX2 R11, R11 ;  /* 0x0000000b000b7308 */ /* 0x000f220000000800 */
[----:B------:R-:W-:Y:S01]  /*3a2b0*/  FADD.FTZ R7, R17, R24 ;  /* 0x0000001811077221 */ /* 0x000fe20000010000 */
[----:B---3--:R-:W-:-:S06]  /*3a2c0*/  FADD.FTZ R25, R13, R6 ;  /* 0x000000060d197221 */ /* 0x008fcc0000010000 */
[----:B------:R-:W3:Y:S08]  /*3a2d0*/  MUFU.EX2 R14, R42 ;  /* 0x0000002a000e7308 */ /* 0x000ef00000000800 */
[----:B------:R-:W5:Y:S01]  /*3a2e0*/  MUFU.EX2 R10, R10 ;  /* 0x0000000a000a7308 */ /* 0x000f620000000800 */
[----:B0-----:R-:W-:Y:S01]  /*3a2f0*/  FADD.FTZ R6, R16, R7 ;  /* 0x0000000710067221 */ /* 0x001fe20000010000 */
[----:B-1----:R-:W-:-:S06]  /*3a300*/  FADD.FTZ R24, R12, R25 ;  /* 0x000000190c187221 */ /* 0x002fcc0000010000 */
[----:B------:R-:W0:Y:S01]  /*3a310*/  MUFU.EX2 R165, R165 ;  /* 0x000000a500a57308 */ /* 0x000e220000000800 */
[----:B------:R-:W-:-:S07]  /*3a320*/  FFMA.FTZ R168, R26, R67, -R64 ;  /* 0x000000431aa87223 */ /* 0x000fce0000010840 */
[----:B------:R-:W1:Y:S01]  /*3a330*/  MUFU.EX2 R0, R0 ;  /* 0x0000000000007308 */ /* 0x000e620000000800 */
[----:B--2---:R-:W-:Y:S01]  /*3a340*/  FADD.FTZ R7, R15, R6 ;  /* 0x000000060f077221 */ /* 0x004fe20000010000 */
[----:B----4-:R-:W-:-:S06]  /*3a350*/  FADD.FTZ R25, R11, R24 ;  /* 0x000000180b197221 */ /* 0x010fcc0000010000 */
[----:B------:R-:W2:Y:S01]  /*3a360*/  MUFU.EX2 R164, R164 ;  /* 0x000000a400a47308 */ /* 0x000ea20000000800 */
[----:B------:R-:W-:-:S07]  /*3a370*/  FFMA.FTZ R175, R49, R67, -R64 ;  /* 0x0000004331af7223 */ /* 0x000fce0000010840 */
[----:B------:R-:W4:Y:S01]  /*3a380*/  MUFU.EX2 R167, R167 ;  /* 0x000000a700a77308 */ /* 0x000f220000000800 */
[----:B---3--:R-:W-:Y:S01]  /*3a390*/  FADD.FTZ R6, R14, R7 ;  /* 0x000000070e067221 */ /* 0x008fe20000010000 */
[----:B-----5:R-:W-:-:S06]  /*3a3a0*/  FADD.FTZ R25, R10, R25 ;  /* 0x000000190a197221 */ /* 0x020fcc0000010000 */
[----:B------:R-:W3:Y:S01]  /*3a3b0*/  MUFU.EX2 R166, R166 ;  /* 0x000000a600a67308 */ /* 0x000ee20000000800 */
[----:B------:R-:W-:-:S07]  /*3a3c0*/  FFMA.FTZ R174, R50, R67, -R64 ;  /* 0x0000004332ae7223 */ /* 0x000fce0000010840 */
        /* <DEDUP_REMOVED lines=52> */
[----:B------:R-:W2:Y:S08]  /*3a710*/  MUFU.EX2 R188, R188 ;  /* 0x000000bc00bc7308 */ /* 0x000eb00000000800 */
[----:B------:R-:W4:Y:S01]  /*3a720*/  MUFU.EX2 R161, R161 ;  /* 0x000000a100a17308 */ /* 0x000f220000000800 */
[----:B---3--:R-:W-:Y:S01]  /*3a730*/  FADD.FTZ R6, R180, R7 ;  /* 0x00000007b4067221 */ /* 0x008fe20000010000 */
[----:B-----5:R-:W-:-:S06]  /*3a740*/  FADD.FTZ R7, R21, R24 ;  /* 0x0000001815077221 */ /* 0x020fcc0000010000 */
[----:B------:R-:W3:Y:S08]  /*3a750*/  MUFU.EX2 R187, R187 ;  /* 0x000000bb00bb7308 */ /* 0x000ef00000000800 */
[----:B------:R-:W5:Y:S01]  /*3a760*/  MUFU.EX2 R160, R160 ;  /* 0x000000a000a07308 */ /* 0x000f620000000800 */
[----:B0-----:R-:W-:Y:S01]  /*3a770*/  FADD.FTZ R25, R189, R6 ;  /* 0x00000006bd197221 */ /* 0x001fe20000010000 */
[----:B-1----:R-:W-:-:S06]  /*3a780*/  FADD.FTZ R6, R162, R7 ;  /* 0x00000007a2067221 */ /* 0x002fcc0000010000 */
[----:B------:R-:W0:Y:S08]  /*3a790*/  MUFU.EX2 R186, R186 ;  /* 0x000000ba00ba7308 */ /* 0x000e300000000800 */
[----:B------:R-:W1:Y:S01]  /*3a7a0*/  MUFU.EX2 R159, R159 ;  /* 0x0000009f009f7308 */ /* 0x000e620000000800 */
[----:B--2---:R-:W-:Y:S01]  /*3a7b0*/  FADD.FTZ R24, R188, R25 ;  /* 0x00000019bc187221 */ /* 0x004fe20000010000 */
[----:B----4-:R-:W-:-:S03]  /*3a7c0*/  FADD.FTZ R7, R161, R6 ;  /* 0x00000006a1077221 */ /* 0x010fc60000010000 */
[----:B---3--:R-:W-:Y:S01]  /*3a7d0*/  FADD.FTZ R25, R187, R24 ;  /* 0x00000018bb197221 */ /* 0x008fe20000010000 */
[----:B-----5:R-:W-:-:S03]  /*3a7e0*/  FADD.FTZ R6, R160, R7 ;  /* 0x00000007a0067221 */ /* 0x020fc60000010000 */
[----:B0-----:R-:W-:Y:S01]  /*3a7f0*/  FADD.FTZ R25, R186, R25 ;  /* 0x00000019ba197221 */ /* 0x001fe20000010000 */
[----:B-1----:R-:W-:-:S04]  /*3a800*/  FADD.FTZ R27, R159, R6 ;  /* 0x000000069f1b7221 */ /* 0x002fc80000010000 */
[----:B------:R0:W-:Y:S04]  /*3a810*/  ST.E desc[UR4][R2.64+0x10], R25 ;  /* 0x0000101902007985 */ /* 0x0001e8000c101904 */
[----:B------:R1:W-:Y:S04]  /*3a820*/  ST.E desc[UR6][R2.64+0x14], R27 ;  /* 0x0000141b02007985 */ /* 0x0003e8000c101906 */
[----:B------:R-:W0:Y:S01]  /*3a830*/  LDL.64 R6, [R158+0x80] ;  /* 0x000080009e067983 */ /* 0x000e220000100a00 */
[----:B------:R-:W-:Y:S02]  /*3a840*/  R2UR UR10, R4 ;  /* 0x00000000040a72ca */ /* 0x000fe400000e0000 */
[----:B------:R-:W-:-:S02]  /*3a850*/  R2UR UR11, R5 ;  /* 0x00000000050b72ca */ /* 0x000fc400000e0000 */
[C---:B------:R-:W-:Y:S02]  /*3a860*/  R2UR UR12, R4.reuse ;  /* 0x00000000040c72ca */ /* 0x040fe400000e0000 */
[----:B------:R-:W-:Y:S01]  /*3a870*/  R2UR UR13, R5 ;  /* 0x00000000050d72ca */ /* 0x000fe200000e0000 */
[----:B0-----:R-:W2:Y:S08]  /*3a880*/  LD.E R25, desc[UR8][R6.64+0x10] ;  /* 0x0000100806197980 */ /* 0x001eb0000c101900 */
[----:B-1----:R-:W3:Y:S04]  /*3a890*/  LD.E R3, desc[UR10][R6.64+0x14] ;  /* 0x0000140a06037980 */ /* 0x002ee8000c101900 */
[----:B------:R-:W4:Y:S01]  /*3a8a0*/  LD.E R27, desc[UR12][R6.64+0x20] ;  /* 0x0000200c061b7980 */ /* 0x000f22000c101900 */
        /* <DEDUP_REMOVED lines=110> */
[----:B------:R5:W-:Y:S02]  /*3af90*/  ST.E desc[UR4][R6.64+0x1e4], R25 ;  /* 0x0001e41906007985 */ /* 0x000be4000c101904 */
[----:B-----5:R-:W-:Y:S02]  /*3afa0*/  FMUL.FTZ R25, R9, R2 ;  /* 0x0000000209197220 */ /* 0x020fe40000410000 */
[----:B------:R-:W2:Y:S01]  /*3afb0*/  LD.E R2, desc[UR6][R6.64+0xc] ;  /* 0x00000c0606027980 */ /* 0x000ea2000c101900 */
[C---:B---3--:R-:W-:Y:S01]  /*3afc0*/  FMUL.FTZ R3, R8.reuse, R3 ;  /* 0x0000000308037220 */ /* 0x048fe20000410000 */
[----:B----4-:R-:W-:-:S04]  /*3afd0*/  FMUL.FTZ R27, R8, R27 ;  /* 0x0000001b081b7220 */ /* 0x010fc80000410000 */
[----:B------:R0:W-:Y:S04]  /*3afe0*/  ST.E desc[UR4][R6.64+0x1e0], R3 ;  /* 0x0001e00306007985 */ /* 0x0001e8000c101904 */
[----:B------:R2:W-:Y:S04]  /*3aff0*/  ST.E desc[UR4][R6.64+0x1f0], R27 ;  /* 0x0001f01b06007985 */ /* 0x0005e8000c101904 */
[----:B0-----:R-:W3:Y:S01]  /*3b000*/  LD.E R3, desc[UR6][R6.64+0x1f4] ;  /* 0x0001f40606037980 */ /* 0x001ee2000c101900 */
[----:B--2---:R-:W-:-:S03]  /*3b010*/  FMUL.FTZ R27, R9, R2 ;  /* 0x00000002091b7220 */ /* 0x004fc60000410000 */
[----:B------:R-:W2:Y:S01]  /*3b020*/  LD.E R2, desc[UR6][R6.64+0x18] ;  /* 0x0000180606027980 */ /* 0x000ea2000c101900 */
[----:B---3--:R-:W-:-:S05]  /*3b030*/  FMUL.FTZ R3, R8, R3 ;  /* 0x0000000308037220 */ /* 0x008fca0000410000 */
        /* <DEDUP_REMOVED lines=50> */
[----:B------:R-:W2:Y:S01]  /*3b360*/  LD.E R2, desc[UR6][R6.64+0x9c] ;  /* 0x00009c0606027980 */ /* 0x000ea2000c101900 */
        /* <DEDUP_REMOVED lines=205> */
[----:B------:R-:W-:Y:S04]  /*3c040*/  ST.E desc[UR4][R6.64+0x1e8], R25 ;  /* 0x0001e81906007985 */ /* 0x000fe8000c101904 */
[----:B------:R-:W2:Y:S02]  /*3c050*/  LD.E R2, desc[UR6][R6.64+0x1ec] ;  /* 0x0001ec0606027980 */ /* 0x000ea4000c101900 */
[----:B--2---:R-:W-:-:S05]  /*3c060*/  FMUL.FTZ R27, R9, R2 ;  /* 0x00000002091b7220 */ /* 0x004fca0000410000 */
[----:B------:R1:W-:Y:S04]  /*3c070*/  ST.E desc[UR4][R6.64+0x1ec], R27 ;  /* 0x0001ec1b06007985 */ /* 0x0003e8000c101904 */
[----:B------:R-:W2:Y:S02]  /*3c080*/  LD.E R2, desc[UR6][R6.64+0x1f8] ;  /* 0x0001f80606027980 */ /* 0x000ea4000c101900 */
[----:B--2---:R-:W-:-:S05]  /*3c090*/  FMUL.FTZ R29, R9, R2 ;  /* 0x00000002091d7220 */ /* 0x004fca0000410000 */
[----:B------:R-:W-:Y:S04]  /*3c0a0*/  ST.E desc[UR4][R6.64+0x1f8], R29 ;  /* 0x0001f81d06007985 */ /* 0x000fe8000c101904 */
[----:B------:R-:W2:Y:S01]  /*3c0b0*/  LD.E R2, desc[UR6][R6.64+0x1fc] ;  /* 0x0001fc0606027980 */ /* 0x000ea2000c101900 */
[----:B------:R-:W-:Y:S01]  /*3c0c0*/  LEA.HI R28, R195, 0x8, RZ, 0x19 ;  /* 0x00000008c31c7811 */ /* 0x000fe200078fc8ff */
[----:B--2---:R-:W-:-:S05]  /*3c0d0*/  FMUL.FTZ R9, R9, R2 ;  /* 0x0000000209097220 */ /* 0x004fca0000410000 */
[----:B------:R2:W-:Y:S04]  /*3c0e0*/  ST.E desc[UR4][R6.64+0x1fc], R9 ;  /* 0x0001fc0906007985 */ /* 0x0005e8000c101904 */
[----:B0-----:R-:W3:Y:S01]  /*3c0f0*/  LDL.64 R2, [R158+0x80] ;  /* 0x000080009e027983 */ /* 0x001ee20000100a00 */
[----:B------:R0:W-:Y:S06]  /*3c100*/  BAR.SYNC.DEFER_BLOCKING R28, 0x100 ;  /* 0x0004001c0000751d */ /* 0x0001ec0000010000 */
[----:B-1----:R-:W4:Y:S04]  /*3c110*/  LDL.64 R26, [R158] ;  /* 0x000000009e1a7983 */ /* 0x002f280000100a00 */
[----:B------:R-:W5:Y:S04]  /*3c120*/  LDL.64 R24, [R158+0x98] ;  /* 0x000098009e187983 */ /* 0x000f680000100a00 */
[----:B--2---:R-:W2:Y:S04]  /*3c130*/  LDL.64 R8, [R158+0x88] ;  /* 0x000088009e087983 */ /* 0x004ea80000100a00 */
[----:B---3--:R-:W3:Y:S04]  /*3c140*/  LD.E R29, desc[UR4][R2.64] ;  /* 0x00000004021d7980 */ /* 0x008ee8000c101900 */
[----:B----4-:R-:W4:Y:S04]  /*3c150*/  LD.E R201, desc[UR6][R26.64] ;  /* 0x000000061ac97980 */ /* 0x010f28000c101900 */
[----:B-----5:R-:W4:Y:S04]  /*3c160*/  LD.E.64 R6, desc[UR4][R24.64] ;  /* 0x0000000418067980 */ /* 0x020f28000c101b00 */
[----:B---3--:R1:W-:Y:S04]  /*3c170*/  ST.E desc[UR8][R2.64], R29 ;  /* 0x0000001d02007985 */ /* 0x0083e8000c101908 */
[----:B------:R-:W3:Y:S04]  /*3c180*/  LD.E R31, desc[UR10][R2.64+0x4] ;  /* 0x0000040a021f7980 */ /* 0x000ee8000c101900 */
[----:B---3--:R3:W-:Y:S04]  /*3c190*/  ST.E desc[UR4][R2.64+0x4], R31 ;  /* 0x0000041f02007985 */ /* 0x0087e8000c101904 */
[----:B------:R-:W5:Y:S04]  /*3c1a0*/  LD.E R33, desc[UR6][R2.64+0x8] ;  /* 0x0000080602217980 */ /* 0x000f68000c101900 */
[----:B-----5:R-:W-:Y:S04]  /*3c1b0*/  ST.E desc[UR4][R2.64+0x8], R33 ;  /* 0x0000082102007985 */ /* 0x020fe8000c101904 */
[----:B------:R-:W5:Y:S04]  /*3c1c0*/  LD.E R27, desc[UR6][R2.64+0xc] ;  /* 0x00000c06021b7980 */ /* 0x000f68000c101900 */
[----:B-----5:R5:W-:Y:S04]  /*3c1d0*/  ST.E desc[UR4][R2.64+0xc], R27 ;  /* 0x00000c1b02007985 */ /* 0x020be8000c101904 */
[----:B------:R-:W2:Y:S04]  /*3c1e0*/  LD.E R25, desc[UR6][R2.64+0x10] ;  /* 0x0000100602197980 */ /* 0x000ea8000c101900 */
[----:B--2---:R2:W-:Y:S04]  /*3c1f0*/  ST.E desc[UR4][R2.64+0x10], R25 ;  /* 0x0000101902007985 */ /* 0x0045e8000c101904 */
[----:B-1----:R-:W4:Y:S04]  /*3c200*/  LD.E R29, desc[UR6][R2.64+0x14] ;  /* 0x00001406021d7980 */ /* 0x002f28000c101900 */
[----:B----4-:R1:W-:Y:S04]  /*3c210*/  ST.E desc[UR4][R2.64+0x14], R29 ;  /* 0x0000141d02007985 */ /* 0x0103e8000c101904 */
[----:B---3--:R-:W3:Y:S04]  /*3c220*/  LD.E R31, desc[UR6][R2.64+0x18] ;  /* 0x00001806021f7980 */ /* 0x008ee8000c101900 */
[----:B---3--:R3:W-:Y:S04]  /*3c230*/  ST.E desc[UR4][R2.64+0x18], R31 ;  /* 0x0000181f02007985 */ /* 0x0087e8000c101904 */
[----:B-----5:R-:W4:Y:S04]  /*3c240*/  LD.E R27, desc[UR6][R2.64+0x1c] ;  /* 0x00001c06021b7980 */ /* 0x020f28000c101900 */
[----:B----4-:R4:W-:Y:S04]  /*3c250*/  ST.E desc[UR4][R2.64+0x1c], R27 ;  /* 0x00001c1b02007985 */ /* 0x0109e8000c101904 */
[----:B--2---:R-:W2:Y:S04]  /*3c260*/  LD.E R25, desc[UR6][R2.64+0x20] ;  /* 0x0000200602197980 */ /* 0x004ea8000c101900 */
[----:B--2---:R2:W-:Y:S04]  /*3c270*/  ST.E desc[UR4][R2.64+0x20], R25 ;  /* 0x0000201902007985 */ /* 0x0045e8000c101904 */
[----:B-1----:R-:W5:Y:S04]  /*3c280*/  LD.E R29, desc[UR6][R2.64+0x24] ;  /* 0x00002406021d7980 */ /* 0x002f68000c101900 */
[----:B-----5:R1:W-:Y:S04]  /*3c290*/  ST.E desc[UR4][R2.64+0x24], R29 ;  /* 0x0000241d02007985 */ /* 0x0203e8000c101904 */
[----:B---3--:R-:W3:Y:S04]  /*3c2a0*/  LD.E R31, desc[UR6][R2.64+0x28] ;  /* 0x00002806021f7980 */ /* 0x008ee8000c101900 */
[----:B---3--:R3:W-:Y:S04]  /*3c2b0*/  ST.E desc[UR4][R2.64+0x28], R31 ;  /* 0x0000281f02007985 */ /* 0x0087e8000c101904 */
[----:B----4-:R-:W4:Y:S04]  /*3c2c0*/  LD.E R27, desc[UR6][R2.64+0x2c] ;  /* 0x00002c06021b7980 */ /* 0x010f28000c101900 */
        /* <DEDUP_REMOVED lines=228> */
[----:B-----5:R-:W-:Y:S04]  /*3d110*/  ST.E desc[UR4][R2.64+0x1f4], R29 ;  /* 0x0001f41d02007985 */ /* 0x020fe8000c101904 */
[----:B---3--:R-:W3:Y:S04]  /*3d120*/  LD.E R31, desc[UR6][R2.64+0x1f8] ;  /* 0x0001f806021f7980 */ /* 0x008ee8000c101900 */
[----:B---3--:R-:W-:Y:S04]  /*3d130*/  ST.E desc[UR4][R2.64+0x1f8], R31 ;  /* 0x0001f81f02007985 */ /* 0x008fe8000c101904 */
[----:B----4-:R-:W3:Y:S01]  /*3d140*/  LD.E R27, desc[UR6][R2.64+0x1fc] ;  /* 0x0001fc06021b7980 */ /* 0x010ee2000c101900 */
        /* <DEDUP_REMOVED lines=38> */
[----:B---3--:R1:W-:Y:S04]  /*3d3b0*/  ST.E desc[UR4][R2.64+0x1fc], R27 ;  /* 0x0001fc1b02007985 */ /* 0x0083e8000c101904 */
[----:B------:R-:W3:Y:S04]  /*3d3c0*/  LD.E R202, desc[UR14][R8.64] ;  /* 0x0000000e08ca7980 */ /* 0x000ee8000c101900 */
[----:B------:R-:W4:Y:S04]  /*3d3d0*/  LD.E R24, desc[UR16][R2.64] ;  /* 0x0000001002187980 */ /* 0x000f28000c101900 */
[----:B--2---:R-:W4:Y:S04]  /*3d3e0*/  LD.E R25, desc[UR18][R2.64+0x4] ;  /* 0x0000041202197980 */ /* 0x004f28000c101900 */
[----:B------:R-:W4:Y:S04]  /*3d3f0*/  LD.E R26, desc[UR20][R2.64+0x8] ;  /* 0x00000814021a7980 */ /* 0x000f28000c101900 */
[----:B-1----:R-:W4:Y:S04]  /*3d400*/  LD.E R27, desc[UR22][R2.64+0xc] ;  /* 0x00000c16021b7980 */ /* 0x002f28000c101900 */
[----:B0-----:R-:W4:Y:S04]  /*3d410*/  LD.E R28, desc[UR24][R2.64+0x10] ;  /* 0x00001018021c7980 */ /* 0x001f28000c101900 */
        /* <DEDUP_REMOVED lines=122> */
[----:B------:R-:W4:Y:S01]  /*3dbc0*/  LD.E R151, desc[UR58][R2.64+0x1fc] ;  /* 0x0001fc3a02977980 */ /* 0x000f22000c101900 */
[----:B------:R-:W-:Y:S01]  /*3dbd0*/  IMAD R6, R201, 0xc00, R6 ;  /* 0x00000c00c9067824 */ /* 0x000fe200078e0206 */
[----:B---3--:R-:W-:-:S02]  /*3dbe0*/  ISETP.NE.U32.AND P1, PT, R202, RZ, PT ;  /* 0x000000ffca00720c */ /* 0x008fc40003f25070 */
[----:B------:R-:W-:Y:S02]  /*3dbf0*/  R2UR UR7, R7 ;  /* 0x00000000070772ca */ /* 0x000fe400000e0000 */
[----:B------:R-:W-:Y:S02]  /*3dc00*/  R2UR UR6, R6 ;  /* 0x00000000060672ca */ /* 0x000fe400000e0000 */
[----:B------:R-:W-:Y:S02]  /*3dc10*/  F2FP.F16.F32.PACK_AB R152, R153, R152 ;  /* 0x000000989998723e */ /* 0x000fe400000000ff */
[----:B------:R-:W-:Y:S02]  /*3dc20*/  F2FP.F16.F32.PACK_AB R154, R155, R154 ;  /* 0x0000009a9b9a723e */ /* 0x000fe400000000ff */
[----:B------:R-:W-:Y:S02]  /*3dc30*/  F2FP.F16.F32.PACK_AB R153, R198, R197 ;  /* 0x000000c5c699723e */ /* 0x000fe400000000ff */
[----:B------:R-:W-:Y:S01]  /*3dc40*/  F2FP.F16.F32.PACK_AB R155, R200, R199 ;  /* 0x000000c7c89b723e */ /* 0x000fe200000000ff */
[----:B------:R-:W-:Y:S01]  /*3dc50*/  VOTEU.ANY UP0, P1 ;  /* 0x00000000003f7886 */ /* 0x000fe20000800100 */
        /* <DEDUP_REMOVED lines=20> */
[----:B----4-:R-:W-:-:S06]  /*3dda0*/  WARPGROUP.ARRIVE ;  /* 0x00000000000079c5 */ /* 0x010fcc0000000000 */
[----:B------:R-:W-:Y:S01]  /*3ddb0*/  HGMMA.64x256x16.F32 R24, R152, gdesc[UR4].tnspB, R24, UP0, gsb0 ;  /* 0x43e0000498187df0 */ /* 0x000fe2000b800818 */
        /* <DEDUP_REMOVED lines=19> */
[----:B------:R-:W-:Y:S02]  /*3def0*/  WARPGROUP.DEPBAR.LE gsb0, 0x0 ;  /* 0x00008000000079c5 */ /* 0x000fe40000010000 */
[----:B------:R0:W-:Y:S01]  /*3df00*/  ST.E desc[UR4][R2.64], R24 ;  /* 0x0000001802007985 */ /* 0x0001e2000c101904 */
[C---:B------:R-:W-:Y:S02]  /*3df10*/  R2UR UR4, R4.reuse ;  /* 0x00000000040472ca */ /* 0x040fe400000e0000 */
[C---:B------:R-:W-:Y:S01]  /*3df20*/  R2UR UR5, R5.reuse ;  /* 0x00000000050572ca */ /* 0x040fe200000e0000 */
[----:B------:R1:W-:Y:S01]  /*3df30*/  ST.E desc[UR6][R2.64+0x4], R25 ;  /* 0x0000041902007985 */ /* 0x0003e2000c101906 */
[C---:B------:R-:W-:Y:S02]  /*3df40*/  R2UR UR6, R4.reuse ;  /* 0x00000000040672ca */ /* 0x040fe400000e0000 */
[----:B------:R-:W-:Y:S01]  /*3df50*/  R2UR UR7, R5 ;  /* 0x00000000050772ca */ /* 0x000fe200000e0000 */
[----:B------:R2:W-:Y:S01]  /*3df60*/  ST.E desc[UR8][R2.64+0x8], R26 ;  /* 0x0000081a02007985 */ /* 0x0005e2000c101908 */
[----:B------:R-:W-:-:S02]  /*3df70*/  R2UR UR8, R4 ;  /* 0x00000000040872ca */ /* 0x000fc400000e0000 */
[C---:B------:R-:W-:Y:S01]  /*3df80*/  R2UR UR9, R5.reuse ;  /* 0x00000000050972ca */ /* 0x040fe200000e0000 */
        /* <DEDUP_REMOVED lines=29> */
[----:B------:R-:W-:Y:S01]  /*3e160*/  R2UR UR7, R5 ;  /* 0x00000000050772ca */ /* 0x000fe200000e0000 */
[----:B------:R5:W-:Y:S04]  /*3e170*/  ST.E desc[UR8][R2.64+0x34], R37 ;  /* 0x0000342502007985 */ /* 0x000be8000c101908 */
[----:B------:R5:W-:Y:S04]  /*3e180*/  ST.E desc[UR10][R2.64+0x38], R38 ;  /* 0x0000382602007985 */ /* 0x000be8000c10190a */
[----:B------:R5:W-:Y:S04]  /*3e190*/  ST.E desc[UR12][R2.64+0x3c], R39 ;  /* 0x00003c2702007985 */ /* 0x000be8000c10190c */
[----:B------:R5:W-:Y:S04]  /*3e1a0*/  ST.E desc[UR14][R2.64+0x40], R40 ;  /* 0x0000402802007985 */ /* 0x000be8000c10190e */
[----:B------:R5:W-:Y:S04]  /*3e1b0*/  ST.E desc[UR16][R2.64+0x44], R41 ;  /* 0x0000442902007985 */ /* 0x000be8000c101910 */
[----:B------:R5:W-:Y:S01]  /*3e1c0*/  ST.E desc[UR18][R2.64+0x48], R42 ;  /* 0x0000482a02007985 */ /* 0x000be2000c101912 */
[----:B------:R-:W-:-:S03]  /*3e1d0*/  R2UR UR8, R4 ;  /* 0x00000000040872ca */ /* 0x000fc600000e0000 */
[----:B------:R5:W-:Y:S01]  /*3e1e0*/  ST.E desc[UR20][R2.64+0x4c], R43 ;  /* 0x00004c2b02007985 */ /* 0x000be2000c101914 */
[----:B------:R-:W-:-:S03]  /*3e1f0*/  R2UR UR9, R5 ;  /* 0x00000000050972ca */ /* 0x000fc600000e0000 */
[----:B------:R5:W-:Y:S04]  /*3e200*/  ST.E desc[UR22][R2.64+0x50], R44 ;  /* 0x0000502c02007985 */ /* 0x000be8000c101916 */
[----:B------:R5:W-:Y:S04]  /*3e210*/  ST.E desc[UR24][R2.64+0x54], R45 ;  /* 0x0000542d02007985 */ /* 0x000be8000c101918 */
[----:B------:R5:W-:Y:S01]  /*3e220*/  ST.E desc[UR4][R2.64+0x58], R46 ;  /* 0x0000582e02007985 */ /* 0x000be2000c101904 */
[C---:B------:R-:W-:Y:S02]  /*3e230*/  R2UR UR4, R4.reuse ;  /* 0x00000000040472ca */ /* 0x040fe400000e0000 */
[----:B------:R-:W-:Y:S01]  /*3e240*/  R2UR UR5, R5 ;  /* 0x00000000050572ca */ /* 0x000fe200000e0000 */
[----:B------:R5:W-:Y:S01]  /*3e250*/  ST.E desc[UR6][R2.64+0x5c], R47 ;  /* 0x00005c2f02007985 */ /* 0x000be2000c101906 */
        /* <DEDUP_REMOVED lines=14> */
[----:B------:R5:W-:Y:S01]  /*3e340*/  ST.E desc[UR8][R2.64+0x60], R48 ;  /* 0x0000603002007985 */ /* 0x000be2000c101908 */
[C---:B------:R-:W-:Y:S02]  /*3e350*/  R2UR UR22, R4.reuse ;  /* 0x00000000041672ca */ /* 0x040fe400000e0000 */
[C---:B------:R-:W-:Y:S01]  /*3e360*/  R2UR UR23, R5.reuse ;  /* 0x00000000051772ca */ /* 0x040fe200000e0000 */
[----:B------:R5:W-:Y:S01]  /*3e370*/  ST.E desc[UR4][R2.64+0x64], R49 ;  /* 0x0000643102007985 */ /* 0x000be2000c101904 */
[C---:B------:R-:W-:Y:S02]  /*3e380*/  R2UR UR24, R4.reuse ;  /* 0x00000000041872ca */ /* 0x040fe400000e0000 */
[----:B------:R-:W-:Y:S02]  /*3e390*/  R2UR UR25, R5 ;  /* 0x00000000051972ca */ /* 0x000fe400000e0000 */
[----:B------:R-:W-:-:S02]  /*3e3a0*/  R2UR UR8, R4 ;  /* 0x00000000040872ca */ /* 0x000fc400000e0000 */
[C---:B------:R-:W-:Y:S02]  /*3e3b0*/  R2UR UR9, R5.reuse ;  /* 0x00000000050972ca */ /* 0x040fe400000e0000 */
[C---:B------:R-:W-:Y:S02]  /*3e3c0*/  R2UR UR4, R4.reuse ;  /* 0x00000000040472ca */ /* 0x040fe400000e0000 */
[----:B------:R-:W-:Y:S01]  /*3e3d0*/  R2UR UR5, R5 ;  /* 0x00000000050572ca */ /* 0x000fe200000e0000 */
        /* <DEDUP_REMOVED lines=8> */
[----:B------:R5:W-:Y:S04]  /*3e460*/  ST.E desc[UR20][R2.64+0x80], R56 ;  /* 0x0000803802007985 */ /* 0x000be8000c101914 */
[----:B------:R5:W-:Y:S04]  /*3e470*/  ST.E desc[UR22][R2.64+0x84], R57 ;  /* 0x0000843902007985 */ /* 0x000be8000c101916 */
[----:B------:R5:W-:Y:S01]  /*3e480*/  ST.E desc[UR24][R2.64+0x88], R58 ;  /* 0x0000883a02007985 */ /* 0x000be2000c101918 */
[----:B------:R-:W-:-:S03]  /*3e490*/  R2UR UR10, R4 ;  /* 0x00000000040a72ca */ /* 0x000fc600000e0000 */
[----:B------:R5:W-:Y:S01]  /*3e4a0*/  ST.E desc[UR8][R2.64+0x8c], R59 ;  /* 0x00008c3b02007985 */ /* 0x000be2000c101908 */
[C---:B------:R-:W-:Y:S02]  /*3e4b0*/  R2UR UR8, R4.reuse ;  /* 0x00000000040872ca */ /* 0x040fe400000e0000 */
[C---:B------:R-:W-:Y:S01]  /*3e4c0*/  R2UR UR9, R5.reuse ;  /* 0x00000000050972ca */ /* 0x040fe200000e0000 */
[----:B------:R5:W-:Y:S01]  /*3e4d0*/  ST.E desc[UR4][R2.64+0x90], R60 ;  /* 0x0000903c02007985 */ /* 0x000be2000c101904 */
        /* <DEDUP_REMOVED lines=259> */
[----:B------:R5:W-:Y:S01]  /*3f510*/  ST.E desc[UR16][R2.64+0x1e4], R145 ;  /* 0x0001e49102007985 */ /* 0x000be2000c101910 */
[----:B------:R-:W-:-:S03]  /*3f520*/  R2UR UR8, R4 ;  /* 0x00000000040872ca */ /* 0x000fc600000e0000 */
[----:B------:R5:W-:Y:S01]  /*3f530*/  ST.E desc[UR18][R2.64+0x1e8], R146 ;  /* 0x0001e89202007985 */ /* 0x000be2000c101912 */
[----:B------:R-:W-:-:S03]  /*3f540*/  R2UR UR9, R5 ;  /* 0x00000000050972ca */ /* 0x000fc600000e0000 */
[----:B------:R5:W-:Y:S01]  /*3f550*/  ST.E desc[UR20][R2.64+0x1ec], R147 ;  /* 0x0001ec9302007985 */ /* 0x000be2000c101914 */
[C---:B------:R-:W-:Y:S02]  /*3f560*/  R2UR UR14, R4.reuse ;  /* 0x00000000040e72ca */ /* 0x040fe400000e0000 */
[C---:B------:R-:W-:Y:S01]  /*3f570*/  R2UR UR15, R5.reuse ;  /* 0x00000000050f72ca */ /* 0x040fe200000e0000 */
[----:B------:R5:W-:Y:S01]  /*3f580*/  ST.E desc[UR22][R2.64+0x1f0], R148 ;  /* 0x0001f09402007985 */ /* 0x000be2000c101916 */
[C---:B------:R-:W-:Y:S02]  /*3f590*/  R2UR UR16, R4.reuse ;  /* 0x00000000041072ca */ /* 0x040fe400000e0000 */
[C---:B------:R-:W-:Y:S01]  /*3f5a0*/  R2UR UR17, R5.reuse ;  /* 0x00000000051172ca */ /* 0x040fe200000e0000 */
[----:B------:R5:W-:Y:S01]  /*3f5b0*/  ST.E desc[UR24][R2.64+0x1f4], R149 ;  /* 0x0001f49502007985 */ /* 0x000be2000c101918 */
        /* <DEDUP_REMOVED lines=21> */
[----:B------:R5:W-:Y:S01]  /*3f710*/  ST.E desc[UR6][R2.64+0x1f8], R150 ;  /* 0x0001f89602007985 */ /* 0x000be2000c101906 */
[----:B------:R-:W-:-:S03]  /*3f720*/  R2UR UR60, R4 ;  /* 0x00000000043c72ca */ /* 0x000fc600000e0000 */
[----:B------:R5:W-:Y:S01]  /*3f730*/  ST.E desc[UR8][R2.64+0x1fc], R151 ;  /* 0x0001fc9702007985 */ /* 0x000be2000c101908 */
[----:B------:R-:W-:-:S03]  /*3f740*/  R2UR UR61, R5 ;  /* 0x00000000053d72ca */ /* 0x000fc600000e0000 */
[----:B------:R-:W-:Y:S01]  /*3f750*/  ST.E desc[UR14][R8.64], R191 ;  /* 0x000000bf08007985 */ /* 0x000fe2000c10190e */
[C---:B------:R-:W-:Y:S02]  /*3f760*/  R2UR UR4, R4.reuse ;  /* 0x00000000040472ca */ /* 0x040fe400000e0000 */
[C---:B------:R-:W-:Y:S01]  /*3f770*/  R2UR UR5, R5.reuse ;  /* 0x00000000050572ca */ /* 0x040fe200000e0000 */
[----:B0-----:R-:W5:Y:S01]  /*3f780*/  LD.E R24, desc[UR16][R2.64] ;  /* 0x0000001002187980 */ /* 0x001f62000c101900 */
[C---:B------:R-:W-:Y:S02]  /*3f790*/  R2UR UR6, R4.reuse ;  /* 0x00000000040672ca */ /* 0x040fe400000e0000 */
[C---:B------:R-:W-:Y:S01]  /*3f7a0*/  R2UR UR7, R5.reuse ;  /* 0x00000000050772ca */ /* 0x040fe200000e0000 */
[----:B-1----:R-:W5:Y:S01]  /*3f7b0*/  LD.E R25, desc[UR18][R2.64+0x4] ;  /* 0x0000041202197980 */ /* 0x002f62000c101900 */
[C---:B------:R-:W-:Y:S02]  /*3f7c0*/  R2UR UR8, R4.reuse ;  /* 0x00000000040872ca */ /* 0x040fe400000e0000 */
[----:B------:R-:W-:Y:S01]  /*3f7d0*/  R2UR UR9, R5 ;  /* 0x00000000050972ca */ /* 0x000fe200000e0000 */
[----:B--2---:R-:W2:Y:S01]  /*3f7e0*/  LD.E R26, desc[UR20][R2.64+0x8] ;  /* 0x00000814021a7980 */ /* 0x004ea2000c101900 */
[----:B------:R-:W-:-:S02]  /*3f7f0*/  R2UR UR10, R4 ;  /* 0x00000000040a72ca */ /* 0x000fc400000e0000 */
[C---:B------:R-:W-:Y:S01]  /*3f800*/  R2UR UR11, R5.reuse ;  /* 0x00000000050b72ca */ /* 0x040fe200000e0000 */
[----:B---3--:R-:W2:Y:S01]  /*3f810*/  LD.E R27, desc[UR22][R2.64+0xc] ;  /* 0x00000c16021b7980 */ /* 0x008ea2000c101900 */
[C---:B------:R-:W-:Y:S02]  /*3f820*/  R2UR UR12, R4.reuse ;  /* 0x00000000040c72ca */ /* 0x040fe400000e0000 */
[C---:B------:R-:W-:Y:S01]  /*3f830*/  R2UR UR13, R5.reuse ;  /* 0x00000000050d72ca */ /* 0x040fe200000e0000 */
[----:B----4-:R-:W2:Y:S01]  /*3f840*/  LD.E R28, desc[UR24][R2.64+0x10] ;  /* 0x00001018021c7980 */ /* 0x010ea2000c101900 */
[C---:B------:R-:W-:Y:S02]  /*3f850*/  R2UR UR14, R4.reuse ;  /* 0x00000000040e72ca */ /* 0x040fe400000e0000 */
[----:B------:R-:W-:Y:S01]  /*3f860*/  R2UR UR15, R5 ;  /* 0x00000000050f72ca */ /* 0x000fe200000e0000 */
[----:B-----5:R-:W2:Y:S01]  /*3f870*/  LD.E R29, desc[UR26][R2.64+0x14] ;  /* 0x0000141a021d7980 */ /* 0x020ea2000c101900 */
[----:B------:R-:W-:-:S02]  /*3f880*/  R2UR UR16, R4 ;  /* 0x00000000041072ca */ /* 0x000fc400000e0000 */
[C---:B------:R-:W-:Y:S01]  /*3f890*/  R2UR UR17, R5.reuse ;  /* 0x00000000051172ca */ /* 0x040fe200000e0000 */
[----:B------:R-:W2:Y:S01]  /*3f8a0*/  LD.E R30, desc[UR28][R2.64+0x18] ;  /* 0x0000181c021e7980 */ /* 0x000ea2000c101900 */
[C---:B------:R-:W-:Y:S02]  /*3f8b0*/  R2UR UR18, R4.reuse ;  /* 0x00000000041272ca */ /* 0x040fe400000e0000 */
[C---:B------:R-:W-:Y:S01]  /*3f8c0*/  R2UR UR19, R5.reuse ;  /* 0x00000000051372ca */ /* 0x040fe200000e0000 */
[----:B------:R-:W2:Y:S01]  /*3f8d0*/  LD.E R31, desc[UR30][R2.64+0x1c] ;  /* 0x00001c1e021f7980 */ /* 0x000ea2000c101900 */
[C---:B------:R-:W-:Y:S02]  /*3f8e0*/  R2UR UR20, R4.reuse ;  /* 0x00000000041472ca */ /* 0x040fe400000e0000 */
[----:B------:R-:W-:Y:S01]  /*3f8f0*/  R2UR UR21, R5 ;  /* 0x00000000051572ca */ /* 0x000fe200000e0000 */
[----:B------:R-:W2:Y:S01]  /*3f900*/  LD.E R32, desc[UR32][R2.64+0x20] ;  /* 0x0000202002207980 */ /* 0x000ea2000c101900 */
        /* <DEDUP_REMOVED lines=291> */
[----:B------:R-:W-:Y:S02]  /*40b40*/  R2UR UR58, R4 ;  /* 0x00000000043a72ca */ /* 0x000fe400000e0000 */
[----:B------:R-:W-:Y:S01]  /*40b50*/  R2UR UR59, R5 ;  /* 0x00000000053b72ca */ /* 0x000fe200000e0000 */
        /* <DEDUP_REMOVED lines=22> */
[----:B------:R-:W-:-:S02]  /*40cc0*/  VIADD R152, R6, 0x80 ;  /* 0x0000008006987836 */ /* 0x000fc40000000000 */
[----:B------:R-:W-:-:S03]  /*40cd0*/  IMAD.MOV.U32 R153, RZ, RZ, R7 ;  /* 0x000000ffff997224 */ /* 0x000fc600078e0007 */
[----:B------:R-:W-:Y:S02]  /*40ce0*/  R2UR UR6, R152 ;  /* 0x00000000980672ca */ /* 0x000fe400000e0000 */
[----:B------:R-:W-:Y:S02]  /*40cf0*/  R2UR UR7, R153 ;  /* 0x00000000990772ca */ /* 0x000fe400000e0000 */
[----:B------:R-:W-:Y:S02]  /*40d00*/  F2FP.F16.F32.PACK_AB R152, R16, R17 ;  /* 0x000000111098723e */ /* 0x000fe400000000ff */
[----:B------:R-:W-:Y:S02]  /*40d10*/  F2FP.F16.F32.PACK_AB R154, R14, R15 ;  /* 0x0000000f0e9a723e */ /* 0x000fe400000000ff */
[----:B------:R-:W-:Y:S02]  /*40d20*/  F2FP.F16.F32.PACK_AB R153, R12, R13 ;  /* 0x0000000d0c99723e */ /* 0x000fe400000000ff */
[----:B------:R-:W-:-:S02]  /*40d30*/  F2FP.F16.F32.PACK_AB R155, R10, R11 ;  /* 0x0000000b0a9b723e */ /* 0x000fc400000000ff */
        /* <DEDUP_REMOVED lines=20> */
[----:B--2---:R-:W-:-:S06]  /*40e80*/  WARPGROUP.ARRIVE ;  /* 0x00000000000079c5 */ /* 0x004fcc0000000000 */
        /* <DEDUP_REMOVED lines=754> */
[----:B------:R-:W-:Y:S01]  /*43db0*/  IMAD.MOV.U32 R11, RZ, RZ, R7 ;  /* 0x000000ffff0b7224 */ /* 0x000fe200078e0007 */
[----:B------:R-:W-:Y:S02]  /*43dc0*/  F2FP.F16.F32.PACK_AB R164, R164, R165 ;  /* 0x000000a5a4a4723e */ /* 0x000fe400000000ff */
[----:B------:R-:W-:Y:S02]  /*43dd0*/  R2UR UR6, R10 ;  /* 0x000000000a0672ca */ /* 0x000fe400000e0000 */
[----:B------:R-:W-:Y:S02]  /*43de0*/  R2UR UR7, R11 ;  /* 0x000000000b0772ca */ /* 0x000fe400000e0000 */
        /* <DEDUP_REMOVED lines=1602> */
[C---:B------:R-:W-:Y:S01]  /*4a210*/  R2UR UR39, R5.reuse ;  /* 0x00000000052772ca */ /* 0x040fe200000e0000 */
[----:B------:R-:W-:Y:S02]  /*4a220*/  WARPGROUP.DEPBAR.LE gsb0, 0x0 ;  /* 0x00008000000079c5 */ /* 0x000fe40000010000 */
        /* <DEDUP_REMOVED lines=348> */
[----:B------:R5:W-:Y:S04]  /*4b7f0*/  ST.E desc[UR26][R2.64+0x1e0], R144 ;  /* 0x0001e09002007985 */ /* 0x000be8000c10191a */
[----:B------:R5:W-:Y:S04]  /*4b800*/  ST.E desc[UR28][R2.64+0x1e4], R145 ;  /* 0x0001e49102007985 */ /* 0x000be8000c10191c */
        /* <DEDUP_REMOVED lines=40> */
[----:B------:R-:W-:Y:S01]  /*4ba90*/  R2UR UR59, R5 ;  /* 0x00000000053b72ca */ /* 0x000fe200000e0000 */
        /* <DEDUP_REMOVED lines=322> */
[----:B------:R-:W-:Y:S01]  /*4cec0*/  R2UR UR58, R4 ;  /* 0x00000000043a72ca */ /* 0x000fe200000e0000 */
[----:B------:R-:W2:Y:S01]  /*4ced0*/  LD.E R130, desc[UR12][R2.64+0x1a8] ;  /* 0x0001a80c02827980 */ /* 0x000ea2000c101900 */
[----:B------:R-:W-:-:S03]  /*4cee0*/  R2UR UR59, R5 ;  /* 0x00000000053b72ca */ /* 0x000fc600000e0000 */
        /* <DEDUP_REMOVED lines=21> */
[----:B------:R-:W-:Y:S01]  /*4d040*/  VIADD R6, R6, 0x280 ;  /* 0x0000028006067836 */ /* 0x000fe20000000000 */
[----:B------:R-:W-:-:S02]  /*4d050*/  R2UR UR7, R7 ;  /* 0x00000000070772ca */ /* 0x000fc400000e0000 */
[----:B------:R-:W-:Y:S02]  /*4d060*/  F2FP.F16.F32.PACK_AB R186, R186, R187 ;  /* 0x000000bbbaba723e */ /* 0x000fe400000000ff */
[----:B------:R-:W-:Y:S02]  /*4d070*/  R2UR UR6, R6 ;  /* 0x00000000060672ca */ /* 0x000fe400000e0000 */
[----:B------:R-:W-:Y:S02]  /*4d080*/  F2FP.F16.F32.PACK_AB R184, R188, R189 ;  /* 0x000000bdbcb8723e */ /* 0x000fe400000000ff */
[----:B------:R-:W-:Y:S02]  /*4d090*/  F2FP.F16.F32.PACK_AB R185, R161, R162 ;  /* 0x000000a2a1b9723e */ /* 0x000fe400000000ff */
[----:B------:R-:W-:Y:S02]  /*4d0a0*/  F2FP.F16.F32.PACK_AB R187, R159, R160 ;  /* 0x000000a09fbb723e */ /* 0x000fe400000000ff */
        /* <DEDUP_REMOVED lines=27> */
[----:B------:R-:W-:Y:S01]  /*4d260*/  R2UR UR29, R5 ;  /* 0x00000000051d72ca */ /* 0x000fe200000e0000 */
[----:B------:R-:W-:-:S02]  /*4d270*/  WARPGROUP.DEPBAR.LE gsb0, 0x0 ;  /* 0x00008000000079c5 */ /* 0x000fc40000010000 */
[----:B------:R-:W-:Y:S01]  /*4d280*/  ST.E desc[UR4][R2.64], R24 ;  /* 0x0000001802007985 */ /* 0x000fe2000c101904 */
[C---:B------:R-:W-:Y:S02]  /*4d290*/  R2UR UR4, R4.reuse ;  /* 0x00000000040472ca */ /* 0x040fe400000e0000 */
[C---:B------:R-:W-:Y:S01]  /*4d2a0*/  R2UR UR5, R5.reuse ;  /* 0x00000000050572ca */ /* 0x040fe200000e0000 */
[----:B------:R-:W-:Y:S01]  /*4d2b0*/  ST.E desc[UR6][R2.64+0x4], R25 ;  /* 0x0000041902007985 */ /* 0x000fe2000c101906 */
        /* <DEDUP_REMOVED lines=1116> */
[C---:B------:R-:W-:Y:S02]  /*51880*/  R2UR UR4, R4.reuse ;  /* 0x00000000040472ca */ /* 0x040fe400000e0000 */
[C---:B------:R-:W-:Y:S02]  /*51890*/  R2UR UR5, R5.reuse ;  /* 0x00000000050572ca */ /* 0x040fe400000e0000 */
[----:B------:R-:W-:Y:S02]  /*518a0*/  R2UR UR6, R4 ;  /* 0x00000000040672ca */ /* 0x000fe400000e0000 */
[----:B------:R-:W-:-:S02]  /*518b0*/  R2UR UR7, R5 ;  /* 0x00000000050772ca */ /* 0x000fc400000e0000 */
[----:B------:R-:W-:-:S07]  /*518c0*/  LOP3.LUT P6, RZ, R195, 0x7f, RZ, 0xc0, !PT ;  /* 0x0000007fc3ff7812 */ /* 0x000fce00078cc0ff */
[----:B--2---:R1:W-:Y:S04]  /*518d0*/  ST.E desc[UR4][R2.64+0x1f8], R13 ;  /* 0x0001f80d02007985 */ /* 0x0043e8000c101904 */
[----:B0-----:R-:W2:Y:S01]  /*518e0*/  LD.E R9, desc[UR6][R2.64+0x1fc] ;  /* 0x0001fc0602097980 */ /* 0x001ea2000c101900 */
[----:B------:R-:W-:Y:S02]  /*518f0*/  R2UR UR4, R4 ;  /* 0x00000000040472ca */ /* 0x000fe400000e0000 */
[----:B------:R-:W-:-:S13]  /*51900*/  R2UR UR5, R5 ;  /* 0x00000000050572ca */ /* 0x000fda00000e0000 */
[----:B--2---:R1:W-:Y:S01]  /*51910*/  ST.E desc[UR4][R2.64+0x1fc], R9 ;  /* 0x0001fc0902007985 */ /* 0x0043e2000c101904 */
[----:B------:R-:W-:Y:S05]  /*51920*/  @P6 BRA `(.L_x_11354) ;  /* 0x0000000000306947 */ /* 0x000fea0003800000 */
[----:B-1----:R-:W2:Y:S04]  /*51930*/  LDL.64 R2, [R158+0x40] ;  /* 0x000040009e027983 */ /* 0x002ea80000100a00 */
        /* <DEDUP_REMOVED lines=11> */
.L_x_11354:
[----:B------:R-:W-:-:S04]  /*519f0*/  IMAD.MOV.U32 R197, RZ, RZ, 0x0 ;  /* 0x00000000ffc57424 */ /* 0x000fc800078e00ff */
[----:B01----:R-:W-:Y:S05]  /*51a00*/  RET.REL.NODEC R196 `(_ZN7cutlass13device_kernelIN5flash11enable_sm90INS1_16FlashAttnFwdSm90INS1_25CollectiveMainloopFwdSm90ILi2EN4cute5tupleIJNS5_1CILi1EEES8_S8_EEENS6_IJNS7_ILi128EEENS7_ILi96EEENS7_ILi64EEEEEELi256ENS_6half_tEfNS_4arch4Sm90ELb0ELb1ELb1ELb0ELb0ELb0ELb1ELb1ELb0ELb1ELb1ELb0EEENS1_21CollectiveEpilogueFwdINS6_IJSA_NS7_ILi256EEESB_EEES9_SE_SG_Li256ELb0ELb1ELb1ELb0EEENS1_19SingleTileSchedulerILb0ELb1ELb1ELi128EEEEEEEEEvNT_6ParamsE) ;  /* 0xfffffae4c47c7950 */ /* 0x003fea0003c3ffff */
.L_x_11332:
[----:B0-----:R0:W1:Y:S02]  /*51a10*/  SYNCS.PHASECHK.TRANS64.TRYWAIT P1, [R10+URZ], R11 ;  /* 0x0000000b0a0075a7 */ /* 0x001064000802017f */
[----:B-1----:R-:W-:Y:S05]  /*51a20*/  @!P1 NANOSLEEP.SYNCS 0x989680 ;  /* 0x009896800000995d */ /* 0x002fea0003900000 */
[----:B------:R-:W1:Y:S02]  /*51a30*/  @!P1 SYNCS.PHASECHK.TRANS64 P1, [R10+URZ], R11 ;  /* 0x0000000b0a0095a7 */ /* 0x000e64000802007f */
[----:B-1----:R-:W-:Y:S05]  /*51a40*/  @!P1 BRA `(.L_x_11332) ;  /* 0xfffffffc00f09947 */ /* 0x002fea000383ffff */
[----:B------:R-:W-:Y:S05]  /*51a50*/  BRA `(.L_x_11331) ;  /* 0xfffffe4800287947 */ /* 0x000fea000383ffff */
.L_x_11339:
[----:B0-----:R0:W1:Y:S02]  /*51a60*/  SYNCS.PHASECHK.TRANS64.TRYWAIT P1, [R10+URZ], R11 ;  /* 0x0000000b0a0075a7 */ /* 0x001064000802017f */
[----:B-1----:R-:W-:Y:S05]  /*51a70*/  @!P1 NANOSLEEP.SYNCS 0x989680 ;  /* 0x009896800000995d */ /* 0x002fea0003900000 */
[----:B------:R-:W1:Y:S02]  /*51a80*/  @!P1 SYNCS.PHASECHK.TRANS64 P1, [R10+URZ], R11 ;  /* 0x0000000b0a0095a7 */ /* 0x000e64000802007f */
[----:B-1----:R-:W-:Y:S05]  /*51a90*/  @!P1 BRA `(.L_x_11339) ;  /* 0xfffffffc00f09947 */ /* 0x002fea000383ffff */
[----:B------:R-:W-:Y:S05]  /*51aa0*/  BRA `(.L_x_11338) ;  /* 0xfffffe4c00fc7947 */ /* 0x000fea000383ffff */
.L_x_11355:
        /* <DEDUP_REMOVED lines=13> */
.L_x_15195:


//--------------------- .text._ZN7cutlass13device_kernelIN5flash11enable_sm90INS1_16FlashAttnFwdSm90INS1_25CollectiveMainloopFwdSm90ILi2EN4cute5tupleIJNS5_1CILi1EEES8_S8_EEENS6_IJNS7_ILi128EEENS7_ILi96EEENS7_ILi64EEEEEELi256ENS_6half_tEfNS_4arch4Sm90ELb0ELb1ELb1ELb1ELb0ELb0ELb0ELb1ELb0ELb1ELb1ELb0EEENS1_21CollectiveEpilogueFwdINS6_IJSA_NS7_ILi256EEESB_EEES9_SE_SG_Li256ELb1ELb1ELb1ELb0EEENS1_36VarlenDynamicPersistentTileSchedulerILi128ELi96ELi256ELi128ELb1ELb1ELb1ELb1ELb0ELb1EEEEEEEEEvNT_6ParamsE --------------------------
	.section	.text._ZN7cutlass13device_kernelIN5flash11enable_sm90INS1_16FlashAttnFwdSm90INS1_25CollectiveMainloopFwdSm90ILi2EN4cute5tupleIJNS5_1CILi1EEES8_S8_EEENS6_IJNS7_ILi128EEENS7_ILi96EEENS7_ILi64EEEEEELi256ENS_6half_tEfNS_4arch4Sm90ELb0ELb1ELb1ELb1ELb0ELb0ELb0ELb1ELb0ELb1ELb1ELb0EEENS1_21CollectiveEpilogueFwdINS6_IJSA_NS7_ILi256EEESB_EEES9_SE_SG_Li256ELb1ELb1ELb1ELb0EEENS1_36VarlenDynamicPersistentTileSchedulerILi128ELi96ELi256ELi128ELb1ELb1ELb1ELb1ELb0ELb1EEEEEEEEEvNT_6ParamsE,"ax",@progbits
	.align	128
.text._ZN7cutlass13device_kernelIN5flash11enable_sm90INS1_16FlashAttnFwdSm90INS1_25CollectiveMainloopFwdSm90ILi2EN4cute5tupleIJNS5_1CILi1EEES8_S8_EEENS6_IJNS7_ILi128EEENS7_ILi96EEENS7_ILi64EEEEEELi256ENS_6half_tEfNS_4arch4Sm90ELb0ELb1ELb1ELb1ELb0ELb0ELb0ELb1ELb0ELb1ELb1ELb0EEENS1_21CollectiveEpilogueFwdINS6_IJSA_NS7_ILi256EEESB_EEES9_SE_SG_Li256ELb1ELb1ELb1ELb0EEENS1_36VarlenDynamicPersistentTileSchedulerILi128ELi96ELi256ELi128ELb1ELb1ELb1ELb1ELb0ELb1EEEEEEEEEvNT_6ParamsE:
        .type           _ZN7cutlass13device_kernelIN5flash11enable_sm90INS1_16FlashAttnFwdSm90INS1_25CollectiveMainloopFwdSm90ILi2EN4cute5tupleIJNS5_1CILi1EEES8_S8_EEENS6_IJNS7_ILi128EEENS7_ILi96EEENS7_ILi64EEEEEELi256ENS_6half_tEfNS_4arch4Sm90ELb0ELb1ELb1ELb1ELb0ELb0ELb0ELb1ELb0ELb1ELb1ELb0EEENS1_21CollectiveEpilogueFwdINS6_IJSA_NS7_ILi256EEESB_EEES9_SE_SG_Li256ELb1ELb1ELb1ELb0EEENS1_36VarlenDynamicPersistentTileSchedulerILi128ELi96ELi256ELi128ELb1ELb1ELb1ELb1ELb0ELb1EEEEEEEEEvNT_6ParamsE,@function
        .size           _ZN7cutlass13device_kernelIN5flash11enable_sm90INS1_16FlashAttnFwdSm90INS1_25CollectiveMainloopFwdSm90ILi2EN4cute5tupleIJNS5_1CILi1EEES8_S8_EEENS6_IJNS7_ILi128EEENS7_ILi96EEENS7_ILi64EEEEEELi256ENS_6half_tEfNS_4arch4Sm90ELb0ELb1ELb1ELb1ELb0ELb0ELb0ELb1ELb0ELb1ELb1ELb0EEENS1_21CollectiveEpilogueFwdINS6_IJSA_NS7_ILi256EEESB_EEES9_SE_SG_Li256ELb1ELb1ELb1ELb0EEENS1_36VarlenDynamicPersistentTileSchedulerILi128ELi96ELi256ELi128ELb1ELb1ELb1ELb1ELb0ELb1EEEEEEEEEvNT_6ParamsE,(.L_x_15197 - _ZN7cutlass13device_kernelIN5flash11enable_sm90INS1_16FlashAttnFwdSm90INS1_25CollectiveMainloopFwdSm90ILi2EN4cute5tupleIJNS5_1CILi1EEES8_S8_EEENS6_IJNS7_ILi128EEENS7_ILi96EEENS7_ILi64EEEEEELi256ENS_6half_tEfNS_4arch4Sm90ELb0ELb1ELb1ELb1ELb0ELb0ELb0ELb1ELb0ELb1ELb1ELb0EEENS1_21CollectiveEpilogueFwdINS6_IJSA_NS7_ILi256EEESB_EEES9_SE_SG_Li256ELb1ELb1ELb1ELb0EEENS1_36VarlenDynamicPersistentTileSchedulerILi128ELi96ELi256ELi128ELb1ELb1ELb1ELb1ELb0ELb1EEEEEEEEEvNT_6ParamsE)
        .other          _ZN7cutlass13device_kernelIN5flash11enable_sm90INS1_16FlashAttnFwdSm90INS1_25CollectiveMainloopFwdSm90ILi2EN4cute5tupleIJNS5_1CILi1EEES8_S8_EEENS6_IJNS7_ILi128EEENS7_ILi96EEENS7_ILi64EEEEEELi256ENS_6half_tEfNS_4arch4Sm90ELb0ELb1ELb1ELb1ELb0ELb0ELb0ELb1ELb0ELb1ELb1ELb0EEENS1_21CollectiveEpilogueFwdINS6_IJSA_NS7_ILi256EEESB_EEES9_SE_SG_Li256ELb1ELb1ELb1ELb0EEENS1_36VarlenDynamicPersistentTileSchedulerILi128ELi96ELi256ELi128ELb1ELb1ELb1ELb1ELb0ELb1EEEEEEEEEvNT_6ParamsE,@"STO_CUDA_ENTRY STV_DEFAULT"
_ZN7cutlass13device_kernelIN5flash11enable_sm90INS1_16FlashAttnFwdSm90INS1_25CollectiveMainloopFwdSm90ILi2EN4cute5tupleIJNS5_1CILi1EEES8_S8_EEENS6_IJNS7_ILi128EEENS7_ILi96EEENS7_ILi64EEEEEELi256ENS_6half_tEfNS_4arch4Sm90ELb0ELb1ELb1ELb1ELb0ELb0ELb0ELb1ELb0ELb1ELb1ELb0EEENS1_21CollectiveEpilogueFwdINS6_IJSA_NS7_ILi256EEESB_EEES9_SE_SG_Li256ELb1ELb1ELb1ELb0EEENS1_36VarlenDynamicPersistentTileSchedulerILi128ELi96ELi256ELi128ELb1ELb1ELb1ELb1ELb0ELb1EEEEEEEEEvNT_6ParamsE:
        /* <DEDUP_REMOVED lines=18> */
.L_x_11357:
[----:B------:R-:W-:Y:S05]  /*0120*/  BSYNC B0 ;  /* 0x0000000000007941 */ /* 0x000fea0003800000 */
.L_x_11356:
        /* <DEDUP_REMOVED lines=41> */
.L_x_11358:
        /* <DEDUP_REMOVED lines=22> */
.L_x_11359:
        /* <DEDUP_REMOVED lines=18> */
.L_x_11360:
        /* <DEDUP_REMOVED lines=22> */
.L_x_11361:
        /* <DEDUP_REMOVED lines=22> */
.L_x_11362:
[----:B------:R-:W-:Y:S01]  /*0900*/  PLOP3.LUT P0, PT, PT, PT, UP0, 0x80, 0x0 ;  /* 0x000000000000781c */ /* 0x000fe20003f0f008 */
[----:B------:R-:W-:Y:S01]  /*0910*/  UMOV UR36, 0x1 ;  /* 0x0000000100247882 */ /* 0x000fe20000000000 */
[----:B------:R-:W-:Y:S01]  /*0920*/  NOP ;  /* 0x0000000000007918 */ /* 0x000fe20000000000 */
[----:B------:R-:W-:Y:S01]  /*0930*/  USEL UR36, UR36, 0x2, !UP0 ;  /* 0x0000000224247887 */ /* 0x000fe2000c000000 */
[----:B------:R-:W-:Y:S01]  /*0940*/  ULDC.64 UR40, c[0x0][0x208] ;  /* 0x0000820000287ab9 */ /* 0x000fe20000000a00 */
[----:B012-4-:R-:W-:Y:S08]  /*0950*/  BAR.SYNC.DEFER_BLOCKING 0x0 ;  /* 0x0000000000007b1d */ /* 0x017ff00000010000 */
[----:B------:R-:W-:Y:S05]  /*0960*/  @!P0 BRA `(.L_x_11363) ;  /* 0x0000012c00388947 */ /* 0x000fea0003800000 */
.L_x_11364:
        /* <DEDUP_REMOVED lines=24> */
[----:B------:R-:W-:Y:S02]  /*0af0*/  UMOV UR39, URZ ;  /* 0x0000003f00277c82 */ /* 0x000fe40008000000 */
[CC--:B------:R-:W-:Y:S02]  /*0b00*/  LEA.HI R0, R3.reuse, R6.reuse, RZ, 0x7 ;  /* 0x0000000603007211 */ /* 0x0c0fe400078f38ff */
[----:B------:R-:W-:-:S02]  /*0b10*/  LEA.HI R2, R3, R6, RZ, 0x4 ;  /* 0x0000000603027211 */ /* 0x000fc400078f20ff */
[----:B------:R-:W-:Y:S02]  /*0b20*/  LOP3.LUT R231, R0, 0xffffff80, RZ, 0xc0, !PT ;  /* 0xffffff8000e77812 */ /* 0x000fe400078ec0ff */
[CC--:B------:R-:W-:Y:S02]  /*0b30*/  LEA.HI R4, R3.reuse, R6.reuse, RZ, 0x5 ;  /* 0x0000000603047211 */ /* 0x0c0fe400078f28ff */
[----:B------:R-:W-:Y:S01]  /*0b40*/  LEA.HI R5, R3, R6, RZ, 0x2 ;  /* 0x0000000603057211 */ /* 0x000fe200078f10ff */
[----:B------:R-:W-:Y:S01]  /*0b50*/  IMAD.IADD R231, R6, 0x1, -R231 ;  /* 0x0000000106e77824 */ /* 0x000fe200078e0ae7 */
[----:B------:R-:W-:Y:S01]  /*0b60*/  LOP3.LUT R3, R2, 0x3fffff0, RZ, 0xc0, !PT ;  /* 0x03fffff002037812 */ /* 0x000fe200078ec0ff */
[----:B------:R-:W-:Y:S01]  /*0b70*/  IMAD.SHL.U32 R7, R4, 0x20, RZ ;  /* 0x0000002004077824 */ /* 0x000fe200078e00ff */
[----:B------:R-:W-:Y:S02]  /*0b80*/  LOP3.LUT R11, R5, 0xfffffffc, RZ, 0xc0, !PT ;  /* 0xfffffffc050b7812 */ /* 0x000fe400078ec0ff */
[----:B------:R-:W-:Y:S01]  /*0b90*/  SHF.R.S32.HI R8, RZ, 0x1f, R231 ;  /* 0x0000001fff087819 */ /* 0x000fe200000114e7 */
[C---:B------:R-:W-:Y:S01]  /*0ba0*/  IMAD.IADD R4, R6.reuse, 0x1, -R3 ;  /* 0x0000000106047824 */ /* 0x040fe200078e0a03 */
[----:B------:R-:W-:Y:S01]  /*0bb0*/  SHF.R.S32.HI R5, RZ, 0x4, R2 ;  /* 0x00000004ff057819 */ /* 0x000fe20000011402 */
[----:B------:R-:W-:Y:S01]  /*0bc0*/  IMAD.IADD R12, R6, 0x1, -R11 ;  /* 0x00000001060c7824 */ /* 0x000fe200078e0a0b */
[----:B------:R-:W-:-:S02]  /*0bd0*/  LEA.HI R9, R8, R231, RZ, 0x2 ;  /* 0x000000e708097211 */ /* 0x000fc400078f10ff */
[----:B------:R-:W-:Y:S02]  /*0be0*/  LEA.HI R2, R2, R5, RZ, 0x1 ;  /* 0x0000000502027211 */ /* 0x000fe400078f08ff */
[--C-:B------:R-:W-:Y:S02]  /*0bf0*/  SHF.R.S32.HI R10, RZ, 0x2, R9.reuse ;  /* 0x00000002ff0a7819 */ /* 0x100fe40000011409 */
[----:B------:R-:W-:Y:S02]  /*0c00*/  SHF.R.S32.HI R3, RZ, 0x1f, R9 ;  /* 0x0000001fff037819 */ /* 0x000fe40000011409 */
[----:B------:R-:W-:Y:S02]  /*0c10*/  LEA.HI R8, R8, R231, RZ, 0x5 ;  /* 0x000000e708087211 */ /* 0x000fe400078f28ff */
[----:B------:R-:W-:Y:S02]  /*0c20*/  LEA.HI R6, R3, R10, RZ, 0x3 ;  /* 0x0000000a03067211 */ /* 0x000fe400078f18ff */
[----:B------:R-:W-:-:S02]  /*0c30*/  SHF.R.S32.HI R3, RZ, 0x7, R0 ;  /* 0x00000007ff037819 */ /* 0x000fc40000011400 */
[----:B------:R-:W-:Y:S02]  /*0c40*/  LOP3.LUT R11, R6, 0xfffffff8, RZ, 0xc0, !PT ;  /* 0xfffffff8060b7812 */ /* 0x000fe400078ec0ff */
[----:B------:R-:W-:Y:S02]  /*0c50*/  LEA.HI R0, R0, R3, RZ, 0x1 ;  /* 0x0000000300007211 */ /* 0x000fe400078f08ff */
[----:B------:R-:W-:Y:S01]  /*0c60*/  LOP3.LUT R7, R7, 0xfffffc00, RZ, 0xc0, !PT ;  /* 0xfffffc0007077812 */ /* 0x000fe200078ec0ff */
[----:B------:R-:W-:Y:S01]  /*0c70*/  IMAD.IADD R11, R10, 0x1, -R11 ;  /* 0x000000010a0b7824 */ /* 0x000fe200078e0a0b */
[----:B------:R-:W-:Y:S02]  /*0c80*/  LOP3.LUT R2, R2, 0x1ffffffe, RZ, 0xc0, !PT ;  /* 0x1ffffffe02027812 */ /* 0x000fe400078ec0ff */
[----:B------:R-:W-:Y:S01]  /*0c90*/  LOP3.LUT R0, R0, 0x3fffffe, RZ, 0xc0, !PT ;  /* 0x03fffffe00007812 */ /* 0x000fe200078ec0ff */
[----:B------:R-:W-:Y:S01]  /*0ca0*/  IMAD R7, R4, 0x40, R7 ;  /* 0x0000004004077824 */ /* 0x000fe200078e0207 */
[----:B------:R-:W-:Y:S01]  /*0cb0*/  SHF.R.S32.HI R8, RZ, 0x5, R8 ;  /* 0x00000005ff087819 */ /* 0x000fe20000011408 */
[----:B------:R-:W-:Y:S01]  /*0cc0*/  IMAD.IADD R2, R5, 0x1, -R2 ;  /* 0x0000000105027824 */ /* 0x000fe200078e0a02 */
[----:B------:R-:W-:Y:S01]  /*0cd0*/  LOP3.LUT R6, R9, 0x7ffffffc, RZ, 0xc0, !PT ;  /* 0x7ffffffc09067812 */ /* 0x000fe200078ec0ff */
[----:B------:R-:W-:Y:S01]  /*0ce0*/  IMAD.IADD R0, R3, 0x1, -R0 ;  /* 0x0000000103007824 */ /* 0x000fe200078e0a00 */
[----:B------:R-:W-:Y:S01]  /*0cf0*/  LEA.HI R4, R12, R12, RZ, 0x1 ;  /* 0x0000000c0c047211 */ /* 0x000fe200078f08ff */
[----:B------:R-:W-:-:S02]  /*0d00*/  IMAD R11, R8, 0x10, R11 ;  /* 0x00000010080b7824 */ /* 0x000fc400078e020b */
[----:B------:R-:W-:Y:S01]  /*0d10*/  IMAD R2, R2, 0x8, R7 ;  /* 0x0000000802027824 */ /* 0x000fe200078e0207 */
[----:B------:R-:W-:Y:S01]  /*0d20*/  LOP3.LUT R3, R4, 0x1ffffffe, RZ, 0xc0, !PT ;  /* 0x1ffffffe04037812 */ /* 0x000fe200078ec0ff */
[----:B------:R-:W-:Y:S02]  /*0d30*/  IMAD R0, R0, 0x40, R11 ;  /* 0x0000004000007824 */ /* 0x000fe400078e020b */
[----:B------:R-:W-:Y:S01]  /*0d40*/  IMAD.IADD R6, R231, 0x1, -R6 ;  /* 0x00000001e7067824 */ /* 0x000fe200078e0a06 */
[----:B------:R0:W-:Y:S01]  /*0d50*/  STL [R1+0x60], R2 ;  /* 0x0000600201007387 */ /* 0x0001e20000100800 */
[----:B------:R-:W-:Y:S02]  /*0d60*/  IMAD.IADD R3, R12, 0x1, -R3 ;  /* 0x000000010c037824 */ /* 0x000fe400078e0a03 */
[----:B------:R-:W-:Y:S01]  /*0d70*/  IMAD.SHL.U32 R16, R6, 0x2, RZ ;  /* 0x0000000206107824 */ /* 0x000fe200078e00ff */
[----:B------:R1:W-:Y:S01]  /*0d80*/  STL [R1+0x5c], R0 ;  /* 0x00005c0001007387 */ /* 0x0003e20000100800 */
[----:B------:R-:W-:-:S02]  /*0d90*/  IMAD.MOV.U32 R6, RZ, RZ, R14 ;  /* 0x000000ffff067224 */ /* 0x000fc400078e000e */
[C---:B------:R-:W-:Y:S02]  /*0da0*/  VIADD R229, R16.reuse, 0x8 ;  /* 0x0000000810e57836 */ /* 0x040fe40000000000 */
        /* <DEDUP_REMOVED lines=53> */
[----:B------:R-:W-:Y:S01]  /*1100*/  IMAD R22, R3, 0x8, R0 ;  /* 0x0000000803167824 */ /* 0x000fe200078e0200 */
[----:B-1----:R-:W-:-:S07]  /*1110*/  SHF.R.S32.HI R232, RZ, 0x1f, R203 ;  /* 0x0000001fffe87819 */ /* 0x002fce00000114cb */
.L_x_11468:
[----:B------:R-:W-:Y:S01]  /*1120*/  ULDC.64 UR6, c[0x0][0xa28] ;  /* 0x00028a0000067ab9 */ /* 0x000fe20000000a00 */
[----:B0--3--:R-:W0:Y:S01]  /*1130*/  LDC R17, c[0x0][0x288] ;  /* 0x0000a200ff117b82 */ /* 0x009e220000000800 */
[----:B------:R-:W-:Y:S01]  /*1140*/  UISETP.NE.U32.AND UP0, UPT, UR6, URZ, UPT ;  /* 0x0000003f0600728c */ /* 0x000fe2000bf05070 */
[----:B----4-:R-:W-:-:S03]  /*1150*/  IMAD.MOV.U32 R8, RZ, RZ, RZ ;  /* 0x000000ffff087224 */ /* 0x010fc600078e00ff */
[----:B------:R-:W-:-:S03]  /*1160*/  UISETP.NE.AND.EX UP0, UPT, UR7, URZ, UPT, UP0 ;  /* 0x0000003f0700728c */ /* 0x000fc6000bf05300 */
[----:B------:R-:W-:Y:S01]  /*1170*/  ULDC.64 UR6, c[0x0][0xa18] ;  /* 0x0002860000067ab9 */ /* 0x000fe20000000a00 */
[----:B-1----:R-:W1:Y:S01]  /*1180*/  LDC.64 R10, c[0x0][0x418] ;  /* 0x00010600ff0a7b82 */ /* 0x002e620000000a00 */
[----:B------:R-:W-:Y:S01]  /*1190*/  UISETP.NE.U32.AND UP1, UPT, UR6, URZ, UPT ;  /* 0x0000003f0600728c */ /* 0x000fe2000bf25070 */
[----:B------:R-:W-:-:S03]  /*11a0*/  PLOP3.LUT P0, PT, PT, PT, UP0, 0x80, 0x0 ;  /* 0x000000000000781c */ /* 0x000fc60003f0f008 */
[----:B------:R-:W-:-:S03]  /*11b0*/  UISETP.NE.AND.EX UP1, UPT, UR7, URZ, UPT, UP1 ;  /* 0x0000003f0700728c */ /* 0x000fc6000bf25310 */
[----:B------:R-:W-:Y:S01]  /*11c0*/  @UP0 ULDC.64 UR6, c[0x0][0xa28] ;  /* 0x00028a0000060ab9 */ /* 0x000fe20000000a00 */
[----:B--2---:R-:W2:Y:S01]  /*11d0*/  LDC R9, c[0x0][0x424] ;  /* 0x00010900ff097b82 */ /* 0x004ea20000000800 */
[----:B------:R-:W-:Y:S01]  /*11e0*/  @UP0 UIMAD.WIDE UR6, UR5, 0x4, UR6 ;  /* 0x00000004050608a5 */ /* 0x000fe2000f8e0206 */
[----:B------:R-:W-:-:S05]  /*11f0*/  PLOP3.LUT P2, PT, PT, PT, UP1, 0x80, 0x0 ;  /* 0x000000000000781c */ /* 0x000fca0003f4f018 */
[----:B------:R-:W-:Y:S01]  /*1200*/  @UP1 ULDC.64 UR8, c[0x0][0xa18] ;  /* 0x0002860000081ab9 */ /* 0x000fe20000000a00 */
[----:B------:R-:W-:Y:S01]  /*1210*/  IMAD.U32 R2, RZ, RZ, UR6 ;  /* 0x00000006ff027e24 */ /* 0x000fe2000f8e00ff */
[----:B------:R-:W3:Y:S01]  /*1220*/  LDC R19, c[0x0][0x2f0] ;  /* 0x0000bc00ff137b82 */ /* 0x000ee20000000800 */
[----:B------:R-:W-:Y:S01]  /*1230*/  IMAD.U32 R3, RZ, RZ, UR7 ;  /* 0x00000007ff037e24 */ /* 0x000fe2000f8e00ff */
[----:B------:R-:W-:Y:S01]  /*1240*/  @UP1 UIMAD.WIDE UR6, UR5, 0x4, UR8 ;  /* 0x00000004050618a5 */ /* 0x000fe2000f8e0208 */
[----:B------:R-:W-:-:S03]  /*1250*/  LOP3.LUT R7, R6, 0xff000000, RZ, 0xc0, !PT ;  /* 0xff00000006077812 */ /* 0x000fc600078ec0ff */
[----:B------:R4:W5:Y:S02]  /*1260*/  @P0 LDG.E R8, desc[UR40][R2.64] ;  /* 0x0000002802080981 */ /* 0x000964000c1e1900 */
[----:B------:R-:W-:Y:S02]  /*1270*/  IMAD.U32 R4, RZ, RZ, UR6 ;  /* 0x00000006ff047e24 */ /* 0x000fe4000f8e00ff */
[----:B------:R-:W-:Y:S01]  /*1280*/  IMAD.U32 R5, RZ, RZ, UR7 ;  /* 0x00000007ff057e24 */ /* 0x000fe2000f8e00ff */
[----:B------:R-:W-:-:S04]  /*1290*/  ULDC.64 UR6, c[0x0][0xa20] ;  /* 0x0002880000067ab9 */ /* 0x000fc80000000a00 */
[----:B0-----:R4:W5:Y:S01]  /*12a0*/  @P2 LDG.E R17, desc[UR40][R4.64] ;  /* 0x0000002804112981 */ /* 0x001962000c1e1900 */
[----:B-1----:R-:W-:Y:S02]  /*12b0*/  ISETP.NE.U32.AND P0, PT, R10, RZ, PT ;  /* 0x000000ff0a00720c */ /* 0x002fe40003f05070 */
[----:B------:R-:W-:Y:S02]  /*12c0*/  ISETP.NE.U32.AND P1, PT, RZ, UR6, PT ;  /* 0x00000006ff007c0c */ /* 0x000fe4000bf25070 */
[----:B------:R-:W-:Y:S02]  /*12d0*/  LOP3.LUT R0, R6, 0xff0000, RZ, 0xc0, !PT ;  /* 0x00ff000006007812 */ /* 0x000fe400078ec0ff */
[----:B------:R-:W-:Y:S02]  /*12e0*/  SHF.R.U32.HI R7, RZ, 0x8, R7 ;  /* 0x00000008ff077819 */ /* 0x000fe40000011607 */
[----:B------:R-:W-:Y:S02]  /*12f0*/  ISETP.NE.AND.EX P0, PT, R11, RZ, PT, P0 ;  /* 0x000000ff0b00720c */ /* 0x000fe40003f05300 */
[----:B------:R-:W-:-:S02]  /*1300*/  ISETP.NE.AND.EX P1, PT, RZ, UR7, PT, P1 ;  /* 0x00000007ff007c0c */ /* 0x000fc4000bf25310 */
[----:B------:R-:W-:Y:S02]  /*1310*/  LEA.HI R200, R0, R7, RZ, 0x10 ;  /* 0x0000000700c87211 */ /* 0x000fe400078f80ff */
[----:B------:R-:W-:Y:S02]  /*1320*/  LOP3.LUT R23, R6, 0xffff, RZ, 0xc0, !PT ;  /* 0x0000ffff06177812 */ /* 0x000fe400078ec0ff */
[----:B--2---:R-:W-:Y:S01]  /*1330*/  SEL R0, R9, 0x1, P0 ;  /* 0x0000000109007807 */ /* 0x004fe20000000000 */
[----:B----4-:R-:W-:Y:S06]  /*1340*/  @P2 BRA `(.L_x_11365) ;  /* 0x00000000002c2947 */ /* 0x010fec0003800000 */
        /* <DEDUP_REMOVED lines=8> */
[----:B-----5:R-:W2:Y:S04]  /*13d0*/  LDG.E R17, desc[UR40][R2.64] ;  /* 0x0000002802117981 */ /* 0x020ea8000c1e1900 */
[----:B------:R-:W2:Y:S02]  /*13e0*/  LDG.E R4, desc[UR40][R2.64+0x4] ;  /* 0x0000042802047981 */ /* 0x000ea4000c1e1900 */
[----:B--2---:R-:W-:-:S07]  /*13f0*/  IMAD.IADD R17, R4, 0x1, -R17 ;  /* 0x0000000104117824 */ /* 0x004fce00078e0a11 */
.L_x_11365:
[----:B---3--:R-:W-:Y:S02]  /*1400*/  IMAD R19, R0, R19, RZ ;  /* 0x0000001300137224 */ /* 0x008fe400078e02ff */
[----:B------:R-:W-:Y:S01]  /*1410*/  IMAD.U32 R201, RZ, RZ, UR5 ;  /* 0x00000005ffc97e24 */ /* 0x000fe2000f8e00ff */
[----:B------:R-:W-:Y:S06]  /*1420*/  @!P1 BRA `(.L_x_11366) ;  /* 0x0000000000189947 */ /* 0x000fec0003800000 */
[----:B------:R-:W-:Y:S02]  /*1430*/  ULDC.64 UR6, c[0x0][0xa20] ;  /* 0x0002880000067ab9 */ /* 0x000fe40000000a00 */
[----:B------:R-:W-:-:S06]  /*1440*/  UIMAD.WIDE UR6, UR5, 0x4, UR6 ;  /* 0x00000004050678a5 */ /* 0x000fcc000f8e0206 */
[----:B------:R-:W-:Y:S02]  /*1450*/  IMAD.U32 R2, RZ, RZ, UR6 ;  /* 0x00000006ff027e24 */ /* 0x000fe4000f8e00ff */
[----:B------:R-:W-:-:S05]  /*1460*/  IMAD.U32 R3, RZ, RZ, UR7 ;  /* 0x00000007ff037e24 */ /* 0x000fca000f8e00ff */
[----:B------:R0:W5:Y:S01]  /*1470*/  LDG.E R19, desc[UR40][R2.64] ;  /* 0x0000002802137981 */ /* 0x000162000c1e1900 */
[----:B------:R-:W-:Y:S05]  /*1480*/  BRA `(.L_x_11367) ;  /* 0x00000000002c7947 */ /* 0x000fea0003800000 */
.L_x_11366:
        /* <DEDUP_REMOVED lines=9> */
[----:B------:R-:W2:Y:S02]  /*1520*/  LDG.E R0, desc[UR40][R2.64+0x4] ;  /* 0x0000042802007981 */ /* 0x000ea4000c1e1900 */
[----:B--2---:R-:W-:-:S07]  /*1530*/  IMAD.IADD R19, R0, 0x1, -R19 ;  /* 0x0000000100137824 */ /* 0x004fce00078e0a13 */
.L_x_11367:
[----:B------:R-:W1:Y:S01]  /*1540*/  LDC R0, c[0x0][0x448] ;  /* 0x00011200ff007b82 */ /* 0x000e620000000800 */
[----:B------:R-:W-:Y:S01]  /*1550*/  USHF.L.U32 UR43, UR4, 0x7, URZ ;  /* 0x00000007042b7899 */ /* 0x000fe2000800063f */
[----:B-----5:R-:W-:-:S03]  /*1560*/  IMAD.IADD R19, R19, 0x1, -R8 ;  /* 0x0000000113137824 */ /* 0x020fc600078e0a08 */
[----:B------:R-:W-:Y:S02]  /*1570*/  UIADD3 UR4, UR43, 0x7f, URZ ;  /* 0x0000007f2b047890 */ /* 0x000fe4000fffe03f */
[----:B0-----:R-:W-:Y:S01]  /*1580*/  IADD3 R3, R19, 0x1, -R17 ;  /* 0x0000000113037810 */ /* 0x001fe20007ffe811 */
[----:B------:R-:W0:Y:S01]  /*1590*/  LDC.64 R6, c[0x0][0x9e0] ;  /* 0x00027800ff067b82 */ /* 0x000e220000000a00 */
[----:B-1----:R-:W-:Y:S02]  /*15a0*/  ISETP.NE.AND P1, PT, R0, 0x1, PT ;  /* 0x000000010000780c */ /* 0x002fe40003f25270 */
[----:B------:R-:W-:Y:S01]  /*15b0*/  IMAD.U32 R0, RZ, RZ, UR4 ;  /* 0x00000004ff007e24 */ /* 0x000fe2000f8e00ff */
[----:B0-----:R-:W-:-:S10]  /*15c0*/  ISETP.GE.AND P2, PT, R7, 0x1, PT ;  /* 0x000000010700780c */ /* 0x001fd40003f46270 */
[----:B------:R-:W0:Y:S08]  /*15d0*/  @P1 LDC R2, c[0x0][0x44c] ;  /* 0x00011300ff021b82 */ /* 0x000e300000000800 */
[----:B------:R-:W1:Y:S01]  /*15e0*/  @P1 LDC R5, c[0x0][0x450] ;  /* 0x00011400ff051b82 */ /* 0x000e620000000800 */
[----:B0-----:R-:W-:-:S05]  /*15f0*/  @P1 IMAD.HI.U32 R2, R2, UR4, RZ ;  /* 0x0000000402021c27 */ /* 0x001fca000f8e00ff */
        /* <DEDUP_REMOVED lines=14> */
.L_x_11369:
[----:B------:R-:W-:-:S13]  /*16e0*/  ISETP.NE.AND P0, PT, R7, 0x1, PT ;  /* 0x000000010700780c */ /* 0x000fda0003f05270 */
[----:B------:R-:W0:Y:S02]  /*16f0*/  @P0 LDC.64 R4, c[0x0][0x9e8] ;  /* 0x00027a00ff040b82 */ /* 0x000e240000000a00 */
[----:B0-----:R-:W-:-:S05]  /*1700*/  @P0 IMAD.HI.U32 R4, R2, R4, RZ ;  /* 0x0000000402040227 */ /* 0x001fca00078e00ff */
[----:B------:R-:W-:-:S07]  /*1710*/  @P0 SHF.R.U32.HI R2, RZ, R5, R4 ;  /* 0x00000005ff020219 */ /* 0x000fce0000011604 */
.L_x_11370:
[----:B------:R-:W-:-:S05]  /*1720*/  IMAD R3, R2, R7, R7 ;  /* 0x0000000702037224 */ /* 0x000fca00078e0207 */
[----:B------:R-:W-:-:S07]  /*1730*/  VIMNMX R0, R0, R3, PT ;  /* 0x0000000300007248 */ /* 0x000fce0003fe0100 */
.L_x_11368:
[----:B------:R-:W0:Y:S01]  /*1740*/  @P1 LDC R3, c[0x0][0x44c] ;  /* 0x00011300ff031b82 */ /* 0x000e220000000800 */
[----:B------:R-:W-:Y:S01]  /*1750*/  IMAD.U32 R4, RZ, RZ, UR43 ;  /* 0x0000002bff047e24 */ /* 0x000fe2000f8e00ff */
[----:B------:R-:W-:Y:S01]  /*1760*/  ULDC UR4, c[0x0][0x9dc] ;  /* 0x0002770000047ab9 */ /* 0x000fe20000000800 */
[----:B------:R-:W-:Y:S02]  /*1770*/  VIADD R2, R0, 0x5f ;  /* 0x0000005f00027836 */ /* 0x000fe40000000000 */
[----:B------:R-:W-:Y:S02]  /*1780*/  VIADD R0, R19, 0x5f ;  /* 0x0000005f13007836 */ /* 0x000fe40000000000 */
[----:B------:R-:W-:Y:S01]  /*1790*/  IMAD.HI R2, R2, 0x2aaaaaab, RZ ;  /* 0x2aaaaaab02027827 */ /* 0x000fe200078e02ff */
[----:B------:R-:W1:Y:S03]  /*17a0*/  @P1 LDC R6, c[0x0][0x450] ;  /* 0x00011400ff061b82 */ /* 0x000e660000000800 */
[----:B------:R-:W-:Y:S01]  /*17b0*/  IMAD.HI R0, R0, 0x2aaaaaab, RZ ;  /* 0x2aaaaaab00007827 */ /* 0x000fe200078e02ff */
[----:B------:R-:W-:-:S04]  /*17c0*/  SHF.R.U32.HI R5, RZ, 0x1f, R2 ;  /* 0x0000001fff057819 */ /* 0x000fc80000011602 */
[----:B------:R-:W-:Y:S01]  /*17d0*/  LEA.HI.SX32 R2, R2, R5, 0x1c ;  /* 0x0000000502027211 */ /* 0x000fe200078fe2ff */
[----:B0-----:R-:W-:-:S05]  /*17e0*/  @P1 IMAD.HI.U32 R3, R3, UR43, RZ ;  /* 0x0000002b03031c27 */ /* 0x001fca000f8e00ff */
[----:B-1----:R-:W-:Y:S02]  /*17f0*/  @P1 SHF.R.U32.HI R4, RZ, R6, R3 ;  /* 0x00000006ff041219 */ /* 0x002fe40000011603 */
[----:B------:R-:W-:Y:S02]  /*1800*/  SHF.R.U32.HI R3, RZ, 0x1f, R0 ;  /* 0x0000001fff037819 */ /* 0x000fe40000011600 */
[----:B------:R-:W-:Y:S02]  /*1810*/  IADD3 R4, R4, R19, -R17 ;  /* 0x0000001304047210 */ /* 0x000fe40007ffe811 */
[----:B------:R-:W-:-:S03]  /*1820*/  LEA.HI.SX32 R3, R0, R3, 0x1c ;  /* 0x0000000300037211 */ /* 0x000fc600078fe2ff */
[----:B------:R-:W-:Y:S01]  /*1830*/  VIADD R6, R4, -UR4 ;  /* 0x8000000404067c36 */ /* 0x000fe20008000000 */
[----:B------:R-:W-:-:S04]  /*1840*/  VIMNMX R176, R3, R2, PT ;  /* 0x0000000203b07248 */ /* 0x000fc80003fe0100 */
[----:B------:R-:W-:Y:S01]  /*1850*/  R2UR UR4, R6 ;  /* 0x00000000060472ca */ /* 0x000fe200000e0000 */
[----:B------:R-:W-:-:S14]  /*1860*/  @!P2 BRA `(.L_x_11371) ;  /* 0x000000000044a947 */ /* 0x000fdc0003800000 */
        /* <DEDUP_REMOVED lines=9> */
.L_x_11372:
[----:B------:R-:W-:-:S13]  /*1900*/  ISETP.NE.AND P0, PT, R7, 0x1, PT ;  /* 0x000000010700780c */ /* 0x000fda0003f05270 */
[----:B------:R-:W0:Y:S02]  /*1910*/  @P0 LDC.64 R2, c[0x0][0x9e8] ;  /* 0x00027a00ff020b82 */ /* 0x000e240000000a00 */
[----:B0-----:R-:W-:-:S05]  /*1920*/  @P0 IMAD.HI.U32 R0, R4, R2, RZ ;  /* 0x0000000204000227 */ /* 0x001fca00078e00ff */
[----:B------:R-:W-:-:S07]  /*1930*/  @P0 SHF.R.U32.HI R4, RZ, R3, R0 ;  /* 0x00000003ff040219 */ /* 0x000fce0000011600 */
.L_x_11373:
[----:B------:R-:W-:-:S05]  /*1940*/  IMAD R4, R4, R7, RZ ;  /* 0x0000000704047224 */ /* 0x000fca00078e02ff */
[----:B------:R-:W-:-:S13]  /*1950*/  R2UR UR5, R4 ;  /* 0x00000000040572ca */ /* 0x000fda00000e0000 */
[----:B------:R-:W-:-:S04]  /*1960*/  UISETP.LT.AND UP0, UPT, UR4, UR5, UPT ;  /* 0x000000050400728c */ /* 0x000fc8000bf01270 */
[----:B------:R-:W-:-:S12]  /*1970*/  USEL UR4, UR4, UR5, !UP0 ;  /* 0x0000000504047287 */ /* 0x000fd8000c000000 */
.L_x_11371:
[----:B------:R-:W-:Y:S01]  /*1980*/  UIMAD.WIDE UR4, UR4, 0x2aaaaaab, URZ ;  /* 0x2aaaaaab040478a5 */ /* 0x000fe2000f8e023f */
[----:B------:R-:W-:Y:S02]  /*1990*/  LOP3.LUT R230, R200, 0xff, RZ, 0xc0, !PT ;  /* 0x000000ffc8e67812 */ /* 0x000fe400078ec0ff */
[----:B------:R-:W-:Y:S01]  /*19a0*/  SHF.R.U32.HI R200, RZ, 0x10, R200 ;  /* 0x00000010ffc87819 */ /* 0x000fe200000116c8 */
[----:B------:R-:W-:Y:S01]  /*19b0*/  USHF.R.U32.HI UR4, URZ, 0x1f, UR5 ;  /* 0x0000001f3f047899 */ /* 0x000fe20008011605 */
[----:B------:R-:W-:-:S03]  /*19c0*/  R2UR UR8, R230 ;  /* 0x00000000e60872ca */ /* 0x000fc600000e0000 */
[----:B------:R-:W-:-:S04]  /*19d0*/  ULEA.HI.SX32 UR4, UR5, UR4, 0x1c ;  /* 0x0000000405047291 */ /* 0x000fc8000f8fe23f */
[----:B------:R-:W-:-:S04]  /*19e0*/  UISETP.LT.AND UP0, UPT, URZ, UR4, UPT ;  /* 0x000000043f00728c */ /* 0x000fc8000bf01270 */
[----:B------:R-:W-:-:S03]  /*19f0*/  USEL UR44, URZ, UR4, !UP0 ;  /* 0x000000043f2c7287 */ /* 0x000fc6000c000000 */
[----:B------:R-:W-:-:S03]  /*1a00*/  UMOV UR4, URZ ;  /* 0x0000003f00047c82 */ /* 0x000fc60008000000 */
[----:B------:R-:W-:-:S13]  /*1a10*/  ISETP.GT.AND P0, PT, R176, UR44, PT ;  /* 0x0000002cb0007c0c */ /* 0x000fda000bf04270 */
[----:B------:R-:W-:Y:S05]  /*1a20*/  @!P0 BRA `(.L_x_11374) ;  /* 0x0000000000948947 */ /* 0x000fea0003800000 */
[----:B------:R-:W0:Y:S01]  /*1a30*/  LDC R3, c[0x0][0x9f0] ;  /* 0x00027c00ff037b82 */ /* 0x000e220000000800 */
[----:B------:R-:W-:Y:S01]  /*1a40*/  ISETP.NE.AND P0, PT, R200, RZ, PT ;  /* 0x000000ffc800720c */ /* 0x000fe20003f05270 */
[----:B------:R-:W-:-:S03]  /*1a50*/  UMOV UR4, URZ ;  /* 0x0000003f00047c82 */ /* 0x000fc60008000000 */
[----:B0-----:R-:W-:-:S04]  /*1a60*/  SEL R5, R200, R3, P0 ;  /* 0x00000003c8057207 */ /* 0x001fc80000000000 */
[-C--:B------:R-:W-:Y:S02]  /*1a70*/  IABS R0, R5.reuse ;  /* 0x0000000500007213 */ /* 0x080fe40000000000 */
[----:B------:R-:W-:Y:S02]  /*1a80*/  IABS R6, R5 ;  /* 0x0000000500067213 */ /* 0x000fe40000000000 */
[----:B------:R-:W-:Y:S02]  /*1a90*/  R2UR UR9, R0 ;  /* 0x00000000000972ca */ /* 0x000fe400000e0000 */
[----:B------:R-:W-:-:S05]  /*1aa0*/  IADD3 R0, R5, -0x1, R176 ;  /* 0xffffffff05007810 */ /* 0x000fca0007ffe0b0 */
[----:B------:R-:W-:-:S05]  /*1ab0*/  VIADD R0, R0, -UR44 ;  /* 0x8000002c00007c36 */ /* 0x000fca0008000000 */
[----:B------:R-:W-:Y:S01]  /*1ac0*/  IABS R4, R0 ;  /* 0x0000000000047213 */ /* 0x000fe20000000000 */
[----:B------:R-:W0:Y:S01]  /*1ad0*/  I2F.RP R2, UR9 ;  /* 0x0000000900027d06 */ /* 0x000e220008209400 */
[----:B------:R-:W-:Y:S02]  /*1ae0*/  LOP3.LUT R0, R0, R5, RZ, 0x3c, !PT ;  /* 0x0000000500007212 */ /* 0x000fe400078e3cff */
        /* <DEDUP_REMOVED lines=12> */
[----:B------:R-:W-:Y:S02]  /*1bb0*/  R2UR UR6, R0 ;  /* 0x00000000000672ca */ /* 0x000fe400000e0000 */
[----:B------:R-:W-:Y:S01]  /*1bc0*/  R2UR UR7, R5 ;  /* 0x00000000050772ca */ /* 0x000fe200000e0000 */
[----:B------:R-:W-:-:S11]  /*1bd0*/  UISETP.GT.U32.AND UP1, UPT, UR9, UR4, UPT ;  /* 0x000000040900728c */ /* 0x000fd6000bf24070 */
[----:B------:R-:W-:Y:S02]  /*1be0*/  @!UP1 UIADD3 UR4, UR4, -UR9, URZ ;  /* 0x8000000904049290 */ /* 0x000fe4000fffe03f */
[----:B------:R-:W-:Y:S02]  /*1bf0*/  @!UP1 UIADD3 UR5, UR5, 0x1, URZ ;  /* 0x0000000105059890 */ /* 0x000fe4000fffe03f */
[----:B------:R-:W-:Y:S02]  /*1c00*/  UISETP.GE.U32.AND UP0, UPT, UR4, UR9, UPT ;  /* 0x000000090400728c */ /* 0x000fe4000bf06070 */
[----:B------:R-:W-:Y:S01]  /*1c10*/  UISETP.GE.AND UP1, UPT, UR6, URZ, UPT ;  /* 0x0000003f0600728c */ /* 0x000fe2000bf26270 */
[----:B------:R-:W-:-:S08]  /*1c20*/  R2UR UR6, R5 ;  /* 0x00000000050672ca */ /* 0x000fd000000e0000 */
[----:B------:R-:W-:Y:S02]  /*1c30*/  @UP0 UIADD3 UR5, UR5, 0x1, URZ ;  /* 0x0000000105050890 */ /* 0x000fe4000fffe03f */
[----:B------:R-:W-:-:S05]  /*1c40*/  UISETP.NE.AND UP0, UPT, UR7, URZ, UPT ;  /* 0x0000003f0700728c */ /* 0x000fca000bf05270 */
[----:B------:R-:W-:Y:S02]  /*1c50*/  UMOV UR4, UR5 ;  /* 0x0000000500047c82 */ /* 0x000fe40008000000 */
[----:B------:R-:W-:-:S04]  /*1c60*/  @!UP1 UIADD3 UR4, -UR4, URZ, URZ ;  /* 0x0000003f04049290 */ /* 0x000fc8000fffe13f */
[----:B------:R-:W-:-:S12]  /*1c70*/  @!UP0 ULOP3.LUT UR4, URZ, UR6, URZ, 0x33, !UPT ;  /* 0x000000063f048292 */ /* 0x000fd8000f8e333f */
.L_x_11374:
        /* <DEDUP_REMOVED lines=107> */
.L_x_11376:
        /* <DEDUP_REMOVED lines=13> */
.L_x_11603:
[----:B0-----:R-:W-:Y:S01]  /*2400*/  IMAD.U32 R0, RZ, RZ, UR42 ;  /* 0x0000002aff007e24 */ /* 0x001fe2000f8e00ff */
[----:B------:R-:W-:Y:S05]  /*2410*/  WARPSYNC.ALL ;  /* 0x0000000000007948 */ /* 0x000fea0003800000 */
[----:B------:R0:W-:Y:S01]  /*2420*/  BAR.SYNC.DEFER_BLOCKING R7, 0x100 ;  /* 0x000400070000751d */ /* 0x0001e20000010000 */
[----:B------:R-:W-:-:S13]  /*2430*/  ISETP.NE.AND P0, PT, R0, 0x3, PT ;  /* 0x000000030000780c */ /* 0x000fda0003f05270 */
[----:B0-----:R-:W-:Y:S05]  /*2440*/  @!P0 BRA `(.L_x_11378) ;  /* 0x0000000000048947 */ /* 0x001fea0003800000 */
[----:B------:R-:W-:Y:S01]  /*2450*/  BPT.TRAP 0x1 ;  /* 0x000000040000795c */ /* 0x000fe20000300000 */
.L_x_11378:
[----:B------:R-:W-:Y:S01]  /*2460*/  R2UR UR5, R3 ;  /* 0x00000000030572ca */ /* 0x000fe200000e0000 */
[----:B------:R-:W-:-:S05]  /*2470*/  IMAD.U32 R8, RZ, RZ, UR38 ;  /* 0x00000026ff087e24 */ /* 0x000fca000f8e00ff */
[----:B------:R-:W-:-:S07]  /*2480*/  SHF.L.U32 R8, R8, 0x1f, RZ ;  /* 0x0000001f08087819 */ /* 0x000fce00000006ff */
[----:B------:R-:W-:-:S09]  /*2490*/  ULEA UR5, UR39, UR5, 0x3 ;  /* 0x0000000527057291 */ /* 0x000fd2000f8e183f */
[----:B------:R0:W1:Y:S01]  /*24a0*/  SYNCS.PHASECHK.TRANS64.TRYWAIT P1, [UR5+0x22830], R8 ;  /* 0x02283008ff0075a7 */ /* 0x0000620008020145 */
[----:B------:R-:W-:Y:S05]  /*24b0*/  @!P0 BRA `(.L_x_11379) ;  /* 0x0000000000048947 */ /* 0x000fea0003800000 */
[----:B------:R-:W-:Y:S01]  /*24c0*/  BPT.TRAP 0x1 ;  /* 0x000000040000795c */ /* 0x000fe20000300000 */
.L_x_11379:
[----:B-1----:R-:W-:Y:S05]  /*24d0*/  @P1 BRA `(.L_x_11380) ;  /* 0x0000000000081947 */ /* 0x002fea0003800000 */
[----:B------:R-:W1:Y:S02]  /*24e0*/  SYNCS.PHASECHK.TRANS64.TRYWAIT P1, [UR5+0x22830], R8 ;  /* 0x02283008ff0075a7 */ /* 0x000e640008020145 */
[----:B-1----:R-:W-:Y:S05]  /*24f0*/  @!P1 BRA `(.L_x_11381) ;  /* 0x0000018000e09947 */ /* 0x002fea0003800000 */
.L_x_11380:
[----:B------:R-:W-:Y:S01]  /*2500*/  R2UR UR4, R3 ;  /* 0x00000000030472ca */ /* 0x000fe200000e0000 */
[----:B------:R-:W-:Y:S01]  /*2510*/  ULOP3.LUT UR12, UR45, 0x10000, URZ, 0xfc, !UPT ;  /* 0x000100002d0c7892 */ /* 0x000fe2000f8efc3f */
[----:B------:R-:W-:Y:S01]  /*2520*/  WARPGROUP.ARRIVE ;  /* 0x00000000000079c5 */ /* 0x000fe20000000000 */
[----:B------:R-:W-:Y:S01]  /*2530*/  UMOV UR13, 0x40000040 ;  /* 0x40000040000d7882 */ /* 0x000fe20000000000 */
[----:B------:R-:W-:Y:S01]  /*2540*/  UMOV UR15, 0x40000040 ;  /* 0x40000040000f7882 */ /* 0x000fe20000000000 */
[----:B------:R-:W-:Y:S01]  /*2550*/  UIADD3 UR16, UR12, 0x2, URZ ;  /* 0x000000020c107890 */ /* 0x000fe2000fffe03f */
[----:B-1----:R-:W1:Y:S01]  /*2560*/  LDC R5, c[0x0][0x448] ;  /* 0x00011200ff057b82 */ /* 0x002e620000000800 */
[----:B------:R-:W-:Y:S01]  /*2570*/  UMOV UR17, 0x40000040 ;  /* 0x4000004000117882 */ /* 0x000fe20000000000 */
[----:B------:R-:W-:Y:S01]  /*2580*/  UMOV UR19, 0x40000040 ;  /* 0x4000004000137882 */ /* 0x000fe20000000000 */
[----:B------:R-:W-:Y:S01]  /*2590*/  UIADD3 UR20, UR12, 0x4, URZ ;  /* 0x000000040c147890 */ /* 0x000fe2000fffe03f */
[----:B------:R-:W2:Y:S01]  /*25a0*/  S2R R10, SR_TID.X ;  /* 0x00000000000a7919 */ /* 0x000ea20000002100 */
[----:B------:R-:W-:Y:S01]  /*25b0*/  UMOV UR21, 0x40000040 ;  /* 0x4000004000157882 */ /* 0x000fe20000000000 */
[----:B------:R-:W-:Y:S01]  /*25c0*/  UMOV UR23, 0x40000040 ;  /* 0x4000004000177882 */ /* 0x000fe20000000000 */
[----:B------:R-:W-:Y:S01]  /*25d0*/  UIADD3 UR4, UR4, 0x1c400, URZ ;  /* 0x0001c40004047890 */ /* 0x000fe2000fffe03f */
[----:B------:R-:W-:Y:S01]  /*25e0*/  LOP3.LUT R18, R18, 0xffefffff, RZ, 0xc0, !PT ;  /* 0xffefffff12127812 */ /* 0x000fe200078ec0ff */
[----:B------:R-:W-:-:S02]  /*25f0*/  UIADD3 UR8, UR12, 0x6, URZ ;  /* 0x000000060c087890 */ /* 0x000fc4000fffe03f */
[----:B------:R-:W-:Y:S01]  /*2600*/  USHF.R.U32.HI UR4, URZ, 0x4, UR4 ;  /* 0x000000043f047899 */ /* 0x000fe20008011604 */
[----:B------:R-:W-:Y:S01]  /*2610*/  UMOV UR9, 0x40000040 ;  /* 0x4000004000097882 */ /* 0x000fe20000000000 */
[----:B------:R-:W-:Y:S02]  /*2620*/  UMOV UR11, 0x40000040 ;  /* 0x40000040000b7882 */ /* 0x000fe40000000000 */
[----:B------:R-:W-:Y:S01]  /*2630*/  ULOP3.LUT UR4, UR4, 0x3fff, URZ, 0xc0, !UPT ;  /* 0x00003fff04047892 */ /* 0x000fe2000f8ec03f */
[----:B------:R-:W-:Y:S01]  /*2640*/  ULDC.64 UR6, c[0x0][0x9e0] ;  /* 0x0002780000067ab9 */ /* 0x000fe20000000a00 */
[----:B------:R-:W-:Y:S02]  /*2650*/  ULDC UR26, c[0x0][0x9dc] ;  /* 0x00027700001a7ab9 */ /* 0x000fe40000000800 */
[----:B------:R-:W-:Y:S02]  /*2660*/  ULOP3.LUT UR24, UR4, 0x10000, URZ, 0xfc, !UPT ;  /* 0x0001000004187892 */ /* 0x000fe4000f8efc3f */
[----:B------:R-:W-:-:S02]  /*2670*/  UISETP.GE.AND UP0, UPT, UR7, 0x1, UPT ;  /* 0x000000010700788c */ /* 0x000fc4000bf06270 */
[----:B------:R-:W-:Y:S01]  /*2680*/  UIMAD UR14, UR39, 0x300, UR24 ;  /* 0x00000300270e78a4 */ /* 0x000fe2000f8e0218 */
[----:B-1----:R-:W-:Y:S01]  /*2690*/  ISETP.NE.AND P2, PT, R5, 0x1, PT ;  /* 0x000000010500780c */ /* 0x002fe20003f45270 */
[----:B------:R-:W-:Y:S01]  /*26a0*/  ULDC UR4, c[0x0][0x9d8] ;  /* 0x0002760000047ab9 */ /* 0x000fe20000000800 */
[----:B------:R-:W1:Y:S01]  /*26b0*/  S2R R5, SR_TID.X ;  /* 0x0000000000057919 */ /* 0x000e620000002100 */
[----:B------:R-:W-:Y:S02]  /*26c0*/  UIADD3 UR18, UR14, 0x2, URZ ;  /* 0x000000020e127890 */ /* 0x000fe4000fffe03f */
[----:B------:R-:W-:Y:S02]  /*26d0*/  UIADD3 UR22, UR14, 0x4, URZ ;  /* 0x000000040e167890 */ /* 0x000fe4000fffe03f */
[----:B------:R-:W-:Y:S02]  /*26e0*/  UIADD3 UR10, UR14, 0x6, URZ ;  /* 0x000000060e0a7890 */ /* 0x000fe4000fffe03f */
[----:B------:R-:W-:Y:S01]  /*26f0*/  HGMMA.64x96x16.F32 R24, gdesc[UR12], RZ, !UPT, gsb0 ;  /* 0x016000000c1879f0 */ /* 0x000fe2000c0008ff */
[----:B------:R-:W-:Y:S01]  /*2700*/  ULOP3.LUT UR26, URZ, UR26, URZ, 0x33, !UPT ;  /* 0x0000001a3f1a7292 */ /* 0x000fe2000f8e333f */
[----:B--2---:R-:W-:-:S02]  /*2710*/  SHF.R.U32.HI R10, RZ, 0x7, R10 ;  /* 0x00000007ff0a7819 */ /* 0x004fc4000001160a */
[----:B------:R-:W2:Y:S01]  /*2720*/  @P2 LDC R6, c[0x0][0x44c] ;  /* 0x00011300ff062b82 */ /* 0x000ea20000000800 */
[----:B------:R-:W-:-:S07]  /*2730*/  @P2 LOP3.LUT R18, R18, 0x100000, RZ, 0xfc, !PT ;  /* 0x0010000012122812 */ /* 0x000fce00078efcff */
[----:B------:R-:W3:Y:S01]  /*2740*/  @P2 LDC R9, c[0x0][0x450] ;  /* 0x00011400ff092b82 */ /* 0x000ee20000000800 */
[----:B-1----:R-:W-:-:S04]  /*2750*/  LOP3.LUT R5, R5, 0x7f, RZ, 0xc0, !PT ;  /* 0x0000007f05057812 */ /* 0x002fc800078ec0ff */
[----:B------:R-:W-:Y:S01]  /*2760*/  ISETP.NE.AND P1, PT, R5, RZ, PT ;  /* 0x000000ff0500720c */ /* 0x000fe20003f25270 */
[----:B------:R-:W-:-:S04]  /*2770*/  VIADD R5, R22, UR43 ;  /* 0x0000002b16057c36 */ /* 0x000fc80008000000 */
[----:B--2---:R-:W-:Y:S01]  /*2780*/  @P2 IMAD.HI.U32 R6, R5, R6, RZ ;  /* 0x0000000605062227 */ /* 0x004fe200078e00ff */
        /* <DEDUP_REMOVED lines=12> */
[----:B------:R-:W-:Y:S02]  /*2850*/  IMAD.MOV.U32 R38, RZ, RZ, R5 ;  /* 0x000000ffff267224 */ /* 0x000fe400078e0005 */
[----:B------:R-:W-:Y:S01]  /*2860*/  FMUL.FTZ R32, R32, UR4 ;  /* 0x0000000420207c20 */ /* 0x000fe20008410000 */
[----:B------:R-:W-:-:S02]  /*2870*/  IMAD.U32 R5, RZ, RZ, UR5 ;  /* 0x00000005ff057e24 */ /* 0x000fc4000f8e00ff */
[----:B------:R-:W-:Y:S01]  /*2880*/  FMUL.FTZ R52, R52, UR4 ;  /* 0x0000000434347c20 */ /* 0x000fe20008410000 */
[----:B---3--:R-:W-:Y:S01]  /*2890*/  @P2 SHF.R.U32.HI R38, RZ, R9, R6 ;  /* 0x00000009ff262219 */ /* 0x008fe20000011606 */
[----:B------:R1:W2:Y:S01]  /*28a0*/  MUFU.TANH R14, R32 ;  /* 0x00000020000e7308 */ /* 0x0002a20000002400 */
[----:B------:R-:W-:Y:S01]  /*28b0*/  @!P1 VIADD R5, R5, 0x22840 ;  /* 0x0002284005059836 */ /* 0x000fe20000000000 */
[----:B------:R-:W-:Y:S01]  /*28c0*/  IADD3 R6, -R10, 0xb, RZ ;  /* 0x0000000b0a067810 */ /* 0x000fe20007ffe1ff */
[----:B------:R-:W-:Y:S01]  /*28d0*/  FMUL.FTZ R28, R28, UR4 ;  /* 0x000000041c1c7c20 */ /* 0x000fe20008410000 */
[----:B------:R-:W-:Y:S01]  /*28e0*/  FMUL.FTZ R29, R29, UR4 ;  /* 0x000000041d1d7c20 */ /* 0x000fe20008410000 */
[----:B------:R-:W-:Y:S01]  /*28f0*/  FMUL.FTZ R33, R33, UR4 ;  /* 0x0000000421217c20 */ /* 0x000fe20008410000 */
[----:B------:R-:W-:Y:S01]  /*2900*/  @!P1 PRMT R5, RZ, 0x654, R5 ;  /* 0x00000654ff059816 */ /* 0x000fe20000000005 */
[----:B------:R-:W-:Y:S01]  /*2910*/  FMUL.FTZ R36, R36, UR4 ;  /* 0x0000000424247c20 */ /* 0x000fe20008410000 */
[----:B------:R-:W-:Y:S01]  /*2920*/  FMUL.FTZ R37, R37, UR4 ;  /* 0x0000000425257c20 */ /* 0x000fe20008410000 */
[----:B-1----:R-:W-:Y:S01]  /*2930*/  FMUL.FTZ R32, R50, UR4 ;  /* 0x0000000432207c20 */ /* 0x002fe20008410000 */
[----:B------:R-:W-:Y:S01]  /*2940*/  FMUL.FTZ R40, R40, UR4 ;  /* 0x0000000428287c20 */ /* 0x000fe20008410000 */
[----:B------:R1:W3:Y:S01]  /*2950*/  MUFU.TANH R50, R52 ;  /* 0x0000003400327308 */ /* 0x0002e20000002400 */
[----:B------:R-:W-:Y:S01]  /*2960*/  FMUL.FTZ R44, R44, UR4 ;  /* 0x000000042c2c7c20 */ /* 0x000fe20008410000 */
[----:B------:R4:W-:Y:S06]  /*2970*/  BAR.ARV R6, 0x100 ;  /* 0x000400060000751d */ /* 0x0009ec0000002000 */
[----:B------:R-:W-:Y:S01]  /*2980*/  FMUL.FTZ R4, R24, UR4 ;  /* 0x0000000418047c20 */ /* 0x000fe20008410000 */
[----:B------:R-:W-:Y:S01]  /*2990*/  FMUL.FTZ R2, R25, UR4 ;  /* 0x0000000419027c20 */ /* 0x000fe20008410000 */
[----:B-1----:R-:W1:Y:S01]  /*29a0*/  SHFL.IDX PT, R52, R38, RZ, 0x1c1f ;  /* 0x001c1fff26347589 */ /* 0x002e6200000e0000 */
[----:B------:R-:W-:Y:S01]  /*29b0*/  FMUL.FTZ R15, R27, UR4 ;  /* 0x000000041b0f7c20 */ /* 0x000fe20008410000 */
[----:B------:R5:W0:Y:S01]  /*29c0*/  MUFU.TANH R11, R28 ;  /* 0x0000001c000b7308 */ /* 0x000a220000002400 */
[----:B------:R-:W-:Y:S01]  /*29d0*/  FMUL.FTZ R20, R30, UR4 ;  /* 0x000000041e147c20 */ /* 0x000fe20008410000 */
[----:B------:R2:W-:Y:S01]  /*29e0*/  @!P1 SYNCS.ARRIVE.TRANS64.RED.A1T0 RZ, [R5+URZ], RZ ;  /* 0x000000ff05ff99a7 */ /* 0x0005e2000810043f */
[----:B------:R-:W-:Y:S01]  /*29f0*/  FMUL.FTZ R21, R31, UR4 ;  /* 0x000000041f157c20 */ /* 0x000fe20008410000 */
[----:B------:R-:W-:Y:S01]  /*2a00*/  FMUL.FTZ R24, R34, UR4 ;  /* 0x0000000422187c20 */ /* 0x000fe20008410000 */
[----:B------:R-:W-:Y:S01]  /*2a10*/  FMUL.FTZ R25, R35, UR4 ;  /* 0x0000000423197c20 */ /* 0x000fe20008410000 */
[----:B------:R-:W-:Y:S01]  /*2a20*/  FMUL.FTZ R27, R39, UR4 ;  /* 0x00000004271b7c20 */ /* 0x000fe20008410000 */
[----:B------:R-:W-:Y:S01]  /*2a30*/  FMUL.FTZ R30, R46, UR4 ;  /* 0x000000042e1e7c20 */ /* 0x000fe20008410000 */
[----:B------:R4:W0:Y:S01]  /*2a40*/  MUFU.TANH R12, R29 ;  /* 0x0000001d000c7308 */ /* 0x0008220000002400 */
[----:B-----5:R-:W-:Y:S01]  /*2a50*/  FMUL.FTZ R28, R42, UR4 ;  /* 0x000000042a1c7c20 */ /* 0x020fe20008410000 */
[----:B--2---:R-:W-:-:S02]  /*2a60*/  IMAD R5, R176, -0x60, R19 ;  /* 0xffffffa0b0057824 */ /* 0x004fc400078e0213 */
[----:B------:R-:W-:Y:S01]  /*2a70*/  FMUL.FTZ R31, R47, UR4 ;  /* 0x000000042f1f7c20 */ /* 0x000fe20008410000 */
[----:B------:R-:W-:Y:S01]  /*2a80*/  FMUL.FTZ R48, R48, UR4 ;  /* 0x0000000430307c20 */ /* 0x000fe20008410000 */
[----:B------:R-:W-:Y:S01]  /*2a90*/  FMUL.FTZ R34, R54, UR4 ;  /* 0x0000000436227c20 */ /* 0x000fe20008410000 */
[----:B------:R-:W-:Y:S01]  /*2aa0*/  FMUL.FTZ R35, R55, UR4 ;  /* 0x0000000437237c20 */ /* 0x000fe20008410000 */
[----:B------:R-:W-:Y:S01]  /*2ab0*/  FMUL.FTZ R60, R60, UR4 ;  /* 0x000000043c3c7c20 */ /* 0x000fe20008410000 */
[----:B------:R2:W0:Y:S01]  /*2ac0*/  MUFU.TANH R72, R33 ;  /* 0x0000002100487308 */ /* 0x0004220000002400 */
[----:B----4-:R-:W-:Y:S01]  /*2ad0*/  FMUL.FTZ R29, R43, UR4 ;  /* 0x000000042b1d7c20 */ /* 0x010fe20008410000 */
[----:B------:R-:W-:Y:S01]  /*2ae0*/  FMUL.FTZ R61, R61, UR4 ;  /* 0x000000043d3d7c20 */ /* 0x000fe20008410000 */
[----:B------:R-:W-:Y:S01]  /*2af0*/  FMUL.FTZ R62, R62, UR4 ;  /* 0x000000043e3e7c20 */ /* 0x000fe20008410000 */
[----:B------:R-:W-:Y:S01]  /*2b00*/  FMUL.FTZ R39, R63, UR4 ;  /* 0x000000043f277c20 */ /* 0x000fe20008410000 */
[----:B------:R-:W-:Y:S01]  /*2b10*/  FMUL.FTZ R64, R64, UR4 ;  /* 0x0000000440407c20 */ /* 0x000fe20008410000 */
[----:B------:R-:W-:Y:S01]  /*2b20*/  FMUL.FTZ R65, R65, UR4 ;  /* 0x0000000441417c20 */ /* 0x000fe20008410000 */
[----:B------:R-:W-:Y:S01]  /*2b30*/  FMUL.FTZ R42, R66, UR4 ;  /* 0x00000004422a7c20 */ /* 0x000fe20008410000 */
[----:B------:R4:W0:Y:S01]  /*2b40*/  MUFU.TANH R73, R36 ;  /* 0x0000002400497308 */ /* 0x0008220000002400 */
[----:B--2---:R-:W-:Y:S01]  /*2b50*/  FMUL.FTZ R33, R51, UR4 ;  /* 0x0000000433217c20 */ /* 0x004fe20008410000 */
[----:B------:R-:W-:Y:S01]  /*2b60*/  FMUL.FTZ R68, R68, UR4 ;  /* 0x0000000444447c20 */ /* 0x000fe20008410000 */
        /* <DEDUP_REMOVED lines=9> */
[----:B------:R-:W-:Y:S01]  /*2c00*/  PLOP3.LUT P2, PT, PT, PT, UP0, 0x40, 0x0 ;  /* 0x000000000000781c */ /* 0x000fe20003f4e808 */
[----:B------:R-:W-:Y:S01]  /*2c10*/  IMAD.MOV.U32 R9, RZ, RZ, -0x60 ;  /* 0xffffffa0ff097424 */ /* 0x000fe200078e00ff */
[C-C-:B------:R-:W-:Y:S01]  /*2c20*/  IADD3 R10, -R16.reuse, 0x61, R5.reuse ;  /* 0x00000061100a7810 */ /* 0x140fe20007ffe105 */
[----:B------:R-:W-:Y:S01]  /*2c30*/  FMUL.FTZ R57, R57, UR4 ;  /* 0x0000000439397c20 */ /* 0x000fe20008410000 */
[----:B------:R4:W0:Y:S01]  /*2c40*/  MUFU.TANH R75, R40 ;  /* 0x00000028004b7308 */ /* 0x0008220000002400 */
[----:B--2---:R-:W-:Y:S01]  /*2c50*/  FMUL.FTZ R37, R59, UR4 ;  /* 0x000000043b257c20 */ /* 0x004fe20008410000 */
[----:B------:R-:W-:Y:S01]  /*2c60*/  IADD3 R58, -R16, 0x60, R5 ;  /* 0x00000060103a7810 */ /* 0x000fe20007ffe105 */
[----:B------:R-:W-:-:S04]  /*2c70*/  IMAD.IADD R10, R10, 0x1, -R17 ;  /* 0x000000010a0a7824 */ /* 0x000fc800078e0a11 */
[----:B------:R-:W-:Y:S01]  /*2c80*/  VIADD R63, R10, UR6 ;  /* 0x000000060a3f7c36 */ /* 0x000fe20008000000 */
[----:B------:R2:W0:Y:S01]  /*2c90*/  MUFU.TANH R77, R44 ;  /* 0x0000002c004d7308 */ /* 0x0004220000002400 */
[----:B----4-:R-:W-:Y:S01]  /*2ca0*/  FMUL.FTZ R40, R67, UR4 ;  /* 0x0000000443287c20 */ /* 0x010fe20008410000 */
[----:B------:R-:W-:Y:S02]  /*2cb0*/  IMAD R67, R176, R9, 0x60 ;  /* 0x00000060b0437424 */ /* 0x000fe400078e0209 */
[----:B------:R-:W-:Y:S01]  /*2cc0*/  VIADD R66, R10, UR26 ;  /* 0x0000001a0a427c36 */ /* 0x000fe20008000000 */
[----:B-1----:R-:W-:Y:S01]  /*2cd0*/  VIADDMNMX R13, R52, R63, R58, PT ;  /* 0x0000003f340d7246 */ /* 0x002fe2000380013a */
[----:B------:R-:W-:Y:S02]  /*2ce0*/  IMAD.IADD R70, R67, 0x1, -R16 ;  /* 0x0000000143467824 */ /* 0x000fe400078e0a10 */
[----:B------:R-:W1:Y:S01]  /*2cf0*/  MUFU.TANH R4, R4 ;  /* 0x0000000400047308 */ /* 0x000e620000002400 */
[----:B--2---:R-:W-:-:S07]  /*2d00*/  FMUL.FTZ R44, R71, UR4 ;  /* 0x00000004472c7c20 */ /* 0x004fce0008410000 */
        /* <DEDUP_REMOVED lines=52> */
.L_x_11384:
[----:B------:R-:W-:-:S06]  /*3050*/  UISETP.NE.AND UP1, UPT, UR7, 0x1, UPT ;  /* 0x000000010700788c */ /* 0x000fcc000bf25270 */
[----:B------:R-:W-:-:S05]  /*3060*/  PLOP3.LUT P2, PT, PT, PT, UP1, 0x80, 0x0 ;  /* 0x000000000000781c */ /* 0x000fca0003f4f018 */
[----:B------:R-:W-:-:S08]  /*3070*/  @UP1 ULDC.64 UR10, c[0x0][0x9e8] ;  /* 0x00027a00000a1ab9 */ /* 0x000fd00000000a00 */
[----:B------:R-:W-:-:S05]  /*3080*/  @P2 IMAD.HI.U32 R9, R5, UR10, RZ ;  /* 0x0000000a05092c27 */ /* 0x000fca000f8e00ff */
[----:B------:R-:W-:-:S07]  /*3090*/  @P2 SHF.R.U32.HI R5, RZ, UR11, R9 ;  /* 0x0000000bff052c19 */ /* 0x000fce0008011609 */
.L_x_11385:
[----:B------:R-:W-:Y:S05]  /*30a0*/  BSYNC B0 ;  /* 0x0000000000007941 */ /* 0x000fea0003800000 */
.L_x_11383:
[----:B------:R-:W-:-:S05]  /*30b0*/  IMAD R10, R5, UR7, R70 ;  /* 0x00000007050a7c24 */ /* 0x000fca000f8e0246 */
[----:B------:R-:W-:Y:S02]  /*30c0*/  VIMNMX R57, R57, R10, !PT ;  /* 0x0000000a39397248 */ /* 0x000fe40007fe0100 */
[----:B------:R-:W-:-:S07]  /*30d0*/  VIADDMNMX R13, R10, UR7, R13, PT ;  /* 0x000000070a0d7c46 */ /* 0x000fce000b80010d */
.L_x_11382:
[C---:B------:R-:W-:Y:S02]  /*30e0*/  ISETP.GE.AND P3, PT, R67.reuse, 0x9, PT ;  /* 0x000000094300780c */ /* 0x040fe40003f66270 */
[----:B------:R-:W-:Y:S02]  /*30f0*/  ISETP.GE.AND P2, PT, R67, 0x2, PT ;  /* 0x000000024300780c */ /* 0x000fe40003f46270 */
[----:B------:R-:W-:Y:S02]  /*3100*/  P2R R83, PR, RZ, 0x8 ;  /* 0x00000008ff537803 */ /* 0x000fe40000000000 */
[C---:B------:R-:W-:Y:S02]  /*3110*/  ISETP.GT.AND P3, PT, R57.reuse, 0x8, !P3 ;  /* 0x000000083900780c */ /* 0x040fe40005f64270 */
[----:B------:R-:W-:Y:S02]  /*3120*/  ISETP.GT.AND P4, PT, R57, 0x1, !P2 ;  /* 0x000000013900780c */ /* 0x000fe40005784270 */
[----:B------:R-:W-:-:S02]  /*3130*/  ISETP.LT.OR P3, PT, R13, 0x9, P3 ;  /* 0x000000090d00780c */ /* 0x000fc40001f61670 */
[----:B------:R-:W-:Y:S02]  /*3140*/  ISETP.GE.AND P5, PT, R67, 0xa, PT ;  /* 0x0000000a4300780c */ /* 0x000fe40003fa6270 */
[----:B0-----:R-:W-:Y:S02]  /*3150*/  FSEL R59, R11, -INF , !P3 ;  /* 0xff8000000b3b7808 */ /* 0x001fe40005800000 */
        /* <DEDUP_REMOVED lines=126> */
.L_x_11388:
[----:B------:R-:W-:-:S06]  /*3940*/  UISETP.NE.AND UP1, UPT, UR7, 0x1, UPT ;  /* 0x000000010700788c */ /* 0x000fcc000bf25270 */
[----:B------:R-:W-:-:S05]  /*3950*/  PLOP3.LUT P5, PT, PT, PT, UP1, 0x80, 0x0 ;  /* 0x000000000000781c */ /* 0x000fca0003faf018 */
[----:B------:R-:W-:-:S08]  /*3960*/  @UP1 ULDC.64 UR10, c[0x0][0x9e8] ;  /* 0x00027a00000a1ab9 */ /* 0x000fd00000000a00 */
[----:B------:R-:W-:Y:S01]  /*3970*/  @P5 IMAD.HI.U32 R38, R4, UR10, RZ ;  /* 0x0000000a04265c27 */ /* 0x000fe2000f8e00ff */
[----:B------:R-:W-:-:S13]  /*3980*/  PLOP3.LUT P5, PT, PT, PT, UP1, 0x80, 0x0 ;  /* 0x000000000000781c */ /* 0x000fda0003faf018 */
[----:B------:R-:W-:-:S07]  /*3990*/  @P5 SHF.R.U32.HI R4, RZ, UR11, R38 ;  /* 0x0000000bff045c19 */ /* 0x000fce0008011626 */
.L_x_11389:
[----:B------:R-:W-:Y:S05]  /*39a0*/  BSYNC B0 ;  /* 0x0000000000007941 */ /* 0x000fea0003800000 */
.L_x_11387:
[----:B------:R-:W-:-:S05]  /*39b0*/  IMAD R4, R4, UR7, R70 ;  /* 0x0000000704047c24 */ /* 0x000fca000f8e0246 */
[----:B------:R-:W-:Y:S02]  /*39c0*/  VIMNMX R60, R60, R4, !PT ;  /* 0x000000043c3c7248 */ /* 0x000fe40007fe0100 */
[----:B------:R-:W-:-:S07]  /*39d0*/  VIADDMNMX R57, R4, UR7, R57, PT ;  /* 0x0000000704397c46 */ /* 0x000fce000b800139 */
.L_x_11386:
[C---:B------:R-:W-:Y:S01]  /*39e0*/  ISETP.GT.AND P2, PT, R60.reuse, 0x1, !P2 ;  /* 0x000000013c00780c */ /* 0x040fe20005744270 */
[----:B------:R-:W-:Y:S01]  /*39f0*/  ULDC UR4, c[0x0][0x988] ;  /* 0x0002620000047ab9 */ /* 0x000fe20000000800 */
[----:B------:R-:W-:Y:S02]  /*3a00*/  ISETP.NE.AND P5, PT, R73, RZ, PT ;  /* 0x000000ff4900720c */ /* 0x000fe40003fa5270 */
[----:B------:R-:W-:Y:S02]  /*3a10*/  ISETP.LT.OR P2, PT, R57, 0x2, P2 ;  /* 0x000000023900780c */ /* 0x000fe40001741670 */
[----:B------:R-:W-:Y:S02]  /*3a20*/  ISETP.GT.AND P6, PT, R60, RZ, !P6 ;  /* 0x000000ff3c00720c */ /* 0x000fe400077c4270 */
[----:B------:R-:W-:Y:S02]  /*3a30*/  FSEL R15, R15, -INF , !P2 ;  /* 0xff8000000f0f7808 */ /* 0x000fe40005000000 */
[----:B------:R-:W-:-:S02]  /*3a40*/  ISETP.NE.AND P2, PT, R83, RZ, PT ;  /* 0x000000ff5300720c */ /* 0x000fc40003f45270 */
[C---:B------:R-:W-:Y:S02]  /*3a50*/  ISETP.LT.OR P6, PT, R57.reuse, 0x1, P6 ;  /* 0x000000013900780c */ /* 0x040fe400037c1670 */
[----:B------:R-:W-:Y:S02]  /*3a60*/  ISETP.GT.AND P2, PT, R60, 0x8, !P2 ;  /* 0x000000083c00780c */ /* 0x000fe40005744270 */
[----:B------:R-:W-:Y:S02]  /*3a70*/  FSEL R58, R0, -INF , !P6 ;  /* 0xff800000003a7808 */ /* 0x000fe40007000000 */
        /* <DEDUP_REMOVED lines=51> */
[----:B------:R-:W-:Y:S02]  /*3db0*/  FMNMX.FTZ R0, R2, R61, !PT ;  /* 0x0000003d02007209 */ /* 0x000fe40007810000 */
[----:B------:R-:W-:Y:S02]  /*3dc0*/  ISETP.GT.AND P2, PT, R60, 0x28, !P2 ;  /* 0x000000283c00780c */ /* 0x000fe40005744270 */
[----:B------:R-:W-:Y:S02]  /*3dd0*/  FMNMX.FTZ R61, R13, R0, !PT ;  /* 0x000000000d3d7209 */ /* 0x000fe40007810000 */
[----:B------:R-:W-:Y:S02]  /*3de0*/  ISETP.LT.OR P2, PT, R57, 0x29, P2 ;  /* 0x000000293900780c */ /* 0x000fe40001741670 */
[----:B------:R-:W-:Y:S01]  /*3df0*/  ISETP.NE.AND P5, PT, R82, RZ, PT ;  /* 0x000000ff5200720c */ /* 0x000fe20003fa5270 */
[----:B------:R-:W0:Y:S01]  /*3e00*/  SHFL.BFLY PT, R0, R61, 0x2, 0x1f ;  /* 0x0c401f003d007f89 */ /* 0x000e2200000e0000 */
[----:B------:R-:W-:-:S02]  /*3e10*/  FSEL R30, R30, -INF , !P2 ;  /* 0xff8000001e1e7808 */ /* 0x000fc40005000000 */
[----:B------:R-:W-:Y:S02]  /*3e20*/  ISETP.NE.AND P2, PT, R77, RZ, PT ;  /* 0x000000ff4d00720c */ /* 0x000fe40003f45270 */
[----:B------:R-:W-:Y:S02]  /*3e30*/  ISETP.NE.AND P6, PT, R90, RZ, PT ;  /* 0x000000ff5a00720c */ /* 0x000fe40003fc5270 */
[C---:B------:R-:W-:Y:S02]  /*3e40*/  ISETP.GT.AND P2, PT, R60.reuse, 0x29, !P2 ;  /* 0x000000293c00780c */ /* 0x040fe40005744270 */
[C---:B------:R-:W-:Y:S02]  /*3e50*/  ISETP.GT.AND P3, PT, R60.reuse, 0x51, !P3 ;  /* 0x000000513c00780c */ /* 0x040fe40005f64270 */
[----:B------:R-:W-:Y:S02]  /*3e60*/  ISETP.LT.OR P2, PT, R57, 0x2a, P2 ;  /* 0x0000002a3900780c */ /* 0x000fe40001741670 */
[----:B------:R-:W-:-:S02]  /*3e70*/  ISETP.GT.AND P4, PT, R60, 0x58, !P4 ;  /* 0x000000583c00780c */ /* 0x000fc40006784270 */
[----:B------:R-:W-:Y:S02]  /*3e80*/  FSEL R31, R31, -INF , !P2 ;  /* 0xff8000001f1f7808 */ /* 0x000fe40005000000 */
[----:B------:R-:W-:Y:S02]  /*3e90*/  ISETP.NE.AND P2, PT, R78, RZ, PT ;  /* 0x000000ff4e00720c */ /* 0x000fe40003f45270 */
[C---:B------:R-:W-:Y:S02]  /*3ea0*/  ISETP.LT.OR P3, PT, R57.reuse, 0x52, P3 ;  /* 0x000000523900780c */ /* 0x040fe40001f61670 */
[----:B------:R-:W-:Y:S02]  /*3eb0*/  ISETP.GT.AND P2, PT, R60, 0x30, !P2 ;  /* 0x000000303c00780c */ /* 0x000fe40005744270 */
[C---:B------:R-:W-:Y:S02]  /*3ec0*/  ISETP.LT.OR P4, PT, R57.reuse, 0x59, P4 ;  /* 0x000000593900780c */ /* 0x040fe40002781670 */
[----:B------:R-:W-:-:S02]  /*3ed0*/  ISETP.LT.OR P2, PT, R57, 0x31, P2 ;  /* 0x000000313900780c */ /* 0x000fc40001741670 */
[----:B------:R-:W-:Y:S02]  /*3ee0*/  FSEL R40, R40, -INF , !P3 ;  /* 0xff80000028287808 */ /* 0x000fe40005800000 */
[----:B------:R-:W-:Y:S02]  /*3ef0*/  FSEL R32, R32, -INF , !P2 ;  /* 0xff80000020207808 */ /* 0x000fe40005000000 */
[----:B------:R-:W-:Y:S02]  /*3f00*/  ISETP.NE.AND P2, PT, R87, RZ, PT ;  /* 0x000000ff5700720c */ /* 0x000fe40003f45270 */
[----:B------:R-:W-:Y:S02]  /*3f10*/  FSEL R46, R46, -INF , !P4 ;  /* 0xff8000002e2e7808 */ /* 0x000fe40006000000 */
        /* <DEDUP_REMOVED lines=23> */
[----:B0-----:R-:W-:-:S05]  /*4090*/  FMNMX.FTZ R62, R61, R0, !PT ;  /* 0x000000003d3e7209 */ /* 0x001fca0007810000 */
[----:B------:R-:W0:Y:S02]  /*40a0*/  SHFL.BFLY PT, R63, R62, 0x1, 0x1f ;  /* 0x0c201f003e3f7f89 */ /* 0x000e2400000e0000 */
[----:B0-----:R-:W-:-:S04]  /*40b0*/  FMNMX.FTZ R4, R62, R63, !PT ;  /* 0x0000003f3e047209 */ /* 0x001fc80007810000 */
[C---:B------:R-:W-:Y:S01]  /*40c0*/  FSETP.NEU.FTZ.AND P2, PT, R4.reuse, -INF , PT ;  /* 0xff8000000400780b */ /* 0x040fe20003f5d000 */
[----:B------:R-:W-:-:S05]  /*40d0*/  FMUL.FTZ R0, R4, UR4 ;  /* 0x0000000404007c20 */ /* 0x000fca0008410000 */
[----:B------:R-:W-:Y:S02]  /*40e0*/  FSEL R64, R0, RZ, P2 ;  /* 0x000000ff00407208 */ /* 0x000fe40001000000 */
[----:B------:R-:W-:Y:S02]  /*40f0*/  ISETP.GT.AND P2, PT, R60, 0x49, !P5 ;  /* 0x000000493c00780c */ /* 0x000fe40006f44270 */
[----:B------:R-:W-:Y:S01]  /*4100*/  ISETP.NE.AND P5, PT, R67, RZ, PT ;  /* 0x000000ff4300720c */ /* 0x000fe20003fa5270 */
[--C-:B------:R-:W-:Y:S01]  /*4110*/  FFMA.FTZ R154, R59, UR4, -R64.reuse ;  /* 0x000000043b9a7c23 */ /* 0x100fe20008010840 */
[----:B------:R-:W-:Y:S01]  /*4120*/  ISETP.LT.OR P2, PT, R57, 0x4a, P2 ;  /* 0x0000004a3900780c */ /* 0x000fe20001741670 */
[--C-:B------:R-:W-:Y:S01]  /*4130*/  FFMA.FTZ R156, R56, UR4, -R64.reuse ;  /* 0x00000004389c7c23 */ /* 0x100fe20008010840 */
[--C-:B------:R-:W-:Y:S01]  /*4140*/  FFMA.FTZ R158, R55, UR4, -R64.reuse ;  /* 0x00000004379e7c23 */ /* 0x100fe20008010840 */
[----:B------:R-:W-:Y:S01]  /*4150*/  ISETP.GT.AND P5, PT, R60, 0x59, !P5 ;  /* 0x000000593c00780c */ /* 0x000fe20006fa4270 */
[--C-:B------:R-:W-:Y:S01]  /*4160*/  FFMA.FTZ R160, R54, UR4, -R64.reuse ;  /* 0x0000000436a07c23 */ /* 0x100fe20008010840 */
[----:B------:R-:W-:Y:S01]  /*4170*/  FSEL R0, R39, -INF , !P2 ;  /* 0xff80000027007808 */ /* 0x000fe20005000000 */
[--C-:B------:R-:W-:Y:S01]  /*4180*/  FFMA.FTZ R162, R53, UR4, -R64.reuse ;  /* 0x0000000435a27c23 */ /* 0x100fe20008010840 */
[----:B------:R-:W-:Y:S01]  /*4190*/  FMNMX.FTZ R39, R58, R15, !PT ;  /* 0x0000000f3a277209 */ /* 0x000fe20007810000 */
[--C-:B------:R-:W-:Y:S01]  /*41a0*/  FFMA.FTZ R48, R48, UR4, -R64.reuse ;  /* 0x0000000430307c23 */ /* 0x100fe20008010840 */
[----:B------:R-:W-:Y:S01]  /*41b0*/  ISETP.GT.AND P2, PT, R60, 0x50, !P6 ;  /* 0x000000503c00780c */ /* 0x000fe20007744270 */
        /* <DEDUP_REMOVED lines=8> */
[----:B------:R-:W-:Y:S01]  /*4240*/  MUFU.EX2 R152, R152 ;  /* 0x0000009800987308 */ /* 0x000fe20000000800 */
[----:B------:R-:W-:Y:S01]  /*4250*/  FMNMX.FTZ R62, R24, R39, !PT ;  /* 0x00000027183e7209 */ /* 0x000fe20007810000 */
        /* <DEDUP_REMOVED lines=13> */
[--C-:B------:R-:W-:Y:S01]  /*4330*/  FFMA.FTZ R164, R52, UR4, -R64.reuse ;  /* 0x0000000434a47c23 */ /* 0x100fe20008010840 */
[----:B------:R-:W1:Y:S01]  /*4340*/  MUFU.EX2 R39, R63 ;  /* 0x0000003f00277308 */ /* 0x000e620000000800 */
[----:B------:R-:W-:Y:S01]  /*4350*/  FMNMX.FTZ R62, R28, R59, !PT ;  /* 0x0000003b1c3e7209 */ /* 0x000fe20007810000 */
[--C-:B0-----:R-:W-:Y:S01]  /*4360*/  FFMA.FTZ R48, R5, UR4, -R64.reuse ;  /* 0x0000000405307c23 */ /* 0x101fe20008010840 */
[--C-:B------:R-:W-:Y:S01]  /*4370*/  FFMA.FTZ R51, R51, UR4, -R64.reuse ;  /* 0x0000000433337c23 */ /* 0x100fe20008010840 */
[--C-:B------:R-:W-:Y:S01]  /*4380*/  FFMA.FTZ R166, R50, UR4, -R64.reuse ;  /* 0x0000000432a67c23 */ /* 0x100fe20008010840 */
[----:B------:R-:W-:Y:S01]  /*4390*/  FMNMX.FTZ R59, R29, R62, !PT ;  /* 0x0000003e1d3b7209 */ /* 0x000fe20007810000 */
[--C-:B------:R-:W-:Y:S01]  /*43a0*/  FFMA.FTZ R14, R14, UR4, -R64.reuse ;  /* 0x000000040e0e7c23 */ /* 0x100fe20008010840 */
[--C-:B------:R-:W-:Y:S01]  /*43b0*/  FFMA.FTZ R9, R9, UR4, -R64.reuse ;  /* 0x0000000409097c23 */ /* 0x100fe20008010840 */
[----:B------:R-:W-:Y:S01]  /*43c0*/  MUFU.EX2 R170, R11 ;  /* 0x0000000b00aa7308 */ /* 0x000fe20000000800 */
[----:B------:R-:W-:Y:S01]  /*43d0*/  FMNMX.FTZ R56, R30, R59, !PT ;  /* 0x0000003b1e387209 */ /* 0x000fe20007810000 */
[----:B------:R-:W-:-:S03]  /*43e0*/  FFMA.FTZ R13, R13, UR4, -R64 ;  /* 0x000000040d0d7c23 */ /* 0x000fc60008010840 */
[----:B------:R-:W-:-:S03]  /*43f0*/  FMNMX.FTZ R59, R31, R56, !PT ;  /* 0x000000381f3b7209 */ /* 0x000fc60007810000 */
[----:B------:R-:W0:Y:S01]  /*4400*/  MUFU.EX2 R154, R154 ;  /* 0x0000009a009a7308 */ /* 0x000e220000000800 */
        /* <DEDUP_REMOVED lines=11> */
[----:B------:R-:W-:Y:S01]  /*44c0*/  MUFU.EX2 R174, R2 ;  /* 0x0000000200ae7308 */ /* 0x000fe20000000800 */
[----:B------:R-:W-:-:S04]  /*44d0*/  FMNMX.FTZ R55, R42, R55, !PT ;  /* 0x000000372a377209 */ /* 0x000fc80007810000 */
[----:B------:R-:W-:-:S03]  /*44e0*/  FMNMX.FTZ R55, R40, R55, !PT ;  /* 0x0000003728377209 */ /* 0x000fc60007810000 */
[----:B------:R-:W5:Y:S01]  /*44f0*/  MUFU.EX2 R158, R158 ;  /* 0x0000009e009e7308 */ /* 0x000f620000000800 */
[----:B------:R-:W-:-:S04]  /*4500*/  FMNMX.FTZ R55, R46, R55, !PT ;  /* 0x000000372e377209 */ /* 0x000fc80007810000 */
[----:B------:R-:W-:-:S03]  /*4510*/  FMNMX.FTZ R55, R44, R55, !PT ;  /* 0x000000372c377209 */ /* 0x000fc60007810000 */
[----:B------:R-:W5:Y:S02]  /*4520*/  MUFU.EX2 R45, R45 ;  /* 0x0000002d002d7308 */ /* 0x000f640000000800 */
[----:B------:R-:W1:Y:S06]  /*4530*/  SHFL.BFLY PT, R54, R55, 0x2, 0x1f ;  /* 0x0c401f0037367f89 */ /* 0x000e6c00000e0000 */
[----:B------:R-:W5:Y:S08]  /*4540*/  MUFU.EX2 R160, R160 ;  /* 0x000000a000a07308 */ /* 0x000f700000000800 */
[----:B------:R-:W5:Y:S08]  /*4550*/  MUFU.EX2 R47, R47 ;  /* 0x0000002f002f7308 */ /* 0x000f700000000800 */
[----:B------:R-:W-:Y:S01]  /*4560*/  MUFU.EX2 R162, R162 ;  /* 0x000000a200a27308 */ /* 0x000fe20000000800 */
[----:B-1----:R-:W-:-:S05]  /*4570*/  FMNMX.FTZ R54, R55, R54, !PT ;  /* 0x0000003637367209 */ /* 0x002fca0007810000 */
[----:B------:R-:W1:Y:S02]  /*4580*/  SHFL.BFLY PT, R53, R54, 0x1, 0x1f ;  /* 0x0c201f0036357f89 */ /* 0x000e6400000e0000 */
[----:B------:R0:W-:Y:S08]  /*4590*/  MUFU.EX2 R55, R12 ;  /* 0x0000000c00377308 */ /* 0x0001f00000000800 */
[----:B------:R5:W-:Y:S08]  /*45a0*/  MUFU.EX2 R59, R10 ;  /* 0x0000000a003b7308 */ /* 0x000bf00000000800 */
[----:B------:R-:W-:Y:S01]  /*45b0*/  MUFU.EX2 R49, R49 ;  /* 0x0000003100317308 */ /* 0x000fe20000000800 */
[----:B-1----:R-:W-:Y:S01]  /*45c0*/  FMNMX.FTZ R5, R54, R53, !PT ;  /* 0x0000003536057209 */ /* 0x002fe20007810000 */
[----:B------:R-:W-:-:S06]  /*45d0*/  FADD.FTZ R53, R152, R39 ;  /* 0x0000002798357221 */ /* 0x000fcc0000010000 */
[----:B------:R-:W-:Y:S01]  /*45e0*/  MUFU.EX2 R164, R164 ;  /* 0x000000a400a47308 */ /* 0x000fe20000000800 */
[----:B------:R-:W-:Y:S01]  /*45f0*/  F2FP.F16.F32.PACK_AB R152, R39, R152 ;  /* 0x000000982798723e */ /* 0x000fe200000000ff */
[C---:B0-----:R-:W-:Y:S01]  /*4600*/  FMUL.FTZ R12, R5.reuse, UR4 ;  /* 0x00000004050c7c20 */ /* 0x041fe20008410000 */
[----:B------:R-:W-:Y:S01]  /*4610*/  FSETP.NEU.FTZ.AND P2, PT, R5, -INF , PT ;  /* 0xff8000000500780b */ /* 0x000fe20003f5d000 */
[----:B------:R-:W-:Y:S01]  /*4620*/  FADD.FTZ R2, R154, R53 ;  /* 0x000000359a027221 */ /* 0x000fe20000010000 */
[C---:B--2---:R-:W-:Y:S02]  /*4630*/  F2FP.F16.F32.PACK_AB R154, R41.reuse, R154 ;  /* 0x0000009a299a723e */ /* 0x044fe400000000ff */
[----:B------:R-:W-:Y:S01]  /*4640*/  FSEL R11, R12, RZ, P2 ;  /* 0x000000ff0c0b7208 */ /* 0x000fe20001000000 */
[----:B------:R-:W-:Y:S01]  /*4650*/  FADD.FTZ R53, R41, R2 ;  /* 0x0000000229357221 */ /* 0x000fe20000010000 */
[----:B------:R-:W-:Y:S03]  /*4660*/  MUFU.EX2 R51, R51 ;  /* 0x0000003300337308 */ /* 0x000fe60000000800 */
[--C-:B------:R-:W-:Y:S01]  /*4670*/  FFMA.FTZ R58, R58, UR4, -R11.reuse ;  /* 0x000000043a3a7c23 */ /* 0x100fe2000801080b */
[--C-:B------:R-:W-:Y:S01]  /*4680*/  FFMA.FTZ R15, R15, UR4, -R11.reuse ;  /* 0x000000040f0f7c23 */ /* 0x100fe2000801080b */
[--C-:B------:R-:W-:Y:S01]  /*4690*/  FFMA.FTZ R20, R20, UR4, -R11.reuse ;  /* 0x0000000414147c23 */ /* 0x100fe2000801080b */
[--C-:B------:R-:W-:Y:S01]  /*46a0*/  FFMA.FTZ R21, R21, UR4, -R11.reuse ;  /* 0x0000000415157c23 */ /* 0x100fe2000801080b */
[--C-:B------:R-:W-:Y:S01]  /*46b0*/  FFMA.FTZ R24, R24, UR4, -R11.reuse ;  /* 0x0000000418187c23 */ /* 0x100fe2000801080b */
[--C-:B------:R-:W-:Y:S01]  /*46c0*/  FFMA.FTZ R25, R25, UR4, -R11.reuse ;  /* 0x0000000419197c23 */ /* 0x100fe2000801080b */
[----:B------:R-:W-:Y:S01]  /*46d0*/  MUFU.EX2 R58, R58 ;  /* 0x0000003a003a7308 */ /* 0x000fe20000000800 */
[----:B------:R-:W-:Y:S01]  /*46e0*/  FFMA.FTZ R26, R26, UR4, -R11 ;  /* 0x000000041a1a7c23 */ /* 0x000fe2000801080b */
[----:B---3--:R-:W-:Y:S01]  /*46f0*/  FADD.FTZ R2, R156, R53 ;  /* 0x000000359c027221 */ /* 0x008fe20000010000 */
[--C-:B------:R-:W-:Y:S01]  /*4700*/  FFMA.FTZ R27, R27, UR4, -R11.reuse ;  /* 0x000000041b1b7c23 */ /* 0x100fe2000801080b */
[--C-:B------:R-:W-:Y:S01]  /*4710*/  FFMA.FTZ R28, R28, UR4, -R11.reuse ;  /* 0x000000041c1c7c23 */ /* 0x100fe2000801080b */
[--C-:B------:R-:W-:Y:S01]  /*4720*/  FFMA.FTZ R29, R29, UR4, -R11.reuse ;  /* 0x000000041d1d7c23 */ /* 0x100fe2000801080b */
[----:B----4-:R-:W-:Y:S01]  /*4730*/  FADD.FTZ R61, R43, R2 ;  /* 0x000000022b3d7221 */ /* 0x010fe20000010000 */
[--C-:B------:R-:W-:Y:S01]  /*4740*/  FFMA.FTZ R30, R30, UR4, -R11.reuse ;  /* 0x000000041e1e7c23 */ /* 0x100fe2000801080b */
[----:B------:R-:W0:Y:S01]  /*4750*/  MUFU.EX2 R15, R15 ;  /* 0x0000000f000f7308 */ /* 0x000e220000000800 */
[----:B------:R-:W-:Y:S01]  /*4760*/  FFMA.FTZ R31, R31, UR4, -R11 ;  /* 0x000000041f1f7c23 */ /* 0x000fe2000801080b */
[----:B-----5:R-:W-:Y:S01]  /*4770*/  FADD.FTZ R10, R158, R61 ;  /* 0x0000003d9e0a7221 */ /* 0x020fe20000010000 */
[--C-:B------:R-:W-:Y:S01]  /*4780*/  FFMA.FTZ R32, R32, UR4, -R11.reuse ;  /* 0x0000000420207c23 */ /* 0x100fe2000801080b */
[--C-:B------:R-:W-:Y:S01]  /*4790*/  FFMA.FTZ R33, R33, UR4, -R11.reuse ;  /* 0x0000000421217c23 */ /* 0x100fe2000801080b */
[--C-:B------:R-:W-:Y:S01]  /*47a0*/  FFMA.FTZ R34, R34, UR4, -R11.reuse ;  /* 0x0000000422227c23 */ /* 0x100fe2000801080b */
[----:B------:R-:W-:Y:S01]  /*47b0*/  FADD.FTZ R61, R45, R10 ;  /* 0x0000000a2d3d7221 */ /* 0x000fe20000010000 */
[--C-:B------:R-:W-:Y:S01]  /*47c0*/  FFMA.FTZ R35, R35, UR4, -R11.reuse ;  /* 0x0000000423237c23 */ /* 0x100fe2000801080b */
[----:B------:R-:W1:Y:S01]  /*47d0*/  MUFU.EX2 R20, R20 ;  /* 0x0000001400147308 */ /* 0x000e620000000800 */
[----:B------:R-:W-:Y:S01]  /*47e0*/  FFMA.FTZ R36, R36, UR4, -R11 ;  /* 0x0000000424247c23 */ /* 0x000fe2000801080b */
[----:B------:R-:W-:Y:S01]  /*47f0*/  FADD.FTZ R10, R160, R61 ;  /* 0x0000003da00a7221 */ /* 0x000fe20000010000 */
[--C-:B------:R-:W-:Y:S01]  /*4800*/  FFMA.FTZ R37, R37, UR4, -R11.reuse ;  /* 0x0000000425257c23 */ /* 0x100fe2000801080b */
[--C-:B------:R-:W-:Y:S01]  /*4810*/  FFMA.FTZ R38, R38, UR4, -R11.reuse ;  /* 0x0000000426267c23 */ /* 0x100fe2000801080b */
[--C-:B------:R-:W-:Y:S01]  /*4820*/  FFMA.FTZ R0, R0, UR4, -R11.reuse ;  /* 0x0000000400007c23 */ /* 0x100fe2000801080b */
[----:B------:R-:W-:Y:S01]  /*4830*/  FADD.FTZ R61, R47, R10 ;  /* 0x0000000a2f3d7221 */ /* 0x000fe20000010000 */
[----:B------:R-:W-:Y:S01]  /*4840*/  FFMA.FTZ R42, R42, UR4, -R11 ;  /* 0x000000042a2a7c23 */ /* 0x000fe2000801080b */
[----:B------:R-:W2:Y:S01]  /*4850*/  MUFU.EX2 R21, R21 ;  /* 0x0000001500157308 */ /* 0x000ea20000000800 */
[----:B0-----:R-:W-:Y:S01]  /*4860*/  FADD.FTZ R53, R58, R15 ;  /* 0x0000000f3a357221 */ /* 0x001fe20000010000 */
[----:B------:R-:W-:Y:S01]  /*4870*/  FADD.FTZ R10, R162, R61 ;  /* 0x0000003da20a7221 */ /* 0x000fe20000010000 */
[--C-:B------:R-:W-:Y:S01]  /*4880*/  FFMA.FTZ R40, R40, UR4, -R11.reuse ;  /* 0x0000000428287c23 */ /* 0x100fe2000801080b */
[--C-:B------:R-:W-:Y:S01]  /*4890*/  FFMA.FTZ R46, R46, UR4, -R11.reuse ;  /* 0x000000042e2e7c23 */ /* 0x100fe2000801080b */
[----:B------:R-:W-:Y:S01]  /*48a0*/  FFMA.FTZ R11, R44, UR4, -R11 ;  /* 0x000000042c0b7c23 */ /* 0x000fe2000801080b */
[----:B------:R-:W-:Y:S01]  /*48b0*/  FADD.FTZ R61, R49, R10 ;  /* 0x0000000a313d7221 */ /* 0x000fe20000010000 */
[----:B------:R-:W-:Y:S01]  /*48c0*/  F2FP.F16.F32.PACK_AB R156, R43, R156 ;  /* 0x0000009c2b9c723e */ /* 0x000fe200000000ff */
[----:B------:R-:W0:Y:S01]  /*48d0*/  MUFU.EX2 R24, R24 ;  /* 0x0000001800187308 */ /* 0x000e220000000800 */
[----:B-1----:R-:W-:Y:S01]  /*48e0*/  FADD.FTZ R2, R20, R53 ;  /* 0x0000003514027221 */ /* 0x002fe20000010000 */
[----:B------:R-:W-:Y:S01]  /*48f0*/  FADD.FTZ R10, R164, R61 ;  /* 0x0000003da40a7221 */ /* 0x000fe20000010000 */
[----:B------:R-:W-:-:S02]  /*4900*/  F2FP.F16.F32.PACK_AB R158, R45, R158 ;  /* 0x0000009e2d9e723e */ /* 0x000fc400000000ff */
[----:B------:R-:W-:Y:S01]  /*4910*/  F2FP.F16.F32.PACK_AB R160, R47, R160 ;  /* 0x000000a02fa0723e */ /* 0x000fe200000000ff */
[----:B------:R-:W-:Y:S01]  /*4920*/  FADD.FTZ R61, R51, R10 ;  /* 0x0000000a333d7221 */ /* 0x000fe20000010000 */
[----:B------:R-:W-:Y:S01]  /*4930*/  F2FP.F16.F32.PACK_AB R162, R49, R162 ;  /* 0x000000a231a2723e */ /* 0x000fe200000000ff */
[----:B------:R-:W1:Y:S01]  /*4940*/  MUFU.EX2 R25, R25 ;  /* 0x0000001900197308 */ /* 0x000e620000000800 */
[----:B--2---:R-:W-:Y:S01]  /*4950*/  FADD.FTZ R53, R21, R2 ;  /* 0x0000000215357221 */ /* 0x004fe20000010000 */
[----:B------:R-:W-:Y:S02]  /*4960*/  F2FP.F16.F32.PACK_AB R164, R51, R164 ;  /* 0x000000a433a4723e */ /* 0x000fe400000000ff */
[----:B------:R-:W-:Y:S02]  /*4970*/  F2FP.F16.F32.PACK_AB R153, R15, R58 ;  /* 0x0000003a0f99723e */ /* 0x000fe400000000ff */
[----:B------:R-:W-:Y:S02]  /*4980*/  F2FP.F16.F32.PACK_AB R155, R21, R20 ;  /* 0x00000014159b723e */ /* 0x000fe400000000ff */
        /* <DEDUP_REMOVED lines=22> */
[----:B------:R-:W-:Y:S01]  /*4af0*/  MUFU.EX2 R34, R34 ;  /* 0x0000002200227308 */ /* 0x000fe20000000800 */
[C---:B0-----:R-:W-:Y:S01]  /*4b00*/  FADD.FTZ R39, R33.reuse, R2 ;  /* 0x0000000221277221 */ /* 0x041fe20000010000 */
[----:B------:R-:W-:-:S06]  /*4b10*/  F2FP.F16.F32.PACK_AB R165, R33, R32 ;  /* 0x0000002021a5723e */ /* 0x000fcc00000000ff */
[----:B------:R-:W0:Y:S01]  /*4b20*/  MUFU.EX2 R35, R35 ;  /* 0x0000002300237308 */ /* 0x000e220000000800 */
[----:B-1----:R-:W-:Y:S01]  /*4b30*/  FADD.FTZ R10, R166, R61 ;  /* 0x0000003da60a7221 */ /* 0x002fe20000010000 */
[----:B------:R-:W-:-:S03]  /*4b40*/  F2FP.F16.F32.PACK_AB R166, R57, R166 ;  /* 0x000000a639a6723e */ /* 0x000fc600000000ff */
[----:B------:R-:W-:-:S03]  /*4b50*/  FADD.FTZ R61, R57, R10 ;  /* 0x0000000a393d7221 */ /* 0x000fc60000010000 */
[----:B------:R-:W1:Y:S08]  /*4b60*/  MUFU.EX2 R14, R14 ;  /* 0x0000000e000e7308 */ /* 0x000e700000000800 */
[----:B------:R-:W-:Y:S01]  /*4b70*/  MUFU.EX2 R36, R36 ;  /* 0x0000002400247308 */ /* 0x000fe20000000800 */
[----:B0-----:R-:W-:-:S07]  /*4b80*/  F2FP.F16.F32.PACK_AB R167, R35, R34 ;  /* 0x0000002223a7723e */ /* 0x001fce00000000ff */
[----:B------:R-:W0:Y:S01]  /*4b90*/  MUFU.EX2 R37, R37 ;  /* 0x0000002500257308 */ /* 0x000e220000000800 */
[----:B-1----:R-:W-:Y:S01]  /*4ba0*/  FADD.FTZ R10, R14, R61 ;  /* 0x0000003d0e0a7221 */ /* 0x002fe20000010000 */
[----:B------:R-:W-:-:S03]  /*4bb0*/  F2FP.F16.F32.PACK_AB R168, R55, R14 ;  /* 0x0000000e37a8723e */ /* 0x000fc600000000ff */
[----:B------:R-:W-:-:S03]  /*4bc0*/  FADD.FTZ R10, R55, R10 ;  /* 0x0000000a370a7221 */ /* 0x000fc60000010000 */
[----:B------:R-:W1:Y:S08]  /*4bd0*/  MUFU.EX2 R9, R9 ;  /* 0x0000000900097308 */ /* 0x000e700000000800 */
[----:B------:R-:W2:Y:S01]  /*4be0*/  MUFU.EX2 R38, R38 ;  /* 0x0000002600267308 */ /* 0x000ea20000000800 */
[----:B0-----:R-:W-:-:S07]  /*4bf0*/  F2FP.F16.F32.PACK_AB R169, R37, R36 ;  /* 0x0000002425a9723e */ /* 0x001fce00000000ff */
[----:B------:R0:W-:Y:S01]  /*4c00*/  MUFU.EX2 R171, R0 ;  /* 0x0000000000ab7308 */ /* 0x0001e20000000800 */
[----:B-1----:R-:W-:-:S04]  /*4c10*/  FADD.FTZ R41, R9, R10 ;  /* 0x0000000a09297221 */ /* 0x002fc80000010000 */
[C---:B------:R-:W-:Y:S01]  /*4c20*/  FADD.FTZ R41, R170.reuse, R41 ;  /* 0x00000029aa297221 */ /* 0x040fe20000010000 */
[----:B------:R-:W-:Y:S02]  /*4c30*/  F2FP.F16.F32.PACK_AB R170, R170, R9 ;  /* 0x00000009aaaa723e */ /* 0x000fe400000000ff */
[----:B------:R-:W1:Y:S01]  /*4c40*/  MUFU.EX2 R48, R48 ;  /* 0x0000003000307308 */ /* 0x000e620000000800 */
[----:B0-----:R-:W-:-:S04]  /*4c50*/  FADD.FTZ R0, R34, R39 ;  /* 0x0000002722007221 */ /* 0x001fc80000010000 */
[----:B------:R-:W-:-:S03]  /*4c60*/  FADD.FTZ R39, R35, R0 ;  /* 0x0000000023277221 */ /* 0x000fc60000010000 */
[----:B------:R-:W0:Y:S01]  /*4c70*/  MUFU.EX2 R42, R42 ;  /* 0x0000002a002a7308 */ /* 0x000e220000000800 */
[----:B------:R-:W-:-:S04]  /*4c80*/  FADD.FTZ R0, R36, R39 ;  /* 0x0000002724007221 */ /* 0x000fc80000010000 */
[----:B------:R-:W-:-:S03]  /*4c90*/  FADD.FTZ R39, R37, R0 ;  /* 0x0000000025277221 */ /* 0x000fc60000010000 */
[----:B------:R-:W3:Y:S01]  /*4ca0*/  MUFU.EX2 R173, R40 ;  /* 0x0000002800ad7308 */ /* 0x000ee20000000800 */
[----:B--2---:R-:W-:Y:S01]  /*4cb0*/  FADD.FTZ R0, R38, R39 ;  /* 0x0000002726007221 */ /* 0x004fe20000010000 */
[----:B-1----:R-:W-:Y:S01]  /*4cc0*/  FADD.FTZ R2, R48, R41 ;  /* 0x0000002930027221 */ /* 0x002fe20000010000 */
[----:B------:R-:W-:Y:S02]  /*4cd0*/  F2FP.F16.F32.PACK_AB R172, R59, R48 ;  /* 0x000000303bac723e */ /* 0x000fe400000000ff */
[----:B------:R-:W-:Y:S01]  /*4ce0*/  FADD.FTZ R9, R171, R0 ;  /* 0x00000000ab097221 */ /* 0x000fe20000010000 */
[----:B------:R-:W-:Y:S01]  /*4cf0*/  FADD.FTZ R41, R59, R2 ;  /* 0x000000023b297221 */ /* 0x000fe20000010000 */
[----:B------:R-:W-:Y:S01]  /*4d00*/  F2FP.F16.F32.PACK_AB R171, R171, R38 ;  /* 0x00000026abab723e */ /* 0x000fe200000000ff */
[----:B------:R-:W1:Y:S01]  /*4d10*/  MUFU.EX2 R46, R46 ;  /* 0x0000002e002e7308 */ /* 0x000e620000000800 */
[----:B0-----:R-:W-:Y:S01]  /*4d20*/  FADD.FTZ R0, R42, R9 ;  /* 0x000000092a007221 */ /* 0x001fe20000010000 */
[----:B------:R-:W-:-:S06]  /*4d30*/  FADD.FTZ R2, R174, R41 ;  /* 0x00000029ae027221 */ /* 0x000fcc0000010000 */
[----:B------:R-:W0:Y:S01]  /*4d40*/  MUFU.EX2 R13, R13 ;  /* 0x0000000d000d7308 */ /* 0x000e220000000800 */
[C---:B---3--:R-:W-:Y:S01]  /*4d50*/  FADD.FTZ R9, R173.reuse, R0 ;  /* 0x00000000ad097221 */ /* 0x048fe20000010000 */
[----:B------:R-:W-:-:S06]  /*4d60*/  F2FP.F16.F32.PACK_AB R173, R173, R42 ;  /* 0x0000002aadad723e */ /* 0x000fcc00000000ff */
[----:B------:R-:W2:Y:S01]  /*4d70*/  MUFU.EX2 R11, R11 ;  /* 0x0000000b000b7308 */ /* 0x000ea20000000800 */
[----:B-1----:R-:W-:Y:S01]  /*4d80*/  FADD.FTZ R0, R46, R9 ;  /* 0x000000092e007221 */ /* 0x002fe20000010000 */
[C---:B0-----:R-:W-:Y:S01]  /*4d90*/  FADD.FTZ R2, R13.reuse, R2 ;  /* 0x000000020d027221 */ /* 0x041fe20000010000 */
[----:B------:R-:W-:Y:S02]  /*4da0*/  F2FP.F16.F32.PACK_AB R174, R13, R174 ;  /* 0x000000ae0dae723e */ /* 0x000fe400000000ff */
[C---:B--2---:R-:W-:Y:S01]  /*4db0*/  FADD.FTZ R0, R11.reuse, R0 ;  /* 0x000000000b007221 */ /* 0x044fe20000010000 */
[----:B------:R-:W-:Y:S01]  /*4dc0*/  F2FP.F16.F32.PACK_AB R175, R11, R46 ;  /* 0x0000002e0baf723e */ /* 0x000fe200000000ff */
[----:B------:R-:W-:Y:S06]  /*4dd0*/  @!P0 BRA `(.L_x_11390) ;  /* 0x0000000000048947 */ /* 0x000fec0003800000 */
[----:B------:R-:W-:Y:S01]  /*4de0*/  BPT.TRAP 0x1 ;  /* 0x000000040000795c */ /* 0x000fe20000300000 */
.L_x_11390:
[----:B------:R0:W1:Y:S01]  /*4df0*/  SYNCS.PHASECHK.TRANS64.TRYWAIT P2, [UR5+0x22850], R8 ;  /* 0x02285008ff0075a7 */ /* 0x0000620008040145 */
[----:B------:R-:W-:Y:S05]  /*4e00*/  @!P0 BRA `(.L_x_11391) ;  /* 0x0000000000048947 */ /* 0x000fea0003800000 */
[----:B------:R-:W-:Y:S01]  /*4e10*/  BPT.TRAP 0x1 ;  /* 0x000000040000795c */ /* 0x000fe20000300000 */
.L_x_11391:
[----:B-1----:R-:W-:Y:S05]  /*4e20*/  @P2 BRA `(.L_x_11392) ;  /* 0x0000000000082947 */ /* 0x002fea0003800000 */
[----:B------:R-:W1:Y:S02]  /*4e30*/  SYNCS.PHASECHK.TRANS64.TRYWAIT P2, [UR5+0x22850], R8 ;  /* 0x02285008ff0075a7 */ /* 0x000e640008040145 */
[----:B-1----:R-:W-:Y:S05]  /*4e40*/  @!P2 BRA `(.L_x_11393) ;  /* 0x0000015800a4a947 */ /* 0x002fea0003800000 */
.L_x_11392:
[----:B------:R-:W-:Y:S01]  /*4e50*/  R2UR UR10, R3 ;  /* 0x00000000030a72ca */ /* 0x000fe200000e0000 */
[----:B------:R2:W-:Y:S01]  /*4e60*/  BAR.SYNC.DEFER_BLOCKING R7, 0x100 ;  /* 0x000400070000751d */ /* 0x0005e20000010000 */
[----:B01----:R-:W-:-:S05]  /*4e70*/  IMAD.U32 R8, RZ, RZ, UR43 ;  /* 0x0000002bff087e24 */ /* 0x003fca000f8e00ff */
[----:B------:R-:W-:Y:S02]  /*4e80*/  UMOV UR11, 0x40000040 ;  /* 0x40000040000b7882 */ /* 0x000fe40000000000 */
[----:B------:R-:W0:Y:S01]  /*4e90*/  LDC R9, c[0x0][0x448] ;  /* 0x00011200ff097b82 */ /* 0x000e220000000800 */
[----:B------:R-:W-:-:S03]  /*4ea0*/  VOTEU.ALL UP1, P1 ;  /* 0x00000000003f7886 */ /* 0x000fc60000820000 */
[----:B------:R-:W-:Y:S02]  /*4eb0*/  UIADD3 UR10, UR10, 0x400, URZ ;  /* 0x000004000a0a7890 */ /* 0x000fe4000fffe03f */
[----:B------:R-:W-:Y:S02]  /*4ec0*/  @!UP1 UIADD3 UR5, UR5, 0x22860, URZ ;  /* 0x0002286005059890 */ /* 0x000fe4000fffe03f */
[----:B------:R-:W-:Y:S02]  /*4ed0*/  USHF.R.U32.HI UR10, URZ, 0x4, UR10 ;  /* 0x000000043f0a7899 */ /* 0x000fe4000801160a */
[----:B------:R-:W-:Y:S02]  /*4ee0*/  @!UP1 UPRMT UR5, URZ, 0x654, UR5 ;  /* 0x000006543f059896 */ /* 0x000fe40008000005 */
[----:B------:R-:W-:-:S04]  /*4ef0*/  ULOP3.LUT UR10, UR10, 0x3fff, URZ, 0xc0, !UPT ;  /* 0x00003fff0a0a7892 */ /* 0x000fc8000f8ec03f */
[----:B------:R-:W-:Y:S01]  /*4f00*/  ULOP3.LUT UR25, UR10, 0x3000000, URZ, 0xfc, !UPT ;  /* 0x030000000a197892 */ /* 0x000fe2000f8efc3f */
[----:B------:R-:W-:-:S03]  /*4f10*/  WARPGROUP.ARRIVE ;  /* 0x00000000000079c5 */ /* 0x000fc60000000000 */
[----:B------:R-:W-:Y:S01]  /*4f20*/  UIMAD UR14, UR39, 0xc00, UR25 ;  /* 0x00000c00270e78a4 */ /* 0x000fe2000f8e0219 */
[----:B0-----:R-:W-:-:S06]  /*4f30*/  ISETP.NE.AND P2, PT, R9, 0x1, PT ;  /* 0x000000010900780c */ /* 0x001fcc0003f45270 */
[----:B------:R-:W-:Y:S02]  /*4f40*/  UMOV UR10, UR14 ;  /* 0x0000000e000a7c82 */ /* 0x000fe40008000000 */
[----:B------:R-:W-:Y:S01]  /*4f50*/  HGMMA.64x256x16.F32 R24, R152, gdesc[UR8].tnspB, RZ, !UPT, gsb0 ;  /* 0x43e0000898187df0 */ /* 0x000fe2000c0008ff */
[----:B------:R-:W-:Y:S01]  /*4f60*/  UIADD3 UR10, UR14, 0x80, URZ ;  /* 0x000000800e0a7890 */ /* 0x000fe2000fffe03f */
[----:B------:R-:W-:-:S03]  /*4f70*/  UMOV UR11, 0x40000040 ;  /* 0x40000040000b7882 */ /* 0x000fc60000000000 */
[----:B------:R-:W0:Y:S08]  /*4f80*/  @P2 LDC R3, c[0x0][0x44c] ;  /* 0x00011300ff032b82 */ /* 0x000e300000000800 */
[----:B------:R-:W1:Y:S01]  /*4f90*/  @P2 LDC R10, c[0x0][0x450] ;  /* 0x00011400ff0a2b82 */ /* 0x000e620000000800 */
[----:B0-----:R-:W-:-:S05]  /*4fa0*/  @P2 IMAD.HI.U32 R3, R3, UR43, RZ ;  /* 0x0000002b03032c27 */ /* 0x001fca000f8e00ff */
[----:B-1----:R-:W-:Y:S01]  /*4fb0*/  @P2 SHF.R.U32.HI R8, RZ, R10, R3 ;  /* 0x0000000aff082219 */ /* 0x002fe20000011603 */
[----:B------:R-:W-:Y:S01]  /*4fc0*/  VIADD R3, R176, 0xfffffffe ;  /* 0xfffffffeb0037836 */ /* 0x000fe20000000000 */
[----:B------:R-:W-:Y:S02]  /*4fd0*/  PLOP3.LUT P2, PT, PT, PT, UP0, 0x40, 0x0 ;  /* 0x000000000000781c */ /* 0x000fe40003f4e808 */
[----:B------:R-:W-:Y:S01]  /*4fe0*/  IADD3 R8, R8, R19, -R17 ;  /* 0x0000001308087210 */ /* 0x000fe20007ffe811 */
[----:B------:R-:W-:Y:S02]  /*4ff0*/  WARPGROUP.DEPBAR.LE gsb0, 0x0 ;  /* 0x00008000000079c5 */ /* 0x000fe40000010000 */
        /* <DEDUP_REMOVED lines=29> */
[----:B------:R-:W-:Y:S01]  /*51d0*/  @!P1 SYNCS.ARRIVE.TRANS64.RED.A1T0 RZ, [UR5], RZ ;  /* 0x000000ffffff99a7 */ /* 0x000fe20008100405 */
[----:B--2---:R-:W-:Y:S08]  /*51e0*/  @P2 BRA `(.L_x_11394) ;  /* 0x0000000000482947 */ /* 0x004ff00003800000 */
        /* <DEDUP_REMOVED lines=11> */
.L_x_11395:
[----:B------:R-:W-:-:S11]  /*52a0*/  UISETP.NE.AND UP1, UPT, UR7, 0x1, UPT ;  /* 0x000000010700788c */ /* 0x000fd6000bf25270 */
[----:B------:R-:W-:Y:S02]  /*52b0*/  @UP1 ULDC.64 UR14, c[0x0][0x9e8] ;  /* 0x00027a00000e1ab9 */ /* 0x000fe40000000a00 */
[----:B------:R-:W-:-:S04]  /*52c0*/  UIMAD.WIDE.U32 UR10, UR5, UR14, URZ ;  /* 0x0000000e050a72a5 */ /* 0x000fc8000f8e003f */
[----:B------:R-:W-:-:S12]  /*52d0*/  @UP1 USHF.R.U32.HI UR5, URZ, UR15, UR11 ;  /* 0x0000000f3f051299 */ /* 0x000fd8000801160b */
.L_x_11396:
[----:B------:R-:W-:-:S04]  /*52e0*/  UIMAD UR5, UR5, UR7, UR7 ;  /* 0x00000007050572a4 */ /* 0x000fc8000f8e0207 */
[----:B------:R-:W-:-:S04]  /*52f0*/  UISETP.LT.AND UP1, UPT, UR6, UR5, UPT ;  /* 0x000000050600728c */ /* 0x000fc8000bf21270 */
[----:B------:R-:W-:-:S12]  /*5300*/  USEL UR6, UR6, UR5, UP1 ;  /* 0x0000000506067287 */ /* 0x000fd80008800000 */
.L_x_11394:
[----:B------:R-:W-:Y:S01]  /*5310*/  UIMAD.WIDE UR6, UR6, 0x2aaaaaab, URZ ;  /* 0x2aaaaaab060678a5 */ /* 0x000fe2000f8e023f */
[----:B------:R-:W-:Y:S01]  /*5320*/  ULDC UR22, c[0x0][0x9e4] ;  /* 0x0002790000167ab9 */ /* 0x000fe20000000800 */
[----:B------:R-:W-:Y:S02]  /*5330*/  ULDC UR19, c[0x0][0x9d8] ;  /* 0x0002760000137ab9 */ /* 0x000fe40000000800 */
[----:B------:R-:W-:Y:S01]  /*5340*/  USHF.R.U32.HI UR5, URZ, 0x1f, UR7 ;  /* 0x0000001f3f057899 */ /* 0x000fe20008011607 */
[----:B------:R-:W-:Y:S01]  /*5350*/  ULDC UR14, c[0x0][0x988] ;  /* 0x00026200000e7ab9 */ /* 0x000fe20000000800 */
[----:B------:R-:W-:Y:S02]  /*5360*/  ULDC UR18, c[0x0][0x9e0] ;  /* 0x0002780000127ab9 */ /* 0x000fe40000000800 */
[----:B------:R-:W-:-:S04]  /*5370*/  ULEA.HI.SX32 UR5, UR7, UR5, 0x1c ;  /* 0x0000000507057291 */ /* 0x000fc8000f8fe23f */
[----:B------:R-:W-:-:S04]  /*5380*/  UISETP.LT.AND UP1, UPT, UR44, UR5, UPT ;  /* 0x000000052c00728c */ /* 0x000fc8000bf21270 */
[----:B------:R-:W-:-:S06]  /*5390*/  USEL UR15, UR44, UR5, !UP1 ;  /* 0x000000052c0f7287 */ /* 0x000fcc000c800000 */
[----:B------:R-:W-:-:S13]  /*53a0*/  ISETP.GE.AND P2, PT, R3, UR15, PT ;  /* 0x0000000f03007c0c */ /* 0x000fda000bf46270 */
[----:B------:R-:W-:Y:S05]  /*53b0*/  @!P2 BRA `(.L_x_11397) ;  /* 0x000000340094a947 */ /* 0x000fea0003800000 */
.L_x_11414:
[----:B------:R-:W-:-:S04]  /*53c0*/  UIADD3 UR39, UR39, 0x1, URZ ;  /* 0x0000000127277890 */ /* 0x000fc8000fffe03f */
[----:B------:R-:W-:-:S04]  /*53d0*/  UISETP.NE.AND UP1, UPT, UR39, 0x2, UPT ;  /* 0x000000022700788c */ /* 0x000fc8000bf25270 */
[----:B------:R-:W-:Y:S02]  /*53e0*/  USEL UR4, URZ, 0x1, UP1 ;  /* 0x000000013f047887 */ /* 0x000fe40008800000 */
[----:B------:R-:W-:Y:S02]  /*53f0*/  USEL UR39, UR39, URZ, UP1 ;  /* 0x0000003f27277287 */ /* 0x000fe40008800000 */
[----:B------:R-:W-:Y:S01]  /*5400*/  ULOP3.LUT UR38, UR38, UR4, URZ, 0x3c, !UPT ;  /* 0x0000000426267292 */ /* 0x000fe2000f8e3c3f */
[----:B01----:R-:W-:Y:S11]  /*5410*/  @!P0 BRA `(.L_x_11398) ;  /* 0x0000000000048947 */ /* 0x003ff60003800000 */
[----:B------:R-:W-:Y:S01]  /*5420*/  BPT.TRAP 0x1 ;  /* 0x000000040000795c */ /* 0x000fe20000300000 */
.L_x_11398:
        /* <DEDUP_REMOVED lines=9> */
.L_x_11399:
[----:B-1----:R-:W-:Y:S05]  /*54c0*/  @P2 BRA `(.L_x_11400) ;  /* 0x0000000000082947 */ /* 0x002fea0003800000 */
[----:B------:R-:W1:Y:S02]  /*54d0*/  SYNCS.PHASECHK.TRANS64.TRYWAIT P2, [UR23+0x22830], R7 ;  /* 0x02283007ff0075a7 */ /* 0x000e640008040157 */
[----:B-1----:R-:W-:Y:S05]  /*54e0*/  @!P2 BRA `(.L_x_11401) ;  /* 0x000001540014a947 */ /* 0x002fea0003800000 */
.L_x_11400:
[----:B------:R-:W-:Y:S01]  /*54f0*/  UIMAD UR10, UR39, 0x300, UR24 ;  /* 0x00000300270a78a4 */ /* 0x000fe2000f8e0218 */
[----:B------:R-:W-:Y:S01]  /*5500*/  WARPGROUP.ARRIVE ;  /* 0x00000000000079c5 */ /* 0x000fe20000000000 */
[----:B------:R-:W-:Y:S01]  /*5510*/  UMOV UR4, UR12 ;  /* 0x0000000c00047c82 */ /* 0x000fe20008000000 */
[----:B------:R-:W-:Y:S01]  /*5520*/  UMOV UR5, UR13 ;  /* 0x0000000d00057c82 */ /* 0x000fe20008000000 */
[----:B------:R-:W-:Y:S01]  /*5530*/  UMOV UR7, 0x40000040 ;  /* 0x4000004000077882 */ /* 0x000fe20000000000 */
[----:B------:R-:W-:Y:S01]  /*5540*/  UMOV UR11, 0x40000040 ;  /* 0x40000040000b7882 */ /* 0x000fe20000000000 */
[----:B-1----:R-:W1:Y:S01]  /*5550*/  LDC R6, c[0x0][0x448] ;  /* 0x00011200ff067b82 */ /* 0x002e620000000800 */
[----:B------:R-:W-:Y:S01]  /*5560*/  UMOV UR6, UR10 ;  /* 0x0000000a00067c82 */ /* 0x000fe20008000000 */
[----:B------:R-:W2:Y:S01]  /*5570*/  S2R R20, SR_TID.X ;  /* 0x0000000000147919 */ /* 0x000ea20000002100 */
[----:B------:R-:W-:Y:S01]  /*5580*/  HGMMA.64x96x16.F32 R152, gdesc[UR4], RZ, !UPT, gsb0 ;  /* 0x01600000049879f0 */ /* 0x000fe2000c0008ff */
[----:B------:R-:W-:Y:S01]  /*5590*/  UIADD3 UR6, UR10, 0x2, URZ ;  /* 0x000000020a067890 */ /* 0x000fe2000fffe03f */
[----:B------:R-:W-:Y:S01]  /*55a0*/  VIADD R8, R22, UR43 ;  /* 0x0000002b16087c36 */ /* 0x000fe20008000000 */
[----:B------:R-:W-:Y:S01]  /*55b0*/  UMOV UR4, UR16 ;  /* 0x0000001000047c82 */ /* 0x000fe20008000000 */
[----:B------:R-:W-:Y:S01]  /*55c0*/  UMOV UR5, UR17 ;  /* 0x0000001100057c82 */ /* 0x000fe20008000000 */
[----:B------:R-:W-:Y:S01]  /*55d0*/  UMOV UR7, 0x40000040 ;  /* 0x4000004000077882 */ /* 0x000fe20000000000 */
[----:B-1----:R-:W-:-:S02]  /*55e0*/  ISETP.NE.AND P2, PT, R6, 0x1, PT ;  /* 0x000000010600780c */ /* 0x002fc40003f45270 */
[----:B--2---:R-:W-:-:S11]  /*55f0*/  SHF.R.U32.HI R20, RZ, 0x7, R20 ;  /* 0x00000007ff147819 */ /* 0x004fd60000011614 */
[----:B------:R-:W1:Y:S08]  /*5600*/  @P2 LDC R9, c[0x0][0x44c] ;  /* 0x00011300ff092b82 */ /* 0x000e700000000800 */
[----:B------:R-:W2:Y:S01]  /*5610*/  @P2 LDC R6, c[0x0][0x450] ;  /* 0x00011400ff062b82 */ /* 0x000ea20000000800 */
[----:B-1----:R-:W-:-:S05]  /*5620*/  @P2 IMAD.HI.U32 R9, R8, R9, RZ ;  /* 0x0000000908092227 */ /* 0x002fca00078e00ff */
[----:B--2---:R-:W-:Y:S02]  /*5630*/  @P2 SHF.R.U32.HI R8, RZ, R6, R9 ;  /* 0x00000006ff082219 */ /* 0x004fe40000011609 */
[----:B------:R-:W-:Y:S02]  /*5640*/  IADD3 R6, -R20, 0xb, RZ ;  /* 0x0000000b14067810 */ /* 0x000fe40007ffe1ff */
[----:B------:R-:W-:Y:S01]  /*5650*/  PLOP3.LUT P2, PT, PT, PT, UP0, 0x40, 0x0 ;  /* 0x000000000000781c */ /* 0x000fe20003f4e808 */
[----:B------:R-:W1:Y:S01]  /*5660*/  SHFL.IDX PT, R20, R8, RZ, 0x1c1f ;  /* 0x001c1fff08147589 */ /* 0x000e6200000e0000 */
[----:B------:R-:W-:Y:S02]  /*5670*/  WARPGROUP.DEPBAR.LE gsb0, 0x0 ;  /* 0x00008000000079c5 */ /* 0x000fe40000010000 */
[----:B------:R-:W-:-:S06]  /*5680*/  WARPGROUP.ARRIVE ;  /* 0x00000000000079c5 */ /* 0x000fcc0000000000 */
[----:B------:R-:W-:Y:S01]  /*5690*/  HGMMA.64x96x16.F32 R152, gdesc[UR4], R152, gsb0 ;  /* 0x01600000049879f0 */ /* 0x000fe20008000898 */
[----:B------:R-:W-:Y:S01]  /*56a0*/  UIADD3 UR6, UR10, 0x4, URZ ;  /* 0x000000040a067890 */ /* 0x000fe2000fffe03f */
[----:B------:R-:W-:Y:S01]  /*56b0*/  UMOV UR4, UR20 ;  /* 0x0000001400047c82 */ /* 0x000fe20008000000 */
[----:B------:R-:W-:Y:S01]  /*56c0*/  UMOV UR5, UR21 ;  /* 0x0000001500057c82 */ /* 0x000fe20008000000 */
[----:B------:R-:W-:Y:S01]  /*56d0*/  UMOV UR7, 0x40000040 ;  /* 0x4000004000077882 */ /* 0x000fe20000000000 */
[----:B------:R-:W-:Y:S01]  /*56e0*/  UIADD3 UR10, UR10, 0x6, URZ ;  /* 0x000000060a0a7890 */ /* 0x000fe2000fffe03f */
        /* <DEDUP_REMOVED lines=51> */
[----:B------:R-:W-:Y:S01]  /*5a20*/  FMUL.FTZ R187, R195, UR19 ;  /* 0x00000013c3bb7c20 */ /* 0x000fe20008410000 */
[----:B------:R-:W-:Y:S01]  /*5a30*/  FMUL.FTZ R193, R196, UR19 ;  /* 0x00000013c4c17c20 */ /* 0x000fe20008410000 */
[----:B------:R-:W-:Y:S01]  /*5a40*/  FMUL.FTZ R194, R197, UR19 ;  /* 0x00000013c5c27c20 */ /* 0x000fe20008410000 */
[----:B------:R-:W-:Y:S01]  /*5a50*/  FMUL.FTZ R189, R198, UR19 ;  /* 0x00000013c6bd7c20 */ /* 0x000fe20008410000 */
[----:B------:R-:W-:Y:S01]  /*5a60*/  FMUL.FTZ R191, R199, UR19 ;  /* 0x00000013c7bf7c20 */ /* 0x000fe20008410000 */
[----:B------:R-:W-:Y:S01]  /*5a70*/  IMAD.U32 R176, RZ, RZ, UR23 ;  /* 0x00000017ffb07e24 */ /* 0x000fe2000f8e00ff */
[----:B------:R-:W-:Y:S01]  /*5a80*/  IADD3 R197, -R16, 0x1, R192 ;  /* 0x0000000110c57810 */ /* 0x000fe20007ffe1c0 */
[----:B------:R-:W2:Y:S02]  /*5a90*/  MUFU.TANH R9, R9 ;  /* 0x0000000900097308 */ /* 0x000ea40000002400 */
[----:B------:R-:W-:Y:S01]  /*5aa0*/  @!P1 VIADD R21, R176, 0x22840 ;  /* 0x00022840b0159836 */ /* 0x000fe20000000000 */
[----:B------:R-:W-:-:S04]  /*5ab0*/  IADD3 R197, -R17, R197, R19 ;  /* 0x000000c511c57210 */ /* 0x000fc80007ffe113 */
[----:B------:R-:W-:Y:S01]  /*5ac0*/  @!P1 PRMT R21, RZ, 0x654, R21 ;  /* 0x00000654ff159816 */ /* 0x000fe20000000015 */
[----:B------:R-:W3:Y:S01]  /*5ad0*/  MUFU.TANH R10, R10 ;  /* 0x0000000a000a7308 */ /* 0x000ee20000002400 */
[C---:B------:R-:W-:Y:S01]  /*5ae0*/  VIADD R198, R197.reuse, UR18 ;  /* 0x00000012c5c67c36 */ /* 0x040fe20008000000 */
[----:B------:R4:W-:Y:S06]  /*5af0*/  BAR.ARV R6, 0x100 ;  /* 0x000400060000751d */ /* 0x0009ec0000002000 */
[----:B------:R-:W0:Y:S01]  /*5b00*/  MUFU.TANH R11, R11 ;  /* 0x0000000b000b7308 */ /* 0x000e220000002400 */
[----:B------:R-:W-:Y:S01]  /*5b10*/  VIADD R197, R197, UR26 ;  /* 0x0000001ac5c57c36 */ /* 0x000fe20008000000 */
[----:B------:R4:W-:Y:S01]  /*5b20*/  @!P1 SYNCS.ARRIVE.TRANS64.RED.A1T0 RZ, [R21+URZ], RZ ;  /* 0x000000ff15ff99a7 */ /* 0x0009e2000810043f */
[----:B-1----:R-:W-:-:S02]  /*5b30*/  IMAD.IADD R196, R20, 0x1, R198 ;  /* 0x0000000114c47824 */ /* 0x002fc400078e02c6 */
[----:B------:R-:W-:-:S03]  /*5b40*/  IMAD.IADD R195, R20, 0x1, R197 ;  /* 0x0000000114c37824 */ /* 0x000fc600078e02c5 */
        /* <DEDUP_REMOVED lines=46> */
[----:B------:R-:W-:Y:S01]  /*5e30*/  IADD3 R199, -R17, R19, R20 ;  /* 0x0000001311c77210 */ /* 0x000fe20007ffe114 */
[----:B------:R-:W-:Y:S03]  /*5e40*/  BSSY B0, `(.L_x_11403) ;  /* 0x0000010000007945 */ /* 0x000fe60003800000 */
        /* <DEDUP_REMOVED lines=10> */
.L_x_11404:
[----:B------:R-:W-:-:S05]  /*5ef0*/  IMAD.U32 R234, RZ, RZ, UR22 ;  /* 0x00000016ffea7e24 */ /* 0x000fca000f8e00ff */
[----:B------:R-:W-:-:S13]  /*5f00*/  ISETP.NE.AND P2, PT, R234, 0x1, PT ;  /* 0x00000001ea00780c */ /* 0x000fda0003f45270 */
[----:B------:R-:W1:Y:S02]  /*5f10*/  @P2 LDC.64 R20, c[0x0][0x9e8] ;  /* 0x00027a00ff142b82 */ /* 0x000e640000000a00 */
[----:B-1----:R-:W-:-:S05]  /*5f20*/  @P2 IMAD.HI.U32 R20, R199, R20, RZ ;  /* 0x00000014c7142227 */ /* 0x002fca00078e00ff */
[----:B------:R-:W-:-:S07]  /*5f30*/  @P2 SHF.R.U32.HI R199, RZ, R21, R20 ;  /* 0x00000015ffc72219 */ /* 0x000fce0000011614 */
.L_x_11405:
[----:B------:R-:W-:Y:S05]  /*5f40*/  BSYNC B0 ;  /* 0x0000000000007941 */ /* 0x000fea0003800000 */
.L_x_11403:
[----:B------:R-:W-:-:S04]  /*5f50*/  IMAD.IADD R20, R192, 0x1, -R16 ;  /* 0x00000001c0147824 */ /* 0x000fc800078e0a10 */
[----:B------:R-:W-:-:S05]  /*5f60*/  IMAD R20, R199, R234, R20 ;  /* 0x000000eac7147224 */ /* 0x000fca00078e0214 */
[----:B------:R-:W-:Y:S02]  /*5f70*/  VIMNMX R195, R195, R20, !PT ;  /* 0x00000014c3c37248 */ /* 0x000fe40007fe0100 */
[----:B------:R-:W-:-:S07]  /*5f80*/  VIADDMNMX R196, R20, R234, R196, PT ;  /* 0x000000ea14c47246 */ /* 0x000fce00038001c4 */
.L_x_11402:
[----:B------:R-:W-:Y:S01]  /*5f90*/  ISETP.GE.AND P3, PT, R192, 0x1, PT ;  /* 0x00000001c000780c */ /* 0x000fe20003f66270 */
[----:B------:R-:W1:Y:S01]  /*5fa0*/  SHFL.IDX PT, R8, R8, 0x1, 0x1c1f ;  /* 0x003c1f0008087f89 */ /* 0x000e6200000e0000 */
[----:B------:R-:W-:Y:S02]  /*5fb0*/  LOP3.LUT R18, R18, 0xfff7ffff, RZ, 0xc0, !PT ;  /* 0xfff7ffff12127812 */ /* 0x000fe400078ec0ff */
[C---:B------:R-:W-:Y:S02]  /*5fc0*/  ISETP.GE.AND P2, PT, R192.reuse, 0x2, PT ;  /* 0x00000002c000780c */ /* 0x040fe40003f46270 */
[----:B------:R-:W-:Y:S02]  /*5fd0*/  ISETP.GT.AND P4, PT, R195, RZ, !P3 ;  /* 0x000000ffc300720c */ /* 0x000fe40005f84270 */
[----:B------:R-:W-:Y:S02]  /*5fe0*/  ISETP.GE.AND P5, PT, R192, 0x9, PT ;  /* 0x00000009c000780c */ /* 0x000fe40003fa6270 */
[----:B------:R-:W-:-:S03]  /*5ff0*/  ISETP.LT.OR P4, PT, R196, 0x1, P4 ;  /* 0x00000001c400780c */ /* 0x000fc60002781670 */
[----:B------:R-:W-:Y:S02]  /*6000*/  @P3 LOP3.LUT R18, R18, 0x80000, RZ, 0xfc, !PT ;  /* 0x0008000012123812 */ /* 0x000fe400078efcff */
[----:B------:R-:W-:Y:S02]  /*6010*/  ISETP.GT.AND P3, PT, R195, 0x1, !P2 ;  /* 0x00000001c300780c */ /* 0x000fe40005764270 */
[----:B------:R-:W-:Y:S02]  /*6020*/  FSEL R20, R9, -INF , !P4 ;  /* 0xff80000009147808 */ /* 0x000fe40006000000 */
[----:B------:R-:W-:Y:S02]  /*6030*/  ISETP.LT.OR P3, PT, R196, 0x2, P3 ;  /* 0x00000002c400780c */ /* 0x000fe40001f61670 */
[----:B------:R-:W-:Y:S02]  /*6040*/  ISETP.GE.AND P4, PT, R192, 0xa, PT ;  /* 0x0000000ac000780c */ /* 0x000fe40003f86270 */
[----:B------:R-:W-:-:S02]  /*6050*/  LOP3.LUT R18, R18, 0xfffffffd, RZ, 0xc0, !PT ;  /* 0xfffffffd12127812 */ /* 0x000fc400078ec0ff */
[----:B------:R-:W-:Y:S01]  /*6060*/  FSEL R10, R10, -INF , !P3 ;  /* 0xff8000000a0a7808 */ /* 0x000fe20005800000 */
[--C-:B-1----:R-:W-:Y:S01]  /*6070*/  IMAD.IADD R198, R198, 0x1, R8.reuse ;  /* 0x00000001c6c67824 */ /* 0x102fe200078e0208 */
[----:B------:R-:W-:Y:S01]  /*6080*/  ISETP.GT.AND P3, PT, R195, 0x8, !P5 ;  /* 0x00000008c300780c */ /* 0x000fe20006f64270 */
[----:B------:R-:W-:Y:S01]  /*6090*/  IMAD.IADD R197, R197, 0x1, R8 ;  /* 0x00000001c5c57824 */ /* 0x000fe200078e0208 */
[----:B------:R-:W-:Y:S02]  /*60a0*/  @P5 LOP3.LUT R18, R18, 0x2, RZ, 0xfc, !PT ;  /* 0x0000000212125812 */ /* 0x000fe400078efcff */
[----:B------:R-:W-:Y:S02]  /*60b0*/  ISETP.LT.OR P3, PT, R196, 0x9, P3 ;  /* 0x00000009c400780c */ /* 0x000fe40001f61670 */
[----:B------:R-:W-:Y:S02]  /*60c0*/  LOP3.LUT R18, R18, 0xfffffffb, RZ, 0xc0, !PT ;  /* 0xfffffffb12127812 */ /* 0x000fe400078ec0ff */
[----:B0-----:R-:W-:-:S02]  /*60d0*/  FSEL R13, R13, -INF , !P3 ;  /* 0xff8000000d0d7808 */ /* 0x001fc40005800000 */
[----:B------:R-:W-:Y:S02]  /*60e0*/  @P4 LOP3.LUT R18, R18, 0x4, RZ, 0xfc, !PT ;  /* 0x0000000412124812 */ /* 0x000fe400078efcff */
[----:B------:R-:W-:Y:S02]  /*60f0*/  ISETP.GT.AND P3, PT, R195, 0x9, !P4 ;  /* 0x00000009c300780c */ /* 0x000fe40006764270 */
[----:B------:R-:W-:Y:S02]  /*6100*/  ISETP.GE.AND P4, PT, R192, 0x11, PT ;  /* 0x00000011c000780c */ /* 0x000fe40003f86270 */
[----:B------:R-:W-:Y:S02]  /*6110*/  ISETP.LT.OR P3, PT, R196, 0xa, P3 ;  /* 0x0000000ac400780c */ /* 0x000fe40001f61670 */
[----:B------:R-:W-:Y:S02]  /*6120*/  LOP3.LUT R18, R18, 0xfffffff7, RZ, 0xc0, !PT ;  /* 0xfffffff712127812 */ /* 0x000fe400078ec0ff */
[----:B------:R-:W-:-:S02]  /*6130*/  FSEL R14, R14, -INF , !P3 ;  /* 0xff8000000e0e7808 */ /* 0x000fc40005800000 */
        /* <DEDUP_REMOVED lines=126> */
.L_x_11408:
[----:B------:R-:W-:-:S05]  /*6920*/  IMAD.U32 R195, RZ, RZ, UR22 ;  /* 0x00000016ffc37e24 */ /* 0x000fca000f8e00ff */
[----:B------:R-:W-:-:S13]  /*6930*/  ISETP.NE.AND P6, PT, R195, 0x1, PT ;  /* 0x00000001c300780c */ /* 0x000fda0003fc5270 */
[----:B------:R-:W0:Y:S02]  /*6940*/  @P6 LDC.64 R8, c[0x0][0x9e8] ;  /* 0x00027a00ff086b82 */ /* 0x000e240000000a00 */
[----:B0-----:R-:W-:-:S05]  /*6950*/  @P6 IMAD.HI.U32 R8, R21, R8, RZ ;  /* 0x0000000815086227 */ /* 0x001fca00078e00ff */
[----:B------:R-:W-:-:S07]  /*6960*/  @P6 SHF.R.U32.HI R21, RZ, R9, R8 ;  /* 0x00000009ff156219 */ /* 0x000fce0000011608 */
.L_x_11409:
[----:B------:R-:W-:Y:S05]  /*6970*/  BSYNC B0 ;  /* 0x0000000000007941 */ /* 0x000fea0003800000 */
.L_x_11407:
[----:B------:R-:W-:-:S04]  /*6980*/  IMAD.IADD R192, R192, 0x1, -R16 ;  /* 0x00000001c0c07824 */ /* 0x000fc800078e0a10 */
[----:B------:R-:W-:-:S05]  /*6990*/  IMAD R192, R21, R195, R192 ;  /* 0x000000c315c07224 */ /* 0x000fca00078e02c0 */
[----:B------:R-:W-:Y:S02]  /*69a0*/  VIMNMX R197, R197, R192, !PT ;  /* 0x000000c0c5c57248 */ /* 0x000fe40007fe0100 */
[----:B------:R-:W-:-:S07]  /*69b0*/  VIADDMNMX R198, R192, R195, R198, PT ;  /* 0x000000c3c0c67246 */ /* 0x000fce00038001c6 */
.L_x_11406:
[----:B------:R-:W-:Y:S01]  /*69c0*/  ISETP.GT.AND P2, PT, R197, 0x1, !P2 ;  /* 0x00000001c500780c */ /* 0x000fe20005744270 */
[----:B------:R-:W-:Y:S01]  /*69d0*/  UMOV UR4, UR14 ;  /* 0x0000000e00047c82 */ /* 0x000fe20008000000 */
[----:B------:R-:W-:Y:S02]  /*69e0*/  FMNMX.FTZ R8, R20, R4, !PT ;  /* 0x0000000414087209 */ /* 0x000fe40007810000 */
[----:B------:R-:W-:Y:S02]  /*69f0*/  ISETP.LT.OR P2, PT, R198, 0x2, P2 ;  /* 0x00000002c600780c */ /* 0x000fe40001741670 */
[----:B------:R-:W-:Y:S02]  /*6a00*/  LOP3.LUT P6, RZ, R18, 0x8000, RZ, 0xc0, !PT ;  /* 0x0000800012ff7812 */ /* 0x000fe400078cc0ff */
        /* <DEDUP_REMOVED lines=59> */
[C---:B------:R-:W-:Y:S02]  /*6dc0*/  ISETP.GT.AND P3, PT, R197.reuse, 0x50, !P3 ;  /* 0x00000050c500780c */ /* 0x040fe40005f64270 */
[----:B------:R-:W-:Y:S02]  /*6dd0*/  ISETP.LT.OR P2, PT, R198, 0x29, P2 ;  /* 0x00000029c600780c */ /* 0x000fe40001741670 */
[----:B------:R-:W-:Y:S02]  /*6de0*/  ISETP.GT.AND P4, PT, R197, 0x51, !P4 ;  /* 0x00000051c500780c */ /* 0x000fe40006784270 */
[----:B------:R-:W-:Y:S02]  /*6df0*/  FSEL R165, R165, -INF , !P2 ;  /* 0xff800000a5a57808 */ /* 0x000fe40005000000 */
[----:B------:R-:W-:-:S02]  /*6e00*/  LOP3.LUT P2, RZ, R18, 0x800, RZ, 0xc0, !PT ;  /* 0x0000080012ff7812 */ /* 0x000fc4000784c0ff */
[C---:B------:R-:W-:Y:S02]  /*6e10*/  ISETP.LT.OR P3, PT, R198.reuse, 0x51, P3 ;  /* 0x00000051c600780c */ /* 0x040fe40001f61670 */
[C---:B------:R-:W-:Y:S02]  /*6e20*/  ISETP.GT.AND P2, PT, R197.reuse, 0x29, !P2 ;  /* 0x00000029c500780c */ /* 0x040fe40005744270 */
[----:B------:R-:W-:Y:S02]  /*6e30*/  ISETP.GT.AND P5, PT, R197, 0x58, !P5 ;  /* 0x00000058c500780c */ /* 0x000fe40006fa4270 */
[C---:B------:R-:W-:Y:S02]  /*6e40*/  ISETP.LT.OR P2, PT, R198.reuse, 0x2a, P2 ;  /* 0x0000002ac600780c */ /* 0x040fe40001741670 */
[----:B------:R-:W-:Y:S02]  /*6e50*/  ISETP.LT.OR P4, PT, R198, 0x52, P4 ;  /* 0x00000052c600780c */ /* 0x000fe40002781670 */
[----:B------:R-:W-:-:S02]  /*6e60*/  FSEL R166, R166, -INF , !P2 ;  /* 0xff800000a6a67808 */ /* 0x000fc40005000000 */
[----:B------:R-:W-:Y:S02]  /*6e70*/  LOP3.LUT P2, RZ, R18, 0x400, RZ, 0xc0, !PT ;  /* 0x0000040012ff7812 */ /* 0x000fe4000784c0ff */
[----:B0-----:R-:W-:Y:S02]  /*6e80*/  FMNMX.FTZ R8, R8, R21, !PT ;  /* 0x0000001508087209 */ /* 0x001fe40007810000 */
[----:B------:R-:W-:Y:S02]  /*6e90*/  ISETP.GT.AND P2, PT, R197, 0x30, !P2 ;  /* 0x00000030c500780c */ /* 0x000fe40005744270 */
[----:B------:R-:W-:Y:S01]  /*6ea0*/  FSEL R185, R185, -INF , !P3 ;  /* 0xff800000b9b97808 */ /* 0x000fe20005800000 */
[----:B------:R-:W0:Y:S01]  /*6eb0*/  SHFL.BFLY PT, R21, R8, 0x1, 0x1f ;  /* 0x0c201f0008157f89 */ /* 0x000e2200000e0000 */
[C---:B------:R-:W-:Y:S02]  /*6ec0*/  ISETP.LT.OR P2, PT, R198.reuse, 0x31, P2 ;  /* 0x00000031c600780c */ /* 0x040fe40001741670 */
[----:B------:R-:W-:-:S02]  /*6ed0*/  ISETP.LT.OR P5, PT, R198, 0x59, P5 ;  /* 0x00000059c600780c */ /* 0x000fc40002fa1670 */
[----:B------:R-:W-:Y:S02]  /*6ee0*/  FSEL R169, R169, -INF , !P2 ;  /* 0xff800000a9a97808 */ /* 0x000fe40005000000 */
[----:B------:R-:W-:Y:S02]  /*6ef0*/  LOP3.LUT P2, RZ, R18, 0x200, RZ, 0xc0, !PT ;  /* 0x0000020012ff7812 */ /* 0x000fe4000784c0ff */
[----:B------:R-:W-:Y:S02]  /*6f00*/  FSEL R187, R187, -INF , !P4 ;  /* 0xff800000bbbb7808 */ /* 0x000fe40006000000 */
[----:B------:R-:W-:Y:S02]  /*6f10*/  ISETP.GT.AND P2, PT, R197, 0x31, !P2 ;  /* 0x00000031c500780c */ /* 0x000fe40005744270 */
[----:B------:R-:W-:Y:S02]  /*6f20*/  FSEL R189, R189, -INF , !P5 ;  /* 0xff800000bdbd7808 */ /* 0x000fe40006800000 */
[----:B------:R-:W-:-:S04]  /*6f30*/  ISETP.LT.OR P2, PT, R198, 0x32, P2 ;  /* 0x00000032c600780c */ /* 0x000fc80001741670 */
[----:B------:R-:W-:Y:S02]  /*6f40*/  FSEL R170, R170, -INF , !P2 ;  /* 0xff800000aaaa7808 */ /* 0x000fe40005000000 */
[----:B------:R-:W-:Y:S02]  /*6f50*/  LOP3.LUT P2, RZ, R18, 0x100, RZ, 0xc0, !PT ;  /* 0x0000010012ff7812 */ /* 0x000fe4000784c0ff */
[----:B0-----:R-:W-:Y:S02]  /*6f60*/  FMNMX.FTZ R8, R8, R21, !PT ;  /* 0x0000001508087209 */ /* 0x001fe40007810000 */
        /* <DEDUP_REMOVED lines=19> */
[----:B------:R-:W-:-:S04]  /*70a0*/  FSETP.NEU.FTZ.AND P2, PT, R8, -INF , PT ;  /* 0xff8000000800780b */ /* 0x000fc80003f5d000 */
[----:B------:R-:W-:-:S05]  /*70b0*/  FSEL R21, R8, RZ, P2 ;  /* 0x000000ff08157208 */ /* 0x000fca0001000000 */
[----:B------:R-:W-:Y:S01]  /*70c0*/  FADD.FTZ R21, -R21, R4 ;  /* 0x0000000415157221 */ /* 0x000fe20000010100 */
[----:B------:R-:W-:-:S05]  /*70d0*/  FMUL.FTZ R4, R8, UR4 ;  /* 0x0000000408047c20 */ /* 0x000fca0008410000 */
[----:B------:R-:W-:Y:S02]  /*70e0*/  FSEL R4, R4, RZ, P2 ;  /* 0x000000ff04047208 */ /* 0x000fe40001000000 */
[----:B------:R-:W-:Y:S02]  /*70f0*/  ISETP.GT.AND P2, PT, R197, 0x49, !P6 ;  /* 0x00000049c500780c */ /* 0x000fe40007744270 */
[----:B------:R-:W-:Y:S01]  /*7100*/  LOP3.LUT P6, RZ, R18, 0x1, RZ, 0xc0, !PT ;  /* 0x0000000112ff7812 */ /* 0x000fe200078cc0ff */
        /* <DEDUP_REMOVED lines=28> */
[----:B------:R-:W-:Y:S01]  /*72d0*/  LOP3.LUT P2, RZ, R18, 0x80000, RZ, 0xc0, !PT ;  /* 0x0008000012ff7812 */ /* 0x000fe2000784c0ff */
[----:B------:R-:W0:Y:S03]  /*72e0*/  MUFU.EX2 R4, R4 ;  /* 0x0000000400047308 */ /* 0x000e260000000800 */
[----:B------:R-:W-:-:S04]  /*72f0*/  ISETP.GT.AND P2, PT, R197, RZ, !P2 ;  /* 0x000000ffc500720c */ /* 0x000fc80005744270 */
[----:B------:R-:W-:Y:S01]  /*7300*/  ISETP.LT.OR P2, PT, R198, 0x1, P2 ;  /* 0x00000001c600780c */ /* 0x000fe20001741670 */
[----:B------:R-:W1:Y:S03]  /*7310*/  MUFU.EX2 R10, R10 ;  /* 0x0000000a000a7308 */ /* 0x000e660000000800 */
[----:B------:R-:W-:Y:S02]  /*7320*/  FSEL R11, R11, -INF , !P2 ;  /* 0xff8000000b0b7808 */ /* 0x000fe40005000000 */
[----:B------:R-:W-:-:S03]  /*7330*/  ISETP.GT.AND P2, PT, R197, 0x59, !P6 ;  /* 0x00000059c500780c */ /* 0x000fc60007744270 */
[----:B------:R-:W2:Y:S01]  /*7340*/  MUFU.EX2 R13, R13 ;  /* 0x0000000d000d7308 */ /* 0x000ea20000000800 */
[----:B0-----:R-:W-:Y:S01]  /*7350*/  FFMA.FTZ R2, R4, R2, R20 ;  /* 0x0000000204027223 */ /* 0x001fe20000010014 */
[----:B------:R-:W-:Y:S01]  /*7360*/  ISETP.LT.OR P2, PT, R198, 0x5a, P2 ;  /* 0x0000005ac600780c */ /* 0x000fe20001741670 */
[-C--:B------:R-:W-:Y:S01]  /*7370*/  FMUL.FTZ R24, R24, R4.reuse ;  /* 0x0000000418187220 */ /* 0x080fe20000410000 */
[-C--:B------:R-:W-:Y:S01]  /*7380*/  FMUL.FTZ R25, R25, R4.reuse ;  /* 0x0000000419197220 */ /* 0x080fe20000410000 */
[-C--:B------:R-:W-:Y:S01]  /*7390*/  FMUL.FTZ R28, R28, R4.reuse ;  /* 0x000000041c1c7220 */ /* 0x080fe20000410000 */
[----:B------:R-:W-:Y:S01]  /*73a0*/  FSEL R191, R191, -INF , !P2 ;  /* 0xff800000bfbf7808 */ /* 0x000fe20005000000 */
[----:B------:R-:W-:Y:S01]  /*73b0*/  FMUL.FTZ R29, R29, R4 ;  /* 0x000000041d1d7220 */ /* 0x000fe20000410000 */
[----:B------:R-:W0:Y:S01]  /*73c0*/  MUFU.EX2 R14, R14 ;  /* 0x0000000e000e7308 */ /* 0x000e220000000800 */
[C---:B-1----:R-:W-:Y:S01]  /*73d0*/  FADD.FTZ R2, R10.reuse, R2 ;  /* 0x000000020a027221 */ /* 0x042fe20000010000 */
[----:B------:R-:W-:Y:S01]  /*73e0*/  F2FP.F16.F32.PACK_AB R152, R10, R20 ;  /* 0x000000140a98723e */ /* 0x000fe200000000ff */
[-C--:B------:R-:W-:Y:S01]  /*73f0*/  FMUL.FTZ R32, R32, R4.reuse ;  /* 0x0000000420207220 */ /* 0x080fe20000410000 */
[----:B------:R-:W-:Y:S01]  /*7400*/  FMNMX.FTZ R10, R11, R5, !PT ;  /* 0x000000050b0a7209 */ /* 0x000fe20007810000 */
[-C--:B------:R-:W-:Y:S01]  /*7410*/  FMUL.FTZ R33, R33, R4.reuse ;  /* 0x0000000421217220 */ /* 0x080fe20000410000 */
[-C--:B------:R-:W-:Y:S01]  /*7420*/  FMUL.FTZ R36, R36, R4.reuse ;  /* 0x0000000424247220 */ /* 0x080fe20000410000 */
[----:B------:R-:W-:Y:S01]  /*7430*/  FMUL.FTZ R37, R37, R4 ;  /* 0x0000000425257220 */ /* 0x000fe20000410000 */
[----:B------:R-:W-:Y:S01]  /*7440*/  FMNMX.FTZ R10, R12, R10, !PT ;  /* 0x0000000a0c0a7209 */ /* 0x000fe20007810000 */
[----:B--2---:R-:W-:Y:S01]  /*7450*/  FADD.FTZ R2, R13, R2 ;  /* 0x000000020d027221 */ /* 0x004fe20000010000 */
[----:B------:R-:W1:Y:S01]  /*7460*/  MUFU.EX2 R153, R153 ;  /* 0x0000009900997308 */ /* 0x000e620000000800 */
[----:B------:R-:W-:Y:S01]  /*7470*/  FMUL.FTZ R40, R40, R4 ;  /* 0x0000000428287220 */ /* 0x000fe20000410000 */
[----:B------:R-:W-:Y:S01]  /*7480*/  FMNMX.FTZ R10, R15, R10, !PT ;  /* 0x0000000a0f0a7209 */ /* 0x000fe20007810000 */
[-C--:B------:R-:W-:Y:S01]  /*7490*/  FMUL.FTZ R41, R41, R4.reuse ;  /* 0x0000000429297220 */ /* 0x080fe20000410000 */
[-C--:B------:R-:W-:Y:S01]  /*74a0*/  FMUL.FTZ R44, R44, R4.reuse ;  /* 0x000000042c2c7220 */ /* 0x080fe20000410000 */
[----:B------:R-:W-:Y:S01]  /*74b0*/  FMUL.FTZ R45, R45, R4 ;  /* 0x000000042d2d7220 */ /* 0x000fe20000410000 */
[----:B------:R-:W-:Y:S01]  /*74c0*/  FMNMX.FTZ R10, R9, R10, !PT ;  /* 0x0000000a090a7209 */ /* 0x000fe20007810000 */
[----:B0-----:R-:W-:Y:S01]  /*74d0*/  FADD.FTZ R2, R14, R2 ;  /* 0x000000020e027221 */ /* 0x001fe20000010000 */
[----:B------:R-:W-:Y:S01]  /*74e0*/  MUFU.EX2 R157, R157 ;  /* 0x0000009d009d7308 */ /* 0x000fe20000000800 */
[----:B------:R-:W-:Y:S01]  /*74f0*/  FMUL.FTZ R48, R48, R4 ;  /* 0x0000000430307220 */ /* 0x000fe20000410000 */
[----:B------:R-:W-:Y:S01]  /*7500*/  FMNMX.FTZ R10, R155, R10, !PT ;  /* 0x0000000a9b0a7209 */ /* 0x000fe20007810000 */
[-C--:B------:R-:W-:Y:S01]  /*7510*/  FMUL.FTZ R49, R49, R4.reuse ;  /* 0x0000000431317220 */ /* 0x080fe20000410000 */
[-C--:B------:R-:W-:Y:S01]  /*7520*/  FMUL.FTZ R52, R52, R4.reuse ;  /* 0x0000000434347220 */ /* 0x080fe20000410000 */
[----:B------:R-:W-:Y:S01]  /*7530*/  FMUL.FTZ R53, R53, R4 ;  /* 0x0000000435357220 */ /* 0x000fe20000410000 */
[----:B------:R-:W-:Y:S01]  /*7540*/  FMNMX.FTZ R10, R156, R10, !PT ;  /* 0x0000000a9c0a7209 */ /* 0x000fe20007810000 */
[----:B------:R-:W-:Y:S01]  /*7550*/  FMUL.FTZ R56, R56, R4 ;  /* 0x0000000438387220 */ /* 0x000fe20000410000 */
[----:B------:R-:W-:Y:S01]  /*7560*/  MUFU.EX2 R158, R158 ;  /* 0x0000009e009e7308 */ /* 0x000fe20000000800 */
[----:B-1----:R-:W-:Y:S01]  /*7570*/  FADD.FTZ R2, R153, R2 ;  /* 0x0000000299027221 */ /* 0x002fe20000010000 */
[----:B------:R-:W-:Y:S01]  /*7580*/  FMNMX.FTZ R10, R159, R10, !PT ;  /* 0x0000000a9f0a7209 */ /* 0x000fe20007810000 */
[-C--:B------:R-:W-:Y:S01]  /*7590*/  FMUL.FTZ R57, R57, R4.reuse ;  /* 0x0000000439397220 */ /* 0x080fe20000410000 */
[-C--:B------:R-:W-:Y:S01]  /*75a0*/  FMUL.FTZ R60, R60, R4.reuse ;  /* 0x000000043c3c7220 */ /* 0x080fe20000410000 */
[----:B------:R-:W-:Y:S01]  /*75b0*/  FMUL.FTZ R61, R61, R4 ;  /* 0x000000043d3d7220 */ /* 0x000fe20000410000 */
[----:B------:R-:W-:Y:S01]  /*75c0*/  FMNMX.FTZ R10, R160, R10, !PT ;  /* 0x0000000aa00a7209 */ /* 0x000fe20007810000 */
[-C--:B------:R-:W-:Y:S01]  /*75d0*/  FMUL.FTZ R64, R64, R4.reuse ;  /* 0x0000000440407220 */ /* 0x080fe20000410000 */
[----:B------:R-:W-:Y:S01]  /*75e0*/  MUFU.EX2 R163, R163 ;  /* 0x000000a300a37308 */ /* 0x000fe20000000800 */
[----:B------:R-:W-:Y:S01]  /*75f0*/  FMUL.FTZ R65, R65, R4 ;  /* 0x0000000441417220 */ /* 0x000fe20000410000 */
        /* <DEDUP_REMOVED lines=63> */
[-C--:B------:R-:W-:Y:S01]  /*79f0*/  FMUL.FTZ R145, R145, R4.reuse ;  /* 0x0000000491917220 */ /* 0x080fe20000410000 */
[-C--:B------:R-:W-:Y:S01]  /*7a00*/  FMUL.FTZ R148, R148, R4.reuse ;  /* 0x0000000494947220 */ /* 0x080fe20000410000 */
[----:B------:R-:W0:Y:S01]  /*7a10*/  SHFL.BFLY PT, R20, R10, 0x2, 0x1f ;  /* 0x0c401f000a147f89 */ /* 0x000e2200000e0000 */
[----:B------:R-:W-:-:S04]  /*7a20*/  FMUL.FTZ R149, R149, R4 ;  /* 0x0000000495957220 */ /* 0x000fc80000410000 */
[----:B------:R-:W-:Y:S08]  /*7a30*/  MUFU.EX2 R181, R181 ;  /* 0x000000b500b57308 */ /* 0x000ff00000000800 */
[----:B------:R-:W-:Y:S08]  /*7a40*/  MUFU.EX2 R184, R184 ;  /* 0x000000b800b87308 */ /* 0x000ff00000000800 */
[----:B------:R-:W-:Y:S01]  /*7a50*/  MUFU.EX2 R186, R186 ;  /* 0x000000ba00ba7308 */ /* 0x000fe20000000800 */
[----:B0-----:R-:W-:-:S05]  /*7a60*/  FMNMX.FTZ R10, R10, R20, !PT ;  /* 0x000000140a0a7209 */ /* 0x001fca0007810000 */
[----:B------:R-:W0:Y:S02]  /*7a70*/  SHFL.BFLY PT, R21, R10, 0x1, 0x1f ;  /* 0x0c201f000a157f89 */ /* 0x000e2400000e0000 */
[----:B------:R1:W2:Y:S08]  /*7a80*/  MUFU.EX2 R20, R154 ;  /* 0x0000009a00147308 */ /* 0x0002b00000000800 */
[----:B------:R-:W-:Y:S01]  /*7a90*/  MUFU.EX2 R188, R188 ;  /* 0x000000bc00bc7308 */ /* 0x000fe20000000800 */
[----:B-1----:R-:W-:-:S07]  /*7aa0*/  F2FP.F16.F32.PACK_AB R154, R14, R13 ;  /* 0x0000000d0e9a723e */ /* 0x002fce00000000ff */
[----:B------:R-:W-:Y:S01]  /*7ab0*/  MUFU.EX2 R190, R190 ;  /* 0x000000be00be7308 */ /* 0x000fe20000000800 */
[----:B--2---:R-:W-:-:S04]  /*7ac0*/  FADD.FTZ R2, R20, R2 ;  /* 0x0000000214027221 */ /* 0x004fc80000010000 */
[----:B------:R-:W-:Y:S01]  /*7ad0*/  FADD.FTZ R2, R157, R2 ;  /* 0x000000029d027221 */ /* 0x000fe20000010000 */
[----:B0-----:R-:W-:Y:S02]  /*7ae0*/  FMNMX.FTZ R10, R10, R21, !PT ;  /* 0x000000150a0a7209 */ /* 0x001fe40007810000 */
[----:B------:R-:W-:Y:S01]  /*7af0*/  MUFU.EX2 R193, R193 ;  /* 0x000000c100c17308 */ /* 0x000fe20000000800 */
[C---:B------:R-:W-:Y:S01]  /*7b00*/  FADD.FTZ R2, R158.reuse, R2 ;  /* 0x000000029e027221 */ /* 0x040fe20000010000 */
[----:B------:R-:W-:Y:S02]  /*7b10*/  F2FP.F16.F32.PACK_AB R158, R158, R157 ;  /* 0x0000009d9e9e723e */ /* 0x000fe400000000ff */
[C---:B------:R-:W-:Y:S01]  /*7b20*/  FSETP.NEU.FTZ.AND P2, PT, R10.reuse, -INF , PT ;  /* 0xff8000000a00780b */ /* 0x040fe20003f5d000 */
[C---:B------:R-:W-:Y:S01]  /*7b30*/  FMUL.FTZ R21, R10.reuse, UR4 ;  /* 0x000000040a157c20 */ /* 0x040fe20008410000 */
[----:B------:R-:W-:Y:S02]  /*7b40*/  FADD.FTZ R2, R163, R2 ;  /* 0x00000002a3027221 */ /* 0x000fe40000010000 */
[----:B------:R-:W-:-:S02]  /*7b50*/  FSEL R14, R10, RZ, P2 ;  /* 0x000000ff0a0e7208 */ /* 0x000fc40001000000 */
[----:B------:R-:W-:Y:S01]  /*7b60*/  FSEL R21, R21, RZ, P2 ;  /* 0x000000ff15157208 */ /* 0x000fe20001000000 */
[----:B------:R-:W-:Y:S02]  /*7b70*/  FADD.FTZ R2, R164, R2 ;  /* 0x00000002a4027221 */ /* 0x000fe40000010000 */
[----:B------:R-:W-:Y:S02]  /*7b80*/  FADD.FTZ R5, -R14, R5 ;  /* 0x000000050e057221 */ /* 0x000fe40000010100 */
[--C-:B------:R-:W-:Y:S01]  /*7b90*/  FFMA.FTZ R197, R11, UR4, -R21.reuse ;  /* 0x000000040bc57c23 */ /* 0x100fe20008010815 */
[--C-:B------:R-:W-:Y:S01]  /*7ba0*/  FFMA.FTZ R12, R12, UR4, -R21.reuse ;  /* 0x000000040c0c7c23 */ /* 0x100fe20008010815 */
[----:B------:R-:W-:Y:S01]  /*7bb0*/  FMUL.FTZ R5, R5, UR4 ;  /* 0x0000000405057c20 */ /* 0x000fe20008410000 */
        /* <DEDUP_REMOVED lines=17> */
[----:B------:R-:W-:Y:S01]  /*7cd0*/  FADD.FTZ R2, R167, R2 ;  /* 0x00000002a7027221 */ /* 0x000fe20000010000 */
[----:B------:R-:W-:Y:S01]  /*7ce0*/  F2FP.F16.F32.PACK_AB R162, R168, R167 ;  /* 0x000000a7a8a2723e */ /* 0x000fe200000000ff */
[----:B------:R-:W1:Y:S01]  /*7cf0*/  MUFU.EX2 R12, R12 ;  /* 0x0000000c000c7308 */ /* 0x000e620000000800 */
[--C-:B------:R-:W-:Y:S01]  /*7d00*/  FFMA.FTZ R178, R178, UR4, -R21.reuse ;  /* 0x00000004b2b27c23 */ /* 0x100fe20008010815 */
[----:B------:R-:W-:Y:S01]  /*7d10*/  FADD.FTZ R2, R168, R2 ;  /* 0x00000002a8027221 */ /* 0x000fe20000010000 */
[--C-:B------:R-:W-:Y:S01]  /*7d20*/  FFMA.FTZ R179, R179, UR4, -R21.reuse ;  /* 0x00000004b3b37c23 */ /* 0x100fe20008010815 */
[--C-:B------:R-:W-:Y:S01]  /*7d30*/  FFMA.FTZ R182, R182, UR4, -R21.reuse ;  /* 0x00000004b6b67c23 */ /* 0x100fe20008010815 */
[----:B------:R-:W-:Y:S01]  /*7d40*/  FFMA.FTZ R183, R183, UR4, -R21 ;  /* 0x00000004b7b77c23 */ /* 0x000fe20008010815 */
[----:B------:R-:W-:Y:S01]  /*7d50*/  FADD.FTZ R2, R171, R2 ;  /* 0x00000002ab027221 */ /* 0x000fe20000010000 */
[C---:B------:R-:W-:Y:S01]  /*7d60*/  F2FP.F16.F32.PACK_AB R164, R172.reuse, R171 ;  /* 0x000000abaca4723e */ /* 0x040fe200000000ff */
[----:B------:R-:W2:Y:S01]  /*7d70*/  MUFU.EX2 R196, R196 ;  /* 0x000000c400c47308 */ /* 0x000ea20000000800 */
[----:B0-----:R-:W-:Y:S01]  /*7d80*/  FFMA.FTZ R0, R5, R0, R197 ;  /* 0x0000000005007223 */ /* 0x001fe200000100c5 */
[----:B------:R-:W-:Y:S01]  /*7d90*/  FADD.FTZ R2, R172, R2 ;  /* 0x00000002ac027221 */ /* 0x000fe20000010000 */
[--C-:B------:R-:W-:Y:S01]  /*7da0*/  FFMA.FTZ R185, R185, UR4, -R21.reuse ;  /* 0x00000004b9b97c23 */ /* 0x100fe20008010815 */
[--C-:B------:R-:W-:Y:S01]  /*7db0*/  FFMA.FTZ R187, R187, UR4, -R21.reuse ;  /* 0x00000004bbbb7c23 */ /* 0x100fe20008010815 */
[--C-:B------:R-:W-:Y:S01]  /*7dc0*/  FFMA.FTZ R189, R189, UR4, -R21.reuse ;  /* 0x00000004bdbd7c23 */ /* 0x100fe20008010815 */
[----:B------:R-:W-:Y:S01]  /*7dd0*/  FADD.FTZ R2, R175, R2 ;  /* 0x00000002af027221 */ /* 0x000fe20000010000 */
[----:B------:R-:W-:Y:S01]  /*7de0*/  FFMA.FTZ R21, R191, UR4, -R21 ;  /* 0x00000004bf157c23 */ /* 0x000fe20008010815 */
[----:B------:R-:W0:Y:S01]  /*7df0*/  MUFU.EX2 R15, R15 ;  /* 0x0000000f000f7308 */ /* 0x000e220000000800 */
[----:B-1----:R-:W-:Y:S01]  /*7e00*/  FADD.FTZ R0, R12, R0 ;  /* 0x000000000c007221 */ /* 0x002fe20000010000 */
[C---:B------:R-:W-:Y:S01]  /*7e10*/  FADD.FTZ R2, R177.reuse, R2 ;  /* 0x00000002b1027221 */ /* 0x040fe20000010000 */
[----:B------:R-:W-:Y:S01]  /*7e20*/  F2FP.F16.F32.PACK_AB R166, R177, R175 ;  /* 0x000000afb1a6723e */ /* 0x000fe200000000ff */
[----:B------:R-:W-:Y:S01]  /*7e30*/  FMUL.FTZ R26, R26, R5 ;  /* 0x000000051a1a7220 */ /* 0x000fe20000410000 */
[----:B------:R-:W-:Y:S01]  /*7e40*/  F2FP.F16.F32.PACK_AB R156, R20, R153 ;  /* 0x00000099149c723e */ /* 0x000fe200000000ff */
[----:B------:R-:W-:Y:S01]  /*7e50*/  FADD.FTZ R2, R180, R2 ;  /* 0x00000002b4027221 */ /* 0x000fe20000010000 */
[C---:B------:R-:W-:Y:S01]  /*7e60*/  F2FP.F16.F32.PACK_AB R168, R181.reuse, R180 ;  /* 0x000000b4b5a8723e */ /* 0x040fe200000000ff */
[----:B------:R-:W1:Y:S01]  /*7e70*/  MUFU.EX2 R157, R195 ;  /* 0x000000c3009d7308 */ /* 0x000e620000000800 */
[----:B--2---:R-:W-:Y:S01]  /*7e80*/  FADD.FTZ R0, R196, R0 ;  /* 0x00000000c4007221 */ /* 0x004fe20000010000 */
[----:B------:R-:W-:Y:S01]  /*7e90*/  FADD.FTZ R2, R181, R2 ;  /* 0x00000002b5027221 */ /* 0x000fe20000010000 */
[----:B------:R-:W-:Y:S01]  /*7ea0*/  F2FP.F16.F32.PACK_AB R170, R186, R184 ;  /* 0x000000b8baaa723e */ /* 0x000fe200000000ff */
[----:B------:R-:W-:Y:S01]  /*7eb0*/  FMUL.FTZ R27, R27, R5 ;  /* 0x000000051b1b7220 */ /* 0x000fe20000410000 */
[----:B------:R-:W-:Y:S01]  /*7ec0*/  F2FP.F16.F32.PACK_AB R172, R190, R188 ;  /* 0x000000bcbeac723e */ /* 0x000fe200000000ff */
[----:B------:R-:W-:Y:S01]  /*7ed0*/  FADD.FTZ R2, R184, R2 ;  /* 0x00000002b8027221 */ /* 0x000fe20000010000 */
[----:B------:R-:W-:Y:S01]  /*7ee0*/  F2FP.F16.F32.PACK_AB R153, R12, R197 ;  /* 0x000000c50c99723e */ /* 0x000fe200000000ff */
[----:B------:R2:W3:Y:S01]  /*7ef0*/  MUFU.EX2 R13, R155 ;  /* 0x0000009b000d7308 */ /* 0x0004e20000000800 */
[----:B0-----:R-:W-:Y:S01]  /*7f00*/  FADD.FTZ R0, R15, R0 ;  /* 0x000000000f007221 */ /* 0x001fe20000010000 */
[----:B------:R-:W-:Y:S01]  /*7f10*/  FADD.FTZ R2, R186, R2 ;  /* 0x00000002ba027221 */ /* 0x000fe20000010000 */
[-C--:B------:R-:W-:Y:S01]  /*7f20*/  FMUL.FTZ R30, R30, R5.reuse ;  /* 0x000000051e1e7220 */ /* 0x080fe20000410000 */
[-C--:B------:R-:W-:Y:S01]  /*7f30*/  FMUL.FTZ R31, R31, R5.reuse ;  /* 0x000000051f1f7220 */ /* 0x080fe20000410000 */
[-C--:B------:R-:W-:Y:S01]  /*7f40*/  FMUL.FTZ R34, R34, R5.reuse ;  /* 0x0000000522227220 */ /* 0x080fe20000410000 */
[----:B------:R-:W-:Y:S01]  /*7f50*/  FADD.FTZ R2, R188, R2 ;  /* 0x00000002bc027221 */ /* 0x000fe20000010000 */
[-C--:B------:R-:W-:Y:S01]  /*7f60*/  FMUL.FTZ R35, R35, R5.reuse ;  /* 0x0000000523237220 */ /* 0x080fe20000410000 */
[----:B------:R-:W0:Y:S01]  /*7f70*/  MUFU.EX2 R192, R192 ;  /* 0x000000c000c07308 */ /* 0x000e220000000800 */
[----:B-1----:R-:W-:Y:S01]  /*7f80*/  FADD.FTZ R0, R157, R0 ;  /* 0x000000009d007221 */ /* 0x002fe20000010000 */
[----:B------:R-:W-:Y:S01]  /*7f90*/  FADD.FTZ R2, R190, R2 ;  /* 0x00000002be027221 */ /* 0x000fe20000010000 */
[----:B--2---:R-:W-:Y:S01]  /*7fa0*/  F2FP.F16.F32.PACK_AB R155, R15, R196 ;  /* 0x000000c40f9b723e */ /* 0x004fe200000000ff */
[-C--:B------:R-:W-:Y:S01]  /*7fb0*/  FMUL.FTZ R38, R38, R5.reuse ;  /* 0x0000000526267220 */ /* 0x080fe20000410000 */
[-C--:B------:R-:W-:Y:S01]  /*7fc0*/  FMUL.FTZ R39, R39, R5.reuse ;  /* 0x0000000527277220 */ /* 0x080fe20000410000 */
[----:B------:R-:W-:Y:S01]  /*7fd0*/  FADD.FTZ R2, R193, R2 ;  /* 0x00000002c1027221 */ /* 0x000fe20000010000 */
        /* <DEDUP_REMOVED lines=105> */
[----:B------:R-:W-:Y:S06]  /*8670*/  @!P0 BRA `(.L_x_11410) ;  /* 0x0000000000048947 */ /* 0x000fec0003800000 */
[----:B------:R-:W-:Y:S01]  /*8680*/  BPT.TRAP 0x1 ;  /* 0x000000040000795c */ /* 0x000fe20000300000 */
.L_x_11410:
[----:B------:R0:W1:Y:S01]  /*8690*/  SYNCS.PHASECHK.TRANS64.TRYWAIT P2, [UR23+0x22850], R7 ;  /* 0x02285007ff0075a7 */ /* 0x0000620008040157 */
[----:B------:R-:W-:Y:S05]  /*86a0*/  @!P0 BRA `(.L_x_11411) ;  /* 0x0000000000048947 */ /* 0x000fea0003800000 */
[----:B------:R-:W-:Y:S01]  /*86b0*/  BPT.TRAP 0x1 ;  /* 0x000000040000795c */ /* 0x000fe20000300000 */
.L_x_11411:
[----:B-1----:R-:W-:Y:S05]  /*86c0*/  @P2 BRA `(.L_x_11412) ;  /* 0x0000000000082947 */ /* 0x002fea0003800000 */
[----:B------:R-:W1:Y:S02]  /*86d0*/  SYNCS.PHASECHK.TRANS64.TRYWAIT P2, [UR23+0x22850], R7 ;  /* 0x02285007ff0075a7 */ /* 0x000e640008040157 */
[----:B-1----:R-:W-:Y:S05]  /*86e0*/  @!P2 BRA `(.L_x_11413) ;  /* 0x0000012000aca947 */ /* 0x002fea0003800000 */
.L_x_11412:
[----:B------:R-:W2:Y:S01]  /*86f0*/  S2R R4, SR_TID.X ;  /* 0x0000000000047919 */ /* 0x000ea20000002100 */
[----:B------:R-:W-:Y:S01]  /*8700*/  UIMAD UR5, UR39, 0xc00, UR25 ;  /* 0x00000c00270578a4 */ /* 0x000fe2000f8e0219 */
[C---:B------:R-:W-:Y:S01]  /*8710*/  ISETP.GT.AND P2, PT, R3.reuse, UR15, PT ;  /* 0x0000000f03007c0c */ /* 0x040fe2000bf44270 */
[----:B------:R-:W-:Y:S01]  /*8720*/  UMOV UR7, 0x40000040 ;  /* 0x4000004000077882 */ /* 0x000fe20000000000 */
[----:B-1----:R-:W-:Y:S02]  /*8730*/  @!P1 VIADD R176, R176, 0x22860 ;  /* 0x00022860b0b09836 */ /* 0x002fe40000000000 */
[----:B------:R-:W-:Y:S02]  /*8740*/  VIADD R3, R3, 0xffffffff ;  /* 0xffffffff03037836 */ /* 0x000fe40000000000 */
[----:B------:R-:W-:Y:S01]  /*8750*/  UMOV UR6, UR5 ;  /* 0x0000000500067c82 */ /* 0x000fe20008000000 */
[----:B------:R-:W-:Y:S01]  /*8760*/  @!P1 PRMT R176, RZ, 0x654, R176 ;  /* 0x00000654ffb09816 */ /* 0x000fe200000000b0 */
[----:B------:R-:W-:Y:S01]  /*8770*/  IMAD.MOV.U32 R5, RZ, RZ, R10 ;  /* 0x000000ffff057224 */ /* 0x000fe200078e000a */
[----:B--2---:R-:W-:-:S05]  /*8780*/  SHF.R.U32.HI R4, RZ, 0x7, R4 ;  /* 0x00000007ff047819 */ /* 0x004fca0000011604 */
[----:B------:R-:W-:-:S05]  /*8790*/  VIADD R4, R4, 0x8 ;  /* 0x0000000804047836 */ /* 0x000fca0000000000 */
[----:B------:R1:W-:Y:S02]  /*87a0*/  BAR.SYNC.DEFER_BLOCKING R4, 0x100 ;  /* 0x000400040000751d */ /* 0x0003e40000010000 */
[----:B-1----:R-:W-:-:S04]  /*87b0*/  IMAD.MOV.U32 R4, RZ, RZ, R8 ;  /* 0x000000ffff047224 */ /* 0x002fc800078e0008 */
        /* <DEDUP_REMOVED lines=37> */
.L_x_11397:
[----:B------:R-:W-:Y:S01]  /*8a10*/  ULDC UR5, c[0x0][0x448] ;  /* 0x0001120000057ab9 */ /* 0x000fe20000000800 */
[----:B0-----:R-:W-:Y:S01]  /*8a20*/  IADD3 R7, R19, 0x1, -R17 ;  /* 0x0000000113077810 */ /* 0x001fe20007ffe811 */
[----:B------:R-:W-:Y:S01]  /*8a30*/  UISETP.NE.AND UP0, UPT, UR5, 0x1, UPT ;  /* 0x000000010500788c */ /* 0x000fe2000bf05270 */
[----:B------:R-:W-:Y:S02]  /*8a40*/  ULDC UR11, c[0x0][0x9e4] ;  /* 0x00027900000b7ab9 */ /* 0x000fe40000000800 */
[----:B------:R-:W-:Y:S01]  /*8a50*/  R2UR UR10, R7 ;  /* 0x00000000070a72ca */ /* 0x000fe200000e0000 */
[----:B------:R-:W-:Y:S02]  /*8a60*/  UISETP.GE.AND UP1, UPT, UR11, 0x1, UPT ;  /* 0x000000010b00788c */ /* 0x000fe4000bf26270 */
[----:B------:R-:W-:-:S04]  /*8a70*/  UIADD3 UR5, UR43, 0x7f, URZ ;  /* 0x0000007f2b057890 */ /* 0x000fc8000fffe03f */
[----:B------:R-:W-:Y:S01]  /*8a80*/  PLOP3.LUT P2, PT, PT, PT, UP1, 0x40, 0x0 ;  /* 0x000000000000781c */ /* 0x000fe20003f4e818 */
[----:B------:R-:W-:Y:S01]  /*8a90*/  @UP0 ULDC UR6, c[0x0][0x44c] ;  /* 0x0001130000060ab9 */ /* 0x000fe20000000800 */
[----:B------:R-:W-:Y:S01]  /*8aa0*/  @UP0 ULDC UR14, c[0x0][0x450] ;  /* 0x00011400000e0ab9 */ /* 0x000fe20000000800 */
[----:B------:R-:W-:-:S04]  /*8ab0*/  UIMAD.WIDE.U32 UR6, UR5, UR6, URZ ;  /* 0x00000006050672a5 */ /* 0x000fc8000f8e003f */
[----:B------:R-:W-:-:S04]  /*8ac0*/  @UP0 USHF.R.U32.HI UR5, URZ, UR14, UR7 ;  /* 0x0000000e3f050299 */ /* 0x000fc80008011607 */
[----:B------:R-:W-:-:S03]  /*8ad0*/  UIADD3 UR5, UR10, UR5, URZ ;  /* 0x000000050a057290 */ /* 0x000fc6000fffe03f */
[----:B------:R-:W-:Y:S02]  /*8ae0*/  ULDC UR10, c[0x0][0x9dc] ;  /* 0x00027700000a7ab9 */ /* 0x000fe40000000800 */
        /* <DEDUP_REMOVED lines=12> */
.L_x_11416:
[----:B------:R-:W-:-:S11]  /*8bb0*/  UISETP.NE.AND UP2, UPT, UR11, 0x1, UPT ;  /* 0x000000010b00788c */ /* 0x000fd6000bf45270 */
[----:B------:R-:W-:Y:S02]  /*8bc0*/  @UP2 ULDC.64 UR14, c[0x0][0x9e8] ;  /* 0x00027a00000e2ab9 */ /* 0x000fe40000000a00 */
[----:B------:R-:W-:-:S04]  /*8bd0*/  UIMAD.WIDE.U32 UR6, UR5, UR14, URZ ;  /* 0x0000000e050672a5 */ /* 0x000fc8000f8e003f */
[----:B------:R-:W-:-:S12]  /*8be0*/  @UP2 USHF.R.U32.HI UR5, URZ, UR15, UR7 ;  /* 0x0000000f3f052299 */ /* 0x000fd80008011607 */
.L_x_11417:
[----:B------:R-:W-:-:S04]  /*8bf0*/  UIMAD UR5, UR5, UR11, URZ ;  /* 0x0000000b050572a4 */ /* 0x000fc8000f8e023f */
[----:B------:R-:W-:-:S04]  /*8c00*/  UISETP.LT.AND UP2, UPT, UR10, UR5, UPT ;  /* 0x000000050a00728c */ /* 0x000fc8000bf41270 */
[----:B------:R-:W-:-:S12]  /*8c10*/  USEL UR10, UR10, UR5, !UP2 ;  /* 0x000000050a0a7287 */ /* 0x000fd8000d000000 */
.L_x_11415:
        /* <DEDUP_REMOVED lines=13> */
.L_x_11427:
[----:B------:R-:W-:Y:S01]  /*8cf0*/  UIADD3 UR39, UR39, 0x1, URZ ;  /* 0x0000000127277890 */ /* 0x000fe2000fffe03f */
[C---:B------:R-:W-:Y:S01]  /*8d00*/  ISETP.GT.AND P2, PT, R7.reuse, UR5, PT ;  /* 0x0000000507007c0c */ /* 0x040fe2000bf44270 */
[----:B------:R-:W-:Y:S02]  /*8d10*/  VIADD R7, R7, 0xffffffff ;  /* 0xffffffff07077836 */ /* 0x000fe40000000000 */
[----:B------:R-:W-:-:S04]  /*8d20*/  UISETP.NE.AND UP2, UPT, UR39, 0x2, UPT ;  /* 0x000000022700788c */ /* 0x000fc8000bf45270 */
[----:B------:R-:W-:Y:S02]  /*8d30*/  USEL UR6, URZ, 0x1, UP2 ;  /* 0x000000013f067887 */ /* 0x000fe40009000000 */
[----:B------:R-:W-:Y:S02]  /*8d40*/  USEL UR39, UR39, URZ, UP2 ;  /* 0x0000003f27277287 */ /* 0x000fe40009000000 */
[----:B------:R-:W-:Y:S01]  /*8d50*/  ULOP3.LUT UR38, UR38, UR6, URZ, 0x3c, !UPT ;  /* 0x0000000626267292 */ /* 0x000fe2000f8e3c3f */
[----:B0-----:R-:W-:Y:S11]  /*8d60*/  @!P0 BRA `(.L_x_11419) ;  /* 0x0000000000048947 */ /* 0x001ff60003800000 */
[----:B------:R-:W-:Y:S01]  /*8d70*/  BPT.TRAP 0x1 ;  /* 0x000000040000795c */ /* 0x000fe20000300000 */
.L_x_11419:
[----:B------:R-:W0:Y:S01]  /*8d80*/  S2UR UR7, SR_CgaCtaId ;  /* 0x00000000000779c3 */ /* 0x000e220000008800 */
[----:B------:R-:W-:Y:S01]  /*8d90*/  UMOV UR6, 0x400 ;  /* 0x0000040000067882 */ /* 0x000fe20000000000 */
[----:B------:R-:W-:-:S05]  /*8da0*/  IMAD.U32 R3, RZ, RZ, UR38 ;  /* 0x00000026ff037e24 */ /* 0x000fca000f8e00ff */
[----:B------:R-:W-:Y:S01]  /*8db0*/  SHF.L.U32 R3, R3, 0x1f, RZ ;  /* 0x0000001f03037819 */ /* 0x000fe200000006ff */
[----:B0-----:R-:W-:-:S04]  /*8dc0*/  ULEA UR6, UR7, UR6, 0x18 ;  /* 0x0000000607067291 */ /* 0x001fc8000f8ec03f */
[----:B------:R-:W-:-:S09]  /*8dd0*/  ULEA UR6, UR39, UR6, 0x3 ;  /* 0x0000000627067291 */ /* 0x000fd2000f8e183f */
[----:B------:R0:W2:Y:S01]  /*8de0*/  SYNCS.PHASECHK.TRANS64.TRYWAIT P3, [UR6+0x22830], R3 ;  /* 0x02283003ff0075a7 */ /* 0x0000a20008060146 */
[----:B------:R-:W-:Y:S05]  /*8df0*/  @!P0 BRA `(.L_x_11420) ;  /* 0x0000000000048947 */ /* 0x000fea0003800000 */
[----:B------:R-:W-:Y:S01]  /*8e00*/  BPT.TRAP 0x1 ;  /* 0x000000040000795c */ /* 0x000fe20000300000 */
.L_x_11420:
[----:B--2---:R-:W-:Y:S05]  /*8e10*/  @P3 BRA `(.L_x_11421) ;  /* 0x0000000000083947 */ /* 0x004fea0003800000 */
[----:B------:R-:W2:Y:S02]  /*8e20*/  SYNCS.PHASECHK.TRANS64.TRYWAIT P3, [UR6+0x22830], R3 ;  /* 0x02283003ff0075a7 */ /* 0x000ea40008060146 */
[----:B--2---:R-:W-:Y:S05]  /*8e30*/  @!P3 BRA `(.L_x_11422) ;  /* 0x0000011800ecb947 */ /* 0x004fea0003800000 */
.L_x_11421:
[----:B------:R-:W-:Y:S01]  /*8e40*/  UIMAD UR14, UR39, 0x300, UR24 ;  /* 0x00000300270e78a4 */ /* 0x000fe2000f8e0218 */
[----:B-1----:R-:W-:Y:S01]  /*8e50*/  WARPGROUP.ARRIVE ;  /* 0x00000000000079c5 */ /* 0x002fe20000000000 */
[----:B------:R-:W-:Y:S01]  /*8e60*/  UMOV UR15, 0x40000040 ;  /* 0x40000040000f7882 */ /* 0x000fe20000000000 */
[----:B------:R-:W-:Y:S01]  /*8e70*/  UMOV UR19, 0x40000040 ;  /* 0x4000004000137882 */ /* 0x000fe20000000000 */
[----:B------:R-:W-:-:S03]  /*8e80*/  UIADD3 UR18, UR14, 0x2, URZ ;  /* 0x000000020e127890 */ /* 0x000fc6000fffe03f */
[----:B------:R-:W1:Y:S01]  /*8e90*/  S2R R234, SR_TID.X ;  /* 0x0000000000ea7919 */ /* 0x000e620000002100 */
[----:B------:R-:W-:Y:S01]  /*8ea0*/  UIADD3 UR22, UR14, 0x4, URZ ;  /* 0x000000040e167890 */ /* 0x000fe2000fffe03f */
[----:B------:R-:W-:Y:S01]  /*8eb0*/  UMOV UR23, 0x40000040 ;  /* 0x4000004000177882 */ /* 0x000fe20000000000 */
[----:B------:R-:W-:Y:S01]  /*8ec0*/  HGMMA.64x96x16.F32 R152, gdesc[UR12], RZ, !UPT, gsb0 ;  /* 0x016000000c9879f0 */ /* 0x000fe2000c0008ff */
[----:B------:R-:W-:Y:S01]  /*8ed0*/  UIADD3 UR10, UR14, 0x6, URZ ;  /* 0x000000060e0a7890 */ /* 0x000fe2000fffe03f */
[----:B------:R-:W-:Y:S01]  /*8ee0*/  UMOV UR11, 0x40000040 ;  /* 0x40000040000b7882 */ /* 0x000fe20000000000 */
[----:B-1----:R-:W-:Y:S01]  /*8ef0*/  SHF.R.U32.HI R234, RZ, 0x7, R234 ;  /* 0x00000007ffea7819 */ /* 0x002fe200000116ea */
        /* <DEDUP_REMOVED lines=49> */
[----:B---3--:R-:W-:Y:S01]  /*9210*/  FMNMX.FTZ R4, R10, R4, !PT ;  /* 0x000000040a047209 */ /* 0x008fe20007810000 */
[----:B------:R-:W-:Y:S01]  /*9220*/  FMUL.FTZ R184, R194, UR27 ;  /* 0x0000001bc2b87c20 */ /* 0x000fe20008410000 */
[----:B------:R-:W-:-:S05]  /*9230*/  FMUL.FTZ R185, R195, UR27 ;  /* 0x0000001bc3b97c20 */ /* 0x000fca0008410000 */
        /* <DEDUP_REMOVED lines=38> */
[----:B------:R-:W-:Y:S01]  /*94a0*/  MUFU.TANH R176, R176 ;  /* 0x000000b000b07308 */ /* 0x000fe20000002400 */
[----:B-1----:R-:W-:-:S07]  /*94b0*/  FMNMX.FTZ R4, R177, R4, !PT ;  /* 0x00000004b1047209 */ /* 0x002fce0007810000 */
        /* <DEDUP_REMOVED lines=168> */
[----:B------:R-:W-:Y:S01]  /*9f40*/  MUFU.EX2 R13, R13 ;  /* 0x0000000d000d7308 */ /* 0x000fe20000000800 */
[----:B--2---:R-:W-:-:S05]  /*9f50*/  FMNMX.FTZ R5, R187, R5, !PT ;  /* 0x00000005bb057209 */ /* 0x004fca0007810000 */
[----:B------:R-:W1:Y:S02]  /*9f60*/  SHFL.BFLY PT, R188, R5, 0x2, 0x1f ;  /* 0x0c401f0005bc7f89 */ /* 0x000e6400000e0000 */
[----:B------:R-:W-:Y:S08]  /*9f70*/  MUFU.EX2 R14, R14 ;  /* 0x0000000e000e7308 */ /* 0x000ff00000000800 */
[----:B------:R-:W-:Y:S08]  /*9f80*/  MUFU.EX2 R189, R160 ;  /* 0x000000a000bd7308 */ /* 0x000ff00000000800 */
[----:B------:R-:W-:Y:S01]  /*9f90*/  MUFU.EX2 R15, R15 ;  /* 0x0000000f000f7308 */ /* 0x000fe20000000800 */
[----:B-1----:R-:W-:-:S07]  /*9fa0*/  FMNMX.FTZ R5, R5, R188, !PT ;  /* 0x000000bc05057209 */ /* 0x002fce0007810000 */
[----:B------:R1:W-:Y:S01]  /*9fb0*/  MUFU.EX2 R188, R156 ;  /* 0x0000009c00bc7308 */ /* 0x0003e20000000800 */
[----:B------:R-:W2:Y:S07]  /*9fc0*/  SHFL.BFLY PT, R192, R5, 0x1, 0x1f ;  /* 0x0c201f0005c07f89 */ /* 0x000eae00000e0000 */
[----:B------:R-:W-:Y:S08]  /*9fd0*/  MUFU.EX2 R20, R20 ;  /* 0x0000001400147308 */ /* 0x000ff00000000800 */
[----:B------:R-:W-:Y:S08]  /*9fe0*/  MUFU.EX2 R21, R21 ;  /* 0x0000001500157308 */ /* 0x000ff00000000800 */
[----:B------:R-:W-:Y:S01]  /*9ff0*/  MUFU.EX2 R167, R167 ;  /* 0x000000a700a77308 */ /* 0x000fe20000000800 */
[----:B--2---:R-:W-:-:S05]  /*a000*/  FMNMX.FTZ R5, R5, R192, !PT ;  /* 0x000000c005057209 */ /* 0x004fca0007810000 */
[C---:B-1----:R-:W-:Y:S01]  /*a010*/  FADD.FTZ R156, -R5.reuse, R8 ;  /* 0x00000008059c7221 */ /* 0x042fe20000010100 */
        /* <DEDUP_REMOVED lines=8> */
[----:B------:R0:W1:Y:S01]  /*a0a0*/  MUFU.EX2 R9, R156 ;  /* 0x0000009c00097308 */ /* 0x0000620000000800 */
        /* <DEDUP_REMOVED lines=16> */
[--C-:B------:R-:W-:Y:S01]  /*a1b0*/  FFMA.FTZ R183, R183, UR4, -R8.reuse ;  /* 0x00000004b7b77c23 */ /* 0x100fe20008010808 */
[--C-:B------:R-:W-:Y:S01]  /*a1c0*/  FFMA.FTZ R184, R184, UR4, -R8.reuse ;  /* 0x00000004b8b87c23 */ /* 0x100fe20008010808 */
[--C-:B------:R-:W-:Y:S01]  /*a1d0*/  FFMA.FTZ R185, R185, UR4, -R8.reuse ;  /* 0x00000004b9b97c23 */ /* 0x100fe20008010808 */
[--C-:B------:R-:W-:Y:S01]  /*a1e0*/  FFMA.FTZ R186, R186, UR4, -R8.reuse ;  /* 0x00000004baba7c23 */ /* 0x100fe20008010808 */
[----:B------:R-:W-:Y:S01]  /*a1f0*/  FFMA.FTZ R8, R187, UR4, -R8 ;  /* 0x00000004bb087c23 */ /* 0x000fe20008010808 */
[----:B0-----:R-:W-:Y:S01]  /*a200*/  FADD.FTZ R156, R12, R171 ;  /* 0x000000ab0c9c7221 */ /* 0x001fe20000010000 */
[-C--:B-1----:R-:W-:Y:S01]  /*a210*/  FMUL.FTZ R26, R26, R9.reuse ;  /* 0x000000091a1a7220 */ /* 0x082fe20000410000 */
[----:B------:R0:W1:Y:S01]  /*a220*/  MUFU.EX2 R187, R158 ;  /* 0x0000009e00bb7308 */ /* 0x0000620000000800 */
[----:B--2---:R-:W-:Y:S01]  /*a230*/  FFMA.FTZ R0, R9, R0, R176 ;  /* 0x0000000009007223 */ /* 0x004fe200000100b0 */
[----:B------:R-:W-:Y:S01]  /*a240*/  FADD.FTZ R156, R13, R156 ;  /* 0x0000009c0d9c7221 */ /* 0x000fe20000010000 */
        /* <DEDUP_REMOVED lines=13> */
[----:B------:R0:W-:Y:S01]  /*a320*/  MUFU.EX2 R171, R2 ;  /* 0x0000000200ab7308 */ /* 0x0001e20000000800 */
[----:B-1----:R-:W-:Y:S01]  /*a330*/  FADD.FTZ R0, R187, R0 ;  /* 0x00000000bb007221 */ /* 0x002fe20000010000 */
[-C--:B------:R-:W-:Y:S01]  /*a340*/  FMUL.FTZ R47, R47, R9.reuse ;  /* 0x000000092f2f7220 */ /* 0x080fe20000410000 */
[-C--:B------:R-:W-:Y:S01]  /*a350*/  FMUL.FTZ R50, R50, R9.reuse ;  /* 0x0000000932327220 */ /* 0x080fe20000410000 */
[-C--:B------:R-:W-:Y:S01]  /*a360*/  FMUL.FTZ R51, R51, R9.reuse ;  /* 0x0000000933337220 */ /* 0x080fe20000410000 */
[-C--:B------:R-:W-:Y:S01]  /*a370*/  FMUL.FTZ R54, R54, R9.reuse ;  /* 0x0000000936367220 */ /* 0x080fe20000410000 */
[-C--:B------:R-:W-:Y:S01]  /*a380*/  FMUL.FTZ R55, R55, R9.reuse ;  /* 0x0000000937377220 */ /* 0x080fe20000410000 */
[----:B------:R-:W-:Y:S01]  /*a390*/  FMUL.FTZ R58, R58, R9 ;  /* 0x000000093a3a7220 */ /* 0x000fe20000410000 */
[----:B------:R1:W3:Y:S01]  /*a3a0*/  MUFU.EX2 R192, R162 ;  /* 0x000000a200c07308 */ /* 0x0002e20000000800 */
[----:B0-----:R-:W-:Y:S01]  /*a3b0*/  FADD.FTZ R2, R14, R156 ;  /* 0x0000009c0e027221 */ /* 0x001fe20000010000 */
[----:B--2---:R-:W-:Y:S01]  /*a3c0*/  FADD.FTZ R0, R159, R0 ;  /* 0x000000009f007221 */ /* 0x004fe20000010000 */
[----:B------:R-:W-:Y:S01]  /*a3d0*/  F2FP.F16.F32.PACK_AB R156, R13, R12 ;  /* 0x0000000c0d9c723e */ /* 0x000fe200000000ff */
[----:B------:R-:W-:-:S02]  /*a3e0*/  IMAD.U32 R12, RZ, RZ, UR6 ;  /* 0x00000006ff0c7e24 */ /* 0x000fc4000f8e00ff */
[----:B------:R-:W-:Y:S01]  /*a3f0*/  FADD.FTZ R2, R15, R2 ;  /* 0x000000020f027221 */ /* 0x000fe20000010000 */
[-C--:B------:R-:W-:Y:S01]  /*a400*/  FMUL.FTZ R59, R59, R9.reuse ;  /* 0x000000093b3b7220 */ /* 0x080fe20000410000 */
[----:B------:R-:W-:Y:S01]  /*a410*/  FMUL.FTZ R62, R62, R9 ;  /* 0x000000093e3e7220 */ /* 0x000fe20000410000 */
[----:B------:R-:W0:Y:S01]  /*a420*/  MUFU.EX2 R163, R163 ;  /* 0x000000a300a37308 */ /* 0x000e220000000800 */
[----:B------:R-:W-:Y:S01]  /*a430*/  FADD.FTZ R2, R20, R2 ;  /* 0x0000000214027221 */ /* 0x000fe20000010000 */
[----:B------:R-:W-:Y:S01]  /*a440*/  @!P1 VIADD R15, R12, 0x22840 ;  /* 0x000228400c0f9836 */ /* 0x000fe20000000000 */
[----:B-1----:R-:W-:Y:S01]  /*a450*/  F2FP.F16.F32.PACK_AB R162, R153, R167 ;  /* 0x000000a799a2723e */ /* 0x002fe200000000ff */
[-C--:B------:R-:W-:Y:S01]  /*a460*/  FMUL.FTZ R63, R63, R9.reuse ;  /* 0x000000093f3f7220 */ /* 0x080fe20000410000 */
[----:B------:R-:W-:Y:S01]  /*a470*/  FADD.FTZ R2, R21, R2 ;  /* 0x0000000215027221 */ /* 0x000fe20000010000 */
[-C--:B------:R-:W-:Y:S01]  /*a480*/  FMUL.FTZ R66, R66, R9.reuse ;  /* 0x0000000942427220 */ /* 0x080fe20000410000 */
[----:B------:R-:W-:Y:S01]  /*a490*/  @!P1 PRMT R15, RZ, 0x654, R15 ;  /* 0x00000654ff0f9816 */ /* 0x000fe2000000000f */
[----:B------:R-:W1:Y:S01]  /*a4a0*/  MUFU.EX2 R193, R166 ;  /* 0x000000a600c17308 */ /* 0x000e620000000800 */
[----:B------:R-:W-:Y:S01]  /*a4b0*/  FADD.FTZ R2, R167, R2 ;  /* 0x00000002a7027221 */ /* 0x000fe20000010000 */
[----:B---3--:R-:W-:Y:S01]  /*a4c0*/  FADD.FTZ R0, R192, R0 ;  /* 0x00000000c0007221 */ /* 0x008fe20000010000 */
[-C--:B------:R-:W-:Y:S01]  /*a4d0*/  FMUL.FTZ R67, R67, R9.reuse ;  /* 0x0000000943437220 */ /* 0x080fe20000410000 */
[-C--:B------:R-:W-:Y:S01]  /*a4e0*/  FMUL.FTZ R70, R70, R9.reuse ;  /* 0x0000000946467220 */ /* 0x080fe20000410000 */
[----:B------:R-:W-:Y:S01]  /*a4f0*/  FADD.FTZ R2, R153, R2 ;  /* 0x0000000299027221 */ /* 0x000fe20000010000 */
[-C--:B------:R-:W-:Y:S01]  /*a500*/  FMUL.FTZ R71, R71, R9.reuse ;  /* 0x0000000947477220 */ /* 0x080fe20000410000 */
[-C--:B------:R-:W-:Y:S01]  /*a510*/  FMUL.FTZ R74, R74, R9.reuse ;  /* 0x000000094a4a7220 */ /* 0x080fe20000410000 */
[----:B------:R-:W2:Y:S01]  /*a520*/  MUFU.EX2 R157, R157 ;  /* 0x0000009d009d7308 */ /* 0x000ea20000000800 */
[----:B0-----:R-:W-:Y:S01]  /*a530*/  FADD.FTZ R0, R163, R0 ;  /* 0x00000000a3007221 */ /* 0x001fe20000010000 */
[----:B------:R-:W-:Y:S01]  /*a540*/  FADD.FTZ R2, R188, R2 ;  /* 0x00000002bc027221 */ /* 0x000fe20000010000 */
        /* <DEDUP_REMOVED lines=18> */
[----:B------:R-:W-:Y:S01]  /*a670*/  FADD.FTZ R2, R189, R2 ;  /* 0x00000002bd027221 */ /* 0x000fe20000010000 */
[-C--:B------:R-:W-:Y:S01]  /*a680*/  FMUL.FTZ R103, R103, R9.reuse ;  /* 0x0000000967677220 */ /* 0x080fe20000410000 */
[-C--:B------:R-:W-:Y:S01]  /*a690*/  FMUL.FTZ R106, R106, R9.reuse ;  /* 0x000000096a6a7220 */ /* 0x080fe20000410000 */
[----:B------:R2:W3:Y:S01]  /*a6a0*/  MUFU.EX2 R13, R6 ;  /* 0x00000006000d7308 */ /* 0x0004e20000000800 */
[----:B0-----:R-:W-:Y:S01]  /*a6b0*/  FADD.FTZ R0, R194, R0 ;  /* 0x00000000c2007221 */ /* 0x001fe20000010000 */
[-C--:B------:R-:W-:Y:S01]  /*a6c0*/  FMUL.FTZ R107, R107, R9.reuse ;  /* 0x000000096b6b7220 */ /* 0x080fe20000410000 */
[-C--:B------:R-:W-:Y:S01]  /*a6d0*/  FMUL.FTZ R110, R110, R9.reuse ;  /* 0x000000096e6e7220 */ /* 0x080fe20000410000 */
[-C--:B------:R-:W-:Y:S01]  /*a6e0*/  FMUL.FTZ R111, R111, R9.reuse ;  /* 0x000000096f6f7220 */ /* 0x080fe20000410000 */
[----:B------:R-:W-:Y:S01]  /*a6f0*/  FADD.FTZ R0, R171, R0 ;  /* 0x00000000ab007221 */ /* 0x000fe20000010000 */
[-C--:B------:R-:W-:Y:S01]  /*a700*/  FMUL.FTZ R114, R114, R9.reuse ;  /* 0x0000000972727220 */ /* 0x080fe20000410000 */
[-C--:B------:R-:W-:Y:S01]  /*a710*/  FMUL.FTZ R115, R115, R9.reuse ;  /* 0x0000000973737220 */ /* 0x080fe20000410000 */
[----:B------:R-:W0:Y:S01]  /*a720*/  MUFU.EX2 R190, R164 ;  /* 0x000000a400be7308 */ /* 0x000e220000000800 */
[----:B--2---:R-:W-:Y:S01]  /*a730*/  IADD3 R6, -R234, 0xb, RZ ;  /* 0x0000000bea067810 */ /* 0x004fe20007ffe1ff */
[----:B-1----:R-:W-:Y:S01]  /*a740*/  FADD.FTZ R2, R161, R2 ;  /* 0x00000002a1027221 */ /* 0x002fe20000010000 */
[-C--:B------:R-:W-:Y:S01]  /*a750*/  FMUL.FTZ R118, R118, R9.reuse ;  /* 0x0000000976767220 */ /* 0x080fe20000410000 */
[-C--:B------:R-:W-:Y:S01]  /*a760*/  FMUL.FTZ R119, R119, R9.reuse ;  /* 0x0000000977777220 */ /* 0x080fe20000410000 */
[-C--:B------:R-:W-:Y:S01]  /*a770*/  FMUL.FTZ R122, R122, R9.reuse ;  /* 0x000000097a7a7220 */ /* 0x080fe20000410000 */
[----:B------:R1:W-:Y:S06]  /*a780*/  BAR.ARV R6, 0x100 ;  /* 0x000400060000751d */ /* 0x0003ec0000002000 */
[----:B------:R-:W2:Y:S01]  /*a790*/  MUFU.EX2 R14, R170 ;  /* 0x000000aa000e7308 */ /* 0x000ea20000000800 */
[----:B------:R4:W-:Y:S01]  /*a7a0*/  @!P1 SYNCS.ARRIVE.TRANS64.RED.A1T0 RZ, [R15+URZ], RZ ;  /* 0x000000ff0fff99a7 */ /* 0x0009e2000810043f */
[----:B---3--:R-:W-:Y:S01]  /*a7b0*/  FADD.FTZ R0, R13, R0 ;  /* 0x000000000d007221 */ /* 0x008fe20000010000 */
[-C--:B------:R-:W-:Y:S01]  /*a7c0*/  FMUL.FTZ R123, R123, R9.reuse ;  /* 0x000000097b7b7220 */ /* 0x080fe20000410000 */
[-C--:B------:R-:W-:Y:S01]  /*a7d0*/  FMUL.FTZ R126, R126, R9.reuse ;  /* 0x000000097e7e7220 */ /* 0x080fe20000410000 */
[----:B0-----:R-:W-:Y:S01]  /*a7e0*/  FADD.FTZ R2, R190, R2 ;  /* 0x00000002be027221 */ /* 0x001fe20000010000 */
        /* <DEDUP_REMOVED lines=15> */
[----:B------:R-:W-:Y:S01]  /*a8e0*/  FMUL.FTZ R151, R151, R9 ;  /* 0x0000000997977220 */ /* 0x000fe20000410000 */
[----:B------:R-:W-:-:S02]  /*a8f0*/  F2FP.F16.F32.PACK_AB R164, R157, R188 ;  /* 0x000000bc9da4723e */ /* 0x000fc400000000ff */
[----:B------:R2:W5:Y:S01]  /*a900*/  MUFU.EX2 R191, R168 ;  /* 0x000000a800bf7308 */ /* 0x0005620000000800 */
[----:B0-----:R-:W-:Y:S01]  /*a910*/  FADD.FTZ R2, R165, R2 ;  /* 0x00000002a5027221 */ /* 0x001fe20000010000 */
[----:B------:R-:W-:Y:S02]  /*a920*/  F2FP.F16.F32.PACK_AB R166, R161, R189 ;  /* 0x000000bda1a6723e */ /* 0x000fe400000000ff */
[----:B------:R-:W-:Y:S02]  /*a930*/  F2FP.F16.F32.PACK_AB R153, R155, R176 ;  /* 0x000000b09b99723e */ /* 0x000fe400000000ff */
[----:B------:R-:W-:Y:S02]  /*a940*/  F2FP.F16.F32.PACK_AB R155, R159, R187 ;  /* 0x000000bb9f9b723e */ /* 0x000fe400000000ff */
[----:B------:R-:W0:Y:S01]  /*a950*/  MUFU.EX2 R11, R11 ;  /* 0x0000000b000b7308 */ /* 0x000e220000000800 */
[----:B---3--:R-:W-:Y:S01]  /*a960*/  FADD.FTZ R0, R10, R0 ;  /* 0x000000000a007221 */ /* 0x008fe20000010000 */
[----:B--2---:R-:W-:-:S02]  /*a970*/  F2FP.F16.F32.PACK_AB R168, R165, R190 ;  /* 0x000000bea5a8723e */ /* 0x004fc400000000ff */
[----:B------:R-:W-:Y:S02]  /*a980*/  F2FP.F16.F32.PACK_AB R157, R163, R192 ;  /* 0x000000c0a39d723e */ /* 0x000fe400000000ff */
[----:B------:R-:W-:Y:S02]  /*a990*/  F2FP.F16.F32.PACK_AB R161, R13, R171 ;  /* 0x000000ab0da1723e */ /* 0x000fe400000000ff */
[----:B------:R-:W2:Y:S01]  /*a9a0*/  MUFU.EX2 R169, R169 ;  /* 0x000000a900a97308 */ /* 0x000ea20000000800 */
[----:B-----5:R-:W-:Y:S01]  /*a9b0*/  FADD.FTZ R2, R191, R2 ;  /* 0x00000002bf027221 */ /* 0x020fe20000010000 */
[----:B------:R-:W-:Y:S02]  /*a9c0*/  F2FP.F16.F32.PACK_AB R160, R21, R20 ;  /* 0x0000001415a0723e */ /* 0x000fe400000000ff */
[----:B------:R-:W-:Y:S02]  /*a9d0*/  F2FP.F16.F32.PACK_AB R159, R194, R193 ;  /* 0x000000c1c29f723e */ /* 0x000fe400000000ff */
[----:B------:R-:W-:-:S02]  /*a9e0*/  F2FP.F16.F32.PACK_AB R163, R10, R14 ;  /* 0x0000000e0aa3723e */ /* 0x000fc400000000ff */
[----:B----4-:R-:W3:Y:S01]  /*a9f0*/  MUFU.EX2 R15, R174 ;  /* 0x000000ae000f7308 */ /* 0x010ee20000000800 */
        /* <DEDUP_REMOVED lines=35> */
[----:B---3--:R-:W-:Y:S01]  /*ac30*/  FADD.FTZ R9, R175, R0 ;  /* 0x00000000af097221 */ /* 0x008fe20000010000 */
[C---:B0-----:R-:W-:Y:S01]  /*ac40*/  FADD.FTZ R2, R180.reuse, R2 ;  /* 0x00000002b4027221 */ /* 0x041fe20000010000 */
[----:B------:R-:W-:Y:S02]  /*ac50*/  F2FP.F16.F32.PACK_AB R174, R180, R177 ;  /* 0x000000b1b4ae723e */ /* 0x000fe400000000ff */
[C---:B--2---:R-:W-:Y:S01]  /*ac60*/  FADD.FTZ R0, R8.reuse, R9 ;  /* 0x0000000908007221 */ /* 0x044fe20000010000 */
[----:B------:R-:W-:Y:S01]  /*ac70*/  F2FP.F16.F32.PACK_AB R175, R8, R175 ;  /* 0x000000af08af723e */ /* 0x000fe200000000ff */
[----:B-1----:R-:W-:Y:S06]  /*ac80*/  @!P0 BRA `(.L_x_11423) ;  /* 0x0000000000048947 */ /* 0x002fec0003800000 */
[----:B------:R-:W-:Y:S01]  /*ac90*/  BPT.TRAP 0x1 ;  /* 0x000000040000795c */ /* 0x000fe20000300000 */
.L_x_11423:
[----:B------:R0:W1:Y:S01]  /*aca0*/  SYNCS.PHASECHK.TRANS64.TRYWAIT P3, [UR6+0x22850], R3 ;  /* 0x02285003ff0075a7 */ /* 0x0000620008060146 */
[----:B------:R-:W-:Y:S05]  /*acb0*/  @!P0 BRA `(.L_x_11424) ;  /* 0x0000000000048947 */ /* 0x000fea0003800000 */
[----:B------:R-:W-:Y:S01]  /*acc0*/  BPT.TRAP 0x1 ;  /* 0x000000040000795c */ /* 0x000fe20000300000 */
.L_x_11424:
[----:B-1----:R-:W-:Y:S05]  /*acd0*/  @P3 BRA `(.L_x_11425) ;  /* 0x0000000000083947 */ /* 0x002fea0003800000 */
[----:B------:R-:W1:Y:S02]  /*ace0*/  SYNCS.PHASECHK.TRANS64.TRYWAIT P3, [UR6+0x22850], R3 ;  /* 0x02285003ff0075a7 */ /* 0x000e640008060146 */
[----:B-1----:R-:W-:Y:S05]  /*acf0*/  @!P3 BRA `(.L_x_11426) ;  /* 0x000000fc0054b947 */ /* 0x002fea0003800000 */
.L_x_11425:
[----:B------:R-:W2:Y:S01]  /*ad00*/  S2R R8, SR_TID.X ;  /* 0x0000000000087919 */ /* 0x000ea20000002100 */
[----:B------:R-:W-:Y:S01]  /*ad10*/  UIMAD UR10, UR39, 0xc00, UR25 ;  /* 0x00000c00270a78a4 */ /* 0x000fe2000f8e0219 */
[----:B-1----:R-:W-:Y:S01]  /*ad20*/  @!P1 VIADD R12, R12, 0x22860 ;  /* 0x000228600c0c9836 */ /* 0x002fe20000000000 */
[----:B------:R-:W-:Y:S01]  /*ad30*/  UMOV UR7, 0x40000040 ;  /* 0x4000004000077882 */ /* 0x000fe20000000000 */
[----:B------:R-:W-:-:S03]  /*ad40*/  IMAD.MOV.U32 R9, RZ, RZ, R4 ;  /* 0x000000ffff097224 */ /* 0x000fc600078e0004 */
[----:B------:R-:W-:Y:S01]  /*ad50*/  @!P1 PRMT R12, RZ, 0x654, R12 ;  /* 0x00000654ff0c9816 */ /* 0x000fe2000000000c */
[----:B------:R-:W-:Y:S01]  /*ad60*/  UMOV UR6, UR10 ;  /* 0x0000000a00067c82 */ /* 0x000fe20008000000 */
        /* <DEDUP_REMOVED lines=39> */
[----:B0-----:R-:W-:-:S07]  /*afe0*/  IMAD.MOV.U32 R3, RZ, RZ, R7 ;  /* 0x000000ffff037224 */ /* 0x001fce00078e0007 */
.L_x_11418:
[----:B------:R-:W-:-:S13]  /*aff0*/  ISETP.GE.AND P2, PT, R3, UR44, PT ;  /* 0x0000002c03007c0c */ /* 0x000fda000bf46270 */
[----:B------:R-:W-:Y:S05]  /*b000*/  @!P2 BRA `(.L_x_11428) ;  /* 0x000000340084a947 */ /* 0x000fea0003800000 */
[----:B------:R-:W-:Y:S01]  /*b010*/  IMAD.MOV.U32 R8, RZ, RZ, R5 ;  /* 0x000000ffff087224 */ /* 0x000fe200078e0005 */
[----:B------:R-:W-:Y:S01]  /*b020*/  ULDC UR27, c[0x0][0x9e4] ;  /* 0x00027900001b7ab9 */ /* 0x000fe20000000800 */
[----:B------:R-:W-:Y:S01]  /*b030*/  IMAD.MOV.U32 R9, RZ, RZ, R4 ;  /* 0x000000ffff097224 */ /* 0x000fe200078e0004 */
[----:B------:R-:W-:Y:S01]  /*b040*/  ULDC UR28, c[0x0][0x9d8] ;  /* 0x00027600001c7ab9 */ /* 0x000fe20000000800 */
[----:B------:R-:W-:Y:S01]  /*b050*/  ULDC UR4, c[0x0][0x988] ;  /* 0x0002620000047ab9 */ /* 0x000fe20000000800 */
[----:B------:R-:W-:-:S05]  /*b060*/  ULDC UR29, c[0x0][0x9e0] ;  /* 0x00027800001d7ab9 */ /* 0x000fca0000000800 */
.L_x_11445:
[----:B------:R-:W-:-:S04]  /*b070*/  UIADD3 UR39, UR39, 0x1, URZ ;  /* 0x0000000127277890 */ /* 0x000fc8000fffe03f */
[----:B------:R-:W-:-:S04]  /*b080*/  UISETP.NE.AND UP2, UPT, UR39, 0x2, UPT ;  /* 0x000000022700788c */ /* 0x000fc8000bf45270 */
[----:B------:R-:W-:Y:S02]  /*b090*/  USEL UR5, URZ, 0x1, UP2 ;  /* 0x000000013f057887 */ /* 0x000fe40009000000 */
[----:B------:R-:W-:Y:S02]  /*b0a0*/  USEL UR39, UR39, URZ, UP2 ;  /* 0x0000003f27277287 */ /* 0x000fe40009000000 */
[----:B------:R-:W-:Y:S01]  /*b0b0*/  ULOP3.LUT UR38, UR38, UR5, URZ, 0x3c, !UPT ;  /* 0x0000000526267292 */ /* 0x000fe2000f8e3c3f */
[----:B0-----:R-:W-:Y:S11]  /*b0c0*/  @!P0 BRA `(.L_x_11429) ;  /* 0x0000000000048947 */ /* 0x001ff60003800000 */
[----:B------:R-:W-:Y:S01]  /*b0d0*/  BPT.TRAP 0x1 ;  /* 0x000000040000795c */ /* 0x000fe20000300000 */
.L_x_11429:
        /* <DEDUP_REMOVED lines=9> */
.L_x_11430:
[----:B--2---:R-:W-:Y:S05]  /*b170*/  @P2 BRA `(.L_x_11431) ;  /* 0x0000000000082947 */ /* 0x004fea0003800000 */
[----:B------:R-:W2:Y:S02]  /*b180*/  SYNCS.PHASECHK.TRANS64.TRYWAIT P2, [UR5+0x22830], R7 ;  /* 0x02283007ff0075a7 */ /* 0x000ea40008040145 */
[----:B--2---:R-:W-:Y:S05]  /*b190*/  @!P2 BRA `(.L_x_11432) ;  /* 0x000000f80040a947 */ /* 0x004fea0003800000 */
.L_x_11431:
[----:B------:R-:W-:Y:S01]  /*b1a0*/  UIMAD UR14, UR39, 0x300, UR24 ;  /* 0x00000300270e78a4 */ /* 0x000fe2000f8e0218 */
[----:B-1----:R-:W-:Y:S01]  /*b1b0*/  WARPGROUP.ARRIVE ;  /* 0x00000000000079c5 */ /* 0x002fe20000000000 */
[----:B------:R-:W-:Y:S01]  /*b1c0*/  UMOV UR15, 0x40000040 ;  /* 0x40000040000f7882 */ /* 0x000fe20000000000 */
[----:B------:R-:W-:Y:S01]  /*b1d0*/  UMOV UR19, 0x40000040 ;  /* 0x4000004000137882 */ /* 0x000fe20000000000 */
[----:B------:R-:W-:-:S03]  /*b1e0*/  UIADD3 UR18, UR14, 0x2, URZ ;  /* 0x000000020e127890 */ /* 0x000fc6000fffe03f */
[----:B------:R-:W1:Y:S01]  /*b1f0*/  S2R R20, SR_TID.X ;  /* 0x0000000000147919 */ /* 0x000e620000002100 */
[----:B------:R-:W-:Y:S01]  /*b200*/  UIADD3 UR22, UR14, 0x4, URZ ;  /* 0x000000040e167890 */ /* 0x000fe2000fffe03f */
[----:B------:R-:W-:Y:S01]  /*b210*/  PLOP3.LUT P2, PT, PT, PT, UP0, 0x80, 0x0 ;  /* 0x000000000000781c */ /* 0x000fe20003f4f008 */
[----:B------:R-:W-:Y:S01]  /*b220*/  UMOV UR23, 0x40000040 ;  /* 0x4000004000177882 */ /* 0x000fe20000000000 */
[----:B------:R-:W-:Y:S01]  /*b230*/  HGMMA.64x96x16.F32 R152, gdesc[UR12], RZ, !UPT, gsb0 ;  /* 0x016000000c9879f0 */ /* 0x000fe2000c0008ff */
[----:B------:R-:W-:Y:S01]  /*b240*/  UIADD3 UR10, UR14, 0x6, URZ ;  /* 0x000000060e0a7890 */ /* 0x000fe2000fffe03f */
[----:B------:R-:W-:Y:S01]  /*b250*/  PLOP3.LUT P3, PT, PT, PT, UP0, 0x80, 0x0 ;  /* 0x000000000000781c */ /* 0x000fe20003f6f008 */
[----:B------:R-:W-:Y:S01]  /*b260*/  UMOV UR11, 0x40000040 ;  /* 0x40000040000b7882 */ /* 0x000fe20000000000 */
[----:B------:R-:W-:Y:S01]  /*b270*/  @UP0 ULDC UR6, c[0x0][0x44c] ;  /* 0x0001130000060ab9 */ /* 0x000fe20000000800 */
[----:B-1----:R-:W-:Y:S01]  /*b280*/  SHF.R.U32.HI R20, RZ, 0x7, R20 ;  /* 0x00000007ff147819 */ /* 0x002fe20000011614 */
        /* <DEDUP_REMOVED lines=17> */
[----:B------:R-:W-:-:S02]  /*b3a0*/  VIADD R192, R22, UR43 ;  /* 0x0000002b16c07c36 */ /* 0x000fc40008000000 */
        /* <DEDUP_REMOVED lines=10> */
[----:B------:R-:W-:Y:S01]  /*b450*/  IADD3 R6, -R20, 0xb, RZ ;  /* 0x0000000b14067810 */ /* 0x000fe20007ffe1ff */
[----:B------:R-:W-:Y:S01]  /*b460*/  FMUL.FTZ R156, R164, UR28 ;  /* 0x0000001ca49c7c20 */ /* 0x000fe20008410000 */
[----:B------:R-:W-:Y:S01]  /*b470*/  FMUL.FTZ R157, R165, UR28 ;  /* 0x0000001ca59d7c20 */ /* 0x000fe20008410000 */
[----:B------:R-:W1:Y:S01]  /*b480*/  SHFL.IDX PT, R20, R192, RZ, 0x1c1f ;  /* 0x001c1fffc0147589 */ /* 0x000e6200000e0000 */
        /* <DEDUP_REMOVED lines=35> */
[----:B------:R-:W2:Y:S01]  /*b6c0*/  MUFU.TANH R4, R4 ;  /* 0x0000000400047308 */ /* 0x000ea20000002400 */
[----:B------:R-:W-:Y:S01]  /*b6d0*/  IADD3 R197, -R16, 0x1, R191 ;  /* 0x0000000110c57810 */ /* 0x000fe20007ffe1bf */
[----:B------:R-:W-:-:S03]  /*b6e0*/  @!P1 VIADD R21, R176, 0x22840 ;  /* 0x00022840b0159836 */ /* 0x000fc60000000000 */
[----:B------:R-:W-:Y:S02]  /*b6f0*/  IADD3 R197, -R17, R197, R19 ;  /* 0x000000c511c57210 */ /* 0x000fe40007ffe113 */
[----:B------:R-:W-:Y:S01]  /*b700*/  @!P1 PRMT R21, RZ, 0x654, R21 ;  /* 0x00000654ff159816 */ /* 0x000fe20000000015 */
[----:B------:R-:W3:Y:S01]  /*b710*/  MUFU.TANH R10, R10 ;  /* 0x0000000a000a7308 */ /* 0x000ee20000002400 */
[----:B------:R4:W-:Y:S06]  /*b720*/  BAR.ARV R6, 0x100 ;  /* 0x000400060000751d */ /* 0x0009ec0000002000 */
[C---:B------:R-:W-:Y:S01]  /*b730*/  VIADD R198, R197.reuse, UR29 ;  /* 0x0000001dc5c67c36 */ /* 0x040fe20008000000 */
        /* <DEDUP_REMOVED lines=63> */
.L_x_11435:
[----:B------:R-:W-:-:S05]  /*bb30*/  IMAD.U32 R234, RZ, RZ, UR27 ;  /* 0x0000001bffea7e24 */ /* 0x000fca000f8e00ff */
[----:B------:R-:W-:-:S13]  /*bb40*/  ISETP.NE.AND P2, PT, R234, 0x1, PT ;  /* 0x00000001ea00780c */ /* 0x000fda0003f45270 */
[----:B------:R-:W1:Y:S02]  /*bb50*/  @P2 LDC.64 R20, c[0x0][0x9e8] ;  /* 0x00027a00ff142b82 */ /* 0x000e640000000a00 */
[----:B-1----:R-:W-:-:S05]  /*bb60*/  @P2 IMAD.HI.U32 R20, R199, R20, RZ ;  /* 0x00000014c7142227 */ /* 0x002fca00078e00ff */
[----:B------:R-:W-:-:S07]  /*bb70*/  @P2 SHF.R.U32.HI R199, RZ, R21, R20 ;  /* 0x00000015ffc72219 */ /* 0x000fce0000011614 */
.L_x_11436:
[----:B------:R-:W-:Y:S05]  /*bb80*/  BSYNC B0 ;  /* 0x0000000000007941 */ /* 0x000fea0003800000 */
.L_x_11434:
[----:B------:R-:W-:-:S04]  /*bb90*/  IMAD.IADD R20, R191, 0x1, -R16 ;  /* 0x00000001bf147824 */ /* 0x000fc800078e0a10 */
[----:B------:R-:W-:-:S05]  /*bba0*/  IMAD R20, R199, R234, R20 ;  /* 0x000000eac7147224 */ /* 0x000fca00078e0214 */
[----:B------:R-:W-:Y:S02]  /*bbb0*/  VIMNMX R195, R195, R20, !PT ;  /* 0x00000014c3c37248 */ /* 0x000fe40007fe0100 */
[----:B------:R-:W-:-:S07]  /*bbc0*/  VIADDMNMX R196, R20, R234, R196, PT ;  /* 0x000000ea14c47246 */ /* 0x000fce00038001c4 */
.L_x_11433:
[C---:B------:R-:W-:Y:S02]  /*bbd0*/  ISETP.GE.AND P2, PT, R191.reuse, 0x1, PT ;  /* 0x00000001bf00780c */ /* 0x040fe40003f46270 */
        /* <DEDUP_REMOVED lines=8> */
[----:B------:R-:W-:Y:S01]  /*bc60*/  ISETP.GT.AND P4, PT, R195, 0x1, !P2 ;  /* 0x00000001c300780c */ /* 0x000fe20005784270 */
[----:B------:R-:W1:Y:S01]  /*bc70*/  SHFL.IDX PT, R4, R192, 0x1, 0x1c1f ;  /* 0x003c1f00c0047f89 */ /* 0x000e6200000e0000 */
[----:B------:R-:W-:-:S02]  /*bc80*/  @P5 LOP3.LUT R18, R18, 0x2, RZ, 0xfc, !PT ;  /* 0x0000000212125812 */ /* 0x000fc400078efcff */
[----:B------:R-:W-:Y:S02]  /*bc90*/  ISETP.GT.AND P3, PT, R195, 0x8, !P5 ;  /* 0x00000008c300780c */ /* 0x000fe40006f64270 */
[C---:B------:R-:W-:Y:S02]  /*bca0*/  ISETP.GE.AND P5, PT, R191.reuse, 0xa, PT ;  /* 0x0000000abf00780c */ /* 0x040fe40003fa6270 */
        /* <DEDUP_REMOVED lines=8> */
[----:B------:R-:W-:Y:S01]  /*bd30*/  ISETP.LT.OR P3, PT, R196, 0xa, P3 ;  /* 0x0000000ac400780c */ /* 0x000fe20001f61670 */
[--C-:B-1----:R-:W-:Y:S01]  /*bd40*/  IMAD.IADD R198, R198, 0x1, R4.reuse ;  /* 0x00000001c6c67824 */ /* 0x102fe200078e0204 */
[----:B------:R-:W-:Y:S01]  /*bd50*/  LOP3.LUT R18, R18, 0xfffffff7, RZ, 0xc0, !PT ;  /* 0xfffffff712127812 */ /* 0x000fe200078ec0ff */
[----:B------:R-:W-:Y:S01]  /*bd60*/  IMAD.IADD R197, R197, 0x1, R4 ;  /* 0x00000001c5c57824 */ /* 0x000fe200078e0204 */
[----:B------:R-:W-:-:S02]  /*bd70*/  FSEL R199, R13, -INF , !P3 ;  /* 0xff8000000dc77808 */ /* 0x000fc40005800000 */
        /* <DEDUP_REMOVED lines=126> */
.L_x_11439:
[----:B------:R-:W-:-:S05]  /*c560*/  IMAD.U32 R192, RZ, RZ, UR27 ;  /* 0x0000001bffc07e24 */ /* 0x000fca000f8e00ff */
[----:B------:R-:W-:-:S13]  /*c570*/  ISETP.NE.AND P6, PT, R192, 0x1, PT ;  /* 0x00000001c000780c */ /* 0x000fda0003fc5270 */
[----:B------:R-:W0:Y:S02]  /*c580*/  @P6 LDC.64 R12, c[0x0][0x9e8] ;  /* 0x00027a00ff0c6b82 */ /* 0x000e240000000a00 */
[----:B0-----:R-:W-:-:S05]  /*c590*/  @P6 IMAD.HI.U32 R12, R4, R12, RZ ;  /* 0x0000000c040c6227 */ /* 0x001fca00078e00ff */
[----:B------:R-:W-:-:S07]  /*c5a0*/  @P6 SHF.R.U32.HI R4, RZ, R13, R12 ;  /* 0x0000000dff046219 */ /* 0x000fce000001160c */
.L_x_11440:
[----:B------:R-:W-:Y:S05]  /*c5b0*/  BSYNC B0 ;  /* 0x0000000000007941 */ /* 0x000fea0003800000 */
.L_x_11438:
[----:B------:R-:W-:-:S04]  /*c5c0*/  IMAD.IADD R191, R191, 0x1, -R16 ;  /* 0x00000001bfbf7824 */ /* 0x000fc800078e0a10 */
[----:B------:R-:W-:-:S05]  /*c5d0*/  IMAD R191, R4, R192, R191 ;  /* 0x000000c004bf7224 */ /* 0x000fca00078e02bf */
[----:B------:R-:W-:Y:S02]  /*c5e0*/  VIMNMX R197, R197, R191, !PT ;  /* 0x000000bfc5c57248 */ /* 0x000fe40007fe0100 */
[----:B------:R-:W-:-:S07]  /*c5f0*/  VIADDMNMX R198, R191, R192, R198, PT ;  /* 0x000000c0bfc67246 */ /* 0x000fce00038001c6 */
.L_x_11437:
[----:B------:R-:W-:Y:S02]  /*c600*/  ISETP.GT.AND P2, PT, R197, 0x1, !P2 ;  /* 0x00000001c500780c */ /* 0x000fe40005744270 */
[----:B------:R-:W-:Y:S02]  /*c610*/  FMNMX.FTZ R4, R20, R9, !PT ;  /* 0x0000000914047209 */ /* 0x000fe40007810000 */
[----:B------:R-:W-:Y:S02]  /*c620*/  ISETP.LT.OR P2, PT, R198, 0x2, P2 ;  /* 0x00000002c600780c */ /* 0x000fe40001741670 */
[C---:B------:R-:W-:Y:S02]  /*c630*/  LOP3.LUT P6, RZ, R18.reuse, 0x8000, RZ, 0xc0, !PT ;  /* 0x0000800012ff7812 */ /* 0x040fe400078cc0ff */
        /* <DEDUP_REMOVED lines=109> */
[----:B------:R-:W-:Y:S01]  /*cd10*/  ISETP.LT.OR P2, PT, R198, 0x49, P2 ;  /* 0x00000049c600780c */ /* 0x000fe20001741670 */
[--C-:B------:R-:W-:Y:S01]  /*cd20*/  FFMA.FTZ R10, R10, UR4, -R9.reuse ;  /* 0x000000040a0a7c23 */ /* 0x100fe20008010809 */
[--C-:B------:R-:W-:Y:S01]  /*cd30*/  FFMA.FTZ R21, R21, UR4, -R9.reuse ;  /* 0x0000000415157c23 */ /* 0x100fe20008010809 */
[--C-:B------:R-:W-:Y:S01]  /*cd40*/  FFMA.FTZ R199, R199, UR4, -R9.reuse ;  /* 0x00000004c7c77c23 */ /* 0x100fe20008010809 */
[----:B------:R-:W-:Y:S01]  /*cd50*/  FSEL R181, R181, -INF , !P2 ;  /* 0xff800000b5b57808 */ /* 0x000fe20005000000 */
[--C-:B------:R-:W-:Y:S01]  /*cd60*/  FFMA.FTZ R13, R152, UR4, -R9.reuse ;  /* 0x00000004980d7c23 */ /* 0x100fe20008010809 */
[----:B------:R-:W-:Y:S01]  /*cd70*/  LOP3.LUT P2, RZ, R18, 0x80000, RZ, 0xc0, !PT ;  /* 0x0008000012ff7812 */ /* 0x000fe2000784c0ff */
[--C-:B------:R-:W-:Y:S01]  /*cd80*/  FFMA.FTZ R153, R153, UR4, -R9.reuse ;  /* 0x0000000499997c23 */ /* 0x100fe20008010809 */
[--C-:B------:R-:W-:Y:S01]  /*cd90*/  FFMA.FTZ R156, R156, UR4, -R9.reuse ;  /* 0x000000049c9c7c23 */ /* 0x100fe20008010809 */
[--C-:B------:R-:W-:Y:S01]  /*cda0*/  FFMA.FTZ R157, R157, UR4, -R9.reuse ;  /* 0x000000049d9d7c23 */ /* 0x100fe20008010809 */
[----:B------:R-:W-:Y:S01]  /*cdb0*/  ISETP.GT.AND P2, PT, R197, RZ, !P2 ;  /* 0x000000ffc500720c */ /* 0x000fe20005744270 */
[--C-:B------:R-:W-:Y:S01]  /*cdc0*/  FFMA.FTZ R162, R162, UR4, -R9.reuse ;  /* 0x00000004a2a27c23 */ /* 0x100fe20008010809 */
[--C-:B------:R-:W-:Y:S01]  /*cdd0*/  FFMA.FTZ R163, R163, UR4, -R9.reuse ;  /* 0x00000004a3a37c23 */ /* 0x100fe20008010809 */
        /* <DEDUP_REMOVED lines=9> */
[----:B------:R-:W-:Y:S01]  /*ce70*/  FMNMX.FTZ R5, R191, R8, !PT ;  /* 0x00000008bf057209 */ /* 0x000fe20007810000 */
[--C-:B------:R-:W-:Y:S01]  /*ce80*/  FFMA.FTZ R179, R179, UR4, -R9.reuse ;  /* 0x00000004b3b37c23 */ /* 0x100fe20008010809 */
[----:B------:R-:W-:Y:S01]  /*ce90*/  ISETP.GT.AND P2, PT, R197, 0x49, !P2 ;  /* 0x00000049c500780c */ /* 0x000fe20005744270 */
        /* <DEDUP_REMOVED lines=9> */
[----:B------:R-:W-:Y:S01]  /*cf30*/  FMNMX.FTZ R5, R15, R5, !PT ;  /* 0x000000050f057209 */ /* 0x000fe20007810000 */
[----:B------:R-:W-:Y:S01]  /*cf40*/  FMUL.FTZ R9, R12, UR4 ;  /* 0x000000040c097c20 */ /* 0x000fe20008410000 */
[----:B------:R-:W-:Y:S01]  /*cf50*/  ISETP.LT.OR P2, PT, R198, 0x4a, P2 ;  /* 0x0000004ac600780c */ /* 0x000fe20001741670 */
[----:B------:R-:W-:Y:S01]  /*cf60*/  MUFU.EX2 R20, R20 ;  /* 0x0000001400147308 */ /* 0x000fe20000000800 */
[----:B------:R-:W-:-:S02]  /*cf70*/  FMNMX.FTZ R5, R154, R5, !PT ;  /* 0x000000059a057209 */ /* 0x000fc40007810000 */
[----:B------:R-:W-:Y:S02]  /*cf80*/  FSEL R180, R180, -INF , !P2 ;  /* 0xff800000b4b47808 */ /* 0x000fe40005000000 */
[----:B------:R-:W-:Y:S02]  /*cf90*/  FMNMX.FTZ R5, R155, R5, !PT ;  /* 0x000000059b057209 */ /* 0x000fe40007810000 */
[----:B------:R-:W-:Y:S01]  /*cfa0*/  ISETP.GT.AND P6, PT, R197, 0x59, !P6 ;  /* 0x00000059c500780c */ /* 0x000fe200077c4270 */
[----:B------:R-:W0:Y:S01]  /*cfb0*/  MUFU.EX2 R9, R9 ;  /* 0x0000000900097308 */ /* 0x000e220000000800 */
[----:B------:R-:W-:Y:S02]  /*cfc0*/  FMNMX.FTZ R5, R158, R5, !PT ;  /* 0x000000059e057209 */ /* 0x000fe40007810000 */
[----:B------:R-:W-:Y:S02]  /*cfd0*/  ISETP.LT.OR P6, PT, R198, 0x5a, P6 ;  /* 0x0000005ac600780c */ /* 0x000fe400037c1670 */
[----:B------:R-:W-:-:S02]  /*cfe0*/  FMNMX.FTZ R5, R159, R5, !PT ;  /* 0x000000059f057209 */ /* 0x000fc40007810000 */
[----:B------:R-:W-:Y:S01]  /*cff0*/  FSEL R189, R189, -INF , !P6 ;  /* 0xff800000bdbd7808 */ /* 0x000fe20007000000 */
[----:B------:R-:W1:Y:S01]  /*d000*/  MUFU.EX2 R10, R10 ;  /* 0x0000000a000a7308 */ /* 0x000e620000000800 */
[----:B------:R-:W-:-:S04]  /*d010*/  FMNMX.FTZ R5, R160, R5, !PT ;  /* 0x00000005a0057209 */ /* 0x000fc80007810000 */
[----:B------:R-:W-:-:S03]  /*d020*/  FMNMX.FTZ R5, R161, R5, !PT ;  /* 0x00000005a1057209 */ /* 0x000fc60007810000 */
[----:B------:R-:W2:Y:S01]  /*d030*/  MUFU.EX2 R21, R21 ;  /* 0x0000001500157308 */ /* 0x000ea20000000800 */
[----:B------:R-:W-:Y:S01]  /*d040*/  FMNMX.FTZ R5, R164, R5, !PT ;  /* 0x00000005a4057209 */ /* 0x000fe20007810000 */
[----:B0-----:R-:W-:Y:S01]  /*d050*/  FFMA.FTZ R2, R9, R2, R20 ;  /* 0x0000000209027223 */ /* 0x001fe20000010014 */
[-C--:B------:R-:W-:Y:S01]  /*d060*/  FMUL.FTZ R24, R24, R9.reuse ;  /* 0x0000000918187220 */ /* 0x080fe20000410000 */
[----:B------:R-:W-:Y:S01]  /*d070*/  FMUL.FTZ R25, R25, R9 ;  /* 0x0000000919197220 */ /* 0x000fe20000410000 */
[----:B------:R-:W-:Y:S01]  /*d080*/  FMNMX.FTZ R5, R165, R5, !PT ;  /* 0x00000005a5057209 */ /* 0x000fe20007810000 */
[-C--:B------:R-:W-:Y:S01]  /*d090*/  FMUL.FTZ R28, R28, R9.reuse ;  /* 0x000000091c1c7220 */ /* 0x080fe20000410000 */
[----:B------:R-:W-:Y:S01]  /*d0a0*/  FMUL.FTZ R29, R29, R9 ;  /* 0x000000091d1d7220 */ /* 0x000fe20000410000 */
[----:B------:R-:W0:Y:S01]  /*d0b0*/  MUFU.EX2 R199, R199 ;  /* 0x000000c700c77308 */ /* 0x000e220000000800 */
[----:B------:R-:W-:Y:S01]  /*d0c0*/  FMNMX.FTZ R5, R168, R5, !PT ;  /* 0x00000005a8057209 */ /* 0x000fe20007810000 */
[C---:B-1----:R-:W-:Y:S01]  /*d0d0*/  FADD.FTZ R2, R10.reuse, R2 ;  /* 0x000000020a027221 */ /* 0x042fe20000010000 */
[----:B------:R-:W-:Y:S01]  /*d0e0*/  F2FP.F16.F32.PACK_AB R152, R10, R20 ;  /* 0x000000140a98723e */ /* 0x000fe200000000ff */
        /* <DEDUP_REMOVED lines=16> */
[----:B------:R-:W-:Y:S01]  /*d1f0*/  FMUL.FTZ R48, R48, R9 ;  /* 0x0000000930307220 */ /* 0x000fe20000410000 */
[----:B------:R-:W-:Y:S01]  /*d200*/  FMNMX.FTZ R5, R178, R5, !PT ;  /* 0x00000005b2057209 */ /* 0x000fe20007810000 */
[-C--:B------:R-:W-:Y:S01]  /*d210*/  FMUL.FTZ R49, R49, R9.reuse ;  /* 0x0000000931317220 */ /* 0x080fe20000410000 */
[----:B------:R-:W-:Y:S01]  /*d220*/  FMUL.FTZ R52, R52, R9 ;  /* 0x0000000934347220 */ /* 0x000fe20000410000 */
[----:B------:R-:W-:Y:S01]  /*d230*/  MUFU.EX2 R157, R157 ;  /* 0x0000009d009d7308 */ /* 0x000fe20000000800 */
[----:B------:R-:W-:Y:S01]  /*d240*/  FMNMX.FTZ R5, R181, R5, !PT ;  /* 0x00000005b5057209 */ /* 0x000fe20007810000 */
[----:B-1----:R-:W-:Y:S01]  /*d250*/  FADD.FTZ R2, R13, R2 ;  /* 0x000000020d027221 */ /* 0x002fe20000010000 */
[-C--:B------:R-:W-:Y:S01]  /*d260*/  FMUL.FTZ R53, R53, R9.reuse ;  /* 0x0000000935357220 */ /* 0x080fe20000410000 */
[----:B------:R-:W-:Y:S01]  /*d270*/  FMUL.FTZ R56, R56, R9 ;  /* 0x0000000938387220 */ /* 0x000fe20000410000 */
[----:B------:R-:W-:Y:S01]  /*d280*/  FMNMX.FTZ R5, R180, R5, !PT ;  /* 0x00000005b4057209 */ /* 0x000fe20007810000 */
[-C--:B------:R-:W-:Y:S01]  /*d290*/  FMUL.FTZ R57, R57, R9.reuse ;  /* 0x0000000939397220 */ /* 0x080fe20000410000 */
[----:B------:R-:W-:Y:S01]  /*d2a0*/  FMUL.FTZ R60, R60, R9 ;  /* 0x000000093c3c7220 */ /* 0x000fe20000410000 */
[----:B------:R-:W-:Y:S01]  /*d2b0*/  MUFU.EX2 R162, R162 ;  /* 0x000000a200a27308 */ /* 0x000fe20000000800 */
[----:B------:R-:W-:Y:S01]  /*d2c0*/  FMNMX.FTZ R5, R183, R5, !PT ;  /* 0x00000005b7057209 */ /* 0x000fe20007810000 */
[----:B--2---:R-:W-:Y:S01]  /*d2d0*/  FADD.FTZ R2, R153, R2 ;  /* 0x0000000299027221 */ /* 0x004fe20000010000 */
[-C--:B------:R-:W-:Y:S01]  /*d2e0*/  FMUL.FTZ R61, R61, R9.reuse ;  /* 0x000000093d3d7220 */ /* 0x080fe20000410000 */
[----:B------:R-:W-:Y:S01]  /*d2f0*/  FMUL.FTZ R64, R64, R9 ;  /* 0x0000000940407220 */ /* 0x000fe20000410000 */
[----:B------:R-:W-:Y:S01]  /*d300*/  FMNMX.FTZ R5, R185, R5, !PT ;  /* 0x00000005b9057209 */ /* 0x000fe20007810000 */
[-C--:B------:R-:W-:Y:S01]  /*d310*/  FMUL.FTZ R65, R65, R9.reuse ;  /* 0x0000000941417220 */ /* 0x080fe20000410000 */
[----:B------:R-:W-:Y:S01]  /*d320*/  FMUL.FTZ R68, R68, R9 ;  /* 0x0000000944447220 */ /* 0x000fe20000410000 */
[----:B------:R-:W-:Y:S01]  /*d330*/  MUFU.EX2 R163, R163 ;  /* 0x000000a300a37308 */ /* 0x000fe20000000800 */
[----:B------:R-:W-:Y:S01]  /*d340*/  FMNMX.FTZ R5, R187, R5, !PT ;  /* 0x00000005bb057209 */ /* 0x000fe20007810000 */
[-C--:B------:R-:W-:Y:S01]  /*d350*/  FMUL.FTZ R69, R69, R9.reuse ;  /* 0x0000000945457220 */ /* 0x080fe20000410000 */
[-C--:B------:R-:W-:Y:S01]  /*d360*/  FMUL.FTZ R72, R72, R9.reuse ;  /* 0x0000000948487220 */ /* 0x080fe20000410000 */
[----:B------:R-:W-:Y:S01]  /*d370*/  FMUL.FTZ R73, R73, R9 ;  /* 0x0000000949497220 */ /* 0x000fe20000410000 */
[----:B------:R-:W-:Y:S01]  /*d380*/  FMNMX.FTZ R5, R189, R5, !PT ;  /* 0x00000005bd057209 */ /* 0x000fe20007810000 */
[-C--:B------:R-:W-:Y:S01]  /*d390*/  FMUL.FTZ R76, R76, R9.reuse ;  /* 0x000000094c4c7220 */ /* 0x080fe20000410000 */
[-C--:B------:R-:W-:Y:S01]  /*d3a0*/  FMUL.FTZ R77, R77, R9.reuse ;  /* 0x000000094d4d7220 */ /* 0x080fe20000410000 */
[----:B------:R-:W-:Y:S01]  /*d3b0*/  MUFU.EX2 R166, R166 ;  /* 0x000000a600a67308 */ /* 0x000fe20000000800 */
[-C--:B------:R-:W-:Y:S01]  /*d3c0*/  FMUL.FTZ R80, R80, R9.reuse ;  /* 0x0000000950507220 */ /* 0x080fe20000410000 */
[----:B------:R-:W0:Y:S01]  /*d3d0*/  SHFL.BFLY PT, R10, R5, 0x2, 0x1f ;  /* 0x0c401f00050a7f89 */ /* 0x000e2200000e0000 */
        /* <DEDUP_REMOVED lines=23> */
[----:B0-----:R-:W-:Y:S01]  /*d550*/  FMNMX.FTZ R5, R5, R10, !PT ;  /* 0x0000000a05057209 */ /* 0x001fe20007810000 */
[-C--:B------:R-:W-:Y:S01]  /*d560*/  FMUL.FTZ R121, R121, R9.reuse ;  /* 0x0000000979797220 */ /* 0x080fe20000410000 */
[-C--:B------:R-:W-:Y:S01]  /*d570*/  FMUL.FTZ R124, R124, R9.reuse ;  /* 0x000000097c7c7220 */ /* 0x080fe20000410000 */
[-C--:B------:R-:W-:Y:S01]  /*d580*/  FMUL.FTZ R125, R125, R9.reuse ;  /* 0x000000097d7d7220 */ /* 0x080fe20000410000 */
[-C--:B------:R-:W-:Y:S01]  /*d590*/  FMUL.FTZ R128, R128, R9.reuse ;  /* 0x0000000980807220 */ /* 0x080fe20000410000 */
[----:B------:R-:W0:Y:S01]  /*d5a0*/  SHFL.BFLY PT, R12, R5, 0x1, 0x1f ;  /* 0x0c201f00050c7f89 */ /* 0x000e2200000e0000 */
        /* <DEDUP_REMOVED lines=12> */
[----:B------:R-:W-:-:S04]  /*d670*/  FMUL.FTZ R149, R149, R9 ;  /* 0x0000000995957220 */ /* 0x000fc80000410000 */
[----:B------:R-:W3:Y:S01]  /*d680*/  MUFU.EX2 R175, R175 ;  /* 0x000000af00af7308 */ /* 0x000ee20000000800 */
[----:B-1----:R-:W-:-:S04]  /*d690*/  FADD.FTZ R2, R10, R2 ;  /* 0x000000020a027221 */ /* 0x002fc80000010000 */
[----:B------:R-:W-:Y:S01]  /*d6a0*/  FADD.FTZ R2, R157, R2 ;  /* 0x000000029d027221 */ /* 0x000fe20000010000 */
[----:B0-----:R-:W-:Y:S02]  /*d6b0*/  FMNMX.FTZ R5, R5, R12, !PT ;  /* 0x0000000c05057209 */ /* 0x001fe40007810000 */
[----:B------:R-:W-:Y:S01]  /*d6c0*/  MUFU.EX2 R179, R179 ;  /* 0x000000b300b37308 */ /* 0x000fe20000000800 */
[----:B------:R-:W-:Y:S01]  /*d6d0*/  FADD.FTZ R2, R162, R2 ;  /* 0x00000002a2027221 */ /* 0x000fe20000010000 */
[C---:B------:R-:W-:Y:S01]  /*d6e0*/  FSETP.NEU.FTZ.AND P2, PT, R5.reuse, -INF , PT ;  /* 0xff8000000500780b */ /* 0x040fe20003f5d000 */
[----:B------:R-:W-:Y:S02]  /*d6f0*/  FMUL.FTZ R12, R5, UR4 ;  /* 0x00000004050c7c20 */ /* 0x000fe40008410000 */
[----:B------:R-:W-:-:S03]  /*d700*/  FADD.FTZ R2, R163, R2 ;  /* 0x00000002a3027221 */ /* 0x000fc60000010000 */
[----:B------:R-:W0:Y:S01]  /*d710*/  MUFU.EX2 R182, R182 ;  /* 0x000000b600b67308 */ /* 0x000e220000000800 */
[----:B------:R-:W-:Y:S01]  /*d720*/  FSEL R12, R12, RZ, P2 ;  /* 0x000000ff0c0c7208 */ /* 0x000fe20001000000 */
[----:B------:R-:W-:-:S04]  /*d730*/  FADD.FTZ R2, R166, R2 ;  /* 0x00000002a6027221 */ /* 0x000fc80000010000 */
[--C-:B------:R-:W-:Y:S01]  /*d740*/  FFMA.FTZ R156, R191, UR4, -R12.reuse ;  /* 0x00000004bf9c7c23 */ /* 0x100fe2000801080c */
[--C-:B------:R-:W-:Y:S01]  /*d750*/  FFMA.FTZ R192, R154, UR4, -R12.reuse ;  /* 0x000000049ac07c23 */ /* 0x100fe2000801080c */
[----:B------:R-:W-:Y:S01]  /*d760*/  F2FP.F16.F32.PACK_AB R154, R199, R21 ;  /* 0x00000015c79a723e */ /* 0x000fe200000000ff */
[--C-:B------:R-:W-:Y:S01]  /*d770*/  FFMA.FTZ R20, R11, UR4, -R12.reuse ;  /* 0x000000040b147c23 */ /* 0x100fe2000801080c */
[----:B------:R1:W-:Y:S01]  /*d780*/  MUFU.EX2 R21, R156 ;  /* 0x0000009c00157308 */ /* 0x0003e20000000800 */
[--C-:B------:R-:W-:Y:S01]  /*d790*/  FFMA.FTZ R195, R14, UR4, -R12.reuse ;  /* 0x000000040ec37c23 */ /* 0x100fe2000801080c */
[--C-:B------:R-:W-:Y:S01]  /*d7a0*/  FFMA.FTZ R15, R15, UR4, -R12.reuse ;  /* 0x000000040f0f7c23 */ /* 0x100fe2000801080c */
[--C-:B------:R-:W-:Y:S01]  /*d7b0*/  FFMA.FTZ R191, R158, UR4, -R12.reuse ;  /* 0x000000049ebf7c23 */ /* 0x100fe2000801080c */
[----:B------:R-:W-:Y:S01]  /*d7c0*/  F2FP.F16.F32.PACK_AB R158, R157, R10 ;  /* 0x0000000a9d9e723e */ /* 0x000fe200000000ff */
[--C-:B------:R-:W-:Y:S01]  /*d7d0*/  FFMA.FTZ R155, R155, UR4, -R12.reuse ;  /* 0x000000049b9b7c23 */ /* 0x100fe2000801080c */
[--C-:B------:R-:W-:Y:S01]  /*d7e0*/  FFMA.FTZ R159, R159, UR4, -R12.reuse ;  /* 0x000000049f9f7c23 */ /* 0x100fe2000801080c */
[--C-:B------:R-:W-:Y:S01]  /*d7f0*/  FFMA.FTZ R14, R160, UR4, -R12.reuse ;  /* 0x00000004a00e7c23 */ /* 0x100fe2000801080c */
[----:B------:R-:W4:Y:S01]  /*d800*/  MUFU.EX2 R20, R20 ;  /* 0x0000001400147308 */ /* 0x000f220000000800 */
[----:B-1----:R-:W-:Y:S01]  /*d810*/  F2FP.F16.F32.PACK_AB R156, R153, R13 ;  /* 0x0000000d999c723e */ /* 0x002fe200000000ff */
[--C-:B------:R-:W-:Y:S01]  /*d820*/  FFMA.FTZ R161, R161, UR4, -R12.reuse ;  /* 0x00000004a1a17c23 */ /* 0x100fe2000801080c */
[----:B------:R-:W-:Y:S01]  /*d830*/  FSEL R13, R5, RZ, P2 ;  /* 0x000000ff050d7208 */ /* 0x000fe20001000000 */
[--C-:B------:R-:W-:Y:S01]  /*d840*/  FFMA.FTZ R11, R164, UR4, -R12.reuse ;  /* 0x00000004a40b7c23 */ /* 0x100fe2000801080c */
[--C-:B------:R-:W-:Y:S01]  /*d850*/  FFMA.FTZ R165, R165, UR4, -R12.reuse ;  /* 0x00000004a5a57c23 */ /* 0x100fe2000801080c */
[----:B------:R-:W-:Y:S01]  /*d860*/  F2FP.F16.F32.PACK_AB R160, R163, R162 ;  /* 0x000000a2a3a0723e */ /* 0x000fe200000000ff */
[----:B------:R-:W-:Y:S01]  /*d870*/  FFMA.FTZ R196, R168, UR4, -R12 ;  /* 0x00000004a8c47c23 */ /* 0x000fe2000801080c */
[----:B------:R-:W-:Y:S01]  /*d880*/  FADD.FTZ R8, -R13, R8 ;  /* 0x000000080d087221 */ /* 0x000fe20000010100 */
[----:B------:R-:W-:Y:S01]  /*d890*/  MUFU.EX2 R195, R195 ;  /* 0x000000c300c37308 */ /* 0x000fe20000000800 */
[--C-:B------:R-:W-:Y:S01]  /*d8a0*/  FFMA.FTZ R169, R169, UR4, -R12.reuse ;  /* 0x00000004a9a97c23 */ /* 0x100fe2000801080c */
[--C-:B------:R-:W-:Y:S01]  /*d8b0*/  FFMA.FTZ R197, R172, UR4, -R12.reuse ;  /* 0x00000004acc57c23 */ /* 0x100fe2000801080c */
[----:B------:R-:W-:Y:S01]  /*d8c0*/  FMUL.FTZ R8, R8, UR4 ;  /* 0x0000000408087c20 */ /* 0x000fe20008410000 */
[----:B------:R-:W-:Y:S01]  /*d8d0*/  FFMA.FTZ R173, R173, UR4, -R12 ;  /* 0x00000004adad7c23 */ /* 0x000fe2000801080c */
[C---:B------:R-:W-:Y:S01]  /*d8e0*/  FADD.FTZ R2, R167.reuse, R2 ;  /* 0x00000002a7027221 */ /* 0x040fe20000010000 */
[----:B------:R-:W-:Y:S01]  /*d8f0*/  F2FP.F16.F32.PACK_AB R162, R167, R166 ;  /* 0x000000a6a7a2723e */ /* 0x000fe200000000ff */
[--C-:B------:R-:W-:Y:S01]  /*d900*/  FFMA.FTZ R177, R177, UR4, -R12.reuse ;  /* 0x00000004b1b17c23 */ /* 0x100fe2000801080c */
[----:B------:R-:W-:Y:S01]  /*d910*/  MUFU.EX2 R15, R15 ;  /* 0x0000000f000f7308 */ /* 0x000fe20000000800 */
[----:B------:R-:W-:Y:S01]  /*d920*/  FFMA.FTZ R178, R178, UR4, -R12 ;  /* 0x00000004b2b27c23 */ /* 0x000fe2000801080c */
[----:B------:R-:W-:Y:S01]  /*d930*/  FADD.FTZ R2, R170, R2 ;  /* 0x00000002aa027221 */ /* 0x000fe20000010000 */
[--C-:B------:R-:W-:Y:S01]  /*d940*/  FFMA.FTZ R181, R181, UR4, -R12.reuse ;  /* 0x00000004b5b57c23 */ /* 0x100fe2000801080c */
[----:B------:R-:W-:Y:S01]  /*d950*/  FFMA.FTZ R180, R180, UR4, -R12 ;  /* 0x00000004b4b47c23 */ /* 0x000fe2000801080c */
[C---:B------:R-:W-:Y:S01]  /*d960*/  F2FP.F16.F32.PACK_AB R164, R171.reuse, R170 ;  /* 0x000000aaaba4723e */ /* 0x040fe200000000ff */
[----:B------:R-:W-:Y:S01]  /*d970*/  FADD.FTZ R2, R171, R2 ;  /* 0x00000002ab027221 */ /* 0x000fe20000010000 */
[--C-:B------:R-:W-:Y:S01]  /*d980*/  FFMA.FTZ R183, R183, UR4, -R12.reuse ;  /* 0x00000004b7b77c23 */ /* 0x100fe2000801080c */
[----:B------:R-:W1:Y:S01]  /*d990*/  MUFU.EX2 R8, R8 ;  /* 0x0000000800087308 */ /* 0x000e620000000800 */
[----:B------:R-:W-:Y:S01]  /*d9a0*/  FFMA.FTZ R185, R185, UR4, -R12 ;  /* 0x00000004b9b97c23 */ /* 0x000fe2000801080c */
[----:B--2---:R-:W-:Y:S01]  /*d9b0*/  FADD.FTZ R2, R174, R2 ;  /* 0x00000002ae027221 */ /* 0x004fe20000010000 */
[--C-:B------:R-:W-:Y:S01]  /*d9c0*/  FFMA.FTZ R187, R187, UR4, -R12.reuse ;  /* 0x00000004bbbb7c23 */ /* 0x100fe2000801080c */
[----:B------:R-:W-:Y:S01]  /*d9d0*/  FFMA.FTZ R12, R189, UR4, -R12 ;  /* 0x00000004bd0c7c23 */ /* 0x000fe2000801080c */
[C---:B---3--:R-:W-:Y:S01]  /*d9e0*/  F2FP.F16.F32.PACK_AB R166, R175.reuse, R174 ;  /* 0x000000aeafa6723e */ /* 0x048fe200000000ff */
[----:B------:R-:W-:Y:S01]  /*d9f0*/  FADD.FTZ R2, R175, R2 ;  /* 0x00000002af027221 */ /* 0x000fe20000010000 */
[----:B0-----:R-:W-:Y:S01]  /*da00*/  F2FP.F16.F32.PACK_AB R168, R182, R179 ;  /* 0x000000b3b6a8723e */ /* 0x001fe200000000ff */
[----:B------:R-:W0:Y:S01]  /*da10*/  MUFU.EX2 R157, R192 ;  /* 0x000000c0009d7308 */ /* 0x000e220000000800 */
[----:B----4-:R-:W-:Y:S01]  /*da20*/  F2FP.F16.F32.PACK_AB R153, R20, R21 ;  /* 0x000000151499723e */ /* 0x010fe200000000ff */
[----:B------:R-:W-:-:S04]  /*da30*/  FADD.FTZ R2, R179, R2 ;  /* 0x00000002b3027221 */ /* 0x000fc80000010000 */
[----:B------:R-:W-:Y:S02]  /*da40*/  FADD.FTZ R2, R182, R2 ;  /* 0x00000002b6027221 */ /* 0x000fe40000010000 */
[----:B------:R2:W3:Y:S01]  /*da50*/  MUFU.EX2 R10, R155 ;  /* 0x0000009b000a7308 */ /* 0x0004e20000000800 */
[----:B-1----:R-:W-:Y:S01]  /*da60*/  FFMA.FTZ R0, R8, R0, R21 ;  /* 0x0000000008007223 */ /* 0x002fe20000010015 */
        /* <DEDUP_REMOVED lines=14> */
[----:B------:R-:W2:Y:S01]  /*db50*/  MUFU.EX2 R159, R159 ;  /* 0x0000009f009f7308 */ /* 0x000ea20000000800 */
[----:B0-----:R-:W-:Y:S01]  /*db60*/  FADD.FTZ R0, R157, R0 ;  /* 0x000000009d007221 */ /* 0x001fe20000010000 */
[----:B---3--:R-:W-:Y:S01]  /*db70*/  F2FP.F16.F32.PACK_AB R157, R10, R157 ;  /* 0x0000009d0a9d723e */ /* 0x008fe200000000ff */
[-C--:B------:R-:W-:Y:S01]  /*db80*/  FMUL.FTZ R43, R43, R8.reuse ;  /* 0x000000082b2b7220 */ /* 0x080fe20000410000 */
[-C--:B------:R-:W-:Y:S01]  /*db90*/  FMUL.FTZ R46, R46, R8.reuse ;  /* 0x000000082e2e7220 */ /* 0x080fe20000410000 */
[----:B------:R-:W-:Y:S01]  /*dba0*/  FADD.FTZ R0, R10, R0 ;  /* 0x000000000a007221 */ /* 0x000fe20000010000 */
        /* <DEDUP_REMOVED lines=77> */
[----:B------:R-:W-:-:S05]  /*e080*/  FMUL.FTZ R151, R151, R8 ;  /* 0x0000000897977220 */ /* 0x000fca0000410000 */
        /* <DEDUP_REMOVED lines=35> */
.L_x_11441:
[----:B------:R0:W1:Y:S01]  /*e2c0*/  SYNCS.PHASECHK.TRANS64.TRYWAIT P2, [UR5+0x22850], R7 ;  /* 0x02285007ff0075a7 */ /* 0x0000620008040145 */
[----:B------:R-:W-:Y:S05]  /*e2d0*/  @!P0 BRA `(.L_x_11442) ;  /* 0x0000000000048947 */ /* 0x000fea0003800000 */
[----:B------:R-:W-:Y:S01]  /*e2e0*/  BPT.TRAP 0x1 ;  /* 0x000000040000795c */ /* 0x000fe20000300000 */
.L_x_11442:
[----:B-1----:R-:W-:Y:S05]  /*e2f0*/  @P2 BRA `(.L_x_11443) ;  /* 0x0000000000082947 */ /* 0x002fea0003800000 */
[----:B------:R-:W1:Y:S02]  /*e300*/  SYNCS.PHASECHK.TRANS64.TRYWAIT P2, [UR5+0x22850], R7 ;  /* 0x02285007ff0075a7 */ /* 0x000e640008040145 */
[----:B-1----:R-:W-:Y:S05]  /*e310*/  @!P2 BRA `(.L_x_11444) ;  /* 0x000000c400f8a947 */ /* 0x002fea0003800000 */
.L_x_11443:
        /* <DEDUP_REMOVED lines=48> */
.L_x_11428:
[----:B------:R-:W2:Y:S01]  /*e620*/  SHFL.BFLY PT, R3, R2, 0x2, 0x1f ;  /* 0x0c401f0002037f89 */ /* 0x000ea200000e0000 */
[----:B------:R-:W-:Y:S01]  /*e630*/  UIADD3 UR39, UR39, 0x1, URZ ;  /* 0x0000000127277890 */ /* 0x000fe2000fffe03f */
[----:B------:R3:W-:Y:S06]  /*e640*/  BAR.ARV R6, 0x100 ;  /* 0x000400060000751d */ /* 0x0007ec0000002000 */
[----:B------:R-:W-:Y:S02]  /*e650*/  UISETP.NE.AND UP0, UPT, UR39, 0x2, UPT ;  /* 0x000000022700788c */ /* 0x000fe4000bf05270 */
[----:B------:R-:W-:Y:S06]  /*e660*/  BAR.ARV 0x8, 0x180 ;  /* 0x0206000000007b1d */ /* 0x000fec0000002000 */
[----:B---3--:R-:W-:Y:S01]  /*e670*/  IMAD.U32 R6, RZ, RZ, UR4 ;  /* 0x00000004ff067e24 */ /* 0x008fe2000f8e00ff */
[----:B------:R-:W-:Y:S01]  /*e680*/  PLOP3.LUT P0, PT, PT, PT, PT, 0x8, 0x0 ;  /* 0x000000000000781c */ /* 0x000fe20003f0e170 */
[----:B0-----:R-:W0:Y:S01]  /*e690*/  SHFL.BFLY PT, R7, R0, 0x2, 0x1f ;  /* 0x0c401f0000077f89 */ /* 0x001e2200000e0000 */
[----:B------:R-:W-:-:S02]  /*e6a0*/  UIADD3 UR37, UR37, 0x1, URZ ;  /* 0x0000000125257890 */ /* 0x000fc4000fffe03f */
[----:B------:R-:W-:Y:S01]  /*e6b0*/  USEL UR39, UR39, URZ, UP0 ;  /* 0x0000003f27277287 */ /* 0x000fe20008000000 */
[----:B--2---:R-:W-:-:S05]  /*e6c0*/  FADD.FTZ R8, R3, R2 ;  /* 0x0000000203087221 */ /* 0x004fca0000010000 */
[----:B------:R-:W2:Y:S01]  /*e6d0*/  SHFL.BFLY PT, R3, R8, 0x1, 0x1f ;  /* 0x0c201f0008037f89 */ /* 0x000ea200000e0000 */
[----:B0-----:R-:W-:Y:S01]  /*e6e0*/  FADD.FTZ R9, R7, R0 ;  /* 0x0000000007097221 */ /* 0x001fe20000010000 */
[----:B------:R-:W-:-:S04]  /*e6f0*/  IMAD.MOV.U32 R0, RZ, RZ, RZ ;  /* 0x000000ffff007224 */ /* 0x000fc800078e00ff */
[----:B------:R-:W0:Y:S01]  /*e700*/  SHFL.BFLY PT, R10, R9, 0x1, 0x1f ;  /* 0x0c201f00090a7f89 */ /* 0x000e2200000e0000 */
[----:B--2---:R-:W-:Y:S01]  /*e710*/  FADD.FTZ R11, R8, R3 ;  /* 0x00000003080b7221 */ /* 0x004fe20000010000 */
[----:B------:R-:W-:Y:S02]  /*e720*/  IMAD.MOV.U32 R3, RZ, RZ, RZ ;  /* 0x000000ffff037224 */ /* 0x000fe400078e00ff */
[----:B------:R-:W-:Y:S01]  /*e730*/  IMAD.U32 R8, RZ, RZ, UR4 ;  /* 0x00000004ff087e24 */ /* 0x000fe2000f8e00ff */
[----:B------:R-:W-:Y:S01]  /*e740*/  USEL UR4, URZ, 0x1, UP0 ;  /* 0x000000013f047887 */ /* 0x000fe20008000000 */
[----:B------:R-:W-:-:S03]  /*e750*/  FSETP.NE.FTZ.AND P1, PT, R11, RZ, PT ;  /* 0x000000ff0b00720b */ /* 0x000fc60003f35000 */
[----:B------:R-:W-:-:S10]  /*e760*/  ULOP3.LUT UR38, UR38, UR4, URZ, 0x3c, !UPT ;  /* 0x0000000426267292 */ /* 0x000fd4000f8e3c3f */
[----:B------:R-:W2:Y:S01]  /*e770*/  @P1 MUFU.LG2 R7, R11 ;  /* 0x0000000b00071308 */ /* 0x000ea20000000c00 */
[----:B------:R-:W-:Y:S01]  /*e780*/  @P1 FMUL.FTZ R8, R8, 0.69314718246459960938 ;  /* 0x3f31721808081820 */ /* 0x000fe20000410000 */
[----:B0-----:R-:W-:-:S05]  /*e790*/  FADD.FTZ R2, R9, R10 ;  /* 0x0000000a09027221 */ /* 0x001fca0000010000 */
[----:B------:R-:W-:Y:S01]  /*e7a0*/  FSETP.NE.FTZ.AND P2, PT, R2, RZ, PT ;  /* 0x000000ff0200720b */ /* 0x000fe20003f55000 */
[----:B------:R-:W0:Y:S01]  /*e7b0*/  @P1 MUFU.RCP R3, R11 ;  /* 0x0000000b00031308 */ /* 0x000e220000001000 */
[----:B--2---:R-:W-:-:S11]  /*e7c0*/  @P1 FMUL.FTZ R7, R7, 0.69314718246459960938 ;  /* 0x3f31721807071820 */ /* 0x004fd60000410000 */
[----:B------:R-:W2:Y:S01]  /*e7d0*/  @P2 MUFU.LG2 R9, R2 ;  /* 0x0000000200092308 */ /* 0x000ea20000000c00 */
[----:B------:R-:W-:Y:S01]  /*e7e0*/  @P2 FMUL.FTZ R6, R6, 0.69314718246459960938 ;  /* 0x3f31721806062820 */ /* 0x000fe20000410000 */
[-C--:B0-----:R-:W-:Y:S01]  /*e7f0*/  FMUL.FTZ R24, R24, R3.reuse ;  /* 0x0000000318187220 */ /* 0x081fe20000410000 */
[-C--:B------:R-:W-:Y:S01]  /*e800*/  FMUL.FTZ R25, R25, R3.reuse ;  /* 0x0000000319197220 */ /* 0x080fe20000410000 */
[----:B------:R-:W-:-:S04]  /*e810*/  FMUL.FTZ R28, R28, R3 ;  /* 0x000000031c1c7220 */ /* 0x000fc80000410000 */
        /* <DEDUP_REMOVED lines=9> */
[----:B--2---:R-:W-:Y:S01]  /*e8b0*/  @P2 FMUL.FTZ R9, R9, 0.69314718246459960938 ;  /* 0x3f31721809092820 */ /* 0x004fe20000410000 */
        /* <DEDUP_REMOVED lines=54> */
[-C--:B---3--:R-:W-:Y:S01]  /*ec20*/  FMUL.FTZ R26, R26, R0.reuse ;  /* 0x000000001a1a7220 */ /* 0x088fe20000410000 */
        /* <DEDUP_REMOVED lines=66> */
.L_x_11375:
        /* <DEDUP_REMOVED lines=12> */
[----:B------:R-:W-:Y:S01]  /*f110*/  IMAD.MOV.U32 R156, RZ, RZ, 0x2 ;  /* 0x00000002ff9c7424 */ /* 0x000fe200078e00ff */
[----:B------:R-:W-:Y:S01]  /*f120*/  F2FP.F16.F32.PACK_AB R152, R25, R24 ;  /* 0x000000181998723e */ /* 0x000fe200000000ff */
[----:B------:R-:W-:Y:S01]  /*f130*/  ULDC UR11, c[0x0][0xbe8] ;  /* 0x0002fa00000b7ab9 */ /* 0x000fe20000000800 */
[----:B------:R-:W-:Y:S02]  /*f140*/  F2FP.F16.F32.PACK_AB R153, R27, R26 ;  /* 0x0000001a1b99723e */ /* 0x000fe400000000ff */
[----:B------:R-:W-:Y:S02]  /*f150*/  F2FP.F16.F32.PACK_AB R154, R29, R28 ;  /* 0x0000001c1d9a723e */ /* 0x000fe400000000ff */
[----:B------:R-:W-:Y:S02]  /*f160*/  F2FP.F16.F32.PACK_AB R155, R31, R30 ;  /* 0x0000001e1f9b723e */ /* 0x000fe400000000ff */
[----:B------:R-:W-:-:S02]  /*f170*/  F2FP.F16.F32.PACK_AB R12, R41, R40 ;  /* 0x00000028290c723e */ /* 0x000fc400000000ff */
[----:B------:R-:W-:Y:S02]  /*f180*/  F2FP.F16.F32.PACK_AB R13, R43, R42 ;  /* 0x0000002a2b0d723e */ /* 0x000fe400000000ff */
[----:B------:R-:W-:Y:S02]  /*f190*/  F2FP.F16.F32.PACK_AB R14, R45, R44 ;  /* 0x0000002c2d0e723e */ /* 0x000fe400000000ff */
[----:B------:R-:W-:Y:S01]  /*f1a0*/  F2FP.F16.F32.PACK_AB R15, R47, R46 ;  /* 0x0000002e2f0f723e */ /* 0x000fe200000000ff */
[----:B------:R-:W-:Y:S01]  /*f1b0*/  UMOV UR6, UR9 ;  /* 0x0000000900067c82 */ /* 0x000fe20008000000 */
[----:B0-----:R-:W-:Y:S01]  /*f1c0*/  UMOV UR7, UR8 ;  /* 0x0000000800077c82 */ /* 0x001fe20008000000 */
[----:B------:R-:W-:Y:S01]  /*f1d0*/  BAR.SYNC.DEFER_BLOCKING 0x1, 0x100 ;  /* 0x0044000000007b1d */ /* 0x000fe20000010000 */
[----:B--2---:R-:W-:-:S03]  /*f1e0*/  IMAD.WIDE R156, R0, R156, UR6 ;  /* 0x00000006009c7e25 */ /* 0x004fc6000f8e029c */
[C---:B------:R-:W-:Y:S02]  /*f1f0*/  IADD3 R5, P0, R156.reuse, 0xc020, RZ ;  /* 0x0000c0209c057810 */ /* 0x040fe40007f1e0ff */
[C---:B------:R-:W-:Y:S02]  /*f200*/  LOP3.LUT R11, R156.reuse, 0x380, RZ, 0xc0, !PT ;  /* 0x000003809c0b7812 */ /* 0x040fe400078ec0ff */
[----:B------:R-:W-:Y:S02]  /*f210*/  LOP3.LUT R4, R5, 0x380, RZ, 0xc0, !PT ;  /* 0x0000038005047812 */ /* 0x000fe400078ec0ff */
[----:B------:R-:W-:Y:S02]  /*f220*/  SHF.R.U64 R11, R11, 0x3, RZ ;  /* 0x000000030b0b7819 */ /* 0x000fe400000012ff */
[----:B------:R-:W-:Y:S02]  /*f230*/  IADD3 R9, P2, R156, 0x20, RZ ;  /* 0x000000209c097810 */ /* 0x000fe40007f5e0ff */
[----:B------:R-:W-:-:S02]  /*f240*/  SHF.R.U64 R4, R4, 0x3, RZ ;  /* 0x0000000304047819 */ /* 0x000fc400000012ff */
[C---:B------:R-:W-:Y:S02]  /*f250*/  IADD3 R7, P1, R156.reuse, 0x40, RZ ;  /* 0x000000409c077810 */ /* 0x040fe40007f3e0ff */
[----:B------:R-:W-:Y:S01]  /*f260*/  LOP3.LUT R10, R11, R156, RZ, 0x3c, !PT ;  /* 0x0000009c0b0a7212 */ /* 0x000fe200078e3cff */
[----:B------:R-:W-:Y:S01]  /*f270*/  IMAD.MOV.U32 R11, RZ, RZ, R157 ;  /* 0x000000ffff0b7224 */ /* 0x000fe200078e009d */
[----:B------:R-:W-:Y:S02]  /*f280*/  LOP3.LUT R8, R9, 0x380, RZ, 0xc0, !PT ;  /* 0x0000038009087812 */ /* 0x000fe400078ec0ff */
[----:B------:R-:W-:Y:S02]  /*f290*/  IADD3 R159, P5, R156, 0xc040, RZ ;  /* 0x0000c0409c9f7810 */ /* 0x000fe40007fbe0ff */
[----:B------:R-:W-:Y:S02]  /*f2a0*/  LOP3.LUT R4, R4, R5, RZ, 0x3c, !PT ;  /* 0x0000000504047212 */ /* 0x000fe400078e3cff */
[----:B------:R-:W-:-:S02]  /*f2b0*/  LOP3.LUT R5, R7, 0x380, RZ, 0xc0, !PT ;  /* 0x0000038007057812 */ /* 0x000fc400078ec0ff */
[----:B------:R-:W-:Y:S02]  /*f2c0*/  SHF.R.U64 R8, R8, 0x3, RZ ;  /* 0x0000000308087819 */ /* 0x000fe400000012ff */
[----:B------:R-:W-:Y:S02]  /*f2d0*/  LOP3.LUT R158, R159, 0x380, RZ, 0xc0, !PT ;  /* 0x000003809f9e7812 */ /* 0x000fe400078ec0ff */
[----:B------:R-:W-:Y:S01]  /*f2e0*/  MOV R0, R10 ;  /* 0x0000000a00007202 */ /* 0x000fe20000000f00 */
[--C-:B------:R-:W-:Y:S01]  /*f2f0*/  IMAD.X R11, RZ, RZ, R157.reuse, P1 ;  /* 0x000000ffff0b7224 */ /* 0x100fe200008e069d */
[----:B------:R-:W-:Y:S02]  /*f300*/  SHF.R.U64 R10, R5, 0x3, RZ ;  /* 0x00000003050a7819 */ /* 0x000fe400000012ff */
[----:B------:R-:W-:Y:S01]  /*f310*/  LOP3.LUT R8, R8, R9, RZ, 0x3c, !PT ;  /* 0x0000000908087212 */ /* 0x000fe200078e3cff */
[----:B------:R-:W-:Y:S01]  /*f320*/  IMAD.X R9, RZ, RZ, R157, P2 ;  /* 0x000000ffff097224 */ /* 0x000fe200010e069d */
[----:B------:R-:W-:Y:S01]  /*f330*/  SHF.R.U64 R158, R158, 0x3, RZ ;  /* 0x000000039e9e7819 */ /* 0x000fe200000012ff */
[----:B------:R0:W-:Y:S01]  /*f340*/  STSM.16.M88.4 [R0], R152 ;  /* 0x0000009800007844 */ /* 0x0001e20000000200 */
[----:B------:R-:W-:-:S02]  /*f350*/  LOP3.LUT R10, R10, R7, RZ, 0x3c, !PT ;  /* 0x000000070a0a7212 */ /* 0x000fc400078e3cff */
[----:B------:R-:W-:Y:S01]  /*f360*/  LOP3.LUT R158, R158, R159, RZ, 0x3c, !PT ;  /* 0x0000009f9e9e7212 */ /* 0x000fe200078e3cff */
[----:B------:R-:W-:Y:S01]  /*f370*/  IMAD.X R159, RZ, RZ, R157, P5 ;  /* 0x000000ffff9f7224 */ /* 0x000fe200028e069d */
[----:B------:R-:W-:Y:S02]  /*f380*/  MOV R7, R8 ;  /* 0x0000000800077202 */ /* 0x000fe40000000f00 */
[----:B------:R-:W-:Y:S02]  /*f390*/  MOV R19, R10 ;  /* 0x0000000a00137202 */ /* 0x000fe40000000f00 */
[----:B------:R-:W-:Y:S02]  /*f3a0*/  F2FP.F16.F32.PACK_AB R8, R33, R32 ;  /* 0x000000202108723e */ /* 0x000fe400000000ff */
[----:B------:R-:W-:Y:S02]  /*f3b0*/  F2FP.F16.F32.PACK_AB R9, R35, R34 ;  /* 0x000000222309723e */ /* 0x000fe400000000ff */
[----:B------:R-:W-:-:S02]  /*f3c0*/  F2FP.F16.F32.PACK_AB R10, R37, R36 ;  /* 0x00000024250a723e */ /* 0x000fc400000000ff */
[----:B------:R-:W-:Y:S02]  /*f3d0*/  F2FP.F16.F32.PACK_AB R11, R39, R38 ;  /* 0x00000026270b723e */ /* 0x000fe400000000ff */
[C---:B0-----:R-:W-:Y:S02]  /*f3e0*/  IADD3 R0, P5, R156.reuse, 0x4020, RZ ;  /* 0x000040209c007810 */ /* 0x041fe40007fbe0ff */
[C---:B------:R-:W-:Y:S01]  /*f3f0*/  IADD3 R17, P6, R156.reuse, 0x4040, RZ ;  /* 0x000040409c117810 */ /* 0x040fe20007fde0ff */
[----:B------:R0:W-:Y:S01]  /*f400*/  STSM.16.M88.4 [R7], R8 ;  /* 0x0000000807007844 */ /* 0x0001e20000000200 */
[C---:B------:R-:W-:Y:S01]  /*f410*/  IADD3 R171, P4, R156.reuse, 0xc060, RZ ;  /* 0x0000c0609cab7810 */ /* 0x040fe20007f9e0ff */
[--C-:B------:R-:W-:Y:S01]  /*f420*/  IMAD.X R155, RZ, RZ, R157.reuse, P5 ;  /* 0x000000ffff9b7224 */ /* 0x100fe200028e069d */
[C---:B------:R-:W-:Y:S01]  /*f430*/  IADD3 R21, P3, R156.reuse, 0xc000, RZ ;  /* 0x0000c0009c157810 */ /* 0x040fe20007f7e0ff */
[----:B------:R-:W-:Y:S01]  /*f440*/  IMAD.X R153, RZ, RZ, R157, P6 ;  /* 0x000000ffff997224 */ /* 0x000fe200030e069d */
[----:B------:R-:W-:Y:S01]  /*f450*/  LOP3.LUT R170, R171, 0x380, RZ, 0xc0, !PT ;  /* 0x00000380abaa7812 */ /* 0x000fe200078ec0ff */
[----:B------:R2:W-:Y:S01]  /*f460*/  STSM.16.M88.4 [R19], R12 ;  /* 0x0000000c13007844 */ /* 0x0005e20000000200 */
[----:B------:R-:W-:-:S02]  /*f470*/  IADD3 R5, P6, R156, 0x4000, RZ ;  /* 0x000040009c057810 */ /* 0x000fc40007fde0ff */
[----:B------:R-:W-:Y:S02]  /*f480*/  SHF.R.U64 R170, R170, 0x3, RZ ;  /* 0x00000003aaaa7819 */ /* 0x000fe400000012ff */
[----:B------:R-:W-:Y:S02]  /*f490*/  IADD3 R161, P2, R156, 0x8060, RZ ;  /* 0x000080609ca17810 */ /* 0x000fe40007f5e0ff */
[----:B------:R-:W-:Y:S01]  /*f4a0*/  LOP3.LUT R170, R170, R171, RZ, 0x3c, !PT ;  /* 0x000000abaaaa7212 */ /* 0x000fe200078e3cff */
[----:B------:R-:W-:Y:S01]  /*f4b0*/  IMAD.X R171, RZ, RZ, R157, P4 ;  /* 0x000000ffffab7224 */ /* 0x000fe200020e069d */
[C---:B------:R-:W-:Y:S02]  /*f4c0*/  IADD3 R163, P1, R156.reuse, 0x8040, RZ ;  /* 0x000080409ca37810 */ /* 0x040fe40007f3e0ff */
[----:B0-----:R-:W-:Y:S02]  /*f4d0*/  IADD3 R7, P5, R156, 0x60, RZ ;  /* 0x000000609c077810 */ /* 0x001fe40007fbe0ff */
[----:B------:R-:W-:-:S02]  /*f4e0*/  LOP3.LUT R10, R17, 0x380, RZ, 0xc0, !PT ;  /* 0x00000380110a7812 */ /* 0x000fc400078ec0ff */
[----:B------:R-:W-:Y:S01]  /*f4f0*/  LOP3.LUT R8, R7, 0x380, RZ, 0xc0, !PT ;  /* 0x0000038007087812 */ /* 0x000fe200078ec0ff */
[--C-:B------:R-:W-:Y:S01]  /*f500*/  IMAD.X R9, RZ, RZ, R157.reuse, P5 ;  /* 0x000000ffff097224 */ /* 0x100fe200028e069d */
[----:B------:R-:W-:Y:S01]  /*f510*/  SHF.R.U64 R10, R10, 0x3, RZ ;  /* 0x000000030a0a7819 */ /* 0x000fe200000012ff */
[----:B--2---:R-:W-:Y:S01]  /*f520*/  IMAD.X R13, RZ, RZ, R157, P6 ;  /* 0x000000ffff0d7224 */ /* 0x004fe200030e069d */
[----:B------:R-:W-:Y:S02]  /*f530*/  SHF.R.U64 R8, R8, 0x3, RZ ;  /* 0x0000000308087819 */ /* 0x000fe400000012ff */
[----:B------:R-:W-:Y:S02]  /*f540*/  LOP3.LUT R152, R10, R17, RZ, 0x3c, !PT ;  /* 0x000000110a987212 */ /* 0x000fe400078e3cff */
[----:B------:R-:W-:Y:S02]  /*f550*/  LOP3.LUT R10, R5, 0x380, RZ, 0xc0, !PT ;  /* 0x00000380050a7812 */ /* 0x000fe400078ec0ff */
[----:B------:R-:W-:-:S02]  /*f560*/  IADD3 R169, P5, R156, 0x4060, RZ ;  /* 0x000040609ca97810 */ /* 0x000fc40007fbe0ff */
[----:B------:R-:W-:Y:S02]  /*f570*/  LOP3.LUT R8, R8, R7, RZ, 0x3c, !PT ;  /* 0x0000000708087212 */ /* 0x000fe400078e3cff */
[----:B------:R-:W-:Y:S02]  /*f580*/  LOP3.LUT R7, R0, 0x380, RZ, 0xc0, !PT ;  /* 0x0000038000077812 */ /* 0x000fe400078ec0ff */
[C---:B------:R-:W-:Y:S02]  /*f590*/  IADD3 R165, P4, R156.reuse, 0x8020, RZ ;  /* 0x000080209ca57810 */ /* 0x040fe40007f9e0ff */
[----:B------:R-:W-:Y:S02]  /*f5a0*/  IADD3 R167, P6, R156, 0x8000, RZ ;  /* 0x000080009ca77810 */ /* 0x000fe40007fde0ff */
[----:B------:R-:W-:Y:S02]  /*f5b0*/  SHF.R.U64 R10, R10, 0x3, RZ ;  /* 0x000000030a0a7819 */ /* 0x000fe400000012ff */
[----:B------:R-:W-:-:S02]  /*f5c0*/  LOP3.LUT R168, R169, 0x380, RZ, 0xc0, !PT ;  /* 0x00000380a9a87812 */ /* 0x000fc400078ec0ff */
[----:B------:R-:W-:Y:S02]  /*f5d0*/  SHF.R.U64 R7, R7, 0x3, RZ ;  /* 0x0000000307077819 */ /* 0x000fe400000012ff */
[----:B------:R-:W-:Y:S02]  /*f5e0*/  LOP3.LUT R20, R21, 0x380, RZ, 0xc0, !PT ;  /* 0x0000038015147812 */ /* 0x000fe400078ec0ff */
[----:B------:R-:W-:Y:S02]  /*f5f0*/  LOP3.LUT R160, R161, 0x380, RZ, 0xc0, !PT ;  /* 0x00000380a1a07812 */ /* 0x000fe400078ec0ff */
[----:B------:R-:W-:Y:S02]  /*f600*/  LOP3.LUT R162, R163, 0x380, RZ, 0xc0, !PT ;  /* 0x00000380a3a27812 */ /* 0x000fe400078ec0ff */
[----:B------:R-:W-:Y:S02]  /*f610*/  LOP3.LUT R164, R165, 0x380, RZ, 0xc0, !PT ;  /* 0x00000380a5a47812 */ /* 0x000fe400078ec0ff */
[----:B------:R-:W-:-:S02]  /*f620*/  LOP3.LUT R166, R167, 0x380, RZ, 0xc0, !PT ;  /* 0x00000380a7a67812 */ /* 0x000fc400078ec0ff */
[----:B------:R-:W-:Y:S02]  /*f630*/  LOP3.LUT R12, R10, R5, RZ, 0x3c, !PT ;  /* 0x000000050a0c7212 */ /* 0x000fe400078e3cff */
[----:B------:R-:W-:Y:S02]  /*f640*/  SHF.R.U64 R168, R168, 0x3, RZ ;  /* 0x00000003a8a87819 */ /* 0x000fe400000012ff */
[----:B------:R-:W-:Y:S02]  /*f650*/  MOV R5, R8 ;  /* 0x0000000800057202 */ /* 0x000fe40000000f00 */
[----:B------:R-:W-:Y:S02]  /*f660*/  LOP3.LUT R154, R7, R0, RZ, 0x3c, !PT ;  /* 0x00000000079a7212 */ /* 0x000fe400078e3cff */
[----:B------:R-:W-:Y:S02]  /*f670*/  F2FP.F16.F32.PACK_AB R8, R49, R48 ;  /* 0x000000303108723e */ /* 0x000fe400000000ff */
[----:B------:R-:W-:-:S02]  /*f680*/  F2FP.F16.F32.PACK_AB R9, R51, R50 ;  /* 0x000000323309723e */ /* 0x000fc400000000ff */
[----:B------:R-:W-:Y:S02]  /*f690*/  F2FP.F16.F32.PACK_AB R10, R53, R52 ;  /* 0x00000034350a723e */ /* 0x000fe400000000ff */
[----:B------:R-:W-:Y:S02]  /*f6a0*/  F2FP.F16.F32.PACK_AB R11, R55, R54 ;  /* 0x00000036370b723e */ /* 0x000fe400000000ff */
[----:B------:R-:W-:Y:S02]  /*f6b0*/  SHF.R.U64 R20, R20, 0x3, RZ ;  /* 0x0000000314147819 */ /* 0x000fe400000012ff */
[----:B------:R-:W-:Y:S01]  /*f6c0*/  SHF.R.U64 R160, R160, 0x3, RZ ;  /* 0x00000003a0a07819 */ /* 0x000fe200000012ff */
[----:B------:R0:W-:Y:S01]  /*f6d0*/  STSM.16.M88.4 [R5], R8 ;  /* 0x0000000805007844 */ /* 0x0001e20000000200 */
[----:B------:R-:W-:Y:S02]  /*f6e0*/  SHF.R.U64 R162, R162, 0x3, RZ ;  /* 0x00000003a2a27819 */ /* 0x000fe400000012ff */
[----:B------:R-:W-:-:S02]  /*f6f0*/  SHF.R.U64 R164, R164, 0x3, RZ ;  /* 0x00000003a4a47819 */ /* 0x000fc400000012ff */
[----:B------:R-:W-:Y:S02]  /*f700*/  SHF.R.U64 R166, R166, 0x3, RZ ;  /* 0x00000003a6a67819 */ /* 0x000fe400000012ff */
[----:B------:R-:W-:Y:S02]  /*f710*/  MOV R7, R12 ;  /* 0x0000000c00077202 */ /* 0x000fe40000000f00 */
[----:B------:R-:W-:Y:S01]  /*f720*/  LOP3.LUT R168, R168, R169, RZ, 0x3c, !PT ;  /* 0x000000a9a8a87212 */ /* 0x000fe200078e3cff */
[--C-:B------:R-:W-:Y:S01]  /*f730*/  IMAD.X R169, RZ, RZ, R157.reuse, P5 ;  /* 0x000000ffffa97224 */ /* 0x100fe200028e069d */
[----:B------:R-:W-:Y:S02]  /*f740*/  F2FP.F16.F32.PACK_AB R12, R57, R56 ;  /* 0x00000038390c723e */ /* 0x000fe400000000ff */
[----:B------:R-:W-:Y:S02]  /*f750*/  F2FP.F16.F32.PACK_AB R13, R59, R58 ;  /* 0x0000003a3b0d723e */ /* 0x000fe400000000ff */
[----:B------:R-:W-:Y:S01]  /*f760*/  F2FP.F16.F32.PACK_AB R14, R61, R60 ;  /* 0x0000003c3d0e723e */ /* 0x000fe200000000ff */
[----:B0-----:R-:W-:Y:S01]  /*f770*/  IMAD.X R5, RZ, RZ, R157, P0 ;  /* 0x000000ffff057224 */ /* 0x001fe200000e069d */
[----:B------:R-:W-:-:S02]  /*f780*/  F2FP.F16.F32.PACK_AB R15, R63, R62 ;  /* 0x0000003e3f0f723e */ /* 0x000fc400000000ff */
[----:B------:R-:W-:Y:S02]  /*f790*/  MOV R170, R170 ;  /* 0x000000aa00aa7202 */ /* 0x000fe40000000f00 */
        /* <DEDUP_REMOVED lines=10> */
[----:B------:R-:W-:Y:S01]  /*f840*/  MOV R171, R152 ;  /* 0x0000009800ab7202 */ /* 0x000fe20000000f00 */
[----:B------:R0:W-:Y:S01]  /*f850*/  STSM.16.M88.4 [R7], R12 ;  /* 0x0000000c07007844 */ /* 0x0001e20000000200 */
[----:B------:R-:W-:-:S02]  /*f860*/  MOV R17, R154 ;  /* 0x0000009a00117202 */ /* 0x000fc40000000f00 */
[----:B------:R-:W-:Y:S02]  /*f870*/  MOV R0, R158 ;  /* 0x0000009e00007202 */ /* 0x000fe40000000f00 */
[----:B------:R-:W-:Y:S02]  /*f880*/  F2FP.F16.F32.PACK_AB R152, R65, R64 ;  /* 0x000000404198723e */ /* 0x000fe400000000ff */
[----:B------:R-:W-:Y:S02]  /*f890*/  F2FP.F16.F32.PACK_AB R153, R67, R66 ;  /* 0x000000424399723e */ /* 0x000fe400000000ff */
[----:B------:R-:W-:Y:S02]  /*f8a0*/  F2FP.F16.F32.PACK_AB R154, R69, R68 ;  /* 0x00000044459a723e */ /* 0x000fe400000000ff */
[----:B------:R-:W-:Y:S02]  /*f8b0*/  F2FP.F16.F32.PACK_AB R155, R71, R70 ;  /* 0x00000046479b723e */ /* 0x000fe400000000ff */
[----:B------:R-:W-:-:S02]  /*f8c0*/  F2FP.F16.F32.PACK_AB R156, R73, R72 ;  /* 0x00000048499c723e */ /* 0x000fc400000000ff */
[----:B------:R-:W-:Y:S01]  /*f8d0*/  F2FP.F16.F32.PACK_AB R157, R75, R74 ;  /* 0x0000004a4b9d723e */ /* 0x000fe200000000ff */
[----:B------:R2:W-:Y:S01]  /*f8e0*/  STSM.16.M88.4 [R17], R152 ;  /* 0x0000009811007844 */ /* 0x0005e20000000200 */
[----:B------:R-:W-:Y:S02]  /*f8f0*/  F2FP.F16.F32.PACK_AB R158, R77, R76 ;  /* 0x0000004c4d9e723e */ /* 0x000fe400000000ff */
[----:B------:R-:W-:Y:S02]  /*f900*/  F2FP.F16.F32.PACK_AB R159, R79, R78 ;  /* 0x0000004e4f9f723e */ /* 0x000fe400000000ff */
[----:B0-----:R-:W-:Y:S02]  /*f910*/  MOV R7, R168 ;  /* 0x000000a800077202 */ /* 0x001fe40000000f00 */
[----:B------:R-:W-:Y:S01]  /*f920*/  F2FP.F16.F32.PACK_AB R8, R81, R80 ;  /* 0x000000505108723e */ /* 0x000fe200000000ff */
[----:B------:R-:W-:Y:S01]  /*f930*/  STSM.16.M88.4 [R171], R156 ;  /* 0x0000009cab007844 */ /* 0x000fe20000000200 */
[----:B------:R-:W-:Y:S01]  /*f940*/  F2FP.F16.F32.PACK_AB R9, R83, R82 ;  /* 0x000000525309723e */ /* 0x000fe200000000ff */
[----:B------:R-:W0:Y:S01]  /*f950*/  LDC.64 R168, c[0x0][0xc00] ;  /* 0x00030000ffa87b82 */ /* 0x000e220000000a00 */
[----:B------:R-:W-:-:S02]  /*f960*/  F2FP.F16.F32.PACK_AB R10, R85, R84 ;  /* 0x00000054550a723e */ /* 0x000fc400000000ff */
[----:B------:R-:W-:Y:S02]  /*f970*/  F2FP.F16.F32.PACK_AB R11, R87, R86 ;  /* 0x00000056570b723e */ /* 0x000fe400000000ff */
[----:B------:R-:W-:Y:S02]  /*f980*/  MOV R166, R166 ;  /* 0x000000a600a67202 */ /* 0x000fe40000000f00 */
[----:B------:R-:W-:Y:S01]  /*f990*/  F2FP.F16.F32.PACK_AB R12, R89, R88 ;  /* 0x00000058590c723e */ /* 0x000fe200000000ff */
[----:B------:R3:W-:Y:S01]  /*f9a0*/  STSM.16.M88.4 [R7], R8 ;  /* 0x0000000807007844 */ /* 0x0007e20000000200 */
[----:B------:R-:W-:Y:S02]  /*f9b0*/  F2FP.F16.F32.PACK_AB R13, R91, R90 ;  /* 0x0000005a5b0d723e */ /* 0x000fe400000000ff */
[----:B------:R-:W-:Y:S02]  /*f9c0*/  F2FP.F16.F32.PACK_AB R14, R93, R92 ;  /* 0x0000005c5d0e723e */ /* 0x000fe400000000ff */
[----:B------:R-:W-:-:S02]  /*f9d0*/  F2FP.F16.F32.PACK_AB R15, R95, R94 ;  /* 0x0000005e5f0f723e */ /* 0x000fc400000000ff */
[----:B------:R-:W-:Y:S02]  /*f9e0*/  MOV R19, R164 ;  /* 0x000000a400137202 */ /* 0x000fe40000000f00 */
[----:B--2---:R-:W-:Y:S01]  /*f9f0*/  F2FP.F16.F32.PACK_AB R152, R97, R96 ;  /* 0x000000606198723e */ /* 0x004fe200000000ff */
[----:B------:R2:W-:Y:S01]  /*fa00*/  STSM.16.M88.4 [R166], R12 ;  /* 0x0000000ca6007844 */ /* 0x0005e20000000200 */
[----:B------:R-:W-:Y:S02]  /*fa10*/  F2FP.F16.F32.PACK_AB R153, R99, R98 ;  /* 0x000000626399723e */ /* 0x000fe400000000ff */
[----:B------:R-:W-:Y:S02]  /*fa20*/  F2FP.F16.F32.PACK_AB R154, R101, R100 ;  /* 0x00000064659a723e */ /* 0x000fe400000000ff */
[----:B------:R-:W-:Y:S01]  /*fa30*/  F2FP.F16.F32.PACK_AB R155, R103, R102 ;  /* 0x00000066679b723e */ /* 0x000fe200000000ff */
[----:B---3--:R-:W3:Y:S01]  /*fa40*/  LDC.64 R8, c[0x0][0xc08] ;  /* 0x00030200ff087b82 */ /* 0x008ee20000000a00 */
[----:B------:R-:W-:-:S02]  /*fa50*/  MOV R17, R162 ;  /* 0x000000a200117202 */ /* 0x000fc40000000f00 */
[----:B------:R-:W-:Y:S01]  /*fa60*/  F2FP.F16.F32.PACK_AB R156, R105, R104 ;  /* 0x00000068699c723e */ /* 0x000fe200000000ff */
[----:B------:R-:W-:Y:S01]  /*fa70*/  STSM.16.M88.4 [R19], R152 ;  /* 0x0000009813007844 */ /* 0x000fe20000000200 */
[----:B------:R-:W-:Y:S02]  /*fa80*/  F2FP.F16.F32.PACK_AB R157, R107, R106 ;  /* 0x0000006a6b9d723e */ /* 0x000fe400000000ff */
[----:B------:R-:W-:Y:S02]  /*fa90*/  F2FP.F16.F32.PACK_AB R158, R109, R108 ;  /* 0x0000006c6d9e723e */ /* 0x000fe400000000ff */
[----:B------:R-:W-:Y:S02]  /*faa0*/  F2FP.F16.F32.PACK_AB R159, R111, R110 ;  /* 0x0000006e6f9f723e */ /* 0x000fe400000000ff */
[----:B--2---:R-:W-:Y:S02]  /*fab0*/  MOV R14, R160 ;  /* 0x000000a0000e7202 */ /* 0x004fe40000000f00 */
[----:B------:R-:W-:Y:S01]  /*fac0*/  F2FP.F16.F32.PACK_AB R160, R113, R112 ;  /* 0x0000007071a0723e */ /* 0x000fe200000000ff */
[----:B------:R2:W-:Y:S01]  /*fad0*/  STSM.16.M88.4 [R17], R156 ;  /* 0x0000009c11007844 */ /* 0x0005e20000000200 */
[----:B------:R-:W-:-:S02]  /*fae0*/  F2FP.F16.F32.PACK_AB R161, R115, R114 ;  /* 0x0000007273a1723e */ /* 0x000fc400000000ff */
[----:B------:R-:W-:Y:S02]  /*faf0*/  F2FP.F16.F32.PACK_AB R162, R117, R116 ;  /* 0x0000007475a2723e */ /* 0x000fe400000000ff */
[----:B------:R-:W-:Y:S02]  /*fb00*/  F2FP.F16.F32.PACK_AB R163, R119, R118 ;  /* 0x0000007677a3723e */ /* 0x000fe400000000ff */
[----:B------:R-:W-:Y:S02]  /*fb10*/  MOV R7, R20 ;  /* 0x0000001400077202 */ /* 0x000fe40000000f00 */
[----:B------:R-:W-:Y:S01]  /*fb20*/  F2FP.F16.F32.PACK_AB R164, R121, R120 ;  /* 0x0000007879a4723e */ /* 0x000fe200000000ff */
[----:B------:R4:W-:Y:S01]  /*fb30*/  STSM.16.M88.4 [R14], R160 ;  /* 0x000000a00e007844 */ /* 0x0009e20000000200 */
[----:B---3--:R-:W-:Y:S01]  /*fb40*/  ISETP.NE.U32.AND P0, PT, R8, RZ, PT ;  /* 0x000000ff0800720c */ /* 0x008fe20003f05070 */
[----:B------:R-:W3:Y:S01]  /*fb50*/  LDC.64 R20, c[0x0][0xc00] ;  /* 0x00030000ff147b82 */ /* 0x000ee20000000a00 */
[----:B------:R-:W-:-:S02]  /*fb60*/  F2FP.F16.F32.PACK_AB R165, R123, R122 ;  /* 0x0000007a7ba5723e */ /* 0x000fc400000000ff */
[----:B------:R-:W-:Y:S02]  /*fb70*/  F2FP.F16.F32.PACK_AB R166, R125, R124 ;  /* 0x0000007c7da6723e */ /* 0x000fe400000000ff */
[----:B------:R-:W-:Y:S02]  /*fb80*/  F2FP.F16.F32.PACK_AB R167, R127, R126 ;  /* 0x0000007e7fa7723e */ /* 0x000fe400000000ff */
[----:B------:R-:W-:Y:S02]  /*fb90*/  ISETP.NE.AND.EX P0, PT, R9, RZ, PT, P0 ;  /* 0x000000ff0900720c */ /* 0x000fe40003f05300 */
[----:B--2---:R-:W-:Y:S01]  /*fba0*/  MOV R17, R4 ;  /* 0x0000000400117202 */ /* 0x004fe20000000f00 */
[----:B------:R2:W-:Y:S01]  /*fbb0*/  STSM.16.M88.4 [R7], R164 ;  /* 0x000000a407007844 */ /* 0x0005e20000000200 */
[----:B------:R-:W-:Y:S02]  /*fbc0*/  F2FP.F16.F32.PACK_AB R8, R129, R128 ;  /* 0x000000808108723e */ /* 0x000fe400000000ff */
[----:B------:R-:W-:-:S02]  /*fbd0*/  F2FP.F16.F32.PACK_AB R9, R131, R130 ;  /* 0x000000828309723e */ /* 0x000fc400000000ff */
[----:B------:R-:W-:Y:S02]  /*fbe0*/  F2FP.F16.F32.PACK_AB R10, R133, R132 ;  /* 0x00000084850a723e */ /* 0x000fe400000000ff */
[----:B------:R-:W-:Y:S02]  /*fbf0*/  F2FP.F16.F32.PACK_AB R11, R135, R134 ;  /* 0x00000086870b723e */ /* 0x000fe400000000ff */
[----:B------:R-:W-:Y:S02]  /*fc00*/  F2FP.F16.F32.PACK_AB R12, R137, R136 ;  /* 0x00000088890c723e */ /* 0x000fe400000000ff */
[----:B------:R-:W-:Y:S01]  /*fc10*/  F2FP.F16.F32.PACK_AB R13, R139, R138 ;  /* 0x0000008a8b0d723e */ /* 0x000fe200000000ff */
[----:B------:R5:W-:Y:S01]  /*fc20*/  STSM.16.M88.4 [R17], R8 ;  /* 0x0000000811007844 */ /* 0x000be20000000200 */
[----:B----4-:R-:W-:Y:S01]  /*fc30*/  F2FP.F16.F32.PACK_AB R14, R141, R140 ;  /* 0x0000008c8d0e723e */ /* 0x010fe200000000ff */
[----:B---3--:R-:W-:Y:S01]  /*fc40*/  IMAD.WIDE R4, R201, 0x4, R20 ;  /* 0x00000004c9047825 */ /* 0x008fe200078e0214 */
[----:B------:R-:W-:Y:S01]  /*fc50*/  F2FP.F16.F32.PACK_AB R15, R143, R142 ;  /* 0x0000008e8f0f723e */ /* 0x000fe200000000ff */
[----:B------:R-:W3:Y:S01]  /*fc60*/  LDC R21, c[0x0][0xad4] ;  /* 0x0002b500ff157b82 */ /* 0x000ee20000000800 */
[----:B------:R-:W-:Y:S01]  /*fc70*/  F2FP.F16.F32.PACK_AB R152, R145, R144 ;  /* 0x000000909198723e */ /* 0x000fe200000000ff */
[----:B--2---:R-:W-:Y:S01]  /*fc80*/  IMAD.MOV.U32 R7, RZ, RZ, RZ ;  /* 0x000000ffff077224 */ /* 0x004fe200078e00ff */
[----:B------:R-:W-:Y:S01]  /*fc90*/  F2FP.F16.F32.PACK_AB R153, R147, R146 ;  /* 0x000000929399723e */ /* 0x000fe200000000ff */
[----:B------:R2:W-:Y:S01]  /*fca0*/  STSM.16.M88.4 [R0], R12 ;  /* 0x0000000c00007844 */ /* 0x0005e20000000200 */
[----:B------:R-:W-:-:S02]  /*fcb0*/  F2FP.F16.F32.PACK_AB R154, R149, R148 ;  /* 0x00000094959a723e */ /* 0x000fc400000000ff */
[----:B------:R-:W-:Y:S02]  /*fcc0*/  F2FP.F16.F32.PACK_AB R155, R151, R150 ;  /* 0x00000096979b723e */ /* 0x000fe400000000ff */
[----:B0-----:R-:W-:-:S03]  /*fcd0*/  ISETP.NE.U32.AND P1, PT, R168, RZ, PT ;  /* 0x000000ffa800720c */ /* 0x001fc60003f25070 */
[----:B------:R0:W-:Y:S01]  /*fce0*/  STSM.16.M88.4 [R170], R152 ;  /* 0x00000098aa007844 */ /* 0x0001e20000000200 */
[----:B------:R-:W-:Y:S01]  /*fcf0*/  BAR.SYNC.DEFER_BLOCKING 0x1, 0x100 ;  /* 0x0044000000007b1d */ /* 0x000fe20000010000 */
[----:B------:R-:W-:-:S07]  /*fd00*/  ISETP.NE.AND.EX P1, PT, R169, RZ, PT, P1 ;  /* 0x000000ffa900720c */ /* 0x000fce0003f25310 */
[----:B-----5:R-:W4:Y:S01]  /*fd10*/  @P0 LDC.64 R8, c[0x0][0xc08] ;  /* 0x00030200ff080b82 */ /* 0x020f220000000a00 */
[----:B------:R-:W-:Y:S01]  /*fd20*/  ISETP.NE.AND P2, PT, R200, RZ, PT ;  /* 0x000000ffc800720c */ /* 0x000fe20003f45270 */
[----:B------:R-:W-:-:S06]  /*fd30*/  UISETP.NE.AND UP0, UPT, UR11, 0x1, UPT ;  /* 0x000000010b00788c */ /* 0x000fcc000bf05270 */
[----:B--2---:R-:W2:Y:S01]  /*fd40*/  LDC.64 R14, c[0x0][0xba8] ;  /* 0x0002ea00ff0e7b82 */ /* 0x004ea20000000a00 */
[----:B------:R-:W5:Y:S01]  /*fd50*/  @P1 LDG.E R7, desc[UR40][R4.64] ;  /* 0x0000002804071981 */ /* 0x000f62000c1e1900 */
[----:B----4-:R-:W-:Y:S01]  /*fd60*/  @P0 IMAD.WIDE R8, R201, 0x4, R8 ;  /* 0x00000004c9080825 */ /* 0x010fe200078e0208 */
[----:B---3--:R-:W-:Y:S02]  /*fd70*/  SEL R21, R200, R21, P2 ;  /* 0x00000015c8157207 */ /* 0x008fe40001000000 */
[----:B------:R-:W-:Y:S01]  /*fd80*/  @UP0 ULDC UR8, c[0x0][0xbec] ;  /* 0x0002fb0000080ab9 */ /* 0x000fe20000000800 */
[----:B------:R-:W-:Y:S01]  /*fd90*/  @UP0 ULDC UR10, c[0x0][0xbf0] ;  /* 0x0002fc00000a0ab9 */ /* 0x000fe20000000800 */
[----:B------:R3:W4:Y:S01]  /*fda0*/  @P0 LDG.E R19, desc[UR40][R8.64] ;  /* 0x0000002808130981 */ /* 0x000722000c1e1900 */
[----:B------:R-:W-:Y:S01]  /*fdb0*/  IMAD.MOV.U32 R0, RZ, RZ, 0x9b8 ;  /* 0x000009b8ff007424 */ /* 0x000fe200078e00ff */
[----:B------:R-:W-:Y:S01]  /*fdc0*/  ISETP.GT.AND P3, PT, R21, 0x1, PT ;  /* 0x000000011500780c */ /* 0x000fe20003f64270 */
[----:B------:R-:W-:Y:S01]  /*fdd0*/  VIADD R17, R22, UR43 ;  /* 0x0000002b16117c36 */ /* 0x000fe20008000000 */
[----:B------:R-:W-:-:S02]  /*fde0*/  ISETP.NE.U32.AND P2, PT, R168, RZ, PT ;  /* 0x000000ffa800720c */ /* 0x000fc40003f45070 */
[----:B0-----:R-:W-:Y:S01]  /*fdf0*/  SEL R152, R0, 0x978, P3 ;  /* 0x0000097800987807 */ /* 0x001fe20001800000 */
[----:B------:R-:W-:Y:S01]  /*fe00*/  IMAD.MOV.U32 R155, RZ, RZ, R17 ;  /* 0x000000ffff9b7224 */ /* 0x000fe200078e0011 */
[----:B------:R-:W-:Y:S02]  /*fe10*/  ISETP.NE.AND.EX P2, PT, R169, RZ, PT, P2 ;  /* 0x000000ffa900720c */ /* 0x000fe40003f45320 */
[----:B------:R-:W0:Y:S01]  /*fe20*/  LDC.64 R10, c[0x0][R152+0x220] ;  /* 0x00008800980a7b82 */ /* 0x000e220000000a00 */
[----:B------:R-:W-:Y:S02]  /*fe30*/  SHF.R.S32.HI R0, RZ, 0x1f, R201 ;  /* 0x0000001fff007819 */ /* 0x000fe400000114c9 */
[----:B------:R-:W-:Y:S02]  /*fe40*/  SEL R201, R201, RZ, !P2 ;  /* 0x000000ffc9c97207 */ /* 0x000fe40005000000 */
[----:B------:R-:W-:Y:S02]  /*fe50*/  PLOP3.LUT P4, PT, PT, PT, UP0, 0x80, 0x0 ;  /* 0x000000000000781c */ /* 0x000fe40003f8f008 */
[----:B------:R-:W-:Y:S01]  /*fe60*/  SEL R21, R0, RZ, !P2 ;  /* 0x000000ff00157207 */ /* 0x000fe20005000000 */
[----:B---3--:R-:W3:Y:S01]  /*fe70*/  LDC.64 R8, c[0x0][R152+0x218] ;  /* 0x0000860098087b82 */ /* 0x008ee20000000a00 */
[----:B------:R-:W-:-:S07]  /*fe80*/  SEL R153, R230, RZ, P3 ;  /* 0x000000ffe6997207 */ /* 0x000fce0001800000 */
[----:B------:R-:W1:Y:S01]  /*fe90*/  LDC.64 R12, c[0x0][R152+0x228] ;  /* 0x00008a00980c7b82 */ /* 0x000e620000000a00 */
[----:B0-----:R-:W-:-:S07]  /*fea0*/  IMAD R0, R11, R201, RZ ;  /* 0x000000c90b007224 */ /* 0x001fce00078e02ff */
[----:B--2---:R-:W0:Y:S01]  /*feb0*/  @!P3 LDC R14, c[0x0][0xb50] ;  /* 0x0002d400ff0ebb82 */ /* 0x004e220000000800 */
[----:B------:R-:W-:Y:S02]  /*fec0*/  IMAD R159, R10, R21, R0 ;  /* 0x000000150a9f7224 */ /* 0x000fe400078e0200 */
[----:B------:R-:W-:Y:S01]  /*fed0*/  @P4 IMAD.HI.U32 R0, R17, UR8, RZ ;  /* 0x0000000811004c27 */ /* 0x000fe2000f8e00ff */
[----:B------:R-:W-:-:S04]  /*fee0*/  ULDC UR8, c[0x0][0xa88] ;  /* 0x0002a20000087ab9 */ /* 0x000fc80000000800 */
[----:B------:R-:W2:Y:S01]  /*fef0*/  LDC.64 R20, c[0x0][R152+0x210] ;  /* 0x0000840098147b82 */ /* 0x000ea20000000a00 */
[-C--:B---3--:R-:W-:Y:S01]  /*ff00*/  IMAD R157, R9, R23.reuse, RZ ;  /* 0x00000017099d7224 */ /* 0x088fe200078e02ff */
[----:B------:R-:W-:Y:S01]  /*ff10*/  @P4 SHF.R.U32.HI R155, RZ, UR10, R0 ;  /* 0x0000000aff9b4c19 */ /* 0x000fe20008011600 */
[----:B------:R-:W-:-:S04]  /*ff20*/  IMAD.WIDE.U32 R8, R8, R23, RZ ;  /* 0x0000001708087225 */ /* 0x000fc800078e00ff */
[----:B------:R-:W-:Y:S01]  /*ff30*/  IMAD.WIDE.U32 R10, R10, R201, RZ ;  /* 0x000000c90a0a7225 */ /* 0x000fe200078e00ff */
[----:B------:R-:W3:Y:S03]  /*ff40*/  @!P3 LDC R15, c[0x0][0xb54] ;  /* 0x0002d500ff0fbb82 */ /* 0x000ee60000000800 */
[----:B------:R-:W-:Y:S02]  /*ff50*/  IMAD.IADD R157, R9, 0x1, R157 ;  /* 0x00000001099d7824 */ /* 0x000fe400078e029d */
[----:B------:R-:W-:Y:S02]  /*ff60*/  IMAD.IADD R11, R11, 0x1, R159 ;  /* 0x000000010b0b7824 */ /* 0x000fe400078e029f */
[-C--:B-1----:R-:W-:Y:S02]  /*ff70*/  IMAD R9, R13, R153.reuse, RZ ;  /* 0x000000990d097224 */ /* 0x082fe400078e02ff */
[----:B------:R-:W-:-:S04]  /*ff80*/  IMAD.WIDE.U32 R12, R12, R153, RZ ;  /* 0x000000990c0c7225 */ /* 0x000fc800078e00ff */
[----:B------:R-:W-:Y:S01]  /*ff90*/  IMAD.IADD R13, R13, 0x1, R9 ;  /* 0x000000010d0d7824 */ /* 0x000fe200078e0209 */
[----:B-----5:R-:W-:Y:S01]  /*ffa0*/  IADD3 R8, P2, P5, R10, R8, R7 ;  /* 0x000000080a087210 */ /* 0x020fe20007d5e007 */
[----:B------:R-:W-:Y:S01]  /*ffb0*/  IMAD.MOV R10, RZ, RZ, -R155 ;  /* 0x000000ffff0a7224 */ /* 0x000fe200078e0a9b */
[----:B------:R-:W-:-:S03]  /*ffc0*/  SHF.R.S32.HI R0, RZ, 0x1f, R7 ;  /* 0x0000001fff007819 */ /* 0x000fc60000011407 */
[----:B------:R-:W-:Y:S01]  /*ffd0*/  IMAD R9, R10, UR11, R17 ;  /* 0x0000000b0a097c24 */ /* 0x000fe2000f8e0211 */
[----:B------:R-:W-:Y:S02]  /*ffe0*/  IADD3.X R11, R11, R157, R0, P2, P5 ;  /* 0x0000009d0b0b7210 */ /* 0x000fe400017ea400 */
[----:B------:R-:W-:Y:S02]  /*fff0*/  IADD3 R12, P2, P5, R155, R8, R12 ;  /* 0x000000089b0c7210 */ /* 0x000fe40007d5e00c */
[----:B------:R-:W-:Y:S02]  /*10000*/  SHF.R.S32.HI R8, RZ, 0x1f, R155 ;  /* 0x0000001fff087819 */ /* 0x000fe4000001149b */
[----:B----4-:R-:W-:Y:S02]  /*10010*/  @P0 R2UR UR8, R19 ;  /* 0x00000000130802ca */ /* 0x010fe400000e0000 */
[----:B------:R-:W-:Y:S01]  /*10020*/  IADD3.X R13, R8, R11, R13, P2, P5 ;  /* 0x0000000b080d7210 */ /* 0x000fe200017ea40d */
[-C--:B--2---:R-:W-:Y:S01]  /*10030*/  IMAD R8, R21, R9.reuse, RZ ;  /* 0x0000000915087224 */ /* 0x084fe200078e02ff */
        /* <DEDUP_REMOVED lines=9> */
[----:B------:R-:W3:Y:S01]  /*100d0*/  LDG.E R8, desc[UR40][R4.64+0x4] ;  /* 0x0000042804087981 */ /* 0x000ee2000c1e1900 */
[----:B--2---:R-:W-:Y:S02]  /*100e0*/  R2UR UR10, R9 ;  /* 0x00000000090a72ca */ /* 0x004fe400000e0000 */
[----:B---3--:R-:W-:-:S13]  /*100f0*/  R2UR UR8, R8 ;  /* 0x00000000080872ca */ /* 0x008fda00000e0000 */
[----:B------:R-:W-:-:S12]  /*10100*/  UIADD3 UR8, -UR10, UR8, URZ ;  /* 0x000000080a087290 */ /* 0x000fd8000fffe13f */
.L_x_11448:
[----:B------:R-:W2:Y:S01]  /*10110*/  LDL R10, [R1+0x5c] ;  /* 0x00005c00010a7983 */ /* 0x000ea20000100800 */
[----:B------:R-:W-:Y:S01]  /*10120*/  UIMAD UR8, UR8, UR11, URZ ;  /* 0x0000000b080872a4 */ /* 0x000fe2000f8e023f */
[----:B------:R-:W-:Y:S02]  /*10130*/  LOP3.LUT P0, RZ, R231, 0x3, RZ, 0xc0, !PT ;  /* 0x00000003e7ff7812 */ /* 0x000fe4000780c0ff */
[----:B------:R-:W-:Y:S04]  /*10140*/  SHFL.IDX PT, R4, R14, RZ, 0x1c1f ;  /* 0x001c1fff0e047589 */ /* 0x000fe800000e0000 */
[----:B------:R-:W0:Y:S04]  /*10150*/  SHFL.IDX PT, R5, R15, RZ, 0x1c1f ;  /* 0x001c1fff0f057589 */ /* 0x000e2800000e0000 */
[----:B------:R-:W-:Y:S04]  /*10160*/  SHFL.IDX PT, R8, R14, 0x1, 0x1c1f ;  /* 0x003c1f000e087f89 */ /* 0x000fe800000e0000 */
[----:B------:R-:W1:Y:S01]  /*10170*/  SHFL.IDX PT, R9, R15, 0x1, 0x1c1f ;  /* 0x003c1f000f097f89 */ /* 0x000e6200000e0000 */
[----:B--2---:R-:W-:-:S04]  /*10180*/  VIADD R10, R10, UR43 ;  /* 0x0000002b0a0a7c36 */ /* 0x004fc80008000000 */
[C---:B------:R-:W-:Y:S01]  /*10190*/  VIADD R12, R10.reuse, 0x8 ;  /* 0x000000080a0c7836 */ /* 0x040fe20000000000 */
[----:B------:R-:W-:-:S04]  /*101a0*/  ISETP.GE.OR P1, PT, R10, UR8, P0 ;  /* 0x000000080a007c0c */ /* 0x000fc80008726670 */
[----:B------:R-:W-:-:S09]  /*101b0*/  ISETP.GE.OR P0, PT, R12, UR8, P0 ;  /* 0x000000080c007c0c */ /* 0x000fd20008706670 */
[----:B0-----:R0:W-:Y:S04]  /*101c0*/  @!P1 ST.E desc[UR40][R4.64], R2 ;  /* 0x0000000204009985 */ /* 0x0011e8000c101928 */
[----:B-1----:R0:W-:Y:S01]  /*101d0*/  @!P0 ST.E desc[UR40][R8.64], R3 ;  /* 0x0000000308008985 */ /* 0x0021e2000c101928 */
[----:B------:R-:W-:Y:S05]  /*101e0*/  @P3 BRA `(.L_x_11449) ;  /* 0x0000000c00fc3947 */ /* 0x000fea0003800000 */
[----:B0-----:R-:W0:Y:S01]  /*101f0*/  S2R R2, SR_TID.X ;  /* 0x0000000000027919 */ /* 0x001e220000002100 */
[----:B------:R-:W-:Y:S01]  /*10200*/  @UP0 ULDC UR10, c[0x0][0xbec] ;  /* 0x0002fb00000a0ab9 */ /* 0x000fe20000000800 */
        /* <DEDUP_REMOVED lines=9> */
[----:B------:R-:W-:Y:S01]  /*102a0*/  IMAD.WIDE R4, R4, R5, UR6 ;  /* 0x0000000604047e25 */ /* 0x000fe2000f8e0205 */
[----:B------:R-:W-:Y:S02]  /*102b0*/  ULDC.64 UR6, c[0x0][0xaa0] ;  /* 0x0002a80000067ab9 */ /* 0x000fe40000000a00 */
[C---:B------:R-:W-:Y:S02]  /*102c0*/  IADD3 R29, P1, R4.reuse, 0x3000, RZ ;  /* 0x00003000041d7810 */ /* 0x040fe40007f3e0ff */
[C---:B------:R-:W-:Y:S02]  /*102d0*/  IADD3 R13, P3, R4.reuse, 0x1000, RZ ;  /* 0x00001000040d7810 */ /* 0x040fe40007f7e0ff */
[----:B------:R-:W-:Y:S02]  /*102e0*/  IADD3 R25, P2, R4, 0x2000, RZ ;  /* 0x0000200004197810 */ /* 0x000fe40007f5e0ff */
[----:B------:R-:W-:Y:S02]  /*102f0*/  LOP3.LUT R28, R29, 0x380, RZ, 0xc0, !PT ;  /* 0x000003801d1c7812 */ /* 0x000fe400078ec0ff */
[----:B------:R-:W-:-:S02]  /*10300*/  LOP3.LUT R12, R13, 0x380, RZ, 0xc0, !PT ;  /* 0x000003800d0c7812 */ /* 0x000fc400078ec0ff */
[----:B------:R-:W-:Y:S02]  /*10310*/  LOP3.LUT R24, R25, 0x380, RZ, 0xc0, !PT ;  /* 0x0000038019187812 */ /* 0x000fe400078ec0ff */
[----:B------:R-:W-:Y:S02]  /*10320*/  SHF.R.U64 R28, R28, 0x3, RZ ;  /* 0x000000031c1c7819 */ /* 0x000fe400000012ff */
[----:B------:R-:W-:Y:S02]  /*10330*/  SHF.R.U64 R12, R12, 0x3, RZ ;  /* 0x000000030c0c7819 */ /* 0x000fe400000012ff */
[----:B------:R-:W-:Y:S02]  /*10340*/  SHF.R.U64 R24, R24, 0x3, RZ ;  /* 0x0000000318187819 */ /* 0x000fe400000012ff */
[----:B------:R-:W-:Y:S01]  /*10350*/  LOP3.LUT R28, R28, R29, RZ, 0x3c, !PT ;  /* 0x0000001d1c1c7212 */ /* 0x000fe200078e3cff */
[--C-:B------:R-:W-:Y:S01]  /*10360*/  IMAD.X R29, RZ, RZ, R5.reuse, P1 ;  /* 0x000000ffff1d7224 */ /* 0x100fe200008e0605 */
[----:B------:R-:W-:Y:S01]  /*10370*/  LOP3.LUT R12, R12, R13, RZ, 0x3c, !PT ;  /* 0x0000000d0c0c7212 */ /* 0x000fe200078e3cff */
[--C-:B------:R-:W-:Y:S01]  /*10380*/  IMAD.X R13, RZ, RZ, R5.reuse, P3 ;  /* 0x000000ffff0d7224 */ /* 0x100fe200018e0605 */
[----:B------:R-:W-:Y:S01]  /*10390*/  LOP3.LUT R24, R24, R25, RZ, 0x3c, !PT ;  /* 0x0000001918187212 */ /* 0x000fe200078e3cff */
[----:B------:R-:W-:Y:S01]  /*103a0*/  IMAD.X R25, RZ, RZ, R5, P2 ;  /* 0x000000ffff197224 */ /* 0x000fe200010e0605 */
[----:B------:R-:W-:-:S02]  /*103b0*/  IADD3 R53, P1, R4, 0x9000, RZ ;  /* 0x0000900004357810 */ /* 0x000fc40007f3e0ff */
[C---:B------:R-:W-:Y:S02]  /*103c0*/  IADD3 R33, P0, R4.reuse, 0x4000, RZ ;  /* 0x0000400004217810 */ /* 0x040fe40007f1e0ff */
[C---:B------:R-:W-:Y:S02]  /*103d0*/  IADD3 R37, P6, R4.reuse, 0x5000, RZ ;  /* 0x0000500004257810 */ /* 0x040fe40007fde0ff */
[C---:B------:R-:W-:Y:S02]  /*103e0*/  IADD3 R41, P5, R4.reuse, 0x6000, RZ ;  /* 0x0000600004297810 */ /* 0x040fe40007fbe0ff */
[----:B------:R-:W-:Y:S01]  /*103f0*/  LOP3.LUT R11, R4, 0x380, RZ, 0xc0, !PT ;  /* 0x00000380040b7812 */ /* 0x000fe200078ec0ff */
[----:B------:R-:W-:Y:S01]  /*10400*/  IMAD R0, R0, UR6, RZ ;  /* 0x0000000600007c24 */ /* 0x000fe2000f8e02ff */
[C---:B------:R-:W-:Y:S01]  /*10410*/  IADD3 R45, P3, R4.reuse, 0x7000, RZ ;  /* 0x00007000042d7810 */ /* 0x040fe20007f7e0ff */
[----:B------:R-:W5:Y:S01]  /*10420*/  LD.E.128 R12, desc[UR40][R12.64] ;  /* 0x000000280c0c7980 */ /* 0x000f62000c101d00 */
[----:B------:R-:W-:-:S02]  /*10430*/  IADD3 R49, P2, R4, 0x8000, RZ ;  /* 0x0000800004317810 */ /* 0x000fc40007f5e0ff */
[----:B------:R-:W-:Y:S01]  /*10440*/  LOP3.LUT R52, R53, 0x380, RZ, 0xc0, !PT ;  /* 0x0000038035347812 */ /* 0x000fe200078ec0ff */
[----:B------:R-:W5:Y:S01]  /*10450*/  LD.E.128 R24, desc[UR40][R24.64] ;  /* 0x0000002818187980 */ /* 0x000f62000c101d00 */
[----:B------:R-:W-:Y:S02]  /*10460*/  LOP3.LUT R32, R33, 0x380, RZ, 0xc0, !PT ;  /* 0x0000038021207812 */ /* 0x000fe400078ec0ff */
[----:B------:R-:W-:Y:S01]  /*10470*/  LOP3.LUT R36, R37, 0x380, RZ, 0xc0, !PT ;  /* 0x0000038025247812 */ /* 0x000fe200078ec0ff */
[----:B------:R-:W5:Y:S01]  /*10480*/  LD.E.128 R28, desc[UR40][R28.64] ;  /* 0x000000281c1c7980 */ /* 0x000f62000c101d00 */
        /* <DEDUP_REMOVED lines=21> */
[----:B------:R-:W-:-:S02]  /*105e0*/  IADD3 R9, P1, R4, 0xf000, RZ ;  /* 0x0000f00004097810 */ /* 0x000fc40007f3e0ff */
[----:B------:R-:W-:Y:S01]  /*105f0*/  SHF.R.U64 R11, R11, 0x3, RZ ;  /* 0x000000030b0b7819 */ /* 0x000fe200000012ff */
[----:B------:R-:W-:Y:S01]  /*10600*/  IMAD R17, R7, UR7, R0 ;  /* 0x0000000707117c24 */ /* 0x000fe2000f8e0200 */
[C---:B------:R-:W-:Y:S01]  /*10610*/  IADD3 R57, P0, R4.reuse, 0xa000, RZ ;  /* 0x0000a00004397810 */ /* 0x040fe20007f1e0ff */
[----:B------:R-:W-:Y:S01]  /*10620*/  IMAD.X R77, RZ, RZ, R5, P1 ;  /* 0x000000ffff4d7224 */ /* 0x000fe200008e0605 */
[C---:B------:R-:W-:Y:S01]  /*10630*/  IADD3 R61, P6, R4.reuse, 0xb000, RZ ;  /* 0x0000b000043d7810 */ /* 0x040fe20007fde0ff */
[----:B------:R-:W5:Y:S01]  /*10640*/  LD.E.128 R32, desc[UR40][R32.64] ;  /* 0x0000002820207980 */ /* 0x000f62000c101d00 */
[C---:B------:R-:W-:Y:S02]  /*10650*/  IADD3 R65, P5, R4.reuse, 0xc000, RZ ;  /* 0x0000c00004417810 */ /* 0x040fe40007fbe0ff */
        /* <DEDUP_REMOVED lines=14> */
[----:B------:R-:W-:Y:S02]  /*10740*/  SHF.R.U64 R56, R56, 0x3, RZ ;  /* 0x0000000338387819 */ /* 0x000fe400000012ff */
[----:B------:R-:W-:Y:S02]  /*10750*/  SHF.R.U64 R60, R60, 0x3, RZ ;  /* 0x000000033c3c7819 */ /* 0x000fe400000012ff */
[----:B------:R-:W-:Y:S02]  /*10760*/  SHF.R.U64 R64, R64, 0x3, RZ ;  /* 0x0000000340407819 */ /* 0x000fe400000012ff */
[----:B------:R-:W-:Y:S02]  /*10770*/  SHF.R.U64 R68, R68, 0x3, RZ ;  /* 0x0000000344447819 */ /* 0x000fe400000012ff */
[----:B------:R-:W-:-:S02]  /*10780*/  SHF.R.U64 R72, R72, 0x3, RZ ;  /* 0x0000000348487819 */ /* 0x000fc400000012ff */
[----:B------:R-:W-:Y:S02]  /*10790*/  LOP3.LUT R4, R11, R4, RZ, 0x3c, !PT ;  /* 0x000000040b047212 */ /* 0x000fe400078e3cff */
        /* <DEDUP_REMOVED lines=11> */
[----:B------:R-:W-:Y:S01]  /*10850*/  IMAD R0, R20, 0x20, R3 ;  /* 0x0000002014007824 */ /* 0x000fe200078e0203 */
[----:B------:R0:W5:Y:S04]  /*10860*/  LD.E.128 R8, desc[UR40][R4.64] ;  /* 0x0000002804087980 */ /* 0x000168000c101d00 */
[----:B------:R-:W5:Y:S04]  /*10870*/  LD.E.128 R56, desc[UR40][R56.64] ;  /* 0x0000002838387980 */ /* 0x000f68000c101d00 */
[----:B------:R-:W5:Y:S01]  /*10880*/  LD.E.128 R60, desc[UR40][R60.64] ;  /* 0x000000283c3c7980 */ /* 0x000f62000c101d00 */
[----:B0-----:R-:W-:Y:S01]  /*10890*/  IMAD.WIDE.U32 R4, R7, UR6, RZ ;  /* 0x0000000607047c25 */ /* 0x001fe2000f8e00ff */
[----:B------:R-:W-:-:S02]  /*108a0*/  ULDC.64 UR6, c[0x0][0xae8] ;  /* 0x0002ba0000067ab9 */ /* 0x000fc40000000a00 */
[----:B------:R-:W5:Y:S01]  /*108b0*/  LD.E.128 R64, desc[UR40][R64.64] ;  /* 0x0000002840407980 */ /* 0x000f62000c101d00 */
[----:B------:R-:W-:Y:S01]  /*108c0*/  IMAD.IADD R5, R5, 0x1, R17 ;  /* 0x0000000105057824 */ /* 0x000fe200078e0211 */
[----:B------:R-:W-:Y:S01]  /*108d0*/  SHF.R.S32.HI R7, RZ, 0x1f, R201 ;  /* 0x0000001fff077819 */ /* 0x000fe200000114c9 */
[----:B------:R-:W-:Y:S01]  /*108e0*/  VIADD R20, R0, UR43 ;  /* 0x0000002b00147c36 */ /* 0x000fe20008000000 */
[----:B------:R-:W5:Y:S01]  /*108f0*/  LD.E.128 R68, desc[UR40][R68.64] ;  /* 0x0000002844447980 */ /* 0x000f62000c101d00 */
[----:B------:R-:W-:-:S03]  /*10900*/  IMAD.WIDE.U32 R4, R23, UR6, R4 ;  /* 0x0000000617047c25 */ /* 0x000fc6000f8e0004 */
[----:B------:R-:W5:Y:S01]  /*10910*/  LD.E.128 R72, desc[UR40][R72.64] ;  /* 0x0000002848487980 */ /* 0x000f62000c101d00 */
[----:B------:R-:W-:Y:S01]  /*10920*/  IMAD R5, R23, UR7, R5 ;  /* 0x0000000717057c24 */ /* 0x000fe2000f8e0205 */
[----:B------:R-:W-:Y:S01]  /*10930*/  ULDC.64 UR6, c[0x0][0xaf0] ;  /* 0x0002bc0000067ab9 */ /* 0x000fe20000000a00 */
[----:B------:R-:W-:Y:S01]  /*10940*/  @P4 IMAD.HI.U32 R19, R20, UR10, RZ ;  /* 0x0000000a14134c27 */ /* 0x000fe2000f8e00ff */
[----:B------:R-:W-:Y:S01]  /*10950*/  @UP0 ULDC UR10, c[0x0][0xbf0] ;  /* 0x0002fc00000a0ab9 */ /* 0x000fe20000000800 */
[----:B------:R-:W5:Y:S02]  /*10960*/  LD.E.128 R76, desc[UR40][R76.64] ;  /* 0x000000284c4c7980 */ /* 0x000f64000c101d00 */
[----:B------:R-:W-:Y:S02]  /*10970*/  IMAD R0, R7, UR6, RZ ;  /* 0x0000000607007c24 */ /* 0x000fe4000f8e02ff */
[----:B------:R-:W-:Y:S01]  /*10980*/  IMAD.MOV.U32 R7, RZ, RZ, R20 ;  /* 0x000000ffff077224 */ /* 0x000fe200078e0014 */
[----:B------:R-:W-:Y:S01]  /*10990*/  @P4 SHF.R.U32.HI R7, RZ, UR10, R19 ;  /* 0x0000000aff074c19 */ /* 0x000fe20008011613 */
[C---:B------:R-:W-:Y:S01]  /*109a0*/  IMAD R17, R201.reuse, UR7, R0 ;  /* 0x00000007c9117c24 */ /* 0x040fe2000f8e0200 */
[----:B------:R-:W-:Y:S01]  /*109b0*/  @!PT LDS RZ, [RZ] ;  /* 0x00000000fffff984 */ /* 0x000fe20000000800 */
[----:B------:R-:W-:Y:S01]  /*109c0*/  @!PT LDS RZ, [RZ] ;  /* 0x00000000fffff984 */ /* 0x000fe20000000800 */
[----:B------:R-:W-:Y:S01]  /*109d0*/  @!PT LDS RZ, [RZ] ;  /* 0x00000000fffff984 */ /* 0x000fe20000000800 */
[----:B------:R-:W-:Y:S01]  /*109e0*/  @!PT LDS RZ, [RZ] ;  /* 0x00000000fffff984 */ /* 0x000fe20000000800 */
[----:B------:R0:W-:Y:S06]  /*109f0*/  MEMBAR.ALL.CTA ;  /* 0x0000000000007992 */ /* 0x0001ec0000008000 */
[----:B0-----:R-:W0:Y:S01]  /*10a00*/  FENCE.VIEW.ASYNC.S ;  /* 0x00000000000073c6 */ /* 0x001e220000000000 */
[----:B------:R-:W-:Y:S01]  /*10a10*/  IMAD.WIDE.U32 R4, R201, UR6, R4 ;  /* 0x00000006c9047c25 */ /* 0x000fe2000f8e0004 */
[----:B------:R-:W-:Y:S01]  /*10a20*/  SHF.R.S32.HI R0, RZ, 0x1f, R7 ;  /* 0x0000001fff007819 */ /* 0x000fe20000011407 */
[----:B------:R-:W-:-:S02]  /*10a30*/  ULDC.64 UR6, c[0x0][0xae0] ;  /* 0x0002b80000067ab9 */ /* 0x000fc40000000a00 */
[----:B------:R-:W-:Y:S02]  /*10a40*/  IMAD.IADD R5, R5, 0x1, R17 ;  /* 0x0000000105057824 */ /* 0x000fe400078e0211 */
[----:B------:R-:W-:Y:S02]  /*10a50*/  IMAD.MOV R17, RZ, RZ, -R7 ;  /* 0x000000ffff117224 */ /* 0x000fe400078e0a07 */
[----:B------:R-:W-:Y:S02]  /*10a60*/  IMAD R0, R0, UR6, RZ ;  /* 0x0000000600007c24 */ /* 0x000fe4000f8e02ff */
[----:B------:R-:W-:Y:S02]  /*10a70*/  IMAD R17, R17, UR11, R20 ;  /* 0x0000000b11117c24 */ /* 0x000fe4000f8e0214 */
[----:B------:R-:W-:-:S04]  /*10a80*/  IMAD.WIDE.U32 R4, R7, UR6, R4 ;  /* 0x0000000607047c25 */ /* 0x000fc8000f8e0004 */
[----:B------:R-:W-:Y:S01]  /*10a90*/  IMAD R7, R7, UR7, R0 ;  /* 0x0000000707077c24 */ /* 0x000fe2000f8e0200 */
[----:B------:R-:W-:Y:S01]  /*10aa0*/  SHF.R.S32.HI R0, RZ, 0x1f, R17 ;  /* 0x0000001fff007819 */ /* 0x000fe20000011411 */
[----:B------:R-:W-:Y:S02]  /*10ab0*/  ULDC.64 UR6, c[0x0][0xad8] ;  /* 0x0002b60000067ab9 */ /* 0x000fe40000000a00 */
[----:B------:R-:W-:Y:S02]  /*10ac0*/  IMAD.IADD R5, R5, 0x1, R7 ;  /* 0x0000000105057824 */ /* 0x000fe400078e0207 */
[----:B------:R-:W-:Y:S02]  /*10ad0*/  IMAD R0, R0, UR6, RZ ;  /* 0x0000000600007c24 */ /* 0x000fe4000f8e02ff */
[----:B------:R-:W-:Y:S02]  /*10ae0*/  VIADD R19, R3, UR43 ;  /* 0x0000002b03137c36 */ /* 0x000fe40008000000 */
[----:B------:R-:W-:-:S02]  /*10af0*/  IMAD R3, R17, UR7, R0 ;  /* 0x0000000711037c24 */ /* 0x000fc4000f8e0200 */
[----:B------:R-:W-:Y:S01]  /*10b00*/  IMAD.WIDE.U32 R4, R17, UR6, R4 ;  /* 0x0000000611047c25 */ /* 0x000fe2000f8e0004 */
[----:B------:R-:W-:-:S03]  /*10b10*/  ULDC.64 UR6, c[0x0][0xa80] ;  /* 0x0002a00000067ab9 */ /* 0x000fc60000000a00 */
[----:B------:R-:W-:Y:S01]  /*10b20*/  IMAD.IADD R3, R5, 0x1, R3 ;  /* 0x0000000105037824 */ /* 0x000fe200078e0203 */
[----:B------:R-:W-:Y:S01]  /*10b30*/  LEA R7, P2, R4, UR6, 0x1 ;  /* 0x0000000604077c11 */ /* 0x000fe2000f8408ff */
[----:B------:R-:W-:-:S03]  /*10b40*/  UIADD3 UR6, UR9, 0x22820, URZ ;  /* 0x0002282009067890 */ /* 0x000fc6000fffe03f */
[----:B------:R-:W-:Y:S02]  /*10b50*/  LEA.HI.X R3, R4, UR7, R3, 0x1, P2 ;  /* 0x0000000704037c11 */ /* 0x000fe400090f0c03 */
[C---:B------:R-:W-:Y:S01]  /*10b60*/  ISETP.GE.AND P2, PT, R19.reuse, UR8, PT ;  /* 0x0000000813007c0c */ /* 0x040fe2000bf46270 */
[----:B------:R-:W-:Y:S01]  /*10b70*/  UPRMT UR6, URZ, 0x654, UR6 ;  /* 0x000006543f067896 */ /* 0x000fe20008000006 */
[C---:B------:R-:W-:Y:S02]  /*10b80*/  VIADD R17, R19.reuse, 0x40 ;  /* 0x0000004013117836 */ /* 0x040fe40000000000 */
[----:B------:R-:W-:Y:S02]  /*10b90*/  VIADD R0, R19, 0x20 ;  /* 0x0000002013007836 */ /* 0x000fe40000000000 */
[C---:B------:R-:W-:Y:S01]  /*10ba0*/  VIADD R86, R2.reuse, 0x80 ;  /* 0x0000008002567836 */ /* 0x040fe20000000000 */
[----:B------:R-:W-:Y:S01]  /*10bb0*/  ISETP.GE.AND P0, PT, R17, UR8, PT ;  /* 0x0000000811007c0c */ /* 0x000fe2000bf06270 */
[----:B------:R-:W-:-:S02]  /*10bc0*/  VIADD R88, R2, 0xc0 ;  /* 0x000000c002587836 */ /* 0x000fc40000000000 */
[----:B------:R-:W-:Y:S01]  /*10bd0*/  VIADD R84, R2, 0x40 ;  /* 0x0000004002547836 */ /* 0x000fe20000000000 */
[----:B0-----:R-:W-:Y:S01]  /*10be0*/  SYNCS.ARRIVE.TRANS64.RED.A1T0 RZ, [UR6], RZ ;  /* 0x000000ffffff79a7 */ /* 0x001fe20008100406 */
[----:B------:R0:W1:Y:S01]  /*10bf0*/  SHFL.IDX PT, R83, R7, RZ, 0x181f ;  /* 0x00181fff07537589 */ /* 0x00006200000e0000 */
[----:B------:R-:W-:Y:S03]  /*10c00*/  BSSY B1, `(.L_x_11450) ;  /* 0x0000019000017945 */ /* 0x000fe60003800000 */
[----:B------:R0:W2:Y:S01]  /*10c10*/  SHFL.IDX PT, R17, R3, RZ, 0x181f ;  /* 0x00181fff03117589 */ /* 0x0000a200000e0000 */
[----:B------:R-:W-:Y:S02]  /*10c20*/  ISETP.GE.AND P1, PT, R0, UR8, PT ;  /* 0x0000000800007c0c */ /* 0x000fe4000bf26270 */
[----:B------:R-:W-:Y:S02]  /*10c30*/  SHF.R.S32.HI R89, RZ, 0x1f, R2 ;  /* 0x0000001fff597819 */ /* 0x000fe40000011402 */
[----:B------:R-:W-:-:S02]  /*10c40*/  SHF.R.S32.HI R23, RZ, 0x1f, R86 ;  /* 0x0000001fff177819 */ /* 0x000fc40000011456 */
        /* <DEDUP_REMOVED lines=20> */
.L_x_11451:
[----:B------:R-:W-:Y:S05]  /*10d90*/  BSYNC B1 ;  /* 0x0000000000017941 */ /* 0x000fea0003800000 */
.L_x_11450:
[----:B--2---:R2:W3:Y:S01]  /*10da0*/  SHFL.IDX PT, R17, R3, 0x1, 0x181f ;  /* 0x00381f0003117f89 */ /* 0x0044e200000e0000 */
        /* <DEDUP_REMOVED lines=20> */
.L_x_11453:
[----:B------:R-:W-:Y:S05]  /*10ef0*/  BSYNC B1 ;  /* 0x0000000000017941 */ /* 0x000fea0003800000 */
.L_x_11452:
[----:B----45:R4:W0:Y:S01]  /*10f00*/  SHFL.IDX PT, R13, R3, 0x2, 0x181f ;  /* 0x00581f00030d7f89 */ /* 0x03082200000e0000 */
[----:B------:R-:W-:Y:S03]  /*10f10*/  BSSY B1, `(.L_x_11454) ;  /* 0x0000014000017945 */ /* 0x000fe60003800000 */
[----:B------:R4:W0:Y:S01]  /*10f20*/  SHFL.IDX PT, R9, R7, 0x2, 0x181f ;  /* 0x00581f0007097f89 */ /* 0x00082200000e0000 */
[----:B------:R-:W-:Y:S05]  /*10f30*/  @P0 BRA `(.L_x_11455) ;  /* 0x0000000000440947 */ /* 0x000fea0003800000 */
[----:B------:R-:W-:Y:S02]  /*10f40*/  ULDC UR6, c[0x0][0xac8] ;  /* 0x0002b20000067ab9 */ /* 0x000fe40000000800 */
[----:B------:R-:W-:Y:S02]  /*10f50*/  ISETP.GE.AND P3, PT, R2, UR6, PT ;  /* 0x0000000602007c0c */ /* 0x000fe4000bf66270 */
[----:B------:R-:W-:Y:S02]  /*10f60*/  ISETP.GE.AND P2, PT, R84, UR6, PT ;  /* 0x0000000654007c0c */ /* 0x000fe4000bf46270 */
[----:B------:R-:W-:Y:S02]  /*10f70*/  ISETP.GE.AND P1, PT, R86, UR6, PT ;  /* 0x0000000656007c0c */ /* 0x000fe4000bf26270 */
[----:B------:R-:W-:-:S07]  /*10f80*/  ISETP.GE.AND P0, PT, R88, UR6, PT ;  /* 0x0000000658007c0c */ /* 0x000fce000bf06270 */
[-C--:B0-----:R-:W-:Y:S02]  /*10f90*/  @!P3 LEA R4, P6, R2, R9.reuse, 0x1 ;  /* 0x000000090204b211 */ /* 0x081fe400078c08ff */
[-C--:B------:R-:W-:Y:S02]  /*10fa0*/  @!P2 LEA R8, P5, R84, R9.reuse, 0x1 ;  /* 0x000000095408a211 */ /* 0x080fe400078a08ff */
[----:B------:R-:W-:Y:S02]  /*10fb0*/  @!P1 LEA R10, P4, R86, R9, 0x1 ;  /* 0x00000009560a9211 */ /* 0x000fe400078808ff */
[----:B------:R-:W-:Y:S02]  /*10fc0*/  @!P3 LEA.HI.X R5, R2, R13, R89, 0x1, P6 ;  /* 0x0000000d0205b211 */ /* 0x000fe400030f0c59 */
        /* <DEDUP_REMOVED lines=8> */
.L_x_11455:
[----:B------:R-:W-:Y:S05]  /*11050*/  BSYNC B1 ;  /* 0x0000000000017941 */ /* 0x000fea0003800000 */
.L_x_11454:
[----:B------:R-:W-:Y:S01]  /*11060*/  VIADD R0, R19, 0x60 ;  /* 0x0000006013007836 */ /* 0x000fe20000000000 */
[----:B--2-4-:R-:W2:Y:S04]  /*11070*/  SHFL.IDX PT, R3, R3, 0x3, 0x181f ;  /* 0x00781f0003037f89 */ /* 0x014ea800000e0000 */
[----:B------:R-:W-:Y:S01]  /*11080*/  ISETP.GE.AND P0, PT, R0, UR8, PT ;  /* 0x0000000800007c0c */ /* 0x000fe2000bf06270 */
[----:B------:R-:W4:-:S12]  /*11090*/  SHFL.IDX PT, R7, R7, 0x3, 0x181f ;  /* 0x00781f0007077f89 */ /* 0x000f1800000e0000 */
[----:B------:R-:W-:Y:S05]  /*110a0*/  @P0 BRA `(.L_x_11456) ;  /* 0x0000002400500947 */ /* 0x000fea0003800000 */
[----:B------:R-:W-:Y:S02]  /*110b0*/  ULDC UR6, c[0x0][0xac8] ;  /* 0x0002b20000067ab9 */ /* 0x000fe40000000800 */
[----:B------:R-:W-:Y:S02]  /*110c0*/  ISETP.GE.AND P3, PT, R2, UR6, PT ;  /* 0x0000000602007c0c */ /* 0x000fe4000bf66270 */
[----:B------:R-:W-:Y:S02]  /*110d0*/  ISETP.GE.AND P4, PT, R84, UR6, PT ;  /* 0x0000000654007c0c */ /* 0x000fe4000bf86270 */
[----:B------:R-:W-:-:S09]  /*110e0*/  ISETP.GE.AND P5, PT, R86, UR6, PT ;  /* 0x0000000656007c0c */ /* 0x000fd2000bfa6270 */
[-C--:B0---4-:R-:W-:Y:S02]  /*110f0*/  @!P3 LEA R4, P0, R2, R7.reuse, 0x1 ;  /* 0x000000070204b211 */ /* 0x091fe400078008ff */
[-C--:B------:R-:W-:Y:S02]  /*11100*/  @!P4 LEA R8, P1, R84, R7.reuse, 0x1 ;  /* 0x000000075408c211 */ /* 0x080fe400078208ff */
[----:B------:R-:W-:Y:S02]  /*11110*/  @!P5 LEA R10, P2, R86, R7, 0x1 ;  /* 0x00000007560ad211 */ /* 0x000fe400078408ff */
[-C--:B--2---:R-:W-:Y:S02]  /*11120*/  @!P3 LEA.HI.X R5, R2, R3.reuse, R89, 0x1, P0 ;  /* 0x000000030205b211 */ /* 0x084fe400000f0c59 */
        /* <DEDUP_REMOVED lines=11> */
.L_x_11449:
[----:B------:R-:W-:Y:S01]  /*111e0*/  ULDC.64 UR6, c[0x0][0xb08] ;  /* 0x0002c20000067ab9 */ /* 0x000fe20000000a00 */
[----:B------:R-:W-:Y:S01]  /*111f0*/  ULDC.64 UR12, c[0x0][0xb40] ;  /* 0x0002d000000c7ab9 */ /* 0x000fe20000000a00 */
[----:B------:R-:W-:Y:S01]  /*11200*/  IMAD R0, R0, UR6, RZ ;  /* 0x0000000600007c24 */ /* 0x000fe2000f8e02ff */
[----:B------:R-:W-:Y:S01]  /*11210*/  UIADD3 UR9, UR9, 0x22820, URZ ;  /* 0x0002282009097890 */ /* 0x000fe2000fffe03f */
[C---:B0-----:R-:W-:Y:S01]  /*11220*/  IMAD.WIDE.U32 R2, R7.reuse, UR6, RZ ;  /* 0x0000000607027c25 */ /* 0x041fe2000f8e00ff */
[----:B------:R-:W-:Y:S01]  /*11230*/  ISETP.GE.AND P0, PT, R10, UR8, PT ;  /* 0x000000080a007c0c */ /* 0x000fe2000bf06270 */
[----:B------:R-:W-:Y:S01]  /*11240*/  BSSY B1, `(.L_x_11457) ;  /* 0x00000c6000017945 */ /* 0x000fe20003800000 */
[----:B------:R-:W-:Y:S01]  /*11250*/  UPRMT UR9, URZ, 0x654, UR9 ;  /* 0x000006543f097896 */ /* 0x000fe20008000009 */
[----:B------:R-:W-:Y:S01]  /*11260*/  IMAD R7, R7, UR7, R0 ;  /* 0x0000000707077c24 */ /* 0x000fe2000f8e0200 */
[----:B------:R-:W-:Y:S01]  /*11270*/  ULDC.64 UR6, c[0x0][0xb38] ;  /* 0x0002ce0000067ab9 */ /* 0x000fe20000000a00 */
[----:B------:R-:W-:Y:S01]  /*11280*/  SHF.R.S32.HI R0, RZ, 0x1f, R201 ;  /* 0x0000001fff007819 */ /* 0x000fe200000114c9 */
[----:B------:R-:W-:Y:S01]  /*11290*/  IMAD.MOV.U32 R5, RZ, RZ, R17 ;  /* 0x000000ffff057224 */ /* 0x000fe200078e0011 */
[----:B------:R-:W-:Y:S01]  /*112a0*/  SHF.R.S32.HI R152, RZ, 0x1f, R208 ;  /* 0x0000001fff987819 */ /* 0x000fe200000114d0 */
[----:B------:R-:W-:Y:S01]  /*112b0*/  IMAD.IADD R3, R3, 0x1, R7 ;  /* 0x0000000103037824 */ /* 0x000fe200078e0207 */
[----:B------:R-:W-:Y:S01]  /*112c0*/  SHF.R.S32.HI R153, RZ, 0x1f, R209 ;  /* 0x0000001fff997819 */ /* 0x000fe200000114d1 */
[----:B------:R-:W-:Y:S01]  /*112d0*/  IMAD R0, R0, UR12, RZ ;  /* 0x0000000c00007c24 */ /* 0x000fe2000f8e02ff */
[----:B------:R-:W-:Y:S01]  /*112e0*/  SYNCS.ARRIVE.TRANS64.RED.A1T0 RZ, [UR9], RZ ;  /* 0x000000ffffff79a7 */ /* 0x000fe20008100409 */
[----:B------:R-:W-:Y:S01]  /*112f0*/  IMAD.WIDE.U32 R2, R23, UR6, R2 ;  /* 0x0000000617027c25 */ /* 0x000fe2000f8e0002 */
[----:B------:R-:W-:Y:S01]  /*11300*/  @UP0 ULDC UR6, c[0x0][0xbec] ;  /* 0x0002fb0000060ab9 */ /* 0x000fe20000000800 */
[----:B------:R-:W-:-:S02]  /*11310*/  SHF.R.S32.HI R154, RZ, 0x1f, R210 ;  /* 0x0000001fff9a7819 */ /* 0x000fc400000114d2 */
[----:B------:R-:W-:Y:S01]  /*11320*/  IMAD R3, R23, UR7, R3 ;  /* 0x0000000717037c24 */ /* 0x000fe2000f8e0203 */
[----:B------:R-:W-:Y:S01]  /*11330*/  SHF.R.S32.HI R155, RZ, 0x1f, R211 ;  /* 0x0000001fff9b7819 */ /* 0x000fe200000114d3 */
[----:B------:R-:W-:Y:S01]  /*11340*/  @P4 IMAD.HI.U32 R4, R17, UR6, RZ ;  /* 0x0000000611044c27 */ /* 0x000fe2000f8e00ff */
[----:B------:R-:W-:Y:S01]  /*11350*/  @UP0 ULDC UR6, c[0x0][0xbf0] ;  /* 0x0002fc0000060ab9 */ /* 0x000fe20000000800 */
[----:B------:R-:W-:Y:S02]  /*11360*/  SHF.R.S32.HI R156, RZ, 0x1f, R212 ;  /* 0x0000001fff9c7819 */ /* 0x000fe400000114d4 */
[C---:B------:R-:W-:Y:S01]  /*11370*/  IMAD R7, R201.reuse, UR13, R0 ;  /* 0x0000000dc9077c24 */ /* 0x040fe2000f8e0200 */
        /* <DEDUP_REMOVED lines=9> */
[----:B------:R-:W-:Y:S01]  /*11410*/  IMAD.WIDE.U32 R2, R230, UR6, R2 ;  /* 0x00000006e6027c25 */ /* 0x000fe2000f8e0002 */
[----:B------:R-:W-:-:S02]  /*11420*/  SHF.R.S32.HI R159, RZ, 0x1f, R215 ;  /* 0x0000001fff9f7819 */ /* 0x000fc400000114d7 */
[----:B------:R-:W-:Y:S01]  /*11430*/  SHF.R.S32.HI R160, RZ, 0x1f, R216 ;  /* 0x0000001fffa07819 */ /* 0x000fe200000114d8 */
[----:B------:R-:W-:Y:S01]  /*11440*/  IMAD R7, R4, UR11, R17 ;  /* 0x0000000b04077c24 */ /* 0x000fe2000f8e0211 */
        /* <DEDUP_REMOVED lines=19> */
[----:B------:R-:W-:Y:S01]  /*11580*/  IMAD.IADD R7, R3, 0x1, R5 ;  /* 0x0000000103077824 */ /* 0x000fe200078e0205 */
[----:B------:R-:W-:-:S02]  /*11590*/  LEA R0, P1, R2, UR6, 0x2 ;  /* 0x0000000602007c11 */ /* 0x000fc4000f8210ff */
[----:B------:R-:W-:Y:S02]  /*115a0*/  SHF.R.S32.HI R169, RZ, 0x1f, R225 ;  /* 0x0000001fffa97819 */ /* 0x000fe400000114e1 */
[----:B------:R-:W-:Y:S02]  /*115b0*/  LEA.HI.X R7, R2, UR7, R7, 0x2, P1 ;  /* 0x0000000702077c11 */ /* 0x000fe400088f1407 */
[----:B------:R0:W1:Y:S01]  /*115c0*/  SHFL.IDX PT, R2, R0, RZ, 0x1c1f ;  /* 0x001c1fff00027589 */ /* 0x00006200000e0000 */
[----:B------:R-:W-:Y:S02]  /*115d0*/  SHF.R.S32.HI R170, RZ, 0x1f, R226 ;  /* 0x0000001fffaa7819 */ /* 0x000fe400000114e2 */
[----:B------:R-:W-:Y:S01]  /*115e0*/  SHF.R.S32.HI R171, RZ, 0x1f, R227 ;  /* 0x0000001fffab7819 */ /* 0x000fe200000114e3 */
[----:B------:R0:W2:Y:S01]  /*115f0*/  SHFL.IDX PT, R3, R7, RZ, 0x1c1f ;  /* 0x001c1fff07037589 */ /* 0x0000a200000e0000 */
[----:B------:R-:W-:Y:S02]  /*11600*/  SHF.R.S32.HI R172, RZ, 0x1f, R228 ;  /* 0x0000001fffac7819 */ /* 0x000fe400000114e4 */
[----:B------:R-:W-:Y:S01]  /*11610*/  SHF.R.S32.HI R173, RZ, 0x1f, R229 ;  /* 0x0000001fffad7819 */ /* 0x000fe200000114e5 */
[----:B------:R-:W-:Y:S06]  /*11620*/  @P0 BRA `(.L_x_11458) ;  /* 0x00000008001c0947 */ /* 0x000fec0003800000 */
[----:B------:R-:W-:Y:S01]  /*11630*/  ULDC UR6, c[0x0][0xac8] ;  /* 0x0002b20000067ab9 */ /* 0x000fe20000000800 */
[C---:B------:R-:W-:Y:S01]  /*11640*/  VIADD R13, R16.reuse, 0xe8 ;  /* 0x000000e8100d7836 */ /* 0x040fe20000000000 */
[----:B------:R-:W-:Y:S01]  /*11650*/  ISETP.GE.AND P4, PT, R229, UR6, PT ;  /* 0x00000006e5007c0c */ /* 0x000fe2000bf86270 */
[----:B------:R-:W-:Y:S01]  /*11660*/  VIADD R19, R16, 0xf0 ;  /* 0x000000f010137836 */ /* 0x000fe20000000000 */
[----:B------:R-:W-:Y:S01]  /*11670*/  ISETP.GE.AND P3, PT, R228, UR6, PT ;  /* 0x00000006e4007c0c */ /* 0x000fe2000bf66270 */
[C---:B------:R-:W-:Y:S01]  /*11680*/  VIADD R17, R16.reuse, 0xf8 ;  /* 0x000000f810117836 */ /* 0x040fe20000000000 */
        /* <DEDUP_REMOVED lines=82> */
[----:B------:R-:W-:Y:S01]  /*11bb0*/  @!P4 ST.E.64 desc[UR40][R8.64], R100 ;  /* 0x000000640800c985 */ /* 0x000fe2000c101b28 */
        /* <DEDUP_REMOVED lines=8> */
[----:B------:R1:W-:Y:S01]  /*11c40*/  @!P2 ST.E.64 desc[UR40][R14.64], R108 ;  /* 0x0000006c0e00a985 */ /* 0x0003e2000c101b28 */
[-C--:B------:R-:W-:Y:S02]  /*11c50*/  @!P4 LEA R32, P5, R205, R2.reuse, 0x2 ;  /* 0x00000002cd20c211 */ /* 0x080fe400078a10ff */
[----:B------:R-:W-:Y:S01]  /*11c60*/  @!P0 LEA.HI.X R25, R207, R3, R237, 0x2, P6 ;  /* 0x00000003cf198211 */ /* 0x000fe200030f14ed */
[----:B------:R2:W-:Y:S01]  /*11c70*/  @!P1 ST.E.64 desc[UR40][R20.64], R112 ;  /* 0x0000007014009985 */ /* 0x0005e2000c101b28 */
[----:B------:R-:W-:-:S02]  /*11c80*/  @!P3 LEA R28, P1, R206, R2, 0x2 ;  /* 0x00000002ce1cb211 */ /* 0x000fc400078210ff */
[----:B------:R-:W-:Y:S01]  /*11c90*/  ISETP.GE.AND P2, PT, R204, UR6, PT ;  /* 0x00000006cc007c0c */ /* 0x000fe2000bf46270 */
[----:B------:R4:W-:Y:S01]  /*11ca0*/  @!P0 ST.E.64 desc[UR40][R24.64], R116 ;  /* 0x0000007418008985 */ /* 0x0009e2000c101b28 */
[-C--:B------:R-:W-:Y:S02]  /*11cb0*/  @!P3 LEA.HI.X R29, R206, R3.reuse, R236, 0x2, P1 ;  /* 0x00000003ce1db211 */ /* 0x080fe400008f14ec */
[----:B------:R-:W-:Y:S02]  /*11cc0*/  ISETP.GE.AND P1, PT, R203, UR6, PT ;  /* 0x00000006cb007c0c */ /* 0x000fe4000bf26270 */
[----:B------:R-:W-:Y:S01]  /*11cd0*/  @!P4 LEA.HI.X R33, R205, R3, R235, 0x2, P5 ;  /* 0x00000003cd21c211 */ /* 0x000fe200028f14eb */
[----:B------:R4:W-:Y:S01]  /*11ce0*/  @!P3 ST.E.64 desc[UR40][R28.64], R120 ;  /* 0x000000781c00b985 */ /* 0x0009e2000c101b28 */
[----:B------:R-:W-:Y:S02]  /*11cf0*/  ISETP.GE.AND P0, PT, R202, UR6, PT ;  /* 0x00000006ca007c0c */ /* 0x000fe4000bf06270 */
[----:B------:R-:W-:Y:S01]  /*11d00*/  ISETP.GE.AND P3, PT, R19, UR6, PT ;  /* 0x0000000613007c0c */ /* 0x000fe2000bf66270 */
[----:B------:R4:W-:Y:S01]  /*11d10*/  @!P4 ST.E.64 desc[UR40][R32.64], R124 ;  /* 0x0000007c2000c985 */ /* 0x0009e2000c101b28 */
[----:B------:R-:W-:-:S02]  /*11d20*/  ISETP.GE.AND P4, PT, R13, UR6, PT ;  /* 0x000000060d007c0c */ /* 0x000fc4000bf86270 */
[CC--:B---3--:R-:W-:Y:S02]  /*11d30*/  @!P2 LEA R10, P5, R204.reuse, R2.reuse, 0x2 ;  /* 0x00000002cc0aa211 */ /* 0x0c8fe400078a10ff */
[----:B------:R-:W-:Y:S02]  /*11d40*/  SHF.R.S32.HI R5, RZ, 0x1f, R202 ;  /* 0x0000001fff057819 */ /* 0x000fe400000114ca */
[CC--:B------:R-:W-:Y:S02]  /*11d50*/  @!P1 LEA R8, P6, R203.reuse, R2.reuse, 0x2 ;  /* 0x00000002cb089211 */ /* 0x0c0fe400078c10ff */
[-C--:B------:R-:W-:Y:S02]  /*11d60*/  @!P2 LEA.HI.X R11, R204, R3.reuse, R233, 0x2, P5 ;  /* 0x00000003cc0ba211 */ /* 0x080fe400028f14e9 */
[----:B------:R-:W-:Y:S02]  /*11d70*/  @!P0 LEA R4, P5, R202, R2, 0x2 ;  /* 0x00000002ca048211 */ /* 0x000fe400078a10ff */
[----:B------:R-:W-:Y:S01]  /*11d80*/  @!P1 LEA.HI.X R9, R203, R3, R232, 0x2, P6 ;  /* 0x00000003cb099211 */ /* 0x000fe200030f14e8 */
[----:B------:R4:W-:Y:S01]  /*11d90*/  @!P2 ST.E.64 desc[UR40][R10.64], R128 ;  /* 0x000000800a00a985 */ /* 0x0009e2000c101b28 */
[----:B------:R-:W-:-:S02]  /*11da0*/  ISETP.GE.AND P6, PT, R17, UR6, PT ;  /* 0x0000000611007c0c */ /* 0x000fc4000bfc6270 */
[-C--:B------:R-:W-:Y:S01]  /*11db0*/  @!P0 LEA.HI.X R5, R202, R3.reuse, R5, 0x2, P5 ;  /* 0x00000003ca058211 */ /* 0x080fe200028f1405 */
[----:B------:R4:W-:Y:S01]  /*11dc0*/  @!P1 ST.E.64 desc[UR40][R8.64], R132 ;  /* 0x0000008408009985 */ /* 0x0009e2000c101b28 */
[----:B-1----:R-:W-:Y:S02]  /*11dd0*/  SHF.R.S32.HI R15, RZ, 0x1f, R13 ;  /* 0x0000001fff0f7819 */ /* 0x002fe4000001140d */
[C---:B------:R-:W-:Y:S01]  /*11de0*/  @!P4 LEA R14, P5, R13.reuse, R2, 0x2 ;  /* 0x000000020d0ec211 */ /* 0x040fe200078a10ff */
[----:B------:R4:W-:Y:S03]  /*11df0*/  @!P0 ST.E.64 desc[UR40][R4.64], R136 ;  /* 0x0000008804008985 */ /* 0x0009e6000c101b28 */
[----:B------:R-:W-:Y:S02]  /*11e00*/  @!P4 LEA.HI.X R15, R13, R3, R15, 0x2, P5 ;  /* 0x000000030d0fc211 */ /* 0x000fe400028f140f */
[----:B------:R-:W-:-:S02]  /*11e10*/  SHF.R.S32.HI R13, RZ, 0x1f, R19 ;  /* 0x0000001fff0d7819 */ /* 0x000fc40000011413 */
[CC--:B--2---:R-:W-:Y:S01]  /*11e20*/  @!P3 LEA R20, P5, R19.reuse, R2.reuse, 0x2 ;  /* 0x000000021314b211 */ /* 0x0c4fe200078a10ff */
[----:B------:R4:W-:Y:S03]  /*11e30*/  @!P4 ST.E.64 desc[UR40][R14.64], R140 ;  /* 0x0000008c0e00c985 */ /* 0x0009e6000c101b28 */
[-C--:B------:R-:W-:Y:S02]  /*11e40*/  @!P3 LEA.HI.X R21, R19, R3.reuse, R13, 0x2, P5 ;  /* 0x000000031315b211 */ /* 0x080fe400028f140d */
[----:B------:R-:W-:Y:S02]  /*11e50*/  SHF.R.S32.HI R13, RZ, 0x1f, R17 ;  /* 0x0000001fff0d7819 */ /* 0x000fe40000011411 */
[C---:B------:R-:W-:Y:S01]  /*11e60*/  @!P6 LEA R2, P5, R17.reuse, R2, 0x2 ;  /* 0x000000021102e211 */ /* 0x040fe200078a10ff */
[----:B------:R4:W-:Y:S03]  /*11e70*/  @!P3 ST.E.64 desc[UR40][R20.64], R144 ;  /* 0x000000901400b985 */ /* 0x0009e6000c101b28 */
[----:B------:R-:W-:-:S05]  /*11e80*/  @!P6 LEA.HI.X R3, R17, R3, R13, 0x2, P5 ;  /* 0x000000031103e211 */ /* 0x000fca00028f140d */
[----:B------:R4:W-:Y:S04]  /*11e90*/  @!P6 ST.E.64 desc[UR40][R2.64], R148 ;  /* 0x000000940200e985 */ /* 0x0009e8000c101b28 */
.L_x_11458:
[----:B------:R-:W-:Y:S05]  /*11ea0*/  BSYNC B1 ;  /* 0x0000000000017941 */ /* 0x000fea0003800000 */
.L_x_11457:
[----:B------:R-:W-:Y:S01]  /*11eb0*/  ISETP.GE.AND P0, PT, R12, UR8, PT ;  /* 0x000000080c007c0c */ /* 0x000fe2000bf06270 */
[----:B--2-4-:R2:W3:Y:S04]  /*11ec0*/  SHFL.IDX PT, R3, R7, 0x1, 0x1c1f ;  /* 0x003c1f0007037f89 */ /* 0x0144e800000e0000 */
        /* <DEDUP_REMOVED lines=139> */
.L_x_11447:
[----:B------:R-:W0:Y:S01]  /*12780*/  LDC.64 R8, c[0x0][0xc08] ;  /* 0x00030200ff087b82 */ /* 0x000e220000000a00 */
[----:B------:R-:W-:-:S07]  /*12790*/  IMAD.MOV.U32 R7, RZ, RZ, RZ ;  /* 0x000000ffff077224 */ /* 0x000fce00078e00ff */
[----:B------:R-:W2:Y:S08]  /*127a0*/  LDC.64 R4, c[0x0][0xc00] ;  /* 0x00030000ff047b82 */ /* 0x000eb00000000a00 */
[----:B------:R-:W3:Y:S01]  /*127b0*/  LDC.64 R2, c[0x0][0xc00] ;  /* 0x00030000ff027b82 */ /* 0x000ee20000000a00 */
[----:B0-----:R-:W-:-:S04]  /*127c0*/  ISETP.NE.U32.AND P0, PT, R8, RZ, PT ;  /* 0x000000ff0800720c */ /* 0x001fc80003f05070 */
[----:B------:R-:W-:Y:S02]  /*127d0*/  ISETP.NE.AND.EX P1, PT, R9, RZ, PT, P0 ;  /* 0x000000ff0900720c */ /* 0x000fe40003f25300 */
[----:B--2---:R-:W-:-:S04]  /*127e0*/  ISETP.NE.U32.AND P0, PT, R4, RZ, PT ;  /* 0x000000ff0400720c */ /* 0x004fc80003f05070 */
[----:B------:R-:W-:Y:S01]  /*127f0*/  ISETP.NE.AND.EX P0, PT, R5, RZ, PT, P0 ;  /* 0x000000ff0500720c */ /* 0x000fe20003f05300 */
[----:B------:R-:W-:Y:S01]  /*12800*/  ULDC UR6, c[0x0][0xa88] ;  /* 0x0002a20000067ab9 */ /* 0x000fe20000000800 */
[----:B---3--:R-:W-:-:S05]  /*12810*/  IMAD.WIDE R2, R201, 0x4, R2 ;  /* 0x00000004c9027825 */ /* 0x008fca00078e0202 */
[----:B------:R-:W0:Y:S01]  /*12820*/  @P1 LDC.64 R4, c[0x0][0xc08] ;  /* 0x00030200ff041b82 */ /* 0x000e220000000a00 */
[----:B------:R-:W-:-:S05]  /*12830*/  IMAD.U32 R0, RZ, RZ, UR6 ;  /* 0x00000006ff007e24 */ /* 0x000fca000f8e00ff */
[----:B------:R2:W5:Y:S01]  /*12840*/  @P0 LDG.E R7, desc[UR40][R2.64] ;  /* 0x0000002802070981 */ /* 0x000562000c1e1900 */
[----:B0-----:R-:W-:-:S05]  /*12850*/  @P1 IMAD.WIDE R4, R201, 0x4, R4 ;  /* 0x00000004c9041825 */ /* 0x001fca00078e0204 */
[----:B------:R2:W5:Y:S01]  /*12860*/  @P1 LDG.E R0, desc[UR40][R4.64] ;  /* 0x0000002804001981 */ /* 0x000562000c1e1900 */
[----:B------:R-:W-:Y:S02]  /*12870*/  ISETP.NE.AND P2, PT, R200, RZ, PT ;  /* 0x000000ffc800720c */ /* 0x000fe40003f45270 */
[----:B------:R-:W-:Y:S01]  /*12880*/  SHF.R.S32.HI R24, RZ, 0x1f, R201 ;  /* 0x0000001fff187819 */ /* 0x000fe200000114c9 */
[----:B------:R-:W0:Y:S10]  /*12890*/  S2R R8, SR_TID.X ;  /* 0x0000000000087919 */ /* 0x000e340000002100 */
[----:B------:R-:W3:Y:S01]  /*128a0*/  @!P2 LDC R200, c[0x0][0xad4] ;  /* 0x0002b500ffc8ab82 */ /* 0x000ee20000000800 */
[----:B0-----:R-:W-:Y:S01]  /*128b0*/  VIADD R28, R8, 0xffffff80 ;  /* 0xffffff80081c7836 */ /* 0x001fe20000000000 */
[----:B---3--:R-:W-:-:S04]  /*128c0*/  ISETP.GT.AND P2, PT, R200, 0x1, PT ;  /* 0x00000001c800780c */ /* 0x008fc80003f44270 */
[----:B------:R-:W-:Y:S01]  /*128d0*/  ISETP.GT.AND P3, PT, R28, 0x7f, PT ;  /* 0x0000007f1c00780c */ /* 0x000fe20003f64270 */
[----:B--2---:R-:W-:-:S12]  /*128e0*/  @P1 BRA `(.L_x_11459) ;  /* 0x0000000000101947 */ /* 0x004fd80003800000 */
[----:B------:R-:W-:Y:S05]  /*128f0*/  @!P0 BRA `(.L_x_11459) ;  /* 0x00000000000c8947 */ /* 0x000fea0003800000 */
[----:B------:R-:W2:Y:S04]  /*12900*/  LDG.E R5, desc[UR40][R2.64] ;  /* 0x0000002802057981 */ /* 0x000ea8000c1e1900 */
[----:B-----5:R-:W2:Y:S02]  /*12910*/  LDG.E R0, desc[UR40][R2.64+0x4] ;  /* 0x0000042802007981 */ /* 0x020ea4000c1e1900 */
[----:B--2---:R-:W-:-:S07]  /*12920*/  IMAD.IADD R0, R0, 0x1, -R5 ;  /* 0x0000000100007824 */ /* 0x004fce00078e0a05 */
.L_x_11459:
[----:B------:R-:W-:Y:S01]  /*12930*/  BSSY B1, `(.L_x_11460) ;  /* 0x0000037000017945 */ /* 0x000fe20003800000 */
[----:B------:R-:W-:Y:S02]  /*12940*/  SEL R201, R201, RZ, !P0 ;  /* 0x000000ffc9c97207 */ /* 0x000fe40004000000 */
[----:B------:R-:W-:Y:S02]  /*12950*/  SEL R24, R24, RZ, !P0 ;  /* 0x000000ff18187207 */ /* 0x000fe40004000000 */
[----:B-----5:R-:W-:Y:S01]  /*12960*/  SHF.R.S32.HI R20, RZ, 0x1f, R7 ;  /* 0x0000001fff147819 */ /* 0x020fe20000011407 */
[----:B------:R-:W-:Y:S06]  /*12970*/  @P3 BRA `(.L_x_11461) ;  /* 0x0000000000c83947 */ /* 0x000fec0003800000 */
[----:B------:R-:W0:Y:S01]  /*12980*/  S2R R25, SR_TID.X ;  /* 0x0000000000197919 */ /* 0x000e220000002100 */
[----:B------:R-:W2:Y:S01]  /*12990*/  LDC R29, c[0x0][0xbe8] ;  /* 0x0002fa00ff1d7b82 */ /* 0x000ea20000000800 */
[----:B------:R-:W-:Y:S02]  /*129a0*/  IMAD.U32 R4, RZ, RZ, UR43 ;  /* 0x0000002bff047e24 */ /* 0x000fe4000f8e00ff */
[----:B--2---:R-:W-:-:S03]  /*129b0*/  IMAD R2, R0, R29, RZ ;  /* 0x0000001d00027224 */ /* 0x004fc600078e02ff */
[----:B0-----:R-:W-:-:S04]  /*129c0*/  IADD3 R25, R4, -0x80, R25 ;  /* 0xffffff8004197810 */ /* 0x001fc80007ffe019 */
        /* <DEDUP_REMOVED lines=8> */
[----:B------:R-:W2:Y:S08]  /*12a50*/  LDC.64 R4, c[0x0][R17+0x220] ;  /* 0x0000880011047b82 */ /* 0x000eb00000000a00 */
[----:B------:R-:W3:Y:S08]  /*12a60*/  @P1 LDC R14, c[0x0][0xbec] ;  /* 0x0002fb00ff0e1b82 */ /* 0x000ef00000000800 */
[----:B------:R-:W4:Y:S08]  /*12a70*/  LDC.64 R2, c[0x0][R17+0x218] ;  /* 0x0000860011027b82 */ /* 0x000f300000000a00 */
[----:B------:R-:W5:Y:S01]  /*12a80*/  @P1 LDC R21, c[0x0][0xbf0] ;  /* 0x0002fc00ff151b82 */ /* 0x000f620000000800 */
[----:B--2---:R-:W-:-:S02]  /*12a90*/  IMAD R5, R5, R201, RZ ;  /* 0x000000c905057224 */ /* 0x004fc400078e02ff */
[----:B------:R-:W-:-:S05]  /*12aa0*/  IMAD.WIDE.U32 R12, R4, R201, RZ ;  /* 0x000000c9040c7225 */ /* 0x000fca00078e00ff */
[----:B------:R-:W2:Y:S01]  /*12ab0*/  LDC.64 R8, c[0x0][R17+0x228] ;  /* 0x00008a0011087b82 */ /* 0x000ea20000000a00 */
[----:B---3--:R-:W-:-:S07]  /*12ac0*/  @P1 IMAD.HI.U32 R14, R25, R14, RZ ;  /* 0x0000000e190e1227 */ /* 0x008fce00078e00ff */
[----:B------:R-:W3:Y:S01]  /*12ad0*/  LDC.64 R10, c[0x0][R17+0x210] ;  /* 0x00008400110a7b82 */ /* 0x000ee20000000a00 */
[-C--:B----4-:R-:W-:Y:S02]  /*12ae0*/  IMAD R19, R3, R23.reuse, RZ ;  /* 0x0000001703137224 */ /* 0x090fe400078e02ff */
[----:B------:R-:W-:-:S04]  /*12af0*/  IMAD.WIDE.U32 R2, R2, R23, RZ ;  /* 0x0000001702027225 */ /* 0x000fc800078e00ff */
[----:B------:R-:W-:Y:S01]  /*12b00*/  IMAD.IADD R19, R3, 0x1, R19 ;  /* 0x0000000103137824 */ /* 0x000fe200078e0213 */
[----:B-----5:R-:W-:Y:S01]  /*12b10*/  @P1 SHF.R.U32.HI R15, RZ, R21, R14 ;  /* 0x00000015ff0f1219 */ /* 0x020fe2000001160e */
[----:B------:R-:W-:Y:S01]  /*12b20*/  IMAD R21, R4, R24, R5 ;  /* 0x0000001804157224 */ /* 0x000fe200078e0205 */
[----:B------:R-:W-:Y:S01]  /*12b30*/  SEL R5, R230, RZ, P0 ;  /* 0x000000ffe6057207 */ /* 0x000fe20000000000 */
[----:B0-----:R-:W0:Y:S01]  /*12b40*/  @!P0 LDC R26, c[0x0][0xb50] ;  /* 0x0002d400ff1a8b82 */ /* 0x001e220000000800 */
[----:B------:R-:W-:Y:S01]  /*12b50*/  IADD3 R4, P1, P3, R12, R2, R7 ;  /* 0x000000020c047210 */ /* 0x000fe20007b3e007 */
[----:B------:R-:W-:Y:S02]  /*12b60*/  IMAD.IADD R21, R13, 0x1, R21 ;  /* 0x000000010d157824 */ /* 0x000fe400078e0215 */
[----:B------:R-:W-:Y:S02]  /*12b70*/  IMAD.MOV R12, RZ, RZ, -R15 ;  /* 0x000000ffff0c7224 */ /* 0x000fe400078e0a0f */
[----:B--2---:R-:W-:Y:S01]  /*12b80*/  IMAD.WIDE.U32 R2, R8, R5, RZ ;  /* 0x0000000508027225 */ /* 0x004fe200078e00ff */
[----:B------:R-:W-:Y:S01]  /*12b90*/  IADD3.X R8, R21, R19, R20, P1, P3 ;  /* 0x0000001315087210 */ /* 0x000fe20000fe6414 */
[----:B------:R-:W2:Y:S02]  /*12ba0*/  @!P0 LDC R27, c[0x0][0xb54] ;  /* 0x0002d500ff1b8b82 */ /* 0x000ea40000000800 */
[----:B------:R-:W-:Y:S01]  /*12bb0*/  IMAD R9, R9, R5, RZ ;  /* 0x0000000509097224 */ /* 0x000fe200078e02ff */
[----:B------:R-:W-:Y:S01]  /*12bc0*/  IADD3 R2, P0, P1, R15, R4, R2 ;  /* 0x000000040f027210 */ /* 0x000fe2000791e002 */
[----:B------:R-:W-:Y:S01]  /*12bd0*/  IMAD R5, R29, R12, R25 ;  /* 0x0000000c1d057224 */ /* 0x000fe200078e0219 */
[----:B------:R-:W-:Y:S01]  /*12be0*/  SHF.R.S32.HI R15, RZ, 0x1f, R15 ;  /* 0x0000001fff0f7819 */ /* 0x000fe2000001140f */
[----:B------:R-:W-:-:S02]  /*12bf0*/  IMAD.IADD R9, R3, 0x1, R9 ;  /* 0x0000000103097824 */ /* 0x000fc400078e0209 */
[----:B---3--:R-:W-:-:S03]  /*12c00*/  IMAD R4, R11, R5, RZ ;  /* 0x000000050b047224 */ /* 0x008fc600078e02ff */
        /* <DEDUP_REMOVED lines=9> */
.L_x_11461:
[----:B------:R-:W-:Y:S05]  /*12ca0*/  BSYNC B1 ;  /* 0x0000000000017941 */ /* 0x000fea0003800000 */
.L_x_11460:
        /* <DEDUP_REMOVED lines=17> */
[----:B------:R-:W-:Y:S02]  /*12dc0*/  VIADD R9, R4, UR43 ;  /* 0x0000002b04097c36 */ /* 0x000fe40008000000 */
[----:B------:R-:W-:Y:S01]  /*12dd0*/  IMAD R3, R23, UR7, R3 ;  /* 0x0000000717037c24 */ /* 0x000fe2000f8e0203 */
[----:B------:R-:W-:Y:S01]  /*12de0*/  ULDC.64 UR6, c[0x0][0xaf0] ;  /* 0x0002bc0000067ab9 */ /* 0x000fe20000000a00 */
[----:B------:R-:W-:Y:S02]  /*12df0*/  IMAD.MOV.U32 R5, RZ, RZ, R9 ;  /* 0x000000ffff057224 */ /* 0x000fe400078e0009 */
[----:B------:R-:W-:Y:S02]  /*12e00*/  IMAD R7, R24, UR6, RZ ;  /* 0x0000000618077c24 */ /* 0x000fe4000f8e02ff */
[C---:B------:R-:W-:Y:S02]  /*12e10*/  IMAD.WIDE.U32 R2, R201.reuse, UR6, R2 ;  /* 0x00000006c9027c25 */ /* 0x040fe4000f8e0002 */
[----:B------:R-:W0:Y:S02]  /*12e20*/  @P0 LDC R8, c[0x0][0xbec] ;  /* 0x0002fb00ff080b82 */ /* 0x000e240000000800 */
[----:B------:R-:W-:Y:S01]  /*12e30*/  IMAD R7, R201, UR7, R7 ;  /* 0x00000007c9077c24 */ /* 0x000fe2000f8e0207 */
[----:B------:R-:W-:-:S03]  /*12e40*/  ULDC.64 UR6, c[0x0][0xae0] ;  /* 0x0002b80000067ab9 */ /* 0x000fc60000000a00 */
[----:B------:R-:W-:Y:S02]  /*12e50*/  IMAD.IADD R3, R3, 0x1, R7 ;  /* 0x0000000103037824 */ /* 0x000fe400078e0207 */
[----:B------:R-:W2:Y:S01]  /*12e60*/  @P0 LDC R13, c[0x0][0xbf0] ;  /* 0x0002fc00ff0d0b82 */ /* 0x000ea20000000800 */
[----:B0-----:R-:W-:-:S05]  /*12e70*/  @P0 IMAD.HI.U32 R4, R9, R8, RZ ;  /* 0x0000000809040227 */ /* 0x001fca00078e00ff */
[----:B--2---:R-:W-:-:S04]  /*12e80*/  @P0 SHF.R.U32.HI R5, RZ, R13, R4 ;  /* 0x0000000dff050219 */ /* 0x004fc80000011604 */
[--C-:B------:R-:W-:Y:S01]  /*12e90*/  SHF.R.S32.HI R4, RZ, 0x1f, R5.reuse ;  /* 0x0000001fff047819 */ /* 0x100fe20000011405 */
[----:B------:R-:W-:Y:S02]  /*12ea0*/  IMAD.MOV R8, RZ, RZ, -R5 ;  /* 0x000000ffff087224 */ /* 0x000fe400078e0a05 */
[----:B------:R-:W-:-:S04]  /*12eb0*/  IMAD.WIDE.U32 R2, R5, UR6, R2 ;  /* 0x0000000605027c25 */ /* 0x000fc8000f8e0002 */
[----:B------:R-:W-:Y:S02]  /*12ec0*/  IMAD R7, R11, R8, R9 ;  /* 0x000000080b077224 */ /* 0x000fe400078e0209 */
[----:B------:R-:W-:Y:S02]  /*12ed0*/  IMAD R4, R4, UR6, RZ ;  /* 0x0000000604047c24 */ /* 0x000fe4000f8e02ff */
[----:B------:R-:W-:Y:S02]  /*12ee0*/  VIADD R8, R15, UR43 ;  /* 0x0000002b0f087c36 */ /* 0x000fe40008000000 */
[----:B------:R-:W-:Y:S01]  /*12ef0*/  IMAD R9, R5, UR7, R4 ;  /* 0x0000000705097c24 */ /* 0x000fe2000f8e0204 */
[----:B------:R-:W-:Y:S01]  /*12f00*/  SHF.R.S32.HI R4, RZ, 0x1f, R7 ;  /* 0x0000001fff047819 */ /* 0x000fe20000011407 */
[----:B------:R-:W-:Y:S01]  /*12f10*/  ULDC.64 UR6, c[0x0][0xad8] ;  /* 0x0002b60000067ab9 */ /* 0x000fe20000000a00 */
[----:B------:R-:W-:Y:S02]  /*12f20*/  IMAD R11, R0, R11, RZ ;  /* 0x0000000b000b7224 */ /* 0x000fe400078e02ff */
[----:B------:R-:W-:-:S02]  /*12f30*/  IMAD.IADD R3, R3, 0x1, R9 ;  /* 0x0000000103037824 */ /* 0x000fc400078e0209 */
[----:B------:R-:W-:Y:S02]  /*12f40*/  IMAD R4, R4, UR6, RZ ;  /* 0x0000000604047c24 */ /* 0x000fe4000f8e02ff */
[----:B------:R-:W-:-:S04]  /*12f50*/  IMAD.WIDE.U32 R2, R7, UR6, R2 ;  /* 0x0000000607027c25 */ /* 0x000fc8000f8e0002 */
[----:B------:R-:W-:Y:S01]  /*12f60*/  IMAD R5, R7, UR7, R4 ;  /* 0x0000000707057c24 */ /* 0x000fe2000f8e0204 */
[----:B------:R-:W-:Y:S01]  /*12f70*/  ULDC.64 UR6, c[0x0][0xa80] ;  /* 0x0002a00000067ab9 */ /* 0x000fe20000000a00 */
[----:B------:R-:W-:Y:S02]  /*12f80*/  VIADD R4, R8, 0x40 ;  /* 0x0000004008047836 */ /* 0x000fe40000000000 */
[----:B------:R-:W-:Y:S01]  /*12f90*/  IMAD.IADD R3, R3, 0x1, R5 ;  /* 0x0000000103037824 */ /* 0x000fe200078e0205 */
[----:B------:R-:W-:Y:S01]  /*12fa0*/  LEA R5, P2, R2, UR6, 0x1 ;  /* 0x0000000602057c11 */ /* 0x000fe2000f8408ff */
        /* <DEDUP_REMOVED lines=33> */
.L_x_11463:
[----:B------:R-:W-:Y:S05]  /*131c0*/  BSYNC B1 ;  /* 0x0000000000017941 */ /* 0x000fea0003800000 */
.L_x_11462:
        /* <DEDUP_REMOVED lines=21> */
.L_x_11465:
[----:B------:R-:W-:Y:S05]  /*13320*/  BSYNC B1 ;  /* 0x0000000000017941 */ /* 0x000fea0003800000 */
.L_x_11464:
        /* <DEDUP_REMOVED lines=21> */
.L_x_11467:
[----:B------:R-:W-:Y:S05]  /*13480*/  BSYNC B1 ;  /* 0x0000000000017941 */ /* 0x000fea0003800000 */
.L_x_11466:
[----:B0-----:R-:W-:Y:S01]  /*13490*/  VIADD R0, R8, 0x60 ;  /* 0x0000006008007836 */ /* 0x001fe20000000000 */
[----:B---3--:R-:W3:Y:S04]  /*134a0*/  SHFL.IDX PT, R4, R4, 0x3, 0x181f ;  /* 0x00781f0004047f89 */ /* 0x008ee800000e0000 */
[----:B------:R-:W-:Y:S01]  /*134b0*/  ISETP.GE.AND P0, PT, R0, R11, PT ;  /* 0x0000000b0000720c */ /* 0x000fe20003f06270 */
[----:B----4-:R4:W0:-:S12]  /*134c0*/  SHFL.IDX PT, R2, R5, 0x3, 0x181f ;  /* 0x00781f0005027f89 */ /* 0x01081800000e0000 */
[----:B----4-:R-:W-:Y:S05]  /*134d0*/  @P0 BRA `(.L_x_11456) ;  /* 0x0000000000440947 */ /* 0x010fea0003800000 */
[----:B------:R-:W-:Y:S02]  /*134e0*/  ULDC UR6, c[0x0][0xac8] ;  /* 0x0002b20000067ab9 */ /* 0x000fe40000000800 */
[----:B------:R-:W-:Y:S02]  /*134f0*/  ISETP.GE.AND P3, PT, R7, UR6, PT ;  /* 0x0000000607007c0c */ /* 0x000fe4000bf66270 */
[----:B------:R-:W-:Y:S02]  /*13500*/  ISETP.GE.AND P2, PT, R9, UR6, PT ;  /* 0x0000000609007c0c */ /* 0x000fe4000bf46270 */
[----:B------:R-:W-:Y:S02]  /*13510*/  ISETP.GE.AND P1, PT, R15, UR6, PT ;  /* 0x000000060f007c0c */ /* 0x000fe4000bf26270 */
[----:B------:R-:W-:-:S07]  /*13520*/  ISETP.GE.AND P0, PT, R13, UR6, PT ;  /* 0x000000060d007c0c */ /* 0x000fce000bf06270 */
[----:B0-----:R-:W-:-:S04]  /*13530*/  @!P3 LEA R20, P4, R7, R2, 0x1 ;  /* 0x000000020714b211 */ /* 0x001fc800078808ff */
[----:B---3--:R-:W-:Y:S02]  /*13540*/  @!P3 LEA.HI.X R21, R7, R4, R17, 0x1, P4 ;  /* 0x000000040715b211 */ /* 0x008fe400020f0c11 */
        /* <DEDUP_REMOVED lines=10> */
.L_x_11456:
[----:B------:R-:W-:Y:S05]  /*135f0*/  BSYNC B0 ;  /* 0x0000000000007941 */ /* 0x000fea0003800000 */
.L_x_11446:
[----:B------:R-:W-:Y:S02]  /*13600*/  ULDC UR6, c[0x0][0xc3c] ;  /* 0x00030f0000067ab9 */ /* 0x000fe40000000800 */
[----:B------:R-:W-:-:S06]  /*13610*/  UISETP.GE.AND UP0, UPT, UR5, UR6, UPT ;  /* 0x000000060500728c */ /* 0x000fcc000bf06270 */
[----:B------:R-:W-:-:S13]  /*13620*/  PLOP3.LUT P0, PT, PT, PT, UP0, 0x80, 0x0 ;  /* 0x000000000000781c */ /* 0x000fda0003f0f008 */
[----:B------:R-:W-:Y:S05]  /*13630*/  @!P0 BRA `(.L_x_11468) ;  /* 0xfffffed800b88947 */ /* 0x000fea000383ffff */
[----:B------:R-:W-:Y:S05]  /*13640*/  EXIT ;  /* 0x000000000000794d */ /* 0x000fea0003800000 */
.L_x_11363:
        /* <DEDUP_REMOVED lines=18> */
.L_x_11469:
        /* <DEDUP_REMOVED lines=43> */
.L_x_11473:
        /* <DEDUP_REMOVED lines=39> */
.L_x_11471:
        /* <DEDUP_REMOVED lines=12> */
.L_x_11474:
        /* <DEDUP_REMOVED lines=63> */
.L_x_11475:
        /* <DEDUP_REMOVED lines=61> */
.L_x_11476:
[----:B01----:R-:W-:-:S05]  /*14510*/  LOP3.LUT R3, RZ, R2, RZ, 0x33, !PT ;  /* 0x00000002ff037212 */ /* 0x003fca00078e33ff */
[----:B------:R-:W-:-:S05]  /*14520*/  IMAD.IADD R2, R4, 0x1, R3 ;  /* 0x0000000104027824 */ /* 0x000fca00078e0203 */
[----:B------:R1:W-:Y:S01]  /*14530*/  STL [R1+0x4], R2 ;  /* 0x0000040201007387 */ /* 0x0003e20000100800 */
[----:B------:R-:W-:Y:S05]  /*14540*/  BRA `(.L_x_11477) ;  /* 0x0000000000107947 */ /* 0x000fea0003800000 */
.L_x_11472:
[----:B------:R-:W-:Y:S01]  /*14550*/  IMAD.U32 R2, RZ, RZ, UR6 ;  /* 0x00000006ff027e24 */ /* 0x000fe2000f8e00ff */
[----:B------:R0:W-:Y:S04]  /*14560*/  STL [R1+0x4], RZ ;  /* 0x000004ff01007387 */ /* 0x0001e80000100800 */
[----:B------:R0:W-:Y:S04]  /*14570*/  STL [R1+0x8], RZ ;  /* 0x000008ff01007387 */ /* 0x0001e80000100800 */
[----:B------:R0:W-:Y:S02]  /*14580*/  STL [R1], R2 ;  /* 0x0000000201007387 */ /* 0x0001e40000100800 */
.L_x_11477:
        /* <DEDUP_REMOVED lines=10> */
.L_x_11470:
        /* <DEDUP_REMOVED lines=9> */
[C---:B----4-:R-:W-:Y:S01]  /*146c0*/  IMAD.SHL.U32 R0, R6.reuse, 0x8, RZ ;  /* 0x0000000806007824 */ /* 0x050fe200078e00ff */
        /* <DEDUP_REMOVED lines=20> */
.L_x_11590:
[----:B--23--:R-:W2:Y:S01]  /*14810*/  LDL R9, [R1+0xc] ;  /* 0x00000c0001097983 */ /* 0x00cea20000100800 */
        /* <DEDUP_REMOVED lines=46> */
.L_x_11479:
        /* <DEDUP_REMOVED lines=16> */
.L_x_11480:
[----:B------:R-:W-:Y:S05]  /*14c00*/  @!P1 BRA `(.L_x_11481) ;  /* 0x00000000000c9947 */ /* 0x000fea0003800000 */
[----:B------:R-:W3:Y:S04]  /*14c10*/  LDG.E R6, desc[UR40][R2.64] ;  /* 0x0000002802067981 */ /* 0x000ee8000c1e1900 */
[----:B------:R-:W3:Y:S02]  /*14c20*/  LDG.E R2, desc[UR40][R2.64+0x4] ;  /* 0x0000042802027981 */ /* 0x000ee4000c1e1900 */
[----:B---3--:R-:W-:-:S07]  /*14c30*/  IMAD.IADD R6, R2, 0x1, -R6 ;  /* 0x0000000102067824 */ /* 0x008fce00078e0a06 */
.L_x_11481:
        /* <DEDUP_REMOVED lines=34> */
.L_x_11484:
[----:B------:R-:W-:-:S13]  /*14e60*/  ISETP.NE.AND P0, PT, R3, 0x1, PT ;  /* 0x000000010300780c */ /* 0x000fda0003f05270 */
[----:B------:R-:W2:Y:S02]  /*14e70*/  @P0 LDC.64 R4, c[0x0][0x9e8] ;  /* 0x00027a00ff040b82 */ /* 0x000ea40000000a00 */
[----:B--2---:R-:W-:-:S05]  /*14e80*/  @P0 IMAD.HI.U32 R4, R8, R4, RZ ;  /* 0x0000000408040227 */ /* 0x004fca00078e00ff */
[----:B------:R-:W-:-:S07]  /*14e90*/  @P0 SHF.R.U32.HI R8, RZ, R5, R4 ;  /* 0x00000005ff080219 */ /* 0x000fce0000011604 */
.L_x_11485:
[----:B------:R-:W-:Y:S05]  /*14ea0*/  BSYNC B0 ;  /* 0x0000000000007941 */ /* 0x000fea0003800000 */
.L_x_11483:
[----:B------:R-:W-:-:S05]  /*14eb0*/  IMAD R8, R8, R3, R3 ;  /* 0x0000000308087224 */ /* 0x000fca00078e0203 */
[----:B------:R-:W-:-:S07]  /*14ec0*/  VIMNMX R2, R2, R8, PT ;  /* 0x0000000802027248 */ /* 0x000fce0003fe0100 */
.L_x_11482:
        /* <DEDUP_REMOVED lines=25> */
.L_x_11488:
[----:B------:R-:W-:-:S13]  /*15060*/  ISETP.NE.AND P0, PT, R3, 0x1, PT ;  /* 0x000000010300780c */ /* 0x000fda0003f05270 */
[----:B--2---:R-:W2:Y:S02]  /*15070*/  @P0 LDC.64 R4, c[0x0][0x9e8] ;  /* 0x00027a00ff040b82 */ /* 0x004ea40000000a00 */
[----:B--2---:R-:W-:-:S05]  /*15080*/  @P0 IMAD.HI.U32 R4, R6, R4, RZ ;  /* 0x0000000406040227 */ /* 0x004fca00078e00ff */
[----:B------:R-:W-:-:S07]  /*15090*/  @P0 SHF.R.U32.HI R6, RZ, R5, R4 ;  /* 0x00000005ff060219 */ /* 0x000fce0000011604 */
.L_x_11489:
[----:B------:R-:W-:Y:S05]  /*150a0*/  BSYNC B0 ;  /* 0x0000000000007941 */ /* 0x000fea0003800000 */
.L_x_11487:
[----:B------:R-:W-:-:S05]  /*150b0*/  IMAD R3, R6, R3, RZ ;  /* 0x0000000306037224 */ /* 0x000fca00078e02ff */
[----:B------:R-:W-:-:S07]  /*150c0*/  VIMNMX R2, R2, R3, !PT ;  /* 0x0000000302027248 */ /* 0x000fce0007fe0100 */
.L_x_11486:
        /* <DEDUP_REMOVED lines=44> */
.L_x_11491:
[----:B------:R-:W-:Y:S05]  /*15390*/  BSYNC B0 ;  /* 0x0000000000007941 */ /* 0x000fea0003800000 */
.L_x_11490:
        /* <DEDUP_REMOVED lines=26> */
.L_x_11493:
        /* <DEDUP_REMOVED lines=20> */
.L_x_11496:
[----:B------:R-:W-:Y:S05]  /*15680*/  BSYNC B6 ;  /* 0x0000000000067941 */ /* 0x000fea0003800000 */
.L_x_11495:
        /* <DEDUP_REMOVED lines=20> */
.L_x_11499:
        /* <DEDUP_REMOVED lines=15> */
.L_x_11498:
[----:B------:R-:W-:Y:S05]  /*158c0*/  BSYNC B6 ;  /* 0x0000000000067941 */ /* 0x000fea0003800000 */
.L_x_11497:
        /* <DEDUP_REMOVED lines=24> */
.L_x_11606:
        /* <DEDUP_REMOVED lines=9> */
.L_x_11609:
        /* <DEDUP_REMOVED lines=24> */
.L_x_11503:
[----:B------:R-:W4:Y:S04]  /*15c60*/  LDL R0, [R1+0x10] ;  /* 0x0000100001007983 */ /* 0x000f280000100800 */
[----:B---3--:R-:W3:Y:S01]  /*15c70*/  LDL R2, [R1+0x14] ;  /* 0x0000140001027983 */ /* 0x008ee20000100800 */
[----:B----4-:R-:W-:Y:S01]  /*15c80*/  IMAD R0, R0, 0x8, R19 ;  /* 0x0000000800007824 */ /* 0x010fe200078e0213 */
[----:B---3--:R-:W-:-:S04]  /*15c90*/  SHF.L.U32 R2, R2, 0x1f, RZ ;  /* 0x0000001f02027819 */ /* 0x008fc800000006ff */
[----:B------:R-:W3:Y:S02]  /*15ca0*/  SYNCS.PHASECHK.TRANS64.TRYWAIT P0, [R0+URZ+0x22840], R2 ;  /* 0x02284002000075a7 */ /* 0x000ee4000800017f */
[----:B---3--:R-:W-:Y:S05]  /*15cb0*/  @!P0 BRA `(.L_x_11504) ;  /* 0x0000004c00f88947 */ /* 0x008fea0003800000 */
.L_x_11610:
        /* <DEDUP_REMOVED lines=11> */
.L_x_11505:
[----:B-1----:R-:W4:Y:S04]  /*15d70*/  LDL R4, [R1+0x10] ;  /* 0x0000100001047983 */ /* 0x002f280000100800 */
[----:B------:R-:W2:Y:S04]  /*15d80*/  LDL R3, [R1+0x20] ;  /* 0x0000200001037983 */ /* 0x000ea80000100800 */
[----:B---3--:R-:W3:Y:S01]  /*15d90*/  LDL R2, [R1+0x18] ;  /* 0x0000180001027983 */ /* 0x008ee20000100800 */
[----:B------:R-:W-:Y:S01]  /*15da0*/  R2UR UR9, R0 ;  /* 0x00000000000972ca */ /* 0x000fe200000e0000 */
[----:B------:R-:W-:Y:S01]  /*15db0*/  UIADD3 UR6, UP0, UR38, 0x370, URZ ;  /* 0x0000037026067890 */ /* 0x000fe2000ff1e03f */
[----:B------:R-:W-:Y:S01]  /*15dc0*/  R2UR UR12, R17 ;  /* 0x00000000110c72ca */ /* 0x000fe200000e0000 */
[----:B------:R-:W-:Y:S01]  /*15dd0*/  UMOV UR5, 0x14f00000 ;  /* 0x14f0000000057882 */ /* 0x000fe20000000000 */
[----:B-----5:R-:W-:Y:S01]  /*15de0*/  R2UR UR13, R16 ;  /* 0x00000000100d72ca */ /* 0x020fe200000e0000 */
[----:B------:R-:W-:Y:S01]  /*15df0*/  UIADD3.X UR7, URZ, UR39, URZ, UP0, !UPT ;  /* 0x000000273f077290 */ /* 0x000fe200087fe43f */
[----:B------:R-:W-:Y:S01]  /*15e00*/  PLOP3.LUT P0, PT, PT, PT, PT, 0x80, 0x0 ;  /* 0x000000000000781c */ /* 0x000fe20003f0f070 */
[----:B------:R-:W-:Y:S01]  /*15e10*/  UMOV UR10, URZ ;  /* 0x0000003f000a7c82 */ /* 0x000fe20008000000 */
[----:B------:R-:W-:-:S05]  /*15e20*/  LOP3.LUT R18, R18, 0xfffffffe, RZ, 0xc0, !PT ;  /* 0xfffffffe12127812 */ /* 0x000fca00078ec0ff */
[----:B------:R-:W-:-:S06]  /*15e30*/  UIADD3 UR9, UR9, 0x22830, URZ ;  /* 0x0002283009097890 */ /* 0x000fcc000fffe03f */
[----:B------:R-:W-:Y:S01]  /*15e40*/  @P0 LOP3.LUT R18, R18, 0x1, RZ, 0xfc, !PT ;  /* 0x0000000112120812 */ /* 0x000fe200078efcff */
[----:B----4-:R-:W-:Y:S01]  /*15e50*/  IMAD R0, R4, 0x3000, R19 ;  /* 0x0000300004007824 */ /* 0x010fe200078e0213 */
[----:B--2---:R-:W-:-:S04]  /*15e60*/  R2UR UR11, R3 ;  /* 0x00000000030b72ca */ /* 0x004fc800000e0000 */
[----:B------:R-:W-:Y:S02]  /*15e70*/  R2UR UR8, R0 ;  /* 0x00000000000872ca */ /* 0x000fe400000e0000 */
[----:B---3--:R-:W-:-:S11]  /*15e80*/  R2UR UR4, R2 ;  /* 0x00000000020472ca */ /* 0x008fd600000e0000 */
[----:B------:R-:W-:Y:S02]  /*15e90*/  UIADD3 UR8, UR8, 0x1c400, URZ ;  /* 0x0001c40008087890 */ /* 0x000fe4000fffe03f */
[----:B------:R-:W-:-:S03]  /*15ea0*/  UIMAD UR11, UR11, 0x60, UR4 ;  /* 0x000000600b0b78a4 */ /* 0x000fc6000f8e0204 */
[----:B------:R-:W-:-:S06]  /*15eb0*/  UMOV UR4, 0x0 ;  /* 0x0000000000047882 */ /* 0x000fcc0000000000 */
[----:B------:R3:W-:Y:S02]  /*15ec0*/  UTMALDG.4D [UR8], [UR6], desc[UR4] ;  /* 0x00000408060075b4 */ /* 0x0007e40008019000 */
[----:B---3--:R-:W-:Y:S01]  /*15ed0*/  NOP ;  /* 0x0000000000007918 */ /* 0x008fe20000000000 */
.L_x_11501:
        /* <DEDUP_REMOVED lines=31> */
.L_x_11507:
[----:B------:R-:W-:Y:S05]  /*160d0*/  BSYNC B6 ;  /* 0x0000000000067941 */ /* 0x000fea0003800000 */
.L_x_11506:
        /* <DEDUP_REMOVED lines=124> */
[----:B0-----:R-:W0:Y:S03]  /*168a0*/  SHFL.IDX PT, R6, R2, 0x6, 0x181f ;  /* 0x00d81f0002067f89 */ /* 0x001e2600000e0000 */
[----:B-1----:R-:W-:-:S05]  /*168b0*/  @!P1 LEA R5, P2, R9, R5, 0x1 ;  /* 0x0000000509059211 */ /* 0x002fca00078408ff */
[----:B0-----:R-:W-:-:S04]  /*168c0*/  @!P1 IMAD.X R6, RZ, RZ, R6, P2 ;  /* 0x000000ffff069224 */ /* 0x001fc800010e0606 */
[----:B------:R-:W-:Y:S02]  /*168d0*/  @!P1 IMAD.MOV.U32 R7, RZ, RZ, R6 ;  /* 0x000000ffff079224 */ /* 0x000fe400078e0006 */
[----:B------:R-:W-:Y:S02]  /*168e0*/  @!P1 IMAD.MOV.U32 R6, RZ, RZ, R5 ;  /* 0x000000ffff069224 */ /* 0x000fe400078e0005 */
[----:B------:R0:W1:Y:S04]  /*168f0*/  SHFL.IDX PT, R5, R2, 0x7, 0x181f ;  /* 0x00f81f0002057f89 */ /* 0x00006800000e0000 */
[----:B------:R0:W-:Y:S02]  /*16900*/  @!P1 LDGSTS.E.BYPASS.LTC128B.128 [R8+0x1b400], desc[UR40][R6.64], !P0 ;  /* 0x1b40000006089fae */ /* 0x0001e4000c101d68 */
.L_x_11627:
[----:B------:R-:W-:-:S05]  /*16910*/  VIADD R3, R3, 0x70 ;  /* 0x0000007003037836 */ /* 0x000fca0000000000 */
[----:B------:R-:W-:-:S13]  /*16920*/  ISETP.GE.AND P1, PT, R3, R4, PT ;  /* 0x000000040300720c */ /* 0x000fda0003f26270 */
[----:B0-----:R-:W-:-:S05]  /*16930*/  @!P1 LEA R2, P2, R9, R0, 0x1 ;  /* 0x0000000009029211 */ /* 0x001fca00078408ff */
[----:B-1----:R-:W-:-:S05]  /*16940*/  @!P1 IMAD.X R3, RZ, RZ, R5, P2 ;  /* 0x000000ffff039224 */ /* 0x002fca00010e0605 */
[----:B------:R-:W-:Y:S01]  /*16950*/  @!PT LDS RZ, [RZ] ;  /* 0x00000000fffff984 */ /* 0x000fe20000000800 */
[----:B------:R-:W-:Y:S01]  /*16960*/  @!PT LDS RZ, [RZ] ;  /* 0x00000000fffff984 */ /* 0x000fe20000000800 */
[----:B------:R-:W-:Y:S01]  /*16970*/  @!PT LDS RZ, [RZ] ;  /* 0x00000000fffff984 */ /* 0x000fe20000000800 */
[----:B------:R0:W-:Y:S01]  /*16980*/  @!P1 LDGSTS.E.BYPASS.LTC128B.128 [R8+0x1bc00], desc[UR40][R2.64], !P0 ;  /* 0x1bc0000002089fae */ /* 0x0001e2000c101d68 */
[----:B------:R-:W-:Y:S01]  /*16990*/  PLOP3.LUT P0, PT, PT, PT, PT, 0x80, 0x0 ;  /* 0x000000000000781c */ /* 0x000fe20003f0f070 */
[----:B------:R-:W-:-:S12]  /*169a0*/  NOP ;  /* 0x0000000000007918 */ /* 0x000fd80000000000 */
.L_x_11509:
        /* <DEDUP_REMOVED lines=18> */
.L_x_11628:
[----:B------:R-:W-:Y:S05]  /*16ad0*/  BSYNC B0 ;  /* 0x0000000000007941 */ /* 0x000fea0003800000 */
.L_x_11510:
[----:B------:R-:W-:Y:S01]  /*16ae0*/  LOP3.LUT P0, RZ, R18, 0x1, RZ, 0xc0, !PT ;  /* 0x0000000112ff7812 */ /* 0x000fe2000780c0ff */
[----:B------:R-:W-:-:S12]  /*16af0*/  BSSY B0, `(.L_x_11512) ;  /* 0x000005b000007945 */ /* 0x000fd80003800000 */
[----:B------:R-:W-:Y:S05]  /*16b00*/  @!P0 BRA `(.L_x_11513) ;  /* 0x0000000400648947 */ /* 0x000fea0003800000 */
[----:B------:R-:W2:Y:S04]  /*16b10*/  LDL R2, [R1+0x10] ;  /* 0x0000100001027983 */ /* 0x000ea80000100800 */
[----:B------:R-:W0:Y:S01]  /*16b20*/  LDL R4, [R1+0x14] ;  /* 0x0000140001047983 */ /* 0x000e220000100800 */
[----:B------:R-:W-:Y:S01]  /*16b30*/  BSSY B1, `(.L_x_11514) ;  /* 0x0000008000017945 */ /* 0x000fe20003800000 */
[----:B------:R-:W1:Y:S02]  /*16b40*/  S2R R3, SR_TID.X ;  /* 0x0000000000037919 */ /* 0x000e640000002100 */
[----:B-1----:R-:W-:-:S04]  /*16b50*/  LOP3.LUT R3, R3, 0x7f, RZ, 0xc0, !PT ;  /* 0x0000007f03037812 */ /* 0x002fc800078ec0ff */
[----:B------:R-:W-:Y:S01]  /*16b60*/  ISETP.NE.AND P1, PT, R3, RZ, PT ;  /* 0x000000ff0300720c */ /* 0x000fe20003f25270 */
[----:B--2---:R-:W-:Y:S01]  /*16b70*/  IMAD R2, R2, 0x8, R19 ;  /* 0x0000000802027824 */ /* 0x004fe200078e0213 */
[----:B0-----:R-:W-:-:S04]  /*16b80*/  SHF.L.U32 R0, R4, 0x1f, RZ ;  /* 0x0000001f04007819 */ /* 0x001fc800000006ff */
[----:B------:R-:W0:Y:S02]  /*16b90*/  SYNCS.PHASECHK.TRANS64.TRYWAIT P0, [R2+URZ+0x22860], R0 ;  /* 0x02286000020075a7 */ /* 0x000e24000800017f */
[----:B0-----:R-:W-:Y:S05]  /*16ba0*/  @!P0 BRA `(.L_x_11515) ;  /* 0x0000004800f88947 */ /* 0x001fea0003800000 */
.L_x_11629:
[----:B------:R-:W-:Y:S05]  /*16bb0*/  BSYNC B1 ;  /* 0x0000000000017941 */ /* 0x000fea0003800000 */
.L_x_11514:
        /* <DEDUP_REMOVED lines=9> */
.L_x_11517:
[----:B------:R-:W-:Y:S05]  /*16c50*/  BSYNC B1 ;  /* 0x0000000000017941 */ /* 0x000fea0003800000 */
.L_x_11516:
        /* <DEDUP_REMOVED lines=13> */
.L_x_11518:
        /* <DEDUP_REMOVED lines=15> */
.L_x_11519:
        /* <DEDUP_REMOVED lines=15> */
.L_x_11520:
        /* <DEDUP_REMOVED lines=15> */
.L_x_11521:
        /* <DEDUP_REMOVED lines=10> */
.L_x_11513:
[----:B------:R-:W-:Y:S05]  /*170a0*/  BSYNC B0 ;  /* 0x0000000000007941 */ /* 0x000fea0003800000 */
.L_x_11512:
        /* <DEDUP_REMOVED lines=61> */
.L_x_11528:
        /* <DEDUP_REMOVED lines=8> */
.L_x_11630:
[----:B------:R-:W-:Y:S05]  /*17500*/  BSYNC B3 ;  /* 0x0000000000037941 */ /* 0x000fea0003800000 */
.L_x_11529:
        /* <DEDUP_REMOVED lines=9> */
.L_x_11532:
[----:B------:R-:W-:Y:S05]  /*175a0*/  BSYNC B3 ;  /* 0x0000000000037941 */ /* 0x000fea0003800000 */
.L_x_11531:
        /* <DEDUP_REMOVED lines=13> */
.L_x_11533:
        /* <DEDUP_REMOVED lines=13> */
.L_x_11631:
[----:B------:R-:W-:Y:S05]  /*17750*/  BSYNC B3 ;  /* 0x0000000000037941 */ /* 0x000fea0003800000 */
.L_x_11534:
        /* <DEDUP_REMOVED lines=11> */
.L_x_11537:
[----:B------:R-:W-:Y:S05]  /*17810*/  BSYNC B3 ;  /* 0x0000000000037941 */ /* 0x000fea0003800000 */
.L_x_11536:
        /* <DEDUP_REMOVED lines=10> */
.L_x_11538:
        /* <DEDUP_REMOVED lines=15> */
.L_x_11539:
        /* <DEDUP_REMOVED lines=15> */
.L_x_11540:
        /* <DEDUP_REMOVED lines=15> */
.L_x_11541:
        /* <DEDUP_REMOVED lines=10> */
.L_x_11527:
[----:B------:R-:W-:Y:S05]  /*17c30*/  BSYNC B1 ;  /* 0x0000000000017941 */ /* 0x000fea0003800000 */
.L_x_11526:
[----:B------:R-:W2:Y:S02]  /*17c40*/  LDL.LU R5, [R1+0x30] ;  /* 0x0000300001057983 */ /* 0x000ea40000300800 */
[----:B--2---:R-:W-:-:S07]  /*17c50*/  VIADD R0, R5, 0xfffffffd ;  /* 0xfffffffd05007836 */ /* 0x004fce0000000000 */
.L_x_11525:
[----:B------:R-:W-:Y:S05]  /*17c60*/  BSYNC B2 ;  /* 0x0000000000027941 */ /* 0x000fea0003800000 */
.L_x_11524:
[----:B------:R-:W-:-:S05]  /*17c70*/  VIADD R8, R8, 0xfffffffe ;  /* 0xfffffffe08087836 */ /* 0x000fca0000000000 */
[----:B------:R-:W-:-:S13]  /*17c80*/  ISETP.NE.AND P0, PT, R8, R4, PT ;  /* 0x000000040800720c */ /* 0x000fda0003f05270 */
[----:B------:R-:W-:Y:S05]  /*17c90*/  @!P0 BRA `(.L_x_11523) ;  /* 0x0000001400008947 */ /* 0x000fea0003800000 */
.L_x_11574:
        /* <DEDUP_REMOVED lines=35> */
.L_x_11544:
        /* <DEDUP_REMOVED lines=8> */
.L_x_11632:
[----:B------:R-:W-:Y:S05]  /*17f50*/  BSYNC B2 ;  /* 0x0000000000027941 */ /* 0x000fea0003800000 */
.L_x_11545:
        /* <DEDUP_REMOVED lines=9> */
.L_x_11548:
[----:B------:R-:W-:Y:S05]  /*17ff0*/  BSYNC B2 ;  /* 0x0000000000027941 */ /* 0x000fea0003800000 */
.L_x_11547:
        /* <DEDUP_REMOVED lines=12> */
.L_x_11549:
        /* <DEDUP_REMOVED lines=13> */
.L_x_11633:
[----:B------:R-:W-:Y:S05]  /*18190*/  BSYNC B2 ;  /* 0x0000000000027941 */ /* 0x000fea0003800000 */
.L_x_11550:
        /* <DEDUP_REMOVED lines=11> */
.L_x_11553:
[----:B------:R-:W-:Y:S05]  /*18250*/  BSYNC B2 ;  /* 0x0000000000027941 */ /* 0x000fea0003800000 */
.L_x_11552:
        /* <DEDUP_REMOVED lines=9> */
.L_x_11554:
        /* <DEDUP_REMOVED lines=15> */
.L_x_11555:
        /* <DEDUP_REMOVED lines=15> */
.L_x_11556:
        /* <DEDUP_REMOVED lines=15> */
.L_x_11557:
        /* <DEDUP_REMOVED lines=10> */
.L_x_11543:
[----:B------:R-:W-:Y:S05]  /*18660*/  BSYNC B1 ;  /* 0x0000000000017941 */ /* 0x000fea0003800000 */
.L_x_11542:
        /* <DEDUP_REMOVED lines=35> */
.L_x_11560:
        /* <DEDUP_REMOVED lines=8> */
.L_x_11634:
[----:B------:R-:W-:Y:S05]  /*18920*/  BSYNC B2 ;  /* 0x0000000000027941 */ /* 0x000fea0003800000 */
.L_x_11561:
        /* <DEDUP_REMOVED lines=9> */
.L_x_11564:
[----:B------:R-:W-:Y:S05]  /*189c0*/  BSYNC B2 ;  /* 0x0000000000027941 */ /* 0x000fea0003800000 */
.L_x_11563:
        /* <DEDUP_REMOVED lines=13> */
.L_x_11565:
        /* <DEDUP_REMOVED lines=13> */
.L_x_11635:
[----:B------:R-:W-:Y:S05]  /*18b70*/  BSYNC B2 ;  /* 0x0000000000027941 */ /* 0x000fea0003800000 */
.L_x_11566:
        /* <DEDUP_REMOVED lines=11> */
.L_x_11569:
[----:B------:R-:W-:Y:S05]  /*18c30*/  BSYNC B2 ;  /* 0x0000000000027941 */ /* 0x000fea0003800000 */
.L_x_11568:
        /* <DEDUP_REMOVED lines=10> */
.L_x_11570:
        /* <DEDUP_REMOVED lines=15> */
.L_x_11571:
        /* <DEDUP_REMOVED lines=15> */
.L_x_11572:
        /* <DEDUP_REMOVED lines=15> */
.L_x_11573:
        /* <DEDUP_REMOVED lines=10> */
.L_x_11559:
[----:B------:R-:W-:Y:S05]  /*19050*/  BSYNC B1 ;  /* 0x0000000000017941 */ /* 0x000fea0003800000 */
.L_x_11558:
[----:B------:R-:W2:Y:S01]  /*19060*/  LDL R5, [R1+0x1c] ;  /* 0x00001c0001057983 */ /* 0x000ea20000100800 */
[----:B------:R-:W-:Y:S01]  /*19070*/  VIADD R0, R0, 0xfffffffe ;  /* 0xfffffffe00007836 */ /* 0x000fe20000000000 */
[----:B--2---:R-:W-:-:S13]  /*19080*/  ISETP.GT.AND P0, PT, R6, R5, PT ;  /* 0x000000050600720c */ /* 0x004fda0003f04270 */
[----:B------:R-:W-:Y:S05]  /*19090*/  @P0 BRA `(.L_x_11574) ;  /* 0xffffffec00000947 */ /* 0x000fea000383ffff */
.L_x_11523:
[----:B------:R-:W-:Y:S05]  /*190a0*/  BSYNC B0 ;  /* 0x0000000000007941 */ /* 0x000fea0003800000 */
.L_x_11522:
        /* <DEDUP_REMOVED lines=25> */
.L_x_11576:
[----:B------:R-:W-:Y:S05]  /*19240*/  BSYNC B0 ;  /* 0x0000000000007941 */ /* 0x000fea0003800000 */
.L_x_11575:
[----:B------:R-:W-:-:S05]  /*19250*/  SEL R0, R0, RZ, P0 ;  /* 0x000000ff00007207 */ /* 0x000fca0000000000 */
[----:B------:R3:W-:Y:S02]  /*19260*/  STL [R1+0x10], R0 ;  /* 0x0000100001007387 */ /* 0x0007e40000100800 */
.L_x_11494:
[----:B------:R-:W-:Y:S05]  /*19270*/  BSYNC B7 ;  /* 0x0000000000077941 */ /* 0x000fea0003800000 */
.L_x_11492:
        /* <DEDUP_REMOVED lines=13> */
.L_x_11577:
[----:B------:R-:W5:Y:S01]  /*19350*/  S2R R16, SR_TID.X ;  /* 0x0000000000107919 */ /* 0x000f620000002100 */
[----:B------:R-:W-:Y:S01]  /*19360*/  UMOV UR4, 0xffffffff ;  /* 0xffffffff00047882 */ /* 0x000fe20000000000 */
[----:B-----5:R-:W-:-:S04]  /*19370*/  LOP3.LUT R16, R16, 0x1f, RZ, 0xc0, !PT ;  /* 0x0000001f10107812 */ /* 0x020fc800078ec0ff */
[----:B------:R-:W-:Y:S01]  /*19380*/  ISETP.NE.AND P0, PT, R16, 0x1f, PT ;  /* 0x0000001f1000780c */ /* 0x000fe20003f05270 */
[----:B------:R-:W-:-:S12]  /*19390*/  BRA.DIV UR4, `(.L_x_11579) ;  /* 0x0000002604887947 */ /* 0x000fd8000b800000 */
[----:B-1----:R-:W0:Y:S01]  /*193a0*/  LDL.LU R3, [R1] ;  /* 0x0000000001037983 */ /* 0x002e220000300800 */
[----:B------:R-:W-:-:S03]  /*193b0*/  ULDC UR4, c[0x0][0xc3c] ;  /* 0x00030f0000047ab9 */ /* 0x000fc60000000800 */
[----:B------:R-:W3:Y:S01]  /*193c0*/  LDL R4, [R1+0xc] ;  /* 0x00000c0001047983 */ /* 0x000ee20000100800 */
[----:B0-2---:R-:W-:Y:S02]  /*193d0*/  IMAD.MOV.U32 R10, RZ, RZ, R3 ;  /* 0x000000ffff0a7224 */ /* 0x005fe400078e0003 */
        /* <DEDUP_REMOVED lines=37> */
.L_x_11645:
[----:B------:R-:W-:Y:S02]  /*19630*/  ULDC UR4, c[0x0][0xc38] ;  /* 0x00030e0000047ab9 */ /* 0x000fe40000000800 */
[----:B------:R-:W-:-:S04]  /*19640*/  IMAD.U32 R7, RZ, RZ, UR4 ;  /* 0x00000004ff077e24 */ /* 0x000fc8000f8e00ff */
[----:B-1----:R-:W-:-:S04]  /*19650*/  IMAD R10, R14, R7, RZ ;  /* 0x000000070e0a7224 */ /* 0x002fc800078e02ff */
[----:B------:R-:W-:-:S05]  /*19660*/  IMAD.IADD R4, R9, 0x1, R10 ;  /* 0x0000000109047824 */ /* 0x000fca00078e020a */
[----:B------:R-:W-:-:S13]  /*19670*/  ISETP.GT.AND P6, PT, R4, R0, PT ;  /* 0x000000000400720c */ /* 0x000fda0003fc4270 */
[----:B------:R-:W-:Y:S05]  /*19680*/  @P6 BRA `(.L_x_11580) ;  /* 0x0000000000ac6947 */ /* 0x000fea0003800000 */
.L_x_11583:
        /* <DEDUP_REMOVED lines=37> */
.L_x_11653:
[----:B------:R-:W-:Y:S02]  /*198e0*/  ULDC UR4, c[0x0][0xc38] ;  /* 0x00030e0000047ab9 */ /* 0x000fe40000000800 */
[----:B------:R-:W-:-:S04]  /*198f0*/  IMAD.U32 R7, RZ, RZ, UR4 ;  /* 0x00000004ff077e24 */ /* 0x000fc8000f8e00ff */
[----:B-1----:R-:W-:-:S04]  /*19900*/  IMAD R10, R14, R7, RZ ;  /* 0x000000070e0a7224 */ /* 0x002fc800078e02ff */
[----:B------:R-:W-:-:S05]  /*19910*/  IMAD.IADD R4, R10, 0x1, R4 ;  /* 0x000000010a047824 */ /* 0x000fca00078e0204 */
[----:B------:R-:W-:-:S13]  /*19920*/  ISETP.GT.AND P6, PT, R4, R0, PT ;  /* 0x000000000400720c */ /* 0x000fda0003fc4270 */
[----:B------:R-:W-:Y:S05]  /*19930*/  @!P6 BRA `(.L_x_11583) ;  /* 0xfffffffc0054e947 */ /* 0x000fea000383ffff */
.L_x_11580:
        /* <DEDUP_REMOVED lines=12> */
.L_x_11658:
[----:B------:R-:W-:-:S13]  /*19a00*/  ISETP.NE.AND P0, PT, R3, RZ, PT ;  /* 0x000000ff0300720c */ /* 0x000fda0003f05270 */
[----:B------:R-:W-:Y:S05]  /*19a10*/  @!P0 BRA `(.L_x_11585) ;  /* 0x0000000000108947 */ /* 0x000fea0003800000 */
[----:B------:R-:W-:Y:S01]  /*19a20*/  UMOV UR4, 0xffffffff ;  /* 0xffffffff00047882 */ /* 0x000fe20000000000 */
[----:B------:R-:W-:Y:S02]  /*19a30*/  VIADD R12, R9, 0xffffffff ;  /* 0xffffffff090c7836 */ /* 0x000fe40000000000 */
[----:B------:R-:W-:Y:S05]  /*19a40*/  BRA.DIV UR4, `(.L_x_11586) ;  /* 0x0000002a044c7947 */ /* 0x000fea000b800000 */
[----:B------:R1:W2:Y:S02]  /*19a50*/  SHFL.IDX PT, R8, R2, R12, 0x1f ;  /* 0x00001f0c02087589 */ /* 0x0002a400000e0000 */
.L_x_11585:
        /* <DEDUP_REMOVED lines=62> */
.L_x_11587:
        /* <DEDUP_REMOVED lines=50> */
[----:B------:R-:W-:Y:S02]  /*1a160*/  ISETP.GE.AND P2, PT, R3, RZ, PT ;  /* 0x000000ff0300720c */ /* 0x000fe40003f46270 */
[----:B------:R-:W-:-:S09]  /*1a170*/  IADD3 R3, R8, 0x1000000, R0 ;  /* 0x0100000008037810 */ /* 0x000fd20007ffe000 */
        /* <DEDUP_REMOVED lines=8> */
[----:B------:R-:W-:Y:S02]  /*1a200*/  IMAD R3, R2, R6, R3 ;  /* 0x0000000602037224 */ /* 0x000fe400078e0203 */
[----:B------:R-:W-:-:S03]  /*1a210*/  IMAD.MOV.U32 R0, RZ, RZ, R2 ;  /* 0x000000ffff007224 */ /* 0x000fc600078e0002 */
[----:B------:R0:W-:Y:S04]  /*1a220*/  STL [R1+0x8], R3 ;  /* 0x0000080301007387 */ /* 0x0001e80000100800 */
.L_x_11588:
[----:B0-----:R-:W-:-:S05]  /*1a230*/  LOP3.LUT R3, RZ, R0, RZ, 0x33, !PT ;  /* 0x00000000ff037212 */ /* 0x001fca00078e33ff */
[----:B------:R-:W-:-:S05]  /*1a240*/  IMAD.IADD R0, R4, 0x1, R3 ;  /* 0x0000000104007824 */ /* 0x000fca00078e0203 */
[----:B------:R0:W-:Y:S01]  /*1a250*/  STL [R1+0x4], R0 ;  /* 0x0000040001007387 */ /* 0x0001e20000100800 */
[----:B------:R-:W-:Y:S05]  /*1a260*/  BRA `(.L_x_11589) ;  /* 0x0000000000287947 */ /* 0x000fea0003800000 */
.L_x_11581:
        /* <DEDUP_REMOVED lines=10> */
.L_x_11589:
[----:B--2---:R-:W2:Y:S04]  /*1a310*/  LDL R3, [R1+0x8] ;  /* 0x0000080001037983 */ /* 0x004ea80000100800 */
[----:B-1----:R-:W3:Y:S04]  /*1a320*/  LDL R2, [R1+0xc] ;  /* 0x00000c0001027983 */ /* 0x002ee80000100800 */
[----:B------:R-:W4:Y:S04]  /*1a330*/  LDL R5, [R1+0x4] ;  /* 0x0000040001057983 */ /* 0x000f280000100800 */
[----:B------:R-:W4:Y:S01]  /*1a340*/  LDL R4, [R1] ;  /* 0x0000000001047983 */ /* 0x000f220000100800 */
[----:B0-----:R-:W0:Y:S01]  /*1a350*/  S2R R0, SR_TID.X ;  /* 0x0000000000007919 */ /* 0x001e220000002100 */
        /* <DEDUP_REMOVED lines=11> */
.L_x_11578:
[----:B---34-:R-:W3:Y:S01]  /*1a410*/  LDL R0, [R1+0xc] ;  /* 0x00000c0001007983 */ /* 0x018ee20000100800 */
[----:B------:R-:W-:Y:S02]  /*1a420*/  ULDC UR4, c[0x0][0xc3c] ;  /* 0x00030f0000047ab9 */ /* 0x000fe40000000800 */
[----:B---3--:R-:W-:-:S13]  /*1a430*/  ISETP.GE.AND P0, PT, R0, UR4, PT ;  /* 0x0000000400007c0c */ /* 0x008fda000bf06270 */
[----:B------:R-:W-:Y:S05]  /*1a440*/  @!P0 BRA `(.L_x_11590) ;  /* 0xffffffa000f08947 */ /* 0x000fea000383ffff */
[----:B------:R-:W-:Y:S05]  /*1a450*/  BSYNC B8 ;  /* 0x0000000000087941 */ /* 0x000fea0003800000 */
.L_x_11478:
[----:B----4-:R-:W4:Y:S01]  /*1a460*/  LDL.LU R0, [R1+0x48] ;  /* 0x0000480001007983 */ /* 0x010f220000300800 */
[----:B------:R-:W-:Y:S01]  /*1a470*/  BSSY B0, `(.L_x_11591) ;  /* 0x000000b000007945 */ /* 0x000fe20003800000 */
[----:B01----:R-:W0:Y:S01]  /*1a480*/  S2R R5, SR_CgaCtaId ;  /* 0x0000000000057919 */ /* 0x003e220000008800 */
[----:B----4-:R-:W-:-:S05]  /*1a490*/  VIADD R0, R0, 0x1 ;  /* 0x0000000100007836 */ /* 0x010fca0000000000 */
        /* <DEDUP_REMOVED lines=8> */
.L_x_11661:
[----:B------:R-:W-:Y:S05]  /*1a520*/  BSYNC B0 ;  /* 0x0000000000007941 */ /* 0x000fea0003800000 */
.L_x_11591:
[----:B------:R-:W-:-:S03]  /*1a530*/  UMOV UR4, 0xffffffff ;  /* 0xffffffff00047882 */ /* 0x000fc60000000000 */
[----:B------:R-:W-:Y:S05]  /*1a540*/  BRA.DIV UR4, `(.L_x_11593) ;  /* 0x0000001e04c87947 */ /* 0x000fea000b800000 */
[----:B------:R-:W1:Y:S02]  /*1a550*/  S2R R2, SR_TID.X ;  /* 0x0000000000027919 */ /* 0x000e640000002100 */
[----:B-1----:R-:W-:-:S04]  /*1a560*/  SHF.R.U32.HI R2, RZ, 0x5, R2 ;  /* 0x00000005ff027819 */ /* 0x002fc80000011602 */
[----:B------:R-:W-:-:S05]  /*1a570*/  LOP3.LUT R2, R2, 0x3, RZ, 0xc0, !PT ;  /* 0x0000000302027812 */ /* 0x000fca00078ec0ff */
[----:B------:R1:W2:Y:S02]  /*1a580*/  SHFL.IDX PT, R14, R2, RZ, 0x1f ;  /* 0x00001fff020e7589 */ /* 0x0002a400000e0000 */
.L_x_11664:
[----:B--2---:R-:W-:Y:S01]  /*1a590*/  ISETP.NE.AND P0, PT, R14, RZ, PT ;  /* 0x000000ff0e00720c */ /* 0x004fe20003f05270 */
[----:B------:R-:W-:-:S12]  /*1a5a0*/  BSSY B0, `(.L_x_11594) ;  /* 0x0000027000007945 */ /* 0x000fd80003800000 */
[----:B------:R-:W-:Y:S05]  /*1a5b0*/  @P0 BRA `(.L_x_11595) ;  /* 0x0000000000940947 */ /* 0x000fea0003800000 */
[----:B------:R-:W-:-:S03]  /*1a5c0*/  UMOV UR4, 0xffffffff ;  /* 0xffffffff00047882 */ /* 0x000fc60000000000 */
[----:B------:R-:W-:Y:S05]  /*1a5d0*/  BRA.DIV UR4, `(.L_x_11596) ;  /* 0x0000001e04d87947 */ /* 0x000fea000b800000 */
[----:B------:R-:W-:-:S13]  /*1a5e0*/  ELECT P6, URZ, PT ;  /* 0x00000000003f782f */ /* 0x000fda00038c0000 */
.L_x_11667:
[----:B------:R-:W-:Y:S05]  /*1a5f0*/  @!P6 BRA `(.L_x_11595) ;  /* 0x000000000084e947 */ /* 0x000fea0003800000 */
[----:B------:R-:W-:-:S06]  /*1a600*/  ULOP3.LUT UR4, UR36, 0x2, URZ, 0xfc, !UPT ;  /* 0x0000000224047892 */ /* 0x000fcc000f8efc3f */
[----:B-1----:R-:W-:-:S05]  /*1a610*/  IMAD.U32 R2, RZ, RZ, UR4 ;  /* 0x00000004ff027e24 */ /* 0x002fca000f8e00ff */
[----:B------:R-:W-:-:S13]  /*1a620*/  ISETP.NE.AND P2, PT, R2, 0x3, PT ;  /* 0x000000030200780c */ /* 0x000fda0003f45270 */
[----:B------:R-:W-:Y:S05]  /*1a630*/  @!P2 BRA `(.L_x_11597) ;  /* 0x000000000004a947 */ /* 0x000fea0003800000 */
[----:B------:R-:W-:Y:S01]  /*1a640*/  BPT.TRAP 0x1 ;  /* 0x000000040000795c */ /* 0x000fe20000300000 */
.L_x_11597:
[----:B0-----:R-:W2:Y:S04]  /*1a650*/  LDL R3, [R1+0x10] ;  /* 0x0000100001037983 */ /* 0x001ea80000100800 */
[----:B------:R-:W4:Y:S01]  /*1a660*/  LDL.LU R7, [R1+0x14] ;  /* 0x0000140001077983 */ /* 0x000f220000300800 */
[----:B------:R-:W-:-:S04]  /*1a670*/  VIADD R2, R0, 0x22840 ;  /* 0x0002284000027836 */ /* 0x000fc80000000000 */
[C---:B--2---:R-:W-:Y:S02]  /*1a680*/  IMAD R6, R3.reuse, 0x8, R2 ;  /* 0x0000000803067824 */ /* 0x044fe400078e0202 */
[----:B------:R-:W-:Y:S01]  /*1a690*/  VIADD R3, R3, 0x1 ;  /* 0x0000000103037836 */ /* 0x000fe20000000000 */
[----:B----4-:R-:W-:-:S04]  /*1a6a0*/  SHF.L.U32 R5, R7, 0x1f, RZ ;  /* 0x0000001f07057819 */ /* 0x010fc800000006ff */
        /* <DEDUP_REMOVED lines=8> */
.L_x_11668:
[----:B------:R-:W1:Y:S02]  /*1a730*/  SYNCS.PHASECHK.TRANS64.TRYWAIT P0, [R7+URZ], R2 ;  /* 0x00000002070075a7 */ /* 0x000e64000800017f */
[----:B-1----:R-:W-:Y:S05]  /*1a740*/  @!P0 BRA `(.L_x_11599) ;  /* 0x0000001c00b08947 */ /* 0x002fea0003800000 */
.L_x_11669:
[----:B------:R-:W-:Y:S05]  /*1a750*/  @!P2 BRA `(.L_x_11600) ;  /* 0x000000000004a947 */ /* 0x000fea0003800000 */
[----:B------:R-:W-:Y:S01]  /*1a760*/  BPT.TRAP 0x1 ;  /* 0x000000040000795c */ /* 0x000fe20000300000 */
.L_x_11600:
[----:B------:R-:W2:Y:S01]  /*1a770*/  LDL.LU R4, [R1+0x10] ;  /* 0x0000100001047983 */ /* 0x000ea20000300800 */
[----:B------:R-:W-:-:S04]  /*1a780*/  VIADD R0, R0, 0x22860 ;  /* 0x0002286000007836 */ /* 0x000fc80000000000 */
[----:B--2---:R-:W-:-:S04]  /*1a790*/  IMAD R4, R4, 0x8, R0 ;  /* 0x0000000804047824 */ /* 0x004fc800078e0200 */
[----:B------:R-:W2:Y:S02]  /*1a7a0*/  SYNCS.PHASECHK.TRANS64.TRYWAIT P0, [R4+URZ], R5 ;  /* 0x00000005040075a7 */ /* 0x000ea4000800017f */
[----:B--2---:R-:W-:Y:S05]  /*1a7b0*/  @!P0 BRA `(.L_x_11601) ;  /* 0x0000001c00a88947 */ /* 0x004fea0003800000 */
.L_x_11670:
[----:B------:R-:W-:-:S07]  /*1a7c0*/  IMAD R3, R3, 0x8, R0 ;  /* 0x0000000803037824 */ /* 0x000fce00078e0200 */
.L_x_11602:
[----:B----4-:R4:W0:Y:S02]  /*1a7d0*/  SYNCS.PHASECHK.TRANS64.TRYWAIT P0, [R3+URZ], R2 ;  /* 0x00000002030075a7 */ /* 0x010824000800017f */
[----:B0-----:R-:W-:Y:S05]  /*1a7e0*/  @!P0 NANOSLEEP.SYNCS 0x989680 ;  /* 0x009896800000895d */ /* 0x001fea0003900000 */
[----:B------:R-:W0:Y:S02]  /*1a7f0*/  @!P0 SYNCS.PHASECHK.TRANS64 P0, [R3+URZ], R2 ;  /* 0x00000002030085a7 */ /* 0x000e24000800007f */
[----:B0-----:R-:W-:Y:S05]  /*1a800*/  @!P0 BRA `(.L_x_11602) ;  /* 0xfffffffc00f08947 */ /* 0x001fea000383ffff */
.L_x_11595:
[----:B------:R-:W-:Y:S05]  /*1a810*/  BSYNC B0 ;  /* 0x0000000000007941 */ /* 0x000fea0003800000 */
.L_x_11594:
[----:B------:R-:W-:Y:S05]  /*1a820*/  EXIT ;  /* 0x000000000000794d */ /* 0x000fea0003800000 */
.L_x_11377:
[----:B0-----:R0:W1:Y:S02]  /*1a830*/  SYNCS.PHASECHK.TRANS64.TRYWAIT P0, [R3+URZ+0x22800], R0 ;  /* 0x02280000030075a7 */ /* 0x001064000800017f */
[----:B-1----:R-:W-:Y:S05]  /*1a840*/  @!P0 NANOSLEEP.SYNCS 0x989680 ;  /* 0x009896800000895d */ /* 0x002fea0003900000 */
[----:B------:R-:W1:Y:S02]  /*1a850*/  @!P0 SYNCS.PHASECHK.TRANS64 P0, [R3+URZ+0x22800], R0 ;  /* 0x02280000030085a7 */ /* 0x000e64000800007f */
[----:B-1----:R-:W-:Y:S05]  /*1a860*/  @!P0 BRA `(.L_x_11377) ;  /* 0xfffffffc00f08947 */ /* 0x002fea000383ffff */
[----:B------:R-:W-:Y:S05]  /*1a870*/  BRA `(.L_x_11603) ;  /* 0xfffffe7800e07947 */ /* 0x000fea000383ffff */
.L_x_11381:
[----:B-1----:R-:W-:-:S04]  /*1a880*/  IMAD.U32 R5, RZ, RZ, UR5 ;  /* 0x00000005ff057e24 */ /* 0x002fc8000f8e00ff */
[----:B------:R1:W2:Y:S03]  /*1a890*/  SYNCS.PHASECHK.TRANS64.TRYWAIT P1, [R5+URZ+0x22830], R8 ;  /* 0x02283008050075a7 */ /* 0x0002a6000802017f */
[----:B--2---:R-:W-:Y:S05]  /*1a8a0*/  @!P1 NANOSLEEP.SYNCS 0x989680 ;  /* 0x009896800000995d */ /* 0x004fea0003900000 */
[----:B------:R-:W2:Y:S02]  /*1a8b0*/  @!P1 SYNCS.PHASECHK.TRANS64 P1, [R5+URZ+0x22830], R8 ;  /* 0x02283008050095a7 */ /* 0x000ea4000802007f */
[----:B--2---:R-:W-:Y:S05]  /*1a8c0*/  @!P1 BRA `(.L_x_11381) ;  /* 0xfffffffc00ec9947 */ /* 0x004fea000383ffff */
[----:B------:R-:W-:Y:S05]  /*1a8d0*/  BRA `(.L_x_11380) ;  /* 0xfffffe7c00087947 */ /* 0x000fea000383ffff */
.L_x_11393:
[----:B-1----:R-:W-:-:S04]  /*1a8e0*/  IMAD.U32 R9, RZ, RZ, UR5 ;  /* 0x00000005ff097e24 */ /* 0x002fc8000f8e00ff */
[----:B------:R1:W2:Y:S03]  /*1a8f0*/  SYNCS.PHASECHK.TRANS64.TRYWAIT P2, [R9+URZ+0x22850], R8 ;  /* 0x02285008090075a7 */ /* 0x0002a6000804017f */
[----:B--2---:R-:W-:Y:S05]  /*1a900*/  @!P2 NANOSLEEP.SYNCS 0x989680 ;  /* 0x009896800000a95d */ /* 0x004fea0003900000 */
[----:B------:R-:W2:Y:S02]  /*1a910*/  @!P2 SYNCS.PHASECHK.TRANS64 P2, [R9+URZ+0x22850], R8 ;  /* 0x022850080900a5a7 */ /* 0x000ea4000804007f */
[----:B--2---:R-:W-:Y:S05]  /*1a920*/  @!P2 BRA `(.L_x_11393) ;  /* 0xfffffffc00eca947 */ /* 0x004fea000383ffff */
[----:B------:R-:W-:Y:S05]  /*1a930*/  BRA `(.L_x_11392) ;  /* 0xfffffea400447947 */ /* 0x000fea000383ffff */
.L_x_11401:
[----:B-1----:R-:W-:-:S04]  /*1a940*/  IMAD.U32 R6, RZ, RZ, UR23 ;  /* 0x00000017ff067e24 */ /* 0x002fc8000f8e00ff */
[----:B------:R1:W2:Y:S03]  /*1a950*/  SYNCS.PHASECHK.TRANS64.TRYWAIT P2, [R6+URZ+0x22830], R7 ;  /* 0x02283007060075a7 */ /* 0x0002a6000804017f */
[----:B--2---:R-:W-:Y:S05]  /*1a960*/  @!P2 NANOSLEEP.SYNCS 0x989680 ;  /* 0x009896800000a95d */ /* 0x004fea0003900000 */
[----:B------:R-:W2:Y:S02]  /*1a970*/  @!P2 SYNCS.PHASECHK.TRANS64 P2, [R6+URZ+0x22830], R7 ;  /* 0x022830070600a5a7 */ /* 0x000ea4000804007f */
[----:B--2---:R-:W-:Y:S05]  /*1a980*/  @!P2 BRA `(.L_x_11401) ;  /* 0xfffffffc00eca947 */ /* 0x004fea000383ffff */
[----:B------:R-:W-:Y:S05]  /*1a990*/  BRA `(.L_x_11400) ;  /* 0xfffffea800d47947 */ /* 0x000fea000383ffff */
.L_x_11413:
[----:B-1----:R1:W2:Y:S02]  /*1a9a0*/  SYNCS.PHASECHK.TRANS64.TRYWAIT P2, [R176+URZ+0x22850], R7 ;  /* 0x02285007b00075a7 */ /* 0x0022a4000804017f */
[----:B--2---:R-:W-:Y:S05]  /*1a9b0*/  @!P2 NANOSLEEP.SYNCS 0x989680 ;  /* 0x009896800000a95d */ /* 0x004fea0003900000 */
[----:B------:R-:W2:Y:S02]  /*1a9c0*/  @!P2 SYNCS.PHASECHK.TRANS64 P2, [R176+URZ+0x22850], R7 ;  /* 0x02285007b000a5a7 */ /* 0x000ea4000804007f */
[----:B--2---:R-:W-:Y:S05]  /*1a9d0*/  @!P2 BRA `(.L_x_11413) ;  /* 0xfffffffc00f0a947 */ /* 0x004fea000383ffff */
[----:B------:R-:W-:Y:S05]  /*1a9e0*/  BRA `(.L_x_11412) ;  /* 0xfffffedc00407947 */ /* 0x000fea000383ffff */
.L_x_11422:
[----:B--2---:R-:W-:-:S04]  /*1a9f0*/  IMAD.U32 R4, RZ, RZ, UR6 ;  /* 0x00000006ff047e24 */ /* 0x004fc8000f8e00ff */
[----:B------:R2:W3:Y:S03]  /*1aa00*/  SYNCS.PHASECHK.TRANS64.TRYWAIT P3, [R4+URZ+0x22830], R3 ;  /* 0x02283003040075a7 */ /* 0x0004e6000806017f */
[----:B---3--:R-:W-:Y:S05]  /*1aa10*/  @!P3 NANOSLEEP.SYNCS 0x989680 ;  /* 0x009896800000b95d */ /* 0x008fea0003900000 */
[----:B------:R-:W3:Y:S02]  /*1aa20*/  @!P3 SYNCS.PHASECHK.TRANS64 P3, [R4+URZ+0x22830], R3 ;  /* 0x022830030400b5a7 */ /* 0x000ee4000806007f */
[----:B---3--:R-:W-:Y:S05]  /*1aa30*/  @!P3 BRA `(.L_x_11422) ;  /* 0xfffffffc00ecb947 */ /* 0x008fea000383ffff */
[----:B------:R-:W-:Y:S05]  /*1aa40*/  BRA `(.L_x_11421) ;  /* 0xfffffee000fc7947 */ /* 0x000fea000383ffff */
.L_x_11426:
[----:B-1----:R1:W2:Y:S02]  /*1aa50*/  SYNCS.PHASECHK.TRANS64.TRYWAIT P3, [R12+URZ+0x22850], R3 ;  /* 0x022850030c0075a7 */ /* 0x0022a4000806017f */
[----:B--2---:R-:W-:Y:S05]  /*1aa60*/  @!P3 NANOSLEEP.SYNCS 0x989680 ;  /* 0x009896800000b95d */ /* 0x004fea0003900000 */
[----:B------:R-:W2:Y:S02]  /*1aa70*/  @!P3 SYNCS.PHASECHK.TRANS64 P3, [R12+URZ+0x22850], R3 ;  /* 0x022850030c00b5a7 */ /* 0x000ea4000806007f */
[----:B--2---:R-:W-:Y:S05]  /*1aa80*/  @!P3 BRA `(.L_x_11426) ;  /* 0xfffffffc00f0b947 */ /* 0x004fea000383ffff */
[----:B------:R-:W-:Y:S05]  /*1aa90*/  BRA `(.L_x_11425) ;  /* 0xffffff0000987947 */ /* 0x000fea000383ffff */
.L_x_11432:
[----:B--2---:R-:W-:-:S04]  /*1aaa0*/  IMAD.U32 R4, RZ, RZ, UR5 ;  /* 0x00000005ff047e24 */ /* 0x004fc8000f8e00ff */
[----:B------:R2:W3:Y:S03]  /*1aab0*/  SYNCS.PHASECHK.TRANS64.TRYWAIT P2, [R4+URZ+0x22830], R7 ;  /* 0x02283007040075a7 */ /* 0x0004e6000804017f */
[----:B---3--:R-:W-:Y:S05]  /*1aac0*/  @!P2 NANOSLEEP.SYNCS 0x989680 ;  /* 0x009896800000a95d */ /* 0x008fea0003900000 */
[----:B------:R-:W3:Y:S02]  /*1aad0*/  @!P2 SYNCS.PHASECHK.TRANS64 P2, [R4+URZ+0x22830], R7 ;  /* 0x022830070400a5a7 */ /* 0x000ee4000804007f */
[----:B---3--:R-:W-:Y:S05]  /*1aae0*/  @!P2 BRA `(.L_x_11432) ;  /* 0xfffffffc00eca947 */ /* 0x008fea000383ffff */
[----:B------:R-:W-:Y:S05]  /*1aaf0*/  BRA `(.L_x_11431) ;  /* 0xffffff0400a87947 */ /* 0x000fea000383ffff */
.L_x_11444:
[----:B-1----:R1:W2:Y:S02]  /*1ab00*/  SYNCS.PHASECHK.TRANS64.TRYWAIT P2, [R176+URZ+0x22850], R7 ;  /* 0x02285007b00075a7 */ /* 0x0022a4000804017f */
[----:B--2---:R-:W-:Y:S05]  /*1ab10*/  @!P2 NANOSLEEP.SYNCS 0x989680 ;  /* 0x009896800000a95d */ /* 0x004fea0003900000 */
[----:B------:R-:W2:Y:S02]  /*1ab20*/  @!P2 SYNCS.PHASECHK.TRANS64 P2, [R176+URZ+0x22850], R7 ;  /* 0x02285007b000a5a7 */ /* 0x000ea4000804007f */
[----:B--2---:R-:W-:Y:S05]  /*1ab30*/  @!P2 BRA `(.L_x_11444) ;  /* 0xfffffffc00f0a947 */ /* 0x004fea000383ffff */
[----:B------:R-:W-:Y:S05]  /*1ab40*/  BRA `(.L_x_11443) ;  /* 0xffffff3400f47947 */ /* 0x000fea000383ffff */
.L_x_11500:
        /* <DEDUP_REMOVED lines=11> */
.L_x_11605:
[----:B------:R-:W-:Y:S05]  /*1ac00*/  BSYNC B0 ;  /* 0x0000000000007941 */ /* 0x000fea0003800000 */
.L_x_11604:
[----:B------:R-:W-:Y:S05]  /*1ac10*/  BRA `(.L_x_11606) ;  /* 0xffffffac008c7947 */ /* 0x000fea000383ffff */
.L_x_11502:
[----:B------:R-:W-:Y:S01]  /*1ac20*/  BSSY B0, `(.L_x_11607) ;  /* 0x0000006000007945 */ /* 0x000fe20003800000 */
[----:B------:R-:W-:-:S07]  /*1ac30*/  IMAD.MOV.U32 R15, RZ, RZ, -0x1 ;  /* 0xffffffffff0f7424 */ /* 0x000fce00078e00ff */
[----:B012---:R-:W-:Y:S05]  /*1ac40*/  WARPSYNC.COLLECTIVE R15, `(.L_x_11608) ;  /* 0x000000000f0c7348 */ /* 0x007fea0003c00000 */
[----:B------:R-:W-:Y:S02]  /*1ac50*/  ELECT P6, UR62, PT ;  /* 0x00000000003e782f */ /* 0x000fe400038c0000 */
[----:B------:R-:W-:Y:S01]  /*1ac60*/  MOV R14, UR62 ;  /* 0x0000003e000e7c02 */ /* 0x000fe20008000f00 */
[----:B012---:R-:W-:Y:S10]  /*1ac70*/  ENDCOLLECTIVE ;  /* 0x000000000000791b */ /* 0x007ff40003800000 */
.L_x_11608:
[----:B------:R-:W-:Y:S05]  /*1ac80*/  BSYNC B0 ;  /* 0x0000000000007941 */ /* 0x000fea0003800000 */
.L_x_11607:
[----:B------:R-:W-:Y:S05]  /*1ac90*/  BRA `(.L_x_11609) ;  /* 0xffffffac00907947 */ /* 0x000fea000383ffff */
.L_x_11504:
[----:B---3--:R3:W4:Y:S02]  /*1aca0*/  SYNCS.PHASECHK.TRANS64.TRYWAIT P0, [R0+URZ+0x22840], R2 ;  /* 0x02284002000075a7 */ /* 0x008724000800017f */
[----:B----4-:R-:W-:Y:S05]  /*1acb0*/  @!P0 NANOSLEEP.SYNCS 0x989680 ;  /* 0x009896800000895d */ /* 0x010fea0003900000 */
[----:B------:R-:W4:Y:S02]  /*1acc0*/  @!P0 SYNCS.PHASECHK.TRANS64 P0, [R0+URZ+0x22840], R2 ;  /* 0x02284002000085a7 */ /* 0x000f24000800007f */
[----:B----4-:R-:W-:Y:S05]  /*1acd0*/  @!P0 BRA `(.L_x_11504) ;  /* 0xfffffffc00f08947 */ /* 0x010fea000383ffff */
[----:B------:R-:W-:Y:S05]  /*1ace0*/  BRA `(.L_x_11610) ;  /* 0xffffffac00f47947 */ /* 0x000fea000383ffff */
.L_x_11508:
        /* <DEDUP_REMOVED lines=13> */
.L_x_11611:
[----:B------:R-:W-:Y:S02]  /*1adc0*/  IMAD.MOV.U32 R13, RZ, RZ, R0 ;  /* 0x000000ffff0d7224 */ /* 0x000fe400078e0000 */
[----:B------:R-:W-:-:S07]  /*1add0*/  IMAD.MOV.U32 R6, RZ, RZ, R14 ;  /* 0x000000ffff067224 */ /* 0x000fce00078e000e */
[----:B------:R-:W-:Y:S05]  /*1ade0*/  WARPSYNC.COLLECTIVE R15, `(.L_x_11612) ;  /* 0x000000000f087348 */ /* 0x000fea0003c00000 */
[----:B------:R0:W1:Y:S02]  /*1adf0*/  SHFL.IDX P6, R14, R13, R12, R11 ;  /* 0x0000000c0d0e7389 */ /* 0x00006400000c000b */
[----:B01----:R-:W-:Y:S01]  /*1ae00*/  ENDCOLLECTIVE ;  /* 0x000000000000791b */ /* 0x003fe20003800000 */
.L_x_11612:
[----:B------:R-:W-:Y:S02]  /*1ae10*/  IMAD.MOV.U32 R13, RZ, RZ, R2 ;  /* 0x000000ffff0d7224 */ /* 0x000fe400078e0002 */
[----:B------:R-:W-:Y:S02]  /*1ae20*/  IMAD.MOV.U32 R12, RZ, RZ, 0x1 ;  /* 0x00000001ff0c7424 */ /* 0x000fe400078e00ff */
[----:B------:R-:W-:-:S07]  /*1ae30*/  IMAD.MOV.U32 R7, RZ, RZ, R14 ;  /* 0x000000ffff077224 */ /* 0x000fce00078e000e */
[----:B------:R-:W-:Y:S05]  /*1ae40*/  WARPSYNC.COLLECTIVE R15, `(.L_x_11613) ;  /* 0x000000000f087348 */ /* 0x000fea0003c00000 */
[----:B------:R0:W1:Y:S02]  /*1ae50*/  SHFL.IDX P6, R14, R13, R12, R11 ;  /* 0x0000000c0d0e7389 */ /* 0x00006400000c000b */
[----:B01----:R-:W-:Y:S01]  /*1ae60*/  ENDCOLLECTIVE ;  /* 0x000000000000791b */ /* 0x003fe20003800000 */
.L_x_11613:
        /* <DEDUP_REMOVED lines=15> */
.L_x_11614:
[----:B------:R-:W-:Y:S02]  /*1af60*/  IMAD.MOV.U32 R13, RZ, RZ, R2 ;  /* 0x000000ffff0d7224 */ /* 0x000fe400078e0002 */
[----:B------:R-:W-:Y:S02]  /*1af70*/  IMAD.MOV.U32 R12, RZ, RZ, 0x2 ;  /* 0x00000002ff0c7424 */ /* 0x000fe400078e00ff */
[----:B------:R-:W-:-:S07]  /*1af80*/  IMAD.MOV.U32 R5, RZ, RZ, R14 ;  /* 0x000000ffff057224 */ /* 0x000fce00078e000e */
[----:B------:R-:W-:Y:S05]  /*1af90*/  WARPSYNC.COLLECTIVE R15, `(.L_x_11615) ;  /* 0x000000000f087348 */ /* 0x000fea0003c00000 */
[----:B------:R0:W1:Y:S02]  /*1afa0*/  SHFL.IDX P6, R14, R13, R12, R11 ;  /* 0x0000000c0d0e7389 */ /* 0x00006400000c000b */
[----:B01----:R-:W-:Y:S01]  /*1afb0*/  ENDCOLLECTIVE ;  /* 0x000000000000791b */ /* 0x003fe20003800000 */
.L_x_11615:
        /* <DEDUP_REMOVED lines=15> */
.L_x_11616:
[----:B------:R-:W-:Y:S02]  /*1b0b0*/  IMAD.MOV.U32 R13, RZ, RZ, R2 ;  /* 0x000000ffff0d7224 */ /* 0x000fe400078e0002 */
[----:B------:R-:W-:Y:S02]  /*1b0c0*/  IMAD.MOV.U32 R12, RZ, RZ, 0x3 ;  /* 0x00000003ff0c7424 */ /* 0x000fe400078e00ff */
[----:B------:R-:W-:-:S07]  /*1b0d0*/  IMAD.MOV.U32 R5, RZ, RZ, R14 ;  /* 0x000000ffff057224 */ /* 0x000fce00078e000e */
[----:B------:R-:W-:Y:S05]  /*1b0e0*/  WARPSYNC.COLLECTIVE R15, `(.L_x_11617) ;  /* 0x000000000f087348 */ /* 0x000fea0003c00000 */
[----:B------:R0:W1:Y:S02]  /*1b0f0*/  SHFL.IDX P6, R14, R13, R12, R11 ;  /* 0x0000000c0d0e7389 */ /* 0x00006400000c000b */
[----:B01----:R-:W-:Y:S01]  /*1b100*/  ENDCOLLECTIVE ;  /* 0x000000000000791b */ /* 0x003fe20003800000 */
.L_x_11617:
        /* <DEDUP_REMOVED lines=15> */
.L_x_11618:
[----:B------:R-:W-:Y:S02]  /*1b200*/  IMAD.MOV.U32 R13, RZ, RZ, R2 ;  /* 0x000000ffff0d7224 */ /* 0x000fe400078e0002 */
[----:B------:R-:W-:Y:S02]  /*1b210*/  IMAD.MOV.U32 R12, RZ, RZ, 0x4 ;  /* 0x00000004ff0c7424 */ /* 0x000fe400078e00ff */
[----:B------:R-:W-:-:S07]  /*1b220*/  IMAD.MOV.U32 R5, RZ, RZ, R14 ;  /* 0x000000ffff057224 */ /* 0x000fce00078e000e */
[----:B------:R-:W-:Y:S05]  /*1b230*/  WARPSYNC.COLLECTIVE R15, `(.L_x_11619) ;  /* 0x000000000f087348 */ /* 0x000fea0003c00000 */
[----:B------:R0:W1:Y:S02]  /*1b240*/  SHFL.IDX P6, R14, R13, R12, R11 ;  /* 0x0000000c0d0e7389 */ /* 0x00006400000c000b */
[----:B01----:R-:W-:Y:S01]  /*1b250*/  ENDCOLLECTIVE ;  /* 0x000000000000791b */ /* 0x003fe20003800000 */
.L_x_11619:
        /* <DEDUP_REMOVED lines=15> */
.L_x_11620:
[----:B------:R-:W-:Y:S02]  /*1b350*/  IMAD.MOV.U32 R13, RZ, RZ, R2 ;  /* 0x000000ffff0d7224 */ /* 0x000fe400078e0002 */
[----:B------:R-:W-:Y:S02]  /*1b360*/  IMAD.MOV.U32 R12, RZ, RZ, 0x5 ;  /* 0x00000005ff0c7424 */ /* 0x000fe400078e00ff */
[----:B------:R-:W-:-:S07]  /*1b370*/  IMAD.MOV.U32 R5, RZ, RZ, R14 ;  /* 0x000000ffff057224 */ /* 0x000fce00078e000e */
[----:B------:R-:W-:Y:S05]  /*1b380*/  WARPSYNC.COLLECTIVE R15, `(.L_x_11621) ;  /* 0x000000000f087348 */ /* 0x000fea0003c00000 */
[----:B------:R0:W1:Y:S02]  /*1b390*/  SHFL.IDX P6, R14, R13, R12, R11 ;  /* 0x0000000c0d0e7389 */ /* 0x00006400000c000b */
[----:B01----:R-:W-:Y:S01]  /*1b3a0*/  ENDCOLLECTIVE ;  /* 0x000000000000791b */ /* 0x003fe20003800000 */
.L_x_11621:
        /* <DEDUP_REMOVED lines=15> */
.L_x_11622:
[----:B------:R-:W-:Y:S02]  /*1b4a0*/  IMAD.MOV.U32 R13, RZ, RZ, R2 ;  /* 0x000000ffff0d7224 */ /* 0x000fe400078e0002 */
[----:B------:R-:W-:Y:S02]  /*1b4b0*/  IMAD.MOV.U32 R12, RZ, RZ, 0x6 ;  /* 0x00000006ff0c7424 */ /* 0x000fe400078e00ff */
[----:B------:R-:W-:-:S07]  /*1b4c0*/  IMAD.MOV.U32 R5, RZ, RZ, R14 ;  /* 0x000000ffff057224 */ /* 0x000fce00078e000e */
[----:B------:R-:W-:Y:S05]  /*1b4d0*/  WARPSYNC.COLLECTIVE R15, `(.L_x_11623) ;  /* 0x000000000f087348 */ /* 0x000fea0003c00000 */
[----:B------:R0:W1:Y:S02]  /*1b4e0*/  SHFL.IDX P6, R14, R13, R12, R11 ;  /* 0x0000000c0d0e7389 */ /* 0x00006400000c000b */
[----:B01----:R-:W-:Y:S01]  /*1b4f0*/  ENDCOLLECTIVE ;  /* 0x000000000000791b */ /* 0x003fe20003800000 */
.L_x_11623:
        /* <DEDUP_REMOVED lines=13> */
.L_x_11624:
        /* <DEDUP_REMOVED lines=8> */
.L_x_11625:
        /* <DEDUP_REMOVED lines=13> */
.L_x_11626:
[----:B------:R-:W-:Y:S01]  /*1b720*/  IMAD.MOV.U32 R0, RZ, RZ, R14 ;  /* 0x000000ffff007224 */ /* 0x000fe200078e000e */
[----:B------:R-:W-:Y:S06]  /*1b730*/  BRA `(.L_x_11627) ;  /* 0xffffffb000747947 */ /* 0x000fec000383ffff */
.L_x_11511:
[----:B0-----:R0:W1:Y:S02]  /*1b740*/  SYNCS.PHASECHK.TRANS64.TRYWAIT P0, [R19+URZ+0x22820], R0 ;  /* 0x02282000130075a7 */ /* 0x001064000800017f */
[----:B-1----:R-:W-:Y:S05]  /*1b750*/  @!P0 NANOSLEEP.SYNCS 0x989680 ;  /* 0x009896800000895d */ /* 0x002fea0003900000 */
[----:B------:R-:W1:Y:S02]  /*1b760*/  @!P0 SYNCS.PHASECHK.TRANS64 P0, [R19+URZ+0x22820], R0 ;  /* 0x02282000130085a7 */ /* 0x000e64000800007f */
[----:B-1----:R-:W-:Y:S05]  /*1b770*/  @!P0 BRA `(.L_x_11511) ;  /* 0xfffffffc00f08947 */ /* 0x002fea000383ffff */
[----:B------:R-:W-:Y:S05]  /*1b780*/  BRA `(.L_x_11628) ;  /* 0xffffffb000d07947 */ /* 0x000fea000383ffff */
.L_x_11515:
[----:B0-----:R0:W1:Y:S02]  /*1b790*/  SYNCS.PHASECHK.TRANS64.TRYWAIT P0, [R2+URZ+0x22860], R0 ;  /* 0x02286000020075a7 */ /* 0x001064000800017f */
[----:B-1----:R-:W-:Y:S05]  /*1b7a0*/  @!P0 NANOSLEEP.SYNCS 0x989680 ;  /* 0x009896800000895d */ /* 0x002fea0003900000 */
[----:B------:R-:W1:Y:S02]  /*1b7b0*/  @!P0 SYNCS.PHASECHK.TRANS64 P0, [R2+URZ+0x22860], R0 ;  /* 0x02286000020085a7 */ /* 0x000e64000800007f */
[----:B-1----:R-:W-:Y:S05]  /*1b7c0*/  @!P0 BRA `(.L_x_11515) ;  /* 0xfffffffc00f08947 */ /* 0x002fea000383ffff */
[----:B------:R-:W-:Y:S05]  /*1b7d0*/  BRA `(.L_x_11629) ;  /* 0xffffffb000f47947 */ /* 0x000fea000383ffff */
.L_x_11530:
[----:B--2---:R2:W3:Y:S02]  /*1b7e0*/  SYNCS.PHASECHK.TRANS64.TRYWAIT P0, [R3+URZ+0x22840], R2 ;  /* 0x02284002030075a7 */ /* 0x0044e4000800017f */
[----:B---3--:R-:W-:Y:S05]  /*1b7f0*/  @!P0 NANOSLEEP.SYNCS 0x989680 ;  /* 0x009896800000895d */ /* 0x008fea0003900000 */
[----:B------:R-:W3:Y:S02]  /*1b800*/  @!P0 SYNCS.PHASECHK.TRANS64 P0, [R3+URZ+0x22840], R2 ;  /* 0x02284002030085a7 */ /* 0x000ee4000800007f */
[----:B---3--:R-:W-:Y:S05]  /*1b810*/  @!P0 BRA `(.L_x_11530) ;  /* 0xfffffffc00f08947 */ /* 0x008fea000383ffff */
[----:B------:R-:W-:Y:S05]  /*1b820*/  BRA `(.L_x_11630) ;  /* 0xffffffbc00347947 */ /* 0x000fea000383ffff */
.L_x_11535:
[----:B0-----:R0:W1:Y:S02]  /*1b830*/  SYNCS.PHASECHK.TRANS64.TRYWAIT P0, [R3+URZ+0x22860], R2 ;  /* 0x02286002030075a7 */ /* 0x001064000800017f */
[----:B-1----:R-:W-:Y:S05]  /*1b840*/  @!P0 NANOSLEEP.SYNCS 0x989680 ;  /* 0x009896800000895d */ /* 0x002fea0003900000 */
[----:B------:R-:W1:Y:S02]  /*1b850*/  @!P0 SYNCS.PHASECHK.TRANS64 P0, [R3+URZ+0x22860], R2 ;  /* 0x02286002030085a7 */ /* 0x000e64000800007f */
[----:B-1----:R-:W-:Y:S05]  /*1b860*/  @!P0 BRA `(.L_x_11535) ;  /* 0xfffffffc00f08947 */ /* 0x002fea000383ffff */
[----:B------:R-:W-:Y:S05]  /*1b870*/  BRA `(.L_x_11631) ;  /* 0xffffffbc00b47947 */ /* 0x000fea000383ffff */
.L_x_11546:
[----:B-1----:R1:W2:Y:S02]  /*1b880*/  SYNCS.PHASECHK.TRANS64.TRYWAIT P0, [R4+URZ+0x22840], R2 ;  /* 0x02284002040075a7 */ /* 0x0022a4000800017f */
[----:B--2---:R-:W-:Y:S05]  /*1b890*/  @!P0 NANOSLEEP.SYNCS 0x989680 ;  /* 0x009896800000895d */ /* 0x004fea0003900000 */
[----:B------:R-:W2:Y:S02]  /*1b8a0*/  @!P0 SYNCS.PHASECHK.TRANS64 P0, [R4+URZ+0x22840], R2 ;  /* 0x02284002040085a7 */ /* 0x000ea4000800007f */
[----:B--2---:R-:W-:Y:S05]  /*1b8b0*/  @!P0 BRA `(.L_x_11546) ;  /* 0xfffffffc00f08947 */ /* 0x004fea000383ffff */
[----:B------:R-:W-:Y:S05]  /*1b8c0*/  BRA `(.L_x_11632) ;  /* 0xffffffc400a07947 */ /* 0x000fea000383ffff */
.L_x_11551:
[----:B0-----:R0:W2:Y:S02]  /*1b8d0*/  SYNCS.PHASECHK.TRANS64.TRYWAIT P0, [R4+URZ+0x22860], R2 ;  /* 0x02286002040075a7 */ /* 0x0010a4000800017f */
[----:B--2---:R-:W-:Y:S05]  /*1b8e0*/  @!P0 NANOSLEEP.SYNCS 0x989680 ;  /* 0x009896800000895d */ /* 0x004fea0003900000 */
[----:B------:R-:W2:Y:S02]  /*1b8f0*/  @!P0 SYNCS.PHASECHK.TRANS64 P0, [R4+URZ+0x22860], R2 ;  /* 0x02286002040085a7 */ /* 0x000ea4000800007f */
[----:B--2---:R-:W-:Y:S05]  /*1b900*/  @!P0 BRA `(.L_x_11551) ;  /* 0xfffffffc00f08947 */ /* 0x004fea000383ffff */
[----:B------:R-:W-:Y:S05]  /*1b910*/  BRA `(.L_x_11633) ;  /* 0xffffffc8001c7947 */ /* 0x000fea000383ffff */
.L_x_11562:
[----:B-1----:R1:W2:Y:S02]  /*1b920*/  SYNCS.PHASECHK.TRANS64.TRYWAIT P0, [R2+URZ+0x22840], R3 ;  /* 0x02284003020075a7 */ /* 0x0022a4000800017f */
[----:B--2---:R-:W-:Y:S05]  /*1b930*/  @!P0 NANOSLEEP.SYNCS 0x989680 ;  /* 0x009896800000895d */ /* 0x004fea0003900000 */
[----:B------:R-:W2:Y:S02]  /*1b940*/  @!P0 SYNCS.PHASECHK.TRANS64 P0, [R2+URZ+0x22840], R3 ;  /* 0x02284003020085a7 */ /* 0x000ea4000800007f */
[----:B--2---:R-:W-:Y:S05]  /*1b950*/  @!P0 BRA `(.L_x_11562) ;  /* 0xfffffffc00f08947 */ /* 0x004fea000383ffff */
[----:B------:R-:W-:Y:S05]  /*1b960*/  BRA `(.L_x_11634) ;  /* 0xffffffcc00ec7947 */ /* 0x000fea000383ffff */
.L_x_11567:
[----:B--2---:R2:W3:Y:S02]  /*1b970*/  SYNCS.PHASECHK.TRANS64.TRYWAIT P0, [R2+URZ+0x22860], R3 ;  /* 0x02286003020075a7 */ /* 0x0044e4000800017f */
[----:B---3--:R-:W-:Y:S05]  /*1b980*/  @!P0 NANOSLEEP.SYNCS 0x989680 ;  /* 0x009896800000895d */ /* 0x008fea0003900000 */
[----:B------:R-:W3:Y:S02]  /*1b990*/  @!P0 SYNCS.PHASECHK.TRANS64 P0, [R2+URZ+0x22860], R3 ;  /* 0x02286003020085a7 */ /* 0x000ee4000800007f */
[----:B---3--:R-:W-:Y:S05]  /*1b9a0*/  @!P0 BRA `(.L_x_11567) ;  /* 0xfffffffc00f08947 */ /* 0x008fea000383ffff */
[----:B------:R-:W-:Y:S05]  /*1b9b0*/  BRA `(.L_x_11635) ;  /* 0xffffffd0006c7947 */ /* 0x000fea000383ffff */
.L_x_11579:
[----:B-1----:R-:W5:Y:S01]  /*1b9c0*/  LDL R3, [R1] ;  /* 0x0000000001037983 */ /* 0x002f620000100800 */
[----:B------:R-:W-:Y:S01]  /*1b9d0*/  BSSY B0, `(.L_x_11636) ;  /* 0x0000008000007945 */ /* 0x000fe20003800000 */
[----:B------:R-:W-:Y:S02]  /*1b9e0*/  IMAD.MOV.U32 R12, RZ, RZ, RZ ;  /* 0x000000ffff0c7224 */ /* 0x000fe400078e00ff */
[----:B------:R-:W-:Y:S02]  /*1b9f0*/  IMAD.MOV.U32 R11, RZ, RZ, 0x1f ;  /* 0x0000001fff0b7424 */ /* 0x000fe400078e00ff */
[----:B------:R-:W-:Y:S02]  /*1ba00*/  IMAD.MOV.U32 R15, RZ, RZ, -0x1 ;  /* 0xffffffffff0f7424 */ /* 0x000fe400078e00ff */
[----:B-----5:R-:W-:-:S07]  /*1ba10*/  IMAD.MOV.U32 R13, RZ, RZ, R3 ;  /* 0x000000ffff0d7224 */ /* 0x020fce00078e0003 */
[----:B0-234-:R-:W-:Y:S05]  /*1ba20*/  WARPSYNC.COLLECTIVE R15, `(.L_x_11637) ;  /* 0x000000000f087348 */ /* 0x01dfea0003c00000 */
[----:B------:R1:W0:Y:S02]  /*1ba30*/  SHFL.IDX P6, R14, R13, R12, R11 ;  /* 0x0000000c0d0e7389 */ /* 0x00022400000c000b */
[----:B01234-:R-:W-:Y:S01]  /*1ba40*/  ENDCOLLECTIVE ;  /* 0x000000000000791b */ /* 0x01ffe20003800000 */
.L_x_11637:
[----:B------:R-:W-:Y:S05]  /*1ba50*/  BSYNC B0 ;  /* 0x0000000000007941 */ /* 0x000fea0003800000 */
.L_x_11636:
        /* <DEDUP_REMOVED lines=9> */
.L_x_11638:
        /* <DEDUP_REMOVED lines=26> */
.L_x_11639:
[----:B------:R-:W-:Y:S01]  /*1bc90*/  IMAD.MOV.U32 R12, RZ, RZ, 0x2 ;  /* 0x00000002ff0c7424 */ /* 0x000fe200078e00ff */
[----:B------:R-:W-:-:S05]  /*1bca0*/  SEL R3, R14, RZ, P1 ;  /* 0x000000ff0e037207 */ /* 0x000fca0000800000 */
[----:B------:R-:W-:-:S04]  /*1bcb0*/  IMAD.IADD R2, R2, 0x1, R3 ;  /* 0x0000000102027824 */ /* 0x000fc800078e0203 */
[----:B------:R-:W-:-:S07]  /*1bcc0*/  IMAD.MOV.U32 R13, RZ, RZ, R2 ;  /* 0x000000ffff0d7224 */ /* 0x000fce00078e0002 */
[----:B------:R-:W-:Y:S05]  /*1bcd0*/  WARPSYNC.COLLECTIVE R15, `(.L_x_11640) ;  /* 0x000000000f087348 */ /* 0x000fea0003c00000 */
[----:B------:R0:W1:Y:S02]  /*1bce0*/  SHFL.UP P6, R14, R13, R12, R11 ;  /* 0x0400000c0d0e7389 */ /* 0x00006400000c000b */
[----:B01----:R-:W-:Y:S01]  /*1bcf0*/  ENDCOLLECTIVE ;  /* 0x000000000000791b */ /* 0x003fe20003800000 */
.L_x_11640:
[----:B------:R-:W-:Y:S01]  /*1bd00*/  IMAD.MOV.U32 R12, RZ, RZ, 0x4 ;  /* 0x00000004ff0c7424 */ /* 0x000fe200078e00ff */
[----:B------:R-:W-:-:S05]  /*1bd10*/  SEL R3, R14, RZ, P2 ;  /* 0x000000ff0e037207 */ /* 0x000fca0001000000 */
[----:B------:R-:W-:-:S04]  /*1bd20*/  IMAD.IADD R2, R2, 0x1, R3 ;  /* 0x0000000102027824 */ /* 0x000fc800078e0203 */
[----:B------:R-:W-:-:S07]  /*1bd30*/  IMAD.MOV.U32 R13, RZ, RZ, R2 ;  /* 0x000000ffff0d7224 */ /* 0x000fce00078e0002 */
[----:B------:R-:W-:Y:S05]  /*1bd40*/  WARPSYNC.COLLECTIVE R15, `(.L_x_11641) ;  /* 0x000000000f087348 */ /* 0x000fea0003c00000 */
[----:B------:R0:W1:Y:S02]  /*1bd50*/  SHFL.UP P6, R14, R13, R12, R11 ;  /* 0x0400000c0d0e7389 */ /* 0x00006400000c000b */
[----:B01----:R-:W-:Y:S01]  /*1bd60*/  ENDCOLLECTIVE ;  /* 0x000000000000791b */ /* 0x003fe20003800000 */
.L_x_11641:
[----:B------:R-:W-:Y:S01]  /*1bd70*/  IMAD.MOV.U32 R12, RZ, RZ, 0x8 ;  /* 0x00000008ff0c7424 */ /* 0x000fe200078e00ff */
[----:B------:R-:W-:-:S05]  /*1bd80*/  SEL R3, R14, RZ, P3 ;  /* 0x000000ff0e037207 */ /* 0x000fca0001800000 */
[----:B------:R-:W-:-:S04]  /*1bd90*/  IMAD.IADD R2, R2, 0x1, R3 ;  /* 0x0000000102027824 */ /* 0x000fc800078e0203 */
[----:B------:R-:W-:-:S07]  /*1bda0*/  IMAD.MOV.U32 R13, RZ, RZ, R2 ;  /* 0x000000ffff0d7224 */ /* 0x000fce00078e0002 */
[----:B------:R-:W-:Y:S05]  /*1bdb0*/  WARPSYNC.COLLECTIVE R15, `(.L_x_11642) ;  /* 0x000000000f087348 */ /* 0x000fea0003c00000 */
[----:B------:R0:W1:Y:S02]  /*1bdc0*/  SHFL.UP P6, R14, R13, R12, R11 ;  /* 0x0400000c0d0e7389 */ /* 0x00006400000c000b */
[----:B01----:R-:W-:Y:S01]  /*1bdd0*/  ENDCOLLECTIVE ;  /* 0x000000000000791b */ /* 0x003fe20003800000 */
.L_x_11642:
[----:B------:R-:W-:Y:S01]  /*1bde0*/  IMAD.MOV.U32 R12, RZ, RZ, 0x10 ;  /* 0x00000010ff0c7424 */ /* 0x000fe200078e00ff */
[----:B------:R-:W-:-:S05]  /*1bdf0*/  SEL R3, R14, RZ, P4 ;  /* 0x000000ff0e037207 */ /* 0x000fca0002000000 */
[----:B------:R-:W-:-:S04]  /*1be00*/  IMAD.IADD R2, R2, 0x1, R3 ;  /* 0x0000000102027824 */ /* 0x000fc800078e0203 */
[----:B------:R-:W-:-:S07]  /*1be10*/  IMAD.MOV.U32 R13, RZ, RZ, R2 ;  /* 0x000000ffff0d7224 */ /* 0x000fce00078e0002 */
[----:B------:R-:W-:Y:S05]  /*1be20*/  WARPSYNC.COLLECTIVE R15, `(.L_x_11643) ;  /* 0x000000000f087348 */ /* 0x000fea0003c00000 */
[----:B------:R0:W1:Y:S02]  /*1be30*/  SHFL.UP P6, R14, R13, R12, R11 ;  /* 0x0400000c0d0e7389 */ /* 0x00006400000c000b */
[----:B01----:R-:W-:Y:S01]  /*1be40*/  ENDCOLLECTIVE ;  /* 0x000000000000791b */ /* 0x003fe20003800000 */
.L_x_11643:
        /* <DEDUP_REMOVED lines=8> */
.L_x_11644:
[----:B------:R-:W-:Y:S05]  /*1bed0*/  BRA `(.L_x_11645) ;  /* 0xffffffd400d47947 */ /* 0x000fea000383ffff */
.L_x_11582:
        /* <DEDUP_REMOVED lines=8> */
.L_x_11647:
[----:B------:R-:W-:Y:S05]  /*1bf60*/  BSYNC B0 ;  /* 0x0000000000007941 */ /* 0x000fea0003800000 */
.L_x_11646:
        /* <DEDUP_REMOVED lines=9> */
.L_x_11648:
[----:B------:R-:W-:Y:S01]  /*1c000*/  IMAD.MOV.U32 R12, RZ, RZ, 0x4 ;  /* 0x00000004ff0c7424 */ /* 0x000fe200078e00ff */
[----:B------:R-:W-:-:S05]  /*1c010*/  SEL R3, R14, RZ, P2 ;  /* 0x000000ff0e037207 */ /* 0x000fca0001000000 */
[----:B------:R-:W-:-:S04]  /*1c020*/  IMAD.IADD R2, R2, 0x1, R3 ;  /* 0x0000000102027824 */ /* 0x000fc800078e0203 */
[----:B------:R-:W-:-:S07]  /*1c030*/  IMAD.MOV.U32 R13, RZ, RZ, R2 ;  /* 0x000000ffff0d7224 */ /* 0x000fce00078e0002 */
[----:B------:R-:W-:Y:S05]  /*1c040*/  WARPSYNC.COLLECTIVE R15, `(.L_x_11649) ;  /* 0x000000000f087348 */ /* 0x000fea0003c00000 */
[----:B------:R0:W1:Y:S02]  /*1c050*/  SHFL.UP P6, R14, R13, R12, R11 ;  /* 0x0400000c0d0e7389 */ /* 0x00006400000c000b */
[----:B01----:R-:W-:Y:S01]  /*1c060*/  ENDCOLLECTIVE ;  /* 0x000000000000791b */ /* 0x003fe20003800000 */
.L_x_11649:
[----:B------:R-:W-:Y:S01]  /*1c070*/  IMAD.MOV.U32 R12, RZ, RZ, 0x8 ;  /* 0x00000008ff0c7424 */ /* 0x000fe200078e00ff */
[----:B------:R-:W-:-:S05]  /*1c080*/  SEL R3, R14, RZ, P3 ;  /* 0x000000ff0e037207 */ /* 0x000fca0001800000 */
[----:B------:R-:W-:-:S04]  /*1c090*/  IMAD.IADD R2, R2, 0x1, R3 ;  /* 0x0000000102027824 */ /* 0x000fc800078e0203 */
[----:B------:R-:W-:-:S07]  /*1c0a0*/  IMAD.MOV.U32 R13, RZ, RZ, R2 ;  /* 0x000000ffff0d7224 */ /* 0x000fce00078e0002 */
[----:B------:R-:W-:Y:S05]  /*1c0b0*/  WARPSYNC.COLLECTIVE R15, `(.L_x_11650) ;  /* 0x000000000f087348 */ /* 0x000fea0003c00000 */
[----:B------:R0:W1:Y:S02]  /*1c0c0*/  SHFL.UP P6, R14, R13, R12, R11 ;  /* 0x0400000c0d0e7389 */ /* 0x00006400000c000b */
[----:B01----:R-:W-:Y:S01]  /*1c0d0*/  ENDCOLLECTIVE ;  /* 0x000000000000791b */ /* 0x003fe20003800000 */
.L_x_11650:
[----:B------:R-:W-:Y:S01]  /*1c0e0*/  IMAD.MOV.U32 R12, RZ, RZ, 0x10 ;  /* 0x00000010ff0c7424 */ /* 0x000fe200078e00ff */
[----:B------:R-:W-:-:S05]  /*1c0f0*/  SEL R3, R14, RZ, P4 ;  /* 0x000000ff0e037207 */ /* 0x000fca0002000000 */
[----:B------:R-:W-:-:S04]  /*1c100*/  IMAD.IADD R2, R2, 0x1, R3 ;  /* 0x0000000102027824 */ /* 0x000fc800078e0203 */
[----:B------:R-:W-:-:S07]  /*1c110*/  IMAD.MOV.U32 R13, RZ, RZ, R2 ;  /* 0x000000ffff0d7224 */ /* 0x000fce00078e0002 */
[----:B------:R-:W-:Y:S05]  /*1c120*/  WARPSYNC.COLLECTIVE R15, `(.L_x_11651) ;  /* 0x000000000f087348 */ /* 0x000fea0003c00000 */
[----:B------:R0:W1:Y:S02]  /*1c130*/  SHFL.UP P6, R14, R13, R12, R11 ;  /* 0x0400000c0d0e7389 */ /* 0x00006400000c000b */
[----:B01----:R-:W-:Y:S01]  /*1c140*/  ENDCOLLECTIVE ;  /* 0x000000000000791b */ /* 0x003fe20003800000 */
.L_x_11651:
        /* <DEDUP_REMOVED lines=8> */
.L_x_11652:
[----:B------:R-:W-:Y:S05]  /*1c1d0*/  BRA `(.L_x_11653) ;  /* 0xffffffd400c07947 */ /* 0x000fea000383ffff */
.L_x_11584:
[----:B------:R-:W-:Y:S01]  /*1c1e0*/  BSSY B0, `(.L_x_11654) ;  /* 0x0000006000007945 */ /* 0x000fe20003800000 */
[----:B------:R-:W-:Y:S01]  /*1c1f0*/  PLOP3.LUT P6, PT, P6, PT, PT, 0x8, 0x0 ;  /* 0x000000000000781c */ /* 0x000fe200037ce170 */
[----:B------:R-:W-:-:S12]  /*1c200*/  IMAD.MOV.U32 R15, RZ, RZ, -0x1 ;  /* 0xffffffffff0f7424 */ /* 0x000fd800078e00ff */
[----:B0-----:R-:W-:Y:S05]  /*1c210*/  WARPSYNC.COLLECTIVE R15, `(.L_x_11655) ;  /* 0x000000000f087348 */ /* 0x001fea0003c00000 */
[----:B------:R-:W-:Y:S01]  /*1c220*/  VOTE.ANY R14, PT, P6 ;  /* 0x00000000000e7806 */ /* 0x000fe200030e0100 */
[----:B0-----:R-:W-:Y:S06]  /*1c230*/  ENDCOLLECTIVE ;  /* 0x000000000000791b */ /* 0x001fec0003800000 */
.L_x_11655:
[----:B------:R-:W-:Y:S05]  /*1c240*/  BSYNC B0 ;  /* 0x0000000000007941 */ /* 0x000fea0003800000 */
.L_x_11654:
        /* <DEDUP_REMOVED lines=10> */
.L_x_11656:
[----:B------:R-:W-:Y:S02]  /*1c2f0*/  IMAD.MOV.U32 R13, RZ, RZ, R6 ;  /* 0x000000ffff0d7224 */ /* 0x000fe400078e0006 */
[----:B------:R-:W-:-:S07]  /*1c300*/  IMAD.MOV.U32 R4, RZ, RZ, R14 ;  /* 0x000000ffff047224 */ /* 0x000fce00078e000e */
[----:B------:R-:W-:Y:S05]  /*1c310*/  WARPSYNC.COLLECTIVE R15, `(.L_x_11657) ;  /* 0x000000000f087348 */ /* 0x000fea0003c00000 */
[----:B------:R0:W1:Y:S02]  /*1c320*/  SHFL.IDX P6, R14, R13, R12, R11 ;  /* 0x0000000c0d0e7389 */ /* 0x00006400000c000b */
[----:B01----:R-:W-:Y:S01]  /*1c330*/  ENDCOLLECTIVE ;  /* 0x000000000000791b */ /* 0x003fe20003800000 */
.L_x_11657:
[----:B------:R-:W-:Y:S02]  /*1c340*/  IMAD.MOV.U32 R6, RZ, RZ, R14 ;  /* 0x000000ffff067224 */ /* 0x000fe400078e000e */
[----:B------:R-:W-:-:S05]  /*1c350*/  IMAD.IADD R5, R9, 0x1, R16 ;  /* 0x0000000109057824 */ /* 0x000fca00078e0210 */
[----:B------:R0:W-:Y:S01]  /*1c360*/  STL [R1+0xc], R5 ;  /* 0x00000c0501007387 */ /* 0x0001e20000100800 */
[----:B------:R-:W-:Y:S05]  /*1c370*/  BRA `(.L_x_11658) ;  /* 0xffffffd400a07947 */ /* 0x000fea000383ffff */
.L_x_11586:
[----:B------:R-:W-:Y:S01]  /*1c380*/  BSSY B0, `(.L_x_11659) ;  /* 0x0000007000007945 */ /* 0x000fe20003800000 */
[----:B------:R-:W-:Y:S02]  /*1c390*/  IMAD.MOV.U32 R13, RZ, RZ, R2 ;  /* 0x000000ffff0d7224 */ /* 0x000fe400078e0002 */
[----:B------:R-:W-:Y:S02]  /*1c3a0*/  IMAD.MOV.U32 R11, RZ, RZ, 0x1f ;  /* 0x0000001fff0b7424 */ /* 0x000fe400078e00ff */
[----:B------:R-:W-:-:S07]  /*1c3b0*/  IMAD.MOV.U32 R15, RZ, RZ, -0x1 ;  /* 0xffffffffff0f7424 */ /* 0x000fce00078e00ff */
[----:B0--3--:R-:W-:Y:S05]  /*1c3c0*/  WARPSYNC.COLLECTIVE R15, `(.L_x_11660) ;  /* 0x000000000f087348 */ /* 0x009fea0003c00000 */
[----:B------:R1:W2:Y:S02]  /*1c3d0*/  SHFL.IDX P6, R14, R13, R12, R11 ;  /* 0x0000000c0d0e7389 */ /* 0x0002a400000c000b */
[----:B0123--:R-:W-:Y:S01]  /*1c3e0*/  ENDCOLLECTIVE ;  /* 0x000000000000791b */ /* 0x00ffe20003800000 */
.L_x_11660:
[----:B------:R-:W-:Y:S05]  /*1c3f0*/  BSYNC B0 ;  /* 0x0000000000007941 */ /* 0x000fea0003800000 */
.L_x_11659:
[----:B------:R-:W-:Y:S01]  /*1c400*/  IMAD.MOV.U32 R8, RZ, RZ, R14 ;  /* 0x000000ffff087224 */ /* 0x000fe200078e000e */
[----:B------:R-:W-:Y:S06]  /*1c410*/  BRA `(.L_x_11585) ;  /* 0xffffffd400907947 */ /* 0x000fec000383ffff */
.L_x_11592:
[----:B0-----:R0:W1:Y:S02]  /*1c420*/  SYNCS.PHASECHK.TRANS64.TRYWAIT P0, [R0+URZ+0x22820], R3 ;  /* 0x02282003000075a7 */ /* 0x001064000800017f */
[----:B-1----:R-:W-:Y:S05]  /*1c430*/  @!P0 NANOSLEEP.SYNCS 0x989680 ;  /* 0x009896800000895d */ /* 0x002fea0003900000 */
[----:B------:R-:W1:Y:S02]  /*1c440*/  @!P0 SYNCS.PHASECHK.TRANS64 P0, [R0+URZ+0x22820], R3 ;  /* 0x02282003000085a7 */ /* 0x000e64000800007f */
[----:B-1----:R-:W-:Y:S05]  /*1c450*/  @!P0 BRA `(.L_x_11592) ;  /* 0xfffffffc00f08947 */ /* 0x002fea000383ffff */
[----:B------:R-:W-:Y:S05]  /*1c460*/  BRA `(.L_x_11661) ;  /* 0xffffffe0002c7947 */ /* 0x000fea000383ffff */
.L_x_11593:
        /* <DEDUP_REMOVED lines=11> */
.L_x_11663:
[----:B------:R-:W-:Y:S05]  /*1c520*/  BSYNC B0 ;  /* 0x0000000000007941 */ /* 0x000fea0003800000 */
.L_x_11662:
[----:B------:R-:W-:Y:S05]  /*1c530*/  BRA `(.L_x_11664) ;  /* 0xffffffe000147947 */ /* 0x000fea000383ffff */
.L_x_11596:
[----:B------:R-:W-:Y:S01]  /*1c540*/  BSSY B1, `(.L_x_11665) ;  /* 0x0000006000017945 */ /* 0x000fe20003800000 */
[----:B------:R-:W-:-:S07]  /*1c550*/  IMAD.MOV.U32 R15, RZ, RZ, -0x1 ;  /* 0xffffffffff0f7424 */ /* 0x000fce00078e00ff */
[----:B01-3--:R-:W-:Y:S05]  /*1c560*/  WARPSYNC.COLLECTIVE R15, `(.L_x_11666) ;  /* 0x000000000f0c7348 */ /* 0x00bfea0003c00000 */
[----:B------:R-:W-:Y:S02]  /*1c570*/  ELECT P6, UR62, PT ;  /* 0x00000000003e782f */ /* 0x000fe400038c0000 */
[----:B------:R-:W-:Y:S01]  /*1c580*/  MOV R14, UR62 ;  /* 0x0000003e000e7c02 */ /* 0x000fe20008000f00 */
[----:B01-3--:R-:W-:Y:S10]  /*1c590*/  ENDCOLLECTIVE ;  /* 0x000000000000791b */ /* 0x00bff40003800000 */
.L_x_11666:
[----:B------:R-:W-:Y:S05]  /*1c5a0*/  BSYNC B1 ;  /* 0x0000000000017941 */ /* 0x000fea0003800000 */
.L_x_11665:
[----:B------:R-:W-:Y:S05]  /*1c5b0*/  BRA `(.L_x_11667) ;  /* 0xffffffe0000c7947 */ /* 0x000fea000383ffff */
.L_x_11598:
[----:B0-----:R0:W1:Y:S02]  /*1c5c0*/  SYNCS.PHASECHK.TRANS64.TRYWAIT P0, [R6+URZ], R5 ;  /* 0x00000005060075a7 */ /* 0x001064000800017f */
[----:B-1----:R-:W-:Y:S05]  /*1c5d0*/  @!P0 NANOSLEEP.SYNCS 0x989680 ;  /* 0x009896800000895d */ /* 0x002fea0003900000 */
[----:B------:R-:W1:Y:S02]  /*1c5e0*/  @!P0 SYNCS.PHASECHK.TRANS64 P0, [R6+URZ], R5 ;  /* 0x00000005060085a7 */ /* 0x000e64000800007f */
[----:B-1----:R-:W-:Y:S05]  /*1c5f0*/  @!P0 BRA `(.L_x_11598) ;  /* 0xfffffffc00f08947 */ /* 0x002fea000383ffff */
[----:B------:R-:W-:Y:S05]  /*1c600*/  BRA `(.L_x_11668) ;  /* 0xffffffe000487947 */ /* 0x000fea000383ffff */
.L_x_11599:
[----:B-1----:R1:W2:Y:S02]  /*1c610*/  SYNCS.PHASECHK.TRANS64.TRYWAIT P0, [R7+URZ], R2 ;  /* 0x00000002070075a7 */ /* 0x0022a4000800017f */
[----:B--2---:R-:W-:Y:S05]  /*1c620*/  @!P0 NANOSLEEP.SYNCS 0x989680 ;  /* 0x009896800000895d */ /* 0x004fea0003900000 */
[----:B------:R-:W2:Y:S02]  /*1c630*/  @!P0 SYNCS.PHASECHK.TRANS64 P0, [R7+URZ], R2 ;  /* 0x00000002070085a7 */ /* 0x000ea4000800007f */
[----:B--2---:R-:W-:Y:S05]  /*1c640*/  @!P0 BRA `(.L_x_11599) ;  /* 0xfffffffc00f08947 */ /* 0x004fea000383ffff */
[----:B------:R-:W-:Y:S05]  /*1c650*/  BRA `(.L_x_11669) ;  /* 0xffffffe0003c7947 */ /* 0x000fea000383ffff */
.L_x_11601:
[----:B--2---:R2:W4:Y:S02]  /*1c660*/  SYNCS.PHASECHK.TRANS64.TRYWAIT P0, [R4+URZ], R5 ;  /* 0x00000005040075a7 */ /* 0x004524000800017f */
[----:B----4-:R-:W-:Y:S05]  /*1c670*/  @!P0 NANOSLEEP.SYNCS 0x989680 ;  /* 0x009896800000895d */ /* 0x010fea0003900000 */
[----:B------:R-:W4:Y:S02]  /*1c680*/  @!P0 SYNCS.PHASECHK.TRANS64 P0, [R4+URZ], R5 ;  /* 0x00000005040085a7 */ /* 0x000f24000800007f */
[----:B----4-:R-:W-:Y:S05]  /*1c690*/  @!P0 BRA `(.L_x_11601) ;  /* 0xfffffffc00f08947 */ /* 0x010fea000383ffff */
[----:B------:R-:W-:Y:S05]  /*1c6a0*/  BRA `(.L_x_11670) ;  /* 0xffffffe000447947 */ /* 0x000fea000383ffff */
.L_x_11671:
        /* <DEDUP_REMOVED lines=13> */
.L_x_15197:


//--------------------- .text._ZN7cutlass13device_kernelIN5flash11enable_sm90INS1_16FlashAttnFwdSm90INS1_25CollectiveMainloopFwdSm90ILi2EN4cute5tupleIJNS5_1CILi1EEES8_S8_EEENS6_IJNS7_ILi128EEENS7_ILi96EEENS7_ILi64EEEEEELi256ENS_6half_tEfNS_4arch4Sm90ELb0ELb1ELb1ELb1ELb0ELb1ELb0ELb1ELb0ELb1ELb1ELb0EEENS1_21CollectiveEpilogueFwdINS6_IJSA_NS7_ILi256EEESB_EEES9_SE_SG_Li256ELb1ELb1ELb1ELb0EEENS1_36VarlenDynamicPersistentTileSchedulerILi128ELi96ELi256ELi128ELb1ELb1ELb1ELb1ELb0ELb1EEEEEEEEEvNT_6ParamsE --------------------------
	.section	.text._ZN7cutlass13device_kernelIN5flash11enable_sm90INS1_16FlashAttnFwdSm90INS1_25CollectiveMainloopFwdSm90ILi2EN4cute5tupleIJNS5_1CILi1EEES8_S8_EEENS6_IJNS7_ILi128EEENS7_ILi96EEENS7_ILi64EEEEEELi256ENS_6half_tEfNS_4arch4Sm90ELb0ELb1ELb1ELb1ELb0ELb1ELb0ELb1ELb0ELb1ELb1ELb0EEENS1_21CollectiveEpilogueFwdINS6_IJSA_NS7_ILi256EEESB_EEES9_SE_SG_Li256ELb1ELb1ELb1ELb0EEENS1_36VarlenDynamicPersistentTileSchedulerILi128ELi96ELi256ELi128ELb1ELb1ELb1ELb1ELb0ELb1EEEEEEEEEvNT_6ParamsE,"ax",@progbits
	.align	128
.text._ZN7cutlass13device_kernelIN5flash11enable_sm90INS1_16FlashAttnFwdSm90INS1_25CollectiveMainloopFwdSm90ILi2EN4cute5tupleIJNS5_1CILi1EEES8_S8_EEENS6_IJNS7_ILi128EEENS7_ILi96EEENS7_ILi64EEEEEELi256ENS_6half_tEfNS_4arch4Sm90ELb0ELb1ELb1ELb1ELb0ELb1ELb0ELb1ELb0ELb1ELb1ELb0EEENS1_21CollectiveEpilogueFwdINS6_IJSA_NS7_ILi256EEESB_EEES9_SE_SG_Li256ELb1ELb1ELb1ELb0EEENS1_36VarlenDynamicPersistentTileSchedulerILi128ELi96ELi256ELi128ELb1ELb1ELb1ELb1ELb0ELb1EEEEEEEEEvNT_6ParamsE:
        .type           _ZN7cutlass13device_kernelIN5flash11enable_sm90INS1_16FlashAttnFwdSm90INS1_25CollectiveMainloopFwdSm90ILi2EN4cute5tupleIJNS5_1CILi1EEES8_S8_EEENS6_IJNS7_ILi128EEENS7_ILi96EEENS7_ILi64EEEEEELi256ENS_6half_tEfNS_4arch4Sm90ELb0ELb1ELb1ELb1ELb0ELb1ELb0ELb1ELb0ELb1ELb1ELb0EEENS1_21CollectiveEpilogueFwdINS6_IJSA_NS7_ILi256EEESB_EEES9_SE_SG_Li256ELb1ELb1ELb1ELb0EEENS1_36VarlenDynamicPersistentTileSchedulerILi128ELi96ELi256ELi128ELb1ELb1ELb1ELb1ELb0ELb1EEEEEEEEEvNT_6ParamsE,@function
        .size           _ZN7cutlass13device_kernelIN5flash11enable_sm90INS1_16FlashAttnFwdSm90INS1_25CollectiveMainloopFwdSm90ILi2EN4cute5tupleIJNS5_1CILi1EEES8_S8_EEENS6_IJNS7_ILi128EEENS7_ILi96EEENS7_ILi64EEEEEELi256ENS_6half_tEfNS_4arch4Sm90ELb0ELb1ELb1ELb1ELb0ELb1ELb0ELb1ELb0ELb1ELb1ELb0EEENS1_21CollectiveEpilogueFwdINS6_IJSA_NS7_ILi256EEESB_EEES9_SE_SG_Li256ELb1ELb1ELb1ELb0EEENS1_36VarlenDynamicPersistentTileSchedulerILi128ELi96ELi256ELi128ELb1ELb1ELb1ELb1ELb0ELb1EEEEEEEEEvNT_6ParamsE,(.L_x_15198 - _ZN7cutlass13device_kernelIN5flash11enable_sm90INS1_16FlashAttnFwdSm90INS1_25CollectiveMainloopFwdSm90ILi2EN4cute5tupleIJNS5_1CILi1EEES8_S8_EEENS6_IJNS7_ILi128EEENS7_ILi96EEENS7_ILi64EEEEEELi256ENS_6half_tEfNS_4arch4Sm90ELb0ELb1ELb1ELb1ELb0ELb1ELb0ELb1ELb0ELb1ELb1ELb0EEENS1_21CollectiveEpilogueFwdINS6_IJSA_NS7_ILi256EEESB_EEES9_SE_SG_Li256ELb1ELb1ELb1ELb0EEENS1_36VarlenDynamicPersistentTileSchedulerILi128ELi96ELi256ELi128ELb1ELb1ELb1ELb1ELb0ELb1EEEEEEEEEvNT_6ParamsE)
        .other          _ZN7cutlass13device_kernelIN5flash11enable_sm90INS1_16FlashAttnFwdSm90INS1_25CollectiveMainloopFwdSm90ILi2EN4cute5tupleIJNS5_1CILi1EEES8_S8_EEENS6_IJNS7_ILi128EEENS7_ILi96EEENS7_ILi64EEEEEELi256ENS_6half_tEfNS_4arch4Sm90ELb0ELb1ELb1ELb1ELb0ELb1ELb0ELb1ELb0ELb1ELb1ELb0EEENS1_21CollectiveEpilogueFwdINS6_IJSA_NS7_ILi256EEESB_EEES9_SE_SG_Li256ELb1ELb1ELb1ELb0EEENS1_36VarlenDynamicPersistentTileSchedulerILi128ELi96ELi256ELi128ELb1ELb1ELb1ELb1ELb0ELb1EEEEEEEEEvNT_6ParamsE,@"STO_CUDA_ENTRY STV_DEFAULT"
_ZN7cutlass13device_kernelIN5flash11enable_sm90INS1_16FlashAttnFwdSm90INS1_25CollectiveMainloopFwdSm90ILi2EN4cute5tupleIJNS5_1CILi1EEES8_S8_EEENS6_IJNS7_ILi128EEENS7_ILi96EEENS7_ILi64EEEEEELi256ENS_6half_tEfNS_4arch4Sm90ELb0ELb1ELb1ELb1ELb0ELb1ELb0ELb1ELb0ELb1ELb1ELb0EEENS1_21CollectiveEpilogueFwdINS6_IJSA_NS7_ILi256EEESB_EEES9_SE_SG_Li256ELb1ELb1ELb1ELb0EEENS1_36VarlenDynamicPersistentTileSchedulerILi128ELi96ELi256ELi128ELb1ELb1ELb1ELb1ELb0ELb1EEEEEEEEEvNT_6ParamsE:
        /* <DEDUP_REMOVED lines=24> */
.L_x_11673:
[----:B------:R-:W-:Y:S05]  /*0180*/  BSYNC B0 ;  /* 0x0000000000007941 */ /* 0x000fea0003800000 */
.L_x_11672:
        /* <DEDUP_REMOVED lines=41> */
.L_x_11674:
        /* <DEDUP_REMOVED lines=22> */
.L_x_11675:
        /* <DEDUP_REMOVED lines=18> */
.L_x_11676:
        /* <DEDUP_REMOVED lines=22> */
.L_x_11677:
        /* <DEDUP_REMOVED lines=22> */
.L_x_11678:
        /* <DEDUP_REMOVED lines=8> */
.L_x_11681:
        /* <DEDUP_REMOVED lines=8> */
[----:B------:R-:W-:Y:S01]  /*0a60*/  UMOV UR4, 0x400 ;  /* 0x0000040000047882 */ /* 0x000fe20000000000 */
[----:B------:R-:W-:-:S11]  /*0a70*/  LOP3.LUT R18, R18, 0xffbfffff, RZ, 0xc0, !PT ;  /* 0xffbfffff12127812 */ /* 0x000fd600078ec0ff */
[----:B------:R-:W-:Y:S06]  /*0a80*/  @!P0 BAR.ARV 0x9, 0x100 ;  /* 0x0244000000008b1d */ /* 0x000fec0000002000 */
[----:B0-----:R-:W-:Y:S01]  /*0a90*/  ULEA UR4, UR5, UR4, 0x18 ;  /* 0x0000000405047291 */ /* 0x001fe2000f8ec03f */
[----:B------:R-:W-:Y:S01]  /*0aa0*/  @P0 LOP3.LUT R18, R18, 0x400000, RZ, 0xfc, !PT ;  /* 0x0040000012120812 */ /* 0x000fe200078efcff */
        /* <DEDUP_REMOVED lines=8> */
[----:B------:R-:W-:Y:S01]  /*0b30*/  ULOP3.LUT UR37, UR36, 0x1, URZ, 0xfc, !UPT ;  /* 0x0000000124257892 */ /* 0x000fe2000f8efc3f */
[----:B------:R-:W-:Y:S02]  /*0b40*/  IMAD.MOV.U32 R232, RZ, RZ, RZ ;  /* 0x000000ffffe87224 */ /* 0x000fe400078e00ff */
[----:B------:R-:W-:Y:S01]  /*0b50*/  IMAD.MOV.U32 R22, RZ, RZ, RZ ;  /* 0x000000ffff167224 */ /* 0x000fe200078e00ff */
[----:B------:R-:W-:Y:S01]  /*0b60*/  SHF.R.S32.HI R3, RZ, 0x1f, R6 ;  /* 0x0000001fff037819 */ /* 0x000fe20000011406 */
[----:B------:R-:W-:Y:S02]  /*0b70*/  IMAD.MOV.U32 R206, RZ, RZ, RZ ;  /* 0x000000ffffce7224 */ /* 0x000fe400078e00ff */
[----:B------:R-:W-:Y:S01]  /*0b80*/  IMAD.MOV.U32 R202, RZ, RZ, RZ ;  /* 0x000000ffffca7224 */ /* 0x000fe200078e00ff */
[CC--:B------:R-:W-:Y:S02]  /*0b90*/  LEA.HI R0, R3.reuse, R6.reuse, RZ, 0x7 ;  /* 0x0000000603007211 */ /* 0x0c0fe400078f38ff */
[----:B------:R-:W-:-:S02]  /*0ba0*/  LEA.HI R2, R3, R6, RZ, 0x4 ;  /* 0x0000000603027211 */ /* 0x000fc400078f20ff */
[----:B------:R-:W-:Y:S02]  /*0bb0*/  LOP3.LUT R5, R0, 0xffffff80, RZ, 0xc0, !PT ;  /* 0xffffff8000057812 */ /* 0x000fe400078ec0ff */
[----:B------:R-:W-:Y:S02]  /*0bc0*/  SHF.R.S32.HI R7, RZ, 0x4, R2 ;  /* 0x00000004ff077819 */ /* 0x000fe40000011402 */
[----:B------:R-:W-:Y:S01]  /*0bd0*/  LEA.HI R220, R3, R6, RZ, 0x5 ;  /* 0x0000000603dc7211 */ /* 0x000fe200078f28ff */
[----:B------:R-:W-:Y:S01]  /*0be0*/  IMAD.IADD R13, R6, 0x1, -R5 ;  /* 0x00000001060d7824 */ /* 0x000fe200078e0a05 */
[----:B------:R-:W-:Y:S02]  /*0bf0*/  SHF.R.S32.HI R5, RZ, 0x7, R0 ;  /* 0x00000007ff057819 */ /* 0x000fe40000011400 */
[----:B------:R-:W-:Y:S02]  /*0c00*/  LEA.HI R4, R2, R7, RZ, 0x1 ;  /* 0x0000000702047211 */ /* 0x000fe400078f08ff */
[----:B------:R-:W-:Y:S01]  /*0c10*/  SHF.R.S32.HI R8, RZ, 0x1f, R13 ;  /* 0x0000001fff087819 */ /* 0x000fe2000001140d */
[----:B------:R-:W-:Y:S01]  /*0c20*/  STL [R1+0x64], R13 ;  /* 0x0000640d01007387 */ /* 0x000fe20000100800 */
[----:B------:R-:W-:-:S02]  /*0c30*/  LEA.HI R0, R0, R5, RZ, 0x1 ;  /* 0x0000000500007211 */ /* 0x000fc400078f08ff */
[----:B------:R-:W-:Y:S02]  /*0c40*/  LEA.HI R9, R8, R13, RZ, 0x2 ;  /* 0x0000000d08097211 */ /* 0x000fe400078f10ff */
[----:B------:R-:W-:Y:S02]  /*0c50*/  LOP3.LUT R0, R0, 0x3fffffe, RZ, 0xc0, !PT ;  /* 0x03fffffe00007812 */ /* 0x000fe400078ec0ff */
[--C-:B------:R-:W-:Y:S02]  /*0c60*/  SHF.R.S32.HI R10, RZ, 0x2, R9.reuse ;  /* 0x00000002ff0a7819 */ /* 0x100fe40000011409 */
[----:B------:R-:W-:Y:S01]  /*0c70*/  SHF.R.S32.HI R11, RZ, 0x1f, R9 ;  /* 0x0000001fff0b7819 */ /* 0x000fe20000011409 */
[----:B------:R-:W-:Y:S01]  /*0c80*/  IMAD.IADD R0, R5, 0x1, -R0 ;  /* 0x0000000105007824 */ /* 0x000fe200078e0a00 */
[----:B------:R-:W-:Y:S02]  /*0c90*/  LOP3.LUT R4, R4, 0x1ffffffe, RZ, 0xc0, !PT ;  /* 0x1ffffffe04047812 */ /* 0x000fe400078ec0ff */
[----:B------:R-:W-:-:S02]  /*0ca0*/  LEA.HI R23, R3, R6, RZ, 0x2 ;  /* 0x0000000603177211 */ /* 0x000fc400078f10ff */
[----:B------:R-:W-:Y:S01]  /*0cb0*/  LEA.HI R3, R3, R6, RZ, 0x3 ;  /* 0x0000000603037211 */ /* 0x000fe200078f18ff */
[----:B------:R-:W-:Y:S01]  /*0cc0*/  IMAD.IADD R4, R7, 0x1, -R4 ;  /* 0x0000000107047824 */ /* 0x000fe200078e0a04 */
[----:B------:R-:W-:Y:S02]  /*0cd0*/  LEA.HI R11, R11, R10, RZ, 0x3 ;  /* 0x0000000a0b0b7211 */ /* 0x000fe400078f18ff */
[----:B------:R-:W-:Y:S01]  /*0ce0*/  LOP3.LUT R5, R2, 0x3fffff0, RZ, 0xc0, !PT ;  /* 0x03fffff002057812 */ /* 0x000fe200078ec0ff */
[----:B------:R-:W-:Y:S01]  /*0cf0*/  IMAD.MOV.U32 R2, RZ, RZ, RZ ;  /* 0x000000ffff027224 */ /* 0x000fe200078e00ff */
[----:B------:R-:W-:Y:S02]  /*0d00*/  LOP3.LUT R7, R3, 0xfffffff8, RZ, 0xc0, !PT ;  /* 0xfffffff803077812 */ /* 0x000fe400078ec0ff */
        /* <DEDUP_REMOVED lines=12> */
[----:B------:R-:W-:Y:S01]  /*0dd0*/  LOP3.LUT R9, R9, 0x7ffffffc, RZ, 0xc0, !PT ;  /* 0x7ffffffc09097812 */ /* 0x000fe200078ec0ff */
[----:B------:R-:W-:Y:S01]  /*0de0*/  VIADD R231, R23, 0x40 ;  /* 0x0000004017e77836 */ /* 0x000fe20000000000 */
[----:B------:R-:W-:Y:S01]  /*0df0*/  SHF.R.S32.HI R234, RZ, 0x1f, R23 ;  /* 0x0000001fffea7819 */ /* 0x000fe20000011417 */
[----:B------:R-:W-:-:S02]  /*0e00*/  IMAD R11, R8, 0x10, R11 ;  /* 0x00000010080b7824 */ /* 0x000fc400078e020b */
[----:B------:R-:W-:Y:S01]  /*0e10*/  IMAD R5, R5, 0x8, R4 ;  /* 0x0000000805057824 */ /* 0x000fe200078e0204 */
[----:B------:R-:W-:Y:S01]  /*0e20*/  SHF.R.S32.HI R4, RZ, 0x1f, R231 ;  /* 0x0000001fff047819 */ /* 0x000fe200000114e7 */
[----:B------:R-:W-:Y:S01]  /*0e30*/  IMAD R12, R0, 0x40, R11 ;  /* 0x00000040000c7824 */ /* 0x000fe200078e020b */
[----:B------:R-:W-:Y:S01]  /*0e40*/  LEA.HI R0, R3, R3, RZ, 0x1 ;  /* 0x0000000303007211 */ /* 0x000fe200078f08ff */
[----:B------:R-:W-:Y:S01]  /*0e50*/  IMAD.SHL.U32 R218, R231, 0x40, RZ ;  /* 0x00000040e7da7824 */ /* 0x000fe200078e00ff */
[----:B------:R-:W-:Y:S01]  /*0e60*/  LEA.HI R4, R4, R231, RZ, 0x3 ;  /* 0x000000e704047211 */ /* 0x000fe200078f18ff */
[----:B------:R-:W-:Y:S01]  /*0e70*/  IMAD.SHL.U32 R16, R3, 0x8, RZ ;  /* 0x0000000803107824 */ /* 0x000fe200078e00ff */
[----:B------:R-:W-:Y:S01]  /*0e80*/  LOP3.LUT R0, R0, 0x1ffffffe, RZ, 0xc0, !PT ;  /* 0x1ffffffe00007812 */ /* 0x000fe200078ec0ff */
[----:B------:R-:W-:Y:S01]  /*0e90*/  IMAD.IADD R9, R13, 0x1, -R9 ;  /* 0x000000010d097824 */ /* 0x000fe200078e0a09 */
[----:B------:R-:W-:Y:S01]  /*0ea0*/  LOP3.LUT R218, R218, 0x1c0, RZ, 0xc0, !PT ;  /* 0x000001c0dada7812 */ /* 0x000fe200078ec0ff */
[----:B------:R-:W-:Y:S01]  /*0eb0*/  IMAD.SHL.U32 R4, R4, 0x40, RZ ;  /* 0x0000004004047824 */ /* 0x000fe200078e00ff */
[----:B------:R-:W-:Y:S01]  /*0ec0*/  STL [R1+0x6c], R12 ;  /* 0x00006c0c01007387 */ /* 0x000fe20000100800 */
[C---:B------:R-:W-:Y:S01]  /*0ed0*/  IMAD.SHL.U32 R200, R3.reuse, 0x4, RZ ;  /* 0x0000000403c87824 */ /* 0x040fe200078e00ff */
[----:B------:R-:W-:Y:S01]  /*0ee0*/  LOP3.LUT R6, R218, 0x38, R16, 0xf8, !PT ;  /* 0x00000038da067812 */ /* 0x000fe200078ef810 */
[----:B------:R-:W-:Y:S01]  /*0ef0*/  IMAD.IADD R0, R3, 0x1, -R0 ;  /* 0x0000000103007824 */ /* 0x000fe200078e0a00 */
[----:B------:R-:W-:Y:S01]  /*0f00*/  SHF.R.S32.HI R3, RZ, 0x1f, R208 ;  /* 0x0000001fff037819 */ /* 0x000fe200000114d0 */
[----:B------:R-:W-:Y:S01]  /*0f10*/  IMAD.SHL.U32 R205, R9, 0x2, RZ ;  /* 0x0000000209cd7824 */ /* 0x000fe200078e00ff */
[----:B------:R-:W-:Y:S01]  /*0f20*/  SHF.R.U32.HI R3, RZ, 0x3, R218 ;  /* 0x00000003ff037819 */ /* 0x000fe200000116da */
[----:B------:R-:W-:Y:S01]  /*0f30*/  VIADD R223, R208, 0x40 ;  /* 0x00000040d0df7836 */ /* 0x000fe20000000000 */
[----:B------:R-:W-:Y:S01]  /*0f40*/  LOP3.LUT R221, R4, 0xfffffe00, RZ, 0xc0, !PT ;  /* 0xfffffe0004dd7812 */ /* 0x000fe200078ec0ff */
[----:B------:R-:W-:-:S02]  /*0f50*/  VIADD R39, R205, 0x8 ;  /* 0x00000008cd277836 */ /* 0x000fc40000000000 */
[----:B------:R-:W-:Y:S01]  /*0f60*/  VIADD R36, R205, 0x20 ;  /* 0x00000020cd247836 */ /* 0x000fe20000000000 */
[----:B------:R-:W-:Y:S01]  /*0f70*/  LOP3.LUT R6, R221, R6, R3, 0xf6, !PT ;  /* 0x00000006dd067212 */ /* 0x000fe200078ef603 */
[C---:B------:R-:W-:Y:S01]  /*0f80*/  VIADD R33, R205.reuse, 0x38 ;  /* 0x00000038cd217836 */ /* 0x040fe20000000000 */
[----:B------:R-:W-:Y:S01]  /*0f90*/  SHF.R.S32.HI R4, RZ, 0x1f, R223 ;  /* 0x0000001fff047819 */ /* 0x000fe200000114df */
[----:B------:R-:W-:Y:S02]  /*0fa0*/  VIADD R222, R208, 0x80 ;  /* 0x00000080d0de7836 */ /* 0x000fe40000000000 */
[----:B------:R-:W-:Y:S02]  /*0fb0*/  VIADD R30, R205, 0x50 ;  /* 0x00000050cd1e7836 */ /* 0x000fe40000000000 */
[----:B------:R-:W-:Y:S01]  /*0fc0*/  IMAD.SHL.U32 R4, R5, 0x8, RZ ;  /* 0x0000000805047824 */ /* 0x000fe200078e00ff */
        /* <DEDUP_REMOVED lines=25> */
[C---:B-1----:R-:W-:Y:S01]  /*1160*/  VIADD R3, R205.reuse, 0xe8 ;  /* 0x000000e8cd037836 */ /* 0x042fe20000000000 */
        /* <DEDUP_REMOVED lines=33> */
[----:B------:R-:W-:Y:S01]  /*1380*/  IMAD R210, R0, 0x8, R12 ;  /* 0x0000000800d27824 */ /* 0x000fe200078e020c */
[----:B------:R-:W-:-:S02]  /*1390*/  SHF.R.S32.HI R10, RZ, 0x1f, R10 ;  /* 0x0000001fff0a7819 */ /* 0x000fc4000001140a */
[----:B------:R-:W-:Y:S02]  /*13a0*/  SHF.R.S32.HI R9, RZ, 0x1f, R9 ;  /* 0x0000001fff097819 */ /* 0x000fe40000011409 */
[----:B------:R-:W-:Y:S02]  /*13b0*/  SHF.R.S32.HI R4, RZ, 0x1f, R237 ;  /* 0x0000001fff047819 */ /* 0x000fe400000114ed */
[----:B------:R-:W-:-:S07]  /*13c0*/  SHF.R.S32.HI R3, RZ, 0x1f, R236 ;  /* 0x0000001fff037819 */ /* 0x000fce00000114ec */
.L_x_11901:
[----:B------:R-:W-:Y:S05]  /*13d0*/  YIELD ;  /* 0x0000000000007946 */ /* 0x000fea0003800000 */
[----:B------:R-:W-:Y:S01]  /*13e0*/  ULDC.64 UR4, c[0x0][0xa28] ;  /* 0x00028a0000047ab9 */ /* 0x000fe20000000a00 */
[----:B01----:R-:W0:Y:S01]  /*13f0*/  LDC.64 R6, c[0x0][0xa08] ;  /* 0x00028200ff067b82 */ /* 0x003e220000000a00 */
[----:B------:R-:W-:Y:S01]  /*1400*/  ISETP.NE.U32.AND P1, PT, RZ, UR4, PT ;  /* 0x00000004ff007c0c */ /* 0x000fe2000bf25070 */
[----:B------:R-:W-:Y:S02]  /*1410*/  IMAD.MOV.U32 R12, RZ, RZ, RZ ;  /* 0x000000ffff0c7224 */ /* 0x000fe400078e00ff */
[----:B------:R-:W-:Y:S01]  /*1420*/  IMAD.MOV.U32 R30, RZ, RZ, RZ ;  /* 0x000000ffff1e7224 */ /* 0x000fe200078e00ff */
[----:B------:R-:W-:Y:S01]  /*1430*/  ISETP.NE.AND.EX P1, PT, RZ, UR5, PT, P1 ;  /* 0x00000005ff007c0c */ /* 0x000fe2000bf25310 */
[----:B------:R-:W-:-:S02]  /*1440*/  ULDC.64 UR4, c[0x0][0xa18] ;  /* 0x0002860000047ab9 */ /* 0x000fc40000000a00 */
[----:B------:R-:W-:-:S04]  /*1450*/  ISETP.NE.U32.AND P2, PT, RZ, UR4, PT ;  /* 0x00000004ff007c0c */ /* 0x000fc8000bf45070 */
[----:B------:R-:W-:Y:S01]  /*1460*/  ISETP.NE.AND.EX P2, PT, RZ, UR5, PT, P2 ;  /* 0x00000005ff007c0c */ /* 0x000fe2000bf45320 */
[----:B------:R-:W-:Y:S02]  /*1470*/  ULDC.64 UR4, c[0x0][0xa08] ;  /* 0x0002820000047ab9 */ /* 0x000fe40000000a00 */
[----:B------:R-:W-:-:S03]  /*1480*/  ISETP.NE.U32.AND P0, PT, RZ, UR4, PT ;  /* 0x00000004ff007c0c */ /* 0x000fc6000bf05070 */
[----:B------:R-:W1:Y:S01]  /*1490*/  @P1 LDC.64 R4, c[0x0][0xa28] ;  /* 0x00028a00ff041b82 */ /* 0x000e620000000a00 */
[----:B------:R-:W-:Y:S01]  /*14a0*/  ISETP.NE.AND.EX P0, PT, RZ, UR5, PT, P0 ;  /* 0x00000005ff007c0c */ /* 0x000fe2000bf05300 */
[----:B0-2-4-:R-:W-:-:S06]  /*14b0*/  IMAD.WIDE R10, R155, 0x4, R6 ;  /* 0x000000049b0a7825 */ /* 0x015fcc00078e0206 */
        /* <DEDUP_REMOVED lines=28> */
.L_x_11683:
        /* <DEDUP_REMOVED lines=10> */
[----:B------:R-:W0:Y:S02]  /*1720*/  LDC.64 R4, c[0x0][0xa20] ;  /* 0x00028800ff047b82 */ /* 0x000e240000000a00 */
[----:B0-----:R-:W-:-:S05]  /*1730*/  IMAD.WIDE R4, R155, 0x4, R4 ;  /* 0x000000049b047825 */ /* 0x001fca00078e0204 */
[----:B------:R0:W5:Y:S01]  /*1740*/  LDG.E R31, desc[UR38][R4.64] ;  /* 0x00000026041f7981 */ /* 0x000162000c1e1900 */
[----:B------:R-:W-:Y:S05]  /*1750*/  BRA `(.L_x_11685) ;  /* 0x0000000000107947 */ /* 0x000fea0003800000 */
.L_x_11684:
[----:B------:R-:W-:Y:S05]  /*1760*/  @!P0 BRA `(.L_x_11685) ;  /* 0x00000000000c8947 */ /* 0x000fea0003800000 */
[----:B------:R-:W2:Y:S04]  /*1770*/  LDG.E R0, desc[UR38][R10.64] ;  /* 0x000000260a007981 */ /* 0x000ea8000c1e1900 */
[----:B------:R-:W2:Y:S02]  /*1780*/  LDG.E R31, desc[UR38][R10.64+0x4] ;  /* 0x000004260a1f7981 */ /* 0x000ea4000c1e1900 */
[----:B--2---:R-:W-:-:S07]  /*1790*/  IMAD.IADD R31, R31, 0x1, -R0 ;  /* 0x000000011f1f7824 */ /* 0x004fce00078e0a00 */
.L_x_11685:
        /* <DEDUP_REMOVED lines=46> */
.L_x_11688:
[----:B------:R-:W-:-:S13]  /*1a80*/  ISETP.NE.AND P0, PT, R5, 0x1, PT ;  /* 0x000000010500780c */ /* 0x000fda0003f05270 */
[----:B------:R-:W0:Y:S02]  /*1a90*/  @P0 LDC.64 R6, c[0x0][0x9e8] ;  /* 0x00027a00ff060b82 */ /* 0x000e240000000a00 */
[----:B0-----:R-:W-:-:S05]  /*1aa0*/  @P0 IMAD.HI.U32 R6, R0, R6, RZ ;  /* 0x0000000600060227 */ /* 0x001fca00078e00ff */
[----:B------:R-:W-:-:S07]  /*1ab0*/  @P0 SHF.R.U32.HI R0, RZ, R7, R6 ;  /* 0x00000007ff000219 */ /* 0x000fce0000011606 */
.L_x_11689:
[----:B------:R-:W-:Y:S05]  /*1ac0*/  BSYNC B0 ;  /* 0x0000000000007941 */ /* 0x000fea0003800000 */
.L_x_11687:
[----:B------:R-:W-:-:S05]  /*1ad0*/  IMAD R3, R0, R5, R5 ;  /* 0x0000000500037224 */ /* 0x000fca00078e0205 */
[----:B------:R-:W-:-:S07]  /*1ae0*/  VIMNMX R4, R4, R3, PT ;  /* 0x0000000304047248 */ /* 0x000fce0003fe0100 */
.L_x_11686:
[----:B------:R-:W0:Y:S01]  /*1af0*/  @P1 LDC R6, c[0x0][0x44c] ;  /* 0x00011300ff061b82 */ /* 0x000e220000000800 */
[----:B------:R-:W-:Y:S01]  /*1b00*/  VIADD R4, R4, 0x5f ;  /* 0x0000005f04047836 */ /* 0x000fe20000000000 */
[----:B------:R-:W-:Y:S01]  /*1b10*/  ULDC UR4, c[0x0][0x9dc] ;  /* 0x0002770000047ab9 */ /* 0x000fe20000000800 */
[----:B------:R-:W-:Y:S02]  /*1b20*/  IMAD.MOV.U32 R0, RZ, RZ, R209 ;  /* 0x000000ffff007224 */ /* 0x000fe400078e00d1 */
[----:B------:R-:W-:-:S03]  /*1b30*/  IMAD.HI R4, R4, 0x2aaaaaab, RZ ;  /* 0x2aaaaaab04047827 */ /* 0x000fc600078e02ff */
[----:B------:R-:W1:Y:S02]  /*1b40*/  @P1 LDC R7, c[0x0][0x450] ;  /* 0x00011400ff071b82 */ /* 0x000e640000000800 */
[----:B------:R-:W-:-:S04]  /*1b50*/  SHF.R.U32.HI R3, RZ, 0x1f, R4 ;  /* 0x0000001fff037819 */ /* 0x000fc80000011604 */
[----:B------:R-:W-:-:S04]  /*1b60*/  LEA.HI.SX32 R4, R4, R3, 0x1c ;  /* 0x0000000304047211 */ /* 0x000fc800078fe2ff */
[----:B------:R-:W-:Y:S01]  /*1b70*/  VIMNMX R8, R29, R4, PT ;  /* 0x000000041d087248 */ /* 0x000fe20003fe0100 */
[----:B0-----:R-:W-:-:S05]  /*1b80*/  @P1 IMAD.HI.U32 R6, R209, R6, RZ ;  /* 0x00000006d1061227 */ /* 0x001fca00078e00ff */
[----:B-1----:R-:W-:-:S04]  /*1b90*/  @P1 SHF.R.U32.HI R0, RZ, R7, R6 ;  /* 0x00000007ff001219 */ /* 0x002fc80000011606 */
[----:B------:R-:W-:-:S05]  /*1ba0*/  IADD3 R0, R0, R204, -R203 ;  /* 0x000000cc00007210 */ /* 0x000fca0007ffe8cb */
        /* <DEDUP_REMOVED lines=12> */
.L_x_11692:
[----:B------:R-:W-:-:S13]  /*1c70*/  ISETP.NE.AND P0, PT, R5, 0x1, PT ;  /* 0x000000010500780c */ /* 0x000fda0003f05270 */
[----:B------:R-:W0:Y:S02]  /*1c80*/  @P0 LDC.64 R6, c[0x0][0x9e8] ;  /* 0x00027a00ff060b82 */ /* 0x000e240000000a00 */
[----:B0-----:R-:W-:-:S05]  /*1c90*/  @P0 IMAD.HI.U32 R4, R0, R6, RZ ;  /* 0x0000000600040227 */ /* 0x001fca00078e00ff */
[----:B------:R-:W-:-:S07]  /*1ca0*/  @P0 SHF.R.U32.HI R0, RZ, R7, R4 ;  /* 0x00000007ff000219 */ /* 0x000fce0000011604 */
.L_x_11693:
[----:B------:R-:W-:Y:S05]  /*1cb0*/  BSYNC B0 ;  /* 0x0000000000007941 */ /* 0x000fea0003800000 */
.L_x_11691:
[----:B------:R-:W-:-:S05]  /*1cc0*/  IMAD R0, R0, R5, RZ ;  /* 0x0000000500007224 */ /* 0x000fca00078e02ff */
[----:B------:R-:W-:-:S07]  /*1cd0*/  VIMNMX R3, R3, R0, !PT ;  /* 0x0000000003037248 */ /* 0x000fce0007fe0100 */
.L_x_11690:
[----:B------:R-:W-:Y:S01]  /*1ce0*/  IMAD.HI R3, R3, 0x2aaaaaab, RZ ;  /* 0x2aaaaaab03037827 */ /* 0x000fe200078e02ff */
[----:B------:R-:W-:Y:S01]  /*1cf0*/  BSSY B0, `(.L_x_11694) ;  /* 0x0000028000007945 */ /* 0x000fe20003800000 */
[----:B------:R-:W-:Y:S02]  /*1d00*/  LOP3.LUT R233, R225, 0xff, RZ, 0xc0, !PT ;  /* 0x000000ffe1e97812 */ /* 0x000fe400078ec0ff */
[----:B------:R-:W-:Y:S02]  /*1d10*/  SHF.R.U32.HI R225, RZ, 0x10, R225 ;  /* 0x00000010ffe17819 */ /* 0x000fe400000116e1 */
[----:B------:R-:W-:-:S04]  /*1d20*/  SHF.R.U32.HI R0, RZ, 0x1f, R3 ;  /* 0x0000001fff007819 */ /* 0x000fc80000011603 */
[----:B------:R-:W-:-:S04]  /*1d30*/  LEA.HI.SX32 R0, R3, R0, 0x1c ;  /* 0x0000000003007211 */ /* 0x000fc800078fe2ff */
        /* <DEDUP_REMOVED lines=35> */
.L_x_11695:
[----:B------:R-:W-:Y:S05]  /*1f70*/  BSYNC B0 ;  /* 0x0000000000007941 */ /* 0x000fea0003800000 */
.L_x_11694:
[----:B------:R-:W-:-:S05]  /*1f80*/  IMAD R3, R233, R0, R9 ;  /* 0x00000000e9037224 */ /* 0x000fca00078e0209 */
        /* <DEDUP_REMOVED lines=36> */
.L_x_11698:
[----:B------:R-:W-:Y:S05]  /*21d0*/  BSYNC B6 ;  /* 0x0000000000067941 */ /* 0x000fea0003800000 */
.L_x_11697:
        /* <DEDUP_REMOVED lines=20> */
.L_x_11700:
[----:B------:R-:W-:Y:S05]  /*2320*/  BSYNC B6 ;  /* 0x0000000000067941 */ /* 0x000fea0003800000 */
.L_x_11699:
[----:B------:R-:W-:Y:S01]  /*2330*/  ULDC.64 UR4, c[0x0][0x9f8] ;  /* 0x00027e0000047ab9 */ /* 0x000fe20000000a00 */
[----:B------:R-:W0:Y:S01]  /*2340*/  LDC.64 R8, c[0x0][0x300] ;  /* 0x0000c000ff087b82 */ /* 0x000e220000000a00 */
[----:B------:R-:W-:-:S04]  /*2350*/  ISETP.NE.U32.AND P0, PT, RZ, UR4, PT ;  /* 0x00000004ff007c0c */ /* 0x000fc8000bf05070 */
[----:B------:R-:W-:Y:S01]  /*2360*/  ISETP.NE.AND.EX P0, PT, RZ, UR5, PT, P0 ;  /* 0x00000005ff007c0c */ /* 0x000fe2000bf05300 */
[----:B------:R-:W1:Y:S01]  /*2370*/  S2R R36, SR_TID.X ;  /* 0x0000000000247919 */ /* 0x000e620000002100 */
[----:B------:R-:W2:Y:S01]  /*2380*/  S2R R10, SR_TID.X ;  /* 0x00000000000a7919 */ /* 0x000ea20000002100 */
[----:B------:R-:W-:Y:S01]  /*2390*/  IMAD.IADD R58, R30, 0x1, R31 ;  /* 0x000000011e3a7824 */ /* 0x000fe200078e021f */
[----:B------:R-:W-:Y:S01]  /*23a0*/  ULDC.64 UR4, c[0x0][0xa08] ;  /* 0x0002820000047ab9 */ /* 0x000fe20000000a00 */
[----:B------:R-:W-:Y:S01]  /*23b0*/  SHF.R.S32.HI R17, RZ, 0x1f, R16 ;  /* 0x0000001fff117819 */ /* 0x000fe20000011410 */
[C---:B------:R-:W-:Y:S01]  /*23c0*/  VIADD R14, R16.reuse, 0xe0 ;  /* 0x000000e0100e7836 */ /* 0x040fe20000000000 */
[----:B------:R-:W3:Y:S08]  /*23d0*/  LDC R41, c[0x0][0x3f4] ;  /* 0x0000fd00ff297b82 */ /* 0x000ef00000000800 */
[----:B------:R-:W4:Y:S01]  /*23e0*/  @P0 LDC.64 R4, c[0x0][0x9f8] ;  /* 0x00027e00ff040b82 */ /* 0x000f220000000a00 */
[----:B------:R-:W-:-:S02]  /*23f0*/  VIADD R62, R16, 0x40 ;  /* 0x00000040103e7836 */ /* 0x000fc40000000000 */
[C---:B------:R-:W-:Y:S02]  /*2400*/  VIADD R63, R16.reuse, 0x60 ;  /* 0x00000060103f7836 */ /* 0x040fe40000000000 */
[C---:B------:R-:W-:Y:S02]  /*2410*/  VIADD R12, R16.reuse, 0xc0 ;  /* 0x000000c0100c7836 */ /* 0x040fe40000000000 */
[----:B------:R-:W-:Y:S01]  /*2420*/  VIADD R64, R16, 0x80 ;  /* 0x0000008010407836 */ /* 0x000fe20000000000 */
[----:B------:R-:W3:Y:S01]  /*2430*/  LDC.64 R56, c[0x0][0x408] ;  /* 0x00010200ff387b82 */ /* 0x000ee20000000a00 */
[----:B----4-:R-:W-:-:S05]  /*2440*/  @P0 IMAD.WIDE R4, R155, 0x4, R4 ;  /* 0x000000049b040825 */ /* 0x010fca00078e0204 */
[----:B------:R4:W3:Y:S01]  /*2450*/  @P0 LDG.E R155, desc[UR38][R4.64] ;  /* 0x00000026049b0981 */ /* 0x0008e2000c1e1900 */
[----:B------:R-:W-:Y:S01]  /*2460*/  SHF.R.S32.HI R43, RZ, 0x1f, R58 ;  /* 0x0000001fff2b7819 */ /* 0x000fe2000001143a */
[-C--:B0-----:R-:W-:Y:S01]  /*2470*/  IMAD.WIDE.U32 R6, R58, R8.reuse, RZ ;  /* 0x000000083a067225 */ /* 0x081fe200078e00ff */
[----:B------:R-:W-:Y:S02]  /*2480*/  ISETP.NE.U32.AND P0, PT, RZ, UR4, PT ;  /* 0x00000004ff007c0c */ /* 0x000fe4000bf05070 */
[----:B-1----:R-:W-:Y:S01]  /*2490*/  SHF.R.U32.HI R36, RZ, 0x7, R36 ;  /* 0x00000007ff247819 */ /* 0x002fe20000011624 */
[----:B------:R-:W-:Y:S01]  /*24a0*/  IMAD R0, R43, R8, RZ ;  /* 0x000000082b007224 */ /* 0x000fe200078e02ff */
[----:B------:R-:W-:Y:S01]  /*24b0*/  ISETP.NE.AND.EX P0, PT, RZ, UR5, PT, P0 ;  /* 0x00000005ff007c0c */ /* 0x000fe2000bf05300 */
[----:B------:R-:W-:Y:S01]  /*24c0*/  ULDC.64 UR4, c[0x0][0x308] ;  /* 0x0000c20000047ab9 */ /* 0x000fe20000000a00 */
[----:B--2---:R-:W-:Y:S01]  /*24d0*/  VIADD R10, R10, 0xffffff80 ;  /* 0xffffff800a0a7836 */ /* 0x004fe20000000000 */
[----:B------:R-:W-:Y:S01]  /*24e0*/  ISETP.NE.AND P6, PT, R36, 0x1, PT ;  /* 0x000000012400780c */ /* 0x000fe20003fc5270 */
[----:B------:R-:W-:Y:S01]  /*24f0*/  IMAD R3, R58, R9, R0 ;  /* 0x000000093a037224 */ /* 0x000fe200078e0200 */
[----:B------:R-:W-:Y:S01]  /*2500*/  SHF.R.S32.HI R201, RZ, 0x1f, R200 ;  /* 0x0000001fffc97819 */ /* 0x000fe200000114c8 */
[----:B------:R-:W-:Y:S01]  /*2510*/  VIADD R65, R16, 0xa0 ;  /* 0x000000a010417836 */ /* 0x000fe20000000000 */
[----:B------:R-:W-:Y:S01]  /*2520*/  SHF.L.U64.HI R66, R8, 0x6, R9 ;  /* 0x0000000608427819 */ /* 0x000fe20000010209 */
[----:B------:R-:W-:Y:S01]  /*2530*/  IMAD.IADD R7, R7, 0x1, R3 ;  /* 0x0000000107077824 */ /* 0x000fe200078e0203 */
[----:B------:R-:W-:Y:S01]  /*2540*/  SHF.R.S32.HI R3, RZ, 0x1f, R10 ;  /* 0x0000001fff037819 */ /* 0x000fe2000001140a */
[----:B------:R-:W-:Y:S01]  /*2550*/  VIADD R73, R36, 0x8 ;  /* 0x0000000824497836 */ /* 0x000fe20000000000 */
[----:B------:R-:W-:Y:S01]  /*2560*/  SHF.R.U32.HI R36, RZ, 0x3, R218 ;  /* 0x00000003ff247819 */ /* 0x000fe200000116da */
[----:B----4-:R-:W-:Y:S01]  /*2570*/  IMAD.WIDE.U32 R4, R224, UR4, R6 ;  /* 0x00000004e0047c25 */ /* 0x010fe2000f8e0006 */
[----:B------:R-:W-:-:S02]  /*2580*/  LEA.HI R34, R3, R10, RZ, 0x2 ;  /* 0x0000000a03227211 */ /* 0x000fc400078f10ff */
[----:B---3--:R-:W-:Y:S01]  /*2590*/  SHF.L.U64.HI R70, R56, 0x6, R57 ;  /* 0x0000000638467819 */ /* 0x008fe20000010239 */
[----:B------:R-:W-:Y:S01]  /*25a0*/  IMAD R5, R224, UR5, R5 ;  /* 0x00000005e0057c24 */ /* 0x000fe2000f8e0205 */
[----:B------:R-:W-:Y:S01]  /*25b0*/  ULDC.64 UR4, c[0x0][0x310] ;  /* 0x0000c40000047ab9 */ /* 0x000fe20000000a00 */
[-C--:B------:R-:W-:Y:S01]  /*25c0*/  IMAD R10, R234, R8.reuse, RZ ;  /* 0x00000008ea0a7224 */ /* 0x080fe200078e02ff */
[----:B------:R-:W-:Y:S01]  /*25d0*/  SHF.R.S32.HI R34, RZ, 0x1f, R34 ;  /* 0x0000001fff227819 */ /* 0x000fe20000011422 */
[C---:B------:R-:W-:Y:S01]  /*25e0*/  IMAD.WIDE.U32 R6, R23.reuse, R8, R16 ;  /* 0x0000000817067225 */ /* 0x040fe200078e0010 */
[----:B------:R-:W-:Y:S02]  /*25f0*/  SHF.R.S32.HI R72, RZ, 0x1f, R231 ;  /* 0x0000001fff487819 */ /* 0x000fe400000114e7 */
[----:B------:R-:W-:Y:S01]  /*2600*/  LEA.HI R34, R34, R23, RZ, 0x3 ;  /* 0x0000001722227211 */ /* 0x000fe200078f18ff */
[C---:B------:R-:W-:Y:S02]  /*2610*/  IMAD R61, R23.reuse, R9, R10 ;  /* 0x00000009173d7224 */ /* 0x040fe400078e020a */
[-C--:B------:R-:W-:Y:S01]  /*2620*/  IMAD R30, R234, R56.reuse, RZ ;  /* 0x00000038ea1e7224 */ /* 0x080fe200078e02ff */
[----:B------:R-:W-:Y:S01]  /*2630*/  LOP3.LUT R34, R34, 0xfffffff8, RZ, 0xc0, !PT ;  /* 0xfffffff822227812 */ /* 0x000fe200078ec0ff */
[----:B------:R-:W-:-:S04]  /*2640*/  IMAD.WIDE.U32 R20, R23, R56, R200 ;  /* 0x0000003817147225 */ /* 0x000fc800078e00c8 */
[C---:B------:R-:W-:Y:S02]  /*2650*/  IMAD.IADD R34, R23.reuse, 0x1, -R34 ;  /* 0x0000000117227824 */ /* 0x040fe400078e0a22 */
[C---:B------:R-:W-:Y:S02]  /*2660*/  IMAD R37, R23.reuse, R57, R30 ;  /* 0x0000003917257224 */ /* 0x040fe400078e021e */
[----:B------:R-:W-:Y:S02]  /*2670*/  IMAD.SHL.U32 R82, R34, 0x40, RZ ;  /* 0x0000004022527824 */ /* 0x000fe400078e00ff */
[----:B------:R-:W-:-:S03]  /*2680*/  IMAD.WIDE.U32 R30, R23, R56, R16 ;  /* 0x00000038171e7225 */ /* 0x000fc600078e0010 */
[----:B------:R-:W-:Y:S01]  /*2690*/  LOP3.LUT R82, R82, 0x1c0, RZ, 0xc0, !PT ;  /* 0x000001c052527812 */ /* 0x000fe200078ec0ff */
[----:B------:R-:W-:Y:S02]  /*26a0*/  IMAD.MOV.U32 R88, RZ, RZ, 0x20 ;  /* 0x00000020ff587424 */ /* 0x000fe400078e00ff */
[----:B------:R-:W-:Y:S01]  /*26b0*/  IMAD.IADD R21, R21, 0x1, R37 ;  /* 0x0000000115157824 */ /* 0x000fe200078e0225 */
[----:B------:R-:W-:Y:S01]  /*26c0*/  SHF.R.U32.HI R85, RZ, 0x3, R82 ;  /* 0x00000003ff557819 */ /* 0x000fe20000011652 */
[----:B------:R-:W-:Y:S02]  /*26d0*/  IMAD.IADD R31, R37, 0x1, R31 ;  /* 0x00000001251f7824 */ /* 0x000fe400078e021f */
[----:B------:R-:W-:Y:S02]  /*26e0*/  IMAD R75, R9, 0x60, RZ ;  /* 0x00000060094b7824 */ /* 0x000fe400078e02ff */
[----:B------:R-:W-:Y:S02]  /*26f0*/  IMAD.SHL.U32 R67, R8, 0x40, RZ ;  /* 0x0000004008437824 */ /* 0x000fe400078e00ff */
[----:B------:R-:W-:-:S02]  /*2700*/  IMAD R77, R57, 0x60, RZ ;  /* 0x00000060394d7824 */ /* 0x000fc400078e02ff */
[----:B------:R-:W-:Y:S02]  /*2710*/  IMAD.SHL.U32 R71, R56, 0x40, RZ ;  /* 0x0000004038477824 */ /* 0x000fe400078e00ff */
[----:B-----5:R-:W-:-:S04]  /*2720*/  IMAD.WIDE.U32 R20, R152, R56, R20 ;  /* 0x0000003898147225 */ /* 0x020fc800078e0014 */
[----:B------:R-:W-:-:S04]  /*2730*/  IMAD.WIDE.U32 R30, R152, R56, R30 ;  /* 0x00000038981e7225 */ /* 0x000fc800078e001e */
[----:B------:R-:W-:-:S04]  /*2740*/  IMAD.WIDE.U32 R8, R8, 0x60, RZ ;  /* 0x0000006008087825 */ /* 0x000fc800078e00ff */
[----:B------:R-:W-:Y:S02]  /*2750*/  IMAD.SHL.U32 R74, R41, 0x2, RZ ;  /* 0x00000002294a7824 */ /* 0x000fe400078e00ff */
[----:B------:R-:W-:Y:S01]  /*2760*/  IMAD.IADD R75, R9, 0x1, R75 ;  /* 0x00000001094b7824 */ /* 0x000fe200078e024b */
[----:B------:R-:W-:Y:S02]  /*2770*/  SHF.R.S32.HI R0, RZ, 0x1f, R155 ;  /* 0x0000001fff007819 */ /* 0x000fe4000001149b */
[----:B------:R-:W-:Y:S02]  /*2780*/  SEL R155, R155, RZ, !P0 ;  /* 0x000000ff9b9b7207 */ /* 0x000fe40004000000 */
[----:B------:R-:W-:-:S03]  /*2790*/  SEL R13, R0, RZ, !P0 ;  /* 0x000000ff000d7207 */ /* 0x000fc60004000000 */
[----:B------:R-:W-:-:S04]  /*27a0*/  IMAD.WIDE.U32 R4, R155, UR4, R4 ;  /* 0x000000049b047c25 */ /* 0x000fc8000f8e0004 */
[----:B------:R-:W-:-:S04]  /*27b0*/  IMAD R0, R13, UR4, RZ ;  /* 0x000000040d007c24 */ /* 0x000fc8000f8e02ff */
[----:B------:R-:W-:Y:S01]  /*27c0*/  IMAD R3, R155, UR5, R0 ;  /* 0x000000059b037c24 */ /* 0x000fe2000f8e0200 */
[----:B------:R-:W-:Y:S05]  /*27d0*/  @!P6 WARPSYNC.ALL ;  /* 0x000000000000e948 */ /* 0x000fea0003800000 */
[----:B------:R-:W-:Y:S01]  /*27e0*/  VIADD R0, R16, 0x20 ;  /* 0x0000002010007836 */ /* 0x000fe20000000000 */
[----:B------:R-:W-:Y:S01]  /*27f0*/  ULDC UR4, c[0x0][0x320] ;  /* 0x0000c80000047ab9 */ /* 0x000fe20000000800 */
[----:B------:R-:W-:Y:S01]  /*2800*/  IMAD.IADD R3, R5, 0x1, R3 ;  /* 0x0000000105037824 */ /* 0x000fe200078e0203 */
[----:B------:R-:W-:Y:S01]  /*2810*/  @!P6 BAR.SYNC.DEFER_BLOCKING 0x9, 0x100 ;  /* 0x024400000000eb1d */ /* 0x000fe20000010000 */
[----:B------:R-:W-:-:S02]  /*2820*/  ISETP.GE.AND P3, PT, R14, UR4, PT ;  /* 0x000000040e007c0c */ /* 0x000fc4000bf66270 */
[----:B------:R-:W-:Y:S02]  /*2830*/  ISETP.GE.AND P1, PT, R0, UR4, PT ;  /* 0x0000000400007c0c */ /* 0x000fe4000bf26270 */
[----:B------:R-:W-:-:S03]  /*2840*/  ISETP.GE.AND P0, PT, R16, UR4, PT ;  /* 0x0000000410007c0c */ /* 0x000fc6000bf06270 */
[----:B------:R-:W0:Y:S01]  /*2850*/  LDC.64 R14, c[0x0][0x3f8] ;  /* 0x0000fe00ff0e7b82 */ /* 0x000e220000000a00 */
[----:B------:R-:W-:Y:S01]  /*2860*/  SEL R10, RZ, 0xffffffff, P1 ;  /* 0xffffffffff0a7807 */ /* 0x000fe20000800000 */
[----:B------:R-:W-:Y:S01]  /*2870*/  ULDC.64 UR6, c[0x0][0x330] ;  /* 0x0000cc0000067ab9 */ /* 0x000fe20000000a00 */
[----:B------:R-:W-:Y:S02]  /*2880*/  IADD3 R60, P1, R4, R6, RZ ;  /* 0x00000006043c7210 */ /* 0x000fe40007f3e0ff */
[----:B------:R-:W-:Y:S01]  /*2890*/  SEL R6, RZ, 0x1, P0 ;  /* 0x00000001ff067807 */ /* 0x000fe20000000000 */
[----:B------:R-:W-:Y:S01]  /*28a0*/  IMAD.SHL.U32 R11, R10, 0x2, RZ ;  /* 0x000000020a0b7824 */ /* 0x000fe200078e00ff */
[----:B------:R-:W-:Y:S02]  /*28b0*/  IADD3.X R61, R3, R7, R61, P1, !PT ;  /* 0x00000007033d7210 */ /* 0x000fe40000ffe43d */
[----:B------:R-:W-:Y:S02]  /*28c0*/  ISETP.GE.AND P0, PT, R62, UR4, PT ;  /* 0x000000043e007c0c */ /* 0x000fe4000bf06270 */
[----:B------:R-:W-:-:S02]  /*28d0*/  ISETP.GE.AND P1, PT, R63, UR4, PT ;  /* 0x000000043f007c0c */ /* 0x000fc4000bf26270 */
[----:B------:R-:W-:Y:S02]  /*28e0*/  ISETP.GE.AND P2, PT, R12, UR4, PT ;  /* 0x000000040c007c0c */ /* 0x000fe4000bf46270 */
[----:B------:R-:W-:Y:S01]  /*28f0*/  LOP3.LUT R10, R11, 0x2, R6, 0xe2, !PT ;  /* 0x000000020b0a7812 */ /* 0x000fe200078ee206 */
[C---:B------:R-:W-:Y:S01]  /*2900*/  IMAD.WIDE.U32 R6, R224.reuse, UR6, R16 ;  /* 0x00000006e0067c25 */ /* 0x040fe2000f8e0010 */
[----:B------:R-:W-:Y:S02]  /*2910*/  SEL R11, RZ, 0x4, P0 ;  /* 0x00000004ff0b7807 */ /* 0x000fe40000000000 */
        /* <DEDUP_REMOVED lines=8> */
[----:B0-----:R-:W-:Y:S01]  /*29a0*/  IMAD R37, R15, 0x60, RZ ;  /* 0x000000600f257824 */ /* 0x001fe200078e02ff */
[----:B------:R-:W-:Y:S01]  /*29b0*/  SEL R12, RZ, 0x20, P1 ;  /* 0x00000020ff0c7807 */ /* 0x000fe20000800000 */
[----:B------:R-:W-:Y:S01]  /*29c0*/  IMAD R39, R155, UR5, R13 ;  /* 0x000000059b277c24 */ /* 0x000fe2000f8e020d */
[----:B------:R-:W-:Y:S01]  /*29d0*/  ISETP.GE.AND P0, PT, R16, R41, PT ;  /* 0x000000291000720c */ /* 0x000fe20003f06270 */
[----:B------:R-:W-:Y:S01]  /*29e0*/  IMAD.SHL.U32 R69, R14, 0x40, RZ ;  /* 0x000000400e457824 */ /* 0x000fe200078e00ff */
[----:B------:R-:W-:Y:S01]  /*29f0*/  LOP3.LUT R11, R12, R10, R11, 0xfe, !PT ;  /* 0x0000000a0c0b7212 */ /* 0x000fe200078efe0b */
[----:B------:R-:W-:Y:S01]  /*2a00*/  IMAD.WIDE.U32 R12, R23, R14, R16 ;  /* 0x0000000e170c7225 */ /* 0x000fe200078e0010 */
[----:B------:R-:W-:-:S02]  /*2a10*/  SEL R10, RZ, 0x40, P2 ;  /* 0x00000040ff0a7807 */ /* 0x000fc40001000000 */
[----:B------:R-:W-:Y:S01]  /*2a20*/  SEL R33, R41, RZ, P0 ;  /* 0x000000ff29217207 */ /* 0x000fe20000000000 */
[----:B------:R-:W-:Y:S01]  /*2a30*/  IMAD.WIDE.U32 R6, R155, UR4, R6 ;  /* 0x000000049b067c25 */ /* 0x000fe2000f8e0006 */
[----:B------:R-:W-:Y:S01]  /*2a40*/  LOP3.LUT R94, R11, R10, RZ, 0xfc, !PT ;  /* 0x0000000a0b5e7212 */ /* 0x000fe200078efcff */
[----:B------:R-:W-:Y:S01]  /*2a50*/  ULDC UR4, c[0x0][0x2f4] ;  /* 0x0000bd0000047ab9 */ /* 0x000fe20000000800 */
[C---:B------:R-:W-:Y:S01]  /*2a60*/  IADD3 R58, P1, R23.reuse, R58, RZ ;  /* 0x0000003a173a7210 */ /* 0x040fe20007f3e0ff */
[-C--:B------:R-:W-:Y:S01]  /*2a70*/  IMAD R10, R234, R14.reuse, RZ ;  /* 0x0000000eea0a7224 */ /* 0x080fe200078e02ff */
[----:B------:R-:W-:Y:S01]  /*2a80*/  SHF.L.U64.HI R68, R14, 0x6, R15 ;  /* 0x000000060e447819 */ /* 0x000fe2000001020f */
[----:B------:R-:W-:Y:S01]  /*2a90*/  IMAD.IADD R33, R16, 0x1, R33 ;  /* 0x0000000110217824 */ /* 0x000fe200078e0221 */
[----:B------:R-:W-:Y:S01]  /*2aa0*/  SEL R93, RZ, 0xffffff80, P3 ;  /* 0xffffff80ff5d7807 */ /* 0x000fe20001800000 */
[C---:B------:R-:W-:Y:S01]  /*2ab0*/  IMAD R35, R23.reuse, R15, R10 ;  /* 0x0000000f17237224 */ /* 0x040fe200078e020a */
[----:B------:R-:W-:Y:S01]  /*2ac0*/  ISETP.GE.AND P2, PT, R0, UR4, PT ;  /* 0x0000000400007c0c */ /* 0x000fe2000bf46270 */
[----:B------:R-:W-:Y:S01]  /*2ad0*/  IMAD.WIDE.U32 R10, R23, R14, R200 ;  /* 0x0000000e170a7225 */ /* 0x000fe200078e00c8 */
[----:B------:R-:W-:-:S02]  /*2ae0*/  SHF.R.S32.HI R32, RZ, 0x1f, R33 ;  /* 0x0000001fff207819 */ /* 0x000fc40000011421 */
[----:B------:R-:W-:Y:S01]  /*2af0*/  LOP3.LUT R93, R94, 0x80, R93, 0xc8, !PT ;  /* 0x000000805e5d7812 */ /* 0x000fe200078ec85d */
[----:B------:R-:W-:Y:S01]  /*2b00*/  IMAD.IADD R11, R11, 0x1, R35 ;  /* 0x000000010b0b7824 */ /* 0x000fe200078e0223 */
[----:B------:R-:W-:Y:S01]  /*2b10*/  LEA.HI R33, R32, R33, RZ, 0x3 ;  /* 0x0000002120217211 */ /* 0x000fe200078f18ff */
[----:B------:R-:W-:Y:S01]  /*2b20*/  IMAD.IADD R13, R35, 0x1, R13 ;  /* 0x00000001230d7824 */ /* 0x000fe200078e020d */
[----:B------:R-:W-:Y:S01]  /*2b30*/  SHF.R.S32.HI R35, RZ, 0x1f, R152 ;  /* 0x0000001fff237819 */ /* 0x000fe20000011498 */
[----:B------:R-:W-:Y:S01]  /*2b40*/  IMAD.X R59, R234, 0x1, R43, P1 ;  /* 0x00000001ea3b7824 */ /* 0x000fe200008e062b */
[----:B------:R-:W-:Y:S01]  /*2b50*/  LOP3.LUT P1, RZ, R34, 0x4, RZ, 0xc0, !PT ;  /* 0x0000000422ff7812 */ /* 0x000fe2000782c0ff */
[-C--:B------:R-:W-:Y:S01]  /*2b60*/  IMAD.WIDE.U32 R10, R152, R14.reuse, R10 ;  /* 0x0000000e980a7225 */ /* 0x080fe200078e000a */
[----:B------:R-:W-:Y:S02]  /*2b70*/  LOP3.LUT R34, R82, 0x18, R16, 0xf8, !PT ;  /* 0x0000001852227812 */ /* 0x000fe400078ef810 */
[--C-:B------:R-:W-:Y:S01]  /*2b80*/  SHF.R.S32.HI R83, RZ, 0x3, R33.reuse ;  /* 0x00000003ff537819 */ /* 0x100fe20000011421 */
[C---:B------:R-:W-:Y:S01]  /*2b90*/  IMAD R32, R35.reuse, R14, RZ ;  /* 0x0000000e23207224 */ /* 0x040fe200078e02ff */
[----:B------:R-:W-:Y:S01]  /*2ba0*/  LOP3.LUT R89, R34, R85, RZ, 0x3c, !PT ;  /* 0x0000005522597212 */ /* 0x000fe200078e3cff */
[----:B------:R-:W-:Y:S01]  /*2bb0*/  IMAD R35, R35, R56, RZ ;  /* 0x0000003823237224 */ /* 0x000fe200078e02ff */
[----:B------:R-:W-:Y:S01]  /*2bc0*/  LOP3.LUT R84, R33, 0xfffffff8, RZ, 0xc0, !PT ;  /* 0xfffffff821547812 */ /* 0x000fe200078ec0ff */
[----:B------:R-:W-:Y:S01]  /*2bd0*/  IMAD R79, R152, R15, R32 ;  /* 0x0000000f984f7224 */ /* 0x000fe200078e0220 */
[----:B------:R-:W-:Y:S01]  /*2be0*/  LOP3.LUT R32, R218, 0x38, R33, 0xf8, !PT ;  /* 0x00000038da207812 */ /* 0x000fe200078ef821 */
[----:B------:R-:W-:Y:S01]  /*2bf0*/  IMAD.WIDE.U32 R12, R152, R14, R12 ;  /* 0x0000000e980c7225 */ /* 0x000fe200078e000c */
[----:B------:R-:W-:-:S02]  /*2c00*/  SEL R88, R88, 0xffffffe0, !P1 ;  /* 0xffffffe058587807 */ /* 0x000fc40004800000 */
[----:B------:R-:W-:Y:S01]  /*2c10*/  LOP3.LUT R32, R32, R36, RZ, 0x3c, !PT ;  /* 0x0000002420207212 */ /* 0x000fe200078e3cff */
[----:B------:R-:W-:Y:S01]  /*2c20*/  IMAD R35, R152, R57, R35 ;  /* 0x0000003998237224 */ /* 0x000fe200078e0223 */
[----:B------:R-:W-:Y:S01]  /*2c30*/  SHF.R.S32.HI R86, RZ, 0x1f, R84 ;  /* 0x0000001fff567819 */ /* 0x000fe20000011454 */
[----:B------:R-:W-:Y:S01]  /*2c40*/  IMAD.WIDE.U32 R14, R14, 0x60, RZ ;  /* 0x000000600e0e7825 */ /* 0x000fe200078e00ff */
[----:B------:R-:W-:Y:S02]  /*2c50*/  ISETP.GE.AND P1, PT, R16, UR4, PT ;  /* 0x0000000410007c0c */ /* 0x000fe4000bf26270 */
[----:B------:R-:W-:Y:S01]  /*2c60*/  LOP3.LUT R94, R94, 0x40, RZ, 0xc0, !PT ;  /* 0x000000405e5e7812 */ /* 0x000fe200078ec0ff */
[----:B------:R-:W-:Y:S01]  /*2c70*/  IMAD.IADD R87, R221, 0x1, R32 ;  /* 0x00000001dd577824 */ /* 0x000fe200078e0220 */
[----:B------:R-:W-:Y:S01]  /*2c80*/  LOP3.LUT R32, R82, 0x38, R33, 0xf8, !PT ;  /* 0x0000003852207812 */ /* 0x000fe200078ef821 */
[----:B------:R-:W-:-:S03]  /*2c90*/  IMAD.WIDE.U32 R56, R56, 0x60, RZ ;  /* 0x0000006038387825 */ /* 0x000fc600078e00ff */
[----:B------:R-:W-:Y:S01]  /*2ca0*/  LOP3.LUT R33, R32, R85, RZ, 0x3c, !PT ;  /* 0x0000005520217212 */ /* 0x000fe200078e3cff */
[----:B------:R-:W-:Y:S02]  /*2cb0*/  IMAD R89, R220, 0x200, R89 ;  /* 0x00000200dc597824 */ /* 0x000fe400078e0259 */
[----:B------:R-:W-:Y:S02]  /*2cc0*/  IMAD.IADD R78, R11, 0x1, R79 ;  /* 0x000000010b4e7824 */ /* 0x000fe400078e024f */
[----:B------:R-:W-:Y:S02]  /*2cd0*/  IMAD.IADD R76, R15, 0x1, R37 ;  /* 0x000000010f4c7824 */ /* 0x000fe400078e0225 */
[----:B------:R-:W-:Y:S02]  /*2ce0*/  IMAD.IADD R77, R57, 0x1, R77 ;  /* 0x00000001394d7824 */ /* 0x000fe400078e024d */
[----:B------:R-:W-:Y:S02]  /*2cf0*/  IMAD.IADD R79, R79, 0x1, R13 ;  /* 0x000000014f4f7824 */ /* 0x000fe400078e020d */
[----:B------:R-:W-:-:S02]  /*2d00*/  IMAD.IADD R80, R21, 0x1, R35 ;  /* 0x0000000115507824 */ /* 0x000fc400078e0223 */
[----:B------:R-:W-:Y:S02]  /*2d10*/  IMAD.IADD R81, R35, 0x1, R31 ;  /* 0x0000000123517824 */ /* 0x000fe400078e021f */
[----:B------:R-:W-:Y:S02]  /*2d20*/  IMAD R90, R220, 0x200, R33 ;  /* 0x00000200dc5a7824 */ /* 0x000fe400078e0221 */
[----:B------:R-:W-:Y:S02]  /*2d30*/  IMAD.IADD R91, R88, 0x1, R89 ;  /* 0x00000001585b7824 */ /* 0x000fe400078e0259 */
[----:B------:R-:W-:-:S07]  /*2d40*/  IMAD.IADD R92, R7, 0x1, R39 ;  /* 0x00000001075c7824 */ /* 0x000fce00078e0227 */
.L_x_11748:
[----:B------:R-:W0:Y:S01]  /*2d50*/  LDC.64 R98, c[0x0][0x2e8] ;  /* 0x0000ba00ff627b82 */ /* 0x000e220000000a00 */
[----:B------:R-:W-:Y:S01]  /*2d60*/  VIADD R45, R27, 0xffffffff ;  /* 0xffffffff1b2d7836 */ /* 0x000fe20000000000 */
[----:B------:R-:W-:Y:S05]  /*2d70*/  YIELD ;  /* 0x0000000000007946 */ /* 0x000fea0003800000 */
[----:B------:R-:W-:Y:S01]  /*2d80*/  SHF.R.S32.HI R39, RZ, 0x1f, R45 ;  /* 0x0000001fff277819 */ /* 0x000fe2000001142d */
[----:B-1----:R-:W1:Y:S01]  /*2d90*/  LDC R102, c[0x0][0x3f4] ;  /* 0x0000fd00ff667b82 */ /* 0x002e620000000800 */
[-C--:B------:R-:W-:Y:S01]  /*2da0*/  IMAD R27, R75, R45.reuse, RZ ;  /* 0x0000002d4b1b7224 */ /* 0x080fe200078e02ff */
[----:B------:R-:W-:Y:S01]  /*2db0*/  BSSY B0, `(.L_x_11701) ;  /* 0x00002a7000007945 */ /* 0x000fe20003800000 */
[----:B------:R-:W-:-:S04]  /*2dc0*/  IMAD.WIDE.U32 R100, R8, R45, RZ ;  /* 0x0000002d08647225 */ /* 0x000fc800078e00ff */
[----:B------:R-:W-:Y:S01]  /*2dd0*/  IMAD R27, R39, R8, R27 ;  /* 0x00000008271b7224 */ /* 0x000fe200078e021b */
[-C--:B------:R-:W-:Y:S01]  /*2de0*/  IADD3 R33, P5, R60, R100.reuse, RZ ;  /* 0x000000643c217210 */ /* 0x080fe20007fbe0ff */
[----:B------:R-:W-:Y:S02]  /*2df0*/  IMAD R103, R22, 0x1800, R91 ;  /* 0x0000180016677824 */ /* 0x000fe400078e025b */
[----:B------:R-:W-:Y:S01]  /*2e00*/  IMAD.IADD R50, R101, 0x1, R27 ;  /* 0x0000000165327824 */ /* 0x000fe200078e021b */
[----:B------:R-:W-:Y:S01]  /*2e10*/  IADD3 R27, P3, P4, R60, R100, R67 ;  /* 0x000000643c1b7210 */ /* 0x000fe20007c7e043 */
[----:B------:R-:W-:Y:S02]  /*2e20*/  IMAD R103, R103, 0x2, R26 ;  /* 0x0000000267677824 */ /* 0x000fe400078e021a */
[----:B------:R-:W-:Y:S01]  /*2e30*/  IMAD.X R34, R50, 0x1, R61, P5 ;  /* 0x0000000132227824 */ /* 0x000fe200028e063d */
[----:B------:R-:W-:Y:S02]  /*2e40*/  IADD3.X R32, R61, R50, R66, P3, P4 ;  /* 0x000000323d207210 */ /* 0x000fe40001fe8442 */
[----:B0-----:R-:W-:-:S02]  /*2e50*/  LEA R40, P3, R27, R98, 0x1 ;  /* 0x000000621b287211 */ /* 0x001fc400078608ff */
[----:B------:R-:W-:Y:S02]  /*2e60*/  LEA R42, P5, R33, R98, 0x1 ;  /* 0x00000062212a7211 */ /* 0x000fe400078a08ff */
[-C--:B------:R-:W-:Y:S01]  /*2e70*/  LEA.HI.X R41, R27, R99.reuse, R32, 0x1, P3 ;  /* 0x000000631b297211 */ /* 0x080fe200018f0c20 */
[----:B------:R-:W-:Y:S01]  /*2e80*/  IMAD R27, R22, 0x1800, R89 ;  /* 0x00001800161b7824 */ /* 0x000fe200078e0259 */
[----:B-1----:R-:W-:Y:S02]  /*2e90*/  ISETP.GE.AND P3, PT, R102, 0x1, PT ;  /* 0x000000016600780c */ /* 0x002fe40003f66270 */
[----:B------:R-:W-:Y:S01]  /*2ea0*/  ISETP.GT.AND P4, PT, R45, R28, PT ;  /* 0x0000001c2d00720c */ /* 0x000fe20003f84270 */
[----:B------:R-:W-:Y:S01]  /*2eb0*/  IMAD R104, R27, 0x2, R26 ;  /* 0x000000021b687824 */ /* 0x000fe200078e021a */
[----:B------:R-:W-:Y:S01]  /*2ec0*/  LEA.HI.X R43, R33, R99, R34, 0x1, P5 ;  /* 0x00000063212b7211 */ /* 0x000fe200028f0c22 */
[----:B------:R-:W-:Y:S01]  /*2ed0*/  IMAD.MOV.U32 R27, RZ, RZ, R45 ;  /* 0x000000ffff1b7224 */ /* 0x000fe200078e002d */
[----:B------:R-:W-:-:S07]  /*2ee0*/  P2R R96, PR, RZ, 0x10 ;  /* 0x00000010ff607803 */ /* 0x000fce0000000000 */
        /* <DEDUP_REMOVED lines=20> */
[----:B------:R-:W-:-:S03]  /*3030*/  CS2R R54, SRZ ;  /* 0x0000000000367805 */ /* 0x000fc6000001ff00 */
[----:B------:R-:W-:Y:S05]  /*3040*/  @P4 BRA `(.L_x_11705) ;  /* 0x0000000000504947 */ /* 0x000fea0003800000 */
        /* <DEDUP_REMOVED lines=20> */
.L_x_11705:
[----:B------:R-:W-:Y:S05]  /*3190*/  BSYNC B1 ;  /* 0x0000000000017941 */ /* 0x000fea0003800000 */
.L_x_11704:
[----:B------:R-:W-:Y:S01]  /*31a0*/  ISETP.GE.AND P5, PT, R231, R97, PT ;  /* 0x00000061e700720c */ /* 0x000fe20003fa6270 */
[----:B------:R-:W-:Y:S01]  /*31b0*/  BSSY B1, `(.L_x_11706) ;  /* 0x000001b000017945 */ /* 0x000fe20003800000 */
[----:B0-----:R-:W-:Y:S02]  /*31c0*/  CS2R R44, SRZ ;  /* 0x00000000002c7805 */ /* 0x001fe4000001ff00 */
[----:B------:R-:W-:Y:S01]  /*31d0*/  CS2R R36, SRZ ;  /* 0x0000000000247805 */ /* 0x000fe2000001ff00 */
[----:B-----5:R-:W-:Y:S01]  /*31e0*/  IMAD.MOV.U32 R98, RZ, RZ, R50 ;  /* 0x000000ffff627224 */ /* 0x020fe200078e0032 */
[----:B------:R-:W-:Y:S01]  /*31f0*/  CS2R R46, SRZ ;  /* 0x00000000002e7805 */ /* 0x000fe2000001ff00 */
[----:B------:R-:W-:-:S06]  /*3200*/  IMAD.MOV.U32 R99, RZ, RZ, R51 ;  /* 0x000000ffff637224 */ /* 0x000fcc00078e0033 */
        /* <DEDUP_REMOVED lines=21> */
.L_x_11707:
[----:B------:R-:W-:Y:S05]  /*3360*/  BSYNC B1 ;  /* 0x0000000000017941 */ /* 0x000fea0003800000 */
.L_x_11706:
        /* <DEDUP_REMOVED lines=11> */
[----:B-----5:R-:W-:-:S02]  /*3420*/  IMAD.MOV.U32 R34, RZ, RZ, R44 ;  /* 0x000000ffff227224 */ /* 0x020fc400078e002c */
[----:B------:R-:W-:Y:S01]  /*3430*/  IMAD.MOV.U32 R35, RZ, RZ, R45 ;  /* 0x000000ffff237224 */ /* 0x000fe200078e002d */
        /* <DEDUP_REMOVED lines=11> */
[----:B------:R-:W-:-:S04]  /*34f0*/  PRMT R100, R100, 0x5410, R35 ;  /* 0x0000541064647816 */ /* 0x000fc80000000023 */
[----:B------:R-:W-:Y:S01]  /*3500*/  PRMT R99, R32, 0x5410, R33 ;  /* 0x0000541020637816 */ /* 0x000fe20000000021 */
[----:B------:R-:W-:Y:S06]  /*3510*/  @!P3 BRA `(.L_x_11708) ;  /* 0x000000000004b947 */ /* 0x000fec0003800000 */
[----:B------:R-:W-:Y:S01]  /*3520*/  BPT.TRAP 0x1 ;  /* 0x000000040000795c */ /* 0x000fe20000300000 */
.L_x_11708:
[----:B------:R-:W-:Y:S01]  /*3530*/  IMAD R95, R22, 0x8, R19 ;  /* 0x00000008165f7824 */ /* 0x000fe200078e0213 */
[----:B------:R-:W-:Y:S01]  /*3540*/  SHF.L.U32 R106, R206, 0x1f, RZ ;  /* 0x0000001fce6a7819 */ /* 0x000fe200000006ff */
[----:B------:R-:W-:Y:S03]  /*3550*/  BSSY B1, `(.L_x_11709) ;  /* 0x0000003000017945 */ /* 0x000fe60003800000 */
[----:B------:R-:W0:Y:S02]  /*3560*/  SYNCS.PHASECHK.TRANS64.TRYWAIT P6, [R95+URZ+0x22890], R106 ;  /* 0x0228906a5f0075a7 */ /* 0x000e2400080c017f */
[----:B0-----:R-:W-:Y:S05]  /*3570*/  @!P6 BRA `(.L_x_11710) ;  /* 0x0000021400c4e947 */ /* 0x001fea0003800000 */
.L_x_12082:
[----:B------:R-:W-:Y:S05]  /*3580*/  BSYNC B1 ;  /* 0x0000000000017941 */ /* 0x000fea0003800000 */
.L_x_11709:
        /* <DEDUP_REMOVED lines=49> */
.L_x_11716:
[----:B------:R-:W-:Y:S05]  /*38a0*/  BSYNC B3 ;  /* 0x0000000000037941 */ /* 0x000fea0003800000 */
.L_x_11715:
[----:B--2---:R1:W-:Y:S02]  /*38b0*/  STG.E.128 desc[UR38][R42.64], R32 ;  /* 0x000000202a007986 */ /* 0x0043e4000c101d26 */
.L_x_11714:
[----:B------:R-:W-:Y:S05]  /*38c0*/  BSYNC B2 ;  /* 0x0000000000027941 */ /* 0x000fea0003800000 */
.L_x_11713:
        /* <DEDUP_REMOVED lines=46> */
.L_x_11718:
[----:B------:R-:W-:Y:S05]  /*3bb0*/  BSYNC B2 ;  /* 0x0000000000027941 */ /* 0x000fea0003800000 */
.L_x_11717:
[----:B--2---:R2:W-:Y:S02]  /*3bc0*/  STG.E.128 desc[UR38][R42.64+0x40], R32 ;  /* 0x000040202a007986 */ /* 0x0045e4000c101d26 */
.L_x_11712:
[----:B------:R-:W-:Y:S05]  /*3bd0*/  BSYNC B1 ;  /* 0x0000000000017941 */ /* 0x000fea0003800000 */
.L_x_11711:
        /* <DEDUP_REMOVED lines=14> */
[----:B------:R-:W-:Y:S02]  /*3cc0*/  HADD2.F32 R43, -RZ, R35.H1_H1 ;  /* 0x30000023ff2b7230 */ /* 0x000fe40000004100 */
[----:B------:R-:W-:Y:S02]  /*3cd0*/  HADD2.F32 R45, -RZ, R45.H0_H0 ;  /* 0x2000002dff2d7230 */ /* 0x000fe40000004100 */
[----:B------:R-:W-:-:S02]  /*3ce0*/  HADD2.F32 R48, -RZ, R48.H0_H0 ;  /* 0x20000030ff307230 */ /* 0x000fc40000004100 */
[----:B------:R-:W-:Y:S02]  /*3cf0*/  HADD2.F32 R44, -RZ, R44.H0_H0 ;  /* 0x2000002cff2c7230 */ /* 0x000fe40000004100 */
[CC--:B------:R-:W-:Y:S01]  /*3d00*/  FMUL.FTZ R50, R34.reuse, R45.reuse ;  /* 0x0000002d22327220 */ /* 0x0c0fe20000410000 */
[----:B------:R-:W-:Y:S02]  /*3d10*/  HADD2.F32 R35, -RZ, R35.H0_H0 ;  /* 0x20000023ff237230 */ /* 0x000fe40000004100 */
[----:B------:R-:W-:Y:S01]  /*3d20*/  FMUL.FTZ R45, R33, R45 ;  /* 0x0000002d212d7220 */ /* 0x000fe20000410000 */
[----:B------:R-:W-:Y:S02]  /*3d30*/  HADD2.F32 R46, -RZ, R49.H0_H0 ;  /* 0x20000031ff2e7230 */ /* 0x000fe40000004100 */
[----:B------:R-:W-:Y:S01]  /*3d40*/  FMUL.FTZ R52, R43, R48 ;  /* 0x000000302b347220 */ /* 0x000fe20000410000 */
[----:B------:R-:W-:Y:S01]  /*3d50*/  FFMA.FTZ R50, R33, R44, -R50 ;  /* 0x0000002c21327223 */ /* 0x000fe20000010832 */
[C---:B------:R-:W-:Y:S01]  /*3d60*/  FMUL.FTZ R48, R35.reuse, R48 ;  /* 0x0000003023307220 */ /* 0x040fe20000410000 */
[----:B------:R-:W-:Y:S01]  /*3d70*/  FFMA.FTZ R49, R34, R44, R45 ;  /* 0x0000002c22317223 */ /* 0x000fe2000001002d */
[----:B------:R-:W-:Y:S01]  /*3d80*/  FFMA.FTZ R52, R35, R46, -R52 ;  /* 0x0000002e23347223 */ /* 0x000fe20000010834 */
[----:B------:R-:W-:-:S02]  /*3d90*/  HADD2.F32 R35, -RZ, R101.H1_H1 ;  /* 0x30000065ff237230 */ /* 0x000fc40000004100 */
[----:B------:R-:W-:Y:S01]  /*3da0*/  FFMA.FTZ R53, R43, R46, R48 ;  /* 0x0000002e2b357223 */ /* 0x000fe20000010030 */
[----:B------:R-:W-:Y:S02]  /*3db0*/  HADD2.F32 R45, -RZ, R100.H1_H1 ;  /* 0x30000064ff2d7230 */ /* 0x000fe40000004100 */
[----:B------:R-:W-:Y:S02]  /*3dc0*/  HADD2.F32 R33, -RZ, R32.H1_H1 ;  /* 0x30000020ff217230 */ /* 0x000fe40000004100 */
[----:B------:R-:W-:Y:S02]  /*3dd0*/  HADD2.F32 R34, -RZ, R42.H1_H1 ;  /* 0x3000002aff227230 */ /* 0x000fe40000004100 */
[----:B------:R-:W-:Y:S02]  /*3de0*/  HADD2.F32 R101, -RZ, R101.H0_H0 ;  /* 0x20000065ff657230 */ /* 0x000fe40000004100 */
[----:B------:R-:W-:Y:S02]  /*3df0*/  HADD2.F32 R32, -RZ, R32.H0_H0 ;  /* 0x20000020ff207230 */ /* 0x000fe40000004100 */
[----:B------:R-:W-:Y:S01]  /*3e00*/  FMUL.FTZ R51, R34, R45 ;  /* 0x0000002d22337220 */ /* 0x000fe20000410000 */
[----:B------:R-:W-:-:S02]  /*3e10*/  HADD2.F32 R42, -RZ, R42.H0_H0 ;  /* 0x2000002aff2a7230 */ /* 0x000fc40000004100 */
[CC--:B------:R-:W-:Y:S01]  /*3e20*/  FMUL.FTZ R47, R33.reuse, R101.reuse ;  /* 0x00000065212f7220 */ /* 0x0c0fe20000410000 */
[----:B------:R-:W-:Y:S02]  /*3e30*/  HADD2.F32 R43, -RZ, R100.H0_H0 ;  /* 0x20000064ff2b7230 */ /* 0x000fe40000004100 */
[----:B------:R-:W-:Y:S01]  /*3e40*/  FMUL.FTZ R44, R32, R101 ;  /* 0x00000065202c7220 */ /* 0x000fe20000410000 */
[----:B------:R-:W-:Y:S01]  /*3e50*/  FMUL.FTZ R45, R42, R45 ;  /* 0x0000002d2a2d7220 */ /* 0x000fe20000410000 */
[-C--:B------:R-:W-:Y:S02]  /*3e60*/  FFMA.FTZ R47, R32, R35.reuse, -R47 ;  /* 0x00000023202f7223 */ /* 0x080fe4000001082f */
[----:B------:R-:W-:Y:S01]  /*3e70*/  FFMA.FTZ R44, R33, R35, R44 ;  /* 0x00000023212c7223 */ /* 0x000fe2000001002c */
[-C--:B------:R-:W-:Y:S01]  /*3e80*/  FFMA.FTZ R51, R42, R43.reuse, -R51 ;  /* 0x0000002b2a337223 */ /* 0x080fe20000010833 */
[----:B------:R-:W-:Y:S01]  /*3e90*/  FFMA.FTZ R34, R34, R43, R45 ;  /* 0x0000002b22227223 */ /* 0x000fe2000001002d */
[----:B------:R-:W-:-:S02]  /*3ea0*/  F2FP.F16.F32.PACK_AB R33, R49, R50 ;  /* 0x000000323121723e */ /* 0x000fc400000000ff */
[----:B------:R-:W-:Y:S02]  /*3eb0*/  F2FP.F16.F32.PACK_AB R35, R53, R52 ;  /* 0x000000343523723e */ /* 0x000fe400000000ff */
[----:B------:R-:W-:Y:S02]  /*3ec0*/  F2FP.F16.F32.PACK_AB R32, R44, R47 ;  /* 0x0000002f2c20723e */ /* 0x000fe400000000ff */
[----:B------:R-:W-:-:S07]  /*3ed0*/  F2FP.F16.F32.PACK_AB R34, R34, R51 ;  /* 0x000000332222723e */ /* 0x000fce00000000ff */
.L_x_11723:
[----:B------:R-:W-:Y:S05]  /*3ee0*/  BSYNC B2 ;  /* 0x0000000000027941 */ /* 0x000fea0003800000 */
.L_x_11722:
[----:B--2---:R3:W-:Y:S02]  /*3ef0*/  STG.E.128 desc[UR38][R40.64], R32 ;  /* 0x0000002028007986 */ /* 0x0047e4000c101d26 */
.L_x_11721:
[----:B------:R-:W-:Y:S05]  /*3f00*/  BSYNC B1 ;  /* 0x0000000000017941 */ /* 0x000fea0003800000 */
.L_x_11720:
        /* <DEDUP_REMOVED lines=46> */
.L_x_11725:
[----:B------:R-:W-:Y:S05]  /*41f0*/  BSYNC B1 ;  /* 0x0000000000017941 */ /* 0x000fea0003800000 */
.L_x_11724:
[----:B--2---:R1:W-:Y:S01]  /*4200*/  STG.E.128 desc[UR38][R40.64+0x40], R32 ;  /* 0x0000402028007986 */ /* 0x0043e2000c101d26 */
[----:B------:R-:W-:Y:S05]  /*4210*/  BRA `(.L_x_11719) ;  /* 0x0000001400807947 */ /* 0x000fea0003800000 */
.L_x_11703:
[----:B------:R-:W-:-:S04]  /*4220*/  ISETP.GE.AND P3, PT, R231, R97, PT ;  /* 0x00000061e700720c */ /* 0x000fc80003f66270 */
        /* <DEDUP_REMOVED lines=20> */
[----:B------:R-:W-:Y:S02]  /*4370*/  CS2R R32, SRZ ;  /* 0x0000000000207805 */ /* 0x000fe4000001ff00 */
[----:B------:R-:W-:-:S04]  /*4380*/  CS2R R38, SRZ ;  /* 0x0000000000267805 */ /* 0x000fc8000001ff00 */
[----:B------:R2:W3:Y:S02]  /*4390*/  @!P4 LDG.E.128 R32, desc[UR38][R36.64] ;  /* 0x000000262420c981 */ /* 0x0004e4000c1e1d00 */
[----:B--2---:R-:W-:-:S06]  /*43a0*/  CS2R R36, SRZ ;  /* 0x0000000000247805 */ /* 0x004fcc000001ff00 */
[----:B------:R2:W4:Y:S01]  /*43b0*/  @!P4 LDG.E.128 R36, desc[UR38][R40.64] ;  /* 0x000000262824c981 */ /* 0x000522000c1e1d00 */
[----:B0-----:R-:W-:-:S04]  /*43c0*/  @!P3 LEA R44, P4, R42, R44, 0x1 ;  /* 0x0000002c2a2cb211 */ /* 0x001fc800078808ff */
[----:B------:R-:W-:Y:S02]  /*43d0*/  @!P3 LEA.HI.X R45, R42, R45, R43, 0x1, P4 ;  /* 0x0000002d2a2db211 */ /* 0x000fe400020f0c2b */
[----:B------:R-:W-:Y:S02]  /*43e0*/  CS2R R42, SRZ ;  /* 0x00000000002a7805 */ /* 0x000fe4000001ff00 */
[C---:B-1----:R-:W-:Y:S02]  /*43f0*/  @!P3 LEA R48, P4, R46.reuse, R48, 0x1 ;  /* 0x000000302e30b211 */ /* 0x042fe400078808ff */
[----:B--2---:R-:W-:Y:S02]  /*4400*/  CS2R R40, SRZ ;  /* 0x0000000000287805 */ /* 0x004fe4000001ff00 */
[----:B------:R-:W-:Y:S02]  /*4410*/  @!P3 LEA.HI.X R49, R46, R49, R47, 0x1, P4 ;  /* 0x000000312e31b211 */ /* 0x000fe400020f0c2f */
[----:B------:R-:W-:-:S02]  /*4420*/  CS2R R46, SRZ ;  /* 0x00000000002e7805 */ /* 0x000fc4000001ff00 */
[----:B------:R0:W2:Y:S02]  /*4430*/  @!P3 LDG.E.128 R40, desc[UR38][R44.64] ;  /* 0x000000262c28b981 */ /* 0x0000a4000c1e1d00 */
[----:B0-----:R-:W-:-:S06]  /*4440*/  CS2R R44, SRZ ;  /* 0x00000000002c7805 */ /* 0x001fcc000001ff00 */
[----:B------:R0:W5:Y:S01]  /*4450*/  @!P3 LDG.E.128 R44, desc[UR38][R48.64] ;  /* 0x00000026302cb981 */ /* 0x000162000c1e1d00 */
[----:B------:R-:W-:Y:S01]  /*4460*/  UISETP.NE.AND UP0, UPT, UR37, 0x3, UPT ;  /* 0x000000032500788c */ /* 0x000fe2000bf05270 */
[----:B------:R-:W-:-:S05]  /*4470*/  ISETP.GE.AND P4, PT, R16, R102, PT ;  /* 0x000000661000720c */ /* 0x000fca0003f86270 */
[----:B------:R-:W-:Y:S01]  /*4480*/  PLOP3.LUT P3, PT, PT, PT, UP0, 0x80, 0x0 ;  /* 0x000000000000781c */ /* 0x000fe20003f6f008 */
[----:B---3--:R-:W-:Y:S02]  /*4490*/  IMAD.MOV.U32 R51, RZ, RZ, R34 ;  /* 0x000000ffff337224 */ /* 0x008fe400078e0022 */
[----:B------:R-:W-:Y:S02]  /*44a0*/  IMAD.MOV.U32 R52, RZ, RZ, R35 ;  /* 0x000000ffff347224 */ /* 0x000fe400078e0023 */
[----:B------:R-:W-:Y:S01]  /*44b0*/  IMAD.MOV.U32 R53, RZ, RZ, R32 ;  /* 0x000000ffff357224 */ /* 0x000fe200078e0020 */
[----:B------:R-:W-:Y:S01]  /*44c0*/  PRMT R121, R51, 0x7610, R121 ;  /* 0x0000761033797816 */ /* 0x000fe20000000079 */
[----:B------:R-:W-:-:S03]  /*44d0*/  IMAD.MOV.U32 R54, RZ, RZ, R33 ;  /* 0x000000ffff367224 */ /* 0x000fc600078e0021 */
[----:B------:R-:W-:Y:S02]  /*44e0*/  PRMT R123, R52, 0x5410, R53 ;  /* 0x00005410347b7816 */ /* 0x000fe40000000035 */
[----:B------:R-:W-:Y:S01]  /*44f0*/  PRMT R118, R54, 0x7610, R118 ;  /* 0x0000761036767816 */ /* 0x000fe20000000076 */
[----:B----4-:R-:W-:Y:S02]  /*4500*/  IMAD.MOV.U32 R51, RZ, RZ, R38 ;  /* 0x000000ffff337224 */ /* 0x010fe400078e0026 */
[----:B0-----:R-:W-:Y:S02]  /*4510*/  IMAD.MOV.U32 R48, RZ, RZ, R39 ;  /* 0x000000ffff307224 */ /* 0x001fe400078e0027 */
[----:B------:R-:W-:Y:S01]  /*4520*/  IMAD.MOV.U32 R49, RZ, RZ, R36 ;  /* 0x000000ffff317224 */ /* 0x000fe200078e0024 */
[----:B------:R-:W-:Y:S01]  /*4530*/  PRMT R121, R121, 0x5410, R51 ;  /* 0x0000541079797816 */ /* 0x000fe20000000033 */
[----:B------:R-:W-:-:S03]  /*4540*/  IMAD.MOV.U32 R52, RZ, RZ, R37 ;  /* 0x000000ffff347224 */ /* 0x000fc600078e0025 */
[----:B------:R-:W-:Y:S02]  /*4550*/  PRMT R125, R48, 0x5410, R49 ;  /* 0x00005410307d7816 */ /* 0x000fe40000000031 */
[----:B------:R-:W-:Y:S01]  /*4560*/  PRMT R122, R52, 0x7610, R122 ;  /* 0x00007610347a7816 */ /* 0x000fe2000000007a */
[----:B--2---:R-:W-:Y:S02]  /*4570*/  IMAD.MOV.U32 R48, RZ, RZ, R42 ;  /* 0x000000ffff307224 */ /* 0x004fe400078e002a */
[----:B------:R-:W-:Y:S02]  /*4580*/  IMAD.MOV.U32 R49, RZ, RZ, R43 ;  /* 0x000000ffff317224 */ /* 0x000fe400078e002b */
[----:B------:R-:W-:Y:S02]  /*4590*/  IMAD.MOV.U32 R51, RZ, RZ, R40 ;  /* 0x000000ffff337224 */ /* 0x000fe400078e0028 */
[----:B------:R-:W-:Y:S01]  /*45a0*/  IMAD.MOV.U32 R52, RZ, RZ, R41 ;  /* 0x000000ffff347224 */ /* 0x000fe200078e0029 */
[----:B------:R-:W-:-:S02]  /*45b0*/  PRMT R117, R49, 0x7610, R117 ;  /* 0x0000761031757816 */ /* 0x000fc40000000075 */
[----:B------:R-:W-:Y:S02]  /*45c0*/  PRMT R115, R48, 0x5410, R51 ;  /* 0x0000541030737816 */ /* 0x000fe40000000033 */
[----:B------:R-:W-:Y:S01]  /*45d0*/  PRMT R119, R52, 0x7610, R119 ;  /* 0x0000761034777816 */ /* 0x000fe20000000077 */
[----:B-----5:R-:W-:Y:S02]  /*45e0*/  IMAD.MOV.U32 R48, RZ, RZ, R46 ;  /* 0x000000ffff307224 */ /* 0x020fe400078e002e */
        /* <DEDUP_REMOVED lines=8> */
.L_x_11726:
        /* <DEDUP_REMOVED lines=9> */
.L_x_12083:
[----:B------:R-:W-:Y:S05]  /*4700*/  BSYNC B1 ;  /* 0x0000000000017941 */ /* 0x000fea0003800000 */
.L_x_11727:
        /* <DEDUP_REMOVED lines=29> */
[--C-:B------:R-:W-:Y:S02]  /*48e0*/  SHF.R.U64 R32, R32, 0x10, R33.reuse ;  /* 0x0000001020207819 */ /* 0x100fe40000001221 */
[----:B------:R-:W-:Y:S01]  /*48f0*/  SHF.R.U32.HI R114, RZ, 0x10, R33 ;  /* 0x00000010ff727819 */ /* 0x000fe20000011621 */
[----:B------:R-:W-:Y:S01]  /*4900*/  HADD2.F32 R124, -RZ, R37.H0_H0 ;  /* 0x20000025ff7c7230 */ /* 0x000fe20000004100 */
[----:B------:R-:W-:Y:S02]  /*4910*/  SHF.R.U64 R33, R34, 0x10, R35 ;  /* 0x0000001022217819 */ /* 0x000fe40000001223 */
[--C-:B------:R-:W-:Y:S01]  /*4920*/  SHF.R.U64 R34, R38, 0x10, R39.reuse ;  /* 0x0000001026227819 */ /* 0x100fe20000001227 */
[----:B-1----:R-:W-:Y:S01]  /*4930*/  HADD2.F32 R38, -RZ, R49.H0_H0 ;  /* 0x20000031ff267230 */ /* 0x002fe20000004100 */
[----:B------:R-:W-:Y:S01]  /*4940*/  SHF.R.U32.HI R113, RZ, 0x10, R39 ;  /* 0x00000010ff717819 */ /* 0x000fe20000011627 */
[--C-:B--2---:R-:W-:Y:S01]  /*4950*/  HADD2.F32 R39, -RZ, R53.reuse.H0_H0 ;  /* 0x20000035ff277230 */ /* 0x104fe20000004100 */
[----:B------:R-:W-:Y:S01]  /*4960*/  SHF.R.U32.HI R35, RZ, 0x10, R35 ;  /* 0x00000010ff237819 */ /* 0x000fe20000011623 */
[----:B------:R-:W-:-:S02]  /*4970*/  HADD2.F32 R53, -RZ, R53.H1_H1 ;  /* 0x30000035ff357230 */ /* 0x000fc40000004100 */
[----:B------:R-:W-:Y:S02]  /*4980*/  HADD2.F32 R49, -RZ, R49.H1_H1 ;  /* 0x30000031ff317230 */ /* 0x000fe40000004100 */
[-C--:B------:R-:W-:Y:S01]  /*4990*/  FMUL.FTZ R37, R39, R122.reuse ;  /* 0x0000007a27257220 */ /* 0x080fe20000410000 */
[----:B------:R-:W-:Y:S02]  /*49a0*/  HADD2.F32 R120, -RZ, R114.H0_H0 ;  /* 0x20000072ff787230 */ /* 0x000fe40000004100 */
[C---:B------:R-:W-:Y:S01]  /*49b0*/  FMUL.FTZ R122, R38.reuse, R122 ;  /* 0x0000007a267a7220 */ /* 0x040fe20000410000 */
        /* <DEDUP_REMOVED lines=11> */
[----:B------:R-:W-:Y:S02]  /*4a70*/  HADD2.F32 R55, -RZ, R55.H1_H1 ;  /* 0x30000037ff377230 */ /* 0x000fe40000004100 */
[-C--:B------:R-:W-:Y:S01]  /*4a80*/  FMUL.FTZ R126, R53, R122.reuse ;  /* 0x0000007a357e7220 */ /* 0x080fe20000410000 */
[----:B------:R-:W-:Y:S02]  /*4a90*/  HADD2.F32 R124, -RZ, R113.H0_H0 ;  /* 0x20000071ff7c7230 */ /* 0x000fe40000004100 */
[----:B------:R-:W-:Y:S01]  /*4aa0*/  FMUL.FTZ R122, R49, R122 ;  /* 0x0000007a317a7220 */ /* 0x000fe20000410000 */
[----:B------:R-:W-:-:S02]  /*4ab0*/  HADD2.F32 R118, -RZ, R123.H0_H0 ;  /* 0x2000007bff767230 */ /* 0x000fc40000004100 */
[----:B------:R-:W-:Y:S02]  /*4ac0*/  HADD2.F32 R51, -RZ, R51.H1_H1 ;  /* 0x30000033ff337230 */ /* 0x000fe40000004100 */
[----:B------:R-:W-:Y:S01]  /*4ad0*/  FMUL.FTZ R128, R55, R124 ;  /* 0x0000007c37807220 */ /* 0x000fe20000410000 */
[----:B------:R-:W-:Y:S02]  /*4ae0*/  HADD2.F32 R120, -RZ, R35.H0_H0 ;  /* 0x20000023ff787230 */ /* 0x000fe40000004100 */
[-C--:B------:R-:W-:Y:S01]  /*4af0*/  FFMA.FTZ R35, R49, R118.reuse, -R126 ;  /* 0x0000007631237223 */ /* 0x080fe2000001087e */
[----:B------:R-:W-:Y:S01]  /*4b00*/  FFMA.FTZ R49, R53, R118, R122 ;  /* 0x0000007635317223 */ /* 0x000fe2000001007a */
[----:B------:R-:W-:Y:S02]  /*4b10*/  HADD2.F32 R53, -RZ, R123.H1_H1 ;  /* 0x3000007bff357230 */ /* 0x000fe40000004100 */
[C---:B------:R-:W-:Y:S01]  /*4b20*/  FMUL.FTZ R124, R51.reuse, R124 ;  /* 0x0000007c337c7220 */ /* 0x040fe20000410000 */
[----:B------:R-:W-:Y:S01]  /*4b30*/  FFMA.FTZ R118, R51, R120, -R128 ;  /* 0x0000007833767223 */ /* 0x000fe20000010880 */
[----:B------:R-:W-:-:S02]  /*4b40*/  HADD2.F32 R123, -RZ, R36.H0_H0 ;  /* 0x20000024ff7b7230 */ /* 0x000fc40000004100 */
[----:B------:R-:W-:Y:S02]  /*4b50*/  HADD2.F32 R113, -RZ, R125.H1_H1 ;  /* 0x3000007dff717230 */ /* 0x000fe40000004100 */
[----:B------:R-:W-:Y:S01]  /*4b60*/  FFMA.FTZ R120, R55, R120, R124 ;  /* 0x0000007837787223 */ /* 0x000fe2000001007c */
[----:B------:R-:W-:Y:S01]  /*4b70*/  HADD2.F32 R51, -RZ, R52.H0_H0 ;  /* 0x20000034ff337230 */ /* 0x000fe20000004100 */
[----:B------:R-:W-:Y:S01]  /*4b80*/  F2FP.F16.F32.PACK_AB R35, R118, R35 ;  /* 0x000000237623723e */ /* 0x000fe200000000ff */
[----:B------:R-:W-:Y:S02]  /*4b90*/  HADD2.F32 R36, -RZ, R48.H0_H0 ;  /* 0x20000030ff247230 */ /* 0x000fe40000004100 */
[----:B------:R-:W-:Y:S02]  /*4ba0*/  HADD2.F32 R52, -RZ, R52.H1_H1 ;  /* 0x30000034ff347230 */ /* 0x000fe40000004100 */
[----:B------:R-:W-:Y:S01]  /*4bb0*/  FMUL.FTZ R125, R51, R113 ;  /* 0x00000071337d7220 */ /* 0x000fe20000410000 */
[----:B------:R-:W-:-:S02]  /*4bc0*/  HADD2.F32 R48, -RZ, R48.H1_H1 ;  /* 0x30000030ff307230 */ /* 0x000fc40000004100 */
[----:B------:R-:W-:Y:S01]  /*4bd0*/  FMUL.FTZ R122, R36, R113 ;  /* 0x00000071247a7220 */ /* 0x000fe20000410000 */
[----:B------:R-:W-:Y:S02]  /*4be0*/  HADD2.F32 R55, -RZ, R32.H0_H0 ;  /* 0x20000020ff377230 */ /* 0x000fe40000004100 */
[----:B------:R-:W-:Y:S01]  /*4bf0*/  FMUL.FTZ R113, R52, R123 ;  /* 0x0000007b34717220 */ /* 0x000fe20000410000 */
[----:B------:R-:W-:Y:S01]  /*4c00*/  FFMA.FTZ R32, R36, R53, -R125 ;  /* 0x0000003524207223 */ /* 0x000fe2000001087d */
[C---:B------:R-:W-:Y:S01]  /*4c10*/  FMUL.FTZ R123, R48.reuse, R123 ;  /* 0x0000007b307b7220 */ /* 0x040fe20000410000 */
[----:B------:R-:W-:Y:S01]  /*4c20*/  FFMA.FTZ R36, R51, R53, R122 ;  /* 0x0000003533247223 */ /* 0x000fe2000001007a */
[-C--:B------:R-:W-:Y:S01]  /*4c30*/  FFMA.FTZ R51, R48, R55.reuse, -R113 ;  /* 0x0000003730337223 */ /* 0x080fe20000010871 */
[----:B------:R-:W-:Y:S02]  /*4c40*/  HADD2.F32 R113, -RZ, R34.H0_H0 ;  /* 0x20000022ff717230 */ /* 0x000fe40000004100 */
[----:B------:R-:W-:Y:S01]  /*4c50*/  FFMA.FTZ R53, R52, R55, R123 ;  /* 0x0000003734357223 */ /* 0x000fe2000001007b */
[----:B------:R-:W-:-:S02]  /*4c60*/  HADD2.F32 R55, -RZ, R121.H0_H0 ;  /* 0x20000079ff377230 */ /* 0x000fc40000004100 */
[----:B------:R-:W-:Y:S02]  /*4c70*/  HADD2.F32 R48, -RZ, R54.H0_H0 ;  /* 0x20000036ff307230 */ /* 0x000fe40000004100 */
[----:B------:R-:W-:Y:S01]  /*4c80*/  HADD2.F32 R121, -RZ, R121.H1_H1 ;  /* 0x30000079ff797230 */ /* 0x000fe20000004100 */
[----:B------:R-:W-:Y:S01]  /*4c90*/  F2FP.F16.F32.PACK_AB R52, R53, R36 ;  /* 0x000000243534723e */ /* 0x000fe200000000ff */
[----:B------:R-:W-:Y:S02]  /*4ca0*/  HADD2.F32 R34, -RZ, R50.H0_H0 ;  /* 0x20000032ff227230 */ /* 0x000fe40000004100 */
[----:B------:R-:W-:Y:S02]  /*4cb0*/  HADD2.F32 R54, -RZ, R54.H1_H1 ;  /* 0x30000036ff367230 */ /* 0x000fe40000004100 */
[-C--:B------:R-:W-:Y:S01]  /*4cc0*/  FMUL.FTZ R123, R48, R121.reuse ;  /* 0x00000079307b7220 */ /* 0x080fe20000410000 */
[----:B------:R-:W-:Y:S02]  /*4cd0*/  HADD2.F32 R50, -RZ, R50.H1_H1 ;  /* 0x30000032ff327230 */ /* 0x000fe40000004100 */
[----:B------:R-:W-:Y:S01]  /*4ce0*/  FMUL.FTZ R121, R34, R121 ;  /* 0x0000007922797220 */ /* 0x000fe20000410000 */
[----:B------:R-:W-:-:S02]  /*4cf0*/  HADD2.F32 R33, -RZ, R33.H0_H0 ;  /* 0x20000021ff217230 */ /* 0x000fc40000004100 */
[----:B------:R-:W-:Y:S01]  /*4d00*/  FMUL.FTZ R125, R54, R113 ;  /* 0x00000071367d7220 */ /* 0x000fe20000410000 */
[----:B------:R-:W-:Y:S01]  /*4d10*/  FFMA.FTZ R123, R34, R55, -R123 ;  /* 0x00000037227b7223 */ /* 0x000fe2000001087b */
[----:B------:R-:W-:Y:S01]  /*4d20*/  FMUL.FTZ R113, R50, R113 ;  /* 0x0000007132717220 */ /* 0x000fe20000410000 */
[----:B------:R-:W-:Y:S01]  /*4d30*/  FFMA.FTZ R121, R48, R55, R121 ;  /* 0x0000003730797223 */ /* 0x000fe20000010079 */
[----:B------:R-:W-:Y:S01]  /*4d40*/  FFMA.FTZ R50, R50, R33, -R125 ;  /* 0x0000002132327223 */ /* 0x000fe2000001087d */
[----:B------:R-:W-:Y:S01]  /*4d50*/  F2FP.F16.F32.PACK_AB R55, R120, R49 ;  /* 0x000000317837723e */ /* 0x000fe200000000ff */
[----:B------:R-:W-:Y:S01]  /*4d60*/  FFMA.FTZ R54, R54, R33, R113 ;  /* 0x0000002136367223 */ /* 0x000fe20000010071 */
[----:B------:R-:W-:Y:S01]  /*4d70*/  F2FP.F16.F32.PACK_AB R48, R51, R32 ;  /* 0x000000203330723e */ /* 0x000fe200000000ff */
[----:B------:R-:W-:Y:S01]  /*4d80*/  IMAD.MOV.U32 R49, RZ, RZ, R37 ;  /* 0x000000ffff317224 */ /* 0x000fe200078e0025 */
[----:B------:R-:W-:Y:S01]  /*4d90*/  F2FP.F16.F32.PACK_AB R50, R50, R123 ;  /* 0x0000007b3232723e */ /* 0x000fe200000000ff */
[----:B------:R-:W-:Y:S01]  /*4da0*/  IMAD.MOV.U32 R53, RZ, RZ, R38 ;  /* 0x000000ffff357224 */ /* 0x000fe200078e0026 */
[----:B------:R-:W-:Y:S01]  /*4db0*/  F2FP.F16.F32.PACK_AB R54, R54, R121 ;  /* 0x000000793636723e */ /* 0x000fe200000000ff */
[----:B------:R-:W-:-:S07]  /*4dc0*/  IMAD.MOV.U32 R51, RZ, RZ, R35 ;  /* 0x000000ffff337224 */ /* 0x000fce00078e0023 */
.L_x_11732:
[----:B------:R-:W-:Y:S05]  /*4dd0*/  BSYNC B2 ;  /* 0x0000000000027941 */ /* 0x000fea0003800000 */
.L_x_11731:
        /* <DEDUP_REMOVED lines=12> */
.L_x_11730:
[----:B------:R-:W-:Y:S05]  /*4ea0*/  BSYNC B1 ;  /* 0x0000000000017941 */ /* 0x000fea0003800000 */
.L_x_11729:
        /* <DEDUP_REMOVED lines=18> */
[----:B------:R-:W-:-:S05]  /*4fd0*/  LOP3.LUT R32, R32, R34, RZ, 0x3c, !PT ;  /* 0x0000002220207212 */ /* 0x000fca00078e3cff */
[----:B------:R-:W-:Y:S02]  /*4fe0*/  IMAD.IADD R33, R221, 0x1, R32 ;  /* 0x00000001dd217824 */ /* 0x000fe400078e0220 */
[C---:B------:R-:W-:Y:S02]  /*4ff0*/  IMAD R32, R22.reuse, 0x1800, R87 ;  /* 0x0000180016207824 */ /* 0x040fe400078e0257 */
[----:B------:R-:W-:Y:S02]  /*5000*/  IMAD R34, R22, 0x1800, R33 ;  /* 0x0000180016227824 */ /* 0x000fe400078e0221 */
[--C-:B------:R-:W-:Y:S02]  /*5010*/  IMAD R32, R32, 0x2, R19.reuse ;  /* 0x0000000220207824 */ /* 0x100fe400078e0213 */
[----:B------:R-:W-:-:S04]  /*5020*/  IMAD R36, R34, 0x2, R19 ;  /* 0x0000000222247824 */ /* 0x000fc800078e0213 */
[----:B------:R-:W1:Y:S04]  /*5030*/  LDS.128 R32, [R32+0x1c400] ;  /* 0x01c4000020207984 */ /* 0x000e680000000c00 */
[----:B------:R-:W2:Y:S01]  /*5040*/  LDS.128 R36, [R36+0x1c400] ;  /* 0x01c4000024247984 */ /* 0x000ea20000000c00 */
[----:B------:R-:W-:Y:S05]  /*5050*/  @P4 BRA `(.L_x_11734) ;  /* 0x00000004005c4947 */ /* 0x000fea0003800000 */
[----:B------:R-:W-:Y:S02]  /*5060*/  SHF.R.U64 R52, R40, 0x10, R41 ;  /* 0x0000001028347819 */ /* 0x000fe40000001229 */
[----:B------:R-:W-:Y:S01]  /*5070*/  SHF.R.U64 R40, R42, 0x10, R43 ;  /* 0x000000102a287819 */ /* 0x000fe2000000122b */
[----:B-1----:R-:W-:Y:S01]  /*5080*/  IMAD.MOV.U32 R42, RZ, RZ, R32 ;  /* 0x000000ffff2a7224 */ /* 0x002fe200078e0020 */
[----:B------:R-:W-:Y:S01]  /*5090*/  SHF.R.U32.HI R54, RZ, 0x10, R45 ;  /* 0x00000010ff367819 */ /* 0x000fe2000001162d */
[----:B--2---:R-:W-:Y:S01]  /*50a0*/  IMAD.MOV.U32 R32, RZ, RZ, R37 ;  /* 0x000000ffff207224 */ /* 0x004fe200078e0025 */
[----:B------:R-:W-:Y:S01]  /*50b0*/  SHF.R.U32.HI R53, RZ, 0x10, R41 ;  /* 0x00000010ff357819 */ /* 0x000fe20000011629 */
[----:B------:R-:W-:Y:S01]  /*50c0*/  IMAD.MOV.U32 R37, RZ, RZ, R35 ;  /* 0x000000ffff257224 */ /* 0x000fe200078e0023 */
[----:B------:R-:W-:Y:S01]  /*50d0*/  SHF.R.U64 R44, R44, 0x10, R45 ;  /* 0x000000102c2c7819 */ /* 0x000fe2000000122d */
[----:B------:R-:W-:Y:S01]  /*50e0*/  IMAD.MOV.U32 R45, RZ, RZ, R39 ;  /* 0x000000ffff2d7224 */ /* 0x000fe200078e0027 */
[----:B------:R-:W-:Y:S01]  /*50f0*/  SHF.R.U32.HI R103, RZ, 0x10, R43 ;  /* 0x00000010ff677819 */ /* 0x000fe2000001162b */
[----:B------:R-:W-:Y:S01]  /*5100*/  IMAD.MOV.U32 R43, RZ, RZ, R36 ;  /* 0x000000ffff2b7224 */ /* 0x000fe200078e0024 */
[--C-:B------:R-:W-:Y:S01]  /*5110*/  SHF.R.U64 R41, R46, 0x10, R47.reuse ;  /* 0x000000102e297819 */ /* 0x100fe2000000122f */
[----:B------:R-:W-:Y:S01]  /*5120*/  HADD2.F32 R36, -RZ, R32.H0_H0 ;  /* 0x20000020ff247230 */ /* 0x000fe20000004100 */
[----:B------:R-:W-:Y:S01]  /*5130*/  SHF.R.U32.HI R55, RZ, 0x10, R47 ;  /* 0x00000010ff377819 */ /* 0x000fe2000001162f */
[----:B------:R-:W-:-:S02]  /*5140*/  HADD2.F32 R47, -RZ, R119.H0_H0 ;  /* 0x20000077ff2f7230 */ /* 0x000fc40000004100 */
[----:B------:R-:W-:Y:S02]  /*5150*/  HADD2.F32 R119, -RZ, R119.H1_H1 ;  /* 0x30000077ff777230 */ /* 0x000fe40000004100 */
[----:B------:R-:W-:Y:S02]  /*5160*/  HADD2.F32 R39, -RZ, R32.H1_H1 ;  /* 0x30000020ff277230 */ /* 0x000fe40000004100 */
[--C-:B------:R-:W-:Y:S02]  /*5170*/  HADD2.F32 R32, -RZ, R33.reuse.H0_H0 ;  /* 0x20000021ff207230 */ /* 0x100fe40000004100 */
[----:B------:R-:W-:Y:S02]  /*5180*/  HADD2.F32 R54, -RZ, R54.H0_H0 ;  /* 0x20000036ff367230 */ /* 0x000fe40000004100 */
[----:B------:R-:W-:Y:S02]  /*5190*/  HADD2.F32 R35, -RZ, R33.H1_H1 ;  /* 0x30000021ff237230 */ /* 0x000fe40000004100 */
[----:B------:R-:W-:Y:S01]  /*51a0*/  FMUL.FTZ R33, R36, R119 ;  /* 0x0000007724217220 */ /* 0x000fe20000410000 */
[----:B------:R-:W-:-:S02]  /*51b0*/  HADD2.F32 R46, -RZ, R53.H0_H0 ;  /* 0x20000035ff2e7230 */ /* 0x000fc40000004100 */
[C---:B------:R-:W-:Y:S01]  /*51c0*/  FMUL.FTZ R119, R32.reuse, R119 ;  /* 0x0000007720777220 */ /* 0x040fe20000410000 */
[-C--:B------:R-:W-:Y:S01]  /*51d0*/  FMUL.FTZ R102, R39, R54.reuse ;  /* 0x0000003627667220 */ /* 0x080fe20000410000 */
[C---:B------:R-:W-:Y:S01]  /*51e0*/  FMUL.FTZ R54, R35.reuse, R54 ;  /* 0x0000003623367220 */ /* 0x040fe20000410000 */
[-C--:B------:R-:W-:Y:S01]  /*51f0*/  FFMA.FTZ R32, R32, R47.reuse, -R33 ;  /* 0x0000002f20207223 */ /* 0x080fe20000010821 */
[----:B------:R-:W-:Y:S01]  /*5200*/  FFMA.FTZ R33, R36, R47, R119 ;  /* 0x0000002f24217223 */ /* 0x000fe20000010077 */
[-C--:B------:R-:W-:Y:S01]  /*5210*/  FFMA.FTZ R35, R35, R46.reuse, -R102 ;  /* 0x0000002e23237223 */ /* 0x080fe20000010866 */
[----:B------:R-:W-:Y:S01]  /*5220*/  FFMA.FTZ R36, R39, R46, R54 ;  /* 0x0000002e27247223 */ /* 0x000fe20000010036 */
[--C-:B------:R-:W-:Y:S02]  /*5230*/  HADD2.F32 R53, -RZ, R117.reuse.H0_H0 ;  /* 0x20000075ff357230 */ /* 0x100fe40000004100 */
[----:B------:R-:W-:Y:S01]  /*5240*/  HADD2.F32 R117, -RZ, R117.H1_H1 ;  /* 0x30000075ff757230 */ /* 0x000fe20000004100 */
[----:B------:R-:W-:Y:S01]  /*5250*/  F2FP.F16.F32.PACK_AB R35, R35, R32 ;  /* 0x000000202323723e */ /* 0x000fe200000000ff */
[----:B------:R-:W-:-:S02]  /*5260*/  HADD2.F32 R46, -RZ, R45.H0_H0 ;  /* 0x2000002dff2e7230 */ /* 0x000fc40000004100 */
[----:B------:R-:W-:Y:S02]  /*5270*/  HADD2.F32 R47, -RZ, R45.H1_H1 ;  /* 0x3000002dff2f7230 */ /* 0x000fe40000004100 */
[----:B------:R-:W-:Y:S02]  /*5280*/  HADD2.F32 R39, -RZ, R37.H0_H0 ;  /* 0x20000025ff277230 */ /* 0x000fe40000004100 */
[-C--:B------:R-:W-:Y:S01]  /*5290*/  FMUL.FTZ R104, R46, R117.reuse ;  /* 0x000000752e687220 */ /* 0x080fe20000410000 */
[----:B------:R-:W-:Y:S02]  /*52a0*/  HADD2.F32 R102, -RZ, R55.H0_H0 ;  /* 0x20000037ff667230 */ /* 0x000fe40000004100 */
[----:B------:R-:W-:Y:S02]  /*52b0*/  HADD2.F32 R45, -RZ, R37.H1_H1 ;  /* 0x30000025ff2d7230 */ /* 0x000fe40000004100 */
[----:B------:R-:W-:Y:S01]  /*52c0*/  FMUL.FTZ R117, R39, R117 ;  /* 0x0000007527757220 */ /* 0x000fe20000410000 */
[----:B------:R-:W-:-:S02]  /*52d0*/  HADD2.F32 R54, -RZ, R103.H0_H0 ;  /* 0x20000067ff367230 */ /* 0x000fc40000004100 */
[-C--:B------:R-:W-:Y:S01]  /*52e0*/  FMUL.FTZ R108, R47, R102.reuse ;  /* 0x000000662f6c7220 */ /* 0x080fe20000410000 */
[-C--:B------:R-:W-:Y:S01]  /*52f0*/  FFMA.FTZ R37, R39, R53.reuse, -R104 ;  /* 0x0000003527257223 */ /* 0x080fe20000010868 */
[C---:B------:R-:W-:Y:S01]  /*5300*/  FMUL.FTZ R102, R45.reuse, R102 ;  /* 0x000000662d667220 */ /* 0x040fe20000410000 */
[----:B------:R-:W-:Y:S01]  /*5310*/  FFMA.FTZ R39, R46, R53, R117 ;  /* 0x000000352e277223 */ /* 0x000fe20000010075 */
[-C--:B------:R-:W-:Y:S01]  /*5320*/  FFMA.FTZ R108, R45, R54.reuse, -R108 ;  /* 0x000000362d6c7223 */ /* 0x080fe2000001086c */
[----:B------:R-:W-:Y:S02]  /*5330*/  HADD2.F32 R53, -RZ, R44.H0_H0 ;  /* 0x2000002cff357230 */ /* 0x000fe40000004100 */
[----:B------:R-:W-:Y:S01]  /*5340*/  FFMA.FTZ R104, R47, R54, R102 ;  /* 0x000000362f687223 */ /* 0x000fe20000010066 */
[----:B------:R-:W-:Y:S02]  /*5350*/  HADD2.F32 R47, -RZ, R116.H1_H1 ;  /* 0x30000074ff2f7230 */ /* 0x000fe40000004100 */
[--C-:B------:R-:W-:Y:S01]  /*5360*/  HADD2.F32 R45, -RZ, R43.reuse.H0_H0 ;  /* 0x2000002bff2d7230 */ /* 0x100fe20000004100 */
[----:B------:R-:W-:Y:S01]  /*5370*/  F2FP.F16.F32.PACK_AB R108, R108, R37 ;  /* 0x000000256c6c723e */ /* 0x000fe200000000ff */
[----:B------:R-:W-:Y:S01]  /*5380*/  HADD2.F32 R44, -RZ, R42.H0_H0 ;  /* 0x2000002aff2c7230 */ /* 0x000fe20000004100 */
[----:B------:R-:W-:Y:S01]  /*5390*/  F2FP.F16.F32.PACK_AB R37, R36, R33 ;  /* 0x000000212425723e */ /* 0x000fe200000000ff */
[----:B------:R-:W-:-:S02]  /*53a0*/  HADD2.F32 R43, -RZ, R43.H1_H1 ;  /* 0x3000002bff2b7230 */ /* 0x000fc40000004100 */
[-C--:B------:R-:W-:Y:S01]  /*53b0*/  FMUL.FTZ R55, R45, R47.reuse ;  /* 0x0000002f2d377220 */ /* 0x080fe20000410000 */
[----:B------:R-:W-:Y:S02]  /*53c0*/  HADD2.F32 R46, -RZ, R115.H1_H1 ;  /* 0x30000073ff2e7230 */ /* 0x000fe40000004100 */
[C---:B------:R-:W-:Y:S01]  /*53d0*/  FMUL.FTZ R54, R44.reuse, R47 ;  /* 0x0000002f2c367220 */ /* 0x040fe20000410000 */
[----:B------:R-:W-:Y:S02]  /*53e0*/  HADD2.F32 R42, -RZ, R42.H1_H1 ;  /* 0x3000002aff2a7230 */ /* 0x000fe40000004100 */
[-C--:B------:R-:W-:Y:S01]  /*53f0*/  FMUL.FTZ R47, R43, R53.reuse ;  /* 0x000000352b2f7220 */ /* 0x080fe20000410000 */
[----:B------:R-:W-:Y:S02]  /*5400*/  HADD2.F32 R52, -RZ, R52.H0_H0 ;  /* 0x20000034ff347230 */ /* 0x000fe40000004100 */
[-C--:B------:R-:W-:Y:S01]  /*5410*/  FFMA.FTZ R55, R44, R46.reuse, -R55 ;  /* 0x0000002e2c377223 */ /* 0x080fe20000010837 */
[----:B------:R-:W-:Y:S01]  /*5420*/  FFMA.FTZ R54, R45, R46, R54 ;  /* 0x0000002e2d367223 */ /* 0x000fe20000010036 */
[----:B------:R-:W-:Y:S01]  /*5430*/  FMUL.FTZ R102, R42, R53 ;  /* 0x000000352a667220 */ /* 0x000fe20000410000 */
[----:B------:R-:W-:-:S02]  /*5440*/  HADD2.F32 R45, -RZ, R41.H0_H0 ;  /* 0x20000029ff2d7230 */ /* 0x000fc40000004100 */
[-C--:B------:R-:W-:Y:S01]  /*5450*/  FFMA.FTZ R44, R42, R52.reuse, -R47 ;  /* 0x000000342a2c7223 */ /* 0x080fe2000001082f */
[----:B------:R-:W-:Y:S02]  /*5460*/  HADD2.F32 R42, -RZ, R38.H0_H0 ;  /* 0x20000026ff2a7230 */ /* 0x000fe40000004100 */
[----:B------:R-:W-:Y:S01]  /*5470*/  FFMA.FTZ R47, R43, R52, R102 ;  /* 0x000000342b2f7223 */ /* 0x000fe20000010066 */
[----:B------:R-:W-:Y:S01]  /*5480*/  HADD2.F32 R41, -RZ, R34.H0_H0 ;  /* 0x20000022ff297230 */ /* 0x000fe20000004100 */
[----:B------:R-:W-:Y:S01]  /*5490*/  F2FP.F16.F32.PACK_AB R39, R104, R39 ;  /* 0x000000276827723e */ /* 0x000fe200000000ff */
[----:B------:R-:W-:Y:S01]  /*54a0*/  HADD2.F32 R38, -RZ, R38.H1_H1 ;  /* 0x30000026ff267230 */ /* 0x000fe20000004100 */
[----:B------:R-:W-:Y:S01]  /*54b0*/  F2FP.F16.F32.PACK_AB R32, R44, R55 ;  /* 0x000000372c20723e */ /* 0x000fe200000000ff */
[----:B------:R-:W-:Y:S01]  /*54c0*/  HADD2.F32 R116, -RZ, R116.H0_H0 ;  /* 0x20000074ff747230 */ /* 0x000fe20000004100 */
[----:B------:R-:W-:Y:S01]  /*54d0*/  F2FP.F16.F32.PACK_AB R36, R47, R54 ;  /* 0x000000362f24723e */ /* 0x000fe200000000ff */
[----:B------:R-:W-:-:S02]  /*54e0*/  HADD2.F32 R34, -RZ, R34.H1_H1 ;  /* 0x30000022ff227230 */ /* 0x000fc40000004100 */
[-C--:B------:R-:W-:Y:S01]  /*54f0*/  FMUL.FTZ R103, R38, R45.reuse ;  /* 0x0000002d26677220 */ /* 0x080fe20000410000 */
[----:B------:R-:W-:Y:S02]  /*5500*/  HADD2.F32 R115, -RZ, R115.H0_H0 ;  /* 0x20000073ff737230 */ /* 0x000fe40000004100 */
[CC--:B------:R-:W-:Y:S01]  /*5510*/  FMUL.FTZ R53, R41.reuse, R116.reuse ;  /* 0x0000007429357220 */ /* 0x0c0fe20000410000 */
[----:B------:R-:W-:Y:S02]  /*5520*/  HADD2.F32 R43, -RZ, R40.H0_H0 ;  /* 0x20000028ff2b7230 */ /* 0x000fe40000004100 */
        /* <DEDUP_REMOVED lines=8> */
[----:B------:R-:W-:Y:S02]  /*55b0*/  F2FP.F16.F32.PACK_AB R34, R103, R40 ;  /* 0x000000286722723e */ /* 0x000fe400000000ff */
[----:B------:R-:W-:-:S07]  /*55c0*/  F2FP.F16.F32.PACK_AB R38, R38, R53 ;  /* 0x000000352626723e */ /* 0x000fce00000000ff */
.L_x_11734:
[----:B------:R-:W-:Y:S05]  /*55d0*/  BSYNC B1 ;  /* 0x0000000000017941 */ /* 0x000fea0003800000 */
.L_x_11733:
[----:B-1----:R4:W-:Y:S01]  /*55e0*/  STG.E.128 desc[UR38][R48.64], R32 ;  /* 0x0000002030007986 */ /* 0x0029e2000c101d26 */
[----:B------:R-:W-:-:S13]  /*55f0*/  ISETP.GE.AND P4, PT, R51, R107, PT ;  /* 0x0000006b3300720c */ /* 0x000fda0003f86270 */
[----:B------:R-:W-:Y:S05]  /*5600*/  @P4 BRA `(.L_x_11719) ;  /* 0x0000000000844947 */ /* 0x000fea0003800000 */
[--C-:B----4-:R-:W-:Y:S02]  /*5610*/  SHF.R.S32.HI R32, RZ, 0x1f, R51.reuse ;  /* 0x0000001fff207819 */ /* 0x110fe40000011433 */
[----:B------:R-:W-:-:S04]  /*5620*/  IADD3 R51, P4, P5, R4, R100, R51 ;  /* 0x0000006404337210 */ /* 0x000fc80007d9e033 */
[----:B------:R-:W-:Y:S02]  /*5630*/  IADD3.X R50, R3, R50, R32, P4, P5 ;  /* 0x0000003203327210 */ /* 0x000fe400027ea420 */
[----:B------:R-:W-:-:S04]  /*5640*/  LEA R98, P4, R51, R98, 0x1 ;  /* 0x0000006233627211 */ /* 0x000fc800078808ff */
[----:B------:R-:W-:-:S05]  /*5650*/  LEA.HI.X R99, R51, R99, R50, 0x1, P4 ;  /* 0x0000006333637211 */ /* 0x000fca00020f0c32 */
[----:B--2---:R1:W-:Y:S01]  /*5660*/  STG.E.128 desc[UR38][R98.64], R36 ;  /* 0x0000002462007986 */ /* 0x0043e2000c101d26 */
[----:B------:R-:W-:Y:S05]  /*5670*/  BRA `(.L_x_11719) ;  /* 0x0000000000687947 */ /* 0x000fea0003800000 */
.L_x_11702:
[----:B------:R-:W-:-:S06]  /*5680*/  UISETP.NE.AND UP0, UPT, UR37, 0x3, UPT ;  /* 0x000000032500788c */ /* 0x000fcc000bf05270 */
[----:B------:R-:W-:-:S13]  /*5690*/  PLOP3.LUT P3, PT, PT, PT, UP0, 0x80, 0x0 ;  /* 0x000000000000781c */ /* 0x000fda0003f6f008 */
[----:B------:R-:W-:Y:S05]  /*56a0*/  @!P3 BRA `(.L_x_11735) ;  /* 0x000000000004b947 */ /* 0x000fea0003800000 */
[----:B------:R-:W-:Y:S01]  /*56b0*/  BPT.TRAP 0x1 ;  /* 0x000000040000795c */ /* 0x000fe20000300000 */
.L_x_11735:
[----:B------:R-:W-:Y:S01]  /*56c0*/  IMAD R95, R22, 0x8, R19 ;  /* 0x00000008165f7824 */ /* 0x000fe200078e0213 */
[----:B------:R-:W-:Y:S01]  /*56d0*/  SHF.L.U32 R106, R206, 0x1f, RZ ;  /* 0x0000001fce6a7819 */ /* 0x000fe200000006ff */
[----:B------:R-:W-:Y:S01]  /*56e0*/  IMAD R97, R27, -0x60, R24 ;  /* 0xffffffa01b617824 */ /* 0x000fe200078e0218 */
[----:B------:R-:W-:Y:S02]  /*56f0*/  BSSY B1, `(.L_x_11736) ;  /* 0x0000004000017945 */ /* 0x000fe40003800000 */
[----:B------:R-:W0:Y:S02]  /*5700*/  SYNCS.PHASECHK.TRANS64.TRYWAIT P4, [R95+URZ+0x22890], R106 ;  /* 0x0228906a5f0075a7 */ /* 0x000e24000808017f */
[----:B------:R-:W-:Y:S01]  /*5710*/  VIMNMX R97, R97, 0x60, PT ;  /* 0x0000006061617848 */ /* 0x000fe20003fe0100 */
[----:B0-----:R-:W-:Y:S06]  /*5720*/  @!P4 BRA `(.L_x_11737) ;  /* 0x000001f40080c947 */ /* 0x001fec0003800000 */
.L_x_12084:
[----:B------:R-:W-:Y:S05]  /*5730*/  BSYNC B1 ;  /* 0x0000000000017941 */ /* 0x000fea0003800000 */
.L_x_11736:
[-C--:B------:R-:W-:Y:S01]  /*5740*/  ISETP.GE.AND P5, PT, R23, R97.reuse, PT ;  /* 0x000000611700720c */ /* 0x080fe20003fa6270 */
[----:B------:R-:W-:Y:S01]  /*5750*/  BSSY B1, `(.L_x_11738) ;  /* 0x0000007000017945 */ /* 0x000fe20003800000 */
[----:B------:R-:W-:-:S11]  /*5760*/  ISETP.GE.AND P4, PT, R231, R97, PT ;  /* 0x00000061e700720c */ /* 0x000fd60003f86270 */
[----:B------:R-:W-:Y:S05]  /*5770*/  @P5 BRA `(.L_x_11739) ;  /* 0x0000000000105947 */ /* 0x000fea0003800000 */
[----:B------:R-:W1:Y:S04]  /*5780*/  @!P1 LDS.128 R32, [R104] ;  /* 0x0000000068209984 */ /* 0x000e680000000c00 */
[----:B------:R-:W2:Y:S04]  /*5790*/  @!P2 LDS.128 R36, [R103] ;  /* 0x000000006724a984 */ /* 0x000ea80000000c00 */
[----:B-1----:R1:W-:Y:S04]  /*57a0*/  @!P1 STG.E.128 desc[UR38][R42.64], R32 ;  /* 0x000000202a009986 */ /* 0x0023e8000c101d26 */
[----:B--2---:R1:W-:Y:S02]  /*57b0*/  @!P2 STG.E.128 desc[UR38][R42.64+0x40], R36 ;  /* 0x000040242a00a986 */ /* 0x0043e4000c101d26 */
.L_x_11739:
[----:B------:R-:W-:Y:S05]  /*57c0*/  BSYNC B1 ;  /* 0x0000000000017941 */ /* 0x000fea0003800000 */
.L_x_11738:
[----:B------:R-:W-:Y:S05]  /*57d0*/  @P4 BRA `(.L_x_11719) ;  /* 0x0000000000104947 */ /* 0x000fea0003800000 */
[----:B-1----:R-:W1:Y:S04]  /*57e0*/  @!P1 LDS.128 R32, [R104+0x2000] ;  /* 0x0020000068209984 */ /* 0x002e680000000c00 */
[----:B------:R-:W2:Y:S04]  /*57f0*/  @!P2 LDS.128 R36, [R103+0x2000] ;  /* 0x002000006724a984 */ /* 0x000ea80000000c00 */
[----:B-1----:R3:W-:Y:S04]  /*5800*/  @!P1 STG.E.128 desc[UR38][R40.64], R32 ;  /* 0x0000002028009986 */ /* 0x0027e8000c101d26 */
[----:B--2---:R3:W-:Y:S02]  /*5810*/  @!P2 STG.E.128 desc[UR38][R40.64+0x40], R36 ;  /* 0x000040242800a986 */ /* 0x0047e4000c101d26 */
.L_x_11719:
[----:B------:R-:W-:Y:S05]  /*5820*/  BSYNC B0 ;  /* 0x0000000000007941 */ /* 0x000fea0003800000 */
.L_x_11701:
        /* <DEDUP_REMOVED lines=17> */
.L_x_11741:
[----:B------:R-:W-:Y:S05]  /*5940*/  BSYNC B0 ;  /* 0x0000000000007941 */ /* 0x000fea0003800000 */
.L_x_11740:
[----:B------:R-:W2:Y:S01]  /*5950*/  SYNCS.PHASECHK.TRANS64.TRYWAIT P3, [R95+URZ+0x228b0], R106 ;  /* 0x0228b06a5f0075a7 */ /* 0x000ea2000806017f */
[----:B------:R-:W-:Y:S01]  /*5960*/  ULDC UR41, c[0x0][0x320] ;  /* 0x0000c80000297ab9 */ /* 0x000fe20000000800 */
[----:B------:R-:W-:Y:S01]  /*5970*/  ULDC.64 UR46, c[0x0][0x328] ;  /* 0x0000ca00002e7ab9 */ /* 0x000fe20000000a00 */
[----:B------:R-:W-:Y:S01]  /*5980*/  ULDC.64 UR44, c[0x0][0x318] ;  /* 0x0000c600002c7ab9 */ /* 0x000fe20000000a00 */
[----:B------:R-:W-:Y:S01]  /*5990*/  BSSY B0, `(.L_x_11742) ;  /* 0x0000003000007945 */ /* 0x000fe20003800000 */
[----:B------:R-:W-:-:S03]  /*59a0*/  IMAD R41, R22, 0x6000, R89 ;  /* 0x0000600016297824 */ /* 0x000fc600078e0259 */
[----:B--2---:R-:W-:Y:S05]  /*59b0*/  @!P3 BRA `(.L_x_11743) ;  /* 0x000001f000f0b947 */ /* 0x004fea0003800000 */
.L_x_12085:
[----:B------:R-:W-:Y:S05]  /*59c0*/  BSYNC B0 ;  /* 0x0000000000007941 */ /* 0x000fea0003800000 */
.L_x_11742:
[----:B------:R-:W-:Y:S01]  /*59d0*/  ISETP.GE.AND P3, PT, R23, R97, PT ;  /* 0x000000611700720c */ /* 0x000fe20003f66270 */
[----:B------:R-:W-:Y:S01]  /*59e0*/  IMAD.IADD R40, R88, 0x1, R41 ;  /* 0x0000000158287824 */ /* 0x000fe200078e0229 */
[----:B------:R-:W-:Y:S01]  /*59f0*/  BSSY B0, `(.L_x_11744) ;  /* 0x0000025000007945 */ /* 0x000fe20003800000 */
[----:B------:R-:W-:Y:S02]  /*5a00*/  IMAD R41, R41, 0x2, R25 ;  /* 0x0000000229297824 */ /* 0x000fe400078e0219 */
[----:B------:R-:W-:-:S04]  /*5a10*/  IMAD.WIDE R36, R27, 0x60, R58 ;  /* 0x000000601b247825 */ /* 0x000fc800078e023a */
[----:B------:R-:W-:-:S04]  /*5a20*/  IMAD R40, R40, 0x2, R25 ;  /* 0x0000000228287824 */ /* 0x000fc800078e0219 */
        /* <DEDUP_REMOVED lines=33> */
.L_x_11745:
[----:B------:R-:W-:Y:S05]  /*5c40*/  BSYNC B0 ;  /* 0x0000000000007941 */ /* 0x000fea0003800000 */
.L_x_11744:
        /* <DEDUP_REMOVED lines=37> */
.L_x_11747:
[----:B------:R-:W-:Y:S05]  /*5ea0*/  BSYNC B0 ;  /* 0x0000000000007941 */ /* 0x000fea0003800000 */
.L_x_11746:
        /* <DEDUP_REMOVED lines=12> */
[----:B---34-:R-:W-:Y:S02]  /*5f70*/  SEL R33, RZ, 0x1, P3 ;  /* 0x00000001ff217807 */ /* 0x018fe40001800000 */
[----:B------:R-:W-:Y:S02]  /*5f80*/  SEL R22, R22, RZ, P3 ;  /* 0x000000ff16167207 */ /* 0x000fe40001800000 */
[----:B------:R-:W-:Y:S01]  /*5f90*/  LOP3.LUT R206, R206, R33, RZ, 0x3c, !PT ;  /* 0x00000021cece7212 */ /* 0x000fe200078e3cff */
[----:B------:R1:W-:Y:S01]  /*5fa0*/  @!P4 SYNCS.ARRIVE.TRANS64.RED.A1T0 RZ, [R95+URZ], RZ ;  /* 0x000000ff5fffc9a7 */ /* 0x0003e2000810043f */
[----:B------:R-:W-:Y:S05]  /*5fb0*/  @P5 BRA `(.L_x_11748) ;  /* 0xffffffcc00645947 */ /* 0x000fea000383ffff */
[----:B-1----:R-:W0:Y:S01]  /*5fc0*/  S2R R32, SR_TID.X ;  /* 0x0000000000207919 */ /* 0x002e220000002100 */
[----:B------:R-:W-:Y:S02]  /*5fd0*/  PLOP3.LUT P0, PT, PT, PT, PT, 0x8, 0x0 ;  /* 0x000000000000781c */ /* 0x000fe40003f0e170 */
[----:B0-----:R-:W-:-:S04]  /*5fe0*/  SHF.R.U32.HI R32, RZ, 0x7, R32 ;  /* 0x00000007ff207819 */ /* 0x001fc80000011620 */
[----:B------:R-:W-:-:S13]  /*5ff0*/  ISETP.NE.AND P5, PT, R32, 0x1, PT ;  /* 0x000000012000780c */ /* 0x000fda0003fa5270 */
[----:B------:R-:W-:Y:S06]  /*6000*/  @!P5 BAR.ARV 0x9, 0x100 ;  /* 0x024400000000db1d */ /* 0x000fec0000002000 */
.L_x_11696:
[----:B------:R-:W0:Y:S01]  /*6010*/  LDC R0, c[0x0][0x448] ;  /* 0x00011200ff007b82 */ /* 0x000e220000000800 */
[----:B------:R-:W-:-:S07]  /*6020*/  IADD3 R7, R204, 0x1, -R203 ;  /* 0x00000001cc077810 */ /* 0x000fce0007ffe8cb */
        /* <DEDUP_REMOVED lines=8> */
[----:B------:R-:W-:Y:S01]  /*60b0*/  IMAD.IADD R3, R7, 0x1, R0 ;  /* 0x0000000107037824 */ /* 0x000fe200078e0200 */
[----:B------:R-:W-:Y:S06]  /*60c0*/  @P0 BRA `(.L_x_11749) ;  /* 0x00000000000c0947 */ /* 0x000fec0003800000 */
[----:B------:R-:W0:Y:S01]  /*60d0*/  FENCE.VIEW.ASYNC.G ;  /* 0x00000000000073c6 */ /* 0x000e220000000100 */
[----:B------:R-:W-:Y:S05]  /*60e0*/  WARPSYNC.ALL ;  /* 0x0000000000007948 */ /* 0x000fea0003800000 */
[----:B0-----:R-:W-:Y:S06]  /*60f0*/  BAR.ARV 0xc, 0x180 ;  /* 0x0306000000007b1d */ /* 0x001fec0000002000 */
.L_x_11749:
        /* <DEDUP_REMOVED lines=13> */
.L_x_11752:
[----:B------:R-:W-:-:S13]  /*61d0*/  ISETP.NE.AND P0, PT, R5, 0x1, PT ;  /* 0x000000010500780c */ /* 0x000fda0003f05270 */
[----:B------:R-:W0:Y:S02]  /*61e0*/  @P0 LDC.64 R6, c[0x0][0x9e8] ;  /* 0x00027a00ff060b82 */ /* 0x000e240000000a00 */
[----:B0-----:R-:W-:-:S05]  /*61f0*/  @P0 IMAD.HI.U32 R6, R0, R6, RZ ;  /* 0x0000000600060227 */ /* 0x001fca00078e00ff */
[----:B------:R-:W-:-:S07]  /*6200*/  @P0 SHF.R.U32.HI R0, RZ, R7, R6 ;  /* 0x00000007ff000219 */ /* 0x000fce0000011606 */
.L_x_11753:
[----:B------:R-:W-:Y:S05]  /*6210*/  BSYNC B0 ;  /* 0x0000000000007941 */ /* 0x000fea0003800000 */
.L_x_11751:
[----:B------:R-:W-:-:S05]  /*6220*/  IMAD R3, R0, R5, R5 ;  /* 0x0000000500037224 */ /* 0x000fca00078e0205 */
[----:B------:R-:W-:-:S07]  /*6230*/  VIMNMX R4, R4, R3, PT ;  /* 0x0000000304047248 */ /* 0x000fce0003fe0100 */
.L_x_11750:
[----:B------:R-:W0:Y:S01]  /*6240*/  @P1 LDC R0, c[0x0][0x44c] ;  /* 0x00011300ff001b82 */ /* 0x000e220000000800 */
[----:B------:R-:W-:Y:S01]  /*6250*/  VIADD R4, R4, 0x5f ;  /* 0x0000005f04047836 */ /* 0x000fe20000000000 */
[----:B------:R-:W-:-:S03]  /*6260*/  ULDC UR4, c[0x0][0x9dc] ;  /* 0x0002770000047ab9 */ /* 0x000fc60000000800 */
[----:B------:R-:W-:-:S03]  /*6270*/  IMAD.HI R4, R4, 0x2aaaaaab, RZ ;  /* 0x2aaaaaab04047827 */ /* 0x000fc600078e02ff */
[----:B------:R-:W1:Y:S02]  /*6280*/  @P1 LDC R7, c[0x0][0x450] ;  /* 0x00011400ff071b82 */ /* 0x000e640000000800 */
[----:B------:R-:W-:-:S04]  /*6290*/  SHF.R.U32.HI R3, RZ, 0x1f, R4 ;  /* 0x0000001fff037819 */ /* 0x000fc80000011604 */
[----:B------:R-:W-:-:S04]  /*62a0*/  LEA.HI.SX32 R4, R4, R3, 0x1c ;  /* 0x0000000304047211 */ /* 0x000fc800078fe2ff */
[----:B------:R-:W-:Y:S01]  /*62b0*/  VIMNMX R29, R29, R4, PT ;  /* 0x000000041d1d7248 */ /* 0x000fe20003fe0100 */
[----:B0-----:R-:W-:-:S04]  /*62c0*/  @P1 IMAD.HI.U32 R6, R209, R0, RZ ;  /* 0x00000000d1061227 */ /* 0x001fc800078e00ff */
[----:B------:R-:W-:Y:S01]  /*62d0*/  IMAD.MOV.U32 R0, RZ, RZ, R209 ;  /* 0x000000ffff007224 */ /* 0x000fe200078e00d1 */
        /* <DEDUP_REMOVED lines=14> */
.L_x_11756:
[----:B------:R-:W-:-:S13]  /*63c0*/  ISETP.NE.AND P0, PT, R5, 0x1, PT ;  /* 0x000000010500780c */ /* 0x000fda0003f05270 */
[----:B------:R-:W0:Y:S02]  /*63d0*/  @P0 LDC.64 R6, c[0x0][0x9e8] ;  /* 0x00027a00ff060b82 */ /* 0x000e240000000a00 */
[----:B0-----:R-:W-:-:S05]  /*63e0*/  @P0 IMAD.HI.U32 R4, R0, R6, RZ ;  /* 0x0000000600040227 */ /* 0x001fca00078e00ff */
[----:B------:R-:W-:-:S07]  /*63f0*/  @P0 SHF.R.U32.HI R0, RZ, R7, R4 ;  /* 0x00000007ff000219 */ /* 0x000fce0000011604 */
.L_x_11757:
[----:B------:R-:W-:Y:S05]  /*6400*/  BSYNC B0 ;  /* 0x0000000000007941 */ /* 0x000fea0003800000 */
.L_x_11755:
[----:B------:R-:W-:-:S05]  /*6410*/  IMAD R0, R0, R5, RZ ;  /* 0x0000000500007224 */ /* 0x000fca00078e02ff */
[----:B------:R-:W-:-:S07]  /*6420*/  VIMNMX R3, R3, R0, !PT ;  /* 0x0000000003037248 */ /* 0x000fce0007fe0100 */
.L_x_11754:
        /* <DEDUP_REMOVED lines=39> */
.L_x_11759:
[----:B------:R-:W-:Y:S05]  /*66a0*/  BSYNC B0 ;  /* 0x0000000000007941 */ /* 0x000fea0003800000 */
.L_x_11758:
        /* <DEDUP_REMOVED lines=79> */
.L_x_12088:
        /* <DEDUP_REMOVED lines=26> */
.L_x_11763:
[----:B------:R-:W-:Y:S05]  /*6d40*/  BSYNC B6 ;  /* 0x0000000000067941 */ /* 0x000fea0003800000 */
.L_x_11762:
        /* <DEDUP_REMOVED lines=12> */
.L_x_11767:
[----:B--2---:R2:W3:Y:S02]  /*6e10*/  SYNCS.PHASECHK.TRANS64.TRYWAIT P0, [R19+URZ+0x22800], R0 ;  /* 0x02280000130075a7 */ /* 0x0044e4000800017f */
[----:B---3--:R-:W-:Y:S05]  /*6e20*/  @!P0 NANOSLEEP.SYNCS 0x989680 ;  /* 0x009896800000895d */ /* 0x008fea0003900000 */
[----:B------:R-:W3:Y:S02]  /*6e30*/  @!P0 SYNCS.PHASECHK.TRANS64 P0, [R19+URZ+0x22800], R0 ;  /* 0x02280000130085a7 */ /* 0x000ee4000800007f */
[----:B---3--:R-:W-:Y:S05]  /*6e40*/  @!P0 BRA `(.L_x_11767) ;  /* 0xfffffffc00f08947 */ /* 0x008fea000383ffff */
.L_x_11766:
[----:B------:R-:W-:Y:S05]  /*6e50*/  BSYNC B0 ;  /* 0x0000000000007941 */ /* 0x000fea0003800000 */
.L_x_11765:
[----:B------:R-:W-:Y:S05]  /*6e60*/  BRA `(.L_x_11768) ;  /* 0x0000002800f87947 */ /* 0x000fea0003800000 */
.L_x_11764:
[----:B------:R-:W-:Y:S01]  /*6e70*/  LOP3.LUT P0, RZ, R24, 0x3ff, RZ, 0xc0, !PT ;  /* 0x000003ff18ff7812 */ /* 0x000fe2000780c0ff */
[----:B------:R-:W-:Y:S01]  /*6e80*/  ULDC.64 UR4, c[0x0][0x3f8] ;  /* 0x0000fe0000047ab9 */ /* 0x000fe20000000a00 */
[----:B-----5:R-:W-:Y:S01]  /*6e90*/  SHF.R.S32.HI R0, RZ, 0x1f, R152 ;  /* 0x0000001fff007819 */ /* 0x020fe20000011498 */
[----:B------:R-:W-:Y:S01]  /*6ea0*/  ULDC.64 UR6, c[0x0][0x408] ;  /* 0x0001020000067ab9 */ /* 0x000fe20000000a00 */
[----:B------:R-:W-:Y:S01]  /*6eb0*/  IMAD.WIDE.U32 R24, R152, UR4, RZ ;  /* 0x0000000498187c25 */ /* 0x000fe2000f8e00ff */
        /* <DEDUP_REMOVED lines=25> */
.L_x_11770:
[----:B------:R-:W-:Y:S05]  /*7050*/  BSYNC B6 ;  /* 0x0000000000067941 */ /* 0x000fea0003800000 */
.L_x_11769:
[----:B------:R-:W-:Y:S01]  /*7060*/  LEA.HI R31, R31, R26, RZ, 0x2 ;  /* 0x0000001a1f1f7211 */ /* 0x000fe200078f10ff */
[----:B------:R-:W-:Y:S01]  /*7070*/  ULDC.U8 UR4, c[0x0][0x410] ;  /* 0x0001040000047ab9 */ /* 0x000fe20000000000 */
[----:B------:R-:W-:Y:S01]  /*7080*/  BSSY B0, `(.L_x_11771) ;  /* 0x0000294000007945 */ /* 0x000fe20003800000 */
[----:B------:R-:W-:Y:S01]  /*7090*/  ISETP.NE.AND P0, PT, RZ, UR4, PT ;  /* 0x00000004ff007c0c */ /* 0x000fe2000bf05270 */
[----:B------:R-:W-:Y:S01]  /*70a0*/  IMAD.IADD R39, R23, 0x1, R209 ;  /* 0x0000000117277824 */ /* 0x000fe200078e02d1 */
[----:B------:R-:W-:Y:S02]  /*70b0*/  SHF.R.S32.HI R0, RZ, 0x1f, R31 ;  /* 0x0000001fff007819 */ /* 0x000fe4000001141f */
[----:B------:R-:W-:Y:S02]  /*70c0*/  LOP3.LUT R31, R31, 0xfffffffc, RZ, 0xc0, !PT ;  /* 0xfffffffc1f1f7812 */ /* 0x000fe400078ec0ff */
[----:B------:R-:W-:-:S03]  /*70d0*/  LEA.HI R0, R0, R23, RZ, 0x3 ;  /* 0x0000001700007211 */ /* 0x000fc600078f18ff */
[----:B------:R-:W-:Y:S01]  /*70e0*/  IMAD.IADD R26, R26, 0x1, -R31 ;  /* 0x000000011a1a7824 */ /* 0x000fe200078e0a1f */
[----:B------:R-:W-:-:S05]  /*70f0*/  LOP3.LUT R0, R0, 0xfffffff8, RZ, 0xc0, !PT ;  /* 0xfffffff800007812 */ /* 0x000fca00078ec0ff */
[----:B------:R-:W-:Y:S01]  /*7100*/  IMAD.IADD R37, R23, 0x1, -R0 ;  /* 0x0000000117257824 */ /* 0x000fe200078e0a00 */
[----:B------:R-:W-:Y:S06]  /*7110*/  @!P0 BRA `(.L_x_11772) ;  /* 0x0000001400508947 */ /* 0x000fec0003800000 */
[----:B------:R-:W1:Y:S01]  /*7120*/  LDC R40, c[0x0][0x448] ;  /* 0x00011200ff287b82 */ /* 0x000e620000000800 */
        /* <DEDUP_REMOVED lines=8> */
[----:B-1----:R-:W-:-:S13]  /*71b0*/  ISETP.NE.AND P0, PT, R40, 0x1, PT ;  /* 0x000000012800780c */ /* 0x002fda0003f05270 */
[----:B------:R-:W1:Y:S08]  /*71c0*/  @P0 LDC R0, c[0x0][0x44c] ;  /* 0x00011300ff000b82 */ /* 0x000e700000000800 */
[----:B------:R-:W2:Y:S01]  /*71d0*/  @P0 LDC R5, c[0x0][0x450] ;  /* 0x00011400ff050b82 */ /* 0x000ea20000000800 */
[----:B-1----:R-:W-:-:S05]  /*71e0*/  @P0 IMAD.HI.U32 R0, R3, R0, RZ ;  /* 0x0000000003000227 */ /* 0x002fca00078e00ff */
[----:B--2---:R-:W-:-:S04]  /*71f0*/  @P0 SHF.R.U32.HI R3, RZ, R5, R0 ;  /* 0x00000005ff030219 */ /* 0x004fc80000011600 */
        /* <DEDUP_REMOVED lines=17> */
[----:B------:R1:W2:Y:S04]  /*7310*/  SHFL.IDX PT, R3, R7, RZ, 0x1c1f ;  /* 0x001c1fff07037589 */ /* 0x0002a800000e0000 */
[----:B------:R1:W3:Y:S04]  /*7320*/  SHFL.IDX PT, R0, R6, RZ, 0x1c1f ;  /* 0x001c1fff06007589 */ /* 0x0002e800000e0000 */
[----:B------:R1:W4:Y:S04]  /*7330*/  SHFL.IDX PT, R5, R10, RZ, 0x1c1f ;  /* 0x001c1fff0a057589 */ /* 0x00032800000e0000 */
[----:B------:R1:W0:Y:S02]  /*7340*/  SHFL.IDX PT, R14, R4, RZ, 0x1c1f ;  /* 0x001c1fff040e7589 */ /* 0x00022400000e0000 */
.L_x_12094:
        /* <DEDUP_REMOVED lines=9> */
[----:B---3--:R-:W-:Y:S01]  /*73e0*/  IMAD.MOV.U32 R8, RZ, RZ, R0 ;  /* 0x000000ffff087224 */ /* 0x008fe200078e0000 */
[----:B------:R-:W-:Y:S01]  /*73f0*/  ISETP.GE.AND P3, PT, R207, UR4, PT ;  /* 0x00000004cf007c0c */ /* 0x000fe2000bf66270 */
[----:B--2---:R-:W-:Y:S01]  /*7400*/  IMAD.MOV.U32 R9, RZ, RZ, R3 ;  /* 0x000000ffff097224 */ /* 0x004fe200078e0003 */
[----:B------:R-:W-:Y:S01]  /*7410*/  ISETP.GE.AND P2, PT, R200, UR4, PT ;  /* 0x00000004c8007c0c */ /* 0x000fe2000bf46270 */
[----:B----4-:R-:W-:Y:S01]  /*7420*/  IMAD.MOV.U32 R15, RZ, RZ, R5 ;  /* 0x000000ffff0f7224 */ /* 0x010fe200078e0005 */
[----:B------:R-:W-:-:S09]  /*7430*/  CS2R R28, SRZ ;  /* 0x00000000001c7805 */ /* 0x000fd2000001ff00 */
[C---:B0-----:R-:W-:Y:S01]  /*7440*/  @!P3 IMAD.SHL.U32 R13, R207.reuse, 0x2, RZ ;  /* 0x00000002cf0db824 */ /* 0x041fe200078e00ff */
[----:B------:R-:W-:Y:S01]  /*7450*/  @!P3 SHF.L.U64.HI R24, R207, 0x1, R32 ;  /* 0x00000001cf18b819 */ /* 0x000fe20000010220 */
[----:B------:R-:W-:-:S03]  /*7460*/  @!P2 IMAD.WIDE R30, R200, 0x2, R8 ;  /* 0x00000002c81ea825 */ /* 0x000fc600078e0208 */
        /* <DEDUP_REMOVED lines=12> */
.L_x_11775:
[----:B------:R-:W-:Y:S05]  /*7530*/  BSYNC B1 ;  /* 0x0000000000017941 */ /* 0x000fea0003800000 */
.L_x_11774:
[----:B----45:R-:W-:Y:S01]  /*7540*/  IMAD.MOV.U32 R5, RZ, RZ, R26 ;  /* 0x000000ffff057224 */ /* 0x030fe200078e001a */
[----:B------:R-:W-:Y:S01]  /*7550*/  UMOV UR4, 0xffffffff ;  /* 0xffffffff00047882 */ /* 0x000fe20000000000 */
[----:B0-----:R-:W-:Y:S02]  /*7560*/  IMAD.MOV.U32 R8, RZ, RZ, R27 ;  /* 0x000000ffff087224 */ /* 0x001fe400078e001b */
[----:B---3--:R-:W-:Y:S01]  /*7570*/  IMAD.MOV.U32 R0, RZ, RZ, R24 ;  /* 0x000000ffff007224 */ /* 0x008fe200078e0018 */
[----:B------:R-:W-:Y:S01]  /*7580*/  PRMT R35, R5, 0x7610, R35 ;  /* 0x0000761005237816 */ /* 0x000fe20000000023 */
[----:B--2---:R-:W-:Y:S01]  /*7590*/  IMAD.MOV.U32 R3, RZ, RZ, R25 ;  /* 0x000000ffff037224 */ /* 0x004fe200078e0019 */
[----:B------:R-:W-:Y:S01]  /*75a0*/  PRMT R43, R8, 0x7610, R43 ;  /* 0x00007610082b7816 */ /* 0x000fe2000000002b */
[----:B------:R-:W-:Y:S02]  /*75b0*/  IMAD.MOV.U32 R5, RZ, RZ, R20 ;  /* 0x000000ffff057224 */ /* 0x000fe400078e0014 */
        /* <DEDUP_REMOVED lines=10> */
[----:B------:R0:W3:Y:S04]  /*7660*/  SHFL.IDX PT, R0, R6, 0x1, 0x1c1f ;  /* 0x003c1f0006007f89 */ /* 0x0000e800000e0000 */
[----:B------:R0:W4:Y:S04]  /*7670*/  SHFL.IDX PT, R5, R10, 0x1, 0x1c1f ;  /* 0x003c1f000a057f89 */ /* 0x00012800000e0000 */
[----:B-1----:R-:W1:Y:S02]  /*7680*/  SHFL.IDX PT, R4, R4, 0x1, 0x1c1f ;  /* 0x003c1f0004047f89 */ /* 0x002e6400000e0000 */
.L_x_12100:
[----:B------:R-:W-:Y:S01]  /*7690*/  VIADD R39, R39, 0x40 ;  /* 0x0000004027277836 */ /* 0x000fe20000000000 */
[----:B0-----:R-:W-:Y:S01]  /*76a0*/  LEA.HI R6, R232, R232, RZ, 0x1 ;  /* 0x000000e8e8067211 */ /* 0x001fe200078f08ff */
[----:B------:R-:W-:Y:S01]  /*76b0*/  BSSY B1, `(.L_x_11777) ;  /* 0x000001e000017945 */ /* 0x000fe20003800000 */
[----:B------:R-:W-:Y:S02]  /*76c0*/  CS2R R10, SRZ ;  /* 0x00000000000a7805 */ /* 0x000fe4000001ff00 */
[----:B------:R-:W-:Y:S02]  /*76d0*/  CS2R R14, SRZ ;  /* 0x00000000000e7805 */ /* 0x000fe4000001ff00 */
[----:B------:R-:W-:Y:S02]  /*76e0*/  ISETP.GE.AND P0, PT, R39, R40, PT ;  /* 0x000000282700720c */ /* 0x000fe40003f06270 */
[----:B------:R-:W-:Y:S02]  /*76f0*/  CS2R R12, SRZ ;  /* 0x00000000000c7805 */ /* 0x000fe4000001ff00 */
[----:B------:R-:W-:-:S05]  /*7700*/  LOP3.LUT R7, R6, 0xfffffffe, RZ, 0xc0, !PT ;  /* 0xfffffffe06077812 */ /* 0x000fca00078ec0ff */
        /* <DEDUP_REMOVED lines=8> */
[----:B------:R-:W-:-:S09]  /*7790*/  CS2R R14, SRZ ;  /* 0x00000000000e7805 */ /* 0x000fd2000001ff00 */
[C---:B------:R-:W-:Y:S02]  /*77a0*/  @!P2 IMAD.WIDE R38, R200.reuse, 0x2, R6 ;  /* 0x00000002c826a825 */ /* 0x040fe400078e0206 */
[C---:B------:R-:W-:Y:S02]  /*77b0*/  @!P3 SHF.L.U64.HI R10, R207.reuse, 0x1, R32 ;  /* 0x00000001cf0ab819 */ /* 0x040fe40000010220 */
[----:B------:R-:W-:Y:S01]  /*77c0*/  @!P3 IMAD.SHL.U32 R7, R207, 0x2, RZ ;  /* 0x00000002cf07b824 */ /* 0x000fe200078e00ff */
[----:B------:R-:W-:Y:S02]  /*77d0*/  CS2R R8, SRZ ;  /* 0x0000000000087805 */ /* 0x000fe4000001ff00 */
[----:B------:R-:W-:Y:S01]  /*77e0*/  CS2R R12, SRZ ;  /* 0x00000000000c7805 */ /* 0x000fe2000001ff00 */
[----:B------:R0:W5:Y:S01]  /*77f0*/  @!P2 LD.E.64 R14, desc[UR38][R38.64] ;  /* 0x00000026260ea980 */ /* 0x000162000c101b00 */
[----:B-1--4-:R-:W-:Y:S01]  /*7800*/  @!P2 IMAD.WIDE R32, R200, 0x2, R4 ;  /* 0x00000002c820a825 */ /* 0x012fe200078e0204 */
[----:B------:R-:W-:-:S02]  /*7810*/  @!P3 IADD3 R30, P0, R0, R7, RZ ;  /* 0x00000007001eb210 */ /* 0x000fc40007f1e0ff */
[----:B------:R-:W-:Y:S02]  /*7820*/  @!P3 IADD3 R6, P1, R4, R7, RZ ;  /* 0x000000070406b210 */ /* 0x000fe40007f3e0ff */
[----:B------:R0:W5:Y:S01]  /*7830*/  @!P2 LD.E.64 R8, desc[UR38][R32.64] ;  /* 0x000000262008a980 */ /* 0x000162000c101b00 */
[--C-:B------:R-:W-:Y:S02]  /*7840*/  @!P3 IMAD.X R31, R3, 0x1, R10.reuse, P0 ;  /* 0x00000001031fb824 */ /* 0x100fe400000e060a */
[----:B------:R-:W-:Y:S01]  /*7850*/  @!P3 IMAD.X R7, R5, 0x1, R10, P1 ;  /* 0x000000010507b824 */ /* 0x000fe200008e060a */
[----:B------:R-:W-:Y:S02]  /*7860*/  CS2R R10, SRZ ;  /* 0x00000000000a7805 */ /* 0x000fe4000001ff00 */
[----:B------:R0:W5:Y:S04]  /*7870*/  @!P3 LD.E.64 R12, desc[UR38][R30.64] ;  /* 0x000000261e0cb980 */ /* 0x000168000c101b00 */
[----:B------:R0:W5:Y:S02]  /*7880*/  @!P3 LD.E.64 R10, desc[UR38][R6.64] ;  /* 0x00000026060ab980 */ /* 0x000164000c101b00 */
.L_x_11778:
[----:B------:R-:W-:Y:S05]  /*7890*/  BSYNC B1 ;  /* 0x0000000000017941 */ /* 0x000fea0003800000 */
.L_x_11777:
[----:B------:R-:W0:Y:S01]  /*78a0*/  SYNCS.PHASECHK.TRANS64.TRYWAIT P0, [R19+URZ+0x22800], R36 ;  /* 0x02280024130075a7 */ /* 0x000e22000800017f */
[----:B---3--:R-:W-:Y:S01]  /*78b0*/  IMAD.SHL.U32 R0, R37, 0x40, RZ ;  /* 0x0000004025007824 */ /* 0x008fe200078e00ff */
[----:B------:R-:W-:Y:S01]  /*78c0*/  VIADDMNMX R42, R40, -R209, 0x80, PT ;  /* 0x00000080282a7446 */ /* 0x000fe200038009d1 */
[----:B-1---5:R-:W-:Y:S01]  /*78d0*/  IMAD.MOV.U32 R4, RZ, RZ, R8 ;  /* 0x000000ffff047224 */ /* 0x022fe200078e0008 */
[----:B------:R-:W-:Y:S01]  /*78e0*/  BSSY B1, `(.L_x_11779) ;  /* 0x0000019000017945 */ /* 0x000fe20003800000 */
[----:B----4-:R-:W-:Y:S01]  /*78f0*/  IMAD.MOV.U32 R5, RZ, RZ, R11 ;  /* 0x000000ffff057224 */ /* 0x010fe200078e000b */
[----:B--2---:R-:W-:Y:S01]  /*7900*/  LOP3.LUT R3, R0, 0x1c0, RZ, 0xc0, !PT ;  /* 0x000001c000037812 */ /* 0x004fe200078ec0ff */
[----:B0-----:R-:W-:Y:S01]  /*7910*/  IMAD.MOV.U32 R6, RZ, RZ, R14 ;  /* 0x000000ffff067224 */ /* 0x001fe200078e000e */
[----:B------:R-:W-:Y:S01]  /*7920*/  PRMT R45, R4, 0x7610, R45 ;  /* 0x00007610042d7816 */ /* 0x000fe2000000002d */
[----:B------:R-:W-:Y:S01]  /*7930*/  IMAD.MOV.U32 R4, RZ, RZ, R10 ;  /* 0x000000ffff047224 */ /* 0x000fe200078e000a */
[----:B------:R-:W-:-:S02]  /*7940*/  LOP3.LUT R0, R3, 0x18, R16, 0xf8, !PT ;  /* 0x0000001803007812 */ /* 0x000fc400078ef810 */
[----:B------:R-:W-:Y:S02]  /*7950*/  SHF.R.U32.HI R3, RZ, 0x3, R3 ;  /* 0x00000003ff037819 */ /* 0x000fe40000011603 */
[----:B------:R-:W-:Y:S01]  /*7960*/  PRMT R46, R4, 0x5410, R5 ;  /* 0x00005410042e7816 */ /* 0x000fe20000000005 */
[----:B------:R-:W-:Y:S01]  /*7970*/  IMAD.MOV.U32 R4, RZ, RZ, R15 ;  /* 0x000000ffff047224 */ /* 0x000fe200078e000f */
[----:B------:R-:W-:Y:S01]  /*7980*/  LOP3.LUT R3, R0, R3, RZ, 0x3c, !PT ;  /* 0x0000000300037212 */ /* 0x000fe200078e3cff */
[----:B------:R-:W-:Y:S01]  /*7990*/  IMAD.MOV.U32 R0, RZ, RZ, R9 ;  /* 0x000000ffff007224 */ /* 0x000fe200078e0009 */
[----:B------:R-:W-:Y:S01]  /*79a0*/  PRMT R47, R6, 0x7610, R47 ;  /* 0x00007610062f7816 */ /* 0x000fe2000000002f */
[----:B------:R-:W-:Y:S01]  /*79b0*/  IMAD.MOV.U32 R5, RZ, RZ, R12 ;  /* 0x000000ffff057224 */ /* 0x000fe200078e000c */
[----:B------:R-:W-:Y:S02]  /*79c0*/  LOP3.LUT P2, RZ, R37, 0x4, RZ, 0xc0, !PT ;  /* 0x0000000425ff7812 */ /* 0x000fe4000784c0ff */
[----:B------:R-:W-:Y:S01]  /*79d0*/  PRMT R45, R45, 0x5410, R0 ;  /* 0x000054102d2d7816 */ /* 0x000fe20000000000 */
[----:B------:R-:W-:Y:S01]  /*79e0*/  IMAD R0, R220, 0x200, R3 ;  /* 0x00000200dc007824 */ /* 0x000fe200078e0203 */
[----:B------:R-:W-:-:S02]  /*79f0*/  PRMT R47, R47, 0x5410, R4 ;  /* 0x000054102f2f7816 */ /* 0x000fc40000000004 */
[----:B------:R-:W-:Y:S01]  /*7a00*/  PRMT R48, R5, 0x7610, R48 ;  /* 0x0000761005307816 */ /* 0x000fe20000000030 */
[----:B------:R-:W-:Y:S01]  /*7a10*/  IMAD R3, R0, 0x2, R19 ;  /* 0x0000000200037824 */ /* 0x000fe200078e0213 */
[----:B------:R-:W-:Y:S01]  /*7a20*/  ISETP.GE.AND P1, PT, R23, R42, PT ;  /* 0x0000002a1700720c */ /* 0x000fe20003f26270 */
[----:B------:R-:W-:Y:S02]  /*7a30*/  IMAD.MOV.U32 R5, RZ, RZ, R13 ;  /* 0x000000ffff057224 */ /* 0x000fe400078e000d */
[C---:B------:R-:W-:Y:S02]  /*7a40*/  VIADD R4, R3.reuse, 0x18400 ;  /* 0x0001840003047836 */ /* 0x040fe40000000000 */
[----:B------:R-:W-:Y:S01]  /*7a50*/  VIADD R0, R3, 0x18440 ;  /* 0x0001844003007836 */ /* 0x000fe20000000000 */
[----:B------:R-:W-:Y:S07]  /*7a60*/  @!P0 BRA `(.L_x_11780) ;  /* 0x000001d400e08947 */ /* 0x000fee0003800000 */
.L_x_12101:
[----:B------:R-:W-:Y:S05]  /*7a70*/  BSYNC B1 ;  /* 0x0000000000017941 */ /* 0x000fea0003800000 */
.L_x_11779:
        /* <DEDUP_REMOVED lines=25> */
[----:B0-----:R-:W-:Y:S01]  /*7c10*/  FMUL.FTZ R36, R4, R32 ;  /* 0x0000002004247220 */ /* 0x001fe20000410000 */
        /* <DEDUP_REMOVED lines=25> */
.L_x_11784:
[----:B------:R-:W-:Y:S05]  /*7db0*/  BSYNC B2 ;  /* 0x0000000000027941 */ /* 0x000fea0003800000 */
.L_x_11783:
[----:B------:R-:W-:Y:S05]  /*7dc0*/  @P1 BRA `(.L_x_11782) ;  /* 0x0000000000a81947 */ /* 0x000fea0003800000 */
[----:B-1----:R-:W1:Y:S01]  /*7dd0*/  LDS.128 R4, [R0] ;  /* 0x0000000000047984 */ /* 0x002e620000000c00 */
        /* <DEDUP_REMOVED lines=16> */
[----:B0-----:R-:W-:Y:S01]  /*7ee0*/  FFMA.FTZ R36, R24, R29, R32 ;  /* 0x0000001d18247223 */ /* 0x001fe20000010020 */
[----:B------:R-:W-:-:S02]  /*7ef0*/  HADD2.F32 R21, -RZ, R6.H1_H1 ;  /* 0x30000006ff157230 */ /* 0x000fc40000004100 */
[-C--:B------:R-:W-:Y:S01]  /*7f00*/  FMUL.FTZ R32, R4, R26.reuse ;  /* 0x0000001a04207220 */ /* 0x080fe20000410000 */
[C---:B------:R-:W-:Y:S01]  /*7f10*/  FFMA.FTZ R30, R7.reuse, R26, -R30 ;  /* 0x0000001a071e7223 */ /* 0x040fe2000001081e */
[----:B------:R-:W-:Y:S02]  /*7f20*/  HADD2.F32 R6, -RZ, R5.H0_H0 ;  /* 0x20000005ff067230 */ /* 0x000fe40000004100 */
[----:B------:R-:W-:Y:S01]  /*7f30*/  FFMA.FTZ R31, R24, R27, -R31 ;  /* 0x0000001b181f7223 */ /* 0x000fe2000001081f */
[----:B------:R-:W-:Y:S02]  /*7f40*/  HADD2.F32 R26, -RZ, R41.H1_H1 ;  /* 0x30000029ff1a7230 */ /* 0x000fe40000004100 */
        /* <DEDUP_REMOVED lines=18> */
.L_x_11782:
[----:B------:R-:W-:Y:S05]  /*8070*/  BSYNC B1 ;  /* 0x0000000000017941 */ /* 0x000fea0003800000 */
.L_x_11781:
[----:B------:R-:W-:-:S13]  /*8080*/  ISETP.GE.AND P0, PT, R231, R42, PT ;  /* 0x0000002ae700720c */ /* 0x000fda0003f06270 */
[----:B------:R-:W-:Y:S05]  /*8090*/  @P0 BRA `(.L_x_11785) ;  /* 0x0000001800480947 */ /* 0x000fea0003800000 */
[----:B-12---:R-:W1:Y:S01]  /*80a0*/  LDC R4, c[0x0][0x3f4] ;  /* 0x0000fd00ff047b82 */ /* 0x006e620000000800 */
[----:B------:R-:W-:Y:S01]  /*80b0*/  BSSY B1, `(.L_x_11786) ;  /* 0x000002e000017945 */ /* 0x000fe20003800000 */
[-C--:B-1----:R-:W-:Y:S02]  /*80c0*/  ISETP.GE.AND P0, PT, R200, R4.reuse, PT ;  /* 0x00000004c800720c */ /* 0x082fe40003f06270 */
[----:B------:R-:W-:-:S11]  /*80d0*/  ISETP.GE.AND P1, PT, R207, R4, PT ;  /* 0x00000004cf00720c */ /* 0x000fd60003f26270 */
[----:B------:R-:W-:Y:S05]  /*80e0*/  @P0 BRA `(.L_x_11787) ;  /* 0x0000000000a80947 */ /* 0x000fea0003800000 */
[----:B------:R-:W1:Y:S01]  /*80f0*/  LDS.128 R4, [R3+0x1a400] ;  /* 0x01a4000003047984 */ /* 0x000e620000000c00 */
        /* <DEDUP_REMOVED lines=41> */
.L_x_11787:
[----:B------:R-:W-:Y:S05]  /*8390*/  BSYNC B1 ;  /* 0x0000000000017941 */ /* 0x000fea0003800000 */
.L_x_11786:
[----:B------:R-:W-:Y:S05]  /*83a0*/  @P1 BRA `(.L_x_11785) ;  /* 0x0000001400841947 */ /* 0x000fea0003800000 */
[----:B-1----:R-:W1:Y:S01]  /*83b0*/  LDS.128 R4, [R0+0x2000] ;  /* 0x0020000000047984 */ /* 0x002e620000000c00 */
[--C-:B------:R-:W-:Y:S02]  /*83c0*/  SHF.R.U64 R25, R12, 0x10, R13.reuse ;  /* 0x000000100c197819 */ /* 0x100fe4000000120d */
[----:B------:R-:W-:Y:S01]  /*83d0*/  SHF.R.U32.HI R12, RZ, 0x10, R13 ;  /* 0x00000010ff0c7819 */ /* 0x000fe2000001160d */
[----:B------:R-:W-:Y:S01]  /*83e0*/  HADD2.F32 R13, -RZ, R46.H0_H0 ;  /* 0x2000002eff0d7230 */ /* 0x000fe20000004100 */
[--C-:B------:R-:W-:Y:S02]  /*83f0*/  SHF.R.U32.HI R14, RZ, 0x10, R11.reuse ;  /* 0x00000010ff0e7819 */ /* 0x100fe4000001160b */
[----:B------:R-:W-:Y:S01]  /*8400*/  SHF.R.U64 R24, R10, 0x10, R11 ;  /* 0x000000100a187819 */ /* 0x000fe2000000120b */
[----:B------:R-:W-:Y:S02]  /*8410*/  HADD2.F32 R12, -RZ, R12.H0_H0 ;  /* 0x2000000cff0c7230 */ /* 0x000fe40000004100 */
[----:B------:R-:W-:-:S02]  /*8420*/  HADD2.F32 R14, -RZ, R14.H0_H0 ;  /* 0x2000000eff0e7230 */ /* 0x000fc40000004100 */
[----:B------:R-:W-:Y:S02]  /*8430*/  HADD2.F32 R11, -RZ, R48.H0_H0 ;  /* 0x20000030ff0b7230 */ /* 0x000fe40000004100 */
        /* <DEDUP_REMOVED lines=9> */
[C---:B------:R-:W-:Y:S01]  /*84d0*/  FFMA.FTZ R20, R9.reuse, R12, -R20 ;  /* 0x0000000c09147223 */ /* 0x040fe20000010814 */
[----:B------:R-:W-:Y:S01]  /*84e0*/  FFMA.FTZ R21, R9, R14, R15 ;  /* 0x0000000e09157223 */ /* 0x000fe2000001000f */
[-C--:B------:R-:W-:Y:S01]  /*84f0*/  FMUL.FTZ R14, R4, R11.reuse ;  /* 0x0000000b040e7220 */ /* 0x080fe20000410000 */
[C---:B------:R-:W-:Y:S01]  /*8500*/  FFMA.FTZ R12, R3.reuse, R11, -R10 ;  /* 0x0000000b030c7223 */ /* 0x040fe2000001080a */
[--C-:B------:R-:W-:Y:S02]  /*8510*/  HADD2.F32 R6, -RZ, R5.reuse.H0_H0 ;  /* 0x20000005ff067230 */ /* 0x100fe40000004100 */
[----:B------:R-:W-:Y:S02]  /*8520*/  HADD2.F32 R11, -RZ, R46.H1_H1 ;  /* 0x3000002eff0b7230 */ /* 0x000fe40000004100 */
[----:B------:R-:W-:Y:S01]  /*8530*/  FFMA.FTZ R3, R3, R13, R14 ;  /* 0x0000000d03037223 */ /* 0x000fe2000001000e */
[----:B------:R-:W-:-:S02]  /*8540*/  HADD2.F32 R5, -RZ, R5.H1_H1 ;  /* 0x30000005ff057230 */ /* 0x000fc40000004100 */
[----:B------:R-:W-:Y:S02]  /*8550*/  HADD2.F32 R9, -RZ, R48.H1_H1 ;  /* 0x30000030ff097230 */ /* 0x000fe40000004100 */
[C---:B------:R-:W-:Y:S01]  /*8560*/  FMUL.FTZ R14, R8.reuse, R11 ;  /* 0x0000000b080e7220 */ /* 0x040fe20000410000 */
[----:B------:R-:W-:Y:S02]  /*8570*/  HADD2.F32 R10, -RZ, R24.H0_H0 ;  /* 0x20000018ff0a7230 */ /* 0x000fe40000004100 */
[----:B------:R-:W-:Y:S02]  /*8580*/  HADD2.F32 R4, -RZ, R25.H0_H0 ;  /* 0x20000019ff047230 */ /* 0x000fe40000004100 */
[-C--:B------:R-:W-:Y:S01]  /*8590*/  FMUL.FTZ R8, R8, R9.reuse ;  /* 0x0000000908087220 */ /* 0x080fe20000410000 */
[----:B------:R-:W-:Y:S01]  /*85a0*/  FFMA.FTZ R14, R7, R9, -R14 ;  /* 0x00000009070e7223 */ /* 0x000fe2000001080e */
[C---:B------:R-:W-:Y:S01]  /*85b0*/  FMUL.FTZ R13, R5.reuse, R10 ;  /* 0x0000000a050d7220 */ /* 0x040fe20000410000 */
[----:B------:R-:W-:Y:S01]  /*85c0*/  FMUL.FTZ R15, R5, R4 ;  /* 0x00000004050f7220 */ /* 0x000fe20000410000 */
[----:B------:R-:W-:-:S02]  /*85d0*/  FFMA.FTZ R11, R7, R11, R8 ;  /* 0x0000000b070b7223 */ /* 0x000fc40000010008 */
[C---:B------:R-:W-:Y:S01]  /*85e0*/  FFMA.FTZ R5, R6.reuse, R4, -R13 ;  /* 0x0000000406057223 */ /* 0x040fe2000001080d */
[----:B------:R-:W-:Y:S01]  /*85f0*/  F2FP.F16.F32.PACK_AB R7, R21, R20 ;  /* 0x000000141507723e */ /* 0x000fe200000000ff */
[----:B------:R-:W-:Y:S01]  /*8600*/  FFMA.FTZ R10, R6, R10, R15 ;  /* 0x0000000a060a7223 */ /* 0x000fe2000001000f */
[----:B------:R-:W-:Y:S02]  /*8610*/  F2FP.F16.F32.PACK_AB R4, R3, R12 ;  /* 0x0000000c0304723e */ /* 0x000fe400000000ff */
[----:B------:R-:W-:Y:S02]  /*8620*/  F2FP.F16.F32.PACK_AB R6, R11, R14 ;  /* 0x0000000e0b06723e */ /* 0x000fe400000000ff */
[----:B------:R-:W-:-:S05]  /*8630*/  F2FP.F16.F32.PACK_AB R5, R10, R5 ;  /* 0x000000050a05723e */ /* 0x000fca00000000ff */
[----:B------:R3:W-:Y:S01]  /*8640*/  STS.128 [R0+0x2000], R4 ;  /* 0x0020000400007388 */ /* 0x0007e20000000c00 */
[----:B------:R-:W-:Y:S05]  /*8650*/  BRA `(.L_x_11785) ;  /* 0x0000001000d87947 */ /* 0x000fea0003800000 */
.L_x_11772:
[----:B------:R-:W1:Y:S01]  /*8660*/  LDC R36, c[0x0][0x448] ;  /* 0x00011200ff247b82 */ /* 0x000e620000000800 */
[----:B------:R-:W-:Y:S01]  /*8670*/  IMAD R3, R26, 0x40, R39 ;  /* 0x000000401a037824 */ /* 0x000fe200078e0227 */
[----:B------:R-:W-:Y:S01]  /*8680*/  ULDC.64 UR4, c[0x0][0x3f8] ;  /* 0x0000fe0000047ab9 */ /* 0x000fe20000000a00 */
[----:B------:R-:W-:Y:S01]  /*8690*/  ULDC.64 UR6, c[0x0][0x408] ;  /* 0x0001020000067ab9 */ /* 0x000fe20000000a00 */
[----:B------:R-:W-:Y:S01]  /*86a0*/  IMAD.MOV.U32 R26, RZ, RZ, R24 ;  /* 0x000000ffff1a7224 */ /* 0x000fe200078e0018 */
[----:B------:R-:W-:Y:S01]  /*86b0*/  SHF.R.S32.HI R43, RZ, 0x1f, R16 ;  /* 0x0000001fff2b7819 */ /* 0x000fe20000011410 */
[----:B------:R-:W-:Y:S01]  /*86c0*/  IMAD.MOV.U32 R4, RZ, RZ, R152 ;  /* 0x000000ffff047224 */ /* 0x000fe200078e0098 */
[----:B-1----:R-:W-:-:S13]  /*86d0*/  ISETP.NE.AND P0, PT, R36, 0x1, PT ;  /* 0x000000012400780c */ /* 0x002fda0003f05270 */
[----:B------:R-:W1:Y:S08]  /*86e0*/  @P0 LDC R0, c[0x0][0x44c] ;  /* 0x00011300ff000b82 */ /* 0x000e700000000800 */
[----:B------:R-:W2:Y:S01]  /*86f0*/  @P0 LDC R5, c[0x0][0x450] ;  /* 0x00011400ff050b82 */ /* 0x000ea20000000800 */
[----:B-1----:R-:W-:-:S05]  /*8700*/  @P0 IMAD.HI.U32 R0, R3, R0, RZ ;  /* 0x0000000003000227 */ /* 0x002fca00078e00ff */
[----:B--2---:R-:W-:Y:S01]  /*8710*/  @P0 SHF.R.U32.HI R3, RZ, R5, R0 ;  /* 0x00000005ff030219 */ /* 0x004fe20000011600 */
        /* <DEDUP_REMOVED lines=18> */
[----:B------:R-:W1:Y:S01]  /*8840*/  LDC R41, c[0x0][0x3f4] ;  /* 0x0000fd00ff297b82 */ /* 0x000e620000000800 */
[----:B------:R-:W2:Y:S01]  /*8850*/  SHFL.IDX PT, R3, R25, RZ, 0x1c1f ;  /* 0x001c1fff19037589 */ /* 0x000ea200000e0000 */
[----:B------:R-:W-:-:S03]  /*8860*/  IMAD R36, R203, R36, RZ ;  /* 0x00000024cb247224 */ /* 0x000fc600078e02ff */
[----:B------:R-:W3:Y:S04]  /*8870*/  SHFL.IDX PT, R0, R26, RZ, 0x1c1f ;  /* 0x001c1fff1a007589 */ /* 0x000ee800000e0000 */
[----:B------:R-:W4:Y:S04]  /*8880*/  SHFL.IDX PT, R14, R27, RZ, 0x1c1f ;  /* 0x001c1fff1b0e7589 */ /* 0x000f2800000e0000 */
[----:B------:R-:W5:Y:S01]  /*8890*/  SHFL.IDX PT, R4, R24, RZ, 0x1c1f ;  /* 0x001c1fff18047589 */ /* 0x000f6200000e0000 */
[----:B-1----:R-:W-:-:S04]  /*88a0*/  ISETP.GE.AND P0, PT, R16, R41, PT ;  /* 0x000000291000720c */ /* 0x002fc80003f06270 */
[----:B------:R-:W-:-:S13]  /*88b0*/  ISETP.GE.OR P1, PT, R39, R36, P0 ;  /* 0x000000242700720c */ /* 0x000fda0000726670 */
[C---:B------:R-:W-:Y:S01]  /*88c0*/  @!P1 IMAD.SHL.U32 R5, R16.reuse, 0x2, RZ ;  /* 0x0000000210059824 */ /* 0x040fe200078e00ff */
[----:B------:R-:W-:-:S04]  /*88d0*/  @!P1 SHF.L.U64.HI R21, R16, 0x1, R43 ;  /* 0x0000000110159819 */ /* 0x000fc8000001022b */
[----:B--2---:R-:W-:-:S05]  /*88e0*/  @!P1 IADD3 R6, P2, R3, R5, RZ ;  /* 0x0000000503069210 */ /* 0x004fca0007f5e0ff */
[----:B---3--:R-:W-:-:S05]  /*88f0*/  @!P1 IMAD.X R7, R0, 0x1, R21, P2 ;  /* 0x0000000100079824 */ /* 0x008fca00010e0615 */
[----:B------:R-:W2:Y:S01]  /*8900*/  @!P1 LD.E.128 R8, desc[UR38][R6.64] ;  /* 0x0000002606089980 */ /* 0x000ea2000c101d00 */
[----:B----4-:R-:W-:-:S05]  /*8910*/  @!P1 IADD3 R14, P2, R14, R5, RZ ;  /* 0x000000050e0e9210 */ /* 0x010fca0007f5e0ff */
[----:B-----5:R-:W-:-:S04]  /*8920*/  @!P1 IMAD.X R3, R4, 0x1, R21, P2 ;  /* 0x0000000104039824 */ /* 0x020fc800010e0615 */
[----:B------:R-:W-:-:S05]  /*8930*/  @!P1 IMAD.MOV.U32 R15, RZ, RZ, R3 ;  /* 0x000000ffff0f9224 */ /* 0x000fca00078e0003 */
[----:B------:R1:W3:Y:S01]  /*8940*/  @!P1 LD.E.128 R4, desc[UR38][R14.64] ;  /* 0x000000260e049980 */ /* 0x0002e2000c101d00 */
[----:B------:R-:W-:Y:S02]  /*8950*/  CS2R R20, SRZ ;  /* 0x0000000000147805 */ /* 0x000fe4000001ff00 */
[----:B------:R-:W-:Y:S02]  /*8960*/  CS2R R30, SRZ ;  /* 0x00000000001e7805 */ /* 0x000fe4000001ff00 */
[----:B------:R-:W-:Y:S01]  /*8970*/  CS2R R32, SRZ ;  /* 0x0000000000207805 */ /* 0x000fe2000001ff00 */
[----:B------:R-:W4:Y:S01]  /*8980*/  SHFL.IDX PT, R24, R24, 0x1, 0x1c1f ;  /* 0x003c1f0018187f89 */ /* 0x000f2200000e0000 */
[----:B------:R-:W-:-:S03]  /*8990*/  CS2R R28, SRZ ;  /* 0x00000000001c7805 */ /* 0x000fc6000001ff00 */
[----:B-1----:R1:W0:Y:S01]  /*89a0*/  SHFL.IDX PT, R14, R27, 0x1, 0x1c1f ;  /* 0x003c1f001b0e7f89 */ /* 0x00222200000e0000 */
[----:B--2---:R-:W-:Y:S02]  /*89b0*/  @!P1 IMAD.MOV.U32 R20, RZ, RZ, R8 ;  /* 0x000000ffff149224 */ /* 0x004fe400078e0008 */
[----:B------:R-:W-:Y:S02]  /*89c0*/  @!P1 IMAD.MOV.U32 R21, RZ, RZ, R9 ;  /* 0x000000ffff159224 */ /* 0x000fe400078e0009 */
[----:B------:R-:W-:Y:S02]  /*89d0*/  IMAD.MOV.U32 R0, RZ, RZ, R20 ;  /* 0x000000ffff007224 */ /* 0x000fe400078e0014 */
[----:B------:R-:W-:Y:S02]  /*89e0*/  IMAD.MOV.U32 R3, RZ, RZ, R21 ;  /* 0x000000ffff037224 */ /* 0x000fe400078e0015 */
[----:B------:R-:W-:Y:S01]  /*89f0*/  @!P1 IMAD.MOV.U32 R28, RZ, RZ, R10 ;  /* 0x000000ffff1c9224 */ /* 0x000fe200078e000a */
[----:B------:R-:W-:Y:S01]  /*8a00*/  PRMT R53, R53, 0x5410, R0 ;  /* 0x0000541035357816 */ /* 0x000fe20000000000 */
[----:B------:R-:W-:Y:S01]  /*8a10*/  @!P1 IMAD.MOV.U32 R29, RZ, RZ, R11 ;  /* 0x000000ffff1d9224 */ /* 0x000fe200078e000b */
[----:B------:R-:W-:Y:S01]  /*8a20*/  PRMT R40, R40, 0x5410, R3 ;  /* 0x0000541028287816 */ /* 0x000fe20000000003 */
[----:B------:R1:W2:Y:S01]  /*8a30*/  SHFL.IDX PT, R0, R26, 0x1, 0x1c1f ;  /* 0x003c1f001a007f89 */ /* 0x0002a200000e0000 */
[----:B------:R-:W-:-:S02]  /*8a40*/  IMAD.MOV.U32 R8, RZ, RZ, R28 ;  /* 0x000000ffff087224 */ /* 0x000fc400078e001c */
[----:B---3--:R-:W-:Y:S01]  /*8a50*/  @!P1 IMAD.MOV.U32 R30, RZ, RZ, R4 ;  /* 0x000000ffff1e9224 */ /* 0x008fe200078e0004 */
[----:B------:R1:W3:Y:S01]  /*8a60*/  SHFL.IDX PT, R3, R25, 0x1, 0x1c1f ;  /* 0x003c1f0019037f89 */ /* 0x0002e200000e0000 */
[----:B------:R-:W-:Y:S02]  /*8a70*/  @!P1 IMAD.MOV.U32 R31, RZ, RZ, R5 ;  /* 0x000000ffff1f9224 */ /* 0x000fe400078e0005 */
[----:B------:R-:W-:Y:S02]  /*8a80*/  @!P1 IMAD.MOV.U32 R33, RZ, RZ, R7 ;  /* 0x000000ffff219224 */ /* 0x000fe400078e0007 */
[----:B------:R-:W-:Y:S02]  /*8a90*/  @!P1 IMAD.MOV.U32 R32, RZ, RZ, R6 ;  /* 0x000000ffff209224 */ /* 0x000fe400078e0006 */
[----:B------:R-:W-:Y:S02]  /*8aa0*/  IMAD.MOV.U32 R4, RZ, RZ, R30 ;  /* 0x000000ffff047224 */ /* 0x000fe400078e001e */
[----:B------:R-:W-:-:S02]  /*8ab0*/  IMAD.MOV.U32 R5, RZ, RZ, R31 ;  /* 0x000000ffff057224 */ /* 0x000fc400078e001f */
[----:B------:R-:W-:Y:S02]  /*8ac0*/  IMAD.MOV.U32 R7, RZ, RZ, R33 ;  /* 0x000000ffff077224 */ /* 0x000fe400078e0021 */
[----:B------:R-:W-:Y:S01]  /*8ad0*/  IMAD.MOV.U32 R9, RZ, RZ, R29 ;  /* 0x000000ffff097224 */ /* 0x000fe200078e001d */
[----:B------:R-:W-:Y:S01]  /*8ae0*/  PRMT R40, R5, 0x7610, R40 ;  /* 0x0000761005287816 */ /* 0x000fe20000000028 */
[----:B------:R-:W-:Y:S01]  /*8af0*/  IMAD.MOV.U32 R6, RZ, RZ, R32 ;  /* 0x000000ffff067224 */ /* 0x000fe200078e0020 */
[----:B------:R-:W-:Y:S02]  /*8b00*/  PRMT R46, R4, 0x5410, R7 ;  /* 0x00005410042e7816 */ /* 0x000fe40000000007 */
[----:B------:R-:W-:Y:S02]  /*8b10*/  CS2R R4, SRZ ;  /* 0x0000000000047805 */ /* 0x000fe4000001ff00 */
[----:B------:R-:W-:Y:S02]  /*8b20*/  PRMT R35, R8, 0x5410, R9 ;  /* 0x0000541008237816 */ /* 0x000fe40000000009 */
[----:B012-4-:R-:W-:-:S07]  /*8b30*/  PRMT R53, R6, 0x7610, R53 ;  /* 0x0000761006357816 */ /* 0x017fce0000000035 */
.L_x_12111:
[----:B------:R-:W-:Y:S01]  /*8b40*/  VIADD R39, R39, 0x40 ;  /* 0x0000004027277836 */ /* 0x000fe20000000000 */
[----:B------:R-:W-:Y:S01]  /*8b50*/  LEA.HI R6, R232, R232, RZ, 0x1 ;  /* 0x000000e8e8067211 */ /* 0x000fe200078f08ff */
[----:B------:R-:W-:Y:S01]  /*8b60*/  BSSY B1, `(.L_x_11789) ;  /* 0x0000015000017945 */ /* 0x000fe20003800000 */
[----:B------:R-:W-:Y:S02]  /*8b70*/  CS2R R8, SRZ ;  /* 0x0000000000087805 */ /* 0x000fe4000001ff00 */
[----:B------:R-:W-:Y:S02]  /*8b80*/  CS2R R10, SRZ ;  /* 0x00000000000a7805 */ /* 0x000fe4000001ff00 */
[----:B------:R-:W-:Y:S02]  /*8b90*/  ISETP.GE.AND P1, PT, R39, R36, PT ;  /* 0x000000242700720c */ /* 0x000fe40003f26270 */
[----:B------:R-:W-:-:S05]  /*8ba0*/  LOP3.LUT R7, R6, 0xfffffffe, RZ, 0xc0, !PT ;  /* 0xfffffffe06077812 */ /* 0x000fca00078ec0ff */
[----:B------:R-:W-:Y:S01]  /*8bb0*/  IMAD.IADD R12, R232, 0x1, -R7 ;  /* 0x00000001e80c7824 */ /* 0x000fe200078e0a07 */
[----:B------:R-:W-:-:S04]  /*8bc0*/  CS2R R6, SRZ ;  /* 0x0000000000067805 */ /* 0x000fc8000001ff00 */
[----:B------:R-:W-:Y:S01]  /*8bd0*/  SHF.L.U32 R12, R12, 0x1f, RZ ;  /* 0x0000001f0c0c7819 */ /* 0x000fe200000006ff */
[----:B------:R-:W-:Y:S06]  /*8be0*/  @P1 BRA `(.L_x_11790) ;  /* 0x0000000000301947 */ /* 0x000fec0003800000 */
[----:B------:R-:W-:Y:S02]  /*8bf0*/  CS2R R6, SRZ ;  /* 0x0000000000067805 */ /* 0x000fe4000001ff00 */
[----:B------:R-:W-:Y:S02]  /*8c00*/  CS2R R8, SRZ ;  /* 0x0000000000087805 */ /* 0x000fe4000001ff00 */
[----:B------:R-:W-:Y:S01]  /*8c10*/  CS2R R10, SRZ ;  /* 0x00000000000a7805 */ /* 0x000fe2000001ff00 */
[----:B------:R-:W-:Y:S06]  /*8c20*/  @P0 BRA `(.L_x_11790) ;  /* 0x0000000000200947 */ /* 0x000fec0003800000 */
[C---:B------:R-:W-:Y:S01]  /*8c30*/  IMAD.SHL.U32 R4, R16.reuse, 0x2, RZ ;  /* 0x0000000210047824 */ /* 0x040fe200078e00ff */
[----:B------:R-:W-:-:S04]  /*8c40*/  SHF.L.U64.HI R5, R16, 0x1, R43 ;  /* 0x0000000110057819 */ /* 0x000fc8000001022b */
[-C--:B---3--:R-:W-:Y:S02]  /*8c50*/  IADD3 R8, P1, R3, R4.reuse, RZ ;  /* 0x0000000403087210 */ /* 0x088fe40007f3e0ff */
[----:B------:R-:W-:-:S03]  /*8c60*/  IADD3 R4, P2, R14, R4, RZ ;  /* 0x000000040e047210 */ /* 0x000fc60007f5e0ff */
[--C-:B------:R-:W-:Y:S02]  /*8c70*/  IMAD.X R9, R0, 0x1, R5.reuse, P1 ;  /* 0x0000000100097824 */ /* 0x100fe400008e0605 */
[----:B------:R-:W-:-:S04]  /*8c80*/  IMAD.X R5, R24, 0x1, R5, P2 ;  /* 0x0000000118057824 */ /* 0x000fc800010e0605 */
[----:B------:R-:W5:Y:S04]  /*8c90*/  LD.E.128 R8, desc[UR38][R8.64] ;  /* 0x0000002608087980 */ /* 0x000f68000c101d00 */
[----:B------:R-:W5:Y:S02]  /*8ca0*/  LD.E.128 R4, desc[UR38][R4.64] ;  /* 0x0000002604047980 */ /* 0x000f64000c101d00 */
.L_x_11790:
[----:B------:R-:W-:Y:S05]  /*8cb0*/  BSYNC B1 ;  /* 0x0000000000017941 */ /* 0x000fea0003800000 */
.L_x_11789:
[----:B------:R-:W0:Y:S01]  /*8cc0*/  SYNCS.PHASECHK.TRANS64.TRYWAIT P1, [R19+URZ+0x22800], R12 ;  /* 0x0228000c130075a7 */ /* 0x000e22000802017f */
[----:B-----5:R-:W-:Y:S01]  /*8cd0*/  IMAD.MOV.U32 R0, RZ, RZ, R4 ;  /* 0x000000ffff007224 */ /* 0x020fe200078e0004 */
[----:B------:R-:W-:Y:S01]  /*8ce0*/  VIADDMNMX R36, R36, -R209, 0x80, PT ;  /* 0x0000008024247446 */ /* 0x000fe200038009d1 */
[----:B---3--:R-:W-:Y:S01]  /*8cf0*/  IMAD.MOV.U32 R3, RZ, RZ, R5 ;  /* 0x000000ffff037224 */ /* 0x008fe200078e0005 */
[----:B------:R-:W-:Y:S01]  /*8d00*/  BSSY B1, `(.L_x_11791) ;  /* 0x000000c000017945 */ /* 0x000fe20003800000 */
[----:B------:R-:W-:Y:S01]  /*8d10*/  IMAD.MOV.U32 R13, RZ, RZ, R8 ;  /* 0x000000ffff0d7224 */ /* 0x000fe200078e0008 */
[-C--:B------:R-:W-:Y:S01]  /*8d20*/  ISETP.GE.OR P2, PT, R23, R36.reuse, P0 ;  /* 0x000000241700720c */ /* 0x080fe20000746670 */
[----:B------:R-:W-:Y:S01]  /*8d30*/  IMAD.MOV.U32 R14, RZ, RZ, R9 ;  /* 0x000000ffff0e7224 */ /* 0x000fe200078e0009 */
[----:B------:R-:W-:Y:S01]  /*8d40*/  PRMT R54, R0, 0x5410, R3 ;  /* 0x0000541000367816 */ /* 0x000fe20000000003 */
[----:B------:R-:W-:Y:S01]  /*8d50*/  IMAD.MOV.U32 R0, RZ, RZ, R6 ;  /* 0x000000ffff007224 */ /* 0x000fe200078e0006 */
[----:B------:R-:W-:Y:S01]  /*8d60*/  ISETP.GE.OR P0, PT, R231, R36, P0 ;  /* 0x00000024e700720c */ /* 0x000fe20000706670 */
[----:B------:R-:W-:Y:S01]  /*8d70*/  IMAD.MOV.U32 R3, RZ, RZ, R7 ;  /* 0x000000ffff037224 */ /* 0x000fe200078e0007 */
[----:B------:R-:W-:Y:S01]  /*8d80*/  PRMT R56, R13, 0x5410, R14 ;  /* 0x000054100d387816 */ /* 0x000fe2000000000e */
[----:B------:R-:W-:-:S03]  /*8d90*/  IMAD.IADD R39, R16, 0x1, R41 ;  /* 0x0000000110277824 */ /* 0x000fc600078e0229 */
[----:B------:R-:W-:Y:S01]  /*8da0*/  PRMT R55, R0, 0x5410, R3 ;  /* 0x0000541000377816 */ /* 0x000fe20000000003 */
[----:B0-----:R-:W-:Y:S06]  /*8db0*/  @!P1 BRA `(.L_x_11792) ;  /* 0x000001c800889947 */ /* 0x001fec0003800000 */
.L_x_12112:
[----:B------:R-:W-:Y:S05]  /*8dc0*/  BSYNC B1 ;  /* 0x0000000000017941 */ /* 0x000fea0003800000 */
.L_x_11791:
[----:B------:R-:W-:Y:S01]  /*8dd0*/  BSSY B1, `(.L_x_11793) ;  /* 0x0000063000017945 */ /* 0x000fe20003800000 */
[----:B------:R-:W-:Y:S01]  /*8de0*/  IMAD.MOV.U32 R0, RZ, RZ, R10 ;  /* 0x000000ffff007224 */ /* 0x000fe200078e000a */
[----:B------:R-:W-:Y:S01]  /*8df0*/  LOP3.LUT R39, R39, 0x38, RZ, 0xc0, !PT ;  /* 0x0000003827277812 */ /* 0x000fe200078ec0ff */
[----:B------:R-:W-:Y:S01]  /*8e00*/  IMAD.MOV.U32 R3, RZ, RZ, R11 ;  /* 0x000000ffff037224 */ /* 0x000fe200078e000b */
[----:B------:R-:W-:Y:S06]  /*8e10*/  @P2 BRA `(.L_x_11794) ;  /* 0x0000000400782947 */ /* 0x000fec0003800000 */
[----:B------:R-:W-:Y:S01]  /*8e20*/  IMAD.SHL.U32 R37, R37, 0x40, RZ ;  /* 0x0000004025257824 */ /* 0x000fe200078e00ff */
[--C-:B------:R-:W-:Y:S01]  /*8e30*/  SHF.R.U64 R50, R30, 0x10, R31.reuse ;  /* 0x000000101e327819 */ /* 0x100fe2000000121f */
[----:B------:R-:W-:Y:S01]  /*8e40*/  HADD2.F32 R41, -RZ, R40.H0_H0 ;  /* 0x20000028ff297230 */ /* 0x000fe20000004100 */
[----:B------:R-:W-:Y:S02]  /*8e50*/  SHF.R.U32.HI R36, RZ, 0x10, R31 ;  /* 0x00000010ff247819 */ /* 0x000fe4000001161f */
[----:B------:R-:W-:Y:S02]  /*8e60*/  LOP3.LUT R37, R37, 0x1c0, RZ, 0xc0, !PT ;  /* 0x000001c025257812 */ /* 0x000fe400078ec0ff */
[----:B------:R-:W-:Y:S01]  /*8e70*/  SHF.R.U64 R52, R20, 0x10, R21 ;  /* 0x0000001014347819 */ /* 0x000fe20000001215 */
[----:B------:R-:W-:Y:S01]  /*8e80*/  HADD2.F32 R36, -RZ, R36.H0_H0 ;  /* 0x20000024ff247230 */ /* 0x000fe20000004100 */
[----:B------:R-:W-:Y:S02]  /*8e90*/  SHF.R.U32.HI R14, RZ, 0x3, R37 ;  /* 0x00000003ff0e7819 */ /* 0x000fe40000011625 */
[----:B0-----:R-:W-:-:S02]  /*8ea0*/  LOP3.LUT R12, R37, 0x38, R16, 0xf8, !PT ;  /* 0x00000038250c7812 */ /* 0x001fc400078ef810 */
[----:B------:R-:W-:Y:S01]  /*8eb0*/  LOP3.LUT R25, R14, R39, R37, 0x1e, !PT ;  /* 0x000000270e197212 */ /* 0x000fe200078e1e25 */
[----:B------:R-:W-:Y:S01]  /*8ec0*/  HADD2.F32 R37, -RZ, R40.H1_H1 ;  /* 0x30000028ff257230 */ /* 0x000fe20000004100 */
[----:B------:R-:W-:Y:S02]  /*8ed0*/  LOP3.LUT R13, R12, R14, RZ, 0x3c, !PT ;  /* 0x0000000e0c0d7212 */ /* 0x000fe400078e3cff */
[----:B------:R-:W-:Y:S01]  /*8ee0*/  SHF.R.U32.HI R38, RZ, 0x10, R21 ;  /* 0x00000010ff267819 */ /* 0x000fe20000011615 */
[----:B------:R-:W-:Y:S01]  /*8ef0*/  IMAD R24, R220, 0x200, R25 ;  /* 0x00000200dc187824 */ /* 0x000fe200078e0219 */
[----:B------:R-:W-:Y:S01]  /*8f00*/  SHF.R.U64 R49, R32, 0x10, R33 ;  /* 0x0000001020317819 */ /* 0x000fe20000001221 */
[----:B------:R-:W-:Y:S01]  /*8f10*/  IMAD R12, R220, 0x200, R13 ;  /* 0x00000200dc0c7824 */ /* 0x000fe200078e020d */
[----:B------:R-:W-:Y:S01]  /*8f20*/  SHF.R.U32.HI R42, RZ, 0x10, R33 ;  /* 0x00000010ff2a7819 */ /* 0x000fe20000011621 */
[----:B------:R-:W-:Y:S01]  /*8f30*/  IMAD R48, R24, 0x2, R19 ;  /* 0x0000000218307824 */ /* 0x000fe200078e0213 */
[----:B------:R-:W-:Y:S01]  /*8f40*/  SHF.R.U64 R51, R28, 0x10, R29 ;  /* 0x000000101c337819 */ /* 0x000fe2000000121d */
[----:B------:R-:W-:Y:S01]  /*8f50*/  IMAD R47, R12, 0x2, R19 ;  /* 0x000000020c2f7824 */ /* 0x000fe200078e0213 */
[----:B------:R-:W-:-:S02]  /*8f60*/  SHF.R.U32.HI R44, RZ, 0x10, R29 ;  /* 0x00000010ff2c7819 */ /* 0x000fc4000001161d */
        /* <DEDUP_REMOVED lines=8> */
[C---:B------:R-:W-:Y:S01]  /*8ff0*/  FMUL.FTZ R38, R31.reuse, R36 ;  /* 0x000000241f267220 */ /* 0x040fe20000410000 */
        /* <DEDUP_REMOVED lines=8> */
[----:B------:R-:W-:Y:S02]  /*9080*/  HADD2.F32 R28, -RZ, R15.H0_H0 ;  /* 0x2000000fff1c7230 */ /* 0x000fe40000004100 */
[C---:B------:R-:W-:Y:S01]  /*9090*/  FMUL.FTZ R31, R32.reuse, R43 ;  /* 0x0000002b201f7220 */ /* 0x040fe20000410000 */
[----:B------:R-:W-:Y:S02]  /*90a0*/  HADD2.F32 R33, -RZ, R27.H1_H1 ;  /* 0x3000001bff217230 */ /* 0x000fe40000004100 */
[-C--:B------:R-:W-:Y:S01]  /*90b0*/  FMUL.FTZ R32, R32, R37.reuse ;  /* 0x0000002520207220 */ /* 0x080fe20000410000 */
[----:B------:R-:W-:Y:S02]  /*90c0*/  HADD2.F32 R38, -RZ, R42.H0_H0 ;  /* 0x2000002aff267230 */ /* 0x000fe40000004100 */
[C---:B------:R-:W-:Y:S01]  /*90d0*/  FFMA.FTZ R37, R28.reuse, R37, -R31 ;  /* 0x000000251c257223 */ /* 0x040fe2000001081f */
[----:B------:R-:W-:Y:S02]  /*90e0*/  HADD2.F32 R29, -RZ, R15.H1_H1 ;  /* 0x3000000fff1d7230 */ /* 0x000fe40000004100 */
[----:B------:R-:W-:Y:S01]  /*90f0*/  FFMA.FTZ R43, R28, R43, R32 ;  /* 0x0000002b1c2b7223 */ /* 0x000fe20000010020 */
[----:B------:R-:W-:-:S02]  /*9100*/  HADD2.F32 R30, -RZ, R44.H0_H0 ;  /* 0x2000002cff1e7230 */ /* 0x000fc40000004100 */
[----:B------:R-:W-:Y:S01]  /*9110*/  FFMA.FTZ R42, R21, R36, R20 ;  /* 0x00000024152a7223 */ /* 0x000fe20000010014 */
[----:B------:R-:W-:Y:S02]  /*9120*/  HADD2.F32 R25, -RZ, R24.H0_H0 ;  /* 0x20000018ff197230 */ /* 0x000fe40000004100 */
[C---:B------:R-:W-:Y:S01]  /*9130*/  FMUL.FTZ R28, R33.reuse, R38 ;  /* 0x00000026211c7220 */ /* 0x040fe20000410000 */
[----:B------:R-:W-:Y:S02]  /*9140*/  HADD2.F32 R32, -RZ, R46.H0_H0 ;  /* 0x2000002eff207230 */ /* 0x000fe40000004100 */
[-C--:B------:R-:W-:Y:S01]  /*9150*/  FMUL.FTZ R46, R33, R30.reuse ;  /* 0x0000001e212e7220 */ /* 0x080fe20000410000 */
[----:B------:R-:W-:Y:S02]  /*9160*/  HADD2.F32 R20, -RZ, R53.H1_H1 ;  /* 0x30000035ff147230 */ /* 0x000fe40000004100 */
[----:B------:R-:W-:Y:S01]  /*9170*/  FFMA.FTZ R44, R29, R30, -R28 ;  /* 0x0000001e1d2c7223 */ /* 0x000fe2000001081c */
[----:B------:R-:W-:-:S02]  /*9180*/  HADD2.F32 R13, -RZ, R12.H0_H0 ;  /* 0x2000000cff0d7230 */ /* 0x000fc40000004100 */
[C---:B------:R-:W-:Y:S01]  /*9190*/  FMUL.FTZ R36, R25.reuse, R32 ;  /* 0x0000002019247220 */ /* 0x040fe20000410000 */
[----:B------:R-:W-:Y:S02]  /*91a0*/  HADD2.F32 R27, -RZ, R26.H0_H0 ;  /* 0x2000001aff1b7230 */ /* 0x000fe40000004100 */
[----:B------:R-:W-:Y:S01]  /*91b0*/  FMUL.FTZ R25, R25, R20 ;  /* 0x0000001419197220 */ /* 0x000fe20000410000 */
[----:B------:R-:W-:Y:S02]  /*91c0*/  HADD2.F32 R30, -RZ, R53.H0_H0 ;  /* 0x20000035ff1e7230 */ /* 0x000fe40000004100 */
[----:B------:R-:W-:Y:S01]  /*91d0*/  FFMA.FTZ R46, R29, R38, R46 ;  /* 0x000000261d2e7223 */ /* 0x000fe2000001002e */
[----:B------:R-:W-:Y:S02]  /*91e0*/  HADD2.F32 R28, -RZ, R35.H0_H0 ;  /* 0x20000023ff1c7230 */ /* 0x000fe40000004100 */
[----:B------:R-:W-:Y:S01]  /*91f0*/  FFMA.FTZ R36, R13, R20, -R36 ;  /* 0x000000140d247223 */ /* 0x000fe20000010824 */
[----:B------:R-:W-:-:S02]  /*9200*/  HADD2.F32 R15, -RZ, R14.H0_H0 ;  /* 0x2000000eff0f7230 */ /* 0x000fc40000004100 */
[----:B------:R-:W-:Y:S01]  /*9210*/  FMUL.FTZ R38, R27, R30 ;  /* 0x0000001e1b267220 */ /* 0x000fe20000410000 */
[----:B------:R-:W-:Y:S01]  /*9220*/  FFMA.FTZ R32, R13, R32, R25 ;  /* 0x000000200d207223 */ /* 0x000fe20000010019 */
[-C--:B------:R-:W-:Y:S01]  /*9230*/  FMUL.FTZ R20, R27, R28.reuse ;  /* 0x0000001c1b147220 */ /* 0x080fe20000410000 */
[----:B------:R-:W-:Y:S02]  /*9240*/  HADD2.F32 R24, -RZ, R24.H1_H1 ;  /* 0x30000018ff187230 */ /* 0x000fe40000004100 */
[C---:B------:R-:W-:Y:S01]  /*9250*/  FFMA.FTZ R38, R15.reuse, R28, -R38 ;  /* 0x0000001c0f267223 */ /* 0x040fe20000010826 */
[----:B------:R-:W-:Y:S02]  /*9260*/  HADD2.F32 R26, -RZ, R26.H1_H1 ;  /* 0x3000001aff1a7230 */ /* 0x000fe40000004100 */
[----:B------:R-:W-:Y:S01]  /*9270*/  FFMA.FTZ R20, R15, R30, R20 ;  /* 0x0000001e0f147223 */ /* 0x000fe20000010014 */
[----:B------:R-:W-:Y:S02]  /*9280*/  HADD2.F32 R25, -RZ, R50.H0_H0 ;  /* 0x20000032ff197230 */ /* 0x000fe40000004100 */
[----:B------:R-:W-:-:S02]  /*9290*/  HADD2.F32 R27, -RZ, R49.H0_H0 ;  /* 0x20000031ff1b7230 */ /* 0x000fc40000004100 */
[----:B------:R-:W-:Y:S02]  /*92a0*/  HADD2.F32 R13, -RZ, R52.H0_H0 ;  /* 0x20000034ff0d7230 */ /* 0x000fe40000004100 */
        /* <DEDUP_REMOVED lines=21> */
.L_x_11794:
[----:B------:R-:W-:Y:S05]  /*9400*/  BSYNC B1 ;  /* 0x0000000000017941 */ /* 0x000fea0003800000 */
.L_x_11793:
[----:B------:R-:W-:Y:S01]  /*9410*/  PRMT R41, R0, 0x5410, R3 ;  /* 0x0000541000297816 */ /* 0x000fe20000000003 */
[----:B------:R-:W-:Y:S06]  /*9420*/  @P0 BRA `(.L_x_11785) ;  /* 0x0000000400640947 */ /* 0x000fec0003800000 */
[----:B------:R-:W2:Y:S01]  /*9430*/  LDL R42, [R1+0x68] ;  /* 0x00006800012a7983 */ /* 0x000ea20000100800 */
[----:B01----:R-:W-:-:S04]  /*9440*/  SHF.R.U32.HI R12, RZ, 0x3, R218 ;  /* 0x00000003ff0c7819 */ /* 0x003fc800000116da */
[----:B------:R-:W-:-:S05]  /*9450*/  LOP3.LUT R0, R12, R39, R218, 0x1e, !PT ;  /* 0x000000270c007212 */ /* 0x000fca00078e1eda */
[----:B------:R-:W-:-:S04]  /*9460*/  IMAD.IADD R0, R221, 0x1, R0 ;  /* 0x00000001dd007824 */ /* 0x000fc800078e0200 */
[----:B------:R-:W-:-:S05]  /*9470*/  IMAD R0, R0, 0x2, R19 ;  /* 0x0000000200007824 */ /* 0x000fca00078e0213 */
[----:B------:R-:W0:Y:S01]  /*9480*/  LDS.128 R24, [R0+0x18400] ;  /* 0x0184000000187984 */ /* 0x000e220000000c00 */
[----:B------:R-:W-:Y:S01]  /*9490*/  SHF.R.U64 R40, R8, 0x10, R9 ;  /* 0x0000001008287819 */ /* 0x000fe20000001209 */
[----:B------:R-:W-:Y:S01]  /*94a0*/  HADD2.F32 R21, -RZ, R54.H1_H1 ;  /* 0x30000036ff157230 */ /* 0x000fe20000004100 */
[----:B------:R-:W-:Y:S02]  /*94b0*/  SHF.R.U32.HI R28, RZ, 0x10, R5 ;  /* 0x00000010ff1c7819 */ /* 0x000fe40000011605 */
[--C-:B------:R-:W-:Y:S02]  /*94c0*/  SHF.R.U64 R39, R10, 0x10, R11.reuse ;  /* 0x000000100a277819 */ /* 0x100fe4000000120b */
[----:B------:R-:W-:Y:S01]  /*94d0*/  SHF.R.U32.HI R38, RZ, 0x10, R11 ;  /* 0x00000010ff267819 */ /* 0x000fe2000001160b */
[----:B------:R-:W-:Y:S01]  /*94e0*/  HADD2.F32 R11, -RZ, R56.H1_H1 ;  /* 0x30000038ff0b7230 */ /* 0x000fe20000004100 */
[----:B------:R-:W-:Y:S01]  /*94f0*/  SHF.R.U32.HI R20, RZ, 0x10, R9 ;  /* 0x00000010ff147819 */ /* 0x000fe20000011609 */
[----:B------:R-:W-:Y:S01]  /*9500*/  HADD2.F32 R28, -RZ, R28.H0_H0 ;  /* 0x2000001cff1c7230 */ /* 0x000fe20000004100 */
[----:B------:R-:W-:-:S02]  /*9510*/  SHF.R.U64 R37, R4, 0x10, R5 ;  /* 0x0000001004257819 */ /* 0x000fc40000001205 */
[--C-:B------:R-:W-:Y:S02]  /*9520*/  SHF.R.U64 R35, R6, 0x10, R7.reuse ;  /* 0x0000001006237819 */ /* 0x100fe40000001207 */
[----:B------:R-:W-:Y:S01]  /*9530*/  SHF.R.U32.HI R33, RZ, 0x10, R7 ;  /* 0x00000010ff217819 */ /* 0x000fe20000011607 */
[--C-:B0-----:R-:W-:Y:S02]  /*9540*/  HADD2.F32 R8, -RZ, R25.reuse.H0_H0 ;  /* 0x20000019ff087230 */ /* 0x101fe40000004100 */
[----:B------:R-:W-:-:S03]  /*9550*/  HADD2.F32 R25, -RZ, R25.H1_H1 ;  /* 0x30000019ff197230 */ /* 0x000fc60000004100 */
[C---:B------:R-:W-:Y:S01]  /*9560*/  FMUL.FTZ R29, R8.reuse, R21 ;  /* 0x00000015081d7220 */ /* 0x040fe20000410000 */
[----:B------:R-:W-:Y:S01]  /*9570*/  FMUL.FTZ R31, R8, R11 ;  /* 0x0000000b081f7220 */ /* 0x000fe20000410000 */
[----:B------:R-:W-:Y:S02]  /*9580*/  HADD2.F32 R8, -RZ, R20.H0_H0 ;  /* 0x20000014ff087230 */ /* 0x000fe40000004100 */
[C---:B------:R-:W-:Y:S01]  /*9590*/  FMUL.FTZ R30, R25.reuse, R28 ;  /* 0x0000001c191e7220 */ /* 0x040fe20000410000 */
[----:B------:R-:W-:Y:S02]  /*95a0*/  HADD2.F32 R7, -RZ, R24.H0_H0 ;  /* 0x20000018ff077230 */ /* 0x000fe40000004100 */
[----:B------:R-:W-:Y:S02]  /*95b0*/  HADD2.F32 R20, -RZ, R54.H0_H0 ;  /* 0x20000036ff147230 */ /* 0x000fe40000004100 */
[----:B------:R-:W-:Y:S01]  /*95c0*/  FMUL.FTZ R36, R25, R8 ;  /* 0x0000000819247220 */ /* 0x000fe20000410000 */
[----:B------:R-:W-:-:S02]  /*95d0*/  HADD2.F32 R9, -RZ, R26.H0_H0 ;  /* 0x2000001aff097230 */ /* 0x000fc40000004100 */
[--C-:B------:R-:W-:Y:S02]  /*95e0*/  HADD2.F32 R10, -RZ, R27.reuse.H0_H0 ;  /* 0x2000001bff0a7230 */ /* 0x100fe40000004100 */
[----:B------:R-:W-:Y:S02]  /*95f0*/  HADD2.F32 R27, -RZ, R27.H1_H1 ;  /* 0x3000001bff1b7230 */ /* 0x000fe40000004100 */
[----:B------:R-:W-:Y:S02]  /*9600*/  HADD2.F32 R24, -RZ, R24.H1_H1 ;  /* 0x30000018ff187230 */ /* 0x000fe40000004100 */
[----:B------:R-:W-:Y:S01]  /*9610*/  HADD2.F32 R26, -RZ, R26.H1_H1 ;  /* 0x3000001aff1a7230 */ /* 0x000fe20000004100 */
[----:B--2---:R-:W0:Y:S02]  /*9620*/  LDS.128 R12, [R42+0x18400] ;  /* 0x018400002a0c7984 */ /* 0x004e240000000c00 */
[--C-:B0-----:R-:W-:Y:S02]  /*9630*/  HADD2.F32 R4, -RZ, R13.reuse.H0_H0 ;  /* 0x2000000dff047230 */ /* 0x101fe40000004100 */
[----:B------:R-:W-:-:S03]  /*9640*/  HADD2.F32 R13, -RZ, R13.H1_H1 ;  /* 0x3000000dff0d7230 */ /* 0x000fc60000004100 */
[C---:B------:R-:W-:Y:S01]  /*9650*/  FFMA.FTZ R29, R4.reuse, R11, -R29 ;  /* 0x0000000b041d7223 */ /* 0x040fe2000001081d */
[----:B------:R-:W-:Y:S01]  /*9660*/  FFMA.FTZ R31, R4, R21, R31 ;  /* 0x00000015041f7223 */ /* 0x000fe2000001001f */
[----:B------:R-:W-:Y:S02]  /*9670*/  HADD2.F32 R4, -RZ, R56.H0_H0 ;  /* 0x20000038ff047230 */ /* 0x000fe40000004100 */
[----:B------:R-:W-:Y:S01]  /*9680*/  FFMA.FTZ R32, R13, R8, -R30 ;  /* 0x000000080d207223 */ /* 0x000fe2000001081e */
[----:B------:R-:W-:Y:S02]  /*9690*/  HADD2.F32 R3, -RZ, R12.H0_H0 ;  /* 0x2000000cff037230 */ /* 0x000fe40000004100 */
[C---:B------:R-:W-:Y:S01]  /*96a0*/  FMUL.FTZ R30, R7.reuse, R20 ;  /* 0x00000014071e7220 */ /* 0x040fe20000410000 */
[----:B------:R-:W-:Y:S02]  /*96b0*/  HADD2.F32 R8, -RZ, R55.H0_H0 ;  /* 0x20000037ff087230 */ /* 0x000fe40000004100 */
[----:B------:R-:W-:Y:S01]  /*96c0*/  FMUL.FTZ R7, R7, R4 ;  /* 0x0000000407077220 */ /* 0x000fe20000410000 */
        /* <DEDUP_REMOVED lines=11> */
[----:B------:R-:W-:Y:S02]  /*9780*/  HADD2.F32 R4, -RZ, R38.H0_H0 ;  /* 0x20000026ff047230 */ /* 0x000fe40000004100 */
[C---:B------:R-:W-:Y:S01]  /*9790*/  FMUL.FTZ R9, R10.reuse, R7 ;  /* 0x000000070a097220 */ /* 0x040fe20000410000 */
[----:B------:R-:W-:Y:S02]  /*97a0*/  HADD2.F32 R20, -RZ, R33.H0_H0 ;  /* 0x20000021ff147230 */ /* 0x000fe40000004100 */
[-C--:B------:R-:W-:Y:S01]  /*97b0*/  FMUL.FTZ R38, R10, R3.reuse ;  /* 0x000000030a267220 */ /* 0x080fe20000410000 */
        /* <DEDUP_REMOVED lines=8> */
[----:B------:R-:W-:Y:S02]  /*9840*/  HADD2.F32 R3, -RZ, R40.H0_H0 ;  /* 0x20000028ff037230 */ /* 0x000fe40000004100 */
        /* <DEDUP_REMOVED lines=23> */
.L_x_11785:
[----:B------:R-:W-:Y:S05]  /*99c0*/  BSYNC B0 ;  /* 0x0000000000007941 */ /* 0x000fea0003800000 */
.L_x_11771:
        /* <DEDUP_REMOVED lines=8> */
.L_x_11768:
[----:B-1----:R-:W1:Y:S01]  /*9a50*/  S2R R3, SR_TID.X ;  /* 0x0000000000037919 */ /* 0x002e620000002100 */
[----:B--23--:R-:W-:Y:S01]  /*9a60*/  IMAD.U32 R0, RZ, RZ, UR37 ;  /* 0x00000025ff007e24 */ /* 0x00cfe2000f8e00ff */
[----:B------:R-:W-:Y:S05]  /*9a70*/  WARPSYNC.ALL ;  /* 0x0000000000007948 */ /* 0x000fea0003800000 */
[----:B------:R-:W-:Y:S02]  /*9a80*/  ISETP.NE.AND P0, PT, R0, 0x3, PT ;  /* 0x000000030000780c */ /* 0x000fe40003f05270 */
[----:B------:R-:W-:-:S11]  /*9a90*/  LOP3.LUT R18, R18, 0xfff7ffff, RZ, 0xc0, !PT ;  /* 0xfff7ffff12127812 */ /* 0x000fd600078ec0ff */
[----:B------:R-:W-:Y:S02]  /*9aa0*/  @P0 LOP3.LUT R18, R18, 0x80000, RZ, 0xfc, !PT ;  /* 0x0008000012120812 */ /* 0x000fe400078efcff */
[----:B-1----:R-:W-:-:S05]  /*9ab0*/  SHF.R.U32.HI R3, RZ, 0x7, R3 ;  /* 0x00000007ff037819 */ /* 0x002fca0000011603 */
[----:B------:R-:W-:-:S05]  /*9ac0*/  VIADD R72, R3, 0x8 ;  /* 0x0000000803487836 */ /* 0x000fca0000000000 */
[----:B------:R1:W-:Y:S06]  /*9ad0*/  BAR.SYNC.DEFER_BLOCKING R72, 0x100 ;  /* 0x000400480000751d */ /* 0x0003ec0000010000 */
[----:B------:R-:W-:Y:S05]  /*9ae0*/  @!P0 BRA `(.L_x_11795) ;  /* 0x0000000000048947 */ /* 0x000fea0003800000 */
[----:B------:R-:W-:Y:S01]  /*9af0*/  BPT.TRAP 0x1 ;  /* 0x000000040000795c */ /* 0x000fe20000300000 */
.L_x_11795:
[----:B------:R-:W-:Y:S01]  /*9b00*/  IMAD R4, R2, 0x8, R19 ;  /* 0x0000000802047824 */ /* 0x000fe200078e0213 */
[----:B------:R-:W-:-:S04]  /*9b10*/  SHF.L.U32 R73, R202, 0x1f, RZ ;  /* 0x0000001fca497819 */ /* 0x000fc800000006ff */
[----:B------:R2:W3:Y:S01]  /*9b20*/  SYNCS.PHASECHK.TRANS64.TRYWAIT P1, [R4+URZ+0x22830], R73 ;  /* 0x02283049040075a7 */ /* 0x0004e2000802017f */
[----:B------:R-:W-:Y:S05]  /*9b30*/  @!P0 BRA `(.L_x_11796) ;  /* 0x0000000000048947 */ /* 0x000fea0003800000 */
[----:B------:R-:W-:Y:S01]  /*9b40*/  BPT.TRAP 0x1 ;  /* 0x000000040000795c */ /* 0x000fe20000300000 */
.L_x_11796:
[----:B------:R-:W4:Y:S01]  /*9b50*/  S2R R3, SR_TID.X ;  /* 0x0000000000037919 */ /* 0x000f220000002100 */
[----:B------:R-:W-:-:S05]  /*9b60*/  VIADD R0, R19, 0x1c400 ;  /* 0x0001c40013007836 */ /* 0x000fca0000000000 */
[----:B------:R-:W-:-:S04]  /*9b70*/  SHF.R.U32.HI R0, RZ, 0x4, R0 ;  /* 0x00000004ff007819 */ /* 0x000fc80000011600 */
[----:B------:R-:W-:Y:S02]  /*9b80*/  LOP3.LUT R0, R0, 0x3fff, RZ, 0xc0, !PT ;  /* 0x00003fff00007812 */ /* 0x000fe400078ec0ff */
[----:B----4-:R-:W-:-:S04]  /*9b90*/  LOP3.LUT R3, R3, 0x7f, RZ, 0xc0, !PT ;  /* 0x0000007f03037812 */ /* 0x010fc800078ec0ff */
[----:B------:R-:W-:Y:S01]  /*9ba0*/  ISETP.NE.AND P0, PT, R3, RZ, PT ;  /* 0x000000ff0300720c */ /* 0x000fe20003f05270 */
[----:B---3--:R-:W-:-:S12]  /*9bb0*/  @P1 BRA `(.L_x_11797) ;  /* 0x0000000000081947 */ /* 0x008fd80003800000 */
[----:B------:R-:W3:Y:S02]  /*9bc0*/  SYNCS.PHASECHK.TRANS64.TRYWAIT P1, [R4+URZ+0x22830], R73 ;  /* 0x02283049040075a7 */ /* 0x000ee4000802017f */
[----:B---3--:R-:W-:Y:S05]  /*9bd0*/  @!P1 BRA `(.L_x_11798) ;  /* 0x000001bc00149947 */ /* 0x008fea0003800000 */
.L_x_11797:
[----:B------:R-:W-:Y:S05]  /*9be0*/  WARPSYNC.ALL ;  /* 0x0000000000007948 */ /* 0x000fea0003800000 */
[----:B------:R-:W-:-:S05]  /*9bf0*/  LOP3.LUT R21, R0, 0x10000, RZ, 0xfc, !PT ;  /* 0x0001000000157812 */ /* 0x000fca00078efcff */
[----:B------:R-:W-:Y:S01]  /*9c00*/  IMAD R8, R2, 0x300, R21 ;  /* 0x0000030002087824 */ /* 0x000fe200078e0215 */
[----:B------:R-:W-:Y:S01]  /*9c10*/  LOP3.LUT R6, R34, 0x10000, RZ, 0xfc, !PT ;  /* 0x0001000022067812 */ /* 0x000fe200078efcff */
[----:B------:R-:W-:Y:S01]  /*9c20*/  IMAD.MOV.U32 R9, RZ, RZ, 0x40000040 ;  /* 0x40000040ff097424 */ /* 0x000fe200078e00ff */
[----:B0-----:R-:W-:Y:S01]  /*9c30*/  WARPGROUP.ARRIVE ;  /* 0x00000000000079c5 */ /* 0x001fe20000000000 */
[----:B------:R-:W-:Y:S01]  /*9c40*/  IMAD.MOV.U32 R7, RZ, RZ, 0x40000040 ;  /* 0x40000040ff077424 */ /* 0x000fe200078e00ff */
[C---:B------:R-:W-:Y:S01]  /*9c50*/  R2UR UR6, R8.reuse ;  /* 0x00000000080672ca */ /* 0x040fe200000e0000 */
[----:B------:R-:W-:Y:S01]  /*9c60*/  VIADD R10, R8, 0x2 ;  /* 0x00000002080a7836 */ /* 0x000fe20000000000 */
[----:B------:R-:W-:Y:S01]  /*9c70*/  R2UR UR7, R9 ;  /* 0x00000000090772ca */ /* 0x000fe200000e0000 */
[C---:B------:R-:W-:Y:S01]  /*9c80*/  VIADD R14, R6.reuse, 0x2 ;  /* 0x00000002060e7836 */ /* 0x040fe20000000000 */
[C---:B------:R-:W-:Y:S01]  /*9c90*/  R2UR UR4, R6.reuse ;  /* 0x00000000060472ca */ /* 0x040fe200000e0000 */
[----:B------:R-:W-:Y:S01]  /*9ca0*/  IMAD.MOV.U32 R11, RZ, RZ, 0x40000040 ;  /* 0x40000040ff0b7424 */ /* 0x000fe200078e00ff */
[----:B------:R-:W-:Y:S01]  /*9cb0*/  R2UR UR5, R7 ;  /* 0x00000000070572ca */ /* 0x000fe200000e0000 */
[----:B------:R-:W-:Y:S01]  /*9cc0*/  IMAD.MOV.U32 R15, RZ, RZ, 0x40000040 ;  /* 0x40000040ff0f7424 */ /* 0x000fe200078e00ff */
[----:B------:R-:W0:Y:S01]  /*9cd0*/  LDC R20, c[0x0][0x448] ;  /* 0x00011200ff147b82 */ /* 0x000e220000000800 */
[----:B------:R-:W-:Y:S01]  /*9ce0*/  VIADD R12, R6, 0x4 ;  /* 0x00000004060c7836 */ /* 0x000fe20000000000 */
[----:B------:R-:W4:Y:S01]  /*9cf0*/  S2R R80, SR_TID.X ;  /* 0x0000000000507919 */ /* 0x000f220000002100 */
[----:B------:R-:W-:Y:S01]  /*9d00*/  IMAD.MOV.U32 R13, RZ, RZ, 0x40000040 ;  /* 0x40000040ff0d7424 */ /* 0x000fe200078e00ff */
[----:B------:R-:W-:Y:S01]  /*9d10*/  ULDC.64 UR8, c[0x0][0x9e0] ;  /* 0x0002780000087ab9 */ /* 0x000fe20000000a00 */
[----:B------:R-:W-:Y:S01]  /*9d20*/  IMAD.MOV.U32 R9, RZ, RZ, 0x40000040 ;  /* 0x40000040ff097424 */ /* 0x000fe200078e00ff */
[----:B------:R-:W-:Y:S01]  /*9d30*/  UISETP.GE.AND UP0, UPT, UR9, 0x1, UPT ;  /* 0x000000010900788c */ /* 0x000fe2000bf06270 */
[----:B------:R-:W-:Y:S01]  /*9d40*/  LOP3.LUT R18, R18, 0xffefffff, RZ, 0xc0, !PT ;  /* 0xffefffff12127812 */ /* 0x000fe200078ec0ff */
[----:B------:R-:W-:-:S02]  /*9d50*/  ULDC UR43, c[0x0][0x9dc] ;  /* 0x00027700002b7ab9 */ /* 0x000fc40000000800 */
[----:B------:R-:W-:Y:S01]  /*9d60*/  ULOP3.LUT UR43, URZ, UR43, URZ, 0x33, !UPT ;  /* 0x0000002b3f2b7292 */ /* 0x000fe2000f8e333f */
[----:B------:R-:W-:Y:S01]  /*9d70*/  HGMMA.64x96x16.F32 R24, gdesc[UR4], RZ, !UPT, gsb0 ;  /* 0x01600000041879f0 */ /* 0x000fe2000c0008ff */
[----:B------:R-:W-:Y:S01]  /*9d80*/  R2UR UR6, R10 ;  /* 0x000000000a0672ca */ /* 0x000fe200000e0000 */
[----:B------:R-:W-:Y:S01]  /*9d90*/  VIADD R10, R8, 0x4 ;  /* 0x00000004080a7836 */ /* 0x000fe20000000000 */
[----:B------:R-:W-:Y:S01]  /*9da0*/  R2UR UR7, R11 ;  /* 0x000000000b0772ca */ /* 0x000fe200000e0000 */
[----:B------:R-:W-:Y:S01]  /*9db0*/  IMAD.MOV.U32 R11, RZ, RZ, 0x40000040 ;  /* 0x40000040ff0b7424 */ /* 0x000fe200078e00ff */
[----:B------:R-:W-:Y:S01]  /*9dc0*/  R2UR UR4, R14 ;  /* 0x000000000e0472ca */ /* 0x000fe200000e0000 */
[----:B------:R-:W-:Y:S01]  /*9dd0*/  UP2UR UR40, UPR, URZ, 0x1 ;  /* 0x000000013f287883 */ /* 0x000fe20008000000 */
[----:B------:R-:W-:Y:S02]  /*9de0*/  R2UR UR5, R15 ;  /* 0x000000000f0572ca */ /* 0x000fe400000e0000 */
[----:B0-----:R-:W-:-:S02]  /*9df0*/  ISETP.NE.AND P1, PT, R20, 0x1, PT ;  /* 0x000000011400780c */ /* 0x001fc40003f25270 */
[----:B----4-:R-:W-:-:S11]  /*9e00*/  SHF.R.U32.HI R80, RZ, 0x7, R80 ;  /* 0x00000007ff507819 */ /* 0x010fd60000011650 */
[----:B------:R-:W0:Y:S01]  /*9e10*/  @P1 LDC R20, c[0x0][0x44c] ;  /* 0x00011300ff141b82 */ /* 0x000e220000000800 */
[----:B------:R-:W-:Y:S01]  /*9e20*/  @P1 LOP3.LUT R18, R18, 0x100000, RZ, 0xfc, !PT ;  /* 0x0010000012121812 */ /* 0x000fe200078efcff */
[----:B------:R-:W-:Y:S02]  /*9e30*/  WARPGROUP.DEPBAR.LE gsb0, 0x0 ;  /* 0x00008000000079c5 */ /* 0x000fe40000010000 */
[----:B------:R-:W-:-:S06]  /*9e40*/  WARPGROUP.ARRIVE ;  /* 0x00000000000079c5 */ /* 0x000fcc0000000000 */
[----:B------:R-:W-:Y:S01]  /*9e50*/  HGMMA.64x96x16.F32 R24, gdesc[UR4], R24, gsb0 ;  /* 0x01600000041879f0 */ /* 0x000fe20008000818 */
        /* <DEDUP_REMOVED lines=17> */
[----:B------:R-:W-:Y:S02]  /*9f70*/  ULDC UR4, c[0x0][0x9d8] ;  /* 0x0002760000047ab9 */ /* 0x000fe40000000800 */
[----:B------:R-:W-:Y:S02]  /*9f80*/  WARPGROUP.DEPBAR.LE gsb0, 0x0 ;  /* 0x00008000000079c5 */ /* 0x000fe40000010000 */
[----:B------:R-:W-:Y:S01]  /*9f90*/  FMUL.FTZ R79, R49, UR4 ;  /* 0x00000004314f7c20 */ /* 0x000fe20008410000 */
[----:B------:R-:W-:Y:S01]  /*9fa0*/  FMUL.FTZ R3, R27, UR4 ;  /* 0x000000041b037c20 */ /* 0x000fe20008410000 */
[----:B------:R-:W4:Y:S01]  /*9fb0*/  @P1 LDC R49, c[0x0][0x450] ;  /* 0x00011400ff311b82 */ /* 0x000f220000000800 */
[----:B------:R-:W-:Y:S01]  /*9fc0*/  FMUL.FTZ R27, R39, UR4 ;  /* 0x00000004271b7c20 */ /* 0x000fe20008410000 */
[----:B------:R-:W-:Y:S01]  /*9fd0*/  FMUL.FTZ R39, R55, UR4 ;  /* 0x0000000437277c20 */ /* 0x000fe20008410000 */
[----:B------:R-:W-:Y:S01]  /*9fe0*/  FMUL.FTZ R55, R57, UR4 ;  /* 0x0000000439377c20 */ /* 0x000fe20008410000 */
[----:B------:R-:W-:Y:S01]  /*9ff0*/  FMUL.FTZ R57, R61, UR4 ;  /* 0x000000043d397c20 */ /* 0x000fe20008410000 */
[----:B------:R-:W-:-:S02]  /*a000*/  IMAD.IADD R61, R210, 0x1, R209 ;  /* 0x00000001d23d7824 */ /* 0x000fc400078e02d1 */
[----:B------:R-:W-:Y:S01]  /*a010*/  FMUL.FTZ R74, R25, UR4 ;  /* 0x00000004194a7c20 */ /* 0x000fe20008410000 */
[----:B------:R-:W-:Y:S01]  /*a020*/  FMUL.FTZ R25, R35, UR4 ;  /* 0x0000000423197c20 */ /* 0x000fe20008410000 */
[----:B------:R-:W-:Y:S01]  /*a030*/  FMUL.FTZ R35, R51, UR4 ;  /* 0x0000000433237c20 */ /* 0x000fe20008410000 */
[----:B0-----:R-:W-:-:S04]  /*a040*/  @P1 IMAD.HI.U32 R20, R61, R20, RZ ;  /* 0x000000143d141227 */ /* 0x001fc800078e00ff */
        /* <DEDUP_REMOVED lines=14> */
[----:B----4-:R-:W-:Y:S01]  /*a130*/  @P1 SHF.R.U32.HI R61, RZ, R49, R20 ;  /* 0x00000031ff3d1219 */ /* 0x010fe20000011614 */
[----:B------:R-:W-:-:S02]  /*a140*/  @!P0 VIADD R49, R4, 0x22840 ;  /* 0x0002284004318836 */ /* 0x000fc40000000000 */
[----:B------:R-:W-:Y:S01]  /*a150*/  FMUL.FTZ R44, R59, UR4 ;  /* 0x000000043b2c7c20 */ /* 0x000fe20008410000 */
        /* <DEDUP_REMOVED lines=8> */
[----:B------:R-:W-:Y:S01]  /*a1e0*/  IADD3 R20, -R80, 0xb, RZ ;  /* 0x0000000b50147810 */ /* 0x000fe20007ffe1ff */
        /* <DEDUP_REMOVED lines=15> */
[----:B------:R-:W-:Y:S01]  /*a2e0*/  @!P0 PRMT R49, RZ, 0x654, R49 ;  /* 0x00000654ff318816 */ /* 0x000fe20000000031 */
[----:B------:R-:W-:Y:S01]  /*a2f0*/  FMUL.FTZ R50, R71, UR4 ;  /* 0x0000000447327c20 */ /* 0x000fe20008410000 */
[----:B------:R-:W-:Y:S01]  /*a300*/  FMUL.FTZ R68, R68, UR4 ;  /* 0x0000000444447c20 */ /* 0x000fe20008410000 */
[----:B------:R-:W-:Y:S01]  /*a310*/  FMUL.FTZ R70, R70, UR4 ;  /* 0x0000000446467c20 */ /* 0x000fe20008410000 */
[----:B------:R-:W-:Y:S01]  /*a320*/  PLOP3.LUT P1, PT, PT, PT, UP0, 0x40, 0x0 ;  /* 0x000000000000781c */ /* 0x000fe20003f2e808 */
[----:B------:R4:W-:Y:S06]  /*a330*/  BAR.ARV R20, 0x100 ;  /* 0x000400140000751d */ /* 0x0009ec0000002000 */
[C-C-:B------:R-:W-:Y:S01]  /*a340*/  IADD3 R58, -R205.reuse, 0x61, R54.reuse ;  /* 0x00000061cd3a7810 */ /* 0x140fe20007ffe136 */
[----:B------:R1:W-:Y:S01]  /*a350*/  @!P0 SYNCS.ARRIVE.TRANS64.RED.A1T0 RZ, [R49+URZ], RZ ;  /* 0x000000ff31ff89a7 */ /* 0x0003e2000810043f */
[----:B------:R-:W1:Y:S01]  /*a360*/  MUFU.TANH R5, R5 ;  /* 0x0000000500057308 */ /* 0x000e620000002400 */
[----:B------:R-:W-:Y:S01]  /*a370*/  IMAD.MOV.U32 R63, RZ, RZ, -0x60 ;  /* 0xffffffa0ff3f7424 */ /* 0x000fe200078e00ff */
[----:B------:R-:W-:Y:S01]  /*a380*/  IADD3 R67, -R205, 0x60, R54 ;  /* 0x00000060cd437810 */ /* 0x000fe20007ffe136 */
[----:B------:R-:W-:-:S02]  /*a390*/  IMAD.IADD R58, R58, 0x1, -R203 ;  /* 0x000000013a3a7824 */ /* 0x000fc400078e0acb */
[----:B------:R-:W-:Y:S02]  /*a3a0*/  IMAD R82, R176, R63, 0x60 ;  /* 0x00000060b0527424 */ /* 0x000fe400078e023f */
[C---:B------:R-:W-:Y:S01]  /*a3b0*/  VIADD R80, R58.reuse, UR8 ;  /* 0x000000083a507c36 */ /* 0x040fe20008000000 */
[----:B------:R-:W1:Y:S01]  /*a3c0*/  MUFU.TANH R74, R74 ;  /* 0x0000004a004a7308 */ /* 0x000e620000002400 */
[----:B------:R-:W-:Y:S02]  /*a3d0*/  VIADD R71, R58, UR43 ;  /* 0x0000002b3a477c36 */ /* 0x000fe40008000000 */
[----:B------:R-:W-:Y:S01]  /*a3e0*/  IMAD.IADD R81, R82, 0x1, -R205 ;  /* 0x0000000152517824 */ /* 0x000fe200078e0acd */
[----:B0-----:R-:W-:Y:S01]  /*a3f0*/  VIADDMNMX R62, R60, R80, R67, PT ;  /* 0x000000503c3e7246 */ /* 0x001fe20003800143 */
[----:B------:R-:W-:-:S03]  /*a400*/  IMAD.IADD R63, R71, 0x1, R60 ;  /* 0x00000001473f7824 */ /* 0x000fc600078e023c */
        /* <DEDUP_REMOVED lines=44> */
[----:B-1----:R4:W1:Y:S08]  /*a6d0*/  MUFU.TANH R49, R70 ;  /* 0x0000004600317308 */ /* 0x0028700000002400 */
[----:B------:R-:W0:Y:S01]  /*a6e0*/  MUFU.TANH R50, R50 ;  /* 0x0000003200327308 */ /* 0x000e220000002400 */
[----:B----4-:R-:W-:Y:S05]  /*a6f0*/  @P1 BRA `(.L_x_11799) ;  /* 0x0000000000541947 */ /* 0x010fea0003800000 */
        /* <DEDUP_REMOVED lines=12> */
.L_x_11801:
[----:B------:R-:W-:-:S06]  /*a7c0*/  UISETP.NE.AND UP0, UPT, UR9, 0x1, UPT ;  /* 0x000000010900788c */ /* 0x000fcc000bf05270 */
[----:B------:R-:W-:-:S05]  /*a7d0*/  PLOP3.LUT P1, PT, PT, PT, UP0, 0x80, 0x0 ;  /* 0x000000000000781c */ /* 0x000fca0003f2f008 */
[----:B------:R-:W-:-:S08]  /*a7e0*/  @UP0 ULDC.64 UR4, c[0x0][0x9e8] ;  /* 0x00027a0000040ab9 */ /* 0x000fd00000000a00 */
[----:B------:R-:W-:-:S05]  /*a7f0*/  @P1 IMAD.HI.U32 R58, R54, UR4, RZ ;  /* 0x00000004363a1c27 */ /* 0x000fca000f8e00ff */
[----:B------:R-:W-:-:S07]  /*a800*/  @P1 SHF.R.U32.HI R54, RZ, UR5, R58 ;  /* 0x00000005ff361c19 */ /* 0x000fce000801163a */
.L_x_11802:
[----:B------:R-:W-:Y:S05]  /*a810*/  BSYNC B0 ;  /* 0x0000000000007941 */ /* 0x000fea0003800000 */
.L_x_11800:
[----:B------:R-:W-:-:S05]  /*a820*/  IMAD R54, R54, UR9, R81 ;  /* 0x0000000936367c24 */ /* 0x000fca000f8e0251 */
[----:B------:R-:W-:Y:S02]  /*a830*/  VIMNMX R63, R63, R54, !PT ;  /* 0x000000363f3f7248 */ /* 0x000fe40007fe0100 */
[----:B------:R-:W-:-:S07]  /*a840*/  VIADDMNMX R62, R54, UR9, R62, PT ;  /* 0x00000009363e7c46 */ /* 0x000fce000b80013e */
.L_x_11799:
[C---:B------:R-:W-:Y:S01]  /*a850*/  ISETP.GE.AND P1, PT, R82.reuse, 0x2, PT ;  /* 0x000000025200780c */ /* 0x040fe20003f26270 */
[----:B------:R-:W-:Y:S01]  /*a860*/  UISETP.NE.AND UP0, UPT, UR40, URZ, UPT ;  /* 0x0000003f2800728c */ /* 0x000fe2000bf05270 */
[C---:B------:R-:W-:Y:S02]  /*a870*/  ISETP.GE.AND P6, PT, R82.reuse, 0x9, PT ;  /* 0x000000095200780c */ /* 0x040fe40003fc6270 */
[----:B------:R-:W-:Y:S02]  /*a880*/  ISETP.GT.AND P2, PT, R63, 0x1, !P1 ;  /* 0x000000013f00780c */ /* 0x000fe40004f44270 */
[----:B------:R-:W-:Y:S02]  /*a890*/  ISETP.GE.AND P3, PT, R82, 0xa, PT ;  /* 0x0000000a5200780c */ /* 0x000fe40003f66270 */
[----:B------:R-:W-:Y:S02]  /*a8a0*/  ISETP.LT.OR P2, PT, R62, 0x2, P2 ;  /* 0x000000023e00780c */ /* 0x000fe40001741670 */
[----:B------:R-:W-:-:S02]  /*a8b0*/  ISETP.GE.AND P5, PT, R82, 0x1, PT ;  /* 0x000000015200780c */ /* 0x000fc40003fa6270 */
[----:B------:R-:W-:Y:S02]  /*a8c0*/  FSEL R112, R74, -INF , !P2 ;  /* 0xff8000004a707808 */ /* 0x000fe40005000000 */
[----:B------:R-:W-:-:S04]  /*a8d0*/  ISETP.GT.AND P2, PT, R63, 0x8, !P6 ;  /* 0x000000083f00780c */ /* 0x000fc80007744270 */
[----:B------:R-:W-:-:S04]  /*a8e0*/  ISETP.LT.OR P2, PT, R62, 0x9, P2 ;  /* 0x000000093e00780c */ /* 0x000fc80001741670 */
[----:B0-----:R-:W-:Y:S02]  /*a8f0*/  FSEL R110, R75, -INF , !P2 ;  /* 0xff8000004b6e7808 */ /* 0x001fe40005000000 */
        /* <DEDUP_REMOVED lines=50> */
[----:B------:R-:W-:Y:S01]  /*ac20*/  ISETP.GT.AND P2, PT, R63, 0x31, !P3 ;  /* 0x000000313f00780c */ /* 0x000fe20005f44270 */
[----:B------:R-:W0:Y:S01]  /*ac30*/  SHFL.IDX PT, R78, R61, 0x1, 0x1c1f ;  /* 0x003c1f003d4e7f89 */ /* 0x000e2200000e0000 */
        /* <DEDUP_REMOVED lines=11> */
[----:B------:R-:W-:Y:S01]  /*acf0*/  ISETP.LT.OR P2, PT, R62, 0x3a, P2 ;  /* 0x0000003a3e00780c */ /* 0x000fe20001741670 */
[----:B0-----:R-:W-:Y:S01]  /*ad00*/  IMAD.IADD R37, R71, 0x1, R78 ;  /* 0x0000000147257824 */ /* 0x001fe200078e024e */
        /* <DEDUP_REMOVED lines=25> */
[----:B------:R-:W-:-:S02]  /*aea0*/  VIADDMNMX R33, R78, R80, R67, PT ;  /* 0x000000504e217246 */ /* 0x000fc40003800143 */
        /* <DEDUP_REMOVED lines=32> */
.L_x_11805:
[----:B------:R-:W-:-:S06]  /*b0b0*/  UISETP.NE.AND UP0, UPT, UR9, 0x1, UPT ;  /* 0x000000010900788c */ /* 0x000fcc000bf05270 */
[----:B------:R-:W-:-:S05]  /*b0c0*/  PLOP3.LUT P4, PT, PT, PT, UP0, 0x80, 0x0 ;  /* 0x000000000000781c */ /* 0x000fca0003f8f008 */
[----:B------:R-:W-:-:S08]  /*b0d0*/  @UP0 ULDC.64 UR4, c[0x0][0x9e8] ;  /* 0x00027a0000040ab9 */ /* 0x000fd00000000a00 */
[----:B------:R-:W-:Y:S01]  /*b0e0*/  @P4 IMAD.HI.U32 R59, R5, UR4, RZ ;  /* 0x00000004053b4c27 */ /* 0x000fe2000f8e00ff */
[----:B------:R-:W-:-:S13]  /*b0f0*/  PLOP3.LUT P4, PT, PT, PT, UP0, 0x80, 0x0 ;  /* 0x000000000000781c */ /* 0x000fda0003f8f008 */
[----:B------:R-:W-:-:S07]  /*b100*/  @P4 SHF.R.U32.HI R5, RZ, UR5, R59 ;  /* 0x00000005ff054c19 */ /* 0x000fce000801163b */
.L_x_11806:
[----:B------:R-:W-:Y:S05]  /*b110*/  BSYNC B0 ;  /* 0x0000000000007941 */ /* 0x000fea0003800000 */
.L_x_11804:
[----:B------:R-:W-:-:S05]  /*b120*/  IMAD R78, R5, UR9, R81 ;  /* 0x00000009054e7c24 */ /* 0x000fca000f8e0251 */
[----:B------:R-:W-:Y:S02]  /*b130*/  VIMNMX R37, R37, R78, !PT ;  /* 0x0000004e25257248 */ /* 0x000fe40007fe0100 */
[----:B------:R-:W-:-:S07]  /*b140*/  VIADDMNMX R33, R78, UR9, R33, PT ;  /* 0x000000094e217c46 */ /* 0x000fce000b800121 */
.L_x_11803:
[C---:B------:R-:W-:Y:S01]  /*b150*/  ISETP.GT.AND P1, PT, R37.reuse, 0x1, !P1 ;  /* 0x000000012500780c */ /* 0x040fe20004f24270 */
[----:B------:R-:W-:Y:S01]  /*b160*/  ULDC UR4, c[0x0][0x988] ;  /* 0x0002620000047ab9 */ /* 0x000fe20000000800 */
[----:B------:R-:W-:Y:S01]  /*b170*/  ISETP.GT.AND P6, PT, R37, 0x8, !P6 ;  /* 0x000000082500780c */ /* 0x000fe200077c4270 */
[----:B------:R-:W-:Y:S01]  /*b180*/  IMAD.U32 R59, RZ, RZ, UR37 ;  /* 0x00000025ff3b7e24 */ /* 0x000fe2000f8e00ff */
        /* <DEDUP_REMOVED lines=8> */
[----:B------:R-:W-:Y:S02]  /*b210*/  FMNMX.FTZ R3, R108, R3, !PT ;  /* 0x000000036c037209 */ /* 0x000fe40007810000 */
[----:B------:R-:W-:Y:S01]  /*b220*/  FSEL R92, R11, -INF , !P1 ;  /* 0xff8000000b5c7808 */ /* 0x000fe20004800000 */
[----:B------:R-:W-:Y:S01]  /*b230*/  IMAD.U32 R11, RZ, RZ, UR4 ;  /* 0x00000004ff0b7e24 */ /* 0x000fe2000f8e00ff */
        /* <DEDUP_REMOVED lines=55> */
[----:B------:R-:W-:Y:S01]  /*b5b0*/  ISETP.GT.AND P5, PT, R37, RZ, !P5 ;  /* 0x000000ff2500720c */ /* 0x000fe20006fa4270 */
[----:B------:R-:W0:Y:S01]  /*b5c0*/  SHFL.BFLY PT, R10, R3, 0x2, 0x1f ;  /* 0x0c401f00030a7f89 */ /* 0x000e2200000e0000 */
[C---:B------:R-:W-:Y:S02]  /*b5d0*/  ISETP.LT.OR P1, PT, R33.reuse, 0x31, P1 ;  /* 0x000000312100780c */ /* 0x040fe40000f21670 */
[----:B------:R-:W-:Y:S02]  /*b5e0*/  ISETP.LT.OR P5, PT, R33, 0x1, P5 ;  /* 0x000000012100780c */ /* 0x000fe40002fa1670 */
[----:B------:R-:W-:Y:S02]  /*b5f0*/  FSEL R82, R34, -INF , !P1 ;  /* 0xff80000022527808 */ /* 0x000fe40004800000 */
[----:B------:R-:W-:Y:S02]  /*b600*/  ISETP.NE.AND P1, PT, R93, RZ, PT ;  /* 0x000000ff5d00720c */ /* 0x000fe40003f25270 */
[----:B------:R-:W-:-:S02]  /*b610*/  FSEL R0, R0, -INF , !P5 ;  /* 0xff80000000007808 */ /* 0x000fc40006800000 */
[----:B------:R-:W-:Y:S02]  /*b620*/  ISETP.GT.AND P1, PT, R37, 0x31, !P1 ;  /* 0x000000312500780c */ /* 0x000fe40004f24270 */
[----:B------:R-:W-:Y:S02]  /*b630*/  ISETP.NE.AND P6, PT, R55, RZ, PT ;  /* 0x000000ff3700720c */ /* 0x000fe40003fc5270 */
[----:B------:R-:W-:Y:S02]  /*b640*/  ISETP.LT.OR P1, PT, R33, 0x32, P1 ;  /* 0x000000322100780c */ /* 0x000fe40000f21670 */
[----:B------:R-:W-:Y:S02]  /*b650*/  ISETP.NE.AND P4, PT, R97, RZ, PT ;  /* 0x000000ff6100720c */ /* 0x000fe40003f85270 */
[----:B------:R-:W-:Y:S02]  /*b660*/  FSEL R34, R35, -INF , !P1 ;  /* 0xff80000023227808 */ /* 0x000fe40004800000 */
[----:B------:R-:W-:-:S02]  /*b670*/  ISETP.NE.AND P1, PT, R79, RZ, PT ;  /* 0x000000ff4f00720c */ /* 0x000fc40003f25270 */
        /* <DEDUP_REMOVED lines=36> */
[----:B0-----:R-:W-:-:S02]  /*b8c0*/  FMNMX.FTZ R5, R10, R5, !PT ;  /* 0x000000050a057209 */ /* 0x001fc40007810000 */
[----:B------:R-:W-:Y:S02]  /*b8d0*/  ISETP.LT.OR P1, PT, R33, 0x4a, P1 ;  /* 0x0000004a2100780c */ /* 0x000fe40000f21670 */
[----:B------:R-:W-:Y:S01]  /*b8e0*/  FMNMX.FTZ R31, R80, R31, !PT ;  /* 0x0000001f501f7209 */ /* 0x000fe20007810000 */
[----:B------:R-:W-:Y:S01]  /*b8f0*/  FMUL.FTZ R27, R5, R11 ;  /* 0x0000000b051b7220 */ /* 0x000fe20000410000 */
[----:B------:R-:W-:Y:S02]  /*b900*/  FSEL R106, R47, -INF , !P1 ;  /* 0xff8000002f6a7808 */ /* 0x000fe40004800000 */
[----:B------:R-:W-:Y:S02]  /*b910*/  FSETP.NEU.FTZ.AND P1, PT, R5, -INF , PT ;  /* 0xff8000000500780b */ /* 0x000fe40003f3d000 */
[----:B------:R-:W-:Y:S02]  /*b920*/  ISETP.NE.AND P4, PT, R57, RZ, PT ;  /* 0x000000ff3900720c */ /* 0x000fe40003f85270 */
[----:B------:R-:W-:-:S02]  /*b930*/  FMNMX.FTZ R35, R42, R31, !PT ;  /* 0x0000001f2a237209 */ /* 0x000fc40007810000 */
[----:B------:R-:W-:Y:S02]  /*b940*/  FSEL R27, R27, RZ, P1 ;  /* 0x000000ff1b1b7208 */ /* 0x000fe40000800000 */
[----:B------:R-:W-:Y:S02]  /*b950*/  ISETP.GT.AND P1, PT, R37, 0x50, !P4 ;  /* 0x000000502500780c */ /* 0x000fe40006724270 */
[----:B------:R-:W-:Y:S01]  /*b960*/  FMNMX.FTZ R35, R44, R35, !PT ;  /* 0x000000232c237209 */ /* 0x000fe20007810000 */
[-CC-:B------:R-:W-:Y:S01]  /*b970*/  FFMA.FTZ R96, R96, R11.reuse, -R27.reuse ;  /* 0x0000000b60607223 */ /* 0x180fe2000001081b */
[----:B------:R-:W-:Y:S01]  /*b980*/  ISETP.LT.OR P1, PT, R33, 0x51, P1 ;  /* 0x000000512100780c */ /* 0x000fe20000f21670 */
[--C-:B------:R-:W-:Y:S01]  /*b990*/  FFMA.FTZ R166, R36, R11, -R27.reuse ;  /* 0x0000000b24a67223 */ /* 0x100fe2000001081b */
[----:B------:R-:W-:Y:S01]  /*b9a0*/  FMNMX.FTZ R35, R46, R35, !PT ;  /* 0x000000232e237209 */ /* 0x000fe20007810000 */
[----:B------:R0:W-:Y:S01]  /*b9b0*/  MUFU.EX2 R31, R96 ;  /* 0x00000060001f7308 */ /* 0x0001e20000000800 */
[----:B------:R-:W-:Y:S01]  /*b9c0*/  ISETP.NE.AND P4, PT, R41, RZ, PT ;  /* 0x000000ff2900720c */ /* 0x000fe20003f85270 */
[-CC-:B-----5:R-:W-:Y:S01]  /*b9d0*/  FFMA.FTZ R152, R114, R11.reuse, -R27.reuse ;  /* 0x0000000b72987223 */ /* 0x1a0fe2000001081b */
[----:B------:R-:W-:Y:S01]  /*b9e0*/  FSEL R48, R48, -INF , !P1 ;  /* 0xff80000030307808 */ /* 0x000fe20004800000 */
[-CC-:B------:R-:W-:Y:S01]  /*b9f0*/  FFMA.FTZ R112, R112, R11.reuse, -R27.reuse ;  /* 0x0000000b70707223 */ /* 0x180fe2000001081b */
[----:B------:R-:W-:Y:S01]  /*ba00*/  ISETP.GT.AND P3, PT, R37, 0x58, !P3 ;  /* 0x000000582500780c */ /* 0x000fe20005f64270 */
[--C-:B------:R-:W-:Y:S01]  /*ba10*/  FFMA.FTZ R154, R110, R11, -R27.reuse ;  /* 0x0000000b6e9a7223 */ /* 0x100fe2000001081b */
[----:B------:R-:W-:Y:S01]  /*ba20*/  ISETP.LT.OR P2, PT, R33, 0x52, P2 ;  /* 0x000000522100780c */ /* 0x000fe20001741670 */
[----:B------:R-:W-:Y:S01]  /*ba30*/  MUFU.EX2 R152, R152 ;  /* 0x0000009800987308 */ /* 0x000fe20000000800 */
[----:B------:R-:W-:Y:S01]  /*ba40*/  FMNMX.FTZ R35, R106, R35, !PT ;  /* 0x000000236a237209 */ /* 0x000fe20007810000 */
[-CC-:B------:R-:W-:Y:S01]  /*ba50*/  FFMA.FTZ R108, R108, R11.reuse, -R27.reuse ;  /* 0x0000000b6c6c7223 */ /* 0x180fe2000001081b */
[----:B------:R-:W-:Y:S01]  /*ba60*/  ISETP.GT.AND P1, PT, R37, 0x59, !P4 ;  /* 0x000000592500780c */ /* 0x000fe20006724270 */
[-CC-:B------:R-:W-:Y:S01]  /*ba70*/  FFMA.FTZ R37, R76, R11.reuse, -R27.reuse ;  /* 0x0000000b4c257223 */ /* 0x180fe2000001081b */
[----:B------:R-:W-:Y:S01]  /*ba80*/  ISETP.LT.OR P3, PT, R33, 0x59, P3 ;  /* 0x000000592100780c */ /* 0x000fe20001f61670 */
[--C-:B------:R-:W-:Y:S01]  /*ba90*/  FFMA.FTZ R156, R104, R11, -R27.reuse ;  /* 0x0000000b689c7223 */ /* 0x100fe2000001081b */
[----:B0-----:R-:W-:Y:S01]  /*baa0*/  FSEL R96, R43, -INF , !P2 ;  /* 0xff8000002b607808 */ /* 0x001fe20005000000 */
[----:B------:R-:W0:Y:S01]  /*bab0*/  MUFU.EX2 R3, R112 ;  /* 0x0000007000037308 */ /* 0x000e220000000800 */
[----:B------:R-:W-:Y:S01]  /*bac0*/  FMNMX.FTZ R35, R48, R35, !PT ;  /* 0x0000002330237209 */ /* 0x000fe20007810000 */
[-CC-:B------:R-:W-:Y:S01]  /*bad0*/  FFMA.FTZ R100, R100, R11.reuse, -R27.reuse ;  /* 0x0000000b64647223 */ /* 0x180fe2000001081b */
[----:B------:R-:W-:Y:S01]  /*bae0*/  ISETP.LT.OR P1, PT, R33, 0x5a, P1 ;  /* 0x0000005a2100780c */ /* 0x000fe20000f21670 */
[-CC-:B------:R-:W-:Y:S01]  /*baf0*/  FFMA.FTZ R158, R102, R11.reuse, -R27.reuse ;  /* 0x0000000b669e7223 */ /* 0x180fe2000001081b */
[----:B-1----:R-:W-:Y:S01]  /*bb00*/  FSEL R76, R49, -INF , !P3 ;  /* 0xff800000314c7808 */ /* 0x002fe20005800000 */
[--C-:B------:R-:W-:Y:S01]  /*bb10*/  FFMA.FTZ R174, R32, R11, -R27.reuse ;  /* 0x0000000b20ae7223 */ /* 0x100fe2000001081b */
[----:B------:R-:W-:Y:S01]  /*bb20*/  FMNMX.FTZ R35, R96, R35, !PT ;  /* 0x0000002360237209 */ /* 0x000fe20007810000 */
[----:B------:R-:W1:Y:S01]  /*bb30*/  MUFU.EX2 R154, R154 ;  /* 0x0000009a009a7308 */ /* 0x000e620000000800 */
[----:B------:R-:W-:Y:S01]  /*bb40*/  FSEL R50, R50, -INF , !P1 ;  /* 0xff80000032327808 */ /* 0x000fe20004800000 */
[--C-:B------:R-:W-:Y:S01]  /*bb50*/  FFMA.FTZ R160, R98, R11, -R27.reuse ;  /* 0x0000000b62a07223 */ /* 0x100fe2000001081b */
[----:B------:R-:W-:Y:S01]  /*bb60*/  FMNMX.FTZ R35, R76, R35, !PT ;  /* 0x000000234c237209 */ /* 0x000fe20007810000 */
[-CC-:B------:R-:W-:Y:S01]  /*bb70*/  FFMA.FTZ R162, R60, R11.reuse, -R27.reuse ;  /* 0x0000000b3ca27223 */ /* 0x180fe2000001081b */
[-CC-:B------:R-:W-:Y:S01]  /*bb80*/  FFMA.FTZ R172, R40, R11.reuse, -R27.reuse ;  /* 0x0000000b28ac7223 */ /* 0x180fe2000001081b */
[----:B------:R-:W-:Y:S01]  /*bb90*/  FFMA.FTZ R164, R54, R11, -R27 ;  /* 0x0000000b36a47223 */ /* 0x000fe2000001081b */
[----:B------:R-:W-:Y:S01]  /*bba0*/  FMNMX.FTZ R10, R50, R35, !PT ;  /* 0x00000023320a7209 */ /* 0x000fe20007810000 */
[----:B------:R-:W4:Y:S01]  /*bbb0*/  MUFU.EX2 R25, R108 ;  /* 0x0000006c00197308 */ /* 0x000f220000000800 */
[----:B0-----:R-:W-:Y:S01]  /*bbc0*/  FADD.FTZ R49, R152, R3 ;  /* 0x0000000398317221 */ /* 0x001fe20000010000 */
[-CC-:B------:R-:W-:Y:S01]  /*bbd0*/  FFMA.FTZ R35, R58, R11.reuse, -R27.reuse ;  /* 0x0000000b3a237223 */ /* 0x180fe2000001081b */
[-CC-:B------:R-:W-:Y:S01]  /*bbe0*/  FFMA.FTZ R39, R70, R11.reuse, -R27.reuse ;  /* 0x0000000b46277223 */ /* 0x180fe2000001081b */
[----:B------:R-:W0:Y:S01]  /*bbf0*/  SHFL.BFLY PT, R41, R10, 0x2, 0x1f ;  /* 0x0c401f000a297f89 */ /* 0x000e2200000e0000 */
[-CC-:B------:R-:W-:Y:S01]  /*bc00*/  FFMA.FTZ R168, R52, R11.reuse, -R27.reuse ;  /* 0x0000000b34a87223 */ /* 0x180fe2000001081b */
[-CC-:B------:R-:W-:Y:S01]  /*bc10*/  FFMA.FTZ R170, R56, R11.reuse, -R27.reuse ;  /* 0x0000000b38aa7223 */ /* 0x180fe2000001081b */
[-CC-:B------:R-:W-:Y:S01]  /*bc20*/  FFMA.FTZ R43, R66, R11.reuse, -R27.reuse ;  /* 0x0000000b422b7223 */ /* 0x180fe2000001081b */
[----:B------:R-:W2:Y:S01]  /*bc30*/  MUFU.EX2 R156, R156 ;  /* 0x0000009c009c7308 */ /* 0x000ea20000000800 */
[----:B------:R-:W-:Y:S01]  /*bc40*/  F2FP.F16.F32.PACK_AB R152, R3, R152 ;  /* 0x000000980398723e */ /* 0x000fe200000000ff */
[----:B------:R-:W-:Y:S01]  /*bc50*/  FFMA.FTZ R45, R64, R11, -R27 ;  /* 0x0000000b402d7223 */ /* 0x000fe2000001081b */
[----:B------:R-:W-:-:S05]  /*bc60*/  ISETP.NE.AND P4, PT, R59, 0x3, PT ;  /* 0x000000033b00780c */ /* 0x000fca0003f85270 */
[----:B------:R-:W3:Y:S08]  /*bc70*/  MUFU.EX2 R29, R100 ;  /* 0x00000064001d7308 */ /* 0x000ef00000000800 */
[----:B------:R-:W3:Y:S01]  /*bc80*/  MUFU.EX2 R158, R158 ;  /* 0x0000009e009e7308 */ /* 0x000ee20000000800 */
[----:B0-----:R-:W-:Y:S01]  /*bc90*/  FMNMX.FTZ R36, R10, R41, !PT ;  /* 0x000000290a247209 */ /* 0x001fe20007810000 */
[----:B------:R-:W-:-:S06]  /*bca0*/  FFMA.FTZ R41, R68, R11, -R27 ;  /* 0x0000000b44297223 */ /* 0x000fcc000001081b */
[----:B------:R-:W0:Y:S01]  /*bcb0*/  MUFU.EX2 R160, R160 ;  /* 0x000000a000a07308 */ /* 0x000e220000000800 */
[----:B------:R-:W1:Y:S07]  /*bcc0*/  SHFL.BFLY PT, R47, R36, 0x1, 0x1f ;  /* 0x0c201f00242f7f89 */ /* 0x000e6e00000e0000 */
[----:B------:R4:W0:Y:S08]  /*bcd0*/  MUFU.EX2 R33, R37 ;  /* 0x0000002500217308 */ /* 0x0008300000000800 */
[----:B------:R-:W-:Y:S01]  /*bce0*/  MUFU.EX2 R162, R162 ;  /* 0x000000a200a27308 */ /* 0x000fe20000000800 */
[-CC-:B----4-:R-:W-:Y:S01]  /*bcf0*/  FFMA.FTZ R37, R74, R11.reuse, -R27.reuse ;  /* 0x0000000b4a257223 */ /* 0x190fe2000001081b */
[----:B------:R-:W-:-:S06]  /*bd00*/  FFMA.FTZ R27, R62, R11, -R27 ;  /* 0x0000000b3e1b7223 */ /* 0x000fcc000001081b */
[----:B------:R-:W-:Y:S01]  /*bd10*/  MUFU.EX2 R35, R35 ;  /* 0x0000002300237308 */ /* 0x000fe20000000800 */
[----:B-1----:R-:W-:Y:S01]  /*bd20*/  FMNMX.FTZ R10, R36, R47, !PT ;  /* 0x0000002f240a7209 */ /* 0x002fe20007810000 */
[----:B------:R-:W-:Y:S01]  /*bd30*/  FADD.FTZ R36, R154, R49 ;  /* 0x000000319a247221 */ /* 0x000fe20000010000 */
[C---:B------:R-:W-:Y:S02]  /*bd40*/  F2FP.F16.F32.PACK_AB R154, R25.reuse, R154 ;  /* 0x0000009a199a723e */ /* 0x040fe400000000ff */
[C---:B------:R-:W-:Y:S01]  /*bd50*/  FSETP.NEU.FTZ.AND P1, PT, R10.reuse, -INF , PT ;  /* 0xff8000000a00780b */ /* 0x040fe20003f3d000 */
[----:B------:R-:W-:Y:S01]  /*bd60*/  FMUL.FTZ R47, R10, R11 ;  /* 0x0000000b0a2f7220 */ /* 0x000fe20000410000 */
[----:B------:R-:W-:Y:S01]  /*bd70*/  FADD.FTZ R49, R25, R36 ;  /* 0x0000002419317221 */ /* 0x000fe20000010000 */
[----:B------:R-:W-:Y:S03]  /*bd80*/  MUFU.EX2 R164, R164 ;  /* 0x000000a400a47308 */ /* 0x000fe60000000800 */
[----:B------:R-:W-:Y:S01]  /*bd90*/  FSEL R47, R47, RZ, P1 ;  /* 0x000000ff2f2f7208 */ /* 0x000fe20000800000 */
[----:B--2---:R-:W-:Y:S01]  /*bda0*/  FADD.FTZ R36, R156, R49 ;  /* 0x000000319c247221 */ /* 0x004fe20000010000 */
[----:B---3--:R-:W-:-:S03]  /*bdb0*/  F2FP.F16.F32.PACK_AB R156, R29, R156 ;  /* 0x0000009c1d9c723e */ /* 0x008fc600000000ff */
        /* <DEDUP_REMOVED lines=10> */
[----:B------:R-:W-:Y:S01]  /*be60*/  FADD.FTZ R51, R29, R36 ;  /* 0x000000241d337221 */ /* 0x000fe20000010000 */
[-CC-:B------:R-:W-:Y:S01]  /*be70*/  FFMA.FTZ R161, R28, R11.reuse, -R47.reuse ;  /* 0x0000000b1ca17223 */ /* 0x180fe2000001082f */
[-CC-:B------:R-:W-:Y:S01]  /*be80*/  FFMA.FTZ R28, R86, R11.reuse, -R47.reuse ;  /* 0x0000000b561c7223 */ /* 0x180fe2000001082f */
[-C--:B------:R-:W-:Y:S01]  /*be90*/  FFMA.FTZ R163, R30, R11.reuse, -R47 ;  /* 0x0000000b1ea37223 */ /* 0x080fe2000001082f */
[----:B------:R-:W1:Y:S01]  /*bea0*/  MUFU.EX2 R0, R0 ;  /* 0x0000000000007308 */ /* 0x000e620000000800 */
[----:B------:R-:W-:Y:S01]  /*beb0*/  FADD.FTZ R40, R158, R51 ;  /* 0x000000339e287221 */ /* 0x000fe20000010000 */
[-CC-:B------:R-:W-:Y:S01]  /*bec0*/  FFMA.FTZ R30, R84, R11.reuse, -R47.reuse ;  /* 0x0000000b541e7223 */ /* 0x180fe2000001082f */
[-CC-:B------:R-:W-:Y:S01]  /*bed0*/  FFMA.FTZ R165, R82, R11.reuse, -R47.reuse ;  /* 0x0000000b52a57223 */ /* 0x180fe2000001082f */
[-CC-:B------:R-:W-:Y:S01]  /*bee0*/  FFMA.FTZ R34, R34, R11.reuse, -R47.reuse ;  /* 0x0000000b22227223 */ /* 0x180fe2000001082f */
[----:B------:R-:W-:Y:S01]  /*bef0*/  FADD.FTZ R51, R31, R40 ;  /* 0x000000281f337221 */ /* 0x000fe20000010000 */
[-CC-:B------:R-:W-:Y:S01]  /*bf00*/  FFMA.FTZ R36, R80, R11.reuse, -R47.reuse ;  /* 0x0000000b50247223 */ /* 0x180fe2000001082f */
[-C--:B------:R-:W-:Y:S01]  /*bf10*/  FFMA.FTZ R169, R42, R11.reuse, -R47 ;  /* 0x0000000b2aa97223 */ /* 0x080fe2000001082f */
[----:B------:R-:W2:Y:S01]  /*bf20*/  MUFU.EX2 R155, R155 ;  /* 0x0000009b009b7308 */ /* 0x000ea20000000800 */
[----:B0-----:R-:W-:Y:S01]  /*bf30*/  FADD.FTZ R40, R160, R51 ;  /* 0x00000033a0287221 */ /* 0x001fe20000010000 */
[-CC-:B------:R-:W-:Y:S01]  /*bf40*/  FFMA.FTZ R44, R44, R11.reuse, -R47.reuse ;  /* 0x0000000b2c2c7223 */ /* 0x180fe2000001082f */
[-CC-:B------:R-:W-:Y:S01]  /*bf50*/  FFMA.FTZ R46, R46, R11.reuse, -R47.reuse ;  /* 0x0000000b2e2e7223 */ /* 0x180fe2000001082f */
[-CC-:B------:R-:W-:Y:S01]  /*bf60*/  FFMA.FTZ R106, R106, R11.reuse, -R47.reuse ;  /* 0x0000000b6a6a7223 */ /* 0x180fe2000001082f */
[----:B------:R-:W-:Y:S01]  /*bf70*/  FADD.FTZ R51, R33, R40 ;  /* 0x0000002821337221 */ /* 0x000fe20000010000 */
[-CC-:B------:R-:W-:Y:S01]  /*bf80*/  FFMA.FTZ R48, R48, R11.reuse, -R47.reuse ;  /* 0x0000000b30307223 */ /* 0x180fe2000001082f */
[-C--:B------:R-:W-:Y:S01]  /*bf90*/  FFMA.FTZ R96, R96, R11.reuse, -R47 ;  /* 0x0000000b60607223 */ /* 0x080fe2000001082f */
[----:B------:R-:W0:Y:S01]  /*bfa0*/  MUFU.EX2 R32, R32 ;  /* 0x0000002000207308 */ /* 0x000e220000000800 */
[----:B-1----:R-:W-:Y:S01]  /*bfb0*/  FADD.FTZ R38, R153, R0 ;  /* 0x0000000099267221 */ /* 0x002fe20000010000 */
[----:B------:R-:W-:Y:S01]  /*bfc0*/  FADD.FTZ R40, R162, R51 ;  /* 0x00000033a2287221 */ /* 0x000fe20000010000 */
[-CC-:B------:R-:W-:Y:S01]  /*bfd0*/  FFMA.FTZ R76, R76, R11.reuse, -R47.reuse ;  /* 0x0000000b4c4c7223 */ /* 0x180fe2000001082f */
[----:B------:R-:W-:Y:S01]  /*bfe0*/  FFMA.FTZ R47, R50, R11, -R47 ;  /* 0x0000000b322f7223 */ /* 0x000fe2000001082f */
[----:B------:R-:W-:Y:S01]  /*bff0*/  F2FP.F16.F32.PACK_AB R153, R0, R153 ;  /* 0x000000990099723e */ /* 0x000fe200000000ff */
[----:B------:R-:W-:Y:S01]  /*c000*/  FADD.FTZ R51, R35, R40 ;  /* 0x0000002823337221 */ /* 0x000fe20000010000 */
[----:B------:R-:W-:Y:S01]  /*c010*/  F2FP.F16.F32.PACK_AB R158, R31, R158 ;  /* 0x0000009e1f9e723e */ /* 0x000fe200000000ff */
[----:B------:R-:W1:Y:S01]  /*c020*/  MUFU.EX2 R157, R157 ;  /* 0x0000009d009d7308 */ /* 0x000e620000000800 */
[----:B--2---:R-:W-:Y:S01]  /*c030*/  FADD.FTZ R49, R155, R38 ;  /* 0x000000269b317221 */ /* 0x004fe20000010000 */
[----:B------:R-:W-:Y:S01]  /*c040*/  FADD.FTZ R40, R164, R51 ;  /* 0x00000033a4287221 */ /* 0x000fe20000010000 */
[----:B------:R-:W-:-:S02]  /*c050*/  F2FP.F16.F32.PACK_AB R160, R33, R160 ;  /* 0x000000a021a0723e */ /* 0x000fc400000000ff */
[----:B------:R-:W-:-:S03]  /*c060*/  F2FP.F16.F32.PACK_AB R162, R35, R162 ;  /* 0x000000a223a2723e */ /* 0x000fc600000000ff */
        /* <DEDUP_REMOVED lines=80> */
[----:B------:R-:W-:Y:S01]  /*c570*/  BPT.TRAP 0x1 ;  /* 0x000000040000795c */ /* 0x000fe20000300000 */
.L_x_11807:
[----:B------:R0:W1:Y:S01]  /*c580*/  SYNCS.PHASECHK.TRANS64.TRYWAIT P1, [R4+URZ+0x22850], R73 ;  /* 0x02285049040075a7 */ /* 0x000062000802017f */
[----:B------:R-:W-:Y:S05]  /*c590*/  @!P4 BRA `(.L_x_11808) ;  /* 0x000000000004c947 */ /* 0x000fea0003800000 */
[----:B------:R-:W-:Y:S01]  /*c5a0*/  BPT.TRAP 0x1 ;  /* 0x000000040000795c */ /* 0x000fe20000300000 */
.L_x_11808:
[----:B------:R-:W-:Y:S04]  /*c5b0*/  BSSY B0, `(.L_x_11809) ;  /* 0x0000004000007945 */ /* 0x000fe80003800000 */
[----:B-1----:R-:W-:Y:S05]  /*c5c0*/  @P1 BRA `(.L_x_11810) ;  /* 0x0000000000081947 */ /* 0x002fea0003800000 */
[----:B------:R-:W1:Y:S02]  /*c5d0*/  SYNCS.PHASECHK.TRANS64.TRYWAIT P1, [R4+URZ+0x22850], R73 ;  /* 0x02285049040075a7 */ /* 0x000e64000802017f */
[----:B-1----:R-:W-:Y:S05]  /*c5e0*/  @!P1 BRA `(.L_x_11811) ;  /* 0x0000019000a49947 */ /* 0x002fea0003800000 */
.L_x_11810:
[----:B------:R-:W-:Y:S05]  /*c5f0*/  BSYNC B0 ;  /* 0x0000000000007941 */ /* 0x000fea0003800000 */
.L_x_11809:
[----:B------:R-:W-:Y:S05]  /*c600*/  WARPSYNC.ALL ;  /* 0x0000000000007948 */ /* 0x000fea0003800000 */
[----:B------:R-:W2:Y:S01]  /*c610*/  LDC R24, c[0x0][0x448] ;  /* 0x00011200ff187b82 */ /* 0x000ea20000000800 */
[----:B------:R-:W-:Y:S01]  /*c620*/  R2UR UR4, R19 ;  /* 0x00000000130472ca */ /* 0x000fe200000e0000 */
[----:B------:R-:W-:Y:S01]  /*c630*/  IMAD.MOV.U32 R27, RZ, RZ, 0xc00 ;  /* 0x00000c00ff1b7424 */ /* 0x000fe200078e00ff */
[----:B------:R-:W-:Y:S01]  /*c640*/  UISETP.NE.AND UP0, UPT, UR40, URZ, UPT ;  /* 0x0000003f2800728c */ /* 0x000fe2000bf05270 */
[----:B------:R-:W-:Y:S02]  /*c650*/  IMAD.MOV.U32 R177, RZ, RZ, R209 ;  /* 0x000000ffffb17224 */ /* 0x000fe400078e00d1 */
[----:B------:R-:W-:-:S02]  /*c660*/  IMAD.MOV.U32 R29, RZ, RZ, 0x40000040 ;  /* 0x40000040ff1d7424 */ /* 0x000fc400078e00ff */
[----:B------:R-:W-:Y:S02]  /*c670*/  IMAD.MOV.U32 R31, RZ, RZ, 0x40000040 ;  /* 0x40000040ff1f7424 */ /* 0x000fe400078e00ff */
[----:B01----:R-:W-:Y:S01]  /*c680*/  @!P0 VIADD R4, R4, 0x22860 ;  /* 0x0002286004048836 */ /* 0x003fe20000000000 */
[C---:B------:R-:W-:Y:S02]  /*c690*/  R2UR UR11, R29.reuse ;  /* 0x000000001d0b72ca */ /* 0x040fe400000e0000 */
[----:B------:R-:W-:Y:S01]  /*c6a0*/  R2UR UR19, R29 ;  /* 0x000000001d1372ca */ /* 0x000fe200000e0000 */
[----:B------:R-:W-:Y:S01]  /*c6b0*/  UIADD3 UR4, UR4, 0x400, URZ ;  /* 0x0000040004047890 */ /* 0x000fe2000fffe03f */
[----:B------:R-:W-:Y:S02]  /*c6c0*/  R2UR UR23, R31 ;  /* 0x000000001f1772ca */ /* 0x000fe400000e0000 */
[----:B------:R-:W-:Y:S01]  /*c6d0*/  @!P0 PRMT R4, RZ, 0x654, R4 ;  /* 0x00000654ff048816 */ /* 0x000fe20000000004 */
[----:B------:R-:W-:-:S04]  /*c6e0*/  USHF.R.U32.HI UR4, URZ, 0x4, UR4 ;  /* 0x000000043f047899 */ /* 0x000fc80008011604 */
[----:B------:R-:W-:Y:S01]  /*c6f0*/  ULOP3.LUT UR4, UR4, 0x3fff, URZ, 0xc0, !UPT ;  /* 0x00003fff04047892 */ /* 0x000fe2000f8ec03f */
[----:B------:R0:W-:Y:S01]  /*c700*/  BAR.SYNC.DEFER_BLOCKING R72, 0x100 ;  /* 0x000400480000751d */ /* 0x0001e20000010000 */
[----:B--2---:R-:W-:Y:S02]  /*c710*/  ISETP.NE.AND P1, PT, R24, 0x1, PT ;  /* 0x000000011800780c */ /* 0x004fe40003f25270 */
[----:B------:R-:W-:-:S06]  /*c720*/  ULOP3.LUT UR42, UR4, 0x3000000, URZ, 0xfc, !UPT ;  /* 0x03000000042a7892 */ /* 0x000fcc000f8efc3f */
[----:B------:R-:W-:Y:S02]  /*c730*/  IMAD R24, R2, R27, UR42 ;  /* 0x0000002a02187e24 */ /* 0x000fe4000f8e021b */
[----:B------:R-:W-:Y:S02]  /*c740*/  IMAD.MOV.U32 R27, RZ, RZ, 0x40000040 ;  /* 0x40000040ff1b7424 */ /* 0x000fe400078e00ff */
[C---:B------:R-:W-:Y:S01]  /*c750*/  VIADD R28, R24.reuse, 0x80 ;  /* 0x00000080181c7836 */ /* 0x040fe20000000000 */
[----:B------:R-:W1:Y:S01]  /*c760*/  @P1 LDC R26, c[0x0][0x44c] ;  /* 0x00011300ff1a1b82 */ /* 0x000e620000000800 */
[C---:B------:R-:W-:Y:S01]  /*c770*/  R2UR UR6, R24.reuse ;  /* 0x00000000180672ca */ /* 0x040fe200000e0000 */
[----:B------:R-:W-:Y:S01]  /*c780*/  VIADD R30, R24, 0x200 ;  /* 0x00000200181e7836 */ /* 0x000fe20000000000 */
[----:B------:R-:W-:Y:S02]  /*c790*/  R2UR UR15, R27 ;  /* 0x000000001b0f72ca */ /* 0x000fe400000e0000 */
[----:B------:R-:W-:Y:S01]  /*c7a0*/  R2UR UR10, R28 ;  /* 0x000000001c0a72ca */ /* 0x000fe200000e0000 */
[----:B------:R-:W-:Y:S01]  /*c7b0*/  VIADD R28, R24, 0x180 ;  /* 0x00000180181c7836 */ /* 0x000fe20000000000 */
[----:B------:R-:W-:Y:S01]  /*c7c0*/  R2UR UR22, R30 ;  /* 0x000000001e1672ca */ /* 0x000fe200000e0000 */
[----:B------:R-:W2:Y:S03]  /*c7d0*/  @P1 LDC R25, c[0x0][0x450] ;  /* 0x00011400ff191b82 */ /* 0x000ea60000000800 */
[----:B------:R-:W-:Y:S01]  /*c7e0*/  R2UR UR18, R28 ;  /* 0x000000001c1272ca */ /* 0x000fe200000e0000 */
[----:B-1----:R-:W-:-:S05]  /*c7f0*/  @P1 IMAD.HI.U32 R26, R209, R26, RZ ;  /* 0x0000001ad11a1227 */ /* 0x002fca00078e00ff */
[----:B--2---:R-:W-:Y:S01]  /*c800*/  @P1 SHF.R.U32.HI R177, RZ, R25, R26 ;  /* 0x00000019ffb11219 */ /* 0x004fe2000001161a */
[----:B------:R-:W-:Y:S01]  /*c810*/  IMAD.MOV.U32 R25, RZ, RZ, 0x40000040 ;  /* 0x40000040ff197424 */ /* 0x000fe200078e00ff */
[----:B------:R-:W-:Y:S01]  /*c820*/  PLOP3.LUT P1, PT, PT, PT, UP0, 0x40, 0x0 ;  /* 0x000000000000781c */ /* 0x000fe20003f2e808 */
[C---:B------:R-:W-:Y:S02]  /*c830*/  VIADD R26, R24.reuse, 0x100 ;  /* 0x00000100181a7836 */ /* 0x040fe40000000000 */
[----:B------:R-:W-:Y:S01]  /*c840*/  VIADD R24, R24, 0x280 ;  /* 0x0000028018187836 */ /* 0x000fe20000000000 */
[----:B------:R-:W-:Y:S02]  /*c850*/  R2UR UR7, R25 ;  /* 0x00000000190772ca */ /* 0x000fe400000e0000 */
[----:B------:R-:W-:Y:S02]  /*c860*/  R2UR UR14, R26 ;  /* 0x000000001a0e72ca */ /* 0x000fe400000e0000 */
[----:B------:R-:W-:-:S02]  /*c870*/  R2UR UR26, R24 ;  /* 0x00000000181a72ca */ /* 0x000fc400000e0000 */
[----:B------:R-:W-:Y:S02]  /*c880*/  R2UR UR27, R25 ;  /* 0x00000000191b72ca */ /* 0x000fe400000e0000 */
[----:B0-----:R-:W-:-:S06]  /*c890*/  WARPGROUP.ARRIVE ;  /* 0x00000000000079c5 */ /* 0x001fcc0000000000 */
[----:B------:R-:W-:Y:S03]  /*c8a0*/  HGMMA.64x256x16.F32 R24, R152, gdesc[UR4].tnspB, RZ, !UPT, gsb0 ;  /* 0x43e0000498187df0 */ /* 0x000fe6000c0008ff */
[----:B------:R-:W-:Y:S02]  /*c8b0*/  WARPGROUP.DEPBAR.LE gsb0, 0x0 ;  /* 0x00008000000079c5 */ /* 0x000fe40000010000 */
[----:B------:R-:W-:Y:S01]  /*c8c0*/  WARPGROUP.ARRIVE ;  /* 0x00000000000079c5 */ /* 0x000fe20000000000 */
[----:B------:R-:W-:-:S15]  /*c8d0*/  IADD3 R152, R177, R204, -R203 ;  /* 0x000000ccb1987210 */ /* 0x000fde0007ffe8cb */
[----:B------:R-:W-:-:S07]  /*c8e0*/  NOP ;  /* 0x0000000000007918 */ /* 0x000fce0000000000 */
[----:B------:R-:W-:Y:S01]  /*c8f0*/  HGMMA.64x256x16.F32 R24, R156, gdesc[UR8].tnspB, R24, gsb0 ;  /* 0x43e000089c187df0 */ /* 0x000fe20008000818 */
[----:B------:R-:W-:Y:S02]  /*c900*/  VIADD R153, R152, UR8 ;  /* 0x0000000898997c36 */ /* 0x000fe40008000000 */
        /* <DEDUP_REMOVED lines=32> */
.L_x_11814:
[----:B------:R-:W-:-:S06]  /*cb10*/  UISETP.NE.AND UP0, UPT, UR9, 0x1, UPT ;  /* 0x000000010900788c */ /* 0x000fcc000bf05270 */
[----:B------:R-:W-:-:S05]  /*cb20*/  PLOP3.LUT P1, PT, PT, PT, UP0, 0x80, 0x0 ;  /* 0x000000000000781c */ /* 0x000fca0003f2f008 */
[----:B------:R-:W-:-:S08]  /*cb30*/  @UP0 ULDC.64 UR4, c[0x0][0x9e8] ;  /* 0x00027a0000040ab9 */ /* 0x000fd00000000a00 */
[----:B------:R-:W-:-:S05]  /*cb40*/  @P1 IMAD.HI.U32 R152, R154, UR4, RZ ;  /* 0x000000049a981c27 */ /* 0x000fca000f8e00ff */
[----:B------:R-:W-:-:S07]  /*cb50*/  @P1 SHF.R.U32.HI R154, RZ, UR5, R152 ;  /* 0x00000005ff9a1c19 */ /* 0x000fce0008011698 */
.L_x_11815:
[----:B------:R-:W-:Y:S05]  /*cb60*/  BSYNC B0 ;  /* 0x0000000000007941 */ /* 0x000fea0003800000 */
.L_x_11813:
[----:B------:R-:W-:-:S04]  /*cb70*/  IMAD.U32 R152, RZ, RZ, UR9 ;  /* 0x00000009ff987e24 */ /* 0x000fc8000f8e00ff */
[----:B------:R-:W-:-:S05]  /*cb80*/  IMAD R152, R154, R152, UR9 ;  /* 0x000000099a987e24 */ /* 0x000fca000f8e0298 */
[----:B------:R-:W-:-:S07]  /*cb90*/  VIMNMX R153, R153, R152, PT ;  /* 0x0000009899997248 */ /* 0x000fce0003fe0100 */
.L_x_11812:
[----:B------:R-:W-:Y:S01]  /*cba0*/  IMAD.HI R153, R153, 0x2aaaaaab, RZ ;  /* 0x2aaaaaab99997827 */ /* 0x000fe200078e02ff */
[----:B------:R-:W-:Y:S01]  /*cbb0*/  ULDC UR52, c[0x0][0x9e4] ;  /* 0x0002790000347ab9 */ /* 0x000fe20000000800 */
[----:B------:R-:W-:Y:S01]  /*cbc0*/  ULDC UR49, c[0x0][0x9e4] ;  /* 0x0002790000317ab9 */ /* 0x000fe20000000800 */
[----:B------:R-:W-:Y:S01]  /*cbd0*/  ULDC UR54, c[0x0][0x9d8] ;  /* 0x0002760000367ab9 */ /* 0x000fe20000000800 */
[----:B------:R-:W-:Y:S01]  /*cbe0*/  ULDC UR57, c[0x0][0x9d8] ;  /* 0x0002760000397ab9 */ /* 0x000fe20000000800 */
[----:B------:R-:W-:Y:S01]  /*cbf0*/  SHF.R.U32.HI R152, RZ, 0x1f, R153 ;  /* 0x0000001fff987819 */ /* 0x000fe20000011699 */
[----:B------:R-:W-:Y:S01]  /*cc00*/  ULDC UR55, c[0x0][0x9d8] ;  /* 0x0002760000377ab9 */ /* 0x000fe20000000800 */
[----:B------:R-:W-:Y:S01]  /*cc10*/  ULDC UR48, c[0x0][0x988] ;  /* 0x0002620000307ab9 */ /* 0x000fe20000000800 */
[----:B------:R-:W-:Y:S01]  /*cc20*/  ULDC UR51, c[0x0][0x988] ;  /* 0x0002620000337ab9 */ /* 0x000fe20000000800 */
[----:B------:R-:W-:Y:S01]  /*cc30*/  LEA.HI.SX32 R152, R153, R152, 0x1c ;  /* 0x0000009899987211 */ /* 0x000fe200078fe2ff */
[----:B------:R-:W-:Y:S01]  /*cc40*/  ULDC UR50, c[0x0][0x988] ;  /* 0x0002620000327ab9 */ /* 0x000fe20000000800 */
[----:B------:R-:W-:Y:S01]  /*cc50*/  ULDC UR56, c[0x0][0x9e0] ;  /* 0x0002780000387ab9 */ /* 0x000fe20000000800 */
[----:B------:R-:W-:Y:S01]  /*cc60*/  ULDC UR53, c[0x0][0x9e0] ;  /* 0x0002780000357ab9 */ /* 0x000fe20000000800 */
[----:B------:R-:W-:-:S04]  /*cc70*/  VIMNMX R213, R219, R152, !PT ;  /* 0x00000098dbd57248 */ /* 0x000fc80007fe0100 */
[----:B------:R-:W-:-:S13]  /*cc80*/  ISETP.GE.AND P1, PT, R4, R213, PT ;  /* 0x000000d50400720c */ /* 0x000fda0003f26270 */
[----:B------:R-:W-:Y:S05]  /*cc90*/  @!P1 BRA `(.L_x_11816) ;  /* 0x0000003400f09947 */ /* 0x000fea0003800000 */
.L_x_11834:
[----:B------:R-:W-:Y:S01]  /*cca0*/  IMAD.U32 R20, RZ, RZ, UR37 ;  /* 0x00000025ff147e24 */ /* 0x000fe2000f8e00ff */
[----:B------:R-:W-:Y:S05]  /*ccb0*/  YIELD ;  /* 0x0000000000007946 */ /* 0x000fea0003800000 */
[----:B------:R-:W-:Y:S01]  /*ccc0*/  ISETP.NE.AND P2, PT, R20, 0x3, PT ;  /* 0x000000031400780c */ /* 0x000fe20003f45270 */
[----:B------:R-:W-:-:S05]  /*ccd0*/  VIADD R2, R2, 0x1 ;  /* 0x0000000102027836 */ /* 0x000fca0000000000 */
[----:B------:R-:W-:-:S04]  /*cce0*/  ISETP.NE.AND P1, PT, R2, 0x2, PT ;  /* 0x000000020200780c */ /* 0x000fc80003f25270 */
[----:B------:R-:W-:Y:S02]  /*ccf0*/  SEL R11, RZ, 0x1, P1 ;  /* 0x00000001ff0b7807 */ /* 0x000fe40000800000 */
[----:B------:R-:W-:Y:S02]  /*cd00*/  SEL R2, R2, RZ, P1 ;  /* 0x000000ff02027207 */ /* 0x000fe40000800000 */
[----:B------:R-:W-:Y:S01]  /*cd10*/  LOP3.LUT R202, R202, R11, RZ, 0x3c, !PT ;  /* 0x0000000bcaca7212 */ /* 0x000fe200078e3cff */
[----:B0-----:R-:W-:Y:S06]  /*cd20*/  @!P2 BRA `(.L_x_11817) ;  /* 0x000000000004a947 */ /* 0x001fec0003800000 */
[----:B------:R-:W-:Y:S01]  /*cd30*/  BPT.TRAP 0x1 ;  /* 0x000000040000795c */ /* 0x000fe20000300000 */
.L_x_11817:
[----:B------:R-:W-:Y:S01]  /*cd40*/  IMAD R212, R2, 0x8, R19 ;  /* 0x0000000802d47824 */ /* 0x000fe200078e0213 */
[----:B------:R-:W-:-:S04]  /*cd50*/  SHF.L.U32 R211, R202, 0x1f, RZ ;  /* 0x0000001fcad37819 */ /* 0x000fc800000006ff */
[----:B------:R0:W1:Y:S01]  /*cd60*/  SYNCS.PHASECHK.TRANS64.TRYWAIT P1, [R212+URZ+0x22830], R211 ;  /* 0x022830d3d40075a7 */ /* 0x000062000802017f */
[----:B------:R-:W-:Y:S05]  /*cd70*/  @!P2 BRA `(.L_x_11818) ;  /* 0x000000000004a947 */ /* 0x000fea0003800000 */
[----:B------:R-:W-:Y:S01]  /*cd80*/  BPT.TRAP 0x1 ;  /* 0x000000040000795c */ /* 0x000fe20000300000 */
.L_x_11818:
[----:B------:R-:W-:Y:S02]  /*cd90*/  IMAD R214, R2, 0x300, R21 ;  /* 0x0000030002d67824 */ /* 0x000fe400078e0215 */
[----:B------:R-:W-:Y:S01]  /*cda0*/  IMAD.MOV.U32 R215, RZ, RZ, 0x40000040 ;  /* 0x40000040ffd77424 */ /* 0x000fe200078e00ff */
[----:B-1----:R-:W-:Y:S06]  /*cdb0*/  @P1 BRA `(.L_x_11819) ;  /* 0x0000000000081947 */ /* 0x002fec0003800000 */
[----:B------:R-:W1:Y:S02]  /*cdc0*/  SYNCS.PHASECHK.TRANS64.TRYWAIT P1, [R212+URZ+0x22830], R211 ;  /* 0x022830d3d40075a7 */ /* 0x000e64000802017f */
[----:B-1----:R-:W-:Y:S05]  /*cdd0*/  @!P1 BRA `(.L_x_11820) ;  /* 0x0000018800bc9947 */ /* 0x002fea0003800000 */
.L_x_11819:
[----:B------:R-:W-:Y:S05]  /*cde0*/  WARPSYNC.ALL ;  /* 0x0000000000007948 */ /* 0x000fea0003800000 */
        /* <DEDUP_REMOVED lines=8> */
[----:B------:R-:W2:Y:S01]  /*ce70*/  LDC R11, c[0x0][0x448] ;  /* 0x00011200ff0b7b82 */ /* 0x000ea20000000800 */
[----:B------:R-:W3:Y:S01]  /*ce80*/  S2R R228, SR_TID.X ;  /* 0x0000000000e47919 */ /* 0x000ee20000002100 */
[----:B------:R-:W-:-:S09]  /*ce90*/  UISETP.NE.AND UP0, UPT, UR40, URZ, UPT ;  /* 0x0000003f2800728c */ /* 0x000fd2000bf05270 */
[----:B------:R-:W-:Y:S01]  /*cea0*/  HGMMA.64x96x16.F32 R152, gdesc[UR4], RZ, !UPT, gsb0 ;  /* 0x01600000049879f0 */ /* 0x000fe2000c0008ff */
[----:B------:R-:W-:Y:S01]  /*ceb0*/  R2UR UR6, R216 ;  /* 0x00000000d80672ca */ /* 0x000fe200000e0000 */
[----:B------:R-:W-:Y:S01]  /*cec0*/  VIADD R216, R214, 0x4 ;  /* 0x00000004d6d87836 */ /* 0x000fe20000000000 */
[----:B------:R-:W-:Y:S01]  /*ced0*/  R2UR UR7, R217 ;  /* 0x00000000d90772ca */ /* 0x000fe200000e0000 */
[----:B------:R-:W-:Y:S01]  /*cee0*/  IMAD.MOV.U32 R217, RZ, RZ, 0x40000040 ;  /* 0x40000040ffd97424 */ /* 0x000fe200078e00ff */
[----:B------:R-:W-:Y:S01]  /*cef0*/  R2UR UR4, R14 ;  /* 0x000000000e0472ca */ /* 0x000fe200000e0000 */
[----:B------:R-:W-:Y:S01]  /*cf00*/  VIADD R214, R214, 0x6 ;  /* 0x00000006d6d67836 */ /* 0x000fe20000000000 */
[----:B------:R-:W-:Y:S02]  /*cf10*/  R2UR UR5, R15 ;  /* 0x000000000f0572ca */ /* 0x000fe400000e0000 */
[----:B--2---:R-:W-:Y:S01]  /*cf20*/  ISETP.NE.AND P1, PT, R11, 0x1, PT ;  /* 0x000000010b00780c */ /* 0x004fe20003f25270 */
[----:B------:R-:W-:Y:S01]  /*cf30*/  IMAD.IADD R11, R210, 0x1, R209 ;  /* 0x00000001d20b7824 */ /* 0x000fe200078e02d1 */
[----:B---3--:R-:W-:-:S11]  /*cf40*/  SHF.R.U32.HI R228, RZ, 0x7, R228 ;  /* 0x00000007ffe47819 */ /* 0x008fd600000116e4 */
[----:B------:R-:W2:Y:S01]  /*cf50*/  @P1 LDC R20, c[0x0][0x450] ;  /* 0x00011400ff141b82 */ /* 0x000ea20000000800 */
        /* <DEDUP_REMOVED lines=11> */
[----:B------:R-:W-:Y:S01]  /*d010*/  R2UR UR7, R215 ;  /* 0x00000000d70772ca */ /* 0x000fe200000e0000 */
[----:B------:R-:W3:Y:S01]  /*d020*/  @P1 LDC R214, c[0x0][0x44c] ;  /* 0x00011300ffd61b82 */ /* 0x000ee20000000800 */
[----:B------:R-:W-:Y:S02]  /*d030*/  R2UR UR4, R8 ;  /* 0x00000000080472ca */ /* 0x000fe400000e0000 */
[----:B------:R-:W-:Y:S01]  /*d040*/  R2UR UR5, R9 ;  /* 0x00000000090572ca */ /* 0x000fe200000e0000 */
[----:B---3--:R-:W-:-:S05]  /*d050*/  @P1 IMAD.HI.U32 R214, R11, R214, RZ ;  /* 0x000000d60bd61227 */ /* 0x008fca00078e00ff */
[----:B--2---:R-:W-:Y:S02]  /*d060*/  @P1 SHF.R.U32.HI R11, RZ, R20, R214 ;  /* 0x00000014ff0b1219 */ /* 0x004fe400000116d6 */
[----:B------:R-:W-:Y:S02]  /*d070*/  PLOP3.LUT P1, PT, PT, PT, UP0, 0x40, 0x0 ;  /* 0x000000000000781c */ /* 0x000fe40003f2e808 */
[----:B------:R-:W-:Y:S01]  /*d080*/  IADD3 R20, -R228, 0xb, RZ ;  /* 0x0000000be4147810 */ /* 0x000fe20007ffe1ff */
[----:B------:R-:W2:Y:S01]  /*d090*/  SHFL.IDX PT, R229, R11, RZ, 0x1c1f ;  /* 0x001c1fff0be57589 */ /* 0x000ea200000e0000 */
        /* <DEDUP_REMOVED lines=53> */
[----:B------:R-:W-:Y:S01]  /*d3f0*/  IADD3 R199, -R205, 0x1, R194 ;  /* 0x00000001cdc77810 */ /* 0x000fe20007ffe1c2 */
[----:B------:R-:W3:Y:S01]  /*d400*/  MUFU.TANH R152, R152 ;  /* 0x0000009800987308 */ /* 0x000ee20000002400 */
[----:B------:R-:W-:-:S02]  /*d410*/  @!P0 VIADD R166, R212, 0x22840 ;  /* 0x00022840d4a68836 */ /* 0x000fc40000000000 */
[----:B------:R-:W-:-:S03]  /*d420*/  IADD3 R199, -R203, R199, R204 ;  /* 0x000000c7cbc77210 */ /* 0x000fc60007ffe1cc */
        /* <DEDUP_REMOVED lines=67> */
.L_x_11823:
[----:B------:R-:W-:-:S05]  /*d860*/  IMAD.U32 R235, RZ, RZ, UR52 ;  /* 0x00000034ffeb7e24 */ /* 0x000fca000f8e00ff */
[----:B------:R-:W-:-:S13]  /*d870*/  ISETP.NE.AND P1, PT, R235, 0x1, PT ;  /* 0x00000001eb00780c */ /* 0x000fda0003f25270 */
[----:B------:R-:W2:Y:S02]  /*d880*/  @P1 LDC.64 R166, c[0x0][0x9e8] ;  /* 0x00027a00ffa61b82 */ /* 0x000ea40000000a00 */
[----:B--2---:R-:W-:-:S05]  /*d890*/  @P1 IMAD.HI.U32 R166, R229, R166, RZ ;  /* 0x000000a6e5a61227 */ /* 0x004fca00078e00ff */
[----:B------:R-:W-:-:S07]  /*d8a0*/  @P1 SHF.R.U32.HI R229, RZ, R167, R166 ;  /* 0x000000a7ffe51219 */ /* 0x000fce00000116a6 */
.L_x_11824:
[----:B------:R-:W-:Y:S05]  /*d8b0*/  BSYNC B0 ;  /* 0x0000000000007941 */ /* 0x000fea0003800000 */
.L_x_11822:
[----:B------:R-:W-:-:S04]  /*d8c0*/  IMAD.IADD R166, R194, 0x1, -R205 ;  /* 0x00000001c2a67824 */ /* 0x000fc800078e0acd */
[----:B------:R-:W-:-:S05]  /*d8d0*/  IMAD R166, R229, R235, R166 ;  /* 0x000000ebe5a67224 */ /* 0x000fca00078e02a6 */
[----:B------:R-:W-:Y:S02]  /*d8e0*/  VIADDMNMX R198, R166, R235, R198, PT ;  /* 0x000000eba6c67246 */ /* 0x000fe400038001c6 */
[----:B------:R-:W-:-:S07]  /*d8f0*/  VIMNMX R197, R197, R166, !PT ;  /* 0x000000a6c5c57248 */ /* 0x000fce0007fe0100 */
.L_x_11821:
[----:B------:R-:W-:Y:S01]  /*d900*/  ISETP.GE.AND P1, PT, R194, 0x1, PT ;  /* 0x00000001c200780c */ /* 0x000fe20003f26270 */
[----:B------:R-:W2:Y:S01]  /*d910*/  SHFL.IDX PT, R11, R11, 0x1, 0x1c1f ;  /* 0x003c1f000b0b7f89 */ /* 0x000ea200000e0000 */
[----:B------:R-:W-:Y:S01]  /*d920*/  LOP3.LUT R18, R18, 0xfffbffff, RZ, 0xc0, !PT ;  /* 0xfffbffff12127812 */ /* 0x000fe200078ec0ff */
[----:B------:R-:W-:Y:S01]  /*d930*/  UISETP.NE.AND UP0, UPT, UR40, URZ, UPT ;  /* 0x0000003f2800728c */ /* 0x000fe2000bf05270 */
[----:B------:R-:W-:-:S09]  /*d940*/  ISETP.GE.AND P3, PT, R194, 0x9, PT ;  /* 0x00000009c200780c */ /* 0x000fd20003f66270 */
[----:B------:R-:W-:Y:S02]  /*d950*/  @P1 LOP3.LUT R18, R18, 0x40000, RZ, 0xfc, !PT ;  /* 0x0004000012121812 */ /* 0x000fe400078efcff */
[----:B------:R-:W-:Y:S02]  /*d960*/  ISETP.GT.AND P1, PT, R197, RZ, !P1 ;  /* 0x000000ffc500720c */ /* 0x000fe40004f24270 */
[----:B------:R-:W-:Y:S02]  /*d970*/  LOP3.LUT R18, R18, 0xfffffffd, RZ, 0xc0, !PT ;  /* 0xfffffffd12127812 */ /* 0x000fe400078ec0ff */
[----:B------:R-:W-:Y:S02]  /*d980*/  ISETP.LT.OR P2, PT, R198, 0x1, P1 ;  /* 0x00000001c600780c */ /* 0x000fe40000f41670 */
[----:B------:R-:W-:Y:S02]  /*d990*/  ISETP.GE.AND P1, PT, R194, 0x2, PT ;  /* 0x00000002c200780c */ /* 0x000fe40003f26270 */
[----:B------:R-:W-:-:S02]  /*d9a0*/  FSEL R152, R152, -INF , !P2 ;  /* 0xff80000098987808 */ /* 0x000fc40005000000 */
[----:B------:R-:W-:Y:S01]  /*d9b0*/  ISETP.GT.AND P2, PT, R197, 0x1, !P1 ;  /* 0x00000001c500780c */ /* 0x000fe20004f44270 */
[--C-:B--2---:R-:W-:Y:S01]  /*d9c0*/  IMAD.IADD R228, R228, 0x1, R11.reuse ;  /* 0x00000001e4e47824 */ /* 0x104fe200078e020b */
[----:B------:R-:W-:Y:S01]  /*d9d0*/  @P3 LOP3.LUT R18, R18, 0x2, RZ, 0xfc, !PT ;  /* 0x0000000212123812 */ /* 0x000fe200078efcff */
[----:B------:R-:W-:Y:S01]  /*d9e0*/  IMAD.IADD R199, R199, 0x1, R11 ;  /* 0x00000001c7c77824 */ /* 0x000fe200078e020b */
[----:B------:R-:W-:Y:S02]  /*d9f0*/  ISETP.LT.OR P2, PT, R198, 0x2, P2 ;  /* 0x00000002c600780c */ /* 0x000fe40001741670 */
[----:B------:R-:W-:Y:S02]  /*da00*/  LOP3.LUT R18, R18, 0xfffffffb, RZ, 0xc0, !PT ;  /* 0xfffffffb12127812 */ /* 0x000fe400078ec0ff */
[----:B0-----:R-:W-:Y:S02]  /*da10*/  FSEL R214, R214, -INF , !P2 ;  /* 0xff800000d6d67808 */ /* 0x001fe40005000000 */
[----:B------:R-:W-:-:S02]  /*da20*/  ISETP.GT.AND P2, PT, R197, 0x8, !P3 ;  /* 0x00000008c500780c */ /* 0x000fc40005f44270 */
[----:B------:R-:W-:Y:S02]  /*da30*/  ISETP.GE.AND P3, PT, R194, 0xa, PT ;  /* 0x0000000ac200780c */ /* 0x000fe40003f66270 */
        /* <DEDUP_REMOVED lines=132> */
.L_x_11827:
[----:B------:R-:W-:-:S05]  /*e280*/  IMAD.U32 R197, RZ, RZ, UR52 ;  /* 0x00000034ffc57e24 */ /* 0x000fca000f8e00ff */
[----:B------:R-:W-:-:S13]  /*e290*/  ISETP.NE.AND P6, PT, R197, 0x1, PT ;  /* 0x00000001c500780c */ /* 0x000fda0003fc5270 */
[----:B------:R-:W0:Y:S02]  /*e2a0*/  @P6 LDC.64 R166, c[0x0][0x9e8] ;  /* 0x00027a00ffa66b82 */ /* 0x000e240000000a00 */
[----:B0-----:R-:W-:-:S05]  /*e2b0*/  @P6 IMAD.HI.U32 R166, R11, R166, RZ ;  /* 0x000000a60ba66227 */ /* 0x001fca00078e00ff */
[----:B------:R-:W-:-:S07]  /*e2c0*/  @P6 SHF.R.U32.HI R11, RZ, R167, R166 ;  /* 0x000000a7ff0b6219 */ /* 0x000fce00000116a6 */
.L_x_11828:
[----:B------:R-:W-:Y:S05]  /*e2d0*/  BSYNC B0 ;  /* 0x0000000000007941 */ /* 0x000fea0003800000 */
.L_x_11826:
[----:B------:R-:W-:-:S04]  /*e2e0*/  IMAD.IADD R194, R194, 0x1, -R205 ;  /* 0x00000001c2c27824 */ /* 0x000fc800078e0acd */
[----:B------:R-:W-:-:S05]  /*e2f0*/  IMAD R194, R11, R197, R194 ;  /* 0x000000c50bc27224 */ /* 0x000fca00078e02c2 */
[----:B------:R-:W-:Y:S02]  /*e300*/  VIMNMX R199, R199, R194, !PT ;  /* 0x000000c2c7c77248 */ /* 0x000fe40007fe0100 */
[----:B------:R-:W-:-:S07]  /*e310*/  VIADDMNMX R228, R194, R197, R228, PT ;  /* 0x000000c5c2e47246 */ /* 0x000fce00038001e4 */
.L_x_11825:
[----:B------:R-:W-:Y:S01]  /*e320*/  ISETP.GT.AND P1, PT, R199, 0x1, !P1 ;  /* 0x00000001c700780c */ /* 0x000fe20004f24270 */
[----:B------:R-:W-:Y:S01]  /*e330*/  IMAD.U32 R235, RZ, RZ, UR37 ;  /* 0x00000025ffeb7e24 */ /* 0x000fe2000f8e00ff */
        /* <DEDUP_REMOVED lines=67> */
[----:B------:R-:W-:Y:S02]  /*e770*/  FSEL R187, R187, -INF , !P2 ;  /* 0xff800000bbbb7808 */ /* 0x000fe40005000000 */
[C---:B------:R-:W-:Y:S02]  /*e780*/  ISETP.GT.AND P1, PT, R199.reuse, 0x29, !P1 ;  /* 0x00000029c700780c */ /* 0x040fe40004f24270 */
[----:B------:R-:W-:Y:S02]  /*e790*/  LOP3.LUT P2, RZ, R18, 0x40000, RZ, 0xc0, !PT ;  /* 0x0004000012ff7812 */ /* 0x000fe4000784c0ff */
[----:B------:R-:W-:Y:S02]  /*e7a0*/  ISETP.LT.OR P1, PT, R228, 0x2a, P1 ;  /* 0x0000002ae400780c */ /* 0x000fe40000f21670 */
[----:B------:R-:W-:Y:S02]  /*e7b0*/  ISETP.GT.AND P3, PT, R199, 0x50, !P3 ;  /* 0x00000050c700780c */ /* 0x000fe40005f64270 */
[----:B------:R-:W-:-:S02]  /*e7c0*/  FSEL R175, R175, -INF , !P1 ;  /* 0xff800000afaf7808 */ /* 0x000fc40004800000 */
[----:B------:R-:W-:Y:S02]  /*e7d0*/  LOP3.LUT P1, RZ, R18, 0x800, RZ, 0xc0, !PT ;  /* 0x0000080012ff7812 */ /* 0x000fe4000782c0ff */
[----:B0-----:R-:W-:Y:S02]  /*e7e0*/  FMNMX.FTZ R167, R11, R167, !PT ;  /* 0x000000a70ba77209 */ /* 0x001fe40007810000 */
[C---:B------:R-:W-:Y:S02]  /*e7f0*/  ISETP.GT.AND P1, PT, R199.reuse, 0x30, !P1 ;  /* 0x00000030c700780c */ /* 0x040fe40004f24270 */
[C---:B------:R-:W-:Y:S02]  /*e800*/  ISETP.LT.OR P3, PT, R228.reuse, 0x51, P3 ;  /* 0x00000051e400780c */ /* 0x040fe40001f61670 */
[----:B------:R-:W-:Y:S02]  /*e810*/  ISETP.LT.OR P1, PT, R228, 0x31, P1 ;  /* 0x00000031e400780c */ /* 0x000fe40000f21670 */
[----:B------:R-:W-:-:S02]  /*e820*/  ISETP.GT.AND P4, PT, R199, 0x51, !P4 ;  /* 0x00000051c700780c */ /* 0x000fc40006784270 */
[----:B------:R-:W-:Y:S02]  /*e830*/  FSEL R166, R178, -INF , !P1 ;  /* 0xff800000b2a67808 */ /* 0x000fe40004800000 */
[----:B------:R-:W-:Y:S01]  /*e840*/  LOP3.LUT P1, RZ, R18, 0x400, RZ, 0xc0, !PT ;  /* 0x0000040012ff7812 */ /* 0x000fe2000782c0ff */
[----:B------:R-:W0:Y:S01]  /*e850*/  SHFL.BFLY PT, R178, R167, 0x1, 0x1f ;  /* 0x0c201f00a7b27f89 */ /* 0x000e2200000e0000 */
[----:B------:R-:W-:Y:S02]  /*e860*/  FSEL R190, R190, -INF , !P3 ;  /* 0xff800000bebe7808 */ /* 0x000fe40005800000 */
[C---:B------:R-:W-:Y:S02]  /*e870*/  ISETP.GT.AND P1, PT, R199.reuse, 0x31, !P1 ;  /* 0x00000031c700780c */ /* 0x040fe40004f24270 */
[----:B------:R-:W-:Y:S02]  /*e880*/  ISETP.GT.AND P5, PT, R199, 0x58, !P5 ;  /* 0x00000058c700780c */ /* 0x000fe40006fa4270 */
[----:B------:R-:W-:-:S02]  /*e890*/  ISETP.LT.OR P1, PT, R228, 0x32, P1 ;  /* 0x00000032e400780c */ /* 0x000fc40000f21670 */
[----:B------:R-:W-:Y:S02]  /*e8a0*/  ISETP.LT.OR P4, PT, R228, 0x52, P4 ;  /* 0x00000052e400780c */ /* 0x000fe40002781670 */
[----:B------:R-:W-:Y:S02]  /*e8b0*/  FSEL R179, R179, -INF , !P1 ;  /* 0xff800000b3b37808 */ /* 0x000fe40004800000 */
[----:B------:R-:W-:Y:S02]  /*e8c0*/  LOP3.LUT P1, RZ, R18, 0x200, RZ, 0xc0, !PT ;  /* 0x0000020012ff7812 */ /* 0x000fe4000782c0ff */
[----:B------:R-:W-:Y:S02]  /*e8d0*/  ISETP.LT.OR P5, PT, R228, 0x59, P5 ;  /* 0x00000059e400780c */ /* 0x000fe40002fa1670 */
[----:B------:R-:W-:Y:S02]  /*e8e0*/  ISETP.GT.AND P1, PT, R199, 0x38, !P1 ;  /* 0x00000038c700780c */ /* 0x000fe40004f24270 */
[----:B------:R-:W-:-:S02]  /*e8f0*/  FSEL R189, R189, -INF , !P4 ;  /* 0xff800000bdbd7808 */ /* 0x000fc40006000000 */
[----:B------:R-:W-:Y:S02]  /*e900*/  ISETP.LT.OR P1, PT, R228, 0x39, P1 ;  /* 0x00000039e400780c */ /* 0x000fe40000f21670 */
[----:B------:R-:W-:Y:S02]  /*e910*/  FSEL R191, R191, -INF , !P5 ;  /* 0xff800000bfbf7808 */ /* 0x000fe40006800000 */
        /* <DEDUP_REMOVED lines=21> */
[----:B------:R-:W-:-:S04]  /*ea70*/  IMAD.U32 R11, RZ, RZ, UR51 ;  /* 0x00000033ff0b7e24 */ /* 0x000fc8000f8e00ff */
[-C--:B------:R-:W-:Y:S01]  /*ea80*/  FMUL.FTZ R194, R178, R11.reuse ;  /* 0x0000000bb2c27220 */ /* 0x080fe20000410000 */
[----:B------:R-:W-:-:S04]  /*ea90*/  FMUL.FTZ R5, R5, R11 ;  /* 0x0000000b05057220 */ /* 0x000fc80000410000 */
[----:B------:R-:W-:Y:S02]  /*eaa0*/  FSEL R194, R194, RZ, P1 ;  /* 0x000000ffc2c27208 */ /* 0x000fe40000800000 */
[----:B------:R-:W-:Y:S01]  /*eab0*/  ISETP.GT.AND P1, PT, R199, RZ, !P2 ;  /* 0x000000ffc700720c */ /* 0x000fe20005724270 */
[----:B------:R-:W0:Y:S01]  /*eac0*/  MUFU.EX2 R5, R5 ;  /* 0x0000000500057308 */ /* 0x000e220000000800 */
[----:B------:R-:W-:Y:S01]  /*ead0*/  ISETP.NE.AND P2, PT, R235, 0x3, PT ;  /* 0x00000003eb00780c */ /* 0x000fe20003f45270 */
[-CC-:B------:R-:W-:Y:S01]  /*eae0*/  FFMA.FTZ R152, R152, R11.reuse, -R194.reuse ;  /* 0x0000000b98987223 */ /* 0x180fe200000108c2 */
[----:B------:R-:W-:Y:S01]  /*eaf0*/  ISETP.LT.OR P1, PT, R228, 0x1, P1 ;  /* 0x00000001e400780c */ /* 0x000fe20000f21670 */
[-CC-:B------:R-:W-:Y:S01]  /*eb00*/  FFMA.FTZ R214, R214, R11.reuse, -R194.reuse ;  /* 0x0000000bd6d67223 */ /* 0x180fe200000108c2 */
[-CC-:B------:R-:W-:Y:S01]  /*eb10*/  FFMA.FTZ R155, R155, R11.reuse, -R194.reuse ;  /* 0x0000000b9b9b7223 */ /* 0x180fe200000108c2 */
[-CC-:B------:R-:W-:Y:S01]  /*eb20*/  FFMA.FTZ R156, R156, R11.reuse, -R194.reuse ;  /* 0x0000000b9c9c7223 */ /* 0x180fe200000108c2 */
[----:B------:R-:W-:Y:S01]  /*eb30*/  FSEL R153, R153, -INF , !P1 ;  /* 0xff80000099997808 */ /* 0x000fe20004800000 */
[-CC-:B------:R-:W-:Y:S01]  /*eb40*/  FFMA.FTZ R159, R159, R11.reuse, -R194.reuse ;  /* 0x0000000b9f9f7223 */ /* 0x180fe200000108c2 */
[----:B------:R-:W-:Y:S01]  /*eb50*/  ISETP.GT.AND P1, PT, R199, 0x59, !P6 ;  /* 0x00000059c700780c */ /* 0x000fe20007724270 */
[-CC-:B------:R-:W-:Y:S01]  /*eb60*/  FFMA.FTZ R160, R160, R11.reuse, -R194.reuse ;  /* 0x0000000ba0a07223 */ /* 0x180fe200000108c2 */
[----:B------:R-:W-:Y:S01]  /*eb70*/  FMNMX.FTZ R167, R153, R10, !PT ;  /* 0x0000000a99a77209 */ /* 0x000fe20007810000 */
[-CC-:B------:R-:W-:Y:S01]  /*eb80*/  FFMA.FTZ R163, R163, R11.reuse, -R194.reuse ;  /* 0x0000000ba3a37223 */ /* 0x180fe200000108c2 */
        /* <DEDUP_REMOVED lines=25> */
[----:B------:R-:W2:Y:S01]  /*ed20*/  MUFU.EX2 R152, R152 ;  /* 0x0000009800987308 */ /* 0x000ea20000000800 */
[----:B------:R-:W-:Y:S01]  /*ed30*/  FMNMX.FTZ R167, R215, R167, !PT ;  /* 0x000000a7d7a77209 */ /* 0x000fe20007810000 */
[-C--:B0-----:R-:W-:Y:S01]  /*ed40*/  FMUL.FTZ R24, R24, R5.reuse ;  /* 0x0000000518187220 */ /* 0x081fe20000410000 */
[-C--:B------:R-:W-:Y:S01]  /*ed50*/  FMUL.FTZ R25, R25, R5.reuse ;  /* 0x0000000519197220 */ /* 0x080fe20000410000 */
[----:B------:R-:W-:Y:S01]  /*ed60*/  FMUL.FTZ R28, R28, R5 ;  /* 0x000000051c1c7220 */ /* 0x000fe20000410000 */
[----:B------:R-:W-:Y:S01]  /*ed70*/  FMNMX.FTZ R167, R170, R167, !PT ;  /* 0x000000a7aaa77209 */ /* 0x000fe20007810000 */
[-C--:B------:R-:W-:Y:S01]  /*ed80*/  FMUL.FTZ R29, R29, R5.reuse ;  /* 0x000000051d1d7220 */ /* 0x080fe20000410000 */
[----:B------:R-:W-:Y:S01]  /*ed90*/  FMUL.FTZ R32, R32, R5 ;  /* 0x0000000520207220 */ /* 0x000fe20000410000 */
[----:B------:R-:W0:Y:S01]  /*eda0*/  MUFU.EX2 R214, R214 ;  /* 0x000000d600d67308 */ /* 0x000e220000000800 */
[----:B------:R-:W-:Y:S01]  /*edb0*/  FMNMX.FTZ R167, R171, R167, !PT ;  /* 0x000000a7aba77209 */ /* 0x000fe20007810000 */
[-C--:B------:R-:W-:Y:S01]  /*edc0*/  FMUL.FTZ R33, R33, R5.reuse ;  /* 0x0000000521217220 */ /* 0x080fe20000410000 */
[-C--:B------:R-:W-:Y:S01]  /*edd0*/  FMUL.FTZ R36, R36, R5.reuse ;  /* 0x0000000524247220 */ /* 0x080fe20000410000 */
[----:B------:R-:W-:Y:S01]  /*ede0*/  FMUL.FTZ R37, R37, R5 ;  /* 0x0000000525257220 */ /* 0x000fe20000410000 */
[----:B------:R-:W-:Y:S01]  /*edf0*/  FMNMX.FTZ R167, R174, R167, !PT ;  /* 0x000000a7aea77209 */ /* 0x000fe20007810000 */
[-C--:B------:R-:W-:Y:S01]  /*ee00*/  FMUL.FTZ R40, R40, R5.reuse ;  /* 0x0000000528287220 */ /* 0x080fe20000410000 */
[----:B------:R-:W-:Y:S01]  /*ee10*/  FMUL.FTZ R41, R41, R5 ;  /* 0x0000000529297220 */ /* 0x000fe20000410000 */
[----:B------:R-:W3:Y:S01]  /*ee20*/  MUFU.EX2 R155, R155 ;  /* 0x0000009b009b7308 */ /* 0x000ee20000000800 */
[----:B------:R-:W-:Y:S01]  /*ee30*/  FMNMX.FTZ R167, R175, R167, !PT ;  /* 0x000000a7afa77209 */ /* 0x000fe20007810000 */
[----:B--2---:R-:W-:Y:S01]  /*ee40*/  FFMA.FTZ R3, R5, R3, R152 ;  /* 0x0000000305037223 */ /* 0x004fe20000010098 */
[-C--:B------:R-:W-:Y:S01]  /*ee50*/  FMUL.FTZ R44, R44, R5.reuse ;  /* 0x000000052c2c7220 */ /* 0x080fe20000410000 */
[----:B------:R-:W-:Y:S01]  /*ee60*/  FMUL.FTZ R45, R45, R5 ;  /* 0x000000052d2d7220 */ /* 0x000fe20000410000 */
[----:B------:R-:W-:Y:S01]  /*ee70*/  FMNMX.FTZ R167, R166, R167, !PT ;  /* 0x000000a7a6a77209 */ /* 0x000fe20007810000 */
[-C--:B------:R-:W-:Y:S01]  /*ee80*/  FMUL.FTZ R48, R48, R5.reuse ;  /* 0x0000000530307220 */ /* 0x080fe20000410000 */
[----:B------:R-:W-:Y:S01]  /*ee90*/  FMUL.FTZ R49, R49, R5 ;  /* 0x0000000531317220 */ /* 0x000fe20000410000 */
[----:B------:R-:W2:Y:S01]  /*eea0*/  MUFU.EX2 R156, R156 ;  /* 0x0000009c009c7308 */ /* 0x000ea20000000800 */
[----:B------:R-:W-:Y:S01]  /*eeb0*/  FMNMX.FTZ R167, R179, R167, !PT ;  /* 0x000000a7b3a77209 */ /* 0x000fe20007810000 */
[C---:B0-----:R-:W-:Y:S01]  /*eec0*/  FADD.FTZ R3, R214.reuse, R3 ;  /* 0x00000003d6037221 */ /* 0x041fe20000010000 */
[----:B------:R-:W-:Y:S01]  /*eed0*/  F2FP.F16.F32.PACK_AB R152, R214, R152 ;  /* 0x00000098d698723e */ /* 0x000fe200000000ff */
[----:B------:R-:W-:Y:S01]  /*eee0*/  FMUL.FTZ R52, R52, R5 ;  /* 0x0000000534347220 */ /* 0x000fe20000410000 */
[----:B------:R-:W-:Y:S01]  /*eef0*/  FMNMX.FTZ R167, R180, R167, !PT ;  /* 0x000000a7b4a77209 */ /* 0x000fe20007810000 */
[-C--:B------:R-:W-:Y:S01]  /*ef00*/  FMUL.FTZ R53, R53, R5.reuse ;  /* 0x0000000535357220 */ /* 0x080fe20000410000 */
[----:B------:R-:W-:Y:S01]  /*ef10*/  FMUL.FTZ R56, R56, R5 ;  /* 0x0000000538387220 */ /* 0x000fe20000410000 */
[----:B------:R-:W0:Y:S01]  /*ef20*/  MUFU.EX2 R159, R159 ;  /* 0x0000009f009f7308 */ /* 0x000e220000000800 */
[----:B------:R-:W-:Y:S01]  /*ef30*/  FMNMX.FTZ R167, R181, R167, !PT ;  /* 0x000000a7b5a77209 */ /* 0x000fe20007810000 */
[----:B---3--:R-:W-:Y:S01]  /*ef40*/  FADD.FTZ R3, R155, R3 ;  /* 0x000000039b037221 */ /* 0x008fe20000010000 */
[-C--:B------:R-:W-:Y:S01]  /*ef50*/  FMUL.FTZ R57, R57, R5.reuse ;  /* 0x0000000539397220 */ /* 0x080fe20000410000 */
[----:B------:R-:W-:Y:S01]  /*ef60*/  FMUL.FTZ R60, R60, R5 ;  /* 0x000000053c3c7220 */ /* 0x000fe20000410000 */
[----:B------:R-:W-:Y:S01]  /*ef70*/  FMNMX.FTZ R167, R182, R167, !PT ;  /* 0x000000a7b6a77209 */ /* 0x000fe20007810000 */
[-C--:B------:R-:W-:Y:S01]  /*ef80*/  FMUL.FTZ R61, R61, R5.reuse ;  /* 0x000000053d3d7220 */ /* 0x080fe20000410000 */
[----:B------:R-:W-:Y:S01]  /*ef90*/  FMUL.FTZ R64, R64, R5 ;  /* 0x0000000540407220 */ /* 0x000fe20000410000 */
[----:B------:R-:W3:Y:S01]  /*efa0*/  MUFU.EX2 R160, R160 ;  /* 0x000000a000a07308 */ /* 0x000ee20000000800 */
        /* <DEDUP_REMOVED lines=9> */
[----:B0-----:R-:W-:Y:S01]  /*f040*/  FADD.FTZ R3, R159, R3 ;  /* 0x000000039f037221 */ /* 0x001fe20000010000 */
[-C--:B------:R-:W-:Y:S01]  /*f050*/  FMUL.FTZ R73, R73, R5.reuse ;  /* 0x0000000549497220 */ /* 0x080fe20000410000 */
        /* <DEDUP_REMOVED lines=12> */
[----:B------:R-:W2:Y:S01]  /*f120*/  MUFU.EX2 R164, R164 ;  /* 0x000000a400a47308 */ /* 0x000ea20000000800 */
[----:B------:R-:W-:Y:S01]  /*f130*/  FMNMX.FTZ R167, R193, R167, !PT ;  /* 0x000000a7c1a77209 */ /* 0x000fe20007810000 */
[-C--:B------:R-:W-:Y:S01]  /*f140*/  FMUL.FTZ R89, R89, R5.reuse ;  /* 0x0000000559597220 */ /* 0x080fe20000410000 */
[-C--:B------:R-:W-:Y:S01]  /*f150*/  FMUL.FTZ R92, R92, R5.reuse ;  /* 0x000000055c5c7220 */ /* 0x080fe20000410000 */
[-C--:B------:R-:W-:Y:S01]  /*f160*/  FMUL.FTZ R93, R93, R5.reuse ;  /* 0x000000055d5d7220 */ /* 0x080fe20000410000 */
[-C--:B------:R-:W-:Y:S01]  /*f170*/  FMUL.FTZ R96, R96, R5.reuse ;  /* 0x0000000560607220 */ /* 0x080fe20000410000 */
[----:B------:R-:W3:Y:S01]  /*f180*/  SHFL.BFLY PT, R196, R167, 0x2, 0x1f ;  /* 0x0c401f00a7c47f89 */ /* 0x000ee200000e0000 */
[-C--:B------:R-:W-:Y:S01]  /*f190*/  FMUL.FTZ R97, R97, R5.reuse ;  /* 0x0000000561617220 */ /* 0x080fe20000410000 */
[----:B------:R-:W4:Y:S01]  /*f1a0*/  MUFU.EX2 R168, R168 ;  /* 0x000000a800a87308 */ /* 0x000f220000000800 */
        /* <DEDUP_REMOVED lines=21> */
[----:B---3--:R-:W-:Y:S01]  /*f300*/  FMNMX.FTZ R167, R167, R196, !PT ;  /* 0x000000c4a7a77209 */ /* 0x008fe20007810000 */
[-C--:B------:R-:W-:Y:S01]  /*f310*/  FMUL.FTZ R132, R132, R5.reuse ;  /* 0x0000000584847220 */ /* 0x080fe20000410000 */
[----:B------:R-:W3:Y:S01]  /*f320*/  MUFU.EX2 R173, R173 ;  /* 0x000000ad00ad7308 */ /* 0x000ee20000000800 */
[----:B0-----:R-:W-:Y:S01]  /*f330*/  FADD.FTZ R3, R169, R3 ;  /* 0x00000003a9037221 */ /* 0x001fe20000010000 */
[-C--:B------:R-:W-:Y:S01]  /*f340*/  FMUL.FTZ R133, R133, R5.reuse ;  /* 0x0000000585857220 */ /* 0x080fe20000410000 */
[----:B------:R-:W0:Y:S01]  /*f350*/  SHFL.BFLY PT, R196, R167, 0x1, 0x1f ;  /* 0x0c201f00a7c47f89 */ /* 0x000e2200000e0000 */
        /* <DEDUP_REMOVED lines=9> */
[----:B------:R-:W-:-:S03]  /*f3f0*/  FMUL.FTZ R149, R149, R5 ;  /* 0x0000000595957220 */ /* 0x000fc60000410000 */
[----:B------:R-:W2:Y:S01]  /*f400*/  MUFU.EX2 R216, R216 ;  /* 0x000000d800d87308 */ /* 0x000ea20000000800 */
[----:B---3--:R-:W-:-:S04]  /*f410*/  FADD.FTZ R3, R173, R3 ;  /* 0x00000003ad037221 */ /* 0x008fc80000010000 */
[----:B------:R-:W-:-:S03]  /*f420*/  FADD.FTZ R3, R197, R3 ;  /* 0x00000003c5037221 */ /* 0x000fc60000010000 */
[----:B------:R-:W3:Y:S01]  /*f430*/  MUFU.EX2 R217, R217 ;  /* 0x000000d900d97308 */ /* 0x000ee20000000800 */
[----:B----4-:R-:W-:Y:S01]  /*f440*/  FADD.FTZ R3, R177, R3 ;  /* 0x00000003b1037221 */ /* 0x010fe20000010000 */
[----:B0-----:R-:W-:-:S04]  /*f450*/  FMNMX.FTZ R176, R167, R196, !PT ;  /* 0x000000c4a7b07209 */ /* 0x001fc80007810000 */
[C---:B------:R-:W-:Y:S01]  /*f460*/  FSETP.NEU.FTZ.AND P1, PT, R176.reuse, -INF , PT ;  /* 0xff800000b000780b */ /* 0x040fe20003f3d000 */
[----:B------:R-:W-:Y:S01]  /*f470*/  FMUL.FTZ R198, R176, R11 ;  /* 0x0000000bb0c67220 */ /* 0x000fe20000410000 */
[----:B------:R-:W0:Y:S01]  /*f480*/  MUFU.EX2 R184, R184 ;  /* 0x000000b800b87308 */ /* 0x000e220000000800 */
[----:B--2---:R-:W-:-:S03]  /*f490*/  FADD.FTZ R3, R216, R3 ;  /* 0x00000003d8037221 */ /* 0x004fc60000010000 */
[----:B------:R-:W-:-:S04]  /*f4a0*/  FSEL R198, R198, RZ, P1 ;  /* 0x000000ffc6c67208 */ /* 0x000fc80000800000 */
[----:B------:R-:W2:Y:S01]  /*f4b0*/  MUFU.EX2 R185, R185 ;  /* 0x000000b900b97308 */ /* 0x000ea20000000800 */
[-CC-:B------:R-:W-:Y:S01]  /*f4c0*/  FFMA.FTZ R228, R153, R11.reuse, -R198.reuse ;  /* 0x0000000b99e47223 */ /* 0x180fe200000108c6 */
[-CC-:B------:R-:W-:Y:S01]  /*f4d0*/  FFMA.FTZ R153, R170, R11.reuse, -R198.reuse ;  /* 0x0000000baa997223 */ /* 0x180fe200000108c6 */
[--C-:B------:R-:W-:Y:S01]  /*f4e0*/  FFMA.FTZ R196, R158, R11, -R198.reuse ;  /* 0x0000000b9ec47223 */ /* 0x100fe200000108c6 */
[----:B------:R-:W-:Y:S01]  /*f4f0*/  F2FP.F16.F32.PACK_AB R158, R164, R163 ;  /* 0x000000a3a49e723e */ /* 0x000fe200000000ff */
[-CC-:B------:R-:W-:Y:S01]  /*f500*/  FFMA.FTZ R167, R154, R11.reuse, -R198.reuse ;  /* 0x0000000b9aa77223 */ /* 0x180fe200000108c6 */
[--C-:B------:R-:W-:Y:S01]  /*f510*/  FFMA.FTZ R214, R157, R11, -R198.reuse ;  /* 0x0000000b9dd67223 */ /* 0x100fe200000108c6 */
[----:B------:R-:W-:Y:S01]  /*f520*/  F2FP.F16.F32.PACK_AB R154, R156, R155 ;  /* 0x0000009b9c9a723e */ /* 0x000fe200000000ff */
[----:B------:R4:W-:Y:S01]  /*f530*/  MUFU.EX2 R163, R153 ;  /* 0x0000009900a37308 */ /* 0x0009e20000000800 */
[-CC-:B------:R-:W-:Y:S01]  /*f540*/  FFMA.FTZ R199, R161, R11.reuse, -R198.reuse ;  /* 0x0000000ba1c77223 */ /* 0x180fe200000108c6 */
[-CC-:B------:R-:W-:Y:S01]  /*f550*/  FFMA.FTZ R161, R162, R11.reuse, -R198.reuse ;  /* 0x0000000ba2a17223 */ /* 0x180fe200000108c6 */
[-CC-:B------:R-:W-:Y:S01]  /*f560*/  FFMA.FTZ R165, R165, R11.reuse, -R198.reuse ;  /* 0x0000000ba5a57223 */ /* 0x180fe200000108c6 */
[--C-:B------:R-:W-:Y:S01]  /*f570*/  FFMA.FTZ R215, R215, R11, -R198.reuse ;  /* 0x0000000bd7d77223 */ /* 0x100fe200000108c6 */
[----:B------:R-:W-:Y:S01]  /*f580*/  F2FP.F16.F32.PACK_AB R156, R160, R159 ;  /* 0x0000009fa09c723e */ /* 0x000fe200000000ff */
[-CC-:B------:R-:W-:Y:S01]  /*f590*/  FFMA.FTZ R171, R171, R11.reuse, -R198.reuse ;  /* 0x0000000babab7223 */ /* 0x180fe200000108c6 */
[-CC-:B------:R-:W-:Y:S01]  /*f5a0*/  FFMA.FTZ R157, R174, R11.reuse, -R198.reuse ;  /* 0x0000000bae9d7223 */ /* 0x180fe200000108c6 */
[----:B------:R-:W-:Y:S01]  /*f5b0*/  MUFU.EX2 R228, R228 ;  /* 0x000000e400e47308 */ /* 0x000fe20000000800 */
[----:B----4-:R-:W-:Y:S01]  /*f5c0*/  FSEL R153, R176, RZ, P1 ;  /* 0x000000ffb0997208 */ /* 0x010fe20000800000 */
[-CC-:B------:R-:W-:Y:S01]  /*f5d0*/  FFMA.FTZ R175, R175, R11.reuse, -R198.reuse ;  /* 0x0000000bafaf7223 */ /* 0x180fe200000108c6 */
[-CC-:B------:R-:W-:Y:S01]  /*f5e0*/  FFMA.FTZ R229, R166, R11.reuse, -R198.reuse ;  /* 0x0000000ba6e57223 */ /* 0x180fe200000108c6 */
[-CC-:B------:R-:W-:Y:S01]  /*f5f0*/  FFMA.FTZ R179, R179, R11.reuse, -R198.reuse ;  /* 0x0000000bb3b37223 */ /* 0x180fe200000108c6 */
[-C--:B------:R-:W-:Y:S01]  /*f600*/  FFMA.FTZ R180, R180, R11.reuse, -R198 ;  /* 0x0000000bb4b47223 */ /* 0x080fe200000108c6 */
[----:B------:R-:W-:Y:S01]  /*f610*/  FADD.FTZ R10, -R153, R10 ;  /* 0x0000000a990a7221 */ /* 0x000fe20000010100 */
[-CC-:B------:R-:W-:Y:S01]  /*f620*/  FFMA.FTZ R181, R181, R11.reuse, -R198.reuse ;  /* 0x0000000bb5b57223 */ /* 0x180fe200000108c6 */
[----:B------:R-:W4:Y:S01]  /*f630*/  MUFU.EX2 R167, R167 ;  /* 0x000000a700a77308 */ /* 0x000f220000000800 */
[-CC-:B------:R-:W-:Y:S01]  /*f640*/  FFMA.FTZ R182, R182, R11.reuse, -R198.reuse ;  /* 0x0000000bb6b67223 */ /* 0x180fe200000108c6 */
[-C--:B------:R-:W-:Y:S01]  /*f650*/  FMUL.FTZ R10, R10, R11.reuse ;  /* 0x0000000b0a0a7220 */ /* 0x080fe20000410000 */
[-CC-:B------:R-:W-:Y:S01]  /*f660*/  FFMA.FTZ R183, R183, R11.reuse, -R198.reuse ;  /* 0x0000000bb7b77223 */ /* 0x180fe200000108c6 */
[----:B------:R-:W-:Y:S01]  /*f670*/  F2FP.F16.F32.PACK_AB R160, R169, R168 ;  /* 0x000000a8a9a0723e */ /* 0x000fe200000000ff */
[-CC-:B------:R-:W-:Y:S01]  /*f680*/  FFMA.FTZ R186, R186, R11.reuse, -R198.reuse ;  /* 0x0000000bbaba7223 */ /* 0x180fe200000108c6 */
[-CC-:B------:R-:W-:Y:S01]  /*f690*/  FFMA.FTZ R187, R187, R11.reuse, -R198.reuse ;  /* 0x0000000bbbbb7223 */ /* 0x180fe200000108c6 */
[-CC-:B------:R-:W-:Y:S01]  /*f6a0*/  FFMA.FTZ R190, R190, R11.reuse, -R198.reuse ;  /* 0x0000000bbebe7223 */ /* 0x180fe200000108c6 */
[----:B------:R-:W5:Y:S01]  /*f6b0*/  MUFU.EX2 R10, R10 ;  /* 0x0000000a000a7308 */ /* 0x000f620000000800 */
[----:B---3--:R-:W-:Y:S01]  /*f6c0*/  FADD.FTZ R3, R217, R3 ;  /* 0x00000003d9037221 */ /* 0x008fe20000010000 */
[-CC-:B------:R-:W-:Y:S01]  /*f6d0*/  FFMA.FTZ R189, R189, R11.reuse, -R198.reuse ;  /* 0x0000000bbdbd7223 */ /* 0x180fe200000108c6 */
[----:B------:R-:W-:Y:S01]  /*f6e0*/  F2FP.F16.F32.PACK_AB R162, R173, R172 ;  /* 0x000000acada2723e */ /* 0x000fe200000000ff */
[-CC-:B------:R-:W-:Y:S01]  /*f6f0*/  FFMA.FTZ R191, R191, R11.reuse, -R198.reuse ;  /* 0x0000000bbfbf7223 */ /* 0x180fe200000108c6 */
[----:B0-----:R-:W-:Y:S01]  /*f700*/  FADD.FTZ R3, R184, R3 ;  /* 0x00000003b8037221 */ /* 0x001fe20000010000 */
[----:B------:R-:W-:Y:S01]  /*f710*/  FFMA.FTZ R193, R193, R11, -R198 ;  /* 0x0000000bc1c17223 */ /* 0x000fe200000108c6 */
[----:B------:R-:W-:Y:S01]  /*f720*/  F2FP.F16.F32.PACK_AB R164, R177, R197 ;  /* 0x000000c5b1a4723e */ /* 0x000fe200000000ff */
[----:B------:R-:W0:Y:S01]  /*f730*/  MUFU.EX2 R155, R214 ;  /* 0x000000d6009b7308 */ /* 0x000e220000000800 */
[----:B--2---:R-:W-:Y:S01]  /*f740*/  FADD.FTZ R3, R185, R3 ;  /* 0x00000003b9037221 */ /* 0x004fe20000010000 */
[----:B----4-:R-:W-:-:S02]  /*f750*/  F2FP.F16.F32.PACK_AB R153, R167, R228 ;  /* 0x000000e4a799723e */ /* 0x010fc400000000ff */
[----:B------:R-:W-:Y:S02]  /*f760*/  F2FP.F16.F32.PACK_AB R166, R217, R216 ;  /* 0x000000d8d9a6723e */ /* 0x000fe400000000ff */
[----:B------:R-:W-:Y:S02]  /*f770*/  F2FP.F16.F32.PACK_AB R168, R185, R184 ;  /* 0x000000b8b9a8723e */ /* 0x000fe400000000ff */
[----:B------:R-:W2:Y:S01]  /*f780*/  MUFU.EX2 R196, R196 ;  /* 0x000000c400c47308 */ /* 0x000ea20000000800 */
[----:B-----5:R-:W-:Y:S01]  /*f790*/  FFMA.FTZ R0, R10, R0, R228 ;  /* 0x000000000a007223 */ /* 0x020fe200000100e4 */
[-C--:B------:R-:W-:Y:S01]  /*f7a0*/  FMUL.FTZ R26, R26, R10.reuse ;  /* 0x0000000a1a1a7220 */ /* 0x080fe20000410000 */
[-C--:B------:R-:W-:Y:S01]  /*f7b0*/  FMUL.FTZ R27, R27, R10.reuse ;  /* 0x0000000a1b1b7220 */ /* 0x080fe20000410000 */
[-C--:B------:R-:W-:Y:S01]  /*f7c0*/  FMUL.FTZ R30, R30, R10.reuse ;  /* 0x0000000a1e1e7220 */ /* 0x080fe20000410000 */
[----:B------:R-:W-:Y:S01]  /*f7d0*/  FADD.FTZ R0, R167, R0 ;  /* 0x00000000a7007221 */ /* 0x000fe20000010000 */
        /* <DEDUP_REMOVED lines=42> */
[----:B------:R2:W4:Y:S01]  /*fa80*/  MUFU.EX2 R165, R157 ;  /* 0x0000009d00a57308 */ /* 0x0005220000000800 */
[C---:B---3--:R-:W-:Y:S01]  /*fa90*/  FADD.FTZ R0, R215.reuse, R0 ;  /* 0x00000000d7007221 */ /* 0x048fe20000010000 */
[----:B------:R-:W-:Y:S01]  /*faa0*/  F2FP.F16.F32.PACK_AB R159, R215, R159 ;  /* 0x0000009fd79f723e */ /* 0x000fe200000000ff */
[-C--:B------:R-:W-:Y:S01]  /*fab0*/  FMUL.FTZ R94, R94, R10.reuse ;  /* 0x0000000a5e5e7220 */ /* 0x080fe20000410000 */
[-C--:B------:R-:W-:Y:S01]  /*fac0*/  FMUL.FTZ R95, R95, R10.reuse ;  /* 0x0000000a5f5f7220 */ /* 0x080fe20000410000 */
[----:B------:R-:W-:Y:S01]  /*fad0*/  FADD.FTZ R0, R163, R0 ;  /* 0x00000000a3007221 */ /* 0x000fe20000010000 */
[-C--:B------:R-:W-:Y:S01]  /*fae0*/  FMUL.FTZ R98, R98, R10.reuse ;  /* 0x0000000a62627220 */ /* 0x080fe20000410000 */
[-C--:B------:R-:W-:Y:S01]  /*faf0*/  FMUL.FTZ R99, R99, R10.reuse ;  /* 0x0000000a63637220 */ /* 0x080fe20000410000 */
[----:B------:R-:W3:Y:S01]  /*fb00*/  MUFU.EX2 R175, R175 ;  /* 0x000000af00af7308 */ /* 0x000ee20000000800 */
[----:B0-----:R-:W-:Y:S01]  /*fb10*/  FADD.FTZ R0, R171, R0 ;  /* 0x00000000ab007221 */ /* 0x001fe20000010000 */
[----:B--2---:R-:W-:Y:S01]  /*fb20*/  F2FP.F16.F32.PACK_AB R157, R161, R199 ;  /* 0x000000c7a19d723e */ /* 0x004fe200000000ff */
[-C--:B------:R-:W-:Y:S01]  /*fb30*/  FMUL.FTZ R102, R102, R10.reuse ;  /* 0x0000000a66667220 */ /* 0x080fe20000410000 */
[----:B------:R-:W-:Y:S01]  /*fb40*/  F2FP.F16.F32.PACK_AB R161, R171, R163 ;  /* 0x000000a3aba1723e */ /* 0x000fe200000000ff */
[-C--:B------:R-:W-:Y:S01]  /*fb50*/  FMUL.FTZ R103, R103, R10.reuse ;  /* 0x0000000a67677220 */ /* 0x080fe20000410000 */
[-C--:B------:R-:W-:Y:S01]  /*fb60*/  FMUL.FTZ R106, R106, R10.reuse ;  /* 0x0000000a6a6a7220 */ /* 0x080fe20000410000 */
[-C--:B------:R-:W-:Y:S01]  /*fb70*/  FMUL.FTZ R107, R107, R10.reuse ;  /* 0x0000000a6b6b7220 */ /* 0x080fe20000410000 */
[----:B------:R-:W0:Y:S01]  /*fb80*/  MUFU.EX2 R229, R229 ;  /* 0x000000e500e57308 */ /* 0x000e220000000800 */
[----:B----4-:R-:W-:Y:S01]  /*fb90*/  FADD.FTZ R0, R165, R0 ;  /* 0x00000000a5007221 */ /* 0x010fe20000010000 */
        /* <DEDUP_REMOVED lines=68> */
[----:B------:R-:W-:Y:S06]  /*ffe0*/  @!P2 BRA `(.L_x_11829) ;  /* 0x000000000004a947 */ /* 0x000fec0003800000 */
[----:B------:R-:W-:Y:S01]  /*fff0*/  BPT.TRAP 0x1 ;  /* 0x000000040000795c */ /* 0x000fe20000300000 */
.L_x_11829:
[----:B------:R0:W2:Y:S01]  /*10000*/  SYNCS.PHASECHK.TRANS64.TRYWAIT P1, [R212+URZ+0x22850], R211 ;  /* 0x022850d3d40075a7 */ /* 0x0000a2000802017f */
[----:B------:R-:W-:Y:S05]  /*10010*/  @!P2 BRA `(.L_x_11830) ;  /* 0x000000000004a947 */ /* 0x000fea0003800000 */
[----:B------:R-:W-:Y:S01]  /*10020*/  BPT.TRAP 0x1 ;  /* 0x000000040000795c */ /* 0x000fe20000300000 */
.L_x_11830:
[----:B------:R-:W-:Y:S04]  /*10030*/  BSSY B0, `(.L_x_11831) ;  /* 0x0000004000007945 */ /* 0x000fe80003800000 */
[----:B--2---:R-:W-:Y:S05]  /*10040*/  @P1 BRA `(.L_x_11832) ;  /* 0x0000000000081947 */ /* 0x004fea0003800000 */
[----:B------:R-:W2:Y:S02]  /*10050*/  SYNCS.PHASECHK.TRANS64.TRYWAIT P1, [R212+URZ+0x22850], R211 ;  /* 0x022850d3d40075a7 */ /* 0x000ea4000802017f */
[----:B--2---:R-:W-:Y:S05]  /*10060*/  @!P1 BRA `(.L_x_11833) ;  /* 0x00000158002c9947 */ /* 0x004fea0003800000 */
.L_x_11832:
[----:B------:R-:W-:Y:S05]  /*10070*/  BSYNC B0 ;  /* 0x0000000000007941 */ /* 0x000fea0003800000 */
.L_x_11831:
[----:B------:R-:W3:Y:S01]  /*10080*/  S2R R5, SR_TID.X ;  /* 0x0000000000057919 */ /* 0x000ee20000002100 */
[----:B------:R-:W-:Y:S05]  /*10090*/  WARPSYNC.ALL ;  /* 0x0000000000007948 */ /* 0x000fea0003800000 */
[----:B------:R-:W-:Y:S01]  /*100a0*/  IMAD.MOV.U32 R180, RZ, RZ, 0xc00 ;  /* 0x00000c00ffb47424 */ /* 0x000fe200078e00ff */
[----:B------:R-:W-:Y:S01]  /*100b0*/  ISETP.GT.AND P1, PT, R4, R213, PT ;  /* 0x000000d50400720c */ /* 0x000fe20003f24270 */
[----:B------:R-:W-:Y:S02]  /*100c0*/  IMAD.MOV.U32 R181, RZ, RZ, 0x40000040 ;  /* 0x40000040ffb57424 */ /* 0x000fe400078e00ff */
[----:B------:R-:W-:-:S02]  /*100d0*/  IMAD R180, R2, R180, UR42 ;  /* 0x0000002a02b47e24 */ /* 0x000fc4000f8e02b4 */
[----:B012---:R-:W-:Y:S01]  /*100e0*/  @!P0 VIADD R212, R212, 0x22860 ;  /* 0x00022860d4d48836 */ /* 0x007fe20000000000 */
[----:B------:R-:W-:Y:S01]  /*100f0*/  R2UR UR7, R181 ;  /* 0x00000000b50772ca */ /* 0x000fe200000e0000 */
[----:B------:R-:W-:Y:S01]  /*10100*/  IMAD.MOV.U32 R181, RZ, RZ, 0x40000040 ;  /* 0x40000040ffb57424 */ /* 0x000fe200078e00ff */
[----:B------:R-:W-:Y:S01]  /*10110*/  R2UR UR6, R180 ;  /* 0x00000000b40672ca */ /* 0x000fe200000e0000 */
[----:B------:R-:W-:Y:S01]  /*10120*/  VIADD R4, R4, 0xffffffff ;  /* 0xffffffff04047836 */ /* 0x000fe20000000000 */
[----:B------:R-:W-:Y:S01]  /*10130*/  @!P0 PRMT R212, RZ, 0x654, R212 ;  /* 0x00000654ffd48816 */ /* 0x000fe200000000d4 */
[----:B------:R-:W-:Y:S01]  /*10140*/  IMAD.MOV.U32 R10, RZ, RZ, R176 ;  /* 0x000000ffff0a7224 */ /* 0x000fe200078e00b0 */
[----:B---3--:R-:W-:-:S05]  /*10150*/  SHF.R.U32.HI R5, RZ, 0x7, R5 ;  /* 0x00000007ff057819 */ /* 0x008fca0000011605 */
[----:B------:R-:W-:-:S05]  /*10160*/  VIADD R5, R5, 0x8 ;  /* 0x0000000805057836 */ /* 0x000fca0000000000 */
[----:B------:R0:W-:Y:S02]  /*10170*/  BAR.SYNC.DEFER_BLOCKING R5, 0x100 ;  /* 0x000400050000751d */ /* 0x0001e40000010000 */
[----:B0-----:R-:W-:-:S04]  /*10180*/  IMAD.MOV.U32 R5, RZ, RZ, R178 ;  /* 0x000000ffff057224 */ /* 0x001fc800078e00b2 */
        /* <DEDUP_REMOVED lines=43> */
[----:B------:R-:W-:Y:S02]  /*10440*/  IMAD.MOV.U32 R10, RZ, RZ, R176 ;  /* 0x000000ffff0a7224 */ /* 0x000fe400078e00b0 */
[----:B------:R-:W-:-:S07]  /*10450*/  IMAD.MOV.U32 R5, RZ, RZ, R178 ;  /* 0x000000ffff057224 */ /* 0x000fce00078e00b2 */
.L_x_11816:
[----:B------:R-:W1:Y:S01]  /*10460*/  LDC R152, c[0x0][0x448] ;  /* 0x00011200ff987b82 */ /* 0x000e620000000800 */
[----:B------:R-:W-:Y:S01]  /*10470*/  VIADD R153, R209, 0x7f ;  /* 0x0000007fd1997836 */ /* 0x000fe20000000000 */
[----:B------:R-:W-:Y:S01]  /*10480*/  LOP3.LUT R18, R18, 0xffefffff, RZ, 0xc0, !PT ;  /* 0xffefffff12127812 */ /* 0x000fe200078ec0ff */
[----:B------:R-:W-:Y:S02]  /*10490*/  ULDC UR4, c[0x0][0x9dc] ;  /* 0x0002770000047ab9 */ /* 0x000fe40000000800 */
[----:B------:R-:W-:-:S03]  /*104a0*/  IMAD.MOV.U32 R155, RZ, RZ, R153 ;  /* 0x000000ffff9b7224 */ /* 0x000fc600078e0099 */
[----:B------:R-:W2:Y:S01]  /*104b0*/  LDC R235, c[0x0][0x9e4] ;  /* 0x00027900ffeb7b82 */ /* 0x000ea20000000800 */
[----:B-1----:R-:W-:-:S13]  /*104c0*/  ISETP.NE.AND P1, PT, R152, 0x1, PT ;  /* 0x000000019800780c */ /* 0x002fda0003f25270 */
[----:B------:R-:W1:Y:S01]  /*104d0*/  @P1 LDC R154, c[0x0][0x44c] ;  /* 0x00011300ff9a1b82 */ /* 0x000e620000000800 */
[----:B------:R-:W-:-:S04]  /*104e0*/  @P1 LOP3.LUT R18, R18, 0x100000, RZ, 0xfc, !PT ;  /* 0x0010000012121812 */ /* 0x000fc800078efcff */
[----:B------:R-:W-:-:S03]  /*104f0*/  LOP3.LUT R18, R18, 0xffdfffff, RZ, 0xc0, !PT ;  /* 0xffdfffff12127812 */ /* 0x000fc600078ec0ff */
[----:B------:R-:W3:Y:S01]  /*10500*/  @P1 LDC R152, c[0x0][0x450] ;  /* 0x00011400ff981b82 */ /* 0x000ee20000000800 */
[----:B-1----:R-:W-:-:S05]  /*10510*/  @P1 IMAD.HI.U32 R154, R153, R154, RZ ;  /* 0x0000009a999a1227 */ /* 0x002fca00078e00ff */
[----:B---3--:R-:W-:Y:S02]  /*10520*/  @P1 SHF.R.U32.HI R155, RZ, R152, R154 ;  /* 0x00000098ff9b1219 */ /* 0x008fe4000001169a */
[----:B--2---:R-:W-:Y:S02]  /*10530*/  ISETP.GE.AND P1, PT, R235, 0x1, PT ;  /* 0x00000001eb00780c */ /* 0x004fe40003f26270 */
[----:B------:R-:W-:-:S05]  /*10540*/  IADD3 R152, R204, 0x1, -R203 ;  /* 0x00000001cc987810 */ /* 0x000fca0007ffe8cb */
[----:B------:R-:W-:-:S04]  /*10550*/  IMAD.IADD R155, R152, 0x1, R155 ;  /* 0x00000001989b7824 */ /* 0x000fc800078e029b */
[----:B------:R-:W-:Y:S02]  /*10560*/  VIADD R154, R155, -UR4 ;  /* 0x800000049b9a7c36 */ /* 0x000fe40008000000 */
[----:B------:R-:W-:Y:S01]  /*10570*/  @P1 LOP3.LUT R18, R18, 0x200000, RZ, 0xfc, !PT ;  /* 0x0020000012121812 */ /* 0x000fe200078efcff */
        /* <DEDUP_REMOVED lines=11> */
.L_x_11837:
[----:B------:R-:W-:-:S13]  /*10630*/  ISETP.NE.AND P1, PT, R235, 0x1, PT ;  /* 0x00000001eb00780c */ /* 0x000fda0003f25270 */
[----:B------:R-:W1:Y:S02]  /*10640*/  @P1 LDC.64 R152, c[0x0][0x9e8] ;  /* 0x00027a00ff981b82 */ /* 0x000e640000000a00 */
[----:B-1----:R-:W-:-:S05]  /*10650*/  @P1 IMAD.HI.U32 R152, R155, R152, RZ ;  /* 0x000000989b981227 */ /* 0x002fca00078e00ff */
[----:B------:R-:W-:-:S07]  /*10660*/  @P1 SHF.R.U32.HI R155, RZ, R153, R152 ;  /* 0x00000099ff9b1219 */ /* 0x000fce0000011698 */
.L_x_11838:
[----:B------:R-:W-:Y:S05]  /*10670*/  BSYNC B0 ;  /* 0x0000000000007941 */ /* 0x000fea0003800000 */
.L_x_11836:
[----:B------:R-:W-:-:S05]  /*10680*/  IMAD R155, R155, R235, RZ ;  /* 0x000000eb9b9b7224 */ /* 0x000fca00078e02ff */
[----:B------:R-:W-:-:S07]  /*10690*/  VIMNMX R154, R154, R155, !PT ;  /* 0x0000009b9a9a7248 */ /* 0x000fce0007fe0100 */
.L_x_11835:
[----:B------:R-:W-:-:S04]  /*106a0*/  VIADD R152, R154, 0x5f ;  /* 0x0000005f9a987836 */ /* 0x000fc80000000000 */
[----:B------:R-:W-:-:S05]  /*106b0*/  IMAD.HI R152, R152, 0x2aaaaaab, RZ ;  /* 0x2aaaaaab98987827 */ /* 0x000fca00078e02ff */
[----:B------:R-:W-:-:S04]  /*106c0*/  SHF.R.U32.HI R153, RZ, 0x1f, R152 ;  /* 0x0000001fff997819 */ /* 0x000fc80000011698 */
[----:B------:R-:W-:-:S04]  /*106d0*/  LEA.HI.SX32 R153, R152, R153, 0x1c ;  /* 0x0000009998997211 */ /* 0x000fc800078fe2ff */
[----:B------:R-:W-:-:S04]  /*106e0*/  VIMNMX R211, R219, R153, !PT ;  /* 0x00000099dbd37248 */ /* 0x000fc80007fe0100 */
[----:B------:R-:W-:-:S13]  /*106f0*/  ISETP.GE.AND P1, PT, R4, R211, PT ;  /* 0x000000d30400720c */ /* 0x000fda0003f26270 */
[----:B------:R-:W-:Y:S05]  /*10700*/  @!P1 BRA `(.L_x_11839) ;  /* 0x0000002400509947 */ /* 0x000fea0003800000 */
[----:B------:R-:W-:Y:S02]  /*10710*/  IMAD.MOV.U32 R214, RZ, RZ, R10 ;  /* 0x000000ffffd67224 */ /* 0x000fe400078e000a */
[----:B------:R-:W-:Y:S02]  /*10720*/  IMAD.MOV.U32 R215, RZ, RZ, R5 ;  /* 0x000000ffffd77224 */ /* 0x000fe400078e0005 */
[----:B------:R-:W-:-:S07]  /*10730*/  IMAD.MOV.U32 R213, RZ, RZ, R4 ;  /* 0x000000ffffd57224 */ /* 0x000fce00078e0004 */
.L_x_11849:
[----:B------:R-:W-:Y:S01]  /*10740*/  IMAD.U32 R5, RZ, RZ, UR37 ;  /* 0x00000025ff057e24 */ /* 0x000fe2000f8e00ff */
[----:B------:R-:W-:Y:S05]  /*10750*/  YIELD ;  /* 0x0000000000007946 */ /* 0x000fea0003800000 */
[----:B------:R-:W-:Y:S01]  /*10760*/  ISETP.NE.AND P3, PT, R5, 0x3, PT ;  /* 0x000000030500780c */ /* 0x000fe20003f65270 */
[----:B------:R-:W-:Y:S02]  /*10770*/  VIADD R2, R2, 0x1 ;  /* 0x0000000102027836 */ /* 0x000fe40000000000 */
[----:B-1----:R-:W-:Y:S02]  /*10780*/  IMAD.MOV.U32 R4, RZ, RZ, R213 ;  /* 0x000000ffff047224 */ /* 0x002fe400078e00d5 */
[----:B------:R-:W-:Y:S01]  /*10790*/  VIADD R213, R213, 0xffffffff ;  /* 0xffffffffd5d57836 */ /* 0x000fe20000000000 */
[----:B------:R-:W-:-:S02]  /*107a0*/  ISETP.NE.AND P2, PT, R2, 0x2, PT ;  /* 0x000000020200780c */ /* 0x000fc40003f45270 */
[----:B------:R-:W-:Y:S02]  /*107b0*/  ISETP.GT.AND P1, PT, R4, R211, PT ;  /* 0x000000d30400720c */ /* 0x000fe40003f24270 */
[----:B------:R-:W-:Y:S02]  /*107c0*/  SEL R4, RZ, 0x1, P2 ;  /* 0x00000001ff047807 */ /* 0x000fe40001000000 */
[----:B------:R-:W-:Y:S02]  /*107d0*/  SEL R2, R2, RZ, P2 ;  /* 0x000000ff02027207 */ /* 0x000fe40001000000 */
[----:B------:R-:W-:Y:S01]  /*107e0*/  LOP3.LUT R202, R202, R4, RZ, 0x3c, !PT ;  /* 0x00000004caca7212 */ /* 0x000fe200078e3cff */
[----:B------:R-:W-:Y:S06]  /*107f0*/  @!P3 BRA `(.L_x_11840) ;  /* 0x000000000004b947 */ /* 0x000fec0003800000 */
[----:B------:R-:W-:Y:S01]  /*10800*/  BPT.TRAP 0x1 ;  /* 0x000000040000795c */ /* 0x000fe20000300000 */
.L_x_11840:
[----:B------:R-:W-:Y:S01]  /*10810*/  IMAD R4, R2, 0x8, R19 ;  /* 0x0000000802047824 */ /* 0x000fe200078e0213 */
[----:B0-----:R-:W-:-:S04]  /*10820*/  SHF.L.U32 R212, R202, 0x1f, RZ ;  /* 0x0000001fcad47819 */ /* 0x001fc800000006ff */
[----:B------:R0:W1:Y:S01]  /*10830*/  SYNCS.PHASECHK.TRANS64.TRYWAIT P2, [R4+URZ+0x22830], R212 ;  /* 0x022830d4040075a7 */ /* 0x000062000804017f */
[----:B------:R-:W-:Y:S05]  /*10840*/  @!P3 BRA `(.L_x_11841) ;  /* 0x000000000004b947 */ /* 0x000fea0003800000 */
[----:B------:R-:W-:Y:S01]  /*10850*/  BPT.TRAP 0x1 ;  /* 0x000000040000795c */ /* 0x000fe20000300000 */
.L_x_11841:
[----:B------:R-:W-:Y:S02]  /*10860*/  IMAD R154, R2, 0x300, R21 ;  /* 0x00000300029a7824 */ /* 0x000fe400078e0215 */
[----:B------:R-:W-:Y:S01]  /*10870*/  IMAD.MOV.U32 R155, RZ, RZ, 0x40000040 ;  /* 0x40000040ff9b7424 */ /* 0x000fe200078e00ff */
[----:B-1----:R-:W-:Y:S06]  /*10880*/  @P2 BRA `(.L_x_11842) ;  /* 0x0000000000082947 */ /* 0x002fec0003800000 */
[----:B------:R-:W1:Y:S02]  /*10890*/  SYNCS.PHASECHK.TRANS64.TRYWAIT P2, [R4+URZ+0x22830], R212 ;  /* 0x022830d4040075a7 */ /* 0x000e64000804017f */
[----:B-1----:R-:W-:Y:S05]  /*108a0*/  @!P2 BRA `(.L_x_11843) ;  /* 0x000001500030a947 */ /* 0x002fea0003800000 */
.L_x_11842:
        /* <DEDUP_REMOVED lines=14> */
[----:B------:R-:W2:Y:S01]  /*10990*/  S2R R216, SR_TID.X ;  /* 0x0000000000d87919 */ /* 0x000ea20000002100 */
[----:B------:R-:W-:-:S02]  /*109a0*/  R2UR UR19, R155 ;  /* 0x000000009b1372ca */ /* 0x000fc400000e0000 */
[----:B------:R-:W-:Y:S01]  /*109b0*/  WARPGROUP.ARRIVE ;  /* 0x00000000000079c5 */ /* 0x000fe20000000000 */
[----:B------:R-:W-:Y:S02]  /*109c0*/  R2UR UR8, R14 ;  /* 0x000000000e0872ca */ /* 0x000fe400000e0000 */
[----:B------:R-:W-:Y:S02]  /*109d0*/  R2UR UR9, R15 ;  /* 0x000000000f0972ca */ /* 0x000fe400000e0000 */
[----:B------:R-:W-:Y:S01]  /*109e0*/  R2UR UR14, R10 ;  /* 0x000000000a0e72ca */ /* 0x000fe200000e0000 */
[----:B------:R-:W-:Y:S01]  /*109f0*/  HGMMA.64x96x16.F32 R152, gdesc[UR4], RZ, !UPT, gsb0 ;  /* 0x01600000049879f0 */ /* 0x000fe2000c0008ff */
[----:B------:R-:W-:Y:S02]  /*10a00*/  R2UR UR15, R11 ;  /* 0x000000000b0f72ca */ /* 0x000fe400000e0000 */
[----:B------:R-:W-:Y:S02]  /*10a10*/  R2UR UR12, R12 ;  /* 0x000000000c0c72ca */ /* 0x000fe400000e0000 */
[----:B------:R-:W-:-:S02]  /*10a20*/  R2UR UR13, R13 ;  /* 0x000000000d0d72ca */ /* 0x000fc400000e0000 */
[----:B------:R-:W-:Y:S02]  /*10a30*/  R2UR UR16, R8 ;  /* 0x00000000081072ca */ /* 0x000fe400000e0000 */
[----:B------:R-:W-:Y:S02]  /*10a40*/  R2UR UR17, R9 ;  /* 0x00000000091172ca */ /* 0x000fe400000e0000 */
[----:B--2---:R-:W-:Y:S01]  /*10a50*/  SHF.R.U32.HI R216, RZ, 0x7, R216 ;  /* 0x00000007ffd87819 */ /* 0x004fe200000116d8 */
        /* <DEDUP_REMOVED lines=103> */
[C---:B------:R-:W-:Y:S01]  /*110d0*/  FMUL.FTZ R154, R5.reuse, R11 ;  /* 0x0000000b059a7220 */ /* 0x040fe20000410000 */
[----:B------:R-:W-:-:S03]  /*110e0*/  FADD.FTZ R215, -R5, R215 ;  /* 0x000000d705d77221 */ /* 0x000fc60000010100 */
[-CC-:B------:R-:W-:Y:S01]  /*110f0*/  FFMA.FTZ R10, R10, R11.reuse, -R154.reuse ;  /* 0x0000000b0a0a7223 */ /* 0x180fe2000001089a */
[-C--:B------:R-:W-:Y:S01]  /*11100*/  FMUL.FTZ R215, R215, R11.reuse ;  /* 0x0000000bd7d77220 */ /* 0x080fe20000410000 */
        /* <DEDUP_REMOVED lines=25> */
[-C--:B--2---:R-:W-:Y:S01]  /*112a0*/  FMUL.FTZ R24, R24, R152.reuse ;  /* 0x0000009818187220 */ /* 0x084fe20000410000 */
        /* <DEDUP_REMOVED lines=65> */
[----:B------:R-:W-:Y:S01]  /*116c0*/  FMUL.FTZ R3, R170, UR55 ;  /* 0x00000037aa037c20 */ /* 0x000fe20008410000 */
[----:B------:R-:W-:Y:S01]  /*116d0*/  FMUL.FTZ R170, R174, UR55 ;  /* 0x00000037aeaa7c20 */ /* 0x000fe20008410000 */
[----:B--2---:R-:W-:Y:S01]  /*116e0*/  FMUL.FTZ R20, R171, UR55 ;  /* 0x00000037ab147c20 */ /* 0x004fe20008410000 */
[C---:B----4-:R-:W-:Y:S01]  /*116f0*/  FADD.FTZ R174, R154.reuse, R152 ;  /* 0x000000989aae7221 */ /* 0x050fe20000010000 */
[----:B------:R-:W-:Y:S01]  /*11700*/  F2FP.F16.F32.PACK_AB R152, R154, R10 ;  /* 0x0000000a9a98723e */ /* 0x000fe200000000ff */
[----:B------:R-:W-:Y:S01]  /*11710*/  FMUL.FTZ R171, R178, UR55 ;  /* 0x00000037b2ab7c20 */ /* 0x000fe20008410000 */
[----:B------:R-:W2:Y:S01]  /*11720*/  MUFU.EX2 R154, R197 ;  /* 0x000000c5009a7308 */ /* 0x000ea20000000800 */
[----:B------:R-:W-:Y:S01]  /*11730*/  FMUL.FTZ R178, R182, UR55 ;  /* 0x00000037b6b27c20 */ /* 0x000fe20008410000 */
[----:B------:R-:W-:Y:S01]  /*11740*/  FMUL.FTZ R182, R186, UR55 ;  /* 0x00000037bab67c20 */ /* 0x000fe20008410000 */
[----:B------:R-:W-:Y:S01]  /*11750*/  FMUL.FTZ R186, R190, UR55 ;  /* 0x00000037beba7c20 */ /* 0x000fe20008410000 */
[----:B------:R-:W-:Y:S01]  /*11760*/  FMUL.FTZ R190, R194, UR55 ;  /* 0x00000037c2be7c20 */ /* 0x000fe20008410000 */
[----:B------:R-:W-:-:S03]  /*11770*/  FMUL.FTZ R194, R198, UR55 ;  /* 0x00000037c6c27c20 */ /* 0x000fc60008410000 */
[----:B------:R3:W4:Y:S08]  /*11780*/  MUFU.EX2 R10, R153 ;  /* 0x00000099000a7308 */ /* 0x0007300000000800 */
[----:B------:R-:W5:Y:S01]  /*11790*/  MUFU.TANH R3, R3 ;  /* 0x0000000300037308 */ /* 0x000f620000002400 */
[----:B--2---:R-:W-:Y:S01]  /*117a0*/  FADD.FTZ R174, R154, R174 ;  /* 0x000000ae9aae7221 */ /* 0x004fe20000010000 */
[----:B---3--:R-:W-:Y:S01]  /*117b0*/  FMUL.FTZ R153, R175, UR55 ;  /* 0x00000037af997c20 */ /* 0x008fe20008410000 */
[----:B------:R-:W-:Y:S01]  /*117c0*/  FMUL.FTZ R175, R179, UR55 ;  /* 0x00000037b3af7c20 */ /* 0x000fe20008410000 */
[----:B------:R-:W-:Y:S01]  /*117d0*/  FMUL.FTZ R179, R183, UR55 ;  /* 0x00000037b7b37c20 */ /* 0x000fe20008410000 */
[----:B------:R-:W-:Y:S01]  /*117e0*/  FMUL.FTZ R183, R187, UR55 ;  /* 0x00000037bbb77c20 */ /* 0x000fe20008410000 */
[----:B------:R-:W-:Y:S01]  /*117f0*/  FMUL.FTZ R187, R191, UR55 ;  /* 0x00000037bfbb7c20 */ /* 0x000fe20008410000 */
[----:B------:R-:W-:Y:S01]  /*11800*/  FMUL.FTZ R191, R195, UR55 ;  /* 0x00000037c3bf7c20 */ /* 0x000fe20008410000 */
[----:B------:R-:W2:Y:S01]  /*11810*/  MUFU.TANH R20, R20 ;  /* 0x0000001400147308 */ /* 0x000ea20000002400 */
[C---:B----4-:R-:W-:Y:S01]  /*11820*/  FADD.FTZ R174, R10.reuse, R174 ;  /* 0x000000ae0aae7221 */ /* 0x050fe20000010000 */
[----:B------:R-:W-:Y:S01]  /*11830*/  F2FP.F16.F32.PACK_AB R154, R10, R154 ;  /* 0x0000009a0a9a723e */ /* 0x000fe200000000ff */
[----:B------:R-:W-:Y:S01]  /*11840*/  FMUL.FTZ R195, R199, UR55 ;  /* 0x00000037c7c37c20 */ /* 0x000fe20008410000 */
        /* <DEDUP_REMOVED lines=8> */
[----:B------:R-:W0:Y:S03]  /*118d0*/  MUFU.TANH R171, R171 ;  /* 0x000000ab00ab7308 */ /* 0x000e260000002400 */
[----:B------:R-:W-:-:S04]  /*118e0*/  FMNMX.FTZ R10, R166, R10, !PT ;  /* 0x0000000aa60a7209 */ /* 0x000fc80007810000 */
[----:B------:R-:W-:Y:S01]  /*118f0*/  FMNMX.FTZ R10, R167, R10, !PT ;  /* 0x0000000aa70a7209 */ /* 0x000fe20007810000 */
[----:B------:R-:W1:Y:S03]  /*11900*/  MUFU.TANH R175, R175 ;  /* 0x000000af00af7308 */ /* 0x000e660000002400 */
[----:B-----5:R-:W-:-:S04]  /*11910*/  FMNMX.FTZ R10, R3, R10, !PT ;  /* 0x0000000a030a7209 */ /* 0x020fc80007810000 */
[----:B--2---:R-:W-:Y:S01]  /*11920*/  FMNMX.FTZ R10, R20, R10, !PT ;  /* 0x0000000a140a7209 */ /* 0x004fe20007810000 */
[----:B------:R-:W2:Y:S03]  /*11930*/  MUFU.TANH R178, R178 ;  /* 0x000000b200b27308 */ /* 0x000ea60000002400 */
[----:B---3--:R-:W-:-:S04]  /*11940*/  FMNMX.FTZ R10, R170, R10, !PT ;  /* 0x0000000aaa0a7209 */ /* 0x008fc80007810000 */
[----:B----4-:R-:W-:Y:S01]  /*11950*/  FMNMX.FTZ R10, R153, R10, !PT ;  /* 0x0000000a990a7209 */ /* 0x010fe20007810000 */
[----:B------:R-:W3:Y:S03]  /*11960*/  MUFU.TANH R179, R179 ;  /* 0x000000b300b37308 */ /* 0x000ee60000002400 */
[----:B0-----:R-:W-:-:S04]  /*11970*/  FMNMX.FTZ R10, R171, R10, !PT ;  /* 0x0000000aab0a7209 */ /* 0x001fc80007810000 */
[----:B-1----:R-:W-:Y:S01]  /*11980*/  FMNMX.FTZ R10, R175, R10, !PT ;  /* 0x0000000aaf0a7209 */ /* 0x002fe20007810000 */
[----:B------:R-:W0:Y:S03]  /*11990*/  MUFU.TANH R182, R182 ;  /* 0x000000b600b67308 */ /* 0x000e260000002400 */
[----:B--2---:R-:W-:-:S05]  /*119a0*/  FMNMX.FTZ R10, R178, R10, !PT ;  /* 0x0000000ab20a7209 */ /* 0x004fca0007810000 */
[----:B------:R-:W1:Y:S01]  /*119b0*/  MUFU.TANH R183, R183 ;  /* 0x000000b700b77308 */ /* 0x000e620000002400 */
[----:B---3--:R-:W-:-:S07]  /*119c0*/  FMNMX.FTZ R10, R179, R10, !PT ;  /* 0x0000000ab30a7209 */ /* 0x008fce0007810000 */
        /* <DEDUP_REMOVED lines=12> */
[----:B------:R-:W2:Y:S01]  /*11a90*/  MUFU.EX2 R156, R156 ;  /* 0x0000009c009c7308 */ /* 0x000ea20000000800 */
[----:B0-----:R-:W-:-:S07]  /*11aa0*/  FMNMX.FTZ R10, R194, R10, !PT ;  /* 0x0000000ac20a7209 */ /* 0x001fce0007810000 */
[----:B------:R-:W0:Y:S01]  /*11ab0*/  MUFU.EX2 R157, R157 ;  /* 0x0000009d009d7308 */ /* 0x000e220000000800 */
[----:B-1----:R-:W-:-:S05]  /*11ac0*/  FMNMX.FTZ R10, R195, R10, !PT ;  /* 0x0000000ac30a7209 */ /* 0x002fca0007810000 */
[----:B------:R-:W1:Y:S02]  /*11ad0*/  SHFL.BFLY PT, R197, R10, 0x2, 0x1f ;  /* 0x0c401f000ac57f89 */ /* 0x000e6400000e0000 */
[----:B------:R-:W-:Y:S08]  /*11ae0*/  MUFU.EX2 R160, R160 ;  /* 0x000000a000a07308 */ /* 0x000ff00000000800 */
[----:B------:R-:W-:Y:S08]  /*11af0*/  MUFU.EX2 R161, R161 ;  /* 0x000000a100a17308 */ /* 0x000ff00000000800 */
[----:B------:R-:W-:Y:S01]  /*11b00*/  MUFU.EX2 R164, R164 ;  /* 0x000000a400a47308 */ /* 0x000fe20000000800 */
[----:B-1----:R-:W-:-:S07]  /*11b10*/  FMNMX.FTZ R10, R10, R197, !PT ;  /* 0x000000c50a0a7209 */ /* 0x002fce0007810000 */
[----:B------:R-:W-:Y:S01]  /*11b20*/  MUFU.EX2 R165, R165 ;  /* 0x000000a500a57308 */ /* 0x000fe20000000800 */
[----:B------:R-:W1:Y:S07]  /*11b30*/  SHFL.BFLY PT, R197, R10, 0x1, 0x1f ;  /* 0x0c201f000ac57f89 */ /* 0x000e6e00000e0000 */
[----:B------:R-:W-:Y:S08]  /*11b40*/  MUFU.EX2 R168, R168 ;  /* 0x000000a800a87308 */ /* 0x000ff00000000800 */
[----:B------:R-:W-:Y:S08]  /*11b50*/  MUFU.EX2 R169, R169 ;  /* 0x000000a900a97308 */ /* 0x000ff00000000800 */
[----:B------:R-:W-:Y:S01]  /*11b60*/  MUFU.EX2 R172, R172 ;  /* 0x000000ac00ac7308 */ /* 0x000fe20000000800 */
[----:B-1----:R-:W-:-:S05]  /*11b70*/  FMNMX.FTZ R10, R10, R197, !PT ;  /* 0x000000c50a0a7209 */ /* 0x002fca0007810000 */
        /* <DEDUP_REMOVED lines=30> */
[----:B------:R-:W-:Y:S01]  /*11d60*/  FFMA.FTZ R195, R195, R11, -R198 ;  /* 0x0000000bc3c37223 */ /* 0x000fe200000108c6 */
[----:B--2---:R-:W-:Y:S01]  /*11d70*/  FADD.FTZ R20, R156, R174 ;  /* 0x000000ae9c147221 */ /* 0x004fe20000010000 */
[----:B0-----:R-:W-:Y:S01]  /*11d80*/  F2FP.F16.F32.PACK_AB R156, R157, R156 ;  /* 0x0000009c9d9c723e */ /* 0x001fe200000000ff */
[----:B------:R0:W2:Y:S01]  /*11d90*/  MUFU.EX2 R198, R158 ;  /* 0x0000009e00c67308 */ /* 0x0000a20000000800 */
[----:B-1----:R-:W-:Y:S01]  /*11da0*/  FFMA.FTZ R0, R197, R0, R192 ;  /* 0x00000000c5007223 */ /* 0x002fe200000100c0 */
[----:B------:R-:W-:Y:S01]  /*11db0*/  FADD.FTZ R20, R157, R20 ;  /* 0x000000149d147221 */ /* 0x000fe20000010000 */
[----:B------:R-:W-:-:S02]  /*11dc0*/  @!P0 VIADD R157, R4, 0x22840 ;  /* 0x00022840049d8836 */ /* 0x000fc40000000000 */
[-C--:B------:R-:W-:Y:S01]  /*11dd0*/  FMUL.FTZ R26, R26, R197.reuse ;  /* 0x000000c51a1a7220 */ /* 0x080fe20000410000 */
[-C--:B------:R-:W-:Y:S01]  /*11de0*/  FMUL.FTZ R27, R27, R197.reuse ;  /* 0x000000c51b1b7220 */ /* 0x080fe20000410000 */
[-C--:B------:R-:W-:Y:S01]  /*11df0*/  FMUL.FTZ R30, R30, R197.reuse ;  /* 0x000000c51e1e7220 */ /* 0x080fe20000410000 */
[-C--:B------:R-:W-:Y:S01]  /*11e00*/  FMUL.FTZ R31, R31, R197.reuse ;  /* 0x000000c51f1f7220 */ /* 0x080fe20000410000 */
[----:B------:R-:W1:Y:S01]  /*11e10*/  MUFU.EX2 R159, R159 ;  /* 0x0000009f009f7308 */ /* 0x000e620000000800 */
[----:B---3--:R-:W-:Y:S01]  /*11e20*/  FADD.FTZ R0, R155, R0 ;  /* 0x000000009b007221 */ /* 0x008fe20000010000 */
[----:B0-----:R-:W-:Y:S01]  /*11e30*/  FADD.FTZ R158, R160, R20 ;  /* 0x00000014a09e7221 */ /* 0x001fe20000010000 */
[----:B------:R-:W-:Y:S01]  /*11e40*/  IADD3 R20, -R216, 0xb, RZ ;  /* 0x0000000bd8147810 */ /* 0x000fe20007ffe1ff */
[----:B------:R-:W-:Y:S01]  /*11e50*/  IMAD.U32 R216, RZ, RZ, UR37 ;  /* 0x00000025ffd87e24 */ /* 0x000fe2000f8e00ff */
[----:B------:R-:W-:Y:S01]  /*11e60*/  @!P0 PRMT R157, RZ, 0x654, R157 ;  /* 0x00000654ff9d8816 */ /* 0x000fe2000000009d */
[----:B------:R-:W-:Y:S01]  /*11e70*/  FADD.FTZ R158, R161, R158 ;  /* 0x0000009ea19e7221 */ /* 0x000fe20000010000 */
[-C--:B------:R-:W-:Y:S01]  /*11e80*/  FMUL.FTZ R34, R34, R197.reuse ;  /* 0x000000c522227220 */ /* 0x080fe20000410000 */
[----:B------:R0:W3:Y:S01]  /*11e90*/  MUFU.EX2 R214, R162 ;  /* 0x000000a200d67308 */ /* 0x0000e20000000800 */
[----:B--2---:R-:W-:Y:S01]  /*11ea0*/  FADD.FTZ R0, R198, R0 ;  /* 0x00000000c6007221 */ /* 0x004fe20000010000 */
[----:B------:R2:W-:Y:S06]  /*11eb0*/  BAR.ARV R20, 0x100 ;  /* 0x000400140000751d */ /* 0x0005ec0000002000 */
[----:B------:R-:W4:Y:S01]  /*11ec0*/  MUFU.EX2 R163, R163 ;  /* 0x000000a300a37308 */ /* 0x000f220000000800 */
[----:B-1----:R-:W-:Y:S01]  /*11ed0*/  FADD.FTZ R0, R159, R0 ;  /* 0x000000009f007221 */ /* 0x002fe20000010000 */
[----:B------:R1:W-:Y:S01]  /*11ee0*/  @!P0 SYNCS.ARRIVE.TRANS64.RED.A1T0 RZ, [R157+URZ], RZ ;  /* 0x000000ff9dff89a7 */ /* 0x0003e2000810043f */
[----:B0-----:R-:W-:Y:S01]  /*11ef0*/  F2FP.F16.F32.PACK_AB R162, R169, R168 ;  /* 0x000000a8a9a2723e */ /* 0x001fe200000000ff */
[-C--:B------:R-:W-:Y:S01]  /*11f00*/  FMUL.FTZ R35, R35, R197.reuse ;  /* 0x000000c523237220 */ /* 0x080fe20000410000 */
[----:B------:R-:W-:Y:S01]  /*11f10*/  ISETP.NE.AND P3, PT, R216, 0x3, PT ;  /* 0x00000003d800780c */ /* 0x000fe20003f65270 */
[-C--:B------:R-:W-:Y:S01]  /*11f20*/  FMUL.FTZ R38, R38, R197.reuse ;  /* 0x000000c526267220 */ /* 0x080fe20000410000 */
[-C--:B------:R-:W-:Y:S01]  /*11f30*/  FMUL.FTZ R39, R39, R197.reuse ;  /* 0x000000c527277220 */ /* 0x080fe20000410000 */
[----:B------:R-:W0:Y:S01]  /*11f40*/  MUFU.EX2 R215, R166 ;  /* 0x000000a600d77308 */ /* 0x000e220000000800 */
[----:B---3--:R-:W-:Y:S01]  /*11f50*/  FADD.FTZ R0, R214, R0 ;  /* 0x00000000d6007221 */ /* 0x008fe20000010000 */
[----:B-1----:R-:W-:Y:S01]  /*11f60*/  FADD.FTZ R157, R164, R158 ;  /* 0x0000009ea49d7221 */ /* 0x002fe20000010000 */
[----:B------:R-:W-:Y:S01]  /*11f70*/  F2FP.F16.F32.PACK_AB R158, R161, R160 ;  /* 0x000000a0a19e723e */ /* 0x000fe200000000ff */
[-C--:B------:R-:W-:Y:S01]  /*11f80*/  FMUL.FTZ R42, R42, R197.reuse ;  /* 0x000000c52a2a7220 */ /* 0x080fe20000410000 */
[C---:B------:R-:W-:Y:S01]  /*11f90*/  F2FP.F16.F32.PACK_AB R160, R165.reuse, R164 ;  /* 0x000000a4a5a0723e */ /* 0x040fe200000000ff */
[----:B------:R-:W-:Y:S01]  /*11fa0*/  FADD.FTZ R157, R165, R157 ;  /* 0x0000009da59d7221 */ /* 0x000fe20000010000 */
[----:B------:R-:W-:Y:S01]  /*11fb0*/  F2FP.F16.F32.PACK_AB R164, R173, R172 ;  /* 0x000000acada4723e */ /* 0x000fe200000000ff */
[----:B------:R-:W1:Y:S01]  /*11fc0*/  MUFU.EX2 R167, R167 ;  /* 0x000000a700a77308 */ /* 0x000e620000000800 */
[----:B----4-:R-:W-:Y:S01]  /*11fd0*/  FADD.FTZ R0, R163, R0 ;  /* 0x00000000a3007221 */ /* 0x010fe20000010000 */
[----:B------:R-:W-:Y:S01]  /*11fe0*/  FADD.FTZ R157, R168, R157 ;  /* 0x0000009da89d7221 */ /* 0x000fe20000010000 */
[-C--:B------:R-:W-:Y:S01]  /*11ff0*/  FMUL.FTZ R43, R43, R197.reuse ;  /* 0x000000c52b2b7220 */ /* 0x080fe20000410000 */
[-C--:B------:R-:W-:Y:S01]  /*12000*/  FMUL.FTZ R46, R46, R197.reuse ;  /* 0x000000c52e2e7220 */ /* 0x080fe20000410000 */
[-C--:B------:R-:W-:Y:S01]  /*12010*/  FMUL.FTZ R47, R47, R197.reuse ;  /* 0x000000c52f2f7220 */ /* 0x080fe20000410000 */
[----:B------:R-:W-:Y:S01]  /*12020*/  FADD.FTZ R157, R169, R157 ;  /* 0x0000009da99d7221 */ /* 0x000fe20000010000 */
[-C--:B------:R-:W-:Y:S01]  /*12030*/  FMUL.FTZ R50, R50, R197.reuse ;  /* 0x000000c532327220 */ /* 0x080fe20000410000 */
[----:B------:R-:W3:Y:S01]  /*12040*/  MUFU.EX2 R199, R199 ;  /* 0x000000c700c77308 */ /* 0x000ee20000000800 */
        /* <DEDUP_REMOVED lines=33> */
[----:B---3--:R-:W-:Y:S01]  /*12260*/  F2FP.F16.F32.PACK_AB R153, R155, R192 ;  /* 0x000000c09b99723e */ /* 0x008fe200000000ff */
[-C--:B------:R-:W-:Y:S01]  /*12270*/  FMUL.FTZ R95, R95, R197.reuse ;  /* 0x000000c55f5f7220 */ /* 0x080fe20000410000 */
[----:B------:R-:W-:Y:S01]  /*12280*/  F2FP.F16.F32.PACK_AB R155, R159, R198 ;  /* 0x000000c69f9b723e */ /* 0x000fe200000000ff */
[----:B------:R-:W-:Y:S01]  /*12290*/  FMUL.FTZ R98, R98, R197 ;  /* 0x000000c562627220 */ /* 0x000fe20000410000 */
[----:B------:R-:W-:Y:S01]  /*122a0*/  F2FP.F16.F32.PACK_AB R159, R167, R215 ;  /* 0x000000d7a79f723e */ /* 0x000fe200000000ff */
[-C--:B------:R-:W-:Y:S01]  /*122b0*/  FMUL.FTZ R99, R99, R197.reuse ;  /* 0x000000c563637220 */ /* 0x080fe20000410000 */
[----:B------:R-:W1:Y:S01]  /*122c0*/  MUFU.EX2 R176, R176 ;  /* 0x000000b000b07308 */ /* 0x000e620000000800 */
        /* <DEDUP_REMOVED lines=35> */
[----:B------:R-:W-:Y:S01]  /*12500*/  FMUL.FTZ R151, R151, R197 ;  /* 0x000000c597977220 */ /* 0x000fe20000410000 */
[----:B------:R-:W-:-:S03]  /*12510*/  F2FP.F16.F32.PACK_AB R161, R161, R199 ;  /* 0x000000c7a1a1723e */ /* 0x000fc600000000ff */
[----:B------:R-:W0:Y:S01]  /*12520*/  MUFU.EX2 R179, R179 ;  /* 0x000000b300b37308 */ /* 0x000e220000000800 */
[----:B-1----:R-:W-:-:S07]  /*12530*/  FADD.FTZ R0, R178, R0 ;  /* 0x00000000b2007221 */ /* 0x002fce0000010000 */
[----:B------:R-:W1:Y:S01]  /*12540*/  MUFU.EX2 R181, R181 ;  /* 0x000000b500b57308 */ /* 0x000e620000000800 */
[----:B---3--:R-:W-:-:S07]  /*12550*/  FADD.FTZ R157, R180, R157 ;  /* 0x0000009db49d7221 */ /* 0x008fce0000010000 */
[----:B------:R-:W3:Y:S01]  /*12560*/  MUFU.EX2 R182, R182 ;  /* 0x000000b600b67308 */ /* 0x000ee20000000800 */
[C---:B0-----:R-:W-:Y:S01]  /*12570*/  FADD.FTZ R0, R179.reuse, R0 ;  /* 0x00000000b3007221 */ /* 0x041fe20000010000 */
[----:B------:R-:W-:-:S06]  /*12580*/  F2FP.F16.F32.PACK_AB R167, R179, R178 ;  /* 0x000000b2b3a7723e */ /* 0x000fcc00000000ff */
[----:B------:R-:W0:Y:S01]  /*12590*/  MUFU.EX2 R184, R184 ;  /* 0x000000b800b87308 */ /* 0x000e220000000800 */
[C---:B-1----:R-:W-:Y:S01]  /*125a0*/  FADD.FTZ R157, R181.reuse, R157 ;  /* 0x0000009db59d7221 */ /* 0x042fe20000010000 */
[----:B------:R-:W-:-:S06]  /*125b0*/  F2FP.F16.F32.PACK_AB R168, R181, R180 ;  /* 0x000000b4b5a8723e */ /* 0x000fcc00000000ff */
[----:B------:R-:W1:Y:S01]  /*125c0*/  MUFU.EX2 R183, R183 ;  /* 0x000000b700b77308 */ /* 0x000e620000000800 */
[----:B---3--:R-:W-:-:S07]  /*125d0*/  FADD.FTZ R0, R182, R0 ;  /* 0x00000000b6007221 */ /* 0x008fce0000010000 */
[----:B------:R-:W3:Y:S01]  /*125e0*/  MUFU.EX2 R185, R185 ;  /* 0x000000b900b97308 */ /* 0x000ee20000000800 */
[----:B0-----:R-:W-:-:S07]  /*125f0*/  FADD.FTZ R157, R184, R157 ;  /* 0x0000009db89d7221 */ /* 0x001fce0000010000 */
        /* <DEDUP_REMOVED lines=23> */
[----:B------:R-:W-:Y:S02]  /*12770*/  F2FP.F16.F32.PACK_AB R157, R163, R214 ;  /* 0x000000d6a39d723e */ /* 0x000fe400000000ff */
[----:B------:R-:W-:Y:S02]  /*12780*/  F2FP.F16.F32.PACK_AB R163, R169, R165 ;  /* 0x000000a5a9a3723e */ /* 0x000fe400000000ff */
[----:B------:R-:W-:Y:S02]  /*12790*/  F2FP.F16.F32.PACK_AB R165, R175, R171 ;  /* 0x000000abafa5723e */ /* 0x000fe400000000ff */
[----:B------:R-:W-:Y:S01]  /*127a0*/  F2FP.F16.F32.PACK_AB R174, R196, R193 ;  /* 0x000000c1c4ae723e */ /* 0x000fe200000000ff */
[----:B---3--:R-:W-:Y:S01]  /*127b0*/  FADD.FTZ R0, R194, R0 ;  /* 0x00000000c2007221 */ /* 0x008fe20000010000 */
[----:B------:R-:W-:-:S02]  /*127c0*/  F2FP.F16.F32.PACK_AB R169, R183, R182 ;  /* 0x000000b6b7a9723e */ /* 0x000fc400000000ff */
[----:B------:R-:W-:Y:S01]  /*127d0*/  F2FP.F16.F32.PACK_AB R171, R187, R186 ;  /* 0x000000babbab723e */ /* 0x000fe200000000ff */
[C---:B0-----:R-:W-:Y:S01]  /*127e0*/  FADD.FTZ R0, R195.reuse, R0 ;  /* 0x00000000c3007221 */ /* 0x041fe20000010000 */
[----:B------:R-:W-:Y:S01]  /*127f0*/  F2FP.F16.F32.PACK_AB R175, R195, R194 ;  /* 0x000000c2c3af723e */ /* 0x000fe200000000ff */
[----:B--2---:R-:W-:Y:S06]  /*12800*/  @!P3 BRA `(.L_x_11844) ;  /* 0x000000000004b947 */ /* 0x004fec0003800000 */
[----:B------:R-:W-:Y:S01]  /*12810*/  BPT.TRAP 0x1 ;  /* 0x000000040000795c */ /* 0x000fe20000300000 */
.L_x_11844:
[----:B------:R0:W1:Y:S01]  /*12820*/  SYNCS.PHASECHK.TRANS64.TRYWAIT P2, [R4+URZ+0x22850], R212 ;  /* 0x022850d4040075a7 */ /* 0x000062000804017f */
[----:B------:R-:W-:Y:S05]  /*12830*/  @!P3 BRA `(.L_x_11845) ;  /* 0x000000000004b947 */ /* 0x000fea0003800000 */
[----:B------:R-:W-:Y:S01]  /*12840*/  BPT.TRAP 0x1 ;  /* 0x000000040000795c */ /* 0x000fe20000300000 */
.L_x_11845:
[----:B------:R-:W-:Y:S04]  /*12850*/  BSSY B0, `(.L_x_11846) ;  /* 0x0000004000007945 */ /* 0x000fe80003800000 */
[----:B-1----:R-:W-:Y:S05]  /*12860*/  @P2 BRA `(.L_x_11847) ;  /* 0x0000000000082947 */ /* 0x002fea0003800000 */
[----:B------:R-:W1:Y:S02]  /*12870*/  SYNCS.PHASECHK.TRANS64.TRYWAIT P2, [R4+URZ+0x22850], R212 ;  /* 0x022850d4040075a7 */ /* 0x000e64000804017f */
[----:B-1----:R-:W-:Y:S05]  /*12880*/  @!P2 BRA `(.L_x_11848) ;  /* 0x00000130004ca947 */ /* 0x002fea0003800000 */
.L_x_11847:
[----:B------:R-:W-:Y:S05]  /*12890*/  BSYNC B0 ;  /* 0x0000000000007941 */ /* 0x000fea0003800000 */
.L_x_11846:
[----:B------:R-:W2:Y:S01]  /*128a0*/  S2R R178, SR_TID.X ;  /* 0x0000000000b27919 */ /* 0x000ea20000002100 */
[----:B------:R-:W-:Y:S01]  /*128b0*/  IMAD.MOV.U32 R177, RZ, RZ, 0x40000040 ;  /* 0x40000040ffb17424 */ /* 0x000fe200078e00ff */
[----:B------:R-:W-:Y:S05]  /*128c0*/  WARPSYNC.ALL ;  /* 0x0000000000007948 */ /* 0x000fea0003800000 */
[----:B------:R-:W-:Y:S01]  /*128d0*/  R2UR UR7, R177 ;  /* 0x00000000b10772ca */ /* 0x000fe200000e0000 */
[----:B------:R-:W-:Y:S02]  /*128e0*/  IMAD.MOV.U32 R176, RZ, RZ, 0xc00 ;  /* 0x00000c00ffb07424 */ /* 0x000fe400078e00ff */
[----:B01----:R-:W-:-:S02]  /*128f0*/  @!P0 VIADD R4, R4, 0x22860 ;  /* 0x0002286004048836 */ /* 0x003fc40000000000 */
[----:B------:R-:W-:Y:S02]  /*12900*/  IMAD R176, R2, R176, UR42 ;  /* 0x0000002a02b07e24 */ /* 0x000fe4000f8e02b0 */
[----:B------:R-:W-:Y:S01]  /*12910*/  IMAD.MOV.U32 R214, RZ, RZ, R10 ;  /* 0x000000ffffd67224 */ /* 0x000fe200078e000a */
[----:B------:R-:W-:Y:S01]  /*12920*/  @!P0 PRMT R4, RZ, 0x654, R4 ;  /* 0x00000654ff048816 */ /* 0x000fe20000000004 */
[----:B------:R-:W-:Y:S01]  /*12930*/  IMAD.MOV.U32 R215, RZ, RZ, R5 ;  /* 0x000000ffffd77224 */ /* 0x000fe200078e0005 */
[----:B------:R-:W-:Y:S02]  /*12940*/  R2UR UR6, R176 ;  /* 0x00000000b00672ca */ /* 0x000fe400000e0000 */
[----:B--2---:R-:W-:-:S05]  /*12950*/  SHF.R.U32.HI R178, RZ, 0x7, R178 ;  /* 0x00000007ffb27819 */ /* 0x004fca00000116b2 */
[----:B------:R-:W-:-:S05]  /*12960*/  VIADD R177, R178, 0x8 ;  /* 0x00000008b2b17836 */ /* 0x000fca0000000000 */
[----:B------:R0:W-:Y:S02]  /*12970*/  BAR.SYNC.DEFER_BLOCKING R177, 0x100 ;  /* 0x000400b10000751d */ /* 0x0001e40000010000 */
[----:B0-----:R-:W-:-:S04]  /*12980*/  IMAD.MOV.U32 R177, RZ, RZ, 0x40000040 ;  /* 0x40000040ffb17424 */ /* 0x001fc800078e00ff */
        /* <DEDUP_REMOVED lines=43> */
[----:B-1----:R-:W-:-:S07]  /*12c40*/  IMAD.MOV.U32 R4, RZ, RZ, R213 ;  /* 0x000000ffff047224 */ /* 0x002fce00078e00d5 */
.L_x_11839:
[----:B------:R-:W-:-:S13]  /*12c50*/  ISETP.GE.AND P1, PT, R4, R219, PT ;  /* 0x000000db0400720c */ /* 0x000fda0003f26270 */
[----:B------:R-:W-:Y:S05]  /*12c60*/  @!P1 BRA `(.L_x_11850) ;  /* 0x0000003400e89947 */ /* 0x000fea0003800000 */
[----:B------:R-:W-:Y:S02]  /*12c70*/  IMAD.MOV.U32 R213, RZ, RZ, R10 ;  /* 0x000000ffffd57224 */ /* 0x000fe400078e000a */
[----:B------:R-:W-:-:S07]  /*12c80*/  IMAD.MOV.U32 R216, RZ, RZ, R5 ;  /* 0x000000ffffd87224 */ /* 0x000fce00078e0005 */
.L_x_11868:
        /* <DEDUP_REMOVED lines=8> */
[----:B-1----:R-:W-:Y:S06]  /*12d10*/  @!P2 BRA `(.L_x_11851) ;  /* 0x000000000004a947 */ /* 0x002fec0003800000 */
[----:B------:R-:W-:Y:S01]  /*12d20*/  BPT.TRAP 0x1 ;  /* 0x000000040000795c */ /* 0x000fe20000300000 */
.L_x_11851:
[----:B------:R-:W-:Y:S01]  /*12d30*/  IMAD R211, R2, 0x8, R19 ;  /* 0x0000000802d37824 */ /* 0x000fe200078e0213 */
[----:B0-----:R-:W-:-:S04]  /*12d40*/  SHF.L.U32 R212, R202, 0x1f, RZ ;  /* 0x0000001fcad47819 */ /* 0x001fc800000006ff */
[----:B------:R0:W1:Y:S01]  /*12d50*/  SYNCS.PHASECHK.TRANS64.TRYWAIT P1, [R211+URZ+0x22830], R212 ;  /* 0x022830d4d30075a7 */ /* 0x000062000802017f */
[----:B------:R-:W-:Y:S05]  /*12d60*/  @!P2 BRA `(.L_x_11852) ;  /* 0x000000000004a947 */ /* 0x000fea0003800000 */
[----:B------:R-:W-:Y:S01]  /*12d70*/  BPT.TRAP 0x1 ;  /* 0x000000040000795c */ /* 0x000fe20000300000 */
.L_x_11852:
[----:B------:R-:W-:Y:S02]  /*12d80*/  IMAD R10, R2, 0x300, R21 ;  /* 0x00000300020a7824 */ /* 0x000fe400078e0215 */
[----:B------:R-:W-:Y:S01]  /*12d90*/  IMAD.MOV.U32 R11, RZ, RZ, 0x40000040 ;  /* 0x40000040ff0b7424 */ /* 0x000fe200078e00ff */
[----:B-1----:R-:W-:Y:S06]  /*12da0*/  @P1 BRA `(.L_x_11853) ;  /* 0x0000000000081947 */ /* 0x002fec0003800000 */
[----:B------:R-:W1:Y:S02]  /*12db0*/  SYNCS.PHASECHK.TRANS64.TRYWAIT P1, [R211+URZ+0x22830], R212 ;  /* 0x022830d4d30075a7 */ /* 0x000e64000802017f */
[----:B-1----:R-:W-:Y:S05]  /*12dc0*/  @!P1 BRA `(.L_x_11854) ;  /* 0x0000012c00109947 */ /* 0x002fea0003800000 */
.L_x_11853:
        /* <DEDUP_REMOVED lines=10> */
[----:B------:R-:W3:Y:S10]  /*12e70*/  S2R R20, SR_TID.X ;  /* 0x0000000000147919 */ /* 0x000ef40000002100 */
[----:B------:R-:W-:Y:S01]  /*12e80*/  HGMMA.64x96x16.F32 R152, gdesc[UR4], RZ, !UPT, gsb0 ;  /* 0x01600000049879f0 */ /* 0x000fe2000c0008ff */
[----:B------:R-:W-:Y:S01]  /*12e90*/  R2UR UR6, R214 ;  /* 0x00000000d60672ca */ /* 0x000fe200000e0000 */
[----:B------:R-:W-:Y:S01]  /*12ea0*/  VIADD R214, R10, 0x4 ;  /* 0x000000040ad67836 */ /* 0x000fe20000000000 */
[----:B------:R-:W-:Y:S01]  /*12eb0*/  R2UR UR7, R215 ;  /* 0x00000000d70772ca */ /* 0x000fe200000e0000 */
[----:B------:R-:W-:Y:S01]  /*12ec0*/  IMAD.MOV.U32 R215, RZ, RZ, 0x40000040 ;  /* 0x40000040ffd77424 */ /* 0x000fe200078e00ff */
[----:B------:R-:W-:Y:S01]  /*12ed0*/  R2UR UR4, R14 ;  /* 0x000000000e0472ca */ /* 0x000fe200000e0000 */
[----:B------:R-:W-:Y:S01]  /*12ee0*/  VIADD R10, R10, 0x6 ;  /* 0x000000060a0a7836 */ /* 0x000fe20000000000 */
[----:B------:R-:W-:-:S02]  /*12ef0*/  R2UR UR5, R15 ;  /* 0x000000000f0572ca */ /* 0x000fc400000e0000 */
[----:B--2---:R-:W-:Y:S01]  /*12f00*/  ISETP.NE.AND P1, PT, R5, 0x1, PT ;  /* 0x000000010500780c */ /* 0x004fe20003f25270 */
[----:B------:R-:W-:Y:S01]  /*12f10*/  IMAD.IADD R5, R210, 0x1, R209 ;  /* 0x00000001d2057824 */ /* 0x000fe200078e02d1 */
[----:B---3--:R-:W-:-:S04]  /*12f20*/  SHF.R.U32.HI R20, RZ, 0x7, R20 ;  /* 0x00000007ff147819 */ /* 0x008fc80000011614 */
[----:B------:R-:W-:Y:S01]  /*12f30*/  IADD3 R20, -R20, 0xb, RZ ;  /* 0x0000000b14147810 */ /* 0x000fe20007ffe1ff */
        /* <DEDUP_REMOVED lines=12> */
[----:B------:R-:W2:Y:S01]  /*13000*/  @P1 LDC R10, c[0x0][0x450] ;  /* 0x00011400ff0a1b82 */ /* 0x000ea20000000800 */
[----:B------:R-:W-:Y:S02]  /*13010*/  R2UR UR4, R8 ;  /* 0x00000000080472ca */ /* 0x000fe400000e0000 */
[----:B------:R-:W-:-:S05]  /*13020*/  R2UR UR5, R9 ;  /* 0x00000000090572ca */ /* 0x000fca00000e0000 */
[----:B------:R-:W3:Y:S02]  /*13030*/  @P1 LDC R11, c[0x0][0x44c] ;  /* 0x00011300ff0b1b82 */ /* 0x000ee40000000800 */
[----:B---3--:R-:W-:-:S05]  /*13040*/  @P1 IMAD.HI.U32 R11, R5, R11, RZ ;  /* 0x0000000b050b1227 */ /* 0x008fca00078e00ff */
[----:B--2---:R-:W-:Y:S02]  /*13050*/  @P1 SHF.R.U32.HI R5, RZ, R10, R11 ;  /* 0x0000000aff051219 */ /* 0x004fe4000001160b */
[----:B------:R-:W-:-:S03]  /*13060*/  ISETP.GE.AND P1, PT, R235, 0x1, PT ;  /* 0x00000001eb00780c */ /* 0x000fc60003f26270 */
        /* <DEDUP_REMOVED lines=53> */
[----:B------:R-:W-:-:S02]  /*133c0*/  IMAD R194, R4, -0x60, RZ ;  /* 0xffffffa004c27824 */ /* 0x000fc400078e02ff */
[----:B------:R-:W-:Y:S01]  /*133d0*/  FMUL.FTZ R191, R198, UR54 ;  /* 0x00000036c6bf7c20 */ /* 0x000fe20008410000 */
[----:B------:R-:W-:Y:S01]  /*133e0*/  FMUL.FTZ R193, R199, UR54 ;  /* 0x00000036c7c17c20 */ /* 0x000fe20008410000 */
[----:B------:R3:W-:Y:S06]  /*133f0*/  BAR.ARV R20, 0x100 ;  /* 0x000400140000751d */ /* 0x0007ec0000002000 */
[----:B------:R4:W-:Y:S01]  /*13400*/  @!P0 SYNCS.ARRIVE.TRANS64.RED.A1T0 RZ, [R164+URZ], RZ ;  /* 0x000000ffa4ff89a7 */ /* 0x0009e2000810043f */
[----:B------:R-:W0:Y:S01]  /*13410*/  MUFU.TANH R10, R10 ;  /* 0x0000000a000a7308 */ /* 0x000e220000002400 */
[----:B----4-:R-:W-:-:S07]  /*13420*/  IADD3 R164, -R205, 0x1, R194 ;  /* 0x00000001cda47810 */ /* 0x010fce0007ffe1c2 */
[----:B------:R-:W4:Y:S01]  /*13430*/  MUFU.TANH R11, R11 ;  /* 0x0000000b000b7308 */ /* 0x000f220000002400 */
[----:B------:R-:W-:-:S07]  /*13440*/  IADD3 R164, -R203, R164, R204 ;  /* 0x000000a4cba47210 */ /* 0x000fce0007ffe1cc */
        /* <DEDUP_REMOVED lines=63> */
.L_x_11857:
[----:B------:R-:W-:-:S05]  /*13840*/  IMAD.U32 R229, RZ, RZ, UR49 ;  /* 0x00000031ffe57e24 */ /* 0x000fca000f8e00ff */
[----:B------:R-:W-:-:S13]  /*13850*/  ISETP.NE.AND P1, PT, R229, 0x1, PT ;  /* 0x00000001e500780c */ /* 0x000fda0003f25270 */
[----:B------:R-:W2:Y:S02]  /*13860*/  @P1 LDC.64 R164, c[0x0][0x9e8] ;  /* 0x00027a00ffa41b82 */ /* 0x000ea40000000a00 */
[----:B--2---:R-:W-:-:S05]  /*13870*/  @P1 IMAD.HI.U32 R164, R228, R164, RZ ;  /* 0x000000a4e4a41227 */ /* 0x004fca00078e00ff */
[----:B------:R-:W-:-:S07]  /*13880*/  @P1 SHF.R.U32.HI R228, RZ, R165, R164 ;  /* 0x000000a5ffe41219 */ /* 0x000fce00000116a4 */
.L_x_11858:
[----:B------:R-:W-:Y:S05]  /*13890*/  BSYNC B0 ;  /* 0x0000000000007941 */ /* 0x000fea0003800000 */
.L_x_11856:
[----:B------:R-:W-:-:S04]  /*138a0*/  IMAD.IADD R164, R194, 0x1, -R205 ;  /* 0x00000001c2a47824 */ /* 0x000fc800078e0acd */
[----:B------:R-:W-:-:S05]  /*138b0*/  IMAD R164, R228, R229, R164 ;  /* 0x000000e5e4a47224 */ /* 0x000fca00078e02a4 */
[----:B------:R-:W-:Y:S02]  /*138c0*/  VIADDMNMX R198, R164, R229, R198, PT ;  /* 0x000000e5a4c67246 */ /* 0x000fe400038001c6 */
[----:B------:R-:W-:-:S07]  /*138d0*/  VIMNMX R197, R197, R164, !PT ;  /* 0x000000a4c5c57248 */ /* 0x000fce0007fe0100 */
.L_x_11855:
[----:B------:R-:W-:Y:S01]  /*138e0*/  ISETP.GE.AND P1, PT, R194, 0x1, PT ;  /* 0x00000001c200780c */ /* 0x000fe20003f26270 */
[----:B------:R-:W2:Y:S01]  /*138f0*/  SHFL.IDX PT, R5, R5, 0x1, 0x1c1f ;  /* 0x003c1f0005057f89 */ /* 0x000ea200000e0000 */
[----:B------:R-:W-:Y:S02]  /*13900*/  LOP3.LUT R18, R18, 0xfffbffff, RZ, 0xc0, !PT ;  /* 0xfffbffff12127812 */ /* 0x000fe400078ec0ff */
[----:B------:R-:W-:-:S09]  /*13910*/  ISETP.GE.AND P3, PT, R194, 0x9, PT ;  /* 0x00000009c200780c */ /* 0x000fd20003f66270 */
[----:B------:R-:W-:Y:S02]  /*13920*/  @P1 LOP3.LUT R18, R18, 0x40000, RZ, 0xfc, !PT ;  /* 0x0004000012121812 */ /* 0x000fe400078efcff */
[----:B------:R-:W-:Y:S02]  /*13930*/  ISETP.GT.AND P1, PT, R197, RZ, !P1 ;  /* 0x000000ffc500720c */ /* 0x000fe40004f24270 */
[----:B------:R-:W-:Y:S02]  /*13940*/  LOP3.LUT R18, R18, 0xfffffffd, RZ, 0xc0, !PT ;  /* 0xfffffffd12127812 */ /* 0x000fe400078ec0ff */
[----:B------:R-:W-:Y:S02]  /*13950*/  ISETP.LT.OR P1, PT, R198, 0x1, P1 ;  /* 0x00000001c600780c */ /* 0x000fe40000f21670 */
[----:B------:R-:W-:Y:S02]  /*13960*/  @P3 LOP3.LUT R18, R18, 0x2, RZ, 0xfc, !PT ;  /* 0x0000000212123812 */ /* 0x000fe400078efcff */
[----:B0-----:R-:W-:-:S02]  /*13970*/  FSEL R164, R10, -INF , !P1 ;  /* 0xff8000000aa47808 */ /* 0x001fc40004800000 */
[----:B------:R-:W-:Y:S01]  /*13980*/  ISETP.GE.AND P1, PT, R194, 0x2, PT ;  /* 0x00000002c200780c */ /* 0x000fe20003f26270 */
[--C-:B--2---:R-:W-:Y:S01]  /*13990*/  IMAD.IADD R227, R227, 0x1, R5.reuse ;  /* 0x00000001e3e37824 */ /* 0x104fe200078e0205 */
[----:B------:R-:W-:Y:S01]  /*139a0*/  LOP3.LUT R18, R18, 0xfffffffb, RZ, 0xc0, !PT ;  /* 0xfffffffb12127812 */ /* 0x000fe200078ec0ff */
[----:B------:R-:W-:Y:S01]  /*139b0*/  IMAD.IADD R199, R199, 0x1, R5 ;  /* 0x00000001c7c77824 */ /* 0x000fe200078e0205 */
[----:B------:R-:W-:-:S04]  /*139c0*/  ISETP.GT.AND P2, PT, R197, 0x1, !P1 ;  /* 0x00000001c500780c */ /* 0x000fc80004f44270 */
[----:B------:R-:W-:-:S04]  /*139d0*/  ISETP.LT.OR P2, PT, R198, 0x2, P2 ;  /* 0x00000002c600780c */ /* 0x000fc80001741670 */
[----:B------:R-:W-:Y:S02]  /*139e0*/  FSEL R165, R11, -INF , !P2 ;  /* 0xff8000000ba57808 */ /* 0x000fe40005000000 */
[----:B------:R-:W-:Y:S02]  /*139f0*/  ISETP.GT.AND P2, PT, R197, 0x8, !P3 ;  /* 0x00000008c500780c */ /* 0x000fe40005f44270 */
        /* <DEDUP_REMOVED lines=133> */
.L_x_11861:
[----:B------:R-:W-:-:S05]  /*14250*/  IMAD.U32 R197, RZ, RZ, UR49 ;  /* 0x00000031ffc57e24 */ /* 0x000fca000f8e00ff */
[----:B------:R-:W-:-:S13]  /*14260*/  ISETP.NE.AND P6, PT, R197, 0x1, PT ;  /* 0x00000001c500780c */ /* 0x000fda0003fc5270 */
[----:B------:R-:W0:Y:S02]  /*14270*/  @P6 LDC.64 R10, c[0x0][0x9e8] ;  /* 0x00027a00ff0a6b82 */ /* 0x000e240000000a00 */
[----:B0-----:R-:W-:-:S05]  /*14280*/  @P6 IMAD.HI.U32 R10, R5, R10, RZ ;  /* 0x0000000a050a6227 */ /* 0x001fca00078e00ff */
[----:B------:R-:W-:-:S07]  /*14290*/  @P6 SHF.R.U32.HI R5, RZ, R11, R10 ;  /* 0x0000000bff056219 */ /* 0x000fce000001160a */
.L_x_11862:
[----:B------:R-:W-:Y:S05]  /*142a0*/  BSYNC B0 ;  /* 0x0000000000007941 */ /* 0x000fea0003800000 */
.L_x_11860:
[----:B------:R-:W-:-:S04]  /*142b0*/  IMAD.IADD R194, R194, 0x1, -R205 ;  /* 0x00000001c2c27824 */ /* 0x000fc800078e0acd */
[----:B------:R-:W-:-:S05]  /*142c0*/  IMAD R194, R5, R197, R194 ;  /* 0x000000c505c27224 */ /* 0x000fca00078e02c2 */
[----:B------:R-:W-:Y:S02]  /*142d0*/  VIMNMX R199, R199, R194, !PT ;  /* 0x000000c2c7c77248 */ /* 0x000fe40007fe0100 */
[----:B------:R-:W-:-:S07]  /*142e0*/  VIADDMNMX R227, R194, R197, R227, PT ;  /* 0x000000c5c2e37246 */ /* 0x000fce00038001e3 */
.L_x_11859:
[----:B------:R-:W-:Y:S01]  /*142f0*/  ISETP.GT.AND P1, PT, R199, 0x1, !P1 ;  /* 0x00000001c700780c */ /* 0x000fe20004f24270 */
[----:B------:R-:W-:Y:S01]  /*14300*/  IMAD.U32 R11, RZ, RZ, UR48 ;  /* 0x00000030ff0b7e24 */ /* 0x000fe2000f8e00ff */
[----:B------:R-:W-:Y:S01]  /*14310*/  FMNMX.FTZ R5, R164, R216, !PT ;  /* 0x000000d8a4057209 */ /* 0x000fe20007810000 */
[----:B------:R-:W-:Y:S01]  /*14320*/  IMAD.U32 R228, RZ, RZ, UR37 ;  /* 0x00000025ffe47e24 */ /* 0x000fe2000f8e00ff */
        /* <DEDUP_REMOVED lines=67> */
[----:B------:R-:W-:Y:S02]  /*14760*/  ISETP.GT.AND P1, PT, R199, 0x29, !P1 ;  /* 0x00000029c700780c */ /* 0x000fe40004f24270 */
[----:B------:R-:W-:Y:S02]  /*14770*/  LOP3.LUT P2, RZ, R18, 0x40000, RZ, 0xc0, !PT ;  /* 0x0004000012ff7812 */ /* 0x000fe4000784c0ff */
        /* <DEDUP_REMOVED lines=12> */
[----:B------:R-:W-:Y:S02]  /*14840*/  FSEL R190, R190, -INF , !P3 ;  /* 0xff800000bebe7808 */ /* 0x000fe40005800000 */
[----:B------:R-:W-:Y:S02]  /*14850*/  ISETP.GT.AND P1, PT, R199, 0x31, !P1 ;  /* 0x00000031c700780c */ /* 0x000fe40004f24270 */
[C---:B------:R-:W-:Y:S02]  /*14860*/  ISETP.LT.OR P4, PT, R227.reuse, 0x52, P4 ;  /* 0x00000052e300780c */ /* 0x040fe40002781670 */
[----:B------:R-:W-:-:S02]  /*14870*/  ISETP.LT.OR P1, PT, R227, 0x32, P1 ;  /* 0x00000032e300780c */ /* 0x000fc40000f21670 */
[----:B------:R-:W-:Y:S02]  /*14880*/  ISETP.GT.AND P5, PT, R199, 0x58, !P5 ;  /* 0x00000058c700780c */ /* 0x000fe40006fa4270 */
[----:B------:R-:W-:Y:S02]  /*14890*/  FSEL R179, R179, -INF , !P1 ;  /* 0xff800000b3b37808 */ /* 0x000fe40004800000 */
[----:B------:R-:W-:Y:S02]  /*148a0*/  LOP3.LUT P1, RZ, R18, 0x200, RZ, 0xc0, !PT ;  /* 0x0000020012ff7812 */ /* 0x000fe4000782c0ff */
[----:B------:R-:W-:Y:S02]  /*148b0*/  FSEL R189, R189, -INF , !P4 ;  /* 0xff800000bdbd7808 */ /* 0x000fe40006000000 */
[----:B------:R-:W-:Y:S02]  /*148c0*/  ISETP.GT.AND P1, PT, R199, 0x38, !P1 ;  /* 0x00000038c700780c */ /* 0x000fe40004f24270 */
[----:B0-----:R-:W-:-:S02]  /*148d0*/  FMNMX.FTZ R5, R5, R10, !PT ;  /* 0x0000000a05057209 */ /* 0x001fc40007810000 */
[C---:B------:R-:W-:Y:S02]  /*148e0*/  ISETP.LT.OR P1, PT, R227.reuse, 0x39, P1 ;  /* 0x00000039e300780c */ /* 0x040fe40000f21670 */
[----:B------:R-:W-:Y:S01]  /*148f0*/  ISETP.LT.OR P5, PT, R227, 0x59, P5 ;  /* 0x00000059e300780c */ /* 0x000fe20002fa1670 */
[----:B------:R-:W-:Y:S01]  /*14900*/  FMUL.FTZ R10, R5, R11 ;  /* 0x0000000b050a7220 */ /* 0x000fe20000410000 */
[----:B------:R-:W-:Y:S02]  /*14910*/  FSEL R180, R180, -INF , !P1 ;  /* 0xff800000b4b47808 */ /* 0x000fe40004800000 */
[----:B------:R-:W-:Y:S02]  /*14920*/  LOP3.LUT P1, RZ, R18, 0x100, RZ, 0xc0, !PT ;  /* 0x0000010012ff7812 */ /* 0x000fe4000782c0ff */
[----:B------:R-:W-:Y:S02]  /*14930*/  FSEL R191, R191, -INF , !P5 ;  /* 0xff800000bfbf7808 */ /* 0x000fe40006800000 */
        /* <DEDUP_REMOVED lines=16> */
[----:B------:R-:W-:Y:S02]  /*14a40*/  FSEL R194, R5, RZ, P1 ;  /* 0x000000ff05c27208 */ /* 0x000fe40000800000 */
[----:B------:R-:W-:Y:S02]  /*14a50*/  FSEL R10, R10, RZ, P1 ;  /* 0x000000ff0a0a7208 */ /* 0x000fe40000800000 */
[----:B------:R-:W-:Y:S01]  /*14a60*/  ISETP.GT.AND P1, PT, R199, RZ, !P2 ;  /* 0x000000ffc700720c */ /* 0x000fe20005724270 */
[----:B------:R-:W-:Y:S01]  /*14a70*/  FADD.FTZ R194, -R194, R216 ;  /* 0x000000d8c2c27221 */ /* 0x000fe20000010100 */
        /* <DEDUP_REMOVED lines=27> */
[----:B------:R-:W-:Y:S01]  /*14c30*/  FMNMX.FTZ R10, R198, R213, !PT ;  /* 0x000000d5c60a7209 */ /* 0x000fe20007810000 */
[----:B------:R-:W-:Y:S01]  /*14c40*/  MUFU.EX2 R152, R164 ;  /* 0x000000a400987308 */ /* 0x000fe20000000800 */
[----:B------:R-:W-:Y:S01]  /*14c50*/  ISETP.GT.AND P1, PT, R199, 0x59, !P6 ;  /* 0x00000059c700780c */ /* 0x000fe20007724270 */
[----:B------:R-:W-:Y:S01]  /*14c60*/  FMUL.FTZ R184, R194, R11 ;  /* 0x0000000bc2b87220 */ /* 0x000fe20000410000 */
[----:B------:R-:W-:-:S02]  /*14c70*/  FMNMX.FTZ R10, R153, R10, !PT ;  /* 0x0000000a990a7209 */ /* 0x000fc40007810000 */
[----:B------:R-:W-:Y:S02]  /*14c80*/  ISETP.LT.OR P1, PT, R227, 0x5a, P1 ;  /* 0x0000005ae300780c */ /* 0x000fe40000f21670 */
[----:B------:R-:W-:Y:S01]  /*14c90*/  FMNMX.FTZ R10, R156, R10, !PT ;  /* 0x0000000a9c0a7209 */ /* 0x000fe20007810000 */
[----:B------:R-:W0:Y:S01]  /*14ca0*/  MUFU.EX2 R184, R184 ;  /* 0x000000b800b87308 */ /* 0x000e220000000800 */
[----:B------:R-:W-:Y:S02]  /*14cb0*/  FSEL R193, R193, -INF , !P1 ;  /* 0xff800000c1c17808 */ /* 0x000fe40004800000 */
[----:B------:R-:W-:-:S04]  /*14cc0*/  FMNMX.FTZ R10, R157, R10, !PT ;  /* 0x0000000a9d0a7209 */ /* 0x000fc80007810000 */
[----:B------:R-:W-:Y:S01]  /*14cd0*/  FMNMX.FTZ R10, R160, R10, !PT ;  /* 0x0000000aa00a7209 */ /* 0x000fe20007810000 */
[----:B------:R-:W2:Y:S03]  /*14ce0*/  MUFU.EX2 R165, R165 ;  /* 0x000000a500a57308 */ /* 0x000ea60000000800 */
[----:B------:R-:W-:-:S04]  /*14cf0*/  FMNMX.FTZ R10, R161, R10, !PT ;  /* 0x0000000aa10a7209 */ /* 0x000fc80007810000 */
[----:B------:R-:W-:Y:S01]  /*14d00*/  FMNMX.FTZ R10, R166, R10, !PT ;  /* 0x0000000aa60a7209 */ /* 0x000fe20007810000 */
[----:B------:R-:W3:Y:S01]  /*14d10*/  MUFU.EX2 R154, R154 ;  /* 0x0000009a009a7308 */ /* 0x000ee20000000800 */
[----:B0-----:R-:W-:Y:S01]  /*14d20*/  FFMA.FTZ R3, R184, R3, R152 ;  /* 0x00000003b8037223 */ /* 0x001fe20000010098 */
[----:B------:R-:W-:Y:S01]  /*14d30*/  FMUL.FTZ R24, R24, R184 ;  /* 0x000000b818187220 */ /* 0x000fe20000410000 */
[----:B------:R-:W-:Y:S01]  /*14d40*/  FMNMX.FTZ R10, R167, R10, !PT ;  /* 0x0000000aa70a7209 */ /* 0x000fe20007810000 */
[-C--:B------:R-:W-:Y:S01]  /*14d50*/  FMUL.FTZ R25, R25, R184.reuse ;  /* 0x000000b819197220 */ /* 0x080fe20000410000 */
[-C--:B------:R-:W-:Y:S01]  /*14d60*/  FMUL.FTZ R28, R28, R184.reuse ;  /* 0x000000b81c1c7220 */ /* 0x080fe20000410000 */
[----:B------:R-:W-:Y:S01]  /*14d70*/  FMUL.FTZ R29, R29, R184 ;  /* 0x000000b81d1d7220 */ /* 0x000fe20000410000 */
[----:B------:R-:W-:Y:S01]  /*14d80*/  FMNMX.FTZ R10, R170, R10, !PT ;  /* 0x0000000aaa0a7209 */ /* 0x000fe20007810000 */
[----:B------:R-:W0:Y:S01]  /*14d90*/  MUFU.EX2 R155, R155 ;  /* 0x0000009b009b7308 */ /* 0x000e220000000800 */
[C---:B--2---:R-:W-:Y:S01]  /*14da0*/  FADD.FTZ R3, R165.reuse, R3 ;  /* 0x00000003a5037221 */ /* 0x044fe20000010000 */
[----:B------:R-:W-:Y:S01]  /*14db0*/  F2FP.F16.F32.PACK_AB R152, R165, R152 ;  /* 0x00000098a598723e */ /* 0x000fe200000000ff */
[----:B------:R-:W-:Y:S01]  /*14dc0*/  FMUL.FTZ R32, R32, R184 ;  /* 0x000000b820207220 */ /* 0x000fe20000410000 */
[----:B------:R-:W-:Y:S01]  /*14dd0*/  FMNMX.FTZ R10, R171, R10, !PT ;  /* 0x0000000aab0a7209 */ /* 0x000fe20007810000 */
[-C--:B------:R-:W-:Y:S01]  /*14de0*/  FMUL.FTZ R33, R33, R184.reuse ;  /* 0x000000b821217220 */ /* 0x080fe20000410000 */
        /* <DEDUP_REMOVED lines=12> */
[C---:B0-----:R-:W-:Y:S01]  /*14eb0*/  FADD.FTZ R3, R155.reuse, R3 ;  /* 0x000000039b037221 */ /* 0x041fe20000010000 */
[----:B------:R-:W-:Y:S01]  /*14ec0*/  F2FP.F16.F32.PACK_AB R154, R155, R154 ;  /* 0x0000009a9b9a723e */ /* 0x000fe200000000ff */
        /* <DEDUP_REMOVED lines=44> */
[-C--:B------:R-:W-:Y:S01]  /*15190*/  FMUL.FTZ R93, R93, R184.reuse ;  /* 0x000000b85d5d7220 */ /* 0x080fe20000410000 */
[-C--:B------:R-:W-:Y:S01]  /*151a0*/  FMUL.FTZ R96, R96, R184.reuse ;  /* 0x000000b860607220 */ /* 0x080fe20000410000 */
[----:B------:R-:W3:Y:S01]  /*151b0*/  SHFL.BFLY PT, R164, R10, 0x2, 0x1f ;  /* 0x0c401f000aa47f89 */ /* 0x000ee200000e0000 */
        /* <DEDUP_REMOVED lines=23> */
[----:B---3--:R-:W-:Y:S01]  /*15330*/  FMNMX.FTZ R10, R10, R164, !PT ;  /* 0x000000a40a0a7209 */ /* 0x008fe20007810000 */
        /* <DEDUP_REMOVED lines=14> */
[----:B------:R-:W-:-:S02]  /*15420*/  FMUL.FTZ R149, R149, R184 ;  /* 0x000000b895957220 */ /* 0x000fc40000410000 */
[----:B------:R-:W2:Y:S01]  /*15430*/  MUFU.EX2 R197, R197 ;  /* 0x000000c500c57308 */ /* 0x000ea20000000800 */
[----:B---3--:R-:W-:-:S07]  /*15440*/  FADD.FTZ R3, R214, R3 ;  /* 0x00000003d6037221 */ /* 0x008fce0000010000 */
[----:B------:R-:W3:Y:S01]  /*15450*/  MUFU.EX2 R185, R185 ;  /* 0x000000b900b97308 */ /* 0x000ee20000000800 */
[----:B----4-:R-:W-:Y:S01]  /*15460*/  FADD.FTZ R3, R215, R3 ;  /* 0x00000003d7037221 */ /* 0x010fe20000010000 */
[----:B0-----:R-:W-:-:S04]  /*15470*/  FMNMX.FTZ R10, R10, R164, !PT ;  /* 0x000000a40a0a7209 */ /* 0x001fc80007810000 */
[C---:B------:R-:W-:Y:S01]  /*15480*/  FSETP.NEU.FTZ.AND P1, PT, R10.reuse, -INF , PT ;  /* 0xff8000000a00780b */ /* 0x040fe20003f3d000 */
[----:B------:R-:W-:Y:S01]  /*15490*/  FMUL.FTZ R194, R10, R11 ;  /* 0x0000000b0ac27220 */ /* 0x000fe20000410000 */
[----:B------:R-:W0:Y:S01]  /*154a0*/  MUFU.EX2 R188, R188 ;  /* 0x000000bc00bc7308 */ /* 0x000e220000000800 */
[----:B--2---:R-:W-:-:S03]  /*154b0*/  FADD.FTZ R3, R197, R3 ;  /* 0x00000003c5037221 */ /* 0x004fc60000010000 */
[----:B------:R-:W-:Y:S01]  /*154c0*/  FSEL R194, R194, RZ, P1 ;  /* 0x000000ffc2c27208 */ /* 0x000fe20000800000 */
[----:B---3--:R-:W-:-:S03]  /*154d0*/  FADD.FTZ R3, R185, R3 ;  /* 0x00000003b9037221 */ /* 0x008fc60000010000 */
[----:B------:R-:W2:Y:S01]  /*154e0*/  MUFU.EX2 R217, R217 ;  /* 0x000000d900d97308 */ /* 0x000ea20000000800 */
[-CC-:B------:R-:W-:Y:S01]  /*154f0*/  FFMA.FTZ R164, R153, R11.reuse, -R194.reuse ;  /* 0x0000000b99a47223 */ /* 0x180fe200000108c2 */
[-CC-:B------:R-:W-:Y:S01]  /*15500*/  FFMA.FTZ R153, R170, R11.reuse, -R194.reuse ;  /* 0x0000000baa997223 */ /* 0x180fe200000108c2 */
[-CC-:B------:R-:W-:Y:S01]  /*15510*/  FFMA.FTZ R216, R156, R11.reuse, -R194.reuse ;  /* 0x0000000b9cd87223 */ /* 0x180fe200000108c2 */
[----:B------:R-:W-:Y:S01]  /*15520*/  F2FP.F16.F32.PACK_AB R156, R159, R158 ;  /* 0x0000009e9f9c723e */ /* 0x000fe200000000ff */
[-CC-:B------:R-:W-:Y:S01]  /*15530*/  FFMA.FTZ R227, R198, R11.reuse, -R194.reuse ;  /* 0x0000000bc6e37223 */ /* 0x180fe200000108c2 */
[----:B------:R-:W-:Y:S01]  /*15540*/  F2FP.F16.F32.PACK_AB R158, R163, R162 ;  /* 0x000000a2a39e723e */ /* 0x000fe200000000ff */
        /* <DEDUP_REMOVED lines=10> */
[----:B---3--:R-:W-:Y:S01]  /*155f0*/  FSEL R153, R10, RZ, P1 ;  /* 0x000000ff0a997208 */ /* 0x008fe20000800000 */
[-CC-:B------:R-:W-:Y:S01]  /*15600*/  FFMA.FTZ R178, R178, R11.reuse, -R194.reuse ;  /* 0x0000000bb2b27223 */ /* 0x180fe200000108c2 */
[-CC-:B------:R-:W-:Y:S01]  /*15610*/  FFMA.FTZ R179, R179, R11.reuse, -R194.reuse ;  /* 0x0000000bb3b37223 */ /* 0x180fe200000108c2 */
[-CC-:B------:R-:W-:Y:S01]  /*15620*/  FFMA.FTZ R180, R180, R11.reuse, -R194.reuse ;  /* 0x0000000bb4b47223 */ /* 0x180fe200000108c2 */
[-CC-:B------:R-:W-:Y:S01]  /*15630*/  FFMA.FTZ R181, R181, R11.reuse, -R194.reuse ;  /* 0x0000000bb5b57223 */ /* 0x180fe200000108c2 */
[----:B------:R-:W-:Y:S01]  /*15640*/  FADD.FTZ R153, -R153, R213 ;  /* 0x000000d599997221 */ /* 0x000fe20000010100 */
[-CC-:B------:R-:W-:Y:S01]  /*15650*/  FFMA.FTZ R182, R182, R11.reuse, -R194.reuse ;  /* 0x0000000bb6b67223 */ /* 0x180fe200000108c2 */
[----:B------:R-:W3:Y:S01]  /*15660*/  MUFU.EX2 R227, R227 ;  /* 0x000000e300e37308 */ /* 0x000ee20000000800 */
[----:B----4-:R-:W-:Y:S01]  /*15670*/  F2FP.F16.F32.PACK_AB R164, R177, R176 ;  /* 0x000000b0b1a4723e */ /* 0x010fe200000000ff */
[-C--:B------:R-:W-:Y:S01]  /*15680*/  FMUL.FTZ R153, R153, R11.reuse ;  /* 0x0000000b99997220 */ /* 0x080fe20000410000 */
[-CC-:B------:R-:W-:Y:S01]  /*15690*/  FFMA.FTZ R183, R183, R11.reuse, -R194.reuse ;  /* 0x0000000bb7b77223 */ /* 0x180fe200000108c2 */
[----:B------:R-:W-:Y:S01]  /*156a0*/  F2FP.F16.F32.PACK_AB R160, R169, R168 ;  /* 0x000000a8a9a0723e */ /* 0x000fe200000000ff */
[-CC-:B------:R-:W-:Y:S01]  /*156b0*/  FFMA.FTZ R186, R186, R11.reuse, -R194.reuse ;  /* 0x0000000bbaba7223 */ /* 0x180fe200000108c2 */
[-CC-:B------:R-:W-:Y:S01]  /*156c0*/  FFMA.FTZ R187, R187, R11.reuse, -R194.reuse ;  /* 0x0000000bbbbb7223 */ /* 0x180fe200000108c2 */
[-CC-:B------:R-:W-:Y:S01]  /*156d0*/  FFMA.FTZ R190, R190, R11.reuse, -R194.reuse ;  /* 0x0000000bbebe7223 */ /* 0x180fe200000108c2 */
[----:B------:R3:W4:Y:S01]  /*156e0*/  MUFU.EX2 R176, R153 ;  /* 0x0000009900b07308 */ /* 0x0007220000000800 */
[-CC-:B------:R-:W-:Y:S01]  /*156f0*/  FFMA.FTZ R189, R189, R11.reuse, -R194.reuse ;  /* 0x0000000bbdbd7223 */ /* 0x180fe200000108c2 */
[----:B------:R-:W-:Y:S01]  /*15700*/  F2FP.F16.F32.PACK_AB R162, R173, R172 ;  /* 0x000000acada2723e */ /* 0x000fe200000000ff */
[-CC-:B------:R-:W-:Y:S01]  /*15710*/  FFMA.FTZ R191, R191, R11.reuse, -R194.reuse ;  /* 0x0000000bbfbf7223 */ /* 0x180fe200000108c2 */
[----:B------:R-:W-:Y:S01]  /*15720*/  FFMA.FTZ R193, R193, R11, -R194 ;  /* 0x0000000bc1c17223 */ /* 0x000fe200000108c2 */
[----:B0-----:R-:W-:Y:S01]  /*15730*/  FADD.FTZ R3, R188, R3 ;  /* 0x00000003bc037221 */ /* 0x001fe20000010000 */
[----:B------:R-:W-:-:S02]  /*15740*/  F2FP.F16.F32.PACK_AB R166, R215, R214 ;  /* 0x000000d6d7a6723e */ /* 0x000fc400000000ff */
[----:B------:R-:W0:Y:S01]  /*15750*/  MUFU.EX2 R216, R216 ;  /* 0x000000d800d87308 */ /* 0x000e220000000800 */
[----:B--2---:R-:W-:Y:S01]  /*15760*/  FADD.FTZ R3, R217, R3 ;  /* 0x00000003d9037221 */ /* 0x004fe20000010000 */
[----:B---3--:R-:W-:Y:S02]  /*15770*/  F2FP.F16.F32.PACK_AB R153, R155, R227 ;  /* 0x000000e39b99723e */ /* 0x008fe400000000ff */
[----:B------:R-:W-:Y:S02]  /*15780*/  F2FP.F16.F32.PACK_AB R168, R185, R197 ;  /* 0x000000c5b9a8723e */ /* 0x000fe400000000ff */
[----:B------:R-:W-:Y:S02]  /*15790*/  F2FP.F16.F32.PACK_AB R170, R217, R188 ;  /* 0x000000bcd9aa723e */ /* 0x000fe400000000ff */
[----:B------:R-:W2:Y:S01]  /*157a0*/  MUFU.EX2 R157, R157 ;  /* 0x0000009d009d7308 */ /* 0x000ea20000000800 */
[----:B----4-:R-:W-:Y:S01]  /*157b0*/  FFMA.FTZ R0, R176, R0, R227 ;  /* 0x00000000b0007223 */ /* 0x010fe200000100e3 */
        /* <DEDUP_REMOVED lines=127> */
[----:B------:R-:W-:Y:S06]  /*15fb0*/  @!P2 BRA `(.L_x_11863) ;  /* 0x000000000004a947 */ /* 0x000fec0003800000 */
[----:B------:R-:W-:Y:S01]  /*15fc0*/  BPT.TRAP 0x1 ;  /* 0x000000040000795c */ /* 0x000fe20000300000 */
.L_x_11863:
[----:B------:R0:W2:Y:S01]  /*15fd0*/  SYNCS.PHASECHK.TRANS64.TRYWAIT P1, [R211+URZ+0x22850], R212 ;  /* 0x022850d4d30075a7 */ /* 0x0000a2000802017f */
[----:B------:R-:W-:Y:S05]  /*15fe0*/  @!P2 BRA `(.L_x_11864) ;  /* 0x000000000004a947 */ /* 0x000fea0003800000 */
[----:B------:R-:W-:Y:S01]  /*15ff0*/  BPT.TRAP 0x1 ;  /* 0x000000040000795c */ /* 0x000fe20000300000 */
.L_x_11864:
[----:B------:R-:W-:Y:S04]  /*16000*/  BSSY B0, `(.L_x_11865) ;  /* 0x0000004000007945 */ /* 0x000fe80003800000 */
[----:B--2---:R-:W-:Y:S05]  /*16010*/  @P1 BRA `(.L_x_11866) ;  /* 0x0000000000081947 */ /* 0x004fea0003800000 */
[----:B------:R-:W2:Y:S02]  /*16020*/  SYNCS.PHASECHK.TRANS64.TRYWAIT P1, [R211+URZ+0x22850], R212 ;  /* 0x022850d4d30075a7 */ /* 0x000ea4000802017f */
[----:B--2---:R-:W-:Y:S05]  /*16030*/  @!P1 BRA `(.L_x_11867) ;  /* 0x000000f800889947 */ /* 0x004fea0003800000 */
.L_x_11866:
[----:B------:R-:W-:Y:S05]  /*16040*/  BSYNC B0 ;  /* 0x0000000000007941 */ /* 0x000fea0003800000 */
.L_x_11865:
[----:B------:R-:W3:Y:S01]  /*16050*/  S2R R178, SR_TID.X ;  /* 0x0000000000b27919 */ /* 0x000ee20000002100 */
[----:B------:R-:W-:Y:S01]  /*16060*/  IMAD.MOV.U32 R177, RZ, RZ, 0x40000040 ;  /* 0x40000040ffb17424 */ /* 0x000fe200078e00ff */
[----:B------:R-:W-:Y:S05]  /*16070*/  WARPSYNC.ALL ;  /* 0x0000000000007948 */ /* 0x000fea0003800000 */
[----:B------:R-:W-:Y:S01]  /*16080*/  R2UR UR7, R177 ;  /* 0x00000000b10772ca */ /* 0x000fe200000e0000 */
[----:B------:R-:W-:Y:S01]  /*16090*/  IMAD.MOV.U32 R176, RZ, RZ, 0xc00 ;  /* 0x00000c00ffb07424 */ /* 0x000fe200078e00ff */
[----:B------:R-:W-:Y:S01]  /*160a0*/  ISETP.GT.AND P1, PT, R4, R219, PT ;  /* 0x000000db0400720c */ /* 0x000fe20003f24270 */
[----:B012---:R-:W-:-:S02]  /*160b0*/  @!P0 VIADD R211, R211, 0x22860 ;  /* 0x00022860d3d38836 */ /* 0x007fc40000000000 */
[----:B------:R-:W-:Y:S02]  /*160c0*/  IMAD R176, R2, R176, UR42 ;  /* 0x0000002a02b07e24 */ /* 0x000fe4000f8e02b0 */
[----:B------:R-:W-:Y:S01]  /*160d0*/  VIADD R4, R4, 0xffffffff ;  /* 0xffffffff04047836 */ /* 0x000fe20000000000 */
[----:B------:R-:W-:Y:S01]  /*160e0*/  @!P0 PRMT R211, RZ, 0x654, R211 ;  /* 0x00000654ffd38816 */ /* 0x000fe200000000d3 */
[----:B------:R-:W-:Y:S01]  /*160f0*/  IMAD.MOV.U32 R213, RZ, RZ, R10 ;  /* 0x000000ffffd57224 */ /* 0x000fe200078e000a */
[----:B------:R-:W-:Y:S01]  /*16100*/  R2UR UR6, R176 ;  /* 0x00000000b00672ca */ /* 0x000fe200000e0000 */
[----:B------:R-:W-:Y:S01]  /*16110*/  IMAD.MOV.U32 R216, RZ, RZ, R5 ;  /* 0x000000ffffd87224 */ /* 0x000fe200078e0005 */
[----:B---3--:R-:W-:-:S05]  /*16120*/  SHF.R.U32.HI R178, RZ, 0x7, R178 ;  /* 0x00000007ffb27819 */ /* 0x008fca00000116b2 */
        /* <DEDUP_REMOVED lines=46> */
.L_x_11850:
[----:B------:R-:W-:Y:S05]  /*16410*/  WARPSYNC.ALL ;  /* 0x0000000000007948 */ /* 0x000fea0003800000 */
[----:B------:R-:W2:Y:S01]  /*16420*/  SHFL.BFLY PT, R4, R3, 0x2, 0x1f ;  /* 0x0c401f0003047f89 */ /* 0x000ea200000e0000 */
[----:B------:R-:W-:Y:S02]  /*16430*/  IMAD.MOV.U32 R21, RZ, RZ, -0x800000 ;  /* 0xff800000ff157424 */ /* 0x000fe400078e00ff */
[----:B------:R-:W-:Y:S01]  /*16440*/  VIADD R2, R2, 0x1 ;  /* 0x0000000102027836 */ /* 0x000fe20000000000 */
[----:B------:R-:W3:Y:S01]  /*16450*/  SHFL.BFLY PT, R9, R0, 0x2, 0x1f ;  /* 0x0c401f0000097f89 */ /* 0x000ee200000e0000 */
[----:B------:R-:W-:Y:S01]  /*16460*/  VIADD R232, R232, 0x1 ;  /* 0x00000001e8e87836 */ /* 0x000fe20000000000 */
[----:B------:R4:W-:Y:S08]  /*16470*/  BAR.ARV R20, 0x100 ;  /* 0x000400140000751d */ /* 0x0009f00000002000 */
[----:B------:R-:W-:Y:S06]  /*16480*/  BAR.ARV 0x8, 0x180 ;  /* 0x0206000000007b1d */ /* 0x000fec0000002000 */
[----:B--2---:R-:W-:Y:S01]  /*16490*/  FADD.FTZ R4, R4, R3 ;  /* 0x0000000304047221 */ /* 0x004fe20000010000 */
[----:B---3--:R-:W-:-:S04]  /*164a0*/  FADD.FTZ R9, R9, R0 ;  /* 0x0000000009097221 */ /* 0x008fc80000010000 */
[----:B------:R-:W2:Y:S04]  /*164b0*/  SHFL.BFLY PT, R7, R4, 0x1, 0x1f ;  /* 0x0c201f0004077f89 */ /* 0x000ea800000e0000 */
[----:B------:R-:W3:Y:S01]  /*164c0*/  SHFL.BFLY PT, R6, R9, 0x1, 0x1f ;  /* 0x0c201f0009067f89 */ /* 0x000ee200000e0000 */
[----:B--2---:R-:W-:Y:S01]  /*164d0*/  FADD.FTZ R7, R4, R7 ;  /* 0x0000000704077221 */ /* 0x004fe20000010000 */
[----:B------:R-:W-:Y:S02]  /*164e0*/  IMAD.MOV.U32 R4, RZ, RZ, RZ ;  /* 0x000000ffff047224 */ /* 0x000fe400078e00ff */
[----:B---3--:R-:W-:Y:S02]  /*164f0*/  FADD.FTZ R6, R9, R6 ;  /* 0x0000000609067221 */ /* 0x008fe40000010000 */
[----:B------:R-:W-:-:S03]  /*16500*/  FSETP.NE.FTZ.AND P0, PT, R7, RZ, PT ;  /* 0x000000ff0700720b */ /* 0x000fc60003f15000 */
[----:B------:R-:W-:-:S10]  /*16510*/  FSETP.NE.FTZ.AND P1, PT, R6, RZ, PT ;  /* 0x000000ff0600720b */ /* 0x000fd40003f35000 */
[----:B------:R-:W2:Y:S01]  /*16520*/  @P0 MUFU.LG2 R8, R7 ;  /* 0x0000000700080308 */ /* 0x000ea20000000c00 */
[----:B------:R-:W-:-:S07]  /*16530*/  @P0 FMUL.FTZ R0, R11, 0.69314718246459960938 ;  /* 0x3f3172180b000820 */ /* 0x000fce0000410000 */
[----:B------:R-:W3:Y:S08]  /*16540*/  @P1 MUFU.LG2 R3, R6 ;  /* 0x0000000600031308 */ /* 0x000ef00000000c00 */
[----:B------:R-:W5:Y:S01]  /*16550*/  @P0 MUFU.RCP R4, R7 ;  /* 0x0000000700040308 */ /* 0x000f620000001000 */
[----:B--2---:R-:W-:-:S04]  /*16560*/  @P0 FMUL.FTZ R13, R8, 0.69314718246459960938 ;  /* 0x3f317218080d0820 */ /* 0x004fc80000410000 */
[----:B------:R-:W-:Y:S01]  /*16570*/  @P0 FFMA.FTZ R21, R0, R5, R13 ;  /* 0x0000000500150223 */ /* 0x000fe2000001000d */
[----:B------:R-:W-:Y:S01]  /*16580*/  @P1 FMUL.FTZ R0, R11, 0.69314718246459960938 ;  /* 0x3f3172180b001820 */ /* 0x000fe20000410000 */
[----:B------:R-:W-:Y:S01]  /*16590*/  PLOP3.LUT P0, PT, PT, PT, PT, 0x8, 0x0 ;  /* 0x000000000000781c */ /* 0x000fe20003f0e170 */
[----:B---3--:R-:W-:Y:S01]  /*165a0*/  @P1 FMUL.FTZ R5, R3, 0.69314718246459960938 ;  /* 0x3f31721803051820 */ /* 0x008fe20000410000 */
[----:B------:R-:W-:-:S03]  /*165b0*/  IMAD.MOV.U32 R3, RZ, RZ, -0x800000 ;  /* 0xff800000ff037424 */ /* 0x000fc600078e00ff */
[----:B------:R-:W-:Y:S01]  /*165c0*/  @P1 FFMA.FTZ R3, R0, R10, R5 ;  /* 0x0000000a00031223 */ /* 0x000fe20000010005 */
[----:B------:R-:W-:Y:S02]  /*165d0*/  IMAD.MOV.U32 R0, RZ, RZ, RZ ;  /* 0x000000ffff007224 */ /* 0x000fe400078e00ff */
[-C--:B-----5:R-:W-:Y:S01]  /*165e0*/  FMUL.FTZ R24, R24, R4.reuse ;  /* 0x0000000418187220 */ /* 0x0a0fe20000410000 */
[-C--:B------:R-:W-:Y:S01]  /*165f0*/  FMUL.FTZ R25, R25, R4.reuse ;  /* 0x0000000419197220 */ /* 0x080fe20000410000 */
[-C--:B------:R-:W-:Y:S02]  /*16600*/  FMUL.FTZ R28, R28, R4.reuse ;  /* 0x000000041c1c7220 */ /* 0x080fe40000410000 */
[----:B------:R-:W2:Y:S01]  /*16610*/  @P1 MUFU.RCP R0, R6 ;  /* 0x0000000600001308 */ /* 0x000ea20000001000 */
[----:B------:R-:W-:Y:S01]  /*16620*/  ISETP.NE.AND P1, PT, R2, 0x2, PT ;  /* 0x000000020200780c */ /* 0x000fe20003f25270 */
[-C--:B------:R-:W-:Y:S01]  /*16630*/  FMUL.FTZ R29, R29, R4.reuse ;  /* 0x000000041d1d7220 */ /* 0x080fe20000410000 */
[-C--:B------:R-:W-:Y:S01]  /*16640*/  FMUL.FTZ R32, R32, R4.reuse ;  /* 0x0000000420207220 */ /* 0x080fe20000410000 */
        /* <DEDUP_REMOVED lines=124> */
[----:B------:R-:W-:-:S02]  /*16e10*/  LOP3.LUT R202, R202, R5, RZ, 0x3c, !PT ;  /* 0x00000005caca7212 */ /* 0x000fc400078e3cff */
[----:B----4-:R-:W-:-:S07]  /*16e20*/  SEL R2, R2, RZ, P1 ;  /* 0x000000ff02027207 */ /* 0x010fce0000800000 */
.L_x_11760:
[----:B------:R-:W-:Y:S05]  /*16e30*/  WARPSYNC.ALL ;  /* 0x0000000000007948 */ /* 0x000fea0003800000 */
        /* <DEDUP_REMOVED lines=10> */
[----:B------:R-:W-:Y:S01]  /*16ee0*/  ISETP.NE.AND P0, PT, R225, RZ, PT ;  /* 0x000000ffe100720c */ /* 0x000fe20003f05270 */
[----:B------:R-:W-:Y:S01]  /*16ef0*/  ULDC UR4, c[0x0][0xad4] ;  /* 0x0002b50000047ab9 */ /* 0x000fe20000000800 */
[----:B------:R-:W-:Y:S01]  /*16f00*/  F2FP.F16.F32.PACK_AB R6, R29, R28 ;  /* 0x0000001c1d06723e */ /* 0x000fe200000000ff */
[----:B------:R-:W0:Y:S01]  /*16f10*/  S2R R0, SR_SWINHI ;  /* 0x0000000000007919 */ /* 0x000e220000002f00 */
        /* <DEDUP_REMOVED lines=13> */
[----:B0-----:R-:W-:-:S03]  /*16ff0*/  MOV R13, R0 ;  /* 0x00000000000d7202 */ /* 0x001fc60000000f00 */
[----:B----4-:R-:W-:-:S04]  /*17000*/  IMAD.WIDE R14, R4, 0x2, R12 ;  /* 0x00000002040e7825 */ /* 0x010fc800078e020c */
        /* <DEDUP_REMOVED lines=162> */
[----:B0-----:R-:W-:Y:S01]  /*17a30*/  IADD3 R0, P0, R14, 0xc060, RZ ;  /* 0x0000c0600e007810 */ /* 0x001fe20007f1e0ff */
[----:B------:R-:W0:Y:S03]  /*17a40*/  LDC.64 R6, c[0x0][0xc00] ;  /* 0x00030000ff067b82 */ /* 0x000e260000000a00 */
[----:B------:R-:W-:Y:S01]  /*17a50*/  LOP3.LUT R4, R0, 0x380, RZ, 0xc0, !PT ;  /* 0x0000038000047812 */ /* 0x000fe200078ec0ff */
[----:B------:R-:W-:-:S03]  /*17a60*/  IMAD.X R15, RZ, RZ, R15, P0 ;  /* 0x000000ffff0f7224 */ /* 0x000fc600000e060f */
[----:B------:R-:W-:-:S04]  /*17a70*/  SHF.R.U64 R4, R4, 0x3, RZ ;  /* 0x0000000304047819 */ /* 0x000fc800000012ff */
[----:B------:R-:W-:Y:S01]  /*17a80*/  LOP3.LUT R14, R4, R0, RZ, 0x3c, !PT ;  /* 0x00000000040e7212 */ /* 0x000fe200078e3cff */
[----:B------:R-:W-:-:S03]  /*17a90*/  IMAD.MOV.U32 R4, RZ, RZ, RZ ;  /* 0x000000ffff047224 */ /* 0x000fc600078e00ff */
[----:B------:R-:W-:-:S05]  /*17aa0*/  MOV R14, R14 ;  /* 0x0000000e000e7202 */ /* 0x000fca0000000f00 */
[----:B------:R4:W-:Y:S01]  /*17ab0*/  STSM.16.M88.4 [R14], R8 ;  /* 0x000000080e007844 */ /* 0x0009e20000000200 */
[----:B0-----:R-:W-:Y:S01]  /*17ac0*/  IMAD.WIDE R6, R230, 0x4, R6 ;  /* 0x00000004e6067825 */ /* 0x001fe200078e0206 */
[----:B------:R-:W-:Y:S06]  /*17ad0*/  BAR.SYNC.DEFER_BLOCKING 0x1, 0x100 ;  /* 0x0044000000007b1d */ /* 0x000fec0000010000 */
[----:B------:R-:W5:Y:S01]  /*17ae0*/  @P1 LDG.E R4, desc[UR38][R6.64] ;  /* 0x0000002606041981 */ /* 0x000f62000c1e1900 */
[----:B------:R-:W-:Y:S01]  /*17af0*/  ISETP.NE.U32.AND P0, PT, RZ, UR6, PT ;  /* 0x00000006ff007c0c */ /* 0x000fe2000bf05070 */
[----:B------:R-:W-:Y:S01]  /*17b00*/  ULDC UR6, c[0x0][0xa88] ;  /* 0x0002a20000067ab9 */ /* 0x000fe20000000800 */
[----:B------:R-:W-:-:S02]  /*17b10*/  IMAD.MOV.U32 R20, RZ, RZ, 0x9b8 ;  /* 0x000009b8ff147424 */ /* 0x000fc400078e00ff */
[----:B------:R-:W-:Y:S01]  /*17b20*/  ISETP.NE.AND.EX P0, PT, RZ, UR7, PT, P0 ;  /* 0x00000007ff007c0c */ /* 0x000fe2000bf05300 */
[----:B------:R-:W-:-:S12]  /*17b30*/  IMAD.U32 R0, RZ, RZ, UR6 ;  /* 0x00000006ff007e24 */ /* 0x000fd8000f8e00ff */
[----:B----4-:R-:W0:Y:S01]  /*17b40*/  @P0 LDC.64 R8, c[0x0][0xc08] ;  /* 0x00030200ff080b82 */ /* 0x010e220000000a00 */
[----:B------:R-:W-:-:S04]  /*17b50*/  ISETP.GT.AND P2, PT, R225, 0x1, PT ;  /* 0x00000001e100780c */ /* 0x000fc80003f44270 */
[----:B------:R-:W-:-:S04]  /*17b60*/  SEL R20, R20, 0x978, P2 ;  /* 0x0000097814147807 */ /* 0x000fc80001000000 */
[----:B------:R4:W1:Y:S01]  /*17b70*/  LDC.64 R10, c[0x0][R20+0x220] ;  /* 0x00008800140a7b82 */ /* 0x0008620000000a00 */
[----:B0-----:R-:W-:-:S05]  /*17b80*/  @P0 IMAD.WIDE R8, R230, 0x4, R8 ;  /* 0x00000004e6080825 */ /* 0x001fca00078e0208 */
[----:B------:R0:W5:Y:S02]  /*17b90*/  @P0 LDG.E R0, desc[UR38][R8.64] ;  /* 0x0000002608000981 */ /* 0x000164000c1e1900 */
[----:B0-----:R4:W0:Y:S01]  /*17ba0*/  LDC.64 R8, c[0x0][R20+0x218] ;  /* 0x0000860014087b82 */ /* 0x0018220000000a00 */
[----:B-1----:R-:W-:Y:S05]  /*17bb0*/  @P0 BRA `(.L_x_11871) ;  /* 0x0000000000100947 */ /* 0x002fea0003800000 */
[----:B------:R-:W-:Y:S05]  /*17bc0*/  @!P1 BRA `(.L_x_11871) ;  /* 0x00000000000c9947 */ /* 0x000fea0003800000 */
[----:B-----5:R-:W2:Y:S04]  /*17bd0*/  LDG.E R0, desc[UR38][R6.64] ;  /* 0x0000002606007981 */ /* 0x020ea8000c1e1900 */
[----:B------:R-:W2:Y:S02]  /*17be0*/  LDG.E R6, desc[UR38][R6.64+0x4] ;  /* 0x0000042606067981 */ /* 0x000ea4000c1e1900 */
[----:B--2---:R-:W-:-:S07]  /*17bf0*/  IMAD.IADD R0, R6, 0x1, -R0 ;  /* 0x0000000106007824 */ /* 0x004fce00078e0a00 */
.L_x_11871:
[----:B------:R-:W2:Y:S01]  /*17c00*/  LDL R159, [R1+0x6c] ;  /* 0x00006c00019f7983 */ /* 0x000ea20000100800 */
[----:B------:R-:W1:Y:S03]  /*17c10*/  LDC R157, c[0x0][0xbe8] ;  /* 0x0002fa00ff9d7b82 */ /* 0x000e660000000800 */
[----:B------:R-:W2:Y:S01]  /*17c20*/  LDL R158, [R1+0x64] ;  /* 0x00006400019e7983 */ /* 0x000ea20000100800 */
[----:B------:R-:W-:Y:S02]  /*17c30*/  ISETP.NE.U32.AND P0, PT, RZ, UR4, PT ;  /* 0x00000004ff007c0c */ /* 0x000fe4000bf05070 */
[----:B------:R-:W-:Y:S02]  /*17c40*/  SHF.R.S32.HI R5, RZ, 0x1f, R230 ;  /* 0x0000001fff057819 */ /* 0x000fe400000114e6 */
[----:B------:R-:W4:Y:S01]  /*17c50*/  LDC.64 R14, c[0x0][R20+0x228] ;  /* 0x00008a00140e7b82 */ /* 0x000f220000000a00 */
[----:B------:R-:W-:-:S04]  /*17c60*/  ISETP.NE.AND.EX P0, PT, RZ, UR5, PT, P0 ;  /* 0x00000005ff007c0c */ /* 0x000fc8000bf05300 */
[----:B------:R-:W-:Y:S02]  /*17c70*/  SEL R6, R230, RZ, !P0 ;  /* 0x000000ffe6067207 */ /* 0x000fe40004000000 */
[----:B------:R-:W-:-:S03]  /*17c80*/  SEL R5, R5, RZ, !P0 ;  /* 0x000000ff05057207 */ /* 0x000fc60004000000 */
[----:B---3--:R-:W-:-:S04]  /*17c90*/  IMAD R152, R11, R6, RZ ;  /* 0x000000060b987224 */ /* 0x008fc800078e02ff */
[----:B------:R-:W-:Y:S01]  /*17ca0*/  IMAD R152, R10, R5, R152 ;  /* 0x000000050a987224 */ /* 0x000fe200078e0298 */
[----:B-1----:R-:W-:Y:S01]  /*17cb0*/  ISETP.NE.AND P1, PT, R157, 0x1, PT ;  /* 0x000000019d00780c */ /* 0x002fe20003f25270 */
[-C--:B0-----:R-:W-:Y:S02]  /*17cc0*/  IMAD R5, R9, R224.reuse, RZ ;  /* 0x000000e009057224 */ /* 0x081fe400078e02ff */
[----:B------:R-:W-:-:S04]  /*17cd0*/  IMAD.WIDE.U32 R8, R8, R224, RZ ;  /* 0x000000e008087225 */ /* 0x000fc800078e00ff */
[----:B------:R-:W-:-:S04]  /*17ce0*/  IMAD.WIDE.U32 R10, R10, R6, RZ ;  /* 0x000000060a0a7225 */ /* 0x000fc800078e00ff */
[----:B------:R-:W-:Y:S01]  /*17cf0*/  IMAD.IADD R156, R9, 0x1, R5 ;  /* 0x00000001099c7824 */ /* 0x000fe200078e0205 */
[----:B-----5:R-:W-:Y:S01]  /*17d00*/  IADD3 R7, P0, P3, R10, R8, R4 ;  /* 0x000000080a077210 */ /* 0x020fe20007b1e004 */
[----:B------:R-:W0:Y:S01]  /*17d10*/  @P1 LDC R9, c[0x0][0xbec] ;  /* 0x0002fb00ff091b82 */ /* 0x000e220000000800 */
[----:B------:R-:W-:Y:S01]  /*17d20*/  SEL R10, R233, RZ, P2 ;  /* 0x000000ffe90a7207 */ /* 0x000fe20001000000 */
[----:B------:R-:W-:Y:S01]  /*17d30*/  IMAD.IADD R152, R11, 0x1, R152 ;  /* 0x000000010b987824 */ /* 0x000fe200078e0298 */
[----:B------:R-:W-:Y:S01]  /*17d40*/  SHF.R.S32.HI R5, RZ, 0x1f, R4 ;  /* 0x0000001fff057819 */ /* 0x000fe20000011404 */
[----:B------:R-:W-:-:S04]  /*17d50*/  IMAD R0, R0, R157, RZ ;  /* 0x0000009d00007224 */ /* 0x000fc800078e02ff */
[----:B------:R-:W1:Y:S01]  /*17d60*/  @P1 LDC R8, c[0x0][0xbf0] ;  /* 0x0002fc00ff081b82 */ /* 0x000e620000000800 */
[-C--:B----4-:R-:W-:Y:S02]  /*17d70*/  IMAD R15, R15, R10.reuse, RZ ;  /* 0x0000000a0f0f7224 */ /* 0x090fe400078e02ff */
[----:B------:R-:W-:Y:S01]  /*17d80*/  IMAD.WIDE.U32 R10, R14, R10, RZ ;  /* 0x0000000a0e0a7225 */ /* 0x000fe200078e00ff */
[----:B------:R-:W-:-:S03]  /*17d90*/  IADD3.X R14, R152, R156, R5, P0, P3 ;  /* 0x0000009c980e7210 */ /* 0x000fc600007e6405 */
[----:B------:R-:W-:Y:S02]  /*17da0*/  IMAD.IADD R152, R210, 0x1, R209 ;  /* 0x00000001d2987824 */ /* 0x000fe400078e02d1 */
[----:B------:R-:W-:Y:S02]  /*17db0*/  IMAD.IADD R15, R11, 0x1, R15 ;  /* 0x000000010b0f7824 */ /* 0x000fe400078e020f */
[----:B0-----:R-:W-:-:S04]  /*17dc0*/  @P1 IMAD.HI.U32 R9, R152, R9, RZ ;  /* 0x0000000998091227 */ /* 0x001fc800078e00ff */
[----:B------:R-:W-:Y:S01]  /*17dd0*/  IMAD.MOV.U32 R156, RZ, RZ, R152 ;  /* 0x000000ffff9c7224 */ /* 0x000fe200078e0098 */
[----:B-1----:R-:W-:Y:S02]  /*17de0*/  @P1 SHF.R.U32.HI R156, RZ, R8, R9 ;  /* 0x00000008ff9c1219 */ /* 0x002fe40000011609 */
[----:B------:R0:W1:Y:S02]  /*17df0*/  LDC.64 R8, c[0x0][R20+0x210] ;  /* 0x0000840014087b82 */ /* 0x0000640000000a00 */
[----:B------:R-:W-:Y:S02]  /*17e00*/  IADD3 R10, P0, P3, R156, R7, R10 ;  /* 0x000000079c0a7210 */ /* 0x000fe40007b1e00a */
[----:B------:R-:W-:-:S04]  /*17e10*/  SHF.R.S32.HI R7, RZ, 0x1f, R156 ;  /* 0x0000001fff077819 */ /* 0x000fc8000001149c */
[----:B------:R-:W-:Y:S01]  /*17e20*/  IADD3.X R11, R7, R14, R15, P0, P3 ;  /* 0x0000000e070b7210 */ /* 0x000fe200007e640f */
[----:B0-----:R-:W-:Y:S01]  /*17e30*/  IMAD.MOV R20, RZ, RZ, -R156 ;  /* 0x000000ffff147224 */ /* 0x001fe200078e0a9c */
[----:B------:R-:W0:Y:S03]  /*17e40*/  LDC.64 R14, c[0x0][0xba8] ;  /* 0x0002ea00ff0e7b82 */ /* 0x000e260000000a00 */
[----:B------:R-:W-:-:S05]  /*17e50*/  IMAD R20, R157, R20, R152 ;  /* 0x000000149d147224 */ /* 0x000fca00078e0298 */
[----:B------:R-:W-:Y:S01]  /*17e60*/  SHF.R.S32.HI R7, RZ, 0x1f, R20 ;  /* 0x0000001fff077819 */ /* 0x000fe20000011414 */
[----:B0-----:R-:W0:Y:S08]  /*17e70*/  @!P2 LDC R14, c[0x0][0xb50] ;  /* 0x0002d400ff0eab82 */ /* 0x001e300000000800 */
[----:B------:R-:W3:Y:S01]  /*17e80*/  @!P2 LDC R15, c[0x0][0xb54] ;  /* 0x0002d500ff0fab82 */ /* 0x000ee20000000800 */
[----:B-1----:R-:W-:-:S02]  /*17e90*/  IMAD R9, R9, R20, RZ ;  /* 0x0000001409097224 */ /* 0x002fc400078e02ff */
[----:B------:R-:W-:-:S04]  /*17ea0*/  IMAD.WIDE.U32 R10, R8, R20, R10 ;  /* 0x00000014080a7225 */ /* 0x000fc800078e000a */
[----:B------:R-:W-:-:S04]  /*17eb0*/  IMAD R7, R8, R7, R9 ;  /* 0x0000000708077224 */ /* 0x000fc800078e0209 */
[----:B------:R-:W-:Y:S01]  /*17ec0*/  IMAD.IADD R7, R11, 0x1, R7 ;  /* 0x000000010b077824 */ /* 0x000fe200078e0207 */
[----:B0-----:R-:W-:-:S05]  /*17ed0*/  LEA R14, P0, R10, R14, 0x2 ;  /* 0x0000000e0a0e7211 */ /* 0x001fca00078010ff */
[----:B------:R-:W-:Y:S01]  /*17ee0*/  SHFL.IDX PT, R8, R14, RZ, 0x1c1f ;  /* 0x001c1fff0e087589 */ /* 0x000fe200000e0000 */
[----:B---3--:R-:W-:-:S03]  /*17ef0*/  LEA.HI.X R7, R10, R15, R7, 0x2, P0 ;  /* 0x0000000f0a077211 */ /* 0x008fc600000f1407 */
[----:B------:R-:W-:Y:S04]  /*17f00*/  SHFL.IDX PT, R10, R14, 0x1, 0x1c1f ;  /* 0x003c1f000e0a7f89 */ /* 0x000fe800000e0000 */
[----:B------:R-:W0:Y:S04]  /*17f10*/  SHFL.IDX PT, R9, R7, RZ, 0x1c1f ;  /* 0x001c1fff07097589 */ /* 0x000e2800000e0000 */
[----:B------:R1:W3:Y:S01]  /*17f20*/  SHFL.IDX PT, R11, R7, 0x1, 0x1c1f ;  /* 0x003c1f00070b7f89 */ /* 0x0002e200000e0000 */
[----:B--2---:R-:W-:Y:S01]  /*17f30*/  IMAD.IADD R20, R159, 0x1, R209 ;  /* 0x000000019f147824 */ /* 0x004fe200078e02d1 */
[----:B------:R-:W-:-:S03]  /*17f40*/  LOP3.LUT P0, RZ, R158, 0x3, RZ, 0xc0, !PT ;  /* 0x000000039eff7812 */ /* 0x000fc6000780c0ff */
[C---:B-1----:R-:W-:Y:S01]  /*17f50*/  VIADD R7, R20.reuse, 0x8 ;  /* 0x0000000814077836 */ /* 0x042fe20000000000 */
[----:B------:R-:W-:-:S04]  /*17f60*/  ISETP.GE.OR P3, PT, R20, R0, P0 ;  /* 0x000000001400720c */ /* 0x000fc80000766670 */
[----:B------:R-:W-:-:S09]  /*17f70*/  ISETP.GE.OR P0, PT, R7, R0, P0 ;  /* 0x000000000700720c */ /* 0x000fd20000706670 */
[----:B0-----:R0:W-:Y:S04]  /*17f80*/  @!P3 ST.E desc[UR38][R8.64], R21 ;  /* 0x000000150800b985 */ /* 0x0011e8000c101926 */
[----:B---3--:R0:W-:Y:S01]  /*17f90*/  @!P0 ST.E desc[UR38][R10.64], R3 ;  /* 0x000000030a008985 */ /* 0x0081e2000c101926 */
[----:B------:R-:W-:Y:S05]  /*17fa0*/  @P2 BRA `(.L_x_11872) ;  /* 0x0000001000382947 */ /* 0x000fea0003800000 */
[----:B0-----:R-:W0:Y:S01]  /*17fb0*/  S2R R3, SR_TID.X ;  /* 0x0000000000037919 */ /* 0x001e220000002100 */
        /* <DEDUP_REMOVED lines=10> */
[----:B------:R-:W-:Y:S02]  /*18060*/  IADD3 R41, P4, R12, 0x4000, RZ ;  /* 0x000040000c297810 */ /* 0x000fe40007f9e0ff */
[----:B------:R-:W-:Y:S02]  /*18070*/  LOP3.LUT R28, R29, 0x380, RZ, 0xc0, !PT ;  /* 0x000003801d1c7812 */ /* 0x000fe400078ec0ff */
[----:B------:R-:W-:-:S02]  /*18080*/  LOP3.LUT R32, R33, 0x380, RZ, 0xc0, !PT ;  /* 0x0000038021207812 */ /* 0x000fc400078ec0ff */
[----:B------:R-:W-:Y:S02]  /*18090*/  LOP3.LUT R36, R37, 0x380, RZ, 0xc0, !PT ;  /* 0x0000038025247812 */ /* 0x000fe400078ec0ff */
[----:B------:R-:W-:Y:S02]  /*180a0*/  LOP3.LUT R40, R41, 0x380, RZ, 0xc0, !PT ;  /* 0x0000038029287812 */ /* 0x000fe400078ec0ff */
[----:B------:R-:W-:Y:S02]  /*180b0*/  IADD3 R45, P5, R12, 0x5000, RZ ;  /* 0x000050000c2d7810 */ /* 0x000fe40007fbe0ff */
[----:B------:R-:W-:Y:S02]  /*180c0*/  SHF.R.U64 R28, R28, 0x3, RZ ;  /* 0x000000031c1c7819 */ /* 0x000fe400000012ff */
[----:B------:R-:W-:Y:S02]  /*180d0*/  SHF.R.U64 R32, R32, 0x3, RZ ;  /* 0x0000000320207819 */ /* 0x000fe400000012ff */
[----:B------:R-:W-:-:S02]  /*180e0*/  SHF.R.U64 R36, R36, 0x3, RZ ;  /* 0x0000000324247819 */ /* 0x000fc400000012ff */
        /* <DEDUP_REMOVED lines=17> */
[----:B------:R-:W-:Y:S02]  /*18200*/  SHF.R.U64 R44, R44, 0x3, RZ ;  /* 0x000000032c2c7819 */ /* 0x000fe400000012ff */
[----:B------:R-:W-:Y:S01]  /*18210*/  LOP3.LUT R48, R49, 0x380, RZ, 0xc0, !PT ;  /* 0x0000038031307812 */ /* 0x000fe200078ec0ff */
[----:B------:R-:W5:Y:S01]  /*18220*/  LD.E.128 R36, desc[UR38][R36.64] ;  /* 0x0000002624247980 */ /* 0x000f62000c101d00 */
[----:B------:R-:W-:Y:S02]  /*18230*/  LOP3.LUT R52, R53, 0x380, RZ, 0xc0, !PT ;  /* 0x0000038035347812 */ /* 0x000fe400078ec0ff */
[----:B------:R-:W-:Y:S01]  /*18240*/  LOP3.LUT R56, R57, 0x380, RZ, 0xc0, !PT ;  /* 0x0000038039387812 */ /* 0x000fe200078ec0ff */
[----:B------:R-:W5:Y:S01]  /*18250*/  LD.E.128 R40, desc[UR38][R40.64] ;  /* 0x0000002628287980 */ /* 0x000f62000c101d00 */
[----:B------:R-:W-:-:S02]  /*18260*/  LOP3.LUT R60, R61, 0x380, RZ, 0xc0, !PT ;  /* 0x000003803d3c7812 */ /* 0x000fc400078ec0ff */
[----:B------:R-:W-:Y:S01]  /*18270*/  LOP3.LUT R44, R44, R45, RZ, 0x3c, !PT ;  /* 0x0000002d2c2c7212 */ /* 0x000fe200078e3cff */
[----:B------:R-:W-:Y:S01]  /*18280*/  IMAD.X R45, RZ, RZ, R13, P5 ;  /* 0x000000ffff2d7224 */ /* 0x000fe200028e060d */
[----:B------:R-:W-:Y:S02]  /*18290*/  IADD3 R65, P5, R12, 0xa000, RZ ;  /* 0x0000a0000c417810 */ /* 0x000fe40007fbe0ff */
[----:B------:R-:W-:Y:S02]  /*182a0*/  SHF.R.U64 R48, R48, 0x3, RZ ;  /* 0x0000000330307819 */ /* 0x000fe400000012ff */
[----:B------:R-:W-:Y:S01]  /*182b0*/  SHF.R.U64 R52, R52, 0x3, RZ ;  /* 0x0000000334347819 */ /* 0x000fe200000012ff */
[----:B------:R-:W5:Y:S01]  /*182c0*/  LD.E.128 R44, desc[UR38][R44.64] ;  /* 0x000000262c2c7980 */ /* 0x000f62000c101d00 */
[----:B------:R-:W-:Y:S02]  /*182d0*/  SHF.R.U64 R56, R56, 0x3, RZ ;  /* 0x0000000338387819 */ /* 0x000fe400000012ff */
[----:B------:R-:W-:-:S02]  /*182e0*/  SHF.R.U64 R60, R60, 0x3, RZ ;  /* 0x000000033c3c7819 */ /* 0x000fc400000012ff */
        /* <DEDUP_REMOVED lines=14> */
[C---:B------:R-:W-:Y:S02]  /*183d0*/  IADD3 R81, P4, R12.reuse, 0xe000, RZ ;  /* 0x0000e0000c517810 */ /* 0x040fe40007f9e0ff */
[----:B------:R-:W-:Y:S01]  /*183e0*/  LOP3.LUT R11, R12, 0x380, RZ, 0xc0, !PT ;  /* 0x000003800c0b7812 */ /* 0x000fe200078ec0ff */
[----:B------:R-:W5:Y:S01]  /*183f0*/  LD.E.128 R56, desc[UR38][R56.64] ;  /* 0x0000002638387980 */ /* 0x000f62000c101d00 */
[----:B------:R-:W-:Y:S02]  /*18400*/  SHF.R.U64 R64, R64, 0x3, RZ ;  /* 0x0000000340407819 */ /* 0x000fe400000012ff */
[----:B------:R-:W-:Y:S01]  /*18410*/  LOP3.LUT R68, R69, 0x380, RZ, 0xc0, !PT ;  /* 0x0000038045447812 */ /* 0x000fe200078ec0ff */
[----:B------:R-:W5:Y:S01]  /*18420*/  LD.E.128 R60, desc[UR38][R60.64] ;  /* 0x000000263c3c7980 */ /* 0x000f62000c101d00 */
[----:B------:R-:W-:-:S02]  /*18430*/  LOP3.LUT R72, R73, 0x380, RZ, 0xc0, !PT ;  /* 0x0000038049487812 */ /* 0x000fc400078ec0ff */
[----:B------:R-:W-:Y:S02]  /*18440*/  LOP3.LUT R76, R77, 0x380, RZ, 0xc0, !PT ;  /* 0x000003804d4c7812 */ /* 0x000fe400078ec0ff */
[----:B------:R-:W-:Y:S02]  /*18450*/  LOP3.LUT R80, R81, 0x380, RZ, 0xc0, !PT ;  /* 0x0000038051507812 */ /* 0x000fe400078ec0ff */
[----:B------:R-:W-:Y:S02]  /*18460*/  SHF.R.U64 R11, R11, 0x3, RZ ;  /* 0x000000030b0b7819 */ /* 0x000fe400000012ff */
[----:B------:R-:W-:Y:S01]  /*18470*/  LOP3.LUT R64, R64, R65, RZ, 0x3c, !PT ;  /* 0x0000004140407212 */ /* 0x000fe200078e3cff */
[----:B------:R-:W-:Y:S01]  /*18480*/  IMAD.X R65, RZ, RZ, R13, P5 ;  /* 0x000000ffff417224 */ /* 0x000fe200028e060d */
[----:B------:R-:W-:Y:S02]  /*18490*/  IADD3 R10, P5, R12, 0xf000, RZ ;  /* 0x0000f0000c0a7810 */ /* 0x000fe40007fbe0ff */
[----:B------:R-:W-:-:S02]  /*184a0*/  SHF.R.U64 R68, R68, 0x3, RZ ;  /* 0x0000000344447819 */ /* 0x000fc400000012ff */
[----:B------:R-:W-:Y:S01]  /*184b0*/  SHF.R.U64 R72, R72, 0x3, RZ ;  /* 0x0000000348487819 */ /* 0x000fe200000012ff */
[--C-:B------:R-:W-:Y:S01]  /*184c0*/  IMAD.X R85, RZ, RZ, R13.reuse, P5 ;  /* 0x000000ffff557224 */ /* 0x100fe200028e060d */
[----:B------:R-:W-:Y:S01]  /*184d0*/  SHF.R.U64 R76, R76, 0x3, RZ ;  /* 0x000000034c4c7819 */ /* 0x000fe200000012ff */
[----:B------:R-:W5:Y:S01]  /*184e0*/  LD.E.128 R64, desc[UR38][R64.64] ;  /* 0x0000002640407980 */ /* 0x000f62000c101d00 */
[----:B------:R-:W-:Y:S02]  /*184f0*/  SHF.R.U64 R80, R80, 0x3, RZ ;  /* 0x0000000350507819 */ /* 0x000fe400000012ff */
        /* <DEDUP_REMOVED lines=10> */
[----:B------:R-:W-:-:S02]  /*185a0*/  LOP3.LUT R9, R10, 0x380, RZ, 0xc0, !PT ;  /* 0x000003800a097812 */ /* 0x000fc400078ec0ff */
[----:B------:R-:W-:Y:S01]  /*185b0*/  LOP3.LUT R8, R8, 0xfffffff8, RZ, 0xc0, !PT ;  /* 0xfffffff808087812 */ /* 0x000fe200078ec0ff */
[----:B------:R-:W5:Y:S01]  /*185c0*/  LD.E.128 R68, desc[UR38][R68.64] ;  /* 0x0000002644447980 */ /* 0x000f62000c101d00 */
[----:B------:R-:W-:Y:S02]  /*185d0*/  SHF.R.U64 R9, R9, 0x3, RZ ;  /* 0x0000000309097819 */ /* 0x000fe400000012ff */
[----:B------:R-:W-:Y:S01]  /*185e0*/  SHF.R.S32.HI R11, RZ, 0x1f, R6 ;  /* 0x0000001fff0b7819 */ /* 0x000fe20000011406 */
[----:B------:R-:W5:Y:S01]  /*185f0*/  LD.E.128 R72, desc[UR38][R72.64] ;  /* 0x0000002648487980 */ /* 0x000f62000c101d00 */
[----:B------:R-:W-:Y:S01]  /*18600*/  LOP3.LUT R84, R9, R10, RZ, 0x3c, !PT ;  /* 0x0000000a09547212 */ /* 0x000fe200078e3cff */
[----:B0-----:R-:W0:Y:S01]  /*18610*/  @P1 LDC R13, c[0x0][0xbec] ;  /* 0x0002fb00ff0d1b82 */ /* 0x001e220000000800 */
[----:B------:R-:W-:Y:S01]  /*18620*/  IMAD.IADD R8, R3, 0x1, -R8 ;  /* 0x0000000103087824 */ /* 0x000fe200078e0a08 */
[----:B------:R-:W5:Y:S04]  /*18630*/  LD.E.128 R76, desc[UR38][R76.64] ;  /* 0x000000264c4c7980 */ /* 0x000f68000c101d00 */
[----:B------:R-:W5:Y:S02]  /*18640*/  LD.E.128 R80, desc[UR38][R80.64] ;  /* 0x0000002650507980 */ /* 0x000f64000c101d00 */
[----:B------:R-:W1:Y:S01]  /*18650*/  @P1 LDC R12, c[0x0][0xbf0] ;  /* 0x0002fc00ff0c1b82 */ /* 0x000e620000000800 */
[C---:B------:R-:W-:Y:S01]  /*18660*/  IMAD R9, R4.reuse, UR5, R5 ;  /* 0x0000000504097c24 */ /* 0x040fe2000f8e0205 */
[----:B------:R-:W5:Y:S01]  /*18670*/  LD.E.128 R84, desc[UR38][R84.64] ;  /* 0x0000002654547980 */ /* 0x000f62000c101d00 */
[----:B------:R-:W-:Y:S01]  /*18680*/  IMAD.WIDE.U32 R4, R4, UR4, RZ ;  /* 0x0000000404047c25 */ /* 0x000fe2000f8e00ff */
[----:B------:R-:W-:Y:S01]  /*18690*/  ULDC.64 UR4, c[0x0][0xae8] ;  /* 0x0002ba0000047ab9 */ /* 0x000fe20000000a00 */
[----:B------:R-:W-:Y:S01]  /*186a0*/  @!PT LDS RZ, [RZ] ;  /* 0x00000000fffff984 */ /* 0x000fe20000000800 */
[----:B------:R-:W-:Y:S01]  /*186b0*/  @!PT LDS RZ, [RZ] ;  /* 0x00000000fffff984 */ /* 0x000fe20000000800 */
[----:B------:R-:W-:Y:S01]  /*186c0*/  @!PT LDS RZ, [RZ] ;  /* 0x00000000fffff984 */ /* 0x000fe20000000800 */
[----:B------:R-:W-:Y:S01]  /*186d0*/  @!PT LDS RZ, [RZ] ;  /* 0x00000000fffff984 */ /* 0x000fe20000000800 */
[----:B------:R2:W-:Y:S06]  /*186e0*/  MEMBAR.ALL.CTA ;  /* 0x0000000000007992 */ /* 0x0005ec0000008000 */
[----:B--2---:R-:W2:Y:S01]  /*186f0*/  FENCE.VIEW.ASYNC.S ;  /* 0x00000000000073c6 */ /* 0x004ea20000000000 */
[----:B------:R-:W-:-:S02]  /*18700*/  IMAD R8, R8, 0x20, R7 ;  /* 0x0000002008087824 */ /* 0x000fc400078e0207 */
[----:B------:R-:W-:Y:S02]  /*18710*/  IMAD.IADD R5, R5, 0x1, R9 ;  /* 0x0000000105057824 */ /* 0x000fe400078e0209 */
[----:B------:R-:W-:Y:S02]  /*18720*/  IMAD.IADD R10, R209, 0x1, R8 ;  /* 0x00000001d10a7824 */ /* 0x000fe400078e0208 */
[----:B------:R-:W-:-:S04]  /*18730*/  IMAD.WIDE.U32 R4, R224, UR4, R4 ;  /* 0x00000004e0047c25 */ /* 0x000fc8000f8e0004 */
[----:B0-----:R-:W-:-:S04]  /*18740*/  @P1 IMAD.HI.U32 R3, R10, R13, RZ ;  /* 0x0000000d0a031227 */ /* 0x001fc800078e00ff */
[----:B------:R-:W-:Y:S01]  /*18750*/  IMAD R5, R224, UR5, R5 ;  /* 0x00000005e0057c24 */ /* 0x000fe2000f8e0205 */
[----:B------:R-:W-:Y:S01]  /*18760*/  ULDC.64 UR4, c[0x0][0xaf0] ;  /* 0x0002bc0000047ab9 */ /* 0x000fe20000000a00 */
[----:B------:R-:W-:Y:S01]  /*18770*/  IMAD.MOV.U32 R9, RZ, RZ, R10 ;  /* 0x000000ffff097224 */ /* 0x000fe200078e000a */
[----:B-1----:R-:W-:Y:S01]  /*18780*/  @P1 SHF.R.U32.HI R9, RZ, R12, R3 ;  /* 0x0000000cff091219 */ /* 0x002fe20000011603 */
[----:B------:R-:W-:Y:S02]  /*18790*/  IMAD R11, R11, UR4, RZ ;  /* 0x000000040b0b7c24 */ /* 0x000fe4000f8e02ff */
[----:B------:R-:W-:Y:S01]  /*187a0*/  IMAD.WIDE.U32 R4, R6, UR4, R4 ;  /* 0x0000000406047c25 */ /* 0x000fe2000f8e0004 */
[----:B------:R-:W-:-:S03]  /*187b0*/  SHF.R.S32.HI R3, RZ, 0x1f, R9 ;  /* 0x0000001fff037819 */ /* 0x000fc60000011409 */
[----:B------:R-:W-:Y:S01]  /*187c0*/  IMAD R11, R6, UR5, R11 ;  /* 0x00000005060b7c24 */ /* 0x000fe2000f8e020b */
[----:B------:R-:W-:Y:S01]  /*187d0*/  ULDC.64 UR4, c[0x0][0xae0] ;  /* 0x0002b80000047ab9 */ /* 0x000fe20000000a00 */
[----:B------:R-:W-:Y:S02]  /*187e0*/  IMAD.MOV R8, RZ, RZ, -R9 ;  /* 0x000000ffff087224 */ /* 0x000fe400078e0a09 */
[----:B------:R-:W-:Y:S02]  /*187f0*/  IMAD.IADD R5, R5, 0x1, R11 ;  /* 0x0000000105057824 */ /* 0x000fe400078e020b */
[----:B------:R-:W-:Y:S02]  /*18800*/  IMAD R6, R3, UR4, RZ ;  /* 0x0000000403067c24 */ /* 0x000fe4000f8e02ff */
[----:B------:R-:W-:Y:S02]  /*18810*/  IMAD R157, R157, R8, R10 ;  /* 0x000000089d9d7224 */ /* 0x000fe400078e020a */
[----:B------:R-:W-:-:S04]  /*18820*/  IMAD.WIDE.U32 R4, R9, UR4, R4 ;  /* 0x0000000409047c25 */ /* 0x000fc8000f8e0004 */
[----:B------:R-:W-:Y:S01]  /*18830*/  IMAD R9, R9, UR5, R6 ;  /* 0x0000000509097c24 */ /* 0x000fe2000f8e0206 */
[----:B------:R-:W-:Y:S01]  /*18840*/  SHF.R.S32.HI R6, RZ, 0x1f, R157 ;  /* 0x0000001fff067819 */ /* 0x000fe2000001149d */
[----:B------:R-:W-:Y:S02]  /*18850*/  ULDC.64 UR4, c[0x0][0xad8] ;  /* 0x0002b60000047ab9 */ /* 0x000fe40000000a00 */
[----:B------:R-:W-:Y:S02]  /*18860*/  IMAD.IADD R5, R5, 0x1, R9 ;  /* 0x0000000105057824 */ /* 0x000fe400078e0209 */
[----:B------:R-:W-:Y:S02]  /*18870*/  IMAD R6, R6, UR4, RZ ;  /* 0x0000000406067c24 */ /* 0x000fe4000f8e02ff */
[----:B------:R-:W-:Y:S02]  /*18880*/  VIADD R3, R19, 0x22820 ;  /* 0x0002282013037836 */ /* 0x000fe40000000000 */
[----:B------:R-:W-:-:S04]  /*18890*/  IMAD.WIDE.U32 R4, R157, UR4, R4 ;  /* 0x000000049d047c25 */ /* 0x000fc8000f8e0004 */
[----:B------:R-:W-:Y:S01]  /*188a0*/  IMAD R21, R157, UR5, R6 ;  /* 0x000000059d157c24 */ /* 0x000fe2000f8e0206 */
[----:B------:R-:W-:Y:S01]  /*188b0*/  ULDC.64 UR4, c[0x0][0xa80] ;  /* 0x0002a00000047ab9 */ /* 0x000fe20000000a00 */
[----:B------:R-:W-:Y:S02]  /*188c0*/  PRMT R3, RZ, 0x654, R3 ;  /* 0x00000654ff037816 */ /* 0x000fe40000000003 */
[----:B------:R-:W-:Y:S01]  /*188d0*/  IMAD.IADD R21, R5, 0x1, R21 ;  /* 0x0000000105157824 */ /* 0x000fe200078e0215 */
[C---:B------:R-:W-:Y:S01]  /*188e0*/  LEA R20, P0, R4.reuse, UR4, 0x1 ;  /* 0x0000000404147c11 */ /* 0x040fe2000f8008ff */
[----:B------:R-:W-:Y:S01]  /*188f0*/  UMOV UR4, 0xffffffff ;  /* 0xffffffff00047882 */ /* 0x000fe20000000000 */
[----:B--2---:R0:W-:Y:S02]  /*18900*/  SYNCS.ARRIVE.TRANS64.RED.A1T0 RZ, [R3+URZ], RZ ;  /* 0x000000ff03ff79a7 */ /* 0x0041e4000810043f */
[----:B------:R-:W-:Y:S01]  /*18910*/  LEA.HI.X R21, R4, UR5, R21, 0x1, P0 ;  /* 0x0000000504157c11 */ /* 0x000fe200080f0c15 */
[----:B------:R-:W-:Y:S08]  /*18920*/  BRA.DIV UR4, `(.L_x_11873) ;  /* 0x000000d204607947 */ /* 0x000ff0000b800000 */
[----:B0-----:R0:W1:Y:S04]  /*18930*/  SHFL.IDX PT, R3, R21, RZ, 0x181f ;  /* 0x00181fff15037589 */ /* 0x00106800000e0000 */
[----:B------:R0:W2:Y:S02]  /*18940*/  SHFL.IDX PT, R14, R20, RZ, 0x181f ;  /* 0x00181fff140e7589 */ /* 0x0000a400000e0000 */
.L_x_12115:
[----:B------:R-:W-:Y:S01]  /*18950*/  IMAD.IADD R209, R7, 0x1, R209 ;  /* 0x0000000107d17824 */ /* 0x000fe200078e02d1 */
        /* <DEDUP_REMOVED lines=14> */
[-C--:B------:R-:W-:Y:S02]  /*18a40*/  @!P2 LEA R6, P4, R223, R14.reuse, 0x1 ;  /* 0x0000000edf06a211 */ /* 0x080fe400078808ff */
[----:B-1----:R-:W-:Y:S02]  /*18a50*/  @!P3 LEA.HI.X R5, R208, R3, R8, 0x1, P5 ;  /* 0x00000003d005b211 */ /* 0x002fe400028f0c08 */
[----:B------:R-:W-:-:S02]  /*18a60*/  @!P1 LEA R8, P5, R222, R14, 0x1 ;  /* 0x0000000ede089211 */ /* 0x000fc400078a08ff */
[-C--:B------:R-:W-:Y:S01]  /*18a70*/  @!P2 LEA.HI.X R7, R223, R3.reuse, R10, 0x1, P4 ;  /* 0x00000003df07a211 */ /* 0x080fe200020f0c0a */
        /* <DEDUP_REMOVED lines=8> */
.L_x_11875:
[----:B------:R-:W-:Y:S05]  /*18b00*/  BSYNC B1 ;  /* 0x0000000000017941 */ /* 0x000fea0003800000 */
.L_x_11874:
[----:B------:R-:W-:Y:S01]  /*18b10*/  UMOV UR4, 0xffffffff ;  /* 0xffffffff00047882 */ /* 0x000fe20000000000 */
[----:B---3-5:R-:W-:Y:S02]  /*18b20*/  SHF.R.S32.HI R24, RZ, 0x1f, R88 ;  /* 0x0000001fff187819 */ /* 0x028fe40000011458 */
[----:B------:R-:W-:Y:S05]  /*18b30*/  BRA.DIV UR4, `(.L_x_11876) ;  /* 0x000000d204107947 */ /* 0x000fea000b800000 */
[----:B-1----:R1:W3:Y:S04]  /*18b40*/  SHFL.IDX PT, R3, R21, 0x1, 0x181f ;  /* 0x00381f0015037f89 */ /* 0x0022e800000e0000 */
[----:B--2---:R1:W2:Y:S02]  /*18b50*/  SHFL.IDX PT, R14, R20, 0x1, 0x181f ;  /* 0x00381f00140e7f89 */ /* 0x0042a400000e0000 */
.L_x_12119:
        /* <DEDUP_REMOVED lines=13> */
[CC--:B------:R-:W-:Y:S02]  /*18c30*/  @!P2 LEA R6, P4, R223.reuse, R14.reuse, 0x1 ;  /* 0x0000000edf06a211 */ /* 0x0c0fe400078808ff */
[-C--:B---3--:R-:W-:Y:S02]  /*18c40*/  @!P3 LEA.HI.X R5, R208, R3.reuse, R8, 0x1, P5 ;  /* 0x00000003d005b211 */ /* 0x088fe400028f0c08 */
[-C--:B------:R-:W-:Y:S02]  /*18c50*/  @!P1 LEA R8, P5, R222, R14.reuse, 0x1 ;  /* 0x0000000ede089211 */ /* 0x080fe400078a08ff */
        /* <DEDUP_REMOVED lines=8> */
.L_x_11878:
[----:B------:R-:W-:Y:S05]  /*18ce0*/  BSYNC B1 ;  /* 0x0000000000017941 */ /* 0x000fea0003800000 */
.L_x_11877:
[----:B------:R-:W-:-:S03]  /*18cf0*/  UMOV UR4, 0xffffffff ;  /* 0xffffffff00047882 */ /* 0x000fc60000000000 */
[----:B------:R-:W-:Y:S05]  /*18d00*/  BRA.DIV UR4, `(.L_x_11879) ;  /* 0x000000ce04e47947 */ /* 0x000fea000b800000 */
[----:B---3--:R3:W0:Y:S04]  /*18d10*/  SHFL.IDX PT, R3, R21, 0x2, 0x181f ;  /* 0x00581f0015037f89 */ /* 0x00862800000e0000 */
[----:B--2---:R3:W2:Y:S02]  /*18d20*/  SHFL.IDX PT, R14, R20, 0x2, 0x181f ;  /* 0x00581f00140e7f89 */ /* 0x0046a400000e0000 */
.L_x_12123:
        /* <DEDUP_REMOVED lines=14> */
[-C--:B0-----:R-:W-:Y:S02]  /*18e10*/  @!P3 LEA.HI.X R9, R208, R3.reuse, R4, 0x1, P5 ;  /* 0x00000003d009b211 */ /* 0x081fe400028f0c04 */
        /* <DEDUP_REMOVED lines=9> */
.L_x_11881:
[----:B------:R-:W-:Y:S05]  /*18eb0*/  BSYNC B1 ;  /* 0x0000000000017941 */ /* 0x000fea0003800000 */
.L_x_11880:
[----:B------:R-:W-:-:S03]  /*18ec0*/  UMOV UR4, 0xffffffff ;  /* 0xffffffff00047882 */ /* 0x000fc60000000000 */
[----:B------:R-:W-:Y:S05]  /*18ed0*/  BRA.DIV UR4, `(.L_x_11882) ;  /* 0x000000ce04b87947 */ /* 0x000fea000b800000 */
[----:B0-----:R0:W0:Y:S04]  /*18ee0*/  SHFL.IDX PT, R3, R21, 0x3, 0x181f ;  /* 0x00781f0015037f89 */ /* 0x00102800000e0000 */
[----:B--2-4-:R2:W4:Y:S02]  /*18ef0*/  SHFL.IDX PT, R14, R20, 0x3, 0x181f ;  /* 0x00781f00140e7f89 */ /* 0x01452400000e0000 */
.L_x_12127:
[----:B------:R-:W-:-:S05]  /*18f00*/  VIADD R5, R209, 0x60 ;  /* 0x00000060d1057836 */ /* 0x000fca0000000000 */
        /* <DEDUP_REMOVED lines=9> */
[-C--:B----4-:R-:W-:Y:S02]  /*18fa0*/  @!P3 LEA R4, P0, R208, R14.reuse, 0x1 ;  /* 0x0000000ed004b211 */ /* 0x090fe400078008ff */
[CC--:B------:R-:W-:Y:S02]  /*18fb0*/  @!P4 LEA R6, P1, R223.reuse, R14.reuse, 0x1 ;  /* 0x0000000edf06c211 */ /* 0x0c0fe400078208ff */
        /* <DEDUP_REMOVED lines=13> */
.L_x_11872:
[----:B0-----:R-:W0:Y:S01]  /*19090*/  @P1 LDC R9, c[0x0][0xbec] ;  /* 0x0002fb00ff091b82 */ /* 0x001e220000000800 */
[----:B------:R-:W-:Y:S01]  /*190a0*/  ULDC.64 UR4, c[0x0][0xb08] ;  /* 0x0002c20000047ab9 */ /* 0x000fe20000000a00 */
[----:B------:R-:W-:Y:S02]  /*190b0*/  IMAD.MOV.U32 R3, RZ, RZ, R152 ;  /* 0x000000ffff037224 */ /* 0x000fe400078e0098 */
[----:B------:R-:W-:-:S04]  /*190c0*/  IMAD R5, R5, UR4, RZ ;  /* 0x0000000405057c24 */ /* 0x000fc8000f8e02ff */
[----:B------:R-:W1:Y:S01]  /*190d0*/  @P1 LDC R8, c[0x0][0xbf0] ;  /* 0x0002fc00ff081b82 */ /* 0x000e620000000800 */
[----:B0-----:R-:W-:-:S05]  /*190e0*/  @P1 IMAD.HI.U32 R9, R152, R9, RZ ;  /* 0x0000000998091227 */ /* 0x001fca00078e00ff */
[----:B-1----:R-:W-:Y:S01]  /*190f0*/  @P1 SHF.R.U32.HI R3, RZ, R8, R9 ;  /* 0x00000008ff031219 */ /* 0x002fe20000011609 */
[C---:B------:R-:W-:Y:S01]  /*19100*/  IMAD R8, R4.reuse, UR5, R5 ;  /* 0x0000000504087c24 */ /* 0x040fe2000f8e0205 */
[----:B------:R-:W-:Y:S01]  /*19110*/  SHF.R.S32.HI R9, RZ, 0x1f, R6 ;  /* 0x0000001fff097819 */ /* 0x000fe20000011406 */
[----:B------:R-:W-:Y:S01]  /*19120*/  IMAD.WIDE.U32 R4, R4, UR4, RZ ;  /* 0x0000000404047c25 */ /* 0x000fe2000f8e00ff */
[----:B------:R-:W-:-:S03]  /*19130*/  ULDC.64 UR4, c[0x0][0xb38] ;  /* 0x0002ce0000047ab9 */ /* 0x000fc60000000a00 */
        /* <DEDUP_REMOVED lines=8> */
[--C-:B------:R-:W-:Y:S02]  /*191c0*/  IMAD.MOV R6, RZ, RZ, -R3.reuse ;  /* 0x000000ffff067224 */ /* 0x100fe400078e0a03 */
        /* <DEDUP_REMOVED lines=26> */
.L_x_12130:
        /* <DEDUP_REMOVED lines=22> */
[----:B-1----:R-:W-:Y:S01]  /*194d0*/  @!P1 LEA R4, P2, R12, R11, 0x2 ;  /* 0x0000000b0c049211 */ /* 0x002fe200078410ff */
[----:B------:R-:W-:-:S03]  /*194e0*/  VIADD R24, R205, 0xa0 ;  /* 0x000000a0cd187836 */ /* 0x000fc60000000000 */
[----:B------:R-:W-:Y:S01]  /*194f0*/  @!P1 LEA.HI.X R5, R12, R10, R13, 0x2, P2 ;  /* 0x0000000a0c059211 */ /* 0x000fe200010f140d */
[C---:B------:R-:W-:Y:S01]  /*19500*/  VIADD R13, R205.reuse, 0x10 ;  /* 0x00000010cd0d7836 */ /* 0x040fe20000000000 */
[----:B------:R-:W-:Y:S01]  /*19510*/  SHF.R.S32.HI R24, RZ, 0x1f, R24 ;  /* 0x0000001fff187819 */ /* 0x000fe20000011418 */
        /* <DEDUP_REMOVED lines=13> */
[----:B------:R-:W-:Y:S01]  /*195f0*/  VIADD R13, R205, 0x20 ;  /* 0x00000020cd0d7836 */ /* 0x000fe20000000000 */
        /* <DEDUP_REMOVED lines=104> */
[C---:B------:R-:W-:Y:S01]  /*19c80*/  VIADD R15, R205.reuse, 0xa8 ;  /* 0x000000a8cd0f7836 */ /* 0x040fe20000000000 */
        /* <DEDUP_REMOVED lines=9> */
[----:B-1----:R-:W-:-:S04]  /*19d20*/  @!P0 LEA R4, P3, R21, R11, 0x2 ;  /* 0x0000000b15048211 */ /* 0x002fc800078610ff */
[-C--:B------:R-:W-:Y:S01]  /*19d30*/  @!P0 LEA.HI.X R5, R21, R10.reuse, R24, 0x2, P3 ;  /* 0x0000000a15058211 */ /* 0x080fe200018f1418 */
[C---:B------:R-:W-:Y:S02]  /*19d40*/  VIADD R24, R205.reuse, 0xb0 ;  /* 0x000000b0cd187836 */ /* 0x040fe40000000000 */
[C---:B------:R-:W-:Y:S01]  /*19d50*/  VIADD R21, R205.reuse, 0xd0 ;  /* 0x000000d0cd157836 */ /* 0x040fe20000000000 */
[C---:B--2---:R-:W-:Y:S01]  /*19d60*/  @!P2 LEA R8, P5, R14.reuse, R11, 0x2 ;  /* 0x0000000b0e08a211 */ /* 0x044fe200078a10ff */
[----:B------:R1:W-:Y:S01]  /*19d70*/  @!P0 ST.E.64 desc[UR38][R4.64], R104 ;  /* 0x0000006804008985 */ /* 0x0003e2000c101b26 */
[----:B------:R-:W-:Y:S02]  /*19d80*/  SHF.R.S32.HI R24, RZ, 0x1f, R24 ;  /* 0x0000001fff187819 */ /* 0x000fe40000011418 */
[----:B------:R-:W-:Y:S01]  /*19d90*/  @!P2 LEA.HI.X R9, R14, R10, R15, 0x2, P5 ;  /* 0x0000000a0e09a211 */ /* 0x000fe200028f140f */
[C---:B------:R-:W-:Y:S01]  /*19da0*/  VIADD R14, R205.reuse, 0xc8 ;  /* 0x000000c8cd0e7836 */ /* 0x040fe20000000000 */
[----:B------:R-:W-:Y:S01]  /*19db0*/  ISETP.GE.AND P0, PT, R12, UR4, PT ;  /* 0x000000040c007c0c */ /* 0x000fe2000bf06270 */
[----:B------:R-:W-:-:S02]  /*19dc0*/  VIADD R15, R205, 0xb8 ;  /* 0x000000b8cd0f7836 */ /* 0x000fc40000000000 */
[----:B------:R2:W-:Y:S01]  /*19dd0*/  @!P2 ST.E.64 desc[UR38][R8.64], R108 ;  /* 0x0000006c0800a985 */ /* 0x0005e2000c101b26 */
[----:B------:R-:W-:Y:S02]  /*19de0*/  ISETP.GE.AND P2, PT, R14, UR4, PT ;  /* 0x000000040e007c0c */ /* 0x000fe4000bf46270 */
[----:B------:R-:W-:Y:S02]  /*19df0*/  SHF.R.S32.HI R15, RZ, 0x1f, R15 ;  /* 0x0000001fff0f7819 */ /* 0x000fe4000001140f */
[----:B-1----:R-:W-:-:S04]  /*19e00*/  @!P4 LEA R4, P3, R20, R11, 0x2 ;  /* 0x0000000b1404c211 */ /* 0x002fc800078610ff */
[-C--:B------:R-:W-:Y:S01]  /*19e10*/  @!P4 LEA.HI.X R5, R20, R10.reuse, R24, 0x2, P3 ;  /* 0x0000000a1405c211 */ /* 0x080fe200018f1418 */
[----:B------:R-:W-:Y:S01]  /*19e20*/  VIADD R24, R205, 0xc8 ;  /* 0x000000c8cd187836 */ /* 0x000fe20000000000 */
[----:B------:R-:W-:Y:S01]  /*19e30*/  ISETP.GE.AND P3, PT, R21, UR4, PT ;  /* 0x0000000415007c0c */ /* 0x000fe2000bf66270 */
[----:B------:R-:W-:Y:S01]  /*19e40*/  VIADD R20, R205, 0xd8 ;  /* 0x000000d8cd147836 */ /* 0x000fe20000000000 */
[C---:B--2---:R-:W-:Y:S01]  /*19e50*/  @!P1 LEA R8, P5, R13.reuse, R11, 0x2 ;  /* 0x0000000b0d089211 */ /* 0x044fe200078a10ff */
[----:B------:R1:W-:Y:S01]  /*19e60*/  @!P4 ST.E.64 desc[UR38][R4.64], R112 ;  /* 0x000000700400c985 */ /* 0x0003e2000c101b26 */
[----:B------:R-:W-:Y:S02]  /*19e70*/  SHF.R.S32.HI R24, RZ, 0x1f, R24 ;  /* 0x0000001fff187819 */ /* 0x000fe40000011418 */
[----:B------:R-:W-:Y:S01]  /*19e80*/  @!P1 LEA.HI.X R9, R13, R10, R15, 0x2, P5 ;  /* 0x0000000a0d099211 */ /* 0x000fe200028f140f */
[C---:B------:R-:W-:Y:S02]  /*19e90*/  VIADD R13, R205.reuse, 0xc0 ;  /* 0x000000c0cd0d7836 */ /* 0x040fe40000000000 */
[----:B------:R-:W-:-:S02]  /*19ea0*/  VIADD R15, R205, 0xe0 ;  /* 0x000000e0cd0f7836 */ /* 0x000fc40000000000 */
        /* <DEDUP_REMOVED lines=8> */
[----:B------:R-:W-:Y:S02]  /*19f30*/  ISETP.GE.AND P0, PT, R15, UR4, PT ;  /* 0x000000040f007c0c */ /* 0x000fe4000bf06270 */
[----:B------:R-:W-:Y:S01]  /*19f40*/  @!P2 LEA.HI.X R9, R14, R10, R24, 0x2, P5 ;  /* 0x0000000a0e09a211 */ /* 0x000fe200028f1418 */
[C---:B------:R-:W-:Y:S02]  /*19f50*/  VIADD R24, R205.reuse, 0xd0 ;  /* 0x000000d0cd187836 */ /* 0x040fe40000000000 */
[----:B------:R-:W-:-:S02]  /*19f60*/  VIADD R14, R205, 0xe8 ;  /* 0x000000e8cd0e7836 */ /* 0x000fc40000000000 */
[----:B------:R2:W-:Y:S01]  /*19f70*/  @!P2 ST.E.64 desc[UR38][R8.64], R124 ;  /* 0x0000007c0800a985 */ /* 0x0005e2000c101b26 */
[----:B------:R-:W-:Y:S02]  /*19f80*/  SHF.R.S32.HI R24, RZ, 0x1f, R24 ;  /* 0x0000001fff187819 */ /* 0x000fe40000011418 */
[----:B------:R-:W-:Y:S02]  /*19f90*/  ISETP.GE.AND P2, PT, R237, UR4, PT ;  /* 0x00000004ed007c0c */ /* 0x000fe4000bf46270 */
[----:B------:R-:W-:Y:S01]  /*19fa0*/  @!P3 LEA.HI.X R13, R21, R10, R24, 0x2, P4 ;  /* 0x0000000a150db211 */ /* 0x000fe200020f1418 */
[----:B------:R-:W-:Y:S01]  /*19fb0*/  VIADD R21, R205, 0xd8 ;  /* 0x000000d8cd157836 */ /* 0x000fe20000000000 */
[----:B-1----:R-:W-:Y:S02]  /*19fc0*/  @!P1 LEA R4, P5, R20, R11, 0x2 ;  /* 0x0000000b14049211 */ /* 0x002fe400078a10ff */
[----:B------:R-:W-:Y:S01]  /*19fd0*/  ISETP.GE.AND P4, PT, R14, UR4, PT ;  /* 0x000000040e007c0c */ /* 0x000fe2000bf86270 */
[----:B------:R1:W-:Y:S01]  /*19fe0*/  @!P3 ST.E.64 desc[UR38][R12.64], R128 ;  /* 0x000000800c00b985 */ /* 0x0003e2000c101b26 */
[----:B------:R-:W-:-:S02]  /*19ff0*/  SHF.R.S32.HI R21, RZ, 0x1f, R21 ;  /* 0x0000001fff157819 */ /* 0x000fc40000011415 */
[----:B------:R-:W-:Y:S02]  /*1a000*/  ISETP.GE.AND P3, PT, R236, UR4, PT ;  /* 0x00000004ec007c0c */ /* 0x000fe4000bf66270 */
[----:B------:R-:W-:Y:S01]  /*1a010*/  @!P1 LEA.HI.X R5, R20, R10, R21, 0x2, P5 ;  /* 0x0000000a14059211 */ /* 0x000fe200028f1415 */
[----:B------:R-:W-:Y:S01]  /*1a020*/  VIADD R20, R205, 0xe0 ;  /* 0x000000e0cd147836 */ /* 0x000fe20000000000 */
[-C--:B--2---:R-:W-:Y:S02]  /*1a030*/  @!P0 LEA R8, P5, R15, R11.reuse, 0x2 ;  /* 0x0000000b0f088211 */ /* 0x084fe400078a10ff */
[----:B------:R-:W-:Y:S01]  /*1a040*/  SHF.R.S32.HI R21, RZ, 0x1f, R237 ;  /* 0x0000001fff157819 */ /* 0x000fe200000114ed */
[----:B------:R2:W-:Y:S01]  /*1a050*/  @!P1 ST.E.64 desc[UR38][R4.64], R132 ;  /* 0x0000008404009985 */ /* 0x0005e2000c101b26 */
[----:B------:R-:W-:Y:S02]  /*1a060*/  SHF.R.S32.HI R20, RZ, 0x1f, R20 ;  /* 0x0000001fff147819 */ /* 0x000fe40000011414 */
[----:B-1----:R-:W-:-:S02]  /*1a070*/  @!P4 LEA R12, P1, R14, R11, 0x2 ;  /* 0x0000000b0e0cc211 */ /* 0x002fc400078210ff */
[----:B------:R-:W-:Y:S01]  /*1a080*/  @!P0 LEA.HI.X R9, R15, R10, R20, 0x2, P5 ;  /* 0x0000000a0f098211 */ /* 0x000fe200028f1414 */
[----:B------:R-:W-:Y:S01]  /*1a090*/  VIADD R15, R205, 0xe8 ;  /* 0x000000e8cd0f7836 */ /* 0x000fe20000000000 */
[----:B------:R-:W-:-:S03]  /*1a0a0*/  SHF.R.S32.HI R20, RZ, 0x1f, R236 ;  /* 0x0000001fff147819 */ /* 0x000fc600000114ec */
[----:B------:R3:W-:Y:S01]  /*1a0b0*/  @!P0 ST.E.64 desc[UR38][R8.64], R136 ;  /* 0x0000008808008985 */ /* 0x0007e2000c101b26 */
[----:B------:R-:W-:Y:S02]  /*1a0c0*/  SHF.R.S32.HI R15, RZ, 0x1f, R15 ;  /* 0x0000001fff0f7819 */ /* 0x000fe4000001140f */
[CC--:B--2---:R-:W-:Y:S02]  /*1a0d0*/  @!P2 LEA R4, P5, R237.reuse, R11.reuse, 0x2 ;  /* 0x0000000bed04a211 */ /* 0x0c4fe400078a10ff */
[-C--:B------:R-:W-:Y:S02]  /*1a0e0*/  @!P4 LEA.HI.X R13, R14, R10.reuse, R15, 0x2, P1 ;  /* 0x0000000a0e0dc211 */ /* 0x080fe400008f140f */
[C---:B------:R-:W-:Y:S02]  /*1a0f0*/  @!P3 LEA R14, P1, R236.reuse, R11, 0x2 ;  /* 0x0000000bec0eb211 */ /* 0x040fe400078210ff */
[-C--:B------:R-:W-:Y:S01]  /*1a100*/  @!P2 LEA.HI.X R5, R237, R10.reuse, R21, 0x2, P5 ;  /* 0x0000000aed05a211 */ /* 0x080fe200028f1415 */
[----:B------:R3:W-:Y:S01]  /*1a110*/  @!P4 ST.E.64 desc[UR38][R12.64], R140 ;  /* 0x0000008c0c00c985 */ /* 0x0007e2000c101b26 */
[----:B------:R-:W-:-:S03]  /*1a120*/  @!P3 LEA.HI.X R15, R236, R10, R20, 0x2, P1 ;  /* 0x0000000aec0fb211 */ /* 0x000fc600008f1414 */
[----:B------:R3:W-:Y:S04]  /*1a130*/  @!P2 ST.E.64 desc[UR38][R4.64], R144 ;  /* 0x000000900400a985 */ /* 0x0007e8000c101b26 */
[----:B------:R3:W-:Y:S02]  /*1a140*/  @!P3 ST.E.64 desc[UR38][R14.64], R148 ;  /* 0x000000940e00b985 */ /* 0x0007e4000c101b26 */
.L_x_11886:
[----:B------:R-:W-:Y:S05]  /*1a150*/  BSYNC B1 ;  /* 0x0000000000017941 */ /* 0x000fea0003800000 */
.L_x_11885:
[----:B------:R-:W-:-:S03]  /*1a160*/  UMOV UR4, 0xffffffff ;  /* 0xffffffff00047882 */ /* 0x000fc60000000000 */
[----:B------:R-:W-:Y:S05]  /*1a170*/  BRA.DIV UR4, `(.L_x_11887) ;  /* 0x000000be04907947 */ /* 0x000fea000b800000 */
[----:B-1----:R1:W4:Y:S04]  /*1a180*/  SHFL.IDX PT, R10, R6, 0x1, 0x1c1f ;  /* 0x003c1f00060a7f89 */ /* 0x00232800000e0000 */
[----:B---3--:R1:W3:Y:S02]  /*1a190*/  SHFL.IDX PT, R14, R3, 0x1, 0x1c1f ;  /* 0x003c1f00030e7f89 */ /* 0x0082e400000e0000 */
.L_x_12134:
[----:B------:R-:W-:-:S13]  /*1a1a0*/  ISETP.GE.AND P0, PT, R7, R0, PT ;  /* 0x000000000700720c */ /* 0x000fda0003f06270 */
[----:B------:R-:W-:Y:S05]  /*1a1b0*/  @P0 BRA `(.L_x_11883) ;  /* 0x0000001c00480947 */ /* 0x000fea0003800000 */
[----:B------:R-:W-:Y:S01]  /*1a1c0*/  ULDC UR4, c[0x0][0xac8] ;  /* 0x0002b20000047ab9 */ /* 0x000fe20000000800 */
[C---:B------:R-:W-:Y:S01]  /*1a1d0*/  VIADD R9, R205.reuse, 0x8 ;  /* 0x00000008cd097836 */ /* 0x040fe20000000000 */
[C---:B------:R-:W-:Y:S01]  /*1a1e0*/  ISETP.GE.AND P2, PT, R205.reuse, UR4, PT ;  /* 0x00000004cd007c0c */ /* 0x040fe2000bf46270 */
[C---:B01----:R-:W-:Y:S02]  /*1a1f0*/  VIADD R3, R205.reuse, 0x10 ;  /* 0x00000010cd037836 */ /* 0x043fe40000000000 */
[----:B------:R-:W-:Y:S01]  /*1a200*/  VIADD R12, R205, 0x18 ;  /* 0x00000018cd0c7836 */ /* 0x000fe20000000000 */
[----:B------:R-:W-:Y:S01]  /*1a210*/  ISETP.GE.AND P3, PT, R9, UR4, PT ;  /* 0x0000000409007c0c */ /* 0x000fe2000bf66270 */
[----:B------:R-:W-:Y:S01]  /*1a220*/  VIADD R13, R205, 0x8 ;  /* 0x00000008cd0d7836 */ /* 0x000fe20000000000 */
[----:B------:R-:W-:Y:S01]  /*1a230*/  ISETP.GE.AND P1, PT, R3, UR4, PT ;  /* 0x0000000403007c0c */ /* 0x000fe2000bf26270 */
[C---:B------:R-:W-:Y:S01]  /*1a240*/  VIADD R8, R205.reuse, 0x20 ;  /* 0x00000020cd087836 */ /* 0x040fe20000000000 */
[----:B------:R-:W-:Y:S01]  /*1a250*/  ISETP.GE.AND P0, PT, R12, UR4, PT ;  /* 0x000000040c007c0c */ /* 0x000fe2000bf06270 */
[C---:B--2---:R-:W-:Y:S01]  /*1a260*/  VIADD R11, R205.reuse, 0x10 ;  /* 0x00000010cd0b7836 */ /* 0x044fe20000000000 */
[----:B------:R-:W-:Y:S01]  /*1a270*/  SHF.R.S32.HI R13, RZ, 0x1f, R13 ;  /* 0x0000001fff0d7819 */ /* 0x000fe2000001140d */
[----:B------:R-:W-:-:S02]  /*1a280*/  VIADD R24, R205, 0x68 ;  /* 0x00000068cd187836 */ /* 0x000fc40000000000 */
[----:B---3--:R-:W-:Y:S01]  /*1a290*/  @!P2 IMAD.MOV.U32 R4, RZ, RZ, R14 ;  /* 0x000000ffff04a224 */ /* 0x008fe200078e000e */
[----:B------:R-:W-:Y:S01]  /*1a2a0*/  SHF.R.S32.HI R11, RZ, 0x1f, R11 ;  /* 0x0000001fff0b7819 */ /* 0x000fe2000001140b */
[----:B----4-:R-:W-:Y:S02]  /*1a2b0*/  @!P2 IMAD.MOV.U32 R5, RZ, RZ, R10 ;  /* 0x000000ffff05a224 */ /* 0x010fe400078e000a */
[----:B------:R-:W-:Y:S01]  /*1a2c0*/  @!P3 LEA R6, P4, R9, R14, 0x2 ;  /* 0x0000000e0906b211 */ /* 0x000fe200078810ff */
[C---:B------:R-:W-:Y:S02]  /*1a2d0*/  VIADD R15, R205.reuse, 0x58 ;  /* 0x00000058cd0f7836 */ /* 0x040fe40000000000 */
[----:B------:R-:W-:Y:S01]  /*1a2e0*/  @!P2 IMAD.WIDE R4, R205, 0x4, R4 ;  /* 0x00000004cd04a825 */ /* 0x000fe200078e0204 */
[----:B------:R-:W-:Y:S02]  /*1a2f0*/  @!P3 LEA.HI.X R7, R9, R10, R13, 0x2, P4 ;  /* 0x0000000a0907b211 */ /* 0x000fe400020f140d */
[----:B------:R-:W-:Y:S01]  /*1a300*/  SHF.R.S32.HI R15, RZ, 0x1f, R15 ;  /* 0x0000001fff0f7819 */ /* 0x000fe2000001140f */
[C---:B------:R-:W-:Y:S01]  /*1a310*/  VIADD R9, R205.reuse, 0x28 ;  /* 0x00000028cd097836 */ /* 0x040fe20000000000 */
[----:B------:R0:W-:Y:S01]  /*1a320*/  @!P2 ST.E.64 desc[UR38][R4.64], R26 ;  /* 0x0000001a0400a985 */ /* 0x0001e2000c101b26 */
[----:B------:R-:W-:Y:S01]  /*1a330*/  ISETP.GE.AND P2, PT, R8, UR4, PT ;  /* 0x0000000408007c0c */ /* 0x000fe2000bf46270 */
[----:B------:R-:W-:-:S02]  /*1a340*/  VIADD R13, R205, 0x18 ;  /* 0x00000018cd0d7836 */ /* 0x000fc40000000000 */
[----:B------:R1:W-:Y:S01]  /*1a350*/  @!P3 ST.E.64 desc[UR38][R6.64], R30 ;  /* 0x0000001e0600b985 */ /* 0x0003e2000c101b26 */
[----:B------:R-:W-:Y:S01]  /*1a360*/  ISETP.GE.AND P3, PT, R9, UR4, PT ;  /* 0x0000000409007c0c */ /* 0x000fe2000bf66270 */
[C---:B------:R-:W-:Y:S01]  /*1a370*/  VIADD R25, R205.reuse, 0x78 ;  /* 0x00000078cd197836 */ /* 0x040fe20000000000 */
[----:B------:R-:W-:Y:S01]  /*1a380*/  SHF.R.S32.HI R13, RZ, 0x1f, R13 ;  /* 0x0000001fff0d7819 */ /* 0x000fe2000001140d */
[C---:B------:R-:W-:Y:S02]  /*1a390*/  VIADD R28, R205.reuse, 0x68 ;  /* 0x00000068cd1c7836 */ /* 0x040fe40000000000 */
[----:B------:R-:W-:-:S03]  /*1a3a0*/  VIADD R29, R205, 0x98 ;  /* 0x00000098cd1d7836 */ /* 0x000fc60000000000 */
[----:B------:R-:W-:Y:S02]  /*1a3b0*/  SHF.R.S32.HI R28, RZ, 0x1f, R28 ;  /* 0x0000001fff1c7819 */ /* 0x000fe4000001141c */
[C---:B0-----:R-:W-:Y:S02]  /*1a3c0*/  @!P1 LEA R4, P5, R3.reuse, R14, 0x2 ;  /* 0x0000000e03049211 */ /* 0x041fe400078a10ff */
[----:B------:R-:W-:Y:S02]  /*1a3d0*/  SHF.R.S32.HI R29, RZ, 0x1f, R29 ;  /* 0x0000001fff1d7819 */ /* 0x000fe4000001141d */
[----:B------:R-:W-:Y:S01]  /*1a3e0*/  @!P1 LEA.HI.X R5, R3, R10, R11, 0x2, P5 ;  /* 0x0000000a03059211 */ /* 0x000fe200028f140b */
[C---:B------:R-:W-:Y:S01]  /*1a3f0*/  VIADD R3, R205.reuse, 0x30 ;  /* 0x00000030cd037836 */ /* 0x040fe20000000000 */
[----:B-1----:R-:W-:Y:S01]  /*1a400*/  @!P0 LEA R6, P4, R12, R14, 0x2 ;  /* 0x0000000e0c068211 */ /* 0x002fe200078810ff */
[----:B------:R-:W-:Y:S02]  /*1a410*/  VIADD R11, R205, 0x20 ;  /* 0x00000020cd0b7836 */ /* 0x000fe40000000000 */
[----:B------:R0:W-:Y:S01]  /*1a420*/  @!P1 ST.E.64 desc[UR38][R4.64], R34 ;  /* 0x0000002204009985 */ /* 0x0001e2000c101b26 */
[----:B------:R-:W-:-:S02]  /*1a430*/  ISETP.GE.AND P1, PT, R3, UR4, PT ;  /* 0x0000000403007c0c */ /* 0x000fc4000bf26270 */
[----:B------:R-:W-:Y:S02]  /*1a440*/  SHF.R.S32.HI R11, RZ, 0x1f, R11 ;  /* 0x0000001fff0b7819 */ /* 0x000fe4000001140b */
[----:B------:R-:W-:Y:S01]  /*1a450*/  @!P0 LEA.HI.X R7, R12, R10, R13, 0x2, P4 ;  /* 0x0000000a0c078211 */ /* 0x000fe200020f140d */
[C---:B------:R-:W-:Y:S02]  /*1a460*/  VIADD R12, R205.reuse, 0x38 ;  /* 0x00000038cd0c7836 */ /* 0x040fe40000000000 */
[----:B------:R-:W-:Y:S02]  /*1a470*/  VIADD R13, R205, 0x28 ;  /* 0x00000028cd0d7836 */ /* 0x000fe40000000000 */
[----:B------:R1:W-:Y:S01]  /*1a480*/  @!P0 ST.E.64 desc[UR38][R6.64], R38 ;  /* 0x0000002606008985 */ /* 0x0003e2000c101b26 */
[----:B------:R-:W-:Y:S02]  /*1a490*/  ISETP.GE.AND P0, PT, R12, UR4, PT ;  /* 0x000000040c007c0c */ /* 0x000fe4000bf06270 */
[----:B------:R-:W-:-:S02]  /*1a4a0*/  SHF.R.S32.HI R13, RZ, 0x1f, R13 ;  /* 0x0000001fff0d7819 */ /* 0x000fc4000001140d */
[----:B0-----:R-:W-:-:S04]  /*1a4b0*/  @!P2 LEA R4, P5, R8, R14, 0x2 ;  /* 0x0000000e0804a211 */ /* 0x001fc800078a10ff */
[----:B------:R-:W-:Y:S01]  /*1a4c0*/  @!P2 LEA.HI.X R5, R8, R10, R11, 0x2, P5 ;  /* 0x0000000a0805a211 */ /* 0x000fe200028f140b */
[C---:B------:R-:W-:Y:S02]  /*1a4d0*/  VIADD R8, R205.reuse, 0x40 ;  /* 0x00000040cd087836 */ /* 0x040fe40000000000 */
[----:B------:R-:W-:Y:S01]  /*1a4e0*/  VIADD R11, R205, 0x30 ;  /* 0x00000030cd0b7836 */ /* 0x000fe20000000000 */
[C---:B-1----:R-:W-:Y:S01]  /*1a4f0*/  @!P3 LEA R6, P4, R9.reuse, R14, 0x2 ;  /* 0x0000000e0906b211 */ /* 0x042fe200078810ff */
        /* <DEDUP_REMOVED lines=9> */
[----:B0-----:R-:W-:-:S04]  /*1a590*/  @!P1 LEA R4, P5, R3, R14, 0x2 ;  /* 0x0000000e03049211 */ /* 0x001fc800078a10ff */
[----:B------:R-:W-:Y:S01]  /*1a5a0*/  @!P1 LEA.HI.X R5, R3, R10, R11, 0x2, P5 ;  /* 0x0000000a03059211 */ /* 0x000fe200028f140b */
[C---:B------:R-:W-:Y:S02]  /*1a5b0*/  VIADD R3, R205.reuse, 0x50 ;  /* 0x00000050cd037836 */ /* 0x040fe40000000000 */
[----:B------:R-:W-:Y:S01]  /*1a5c0*/  VIADD R11, R205, 0x40 ;  /* 0x00000040cd0b7836 */ /* 0x000fe20000000000 */
[C---:B-1----:R-:W-:Y:S01]  /*1a5d0*/  @!P0 LEA R6, P4, R12.reuse, R14, 0x2 ;  /* 0x0000000e0c068211 */ /* 0x042fe200078810ff */
        /* <DEDUP_REMOVED lines=12> */
[----:B------:R-:W-:Y:S01]  /*1a6a0*/  VIADD R8, R205, 0x50 ;  /* 0x00000050cd087836 */ /* 0x000fe20000000000 */
[----:B-1----:R-:W-:Y:S01]  /*1a6b0*/  @!P3 LEA R6, P4, R9, R14, 0x2 ;  /* 0x0000000e0906b211 */ /* 0x002fe200078810ff */
[----:B------:R0:W-:Y:S01]  /*1a6c0*/  @!P2 ST.E.64 desc[UR38][R4.64], R58 ;  /* 0x0000003a0400a985 */ /* 0x0001e2000c101b26 */
[----:B------:R-:W-:Y:S02]  /*1a6d0*/  ISETP.GE.AND P2, PT, R11, UR4, PT ;  /* 0x000000040b007c0c */ /* 0x000fe4000bf46270 */
[----:B------:R-:W-:Y:S01]  /*1a6e0*/  @!P3 LEA.HI.X R7, R9, R10, R12, 0x2, P4 ;  /* 0x0000000a0907b211 */ /* 0x000fe200020f140c */
[----:B------:R-:W-:Y:S01]  /*1a6f0*/  VIADD R12, R205, 0x60 ;  /* 0x00000060cd0c7836 */ /* 0x000fe20000000000 */
[----:B------:R-:W-:-:S03]  /*1a700*/  SHF.R.S32.HI R8, RZ, 0x1f, R8 ;  /* 0x0000001fff087819 */ /* 0x000fc60000011408 */
[----:B------:R1:W-:Y:S01]  /*1a710*/  @!P3 ST.E.64 desc[UR38][R6.64], R62 ;  /* 0x0000003e0600b985 */ /* 0x0003e2000c101b26 */
[----:B------:R-:W-:Y:S02]  /*1a720*/  ISETP.GE.AND P3, PT, R24, UR4, PT ;  /* 0x0000000418007c0c */ /* 0x000fe4000bf66270 */
[----:B------:R-:W-:Y:S02]  /*1a730*/  SHF.R.S32.HI R12, RZ, 0x1f, R12 ;  /* 0x0000001fff0c7819 */ /* 0x000fe4000001140c */
[----:B0-----:R-:W-:-:S04]  /*1a740*/  @!P1 LEA R4, P5, R3, R14, 0x2 ;  /* 0x0000000e03049211 */ /* 0x001fc800078a10ff */
[----:B------:R-:W-:Y:S01]  /*1a750*/  @!P1 LEA.HI.X R5, R3, R10, R8, 0x2, P5 ;  /* 0x0000000a03059211 */ /* 0x000fe200028f1408 */
[----:B------:R-:W-:Y:S01]  /*1a760*/  VIADD R3, R205, 0x70 ;  /* 0x00000070cd037836 */ /* 0x000fe20000000000 */
[-C--:B------:R-:W-:Y:S02]  /*1a770*/  @!P2 LEA R8, P5, R11, R14.reuse, 0x2 ;  /* 0x0000000e0b08a211 */ /* 0x080fe400078a10ff */
[----:B-1----:R-:W-:Y:S01]  /*1a780*/  @!P0 LEA R6, P4, R13, R14, 0x2 ;  /* 0x0000000e0d068211 */ /* 0x002fe200078810ff */
        /* <DEDUP_REMOVED lines=9> */
[----:B------:R-:W-:Y:S01]  /*1a820*/  @!P3 LEA.HI.X R13, R24, R10, R28, 0x2, P4 ;  /* 0x0000000a180db211 */ /* 0x000fe200020f141c */
[----:B------:R2:W-:Y:S01]  /*1a830*/  @!P2 ST.E.64 desc[UR38][R8.64], R74 ;  /* 0x0000004a0800a985 */ /* 0x0005e2000c101b26 */
[----:B------:R-:W-:Y:S01]  /*1a840*/  ISETP.GE.AND P2, PT, R11, UR4, PT ;  /* 0x000000040b007c0c */ /* 0x000fe2000bf46270 */
[C---:B------:R-:W-:Y:S01]  /*1a850*/  VIADD R24, R205.reuse, 0x88 ;  /* 0x00000088cd187836 */ /* 0x040fe20000000000 */
[----:B------:R-:W-:Y:S01]  /*1a860*/  SHF.R.S32.HI R15, RZ, 0x1f, R15 ;  /* 0x0000001fff0f7819 */ /* 0x000fe2000001140f */
[----:B------:R-:W-:Y:S01]  /*1a870*/  VIADD R28, R205, 0x78 ;  /* 0x00000078cd1c7836 */ /* 0x000fe20000000000 */
[C---:B------:R-:W-:Y:S01]  /*1a880*/  @!P1 LEA R20, P5, R3.reuse, R14, 0x2 ;  /* 0x0000000e03149211 */ /* 0x040fe200078a10ff */
[----:B------:R3:W-:Y:S01]  /*1a890*/  @!P3 ST.E.64 desc[UR38][R12.64], R78 ;  /* 0x0000004e0c00b985 */ /* 0x0007e2000c101b26 */
[----:B------:R-:W-:Y:S02]  /*1a8a0*/  ISETP.GE.AND P3, PT, R24, UR4, PT ;  /* 0x0000000418007c0c */ /* 0x000fe4000bf66270 */
[----:B------:R-:W-:Y:S01]  /*1a8b0*/  @!P1 LEA.HI.X R21, R3, R10, R15, 0x2, P5 ;  /* 0x0000000a03159211 */ /* 0x000fe200028f140f */
[----:B------:R-:W-:Y:S01]  /*1a8c0*/  VIADD R3, R205, 0x90 ;  /* 0x00000090cd037836 */ /* 0x000fe20000000000 */
[----:B0-----:R-:W-:Y:S01]  /*1a8d0*/  @!P0 LEA R4, P4, R25, R14, 0x2 ;  /* 0x0000000e19048211 */ /* 0x001fe200078810ff */
[----:B------:R-:W-:Y:S01]  /*1a8e0*/  VIADD R15, R205, 0x80 ;  /* 0x00000080cd0f7836 */ /* 0x000fe20000000000 */
[----:B------:R-:W-:Y:S01]  /*1a8f0*/  SHF.R.S32.HI R28, RZ, 0x1f, R28 ;  /* 0x0000001fff1c7819 */ /* 0x000fe2000001141c */
[----:B------:R0:W-:Y:S01]  /*1a900*/  @!P1 ST.E.64 desc[UR38][R20.64], R82 ;  /* 0x0000005214009985 */ /* 0x0001e2000c101b26 */
[----:B------:R-:W-:-:S02]  /*1a910*/  ISETP.GE.AND P1, PT, R3, UR4, PT ;  /* 0x0000000403007c0c */ /* 0x000fc4000bf26270 */
[----:B------:R-:W-:Y:S02]  /*1a920*/  SHF.R.S32.HI R15, RZ, 0x1f, R15 ;  /* 0x0000001fff0f7819 */ /* 0x000fe4000001140f */
[----:B-1----:R-:W-:Y:S02]  /*1a930*/  @!P2 LEA R6, P5, R11, R14, 0x2 ;  /* 0x0000000e0b06a211 */ /* 0x002fe400078a10ff */
[-C--:B------:R-:W-:Y:S01]  /*1a940*/  @!P0 LEA.HI.X R5, R25, R10.reuse, R28, 0x2, P4 ;  /* 0x0000000a19058211 */ /* 0x080fe200020f141c */
[----:B------:R-:W-:Y:S01]  /*1a950*/  VIADD R25, R205, 0x98 ;  /* 0x00000098cd197836 */ /* 0x000fe20000000000 */
[----:B------:R-:W-:Y:S01]  /*1a960*/  @!P2 LEA.HI.X R7, R11, R10, R15, 0x2, P5 ;  /* 0x0000000a0b07a211 */ /* 0x000fe200028f140f */
[C---:B------:R-:W-:Y:S01]  /*1a970*/  VIADD R28, R205.reuse, 0x88 ;  /* 0x00000088cd1c7836 */ /* 0x040fe20000000000 */
[----:B--2---:R-:W-:Y:S01]  /*1a980*/  @!P3 LEA R8, P4, R24, R14, 0x2 ;  /* 0x0000000e1808b211 */ /* 0x004fe200078810ff */
[----:B------:R-:W-:Y:S01]  /*1a990*/  VIADD R11, R205, 0xa0 ;  /* 0x000000a0cd0b7836 */ /* 0x000fe20000000000 */
[----:B------:R1:W-:Y:S01]  /*1a9a0*/  @!P0 ST.E.64 desc[UR38][R4.64], R86 ;  /* 0x0000005604008985 */ /* 0x0003e2000c101b26 */
[----:B------:R-:W-:Y:S01]  /*1a9b0*/  ISETP.GE.AND P0, PT, R25, UR4, PT ;  /* 0x0000000419007c0c */ /* 0x000fe2000bf06270 */
[----:B------:R-:W-:Y:S01]  /*1a9c0*/  VIADD R15, R205, 0x90 ;  /* 0x00000090cd0f7836 */ /* 0x000fe20000000000 */
[----:B------:R-:W-:Y:S01]  /*1a9d0*/  SHF.R.S32.HI R28, RZ, 0x1f, R28 ;  /* 0x0000001fff1c7819 */ /* 0x000fe2000001141c */
[----:B------:R2:W-:Y:S01]  /*1a9e0*/  @!P2 ST.E.64 desc[UR38][R6.64], R90 ;  /* 0x0000005a0600a985 */ /* 0x0005e2000c101b26 */
[----:B------:R-:W-:-:S02]  /*1a9f0*/  ISETP.GE.AND P2, PT, R11, UR4, PT ;  /* 0x000000040b007c0c */ /* 0x000fc4000bf46270 */
[----:B------:R-:W-:Y:S01]  /*1aa00*/  @!P3 LEA.HI.X R9, R24, R10, R28, 0x2, P4 ;  /* 0x0000000a1809b211 */ /* 0x000fe200020f141c */
[C---:B------:R-:W-:Y:S01]  /*1aa10*/  VIADD R28, R205.reuse, 0xa8 ;  /* 0x000000a8cd1c7836 */ /* 0x040fe20000000000 */
[----:B------:R-:W-:Y:S01]  /*1aa20*/  SHF.R.S32.HI R15, RZ, 0x1f, R15 ;  /* 0x0000001fff0f7819 */ /* 0x000fe2000001140f */
[----:B------:R-:W-:Y:S01]  /*1aa30*/  VIADD R24, R205, 0xa0 ;  /* 0x000000a0cd187836 */ /* 0x000fe20000000000 */
[C---:B---3--:R-:W-:Y:S01]  /*1aa40*/  @!P1 LEA R12, P5, R3.reuse, R14, 0x2 ;  /* 0x0000000e030c9211 */ /* 0x048fe200078a10ff */
[----:B------:R3:W-:Y:S01]  /*1aa50*/  @!P3 ST.E.64 desc[UR38][R8.64], R94 ;  /* 0x0000005e0800b985 */ /* 0x0007e2000c101b26 */
[----:B------:R-:W-:Y:S02]  /*1aa60*/  ISETP.GE.AND P4, PT, R28, UR4, PT ;  /* 0x000000041c007c0c */ /* 0x000fe4000bf86270 */
[----:B------:R-:W-:Y:S01]  /*1aa70*/  @!P1 LEA.HI.X R13, R3, R10, R15, 0x2, P5 ;  /* 0x0000000a030d9211 */ /* 0x000fe200028f140f */
[----:B------:R-:W-:Y:S01]  /*1aa80*/  VIADD R15, R205, 0xb0 ;  /* 0x000000b0cd0f7836 */ /* 0x000fe20000000000 */
[-C--:B0-----:R-:W-:Y:S01]  /*1aa90*/  @!P0 LEA R20, P5, R25, R14.reuse, 0x2 ;  /* 0x0000000e19148211 */ /* 0x081fe200078a10ff */
[----:B------:R-:W-:Y:S01]  /*1aaa0*/  VIADD R3, R205, 0xb8 ;  /* 0x000000b8cd037836 */ /* 0x000fe20000000000 */
[----:B------:R-:W-:Y:S01]  /*1aab0*/  SHF.R.S32.HI R24, RZ, 0x1f, R24 ;  /* 0x0000001fff187819 */ /* 0x000fe20000011418 */
[----:B------:R0:W-:Y:S01]  /*1aac0*/  @!P1 ST.E.64 desc[UR38][R12.64], R98 ;  /* 0x000000620c009985 */ /* 0x0001e2000c101b26 */
[----:B-1----:R-:W-:-:S02]  /*1aad0*/  @!P2 LEA R4, P1, R11, R14, 0x2 ;  /* 0x0000000e0b04a211 */ /* 0x002fc400078210ff */
[----:B------:R-:W-:Y:S02]  /*1aae0*/  ISETP.GE.AND P3, PT, R15, UR4, PT ;  /* 0x000000040f007c0c */ /* 0x000fe4000bf66270 */
[-C--:B------:R-:W-:Y:S01]  /*1aaf0*/  @!P0 LEA.HI.X R21, R25, R10.reuse, R29, 0x2, P5 ;  /* 0x0000000a19158211 */ /* 0x080fe200028f141d */
[----:B------:R-:W-:Y:S01]  /*1ab00*/  VIADD R29, R205, 0xa8 ;  /* 0x000000a8cd1d7836 */ /* 0x000fe20000000000 */
[----:B------:R-:W-:Y:S01]  /*1ab10*/  @!P2 LEA.HI.X R5, R11, R10, R24, 0x2, P1 ;  /* 0x0000000a0b05a211 */ /* 0x000fe200008f1418 */
[----:B------:R-:W-:Y:S01]  /*1ab20*/  VIADD R25, R205, 0xc8 ;  /* 0x000000c8cd197836 */ /* 0x000fe20000000000 */
[----:B------:R-:W-:Y:S01]  /*1ab30*/  ISETP.GE.AND P1, PT, R3, UR4, PT ;  /* 0x0000000403007c0c */ /* 0x000fe2000bf26270 */
[----:B------:R-:W-:Y:S01]  /*1ab40*/  @!P0 ST.E.64 desc[UR38][R20.64], R102 ;  /* 0x0000006614008985 */ /* 0x000fe2000c101b26 */
[-C--:B--2---:R-:W-:Y:S01]  /*1ab50*/  @!P4 LEA R6, P0, R28, R14.reuse, 0x2 ;  /* 0x0000000e1c06c211 */ /* 0x084fe200078010ff */
[C---:B------:R-:W-:Y:S01]  /*1ab60*/  VIADD R24, R205.reuse, 0xb0 ;  /* 0x000000b0cd187836 */ /* 0x040fe20000000000 */
[----:B------:R-:W-:Y:S01]  /*1ab70*/  SHF.R.S32.HI R29, RZ, 0x1f, R29 ;  /* 0x0000001fff1d7819 */ /* 0x000fe2000001141d */
[----:B------:R-:W-:Y:S01]  /*1ab80*/  VIADD R11, R205, 0xc0 ;  /* 0x000000c0cd0b7836 */ /* 0x000fe20000000000 */
[----:B------:R1:W-:Y:S01]  /*1ab90*/  @!P2 ST.E.64 desc[UR38][R4.64], R106 ;  /* 0x0000006a0400a985 */ /* 0x0003e2000c101b26 */
[----:B---3--:R-:W-:-:S02]  /*1aba0*/  @!P3 LEA R8, P5, R15, R14, 0x2 ;  /* 0x0000000e0f08b211 */ /* 0x008fc400078a10ff */
[----:B------:R-:W-:Y:S01]  /*1abb0*/  @!P4 LEA.HI.X R7, R28, R10, R29, 0x2, P0 ;  /* 0x0000000a1c07c211 */ /* 0x000fe200000f141d */
[----:B------:R-:W-:Y:S01]  /*1abc0*/  VIADD R28, R205, 0xb8 ;  /* 0x000000b8cd1c7836 */ /* 0x000fe20000000000 */
[----:B------:R-:W-:Y:S02]  /*1abd0*/  SHF.R.S32.HI R24, RZ, 0x1f, R24 ;  /* 0x0000001fff187819 */ /* 0x000fe40000011418 */
[----:B------:R-:W-:Y:S01]  /*1abe0*/  ISETP.GE.AND P0, PT, R25, UR4, PT ;  /* 0x0000000419007c0c */ /* 0x000fe2000bf06270 */
[----:B------:R2:W-:Y:S01]  /*1abf0*/  @!P4 ST.E.64 desc[UR38][R6.64], R110 ;  /* 0x0000006e0600c985 */ /* 0x0005e2000c101b26 */
[----:B------:R-:W-:Y:S02]  /*1ac00*/  ISETP.GE.AND P2, PT, R11, UR4, PT ;  /* 0x000000040b007c0c */ /* 0x000fe4000bf46270 */
[----:B0-----:R-:W-:Y:S02]  /*1ac10*/  @!P1 LEA R12, P4, R3, R14, 0x2 ;  /* 0x0000000e030c9211 */ /* 0x001fe400078810ff */
[----:B------:R-:W-:-:S02]  /*1ac20*/  SHF.R.S32.HI R28, RZ, 0x1f, R28 ;  /* 0x0000001fff1c7819 */ /* 0x000fc4000001141c */
[-C--:B------:R-:W-:Y:S01]  /*1ac30*/  @!P3 LEA.HI.X R9, R15, R10.reuse, R24, 0x2, P5 ;  /* 0x0000000a0f09b211 */ /* 0x080fe200028f1418 */
[----:B------:R-:W-:Y:S01]  /*1ac40*/  VIADD R15, R205, 0xd0 ;  /* 0x000000d0cd0f7836 */ /* 0x000fe20000000000 */
[----:B------:R-:W-:Y:S01]  /*1ac50*/  @!P1 LEA.HI.X R13, R3, R10, R28, 0x2, P4 ;  /* 0x0000000a030d9211 */ /* 0x000fe200020f141c */
[----:B------:R-:W-:Y:S02]  /*1ac60*/  VIADD R28, R205, 0xc8 ;  /* 0x000000c8cd1c7836 */ /* 0x000fe40000000000 */
[----:B------:R0:W-:Y:S01]  /*1ac70*/  @!P3 ST.E.64 desc[UR38][R8.64], R114 ;  /* 0x000000720800b985 */ /* 0x0001e2000c101b26 */
[----:B------:R-:W-:Y:S01]  /*1ac80*/  ISETP.GE.AND P3, PT, R15, UR4, PT ;  /* 0x000000040f007c0c */ /* 0x000fe2000bf66270 */
[----:B------:R-:W-:Y:S01]  /*1ac90*/  VIADD R24, R205, 0xc0 ;  /* 0x000000c0cd187836 */ /* 0x000fe20000000000 */
[-C--:B-1----:R-:W-:Y:S01]  /*1aca0*/  @!P0 LEA R4, P4, R25, R14.reuse, 0x2 ;  /* 0x0000000e19048211 */ /* 0x082fe200078810ff */
[----:B------:R-:W-:Y:S01]  /*1acb0*/  VIADD R3, R205, 0xd8 ;  /* 0x000000d8cd037836 */ /* 0x000fe20000000000 */
[----:B------:R-:W-:Y:S01]  /*1acc0*/  SHF.R.S32.HI R28, RZ, 0x1f, R28 ;  /* 0x0000001fff1c7819 */ /* 0x000fe2000001141c */
[----:B------:R1:W-:Y:S01]  /*1acd0*/  @!P1 ST.E.64 desc[UR38][R12.64], R118 ;  /* 0x000000760c009985 */ /* 0x0003e2000c101b26 */
[----:B------:R-:W-:-:S02]  /*1ace0*/  @!P2 LEA R20, P5, R11, R14, 0x2 ;  /* 0x0000000e0b14a211 */ /* 0x000fc400078a10ff */
[----:B------:R-:W-:Y:S02]  /*1acf0*/  SHF.R.S32.HI R24, RZ, 0x1f, R24 ;  /* 0x0000001fff187819 */ /* 0x000fe40000011418 */
[-C--:B------:R-:W-:Y:S01]  /*1ad00*/  @!P0 LEA.HI.X R5, R25, R10.reuse, R28, 0x2, P4 ;  /* 0x0000000a19058211 */ /* 0x080fe200020f141c */
[----:B------:R-:W-:Y:S01]  /*1ad10*/  VIADD R25, R205, 0xd0 ;  /* 0x000000d0cd197836 */ /* 0x000fe20000000000 */
[----:B------:R-:W-:Y:S01]  /*1ad20*/  @!P2 LEA.HI.X R21, R11, R10, R24, 0x2, P5 ;  /* 0x0000000a0b15a211 */ /* 0x000fe200028f1418 */
[----:B------:R-:W-:Y:S01]  /*1ad30*/  VIADD R24, R205, 0xe0 ;  /* 0x000000e0cd187836 */ /* 0x000fe20000000000 */
[----:B------:R-:W-:Y:S01]  /*1ad40*/  ISETP.GE.AND P1, PT, R3, UR4, PT ;  /* 0x0000000403007c0c */ /* 0x000fe2000bf26270 */
[----:B------:R-:W-:Y:S01]  /*1ad50*/  VIADD R11, R205, 0xe8 ;  /* 0x000000e8cd0b7836 */ /* 0x000fe20000000000 */
[----:B------:R-:W-:Y:S01]  /*1ad60*/  SHF.R.S32.HI R25, RZ, 0x1f, R25 ;  /* 0x0000001fff197819 */ /* 0x000fe20000011419 */
[----:B------:R3:W-:Y:S01]  /*1ad70*/  @!P2 ST.E.64 desc[UR38][R20.64], R122 ;  /* 0x0000007a1400a985 */ /* 0x0007e2000c101b26 */
[----:B--2---:R-:W-:-:S02]  /*1ad80*/  @!P3 LEA R6, P5, R15, R14, 0x2 ;  /* 0x0000000e0f06b211 */ /* 0x004fc400078a10ff */
[----:B------:R-:W-:Y:S01]  /*1ad90*/  ISETP.GE.AND P4, PT, R24, UR4, PT ;  /* 0x0000000418007c0c */ /* 0x000fe2000bf86270 */
[----:B------:R2:W-:Y:S01]  /*1ada0*/  @!P0 ST.E.64 desc[UR38][R4.64], R126 ;  /* 0x0000007e04008985 */ /* 0x0005e2000c101b26 */
[----:B------:R-:W-:Y:S01]  /*1adb0*/  @!P3 LEA.HI.X R7, R15, R10, R25, 0x2, P5 ;  /* 0x0000000a0f07b211 */ /* 0x000fe200028f1419 */
[----:B------:R-:W-:Y:S01]  /*1adc0*/  VIADD R15, R205, 0xd8 ;  /* 0x000000d8cd0f7836 */ /* 0x000fe20000000000 */
[----:B------:R-:W-:Y:S01]  /*1add0*/  ISETP.GE.AND P2, PT, R11, UR4, PT ;  /* 0x000000040b007c0c */ /* 0x000fe2000bf46270 */
[----:B------:R-:W-:Y:S01]  /*1ade0*/  VIADD R25, R205, 0xe0 ;  /* 0x000000e0cd197836 */ /* 0x000fe20000000000 */
[----:B------:R-:W-:Y:S01]  /*1adf0*/  ISETP.GE.AND P0, PT, R237, UR4, PT ;  /* 0x00000004ed007c0c */ /* 0x000fe2000bf06270 */
[----:B------:R2:W-:Y:S01]  /*1ae00*/  @!P3 ST.E.64 desc[UR38][R6.64], R130 ;  /* 0x000000820600b985 */ /* 0x0005e2000c101b26 */
[----:B------:R-:W-:Y:S02]  /*1ae10*/  SHF.R.S32.HI R15, RZ, 0x1f, R15 ;  /* 0x0000001fff0f7819 */ /* 0x000fe4000001140f */
[----:B0-----:R-:W-:-:S02]  /*1ae20*/  @!P1 LEA R8, P5, R3, R14, 0x2 ;  /* 0x0000000e03089211 */ /* 0x001fc400078a10ff */
[----:B------:R-:W-:Y:S02]  /*1ae30*/  SHF.R.S32.HI R25, RZ, 0x1f, R25 ;  /* 0x0000001fff197819 */ /* 0x000fe40000011419 */
[----:B------:R-:W-:Y:S01]  /*1ae40*/  @!P1 LEA.HI.X R9, R3, R10, R15, 0x2, P5 ;  /* 0x0000000a03099211 */ /* 0x000fe200028f140f */
[----:B------:R-:W-:Y:S01]  /*1ae50*/  VIADD R15, R205, 0xe8 ;  /* 0x000000e8cd0f7836 */ /* 0x000fe20000000000 */
[CC--:B-1----:R-:W-:Y:S02]  /*1ae60*/  @!P4 LEA R12, P3, R24.reuse, R14.reuse, 0x2 ;  /* 0x0000000e180cc211 */ /* 0x0c2fe400078610ff */
[----:B---3--:R-:W-:Y:S01]  /*1ae70*/  @!P2 LEA R20, P5, R11, R14, 0x2 ;  /* 0x0000000e0b14a211 */ /* 0x008fe200078a10ff */
[----:B------:R2:W-:Y:S01]  /*1ae80*/  @!P1 ST.E.64 desc[UR38][R8.64], R134 ;  /* 0x0000008608009985 */ /* 0x0005e2000c101b26 */
[----:B------:R-:W-:Y:S02]  /*1ae90*/  SHF.R.S32.HI R15, RZ, 0x1f, R15 ;  /* 0x0000001fff0f7819 */ /* 0x000fe4000001140f */
[----:B------:R-:W-:-:S02]  /*1aea0*/  @!P4 LEA.HI.X R13, R24, R10, R25, 0x2, P3 ;  /* 0x0000000a180dc211 */ /* 0x000fc400018f1419 */
[----:B------:R-:W-:Y:S02]  /*1aeb0*/  SHF.R.S32.HI R3, RZ, 0x1f, R237 ;  /* 0x0000001fff037819 */ /* 0x000fe400000114ed */
[----:B------:R-:W-:Y:S01]  /*1aec0*/  @!P0 LEA R24, P3, R237, R14, 0x2 ;  /* 0x0000000eed188211 */ /* 0x000fe200078610ff */
[----:B------:R2:W-:Y:S01]  /*1aed0*/  @!P4 ST.E.64 desc[UR38][R12.64], R138 ;  /* 0x0000008a0c00c985 */ /* 0x0005e2000c101b26 */
[-C--:B------:R-:W-:Y:S02]  /*1aee0*/  @!P2 LEA.HI.X R21, R11, R10.reuse, R15, 0x2, P5 ;  /* 0x0000000a0b15a211 */ /* 0x080fe400028f140f */
        /* <DEDUP_REMOVED lines=10> */
.L_x_11870:
        /* <DEDUP_REMOVED lines=27> */
.L_x_11888:
        /* <DEDUP_REMOVED lines=26> */
[----:B------:R-:W-:Y:S02]  /*1b2e0*/  IMAD R13, R12, R28, R13 ;  /* 0x0000001c0c0d7224 */ /* 0x000fe400078e020d */
[----:B---3--:R-:W-:Y:S01]  /*1b2f0*/  @P1 IMAD.HI.U32 R0, R29, R0, RZ ;  /* 0x000000001d001227 */ /* 0x008fe200078e00ff */
[----:B------:R-:W1:Y:S03]  /*1b300*/  @!P0 LDC R5, c[0x0][0xb54] ;  /* 0x0002d500ff058b82 */ /* 0x000e660000000800 */
        /* <DEDUP_REMOVED lines=15> */
[----:B--2---:R-:W-:Y:S01]  /*1b400*/  IMAD R0, R7, R11, RZ ;  /* 0x0000000b07007224 */ /* 0x004fe200078e02ff */
        /* <DEDUP_REMOVED lines=8> */
.L_x_11890:
[----:B------:R-:W-:Y:S05]  /*1b490*/  BSYNC B1 ;  /* 0x0000000000017941 */ /* 0x000fea0003800000 */
.L_x_11889:
[----:B------:R-:W-:Y:S05]  /*1b4a0*/  @P2 BRA `(.L_x_11883) ;  /* 0x00000008008c2947 */ /* 0x000fea0003800000 */
[----:B------:R-:W1:Y:S01]  /*1b4b0*/  S2R R0, SR_TID.X ;  /* 0x0000000000007919 */ /* 0x000e620000002100 */
[----:B------:R-:W4:Y:S01]  /*1b4c0*/  LDC R21, c[0x0][0xbe8] ;  /* 0x0002fa00ff157b82 */ /* 0x000f220000000800 */
[----:B------:R-:W-:Y:S01]  /*1b4d0*/  ULDC.64 UR4, c[0x0][0xaa0] ;  /* 0x0002a80000047ab9 */ /* 0x000fe20000000a00 */
[----:B------:R-:W-:Y:S01]  /*1b4e0*/  ULDC.64 UR6, c[0x0][0xaf0] ;  /* 0x0002bc0000067ab9 */ /* 0x000fe20000000a00 */
[----:B----4-:R-:W-:Y:S01]  /*1b4f0*/  ISETP.NE.AND P0, PT, R21, 0x1, PT ;  /* 0x000000011500780c */ /* 0x010fe20003f05270 */
[----:B-1----:R-:W-:Y:S02]  /*1b500*/  VIADD R6, R0, 0xffffff80 ;  /* 0xffffff8000067836 */ /* 0x002fe40000000000 */
[----:B------:R-:W-:-:S03]  /*1b510*/  IMAD R0, R26, UR4, RZ ;  /* 0x000000041a007c24 */ /* 0x000fc6000f8e02ff */
[----:B0-----:R-:W-:-:S07]  /*1b520*/  SHF.R.S32.HI R5, RZ, 0x1f, R6 ;  /* 0x0000001fff057819 */ /* 0x001fce0000011406 */
[----:B------:R-:W0:Y:S01]  /*1b530*/  @P0 LDC R8, c[0x0][0xbec] ;  /* 0x0002fb00ff080b82 */ /* 0x000e220000000800 */
[----:B------:R-:W-:Y:S01]  /*1b540*/  IMAD R7, R3, UR5, R0 ;  /* 0x0000000503077c24 */ /* 0x000fe2000f8e0200 */
[----:B------:R-:W-:Y:S01]  /*1b550*/  LEA.HI R9, R5, R6, RZ, 0x3 ;  /* 0x0000000605097211 */ /* 0x000fe200078f18ff */
[----:B------:R-:W-:Y:S01]  /*1b560*/  IMAD.WIDE.U32 R4, R3, UR4, RZ ;  /* 0x0000000403047c25 */ /* 0x000fe2000f8e00ff */
[----:B------:R-:W-:Y:S02]  /*1b570*/  ULDC.64 UR4, c[0x0][0xae8] ;  /* 0x0002ba0000047ab9 */ /* 0x000fe40000000a00 */
[----:B------:R-:W-:Y:S02]  /*1b580*/  LOP3.LUT R13, R9, 0xfffffff8, RZ, 0xc0, !PT ;  /* 0xfffffff8090d7812 */ /* 0x000fe400078ec0ff */
[----:B------:R-:W1:Y:S01]  /*1b590*/  @P0 LDC R11, c[0x0][0xbf0] ;  /* 0x0002fc00ff0b0b82 */ /* 0x000e620000000800 */
[----:B------:R-:W-:Y:S01]  /*1b5a0*/  SHF.R.S32.HI R10, RZ, 0x3, R9 ;  /* 0x00000003ff0a7819 */ /* 0x000fe20000011409 */
[----:B------:R-:W-:-:S02]  /*1b5b0*/  IMAD.IADD R5, R5, 0x1, R7 ;  /* 0x0000000105057824 */ /* 0x000fc400078e0207 */
[----:B------:R-:W-:Y:S02]  /*1b5c0*/  IMAD.IADD R0, R6, 0x1, -R13 ;  /* 0x0000000106007824 */ /* 0x000fe400078e0a0d */
[----:B------:R-:W-:-:S04]  /*1b5d0*/  IMAD.WIDE.U32 R4, R224, UR4, R4 ;  /* 0x00000004e0047c25 */ /* 0x000fc8000f8e0004 */
[----:B------:R-:W-:Y:S02]  /*1b5e0*/  IMAD R0, R0, 0x20, R10 ;  /* 0x0000002000007824 */ /* 0x000fe400078e020a */
[----:B------:R-:W-:Y:S01]  /*1b5f0*/  IMAD R5, R224, UR5, R5 ;  /* 0x00000005e0057c24 */ /* 0x000fe2000f8e0205 */
[----:B------:R-:W-:Y:S01]  /*1b600*/  ULDC.64 UR4, c[0x0][0xae0] ;  /* 0x0002b80000047ab9 */ /* 0x000fe20000000a00 */
[----:B------:R-:W-:Y:S02]  /*1b610*/  IMAD.IADD R9, R209, 0x1, R0 ;  /* 0x00000001d1097824 */ /* 0x000fe400078e0200 */
[----:B------:R-:W-:Y:S02]  /*1b620*/  IMAD R6, R28, UR6, RZ ;  /* 0x000000061c067c24 */ /* 0x000fe4000f8e02ff */
[----:B0-----:R-:W-:-:S04]  /*1b630*/  @P0 IMAD.HI.U32 R0, R9, R8, RZ ;  /* 0x0000000809000227 */ /* 0x001fc800078e00ff */
[----:B------:R-:W-:Y:S01]  /*1b640*/  IMAD.MOV.U32 R3, RZ, RZ, R9 ;  /* 0x000000ffff037224 */ /* 0x000fe200078e0009 */
[----:B-1----:R-:W-:Y:S01]  /*1b650*/  @P0 SHF.R.U32.HI R3, RZ, R11, R0 ;  /* 0x0000000bff030219 */ /* 0x002fe20000011600 */
[C---:B------:R-:W-:Y:S02]  /*1b660*/  IMAD R7, R27.reuse, UR7, R6 ;  /* 0x000000071b077c24 */ /* 0x040fe4000f8e0206 */
[----:B------:R-:W-:Y:S01]  /*1b670*/  IMAD.WIDE.U32 R4, R27, UR6, R4 ;  /* 0x000000061b047c25 */ /* 0x000fe2000f8e0004 */
[----:B------:R-:W-:-:S03]  /*1b680*/  SHF.R.S32.HI R0, RZ, 0x1f, R3 ;  /* 0x0000001fff007819 */ /* 0x000fc60000011403 */
[----:B------:R-:W-:Y:S02]  /*1b690*/  IMAD.MOV R6, RZ, RZ, -R3 ;  /* 0x000000ffff067224 */ /* 0x000fe400078e0a03 */
[----:B------:R-:W-:Y:S02]  /*1b6a0*/  IMAD.IADD R5, R5, 0x1, R7 ;  /* 0x0000000105057824 */ /* 0x000fe400078e0207 */
[----:B------:R-:W-:Y:S02]  /*1b6b0*/  IMAD R0, R0, UR4, RZ ;  /* 0x0000000400007c24 */ /* 0x000fe4000f8e02ff */
[----:B------:R-:W-:Y:S02]  /*1b6c0*/  IMAD R7, R21, R6, R9 ;  /* 0x0000000615077224 */ /* 0x000fe400078e0209 */
[----:B------:R-:W-:-:S04]  /*1b6d0*/  IMAD.WIDE.U32 R4, R3, UR4, R4 ;  /* 0x0000000403047c25 */ /* 0x000fc8000f8e0004 */
        /* <DEDUP_REMOVED lines=9> */
[----:B------:R-:W-:Y:S02]  /*1b770*/  SHF.R.S32.HI R7, RZ, 0x1f, R6 ;  /* 0x0000001fff077819 */ /* 0x000fe40000011406 */
[----:B------:R-:W-:Y:S01]  /*1b780*/  IMAD.IADD R3, R5, 0x1, R3 ;  /* 0x0000000105037824 */ /* 0x000fe200078e0203 */
[----:B------:R-:W-:Y:S01]  /*1b790*/  LEA R0, P0, R4, UR4, 0x1 ;  /* 0x0000000404007c11 */ /* 0x000fe2000f8008ff */
[----:B------:R-:W-:-:S03]  /*1b7a0*/  UMOV UR4, 0xffffffff ;  /* 0xffffffff00047882 */ /* 0x000fc60000000000 */
[----:B------:R-:W-:Y:S01]  /*1b7b0*/  LEA.HI.X R4, R4, UR5, R3, 0x1, P0 ;  /* 0x0000000504047c11 */ /* 0x000fe200080f0c03 */
[----:B------:R-:W-:Y:S08]  /*1b7c0*/  BRA.DIV UR4, `(.L_x_11891) ;  /* 0x000000aa04447947 */ /* 0x000ff0000b800000 */
[----:B------:R0:W1:Y:S04]  /*1b7d0*/  SHFL.IDX PT, R3, R4, RZ, 0x181f ;  /* 0x00181fff04037589 */ /* 0x00006800000e0000 */
[----:B------:R0:W4:Y:S02]  /*1b7e0*/  SHFL.IDX PT, R14, R0, RZ, 0x181f ;  /* 0x00181fff000e7589 */ /* 0x00012400000e0000 */
.L_x_12137:
[----:B------:R-:W-:Y:S01]  /*1b7f0*/  IMAD R20, R20, R21, RZ ;  /* 0x0000001514147224 */ /* 0x000fe200078e02ff */
[----:B------:R-:W-:Y:S01]  /*1b800*/  BSSY B1, `(.L_x_11892) ;  /* 0x0000018000017945 */ /* 0x000fe20003800000 */
[----:B------:R-:W-:-:S05]  /*1b810*/  IMAD.IADD R209, R10, 0x1, R209 ;  /* 0x000000010ad17824 */ /* 0x000fca00078e02d1 */
        /* <DEDUP_REMOVED lines=10> */
[CC--:B------:R-:W-:Y:S02]  /*1b8c0*/  @!P2 LEA R10, P4, R223.reuse, R14.reuse, 0x1 ;  /* 0x0000000edf0aa211 */ /* 0x0c0fe400078808ff */
[-C--:B-1----:R-:W-:Y:S02]  /*1b8d0*/  @!P3 LEA.HI.X R9, R208, R3.reuse, R5, 0x1, P5 ;  /* 0x00000003d009b211 */ /* 0x082fe400028f0c05 */
        /* <DEDUP_REMOVED lines=10> */
.L_x_11893:
[----:B------:R-:W-:Y:S05]  /*1b980*/  BSYNC B1 ;  /* 0x0000000000017941 */ /* 0x000fea0003800000 */
.L_x_11892:
[----:B------:R-:W-:-:S03]  /*1b990*/  UMOV UR4, 0xffffffff ;  /* 0xffffffff00047882 */ /* 0x000fc60000000000 */
[----:B------:R-:W-:Y:S05]  /*1b9a0*/  BRA.DIV UR4, `(.L_x_11894) ;  /* 0x000000aa04007947 */ /* 0x000fea000b800000 */
[----:B-1----:R1:W0:Y:S04]  /*1b9b0*/  SHFL.IDX PT, R3, R4, 0x1, 0x181f ;  /* 0x00381f0004037f89 */ /* 0x00222800000e0000 */
[----:B----4-:R1:W4:Y:S02]  /*1b9c0*/  SHFL.IDX PT, R14, R0, 0x1, 0x181f ;  /* 0x00381f00000e7f89 */ /* 0x01032400000e0000 */
.L_x_12141:
        /* <DEDUP_REMOVED lines=12> */
[CC--:B----4-:R-:W-:Y:S02]  /*1ba90*/  @!P3 LEA R8, P5, R208.reuse, R14.reuse, 0x1 ;  /* 0x0000000ed008b211 */ /* 0x0d0fe400078a08ff */
[CC--:B------:R-:W-:Y:S02]  /*1baa0*/  @!P2 LEA R10, P4, R223.reuse, R14.reuse, 0x1 ;  /* 0x0000000edf0aa211 */ /* 0x0c0fe400078808ff */
[-C--:B0-----:R-:W-:Y:S02]  /*1bab0*/  @!P3 LEA.HI.X R9, R208, R3.reuse, R12, 0x1, P5 ;  /* 0x00000003d009b211 */ /* 0x081fe400028f0c0c */
[-C--:B------:R-:W-:Y:S02]  /*1bac0*/  @!P1 LEA R12, P5, R222, R14.reuse, 0x1 ;  /* 0x0000000ede0c9211 */ /* 0x080fe400078a08ff */
        /* <DEDUP_REMOVED lines=8> */
.L_x_11896:
[----:B------:R-:W-:Y:S05]  /*1bb50*/  BSYNC B1 ;  /* 0x0000000000017941 */ /* 0x000fea0003800000 */
.L_x_11895:
[----:B------:R-:W-:-:S03]  /*1bb60*/  UMOV UR4, 0xffffffff ;  /* 0xffffffff00047882 */ /* 0x000fc60000000000 */
[----:B------:R-:W-:Y:S05]  /*1bb70*/  BRA.DIV UR4, `(.L_x_11897) ;  /* 0x000000a604d47947 */ /* 0x000fea000b800000 */
[----:B0-----:R0:W0:Y:S04]  /*1bb80*/  SHFL.IDX PT, R3, R4, 0x2, 0x181f ;  /* 0x00581f0004037f89 */ /* 0x00102800000e0000 */
[----:B----4-:R4:W0:Y:S02]  /*1bb90*/  SHFL.IDX PT, R14, R0, 0x2, 0x181f ;  /* 0x00581f00000e7f89 */ /* 0x01082400000e0000 */
.L_x_12145:
        /* <DEDUP_REMOVED lines=12> */
[CC--:B0-----:R-:W-:Y:S02]  /*1bc60*/  @!P3 LEA R8, P5, R208.reuse, R14.reuse, 0x1 ;  /* 0x0000000ed008b211 */ /* 0x0c1fe400078a08ff */
[CC--:B------:R-:W-:Y:S02]  /*1bc70*/  @!P2 LEA R10, P4, R223.reuse, R14.reuse, 0x1 ;  /* 0x0000000edf0aa211 */ /* 0x0c0fe400078808ff */
[-C--:B------:R-:W-:Y:S02]  /*1bc80*/  @!P3 LEA.HI.X R9, R208, R3.reuse, R12, 0x1, P5 ;  /* 0x00000003d009b211 */ /* 0x080fe400028f0c0c */
        /* <DEDUP_REMOVED lines=9> */
.L_x_11899:
[----:B------:R-:W-:Y:S05]  /*1bd20*/  BSYNC B1 ;  /* 0x0000000000017941 */ /* 0x000fea0003800000 */
.L_x_11898:
[----:B------:R-:W-:-:S03]  /*1bd30*/  UMOV UR4, 0xffffffff ;  /* 0xffffffff00047882 */ /* 0x000fc60000000000 */
[----:B------:R-:W-:Y:S05]  /*1bd40*/  BRA.DIV UR4, `(.L_x_11900) ;  /* 0x000000a604a87947 */ /* 0x000fea000b800000 */
[----:B0-----:R0:W0:Y:S04]  /*1bd50*/  SHFL.IDX PT, R3, R4, 0x3, 0x181f ;  /* 0x00781f0004037f89 */ /* 0x00102800000e0000 */
[----:B------:R0:W0:Y:S02]  /*1bd60*/  SHFL.IDX PT, R14, R0, 0x3, 0x181f ;  /* 0x00781f00000e7f89 */ /* 0x00002400000e0000 */
.L_x_12149:
        /* <DEDUP_REMOVED lines=11> */
[CC--:B------:R-:W-:Y:S02]  /*1be20*/  @!P3 LEA R4, P5, R208.reuse, R14.reuse, 0x1 ;  /* 0x0000000ed004b211 */ /* 0x0c0fe400078a08ff */
        /* <DEDUP_REMOVED lines=11> */
.L_x_11883:
[----:B------:R-:W-:Y:S05]  /*1bee0*/  BSYNC B0 ;  /* 0x0000000000007941 */ /* 0x000fea0003800000 */
.L_x_11869:
[----:B------:R-:W-:Y:S02]  /*1bef0*/  ULDC UR4, c[0x0][0xc3c] ;  /* 0x00030f0000047ab9 */ /* 0x000fe40000000800 */
[----:B---3--:R-:W-:-:S13]  /*1bf00*/  ISETP.GE.AND P0, PT, R155, UR4, PT ;  /* 0x000000049b007c0c */ /* 0x008fda000bf06270 */
[----:B------:R-:W-:Y:S05]  /*1bf10*/  @!P0 BRA `(.L_x_11901) ;  /* 0xfffffe54002c8947 */ /* 0x000fea000383ffff */
[----:B------:R-:W-:Y:S05]  /*1bf20*/  BRA `(.L_x_11682) ;  /* 0x0000008c00507947 */ /* 0x000fea0003800000 */
.L_x_11680:
        /* <DEDUP_REMOVED lines=18> */
.L_x_11902:
        /* <DEDUP_REMOVED lines=43> */
.L_x_11906:
        /* <DEDUP_REMOVED lines=39> */
.L_x_11904:
        /* <DEDUP_REMOVED lines=12> */
.L_x_11907:
        /* <DEDUP_REMOVED lines=63> */
.L_x_11908:
        /* <DEDUP_REMOVED lines=61> */
.L_x_11909:
[----:B01----:R-:W-:-:S05]  /*1cdf0*/  LOP3.LUT R3, RZ, R2, RZ, 0x33, !PT ;  /* 0x00000002ff037212 */ /* 0x003fca00078e33ff */
[----:B------:R-:W-:-:S05]  /*1ce00*/  IMAD.IADD R2, R4, 0x1, R3 ;  /* 0x0000000104027824 */ /* 0x000fca00078e0203 */
[----:B------:R1:W-:Y:S01]  /*1ce10*/  STL [R1+0x4], R2 ;  /* 0x0000040201007387 */ /* 0x0003e20000100800 */
[----:B------:R-:W-:Y:S05]  /*1ce20*/  BRA `(.L_x_11910) ;  /* 0x0000000000107947 */ /* 0x000fea0003800000 */
.L_x_11905:
[----:B------:R-:W-:Y:S01]  /*1ce30*/  IMAD.U32 R2, RZ, RZ, UR6 ;  /* 0x00000006ff027e24 */ /* 0x000fe2000f8e00ff */
[----:B------:R0:W-:Y:S04]  /*1ce40*/  STL [R1+0x4], RZ ;  /* 0x000004ff01007387 */ /* 0x0001e80000100800 */
[----:B------:R0:W-:Y:S04]  /*1ce50*/  STL [R1+0x8], RZ ;  /* 0x000008ff01007387 */ /* 0x0001e80000100800 */
[----:B------:R0:W-:Y:S02]  /*1ce60*/  STL [R1], R2 ;  /* 0x0000000201007387 */ /* 0x0001e40000100800 */
.L_x_11910:
        /* <DEDUP_REMOVED lines=10> */
.L_x_11903:
        /* <DEDUP_REMOVED lines=32> */
.L_x_12071:
[----:B--2---:R-:W2:Y:S01]  /*1d110*/  LDL R14, [R1+0xc] ;  /* 0x00000c00010e7983 */ /* 0x004ea20000100800 */
        /* <DEDUP_REMOVED lines=55> */
.L_x_11912:
        /* <DEDUP_REMOVED lines=16> */
.L_x_11913:
[----:B------:R-:W-:Y:S05]  /*1d590*/  @!P1 BRA `(.L_x_11914) ;  /* 0x00000000000c9947 */ /* 0x000fea0003800000 */
[----:B------:R-:W2:Y:S04]  /*1d5a0*/  LDG.E R7, desc[UR38][R4.64] ;  /* 0x0000002604077981 */ /* 0x000ea8000c1e1900 */
[----:B------:R-:W2:Y:S02]  /*1d5b0*/  LDG.E R4, desc[UR38][R4.64+0x4] ;  /* 0x0000042604047981 */ /* 0x000ea4000c1e1900 */
[----:B--2---:R-:W-:-:S07]  /*1d5c0*/  IMAD.IADD R7, R4, 0x1, -R7 ;  /* 0x0000000104077824 */ /* 0x004fce00078e0a07 */
.L_x_11914:
        /* <DEDUP_REMOVED lines=37> */
.L_x_11917:
[----:B------:R-:W-:-:S13]  /*1d820*/  ISETP.NE.AND P0, PT, R3, 0x1, PT ;  /* 0x000000010300780c */ /* 0x000fda0003f05270 */
[----:B------:R-:W1:Y:S02]  /*1d830*/  @P0 LDC.64 R4, c[0x0][0x9e8] ;  /* 0x00027a00ff040b82 */ /* 0x000e640000000a00 */
[----:B-1----:R-:W-:-:S05]  /*1d840*/  @P0 IMAD.HI.U32 R4, R2, R4, RZ ;  /* 0x0000000402040227 */ /* 0x002fca00078e00ff */
[----:B------:R-:W-:-:S07]  /*1d850*/  @P0 SHF.R.U32.HI R2, RZ, R5, R4 ;  /* 0x00000005ff020219 */ /* 0x000fce0000011604 */
.L_x_11918:
[----:B------:R-:W-:Y:S05]  /*1d860*/  BSYNC B0 ;  /* 0x0000000000007941 */ /* 0x000fea0003800000 */
.L_x_11916:
[----:B------:R-:W-:-:S05]  /*1d870*/  IMAD R2, R2, R3, R3 ;  /* 0x0000000302027224 */ /* 0x000fca00078e0203 */
[----:B------:R-:W-:-:S07]  /*1d880*/  VIMNMX R8, R8, R2, PT ;  /* 0x0000000208087248 */ /* 0x000fce0003fe0100 */
.L_x_11915:
[----:B------:R-:W1:Y:S01]  /*1d890*/  @P1 LDC R4, c[0x0][0x44c] ;  /* 0x00011300ff041b82 */ /* 0x000e620000000800 */
[----:B------:R-:W-:Y:S01]  /*1d8a0*/  VIADD R8, R8, 0x5f ;  /* 0x0000005f08087836 */ /* 0x000fe20000000000 */
[----:B------:R-:W-:Y:S01]  /*1d8b0*/  ULDC UR4, c[0x0][0x9dc] ;  /* 0x0002770000047ab9 */ /* 0x000fe20000000800 */
[----:B------:R-:W-:Y:S02]  /*1d8c0*/  IMAD.MOV.U32 R2, RZ, RZ, R13 ;  /* 0x000000ffff027224 */ /* 0x000fe400078e000d */
[----:B------:R-:W-:-:S03]  /*1d8d0*/  IMAD.HI R8, R8, 0x2aaaaaab, RZ ;  /* 0x2aaaaaab08087827 */ /* 0x000fc600078e02ff */
[----:B------:R-:W2:Y:S01]  /*1d8e0*/  @P1 LDC R5, c[0x0][0x450] ;  /* 0x00011400ff051b82 */ /* 0x000ea20000000800 */
[----:B------:R-:W-:Y:S02]  /*1d8f0*/  IMAD.IADD R17, R6, 0x1, -R15 ;  /* 0x0000000106117824 */ /* 0x000fe400078e0a0f */
[----:B-1----:R-:W-:-:S05]  /*1d900*/  @P1 IMAD.HI.U32 R4, R13, R4, RZ ;  /* 0x000000040d041227 */ /* 0x002fca00078e00ff */
[----:B--2---:R-:W-:Y:S02]  /*1d910*/  @P1 SHF.R.U32.HI R2, RZ, R5, R4 ;  /* 0x00000005ff021219 */ /* 0x004fe40000011604 */
[----:B------:R-:W-:-:S03]  /*1d920*/  SHF.R.U32.HI R4, RZ, 0x1f, R8 ;  /* 0x0000001fff047819 */ /* 0x000fc60000011608 */
[----:B------:R-:W-:Y:S01]  /*1d930*/  IMAD.IADD R2, R17, 0x1, R2 ;  /* 0x0000000111027824 */ /* 0x000fe200078e0202 */
[----:B------:R-:W-:-:S03]  /*1d940*/  LEA.HI.SX32 R8, R8, R4, 0x1c ;  /* 0x0000000408087211 */ /* 0x000fc600078fe2ff */
[----:B------:R-:W-:Y:S01]  /*1d950*/  VIADD R6, R2, -UR4 ;  /* 0x8000000402067c36 */ /* 0x000fe20008000000 */
        /* <DEDUP_REMOVED lines=12> */
.L_x_11921:
[----:B------:R-:W-:-:S13]  /*1da20*/  ISETP.NE.AND P0, PT, R3, 0x1, PT ;  /* 0x000000010300780c */ /* 0x000fda0003f05270 */
[----:B------:R-:W1:Y:S02]  /*1da30*/  @P0 LDC.64 R4, c[0x0][0x9e8] ;  /* 0x00027a00ff040b82 */ /* 0x000e640000000a00 */
[----:B-1----:R-:W-:-:S05]  /*1da40*/  @P0 IMAD.HI.U32 R4, R2, R4, RZ ;  /* 0x0000000402040227 */ /* 0x002fca00078e00ff */
[----:B------:R-:W-:-:S07]  /*1da50*/  @P0 SHF.R.U32.HI R2, RZ, R5, R4 ;  /* 0x00000005ff020219 */ /* 0x000fce0000011604 */
.L_x_11922:
[----:B------:R-:W-:Y:S05]  /*1da60*/  BSYNC B0 ;  /* 0x0000000000007941 */ /* 0x000fea0003800000 */
.L_x_11920:
[----:B------:R-:W-:-:S05]  /*1da70*/  IMAD R2, R2, R3, RZ ;  /* 0x0000000302027224 */ /* 0x000fca00078e02ff */
[----:B------:R-:W-:-:S07]  /*1da80*/  VIMNMX R6, R6, R2, !PT ;  /* 0x0000000206067248 */ /* 0x000fce0007fe0100 */
.L_x_11919:
        /* <DEDUP_REMOVED lines=41> */
.L_x_11924:
[----:B------:R-:W-:Y:S05]  /*1dd20*/  BSYNC B0 ;  /* 0x0000000000007941 */ /* 0x000fea0003800000 */
.L_x_11923:
[-C--:B------:R-:W-:Y:S01]  /*1dd30*/  IMAD R5, R13, R2.reuse, R5 ;  /* 0x000000020d057224 */ /* 0x080fe200078e0205 */
        /* <DEDUP_REMOVED lines=24> */
.L_x_12152:
[----:B--2---:R-:W-:Y:S02]  /*1dec0*/  ISETP.NE.AND P0, PT, R14, RZ, PT ;  /* 0x000000ff0e00720c */ /* 0x004fe40003f05270 */
[----:B------:R-:W-:-:S11]  /*1ded0*/  PLOP3.LUT P6, PT, PT, PT, PT, 0x8, 0x0 ;  /* 0x000000000000781c */ /* 0x000fd60003fce170 */
[----:B------:R-:W-:Y:S05]  /*1dee0*/  @P0 BRA `(.L_x_11928) ;  /* 0x00000000000c0947 */ /* 0x000fea0003800000 */
[----:B------:R-:W-:-:S03]  /*1def0*/  UMOV UR4, 0xffffffff ;  /* 0xffffffff00047882 */ /* 0x000fc60000000000 */
[----:B------:R-:W-:Y:S05]  /*1df00*/  BRA.DIV UR4, `(.L_x_11929) ;  /* 0x0000008604b47947 */ /* 0x000fea000b800000 */
[----:B------:R-:W-:-:S13]  /*1df10*/  ELECT P6, URZ, PT ;  /* 0x00000000003f782f */ /* 0x000fda00038c0000 */
.L_x_11928:
        /* <DEDUP_REMOVED lines=9> */
.L_x_12155:
[----:B------:R-:W-:Y:S05]  /*1dfb0*/  BSYNC B1 ;  /* 0x0000000000017941 */ /* 0x000fea0003800000 */
.L_x_11930:
        /* <DEDUP_REMOVED lines=12> */
.L_x_12156:
[----:B------:R-:W-:Y:S05]  /*1e080*/  BSYNC B2 ;  /* 0x0000000000027941 */ /* 0x000fea0003800000 */
.L_x_11934:
        /* <DEDUP_REMOVED lines=9> */
.L_x_11937:
[----:B------:R-:W-:Y:S05]  /*1e120*/  BSYNC B2 ;  /* 0x0000000000027941 */ /* 0x000fea0003800000 */
.L_x_11936:
        /* <DEDUP_REMOVED lines=13> */
.L_x_11938:
        /* <DEDUP_REMOVED lines=13> */
.L_x_12157:
[----:B------:R-:W-:Y:S05]  /*1e2d0*/  BSYNC B2 ;  /* 0x0000000000027941 */ /* 0x000fea0003800000 */
.L_x_11939:
        /* <DEDUP_REMOVED lines=11> */
.L_x_11942:
[----:B------:R-:W-:Y:S05]  /*1e390*/  BSYNC B2 ;  /* 0x0000000000027941 */ /* 0x000fea0003800000 */
.L_x_11941:
        /* <DEDUP_REMOVED lines=10> */
.L_x_11943:
        /* <DEDUP_REMOVED lines=15> */
.L_x_11944:
        /* <DEDUP_REMOVED lines=15> */
.L_x_11945:
        /* <DEDUP_REMOVED lines=15> */
.L_x_11946:
        /* <DEDUP_REMOVED lines=10> */
.L_x_11933:
[----:B------:R-:W-:Y:S05]  /*1e7b0*/  BSYNC B1 ;  /* 0x0000000000017941 */ /* 0x000fea0003800000 */
.L_x_11932:
        /* <DEDUP_REMOVED lines=13> */
.L_x_11962:
        /* <DEDUP_REMOVED lines=13> */
.L_x_12158:
[----:B------:R-:W-:Y:S05]  /*1e960*/  BSYNC B2 ;  /* 0x0000000000027941 */ /* 0x000fea0003800000 */
.L_x_11949:
        /* <DEDUP_REMOVED lines=9> */
.L_x_11952:
[----:B------:R-:W-:Y:S05]  /*1ea00*/  BSYNC B2 ;  /* 0x0000000000027941 */ /* 0x000fea0003800000 */
.L_x_11951:
        /* <DEDUP_REMOVED lines=12> */
.L_x_11953:
        /* <DEDUP_REMOVED lines=13> */
.L_x_12159:
[----:B------:R-:W-:Y:S05]  /*1eba0*/  BSYNC B2 ;  /* 0x0000000000027941 */ /* 0x000fea0003800000 */
.L_x_11954:
        /* <DEDUP_REMOVED lines=11> */
.L_x_11957:
[----:B------:R-:W-:Y:S05]  /*1ec60*/  BSYNC B2 ;  /* 0x0000000000027941 */ /* 0x000fea0003800000 */
.L_x_11956:
        /* <DEDUP_REMOVED lines=10> */
.L_x_11958:
        /* <DEDUP_REMOVED lines=15> */
.L_x_11959:
        /* <DEDUP_REMOVED lines=15> */
.L_x_11960:
        /* <DEDUP_REMOVED lines=15> */
.L_x_11961:
        /* <DEDUP_REMOVED lines=10> */
.L_x_11948:
[----:B------:R-:W-:Y:S05]  /*1f080*/  BSYNC B1 ;  /* 0x0000000000017941 */ /* 0x000fea0003800000 */
.L_x_11947:
        /* <DEDUP_REMOVED lines=12> */
.L_x_11926:
[----:B------:R-:W-:Y:S05]  /*1f150*/  BSYNC B0 ;  /* 0x0000000000007941 */ /* 0x000fea0003800000 */
.L_x_11925:
        /* <DEDUP_REMOVED lines=26> */
.L_x_11965:
[----:B------:R-:W-:-:S13]  /*1f300*/  ISETP.NE.AND P0, PT, R3, 0x1, PT ;  /* 0x000000010300780c */ /* 0x000fda0003f05270 */
[----:B-1----:R-:W1:Y:S02]  /*1f310*/  @P0 LDC.64 R6, c[0x0][0x9e8] ;  /* 0x00027a00ff060b82 */ /* 0x002e640000000a00 */
[----:B-1----:R-:W-:-:S05]  /*1f320*/  @P0 IMAD.HI.U32 R6, R5, R6, RZ ;  /* 0x0000000605060227 */ /* 0x002fca00078e00ff */
[----:B------:R-:W-:-:S07]  /*1f330*/  @P0 SHF.R.U32.HI R5, RZ, R7, R6 ;  /* 0x00000007ff050219 */ /* 0x000fce0000011606 */
.L_x_11966:
[----:B------:R-:W-:Y:S05]  /*1f340*/  BSYNC B0 ;  /* 0x0000000000007941 */ /* 0x000fea0003800000 */
.L_x_11964:
[----:B------:R-:W-:-:S05]  /*1f350*/  IMAD R5, R5, R3, R3 ;  /* 0x0000000305057224 */ /* 0x000fca00078e0203 */
[----:B------:R-:W-:-:S07]  /*1f360*/  VIMNMX R2, R2, R5, PT ;  /* 0x0000000502027248 */ /* 0x000fce0003fe0100 */
.L_x_11963:
[----:B------:R-:W2:Y:S01]  /*1f370*/  LDL R7, [R1+0x5c] ;  /* 0x00005c0001077983 */ /* 0x000ea20000100800 */
[----:B------:R-:W3:Y:S01]  /*1f380*/  @P1 LDC R0, c[0x0][0x44c] ;  /* 0x00011300ff001b82 */ /* 0x000ee20000000800 */
[----:B------:R-:W-:Y:S01]  /*1f390*/  VIADD R2, R2, 0x5f ;  /* 0x0000005f02027836 */ /* 0x000fe20000000000 */
[----:B------:R-:W-:Y:S01]  /*1f3a0*/  ULDC UR4, c[0x0][0x9dc] ;  /* 0x0002770000047ab9 */ /* 0x000fe20000000800 */
[----:B------:R-:W-:Y:S02]  /*1f3b0*/  IMAD.MOV.U32 R5, RZ, RZ, R8 ;  /* 0x000000ffff057224 */ /* 0x000fe400078e0008 */
[----:B------:R-:W-:-:S03]  /*1f3c0*/  IMAD.HI R2, R2, 0x2aaaaaab, RZ ;  /* 0x2aaaaaab02027827 */ /* 0x000fc600078e02ff */
[----:B-1----:R-:W1:Y:S01]  /*1f3d0*/  @P1 LDC R6, c[0x0][0x450] ;  /* 0x00011400ff061b82 */ /* 0x002e620000000800 */
[----:B---3--:R-:W-:-:S05]  /*1f3e0*/  @P1 IMAD.HI.U32 R0, R8, R0, RZ ;  /* 0x0000000008001227 */ /* 0x008fca00078e00ff */
[----:B-1----:R-:W-:-:S05]  /*1f3f0*/  @P1 SHF.R.U32.HI R5, RZ, R6, R0 ;  /* 0x00000006ff051219 */ /* 0x002fca0000011600 */
        /* <DEDUP_REMOVED lines=17> */
.L_x_11969:
[----:B------:R-:W-:-:S13]  /*1f510*/  ISETP.NE.AND P0, PT, R3, 0x1, PT ;  /* 0x000000010300780c */ /* 0x000fda0003f05270 */
[----:B------:R-:W1:Y:S02]  /*1f520*/  @P0 LDC.64 R6, c[0x0][0x9e8] ;  /* 0x00027a00ff060b82 */ /* 0x000e640000000a00 */
[----:B-1----:R-:W-:-:S05]  /*1f530*/  @P0 IMAD.HI.U32 R6, R0, R6, RZ ;  /* 0x0000000600060227 */ /* 0x002fca00078e00ff */
[----:B------:R-:W-:-:S07]  /*1f540*/  @P0 SHF.R.U32.HI R0, RZ, R7, R6 ;  /* 0x00000007ff000219 */ /* 0x000fce0000011606 */
.L_x_11970:
[----:B------:R-:W-:Y:S05]  /*1f550*/  BSYNC B0 ;  /* 0x0000000000007941 */ /* 0x000fea0003800000 */
.L_x_11968:
[----:B------:R-:W-:-:S05]  /*1f560*/  IMAD R0, R0, R3, RZ ;  /* 0x0000000300007224 */ /* 0x000fca00078e02ff */
[----:B------:R-:W-:-:S07]  /*1f570*/  VIMNMX R2, R2, R0, !PT ;  /* 0x0000000002027248 */ /* 0x000fce0007fe0100 */
.L_x_11967:
        /* <DEDUP_REMOVED lines=39> */
.L_x_11972:
[----:B------:R-:W-:Y:S05]  /*1f7f0*/  BSYNC B0 ;  /* 0x0000000000007941 */ /* 0x000fea0003800000 */
.L_x_11971:
        /* <DEDUP_REMOVED lines=27> */
.L_x_11974:
        /* <DEDUP_REMOVED lines=20> */
.L_x_11977:
[----:B------:R-:W-:Y:S05]  /*1faf0*/  BSYNC B6 ;  /* 0x0000000000067941 */ /* 0x000fea0003800000 */
.L_x_11976:
        /* <DEDUP_REMOVED lines=20> */
.L_x_11980:
        /* <DEDUP_REMOVED lines=15> */
.L_x_11979:
[----:B------:R-:W-:Y:S05]  /*1fd30*/  BSYNC B6 ;  /* 0x0000000000067941 */ /* 0x000fea0003800000 */
.L_x_11978:
        /* <DEDUP_REMOVED lines=24> */
.L_x_12162:
        /* <DEDUP_REMOVED lines=9> */
.L_x_12165:
        /* <DEDUP_REMOVED lines=24> */
.L_x_11984:
[----:B------:R-:W4:Y:S04]  /*200d0*/  LDL R0, [R1+0x10] ;  /* 0x0000100001007983 */ /* 0x000f280000100800 */
[----:B---3--:R-:W3:Y:S01]  /*200e0*/  LDL R2, [R1+0x18] ;  /* 0x0000180001027983 */ /* 0x008ee20000100800 */
[----:B----4-:R-:W-:Y:S01]  /*200f0*/  IMAD R0, R0, 0x8, R19 ;  /* 0x0000000800007824 */ /* 0x010fe200078e0213 */
[----:B---3--:R-:W-:-:S04]  /*20100*/  SHF.L.U32 R2, R2, 0x1f, RZ ;  /* 0x0000001f02027819 */ /* 0x008fc800000006ff */
[----:B------:R-:W3:Y:S02]  /*20110*/  SYNCS.PHASECHK.TRANS64.TRYWAIT P0, [R0+URZ+0x22840], R2 ;  /* 0x02284002000075a7 */ /* 0x000ee4000800017f */
[----:B---3--:R-:W-:Y:S05]  /*20120*/  @!P0 BRA `(.L_x_11985) ;  /* 0x0000006800048947 */ /* 0x008fea0003800000 */
.L_x_12166:
        /* <DEDUP_REMOVED lines=11> */
.L_x_11986:
        /* <DEDUP_REMOVED lines=23> */
.L_x_11982:
        /* <DEDUP_REMOVED lines=31> */
.L_x_11988:
[----:B------:R-:W-:Y:S05]  /*20540*/  BSYNC B6 ;  /* 0x0000000000067941 */ /* 0x000fea0003800000 */
.L_x_11987:
        /* <DEDUP_REMOVED lines=131> */
.L_x_12183:
        /* <DEDUP_REMOVED lines=10> */
.L_x_11990:
        /* <DEDUP_REMOVED lines=18> */
.L_x_12184:
[----:B------:R-:W-:Y:S05]  /*20f40*/  BSYNC B0 ;  /* 0x0000000000007941 */ /* 0x000fea0003800000 */
.L_x_11991:
        /* <DEDUP_REMOVED lines=13> */
.L_x_12185:
[----:B------:R-:W-:Y:S05]  /*21020*/  BSYNC B1 ;  /* 0x0000000000017941 */ /* 0x000fea0003800000 */
.L_x_11995:
        /* <DEDUP_REMOVED lines=9> */
.L_x_11998:
[----:B------:R-:W-:Y:S05]  /*210c0*/  BSYNC B1 ;  /* 0x0000000000017941 */ /* 0x000fea0003800000 */
.L_x_11997:
        /* <DEDUP_REMOVED lines=13> */
.L_x_11999:
        /* <DEDUP_REMOVED lines=15> */
.L_x_12000:
        /* <DEDUP_REMOVED lines=15> */
.L_x_12001:
        /* <DEDUP_REMOVED lines=15> */
.L_x_12002:
        /* <DEDUP_REMOVED lines=10> */
.L_x_11994:
[----:B------:R-:W-:Y:S05]  /*21510*/  BSYNC B0 ;  /* 0x0000000000007941 */ /* 0x000fea0003800000 */
.L_x_11993:
        /* <DEDUP_REMOVED lines=61> */
.L_x_12009:
        /* <DEDUP_REMOVED lines=8> */
.L_x_12186:
[----:B------:R-:W-:Y:S05]  /*21970*/  BSYNC B3 ;  /* 0x0000000000037941 */ /* 0x000fea0003800000 */
.L_x_12010:
        /* <DEDUP_REMOVED lines=9> */
.L_x_12013:
[----:B------:R-:W-:Y:S05]  /*21a10*/  BSYNC B3 ;  /* 0x0000000000037941 */ /* 0x000fea0003800000 */
.L_x_12012:
        /* <DEDUP_REMOVED lines=13> */
.L_x_12014:
        /* <DEDUP_REMOVED lines=13> */
.L_x_12187:
[----:B------:R-:W-:Y:S05]  /*21bc0*/  BSYNC B3 ;  /* 0x0000000000037941 */ /* 0x000fea0003800000 */
.L_x_12015:
        /* <DEDUP_REMOVED lines=11> */
.L_x_12018:
[----:B------:R-:W-:Y:S05]  /*21c80*/  BSYNC B3 ;  /* 0x0000000000037941 */ /* 0x000fea0003800000 */
.L_x_12017:
        /* <DEDUP_REMOVED lines=10> */
.L_x_12019:
        /* <DEDUP_REMOVED lines=15> */
.L_x_12020:
        /* <DEDUP_REMOVED lines=15> */
.L_x_12021:
        /* <DEDUP_REMOVED lines=15> */
.L_x_12022:
        /* <DEDUP_REMOVED lines=10> */
.L_x_12008:
[----:B------:R-:W-:Y:S05]  /*220a0*/  BSYNC B1 ;  /* 0x0000000000017941 */ /* 0x000fea0003800000 */
.L_x_12007:
[----:B------:R-:W2:Y:S02]  /*220b0*/  LDL.LU R4, [R1+0x34] ;  /* 0x0000340001047983 */ /* 0x000ea40000300800 */
[----:B--2---:R-:W-:-:S07]  /*220c0*/  VIADD R0, R4, 0xfffffffd ;  /* 0xfffffffd04007836 */ /* 0x004fce0000000000 */
.L_x_12006:
[----:B------:R-:W-:Y:S05]  /*220d0*/  BSYNC B2 ;  /* 0x0000000000027941 */ /* 0x000fea0003800000 */
.L_x_12005:
[----:B------:R-:W-:-:S05]  /*220e0*/  VIADD R8, R8, 0xfffffffe ;  /* 0xfffffffe08087836 */ /* 0x000fca0000000000 */
[----:B------:R-:W-:-:S13]  /*220f0*/  ISETP.NE.AND P0, PT, R8, R5, PT ;  /* 0x000000050800720c */ /* 0x000fda0003f05270 */
[----:B------:R-:W-:Y:S05]  /*22100*/  @!P0 BRA `(.L_x_12004) ;  /* 0x0000001400008947 */ /* 0x000fea0003800000 */
.L_x_12055:
        /* <DEDUP_REMOVED lines=35> */
.L_x_12025:
        /* <DEDUP_REMOVED lines=8> */
.L_x_12188:
[----:B------:R-:W-:Y:S05]  /*223c0*/  BSYNC B2 ;  /* 0x0000000000027941 */ /* 0x000fea0003800000 */
.L_x_12026:
        /* <DEDUP_REMOVED lines=9> */
.L_x_12029:
[----:B------:R-:W-:Y:S05]  /*22460*/  BSYNC B2 ;  /* 0x0000000000027941 */ /* 0x000fea0003800000 */
.L_x_12028:
        /* <DEDUP_REMOVED lines=12> */
.L_x_12030:
        /* <DEDUP_REMOVED lines=13> */
.L_x_12189:
[----:B------:R-:W-:Y:S05]  /*22600*/  BSYNC B2 ;  /* 0x0000000000027941 */ /* 0x000fea0003800000 */
.L_x_12031:
        /* <DEDUP_REMOVED lines=11> */
.L_x_12034:
[----:B------:R-:W-:Y:S05]  /*226c0*/  BSYNC B2 ;  /* 0x0000000000027941 */ /* 0x000fea0003800000 */
.L_x_12033:
        /* <DEDUP_REMOVED lines=9> */
.L_x_12035:
        /* <DEDUP_REMOVED lines=15> */
.L_x_12036:
        /* <DEDUP_REMOVED lines=15> */
.L_x_12037:
        /* <DEDUP_REMOVED lines=15> */
.L_x_12038:
        /* <DEDUP_REMOVED lines=10> */
.L_x_12024:
[----:B------:R-:W-:Y:S05]  /*22ad0*/  BSYNC B1 ;  /* 0x0000000000017941 */ /* 0x000fea0003800000 */
.L_x_12023:
        /* <DEDUP_REMOVED lines=35> */
.L_x_12041:
        /* <DEDUP_REMOVED lines=8> */
.L_x_12190:
[----:B------:R-:W-:Y:S05]  /*22d90*/  BSYNC B2 ;  /* 0x0000000000027941 */ /* 0x000fea0003800000 */
.L_x_12042:
        /* <DEDUP_REMOVED lines=9> */
.L_x_12045:
[----:B------:R-:W-:Y:S05]  /*22e30*/  BSYNC B2 ;  /* 0x0000000000027941 */ /* 0x000fea0003800000 */
.L_x_12044:
        /* <DEDUP_REMOVED lines=13> */
.L_x_12046:
        /* <DEDUP_REMOVED lines=13> */
.L_x_12191:
[----:B------:R-:W-:Y:S05]  /*22fe0*/  BSYNC B2 ;  /* 0x0000000000027941 */ /* 0x000fea0003800000 */
.L_x_12047:
        /* <DEDUP_REMOVED lines=11> */
.L_x_12050:
[----:B------:R-:W-:Y:S05]  /*230a0*/  BSYNC B2 ;  /* 0x0000000000027941 */ /* 0x000fea0003800000 */
.L_x_12049:
        /* <DEDUP_REMOVED lines=10> */
.L_x_12051:
        /* <DEDUP_REMOVED lines=15> */
.L_x_12052:
        /* <DEDUP_REMOVED lines=15> */
.L_x_12053:
        /* <DEDUP_REMOVED lines=15> */
.L_x_12054:
        /* <DEDUP_REMOVED lines=10> */
.L_x_12040:
[----:B------:R-:W-:Y:S05]  /*234c0*/  BSYNC B1 ;  /* 0x0000000000017941 */ /* 0x000fea0003800000 */
.L_x_12039:
[----:B------:R-:W2:Y:S01]  /*234d0*/  LDL R5, [R1+0x24] ;  /* 0x0000240001057983 */ /* 0x000ea20000100800 */
[----:B------:R-:W-:Y:S01]  /*234e0*/  VIADD R0, R0, 0xfffffffe ;  /* 0xfffffffe00007836 */ /* 0x000fe20000000000 */
[----:B--2---:R-:W-:-:S13]  /*234f0*/  ISETP.GT.AND P0, PT, R6, R5, PT ;  /* 0x000000050600720c */ /* 0x004fda0003f04270 */
[----:B------:R-:W-:Y:S05]  /*23500*/  @P0 BRA `(.L_x_12055) ;  /* 0xffffffec00000947 */ /* 0x000fea000383ffff */
.L_x_12004:
[----:B------:R-:W-:Y:S05]  /*23510*/  BSYNC B0 ;  /* 0x0000000000007941 */ /* 0x000fea0003800000 */
.L_x_12003:
        /* <DEDUP_REMOVED lines=25> */
.L_x_12057:
[----:B------:R-:W-:Y:S05]  /*236b0*/  BSYNC B0 ;  /* 0x0000000000007941 */ /* 0x000fea0003800000 */
.L_x_12056:
[----:B------:R-:W-:-:S05]  /*236c0*/  SEL R0, R0, RZ, P0 ;  /* 0x000000ff00007207 */ /* 0x000fca0000000000 */
[----:B------:R3:W-:Y:S02]  /*236d0*/  STL [R1+0x10], R0 ;  /* 0x0000100001007387 */ /* 0x0007e40000100800 */
.L_x_11975:
[----:B------:R-:W-:Y:S05]  /*236e0*/  BSYNC B7 ;  /* 0x0000000000077941 */ /* 0x000fea0003800000 */
.L_x_11973:
        /* <DEDUP_REMOVED lines=8> */
[----:B-1----:R-:W1:Y:S04]  /*23770*/  LDS.128 R4, [R19+0x228d0] ;  /* 0x0228d00013047984 */ /* 0x002e680000000c00 */
[----:B-1----:R1:W-:Y:S04]  /*23780*/  STL.64 [R1], R4 ;  /* 0x0000000401007387 */ /* 0x0023e80000100a00 */
[----:B------:R1:W-:Y:S01]  /*23790*/  STL.64 [R1+0x8], R6 ;  /* 0x0000080601007387 */ /* 0x0003e20000100a00 */
[----:B------:R-:W-:Y:S06]  /*237a0*/  BAR.ARV 0x4, 0x180 ;  /* 0x0106000000007b1d */ /* 0x000fec0000002000 */
[----:B------:R-:W-:Y:S05]  /*237b0*/  BRA `(.L_x_12059) ;  /* 0x0000001000307947 */ /* 0x000fea0003800000 */
.L_x_12058:
        /* <DEDUP_REMOVED lines=46> */
.L_x_12201:
[----:B------:R-:W-:Y:S02]  /*23aa0*/  ULDC UR4, c[0x0][0xc38] ;  /* 0x00030e0000047ab9 */ /* 0x000fe40000000800 */
[----:B------:R-:W-:-:S04]  /*23ab0*/  IMAD.U32 R2, RZ, RZ, UR4 ;  /* 0x00000004ff027e24 */ /* 0x000fc8000f8e00ff */
[----:B-1----:R-:W-:-:S04]  /*23ac0*/  IMAD R9, R9, R2, RZ ;  /* 0x0000000209097224 */ /* 0x002fc800078e02ff */
[----:B------:R-:W-:-:S05]  /*23ad0*/  IMAD.IADD R0, R0, 0x1, R9 ;  /* 0x0000000100007824 */ /* 0x000fca00078e0209 */
[----:B------:R-:W-:-:S13]  /*23ae0*/  ISETP.GT.AND P6, PT, R0, R5, PT ;  /* 0x000000050000720c */ /* 0x000fda0003fc4270 */
[----:B------:R-:W-:Y:S05]  /*23af0*/  @P6 BRA `(.L_x_12061) ;  /* 0x0000000000ac6947 */ /* 0x000fea0003800000 */
.L_x_12064:
        /* <DEDUP_REMOVED lines=37> */
.L_x_12209:
[----:B------:R-:W-:Y:S02]  /*23d50*/  ULDC UR4, c[0x0][0xc38] ;  /* 0x00030e0000047ab9 */ /* 0x000fe40000000800 */
[----:B------:R-:W-:-:S04]  /*23d60*/  IMAD.U32 R2, RZ, RZ, UR4 ;  /* 0x00000004ff027e24 */ /* 0x000fc8000f8e00ff */
[----:B-1----:R-:W-:-:S04]  /*23d70*/  IMAD R9, R9, R2, RZ ;  /* 0x0000000209097224 */ /* 0x002fc800078e02ff */
[----:B------:R-:W-:-:S05]  /*23d80*/  IMAD.IADD R0, R9, 0x1, R0 ;  /* 0x0000000109007824 */ /* 0x000fca00078e0200 */
[----:B------:R-:W-:-:S13]  /*23d90*/  ISETP.GT.AND P6, PT, R0, R5, PT ;  /* 0x000000050000720c */ /* 0x000fda0003fc4270 */
[----:B------:R-:W-:Y:S05]  /*23da0*/  @!P6 BRA `(.L_x_12064) ;  /* 0xfffffffc0054e947 */ /* 0x000fea000383ffff */
.L_x_12061:
        /* <DEDUP_REMOVED lines=12> */
.L_x_12214:
[----:B------:R-:W-:-:S13]  /*23e70*/  ISETP.NE.AND P0, PT, R0, RZ, PT ;  /* 0x000000ff0000720c */ /* 0x000fda0003f05270 */
[----:B------:R-:W-:Y:S05]  /*23e80*/  @!P0 BRA `(.L_x_12066) ;  /* 0x0000000000108947 */ /* 0x000fea0003800000 */
[----:B------:R-:W-:Y:S01]  /*23e90*/  UMOV UR4, 0xffffffff ;  /* 0xffffffff00047882 */ /* 0x000fe20000000000 */
[----:B-1----:R-:W-:Y:S02]  /*23ea0*/  VIADD R3, R3, 0xffffffff ;  /* 0xffffffff03037836 */ /* 0x002fe40000000000 */
[----:B------:R-:W-:Y:S05]  /*23eb0*/  BRA.DIV UR4, `(.L_x_12067) ;  /* 0x0000004204887947 */ /* 0x000fea000b800000 */
[----:B------:R3:W4:Y:S02]  /*23ec0*/  SHFL.IDX PT, R8, R7, R3, 0x1f ;  /* 0x00001f0307087589 */ /* 0x00072400000e0000 */
.L_x_12066:
[----:B------:R-:W-:Y:S01]  /*23ed0*/  ISETP.NE.AND P0, PT, R6, 0x1, PT ;  /* 0x000000010600780c */ /* 0x000fe20003f05270 */
[----:B----4-:R-:W-:-:S05]  /*23ee0*/  IMAD R0, R8, R2, R9 ;  /* 0x0000000208007224 */ /* 0x010fca00078e0209 */
[----:B------:R4:W-:Y:S02]  /*23ef0*/  STL [R1], R0 ;  /* 0x0000000001007387 */ /* 0x0009e40000100800 */
[----:B----4-:R-:W-:-:S05]  /*23f00*/  IMAD.IADD R0, R5, 0x1, -R0 ;  /* 0x0000000105007824 */ /* 0x010fca00078e0a00 */
[----:B------:R-:W-:Y:S05]  /*23f10*/  @!P0 BRA `(.L_x_12068) ;  /* 0x0000000000e48947 */ /* 0x000fea0003800000 */
[----:B------:R-:W-:-:S04]  /*23f20*/  IABS R5, R4 ;  /* 0x0000000400057213 */ /* 0x000fc80000000000 */
[----:B0--3--:R-:W0:Y:S08]  /*23f30*/  I2F.RP R7, R5 ;  /* 0x0000000500077306 */ /* 0x009e300000209400 */
[----:B0-----:R-:W0:Y:S02]  /*23f40*/  MUFU.RCP R7, R7 ;  /* 0x0000000700077308 */ /* 0x001e240000001000 */
[----:B0-----:R-:W-:-:S06]  /*23f50*/  VIADD R9, R7, 0xffffffe ;  /* 0x0ffffffe07097836 */ /* 0x001fcc0000000000 */
[----:B-1----:R-:W0:Y:S02]  /*23f60*/  F2I.FTZ.U32.TRUNC.NTZ R3, R9 ;  /* 0x0000000900037305 */ /* 0x002e24000021f000 */
        /* <DEDUP_REMOVED lines=52> */
.L_x_12068:
[----:B-1-3--:R-:W3:Y:S01]  /*242b0*/  LDL R3, [R1+0xc] ;  /* 0x00000c0001037983 */ /* 0x00aee20000100800 */
[----:B0-----:R-:W3:Y:S02]  /*242c0*/  LDC.64 R6, c[0x0][0xc90] ;  /* 0x00032400ff067b82 */ /* 0x001ee40000000a00 */
        /* <DEDUP_REMOVED lines=61> */
.L_x_12069:
[----:B------:R-:W-:-:S05]  /*246a0*/  LOP3.LUT R3, RZ, R0, RZ, 0x33, !PT ;  /* 0x00000000ff037212 */ /* 0x000fca00078e33ff */
[----:B------:R-:W-:-:S05]  /*246b0*/  IMAD.IADD R0, R4, 0x1, R3 ;  /* 0x0000000104007824 */ /* 0x000fca00078e0203 */
[----:B------:R3:W-:Y:S01]  /*246c0*/  STL [R1+0x4], R0 ;  /* 0x0000040001007387 */ /* 0x0007e20000100800 */
[----:B------:R-:W-:Y:S05]  /*246d0*/  BRA `(.L_x_12070) ;  /* 0x0000000000287947 */ /* 0x000fea0003800000 */
.L_x_12062:
        /* <DEDUP_REMOVED lines=10> */
.L_x_12070:
[----:B-1----:R-:W4:Y:S04]  /*24780*/  LDL R3, [R1+0x8] ;  /* 0x0000080001037983 */ /* 0x002f280000100800 */
[----:B0-----:R-:W5:Y:S04]  /*24790*/  LDL R2, [R1+0xc] ;  /* 0x00000c0001027983 */ /* 0x001f680000100800 */
        /* <DEDUP_REMOVED lines=14> */
.L_x_12059:
[----:B---34-:R-:W3:Y:S01]  /*24880*/  LDL R0, [R1+0xc] ;  /* 0x00000c0001007983 */ /* 0x018ee20000100800 */
[----:B------:R-:W-:Y:S02]  /*24890*/  ULDC UR4, c[0x0][0xc3c] ;  /* 0x00030f0000047ab9 */ /* 0x000fe40000000800 */
[----:B---3--:R-:W-:-:S13]  /*248a0*/  ISETP.GE.AND P0, PT, R0, UR4, PT ;  /* 0x0000000400007c0c */ /* 0x008fda000bf06270 */
[----:B------:R-:W-:Y:S05]  /*248b0*/  @!P0 BRA `(.L_x_12071) ;  /* 0xffffff8800148947 */ /* 0x000fea000383ffff */
[----:B------:R-:W-:Y:S05]  /*248c0*/  BSYNC B8 ;  /* 0x0000000000087941 */ /* 0x000fea0003800000 */
.L_x_11911:
        /* <DEDUP_REMOVED lines=12> */
.L_x_12217:
[----:B------:R-:W-:Y:S05]  /*24990*/  BSYNC B0 ;  /* 0x0000000000007941 */ /* 0x000fea0003800000 */
.L_x_12072:
[----:B------:R-:W-:-:S03]  /*249a0*/  UMOV UR4, 0xffffffff ;  /* 0xffffffff00047882 */ /* 0x000fc60000000000 */
[----:B------:R-:W-:Y:S05]  /*249b0*/  BRA.DIV UR4, `(.L_x_12074) ;  /* 0x0000003a04087947 */ /* 0x000fea000b800000 */
[----:B------:R-:W1:Y:S02]  /*249c0*/  S2R R2, SR_TID.X ;  /* 0x0000000000027919 */ /* 0x000e640000002100 */
[----:B-1----:R-:W-:-:S04]  /*249d0*/  SHF.R.U32.HI R2, RZ, 0x5, R2 ;  /* 0x00000005ff027819 */ /* 0x002fc80000011602 */
[----:B------:R-:W-:-:S05]  /*249e0*/  LOP3.LUT R2, R2, 0x3, RZ, 0xc0, !PT ;  /* 0x0000000302027812 */ /* 0x000fca00078ec0ff */
[----:B------:R1:W2:Y:S02]  /*249f0*/  SHFL.IDX PT, R14, R2, RZ, 0x1f ;  /* 0x00001fff020e7589 */ /* 0x0002a400000e0000 */
.L_x_12220:
[----:B--2---:R-:W-:-:S13]  /*24a00*/  ISETP.NE.AND P0, PT, R14, RZ, PT ;  /* 0x000000ff0e00720c */ /* 0x004fda0003f05270 */
[----:B------:R-:W-:Y:S05]  /*24a10*/  @P0 BRA `(.L_x_11682) ;  /* 0x0000000000940947 */ /* 0x000fea0003800000 */
[----:B------:R-:W-:-:S03]  /*24a20*/  UMOV UR4, 0xffffffff ;  /* 0xffffffff00047882 */ /* 0x000fc60000000000 */
[----:B------:R-:W-:Y:S05]  /*24a30*/  BRA.DIV UR4, `(.L_x_12075) ;  /* 0x0000003a041c7947 */ /* 0x000fea000b800000 */
[----:B------:R-:W-:-:S13]  /*24a40*/  ELECT P6, URZ, PT ;  /* 0x00000000003f782f */ /* 0x000fda00038c0000 */
.L_x_12223:
[----:B------:R-:W-:Y:S05]  /*24a50*/  @!P6 BRA `(.L_x_11682) ;  /* 0x000000000084e947 */ /* 0x000fea0003800000 */
[----:B------:R-:W-:-:S06]  /*24a60*/  ULOP3.LUT UR4, UR36, 0x2, URZ, 0xfc, !UPT ;  /* 0x0000000224047892 */ /* 0x000fcc000f8efc3f */
[----:B-1----:R-:W-:-:S05]  /*24a70*/  IMAD.U32 R2, RZ, RZ, UR4 ;  /* 0x00000004ff027e24 */ /* 0x002fca000f8e00ff */
[----:B------:R-:W-:-:S13]  /*24a80*/  ISETP.NE.AND P2, PT, R2, 0x3, PT ;  /* 0x000000030200780c */ /* 0x000fda0003f45270 */
[----:B------:R-:W-:Y:S05]  /*24a90*/  @!P2 BRA `(.L_x_12076) ;  /* 0x000000000004a947 */ /* 0x000fea0003800000 */
[----:B------:R-:W-:Y:S01]  /*24aa0*/  BPT.TRAP 0x1 ;  /* 0x000000040000795c */ /* 0x000fe20000300000 */
.L_x_12076:
        /* <DEDUP_REMOVED lines=14> */
.L_x_12224:
[----:B------:R-:W1:Y:S02]  /*24b90*/  SYNCS.PHASECHK.TRANS64.TRYWAIT P0, [R7+URZ], R2 ;  /* 0x00000002070075a7 */ /* 0x000e64000800017f */
[----:B-1----:R-:W-:Y:S05]  /*24ba0*/  @!P0 BRA `(.L_x_12078) ;  /* 0x0000003400f48947 */ /* 0x002fea0003800000 */
.L_x_12225:
[----:B------:R-:W-:Y:S05]  /*24bb0*/  @!P2 BRA `(.L_x_12079) ;  /* 0x000000000004a947 */ /* 0x000fea0003800000 */
[----:B------:R-:W-:Y:S01]  /*24bc0*/  BPT.TRAP 0x1 ;  /* 0x000000040000795c */ /* 0x000fe20000300000 */
.L_x_12079:
[----:B------:R-:W2:Y:S01]  /*24bd0*/  LDL.LU R4, [R1+0x10] ;  /* 0x0000100001047983 */ /* 0x000ea20000300800 */
[----:B------:R-:W-:-:S04]  /*24be0*/  VIADD R0, R0, 0x22860 ;  /* 0x0002286000007836 */ /* 0x000fc80000000000 */
[----:B--2---:R-:W-:-:S04]  /*24bf0*/  IMAD R4, R4, 0x8, R0 ;  /* 0x0000000804047824 */ /* 0x004fc800078e0200 */
[----:B------:R-:W2:Y:S02]  /*24c00*/  SYNCS.PHASECHK.TRANS64.TRYWAIT P0, [R4+URZ], R5 ;  /* 0x00000005040075a7 */ /* 0x000ea4000800017f */
[----:B--2---:R-:W-:Y:S05]  /*24c10*/  @!P0 BRA `(.L_x_12080) ;  /* 0x0000003400ec8947 */ /* 0x004fea0003800000 */
.L_x_12226:
[----:B------:R-:W-:-:S07]  /*24c20*/  IMAD R3, R3, 0x8, R0 ;  /* 0x0000000803037824 */ /* 0x000fce00078e0200 */
.L_x_12081:
[----:B----4-:R4:W0:Y:S02]  /*24c30*/  SYNCS.PHASECHK.TRANS64.TRYWAIT P0, [R3+URZ], R2 ;  /* 0x00000002030075a7 */ /* 0x010824000800017f */
[----:B0-----:R-:W-:Y:S05]  /*24c40*/  @!P0 NANOSLEEP.SYNCS 0x989680 ;  /* 0x009896800000895d */ /* 0x001fea0003900000 */
[----:B------:R-:W0:Y:S02]  /*24c50*/  @!P0 SYNCS.PHASECHK.TRANS64 P0, [R3+URZ], R2 ;  /* 0x00000002030085a7 */ /* 0x000e24000800007f */
[----:B0-----:R-:W-:Y:S05]  /*24c60*/  @!P0 BRA `(.L_x_12081) ;  /* 0xfffffffc00f08947 */ /* 0x001fea000383ffff */
.L_x_11682:
[----:B------:R-:W-:Y:S05]  /*24c70*/  BSYNC B9 ;  /* 0x0000000000097941 */ /* 0x000fea0003800000 */
.L_x_11679:
[----:B------:R-:W-:Y:S05]  /*24c80*/  EXIT ;  /* 0x000000000000794d */ /* 0x000fea0003800000 */
.L_x_11710:
[----:B0-----:R0:W1:Y:S02]  /*24c90*/  SYNCS.PHASECHK.TRANS64.TRYWAIT P6, [R95+URZ+0x22890], R106 ;  /* 0x0228906a5f0075a7 */ /* 0x00106400080c017f */
[----:B-1----:R-:W-:Y:S05]  /*24ca0*/  @!P6 NANOSLEEP.SYNCS 0x989680 ;  /* 0x009896800000e95d */ /* 0x002fea0003900000 */
[----:B------:R-:W1:Y:S02]  /*24cb0*/  @!P6 SYNCS.PHASECHK.TRANS64 P6, [R95+URZ+0x22890], R106 ;  /* 0x0228906a5f00e5a7 */ /* 0x000e6400080c007f */
[----:B-1----:R-:W-:Y:S05]  /*24cc0*/  @!P6 BRA `(.L_x_11710) ;  /* 0xfffffffc00f0e947 */ /* 0x002fea000383ffff */
[----:B------:R-:W-:Y:S05]  /*24cd0*/  BRA `(.L_x_12082) ;  /* 0xfffffde800287947 */ /* 0x000fea000383ffff */
.L_x_11728:
[----:B0-----:R0:W1:Y:S02]  /*24ce0*/  SYNCS.PHASECHK.TRANS64.TRYWAIT P5, [R95+URZ+0x22890], R106 ;  /* 0x0228906a5f0075a7 */ /* 0x00106400080a017f */
[----:B-1----:R-:W-:Y:S05]  /*24cf0*/  @!P5 NANOSLEEP.SYNCS 0x989680 ;  /* 0x009896800000d95d */ /* 0x002fea0003900000 */
[----:B------:R-:W1:Y:S02]  /*24d00*/  @!P5 SYNCS.PHASECHK.TRANS64 P5, [R95+URZ+0x22890], R106 ;  /* 0x0228906a5f00d5a7 */ /* 0x000e6400080a007f */
[----:B-1----:R-:W-:Y:S05]  /*24d10*/  @!P5 BRA `(.L_x_11728) ;  /* 0xfffffffc00f0d947 */ /* 0x002fea000383ffff */
[----:B------:R-:W-:Y:S05]  /*24d20*/  BRA `(.L_x_12083) ;  /* 0xfffffdf800747947 */ /* 0x000fea000383ffff */
.L_x_11737:
[----:B0-----:R0:W1:Y:S02]  /*24d30*/  SYNCS.PHASECHK.TRANS64.TRYWAIT P4, [R95+URZ+0x22890], R106 ;  /* 0x0228906a5f0075a7 */ /* 0x001064000808017f */
[----:B-1----:R-:W-:Y:S05]  /*24d40*/  @!P4 NANOSLEEP.SYNCS 0x989680 ;  /* 0x009896800000c95d */ /* 0x002fea0003900000 */
[----:B------:R-:W1:Y:S02]  /*24d50*/  @!P4 SYNCS.PHASECHK.TRANS64 P4, [R95+URZ+0x22890], R106 ;  /* 0x0228906a5f00c5a7 */ /* 0x000e64000808007f */
[----:B-1----:R-:W-:Y:S05]  /*24d60*/  @!P4 BRA `(.L_x_11737) ;  /* 0xfffffffc00f0c947 */ /* 0x002fea000383ffff */
[----:B------:R-:W-:Y:S05]  /*24d70*/  BRA `(.L_x_12084) ;  /* 0xfffffe08006c7947 */ /* 0x000fea000383ffff */
.L_x_11743:
[----:B--2---:R2:W3:Y:S02]  /*24d80*/  SYNCS.PHASECHK.TRANS64.TRYWAIT P3, [R95+URZ+0x228b0], R106 ;  /* 0x0228b06a5f0075a7 */ /* 0x0044e4000806017f */
[----:B---3--:R-:W-:Y:S05]  /*24d90*/  @!P3 NANOSLEEP.SYNCS 0x989680 ;  /* 0x009896800000b95d */ /* 0x008fea0003900000 */
[----:B------:R-:W3:Y:S02]  /*24da0*/  @!P3 SYNCS.PHASECHK.TRANS64 P3, [R95+URZ+0x228b0], R106 ;  /* 0x0228b06a5f00b5a7 */ /* 0x000ee4000806007f */
[----:B---3--:R-:W-:Y:S05]  /*24db0*/  @!P3 BRA `(.L_x_11743) ;  /* 0xfffffffc00f0b947 */ /* 0x008fea000383ffff */
[----:B------:R-:W-:Y:S05]  /*24dc0*/  BRA `(.L_x_12085) ;  /* 0xfffffe0800fc7947 */ /* 0x000fea000383ffff */
.L_x_11761:
[----:B------:R-:W-:Y:S01]  /*24dd0*/  BSSY B0, `(.L_x_12086) ;  /* 0x0000007000007945 */ /* 0x000fe20003800000 */
[----:B------:R-:W-:Y:S02]  /*24de0*/  IMAD.MOV.U32 R12, RZ, RZ, RZ ;  /* 0x000000ffff0c7224 */ /* 0x000fe400078e00ff */
[----:B------:R-:W-:Y:S02]  /*24df0*/  IMAD.MOV.U32 R11, RZ, RZ, 0x1f ;  /* 0x0000001fff0b7424 */ /* 0x000fe400078e00ff */
[----:B------:R-:W-:-:S07]  /*24e00*/  IMAD.MOV.U32 R15, RZ, RZ, -0x1 ;  /* 0xffffffffff0f7424 */ /* 0x000fce00078e00ff */
[----:B-----5:R-:W-:Y:S05]  /*24e10*/  WARPSYNC.COLLECTIVE R15, `(.L_x_12087) ;  /* 0x000000000f087348 */ /* 0x020fea0003c00000 */
[----:B------:R0:W1:Y:S02]  /*24e20*/  SHFL.IDX P6, R14, R13, R12, R11 ;  /* 0x0000000c0d0e7389 */ /* 0x00006400000c000b */
[----:B01---5:R-:W-:Y:S01]  /*24e30*/  ENDCOLLECTIVE ;  /* 0x000000000000791b */ /* 0x023fe20003800000 */
.L_x_12087:
[----:B------:R-:W-:Y:S05]  /*24e40*/  BSYNC B0 ;  /* 0x0000000000007941 */ /* 0x000fea0003800000 */
.L_x_12086:
[----:B------:R-:W-:Y:S05]  /*24e50*/  BRA `(.L_x_12088) ;  /* 0xfffffe1c00507947 */ /* 0x000fea000383ffff */
.L_x_11773:
        /* <DEDUP_REMOVED lines=8> */
.L_x_12090:
[----:B------:R-:W-:Y:S05]  /*24ee0*/  BSYNC B1 ;  /* 0x0000000000017941 */ /* 0x000fea0003800000 */
.L_x_12089:
        /* <DEDUP_REMOVED lines=8> */
.L_x_12091:
[----:B------:R-:W-:Y:S02]  /*24f70*/  IMAD.MOV.U32 R13, RZ, RZ, R10 ;  /* 0x000000ffff0d7224 */ /* 0x000fe400078e000a */
[----:B------:R-:W-:-:S07]  /*24f80*/  IMAD.MOV.U32 R0, RZ, RZ, R14 ;  /* 0x000000ffff007224 */ /* 0x000fce00078e000e */
[----:B------:R-:W-:Y:S05]  /*24f90*/  WARPSYNC.COLLECTIVE R15, `(.L_x_12092) ;  /* 0x000000000f087348 */ /* 0x000fea0003c00000 */
[----:B------:R0:W1:Y:S02]  /*24fa0*/  SHFL.IDX P6, R14, R13, R12, R11 ;  /* 0x0000000c0d0e7389 */ /* 0x00006400000c000b */
[----:B01----:R-:W-:Y:S01]  /*24fb0*/  ENDCOLLECTIVE ;  /* 0x000000000000791b */ /* 0x003fe20003800000 */
.L_x_12092:
[----:B------:R-:W-:Y:S02]  /*24fc0*/  IMAD.MOV.U32 R13, RZ, RZ, R4 ;  /* 0x000000ffff0d7224 */ /* 0x000fe400078e0004 */
[----:B------:R-:W-:-:S07]  /*24fd0*/  IMAD.MOV.U32 R5, RZ, RZ, R14 ;  /* 0x000000ffff057224 */ /* 0x000fce00078e000e */
[----:B------:R-:W-:Y:S05]  /*24fe0*/  WARPSYNC.COLLECTIVE R15, `(.L_x_12093) ;  /* 0x000000000f087348 */ /* 0x000fea0003c00000 */
[----:B------:R0:W1:Y:S02]  /*24ff0*/  SHFL.IDX P6, R14, R13, R12, R11 ;  /* 0x0000000c0d0e7389 */ /* 0x00006400000c000b */
[----:B01----:R-:W-:Y:S01]  /*25000*/  ENDCOLLECTIVE ;  /* 0x000000000000791b */ /* 0x003fe20003800000 */
.L_x_12093:
[----:B------:R-:W-:Y:S05]  /*25010*/  BRA `(.L_x_12094) ;  /* 0xfffffe2000cc7947 */ /* 0x000fea000383ffff */
.L_x_11776:
[----:B------:R-:W-:Y:S01]  /*25020*/  BSSY B1, `(.L_x_12095) ;  /* 0x0000008000017945 */ /* 0x000fe20003800000 */
[----:B------:R-:W-:Y:S02]  /*25030*/  IMAD.MOV.U32 R13, RZ, RZ, R7 ;  /* 0x000000ffff0d7224 */ /* 0x000fe400078e0007 */
[----:B------:R-:W-:Y:S02]  /*25040*/  IMAD.MOV.U32 R12, RZ, RZ, 0x1 ;  /* 0x00000001ff0c7424 */ /* 0x000fe400078e00ff */
[----:B------:R-:W-:Y:S02]  /*25050*/  IMAD.MOV.U32 R11, RZ, RZ, 0x1c1f ;  /* 0x00001c1fff0b7424 */ /* 0x000fe400078e00ff */
[----:B------:R-:W-:-:S07]  /*25060*/  IMAD.MOV.U32 R15, RZ, RZ, -0x1 ;  /* 0xffffffffff0f7424 */ /* 0x000fce00078e00ff */
[----:B-1----:R-:W-:Y:S05]  /*25070*/  WARPSYNC.COLLECTIVE R15, `(.L_x_12096) ;  /* 0x000000000f087348 */ /* 0x002fea0003c00000 */
[----:B------:R0:W2:Y:S02]  /*25080*/  SHFL.IDX P6, R14, R13, R12, R11 ;  /* 0x0000000c0d0e7389 */ /* 0x0000a400000c000b */
[----:B012---:R-:W-:Y:S01]  /*25090*/  ENDCOLLECTIVE ;  /* 0x000000000000791b */ /* 0x007fe20003800000 */
.L_x_12096:
[----:B------:R-:W-:Y:S05]  /*250a0*/  BSYNC B1 ;  /* 0x0000000000017941 */ /* 0x000fea0003800000 */
.L_x_12095:
        /* <DEDUP_REMOVED lines=8> */
.L_x_12097:
[----:B------:R-:W-:Y:S02]  /*25130*/  IMAD.MOV.U32 R13, RZ, RZ, R10 ;  /* 0x000000ffff0d7224 */ /* 0x000fe400078e000a */
[----:B------:R-:W-:-:S07]  /*25140*/  IMAD.MOV.U32 R0, RZ, RZ, R14 ;  /* 0x000000ffff007224 */ /* 0x000fce00078e000e */
[----:B------:R-:W-:Y:S05]  /*25150*/  WARPSYNC.COLLECTIVE R15, `(.L_x_12098) ;  /* 0x000000000f087348 */ /* 0x000fea0003c00000 */
[----:B------:R0:W1:Y:S02]  /*25160*/  SHFL.IDX P6, R14, R13, R12, R11 ;  /* 0x0000000c0d0e7389 */ /* 0x00006400000c000b */
[----:B01----:R-:W-:Y:S01]  /*25170*/  ENDCOLLECTIVE ;  /* 0x000000000000791b */ /* 0x003fe20003800000 */
.L_x_12098:
[----:B------:R-:W-:Y:S02]  /*25180*/  IMAD.MOV.U32 R13, RZ, RZ, R4 ;  /* 0x000000ffff0d7224 */ /* 0x000fe400078e0004 */
[----:B------:R-:W-:-:S07]  /*25190*/  IMAD.MOV.U32 R5, RZ, RZ, R14 ;  /* 0x000000ffff057224 */ /* 0x000fce00078e000e */
[----:B------:R-:W-:Y:S05]  /*251a0*/  WARPSYNC.COLLECTIVE R15, `(.L_x_12099) ;  /* 0x000000000f087348 */ /* 0x000fea0003c00000 */
[----:B------:R0:W1:Y:S02]  /*251b0*/  SHFL.IDX P6, R14, R13, R12, R11 ;  /* 0x0000000c0d0e7389 */ /* 0x00006400000c000b */
[----:B01----:R-:W-:Y:S01]  /*251c0*/  ENDCOLLECTIVE ;  /* 0x000000000000791b */ /* 0x003fe20003800000 */
.L_x_12099:
[----:B------:R-:W-:Y:S01]  /*251d0*/  IMAD.MOV.U32 R4, RZ, RZ, R14 ;  /* 0x000000ffff047224 */ /* 0x000fe200078e000e */
[----:B------:R-:W-:Y:S06]  /*251e0*/  BRA `(.L_x_12100) ;  /* 0xfffffe2400287947 */ /* 0x000fec000383ffff */
.L_x_11780:
[----:B0-----:R0:W1:Y:S02]  /*251f0*/  SYNCS.PHASECHK.TRANS64.TRYWAIT P0, [R19+URZ+0x22800], R36 ;  /* 0x02280024130075a7 */ /* 0x001064000800017f */
[----:B-1----:R-:W-:Y:S05]  /*25200*/  @!P0 NANOSLEEP.SYNCS 0x989680 ;  /* 0x009896800000895d */ /* 0x002fea0003900000 */
[----:B------:R-:W1:Y:S02]  /*25210*/  @!P0 SYNCS.PHASECHK.TRANS64 P0, [R19+URZ+0x22800], R36 ;  /* 0x02280024130085a7 */ /* 0x000e64000800007f */
[----:B-1----:R-:W-:Y:S05]  /*25220*/  @!P0 BRA `(.L_x_11780) ;  /* 0xfffffffc00f08947 */ /* 0x002fea000383ffff */
[----:B------:R-:W-:Y:S05]  /*25230*/  BRA `(.L_x_12101) ;  /* 0xfffffe28000c7947 */ /* 0x000fea000383ffff */
.L_x_11788:
[----:B------:R-:W1:Y:S01]  /*25240*/  LDC R41, c[0x0][0x3f4] ;  /* 0x0000fd00ff297b82 */ /* 0x000e620000000800 */
[----:B------:R-:W-:Y:S01]  /*25250*/  BSSY B1, `(.L_x_12102) ;  /* 0x0000008000017945 */ /* 0x000fe20003800000 */
[----:B0-----:R-:W-:Y:S02]  /*25260*/  IMAD.MOV.U32 R13, RZ, RZ, R26 ;  /* 0x000000ffff0d7224 */ /* 0x001fe400078e001a */
[----:B------:R-:W-:Y:S02]  /*25270*/  IMAD.MOV.U32 R12, RZ, RZ, RZ ;  /* 0x000000ffff0c7224 */ /* 0x000fe400078e00ff */
[----:B------:R-:W-:Y:S02]  /*25280*/  IMAD.MOV.U32 R11, RZ, RZ, 0x1c1f ;  /* 0x00001c1fff0b7424 */ /* 0x000fe400078e00ff */
[----:B------:R-:W-:-:S07]  /*25290*/  IMAD.MOV.U32 R15, RZ, RZ, -0x1 ;  /* 0xffffffffff0f7424 */ /* 0x000fce00078e00ff */
[----:B-1----:R-:W-:Y:S05]  /*252a0*/  WARPSYNC.COLLECTIVE R15, `(.L_x_12103) ;  /* 0x000000000f087348 */ /* 0x002fea0003c00000 */
[----:B------:R0:W2:Y:S02]  /*252b0*/  SHFL.IDX P6, R14, R13, R12, R11 ;  /* 0x0000000c0d0e7389 */ /* 0x0000a400000c000b */
[----:B012---:R-:W-:Y:S01]  /*252c0*/  ENDCOLLECTIVE ;  /* 0x000000000000791b */ /* 0x007fe20003800000 */
.L_x_12103:
[----:B------:R-:W-:Y:S05]  /*252d0*/  BSYNC B1 ;  /* 0x0000000000017941 */ /* 0x000fea0003800000 */
.L_x_12102:
[----:B------:R-:W-:Y:S01]  /*252e0*/  IMAD.MOV.U32 R13, RZ, RZ, R25 ;  /* 0x000000ffff0d7224 */ /* 0x000fe200078e0019 */
[----:B------:R-:W-:Y:S01]  /*252f0*/  ISETP.GE.AND P0, PT, R16, R41, PT ;  /* 0x000000291000720c */ /* 0x000fe20003f06270 */
[----:B------:R-:W-:Y:S02]  /*25300*/  IMAD.MOV.U32 R12, RZ, RZ, RZ ;  /* 0x000000ffff0c7224 */ /* 0x000fe400078e00ff */
[----:B------:R-:W-:Y:S02]  /*25310*/  IMAD.MOV.U32 R11, RZ, RZ, 0x1c1f ;  /* 0x00001c1fff0b7424 */ /* 0x000fe400078e00ff */
[----:B------:R-:W-:Y:S02]  /*25320*/  IMAD.MOV.U32 R15, RZ, RZ, -0x1 ;  /* 0xffffffffff0f7424 */ /* 0x000fe400078e00ff */
[----:B------:R-:W-:Y:S02]  /*25330*/  IMAD.MOV.U32 R0, RZ, RZ, R14 ;  /* 0x000000ffff007224 */ /* 0x000fe400078e000e */
[----:B------:R-:W-:-:S07]  /*25340*/  IMAD R36, R203, R36, RZ ;  /* 0x00000024cb247224 */ /* 0x000fce00078e02ff */
[----:B------:R-:W-:Y:S05]  /*25350*/  WARPSYNC.COLLECTIVE R15, `(.L_x_12104) ;  /* 0x000000000f087348 */ /* 0x000fea0003c00000 */
[----:B------:R0:W1:Y:S02]  /*25360*/  SHFL.IDX P6, R14, R13, R12, R11 ;  /* 0x0000000c0d0e7389 */ /* 0x00006400000c000b */
[----:B01----:R-:W-:Y:S01]  /*25370*/  ENDCOLLECTIVE ;  /* 0x000000000000791b */ /* 0x003fe20003800000 */
.L_x_12104:
[----:B------:R-:W-:Y:S01]  /*25380*/  ISETP.GE.OR P1, PT, R39, R36, P0 ;  /* 0x000000242700720c */ /* 0x000fe20000726670 */
[----:B------:R-:W-:-:S12]  /*25390*/  IMAD.MOV.U32 R13, RZ, RZ, R24 ;  /* 0x000000ffff0d7224 */ /* 0x000fd800078e0018 */
[C---:B------:R-:W-:Y:S01]  /*253a0*/  @!P1 IMAD.SHL.U32 R5, R16.reuse, 0x2, RZ ;  /* 0x0000000210059824 */ /* 0x040fe200078e00ff */
[----:B------:R-:W-:Y:S01]  /*253b0*/  @!P1 SHF.L.U64.HI R21, R16, 0x1, R43 ;  /* 0x0000000110159819 */ /* 0x000fe2000001022b */
[----:B------:R-:W-:-:S07]  /*253c0*/  IMAD.MOV.U32 R3, RZ, RZ, R14 ;  /* 0x000000ffff037224 */ /* 0x000fce00078e000e */
[----:B------:R-:W-:Y:S05]  /*253d0*/  WARPSYNC.COLLECTIVE R15, `(.L_x_12105) ;  /* 0x000000000f087348 */ /* 0x000fea0003c00000 */
[----:B------:R0:W1:Y:S02]  /*253e0*/  SHFL.IDX P6, R14, R13, R12, R11 ;  /* 0x0000000c0d0e7389 */ /* 0x00006400000c000b */
[----:B01----:R-:W-:Y:S01]  /*253f0*/  ENDCOLLECTIVE ;  /* 0x000000000000791b */ /* 0x003fe20003800000 */
.L_x_12105:
[----:B------:R-:W-:-:S05]  /*25400*/  @!P1 IADD3 R6, P2, R3, R5, RZ ;  /* 0x0000000503069210 */ /* 0x000fca0007f5e0ff */
[----:B------:R-:W-:Y:S02]  /*25410*/  @!P1 IMAD.X R7, R0, 0x1, R21, P2 ;  /* 0x0000000100079824 */ /* 0x000fe400010e0615 */
[----:B------:R-:W-:Y:S02]  /*25420*/  IMAD.MOV.U32 R13, RZ, RZ, R27 ;  /* 0x000000ffff0d7224 */ /* 0x000fe400078e001b */
[----:B------:R-:W-:-:S07]  /*25430*/  IMAD.MOV.U32 R4, RZ, RZ, R14 ;  /* 0x000000ffff047224 */ /* 0x000fce00078e000e */
[----:B------:R-:W-:Y:S05]  /*25440*/  WARPSYNC.COLLECTIVE R15, `(.L_x_12106) ;  /* 0x000000000f087348 */ /* 0x000fea0003c00000 */
[----:B------:R0:W1:Y:S02]  /*25450*/  SHFL.IDX P6, R14, R13, R12, R11 ;  /* 0x0000000c0d0e7389 */ /* 0x00006400000c000b */
[----:B01----:R-:W-:Y:S01]  /*25460*/  ENDCOLLECTIVE ;  /* 0x000000000000791b */ /* 0x003fe20003800000 */
.L_x_12106:
[----:B------:R-:W2:Y:S01]  /*25470*/  @!P1 LD.E.128 R8, desc[UR38][R6.64] ;  /* 0x0000002606089980 */ /* 0x000ea2000c101d00 */
[----:B------:R-:W-:-:S05]  /*25480*/  @!P1 IADD3 R14, P2, R14, R5, RZ ;  /* 0x000000050e0e9210 */ /* 0x000fca0007f5e0ff */
[----:B------:R-:W-:-:S04]  /*25490*/  @!P1 IMAD.X R3, R4, 0x1, R21, P2 ;  /* 0x0000000104039824 */ /* 0x000fc800010e0615 */
[----:B------:R-:W-:-:S05]  /*254a0*/  @!P1 IMAD.MOV.U32 R15, RZ, RZ, R3 ;  /* 0x000000ffff0f9224 */ /* 0x000fca00078e0003 */
[----:B------:R0:W5:Y:S01]  /*254b0*/  @!P1 LD.E.128 R4, desc[UR38][R14.64] ;  /* 0x000000260e049980 */ /* 0x000162000c101d00 */
[----:B------:R-:W-:Y:S01]  /*254c0*/  CS2R R28, SRZ ;  /* 0x00000000001c7805 */ /* 0x000fe2000001ff00 */
[----:B------:R-:W-:Y:S01]  /*254d0*/  IMAD.MOV.U32 R13, RZ, RZ, R26 ;  /* 0x000000ffff0d7224 */ /* 0x000fe200078e001a */
[----:B------:R-:W-:Y:S01]  /*254e0*/  CS2R R20, SRZ ;  /* 0x0000000000147805 */ /* 0x000fe2000001ff00 */
[----:B------:R-:W-:Y:S01]  /*254f0*/  IMAD.MOV.U32 R12, RZ, RZ, 0x1 ;  /* 0x00000001ff0c7424 */ /* 0x000fe200078e00ff */
[----:B------:R-:W-:Y:S02]  /*25500*/  CS2R R30, SRZ ;  /* 0x00000000001e7805 */ /* 0x000fe4000001ff00 */
[----:B------:R-:W-:Y:S01]  /*25510*/  CS2R R32, SRZ ;  /* 0x0000000000207805 */ /* 0x000fe2000001ff00 */
[----:B0-----:R-:W-:Y:S02]  /*25520*/  IMAD.MOV.U32 R15, RZ, RZ, -0x1 ;  /* 0xffffffffff0f7424 */ /* 0x001fe400078e00ff */
[----:B--2---:R-:W-:-:S02]  /*25530*/  @!P1 IMAD.MOV.U32 R29, RZ, RZ, R11 ;  /* 0x000000ffff1d9224 */ /* 0x004fc400078e000b */
[----:B------:R-:W-:Y:S02]  /*25540*/  IMAD.MOV.U32 R11, RZ, RZ, 0x1c1f ;  /* 0x00001c1fff0b7424 */ /* 0x000fe400078e00ff */
[----:B------:R-:W-:Y:S02]  /*25550*/  @!P1 IMAD.MOV.U32 R20, RZ, RZ, R8 ;  /* 0x000000ffff149224 */ /* 0x000fe400078e0008 */
[----:B------:R-:W-:-:S07]  /*25560*/  @!P1 IMAD.MOV.U32 R21, RZ, RZ, R9 ;  /* 0x000000ffff159224 */ /* 0x000fce00078e0009 */
[----:B-----5:R-:W-:Y:S05]  /*25570*/  WARPSYNC.COLLECTIVE R15, `(.L_x_12107) ;  /* 0x000000000f087348 */ /* 0x020fea0003c00000 */
[----:B------:R0:W1:Y:S02]  /*25580*/  SHFL.IDX P6, R14, R13, R12, R11 ;  /* 0x0000000c0d0e7389 */ /* 0x00006400000c000b */
[----:B01---5:R-:W-:Y:S01]  /*25590*/  ENDCOLLECTIVE ;  /* 0x000000000000791b */ /* 0x023fe20003800000 */
.L_x_12107:
[----:B------:R-:W-:Y:S02]  /*255a0*/  IMAD.MOV.U32 R0, RZ, RZ, R20 ;  /* 0x000000ffff007224 */ /* 0x000fe400078e0014 */
[----:B------:R-:W-:Y:S02]  /*255b0*/  IMAD.MOV.U32 R3, RZ, RZ, R21 ;  /* 0x000000ffff037224 */ /* 0x000fe400078e0015 */
[----:B------:R-:W-:Y:S01]  /*255c0*/  @!P1 IMAD.MOV.U32 R28, RZ, RZ, R10 ;  /* 0x000000ffff1c9224 */ /* 0x000fe200078e000a */
[----:B------:R-:W-:Y:S01]  /*255d0*/  PRMT R53, R53, 0x5410, R0 ;  /* 0x0000541035357816 */ /* 0x000fe20000000000 */
[----:B------:R-:W-:Y:S01]  /*255e0*/  IMAD.MOV.U32 R9, RZ, RZ, R29 ;  /* 0x000000ffff097224 */ /* 0x000fe200078e001d */
[----:B------:R-:W-:Y:S01]  /*255f0*/  PRMT R40, R40, 0x5410, R3 ;  /* 0x0000541028287816 */ /* 0x000fe20000000003 */
[----:B------:R-:W-:Y:S02]  /*25600*/  IMAD.MOV.U32 R8, RZ, RZ, R28 ;  /* 0x000000ffff087224 */ /* 0x000fe400078e001c */
[----:B------:R-:W-:-:S03]  /*25610*/  IMAD.MOV.U32 R13, RZ, RZ, R25 ;  /* 0x000000ffff0d7224 */ /* 0x000fc600078e0019 */
[----:B------:R-:W-:Y:S01]  /*25620*/  PRMT R35, R8, 0x5410, R9 ;  /* 0x0000541008237816 */ /* 0x000fe20000000009 */
[----:B------:R-:W-:Y:S02]  /*25630*/  @!P1 IMAD.MOV.U32 R30, RZ, RZ, R4 ;  /* 0x000000ffff1e9224 */ /* 0x000fe400078e0004 */
[----:B------:R-:W-:Y:S02]  /*25640*/  @!P1 IMAD.MOV.U32 R31, RZ, RZ, R5 ;  /* 0x000000ffff1f9224 */ /* 0x000fe400078e0005 */
[----:B------:R-:W-:Y:S02]  /*25650*/  @!P1 IMAD.MOV.U32 R33, RZ, RZ, R7 ;  /* 0x000000ffff219224 */ /* 0x000fe400078e0007 */
[----:B------:R-:W-:Y:S02]  /*25660*/  @!P1 IMAD.MOV.U32 R32, RZ, RZ, R6 ;  /* 0x000000ffff209224 */ /* 0x000fe400078e0006 */
[----:B------:R-:W-:-:S07]  /*25670*/  IMAD.MOV.U32 R0, RZ, RZ, R14 ;  /* 0x000000ffff007224 */ /* 0x000fce00078e000e */
[----:B------:R-:W-:Y:S05]  /*25680*/  WARPSYNC.COLLECTIVE R15, `(.L_x_12108) ;  /* 0x000000000f087348 */ /* 0x000fea0003c00000 */
[----:B------:R0:W1:Y:S02]  /*25690*/  SHFL.IDX P6, R14, R13, R12, R11 ;  /* 0x0000000c0d0e7389 */ /* 0x00006400000c000b */
[----:B01----:R-:W-:Y:S01]  /*256a0*/  ENDCOLLECTIVE ;  /* 0x000000000000791b */ /* 0x003fe20003800000 */
.L_x_12108:
[----:B------:R-:W-:Y:S02]  /*256b0*/  IMAD.MOV.U32 R4, RZ, RZ, R30 ;  /* 0x000000ffff047224 */ /* 0x000fe400078e001e */
[----:B------:R-:W-:Y:S02]  /*256c0*/  IMAD.MOV.U32 R5, RZ, RZ, R31 ;  /* 0x000000ffff057224 */ /* 0x000fe400078e001f */
[----:B------:R-:W-:Y:S02]  /*256d0*/  IMAD.MOV.U32 R7, RZ, RZ, R33 ;  /* 0x000000ffff077224 */ /* 0x000fe400078e0021 */
[----:B------:R-:W-:Y:S01]  /*256e0*/  IMAD.MOV.U32 R6, RZ, RZ, R32 ;  /* 0x000000ffff067224 */ /* 0x000fe200078e0020 */
[----:B------:R-:W-:Y:S02]  /*256f0*/  PRMT R40, R5, 0x7610, R40 ;  /* 0x0000761005287816 */ /* 0x000fe40000000028 */
[----:B------:R-:W-:Y:S02]  /*25700*/  PRMT R46, R4, 0x5410, R7 ;  /* 0x00005410042e7816 */ /* 0x000fe40000000007 */
[----:B------:R-:W-:-:S02]  /*25710*/  CS2R R4, SRZ ;  /* 0x0000000000047805 */ /* 0x000fc4000001ff00 */
[----:B------:R-:W-:Y:S01]  /*25720*/  PRMT R53, R6, 0x7610, R53 ;  /* 0x0000761006357816 */ /* 0x000fe20000000035 */
[----:B------:R-:W-:Y:S02]  /*25730*/  IMAD.MOV.U32 R13, RZ, RZ, R24 ;  /* 0x000000ffff0d7224 */ /* 0x000fe400078e0018 */
[----:B------:R-:W-:-:S07]  /*25740*/  IMAD.MOV.U32 R3, RZ, RZ, R14 ;  /* 0x000000ffff037224 */ /* 0x000fce00078e000e */
[----:B------:R-:W-:Y:S05]  /*25750*/  WARPSYNC.COLLECTIVE R15, `(.L_x_12109) ;  /* 0x000000000f087348 */ /* 0x000fea0003c00000 */
[----:B------:R0:W1:Y:S02]  /*25760*/  SHFL.IDX P6, R14, R13, R12, R11 ;  /* 0x0000000c0d0e7389 */ /* 0x00006400000c000b */
[----:B01----:R-:W-:Y:S01]  /*25770*/  ENDCOLLECTIVE ;  /* 0x000000000000791b */ /* 0x003fe20003800000 */
.L_x_12109:
[----:B------:R-:W-:Y:S02]  /*25780*/  IMAD.MOV.U32 R13, RZ, RZ, R27 ;  /* 0x000000ffff0d7224 */ /* 0x000fe400078e001b */
[----:B------:R-:W-:-:S07]  /*25790*/  IMAD.MOV.U32 R24, RZ, RZ, R14 ;  /* 0x000000ffff187224 */ /* 0x000fce00078e000e */
[----:B------:R-:W-:Y:S05]  /*257a0*/  WARPSYNC.COLLECTIVE R15, `(.L_x_12110) ;  /* 0x000000000f087348 */ /* 0x000fea0003c00000 */
[----:B------:R0:W1:Y:S02]  /*257b0*/  SHFL.IDX P6, R14, R13, R12, R11 ;  /* 0x0000000c0d0e7389 */ /* 0x00006400000c000b */
[----:B01----:R-:W-:Y:S01]  /*257c0*/  ENDCOLLECTIVE ;  /* 0x000000000000791b */ /* 0x003fe20003800000 */
.L_x_12110:
[----:B------:R-:W-:Y:S05]  /*257d0*/  BRA `(.L_x_12111) ;  /* 0xfffffe3000d87947 */ /* 0x000fea000383ffff */
.L_x_11792:
[----:B0-----:R0:W1:Y:S02]  /*257e0*/  SYNCS.PHASECHK.TRANS64.TRYWAIT P1, [R19+URZ+0x22800], R12 ;  /* 0x0228000c130075a7 */ /* 0x001064000802017f */
[----:B-1----:R-:W-:Y:S05]  /*257f0*/  @!P1 NANOSLEEP.SYNCS 0x989680 ;  /* 0x009896800000995d */ /* 0x002fea0003900000 */
[----:B------:R-:W1:Y:S02]  /*25800*/  @!P1 SYNCS.PHASECHK.TRANS64 P1, [R19+URZ+0x22800], R12 ;  /* 0x0228000c130095a7 */ /* 0x000e64000802007f */
[----:B-1----:R-:W-:Y:S05]  /*25810*/  @!P1 BRA `(.L_x_11792) ;  /* 0xfffffffc00f09947 */ /* 0x002fea000383ffff */
[----:B------:R-:W-:Y:S05]  /*25820*/  BRA `(.L_x_12112) ;  /* 0xfffffe3400647947 */ /* 0x000fea000383ffff */
.L_x_11798:
[----:B---3--:R3:W4:Y:S02]  /*25830*/  SYNCS.PHASECHK.TRANS64.TRYWAIT P1, [R4+URZ+0x22830], R73 ;  /* 0x02283049040075a7 */ /* 0x008724000802017f */
[----:B----4-:R-:W-:Y:S05]  /*25840*/  @!P1 NANOSLEEP.SYNCS 0x989680 ;  /* 0x009896800000995d */ /* 0x010fea0003900000 */
[----:B------:R-:W4:Y:S02]  /*25850*/  @!P1 SYNCS.PHASECHK.TRANS64 P1, [R4+URZ+0x22830], R73 ;  /* 0x02283049040095a7 */ /* 0x000f24000802007f */
[----:B----4-:R-:W-:Y:S05]  /*25860*/  @!P1 BRA `(.L_x_11798) ;  /* 0xfffffffc00f09947 */ /* 0x010fea000383ffff */
[----:B------:R-:W-:Y:S05]  /*25870*/  BRA `(.L_x_11797) ;  /* 0xfffffe4000d87947 */ /* 0x000fea000383ffff */
.L_x_11811:
[----:B-1----:R1:W2:Y:S02]  /*25880*/  SYNCS.PHASECHK.TRANS64.TRYWAIT P1, [R4+URZ+0x22850], R73 ;  /* 0x02285049040075a7 */ /* 0x0022a4000802017f */
[----:B--2---:R-:W-:Y:S05]  /*25890*/  @!P1 NANOSLEEP.SYNCS 0x989680 ;  /* 0x009896800000995d */ /* 0x004fea0003900000 */
[----:B------:R-:W2:Y:S02]  /*258a0*/  @!P1 SYNCS.PHASECHK.TRANS64 P1, [R4+URZ+0x22850], R73 ;  /* 0x02285049040095a7 */ /* 0x000ea4000802007f */
[----:B--2---:R-:W-:Y:S05]  /*258b0*/  @!P1 BRA `(.L_x_11811) ;  /* 0xfffffffc00f09947 */ /* 0x004fea000383ffff */
[----:B------:R-:W-:Y:S05]  /*258c0*/  BRA `(.L_x_11810) ;  /* 0xfffffe6c00487947 */ /* 0x000fea000383ffff */
.L_x_11820:
[----:B-1----:R1:W2:Y:S02]  /*258d0*/  SYNCS.PHASECHK.TRANS64.TRYWAIT P1, [R212+URZ+0x22830], R211 ;  /* 0x022830d3d40075a7 */ /* 0x0022a4000802017f */
[----:B--2---:R-:W-:Y:S05]  /*258e0*/  @!P1 NANOSLEEP.SYNCS 0x989680 ;  /* 0x009896800000995d */ /* 0x004fea0003900000 */
[----:B------:R-:W2:Y:S02]  /*258f0*/  @!P1 SYNCS.PHASECHK.TRANS64 P1, [R212+URZ+0x22830], R211 ;  /* 0x022830d3d40095a7 */ /* 0x000ea4000802007f */
[----:B--2---:R-:W-:Y:S05]  /*25900*/  @!P1 BRA `(.L_x_11820) ;  /* 0xfffffffc00f09947 */ /* 0x004fea000383ffff */
[----:B------:R-:W-:Y:S05]  /*25910*/  BRA `(.L_x_11819) ;  /* 0xfffffe7400307947 */ /* 0x000fea000383ffff */
.L_x_11833:
[----:B--2---:R2:W3:Y:S02]  /*25920*/  SYNCS.PHASECHK.TRANS64.TRYWAIT P1, [R212+URZ+0x22850], R211 ;  /* 0x022850d3d40075a7 */ /* 0x0044e4000802017f */
[----:B---3--:R-:W-:Y:S05]  /*25930*/  @!P1 NANOSLEEP.SYNCS 0x989680 ;  /* 0x009896800000995d */ /* 0x008fea0003900000 */
[----:B------:R-:W3:Y:S02]  /*25940*/  @!P1 SYNCS.PHASECHK.TRANS64 P1, [R212+URZ+0x22850], R211 ;  /* 0x022850d3d40095a7 */ /* 0x000ee4000802007f */
[----:B---3--:R-:W-:Y:S05]  /*25950*/  @!P1 BRA `(.L_x_11833) ;  /* 0xfffffffc00f09947 */ /* 0x008fea000383ffff */
[----:B------:R-:W-:Y:S05]  /*25960*/  BRA `(.L_x_11832) ;  /* 0xfffffea400c07947 */ /* 0x000fea000383ffff */
.L_x_11843:
[----:B-1----:R1:W2:Y:S02]  /*25970*/  SYNCS.PHASECHK.TRANS64.TRYWAIT P2, [R4+URZ+0x22830], R212 ;  /* 0x022830d4040075a7 */ /* 0x0022a4000804017f */
[----:B--2---:R-:W-:Y:S05]  /*25980*/  @!P2 NANOSLEEP.SYNCS 0x989680 ;  /* 0x009896800000a95d */ /* 0x004fea0003900000 */
[----:B------:R-:W2:Y:S02]  /*25990*/  @!P2 SYNCS.PHASECHK.TRANS64 P2, [R4+URZ+0x22830], R212 ;  /* 0x022830d40400a5a7 */ /* 0x000ea4000804007f */
[----:B--2---:R-:W-:Y:S05]  /*259a0*/  @!P2 BRA `(.L_x_11843) ;  /* 0xfffffffc00f0a947 */ /* 0x004fea000383ffff */
[----:B------:R-:W-:Y:S05]  /*259b0*/  BRA `(.L_x_11842) ;  /* 0xfffffeac00bc7947 */ /* 0x000fea000383ffff */
.L_x_11848:
[----:B-1----:R1:W2:Y:S02]  /*259c0*/  SYNCS.PHASECHK.TRANS64.TRYWAIT P2, [R4+URZ+0x22850], R212 ;  /* 0x022850d4040075a7 */ /* 0x0022a4000804017f */
[----:B--2---:R-:W-:Y:S05]  /*259d0*/  @!P2 NANOSLEEP.SYNCS 0x989680 ;  /* 0x009896800000a95d */ /* 0x004fea0003900000 */
[----:B------:R-:W2:Y:S02]  /*259e0*/  @!P2 SYNCS.PHASECHK.TRANS64 P2, [R4+URZ+0x22850], R212 ;  /* 0x022850d40400a5a7 */ /* 0x000ea4000804007f */
[----:B--2---:R-:W-:Y:S05]  /*259f0*/  @!P2 BRA `(.L_x_11848) ;  /* 0xfffffffc00f0a947 */ /* 0x004fea000383ffff */
[----:B------:R-:W-:Y:S05]  /*25a00*/  BRA `(.L_x_11847) ;  /* 0xfffffecc00a07947 */ /* 0x000fea000383ffff */
.L_x_11854:
[----:B-1----:R1:W2:Y:S02]  /*25a10*/  SYNCS.PHASECHK.TRANS64.TRYWAIT P1, [R211+URZ+0x22830], R212 ;  /* 0x022830d4d30075a7 */ /* 0x0022a4000802017f */
[----:B--2---:R-:W-:Y:S05]  /*25a20*/  @!P1 NANOSLEEP.SYNCS 0x989680 ;  /* 0x009896800000995d */ /* 0x004fea0003900000 */
[----:B------:R-:W2:Y:S02]  /*25a30*/  @!P1 SYNCS.PHASECHK.TRANS64 P1, [R211+URZ+0x22830], R212 ;  /* 0x022830d4d30095a7 */ /* 0x000ea4000802007f */
[----:B--2---:R-:W-:Y:S05]  /*25a40*/  @!P1 BRA `(.L_x_11854) ;  /* 0xfffffffc00f09947 */ /* 0x004fea000383ffff */
[----:B------:R-:W-:Y:S05]  /*25a50*/  BRA `(.L_x_11853) ;  /* 0xfffffed000dc7947 */ /* 0x000fea000383ffff */
.L_x_11867:
[----:B--2---:R2:W3:Y:S02]  /*25a60*/  SYNCS.PHASECHK.TRANS64.TRYWAIT P1, [R211+URZ+0x22850], R212 ;  /* 0x022850d4d30075a7 */ /* 0x0044e4000802017f */
[----:B---3--:R-:W-:Y:S05]  /*25a70*/  @!P1 NANOSLEEP.SYNCS 0x989680 ;  /* 0x009896800000995d */ /* 0x008fea0003900000 */
[----:B------:R-:W3:Y:S02]  /*25a80*/  @!P1 SYNCS.PHASECHK.TRANS64 P1, [R211+URZ+0x22850], R212 ;  /* 0x022850d4d30095a7 */ /* 0x000ee4000802007f */
[----:B---3--:R-:W-:Y:S05]  /*25a90*/  @!P1 BRA `(.L_x_11867) ;  /* 0xfffffffc00f09947 */ /* 0x008fea000383ffff */
[----:B------:R-:W-:Y:S05]  /*25aa0*/  BRA `(.L_x_11866) ;  /* 0xffffff0400647947 */ /* 0x000fea000383ffff */
.L_x_11873:
[----:B------:R-:W-:Y:S02]  /*25ab0*/  IMAD.MOV.U32 R13, RZ, RZ, R21 ;  /* 0x000000ffff0d7224 */ /* 0x000fe400078e0015 */
[----:B------:R-:W-:Y:S02]  /*25ac0*/  IMAD.MOV.U32 R12, RZ, RZ, RZ ;  /* 0x000000ffff0c7224 */ /* 0x000fe400078e00ff */
[----:B------:R-:W-:Y:S02]  /*25ad0*/  IMAD.MOV.U32 R11, RZ, RZ, 0x181f ;  /* 0x0000181fff0b7424 */ /* 0x000fe400078e00ff */
[----:B------:R-:W-:-:S07]  /*25ae0*/  IMAD.MOV.U32 R15, RZ, RZ, -0x1 ;  /* 0xffffffffff0f7424 */ /* 0x000fce00078e00ff */
[----:B0----5:R-:W-:Y:S05]  /*25af0*/  WARPSYNC.COLLECTIVE R15, `(.L_x_12113) ;  /* 0x000000000f087348 */ /* 0x021fea0003c00000 */
[----:B------:R1:W2:Y:S02]  /*25b00*/  SHFL.IDX P6, R14, R13, R12, R11 ;  /* 0x0000000c0d0e7389 */ /* 0x0002a400000c000b */
[----:B012--5:R-:W-:Y:S01]  /*25b10*/  ENDCOLLECTIVE ;  /* 0x000000000000791b */ /* 0x027fe20003800000 */
.L_x_12113:
[----:B------:R-:W-:Y:S02]  /*25b20*/  IMAD.MOV.U32 R13, RZ, RZ, R20 ;  /* 0x000000ffff0d7224 */ /* 0x000fe400078e0014 */
[----:B------:R-:W-:-:S07]  /*25b30*/  IMAD.MOV.U32 R3, RZ, RZ, R14 ;  /* 0x000000ffff037224 */ /* 0x000fce00078e000e */
[----:B------:R-:W-:Y:S05]  /*25b40*/  WARPSYNC.COLLECTIVE R15, `(.L_x_12114) ;  /* 0x000000000f087348 */ /* 0x000fea0003c00000 */
[----:B------:R0:W1:Y:S02]  /*25b50*/  SHFL.IDX P6, R14, R13, R12, R11 ;  /* 0x0000000c0d0e7389 */ /* 0x00006400000c000b */
[----:B01----:R-:W-:Y:S01]  /*25b60*/  ENDCOLLECTIVE ;  /* 0x000000000000791b */ /* 0x003fe20003800000 */
.L_x_12114:
[----:B------:R-:W-:Y:S05]  /*25b70*/  BRA `(.L_x_12115) ;  /* 0xffffff2c00747947 */ /* 0x000fea000383ffff */
.L_x_11876:
        /* <DEDUP_REMOVED lines=8> */
.L_x_12117:
[----:B------:R-:W-:Y:S05]  /*25c00*/  BSYNC B1 ;  /* 0x0000000000017941 */ /* 0x000fea0003800000 */
.L_x_12116:
        /* <DEDUP_REMOVED lines=8> */
.L_x_12118:
[----:B------:R-:W-:Y:S05]  /*25c90*/  BRA `(.L_x_12119) ;  /* 0xffffff2c00b07947 */ /* 0x000fea000383ffff */
.L_x_11879:
        /* <DEDUP_REMOVED lines=8> */
.L_x_12121:
[----:B------:R-:W-:Y:S05]  /*25d20*/  BSYNC B1 ;  /* 0x0000000000017941 */ /* 0x000fea0003800000 */
.L_x_12120:
        /* <DEDUP_REMOVED lines=8> */
.L_x_12122:
[----:B------:R-:W-:Y:S05]  /*25db0*/  BRA `(.L_x_12123) ;  /* 0xffffff2c00dc7947 */ /* 0x000fea000383ffff */
.L_x_11882:
[----:B------:R-:W-:Y:S01]  /*25dc0*/  BSSY B1, `(.L_x_12124) ;  /* 0x0000008000017945 */ /* 0x000fe20003800000 */
[----:B------:R-:W-:Y:S02]  /*25dd0*/  IMAD.MOV.U32 R13, RZ, RZ, R21 ;  /* 0x000000ffff0d7224 */ /* 0x000fe400078e0015 */
[----:B------:R-:W-:Y:S02]  /*25de0*/  IMAD.MOV.U32 R12, RZ, RZ, 0x3 ;  /* 0x00000003ff0c7424 */ /* 0x000fe400078e00ff */
[----:B------:R-:W-:Y:S02]  /*25df0*/  IMAD.MOV.U32 R11, RZ, RZ, 0x181f ;  /* 0x0000181fff0b7424 */ /* 0x000fe400078e00ff */
[----:B----4-:R-:W-:-:S07]  /*25e00*/  IMAD.MOV.U32 R15, RZ, RZ, -0x1 ;  /* 0xffffffffff0f7424 */ /* 0x010fce00078e00ff */
[----:B0123--:R-:W-:Y:S05]  /*25e10*/  WARPSYNC.COLLECTIVE R15, `(.L_x_12125) ;  /* 0x000000000f087348 */ /* 0x00ffea0003c00000 */
[----:B--2---:R2:W4:Y:S02]  /*25e20*/  SHFL.IDX P6, R14, R13, R12, R11 ;  /* 0x0000000c0d0e7389 */ /* 0x00452400000c000b */
[----:B01234-:R-:W-:Y:S01]  /*25e30*/  ENDCOLLECTIVE ;  /* 0x000000000000791b */ /* 0x01ffe20003800000 */
.L_x_12125:
[----:B------:R-:W-:Y:S05]  /*25e40*/  BSYNC B1 ;  /* 0x0000000000017941 */ /* 0x000fea0003800000 */
.L_x_12124:
        /* <DEDUP_REMOVED lines=8> */
.L_x_12126:
[----:B------:R-:W-:Y:S05]  /*25ed0*/  BRA `(.L_x_12127) ;  /* 0xffffff3000087947 */ /* 0x000fea000383ffff */
.L_x_11884:
[----:B------:R-:W-:Y:S02]  /*25ee0*/  IMAD.MOV.U32 R13, RZ, RZ, R6 ;  /* 0x000000ffff0d7224 */ /* 0x000fe400078e0006 */
[----:B------:R-:W-:Y:S02]  /*25ef0*/  IMAD.MOV.U32 R12, RZ, RZ, RZ ;  /* 0x000000ffff0c7224 */ /* 0x000fe400078e00ff */
[----:B------:R-:W-:Y:S02]  /*25f00*/  IMAD.MOV.U32 R11, RZ, RZ, 0x1c1f ;  /* 0x00001c1fff0b7424 */ /* 0x000fe400078e00ff */
[----:B------:R-:W-:-:S07]  /*25f10*/  IMAD.MOV.U32 R15, RZ, RZ, -0x1 ;  /* 0xffffffffff0f7424 */ /* 0x000fce00078e00ff */
[----:B------:R-:W-:Y:S05]  /*25f20*/  WARPSYNC.COLLECTIVE R15, `(.L_x_12128) ;  /* 0x000000000f087348 */ /* 0x000fea0003c00000 */
[----:B------:R0:W1:Y:S02]  /*25f30*/  SHFL.IDX P6, R14, R13, R12, R11 ;  /* 0x0000000c0d0e7389 */ /* 0x00006400000c000b */
[----:B01----:R-:W-:Y:S01]  /*25f40*/  ENDCOLLECTIVE ;  /* 0x000000000000791b */ /* 0x003fe20003800000 */
.L_x_12128:
[----:B------:R-:W-:Y:S02]  /*25f50*/  IMAD.MOV.U32 R13, RZ, RZ, R3 ;  /* 0x000000ffff0d7224 */ /* 0x000fe400078e0003 */
[----:B------:R-:W-:-:S07]  /*25f60*/  IMAD.MOV.U32 R10, RZ, RZ, R14 ;  /* 0x000000ffff0a7224 */ /* 0x000fce00078e000e */
[----:B------:R-:W-:Y:S05]  /*25f70*/  WARPSYNC.COLLECTIVE R15, `(.L_x_12129) ;  /* 0x000000000f087348 */ /* 0x000fea0003c00000 */
[----:B------:R0:W1:Y:S02]  /*25f80*/  SHFL.IDX P6, R14, R13, R12, R11 ;  /* 0x0000000c0d0e7389 */ /* 0x00006400000c000b */
[----:B01----:R-:W-:Y:S01]  /*25f90*/  ENDCOLLECTIVE ;  /* 0x000000000000791b */ /* 0x003fe20003800000 */
.L_x_12129:
[----:B------:R-:W-:Y:S01]  /*25fa0*/  IMAD.MOV.U32 R11, RZ, RZ, R14 ;  /* 0x000000ffff0b7224 */ /* 0x000fe200078e000e */
[----:B------:R-:W-:Y:S06]  /*25fb0*/  BRA `(.L_x_12130) ;  /* 0xffffff3000ec7947 */ /* 0x000fec000383ffff */
.L_x_11887:
        /* <DEDUP_REMOVED lines=8> */
.L_x_12132:
[----:B------:R-:W-:Y:S05]  /*26040*/  BSYNC B1 ;  /* 0x0000000000017941 */ /* 0x000fea0003800000 */
.L_x_12131:
        /* <DEDUP_REMOVED lines=8> */
.L_x_12133:
[----:B------:R-:W-:Y:S05]  /*260d0*/  BRA `(.L_x_12134) ;  /* 0xffffff4000307947 */ /* 0x000fea000383ffff */
.L_x_11891:
[----:B------:R-:W-:Y:S02]  /*260e0*/  IMAD.MOV.U32 R13, RZ, RZ, R4 ;  /* 0x000000ffff0d7224 */ /* 0x000fe400078e0004 */
[----:B------:R-:W-:Y:S02]  /*260f0*/  IMAD.MOV.U32 R12, RZ, RZ, RZ ;  /* 0x000000ffff0c7224 */ /* 0x000fe400078e00ff */
[----:B------:R-:W-:Y:S02]  /*26100*/  IMAD.MOV.U32 R11, RZ, RZ, 0x181f ;  /* 0x0000181fff0b7424 */ /* 0x000fe400078e00ff */
[----:B------:R-:W-:-:S07]  /*26110*/  IMAD.MOV.U32 R15, RZ, RZ, -0x1 ;  /* 0xffffffffff0f7424 */ /* 0x000fce00078e00ff */
[----:B--23--:R-:W-:Y:S05]  /*26120*/  WARPSYNC.COLLECTIVE R15, `(.L_x_12135) ;  /* 0x000000000f087348 */ /* 0x00cfea0003c00000 */
[----:B------:R0:W1:Y:S02]  /*26130*/  SHFL.IDX P6, R14, R13, R12, R11 ;  /* 0x0000000c0d0e7389 */ /* 0x00006400000c000b */
[----:B0123--:R-:W-:Y:S01]  /*26140*/  ENDCOLLECTIVE ;  /* 0x000000000000791b */ /* 0x00ffe20003800000 */
.L_x_12135:
[----:B------:R-:W-:Y:S02]  /*26150*/  IMAD.MOV.U32 R13, RZ, RZ, R0 ;  /* 0x000000ffff0d7224 */ /* 0x000fe400078e0000 */
[----:B------:R-:W-:-:S07]  /*26160*/  IMAD.MOV.U32 R3, RZ, RZ, R14 ;  /* 0x000000ffff037224 */ /* 0x000fce00078e000e */
[----:B------:R-:W-:Y:S05]  /*26170*/  WARPSYNC.COLLECTIVE R15, `(.L_x_12136) ;  /* 0x000000000f087348 */ /* 0x000fea0003c00000 */
[----:B------:R0:W1:Y:S02]  /*26180*/  SHFL.IDX P6, R14, R13, R12, R11 ;  /* 0x0000000c0d0e7389 */ /* 0x00006400000c000b */
[----:B01----:R-:W-:Y:S01]  /*26190*/  ENDCOLLECTIVE ;  /* 0x000000000000791b */ /* 0x003fe20003800000 */
.L_x_12136:
[----:B------:R-:W-:Y:S05]  /*261a0*/  BRA `(.L_x_12137) ;  /* 0xffffff5400907947 */ /* 0x000fea000383ffff */
.L_x_11894:
[----:B------:R-:W-:Y:S01]  /*261b0*/  BSSY B1, `(.L_x_12138) ;  /* 0x0000008000017945 */ /* 0x000fe20003800000 */
[----:B-1----:R-:W-:Y:S02]  /*261c0*/  IMAD.MOV.U32 R13, RZ, RZ, R4 ;  /* 0x000000ffff0d7224 */ /* 0x002fe400078e0004 */
[----:B------:R-:W-:Y:S02]  /*261d0*/  IMAD.MOV.U32 R12, RZ, RZ, 0x1 ;  /* 0x00000001ff0c7424 */ /* 0x000fe400078e00ff */
[----:B------:R-:W-:Y:S02]  /*261e0*/  IMAD.MOV.U32 R11, RZ, RZ, 0x181f ;  /* 0x0000181fff0b7424 */ /* 0x000fe400078e00ff */
[----:B------:R-:W-:-:S07]  /*261f0*/  IMAD.MOV.U32 R15, RZ, RZ, -0x1 ;  /* 0xffffffffff0f7424 */ /* 0x000fce00078e00ff */
[----:B0-234-:R-:W-:Y:S05]  /*26200*/  WARPSYNC.COLLECTIVE R15, `(.L_x_12139) ;  /* 0x000000000f087348 */ /* 0x01dfea0003c00000 */
[----:B----4-:R1:W4:Y:S02]  /*26210*/  SHFL.IDX P6, R14, R13, R12, R11 ;  /* 0x0000000c0d0e7389 */ /* 0x01032400000c000b */
[----:B01234-:R-:W-:Y:S01]  /*26220*/  ENDCOLLECTIVE ;  /* 0x000000000000791b */ /* 0x01ffe20003800000 */
.L_x_12139:
[----:B------:R-:W-:Y:S05]  /*26230*/  BSYNC B1 ;  /* 0x0000000000017941 */ /* 0x000fea0003800000 */
.L_x_12138:
        /* <DEDUP_REMOVED lines=8> */
.L_x_12140:
[----:B------:R-:W-:Y:S05]  /*262c0*/  BRA `(.L_x_12141) ;  /* 0xffffff5400c07947 */ /* 0x000fea000383ffff */
.L_x_11897:
        /* <DEDUP_REMOVED lines=8> */
.L_x_12143:
[----:B------:R-:W-:Y:S05]  /*26350*/  BSYNC B1 ;  /* 0x0000000000017941 */ /* 0x000fea0003800000 */
.L_x_12142:
        /* <DEDUP_REMOVED lines=8> */
.L_x_12144:
[----:B------:R-:W-:Y:S05]  /*263e0*/  BRA `(.L_x_12145) ;  /* 0xffffff5400ec7947 */ /* 0x000fea000383ffff */
.L_x_11900:
        /* <DEDUP_REMOVED lines=8> */
.L_x_12147:
[----:B------:R-:W-:Y:S05]  /*26470*/  BSYNC B1 ;  /* 0x0000000000017941 */ /* 0x000fea0003800000 */
.L_x_12146:
        /* <DEDUP_REMOVED lines=8> */
.L_x_12148:
[----:B------:R-:W-:Y:S05]  /*26500*/  BRA `(.L_x_12149) ;  /* 0xffffff5800187947 */ /* 0x000fea000383ffff */
.L_x_11927:
[----:B------:R-:W1:Y:S01]  /*26510*/  S2R R11, SR_TID.X ;  /* 0x00000000000b7919 */ /* 0x000e620000002100 */
[----:B------:R-:W-:Y:S01]  /*26520*/  BSSY B1, `(.L_x_12150) ;  /* 0x000000a000017945 */ /* 0x000fe20003800000 */
[----:B------:R-:W-:Y:S02]  /*26530*/  IMAD.MOV.U32 R12, RZ, RZ, RZ ;  /* 0x000000ffff0c7224 */ /* 0x000fe400078e00ff */
[----:B0-----:R-:W-:Y:S01]  /*26540*/  IMAD.MOV.U32 R15, RZ, RZ, -0x1 ;  /* 0xffffffffff0f7424 */ /* 0x001fe200078e00ff */
[----:B-1----:R-:W-:-:S04]  /*26550*/  SHF.R.U32.HI R11, RZ, 0x5, R11 ;  /* 0x00000005ff0b7819 */ /* 0x002fc8000001160b */
[----:B------:R-:W-:-:S05]  /*26560*/  LOP3.LUT R11, R11, 0x3, RZ, 0xc0, !PT ;  /* 0x000000030b0b7812 */ /* 0x000fca00078ec0ff */
[----:B------:R-:W-:Y:S02]  /*26570*/  IMAD.MOV.U32 R13, RZ, RZ, R11 ;  /* 0x000000ffff0d7224 */ /* 0x000fe400078e000b */
[----:B------:R-:W-:-:S07]  /*26580*/  IMAD.MOV.U32 R11, RZ, RZ, 0x1f ;  /* 0x0000001fff0b7424 */ /* 0x000fce00078e00ff */
[----:B------:R-:W-:Y:S05]  /*26590*/  WARPSYNC.COLLECTIVE R15, `(.L_x_12151) ;  /* 0x000000000f087348 */ /* 0x000fea0003c00000 */
[----:B------:R0:W1:Y:S02]  /*265a0*/  SHFL.IDX P6, R14, R13, R12, R11 ;  /* 0x0000000c0d0e7389 */ /* 0x00006400000c000b */
[----:B01----:R-:W-:Y:S01]  /*265b0*/  ENDCOLLECTIVE ;  /* 0x000000000000791b */ /* 0x003fe20003800000 */
.L_x_12151:
[----:B------:R-:W-:Y:S05]  /*265c0*/  BSYNC B1 ;  /* 0x0000000000017941 */ /* 0x000fea0003800000 */
.L_x_12150:
[----:B------:R-:W-:Y:S05]  /*265d0*/  BRA `(.L_x_12152) ;  /* 0xffffff7800387947 */ /* 0x000fea000383ffff */
.L_x_11929:
[----:B------:R-:W-:Y:S01]  /*265e0*/  BSSY B1, `(.L_x_12153) ;  /* 0x0000006000017945 */ /* 0x000fe20003800000 */
[----:B0-----:R-:W-:-:S07]  /*265f0*/  IMAD.MOV.U32 R15, RZ, RZ, -0x1 ;  /* 0xffffffffff0f7424 */ /* 0x001fce00078e00ff */
[----:B-1----:R-:W-:Y:S05]  /*26600*/  WARPSYNC.COLLECTIVE R15, `(.L_x_12154) ;  /* 0x000000000f0c7348 */ /* 0x002fea0003c00000 */
[----:B------:R-:W-:Y:S02]  /*26610*/  ELECT P6, UR62, PT ;  /* 0x00000000003e782f */ /* 0x000fe400038c0000 */
[----:B------:R-:W-:Y:S01]  /*26620*/  MOV R14, UR62 ;  /* 0x0000003e000e7c02 */ /* 0x000fe20008000f00 */
[----:B-1----:R-:W-:Y:S10]  /*26630*/  ENDCOLLECTIVE ;  /* 0x000000000000791b */ /* 0x002ff40003800000 */
.L_x_12154:
[----:B------:R-:W-:Y:S05]  /*26640*/  BSYNC B1 ;  /* 0x0000000000017941 */ /* 0x000fea0003800000 */
.L_x_12153:
[----:B------:R-:W-:Y:S05]  /*26650*/  BRA `(.L_x_11928) ;  /* 0xffffff7800307947 */ /* 0x000fea000383ffff */
.L_x_11931:
[----:B-1----:R1:W2:Y:S02]  /*26660*/  SYNCS.PHASECHK.TRANS64.TRYWAIT P0, [R19+URZ+0x22820], R6 ;  /* 0x02282006130075a7 */ /* 0x0022a4000800017f */
[----:B--2---:R-:W-:Y:S05]  /*26670*/  @!P0 NANOSLEEP.SYNCS 0x989680 ;  /* 0x009896800000895d */ /* 0x004fea0003900000 */
[----:B------:R-:W2:Y:S02]  /*26680*/  @!P0 SYNCS.PHASECHK.TRANS64 P0, [R19+URZ+0x22820], R6 ;  /* 0x02282006130085a7 */ /* 0x000ea4000800007f */
[----:B--2---:R-:W-:Y:S05]  /*26690*/  @!P0 BRA `(.L_x_11931) ;  /* 0xfffffffc00f08947 */ /* 0x004fea000383ffff */
[----:B------:R-:W-:Y:S05]  /*266a0*/  BRA `(.L_x_12155) ;  /* 0xffffff7800407947 */ /* 0x000fea000383ffff */
.L_x_11935:
[----:B--2---:R2:W3:Y:S02]  /*266b0*/  SYNCS.PHASECHK.TRANS64.TRYWAIT P0, [R7+URZ+0x228a0], R10 ;  /* 0x0228a00a070075a7 */ /* 0x0044e4000800017f */
[----:B---3--:R-:W-:Y:S05]  /*266c0*/  @!P0 NANOSLEEP.SYNCS 0x989680 ;  /* 0x009896800000895d */ /* 0x008fea0003900000 */
[----:B------:R-:W3:Y:S02]  /*266d0*/  @!P0 SYNCS.PHASECHK.TRANS64 P0, [R7+URZ+0x228a0], R10 ;  /* 0x0228a00a070085a7 */ /* 0x000ee4000800007f */
[----:B---3--:R-:W-:Y:S05]  /*266e0*/  @!P0 BRA `(.L_x_11935) ;  /* 0xfffffffc00f08947 */ /* 0x008fea000383ffff */
[----:B------:R-:W-:Y:S05]  /*266f0*/  BRA `(.L_x_12156) ;  /* 0xffffff7800607947 */ /* 0x000fea000383ffff */
.L_x_11940:
[----:B-1----:R1:W3:Y:S02]  /*26700*/  SYNCS.PHASECHK.TRANS64.TRYWAIT P0, [R7+URZ+0x228c0], R10 ;  /* 0x0228c00a070075a7 */ /* 0x0022e4000800017f */
[----:B---3--:R-:W-:Y:S05]  /*26710*/  @!P0 NANOSLEEP.SYNCS 0x989680 ;  /* 0x009896800000895d */ /* 0x008fea0003900000 */
[----:B------:R-:W3:Y:S02]  /*26720*/  @!P0 SYNCS.PHASECHK.TRANS64 P0, [R7+URZ+0x228c0], R10 ;  /* 0x0228c00a070085a7 */ /* 0x000ee4000800007f */
[----:B---3--:R-:W-:Y:S05]  /*26730*/  @!P0 BRA `(.L_x_11940) ;  /* 0xfffffffc00f08947 */ /* 0x008fea000383ffff */
[----:B------:R-:W-:Y:S05]  /*26740*/  BRA `(.L_x_12157) ;  /* 0xffffff7800e07947 */ /* 0x000fea000383ffff */
.L_x_11950:
[----:B-1----:R1:W2:Y:S02]  /*26750*/  SYNCS.PHASECHK.TRANS64.TRYWAIT P1, [R6+URZ+0x228a0], R7 ;  /* 0x0228a007060075a7 */ /* 0x0022a4000802017f */
[----:B--2---:R-:W-:Y:S05]  /*26760*/  @!P1 NANOSLEEP.SYNCS 0x989680 ;  /* 0x009896800000995d */ /* 0x004fea0003900000 */
[----:B------:R-:W2:Y:S02]  /*26770*/  @!P1 SYNCS.PHASECHK.TRANS64 P1, [R6+URZ+0x228a0], R7 ;  /* 0x0228a007060095a7 */ /* 0x000ea4000802007f */
[----:B--2---:R-:W-:Y:S05]  /*26780*/  @!P1 BRA `(.L_x_11950) ;  /* 0xfffffffc00f09947 */ /* 0x004fea000383ffff */
[----:B------:R-:W-:Y:S05]  /*26790*/  BRA `(.L_x_12158) ;  /* 0xffffff8000707947 */ /* 0x000fea000383ffff */
.L_x_11955:
[----:B--2---:R2:W3:Y:S02]  /*267a0*/  SYNCS.PHASECHK.TRANS64.TRYWAIT P1, [R6+URZ+0x228c0], R7 ;  /* 0x0228c007060075a7 */ /* 0x0044e4000802017f */
[----:B---3--:R-:W-:Y:S05]  /*267b0*/  @!P1 NANOSLEEP.SYNCS 0x989680 ;  /* 0x009896800000995d */ /* 0x008fea0003900000 */
[----:B------:R-:W3:Y:S02]  /*267c0*/  @!P1 SYNCS.PHASECHK.TRANS64 P1, [R6+URZ+0x228c0], R7 ;  /* 0x0228c007060095a7 */ /* 0x000ee4000802007f */
[----:B---3--:R-:W-:Y:S05]  /*267d0*/  @!P1 BRA `(.L_x_11955) ;  /* 0xfffffffc00f09947 */ /* 0x008fea000383ffff */
[----:B------:R-:W-:Y:S05]  /*267e0*/  BRA `(.L_x_12159) ;  /* 0xffffff8000ec7947 */ /* 0x000fea000383ffff */
.L_x_11981:
        /* <DEDUP_REMOVED lines=11> */
.L_x_12161:
[----:B------:R-:W-:Y:S05]  /*268a0*/  BSYNC B0 ;  /* 0x0000000000007941 */ /* 0x000fea0003800000 */
.L_x_12160:
[----:B------:R-:W-:Y:S05]  /*268b0*/  BRA `(.L_x_12162) ;  /* 0xffffff9400807947 */ /* 0x000fea000383ffff */
.L_x_11983:
[----:B------:R-:W-:Y:S01]  /*268c0*/  BSSY B0, `(.L_x_12163) ;  /* 0x0000006000007945 */ /* 0x000fe20003800000 */
[----:B0-----:R-:W-:-:S07]  /*268d0*/  IMAD.MOV.U32 R15, RZ, RZ, -0x1 ;  /* 0xffffffffff0f7424 */ /* 0x001fce00078e00ff */
[----:B-12---:R-:W-:Y:S05]  /*268e0*/  WARPSYNC.COLLECTIVE R15, `(.L_x_12164) ;  /* 0x000000000f0c7348 */ /* 0x006fea0003c00000 */
[----:B------:R-:W-:Y:S02]  /*268f0*/  ELECT P6, UR62, PT ;  /* 0x00000000003e782f */ /* 0x000fe400038c0000 */
[----:B------:R-:W-:Y:S01]  /*26900*/  MOV R14, UR62 ;  /* 0x0000003e000e7c02 */ /* 0x000fe20008000f00 */
[----:B-12---:R-:W-:Y:S10]  /*26910*/  ENDCOLLECTIVE ;  /* 0x000000000000791b */ /* 0x006ff40003800000 */
.L_x_12164:
[----:B------:R-:W-:Y:S05]  /*26920*/  BSYNC B0 ;  /* 0x0000000000007941 */ /* 0x000fea0003800000 */
.L_x_12163:
[----:B------:R-:W-:Y:S05]  /*26930*/  BRA `(.L_x_12165) ;  /* 0xffffff9400847947 */ /* 0x000fea000383ffff */
.L_x_11985:
[----:B---3--:R3:W4:Y:S02]  /*26940*/  SYNCS.PHASECHK.TRANS64.TRYWAIT P0, [R0+URZ+0x22840], R2 ;  /* 0x02284002000075a7 */ /* 0x008724000800017f */
[----:B----4-:R-:W-:Y:S05]  /*26950*/  @!P0 NANOSLEEP.SYNCS 0x989680 ;  /* 0x009896800000895d */ /* 0x010fea0003900000 */
[----:B------:R-:W4:Y:S02]  /*26960*/  @!P0 SYNCS.PHASECHK.TRANS64 P0, [R0+URZ+0x22840], R2 ;  /* 0x02284002000085a7 */ /* 0x000f24000800007f */
[----:B----4-:R-:W-:Y:S05]  /*26970*/  @!P0 BRA `(.L_x_11985) ;  /* 0xfffffffc00f08947 */ /* 0x010fea000383ffff */
[----:B------:R-:W-:Y:S05]  /*26980*/  BRA `(.L_x_12166) ;  /* 0xffffff9400e87947 */ /* 0x000fea000383ffff */
.L_x_11989:
        /* <DEDUP_REMOVED lines=13> */
.L_x_12167:
[----:B------:R-:W-:Y:S02]  /*26a60*/  IMAD.MOV.U32 R13, RZ, RZ, R4 ;  /* 0x000000ffff0d7224 */ /* 0x000fe400078e0004 */
[----:B------:R-:W-:-:S07]  /*26a70*/  IMAD.MOV.U32 R6, RZ, RZ, R14 ;  /* 0x000000ffff067224 */ /* 0x000fce00078e000e */
[----:B------:R-:W-:Y:S05]  /*26a80*/  WARPSYNC.COLLECTIVE R15, `(.L_x_12168) ;  /* 0x000000000f087348 */ /* 0x000fea0003c00000 */
[----:B------:R0:W1:Y:S02]  /*26a90*/  SHFL.IDX P6, R14, R13, R12, R11 ;  /* 0x0000000c0d0e7389 */ /* 0x00006400000c000b */
[----:B01----:R-:W-:Y:S01]  /*26aa0*/  ENDCOLLECTIVE ;  /* 0x000000000000791b */ /* 0x003fe20003800000 */
.L_x_12168:
[----:B------:R-:W-:Y:S02]  /*26ab0*/  IMAD.MOV.U32 R13, RZ, RZ, R3 ;  /* 0x000000ffff0d7224 */ /* 0x000fe400078e0003 */
[----:B------:R-:W-:Y:S02]  /*26ac0*/  IMAD.MOV.U32 R12, RZ, RZ, 0x1 ;  /* 0x00000001ff0c7424 */ /* 0x000fe400078e00ff */
[----:B------:R-:W-:-:S07]  /*26ad0*/  IMAD.MOV.U32 R7, RZ, RZ, R14 ;  /* 0x000000ffff077224 */ /* 0x000fce00078e000e */
[----:B------:R-:W-:Y:S05]  /*26ae0*/  WARPSYNC.COLLECTIVE R15, `(.L_x_12169) ;  /* 0x000000000f087348 */ /* 0x000fea0003c00000 */
[----:B------:R0:W1:Y:S02]  /*26af0*/  SHFL.IDX P6, R14, R13, R12, R11 ;  /* 0x0000000c0d0e7389 */ /* 0x00006400000c000b */
[----:B01----:R-:W-:Y:S01]  /*26b00*/  ENDCOLLECTIVE ;  /* 0x000000000000791b */ /* 0x003fe20003800000 */
.L_x_12169:
        /* <DEDUP_REMOVED lines=15> */
.L_x_12170:
[----:B------:R-:W-:Y:S02]  /*26c00*/  IMAD.MOV.U32 R13, RZ, RZ, R3 ;  /* 0x000000ffff0d7224 */ /* 0x000fe400078e0003 */
[----:B------:R-:W-:Y:S02]  /*26c10*/  IMAD.MOV.U32 R12, RZ, RZ, 0x2 ;  /* 0x00000002ff0c7424 */ /* 0x000fe400078e00ff */
[----:B------:R-:W-:-:S07]  /*26c20*/  IMAD.MOV.U32 R5, RZ, RZ, R14 ;  /* 0x000000ffff057224 */ /* 0x000fce00078e000e */
[----:B------:R-:W-:Y:S05]  /*26c30*/  WARPSYNC.COLLECTIVE R15, `(.L_x_12171) ;  /* 0x000000000f087348 */ /* 0x000fea0003c00000 */
[----:B------:R0:W1:Y:S02]  /*26c40*/  SHFL.IDX P6, R14, R13, R12, R11 ;  /* 0x0000000c0d0e7389 */ /* 0x00006400000c000b */
[----:B01----:R-:W-:Y:S01]  /*26c50*/  ENDCOLLECTIVE ;  /* 0x000000000000791b */ /* 0x003fe20003800000 */
.L_x_12171:
        /* <DEDUP_REMOVED lines=15> */
.L_x_12172:
[----:B------:R-:W-:Y:S02]  /*26d50*/  IMAD.MOV.U32 R13, RZ, RZ, R3 ;  /* 0x000000ffff0d7224 */ /* 0x000fe400078e0003 */
[----:B------:R-:W-:Y:S02]  /*26d60*/  IMAD.MOV.U32 R12, RZ, RZ, 0x3 ;  /* 0x00000003ff0c7424 */ /* 0x000fe400078e00ff */
[----:B------:R-:W-:-:S07]  /*26d70*/  IMAD.MOV.U32 R5, RZ, RZ, R14 ;  /* 0x000000ffff057224 */ /* 0x000fce00078e000e */
[----:B------:R-:W-:Y:S05]  /*26d80*/  WARPSYNC.COLLECTIVE R15, `(.L_x_12173) ;  /* 0x000000000f087348 */ /* 0x000fea0003c00000 */
[----:B------:R0:W1:Y:S02]  /*26d90*/  SHFL.IDX P6, R14, R13, R12, R11 ;  /* 0x0000000c0d0e7389 */ /* 0x00006400000c000b */
[----:B01----:R-:W-:Y:S01]  /*26da0*/  ENDCOLLECTIVE ;  /* 0x000000000000791b */ /* 0x003fe20003800000 */
.L_x_12173:
        /* <DEDUP_REMOVED lines=15> */
.L_x_12174:
[----:B------:R-:W-:Y:S02]  /*26ea0*/  IMAD.MOV.U32 R13, RZ, RZ, R3 ;  /* 0x000000ffff0d7224 */ /* 0x000fe400078e0003 */
[----:B------:R-:W-:Y:S02]  /*26eb0*/  IMAD.MOV.U32 R12, RZ, RZ, 0x4 ;  /* 0x00000004ff0c7424 */ /* 0x000fe400078e00ff */
[----:B------:R-:W-:-:S07]  /*26ec0*/  IMAD.MOV.U32 R5, RZ, RZ, R14 ;  /* 0x000000ffff057224 */ /* 0x000fce00078e000e */
[----:B------:R-:W-:Y:S05]  /*26ed0*/  WARPSYNC.COLLECTIVE R15, `(.L_x_12175) ;  /* 0x000000000f087348 */ /* 0x000fea0003c00000 */
[----:B------:R0:W1:Y:S02]  /*26ee0*/  SHFL.IDX P6, R14, R13, R12, R11 ;  /* 0x0000000c0d0e7389 */ /* 0x00006400000c000b */
[----:B01----:R-:W-:Y:S01]  /*26ef0*/  ENDCOLLECTIVE ;  /* 0x000000000000791b */ /* 0x003fe20003800000 */
.L_x_12175:
        /* <DEDUP_REMOVED lines=15> */
.L_x_12176:
[----:B------:R-:W-:Y:S02]  /*26ff0*/  IMAD.MOV.U32 R13, RZ, RZ, R3 ;  /* 0x000000ffff0d7224 */ /* 0x000fe400078e0003 */
[----:B------:R-:W-:Y:S02]  /*27000*/  IMAD.MOV.U32 R12, RZ, RZ, 0x5 ;  /* 0x00000005ff0c7424 */ /* 0x000fe400078e00ff */
[----:B------:R-:W-:-:S07]  /*27010*/  IMAD.MOV.U32 R5, RZ, RZ, R14 ;  /* 0x000000ffff057224 */ /* 0x000fce00078e000e */
[----:B------:R-:W-:Y:S05]  /*27020*/  WARPSYNC.COLLECTIVE R15, `(.L_x_12177) ;  /* 0x000000000f087348 */ /* 0x000fea0003c00000 */
[----:B------:R0:W1:Y:S02]  /*27030*/  SHFL.IDX P6, R14, R13, R12, R11 ;  /* 0x0000000c0d0e7389 */ /* 0x00006400000c000b */
[----:B01----:R-:W-:Y:S01]  /*27040*/  ENDCOLLECTIVE ;  /* 0x000000000000791b */ /* 0x003fe20003800000 */
.L_x_12177:
        /* <DEDUP_REMOVED lines=15> */
.L_x_12178:
[----:B------:R-:W-:Y:S02]  /*27140*/  IMAD.MOV.U32 R13, RZ, RZ, R3 ;  /* 0x000000ffff0d7224 */ /* 0x000fe400078e0003 */
[----:B------:R-:W-:Y:S02]  /*27150*/  IMAD.MOV.U32 R12, RZ, RZ, 0x6 ;  /* 0x00000006ff0c7424 */ /* 0x000fe400078e00ff */
[----:B------:R-:W-:-:S07]  /*27160*/  IMAD.MOV.U32 R5, RZ, RZ, R14 ;  /* 0x000000ffff057224 */ /* 0x000fce00078e000e */
[----:B------:R-:W-:Y:S05]  /*27170*/  WARPSYNC.COLLECTIVE R15, `(.L_x_12179) ;  /* 0x000000000f087348 */ /* 0x000fea0003c00000 */
[----:B------:R0:W1:Y:S02]  /*27180*/  SHFL.IDX P6, R14, R13, R12, R11 ;  /* 0x0000000c0d0e7389 */ /* 0x00006400000c000b */
[----:B01----:R-:W-:Y:S01]  /*27190*/  ENDCOLLECTIVE ;  /* 0x000000000000791b */ /* 0x003fe20003800000 */
.L_x_12179:
        /* <DEDUP_REMOVED lines=13> */
.L_x_12180:
        /* <DEDUP_REMOVED lines=8> */
.L_x_12181:
        /* <DEDUP_REMOVED lines=13> */
.L_x_12182:
[----:B------:R-:W-:Y:S01]  /*273c0*/  IMAD.MOV.U32 R3, RZ, RZ, R14 ;  /* 0x000000ffff037224 */ /* 0x000fe200078e000e */
[----:B------:R-:W-:Y:S06]  /*273d0*/  BRA `(.L_x_12183) ;  /* 0xffffff9800687947 */ /* 0x000fec000383ffff */
.L_x_11992:
[----:B0-----:R0:W1:Y:S02]  /*273e0*/  SYNCS.PHASECHK.TRANS64.TRYWAIT P0, [R19+URZ+0x22820], R0 ;  /* 0x02282000130075a7 */ /* 0x001064000800017f */
[----:B-1----:R-:W-:Y:S05]  /*273f0*/  @!P0 NANOSLEEP.SYNCS 0x989680 ;  /* 0x009896800000895d */ /* 0x002fea0003900000 */
[----:B------:R-:W1:Y:S02]  /*27400*/  @!P0 SYNCS.PHASECHK.TRANS64 P0, [R19+URZ+0x22820], R0 ;  /* 0x02282000130085a7 */ /* 0x000e64000800007f */
[----:B-1----:R-:W-:Y:S05]  /*27410*/  @!P0 BRA `(.L_x_11992) ;  /* 0xfffffffc00f08947 */ /* 0x002fea000383ffff */
[----:B------:R-:W-:Y:S05]  /*27420*/  BRA `(.L_x_12184) ;  /* 0xffffff9800c47947 */ /* 0x000fea000383ffff */
.L_x_11996:
[----:B0-----:R0:W1:Y:S02]  /*27430*/  SYNCS.PHASECHK.TRANS64.TRYWAIT P0, [R2+URZ+0x22860], R0 ;  /* 0x02286000020075a7 */ /* 0x001064000800017f */
[----:B-1----:R-:W-:Y:S05]  /*27440*/  @!P0 NANOSLEEP.SYNCS 0x989680 ;  /* 0x009896800000895d */ /* 0x002fea0003900000 */
[----:B------:R-:W1:Y:S02]  /*27450*/  @!P0 SYNCS.PHASECHK.TRANS64 P0, [R2+URZ+0x22860], R0 ;  /* 0x02286000020085a7 */ /* 0x000e64000800007f */
[----:B-1----:R-:W-:Y:S05]  /*27460*/  @!P0 BRA `(.L_x_11996) ;  /* 0xfffffffc00f08947 */ /* 0x002fea000383ffff */
[----:B------:R-:W-:Y:S05]  /*27470*/  BRA `(.L_x_12185) ;  /* 0xffffff9800e87947 */ /* 0x000fea000383ffff */
.L_x_12011:
[----:B-1----:R1:W2:Y:S02]  /*27480*/  SYNCS.PHASECHK.TRANS64.TRYWAIT P0, [R2+URZ+0x22840], R6 ;  /* 0x02284006020075a7 */ /* 0x0022a4000800017f */
[----:B--2---:R-:W-:Y:S05]  /*27490*/  @!P0 NANOSLEEP.SYNCS 0x989680 ;  /* 0x009896800000895d */ /* 0x004fea0003900000 */
[----:B------:R-:W2:Y:S02]  /*274a0*/  @!P0 SYNCS.PHASECHK.TRANS64 P0, [R2+URZ+0x22840], R6 ;  /* 0x02284006020085a7 */ /* 0x000ea4000800007f */
[----:B--2---:R-:W-:Y:S05]  /*274b0*/  @!P0 BRA `(.L_x_12011) ;  /* 0xfffffffc00f08947 */ /* 0x004fea000383ffff */
[----:B------:R-:W-:Y:S05]  /*274c0*/  BRA `(.L_x_12186) ;  /* 0xffffffa400287947 */ /* 0x000fea000383ffff */
.L_x_12016:
[----:B0-----:R0:W2:Y:S02]  /*274d0*/  SYNCS.PHASECHK.TRANS64.TRYWAIT P0, [R2+URZ+0x22860], R6 ;  /* 0x02286006020075a7 */ /* 0x0010a4000800017f */
[----:B--2---:R-:W-:Y:S05]  /*274e0*/  @!P0 NANOSLEEP.SYNCS 0x989680 ;  /* 0x009896800000895d */ /* 0x004fea0003900000 */
[----:B------:R-:W2:Y:S02]  /*274f0*/  @!P0 SYNCS.PHASECHK.TRANS64 P0, [R2+URZ+0x22860], R6 ;  /* 0x02286006020085a7 */ /* 0x000ea4000800007f */
[----:B--2---:R-:W-:Y:S05]  /*27500*/  @!P0 BRA `(.L_x_12016) ;  /* 0xfffffffc00f08947 */ /* 0x004fea000383ffff */
[----:B------:R-:W-:Y:S05]  /*27510*/  BRA `(.L_x_12187) ;  /* 0xffffffa400a87947 */ /* 0x000fea000383ffff */
.L_x_12027:
[----:B-1----:R1:W2:Y:S02]  /*27520*/  SYNCS.PHASECHK.TRANS64.TRYWAIT P0, [R3+URZ+0x22840], R2 ;  /* 0x02284002030075a7 */ /* 0x0022a4000800017f */
[----:B--2---:R-:W-:Y:S05]  /*27530*/  @!P0 NANOSLEEP.SYNCS 0x989680 ;  /* 0x009896800000895d */ /* 0x004fea0003900000 */
[----:B------:R-:W2:Y:S02]  /*27540*/  @!P0 SYNCS.PHASECHK.TRANS64 P0, [R3+URZ+0x22840], R2 ;  /* 0x02284002030085a7 */ /* 0x000ea4000800007f */
[----:B--2---:R-:W-:Y:S05]  /*27550*/  @!P0 BRA `(.L_x_12027) ;  /* 0xfffffffc00f08947 */ /* 0x004fea000383ffff */
[----:B------:R-:W-:Y:S05]  /*27560*/  BRA `(.L_x_12188) ;  /* 0xffffffac00947947 */ /* 0x000fea000383ffff */
.L_x_12032:
[----:B0-----:R0:W2:Y:S02]  /*27570*/  SYNCS.PHASECHK.TRANS64.TRYWAIT P0, [R3+URZ+0x22860], R2 ;  /* 0x02286002030075a7 */ /* 0x0010a4000800017f */
[----:B--2---:R-:W-:Y:S05]  /*27580*/  @!P0 NANOSLEEP.SYNCS 0x989680 ;  /* 0x009896800000895d */ /* 0x004fea0003900000 */
[----:B------:R-:W2:Y:S02]  /*27590*/  @!P0 SYNCS.PHASECHK.TRANS64 P0, [R3+URZ+0x22860], R2 ;  /* 0x02286002030085a7 */ /* 0x000ea4000800007f */
[----:B--2---:R-:W-:Y:S05]  /*275a0*/  @!P0 BRA `(.L_x_12032) ;  /* 0xfffffffc00f08947 */ /* 0x004fea000383ffff */
[----:B------:R-:W-:Y:S05]  /*275b0*/  BRA `(.L_x_12189) ;  /* 0xffffffb000107947 */ /* 0x000fea000383ffff */
.L_x_12043:
[----:B-1----:R1:W2:Y:S02]  /*275c0*/  SYNCS.PHASECHK.TRANS64.TRYWAIT P0, [R3+URZ+0x22840], R2 ;  /* 0x02284002030075a7 */ /* 0x0022a4000800017f */
[----:B--2---:R-:W-:Y:S05]  /*275d0*/  @!P0 NANOSLEEP.SYNCS 0x989680 ;  /* 0x009896800000895d */ /* 0x004fea0003900000 */
[----:B------:R-:W2:Y:S02]  /*275e0*/  @!P0 SYNCS.PHASECHK.TRANS64 P0, [R3+URZ+0x22840], R2 ;  /* 0x02284002030085a7 */ /* 0x000ea4000800007f */
[----:B--2---:R-:W-:Y:S05]  /*275f0*/  @!P0 BRA `(.L_x_12043) ;  /* 0xfffffffc00f08947 */ /* 0x004fea000383ffff */
[----:B------:R-:W-:Y:S05]  /*27600*/  BRA `(.L_x_12190) ;  /* 0xffffffb400e07947 */ /* 0x000fea000383ffff */
.L_x_12048:
[----:B--2---:R2:W3:Y:S02]  /*27610*/  SYNCS.PHASECHK.TRANS64.TRYWAIT P0, [R3+URZ+0x22860], R2 ;  /* 0x02286002030075a7 */ /* 0x0044e4000800017f */
[----:B---3--:R-:W-:Y:S05]  /*27620*/  @!P0 NANOSLEEP.SYNCS 0x989680 ;  /* 0x009896800000895d */ /* 0x008fea0003900000 */
[----:B------:R-:W3:Y:S02]  /*27630*/  @!P0 SYNCS.PHASECHK.TRANS64 P0, [R3+URZ+0x22860], R2 ;  /* 0x02286002030085a7 */ /* 0x000ee4000800007f */
[----:B---3--:R-:W-:Y:S05]  /*27640*/  @!P0 BRA `(.L_x_12048) ;  /* 0xfffffffc00f08947 */ /* 0x008fea000383ffff */
[----:B------:R-:W-:Y:S05]  /*27650*/  BRA `(.L_x_12191) ;  /* 0xffffffb800607947 */ /* 0x000fea000383ffff */
.L_x_12060:
[----:B---34-:R-:W3:Y:S01]  /*27660*/  LDL R0, [R1] ;  /* 0x0000000001007983 */ /* 0x018ee20000100800 */
[----:B------:R-:W-:Y:S01]  /*27670*/  BSSY B0, `(.L_x_12192) ;  /* 0x0000008000007945 */ /* 0x000fe20003800000 */
[----:B------:R-:W-:Y:S02]  /*27680*/  IMAD.MOV.U32 R12, RZ, RZ, RZ ;  /* 0x000000ffff0c7224 */ /* 0x000fe400078e00ff */
[----:B------:R-:W-:Y:S02]  /*27690*/  IMAD.MOV.U32 R11, RZ, RZ, 0x1f ;  /* 0x0000001fff0b7424 */ /* 0x000fe400078e00ff */
[----:B0-----:R-:W-:Y:S02]  /*276a0*/  IMAD.MOV.U32 R15, RZ, RZ, -0x1 ;  /* 0xffffffffff0f7424 */ /* 0x001fe400078e00ff */
[----:B---3--:R-:W-:-:S07]  /*276b0*/  IMAD.MOV.U32 R13, RZ, RZ, R0 ;  /* 0x000000ffff0d7224 */ /* 0x008fce00078e0000 */
[----:B-12---:R-:W-:Y:S05]  /*276c0*/  WARPSYNC.COLLECTIVE R15, `(.L_x_12193) ;  /* 0x000000000f087348 */ /* 0x006fea0003c00000 */
[----:B------:R0:W3:Y:S02]  /*276d0*/  SHFL.IDX P6, R14, R13, R12, R11 ;  /* 0x0000000c0d0e7389 */ /* 0x0000e400000c000b */
[----:B0123--:R-:W-:Y:S01]  /*276e0*/  ENDCOLLECTIVE ;  /* 0x000000000000791b */ /* 0x00ffe20003800000 */
.L_x_12193:
[----:B------:R-:W-:Y:S05]  /*276f0*/  BSYNC B0 ;  /* 0x0000000000007941 */ /* 0x000fea0003800000 */
.L_x_12192:
        /* <DEDUP_REMOVED lines=9> */
.L_x_12194:
        /* <DEDUP_REMOVED lines=26> */
.L_x_12195:
        /* <DEDUP_REMOVED lines=8> */
.L_x_12196:
        /* <DEDUP_REMOVED lines=8> */
.L_x_12197:
        /* <DEDUP_REMOVED lines=8> */
.L_x_12198:
        /* <DEDUP_REMOVED lines=8> */
.L_x_12199:
        /* <DEDUP_REMOVED lines=9> */
.L_x_12200:
[----:B------:R-:W-:Y:S01]  /*27bc0*/  IMAD.MOV.U32 R9, RZ, RZ, R14 ;  /* 0x000000ffff097224 */ /* 0x000fe200078e000e */
[----:B------:R-:W-:Y:S06]  /*27bd0*/  BRA `(.L_x_12201) ;  /* 0xffffffbc00b07947 */ /* 0x000fec000383ffff */
.L_x_12063:
        /* <DEDUP_REMOVED lines=8> */
.L_x_12203:
[----:B------:R-:W-:Y:S05]  /*27c60*/  BSYNC B0 ;  /* 0x0000000000007941 */ /* 0x000fea0003800000 */
.L_x_12202:
        /* <DEDUP_REMOVED lines=10> */
.L_x_12204:
        /* <DEDUP_REMOVED lines=8> */
.L_x_12205:
        /* <DEDUP_REMOVED lines=8> */
.L_x_12206:
        /* <DEDUP_REMOVED lines=8> */
.L_x_12207:
        /* <DEDUP_REMOVED lines=9> */
.L_x_12208:
[----:B------:R-:W-:Y:S01]  /*27f20*/  IMAD.MOV.U32 R9, RZ, RZ, R14 ;  /* 0x000000ffff097224 */ /* 0x000fe200078e000e */
[----:B------:R-:W-:Y:S06]  /*27f30*/  BRA `(.L_x_12209) ;  /* 0xffffffbc00847947 */ /* 0x000fec000383ffff */
.L_x_12065:
[----:B------:R-:W-:Y:S01]  /*27f40*/  BSSY B0, `(.L_x_12210) ;  /* 0x0000006000007945 */ /* 0x000fe20003800000 */
[----:B------:R-:W-:Y:S01]  /*27f50*/  PLOP3.LUT P6, PT, P6, PT, PT, 0x8, 0x0 ;  /* 0x000000000000781c */ /* 0x000fe200037ce170 */
[----:B------:R-:W-:-:S12]  /*27f60*/  IMAD.MOV.U32 R15, RZ, RZ, -0x1 ;  /* 0xffffffffff0f7424 */ /* 0x000fd800078e00ff */
[----:B0-----:R-:W-:Y:S05]  /*27f70*/  WARPSYNC.COLLECTIVE R15, `(.L_x_12211) ;  /* 0x000000000f087348 */ /* 0x001fea0003c00000 */
[----:B------:R-:W-:Y:S01]  /*27f80*/  VOTE.ANY R14, PT, P6 ;  /* 0x00000000000e7806 */ /* 0x000fe200030e0100 */
[----:B0-----:R-:W-:Y:S06]  /*27f90*/  ENDCOLLECTIVE ;  /* 0x000000000000791b */ /* 0x001fec0003800000 */
.L_x_12211:
[----:B------:R-:W-:Y:S05]  /*27fa0*/  BSYNC B0 ;  /* 0x0000000000007941 */ /* 0x000fea0003800000 */
.L_x_12210:
        /* <DEDUP_REMOVED lines=10> */
.L_x_12212:
[----:B------:R-:W-:Y:S02]  /*28050*/  IMAD.MOV.U32 R13, RZ, RZ, R6 ;  /* 0x000000ffff0d7224 */ /* 0x000fe400078e0006 */
[----:B------:R-:W-:-:S07]  /*28060*/  IMAD.MOV.U32 R4, RZ, RZ, R14 ;  /* 0x000000ffff047224 */ /* 0x000fce00078e000e */
[----:B------:R-:W-:Y:S05]  /*28070*/  WARPSYNC.COLLECTIVE R15, `(.L_x_12213) ;  /* 0x000000000f087348 */ /* 0x000fea0003c00000 */
[----:B------:R0:W1:Y:S02]  /*28080*/  SHFL.IDX P6, R14, R13, R12, R11 ;  /* 0x0000000c0d0e7389 */ /* 0x00006400000c000b */
[----:B01----:R-:W-:Y:S01]  /*28090*/  ENDCOLLECTIVE ;  /* 0x000000000000791b */ /* 0x003fe20003800000 */
.L_x_12213:
[----:B------:R-:W-:Y:S02]  /*280a0*/  IMAD.MOV.U32 R6, RZ, RZ, R14 ;  /* 0x000000ffff067224 */ /* 0x000fe400078e000e */
[----:B------:R-:W-:-:S05]  /*280b0*/  IMAD.IADD R10, R3, 0x1, R10 ;  /* 0x00000001030a7824 */ /* 0x000fca00078e020a */
[----:B------:R2:W-:Y:S01]  /*280c0*/  STL [R1+0xc], R10 ;  /* 0x00000c0a01007387 */ /* 0x0005e20000100800 */
[----:B------:R-:W-:Y:S05]  /*280d0*/  BRA `(.L_x_12214) ;  /* 0xffffffbc00647947 */ /* 0x000fea000383ffff */
.L_x_12067:
        /* <DEDUP_REMOVED lines=8> */
.L_x_12216:
[----:B------:R-:W-:Y:S05]  /*28160*/  BSYNC B0 ;  /* 0x0000000000007941 */ /* 0x000fea0003800000 */
.L_x_12215:
[----:B------:R-:W-:Y:S01]  /*28170*/  IMAD.MOV.U32 R8, RZ, RZ, R14 ;  /* 0x000000ffff087224 */ /* 0x000fe200078e000e */
[----:B------:R-:W-:Y:S06]  /*28180*/  BRA `(.L_x_12066) ;  /* 0xffffffbc00507947 */ /* 0x000fec000383ffff */
.L_x_12073:
[----:B0-----:R0:W1:Y:S02]  /*28190*/  SYNCS.PHASECHK.TRANS64.TRYWAIT P0, [R0+URZ+0x22820], R3 ;  /* 0x02282003000075a7 */ /* 0x001064000800017f */
[----:B-1----:R-:W-:Y:S05]  /*281a0*/  @!P0 NANOSLEEP.SYNCS 0x989680 ;  /* 0x009896800000895d */ /* 0x002fea0003900000 */
[----:B------:R-:W1:Y:S02]  /*281b0*/  @!P0 SYNCS.PHASECHK.TRANS64 P0, [R0+URZ+0x22820], R3 ;  /* 0x02282003000085a7 */ /* 0x000e64000800007f */
[----:B-1----:R-:W-:Y:S05]  /*281c0*/  @!P0 BRA `(.L_x_12073) ;  /* 0xfffffffc00f08947 */ /* 0x002fea000383ffff */
[----:B------:R-:W-:Y:S05]  /*281d0*/  BRA `(.L_x_12217) ;  /* 0xffffffc400ec7947 */ /* 0x000fea000383ffff */
.L_x_12074:
        /* <DEDUP_REMOVED lines=11> */
.L_x_12219:
[----:B------:R-:W-:Y:S05]  /*28290*/  BSYNC B0 ;  /* 0x0000000000007941 */ /* 0x000fea0003800000 */
.L_x_12218:
[----:B------:R-:W-:Y:S05]  /*282a0*/  BRA `(.L_x_12220) ;  /* 0xffffffc400d47947 */ /* 0x000fea000383ffff */
.L_x_12075:
[----:B------:R-:W-:Y:S01]  /*282b0*/  BSSY B0, `(.L_x_12221) ;  /* 0x0000006000007945 */ /* 0x000fe20003800000 */
[----:B------:R-:W-:-:S07]  /*282c0*/  IMAD.MOV.U32 R15, RZ, RZ, -0x1 ;  /* 0xffffffffff0f7424 */ /* 0x000fce00078e00ff */
[----:B01-3--:R-:W-:Y:S05]  /*282d0*/  WARPSYNC.COLLECTIVE R15, `(.L_x_12222) ;  /* 0x000000000f0c7348 */ /* 0x00bfea0003c00000 */
[----:B------:R-:W-:Y:S02]  /*282e0*/  ELECT P6, UR62, PT ;  /* 0x00000000003e782f */ /* 0x000fe400038c0000 */
[----:B------:R-:W-:Y:S01]  /*282f0*/  MOV R14, UR62 ;  /* 0x0000003e000e7c02 */ /* 0x000fe20008000f00 */
[----:B01-3--:R-:W-:Y:S10]  /*28300*/  ENDCOLLECTIVE ;  /* 0x000000000000791b */ /* 0x00bff40003800000 */
.L_x_12222:
[----:B------:R-:W-:Y:S05]  /*28310*/  BSYNC B0 ;  /* 0x0000000000007941 */ /* 0x000fea0003800000 */
.L_x_12221:
[----:B------:R-:W-:Y:S05]  /*28320*/  BRA `(.L_x_12223) ;  /* 0xffffffc400c87947 */ /* 0x000fea000383ffff */
.L_x_12077:
[----:B0-----:R0:W1:Y:S02]  /*28330*/  SYNCS.PHASECHK.TRANS64.TRYWAIT P0, [R6+URZ], R5 ;  /* 0x00000005060075a7 */ /* 0x001064000800017f */
[----:B-1----:R-:W-:Y:S05]  /*28340*/  @!P0 NANOSLEEP.SYNCS 0x989680 ;  /* 0x009896800000895d */ /* 0x002fea0003900000 */
[----:B------:R-:W1:Y:S02]  /*28350*/  @!P0 SYNCS.PHASECHK.TRANS64 P0, [R6+URZ], R5 ;  /* 0x00000005060085a7 */ /* 0x000e64000800007f */
[----:B-1----:R-:W-:Y:S05]  /*28360*/  @!P0 BRA `(.L_x_12077) ;  /* 0xfffffffc00f08947 */ /* 0x002fea000383ffff */
[----:B------:R-:W-:Y:S05]  /*28370*/  BRA `(.L_x_12224) ;  /* 0xffffffc800047947 */ /* 0x000fea000383ffff */
.L_x_12078:
[----:B-1----:R1:W2:Y:S02]  /*28380*/  SYNCS.PHASECHK.TRANS64.TRYWAIT P0, [R7+URZ], R2 ;  /* 0x00000002070075a7 */ /* 0x0022a4000800017f */
[----:B--2---:R-:W-:Y:S05]  /*28390*/  @!P0 NANOSLEEP.SYNCS 0x989680 ;  /* 0x009896800000895d */ /* 0x004fea0003900000 */
[----:B------:R-:W2:Y:S02]  /*283a0*/  @!P0 SYNCS.PHASECHK.TRANS64 P0, [R7+URZ], R2 ;  /* 0x00000002070085a7 */ /* 0x000ea4000800007f */
[----:B--2---:R-:W-:Y:S05]  /*283b0*/  @!P0 BRA `(.L_x_12078) ;  /* 0xfffffffc00f08947 */ /* 0x004fea000383ffff */
[----:B------:R-:W-:Y:S05]  /*283c0*/  BRA `(.L_x_12225) ;  /* 0xffffffc400f87947 */ /* 0x000fea000383ffff */
.L_x_12080:
[----:B--2---:R2:W4:Y:S02]  /*283d0*/  SYNCS.PHASECHK.TRANS64.TRYWAIT P0, [R4+URZ], R5 ;  /* 0x00000005040075a7 */ /* 0x004524000800017f */
[----:B----4-:R-:W-:Y:S05]  /*283e0*/  @!P0 NANOSLEEP.SYNCS 0x989680 ;  /* 0x009896800000895d */ /* 0x010fea0003900000 */
[----:B------:R-:W4:Y:S02]  /*283f0*/  @!P0 SYNCS.PHASECHK.TRANS64 P0, [R4+URZ], R5 ;  /* 0x00000005040085a7 */ /* 0x000f24000800007f */
[----:B----4-:R-:W-:Y:S05]  /*28400*/  @!P0 BRA `(.L_x_12080) ;  /* 0xfffffffc00f08947 */ /* 0x010fea000383ffff */
[----:B------:R-:W-:Y:S05]  /*28410*/  BRA `(.L_x_12226) ;  /* 0xffffffc800007947 */ /* 0x000fea000383ffff */
.L_x_12227:
        /* <DEDUP_REMOVED lines=14> */
.L_x_15198:


//--------------------- .text._ZN7cutlass13device_kernelIN5flash11enable_sm90INS1_16FlashAttnFwdSm90INS1_25CollectiveMainloopFwdSm90ILi2EN4cute5tupleIJNS5_1CILi1EEES8_S8_EEENS6_IJNS7_ILi128EEENS7_ILi96EEENS7_ILi64EEEEEELi256ENS_6half_tEfNS_4arch4Sm90ELb0ELb1ELb1ELb1ELb0ELb0ELb1ELb1ELb0ELb1ELb1ELb0EEENS1_21CollectiveEpilogueFwdINS6_IJSA_NS7_ILi256EEESB_EEES9_SE_SG_Li256ELb1ELb1ELb1ELb0EEENS1_36VarlenDynamicPersistentTileSchedulerILi128ELi96ELi256ELi128ELb1ELb1ELb1ELb1ELb0ELb1EEEEEEEEEvNT_6ParamsE --------------------------
	.section	.text._ZN7cutlass13device_kernelIN5flash11enable_sm90INS1_16FlashAttnFwdSm90INS1_25CollectiveMainloopFwdSm90ILi2EN4cute5tupleIJNS5_1CILi1EEES8_S8_EEENS6_IJNS7_ILi128EEENS7_ILi96EEENS7_ILi64EEEEEELi256ENS_6half_tEfNS_4arch4Sm90ELb0ELb1ELb1ELb1ELb0ELb0ELb1ELb1ELb0ELb1ELb1ELb0EEENS1_21CollectiveEpilogueFwdINS6_IJSA_NS7_ILi256EEESB_EEES9_SE_SG_Li256ELb1ELb1ELb1ELb0EEENS1_36VarlenDynamicPersistentTileSchedulerILi128ELi96ELi256ELi128ELb1ELb1ELb1ELb1ELb0ELb1EEEEEEEEEvNT_6ParamsE,"ax",@progbits
	.align	128
.text._ZN7cutlass13device_kernelIN5flash11enable_sm90INS1_16FlashAttnFwdSm90INS1_25CollectiveMainloopFwdSm90ILi2EN4cute5tupleIJNS5_1CILi1EEES8_S8_EEENS6_IJNS7_ILi128EEENS7_ILi96EEENS7_ILi64EEEEEELi256ENS_6half_tEfNS_4arch4Sm90ELb0ELb1ELb1ELb1ELb0ELb0ELb1ELb1ELb0ELb1ELb1ELb0EEENS1_21CollectiveEpilogueFwdINS6_IJSA_NS7_ILi256EEESB_EEES9_SE_SG_Li256ELb1ELb1ELb1ELb0EEENS1_36VarlenDynamicPersistentTileSchedulerILi128ELi96ELi256ELi128ELb1ELb1ELb1ELb1ELb0ELb1EEEEEEEEEvNT_6ParamsE:
        .type           _ZN7cutlass13device_kernelIN5flash11enable_sm90INS1_16FlashAttnFwdSm90INS1_25CollectiveMainloopFwdSm90ILi2EN4cute5tupleIJNS5_1CILi1EEES8_S8_EEENS6_IJNS7_ILi128EEENS7_ILi96EEENS7_ILi64EEEEEELi256ENS_6half_tEfNS_4arch4Sm90ELb0ELb1ELb1ELb1ELb0ELb0ELb1ELb1ELb0ELb1ELb1ELb0EEENS1_21CollectiveEpilogueFwdINS6_IJSA_NS7_ILi256EEESB_EEES9_SE_SG_Li256ELb1ELb1ELb1ELb0EEENS1_36VarlenDynamicPersistentTileSchedulerILi128ELi96ELi256ELi128ELb1ELb1ELb1ELb1ELb0ELb1EEEEEEEEEvNT_6ParamsE,@function
        .size           _ZN7cutlass13device_kernelIN5flash11enable_sm90INS1_16FlashAttnFwdSm90INS1_25CollectiveMainloopFwdSm90ILi2EN4cute5tupleIJNS5_1CILi1EEES8_S8_EEENS6_IJNS7_ILi128EEENS7_ILi96EEENS7_ILi64EEEEEELi256ENS_6half_tEfNS_4arch4Sm90ELb0ELb1ELb1ELb1ELb0ELb0ELb1ELb1ELb0ELb1ELb1ELb0EEENS1_21CollectiveEpilogueFwdINS6_IJSA_NS7_ILi256EEESB_EEES9_SE_SG_Li256ELb1ELb1ELb1ELb0EEENS1_36VarlenDynamicPersistentTileSchedulerILi128ELi96ELi256ELi128ELb1ELb1ELb1ELb1ELb0ELb1EEEEEEEEEvNT_6ParamsE,(.L_x_15199 - _ZN7cutlass13device_kernelIN5flash11enable_sm90INS1_16FlashAttnFwdSm90INS1_25CollectiveMainloopFwdSm90ILi2EN4cute5tupleIJNS5_1CILi1EEES8_S8_EEENS6_IJNS7_ILi128EEENS7_ILi96EEENS7_ILi64EEEEEELi256ENS_6half_tEfNS_4arch4Sm90ELb0ELb1ELb1ELb1ELb0ELb0ELb1ELb1ELb0ELb1ELb1ELb0EEENS1_21CollectiveEpilogueFwdINS6_IJSA_NS7_ILi256EEESB_EEES9_SE_SG_Li256ELb1ELb1ELb1ELb0EEENS1_36VarlenDynamicPersistentTileSchedulerILi128ELi96ELi256ELi128ELb1ELb1ELb1ELb1ELb0ELb1EEEEEEEEEvNT_6ParamsE)
        .other          _ZN7cutlass13device_kernelIN5flash11enable_sm90INS1_16FlashAttnFwdSm90INS1_25CollectiveMainloopFwdSm90ILi2EN4cute5tupleIJNS5_1CILi1EEES8_S8_EEENS6_IJNS7_ILi128EEENS7_ILi96EEENS7_ILi64EEEEEELi256ENS_6half_tEfNS_4arch4Sm90ELb0ELb1ELb1ELb1ELb0ELb0ELb1ELb1ELb0ELb1ELb1ELb0EEENS1_21CollectiveEpilogueFwdINS6_IJSA_NS7_ILi256EEESB_EEES9_SE_SG_Li256ELb1ELb1ELb1ELb0EEENS1_36VarlenDynamicPersistentTileSchedulerILi128ELi96ELi256ELi128ELb1ELb1ELb1ELb1ELb0ELb1EEEEEEEEEvNT_6ParamsE,@"STO_CUDA_ENTRY STV_DEFAULT"
_ZN7cutlass13device_kernelIN5flash11enable_sm90INS1_16FlashAttnFwdSm90INS1_25CollectiveMainloopFwdSm90ILi2EN4cute5tupleIJNS5_1CILi1EEES8_S8_EEENS6_IJNS7_ILi128EEENS7_ILi96EEENS7_ILi64EEEEEELi256ENS_6half_tEfNS_4arch4Sm90ELb0ELb1ELb1ELb1ELb0ELb0ELb1ELb1ELb0ELb1ELb1ELb0EEENS1_21CollectiveEpilogueFwdINS6_IJSA_NS7_ILi256EEESB_EEES9_SE_SG_Li256ELb1ELb1ELb1ELb0EEENS1_36VarlenDynamicPersistentTileSchedulerILi128ELi96ELi256ELi128ELb1ELb1ELb1ELb1ELb0ELb1EEEEEEEEEvNT_6ParamsE:
        /* <DEDUP_REMOVED lines=22> */
.L_x_12229:
[----:B------:R-:W-:Y:S05]  /*0160*/  BSYNC B0 ;  /* 0x0000000000007941 */ /* 0x000fea0003800000 */
.L_x_12228:
        /* <DEDUP_REMOVED lines=43> */
.L_x_12230:
        /* <DEDUP_REMOVED lines=22> */
.L_x_12231:
        /* <DEDUP_REMOVED lines=18> */
.L_x_12232:
        /* <DEDUP_REMOVED lines=22> */
.L_x_12233:
        /* <DEDUP_REMOVED lines=22> */
.L_x_12234:
[----:B------:R-:W-:Y:S01]  /*0960*/  PLOP3.LUT P0, PT, PT, PT, UP0, 0x80, 0x0 ;  /* 0x000000000000781c */ /* 0x000fe20003f0f008 */
[----:B------:R-:W-:Y:S01]  /*0970*/  UMOV UR36, 0x1 ;  /* 0x0000000100247882 */ /* 0x000fe20000000000 */
[----:B------:R-:W-:Y:S01]  /*0980*/  NOP ;  /* 0x0000000000007918 */ /* 0x000fe20000000000 */
[----:B------:R-:W-:Y:S01]  /*0990*/  USEL UR36, UR36, 0x2, !UP0 ;  /* 0x0000000224247887 */ /* 0x000fe2000c000000 */
[----:B------:R-:W-:Y:S01]  /*09a0*/  ULDC.64 UR40, c[0x0][0x208] ;  /* 0x0000820000287ab9 */ /* 0x000fe20000000a00 */
[----:B0123--:R-:W-:Y:S08]  /*09b0*/  BAR.SYNC.DEFER_BLOCKING 0x0 ;  /* 0x0000000000007b1d */ /* 0x00fff00000010000 */
[----:B------:R-:W-:Y:S05]  /*09c0*/  @!P0 BRA `(.L_x_12235) ;  /* 0x0000024400d48947 */ /* 0x000fea0003800000 */
.L_x_12236:
        /* <DEDUP_REMOVED lines=8> */
[----:B------:R-:W-:Y:S01]  /*0a50*/  IADD3 R2, P1, R16, 0x218, RZ ;  /* 0x0000021810027810 */ /* 0x000fe20007f3e0ff */
[----:B------:R-:W-:Y:S04]  /*0a60*/  STL.64 [R1+0x218], RZ ;  /* 0x000218ff01007387 */ /* 0x000fe80000100a00 */
[----:B------:R-:W-:Y:S01]  /*0a70*/  IMAD.X R3, RZ, RZ, R17, P1 ;  /* 0x000000ffff037224 */ /* 0x000fe200008e0611 */
[----:B------:R-:W-:Y:S04]  /*0a80*/  STL [R1+0x220], RZ ;  /* 0x000220ff01007387 */ /* 0x000fe80000100800 */
[----:B------:R-:W-:Y:S04]  /*0a90*/  STL.64 [R1+0x4c0], R2 ;  /* 0x0004c00201007387 */ /* 0x000fe80000100a00 */
[----:B------:R-:W-:Y:S01]  /*0aa0*/  STL [R1+0x224], RZ ;  /* 0x000224ff01007387 */ /* 0x000fe20000100800 */
[----:B-1----:R-:W-:Y:S01]  /*0ab0*/  ULEA UR4, UR5, UR4, 0x18 ;  /* 0x0000000405047291 */ /* 0x002fe2000f8ec03f */
[----:B0-----:R-:W-:-:S04]  /*0ac0*/  SHF.R.U32.HI R0, RZ, 0x7, R0 ;  /* 0x00000007ff007819 */ /* 0x001fc80000011600 */
[----:B------:R-:W-:-:S13]  /*0ad0*/  ISETP.NE.AND P0, PT, R0, 0x1, PT ;  /* 0x000000010000780c */ /* 0x000fda0003f05270 */
[----:B------:R-:W-:Y:S08]  /*0ae0*/  @!P0 BAR.ARV 0x9, 0x100 ;  /* 0x0244000000008b1d */ /* 0x000ff00000002000 */
[----:B------:R-:W-:Y:S01]  /*0af0*/  BAR.SYNC.DEFER_BLOCKING 0x5, 0x180 ;  /* 0x0146000000007b1d */ /* 0x000fe20000010000 */
[----:B------:R-:W-:-:S05]  /*0b00*/  IADD3 R0, P2, R16, 0x224, RZ ;  /* 0x0000022410007810 */ /* 0x000fca0007f5e0ff */
[----:B------:R0:W-:Y:S02]  /*0b10*/  STL [R1+0x4d0], R0 ;  /* 0x0004d00001007387 */ /* 0x0001e40000100800 */
[----:B0-----:R-:W-:-:S05]  /*0b20*/  IMAD.X R0, RZ, RZ, R17, P2 ;  /* 0x000000ffff007224 */ /* 0x001fca00010e0611 */
[----:B------:R-:W-:Y:S04]  /*0b30*/  STL [R1+0x4cc], R0 ;  /* 0x0004cc0001007387 */ /* 0x000fe80000100800 */
[----:B------:R-:W0:Y:S01]  /*0b40*/  LDS.128 R12, [UR4+0x324d0] ;  /* 0x0324d004ff0c7984 */ /* 0x000e220008000c00 */
[----:B------:R-:W-:Y:S01]  /*0b50*/  ULDC UR4, c[0x0][0xd3c] ;  /* 0x00034f0000047ab9 */ /* 0x000fe20000000800 */
[----:B------:R-:W-:Y:S06]  /*0b60*/  BAR.ARV 0x4, 0x180 ;  /* 0x0106000000007b1d */ /* 0x000fec0000002000 */
[----:B0-----:R-:W-:-:S13]  /*0b70*/  ISETP.GE.AND P0, PT, R15, UR4, PT ;  /* 0x000000040f007c0c */ /* 0x001fda000bf06270 */
[----:B------:R-:W-:Y:S05]  /*0b80*/  @P0 EXIT ;  /* 0x000000000000094d */ /* 0x000fea0003800000 */
[----:B------:R-:W0:Y:S01]  /*0b90*/  S2R R0, SR_TID.X ;  /* 0x0000000000007919 */ /* 0x000e220000002100 */
[----:B------:R-:W-:Y:S02]  /*0ba0*/  R2UR UR5, R13 ;  /* 0x000000000d0572ca */ /* 0x000fe400000e0000 */
[----:B------:R-:W-:Y:S02]  /*0bb0*/  R2UR UR7, R14 ;  /* 0x000000000e0772ca */ /* 0x000fe400000e0000 */
[----:B------:R-:W-:Y:S01]  /*0bc0*/  R2UR UR6, R15 ;  /* 0x000000000f0672ca */ /* 0x000fe200000e0000 */
[----:B0-----:R-:W-:-:S05]  /*0bd0*/  VIADD R216, R0, 0xffffff80 ;  /* 0xffffff8000d87836 */ /* 0x001fca0000000000 */
[----:B------:R-:W-:-:S04]  /*0be0*/  SHF.R.S32.HI R3, RZ, 0x1f, R216 ;  /* 0x0000001fff037819 */ /* 0x000fc800000114d8 */
[CC--:B------:R-:W-:Y:S02]  /*0bf0*/  LEA.HI R0, R3.reuse, R216.reuse, RZ, 0x7 ;  /* 0x000000d803007211 */ /* 0x0c0fe400078f38ff */
[----:B------:R-:W-:Y:S02]  /*0c00*/  LEA.HI R4, R3, R216, RZ, 0x5 ;  /* 0x000000d803047211 */ /* 0x000fe400078f28ff */
[----:B------:R-:W-:-:S03]  /*0c10*/  LOP3.LUT R5, R0, 0xffffff80, RZ, 0xc0, !PT ;  /* 0xffffff8000057812 */ /* 0x000fc600078ec0ff */
[----:B------:R-:W-:Y:S02]  /*0c20*/  IMAD.SHL.U32 R6, R4, 0x20, RZ ;  /* 0x0000002004067824 */ /* 0x000fe400078e00ff */
[----:B------:R-:W-:Y:S01]  /*0c30*/  IMAD.IADD R11, R216, 0x1, -R5 ;  /* 0x00000001d80b7824 */ /* 0x000fe200078e0a05 */
[----:B------:R-:W-:Y:S02]  /*0c40*/  LEA.HI R5, R3, R216, RZ, 0x4 ;  /* 0x000000d803057211 */ /* 0x000fe400078f20ff */
[----:B------:R-:W-:Y:S02]  /*0c50*/  LOP3.LUT R10, R6, 0xfffffc00, RZ, 0xc0, !PT ;  /* 0xfffffc00060a7812 */ /* 0x000fe400078ec0ff */
[----:B------:R-:W-:Y:S01]  /*0c60*/  SHF.R.S32.HI R8, RZ, 0x4, R5 ;  /* 0x00000004ff087819 */ /* 0x000fe20000011405 */
[----:B------:R-:W-:Y:S01]  /*0c70*/  STL [R1+0x4c8], R11 ;  /* 0x0004c80b01007387 */ /* 0x000fe20000100800 */
[----:B------:R-:W-:Y:S02]  /*0c80*/  SHF.R.S32.HI R2, RZ, 0x1f, R11 ;  /* 0x0000001fff027819 */ /* 0x000fe4000001140b */
[----:B------:R-:W-:-:S02]  /*0c90*/  LEA.HI R9, R5, R8, RZ, 0x1 ;  /* 0x0000000805097211 */ /* 0x000fc400078f08ff */
[----:B------:R-:W-:Y:S02]  /*0ca0*/  LEA.HI R4, R2, R11, RZ, 0x2 ;  /* 0x0000000b02047211 */ /* 0x000fe400078f10ff */
[----:B------:R-:W-:Y:S02]  /*0cb0*/  LOP3.LUT R9, R9, 0x1ffffffe, RZ, 0xc0, !PT ;  /* 0x1ffffffe09097812 */ /* 0x000fe400078ec0ff */
[----:B------:R-:W-:Y:S02]  /*0cc0*/  LOP3.LUT R7, R5, 0x3fffff0, RZ, 0xc0, !PT ;  /* 0x03fffff005077812 */ /* 0x000fe400078ec0ff */
[--C-:B------:R-:W-:Y:S01]  /*0cd0*/  SHF.R.S32.HI R5, RZ, 0x2, R4.reuse ;  /* 0x00000002ff057819 */ /* 0x100fe20000011404 */
[----:B------:R-:W-:Y:S01]  /*0ce0*/  IMAD.IADD R9, R8, 0x1, -R9 ;  /* 0x0000000108097824 */ /* 0x000fe200078e0a09 */
[----:B------:R-:W-:Y:S01]  /*0cf0*/  SHF.R.S32.HI R6, RZ, 0x1f, R4 ;  /* 0x0000001fff067819 */ /* 0x000fe20000011404 */
[----:B------:R-:W-:Y:S01]  /*0d00*/  IMAD.IADD R7, R216, 0x1, -R7 ;  /* 0x00000001d8077824 */ /* 0x000fe200078e0a07 */
[----:B------:R-:W-:-:S02]  /*0d10*/  SHF.R.S32.HI R8, RZ, 0x7, R0 ;  /* 0x00000007ff087819 */ /* 0x000fc40000011400 */
[----:B------:R-:W-:Y:S01]  /*0d20*/  LEA.HI R6, R6, R5, RZ, 0x3 ;  /* 0x0000000506067211 */ /* 0x000fe200078f18ff */
[----:B------:R-:W-:Y:S01]  /*0d30*/  IMAD R10, R7, 0x40, R10 ;  /* 0x00000040070a7824 */ /* 0x000fe200078e020a */
[----:B------:R-:W-:Y:S01]  /*0d40*/  LOP3.LUT R4, R4, 0x7ffffffc, RZ, 0xc0, !PT ;  /* 0x7ffffffc04047812 */ /* 0x000fe200078ec0ff */
[----:B------:R-:W-:Y:S01]  /*0d50*/  STL [R1+0x4d4], R8 ;  /* 0x0004d40801007387 */ /* 0x000fe20000100800 */
[----:B------:R-:W-:Y:S01]  /*0d60*/  LOP3.LUT R6, R6, 0xfffffff8, RZ, 0xc0, !PT ;  /* 0xfffffff806067812 */ /* 0x000fe200078ec0ff */
[----:B------:R-:W-:Y:S01]  /*0d70*/  IMAD R9, R9, 0x8, R10 ;  /* 0x0000000809097824 */ /* 0x000fe200078e020a */
[----:B------:R-:W-:Y:S01]  /*0d80*/  LEA.HI R2, R2, R11, RZ, 0x5 ;  /* 0x0000000b02027211 */ /* 0x000fe200078f28ff */
[----:B------:R-:W-:Y:S01]  /*0d90*/  IMAD.IADD R4, R11, 0x1, -R4 ;  /* 0x000000010b047824 */ /* 0x000fe200078e0a04 */
[----:B------:R-:W-:Y:S01]  /*0da0*/  LEA.HI R0, R0, R8, RZ, 0x1 ;  /* 0x0000000800007211 */ /* 0x000fe200078f08ff */
[----:B------:R-:W-:Y:S01]  /*0db0*/  IMAD.IADD R5, R5, 0x1, -R6 ;  /* 0x0000000105057824 */ /* 0x000fe200078e0a06 */
[----:B------:R-:W-:Y:S01]  /*0dc0*/  SHF.R.S32.HI R2, RZ, 0x5, R2 ;  /* 0x00000005ff027819 */ /* 0x000fe20000011402 */
[----:B------:R-:W-:Y:S01]  /*0dd0*/  IMAD.SHL.U32 R179, R4, 0x2, RZ ;  /* 0x0000000204b37824 */ /* 0x000fe200078e00ff */
[----:B------:R-:W-:Y:S01]  /*0de0*/  LOP3.LUT R0, R0, 0x3fffffe, RZ, 0xc0, !PT ;  /* 0x03fffffe00007812 */ /* 0x000fe200078ec0ff */
[----:B------:R-:W-:Y:S01]  /*0df0*/  STL [R1+0x4dc], R9 ;  /* 0x0004dc0901007387 */ /* 0x000fe20000100800 */
[CC--:B------:R-:W-:Y:S01]  /*0e00*/  LEA.HI R7, R3.reuse, R216.reuse, RZ, 0x2 ;  /* 0x000000d803077211 */ /* 0x0c0fe200078f10ff */
[----:B------:R-:W-:Y:S01]  /*0e10*/  IMAD R5, R2, 0x10, R5 ;  /* 0x0000001002057824 */ /* 0x000fe200078e0205 */
[----:B------:R-:W-:Y:S01]  /*0e20*/  LEA.HI R3, R3, R216, RZ, 0x3 ;  /* 0x000000d803037211 */ /* 0x000fe200078f18ff */
[----:B------:R-:W-:Y:S01]  /*0e30*/  IMAD.IADD R0, R8, 0x1, -R0 ;  /* 0x0000000108007824 */ /* 0x000fe200078e0a00 */
[----:B------:R-:W-:Y:S01]  /*0e40*/  LOP3.LUT R7, R7, 0xfffffffc, RZ, 0xc0, !PT ;  /* 0xfffffffc07077812 */ /* 0x000fe200078ec0ff */
[----:B------:R-:W-:Y:S01]  /*0e50*/  VIADD R210, R179, 0x18 ;  /* 0x00000018b3d27836 */ /* 0x000fe20000000000 */
[----:B------:R-:W-:Y:S01]  /*0e60*/  LOP3.LUT R217, R3, 0xfffffff8, RZ, 0xc0, !PT ;  /* 0xfffffff803d97812 */ /* 0x000fe200078ec0ff */
[----:B------:R-:W-:Y:S01]  /*0e70*/  IMAD R178, R0, 0x40, R5 ;  /* 0x0000004000b27824 */ /* 0x000fe200078e0205 */
[----:B------:R-:W-:Y:S01]  /*0e80*/  SHF.R.S32.HI R215, RZ, 0x3, R3 ;  /* 0x00000003ffd77819 */ /* 0x000fe20000011403 */
[C---:B------:R-:W-:Y:S01]  /*0e90*/  VIADD R212, R179.reuse, 0x8 ;  /* 0x00000008b3d47836 */ /* 0x040fe20000000000 */
[----:B------:R-:W-:Y:S01]  /*0ea0*/  SHF.R.S32.HI R0, RZ, 0x1f, R210 ;  /* 0x0000001fff007819 */ /* 0x000fe200000114d2 */
[----:B------:R-:W-:-:S02]  /*0eb0*/  VIADD R211, R179, 0x10 ;  /* 0x00000010b3d37836 */ /* 0x000fc40000000000 */
[C---:B------:R-:W-:Y:S01]  /*0ec0*/  VIADD R207, R179.reuse, 0x30 ;  /* 0x00000030b3cf7836 */ /* 0x040fe20000000000 */
[----:B------:R-:W-:Y:S01]  /*0ed0*/  SHF.R.S32.HI R3, RZ, 0x1f, R212 ;  /* 0x0000001fff037819 */ /* 0x000fe200000114d4 */
[----:B------:R0:W-:Y:S01]  /*0ee0*/  STL [R1+0x4b4], R0 ;  /* 0x0004b40001007387 */ /* 0x0001e20000100800 */
[----:B------:R-:W-:Y:S01]  /*0ef0*/  SHF.R.S32.HI R2, RZ, 0x1f, R211 ;  /* 0x0000001fff027819 */ /* 0x000fe200000114d3 */
[C---:B------:R-:W-:Y:S02]  /*0f00*/  VIADD R209, R179.reuse, 0x20 ;  /* 0x00000020b3d17836 */ /* 0x040fe40000000000 */
[C---:B------:R-:W-:Y:S01]  /*0f10*/  VIADD R208, R179.reuse, 0x28 ;  /* 0x00000028b3d07836 */ /* 0x040fe20000000000 */
[----:B------:R1:W-:Y:S01]  /*0f20*/  STL [R1+0x4bc], R3 ;  /* 0x0004bc0301007387 */ /* 0x0003e20000100800 */
[C---:B------:R-:W-:Y:S02]  /*0f30*/  VIADD R204, R179.reuse, 0x48 ;  /* 0x00000048b3cc7836 */ /* 0x040fe40000000000 */
[C---:B------:R-:W-:Y:S01]  /*0f40*/  VIADD R206, R179.reuse, 0x38 ;  /* 0x00000038b3ce7836 */ /* 0x040fe20000000000 */
[----:B------:R2:W-:Y:S01]  /*0f50*/  STL [R1+0x4b8], R2 ;  /* 0x0004b80201007387 */ /* 0x0005e20000100800 */
[----:B0-----:R-:W-:Y:S01]  /*0f60*/  SHF.R.S32.HI R0, RZ, 0x1f, R207 ;  /* 0x0000001fff007819 */ /* 0x001fe200000114cf */
[----:B------:R-:W-:-:S02]  /*0f70*/  VIADD R205, R179, 0x40 ;  /* 0x00000040b3cd7836 */ /* 0x000fc40000000000 */
[C---:B------:R-:W-:Y:S02]  /*0f80*/  VIADD R201, R179.reuse, 0x60 ;  /* 0x00000060b3c97836 */ /* 0x040fe40000000000 */
[----:B------:R0:W-:Y:S01]  /*0f90*/  STL [R1+0x4a8], R0 ;  /* 0x0004a80001007387 */ /* 0x0001e20000100800 */
[----:B-1----:R-:W-:Y:S01]  /*0fa0*/  SHF.R.S32.HI R3, RZ, 0x1f, R209 ;  /* 0x0000001fff037819 */ /* 0x002fe200000114d1 */
[----:B------:R-:W-:Y:S01]  /*0fb0*/  IMAD.IADD R7, R216, 0x1, -R7 ;  /* 0x00000001d8077824 */ /* 0x000fe200078e0a07 */
[----:B--2---:R-:W-:Y:S01]  /*0fc0*/  SHF.R.S32.HI R2, RZ, 0x1f, R208 ;  /* 0x0000001fff027819 */ /* 0x004fe200000114d0 */
[C---:B------:R-:W-:Y:S02]  /*0fd0*/  VIADD R203, R179.reuse, 0x50 ;  /* 0x00000050b3cb7836 */ /* 0x040fe40000000000 */
[----:B------:R1:W-:Y:S01]  /*0fe0*/  STL [R1+0x4b0], R3 ;  /* 0x0004b00301007387 */ /* 0x0003e20000100800 */
[----:B------:R-:W-:Y:S01]  /*0ff0*/  VIADD R202, R179, 0x58 ;  /* 0x00000058b3ca7836 */ /* 0x000fe20000000000 */
[----:B------:R-:W-:Y:S01]  /*1000*/  LEA.HI R6, R7, R7, RZ, 0x1 ;  /* 0x0000000707067211 */ /* 0x000fe200078f08ff */
[C---:B------:R-:W-:Y:S01]  /*1010*/  VIADD R198, R179.reuse, 0x78 ;  /* 0x00000078b3c67836 */ /* 0x040fe20000000000 */
[----:B0-----:R-:W-:Y:S01]  /*1020*/  SHF.R.S32.HI R0, RZ, 0x1f, R204 ;  /* 0x0000001fff007819 */ /* 0x001fe200000114cc */
[----:B------:R0:W-:Y:S01]  /*1030*/  STL [R1+0x4ac], R2 ;  /* 0x0004ac0201007387 */ /* 0x0001e20000100800 */
[C---:B------:R-:W-:Y:S01]  /*1040*/  VIADD R200, R179.reuse, 0x68 ;  /* 0x00000068b3c87836 */ /* 0x040fe20000000000 */
[----:B------:R-:W-:Y:S01]  /*1050*/  LOP3.LUT R6, R6, 0x1ffffffe, RZ, 0xc0, !PT ;  /* 0x1ffffffe06067812 */ /* 0x000fe200078ec0ff */
[C---:B------:R-:W-:Y:S01]  /*1060*/  VIADD R199, R179.reuse, 0x70 ;  /* 0x00000070b3c77836 */ /* 0x040fe20000000000 */
[----:B------:R2:W-:Y:S01]  /*1070*/  STL [R1+0x49c], R0 ;  /* 0x00049c0001007387 */ /* 0x0005e20000100800 */
[----:B-1----:R-:W-:Y:S01]  /*1080*/  SHF.R.S32.HI R3, RZ, 0x1f, R206 ;  /* 0x0000001fff037819 */ /* 0x002fe200000114ce */
[----:B------:R-:W-:-:S02]  /*1090*/  VIADD R195, R179, 0x90 ;  /* 0x00000090b3c37836 */ /* 0x000fc40000000000 */
[C---:B------:R-:W-:Y:S01]  /*10a0*/  VIADD R197, R179.reuse, 0x80 ;  /* 0x00000080b3c57836 */ /* 0x040fe20000000000 */
[----:B0-----:R-:W-:Y:S01]  /*10b0*/  SHF.R.S32.HI R2, RZ, 0x1f, R205 ;  /* 0x0000001fff027819 */ /* 0x001fe200000114cd */
[----:B------:R0:W-:Y:S01]  /*10c0*/  STL [R1+0x4a4], R3 ;  /* 0x0004a40301007387 */ /* 0x0001e20000100800 */
[----:B------:R-:W-:Y:S01]  /*10d0*/  VIADD R196, R179, 0x88 ;  /* 0x00000088b3c47836 */ /* 0x000fe20000000000 */
[----:B--2---:R-:W-:Y:S02]  /*10e0*/  SHF.R.S32.HI R0, RZ, 0x1f, R201 ;  /* 0x0000001fff007819 */ /* 0x004fe400000114c9 */
[----:B------:R1:W-:Y:S01]  /*10f0*/  STL [R1+0x4a0], R2 ;  /* 0x0004a00201007387 */ /* 0x0003e20000100800 */
[----:B------:R-:W-:Y:S02]  /*1100*/  IMAD.IADD R7, R7, 0x1, -R6 ;  /* 0x0000000107077824 */ /* 0x000fe400078e0a06 */
[----:B------:R-:W-:Y:S01]  /*1110*/  IMAD.IADD R217, R216, 0x1, -R217 ;  /* 0x00000001d8d97824 */ /* 0x000fe200078e0ad9 */
[----:B------:R2:W-:Y:S01]  /*1120*/  STL [R1+0x48c], R0 ;  /* 0x00048c0001007387 */ /* 0x0005e20000100800 */
[----:B------:R-:W-:Y:S01]  /*1130*/  VIADD R194, R179, 0x98 ;  /* 0x00000098b3c27836 */ /* 0x000fe20000000000 */
[----:B0-----:R-:W-:Y:S01]  /*1140*/  SHF.R.S32.HI R3, RZ, 0x1f, R203 ;  /* 0x0000001fff037819 */ /* 0x001fe200000114cb */
[----:B------:R-:W-:-:S02]  /*1150*/  IMAD.SHL.U32 R22, R217, 0x8, RZ ;  /* 0x00000008d9167824 */ /* 0x000fc400078e00ff */
[C---:B------:R-:W-:Y:S01]  /*1160*/  VIADD R193, R179.reuse, 0xa0 ;  /* 0x000000a0b3c17836 */ /* 0x040fe20000000000 */
[----:B-1----:R-:W-:Y:S01]  /*1170*/  SHF.R.S32.HI R2, RZ, 0x1f, R202 ;  /* 0x0000001fff027819 */ /* 0x002fe200000114ca */
[----:B------:R0:W-:Y:S01]  /*1180*/  STL [R1+0x498], R3 ;  /* 0x0004980301007387 */ /* 0x0001e20000100800 */
[C---:B------:R-:W-:Y:S01]  /*1190*/  VIADD R176, R22.reuse, 0x40 ;  /* 0x0000004016b07836 */ /* 0x040fe20000000000 */
[----:B------:R-:W-:Y:S01]  /*11a0*/  SHF.R.S32.HI R183, RZ, 0x1f, R22 ;  /* 0x0000001fffb77819 */ /* 0x000fe20000011416 */
[C---:B------:R-:W-:Y:S01]  /*11b0*/  VIADD R23, R22.reuse, 0x80 ;  /* 0x0000008016177836 */ /* 0x040fe20000000000 */
[----:B--2---:R-:W-:Y:S01]  /*11c0*/  SHF.R.S32.HI R0, RZ, 0x1f, R198 ;  /* 0x0000001fff007819 */ /* 0x004fe200000114c6 */
[----:B------:R1:W-:Y:S01]  /*11d0*/  STL [R1+0x494], R2 ;  /* 0x0004940201007387 */ /* 0x0003e20000100800 */
[----:B------:R-:W-:Y:S01]  /*11e0*/  VIADD R177, R22, 0xc0 ;  /* 0x000000c016b17836 */ /* 0x000fe20000000000 */
        /* <DEDUP_REMOVED lines=26> */
[----:B------:R-:W-:Y:S01]  /*1390*/  VIADD R214, R179, 0xf0 ;  /* 0x000000f0b3d67836 */ /* 0x000fe20000000000 */
[----:B------:R-:W-:Y:S01]  /*13a0*/  SHF.R.S32.HI R233, RZ, 0x1f, R190 ;  /* 0x0000001fffe97819 */ /* 0x000fe200000114be */
[----:B--2---:R-:W-:Y:S01]  /*13b0*/  IMAD R0, R7, 0x8, R178 ;  /* 0x0000000807007824 */ /* 0x004fe200078e02b2 */
[----:B------:R-:W-:Y:S01]  /*13c0*/  SHF.R.S32.HI R232, RZ, 0x1f, R189 ;  /* 0x0000001fffe87819 */ /* 0x000fe200000114bd */
[----:B------:R0:W-:Y:S01]  /*13d0*/  STL [R1+0x478], R2 ;  /* 0x0004780201007387 */ /* 0x0001e20000100800 */
[----:B------:R-:W-:Y:S01]  /*13e0*/  VIADD R213, R179, 0xf8 ;  /* 0x000000f8b3d57836 */ /* 0x000fe20000000000 */
[----:B------:R-:W-:-:S02]  /*13f0*/  SHF.R.S32.HI R224, RZ, 0x1f, R188 ;  /* 0x0000001fffe07819 */ /* 0x000fc400000114bc */
[----:B------:R0:W-:Y:S01]  /*1400*/  STL [R1+0x4d8], R0 ;  /* 0x0004d80001007387 */ /* 0x0001e20000100800 */
[----:B------:R-:W-:Y:S02]  /*1410*/  SHF.R.S32.HI R223, RZ, 0x1f, R187 ;  /* 0x0000001fffdf7819 */ /* 0x000fe400000114bb */
[----:B------:R-:W-:Y:S02]  /*1420*/  SHF.R.S32.HI R222, RZ, 0x1f, R186 ;  /* 0x0000001fffde7819 */ /* 0x000fe400000114ba */
[----:B------:R-:W-:Y:S02]  /*1430*/  SHF.R.S32.HI R221, RZ, 0x1f, R185 ;  /* 0x0000001fffdd7819 */ /* 0x000fe400000114b9 */
[----:B------:R-:W-:Y:S02]  /*1440*/  SHF.R.S32.HI R220, RZ, 0x1f, R184 ;  /* 0x0000001fffdc7819 */ /* 0x000fe400000114b8 */
[----:B------:R-:W-:Y:S02]  /*1450*/  SHF.R.S32.HI R219, RZ, 0x1f, R214 ;  /* 0x0000001fffdb7819 */ /* 0x000fe400000114d6 */
[----:B0-----:R-:W-:-:S07]  /*1460*/  SHF.R.S32.HI R218, RZ, 0x1f, R213 ;  /* 0x0000001fffda7819 */ /* 0x001fce00000114d5 */
.L_x_12360:
        /* <DEDUP_REMOVED lines=13> */
[----:B01-34-:R-:W-:Y:S02]  /*1540*/  IMAD.U32 R2, RZ, RZ, UR8 ;  /* 0x00000008ff027e24 */ /* 0x01bfe4000f8e00ff */
[----:B------:R-:W-:Y:S01]  /*1550*/  IMAD.U32 R3, RZ, RZ, UR9 ;  /* 0x00000009ff037e24 */ /* 0x000fe2000f8e00ff */
[----:B------:R-:W-:-:S03]  /*1560*/  @UP1 UIMAD.WIDE UR8, UR6, 0x4, UR10 ;  /* 0x00000004060818a5 */ /* 0x000fc6000f8e020a */
[----:B------:R-:W-:Y:S01]  /*1570*/  ULDC.64 UR10, c[0x0][0xb18] ;  /* 0x0002c600000a7ab9 */ /* 0x000fe20000000a00 */
[----:B--2---:R-:W2:Y:S02]  /*1580*/  @P0 LDG.E R2, desc[UR40][R2.64] ;  /* 0x0000002802020981 */ /* 0x004ea4000c1e1900 */
        /* <DEDUP_REMOVED lines=15> */
[----:B------:R-:W-:Y:S02]  /*1680*/  UIMAD UR48, UR9, UR48, URZ ;  /* 0x00000030093072a4 */ /* 0x000fe4000f8e023f */
        /* <DEDUP_REMOVED lines=17> */
.L_x_12237:
        /* <DEDUP_REMOVED lines=9> */
.L_x_12238:
        /* <DEDUP_REMOVED lines=13> */
.L_x_12239:
[----:B------:R-:W0:Y:S01]  /*1900*/  S2R R0, SR_TID.X ;  /* 0x0000000000007919 */ /* 0x000e220000002100 */
[----:B------:R-:W-:Y:S01]  /*1910*/  MOV R72, 0x400 ;  /* 0x0000040000487802 */ /* 0x000fe20000000f00 */
[----:B------:R-:W1:Y:S01]  /*1920*/  LDC R18, c[0x0][0xa80] ;  /* 0x0002a000ff127b82 */ /* 0x000e620000000800 */
[----:B------:R-:W-:Y:S01]  /*1930*/  IMAD.MOV.U32 R2, RZ, RZ, 0x3000 ;  /* 0x00003000ff027424 */ /* 0x000fe200078e00ff */
[----:B------:R-:W2:Y:S01]  /*1940*/  S2R R7, SR_CgaCtaId ;  /* 0x0000000000077919 */ /* 0x000ea20000008800 */
[----:B------:R-:W-:Y:S01]  /*1950*/  IMAD.U32 R3, RZ, RZ, UR36 ;  /* 0x00000024ff037e24 */ /* 0x000fe2000f8e00ff */
[----:B------:R-:W-:Y:S01]  /*1960*/  UIADD3 UR48, -UR4, UR48, URZ ;  /* 0x0000003004307290 */ /* 0x000fe2000fffe13f */
[----:B------:R-:W-:Y:S01]  /*1970*/  IMAD.MOV.U32 R12, RZ, RZ, 0x1 ;  /* 0x00000001ff0c7424 */ /* 0x000fe200078e00ff */
[----:B------:R-:W3:Y:S01]  /*1980*/  S2R R5, SR_SWINHI ;  /* 0x0000000000057919 */ /* 0x000ee20000002f00 */
[----:B------:R-:W-:Y:S01]  /*1990*/  IMAD.MOV.U32 R13, RZ, RZ, RZ ;  /* 0x000000ffff0d7224 */ /* 0x000fe200078e00ff */
[----:B------:R-:W-:Y:S01]  /*19a0*/  ULDC UR4, c[0x0][0x448] ;  /* 0x0001120000047ab9 */ /* 0x000fe20000000800 */
[----:B------:R-:W-:Y:S01]  /*19b0*/  IMAD.MOV.U32 R9, RZ, RZ, 0x100 ;  /* 0x00000100ff097424 */ /* 0x000fe200078e00ff */
[----:B------:R-:W-:Y:S01]  /*19c0*/  STL.64 [R1+0x18], R2 ;  /* 0x0000180201007387 */ /* 0x000fe20000100a00 */
[----:B------:R-:W-:Y:S01]  /*19d0*/  IMAD.MOV.U32 R10, RZ, RZ, 0x1 ;  /* 0x00000001ff0a7424 */ /* 0x000fe200078e00ff */
[----:B------:R-:W-:Y:S01]  /*19e0*/  UISETP.NE.AND UP0, UPT, UR4, 0x1, UPT ;  /* 0x000000010400788c */ /* 0x000fe2000bf05270 */
[----:B------:R-:W-:Y:S01]  /*19f0*/  IMAD.MOV.U32 R11, RZ, RZ, RZ ;  /* 0x000000ffff0b7224 */ /* 0x000fe200078e00ff */
[----:B------:R4:W-:Y:S01]  /*1a00*/  STL.64 [R1+0x60], R12 ;  /* 0x0000600c01007387 */ /* 0x0009e20000100a00 */
[----:B------:R-:W-:Y:S01]  /*1a10*/  IMAD.MOV.U32 R4, RZ, RZ, 0xc000 ;  /* 0x0000c000ff047424 */ /* 0x000fe200078e00ff */
[----:B------:R-:W-:-:S02]  /*1a20*/  USHF.L.U32 UR39, UR5, 0x7, URZ ;  /* 0x0000000705277899 */ /* 0x000fc4000800063f */
[----:B------:R-:W-:Y:S01]  /*1a30*/  IMAD.U32 R20, RZ, RZ, UR5 ;  /* 0x00000005ff147e24 */ /* 0x000fe2000f8e00ff */
[----:B------:R-:W-:Y:S01]  /*1a40*/  STL.128 [R1+0x230], RZ ;  /* 0x000230ff01007387 */ /* 0x000fe20000100c00 */
[----:B------:R-:W-:Y:S01]  /*1a50*/  ULDC.64 UR4, c[0x0][0xad8] ;  /* 0x0002b60000047ab9 */ /* 0x000fe20000000a00 */
[----:B------:R-:W-:Y:S02]  /*1a60*/  UIADD3 UR8, UR39, 0x7f, URZ ;  /* 0x0000007f27087890 */ /* 0x000fe4000fffe03f */
[----:B------:R-:W-:Y:S01]  /*1a70*/  UISETP.GE.AND UP1, UPT, UR5, 0x1, UPT ;  /* 0x000000010500788c */ /* 0x000fe2000bf26270 */
[----:B------:R-:W-:Y:S01]  /*1a80*/  STL [R1+0x70], R20 ;  /* 0x0000701401007387 */ /* 0x000fe20000100800 */
[----:B------:R-:W-:Y:S01]  /*1a90*/  @UP0 ULDC UR6, c[0x0][0x44c] ;  /* 0x0001130000060ab9 */ /* 0x000fe20000000800 */
[----:B------:R-:W-:Y:S01]  /*1aa0*/  @UP0 ULDC UR9, c[0x0][0x450] ;  /* 0x0001140000090ab9 */ /* 0x000fe20000000800 */
[----:B------:R-:W-:Y:S01]  /*1ab0*/  UIMAD.WIDE.U32 UR6, UR8, UR6, URZ ;  /* 0x00000006080672a5 */ /* 0x000fe2000f8e003f */
[----:B-1----:R-:W-:Y:S01]  /*1ac0*/  STL [R1+0x250], R18 ;  /* 0x0002501201007387 */ /* 0x002fe20000100800 */
[----:B------:R-:W-:Y:S01]  /*1ad0*/  UIADD3 UR42, UR48, 0x1, -UR47 ;  /* 0x00000001302a7890 */ /* 0x000fe2000fffe82f */
[----:B0-----:R-:W-:-:S02]  /*1ae0*/  LOP3.LUT R0, R0, 0x7f, RZ, 0xc0, !PT ;  /* 0x0000007f00007812 */ /* 0x001fc400078ec0ff */
[----:B------:R-:W-:Y:S01]  /*1af0*/  STL.128 [R1+0x240], RZ ;  /* 0x000240ff01007387 */ /* 0x000fe20000100c00 */
[----:B------:R-:W-:Y:S01]  /*1b00*/  @UP0 USHF.R.U32.HI UR8, URZ, UR9, UR7 ;  /* 0x000000093f080299 */ /* 0x000fe20008011607 */
[----:B--2---:R-:W-:Y:S01]  /*1b10*/  LEA R72, R7, R72, 0x18 ;  /* 0x0000004807487211 */ /* 0x004fe200078ec0ff */
[----:B------:R-:W-:Y:S01]  /*1b20*/  IMAD.MOV.U32 R7, RZ, RZ, 0x100 ;  /* 0x00000100ff077424 */ /* 0x000fe200078e00ff */
[----:B------:R-:W-:Y:S01]  /*1b30*/  ISETP.NE.AND P0, PT, R0, RZ, PT ;  /* 0x000000ff0000720c */ /* 0x000fe20003f05270 */
[----:B------:R-:W-:Y:S01]  /*1b40*/  STL.128 [R1+0x270], RZ ;  /* 0x000270ff01007387 */ /* 0x000fe20000100c00 */
[----:B------:R-:W-:Y:S02]  /*1b50*/  MOV R26, R72 ;  /* 0x00000048001a7202 */ /* 0x000fe40000000f00 */
[----:B---3--:R-:W-:Y:S01]  /*1b60*/  MOV R27, R5 ;  /* 0x00000005001b7202 */ /* 0x008fe20000000f00 */
[----:B------:R-:W-:Y:S01]  /*1b70*/  IMAD.U32 R5, RZ, RZ, UR36 ;  /* 0x00000024ff057e24 */ /* 0x000fe2000f8e00ff */
[----:B------:R-:W-:Y:S01]  /*1b80*/  SEL R8, RZ, 0x1, P0 ;  /* 0x00000001ff087807 */ /* 0x000fe20000000000 */
[----:B------:R-:W-:Y:S01]  /*1b90*/  STL.128 [R1+0x280], RZ ;  /* 0x000280ff01007387 */ /* 0x000fe20000100c00 */
[C---:B------:R-:W-:Y:S01]  /*1ba0*/  IADD3 R0, P2, R26.reuse, 0x32450, RZ ;  /* 0x000324501a007810 */ /* 0x040fe20007f5e0ff */
[----:B------:R-:W-:Y:S01]  /*1bb0*/  UIADD3 UR6, UR42, UR8, URZ ;  /* 0x000000082a067290 */ /* 0x000fe2000fffe03f */
[C---:B------:R-:W-:Y:S01]  /*1bc0*/  IADD3 R14, P3, R26.reuse, 0x32460, RZ ;  /* 0x000324601a0e7810 */ /* 0x040fe20007f7e0ff */
[----:B------:R-:W-:Y:S01]  /*1bd0*/  IMAD.MOV.U32 R6, RZ, RZ, R8 ;  /* 0x000000ffff067224 */ /* 0x000fe200078e0008 */
[----:B------:R0:W-:Y:S01]  /*1be0*/  STL.128 [R1+0x20], R8 ;  /* 0x0000200801007387 */ /* 0x0001e20000100c00 */
[C---:B----4-:R-:W-:Y:S01]  /*1bf0*/  IADD3 R12, P0, R26.reuse, 0x32430, RZ ;  /* 0x000324301a0c7810 */ /* 0x050fe20007f1e0ff */
[----:B------:R-:W-:Y:S01]  /*1c00*/  UIADD3 UR4, UR6, UR4, URZ ;  /* 0x0000000406047290 */ /* 0x000fe2000fffe03f */
[----:B------:R-:W-:Y:S01]  /*1c10*/  IADD3 R2, P1, R26, 0x32440, RZ ;  /* 0x000324401a027810 */ /* 0x000fe20007f3e0ff */
[--C-:B------:R-:W-:Y:S01]  /*1c20*/  IMAD.X R15, RZ, RZ, R27.reuse, P3 ;  /* 0x000000ffff0f7224 */ /* 0x100fe200018e061b */
[----:B------:R1:W-:Y:S01]  /*1c30*/  STL.128 [R1+0x50], R4 ;  /* 0x0000500401007387 */ /* 0x0003e20000100c00 */
[--C-:B------:R-:W-:Y:S01]  /*1c40*/  IMAD.X R13, RZ, RZ, R27.reuse, P0 ;  /* 0x000000ffff0d7224 */ /* 0x100fe200000e061b */
[----:B------:R-:W-:Y:S01]  /*1c50*/  PLOP3.LUT P3, PT, PT, PT, UP1, 0x80, 0x0 ;  /* 0x000000000000781c */ /* 0x000fe20003f6f018 */
[----:B------:R-:W-:Y:S01]  /*1c60*/  IMAD.X R3, RZ, RZ, R27, P1 ;  /* 0x000000ffff037224 */ /* 0x000fe200008e061b */
[----:B------:R2:W-:Y:S01]  /*1c70*/  STL.128 [R1+0x290], RZ ;  /* 0x000290ff01007387 */ /* 0x0005e20000100c00 */
[----:B------:R-:W-:-:S02]  /*1c80*/  IADD3 R35, P0, R16, 0x230, RZ ;  /* 0x0000023010237810 */ /* 0x000fc40007f1e0ff */
[C---:B------:R-:W-:Y:S01]  /*1c90*/  IADD3 R34, P1, R16.reuse, 0x270, RZ ;  /* 0x0000027010227810 */ /* 0x040fe20007f3e0ff */
[----:B------:R2:W-:Y:S02]  /*1ca0*/  STL.64 [R1+0x8], R12 ;  /* 0x0000080c01007387 */ /* 0x0005e40000100a00 */
[----:B------:R-:W-:Y:S02]  /*1cb0*/  IMAD.X R44, RZ, RZ, R17, P0 ;  /* 0x000000ffff2c7224 */ /* 0x000fe400000e0611 */
[----:B0-----:R-:W-:Y:S01]  /*1cc0*/  IMAD.X R9, RZ, RZ, R27, P2 ;  /* 0x000000ffff097224 */ /* 0x001fe200010e061b */
[----:B------:R2:W-:Y:S01]  /*1cd0*/  STL.64 [R1+0x10], R2 ;  /* 0x0000100201007387 */ /* 0x0005e20000100a00 */
[----:B------:R-:W-:Y:S01]  /*1ce0*/  IADD3 R42, P2, R16, 0x38, RZ ;  /* 0x00000038102a7810 */ /* 0x000fe20007f5e0ff */
[----:B------:R-:W-:Y:S02]  /*1cf0*/  IMAD.X R43, RZ, RZ, R17, P1 ;  /* 0x000000ffff2b7224 */ /* 0x000fe400008e0611 */
[----:B-1----:R-:W-:Y:S01]  /*1d00*/  IMAD.MOV.U32 R4, RZ, RZ, R0 ;  /* 0x000000ffff047224 */ /* 0x002fe200078e0000 */
[----:B------:R2:W-:Y:S01]  /*1d10*/  STL.64 [R1+0x30], R2 ;  /* 0x0000300201007387 */ /* 0x0005e20000100a00 */
[----:B------:R-:W-:-:S02]  /*1d20*/  IMAD.MOV.U32 R5, RZ, RZ, R9 ;  /* 0x000000ffff057224 */ /* 0x000fc400078e0009 */
[----:B------:R-:W-:Y:S01]  /*1d30*/  IMAD.MOV.U32 R6, RZ, RZ, R14 ;  /* 0x000000ffff067224 */ /* 0x000fe200078e000e */
[----:B------:R2:W-:Y:S01]  /*1d40*/  STL.128 [R1+0x2a0], RZ ;  /* 0x0002a0ff01007387 */ /* 0x0005e20000100c00 */
[----:B------:R-:W-:Y:S02]  /*1d50*/  IMAD.MOV.U32 R7, RZ, RZ, R15 ;  /* 0x000000ffff077224 */ /* 0x000fe400078e000f */
[----:B------:R-:W-:Y:S01]  /*1d60*/  IMAD.X R57, RZ, RZ, R17, P2 ;  /* 0x000000ffff397224 */ /* 0x000fe200010e0611 */
[----:B------:R2:W-:Y:S04]  /*1d70*/  STL.128 [R1+0x2b0], RZ ;  /* 0x0002b0ff01007387 */ /* 0x0005e80000100c00 */
[----:B------:R2:W-:Y:S04]  /*1d80*/  STL.128 [R1+0x40], R4 ;  /* 0x0000400401007387 */ /* 0x0005e80000100c00 */
[----:B------:R2:W-:Y:S04]  /*1d90*/  STL.64 [R1+0x68], R6 ;  /* 0x0000680601007387 */ /* 0x0005e80000100a00 */
        /* <DEDUP_REMOVED lines=27> */
[----:B------:R2:W-:Y:S04]  /*1f50*/  STL.64 [R1], RZ ;  /* 0x000000ff01007387 */ /* 0x0005e80000100a00 */
[----:B------:R2:W-:Y:S01]  /*1f60*/  STL.64 [R1+0x38], RZ ;  /* 0x000038ff01007387 */ /* 0x0005e20000100a00 */
        /* <DEDUP_REMOVED lines=11> */
.L_x_12241:
[----:B------:R-:W-:-:S11]  /*2020*/  UISETP.NE.AND UP1, UPT, UR5, 0x1, UPT ;  /* 0x000000010500788c */ /* 0x000fd6000bf25270 */
[----:B------:R-:W-:Y:S02]  /*2030*/  @UP1 ULDC.64 UR10, c[0x0][0xae0] ;  /* 0x0002b800000a1ab9 */ /* 0x000fe40000000a00 */
[----:B------:R-:W-:-:S04]  /*2040*/  UIMAD.WIDE.U32 UR6, UR8, UR10, URZ ;  /* 0x0000000a080672a5 */ /* 0x000fc8000f8e003f */
[----:B------:R-:W-:-:S12]  /*2050*/  @UP1 USHF.R.U32.HI UR8, URZ, UR11, UR7 ;  /* 0x0000000b3f081299 */ /* 0x000fd80008011607 */
.L_x_12242:
[----:B------:R-:W-:-:S04]  /*2060*/  UIMAD UR8, UR8, UR5, UR5 ;  /* 0x00000005080872a4 */ /* 0x000fc8000f8e0205 */
[----:B------:R-:W-:-:S04]  /*2070*/  UISETP.LT.AND UP1, UPT, UR4, UR8, UPT ;  /* 0x000000080400728c */ /* 0x000fc8000bf21270 */
[----:B------:R-:W-:-:S12]  /*2080*/  USEL UR4, UR4, UR8, UP1 ;  /* 0x0000000804047287 */ /* 0x000fd80008800000 */
.L_x_12240:
[----:B------:R-:W-:Y:S02]  /*2090*/  UIADD3 UR6, UR48, 0x5f, URZ ;  /* 0x0000005f30067890 */ /* 0x000fe4000fffe03f */
[----:B------:R-:W-:Y:S02]  /*20a0*/  UIADD3 UR8, UR4, 0x5f, URZ ;  /* 0x0000005f04087890 */ /* 0x000fe4000fffe03f */
[----:B------:R-:W-:Y:S02]  /*20b0*/  UIMAD.WIDE UR6, UR6, 0x2aaaaaab, URZ ;  /* 0x2aaaaaab060678a5 */ /* 0x000fe4000f8e023f */
[----:B------:R-:W-:Y:S01]  /*20c0*/  UIMAD.WIDE UR8, UR8, 0x2aaaaaab, URZ ;  /* 0x2aaaaaab080878a5 */ /* 0x000fe2000f8e023f */
[----:B------:R-:W-:Y:S01]  /*20d0*/  @UP0 ULDC UR10, c[0x0][0x44c] ;  /* 0x00011300000a0ab9 */ /* 0x000fe20000000800 */
[----:B------:R-:W-:Y:S02]  /*20e0*/  USHF.R.U32.HI UR4, URZ, 0x1f, UR7 ;  /* 0x0000001f3f047899 */ /* 0x000fe40008011607 */
[----:B------:R-:W-:-:S02]  /*20f0*/  UIMAD.WIDE.U32 UR10, UR39, UR10, URZ ;  /* 0x0000000a270a72a5 */ /* 0x000fc4000f8e003f */
[----:B------:R-:W-:Y:S01]  /*2100*/  USHF.R.U32.HI UR6, URZ, 0x1f, UR9 ;  /* 0x0000001f3f067899 */ /* 0x000fe20008011609 */
[----:B------:R-:W-:Y:S01]  /*2110*/  @UP0 ULDC UR13, c[0x0][0x450] ;  /* 0x00011400000d0ab9 */ /* 0x000fe20000000800 */
[----:B------:R-:W-:Y:S01]  /*2120*/  UMOV UR12, UR39 ;  /* 0x00000027000c7c82 */ /* 0x000fe20008000000 */
[----:B------:R-:W-:Y:S02]  /*2130*/  UIADD3 UR46, UR48, -UR47, URZ ;  /* 0x8000002f302e7290 */ /* 0x000fe4000fffe03f */
[----:B------:R-:W-:Y:S02]  /*2140*/  @UP0 USHF.R.U32.HI UR12, URZ, UR13, UR11 ;  /* 0x0000000d3f0c0299 */ /* 0x000fe4000801160b */
[----:B------:R-:W-:Y:S02]  /*2150*/  ULEA.HI.SX32 UR4, UR7, UR4, 0x1c ;  /* 0x0000000407047291 */ /* 0x000fe4000f8fe23f */
[----:B------:R-:W-:Y:S02]  /*2160*/  ULEA.HI.SX32 UR6, UR9, UR6, 0x1c ;  /* 0x0000000609067291 */ /* 0x000fe4000f8fe23f */
[----:B------:R-:W-:-:S02]  /*2170*/  UIADD3 UR7, UR46, UR12, URZ ;  /* 0x0000000c2e077290 */ /* 0x000fc4000fffe03f */
        /* <DEDUP_REMOVED lines=15> */
.L_x_12244:
[----:B------:R-:W-:-:S11]  /*2270*/  UISETP.NE.AND UP0, UPT, UR5, 0x1, UPT ;  /* 0x000000010500788c */ /* 0x000fd6000bf05270 */
[----:B------:R-:W-:Y:S02]  /*2280*/  @UP0 ULDC.64 UR12, c[0x0][0xae0] ;  /* 0x0002b800000c0ab9 */ /* 0x000fe40000000a00 */
[----:B------:R-:W-:-:S04]  /*2290*/  UIMAD.WIDE.U32 UR8, UR7, UR12, URZ ;  /* 0x0000000c070872a5 */ /* 0x000fc8000f8e003f */
[----:B------:R-:W-:-:S12]  /*22a0*/  @UP0 USHF.R.U32.HI UR7, URZ, UR13, UR9 ;  /* 0x0000000d3f070299 */ /* 0x000fd80008011609 */
.L_x_12245:
[----:B------:R-:W-:-:S04]  /*22b0*/  UIMAD UR5, UR7, UR5, URZ ;  /* 0x00000005070572a4 */ /* 0x000fc8000f8e023f */
[----:B------:R-:W-:-:S04]  /*22c0*/  UISETP.LT.AND UP0, UPT, UR10, UR5, UPT ;  /* 0x000000050a00728c */ /* 0x000fc8000bf01270 */
[----:B------:R-:W-:-:S12]  /*22d0*/  USEL UR10, UR10, UR5, !UP0 ;  /* 0x000000050a0a7287 */ /* 0x000fd8000c000000 */
.L_x_12243:
[----:B------:R-:W-:Y:S02]  /*22e0*/  UIMAD.WIDE UR4, UR10, 0x2aaaaaab, URZ ;  /* 0x2aaaaaab0a0478a5 */ /* 0x000fe4000f8e023f */
[----:B------:R-:W-:Y:S02]  /*22f0*/  ULOP3.LUT UR43, UR44, 0xff, URZ, 0xc0, !UPT ;  /* 0x000000ff2c2b7892 */ /* 0x000fe4000f8ec03f */
[----:B------:R-:W-:Y:S02]  /*2300*/  USHF.R.U32.HI UR4, URZ, 0x1f, UR5 ;  /* 0x0000001f3f047899 */ /* 0x000fe40008011605 */
[----:B------:R-:W-:Y:S02]  /*2310*/  USHF.R.U32.HI UR44, URZ, 0x10, UR44 ;  /* 0x000000103f2c7899 */ /* 0x000fe4000801162c */
[----:B------:R-:W-:-:S04]  /*2320*/  ULEA.HI.SX32 UR4, UR5, UR4, 0x1c ;  /* 0x0000000405047291 */ /* 0x000fc8000f8fe23f */
[----:B------:R-:W-:-:S04]  /*2330*/  UISETP.LT.AND UP0, UPT, URZ, UR4, UPT ;  /* 0x000000043f00728c */ /* 0x000fc8000bf01270 */
[----:B------:R-:W-:-:S03]  /*2340*/  USEL UR45, URZ, UR4, !UP0 ;  /* 0x000000043f2d7287 */ /* 0x000fc6000c000000 */
[----:B------:R-:W-:Y:S01]  /*2350*/  UMOV UR4, URZ ;  /* 0x0000003f00047c82 */ /* 0x000fe20008000000 */
[----:B------:R-:W-:-:S06]  /*2360*/  UISETP.GT.AND UP0, UPT, UR6, UR45, UPT ;  /* 0x0000002d0600728c */ /* 0x000fcc000bf04270 */
[----:B------:R-:W-:-:S13]  /*2370*/  PLOP3.LUT P0, PT, PT, PT, UP0, 0x80, 0x0 ;  /* 0x000000000000781c */ /* 0x000fda0003f0f008 */
[----:B------:R-:W-:Y:S05]  /*2380*/  @!P0 BRA `(.L_x_12246) ;  /* 0x0000000000948947 */ /* 0x000fea0003800000 */
[----:B------:R-:W-:Y:S01]  /*2390*/  UISETP.NE.AND UP0, UPT, UR44, URZ, UPT ;  /* 0x0000003f2c00728c */ /* 0x000fe2000bf05270 */
[----:B------:R-:W-:-:S03]  /*23a0*/  ULDC UR4, c[0x0][0xae8] ;  /* 0x0002ba0000047ab9 */ /* 0x000fc60000000800 */
[----:B------:R-:W-:-:S04]  /*23b0*/  USEL UR10, UR44, UR4, UP0 ;  /* 0x000000042c0a7287 */ /* 0x000fc80008000000 */
[----:B------:R-:W-:Y:S02]  /*23c0*/  UIADD3 UR4, UR10, -0x1, UR6 ;  /* 0xffffffff0a047890 */ /* 0x000fe4000fffe006 */
[----:B--2---:R-:W-:Y:S02]  /*23d0*/  IMAD.U32 R3, RZ, RZ, UR10 ;  /* 0x0000000aff037e24 */ /* 0x004fe4000f8e00ff */
[----:B------:R-:W-:-:S03]  /*23e0*/  UIADD3 UR7, -UR45, UR4, URZ ;  /* 0x000000042d077290 */ /* 0x000fc6000fffe13f */
[-C--:B------:R-:W-:Y:S01]  /*23f0*/  IABS R0, R3.reuse ;  /* 0x0000000300007213 */ /* 0x080fe20000000000 */
[----:B------:R-:W-:Y:S01]  /*2400*/  UMOV UR4, URZ ;  /* 0x0000003f00047c82 */ /* 0x000fe20008000000 */
[----:B------:R-:W-:Y:S01]  /*2410*/  IABS R5, R3 ;  /* 0x0000000300057213 */ /* 0x000fe20000000000 */
[----:B------:R-:W-:Y:S01]  /*2420*/  IMAD.U32 R4, RZ, RZ, UR7 ;  /* 0x00000007ff047e24 */ /* 0x000fe2000f8e00ff */
[----:B------:R-:W-:Y:S01]  /*2430*/  R2UR UR11, R0 ;  /* 0x00000000000b72ca */ /* 0x000fe200000e0000 */
[----:B------:R-:W-:-:S03]  /*2440*/  ULOP3.LUT UR7, UR7, UR10, URZ, 0x3c, !UPT ;  /* 0x0000000a07077292 */ /* 0x000fc6000f8e3c3f */
[----:B------:R-:W-:-:S05]  /*2450*/  IABS R4, R4 ;  /* 0x0000000400047213 */ /* 0x000fca0000000000 */
[----:B------:R-:W-:-:S04]  /*2460*/  IMAD.MOV.U32 R3, RZ, RZ, R4 ;  /* 0x000000ffff037224 */ /* 0x000fc800078e0004 */
[----:B------:R-:W0:Y:S01]  /*2470*/  I2F.RP R0, UR11 ;  /* 0x0000000b00007d06 */ /* 0x000e220008209400 */
[----:B------:R-:W-:-:S07]  /*2480*/  R2UR UR9, R3 ;  /* 0x00000000030972ca */ /* 0x000fce00000e0000 */
        /* <DEDUP_REMOVED lines=21> */
.L_x_12246:
[----:B------:R-:W-:Y:S01]  /*25e0*/  UIMAD UR45, UR43, UR4, UR45 ;  /* 0x000000042b2d72a4 */ /* 0x000fe2000f8e022d */
[----:B------:R-:W-:Y:S01]  /*25f0*/  IMAD.U32 R0, RZ, RZ, UR6 ;  /* 0x00000006ff007e24 */ /* 0x000fe2000f8e00ff */
[----:B------:R-:W-:Y:S01]  /*2600*/  PLOP3.LUT P0, PT, PT, PT, PT, 0x80, 0x0 ;  /* 0x000000000000781c */ /* 0x000fe20003f0f070 */
[----:B--2---:R-:W-:-:S05]  /*2610*/  IMAD.U32 R3, RZ, RZ, UR4 ;  /* 0x00000004ff037e24 */ /* 0x004fca000f8e00ff */
[----:B------:R-:W-:-:S04]  /*2620*/  VIADDMNMX R0, R3, UR45, R0, PT ;  /* 0x0000002d03007c46 */ /* 0x000fc8000b800100 */
[----:B------:R-:W-:-:S13]  /*2630*/  R2UR UR49, R0 ;  /* 0x00000000003172ca */ /* 0x000fda00000e0000 */
[----:B------:R-:W-:-:S06]  /*2640*/  UISETP.GT.AND UP0, UPT, UR49, UR45, UPT ;  /* 0x0000002d3100728c */ /* 0x000fcc000bf04270 */
[----:B------:R-:W-:-:S13]  /*2650*/  PLOP3.LUT P1, PT, PT, PT, UP0, 0x80, 0x0 ;  /* 0x000000000000781c */ /* 0x000fda0003f2f008 */
[----:B------:R-:W-:Y:S05]  /*2660*/  @!P1 BRA `(.L_x_12247) ;  /* 0x000001dc00ec9947 */ /* 0x000fea0003800000 */
[----:B------:R-:W2:Y:S01]  /*2670*/  LDL R2, [R1+0x4d4] ;  /* 0x0004d40001027983 */ /* 0x000ea20000100800 */
[----:B------:R-:W-:Y:S01]  /*2680*/  VIADD R8, R72, 0x400 ;  /* 0x0000040048087836 */ /* 0x000fe20000000000 */
[----:B------:R-:W-:Y:S01]  /*2690*/  IADD3 R32, P5, R16, 0xa8, RZ ;  /* 0x000000a810207810 */ /* 0x000fe20007fbe0ff */
[----:B------:R-:W-:Y:S01]  /*26a0*/  IMAD.MOV.U32 R4, RZ, RZ, 0x1 ;  /* 0x00000001ff047424 */ /* 0x000fe200078e00ff */
[----:B------:R-:W-:Y:S01]  /*26b0*/  STL.64 [R1+0x78], RZ ;  /* 0x000078ff01007387 */ /* 0x000fe20000100a00 */
[----:B------:R-:W-:Y:S01]  /*26c0*/  IMAD.MOV.U32 R5, RZ, RZ, RZ ;  /* 0x000000ffff057224 */ /* 0x000fe200078e00ff */
[----:B------:R-:W-:Y:S01]  /*26d0*/  SHF.R.U32.HI R8, RZ, 0x4, R8 ;  /* 0x00000004ff087819 */ /* 0x000fe20000011608 */
[----:B------:R-:W-:Y:S01]  /*26e0*/  IMAD.MOV.U32 R6, RZ, RZ, 0x1 ;  /* 0x00000001ff067424 */ /* 0x000fe200078e00ff */
[----:B------:R-:W-:Y:S01]  /*26f0*/  STL.128 [R1+0xb0], RZ ;  /* 0x0000b0ff01007387 */ /* 0x000fe20000100c00 */
[----:B------:R-:W-:Y:S01]  /*2700*/  IMAD.MOV.U32 R7, RZ, RZ, RZ ;  /* 0x000000ffff077224 */ /* 0x000fe200078e00ff */
[----:B------:R-:W-:Y:S01]  /*2710*/  LOP3.LUT R8, R8, 0x3fff, RZ, 0xc0, !PT ;  /* 0x00003fff08087812 */ /* 0x000fe200078ec0ff */
[----:B------:R-:W-:Y:S01]  /*2720*/  IMAD.MOV.U32 R10, RZ, RZ, 0x1 ;  /* 0x00000001ff0a7424 */ /* 0x000fe200078e00ff */
[----:B------:R-:W-:Y:S01]  /*2730*/  STL.128 [R1+0xc0], RZ ;  /* 0x0000c0ff01007387 */ /* 0x000fe20000100c00 */
[----:B------:R-:W-:Y:S01]  /*2740*/  IMAD.MOV.U32 R11, RZ, RZ, RZ ;  /* 0x000000ffff0b7224 */ /* 0x000fe200078e00ff */
[C---:B------:R-:W-:Y:S01]  /*2750*/  IADD3 R18, P6, R16.reuse, 0x78, RZ ;  /* 0x0000007810127810 */ /* 0x040fe20007fde0ff */
[----:B------:R-:W-:Y:S01]  /*2760*/  IMAD.X R33, RZ, RZ, R17, P5 ;  /* 0x000000ffff217224 */ /* 0x000fe200028e0611 */
[----:B------:R0:W-:Y:S01]  /*2770*/  STL.128 [R1+0x80], R4 ;  /* 0x0000800401007387 */ /* 0x0001e20000100c00 */
[----:B------:R-:W-:-:S02]  /*2780*/  IADD3 R41, P1, R16, 0x80, RZ ;  /* 0x0000008010297810 */ /* 0x000fc40007f3e0ff */
[C---:B------:R-:W-:Y:S01]  /*2790*/  IADD3 R40, P2, R16.reuse, 0x88, RZ ;  /* 0x0000008810287810 */ /* 0x040fe20007f5e0ff */
[----:B------:R-:W-:Y:S01]  /*27a0*/  STL.64 [R1+0x90], R10 ;  /* 0x0000900a01007387 */ /* 0x000fe20000100a00 */
[--C-:B------:R-:W-:Y:S01]  /*27b0*/  IMAD.X R19, RZ, RZ, R17.reuse, P6 ;  /* 0x000000ffff137224 */ /* 0x100fe200030e0611 */
[C---:B------:R-:W-:Y:S01]  /*27c0*/  IADD3 R39, P3, R16.reuse, 0x90, RZ ;  /* 0x0000009010277810 */ /* 0x040fe20007f7e0ff */
[--C-:B------:R-:W-:Y:S01]  /*27d0*/  IMAD.X R54, RZ, RZ, R17.reuse, P1 ;  /* 0x000000ffff367224 */ /* 0x100fe200008e0611 */
[----:B------:R-:W-:Y:S01]  /*27e0*/  STL.128 [R1+0xd0], RZ ;  /* 0x0000d0ff01007387 */ /* 0x000fe20000100c00 */
[--C-:B------:R-:W-:Y:S01]  /*27f0*/  IMAD.X R55, RZ, RZ, R17.reuse, P2 ;  /* 0x000000ffff377224 */ /* 0x100fe200010e0611 */
[C---:B------:R-:W-:Y:S01]  /*2800*/  IADD3 R38, P4, R16.reuse, 0x98, RZ ;  /* 0x0000009810267810 */ /* 0x040fe20007f9e0ff */
[----:B------:R-:W-:Y:S01]  /*2810*/  IMAD.X R52, RZ, RZ, R17, P3 ;  /* 0x000000ffff347224 */ /* 0x000fe200018e0611 */
[----:B------:R-:W-:Y:S01]  /*2820*/  STL.128 [R1+0xe0], RZ ;  /* 0x0000e0ff01007387 */ /* 0x000fe20000100c00 */
[----:B------:R-:W-:-:S02]  /*2830*/  IADD3 R37, P5, R16, 0xa0, RZ ;  /* 0x000000a010257810 */ /* 0x000fc40007fbe0ff */
[----:B------:R-:W-:Y:S01]  /*2840*/  IADD3 R36, P6, R16, 0xb0, RZ ;  /* 0x000000b010247810 */ /* 0x000fe20007fde0ff */
[----:B0-----:R-:W-:Y:S01]  /*2850*/  IMAD.MOV.U32 R5, RZ, RZ, 0x40000040 ;  /* 0x40000040ff057424 */ /* 0x001fe200078e00ff */
[C---:B------:R-:W-:Y:S01]  /*2860*/  LOP3.LUT R6, R8.reuse, 0x3000000, RZ, 0xfc, !PT ;  /* 0x0300000008067812 */ /* 0x040fe200078efcff */
[----:B------:R-:W-:Y:S01]  /*2870*/  IMAD.MOV.U32 R7, RZ, RZ, 0x40000040 ;  /* 0x40000040ff077424 */ /* 0x000fe200078e00ff */
[----:B------:R-:W-:Y:S01]  /*2880*/  LOP3.LUT R8, R8, 0x10000, RZ, 0xfc, !PT ;  /* 0x0001000008087812 */ /* 0x000fe200078efcff */
[----:B------:R-:W-:Y:S01]  /*2890*/  STL.128 [R1+0xf0], RZ ;  /* 0x0000f0ff01007387 */ /* 0x000fe20000100c00 */
[C---:B------:R-:W-:Y:S01]  /*28a0*/  IADD3 R48, P1, R16.reuse, 0x110, RZ ;  /* 0x0000011010307810 */ /* 0x040fe20007f3e0ff */
[--C-:B------:R-:W-:Y:S01]  /*28b0*/  IMAD.X R53, RZ, RZ, R17.reuse, P4 ;  /* 0x000000ffff357224 */ /* 0x100fe200020e0611 */
[----:B------:R-:W-:Y:S01]  /*28c0*/  IADD3 R46, P2, R16, 0x118, RZ ;  /* 0x00000118102e7810 */ /* 0x000fe20007f5e0ff */
[----:B------:R-:W-:Y:S01]  /*28d0*/  STL.128 [R1+0x100], RZ ;  /* 0x000100ff01007387 */ /* 0x000fe20000100c00 */
[----:B------:R-:W-:-:S02]  /*28e0*/  IMAD.X R50, RZ, RZ, R17, P5 ;  /* 0x000000ffff327224 */ /* 0x000fc400028e0611 */
[--C-:B------:R-:W-:Y:S02]  /*28f0*/  IMAD.X R51, RZ, RZ, R17.reuse, P6 ;  /* 0x000000ffff337224 */ /* 0x100fe400030e0611 */
[--C-:B------:R-:W-:Y:S02]  /*2900*/  IMAD.X R49, RZ, RZ, R17.reuse, P1 ;  /* 0x000000ffff317224 */ /* 0x100fe400008e0611 */
[----:B------:R-:W-:Y:S01]  /*2910*/  IMAD.X R47, RZ, RZ, R17, P2 ;  /* 0x000000ffff2f7224 */ /* 0x000fe200010e0611 */
[----:B--2---:R-:W0:Y:S02]  /*2920*/  SHFL.IDX PT, R0, R2, RZ, 0x1f ;  /* 0x00001fff02007589 */ /* 0x004e2400000e0000 */
[----:B0-----:R-:W-:-:S04]  /*2930*/  LEA.HI R2, R0, R0, RZ, 0x1 ;  /* 0x0000000000027211 */ /* 0x001fc800078f08ff */
[----:B------:R-:W-:Y:S01]  /*2940*/  LOP3.LUT R3, R2, 0x7fffe, RZ, 0xc0, !PT ;  /* 0x0007fffe02037812 */ /* 0x000fe200078ec0ff */
[----:B------:R-:W-:-:S04]  /*2950*/  VIADD R2, R72, 0x1c400 ;  /* 0x0001c40048027836 */ /* 0x000fc80000000000 */
[----:B------:R-:W-:Y:S01]  /*2960*/  IMAD.IADD R0, R0, 0x1, -R3 ;  /* 0x0000000100007824 */ /* 0x000fe200078e0a03 */
[----:B------:R-:W-:Y:S01]  /*2970*/  SHF.R.U32.HI R2, RZ, 0x4, R2 ;  /* 0x00000004ff027819 */ /* 0x000fe20000011602 */
[----:B------:R-:W-:-:S03]  /*2980*/  VIADD R3, R72, 0x18400 ;  /* 0x0001840048037836 */ /* 0x000fc60000000000 */
[----:B------:R-:W-:Y:S01]  /*2990*/  LOP3.LUT R2, R2, 0x3fff, RZ, 0xc0, !PT ;  /* 0x00003fff02027812 */ /* 0x000fe200078ec0ff */
[----:B------:R-:W-:Y:S01]  /*29a0*/  IMAD R0, R0, 0x2000, R3 ;  /* 0x0000200000007824 */ /* 0x000fe200078e0203 */
[----:B------:R-:W-:Y:S02]  /*29b0*/  LOP3.LUT P0, RZ, R3, 0x1bf, RZ, 0xc0, !PT ;  /* 0x000001bf03ff7812 */ /* 0x000fe4000780c0ff */
[----:B------:R-:W-:Y:S01]  /*29c0*/  LOP3.LUT R4, R2, 0x10000, RZ, 0xfc, !PT ;  /* 0x0001000002047812 */ /* 0x000fe200078efcff */
[----:B------:R-:W-:Y:S01]  /*29d0*/  VIADD R3, R0, 0xa000 ;  /* 0x0000a00000037836 */ /* 0x000fe20000000000 */
[----:B------:R-:W-:-:S03]  /*29e0*/  SHF.R.U32.HI R0, RZ, 0x4, R0 ;  /* 0x00000004ff007819 */ /* 0x000fc60000011600 */
[----:B------:R0:W-:Y:S01]  /*29f0*/  STL.128 [R1+0xa0], R4 ;  /* 0x0000a00401007387 */ /* 0x0001e20000100c00 */
[----:B------:R-:W-:Y:S02]  /*2a00*/  SHF.R.U32.HI R3, RZ, 0x4, R3 ;  /* 0x00000004ff037819 */ /* 0x000fe40000011603 */
[----:B------:R-:W-:Y:S02]  /*2a10*/  LOP3.LUT R0, R0, 0x3fff, RZ, 0xc0, !PT ;  /* 0x00003fff00007812 */ /* 0x000fe400078ec0ff */
[----:B------:R-:W-:Y:S02]  /*2a20*/  LOP3.LUT R3, R3, 0x3fff, RZ, 0xc0, !PT ;  /* 0x00003fff03037812 */ /* 0x000fe400078ec0ff */
[----:B------:R-:W-:Y:S02]  /*2a30*/  LOP3.LUT R2, R0, 0x10000, RZ, 0xfc, !PT ;  /* 0x0001000000027812 */ /* 0x000fe400078efcff */
[----:B------:R-:W-:Y:S01]  /*2a40*/  LOP3.LUT R0, R3, 0x10000, RZ, 0xfc, !PT ;  /* 0x0001000003007812 */ /* 0x000fe200078efcff */
[----:B------:R-:W-:-:S05]  /*2a50*/  IMAD.MOV.U32 R3, RZ, RZ, 0x40000040 ;  /* 0x40000040ff037424 */ /* 0x000fca00078e00ff */
[----:B------:R1:W-:Y:S01]  /*2a60*/  STL.64 [R1+0x98], R2 ;  /* 0x0000980201007387 */ /* 0x0003e20000100a00 */
[----:B0-----:R-:W-:Y:S02]  /*2a70*/  IMAD.MOV.U32 R6, RZ, RZ, R8 ;  /* 0x000000ffff067224 */ /* 0x001fe400078e0008 */
[----:B------:R-:W-:-:S05]  /*2a80*/  IMAD.MOV.U32 R4, RZ, RZ, R0 ;  /* 0x000000ffff047224 */ /* 0x000fca00078e0000 */
[----:B------:R1:W-:Y:S01]  /*2a90*/  STL.128 [R1+0x110], R4 ;  /* 0x0001100401007387 */ /* 0x0003e20000100c00 */
[----:B------:R-:W-:Y:S05]  /*2aa0*/  @!P0 BRA `(.L_x_12248) ;  /* 0x0000000000408947 */ /* 0x000fea0003800000 */
[----:B-1----:R-:W-:Y:S01]  /*2ab0*/  MOV R2, 0x0 ;  /* 0x0000000000027802 */ /* 0x002fe20000000f00 */
        /* <DEDUP_REMOVED lines=15> */
.L_x_12248:
[----:B------:R-:W2:Y:S01]  /*2bb0*/  LDL R45, [R1+0x224] ;  /* 0x00022400012d7983 */ /* 0x000ea20000100800 */
[----:B------:R-:W0:Y:S01]  /*2bc0*/  LDC.64 R10, c[0x0][0xad0] ;  /* 0x0002b400ff0a7b82 */ /* 0x000e220000000a00 */
[C---:B------:R-:W-:Y:S01]  /*2bd0*/  IADD3 R24, P0, R16.reuse, 0x120, RZ ;  /* 0x0000012010187810 */ /* 0x040fe20007f1e0ff */
[----:B------:R-:W-:Y:S01]  /*2be0*/  IMAD.U32 R13, RZ, RZ, UR48 ;  /* 0x00000030ff0d7e24 */ /* 0x000fe2000f8e00ff */
[----:B------:R-:W3:Y:S01]  /*2bf0*/  S2R R56, SR_TID.X ;  /* 0x0000000000387919 */ /* 0x000ee20000002100 */
[----:B------:R-:W-:Y:S01]  /*2c00*/  IMAD.U32 R12, RZ, RZ, UR47 ;  /* 0x0000002fff0c7e24 */ /* 0x000fe2000f8e00ff */
[----:B------:R-:W-:Y:S01]  /*2c10*/  BSSY B0, `(.L_x_12249) ;  /* 0x000001f000007945 */ /* 0x000fe20003800000 */
[--C-:B------:R-:W-:Y:S01]  /*2c20*/  IMAD.X R25, RZ, RZ, R17.reuse, P0 ;  /* 0x000000ffff197224 */ /* 0x100fe200000e0611 */
[----:B------:R-:W-:Y:S01]  /*2c30*/  IADD3 R20, P0, R16, 0x16c, RZ ;  /* 0x0000016c10147810 */ /* 0x000fe20007f1e0ff */
[----:B------:R-:W4:Y:S01]  /*2c40*/  LDC.64 R8, c[0x0][0xad8] ;  /* 0x0002b600ff087b82 */ /* 0x000f220000000a00 */
[----:B------:R-:W-:Y:S01]  /*2c50*/  IMAD.MOV.U32 R28, RZ, RZ, RZ ;  /* 0x000000ffff1c7224 */ /* 0x000fe200078e00ff */
[----:B------:R0:W-:Y:S02]  /*2c60*/  STL.64 [R1+0x130], R18 ;  /* 0x0001301201007387 */ /* 0x0001e40000100a00 */
[----:B------:R-:W-:-:S02]  /*2c70*/  IMAD.X R21, RZ, RZ, R17, P0 ;  /* 0x000000ffff157224 */ /* 0x000fc400000e0611 */
[----:B------:R0:W-:Y:S02]  /*2c80*/  STL.64 [R1+0x128], R24 ;  /* 0x0001281801007387 */ /* 0x0001e40000100a00 */
[----:B-1----:R-:W1:Y:S02]  /*2c90*/  LDC.64 R2, c[0x0][0xae0] ;  /* 0x0002b800ff027b82 */ /* 0x002e640000000a00 */
[----:B------:R0:W-:Y:S04]  /*2ca0*/  STL.64 [R1+0x170], R20 ;  /* 0x0001701401007387 */ /* 0x0001e80000100a00 */
[----:B------:R0:W-:Y:S02]  /*2cb0*/  STL.64 [R1+0x120], R178 ;  /* 0x000120b201007387 */ /* 0x0001e40000100a00 */
[----:B------:R-:W5:Y:S01]  /*2cc0*/  LDC R6, c[0x0][0x450] ;  /* 0x00011400ff067b82 */ /* 0x000f620000000800 */
[----:B0-----:R-:W-:Y:S01]  /*2cd0*/  IMAD.MOV.U32 R14, RZ, RZ, R11 ;  /* 0x000000ffff0e7224 */ /* 0x001fe200078e000b */
[----:B------:R0:W-:Y:S01]  /*2ce0*/  STL.U8 [R1+0x138], RZ ;  /* 0x000138ff01007387 */ /* 0x0001e20000100000 */
[----:B------:R-:W-:-:S05]  /*2cf0*/  IMAD.MOV.U32 R7, RZ, RZ, R10 ;  /* 0x000000ffff077224 */ /* 0x000fca00078e000a */
[----:B------:R-:W5:Y:S01]  /*2d00*/  LDC.64 R4, c[0x0][0x448] ;  /* 0x00011200ff047b82 */ /* 0x000f620000000a00 */
[----:B----4-:R-:W-:Y:S02]  /*2d10*/  IMAD.MOV.U32 R15, RZ, RZ, R8 ;  /* 0x000000ffff0f7224 */ /* 0x010fe400078e0008 */
[----:B------:R-:W-:Y:S02]  /*2d20*/  IMAD.MOV.U32 R29, RZ, RZ, R9 ;  /* 0x000000ffff1d7224 */ /* 0x000fe400078e0009 */
[----:B---3--:R-:W-:Y:S01]  /*2d30*/  VIADD R216, R56, 0xffffff80 ;  /* 0xffffff8038d87836 */ /* 0x008fe20000000000 */
[----:B------:R0:W-:Y:S01]  /*2d40*/  STL.128 [R1+0x140], R12 ;  /* 0x0001400c01007387 */ /* 0x0001e20000100c00 */
[----:B-1----:R-:W-:Y:S02]  /*2d50*/  IMAD.MOV.U32 R30, RZ, RZ, R2 ;  /* 0x000000ffff1e7224 */ /* 0x002fe400078e0002 */
[----:B------:R-:W-:Y:S01]  /*2d60*/  IMAD.MOV.U32 R31, RZ, RZ, R3 ;  /* 0x000000ffff1f7224 */ /* 0x000fe200078e0003 */
[----:B------:R0:W-:Y:S04]  /*2d70*/  STL [R1+0x13c], R216 ;  /* 0x00013cd801007387 */ /* 0x0001e80000100800 */
[----:B------:R0:W-:Y:S04]  /*2d80*/  STL.128 [R1+0x150], R28 ;  /* 0x0001501c01007387 */ /* 0x0001e80000100c00 */
[----:B-----5:R0:W-:Y:S01]  /*2d90*/  STL.128 [R1+0x160], R4 ;  /* 0x0001600401007387 */ /* 0x0201e20000100c00 */
[----:B--2---:R-:W-:-:S04]  /*2da0*/  LEA.HI R0, R45, R45, RZ, 0x1 ;  /* 0x0000002d2d007211 */ /* 0x004fc800078f08ff */
[----:B------:R-:W-:-:S05]  /*2db0*/  LOP3.LUT R0, R0, 0xfffffffe, RZ, 0xc0, !PT ;  /* 0xfffffffe00007812 */ /* 0x000fca00078ec0ff */
[----:B------:R-:W-:-:S05]  /*2dc0*/  IMAD.IADD R0, R45, 0x1, -R0 ;  /* 0x000000012d007824 */ /* 0x000fca00078e0a00 */
[----:B------:R-:W-:-:S04]  /*2dd0*/  SHF.L.U32 R11, R0, 0x1f, RZ ;  /* 0x0000001f000b7819 */ /* 0x000fc800000006ff */
[----:B------:R-:W1:Y:S02]  /*2de0*/  SYNCS.PHASECHK.TRANS64.TRYWAIT P0, [R72+URZ+0x32400], R11 ;  /* 0x0324000b480075a7 */ /* 0x000e64000800017f */
[----:B01----:R-:W-:Y:S05]  /*2df0*/  @!P0 BRA `(.L_x_12250) ;  /* 0x000002a000688947 */ /* 0x003fea0003800000 */
.L_x_12501:
[----:B------:R-:W-:Y:S05]  /*2e00*/  BSYNC B0 ;  /* 0x0000000000007941 */ /* 0x000fea0003800000 */
.L_x_12249:
[----:B------:R-:W2:Y:S04]  /*2e10*/  LDL R7, [R1+0x4cc] ;  /* 0x0004cc0001077983 */ /* 0x000ea80000100800 */
[----:B------:R-:W3:Y:S04]  /*2e20*/  LDL R0, [R1+0x4d0] ;  /* 0x0004d00001007983 */ /* 0x000ee80000100800 */
[----:B------:R-:W4:Y:S04]  /*2e30*/  LDL.64 R30, [R1+0x4c0] ;  /* 0x0004c000011e7983 */ /* 0x000f280000100a00 */
[----:B------:R-:W4:Y:S04]  /*2e40*/  LDL R28, [R1+0x1c] ;  /* 0x00001c00011c7983 */ /* 0x000f280000100800 */
[----:B0-----:R0:W5:Y:S01]  /*2e50*/  LDL.64 R10, [R1+0x218] ;  /* 0x00021800010a7983 */ /* 0x0011620000100a00 */
[C---:B------:R-:W-:Y:S01]  /*2e60*/  IADD3 R14, P0, R16.reuse, 0x138, RZ ;  /* 0x00000138100e7810 */ /* 0x040fe20007f1e0ff */
[----:B------:R-:W-:Y:S01]  /*2e70*/  IMAD.MOV.U32 R12, RZ, RZ, R41 ;  /* 0x000000ffff0c7224 */ /* 0x000fe200078e0029 */
[----:B------:R-:W-:Y:S01]  /*2e80*/  IADD3 R18, P1, R16, 0x170, RZ ;  /* 0x0000017010127810 */ /* 0x000fe20007f3e0ff */
[----:B------:R-:W-:Y:S01]  /*2e90*/  IMAD.MOV.U32 R13, RZ, RZ, R54 ;  /* 0x000000ffff0d7224 */ /* 0x000fe200078e0036 */
[----:B------:R-:W1:Y:S01]  /*2ea0*/  S2R R29, SR_TID.X ;  /* 0x00000000001d7919 */ /* 0x000e620000002100 */
[--C-:B------:R-:W-:Y:S01]  /*2eb0*/  IMAD.X R15, RZ, RZ, R17.reuse, P0 ;  /* 0x000000ffff0f7224 */ /* 0x100fe200000e0611 */
[----:B------:R-:W-:Y:S05]  /*2ec0*/  WARPSYNC.ALL ;  /* 0x0000000000007948 */ /* 0x000fea0003800000 */
[----:B------:R0:W-:Y:S01]  /*2ed0*/  STL.128 [R1+0x180], R12 ;  /* 0x0001800c01007387 */ /* 0x0001e20000100c00 */
[----:B------:R-:W-:Y:S01]  /*2ee0*/  IMAD.X R19, RZ, RZ, R17, P1 ;  /* 0x000000ffff137224 */ /* 0x000fe200008e0611 */
[----:B------:R-:W-:Y:S01]  /*2ef0*/  BSSY B0, `(.L_x_12251) ;  /* 0x0000032000007945 */ /* 0x000fe20003800000 */
[----:B------:R-:W-:Y:S01]  /*2f00*/  IMAD.MOV.U32 R24, RZ, RZ, R37 ;  /* 0x000000ffff187224 */ /* 0x000fe200078e0025 */
[----:B------:R-:W-:Y:S01]  /*2f10*/  STL.64 [R1+0x210], R32 ;  /* 0x0002102001007387 */ /* 0x000fe20000100a00 */
[----:B------:R-:W-:-:S05]  /*2f20*/  IMAD.MOV.U32 R25, RZ, RZ, R50 ;  /* 0x000000ffff197224 */ /* 0x000fca00078e0032 */
[----:B------:R-:W-:Y:S01]  /*2f30*/  STL.128 [R1+0x1a0], R24 ;  /* 0x0001a01801007387 */ /* 0x000fe20000100c00 */
[----:B0-----:R-:W-:Y:S02]  /*2f40*/  IMAD.MOV.U32 R14, RZ, RZ, R42 ;  /* 0x000000ffff0e7224 */ /* 0x001fe400078e002a */
[----:B------:R-:W-:Y:S01]  /*2f50*/  IMAD.MOV.U32 R15, RZ, RZ, R57 ;  /* 0x000000ffff0f7224 */ /* 0x000fe200078e0039 */
[----:B-1----:R-:W-:Y:S01]  /*2f60*/  SHF.R.U32.HI R29, RZ, 0x7, R29 ;  /* 0x00000007ff1d7819 */ /* 0x002fe2000001161d */
[----:B--2---:R-:W-:Y:S02]  /*2f70*/  IMAD.MOV.U32 R13, RZ, RZ, R7 ;  /* 0x000000ffff0d7224 */ /* 0x004fe400078e0007 */
[----:B---3--:R-:W-:Y:S01]  /*2f80*/  IMAD.MOV.U32 R12, RZ, RZ, R0 ;  /* 0x000000ffff0c7224 */ /* 0x008fe200078e0000 */
[C---:B------:R-:W-:Y:S01]  /*2f90*/  IADD3 R0, P0, R16.reuse, 0x260, RZ ;  /* 0x0000026010007810 */ /* 0x040fe20007f1e0ff */
[----:B----4-:R-:W-:Y:S04]  /*2fa0*/  STL.64 [R1+0x178], R30 ;  /* 0x0001781e01007387 */ /* 0x010fe80000100a00 */
[--C-:B------:R-:W-:Y:S01]  /*2fb0*/  IMAD.X R7, RZ, RZ, R17.reuse, P0 ;  /* 0x000000ffff077224 */ /* 0x100fe200000e0611 */
[----:B------:R-:W-:Y:S01]  /*2fc0*/  IADD3 R20, P0, R16, 0x128, RZ ;  /* 0x0000012810147810 */ /* 0x000fe20007f1e0ff */
[----:B------:R0:W-:Y:S04]  /*2fd0*/  STL.128 [R1+0x1b0], R12 ;  /* 0x0001b00c01007387 */ /* 0x0001e80000100c00 */
[----:B------:R-:W-:-:S02]  /*2fe0*/  IMAD.X R21, RZ, RZ, R17, P0 ;  /* 0x000000ffff157224 */ /* 0x000fc400000e0611 */
[----:B0-----:R-:W-:Y:S02]  /*2ff0*/  IMAD.MOV.U32 R12, RZ, RZ, R39 ;  /* 0x000000ffff0c7224 */ /* 0x001fe400078e0027 */
[----:B------:R-:W-:Y:S02]  /*3000*/  IMAD.MOV.U32 R13, RZ, RZ, R52 ;  /* 0x000000ffff0d7224 */ /* 0x000fe400078e0034 */
[----:B------:R-:W-:Y:S02]  /*3010*/  IMAD.MOV.U32 R14, RZ, RZ, R48 ;  /* 0x000000ffff0e7224 */ /* 0x000fe400078e0030 */
[----:B------:R-:W-:-:S05]  /*3020*/  IMAD.MOV.U32 R15, RZ, RZ, R49 ;  /* 0x000000ffff0f7224 */ /* 0x000fca00078e0031 */
[----:B------:R0:W-:Y:S02]  /*3030*/  STL.128 [R1+0x1c0], R12 ;  /* 0x0001c00c01007387 */ /* 0x0001e40000100c00 */
[----:B0-----:R-:W-:Y:S02]  /*3040*/  IMAD.MOV.U32 R12, RZ, RZ, R46 ;  /* 0x000000ffff0c7224 */ /* 0x001fe400078e002e */
[----:B------:R-:W-:Y:S02]  /*3050*/  IMAD.MOV.U32 R13, RZ, RZ, R47 ;  /* 0x000000ffff0d7224 */ /* 0x000fe400078e002f */
[----:B------:R-:W-:Y:S01]  /*3060*/  IMAD.MOV.U32 R14, RZ, RZ, R0 ;  /* 0x000000ffff0e7224 */ /* 0x000fe200078e0000 */
[----:B------:R-:W-:Y:S01]  /*3070*/  LOP3.LUT R0, R28, 0x1, RZ, 0xfc, !PT ;  /* 0x000000011c007812 */ /* 0x000fe200078efcff */
[----:B------:R-:W-:Y:S02]  /*3080*/  IMAD.MOV.U32 R15, RZ, RZ, R7 ;  /* 0x000000ffff0f7224 */ /* 0x000fe400078e0007 */
[----:B------:R-:W-:-:S05]  /*3090*/  VIADD R7, R29, 0x8 ;  /* 0x000000081d077836 */ /* 0x000fca0000000000 */
[----:B------:R0:W-:Y:S01]  /*30a0*/  BAR.SYNC.DEFER_BLOCKING R7, 0x100 ;  /* 0x000400070000751d */ /* 0x0001e20000010000 */
[----:B------:R-:W-:-:S05]  /*30b0*/  ISETP.NE.AND P1, PT, R0, 0x3, PT ;  /* 0x000000030000780c */ /* 0x000fca0003f25270 */
[----:B------:R1:W-:Y:S02]  /*30c0*/  STL.128 [R1+0x1d0], R12 ;  /* 0x0001d00c01007387 */ /* 0x0003e40000100c00 */
[----:B-1----:R-:W-:Y:S02]  /*30d0*/  IMAD.MOV.U32 R14, RZ, RZ, R35 ;  /* 0x000000ffff0e7224 */ /* 0x002fe400078e0023 */
[----:B------:R-:W-:Y:S02]  /*30e0*/  IMAD.MOV.U32 R15, RZ, RZ, R44 ;  /* 0x000000ffff0f7224 */ /* 0x000fe400078e002c */
[----:B------:R-:W-:Y:S02]  /*30f0*/  IMAD.MOV.U32 R12, RZ, RZ, R18 ;  /* 0x000000ffff0c7224 */ /* 0x000fe400078e0012 */
[----:B------:R-:W-:Y:S02]  /*3100*/  IMAD.MOV.U32 R13, RZ, RZ, R19 ;  /* 0x000000ffff0d7224 */ /* 0x000fe400078e0013 */
[----:B------:R-:W-:-:S02]  /*3110*/  IMAD.MOV.U32 R18, RZ, RZ, R38 ;  /* 0x000000ffff127224 */ /* 0x000fc400078e0026 */
[----:B------:R-:W-:Y:S01]  /*3120*/  IMAD.MOV.U32 R19, RZ, RZ, R53 ;  /* 0x000000ffff137224 */ /* 0x000fe200078e0035 */
[----:B------:R1:W-:Y:S04]  /*3130*/  STL.128 [R1+0x1e0], R12 ;  /* 0x0001e00c01007387 */ /* 0x0003e80000100c00 */
[----:B------:R-:W-:Y:S01]  /*3140*/  STL.128 [R1+0x190], R16 ;  /* 0x0001901001007387 */ /* 0x000fe20000100c00 */
[----:B-1----:R-:W-:Y:S02]  /*3150*/  IMAD.MOV.U32 R14, RZ, RZ, R34 ;  /* 0x000000ffff0e7224 */ /* 0x002fe400078e0022 */
[----:B------:R-:W-:Y:S02]  /*3160*/  IMAD.MOV.U32 R15, RZ, RZ, R43 ;  /* 0x000000ffff0f7224 */ /* 0x000fe400078e002b */
[----:B------:R-:W-:-:S02]  /*3170*/  IMAD.MOV.U32 R12, RZ, RZ, R20 ;  /* 0x000000ffff0c7224 */ /* 0x000fc400078e0014 */
[----:B------:R-:W-:-:S05]  /*3180*/  IMAD.MOV.U32 R13, RZ, RZ, R21 ;  /* 0x000000ffff0d7224 */ /* 0x000fca00078e0015 */
[----:B------:R1:W-:Y:S02]  /*3190*/  STL.128 [R1+0x1f0], R12 ;  /* 0x0001f00c01007387 */ /* 0x0003e40000100c00 */
[----:B-1----:R-:W-:Y:S02]  /*31a0*/  IMAD.MOV.U32 R12, RZ, RZ, R40 ;  /* 0x000000ffff0c7224 */ /* 0x002fe400078e0028 */
[----:B------:R-:W-:Y:S02]  /*31b0*/  IMAD.MOV.U32 R13, RZ, RZ, R55 ;  /* 0x000000ffff0d7224 */ /* 0x000fe400078e0037 */
[----:B------:R-:W-:Y:S02]  /*31c0*/  IMAD.MOV.U32 R14, RZ, RZ, R36 ;  /* 0x000000ffff0e7224 */ /* 0x000fe400078e0024 */
[----:B------:R-:W-:-:S05]  /*31d0*/  IMAD.MOV.U32 R15, RZ, RZ, R51 ;  /* 0x000000ffff0f7224 */ /* 0x000fca00078e0033 */
[----:B------:R0:W-:Y:S01]  /*31e0*/  STL.128 [R1+0x200], R12 ;  /* 0x0002000c01007387 */ /* 0x0001e20000100c00 */
[----:B------:R-:W-:Y:S05]  /*31f0*/  @!P1 BRA `(.L_x_12252) ;  /* 0x0000000000049947 */ /* 0x000fea0003800000 */
[----:B------:R-:W-:Y:S01]  /*3200*/  BPT.TRAP 0x1 ;  /* 0x000000040000795c */ /* 0x000fe20000300000 */
.L_x_12252:
[----:B------:R-:W-:Y:S05]  /*3210*/  BSYNC B0 ;  /* 0x0000000000007941 */ /* 0x000fea0003800000 */
.L_x_12251:
[----:B0-----:R-:W2:Y:S01]  /*3220*/  LDL.64 R12, [R1+0x8] ;  /* 0x00000800010c7983 */ /* 0x001ea20000100a00 */
[----:B-----5:R-:W-:Y:S01]  /*3230*/  SHF.L.U32 R11, R11, 0x1f, RZ ;  /* 0x0000001f0b0b7819 */ /* 0x020fe200000006ff */
[----:B------:R-:W-:Y:S01]  /*3240*/  BSSY B0, `(.L_x_12253) ;  /* 0x0000006000007945 */ /* 0x000fe20003800000 */
[----:B--2---:R-:W-:-:S05]  /*3250*/  MOV R13, R12 ;  /* 0x0000000c000d7202 */ /* 0x004fca0000000f00 */
[----:B------:R-:W-:-:S04]  /*3260*/  IMAD R10, R10, 0x8, R13 ;  /* 0x000000080a0a7824 */ /* 0x000fc800078e020d */
[----:B------:R0:W1:Y:S01]  /*3270*/  SYNCS.PHASECHK.TRANS64.TRYWAIT P0, [R10+URZ], R11 ;  /* 0x0000000b0a0075a7 */ /* 0x000062000800017f */
[----:B------:R-:W-:Y:S05]  /*3280*/  @!P1 BRA `(.L_x_12254) ;  /* 0x0000000000049947 */ /* 0x000fea0003800000 */
[----:B------:R-:W-:Y:S01]  /*3290*/  BPT.TRAP 0x1 ;  /* 0x000000040000795c */ /* 0x000fe20000300000 */
.L_x_12254:
[----:B------:R-:W-:Y:S05]  /*32a0*/  BSYNC B0 ;  /* 0x0000000000007941 */ /* 0x000fea0003800000 */
.L_x_12253:
[----:B------:R-:W-:Y:S04]  /*32b0*/  BSSY B0, `(.L_x_12255) ;  /* 0x0000004000007945 */ /* 0x000fe80003800000 */
[----:B-1----:R-:W-:Y:S05]  /*32c0*/  @P0 BRA `(.L_x_12256) ;  /* 0x0000000000080947 */ /* 0x002fea0003800000 */
[----:B------:R-:W1:Y:S02]  /*32d0*/  SYNCS.PHASECHK.TRANS64.TRYWAIT P0, [R10+URZ], R11 ;  /* 0x0000000b0a0075a7 */ /* 0x000e64000800017f */
[----:B-1----:R-:W-:Y:S05]  /*32e0*/  @!P0 BRA `(.L_x_12257) ;  /* 0x0000029c00408947 */ /* 0x002fea0003800000 */
.L_x_12256:
[----:B------:R-:W-:Y:S05]  /*32f0*/  BSYNC B0 ;  /* 0x0000000000007941 */ /* 0x000fea0003800000 */
.L_x_12255:
        /* <DEDUP_REMOVED lines=58> */
.L_x_12502:
[----:B------:R-:W-:Y:S05]  /*36a0*/  BSYNC B0 ;  /* 0x0000000000007941 */ /* 0x000fea0003800000 */
.L_x_12258:
[----:B------:R-:W2:Y:S04]  /*36b0*/  LDL R12, [R1+0x54] ;  /* 0x00005400010c7983 */ /* 0x000ea80000100800 */
[----:B0-----:R0:W5:Y:S01]  /*36c0*/  LDL.64 R10, [R1+0x218] ;  /* 0x00021800010a7983 */ /* 0x0011620000100a00 */
[----:B------:R-:W-:Y:S01]  /*36d0*/  BSSY B0, `(.L_x_12260) ;  /* 0x0000005000007945 */ /* 0x000fe20003800000 */
[----:B--2---:R-:W-:-:S04]  /*36e0*/  LOP3.LUT R12, R12, 0x1, RZ, 0xfc, !PT ;  /* 0x000000010c0c7812 */ /* 0x004fc800078efcff */
[----:B------:R-:W-:-:S13]  /*36f0*/  ISETP.NE.AND P1, PT, R12, 0x3, PT ;  /* 0x000000030c00780c */ /* 0x000fda0003f25270 */
[----:B0-----:R-:W-:Y:S05]  /*3700*/  @!P1 BRA `(.L_x_12261) ;  /* 0x0000000000049947 */ /* 0x001fea0003800000 */
[----:B------:R-:W-:Y:S01]  /*3710*/  BPT.TRAP 0x1 ;  /* 0x000000040000795c */ /* 0x000fe20000300000 */
.L_x_12261:
[----:B------:R-:W-:Y:S05]  /*3720*/  BSYNC B0 ;  /* 0x0000000000007941 */ /* 0x000fea0003800000 */
.L_x_12260:
        /* <DEDUP_REMOVED lines=8> */
.L_x_12263:
[----:B------:R-:W-:Y:S05]  /*37b0*/  BSYNC B0 ;  /* 0x0000000000007941 */ /* 0x000fea0003800000 */
.L_x_12262:
[----:B------:R-:W-:Y:S04]  /*37c0*/  BSSY B0, `(.L_x_12264) ;  /* 0x0000004000007945 */ /* 0x000fe80003800000 */
[----:B-1----:R-:W-:Y:S05]  /*37d0*/  @P0 BRA `(.L_x_12265) ;  /* 0x0000000000080947 */ /* 0x002fea0003800000 */
[----:B------:R-:W1:Y:S02]  /*37e0*/  SYNCS.PHASECHK.TRANS64.TRYWAIT P0, [R10+URZ], R11 ;  /* 0x0000000b0a0075a7 */ /* 0x000e64000800017f */
[----:B-1----:R-:W-:Y:S05]  /*37f0*/  @!P0 BRA `(.L_x_12266) ;  /* 0x0000029800248947 */ /* 0x002fea0003800000 */
.L_x_12265:
[----:B------:R-:W-:Y:S05]  /*3800*/  BSYNC B0 ;  /* 0x0000000000007941 */ /* 0x000fea0003800000 */
.L_x_12264:
        /* <DEDUP_REMOVED lines=9> */
[----:B------:R-:W5:Y:S04]  /*38a0*/  LDL.64 R74, [R1+0x110] ;  /* 0x00011000014a7983 */ /* 0x000f680000100a00 */
[----:B------:R-:W5:Y:S01]  /*38b0*/  LDL.64 R76, [R1+0x110] ;  /* 0x00011000014c7983 */ /* 0x000f620000100a00 */
[----:B--2---:R-:W-:Y:S01]  /*38c0*/  IMAD R10, R73, 0xc00, R10 ;  /* 0x00000c00490a7824 */ /* 0x004fe200078e020a */
[----:B------:R-:W-:-:S02]  /*38d0*/  R2UR UR7, R11 ;  /* 0x000000000b0772ca */ /* 0x000fc400000e0000 */
[----:B---3--:R-:W-:Y:S02]  /*38e0*/  ISETP.NE.U32.AND P0, PT, R72, RZ, PT ;  /* 0x000000ff4800720c */ /* 0x008fe40003f05070 */
[----:B------:R-:W-:Y:S02]  /*38f0*/  R2UR UR6, R10 ;  /* 0x000000000a0672ca */ /* 0x000fe400000e0000 */
[----:B----4-:R-:W-:Y:S02]  /*3900*/  R2UR UR4, R20 ;  /* 0x00000000140472ca */ /* 0x010fe400000e0000 */
[----:B------:R-:W-:Y:S02]  /*3910*/  R2UR UR5, R21 ;  /* 0x00000000150572ca */ /* 0x000fe400000e0000 */
[----:B------:R-:W2:Y:S05]  /*3920*/  LDL.64 R20, [R1+0x110] ;  /* 0x0001100001147983 */ /* 0x000eaa0000100a00 */
        /* <DEDUP_REMOVED lines=53> */
[----:B------:R-:W3:Y:S01]  /*3c80*/  LDL.64 R72, [R1+0x110] ;  /* 0x0001100001487983 */ /* 0x000ee20000100a00 */
[----:B----4-:R-:W-:Y:S01]  /*3c90*/  VIADD R14, R14, 0x404 ;  /* 0x000004040e0e7836 */ /* 0x010fe20000000000 */
[----:B------:R-:W-:Y:S02]  /*3ca0*/  WARPGROUP.DEPBAR.LE gsb0, 0x0 ;  /* 0x00008000000079c5 */ /* 0x000fe40000010000 */
[----:B------:R-:W-:-:S08]  /*3cb0*/  WARPGROUP.ARRIVE ;  /* 0x00000000000079c5 */ /* 0x000fd00000000000 */
[----:B------:R-:W-:Y:S01]  /*3cc0*/  HGMMA.64x96x16.F32 R24, gdesc[UR4], R24, gsb0 ;  /* 0x01600000041879f0 */ /* 0x000fe20008000818 */
[----:B------:R-:W-:Y:S02]  /*3cd0*/  VIADD R12, R10, 0x304 ;  /* 0x000003040a0c7836 */ /* 0x000fe40000000000 */
[----:B------:R-:W-:Y:S01]  /*3ce0*/  IMAD.MOV.U32 R13, RZ, RZ, R11 ;  /* 0x000000ffff0d7224 */ /* 0x000fe200078e000b */
[----:B------:R-:W-:Y:S02]  /*3cf0*/  R2UR UR4, R14 ;  /* 0x000000000e0472ca */ /* 0x000fe400000e0000 */
[----:B------:R-:W-:Y:S02]  /*3d00*/  R2UR UR6, R12 ;  /* 0x000000000c0672ca */ /* 0x000fe400000e0000 */
[----:B------:R-:W-:Y:S02]  /*3d10*/  R2UR UR7, R13 ;  /* 0x000000000d0772ca */ /* 0x000fe400000e0000 */
[----:B------:R-:W-:Y:S01]  /*3d20*/  R2UR UR5, R15 ;  /* 0x000000000f0572ca */ /* 0x000fe200000e0000 */
[----:B-----5:R-:W-:-:S02]  /*3d30*/  VIADD R18, R18, 0x406 ;  /* 0x0000040612127836 */ /* 0x020fc40000000000 */
        /* <DEDUP_REMOVED lines=9> */
[----:B--2---:R-:W-:Y:S02]  /*3dd0*/  VIADD R20, R20, 0x800 ;  /* 0x0000080014147836 */ /* 0x004fe40000000000 */
[----:B------:R-:W-:-:S02]  /*3de0*/  VIADD R12, R10, 0x600 ;  /* 0x000006000a0c7836 */ /* 0x000fc40000000000 */
[----:B------:R-:W-:Y:S01]  /*3df0*/  IMAD.MOV.U32 R13, RZ, RZ, R11 ;  /* 0x000000ffff0d7224 */ /* 0x000fe200078e000b */
[----:B------:R-:W-:Y:S02]  /*3e00*/  WARPGROUP.DEPBAR.LE gsb0, 0x0 ;  /* 0x00008000000079c5 */ /* 0x000fe40000010000 */
[----:B------:R-:W-:-:S06]  /*3e10*/  WARPGROUP.ARRIVE ;  /* 0x00000000000079c5 */ /* 0x000fcc0000000000 */
[----:B------:R-:W-:Y:S01]  /*3e20*/  HGMMA.64x96x16.F32 R24, gdesc[UR4], R24, gsb0 ;  /* 0x01600000041879f0 */ /* 0x000fe20008000818 */
[----:B------:R-:W-:Y:S02]  /*3e30*/  R2UR UR6, R12 ;  /* 0x000000000c0672ca */ /* 0x000fe400000e0000 */
[----:B------:R-:W-:Y:S02]  /*3e40*/  R2UR UR7, R13 ;  /* 0x000000000d0772ca */ /* 0x000fe400000e0000 */
[----:B------:R-:W-:Y:S01]  /*3e50*/  R2UR UR4, R20 ;  /* 0x00000000140472ca */ /* 0x000fe200000e0000 */
[----:B------:R-:W2:Y:S01]  /*3e60*/  LDL.64 R12, [R1+0x110] ;  /* 0x00011000010c7983 */ /* 0x000ea20000100a00 */
[----:B------:R-:W-:Y:S01]  /*3e70*/  R2UR UR5, R21 ;  /* 0x00000000150572ca */ /* 0x000fe200000e0000 */
[----:B---3--:R-:W-:Y:S02]  /*3e80*/  VIADD R72, R72, 0x802 ;  /* 0x0000080248487836 */ /* 0x008fe40000000000 */
        /* <DEDUP_REMOVED lines=8> */
[----:B------:R-:W3:Y:S01]  /*3f10*/  LDL.64 R14, [R1+0x110] ;  /* 0x00011000010e7983 */ /* 0x000ee20000100a00 */
[----:B------:R-:W-:Y:S01]  /*3f20*/  R2UR UR5, R73 ;  /* 0x00000000490572ca */ /* 0x000fe200000e0000 */
[----:B------:R-:W-:Y:S02]  /*3f30*/  VIADD R74, R74, 0x804 ;  /* 0x000008044a4a7836 */ /* 0x000fe40000000000 */
[----:B------:R-:W-:Y:S01]  /*3f40*/  VIADD R18, R10, 0x604 ;  /* 0x000006040a127836 */ /* 0x000fe20000000000 */
[----:B------:R-:W4:Y:S01]  /*3f50*/  LDL.64 R72, [R1+0x110] ;  /* 0x0001100001487983 */ /* 0x000f220000100a00 */
[----:B------:R-:W-:Y:S01]  /*3f60*/  IMAD.MOV.U32 R19, RZ, RZ, R11 ;  /* 0x000000ffff137224 */ /* 0x000fe200078e000b */
[----:B------:R-:W-:-:S02]  /*3f70*/  WARPGROUP.DEPBAR.LE gsb0, 0x0 ;  /* 0x00008000000079c5 */ /* 0x000fc40000010000 */
[----:B------:R-:W-:-:S06]  /*3f80*/  WARPGROUP.ARRIVE ;  /* 0x00000000000079c5 */ /* 0x000fcc0000000000 */
[----:B------:R-:W-:Y:S01]  /*3f90*/  HGMMA.64x96x16.F32 R24, gdesc[UR4], R24, gsb0 ;  /* 0x01600000041879f0 */ /* 0x000fe20008000818 */
[----:B------:R-:W-:Y:S02]  /*3fa0*/  R2UR UR6, R18 ;  /* 0x00000000120672ca */ /* 0x000fe400000e0000 */
[----:B------:R-:W-:Y:S02]  /*3fb0*/  R2UR UR7, R19 ;  /* 0x00000000130772ca */ /* 0x000fe400000e0000 */
[----:B------:R-:W-:Y:S01]  /*3fc0*/  R2UR UR4, R74 ;  /* 0x000000004a0472ca */ /* 0x000fe200000e0000 */
[----:B------:R-:W5:Y:S01]  /*3fd0*/  LDL.64 R18, [R1+0x110] ;  /* 0x0001100001127983 */ /* 0x000f620000100a00 */
        /* <DEDUP_REMOVED lines=21> */
[----:B------:R-:W0:Y:S01]  /*4130*/  S2R R78, SR_TID.X ;  /* 0x00000000004e7919 */ /* 0x000e220000002100 */
[----:B---3--:R-:W-:Y:S02]  /*4140*/  VIADD R14, R14, 0xc02 ;  /* 0x00000c020e0e7836 */ /* 0x008fe40000000000 */
[----:B------:R-:W-:-:S02]  /*4150*/  VIADD R12, R10, 0x902 ;  /* 0x000009020a0c7836 */ /* 0x000fc40000000000 */
[----:B------:R-:W-:Y:S01]  /*4160*/  IMAD.MOV.U32 R13, RZ, RZ, R11 ;  /* 0x000000ffff0d7224 */ /* 0x000fe200078e000b */
[----:B------:R-:W-:Y:S02]  /*4170*/  WARPGROUP.DEPBAR.LE gsb0, 0x0 ;  /* 0x00008000000079c5 */ /* 0x000fe40000010000 */
[----:B------:R-:W-:-:S06]  /*4180*/  WARPGROUP.ARRIVE ;  /* 0x00000000000079c5 */ /* 0x000fcc0000000000 */
[----:B------:R-:W-:Y:S01]  /*4190*/  HGMMA.64x96x16.F32 R24, gdesc[UR4], R24, gsb0 ;  /* 0x01600000041879f0 */ /* 0x000fe20008000818 */
[----:B0-----:R-:W-:-:S04]  /*41a0*/  LOP3.LUT R78, R78, 0x7f, RZ, 0xc0, !PT ;  /* 0x0000007f4e4e7812 */ /* 0x001fc800078ec0ff */
[----:B------:R-:W-:Y:S02]  /*41b0*/  ISETP.NE.AND P0, PT, R78, RZ, PT ;  /* 0x000000ff4e00720c */ /* 0x000fe40003f05270 */
[----:B------:R-:W-:-:S11]  /*41c0*/  R2UR UR6, R12 ;  /* 0x000000000c0672ca */ /* 0x000fd600000e0000 */
        /* <DEDUP_REMOVED lines=8> */
[----:B-----5:R-:W-:Y:S02]  /*4250*/  VIADD R18, R18, 0xc04 ;  /* 0x00000c0412127836 */ /* 0x020fe40000000000 */
        /* <DEDUP_REMOVED lines=10> */
[----:B----4-:R-:W-:Y:S01]  /*4300*/  VIADD R72, R72, 0xc06 ;  /* 0x00000c0648487836 */ /* 0x010fe20000000000 */
[----:B------:R-:W-:Y:S02]  /*4310*/  R2UR UR6, R10 ;  /* 0x000000000a0672ca */ /* 0x000fe400000e0000 */
[----:B------:R-:W-:Y:S02]  /*4320*/  R2UR UR7, R11 ;  /* 0x000000000b0772ca */ /* 0x000fe400000e0000 */
[----:B------:R-:W-:Y:S02]  /*4330*/  R2UR UR4, R72 ;  /* 0x00000000480472ca */ /* 0x000fe400000e0000 */
[----:B------:R-:W-:Y:S01]  /*4340*/  R2UR UR5, R73 ;  /* 0x00000000490572ca */ /* 0x000fe200000e0000 */
[----:B------:R-:W0:Y:S01]  /*4350*/  S2R R78, SR_TID.X ;  /* 0x00000000004e7919 */ /* 0x000e220000002100 */
[----:B------:R-:W-:Y:S01]  /*4360*/  STL [R1+0x90], R0 ;  /* 0x0000900001007387 */ /* 0x000fe20000100800 */
[----:B------:R-:W-:-:S02]  /*4370*/  WARPGROUP.DEPBAR.LE gsb0, 0x0 ;  /* 0x00008000000079c5 */ /* 0x000fc40000010000 */
[----:B------:R-:W-:-:S08]  /*4380*/  WARPGROUP.ARRIVE ;  /* 0x00000000000079c5 */ /* 0x000fd00000000000 */
[----:B------:R-:W-:Y:S01]  /*4390*/  HGMMA.64x96x16.F32 R24, gdesc[UR4], R24, gsb0 ;  /* 0x01600000041879f0 */ /* 0x000fe20008000818 */
[----:B--2---:R-:W-:Y:S01]  /*43a0*/  @!P0 MOV R21, R20 ;  /* 0x0000001400158202 */ /* 0x004fe20000000f00 */
[----:B------:R-:W-:Y:S04]  /*43b0*/  STL [R1+0x90], R0 ;  /* 0x0000900001007387 */ /* 0x000fe80000100800 */
[----:B------:R-:W-:Y:S01]  /*43c0*/  STL [R1+0x90], R0 ;  /* 0x0000900001007387 */ /* 0x000fe20000100800 */
[----:B---3--:R-:W-:-:S03]  /*43d0*/  @!P0 IMAD R76, R76, 0x8, R21 ;  /* 0x000000084c4c8824 */ /* 0x008fc600078e0215 */
[----:B------:R-:W-:Y:S01]  /*43e0*/  STL [R1+0x90], R0 ;  /* 0x0000900001007387 */ /* 0x000fe20000100800 */
[----:B0-----:R-:W-:-:S03]  /*43f0*/  SHF.R.U32.HI R77, RZ, 0x7, R78 ;  /* 0x00000007ff4d7819 */ /* 0x001fc6000001164e */
[----:B------:R-:W-:Y:S04]  /*4400*/  STL [R1+0x90], R0 ;  /* 0x0000900001007387 */ /* 0x000fe80000100800 */
[----:B------:R-:W-:Y:S04]  /*4410*/  STL [R1+0x90], R0 ;  /* 0x0000900001007387 */ /* 0x000fe80000100800 */
[----:B------:R-:W-:Y:S01]  /*4420*/  STL [R1+0x90], R0 ;  /* 0x0000900001007387 */ /* 0x000fe20000100800 */
[----:B------:R-:W-:-:S03]  /*4430*/  IADD3 R18, -R77, 0xb, RZ ;  /* 0x0000000b4d127810 */ /* 0x000fc60007ffe1ff */
        /* <DEDUP_REMOVED lines=13> */
[----:B------:R-:W2:Y:S04]  /*4510*/  LDL R78, [R1+0x13c] ;  /* 0x00013c00014e7983 */ /* 0x000ea80000100800 */
[----:B------:R-:W3:Y:S04]  /*4520*/  LDL R77, [R1+0x70] ;  /* 0x00007000014d7983 */ /* 0x000ee80000100800 */
[----:B-1----:R-:W4:Y:S04]  /*4530*/  LDL.64 R10, [R1+0x170] ;  /* 0x00017000010a7983 */ /* 0x002f280000100a00 */
[----:B------:R-:W5:Y:S04]  /*4540*/  LDL R76, [R1+0x168] ;  /* 0x00016800014c7983 */ /* 0x000f680000100800 */
[----:B------:R-:W5:Y:S04]  /*4550*/  LDL.128 R12, [R1+0x140] ;  /* 0x00014000010c7983 */ /* 0x000f680000100c00 */
[----:B------:R-:W2:Y:S04]  /*4560*/  LDL.128 R72, [R1+0x150] ;  /* 0x0001500001487983 */ /* 0x000ea80000100c00 */
[----:B----4-:R-:W4:Y:S04]  /*4570*/  LD.E R21, desc[UR40][R10.64] ;  /* 0x000000280a157980 */ /* 0x010f28000c101900 */
[----:B------:R-:W5:Y:S01]  /*4580*/  LDL.64 R10, [R1+0x160] ;  /* 0x00016000010a7983 */ /* 0x000f620000100a00 */
[----:B--2---:R-:W-:Y:S01]  /*4590*/  ISETP.GE.AND P2, PT, R73, 0x1, PT ;  /* 0x000000014900780c */ /* 0x004fe20003f46270 */
[----:B------:R-:W-:-:S02]  /*45a0*/  UMOV UR4, 0xffffffa0 ;  /* 0xffffffa000047882 */ /* 0x000fc40000000000 */
[----:B------:R-:W-:Y:S01]  /*45b0*/  UIMAD UR4, UR49, UR4, 0x60 ;  /* 0x00000060310474a4 */ /* 0x000fe2000f8e0204 */
[----:B------:R-:W-:Y:S05]  /*45c0*/  BSSY B0, `(.L_x_12267) ;  /* 0x00000a3000007945 */ /* 0x000fea0003800000 */
[----:B------:R-:W-:Y:S02]  /*45d0*/  VIADD R72, R72, UR4 ;  /* 0x0000000448487c36 */ /* 0x000fe40008000000 */
[-C--:B----4-:R-:W-:Y:S01]  /*45e0*/  FMUL.FTZ R20, R27, R21.reuse ;  /* 0x000000151b147220 */ /* 0x090fe20000410000 */
[----:B------:R-:W-:Y:S01]  /*45f0*/  SHF.R.S32.HI R27, RZ, 0x1f, R78 ;  /* 0x0000001fff1b7819 */ /* 0x000fe2000001144e */
[-C--:B------:R-:W-:Y:S01]  /*4600*/  FMUL.FTZ R19, R24, R21.reuse ;  /* 0x0000001518137220 */ /* 0x080fe20000410000 */
[-C--:B------:R-:W-:Y:S01]  /*4610*/  FMUL.FTZ R24, R25, R21.reuse ;  /* 0x0000001519187220 */ /* 0x080fe20000410000 */
[-C--:B------:R-:W-:Y:S01]  /*4620*/  FMUL.FTZ R25, R28, R21.reuse ;  /* 0x000000151c197220 */ /* 0x080fe20000410000 */
[----:B------:R-:W-:Y:S01]  /*4630*/  LEA.HI R28, R27, R78, RZ, 0x7 ;  /* 0x0000004e1b1c7211 */ /* 0x000fe200078f38ff */
[----:B------:R-:W-:-:S03]  /*4640*/  FMUL.FTZ R92, R29, R21 ;  /* 0x000000151d5c7220 */ /* 0x000fc60000410000 */
[----:B------:R-:W-:Y:S01]  /*4650*/  LOP3.LUT R29, R28, 0xffffff80, RZ, 0xc0, !PT ;  /* 0xffffff801c1d7812 */ /* 0x000fe200078ec0ff */
[----:B------:R-:W-:-:S04]  /*4660*/  FMUL.FTZ R141, R30, R21 ;  /* 0x000000151e8d7220 */ /* 0x000fc80000410000 */
[----:B------:R-:W-:Y:S02]  /*4670*/  IMAD.IADD R29, R78, 0x1, -R29 ;  /* 0x000000014e1d7824 */ /* 0x000fe400078e0a1d */
[----:B------:R-:W-:-:S03]  /*4680*/  FMUL.FTZ R98, R32, R21 ;  /* 0x0000001520627220 */ /* 0x000fc60000410000 */
[----:B------:R-:W-:Y:S01]  /*4690*/  SHF.R.S32.HI R30, RZ, 0x1f, R29 ;  /* 0x0000001fff1e7819 */ /* 0x000fe2000001141d */
[----:B------:R-:W-:-:S03]  /*46a0*/  FMUL.FTZ R96, R36, R21 ;  /* 0x0000001524607220 */ /* 0x000fc60000410000 */
[----:B------:R-:W-:Y:S01]  /*46b0*/  LEA.HI R32, R30, R29, RZ, 0x2 ;  /* 0x0000001d1e207211 */ /* 0x000fe200078f10ff */
[-C--:B------:R-:W-:Y:S01]  /*46c0*/  FMUL.FTZ R139, R34, R21.reuse ;  /* 0x00000015228b7220 */ /* 0x080fe20000410000 */
[-C--:B------:R-:W-:Y:S01]  /*46d0*/  FMUL.FTZ R133, R43, R21.reuse ;  /* 0x000000152b857220 */ /* 0x080fe20000410000 */
[----:B------:R-:W-:Y:S02]  /*46e0*/  LEA.HI R36, R27, R78, RZ, 0x2 ;  /* 0x0000004e1b247211 */ /* 0x000fe400078f10ff */
[--C-:B------:R-:W-:Y:S02]  /*46f0*/  SHF.R.S32.HI R34, RZ, 0x2, R32.reuse ;  /* 0x00000002ff227819 */ /* 0x100fe40000011420 */
[----:B------:R-:W-:Y:S01]  /*4700*/  SHF.R.S32.HI R43, RZ, 0x1f, R32 ;  /* 0x0000001fff2b7819 */ /* 0x000fe20000011420 */
[----:B------:R-:W-:Y:S01]  /*4710*/  FMUL.FTZ R88, R49, R21 ;  /* 0x0000001531587220 */ /* 0x000fe20000410000 */
[----:B------:R-:W-:Y:S02]  /*4720*/  LOP3.LUT R49, R36, 0xfffffffc, RZ, 0xc0, !PT ;  /* 0xfffffffc24317812 */ /* 0x000fe400078ec0ff */
[----:B------:R-:W-:-:S02]  /*4730*/  LEA.HI R36, R43, R34, RZ, 0x3 ;  /* 0x000000222b247211 */ /* 0x000fc400078f18ff */
[----:B------:R-:W-:Y:S01]  /*4740*/  SHF.R.S32.HI R43, RZ, 0x7, R28 ;  /* 0x00000007ff2b7819 */ /* 0x000fe2000001141c */
[----:B------:R-:W-:Y:S01]  /*4750*/  FMUL.FTZ R137, R38, R21 ;  /* 0x0000001526897220 */ /* 0x000fe20000410000 */
[----:B------:R-:W-:Y:S01]  /*4760*/  LEA.HI R30, R30, R29, RZ, 0x5 ;  /* 0x0000001d1e1e7211 */ /* 0x000fe200078f28ff */
[----:B------:R-:W-:Y:S01]  /*4770*/  IMAD.IADD R38, R78, 0x1, -R49 ;  /* 0x000000014e267824 */ /* 0x000fe200078e0a31 */
[----:B------:R-:W-:Y:S02]  /*4780*/  LOP3.LUT R49, R36, 0xfffffff8, RZ, 0xc0, !PT ;  /* 0xfffffff824317812 */ /* 0x000fe400078ec0ff */
[----:B------:R-:W-:Y:S02]  /*4790*/  LEA.HI R28, R28, R43, RZ, 0x1 ;  /* 0x0000002b1c1c7211 */ /* 0x000fe400078f08ff */
[----:B------:R-:W-:Y:S01]  /*47a0*/  SHF.R.S32.HI R30, RZ, 0x5, R30 ;  /* 0x00000005ff1e7819 */ /* 0x000fe2000001141e */
[----:B------:R-:W-:Y:S01]  /*47b0*/  IMAD.IADD R49, R34, 0x1, -R49 ;  /* 0x0000000122317824 */ /* 0x000fe200078e0a31 */
[----:B------:R-:W-:-:S02]  /*47c0*/  LOP3.LUT R28, R28, 0x3fffffe, RZ, 0xc0, !PT ;  /* 0x03fffffe1c1c7812 */ /* 0x000fc400078ec0ff */
[----:B------:R-:W-:Y:S01]  /*47d0*/  LEA.HI R34, R38, R38, RZ, 0x1 ;  /* 0x0000002626227211 */ /* 0x000fe200078f08ff */
[----:B---3--:R-:W-:Y:S01]  /*47e0*/  IMAD R30, R77, 0x8, R30 ;  /* 0x000000084d1e7824 */ /* 0x008fe200078e021e */
[----:B-----5:R-:W-:Y:S01]  /*47f0*/  ISETP.NE.AND P1, PT, R10, 0x1, PT ;  /* 0x000000010a00780c */ /* 0x020fe20003f25270 */
        /* <DEDUP_REMOVED lines=8> */
[----:B------:R-:W-:Y:S01]  /*4880*/  IMAD.U32 R34, RZ, RZ, UR49 ;  /* 0x00000031ff227e24 */ /* 0x000fe2000f8e00ff */
[----:B------:R-:W-:Y:S01]  /*4890*/  LOP3.LUT R32, R32, 0x7ffffffc, RZ, 0xc0, !PT ;  /* 0x7ffffffc20207812 */ /* 0x000fe200078ec0ff */
[-C--:B------:R-:W-:Y:S02]  /*48a0*/  FMUL.FTZ R150, R33, R21.reuse ;  /* 0x0000001521967220 */ /* 0x080fe40000410000 */
[----:B------:R-:W1:Y:S01]  /*48b0*/  SHFL.IDX PT, R38, R30, RZ, 0x1c1f ;  /* 0x001c1fff1e267589 */ /* 0x000e6200000e0000 */
[----:B------:R-:W-:Y:S02]  /*48c0*/  IMAD R34, R34, -0x60, R13 ;  /* 0xffffffa022227824 */ /* 0x000fe400078e020d */
[-C--:B------:R-:W-:Y:S01]  /*48d0*/  FMUL.FTZ R33, R35, R21.reuse ;  /* 0x0000001523217220 */ /* 0x080fe20000410000 */
        /* <DEDUP_REMOVED lines=34> */
[----:B------:R-:W-:Y:S02]  /*4b00*/  VIADD R29, R34, 0x61 ;  /* 0x00000061221d7836 */ /* 0x000fe40000000000 */
[----:B------:R-:W-:Y:S01]  /*4b10*/  FMUL.FTZ R21, R71, R21 ;  /* 0x0000001547157220 */ /* 0x000fe20000410000 */
[----:B------:R-:W0:Y:S01]  /*4b20*/  MUFU.TANH R19, R19 ;  /* 0x0000001300137308 */ /* 0x000e220000002400 */
[----:B------:R-:W-:Y:S02]  /*4b30*/  IMAD R43, R32, -0x2, R29 ;  /* 0xfffffffe202b7824 */ /* 0x000fe400078e021d */
[----:B------:R-:W-:Y:S02]  /*4b40*/  VIADD R29, R34, 0x60 ;  /* 0x00000060221d7836 */ /* 0x000fe40000000000 */
[----:B------:R-:W-:-:S03]  /*4b50*/  IMAD.IADD R34, R43, 0x1, -R12 ;  /* 0x000000012b227824 */ /* 0x000fc600078e0a0c */
[----:B------:R-:W2:Y:S01]  /*4b60*/  MUFU.TANH R24, R24 ;  /* 0x0000001800187308 */ /* 0x000ea20000002400 */
[----:B------:R-:W-:-:S07]  /*4b70*/  LOP3.LUT R43, RZ, R14, RZ, 0x33, !PT ;  /* 0x0000000eff2b7212 */ /* 0x000fce00078e33ff */
        /* <DEDUP_REMOVED lines=47> */
[----:B------:R-:W0:Y:S01]  /*4e70*/  MUFU.TANH R21, R21 ;  /* 0x0000001500157308 */ /* 0x000e220000002400 */
[----:B------:R-:W-:-:S02]  /*4e80*/  IMAD.U32 R51, RZ, RZ, UR4 ;  /* 0x00000004ff337e24 */ /* 0x000fc4000f8e00ff */
[----:B------:R-:W-:Y:S01]  /*4e90*/  IMAD.IADD R43, R34, 0x1, R43 ;  /* 0x00000001222b7824 */ /* 0x000fe200078e022b */
[----:B-1----:R-:W-:Y:S01]  /*4ea0*/  VIADDMNMX R14, R38, R49, R36, PT ;  /* 0x00000031260e7246 */ /* 0x002fe20003800124 */
[----:B------:R-:W-:Y:S02]  /*4eb0*/  IMAD R34, R32, -0x2, R51 ;  /* 0xfffffffe20227824 */ /* 0x000fe400078e0233 */
        /* <DEDUP_REMOVED lines=12> */
.L_x_12270:
[----:B------:R-:W-:-:S13]  /*4f80*/  ISETP.NE.AND P1, PT, R73, 0x1, PT ;  /* 0x000000014900780c */ /* 0x000fda0003f25270 */
[----:B------:R-:W-:-:S05]  /*4f90*/  @P1 IMAD.HI.U32 R32, R29, R74, RZ ;  /* 0x0000004a1d201227 */ /* 0x000fca00078e00ff */
[----:B------:R-:W-:-:S07]  /*4fa0*/  @P1 SHF.R.U32.HI R29, RZ, R75, R32 ;  /* 0x0000004bff1d1219 */ /* 0x000fce0000011620 */
.L_x_12271:
[----:B------:R-:W-:Y:S05]  /*4fb0*/  BSYNC B1 ;  /* 0x0000000000017941 */ /* 0x000fea0003800000 */
.L_x_12269:
[----:B------:R-:W-:-:S05]  /*4fc0*/  IMAD R32, R29, R73, R34 ;  /* 0x000000491d207224 */ /* 0x000fca00078e0222 */
[----:B------:R-:W-:Y:S02]  /*4fd0*/  VIMNMX R15, R15, R32, !PT ;  /* 0x000000200f0f7248 */ /* 0x000fe40007fe0100 */
[----:B------:R-:W-:-:S07]  /*4fe0*/  VIADDMNMX R14, R32, R73, R14, PT ;  /* 0x00000049200e7246 */ /* 0x000fce000380010e */
.L_x_12268:
[----:B------:R-:W-:Y:S05]  /*4ff0*/  BSYNC B0 ;  /* 0x0000000000007941 */ /* 0x000fea0003800000 */
.L_x_12267:
        /* <DEDUP_REMOVED lines=14> */
[C---:B------:R-:W-:Y:S02]  /*50e0*/  ISETP.LT.OR P4, PT, R14.reuse, 0x9, P4 ;  /* 0x000000090e00780c */ /* 0x040fe40002781670 */
        /* <DEDUP_REMOVED lines=116> */
.L_x_12275:
[----:B------:R-:W-:-:S13]  /*5830*/  ISETP.NE.AND P6, PT, R73, 0x1, PT ;  /* 0x000000014900780c */ /* 0x000fda0003fc5270 */
[----:B------:R-:W-:-:S05]  /*5840*/  @P6 IMAD.HI.U32 R74, R12, R74, RZ ;  /* 0x0000004a0c4a6227 */ /* 0x000fca00078e00ff */
[----:B------:R-:W-:-:S07]  /*5850*/  @P6 SHF.R.U32.HI R12, RZ, R75, R74 ;  /* 0x0000004bff0c6219 */ /* 0x000fce000001164a */
.L_x_12276:
[----:B------:R-:W-:Y:S05]  /*5860*/  BSYNC B1 ;  /* 0x0000000000017941 */ /* 0x000fea0003800000 */
.L_x_12274:
[----:B------:R-:W-:-:S05]  /*5870*/  IMAD R12, R12, R73, R34 ;  /* 0x000000490c0c7224 */ /* 0x000fca00078e0222 */
[----:B------:R-:W-:Y:S02]  /*5880*/  VIADDMNMX R14, R12, R73, R14, PT ;  /* 0x000000490c0e7246 */ /* 0x000fe4000380010e */
[----:B------:R-:W-:-:S07]  /*5890*/  VIMNMX R15, R15, R12, !PT ;  /* 0x0000000c0f0f7248 */ /* 0x000fce0007fe0100 */
.L_x_12273:
[----:B------:R-:W-:Y:S05]  /*58a0*/  BSYNC B0 ;  /* 0x0000000000007941 */ /* 0x000fea0003800000 */
.L_x_12272:
[----:B------:R-:W-:Y:S01]  /*58b0*/  ISETP.GT.AND P1, PT, R15, 0x1, !P1 ;  /* 0x000000010f00780c */ /* 0x000fe20004f24270 */
[----:B------:R-:W2:Y:S01]  /*58c0*/  LDL R34, [R1+0x2c4] ;  /* 0x0002c40001227983 */ /* 0x000ea20000100800 */
[----:B------:R-:W-:Y:S02]  /*58d0*/  ISETP.NE.AND P6, PT, R29, RZ, PT ;  /* 0x000000ff1d00720c */ /* 0x000fe40003fc5270 */
[----:B------:R-:W-:Y:S01]  /*58e0*/  ISETP.LT.OR P1, PT, R14, 0x2, P1 ;  /* 0x000000020e00780c */ /* 0x000fe20000f21670 */
[----:B------:R-:W3:Y:S01]  /*58f0*/  LDL R36, [R1+0x2b4] ;  /* 0x0002b40001247983 */ /* 0x000ee20000100800 */
[----:B------:R-:W-:Y:S02]  /*5900*/  ISETP.GT.AND P2, PT, R15, 0x8, !P2 ;  /* 0x000000080f00780c */ /* 0x000fe40005744270 */
[----:B------:R-:W-:Y:S01]  /*5910*/  FSEL R29, R20, -INF , !P1 ;  /* 0xff800000141d7808 */ /* 0x000fe20004800000 */
[----:B------:R-:W4:Y:S01]  /*5920*/  LDL R43, [R1+0x218] ;  /* 0x00021800012b7983 */ /* 0x000f220000100800 */
[----:B------:R-:W-:-:S02]  /*5930*/  ISETP.NE.AND P1, PT, R32, RZ, PT ;  /* 0x000000ff2000720c */ /* 0x000fc40003f25270 */
[C---:B------:R-:W-:Y:S01]  /*5940*/  ISETP.LT.OR P2, PT, R14.reuse, 0x9, P2 ;  /* 0x000000090e00780c */ /* 0x040fe20001741670 */
[----:B------:R-:W5:Y:S01]  /*5950*/  LDL R32, [R1+0x270] ;  /* 0x0002700001207983 */ /* 0x000f620000100800 */
[----:B------:R-:W-:Y:S02]  /*5960*/  ISETP.GT.AND P1, PT, R15, 0x9, !P1 ;  /* 0x000000090f00780c */ /* 0x000fe40004f24270 */
[----:B------:R-:W-:Y:S01]  /*5970*/  FSEL R141, R141, -INF , !P2 ;  /* 0xff8000008d8d7808 */ /* 0x000fe20005000000 */
[----:B------:R-:W4:Y:S01]  /*5980*/  LDL R30, [R1+0x2a8] ;  /* 0x0002a800011e7983 */ /* 0x000f220000100800 */
[----:B------:R-:W-:Y:S02]  /*5990*/  ISETP.LT.OR P1, PT, R14, 0xa, P1 ;  /* 0x0000000a0e00780c */ /* 0x000fe40000f21670 */
[----:B------:R-:W-:Y:S01]  /*59a0*/  ISETP.NE.AND P2, PT, R40, RZ, PT ;  /* 0x000000ff2800720c */ /* 0x000fe20003f45270 */
[----:B------:R-:W4:Y:S01]  /*59b0*/  LDL R60, [R1+0x274] ;  /* 0x00027400013c7983 */ /* 0x000f220000100800 */
[----:B------:R-:W-:-:S02]  /*59c0*/  FSEL R31, R31, -INF , !P1 ;  /* 0xff8000001f1f7808 */ /* 0x000fc40004800000 */
[----:B------:R-:W-:Y:S01]  /*59d0*/  ISETP.NE.AND P1, PT, R25, RZ, PT ;  /* 0x000000ff1900720c */ /* 0x000fe20003f25270 */
[----:B------:R-:W4:Y:S01]  /*59e0*/  LDL R62, [R1+0x278] ;  /* 0x00027800013e7983 */ /* 0x000f220000100800 */
[----:B------:R-:W-:Y:S02]  /*59f0*/  FMNMX.FTZ R13, R152, R130, !PT ;  /* 0x00000082980d7209 */ /* 0x000fe40007810000 */
[----:B------:R-:W-:Y:S01]  /*5a00*/  ISETP.GT.AND P1, PT, R15, 0x10, !P1 ;  /* 0x000000100f00780c */ /* 0x000fe20004f24270 */
[----:B------:R-:W4:Y:S01]  /*5a10*/  LDL R64, [R1+0x27c] ;  /* 0x00027c0001407983 */ /* 0x000f220000100800 */
[----:B------:R-:W-:Y:S02]  /*5a20*/  FMNMX.FTZ R13, R100, R13, !PT ;  /* 0x0000000d640d7209 */ /* 0x000fe40007810000 */
[----:B------:R-:W-:Y:S01]  /*5a30*/  ISETP.LT.OR P1, PT, R14, 0x11, P1 ;  /* 0x000000110e00780c */ /* 0x000fe20000f21670 */
[----:B------:R-:W4:Y:S01]  /*5a40*/  LDL R40, [R1+0x280] ;  /* 0x0002800001287983 */ /* 0x000f220000100800 */
[----:B------:R-:W-:-:S02]  /*5a50*/  FMNMX.FTZ R13, R92, R13, !PT ;  /* 0x0000000d5c0d7209 */ /* 0x000fc40007810000 */
[----:B------:R-:W-:Y:S01]  /*5a60*/  FSEL R139, R139, -INF , !P1 ;  /* 0xff8000008b8b7808 */ /* 0x000fe20004800000 */
[----:B------:R-:W4:Y:S01]  /*5a70*/  LDL R66, [R1+0x284] ;  /* 0x0002840001427983 */ /* 0x000f220000100800 */
[----:B------:R-:W-:Y:S02]  /*5a80*/  ISETP.NE.AND P1, PT, R38, RZ, PT ;  /* 0x000000ff2600720c */ /* 0x000fe40003f25270 */
[----:B------:R-:W-:Y:S01]  /*5a90*/  FMNMX.FTZ R13, R98, R13, !PT ;  /* 0x0000000d620d7209 */ /* 0x000fe20007810000 */
[----:B------:R-:W4:Y:S01]  /*5aa0*/  LDL R68, [R1+0x288] ;  /* 0x0002880001447983 */ /* 0x000f220000100800 */
[----:B------:R-:W-:Y:S02]  /*5ab0*/  ISETP.GT.AND P1, PT, R15, 0x11, !P1 ;  /* 0x000000110f00780c */ /* 0x000fe40004f24270 */
[----:B------:R-:W-:Y:S01]  /*5ac0*/  FMNMX.FTZ R13, R150, R13, !PT ;  /* 0x0000000d960d7209 */ /* 0x000fe20007810000 */
[----:B------:R-:W4:Y:S01]  /*5ad0*/  LDL R70, [R1+0x28c] ;  /* 0x00028c0001467983 */ /* 0x000f220000100800 */
[----:B------:R-:W-:-:S02]  /*5ae0*/  ISETP.LT.OR P1, PT, R14, 0x12, P1 ;  /* 0x000000120e00780c */ /* 0x000fc40000f21670 */
[----:B------:R-:W-:Y:S01]  /*5af0*/  FMNMX.FTZ R13, R96, R13, !PT ;  /* 0x0000000d600d7209 */ /* 0x000fe20007810000 */
[----:B------:R-:W4:Y:S01]  /*5b00*/  LDL R72, [R1+0x294] ;  /* 0x0002940001487983 */ /* 0x000f220000100800 */
[----:B------:R-:W-:Y:S02]  /*5b10*/  FSEL R33, R33, -INF , !P1 ;  /* 0xff80000021217808 */ /* 0x000fe40004800000 */
[----:B------:R-:W-:Y:S01]  /*5b20*/  ISETP.GT.AND P1, PT, R15, 0x18, !P2 ;  /* 0x000000180f00780c */ /* 0x000fe20005724270 */
[----:B------:R-:W4:Y:S01]  /*5b30*/  LDL R74, [R1+0x298] ;  /* 0x00029800014a7983 */ /* 0x000f220000100800 */
[----:B------:R-:W-:Y:S02]  /*5b40*/  ISETP.NE.AND P2, PT, R56, RZ, PT ;  /* 0x000000ff3800720c */ /* 0x000fe40003f45270 */
[----:B------:R-:W-:Y:S01]  /*5b50*/  ISETP.LT.OR P1, PT, R14, 0x19, P1 ;  /* 0x000000190e00780c */ /* 0x000fe20000f21670 */
[----:B------:R-:W4:Y:S01]  /*5b60*/  LDL R56, [R1+0x29c] ;  /* 0x00029c0001387983 */ /* 0x000f220000100800 */
[----:B------:R-:W-:-:S02]  /*5b70*/  FMNMX.FTZ R13, R148, R13, !PT ;  /* 0x0000000d940d7209 */ /* 0x000fc40007810000 */
[----:B------:R-:W-:Y:S01]  /*5b80*/  FSEL R137, R137, -INF , !P1 ;  /* 0xff80000089897808 */ /* 0x000fe20004800000 */
[----:B------:R-:W4:Y:S01]  /*5b90*/  LDL R38, [R1+0x2a4] ;  /* 0x0002a40001267983 */ /* 0x000f220000100800 */
[----:B------:R-:W-:Y:S02]  /*5ba0*/  ISETP.GT.AND P1, PT, R15, 0x19, !P6 ;  /* 0x000000190f00780c */ /* 0x000fe40007724270 */
[----:B------:R-:W-:Y:S01]  /*5bb0*/  ISETP.NE.AND P6, PT, R24, RZ, PT ;  /* 0x000000ff1800720c */ /* 0x000fe20003fc5270 */
[----:B------:R-:W4:Y:S01]  /*5bc0*/  LDL R129, [R1+0x2d4] ;  /* 0x0002d40001817983 */ /* 0x000f220000100800 */
[----:B------:R-:W-:Y:S02]  /*5bd0*/  ISETP.LT.OR P1, PT, R14, 0x1a, P1 ;  /* 0x0000001a0e00780c */ /* 0x000fe40000f21670 */
[----:B------:R-:W-:Y:S01]  /*5be0*/  FMNMX.FTZ R13, R94, R13, !PT ;  /* 0x0000000d5e0d7209 */ /* 0x000fe20007810000 */
[----:B------:R-:W4:Y:S01]  /*5bf0*/  LDL.64 R24, [R1+0xa8] ;  /* 0x0000a80001187983 */ /* 0x000f220000100a00 */
        /* <DEDUP_REMOVED lines=22> */
[----:B------:R-:W-:Y:S01]  /*5d60*/  ISETP.NE.AND P1, PT, R48, RZ, PT ;  /* 0x000000ff3000720c */ /* 0x000fe20003f25270 */
[----:B------:R-:W4:Y:S01]  /*5d70*/  LDL R123, [R1+0x2f0] ;  /* 0x0002f000017b7983 */ /* 0x000f220000100800 */
[----:B------:R-:W-:Y:S02]  /*5d80*/  FMNMX.FTZ R13, R86, R13, !PT ;  /* 0x0000000d560d7209 */ /* 0x000fe40007810000 */
[----:B------:R-:W-:Y:S01]  /*5d90*/  ISETP.GT.AND P1, PT, R15, 0x28, !P1 ;  /* 0x000000280f00780c */ /* 0x000fe20004f24270 */
[----:B------:R-:W4:Y:S01]  /*5da0*/  LDL R48, [R1+0x2bc] ;  /* 0x0002bc0001307983 */ /* 0x000f220000100800 */
[----:B------:R-:W-:-:S02]  /*5db0*/  FMNMX.FTZ R13, R166, R13, !PT ;  /* 0x0000000da60d7209 */ /* 0x000fc40007810000 */
[----:B------:R-:W-:Y:S01]  /*5dc0*/  ISETP.LT.OR P1, PT, R14, 0x29, P1 ;  /* 0x000000290e00780c */ /* 0x000fe20000f21670 */
[----:B------:R-:W4:Y:S01]  /*5dd0*/  LDL R122, [R1+0x2f4] ;  /* 0x0002f400017a7983 */ /* 0x000f220000100800 */
[----:B------:R-:W-:Y:S02]  /*5de0*/  FMNMX.FTZ R13, R82, R13, !PT ;  /* 0x0000000d520d7209 */ /* 0x000fe40007810000 */
[----:B------:R-:W-:Y:S01]  /*5df0*/  FSEL R39, R39, -INF , !P1 ;  /* 0xff80000027277808 */ /* 0x000fe20004800000 */
[----:B------:R-:W4:Y:S01]  /*5e00*/  LDL R121, [R1+0x2f8] ;  /* 0x0002f80001797983 */ /* 0x000f220000100800 */
[----:B------:R-:W-:Y:S02]  /*5e10*/  ISETP.NE.AND P1, PT, R50, RZ, PT ;  /* 0x000000ff3200720c */ /* 0x000fe40003f25270 */
[----:B------:R-:W-:Y:S01]  /*5e20*/  FMNMX.FTZ R13, R164, R13, !PT ;  /* 0x0000000da40d7209 */ /* 0x000fe20007810000 */
[----:B------:R-:W4:Y:S01]  /*5e30*/  LDL R50, [R1+0x2b0] ;  /* 0x0002b00001327983 */ /* 0x000f220000100800 */
[----:B------:R-:W-:-:S02]  /*5e40*/  ISETP.GT.AND P1, PT, R15, 0x29, !P1 ;  /* 0x000000290f00780c */ /* 0x000fc40004f24270 */
[----:B------:R-:W-:Y:S01]  /*5e50*/  ISETP.GT.AND P3, PT, R15, 0x50, !P3 ;  /* 0x000000500f00780c */ /* 0x000fe20005f64270 */
[----:B------:R-:W4:Y:S01]  /*5e60*/  LDL R120, [R1+0x300] ;  /* 0x0003000001787983 */ /* 0x000f220000100800 */
[----:B------:R-:W-:Y:S02]  /*5e70*/  ISETP.LT.OR P1, PT, R14, 0x2a, P1 ;  /* 0x0000002a0e00780c */ /* 0x000fe40000f21670 */
[----:B------:R-:W-:Y:S01]  /*5e80*/  FMNMX.FTZ R13, R84, R13, !PT ;  /* 0x0000000d540d7209 */ /* 0x000fe20007810000 */
[----:B------:R-:W4:Y:S01]  /*5e90*/  LDL R119, [R1+0x304] ;  /* 0x0003040001777983 */ /* 0x000f220000100800 */
[----:B------:R-:W-:Y:S02]  /*5ea0*/  FSEL R131, R131, -INF , !P1 ;  /* 0xff80000083837808 */ /* 0x000fe40004800000 */
[----:B------:R-:W-:Y:S01]  /*5eb0*/  ISETP.NE.AND P1, PT, R51, RZ, PT ;  /* 0x000000ff3300720c */ /* 0x000fe20003f25270 */
[----:B------:R-:W4:Y:S01]  /*5ec0*/  LDL R118, [R1+0x308] ;  /* 0x0003080001767983 */ /* 0x000f220000100800 */
[----:B------:R-:W-:-:S02]  /*5ed0*/  ISETP.GT.AND P4, PT, R15, 0x51, !P4 ;  /* 0x000000510f00780c */ /* 0x000fc40006784270 */
[----:B------:R-:W-:Y:S01]  /*5ee0*/  ISETP.GT.AND P1, PT, R15, 0x30, !P1 ;  /* 0x000000300f00780c */ /* 0x000fe20004f24270 */
[----:B------:R-:W4:Y:S01]  /*5ef0*/  LDL R117, [R1+0x30c] ;  /* 0x00030c0001757983 */ /* 0x000f220000100800 */
[C---:B------:R-:W-:Y:S02]  /*5f00*/  ISETP.LT.OR P3, PT, R14.reuse, 0x51, P3 ;  /* 0x000000510e00780c */ /* 0x040fe40001f61670 */
[----:B------:R-:W-:Y:S01]  /*5f10*/  ISETP.LT.OR P1, PT, R14, 0x31, P1 ;  /* 0x000000310e00780c */ /* 0x000fe20000f21670 */
[----:B------:R-:W4:Y:S01]  /*5f20*/  LDL R116, [R1+0x310] ;  /* 0x0003100001747983 */ /* 0x000f220000100800 */
[----:B------:R-:W-:Y:S02]  /*5f30*/  FMNMX.FTZ R13, R80, R13, !PT ;  /* 0x0000000d500d7209 */ /* 0x000fe40007810000 */
[----:B------:R-:W-:Y:S01]  /*5f40*/  FSEL R225, R225, -INF , !P1 ;  /* 0xff800000e1e17808 */ /* 0x000fe20004800000 */
[----:B------:R-:W4:Y:S01]  /*5f50*/  LDL R115, [R1+0x318] ;  /* 0x0003180001737983 */ /* 0x000f220000100800 */
[----:B------:R-:W-:-:S02]  /*5f60*/  ISETP.NE.AND P1, PT, R52, RZ, PT ;  /* 0x000000ff3400720c */ /* 0x000fc40003f25270 */
[C---:B------:R-:W-:Y:S01]  /*5f70*/  ISETP.GT.AND P5, PT, R15.reuse, 0x58, !P5 ;  /* 0x000000580f00780c */ /* 0x040fe20006fa4270 */
[----:B------:R-:W4:Y:S01]  /*5f80*/  LDL R52, [R1+0x2ac] ;  /* 0x0002ac0001347983 */ /* 0x000f220000100800 */
[----:B------:R-:W-:Y:S02]  /*5f90*/  ISETP.GT.AND P1, PT, R15, 0x31, !P1 ;  /* 0x000000310f00780c */ /* 0x000fe40004f24270 */
[C---:B------:R-:W-:Y:S01]  /*5fa0*/  ISETP.LT.OR P4, PT, R14.reuse, 0x52, P4 ;  /* 0x000000520e00780c */ /* 0x040fe20002781670 */
[----:B------:R-:W4:Y:S01]  /*5fb0*/  LDL R114, [R1+0x31c] ;  /* 0x00031c0001727983 */ /* 0x000f220000100800 */
[----:B------:R-:W-:Y:S02]  /*5fc0*/  ISETP.LT.OR P1, PT, R14, 0x32, P1 ;  /* 0x000000320e00780c */ /* 0x000fe40000f21670 */
[----:B------:R-:W-:Y:S01]  /*5fd0*/  FSEL R51, R10, -INF , !P3 ;  /* 0xff8000000a337808 */ /* 0x000fe20005800000 */
[----:B------:R-:W4:Y:S01]  /*5fe0*/  LDL R113, [R1+0x320] ;  /* 0x0003200001717983 */ /* 0x000f220000100800 */
[----:B------:R-:W-:-:S02]  /*5ff0*/  FSEL R41, R41, -INF , !P1 ;  /* 0xff80000029297808 */ /* 0x000fc40004800000 */
[----:B------:R-:W-:Y:S01]  /*6000*/  ISETP.NE.AND P1, PT, R53, RZ, PT ;  /* 0x000000ff3500720c */ /* 0x000fe20003f25270 */
[----:B------:R-:W4:Y:S01]  /*6010*/  LDL R112, [R1+0x324] ;  /* 0x0003240001707983 */ /* 0x000f220000100800 */
[----:B------:R-:W-:Y:S02]  /*6020*/  FMNMX.FTZ R13, R78, R13, !PT ;  /* 0x0000000d4e0d7209 */ /* 0x000fe40007810000 */
[----:B------:R-:W-:Y:S01]  /*6030*/  ISETP.GT.AND P1, PT, R15, 0x38, !P1 ;  /* 0x000000380f00780c */ /* 0x000fe20004f24270 */
[----:B------:R-:W4:Y:S01]  /*6040*/  LDL R111, [R1+0x328] ;  /* 0x00032800016f7983 */ /* 0x000f220000100800 */
[C---:B------:R-:W-:Y:S02]  /*6050*/  ISETP.LT.OR P5, PT, R14.reuse, 0x59, P5 ;  /* 0x000000590e00780c */ /* 0x040fe40002fa1670 */
[----:B------:R-:W-:Y:S01]  /*6060*/  ISETP.LT.OR P1, PT, R14, 0x39, P1 ;  /* 0x000000390e00780c */ /* 0x000fe20000f21670 */
[----:B------:R-:W4:Y:S01]  /*6070*/  LDL R110, [R1+0x32c] ;  /* 0x00032c00016e7983 */ /* 0x000f220000100800 */
[----:B------:R-:W-:-:S02]  /*6080*/  FSEL R53, R28, -INF , !P4 ;  /* 0xff8000001c357808 */ /* 0x000fc40006000000 */
        /* <DEDUP_REMOVED lines=8> */
[----:B------:R-:W-:-:S03]  /*6110*/  ISETP.LT.OR P1, PT, R14, 0x3a, P1 ;  /* 0x0000003a0e00780c */ /* 0x000fc60000f21670 */
[----:B------:R-:W0:Y:S01]  /*6120*/  SHFL.BFLY PT, R13, R10, 0x2, 0x1f ;  /* 0x0c401f000a0d7f89 */ /* 0x000e2200000e0000 */
[----:B------:R-:W-:Y:S02]  /*6130*/  FSEL R45, R45, -INF , !P1 ;  /* 0xff8000002d2d7808 */ /* 0x000fe40004800000 */
[----:B------:R-:W-:Y:S01]  /*6140*/  ISETP.NE.AND P1, PT, R55, RZ, PT ;  /* 0x000000ff3700720c */ /* 0x000fe20003f25270 */
[----:B------:R-:W4:Y:S01]  /*6150*/  LDL R108, [R1+0x338] ;  /* 0x00033800016c7983 */ /* 0x000f220000100800 */
[----:B------:R-:W-:Y:S02]  /*6160*/  FSEL R55, R11, -INF , !P5 ;  /* 0xff8000000b377808 */ /* 0x000fe40006800000 */
[----:B------:R-:W-:Y:S01]  /*6170*/  ISETP.GT.AND P1, PT, R15, 0x40, !P1 ;  /* 0x000000400f00780c */ /* 0x000fe20004f24270 */
[----:B------:R-:W4:Y:S03]  /*6180*/  LDL R107, [R1+0x33c] ;  /* 0x00033c00016b7983 */ /* 0x000f260000100800 */
[----:B------:R-:W-:Y:S01]  /*6190*/  ISETP.LT.OR P1, PT, R14, 0x41, P1 ;  /* 0x000000410e00780c */ /* 0x000fe20000f21670 */
[----:B------:R-:W4:Y:S03]  /*61a0*/  LDL R106, [R1+0x340] ;  /* 0x00034000016a7983 */ /* 0x000f260000100800 */
[----:B------:R-:W-:Y:S01]  /*61b0*/  FSEL R167, R167, -INF , !P1 ;  /* 0xff800000a7a77808 */ /* 0x000fe20004800000 */
[----:B------:R-:W4:Y:S01]  /*61c0*/  LDL R105, [R1+0x344] ;  /* 0x0003440001697983 */ /* 0x000f220000100800 */
[----:B------:R-:W-:-:S02]  /*61d0*/  ISETP.GT.AND P1, PT, R15, 0x41, !P2 ;  /* 0x000000410f00780c */ /* 0x000fc40005724270 */
[----:B------:R-:W-:Y:S01]  /*61e0*/  ISETP.NE.AND P2, PT, R58, RZ, PT ;  /* 0x000000ff3a00720c */ /* 0x000fe20003f45270 */
[----:B------:R-:W4:Y:S01]  /*61f0*/  LDL R104, [R1+0x348] ;  /* 0x0003480001687983 */ /* 0x000f220000100800 */
[C---:B------:R-:W-:Y:S02]  /*6200*/  ISETP.LT.OR P1, PT, R14.reuse, 0x42, P1 ;  /* 0x000000420e00780c */ /* 0x040fe40000f21670 */
[----:B------:R-:W-:Y:S01]  /*6210*/  ISETP.GT.AND P2, PT, R15, 0x49, !P2 ;  /* 0x000000490f00780c */ /* 0x000fe20005744270 */
[----:B------:R-:W4:Y:S01]  /*6220*/  LDL R58, [R1+0x290] ;  /* 0x00029000013a7983 */ /* 0x000f220000100800 */
[----:B------:R-:W-:Y:S02]  /*6230*/  FSEL R47, R47, -INF , !P1 ;  /* 0xff8000002f2f7808 */ /* 0x000fe40004800000 */
[----:B------:R-:W-:Y:S01]  /*6240*/  ISETP.GT.AND P1, PT, R15, RZ, !P6 ;  /* 0x000000ff0f00720c */ /* 0x000fe20007724270 */
[----:B------:R-:W4:Y:S01]  /*6250*/  LDL R103, [R1+0x350] ;  /* 0x0003500001677983 */ /* 0x000f220000100800 */
[----:B------:R-:W-:-:S02]  /*6260*/  ISETP.LT.OR P2, PT, R14, 0x4a, P2 ;  /* 0x0000004a0e00780c */ /* 0x000fc40001741670 */
[----:B------:R-:W-:Y:S01]  /*6270*/  ISETP.LT.OR P1, PT, R14, 0x1, P1 ;  /* 0x000000010e00780c */ /* 0x000fe20000f21670 */
[----:B------:R-:W4:Y:S01]  /*6280*/  LDL R102, [R1+0x354] ;  /* 0x0003540001667983 */ /* 0x000f220000100800 */
[----:B------:R-:W-:Y:S02]  /*6290*/  FSEL R49, R27, -INF , !P2 ;  /* 0xff8000001b317808 */ /* 0x000fe40005000000 */
[----:B------:R-:W-:Y:S01]  /*62a0*/  FSEL R18, R18, -INF , !P1 ;  /* 0xff80000012127808 */ /* 0x000fe20004800000 */
[----:B------:R-:W4:Y:S01]  /*62b0*/  LDL R27, [R1+0x2cc] ;  /* 0x0002cc00011b7983 */ /* 0x000f220000100800 */
[----:B------:R-:W-:Y:S02]  /*62c0*/  ISETP.NE.AND P1, PT, R57, RZ, PT ;  /* 0x000000ff3900720c */ /* 0x000fe40003f25270 */
[----:B------:R-:W-:Y:S01]  /*62d0*/  FMNMX.FTZ R12, R18, R29, !PT ;  /* 0x0000001d120c7209 */ /* 0x000fe20007810000 */
[----:B------:R-:W4:Y:S01]  /*62e0*/  LDL R101, [R1+0x358] ;  /* 0x0003580001657983 */ /* 0x000f220000100800 */
[----:B------:R-:W-:-:S02]  /*62f0*/  ISETP.GT.AND P1, PT, R15, 0x48, !P1 ;  /* 0x000000480f00780c */ /* 0x000fc40004f24270 */
[----:B------:R-:W-:Y:S01]  /*6300*/  FMNMX.FTZ R12, R141, R12, !PT ;  /* 0x0000000c8d0c7209 */ /* 0x000fe20007810000 */
[----:B------:R-:W4:Y:S01]  /*6310*/  LDL R99, [R1+0x360] ;  /* 0x0003600001637983 */ /* 0x000f220000100800 */
[----:B------:R-:W-:Y:S02]  /*6320*/  ISETP.LT.OR P1, PT, R14, 0x49, P1 ;  /* 0x000000490e00780c */ /* 0x000fe40000f21670 */
[----:B------:R-:W-:Y:S01]  /*6330*/  FMNMX.FTZ R12, R31, R12, !PT ;  /* 0x0000000c1f0c7209 */ /* 0x000fe20007810000 */
[----:B------:R-:W4:Y:S01]  /*6340*/  LDL R97, [R1+0x36c] ;  /* 0x00036c0001617983 */ /* 0x000f220000100800 */
[----:B------:R-:W-:Y:S02]  /*6350*/  FSEL R169, R26, -INF , !P1 ;  /* 0xff8000001aa97808 */ /* 0x000fe40004800000 */
[----:B------:R-:W-:Y:S01]  /*6360*/  FMNMX.FTZ R12, R139, R12, !PT ;  /* 0x0000000c8b0c7209 */ /* 0x000fe20007810000 */
[----:B------:R-:W4:Y:S01]  /*6370*/  LDL R26, [R1+0x250] ;  /* 0x00025000011a7983 */ /* 0x000f220000100800 */
[----:B------:R-:W-:-:S02]  /*6380*/  ISETP.NE.AND P6, PT, R19, RZ, PT ;  /* 0x000000ff1300720c */ /* 0x000fc40003fc5270 */
[----:B------:R-:W-:Y:S01]  /*6390*/  FMNMX.FTZ R12, R33, R12, !PT ;  /* 0x0000000c210c7209 */ /* 0x000fe20007810000 */
[----:B------:R-:W4:Y:S01]  /*63a0*/  LDL R95, [R1+0x374] ;  /* 0x00037400015f7983 */ /* 0x000f220000100800 */
[----:B------:R-:W-:Y:S02]  /*63b0*/  ISETP.GT.AND P6, PT, R15, 0x59, !P6 ;  /* 0x000000590f00780c */ /* 0x000fe400077c4270 */
[----:B------:R-:W-:Y:S01]  /*63c0*/  FMNMX.FTZ R12, R137, R12, !PT ;  /* 0x0000000c890c7209 */ /* 0x000fe20007810000 */
[----:B------:R-:W4:Y:S01]  /*63d0*/  LDL R93, [R1+0x37c] ;  /* 0x00037c00015d7983 */ /* 0x000f220000100800 */
[----:B------:R-:W-:Y:S02]  /*63e0*/  ISETP.LT.OR P6, PT, R14, 0x5a, P6 ;  /* 0x0000005a0e00780c */ /* 0x000fe400037c1670 */
[----:B------:R-:W-:Y:S01]  /*63f0*/  FMNMX.FTZ R12, R35, R12, !PT ;  /* 0x0000000c230c7209 */ /* 0x000fe20007810000 */
[----:B------:R-:W4:Y:S01]  /*6400*/  LDL R91, [R1+0x388] ;  /* 0x00038800015b7983 */ /* 0x000f220000100800 */
[----:B------:R-:W-:-:S02]  /*6410*/  FSEL R57, R21, -INF , !P6 ;  /* 0xff80000015397808 */ /* 0x000fc40007000000 */
[----:B------:R-:W-:Y:S01]  /*6420*/  FMNMX.FTZ R12, R37, R12, !PT ;  /* 0x0000000c250c7209 */ /* 0x000fe20007810000 */
[----:B------:R-:W4:Y:S03]  /*6430*/  LDL R89, [R1+0x390] ;  /* 0x0003900001597983 */ /* 0x000f260000100800 */
        /* <DEDUP_REMOVED lines=29> */
[----:B------:R-:W4:Y:S04]  /*6610*/  LDL R59, [R1+0x41c] ;  /* 0x00041c00013b7983 */ /* 0x000f280000100800 */
[----:B------:R-:W-:Y:S04]  /*6620*/  STL.64 [R1+0x230], R10 ;  /* 0x0002300a01007387 */ /* 0x000fe80000100a00 */
[----:B------:R-:W4:Y:S01]  /*6630*/  LDL R19, [R1+0x234] ;  /* 0x0002340001137983 */ /* 0x000f220000100800 */
[----:B0-----:R-:W-:-:S05]  /*6640*/  FMNMX.FTZ R12, R10, R13, !PT ;  /* 0x0000000d0a0c7209 */ /* 0x001fca0007810000 */
[----:B------:R-:W0:Y:S02]  /*6650*/  SHFL.BFLY PT, R13, R12, 0x1, 0x1f ;  /* 0x0c201f000c0d7f89 */ /* 0x000e2400000e0000 */
[----:B0-----:R-:W-:-:S05]  /*6660*/  FMNMX.FTZ R14, R12, R13, !PT ;  /* 0x0000000d0c0e7209 */ /* 0x001fca0007810000 */
[----:B------:R-:W-:Y:S04]  /*6670*/  STL [R1+0x230], R14 ;  /* 0x0002300e01007387 */ /* 0x000fe80000100800 */
[----:B------:R-:W4:Y:S04]  /*6680*/  LDL R13, [R1+0x230] ;  /* 0x00023000010d7983 */ /* 0x000f280000100800 */
[----:B--2---:R0:W-:Y:S04]  /*6690*/  STL [R1+0x2c4], R34 ;  /* 0x0002c42201007387 */ /* 0x0041e80000100800 */
[----:B0-----:R-:W2:Y:S04]  /*66a0*/  LDL R34, [R1+0x42c] ;  /* 0x00042c0001227983 */ /* 0x001ea80000100800 */
[----:B---3--:R0:W-:Y:S04]  /*66b0*/  STL [R1+0x2b4], R36 ;  /* 0x0002b42401007387 */ /* 0x0081e80000100800 */
[----:B0-----:R-:W3:Y:S04]  /*66c0*/  LDL R36, [R1+0x3bc] ;  /* 0x0003bc0001247983 */ /* 0x001ee80000100800 */
[----:B-----5:R0:W-:Y:S04]  /*66d0*/  STL [R1+0x270], R32 ;  /* 0x0002702001007387 */ /* 0x0201e80000100800 */
[----:B----4-:R1:W-:Y:S04]  /*66e0*/  STL [R1+0x2a8], R30 ;  /* 0x0002a81e01007387 */ /* 0x0103e80000100800 */
[----:B0-----:R-:W4:Y:S04]  /*66f0*/  LDL R32, [R1+0x2fc] ;  /* 0x0002fc0001207983 */ /* 0x001f280000100800 */
[----:B-1----:R-:W5:Y:S04]  /*6700*/  LDL R30, [R1+0x368] ;  /* 0x00036800011e7983 */ /* 0x002f680000100800 */
        /* <DEDUP_REMOVED lines=18> */
[----:B0-----:R-:W5:Y:S04]  /*6830*/  LDL R40, [R1+0x2e4] ;  /* 0x0002e40001287983 */ /* 0x001f680000100800 */
[----:B-1----:R-:W4:Y:S04]  /*6840*/  LDL R28, [R1+0x3d8] ;  /* 0x0003d800011c7983 */ /* 0x002f280000100800 */
[----:B------:R-:W5:Y:S04]  /*6850*/  LDL R38, [R1+0x34c] ;  /* 0x00034c0001267983 */ /* 0x000f680000100800 */
[----:B------:R-:W5:Y:S04]  /*6860*/  LDL R74, [R1+0x3d4] ;  /* 0x0003d400014a7983 */ /* 0x000f680000100800 */
[----:B------:R-:W5:Y:S04]  /*6870*/  LDL R72, [R1+0x3e0] ;  /* 0x0003e00001487983 */ /* 0x000f680000100800 */
[----:B------:R-:W5:Y:S04]  /*6880*/  LDL R70, [R1+0x3e8] ;  /* 0x0003e80001467983 */ /* 0x000f680000100800 */
[----:B------:R-:W5:Y:S04]  /*6890*/  LDL R68, [R1+0x3f0] ;  /* 0x0003f00001447983 */ /* 0x000f680000100800 */
[----:B------:R-:W-:Y:S04]  /*68a0*/  STL [R1+0x290], R58 ;  /* 0x0002903a01007387 */ /* 0x000fe80000100800 */
[----:B------:R-:W5:Y:S04]  /*68b0*/  LDL R66, [R1+0x3fc] ;  /* 0x0003fc0001427983 */ /* 0x000f680000100800 */
[----:B------:R-:W5:Y:S04]  /*68c0*/  LDL R64, [R1+0x404] ;  /* 0x0004040001407983 */ /* 0x000f680000100800 */
[----:B------:R0:W-:Y:S04]  /*68d0*/  STL [R1+0x2cc], R27 ;  /* 0x0002cc1b01007387 */ /* 0x0001e80000100800 */
[----:B------:R-:W5:Y:S04]  /*68e0*/  LDL R62, [R1+0x40c] ;  /* 0x00040c00013e7983 */ /* 0x000f680000100800 */
[----:B------:R-:W5:Y:S04]  /*68f0*/  LDL R60, [R1+0x418] ;  /* 0x00041800013c7983 */ /* 0x000f680000100800 */
[----:B0-----:R-:W4:Y:S04]  /*6900*/  LDL R27, [R1+0x448] ;  /* 0x00044800011b7983 */ /* 0x001f280000100800 */
        /* <DEDUP_REMOVED lines=8> */
[----:B------:R-:W0:Y:S02]  /*6990*/  SHFL.BFLY PT, R10, R19, 0x2, 0x1f ;  /* 0x0c401f00130a7f89 */ /* 0x000e2400000e0000 */
[----:B0-----:R-:W-:-:S05]  /*69a0*/  FMNMX.FTZ R10, R10, R19, !PT ;  /* 0x000000130a0a7209 */ /* 0x001fca0007810000 */
[----:B------:R-:W0:Y:S01]  /*69b0*/  SHFL.BFLY PT, R11, R10, 0x1, 0x1f ;  /* 0x0c201f000a0b7f89 */ /* 0x000e2200000e0000 */
[----:B------:R0:W-:Y:S01]  /*69c0*/  BAR.SYNC.DEFER_BLOCKING R7, 0x100 ;  /* 0x000400070000751d */ /* 0x0001e20000010000 */
[----:B------:R-:W-:Y:S01]  /*69d0*/  FMUL.FTZ R12, R26, R13 ;  /* 0x0000000d1a0c7220 */ /* 0x000fe20000410000 */
[----:B------:R-:W-:-:S04]  /*69e0*/  FSETP.NEU.FTZ.AND P1, PT, R13, -INF , PT ;  /* 0xff8000000d00780b */ /* 0x000fc80003f3d000 */
[----:B------:R-:W-:Y:S02]  /*69f0*/  FSEL R15, R12, RZ, P1 ;  /* 0x000000ff0c0f7208 */ /* 0x000fe40000800000 */
[----:B0-----:R-:W-:-:S04]  /*6a00*/  FMNMX.FTZ R7, R10, R11, !PT ;  /* 0x0000000b0a077209 */ /* 0x001fc80007810000 */
[C---:B------:R-:W-:Y:S01]  /*6a10*/  FSETP.NEU.FTZ.AND P1, PT, R7.reuse, -INF , PT ;  /* 0xff8000000700780b */ /* 0x040fe20003f3d000 */
[----:B------:R-:W-:-:S05]  /*6a20*/  FMUL.FTZ R10, R7, R26 ;  /* 0x0000001a070a7220 */ /* 0x000fca0000410000 */
[----:B------:R-:W-:-:S05]  /*6a30*/  FSEL R10, R10, RZ, P1 ;  /* 0x000000ff0a0a7208 */ /* 0x000fca0000800000 */
[-CC-:B------:R-:W-:Y:S01]  /*6a40*/  FFMA.FTZ R136, R37, R26.reuse, -R10.reuse ;  /* 0x0000001a25887223 */ /* 0x180fe2000001080a */
[-CC-:B------:R-:W-:Y:S01]  /*6a50*/  FFMA.FTZ R132, R35, R26.reuse, -R10.reuse ;  /* 0x0000001a23847223 */ /* 0x180fe2000001080a */
[----:B------:R-:W5:Y:S01]  /*6a60*/  LDL R37, [R1+0x384] ;  /* 0x0003840001257983 */ /* 0x000f620000100800 */
[----:B------:R-:W-:-:S03]  /*6a70*/  FFMA.FTZ R140, R31, R26, -R10 ;  /* 0x0000001a1f8c7223 */ /* 0x000fc6000001080a */
[----:B------:R-:W5:Y:S01]  /*6a80*/  LDL R35, [R1+0x3f4] ;  /* 0x0003f40001237983 */ /* 0x000f620000100800 */
[-CC-:B------:R-:W-:Y:S01]  /*6a90*/  FFMA.FTZ R152, R152, R26.reuse, -R15.reuse ;  /* 0x0000001a98987223 */ /* 0x180fe2000001080f */
[-CC-:B------:R-:W-:Y:S02]  /*6aa0*/  FFMA.FTZ R130, R130, R26.reuse, -R15.reuse ;  /* 0x0000001a82827223 */ /* 0x180fe4000001080f */
[----:B------:R-:W5:Y:S01]  /*6ab0*/  LDL R31, [R1+0x410] ;  /* 0x00041000011f7983 */ /* 0x000f620000100800 */
        /* <DEDUP_REMOVED lines=43> */
[----:B------:R-:W-:Y:S01]  /*6d70*/  IMAD R42, R43, 0xc00, R24 ;  /* 0x00000c002b2a7824 */ /* 0x000fe200078e0218 */
        /* <DEDUP_REMOVED lines=27> */
[----:B------:R-:W-:Y:S08]  /*6f30*/  MUFU.EX2 R152, R152 ;  /* 0x0000009800987308 */ /* 0x000ff00000000800 */
[----:B------:R-:W0:Y:S08]  /*6f40*/  MUFU.EX2 R130, R130 ;  /* 0x0000008200827308 */ /* 0x000e300000000800 */
[----:B------:R-:W1:Y:S08]  /*6f50*/  MUFU.EX2 R153, R153 ;  /* 0x0000009900997308 */ /* 0x000e700000000800 */
[----:B------:R-:W4:Y:S01]  /*6f60*/  MUFU.EX2 R135, R135 ;  /* 0x0000008700877308 */ /* 0x000f220000000800 */
[----:B--2---:R0:W-:Y:S07]  /*6f70*/  STL [R1+0x42c], R34 ;  /* 0x00042c2201007387 */ /* 0x0041ee0000100800 */
[----:B------:R-:W-:Y:S08]  /*6f80*/  MUFU.EX2 R143, R143 ;  /* 0x0000008f008f7308 */ /* 0x000ff00000000800 */
[----:B------:R-:W2:Y:S01]  /*6f90*/  MUFU.EX2 R142, R142 ;  /* 0x0000008e008e7308 */ /* 0x000ea20000000800 */
[----:B0-----:R-:W-:-:S07]  /*6fa0*/  FADD.FTZ R34, R152, R130 ;  /* 0x0000008298227221 */ /* 0x001fce0000010000 */
[----:B------:R-:W0:Y:S08]  /*6fb0*/  MUFU.EX2 R151, R151 ;  /* 0x0000009700977308 */ /* 0x000e300000000800 */
[----:B------:R-:W0:Y:S01]  /*6fc0*/  MUFU.EX2 R141, R141 ;  /* 0x0000008d008d7308 */ /* 0x000e220000000800 */
[----:B-1----:R-:W-:-:S07]  /*6fd0*/  FADD.FTZ R34, R153, R34 ;  /* 0x0000002299227221 */ /* 0x002fce0000010000 */
[----:B------:R-:W1:Y:S01]  /*6fe0*/  MUFU.EX2 R150, R150 ;  /* 0x0000009600967308 */ /* 0x000e620000000800 */
[----:B---3--:R4:W-:Y:S07]  /*6ff0*/  STL [R1+0x3bc], R36 ;  /* 0x0003bc2401007387 */ /* 0x0089ee0000100800 */
[----:B------:R-:W3:Y:S01]  /*7000*/  MUFU.EX2 R140, R140 ;  /* 0x0000008c008c7308 */ /* 0x000ee20000000800 */
[----:B----4-:R-:W-:-:S07]  /*7010*/  FADD.FTZ R36, R135, R34 ;  /* 0x0000002287247221 */ /* 0x010fce0000010000 */
[----:B------:R-:W4:Y:S01]  /*7020*/  MUFU.EX2 R149, R149 ;  /* 0x0000009500957308 */ /* 0x000f220000000800 */
[----:B--2---:R-:W-:-:S07]  /*7030*/  FADD.FTZ R34, R143, R142 ;  /* 0x0000008e8f227221 */ /* 0x004fce0000010000 */
[----:B------:R-:W2:Y:S01]  /*7040*/  MUFU.EX2 R139, R139 ;  /* 0x0000008b008b7308 */ /* 0x000ea20000000800 */
[----:B------:R0:W-:Y:S07]  /*7050*/  STL [R1+0x448], R27 ;  /* 0x0004481b01007387 */ /* 0x0001ee0000100800 */
[----:B------:R-:W2:Y:S08]  /*7060*/  MUFU.EX2 R148, R148 ;  /* 0x0000009400947308 */ /* 0x000eb00000000800 */
[----:B------:R-:W2:Y:S01]  /*7070*/  MUFU.EX2 R138, R138 ;  /* 0x0000008a008a7308 */ /* 0x000ea20000000800 */
[----:B0-----:R-:W-:Y:S01]  /*7080*/  IMAD.MOV.U32 R27, RZ, RZ, R25 ;  /* 0x000000ffff1b7224 */ /* 0x001fe200078e0019 */
[----:B------:R0:W-:Y:S06]  /*7090*/  STL [R1+0x3d8], R28 ;  /* 0x0003d81c01007387 */ /* 0x0001ec0000100800 */
[----:B------:R-:W2:Y:S08]  /*70a0*/  MUFU.EX2 R147, R147 ;  /* 0x0000009300937308 */ /* 0x000eb00000000800 */
[----:B------:R-:W-:Y:S01]  /*70b0*/  MUFU.EX2 R137, R137 ;  /* 0x0000008900897308 */ /* 0x000fe20000000800 */
[----:B0-----:R-:W-:Y:S01]  /*70c0*/  VIADD R28, R42, 0x180 ;  /* 0x000001802a1c7836 */ /* 0x001fe20000000000 */
[----:B------:R-:W-:-:S06]  /*70d0*/  R2UR UR11, R27 ;  /* 0x000000001b0b72ca */ /* 0x000fcc00000e0000 */
[----:B------:R-:W0:Y:S01]  /*70e0*/  MUFU.EX2 R146, R146 ;  /* 0x0000009200927308 */ /* 0x000e220000000800 */
[----:B------:R-:W-:-:S07]  /*70f0*/  R2UR UR18, R28 ;  /* 0x000000001c1272ca */ /* 0x000fce00000e0000 */
[----:B------:R-:W0:Y:S01]  /*7100*/  MUFU.EX2 R132, R132 ;  /* 0x0000008400847308 */ /* 0x000e220000000800 */
[----:B-----5:R5:W-:Y:S04]  /*7110*/  STL [R1+0x384], R37 ;  /* 0x0003842501007387 */ /* 0x020be80000100800 */
[----:B------:R1:W-:Y:S04]  /*7120*/  STL [R1+0x3f4], R35 ;  /* 0x0003f42301007387 */ /* 0x0003e80000100800 */
[----:B------:R3:W-:Y:S01]  /*7130*/  STL [R1+0x410], R31 ;  /* 0x0004101f01007387 */ /* 0x0007e20000100800 */
[----:B-----5:R-:W-:Y:S01]  /*7140*/  FADD.FTZ R37, R151, R36 ;  /* 0x0000002497257221 */ /* 0x020fe20000010000 */
[----:B-1----:R-:W-:-:S03]  /*7150*/  FADD.FTZ R35, R141, R34 ;  /* 0x000000228d237221 */ /* 0x002fc60000010000 */
[----:B------:R-:W-:Y:S01]  /*7160*/  FADD.FTZ R36, R150, R37 ;  /* 0x0000002596247221 */ /* 0x000fe20000010000 */
[----:B---3--:R-:W-:Y:S02]  /*7170*/  IMAD.MOV.U32 R31, RZ, RZ, R25 ;  /* 0x000000ffff1f7224 */ /* 0x008fe400078e0019 */
[----:B------:R-:W-:Y:S01]  /*7180*/  FADD.FTZ R34, R140, R35 ;  /* 0x000000238c227221 */ /* 0x000fe20000010000 */
[----:B------:R-:W1:Y:S02]  /*7190*/  MUFU.EX2 R145, R145 ;  /* 0x0000009100917308 */ /* 0x000e640000000800 */
[----:B------:R-:W-:Y:S01]  /*71a0*/  R2UR UR15, R31 ;  /* 0x000000001f0f72ca */ /* 0x000fe200000e0000 */
[----:B----4-:R-:W-:Y:S01]  /*71b0*/  FADD.FTZ R31, R149, R36 ;  /* 0x00000024951f7221 */ /* 0x010fe20000010000 */
[----:B--2---:R-:W-:-:S04]  /*71c0*/  FADD.FTZ R27, R139, R34 ;  /* 0x000000228b1b7221 */ /* 0x004fc80000010000 */
[----:B------:R-:W2:Y:S01]  /*71d0*/  MUFU.EX2 R136, R136 ;  /* 0x0000008800887308 */ /* 0x000ea20000000800 */
[----:B------:R-:W-:Y:S01]  /*71e0*/  FADD.FTZ R28, R148, R31 ;  /* 0x0000001f941c7221 */ /* 0x000fe20000010000 */
[----:B------:R-:W-:-:S06]  /*71f0*/  R2UR UR23, R25 ;  /* 0x00000000191772ca */ /* 0x000fcc00000e0000 */
[----:B------:R-:W3:Y:S01]  /*7200*/  MUFU.EX2 R133, R133 ;  /* 0x0000008500857308 */ /* 0x000ee20000000800 */
[----:B------:R4:W-:Y:S07]  /*7210*/  STL [R1+0x2d0], R26 ;  /* 0x0002d01a01007387 */ /* 0x0009ee0000100800 */
[----:B------:R-:W5:Y:S01]  /*7220*/  MUFU.EX2 R134, R134 ;  /* 0x0000008600867308 */ /* 0x000f620000000800 */
[----:B------:R0:W-:Y:S01]  /*7230*/  STL [R1+0x330], R24 ;  /* 0x0003301801007387 */ /* 0x0001e20000100800 */
[----:B----4-:R-:W-:-:S03]  /*7240*/  VIADD R26, R42, 0x80 ;  /* 0x000000802a1a7836 */ /* 0x010fc60000000000 */
[----:B------:R4:W-:Y:S02]  /*7250*/  STL [R1+0x3a0], R29 ;  /* 0x0003a01d01007387 */ /* 0x0009e40000100800 */
[----:B------:R-:W-:Y:S01]  /*7260*/  R2UR UR10, R26 ;  /* 0x000000001a0a72ca */ /* 0x000fe200000e0000 */
[----:B------:R-:W-:Y:S01]  /*7270*/  FADD.FTZ R26, R138, R27 ;  /* 0x0000001b8a1a7221 */ /* 0x000fe20000010000 */
[----:B0-----:R-:W-:Y:S01]  /*7280*/  VIADD R24, R42, 0x200 ;  /* 0x000002002a187836 */ /* 0x001fe20000000000 */
[----:B------:R0:W-:Y:S01]  /*7290*/  STL [R1+0x464], R33 ;  /* 0x0004642101007387 */ /* 0x0001e20000100800 */
[----:B------:R-:W-:Y:S01]  /*72a0*/  FADD.FTZ R27, R147, R28 ;  /* 0x0000001c931b7221 */ /* 0x000fe20000010000 */
[----:B----4-:R-:W-:Y:S02]  /*72b0*/  IMAD.MOV.U32 R29, RZ, RZ, R25 ;  /* 0x000000ffff1d7224 */ /* 0x010fe400078e0019 */
[----:B------:R4:W-:Y:S01]  /*72c0*/  STL [R1+0x468], R43 ;  /* 0x0004682b01007387 */ /* 0x0009e20000100800 */
[----:B------:R-:W-:Y:S01]  /*72d0*/  R2UR UR22, R24 ;  /* 0x00000000181672ca */ /* 0x000fe200000e0000 */
[----:B------:R-:W-:Y:S01]  /*72e0*/  FADD.FTZ R24, R146, R27 ;  /* 0x0000001b92187221 */ /* 0x000fe20000010000 */
[----:B0-----:R-:W-:-:S02]  /*72f0*/  IMAD.MOV.U32 R33, RZ, RZ, R25 ;  /* 0x000000ffff217224 */ /* 0x001fc400078e0019 */
[----:B----4-:R-:W-:Y:S02]  /*7300*/  IMAD.MOV.U32 R43, RZ, RZ, R25 ;  /* 0x000000ffff2b7224 */ /* 0x010fe400078e0019 */
[----:B------:R-:W-:Y:S01]  /*7310*/  FADD.FTZ R25, R137, R26 ;  /* 0x0000001a89197221 */ /* 0x000fe20000010000 */
[----:B------:R-:W0:Y:S03]  /*7320*/  MUFU.EX2 R144, R144 ;  /* 0x0000009000907308 */ /* 0x000e260000000800 */
[----:B------:R-:W-:Y:S01]  /*7330*/  FADD.FTZ R25, R132, R25 ;  /* 0x0000001984197221 */ /* 0x000fe20000010000 */
[----:B-1----:R-:W-:-:S04]  /*7340*/  FADD.FTZ R27, R145, R24 ;  /* 0x00000018911b7221 */ /* 0x002fc80000010000 */
[----:B------:R-:W1:Y:S01]  /*7350*/  MUFU.EX2 R131, R131 ;  /* 0x0000008300837308 */ /* 0x000e620000000800 */
[----:B--2---:R-:W-:Y:S01]  /*7360*/  FADD.FTZ R24, R136, R25 ;  /* 0x0000001988187221 */ /* 0x004fe20000010000 */
[----:B------:R2:W-:Y:S03]  /*7370*/  STL [R1+0x2fc], R32 ;  /* 0x0002fc2001007387 */ /* 0x0005e60000100800 */
[----:B---3--:R-:W-:Y:S01]  /*7380*/  FADD.FTZ R25, R133, R24 ;  /* 0x0000001885197221 */ /* 0x008fe20000010000 */
[----:B------:R3:W-:Y:S01]  /*7390*/  STL [R1+0x368], R30 ;  /* 0x0003681e01007387 */ /* 0x0007e20000100800 */
[----:B------:R-:W-:Y:S02]  /*73a0*/  R2UR UR6, R42 ;  /* 0x000000002a0672ca */ /* 0x000fe400000e0000 */
[----:B------:R-:W-:Y:S01]  /*73b0*/  R2UR UR7, R43 ;  /* 0x000000002b0772ca */ /* 0x000fe200000e0000 */
[----:B-----5:R-:W-:Y:S01]  /*73c0*/  FADD.FTZ R24, R134, R25 ;  /* 0x0000001986187221 */ /* 0x020fe20000010000 */
[----:B------:R-:W-:Y:S01]  /*73d0*/  F2FP.F16.F32.PACK_AB R154, R135, R153 ;  /* 0x00000099879a723e */ /* 0x000fe200000000ff */
[----:B--2---:R-:W-:Y:S01]  /*73e0*/  VIADD R32, R42, 0x280 ;  /* 0x000002802a207836 */ /* 0x004fe20000000000 */
[----:B------:R-:W-:Y:S01]  /*73f0*/  F2FP.F16.F32.PACK_AB R152, R130, R152 ;  /* 0x000000988298723e */ /* 0x000fe200000000ff */
[----:B---3--:R-:W-:Y:S01]  /*7400*/  VIADD R30, R42, 0x100 ;  /* 0x000001002a1e7836 */ /* 0x008fe20000000000 */
[----:B------:R-:W-:-:S02]  /*7410*/  F2FP.F16.F32.PACK_AB R153, R142, R143 ;  /* 0x0000008f8e99723e */ /* 0x000fc400000000ff */
[----:B------:R-:W-:Y:S01]  /*7420*/  F2FP.F16.F32.PACK_AB R155, R140, R141 ;  /* 0x0000008d8c9b723e */ /* 0x000fe200000000ff */
[----:B------:R-:W-:Y:S01]  /*7430*/  STL [R1+0x2d4], R129 ;  /* 0x0002d48101007387 */ /* 0x000fe20000100800 */
[----:B------:R-:W-:Y:S01]  /*7440*/  R2UR UR14, R30 ;  /* 0x000000001e0e72ca */ /* 0x000fe200000e0000 */
[----:B0-----:R-:W-:Y:S01]  /*7450*/  FADD.FTZ R228, R144, R27 ;  /* 0x0000001b90e47221 */ /* 0x001fe20000010000 */
[----:B------:R-:W-:Y:S01]  /*7460*/  R2UR UR19, R29 ;  /* 0x000000001d1372ca */ /* 0x000fe200000e0000 */
[----:B------:R-:W-:Y:S01]  /*7470*/  STL [R1+0x2d8], R128 ;  /* 0x0002d88001007387 */ /* 0x000fe20000100800 */
[----:B------:R-:W-:Y:S01]  /*7480*/  R2UR UR26, R32 ;  /* 0x00000000201a72ca */ /* 0x000fe200000e0000 */
[----:B-1----:R-:W-:Y:S01]  /*7490*/  FADD.FTZ R171, R131, R24 ;  /* 0x0000001883ab7221 */ /* 0x002fe20000010000 */
[----:B------:R-:W-:Y:S01]  /*74a0*/  R2UR UR27, R33 ;  /* 0x00000000211b72ca */ /* 0x000fe200000e0000 */
[----:B------:R-:W-:Y:S01]  /*74b0*/  STL [R1+0x2dc], R127 ;  /* 0x0002dc7f01007387 */ /* 0x000fe20000100800 */
[----:B------:R-:W-:-:S02]  /*74c0*/  F2FP.F16.F32.PACK_AB R156, R150, R151 ;  /* 0x00000097969c723e */ /* 0x000fc400000000ff */
[----:B------:R-:W-:Y:S01]  /*74d0*/  F2FP.F16.F32.PACK_AB R158, R148, R149 ;  /* 0x00000095949e723e */ /* 0x000fe200000000ff */
[----:B------:R-:W-:Y:S01]  /*74e0*/  STL [R1+0x2e0], R126 ;  /* 0x0002e07e01007387 */ /* 0x000fe20000100800 */
[----:B------:R-:W-:Y:S02]  /*74f0*/  F2FP.F16.F32.PACK_AB R160, R146, R147 ;  /* 0x0000009392a0723e */ /* 0x000fe400000000ff */
[----:B------:R-:W-:Y:S01]  /*7500*/  F2FP.F16.F32.PACK_AB R162, R144, R145 ;  /* 0x0000009190a2723e */ /* 0x000fe200000000ff */
[----:B------:R-:W-:Y:S01]  /*7510*/  STL [R1+0x2e4], R40 ;  /* 0x0002e42801007387 */ /* 0x000fe20000100800 */
[----:B------:R-:W-:Y:S02]  /*7520*/  F2FP.F16.F32.PACK_AB R157, R138, R139 ;  /* 0x0000008b8a9d723e */ /* 0x000fe400000000ff */
[----:B------:R-:W-:Y:S01]  /*7530*/  F2FP.F16.F32.PACK_AB R159, R132, R137 ;  /* 0x00000089849f723e */ /* 0x000fe200000000ff */
[----:B------:R-:W-:Y:S01]  /*7540*/  STL [R1+0x2e8], R125 ;  /* 0x0002e87d01007387 */ /* 0x000fe20000100800 */
[----:B------:R-:W-:-:S02]  /*7550*/  F2FP.F16.F32.PACK_AB R161, R133, R136 ;  /* 0x0000008885a1723e */ /* 0x000fc400000000ff */
[----:B------:R-:W-:Y:S01]  /*7560*/  F2FP.F16.F32.PACK_AB R163, R131, R134 ;  /* 0x0000008683a3723e */ /* 0x000fe200000000ff */
        /* <DEDUP_REMOVED lines=85> */
[----:B------:R-:W-:Y:S03]  /*7ac0*/  HGMMA.64x256x16.F32 R24, R152, gdesc[UR4].tnspB, RZ, !UPT, gsb0 ;  /* 0x43e0000498187df0 */ /* 0x000fe6000c0008ff */
        /* <DEDUP_REMOVED lines=35> */
[----:B------:R-:W0:Y:S08]  /*7d00*/  MUFU.EX2 R152, R172 ;  /* 0x000000ac00987308 */ /* 0x000e300000000800 */
[----:B------:R-:W-:Y:S08]  /*7d10*/  MUFU.EX2 R173, R173 ;  /* 0x000000ad00ad7308 */ /* 0x000ff00000000800 */
[----:B------:R-:W-:Y:S08]  /*7d20*/  MUFU.EX2 R154, R174 ;  /* 0x000000ae009a7308 */ /* 0x000ff00000000800 */
[----:B------:R-:W1:Y:S08]  /*7d30*/  MUFU.EX2 R153, R225 ;  /* 0x000000e100997308 */ /* 0x000e700000000800 */
[----:B------:R-:W-:Y:S08]  /*7d40*/  MUFU.EX2 R175, R175 ;  /* 0x000000af00af7308 */ /* 0x000ff00000000800 */
[----:B------:R-:W2:Y:S08]  /*7d50*/  MUFU.EX2 R226, R226 ;  /* 0x000000e200e27308 */ /* 0x000eb00000000800 */
[----:B------:R-:W-:Y:S08]  /*7d60*/  MUFU.EX2 R227, R227 ;  /* 0x000000e300e37308 */ /* 0x000ff00000000800 */
[----:B------:R-:W3:Y:S01]  /*7d70*/  MUFU.EX2 R170, R170 ;  /* 0x000000aa00aa7308 */ /* 0x000ee20000000800 */
[----:B0-----:R-:W-:Y:S01]  /*7d80*/  FADD.FTZ R228, R152, R228 ;  /* 0x000000e498e47221 */ /* 0x001fe20000010000 */
[----:B-1----:R-:W-:Y:S01]  /*7d90*/  FADD.FTZ R171, R153, R171 ;  /* 0x000000ab99ab7221 */ /* 0x002fe20000010000 */
[----:B------:R-:W-:-:S02]  /*7da0*/  F2FP.F16.F32.PACK_AB R152, R173, R152 ;  /* 0x00000098ad98723e */ /* 0x000fc400000000ff */
[----:B--2---:R-:W-:Y:S02]  /*7db0*/  F2FP.F16.F32.PACK_AB R153, R226, R153 ;  /* 0x00000099e299723e */ /* 0x004fe400000000ff */
[----:B---3--:R-:W-:Y:S01]  /*7dc0*/  F2FP.F16.F32.PACK_AB R155, R170, R227 ;  /* 0x000000e3aa9b723e */ /* 0x008fe200000000ff */
        /* <DEDUP_REMOVED lines=35> */
[----:B------:R-:W-:-:S04]  /*8000*/  FADD.FTZ R156, R173, R228 ;  /* 0x000000e4ad9c7221 */ /* 0x000fc80000010000 */
[----:B------:R-:W-:Y:S01]  /*8010*/  FADD.FTZ R156, R154, R156 ;  /* 0x0000009c9a9c7221 */ /* 0x000fe20000010000 */
[C---:B------:R-:W-:Y:S01]  /*8020*/  F2FP.F16.F32.PACK_AB R154, R175.reuse, R154 ;  /* 0x0000009aaf9a723e */ /* 0x040fe200000000ff */
[----:B------:R-:W-:Y:S01]  /*8030*/  MUFU.EX2 R165, R165 ;  /* 0x000000a500a57308 */ /* 0x000fe20000000800 */
[----:B------:R-:W-:Y:S01]  /*8040*/  FADD.FTZ R171, R226, R171 ;  /* 0x000000abe2ab7221 */ /* 0x000fe20000010000 */
[----:B------:R-:W-:-:S06]  /*8050*/  FADD.FTZ R156, R175, R156 ;  /* 0x0000009caf9c7221 */ /* 0x000fcc0000010000 */
[----:B------:R-:W-:Y:S08]  /*8060*/  MUFU.EX2 R21, R21 ;  /* 0x0000001500157308 */ /* 0x000ff00000000800 */
[----:B------:R-:W-:Y:S08]  /*8070*/  MUFU.EX2 R168, R168 ;  /* 0x000000a800a87308 */ /* 0x000ff00000000800 */
[----:B------:R-:W-:Y:S08]  /*8080*/  MUFU.EX2 R169, R169 ;  /* 0x000000a900a97308 */ /* 0x000ff00000000800 */
[----:B------:R-:W-:Y:S01]  /*8090*/  MUFU.EX2 R20, R20 ;  /* 0x0000001400147308 */ /* 0x000fe20000000800 */
[----:B------:R-:W-:-:S04]  /*80a0*/  FADD.FTZ R171, R227, R171 ;  /* 0x000000abe3ab7221 */ /* 0x000fc80000010000 */
[----:B------:R-:W-:Y:S01]  /*80b0*/  FADD.FTZ R170, R170, R171 ;  /* 0x000000abaaaa7221 */ /* 0x000fe20000010000 */
        /* <DEDUP_REMOVED lines=43> */
[----:B------:R-:W-:-:S07]  /*8370*/  WARPGROUP.DEPBAR.LE gsb0, 0x0 ;  /* 0x00008000000079c5 */ /* 0x000fce0000010000 */
[----:B------:R-:W0:Y:S08]  /*8380*/  MUFU.EX2 R152, R166 ;  /* 0x000000a600987308 */ /* 0x000e300000000800 */
[----:B------:R-:W1:Y:S08]  /*8390*/  MUFU.EX2 R154, R164 ;  /* 0x000000a4009a7308 */ /* 0x000e700000000800 */
[----:B------:R-:W2:Y:S01]  /*83a0*/  MUFU.EX2 R153, R167 ;  /* 0x000000a700997308 */ /* 0x000ea20000000800 */
[----:B0-----:R-:W-:-:S04]  /*83b0*/  FADD.FTZ R156, R152, R156 ;  /* 0x0000009c989c7221 */ /* 0x001fc80000010000 */
[C---:B------:R-:W-:Y:S01]  /*83c0*/  FADD.FTZ R156, R165.reuse, R156 ;  /* 0x0000009ca59c7221 */ /* 0x040fe20000010000 */
[----:B------:R-:W-:Y:S02]  /*83d0*/  F2FP.F16.F32.PACK_AB R152, R165, R152 ;  /* 0x00000098a598723e */ /* 0x000fe400000000ff */
[----:B------:R-:W-:Y:S01]  /*83e0*/  F2FP.F16.F32.PACK_AB R155, R20, R169 ;  /* 0x000000a9149b723e */ /* 0x000fe200000000ff */
[----:B-1----:R-:W-:Y:S01]  /*83f0*/  FADD.FTZ R156, R154, R156 ;  /* 0x0000009c9a9c7221 */ /* 0x002fe20000010000 */
[----:B------:R-:W-:Y:S01]  /*8400*/  F2FP.F16.F32.PACK_AB R154, R21, R154 ;  /* 0x0000009a159a723e */ /* 0x000fe200000000ff */
[----:B------:R-:W-:Y:S01]  /*8410*/  STL.128 [R1+0x270], R24 ;  /* 0x0002701801007387 */ /* 0x000fe20000100c00 */
[----:B--2---:R-:W-:Y:S01]  /*8420*/  FADD.FTZ R170, R153, R170 ;  /* 0x000000aa99aa7221 */ /* 0x004fe20000010000 */
[----:B------:R-:W-:Y:S02]  /*8430*/  F2FP.F16.F32.PACK_AB R153, R168, R153 ;  /* 0x00000099a899723e */ /* 0x000fe400000000ff */
        /* <DEDUP_REMOVED lines=35> */
[----:B------:R-:W-:-:S03]  /*8670*/  FADD.FTZ R156, R21, R156 ;  /* 0x0000009c159c7221 */ /* 0x000fc60000010000 */
[----:B------:R-:W-:Y:S01]  /*8680*/  FADD.FTZ R170, R20, R170 ;  /* 0x000000aa14aa7221 */ /* 0x000fe20000010000 */
[----:B------:R-:W-:-:S03]  /*8690*/  FADD.FTZ R20, R11, R156 ;  /* 0x0000009c0b147221 */ /* 0x000fc60000010000 */
[----:B------:R-:W-:Y:S01]  /*86a0*/  FADD.FTZ R170, R15, R170 ;  /* 0x000000aa0faa7221 */ /* 0x000fe20000010000 */
[----:B------:R-:W-:-:S03]  /*86b0*/  FADD.FTZ R20, R12, R20 ;  /* 0x000000140c147221 */ /* 0x000fc60000010000 */
[----:B------:R-:W-:Y:S01]  /*86c0*/  FADD.FTZ R170, R18, R170 ;  /* 0x000000aa12aa7221 */ /* 0x000fe20000010000 */
[----:B------:R-:W-:Y:S02]  /*86d0*/  WARPGROUP.DEPBAR.LE gsb0, 0x0 ;  /* 0x00008000000079c5 */ /* 0x000fe40000010000 */
[----:B------:R-:W-:Y:S02]  /*86e0*/  F2FP.F16.F32.PACK_AB R152, R12, R11 ;  /* 0x0000000b0c98723e */ /* 0x000fe400000000ff */
[----:B------:R-:W-:Y:S02]  /*86f0*/  F2FP.F16.F32.PACK_AB R153, R18, R15 ;  /* 0x0000000f1299723e */ /* 0x000fe400000000ff */
        /* <DEDUP_REMOVED lines=41> */
[----:B0-----:R-:W4:Y:S04]  /*8990*/  @!P0 LDL.64 R24, [R1+0x68] ;  /* 0x0000680001188983 */ /* 0x001f280000100a00 */
[----:B-1----:R-:W5:Y:S04]  /*89a0*/  @!P0 LDL R144, [R1+0x218] ;  /* 0x0002180001908983 */ /* 0x002f680000100800 */
        /* <DEDUP_REMOVED lines=42> */
[----:B0-----:R-:W3:Y:S04]  /*8c50*/  LDL R36, [R1+0x2a8] ;  /* 0x0002a80001247983 */ /* 0x001ee80000100800 */
[----:B------:R-:W3:Y:S04]  /*8c60*/  LDL R37, [R1+0x2ac] ;  /* 0x0002ac0001257983 */ /* 0x000ee80000100800 */
[----:B------:R-:W3:Y:S04]  /*8c70*/  LDL R38, [R1+0x2b0] ;  /* 0x0002b00001267983 */ /* 0x000ee80000100800 */
[----:B------:R-:W3:Y:S04]  /*8c80*/  LDL R39, [R1+0x2b4] ;  /* 0x0002b40001277983 */ /* 0x000ee80000100800 */
[----:B-1----:R-:W3:Y:S04]  /*8c90*/  LDL R40, [R1+0x2b8] ;  /* 0x0002b80001287983 */ /* 0x002ee80000100800 */
        /* <DEDUP_REMOVED lines=106> */
[----:B-----5:R-:W5:Y:S04]  /*9340*/  LDL R148, [R1+0x464] ;  /* 0x0004640001947983 */ /* 0x020f680000100800 */
[----:B------:R-:W5:Y:S04]  /*9350*/  LDL R149, [R1+0x468] ;  /* 0x0004680001957983 */ /* 0x000f680000100800 */
[----:B------:R-:W5:Y:S01]  /*9360*/  LDL R150, [R1+0x46c] ;  /* 0x00046c0001967983 */ /* 0x000f620000100800 */
[----:B------:R-:W-:Y:S01]  /*9370*/  @!P0 MOV R25, R24 ;  /* 0x0000001800198202 */ /* 0x000fe20000000f00 */
[----:B------:R-:W-:Y:S01]  /*9380*/  FADD.FTZ R13, R13, R20 ;  /* 0x000000140d0d7221 */ /* 0x000fe20000010000 */
[----:B------:R-:W-:Y:S01]  /*9390*/  FADD.FTZ R15, R19, R170 ;  /* 0x000000aa130f7221 */ /* 0x000fe20000010000 */
[----:B------:R-:W-:Y:S02]  /*93a0*/  STL [R1+0x88], RZ ;  /* 0x000088ff01007387 */ /* 0x000fe40000100800 */
[----:B------:R-:W-:-:S02]  /*93b0*/  @!P0 IMAD R144, R144, 0x8, R25 ;  /* 0x0000000890908824 */ /* 0x000fc400078e0219 */
        /* <DEDUP_REMOVED lines=136> */
[----:B-----5:R1:W-:Y:S04]  /*9c40*/  STL [R1+0x464], R148 ;  /* 0x0004649401007387 */ /* 0x0203e80000100800 */
[----:B------:R1:W-:Y:S04]  /*9c50*/  STL [R1+0x468], R149 ;  /* 0x0004689501007387 */ /* 0x0003e80000100800 */
[----:B------:R1:W-:Y:S01]  /*9c60*/  STL [R1+0x46c], R150 ;  /* 0x00046c9601007387 */ /* 0x0003e20000100800 */
[----:B------:R1:W-:Y:S03]  /*9c70*/  @!P0 SYNCS.ARRIVE.TRANS64.RED.A1T0 RZ, [R144+URZ], RZ ;  /* 0x000000ff90ff89a7 */ /* 0x0003e6000810043f */
[----:B0-----:R-:W2:Y:S01]  /*9c80*/  LDL R0, [R1+0x70] ;  /* 0x0000700001007983 */ /* 0x001ea20000100800 */
[----:B------:R-:W-:Y:S01]  /*9c90*/  ISETP.NE.AND P1, PT, R4, 0x1, PT ;  /* 0x000000010400780c */ /* 0x000fe20003f25270 */
[----:B------:R-:W-:-:S06]  /*9ca0*/  UIADD3 UR49, UR49, -0x2, URZ ;  /* 0xfffffffe31317890 */ /* 0x000fcc000fffe03f */
[----:B------:R-:W-:Y:S02]  /*9cb0*/  IMAD.U32 R10, RZ, RZ, UR49 ;  /* 0x00000031ff0a7e24 */ /* 0x000fe4000f8e00ff */
[----:B--2---:R-:W-:-:S04]  /*9cc0*/  IMAD.SHL.U32 R0, R0, 0x80, RZ ;  /* 0x0000008000007824 */ /* 0x004fc800078e00ff */
[----:B------:R-:W-:-:S04]  /*9cd0*/  @P1 IMAD.HI.U32 R5, R0, R5, RZ ;  /* 0x0000000500051227 */ /* 0x000fc800078e00ff */
[----:B------:R-:W-:Y:S01]  /*9ce0*/  IMAD.MOV.U32 R4, RZ, RZ, R0 ;  /* 0x000000ffff047224 */ /* 0x000fe200078e0000 */
[----:B------:R-:W-:Y:S02]  /*9cf0*/  @P1 SHF.R.U32.HI R4, RZ, R6, R5 ;  /* 0x00000006ff041219 */ /* 0x000fe40000011605 */
[----:B------:R-:W-:-:S03]  /*9d00*/  ISETP.GE.AND P1, PT, R9, 0x1, PT ;  /* 0x000000010900780c */ /* 0x000fc60003f26270 */
[----:B------:R-:W-:-:S04]  /*9d10*/  VIADD R5, R4, UR46 ;  /* 0x0000002e04057c36 */ /* 0x000fc80008000000 */
        /* <DEDUP_REMOVED lines=12> */
.L_x_12279:
[----:B------:R-:W-:-:S13]  /*9de0*/  ISETP.NE.AND P1, PT, R9, 0x1, PT ;  /* 0x000000010900780c */ /* 0x000fda0003f25270 */
[----:B------:R-:W-:-:S05]  /*9df0*/  @P1 IMAD.HI.U32 R2, R4, R2, RZ ;  /* 0x0000000204021227 */ /* 0x000fca00078e00ff */
[----:B------:R-:W-:-:S07]  /*9e00*/  @P1 SHF.R.U32.HI R4, RZ, R3, R2 ;  /* 0x00000003ff041219 */ /* 0x000fce0000011602 */
.L_x_12280:
[----:B------:R-:W-:Y:S05]  /*9e10*/  BSYNC B0 ;  /* 0x0000000000007941 */ /* 0x000fea0003800000 */
.L_x_12278:
[----:B------:R-:W-:-:S05]  /*9e20*/  IMAD R9, R4, R9, R9 ;  /* 0x0000000904097224 */ /* 0x000fca00078e0209 */
[----:B------:R-:W-:-:S07]  /*9e30*/  VIMNMX R8, R8, R9, PT ;  /* 0x0000000908087248 */ /* 0x000fce0003fe0100 */
.L_x_12277:
[----:B------:R-:W-:Y:S01]  /*9e40*/  IMAD.HI R8, R8, 0x2aaaaaab, RZ ;  /* 0x2aaaaaab08087827 */ /* 0x000fe200078e02ff */
[----:B------:R-:W-:Y:S04]  /*9e50*/  BSSY B2, `(.L_x_12281) ;  /* 0x0000016000027945 */ /* 0x000fe80003800000 */
[----:B------:R-:W-:-:S04]  /*9e60*/  SHF.R.U32.HI R3, RZ, 0x1f, R8 ;  /* 0x0000001fff037819 */ /* 0x000fc80000011608 */
[----:B------:R-:W-:-:S04]  /*9e70*/  LEA.HI.SX32 R3, R8, R3, 0x1c ;  /* 0x0000000308037211 */ /* 0x000fc800078fe2ff */
[----:B------:R-:W-:-:S04]  /*9e80*/  VIMNMX R11, R3, UR45, !PT ;  /* 0x0000002d030b7c48 */ /* 0x000fc8000ffe0100 */
[----:B------:R-:W-:-:S13]  /*9e90*/  ISETP.GE.AND P1, PT, R10, R11, PT ;  /* 0x0000000b0a00720c */ /* 0x000fda0003f26270 */
[----:B------:R-:W-:Y:S05]  /*9ea0*/  @!P1 BRA `(.L_x_12282) ;  /* 0x0000000000409947 */ /* 0x000fea0003800000 */
[----:B------:R-:W-:Y:S01]  /*9eb0*/  BSSY B1, `(.L_x_12283) ;  /* 0x000000d000017945 */ /* 0x000fe20003800000 */
.L_x_12285:
[C---:B------:R-:W-:Y:S01]  /*9ec0*/  IADD3 R2, P1, R16.reuse, 0x70, RZ ;  /* 0x0000007010027810 */ /* 0x040fe20007f3e0ff */
[----:B------:R-:W-:Y:S01]  /*9ed0*/  BSSY B0, `(.L_x_12284) ;  /* 0x0000007000007945 */ /* 0x000fe20003800000 */
[C---:B------:R-:W-:Y:S01]  /*9ee0*/  IADD3 R24, P2, R16.reuse, 0x13c, RZ ;  /* 0x0000013c10187810 */ /* 0x040fe20007f5e0ff */
[----:B------:R-:W-:Y:S01]  /*9ef0*/  VIADD R0, R16, 0x178 ;  /* 0x0000017810007836 */ /* 0x000fe20000000000 */
[----:B------:R-:W-:Y:S01]  /*9f00*/  MOV R225, 0x9f40 ;  /* 0x00009f4000e17802 */ /* 0x000fe20000000f00 */
[--C-:B------:R-:W-:Y:S02]  /*9f10*/  IMAD.X R3, RZ, RZ, R17.reuse, P1 ;  /* 0x000000ffff037224 */ /* 0x100fe400008e0611 */
[----:B------:R-:W-:-:S08]  /*9f20*/  IMAD.X R25, RZ, RZ, R17, P2 ;  /* 0x000000ffff197224 */ /* 0x000fd000010e0611 */
[----:B------:R-:W-:Y:S05]  /*9f30*/  CALL.REL.NOINC `($_ZN7cutlass13device_kernelIN5flash11enable_sm90INS1_16FlashAttnFwdSm90INS1_25CollectiveMainloopFwdSm90ILi2EN4cute5tupleIJNS5_1CILi1EEES8_S8_EEENS6_IJNS7_ILi128EEENS7_ILi96EEENS7_ILi64EEEEEELi256ENS_6half_tEfNS_4arch4Sm90ELb0ELb1ELb1ELb1ELb0ELb0ELb1ELb1ELb0ELb1ELb1ELb0EEENS1_21CollectiveEpilogueFwdINS6_IJSA_NS7_ILi256EEESB_EEES9_SE_SG_Li256ELb1ELb1ELb1ELb0EEENS1_36VarlenDynamicPersistentTileSchedulerILi128ELi96ELi256ELi128ELb1ELb1ELb1ELb1ELb0ELb1EEEEEEEEEvNT_6ParamsE$_ZZN5flash25CollectiveMainloopFwdSm90ILi2EN4cute5tupleIJNS1_1CILi1EEES4_S4_EEENS2_IJNS3_ILi128EEENS3_ILi96EEENS3_ILi64EEEEEELi256EN7cutlass6half_tEfNSA_4arch4Sm90ELb0ELb1ELb1ELb1ELb0ELb0ELb1ELb1ELb0ELb1ELb1ELb0EE3mmaINS_16FlashAttnFwdSm90ISE_NS_21CollectiveEpilogueFwdINS2_IJS6_NS3_ILi256EEES7_EEES5_SB_SD_Li256ELb1ELb1ELb1ELb0EEENS_36VarlenDynamicPersistentTileSchedulerILi128ELi96ELi256ELi128ELb1ELb1ELb1ELb1ELb0ELb1EEEE13SharedStorageENS1_6TensorINS1_11ArrayEngineIfLm128EEENS1_6LayoutINS2_IJNS2_IJNS3_ILi2EEEST_NS3_ILi32EEEEEES4_S4_EEENS2_IJNS2_IJS4_ST_NS3_ILi4EEEEEENS3_ILi0EEESZ_EEEEEEENS_7SoftmaxILi2ELi0EEEEEbRKNSE_6ParamsENSA_25PipelineTmaAsyncNoClusterILi2ENSA_16PipelineTmaAsyncILi2EEEEES1B_RNSA_13PipelineStateILj2EEERT0_RT1_iRiRKNS_16SeqlenInfoQKNewKILb1ELb0EEENS2_IJiiiiEEERT_ENKUliT_T0_T1_E_clIZSF_ISO_S12_S14_EbS17_S1B_S1B_S1E_S1G_S1I_iS1J_S1N_S1O_S1Q_EUlRS1R_iE1_NS3_ILb0EEENS3_ILb1EEEEEDaiS1R_S1S_S1T_) ;  /* 0x0000025c00587944 */ /* 0x000fea0003c00000 */
[----:B------:R-:W-:Y:S05]  /*9f40*/  BSYNC B0 ;  /* 0x0000000000007941 */ /* 0x000fea0003800000 */
.L_x_12284:
[C---:B------:R-:W-:Y:S01]  /*9f50*/  ISETP.GT.AND P1, PT, R10.reuse, R11, PT ;  /* 0x0000000b0a00720c */ /* 0x040fe20003f24270 */
[----:B------:R-:W-:-:S12]  /*9f60*/  VIADD R10, R10, 0xffffffff ;  /* 0xffffffff0a0a7836 */ /* 0x000fd80000000000 */
[----:B------:R-:W-:Y:S05]  /*9f70*/  @P1 BRA `(.L_x_12285) ;  /* 0xfffffffc00d01947 */ /* 0x000fea000383ffff */
[----:B------:R-:W-:Y:S05]  /*9f80*/  BSYNC B1 ;  /* 0x0000000000017941 */ /* 0x000fea0003800000 */
.L_x_12283:
[----:B------:R-:W2:Y:S02]  /*9f90*/  LDL R0, [R1+0x70] ;  /* 0x0000700001007983 */ /* 0x000ea40000100800 */
[----:B--2---:R-:W-:-:S07]  /*9fa0*/  IMAD.SHL.U32 R0, R0, 0x80, RZ ;  /* 0x0000008000007824 */ /* 0x004fce00078e00ff */
.L_x_12282:
[----:B------:R-:W-:Y:S05]  /*9fb0*/  BSYNC B2 ;  /* 0x0000000000027941 */ /* 0x000fea0003800000 */
.L_x_12281:
        /* <DEDUP_REMOVED lines=23> */
.L_x_12288:
[----:B------:R-:W-:-:S13]  /*a130*/  ISETP.NE.AND P1, PT, R7, 0x1, PT ;  /* 0x000000010700780c */ /* 0x000fda0003f25270 */
[----:B------:R-:W0:Y:S02]  /*a140*/  @P1 LDC.64 R4, c[0x0][0xae0] ;  /* 0x0002b800ff041b82 */ /* 0x000e240000000a00 */
[----:B0-----:R-:W-:-:S05]  /*a150*/  @P1 IMAD.HI.U32 R4, R0, R4, RZ ;  /* 0x0000000400041227 */ /* 0x001fca00078e00ff */
[----:B------:R-:W-:-:S07]  /*a160*/  @P1 SHF.R.U32.HI R0, RZ, R5, R4 ;  /* 0x00000005ff001219 */ /* 0x000fce0000011604 */
.L_x_12289:
[----:B------:R-:W-:Y:S05]  /*a170*/  BSYNC B0 ;  /* 0x0000000000007941 */ /* 0x000fea0003800000 */
.L_x_12287:
[----:B------:R-:W-:-:S05]  /*a180*/  IMAD R3, R0, R7, RZ ;  /* 0x0000000700037224 */ /* 0x000fca00078e02ff */
[----:B------:R-:W-:-:S07]  /*a190*/  VIMNMX R2, R2, R3, !PT ;  /* 0x0000000302027248 */ /* 0x000fce0007fe0100 */
.L_x_12286:
[----:B------:R-:W-:-:S04]  /*a1a0*/  VIADD R2, R2, 0x5f ;  /* 0x0000005f02027836 */ /* 0x000fc80000000000 */
[----:B------:R-:W-:-:S05]  /*a1b0*/  IMAD.HI R2, R2, 0x2aaaaaab, RZ ;  /* 0x2aaaaaab02027827 */ /* 0x000fca00078e02ff */
[----:B------:R-:W-:-:S04]  /*a1c0*/  SHF.R.U32.HI R3, RZ, 0x1f, R2 ;  /* 0x0000001fff037819 */ /* 0x000fc80000011602 */
[----:B------:R-:W-:-:S04]  /*a1d0*/  LEA.HI.SX32 R2, R2, R3, 0x1c ;  /* 0x0000000302027211 */ /* 0x000fc800078fe2ff */
[----:B------:R-:W-:-:S04]  /*a1e0*/  VIMNMX R2, R2, UR45, !PT ;  /* 0x0000002d02027c48 */ /* 0x000fc8000ffe0100 */
[----:B------:R-:W-:-:S13]  /*a1f0*/  ISETP.GE.AND P1, PT, R10, R2, PT ;  /* 0x000000020a00720c */ /* 0x000fda0003f26270 */
[----:B------:R-:W-:Y:S05]  /*a200*/  @!P1 BRA `(.L_x_12290) ;  /* 0x0000009c00a89947 */ /* 0x000fea0003800000 */
.L_x_12307:
[----:B0-----:R-:W2:Y:S04]  /*a210*/  LD.E R3, desc[UR40][R16.64+0x218] ;  /* 0x0002182810037980 */ /* 0x001ea8000c101900 */
        /* <DEDUP_REMOVED lines=13> */
[----:B------:R-:W-:Y:S01]  /*a2f0*/  IMAD.MOV.U32 R5, RZ, RZ, R10 ;  /* 0x000000ffff057224 */ /* 0x000fe200078e000a */
[----:B------:R-:W-:Y:S05]  /*a300*/  YIELD ;  /* 0x0000000000007946 */ /* 0x000fea0003800000 */
[----:B------:R-:W-:Y:S01]  /*a310*/  BSSY B0, `(.L_x_12291) ;  /* 0x0000008000007945 */ /* 0x000fe20003800000 */
[----:B------:R-:W-:Y:S01]  /*a320*/  VIADD R10, R10, 0xffffffff ;  /* 0xffffffff0a0a7836 */ /* 0x000fe20000000000 */
[----:B------:R-:W-:Y:S01]  /*a330*/  ISETP.GT.AND P1, PT, R5, R2, PT ;  /* 0x000000020500720c */ /* 0x000fe20003f24270 */
[----:B-1----:R-:W-:Y:S01]  /*a340*/  @!P2 IMAD.MOV.U32 R3, RZ, RZ, RZ ;  /* 0x000000ffff03a224 */ /* 0x002fe200078e00ff */
[----:B--2---:R-:W-:-:S04]  /*a350*/  LOP3.LUT R0, R0, 0x1, RZ, 0xfc, !PT ;  /* 0x0000000100007812 */ /* 0x004fc800078efcff */
[----:B------:R-:W-:-:S13]  /*a360*/  ISETP.NE.AND P3, PT, R0, 0x3, PT ;  /* 0x000000030000780c */ /* 0x000fda0003f65270 */
[----:B0-----:R-:W-:Y:S05]  /*a370*/  @!P3 BRA `(.L_x_12292) ;  /* 0x000000000004b947 */ /* 0x001fea0003800000 */
[----:B------:R-:W-:Y:S01]  /*a380*/  BPT.TRAP 0x1 ;  /* 0x000000040000795c */ /* 0x000fe20000300000 */
.L_x_12292:
[----:B------:R-:W-:Y:S05]  /*a390*/  BSYNC B0 ;  /* 0x0000000000007941 */ /* 0x000fea0003800000 */
.L_x_12291:
[----:B------:R-:W2:Y:S01]  /*a3a0*/  LD.E.64 R4, desc[UR40][R18.64+0x8] ;  /* 0x0000082812047980 */ /* 0x000ea2000c101b00 */
        /* <DEDUP_REMOVED lines=12> */
.L_x_12294:
[----:B------:R-:W-:Y:S05]  /*a470*/  BSYNC B0 ;  /* 0x0000000000007941 */ /* 0x000fea0003800000 */
.L_x_12293:
        /* <DEDUP_REMOVED lines=8> */
.L_x_12296:
[----:B------:R-:W-:Y:S05]  /*a500*/  BSYNC B0 ;  /* 0x0000000000007941 */ /* 0x000fea0003800000 */
.L_x_12295:
[----:B0-----:R-:W2:Y:S04]  /*a510*/  LD.E R3, desc[UR40][R16.64+0x218] ;  /* 0x0002182810037980 */ /* 0x001ea8000c101900 */
[----:B------:R-:W2:Y:S01]  /*a520*/  LDL.64 R12, [R1+0xa0] ;  /* 0x0000a000010c7983 */ /* 0x000ea20000100a00 */
[----:B------:R-:W-:Y:S05]  /*a530*/  WARPSYNC.ALL ;  /* 0x0000000000007948 */ /* 0x000fea0003800000 */
[----:B------:R-:W3:Y:S04]  /*a540*/  LDL.64 R14, [R1+0x98] ;  /* 0x00009800010e7983 */ /* 0x000ee80000100a00 */
[----:B------:R-:W4:Y:S04]  /*a550*/  LDL.64 R4, [R1+0x98] ;  /* 0x0000980001047983 */ /* 0x000f280000100a00 */
[----:B-----5:R-:W4:Y:S01]  /*a560*/  LDL.64 R6, [R1+0x98] ;  /* 0x0000980001067983 */ /* 0x020f220000100a00 */
[----:B--2---:R-:W-:-:S03]  /*a570*/  IMAD R12, R3, 0x300, R12 ;  /* 0x00000300030c7824 */ /* 0x004fc600078e020c */
[----:B------:R-:W2:Y:S01]  /*a580*/  LDL.64 R8, [R1+0x98] ;  /* 0x0000980001087983 */ /* 0x000ea20000100a00 */
[----:B------:R-:W-:Y:S01]  /*a590*/  R2UR UR7, R13 ;  /* 0x000000000d0772ca */ /* 0x000fe200000e0000 */
[----:B------:R-:W-:Y:S01]  /*a5a0*/  WARPGROUP.ARRIVE ;  /* 0x00000000000079c5 */ /* 0x000fe20000000000 */
[----:B------:R-:W-:Y:S01]  /*a5b0*/  R2UR UR6, R12 ;  /* 0x000000000c0672ca */ /* 0x000fe200000e0000 */
[----:B------:R-:W2:Y:S01]  /*a5c0*/  LDL R20, [R1+0x54] ;  /* 0x0000540001147983 */ /* 0x000ea20000100800 */
[----:B------:R-:W-:-:S03]  /*a5d0*/  IMAD.MOV.U32 R0, RZ, RZ, 0x1 ;  /* 0x00000001ff007424 */ /* 0x000fc600078e00ff */
[----:B------:R0:W-:Y:S04]  /*a5e0*/  STL [R1+0x80], RZ ;  /* 0x000080ff01007387 */ /* 0x0001e80000100800 */
[----:B------:R0:W-:Y:S04]  /*a5f0*/  STL [R1+0x80], R0 ;  /* 0x0000800001007387 */ /* 0x0001e80000100800 */
[----:B------:R0:W-:Y:S04]  /*a600*/  STL [R1+0x80], R0 ;  /* 0x0000800001007387 */ /* 0x0001e80000100800 */
[----:B------:R0:W-:Y:S04]  /*a610*/  STL [R1+0x80], R0 ;  /* 0x0000800001007387 */ /* 0x0001e80000100800 */
[----:B------:R0:W-:Y:S01]  /*a620*/  STL [R1+0x80], R0 ;  /* 0x0000800001007387 */ /* 0x0001e20000100800 */
[----:B---3--:R-:W-:-:S02]  /*a630*/  R2UR UR4, R14 ;  /* 0x000000000e0472ca */ /* 0x008fc400000e0000 */
[----:B------:R-:W-:-:S13]  /*a640*/  R2UR UR5, R15 ;  /* 0x000000000f0572ca */ /* 0x000fda00000e0000 */
[----:B------:R-:W-:Y:S01]  /*a650*/  HGMMA.64x96x16.F32 R24, gdesc[UR4], RZ, !UPT, gsb0 ;  /* 0x01600000041879f0 */ /* 0x000fe2000c0008ff */
        /* <DEDUP_REMOVED lines=9> */
[----:B------:R0:W5:Y:S04]  /*a6f0*/  LD.E R3, desc[UR40][R16.64+0x218] ;  /* 0x0002182810037980 */ /* 0x000168000c101900 */
[----:B------:R0:W5:Y:S01]  /*a700*/  LD.E R11, desc[UR40][R16.64+0x21c] ;  /* 0x00021c28100b7980 */ /* 0x000162000c101900 */
[----:B------:R-:W-:-:S06]  /*a710*/  WARPGROUP.ARRIVE ;  /* 0x00000000000079c5 */ /* 0x000fcc0000000000 */
[----:B------:R-:W-:Y:S01]  /*a720*/  HGMMA.64x96x16.F32 R24, gdesc[UR4], R24, gsb0 ;  /* 0x01600000041879f0 */ /* 0x000fe20008000818 */
[----:B------:R-:W-:Y:S02]  /*a730*/  VIADD R4, R12, 0x4 ;  /* 0x000000040c047836 */ /* 0x000fe40000000000 */
[----:B------:R-:W-:Y:S01]  /*a740*/  IMAD.MOV.U32 R5, RZ, RZ, R13 ;  /* 0x000000ffff057224 */ /* 0x000fe200078e000d */
[----:B------:R-:W-:Y:S02]  /*a750*/  R2UR UR4, R6 ;  /* 0x00000000060472ca */ /* 0x000fe400000e0000 */
[----:B------:R-:W-:Y:S02]  /*a760*/  R2UR UR6, R4 ;  /* 0x00000000040672ca */ /* 0x000fe400000e0000 */
[----:B------:R-:W-:Y:S02]  /*a770*/  R2UR UR7, R5 ;  /* 0x00000000050772ca */ /* 0x000fe400000e0000 */
[----:B------:R-:W-:Y:S01]  /*a780*/  R2UR UR5, R7 ;  /* 0x00000000070572ca */ /* 0x000fe200000e0000 */
[----:B------:R-:W-:-:S02]  /*a790*/  VIADD R4, R12, 0x6 ;  /* 0x000000060c047836 */ /* 0x000fc40000000000 */
[----:B--2---:R-:W-:Y:S01]  /*a7a0*/  VIADD R8, R8, 0x6 ;  /* 0x0000000608087836 */ /* 0x004fe20000000000 */
[----:B------:R-:W-:Y:S02]  /*a7b0*/  WARPGROUP.DEPBAR.LE gsb0, 0x0 ;  /* 0x00008000000079c5 */ /* 0x000fe40000010000 */
[----:B------:R-:W-:-:S07]  /*a7c0*/  WARPGROUP.ARRIVE ;  /* 0x00000000000079c5 */ /* 0x000fce0000000000 */
[----:B------:R-:W-:Y:S01]  /*a7d0*/  HGMMA.64x96x16.F32 R24, gdesc[UR4], R24, gsb0 ;  /* 0x01600000041879f0 */ /* 0x000fe20008000818 */
[----:B------:R-:W-:Y:S01]  /*a7e0*/  IMAD.MOV.U32 R5, RZ, RZ, R13 ;  /* 0x000000ffff057224 */ /* 0x000fe200078e000d */
[----:B------:R-:W-:Y:S02]  /*a7f0*/  R2UR UR6, R4 ;  /* 0x00000000040672ca */ /* 0x000fe400000e0000 */
[----:B------:R-:W-:Y:S02]  /*a800*/  R2UR UR4, R8 ;  /* 0x00000000080472ca */ /* 0x000fe400000e0000 */
[----:B------:R-:W-:Y:S02]  /*a810*/  R2UR UR7, R5 ;  /* 0x00000000050772ca */ /* 0x000fe400000e0000 */
[----:B------:R-:W-:Y:S02]  /*a820*/  R2UR UR5, R9 ;  /* 0x00000000090572ca */ /* 0x000fe400000e0000 */
[----:B------:R-:W-:-:S04]  /*a830*/  LOP3.LUT R20, R20, 0x1, RZ, 0xfc, !PT ;  /* 0x0000000114147812 */ /* 0x000fc800078efcff */
[----:B------:R-:W-:Y:S01]  /*a840*/  ISETP.NE.AND P3, PT, R20, 0x3, PT ;  /* 0x000000031400780c */ /* 0x000fe20003f65270 */
[----:B------:R-:W-:Y:S02]  /*a850*/  WARPGROUP.DEPBAR.LE gsb0, 0x0 ;  /* 0x00008000000079c5 */ /* 0x000fe40000010000 */
[----:B------:R-:W-:-:S06]  /*a860*/  WARPGROUP.ARRIVE ;  /* 0x00000000000079c5 */ /* 0x000fcc0000000000 */
[----:B------:R-:W-:Y:S01]  /*a870*/  HGMMA.64x96x16.F32 R24, gdesc[UR4], R24, gsb0 ;  /* 0x01600000041879f0 */ /* 0x000fe20008000818 */
[----:B------:R-:W-:Y:S02]  /*a880*/  BSSY B0, `(.L_x_12298) ;  /* 0x0000004000007945 */ /* 0x000fe40003800000 */
[----:B------:R-:W-:Y:S02]  /*a890*/  WARPGROUP.DEPBAR.LE gsb0, 0x0 ;  /* 0x00008000000079c5 */ /* 0x000fe40000010000 */
[----:B0-----:R-:W-:Y:S05]  /*a8a0*/  @!P3 BRA `(.L_x_12299) ;  /* 0x000000000004b947 */ /* 0x001fea0003800000 */
[----:B------:R-:W-:Y:S01]  /*a8b0*/  BPT.TRAP 0x1 ;  /* 0x000000040000795c */ /* 0x000fe20000300000 */
.L_x_12299:
[----:B------:R-:W-:Y:S05]  /*a8c0*/  BSYNC B0 ;  /* 0x0000000000007941 */ /* 0x000fea0003800000 */
.L_x_12298:
[----:B------:R-:W2:Y:S01]  /*a8d0*/  LDL.64 R4, [R1+0x40] ;  /* 0x0000400001047983 */ /* 0x000ea20000100a00 */
[----:B-----5:R-:W-:Y:S02]  /*a8e0*/  SHF.L.U32 R8, R11, 0x1f, RZ ;  /* 0x0000001f0b087819 */ /* 0x020fe400000006ff */
[----:B--2---:R-:W-:-:S05]  /*a8f0*/  MOV R6, R4 ;  /* 0x0000000400067202 */ /* 0x004fca0000000f00 */
[----:B------:R-:W-:-:S04]  /*a900*/  IMAD R3, R3, 0x8, R6 ;  /* 0x0000000803037824 */ /* 0x000fc800078e0206 */
[----:B------:R0:W1:Y:S01]  /*a910*/  SYNCS.PHASECHK.TRANS64.TRYWAIT P2, [R3+URZ], R8 ;  /* 0x00000008030075a7 */ /* 0x000062000804017f */
[----:B------:R0:W5:Y:S04]  /*a920*/  LD.E R4, desc[UR40][R16.64+0x218] ;  /* 0x0002182810047980 */ /* 0x000168000c101900 */
[----:B------:R0:W5:Y:S01]  /*a930*/  LD.E R5, desc[UR40][R16.64+0x21c] ;  /* 0x00021c2810057980 */ /* 0x000162000c101900 */
[----:B------:R-:W-:Y:S04]  /*a940*/  BSSY B0, `(.L_x_12300) ;  /* 0x0000003000007945 */ /* 0x000fe80003800000 */
[----:B------:R-:W-:Y:S05]  /*a950*/  @!P3 BRA `(.L_x_12301) ;  /* 0x000000000004b947 */ /* 0x000fea0003800000 */
[----:B------:R-:W-:Y:S01]  /*a960*/  BPT.TRAP 0x1 ;  /* 0x000000040000795c */ /* 0x000fe20000300000 */
.L_x_12301:
[----:B------:R-:W-:Y:S05]  /*a970*/  BSYNC B0 ;  /* 0x0000000000007941 */ /* 0x000fea0003800000 */
.L_x_12300:
[----:B------:R-:W-:Y:S04]  /*a980*/  BSSY B0, `(.L_x_12302) ;  /* 0x0000006000007945 */ /* 0x000fe80003800000 */
[----:B-1----:R-:W-:Y:S05]  /*a990*/  @P2 BRA `(.L_x_12303) ;  /* 0x0000000000102947 */ /* 0x002fea0003800000 */
[----:B-----5:R-:W-:Y:S01]  /*a9a0*/  IMAD R4, R4, 0x8, R6 ;  /* 0x0000000804047824 */ /* 0x020fe200078e0206 */
[----:B------:R-:W-:-:S04]  /*a9b0*/  SHF.L.U32 R5, R5, 0x1f, RZ ;  /* 0x0000001f05057819 */ /* 0x000fc800000006ff */
[----:B------:R-:W1:Y:S02]  /*a9c0*/  SYNCS.PHASECHK.TRANS64.TRYWAIT P2, [R4+URZ], R5 ;  /* 0x00000005040075a7 */ /* 0x000e64000804017f */
[----:B-1----:R-:W-:Y:S05]  /*a9d0*/  @!P2 BRA `(.L_x_12304) ;  /* 0x0000022400d4a947 */ /* 0x002fea0003800000 */
.L_x_12303:
[----:B------:R-:W-:Y:S05]  /*a9e0*/  BSYNC B0 ;  /* 0x0000000000007941 */ /* 0x000fea0003800000 */
.L_x_12302:
[----:B------:R-:W2:Y:S04]  /*a9f0*/  LD.E R11, desc[UR40][R16.64+0x218] ;  /* 0x00021828100b7980 */ /* 0x000ea8000c101900 */
[----:B-1---5:R-:W2:Y:S04]  /*aa00*/  LDL.64 R4, [R1+0x118] ;  /* 0x0001180001047983 */ /* 0x022ea80000100a00 */
[----:B0-----:R-:W3:Y:S04]  /*aa10*/  LDL R3, [R1+0x90] ;  /* 0x0000900001037983 */ /* 0x001ee80000100800 */
[----:B------:R-:W4:Y:S04]  /*aa20*/  LDL.64 R6, [R1+0x110] ;  /* 0x0001100001067983 */ /* 0x000f280000100a00 */
[----:B------:R-:W4:Y:S04]  /*aa30*/  LDL.64 R14, [R1+0x110] ;  /* 0x00011000010e7983 */ /* 0x000f280000100a00 */
[----:B------:R-:W4:Y:S04]  /*aa40*/  LDL.64 R12, [R1+0x110] ;  /* 0x00011000010c7983 */ /* 0x000f280000100a00 */
[----:B------:R-:W4:Y:S01]  /*aa50*/  LDL.64 R8, [R1+0x110] ;  /* 0x0001100001087983 */ /* 0x000f220000100a00 */
[----:B------:R-:W-:Y:S05]  /*aa60*/  WARPSYNC.ALL ;  /* 0x0000000000007948 */ /* 0x000fea0003800000 */
[----:B------:R-:W-:Y:S01]  /*aa70*/  WARPGROUP.ARRIVE ;  /* 0x00000000000079c5 */ /* 0x000fe20000000000 */
        /* <DEDUP_REMOVED lines=137> */
[----:B---3--:R-:W-:Y:S01]  /*b310*/  VIADD R14, R14, 0xc02 ;  /* 0x00000c020e0e7836 */ /* 0x008fe20000000000 */
        /* <DEDUP_REMOVED lines=28> */
[----:B------:R-:W0:Y:S01]  /*b4e0*/  S2R R72, SR_TID.X ;  /* 0x0000000000487919 */ /* 0x000e220000002100 */
[----:B------:R-:W-:Y:S04]  /*b4f0*/  STL [R1+0x90], R0 ;  /* 0x0000900001007387 */ /* 0x000fe80000100800 */
[----:B------:R-:W-:Y:S01]  /*b500*/  STL [R1+0x90], R0 ;  /* 0x0000900001007387 */ /* 0x000fe20000100800 */
[----:B------:R-:W-:-:S02]  /*b510*/  WARPGROUP.DEPBAR.LE gsb0, 0x0 ;  /* 0x00008000000079c5 */ /* 0x000fc40000010000 */
[----:B------:R-:W-:-:S06]  /*b520*/  WARPGROUP.ARRIVE ;  /* 0x00000000000079c5 */ /* 0x000fcc0000000000 */
[----:B------:R-:W-:Y:S01]  /*b530*/  HGMMA.64x96x16.F32 R24, gdesc[UR4], R24, gsb0 ;  /* 0x01600000041879f0 */ /* 0x000fe20008000818 */
[----:B------:R-:W-:Y:S01]  /*b540*/  STL [R1+0x90], R0 ;  /* 0x0000900001007387 */ /* 0x000fe20000100800 */
[----:B0-----:R-:W-:-:S03]  /*b550*/  SHF.R.U32.HI R73, RZ, 0x7, R72 ;  /* 0x00000007ff497819 */ /* 0x001fc60000011648 */
[----:B------:R-:W-:Y:S04]  /*b560*/  STL [R1+0x90], R0 ;  /* 0x0000900001007387 */ /* 0x000fe80000100800 */
[----:B------:R-:W-:Y:S04]  /*b570*/  STL [R1+0x90], R0 ;  /* 0x0000900001007387 */ /* 0x000fe80000100800 */
[----:B------:R-:W-:Y:S04]  /*b580*/  STL [R1+0x90], R0 ;  /* 0x0000900001007387 */ /* 0x000fe80000100800 */
[----:B------:R-:W-:Y:S01]  /*b590*/  STL [R1+0x90], R0 ;  /* 0x0000900001007387 */ /* 0x000fe20000100800 */
[----:B------:R-:W-:-:S03]  /*b5a0*/  IADD3 R6, -R73, 0xb, RZ ;  /* 0x0000000b49067810 */ /* 0x000fc60007ffe1ff */
        /* <DEDUP_REMOVED lines=17> */
[----:B------:R-:W2:Y:S04]  /*b6c0*/  LDL.64 R12, [R1+0x170] ;  /* 0x00017000010c7983 */ /* 0x000ea80000100a00 */
[----:B------:R-:W3:Y:S04]  /*b6d0*/  LD.E.64 R4, desc[UR40][R16.64+0x230] ;  /* 0x0002302810047980 */ /* 0x000ee8000c101b00 */
[----:B--2---:R-:W2:Y:S02]  /*b6e0*/  LD.E R9, desc[UR40][R12.64] ;  /* 0x000000280c097980 */ /* 0x004ea4000c101900 */
[-C--:B--2---:R-:W-:Y:S01]  /*b6f0*/  FMUL.FTZ R7, R24, R9.reuse ;  /* 0x0000000918077220 */ /* 0x084fe20000410000 */
[-C--:B------:R-:W-:Y:S01]  /*b700*/  FMUL.FTZ R8, R25, R9.reuse ;  /* 0x0000000919087220 */ /* 0x080fe20000410000 */
[----:B------:R-:W-:-:S04]  /*b710*/  FMUL.FTZ R15, R28, R9 ;  /* 0x000000091c0f7220 */ /* 0x000fc80000410000 */
[----:B------:R-:W3:Y:S01]  /*b720*/  MUFU.TANH R7, R7 ;  /* 0x0000000700077308 */ /* 0x000ee20000002400 */
[-C--:B------:R-:W-:Y:S01]  /*b730*/  FMUL.FTZ R18, R29, R9.reuse ;  /* 0x000000091d127220 */ /* 0x080fe20000410000 */
[----:B------:R-:W-:-:S06]  /*b740*/  FMUL.FTZ R19, R32, R9 ;  /* 0x0000000920137220 */ /* 0x000fcc0000410000 */
[----:B------:R-:W2:Y:S01]  /*b750*/  MUFU.TANH R8, R8 ;  /* 0x0000000800087308 */ /* 0x000ea20000002400 */
[----:B------:R-:W-:-:S07]  /*b760*/  FMUL.FTZ R28, R33, R9 ;  /* 0x00000009211c7220 */ /* 0x000fce0000410000 */
[----:B------:R-:W4:Y:S01]  /*b770*/  MUFU.TANH R15, R15 ;  /* 0x0000000f000f7308 */ /* 0x000f220000002400 */
[----:B---3--:R-:W-:Y:S01]  /*b780*/  FMNMX.FTZ R13, R7, R4, !PT ;  /* 0x00000004070d7209 */ /* 0x008fe20007810000 */
[----:B------:R-:W-:-:S06]  /*b790*/  FMUL.FTZ R29, R36, R9 ;  /* 0x00000009241d7220 */ /* 0x000fcc0000410000 */
[----:B------:R-:W3:Y:S01]  /*b7a0*/  MUFU.TANH R18, R18 ;  /* 0x0000001200127308 */ /* 0x000ee20000002400 */
[----:B------:R-:W-:Y:S01]  /*b7b0*/  FMUL.FTZ R11, R30, R9 ;  /* 0x000000091e0b7220 */ /* 0x000fe20000410000 */
[----:B--2---:R-:W-:-:S06]  /*b7c0*/  FMNMX.FTZ R12, R8, R13, !PT ;  /* 0x0000000d080c7209 */ /* 0x004fcc0007810000 */
[----:B------:R-:W2:Y:S01]  /*b7d0*/  MUFU.TANH R19, R19 ;  /* 0x0000001300137308 */ /* 0x000ea20000002400 */
[----:B------:R-:W-:Y:S01]  /*b7e0*/  FMUL.FTZ R30, R37, R9 ;  /* 0x00000009251e7220 */ /* 0x000fe20000410000 */
[----:B----4-:R-:W-:-:S06]  /*b7f0*/  FMNMX.FTZ R13, R15, R12, !PT ;  /* 0x0000000c0f0d7209 */ /* 0x010fcc0007810000 */
[----:B------:R-:W4:Y:S01]  /*b800*/  MUFU.TANH R28, R28 ;  /* 0x0000001c001c7308 */ /* 0x000f220000002400 */
[-C--:B------:R-:W-:Y:S01]  /*b810*/  FMUL.FTZ R32, R40, R9.reuse ;  /* 0x0000000928207220 */ /* 0x080fe20000410000 */
[----:B------:R-:W-:Y:S01]  /*b820*/  FMUL.FTZ R20, R34, R9 ;  /* 0x0000000922147220 */ /* 0x000fe20000410000 */
[----:B---3--:R-:W-:-:S05]  /*b830*/  FMNMX.FTZ R12, R18, R13, !PT ;  /* 0x0000000d120c7209 */ /* 0x008fca0007810000 */
        /* <DEDUP_REMOVED lines=14> */
[-C--:B------:R-:W-:Y:S01]  /*b920*/  FMUL.FTZ R48, R49, R9.reuse ;  /* 0x0000000931307220 */ /* 0x080fe20000410000 */
[----:B0-----:R-:W-:Y:S01]  /*b930*/  FMUL.FTZ R6, R26, R9 ;  /* 0x000000091a067220 */ /* 0x001fe20000410000 */
[----:B----4-:R-:W-:-:S05]  /*b940*/  FMNMX.FTZ R13, R32, R13, !PT ;  /* 0x0000000d200d7209 */ /* 0x010fca0007810000 */
[----:B------:R-:W0:Y:S01]  /*b950*/  MUFU.TANH R45, R45 ;  /* 0x0000002d002d7308 */ /* 0x000e220000002400 */
[-C--:B------:R-:W-:Y:S01]  /*b960*/  FMUL.FTZ R49, R52, R9.reuse ;  /* 0x0000000934317220 */ /* 0x080fe20000410000 */
[-C--:B-1----:R-:W-:Y:S01]  /*b970*/  FMUL.FTZ R3, R27, R9.reuse ;  /* 0x000000091b037220 */ /* 0x082fe20000410000 */
[----:B------:R-:W-:-:S05]  /*b980*/  FMUL.FTZ R41, R50, R9 ;  /* 0x0000000932297220 */ /* 0x000fca0000410000 */
[----:B------:R-:W1:Y:S01]  /*b990*/  MUFU.TANH R47, R47 ;  /* 0x0000002f002f7308 */ /* 0x000e620000002400 */
[----:B---3--:R-:W-:Y:S01]  /*b9a0*/  FMNMX.FTZ R13, R34, R13, !PT ;  /* 0x0000000d220d7209 */ /* 0x008fe20007810000 */
[-C--:B------:R-:W-:Y:S01]  /*b9b0*/  FMUL.FTZ R50, R53, R9.reuse ;  /* 0x0000000935327220 */ /* 0x080fe20000410000 */
[----:B------:R-:W-:-:S05]  /*b9c0*/  FMUL.FTZ R27, R42, R9 ;  /* 0x000000092a1b7220 */ /* 0x000fca0000410000 */
[----:B------:R-:W3:Y:S01]  /*b9d0*/  MUFU.TANH R48, R48 ;  /* 0x0000003000307308 */ /* 0x000ee20000002400 */
[----:B------:R-:W-:Y:S01]  /*b9e0*/  FMUL.FTZ R42, R51, R9 ;  /* 0x00000009332a7220 */ /* 0x000fe20000410000 */
[----:B--2---:R-:W-:Y:S01]  /*b9f0*/  FMNMX.FTZ R12, R36, R13, !PT ;  /* 0x0000000d240c7209 */ /* 0x004fe20007810000 */
[----:B------:R-:W-:-:S05]  /*ba00*/  FMUL.FTZ R51, R56, R9 ;  /* 0x0000000938337220 */ /* 0x000fca0000410000 */
[----:B------:R-:W2:Y:S01]  /*ba10*/  MUFU.TANH R6, R6 ;  /* 0x0000000600067308 */ /* 0x000ea20000002400 */
[----:B------:R-:W-:Y:S01]  /*ba20*/  FMUL.FTZ R14, R31, R9 ;  /* 0x000000091f0e7220 */ /* 0x000fe20000410000 */
[----:B0-----:R-:W-:-:S06]  /*ba30*/  FMNMX.FTZ R12, R45, R12, !PT ;  /* 0x0000000c2d0c7209 */ /* 0x001fcc0007810000 */
[----:B------:R-:W0:Y:S01]  /*ba40*/  MUFU.TANH R49, R49 ;  /* 0x0000003100317308 */ /* 0x000e220000002400 */
[----:B------:R-:W-:Y:S01]  /*ba50*/  FMUL.FTZ R52, R57, R9 ;  /* 0x0000000939347220 */ /* 0x000fe20000410000 */
[----:B-1----:R-:W-:-:S06]  /*ba60*/  FMNMX.FTZ R13, R47, R12, !PT ;  /* 0x0000000c2f0d7209 */ /* 0x002fcc0007810000 */
[----:B------:R-:W1:Y:S01]  /*ba70*/  MUFU.TANH R3, R3 ;  /* 0x0000000300037308 */ /* 0x000e620000002400 */
[----:B------:R-:W-:-:S07]  /*ba80*/  FMUL.FTZ R53, R60, R9 ;  /* 0x000000093c357220 */ /* 0x000fce0000410000 */
[----:B------:R-:W4:Y:S01]  /*ba90*/  MUFU.TANH R50, R50 ;  /* 0x0000003200327308 */ /* 0x000f220000002400 */
[-C--:B------:R-:W-:Y:S01]  /*baa0*/  FMUL.FTZ R24, R38, R9.reuse ;  /* 0x0000000926187220 */ /* 0x080fe20000410000 */
[----:B------:R-:W-:-:S06]  /*bab0*/  FMUL.FTZ R38, R43, R9 ;  /* 0x000000092b267220 */ /* 0x000fcc0000410000 */
        /* <DEDUP_REMOVED lines=9> */
[----:B0-----:R-:W-:-:S06]  /*bb50*/  FMNMX.FTZ R13, R49, R56, !PT ;  /* 0x00000038310d7209 */ /* 0x001fcc0007810000 */
[----:B------:R-:W0:Y:S01]  /*bb60*/  MUFU.TANH R52, R52 ;  /* 0x0000003400347308 */ /* 0x000e220000002400 */
[----:B------:R-:W-:Y:S01]  /*bb70*/  FMUL.FTZ R55, R64, R9 ;  /* 0x0000000940377220 */ /* 0x000fe20000410000 */
[----:B-1----:R-:W-:-:S06]  /*bb80*/  FMNMX.FTZ R12, R3, R12, !PT ;  /* 0x0000000c030c7209 */ /* 0x002fcc0007810000 */
[----:B------:R-:W1:Y:S01]  /*bb90*/  MUFU.TANH R20, R20 ;  /* 0x0000001400147308 */ /* 0x000e620000002400 */
[----:B----4-:R-:W-:Y:S01]  /*bba0*/  FMNMX.FTZ R56, R50, R13, !PT ;  /* 0x0000000d32387209 */ /* 0x010fe20007810000 */
[----:B------:R-:W-:-:S06]  /*bbb0*/  FMUL.FTZ R57, R65, R9 ;  /* 0x0000000941397220 */ /* 0x000fcc0000410000 */
[----:B------:R-:W4:Y:S01]  /*bbc0*/  MUFU.TANH R53, R53 ;  /* 0x0000003500357308 */ /* 0x000f220000002400 */
[----:B------:R-:W-:Y:S01]  /*bbd0*/  FMUL.FTZ R26, R39, R9 ;  /* 0x00000009271a7220 */ /* 0x000fe20000410000 */
[----:B------:R-:W-:-:S06]  /*bbe0*/  FMNMX.FTZ R13, R11, R12, !PT ;  /* 0x0000000c0b0d7209 */ /* 0x000fcc0007810000 */
[----:B------:R-:W4:Y:S01]  /*bbf0*/  MUFU.TANH R21, R21 ;  /* 0x0000001500157308 */ /* 0x000f220000002400 */
[----:B---3--:R-:W-:Y:S01]  /*bc00*/  FMNMX.FTZ R25, R51, R56, !PT ;  /* 0x0000003833197209 */ /* 0x008fe20007810000 */
[----:B------:R-:W-:-:S06]  /*bc10*/  FMUL.FTZ R60, R68, R9 ;  /* 0x00000009443c7220 */ /* 0x000fcc0000410000 */
[----:B------:R-:W3:Y:S01]  /*bc20*/  MUFU.TANH R54, R54 ;  /* 0x0000003600367308 */ /* 0x000ee20000002400 */
[----:B--2---:R-:W-:Y:S01]  /*bc30*/  FMNMX.FTZ R13, R14, R13, !PT ;  /* 0x0000000d0e0d7209 */ /* 0x004fe20007810000 */
[----:B------:R-:W-:Y:S01]  /*bc40*/  FMUL.FTZ R64, R69, R9 ;  /* 0x0000000945407220 */ /* 0x000fe20000410000 */
[----:B0-----:R-:W-:-:S05]  /*bc50*/  FMNMX.FTZ R56, R52, R25, !PT ;  /* 0x0000001934387209 */ /* 0x001fca0007810000 */
[----:B------:R-:W0:Y:S01]  /*bc60*/  MUFU.TANH R55, R55 ;  /* 0x0000003700377308 */ /* 0x000e220000002400 */
[----:B-1----:R-:W-:-:S07]  /*bc70*/  FMNMX.FTZ R12, R20, R13, !PT ;  /* 0x0000000d140c7209 */ /* 0x002fce0007810000 */
[----:B------:R-:W1:Y:S01]  /*bc80*/  MUFU.TANH R24, R24 ;  /* 0x0000001800187308 */ /* 0x000e620000002400 */
[----:B----4-:R-:W-:-:S07]  /*bc90*/  FMNMX.FTZ R25, R53, R56, !PT ;  /* 0x0000003835197209 */ /* 0x010fce0007810000 */
[----:B------:R-:W2:Y:S01]  /*bca0*/  MUFU.TANH R57, R57 ;  /* 0x0000003900397308 */ /* 0x000ea20000002400 */
[----:B------:R-:W-:-:S07]  /*bcb0*/  FMUL.FTZ R39, R46, R9 ;  /* 0x000000092e277220 */ /* 0x000fce0000410000 */
[----:B------:R-:W4:Y:S01]  /*bcc0*/  MUFU.TANH R26, R26 ;  /* 0x0000001a001a7308 */ /* 0x000f220000002400 */
[----:B------:R-:W-:Y:S02]  /*bcd0*/  FMNMX.FTZ R13, R21, R12, !PT ;  /* 0x0000000c150d7209 */ /* 0x000fe40007810000 */
[----:B---3--:R-:W-:-:S05]  /*bce0*/  FMNMX.FTZ R12, R54, R25, !PT ;  /* 0x00000019360c7209 */ /* 0x008fca0007810000 */
[----:B------:R-:W3:Y:S01]  /*bcf0*/  MUFU.TANH R60, R60 ;  /* 0x0000003c003c7308 */ /* 0x000ee20000002400 */
[----:B------:R-:W-:-:S07]  /*bd00*/  FMUL.FTZ R46, R58, R9 ;  /* 0x000000093a2e7220 */ /* 0x000fce0000410000 */
[----:B------:R-:W3:Y:S01]  /*bd10*/  MUFU.TANH R27, R27 ;  /* 0x0000001b001b7308 */ /* 0x000ee20000002400 */
[----:B0-----:R-:W-:-:S07]  /*bd20*/  FMNMX.FTZ R58, R55, R12, !PT ;  /* 0x0000000c373a7209 */ /* 0x001fce0007810000 */
[----:B------:R-:W0:Y:S01]  /*bd30*/  MUFU.TANH R64, R64 ;  /* 0x0000004000407308 */ /* 0x000e220000002400 */
[----:B-1----:R-:W-:-:S07]  /*bd40*/  FMNMX.FTZ R13, R24, R13, !PT ;  /* 0x0000000d180d7209 */ /* 0x002fce0007810000 */
[----:B------:R-:W1:Y:S01]  /*bd50*/  MUFU.TANH R38, R38 ;  /* 0x0000002600267308 */ /* 0x000e620000002400 */
[----:B--2---:R-:W-:Y:S02]  /*bd60*/  FMNMX.FTZ R25, R57, R58, !PT ;  /* 0x0000003a39197209 */ /* 0x004fe40007810000 */
[----:B----4-:R-:W-:-:S05]  /*bd70*/  FMNMX.FTZ R12, R26, R13, !PT ;  /* 0x0000000d1a0c7209 */ /* 0x010fca0007810000 */
[----:B------:R-:W2:Y:S01]  /*bd80*/  MUFU.TANH R39, R39 ;  /* 0x0000002700277308 */ /* 0x000ea20000002400 */
[----:B---3--:R-:W-:Y:S02]  /*bd90*/  FMNMX.FTZ R25, R60, R25, !PT ;  /* 0x000000193c197209 */ /* 0x008fe40007810000 */
[----:B------:R-:W-:-:S05]  /*bda0*/  FMNMX.FTZ R13, R27, R12, !PT ;  /* 0x0000000c1b0d7209 */ /* 0x000fca0007810000 */
[----:B------:R-:W3:Y:S01]  /*bdb0*/  MUFU.TANH R40, R40 ;  /* 0x0000002800287308 */ /* 0x000ee20000002400 */
[----:B0-----:R-:W-:Y:S02]  /*bdc0*/  FMNMX.FTZ R25, R64, R25, !PT ;  /* 0x0000001940197209 */ /* 0x001fe40007810000 */
[----:B-1----:R-:W-:-:S05]  /*bdd0*/  FMNMX.FTZ R12, R38, R13, !PT ;  /* 0x0000000d260c7209 */ /* 0x002fca0007810000 */
[----:B------:R-:W0:Y:S01]  /*bde0*/  MUFU.TANH R41, R41 ;  /* 0x0000002900297308 */ /* 0x000e220000002400 */
[----:B--2---:R-:W-:Y:S01]  /*bdf0*/  FMNMX.FTZ R13, R39, R12, !PT ;  /* 0x0000000c270d7209 */ /* 0x004fe20007810000 */
[----:B------:R-:W1:Y:S06]  /*be00*/  SHFL.BFLY PT, R68, R25, 0x2, 0x1f ;  /* 0x0c401f0019447f89 */ /* 0x000e6c00000e0000 */
[----:B------:R-:W2:Y:S01]  /*be10*/  MUFU.TANH R42, R42 ;  /* 0x0000002a002a7308 */ /* 0x000ea20000002400 */
[----:B---3--:R-:W-:Y:S01]  /*be20*/  FMNMX.FTZ R12, R40, R13, !PT ;  /* 0x0000000d280c7209 */ /* 0x008fe20007810000 */
[----:B------:R-:W-:-:S06]  /*be30*/  FMUL.FTZ R56, R59, R9 ;  /* 0x000000093b387220 */ /* 0x000fcc0000410000 */
[----:B------:R-:W3:Y:S01]  /*be40*/  MUFU.TANH R43, R43 ;  /* 0x0000002b002b7308 */ /* 0x000ee20000002400 */
[----:B0-----:R-:W-:Y:S01]  /*be50*/  FMNMX.FTZ R13, R41, R12, !PT ;  /* 0x0000000c290d7209 */ /* 0x001fe20007810000 */
[----:B------:R-:W-:-:S06]  /*be60*/  FMUL.FTZ R58, R62, R9 ;  /* 0x000000093e3a7220 */ /* 0x000fcc0000410000 */
[----:B------:R-:W0:Y:S01]  /*be70*/  MUFU.TANH R44, R44 ;  /* 0x0000002c002c7308 */ /* 0x000e220000002400 */
[----:B--2---:R-:W-:Y:S01]  /*be80*/  FMNMX.FTZ R12, R42, R13, !PT ;  /* 0x0000000d2a0c7209 */ /* 0x004fe20007810000 */
[----:B------:R-:W-:-:S06]  /*be90*/  FMUL.FTZ R59, R63, R9 ;  /* 0x000000093f3b7220 */ /* 0x000fcc0000410000 */
        /* <DEDUP_REMOVED lines=8> */
[----:B------:R-:W-:Y:S01]  /*bf20*/  FMUL.FTZ R63, R70, R9 ;  /* 0x00000009463f7220 */ /* 0x000fe20000410000 */
[----:B-1----:R-:W-:-:S05]  /*bf30*/  FMNMX.FTZ R68, R25, R68, !PT ;  /* 0x0000004419447209 */ /* 0x002fca0007810000 */
[----:B------:R-:W1:Y:S01]  /*bf40*/  MUFU.TANH R59, R59 ;  /* 0x0000003b003b7308 */ /* 0x000e620000002400 */
[----:B---3--:R-:W-:Y:S01]  /*bf50*/  FMNMX.FTZ R13, R56, R13, !PT ;  /* 0x0000000d380d7209 */ /* 0x008fe20007810000 */
[----:B------:R-:W2:Y:S06]  /*bf60*/  SHFL.BFLY PT, R33, R68, 0x1, 0x1f ;  /* 0x0c201f0044217f89 */ /* 0x000eac00000e0000 */
[----:B------:R-:W3:Y:S01]  /*bf70*/  MUFU.TANH R61, R61 ;  /* 0x0000003d003d7308 */ /* 0x000ee20000002400 */
[----:B------:R-:W-:Y:S01]  /*bf80*/  FMUL.FTZ R9, R71, R9 ;  /* 0x0000000947097220 */ /* 0x000fe20000410000 */
[----:B0-----:R-:W-:-:S06]  /*bf90*/  FMNMX.FTZ R12, R58, R13, !PT ;  /* 0x0000000d3a0c7209 */ /* 0x001fcc0007810000 */
[----:B------:R-:W0:Y:S01]  /*bfa0*/  MUFU.TANH R62, R62 ;  /* 0x0000003e003e7308 */ /* 0x000e220000002400 */
[----:B-1----:R-:W-:-:S07]  /*bfb0*/  FMNMX.FTZ R12, R59, R12, !PT ;  /* 0x0000000c3b0c7209 */ /* 0x002fce0007810000 */
[----:B------:R-:W1:Y:S01]  /*bfc0*/  MUFU.TANH R63, R63 ;  /* 0x0000003f003f7308 */ /* 0x000e620000002400 */
[----:B---3--:R-:W-:-:S07]  /*bfd0*/  FMNMX.FTZ R13, R61, R12, !PT ;  /* 0x0000000c3d0d7209 */ /* 0x008fce0007810000 */
[----:B------:R-:W3:Y:S01]  /*bfe0*/  MUFU.TANH R9, R9 ;  /* 0x0000000900097308 */ /* 0x000ee20000002400 */
[----:B0-----:R-:W-:Y:S02]  /*bff0*/  FMNMX.FTZ R12, R62, R13, !PT ;  /* 0x0000000d3e0c7209 */ /* 0x001fe40007810000 */
[----:B------:R-:W-:Y:S02]  /*c000*/  IADD3 R13, P2, R16, 0x230, RZ ;  /* 0x00000230100d7810 */ /* 0x000fe40007f5e0ff */
[----:B-1----:R-:W-:Y:S02]  /*c010*/  FMNMX.FTZ R66, R63, R12, !PT ;  /* 0x0000000c3f427209 */ /* 0x002fe40007810000 */
[----:B------:R-:W-:Y:S01]  /*c020*/  LOP3.LUT R12, R13, 0x4, RZ, 0xfc, !PT ;  /* 0x000000040d0c7812 */ /* 0x000fe200078efcff */
[----:B------:R-:W-:Y:S01]  /*c030*/  IMAD.X R13, RZ, RZ, R17, P2 ;  /* 0x000000ffff0d7224 */ /* 0x000fe200010e0611 */
[----:B--2---:R-:W-:Y:S02]  /*c040*/  FMNMX.FTZ R33, R68, R33, !PT ;  /* 0x0000002144217209 */ /* 0x004fe40007810000 */
[----:B---3--:R-:W-:Y:S01]  /*c050*/  FMNMX.FTZ R31, R9, R66, !PT ;  /* 0x00000042091f7209 */ /* 0x008fe20007810000 */
        /* <DEDUP_REMOVED lines=9> */
[----:B------:R-:W0:Y:S04]  /*c0f0*/  LD.E R65, desc[UR40][R16.64+0x250] ;  /* 0x0002502810417980 */ /* 0x000e28000c101900 */
[----:B------:R-:W2:Y:S04]  /*c100*/  LD.E R67, desc[UR40][R16.64+0x230] ;  /* 0x0002302810437980 */ /* 0x000ea8000c101900 */
[----:B------:R-:W3:Y:S04]  /*c110*/  LD.E R69, desc[UR40][R16.64+0x240] ;  /* 0x0002402810457980 */ /* 0x000ee8000c101900 */
[----:B------:R-:W4:Y:S04]  /*c120*/  LD.E R71, desc[UR40][R16.64+0x244] ;  /* 0x0002442810477980 */ /* 0x000f28000c101900 */
[----:B------:R-:W4:Y:S01]  /*c130*/  LD.E R66, desc[UR40][R16.64+0x270] ;  /* 0x0002702810427980 */ /* 0x000f22000c101900 */
[----:B------:R-:W-:Y:S01]  /*c140*/  FADD.FTZ R70, R5, -R68 ;  /* 0x8000004405467221 */ /* 0x000fe20000010000 */
[-C--:B0-----:R-:W-:Y:S01]  /*c150*/  FMUL.FTZ R68, R68, R65.reuse ;  /* 0x0000004144447220 */ /* 0x081fe20000410000 */
[----:B--2---:R-:W-:Y:S01]  /*c160*/  FMUL.FTZ R12, R67, R65 ;  /* 0x00000041430c7220 */ /* 0x004fe20000410000 */
[----:B------:R-:W-:Y:S01]  /*c170*/  FADD.FTZ R4, R4, -R67 ;  /* 0x8000004304047221 */ /* 0x000fe20000010000 */
[----:B------:R-:W-:-:S02]  /*c180*/  FMUL.FTZ R25, R65, R70 ;  /* 0x0000004641197220 */ /* 0x000fc40000410000 */
[-CC-:B------:R-:W-:Y:S01]  /*c190*/  FFMA.FTZ R35, R15, R65.reuse, -R12.reuse ;  /* 0x000000410f237223 */ /* 0x180fe2000001080c */
[-CC-:B------:R-:W-:Y:S01]  /*c1a0*/  FFMA.FTZ R152, R7, R65.reuse, -R12.reuse ;  /* 0x0000004107987223 */ /* 0x180fe2000001080c */
[-C--:B------:R-:W-:Y:S01]  /*c1b0*/  FFMA.FTZ R15, R36, R65.reuse, -R12 ;  /* 0x00000041240f7223 */ /* 0x080fe2000001080c */
[-C--:B------:R-:W-:Y:S01]  /*c1c0*/  FFMA.FTZ R36, R6, R65.reuse, -R68 ;  /* 0x0000004106247223 */ /* 0x080fe20000010844 */
[-C--:B------:R-:W-:Y:S01]  /*c1d0*/  FMUL.FTZ R4, R4, R65.reuse ;  /* 0x0000004104047220 */ /* 0x080fe20000410000 */
[-C--:B------:R-:W-:Y:S01]  /*c1e0*/  FFMA.FTZ R37, R8, R65.reuse, -R12 ;  /* 0x0000004108257223 */ /* 0x080fe2000001080c */
[-C--:B------:R-:W-:Y:S01]  /*c1f0*/  FFMA.FTZ R153, R3, R65.reuse, -R68 ;  /* 0x0000004103997223 */ /* 0x080fe20000010844 */
[----:B------:R-:W-:Y:S01]  /*c200*/  MUFU.EX2 R152, R152 ;  /* 0x0000009800987308 */ /* 0x000fe20000000800 */
[-C--:B------:R-:W-:Y:S01]  /*c210*/  FFMA.FTZ R160, R34, R65.reuse, -R12 ;  /* 0x0000004122a07223 */ /* 0x080fe2000001080c */
[----:B------:R-:W-:-:S06]  /*c220*/  FFMA.FTZ R34, R11, R65, -R68 ;  /* 0x000000410b227223 */ /* 0x000fcc0000010844 */
[----:B------:R-:W3:Y:S01]  /*c230*/  MUFU.EX2 R5, R4 ;  /* 0x0000000400057308 */ /* 0x000ee20000000800 */
[-C--:B------:R-:W-:Y:S01]  /*c240*/  FFMA.FTZ R154, R18, R65.reuse, -R12 ;  /* 0x00000041129a7223 */ /* 0x080fe2000001080c */
[----:B------:R-:W-:-:S06]  /*c250*/  FFMA.FTZ R155, R14, R65, -R68 ;  /* 0x000000410e9b7223 */ /* 0x000fcc0000010844 */
[----:B------:R-:W-:Y:S08]  /*c260*/  MUFU.EX2 R25, R25 ;  /* 0x0000001900197308 */ /* 0x000ff00000000800 */
[----:B------:R-:W4:Y:S01]  /*c270*/  MUFU.EX2 R36, R36 ;  /* 0x0000002400247308 */ /* 0x000f220000000800 */
[-CC-:B------:R-:W-:Y:S01]  /*c280*/  FFMA.FTZ R31, R29, R65.reuse, -R12.reuse ;  /* 0x000000411d1f7223 */ /* 0x180fe2000001080c */
[----:B------:R-:W-:-:S06]  /*c290*/  FFMA.FTZ R33, R19, R65, -R12 ;  /* 0x0000004113217223 */ /* 0x000fcc000001080c */
[----:B------:R-:W0:Y:S01]  /*c2a0*/  MUFU.EX2 R37, R37 ;  /* 0x0000002500257308 */ /* 0x000e220000000800 */
[-C--:B------:R-:W-:Y:S01]  /*c2b0*/  FFMA.FTZ R29, R32, R65.reuse, -R12 ;  /* 0x00000041201d7223 */ /* 0x080fe2000001080c */
[----:B------:R-:W-:-:S06]  /*c2c0*/  FFMA.FTZ R32, R20, R65, -R68 ;  /* 0x0000004114207223 */ /* 0x000fcc0000010844 */
[----:B------:R-:W1:Y:S01]  /*c2d0*/  MUFU.EX2 R153, R153 ;  /* 0x0000009900997308 */ /* 0x000e620000000800 */
[----:B------:R-:W-:-:S07]  /*c2e0*/  FFMA.FTZ R156, R28, R65, -R12 ;  /* 0x000000411c9c7223 */ /* 0x000fce000001080c */
[----:B------:R-:W2:Y:S01]  /*c2f0*/  MUFU.EX2 R35, R35 ;  /* 0x0000002300237308 */ /* 0x000ea20000000800 */
[----:B------:R-:W-:-:S07]  /*c300*/  FFMA.FTZ R157, R21, R65, -R68 ;  /* 0x00000041159d7223 */ /* 0x000fce0000010844 */
[----:B------:R-:W2:Y:S01]  /*c310*/  MUFU.EX2 R34, R34 ;  /* 0x0000002200227308 */ /* 0x000ea20000000800 */
[----:B---3--:R-:W-:Y:S01]  /*c320*/  FFMA.FTZ R4, R5, R69, R152 ;  /* 0x0000004505047223 */ /* 0x008fe20000010098 */
[----:B------:R-:W-:-:S06]  /*c330*/  FFMA.FTZ R158, R30, R65, -R12 ;  /* 0x000000411e9e7223 */ /* 0x000fcc000001080c */
[----:B------:R-:W3:Y:S01]  /*c340*/  MUFU.EX2 R154, R154 ;  /* 0x0000009a009a7308 */ /* 0x000ee20000000800 */
[----:B----4-:R-:W-:Y:S01]  /*c350*/  FFMA.FTZ R6, R25, R71, R36 ;  /* 0x0000004719067223 */ /* 0x010fe20000010024 */
        /* <DEDUP_REMOVED lines=8> */
[----:B------:R-:W-:-:S06]  /*c3e0*/  FADD.FTZ R4, R34, R3 ;  /* 0x0000000322047221 */ /* 0x000fcc0000010000 */
[----:B------:R-:W2:Y:S01]  /*c3f0*/  MUFU.EX2 R156, R156 ;  /* 0x0000009c009c7308 */ /* 0x000ea20000000800 */
[----:B------:R-:W-:-:S07]  /*c400*/  FFMA.FTZ R28, R27, R65, -R68 ;  /* 0x000000411b1c7223 */ /* 0x000fce0000010844 */
[----:B------:R-:W2:Y:S01]  /*c410*/  MUFU.EX2 R157, R157 ;  /* 0x0000009d009d7308 */ /* 0x000ea20000000800 */
[----:B---3--:R-:W-:Y:S01]  /*c420*/  FADD.FTZ R6, R154, R7 ;  /* 0x000000079a067221 */ /* 0x008fe20000010000 */
[----:B----4-:R-:W-:-:S06]  /*c430*/  FADD.FTZ R3, R155, R4 ;  /* 0x000000049b037221 */ /* 0x010fcc0000010000 */
[----:B------:R-:W3:Y:S01]  /*c440*/  MUFU.EX2 R31, R31 ;  /* 0x0000001f001f7308 */ /* 0x000ee20000000800 */
[----:B------:R-:W-:-:S07]  /*c450*/  FFMA.FTZ R161, R38, R65, -R68 ;  /* 0x0000004126a17223 */ /* 0x000fce0000010844 */
[----:B------:R-:W4:Y:S01]  /*c460*/  MUFU.EX2 R30, R30 ;  /* 0x0000001e001e7308 */ /* 0x000f220000000800 */
[----:B0-----:R-:W-:Y:S01]  /*c470*/  FADD.FTZ R7, R33, R6 ;  /* 0x0000000621077221 */ /* 0x001fe20000010000 */
[----:B-1----:R-:W-:-:S06]  /*c480*/  FADD.FTZ R4, R32, R3 ;  /* 0x0000000320047221 */ /* 0x002fcc0000010000 */
[----:B------:R-:W0:Y:S01]  /*c490*/  MUFU.EX2 R158, R158 ;  /* 0x0000009e009e7308 */ /* 0x000e220000000800 */
[----:B------:R-:W-:-:S07]  /*c4a0*/  FFMA.FTZ R163, R39, R65, -R68 ;  /* 0x0000004127a37223 */ /* 0x000fce0000010844 */
[----:B------:R-:W1:Y:S01]  /*c4b0*/  MUFU.EX2 R159, R159 ;  /* 0x0000009f009f7308 */ /* 0x000e620000000800 */
[----:B--2---:R-:W-:Y:S01]  /*c4c0*/  FADD.FTZ R6, R156, R7 ;  /* 0x000000079c067221 */ /* 0x004fe20000010000 */
[----:B------:R-:W-:-:S06]  /*c4d0*/  FFMA.FTZ R162, R45, R65, -R12 ;  /* 0x000000412da27223 */ /* 0x000fcc000001080c */
[----:B------:R-:W2:Y:S01]  /*c4e0*/  MUFU.EX2 R29, R29 ;  /* 0x0000001d001d7308 */ /* 0x000ea20000000800 */
[----:B------:R-:W-:Y:S01]  /*c4f0*/  FADD.FTZ R3, R157, R4 ;  /* 0x000000049d037221 */ /* 0x000fe20000010000 */
[----:B------:R-:W-:-:S06]  /*c500*/  FFMA.FTZ R14, R40, R65, -R68 ;  /* 0x00000041280e7223 */ /* 0x000fcc0000010844 */
[----:B------:R-:W2:Y:S01]  /*c510*/  MUFU.EX2 R28, R28 ;  /* 0x0000001c001c7308 */ /* 0x000ea20000000800 */
[----:B---3--:R-:W-:Y:S01]  /*c520*/  FADD.FTZ R7, R31, R6 ;  /* 0x000000061f077221 */ /* 0x008fe20000010000 */
[----:B------:R-:W-:-:S06]  /*c530*/  FFMA.FTZ R229, R47, R65, -R12 ;  /* 0x000000412fe57223 */ /* 0x000fcc000001080c */
[----:B------:R-:W3:Y:S01]  /*c540*/  MUFU.EX2 R160, R160 ;  /* 0x000000a000a07308 */ /* 0x000ee20000000800 */
[----:B----4-:R-:W-:Y:S01]  /*c550*/  FADD.FTZ R4, R30, R3 ;  /* 0x000000031e047221 */ /* 0x010fe20000010000 */
[----:B------:R-:W-:-:S06]  /*c560*/  FFMA.FTZ R227, R41, R65, -R68 ;  /* 0x0000004129e37223 */ /* 0x000fcc0000010844 */
[----:B------:R-:W4:Y:S01]  /*c570*/  MUFU.EX2 R161, R161 ;  /* 0x000000a100a17308 */ /* 0x000f220000000800 */
[----:B0-----:R-:W-:Y:S01]  /*c580*/  FADD.FTZ R6, R158, R7 ;  /* 0x000000079e067221 */ /* 0x001fe20000010000 */
[----:B------:R-:W-:-:S06]  /*c590*/  FFMA.FTZ R230, R48, R65, -R12 ;  /* 0x0000004130e67223 */ /* 0x000fcc000001080c */
[----:B------:R-:W0:Y:S01]  /*c5a0*/  MUFU.EX2 R15, R15 ;  /* 0x0000000f000f7308 */ /* 0x000e220000000800 */
[----:B-1----:R-:W-:Y:S01]  /*c5b0*/  FADD.FTZ R3, R159, R4 ;  /* 0x000000049f037221 */ /* 0x002fe20000010000 */
[----:B------:R-:W-:-:S06]  /*c5c0*/  FFMA.FTZ R228, R42, R65, -R68 ;  /* 0x000000412ae47223 */ /* 0x000fcc0000010844 */
        /* <DEDUP_REMOVED lines=32> */
[----:B-1----:R-:W-:-:S06]  /*c7d0*/  FADD.FTZ R7, R228, R7 ;  /* 0x00000007e4077221 */ /* 0x002fcc0000010000 */
[----:B------:R-:W0:Y:S01]  /*c7e0*/  MUFU.EX2 R172, R172 ;  /* 0x000000ac00ac7308 */ /* 0x000e220000000800 */
[-C--:B------:R-:W-:Y:S01]  /*c7f0*/  FFMA.FTZ R168, R54, R65.reuse, -R12 ;  /* 0x0000004136a87223 */ /* 0x080fe2000001080c */
[----:B------:R-:W-:-:S06]  /*c800*/  FFMA.FTZ R167, R59, R65, -R68 ;  /* 0x000000413ba77223 */ /* 0x000fcc0000010844 */
[----:B------:R-:W1:Y:S01]  /*c810*/  MUFU.EX2 R170, R170 ;  /* 0x000000aa00aa7308 */ /* 0x000e620000000800 */
[----:B--2---:R-:W-:Y:S01]  /*c820*/  FADD.FTZ R3, R225, R4 ;  /* 0x00000004e1037221 */ /* 0x004fe20000010000 */
[----:B------:R-:W-:-:S06]  /*c830*/  FADD.FTZ R4, R174, R7 ;  /* 0x00000007ae047221 */ /* 0x000fcc0000010000 */
[----:B------:R-:W2:Y:S01]  /*c840*/  MUFU.EX2 R173, R173 ;  /* 0x000000ad00ad7308 */ /* 0x000ea20000000800 */
[-C--:B------:R-:W-:Y:S01]  /*c850*/  FFMA.FTZ R164, R55, R65.reuse, -R12 ;  /* 0x0000004137a47223 */ /* 0x080fe2000001080c */
[----:B------:R-:W-:-:S06]  /*c860*/  FFMA.FTZ R20, R61, R65, -R68 ;  /* 0x000000413d147223 */ /* 0x000fcc0000010844 */
[----:B------:R-:W2:Y:S01]  /*c870*/  MUFU.EX2 R171, R171 ;  /* 0x000000ab00ab7308 */ /* 0x000ea20000000800 */
[----:B---3--:R-:W-:Y:S01]  /*c880*/  FADD.FTZ R7, R226, R3 ;  /* 0x00000003e2077221 */ /* 0x008fe20000010000 */
[----:B----4-:R-:W-:-:S06]  /*c890*/  FADD.FTZ R11, R175, R4 ;  /* 0x00000004af0b7221 */ /* 0x010fcc0000010000 */
[----:B------:R-:W3:Y:S01]  /*c8a0*/  MUFU.EX2 R169, R169 ;  /* 0x000000a900a97308 */ /* 0x000ee20000000800 */
[-C--:B------:R-:W-:Y:S01]  /*c8b0*/  FFMA.FTZ R165, R57, R65.reuse, -R12 ;  /* 0x0000004139a57223 */ /* 0x080fe2000001080c */
        /* <DEDUP_REMOVED lines=16> */
[----:B------:R-:W3:Y:S08]  /*c9c0*/  MUFU.EX2 R165, R165 ;  /* 0x000000a500a57308 */ /* 0x000ef00000000800 */
[----:B------:R-:W4:Y:S01]  /*c9d0*/  MUFU.EX2 R21, R21 ;  /* 0x0000001500157308 */ /* 0x000f220000000800 */
[----:B0-----:R-:W-:Y:S01]  /*c9e0*/  FADD.FTZ R9, R168, R9 ;  /* 0x00000009a8097221 */ /* 0x001fe20000010000 */
[----:B-1----:R-:W-:-:S06]  /*c9f0*/  FADD.FTZ R7, R167, R4 ;  /* 0x00000004a7077221 */ /* 0x002fcc0000010000 */
[----:B------:R-:W0:Y:S08]  /*ca00*/  MUFU.EX2 R18, R18 ;  /* 0x0000001200127308 */ /* 0x000e300000000800 */
[----:B------:R-:W1:Y:S01]  /*ca10*/  MUFU.EX2 R3, R3 ;  /* 0x0000000300037308 */ /* 0x000e620000000800 */
[----:B--2---:R-:W-:Y:S01]  /*ca20*/  FADD.FTZ R4, R164, R9 ;  /* 0x00000009a4047221 */ /* 0x004fe20000010000 */
[----:B------:R-:W-:-:S06]  /*ca30*/  FADD.FTZ R6, R20, R7 ;  /* 0x0000000714067221 */ /* 0x000fcc0000010000 */
[----:B------:R-:W2:Y:S08]  /*ca40*/  MUFU.EX2 R19, R19 ;  /* 0x0000001300137308 */ /* 0x000eb00000000800 */
[----:B------:R-:W2:Y:S01]  /*ca50*/  MUFU.EX2 R11, R11 ;  /* 0x0000000b000b7308 */ /* 0x000ea20000000800 */
[----:B---3--:R-:W-:Y:S01]  /*ca60*/  FADD.FTZ R7, R165, R4 ;  /* 0x00000004a5077221 */ /* 0x008fe20000010000 */
[----:B----4-:R-:W-:Y:S01]  /*ca70*/  FADD.FTZ R6, R21, R6 ;  /* 0x0000000615067221 */ /* 0x010fe20000010000 */
[----:B------:R-:W-:-:S02]  /*ca80*/  IADD3 R4, P2, R16, 0x270, RZ ;  /* 0x0000027010047810 */ /* 0x000fc40007f5e0ff */
[----:B0-----:R-:W-:Y:S01]  /*ca90*/  FADD.FTZ R8, R18, R7 ;  /* 0x0000000712087221 */ /* 0x001fe20000010000 */
[----:B-1----:R-:W-:Y:S01]  /*caa0*/  FADD.FTZ R6, R3, R6 ;  /* 0x0000000603067221 */ /* 0x002fe20000010000 */
[----:B------:R-:W-:Y:S01]  /*cab0*/  FMUL.FTZ R27, R5, R66 ;  /* 0x00000042051b7220 */ /* 0x000fe20000410000 */
[----:B------:R-:W-:Y:S02]  /*cac0*/  IMAD.X R9, RZ, RZ, R17, P2 ;  /* 0x000000ffff097224 */ /* 0x000fe400010e0611 */
[----:B--2---:R-:W-:Y:S01]  /*cad0*/  FADD.FTZ R7, R19, R8 ;  /* 0x0000000813077221 */ /* 0x004fe20000010000 */
[----:B------:R-:W-:Y:S01]  /*cae0*/  LOP3.LUT R8, R4, 0x4, RZ, 0xfc, !PT ;  /* 0x0000000404087812 */ /* 0x000fe200078efcff */
[----:B------:R-:W-:Y:S01]  /*caf0*/  ST.E desc[UR40][R16.64+0x270], R27 ;  /* 0x0002701b10007985 */ /* 0x000fe2000c101928 */
[----:B------:R-:W-:-:S03]  /*cb00*/  FADD.FTZ R13, R11, R6 ;  /* 0x000000060b0d7221 */ /* 0x000fc60000010000 */
[----:B------:R0:W-:Y:S04]  /*cb10*/  ST.E desc[UR40][R16.64+0x240], R7 ;  /* 0x0002400710007985 */ /* 0x0001e8000c101928 */
[----:B------:R1:W-:Y:S04]  /*cb20*/  ST.E desc[UR40][R16.64+0x244], R13 ;  /* 0x0002440d10007985 */ /* 0x0003e8000c101928 */
[----:B------:R-:W2:Y:S02]  /*cb30*/  LD.E R6, desc[UR40][R8.64] ;  /* 0x0000002808067980 */ /* 0x000ea4000c101900 */
[----:B--2---:R-:W-:-:S05]  /*cb40*/  FMUL.FTZ R39, R5, R6 ;  /* 0x0000000605277220 */ /* 0x004fca0000410000 */
[----:B------:R-:W-:Y:S04]  /*cb50*/  ST.E desc[UR40][R8.64], R39 ;  /* 0x0000002708007985 */ /* 0x000fe8000c101928 */
[----:B------:R-:W0:Y:S04]  /*cb60*/  LD.E R98, desc[UR40][R16.64+0x280] ;  /* 0x0002802810627980 */ /* 0x000e28000c101900 */
[----:B------:R-:W2:Y:S04]  /*cb70*/  LD.E R41, desc[UR40][R16.64+0x464] ;  /* 0x0004642810297980 */ /* 0x000ea8000c101900 */
[----:B------:R-:W1:Y:S04]  /*cb80*/  LD.E R100, desc[UR40][R16.64+0x284] ;  /* 0x0002842810647980 */ /* 0x000e68000c101900 */
[----:B------:R-:W3:Y:S04]  /*cb90*/  LD.E R112, desc[UR40][R16.64+0x2b4] ;  /* 0x0002b42810707980 */ /* 0x000ee8000c101900 */
        /* <DEDUP_REMOVED lines=58> */
[C---:B0-----:R-:W-:Y:S01]  /*cf40*/  FMUL.FTZ R7, R5.reuse, R98 ;  /* 0x0000006205077220 */ /* 0x041fe20000410000 */
[----:B--2---:R-:W-:-:S04]  /*cf50*/  FMUL.FTZ R47, R5, R41 ;  /* 0x00000029052f7220 */ /* 0x004fc80000410000 */
[----:B------:R3:W-:Y:S01]  /*cf60*/  ST.E desc[UR40][R16.64+0x280], R7 ;  /* 0x0002800710007985 */ /* 0x0007e2000c101928 */
[----:B-1----:R-:W-:-:S03]  /*cf70*/  FMUL.FTZ R13, R5, R100 ;  /* 0x00000064050d7220 */ /* 0x002fc60000410000 */
[----:B------:R-:W-:Y:S04]  /*cf80*/  ST.E desc[UR40][R16.64+0x464], R47 ;  /* 0x0004642f10007985 */ /* 0x000fe8000c101928 */
[----:B------:R0:W-:Y:S01]  /*cf90*/  ST.E desc[UR40][R16.64+0x284], R13 ;  /* 0x0002840d10007985 */ /* 0x0001e2000c101928 */
[C---:B---3--:R-:W-:Y:S01]  /*cfa0*/  FMUL.FTZ R7, R5.reuse, R112 ;  /* 0x0000007005077220 */ /* 0x048fe20000410000 */
[C---:B----4-:R-:W-:Y:S01]  /*cfb0*/  FMUL.FTZ R27, R5.reuse, R102 ;  /* 0x00000066051b7220 */ /* 0x050fe20000410000 */
[----:B------:R-:W-:-:S03]  /*cfc0*/  FMUL.FTZ R39, R5, R104 ;  /* 0x0000006805277220 */ /* 0x000fc60000410000 */
[----:B------:R1:W-:Y:S01]  /*cfd0*/  ST.E desc[UR40][R16.64+0x2b4], R7 ;  /* 0x0002b40710007985 */ /* 0x0003e2000c101928 */
[C---:B------:R-:W-:Y:S01]  /*cfe0*/  FMUL.FTZ R41, R5.reuse, R106 ;  /* 0x0000006a05297220 */ /* 0x040fe20000410000 */
[C---:B------:R-:W-:Y:S01]  /*cff0*/  FMUL.FTZ R43, R5.reuse, R108 ;  /* 0x0000006c052b7220 */ /* 0x040fe20000410000 */
[C---:B------:R-:W-:Y:S01]  /*d000*/  FMUL.FTZ R45, R5.reuse, R110 ;  /* 0x0000006e052d7220 */ /* 0x040fe20000410000 */
[C---:B0-----:R-:W-:Y:S01]  /*d010*/  FMUL.FTZ R13, R5.reuse, R114 ;  /* 0x00000072050d7220 */ /* 0x041fe20000410000 */
[C---:B------:R-:W-:Y:S01]  /*d020*/  FMUL.FTZ R47, R5.reuse, R116 ;  /* 0x00000074052f7220 */ /* 0x040fe20000410000 */
[C---:B------:R-:W-:Y:S01]  /*d030*/  FMUL.FTZ R49, R5.reuse, R118 ;  /* 0x0000007605317220 */ /* 0x040fe20000410000 */
[C---:B-1----:R-:W-:Y:S01]  /*d040*/  FMUL.FTZ R7, R5.reuse, R132 ;  /* 0x0000008405077220 */ /* 0x042fe20000410000 */
[----:B------:R0:W-:Y:S01]  /*d050*/  ST.E desc[UR40][R16.64+0x290], R27 ;  /* 0x0002901b10007985 */ /* 0x0001e2000c101928 */
[----:B------:R-:W-:-:S03]  /*d060*/  FMUL.FTZ R51, R5, R120 ;  /* 0x0000007805337220 */ /* 0x000fc60000410000 */
        /* <DEDUP_REMOVED lines=94> */
[----:B------:R-:W-:Y:S01]  /*d650*/  LOP3.LUT R6, R4, 0x8, RZ, 0xfc, !PT ;  /* 0x0000000804067812 */ /* 0x000fe200078efcff */
[C---:B-1----:R-:W-:Y:S01]  /*d660*/  FMUL.FTZ R47, R5.reuse, R12 ;  /* 0x0000000c052f7220 */ /* 0x042fe20000410000 */
[----:B---3--:R-:W-:Y:S01]  /*d670*/  FMUL.FTZ R49, R5, R24 ;  /* 0x0000001805317220 */ /* 0x008fe20000410000 */
[----:B------:R-:W-:Y:S01]  /*d680*/  ST.E desc[UR40][R16.64+0x414], R51 ;  /* 0x0004143310007985 */ /* 0x000fe2000c101928 */
[----:B0-----:R-:W-:-:S03]  /*d690*/  IMAD.MOV.U32 R7, RZ, RZ, R9 ;  /* 0x000000ffff077224 */ /* 0x001fc600078e0009 */
[----:B------:R0:W-:Y:S04]  /*d6a0*/  ST.E desc[UR40][R16.64+0x420], R27 ;  /* 0x0004201b10007985 */ /* 0x0001e8000c101928 */
[----:B------:R1:W-:Y:S04]  /*d6b0*/  ST.E desc[UR40][R16.64+0x424], R39 ;  /* 0x0004242710007985 */ /* 0x0003e8000c101928 */
[----:B------:R-:W-:Y:S04]  /*d6c0*/  ST.E desc[UR40][R16.64+0x430], R41 ;  /* 0x0004302910007985 */ /* 0x000fe8000c101928 */
[----:B------:R-:W-:Y:S04]  /*d6d0*/  ST.E desc[UR40][R16.64+0x434], R43 ;  /* 0x0004342b10007985 */ /* 0x000fe8000c101928 */
[----:B------:R-:W-:Y:S04]  /*d6e0*/  ST.E desc[UR40][R16.64+0x440], R45 ;  /* 0x0004402d10007985 */ /* 0x000fe8000c101928 */
[----:B------:R2:W-:Y:S04]  /*d6f0*/  ST.E desc[UR40][R16.64+0x450], R13 ;  /* 0x0004500d10007985 */ /* 0x0005e8000c101928 */
[----:B------:R-:W-:Y:S04]  /*d700*/  ST.E desc[UR40][R16.64+0x454], R47 ;  /* 0x0004542f10007985 */ /* 0x000fe8000c101928 */
[----:B------:R3:W-:Y:S04]  /*d710*/  ST.E desc[UR40][R16.64+0x460], R49 ;  /* 0x0004603110007985 */ /* 0x0007e8000c101928 */
[----:B------:R-:W0:Y:S01]  /*d720*/  LD.E R12, desc[UR40][R6.64] ;  /* 0x00000028060c7980 */ /* 0x000e22000c101900 */
[----:B------:R-:W-:Y:S01]  /*d730*/  LOP3.LUT R4, R4, 0xc, RZ, 0xfc, !PT ;  /* 0x0000000c04047812 */ /* 0x000fe200078efcff */
[----:B------:R-:W-:-:S02]  /*d740*/  IMAD.MOV.U32 R5, RZ, RZ, R9 ;  /* 0x000000ffff057224 */ /* 0x000fc400078e0009 */
[----:B0-----:R-:W-:-:S05]  /*d750*/  FMUL.FTZ R27, R25, R12 ;  /* 0x0000000c191b7220 */ /* 0x001fca0000410000 */
[----:B------:R0:W-:Y:S04]  /*d760*/  ST.E desc[UR40][R6.64], R27 ;  /* 0x0000001b06007985 */ /* 0x0001e8000c101928 */
[----:B------:R-:W1:Y:S02]  /*d770*/  LD.E R12, desc[UR40][R4.64] ;  /* 0x00000028040c7980 */ /* 0x000e64000c101900 */
[----:B-1----:R-:W-:-:S05]  /*d780*/  FMUL.FTZ R39, R25, R12 ;  /* 0x0000000c19277220 */ /* 0x002fca0000410000 */
[----:B------:R1:W-:Y:S04]  /*d790*/  ST.E desc[UR40][R4.64], R39 ;  /* 0x0000002704007985 */ /* 0x0003e8000c101928 */
[----:B--2---:R-:W3:Y:S04]  /*d7a0*/  LD.E R13, desc[UR40][R16.64+0x46c] ;  /* 0x00046c28100d7980 */ /* 0x004ee8000c101900 */
[----:B------:R-:W0:Y:S04]  /*d7b0*/  LD.E R106, desc[UR40][R16.64+0x28c] ;  /* 0x00028c28106a7980 */ /* 0x000e28000c101900 */
[----:B------:R-:W2:Y:S04]  /*d7c0*/  LD.E R104, desc[UR40][R16.64+0x288] ;  /* 0x0002882810687980 */ /* 0x000ea8000c101900 */
[----:B------:R-:W1:Y:S04]  /*d7d0*/  LD.E R108, desc[UR40][R16.64+0x298] ;  /* 0x00029828106c7980 */ /* 0x000e68000c101900 */
        /* <DEDUP_REMOVED lines=58> */
[C---:B---3--:R-:W-:Y:S01]  /*db80*/  FMUL.FTZ R49, R25.reuse, R13 ;  /* 0x0000000d19317220 */ /* 0x048fe20000410000 */
[----:B0-----:R-:W-:-:S04]  /*db90*/  FMUL.FTZ R27, R25, R106 ;  /* 0x0000006a191b7220 */ /* 0x001fc80000410000 */
[----:B------:R-:W-:Y:S01]  /*dba0*/  ST.E desc[UR40][R16.64+0x46c], R49 ;  /* 0x00046c3110007985 */ /* 0x000fe2000c101928 */
[----:B--2---:R-:W-:-:S03]  /*dbb0*/  FMUL.FTZ R13, R25, R104 ;  /* 0x00000068190d7220 */ /* 0x004fc60000410000 */
[----:B------:R0:W-:Y:S01]  /*dbc0*/  ST.E desc[UR40][R16.64+0x28c], R27 ;  /* 0x00028c1b10007985 */ /* 0x0001e2000c101928 */
[C---:B-1----:R-:W-:Y:S01]  /*dbd0*/  FMUL.FTZ R39, R25.reuse, R108 ;  /* 0x0000006c19277220 */ /* 0x042fe20000410000 */
[C---:B----4-:R-:W-:Y:S01]  /*dbe0*/  FMUL.FTZ R41, R25.reuse, R110 ;  /* 0x0000006e19297220 */ /* 0x050fe20000410000 */
[C---:B------:R-:W-:Y:S01]  /*dbf0*/  FMUL.FTZ R43, R25.reuse, R112 ;  /* 0x00000070192b7220 */ /* 0x040fe20000410000 */
[C---:B------:R-:W-:Y:S01]  /*dc00*/  FMUL.FTZ R45, R25.reuse, R114 ;  /* 0x00000072192d7220 */ /* 0x040fe20000410000 */
[C---:B------:R-:W-:Y:S01]  /*dc10*/  FMUL.FTZ R47, R25.reuse, R116 ;  /* 0x00000074192f7220 */ /* 0x040fe20000410000 */
[C---:B0-----:R-:W-:Y:S01]  /*dc20*/  FMUL.FTZ R27, R25.reuse, R120 ;  /* 0x00000078191b7220 */ /* 0x041fe20000410000 */
[C---:B------:R-:W-:Y:S01]  /*dc30*/  FMUL.FTZ R49, R25.reuse, R122 ;  /* 0x0000007a19317220 */ /* 0x040fe20000410000 */
[----:B------:R0:W-:Y:S04]  /*dc40*/  ST.E desc[UR40][R16.64+0x288], R13 ;  /* 0x0002880d10007985 */ /* 0x0001e8000c101928 */
        /* <DEDUP_REMOVED lines=16> */
[C---:B---3--:R-:W-:Y:S01]  /*dd50*/  FMUL.FTZ R49, R25.reuse, R142 ;  /* 0x0000008e19317220 */ /* 0x048fe20000410000 */
        /* <DEDUP_REMOVED lines=82> */
[----:B------:R-:W-:Y:S01]  /*e280*/  VIADD R26, R73, 0x8 ;  /* 0x00000008491a7836 */ /* 0x000fe20000000000 */
        /* <DEDUP_REMOVED lines=11> */
[----:B------:R3:W-:Y:S01]  /*e340*/  ST.E desc[UR40][R16.64+0x468], R25 ;  /* 0x0004681910007985 */ /* 0x0007e2000c101928 */
[----:B------:R4:W-:Y:S06]  /*e350*/  BAR.SYNC.DEFER_BLOCKING R26, 0x100 ;  /* 0x0004001a0000751d */ /* 0x0009ec0000010000 */
[----:B0-----:R-:W2:Y:S04]  /*e360*/  LD.E R39, desc[UR40][R16.64+0x270] ;  /* 0x0002702810277980 */ /* 0x001ea8000c101900 */
[----:B------:R-:W4:Y:S04]  /*e370*/  LD.E R24, desc[UR40][R16.64+0x218] ;  /* 0x0002182810187980 */ /* 0x000f28000c101900 */
[----:B------:R-:W4:Y:S04]  /*e380*/  LD.E.64 R12, desc[UR40][R16.64+0xa8] ;  /* 0x0000a828100c7980 */ /* 0x000f28000c101b00 */
[----:B--2---:R0:W-:Y:S04]  /*e390*/  ST.E desc[UR40][R16.64+0x270], R39 ;  /* 0x0002702710007985 */ /* 0x0041e8000c101928 */
[----:B-1----:R-:W2:Y:S04]  /*e3a0*/  LD.E R41, desc[UR40][R8.64] ;  /* 0x0000002808297980 */ /* 0x002ea8000c101900 */
[----:B--2---:R1:W-:Y:S04]  /*e3b0*/  ST.E desc[UR40][R8.64], R41 ;  /* 0x0000002908007985 */ /* 0x0043e8000c101928 */
[----:B------:R-:W2:Y:S04]  /*e3c0*/  LD.E R27, desc[UR40][R6.64] ;  /* 0x00000028061b7980 */ /* 0x000ea8000c101900 */
[----:B--2---:R-:W-:Y:S04]  /*e3d0*/  ST.E desc[UR40][R6.64], R27 ;  /* 0x0000001b06007985 */ /* 0x004fe8000c101928 */
[----:B------:R-:W2:Y:S04]  /*e3e0*/  LD.E R43, desc[UR40][R4.64] ;  /* 0x00000028042b7980 */ /* 0x000ea8000c101900 */
[----:B--2---:R2:W-:Y:S04]  /*e3f0*/  ST.E desc[UR40][R4.64], R43 ;  /* 0x0000002b04007985 */ /* 0x0045e8000c101928 */
[----:B---3--:R-:W3:Y:S04]  /*e400*/  LD.E R25, desc[UR40][R16.64+0x280] ;  /* 0x0002802810197980 */ /* 0x008ee8000c101900 */
[----:B------:R-:W3:Y:S04]  /*e410*/  LD.E R45, desc[UR40][R16.64+0x284] ;  /* 0x00028428102d7980 */ /* 0x000ee8000c101900 */
[----:B0-----:R-:W3:Y:S04]  /*e420*/  LD.E R39, desc[UR40][R16.64+0x288] ;  /* 0x0002882810277980 */ /* 0x001ee8000c101900 */
[----:B------:R-:W3:Y:S04]  /*e430*/  LD.E R47, desc[UR40][R16.64+0x28c] ;  /* 0x00028c28102f7980 */ /* 0x000ee8000c101900 */
[----:B------:R-:W3:Y:S04]  /*e440*/  LD.E R49, desc[UR40][R16.64+0x290] ;  /* 0x0002902810317980 */ /* 0x000ee8000c101900 */
[----:B------:R-:W3:Y:S04]  /*e450*/  LD.E R51, desc[UR40][R16.64+0x294] ;  /* 0x0002942810337980 */ /* 0x000ee8000c101900 */
[----:B-1----:R-:W3:Y:S04]  /*e460*/  LD.E R41, desc[UR40][R16.64+0x298] ;  /* 0x0002982810297980 */ /* 0x002ee8000c101900 */
[----:B------:R-:W3:Y:S04]  /*e470*/  LD.E R53, desc[UR40][R16.64+0x29c] ;  /* 0x00029c2810357980 */ /* 0x000ee8000c101900 */
[----:B------:R-:W3:Y:S04]  /*e480*/  LD.E R55, desc[UR40][R16.64+0x2a0] ;  /* 0x0002a02810377980 */ /* 0x000ee8000c101900 */
[----:B------:R-:W3:Y:S04]  /*e490*/  LD.E R57, desc[UR40][R16.64+0x2a4] ;  /* 0x0002a42810397980 */ /* 0x000ee8000c101900 */
[----:B--2---:R-:W2:Y:S04]  /*e4a0*/  LD.E R43, desc[UR40][R16.64+0x2a8] ;  /* 0x0002a828102b7980 */ /* 0x004ea8000c101900 */
[----:B------:R-:W2:Y:S04]  /*e4b0*/  LD.E R59, desc[UR40][R16.64+0x2ac] ;  /* 0x0002ac28103b7980 */ /* 0x000ea8000c101900 */
[----:B------:R-:W2:Y:S04]  /*e4c0*/  LD.E R61, desc[UR40][R16.64+0x2b0] ;  /* 0x0002b028103d7980 */ /* 0x000ea8000c101900 */
[----:B------:R-:W2:Y:S04]  /*e4d0*/  LD.E R63, desc[UR40][R16.64+0x2b4] ;  /* 0x0002b428103f7980 */ /* 0x000ea8000c101900 */
[----:B------:R-:W2:Y:S04]  /*e4e0*/  LD.E R65, desc[UR40][R16.64+0x2b8] ;  /* 0x0002b82810417980 */ /* 0x000ea8000c101900 */
        /* <DEDUP_REMOVED lines=60> */
[----:B---3--:R0:W-:Y:S04]  /*e8b0*/  ST.E desc[UR40][R16.64+0x280], R25 ;  /* 0x0002801910007985 */ /* 0x0081e8000c101928 */
[----:B------:R-:W-:Y:S04]  /*e8c0*/  ST.E desc[UR40][R16.64+0x284], R45 ;  /* 0x0002842d10007985 */ /* 0x000fe8000c101928 */
[----:B------:R1:W-:Y:S04]  /*e8d0*/  ST.E desc[UR40][R16.64+0x288], R39 ;  /* 0x0002882710007985 */ /* 0x0003e8000c101928 */
[----:B------:R-:W-:Y:S04]  /*e8e0*/  ST.E desc[UR40][R16.64+0x28c], R47 ;  /* 0x00028c2f10007985 */ /* 0x000fe8000c101928 */
[----:B------:R-:W-:Y:S04]  /*e8f0*/  ST.E desc[UR40][R16.64+0x290], R49 ;  /* 0x0002903110007985 */ /* 0x000fe8000c101928 */
[----:B------:R-:W-:Y:S04]  /*e900*/  ST.E desc[UR40][R16.64+0x294], R51 ;  /* 0x0002943310007985 */ /* 0x000fe8000c101928 */
[----:B------:R3:W-:Y:S04]  /*e910*/  ST.E desc[UR40][R16.64+0x298], R41 ;  /* 0x0002982910007985 */ /* 0x0007e8000c101928 */
[----:B------:R-:W-:Y:S04]  /*e920*/  ST.E desc[UR40][R16.64+0x29c], R53 ;  /* 0x00029c3510007985 */ /* 0x000fe8000c101928 */
[----:B------:R-:W-:Y:S04]  /*e930*/  ST.E desc[UR40][R16.64+0x2a0], R55 ;  /* 0x0002a03710007985 */ /* 0x000fe8000c101928 */
[----:B------:R-:W-:Y:S04]  /*e940*/  ST.E desc[UR40][R16.64+0x2a4], R57 ;  /* 0x0002a43910007985 */ /* 0x000fe8000c101928 */
[----:B--2---:R2:W-:Y:S04]  /*e950*/  ST.E desc[UR40][R16.64+0x2a8], R43 ;  /* 0x0002a82b10007985 */ /* 0x0045e8000c101928 */
[----:B------:R2:W-:Y:S04]  /*e960*/  ST.E desc[UR40][R16.64+0x2ac], R59 ;  /* 0x0002ac3b10007985 */ /* 0x0005e8000c101928 */
[----:B------:R2:W-:Y:S04]  /*e970*/  ST.E desc[UR40][R16.64+0x2b0], R61 ;  /* 0x0002b03d10007985 */ /* 0x0005e8000c101928 */
[----:B------:R2:W-:Y:S04]  /*e980*/  ST.E desc[UR40][R16.64+0x2b4], R63 ;  /* 0x0002b43f10007985 */ /* 0x0005e8000c101928 */
[----:B------:R2:W-:Y:S04]  /*e990*/  ST.E desc[UR40][R16.64+0x2b8], R65 ;  /* 0x0002b84110007985 */ /* 0x0005e8000c101928 */
[----:B------:R2:W-:Y:S04]  /*e9a0*/  ST.E desc[UR40][R16.64+0x2bc], R67 ;  /* 0x0002bc4310007985 */ /* 0x0005e8000c101928 */
[----:B0-----:R-:W4:Y:S04]  /*e9b0*/  LD.E R25, desc[UR40][R16.64+0x2c0] ;  /* 0x0002c02810197980 */ /* 0x001f28000c101900 */
[----:B-1----:R-:W4:Y:S04]  /*e9c0*/  LD.E R39, desc[UR40][R16.64+0x2d0] ;  /* 0x0002d02810277980 */ /* 0x002f28000c101900 */
[----:B---3--:R-:W3:Y:S04]  /*e9d0*/  LD.E R41, desc[UR40][R16.64+0x2d8] ;  /* 0x0002d82810297980 */ /* 0x008ee8000c101900 */
        /* <DEDUP_REMOVED lines=74> */
[----:B---3--:R3:W-:Y:S04]  /*ee80*/  ST.E desc[UR40][R16.64+0x2d8], R41 ;  /* 0x0002d82910007985 */ /* 0x0087e8000c101928 */
        /* <DEDUP_REMOVED lines=79> */
[----:B0-----:R-:W4:Y:S01]  /*f380*/  LDL R25, [R1+0x88] ;  /* 0x0000880001197983 */ /* 0x001f220000100800 */
[----:B------:R-:W-:-:S02]  /*f390*/  IMAD R12, R24, 0xc00, R12 ;  /* 0x00000c00180c7824 */ /* 0x000fc400078e020c */
[----:B------:R-:W-:Y:S01]  /*f3a0*/  IMAD.MOV.U32 R27, RZ, RZ, R13 ;  /* 0x000000ffff1b7224 */ /* 0x000fe200078e000d */
[----:B------:R-:W-:Y:S01]  /*f3b0*/  F2FP.F16.F32.PACK_AB R152, R37, R152 ;  /* 0x000000982598723e */ /* 0x000fe200000000ff */
[C---:B------:R-:W-:Y:S01]  /*f3c0*/  VIADD R24, R12.reuse, 0x80 ;  /* 0x000000800c187836 */ /* 0x040fe20000000000 */
[----:B------:R-:W-:Y:S01]  /*f3d0*/  F2FP.F16.F32.PACK_AB R153, R153, R36 ;  /* 0x000000249999723e */ /* 0x000fe200000000ff */
[----:B------:R-:W-:Y:S01]  /*f3e0*/  VIADD R26, R12, 0x100 ;  /* 0x000001000c1a7836 */ /* 0x000fe20000000000 */
[----:B------:R-:W-:Y:S01]  /*f3f0*/  R2UR UR15, R27 ;  /* 0x000000001b0f72ca */ /* 0x000fe200000e0000 */
[----:B------:R-:W4:Y:S01]  /*f400*/  LD.E R36, desc[UR40][R16.64+0x2a0] ;  /* 0x0002a02810247980 */ /* 0x000f22000c101900 */
[----:B------:R-:W-:Y:S02]  /*f410*/  R2UR UR10, R24 ;  /* 0x00000000180a72ca */ /* 0x000fe400000e0000 */
[----:B------:R-:W-:Y:S01]  /*f420*/  R2UR UR14, R26 ;  /* 0x000000001a0e72ca */ /* 0x000fe200000e0000 */
[----:B------:R-:W4:Y:S01]  /*f430*/  LD.E R24, desc[UR40][R16.64+0x270] ;  /* 0x0002702810187980 */ /* 0x000f22000c101900 */
[----:B------:R-:W-:-:S02]  /*f440*/  F2FP.F16.F32.PACK_AB R154, R154, R35 ;  /* 0x000000239a9a723e */ /* 0x000fc400000000ff */
[----:B------:R-:W-:Y:S01]  /*f450*/  F2FP.F16.F32.PACK_AB R155, R155, R34 ;  /* 0x000000229b9b723e */ /* 0x000fe200000000ff */
[----:B------:R-:W4:Y:S01]  /*f460*/  LD.E R35, desc[UR40][R16.64+0x29c] ;  /* 0x00029c2810237980 */ /* 0x000f22000c101900 */
[----:B------:R-:W-:Y:S02]  /*f470*/  F2FP.F16.F32.PACK_AB R156, R156, R33 ;  /* 0x000000219c9c723e */ /* 0x000fe400000000ff */
[----:B------:R-:W-:Y:S01]  /*f480*/  F2FP.F16.F32.PACK_AB R157, R157, R32 ;  /* 0x000000209d9d723e */ /* 0x000fe200000000ff */
[----:B------:R-:W4:Y:S01]  /*f490*/  LD.E R33, desc[UR40][R16.64+0x294] ;  /* 0x0002942810217980 */ /* 0x000f22000c101900 */
[----:B------:R-:W-:Y:S02]  /*f4a0*/  F2FP.F16.F32.PACK_AB R158, R158, R31 ;  /* 0x0000001f9e9e723e */ /* 0x000fe400000000ff */
[----:B------:R-:W-:Y:S01]  /*f4b0*/  F2FP.F16.F32.PACK_AB R159, R159, R30 ;  /* 0x0000001e9f9f723e */ /* 0x000fe200000000ff */
[----:B------:R-:W4:Y:S01]  /*f4c0*/  LD.E R31, desc[UR40][R16.64+0x28c] ;  /* 0x00028c28101f7980 */ /* 0x000f22000c101900 */
[----:B------:R-:W-:-:S02]  /*f4d0*/  F2FP.F16.F32.PACK_AB R160, R160, R29 ;  /* 0x0000001da0a0723e */ /* 0x000fc400000000ff */
[----:B------:R-:W-:Y:S01]  /*f4e0*/  F2FP.F16.F32.PACK_AB R161, R161, R28 ;  /* 0x0000001ca1a1723e */ /* 0x000fe200000000ff */
[----:B------:R-:W4:Y:S04]  /*f4f0*/  LD.E R29, desc[UR40][R16.64+0x284] ;  /* 0x00028428101d7980 */ /* 0x000f28000c101900 */
[----:B------:R-:W4:Y:S04]  /*f500*/  LD.E R28, desc[UR40][R16.64+0x280] ;  /* 0x00028028101c7980 */ /* 0x000f28000c101900 */
[----:B------:R-:W4:Y:S04]  /*f510*/  LD.E R30, desc[UR40][R16.64+0x288] ;  /* 0x00028828101e7980 */ /* 0x000f28000c101900 */
[----:B------:R-:W4:Y:S04]  /*f520*/  LD.E R32, desc[UR40][R16.64+0x290] ;  /* 0x0002902810207980 */ /* 0x000f28000c101900 */
[----:B------:R-:W4:Y:S04]  /*f530*/  LD.E R34, desc[UR40][R16.64+0x298] ;  /* 0x0002982810227980 */ /* 0x000f28000c101900 */
[----:B------:R-:W4:Y:S04]  /*f540*/  LD.E R37, desc[UR40][R16.64+0x2a4] ;  /* 0x0002a42810257980 */ /* 0x000f28000c101900 */
[----:B------:R-:W4:Y:S04]  /*f550*/  LD.E R38, desc[UR40][R16.64+0x2a8] ;  /* 0x0002a82810267980 */ /* 0x000f28000c101900 */
[----:B-1----:R-:W4:Y:S04]  /*f560*/  LD.E R39, desc[UR40][R16.64+0x2ac] ;  /* 0x0002ac2810277980 */ /* 0x002f28000c101900 */
[----:B------:R-:W4:Y:S04]  /*f570*/  LD.E R40, desc[UR40][R16.64+0x2b0] ;  /* 0x0002b02810287980 */ /* 0x000f28000c101900 */
[----:B---3--:R-:W3:Y:S04]  /*f580*/  LD.E R41, desc[UR40][R16.64+0x2b4] ;  /* 0x0002b42810297980 */ /* 0x008ee8000c101900 */
[----:B------:R-:W3:Y:S04]  /*f590*/  LD.E R42, desc[UR40][R16.64+0x2b8] ;  /* 0x0002b828102a7980 */ /* 0x000ee8000c101900 */
[----:B--2---:R-:W3:Y:S04]  /*f5a0*/  LD.E R43, desc[UR40][R16.64+0x2bc] ;  /* 0x0002bc28102b7980 */ /* 0x004ee8000c101900 */
[----:B------:R-:W3:Y:S04]  /*f5b0*/  LD.E R44, desc[UR40][R16.64+0x2c0] ;  /* 0x0002c028102c7980 */ /* 0x000ee8000c101900 */
[----:B----4-:R-:W3:Y:S04]  /*f5c0*/  LD.E R45, desc[UR40][R16.64+0x2c4] ;  /* 0x0002c428102d7980 */ /* 0x010ee8000c101900 */
        /* <DEDUP_REMOVED lines=53> */
[----:B------:R-:W3:Y:S01]  /*f920*/  LD.E R99, desc[UR40][R16.64+0x39c] ;  /* 0x00039c2810637980 */ /* 0x000ee2000c101900 */
[----:B------:R-:W-:Y:S01]  /*f930*/  ISETP.NE.U32.AND P2, PT, R25, RZ, PT ;  /* 0x000000ff1900720c */ /* 0x000fe20003f45070 */
[----:B------:R-:W-:-:S02]  /*f940*/  IMAD.MOV.U32 R25, RZ, RZ, R13 ;  /* 0x000000ffff197224 */ /* 0x000fc400078e000d */
[----:B------:R-:W3:Y:S03]  /*f950*/  LD.E R100, desc[UR40][R16.64+0x3a0] ;  /* 0x0003a02810647980 */ /* 0x000ee6000c101900 */
[----:B------:R-:W-:Y:S01]  /*f960*/  R2UR UR11, R25 ;  /* 0x00000000190b72ca */ /* 0x000fe200000e0000 */
        /* <DEDUP_REMOVED lines=54> */
[----:B------:R-:W-:-:S02]  /*fcd0*/  R2UR UR6, R12 ;  /* 0x000000000c0672ca */ /* 0x000fc400000e0000 */
[----:B------:R-:W-:Y:S01]  /*fce0*/  R2UR UR7, R13 ;  /* 0x000000000d0772ca */ /* 0x000fe200000e0000 */
[----:B------:R-:W-:Y:S01]  /*fcf0*/  VOTEU.ANY UP0, P2 ;  /* 0x00000000003f7886 */ /* 0x000fe20001000100 */
[----:B---3--:R-:W-:-:S11]  /*fd00*/  WARPGROUP.ARRIVE ;  /* 0x00000000000079c5 */ /* 0x008fd60000000000 */
[----:B------:R-:W-:Y:S01]  /*fd10*/  HGMMA.64x256x16.F32 R24, R152, gdesc[UR4].tnspB, R24, UP0, gsb0 ;  /* 0x43e0000498187df0 */ /* 0x000fe2000b800818 */
[----:B------:R-:W-:Y:S02]  /*fd20*/  F2FP.F16.F32.PACK_AB R162, R162, R15 ;  /* 0x0000000fa2a2723e */ /* 0x000fe400000000ff */
[----:B------:R-:W-:Y:S01]  /*fd30*/  F2FP.F16.F32.PACK_AB R163, R14, R163 ;  /* 0x000000a30ea3723e */ /* 0x000fe200000000ff */
        /* <DEDUP_REMOVED lines=131> */
[----:B------:R-:W-:Y:S01]  /*10570*/  STL [R1+0x88], R0 ;  /* 0x0000880001007387 */ /* 0x000fe20000100800 */
[----:B------:R-:W-:Y:S02]  /*10580*/  VIADD R14, R12, 0x180 ;  /* 0x000001800c0e7836 */ /* 0x000fe40000000000 */
[----:B------:R-:W-:-:S03]  /*10590*/  IMAD.MOV.U32 R15, RZ, RZ, R13 ;  /* 0x000000ffff0f7224 */ /* 0x000fc600078e000d */
[----:B------:R-:W-:Y:S02]  /*105a0*/  R2UR UR6, R14 ;  /* 0x000000000e0672ca */ /* 0x000fe400000e0000 */
[----:B------:R-:W-:Y:S02]  /*105b0*/  R2UR UR7, R15 ;  /* 0x000000000f0772ca */ /* 0x000fe400000e0000 */
[----:B------:R-:W-:Y:S02]  /*105c0*/  F2FP.F16.F32.PACK_AB R152, R230, R229 ;  /* 0x000000e5e698723e */ /* 0x000fe400000000ff */
[----:B------:R-:W-:Y:S02]  /*105d0*/  F2FP.F16.F32.PACK_AB R153, R228, R227 ;  /* 0x000000e3e499723e */ /* 0x000fe400000000ff */
[----:B------:R-:W-:Y:S02]  /*105e0*/  F2FP.F16.F32.PACK_AB R154, R226, R225 ;  /* 0x000000e1e29a723e */ /* 0x000fe400000000ff */
[----:B------:R-:W-:Y:S01]  /*105f0*/  F2FP.F16.F32.PACK_AB R155, R175, R174 ;  /* 0x000000aeaf9b723e */ /* 0x000fe200000000ff */
[----:B------:R-:W-:-:S02]  /*10600*/  WARPGROUP.DEPBAR.LE gsb0, 0x0 ;  /* 0x00008000000079c5 */ /* 0x000fc40000010000 */
        /* <DEDUP_REMOVED lines=265> */
[----:B------:R-:W-:Y:S01]  /*116a0*/  STL [R1+0x88], R0 ;  /* 0x0000880001007387 */ /* 0x000fe20000100800 */
[----:B------:R-:W-:Y:S01]  /*116b0*/  R2UR UR7, R15 ;  /* 0x000000000f0772ca */ /* 0x000fe200000e0000 */
[----:B------:R-:W-:Y:S01]  /*116c0*/  VIADD R12, R12, 0x280 ;  /* 0x000002800c0c7836 */ /* 0x000fe20000000000 */
[----:B------:R-:W-:Y:S02]  /*116d0*/  WARPGROUP.DEPBAR.LE gsb0, 0x0 ;  /* 0x00008000000079c5 */ /* 0x000fe40000010000 */
[----:B------:R-:W-:Y:S01]  /*116e0*/  ST.E desc[UR40][R16.64+0x270], R24 ;  /* 0x0002701810007985 */ /* 0x000fe2000c101928 */
[----:B------:R-:W-:Y:S02]  /*116f0*/  F2FP.F16.F32.PACK_AB R152, R173, R172 ;  /* 0x000000acad98723e */ /* 0x000fe400000000ff */
[----:B------:R-:W-:Y:S01]  /*11700*/  F2FP.F16.F32.PACK_AB R153, R171, R170 ;  /* 0x000000aaab99723e */ /* 0x000fe200000000ff */
[----:B------:R-:W-:Y:S01]  /*11710*/  ST.E desc[UR40][R8.64], R25 ;  /* 0x0000001908007985 */ /* 0x000fe2000c101928 */
[----:B------:R-:W-:-:S02]  /*11720*/  F2FP.F16.F32.PACK_AB R154, R168, R169 ;  /* 0x000000a9a89a723e */ /* 0x000fc400000000ff */
[----:B------:R-:W-:Y:S01]  /*11730*/  F2FP.F16.F32.PACK_AB R155, R167, R166 ;  /* 0x000000a6a79b723e */ /* 0x000fe200000000ff */
        /* <DEDUP_REMOVED lines=266> */
[----:B------:R-:W-:Y:S02]  /*127e0*/  STL [R1+0x88], R0 ;  /* 0x0000880001007387 */ /* 0x000fe40000100800 */
[----:B------:R-:W-:Y:S02]  /*127f0*/  WARPGROUP.DEPBAR.LE gsb0, 0x0 ;  /* 0x00008000000079c5 */ /* 0x000fe40000010000 */
        /* <DEDUP_REMOVED lines=128> */
[----:B------:R-:W-:Y:S04]  /*13000*/  STL [R1+0x88], R0 ;  /* 0x0000880001007387 */ /* 0x000fe80000100800 */
[----:B------:R-:W2:Y:S04]  /*13010*/  LD.E R3, desc[UR40][R16.64+0x270] ;  /* 0x0002702810037980 */ /* 0x000ea8000c101900 */
[----:B--2---:R2:W-:Y:S04]  /*13020*/  ST.E desc[UR40][R16.64+0x270], R3 ;  /* 0x0002700310007985 */ /* 0x0045e8000c101928 */
[----:B------:R-:W3:Y:S04]  /*13030*/  LD.E R11, desc[UR40][R8.64] ;  /* 0x00000028080b7980 */ /* 0x000ee8000c101900 */
[----:B---3--:R3:W-:Y:S04]  /*13040*/  ST.E desc[UR40][R8.64], R11 ;  /* 0x0000000b08007985 */ /* 0x0087e8000c101928 */
[----:B------:R-:W4:Y:S04]  /*13050*/  LD.E R13, desc[UR40][R6.64] ;  /* 0x00000028060d7980 */ /* 0x000f28000c101900 */
[----:B----4-:R4:W-:Y:S04]  /*13060*/  ST.E desc[UR40][R6.64], R13 ;  /* 0x0000000d06007985 */ /* 0x0109e8000c101928 */
[----:B------:R-:W2:Y:S04]  /*13070*/  LD.E R15, desc[UR40][R4.64] ;  /* 0x00000028040f7980 */ /* 0x000ea8000c101900 */
[----:B--2---:R2:W-:Y:S04]  /*13080*/  ST.E desc[UR40][R4.64], R15 ;  /* 0x0000000f04007985 */ /* 0x0045e8000c101928 */
[----:B------:R-:W2:Y:S04]  /*13090*/  LD.E R19, desc[UR40][R16.64+0x280] ;  /* 0x0002802810137980 */ /* 0x000ea8000c101900 */
[----:B------:R-:W2:Y:S04]  /*130a0*/  LD.E R21, desc[UR40][R16.64+0x284] ;  /* 0x0002842810157980 */ /* 0x000ea8000c101900 */
[----:B0-----:R-:W2:Y:S04]  /*130b0*/  LD.E R25, desc[UR40][R16.64+0x288] ;  /* 0x0002882810197980 */ /* 0x001ea8000c101900 */
[----:B-1----:R-:W2:Y:S04]  /*130c0*/  LD.E R27, desc[UR40][R16.64+0x28c] ;  /* 0x00028c28101b7980 */ /* 0x002ea8000c101900 */
[----:B------:R-:W2:Y:S04]  /*130d0*/  LD.E R3, desc[UR40][R16.64+0x290] ;  /* 0x0002902810037980 */ /* 0x000ea8000c101900 */
[----:B------:R-:W2:Y:S04]  /*130e0*/  LD.E R29, desc[UR40][R16.64+0x294] ;  /* 0x00029428101d7980 */ /* 0x000ea8000c101900 */
[----:B---3--:R-:W3:Y:S04]  /*130f0*/  LD.E R9, desc[UR40][R16.64+0x298] ;  /* 0x0002982810097980 */ /* 0x008ee8000c101900 */
[----:B------:R-:W3:Y:S04]  /*13100*/  LD.E R11, desc[UR40][R16.64+0x29c] ;  /* 0x00029c28100b7980 */ /* 0x000ee8000c101900 */
[----:B----4-:R-:W4:Y:S04]  /*13110*/  LD.E R7, desc[UR40][R16.64+0x2a0] ;  /* 0x0002a02810077980 */ /* 0x010f28000c101900 */
        /* <DEDUP_REMOVED lines=115> */
[----:B------:R0:W-:Y:S04]  /*13850*/  ST.E desc[UR40][R16.64+0x280], R19 ;  /* 0x0002801310007985 */ /* 0x0001e8000c101928 */
[----:B------:R0:W-:Y:S04]  /*13860*/  ST.E desc[UR40][R16.64+0x284], R21 ;  /* 0x0002841510007985 */ /* 0x0001e8000c101928 */
[----:B------:R0:W-:Y:S04]  /*13870*/  ST.E desc[UR40][R16.64+0x288], R25 ;  /* 0x0002881910007985 */ /* 0x0001e8000c101928 */
[----:B------:R0:W-:Y:S04]  /*13880*/  ST.E desc[UR40][R16.64+0x28c], R27 ;  /* 0x00028c1b10007985 */ /* 0x0001e8000c101928 */
[----:B------:R0:W-:Y:S04]  /*13890*/  ST.E desc[UR40][R16.64+0x290], R3 ;  /* 0x0002900310007985 */ /* 0x0001e8000c101928 */
[----:B------:R0:W-:Y:S04]  /*138a0*/  ST.E desc[UR40][R16.64+0x294], R29 ;  /* 0x0002941d10007985 */ /* 0x0001e8000c101928 */
[----:B---3--:R0:W-:Y:S04]  /*138b0*/  ST.E desc[UR40][R16.64+0x298], R9 ;  /* 0x0002980910007985 */ /* 0x0081e8000c101928 */
[----:B------:R0:W-:Y:S04]  /*138c0*/  ST.E desc[UR40][R16.64+0x29c], R11 ;  /* 0x00029c0b10007985 */ /* 0x0001e8000c101928 */
[----:B----4-:R0:W-:Y:S04]  /*138d0*/  ST.E desc[UR40][R16.64+0x2a0], R7 ;  /* 0x0002a00710007985 */ /* 0x0101e8000c101928 */
        /* <DEDUP_REMOVED lines=123> */
.L_x_12306:
[----:B------:R-:W-:Y:S05]  /*14090*/  BSYNC B0 ;  /* 0x0000000000007941 */ /* 0x000fea0003800000 */
.L_x_12305:
[----:B------:R-:W-:Y:S05]  /*140a0*/  @P1 BRA `(.L_x_12307) ;  /* 0xffffff6000581947 */ /* 0x000fea000383ffff */
.L_x_12290:
[----:B------:R-:W-:-:S13]  /*140b0*/  ISETP.GE.AND P1, PT, R10, UR45, PT ;  /* 0x0000002d0a007c0c */ /* 0x000fda000bf26270 */
[----:B------:R-:W-:Y:S05]  /*140c0*/  @!P1 BRA `(.L_x_12308) ;  /* 0x000000b000749947 */ /* 0x000fea0003800000 */
[----:B0-----:R0:W5:Y:S02]  /*140d0*/  LDL.64 R2, [R1+0x178] ;  /* 0x0001780001027983 */ /* 0x0011640000100a00 */
.L_x_12335:
        /* <DEDUP_REMOVED lines=21> */
.L_x_12310:
[----:B------:R-:W-:Y:S05]  /*14230*/  BSYNC B0 ;  /* 0x0000000000007941 */ /* 0x000fea0003800000 */
.L_x_12309:
        /* <DEDUP_REMOVED lines=13> */
.L_x_12312:
[----:B------:R-:W-:Y:S05]  /*14310*/  BSYNC B0 ;  /* 0x0000000000007941 */ /* 0x000fea0003800000 */
.L_x_12311:
        /* <DEDUP_REMOVED lines=8> */
.L_x_12314:
[----:B------:R-:W-:Y:S05]  /*143a0*/  BSYNC B0 ;  /* 0x0000000000007941 */ /* 0x000fea0003800000 */
.L_x_12313:
[----:B------:R-:W2:Y:S04]  /*143b0*/  LD.E R11, desc[UR40][R2.64] ;  /* 0x00000028020b7980 */ /* 0x000ea8000c101900 */
[----:B------:R-:W2:Y:S01]  /*143c0*/  LDL.64 R12, [R1+0xa0] ;  /* 0x0000a000010c7983 */ /* 0x000ea20000100a00 */
[----:B------:R-:W-:Y:S05]  /*143d0*/  WARPSYNC.ALL ;  /* 0x0000000000007948 */ /* 0x000fea0003800000 */
[----:B------:R-:W3:Y:S04]  /*143e0*/  LDL.64 R14, [R1+0x98] ;  /* 0x00009800010e7983 */ /* 0x000ee80000100a00 */
[----:B------:R-:W4:Y:S04]  /*143f0*/  LDL.64 R4, [R1+0x98] ;  /* 0x0000980001047983 */ /* 0x000f280000100a00 */
[----:B-1---5:R-:W4:Y:S01]  /*14400*/  LDL.64 R6, [R1+0x98] ;  /* 0x0000980001067983 */ /* 0x022f220000100a00 */
        /* <DEDUP_REMOVED lines=51> */
[----:B-1----:R-:W-:Y:S05]  /*14740*/  @!P2 BRA `(.L_x_12317) ;  /* 0x000000000004a947 */ /* 0x002fea0003800000 */
[----:B------:R-:W-:Y:S01]  /*14750*/  BPT.TRAP 0x1 ;  /* 0x000000040000795c */ /* 0x000fe20000300000 */
.L_x_12317:
[----:B------:R-:W-:Y:S05]  /*14760*/  BSYNC B0 ;  /* 0x0000000000007941 */ /* 0x000fea0003800000 */
.L_x_12316:
        /* <DEDUP_REMOVED lines=10> */
.L_x_12319:
[----:B------:R-:W-:Y:S05]  /*14810*/  BSYNC B0 ;  /* 0x0000000000007941 */ /* 0x000fea0003800000 */
.L_x_12318:
[----:B------:R-:W-:Y:S04]  /*14820*/  BSSY B0, `(.L_x_12320) ;  /* 0x0000006000007945 */ /* 0x000fe80003800000 */
[----:B--2---:R-:W-:Y:S05]  /*14830*/  @P1 BRA `(.L_x_12321) ;  /* 0x0000000000101947 */ /* 0x004fea0003800000 */
[----:B-----5:R-:W-:Y:S01]  /*14840*/  IMAD R4, R4, 0x8, R6 ;  /* 0x0000000804047824 */ /* 0x020fe200078e0206 */
[----:B------:R-:W-:-:S04]  /*14850*/  SHF.L.U32 R5, R5, 0x1f, RZ ;  /* 0x0000001f05057819 */ /* 0x000fc800000006ff */
[----:B------:R-:W2:Y:S02]  /*14860*/  SYNCS.PHASECHK.TRANS64.TRYWAIT P1, [R4+URZ], R5 ;  /* 0x00000005040075a7 */ /* 0x000ea4000802017f */
[----:B--2---:R-:W-:Y:S05]  /*14870*/  @!P1 BRA `(.L_x_12322) ;  /* 0x0000018800549947 */ /* 0x004fea0003800000 */
.L_x_12321:
[----:B------:R-:W-:Y:S05]  /*14880*/  BSYNC B0 ;  /* 0x0000000000007941 */ /* 0x000fea0003800000 */
.L_x_12320:
[----:B------:R-:W3:Y:S04]  /*14890*/  LD.E R21, desc[UR40][R2.64] ;  /* 0x0000002802157980 */ /* 0x000ee8000c101900 */
[----:B--2--5:R-:W3:Y:S04]  /*148a0*/  LDL.64 R4, [R1+0x118] ;  /* 0x0001180001047983 */ /* 0x024ee80000100a00 */
[----:B-1----:R-:W2:Y:S04]  /*148b0*/  LDL R11, [R1+0x90] ;  /* 0x00009000010b7983 */ /* 0x002ea80000100800 */
[----:B------:R-:W4:Y:S04]  /*148c0*/  LDL.64 R6, [R1+0x110] ;  /* 0x0001100001067983 */ /* 0x000f280000100a00 */
[----:B------:R-:W4:Y:S04]  /*148d0*/  LDL.64 R14, [R1+0x110] ;  /* 0x00011000010e7983 */ /* 0x000f280000100a00 */
[----:B------:R-:W4:Y:S04]  /*148e0*/  LDL.64 R12, [R1+0x110] ;  /* 0x00011000010c7983 */ /* 0x000f280000100a00 */
[----:B------:R-:W4:Y:S01]  /*148f0*/  LDL.64 R8, [R1+0x110] ;  /* 0x0001100001087983 */ /* 0x000f220000100a00 */
[----:B------:R-:W-:Y:S05]  /*14900*/  WARPSYNC.ALL ;  /* 0x0000000000007948 */ /* 0x000fea0003800000 */
[----:B------:R-:W-:Y:S01]  /*14910*/  WARPGROUP.ARRIVE ;  /* 0x00000000000079c5 */ /* 0x000fe20000000000 */
[----:B---3--:R-:W-:Y:S01]  /*14920*/  IMAD R4, R21, 0xc00, R4 ;  /* 0x00000c0015047824 */ /* 0x008fe200078e0204 */
[----:B------:R-:W-:-:S02]  /*14930*/  R2UR UR7, R5 ;  /* 0x00000000050772ca */ /* 0x000fc400000e0000 */
[----:B--2---:R-:W-:Y:S02]  /*14940*/  ISETP.NE.U32.AND P1, PT, R11, RZ, PT ;  /* 0x000000ff0b00720c */ /* 0x004fe40003f25070 */
        /* <DEDUP_REMOVED lines=163> */
[----:B------:R-:W1:Y:S01]  /*15380*/  S2R R72, SR_TID.X ;  /* 0x0000000000487919 */ /* 0x000e620000002100 */
[----:B------:R-:W-:Y:S04]  /*15390*/  STL [R1+0x90], R0 ;  /* 0x0000900001007387 */ /* 0x000fe80000100800 */
[----:B------:R-:W-:Y:S01]  /*153a0*/  STL [R1+0x90], R0 ;  /* 0x0000900001007387 */ /* 0x000fe20000100800 */
[----:B------:R-:W-:-:S02]  /*153b0*/  WARPGROUP.DEPBAR.LE gsb0, 0x0 ;  /* 0x00008000000079c5 */ /* 0x000fc40000010000 */
[----:B------:R-:W-:-:S06]  /*153c0*/  WARPGROUP.ARRIVE ;  /* 0x00000000000079c5 */ /* 0x000fcc0000000000 */
[----:B------:R-:W-:Y:S01]  /*153d0*/  HGMMA.64x96x16.F32 R24, gdesc[UR4], R24, gsb0 ;  /* 0x01600000041879f0 */ /* 0x000fe20008000818 */
[----:B------:R-:W-:Y:S01]  /*153e0*/  STL [R1+0x90], R0 ;  /* 0x0000900001007387 */ /* 0x000fe20000100800 */
[----:B-1----:R-:W-:-:S03]  /*153f0*/  SHF.R.U32.HI R93, RZ, 0x7, R72 ;  /* 0x00000007ff5d7819 */ /* 0x002fc60000011648 */
        /* <DEDUP_REMOVED lines=23> */
[----:B------:R-:W3:Y:S04]  /*15570*/  LDL R73, [R1+0x13c] ;  /* 0x00013c0001497983 */ /* 0x000ee80000100800 */
[----:B------:R-:W4:Y:S04]  /*15580*/  LDL R72, [R1+0x70] ;  /* 0x0000700001487983 */ /* 0x000f280000100800 */
[----:B------:R-:W3:Y:S04]  /*15590*/  LDL.64 R8, [R1+0x160] ;  /* 0x0001600001087983 */ /* 0x000ee80000100a00 */
[----:B------:R-:W4:Y:S04]  /*155a0*/  LDL R21, [R1+0x168] ;  /* 0x0001680001157983 */ /* 0x000f280000100800 */
[----:B------:R-:W4:Y:S04]  /*155b0*/  LDL.128 R12, [R1+0x150] ;  /* 0x00015000010c7983 */ /* 0x000f280000100c00 */
[----:B-1----:R-:W4:Y:S04]  /*155c0*/  LDL.128 R4, [R1+0x140] ;  /* 0x0001400001047983 */ /* 0x002f280000100c00 */
[----:B--2---:R-:W2:Y:S01]  /*155d0*/  LD.E R20, desc[UR40][R74.64] ;  /* 0x000000284a147980 */ /* 0x004ea2000c101900 */
[----:B---3--:R-:W-:-:S02]  /*155e0*/  ISETP.NE.AND P1, PT, R8, 0x1, PT ;  /* 0x000000010800780c */ /* 0x008fc40003f25270 */
[----:B----4-:R-:W-:Y:S01]  /*155f0*/  ISETP.GE.AND P2, PT, R13, 0x1, PT ;  /* 0x000000010d00780c */ /* 0x010fe20003f46270 */
[----:B------:R-:W-:Y:S01]  /*15600*/  BSSY B0, `(.L_x_12323) ;  /* 0x000009e000007945 */ /* 0x000fe20003800000 */
[-C--:B--2---:R-:W-:Y:S01]  /*15610*/  FMUL.FTZ R11, R24, R20.reuse ;  /* 0x00000014180b7220 */ /* 0x084fe20000410000 */
        /* <DEDUP_REMOVED lines=17> */
[----:B------:R-:W-:Y:S02]  /*15730*/  IMAD.IADD R54, R73, 0x1, -R54 ;  /* 0x0000000149367824 */ /* 0x000fe400078e0a36 */
        /* <DEDUP_REMOVED lines=21> */
[----:B------:R-:W-:Y:S01]  /*15890*/  LEA.HI R59, R46, R73, RZ, 0x2 ;  /* 0x000000492e3b7211 */ /* 0x000fe200078f10ff */
[----:B------:R-:W-:Y:S01]  /*158a0*/  FMUL.FTZ R79, R45, R20 ;  /* 0x000000142d4f7220 */ /* 0x000fe20000410000 */
[----:B------:R-:W-:-:S02]  /*158b0*/  SHF.R.S32.HI R61, RZ, 0x2, R60 ;  /* 0x00000002ff3d7819 */ /* 0x000fc4000001143c */
[----:B------:R-:W-:Y:S01]  /*158c0*/  SHF.R.S32.HI R56, RZ, 0x1f, R60 ;  /* 0x0000001fff387819 */ /* 0x000fe2000001143c */
[----:B------:R-:W-:Y:S01]  /*158d0*/  FMUL.FTZ R45, R62, R20 ;  /* 0x000000143e2d7220 */ /* 0x000fe20000410000 */
[----:B------:R-:W-:Y:S02]  /*158e0*/  LOP3.LUT R62, R59, 0xfffffffc, RZ, 0xc0, !PT ;  /* 0xfffffffc3b3e7812 */ /* 0x000fe400078ec0ff */
[----:B------:R-:W-:Y:S02]  /*158f0*/  LEA.HI R59, R56, R61, RZ, 0x3 ;  /* 0x0000003d383b7211 */ /* 0x000fe400078f18ff */
[----:B------:R-:W-:Y:S01]  /*15900*/  SHF.R.S32.HI R56, RZ, 0x7, R53 ;  /* 0x00000007ff387819 */ /* 0x000fe20000011435 */
[----:B------:R-:W-:Y:S01]  /*15910*/  IMAD.IADD R73, R73, 0x1, -R62 ;  /* 0x0000000149497824 */ /* 0x000fe200078e0a3e */
        /* <DEDUP_REMOVED lines=14> */
[----:B------:R-:W-:Y:S01]  /*15a00*/  @P1 IMAD.HI.U32 R56, R62, R9, RZ ;  /* 0x000000093e381227 */ /* 0x000fe200078e00ff */
[----:B------:R-:W-:-:S04]  /*15a10*/  LOP3.LUT R9, R60, 0x7ffffffc, RZ, 0xc0, !PT ;  /* 0x7ffffffc3c097812 */ /* 0x000fc800078ec0ff */
[----:B------:R-:W-:Y:S01]  /*15a20*/  @P1 SHF.R.U32.HI R62, RZ, R21, R56 ;  /* 0x00000015ff3e1219 */ /* 0x000fe20000011638 */
[----:B------:R-:W-:-:S04]  /*15a30*/  IMAD.MOV.U32 R21, RZ, RZ, -0x60 ;  /* 0xffffffa0ff157424 */ /* 0x000fc800078e00ff */
[----:B------:R-:W1:Y:S01]  /*15a40*/  SHFL.IDX PT, R56, R62, RZ, 0x1c1f ;  /* 0x001c1fff3e387589 */ /* 0x000e6200000e0000 */
[----:B------:R-:W-:Y:S02]  /*15a50*/  IMAD.IADD R54, R54, 0x1, -R9 ;  /* 0x0000000136367824 */ /* 0x000fe400078e0a09 */
        /* <DEDUP_REMOVED lines=11> */
[----:B------:R-:W-:-:S02]  /*15b10*/  IMAD R21, R10, R21, 0x1 ;  /* 0x000000010a157424 */ /* 0x000fc400078e0215 */
[----:B------:R-:W-:Y:S01]  /*15b20*/  FMUL.FTZ R20, R71, R20 ;  /* 0x0000001447147220 */ /* 0x000fe20000410000 */
[----:B------:R-:W2:Y:S01]  /*15b30*/  MUFU.TANH R11, R11 ;  /* 0x0000000b000b7308 */ /* 0x000ea20000002400 */
[----:B------:R-:W-:Y:S01]  /*15b40*/  IMAD R21, R54, -0x2, R21 ;  /* 0xfffffffe36157824 */ /* 0x000fe200078e0215 */
[----:B------:R-:W-:-:S06]  /*15b50*/  LOP3.LUT R55, RZ, R6, RZ, 0x33, !PT ;  /* 0x00000006ff377212 */ /* 0x000fcc00078e33ff */
[----:B------:R-:W3:Y:S01]  /*15b60*/  MUFU.TANH R24, R24 ;  /* 0x0000001800187308 */ /* 0x000ee20000002400 */
[----:B------:R-:W-:-:S07]  /*15b70*/  IADD3 R54, -R4, R21, R5 ;  /* 0x0000001504367210 */ /* 0x000fce0007ffe105 */
        /* <DEDUP_REMOVED lines=48> */
[----:B------:R-:W-:Y:S02]  /*15e80*/  IMAD R63, R10, -0x60, R12 ;  /* 0xffffffa00a3f7824 */ /* 0x000fe400078e020c */
[----:B------:R-:W-:Y:S02]  /*15e90*/  VIADD R64, R21, 0xffffffff ;  /* 0xffffffff15407836 */ /* 0x000fe40000000000 */
        /* <DEDUP_REMOVED lines=13> */
.L_x_12326:
[----:B------:R-:W-:-:S13]  /*15f70*/  ISETP.NE.AND P1, PT, R13, 0x1, PT ;  /* 0x000000010d00780c */ /* 0x000fda0003f25270 */
[----:B------:R-:W-:-:S05]  /*15f80*/  @P1 IMAD.HI.U32 R54, R12, R14, RZ ;  /* 0x0000000e0c361227 */ /* 0x000fca00078e00ff */
[----:B------:R-:W-:-:S07]  /*15f90*/  @P1 SHF.R.U32.HI R12, RZ, R15, R54 ;  /* 0x0000000fff0c1219 */ /* 0x000fce0000011636 */
.L_x_12327:
[----:B------:R-:W-:Y:S05]  /*15fa0*/  BSYNC B1 ;  /* 0x0000000000017941 */ /* 0x000fea0003800000 */
.L_x_12325:
[----:B------:R-:W-:-:S05]  /*15fb0*/  IMAD R12, R12, R13, R64 ;  /* 0x0000000d0c0c7224 */ /* 0x000fca00078e0240 */
[----:B------:R-:W-:Y:S02]  /*15fc0*/  VIMNMX R7, R7, R12, !PT ;  /* 0x0000000c07077248 */ /* 0x000fe40007fe0100 */
[----:B------:R-:W-:-:S07]  /*15fd0*/  VIADDMNMX R6, R12, R13, R6, PT ;  /* 0x0000000d0c067246 */ /* 0x000fce0003800106 */
.L_x_12324:
[----:B------:R-:W-:Y:S05]  /*15fe0*/  BSYNC B0 ;  /* 0x0000000000007941 */ /* 0x000fea0003800000 */
.L_x_12323:
[C---:B------:R-:W-:Y:S01]  /*15ff0*/  ISETP.GE.AND P1, PT, R63.reuse, 0x2, PT ;  /* 0x000000023f00780c */ /* 0x040fe20003f26270 */
[----:B------:R-:W1:Y:S01]  /*16000*/  SHFL.IDX PT, R62, R62, 0x1, 0x1c1f ;  /* 0x003c1f003e3e7f89 */ /* 0x000e6200000e0000 */
        /* <DEDUP_REMOVED lines=13> */
[----:B0-----:R-:W-:Y:S02]  /*160e0*/  FSEL R74, R74, -INF , !P1 ;  /* 0xff8000004a4a7808 */ /* 0x001fe40004800000 */
        /* <DEDUP_REMOVED lines=74> */
[----:B------:R-:W-:Y:S02]  /*16590*/  P2R R71, PR, RZ, 0x8 ;  /* 0x00000008ff477803 */ /* 0x000fe40000000000 */
[----:B------:R-:W-:-:S02]  /*165a0*/  FSEL R41, R57, -INF , !P1 ;  /* 0xff80000039297808 */ /* 0x000fc40004800000 */
        /* <DEDUP_REMOVED lines=39> */
.L_x_12331:
[----:B------:R-:W-:-:S13]  /*16820*/  ISETP.NE.AND P6, PT, R13, 0x1, PT ;  /* 0x000000010d00780c */ /* 0x000fda0003fc5270 */
[----:B------:R-:W-:-:S05]  /*16830*/  @P6 IMAD.HI.U32 R14, R4, R14, RZ ;  /* 0x0000000e040e6227 */ /* 0x000fca00078e00ff */
[----:B------:R-:W-:-:S07]  /*16840*/  @P6 SHF.R.U32.HI R4, RZ, R15, R14 ;  /* 0x0000000fff046219 */ /* 0x000fce000001160e */
.L_x_12332:
[----:B------:R-:W-:Y:S05]  /*16850*/  BSYNC B1 ;  /* 0x0000000000017941 */ /* 0x000fea0003800000 */
.L_x_12330:
[----:B------:R-:W-:-:S05]  /*16860*/  IMAD R4, R4, R13, R64 ;  /* 0x0000000d04047224 */ /* 0x000fca00078e0240 */
[----:B------:R-:W-:Y:S02]  /*16870*/  VIADDMNMX R6, R4, R13, R6, PT ;  /* 0x0000000d04067246 */ /* 0x000fe40003800106 */
[----:B------:R-:W-:-:S07]  /*16880*/  VIMNMX R7, R7, R4, !PT ;  /* 0x0000000407077248 */ /* 0x000fce0007fe0100 */
.L_x_12329:
[----:B------:R-:W-:Y:S05]  /*16890*/  BSYNC B0 ;  /* 0x0000000000007941 */ /* 0x000fea0003800000 */
.L_x_12328:
        /* <DEDUP_REMOVED lines=75> */
[----:B------:R-:W-:Y:S02]  /*16d50*/  ISETP.GT.AND P3, PT, R7, 0x51, !P3 ;  /* 0x000000510700780c */ /* 0x000fe40005f64270 */
[----:B--2---:R-:W-:Y:S02]  /*16d60*/  FMNMX.FTZ R13, R65, R4, !PT ;  /* 0x00000004410d7209 */ /* 0x004fe40007810000 */
[----:B------:R-:W-:Y:S02]  /*16d70*/  ISETP.NE.AND P6, PT, R68, RZ, PT ;  /* 0x000000ff4400720c */ /* 0x000fe40003fc5270 */
        /* <DEDUP_REMOVED lines=44> */
[C---:B------:R-:W-:Y:S02]  /*17040*/  ISETP.LT.OR P1, PT, R6.reuse, 0x4a, P1 ;  /* 0x0000004a0600780c */ /* 0x040fe40000f21670 */
[----:B------:R-:W-:Y:S01]  /*17050*/  FSEL R45, R45, -INF , !P5 ;  /* 0xff8000002d2d7808 */ /* 0x000fe20006800000 */
[----:B------:R-:W0:Y:S01]  /*17060*/  SHFL.BFLY PT, R19, R34, 0x1, 0x1f ;  /* 0x0c201f0022137f89 */ /* 0x000e2200000e0000 */
[----:B------:R-:W-:Y:S02]  /*17070*/  FMNMX.FTZ R32, R43, R32, !PT ;  /* 0x000000202b207209 */ /* 0x000fe40007810000 */
[----:B------:R-:W-:Y:S02]  /*17080*/  ISETP.LT.OR P2, PT, R6, 0x51, P2 ;  /* 0x000000510600780c */ /* 0x000fe40001741670 */
[----:B------:R-:W-:Y:S02]  /*17090*/  FSEL R46, R46, -INF , !P1 ;  /* 0xff8000002e2e7808 */ /* 0x000fe40004800000 */
[----:B------:R-:W-:-:S02]  /*170a0*/  FMNMX.FTZ R13, R45, R32, !PT ;  /* 0x000000202d0d7209 */ /* 0x000fc40007810000 */
[C---:B------:R-:W-:Y:S02]  /*170b0*/  ISETP.GT.AND P4, PT, R7.reuse, 0x58, !P4 ;  /* 0x000000580700780c */ /* 0x040fe40006784270 */
        /* <DEDUP_REMOVED lines=10> */
[----:B------:R-:W-:-:S02]  /*17160*/  IADD3 R6, P2, R16, 0x230, RZ ;  /* 0x0000023010067810 */ /* 0x000fc40007f5e0ff */
[----:B------:R-:W-:Y:S02]  /*17170*/  FSEL R66, R20, -INF , !P1 ;  /* 0xff80000014427808 */ /* 0x000fe40004800000 */
[----:B------:R-:W-:Y:S01]  /*17180*/  FMNMX.FTZ R13, R9, R32, !PT ;  /* 0x00000020090d7209 */ /* 0x000fe20007810000 */
[----:B------:R-:W-:Y:S01]  /*17190*/  IMAD.X R7, RZ, RZ, R17, P2 ;  /* 0x000000ffff077224 */ /* 0x000fe200010e0611 */
        /* <DEDUP_REMOVED lines=18> */
[----:B------:R-:W-:Y:S02]  /*172c0*/  FADD.FTZ R34, R5, -R34 ;  /* 0x8000002205227221 */ /* 0x000fe40000010000 */
[----:B------:R-:W5:Y:S01]  /*172d0*/  LD.E R5, desc[UR40][R16.64+0x270] ;  /* 0x0002702810057980 */ /* 0x000f62000c101900 */
[C---:B--2---:R-:W-:Y:S01]  /*172e0*/  FSETP.NEU.FTZ.AND P1, PT, R70.reuse, -INF , PT ;  /* 0xff8000004600780b */ /* 0x044fe20003f3d000 */
[-C--:B---3--:R-:W-:Y:S01]  /*172f0*/  FMUL.FTZ R13, R70, R67.reuse ;  /* 0x00000043460d7220 */ /* 0x088fe20000410000 */
[----:B0-----:R-:W-:Y:S02]  /*17300*/  FMUL.FTZ R32, R32, R67 ;  /* 0x0000004320207220 */ /* 0x001fe40000410000 */
[----:B------:R-:W-:Y:S02]  /*17310*/  FSEL R7, R70, RZ, P1 ;  /* 0x000000ff46077208 */ /* 0x000fe40000800000 */
[----:B------:R-:W-:-:S03]  /*17320*/  FSEL R6, R13, RZ, P1 ;  /* 0x000000ff0d067208 */ /* 0x000fc60000800000 */
[----:B------:R-:W-:Y:S02]  /*17330*/  FADD.FTZ R4, R4, -R7 ;  /* 0x8000000704047221 */ /* 0x000fe40000010000 */
        /* <DEDUP_REMOVED lines=24> */
[----:B------:R-:W-:Y:S01]  /*174c0*/  FSEL R6, R32, RZ, P2 ;  /* 0x000000ff20067208 */ /* 0x000fe20001000000 */
[----:B------:R-:W-:Y:S01]  /*174d0*/  FMUL.FTZ R13, R67, R34 ;  /* 0x00000022430d7220 */ /* 0x000fe20000410000 */
[----:B------:R-:W-:-:S03]  /*174e0*/  FMUL.FTZ R4, R4, R67 ;  /* 0x0000004304047220 */ /* 0x000fc60000410000 */
[-CC-:B------:R-:W-:Y:S01]  /*174f0*/  FFMA.FTZ R36, R58, R67.reuse, -R6.reuse ;  /* 0x000000433a247223 */ /* 0x180fe20000010806 */
[-CC-:B------:R-:W-:Y:S01]  /*17500*/  FFMA.FTZ R153, R64, R67.reuse, -R6.reuse ;  /* 0x0000004340997223 */ /* 0x180fe20000010806 */
[----:B------:R-:W-:Y:S01]  /*17510*/  MUFU.EX2 R152, R152 ;  /* 0x0000009800987308 */ /* 0x000fe20000000800 */
[----:B------:R-:W-:-:S07]  /*17520*/  FFMA.FTZ R34, R57, R67, -R6 ;  /* 0x0000004339227223 */ /* 0x000fce0000010806 */
[----:B------:R-:W4:Y:S01]  /*17530*/  MUFU.EX2 R7, R4 ;  /* 0x0000000400077308 */ /* 0x000f220000000800 */
[----:B------:R-:W-:-:S07]  /*17540*/  FFMA.FTZ R155, R63, R67, -R6 ;  /* 0x000000433f9b7223 */ /* 0x000fce0000010806 */
[----:B------:R-:W-:Y:S08]  /*17550*/  MUFU.EX2 R13, R13 ;  /* 0x0000000d000d7308 */ /* 0x000ff00000000800 */
[----:B------:R-:W5:Y:S01]  /*17560*/  MUFU.EX2 R36, R36 ;  /* 0x0000002400247308 */ /* 0x000f620000000800 */
[----:B------:R-:W-:-:S07]  /*17570*/  FFMA.FTZ R32, R59, R67, -R6 ;  /* 0x000000433b207223 */ /* 0x000fce0000010806 */
[----:B------:R-:W0:Y:S08]  /*17580*/  MUFU.EX2 R37, R37 ;  /* 0x0000002500257308 */ /* 0x000e300000000800 */
[----:B------:R-:W1:Y:S01]  /*17590*/  MUFU.EX2 R153, R153 ;  /* 0x0000009900997308 */ /* 0x000e620000000800 */
[----:B------:R-:W-:-:S07]  /*175a0*/  FFMA.FTZ R157, R62, R67, -R6 ;  /* 0x000000433e9d7223 */ /* 0x000fce0000010806 */
[----:B------:R-:W2:Y:S08]  /*175b0*/  MUFU.EX2 R35, R35 ;  /* 0x0000002300237308 */ /* 0x000eb00000000800 */
[----:B------:R-:W3:Y:S01]  /*175c0*/  MUFU.EX2 R34, R34 ;  /* 0x0000002200227308 */ /* 0x000ee20000000800 */
[----:B----4-:R-:W-:Y:S01]  /*175d0*/  FFMA.FTZ R12, R7, R69, R152 ;  /* 0x00000045070c7223 */ /* 0x010fe20000010098 */
[----:B-----5:R-:W-:-:S06]  /*175e0*/  FFMA.FTZ R68, R13, R68, R36 ;  /* 0x000000440d447223 */ /* 0x020fcc0000010024 */
[----:B------:R-:W4:Y:S01]  /*175f0*/  MUFU.EX2 R154, R154 ;  /* 0x0000009a009a7308 */ /* 0x000f220000000800 */
        /* <DEDUP_REMOVED lines=8> */
[----:B---3--:R-:W-:-:S06]  /*17680*/  FADD.FTZ R4, R34, R11 ;  /* 0x0000000b22047221 */ /* 0x008fcc0000010000 */
[----:B------:R-:W2:Y:S01]  /*17690*/  MUFU.EX2 R156, R156 ;  /* 0x0000009c009c7308 */ /* 0x000ea20000000800 */
[----:B------:R-:W-:-:S07]  /*176a0*/  FFMA.FTZ R28, R28, R67, -R6 ;  /* 0x000000431c1c7223 */ /* 0x000fce0000010806 */
[----:B------:R-:W3:Y:S01]  /*176b0*/  MUFU.EX2 R157, R157 ;  /* 0x0000009d009d7308 */ /* 0x000ee20000000800 */
[----:B----4-:R-:W-:Y:S01]  /*176c0*/  FADD.FTZ R12, R154, R21 ;  /* 0x000000159a0c7221 */ /* 0x010fe20000010000 */
[----:B-----5:R-:W-:-:S06]  /*176d0*/  FADD.FTZ R11, R155, R4 ;  /* 0x000000049b0b7221 */ /* 0x020fcc0000010000 */
        /* <DEDUP_REMOVED lines=43> */
[----:B------:R-:W-:Y:S01]  /*17990*/  FFMA.FTZ R21, R8, R67, -R6 ;  /* 0x0000004308157223 */ /* 0x000fe20000010806 */
[----:B----4-:R-:W-:-:S06]  /*179a0*/  FADD.FTZ R4, R230, R11 ;  /* 0x0000000be6047221 */ /* 0x010fcc0000010000 */
[----:B------:R-:W4:Y:S01]  /*179b0*/  MUFU.EX2 R227, R227 ;  /* 0x000000e300e37308 */ /* 0x000f220000000800 */
[----:B-----5:R-:W-:Y:S01]  /*179c0*/  FADD.FTZ R8, R228, R25 ;  /* 0x00000019e4087221 */ /* 0x020fe20000010000 */
[----:B------:R-:W-:-:S06]  /*179d0*/  FFMA.FTZ R167, R45, R67, -R6 ;  /* 0x000000432da77223 */ /* 0x000fcc0000010806 */
        /* <DEDUP_REMOVED lines=10> */
[----:B----4-:R-:W-:Y:S01]  /*17a80*/  FADD.FTZ R4, R227, R4 ;  /* 0x00000004e3047221 */ /* 0x010fe20000010000 */
[----:B-----5:R-:W-:-:S06]  /*17a90*/  FADD.FTZ R8, R225, R8 ;  /* 0x00000008e1087221 */ /* 0x020fcc0000010000 */
[----:B------:R-:W4:Y:S01]  /*17aa0*/  MUFU.EX2 R170, R170 ;  /* 0x000000aa00aa7308 */ /* 0x000f220000000800 */
[----:B------:R-:W-:-:S07]  /*17ab0*/  FFMA.FTZ R164, R53, R67, -R6 ;  /* 0x0000004335a47223 */ /* 0x000fce0000010806 */
[----:B------:R-:W5:Y:S01]  /*17ac0*/  MUFU.EX2 R167, R167 ;  /* 0x000000a700a77308 */ /* 0x000f620000000800 */
[----:B------:R-:W-:Y:S01]  /*17ad0*/  FFMA.FTZ R11, R9, R67, -R6 ;  /* 0x00000043090b7223 */ /* 0x000fe20000010806 */
[----:B0-----:R-:W-:Y:S01]  /*17ae0*/  FADD.FTZ R9, R173, R4 ;  /* 0x00000004ad097221 */ /* 0x001fe20000010000 */
[----:B-1----:R-:W-:-:S05]  /*17af0*/  FADD.FTZ R25, R171, R8 ;  /* 0x00000008ab197221 */ /* 0x002fca0000010000 */
[----:B------:R-:W0:Y:S08]  /*17b00*/  MUFU.EX2 R169, R169 ;  /* 0x000000a900a97308 */ /* 0x000e300000000800 */
        /* <DEDUP_REMOVED lines=8> */
[----:B------:R-:W4:Y:S08]  /*17b90*/  MUFU.EX2 R166, R166 ;  /* 0x000000a600a67308 */ /* 0x000f300000000800 */
[----:B------:R-:W5:Y:S01]  /*17ba0*/  MUFU.EX2 R164, R164 ;  /* 0x000000a400a47308 */ /* 0x000f620000000800 */
[----:B0-----:R-:W-:Y:S01]  /*17bb0*/  FADD.FTZ R6, R169, R6 ;  /* 0x00000006a9067221 */ /* 0x001fe20000010000 */
[----:B-1----:R-:W-:-:S06]  /*17bc0*/  FADD.FTZ R4, R168, R9 ;  /* 0x00000009a8047221 */ /* 0x002fcc0000010000 */
[----:B------:R-:W0:Y:S08]  /*17bd0*/  MUFU.EX2 R19, R19 ;  /* 0x0000001300137308 */ /* 0x000e300000000800 */
[----:B------:R-:W1:Y:S01]  /*17be0*/  MUFU.EX2 R11, R11 ;  /* 0x0000000b000b7308 */ /* 0x000e620000000800 */
[----:B--2---:R-:W-:Y:S01]  /*17bf0*/  FADD.FTZ R9, R165, R6 ;  /* 0x00000006a5097221 */ /* 0x004fe20000010000 */
[----:B---3--:R-:W-:-:S06]  /*17c00*/  FADD.FTZ R25, R21, R4 ;  /* 0x0000000415197221 */ /* 0x008fcc0000010000 */
[----:B------:R-:W2:Y:S08]  /*17c10*/  MUFU.EX2 R20, R20 ;  /* 0x0000001400147308 */ /* 0x000eb00000000800 */
[----:B------:R-:W3:Y:S01]  /*17c20*/  MUFU.EX2 R18, R18 ;  /* 0x0000001200127308 */ /* 0x000ee20000000800 */
[----:B----4-:R-:W-:Y:S01]  /*17c30*/  FADD.FTZ R6, R166, R9 ;  /* 0x00000009a6067221 */ /* 0x010fe20000010000 */
[----:B-----5:R-:W-:Y:S01]  /*17c40*/  FADD.FTZ R8, R164, R25 ;  /* 0x00000019a4087221 */ /* 0x020fe20000010000 */
        /* <DEDUP_REMOVED lines=8> */
[----:B---3--:R-:W-:-:S03]  /*17cd0*/  FADD.FTZ R27, R18, R27 ;  /* 0x0000001b121b7221 */ /* 0x008fc60000010000 */
[----:B------:R0:W-:Y:S04]  /*17ce0*/  ST.E desc[UR40][R16.64+0x240], R25 ;  /* 0x0002401910007985 */ /* 0x0001e8000c101928 */
[----:B------:R1:W-:Y:S04]  /*17cf0*/  ST.E desc[UR40][R16.64+0x244], R27 ;  /* 0x0002441b10007985 */ /* 0x0003e8000c101928 */
[----:B------:R-:W2:Y:S02]  /*17d00*/  LD.E R6, desc[UR40][R8.64] ;  /* 0x0000002808067980 */ /* 0x000ea4000c101900 */
[----:B--2---:R-:W-:-:S05]  /*17d10*/  FMUL.FTZ R39, R7, R6 ;  /* 0x0000000607277220 */ /* 0x004fca0000410000 */
[----:B------:R2:W-:Y:S04]  /*17d20*/  ST.E desc[UR40][R8.64], R39 ;  /* 0x0000002708007985 */ /* 0x0005e8000c101928 */
[----:B------:R-:W3:Y:S04]  /*17d30*/  LD.E R41, desc[UR40][R16.64+0x464] ;  /* 0x0004642810297980 */ /* 0x000ee8000c101900 */
[----:B------:R-:W0:Y:S04]  /*17d40*/  LD.E R100, desc[UR40][R16.64+0x284] ;  /* 0x0002842810647980 */ /* 0x000e28000c101900 */
[----:B------:R-:W4:Y:S04]  /*17d50*/  LD.E R98, desc[UR40][R16.64+0x280] ;  /* 0x0002802810627980 */ /* 0x000f28000c101900 */
[----:B------:R-:W1:Y:S04]  /*17d60*/  LD.E R102, desc[UR40][R16.64+0x290] ;  /* 0x0002902810667980 */ /* 0x000e68000c101900 */
        /* <DEDUP_REMOVED lines=58> */
[C---:B---3--:R-:W-:Y:S01]  /*18110*/  FMUL.FTZ R47, R7.reuse, R41 ;  /* 0x00000029072f7220 */ /* 0x048fe20000410000 */
[----:B0-----:R-:W-:-:S04]  /*18120*/  FMUL.FTZ R25, R7, R100 ;  /* 0x0000006407197220 */ /* 0x001fc80000410000 */
[----:B------:R-:W-:Y:S01]  /*18130*/  ST.E desc[UR40][R16.64+0x464], R47 ;  /* 0x0004642f10007985 */ /* 0x000fe2000c101928 */
[----:B----4-:R-:W-:-:S03]  /*18140*/  FMUL.FTZ R5, R7, R98 ;  /* 0x0000006207057220 */ /* 0x010fc60000410000 */
[----:B------:R0:W-:Y:S01]  /*18150*/  ST.E desc[UR40][R16.64+0x284], R25 ;  /* 0x0002841910007985 */ /* 0x0001e2000c101928 */
[C---:B-1----:R-:W-:Y:S01]  /*18160*/  FMUL.FTZ R27, R7.reuse, R102 ;  /* 0x00000066071b7220 */ /* 0x042fe20000410000 */
[C---:B--2---:R-:W-:Y:S01]  /*18170*/  FMUL.FTZ R39, R7.reuse, R104 ;  /* 0x0000006807277220 */ /* 0x044fe20000410000 */
[C---:B-----5:R-:W-:Y:S01]  /*18180*/  FMUL.FTZ R41, R7.reuse, R106 ;  /* 0x0000006a07297220 */ /* 0x060fe20000410000 */
[C---:B------:R-:W-:Y:S01]  /*18190*/  FMUL.FTZ R43, R7.reuse, R108 ;  /* 0x0000006c072b7220 */ /* 0x040fe20000410000 */
[C---:B------:R-:W-:Y:S01]  /*181a0*/  FMUL.FTZ R45, R7.reuse, R110 ;  /* 0x0000006e072d7220 */ /* 0x040fe20000410000 */
[C---:B0-----:R-:W-:Y:S01]  /*181b0*/  FMUL.FTZ R25, R7.reuse, R114 ;  /* 0x0000007207197220 */ /* 0x041fe20000410000 */
[C---:B------:R-:W-:Y:S01]  /*181c0*/  FMUL.FTZ R47, R7.reuse, R116 ;  /* 0x00000074072f7220 */ /* 0x040fe20000410000 */
[C---:B------:R-:W-:Y:S01]  /*181d0*/  FMUL.FTZ R49, R7.reuse, R118 ;  /* 0x0000007607317220 */ /* 0x040fe20000410000 */
        /* <DEDUP_REMOVED lines=16> */
[C---:B--2---:R-:W-:Y:S01]  /*182e0*/  FMUL.FTZ R25, R7.reuse, R134 ;  /* 0x0000008607197220 */ /* 0x044fe20000410000 */
[C---:B---3--:R-:W-:Y:S01]  /*182f0*/  FMUL.FTZ R47, R7.reuse, R136 ;  /* 0x00000088072f7220 */ /* 0x048fe20000410000 */
[C---:B0-----:R-:W-:Y:S01]  /*18300*/  FMUL.FTZ R49, R7.reuse, R138 ;  /* 0x0000008a07317220 */ /* 0x041fe20000410000 */
        /* <DEDUP_REMOVED lines=81> */
[----:B------:R-:W-:-:S04]  /*18820*/  LOP3.LUT R6, R4, 0x8, RZ, 0xfc, !PT ;  /* 0x0000000804067812 */ /* 0x000fc800078efcff */
[----:B------:R0:W-:Y:S04]  /*18830*/  ST.E desc[UR40][R16.64+0x460], R7 ;  /* 0x0004600710007985 */ /* 0x0001e8000c101928 */
[----:B------:R1:W-:Y:S04]  /*18840*/  ST.E desc[UR40][R16.64+0x3f4], R5 ;  /* 0x0003f40510007985 */ /* 0x0003e8000c101928 */
[----:B------:R-:W-:Y:S01]  /*18850*/  ST.E desc[UR40][R16.64+0x414], R51 ;  /* 0x0004143310007985 */ /* 0x000fe2000c101928 */
[----:B0-----:R-:W-:-:S03]  /*18860*/  IMAD.MOV.U32 R7, RZ, RZ, R9 ;  /* 0x000000ffff077224 */ /* 0x001fc600078e0009 */
[----:B------:R0:W-:Y:S04]  /*18870*/  ST.E desc[UR40][R16.64+0x420], R27 ;  /* 0x0004201b10007985 */ /* 0x0001e8000c101928 */
[----:B------:R-:W-:Y:S04]  /*18880*/  ST.E desc[UR40][R16.64+0x424], R39 ;  /* 0x0004242710007985 */ /* 0x000fe8000c101928 */
        /* <DEDUP_REMOVED lines=8> */
[----:B-1----:R-:W-:-:S02]  /*18910*/  IMAD.MOV.U32 R5, RZ, RZ, R9 ;  /* 0x000000ffff057224 */ /* 0x002fc400078e0009 */
[----:B0-----:R-:W-:-:S05]  /*18920*/  FMUL.FTZ R27, R13, R12 ;  /* 0x0000000c0d1b7220 */ /* 0x001fca0000410000 */
[----:B------:R-:W-:Y:S04]  /*18930*/  ST.E desc[UR40][R6.64], R27 ;  /* 0x0000001b06007985 */ /* 0x000fe8000c101928 */
[----:B------:R-:W2:Y:S02]  /*18940*/  LD.E R12, desc[UR40][R4.64] ;  /* 0x00000028040c7980 */ /* 0x000ea4000c101900 */
[----:B--2---:R-:W-:-:S05]  /*18950*/  FMUL.FTZ R25, R13, R12 ;  /* 0x0000000c0d197220 */ /* 0x004fca0000410000 */
[----:B------:R0:W-:Y:S04]  /*18960*/  ST.E desc[UR40][R4.64], R25 ;  /* 0x0000001904007985 */ /* 0x0001e8000c101928 */
[----:B------:R-:W3:Y:S04]  /*18970*/  LD.E R39, desc[UR40][R16.64+0x46c] ;  /* 0x00046c2810277980 */ /* 0x000ee8000c101900 */
[----:B------:R-:W0:Y:S04]  /*18980*/  LD.E R104, desc[UR40][R16.64+0x288] ;  /* 0x0002882810687980 */ /* 0x000e28000c101900 */
[----:B------:R-:W2:Y:S04]  /*18990*/  LD.E R106, desc[UR40][R16.64+0x28c] ;  /* 0x00028c28106a7980 */ /* 0x000ea8000c101900 */
        /* <DEDUP_REMOVED lines=60> */
[C---:B0-----:R-:W-:Y:S01]  /*18d60*/  FMUL.FTZ R25, R13.reuse, R104 ;  /* 0x000000680d197220 */ /* 0x041fe20000410000 */
[----:B--2---:R-:W-:-:S03]  /*18d70*/  FMUL.FTZ R27, R13, R106 ;  /* 0x0000006a0d1b7220 */ /* 0x004fc60000410000 */
[----:B------:R-:W-:Y:S01]  /*18d80*/  ST.E desc[UR40][R16.64+0x46c], R49 ;  /* 0x00046c3110007985 */ /* 0x000fe2000c101928 */
[----:B----4-:R-:W-:-:S03]  /*18d90*/  FMUL.FTZ R39, R13, R108 ;  /* 0x0000006c0d277220 */ /* 0x010fc60000410000 */
[----:B------:R0:W-:Y:S01]  /*18da0*/  ST.E desc[UR40][R16.64+0x288], R25 ;  /* 0x0002881910007985 */ /* 0x0001e2000c101928 */
[----:B-----5:R-:W-:-:S03]  /*18db0*/  FMUL.FTZ R41, R13, R110 ;  /* 0x0000006e0d297220 */ /* 0x020fc60000410000 */
[----:B------:R1:W-:Y:S01]  /*18dc0*/  ST.E desc[UR40][R16.64+0x28c], R27 ;  /* 0x00028c1b10007985 */ /* 0x0003e2000c101928 */
[C---:B------:R-:W-:Y:S01]  /*18dd0*/  FMUL.FTZ R43, R13.reuse, R112 ;  /* 0x000000700d2b7220 */ /* 0x040fe20000410000 */
[C---:B------:R-:W-:Y:S01]  /*18de0*/  FMUL.FTZ R45, R13.reuse, R114 ;  /* 0x000000720d2d7220 */ /* 0x040fe20000410000 */
[C---:B------:R-:W-:Y:S01]  /*18df0*/  FMUL.FTZ R47, R13.reuse, R116 ;  /* 0x000000740d2f7220 */ /* 0x040fe20000410000 */
[C---:B0-----:R-:W-:Y:S01]  /*18e00*/  FMUL.FTZ R25, R13.reuse, R118 ;  /* 0x000000760d197220 */ /* 0x041fe20000410000 */
[C---:B-1----:R-:W-:Y:S01]  /*18e10*/  FMUL.FTZ R27, R13.reuse, R120 ;  /* 0x000000780d1b7220 */ /* 0x042fe20000410000 */
[C---:B------:R-:W-:Y:S01]  /*18e20*/  FMUL.FTZ R49, R13.reuse, R122 ;  /* 0x0000007a0d317220 */ /* 0x040fe20000410000 */
[----:B------:R0:W-:Y:S01]  /*18e30*/  ST.E desc[UR40][R16.64+0x298], R39 ;  /* 0x0002982710007985 */ /* 0x0001e2000c101928 */
[----:B------:R-:W-:-:S03]  /*18e40*/  FMUL.FTZ R51, R13, R124 ;  /* 0x0000007c0d337220 */ /* 0x000fc60000410000 */
        /* <DEDUP_REMOVED lines=97> */
[----:B------:R-:W-:Y:S01]  /*19460*/  VIADD R26, R93, 0x8 ;  /* 0x000000085d1a7836 */ /* 0x000fe20000000000 */
        /* <DEDUP_REMOVED lines=8> */
[----:B------:R3:W-:Y:S04]  /*194f0*/  ST.E desc[UR40][R16.64+0x458], R27 ;  /* 0x0004581b10007985 */ /* 0x0007e8000c101928 */
[----:B------:R4:W-:Y:S04]  /*19500*/  ST.E desc[UR40][R16.64+0x45c], R47 ;  /* 0x00045c2f10007985 */ /* 0x0009e8000c101928 */
[----:B------:R-:W-:Y:S01]  /*19510*/  ST.E desc[UR40][R16.64+0x468], R49 ;  /* 0x0004683110007985 */ /* 0x000fe2000c101928 */
[----:B------:R5:W-:Y:S06]  /*19520*/  BAR.SYNC.DEFER_BLOCKING R26, 0x100 ;  /* 0x0004001a0000751d */ /* 0x000bec0000010000 */
[----:B0-----:R-:W2:Y:S04]  /*19530*/  LD.E R39, desc[UR40][R16.64+0x270] ;  /* 0x0002702810277980 */ /* 0x001ea8000c101900 */
[----:B------:R-:W5:Y:S04]  /*19540*/  LD.E R24, desc[UR40][R2.64] ;  /* 0x0000002802187980 */ /* 0x000f68000c101900 */
[----:B------:R-:W5:Y:S04]  /*19550*/  LD.E.64 R12, desc[UR40][R16.64+0xa8] ;  /* 0x0000a828100c7980 */ /* 0x000f68000c101b00 */
[----:B--2---:R0:W-:Y:S04]  /*19560*/  ST.E desc[UR40][R16.64+0x270], R39 ;  /* 0x0002702710007985 */ /* 0x0041e8000c101928 */
[----:B-1----:R-:W2:Y:S04]  /*19570*/  LD.E R41, desc[UR40][R8.64] ;  /* 0x0000002808297980 */ /* 0x002ea8000c101900 */
[----:B--2---:R1:W-:Y:S04]  /*19580*/  ST.E desc[UR40][R8.64], R41 ;  /* 0x0000002908007985 */ /* 0x0043e8000c101928 */
[----:B------:R-:W2:Y:S04]  /*19590*/  LD.E R25, desc[UR40][R6.64] ;  /* 0x0000002806197980 */ /* 0x000ea8000c101900 */
[----:B--2---:R2:W-:Y:S04]  /*195a0*/  ST.E desc[UR40][R6.64], R25 ;  /* 0x0000001906007985 */ /* 0x0045e8000c101928 */
[----:B---3--:R-:W3:Y:S04]  /*195b0*/  LD.E R27, desc[UR40][R4.64] ;  /* 0x00000028041b7980 */ /* 0x008ee8000c101900 */
[----:B---3--:R3:W-:Y:S04]  /*195c0*/  ST.E desc[UR40][R4.64], R27 ;  /* 0x0000001b04007985 */ /* 0x0087e8000c101928 */
[----:B------:R-:W3:Y:S04]  /*195d0*/  LD.E R43, desc[UR40][R16.64+0x280] ;  /* 0x00028028102b7980 */ /* 0x000ee8000c101900 */
[----:B------:R-:W3:Y:S04]  /*195e0*/  LD.E R45, desc[UR40][R16.64+0x284] ;  /* 0x00028428102d7980 */ /* 0x000ee8000c101900 */
[----:B----4-:R-:W4:Y:S04]  /*195f0*/  LD.E R47, desc[UR40][R16.64+0x288] ;  /* 0x00028828102f7980 */ /* 0x010f28000c101900 */
[----:B0-----:R-:W4:Y:S04]  /*19600*/  LD.E R39, desc[UR40][R16.64+0x28c] ;  /* 0x00028c2810277980 */ /* 0x001f28000c101900 */
[----:B------:R-:W4:Y:S04]  /*19610*/  LD.E R49, desc[UR40][R16.64+0x290] ;  /* 0x0002902810317980 */ /* 0x000f28000c101900 */
[----:B------:R-:W4:Y:S04]  /*19620*/  LD.E R51, desc[UR40][R16.64+0x294] ;  /* 0x0002942810337980 */ /* 0x000f28000c101900 */
[----:B-1----:R-:W4:Y:S04]  /*19630*/  LD.E R41, desc[UR40][R16.64+0x298] ;  /* 0x0002982810297980 */ /* 0x002f28000c101900 */
        /* <DEDUP_REMOVED lines=9> */
[----:B--2---:R-:W2:Y:S04]  /*196d0*/  LD.E R25, desc[UR40][R16.64+0x2c0] ;  /* 0x0002c02810197980 */ /* 0x004ea8000c101900 */
[----:B-----5:R-:W5:Y:S04]  /*196e0*/  LD.E R26, desc[UR40][R16.64+0x2c4] ;  /* 0x0002c428101a7980 */ /* 0x020f68000c101900 */
        /* <DEDUP_REMOVED lines=57> */
[----:B------:R-:W-:Y:S04]  /*19a80*/  ST.E desc[UR40][R16.64+0x280], R43 ;  /* 0x0002802b10007985 */ /* 0x000fe8000c101928 */
[----:B------:R-:W-:Y:S04]  /*19a90*/  ST.E desc[UR40][R16.64+0x284], R45 ;  /* 0x0002842d10007985 */ /* 0x000fe8000c101928 */
[----:B----4-:R-:W-:Y:S04]  /*19aa0*/  ST.E desc[UR40][R16.64+0x288], R47 ;  /* 0x0002882f10007985 */ /* 0x010fe8000c101928 */
        /* <DEDUP_REMOVED lines=13> */
[----:B0-----:R-:W3:Y:S04]  /*19b80*/  LD.E R39, desc[UR40][R16.64+0x2d0] ;  /* 0x0002d02810277980 */ /* 0x001ee8000c101900 */
[----:B-1----:R-:W3:Y:S04]  /*19b90*/  LD.E R41, desc[UR40][R16.64+0x2d8] ;  /* 0x0002d82810297980 */ /* 0x002ee8000c101900 */
[----:B------:R-:W3:Y:S04]  /*19ba0*/  LD.E R43, desc[UR40][R16.64+0x2e0] ;  /* 0x0002e028102b7980 */ /* 0x000ee8000c101900 */
[----:B------:R-:W3:Y:S04]  /*19bb0*/  LD.E R45, desc[UR40][R16.64+0x2e8] ;  /* 0x0002e828102d7980 */ /* 0x000ee8000c101900 */
[----:B------:R-:W3:Y:S04]  /*19bc0*/  LD.E R47, desc[UR40][R16.64+0x2f0] ;  /* 0x0002f028102f7980 */ /* 0x000ee8000c101900 */
[----:B------:R-:W3:Y:S04]  /*19bd0*/  LD.E R49, desc[UR40][R16.64+0x2f8] ;  /* 0x0002f82810317980 */ /* 0x000ee8000c101900 */
[----:B------:R-:W3:Y:S04]  /*19be0*/  LD.E R51, desc[UR40][R16.64+0x300] ;  /* 0x0003002810337980 */ /* 0x000ee8000c101900 */
[----:B----4-:R-:W4:Y:S04]  /*19bf0*/  LD.E R53, desc[UR40][R16.64+0x308] ;  /* 0x0003082810357980 */ /* 0x010f28000c101900 */
[----:B------:R-:W4:Y:S04]  /*19c00*/  LD.E R55, desc[UR40][R16.64+0x310] ;  /* 0x0003102810377980 */ /* 0x000f28000c101900 */
[----:B------:R-:W4:Y:S04]  /*19c10*/  LD.E R57, desc[UR40][R16.64+0x318] ;  /* 0x0003182810397980 */ /* 0x000f28000c101900 */
[----:B--2---:R-:W2:Y:S04]  /*19c20*/  LD.E R59, desc[UR40][R16.64+0x320] ;  /* 0x00032028103b7980 */ /* 0x004ea8000c101900 */
[----:B------:R-:W2:Y:S04]  /*19c30*/  LD.E R61, desc[UR40][R16.64+0x328] ;  /* 0x00032828103d7980 */ /* 0x000ea8000c101900 */
[----:B------:R-:W2:Y:S04]  /*19c40*/  LD.E R63, desc[UR40][R16.64+0x330] ;  /* 0x00033028103f7980 */ /* 0x000ea8000c101900 */
        /* <DEDUP_REMOVED lines=37> */
[----:B------:R-:W-:Y:S04]  /*19ea0*/  ST.E desc[UR40][R16.64+0x2c4], R26 ;  /* 0x0002c41a10007985 */ /* 0x000fe8000c101928 */
[----:B---3--:R1:W-:Y:S04]  /*19eb0*/  ST.E desc[UR40][R16.64+0x2c8], R27 ;  /* 0x0002c81b10007985 */ /* 0x0083e8000c101928 */
        /* <DEDUP_REMOVED lines=30> */
[----:B----4-:R4:W-:Y:S04]  /*1a0a0*/  ST.E desc[UR40][R16.64+0x308], R53 ;  /* 0x0003083510007985 */ /* 0x0109e8000c101928 */
[----:B------:R4:W-:Y:S04]  /*1a0b0*/  ST.E desc[UR40][R16.64+0x310], R55 ;  /* 0x0003103710007985 */ /* 0x0009e8000c101928 */
[----:B------:R4:W-:Y:S04]  /*1a0c0*/  ST.E desc[UR40][R16.64+0x318], R57 ;  /* 0x0003183910007985 */ /* 0x0009e8000c101928 */
[----:B--2---:R2:W-:Y:S04]  /*1a0d0*/  ST.E desc[UR40][R16.64+0x320], R59 ;  /* 0x0003203b10007985 */ /* 0x0045e8000c101928 */
[----:B------:R2:W-:Y:S04]  /*1a0e0*/  ST.E desc[UR40][R16.64+0x328], R61 ;  /* 0x0003283d10007985 */ /* 0x0005e8000c101928 */
[----:B------:R2:W-:Y:S04]  /*1a0f0*/  ST.E desc[UR40][R16.64+0x330], R63 ;  /* 0x0003303f10007985 */ /* 0x0005e8000c101928 */
        /* <DEDUP_REMOVED lines=69> */
[----:B0-----:R-:W5:Y:S01]  /*1a550*/  LDL R25, [R1+0x88] ;  /* 0x0000880001197983 */ /* 0x001f620000100800 */
[----:B------:R-:W-:-:S02]  /*1a560*/  IMAD R12, R24, 0xc00, R12 ;  /* 0x00000c00180c7824 */ /* 0x000fc400078e020c */
[----:B-1----:R-:W-:Y:S01]  /*1a570*/  IMAD.MOV.U32 R27, RZ, RZ, R13 ;  /* 0x000000ffff1b7224 */ /* 0x002fe200078e000d */
[----:B------:R-:W-:Y:S01]  /*1a580*/  F2FP.F16.F32.PACK_AB R152, R37, R152 ;  /* 0x000000982598723e */ /* 0x000fe200000000ff */
[C---:B------:R-:W-:Y:S01]  /*1a590*/  VIADD R24, R12.reuse, 0x80 ;  /* 0x000000800c187836 */ /* 0x040fe20000000000 */
[----:B------:R-:W-:Y:S01]  /*1a5a0*/  F2FP.F16.F32.PACK_AB R153, R153, R36 ;  /* 0x000000249999723e */ /* 0x000fe200000000ff */
[----:B------:R-:W-:Y:S01]  /*1a5b0*/  VIADD R26, R12, 0x100 ;  /* 0x000001000c1a7836 */ /* 0x000fe20000000000 */
[----:B------:R-:W-:Y:S01]  /*1a5c0*/  R2UR UR15, R27 ;  /* 0x000000001b0f72ca */ /* 0x000fe200000e0000 */
[----:B------:R-:W5:Y:S01]  /*1a5d0*/  LD.E R36, desc[UR40][R16.64+0x2a0] ;  /* 0x0002a02810247980 */ /* 0x000f62000c101900 */
[----:B------:R-:W-:Y:S02]  /*1a5e0*/  R2UR UR10, R24 ;  /* 0x00000000180a72ca */ /* 0x000fe400000e0000 */
[----:B------:R-:W-:Y:S01]  /*1a5f0*/  R2UR UR14, R26 ;  /* 0x000000001a0e72ca */ /* 0x000fe200000e0000 */
[----:B------:R-:W5:Y:S01]  /*1a600*/  LD.E R24, desc[UR40][R16.64+0x270] ;  /* 0x0002702810187980 */ /* 0x000f62000c101900 */
[----:B------:R-:W-:-:S02]  /*1a610*/  F2FP.F16.F32.PACK_AB R154, R154, R35 ;  /* 0x000000239a9a723e */ /* 0x000fc400000000ff */
[----:B------:R-:W-:Y:S01]  /*1a620*/  F2FP.F16.F32.PACK_AB R155, R155, R34 ;  /* 0x000000229b9b723e */ /* 0x000fe200000000ff */
[----:B------:R-:W5:Y:S01]  /*1a630*/  LD.E R35, desc[UR40][R16.64+0x29c] ;  /* 0x00029c2810237980 */ /* 0x000f62000c101900 */
[----:B------:R-:W-:Y:S02]  /*1a640*/  F2FP.F16.F32.PACK_AB R156, R156, R33 ;  /* 0x000000219c9c723e */ /* 0x000fe400000000ff */
[----:B------:R-:W-:Y:S01]  /*1a650*/  F2FP.F16.F32.PACK_AB R157, R157, R32 ;  /* 0x000000209d9d723e */ /* 0x000fe200000000ff */
[----:B------:R-:W5:Y:S01]  /*1a660*/  LD.E R33, desc[UR40][R16.64+0x294] ;  /* 0x0002942810217980 */ /* 0x000f62000c101900 */
[----:B------:R-:W-:Y:S02]  /*1a670*/  F2FP.F16.F32.PACK_AB R158, R158, R31 ;  /* 0x0000001f9e9e723e */ /* 0x000fe400000000ff */
[----:B------:R-:W-:Y:S01]  /*1a680*/  F2FP.F16.F32.PACK_AB R159, R159, R30 ;  /* 0x0000001e9f9f723e */ /* 0x000fe200000000ff */
[----:B------:R-:W5:Y:S01]  /*1a690*/  LD.E R31, desc[UR40][R16.64+0x28c] ;  /* 0x00028c28101f7980 */ /* 0x000f62000c101900 */
[----:B------:R-:W-:-:S02]  /*1a6a0*/  F2FP.F16.F32.PACK_AB R160, R160, R29 ;  /* 0x0000001da0a0723e */ /* 0x000fc400000000ff */
[----:B------:R-:W-:Y:S01]  /*1a6b0*/  F2FP.F16.F32.PACK_AB R161, R161, R28 ;  /* 0x0000001ca1a1723e */ /* 0x000fe200000000ff */
[----:B------:R-:W5:Y:S04]  /*1a6c0*/  LD.E R29, desc[UR40][R16.64+0x284] ;  /* 0x00028428101d7980 */ /* 0x000f68000c101900 */
[----:B------:R-:W5:Y:S04]  /*1a6d0*/  LD.E R28, desc[UR40][R16.64+0x280] ;  /* 0x00028028101c7980 */ /* 0x000f68000c101900 */
[----:B------:R-:W5:Y:S04]  /*1a6e0*/  LD.E R30, desc[UR40][R16.64+0x288] ;  /* 0x00028828101e7980 */ /* 0x000f68000c101900 */
[----:B------:R-:W5:Y:S04]  /*1a6f0*/  LD.E R32, desc[UR40][R16.64+0x290] ;  /* 0x0002902810207980 */ /* 0x000f68000c101900 */
[----:B------:R-:W5:Y:S04]  /*1a700*/  LD.E R34, desc[UR40][R16.64+0x298] ;  /* 0x0002982810227980 */ /* 0x000f68000c101900 */
        /* <DEDUP_REMOVED lines=16> */
[----:B----4-:R-:W3:Y:S04]  /*1a810*/  LD.E R53, desc[UR40][R16.64+0x2e4] ;  /* 0x0002e42810357980 */ /* 0x010ee8000c101900 */
[----:B------:R-:W3:Y:S04]  /*1a820*/  LD.E R54, desc[UR40][R16.64+0x2e8] ;  /* 0x0002e82810367980 */ /* 0x000ee8000c101900 */
[----:B------:R-:W3:Y:S04]  /*1a830*/  LD.E R55, desc[UR40][R16.64+0x2ec] ;  /* 0x0002ec2810377980 */ /* 0x000ee8000c101900 */
[----:B------:R-:W3:Y:S04]  /*1a840*/  LD.E R56, desc[UR40][R16.64+0x2f0] ;  /* 0x0002f02810387980 */ /* 0x000ee8000c101900 */
[----:B------:R-:W3:Y:S04]  /*1a850*/  LD.E R57, desc[UR40][R16.64+0x2f4] ;  /* 0x0002f42810397980 */ /* 0x000ee8000c101900 */
[----:B------:R-:W3:Y:S04]  /*1a860*/  LD.E R58, desc[UR40][R16.64+0x2f8] ;  /* 0x0002f828103a7980 */ /* 0x000ee8000c101900 */
[----:B--2---:R-:W3:Y:S04]  /*1a870*/  LD.E R59, desc[UR40][R16.64+0x2fc] ;  /* 0x0002fc28103b7980 */ /* 0x004ee8000c101900 */
[----:B------:R-:W3:Y:S04]  /*1a880*/  LD.E R60, desc[UR40][R16.64+0x300] ;  /* 0x00030028103c7980 */ /* 0x000ee8000c101900 */
[----:B------:R-:W3:Y:S04]  /*1a890*/  LD.E R61, desc[UR40][R16.64+0x304] ;  /* 0x00030428103d7980 */ /* 0x000ee8000c101900 */
[----:B------:R-:W3:Y:S04]  /*1a8a0*/  LD.E R62, desc[UR40][R16.64+0x308] ;  /* 0x00030828103e7980 */ /* 0x000ee8000c101900 */
[----:B------:R-:W3:Y:S04]  /*1a8b0*/  LD.E R63, desc[UR40][R16.64+0x30c] ;  /* 0x00030c28103f7980 */ /* 0x000ee8000c101900 */
[----:B------:R-:W3:Y:S04]  /*1a8c0*/  LD.E R64, desc[UR40][R16.64+0x310] ;  /* 0x0003102810407980 */ /* 0x000ee8000c101900 */
[----:B-----5:R-:W3:Y:S04]  /*1a8d0*/  LD.E R65, desc[UR40][R16.64+0x314] ;  /* 0x0003142810417980 */ /* 0x020ee8000c101900 */
        /* <DEDUP_REMOVED lines=912> */
[----:B------:R-:W3:Y:S04]  /*1e1e0*/  LD.E R11, desc[UR40][R16.64+0x270] ;  /* 0x00027028100b7980 */ /* 0x000ee8000c101900 */
[----:B---3--:R3:W-:Y:S04]  /*1e1f0*/  ST.E desc[UR40][R16.64+0x270], R11 ;  /* 0x0002700b10007985 */ /* 0x0087e8000c101928 */
[----:B------:R-:W4:Y:S04]  /*1e200*/  LD.E R13, desc[UR40][R8.64] ;  /* 0x00000028080d7980 */ /* 0x000f28000c101900 */
[----:B----4-:R4:W-:Y:S04]  /*1e210*/  ST.E desc[UR40][R8.64], R13 ;  /* 0x0000000d08007985 */ /* 0x0109e8000c101928 */
[----:B------:R-:W5:Y:S04]  /*1e220*/  LD.E R15, desc[UR40][R6.64] ;  /* 0x00000028060f7980 */ /* 0x000f68000c101900 */
[----:B-----5:R5:W-:Y:S04]  /*1e230*/  ST.E desc[UR40][R6.64], R15 ;  /* 0x0000000f06007985 */ /* 0x020be8000c101928 */
[----:B------:R-:W2:Y:S04]  /*1e240*/  LD.E R19, desc[UR40][R4.64] ;  /* 0x0000002804137980 */ /* 0x000ea8000c101900 */
[----:B--2---:R2:W-:Y:S04]  /*1e250*/  ST.E desc[UR40][R4.64], R19 ;  /* 0x0000001304007985 */ /* 0x0045e8000c101928 */
[----:B------:R-:W2:Y:S04]  /*1e260*/  LD.E R21, desc[UR40][R16.64+0x280] ;  /* 0x0002802810157980 */ /* 0x000ea8000c101900 */
[----:B0-----:R-:W2:Y:S04]  /*1e270*/  LD.E R25, desc[UR40][R16.64+0x284] ;  /* 0x0002842810197980 */ /* 0x001ea8000c101900 */
[----:B-1----:R-:W2:Y:S04]  /*1e280*/  LD.E R27, desc[UR40][R16.64+0x288] ;  /* 0x00028828101b7980 */ /* 0x002ea8000c101900 */
[----:B------:R-:W2:Y:S04]  /*1e290*/  LD.E R29, desc[UR40][R16.64+0x28c] ;  /* 0x00028c28101d7980 */ /* 0x000ea8000c101900 */
[----:B---3--:R-:W3:Y:S04]  /*1e2a0*/  LD.E R11, desc[UR40][R16.64+0x290] ;  /* 0x00029028100b7980 */ /* 0x008ee8000c101900 */
[----:B------:R-:W3:Y:S04]  /*1e2b0*/  LD.E R31, desc[UR40][R16.64+0x294] ;  /* 0x00029428101f7980 */ /* 0x000ee8000c101900 */
[----:B----4-:R-:W4:Y:S04]  /*1e2c0*/  LD.E R9, desc[UR40][R16.64+0x298] ;  /* 0x0002982810097980 */ /* 0x010f28000c101900 */
[----:B------:R-:W4:Y:S04]  /*1e2d0*/  LD.E R13, desc[UR40][R16.64+0x29c] ;  /* 0x00029c28100d7980 */ /* 0x000f28000c101900 */
[----:B-----5:R-:W5:Y:S04]  /*1e2e0*/  LD.E R7, desc[UR40][R16.64+0x2a0] ;  /* 0x0002a02810077980 */ /* 0x020f68000c101900 */
        /* <DEDUP_REMOVED lines=247> */
.L_x_12334:
[----:B------:R-:W-:Y:S05]  /*1f260*/  BSYNC B0 ;  /* 0x0000000000007941 */ /* 0x000fea0003800000 */
.L_x_12333:
[C---:B------:R-:W-:Y:S01]  /*1f270*/  ISETP.GT.AND P1, PT, R10.reuse, UR45, PT ;  /* 0x0000002d0a007c0c */ /* 0x040fe2000bf24270 */
[----:B------:R-:W-:-:S12]  /*1f280*/  VIADD R10, R10, 0xffffffff ;  /* 0xffffffff0a0a7836 */ /* 0x000fd80000000000 */
[----:B------:R-:W-:Y:S05]  /*1f290*/  @P1 BRA `(.L_x_12335) ;  /* 0xffffff4c00901947 */ /* 0x000fea000383ffff */
.L_x_12308:
[----:B01----:R-:W0:Y:S01]  /*1f2a0*/  S2R R0, SR_TID.X ;  /* 0x0000000000007919 */ /* 0x003e220000002100 */
[----:B------:R-:W-:Y:S05]  /*1f2b0*/  WARPSYNC.ALL ;  /* 0x0000000000007948 */ /* 0x000fea0003800000 */
[----:B0-----:R-:W-:-:S04]  /*1f2c0*/  SHF.R.U32.HI R0, RZ, 0x7, R0 ;  /* 0x00000007ff007819 */ /* 0x001fc80000011600 */
[----:B------:R-:W-:Y:S01]  /*1f2d0*/  IADD3 R143, -R0, 0xb, RZ ;  /* 0x0000000b008f7810 */ /* 0x000fe20007ffe1ff */
[----:B------:R-:W2:Y:S04]  /*1f2e0*/  LDL R5, [R1+0x240] ;  /* 0x0002400001057983 */ /* 0x000ea80000100800 */
[----:B------:R-:W3:Y:S04]  /*1f2f0*/  LDL R6, [R1+0x244] ;  /* 0x0002440001067983 */ /* 0x000ee80000100800 */
[----:B------:R-:W4:Y:S04]  /*1f300*/  LDL R4, [R1+0x218] ;  /* 0x0002180001047983 */ /* 0x000f280000100800 */
        /* <DEDUP_REMOVED lines=62> */
[----:B------:R-:W5:Y:S04]  /*1f6f0*/  LDL R136, [R1+0x224] ;  /* 0x0002240001887983 */ /* 0x000f680000100800 */
[----:B--2---:R-:W0:Y:S02]  /*1f700*/  SHFL.BFLY PT, R0, R5, 0x2, 0x1f ;  /* 0x0c401f0005007f89 */ /* 0x004e2400000e0000 */
[----:B0-----:R-:W-:-:S05]  /*1f710*/  FADD.FTZ R0, R5, R0 ;  /* 0x0000000005007221 */ /* 0x001fca0000010000 */
[----:B------:R-:W0:Y:S02]  /*1f720*/  SHFL.BFLY PT, R3, R0, 0x1, 0x1f ;  /* 0x0c201f0000037f89 */ /* 0x000e2400000e0000 */
[----:B0-----:R-:W-:-:S05]  /*1f730*/  FADD.FTZ R2, R0, R3 ;  /* 0x0000000300027221 */ /* 0x001fca0000010000 */
[----:B------:R-:W-:Y:S04]  /*1f740*/  STL [R1+0x240], R2 ;  /* 0x0002400201007387 */ /* 0x000fe80000100800 */
[----:B------:R-:W2:Y:S04]  /*1f750*/  LDL R141, [R1+0x240] ;  /* 0x00024000018d7983 */ /* 0x000ea80000100800 */
[----:B---3--:R-:W0:Y:S02]  /*1f760*/  SHFL.BFLY PT, R3, R6, 0x2, 0x1f ;  /* 0x0c401f0006037f89 */ /* 0x008e2400000e0000 */
[----:B0-----:R-:W-:Y:S01]  /*1f770*/  FADD.FTZ R3, R3, R6 ;  /* 0x0000000603037221 */ /* 0x001fe20000010000 */
[----:B----4-:R-:W-:Y:S01]  /*1f780*/  VIADD R0, R4, 0x1 ;  /* 0x0000000104007836 */ /* 0x010fe20000000000 */
[----:B------:R-:W3:Y:S04]  /*1f790*/  LDL.64 R6, [R1+0x438] ;  /* 0x0004380001067983 */ /* 0x000ee80000100a00 */
[----:B------:R-:W0:Y:S01]  /*1f7a0*/  SHFL.BFLY PT, R138, R3, 0x1, 0x1f ;  /* 0x0c201f00038a7f89 */ /* 0x000e2200000e0000 */
[----:B------:R-:W-:-:S03]  /*1f7b0*/  ISETP.NE.AND P2, PT, R0, 0x2, PT ;  /* 0x000000020000780c */ /* 0x000fc60003f45270 */
[----:B------:R-:W4:Y:S10]  /*1f7c0*/  LDL.64 R4, [R1+0x458] ;  /* 0x0004580001047983 */ /* 0x000f340000100a00 */
[----:B------:R-:W4:Y:S01]  /*1f7d0*/  @!P2 LDL R135, [R1+0x21c] ;  /* 0x00021c000187a983 */ /* 0x000f220000100800 */
[----:B0-----:R-:W-:-:S03]  /*1f7e0*/  FADD.FTZ R138, R3, R138 ;  /* 0x0000008a038a7221 */ /* 0x001fc60000010000 */
[----:B------:R-:W3:Y:S01]  /*1f7f0*/  LDL.64 R2, [R1+0x2a0] ;  /* 0x0002a00001027983 */ /* 0x000ee20000100a00 */
[----:B------:R0:W-:Y:S08]  /*1f800*/  BAR.ARV R143, 0x100 ;  /* 0x0004008f0000751d */ /* 0x0001f00000002000 */
[----:B------:R-:W-:Y:S06]  /*1f810*/  BAR.ARV 0x8, 0x180 ;  /* 0x0206000000007b1d */ /* 0x000fec0000002000 */
[----:B------:R-:W-:-:S13]  /*1f820*/  FSETP.NE.FTZ.AND P1, PT, R138, RZ, PT ;  /* 0x000000ff8a00720b */ /* 0x000fda0003f35000 */
[----:B------:R-:W4:Y:S04]  /*1f830*/  @P1 LDL R140, [R1+0x250] ;  /* 0x00025000018c1983 */ /* 0x000f280000100800 */
[----:B------:R-:W4:Y:S01]  /*1f840*/  @P1 LDL R139, [R1+0x234] ;  /* 0x00023400018b1983 */ /* 0x000f220000100800 */
[----:B--2---:R-:W-:-:S13]  /*1f850*/  FSETP.NE.FTZ.AND P0, PT, R141, RZ, PT ;  /* 0x000000ff8d00720b */ /* 0x004fda0003f15000 */
[----:B------:R-:W2:Y:S04]  /*1f860*/  @P0 LDL R142, [R1+0x250] ;  /* 0x00025000018e0983 */ /* 0x000ea80000100800 */
[----:B------:R-:W2:Y:S01]  /*1f870*/  @P0 LDL R145, [R1+0x230] ;  /* 0x0002300001910983 */ /* 0x000ea20000100800 */
[----:B------:R-:W-:-:S06]  /*1f880*/  IMAD.MOV.U32 R137, RZ, RZ, RZ ;  /* 0x000000ffff897224 */ /* 0x000fcc00078e00ff */
[----:B------:R-:W5:Y:S08]  /*1f890*/  @P0 MUFU.RCP R137, R141 ;  /* 0x0000008d00890308 */ /* 0x000f700000001000 */
[----:B------:R-:W1:Y:S01]  /*1f8a0*/  @P0 MUFU.LG2 R144, R141 ;  /* 0x0000008d00900308 */ /* 0x000e620000000c00 */
[-C--:B-----5:R-:W-:Y:S01]  /*1f8b0*/  FMUL.FTZ R129, R129, R137.reuse ;  /* 0x0000008981817220 */ /* 0x0a0fe20000410000 */
[----:B------:R-:W-:-:S06]  /*1f8c0*/  FMUL.FTZ R128, R128, R137 ;  /* 0x0000008980807220 */ /* 0x000fcc0000410000 */
[----:B------:R-:W-:Y:S01]  /*1f8d0*/  @P1 MUFU.LG2 R146, R138 ;  /* 0x0000008a00921308 */ /* 0x000fe20000000c00 */
[----:B------:R5:W-:Y:S02]  /*1f8e0*/  STL.64 [R1+0x290], R128 ;  /* 0x0002908001007387 */ /* 0x000be40000100a00 */
[----:B-----5:R-:W-:-:S06]  /*1f8f0*/  IMAD.MOV.U32 R128, RZ, RZ, RZ ;  /* 0x000000ffff807224 */ /* 0x020fcc00078e00ff */
[----:B------:R-:W5:Y:S01]  /*1f900*/  @P1 MUFU.RCP R128, R138 ;  /* 0x0000008a00801308 */ /* 0x000f620000001000 */
[----:B-1----:R-:W-:Y:S01]  /*1f910*/  @P0 FMUL.FTZ R147, R144, 0.69314718246459960938 ;  /* 0x3f31721890930820 */ /* 0x002fe20000410000 */
[-C--:B---3--:R-:W-:Y:S01]  /*1f920*/  FMUL.FTZ R3, R3, R137.reuse ;  /* 0x0000008903037220 */ /* 0x088fe20000410000 */
        /* <DEDUP_REMOVED lines=122> */
[-C--:B----4-:R-:W-:Y:S01]  /*200d0*/  FMUL.FTZ R5, R5, R128.reuse ;  /* 0x0000008005057220 */ /* 0x090fe20000410000 */
[-C--:B------:R-:W-:Y:S01]  /*200e0*/  FMUL.FTZ R4, R4, R128.reuse ;  /* 0x0000008004047220 */ /* 0x080fe20000410000 */
[-C--:B------:R-:W-:Y:S01]  /*200f0*/  FMUL.FTZ R9, R9, R128.reuse ;  /* 0x0000008009097220 */ /* 0x080fe20000410000 */
[----:B------:R-:W-:Y:S01]  /*20100*/  FMUL.FTZ R8, R8, R128 ;  /* 0x0000008008087220 */ /* 0x000fe20000410000 */
[----:B------:R-:W-:Y:S01]  /*20110*/  VIADD R134, R134, 0x1 ;  /* 0x0000000186867836 */ /* 0x000fe20000000000 */
[----:B-1----:R-:W-:Y:S01]  /*20120*/  @!P2 LOP3.LUT R2, R135, 0x1, RZ, 0x3c, !PT ;  /* 0x000000018702a812 */ /* 0x002fe200078e3cff */
[----:B------:R-:W-:Y:S01]  /*20130*/  VIADD R136, R136, 0x1 ;  /* 0x0000000188887836 */ /* 0x000fe20000000000 */
[----:B------:R0:W-:Y:S04]  /*20140*/  STL [R1+0x244], R138 ;  /* 0x0002448a01007387 */ /* 0x0001e80000100800 */
        /* <DEDUP_REMOVED lines=25> */
[----:B--2---:R-:W-:Y:S01]  /*202e0*/  @P0 FMUL.FTZ R144, R142, 0.69314718246459960938 ;  /* 0x3f3172188e900820 */ /* 0x004fe20000410000 */
[----:B------:R-:W-:-:S03]  /*202f0*/  IMAD.MOV.U32 R142, RZ, RZ, -0x800000 ;  /* 0xff800000ff8e7424 */ /* 0x000fc600078e00ff */
[----:B------:R-:W-:Y:S01]  /*20300*/  @P0 FFMA.FTZ R142, R144, R145, R147 ;  /* 0x00000091908e0223 */ /* 0x000fe20000010093 */
[----:B------:R-:W-:Y:S01]  /*20310*/  @P1 FMUL.FTZ R145, R146, 0.69314718246459960938 ;  /* 0x3f31721892911820 */ /* 0x000fe20000410000 */
[----:B------:R-:W-:Y:S01]  /*20320*/  @P1 FMUL.FTZ R144, R140, 0.69314718246459960938 ;  /* 0x3f3172188c901820 */ /* 0x000fe20000410000 */
[----:B------:R-:W-:-:S03]  /*20330*/  IMAD.MOV.U32 R140, RZ, RZ, -0x800000 ;  /* 0xff800000ff8c7424 */ /* 0x000fc600078e00ff */
[----:B------:R-:W-:Y:S01]  /*20340*/  @P1 FFMA.FTZ R140, R144, R139, R145 ;  /* 0x0000008b908c1223 */ /* 0x000fe20000010091 */
        /* <DEDUP_REMOVED lines=44> */
[----:B------:R-:W-:-:S13]  /*20610*/  PLOP3.LUT P0, PT, PT, PT, PT, 0x8, 0x0 ;  /* 0x000000000000781c */ /* 0x000fda0003f0e170 */
.L_x_12247:
[----:B------:R-:W1:Y:S01]  /*20620*/  S2R R3, SR_CgaCtaId ;  /* 0x0000000000037919 */ /* 0x000e620000008800 */
[----:B0-----:R-:W-:Y:S01]  /*20630*/  MOV R0, 0x400 ;  /* 0x0000040000007802 */ /* 0x001fe20000000f00 */
[----:B------:R-:W-:Y:S01]  /*20640*/  BSSY B0, `(.L_x_12336) ;  /* 0x00004a8000007945 */ /* 0x000fe20003800000 */
[----:B------:R-:W-:Y:S02]  /*20650*/  BAR.SYNC.DEFER_BLOCKING 0x5, 0x180 ;  /* 0x0146000000007b1d */ /* 0x000fe40000010000 */
[----:B-1----:R-:W-:-:S05]  /*20660*/  LEA R0, R3, R0, 0x18 ;  /* 0x0000000003007211 */ /* 0x002fca00078ec0ff */
[----:B------:R-:W0:Y:S02]  /*20670*/  LDS.128 R4, [R0+0x324d0] ;  /* 0x0324d00000047984 */ /* 0x000e240000000c00 */
[----:B0-----:R-:W-:Y:S02]  /*20680*/  R2UR UR5, R5 ;  /* 0x00000000050572ca */ /* 0x001fe400000e0000 */
[----:B------:R-:W-:Y:S02]  /*20690*/  R2UR UR7, R6 ;  /* 0x00000000060772ca */ /* 0x000fe400000e0000 */
[----:B------:R-:W-:Y:S01]  /*206a0*/  R2UR UR6, R7 ;  /* 0x00000000070672ca */ /* 0x000fe200000e0000 */
[----:B------:R-:W-:Y:S06]  /*206b0*/  BAR.ARV 0x4, 0x180 ;  /* 0x0106000000007b1d */ /* 0x000fec0000002000 */
[----:B------:R-:W-:Y:S08]  /*206c0*/  @P0 BRA `(.L_x_12337) ;  /* 0x0000003800e40947 */ /* 0x000ff00003800000 */
[----:B------:R-:W2:Y:S01]  /*206d0*/  LDL R18, [R1+0x4dc] ;  /* 0x0004dc0001127983 */ /* 0x000ea20000100800 */
[----:B------:R-:W-:Y:S01]  /*206e0*/  ULDC.64 UR8, c[0x0][0xd00] ;  /* 0x0003400000087ab9 */ /* 0x000fe20000000a00 */
[----:B------:R-:W-:Y:S02]  /*206f0*/  ULDC.64 UR10, c[0x0][0xd00] ;  /* 0x00034000000a7ab9 */ /* 0x000fe40000000a00 */
[----:B------:R-:W3:Y:S04]  /*20700*/  LDL.128 R136, [R1+0x270] ;  /* 0x0002700001887983 */ /* 0x000ee80000100c00 */
[----:B------:R-:W4:Y:S04]  /*20710*/  LDL.128 R4, [R1+0x280] ;  /* 0x0002800001047983 */ /* 0x000f280000100c00 */
        /* <DEDUP_REMOVED lines=29> */
[----:B------:R-:W4:Y:S01]  /*208f0*/  LDL.128 R132, [R1+0x460] ;  /* 0x0004600001847983 */ /* 0x000f220000100c00 */
[----:B------:R-:W0:Y:S01]  /*20900*/  S2R R19, SR_SWINHI ;  /* 0x0000000000137919 */ /* 0x000e220000002f00 */
[----:B------:R-:W-:-:S02]  /*20910*/  MOV R2, R0 ;  /* 0x0000000000027202 */ /* 0x000fc40000000f00 */
[----:B0-----:R-:W-:Y:S01]  /*20920*/  MOV R3, R19 ;  /* 0x0000001300037202 */ /* 0x001fe20000000f00 */
[----:B------:R-:W-:Y:S01]  /*20930*/  UIMAD.WIDE UR8, UR38, 0x4, UR8 ;  /* 0x00000004260878a5 */ /* 0x000fe2000f8e0208 */
[----:B------:R-:W-:Y:S01]  /*20940*/  ULDC UR4, c[0x0][0xb88] ;  /* 0x0002e20000047ab9 */ /* 0x000fe20000000800 */
[----:B--2---:R-:W-:-:S03]  /*20950*/  IMAD.WIDE R18, R18, 0x2, R2 ;  /* 0x0000000212127825 */ /* 0x004fc600078e0202 */
[----:B------:R-:W-:-:S04]  /*20960*/  LOP3.LUT R21, R18, 0x380, RZ, 0xc0, !PT ;  /* 0x0000038012157812 */ /* 0x000fc800078ec0ff */
[----:B------:R-:W-:-:S04]  /*20970*/  SHF.R.U64 R21, R21, 0x3, RZ ;  /* 0x0000000315157819 */ /* 0x000fc800000012ff */
[----:B------:R-:W-:Y:S01]  /*20980*/  LOP3.LUT R20, R21, R18, RZ, 0x3c, !PT ;  /* 0x0000001215147212 */ /* 0x000fe200078e3cff */
[----:B------:R-:W-:Y:S01]  /*20990*/  IMAD.MOV.U32 R21, RZ, RZ, R19 ;  /* 0x000000ffff157224 */ /* 0x000fe200078e0013 */
[----:B---3--:R-:W-:Y:S02]  /*209a0*/  F2FP.F16.F32.PACK_AB R136, R137, R136 ;  /* 0x000000888988723e */ /* 0x008fe400000000ff */
[----:B------:R-:W-:Y:S02]  /*209b0*/  F2FP.F16.F32.PACK_AB R137, R139, R138 ;  /* 0x0000008a8b89723e */ /* 0x000fe400000000ff */
[----:B----4-:R-:W-:Y:S02]  /*209c0*/  F2FP.F16.F32.PACK_AB R139, R7, R6 ;  /* 0x00000006078b723e */ /* 0x010fe400000000ff */
[----:B------:R-:W-:Y:S02]  /*209d0*/  MOV R6, R20 ;  /* 0x0000001400067202 */ /* 0x000fe40000000f00 */
[----:B------:R-:W-:-:S04]  /*209e0*/  IADD3 R21, P1, R18, 0x20, RZ ;  /* 0x0000002012157810 */ /* 0x000fc80007f3e0ff */
[----:B------:R-:W-:-:S04]  /*209f0*/  LOP3.LUT R20, R21, 0x380, RZ, 0xc0, !PT ;  /* 0x0000038015147812 */ /* 0x000fc800078ec0ff */
[----:B------:R-:W-:Y:S02]  /*20a00*/  SHF.R.U64 R20, R20, 0x3, RZ ;  /* 0x0000000314147819 */ /* 0x000fe400000012ff */
[----:B------:R-:W-:Y:S01]  /*20a10*/  F2FP.F16.F32.PACK_AB R138, R5, R4 ;  /* 0x00000004058a723e */ /* 0x000fe200000000ff */
[----:B------:R-:W-:Y:S01]  /*20a20*/  BAR.SYNC.DEFER_BLOCKING 0x1, 0x100 ;  /* 0x0044000000007b1d */ /* 0x000fe20000010000 */
[----:B------:R-:W-:Y:S01]  /*20a30*/  LOP3.LUT R20, R20, R21, RZ, 0x3c, !PT ;  /* 0x0000001514147212 */ /* 0x000fe200078e3cff */
[----:B------:R-:W-:Y:S01]  /*20a40*/  IMAD.X R21, RZ, RZ, R19, P1 ;  /* 0x000000ffff157224 */ /* 0x000fe200008e0613 */
[C---:B------:R-:W-:Y:S02]  /*20a50*/  IADD3 R5, P0, R18.reuse, 0x40, RZ ;  /* 0x0000004012057810 */ /* 0x040fe40007f1e0ff */
[----:B------:R-:W-:Y:S02]  /*20a60*/  IADD3 R141, P4, R18, 0x60, RZ ;  /* 0x00000060128d7810 */ /* 0x000fe40007f9e0ff */
[----:B------:R-:W-:-:S02]  /*20a70*/  LOP3.LUT R4, R5, 0x380, RZ, 0xc0, !PT ;  /* 0x0000038005047812 */ /* 0x000fc400078ec0ff */
[----:B------:R-:W-:Y:S02]  /*20a80*/  LOP3.LUT R7, R141, 0x380, RZ, 0xc0, !PT ;  /* 0x000003808d077812 */ /* 0x000fe400078ec0ff */
[----:B------:R-:W-:Y:S02]  /*20a90*/  MOV R20, R20 ;  /* 0x0000001400147202 */ /* 0x000fe40000000f00 */
[----:B------:R-:W-:Y:S02]  /*20aa0*/  IADD3 R21, P6, R18, 0x4020, RZ ;  /* 0x0000402012157810 */ /* 0x000fe40007fde0ff */
[----:B------:R-:W-:Y:S02]  /*20ab0*/  F2FP.F16.F32.PACK_AB R8, R9, R8 ;  /* 0x000000080908723e */ /* 0x000fe400000000ff */
[----:B------:R-:W-:Y:S02]  /*20ac0*/  F2FP.F16.F32.PACK_AB R9, R11, R10 ;  /* 0x0000000a0b09723e */ /* 0x000fe400000000ff */
[----:B------:R-:W-:-:S02]  /*20ad0*/  SHF.R.U64 R4, R4, 0x3, RZ ;  /* 0x0000000304047819 */ /* 0x000fc400000012ff */
[----:B------:R-:W-:Y:S02]  /*20ae0*/  F2FP.F16.F32.PACK_AB R10, R13, R12 ;  /* 0x0000000c0d0a723e */ /* 0x000fe400000000ff */
[----:B------:R-:W-:Y:S01]  /*20af0*/  IADD3 R147, P5, R18, 0x4040, RZ ;  /* 0x0000404012937810 */ /* 0x000fe20007fbe0ff */
[----:B------:R0:W-:Y:S01]  /*20b00*/  STSM.16.M88.4 [R6], R136 ;  /* 0x0000008806007844 */ /* 0x0001e20000000200 */
[----:B------:R-:W-:Y:S02]  /*20b10*/  LOP3.LUT R12, R21, 0x380, RZ, 0xc0, !PT ;  /* 0x00000380150c7812 */ /* 0x000fe400078ec0ff */
[----:B------:R-:W-:Y:S02]  /*20b20*/  LOP3.LUT R4, R4, R5, RZ, 0x3c, !PT ;  /* 0x0000000504047212 */ /* 0x000fe400078e3cff */
[----:B------:R-:W-:Y:S02]  /*20b30*/  LOP3.LUT R146, R147, 0x380, RZ, 0xc0, !PT ;  /* 0x0000038093927812 */ /* 0x000fe400078ec0ff */
[----:B------:R-:W-:-:S02]  /*20b40*/  SHF.R.U64 R12, R12, 0x3, RZ ;  /* 0x000000030c0c7819 */ /* 0x000fc400000012ff */
[----:B0-----:R-:W-:Y:S02]  /*20b50*/  SHF.R.U64 R6, R7, 0x3, RZ ;  /* 0x0000000307067819 */ /* 0x001fe400000012ff */
[----:B------:R-:W-:-:S04]  /*20b60*/  IADD3 R7, P3, R18, 0x4000, RZ ;  /* 0x0000400012077810 */ /* 0x000fc80007f7e0ff */
[----:B------:R-:W-:Y:S02]  /*20b70*/  LOP3.LUT R5, R7, 0x380, RZ, 0xc0, !PT ;  /* 0x0000038007057812 */ /* 0x000fe400078ec0ff */
[----:B------:R-:W-:Y:S02]  /*20b80*/  F2FP.F16.F32.PACK_AB R11, R15, R14 ;  /* 0x0000000e0f0b723e */ /* 0x000fe400000000ff */
[----:B------:R-:W-:Y:S02]  /*20b90*/  SHF.R.U64 R146, R146, 0x3, RZ ;  /* 0x0000000392927819 */ /* 0x000fe400000012ff */
[----:B------:R-:W-:Y:S02]  /*20ba0*/  SHF.R.U64 R14, R5, 0x3, RZ ;  /* 0x00000003050e7819 */ /* 0x000fe400000012ff */
[----:B------:R-:W-:Y:S02]  /*20bb0*/  LOP3.LUT R12, R12, R21, RZ, 0x3c, !PT ;  /* 0x000000150c0c7212 */ /* 0x000fe400078e3cff */
[----:B------:R-:W-:-:S02]  /*20bc0*/  IADD3 R145, P2, R18, 0x4060, RZ ;  /* 0x0000406012917810 */ /* 0x000fc40007f5e0ff */
[----:B------:R-:W-:Y:S01]  /*20bd0*/  IADD3 R21, P1, R18, 0x8000, RZ ;  /* 0x0000800012157810 */ /* 0x000fe20007f3e0ff */
[----:B------:R0:W-:Y:S01]  /*20be0*/  STSM.16.M88.4 [R20], R8 ;  /* 0x0000000814007844 */ /* 0x0001e20000000200 */
[----:B------:R-:W-:Y:S01]  /*20bf0*/  LOP3.LUT R146, R146, R147, RZ, 0x3c, !PT ;  /* 0x0000009392927212 */ /* 0x000fe200078e3cff */
[--C-:B------:R-:W-:Y:S01]  /*20c00*/  IMAD.X R147, RZ, RZ, R19.reuse, P5 ;  /* 0x000000ffff937224 */ /* 0x100fe200028e0613 */
[----:B------:R-:W-:Y:S02]  /*20c10*/  LOP3.LUT R14, R14, R7, RZ, 0x3c, !PT ;  /* 0x000000070e0e7212 */ /* 0x000fe400078e3cff */
[----:B------:R-:W-:Y:S02]  /*20c20*/  LOP3.LUT R144, R145, 0x380, RZ, 0xc0, !PT ;  /* 0x0000038091907812 */ /* 0x000fe400078ec0ff */
[----:B------:R-:W-:Y:S01]  /*20c30*/  LOP3.LUT R7, R21, 0x380, RZ, 0xc0, !PT ;  /* 0x0000038015077812 */ /* 0x000fe200078ec0ff */
[--C-:B------:R-:W-:Y:S01]  /*20c40*/  IMAD.X R5, RZ, RZ, R19.reuse, P0 ;  /* 0x000000ffff057224 */ /* 0x100fe200000e0613 */
[----:B------:R-:W-:Y:S01]  /*20c50*/  SHF.R.U64 R144, R144, 0x3, RZ ;  /* 0x0000000390907819 */ /* 0x000fe200000012ff */
[----:B------:R-:W-:Y:S01]  /*20c60*/  IMAD.X R15, RZ, RZ, R19, P3 ;  /* 0x000000ffff0f7224 */ /* 0x000fe200018e0613 */
[----:B------:R-:W-:-:S02]  /*20c70*/  LOP3.LUT R6, R6, R141, RZ, 0x3c, !PT ;  /* 0x0000008d06067212 */ /* 0x000fc400078e3cff */
[C---:B0-----:R-:W-:Y:S02]  /*20c80*/  IADD3 R11, P5, R18.reuse, 0xc020, RZ ;  /* 0x0000c020120b7810 */ /* 0x041fe40007fbe0ff */
[----:B------:R-:W-:Y:S01]  /*20c90*/  SHF.R.U64 R20, R7, 0x3, RZ ;  /* 0x0000000307147819 */ /* 0x000fe200000012ff */
[--C-:B------:R-:W-:Y:S01]  /*20ca0*/  IMAD.X R7, RZ, RZ, R19.reuse, P4 ;  /* 0x000000ffff077224 */ /* 0x100fe200020e0613 */
[----:B------:R-:W-:Y:S02]  /*20cb0*/  LOP3.LUT R10, R11, 0x380, RZ, 0xc0, !PT ;  /* 0x000003800b0a7812 */ /* 0x000fe400078ec0ff */
[C---:B------:R-:W-:Y:S01]  /*20cc0*/  IADD3 R143, P0, R18.reuse, 0x8020, RZ ;  /* 0x00008020128f7810 */ /* 0x040fe20007f1e0ff */
[--C-:B------:R-:W-:Y:S01]  /*20cd0*/  IMAD.X R13, RZ, RZ, R19.reuse, P6 ;  /* 0x000000ffff0d7224 */ /* 0x100fe200030e0613 */
[----:B------:R-:W-:Y:S02]  /*20ce0*/  IADD3 R141, P4, R18, 0x8040, RZ ;  /* 0x00008040128d7810 */ /* 0x000fe40007f9e0ff */
[----:B------:R-:W-:Y:S01]  /*20cf0*/  LOP3.LUT R144, R144, R145, RZ, 0x3c, !PT ;  /* 0x0000009190907212 */ /* 0x000fe200078e3cff */
[----:B------:R-:W-:Y:S01]  /*20d00*/  IMAD.X R145, RZ, RZ, R19, P2 ;  /* 0x000000ffff917224 */ /* 0x000fe200010e0613 */
[----:B------:R-:W-:-:S02]  /*20d10*/  IADD3 R139, P3, R18, 0x8060, RZ ;  /* 0x00008060128b7810 */ /* 0x000fc40007f7e0ff */
[----:B------:R-:W-:Y:S01]  /*20d20*/  LOP3.LUT R20, R20, R21, RZ, 0x3c, !PT ;  /* 0x0000001514147212 */ /* 0x000fe200078e3cff */
[----:B------:R-:W-:Y:S01]  /*20d30*/  IMAD.X R21, RZ, RZ, R19, P1 ;  /* 0x000000ffff157224 */ /* 0x000fe200008e0613 */
[----:B------:R-:W-:Y:S02]  /*20d40*/  IADD3 R137, P6, R18, 0xc000, RZ ;  /* 0x0000c00012897810 */ /* 0x000fe40007fde0ff */
[----:B------:R-:W-:Y:S02]  /*20d50*/  SHF.R.U64 R10, R10, 0x3, RZ ;  /* 0x000000030a0a7819 */ /* 0x000fe400000012ff */
[----:B------:R-:W-:Y:S02]  /*20d60*/  LOP3.LUT R142, R143, 0x380, RZ, 0xc0, !PT ;  /* 0x000003808f8e7812 */ /* 0x000fe400078ec0ff */
[----:B------:R-:W-:Y:S02]  /*20d70*/  IADD3 R8, P2, R18, 0xc040, RZ ;  /* 0x0000c04012087810 */ /* 0x000fe40007f5e0ff */
[----:B------:R-:W-:-:S02]  /*20d80*/  LOP3.LUT R140, R141, 0x380, RZ, 0xc0, !PT ;  /* 0x000003808d8c7812 */ /* 0x000fc400078ec0ff */
[----:B------:R-:W-:Y:S02]  /*20d90*/  IADD3 R18, P1, R18, 0xc060, RZ ;  /* 0x0000c06012127810 */ /* 0x000fe40007f3e0ff */
[----:B------:R-:W-:Y:S02]  /*20da0*/  LOP3.LUT R138, R139, 0x380, RZ, 0xc0, !PT ;  /* 0x000003808b8a7812 */ /* 0x000fe400078ec0ff */
[----:B------:R-:W-:Y:S02]  /*20db0*/  LOP3.LUT R136, R137, 0x380, RZ, 0xc0, !PT ;  /* 0x0000038089887812 */ /* 0x000fe400078ec0ff */
[----:B------:R-:W-:Y:S02]  /*20dc0*/  LOP3.LUT R10, R10, R11, RZ, 0x3c, !PT ;  /* 0x0000000b0a0a7212 */ /* 0x000fe400078e3cff */
[----:B------:R-:W-:Y:S02]  /*20dd0*/  SHF.R.U64 R142, R142, 0x3, RZ ;  /* 0x000000038e8e7819 */ /* 0x000fe400000012ff */
[----:B------:R-:W-:-:S02]  /*20de0*/  LOP3.LUT R11, R8, 0x380, RZ, 0xc0, !PT ;  /* 0x00000380080b7812 */ /* 0x000fc400078ec0ff */
[----:B------:R-:W-:Y:S02]  /*20df0*/  SHF.R.U64 R140, R140, 0x3, RZ ;  /* 0x000000038c8c7819 */ /* 0x000fe400000012ff */
[----:B------:R-:W-:Y:S02]  /*20e00*/  LOP3.LUT R9, R18, 0x380, RZ, 0xc0, !PT ;  /* 0x0000038012097812 */ /* 0x000fe400078ec0ff */
[----:B------:R-:W-:Y:S02]  /*20e10*/  F2FP.F16.F32.PACK_AB R24, R25, R24 ;  /* 0x000000181918723e */ /* 0x000fe400000000ff */
[----:B------:R-:W-:Y:S02]  /*20e20*/  SHF.R.U64 R138, R138, 0x3, RZ ;  /* 0x000000038a8a7819 */ /* 0x000fe400000012ff */
[----:B------:R-:W-:Y:S02]  /*20e30*/  F2FP.F16.F32.PACK_AB R25, R27, R26 ;  /* 0x0000001a1b19723e */ /* 0x000fe400000000ff */
[----:B------:R-:W-:-:S02]  /*20e40*/  F2FP.F16.F32.PACK_AB R32, R33, R32 ;  /* 0x000000202120723e */ /* 0x000fc400000000ff */
[----:B------:R-:W-:Y:S02]  /*20e50*/  SHF.R.U64 R136, R136, 0x3, RZ ;  /* 0x0000000388887819 */ /* 0x000fe400000012ff */
[----:B------:R-:W-:Y:S02]  /*20e60*/  MOV R4, R4 ;  /* 0x0000000400047202 */ /* 0x000fe40000000f00 */
        /* <DEDUP_REMOVED lines=11> */
[----:B------:R-:W-:Y:S02]  /*20f20*/  F2FP.F16.F32.PACK_AB R48, R49, R48 ;  /* 0x000000303130723e */ /* 0x000fe400000000ff */
[----:B------:R-:W-:Y:S01]  /*20f30*/  LOP3.LUT R140, R140, R141, RZ, 0x3c, !PT ;  /* 0x0000008d8c8c7212 */ /* 0x000fe200078e3cff */
[----:B------:R-:W-:Y:S01]  /*20f40*/  IMAD.X R141, RZ, RZ, R19, P4 ;  /* 0x000000ffff8d7224 */ /* 0x000fe200020e0613 */
[----:B------:R-:W-:Y:S02]  /*20f50*/  SHF.R.U64 R9, R9, 0x3, RZ ;  /* 0x0000000309097819 */ /* 0x000fe400000012ff */
[----:B------:R-:W-:Y:S02]  /*20f60*/  MOV R14, R14 ;  /* 0x0000000e000e7202 */ /* 0x000fe40000000f00 */
[----:B------:R-:W-:Y:S02]  /*20f70*/  F2FP.F16.F32.PACK_AB R42, R45, R44 ;  /* 0x0000002c2d2a723e */ /* 0x000fe400000000ff */
[----:B------:R-:W-:-:S02]  /*20f80*/  F2FP.F16.F32.PACK_AB R43, R47, R46 ;  /* 0x0000002e2f2b723e */ /* 0x000fc400000000ff */
[----:B------:R-:W-:Y:S02]  /*20f90*/  F2FP.F16.F32.PACK_AB R49, R51, R50 ;  /* 0x000000323331723e */ /* 0x000fe400000000ff */
[----:B------:R-:W-:Y:S02]  /*20fa0*/  F2FP.F16.F32.PACK_AB R56, R57, R56 ;  /* 0x000000383938723e */ /* 0x000fe400000000ff */
[----:B------:R-:W-:Y:S01]  /*20fb0*/  LOP3.LUT R138, R138, R139, RZ, 0x3c, !PT ;  /* 0x0000008b8a8a7212 */ /* 0x000fe200078e3cff */
[----:B------:R-:W-:Y:S01]  /*20fc0*/  IMAD.X R139, RZ, RZ, R19, P3 ;  /* 0x000000ffff8b7224 */ /* 0x000fe200018e0613 */
        /* <DEDUP_REMOVED lines=9> */
[----:B------:R-:W-:Y:S02]  /*21060*/  F2FP.F16.F32.PACK_AB R58, R61, R60 ;  /* 0x0000003c3d3a723e */ /* 0x000fe400000000ff */
[----:B------:R-:W-:-:S02]  /*21070*/  F2FP.F16.F32.PACK_AB R59, R63, R62 ;  /* 0x0000003e3f3b723e */ /* 0x000fc400000000ff */
[----:B------:R-:W-:Y:S02]  /*21080*/  F2FP.F16.F32.PACK_AB R65, R67, R66 ;  /* 0x000000424341723e */ /* 0x000fe400000000ff */
[----:B------:R-:W-:Y:S01]  /*21090*/  F2FP.F16.F32.PACK_AB R72, R73, R72 ;  /* 0x000000484948723e */ /* 0x000fe200000000ff */
[----:B------:R-:W-:Y:S01]  /*210a0*/  STSM.16.M88.4 [R6], R32 ;  /* 0x0000002006007844 */ /* 0x000fe20000000200 */
        /* <DEDUP_REMOVED lines=15> */
[----:B------:R-:W-:Y:S01]  /*211a0*/  IMAD.X R19, RZ, RZ, R19, P1 ;  /* 0x000000ffff137224 */ /* 0x000fe200008e0613 */
[----:B------:R-:W-:Y:S01]  /*211b0*/  MOV R142, R142 ;  /* 0x0000008e008e7202 */ /* 0x000fe20000000f00 */
[----:B------:R-:W-:Y:S01]  /*211c0*/  STSM.16.M88.4 [R12], R48 ;  /* 0x000000300c007844 */ /* 0x000fe20000000200 */
[----:B------:R-:W-:Y:S02]  /*211d0*/  F2FP.F16.F32.PACK_AB R82, R85, R84 ;  /* 0x000000545552723e */ /* 0x000fe400000000ff */
[----:B------:R-:W-:Y:S02]  /*211e0*/  F2FP.F16.F32.PACK_AB R83, R87, R86 ;  /* 0x000000565753723e */ /* 0x000fe400000000ff */
[----:B------:R-:W-:-:S02]  /*211f0*/  F2FP.F16.F32.PACK_AB R89, R91, R90 ;  /* 0x0000005a5b59723e */ /* 0x000fc400000000ff */
[----:B------:R-:W-:Y:S01]  /*21200*/  F2FP.F16.F32.PACK_AB R96, R97, R96 ;  /* 0x000000606160723e */ /* 0x000fe200000000ff */
[----:B------:R-:W-:Y:S01]  /*21210*/  STSM.16.M88.4 [R146], R56 ;  /* 0x0000003892007844 */ /* 0x000fe20000000200 */
[----:B------:R-:W-:Y:S02]  /*21220*/  MOV R140, R140 ;  /* 0x0000008c008c7202 */ /* 0x000fe40000000f00 */
[----:B------:R-:W-:Y:S02]  /*21230*/  F2FP.F16.F32.PACK_AB R90, R93, R92 ;  /* 0x0000005c5d5a723e */ /* 0x000fe400000000ff */
[----:B------:R-:W-:Y:S02]  /*21240*/  F2FP.F16.F32.PACK_AB R91, R95, R94 ;  /* 0x0000005e5f5b723e */ /* 0x000fe400000000ff */
[----:B------:R-:W-:Y:S02]  /*21250*/  F2FP.F16.F32.PACK_AB R97, R99, R98 ;  /* 0x000000626361723e */ /* 0x000fe400000000ff */
[----:B------:R-:W-:Y:S01]  /*21260*/  F2FP.F16.F32.PACK_AB R104, R105, R104 ;  /* 0x000000686968723e */ /* 0x000fe200000000ff */
[----:B------:R-:W-:Y:S01]  /*21270*/  STSM.16.M88.4 [R144], R64 ;  /* 0x0000004090007844 */ /* 0x000fe20000000200 */
[----:B------:R-:W-:-:S02]  /*21280*/  MOV R138, R138 ;  /* 0x0000008a008a7202 */ /* 0x000fc40000000f00 */
[----:B------:R-:W-:Y:S02]  /*21290*/  F2FP.F16.F32.PACK_AB R98, R101, R100 ;  /* 0x000000646562723e */ /* 0x000fe400000000ff */
[----:B------:R-:W-:Y:S02]  /*212a0*/  F2FP.F16.F32.PACK_AB R99, R103, R102 ;  /* 0x000000666763723e */ /* 0x000fe400000000ff */
[----:B------:R-:W-:Y:S02]  /*212b0*/  F2FP.F16.F32.PACK_AB R105, R107, R106 ;  /* 0x0000006a6b69723e */ /* 0x000fe400000000ff */
[----:B------:R-:W-:Y:S01]  /*212c0*/  F2FP.F16.F32.PACK_AB R112, R113, R112 ;  /* 0x000000707170723e */ /* 0x000fe200000000ff */
[----:B------:R1:W-:Y:S01]  /*212d0*/  STSM.16.M88.4 [R20], R72 ;  /* 0x0000004814007844 */ /* 0x0003e20000000200 */
[----:B------:R-:W-:Y:S02]  /*212e0*/  MOV R136, R136 ;  /* 0x0000008800887202 */ /* 0x000fe40000000f00 */
[----:B------:R-:W-:-:S02]  /*212f0*/  F2FP.F16.F32.PACK_AB R106, R109, R108 ;  /* 0x0000006c6d6a723e */ /* 0x000fc400000000ff */
[----:B------:R-:W-:Y:S02]  /*21300*/  F2FP.F16.F32.PACK_AB R107, R111, R110 ;  /* 0x0000006e6f6b723e */ /* 0x000fe400000000ff */
[----:B------:R-:W-:Y:S02]  /*21310*/  F2FP.F16.F32.PACK_AB R113, R115, R114 ;  /* 0x000000727371723e */ /* 0x000fe400000000ff */
[----:B------:R-:W-:Y:S01]  /*21320*/  F2FP.F16.F32.PACK_AB R120, R121, R120 ;  /* 0x000000787978723e */ /* 0x000fe200000000ff */
[----:B------:R2:W-:Y:S01]  /*21330*/  STSM.16.M88.4 [R142], R80 ;  /* 0x000000508e007844 */ /* 0x0005e20000000200 */
[----:B------:R-:W-:Y:S01]  /*21340*/  MOV R10, R10 ;  /* 0x0000000a000a7202 */ /* 0x000fe20000000f00 */
[----:B0-----:R-:W-:Y:S01]  /*21350*/  IMAD.U32 R4, RZ, RZ, UR8 ;  /* 0x00000008ff047e24 */ /* 0x001fe2000f8e00ff */
[----:B------:R-:W-:Y:S01]  /*21360*/  F2FP.F16.F32.PACK_AB R114, R117, R116 ;  /* 0x000000747572723e */ /* 0x000fe200000000ff */
[----:B------:R-:W-:Y:S01]  /*21370*/  IMAD.U32 R5, RZ, RZ, UR9 ;  /* 0x00000009ff057e24 */ /* 0x000fe2000f8e00ff */
[----:B------:R-:W-:Y:S01]  /*21380*/  F2FP.F16.F32.PACK_AB R115, R119, R118 ;  /* 0x000000767773723e */ /* 0x000fe200000000ff */
[----:B-1----:R-:W0:Y:S01]  /*21390*/  LDC R20, c[0x0][0xce8] ;  /* 0x00033a00ff147b82 */ /* 0x002e220000000800 */
[----:B------:R-:W-:-:S02]  /*213a0*/  F2FP.F16.F32.PACK_AB R121, R123, R122 ;  /* 0x0000007a7b79723e */ /* 0x000fc400000000ff */
[----:B------:R-:W-:Y:S01]  /*213b0*/  F2FP.F16.F32.PACK_AB R128, R129, R128 ;  /* 0x000000808180723e */ /* 0x000fe200000000ff */
[----:B------:R2:W-:Y:S01]  /*213c0*/  STSM.16.M88.4 [R140], R88 ;  /* 0x000000588c007844 */ /* 0x0005e20000000200 */
[----:B------:R-:W-:Y:S01]  /*213d0*/  MOV R8, R8 ;  /* 0x0000000800087202 */ /* 0x000fe20000000f00 */
[----:B------:R-:W-:Y:S01]  /*213e0*/  ULDC.64 UR8, c[0x0][0xd08] ;  /* 0x0003420000087ab9 */ /* 0x000fe20000000a00 */
[----:B------:R-:W-:Y:S02]  /*213f0*/  F2FP.F16.F32.PACK_AB R122, R125, R124 ;  /* 0x0000007c7d7a723e */ /* 0x000fe400000000ff */
[----:B------:R-:W-:Y:S02]  /*21400*/  F2FP.F16.F32.PACK_AB R123, R127, R126 ;  /* 0x0000007e7f7b723e */ /* 0x000fe400000000ff */
[----:B------:R-:W-:Y:S01]  /*21410*/  F2FP.F16.F32.PACK_AB R129, R131, R130 ;  /* 0x000000828381723e */ /* 0x000fe200000000ff */
[----:B------:R2:W-:Y:S01]  /*21420*/  STSM.16.M88.4 [R138], R96 ;  /* 0x000000608a007844 */ /* 0x0005e20000000200 */
[----:B------:R-:W-:-:S02]  /*21430*/  MOV R18, R18 ;  /* 0x0000001200127202 */ /* 0x000fc40000000f00 */
[----:B------:R-:W-:Y:S02]  /*21440*/  F2FP.F16.F32.PACK_AB R130, R133, R132 ;  /* 0x000000848582723e */ /* 0x000fe400000000ff */
        /* <DEDUP_REMOVED lines=8> */
[----:B------:R-:W-:Y:S02]  /*214d0*/  ISETP.NE.U32.AND P1, PT, RZ, UR10, PT ;  /* 0x0000000aff007c0c */ /* 0x000fe4000bf25070 */
[----:B------:R-:W-:Y:S02]  /*214e0*/  PLOP3.LUT P0, PT, PT, PT, UP0, 0x80, 0x0 ;  /* 0x000000000000781c */ /* 0x000fe40003f0f008 */
[----:B------:R-:W-:Y:S01]  /*214f0*/  ISETP.NE.AND.EX P1, PT, RZ, UR11, PT, P1 ;  /* 0x0000000bff007c0c */ /* 0x000fe2000bf25310 */
[----:B------:R-:W-:-:S02]  /*21500*/  @UP0 ULDC.64 UR8, c[0x0][0xd08] ;  /* 0x0003420000080ab9 */ /* 0x000fc40000000a00 */
[----:B------:R-:W-:Y:S01]  /*21510*/  @UP0 UIMAD.WIDE UR8, UR38, 0x4, UR8 ;  /* 0x00000004260808a5 */ /* 0x000fe2000f8e0208 */
[----:B------:R-:W-:-:S09]  /*21520*/  IMAD.U32 R9, RZ, RZ, UR4 ;  /* 0x00000004ff097e24 */ /* 0x000fd2000f8e00ff */
[----:B------:R2:W5:Y:S01]  /*21530*/  @P1 LDG.E R11, desc[UR40][R4.64] ;  /* 0x00000028040b1981 */ /* 0x000562000c1e1900 */
[----:B------:R-:W-:Y:S01]  /*21540*/  IMAD.U32 R6, RZ, RZ, UR8 ;  /* 0x00000008ff067e24 */ /* 0x000fe2000f8e00ff */
[----:B------:R-:W-:Y:S01]  /*21550*/  UISETP.NE.AND UP0, UPT, UR44, URZ, UPT ;  /* 0x0000003f2c00728c */ /* 0x000fe2000bf05270 */
[----:B------:R-:W-:Y:S01]  /*21560*/  IMAD.U32 R7, RZ, RZ, UR9 ;  /* 0x00000009ff077e24 */ /* 0x000fe2000f8e00ff */
[----:B------:R-:W-:-:S04]  /*21570*/  ULDC UR4, c[0x0][0xbd4] ;  /* 0x0002f50000047ab9 */ /* 0x000fc80000000800 */
[----:B------:R2:W5:Y:S01]  /*21580*/  @P0 LDG.E R9, desc[UR40][R6.64] ;  /* 0x0000002806090981 */ /* 0x000562000c1e1900 */
[----:B------:R-:W-:Y:S01]  /*21590*/  USEL UR4, UR44, UR4, UP0 ;  /* 0x000000042c047287 */ /* 0x000fe20008000000 */
[----:B0-----:R-:W-:Y:S11]  /*215a0*/  @P0 BRA `(.L_x_12338) ;  /* 0x0000000000100947 */ /* 0x001ff60003800000 */
[----:B------:R-:W-:Y:S05]  /*215b0*/  @!P1 BRA `(.L_x_12338) ;  /* 0x00000000000c9947 */ /* 0x000fea0003800000 */
[----:B--2---:R-:W2:Y:S04]  /*215c0*/  LDG.E R6, desc[UR40][R4.64] ;  /* 0x0000002804067981 */ /* 0x004ea8000c1e1900 */
[----:B-----5:R-:W2:Y:S02]  /*215d0*/  LDG.E R9, desc[UR40][R4.64+0x4] ;  /* 0x0000042804097981 */ /* 0x020ea4000c1e1900 */
[----:B--2---:R-:W-:-:S07]  /*215e0*/  IMAD.IADD R9, R9, 0x1, -R6 ;  /* 0x0000000109097824 */ /* 0x004fce00078e0a06 */
.L_x_12338:
[----:B--2---:R-:W2:Y:S04]  /*215f0*/  LDL R4, [R1+0x4c8] ;  /* 0x0004c80001047983 */ /* 0x004ea80000100800 */
[----:B------:R-:W3:Y:S01]  /*21600*/  LDL R6, [R1+0x4d8] ;  /* 0x0004d80001067983 */ /* 0x000ee20000100800 */
[----:B-----5:R-:W-:Y:S02]  /*21610*/  IMAD R78, R9, R20, RZ ;  /* 0x00000014094e7224 */ /* 0x020fe400078e02ff */
[----:B------:R-:W-:Y:S01]  /*21620*/  VIADD R15, R178, UR39 ;  /* 0x00000027b20f7c36 */ /* 0x000fe20008000000 */
[----:B------:R-:W-:Y:S01]  /*21630*/  ISETP.NE.AND P2, PT, R20, 0x1, PT ;  /* 0x000000011400780c */ /* 0x000fe20003f45270 */
[----:B------:R-:W-:Y:S01]  /*21640*/  UISETP.GT.AND UP1, UPT, UR4, 0x1, UPT ;  /* 0x000000010400788c */ /* 0x000fe2000bf24270 */
[----:B------:R-:W-:-:S03]  /*21650*/  UMOV UR19, 0xab8 ;  /* 0x00000ab800137882 */ /* 0x000fc60000000000 */
[----:B------:R-:W-:-:S08]  /*21660*/  USEL UR19, UR19, 0xa78, UP1 ;  /* 0x00000a7813137887 */ /* 0x000fd00008800000 */
[----:B------:R-:W0:Y:S01]  /*21670*/  @P2 LDC R5, c[0x0][0xcf0] ;  /* 0x00033c00ff052b82 */ /* 0x000e220000000800 */
[----:B------:R-:W-:Y:S01]  /*21680*/  UISETP.NE.U32.AND UP0, UPT, UR10, URZ, UPT ;  /* 0x0000003f0a00728c */ /* 0x000fe2000bf05070 */
[----:B------:R-:W-:Y:S01]  /*21690*/  UMOV UR4, URZ ;  /* 0x0000003f00047c82 */ /* 0x000fe20008000000 */
[----:B------:R-:W-:Y:S01]  /*216a0*/  USHF.R.S32.HI UR10, URZ, 0x1f, UR38 ;  /* 0x0000001f3f0a7899 */ /* 0x000fe20008011426 */
[----:B------:R-:W-:Y:S01]  /*216b0*/  @P1 R2UR UR4, R11 ;  /* 0x000000000b0412ca */ /* 0x000fe200000e0000 */
[----:B------:R-:W-:Y:S02]  /*216c0*/  UISETP.NE.AND.EX UP0, UPT, UR11, URZ, UPT, UP0 ;  /* 0x0000003f0b00728c */ /* 0x000fe4000bf05300 */
[----:B------:R-:W-:Y:S02]  /*216d0*/  USEL UR9, UR43, URZ, UP1 ;  /* 0x0000003f2b097287 */ /* 0x000fe40008800000 */
[----:B------:R-:W-:Y:S02]  /*216e0*/  USEL UR8, UR38, URZ, !UP0 ;  /* 0x0000003f26087287 */ /* 0x000fe4000c000000 */
[----:B------:R-:W-:Y:S01]  /*216f0*/  USEL UR18, UR10, URZ, !UP0 ;  /* 0x0000003f0a127287 */ /* 0x000fe2000c000000 */
[----:B------:R-:W-:-:S02]  /*21700*/  ULDC.64 UR12, c[0x0][UR19+0x220] ;  /* 0x00008800130c7abb */ /* 0x000fc40008000a00 */
[----:B------:R-:W-:Y:S01]  /*21710*/  ULDC.64 UR10, c[0x0][UR19+0x218] ;  /* 0x00008600130a7abb */ /* 0x000fe20008000a00 */
[----:B------:R-:W-:Y:S01]  /*21720*/  ULDC.64 UR14, c[0x0][UR19+0x228] ;  /* 0x00008a00130e7abb */ /* 0x000fe20008000a00 */
[----:B------:R-:W-:Y:S02]  /*21730*/  UIMAD UR13, UR13, UR8, URZ ;  /* 0x000000080d0d72a4 */ /* 0x000fe4000f8e023f */
[----:B------:R-:W-:Y:S02]  /*21740*/  UIMAD.WIDE.U32 UR16, UR10, UR37, URZ ;  /* 0x000000250a1072a5 */ /* 0x000fe4000f8e003f */
[----:B------:R-:W-:Y:S01]  /*21750*/  UIMAD UR20, UR11, UR37, URZ ;  /* 0x000000250b1472a4 */ /* 0x000fe2000f8e023f */
[----:B--2---:R-:W-:Y:S02]  /*21760*/  LOP3.LUT P0, RZ, R4, 0x3, RZ, 0xc0, !PT ;  /* 0x0000000304ff7812 */ /* 0x004fe4000780c0ff */
[----:B------:R-:W1:Y:S02]  /*21770*/  @P2 LDC R4, c[0x0][0xcec] ;  /* 0x00033b00ff042b82 */ /* 0x000e640000000800 */
[----:B------:R-:W-:-:S13]  /*21780*/  ISETP.GE.OR P3, PT, R15, R78, P0 ;  /* 0x0000004e0f00720c */ /* 0x000fda0000766670 */
[----:B------:R-:W2:Y:S01]  /*21790*/  @!P3 LDL R13, [R1+0x240] ;  /* 0x00024000010db983 */ /* 0x000ea20000100800 */
[----:B---3--:R-:W-:Y:S01]  /*217a0*/  VIADD R11, R6, UR39 ;  /* 0x00000027060b7c36 */ /* 0x008fe20008000000 */
[----:B------:R-:W-:Y:S01]  /*217b0*/  UIMAD.WIDE.U32 UR10, UR12, UR8, URZ ;  /* 0x000000080c0a72a5 */ /* 0x000fe2000f8e003f */
[----:B------:R-:W-:Y:S01]  /*217c0*/  VIADD R19, R15, 0x8 ;  /* 0x000000080f137836 */ /* 0x000fe20000000000 */
[----:B------:R-:W-:Y:S01]  /*217d0*/  UIMAD.WIDE.U32 UR22, UR14, UR9, URZ ;  /* 0x000000090e1672a5 */ /* 0x000fe2000f8e003f */
[----:B------:R-:W-:Y:S01]  /*217e0*/  IMAD.MOV.U32 R7, RZ, RZ, R11 ;  /* 0x000000ffff077224 */ /* 0x000fe200078e000b */
[----:B------:R-:W-:Y:S02]  /*217f0*/  UIMAD UR9, UR15, UR9, URZ ;  /* 0x000000090f0972a4 */ /* 0x000fe4000f8e023f */
[----:B------:R-:W-:Y:S01]  /*21800*/  UIMAD UR13, UR12, UR18, UR13 ;  /* 0x000000120c0d72a4 */ /* 0x000fe2000f8e020d */
[----:B-1----:R-:W-:Y:S01]  /*21810*/  @P2 IMAD.HI.U32 R4, R11, R4, RZ ;  /* 0x000000040b042227 */ /* 0x002fe200078e00ff */
[----:B------:R-:W-:Y:S01]  /*21820*/  UIADD3 UR16, UP0, UP2, UR10, UR16, UR4 ;  /* 0x000000100a107290 */ /* 0x000fe2000fa1e004 */
[----:B------:R-:W-:Y:S01]  /*21830*/  ISETP.GE.OR P0, PT, R19, R78, P0 ;  /* 0x0000004e1300720c */ /* 0x000fe20000706670 */
[----:B------:R-:W-:-:S02]  /*21840*/  UIADD3 UR10, UR23, UR9, URZ ;  /* 0x00000009170a7290 */ /* 0x000fc4000fffe03f */
[----:B0-----:R-:W-:Y:S01]  /*21850*/  @P2 SHF.R.U32.HI R7, RZ, R5, R4 ;  /* 0x00000005ff072219 */ /* 0x001fe20000011604 */
[----:B------:R-:W-:Y:S01]  /*21860*/  UIADD3 UR20, UR17, UR20, URZ ;  /* 0x0000001411147290 */ /* 0x000fe2000fffe03f */
[----:B------:R-:W-:Y:S01]  /*21870*/  IMAD.U32 R4, RZ, RZ, UR22 ;  /* 0x00000016ff047e24 */ /* 0x000fe2000f8e00ff */
[----:B------:R-:W-:Y:S01]  /*21880*/  UIADD3 UR9, UR11, UR13, URZ ;  /* 0x0000000d0b097290 */ /* 0x000fe2000fffe03f */
[----:B------:R-:W-:Y:S01]  /*21890*/  IMAD.U32 R5, RZ, RZ, UR23 ;  /* 0x00000017ff057e24 */ /* 0x000fe2000f8e00ff */
[----:B------:R-:W-:Y:S01]  /*218a0*/  USHF.R.S32.HI UR14, URZ, 0x1f, UR4 ;  /* 0x0000001f3f0e7899 */ /* 0x000fe20008011404 */
[----:B------:R-:W-:Y:S01]  /*218b0*/  IMAD.MOV R9, RZ, RZ, -R7 ;  /* 0x000000ffff097224 */ /* 0x000fe200078e0a07 */
[----:B------:R-:W-:Y:S01]  /*218c0*/  IADD3 R4, P1, P4, R7, UR16, R4 ;  /* 0x0000001007047c10 */ /* 0x000fe2000fc3e004 */
[----:B------:R-:W-:Y:S01]  /*218d0*/  IMAD.U32 R8, RZ, RZ, UR10 ;  /* 0x0000000aff087e24 */ /* 0x000fe2000f8e00ff */
[----:B------:R-:W-:Y:S01]  /*218e0*/  UIADD3.X UR9, UR9, UR20, UR14, UP0, UP2 ;  /* 0x0000001409097290 */ /* 0x000fe200087e440e */
[----:B------:R-:W-:Y:S01]  /*218f0*/  IMAD R9, R20, R9, R11 ;  /* 0x0000000914097224 */ /* 0x000fe200078e020b */
[----:B------:R-:W-:Y:S01]  /*21900*/  SHF.R.S32.HI R5, RZ, 0x1f, R7 ;  /* 0x0000001fff057819 */ /* 0x000fe20000011407 */
[----:B------:R-:W-:Y:S01]  /*21910*/  ULDC.64 UR10, c[0x0][UR19+0x210] ;  /* 0x00008400130a7abb */ /* 0x000fe20008000a00 */
[----:B------:R-:W-:Y:S01]  /*21920*/  ULDC.64 UR12, c[0x0][0xca8] ;  /* 0x00032a00000c7ab9 */ /* 0x000fe20000000a00 */
[----:B------:R-:W-:Y:S01]  /*21930*/  IMAD R7, R9, UR11, RZ ;  /* 0x0000000b09077c24 */ /* 0x000fe2000f8e02ff */
[----:B------:R-:W-:Y:S01]  /*21940*/  SHF.R.S32.HI R6, RZ, 0x1f, R9 ;  /* 0x0000001fff067819 */ /* 0x000fe20000011409 */
[----:B------:R-:W-:Y:S01]  /*21950*/  @!UP1 ULDC UR12, c[0x0][0xc50] ;  /* 0x00031400000c9ab9 */ /* 0x000fe20000000800 */
[----:B------:R-:W-:Y:S01]  /*21960*/  IADD3.X R5, R5, UR9, R8, P1, P4 ;  /* 0x0000000905057c10 */ /* 0x000fe20008fe8408 */
[----:B------:R-:W-:-:S02]  /*21970*/  @!UP1 ULDC UR13, c[0x0][0xc54] ;  /* 0x00031500000d9ab9 */ /* 0x000fc40000000800 */
[----:B------:R-:W-:Y:S02]  /*21980*/  IMAD R7, R6, UR10, R7 ;  /* 0x0000000a06077c24 */ /* 0x000fe4000f8e0207 */
[----:B------:R-:W-:-:S04]  /*21990*/  IMAD.WIDE.U32 R4, R9, UR10, R4 ;  /* 0x0000000a09047c25 */ /* 0x000fc8000f8e0004 */
[----:B------:R-:W-:Y:S01]  /*219a0*/  IMAD.IADD R5, R5, 0x1, R7 ;  /* 0x0000000105057824 */ /* 0x000fe200078e0207 */
[----:B------:R-:W-:-:S04]  /*219b0*/  LEA R8, P1, R4, UR12, 0x2 ;  /* 0x0000000c04087c11 */ /* 0x000fc8000f8210ff */
[----:B------:R-:W-:Y:S01]  /*219c0*/  LEA.HI.X R10, R4, UR13, R5, 0x2, P1 ;  /* 0x0000000d040a7c11 */ /* 0x000fe200088f1405 */
[----:B------:R-:W-:Y:S04]  /*219d0*/  SHFL.IDX PT, R6, R8, RZ, 0x1c1f ;  /* 0x001c1fff08067589 */ /* 0x000fe800000e0000 */
[----:B------:R-:W2:Y:S04]  /*219e0*/  SHFL.IDX PT, R7, R10, RZ, 0x1c1f ;  /* 0x001c1fff0a077589 */ /* 0x000ea800000e0000 */
[----:B--2---:R-:W-:Y:S04]  /*219f0*/  @!P3 ST.E desc[UR40][R6.64], R13 ;  /* 0x0000000d0600b985 */ /* 0x004fe8000c101928 */
[----:B------:R-:W2:Y:S04]  /*21a00*/  @!P0 LDL R9, [R1+0x244] ;  /* 0x0002440001098983 */ /* 0x000ea80000100800 */
[----:B------:R-:W-:Y:S04]  /*21a10*/  SHFL.IDX PT, R4, R8, 0x1, 0x1c1f ;  /* 0x003c1f0008047f89 */ /* 0x000fe800000e0000 */
[----:B------:R-:W2:Y:S04]  /*21a20*/  SHFL.IDX PT, R5, R10, 0x1, 0x1c1f ;  /* 0x003c1f000a057f89 */ /* 0x000ea800000e0000 */
[----:B--2---:R0:W-:Y:S01]  /*21a30*/  @!P0 ST.E desc[UR40][R4.64], R9 ;  /* 0x0000000904008985 */ /* 0x0041e2000c101928 */
[----:B------:R-:W-:-:S13]  /*21a40*/  PLOP3.LUT P0, PT, PT, PT, UP1, 0x80, 0x0 ;  /* 0x000000000000781c */ /* 0x000fda0003f0f018 */
[----:B0-----:R-:W-:Y:S05]  /*21a50*/  @P0 BRA `(.L_x_12339) ;  /* 0x0000000c00c80947 */ /* 0x001fea0003800000 */
[----:B------:R-:W-:Y:S01]  /*21a60*/  IMAD R5, R215, 0x40, R22 ;  /* 0x00000040d7057824 */ /* 0x000fe200078e0216 */
[----:B------:R-:W-:Y:S01]  /*21a70*/  ULDC.64 UR12, c[0x0][0xba0] ;  /* 0x0002e800000c7ab9 */ /* 0x000fe20000000a00 */
[----:B------:R-:W0:Y:S02]  /*21a80*/  @P2 LDC R21, c[0x0][0xcf0] ;  /* 0x00033c00ff152b82 */ /* 0x000e240000000800 */
[----:B------:R-:W-:-:S03]  /*21a90*/  IMAD.WIDE R2, R5, 0x2, R2 ;  /* 0x0000000205027825 */ /* 0x000fc600078e0202 */
[C---:B------:R-:W-:Y:S02]  /*21aa0*/  IADD3 R25, P1, R2.reuse, 0x3000, RZ ;  /* 0x0000300002197810 */ /* 0x040fe40007f3e0ff */
[C---:B------:R-:W-:Y:S02]  /*21ab0*/  IADD3 R9, P4, R2.reuse, 0x1000, RZ ;  /* 0x0000100002097810 */ /* 0x040fe40007f9e0ff */
[----:B------:R-:W-:Y:S02]  /*21ac0*/  IADD3 R13, P3, R2, 0x2000, RZ ;  /* 0x00002000020d7810 */ /* 0x000fe40007f7e0ff */
[----:B------:R-:W-:Y:S02]  /*21ad0*/  LOP3.LUT R24, R25, 0x380, RZ, 0xc0, !PT ;  /* 0x0000038019187812 */ /* 0x000fe400078ec0ff */
[----:B------:R-:W-:Y:S02]  /*21ae0*/  LOP3.LUT R8, R9, 0x380, RZ, 0xc0, !PT ;  /* 0x0000038009087812 */ /* 0x000fe400078ec0ff */
[----:B------:R-:W-:-:S02]  /*21af0*/  LOP3.LUT R12, R13, 0x380, RZ, 0xc0, !PT ;  /* 0x000003800d0c7812 */ /* 0x000fc400078ec0ff */
        /* <DEDUP_REMOVED lines=9> */
[C---:B------:R-:W-:Y:S01]  /*21b90*/  IADD3 R49, P1, R2.reuse, 0x9000, RZ ;  /* 0x0000900002317810 */ /* 0x040fe20007f3e0ff */
[----:B------:R-:W-:Y:S01]  /*21ba0*/  UIMAD UR9, UR14, UR12, URZ ;  /* 0x0000000c0e0972a4 */ /* 0x000fe2000f8e023f */
[C---:B------:R-:W-:Y:S01]  /*21bb0*/  IADD3 R29, P0, R2.reuse, 0x4000, RZ ;  /* 0x00004000021d7810 */ /* 0x040fe20007f1e0ff */
[----:B------:R-:W-:Y:S01]  /*21bc0*/  UIMAD.WIDE.U32 UR10, UR4, UR12, URZ ;  /* 0x0000000c040a72a5 */ /* 0x000fe2000f8e003f */
[C---:B------:R-:W-:Y:S01]  /*21bd0*/  IADD3 R33, P6, R2.reuse, 0x5000, RZ ;  /* 0x0000500002217810 */ /* 0x040fe20007fde0ff */
[----:B------:R-:W5:Y:S01]  /*21be0*/  LD.E.128 R8, desc[UR40][R8.64] ;  /* 0x0000002808087980 */ /* 0x000f62000c101d00 */
[----:B------:R-:W-:-:S02]  /*21bf0*/  IADD3 R37, P5, R2, 0x6000, RZ ;  /* 0x0000600002257810 */ /* 0x000fc40007fbe0ff */
[C---:B------:R-:W-:Y:S01]  /*21c00*/  IADD3 R41, P4, R2.reuse, 0x7000, RZ ;  /* 0x0000700002297810 */ /* 0x040fe20007f9e0ff */
[----:B------:R-:W5:Y:S01]  /*21c10*/  LD.E.128 R12, desc[UR40][R12.64] ;  /* 0x000000280c0c7980 */ /* 0x000f62000c101d00 */
[----:B------:R-:W-:Y:S02]  /*21c20*/  IADD3 R45, P3, R2, 0x8000, RZ ;  /* 0x00008000022d7810 */ /* 0x000fe40007f7e0ff */
[----:B------:R-:W-:Y:S01]  /*21c30*/  LOP3.LUT R48, R49, 0x380, RZ, 0xc0, !PT ;  /* 0x0000038031307812 */ /* 0x000fe200078ec0ff */
[----:B------:R-:W5:Y:S01]  /*21c40*/  LD.E.128 R24, desc[UR40][R24.64] ;  /* 0x0000002818187980 */ /* 0x000f62000c101d00 */
[----:B------:R-:W-:Y:S02]  /*21c50*/  LOP3.LUT R28, R29, 0x380, RZ, 0xc0, !PT ;  /* 0x000003801d1c7812 */ /* 0x000fe400078ec0ff */
[----:B------:R-:W-:Y:S02]  /*21c60*/  LOP3.LUT R32, R33, 0x380, RZ, 0xc0, !PT ;  /* 0x0000038021207812 */ /* 0x000fe400078ec0ff */
[----:B------:R-:W-:-:S02]  /*21c70*/  LOP3.LUT R36, R37, 0x380, RZ, 0xc0, !PT ;  /* 0x0000038025247812 */ /* 0x000fc400078ec0ff */
[----:B------:R-:W-:Y:S02]  /*21c80*/  LOP3.LUT R40, R41, 0x380, RZ, 0xc0, !PT ;  /* 0x0000038029287812 */ /* 0x000fe400078ec0ff */
[----:B------:R-:W-:Y:S02]  /*21c90*/  LOP3.LUT R44, R45, 0x380, RZ, 0xc0, !PT ;  /* 0x000003802d2c7812 */ /* 0x000fe400078ec0ff */
[----:B------:R-:W-:Y:S02]  /*21ca0*/  SHF.R.U64 R48, R48, 0x3, RZ ;  /* 0x0000000330307819 */ /* 0x000fe400000012ff */
[----:B------:R-:W-:Y:S02]  /*21cb0*/  SHF.R.U64 R28, R28, 0x3, RZ ;  /* 0x000000031c1c7819 */ /* 0x000fe400000012ff */
[----:B------:R-:W-:Y:S02]  /*21cc0*/  SHF.R.U64 R32, R32, 0x3, RZ ;  /* 0x0000000320207819 */ /* 0x000fe400000012ff */
[----:B------:R-:W-:-:S02]  /*21cd0*/  SHF.R.U64 R36, R36, 0x3, RZ ;  /* 0x0000000324247819 */ /* 0x000fc400000012ff */
[----:B------:R-:W-:Y:S02]  /*21ce0*/  SHF.R.U64 R40, R40, 0x3, RZ ;  /* 0x0000000328287819 */ /* 0x000fe400000012ff */
        /* <DEDUP_REMOVED lines=14> */
[C---:B------:R-:W-:Y:S01]  /*21dd0*/  LOP3.LUT R7, R2.reuse, 0x380, RZ, 0xc0, !PT ;  /* 0x0000038002077812 */ /* 0x040fe200078ec0ff */
[----:B------:R-:W-:Y:S01]  /*21de0*/  UIMAD UR9, UR4, UR13, UR9 ;  /* 0x0000000d040972a4 */ /* 0x000fe2000f8e0209 */
[C---:B------:R-:W-:Y:S01]  /*21df0*/  IADD3 R53, P0, R2.reuse, 0xa000, RZ ;  /* 0x0000a00002357810 */ /* 0x040fe20007f1e0ff */
[----:B------:R-:W-:Y:S01]  /*21e00*/  IMAD.X R73, RZ, RZ, R3, P1 ;  /* 0x000000ffff497224 */ /* 0x000fe200008e0603 */
[C---:B------:R-:W-:Y:S01]  /*21e10*/  IADD3 R57, P6, R2.reuse, 0xb000, RZ ;  /* 0x0000b00002397810 */ /* 0x040fe20007fde0ff */
[----:B------:R-:W-:Y:S01]  /*21e20*/  ULDC.64 UR12, c[0x0][0xbe8] ;  /* 0x0002fa00000c7ab9 */ /* 0x000fe20000000a00 */
[C---:B------:R-:W-:Y:S01]  /*21e30*/  IADD3 R61, P5, R2.reuse, 0xc000, RZ ;  /* 0x0000c000023d7810 */ /* 0x040fe20007fbe0ff */
[----:B------:R-:W5:Y:S01]  /*21e40*/  LD.E.128 R28, desc[UR40][R28.64] ;  /* 0x000000281c1c7980 */ /* 0x000f62000c101d00 */
[C---:B------:R-:W-:Y:S02]  /*21e50*/  IADD3 R65, P4, R2.reuse, 0xd000, RZ ;  /* 0x0000d00002417810 */ /* 0x040fe40007f9e0ff */
[----:B------:R-:W-:Y:S01]  /*21e60*/  IADD3 R69, P3, R2, 0xe000, RZ ;  /* 0x0000e00002457810 */ /* 0x000fe20007f7e0ff */
        /* <DEDUP_REMOVED lines=30> */
[----:B------:R-:W-:Y:S01]  /*22050*/  UIADD3 UR11, UR11, UR9, URZ ;  /* 0x000000090b0b7290 */ /* 0x000fe2000fffe03f */
[----:B------:R1:W5:Y:S01]  /*22060*/  LD.E.128 R4, desc[UR40][R2.64] ;  /* 0x0000002802047980 */ /* 0x000362000c101d00 */
[----:B------:R-:W-:-:S03]  /*22070*/  USHF.R.S32.HI UR4, URZ, 0x1f, UR8 ;  /* 0x0000001f3f047899 */ /* 0x000fc60008011408 */
[----:B------:R-:W5:Y:S04]  /*22080*/  LD.E.128 R52, desc[UR40][R52.64] ;  /* 0x0000002834347980 */ /* 0x000f68000c101d00 */
[----:B------:R-:W5:Y:S01]  /*22090*/  LD.E.128 R56, desc[UR40][R56.64] ;  /* 0x0000002838387980 */ /* 0x000f62000c101d00 */
[----:B-1----:R-:W1:Y:S01]  /*220a0*/  @P2 LDC R3, c[0x0][0xcec] ;  /* 0x00033b00ff032b82 */ /* 0x002e620000000800 */
[----:B------:R-:W-:Y:S01]  /*220b0*/  IMAD R2, R217, 0x20, R215 ;  /* 0x00000020d9027824 */ /* 0x000fe200078e02d7 */
[----:B------:R-:W-:Y:S01]  /*220c0*/  UIMAD.WIDE.U32 UR10, UR37, UR12, UR10 ;  /* 0x0000000c250a72a5 */ /* 0x000fe2000f8e000a */
[----:B------:R-:W5:Y:S02]  /*220d0*/  LD.E.128 R60, desc[UR40][R60.64] ;  /* 0x000000283c3c7980 */ /* 0x000f64000c101d00 */
[----:B------:R-:W-:Y:S01]  /*220e0*/  VIADD R76, R2, UR39 ;  /* 0x00000027024c7c36 */ /* 0x000fe20008000000 */
[----:B------:R-:W-:Y:S01]  /*220f0*/  UIMAD UR11, UR37, UR13, UR11 ;  /* 0x0000000d250b72a4 */ /* 0x000fe2000f8e020b */
[----:B------:R-:W5:Y:S02]  /*22100*/  LD.E.128 R64, desc[UR40][R64.64] ;  /* 0x0000002840407980 */ /* 0x000f64000c101d00 */
[----:B------:R-:W-:-:S02]  /*22110*/  ULDC.64 UR12, c[0x0][0xbf0] ;  /* 0x0002fc00000c7ab9 */ /* 0x000fc40000000a00 */
[----:B------:R-:W-:Y:S01]  /*22120*/  UIMAD UR4, UR4, UR12, URZ ;  /* 0x0000000c040472a4 */ /* 0x000fe2000f8e023f */
[----:B------:R-:W-:Y:S01]  /*22130*/  IMAD.MOV.U32 R19, RZ, RZ, R76 ;  /* 0x000000ffff137224 */ /* 0x000fe200078e004c */
[----:B------:R-:W5:Y:S02]  /*22140*/  LD.E.128 R68, desc[UR40][R68.64] ;  /* 0x0000002844447980 */ /* 0x000f64000c101d00 */
[----:B------:R-:W-:Y:S02]  /*22150*/  UIMAD UR4, UR8, UR13, UR4 ;  /* 0x0000000d080472a4 */ /* 0x000fe4000f8e0204 */
[----:B------:R-:W-:Y:S01]  /*22160*/  UIMAD.WIDE.U32 UR8, UR8, UR12, UR10 ;  /* 0x0000000c080872a5 */ /* 0x000fe2000f8e000a */
[----:B------:R-:W5:Y:S02]  /*22170*/  LD.E.128 R72, desc[UR40][R72.64] ;  /* 0x0000002848487980 */ /* 0x000f64000c101d00 */
[----:B------:R-:W-:Y:S01]  /*22180*/  ULDC.64 UR10, c[0x0][0xbe0] ;  /* 0x0002f800000a7ab9 */ /* 0x000fe20000000a00 */
[----:B-1----:R-:W-:Y:S01]  /*22190*/  @P2 IMAD.HI.U32 R2, R76, R3, RZ ;  /* 0x000000034c022227 */ /* 0x002fe200078e00ff */
[----:B------:R-:W-:Y:S01]  /*221a0*/  UIADD3 UR4, UR9, UR4, URZ ;  /* 0x0000000409047290 */ /* 0x000fe2000fffe03f */
[----:B------:R-:W-:Y:S01]  /*221b0*/  @!PT LDS RZ, [RZ] ;  /* 0x00000000fffff984 */ /* 0x000fe20000000800 */
[----:B------:R-:W-:Y:S01]  /*221c0*/  @!PT LDS RZ, [RZ] ;  /* 0x00000000fffff984 */ /* 0x000fe20000000800 */
[----:B------:R-:W-:Y:S01]  /*221d0*/  @!PT LDS RZ, [RZ] ;  /* 0x00000000fffff984 */ /* 0x000fe20000000800 */
[----:B------:R-:W-:Y:S01]  /*221e0*/  @!PT LDS RZ, [RZ] ;  /* 0x00000000fffff984 */ /* 0x000fe20000000800 */
[----:B------:R1:W-:Y:S06]  /*221f0*/  MEMBAR.ALL.CTA ;  /* 0x0000000000007992 */ /* 0x0003ec0000008000 */
[----:B-1----:R-:W1:Y:S01]  /*22200*/  FENCE.VIEW.ASYNC.S ;  /* 0x00000000000073c6 */ /* 0x002e620000000000 */
[----:B0-----:R-:W-:-:S04]  /*22210*/  @P2 SHF.R.U32.HI R19, RZ, R21, R2 ;  /* 0x00000015ff132219 */ /* 0x001fc80000011602 */
[--C-:B------:R-:W-:Y:S01]  /*22220*/  SHF.R.S32.HI R18, RZ, 0x1f, R19.reuse ;  /* 0x0000001fff127819 */ /* 0x100fe20000011413 */
[----:B------:R-:W-:Y:S02]  /*22230*/  IMAD.MOV R21, RZ, RZ, -R19 ;  /* 0x000000ffff157224 */ /* 0x000fe400078e0a13 */
[----:B------:R-:W-:Y:S02]  /*22240*/  IMAD.U32 R3, RZ, RZ, UR9 ;  /* 0x00000009ff037e24 */ /* 0x000fe4000f8e00ff */
[----:B------:R-:W-:Y:S02]  /*22250*/  IMAD R18, R18, UR10, RZ ;  /* 0x0000000a12127c24 */ /* 0x000fe4000f8e02ff */
[----:B------:R-:W-:Y:S02]  /*22260*/  IMAD R21, R20, R21, R76 ;  /* 0x0000001514157224 */ /* 0x000fe400078e024c */
[----:B------:R-:W-:Y:S01]  /*22270*/  IMAD.U32 R2, RZ, RZ, UR8 ;  /* 0x00000008ff027e24 */ /* 0x000fe2000f8e00ff */
[----:B------:R-:W-:Y:S01]  /*22280*/  ULDC.64 UR8, c[0x0][0xbd8] ;  /* 0x0002f60000087ab9 */ /* 0x000fe20000000a00 */
[----:B------:R-:W-:-:S02]  /*22290*/  IMAD.U32 R3, RZ, RZ, UR4 ;  /* 0x00000004ff037e24 */ /* 0x000fc4000f8e00ff */
        /* <DEDUP_REMOVED lines=10> */
[----:B------:R-:W-:Y:S01]  /*22340*/  VIADD R0, R0, 0x32420 ;  /* 0x0003242000007836 */ /* 0x000fe20000000000 */
[C---:B------:R-:W-:Y:S01]  /*22350*/  LEA R79, P3, R2.reuse, UR8, 0x1 ;  /* 0x00000008024f7c11 */ /* 0x040fe2000f8608ff */
[----:B------:R-:W-:Y:S02]  /*22360*/  IMAD.IADD R3, R3, 0x1, R77 ;  /* 0x0000000103037824 */ /* 0x000fe400078e024d */
[----:B------:R-:W-:Y:S01]  /*22370*/  VIADD R19, R81, 0x20 ;  /* 0x0000002051137836 */ /* 0x000fe20000000000 */
[----:B------:R-:W-:Y:S02]  /*22380*/  PRMT R0, RZ, 0x654, R0 ;  /* 0x00000654ff007816 */ /* 0x000fe40000000000 */
[----:B------:R-:W-:Y:S02]  /*22390*/  LEA.HI.X R80, R2, UR9, R3, 0x1, P3 ;  /* 0x0000000902507c11 */ /* 0x000fe400098f0c03 */
[-C--:B------:R-:W-:Y:S01]  /*223a0*/  ISETP.GE.AND P1, PT, R19, R78.reuse, PT ;  /* 0x0000004e1300720c */ /* 0x080fe20003f26270 */
[----:B------:R-:W-:Y:S01]  /*223b0*/  VIADD R19, R81, 0x40 ;  /* 0x0000004051137836 */ /* 0x000fe20000000000 */
[----:B-1----:R0:W-:Y:S01]  /*223c0*/  SYNCS.ARRIVE.TRANS64.RED.A1T0 RZ, [R0+URZ], RZ ;  /* 0x000000ff00ff79a7 */ /* 0x0021e2000810043f */
[----:B------:R1:W2:Y:S01]  /*223d0*/  SHFL.IDX PT, R76, R79, RZ, 0x181f ;  /* 0x00181fff4f4c7589 */ /* 0x0002a200000e0000 */
[----:B------:R-:W-:Y:S02]  /*223e0*/  BSSY B1, `(.L_x_12340) ;  /* 0x0000015000017945 */ /* 0x000fe40003800000 */
[----:B------:R-:W-:Y:S01]  /*223f0*/  ISETP.GE.AND P0, PT, R19, R78, PT ;  /* 0x0000004e1300720c */ /* 0x000fe20003f06270 */
[----:B0-----:R1:W0:Y:S01]  /*22400*/  SHFL.IDX PT, R0, R80, RZ, 0x181f ;  /* 0x00181fff50007589 */ /* 0x00122200000e0000 */
[----:B------:R-:W-:Y:S11]  /*22410*/  @P2 BRA `(.L_x_12341) ;  /* 0x0000000000442947 */ /* 0x000ff60003800000 */
[----:B------:R-:W-:Y:S02]  /*22420*/  ULDC UR4, c[0x0][0xbc8] ;  /* 0x0002f20000047ab9 */ /* 0x000fe40000000800 */
[----:B------:R-:W-:Y:S02]  /*22430*/  ISETP.GE.AND P5, PT, R22, UR4, PT ;  /* 0x0000000416007c0c */ /* 0x000fe4000bfa6270 */
[----:B------:R-:W-:Y:S02]  /*22440*/  ISETP.GE.AND P4, PT, R176, UR4, PT ;  /* 0x00000004b0007c0c */ /* 0x000fe4000bf86270 */
[----:B------:R-:W-:Y:S02]  /*22450*/  ISETP.GE.AND P3, PT, R23, UR4, PT ;  /* 0x0000000417007c0c */ /* 0x000fe4000bf66270 */
[----:B------:R-:W-:-:S07]  /*22460*/  ISETP.GE.AND P2, PT, R177, UR4, PT ;  /* 0x00000004b1007c0c */ /* 0x000fce000bf46270 */
[----:B--2---:R-:W-:-:S04]  /*22470*/  @!P5 LEA R2, P6, R22, R76, 0x1 ;  /* 0x0000004c1602d211 */ /* 0x004fc800078c08ff */
[----:B0-----:R-:W-:Y:S02]  /*22480*/  @!P5 LEA.HI.X R3, R22, R0, R183, 0x1, P6 ;  /* 0x000000001603d211 */ /* 0x001fe400030f0cb7 */
        /* <DEDUP_REMOVED lines=10> */
.L_x_12341:
[----:B------:R-:W-:Y:S05]  /*22530*/  BSYNC B1 ;  /* 0x0000000000017941 */ /* 0x000fea0003800000 */
.L_x_12340:
[----:B0-----:R0:W4:Y:S01]  /*22540*/  SHFL.IDX PT, R0, R80, 0x1, 0x181f ;  /* 0x00381f0050007f89 */ /* 0x00112200000e0000 */
[----:B------:R-:W-:Y:S03]  /*22550*/  BSSY B1, `(.L_x_12342) ;  /* 0x0000014000017945 */ /* 0x000fe60003800000 */
[----:B---3--:R0:W3:Y:S01]  /*22560*/  SHFL.IDX PT, R18, R79, 0x1, 0x181f ;  /* 0x00381f004f127f89 */ /* 0x0080e200000e0000 */
[----:B------:R-:W-:Y:S05]  /*22570*/  @P1 BRA `(.L_x_12343) ;  /* 0x0000000000441947 */ /* 0x000fea0003800000 */
[----:B------:R-:W-:Y:S02]  /*22580*/  ULDC UR4, c[0x0][0xbc8] ;  /* 0x0002f20000047ab9 */ /* 0x000fe40000000800 */
[----:B------:R-:W-:Y:S02]  /*22590*/  ISETP.GE.AND P4, PT, R22, UR4, PT ;  /* 0x0000000416007c0c */ /* 0x000fe4000bf86270 */
[----:B------:R-:W-:Y:S02]  /*225a0*/  ISETP.GE.AND P3, PT, R176, UR4, PT ;  /* 0x00000004b0007c0c */ /* 0x000fe4000bf66270 */
[----:B------:R-:W-:Y:S02]  /*225b0*/  ISETP.GE.AND P2, PT, R23, UR4, PT ;  /* 0x0000000417007c0c */ /* 0x000fe4000bf46270 */
[----:B------:R-:W-:-:S07]  /*225c0*/  ISETP.GE.AND P1, PT, R177, UR4, PT ;  /* 0x00000004b1007c0c */ /* 0x000fce000bf26270 */
[-C--:B---3--:R-:W-:Y:S02]  /*225d0*/  @!P4 LEA R2, P6, R22, R18.reuse, 0x1 ;  /* 0x000000121602c211 */ /* 0x088fe400078c08ff */
[----:B-----5:R-:W-:Y:S02]  /*225e0*/  @!P3 LEA R4, P5, R176, R18, 0x1 ;  /* 0x00000012b004b211 */ /* 0x020fe400078a08ff */
[----:B----4-:R-:W-:Y:S02]  /*225f0*/  @!P4 LEA.HI.X R3, R22, R0, R183, 0x1, P6 ;  /* 0x000000001603c211 */ /* 0x010fe400030f0cb7 */
        /* <DEDUP_REMOVED lines=9> */
.L_x_12343:
[----:B------:R-:W-:Y:S05]  /*22690*/  BSYNC B1 ;  /* 0x0000000000017941 */ /* 0x000fea0003800000 */
.L_x_12342:
[----:B----4-:R4:W0:Y:S01]  /*226a0*/  SHFL.IDX PT, R0, R80, 0x2, 0x181f ;  /* 0x00581f0050007f89 */ /* 0x01082200000e0000 */
[----:B------:R-:W-:Y:S03]  /*226b0*/  BSSY B1, `(.L_x_12344) ;  /* 0x0000014000017945 */ /* 0x000fe60003800000 */
[----:B---3-5:R4:W3:Y:S01]  /*226c0*/  SHFL.IDX PT, R8, R79, 0x2, 0x181f ;  /* 0x00581f004f087f89 */ /* 0x0288e200000e0000 */
[----:B------:R-:W-:Y:S05]  /*226d0*/  @P0 BRA `(.L_x_12345) ;  /* 0x0000000000440947 */ /* 0x000fea0003800000 */
[----:B------:R-:W-:Y:S02]  /*226e0*/  ULDC UR4, c[0x0][0xbc8] ;  /* 0x0002f20000047ab9 */ /* 0x000fe40000000800 */
[----:B------:R-:W-:Y:S02]  /*226f0*/  ISETP.GE.AND P3, PT, R22, UR4, PT ;  /* 0x0000000416007c0c */ /* 0x000fe4000bf66270 */
[----:B------:R-:W-:Y:S02]  /*22700*/  ISETP.GE.AND P2, PT, R176, UR4, PT ;  /* 0x00000004b0007c0c */ /* 0x000fe4000bf46270 */
[----:B------:R-:W-:Y:S02]  /*22710*/  ISETP.GE.AND P1, PT, R23, UR4, PT ;  /* 0x0000000417007c0c */ /* 0x000fe4000bf26270 */
[----:B------:R-:W-:-:S07]  /*22720*/  ISETP.GE.AND P0, PT, R177, UR4, PT ;  /* 0x00000004b1007c0c */ /* 0x000fce000bf06270 */
[-C--:B---3--:R-:W-:Y:S02]  /*22730*/  @!P3 LEA R2, P6, R22, R8.reuse, 0x1 ;  /* 0x000000081602b211 */ /* 0x088fe400078c08ff */
        /* <DEDUP_REMOVED lines=11> */
.L_x_12345:
[----:B------:R-:W-:Y:S05]  /*227f0*/  BSYNC B1 ;  /* 0x0000000000017941 */ /* 0x000fea0003800000 */
.L_x_12344:
[----:B0-----:R-:W-:Y:S01]  /*22800*/  VIADD R3, R81, 0x60 ;  /* 0x0000006051037836 */ /* 0x001fe20000000000 */
[----:B-1--4-:R-:W0:Y:S04]  /*22810*/  SHFL.IDX PT, R80, R80, 0x3, 0x181f ;  /* 0x00781f0050507f89 */ /* 0x012e2800000e0000 */
[----:B------:R-:W-:Y:S01]  /*22820*/  ISETP.GE.AND P0, PT, R3, R78, PT ;  /* 0x0000004e0300720c */ /* 0x000fe20003f06270 */
[----:B------:R-:W1:-:S12]  /*22830*/  SHFL.IDX PT, R79, R79, 0x3, 0x181f ;  /* 0x00781f004f4f7f89 */ /* 0x000e5800000e0000 */
[----:B------:R-:W-:Y:S05]  /*22840*/  @P0 BRA `(.L_x_12346) ;  /* 0x00000028001c0947 */ /* 0x000fea0003800000 */
[----:B------:R-:W-:Y:S02]  /*22850*/  ULDC UR4, c[0x0][0xbc8] ;  /* 0x0002f20000047ab9 */ /* 0x000fe40000000800 */
[----:B------:R-:W-:Y:S02]  /*22860*/  ISETP.GE.AND P3, PT, R22, UR4, PT ;  /* 0x0000000416007c0c */ /* 0x000fe4000bf66270 */
[----:B------:R-:W-:Y:S02]  /*22870*/  ISETP.GE.AND P4, PT, R176, UR4, PT ;  /* 0x00000004b0007c0c */ /* 0x000fe4000bf86270 */
[----:B------:R-:W-:-:S09]  /*22880*/  ISETP.GE.AND P5, PT, R23, UR4, PT ;  /* 0x0000000417007c0c */ /* 0x000fd2000bfa6270 */
[-C--:B-1----:R-:W-:Y:S02]  /*22890*/  @!P3 LEA R2, P0, R22, R79.reuse, 0x1 ;  /* 0x0000004f1602b211 */ /* 0x082fe400078008ff */
[-C--:B------:R-:W-:Y:S02]  /*228a0*/  @!P4 LEA R4, P1, R176, R79.reuse, 0x1 ;  /* 0x0000004fb004c211 */ /* 0x080fe400078208ff */
[C---:B------:R-:W-:Y:S02]  /*228b0*/  @!P5 LEA R6, P2, R23.reuse, R79, 0x1 ;  /* 0x0000004f1706d211 */ /* 0x040fe400078408ff */
        /* <DEDUP_REMOVED lines=12> */
.L_x_12339:
[----:B------:R0:W5:Y:S01]  /*22980*/  LDL R40, [R1+0x4bc] ;  /* 0x0004bc0001287983 */ /* 0x0001620000100800 */
[----:B------:R-:W-:Y:S01]  /*22990*/  ULDC.64 UR12, c[0x0][0xc08] ;  /* 0x00030200000c7ab9 */ /* 0x000fe20000000a00 */
[----:B------:R-:W1:Y:S02]  /*229a0*/  @P2 LDC R2, c[0x0][0xcec] ;  /* 0x00033b00ff022b82 */ /* 0x000e640000000800 */
        /* <DEDUP_REMOVED lines=17> */
[----:B------:R-:W-:Y:S01]  /*22ac0*/  UIMAD UR9, UR14, UR12, URZ ;  /* 0x0000000c0e0972a4 */ /* 0x000fe2000f8e023f */
[----:B------:R-:W2:Y:S01]  /*22ad0*/  @P2 LDC R3, c[0x0][0xcf0] ;  /* 0x00033c00ff032b82 */ /* 0x000ea20000000800 */
[----:B------:R-:W-:Y:S01]  /*22ae0*/  UIMAD.WIDE.U32 UR10, UR4, UR12, URZ ;  /* 0x0000000c040a72a5 */ /* 0x000fe2000f8e003f */
[----:B-1----:R-:W-:Y:S01]  /*22af0*/  @P2 IMAD.HI.U32 R2, R11, R2, RZ ;  /* 0x000000020b022227 */ /* 0x002fe200078e00ff */
[----:B------:R-:W-:Y:S01]  /*22b00*/  UIMAD UR9, UR4, UR13, UR9 ;  /* 0x0000000d040972a4 */ /* 0x000fe2000f8e0209 */
[----:B------:R-:W-:Y:S01]  /*22b10*/  ISETP.GE.AND P0, PT, R15, R78, PT ;  /* 0x0000004e0f00720c */ /* 0x000fe20003f06270 */
[----:B------:R-:W-:Y:S01]  /*22b20*/  USHF.R.S32.HI UR4, URZ, 0x1f, UR8 ;  /* 0x0000001f3f047899 */ /* 0x000fe20008011408 */
[----:B------:R-:W-:Y:S01]  /*22b30*/  IMAD.MOV.U32 R5, RZ, RZ, R11 ;  /* 0x000000ffff057224 */ /* 0x000fe200078e000b */
[----:B------:R-:W-:Y:S01]  /*22b40*/  UIADD3 UR11, UR11, UR9, URZ ;  /* 0x000000090b0b7290 */ /* 0x000fe2000fffe03f */
[----:B------:R-:W-:Y:S01]  /*22b50*/  BSSY B1, `(.L_x_12347) ;  /* 0x00000c7000017945 */ /* 0x000fe20003800000 */
[----:B------:R-:W-:-:S02]  /*22b60*/  ULDC.64 UR12, c[0x0][0xc38] ;  /* 0x00030e00000c7ab9 */ /* 0x000fc40000000a00 */
[----:B------:R-:W-:-:S04]  /*22b70*/  UIMAD.WIDE.U32 UR10, UR37, UR12, UR10 ;  /* 0x0000000c250a72a5 */ /* 0x000fc8000f8e000a */
[----:B------:R-:W-:-:S03]  /*22b80*/  UIMAD UR11, UR37, UR13, UR11 ;  /* 0x0000000d250b72a4 */ /* 0x000fc6000f8e020b */
[----:B------:R-:W-:Y:S02]  /*22b90*/  ULDC.64 UR12, c[0x0][0xc40] ;  /* 0x00031000000c7ab9 */ /* 0x000fe40000000a00 */
[----:B------:R-:W-:-:S04]  /*22ba0*/  UIMAD UR4, UR4, UR12, URZ ;  /* 0x0000000c040472a4 */ /* 0x000fc8000f8e023f */
[----:B------:R-:W-:Y:S01]  /*22bb0*/  UIMAD UR4, UR8, UR13, UR4 ;  /* 0x0000000d080472a4 */ /* 0x000fe2000f8e0204 */
[----:B--2---:R-:W-:Y:S01]  /*22bc0*/  @P2 SHF.R.U32.HI R5, RZ, R3, R2 ;  /* 0x00000003ff052219 */ /* 0x004fe20000011602 */
[----:B------:R-:W-:-:S03]  /*22bd0*/  UIMAD.WIDE.U32 UR8, UR8, UR12, UR10 ;  /* 0x0000000c080872a5 */ /* 0x000fc6000f8e000a */
[----:B------:R-:W-:Y:S01]  /*22be0*/  ULDC.64 UR10, c[0x0][0xc48] ;  /* 0x00031200000a7ab9 */ /* 0x000fe20000000a00 */
[----:B------:R-:W-:Y:S01]  /*22bf0*/  UIADD3 UR9, UR9, UR4, URZ ;  /* 0x0000000409097290 */ /* 0x000fe2000fffe03f */
[--C-:B------:R-:W-:Y:S01]  /*22c00*/  SHF.R.S32.HI R2, RZ, 0x1f, R5.reuse ;  /* 0x0000001fff027819 */ /* 0x100fe20000011405 */
[----:B------:R-:W-:Y:S02]  /*22c10*/  IMAD.MOV R7, RZ, RZ, -R5 ;  /* 0x000000ffff077224 */ /* 0x000fe400078e0a05 */
[----:B------:R-:W-:Y:S02]  /*22c20*/  UIMAD.WIDE.U32 UR8, UR43, UR10, UR8 ;  /* 0x0000000a2b0872a5 */ /* 0x000fe4000f8e0008 */
[----:B------:R-:W-:Y:S02]  /*22c30*/  IMAD R7, R20, R7, R11 ;  /* 0x0000000714077224 */ /* 0x000fe400078e020b */
[----:B------:R-:W-:Y:S02]  /*22c40*/  UIMAD UR43, UR43, UR11, UR9 ;  /* 0x0000000b2b2b72a4 */ /* 0x000fe4000f8e0209 */
[----:B------:R-:W-:Y:S01]  /*22c50*/  IMAD.U32 R3, RZ, RZ, UR9 ;  /* 0x00000009ff037e24 */ /* 0x000fe2000f8e00ff */
[----:B------:R-:W-:-:S02]  /*22c60*/  ULDC.64 UR10, c[0x0][0xc30] ;  /* 0x00030c00000a7ab9 */ /* 0x000fc40000000a00 */
[----:B------:R-:W-:Y:S02]  /*22c70*/  IMAD R4, R2, UR10, RZ ;  /* 0x0000000a02047c24 */ /* 0x000fe4000f8e02ff */
        /* <DEDUP_REMOVED lines=11> */
[----:B------:R-:W-:Y:S01]  /*22d30*/  VIADD R4, R0, 0x32420 ;  /* 0x0003242000047836 */ /* 0x000fe20000000000 */
[----:B------:R-:W-:Y:S01]  /*22d40*/  LEA R0, P1, R2, UR8, 0x2 ;  /* 0x0000000802007c11 */ /* 0x000fe2000f8210ff */
[----:B------:R-:W-:-:S03]  /*22d50*/  IMAD.IADD R3, R3, 0x1, R5 ;  /* 0x0000000103037824 */ /* 0x000fc600078e0205 */
[----:B------:R-:W-:Y:S01]  /*22d60*/  PRMT R4, RZ, 0x654, R4 ;  /* 0x00000654ff047816 */ /* 0x000fe20000000004 */
[----:B------:R0:W1:Y:S01]  /*22d70*/  SHFL.IDX PT, R8, R0, RZ, 0x1c1f ;  /* 0x001c1fff00087589 */ /* 0x00006200000e0000 */
[----:B------:R-:W-:Y:S02]  /*22d80*/  LEA.HI.X R18, R2, UR9, R3, 0x2, P1 ;  /* 0x0000000902127c11 */ /* 0x000fe400088f1403 */
[----:B------:R0:W-:Y:S03]  /*22d90*/  SYNCS.ARRIVE.TRANS64.RED.A1T0 RZ, [R4+URZ], RZ ;  /* 0x000000ff04ff79a7 */ /* 0x0001e6000810043f */
[----:B------:R0:W2:Y:S01]  /*22da0*/  SHFL.IDX PT, R9, R18, RZ, 0x1c1f ;  /* 0x001c1fff12097589 */ /* 0x0000a200000e0000 */
[----:B------:R-:W-:Y:S05]  /*22db0*/  @P0 BRA `(.L_x_12348) ;  /* 0x0000000800800947 */ /* 0x000fea0003800000 */
[----:B------:R-:W-:Y:S02]  /*22dc0*/  ULDC UR4, c[0x0][0xbc8] ;  /* 0x0002f20000047ab9 */ /* 0x000fe40000000800 */
[----:B------:R-:W-:-:S13]  /*22dd0*/  ISETP.GE.AND P0, PT, R179, UR4, PT ;  /* 0x00000004b3007c0c */ /* 0x000fda000bf06270 */
[----:B------:R-:W3:Y:S01]  /*22de0*/  @!P0 LDL.64 R14, [R1+0x270] ;  /* 0x00027000010e8983 */ /* 0x000ee20000100a00 */
[----:B------:R-:W-:Y:S01]  /*22df0*/  ISETP.GE.AND P1, PT, R212, UR4, PT ;  /* 0x00000004d4007c0c */ /* 0x000fe2000bf26270 */
[----:B-12---:R-:W-:-:S05]  /*22e00*/  @!P0 IMAD.WIDE R2, R179, 0x4, R8 ;  /* 0x00000004b3028825 */ /* 0x006fca00078e0208 */
[----:B---3--:R1:W-:Y:S07]  /*22e10*/  @!P0 ST.E.64 desc[UR40][R2.64], R14 ;  /* 0x0000000e02008985 */ /* 0x0083ee000c101b28 */
[----:B0-----:R-:W2:Y:S01]  /*22e20*/  @!P1 LDL.64 R4, [R1+0x280] ;  /* 0x0002800001049983 */ /* 0x001ea20000100a00 */
[----:B------:R-:W-:Y:S02]  /*22e30*/  ISETP.GE.AND P0, PT, R211, UR4, PT ;  /* 0x00000004d3007c0c */ /* 0x000fe4000bf06270 */
[----:B------:R-:W-:-:S04]  /*22e40*/  @!P1 LEA R10, P2, R212, R8, 0x2 ;  /* 0x00000008d40a9211 */ /* 0x000fc800078410ff */
[----:B-----5:R-:W-:-:S05]  /*22e50*/  @!P1 LEA.HI.X R11, R212, R9, R40, 0x2, P2 ;  /* 0x00000009d40b9211 */ /* 0x020fca00010f1428 */
[----:B--2---:R0:W-:Y:S04]  /*22e60*/  @!P1 ST.E.64 desc[UR40][R10.64], R4 ;  /* 0x000000040a009985 */ /* 0x0041e8000c101b28 */
[----:B------:R-:W2:Y:S01]  /*22e70*/  @!P0 LDL.64 R6, [R1+0x290] ;  /* 0x0002900001068983 */ /* 0x000ea20000100a00 */
[----:B------:R-:W-:Y:S02]  /*22e80*/  ISETP.GE.AND P1, PT, R210, UR4, PT ;  /* 0x00000004d2007c0c */ /* 0x000fe4000bf26270 */
[----:B------:R-:W-:-:S04]  /*22e90*/  @!P0 LEA R12, P2, R211, R8, 0x2 ;  /* 0x00000008d30c8211 */ /* 0x000fc800078410ff */
[----:B------:R-:W-:-:S05]  /*22ea0*/  @!P0 LEA.HI.X R13, R211, R9, R39, 0x2, P2 ;  /* 0x00000009d30d8211 */ /* 0x000fca00010f1427 */
[----:B--2---:R2:W-:Y:S04]  /*22eb0*/  @!P0 ST.E.64 desc[UR40][R12.64], R6 ;  /* 0x000000060c008985 */ /* 0x0045e8000c101b28 */
[----:B-1----:R-:W3:Y:S01]  /*22ec0*/  @!P1 LDL.64 R2, [R1+0x2a0] ;  /* 0x0002a00001029983 */ /* 0x002ee20000100a00 */
[----:B------:R-:W-:Y:S02]  /*22ed0*/  ISETP.GE.AND P0, PT, R209, UR4, PT ;  /* 0x00000004d1007c0c */ /* 0x000fe4000bf06270 */
[----:B------:R-:W-:-:S04]  /*22ee0*/  @!P1 LEA R14, P2, R210, R8, 0x2 ;  /* 0x00000008d20e9211 */ /* 0x000fc800078410ff */
[----:B------:R-:W-:-:S05]  /*22ef0*/  @!P1 LEA.HI.X R15, R210, R9, R38, 0x2, P2 ;  /* 0x00000009d20f9211 */ /* 0x000fca00010f1426 */
[----:B---3--:R1:W-:Y:S04]  /*22f00*/  @!P1 ST.E.64 desc[UR40][R14.64], R2 ;  /* 0x000000020e009985 */ /* 0x0083e8000c101b28 */
[----:B0-----:R-:W3:Y:S01]  /*22f10*/  @!P0 LDL.64 R4, [R1+0x2b0] ;  /* 0x0002b00001048983 */ /* 0x001ee20000100a00 */
[----:B------:R-:W-:Y:S02]  /*22f20*/  ISETP.GE.AND P1, PT, R208, UR4, PT ;  /* 0x00000004d0007c0c */ /* 0x000fe4000bf26270 */
[----:B------:R-:W-:-:S04]  /*22f30*/  @!P0 LEA R10, P2, R209, R8, 0x2 ;  /* 0x00000008d10a8211 */ /* 0x000fc800078410ff */
[----:B------:R-:W-:-:S05]  /*22f40*/  @!P0 LEA.HI.X R11, R209, R9, R37, 0x2, P2 ;  /* 0x00000009d10b8211 */ /* 0x000fca00010f1425 */
[----:B---3--:R0:W-:Y:S04]  /*22f50*/  @!P0 ST.E.64 desc[UR40][R10.64], R4 ;  /* 0x000000040a008985 */ /* 0x0081e8000c101b28 */
[----:B--2---:R-:W2:Y:S01]  /*22f60*/  @!P1 LDL.64 R6, [R1+0x2c0] ;  /* 0x0002c00001069983 */ /* 0x004ea20000100a00 */
        /* <DEDUP_REMOVED lines=124> */
[----:B-1----:R-:W2:Y:S01]  /*23730*/  @!P0 LDL.64 R2, [R1+0x450] ;  /* 0x0004500001028983 */ /* 0x002ea20000100a00 */
[----:B------:R-:W-:Y:S02]  /*23740*/  ISETP.GE.AND P1, PT, R213, UR4, PT ;  /* 0x00000004d5007c0c */ /* 0x000fe4000bf26270 */
[----:B------:R-:W-:-:S04]  /*23750*/  @!P0 LEA R14, P2, R214, R8, 0x2 ;  /* 0x00000008d60e8211 */ /* 0x000fc800078410ff */
[----:B------:R-:W-:-:S05]  /*23760*/  @!P0 LEA.HI.X R15, R214, R9, R219, 0x2, P2 ;  /* 0x00000009d60f8211 */ /* 0x000fca00010f14db */
[----:B--2---:R3:W-:Y:S04]  /*23770*/  @!P0 ST.E.64 desc[UR40][R14.64], R2 ;  /* 0x000000020e008985 */ /* 0x0047e8000c101b28 */
[----:B0-----:R-:W2:Y:S01]  /*23780*/  @!P1 LDL.64 R4, [R1+0x460] ;  /* 0x0004600001049983 */ /* 0x001ea20000100a00 */
[----:B------:R-:W-:-:S04]  /*23790*/  @!P1 LEA R8, P0, R213, R8, 0x2 ;  /* 0x00000008d5089211 */ /* 0x000fc800078010ff */
[----:B------:R-:W-:-:S05]  /*237a0*/  @!P1 LEA.HI.X R9, R213, R9, R218, 0x2, P0 ;  /* 0x00000009d5099211 */ /* 0x000fca00000f14da */
[----:B--2---:R3:W-:Y:S04]  /*237b0*/  @!P1 ST.E.64 desc[UR40][R8.64], R4 ;  /* 0x0000000408009985 */ /* 0x0047e8000c101b28 */
.L_x_12348:
[----:B------:R-:W-:Y:S05]  /*237c0*/  BSYNC B1 ;  /* 0x0000000000017941 */ /* 0x000fea0003800000 */
.L_x_12347:
[----:B------:R-:W-:Y:S01]  /*237d0*/  ISETP.GE.AND P0, PT, R19, R78, PT ;  /* 0x0000004e1300720c */ /* 0x000fe20003f06270 */
[----:B--23--:R4:W2:Y:S04]  /*237e0*/  SHFL.IDX PT, R9, R18, 0x1, 0x1c1f ;  /* 0x003c1f0012097f89 */ /* 0x00c8a800000e0000 */
[----:B-1----:R4:W1:Y:S08]  /*237f0*/  SHFL.IDX PT, R8, R0, 0x1, 0x1c1f ;  /* 0x003c1f0000087f89 */ /* 0x00287000000e0000 */
[----:B----4-:R-:W-:Y:S05]  /*23800*/  @P0 BRA `(.L_x_12346) ;  /* 0x00000018002c0947 */ /* 0x010fea0003800000 */
[----:B0-----:R-:W0:Y:S02]  /*23810*/  LDC R0, c[0x0][0xbc8] ;  /* 0x0002f200ff007b82 */ /* 0x001e240000000800 */
[----:B0-----:R-:W-:-:S13]  /*23820*/  ISETP.GE.AND P0, PT, R179, R0, PT ;  /* 0x00000000b300720c */ /* 0x001fda0003f06270 */
[----:B------:R-:W3:Y:S01]  /*23830*/  @!P0 LDL.64 R14, [R1+0x278] ;  /* 0x00027800010e8983 */ /* 0x000ee20000100a00 */
[-C--:B------:R-:W-:Y:S01]  /*23840*/  ISETP.GE.AND P1, PT, R212, R0.reuse, PT ;  /* 0x00000000d400720c */ /* 0x080fe20003f26270 */
[----:B-12---:R-:W-:Y:S01]  /*23850*/  @!P0 IMAD.WIDE R2, R179, 0x4, R8 ;  /* 0x00000004b3028825 */ /* 0x006fe200078e0208 */
[----:B------:R-:W-:-:S04]  /*23860*/  ISETP.GE.AND P2, PT, R211, R0, PT ;  /* 0x00000000d300720c */ /* 0x000fc80003f46270 */
[----:B---3--:R0:W-:Y:S07]  /*23870*/  @!P0 ST.E.64 desc[UR40][R2.64], R14 ;  /* 0x0000000e02008985 */ /* 0x0081ee000c101b28 */
[----:B------:R-:W2:Y:S01]  /*23880*/  @!P1 LDL.64 R4, [R1+0x288] ;  /* 0x0002880001049983 */ /* 0x000ea20000100a00 */
[----:B------:R-:W-:-:S04]  /*23890*/  @!P1 LEA R10, P0, R212, R8, 0x2 ;  /* 0x00000008d40a9211 */ /* 0x000fc800078010ff */
[----:B-----5:R-:W-:Y:S02]  /*238a0*/  @!P1 LEA.HI.X R11, R212, R9, R40, 0x2, P0 ;  /* 0x00000009d40b9211 */ /* 0x020fe400000f1428 */
[----:B------:R-:W-:-:S03]  /*238b0*/  @!P2 LEA R12, P0, R211, R8, 0x2 ;  /* 0x00000008d30ca211 */ /* 0x000fc600078010ff */
[----:B--2---:R1:W-:Y:S04]  /*238c0*/  @!P1 ST.E.64 desc[UR40][R10.64], R4 ;  /* 0x000000040a009985 */ /* 0x0043e8000c101b28 */
[----:B------:R-:W2:Y:S01]  /*238d0*/  @!P2 LDL.64 R6, [R1+0x298] ;  /* 0x000298000106a983 */ /* 0x000ea20000100a00 */
[----:B------:R-:W-:Y:S02]  /*238e0*/  ISETP.GE.AND P1, PT, R210, R0, PT ;  /* 0x00000000d200720c */ /* 0x000fe40003f26270 */
[----:B------:R-:W-:-:S05]  /*238f0*/  @!P2 LEA.HI.X R13, R211, R9, R39, 0x2, P0 ;  /* 0x00000009d30da211 */ /* 0x000fca00000f1427 */
[----:B--2---:R2:W-:Y:S06]  /*23900*/  @!P2 ST.E.64 desc[UR40][R12.64], R6 ;  /* 0x000000060c00a985 */ /* 0x0045ec000c101b28 */
        /* <DEDUP_REMOVED lines=128> */
[----:B------:R-:W-:-:S07]  /*24110*/  @!P2 LEA.HI.X R11, R185, R9, R221, 0x2, P0 ;  /* 0x00000009b90ba211 */ /* 0x000fce00000f14dd */
[C---:B--2---:R-:W-:Y:S01]  /*24120*/  @!P1 LEA R12, P0, R184.reuse, R8, 0x2 ;  /* 0x00000008b80c9211 */ /* 0x044fe200078010ff */
[----:B---3--:R0:W-:Y:S04]  /*24130*/  @!P2 ST.E.64 desc[UR40][R10.64], R4 ;  /* 0x000000040a00a985 */ /* 0x0081e8000c101b28 */
[----:B------:R-:W2:Y:S01]  /*24140*/  @!P1 LDL.64 R6, [R1+0x448] ;  /* 0x0004480001069983 */ /* 0x000ea20000100a00 */
[----:B------:R-:W-:Y:S01]  /*24150*/  @!P1 LEA.HI.X R13, R184, R9, R220, 0x2, P0 ;  /* 0x00000009b80d9211 */ /* 0x000fe200000f14dc */
[----:B------:R-:W-:Y:S01]  /*24160*/  BSSY B1, `(.L_x_12349) ;  /* 0x0000009000017945 */ /* 0x000fe20003800000 */
[----:B------:R-:W-:-:S03]  /*24170*/  ISETP.GE.AND P0, PT, R214, R0, PT ;  /* 0x00000000d600720c */ /* 0x000fc60003f06270 */
[----:B--2---:R0:W-:Y:S01]  /*24180*/  @!P1 ST.E.64 desc[UR40][R12.64], R6 ;  /* 0x000000060c009985 */ /* 0x0041e2000c101b28 */
[----:B------:R-:W-:-:S09]  /*24190*/  ISETP.GE.AND P1, PT, R213, R0, PT ;  /* 0x00000000d500720c */ /* 0x000fd20003f26270 */
[----:B------:R-:W-:Y:S05]  /*241a0*/  @P0 BRA `(.L_x_12350) ;  /* 0x0000000000100947 */ /* 0x000fea0003800000 */
[----:B0-----:R-:W2:Y:S01]  /*241b0*/  LDL.64 R4, [R1+0x458] ;  /* 0x0004580001047983 */ /* 0x001ea20000100a00 */
[----:B------:R-:W-:-:S04]  /*241c0*/  LEA R2, P0, R214, R8, 0x2 ;  /* 0x00000008d6027211 */ /* 0x000fc800078010ff */
[----:B------:R-:W-:-:S05]  /*241d0*/  LEA.HI.X R3, R214, R9, R219, 0x2, P0 ;  /* 0x00000009d6037211 */ /* 0x000fca00000f14db */
[----:B--2---:R1:W-:Y:S04]  /*241e0*/  ST.E.64 desc[UR40][R2.64], R4 ;  /* 0x0000000402007985 */ /* 0x0043e8000c101b28 */
.L_x_12350:
[----:B------:R-:W-:Y:S05]  /*241f0*/  BSYNC B1 ;  /* 0x0000000000017941 */ /* 0x000fea0003800000 */
.L_x_12349:
[----:B------:R-:W-:Y:S05]  /*24200*/  @P1 BRA `(.L_x_12346) ;  /* 0x0000000c00ac1947 */ /* 0x000fea0003800000 */
[----:B01----:R-:W2:Y:S01]  /*24210*/  LDL.64 R4, [R1+0x468] ;  /* 0x0004680001047983 */ /* 0x003ea20000100a00 */
[----:B------:R-:W-:-:S04]  /*24220*/  LEA R2, P0, R213, R8, 0x2 ;  /* 0x00000008d5027211 */ /* 0x000fc800078010ff */
[----:B------:R-:W-:-:S05]  /*24230*/  LEA.HI.X R3, R213, R9, R218, 0x2, P0 ;  /* 0x00000009d5037211 */ /* 0x000fca00000f14da */
[----:B--2---:R4:W-:Y:S01]  /*24240*/  ST.E.64 desc[UR40][R2.64], R4 ;  /* 0x0000000402007985 */ /* 0x0049e2000c101b28 */
[----:B------:R-:W-:Y:S05]  /*24250*/  BRA `(.L_x_12346) ;  /* 0x0000000c00987947 */ /* 0x000fea0003800000 */
.L_x_12337:
        /* <DEDUP_REMOVED lines=22> */
[----:B------:R-:W-:-:S09]  /*243c0*/  UMOV UR4, URZ ;  /* 0x0000003f00047c82 */ /* 0x000fd20008000000 */
[----:B------:R-:W-:Y:S01]  /*243d0*/  @!UP1 ULDC UR44, c[0x0][0xbd4] ;  /* 0x0002f500002c9ab9 */ /* 0x000fe20000000800 */
[----:B--2---:R-:W-:Y:S01]  /*243e0*/  @P1 R2UR UR4, R6 ;  /* 0x00000000060412ca */ /* 0x004fe200000e0000 */
[----:B0-----:R-:W-:-:S14]  /*243f0*/  @P2 BRA `(.L_x_12351) ;  /* 0x0000000000102947 */ /* 0x001fdc0003800000 */
[----:B------:R-:W-:Y:S05]  /*24400*/  @!P1 BRA `(.L_x_12351) ;  /* 0x00000000000c9947 */ /* 0x000fea0003800000 */
[----:B------:R-:W2:Y:S04]  /*24410*/  LDG.E R5, desc[UR40][R2.64] ;  /* 0x0000002802057981 */ /* 0x000ea8000c1e1900 */
[----:B-----5:R-:W2:Y:S02]  /*24420*/  LDG.E R0, desc[UR40][R2.64+0x4] ;  /* 0x0000042802007981 */ /* 0x020ea4000c1e1900 */
[----:B--2---:R-:W-:-:S07]  /*24430*/  IMAD.IADD R0, R0, 0x1, -R5 ;  /* 0x0000000100007824 */ /* 0x004fce00078e0a05 */
.L_x_12351:
        /* <DEDUP_REMOVED lines=15> */
[----:B------:R-:W-:Y:S01]  /*24530*/  IMAD.MOV.U32 R5, RZ, RZ, R4 ;  /* 0x000000ffff057224 */ /* 0x000fe200078e0004 */
[----:B------:R-:W-:Y:S02]  /*24540*/  UMOV UR18, 0xab8 ;  /* 0x00000ab800127882 */ /* 0x000fe40000000000 */
[----:B------:R-:W-:Y:S02]  /*24550*/  USEL UR18, UR18, 0xa78, UP0 ;  /* 0x00000a7812127887 */ /* 0x000fe40008000000 */
[----:B------:R-:W-:-:S06]  /*24560*/  USEL UR9, UR43, URZ, UP0 ;  /* 0x0000003f2b097287 */ /* 0x000fcc0008000000 */
[----:B------:R-:W0:Y:S04]  /*24570*/  @P0 LDC R3, c[0x0][0xcec] ;  /* 0x00033b00ff030b82 */ /* 0x000e280000000800 */
[----:B------:R-:W-:Y:S01]  /*24580*/  ULDC.64 UR12, c[0x0][UR18+0x220] ;  /* 0x00008800120c7abb */ /* 0x000fe20008000a00 */
[----:B------:R-:W-:Y:S01]  /*24590*/  ULDC.64 UR10, c[0x0][UR18+0x218] ;  /* 0x00008600120a7abb */ /* 0x000fe20008000a00 */
[----:B------:R-:W-:Y:S01]  /*245a0*/  ULDC.64 UR14, c[0x0][UR18+0x228] ;  /* 0x00008a00120e7abb */ /* 0x000fe20008000a00 */
[----:B------:R-:W-:Y:S01]  /*245b0*/  UIMAD UR13, UR13, UR8, URZ ;  /* 0x000000080d0d72a4 */ /* 0x000fe2000f8e023f */
[----:B------:R-:W1:Y:S01]  /*245c0*/  @P0 LDC R7, c[0x0][0xcf0] ;  /* 0x00033c00ff070b82 */ /* 0x000e620000000800 */
[----:B------:R-:W-:Y:S02]  /*245d0*/  UIMAD.WIDE.U32 UR16, UR10, UR37, URZ ;  /* 0x000000250a1072a5 */ /* 0x000fe4000f8e003f */
        /* <DEDUP_REMOVED lines=10> */
[----:B------:R-:W-:Y:S02]  /*24680*/  IMAD.U32 R3, RZ, RZ, UR23 ;  /* 0x00000017ff037e24 */ /* 0x000fe4000f8e00ff */
[----:B------:R-:W-:Y:S01]  /*24690*/  IMAD.U32 R6, RZ, RZ, UR10 ;  /* 0x0000000aff067e24 */ /* 0x000fe2000f8e00ff */
[----:B------:R-:W-:Y:S01]  /*246a0*/  UIADD3.X UR9, UR9, UR19, UR20, UP1, UP2 ;  /* 0x0000001309097290 */ /* 0x000fe20008fe4414 */
[----:B-1----:R-:W-:Y:S01]  /*246b0*/  @P0 SHF.R.U32.HI R5, RZ, R7, R2 ;  /* 0x00000007ff050219 */ /* 0x002fe20000011602 */
[----:B------:R-:W-:Y:S01]  /*246c0*/  IMAD.U32 R2, RZ, RZ, UR22 ;  /* 0x00000016ff027e24 */ /* 0x000fe2000f8e00ff */
[----:B------:R-:W-:Y:S01]  /*246d0*/  ULDC.64 UR10, c[0x0][UR18+0x210] ;  /* 0x00008400120a7abb */ /* 0x000fe20008000a00 */
[----:B------:R-:W-:Y:S01]  /*246e0*/  ULDC.64 UR12, c[0x0][0xca8] ;  /* 0x00032a00000c7ab9 */ /* 0x000fe20000000a00 */
[----:B------:R-:W-:Y:S01]  /*246f0*/  @!UP0 ULDC UR12, c[0x0][0xc50] ;  /* 0x00031400000c8ab9 */ /* 0x000fe20000000800 */
[--C-:B------:R-:W-:Y:S01]  /*24700*/  IMAD.MOV R7, RZ, RZ, -R5.reuse ;  /* 0x000000ffff077224 */ /* 0x100fe200078e0a05 */
[----:B------:R-:W-:Y:S01]  /*24710*/  IADD3 R2, P0, P1, R5, UR16, R2 ;  /* 0x0000001005027c10 */ /* 0x000fe2000f91e002 */
[----:B------:R-:W-:Y:S01]  /*24720*/  @!UP0 ULDC UR13, c[0x0][0xc54] ;  /* 0x00031500000d8ab9 */ /* 0x000fe20000000800 */
[----:B------:R-:W-:Y:S01]  /*24730*/  SHF.R.S32.HI R5, RZ, 0x1f, R5 ;  /* 0x0000001fff057819 */ /* 0x000fe20000011405 */
[----:B------:R-:W-:-:S03]  /*24740*/  IMAD R7, R9, R7, R4 ;  /* 0x0000000709077224 */ /* 0x000fc600078e0204 */
[----:B------:R-:W-:Y:S01]  /*24750*/  IADD3.X R3, R5, UR9, R6, P0, P1 ;  /* 0x0000000905037c10 */ /* 0x000fe200087e2406 */
        /* <DEDUP_REMOVED lines=9> */
.L_x_12353:
[----:B------:R-:W-:Y:S05]  /*247f0*/  BSYNC B1 ;  /* 0x0000000000017941 */ /* 0x000fea0003800000 */
.L_x_12352:
[----:B------:R-:W-:-:S06]  /*24800*/  UISETP.GT.AND UP0, UPT, UR44, 0x1, UPT ;  /* 0x000000012c00788c */ /* 0x000fcc000bf04270 */
[----:B------:R-:W-:-:S13]  /*24810*/  PLOP3.LUT P0, PT, PT, PT, UP0, 0x80, 0x0 ;  /* 0x000000000000781c */ /* 0x000fda0003f0f008 */
[----:B------:R-:W-:Y:S05]  /*24820*/  @P0 BRA `(.L_x_12346) ;  /* 0x0000000800240947 */ /* 0x000fea0003800000 */
[----:B------:R-:W1:Y:S01]  /*24830*/  LDC R11, c[0x0][0xce8] ;  /* 0x00033a00ff0b7b82 */ /* 0x000e620000000800 */
[----:B------:R-:W-:Y:S01]  /*24840*/  ULDC.64 UR12, c[0x0][0xba0] ;  /* 0x0002e800000c7ab9 */ /* 0x000fe20000000a00 */
[----:B------:R-:W-:Y:S01]  /*24850*/  IMAD R2, R217, 0x20, R215 ;  /* 0x00000020d9027824 */ /* 0x000fe200078e02d7 */
[----:B------:R-:W-:Y:S01]  /*24860*/  UIMAD UR9, UR20, UR12, URZ ;  /* 0x0000000c140972a4 */ /* 0x000fe2000f8e023f */
[----:B------:R-:W-:Y:S01]  /*24870*/  BSSY B1, `(.L_x_12354) ;  /* 0x0000042000017945 */ /* 0x000fe20003800000 */
[----:B------:R-:W-:Y:S01]  /*24880*/  UIMAD.WIDE.U32 UR10, UR4, UR12, URZ ;  /* 0x0000000c040a72a5 */ /* 0x000fe2000f8e003f */
[----:B------:R-:W-:Y:S01]  /*24890*/  VIADD R6, R2, UR39 ;  /* 0x0000002702067c36 */ /* 0x000fe20008000000 */
[----:B------:R-:W-:-:S03]  /*248a0*/  UIMAD UR9, UR4, UR13, UR9 ;  /* 0x0000000d040972a4 */ /* 0x000fc6000f8e0209 */
[----:B------:R-:W-:Y:S01]  /*248b0*/  ULDC.64 UR12, c[0x0][0xbe8] ;  /* 0x0002fa00000c7ab9 */ /* 0x000fe20000000a00 */
[----:B------:R-:W-:Y:S01]  /*248c0*/  UIADD3 UR11, UR11, UR9, URZ ;  /* 0x000000090b0b7290 */ /* 0x000fe2000fffe03f */
[----:B0-----:R-:W-:-:S03]  /*248d0*/  IMAD.MOV.U32 R5, RZ, RZ, R6 ;  /* 0x000000ffff057224 */ /* 0x001fc600078e0006 */
[----:B------:R-:W-:-:S04]  /*248e0*/  UIMAD.WIDE.U32 UR10, UR37, UR12, UR10 ;  /* 0x0000000c250a72a5 */ /* 0x000fc8000f8e000a */
[----:B------:R-:W-:-:S03]  /*248f0*/  UIMAD UR11, UR37, UR13, UR11 ;  /* 0x0000000d250b72a4 */ /* 0x000fc6000f8e020b */
[----:B------:R-:W-:Y:S01]  /*24900*/  ULDC.64 UR12, c[0x0][0xbf0] ;  /* 0x0002fc00000c7ab9 */ /* 0x000fe20000000a00 */
[----:B-1----:R-:W-:Y:S01]  /*24910*/  ISETP.NE.AND P0, PT, R11, 0x1, PT ;  /* 0x000000010b00780c */ /* 0x002fe20003f05270 */
[----:B------:R-:W-:-:S04]  /*24920*/  UIMAD UR4, UR21, UR12, URZ ;  /* 0x0000000c150472a4 */ /* 0x000fc8000f8e023f */
[----:B------:R-:W-:Y:S02]  /*24930*/  UIMAD UR4, UR8, UR13, UR4 ;  /* 0x0000000d080472a4 */ /* 0x000fe4000f8e0204 */
[----:B------:R-:W-:-:S03]  /*24940*/  UIMAD.WIDE.U32 UR8, UR8, UR12, UR10 ;  /* 0x0000000c080872a5 */ /* 0x000fc6000f8e000a */
[----:B------:R-:W-:Y:S01]  /*24950*/  ULDC.64 UR10, c[0x0][0xbe0] ;  /* 0x0002f800000a7ab9 */ /* 0x000fe20000000a00 */
[----:B------:R-:W-:Y:S02]  /*24960*/  UIADD3 UR4, UR9, UR4, URZ ;  /* 0x0000000409047290 */ /* 0x000fe4000fffe03f */
[----:B------:R-:W0:Y:S08]  /*24970*/  @P0 LDC R3, c[0x0][0xcec] ;  /* 0x00033b00ff030b82 */ /* 0x000e300000000800 */
[----:B------:R-:W1:Y:S01]  /*24980*/  @P0 LDC R7, c[0x0][0xcf0] ;  /* 0x00033c00ff070b82 */ /* 0x000e620000000800 */
        /* <DEDUP_REMOVED lines=16> */
[----:B-----5:R-:W-:Y:S02]  /*24a90*/  IMAD R11, R0, R11, RZ ;  /* 0x0000000b000b7224 */ /* 0x020fe400078e02ff */
[C---:B------:R-:W-:Y:S02]  /*24aa0*/  IMAD R5, R7.reuse, UR9, R4 ;  /* 0x0000000907057c24 */ /* 0x040fe4000f8e0204 */
[----:B------:R-:W-:Y:S01]  /*24ab0*/  IMAD.WIDE.U32 R2, R7, UR8, R2 ;  /* 0x0000000807027c25 */ /* 0x000fe2000f8e0002 */
[----:B------:R-:W-:Y:S01]  /*24ac0*/  ISETP.GE.AND P2, PT, R6, R11, PT ;  /* 0x0000000b0600720c */ /* 0x000fe20003f46270 */
[----:B------:R-:W-:-:S02]  /*24ad0*/  ULDC.64 UR8, c[0x0][0xb80] ;  /* 0x0002e00000087ab9 */ /* 0x000fc40000000a00 */
[----:B------:R-:W-:Y:S01]  /*24ae0*/  VIADD R0, R6, 0x20 ;  /* 0x0000002006007836 */ /* 0x000fe20000000000 */
[----:B------:R-:W-:Y:S01]  /*24af0*/  LEA R4, P3, R2, UR8, 0x1 ;  /* 0x0000000802047c11 */ /* 0x000fe2000f8608ff */
[----:B------:R-:W-:-:S03]  /*24b00*/  IMAD.IADD R3, R3, 0x1, R5 ;  /* 0x0000000103037824 */ /* 0x000fc600078e0205 */
[-C--:B------:R-:W-:Y:S01]  /*24b10*/  ISETP.GE.AND P1, PT, R0, R11.reuse, PT ;  /* 0x0000000b0000720c */ /* 0x080fe20003f26270 */
[----:B------:R-:W-:Y:S01]  /*24b20*/  VIADD R0, R6, 0x40 ;  /* 0x0000004006007836 */ /* 0x000fe20000000000 */
[----:B------:R-:W-:Y:S02]  /*24b30*/  LEA.HI.X R5, R2, UR9, R3, 0x1, P3 ;  /* 0x0000000902057c11 */ /* 0x000fe400098f0c03 */
[----:B------:R0:W1:Y:S02]  /*24b40*/  SHFL.IDX PT, R2, R4, RZ, 0x181f ;  /* 0x00181fff04027589 */ /* 0x00006400000e0000 */
[----:B------:R-:W-:Y:S02]  /*24b50*/  ISETP.GE.AND P0, PT, R0, R11, PT ;  /* 0x0000000b0000720c */ /* 0x000fe40003f06270 */
[----:B------:R0:W2:Y:S01]  /*24b60*/  SHFL.IDX PT, R0, R5, RZ, 0x181f ;  /* 0x00181fff05007589 */ /* 0x0000a200000e0000 */
[----:B------:R-:W-:Y:S10]  /*24b70*/  @P2 BRA `(.L_x_12355) ;  /* 0x0000000000442947 */ /* 0x000ff40003800000 */
        /* <DEDUP_REMOVED lines=17> */
.L_x_12355:
[----:B------:R-:W-:Y:S05]  /*24c90*/  BSYNC B1 ;  /* 0x0000000000017941 */ /* 0x000fea0003800000 */
.L_x_12354:
        /* <DEDUP_REMOVED lines=21> */
.L_x_12357:
[----:B------:R-:W-:Y:S05]  /*24df0*/  BSYNC B1 ;  /* 0x0000000000017941 */ /* 0x000fea0003800000 */
.L_x_12356:
        /* <DEDUP_REMOVED lines=21> */
.L_x_12359:
[----:B------:R-:W-:Y:S05]  /*24f50*/  BSYNC B1 ;  /* 0x0000000000017941 */ /* 0x000fea0003800000 */
.L_x_12358:
[----:B0-----:R-:W-:Y:S01]  /*24f60*/  VIADD R0, R6, 0x60 ;  /* 0x0000006006007836 */ /* 0x001fe20000000000 */
[----:B--2-4-:R-:W2:Y:S04]  /*24f70*/  SHFL.IDX PT, R5, R5, 0x3, 0x181f ;  /* 0x00781f0005057f89 */ /* 0x014ea800000e0000 */
[----:B------:R-:W-:Y:S01]  /*24f80*/  ISETP.GE.AND P0, PT, R0, R11, PT ;  /* 0x0000000b0000720c */ /* 0x000fe20003f06270 */
[----:B-1-3--:R1:W3:-:S12]  /*24f90*/  SHFL.IDX PT, R2, R4, 0x3, 0x181f ;  /* 0x00781f0004027f89 */ /* 0x00a2d800000e0000 */
[----:B-1----:R-:W-:Y:S05]  /*24fa0*/  @P0 BRA `(.L_x_12346) ;  /* 0x0000000000440947 */ /* 0x002fea0003800000 */
[----:B------:R-:W-:Y:S02]  /*24fb0*/  ULDC UR4, c[0x0][0xbc8] ;  /* 0x0002f20000047ab9 */ /* 0x000fe40000000800 */
[----:B------:R-:W-:Y:S02]  /*24fc0*/  ISETP.GE.AND P3, PT, R22, UR4, PT ;  /* 0x0000000416007c0c */ /* 0x000fe4000bf66270 */
[----:B------:R-:W-:Y:S02]  /*24fd0*/  ISETP.GE.AND P2, PT, R176, UR4, PT ;  /* 0x00000004b0007c0c */ /* 0x000fe4000bf46270 */
[----:B------:R-:W-:Y:S02]  /*24fe0*/  ISETP.GE.AND P1, PT, R23, UR4, PT ;  /* 0x0000000417007c0c */ /* 0x000fe4000bf26270 */
[----:B------:R-:W-:-:S07]  /*24ff0*/  ISETP.GE.AND P0, PT, R177, UR4, PT ;  /* 0x00000004b1007c0c */ /* 0x000fce000bf06270 */
[-C--:B---3--:R-:W-:Y:S02]  /*25000*/  @!P3 LEA R6, P6, R22, R2.reuse, 0x1 ;  /* 0x000000021606b211 */ /* 0x088fe400078c08ff */
[-C--:B------:R-:W-:Y:S02]  /*25010*/  @!P2 LEA R8, P5, R176, R2.reuse, 0x1 ;  /* 0x00000002b008a211 */ /* 0x080fe400078a08ff */
[-C--:B------:R-:W-:Y:S02]  /*25020*/  @!P1 LEA R10, P4, R23, R2.reuse, 0x1 ;  /* 0x00000002170a9211 */ /* 0x080fe400078808ff */
[-C--:B--2---:R-:W-:Y:S02]  /*25030*/  @!P3 LEA.HI.X R7, R22, R5.reuse, R183, 0x1, P6 ;  /* 0x000000051607b211 */ /* 0x084fe400030f0cb7 */
        /* <DEDUP_REMOVED lines=8> */
.L_x_12346:
[----:B------:R-:W-:Y:S05]  /*250c0*/  BSYNC B0 ;  /* 0x0000000000007941 */ /* 0x000fea0003800000 */
.L_x_12336:
[----:B------:R-:W-:Y:S02]  /*250d0*/  ULDC UR4, c[0x0][0xd3c] ;  /* 0x00034f0000047ab9 */ /* 0x000fe40000000800 */
[----:B------:R-:W-:-:S06]  /*250e0*/  UISETP.GE.AND UP0, UPT, UR6, UR4, UPT ;  /* 0x000000040600728c */ /* 0x000fcc000bf06270 */
[----:B------:R-:W-:-:S13]  /*250f0*/  PLOP3.LUT P0, PT, PT, PT, UP0, 0x80, 0x0 ;  /* 0x000000000000781c */ /* 0x000fda0003f0f008 */
[----:B------:R-:W-:Y:S05]  /*25100*/  @!P0 BRA `(.L_x_12360) ;  /* 0xfffffdc000d88947 */ /* 0x000fea000383ffff */
[----:B------:R-:W-:Y:S05]  /*25110*/  EXIT ;  /* 0x000000000000794d */ /* 0x000fea0003800000 */
.L_x_12235:
        /* <DEDUP_REMOVED lines=16> */
[----:B-1----:R3:W-:Y:S01]  /*25220*/  STL.128 [R1+0x470], R4 ;  /* 0x0004700401007387 */ /* 0x0027e20000100c00 */
[----:B------:R-:W-:Y:S06]  /*25230*/  BAR.ARV 0x4, 0x180 ;  /* 0x0106000000007b1d */ /* 0x000fec0000002000 */
[----:B------:R-:W-:Y:S05]  /*25240*/  BRA `(.L_x_12362) ;  /* 0x0000000c00b47947 */ /* 0x000fea0003800000 */
.L_x_12361:
[----:B------:R-:W1:Y:S01]  /*25250*/  S2R R0, SR_TID.X ;  /* 0x0000000000007919 */ /* 0x000e620000002100 */
[----:B------:R-:W-:Y:S01]  /*25260*/  ULDC UR4, c[0x0][0xd3c] ;  /* 0x00034f0000047ab9 */ /* 0x000fe20000000800 */
        /* <DEDUP_REMOVED lines=9> */
[----:B-1----:R-:W-:-:S04]  /*25300*/  @!P1 IMAD.WIDE.U32 R2, R0, 0x4, R4 ;  /* 0x0000000400029825 */ /* 0x002fc800078e0004 */
        /* <DEDUP_REMOVED lines=32> */
.L_x_12365:
        /* <DEDUP_REMOVED lines=39> */
.L_x_12363:
        /* <DEDUP_REMOVED lines=12> */
.L_x_12366:
        /* <DEDUP_REMOVED lines=63> */
.L_x_12367:
        /* <DEDUP_REMOVED lines=61> */
.L_x_12368:
[----:B01----:R-:W-:-:S05]  /*26000*/  LOP3.LUT R3, RZ, R2, RZ, 0x33, !PT ;  /* 0x00000002ff037212 */ /* 0x003fca00078e33ff */
[----:B------:R-:W-:-:S05]  /*26010*/  IMAD.IADD R2, R4, 0x1, R3 ;  /* 0x0000000104027824 */ /* 0x000fca00078e0203 */
[----:B------:R1:W-:Y:S01]  /*26020*/  STL [R1+0x474], R2 ;  /* 0x0004740201007387 */ /* 0x0003e20000100800 */
[----:B------:R-:W-:Y:S05]  /*26030*/  BRA `(.L_x_12369) ;  /* 0x0000000000107947 */ /* 0x000fea0003800000 */
.L_x_12364:
[----:B------:R-:W-:Y:S01]  /*26040*/  IMAD.U32 R2, RZ, RZ, UR6 ;  /* 0x00000006ff027e24 */ /* 0x000fe2000f8e00ff */
[----:B------:R0:W-:Y:S04]  /*26050*/  STL [R1+0x474], RZ ;  /* 0x000474ff01007387 */ /* 0x0001e80000100800 */
[----:B------:R0:W-:Y:S04]  /*26060*/  STL [R1+0x478], RZ ;  /* 0x000478ff01007387 */ /* 0x0001e80000100800 */
[----:B------:R0:W-:Y:S02]  /*26070*/  STL [R1+0x470], R2 ;  /* 0x0004700201007387 */ /* 0x0001e40000100800 */
.L_x_12369:
        /* <DEDUP_REMOVED lines=10> */
.L_x_12362:
[----:B--2---:R-:W2:Y:S01]  /*26120*/  LDL R0, [R1+0x47c] ;  /* 0x00047c0001007983 */ /* 0x004ea20000100800 */
[----:B------:R-:W-:Y:S01]  /*26130*/  ULDC UR4, c[0x0][0xd3c] ;  /* 0x00034f0000047ab9 */ /* 0x000fe20000000800 */
[----:B------:R-:W-:Y:S02]  /*26140*/  IMAD.MOV.U32 R19, RZ, RZ, RZ ;  /* 0x000000ffff137224 */ /* 0x000fe400078e00ff */
[----:B------:R4:W-:Y:S01]  /*26150*/  STL [R1+0x4e8], RZ ;  /* 0x0004e8ff01007387 */ /* 0x0009e20000100800 */
[----:B--2---:R-:W-:Y:S01]  /*26160*/  ISETP.GE.AND P0, PT, R0, UR4, PT ;  /* 0x0000000400007c0c */ /* 0x004fe2000bf06270 */
[----:B------:R-:W-:-:S05]  /*26170*/  IMAD.MOV.U32 R0, RZ, RZ, 0x1 ;  /* 0x00000001ff007424 */ /* 0x000fca00078e00ff */
[----:B------:R4:W-:Y:S07]  /*26180*/  STL [R1+0x484], R0 ;  /* 0x0004840001007387 */ /* 0x0009ee0000100800 */
[----:B------:R-:W-:Y:S05]  /*26190*/  @P0 BRA `(.L_x_12370) ;  /* 0x0000006800940947 */ /* 0x000fea0003800000 */
[----:B---3--:R-:W2:Y:S01]  /*261a0*/  S2R R5, SR_TID.X ;  /* 0x0000000000057919 */ /* 0x008ea20000002100 */
[----:B------:R-:W3:Y:S01]  /*261b0*/  S2UR UR5, SR_CgaCtaId ;  /* 0x00000000000579c3 */ /* 0x000ee20000008800 */
[----:B------:R-:W-:Y:S01]  /*261c0*/  UMOV UR4, 0x400 ;  /* 0x0000040000047882 */ /* 0x000fe20000000000 */
[----:B------:R-:W-:Y:S01]  /*261d0*/  BSSY B8, `(.L_x_12370) ;  /* 0x00006a1000087945 */ /* 0x000fe20003800000 */
[----:B------:R-:W-:Y:S01]  /*261e0*/  STL [R1+0x4e8], RZ ;  /* 0x0004e8ff01007387 */ /* 0x000fe20000100800 */
[----:B------:R-:W-:Y:S01]  /*261f0*/  IMAD.MOV.U32 R19, RZ, RZ, RZ ;  /* 0x000000ffff137224 */ /* 0x000fe200078e00ff */
[----:B------:R-:W-:Y:S01]  /*26200*/  ULDC UR37, c[0x0][0xc] ;  /* 0x0000030000257ab9 */ /* 0x000fe20000000800 */
[----:B------:R-:W-:Y:S01]  /*26210*/  ULDC.64 UR38, c[0x0][0x198] ;  /* 0x0000660000267ab9 */ /* 0x000fe20000000a00 */
[----:B---3--:R-:W-:-:S06]  /*26220*/  ULEA UR4, UR5, UR4, 0x18 ;  /* 0x0000000405047291 */ /* 0x008fcc000f8ec03f */
[----:B------:R-:W-:Y:S01]  /*26230*/  IMAD.U32 R18, RZ, RZ, UR4 ;  /* 0x00000004ff127e24 */ /* 0x000fe2000f8e00ff */
[C---:B--2---:R-:W-:Y:S01]  /*26240*/  LOP3.LUT R4, R5.reuse, 0x7f, RZ, 0xc0, !PT ;  /* 0x0000007f05047812 */ /* 0x044fe200078ec0ff */
[----:B----4-:R-:W-:-:S05]  /*26250*/  IMAD.SHL.U32 R0, R5, 0x8, RZ ;  /* 0x0000000805007824 */ /* 0x010fca00078e00ff */
[C---:B01----:R-:W-:Y:S02]  /*26260*/  LOP3.LUT R2, R0.reuse, 0x1f8, RZ, 0xc0, !PT ;  /* 0x000001f800027812 */ /* 0x043fe400078ec0ff */
        /* <DEDUP_REMOVED lines=10> */
[----:B------:R1:W-:Y:S01]  /*26310*/  STL [R1+0x484], R2 ;  /* 0x0004840201007387 */ /* 0x0003e20000100800 */
[C---:B0-----:R-:W-:Y:S02]  /*26320*/  LOP3.LUT R3, R0.reuse, 0x40, RZ, 0xfc, !PT ;  /* 0x0000004000037812 */ /* 0x041fe400078efcff */
[C---:B-1----:R-:W-:Y:S02]  /*26330*/  LOP3.LUT R2, R0.reuse, 0x80, RZ, 0xfc, !PT ;  /* 0x0000008000027812 */ /* 0x042fe400078efcff */
[----:B------:R-:W-:-:S07]  /*26340*/  LOP3.LUT R0, R0, 0xc0, RZ, 0xfc, !PT ;  /* 0x000000c000007812 */ /* 0x000fce00078efcff */
.L_x_12488:
[----:B------:R-:W2:Y:S01]  /*26350*/  LDL R11, [R1+0x47c] ;  /* 0x00047c00010b7983 */ /* 0x000ea20000100800 */
[----:B------:R-:W-:Y:S05]  /*26360*/  YIELD ;  /* 0x0000000000007946 */ /* 0x000fea0003800000 */
[----:B------:R-:W-:Y:S01]  /*26370*/  ULDC.64 UR4, c[0x0][0xb20] ;  /* 0x0002c80000047ab9 */ /* 0x000fe20000000a00 */
[----:B------:R-:W-:Y:S01]  /*26380*/  IMAD.MOV.U32 R0, RZ, RZ, RZ ;  /* 0x000000ffff007224 */ /* 0x000fe200078e00ff */
[----:B------:R-:W-:Y:S01]  /*26390*/  ISETP.NE.U32.AND P0, PT, RZ, UR4, PT ;  /* 0x00000004ff007c0c */ /* 0x000fe2000bf05070 */
[----:B01----:R-:W0:Y:S01]  /*263a0*/  LDC.64 R4, c[0x0][0xaf8] ;  /* 0x0002be00ff047b82 */ /* 0x003e220000000a00 */
[----:B------:R-:W-:Y:S01]  /*263b0*/  CS2R R6, SRZ ;  /* 0x0000000000067805 */ /* 0x000fe2000001ff00 */
        /* <DEDUP_REMOVED lines=11> */
[----:B------:R-:W-:Y:S02]  /*26470*/  ISETP.NE.AND.EX P1, PT, RZ, UR7, PT, P1 ;  /* 0x00000007ff007c0c */ /* 0x000fe4000bf25310 */
[----:B------:R-:W-:Y:S01]  /*26480*/  ISETP.NE.U32.AND P0, PT, RZ, UR4, PT ;  /* 0x00000004ff007c0c */ /* 0x000fe2000bf05070 */
[----:B-1----:R-:W0:Y:S03]  /*26490*/  LDC.64 R2, c[0x0][0xb00] ;  /* 0x0002c000ff027b82 */ /* 0x002e260000000a00 */
[----:B------:R-:W-:-:S05]  /*264a0*/  ISETP.NE.AND.EX P0, PT, RZ, UR5, PT, P0 ;  /* 0x00000005ff007c0c */ /* 0x000fca000bf05300 */
[----:B------:R-:W1:Y:S08]  /*264b0*/  @P2 LDC.64 R8, c[0x0][0xb10] ;  /* 0x0002c400ff082b82 */ /* 0x000e700000000a00 */
[----:B------:R-:W2:Y:S01]  /*264c0*/  @P0 LDG.E R6, desc[UR40][R4.64] ;  /* 0x0000002804060981 */ /* 0x000ea2000c1e1900 */
[----:B------:R-:W-:Y:S01]  /*264d0*/  ULDC UR4, c[0x0][0x288] ;  /* 0x0000a20000047ab9 */ /* 0x000fe20000000800 */
[----:B0-----:R-:W-:-:S05]  /*264e0*/  IMAD.WIDE R2, R11, 0x4, R2 ;  /* 0x000000040b027825 */ /* 0x001fca00078e0202 */
[----:B------:R0:W5:Y:S01]  /*264f0*/  @P1 LDG.E R7, desc[UR40][R2.64] ;  /* 0x0000002802071981 */ /* 0x000162000c1e1900 */
[----:B-1----:R-:W-:-:S03]  /*26500*/  @P2 IMAD.WIDE R8, R11, 0x4, R8 ;  /* 0x000000040b082825 */ /* 0x002fc600078e0208 */
        /* <DEDUP_REMOVED lines=8> */
[----:B------:R-:W-:-:S04]  /*26590*/  USEL UR4, UR4, 0x1, UP0 ;  /* 0x0000000104047887 */ /* 0x000fc80008000000 */
[----:B------:R-:W-:Y:S01]  /*265a0*/  UIMAD UR4, UR4, UR5, URZ ;  /* 0x00000005040472a4 */ /* 0x000fe2000f8e023f */
[----:B--2---:R1:W-:Y:S01]  /*265b0*/  STL [R1+0x4a0], R6 ;  /* 0x0004a00601007387 */ /* 0x0043e20000100800 */
[----:B------:R-:W-:-:S04]  /*265c0*/  IMAD.MOV.U32 R10, RZ, RZ, R6 ;  /* 0x000000ffff0a7224 */ /* 0x000fc800078e0006 */
[----:B-1----:R-:W-:Y:S01]  /*265d0*/  IMAD.U32 R6, RZ, RZ, UR4 ;  /* 0x00000004ff067e24 */ /* 0x002fe2000f8e00ff */
[----:B0-----:R-:W-:Y:S06]  /*265e0*/  @P2 BRA `(.L_x_12371) ;  /* 0x0000000000142947 */ /* 0x001fec0003800000 */
[----:B------:R-:W-:Y:S05]  /*265f0*/  @!P0 BRA `(.L_x_12371) ;  /* 0x0000000000108947 */ /* 0x000fea0003800000 */
[----:B------:R-:W2:Y:S04]  /*26600*/  LDG.E R8, desc[UR40][R4.64] ;  /* 0x0000002804087981 */ /* 0x000ea8000c1e1900 */
[----:B------:R-:W2:Y:S02]  /*26610*/  LDG.E R4, desc[UR40][R4.64+0x4] ;  /* 0x0000042804047981 */ /* 0x000ea4000c1e1900 */
[----:B--2---:R-:W-:-:S05]  /*26620*/  IMAD.IADD R10, R4, 0x1, -R8 ;  /* 0x00000001040a7824 */ /* 0x004fca00078e0a08 */
[----:B------:R0:W-:Y:S02]  /*26630*/  STL [R1+0x4a0], R10 ;  /* 0x0004a00a01007387 */ /* 0x0001e40000100800 */
.L_x_12371:
        /* <DEDUP_REMOVED lines=12> */
[----:B------:R-:W2:Y:S02]  /*26700*/  LDC.64 R6, c[0x0][0xb18] ;  /* 0x0002c600ff067b82 */ /* 0x000ea40000000a00 */
[----:B--2---:R-:W-:-:S06]  /*26710*/  IMAD.WIDE R6, R11, 0x4, R6 ;  /* 0x000000040b067825 */ /* 0x004fcc00078e0206 */
[----:B------:R2:W5:Y:S01]  /*26720*/  LDG.E R6, desc[UR40][R6.64] ;  /* 0x0000002806067981 */ /* 0x000562000c1e1900 */
[----:B------:R-:W-:Y:S05]  /*26730*/  BRA `(.L_x_12373) ;  /* 0x0000000000107947 */ /* 0x000fea0003800000 */
.L_x_12372:
[----:B------:R-:W-:Y:S05]  /*26740*/  @!P1 BRA `(.L_x_12373) ;  /* 0x00000000000c9947 */ /* 0x000fea0003800000 */
[----:B------:R-:W2:Y:S04]  /*26750*/  LDG.E R6, desc[UR40][R2.64] ;  /* 0x0000002802067981 */ /* 0x000ea8000c1e1900 */
[----:B------:R-:W2:Y:S02]  /*26760*/  LDG.E R2, desc[UR40][R2.64+0x4] ;  /* 0x0000042802027981 */ /* 0x000ea4000c1e1900 */
[----:B--2---:R-:W-:-:S07]  /*26770*/  IMAD.IADD R6, R2, 0x1, -R6 ;  /* 0x0000000102067824 */ /* 0x004fce00078e0a06 */
.L_x_12373:
[----:B------:R-:W3:Y:S01]  /*26780*/  LDL.LU R3, [R1+0x474] ;  /* 0x0004740001037983 */ /* 0x000ee20000300800 */
[----:B------:R-:W4:Y:S01]  /*26790*/  LDC R2, c[0x0][0x448] ;  /* 0x00011200ff027b82 */ /* 0x000f220000000800 */
[----:B-----5:R-:W-:Y:S01]  /*267a0*/  IMAD.IADD R0, R6, 0x1, -R0 ;  /* 0x0000000106007824 */ /* 0x020fe200078e0a00 */
[----:B----4-:R-:W-:-:S13]  /*267b0*/  ISETP.NE.AND P1, PT, R2, 0x1, PT ;  /* 0x000000010200780c */ /* 0x010fda0003f25270 */
[----:B------:R-:W4:Y:S08]  /*267c0*/  @P1 LDC R2, c[0x0][0x44c] ;  /* 0x00011300ff021b82 */ /* 0x000f300000000800 */
[----:B-1----:R-:W1:Y:S01]  /*267d0*/  @P1 LDC R4, c[0x0][0x450] ;  /* 0x00011400ff041b82 */ /* 0x002e620000000800 */
[----:B---3--:R-:W-:-:S04]  /*267e0*/  IMAD.SHL.U32 R11, R3, 0x80, RZ ;  /* 0x00000080030b7824 */ /* 0x008fc800078e00ff */
[----:B------:R-:W-:Y:S01]  /*267f0*/  VIADD R3, R11, 0x7f ;  /* 0x0000007f0b037836 */ /* 0x000fe20000000000 */
[----:B------:R3:W-:Y:S03]  /*26800*/  STL [R1+0x494], R11 ;  /* 0x0004940b01007387 */ /* 0x0007e60000100800 */
[----:B----4-:R-:W-:-:S04]  /*26810*/  @P1 IMAD.HI.U32 R2, R3, R2, RZ ;  /* 0x0000000203021227 */ /* 0x010fc800078e00ff */
[----:B------:R-:W-:Y:S01]  /*26820*/  IMAD.MOV.U32 R6, RZ, RZ, R3 ;  /* 0x000000ffff067224 */ /* 0x000fe200078e0003 */
[----:B-1----:R-:W-:Y:S01]  /*26830*/  @P1 SHF.R.U32.HI R6, RZ, R4, R2 ;  /* 0x00000004ff061219 */ /* 0x002fe20000011602 */
[----:B------:R-:W-:-:S04]  /*26840*/  VIADD R2, R0, 0x5f ;  /* 0x0000005f00027836 */ /* 0x000fc80000000000 */
[----:B------:R-:W-:-:S05]  /*26850*/  IMAD.HI R2, R2, 0x2aaaaaab, RZ ;  /* 0x2aaaaaab02027827 */ /* 0x000fca00078e02ff */
[----:B------:R-:W-:-:S04]  /*26860*/  SHF.R.U32.HI R3, RZ, 0x1f, R2 ;  /* 0x0000001fff037819 */ /* 0x000fc80000011602 */
[----:B------:R-:W-:Y:S02]  /*26870*/  LEA.HI.SX32 R9, R2, R3, 0x1c ;  /* 0x0000000302097211 */ /* 0x000fe400078fe2ff */
[----:B------:R-:W-:-:S03]  /*26880*/  IADD3 R2, R0, 0x1, -R10 ;  /* 0x0000000100027810 */ /* 0x000fc60007ffe80a */
[----:B------:R3:W-:Y:S02]  /*26890*/  STL [R1+0x4f4], R9 ;  /* 0x0004f40901007387 */ /* 0x0007e40000100800 */
[----:B------:R-:W-:Y:S02]  /*268a0*/  IMAD.IADD R6, R2, 0x1, R6 ;  /* 0x0000000102067824 */ /* 0x000fe400078e0206 */
[----:B------:R-:W1:Y:S02]  /*268b0*/  LDC.64 R2, c[0x0][0xad8] ;  /* 0x0002b600ff027b82 */ /* 0x000e640000000a00 */
[----:B-1----:R-:W-:Y:S01]  /*268c0*/  ISETP.GE.AND P2, PT, R3, 0x1, PT ;  /* 0x000000010300780c */ /* 0x002fe20003f46270 */
[----:B------:R-:W-:-:S12]  /*268d0*/  IMAD.IADD R2, R6, 0x1, R2 ;  /* 0x0000000106027824 */ /* 0x000fd800078e0202 */
[----:B---3--:R-:W-:Y:S05]  /*268e0*/  @!P2 BRA `(.L_x_12374) ;  /* 0x000000000048a947 */ /* 0x008fea0003800000 */
[C---:B------:R-:W-:Y:S01]  /*268f0*/  ISETP.GT.AND P0, PT, R6.reuse, RZ, PT ;  /* 0x000000ff0600720c */ /* 0x040fe20003f04270 */
[----:B------:R-:W-:Y:S01]  /*26900*/  BSSY B0, `(.L_x_12375) ;  /* 0x000000e000007945 */ /* 0x000fe20003800000 */
[----:B--2---:R-:W-:-:S11]  /*26910*/  VIADD R7, R6, 0xffffffff ;  /* 0xffffffff06077836 */ /* 0x004fd60000000000 */
        /* <DEDUP_REMOVED lines=8> */
.L_x_12376:
[----:B------:R-:W-:-:S13]  /*269a0*/  ISETP.NE.AND P0, PT, R3, 0x1, PT ;  /* 0x000000010300780c */ /* 0x000fda0003f05270 */
[----:B------:R-:W1:Y:S02]  /*269b0*/  @P0 LDC.64 R4, c[0x0][0xae0] ;  /* 0x0002b800ff040b82 */ /* 0x000e640000000a00 */
[----:B-1----:R-:W-:-:S05]  /*269c0*/  @P0 IMAD.HI.U32 R4, R7, R4, RZ ;  /* 0x0000000407040227 */ /* 0x002fca00078e00ff */
[----:B------:R-:W-:-:S07]  /*269d0*/  @P0 SHF.R.U32.HI R7, RZ, R5, R4 ;  /* 0x00000005ff070219 */ /* 0x000fce0000011604 */
.L_x_12377:
[----:B------:R-:W-:Y:S05]  /*269e0*/  BSYNC B0 ;  /* 0x0000000000007941 */ /* 0x000fea0003800000 */
.L_x_12375:
[----:B------:R-:W-:-:S05]  /*269f0*/  IMAD R7, R7, R3, R3 ;  /* 0x0000000307077224 */ /* 0x000fca00078e0203 */
[----:B------:R-:W-:-:S07]  /*26a00*/  VIMNMX R2, R2, R7, PT ;  /* 0x0000000702027248 */ /* 0x000fce0003fe0100 */
.L_x_12374:
[----:B------:R-:W1:Y:S01]  /*26a10*/  @P1 LDC R4, c[0x0][0x44c] ;  /* 0x00011300ff041b82 */ /* 0x000e620000000800 */
[----:B------:R-:W-:Y:S01]  /*26a20*/  VIADD R2, R2, 0x5f ;  /* 0x0000005f02027836 */ /* 0x000fe20000000000 */
[----:B------:R-:W-:Y:S01]  /*26a30*/  ULDC UR4, c[0x0][0xad4] ;  /* 0x0002b50000047ab9 */ /* 0x000fe20000000800 */
[----:B------:R-:W-:Y:S02]  /*26a40*/  IMAD.MOV.U32 R5, RZ, RZ, R11 ;  /* 0x000000ffff057224 */ /* 0x000fe400078e000b */
[----:B------:R-:W-:-:S03]  /*26a50*/  IMAD.HI R2, R2, 0x2aaaaaab, RZ ;  /* 0x2aaaaaab02027827 */ /* 0x000fc600078e02ff */
[----:B------:R-:W3:Y:S01]  /*26a60*/  @P1 LDC R6, c[0x0][0x450] ;  /* 0x00011400ff061b82 */ /* 0x000ee20000000800 */
[----:B-1----:R-:W-:-:S05]  /*26a70*/  @P1 IMAD.HI.U32 R4, R11, R4, RZ ;  /* 0x000000040b041227 */ /* 0x002fca00078e00ff */
        /* <DEDUP_REMOVED lines=13> */
[----:B-1----:R-:W1:Y:S02]  /*26b50*/  @P0 LDC.64 R4, c[0x0][0xae0] ;  /* 0x0002b800ff040b82 */ /* 0x002e640000000a00 */
[----:B-1----:R-:W-:-:S05]  /*26b60*/  @P0 IMAD.HI.U32 R4, R6, R4, RZ ;  /* 0x0000000406040227 */ /* 0x002fca00078e00ff */
[----:B------:R-:W-:-:S04]  /*26b70*/  @P0 SHF.R.U32.HI R6, RZ, R5, R4 ;  /* 0x00000005ff060219 */ /* 0x000fc80000011604 */
[----:B------:R-:W-:Y:S01]  /*26b80*/  LOP3.LUT R6, RZ, R6, RZ, 0x33, !PT ;  /* 0x00000006ff067212 */ /* 0x000fe200078e33ff */
[----:B------:R-:W-:Y:S06]  /*26b90*/  BRA `(.L_x_12381) ;  /* 0x0000000000107947 */ /* 0x000fec0003800000 */
.L_x_12380:
[----:B------:R-:W-:-:S13]  /*26ba0*/  ISETP.NE.AND P0, PT, R3, 0x1, PT ;  /* 0x000000010300780c */ /* 0x000fda0003f05270 */
[----:B-1----:R-:W1:Y:S02]  /*26bb0*/  @P0 LDC.64 R4, c[0x0][0xae0] ;  /* 0x0002b800ff040b82 */ /* 0x002e640000000a00 */
[----:B-1----:R-:W-:-:S05]  /*26bc0*/  @P0 IMAD.HI.U32 R4, R6, R4, RZ ;  /* 0x0000000406040227 */ /* 0x002fca00078e00ff */
[----:B------:R-:W-:-:S07]  /*26bd0*/  @P0 SHF.R.U32.HI R6, RZ, R5, R4 ;  /* 0x00000005ff060219 */ /* 0x000fce0000011604 */
.L_x_12381:
[----:B------:R-:W-:Y:S05]  /*26be0*/  BSYNC B0 ;  /* 0x0000000000007941 */ /* 0x000fea0003800000 */
.L_x_12379:
[----:B------:R-:W-:-:S05]  /*26bf0*/  IMAD R3, R6, R3, RZ ;  /* 0x0000000306037224 */ /* 0x000fca00078e02ff */
[----:B------:R-:W-:-:S07]  /*26c00*/  VIMNMX R2, R2, R3, !PT ;  /* 0x0000000302027248 */ /* 0x000fce0007fe0100 */
.L_x_12378:
[----:B------:R-:W-:Y:S01]  /*26c10*/  IMAD.HI R2, R2, 0x2aaaaaab, RZ ;  /* 0x2aaaaaab02027827 */ /* 0x000fe200078e02ff */
[----:B-1----:R-:W-:Y:S01]  /*26c20*/  SHF.R.U32.HI R4, RZ, 0x10, R8 ;  /* 0x00000010ff047819 */ /* 0x002fe20000011608 */
[----:B------:R-:W-:Y:S01]  /*26c30*/  BSSY B0, `(.L_x_12382) ;  /* 0x000002a000007945 */ /* 0x000fe20003800000 */
[----:B------:R-:W-:Y:S01]  /*26c40*/  LOP3.LUT R9, R8, 0xff, RZ, 0xc0, !PT ;  /* 0x000000ff08097812 */ /* 0x000fe200078ec0ff */
[----:B------:R-:W-:Y:S01]  /*26c50*/  IMAD.MOV.U32 R5, RZ, RZ, RZ ;  /* 0x000000ffff057224 */ /* 0x000fe200078e00ff */
[----:B------:R-:W-:Y:S02]  /*26c60*/  SHF.R.U32.HI R3, RZ, 0x1f, R2 ;  /* 0x0000001fff037819 */ /* 0x000fe40000011602 */
[----:B------:R-:W-:Y:S01]  /*26c70*/  ISETP.NE.AND P0, PT, R4, RZ, PT ;  /* 0x000000ff0400720c */ /* 0x000fe20003f05270 */
[----:B------:R1:W-:Y:S01]  /*26c80*/  STL [R1+0x4ec], R9 ;  /* 0x0004ec0901007387 */ /* 0x0003e20000100800 */
[----:B------:R-:W-:Y:S01]  /*26c90*/  LEA.HI.SX32 R3, R2, R3, 0x1c ;  /* 0x0000000302037211 */ /* 0x000fe200078fe2ff */
[----:B------:R-:W-:-:S02]  /*26ca0*/  IMAD.MOV.U32 R8, RZ, RZ, R5 ;  /* 0x000000ffff087224 */ /* 0x000fc400078e0005 */
[----:B------:R1:W-:Y:S01]  /*26cb0*/  STL [R1+0x4bc], R5 ;  /* 0x0004bc0501007387 */ /* 0x0003e20000100800 */
[----:B0-----:R-:W-:-:S04]  /*26cc0*/  VIMNMX R10, RZ, R3, !PT ;  /* 0x00000003ff0a7248 */ /* 0x001fc80007fe0100 */
[----:B------:R-:W-:Y:S01]  /*26cd0*/  ISETP.GT.AND P1, PT, R0, R10, PT ;  /* 0x0000000a0000720c */ /* 0x000fe20003f24270 */
[----:B------:R1:W-:Y:S02]  /*26ce0*/  STL [R1+0x4b8], R10 ;  /* 0x0004b80a01007387 */ /* 0x0003e40000100800 */
[----:B------:R-:W0:Y:S10]  /*26cf0*/  @!P0 LDC R4, c[0x0][0xae8] ;  /* 0x0002ba00ff048b82 */ /* 0x000e340000000800 */
[----:B-1----:R-:W-:Y:S05]  /*26d00*/  @!P1 BRA `(.L_x_12383) ;  /* 0x0000000000709947 */ /* 0x002fea0003800000 */
[-C--:B0-----:R-:W-:Y:S02]  /*26d10*/  IABS R5, R4.reuse ;  /* 0x0000000400057213 */ /* 0x081fe40000000000 */
[----:B--2---:R-:W-:Y:S02]  /*26d20*/  IABS R7, R4 ;  /* 0x0000000400077213 */ /* 0x004fe40000000000 */
        /* <DEDUP_REMOVED lines=26> */
.L_x_12383:
[----:B------:R-:W-:Y:S05]  /*26ed0*/  BSYNC B0 ;  /* 0x0000000000007941 */ /* 0x000fea0003800000 */
.L_x_12382:
        /* <DEDUP_REMOVED lines=13> */
[----:B------:R-:W-:Y:S02]  /*26fb0*/  VOTEU.ANY UR4, UPT, PT ;  /* 0x0000000000047886 */ /* 0x000fe400038e0100 */
[----:B------:R-:W3:Y:S08]  /*26fc0*/  FLO.U32 R0, UR4 ;  /* 0x0000000400007d00 */ /* 0x000ef000080e0000 */
[----:B------:R-:W4:Y:S01]  /*26fd0*/  POPC R5, UR4 ;  /* 0x0000000400057d09 */ /* 0x000f220008000000 */
[----:B---3--:R-:W-:-:S02]  /*26fe0*/  ISETP.EQ.U32.AND P0, PT, R0, R3, PT ;  /* 0x000000030000720c */ /* 0x008fc40003f02070 */
[----:B------:R-:W4:Y:S11]  /*26ff0*/  LDC.64 R2, c[0x0][0xd60] ;  /* 0x00035800ff027b82 */ /* 0x000f360000000a00 */
[----:B----4-:R-:W3:Y:S01]  /*27000*/  @P0 ATOMG.E.ADD.STRONG.GPU PT, R3, desc[UR40][R2.64], R5 ;  /* 0x00000005020309a8 */ /* 0x010ee200081ee1e8 */
[----:B0-----:R-:W0:Y:S02]  /*27010*/  S2R R4, SR_LTMASK ;  /* 0x0000000000047919 */ /* 0x001e240000003900 */
[----:B0-----:R-:W-:-:S04]  /*27020*/  LOP3.LUT R4, R4, UR4, RZ, 0xc0, !PT ;  /* 0x0000000404047c12 */ /* 0x001fc8000f8ec0ff */
[----:B--2---:R-:W0:Y:S01]  /*27030*/  POPC R7, R4 ;  /* 0x0000000400077309 */ /* 0x004e220000000000 */
[----:B---3--:R-:W0:Y:S02]  /*27040*/  SHFL.IDX PT, R0, R3, R0, 0x1f ;  /* 0x00001f0003007589 */ /* 0x008e2400000e0000 */
[----:B0-----:R-:W-:-:S05]  /*27050*/  IADD3 R0, R0, UR37, R7 ;  /* 0x0000002500007c10 */ /* 0x001fca000fffe007 */
[----:B------:R3:W-:Y:S01]  /*27060*/  STL [R1+0x470], R0 ;  /* 0x0004700001007387 */ /* 0x0007e20000100800 */
[----:B------:R-:W-:Y:S05]  /*27070*/  BRA `(.L_x_12386) ;  /* 0x00000048005c7947 */ /* 0x000fea0003800000 */
.L_x_12385:
        /* <DEDUP_REMOVED lines=12> */
[----:B--2---:R-:W-:-:S02]  /*27140*/  IMAD.U32 R7, RZ, RZ, UR9 ;  /* 0x00000009ff077e24 */ /* 0x004fc4000f8e00ff */
[----:B------:R-:W-:Y:S02]  /*27150*/  IMAD.U32 R10, RZ, RZ, UR4 ;  /* 0x00000004ff0a7e24 */ /* 0x000fe4000f8e00ff */
[----:B------:R-:W-:Y:S02]  /*27160*/  IMAD.U32 R11, RZ, RZ, UR5 ;  /* 0x00000005ff0b7e24 */ /* 0x000fe4000f8e00ff */
[----:B-1----:R-:W-:Y:S02]  /*27170*/  IMAD.MOV.U32 R8, RZ, RZ, 0x70 ;  /* 0x00000070ff087424 */ /* 0x002fe400078e00ff */
[----:B------:R-:W-:Y:S02]  /*27180*/  IMAD.MOV.U32 R12, RZ, RZ, 0x1 ;  /* 0x00000001ff0c7424 */ /* 0x000fe400078e00ff */
[----:B------:R-:W-:-:S07]  /*27190*/  IMAD.MOV.U32 R13, RZ, RZ, RZ ;  /* 0x000000ffff0d7224 */ /* 0x000fce00078e00ff */
[----:B------:R-:W-:-:S07]  /*271a0*/  LEPC R20, `(.L_x_12388) ;  /* 0x000000001014794e */ /* 0x000fce0000000000 */
[----:B0-----:R-:W-:Y:S05]  /*271b0*/  CALL.ABS.NOINC R2 ;  /* 0x0000000002007343 */ /* 0x001fea0003c00000 */
.L_x_12388:
[----:B------:R-:W-:Y:S05]  /*271c0*/  BSYNC B6 ;  /* 0x0000000000067941 */ /* 0x000fea0003800000 */
.L_x_12387:
        /* <DEDUP_REMOVED lines=9> */
[----:B0-----:R-:W-:Y:S02]  /*27260*/  IMAD.U32 R4, RZ, RZ, UR6 ;  /* 0x00000006ff047e24 */ /* 0x001fe4000f8e00ff */
[----:B------:R-:W-:Y:S02]  /*27270*/  IMAD.U32 R5, RZ, RZ, UR7 ;  /* 0x00000007ff057e24 */ /* 0x000fe4000f8e00ff */
[----:B------:R-:W-:Y:S02]  /*27280*/  IMAD.U32 R6, RZ, RZ, UR8 ;  /* 0x00000008ff067e24 */ /* 0x000fe4000f8e00ff */
[----:B--2---:R-:W-:-:S02]  /*27290*/  IMAD.U32 R7, RZ, RZ, UR9 ;  /* 0x00000009ff077e24 */ /* 0x004fc4000f8e00ff */
[----:B------:R-:W-:Y:S02]  /*272a0*/  IMAD.U32 R10, RZ, RZ, UR4 ;  /* 0x00000004ff0a7e24 */ /* 0x000fe4000f8e00ff */
[----:B------:R-:W-:Y:S02]  /*272b0*/  IMAD.U32 R11, RZ, RZ, UR5 ;  /* 0x00000005ff0b7e24 */ /* 0x000fe4000f8e00ff */
[----:B-1----:R-:W-:Y:S02]  /*272c0*/  IMAD.MOV.U32 R8, RZ, RZ, 0x70 ;  /* 0x00000070ff087424 */ /* 0x002fe400078e00ff */
[----:B------:R-:W-:Y:S02]  /*272d0*/  IMAD.MOV.U32 R12, RZ, RZ, 0x1 ;  /* 0x00000001ff0c7424 */ /* 0x000fe400078e00ff */
[----:B---3--:R-:W-:-:S07]  /*272e0*/  IMAD.MOV.U32 R13, RZ, RZ, RZ ;  /* 0x000000ffff0d7224 */ /* 0x008fce00078e00ff */
[----:B------:R-:W-:-:S07]  /*272f0*/  LEPC R20, `(.L_x_12391) ;  /* 0x000000001014794e */ /* 0x000fce0000000000 */
[----:B----4-:R-:W-:Y:S05]  /*27300*/  CALL.ABS.NOINC R2 ;  /* 0x0000000002007343 */ /* 0x010fea0003c00000 */
.L_x_12391:
        /* <DEDUP_REMOVED lines=15> */
.L_x_12390:
[----:B------:R-:W-:Y:S05]  /*27400*/  BSYNC B6 ;  /* 0x0000000000067941 */ /* 0x000fea0003800000 */
.L_x_12389:
        /* <DEDUP_REMOVED lines=9> */
[----:B------:R2:W1:Y:S01]  /*274a0*/  @P0 LDG.E R7, desc[UR40][R2.64] ;  /* 0x0000002802070981 */ /* 0x000462000c1e1900 */
[----:B---3--:R-:W-:Y:S01]  /*274b0*/  VIADD R0, R16, 0xffffffff ;  /* 0xffffffff10007836 */ /* 0x008fe20000000000 */
[----:B--2---:R-:W2:Y:S02]  /*274c0*/  LDC.64 R2, c[0x0][0x418] ;  /* 0x00010600ff027b82 */ /* 0x004ea40000000a00 */
[----:B--2---:R-:W-:Y:S01]  /*274d0*/  LOP3.LUT P0, RZ, R2, UR4, RZ, 0xfc, !PT ;  /* 0x0000000402ff7c12 */ /* 0x004fe2000f80fcff */
[----:B------:R-:W-:-:S03]  /*274e0*/  UMOV UR4, 0xffffffff ;  /* 0xffffffff00047882 */ /* 0x000fc60000000000 */
[----:B------:R-:W-:Y:S02]  /*274f0*/  LOP3.LUT P0, RZ, R3, UR5, RZ, 0xfc, P0 ;  /* 0x0000000503ff7c12 */ /* 0x000fe4000800fcff */
[----:B-1----:R-:W-:Y:S01]  /*27500*/  SHF.R.S32.HI R8, RZ, 0x1f, R7 ;  /* 0x0000001fff087819 */ /* 0x002fe20000011407 */
[----:B------:R1:W-:Y:S01]  /*27510*/  STL [R1+0x474], R7 ;  /* 0x0004740701007387 */ /* 0x0003e20000100800 */
[----:B------:R-:W-:-:S03]  /*27520*/  SEL R16, R7, RZ, !P0 ;  /* 0x000000ff07107207 */ /* 0x000fc60004000000 */
[----:B------:R1:W-:Y:S01]  /*27530*/  STL [R1+0x478], R8 ;  /* 0x0004780801007387 */ /* 0x0003e20000100800 */
[----:B------:R-:W-:Y:S05]  /*27540*/  BRA.DIV UR4, `(.L_x_12392) ;  /* 0x0000005e04347947 */ /* 0x000fea000b800000 */
[----:B0-----:R-:W0:Y:S02]  /*27550*/  S2R R4, SR_TID.X ;  /* 0x0000000000047919 */ /* 0x001e240000002100 */
[----:B0-----:R-:W-:-:S04]  /*27560*/  SHF.R.U32.HI R4, RZ, 0x5, R4 ;  /* 0x00000005ff047819 */ /* 0x001fc80000011604 */
[----:B------:R-:W-:-:S05]  /*27570*/  LOP3.LUT R4, R4, 0x3, RZ, 0xc0, !PT ;  /* 0x0000000304047812 */ /* 0x000fca00078ec0ff */
[----:B------:R0:W2:Y:S02]  /*27580*/  SHFL.IDX PT, R14, R4, RZ, 0x1f ;  /* 0x00001fff040e7589 */ /* 0x0000a400000e0000 */
.L_x_12505:
[----:B0-----:R-:W3:Y:S01]  /*27590*/  LDL.LU R4, [R1+0x490] ;  /* 0x0004900001047983 */ /* 0x001ee20000300800 */
[----:B------:R-:W-:Y:S02]  /*275a0*/  PLOP3.LUT P1, PT, PT, PT, PT, 0x8, 0x0 ;  /* 0x000000000000781c */ /* 0x000fe40003f2e170 */
[----:B--2---:R-:W-:Y:S01]  /*275b0*/  ISETP.NE.AND P0, PT, R14, RZ, PT ;  /* 0x000000ff0e00720c */ /* 0x004fe20003f05270 */
[----:B------:R0:W-:Y:S01]  /*275c0*/  STL [R1+0x4a4], R0 ;  /* 0x0004a40001007387 */ /* 0x0001e20000100800 */
[----:B---3--:R-:W-:-:S09]  /*275d0*/  LOP3.LUT R4, R4, 0xfffffffe, RZ, 0xc0, !PT ;  /* 0xfffffffe04047812 */ /* 0x008fd200078ec0ff */
[----:B------:R-:W-:-:S05]  /*275e0*/  @P1 LOP3.LUT R4, R4, 0x1, RZ, 0xfc, !PT ;  /* 0x0000000104041812 */ /* 0x000fca00078efcff */
[----:B------:R0:W-:Y:S01]  /*275f0*/  STL [R1+0x490], R4 ;  /* 0x0004900401007387 */ /* 0x0001e20000100800 */
[----:B------:R-:W-:Y:S05]  /*27600*/  @P0 BRA `(.L_x_12393) ;  /* 0x00000004000c0947 */ /* 0x000fea0003800000 */
[----:B------:R-:W-:-:S03]  /*27610*/  UMOV UR4, 0xffffffff ;  /* 0xffffffff00047882 */ /* 0x000fc60000000000 */
[----:B------:R-:W-:Y:S05]  /*27620*/  BRA.DIV UR4, `(.L_x_12394) ;  /* 0x0000005e04307947 */ /* 0x000fea000b800000 */
[----:B------:R-:W-:-:S13]  /*27630*/  ELECT P6, URZ, PT ;  /* 0x00000000003f782f */ /* 0x000fda00038c0000 */
.L_x_12508:
[----:B------:R-:W-:Y:S05]  /*27640*/  @!P6 BRA `(.L_x_12393) ;  /* 0x0000000000fce947 */ /* 0x000fea0003800000 */
[----:B------:R-:W-:-:S04]  /*27650*/  ISETP.NE.U32.AND P0, PT, R2, RZ, PT ;  /* 0x000000ff0200720c */ /* 0x000fc80003f05070 */
[----:B------:R-:W-:-:S13]  /*27660*/  ISETP.NE.AND.EX P0, PT, R3, RZ, PT, P0 ;  /* 0x000000ff0300720c */ /* 0x000fda0003f05300 */
[----:B------:R-:W-:Y:S05]  /*27670*/  @!P0 BRA `(.L_x_12395) ;  /* 0x0000000000508947 */ /* 0x000fea0003800000 */
[----:B------:R-:W2:Y:S01]  /*27680*/  LDC R6, c[0x0][0x43c] ;  /* 0x00010f00ff067b82 */ /* 0x000ea20000000800 */
[----:B------:R-:W-:Y:S01]  /*27690*/  IMAD.MOV.U32 R9, RZ, RZ, R0 ;  /* 0x000000ffff097224 */ /* 0x000fe200078e0000 */
[----:B------:R-:W-:-:S03]  /*276a0*/  ULDC.64 UR4, c[0x0][0x428] ;  /* 0x00010a0000047ab9 */ /* 0x000fc60000000a00 */
[----:B0-----:R-:W-:Y:S01]  /*276b0*/  IMAD.MOV.U32 R0, RZ, RZ, R9 ;  /* 0x000000ffff007224 */ /* 0x001fe200078e0009 */
[----:B--2---:R-:W-:-:S13]  /*276c0*/  ISETP.NE.AND P0, PT, R6, 0x1, PT ;  /* 0x000000010600780c */ /* 0x004fda0003f05270 */
        /* <DEDUP_REMOVED lines=15> */
.L_x_12395:
[----:B--2---:R-:W2:Y:S01]  /*277c0*/  LDL R2, [R1+0x484] ;  /* 0x0004840001027983 */ /* 0x004ea20000100800 */
[----:B0-----:R-:W-:Y:S01]  /*277d0*/  IMAD R0, R19, 0x8, R18 ;  /* 0x0000000813007824 */ /* 0x001fe200078e0212 */
[----:B--2---:R-:W-:-:S04]  /*277e0*/  SHF.L.U32 R2, R2, 0x1f, RZ ;  /* 0x0000001f02027819 */ /* 0x004fc800000006ff */
[----:B------:R-:W0:Y:S02]  /*277f0*/  SYNCS.PHASECHK.TRANS64.TRYWAIT P0, [R0+URZ+0x32440], R2 ;  /* 0x03244002000075a7 */ /* 0x000e24000800017f */
[----:B0-----:R-:W-:Y:S05]  /*27800*/  @!P0 BRA `(.L_x_12396) ;  /* 0x0000005800d88947 */ /* 0x001fea0003800000 */
.L_x_12509:
[----:B------:R-:W2:Y:S02]  /*27810*/  S2R R3, SR_TID.X ;  /* 0x0000000000037919 */ /* 0x000ea40000002100 */
[----:B--2---:R-:W-:-:S04]  /*27820*/  LOP3.LUT R3, R3, 0x7f, RZ, 0xc0, !PT ;  /* 0x0000007f03037812 */ /* 0x004fc800078ec0ff */
[----:B------:R-:W-:-:S13]  /*27830*/  ISETP.NE.AND P0, PT, R3, RZ, PT ;  /* 0x000000ff0300720c */ /* 0x000fda0003f05270 */
        /* <DEDUP_REMOVED lines=8> */
.L_x_12397:
        /* <DEDUP_REMOVED lines=24> */
.L_x_12393:
[----:B--2---:R-:W2:Y:S04]  /*27a40*/  LDL R2, [R1+0x47c] ;  /* 0x00047c0001027983 */ /* 0x004ea80000100800 */
[----:B------:R-:W3:Y:S01]  /*27a50*/  LDL R3, [R1+0x49c] ;  /* 0x00049c0001037983 */ /* 0x000ee20000100800 */
[----:B------:R-:W-:Y:S05]  /*27a60*/  WARPSYNC.ALL ;  /* 0x0000000000007948 */ /* 0x000fea0003800000 */
[----:B------:R-:W-:Y:S01]  /*27a70*/  ULDC.64 UR4, c[0x0][0xaf8] ;  /* 0x0002be0000047ab9 */ /* 0x000fe20000000a00 */
[----:B0-----:R-:W-:Y:S01]  /*27a80*/  VIADD R0, R18, 0x18400 ;  /* 0x0001840012007836 */ /* 0x001fe20000000000 */
[----:B------:R-:W-:Y:S01]  /*27a90*/  BAR.SYNC.DEFER_BLOCKING 0x8, 0x180 ;  /* 0x0206000000007b1d */ /* 0x000fe20000010000 */
[----:B------:R-:W-:-:S03]  /*27aa0*/  ISETP.NE.U32.AND P0, PT, RZ, UR4, PT ;  /* 0x00000004ff007c0c */ /* 0x000fc6000bf05070 */
[----:B------:R-:W-:Y:S02]  /*27ab0*/  LOP3.LUT P1, RZ, R0, 0x3ff, RZ, 0xc0, !PT ;  /* 0x000003ff00ff7812 */ /* 0x000fe4000782c0ff */
[----:B------:R-:W-:Y:S01]  /*27ac0*/  ISETP.NE.AND.EX P0, PT, RZ, UR5, PT, P0 ;  /* 0x00000005ff007c0c */ /* 0x000fe2000bf05300 */
[----:B------:R-:W-:Y:S01]  /*27ad0*/  BSSY B6, `(.L_x_12398) ;  /* 0x0000019000067945 */ /* 0x000fe20003800000 */
[----:B--2---:R-:W-:-:S04]  /*27ae0*/  SHF.R.S32.HI R0, RZ, 0x1f, R2 ;  /* 0x0000001fff007819 */ /* 0x004fc80000011402 */
[----:B------:R-:W-:Y:S02]  /*27af0*/  SEL R4, R0, RZ, !P0 ;  /* 0x000000ff00047207 */ /* 0x000fe40004000000 */
[----:B---3--:R-:W-:Y:S02]  /*27b00*/  SHF.R.S32.HI R3, RZ, 0x1f, R3 ;  /* 0x0000001fff037819 */ /* 0x008fe40000011403 */
        /* <DEDUP_REMOVED lines=20> */
[----:B0-----:R-:W-:Y:S05]  /*27c50*/  CALL.ABS.NOINC R2 ;  /* 0x0000000002007343 */ /* 0x001fea0003c00000 */
.L_x_12399:
[----:B------:R-:W-:Y:S05]  /*27c60*/  BSYNC B6 ;  /* 0x0000000000067941 */ /* 0x000fea0003800000 */
.L_x_12398:
[----:B------:R-:W2:Y:S01]  /*27c70*/  LDL R11, [R1+0x494] ;  /* 0x00049400010b7983 */ /* 0x000ea20000100800 */
[----:B-1----:R-:W1:Y:S01]  /*27c80*/  LDC R7, c[0x0][0x448] ;  /* 0x00011200ff077b82 */ /* 0x002e620000000800 */
        /* <DEDUP_REMOVED lines=15> */
[----:B--2---:R-:W-:-:S04]  /*27d80*/  IMAD.IADD R5, R0, 0x1, R11 ;  /* 0x0000000100057824 */ /* 0x004fc800078e020b */
        /* <DEDUP_REMOVED lines=44> */
[----:B------:R-:W0:Y:S01]  /*28050*/  SHFL.IDX PT, R5, R3, RZ, 0x181f ;  /* 0x00181fff03057589 */ /* 0x000e2200000e0000 */
[----:B--2---:R-:W-:-:S03]  /*28060*/  IMAD R2, R4, R7, RZ ;  /* 0x0000000704027224 */ /* 0x004fc600078e02ff */
[----:B------:R-:W1:Y:S01]  /*28070*/  SHFL.IDX PT, R4, R0, RZ, 0x181f ;  /* 0x00181fff00047589 */ /* 0x000e6200000e0000 */
[----:B---3--:R-:W-:-:S03]  /*28080*/  IMAD.IADD R10, R10, 0x1, R6 ;  /* 0x000000010a0a7824 */ /* 0x008fc600078e0206 */
[----:B------:R-:W2:Y:S01]  /*28090*/  SHFL.IDX PT, R6, R3, 0x1, 0x181f ;  /* 0x00381f0003067f89 */ /* 0x000ea200000e0000 */
[C---:B------:R-:W-:Y:S01]  /*280a0*/  VIADD R11, R10.reuse, 0x10 ;  /* 0x000000100a0b7836 */ /* 0x040fe20000000000 */
[CC--:B------:R-:W-:Y:S02]  /*280b0*/  ISETP.GE.AND P1, PT, R10.reuse, R2.reuse, PT ;  /* 0x000000020a00720c */ /* 0x0c0fe40003f26270 */
[----:B------:R-:W3:Y:S02]  /*280c0*/  SHFL.IDX PT, R7, R0, 0x1, 0x181f ;  /* 0x00381f0000077f89 */ /* 0x000ee400000e0000 */
[----:B------:R-:W-:Y:S02]  /*280d0*/  ISETP.GE.AND P2, PT, R11, R2, PT ;  /* 0x000000020b00720c */ /* 0x000fe40003f46270 */
[----:B------:R4:W-:Y:S04]  /*280e0*/  STL [R1+0x4c8], R11 ;  /* 0x0004c80b01007387 */ /* 0x0009e80000100800 */
[----:B------:R-:W-:Y:S03]  /*280f0*/  STL [R1+0x494], R10 ;  /* 0x0004940a01007387 */ /* 0x000fe60000100800 */
[----:B0-----:R-:W-:Y:S01]  /*28100*/  @!P1 LEA R5, P3, R9, R5, 0x1 ;  /* 0x0000000509059211 */ /* 0x001fe200078608ff */
[----:B----4-:R-:W-:-:S04]  /*28110*/  VIADD R11, R10, 0x20 ;  /* 0x000000200a0b7836 */ /* 0x010fc80000000000 */
[----:B-1----:R-:W-:Y:S01]  /*28120*/  @!P1 IMAD.X R4, RZ, RZ, R4, P3 ;  /* 0x000000ffff049224 */ /* 0x002fe200018e0604 */
[----:B------:R-:W-:Y:S04]  /*28130*/  STL [R1+0x4cc], R11 ;  /* 0x0004cc0b01007387 */ /* 0x000fe80000100800 */
[----:B------:R-:W-:-:S04]  /*28140*/  @!P1 LOP3.LUT R5, R5, R4, RZ, 0x3c, !PT ;  /* 0x0000000405059212 */ /* 0x000fc800078e3cff */
[----:B------:R-:W-:-:S04]  /*28150*/  @!P1 LOP3.LUT R4, R5, R4, RZ, 0x3c, !PT ;  /* 0x0000000405049212 */ /* 0x000fc800078e3cff */
[----:B------:R-:W-:-:S05]  /*28160*/  @!P1 LOP3.LUT R5, R5, R4, RZ, 0x3c, !PT ;  /* 0x0000000405059212 */ /* 0x000fca00078e3cff */
[----:B-----5:R2:W-:Y:S02]  /*28170*/  @!P1 LDGSTS.E.BYPASS.LTC128B.128 [R8+0x18400], desc[UR40][R4.64], !P0 ;  /* 0x1840000004089fae */ /* 0x0205e4000c101d68 */
[----:B--2---:R-:W-:Y:S02]  /*28180*/  @!P2 LEA R5, P1, R9, R6, 0x1 ;  /* 0x000000060905a211 */ /* 0x004fe400078208ff */
[----:B------:R-:W-:Y:S03]  /*28190*/  SHFL.IDX PT, R6, R0, 0x2, 0x181f ;  /* 0x00581f0000067f89 */ /* 0x000fe600000e0000 */
[----:B---3--:R-:W-:Y:S01]  /*281a0*/  @!P2 IMAD.X R4, RZ, RZ, R7, P1 ;  /* 0x000000ffff04a224 */ /* 0x008fe200008e0607 */
        /* <DEDUP_REMOVED lines=58> */
.L_x_12526:
        /* <DEDUP_REMOVED lines=12> */
.L_x_12401:
        /* <DEDUP_REMOVED lines=8> */
[----:B------:R-:W-:-:S03]  /*28690*/  ULDC.64 UR4, c[0x0][0x398] ;  /* 0x0000e60000047ab9 */ /* 0x000fc60000000a00 */
[----:B0-----:R-:W3:Y:S01]  /*286a0*/  LDL.LU R3, [R1+0x49c] ;  /* 0x00049c0001037983 */ /* 0x001ee20000300800 */
[----:B------:R-:W-:Y:S01]  /*286b0*/  VIADD R2, R18, 0x22400 ;  /* 0x0002240012027836 */ /* 0x000fe20000000000 */
[----:B------:R0:W-:Y:S01]  /*286c0*/  SYNCS.ARRIVE.TRANS64.A1T0 RZ, [R18+URZ+0x32400], RZ ;  /* 0x032400ff12ff79a7 */ /* 0x0001e2000810003f */
[----:B------:R-:W-:Y:S03]  /*286d0*/  BSSY B6, `(.L_x_12402) ;  /* 0x0000019000067945 */ /* 0x000fe60003800000 */
        /* <DEDUP_REMOVED lines=24> */
.L_x_12403:
[----:B------:R-:W-:Y:S05]  /*28860*/  BSYNC B6 ;  /* 0x0000000000067941 */ /* 0x000fea0003800000 */
.L_x_12402:
[----:B------:R-:W2:Y:S01]  /*28870*/  LDL.LU R5, [R1+0x49c] ;  /* 0x00049c0001057983 */ /* 0x000ea20000300800 */
[----:B------:R-:W1:Y:S01]  /*28880*/  LDC R7, c[0x0][0x448] ;  /* 0x00011200ff077b82 */ /* 0x000e620000000800 */
[----:B------:R-:W-:Y:S01]  /*28890*/  ULDC.64 UR4, c[0x0][0x3d8] ;  /* 0x0000f60000047ab9 */ /* 0x000fe20000000a00 */
[----:B------:R-:W-:Y:S01]  /*288a0*/  ULDC.64 UR6, c[0x0][0x390] ;  /* 0x0000e40000067ab9 */ /* 0x000fe20000000a00 */
[----:B0-----:R-:W2:Y:S04]  /*288b0*/  LDL.LU.64 R2, [R1+0x4c0] ;  /* 0x0004c00001027983 */ /* 0x001ea80000300a00 */
[----:B------:R-:W3:Y:S04]  /*288c0*/  LDL.LU R0, [R1+0x4d0] ;  /* 0x0004d00001007983 */ /* 0x000ee80000300800 */
[----:B------:R-:W4:Y:S04]  /*288d0*/  LDL.LU R4, [R1+0x4ac] ;  /* 0x0004ac0001047983 */ /* 0x000f280000300800 */
[----:B------:R-:W5:Y:S01]  /*288e0*/  LDL.LU R8, [R1+0x498] ;  /* 0x0004980001087983 */ /* 0x000f620000300800 */
[----:B------:R-:W0:Y:S01]  /*288f0*/  S2R R9, SR_TID.X ;  /* 0x0000000000097919 */ /* 0x000e220000002100 */
[----:B-1----:R-:W-:Y:S01]  /*28900*/  ISETP.NE.AND P0, PT, R7, 0x1, PT ;  /* 0x000000010700780c */ /* 0x002fe20003f05270 */
[----:B--2---:R-:W-:-:S12]  /*28910*/  IMAD.MOV.U32 R3, RZ, RZ, R5 ;  /* 0x000000ffff037224 */ /* 0x004fd800078e0005 */
[----:B------:R-:W1:Y:S01]  /*28920*/  @P0 LDC R5, c[0x0][0x450] ;  /* 0x00011400ff050b82 */ /* 0x000e620000000800 */
[----:B------:R-:W-:-:S04]  /*28930*/  IMAD.WIDE.U32 R2, R17, UR4, R2 ;  /* 0x0000000411027c25 */ /* 0x000fc8000f8e0002 */
[----:B------:R-:W-:Y:S01]  /*28940*/  IMAD R3, R17, UR5, R3 ;  /* 0x0000000511037c24 */ /* 0x000fe2000f8e0203 */
[----:B------:R-:W-:Y:S02]  /*28950*/  ULDC.64 UR4, c[0x0][0x3e0] ;  /* 0x0000f80000047ab9 */ /* 0x000fe40000000a00 */
[----:B---3--:R-:W-:Y:S02]  /*28960*/  IMAD R0, R0, UR4, RZ ;  /* 0x0000000400007c24 */ /* 0x008fe4000f8e02ff */
[----:B----4-:R-:W-:-:S04]  /*28970*/  IMAD.WIDE.U32 R2, R4, UR4, R2 ;  /* 0x0000000404027c25 */ /* 0x010fc8000f8e0002 */
[----:B------:R-:W-:Y:S01]  /*28980*/  IMAD R0, R4, UR5, R0 ;  /* 0x0000000504007c24 */ /* 0x000fe2000f8e0200 */
[----:B------:R-:W-:Y:S01]  /*28990*/  ULDC.64 UR4, c[0x0][0x3d0] ;  /* 0x0000f40000047ab9 */ /* 0x000fe20000000a00 */
[----:B------:R-:W2:Y:S02]  /*289a0*/  @P0 LDC R4, c[0x0][0x44c] ;  /* 0x00011300ff040b82 */ /* 0x000ea40000000800 */
[----:B------:R-:W-:Y:S02]  /*289b0*/  IMAD.IADD R3, R3, 0x1, R0 ;  /* 0x0000000103037824 */ /* 0x000fe400078e0200 */
[----:B-----5:R-:W-:Y:S02]  /*289c0*/  IMAD.MOV.U32 R0, RZ, RZ, R8 ;  /* 0x000000ffff007224 */ /* 0x020fe400078e0008 */
[----:B--2---:R-:W-:-:S05]  /*289d0*/  @P0 IMAD.HI.U32 R4, R8, R4, RZ ;  /* 0x0000000408040227 */ /* 0x004fca00078e00ff */
[----:B-1----:R-:W-:-:S04]  /*289e0*/  @P0 SHF.R.U32.HI R0, RZ, R5, R4 ;  /* 0x00000005ff000219 */ /* 0x002fc80000011604 */
[--C-:B------:R-:W-:Y:S01]  /*289f0*/  SHF.R.S32.HI R4, RZ, 0x1f, R0.reuse ;  /* 0x0000001fff047819 */ /* 0x100fe20000011400 */
[----:B------:R-:W-:Y:S02]  /*28a00*/  IMAD.MOV R6, RZ, RZ, -R0 ;  /* 0x000000ffff067224 */ /* 0x000fe400078e0a00 */
[----:B------:R-:W-:-:S04]  /*28a10*/  IMAD.WIDE.U32 R2, R0, UR4, R2 ;  /* 0x0000000400027c25 */ /* 0x000fc8000f8e0002 */
[----:B------:R-:W-:Y:S02]  /*28a20*/  IMAD R4, R4, UR4, RZ ;  /* 0x0000000404047c24 */ /* 0x000fe4000f8e02ff */
[----:B------:R-:W-:Y:S02]  /*28a30*/  IMAD R6, R7, R6, R8 ;  /* 0x0000000607067224 */ /* 0x000fe400078e0208 */
[----:B------:R-:W-:Y:S01]  /*28a40*/  IMAD R0, R0, UR5, R4 ;  /* 0x0000000500007c24 */ /* 0x000fe2000f8e0204 */
[----:B------:R-:W-:Y:S01]  /*28a50*/  ULDC.64 UR4, c[0x0][0x3c8] ;  /* 0x0000f20000047ab9 */ /* 0x000fe20000000a00 */
[----:B0-----:R-:W-:Y:S02]  /*28a60*/  IMAD.SHL.U32 R8, R9, 0x8, RZ ;  /* 0x0000000809087824 */ /* 0x001fe400078e00ff */
[----:B------:R-:W-:Y:S01]  /*28a70*/  IMAD.IADD R3, R3, 0x1, R0 ;  /* 0x0000000103037824 */ /* 0x000fe200078e0200 */
[----:B------:R-:W-:Y:S01]  /*28a80*/  SHF.R.S32.HI R0, RZ, 0x1f, R6 ;  /* 0x0000001fff007819 */ /* 0x000fe20000011406 */
[----:B------:R-:W-:Y:S01]  /*28a90*/  IMAD.SHL.U32 R9, R9, 0x8, RZ ;  /* 0x0000000809097824 */ /* 0x000fe200078e00ff */
[----:B------:R-:W-:Y:S01]  /*28aa0*/  LOP3.LUT R8, R8, 0x38, RZ, 0xc0, !PT ;  /* 0x0000003808087812 */ /* 0x000fe200078ec0ff */
[----:B------:R-:W-:-:S03]  /*28ab0*/  IMAD.WIDE.U32 R4, R6, UR4, R2 ;  /* 0x0000000406047c25 */ /* 0x000fc6000f8e0002 */
[----:B------:R-:W-:Y:S01]  /*28ac0*/  LOP3.LUT R9, R9, 0x38, RZ, 0xc0, !PT ;  /* 0x0000003809097812 */ /* 0x000fe200078ec0ff */
[----:B------:R-:W-:Y:S01]  /*28ad0*/  IMAD R0, R0, UR4, RZ ;  /* 0x0000000400007c24 */ /* 0x000fe2000f8e02ff */
[----:B------:R-:W-:Y:S01]  /*28ae0*/  ULDC UR4, c[0x0][0x3b8] ;  /* 0x0000ee0000047ab9 */ /* 0x000fe20000000800 */
[----:B------:R-:W-:Y:S02]  /*28af0*/  LEA R2, P4, R4, UR6, 0x1 ;  /* 0x0000000604027c11 */ /* 0x000fe4000f8808ff */
[----:B------:R-:W-:Y:S01]  /*28b00*/  IMAD R6, R6, UR5, R0 ;  /* 0x0000000506067c24 */ /* 0x000fe2000f8e0200 */
[C---:B------:R-:W-:Y:S02]  /*28b10*/  LOP3.LUT R11, R9.reuse, 0x40, RZ, 0xfc, !PT ;  /* 0x00000040090b7812 */ /* 0x040fe400078efcff */
[----:B------:R-:W-:Y:S01]  /*28b20*/  LOP3.LUT R10, R9, 0x80, RZ, 0xfc, !PT ;  /* 0x00000080090a7812 */ /* 0x000fe200078efcff */
[----:B------:R-:W-:Y:S01]  /*28b30*/  IMAD.IADD R0, R5, 0x1, R6 ;  /* 0x0000000105007824 */ /* 0x000fe200078e0206 */
[----:B------:R-:W-:-:S02]  /*28b40*/  LOP3.LUT R9, R9, 0xc0, RZ, 0xfc, !PT ;  /* 0x000000c009097812 */ /* 0x000fc400078efcff */
[----:B------:R-:W-:Y:S02]  /*28b50*/  ISETP.GE.AND P3, PT, R8, UR4, PT ;  /* 0x0000000408007c0c */ /* 0x000fe4000bf66270 */
[----:B------:R-:W-:Y:S02]  /*28b60*/  ISETP.GE.AND P2, PT, R11, UR4, PT ;  /* 0x000000040b007c0c */ /* 0x000fe4000bf46270 */
[----:B------:R-:W-:Y:S02]  /*28b70*/  ISETP.GE.AND P1, PT, R10, UR4, PT ;  /* 0x000000040a007c0c */ /* 0x000fe4000bf26270 */
[----:B------:R-:W-:Y:S01]  /*28b80*/  ISETP.GE.AND P0, PT, R9, UR4, PT ;  /* 0x0000000409007c0c */ /* 0x000fe2000bf06270 */
[----:B------:R-:W-:Y:S01]  /*28b90*/  UMOV UR4, 0xffffffff ;  /* 0xffffffff00047882 */ /* 0x000fe20000000000 */
[----:B------:R-:W-:Y:S02]  /*28ba0*/  LEA.HI.X R0, R4, UR7, R0, 0x1, P4 ;  /* 0x0000000704007c11 */ /* 0x000fe4000a0f0c00 */
[----:B------:R-:W-:Y:S09]  /*28bb0*/  BRA.DIV UR4, `(.L_x_12404) ;  /* 0x0000005204c87947 */ /* 0x000ff2000b800000 */
[----:B------:R-:W2:Y:S04]  /*28bc0*/  LDL.LU R10, [R1+0x4a0] ;  /* 0x0004a000010a7983 */ /* 0x000ea80000300800 */
[----:B------:R-:W3:Y:S04]  /*28bd0*/  LDL.LU R5, [R1+0x494] ;  /* 0x0004940001057983 */ /* 0x000ee80000300800 */
[----:B------:R-:W4:Y:S04]  /*28be0*/  LDL.LU R4, [R1+0x4c8] ;  /* 0x0004c80001047983 */ /* 0x000f280000300800 */
[----:B------:R-:W5:Y:S04]  /*28bf0*/  LDL R9, [R1+0x480] ;  /* 0x0004800001097983 */ /* 0x000f680000100800 */
[----:B------:R-:W5:Y:S04]  /*28c00*/  LDL.LU R11, [R1+0x4cc] ;  /* 0x0004cc00010b7983 */ /* 0x000f680000300800 */
[----:B------:R-:W5:Y:S04]  /*28c10*/  LDL.LU R12, [R1+0x4d8] ;  /* 0x0004d800010c7983 */ /* 0x000f680000300800 */
[----:B------:R-:W-:Y:S01]  /*28c20*/  SHFL.IDX PT, R6, R0, 0x1, 0x181f ;  /* 0x00381f0000067f89 */ /* 0x000fe200000e0000 */
[----:B--2---:R-:W-:-:S03]  /*28c30*/  IMAD R3, R10, R7, RZ ;  /* 0x000000070a037224 */ /* 0x004fc600078e02ff */
[----:B------:R-:W2:Y:S02]  /*28c40*/  LDL.LU R10, [R1+0x4d4] ;  /* 0x0004d400010a7983 */ /* 0x000ea40000300800 */
[-C--:B---3--:R-:W-:Y:S02]  /*28c50*/  ISETP.GE.AND P5, PT, R5, R3.reuse, PT ;  /* 0x000000030500720c */ /* 0x088fe40003fa6270 */
[----:B------:R-:W0:Y:S01]  /*28c60*/  SHFL.IDX PT, R5, R2, RZ, 0x181f ;  /* 0x00181fff02057589 */ /* 0x000e2200000e0000 */
[----:B----4-:R-:W-:-:S03]  /*28c70*/  ISETP.GE.AND P4, PT, R4, R3, PT ;  /* 0x000000030400720c */ /* 0x010fc60003f86270 */
[----:B------:R-:W1:Y:S07]  /*28c80*/  SHFL.IDX PT, R4, R0, RZ, 0x181f ;  /* 0x00181fff00047589 */ /* 0x000e6e00000e0000 */
        /* <DEDUP_REMOVED lines=17> */
[----:B------:R-:W3:Y:S04]  /*28da0*/  LDL.LU R11, [R1+0x4dc] ;  /* 0x0004dc00010b7983 */ /* 0x000ee80000300800 */
        /* <DEDUP_REMOVED lines=47> */
.L_x_12544:
        /* <DEDUP_REMOVED lines=14> */
.L_x_12406:
[----:B------:R-:W-:Y:S05]  /*29180*/  BSYNC B0 ;  /* 0x0000000000007941 */ /* 0x000fea0003800000 */
.L_x_12405:
[----:B------:R-:W-:Y:S01]  /*29190*/  NOP ;  /* 0x0000000000007918 */ /* 0x000fe20000000000 */
[----:B------:R-:W-:-:S13]  /*291a0*/  PLOP3.LUT P0, PT, PT, PT, PT, 0x80, 0x0 ;  /* 0x000000000000781c */ /* 0x000fda0003f0f070 */
.L_x_12407:
        /* <DEDUP_REMOVED lines=18> */
.L_x_12545:
[----:B------:R-:W-:Y:S05]  /*292d0*/  BSYNC B0 ;  /* 0x0000000000007941 */ /* 0x000fea0003800000 */
.L_x_12408:
        /* <DEDUP_REMOVED lines=13> */
.L_x_12546:
[----:B------:R-:W-:Y:S05]  /*293b0*/  BSYNC B1 ;  /* 0x0000000000017941 */ /* 0x000fea0003800000 */
.L_x_12412:
        /* <DEDUP_REMOVED lines=9> */
.L_x_12415:
[----:B------:R-:W-:Y:S05]  /*29450*/  BSYNC B1 ;  /* 0x0000000000017941 */ /* 0x000fea0003800000 */
.L_x_12414:
        /* <DEDUP_REMOVED lines=12> */
.L_x_12416:
        /* <DEDUP_REMOVED lines=15> */
.L_x_12417:
        /* <DEDUP_REMOVED lines=15> */
.L_x_12418:
        /* <DEDUP_REMOVED lines=15> */
.L_x_12419:
        /* <DEDUP_REMOVED lines=10> */
.L_x_12411:
[----:B------:R-:W-:Y:S05]  /*29890*/  BSYNC B0 ;  /* 0x0000000000007941 */ /* 0x000fea0003800000 */
.L_x_12410:
        /* <DEDUP_REMOVED lines=8> */
[----:B------:R-:W5:Y:S04]  /*29920*/  LDL.LU R7, [R1+0x4f0] ;  /* 0x0004f00001077983 */ /* 0x000f680000300800 */
[----:B--2---:R-:W2:Y:S04]  /*29930*/  LDL.LU R6, [R1+0x4b8] ;  /* 0x0004b80001067983 */ /* 0x004ea80000300800 */
[----:B------:R-:W2:Y:S01]  /*29940*/  LDL.LU R4, [R1+0x4f4] ;  /* 0x0004f40001047983 */ /* 0x000ea20000300800 */
[----:B------:R-:W-:Y:S01]  /*29950*/  BSSY B2, `(.L_x_12422) ;  /* 0x00000ad000027945 */ /* 0x000fe20003800000 */
[----:B---3--:R-:W-:-:S04]  /*29960*/  VIADD R2, R9, 0x1 ;  /* 0x0000000109027836 */ /* 0x008fc80000000000 */
[----:B----4-:R-:W-:Y:S01]  /*29970*/  IMAD R2, R2, R8, RZ ;  /* 0x0000000802027224 */ /* 0x010fe200078e02ff */
[----:B------:R-:W-:Y:S02]  /*29980*/  LOP3.LUT R8, RZ, R5, RZ, 0x33, !PT ;  /* 0x00000005ff087212 */ /* 0x000fe400078e33ff */
[----:B-----5:R-:W-:Y:S02]  /*29990*/  LOP3.LUT R3, RZ, R7, RZ, 0x33, !PT ;  /* 0x00000007ff037212 */ /* 0x020fe400078e33ff */
[----:B------:R-:W-:-:S04]  /*299a0*/  LOP3.LUT R2, RZ, R2, RZ, 0x33, !PT ;  /* 0x00000002ff027212 */ /* 0x000fc800078e33ff */
[----:B--2---:R-:W-:Y:S02]  /*299b0*/  VIADDMNMX R2, R2, -R6, R3, !PT ;  /* 0x8000000602027246 */ /* 0x004fe40007800103 */
        /* <DEDUP_REMOVED lines=9> */
[----:B------:R-:W3:Y:S01]  /*29a50*/  LDL R5, [R1+0x490] ;  /* 0x0004900001057983 */ /* 0x000ee20000100800 */
[----:B------:R-:W-:-:S05]  /*29a60*/  VIADD R19, R19, 0x1 ;  /* 0x0000000113137836 */ /* 0x000fca0000000000 */
[----:B------:R-:W-:-:S04]  /*29a70*/  ISETP.NE.AND P0, PT, R19, 0x2, PT ;  /* 0x000000021300780c */ /* 0x000fc80003f05270 */
[----:B------:R-:W-:Y:S01]  /*29a80*/  SEL R2, RZ, 0x1, P0 ;  /* 0x00000001ff027807 */ /* 0x000fe20000000000 */
[----:B------:R-:W-:Y:S01]  /*29a90*/  BSSY B1, `(.L_x_12424) ;  /* 0x0000096000017945 */ /* 0x000fe20003800000 */
[----:B------:R-:W-:Y:S02]  /*29aa0*/  SEL R19, R19, RZ, P0 ;  /* 0x000000ff13137207 */ /* 0x000fe40000000000 */
[----:B--2---:R-:W-:-:S05]  /*29ab0*/  LOP3.LUT R9, R9, R2, RZ, 0x3c, !PT ;  /* 0x0000000209097212 */ /* 0x004fca00078e3cff */
[----:B------:R0:W-:Y:S01]  /*29ac0*/  STL [R1+0x484], R9 ;  /* 0x0004840901007387 */ /* 0x0001e20000100800 */
[----:B---3--:R-:W-:-:S13]  /*29ad0*/  LOP3.LUT P2, RZ, R5, 0x1, RZ, 0xc0, !PT ;  /* 0x0000000105ff7812 */ /* 0x008fda000784c0ff */
[----:B0-----:R-:W-:Y:S05]  /*29ae0*/  @!P2 BRA `(.L_x_12425) ;  /* 0x000000080040a947 */ /* 0x001fea0003800000 */
[----:B------:R-:W-:Y:S02]  /*29af0*/  ULDC.64 UR4, c[0x0][0x418] ;  /* 0x0001060000047ab9 */ /* 0x000fe40000000a00 */
        /* <DEDUP_REMOVED lines=22> */
.L_x_12426:
[----:B------:R-:W1:Y:S01]  /*29c60*/  S2R R2, SR_TID.X ;  /* 0x0000000000027919 */ /* 0x000e620000002100 */
[----:B0-----:R-:W-:Y:S01]  /*29c70*/  SHF.L.U32 R6, R9, 0x1f, RZ ;  /* 0x0000001f09067819 */ /* 0x001fe200000006ff */
[----:B------:R-:W-:Y:S01]  /*29c80*/  BSSY B3, `(.L_x_12427) ;  /* 0x0000006000037945 */ /* 0x000fe20003800000 */
[----:B-1----:R-:W-:Y:S01]  /*29c90*/  LOP3.LUT R3, R2, 0x7f, RZ, 0xc0, !PT ;  /* 0x0000007f02037812 */ /* 0x002fe200078ec0ff */
[----:B------:R-:W-:-:S03]  /*29ca0*/  IMAD R2, R19, 0x8, R18 ;  /* 0x0000000813027824 */ /* 0x000fc600078e0212 */
[----:B------:R-:W-:Y:S01]  /*29cb0*/  ISETP.NE.AND P1, PT, R3, RZ, PT ;  /* 0x000000ff0300720c */ /* 0x000fe20003f25270 */
[----:B------:R-:W0:Y:S02]  /*29cc0*/  SYNCS.PHASECHK.TRANS64.TRYWAIT P0, [R2+URZ+0x32440], R6 ;  /* 0x03244006020075a7 */ /* 0x000e24000800017f */
[----:B0-----:R-:W-:Y:S10]  /*29cd0*/  @!P0 BRA `(.L_x_12428) ;  /* 0x0000005000088947 */ /* 0x001ff40003800000 */
.L_x_12547:
[----:B------:R-:W-:Y:S05]  /*29ce0*/  BSYNC B3 ;  /* 0x0000000000037941 */ /* 0x000fea0003800000 */
.L_x_12427:
[----:B------:R-:W-:Y:S04]  /*29cf0*/  BSSY B3, `(.L_x_12429) ;  /* 0x0000009000037945 */ /* 0x000fe80003800000 */
[----:B------:R-:W-:Y:S05]  /*29d00*/  @P1 BRA `(.L_x_12430) ;  /* 0x00000000001c1947 */ /* 0x000fea0003800000 */
[----:B------:R-:W1:Y:S02]  /*29d10*/  S2R R3, SR_TID.X ;  /* 0x0000000000037919 */ /* 0x000e640000002100 */
[----:B-1----:R-:W-:Y:S01]  /*29d20*/  LOP3.LUT R5, R3, 0x1f, RZ, 0xc0, !PT ;  /* 0x0000001f03057812 */ /* 0x002fe200078ec0ff */
[----:B------:R-:W-:-:S03]  /*29d30*/  IMAD.MOV.U32 R3, RZ, RZ, 0x3000 ;  /* 0x00003000ff037424 */ /* 0x000fc600078e00ff */
[----:B------:R-:W-:Y:S01]  /*29d40*/  ISETP.NE.AND P0, PT, R5, RZ, PT ;  /* 0x000000ff0500720c */ /* 0x000fe20003f05270 */
[----:B------:R1:W-:-:S12]  /*29d50*/  SYNCS.ARRIVE.TRANS64 RZ, [R2+URZ+0x32430], R3 ;  /* 0x0324300302ff79a7 */ /* 0x0003d8000800003f */
[----:B-1----:R-:W-:Y:S05]  /*29d60*/  @!P0 BRA `(.L_x_12430) ;  /* 0x0000000000048947 */ /* 0x002fea0003800000 */
[----:B------:R-:W-:Y:S01]  /*29d70*/  BPT.TRAP 0x1 ;  /* 0x000000040000795c */ /* 0x000fe20000300000 */
.L_x_12430:
[----:B------:R-:W-:Y:S05]  /*29d80*/  BSYNC B3 ;  /* 0x0000000000037941 */ /* 0x000fea0003800000 */
.L_x_12429:
        /* <DEDUP_REMOVED lines=12> */
.L_x_12431:
        /* <DEDUP_REMOVED lines=13> */
.L_x_12548:
[----:B------:R-:W-:Y:S05]  /*29f20*/  BSYNC B3 ;  /* 0x0000000000037941 */ /* 0x000fea0003800000 */
.L_x_12432:
        /* <DEDUP_REMOVED lines=11> */
.L_x_12435:
[----:B------:R-:W-:Y:S05]  /*29fe0*/  BSYNC B3 ;  /* 0x0000000000037941 */ /* 0x000fea0003800000 */
.L_x_12434:
        /* <DEDUP_REMOVED lines=9> */
.L_x_12436:
        /* <DEDUP_REMOVED lines=15> */
.L_x_12437:
        /* <DEDUP_REMOVED lines=15> */
.L_x_12438:
        /* <DEDUP_REMOVED lines=15> */
.L_x_12439:
        /* <DEDUP_REMOVED lines=10> */
.L_x_12425:
[----:B------:R-:W-:Y:S05]  /*2a3f0*/  BSYNC B1 ;  /* 0x0000000000017941 */ /* 0x000fea0003800000 */
.L_x_12424:
[----:B------:R-:W2:Y:S02]  /*2a400*/  LDL.LU R5, [R1+0x4b4] ;  /* 0x0004b40001057983 */ /* 0x000ea40000300800 */
[----:B--2---:R-:W-:-:S07]  /*2a410*/  VIADD R0, R5, 0xfffffffd ;  /* 0xfffffffd05007836 */ /* 0x004fce0000000000 */
.L_x_12423:
[----:B------:R-:W-:Y:S05]  /*2a420*/  BSYNC B2 ;  /* 0x0000000000027941 */ /* 0x000fea0003800000 */
.L_x_12422:
[----:B------:R-:W-:-:S05]  /*2a430*/  VIADD R8, R8, 0xfffffffe ;  /* 0xfffffffe08087836 */ /* 0x000fca0000000000 */
[----:B------:R-:W-:-:S13]  /*2a440*/  ISETP.NE.AND P0, PT, R8, R4, PT ;  /* 0x000000040800720c */ /* 0x000fda0003f05270 */
[----:B------:R-:W-:Y:S05]  /*2a450*/  @!P0 BRA `(.L_x_12421) ;  /* 0x0000001000f88947 */ /* 0x000fea0003800000 */
.L_x_12472:
        /* <DEDUP_REMOVED lines=35> */
.L_x_12442:
[----:B------:R-:W0:Y:S01]  /*2a690*/  S2R R2, SR_TID.X ;  /* 0x0000000000027919 */ /* 0x000e220000002100 */
[----:B------:R-:W-:Y:S01]  /*2a6a0*/  SHF.L.U32 R3, R6, 0x1f, RZ ;  /* 0x0000001f06037819 */ /* 0x000fe200000006ff */
[----:B------:R-:W-:Y:S01]  /*2a6b0*/  BSSY B2, `(.L_x_12443) ;  /* 0x0000006000027945 */ /* 0x000fe20003800000 */
[----:B0-----:R-:W-:Y:S01]  /*2a6c0*/  LOP3.LUT R4, R2, 0x7f, RZ, 0xc0, !PT ;  /* 0x0000007f02047812 */ /* 0x001fe200078ec0ff */
[----:B------:R-:W-:-:S03]  /*2a6d0*/  IMAD R2, R7, 0x8, R18 ;  /* 0x0000000807027824 */ /* 0x000fc600078e0212 */
[----:B------:R-:W-:Y:S01]  /*2a6e0*/  ISETP.NE.AND P1, PT, R4, RZ, PT ;  /* 0x000000ff0400720c */ /* 0x000fe20003f25270 */
[----:B------:R-:W0:Y:S02]  /*2a6f0*/  SYNCS.PHASECHK.TRANS64.TRYWAIT P0, [R2+URZ+0x32440], R3 ;  /* 0x03244003020075a7 */ /* 0x000e24000800017f */
[----:B0-----:R-:W-:Y:S10]  /*2a700*/  @!P0 BRA `(.L_x_12444) ;  /* 0x0000004400a48947 */ /* 0x001ff40003800000 */
.L_x_12549:
[----:B------:R-:W-:Y:S05]  /*2a710*/  BSYNC B2 ;  /* 0x0000000000027941 */ /* 0x000fea0003800000 */
.L_x_12443:
        /* <DEDUP_REMOVED lines=9> */
.L_x_12446:
[----:B------:R-:W-:Y:S05]  /*2a7b0*/  BSYNC B2 ;  /* 0x0000000000027941 */ /* 0x000fea0003800000 */
.L_x_12445:
        /* <DEDUP_REMOVED lines=12> */
.L_x_12447:
        /* <DEDUP_REMOVED lines=13> */
.L_x_12550:
[----:B------:R-:W-:Y:S05]  /*2a950*/  BSYNC B2 ;  /* 0x0000000000027941 */ /* 0x000fea0003800000 */
.L_x_12448:
        /* <DEDUP_REMOVED lines=11> */
.L_x_12451:
[----:B------:R-:W-:Y:S05]  /*2aa10*/  BSYNC B2 ;  /* 0x0000000000027941 */ /* 0x000fea0003800000 */
.L_x_12450:
        /* <DEDUP_REMOVED lines=9> */
.L_x_12452:
        /* <DEDUP_REMOVED lines=15> */
.L_x_12453:
        /* <DEDUP_REMOVED lines=15> */
.L_x_12454:
        /* <DEDUP_REMOVED lines=15> */
.L_x_12455:
        /* <DEDUP_REMOVED lines=10> */
.L_x_12441:
[----:B------:R-:W-:Y:S05]  /*2ae20*/  BSYNC B1 ;  /* 0x0000000000017941 */ /* 0x000fea0003800000 */
.L_x_12440:
        /* <DEDUP_REMOVED lines=10> */
[----:B0-----:R-:W-:Y:S05]  /*2aed0*/  @!P2 BRA `(.L_x_12457) ;  /* 0x000000080044a947 */ /* 0x001fea0003800000 */
        /* <DEDUP_REMOVED lines=24> */
.L_x_12458:
[----:B------:R-:W0:Y:S01]  /*2b060*/  S2R R2, SR_TID.X ;  /* 0x0000000000027919 */ /* 0x000e220000002100 */
[----:B------:R-:W-:Y:S01]  /*2b070*/  IMAD R3, R19, 0x8, R18 ;  /* 0x0000000813037824 */ /* 0x000fe200078e0212 */
[----:B------:R-:W-:Y:S01]  /*2b080*/  BSSY B2, `(.L_x_12459) ;  /* 0x0000006000027945 */ /* 0x000fe20003800000 */
[----:B0-----:R-:W-:Y:S02]  /*2b090*/  LOP3.LUT R4, R2, 0x7f, RZ, 0xc0, !PT ;  /* 0x0000007f02047812 */ /* 0x001fe400078ec0ff */
[----:B------:R-:W-:Y:S02]  /*2b0a0*/  SHF.L.U32 R2, R8, 0x1f, RZ ;  /* 0x0000001f08027819 */ /* 0x000fe400000006ff */
[----:B------:R-:W-:Y:S02]  /*2b0b0*/  ISETP.NE.AND P1, PT, R4, RZ, PT ;  /* 0x000000ff0400720c */ /* 0x000fe40003f25270 */
[----:B------:R-:W0:Y:S02]  /*2b0c0*/  SYNCS.PHASECHK.TRANS64.TRYWAIT P0, [R3+URZ+0x32440], R2 ;  /* 0x03244002030075a7 */ /* 0x000e24000800017f */
[----:B0-----:R-:W-:Y:S09]  /*2b0d0*/  @!P0 BRA `(.L_x_12460) ;  /* 0x0000003c00588947 */ /* 0x001ff20003800000 */
.L_x_12551:
[----:B------:R-:W-:Y:S05]  /*2b0e0*/  BSYNC B2 ;  /* 0x0000000000027941 */ /* 0x000fea0003800000 */
.L_x_12459:
        /* <DEDUP_REMOVED lines=9> */
.L_x_12462:
[----:B------:R-:W-:Y:S05]  /*2b180*/  BSYNC B2 ;  /* 0x0000000000027941 */ /* 0x000fea0003800000 */
.L_x_12461:
        /* <DEDUP_REMOVED lines=12> */
.L_x_12463:
        /* <DEDUP_REMOVED lines=13> */
.L_x_12552:
[----:B------:R-:W-:Y:S05]  /*2b320*/  BSYNC B2 ;  /* 0x0000000000027941 */ /* 0x000fea0003800000 */
.L_x_12464:
        /* <DEDUP_REMOVED lines=11> */
.L_x_12467:
[----:B------:R-:W-:Y:S05]  /*2b3e0*/  BSYNC B2 ;  /* 0x0000000000027941 */ /* 0x000fea0003800000 */
.L_x_12466:
        /* <DEDUP_REMOVED lines=9> */
.L_x_12468:
        /* <DEDUP_REMOVED lines=15> */
.L_x_12469:
        /* <DEDUP_REMOVED lines=15> */
.L_x_12470:
        /* <DEDUP_REMOVED lines=15> */
.L_x_12471:
        /* <DEDUP_REMOVED lines=10> */
.L_x_12457:
[----:B------:R-:W-:Y:S05]  /*2b7f0*/  BSYNC B1 ;  /* 0x0000000000017941 */ /* 0x000fea0003800000 */
.L_x_12456:
[----:B------:R-:W2:Y:S01]  /*2b800*/  LDL R5, [R1+0x48c] ;  /* 0x00048c0001057983 */ /* 0x000ea20000100800 */
[----:B------:R-:W-:Y:S01]  /*2b810*/  VIADD R0, R0, 0xfffffffe ;  /* 0xfffffffe00007836 */ /* 0x000fe20000000000 */
[----:B--2---:R-:W-:-:S13]  /*2b820*/  ISETP.GT.AND P0, PT, R6, R5, PT ;  /* 0x000000050600720c */ /* 0x004fda0003f04270 */
[----:B------:R-:W-:Y:S05]  /*2b830*/  @P0 BRA `(.L_x_12472) ;  /* 0xffffffec00080947 */ /* 0x000fea000383ffff */
.L_x_12421:
[----:B------:R-:W-:Y:S05]  /*2b840*/  BSYNC B0 ;  /* 0x0000000000007941 */ /* 0x000fea0003800000 */
.L_x_12420:
[----:B------:R-:W0:Y:S02]  /*2b850*/  S2R R2, SR_TID.X ;  /* 0x0000000000027919 */ /* 0x000e240000002100 */
[----:B0-----:R-:W-:Y:S02]  /*2b860*/  LOP3.LUT R3, R2, 0x7f, RZ, 0xc0, !PT ;  /* 0x0000007f02037812 */ /* 0x001fe400078ec0ff */
        /* <DEDUP_REMOVED lines=9> */
[----:B------:R-:W1:Y:S01]  /*2b900*/  S2R R3, SR_LANEID ;  /* 0x0000000000037919 */ /* 0x000e620000000000 */
[----:B------:R-:W-:Y:S02]  /*2b910*/  VOTEU.ANY UR4, UPT, PT ;  /* 0x0000000000047886 */ /* 0x000fe400038e0100 */
[----:B------:R-:W1:Y:S08]  /*2b920*/  FLO.U32 R0, UR4 ;  /* 0x0000000400007d00 */ /* 0x000e7000080e0000 */
[----:B------:R-:W3:Y:S01]  /*2b930*/  POPC R5, UR4 ;  /* 0x0000000400057d09 */ /* 0x000ee20008000000 */
[----:B-1----:R-:W-:-:S02]  /*2b940*/  ISETP.EQ.U32.AND P1, PT, R0, R3, PT ;  /* 0x000000030000720c */ /* 0x002fc40003f22070 */
[----:B0-----:R-:W3:Y:S11]  /*2b950*/  LDC.64 R2, c[0x0][0xd60] ;  /* 0x00035800ff027b82 */ /* 0x001ef60000000a00 */
[----:B---3--:R-:W3:Y:S01]  /*2b960*/  @P1 ATOMG.E.ADD.STRONG.GPU PT, R3, desc[UR40][R2.64], R5 ;  /* 0x00000005020319a8 */ /* 0x008ee200081ee1e8 */
[----:B------:R-:W0:Y:S02]  /*2b970*/  S2R R4, SR_LTMASK ;  /* 0x0000000000047919 */ /* 0x000e240000003900 */
[----:B0-----:R-:W-:-:S04]  /*2b980*/  LOP3.LUT R4, R4, UR4, RZ, 0xc0, !PT ;  /* 0x0000000404047c12 */ /* 0x001fc8000f8ec0ff */
[----:B------:R-:W0:Y:S01]  /*2b990*/  POPC R7, R4 ;  /* 0x0000000400077309 */ /* 0x000e220000000000 */
[----:B---3--:R-:W0:Y:S02]  /*2b9a0*/  SHFL.IDX PT, R0, R3, R0, 0x1f ;  /* 0x00001f0003007589 */ /* 0x008e2400000e0000 */
[----:B0-----:R-:W-:-:S05]  /*2b9b0*/  IADD3 R0, R0, UR37, R7 ;  /* 0x0000002500007c10 */ /* 0x001fca000fffe007 */
[----:B------:R1:W-:Y:S02]  /*2b9c0*/  STL [R1+0x470], R0 ;  /* 0x0004700001007387 */ /* 0x0003e40000100800 */
.L_x_12474:
[----:B------:R-:W-:Y:S05]  /*2b9d0*/  BSYNC B0 ;  /* 0x0000000000007941 */ /* 0x000fea0003800000 */
.L_x_12473:
[----:B------:R-:W-:-:S07]  /*2b9e0*/  SEL R19, R19, RZ, P0 ;  /* 0x000000ff13137207 */ /* 0x000fce0000000000 */
.L_x_12386:
[----:B------:R-:W-:Y:S05]  /*2b9f0*/  BSYNC B7 ;  /* 0x0000000000077941 */ /* 0x000fea0003800000 */
.L_x_12384:
[----:B-1-3--:R-:W3:Y:S02]  /*2ba00*/  LDL R0, [R1+0x490] ;  /* 0x0004900001007983 */ /* 0x00aee40000100800 */
[----:B---3--:R-:W-:-:S13]  /*2ba10*/  LOP3.LUT P0, RZ, R0, 0x40, RZ, 0xc0, !PT ;  /* 0x0000004000ff7812 */ /* 0x008fda000780c0ff */
[----:B------:R-:W-:Y:S05]  /*2ba20*/  @!P0 BRA `(.L_x_12475) ;  /* 0x0000000000288947 */ /* 0x000fea0003800000 */
[----:B------:R-:W-:Y:S05]  /*2ba30*/  WARPSYNC.ALL ;  /* 0x0000000000007948 */ /* 0x000fea0003800000 */
[----:B------:R-:W1:Y:S08]  /*2ba40*/  S2UR UR5, SR_CgaCtaId ;  /* 0x00000000000579c3 */ /* 0x000e700000008800 */
[----:B------:R-:W-:Y:S06]  /*2ba50*/  BAR.SYNC.DEFER_BLOCKING 0x5, 0x180 ;  /* 0x0146000000007b1d */ /* 0x000fec0000010000 */
[----:B------:R-:W-:-:S02]  /*2ba60*/  UMOV UR4, 0x400 ;  /* 0x0000040000047882 */ /* 0x000fc40000000000 */
[----:B-1----:R-:W-:-:S06]  /*2ba70*/  ULEA UR4, UR5, UR4, 0x18 ;  /* 0x0000000405047291 */ /* 0x002fcc000f8ec03f */
[----:B------:R-:W-:-:S05]  /*2ba80*/  IMAD.U32 R18, RZ, RZ, UR4 ;  /* 0x00000004ff127e24 */ /* 0x000fca000f8e00ff */
[----:B0-2---:R-:W0:Y:S04]  /*2ba90*/  LDS.128 R4, [R18+0x324d0] ;  /* 0x0324d00012047984 */ /* 0x005e280000000c00 */
[----:B0-----:R1:W-:Y:S01]  /*2baa0*/  STL.128 [R1+0x470], R4 ;  /* 0x0004700401007387 */ /* 0x0013e20000100c00 */
[----:B------:R-:W-:Y:S06]  /*2bab0*/  BAR.ARV 0x4, 0x180 ;  /* 0x0106000000007b1d */ /* 0x000fec0000002000 */
[----:B------:R-:W-:Y:S05]  /*2bac0*/  BRA `(.L_x_12476) ;  /* 0x0000001000347947 */ /* 0x000fea0003800000 */
.L_x_12475:
[----:B------:R-:W1:Y:S01]  /*2bad0*/  S2R R0, SR_TID.X ;  /* 0x0000000000007919 */ /* 0x000e620000002100 */
[----:B------:R-:W-:Y:S01]  /*2bae0*/  UMOV UR4, 0xffffffff ;  /* 0xffffffff00047882 */ /* 0x000fe20000000000 */
[----:B-1----:R-:W-:-:S04]  /*2baf0*/  LOP3.LUT R16, R0, 0x1f, RZ, 0xc0, !PT ;  /* 0x0000001f00107812 */ /* 0x002fc800078ec0ff */
[----:B------:R-:W-:Y:S01]  /*2bb00*/  ISETP.NE.AND P0, PT, R16, 0x1f, PT ;  /* 0x0000001f1000780c */ /* 0x000fe20003f05270 */
[----:B------:R-:W-:-:S12]  /*2bb10*/  BRA.DIV UR4, `(.L_x_12477) ;  /* 0x0000003204f07947 */ /* 0x000fd8000b800000 */
[----:B0-----:R-:W3:Y:S01]  /*2bb20*/  LDL R4, [R1+0x47c] ;  /* 0x00047c0001047983 */ /* 0x001ee20000100800 */
[----:B------:R-:W-:-:S03]  /*2bb30*/  ULDC UR4, c[0x0][0xd3c] ;  /* 0x00034f0000047ab9 */ /* 0x000fc60000000800 */
[----:B------:R-:W4:Y:S01]  /*2bb40*/  LDL.LU R3, [R1+0x470] ;  /* 0x0004700001037983 */ /* 0x000f220000300800 */
[----:B---3--:R-:W-:-:S05]  /*2bb50*/  IMAD.IADD R0, R4, 0x1, R16 ;  /* 0x0000000104007824 */ /* 0x008fca00078e0210 */
[----:B------:R-:W-:Y:S01]  /*2bb60*/  ISETP.GE.OR P1, PT, R0, UR4, !P0 ;  /* 0x0000000400007c0c */ /* 0x000fe2000c726670 */
[----:B----4-:R-:W-:-:S12]  /*2bb70*/  IMAD.MOV.U32 R11, RZ, RZ, R3 ;  /* 0x000000ffff0b7224 */ /* 0x010fd800078e0003 */
[----:B------:R-:W0:Y:S08]  /*2bb80*/  @!P1 LDC.64 R2, c[0x0][0xd80] ;  /* 0x00036000ff029b82 */ /* 0x000e300000000a00 */
[----:B------:R-:W1:Y:S01]  /*2bb90*/  @!P1 LDC.64 R4, c[0x0][0xd78] ;  /* 0x00035e00ff049b82 */ /* 0x000e620000000a00 */
[----:B0-----:R-:W-:-:S05]  /*2bba0*/  @!P1 IMAD.WIDE R2, R0, 0x4, R2 ;  /* 0x0000000400029825 */ /* 0x001fca00078e0202 */
[----:B--2---:R1:W2:Y:S02]  /*2bbb0*/  @!P1 LDG.E R6, desc[UR40][R2.64] ;  /* 0x0000002802069981 */ /* 0x0042a4000c1e1900 */
        /* <DEDUP_REMOVED lines=9> */
[----:B------:R-:W-:-:S02]  /*2bc50*/  IMAD.MOV.U32 R8, RZ, RZ, RZ ;  /* 0x000000ffff087224 */ /* 0x000fc400078e00ff */
[----:B--2---:R-:W-:Y:S02]  /*2bc60*/  @!P1 IMAD.MOV.U32 R5, RZ, RZ, R6 ;  /* 0x000000ffff059224 */ /* 0x004fe400078e0006 */
[----:B------:R-:W-:Y:S02]  /*2bc70*/  IMAD.MOV.U32 R6, RZ, RZ, RZ ;  /* 0x000000ffff067224 */ /* 0x000fe400078e00ff */
        /* <DEDUP_REMOVED lines=19> */
.L_x_12562:
[----:B------:R-:W-:Y:S02]  /*2bdb0*/  ULDC UR4, c[0x0][0xd38] ;  /* 0x00034e0000047ab9 */ /* 0x000fe40000000800 */
[----:B------:R-:W-:-:S04]  /*2bdc0*/  IMAD.U32 R7, RZ, RZ, UR4 ;  /* 0x00000004ff077e24 */ /* 0x000fc8000f8e00ff */
[----:B-1----:R-:W-:-:S04]  /*2bdd0*/  IMAD R10, R10, R7, RZ ;  /* 0x000000070a0a7224 */ /* 0x002fc800078e02ff */
[----:B------:R-:W-:-:S05]  /*2bde0*/  IMAD.IADD R4, R9, 0x1, R10 ;  /* 0x0000000109047824 */ /* 0x000fca00078e020a */
[----:B------:R-:W-:-:S13]  /*2bdf0*/  ISETP.GT.AND P6, PT, R4, R0, PT ;  /* 0x000000000400720c */ /* 0x000fda0003fc4270 */
[----:B------:R-:W-:Y:S05]  /*2be00*/  @P6 BRA `(.L_x_12478) ;  /* 0x0000000000ac6947 */ /* 0x000fea0003800000 */
.L_x_12481:
        /* <DEDUP_REMOVED lines=37> */
.L_x_12570:
[----:B------:R-:W-:Y:S02]  /*2c060*/  ULDC UR4, c[0x0][0xd38] ;  /* 0x00034e0000047ab9 */ /* 0x000fe40000000800 */
[----:B------:R-:W-:-:S04]  /*2c070*/  IMAD.U32 R7, RZ, RZ, UR4 ;  /* 0x00000004ff077e24 */ /* 0x000fc8000f8e00ff */
[----:B-1----:R-:W-:-:S04]  /*2c080*/  IMAD R10, R10, R7, RZ ;  /* 0x000000070a0a7224 */ /* 0x002fc800078e02ff */
[----:B------:R-:W-:-:S05]  /*2c090*/  IMAD.IADD R4, R10, 0x1, R4 ;  /* 0x000000010a047824 */ /* 0x000fca00078e0204 */
[----:B------:R-:W-:-:S13]  /*2c0a0*/  ISETP.GT.AND P6, PT, R4, R0, PT ;  /* 0x000000000400720c */ /* 0x000fda0003fc4270 */
[----:B------:R-:W-:Y:S05]  /*2c0b0*/  @!P6 BRA `(.L_x_12481) ;  /* 0xfffffffc0054e947 */ /* 0x000fea000383ffff */
.L_x_12478:
        /* <DEDUP_REMOVED lines=12> */
.L_x_12575:
[----:B------:R-:W-:-:S13]  /*2c180*/  ISETP.NE.AND P0, PT, R3, RZ, PT ;  /* 0x000000ff0300720c */ /* 0x000fda0003f05270 */
[----:B------:R-:W-:Y:S05]  /*2c190*/  @!P0 BRA `(.L_x_12483) ;  /* 0x0000000000148947 */ /* 0x000fea0003800000 */
[----:B------:R-:W-:Y:S01]  /*2c1a0*/  UMOV UR4, 0xffffffff ;  /* 0xffffffff00047882 */ /* 0x000fe20000000000 */
[----:B---3--:R-:W-:Y:S02]  /*2c1b0*/  VIADD R9, R9, 0xffffffff ;  /* 0xffffffff09097836 */ /* 0x008fe40000000000 */
[----:B------:R-:W-:Y:S05]  /*2c1c0*/  BRA.DIV UR4, `(.L_x_12484) ;  /* 0x0000003604e47947 */ /* 0x000fea000b800000 */
[----:B0-----:R0:W2:Y:S02]  /*2c1d0*/  SHFL.IDX PT, R2, R2, R9, 0x1f ;  /* 0x00001f0902027589 */ /* 0x0010a400000e0000 */
.L_x_12578:
[----:B--2---:R-:W-:-:S07]  /*2c1e0*/  IMAD.MOV.U32 R8, RZ, RZ, R2 ;  /* 0x000000ffff087224 */ /* 0x004fce00078e0002 */
.L_x_12483:
        /* <DEDUP_REMOVED lines=62> */
.L_x_12485:
        /* <DEDUP_REMOVED lines=54> */
[----:B------:R-:W-:Y:S02]  /*2c930*/  ISETP.GE.AND P2, PT, R3, RZ, PT ;  /* 0x000000ff0300720c */ /* 0x000fe40003f46270 */
[----:B------:R-:W-:-:S05]  /*2c940*/  IADD3 R3, R8, 0x1000000, R0 ;  /* 0x0100000008037810 */ /* 0x000fca0007ffe000 */
[----:B------:R-:W-:-:S06]  /*2c950*/  @P0 VIADD R2, R2, 0x1 ;  /* 0x0000000102020836 */ /* 0x000fcc0000000000 */
[----:B------:R-:W-:Y:S01]  /*2c960*/  @!P2 IMAD.MOV R2, RZ, RZ, -R2 ;  /* 0x000000ffff02a224 */ /* 0x000fe200078e0a02 */
[----:B------:R-:W-:Y:S01]  /*2c970*/  @!P1 LOP3.LUT R2, RZ, R6, RZ, 0x33, !PT ;  /* 0x00000006ff029212 */ /* 0x000fe200078e33ff */
[----:B------:R-:W-:-:S04]  /*2c980*/  IMAD.MOV R6, RZ, RZ, -R6 ;  /* 0x000000ffff067224 */ /* 0x000fc800078e0a06 */
[----:B------:R-:W-:Y:S02]  /*2c990*/  IMAD R3, R2, R6, R3 ;  /* 0x0000000602037224 */ /* 0x000fe400078e0203 */
[----:B------:R-:W-:-:S03]  /*2c9a0*/  IMAD.MOV.U32 R0, RZ, RZ, R2 ;  /* 0x000000ffff007224 */ /* 0x000fc600078e0002 */
[----:B------:R1:W-:Y:S04]  /*2c9b0*/  STL [R1+0x478], R3 ;  /* 0x0004780301007387 */ /* 0x0003e80000100800 */
.L_x_12486:
[----:B-1----:R-:W-:-:S05]  /*2c9c0*/  LOP3.LUT R3, RZ, R0, RZ, 0x33, !PT ;  /* 0x00000000ff037212 */ /* 0x002fca00078e33ff */
[----:B------:R-:W-:-:S05]  /*2c9d0*/  IMAD.IADD R0, R4, 0x1, R3 ;  /* 0x0000000104007824 */ /* 0x000fca00078e0203 */
[----:B------:R2:W-:Y:S01]  /*2c9e0*/  STL [R1+0x474], R0 ;  /* 0x0004740001007387 */ /* 0x0005e20000100800 */
[----:B------:R-:W-:Y:S05]  /*2c9f0*/  BRA `(.L_x_12487) ;  /* 0x0000000000287947 */ /* 0x000fea0003800000 */
.L_x_12479:
        /* <DEDUP_REMOVED lines=10> */
.L_x_12487:
[----:B-1----:R-:W3:Y:S04]  /*2caa0*/  LDL R3, [R1+0x478] ;  /* 0x0004780001037983 */ /* 0x002ee80000100800 */
[----:B0-----:R-:W4:Y:S04]  /*2cab0*/  LDL R2, [R1+0x47c] ;  /* 0x00047c0001027983 */ /* 0x001f280000100800 */
[----:B------:R-:W5:Y:S04]  /*2cac0*/  LDL R4, [R1+0x470] ;  /* 0x0004700001047983 */ /* 0x000f680000100800 */
        /* <DEDUP_REMOVED lines=13> */
.L_x_12476:
[----:B------:R-:W2:Y:S01]  /*2cba0*/  LDL R0, [R1+0x47c] ;  /* 0x00047c0001007983 */ /* 0x000ea20000100800 */
[----:B------:R-:W-:Y:S02]  /*2cbb0*/  ULDC UR4, c[0x0][0xd3c] ;  /* 0x00034f0000047ab9 */ /* 0x000fe40000000800 */
[----:B--2---:R-:W-:-:S13]  /*2cbc0*/  ISETP.GE.AND P0, PT, R0, UR4, PT ;  /* 0x0000000400007c0c */ /* 0x004fda000bf06270 */
[----:B------:R-:W-:Y:S05]  /*2cbd0*/  @!P0 BRA `(.L_x_12488) ;  /* 0xffffff9400dc8947 */ /* 0x000fea000383ffff */
[----:B------:R-:W-:Y:S05]  /*2cbe0*/  BSYNC B8 ;  /* 0x0000000000087941 */ /* 0x000fea0003800000 */
.L_x_12370:
[----:B----4-:R-:W2:Y:S01]  /*2cbf0*/  LDL.LU R0, [R1+0x4e8] ;  /* 0x0004e80001007983 */ /* 0x010ea20000300800 */
[----:B------:R-:W-:Y:S01]  /*2cc00*/  BSSY B0, `(.L_x_12489) ;  /* 0x000000b000007945 */ /* 0x000fe20003800000 */
[----:B01-3--:R-:W0:Y:S01]  /*2cc10*/  S2R R5, SR_CgaCtaId ;  /* 0x0000000000057919 */ /* 0x00be220000008800 */
        /* <DEDUP_REMOVED lines=9> */
.L_x_12579:
[----:B------:R-:W-:Y:S05]  /*2ccb0*/  BSYNC B0 ;  /* 0x0000000000007941 */ /* 0x000fea0003800000 */
.L_x_12489:
[----:B------:R-:W-:-:S03]  /*2ccc0*/  UMOV UR4, 0xffffffff ;  /* 0xffffffff00047882 */ /* 0x000fc60000000000 */
[----:B------:R-:W-:Y:S05]  /*2ccd0*/  BRA.DIV UR4, `(.L_x_12491) ;  /* 0x0000002e04607947 */ /* 0x000fea000b800000 */
[----:B------:R-:W1:Y:S02]  /*2cce0*/  S2R R2, SR_TID.X ;  /* 0x0000000000027919 */ /* 0x000e640000002100 */
[----:B-1----:R-:W-:-:S04]  /*2ccf0*/  SHF.R.U32.HI R2, RZ, 0x5, R2 ;  /* 0x00000005ff027819 */ /* 0x002fc80000011602 */
[----:B------:R-:W-:-:S05]  /*2cd00*/  LOP3.LUT R2, R2, 0x3, RZ, 0xc0, !PT ;  /* 0x0000000302027812 */ /* 0x000fca00078ec0ff */
[----:B------:R1:W2:Y:S02]  /*2cd10*/  SHFL.IDX PT, R14, R2, RZ, 0x1f ;  /* 0x00001fff020e7589 */ /* 0x0002a400000e0000 */
.L_x_12582:
[----:B--2---:R-:W-:Y:S01]  /*2cd20*/  ISETP.NE.AND P0, PT, R14, RZ, PT ;  /* 0x000000ff0e00720c */ /* 0x004fe20003f05270 */
[----:B------:R-:W-:-:S12]  /*2cd30*/  BSSY B0, `(.L_x_12492) ;  /* 0x0000025000007945 */ /* 0x000fd80003800000 */
[----:B------:R-:W-:Y:S05]  /*2cd40*/  @P0 BRA `(.L_x_12493) ;  /* 0x00000000008c0947 */ /* 0x000fea0003800000 */
[----:B------:R-:W-:-:S03]  /*2cd50*/  UMOV UR4, 0xffffffff ;  /* 0xffffffff00047882 */ /* 0x000fc60000000000 */
[----:B------:R-:W-:Y:S05]  /*2cd60*/  BRA.DIV UR4, `(.L_x_12494) ;  /* 0x0000002e04707947 */ /* 0x000fea000b800000 */
[----:B------:R-:W-:-:S13]  /*2cd70*/  ELECT P6, URZ, PT ;  /* 0x00000000003f782f */ /* 0x000fda00038c0000 */
.L_x_12585:
[----:B------:R-:W-:Y:S05]  /*2cd80*/  @!P6 BRA `(.L_x_12493) ;  /* 0x00000000007ce947 */ /* 0x000fea0003800000 */
[----:B------:R-:W-:-:S06]  /*2cd90*/  ULOP3.LUT UR4, UR36, 0x2, URZ, 0xfc, !UPT ;  /* 0x0000000224047892 */ /* 0x000fcc000f8efc3f */
[----:B-1----:R-:W-:-:S05]  /*2cda0*/  IMAD.U32 R2, RZ, RZ, UR4 ;  /* 0x00000004ff027e24 */ /* 0x002fca000f8e00ff */
[----:B------:R-:W-:-:S13]  /*2cdb0*/  ISETP.NE.AND P2, PT, R2, 0x3, PT ;  /* 0x000000030200780c */ /* 0x000fda0003f45270 */
[----:B------:R-:W-:Y:S05]  /*2cdc0*/  @!P2 BRA `(.L_x_12495) ;  /* 0x000000000004a947 */ /* 0x000fea0003800000 */
[----:B------:R-:W-:Y:S01]  /*2cdd0*/  BPT.TRAP 0x1 ;  /* 0x000000040000795c */ /* 0x000fe20000300000 */
.L_x_12495:
        /* <DEDUP_REMOVED lines=13> */
.L_x_12586:
[----:B------:R-:W1:Y:S02]  /*2ceb0*/  SYNCS.PHASECHK.TRANS64.TRYWAIT P0, [R7+URZ], R2 ;  /* 0x00000002070075a7 */ /* 0x000e64000800017f */
[----:B-1----:R-:W-:Y:S05]  /*2cec0*/  @!P0 BRA `(.L_x_12497) ;  /* 0x0000002c004c8947 */ /* 0x002fea0003800000 */
.L_x_12587:
[----:B------:R-:W-:Y:S05]  /*2ced0*/  @!P2 BRA `(.L_x_12498) ;  /* 0x000000000004a947 */ /* 0x000fea0003800000 */
[----:B------:R-:W-:Y:S01]  /*2cee0*/  BPT.TRAP 0x1 ;  /* 0x000000040000795c */ /* 0x000fe20000300000 */
.L_x_12498:
[----:B------:R-:W-:-:S04]  /*2cef0*/  VIADD R0, R0, 0x32460 ;  /* 0x0003246000007836 */ /* 0x000fc80000000000 */
[----:B------:R-:W-:-:S04]  /*2cf00*/  IMAD R4, R19, 0x8, R0 ;  /* 0x0000000813047824 */ /* 0x000fc800078e0200 */
[----:B------:R-:W2:Y:S02]  /*2cf10*/  SYNCS.PHASECHK.TRANS64.TRYWAIT P0, [R4+URZ], R5 ;  /* 0x00000005040075a7 */ /* 0x000ea4000800017f */
[----:B--2---:R-:W-:Y:S05]  /*2cf20*/  @!P0 BRA `(.L_x_12499) ;  /* 0x0000002c00488947 */ /* 0x004fea0003800000 */
.L_x_12588:
[----:B------:R-:W-:-:S07]  /*2cf30*/  IMAD R3, R3, 0x8, R0 ;  /* 0x0000000803037824 */ /* 0x000fce00078e0200 */
.L_x_12500:
[----:B---3--:R3:W4:Y:S02]  /*2cf40*/  SYNCS.PHASECHK.TRANS64.TRYWAIT P0, [R3+URZ], R2 ;  /* 0x00000002030075a7 */ /* 0x008724000800017f */
[----:B----4-:R-:W-:Y:S05]  /*2cf50*/  @!P0 NANOSLEEP.SYNCS 0x989680 ;  /* 0x009896800000895d */ /* 0x010fea0003900000 */
[----:B------:R-:W4:Y:S02]  /*2cf60*/  @!P0 SYNCS.PHASECHK.TRANS64 P0, [R3+URZ], R2 ;  /* 0x00000002030085a7 */ /* 0x000f24000800007f */
[----:B----4-:R-:W-:Y:S05]  /*2cf70*/  @!P0 BRA `(.L_x_12500) ;  /* 0xfffffffc00f08947 */ /* 0x010fea000383ffff */
.L_x_12493:
[----:B------:R-:W-:Y:S05]  /*2cf80*/  BSYNC B0 ;  /* 0x0000000000007941 */ /* 0x000fea0003800000 */
.L_x_12492:
[----:B------:R-:W-:Y:S05]  /*2cf90*/  EXIT ;  /* 0x000000000000794d */ /* 0x000fea0003800000 */
.L_x_12250:
[----:B0-----:R0:W1:Y:S02]  /*2cfa0*/  SYNCS.PHASECHK.TRANS64.TRYWAIT P0, [R72+URZ+0x32400], R11 ;  /* 0x0324000b480075a7 */ /* 0x001064000800017f */
[----:B-1----:R-:W-:Y:S05]  /*2cfb0*/  @!P0 NANOSLEEP.SYNCS 0x989680 ;  /* 0x009896800000895d */ /* 0x002fea0003900000 */
[----:B------:R-:W1:Y:S02]  /*2cfc0*/  @!P0 SYNCS.PHASECHK.TRANS64 P0, [R72+URZ+0x32400], R11 ;  /* 0x0324000b480085a7 */ /* 0x000e64000800007f */
[----:B-1----:R-:W-:Y:S05]  /*2cfd0*/  @!P0 BRA `(.L_x_12250) ;  /* 0xfffffffc00f08947 */ /* 0x002fea000383ffff */
[----:B------:R-:W-:Y:S05]  /*2cfe0*/  BRA `(.L_x_12501) ;  /* 0xfffffd5c00847947 */ /* 0x000fea000383ffff */
.L_x_12257:
[----:B-1----:R1:W2:Y:S02]  /*2cff0*/  SYNCS.PHASECHK.TRANS64.TRYWAIT P0, [R10+URZ], R11 ;  /* 0x0000000b0a0075a7 */ /* 0x0022a4000800017f */
[----:B--2---:R-:W-:Y:S05]  /*2d000*/  @!P0 NANOSLEEP.SYNCS 0x989680 ;  /* 0x009896800000895d */ /* 0x004fea0003900000 */
[----:B------:R-:W2:Y:S02]  /*2d010*/  @!P0 SYNCS.PHASECHK.TRANS64 P0, [R10+URZ], R11 ;  /* 0x0000000b0a0085a7 */ /* 0x000ea4000800007f */
[----:B--2---:R-:W-:Y:S05]  /*2d020*/  @!P0 BRA `(.L_x_12257) ;  /* 0xfffffffc00f08947 */ /* 0x004fea000383ffff */
[----:B------:R-:W-:Y:S05]  /*2d030*/  BRA `(.L_x_12256) ;  /* 0xfffffd6000ac7947 */ /* 0x000fea000383ffff */
.L_x_12259:
[----:B0-----:R0:W1:Y:S02]  /*2d040*/  SYNCS.PHASECHK.TRANS64.TRYWAIT P0, [R72+URZ+0x32410], R11 ;  /* 0x0324100b480075a7 */ /* 0x001064000800017f */
[----:B-1----:R-:W-:Y:S05]  /*2d050*/  @!P0 NANOSLEEP.SYNCS 0x989680 ;  /* 0x009896800000895d */ /* 0x002fea0003900000 */
[----:B------:R-:W1:Y:S02]  /*2d060*/  @!P0 SYNCS.PHASECHK.TRANS64 P0, [R72+URZ+0x32410], R11 ;  /* 0x0324100b480085a7 */ /* 0x000e64000800007f */
[----:B-1----:R-:W-:Y:S05]  /*2d070*/  @!P0 BRA `(.L_x_12259) ;  /* 0xfffffffc00f08947 */ /* 0x002fea000383ffff */
[----:B------:R-:W-:Y:S05]  /*2d080*/  BRA `(.L_x_12502) ;  /* 0xfffffd6400847947 */ /* 0x000fea000383ffff */
.L_x_12266:
[----:B-1----:R1:W2:Y:S02]  /*2d090*/  SYNCS.PHASECHK.TRANS64.TRYWAIT P0, [R10+URZ], R11 ;  /* 0x0000000b0a0075a7 */ /* 0x0022a4000800017f */
[----:B--2---:R-:W-:Y:S05]  /*2d0a0*/  @!P0 NANOSLEEP.SYNCS 0x989680 ;  /* 0x009896800000895d */ /* 0x004fea0003900000 */
[----:B------:R-:W2:Y:S02]  /*2d0b0*/  @!P0 SYNCS.PHASECHK.TRANS64 P0, [R10+URZ], R11 ;  /* 0x0000000b0a0085a7 */ /* 0x000ea4000800007f */
[----:B--2---:R-:W-:Y:S05]  /*2d0c0*/  @!P0 BRA `(.L_x_12266) ;  /* 0xfffffffc00f08947 */ /* 0x004fea000383ffff */
[----:B------:R-:W-:Y:S05]  /*2d0d0*/  BRA `(.L_x_12265) ;  /* 0xfffffd6400c87947 */ /* 0x000fea000383ffff */
.L_x_12297:
[----:B0-----:R0:W1:Y:S02]  /*2d0e0*/  SYNCS.PHASECHK.TRANS64.TRYWAIT P2, [R0+URZ], R3 ;  /* 0x00000003000075a7 */ /* 0x001064000804017f */
[----:B-1----:R-:W-:Y:S05]  /*2d0f0*/  @!P2 NANOSLEEP.SYNCS 0x989680 ;  /* 0x009896800000a95d */ /* 0x002fea0003900000 */
[----:B------:R-:W1:Y:S02]  /*2d100*/  @!P2 SYNCS.PHASECHK.TRANS64 P2, [R0+URZ], R3 ;  /* 0x000000030000a5a7 */ /* 0x000e64000804007f */
[----:B-1----:R-:W-:Y:S05]  /*2d110*/  @!P2 BRA `(.L_x_12297) ;  /* 0xfffffffc00f0a947 */ /* 0x002fea000383ffff */
[----:B------:R-:W-:Y:S05]  /*2d120*/  BRA `(.L_x_12296) ;  /* 0xfffffdd000f47947 */ /* 0x000fea000383ffff */
.L_x_12304:
[----:B-1----:R1:W2:Y:S02]  /*2d130*/  SYNCS.PHASECHK.TRANS64.TRYWAIT P2, [R4+URZ], R5 ;  /* 0x00000005040075a7 */ /* 0x0022a4000804017f */
[----:B--2---:R-:W-:Y:S05]  /*2d140*/  @!P2 NANOSLEEP.SYNCS 0x989680 ;  /* 0x009896800000a95d */ /* 0x004fea0003900000 */
[----:B------:R-:W2:Y:S02]  /*2d150*/  @!P2 SYNCS.PHASECHK.TRANS64 P2, [R4+URZ], R5 ;  /* 0x000000050400a5a7 */ /* 0x000ea4000804007f */
[----:B--2---:R-:W-:Y:S05]  /*2d160*/  @!P2 BRA `(.L_x_12304) ;  /* 0xfffffffc00f0a947 */ /* 0x004fea000383ffff */
[----:B------:R-:W-:Y:S05]  /*2d170*/  BRA `(.L_x_12303) ;  /* 0xfffffdd800187947 */ /* 0x000fea000383ffff */
.L_x_12315:
[----:B-1----:R1:W2:Y:S02]  /*2d180*/  SYNCS.PHASECHK.TRANS64.TRYWAIT P1, [R0+URZ], R7 ;  /* 0x00000007000075a7 */ /* 0x0022a4000802017f */
[----:B--2---:R-:W-:Y:S05]  /*2d190*/  @!P1 NANOSLEEP.SYNCS 0x989680 ;  /* 0x009896800000995d */ /* 0x004fea0003900000 */
[----:B------:R-:W2:Y:S02]  /*2d1a0*/  @!P1 SYNCS.PHASECHK.TRANS64 P1, [R0+URZ], R7 ;  /* 0x00000007000095a7 */ /* 0x000ea4000802007f */
[----:B--2---:R-:W-:Y:S05]  /*2d1b0*/  @!P1 BRA `(.L_x_12315) ;  /* 0xfffffffc00f09947 */ /* 0x004fea000383ffff */
[----:B------:R-:W-:Y:S05]  /*2d1c0*/  BRA `(.L_x_12314) ;  /* 0xfffffe7000747947 */ /* 0x000fea000383ffff */
.L_x_12322:
[----:B--2---:R2:W3:Y:S02]  /*2d1d0*/  SYNCS.PHASECHK.TRANS64.TRYWAIT P1, [R4+URZ], R5 ;  /* 0x00000005040075a7 */ /* 0x0044e4000802017f */
[----:B---3--:R-:W-:Y:S05]  /*2d1e0*/  @!P1 NANOSLEEP.SYNCS 0x989680 ;  /* 0x009896800000995d */ /* 0x008fea0003900000 */
[----:B------:R-:W3:Y:S02]  /*2d1f0*/  @!P1 SYNCS.PHASECHK.TRANS64 P1, [R4+URZ], R5 ;  /* 0x00000005040095a7 */ /* 0x000ee4000802007f */
[----:B---3--:R-:W-:Y:S05]  /*2d200*/  @!P1 BRA `(.L_x_12322) ;  /* 0xfffffffc00f09947 */ /* 0x008fea000383ffff */
[----:B------:R-:W-:Y:S05]  /*2d210*/  BRA `(.L_x_12321) ;  /* 0xfffffe7400987947 */ /* 0x000fea000383ffff */
.L_x_12392:
[----:B0-----:R-:W0:Y:S01]  /*2d220*/  S2R R4, SR_TID.X ;  /* 0x0000000000047919 */ /* 0x001e220000002100 */
[----:B------:R-:W-:Y:S01]  /*2d230*/  BSSY B0, `(.L_x_12503) ;  /* 0x000000a000007945 */ /* 0x000fe20003800000 */
[----:B------:R-:W-:Y:S02]  /*2d240*/  IMAD.MOV.U32 R12, RZ, RZ, RZ ;  /* 0x000000ffff0c7224 */ /* 0x000fe400078e00ff */
[----:B------:R-:W-:Y:S02]  /*2d250*/  IMAD.MOV.U32 R11, RZ, RZ, 0x1f ;  /* 0x0000001fff0b7424 */ /* 0x000fe400078e00ff */
[----:B------:R-:W-:Y:S01]  /*2d260*/  IMAD.MOV.U32 R15, RZ, RZ, -0x1 ;  /* 0xffffffffff0f7424 */ /* 0x000fe200078e00ff */
[----:B0-----:R-:W-:-:S04]  /*2d270*/  SHF.R.U32.HI R4, RZ, 0x5, R4 ;  /* 0x00000005ff047819 */ /* 0x001fc80000011604 */
[----:B------:R-:W-:-:S05]  /*2d280*/  LOP3.LUT R4, R4, 0x3, RZ, 0xc0, !PT ;  /* 0x0000000304047812 */ /* 0x000fca00078ec0ff */
[----:B------:R-:W-:-:S07]  /*2d290*/  IMAD.MOV.U32 R13, RZ, RZ, R4 ;  /* 0x000000ffff0d7224 */ /* 0x000fce00078e0004 */
[----:B-1----:R-:W-:Y:S05]  /*2d2a0*/  WARPSYNC.COLLECTIVE R15, `(.L_x_12504) ;  /* 0x000000000f087348 */ /* 0x002fea0003c00000 */
[----:B------:R0:W2:Y:S02]  /*2d2b0*/  SHFL.IDX P6, R14, R13, R12, R11 ;  /* 0x0000000c0d0e7389 */ /* 0x0000a400000c000b */
[----:B012---:R-:W-:Y:S01]  /*2d2c0*/  ENDCOLLECTIVE ;  /* 0x000000000000791b */ /* 0x007fe20003800000 */
.L_x_12504:
[----:B------:R-:W-:Y:S05]  /*2d2d0*/  BSYNC B0 ;  /* 0x0000000000007941 */ /* 0x000fea0003800000 */
.L_x_12503:
[----:B------:R-:W-:Y:S05]  /*2d2e0*/  BRA `(.L_x_12505) ;  /* 0xffffffa000a87947 */ /* 0x000fea000383ffff */
.L_x_12394:
[----:B------:R-:W-:Y:S01]  /*2d2f0*/  BSSY B0, `(.L_x_12506) ;  /* 0x0000006000007945 */ /* 0x000fe20003800000 */
[----:B------:R-:W-:-:S07]  /*2d300*/  IMAD.MOV.U32 R15, RZ, RZ, -0x1 ;  /* 0xffffffffff0f7424 */ /* 0x000fce00078e00ff */
[----:B01----:R-:W-:Y:S05]  /*2d310*/  WARPSYNC.COLLECTIVE R15, `(.L_x_12507) ;  /* 0x000000000f0c7348 */ /* 0x003fea0003c00000 */
[----:B------:R-:W-:Y:S02]  /*2d320*/  ELECT P6, UR62, PT ;  /* 0x00000000003e782f */ /* 0x000fe400038c0000 */
[----:B------:R-:W-:Y:S01]  /*2d330*/  MOV R14, UR62 ;  /* 0x0000003e000e7c02 */ /* 0x000fe20008000f00 */
[----:B01----:R-:W-:Y:S10]  /*2d340*/  ENDCOLLECTIVE ;  /* 0x000000000000791b */ /* 0x003ff40003800000 */
.L_x_12507:
[----:B------:R-:W-:Y:S05]  /*2d350*/  BSYNC B0 ;  /* 0x0000000000007941 */ /* 0x000fea0003800000 */
.L_x_12506:
[----:B------:R-:W-:Y:S05]  /*2d360*/  BRA `(.L_x_12508) ;  /* 0xffffffa000b47947 */ /* 0x000fea000383ffff */
.L_x_12396:
[----:B0-----:R0:W2:Y:S02]  /*2d370*/  SYNCS.PHASECHK.TRANS64.TRYWAIT P0, [R0+URZ+0x32440], R2 ;  /* 0x03244002000075a7 */ /* 0x0010a4000800017f */
[----:B--2---:R-:W-:Y:S05]  /*2d380*/  @!P0 NANOSLEEP.SYNCS 0x989680 ;  /* 0x009896800000895d */ /* 0x004fea0003900000 */
[----:B------:R-:W2:Y:S02]  /*2d390*/  @!P0 SYNCS.PHASECHK.TRANS64 P0, [R0+URZ+0x32440], R2 ;  /* 0x03244002000085a7 */ /* 0x000ea4000800007f */
[----:B--2---:R-:W-:Y:S05]  /*2d3a0*/  @!P0 BRA `(.L_x_12396) ;  /* 0xfffffffc00f08947 */ /* 0x004fea000383ffff */
[----:B------:R-:W-:Y:S05]  /*2d3b0*/  BRA `(.L_x_12509) ;  /* 0xffffffa400147947 */ /* 0x000fea000383ffff */
.L_x_12400:
        /* <DEDUP_REMOVED lines=10> */
.L_x_12510:
[----:B------:R0:W-:Y:S01]  /*2d460*/  STL [R1+0x494], R10 ;  /* 0x0004940a01007387 */ /* 0x0001e20000100800 */
[----:B------:R-:W-:Y:S02]  /*2d470*/  IMAD.MOV.U32 R13, RZ, RZ, R3 ;  /* 0x000000ffff0d7224 */ /* 0x000fe400078e0003 */
[----:B------:R-:W-:-:S07]  /*2d480*/  IMAD.MOV.U32 R4, RZ, RZ, R14 ;  /* 0x000000ffff047224 */ /* 0x000fce00078e000e */
[----:B0-----:R-:W-:Y:S05]  /*2d490*/  WARPSYNC.COLLECTIVE R15, `(.L_x_12511) ;  /* 0x000000000f087348 */ /* 0x001fea0003c00000 */
[----:B------:R1:W2:Y:S02]  /*2d4a0*/  SHFL.IDX P6, R14, R13, R12, R11 ;  /* 0x0000000c0d0e7389 */ /* 0x0002a400000c000b */
[----:B012---:R-:W-:Y:S01]  /*2d4b0*/  ENDCOLLECTIVE ;  /* 0x000000000000791b */ /* 0x007fe20003800000 */
.L_x_12511:
[----:B------:R-:W-:Y:S02]  /*2d4c0*/  IMAD.MOV.U32 R13, RZ, RZ, R0 ;  /* 0x000000ffff0d7224 */ /* 0x000fe400078e0000 */
[----:B------:R-:W-:Y:S02]  /*2d4d0*/  IMAD.MOV.U32 R12, RZ, RZ, 0x1 ;  /* 0x00000001ff0c7424 */ /* 0x000fe400078e00ff */
[----:B------:R-:W-:-:S07]  /*2d4e0*/  IMAD.MOV.U32 R5, RZ, RZ, R14 ;  /* 0x000000ffff057224 */ /* 0x000fce00078e000e */
[----:B------:R-:W-:Y:S05]  /*2d4f0*/  WARPSYNC.COLLECTIVE R15, `(.L_x_12512) ;  /* 0x000000000f087348 */ /* 0x000fea0003c00000 */
[----:B------:R0:W1:Y:S02]  /*2d500*/  SHFL.IDX P6, R14, R13, R12, R11 ;  /* 0x0000000c0d0e7389 */ /* 0x00006400000c000b */
[----:B01----:R-:W-:Y:S01]  /*2d510*/  ENDCOLLECTIVE ;  /* 0x000000000000791b */ /* 0x003fe20003800000 */
.L_x_12512:
[----:B------:R-:W-:Y:S02]  /*2d520*/  IMAD.MOV.U32 R13, RZ, RZ, R3 ;  /* 0x000000ffff0d7224 */ /* 0x000fe400078e0003 */
[----:B------:R-:W-:Y:S02]  /*2d530*/  IMAD R2, R2, R7, RZ ;  /* 0x0000000702027224 */ /* 0x000fe400078e02ff */
[----:B------:R-:W-:-:S07]  /*2d540*/  IMAD.MOV.U32 R7, RZ, RZ, R14 ;  /* 0x000000ffff077224 */ /* 0x000fce00078e000e */
[----:B------:R-:W-:Y:S05]  /*2d550*/  WARPSYNC.COLLECTIVE R15, `(.L_x_12513) ;  /* 0x000000000f087348 */ /* 0x000fea0003c00000 */
[----:B------:R0:W1:Y:S02]  /*2d560*/  SHFL.IDX P6, R14, R13, R12, R11 ;  /* 0x0000000c0d0e7389 */ /* 0x00006400000c000b */
[----:B01----:R-:W-:Y:S01]  /*2d570*/  ENDCOLLECTIVE ;  /* 0x000000000000791b */ /* 0x003fe20003800000 */
.L_x_12513:
[----:B------:R-:W-:-:S13]  /*2d580*/  ISETP.GE.AND P1, PT, R10, R2, PT ;  /* 0x000000020a00720c */ /* 0x000fda0003f26270 */
[----:B------:R-:W-:Y:S01]  /*2d590*/  @!P1 LEA R5, P3, R9, R5, 0x1 ;  /* 0x0000000509059211 */ /* 0x000fe200078608ff */
[----:B------:R-:W-:Y:S02]  /*2d5a0*/  IMAD.MOV.U32 R13, RZ, RZ, R0 ;  /* 0x000000ffff0d7224 */ /* 0x000fe400078e0000 */
[----:B------:R-:W-:Y:S02]  /*2d5b0*/  IMAD.MOV.U32 R12, RZ, RZ, 0x2 ;  /* 0x00000002ff0c7424 */ /* 0x000fe400078e00ff */
[----:B------:R-:W-:-:S05]  /*2d5c0*/  @!P1 IMAD.X R4, RZ, RZ, R4, P3 ;  /* 0x000000ffff049224 */ /* 0x000fca00018e0604 */
[----:B------:R-:W-:Y:S01]  /*2d5d0*/  @!P1 LOP3.LUT R5, R5, R4, RZ, 0x3c, !PT ;  /* 0x0000000405059212 */ /* 0x000fe200078e3cff */
[----:B------:R-:W-:-:S07]  /*2d5e0*/  IMAD.MOV.U32 R6, RZ, RZ, R14 ;  /* 0x000000ffff067224 */ /* 0x000fce00078e000e */
[----:B------:R-:W-:Y:S05]  /*2d5f0*/  WARPSYNC.COLLECTIVE R15, `(.L_x_12514) ;  /* 0x000000000f087348 */ /* 0x000fea0003c00000 */
[----:B------:R0:W1:Y:S02]  /*2d600*/  SHFL.IDX P6, R14, R13, R12, R11 ;  /* 0x0000000c0d0e7389 */ /* 0x00006400000c000b */
[----:B01----:R-:W-:Y:S01]  /*2d610*/  ENDCOLLECTIVE ;  /* 0x000000000000791b */ /* 0x003fe20003800000 */
.L_x_12514:
        /* <DEDUP_REMOVED lines=15> */
.L_x_12515:
        /* <DEDUP_REMOVED lines=19> */
.L_x_12516:
        /* <DEDUP_REMOVED lines=10> */
.L_x_12517:
        /* <DEDUP_REMOVED lines=13> */
.L_x_12518:
        /* <DEDUP_REMOVED lines=10> */
.L_x_12519:
        /* <DEDUP_REMOVED lines=13> */
.L_x_12520:
        /* <DEDUP_REMOVED lines=10> */
.L_x_12521:
        /* <DEDUP_REMOVED lines=13> */
.L_x_12522:
        /* <DEDUP_REMOVED lines=10> */
.L_x_12523:
        /* <DEDUP_REMOVED lines=11> */
.L_x_12524:
        /* <DEDUP_REMOVED lines=10> */
.L_x_12525:
[----:B------:R-:W-:Y:S01]  /*2de80*/  @!PT LDS RZ, [RZ] ;  /* 0x00000000fffff984 */ /* 0x000fe20000000800 */
[----:B------:R-:W-:Y:S01]  /*2de90*/  @!PT LDS RZ, [RZ] ;  /* 0x00000000fffff984 */ /* 0x000fe20000000800 */
[----:B------:R-:W-:Y:S01]  /*2dea0*/  @!PT LDS RZ, [RZ] ;  /* 0x00000000fffff984 */ /* 0x000fe20000000800 */
[----:B------:R1:W-:Y:S01]  /*2deb0*/  @!P1 LDGSTS.E.BYPASS.LTC128B.128 [R8+0x1b400], desc[UR40][R4.64], !P0 ;  /* 0x1b40000004089fae */ /* 0x0003e2000c101d68 */
[----:B------:R-:W-:Y:S01]  /*2dec0*/  IMAD.MOV.U32 R3, RZ, RZ, R14 ;  /* 0x000000ffff037224 */ /* 0x000fe200078e000e */
[----:B------:R-:W-:Y:S06]  /*2ded0*/  BRA `(.L_x_12526) ;  /* 0xffffffa4009c7947 */ /* 0x000fec000383ffff */
.L_x_12404:
        /* <DEDUP_REMOVED lines=11> */
[-C--:B---3--:R-:W-:Y:S02]  /*2df90*/  ISETP.GE.AND P4, PT, R6, R3.reuse, PT ;  /* 0x000000030600720c */ /* 0x088fe40003f86270 */
[----:B----4-:R-:W-:Y:S02]  /*2dfa0*/  ISETP.GE.AND P5, PT, R15, R3, PT ;  /* 0x000000030f00720c */ /* 0x010fe40003fa6270 */
[----:B-----5:R-:W-:-:S09]  /*2dfb0*/  LOP3.LUT R9, R9, 0xffffffef, RZ, 0xc0, !PT ;  /* 0xffffffef09097812 */ /* 0x020fd200078ec0ff */
        /* <DEDUP_REMOVED lines=9> */
[----:B------:R-:W-:-:S04]  /*2e050*/  @P4 LOP3.LUT R9, R9, 0x2, RZ, 0xfc, !PT ;  /* 0x0000000209094812 */ /* 0x000fc800078efcff */
[----:B------:R-:W-:-:S04]  /*2e060*/  LOP3.LUT R9, R9, 0xffffffdf, RZ, 0xc0, !PT ;  /* 0xffffffdf09097812 */ /* 0x000fc800078ec0ff */
[----:B------:R-:W-:-:S05]  /*2e070*/  @P6 LOP3.LUT R9, R9, 0x20, RZ, 0xfc, !PT ;  /* 0x0000002009096812 */ /* 0x000fca00078efcff */
[----:B------:R0:W-:Y:S01]  /*2e080*/  STL [R1+0x490], R9 ;  /* 0x0004900901007387 */ /* 0x0001e20000100800 */
[-C--:B------:R-:W-:Y:S01]  /*2e090*/  ISETP.GE.AND P5, PT, R12, R3.reuse, PT ;  /* 0x000000030c00720c */ /* 0x080fe20003fa6270 */
[----:B------:R-:W-:Y:S01]  /*2e0a0*/  IMAD.MOV.U32 R13, RZ, RZ, R0 ;  /* 0x000000ffff0d7224 */ /* 0x000fe200078e0000 */
[----:B------:R-:W-:Y:S01]  /*2e0b0*/  ISETP.GE.AND P4, PT, R10, R3, PT ;  /* 0x000000030a00720c */ /* 0x000fe20003f86270 */
[----:B------:R-:W-:Y:S02]  /*2e0c0*/  IMAD.MOV.U32 R12, RZ, RZ, RZ ;  /* 0x000000ffff0c7224 */ /* 0x000fe400078e00ff */
[----:B------:R-:W-:Y:S02]  /*2e0d0*/  IMAD.MOV.U32 R11, RZ, RZ, 0x181f ;  /* 0x0000181fff0b7424 */ /* 0x000fe400078e00ff */
[----:B------:R-:W-:-:S08]  /*2e0e0*/  IMAD.MOV.U32 R15, RZ, RZ, -0x1 ;  /* 0xffffffffff0f7424 */ /* 0x000fd000078e00ff */
[----:B0-----:R-:W-:Y:S05]  /*2e0f0*/  WARPSYNC.COLLECTIVE R15, `(.L_x_12528) ;  /* 0x000000000f087348 */ /* 0x001fea0003c00000 */
[----:B------:R1:W2:Y:S02]  /*2e100*/  SHFL.IDX P6, R14, R13, R12, R11 ;  /* 0x0000000c0d0e7389 */ /* 0x0002a400000c000b */
[----:B012---:R-:W-:Y:S01]  /*2e110*/  ENDCOLLECTIVE ;  /* 0x000000000000791b */ /* 0x007fe20003800000 */
.L_x_12528:
[----:B------:R-:W-:Y:S05]  /*2e120*/  BSYNC B0 ;  /* 0x0000000000007941 */ /* 0x000fea0003800000 */
.L_x_12527:
        /* <DEDUP_REMOVED lines=10> */
.L_x_12529:
        /* <DEDUP_REMOVED lines=16> */
.L_x_12530:
        /* <DEDUP_REMOVED lines=15> */
.L_x_12531:
        /* <DEDUP_REMOVED lines=12> */
.L_x_12532:
        /* <DEDUP_REMOVED lines=12> */
.L_x_12533:
        /* <DEDUP_REMOVED lines=12> */
.L_x_12534:
        /* <DEDUP_REMOVED lines=12> */
.L_x_12535:
        /* <DEDUP_REMOVED lines=12> */
.L_x_12536:
        /* <DEDUP_REMOVED lines=12> */
.L_x_12537:
        /* <DEDUP_REMOVED lines=12> */
.L_x_12538:
        /* <DEDUP_REMOVED lines=11> */
.L_x_12539:
        /* <DEDUP_REMOVED lines=16> */
.L_x_12540:
[----:B------:R-:W-:Y:S02]  /*2eab0*/  IMAD.MOV.U32 R13, RZ, RZ, R2 ;  /* 0x000000ffff0d7224 */ /* 0x000fe400078e0002 */
[----:B------:R-:W-:-:S07]  /*2eac0*/  IMAD.MOV.U32 R6, RZ, RZ, R14 ;  /* 0x000000ffff067224 */ /* 0x000fce00078e000e */
[----:B------:R-:W-:Y:S05]  /*2ead0*/  WARPSYNC.COLLECTIVE R15, `(.L_x_12541) ;  /* 0x000000000f087348 */ /* 0x000fea0003c00000 */
[----:B------:R0:W1:Y:S02]  /*2eae0*/  SHFL.IDX P6, R14, R13, R12, R11 ;  /* 0x0000000c0d0e7389 */ /* 0x00006400000c000b */
[----:B01----:R-:W-:Y:S01]  /*2eaf0*/  ENDCOLLECTIVE ;  /* 0x000000000000791b */ /* 0x003fe20003800000 */
.L_x_12541:
[----:B------:R-:W-:Y:S02]  /*2eb00*/  IMAD.MOV.U32 R13, RZ, RZ, R0 ;  /* 0x000000ffff0d7224 */ /* 0x000fe400078e0000 */
[----:B------:R-:W-:Y:S02]  /*2eb10*/  IMAD.MOV.U32 R12, RZ, RZ, 0x7 ;  /* 0x00000007ff0c7424 */ /* 0x000fe400078e00ff */
[----:B------:R-:W-:-:S07]  /*2eb20*/  IMAD.MOV.U32 R4, RZ, RZ, R14 ;  /* 0x000000ffff047224 */ /* 0x000fce00078e000e */
[----:B------:R-:W-:Y:S05]  /*2eb30*/  WARPSYNC.COLLECTIVE R15, `(.L_x_12542) ;  /* 0x000000000f087348 */ /* 0x000fea0003c00000 */
[----:B------:R0:W1:Y:S02]  /*2eb40*/  SHFL.IDX P6, R14, R13, R12, R11 ;  /* 0x0000000c0d0e7389 */ /* 0x00006400000c000b */
[----:B01----:R-:W-:Y:S01]  /*2eb50*/  ENDCOLLECTIVE ;  /* 0x000000000000791b */ /* 0x003fe20003800000 */
.L_x_12542:
        /* <DEDUP_REMOVED lines=14> */
.L_x_12543:
[----:B------:R-:W-:Y:S01]  /*2ec40*/  IMAD.MOV.U32 R2, RZ, RZ, R14 ;  /* 0x000000ffff027224 */ /* 0x000fe200078e000e */
[----:B------:R-:W-:Y:S06]  /*2ec50*/  BRA `(.L_x_12544) ;  /* 0xffffffa400107947 */ /* 0x000fec000383ffff */
.L_x_12409:
[----:B0-----:R0:W1:Y:S02]  /*2ec60*/  SYNCS.PHASECHK.TRANS64.TRYWAIT P0, [R18+URZ+0x32420], R0 ;  /* 0x03242000120075a7 */ /* 0x001064000800017f */
[----:B-1----:R-:W-:Y:S05]  /*2ec70*/  @!P0 NANOSLEEP.SYNCS 0x989680 ;  /* 0x009896800000895d */ /* 0x002fea0003900000 */
[----:B------:R-:W1:Y:S02]  /*2ec80*/  @!P0 SYNCS.PHASECHK.TRANS64 P0, [R18+URZ+0x32420], R0 ;  /* 0x03242000120085a7 */ /* 0x000e64000800007f */
[----:B-1----:R-:W-:Y:S05]  /*2ec90*/  @!P0 BRA `(.L_x_12409) ;  /* 0xfffffffc00f08947 */ /* 0x002fea000383ffff */
[----:B------:R-:W-:Y:S05]  /*2eca0*/  BRA `(.L_x_12545) ;  /* 0xffffffa400887947 */ /* 0x000fea000383ffff */
.L_x_12413:
[----:B0-----:R0:W1:Y:S02]  /*2ecb0*/  SYNCS.PHASECHK.TRANS64.TRYWAIT P0, [R2+URZ+0x32460], R0 ;  /* 0x03246000020075a7 */ /* 0x001064000800017f */
[----:B-1----:R-:W-:Y:S05]  /*2ecc0*/  @!P0 NANOSLEEP.SYNCS 0x989680 ;  /* 0x009896800000895d */ /* 0x002fea0003900000 */
[----:B------:R-:W1:Y:S02]  /*2ecd0*/  @!P0 SYNCS.PHASECHK.TRANS64 P0, [R2+URZ+0x32460], R0 ;  /* 0x03246000020085a7 */ /* 0x000e64000800007f */
[----:B-1----:R-:W-:Y:S05]  /*2ece0*/  @!P0 BRA `(.L_x_12413) ;  /* 0xfffffffc00f08947 */ /* 0x002fea000383ffff */
[----:B------:R-:W-:Y:S05]  /*2ecf0*/  BRA `(.L_x_12546) ;  /* 0xffffffa400ac7947 */ /* 0x000fea000383ffff */
.L_x_12428:
[----:B0-----:R0:W1:Y:S02]  /*2ed00*/  SYNCS.PHASECHK.TRANS64.TRYWAIT P0, [R2+URZ+0x32440], R6 ;  /* 0x03244006020075a7 */ /* 0x001064000800017f */
[----:B-1----:R-:W-:Y:S05]  /*2ed10*/  @!P0 NANOSLEEP.SYNCS 0x989680 ;  /* 0x009896800000895d */ /* 0x002fea0003900000 */
[----:B------:R-:W1:Y:S02]  /*2ed20*/  @!P0 SYNCS.PHASECHK.TRANS64 P0, [R2+URZ+0x32440], R6 ;  /* 0x03244006020085a7 */ /* 0x000e64000800007f */
[----:B-1----:R-:W-:Y:S05]  /*2ed30*/  @!P0 BRA `(.L_x_12428) ;  /* 0xfffffffc00f08947 */ /* 0x002fea000383ffff */
[----:B------:R-:W-:Y:S05]  /*2ed40*/  BRA `(.L_x_12547) ;  /* 0xffffffac00e47947 */ /* 0x000fea000383ffff */
.L_x_12433:
[----:B-1----:R1:W2:Y:S02]  /*2ed50*/  SYNCS.PHASECHK.TRANS64.TRYWAIT P0, [R2+URZ+0x32460], R6 ;  /* 0x03246006020075a7 */ /* 0x0022a4000800017f */
[----:B--2---:R-:W-:Y:S05]  /*2ed60*/  @!P0 NANOSLEEP.SYNCS 0x989680 ;  /* 0x009896800000895d */ /* 0x004fea0003900000 */
[----:B------:R-:W2:Y:S02]  /*2ed70*/  @!P0 SYNCS.PHASECHK.TRANS64 P0, [R2+URZ+0x32460], R6 ;  /* 0x03246006020085a7 */ /* 0x000ea4000800007f */
[----:B--2---:R-:W-:Y:S05]  /*2ed80*/  @!P0 BRA `(.L_x_12433) ;  /* 0xfffffffc00f08947 */ /* 0x004fea000383ffff */
[----:B------:R-:W-:Y:S05]  /*2ed90*/  BRA `(.L_x_12548) ;  /* 0xffffffb000607947 */ /* 0x000fea000383ffff */
.L_x_12444:
[----:B0-----:R0:W1:Y:S02]  /*2eda0*/  SYNCS.PHASECHK.TRANS64.TRYWAIT P0, [R2+URZ+0x32440], R3 ;  /* 0x03244003020075a7 */ /* 0x001064000800017f */
[----:B-1----:R-:W-:Y:S05]  /*2edb0*/  @!P0 NANOSLEEP.SYNCS 0x989680 ;  /* 0x009896800000895d */ /* 0x002fea0003900000 */
[----:B------:R-:W1:Y:S02]  /*2edc0*/  @!P0 SYNCS.PHASECHK.TRANS64 P0, [R2+URZ+0x32440], R3 ;  /* 0x03244003020085a7 */ /* 0x000e64000800007f */
[----:B-1----:R-:W-:Y:S05]  /*2edd0*/  @!P0 BRA `(.L_x_12444) ;  /* 0xfffffffc00f08947 */ /* 0x002fea000383ffff */
[----:B------:R-:W-:Y:S05]  /*2ede0*/  BRA `(.L_x_12549) ;  /* 0xffffffb800487947 */ /* 0x000fea000383ffff */
.L_x_12449:
[----:B-1----:R1:W2:Y:S02]  /*2edf0*/  SYNCS.PHASECHK.TRANS64.TRYWAIT P0, [R2+URZ+0x32460], R3 ;  /* 0x03246003020075a7 */ /* 0x0022a4000800017f */
[----:B--2---:R-:W-:Y:S05]  /*2ee00*/  @!P0 NANOSLEEP.SYNCS 0x989680 ;  /* 0x009896800000895d */ /* 0x004fea0003900000 */
[----:B------:R-:W2:Y:S02]  /*2ee10*/  @!P0 SYNCS.PHASECHK.TRANS64 P0, [R2+URZ+0x32460], R3 ;  /* 0x03246003020085a7 */ /* 0x000ea4000800007f */
[----:B--2---:R-:W-:Y:S05]  /*2ee20*/  @!P0 BRA `(.L_x_12449) ;  /* 0xfffffffc00f08947 */ /* 0x004fea000383ffff */
[----:B------:R-:W-:Y:S05]  /*2ee30*/  BRA `(.L_x_12550) ;  /* 0xffffffb800c47947 */ /* 0x000fea000383ffff */
.L_x_12460:
[----:B0-----:R0:W1:Y:S02]  /*2ee40*/  SYNCS.PHASECHK.TRANS64.TRYWAIT P0, [R3+URZ+0x32440], R2 ;  /* 0x03244002030075a7 */ /* 0x001064000800017f */
[----:B-1----:R-:W-:Y:S05]  /*2ee50*/  @!P0 NANOSLEEP.SYNCS 0x989680 ;  /* 0x009896800000895d */ /* 0x002fea0003900000 */
[----:B------:R-:W1:Y:S02]  /*2ee60*/  @!P0 SYNCS.PHASECHK.TRANS64 P0, [R3+URZ+0x32440], R2 ;  /* 0x03244002030085a7 */ /* 0x000e64000800007f */
[----:B-1----:R-:W-:Y:S05]  /*2ee70*/  @!P0 BRA `(.L_x_12460) ;  /* 0xfffffffc00f08947 */ /* 0x002fea000383ffff */
[----:B------:R-:W-:Y:S05]  /*2ee80*/  BRA `(.L_x_12551) ;  /* 0xffffffc000947947 */ /* 0x000fea000383ffff */
.L_x_12465:
[----:B-1----:R1:W2:Y:S02]  /*2ee90*/  SYNCS.PHASECHK.TRANS64.TRYWAIT P0, [R3+URZ+0x32460], R2 ;  /* 0x03246002030075a7 */ /* 0x0022a4000800017f */
[----:B--2---:R-:W-:Y:S05]  /*2eea0*/  @!P0 NANOSLEEP.SYNCS 0x989680 ;  /* 0x009896800000895d */ /* 0x004fea0003900000 */
[----:B------:R-:W2:Y:S02]  /*2eeb0*/  @!P0 SYNCS.PHASECHK.TRANS64 P0, [R3+URZ+0x32460], R2 ;  /* 0x03246002030085a7 */ /* 0x000ea4000800007f */
[----:B--2---:R-:W-:Y:S05]  /*2eec0*/  @!P0 BRA `(.L_x_12465) ;  /* 0xfffffffc00f08947 */ /* 0x004fea000383ffff */
[----:B------:R-:W-:Y:S05]  /*2eed0*/  BRA `(.L_x_12552) ;  /* 0xffffffc400107947 */ /* 0x000fea000383ffff */
.L_x_12477:
[----:B------:R-:W3:Y:S01]  /*2eee0*/  LDL R3, [R1+0x470] ;  /* 0x0004700001037983 */ /* 0x000ee20000100800 */
[----:B------:R-:W-:Y:S01]  /*2eef0*/  BSSY B0, `(.L_x_12553) ;  /* 0x0000008000007945 */ /* 0x000fe20003800000 */
[----:B------:R-:W-:Y:S02]  /*2ef00*/  IMAD.MOV.U32 R12, RZ, RZ, RZ ;  /* 0x000000ffff0c7224 */ /* 0x000fe400078e00ff */
[----:B------:R-:W-:Y:S02]  /*2ef10*/  IMAD.MOV.U32 R11, RZ, RZ, 0x1f ;  /* 0x0000001fff0b7424 */ /* 0x000fe400078e00ff */
[----:B------:R-:W-:Y:S02]  /*2ef20*/  IMAD.MOV.U32 R15, RZ, RZ, -0x1 ;  /* 0xffffffffff0f7424 */ /* 0x000fe400078e00ff */
[----:B---3--:R-:W-:-:S07]  /*2ef30*/  IMAD.MOV.U32 R13, RZ, RZ, R3 ;  /* 0x000000ffff0d7224 */ /* 0x008fce00078e0003 */
[----:B0-2---:R-:W-:Y:S05]  /*2ef40*/  WARPSYNC.COLLECTIVE R15, `(.L_x_12554) ;  /* 0x000000000f087348 */ /* 0x005fea0003c00000 */
[----:B------:R1:W3:Y:S02]  /*2ef50*/  SHFL.IDX P6, R14, R13, R12, R11 ;  /* 0x0000000c0d0e7389 */ /* 0x0002e400000c000b */
[----:B0123--:R-:W-:Y:S01]  /*2ef60*/  ENDCOLLECTIVE ;  /* 0x000000000000791b */ /* 0x00ffe20003800000 */
.L_x_12554:
[----:B------:R-:W-:Y:S05]  /*2ef70*/  BSYNC B0 ;  /* 0x0000000000007941 */ /* 0x000fea0003800000 */
.L_x_12553:
        /* <DEDUP_REMOVED lines=9> */
.L_x_12555:
        /* <DEDUP_REMOVED lines=26> */
.L_x_12556:
        /* <DEDUP_REMOVED lines=8> */
.L_x_12557:
        /* <DEDUP_REMOVED lines=8> */
.L_x_12558:
        /* <DEDUP_REMOVED lines=8> */
.L_x_12559:
        /* <DEDUP_REMOVED lines=8> */
.L_x_12560:
        /* <DEDUP_REMOVED lines=9> */
.L_x_12561:
[----:B------:R-:W-:Y:S01]  /*2f440*/  IMAD.MOV.U32 R10, RZ, RZ, R14 ;  /* 0x000000ffff0a7224 */ /* 0x000fe200078e000e */
[----:B------:R-:W-:Y:S06]  /*2f450*/  BRA `(.L_x_12562) ;  /* 0xffffffc800547947 */ /* 0x000fec000383ffff */
.L_x_12480:
        /* <DEDUP_REMOVED lines=8> */
.L_x_12564:
[----:B------:R-:W-:Y:S05]  /*2f4e0*/  BSYNC B0 ;  /* 0x0000000000007941 */ /* 0x000fea0003800000 */
.L_x_12563:
        /* <DEDUP_REMOVED lines=10> */
.L_x_12565:
        /* <DEDUP_REMOVED lines=8> */
.L_x_12566:
        /* <DEDUP_REMOVED lines=8> */
.L_x_12567:
        /* <DEDUP_REMOVED lines=8> */
.L_x_12568:
        /* <DEDUP_REMOVED lines=9> */
.L_x_12569:
[----:B------:R-:W-:Y:S01]  /*2f7a0*/  IMAD.MOV.U32 R10, RZ, RZ, R14 ;  /* 0x000000ffff0a7224 */ /* 0x000fe200078e000e */
[----:B------:R-:W-:Y:S06]  /*2f7b0*/  BRA `(.L_x_12570) ;  /* 0xffffffc800287947 */ /* 0x000fec000383ffff */
.L_x_12482:
[----:B------:R-:W-:Y:S01]  /*2f7c0*/  BSSY B0, `(.L_x_12571) ;  /* 0x0000006000007945 */ /* 0x000fe20003800000 */
[----:B------:R-:W-:Y:S01]  /*2f7d0*/  PLOP3.LUT P6, PT, P6, PT, PT, 0x8, 0x0 ;  /* 0x000000000000781c */ /* 0x000fe200037ce170 */
[----:B------:R-:W-:-:S12]  /*2f7e0*/  IMAD.MOV.U32 R15, RZ, RZ, -0x1 ;  /* 0xffffffffff0f7424 */ /* 0x000fd800078e00ff */
[----:B0-----:R-:W-:Y:S05]  /*2f7f0*/  WARPSYNC.COLLECTIVE R15, `(.L_x_12572) ;  /* 0x000000000f087348 */ /* 0x001fea0003c00000 */
[----:B------:R-:W-:Y:S01]  /*2f800*/  VOTE.ANY R14, PT, P6 ;  /* 0x00000000000e7806 */ /* 0x000fe200030e0100 */
[----:B0-----:R-:W-:Y:S06]  /*2f810*/  ENDCOLLECTIVE ;  /* 0x000000000000791b */ /* 0x001fec0003800000 */
.L_x_12572:
[----:B------:R-:W-:Y:S05]  /*2f820*/  BSYNC B0 ;  /* 0x0000000000007941 */ /* 0x000fea0003800000 */
.L_x_12571:
        /* <DEDUP_REMOVED lines=10> */
.L_x_12573:
[----:B------:R-:W-:Y:S02]  /*2f8d0*/  IMAD.MOV.U32 R13, RZ, RZ, R6 ;  /* 0x000000ffff0d7224 */ /* 0x000fe400078e0006 */
[----:B------:R-:W-:-:S07]  /*2f8e0*/  IMAD.MOV.U32 R4, RZ, RZ, R14 ;  /* 0x000000ffff047224 */ /* 0x000fce00078e000e */
[----:B------:R-:W-:Y:S05]  /*2f8f0*/  WARPSYNC.COLLECTIVE R15, `(.L_x_12574) ;  /* 0x000000000f087348 */ /* 0x000fea0003c00000 */
[----:B------:R0:W1:Y:S02]  /*2f900*/  SHFL.IDX P6, R14, R13, R12, R11 ;  /* 0x0000000c0d0e7389 */ /* 0x00006400000c000b */
[----:B01----:R-:W-:Y:S01]  /*2f910*/  ENDCOLLECTIVE ;  /* 0x000000000000791b */ /* 0x003fe20003800000 */
.L_x_12574:
[----:B------:R-:W-:Y:S02]  /*2f920*/  IMAD.MOV.U32 R6, RZ, RZ, R14 ;  /* 0x000000ffff067224 */ /* 0x000fe400078e000e */
[----:B------:R-:W-:-:S05]  /*2f930*/  IMAD.IADD R5, R9, 0x1, R16 ;  /* 0x0000000109057824 */ /* 0x000fca00078e0210 */
[----:B------:R1:W-:Y:S01]  /*2f940*/  STL [R1+0x47c], R5 ;  /* 0x00047c0501007387 */ /* 0x0003e20000100800 */
[----:B------:R-:W-:Y:S05]  /*2f950*/  BRA `(.L_x_12575) ;  /* 0xffffffc800087947 */ /* 0x000fea000383ffff */
.L_x_12484:
        /* <DEDUP_REMOVED lines=8> */
.L_x_12577:
[----:B------:R-:W-:Y:S05]  /*2f9e0*/  BSYNC B0 ;  /* 0x0000000000007941 */ /* 0x000fea0003800000 */
.L_x_12576:
[----:B------:R-:W-:Y:S01]  /*2f9f0*/  IMAD.MOV.U32 R2, RZ, RZ, R14 ;  /* 0x000000ffff027224 */ /* 0x000fe200078e000e */
[----:B------:R-:W-:Y:S06]  /*2fa00*/  BRA `(.L_x_12578) ;  /* 0xffffffc400f47947 */ /* 0x000fec000383ffff */
.L_x_12490:
[----:B0-----:R0:W1:Y:S02]  /*2fa10*/  SYNCS.PHASECHK.TRANS64.TRYWAIT P0, [R0+URZ+0x32420], R3 ;  /* 0x03242003000075a7 */ /* 0x001064000800017f */
[----:B-1----:R-:W-:Y:S05]  /*2fa20*/  @!P0 NANOSLEEP.SYNCS 0x989680 ;  /* 0x009896800000895d */ /* 0x002fea0003900000 */
[----:B------:R-:W1:Y:S02]  /*2fa30*/  @!P0 SYNCS.PHASECHK.TRANS64 P0, [R0+URZ+0x32420], R3 ;  /* 0x03242003000085a7 */ /* 0x000e64000800007f */
[----:B-1----:R-:W-:Y:S05]  /*2fa40*/  @!P0 BRA `(.L_x_12490) ;  /* 0xfffffffc00f08947 */ /* 0x002fea000383ffff */
[----:B------:R-:W-:Y:S05]  /*2fa50*/  BRA `(.L_x_12579) ;  /* 0xffffffd000947947 */ /* 0x000fea000383ffff */
.L_x_12491:
        /* <DEDUP_REMOVED lines=11> */
.L_x_12581:
[----:B------:R-:W-:Y:S05]  /*2fb10*/  BSYNC B0 ;  /* 0x0000000000007941 */ /* 0x000fea0003800000 */
.L_x_12580:
[----:B------:R-:W-:Y:S05]  /*2fb20*/  BRA `(.L_x_12582) ;  /* 0xffffffd0007c7947 */ /* 0x000fea000383ffff */
.L_x_12494:
[----:B------:R-:W-:Y:S01]  /*2fb30*/  BSSY B1, `(.L_x_12583) ;  /* 0x0000006000017945 */ /* 0x000fe20003800000 */
[----:B------:R-:W-:-:S07]  /*2fb40*/  IMAD.MOV.U32 R15, RZ, RZ, -0x1 ;  /* 0xffffffffff0f7424 */ /* 0x000fce00078e00ff */
[----:B01----:R-:W-:Y:S05]  /*2fb50*/  WARPSYNC.COLLECTIVE R15, `(.L_x_12584) ;  /* 0x000000000f0c7348 */ /* 0x003fea0003c00000 */
[----:B------:R-:W-:Y:S02]  /*2fb60*/  ELECT P6, UR62, PT ;  /* 0x00000000003e782f */ /* 0x000fe400038c0000 */
[----:B------:R-:W-:Y:S01]  /*2fb70*/  MOV R14, UR62 ;  /* 0x0000003e000e7c02 */ /* 0x000fe20008000f00 */
[----:B01----:R-:W-:Y:S10]  /*2fb80*/  ENDCOLLECTIVE ;  /* 0x000000000000791b */ /* 0x003ff40003800000 */
.L_x_12584:
[----:B------:R-:W-:Y:S05]  /*2fb90*/  BSYNC B1 ;  /* 0x0000000000017941 */ /* 0x000fea0003800000 */
.L_x_12583:
[----:B------:R-:W-:Y:S05]  /*2fba0*/  BRA `(.L_x_12585) ;  /* 0xffffffd000747947 */ /* 0x000fea000383ffff */
.L_x_12496:
[----:B0-----:R0:W1:Y:S02]  /*2fbb0*/  SYNCS.PHASECHK.TRANS64.TRYWAIT P0, [R6+URZ], R5 ;  /* 0x00000005060075a7 */ /* 0x001064000800017f */
[----:B-1----:R-:W-:Y:S05]  /*2fbc0*/  @!P0 NANOSLEEP.SYNCS 0x989680 ;  /* 0x009896800000895d */ /* 0x002fea0003900000 */
[----:B------:R-:W1:Y:S02]  /*2fbd0*/  @!P0 SYNCS.PHASECHK.TRANS64 P0, [R6+URZ], R5 ;  /* 0x00000005060085a7 */ /* 0x000e64000800007f */
[----:B-1----:R-:W-:Y:S05]  /*2fbe0*/  @!P0 BRA `(.L_x_12496) ;  /* 0xfffffffc00f08947 */ /* 0x002fea000383ffff */
[----:B------:R-:W-:Y:S05]  /*2fbf0*/  BRA `(.L_x_12586) ;  /* 0xffffffd000ac7947 */ /* 0x000fea000383ffff */
.L_x_12497:
[----:B-1----:R1:W2:Y:S02]  /*2fc00*/  SYNCS.PHASECHK.TRANS64.TRYWAIT P0, [R7+URZ], R2 ;  /* 0x00000002070075a7 */ /* 0x0022a4000800017f */
[----:B--2---:R-:W-:Y:S05]  /*2fc10*/  @!P0 NANOSLEEP.SYNCS 0x989680 ;  /* 0x009896800000895d */ /* 0x004fea0003900000 */
[----:B------:R-:W2:Y:S02]  /*2fc20*/  @!P0 SYNCS.PHASECHK.TRANS64 P0, [R7+URZ], R2 ;  /* 0x00000002070085a7 */ /* 0x000ea4000800007f */
[----:B--2---:R-:W-:Y:S05]  /*2fc30*/  @!P0 BRA `(.L_x_12497) ;  /* 0xfffffffc00f08947 */ /* 0x004fea000383ffff */
[----:B------:R-:W-:Y:S05]  /*2fc40*/  BRA `(.L_x_12587) ;  /* 0xffffffd000a07947 */ /* 0x000fea000383ffff */
.L_x_12499:
[----:B--2---:R2:W3:Y:S02]  /*2fc50*/  SYNCS.PHASECHK.TRANS64.TRYWAIT P0, [R4+URZ], R5 ;  /* 0x00000005040075a7 */ /* 0x0044e4000800017f */
[----:B---3--:R-:W-:Y:S05]  /*2fc60*/  @!P0 NANOSLEEP.SYNCS 0x989680 ;  /* 0x009896800000895d */ /* 0x008fea0003900000 */
[----:B------:R-:W3:Y:S02]  /*2fc70*/  @!P0 SYNCS.PHASECHK.TRANS64 P0, [R4+URZ], R5 ;  /* 0x00000005040085a7 */ /* 0x000ee4000800007f */
[----:B---3--:R-:W-:Y:S05]  /*2fc80*/  @!P0 BRA `(.L_x_12499) ;  /* 0xfffffffc00f08947 */ /* 0x008fea000383ffff */
[----:B------:R-:W-:Y:S05]  /*2fc90*/  BRA `(.L_x_12588) ;  /* 0xffffffd000a47947 */ /* 0x000fea000383ffff */
        .type           $_ZN7cutlass13device_kernelIN5flash11enable_sm90INS1_16FlashAttnFwdSm90INS1_25CollectiveMainloopFwdSm90ILi2EN4cute5tupleIJNS5_1CILi1EEES8_S8_EEENS6_IJNS7_ILi128EEENS7_ILi96EEENS7_ILi64EEEEEELi256ENS_6half_tEfNS_4arch4Sm90ELb0ELb1ELb1ELb1ELb0ELb0ELb1ELb1ELb0ELb1ELb1ELb0EEENS1_21CollectiveEpilogueFwdINS6_IJSA_NS7_ILi256EEESB_EEES9_SE_SG_Li256ELb1ELb1ELb1ELb0EEENS1_36VarlenDynamicPersistentTileSchedulerILi128ELi96ELi256ELi128ELb1ELb1ELb1ELb1ELb0ELb1EEEEEEEEEvNT_6ParamsE$_ZZN5flash25CollectiveMainloopFwdSm90ILi2EN4cute5tupleIJNS1_1CILi1EEES4_S4_EEENS2_IJNS3_ILi128EEENS3_ILi96EEENS3_ILi64EEEEEELi256EN7cutlass6half_tEfNSA_4arch4Sm90ELb0ELb1ELb1ELb1ELb0ELb0ELb1ELb1ELb0ELb1ELb1ELb0EE3mmaINS_16FlashAttnFwdSm90ISE_NS_21CollectiveEpilogueFwdINS2_IJS6_NS3_ILi256EEES7_EEES5_SB_SD_Li256ELb1ELb1ELb1ELb0EEENS_36VarlenDynamicPersistentTileSchedulerILi128ELi96ELi256ELi128ELb1ELb1ELb1ELb1ELb0ELb1EEEE13SharedStorageENS1_6TensorINS1_11ArrayEngineIfLm128EEENS1_6LayoutINS2_IJNS2_IJNS3_ILi2EEEST_NS3_ILi32EEEEEES4_S4_EEENS2_IJNS2_IJS4_ST_NS3_ILi4EEEEEENS3_ILi0EEESZ_EEEEEEENS_7SoftmaxILi2ELi0EEEEEbRKNSE_6ParamsENSA_25PipelineTmaAsyncNoClusterILi2ENSA_16PipelineTmaAsyncILi2EEEEES1B_RNSA_13PipelineStateILj2EEERT0_RT1_iRiRKNS_16SeqlenInfoQKNewKILb1ELb0EEENS2_IJiiiiEEERT_ENKUliT_T0_T1_E_clIZSF_ISO_S12_S14_EbS17_S1B_S1B_S1E_S1G_S1I_iS1J_S1N_S1O_S1Q_EUlRS1R_iE1_NS3_ILb0EEENS3_ILb1EEEEEDaiS1R_S1S_S1T_,@function
        .size           $_ZN7cutlass13device_kernelIN5flash11enable_sm90INS1_16FlashAttnFwdSm90INS1_25CollectiveMainloopFwdSm90ILi2EN4cute5tupleIJNS5_1CILi1EEES8_S8_EEENS6_IJNS7_ILi128EEENS7_ILi96EEENS7_ILi64EEEEEELi256ENS_6half_tEfNS_4arch4Sm90ELb0ELb1ELb1ELb1ELb0ELb0ELb1ELb1ELb0ELb1ELb1ELb0EEENS1_21CollectiveEpilogueFwdINS6_IJSA_NS7_ILi256EEESB_EEES9_SE_SG_Li256ELb1ELb1ELb1ELb0EEENS1_36VarlenDynamicPersistentTileSchedulerILi128ELi96ELi256ELi128ELb1ELb1ELb1ELb1ELb0ELb1EEEEEEEEEvNT_6ParamsE$_ZZN5flash25CollectiveMainloopFwdSm90ILi2EN4cute5tupleIJNS1_1CILi1EEES4_S4_EEENS2_IJNS3_ILi128EEENS3_ILi96EEENS3_ILi64EEEEEELi256EN7cutlass6half_tEfNSA_4arch4Sm90ELb0ELb1ELb1ELb1ELb0ELb0ELb1ELb1ELb0ELb1ELb1ELb0EE3mmaINS_16FlashAttnFwdSm90ISE_NS_21CollectiveEpilogueFwdINS2_IJS6_NS3_ILi256EEES7_EEES5_SB_SD_Li256ELb1ELb1ELb1ELb0EEENS_36VarlenDynamicPersistentTileSchedulerILi128ELi96ELi256ELi128ELb1ELb1ELb1ELb1ELb0ELb1EEEE13SharedStorageENS1_6TensorINS1_11ArrayEngineIfLm128EEENS1_6LayoutINS2_IJNS2_IJNS3_ILi2EEEST_NS3_ILi32EEEEEES4_S4_EEENS2_IJNS2_IJS4_ST_NS3_ILi4EEEEEENS3_ILi0EEESZ_EEEEEEENS_7SoftmaxILi2ELi0EEEEEbRKNSE_6ParamsENSA_25PipelineTmaAsyncNoClusterILi2ENSA_16PipelineTmaAsyncILi2EEEEES1B_RNSA_13PipelineStateILj2EEERT0_RT1_iRiRKNS_16SeqlenInfoQKNewKILb1ELb0EEENS2_IJiiiiEEERT_ENKUliT_T0_T1_E_clIZSF_ISO_S12_S14_EbS17_S1B_S1B_S1E_S1G_S1I_iS1J_S1N_S1O_S1Q_EUlRS1R_iE1_NS3_ILb0EEENS3_ILb1EEEEEDaiS1R_S1S_S1T_,(.L_x_15199 - $_ZN7cutlass13device_kernelIN5flash11enable_sm90INS1_16FlashAttnFwdSm90INS1_25CollectiveMainloopFwdSm90ILi2EN4cute5tupleIJNS5_1CILi1EEES8_S8_EEENS6_IJNS7_ILi128EEENS7_ILi96EEENS7_ILi64EEEEEELi256ENS_6half_tEfNS_4arch4Sm90ELb0ELb1ELb1ELb1ELb0ELb0ELb1ELb1ELb0ELb1ELb1ELb0EEENS1_21CollectiveEpilogueFwdINS6_IJSA_NS7_ILi256EEESB_EEES9_SE_SG_Li256ELb1ELb1ELb1ELb0EEENS1_36VarlenDynamicPersistentTileSchedulerILi128ELi96ELi256ELi128ELb1ELb1ELb1ELb1ELb0ELb1EEEEEEEEEvNT_6ParamsE$_ZZN5flash25CollectiveMainloopFwdSm90ILi2EN4cute5tupleIJNS1_1CILi1EEES4_S4_EEENS2_IJNS3_ILi128EEENS3_ILi96EEENS3_ILi64EEEEEELi256EN7cutlass6half_tEfNSA_4arch4Sm90ELb0ELb1ELb1ELb1ELb0ELb0ELb1ELb1ELb0ELb1ELb1ELb0EE3mmaINS_16FlashAttnFwdSm90ISE_NS_21CollectiveEpilogueFwdINS2_IJS6_NS3_ILi256EEES7_EEES5_SB_SD_Li256ELb1ELb1ELb1ELb0EEENS_36VarlenDynamicPersistentTileSchedulerILi128ELi96ELi256ELi128ELb1ELb1ELb1ELb1ELb0ELb1EEEE13SharedStorageENS1_6TensorINS1_11ArrayEngineIfLm128EEENS1_6LayoutINS2_IJNS2_IJNS3_ILi2EEEST_NS3_ILi32EEEEEES4_S4_EEENS2_IJNS2_IJS4_ST_NS3_ILi4EEEEEENS3_ILi0EEESZ_EEEEEEENS_7SoftmaxILi2ELi0EEEEEbRKNSE_6ParamsENSA_25PipelineTmaAsyncNoClusterILi2ENSA_16PipelineTmaAsyncILi2EEEEES1B_RNSA_13PipelineStateILj2EEERT0_RT1_iRiRKNS_16SeqlenInfoQKNewKILb1ELb0EEENS2_IJiiiiEEERT_ENKUliT_T0_T1_E_clIZSF_ISO_S12_S14_EbS17_S1B_S1B_S1E_S1G_S1I_iS1J_S1N_S1O_S1Q_EUlRS1R_iE1_NS3_ILb0EEENS3_ILb1EEEEEDaiS1R_S1S_S1T_)
$_ZN7cutlass13device_kernelIN5flash11enable_sm90INS1_16FlashAttnFwdSm90INS1_25CollectiveMainloopFwdSm90ILi2EN4cute5tupleIJNS5_1CILi1EEES8_S8_EEENS6_IJNS7_ILi128EEENS7_ILi96EEENS7_ILi64EEEEEELi256ENS_6half_tEfNS_4arch4Sm90ELb0ELb1ELb1ELb1ELb0ELb0ELb1ELb1ELb0ELb1ELb1ELb0EEENS1_21CollectiveEpilogueFwdINS6_IJSA_NS7_ILi256EEESB_EEES9_SE_SG_Li256ELb1ELb1ELb1ELb0EEENS1_36VarlenDynamicPersistentTileSchedulerILi128ELi96ELi256ELi128ELb1ELb1ELb1ELb1ELb0ELb1EEEEEEEEEvNT_6ParamsE$_ZZN5flash25CollectiveMainloopFwdSm90ILi2EN4cute5tupleIJNS1_1CILi1EEES4_S4_EEENS2_IJNS3_ILi128EEENS3_ILi96EEENS3_ILi64EEEEEELi256EN7cutlass6half_tEfNSA_4arch4Sm90ELb0ELb1ELb1ELb1ELb0ELb0ELb1ELb1ELb0ELb1ELb1ELb0EE3mmaINS_16FlashAttnFwdSm90ISE_NS_21CollectiveEpilogueFwdINS2_IJS6_NS3_ILi256EEES7_EEES5_SB_SD_Li256ELb1ELb1ELb1ELb0EEENS_36VarlenDynamicPersistentTileSchedulerILi128ELi96ELi256ELi128ELb1ELb1ELb1ELb1ELb0ELb1EEEE13SharedStorageENS1_6TensorINS1_11ArrayEngineIfLm128EEENS1_6LayoutINS2_IJNS2_IJNS3_ILi2EEEST_NS3_ILi32EEEEEES4_S4_EEENS2_IJNS2_IJS4_ST_NS3_ILi4EEEEEENS3_ILi0EEESZ_EEEEEEENS_7SoftmaxILi2ELi0EEEEEbRKNSE_6ParamsENSA_25PipelineTmaAsyncNoClusterILi2ENSA_16PipelineTmaAsyncILi2EEEEES1B_RNSA_13PipelineStateILj2EEERT0_RT1_iRiRKNS_16SeqlenInfoQKNewKILb1ELb0EEENS2_IJiiiiEEERT_ENKUliT_T0_T1_E_clIZSF_ISO_S12_S14_EbS17_S1B_S1B_S1E_S1G_S1I_iS1J_S1N_S1O_S1Q_EUlRS1R_iE1_NS3_ILb0EEENS3_ILb1EEEEEDaiS1R_S1S_S1T_:
        /* <DEDUP_REMOVED lines=48> */
.L_x_12590:
[----:B------:R-:W-:Y:S05]  /*2ffa0*/  BSYNC B3 ;  /* 0x0000000000037941 */ /* 0x000fea0003800000 */
.L_x_12589:
        /* <DEDUP_REMOVED lines=17> */
.L_x_12592:
[----:B------:R-:W-:Y:S05]  /*300c0*/  BSYNC B3 ;  /* 0x0000000000037941 */ /* 0x000fea0003800000 */
.L_x_12591:
        /* <DEDUP_REMOVED lines=10> */
.L_x_12594:
[----:B------:R-:W-:Y:S05]  /*30170*/  BSYNC B3 ;  /* 0x0000000000037941 */ /* 0x000fea0003800000 */
.L_x_12593:
[----:B------:R-:W2:Y:S04]  /*30180*/  LDL.64 R12, [R0] ;  /* 0x00000000000c7983 */ /* 0x000ea80000100a00 */
[----:B------:R-:W3:Y:S01]  /*30190*/  LDL.64 R8, [R0+0x28] ;  /* 0x0000280000087983 */ /* 0x000ee20000100a00 */
[C---:B------:R-:W-:Y:S02]  /*301a0*/  R2UR UR6, R4.reuse ;  /* 0x00000000040672ca */ /* 0x040fe400000e0000 */
[C---:B------:R-:W-:Y:S01]  /*301b0*/  R2UR UR7, R5.reuse ;  /* 0x00000000050772ca */ /* 0x040fe200000e0000 */
[----:B------:R-:W4:Y:S01]  /*301c0*/  LDL.64 R18, [R0+0x20] ;  /* 0x0000200000127983 */ /* 0x000f220000100a00 */
[C---:B------:R-:W-:Y:S02]  /*301d0*/  R2UR UR4, R4.reuse ;  /* 0x00000000040472ca */ /* 0x040fe400000e0000 */
[----:B------:R-:W-:Y:S01]  /*301e0*/  R2UR UR5, R5 ;  /* 0x00000000050572ca */ /* 0x000fe200000e0000 */
[----:B0----5:R-:W4:Y:S08]  /*301f0*/  LDL.64 R14, [R0+0x8] ;  /* 0x00000800000e7983 */ /* 0x021f300000100a00 */
        /* <DEDUP_REMOVED lines=11> */
[----:B------:R-:W-:Y:S01]  /*302b0*/  WARPGROUP.ARRIVE ;  /* 0x00000000000079c5 */ /* 0x000fe20000000000 */
[----:B------:R-:W-:Y:S02]  /*302c0*/  R2UR UR8, R4 ;  /* 0x00000000040872ca */ /* 0x000fe400000e0000 */
[----:B------:R-:W-:-:S02]  /*302d0*/  R2UR UR6, R8 ;  /* 0x00000000080672ca */ /* 0x000fc400000e0000 */
[C---:B------:R-:W-:Y:S02]  /*302e0*/  R2UR UR9, R5.reuse ;  /* 0x00000000050972ca */ /* 0x040fe400000e0000 */
[----:B------:R-:W-:Y:S02]  /*302f0*/  R2UR UR10, R4 ;  /* 0x00000000040a72ca */ /* 0x000fe400000e0000 */
[----:B------:R-:W-:Y:S02]  /*30300*/  R2UR UR11, R5 ;  /* 0x00000000050b72ca */ /* 0x000fe400000e0000 */
[----:B---3--:R-:W-:Y:S01]  /*30310*/  R2UR UR4, R12 ;  /* 0x000000000c0472ca */ /* 0x008fe200000e0000 */
[----:B------:R-:W-:Y:S01]  /*30320*/  IMAD.MOV.U32 R12, RZ, RZ, 0x1 ;  /* 0x00000001ff0c7424 */ /* 0x000fe200078e00ff */
[----:B------:R-:W-:-:S13]  /*30330*/  R2UR UR5, R13 ;  /* 0x000000000d0572ca */ /* 0x000fda00000e0000 */
[----:B------:R-:W-:Y:S03]  /*30340*/  HGMMA.64x96x16.F32 R24, gdesc[UR4], RZ, !UPT, gsb0 ;  /* 0x01600000041879f0 */ /* 0x000fe6000c0008ff */
        /* <DEDUP_REMOVED lines=63> */
.L_x_12597:
[----:B------:R-:W-:Y:S05]  /*30740*/  BSYNC B3 ;  /* 0x0000000000037941 */ /* 0x000fea0003800000 */
.L_x_12596:
        /* <DEDUP_REMOVED lines=17> */
.L_x_12599:
[----:B------:R-:W-:Y:S05]  /*30860*/  BSYNC B3 ;  /* 0x0000000000037941 */ /* 0x000fea0003800000 */
.L_x_12598:
        /* <DEDUP_REMOVED lines=10> */
.L_x_12601:
[----:B------:R-:W-:Y:S05]  /*30910*/  BSYNC B3 ;  /* 0x0000000000037941 */ /* 0x000fea0003800000 */
.L_x_12600:
[----:B------:R-:W2:Y:S04]  /*30920*/  LDL.64 R8, [R0] ;  /* 0x0000000000087983 */ /* 0x000ea80000100a00 */
[----:B------:R-:W3:Y:S04]  /*30930*/  LDL.64 R20, [R0+0x58] ;  /* 0x0000580000147983 */ /* 0x000ee80000100a00 */
[----:B------:R-:W4:Y:S04]  /*30940*/  LDL.64 R14, [R0+0x48] ;  /* 0x00004800000e7983 */ /* 0x000f280000100a00 */
[----:B0----5:R-:W4:Y:S01]  /*30950*/  LDL.64 R18, [R0+0x50] ;  /* 0x0000500000127983 */ /* 0x021f220000100a00 */
[----:B------:R-:W-:-:S02]  /*30960*/  R2UR UR6, R4 ;  /* 0x00000000040672ca */ /* 0x000fc400000e0000 */
[C---:B------:R-:W-:Y:S01]  /*30970*/  R2UR UR7, R5.reuse ;  /* 0x00000000050772ca */ /* 0x040fe200000e0000 */
[----:B------:R-:W4:Y:S01]  /*30980*/  LDL.LU R74, [R1+0x490] ;  /* 0x00049000014a7983 */ /* 0x000f220000300800 */
        /* <DEDUP_REMOVED lines=27> */
[----:B------:R-:W-:-:S02]  /*30b40*/  VIADD R72, R8, 0x2 ;  /* 0x0000000208487836 */ /* 0x000fc40000000000 */
[----:B------:R-:W-:-:S03]  /*30b50*/  IMAD.MOV.U32 R73, RZ, RZ, R9 ;  /* 0x000000ffff497224 */ /* 0x000fc600078e0009 */
[----:B------:R-:W-:Y:S02]  /*30b60*/  R2UR UR6, R72 ;  /* 0x00000000480672ca */ /* 0x000fe400000e0000 */
        /* <DEDUP_REMOVED lines=235> */
[----:B------:R-:W2:Y:S04]  /*31a20*/  @!P2 LDL.64 R8, [R0] ;  /* 0x000000000008a983 */ /* 0x000ea80000100a00 */
[----:B0-----:R-:W3:Y:S01]  /*31a30*/  @!P2 LDL.64 R14, [R0+0x18] ;  /* 0x00001800000ea983 */ /* 0x001ee20000100a00 */
[----:B------:R-:W-:-:S02]  /*31a40*/  @!P2 R2UR UR4, R4 ;  /* 0x000000000404a2ca */ /* 0x000fc400000e0000 */
[C---:B------:R-:W-:Y:S02]  /*31a50*/  @!P2 R2UR UR5, R5.reuse ;  /* 0x000000000505a2ca */ /* 0x040fe400000e0000 */
[----:B------:R-:W-:Y:S02]  /*31a60*/  SHF.R.U32.HI R18, RZ, 0x7, R13 ;  /* 0x00000007ff127819 */ /* 0x000fe4000001160d */
[----:B------:R-:W-:Y:S02]  /*31a70*/  @!P2 R2UR UR6, R4 ;  /* 0x000000000406a2ca */ /* 0x000fe400000e0000 */
[----:B------:R-:W-:Y:S02]  /*31a80*/  @!P2 R2UR UR7, R5 ;  /* 0x000000000507a2ca */ /* 0x000fe400000e0000 */
[----:B------:R-:W-:-:S05]  /*31a90*/  IADD3 R18, -R18, 0xb, RZ ;  /* 0x0000000b12127810 */ /* 0x000fca0007ffe1ff */
[----:B------:R0:W-:Y:S06]  /*31aa0*/  BAR.ARV R18, 0x100 ;  /* 0x000400120000751d */ /* 0x0001ec0000002000 */
        /* <DEDUP_REMOVED lines=12> */
[----:B0-----:R-:W3:Y:S01]  /*31b70*/  LD.E R18, desc[UR4][R6.64+0x24] ;  /* 0x0000240406127980 */ /* 0x001ee2000c101900 */
[C---:B------:R-:W-:Y:S02]  /*31b80*/  R2UR UR4, R4.reuse ;  /* 0x00000000040472ca */ /* 0x040fe400000e0000 */
[C---:B------:R-:W-:Y:S02]  /*31b90*/  R2UR UR5, R5.reuse ;  /* 0x00000000050572ca */ /* 0x040fe400000e0000 */
[C---:B------:R-:W-:Y:S02]  /*31ba0*/  R2UR UR14, R4.reuse ;  /* 0x00000000040e72ca */ /* 0x040fe400000e0000 */
[C---:B------:R-:W-:Y:S02]  /*31bb0*/  R2UR UR15, R5.reuse ;  /* 0x00000000050f72ca */ /* 0x040fe400000e0000 */
[----:B------:R-:W-:Y:S02]  /*31bc0*/  R2UR UR10, R4 ;  /* 0x00000000040a72ca */ /* 0x000fe400000e0000 */
[----:B------:R-:W-:-:S02]  /*31bd0*/  R2UR UR11, R5 ;  /* 0x00000000050b72ca */ /* 0x000fc400000e0000 */
[----:B------:R-:W-:Y:S02]  /*31be0*/  R2UR UR8, R4 ;  /* 0x00000000040872ca */ /* 0x000fe400000e0000 */
[C---:B------:R-:W-:Y:S02]  /*31bf0*/  R2UR UR9, R5.reuse ;  /* 0x00000000050972ca */ /* 0x040fe400000e0000 */
[----:B------:R-:W-:Y:S02]  /*31c00*/  LOP3.LUT R74, R74, 0xfff7ffff, RZ, 0xc0, !PT ;  /* 0xfff7ffff4a4a7812 */ /* 0x000fe400078ec0ff */
[----:B------:R-:W-:Y:S02]  /*31c10*/  R2UR UR12, R4 ;  /* 0x00000000040c72ca */ /* 0x000fe400000e0000 */
[----:B------:R-:W-:Y:S02]  /*31c20*/  R2UR UR13, R5 ;  /* 0x00000000050d72ca */ /* 0x000fe400000e0000 */
[----:B------:R-:W-:Y:S01]  /*31c30*/  @P2 LOP3.LUT R74, R74, 0x80000, RZ, 0xfc, !PT ;  /* 0x000800004a4a2812 */ /* 0x000fe200078efcff */
[----:B------:R-:W4:Y:S04]  /*31c40*/  LD.E R73, desc[UR10][R6.64+0xc] ;  /* 0x00000c0a06497980 */ /* 0x000f28000c101900 */
[----:B------:R0:W-:Y:S06]  /*31c50*/  STL [R1+0x490], R74 ;  /* 0x0004904a01007387 */ /* 0x0001ec0000100800 */
[----:B------:R-:W4:Y:S04]  /*31c60*/  LD.E R75, desc[UR12][R6.64+0x14] ;  /* 0x0000140c064b7980 */ /* 0x000f28000c101900 */
[----:B0-----:R-:W4:Y:S04]  /*31c70*/  LD.E R74, desc[UR8][R6.64+0x10] ;  /* 0x00001008064a7980 */ /* 0x001f28000c101900 */
[----:B--2---:R-:W2:Y:S01]  /*31c80*/  LD.E R72, desc[UR4][R8.64] ;  /* 0x0000000408487980 */ /* 0x004ea2000c101900 */
[----:B------:R-:W-:-:S02]  /*31c90*/  R2UR UR4, R4 ;  /* 0x00000000040472ca */ /* 0x000fc400000e0000 */
[----:B------:R-:W-:Y:S01]  /*31ca0*/  R2UR UR5, R5 ;  /* 0x00000000050572ca */ /* 0x000fe200000e0000 */
[----:B------:R-:W2:-:S12]  /*31cb0*/  LD.E R9, desc[UR14][R6.64+0x18] ;  /* 0x0000180e06097980 */ /* 0x000e98000c101900 */
        /* <DEDUP_REMOVED lines=17> */
[----:B------:R-:W-:Y:S01]  /*31dd0*/  BSSY B3, `(.L_x_12603) ;  /* 0x00000af000037945 */ /* 0x000fe20003800000 */
[----:B----4-:R-:W-:Y:S02]  /*31de0*/  IMAD R75, R10, -0x60, R75 ;  /* 0xffffffa00a4b7824 */ /* 0x010fe400078e024b */
[-C--:B--2---:R-:W-:Y:S01]  /*31df0*/  FMUL.FTZ R81, R45, R72.reuse ;  /* 0x000000482d517220 */ /* 0x084fe20000410000 */
        /* <DEDUP_REMOVED lines=8> */
[----:B------:R-:W-:Y:S01]  /*31e80*/  FMUL.FTZ R52, R57, R72 ;  /* 0x0000004839347220 */ /* 0x000fe20000410000 */
[----:B------:R-:W-:-:S04]  /*31e90*/  SHF.R.S32.HI R45, RZ, 0x1f, R78 ;  /* 0x0000001fff2d7819 */ /* 0x000fc8000001144e */
[----:B------:R-:W-:Y:S01]  /*31ea0*/  LEA.HI R54, R45, R78, RZ, 0x7 ;  /* 0x0000004e2d367211 */ /* 0x000fe200078f38ff */
[----:B0-----:R-:W-:-:S03]  /*31eb0*/  FMUL.FTZ R2, R26, R72 ;  /* 0x000000481a027220 */ /* 0x001fc60000410000 */
[----:B------:R-:W-:Y:S01]  /*31ec0*/  LOP3.LUT R57, R54, 0xffffff80, RZ, 0xc0, !PT ;  /* 0xffffff8036397812 */ /* 0x000fe200078ec0ff */
[-C--:B------:R-:W-:Y:S01]  /*31ed0*/  FMUL.FTZ R26, R42, R72.reuse ;  /* 0x000000482a1a7220 */ /* 0x080fe20000410000 */
[----:B------:R-:W-:-:S03]  /*31ee0*/  FMUL.FTZ R42, R58, R72 ;  /* 0x000000483a2a7220 */ /* 0x000fc60000410000 */
[----:B------:R-:W-:Y:S02]  /*31ef0*/  IMAD.IADD R58, R78, 0x1, -R57 ;  /* 0x000000014e3a7824 */ /* 0x000fe400078e0a39 */
[-C--:B------:R-:W-:Y:S01]  /*31f00*/  FMUL.FTZ R79, R25, R72.reuse ;  /* 0x00000048194f7220 */ /* 0x080fe20000410000 */
        /* <DEDUP_REMOVED lines=8> */
[----:B------:R-:W-:Y:S01]  /*31f90*/  FMUL.FTZ R15, R27, R72 ;  /* 0x000000481b0f7220 */ /* 0x000fe20000410000 */
[----:B------:R-:W-:Y:S01]  /*31fa0*/  LEA.HI R61, R57, R58, RZ, 0x2 ;  /* 0x0000003a393d7211 */ /* 0x000fe200078f10ff */
[-C--:B------:R-:W-:Y:S01]  /*31fb0*/  FMUL.FTZ R27, R43, R72.reuse ;  /* 0x000000482b1b7220 */ /* 0x080fe20000410000 */
[-C--:B------:R-:W-:Y:S01]  /*31fc0*/  FMUL.FTZ R43, R59, R72.reuse ;  /* 0x000000483b2b7220 */ /* 0x080fe20000410000 */
[-C--:B------:R-:W-:Y:S01]  /*31fd0*/  FMUL.FTZ R20, R34, R72.reuse ;  /* 0x0000004822147220 */ /* 0x080fe20000410000 */
[----:B------:R-:W-:Y:S01]  /*31fe0*/  LOP3.LUT R59, R56, 0xfffffffc, RZ, 0xc0, !PT ;  /* 0xfffffffc383b7812 */ /* 0x000fe200078ec0ff */
[-C--:B------:R-:W-:Y:S01]  /*31ff0*/  FMUL.FTZ R34, R50, R72.reuse ;  /* 0x0000004832227220 */ /* 0x080fe20000410000 */
[--C-:B------:R-:W-:Y:S01]  /*32000*/  SHF.R.S32.HI R56, RZ, 0x2, R61.reuse ;  /* 0x00000002ff387819 */ /* 0x100fe2000001143d */
[-C--:B------:R-:W-:Y:S01]  /*32010*/  FMUL.FTZ R50, R53, R72.reuse ;  /* 0x0000004835327220 */ /* 0x080fe20000410000 */
[----:B------:R-:W-:Y:S01]  /*32020*/  SHF.R.S32.HI R83, RZ, 0x1f, R61 ;  /* 0x0000001fff537819 */ /* 0x000fe2000001143d */
[----:B------:R-:W-:Y:S01]  /*32030*/  FMUL.FTZ R53, R60, R72 ;  /* 0x000000483c357220 */ /* 0x000fe20000410000 */
[----:B------:R-:W-:-:S02]  /*32040*/  LEA.HI R60, R57, R58, RZ, 0x5 ;  /* 0x0000003a393c7211 */ /* 0x000fc400078f28ff */
[----:B------:R-:W-:Y:S02]  /*32050*/  SHF.R.S32.HI R57, RZ, 0x7, R54 ;  /* 0x00000007ff397819 */ /* 0x000fe40000011436 */
[----:B------:R-:W-:Y:S01]  /*32060*/  LEA.HI R83, R83, R56, RZ, 0x3 ;  /* 0x0000003853537211 */ /* 0x000fe200078f18ff */
[-C--:B------:R-:W-:Y:S01]  /*32070*/  FMUL.FTZ R45, R63, R72.reuse ;  /* 0x000000483f2d7220 */ /* 0x080fe20000410000 */
[----:B------:R-:W-:Y:S01]  /*32080*/  IMAD.IADD R78, R78, 0x1, -R59 ;  /* 0x000000014e4e7824 */ /* 0x000fe200078e0a3b */
[----:B------:R-:W-:Y:S01]  /*32090*/  SHF.R.S32.HI R63, RZ, 0x5, R60 ;  /* 0x00000005ff3f7819 */ /* 0x000fe2000001143c */
[-C--:B------:R-:W-:Y:S01]  /*320a0*/  FMUL.FTZ R18, R30, R72.reuse ;  /* 0x000000481e127220 */ /* 0x080fe20000410000 */
[----:B------:R-:W-:Y:S02]  /*320b0*/  LEA.HI R54, R54, R57, RZ, 0x1 ;  /* 0x0000003936367211 */ /* 0x000fe400078f08ff */
[----:B------:R-:W-:Y:S01]  /*320c0*/  LOP3.LUT R83, R83, 0xfffffff8, RZ, 0xc0, !PT ;  /* 0xfffffff853537812 */ /* 0x000fe200078ec0ff */
[-C--:B------:R-:W-:Y:S01]  /*320d0*/  FMUL.FTZ R30, R46, R72.reuse ;  /* 0x000000482e1e7220 */ /* 0x080fe20000410000 */
[----:B------:R-:W-:Y:S01]  /*320e0*/  FMUL.FTZ R46, R62, R72 ;  /* 0x000000483e2e7220 */ /* 0x000fe20000410000 */
[----:B------:R-:W-:Y:S01]  /*320f0*/  LOP3.LUT R54, R54, 0x3fffffe, RZ, 0xc0, !PT ;  /* 0x03fffffe36367812 */ /* 0x000fe200078ec0ff */
[----:B---3--:R-:W-:Y:S01]  /*32100*/  IMAD R80, R80, 0x8, R63 ;  /* 0x0000000850507824 */ /* 0x008fe200078e023f */
[----:B------:R-:W-:Y:S01]  /*32110*/  LEA.HI R62, R78, R78, RZ, 0x1 ;  /* 0x0000004e4e3e7211 */ /* 0x000fe200078f08ff */
[----:B------:R-:W-:-:S02]  /*32120*/  IMAD.IADD R83, R56, 0x1, -R83 ;  /* 0x0000000138537824 */ /* 0x000fc400078e0a53 */
        /* <DEDUP_REMOVED lines=8> */
[----:B------:R-:W-:Y:S01]  /*321b0*/  LOP3.LUT R61, R61, 0x7ffffffc, RZ, 0xc0, !PT ;  /* 0x7ffffffc3d3d7812 */ /* 0x000fe200078ec0ff */
[----:B------:R-:W-:Y:S02]  /*321c0*/  IMAD.MOV.U32 R63, RZ, RZ, -0x60 ;  /* 0xffffffa0ff3f7424 */ /* 0x000fe400078e00ff */
        /* <DEDUP_REMOVED lines=18> */
[-C--:B------:R-:W-:Y:S01]  /*322f0*/  FMUL.FTZ R58, R71, R72.reuse ;  /* 0x00000048473a7220 */ /* 0x080fe20000410000 */
[----:B------:R-:W-:Y:S01]  /*32300*/  FMUL.FTZ R68, R68, R72 ;  /* 0x0000004844447220 */ /* 0x000fe20000410000 */
[----:B------:R-:W-:Y:S01]  /*32310*/  ISETP.GE.AND P2, PT, R9, 0x1, PT ;  /* 0x000000010900780c */ /* 0x000fe20003f46270 */
[----:B------:R-:W-:Y:S01]  /*32320*/  IMAD R61, R61, -0x2, R64 ;  /* 0xfffffffe3d3d7824 */ /* 0x000fe200078e0240 */
[----:B------:R-:W1:Y:S01]  /*32330*/  MUFU.TANH R14, R14 ;  /* 0x0000000e000e7308 */ /* 0x000e620000002400 */
[----:B------:R-:W-:-:S03]  /*32340*/  LOP3.LUT R64, RZ, R73, RZ, 0x33, !PT ;  /* 0x00000049ff407212 */ /* 0x000fc600078e33ff */
[----:B------:R-:W-:-:S04]  /*32350*/  IADD3 R63, -R8, R61, R3 ;  /* 0x0000003d083f7210 */ /* 0x000fc80007ffe103 */
        /* <DEDUP_REMOVED lines=45> */
[----:B------:R-:W1:Y:S08]  /*32630*/  MUFU.TANH R57, R57 ;  /* 0x0000003900397308 */ /* 0x000e700000002400 */
[----:B------:R-:W1:Y:S01]  /*32640*/  MUFU.TANH R58, R58 ;  /* 0x0000003a003a7308 */ /* 0x000e620000002400 */
[----:B------:R-:W-:-:S02]  /*32650*/  IMAD.IADD R74, R63, 0x1, R74 ;  /* 0x000000013f4a7824 */ /* 0x000fc400078e024a */
[----:B------:R-:W-:Y:S02]  /*32660*/  IMAD.IADD R70, R63, 0x1, R64 ;  /* 0x000000013f467824 */ /* 0x000fe400078e0240 */
[----:B------:R-:W-:Y:S02]  /*32670*/  VIADD R71, R61, 0xffffffff ;  /* 0xffffffff3d477836 */ /* 0x000fe40000000000 */
[--C-:B0-----:R-:W-:Y:S02]  /*32680*/  IMAD.IADD R64, R74, 0x1, R77.reuse ;  /* 0x000000014a407824 */ /* 0x101fe400078e024d */
        /* <DEDUP_REMOVED lines=18> */
.L_x_12608:
[----:B------:R-:W-:Y:S05]  /*327b0*/  BSYNC B5 ;  /* 0x0000000000057941 */ /* 0x000fea0003800000 */
.L_x_12607:
[----:B------:R-:W-:Y:S01]  /*327c0*/  LOP3.LUT R66, RZ, R66, RZ, 0x33, !PT ;  /* 0x00000042ff427212 */ /* 0x000fe200078e33ff */
[----:B------:R-:W-:Y:S06]  /*327d0*/  BRA `(.L_x_12609) ;  /* 0x0000000000287947 */ /* 0x000fec0003800000 */
.L_x_12606:
        /* <DEDUP_REMOVED lines=10> */
.L_x_12609:
[----:B------:R-:W-:Y:S05]  /*32880*/  BSYNC B4 ;  /* 0x0000000000047941 */ /* 0x000fea0003800000 */
.L_x_12605:
[----:B------:R-:W-:-:S05]  /*32890*/  IMAD R66, R9, R66, R71 ;  /* 0x0000004209427224 */ /* 0x000fca00078e0247 */
[----:B------:R-:W-:Y:S02]  /*328a0*/  VIMNMX R65, R65, R66, !PT ;  /* 0x0000004241417248 */ /* 0x000fe40007fe0100 */
[----:B------:R-:W-:-:S07]  /*328b0*/  VIADDMNMX R64, R66, R9, R64, PT ;  /* 0x0000000942407246 */ /* 0x000fce0003800140 */
.L_x_12604:
[----:B------:R-:W-:Y:S05]  /*328c0*/  BSYNC B3 ;  /* 0x0000000000037941 */ /* 0x000fea0003800000 */
.L_x_12603:
        /* <DEDUP_REMOVED lines=137> */
.L_x_12615:
[----:B------:R-:W-:Y:S05]  /*33160*/  BSYNC B5 ;  /* 0x0000000000057941 */ /* 0x000fea0003800000 */
.L_x_12614:
[----:B------:R-:W-:Y:S01]  /*33170*/  LOP3.LUT R8, RZ, R8, RZ, 0x33, !PT ;  /* 0x00000008ff087212 */ /* 0x000fe200078e33ff */
[----:B------:R-:W-:Y:S06]  /*33180*/  BRA `(.L_x_12616) ;  /* 0x0000000000287947 */ /* 0x000fec0003800000 */
.L_x_12613:
        /* <DEDUP_REMOVED lines=10> */
.L_x_12616:
[----:B------:R-:W-:Y:S05]  /*33230*/  BSYNC B4 ;  /* 0x0000000000047941 */ /* 0x000fea0003800000 */
.L_x_12612:
[----:B------:R-:W-:-:S05]  /*33240*/  IMAD R3, R9, R8, R71 ;  /* 0x0000000809037224 */ /* 0x000fca00078e0247 */
[----:B------:R-:W-:Y:S02]  /*33250*/  VIADDMNMX R66, R3, R9, R66, PT ;  /* 0x0000000903427246 */ /* 0x000fe40003800142 */
[----:B------:R-:W-:-:S07]  /*33260*/  VIMNMX R64, R64, R3, !PT ;  /* 0x0000000340407248 */ /* 0x000fce0007fe0100 */
.L_x_12611:
[----:B------:R-:W-:Y:S05]  /*33270*/  BSYNC B3 ;  /* 0x0000000000037941 */ /* 0x000fea0003800000 */
.L_x_12610:
        /* <DEDUP_REMOVED lines=69> */
[----:B------:R-:W-:Y:S02]  /*336d0*/  R2UR UR4, R4 ;  /* 0x00000000040472ca */ /* 0x000fe400000e0000 */
[----:B------:R-:W-:Y:S02]  /*336e0*/  ISETP.LT.OR P1, PT, R66, 0x49, P1 ;  /* 0x000000494200780c */ /* 0x000fe40000f21670 */
[----:B------:R-:W-:Y:S02]  /*336f0*/  R2UR UR5, R5 ;  /* 0x00000000050572ca */ /* 0x000fe400000e0000 */
[----:B------:R-:W-:-:S02]  /*33700*/  FSEL R46, R46, -INF , !P1 ;  /* 0xff8000002e2e7808 */ /* 0x000fc40004800000 */
[----:B------:R-:W-:Y:S02]  /*33710*/  ISETP.GT.AND P1, PT, R64, RZ, !P6 ;  /* 0x000000ff4000720c */ /* 0x000fe40007724270 */
[----:B------:R-:W-:Y:S02]  /*33720*/  ISETP.NE.AND P2, PT, R91, RZ, PT ;  /* 0x000000ff5b00720c */ /* 0x000fe40003f45270 */
[----:B------:R-:W-:Y:S02]  /*33730*/  ISETP.LT.OR P1, PT, R66, 0x1, P1 ;  /* 0x000000014200780c */ /* 0x000fe40000f21670 */
[----:B------:R-:W-:Y:S02]  /*33740*/  ISETP.NE.AND P6, PT, R75, RZ, PT ;  /* 0x000000ff4b00720c */ /* 0x000fe40003fc5270 */
[----:B------:R-:W-:Y:S02]  /*33750*/  FSEL R62, R2, -INF , !P1 ;  /* 0xff800000023e7808 */ /* 0x000fe40004800000 */
[----:B------:R-:W2:Y:S04]  /*33760*/  LDL.64 R2, [R0+0x70] ;  /* 0x0000700000027983 */ /* 0x000ea80000100a00 */
[----:B--2---:R-:W2:Y:S01]  /*33770*/  LD.E.64 R6, desc[UR4][R2.64] ;  /* 0x0000000402067980 */ /* 0x004ea2000c101b00 */
[----:B------:R-:W-:-:S02]  /*33780*/  ISETP.GT.AND P1, PT, R64, 0x49, !P2 ;  /* 0x000000494000780c */ /* 0x000fc40005724270 */
[C---:B------:R-:W-:Y:S02]  /*33790*/  ISETP.GT.AND P3, PT, R64.reuse, 0x50, !P3 ;  /* 0x000000504000780c */ /* 0x040fe40005f64270 */
[C---:B------:R-:W-:Y:S02]  /*337a0*/  ISETP.GT.AND P4, PT, R64.reuse, 0x51, !P4 ;  /* 0x000000514000780c */ /* 0x040fe40006784270 */
[C---:B------:R-:W-:Y:S02]  /*337b0*/  ISETP.GT.AND P5, PT, R64.reuse, 0x58, !P5 ;  /* 0x000000584000780c */ /* 0x040fe40006fa4270 */
[----:B------:R-:W-:Y:S02]  /*337c0*/  ISETP.GT.AND P2, PT, R64, 0x59, !P6 ;  /* 0x000000594000780c */ /* 0x000fe40007744270 */
[C---:B------:R-:W-:Y:S02]  /*337d0*/  ISETP.LT.OR P1, PT, R66.reuse, 0x4a, P1 ;  /* 0x0000004a4200780c */ /* 0x040fe40000f21670 */
[----:B------:R-:W-:-:S02]  /*337e0*/  ISETP.LT.OR P3, PT, R66, 0x51, P3 ;  /* 0x000000514200780c */ /* 0x000fc40001f61670 */
[C---:B------:R-:W-:Y:S02]  /*337f0*/  ISETP.LT.OR P4, PT, R66.reuse, 0x52, P4 ;  /* 0x000000524200780c */ /* 0x040fe40002781670 */
[----:B------:R-:W-:Y:S02]  /*33800*/  ISETP.LT.OR P5, PT, R66, 0x59, P5 ;  /* 0x000000594200780c */ /* 0x000fe40002fa1670 */
[----:B------:R-:W-:Y:S02]  /*33810*/  FSEL R56, R56, -INF , !P4 ;  /* 0xff80000038387808 */ /* 0x000fe40006000000 */
[----:B------:R-:W-:Y:S02]  /*33820*/  ISETP.LT.OR P2, PT, R66, 0x5a, P2 ;  /* 0x0000005a4200780c */ /* 0x000fe40001741670 */
[----:B------:R-:W-:Y:S01]  /*33830*/  FSEL R57, R57, -INF , !P5 ;  /* 0xff80000039397808 */ /* 0x000fe20006800000 */
[----:B------:R-:W3:Y:S01]  /*33840*/  LD.E R66, desc[UR4][R2.64+0x10] ;  /* 0x0000100402427980 */ /* 0x000ee2000c101900 */
[----:B------:R-:W-:-:S02]  /*33850*/  R2UR UR6, R4 ;  /* 0x00000000040672ca */ /* 0x000fc400000e0000 */
        /* <DEDUP_REMOVED lines=40> */
[----:B------:R-:W-:Y:S02]  /*33ae0*/  FSEL R64, R45, -INF , !P1 ;  /* 0xff8000002d407808 */ /* 0x000fe40004800000 */
[----:B------:R-:W-:Y:S02]  /*33af0*/  FMNMX.FTZ R9, R46, R9, !PT ;  /* 0x000000092e097209 */ /* 0x000fe40007810000 */
[----:B------:R-:W-:Y:S02]  /*33b00*/  FMNMX.FTZ R8, R55, R8, !PT ;  /* 0x0000000837087209 */ /* 0x000fe40007810000 */
[----:B------:R-:W-:Y:S02]  /*33b10*/  FSEL R65, R54, -INF , !P3 ;  /* 0xff80000036417808 */ /* 0x000fe40005800000 */
        /* <DEDUP_REMOVED lines=34> */
[----:B------:R-:W-:Y:S01]  /*33d40*/  ST.E desc[UR4][R2.64+0x4], R9 ;  /* 0x0000040902007985 */ /* 0x000fe2000c101904 */
[----:B0-----:R-:W-:Y:S01]  /*33d50*/  FMUL.FTZ R67, R45, R66 ;  /* 0x000000422d437220 */ /* 0x001fe20000410000 */
[----:B----4-:R-:W-:-:S04]  /*33d60*/  FMUL.FTZ R69, R54, R71 ;  /* 0x0000004736457220 */ /* 0x010fc80000410000 */
[----:B------:R0:W-:Y:S04]  /*33d70*/  ST.E desc[UR6][R2.64+0x10], R67 ;  /* 0x0000104302007985 */ /* 0x0001e8000c101906 */
        /* <DEDUP_REMOVED lines=13> */
[----:B------:R-:W-:-:S04]  /*33e50*/  FFMA.FTZ R172, R63, R66, -R3 ;  /* 0x000000423fac7223 */ /* 0x000fc80000010803 */
[-C--:B------:R-:W-:Y:S01]  /*33e60*/  FFMA.FTZ R173, R62, R66.reuse, -R71 ;  /* 0x000000423ead7223 */ /* 0x080fe20000010847 */
[-C--:B------:R-:W-:Y:S01]  /*33e70*/  FFMA.FTZ R79, R79, R66.reuse, -R3 ;  /* 0x000000424f4f7223 */ /* 0x080fe20000010803 */
[----:B------:R-:W3:Y:S01]  /*33e80*/  MUFU.EX2 R172, R172 ;  /* 0x000000ac00ac7308 */ /* 0x000ee20000000800 */
[-C--:B------:R-:W-:Y:S01]  /*33e90*/  FFMA.FTZ R15, R15, R66.reuse, -R71 ;  /* 0x000000420f0f7223 */ /* 0x080fe20000010847 */
[-CC-:B------:R-:W-:Y:S01]  /*33ea0*/  FFMA.FTZ R154, R36, R66.reuse, -R3.reuse ;  /* 0x00000042249a7223 */ /* 0x180fe20000010803 */
[-C--:B------:R-:W-:Y:S01]  /*33eb0*/  FFMA.FTZ R174, R28, R66.reuse, -R3 ;  /* 0x000000421cae7223 */ /* 0x080fe20000010803 */
[-CC-:B------:R-:W-:Y:S01]  /*33ec0*/  FFMA.FTZ R175, R18, R66.reuse, -R71.reuse ;  /* 0x0000004212af7223 */ /* 0x180fe20000010847 */
[----:B------:R-:W-:-:S03]  /*33ed0*/  FFMA.FTZ R36, R21, R66, -R71 ;  /* 0x0000004215247223 */ /* 0x000fc60000010847 */
[----:B------:R-:W-:Y:S01]  /*33ee0*/  MUFU.EX2 R173, R173 ;  /* 0x000000ad00ad7308 */ /* 0x000fe20000000800 */
[-CC-:B------:R-:W-:Y:S01]  /*33ef0*/  FFMA.FTZ R152, R32, R66.reuse, -R3.reuse ;  /* 0x0000004220987223 */ /* 0x180fe20000010803 */
[-C--:B------:R-:W-:Y:S01]  /*33f00*/  FFMA.FTZ R8, R29, R66.reuse, -R3 ;  /* 0x000000421d087223 */ /* 0x080fe20000010803 */
[----:B------:R-:W-:-:S05]  /*33f10*/  FFMA.FTZ R32, R19, R66, -R71 ;  /* 0x0000004213207223 */ /* 0x000fca0000010847 */
[----:B------:R-:W0:Y:S01]  /*33f20*/  MUFU.EX2 R21, R79 ;  /* 0x0000004f00157308 */ /* 0x000e220000000800 */
[----:B------:R-:W-:-:S07]  /*33f30*/  FFMA.FTZ R153, R20, R66, -R71 ;  /* 0x0000004214997223 */ /* 0x000fce0000010847 */
[----:B------:R-:W1:Y:S01]  /*33f40*/  MUFU.EX2 R18, R15 ;  /* 0x0000000f00127308 */ /* 0x000e620000000800 */
[-CC-:B------:R-:W-:Y:S01]  /*33f50*/  FFMA.FTZ R9, R33, R66.reuse, -R3.reuse ;  /* 0x0000004221097223 */ /* 0x180fe20000010803 */
[----:B------:R-:W-:-:S06]  /*33f60*/  FFMA.FTZ R156, R40, R66, -R3 ;  /* 0x00000042289c7223 */ /* 0x000fcc0000010803 */
[----:B------:R-:W-:Y:S01]  /*33f70*/  MUFU.EX2 R174, R174 ;  /* 0x000000ae00ae7308 */ /* 0x000fe20000000800 */
[----:B------:R-:W-:-:S07]  /*33f80*/  FFMA.FTZ R40, R25, R66, -R71 ;  /* 0x0000004219287223 */ /* 0x000fce0000010847 */
[----:B------:R-:W2:Y:S01]  /*33f90*/  MUFU.EX2 R175, R175 ;  /* 0x000000af00af7308 */ /* 0x000ea20000000800 */
[----:B------:R-:W-:-:S07]  /*33fa0*/  FFMA.FTZ R155, R24, R66, -R71 ;  /* 0x00000042189b7223 */ /* 0x000fce0000010847 */
[----:B------:R3:W-:Y:S01]  /*33fb0*/  MUFU.EX2 R19, R8 ;  /* 0x0000000800137308 */ /* 0x0007e20000000800 */
[----:B------:R-:W-:-:S07]  /*33fc0*/  FFMA.FTZ R162, R49, R66, -R3 ;  /* 0x0000004231a27223 */ /* 0x000fce0000010803 */
[----:B------:R-:W5:Y:S01]  /*33fd0*/  MUFU.EX2 R20, R32 ;  /* 0x0000002000147308 */ /* 0x000f620000000800 */
[----:B---3--:R-:W-:Y:S01]  /*33fe0*/  FADD.FTZ R8, R172, R67 ;  /* 0x00000043ac087221 */ /* 0x008fe20000010000 */
[----:B------:R-:W-:-:S06]  /*33ff0*/  FFMA.FTZ R14, R14, R66, -R3 ;  /* 0x000000420e0e7223 */ /* 0x000fcc0000010803 */
[----:B------:R-:W3:Y:S01]  /*34000*/  MUFU.EX2 R152, R152 ;  /* 0x0000009800987308 */ /* 0x000ee20000000800 */
[----:B0-----:R-:W-:Y:S01]  /*34010*/  FADD.FTZ R49, R21, R8 ;  /* 0x0000000815317221 */ /* 0x001fe20000010000 */
[----:B------:R-:W-:-:S06]  /*34020*/  FFMA.FTZ R165, R42, R66, -R71 ;  /* 0x000000422aa57223 */ /* 0x000fcc0000010847 */
[----:B------:R4:W-:Y:S01]  /*34030*/  MUFU.EX2 R25, R9 ;  /* 0x0000000900197308 */ /* 0x0009e20000000800 */
[----:B------:R-:W-:-:S07]  /*34040*/  FFMA.FTZ R42, R43, R66, -R71 ;  /* 0x000000422b2a7223 */ /* 0x000fce0000010847 */
[----:B------:R-:W0:Y:S01]  /*34050*/  MUFU.EX2 R153, R153 ;  /* 0x0000009900997308 */ /* 0x000e220000000800 */
[----:B----4-:R-:W-:Y:S01]  /*34060*/  FADD.FTZ R9, R173, R68 ;  /* 0x00000044ad097221 */ /* 0x010fe20000010000 */
[----:B------:R-:W-:-:S03]  /*34070*/  FFMA.FTZ R28, R37, R66, -R3 ;  /* 0x00000042251c7223 */ /* 0x000fc60000010803 */
[----:B-1----:R-:W-:-:S03]  /*34080*/  FADD.FTZ R8, R18, R9 ;  /* 0x0000000912087221 */ /* 0x002fc60000010000 */
[----:B------:R-:W1:Y:S01]  /*34090*/  MUFU.EX2 R24, R36 ;  /* 0x0000002400187308 */ /* 0x000e620000000800 */
[----:B--2---:R-:W-:Y:S01]  /*340a0*/  FADD.FTZ R9, R175, R8 ;  /* 0x00000008af097221 */ /* 0x004fe20000010000 */
[-C--:B------:R-:W-:Y:S01]  /*340b0*/  FFMA.FTZ R158, R44, R66.reuse, -R3 ;  /* 0x000000422c9e7223 */ /* 0x080fe20000010803 */
[-CC-:B------:R-:W-:Y:S01]  /*340c0*/  FFMA.FTZ R157, R26, R66.reuse, -R71.reuse ;  /* 0x000000421a9d7223 */ /* 0x180fe20000010847 */
[----:B------:R-:W-:-:S04]  /*340d0*/  FFMA.FTZ R44, R27, R66, -R71 ;  /* 0x000000421b2c7223 */ /* 0x000fc80000010847 */
[----:B------:R-:W2:Y:S01]  /*340e0*/  MUFU.EX2 R154, R154 ;  /* 0x0000009a009a7308 */ /* 0x000ea20000000800 */
[----:B-----5:R-:W-:Y:S01]  /*340f0*/  FADD.FTZ R8, R20, R9 ;  /* 0x0000000914087221 */ /* 0x020fe20000010000 */
[----:B------:R-:W-:-:S06]  /*34100*/  FFMA.FTZ R29, R41, R66, -R3 ;  /* 0x00000042291d7223 */ /* 0x000fcc0000010803 */
[----:B------:R4:W-:Y:S08]  /*34110*/  MUFU.EX2 R43, R14 ;  /* 0x0000000e002b7308 */ /* 0x0009f00000000800 */
[----:B------:R-:W5:Y:S01]  /*34120*/  MUFU.EX2 R155, R155 ;  /* 0x0000009b009b7308 */ /* 0x000f620000000800 */
[----:B----4-:R-:W-:-:S04]  /*34130*/  FADD.FTZ R14, R174, R49 ;  /* 0x00000031ae0e7221 */ /* 0x010fc80000010000 */
[----:B------:R-:W-:-:S03]  /*34140*/  FADD.FTZ R15, R19, R14 ;  /* 0x0000000e130f7221 */ /* 0x000fc60000010000 */
[----:B------:R-:W4:Y:S01]  /*34150*/  MUFU.EX2 R27, R28 ;  /* 0x0000001c001b7308 */ /* 0x000f220000000800 */
[----:B---3--:R-:W-:Y:S01]  /*34160*/  FADD.FTZ R14, R152, R15 ;  /* 0x0000000f980e7221 */ /* 0x008fe20000010000 */
[----:B0-----:R-:W-:-:S06]  /*34170*/  FADD.FTZ R9, R153, R8 ;  /* 0x0000000899097221 */ /* 0x001fcc0000010000 */
[----:B------:R-:W0:Y:S01]  /*34180*/  MUFU.EX2 R26, R40 ;  /* 0x00000028001a7308 */ /* 0x000e220000000800 */
[----:B------:R-:W-:Y:S01]  /*34190*/  FFMA.FTZ R159, R30, R66, -R71 ;  /* 0x000000421e9f7223 */ /* 0x000fe20000010847 */
[----:B------:R-:W-:Y:S01]  /*341a0*/  FADD.FTZ R15, R25, R14 ;  /* 0x0000000e190f7221 */ /* 0x000fe20000010000 */
[----:B-1----:R-:W-:-:S05]  /*341b0*/  FADD.FTZ R8, R24, R9 ;  /* 0x0000000918087221 */ /* 0x002fca0000010000 */
[----:B------:R-:W1:Y:S01]  /*341c0*/  MUFU.EX2 R156, R156 ;  /* 0x0000009c009c7308 */ /* 0x000e620000000800 */
[----:B------:R-:W-:-:S07]  /*341d0*/  FFMA.FTZ R30, R31, R66, -R71 ;  /* 0x000000421f1e7223 */ /* 0x000fce0000010847 */
[----:B------:R-:W3:Y:S01]  /*341e0*/  MUFU.EX2 R157, R157 ;  /* 0x0000009d009d7308 */ /* 0x000ee20000000800 */
[----:B------:R-:W-:Y:S01]  /*341f0*/  FFMA.FTZ R81, R81, R66, -R3 ;  /* 0x0000004251517223 */ /* 0x000fe20000010803 */
[----:B--2---:R-:W-:Y:S01]  /*34200*/  FADD.FTZ R14, R154, R15 ;  /* 0x0000000f9a0e7221 */ /* 0x004fe20000010000 */
[----:B-----5:R-:W-:-:S05]  /*34210*/  FADD.FTZ R9, R155, R8 ;  /* 0x000000089b097221 */ /* 0x020fca0000010000 */
[----:B------:R-:W2:Y:S01]  /*34220*/  MUFU.EX2 R29, R29 ;  /* 0x0000001d001d7308 */ /* 0x000ea20000000800 */
[-C--:B------:R-:W-:Y:S01]  /*34230*/  FFMA.FTZ R160, R47, R66.reuse, -R3 ;  /* 0x000000422fa07223 */ /* 0x080fe20000010803 */
[----:B------:R-:W-:-:S06]  /*34240*/  FFMA.FTZ R161, R34, R66, -R71 ;  /* 0x0000004222a17223 */ /* 0x000fcc0000010847 */
[----:B------:R-:W5:Y:S01]  /*34250*/  MUFU.EX2 R28, R44 ;  /* 0x0000002c001c7308 */ /* 0x000f620000000800 */
[----:B----4-:R-:W-:Y:S01]  /*34260*/  FADD.FTZ R15, R27, R14 ;  /* 0x0000000e1b0f7221 */ /* 0x010fe20000010000 */
[----:B0-----:R-:W-:-:S06]  /*34270*/  FADD.FTZ R8, R26, R9 ;  /* 0x000000091a087221 */ /* 0x001fcc0000010000 */
[----:B------:R-:W0:Y:S01]  /*34280*/  MUFU.EX2 R158, R158 ;  /* 0x0000009e009e7308 */ /* 0x000e220000000800 */
[----:B------:R-:W-:-:S07]  /*34290*/  FFMA.FTZ R33, R48, R66, -R3 ;  /* 0x0000004230217223 */ /* 0x000fce0000010803 */
[----:B------:R-:W4:Y:S01]  /*342a0*/  MUFU.EX2 R159, R159 ;  /* 0x0000009f009f7308 */ /* 0x000f220000000800 */
[----:B------:R-:W-:Y:S01]  /*342b0*/  FFMA.FTZ R47, R35, R66, -R71 ;  /* 0x00000042232f7223 */ /* 0x000fe20000010847 */
[----:B-1----:R-:W-:Y:S01]  /*342c0*/  FADD.FTZ R14, R156, R15 ;  /* 0x0000000f9c0e7221 */ /* 0x002fe20000010000 */
[----:B---3--:R-:W-:-:S05]  /*342d0*/  FADD.FTZ R9, R157, R8 ;  /* 0x000000089d097221 */ /* 0x008fca0000010000 */
[----:B------:R-:W1:Y:S01]  /*342e0*/  MUFU.EX2 R31, R81 ;  /* 0x00000051001f7308 */ /* 0x000e620000000800 */
[----:B------:R-:W-:-:S07]  /*342f0*/  FFMA.FTZ R163, R38, R66, -R71 ;  /* 0x0000004226a37223 */ /* 0x000fce0000010847 */
[----:B------:R-:W3:Y:S01]  /*34300*/  MUFU.EX2 R30, R30 ;  /* 0x0000001e001e7308 */ /* 0x000ee20000000800 */
[----:B--2---:R-:W-:Y:S01]  /*34310*/  FADD.FTZ R15, R29, R14 ;  /* 0x0000000e1d0f7221 */ /* 0x004fe20000010000 */
[----:B-----5:R-:W-:-:S06]  /*34320*/  FADD.FTZ R8, R28, R9 ;  /* 0x000000091c087221 */ /* 0x020fcc0000010000 */
[----:B------:R-:W2:Y:S01]  /*34330*/  MUFU.EX2 R160, R160 ;  /* 0x000000a000a07308 */ /* 0x000ea20000000800 */
[----:B------:R-:W-:-:S07]  /*34340*/  FFMA.FTZ R34, R39, R66, -R71 ;  /* 0x0000004227227223 */ /* 0x000fce0000010847 */
[----:B------:R-:W5:Y:S01]  /*34350*/  MUFU.EX2 R161, R161 ;  /* 0x000000a100a17308 */ /* 0x000f620000000800 */
[----:B------:R-:W-:Y:S01]  /*34360*/  FFMA.FTZ R50, R50, R66, -R3 ;  /* 0x0000004232327223 */ /* 0x000fe20000010803 */
[----:B0-----:R-:W-:Y:S01]  /*34370*/  FADD.FTZ R14, R158, R15 ;  /* 0x0000000f9e0e7221 */ /* 0x001fe20000010000 */
[----:B----4-:R-:W-:-:S05]  /*34380*/  FADD.FTZ R9, R159, R8 ;  /* 0x000000089f097221 */ /* 0x010fca0000010000 */
[----:B------:R-:W0:Y:S01]  /*34390*/  MUFU.EX2 R33, R33 ;  /* 0x0000002100217308 */ /* 0x000e220000000800 */
[----:B------:R-:W-:-:S07]  /*343a0*/  FFMA.FTZ R164, R51, R66, -R3 ;  /* 0x0000004233a47223 */ /* 0x000fce0000010803 */
[----:B------:R-:W4:Y:S01]  /*343b0*/  MUFU.EX2 R32, R47 ;  /* 0x0000002f00207308 */ /* 0x000f220000000800 */
[----:B-1----:R-:W-:Y:S01]  /*343c0*/  FADD.FTZ R15, R31, R14 ;  /* 0x0000000e1f0f7221 */ /* 0x002fe20000010000 */
[----:B---3--:R-:W-:-:S06]  /*343d0*/  FADD.FTZ R8, R30, R9 ;  /* 0x000000091e087221 */ /* 0x008fcc0000010000 */
[----:B------:R-:W1:Y:S01]  /*343e0*/  MUFU.EX2 R162, R162 ;  /* 0x000000a200a27308 */ /* 0x000e620000000800 */
[----:B------:R-:W-:-:S07]  /*343f0*/  FFMA.FTZ R37, R52, R66, -R3 ;  /* 0x0000004234257223 */ /* 0x000fce0000010803 */
[----:B------:R-:W3:Y:S01]  /*34400*/  MUFU.EX2 R163, R163 ;  /* 0x000000a300a37308 */ /* 0x000ee20000000800 */
[----:B--2---:R-:W-:Y:S01]  /*34410*/  FADD.FTZ R14, R160, R15 ;  /* 0x0000000fa00e7221 */ /* 0x004fe20000010000 */
[----:B-----5:R-:W-:-:S06]  /*34420*/  FADD.FTZ R9, R161, R8 ;  /* 0x00000008a1097221 */ /* 0x020fcc0000010000 */
[----:B------:R-:W2:Y:S01]  /*34430*/  MUFU.EX2 R35, R50 ;  /* 0x0000003200237308 */ /* 0x000ea20000000800 */
[-C--:B------:R-:W-:Y:S01]  /*34440*/  FFMA.FTZ R166, R53, R66.reuse, -R3 ;  /* 0x0000004235a67223 */ /* 0x080fe20000010803 */
[----:B------:R-:W-:-:S06]  /*34450*/  FFMA.FTZ R167, R46, R66, -R71 ;  /* 0x000000422ea77223 */ /* 0x000fcc0000010847 */
[----:B------:R-:W5:Y:S01]  /*34460*/  MUFU.EX2 R34, R34 ;  /* 0x0000002200227308 */ /* 0x000f620000000800 */
[----:B0-----:R-:W-:Y:S01]  /*34470*/  FADD.FTZ R15, R33, R14 ;  /* 0x0000000e210f7221 */ /* 0x001fe20000010000 */
[----:B----4-:R-:W-:-:S06]  /*34480*/  FADD.FTZ R8, R32, R9 ;  /* 0x0000000920087221 */ /* 0x010fcc0000010000 */
[----:B------:R-:W0:Y:S01]  /*34490*/  MUFU.EX2 R164, R164 ;  /* 0x000000a400a47308 */ /* 0x000e220000000800 */
[----:B------:R-:W-:-:S07]  /*344a0*/  FFMA.FTZ R38, R64, R66, -R71 ;  /* 0x0000004240267223 */ /* 0x000fce0000010847 */
[----:B------:R-:W4:Y:S01]  /*344b0*/  MUFU.EX2 R165, R165 ;  /* 0x000000a500a57308 */ /* 0x000f220000000800 */
[----:B------:R-:W-:Y:S01]  /*344c0*/  FFMA.FTZ R55, R55, R66, -R3 ;  /* 0x0000004237377223 */ /* 0x000fe20000010803 */
[----:B-1----:R-:W-:Y:S01]  /*344d0*/  FADD.FTZ R14, R162, R15 ;  /* 0x0000000fa20e7221 */ /* 0x002fe20000010000 */
[----:B---3--:R-:W-:-:S05]  /*344e0*/  FADD.FTZ R9, R163, R8 ;  /* 0x00000008a3097221 */ /* 0x008fca0000010000 */
[----:B------:R-:W1:Y:S01]  /*344f0*/  MUFU.EX2 R37, R37 ;  /* 0x0000002500257308 */ /* 0x000e620000000800 */
[-C--:B------:R-:W-:Y:S01]  /*34500*/  FFMA.FTZ R168, R59, R66.reuse, -R3 ;  /* 0x000000423ba87223 */ /* 0x080fe20000010803 */
[----:B------:R-:W-:-:S06]  /*34510*/  FFMA.FTZ R169, R65, R66, -R71 ;  /* 0x0000004241a97223 */ /* 0x000fcc0000010847 */
        /* <DEDUP_REMOVED lines=15> */
[----:B------:R-:W1:Y:S08]  /*34610*/  MUFU.EX2 R168, R168 ;  /* 0x000000a800a87308 */ /* 0x000e700000000800 */
[----:B------:R-:W3:Y:S01]  /*34620*/  MUFU.EX2 R169, R169 ;  /* 0x000000a900a97308 */ /* 0x000ee20000000800 */
[----:B------:R-:W-:Y:S01]  /*34630*/  FFMA.FTZ R3, R58, R66, -R71 ;  /* 0x000000423a037223 */ /* 0x000fe20000010847 */
[----:B--2---:R-:W-:Y:S01]  /*34640*/  FADD.FTZ R14, R166, R15 ;  /* 0x0000000fa60e7221 */ /* 0x004fe20000010000 */
[----:B-----5:R-:W-:-:S05]  /*34650*/  FADD.FTZ R9, R167, R8 ;  /* 0x00000008a7097221 */ /* 0x020fca0000010000 */
[----:B------:R-:W2:Y:S08]  /*34660*/  MUFU.EX2 R41, R41 ;  /* 0x0000002900297308 */ /* 0x000eb00000000800 */
[----:B------:R-:W5:Y:S01]  /*34670*/  MUFU.EX2 R56, R56 ;  /* 0x0000003800387308 */ /* 0x000f620000000800 */
[----:B0-----:R-:W-:Y:S01]  /*34680*/  FADD.FTZ R15, R39, R14 ;  /* 0x0000000e270f7221 */ /* 0x001fe20000010000 */
[----:B----4-:R-:W-:-:S06]  /*34690*/  FADD.FTZ R8, R38, R9 ;  /* 0x0000000926087221 */ /* 0x010fcc0000010000 */
[----:B------:R-:W0:Y:S08]  /*346a0*/  MUFU.EX2 R170, R170 ;  /* 0x000000aa00aa7308 */ /* 0x000e300000000800 */
[----:B------:R-:W4:Y:S01]  /*346b0*/  MUFU.EX2 R171, R2 ;  /* 0x0000000200ab7308 */ /* 0x000f220000000800 */
[----:B-1----:R-:W-:Y:S01]  /*346c0*/  FADD.FTZ R14, R168, R15 ;  /* 0x0000000fa80e7221 */ /* 0x002fe20000010000 */
[----:B---3--:R-:W-:-:S06]  /*346d0*/  FADD.FTZ R9, R169, R8 ;  /* 0x00000008a9097221 */ /* 0x008fcc0000010000 */
[----:B------:R1:W3:Y:S01]  /*346e0*/  MUFU.EX2 R40, R3 ;  /* 0x0000000300287308 */ /* 0x0002e20000000800 */
[----:B--2---:R-:W-:Y:S01]  /*346f0*/  FADD.FTZ R15, R41, R14 ;  /* 0x0000000e290f7221 */ /* 0x004fe20000010000 */
[----:B-----5:R-:W-:-:S03]  /*34700*/  FADD.FTZ R8, R56, R9 ;  /* 0x0000000938087221 */ /* 0x020fc60000010000 */
[----:B0-----:R-:W-:Y:S01]  /*34710*/  FADD.FTZ R14, R170, R15 ;  /* 0x0000000faa0e7221 */ /* 0x001fe20000010000 */
[----:B----4-:R-:W-:-:S03]  /*34720*/  FADD.FTZ R9, R171, R8 ;  /* 0x00000008ab097221 */ /* 0x010fc60000010000 */
[----:B-1----:R-:W-:Y:S01]  /*34730*/  FADD.FTZ R3, R43, R14 ;  /* 0x0000000e2b037221 */ /* 0x002fe20000010000 */
[----:B---3--:R-:W-:-:S04]  /*34740*/  FADD.FTZ R15, R40, R9 ;  /* 0x00000009280f7221 */ /* 0x008fc80000010000 */
[----:B------:R-:W-:Y:S04]  /*34750*/  ST.E desc[UR4][R6.64+0x10], R3 ;  /* 0x0000100306007985 */ /* 0x000fe8000c101904 */
[----:B------:R0:W-:Y:S04]  /*34760*/  ST.E desc[UR6][R6.64+0x14], R15 ;  /* 0x0000140f06007985 */ /* 0x0001e8000c101906 */
[----:B------:R-:W2:Y:S01]  /*34770*/  LDL.64 R8, [R0+0x80] ;  /* 0x0000800000087983 */ /* 0x000ea20000100a00 */
[C---:B------:R-:W-:Y:S02]  /*34780*/  R2UR UR18, R4.reuse ;  /* 0x00000000041272ca */ /* 0x040fe400000e0000 */
[----:B------:R-:W-:Y:S01]  /*34790*/  R2UR UR19, R5 ;  /* 0x00000000051372ca */ /* 0x000fe200000e0000 */
[----:B--2---:R-:W2:Y:S04]  /*347a0*/  LD.E R2, desc[UR4][R8.64] ;  /* 0x0000000408027980 */ /* 0x004ea8000c101900 */
        /* <DEDUP_REMOVED lines=49> */
[----:B--2---:R-:W-:-:S03]  /*34ac0*/  FMUL.FTZ R3, R45, R2 ;  /* 0x000000022d037220 */ /* 0x004fc60000410000 */
[----:B------:R-:W2:Y:S04]  /*34ad0*/  LD.E R2, desc[UR18][R8.64+0x150] ;  /* 0x0001501208027980 */ /* 0x000ea8000c101900 */
[----:B------:R3:W-:Y:S02]  /*34ae0*/  ST.E desc[UR4][R8.64], R3 ;  /* 0x0000000308007985 */ /* 0x0007e4000c101904 */
[----:B---3--:R-:W-:-:S05]  /*34af0*/  FMUL.FTZ R3, R45, R48 ;  /* 0x000000302d037220 */ /* 0x008fca0000410000 */
        /* <DEDUP_REMOVED lines=87> */
[----:B------:R-:W-:Y:S04]  /*35070*/  ST.E desc[UR4][R8.64+0x1d0], R7 ;  /* 0x0001d00708007985 */ /* 0x000fe8000c101904 */
[----:B------:R0:W-:Y:S04]  /*35080*/  ST.E desc[UR4][R8.64+0x1e0], R3 ;  /* 0x0001e00308007985 */ /* 0x0001e8000c101904 */
[----:B0-----:R-:W3:Y:S01]  /*35090*/  LD.E R3, desc[UR6][R8.64+0x8] ;  /* 0x0000080608037980 */ /* 0x001ee2000c101900 */
[----:B--2---:R-:W-:-:S03]  /*350a0*/  FMUL.FTZ R7, R45, R2 ;  /* 0x000000022d077220 */ /* 0x004fc60000410000 */
[----:B------:R-:W2:Y:S04]  /*350b0*/  LD.E R2, desc[UR6][R8.64+0x1f0] ;  /* 0x0001f00608027980 */ /* 0x000ea8000c101900 */
[----:B------:R0:W-:Y:S04]  /*350c0*/  ST.E desc[UR4][R8.64+0x1e4], R7 ;  /* 0x0001e40708007985 */ /* 0x0001e8000c101904 */
[----:B0-----:R-:W4:Y:S01]  /*350d0*/  LD.E R7, desc[UR6][R8.64+0xc] ;  /* 0x00000c0608077980 */ /* 0x001f22000c101900 */
[----:B---3--:R-:W-:-:S03]  /*350e0*/  FMUL.FTZ R3, R54, R3 ;  /* 0x0000000336037220 */ /* 0x008fc60000410000 */
[----:B------:R-:W-:Y:S04]  /*350f0*/  ST.E desc[UR4][R8.64+0x1d4], R15 ;  /* 0x0001d40f08007985 */ /* 0x000fe8000c101904 */
[----:B------:R0:W-:Y:S04]  /*35100*/  ST.E desc[UR4][R8.64+0x8], R3 ;  /* 0x0000080308007985 */ /* 0x0001e8000c101904 */
[----:B0-----:R-:W3:Y:S01]  /*35110*/  LD.E R3, desc[UR6][R8.64+0x1c] ;  /* 0x00001c0608037980 */ /* 0x001ee2000c101900 */
[----:B--2---:R-:W-:-:S03]  /*35120*/  FMUL.FTZ R15, R45, R2 ;  /* 0x000000022d0f7220 */ /* 0x004fc60000410000 */
[----:B------:R-:W2:Y:S04]  /*35130*/  LD.E R2, desc[UR6][R8.64+0x1f4] ;  /* 0x0001f40608027980 */ /* 0x000ea8000c101900 */
[----:B------:R0:W-:Y:S01]  /*35140*/  ST.E desc[UR4][R8.64+0x1f0], R15 ;  /* 0x0001f00f08007985 */ /* 0x0001e2000c101904 */
[----:B----4-:R-:W-:-:S03]  /*35150*/  FMUL.FTZ R7, R54, R7 ;  /* 0x0000000736077220 */ /* 0x010fc60000410000 */
[----:B0-----:R-:W4:Y:S04]  /*35160*/  LD.E R15, desc[UR6][R8.64+0x18] ;  /* 0x00001806080f7980 */ /* 0x001f28000c101900 */
[----:B------:R0:W-:Y:S04]  /*35170*/  ST.E desc[UR4][R8.64+0xc], R7 ;  /* 0x00000c0708007985 */ /* 0x0001e8000c101904 */
[----:B0-----:R-:W5:Y:S01]  /*35180*/  LD.E R7, desc[UR6][R8.64+0x28] ;  /* 0x0000280608077980 */ /* 0x001f62000c101900 */
[----:B---3--:R-:W-:-:S05]  /*35190*/  FMUL.FTZ R3, R54, R3 ;  /* 0x0000000336037220 */ /* 0x008fca0000410000 */
[----:B------:R0:W-:Y:S04]  /*351a0*/  ST.E desc[UR4][R8.64+0x1c], R3 ;  /* 0x00001c0308007985 */ /* 0x0001e8000c101904 */
[----:B0-----:R-:W3:Y:S01]  /*351b0*/  LD.E R3, desc[UR6][R8.64+0x38] ;  /* 0x0000380608037980 */ /* 0x001ee2000c101900 */
[----:B----4-:R-:W-:-:S05]  /*351c0*/  FMUL.FTZ R15, R54, R15 ;  /* 0x0000000f360f7220 */ /* 0x010fca0000410000 */
[----:B------:R0:W-:Y:S01]  /*351d0*/  ST.E desc[UR4][R8.64+0x18], R15 ;  /* 0x0000180f08007985 */ /* 0x0001e2000c101904 */
[----:B-----5:R-:W-:-:S03]  /*351e0*/  FMUL.FTZ R7, R54, R7 ;  /* 0x0000000736077220 */ /* 0x020fc60000410000 */
        /* <DEDUP_REMOVED lines=39> */
[C---:B------:R-:W-:Y:S01]  /*35460*/  FMUL.FTZ R47, R45.reuse, R6 ;  /* 0x000000062d2f7220 */ /* 0x040fe20000410000 */
[C---:B------:R-:W-:Y:S01]  /*35470*/  FMUL.FTZ R49, R45.reuse, R44 ;  /* 0x0000002c2d317220 */ /* 0x040fe20000410000 */
[C---:B------:R-:W-:Y:S01]  /*35480*/  FMUL.FTZ R51, R45.reuse, R46 ;  /* 0x0000002e2d337220 */ /* 0x040fe20000410000 */
[----:B------:R-:W-:-:S02]  /*35490*/  FMUL.FTZ R53, R45, R60 ;  /* 0x0000003c2d357220 */ /* 0x000fc40000410000 */
[----:B------:R0:W-:Y:S04]  /*354a0*/  ST.E desc[UR10][R8.64+0x14], R47 ;  /* 0x0000142f08007985 */ /* 0x0001e8000c10190a */
[----:B------:R1:W-:Y:S01]  /*354b0*/  ST.E desc[UR12][R8.64+0x20], R49 ;  /* 0x0000203108007985 */ /* 0x0003e2000c10190c */
[C---:B0-----:R-:W-:Y:S01]  /*354c0*/  FMUL.FTZ R47, R45.reuse, R58 ;  /* 0x0000003a2d2f7220 */ /* 0x041fe20000410000 */
[C---:B-1----:R-:W-:Y:S02]  /*354d0*/  FMUL.FTZ R49, R45.reuse, R62 ;  /* 0x0000003e2d317220 */ /* 0x042fe40000410000 */
[----:B------:R0:W-:Y:S04]  /*354e0*/  ST.E desc[UR14][R8.64+0x24], R51 ;  /* 0x0000243308007985 */ /* 0x0001e8000c10190e */
[----:B------:R1:W-:Y:S04]  /*354f0*/  ST.E desc[UR10][R8.64+0x44], R47 ;  /* 0x0000442f08007985 */ /* 0x0003e8000c10190a */
[----:B------:R2:W-:Y:S04]  /*35500*/  ST.E desc[UR16][R8.64+0x50], R53 ;  /* 0x0000503508007985 */ /* 0x0005e8000c101910 */
[----:B------:R3:W-:Y:S01]  /*35510*/  ST.E desc[UR12][R8.64+0x54], R49 ;  /* 0x0000543108007985 */ /* 0x0007e2000c10190c */
[C---:B0-----:R-:W-:Y:S01]  /*35520*/  FMUL.FTZ R51, R45.reuse, R72 ;  /* 0x000000482d337220 */ /* 0x041fe20000410000 */
[C---:B-1----:R-:W-:Y:S01]  /*35530*/  FMUL.FTZ R47, R45.reuse, R70 ;  /* 0x000000462d2f7220 */ /* 0x042fe20000410000 */
[C---:B--2---:R-:W-:Y:S01]  /*35540*/  FMUL.FTZ R53, R45.reuse, R76 ;  /* 0x0000004c2d357220 */ /* 0x044fe20000410000 */
[----:B---3--:R-:W-:-:S03]  /*35550*/  FMUL.FTZ R49, R45, R74 ;  /* 0x0000004a2d317220 */ /* 0x008fc60000410000 */
[----:B------:R0:W-:Y:S04]  /*35560*/  ST.E desc[UR10][R8.64+0x74], R47 ;  /* 0x0000742f08007985 */ /* 0x0001e8000c10190a */
[----:B------:R1:W-:Y:S04]  /*35570*/  ST.E desc[UR14][R8.64+0x80], R51 ;  /* 0x0000803308007985 */ /* 0x0003e8000c10190e */
[----:B------:R2:W-:Y:S04]  /*35580*/  ST.E desc[UR12][R8.64+0x84], R49 ;  /* 0x0000843108007985 */ /* 0x0005e8000c10190c */
[----:B------:R3:W-:Y:S01]  /*35590*/  ST.E desc[UR16][R8.64+0x90], R53 ;  /* 0x0000903508007985 */ /* 0x0007e2000c101910 */
[C---:B0-----:R-:W-:Y:S01]  /*355a0*/  FMUL.FTZ R47, R45.reuse, R84 ;  /* 0x000000542d2f7220 */ /* 0x041fe20000410000 */
[C---:B-1----:R-:W-:Y:S01]  /*355b0*/  FMUL.FTZ R51, R45.reuse, R88 ;  /* 0x000000582d337220 */ /* 0x042fe20000410000 */
[C---:B--2---:R-:W-:Y:S01]  /*355c0*/  FMUL.FTZ R49, R45.reuse, R86 ;  /* 0x000000562d317220 */ /* 0x044fe20000410000 */
[----:B---3--:R-:W-:-:S02]  /*355d0*/  FMUL.FTZ R53, R45, R90 ;  /* 0x0000005a2d357220 */ /* 0x008fc40000410000 */
[----:B------:R0:W-:Y:S01]  /*355e0*/  ST.E desc[UR10][R8.64+0xb0], R47 ;  /* 0x0000b02f08007985 */ /* 0x0001e2000c10190a */
[----:B------:R-:W-:-:S03]  /*355f0*/  FMUL.FTZ R55, R45, R92 ;  /* 0x0000005c2d377220 */ /* 0x000fc60000410000 */
[----:B------:R1:W-:Y:S04]  /*35600*/  ST.E desc[UR12][R8.64+0xb4], R49 ;  /* 0x0000b43108007985 */ /* 0x0003e8000c10190c */
[----:B------:R2:W-:Y:S04]  /*35610*/  ST.E desc[UR14][R8.64+0xc0], R51 ;  /* 0x0000c03308007985 */ /* 0x0005e8000c10190e */
[----:B------:R3:W-:Y:S01]  /*35620*/  ST.E desc[UR16][R8.64+0xc4], R53 ;  /* 0x0000c43508007985 */ /* 0x0007e2000c101910 */
[C---:B0-----:R-:W-:Y:S01]  /*35630*/  FMUL.FTZ R47, R45.reuse, R100 ;  /* 0x000000642d2f7220 */ /* 0x041fe20000410000 */
[C---:B-1----:R-:W-:Y:S01]  /*35640*/  FMUL.FTZ R49, R45.reuse, R102 ;  /* 0x000000662d317220 */ /* 0x042fe20000410000 */
[C---:B--2---:R-:W-:Y:S01]  /*35650*/  FMUL.FTZ R51, R45.reuse, R104 ;  /* 0x000000682d337220 */ /* 0x044fe20000410000 */
[----:B---3--:R-:W-:Y:S01]  /*35660*/  FMUL.FTZ R53, R45, R106 ;  /* 0x0000006a2d357220 */ /* 0x008fe20000410000 */
[----:B------:R0:W-:Y:S01]  /*35670*/  ST.E desc[UR18][R8.64+0xd0], R55 ;  /* 0x0000d03708007985 */ /* 0x0001e2000c101912 */
[----:B------:R-:W-:-:S03]  /*35680*/  FMUL.FTZ R3, R54, R3 ;  /* 0x0000000336037220 */ /* 0x000fc60000410000 */
[----:B------:R1:W-:Y:S04]  /*35690*/  ST.E desc[UR10][R8.64+0xf0], R47 ;  /* 0x0000f02f08007985 */ /* 0x0003e8000c10190a */
[----:B------:R2:W-:Y:S04]  /*356a0*/  ST.E desc[UR12][R8.64+0xf4], R49 ;  /* 0x0000f43108007985 */ /* 0x0005e8000c10190c */
[----:B------:R3:W-:Y:S01]  /*356b0*/  ST.E desc[UR14][R8.64+0x100], R51 ;  /* 0x0001003308007985 */ /* 0x0007e2000c10190e */
[----:B0-----:R-:W-:-:S03]  /*356c0*/  FMUL.FTZ R55, R45, R108 ;  /* 0x0000006c2d377220 */ /* 0x001fc60000410000 */
[----:B------:R0:W-:Y:S01]  /*356d0*/  ST.E desc[UR16][R8.64+0x104], R53 ;  /* 0x0001043508007985 */ /* 0x0001e2000c101910 */
[C---:B-1----:R-:W-:Y:S01]  /*356e0*/  FMUL.FTZ R47, R45.reuse, R116 ;  /* 0x000000742d2f7220 */ /* 0x042fe20000410000 */
[C---:B--2---:R-:W-:Y:S01]  /*356f0*/  FMUL.FTZ R49, R45.reuse, R118 ;  /* 0x000000762d317220 */ /* 0x044fe20000410000 */
[C---:B---3--:R-:W-:Y:S01]  /*35700*/  FMUL.FTZ R51, R45.reuse, R120 ;  /* 0x000000782d337220 */ /* 0x048fe20000410000 */
[C---:B0-----:R-:W-:Y:S01]  /*35710*/  FMUL.FTZ R53, R45.reuse, R122 ;  /* 0x0000007a2d357220 */ /* 0x041fe20000410000 */
[----:B------:R-:W-:Y:S01]  /*35720*/  FMUL.FTZ R45, R45, R2 ;  /* 0x000000022d2d7220 */ /* 0x000fe20000410000 */
[----:B------:R-:W-:Y:S04]  /*35730*/  ST.E desc[UR18][R8.64+0x110], R55 ;  /* 0x0001103708007985 */ /* 0x000fe8000c101912 */
[----:B------:R-:W-:Y:S04]  /*35740*/  ST.E desc[UR10][R8.64+0x130], R47 ;  /* 0x0001302f08007985 */ /* 0x000fe8000c10190a */
[----:B------:R-:W-:Y:S04]  /*35750*/  ST.E desc[UR12][R8.64+0x134], R49 ;  /* 0x0001343108007985 */ /* 0x000fe8000c10190c */
[----:B------:R-:W-:Y:S04]  /*35760*/  ST.E desc[UR14][R8.64+0x140], R51 ;  /* 0x0001403308007985 */ /* 0x000fe8000c10190e */
[----:B------:R-:W-:Y:S04]  /*35770*/  ST.E desc[UR16][R8.64+0x144], R53 ;  /* 0x0001443508007985 */ /* 0x000fe8000c101910 */
[----:B------:R-:W-:Y:S04]  /*35780*/  ST.E desc[UR4][R8.64+0x1f4], R45 ;  /* 0x0001f42d08007985 */ /* 0x000fe8000c101904 */
[----:B------:R-:W-:Y:S01]  /*35790*/  ST.E desc[UR4][R8.64+0x98], R3 ;  /* 0x0000980308007985 */ /* 0x000fe2000c101904 */
[----:B----4-:R-:W-:-:S05]  /*357a0*/  FMUL.FTZ R15, R54, R15 ;  /* 0x0000000f360f7220 */ /* 0x010fca0000410000 */
[----:B------:R0:W-:Y:S01]  /*357b0*/  ST.E desc[UR4][R8.64+0x8c], R15 ;  /* 0x00008c0f08007985 */ /* 0x0001e2000c101904 */
[----:B-----5:R-:W-:-:S05]  /*357c0*/  FMUL.FTZ R7, R54, R7 ;  /* 0x0000000736077220 */ /* 0x020fca0000410000 */
[----:B------:R1:W-:Y:S04]  /*357d0*/  ST.E desc[UR4][R8.64+0x9c], R7 ;  /* 0x00009c0708007985 */ /* 0x0003e8000c101904 */
[----:B0-----:R-:W2:Y:S02]  /*357e0*/  LD.E R15, desc[UR6][R8.64+0xa8] ;  /* 0x0000a806080f7980 */ /* 0x001ea4000c101900 */
[----:B--2---:R-:W-:-:S05]  /*357f0*/  FMUL.FTZ R15, R54, R15 ;  /* 0x0000000f360f7220 */ /* 0x004fca0000410000 */
[----:B------:R0:W-:Y:S04]  /*35800*/  ST.E desc[UR4][R8.64+0xa8], R15 ;  /* 0x0000a80f08007985 */ /* 0x0001e8000c101904 */
[----:B------:R-:W2:Y:S02]  /*35810*/  LD.E R3, desc[UR6][R8.64+0xac] ;  /* 0x0000ac0608037980 */ /* 0x000ea4000c101900 */
[----:B--2---:R-:W-:-:S05]  /*35820*/  FMUL.FTZ R3, R54, R3 ;  /* 0x0000000336037220 */ /* 0x004fca0000410000 */
[----:B------:R2:W-:Y:S04]  /*35830*/  ST.E desc[UR4][R8.64+0xac], R3 ;  /* 0x0000ac0308007985 */ /* 0x0005e8000c101904 */
[----:B-1----:R-:W3:Y:S02]  /*35840*/  LD.E R7, desc[UR6][R8.64+0xb8] ;  /* 0x0000b80608077980 */ /* 0x002ee4000c101900 */
[----:B---3--:R-:W-:-:S05]  /*35850*/  FMUL.FTZ R7, R54, R7 ;  /* 0x0000000736077220 */ /* 0x008fca0000410000 */
[----:B------:R1:W-:Y:S04]  /*35860*/  ST.E desc[UR4][R8.64+0xb8], R7 ;  /* 0x0000b80708007985 */ /* 0x0003e8000c101904 */
[----:B0-----:R-:W3:Y:S02]  /*35870*/  LD.E R15, desc[UR6][R8.64+0xbc] ;  /* 0x0000bc06080f7980 */ /* 0x001ee4000c101900 */
[----:B---3--:R-:W-:-:S05]  /*35880*/  FMUL.FTZ R15, R54, R15 ;  /* 0x0000000f360f7220 */ /* 0x008fca0000410000 */
[----:B------:R0:W-:Y:S04]  /*35890*/  ST.E desc[UR4][R8.64+0xbc], R15 ;  /* 0x0000bc0f08007985 */ /* 0x0001e8000c101904 */
[----:B--2---:R-:W2:Y:S02]  /*358a0*/  LD.E R3, desc[UR6][R8.64+0xc8] ;  /* 0x0000c80608037980 */ /* 0x004ea4000c101900 */
        /* <DEDUP_REMOVED lines=115> */
[----:B------:R-:W-:Y:S04]  /*35fe0*/  ST.E desc[UR4][R8.64+0x1f8], R45 ;  /* 0x0001f82d08007985 */ /* 0x000fe8000c101904 */
[----:B--2---:R-:W2:Y:S01]  /*35ff0*/  LD.E R3, desc[UR6][R8.64+0x1fc] ;  /* 0x0001fc0608037980 */ /* 0x004ea2000c101900 */
[----:B------:R-:W-:Y:S01]  /*36000*/  LEA.HI R42, R13, 0x8, RZ, 0x19 ;  /* 0x000000080d2a7811 */ /* 0x000fe200078fc8ff */
[----:B--2---:R-:W-:-:S05]  /*36010*/  FMUL.FTZ R47, R54, R3 ;  /* 0x00000003362f7220 */ /* 0x004fca0000410000 */
[----:B------:R0:W-:Y:S04]  /*36020*/  ST.E desc[UR4][R8.64+0x1fc], R47 ;  /* 0x0001fc2f08007985 */ /* 0x0001e8000c101904 */
[----:B------:R-:W2:Y:S01]  /*36030*/  LDL.64 R2, [R0+0x80] ;  /* 0x0000800000027983 */ /* 0x000ea20000100a00 */
[----:B------:R3:W-:Y:S06]  /*36040*/  BAR.SYNC.DEFER_BLOCKING R42, 0x100 ;  /* 0x0004002a0000751d */ /* 0x0007ec0000010000 */
[----:B------:R-:W4:Y:S04]  /*36050*/  LDL.64 R14, [R0] ;  /* 0x00000000000e7983 */ /* 0x000f280000100a00 */
[----:B-1----:R-:W5:Y:S04]  /*36060*/  LDL.64 R6, [R0+0x98] ;  /* 0x0000980000067983 */ /* 0x002f680000100a00 */
[----:B0-----:R-:W3:Y:S04]  /*36070*/  LDL.64 R8, [R0+0x88] ;  /* 0x0000880000087983 */ /* 0x001ee80000100a00 */
[----:B--2---:R-:W2:Y:S04]  /*36080*/  LD.E R45, desc[UR4][R2.64] ;  /* 0x00000004022d7980 */ /* 0x004ea8000c101900 */
[----:B----4-:R-:W4:Y:S04]  /*36090*/  LD.E R15, desc[UR6][R14.64] ;  /* 0x000000060e0f7980 */ /* 0x010f28000c101900 */
[----:B-----5:R-:W4:Y:S04]  /*360a0*/  LD.E.64 R6, desc[UR4][R6.64] ;  /* 0x0000000406067980 */ /* 0x020f28000c101b00 */
[----:B--2---:R0:W-:Y:S04]  /*360b0*/  ST.E desc[UR8][R2.64], R45 ;  /* 0x0000002d02007985 */ /* 0x0041e8000c101908 */
[----:B------:R-:W2:Y:S04]  /*360c0*/  LD.E R47, desc[UR10][R2.64+0x4] ;  /* 0x0000040a022f7980 */ /* 0x000ea8000c101900 */
[----:B--2---:R1:W-:Y:S04]  /*360d0*/  ST.E desc[UR4][R2.64+0x4], R47 ;  /* 0x0000042f02007985 */ /* 0x0043e8000c101904 */
[----:B------:R-:W2:Y:S04]  /*360e0*/  LD.E R49, desc[UR6][R2.64+0x8] ;  /* 0x0000080602317980 */ /* 0x000ea8000c101900 */
[----:B--2---:R2:W-:Y:S04]  /*360f0*/  ST.E desc[UR4][R2.64+0x8], R49 ;  /* 0x0000083102007985 */ /* 0x0045e8000c101904 */
[----:B------:R-:W5:Y:S04]  /*36100*/  LD.E R51, desc[UR6][R2.64+0xc] ;  /* 0x00000c0602337980 */ /* 0x000f68000c101900 */
[----:B-----5:R5:W-:Y:S04]  /*36110*/  ST.E desc[UR4][R2.64+0xc], R51 ;  /* 0x00000c3302007985 */ /* 0x020be8000c101904 */
[----:B0-----:R-:W3:Y:S04]  /*36120*/  LD.E R45, desc[UR6][R2.64+0x10] ;  /* 0x00001006022d7980 */ /* 0x001ee8000c101900 */
[----:B---3--:R0:W-:Y:S04]  /*36130*/  ST.E desc[UR4][R2.64+0x10], R45 ;  /* 0x0000102d02007985 */ /* 0x0081e8000c101904 */
[----:B-1----:R-:W3:Y:S04]  /*36140*/  LD.E R47, desc[UR6][R2.64+0x14] ;  /* 0x00001406022f7980 */ /* 0x002ee8000c101900 */
[----:B---3--:R1:W-:Y:S04]  /*36150*/  ST.E desc[UR4][R2.64+0x14], R47 ;  /* 0x0000142f02007985 */ /* 0x0083e8000c101904 */
[----:B--2---:R-:W2:Y:S04]  /*36160*/  LD.E R49, desc[UR6][R2.64+0x18] ;  /* 0x0000180602317980 */ /* 0x004ea8000c101900 */
[----:B--2---:R2:W-:Y:S04]  /*36170*/  ST.E desc[UR4][R2.64+0x18], R49 ;  /* 0x0000183102007985 */ /* 0x0045e8000c101904 */
[----:B-----5:R-:W3:Y:S04]  /*36180*/  LD.E R51, desc[UR6][R2.64+0x1c] ;  /* 0x00001c0602337980 */ /* 0x020ee8000c101900 */
[----:B---3--:R3:W-:Y:S04]  /*36190*/  ST.E desc[UR4][R2.64+0x1c], R51 ;  /* 0x00001c3302007985 */ /* 0x0087e8000c101904 */
[----:B0-----:R-:W5:Y:S04]  /*361a0*/  LD.E R45, desc[UR6][R2.64+0x20] ;  /* 0x00002006022d7980 */ /* 0x001f68000c101900 */
[----:B-----5:R0:W-:Y:S04]  /*361b0*/  ST.E desc[UR4][R2.64+0x20], R45 ;  /* 0x0000202d02007985 */ /* 0x0201e8000c101904 */
[----:B-1----:R-:W5:Y:S04]  /*361c0*/  LD.E R47, desc[UR6][R2.64+0x24] ;  /* 0x00002406022f7980 */ /* 0x002f68000c101900 */
[----:B-----5:R1:W-:Y:S04]  /*361d0*/  ST.E desc[UR4][R2.64+0x24], R47 ;  /* 0x0000242f02007985 */ /* 0x0203e8000c101904 */
[----:B--2---:R-:W2:Y:S04]  /*361e0*/  LD.E R49, desc[UR6][R2.64+0x28] ;  /* 0x0000280602317980 */ /* 0x004ea8000c101900 */
[----:B--2---:R2:W-:Y:S04]  /*361f0*/  ST.E desc[UR4][R2.64+0x28], R49 ;  /* 0x0000283102007985 */ /* 0x0045e8000c101904 */
[----:B---3--:R-:W3:Y:S04]  /*36200*/  LD.E R51, desc[UR6][R2.64+0x2c] ;  /* 0x00002c0602337980 */ /* 0x008ee8000c101900 */
        /* <DEDUP_REMOVED lines=231> */
[----:B---3--:R-:W3:Y:S01]  /*37080*/  LD.E R51, desc[UR6][R2.64+0x1fc] ;  /* 0x0001fc0602337980 */ /* 0x008ee2000c101900 */
        /* <DEDUP_REMOVED lines=52> */
[----:B---3--:R3:W-:Y:S04]  /*373d0*/  ST.E desc[UR4][R2.64+0x1fc], R51 ;  /* 0x0001fc3302007985 */ /* 0x0087e8000c101904 */
        /* <DEDUP_REMOVED lines=24> */
[----:B-1----:R-:W5:Y:S04]  /*37560*/  LD.E R47, desc[UR26][R2.64+0x5c] ;  /* 0x00005c1a022f7980 */ /* 0x002f68000c101900 */
[----:B------:R-:W5:Y:S04]  /*37570*/  LD.E R48, desc[UR28][R2.64+0x60] ;  /* 0x0000601c02307980 */ /* 0x000f68000c101900 */
[----:B--2---:R-:W2:Y:S04]  /*37580*/  LD.E R49, desc[UR30][R2.64+0x64] ;  /* 0x0000641e02317980 */ /* 0x004ea8000c101900 */
[----:B------:R-:W2:Y:S04]  /*37590*/  LD.E R50, desc[UR32][R2.64+0x68] ;  /* 0x0000682002327980 */ /* 0x000ea8000c101900 */
[----:B---3--:R-:W2:Y:S04]  /*375a0*/  LD.E R51, desc[UR34][R2.64+0x6c] ;  /* 0x00006c2202337980 */ /* 0x008ea8000c101900 */
        /* <DEDUP_REMOVED lines=101> */
[----:B-----5:R-:W-:-:S02]  /*37c00*/  ISETP.NE.U32.AND P1, PT, R14, RZ, PT ;  /* 0x000000ff0e00720c */ /* 0x020fc40003f25070 */
        /* <DEDUP_REMOVED lines=31> */
[----:B--2---:R-:W-:-:S06]  /*37e00*/  WARPGROUP.ARRIVE ;  /* 0x00000000000079c5 */ /* 0x004fcc0000000000 */
        /* <DEDUP_REMOVED lines=24> */
[----:B------:R-:W-:Y:S01]  /*37f90*/  R2UR UR55, R5 ;  /* 0x00000000053772ca */ /* 0x000fe200000e0000 */
[----:B------:R-:W-:-:S02]  /*37fa0*/  WARPGROUP.DEPBAR.LE gsb0, 0x0 ;  /* 0x00008000000079c5 */ /* 0x000fc40000010000 */
[----:B------:R0:W-:Y:S01]  /*37fb0*/  ST.E desc[UR4][R2.64], R24 ;  /* 0x0000001802007985 */ /* 0x0001e2000c101904 */
[C---:B------:R-:W-:Y:S02]  /*37fc0*/  R2UR UR4, R4.reuse ;  /* 0x00000000040472ca */ /* 0x040fe400000e0000 */
[C---:B------:R-:W-:Y:S01]  /*37fd0*/  R2UR UR5, R5.reuse ;  /* 0x00000000050572ca */ /* 0x040fe200000e0000 */
[----:B------:R1:W-:Y:S01]  /*37fe0*/  ST.E desc[UR6][R2.64+0x4], R25 ;  /* 0x0000041902007985 */ /* 0x0003e2000c101906 */
[----:B------:R-:W-:Y:S02]  /*37ff0*/  R2UR UR6, R4 ;  /* 0x00000000040672ca */ /* 0x000fe400000e0000 */
[----:B------:R-:W-:-:S09]  /*38000*/  R2UR UR7, R5 ;  /* 0x00000000050772ca */ /* 0x000fd200000e0000 */
[----:B------:R2:W-:Y:S01]  /*38010*/  ST.E desc[UR4][R2.64+0x8], R26 ;  /* 0x0000081a02007985 */ /* 0x0005e2000c101904 */
[C---:B------:R-:W-:Y:S02]  /*38020*/  R2UR UR4, R4.reuse ;  /* 0x00000000040472ca */ /* 0x040fe400000e0000 */
        /* <DEDUP_REMOVED lines=349> */
[----:B------:R-:W-:-:S02]  /*39600*/  R2UR UR26, R4 ;  /* 0x00000000041a72ca */ /* 0x000fc400000e0000 */
[C---:B------:R-:W-:Y:S01]  /*39610*/  R2UR UR27, R5.reuse ;  /* 0x00000000051b72ca */ /* 0x040fe200000e0000 */
[----:B------:R5:W-:Y:S01]  /*39620*/  ST.E desc[UR28][R2.64+0x1fc], R151 ;  /* 0x0001fc9702007985 */ /* 0x000be2000c10191c */
[C---:B------:R-:W-:Y:S02]  /*39630*/  R2UR UR28, R4.reuse ;  /* 0x00000000041c72ca */ /* 0x040fe400000e0000 */
[C---:B------:R-:W-:Y:S02]  /*39640*/  R2UR UR29, R5.reuse ;  /* 0x00000000051d72ca */ /* 0x040fe400000e0000 */
[C---:B------:R-:W-:Y:S02]  /*39650*/  R2UR UR4, R4.reuse ;  /* 0x00000000040472ca */ /* 0x040fe400000e0000 */
[----:B------:R-:W-:Y:S02]  /*39660*/  R2UR UR5, R5 ;  /* 0x00000000050572ca */ /* 0x000fe400000e0000 */
        /* <DEDUP_REMOVED lines=3097> */
[----:B------:R5:W-:Y:S04]  /*45800*/  ST.E desc[UR24][R2.64+0x1dc], R143 ;  /* 0x0001dc8f02007985 */ /* 0x000be8000c101918 */
[----:B------:R5:W-:Y:S01]  /*45810*/  ST.E desc[UR26][R2.64+0x1e0], R144 ;  /* 0x0001e09002007985 */ /* 0x000be2000c10191a */
[C---:B------:R-:W-:Y:S02]  /*45820*/  R2UR UR26, R4.reuse ;  /* 0x00000000041a72ca */ /* 0x040fe400000e0000 */
[----:B------:R-:W-:Y:S01]  /*45830*/  R2UR UR27, R5 ;  /* 0x00000000051b72ca */ /* 0x000fe200000e0000 */
[----:B------:R5:W-:Y:S01]  /*45840*/  ST.E desc[UR28][R2.64+0x1e4], R145 ;  /* 0x0001e49102007985 */ /* 0x000be2000c10191c */
[----:B------:R-:W-:-:S02]  /*45850*/  R2UR UR28, R4 ;  /* 0x00000000041c72ca */ /* 0x000fc400000e0000 */
[----:B------:R-:W-:Y:S01]  /*45860*/  R2UR UR29, R5 ;  /* 0x00000000051d72ca */ /* 0x000fe200000e0000 */
[----:B------:R-:W-:Y:S04]  /*45870*/  ST.E desc[UR6][R2.64+0x1ec], R147 ;  /* 0x0001ec9302007985 */ /* 0x000fe8000c101906 */
[----:B------:R-:W-:Y:S04]  /*45880*/  ST.E desc[UR8][R2.64+0x1f0], R148 ;  /* 0x0001f09402007985 */ /* 0x000fe8000c101908 */
[----:B------:R-:W-:Y:S04]  /*45890*/  ST.E desc[UR10][R2.64+0x1f4], R149 ;  /* 0x0001f49502007985 */ /* 0x000fe8000c10190a */
[----:B------:R-:W-:Y:S04]  /*458a0*/  ST.E desc[UR12][R2.64+0x1f8], R150 ;  /* 0x0001f89602007985 */ /* 0x000fe8000c10190c */
[----:B------:R-:W-:Y:S01]  /*458b0*/  ST.E desc[UR14][R2.64+0x1fc], R151 ;  /* 0x0001fc9702007985 */ /* 0x000fe2000c10190e */
        /* <DEDUP_REMOVED lines=1537> */
.L_x_12617:
[----:B-1----:R-:W-:Y:S02]  /*4b8d0*/  IMAD.MOV.U32 R2, RZ, RZ, R225 ;  /* 0x000000ffff027224 */ /* 0x002fe400078e00e1 */
[----:B------:R-:W-:-:S04]  /*4b8e0*/  IMAD.MOV.U32 R3, RZ, RZ, 0x0 ;  /* 0x00000000ff037424 */ /* 0x000fc800078e00ff */
[----:B0-----:R-:W-:Y:S05]  /*4b8f0*/  RET.REL.NODEC R2 `(_ZN7cutlass13device_kernelIN5flash11enable_sm90INS1_16FlashAttnFwdSm90INS1_25CollectiveMainloopFwdSm90ILi2EN4cute5tupleIJNS5_1CILi1EEES8_S8_EEENS6_IJNS7_ILi128EEENS7_ILi96EEENS7_ILi64EEEEEELi256ENS_6half_tEfNS_4arch4Sm90ELb0ELb1ELb1ELb1ELb0ELb0ELb1ELb1ELb0ELb1ELb1ELb0EEENS1_21CollectiveEpilogueFwdINS6_IJSA_NS7_ILi256EEESB_EEES9_SE_SG_Li256ELb1ELb1ELb1ELb0EEENS1_36VarlenDynamicPersistentTileSchedulerILi128ELi96ELi256ELi128ELb1ELb1ELb1ELb1ELb0ELb1EEEEEEEEEvNT_6ParamsE) ;  /* 0xfffffb4402c07950 */ /* 0x001fea0003c3ffff */
.L_x_12595:
[----:B0-----:R0:W1:Y:S02]  /*4b900*/  SYNCS.PHASECHK.TRANS64.TRYWAIT P1, [R14+URZ], R15 ;  /* 0x0000000f0e0075a7 */ /* 0x001064000802017f */
[----:B-1----:R-:W-:Y:S05]  /*4b910*/  @!P1 NANOSLEEP.SYNCS 0x989680 ;  /* 0x009896800000995d */ /* 0x002fea0003900000 */
[----:B------:R-:W1:Y:S02]  /*4b920*/  @!P1 SYNCS.PHASECHK.TRANS64 P1, [R14+URZ], R15 ;  /* 0x0000000f0e0095a7 */ /* 0x000e64000802007f */
[----:B-1----:R-:W-:Y:S05]  /*4b930*/  @!P1 BRA `(.L_x_12595) ;  /* 0xfffffffc00f09947 */ /* 0x002fea000383ffff */
[----:B------:R-:W-:Y:S05]  /*4b940*/  BRA `(.L_x_12594) ;  /* 0xfffffe4800087947 */ /* 0x000fea000383ffff */
.L_x_12602:
[----:B0-----:R0:W1:Y:S02]  /*4b950*/  SYNCS.PHASECHK.TRANS64.TRYWAIT P1, [R18+URZ], R19 ;  /* 0x00000013120075a7 */ /* 0x001064000802017f */
[----:B-1----:R-:W-:Y:S05]  /*4b960*/  @!P1 NANOSLEEP.SYNCS 0x989680 ;  /* 0x009896800000995d */ /* 0x002fea0003900000 */
[----:B------:R-:W1:Y:S02]  /*4b970*/  @!P1 SYNCS.PHASECHK.TRANS64 P1, [R18+URZ], R19 ;  /* 0x00000013120095a7 */ /* 0x000e64000802007f */
[----:B-1----:R-:W-:Y:S05]  /*4b980*/  @!P1 BRA `(.L_x_12602) ;  /* 0xfffffffc00f09947 */ /* 0x002fea000383ffff */
[----:B------:R-:W-:Y:S05]  /*4b990*/  BRA `(.L_x_12601) ;  /* 0xfffffe4c00dc7947 */ /* 0x000fea000383ffff */
.L_x_12618:
        /* <DEDUP_REMOVED lines=14> */
.L_x_15199:


//--------------------- .text._ZN7cutlass13device_kernelIN5flash11enable_sm90INS1_16FlashAttnFwdSm90INS1_25CollectiveMainloopFwdSm90ILi2EN4cute5tupleIJNS5_1CILi1EEES8_S8_EEENS6_IJNS7_ILi128EEENS7_ILi96EEENS7_ILi64EEEEEELi256ENS_6half_tEfNS_4arch4Sm90ELb0ELb1ELb1ELb1ELb0ELb1ELb1ELb1ELb0ELb1ELb1ELb0EEENS1_21CollectiveEpilogueFwdINS6_IJSA_NS7_ILi256EEESB_EEES9_SE_SG_Li256ELb1ELb1ELb1ELb0EEENS1_36VarlenDynamicPersistentTileSchedulerILi128ELi96ELi256ELi128ELb1ELb1ELb1ELb1ELb0ELb1EEEEEEEEEvNT_6ParamsE --------------------------
	.section	.text._ZN7cutlass13device_kernelIN5flash11enable_sm90INS1_16FlashAttnFwdSm90INS1_25CollectiveMainloopFwdSm90ILi2EN4cute5tupleIJNS5_1CILi1EEES8_S8_EEENS6_IJNS7_ILi128EEENS7_ILi96EEENS7_ILi64EEEEEELi256ENS_6half_tEfNS_4arch4Sm90ELb0ELb1ELb1ELb1ELb0ELb1ELb1ELb1ELb0ELb1ELb1ELb0EEENS1_21CollectiveEpilogueFwdINS6_IJSA_NS7_ILi256EEESB_EEES9_SE_SG_Li256ELb1ELb1ELb1ELb0EEENS1_36VarlenDynamicPersistentTileSchedulerILi128ELi96ELi256ELi128ELb1ELb1ELb1ELb1ELb0ELb1EEEEEEEEEvNT_6ParamsE,"ax",@progbits
	.align	128
.text._ZN7cutlass13device_kernelIN5flash11enable_sm90INS1_16FlashAttnFwdSm90INS1_25CollectiveMainloopFwdSm90ILi2EN4cute5tupleIJNS5_1CILi1EEES8_S8_EEENS6_IJNS7_ILi128EEENS7_ILi96EEENS7_ILi64EEEEEELi256ENS_6half_tEfNS_4arch4Sm90ELb0ELb1ELb1ELb1ELb0ELb1ELb1ELb1ELb0ELb1ELb1ELb0EEENS1_21CollectiveEpilogueFwdINS6_IJSA_NS7_ILi256EEESB_EEES9_SE_SG_Li256ELb1ELb1ELb1ELb0EEENS1_36VarlenDynamicPersistentTileSchedulerILi128ELi96ELi256ELi128ELb1ELb1ELb1ELb1ELb0ELb1EEEEEEEEEvNT_6ParamsE:
        .type           _ZN7cutlass13device_kernelIN5flash11enable_sm90INS1_16FlashAttnFwdSm90INS1_25CollectiveMainloopFwdSm90ILi2EN4cute5tupleIJNS5_1CILi1EEES8_S8_EEENS6_IJNS7_ILi128EEENS7_ILi96EEENS7_ILi64EEEEEELi256ENS_6half_tEfNS_4arch4Sm90ELb0ELb1ELb1ELb1ELb0ELb1ELb1ELb1ELb0ELb1ELb1ELb0EEENS1_21CollectiveEpilogueFwdINS6_IJSA_NS7_ILi256EEESB_EEES9_SE_SG_Li256ELb1ELb1ELb1ELb0EEENS1_36VarlenDynamicPersistentTileSchedulerILi128ELi96ELi256ELi128ELb1ELb1ELb1ELb1ELb0ELb1EEEEEEEEEvNT_6ParamsE,@function
        .size           _ZN7cutlass13device_kernelIN5flash11enable_sm90INS1_16FlashAttnFwdSm90INS1_25CollectiveMainloopFwdSm90ILi2EN4cute5tupleIJNS5_1CILi1EEES8_S8_EEENS6_IJNS7_ILi128EEENS7_ILi96EEENS7_ILi64EEEEEELi256ENS_6half_tEfNS_4arch4Sm90ELb0ELb1ELb1ELb1ELb0ELb1ELb1ELb1ELb0ELb1ELb1ELb0EEENS1_21CollectiveEpilogueFwdINS6_IJSA_NS7_ILi256EEESB_EEES9_SE_SG_Li256ELb1ELb1ELb1ELb0EEENS1_36VarlenDynamicPersistentTileSchedulerILi128ELi96ELi256ELi128ELb1ELb1ELb1ELb1ELb0ELb1EEEEEEEEEvNT_6ParamsE,(.L_x_15201 - _ZN7cutlass13device_kernelIN5flash11enable_sm90INS1_16FlashAttnFwdSm90INS1_25CollectiveMainloopFwdSm90ILi2EN4cute5tupleIJNS5_1CILi1EEES8_S8_EEENS6_IJNS7_ILi128EEENS7_ILi96EEENS7_ILi64EEEEEELi256ENS_6half_tEfNS_4arch4Sm90ELb0ELb1ELb1ELb1ELb0ELb1ELb1ELb1ELb0ELb1ELb1ELb0EEENS1_21CollectiveEpilogueFwdINS6_IJSA_NS7_ILi256EEESB_EEES9_SE_SG_Li256ELb1ELb1ELb1ELb0EEENS1_36VarlenDynamicPersistentTileSchedulerILi128ELi96ELi256ELi128ELb1ELb1ELb1ELb1ELb0ELb1EEEEEEEEEvNT_6ParamsE)
        .other          _ZN7cutlass13device_kernelIN5flash11enable_sm90INS1_16FlashAttnFwdSm90INS1_25CollectiveMainloopFwdSm90ILi2EN4cute5tupleIJNS5_1CILi1EEES8_S8_EEENS6_IJNS7_ILi128EEENS7_ILi96EEENS7_ILi64EEEEEELi256ENS_6half_tEfNS_4arch4Sm90ELb0ELb1ELb1ELb1ELb0ELb1ELb1ELb1ELb0ELb1ELb1ELb0EEENS1_21CollectiveEpilogueFwdINS6_IJSA_NS7_ILi256EEESB_EEES9_SE_SG_Li256ELb1ELb1ELb1ELb0EEENS1_36VarlenDynamicPersistentTileSchedulerILi128ELi96ELi256ELi128ELb1ELb1ELb1ELb1ELb0ELb1EEEEEEEEEvNT_6ParamsE,@"STO_CUDA_ENTRY STV_DEFAULT"
_ZN7cutlass13device_kernelIN5flash11enable_sm90INS1_16FlashAttnFwdSm90INS1_25CollectiveMainloopFwdSm90ILi2EN4cute5tupleIJNS5_1CILi1EEES8_S8_EEENS6_IJNS7_ILi128EEENS7_ILi96EEENS7_ILi64EEEEEELi256ENS_6half_tEfNS_4arch4Sm90ELb0ELb1ELb1ELb1ELb0ELb1ELb1ELb1ELb0ELb1ELb1ELb0EEENS1_21CollectiveEpilogueFwdINS6_IJSA_NS7_ILi256EEESB_EEES9_SE_SG_Li256ELb1ELb1ELb1ELb0EEENS1_36VarlenDynamicPersistentTileSchedulerILi128ELi96ELi256ELi128ELb1ELb1ELb1ELb1ELb0ELb1EEEEEEEEEvNT_6ParamsE:
        /* <DEDUP_REMOVED lines=29> */
.L_x_12620:
[----:B------:R-:W-:Y:S05]  /*01d0*/  BSYNC B0 ;  /* 0x0000000000007941 */ /* 0x000fea0003800000 */
.L_x_12619:
        /* <DEDUP_REMOVED lines=43> */
.L_x_12621:
        /* <DEDUP_REMOVED lines=22> */
.L_x_12622:
        /* <DEDUP_REMOVED lines=18> */
.L_x_12623:
        /* <DEDUP_REMOVED lines=22> */
.L_x_12624:
        /* <DEDUP_REMOVED lines=22> */
.L_x_12625:
[----:B------:R-:W-:Y:S01]  /*09d0*/  PLOP3.LUT P0, PT, PT, PT, UP0, 0x80, 0x0 ;  /* 0x000000000000781c */ /* 0x000fe20003f0f008 */
[----:B------:R-:W-:Y:S01]  /*09e0*/  UMOV UR38, 0x1 ;  /* 0x0000000100267882 */ /* 0x000fe20000000000 */
[----:B------:R-:W-:Y:S01]  /*09f0*/  NOP ;  /* 0x0000000000007918 */ /* 0x000fe20000000000 */
[----:B------:R-:W-:Y:S01]  /*0a00*/  USEL UR38, UR38, 0x2, !UP0 ;  /* 0x0000000226267887 */ /* 0x000fe2000c000000 */
[----:B------:R-:W-:Y:S01]  /*0a10*/  BSSY B9, `(.L_x_12626) ;  /* 0x0003a94000097945 */ /* 0x000fe20003800000 */
[----:B------:R-:W-:Y:S01]  /*0a20*/  ULDC.64 UR42, c[0x0][0x208] ;  /* 0x00008200002a7ab9 */ /* 0x000fe20000000a00 */
[----:B------:R-:W-:Y:S02]  /*0a30*/  IMAD.U32 R16, RZ, RZ, UR37 ;  /* 0x00000025ff107e24 */ /* 0x000fe4000f8e00ff */
[----:B------:R-:W-:Y:S01]  /*0a40*/  IMAD.U32 R17, RZ, RZ, UR36 ;  /* 0x00000024ff117e24 */ /* 0x000fe2000f8e00ff */
[----:B0123--:R-:W-:Y:S06]  /*0a50*/  BAR.SYNC.DEFER_BLOCKING 0x0 ;  /* 0x0000000000007b1d */ /* 0x00ffec0000010000 */
[----:B------:R-:W-:Y:S05]  /*0a60*/  @!P0 BRA `(.L_x_12627) ;  /* 0x0000030c00748947 */ /* 0x000fea0003800000 */
.L_x_12628:
[----:B------:R-:W-:-:S08]  /*0a70*/  NOP ;  /* 0x0000000000007918 */ /* 0x000fd00000000000 */
[----:B------:R-:W0:Y:S02]  /*0a80*/  USETMAXREG.TRY_ALLOC.CTAPOOL UP0, 0xf0 ;  /* 0x000000f0000079c8 */ /* 0x000e240008000600 */
[----:B0-----:R-:W-:-:S13]  /*0a90*/  PLOP3.LUT P0, PT, PT, PT, UP0, 0x80, 0x0 ;  /* 0x000000000000781c */ /* 0x001fda0003f0f008 */
[----:B------:R-:W-:Y:S05]  /*0aa0*/  @!P0 BRA `(.L_x_12628) ;  /* 0xfffffffc00f08947 */ /* 0x000fea000383ffff */
[----:B------:R-:W2:Y:S01]  /*0ab0*/  LDL.LU R0, [R1+0x48c] ;  /* 0x00048c0001007983 */ /* 0x000ea20000300800 */
[----:B------:R-:W0:Y:S01]  /*0ac0*/  S2R R2, SR_TID.X ;  /* 0x0000000000027919 */ /* 0x000e220000002100 */
[----:B------:R-:W1:Y:S01]  /*0ad0*/  S2UR UR5, SR_CgaCtaId ;  /* 0x00000000000579c3 */ /* 0x000e620000008800 */
[----:B------:R-:W-:Y:S01]  /*0ae0*/  UMOV UR4, 0x400 ;  /* 0x0000040000047882 */ /* 0x000fe20000000000 */
[----:B0-----:R-:W-:-:S04]  /*0af0*/  SHF.R.U32.HI R2, RZ, 0x7, R2 ;  /* 0x00000007ff027819 */ /* 0x001fc80000011602 */
[----:B------:R-:W-:Y:S01]  /*0b00*/  ISETP.NE.AND P0, PT, R2, 0x1, PT ;  /* 0x000000010200780c */ /* 0x000fe20003f05270 */
[----:B-1----:R-:W-:-:S06]  /*0b10*/  ULEA UR4, UR5, UR4, 0x18 ;  /* 0x0000000405047291 */ /* 0x002fcc000f8ec03f */
[----:B------:R-:W-:Y:S01]  /*0b20*/  IMAD.U32 R2, RZ, RZ, UR4 ;  /* 0x00000004ff027e24 */ /* 0x000fe2000f8e00ff */
[----:B------:R-:W-:Y:S06]  /*0b30*/  BAR.ARV 0x8, 0x180 ;  /* 0x0206000000007b1d */ /* 0x000fec0000002000 */
[----:B------:R-:W-:Y:S01]  /*0b40*/  ULDC UR4, c[0x0][0xd3c] ;  /* 0x00034f0000047ab9 */ /* 0x000fe20000000800 */
[----:B------:R-:W-:Y:S04]  /*0b50*/  STL.64 [R1+0x218], RZ ;  /* 0x000218ff01007387 */ /* 0x000fe80000100a00 */
[----:B------:R-:W-:Y:S04]  /*0b60*/  STL [R1+0x220], RZ ;  /* 0x000220ff01007387 */ /* 0x000fe80000100800 */
[----:B------:R-:W-:Y:S01]  /*0b70*/  STL [R1+0x224], RZ ;  /* 0x000224ff01007387 */ /* 0x000fe20000100800 */
[----:B------:R-:W-:-:S02]  /*0b80*/  UIADD3 UR39, UP0, UR37, 0x218, URZ ;  /* 0x0000021825277890 */ /* 0x000fc4000ff1e03f */
[----:B------:R-:W-:Y:S02]  /*0b90*/  UIADD3 UR46, UP1, UR37, 0x224, URZ ;  /* 0x00000224252e7890 */ /* 0x000fe4000ff3e03f */
[----:B------:R-:W-:Y:S02]  /*0ba0*/  UIADD3.X UR47, URZ, UR36, URZ, UP0, !UPT ;  /* 0x000000243f2f7290 */ /* 0x000fe400087fe43f */
[----:B------:R-:W-:Y:S01]  /*0bb0*/  UIADD3.X UR48, URZ, UR36, URZ, UP1, !UPT ;  /* 0x000000243f307290 */ /* 0x000fe20008ffe43f */
[----:B------:R-:W-:Y:S08]  /*0bc0*/  @!P0 BAR.ARV 0x9, 0x100 ;  /* 0x0244000000008b1d */ /* 0x000ff00000002000 */
[----:B------:R-:W-:Y:S06]  /*0bd0*/  BAR.SYNC.DEFER_BLOCKING 0x5, 0x180 ;  /* 0x0146000000007b1d */ /* 0x000fec0000010000 */
[----:B------:R-:W0:Y:S02]  /*0be0*/  LDS.128 R88, [R2+0x324d0] ;  /* 0x0324d00002587984 */ /* 0x000e240000000c00 */
[----:B------:R-:W-:Y:S06]  /*0bf0*/  BAR.ARV 0x4, 0x180 ;  /* 0x0106000000007b1d */ /* 0x000fec0000002000 */
[----:B--2---:R-:W-:-:S04]  /*0c00*/  LOP3.LUT R0, R0, 0xffefffff, RZ, 0xc0, !PT ;  /* 0xffefffff00007812 */ /* 0x004fc800078ec0ff */
[----:B------:R-:W-:-:S05]  /*0c10*/  @P0 LOP3.LUT R0, R0, 0x100000, RZ, 0xfc, !PT ;  /* 0x0010000000000812 */ /* 0x000fca00078efcff */
[----:B------:R4:W-:Y:S01]  /*0c20*/  STL [R1+0x48c], R0 ;  /* 0x00048c0001007387 */ /* 0x0009e20000100800 */
[----:B0-----:R-:W-:-:S13]  /*0c30*/  ISETP.GE.AND P0, PT, R91, UR4, PT ;  /* 0x000000045b007c0c */ /* 0x001fda000bf06270 */
[----:B----4-:R-:W-:Y:S05]  /*0c40*/  @P0 BRA `(.L_x_12629) ;  /* 0x000003a400c00947 */ /* 0x010fea0003800000 */
[----:B------:R-:W0:Y:S01]  /*0c50*/  S2R R0, SR_TID.X ;  /* 0x0000000000007919 */ /* 0x000e220000002100 */
[----:B------:R-:W-:Y:S02]  /*0c60*/  IMAD.MOV.U32 R23, RZ, RZ, RZ ;  /* 0x000000ffff177224 */ /* 0x000fe400078e00ff */
[----:B------:R-:W-:Y:S02]  /*0c70*/  IMAD.MOV.U32 R158, RZ, RZ, RZ ;  /* 0x000000ffff9e7224 */ /* 0x000fe400078e00ff */
[----:B0-----:R-:W-:-:S05]  /*0c80*/  VIADD R12, R0, 0xffffff80 ;  /* 0xffffff80000c7836 */ /* 0x001fca0000000000 */
[----:B------:R-:W-:Y:S01]  /*0c90*/  SHF.R.S32.HI R0, RZ, 0x1f, R12 ;  /* 0x0000001fff007819 */ /* 0x000fe2000001140c */
[----:B------:R-:W-:Y:S03]  /*0ca0*/  STL [R1+0x480], R12 ;  /* 0x0004800c01007387 */ /* 0x000fe60000100800 */
[CC--:B------:R-:W-:Y:S02]  /*0cb0*/  LEA.HI R3, R0.reuse, R12.reuse, RZ, 0x7 ;  /* 0x0000000c00037211 */ /* 0x0c0fe400078f38ff */
[----:B------:R-:W-:Y:S02]  /*0cc0*/  LEA.HI R8, R0, R12, RZ, 0x4 ;  /* 0x0000000c00087211 */ /* 0x000fe400078f20ff */
[----:B------:R-:W-:Y:S02]  /*0cd0*/  LOP3.LUT R4, R3, 0xffffff80, RZ, 0xc0, !PT ;  /* 0xffffff8003047812 */ /* 0x000fe400078ec0ff */
[----:B------:R-:W-:-:S02]  /*0ce0*/  SHF.R.S32.HI R13, RZ, 0x7, R3 ;  /* 0x00000007ff0d7819 */ /* 0x000fc40000011403 */
[----:B------:R-:W-:Y:S01]  /*0cf0*/  SHF.R.S32.HI R11, RZ, 0x4, R8 ;  /* 0x00000004ff0b7819 */ /* 0x000fe20000011408 */
[----:B------:R-:W-:Y:S01]  /*0d00*/  IMAD.IADD R10, R12, 0x1, -R4 ;  /* 0x000000010c0a7824 */ /* 0x000fe200078e0a04 */
[----:B------:R-:W-:Y:S01]  /*0d10*/  LEA.HI R3, R3, R13, RZ, 0x1 ;  /* 0x0000000d03037211 */ /* 0x000fe200078f08ff */
[----:B------:R-:W-:Y:S01]  /*0d20*/  STL [R1+0x518], R13 ;  /* 0x0005180d01007387 */ /* 0x000fe20000100800 */
[----:B------:R-:W-:Y:S02]  /*0d30*/  LEA.HI R180, R0, R12, RZ, 0x5 ;  /* 0x0000000c00b47211 */ /* 0x000fe400078f28ff */
[----:B------:R-:W-:Y:S01]  /*0d40*/  SHF.R.S32.HI R4, RZ, 0x1f, R10 ;  /* 0x0000001fff047819 */ /* 0x000fe2000001140a */
[----:B------:R-:W-:Y:S01]  /*0d50*/  STL [R1+0x514], R10 ;  /* 0x0005140a01007387 */ /* 0x000fe20000100800 */
[----:B------:R-:W-:Y:S02]  /*0d60*/  LOP3.LUT R3, R3, 0x3fffffe, RZ, 0xc0, !PT ;  /* 0x03fffffe03037812 */ /* 0x000fe400078ec0ff */
[----:B------:R-:W-:-:S02]  /*0d70*/  LEA.HI R5, R4, R10, RZ, 0x2 ;  /* 0x0000000a04057211 */ /* 0x000fc400078f10ff */
[----:B------:R-:W-:Y:S01]  /*0d80*/  LEA.HI R4, R4, R10, RZ, 0x5 ;  /* 0x0000000a04047211 */ /* 0x000fe200078f28ff */
[----:B------:R-:W-:Y:S01]  /*0d90*/  IMAD.IADD R3, R13, 0x1, -R3 ;  /* 0x000000010d037824 */ /* 0x000fe200078e0a03 */
[--C-:B------:R-:W-:Y:S02]  /*0da0*/  SHF.R.S32.HI R6, RZ, 0x2, R5.reuse ;  /* 0x00000002ff067819 */ /* 0x100fe40000011405 */
[----:B------:R-:W-:Y:S02]  /*0db0*/  SHF.R.S32.HI R7, RZ, 0x1f, R5 ;  /* 0x0000001fff077819 */ /* 0x000fe40000011405 */
[----:B------:R-:W-:Y:S02]  /*0dc0*/  SHF.R.S32.HI R4, RZ, 0x5, R4 ;  /* 0x00000005ff047819 */ /* 0x000fe40000011404 */
[----:B------:R-:W-:Y:S02]  /*0dd0*/  LEA.HI R7, R7, R6, RZ, 0x3 ;  /* 0x0000000607077211 */ /* 0x000fe400078f18ff */
[----:B------:R-:W-:-:S02]  /*0de0*/  SHF.R.S32.HI R180, RZ, 0x5, R180 ;  /* 0x00000005ffb47819 */ /* 0x000fc400000114b4 */
[----:B------:R-:W-:Y:S02]  /*0df0*/  LOP3.LUT R7, R7, 0xfffffff8, RZ, 0xc0, !PT ;  /* 0xfffffff807077812 */ /* 0x000fe400078ec0ff */
[----:B------:R-:W-:-:S03]  /*0e00*/  LOP3.LUT R5, R5, 0x7ffffffc, RZ, 0xc0, !PT ;  /* 0x7ffffffc05057812 */ /* 0x000fc600078ec0ff */
[----:B------:R-:W-:Y:S01]  /*0e10*/  IMAD.IADD R7, R6, 0x1, -R7 ;  /* 0x0000000106077824 */ /* 0x000fe200078e0a07 */
[----:B------:R-:W-:Y:S01]  /*0e20*/  LOP3.LUT R6, R8, 0x3fffff0, RZ, 0xc0, !PT ;  /* 0x03fffff008067812 */ /* 0x000fe200078ec0ff */
[----:B------:R-:W-:Y:S01]  /*0e30*/  IMAD.IADD R5, R10, 0x1, -R5 ;  /* 0x000000010a057824 */ /* 0x000fe200078e0a05 */
[----:B------:R-:W-:Y:S01]  /*0e40*/  LEA.HI R8, R8, R11, RZ, 0x1 ;  /* 0x0000000b08087211 */ /* 0x000fe200078f08ff */
[----:B------:R-:W-:Y:S02]  /*0e50*/  IMAD R4, R4, 0x10, R7 ;  /* 0x0000001004047824 */ /* 0x000fe400078e0207 */
[----:B------:R-:W-:Y:S01]  /*0e60*/  IMAD.IADD R9, R12, 0x1, -R6 ;  /* 0x000000010c097824 */ /* 0x000fe200078e0a06 */
[----:B------:R-:W-:Y:S01]  /*0e70*/  LOP3.LUT R8, R8, 0x1ffffffe, RZ, 0xc0, !PT ;  /* 0x1ffffffe08087812 */ /* 0x000fe200078ec0ff */
[----:B------:R-:W-:Y:S01]  /*0e80*/  IMAD R196, R3, 0x40, R4 ;  /* 0x0000004003c47824 */ /* 0x000fe200078e0204 */
[-C--:B------:R-:W-:Y:S01]  /*0e90*/  LEA.HI R3, R0, R12.reuse, RZ, 0x2 ;  /* 0x0000000c00037211 */ /* 0x080fe200078f10ff */
[----:B------:R-:W-:Y:S01]  /*0ea0*/  IMAD R9, R180, 0x10, R9 ;  /* 0x00000010b4097824 */ /* 0x000fe200078e0209 */
[----:B------:R-:W-:Y:S01]  /*0eb0*/  LEA.HI R4, R0, R12, RZ, 0x3 ;  /* 0x0000000c00047211 */ /* 0x000fe200078f18ff */
[----:B------:R-:W-:Y:S01]  /*0ec0*/  IMAD.IADD R8, R11, 0x1, -R8 ;  /* 0x000000010b087824 */ /* 0x000fe200078e0a08 */
[--C-:B------:R-:W-:Y:S01]  /*0ed0*/  SHF.R.S32.HI R22, RZ, 0x2, R3.reuse ;  /* 0x00000002ff167819 */ /* 0x100fe20000011403 */
[----:B------:R-:W-:Y:S01]  /*0ee0*/  IMAD.SHL.U32 R197, R5, 0x2, RZ ;  /* 0x0000000205c57824 */ /* 0x000fe200078e00ff */
[----:B------:R-:W-:Y:S01]  /*0ef0*/  LOP3.LUT R0, R3, 0xfffffffc, RZ, 0xc0, !PT ;  /* 0xfffffffc03007812 */ /* 0x000fe200078ec0ff */
[----:B------:R-:W-:Y:S01]  /*0f00*/  IMAD R8, R9, 0x8, R8 ;  /* 0x0000000809087824 */ /* 0x000fe200078e0208 */
[----:B------:R-:W-:Y:S01]  /*0f10*/  SHF.R.S32.HI R3, RZ, 0x1f, R3 ;  /* 0x0000001fff037819 */ /* 0x000fe20000011403 */
[----:B------:R-:W-:Y:S01]  /*0f20*/  VIADD R156, R22, 0x40 ;  /* 0x00000040169c7836 */ /* 0x000fe20000000000 */
[----:B------:R-:W-:Y:S01]  /*0f30*/  LOP3.LUT R6, R4, 0xfffffff8, RZ, 0xc0, !PT ;  /* 0xfffffff804067812 */ /* 0x000fe200078ec0ff */
[----:B------:R-:W-:Y:S01]  /*0f40*/  IMAD.IADD R9, R12, 0x1, -R0 ;  /* 0x000000010c097824 */ /* 0x000fe200078e0a00 */
[----:B------:R-:W-:Y:S01]  /*0f50*/  LEA.HI R3, R3, R22, RZ, 0x3 ;  /* 0x0000001603037211 */ /* 0x000fe200078f18ff */
[----:B------:R-:W-:Y:S01]  /*0f60*/  IMAD.SHL.U32 R190, R156, 0x40, RZ ;  /* 0x000000409cbe7824 */ /* 0x000fe200078e00ff */
[----:B------:R-:W-:Y:S01]  /*0f70*/  SHF.R.S32.HI R4, RZ, 0x3, R4 ;  /* 0x00000003ff047819 */ /* 0x000fe20000011404 */
[C---:B------:R-:W-:Y:S01]  /*0f80*/  IMAD.SHL.U32 R154, R9.reuse, 0x4, RZ ;  /* 0x00000004099a7824 */ /* 0x040fe200078e00ff */
[----:B------:R-:W-:Y:S01]  /*0f90*/  SHF.R.S32.HI R7, RZ, 0x1f, R156 ;  /* 0x0000001fff077819 */ /* 0x000fe2000001149c */
[----:B------:R-:W-:Y:S01]  /*0fa0*/  IMAD.SHL.U32 R152, R9, 0x8, RZ ;  /* 0x0000000809987824 */ /* 0x000fe200078e00ff */
[----:B------:R-:W-:Y:S01]  /*0fb0*/  LOP3.LUT R3, R3, 0xfffffff8, RZ, 0xc0, !PT ;  /* 0xfffffff803037812 */ /* 0x000fe200078ec0ff */
[----:B------:R0:W-:Y:S01]  /*0fc0*/  STL [R1+0x47c], R4 ;  /* 0x00047c0401007387 */ /* 0x0001e20000100800 */
[----:B------:R-:W-:Y:S01]  /*0fd0*/  LEA.HI R0, R9, R9, RZ, 0x1 ;  /* 0x0000000909007211 */ /* 0x000fe200078f08ff */
[----:B------:R-:W-:Y:S01]  /*0fe0*/  VIADD R159, R154, 0x10 ;  /* 0x000000109a9f7836 */ /* 0x000fe20000000000 */
[----:B------:R-:W-:Y:S01]  /*0ff0*/  LEA.HI R7, R7, R156, RZ, 0x3 ;  /* 0x0000009c07077211 */ /* 0x000fe200078f18ff */
[----:B------:R-:W-:Y:S01]  /*1000*/  IMAD.IADD R3, R22, 0x1, -R3 ;  /* 0x0000000116037824 */ /* 0x000fe200078e0a03 */
[----:B------:R-:W-:Y:S01]  /*1010*/  LOP3.LUT R0, R0, 0x1ffffffe, RZ, 0xc0, !PT ;  /* 0x1ffffffe00007812 */ /* 0x000fe200078ec0ff */
[----:B------:R-:W-:Y:S01]  /*1020*/  VIADD R5, R197, 0x18 ;  /* 0x00000018c5057836 */ /* 0x000fe20000000000 */
[----:B------:R-:W-:Y:S01]  /*1030*/  LOP3.LUT R190, R190, 0x1c0, RZ, 0xc0, !PT ;  /* 0x000001c0bebe7812 */ /* 0x000fe200078ec0ff */
[----:B------:R-:W-:Y:S01]  /*1040*/  IMAD.SHL.U32 R7, R7, 0x40, RZ ;  /* 0x0000004007077824 */ /* 0x000fe200078e00ff */
[----:B------:R1:W-:Y:S01]  /*1050*/  STL [R1+0x478], R3 ;  /* 0x0004780301007387 */ /* 0x0003e20000100800 */
[----:B0-----:R-:W-:Y:S01]  /*1060*/  IMAD.IADD R4, R12, 0x1, -R6 ;  /* 0x000000010c047824 */ /* 0x001fe200078e0a06 */
[----:B------:R-:W-:Y:S01]  /*1070*/  SHF.R.U32.HI R191, RZ, 0x3, R190 ;  /* 0x00000003ffbf7819 */ /* 0x000fe200000116be */
[----:B------:R-:W-:Y:S01]  /*1080*/  VIADD R6, R197, 0x10 ;  /* 0x00000010c5067836 */ /* 0x000fe20000000000 */
[----:B------:R-:W-:Y:S01]  /*1090*/  LOP3.LUT R192, R7, 0xfffffe00, RZ, 0xc0, !PT ;  /* 0xfffffe0007c07812 */ /* 0x000fe200078ec0ff */
[----:B------:R-:W-:Y:S01]  /*10a0*/  IMAD.SHL.U32 R181, R4, 0x8, RZ ;  /* 0x0000000804b57824 */ /* 0x000fe200078e00ff */
[----:B------:R0:W-:Y:S01]  /*10b0*/  STL [R1+0x490], R4 ;  /* 0x0004900401007387 */ /* 0x0001e20000100800 */
[C---:B------:R-:W-:Y:S01]  /*10c0*/  VIADD R235, R197.reuse, 0x30 ;  /* 0x00000030c5eb7836 */ /* 0x040fe20000000000 */
[----:B------:R-:W-:Y:S01]  /*10d0*/  SHF.R.S32.HI R157, RZ, 0x1f, R22 ;  /* 0x0000001fff9d7819 */ /* 0x000fe20000011416 */
[----:B------:R-:W-:Y:S01]  /*10e0*/  VIADD R237, R197, 0x20 ;  /* 0x00000020c5ed7836 */ /* 0x000fe20000000000 */
[----:B------:R2:W-:Y:S01]  /*10f0*/  STL [R1+0x464], R5 ;  /* 0x0004640501007387 */ /* 0x0005e20000100800 */
[----:B-1----:R-:W-:Y:S01]  /*1100*/  IMAD.IADD R3, R9, 0x1, -R0 ;  /* 0x0000000109037824 */ /* 0x002fe200078e0a00 */
[--C-:B------:R-:W-:Y:S01]  /*1110*/  LOP3.LUT R0, R190, 0x38, R152.reuse, 0xf8, !PT ;  /* 0x00000038be007812 */ /* 0x100fe200078ef898 */
[C---:B------:R-:W-:Y:S01]  /*1120*/  VIADD R236, R197.reuse, 0x28 ;  /* 0x00000028c5ec7836 */ /* 0x040fe20000000000 */
[----:B------:R1:W-:Y:S01]  /*1130*/  STL [R1+0x468], R6 ;  /* 0x0004680601007387 */ /* 0x0003e20000100800 */
[C---:B------:R-:W-:Y:S01]  /*1140*/  VIADD R226, R197.reuse, 0x48 ;  /* 0x00000048c5e27836 */ /* 0x040fe20000000000 */
[----:B0-----:R-:W-:Y:S01]  /*1150*/  SHF.R.S32.HI R4, RZ, 0x1f, R159 ;  /* 0x0000001fff047819 */ /* 0x001fe2000001149f */
[C---:B------:R-:W-:Y:S01]  /*1160*/  VIADD R234, R197.reuse, 0x38 ;  /* 0x00000038c5ea7836 */ /* 0x040fe20000000000 */
[----:B------:R-:W-:Y:S01]  /*1170*/  LOP3.LUT R7, R192, R0, R191, 0xf6, !PT ;  /* 0x00000000c0077212 */ /* 0x000fe200078ef6bf */
[C---:B------:R-:W-:Y:S01]  /*1180*/  VIADD R233, R197.reuse, 0x40 ;  /* 0x00000040c5e97836 */ /* 0x040fe20000000000 */
[----:B--2---:R-:W-:Y:S01]  /*1190*/  SHF.R.S32.HI R5, RZ, 0x1f, R5 ;  /* 0x0000001fff057819 */ /* 0x004fe20000011405 */
[----:B------:R0:W-:Y:S01]  /*11a0*/  STL [R1+0x488], R4 ;  /* 0x0004880401007387 */ /* 0x0001e20000100800 */
[----:B------:R-:W-:Y:S01]  /*11b0*/  VIADD R223, R197, 0x60 ;  /* 0x00000060c5df7836 */ /* 0x000fe20000000000 */
[----:B------:R-:W-:Y:S01]  /*11c0*/  SHF.R.S32.HI R153, RZ, 0x1f, R152 ;  /* 0x0000001fff997819 */ /* 0x000fe20000011498 */
[----:B------:R-:W-:Y:S01]  /*11d0*/  IMAD R0, R7, 0x2, R2 ;  /* 0x0000000207007824 */ /* 0x000fe200078e0202 */
[----:B-1----:R-:W-:Y:S01]  /*11e0*/  SHF.R.S32.HI R6, RZ, 0x1f, R6 ;  /* 0x0000001fff067819 */ /* 0x002fe20000011406 */
[----:B------:R1:W-:Y:S01]  /*11f0*/  STL [R1+0x504], R5 ;  /* 0x0005040501007387 */ /* 0x0003e20000100800 */
[C---:B------:R-:W-:Y:S01]  /*1200*/  VIADD R225, R197.reuse, 0x50 ;  /* 0x00000050c5e17836 */ /* 0x040fe20000000000 */
[----:B------:R-:W-:Y:S01]  /*1210*/  SHF.R.S32.HI R202, RZ, 0x1f, R181 ;  /* 0x0000001fffca7819 */ /* 0x000fe200000114b5 */
[----:B------:R-:W-:Y:S01]  /*1220*/  VIADD R224, R197, 0x58 ;  /* 0x00000058c5e07836 */ /* 0x000fe20000000000 */
[----:B------:R2:W-:Y:S01]  /*1230*/  STL [R1+0x508], R6 ;  /* 0x0005080601007387 */ /* 0x0005e20000100800 */
[----:B0-----:R-:W-:-:S02]  /*1240*/  IMAD.SHL.U32 R4, R8, 0x8, RZ ;  /* 0x0000000808047824 */ /* 0x001fc400078e00ff */
[C---:B------:R-:W-:Y:S01]  /*1250*/  VIADD R8, R197.reuse, 0x8 ;  /* 0x00000008c5087836 */ /* 0x040fe20000000000 */
[----:B------:R-:W-:Y:S01]  /*1260*/  STL [R1+0x510], R0 ;  /* 0x0005100001007387 */ /* 0x000fe20000100800 */
[C---:B------:R-:W-:Y:S01]  /*1270*/  VIADD R220, R197.reuse, 0x78 ;  /* 0x00000078c5dc7836 */ /* 0x040fe20000000000 */
[----:B-1----:R-:W-:Y:S01]  /*1280*/  SHF.R.S32.HI R5, RZ, 0x1f, R235 ;  /* 0x0000001fff057819 */ /* 0x002fe200000114eb */
[C---:B------:R-:W-:Y:S01]  /*1290*/  VIADD R222, R197.reuse, 0x68 ;  /* 0x00000068c5de7836 */ /* 0x040fe20000000000 */
[----:B------:R-:W-:Y:S01]  /*12a0*/  SHF.R.S32.HI R7, RZ, 0x1f, R8 ;  /* 0x0000001fff077819 */ /* 0x000fe20000011408 */
[C---:B------:R-:W-:Y:S01]  /*12b0*/  VIADD R221, R197.reuse, 0x70 ;  /* 0x00000070c5dd7836 */ /* 0x040fe20000000000 */
[----:B--2---:R-:W-:Y:S01]  /*12c0*/  SHF.R.S32.HI R6, RZ, 0x1f, R236 ;  /* 0x0000001fff067819 */ /* 0x004fe200000114ec */
[----:B------:R0:W-:Y:S01]  /*12d0*/  STL [R1+0x4f8], R5 ;  /* 0x0004f80501007387 */ /* 0x0001e20000100800 */
[C---:B------:R-:W-:Y:S02]  /*12e0*/  VIADD R217, R197.reuse, 0x90 ;  /* 0x00000090c5d97836 */ /* 0x040fe40000000000 */
        /* <DEDUP_REMOVED lines=8> */
[----:B------:R0:W-:Y:S01]  /*1370*/  STL [R1+0x520], R4 ;  /* 0x0005200401007387 */ /* 0x0001e20000100800 */
        /* <DEDUP_REMOVED lines=11> */
[C---:B0-----:R-:W-:Y:S01]  /*1430*/  VIADD R4, R197.reuse, 0xf0 ;  /* 0x000000f0c5047836 */ /* 0x041fe20000000000 */
[----:B-1----:R-:W-:Y:S01]  /*1440*/  SHF.R.S32.HI R5, RZ, 0x1f, R223 ;  /* 0x0000001fff057819 */ /* 0x002fe200000114df */
[C---:B------:R-:W-:Y:S01]  /*1450*/  VIADD R0, R197.reuse, 0xf8 ;  /* 0x000000f8c5007836 */ /* 0x040fe20000000000 */
[----:B------:R-:W-:Y:S01]  /*1460*/  STL [R1+0x484], R9 ;  /* 0x0004840901007387 */ /* 0x000fe20000100800 */
[C---:B------:R-:W-:Y:S01]  /*1470*/  VIADD R207, R197.reuse, 0xe0 ;  /* 0x000000e0c5cf7836 */ /* 0x040fe20000000000 */
[----:B--2---:R-:W-:Y:S01]  /*1480*/  SHF.R.S32.HI R7, RZ, 0x1f, R234 ;  /* 0x0000001fff077819 */ /* 0x004fe200000114ea */
[----:B------:R-:W-:Y:S01]  /*1490*/  VIADD R206, R197, 0xe8 ;  /* 0x000000e8c5ce7836 */ /* 0x000fe20000000000 */
[----:B------:R0:W-:Y:S01]  /*14a0*/  STL [R1+0x4e0], R5 ;  /* 0x0004e00501007387 */ /* 0x0001e20000100800 */
[C---:B------:R-:W-:Y:S01]  /*14b0*/  VIADD R183, R181.reuse, 0x40 ;  /* 0x00000040b5b77836 */ /* 0x040fe20000000000 */
[----:B---3--:R-:W-:Y:S01]  /*14c0*/  SHF.R.S32.HI R6, RZ, 0x1f, R224 ;  /* 0x0000001fff067819 */ /* 0x008fe200000114e0 */
[C---:B------:R-:W-:Y:S01]  /*14d0*/  VIADD R182, R181.reuse, 0x80 ;  /* 0x00000080b5b67836 */ /* 0x040fe20000000000 */
[----:B------:R1:W-:Y:S01]  /*14e0*/  STL [R1+0x4f4], R7 ;  /* 0x0004f40701007387 */ /* 0x0003e20000100800 */
[----:B------:R-:W-:Y:S01]  /*14f0*/  VIADD R188, R181, 0xc0 ;  /* 0x000000c0b5bc7836 */ /* 0x000fe20000000000 */
[----:B------:R-:W-:-:S02]  /*1500*/  SHF.R.S32.HI R201, RZ, 0x1f, R183 ;  /* 0x0000001fffc97819 */ /* 0x000fc400000114b7 */
[----:B------:R2:W-:Y:S01]  /*1510*/  STL [R1+0x4e4], R6 ;  /* 0x0004e40601007387 */ /* 0x0005e20000100800 */
[----:B------:R-:W-:Y:S02]  /*1520*/  SHF.R.S32.HI R200, RZ, 0x1f, R182 ;  /* 0x0000001fffc87819 */ /* 0x000fe400000114b6 */
[----:B0-----:R-:W-:Y:S01]  /*1530*/  SHF.R.S32.HI R5, RZ, 0x1f, R220 ;  /* 0x0000001fff057819 */ /* 0x001fe200000114dc */
[----:B------:R-:W-:Y:S01]  /*1540*/  STL [R1+0x474], R4 ;  /* 0x0004740401007387 */ /* 0x000fe20000100800 */
[----:B------:R-:W-:Y:S02]  /*1550*/  SHF.R.S32.HI R199, RZ, 0x1f, R188 ;  /* 0x0000001fffc77819 */ /* 0x000fe400000114bc */
[----:B-1----:R-:W-:Y:S01]  /*1560*/  SHF.R.S32.HI R7, RZ, 0x1f, R225 ;  /* 0x0000001fff077819 */ /* 0x002fe200000114e1 */
[----:B------:R0:W-:Y:S01]  /*1570*/  STL [R1+0x4d4], R5 ;  /* 0x0004d40501007387 */ /* 0x0001e20000100800 */
[----:B--2---:R-:W-:-:S03]  /*1580*/  SHF.R.S32.HI R6, RZ, 0x1f, R221 ;  /* 0x0000001fff067819 */ /* 0x004fc600000114dd */
[----:B------:R1:W-:Y:S04]  /*1590*/  STL [R1+0x4e8], R7 ;  /* 0x0004e80701007387 */ /* 0x0003e80000100800 */
[----:B------:R2:W-:Y:S01]  /*15a0*/  STL [R1+0x4d8], R6 ;  /* 0x0004d80601007387 */ /* 0x0005e20000100800 */
[----:B0-----:R-:W-:-:S03]  /*15b0*/  SHF.R.S32.HI R5, RZ, 0x1f, R217 ;  /* 0x0000001fff057819 */ /* 0x001fc600000114d9 */
[----:B------:R-:W-:Y:S01]  /*15c0*/  STL [R1+0x470], R0 ;  /* 0x0004700001007387 */ /* 0x000fe20000100800 */
[----:B-1----:R-:W-:-:S03]  /*15d0*/  SHF.R.S32.HI R7, RZ, 0x1f, R222 ;  /* 0x0000001fff077819 */ /* 0x002fc600000114de */
        /* <DEDUP_REMOVED lines=24> */
[----:B------:R-:W-:Y:S01]  /*1760*/  SHF.R.S32.HI R4, RZ, 0x1f, R0 ;  /* 0x0000001fff047819 */ /* 0x000fe20000011400 */
[----:B------:R-:W-:Y:S01]  /*1770*/  IMAD R0, R3, 0x8, R196 ;  /* 0x0000000803007824 */ /* 0x000fe200078e02c4 */
[----:B-1----:R-:W-:Y:S01]  /*1780*/  SHF.R.S32.HI R7, RZ, 0x1f, R210 ;  /* 0x0000001fff077819 */ /* 0x002fe200000114d2 */
[----:B------:R-:W-:Y:S01]  /*1790*/  STL [R1+0x498], R5 ;  /* 0x0004980501007387 */ /* 0x000fe20000100800 */
[----:B--2---:R-:W-:-:S03]  /*17a0*/  SHF.R.S32.HI R6, RZ, 0x1f, R206 ;  /* 0x0000001fff067819 */ /* 0x004fc600000114ce */
[----:B------:R0:W-:Y:S04]  /*17b0*/  STL [R1+0x4ac], R7 ;  /* 0x0004ac0701007387 */ /* 0x0001e80000100800 */
[----:B------:R1:W-:Y:S04]  /*17c0*/  STL [R1+0x49c], R6 ;  /* 0x00049c0601007387 */ /* 0x0003e80000100800 */
[----:B------:R1:W-:Y:S01]  /*17d0*/  STL [R1+0x51c], R0 ;  /* 0x00051c0001007387 */ /* 0x0003e20000100800 */
[----:B0-----:R-:W-:-:S03]  /*17e0*/  SHF.R.S32.HI R7, RZ, 0x1f, R207 ;  /* 0x0000001fff077819 */ /* 0x001fc600000114cf */
[----:B------:R1:W-:Y:S04]  /*17f0*/  STL [R1+0x494], R4 ;  /* 0x0004940401007387 */ /* 0x0003e80000100800 */
[----:B------:R1:W-:Y:S02]  /*1800*/  STL [R1+0x4a0], R7 ;  /* 0x0004a00701007387 */ /* 0x0003e40000100800 */
.L_x_12863:
[----:B------:R-:W-:Y:S05]  /*1810*/  YIELD ;  /* 0x0000000000007946 */ /* 0x000fea0003800000 */
[----:B------:R-:W-:Y:S01]  /*1820*/  ULDC.64 UR4, c[0x0][0xb20] ;  /* 0x0002c80000047ab9 */ /* 0x000fe20000000a00 */
[----:B012-4-:R-:W0:Y:S01]  /*1830*/  LDC.64 R4, c[0x0][0xb00] ;  /* 0x0002c000ff047b82 */ /* 0x017e220000000a00 */
        /* <DEDUP_REMOVED lines=9> */
[----:B---3--:R-:W1:Y:S01]  /*18d0*/  @P1 LDC.64 R6, c[0x0][0xb20] ;  /* 0x0002c800ff061b82 */ /* 0x008e620000000a00 */
        /* <DEDUP_REMOVED lines=30> */
.L_x_12630:
        /* <DEDUP_REMOVED lines=14> */
.L_x_12631:
[----:B------:R-:W-:Y:S05]  /*1ba0*/  @!P0 BRA `(.L_x_12632) ;  /* 0x00000000000c8947 */ /* 0x000fea0003800000 */
[----:B------:R-:W2:Y:S04]  /*1bb0*/  LDG.E R0, desc[UR42][R4.64] ;  /* 0x0000002a04007981 */ /* 0x000ea8000c1e1900 */
[----:B------:R-:W2:Y:S02]  /*1bc0*/  LDG.E R19, desc[UR42][R4.64+0x4] ;  /* 0x0000042a04137981 */ /* 0x000ea4000c1e1900 */
[----:B--2---:R-:W-:-:S07]  /*1bd0*/  IMAD.IADD R19, R19, 0x1, -R0 ;  /* 0x0000000113137824 */ /* 0x004fce00078e0a00 */
.L_x_12632:
        /* <DEDUP_REMOVED lines=27> */
[----:B------:R-:W-:Y:S01]  /*1d90*/  VIADD R0, R29, 0x5f ;  /* 0x0000005f1d007836 */ /* 0x000fe20000000000 */
[----:B----4-:R-:W-:-:S03]  /*1da0*/  @P1 SHF.R.U32.HI R3, RZ, R11, R6 ;  /* 0x0000000bff031219 */ /* 0x010fc60000011606 */
        /* <DEDUP_REMOVED lines=17> */
.L_x_12635:
[----:B------:R-:W-:-:S13]  /*1ec0*/  ISETP.NE.AND P0, PT, R5, 0x1, PT ;  /* 0x000000010500780c */ /* 0x000fda0003f05270 */
[----:B------:R-:W0:Y:S02]  /*1ed0*/  @P0 LDC.64 R6, c[0x0][0xae0] ;  /* 0x0002b800ff060b82 */ /* 0x000e240000000a00 */
[----:B0-----:R-:W-:-:S05]  /*1ee0*/  @P0 IMAD.HI.U32 R6, R0, R6, RZ ;  /* 0x0000000600060227 */ /* 0x001fca00078e00ff */
[----:B------:R-:W-:-:S07]  /*1ef0*/  @P0 SHF.R.U32.HI R0, RZ, R7, R6 ;  /* 0x00000007ff000219 */ /* 0x000fce0000011606 */
.L_x_12636:
[----:B------:R-:W-:Y:S05]  /*1f00*/  BSYNC B0 ;  /* 0x0000000000007941 */ /* 0x000fea0003800000 */
.L_x_12634:
[----:B------:R-:W-:-:S05]  /*1f10*/  IMAD R3, R0, R5, R5 ;  /* 0x0000000500037224 */ /* 0x000fca00078e0205 */
[----:B------:R-:W-:-:S07]  /*1f20*/  VIMNMX R4, R4, R3, PT ;  /* 0x0000000304047248 */ /* 0x000fce0003fe0100 */
.L_x_12633:
        /* <DEDUP_REMOVED lines=25> */
.L_x_12639:
[----:B------:R-:W-:-:S13]  /*20c0*/  ISETP.NE.AND P0, PT, R5, 0x1, PT ;  /* 0x000000010500780c */ /* 0x000fda0003f05270 */
[----:B------:R-:W0:Y:S02]  /*20d0*/  @P0 LDC.64 R6, c[0x0][0xae0] ;  /* 0x0002b800ff060b82 */ /* 0x000e240000000a00 */
[----:B0-----:R-:W-:-:S05]  /*20e0*/  @P0 IMAD.HI.U32 R6, R0, R6, RZ ;  /* 0x0000000600060227 */ /* 0x001fca00078e00ff */
[----:B------:R-:W-:-:S07]  /*20f0*/  @P0 SHF.R.U32.HI R0, RZ, R7, R6 ;  /* 0x00000007ff000219 */ /* 0x000fce0000011606 */
.L_x_12640:
[----:B------:R-:W-:Y:S05]  /*2100*/  BSYNC B0 ;  /* 0x0000000000007941 */ /* 0x000fea0003800000 */
.L_x_12638:
[----:B------:R-:W-:-:S05]  /*2110*/  IMAD R0, R0, R5, RZ ;  /* 0x0000000500007224 */ /* 0x000fca00078e02ff */
[----:B------:R-:W-:-:S07]  /*2120*/  VIMNMX R3, R3, R0, !PT ;  /* 0x0000000003037248 */ /* 0x000fce0007fe0100 */
.L_x_12637:
        /* <DEDUP_REMOVED lines=41> */
.L_x_12642:
[----:B------:R-:W-:Y:S05]  /*23c0*/  BSYNC B0 ;  /* 0x0000000000007941 */ /* 0x000fea0003800000 */
.L_x_12641:
        /* <DEDUP_REMOVED lines=37> */
.L_x_12645:
[----:B------:R-:W-:Y:S05]  /*2620*/  BSYNC B6 ;  /* 0x0000000000067941 */ /* 0x000fea0003800000 */
.L_x_12644:
        /* <DEDUP_REMOVED lines=20> */
.L_x_12647:
[----:B------:R-:W-:Y:S05]  /*2770*/  BSYNC B6 ;  /* 0x0000000000067941 */ /* 0x000fea0003800000 */
.L_x_12646:
[----:B------:R-:W-:Y:S01]  /*2780*/  ULDC.64 UR4, c[0x0][0xaf0] ;  /* 0x0002bc0000047ab9 */ /* 0x000fe20000000a00 */
[----:B------:R-:W2:Y:S01]  /*2790*/  LDL R12, [R1+0x478] ;  /* 0x00047800010c7983 */ /* 0x000ea20000100800 */
[----:B------:R-:W-:Y:S01]  /*27a0*/  ISETP.NE.U32.AND P0, PT, RZ, UR4, PT ;  /* 0x00000004ff007c0c */ /* 0x000fe2000bf05070 */
[----:B------:R-:W-:Y:S01]  /*27b0*/  IMAD.IADD R43, R18, 0x1, R19 ;  /* 0x00000001122b7824 */ /* 0x000fe200078e0213 */
[----:B------:R-:W-:Y:S01]  /*27c0*/  ULDC.64 UR8, c[0x0][0x408] ;  /* 0x0001020000087ab9 */ /* 0x000fe20000000a00 */
[----:B------:R-:W-:Y:S01]  /*27d0*/  SHF.R.S32.HI R155, RZ, 0x1f, R154 ;  /* 0x0000001fff9b7819 */ /* 0x000fe2000001149a */
[----:B------:R-:W-:Y:S01]  /*27e0*/  ULDC.64 UR10, c[0x0][0xb00] ;  /* 0x0002c000000a7ab9 */ /* 0x000fe20000000a00 */
[----:B------:R-:W-:Y:S01]  /*27f0*/  ISETP.NE.AND.EX P0, PT, RZ, UR5, PT, P0 ;  /* 0x00000005ff007c0c */ /* 0x000fe2000bf05300 */
[----:B------:R-:W0:Y:S01]  /*2800*/  S2R R24, SR_TID.X ;  /* 0x0000000000187919 */ /* 0x000e220000002100 */
[----:B------:R-:W-:Y:S01]  /*2810*/  SHF.R.S32.HI R10, RZ, 0x1f, R43 ;  /* 0x0000001fff0a7819 */ /* 0x000fe2000001142b */
[----:B------:R-:W-:Y:S01]  /*2820*/  ULDC.64 UR4, c[0x0][0x300] ;  /* 0x0000c00000047ab9 */ /* 0x000fe20000000a00 */
[----:B------:R-:W-:-:S09]  /*2830*/  ULDC.64 UR6, c[0x0][0x3f8] ;  /* 0x0000fe0000067ab9 */ /* 0x000fd20000000a00 */
[----:B------:R-:W1:Y:S02]  /*2840*/  @P0 LDC.64 R4, c[0x0][0xaf0] ;  /* 0x0002bc00ff040b82 */ /* 0x000e640000000a00 */
[----:B-1----:R-:W-:-:S05]  /*2850*/  @P0 IMAD.WIDE R4, R91, 0x4, R4 ;  /* 0x000000045b040825 */ /* 0x002fca00078e0204 */
[----:B------:R1:W3:Y:S01]  /*2860*/  @P0 LDG.E R91, desc[UR42][R4.64] ;  /* 0x0000002a045b0981 */ /* 0x0002e2000c1e1900 */
[----:B------:R-:W-:Y:S01]  /*2870*/  IMAD R0, R10, UR4, RZ ;  /* 0x000000040a007c24 */ /* 0x000fe2000f8e02ff */
[----:B------:R-:W-:Y:S01]  /*2880*/  ISETP.NE.U32.AND P0, PT, RZ, UR10, PT ;  /* 0x0000000aff007c0c */ /* 0x000fe2000bf05070 */
[C---:B------:R-:W-:Y:S01]  /*2890*/  IMAD.WIDE.U32 R30, R43.reuse, UR4, RZ ;  /* 0x000000042b1e7c25 */ /* 0x040fe2000f8e00ff */
[----:B0-----:R-:W-:Y:S02]  /*28a0*/  SHF.R.U32.HI R24, RZ, 0x7, R24 ;  /* 0x00000007ff187819 */ /* 0x001fe40000011618 */
[----:B------:R-:W-:Y:S01]  /*28b0*/  ISETP.NE.AND.EX P0, PT, RZ, UR11, PT, P0 ;  /* 0x0000000bff007c0c */ /* 0x000fe2000bf05300 */
[----:B------:R-:W-:Y:S01]  /*28c0*/  IMAD R3, R43, UR5, R0 ;  /* 0x000000052b037c24 */ /* 0x000fe2000f8e0200 */
[----:B------:R-:W-:Y:S01]  /*28d0*/  ULDC.64 UR4, c[0x0][0x308] ;  /* 0x0000c20000047ab9 */ /* 0x000fe20000000a00 */
[----:B------:R-:W-:Y:S01]  /*28e0*/  IMAD.WIDE.U32 R20, R22, UR8, R154 ;  /* 0x0000000816147c25 */ /* 0x000fe2000f8e009a */
[----:B------:R-:W-:-:S02]  /*28f0*/  ISETP.NE.AND P6, PT, R24, 0x1, PT ;  /* 0x000000011800780c */ /* 0x000fc40003fc5270 */
[----:B-----5:R-:W-:Y:S01]  /*2900*/  SHF.R.S32.HI R0, RZ, 0x1f, R44 ;  /* 0x0000001fff007819 */ /* 0x020fe2000001142c */
[----:B------:R-:W-:Y:S02]  /*2910*/  IMAD.IADD R31, R31, 0x1, R3 ;  /* 0x000000011f1f7824 */ /* 0x000fe400078e0203 */
[C---:B------:R-:W-:Y:S02]  /*2920*/  IMAD R3, R157.reuse, UR8, RZ ;  /* 0x000000089d037c24 */ /* 0x040fe4000f8e02ff */
[----:B------:R-:W-:Y:S02]  /*2930*/  IMAD R7, R157, UR6, RZ ;  /* 0x000000069d077c24 */ /* 0x000fe4000f8e02ff */
[----:B------:R-:W-:Y:S02]  /*2940*/  IMAD R3, R22, UR9, R3 ;  /* 0x0000000916037c24 */ /* 0x000fe4000f8e0203 */
[----:B------:R-:W-:-:S04]  /*2950*/  IMAD.WIDE.U32 R30, R193, UR4, R30 ;  /* 0x00000004c11e7c25 */ /* 0x000fc8000f8e001e */
[----:B------:R-:W-:Y:S02]  /*2960*/  IMAD.IADD R21, R21, 0x1, R3 ;  /* 0x0000000115157824 */ /* 0x000fe400078e0203 */
[C---:B------:R-:W-:Y:S02]  /*2970*/  IMAD R7, R22.reuse, UR7, R7 ;  /* 0x0000000716077c24 */ /* 0x040fe4000f8e0207 */
[----:B------:R-:W-:-:S04]  /*2980*/  IMAD.WIDE.U32 R18, R22, UR6, R154 ;  /* 0x0000000616127c25 */ /* 0x000fc8000f8e009a */
[----:B------:R-:W-:Y:S01]  /*2990*/  IMAD R31, R193, UR5, R31 ;  /* 0x00000005c11f7c24 */ /* 0x000fe2000f8e021f */
[----:B------:R-:W-:Y:S01]  /*29a0*/  ULDC.64 UR4, c[0x0][0x310] ;  /* 0x0000c40000047ab9 */ /* 0x000fe20000000a00 */
[----:B------:R-:W-:Y:S02]  /*29b0*/  IMAD.IADD R19, R19, 0x1, R7 ;  /* 0x0000000113137824 */ /* 0x000fe400078e0207 */
[C---:B-1----:R-:W-:Y:S02]  /*29c0*/  IMAD R5, R0.reuse, UR6, RZ ;  /* 0x0000000600057c24 */ /* 0x042fe4000f8e02ff */
[----:B------:R-:W-:Y:S02]  /*29d0*/  IMAD R7, R0, UR8, RZ ;  /* 0x0000000800077c24 */ /* 0x000fe4000f8e02ff */
[C---:B------:R-:W-:Y:S02]  /*29e0*/  IMAD R13, R44.reuse, UR7, R5 ;  /* 0x000000072c0d7c24 */ /* 0x040fe4000f8e0205 */
[----:B------:R-:W-:-:S04]  /*29f0*/  IMAD.WIDE.U32 R18, R44, UR6, R18 ;  /* 0x000000062c127c25 */ /* 0x000fc8000f8e0012 */
[C---:B------:R-:W-:Y:S02]  /*2a00*/  IMAD R61, R44.reuse, UR9, R7 ;  /* 0x000000092c3d7c24 */ /* 0x040fe4000f8e0207 */
[----:B------:R-:W-:Y:S01]  /*2a10*/  IMAD.WIDE.U32 R20, R44, UR8, R20 ;  /* 0x000000082c147c25 */ /* 0x000fe2000f8e0014 */
[----:B------:R-:W0:Y:S03]  /*2a20*/  LDC R7, c[0x0][0x3f4] ;  /* 0x0000fd00ff077b82 */ /* 0x000e260000000800 */
[C---:B------:R-:W-:Y:S02]  /*2a30*/  VIADD R4, R152.reuse, 0xc0 ;  /* 0x000000c098047836 */ /* 0x040fe40000000000 */
[C---:B------:R-:W-:Y:S02]  /*2a40*/  VIADD R51, R152.reuse, 0x40 ;  /* 0x0000004098337836 */ /* 0x040fe40000000000 */
[----:B------:R-:W-:-:S02]  /*2a50*/  VIADD R52, R152, 0x60 ;  /* 0x0000006098347836 */ /* 0x000fc40000000000 */
[C---:B------:R-:W-:Y:S02]  /*2a60*/  VIADD R53, R152.reuse, 0x80 ;  /* 0x0000008098357836 */ /* 0x040fe40000000000 */
[C---:B------:R-:W-:Y:S02]  /*2a70*/  VIADD R54, R152.reuse, 0xa0 ;  /* 0x000000a098367836 */ /* 0x040fe40000000000 */
[----:B------:R-:W-:Y:S02]  /*2a80*/  VIADD R9, R152, 0xe0 ;  /* 0x000000e098097836 */ /* 0x000fe40000000000 */
[----:B------:R-:W-:Y:S02]  /*2a90*/  IMAD.MOV.U32 R57, RZ, RZ, 0x20 ;  /* 0x00000020ff397424 */ /* 0x000fe400078e00ff */
[----:B------:R-:W-:Y:S02]  /*2aa0*/  IMAD.IADD R60, R19, 0x1, R13 ;  /* 0x00000001133c7824 */ /* 0x000fe400078e020d */
[----:B------:R-:W-:Y:S01]  /*2ab0*/  IMAD.IADD R61, R21, 0x1, R61 ;  /* 0x00000001153d7824 */ /* 0x000fe200078e023d */
[----:B---3--:R-:W-:-:S02]  /*2ac0*/  SHF.R.S32.HI R3, RZ, 0x1f, R91 ;  /* 0x0000001fff037819 */ /* 0x008fc4000001145b */
[----:B------:R-:W-:Y:S02]  /*2ad0*/  SEL R91, R91, RZ, !P0 ;  /* 0x000000ff5b5b7207 */ /* 0x000fe40004000000 */
[----:B------:R-:W-:-:S05]  /*2ae0*/  SEL R8, R3, RZ, !P0 ;  /* 0x000000ff03087207 */ /* 0x000fca0004000000 */
[----:B------:R-:W-:Y:S02]  /*2af0*/  IMAD R3, R8, UR4, RZ ;  /* 0x0000000408037c24 */ /* 0x000fe4000f8e02ff */
[----:B------:R-:W-:-:S04]  /*2b00*/  IMAD.WIDE.U32 R30, R91, UR4, R30 ;  /* 0x000000045b1e7c25 */ /* 0x000fc8000f8e001e */
[----:B------:R-:W-:Y:S02]  /*2b10*/  IMAD R11, R91, UR5, R3 ;  /* 0x000000055b0b7c24 */ /* 0x000fe4000f8e0203 */
[----:B------:R-:W-:Y:S01]  /*2b20*/  VIADD R3, R152, 0x20 ;  /* 0x0000002098037836 */ /* 0x000fe20000000000 */
[----:B------:R-:W-:Y:S05]  /*2b30*/  @!P6 WARPSYNC.ALL ;  /* 0x000000000000e948 */ /* 0x000fea0003800000 */
[----:B------:R-:W-:Y:S01]  /*2b40*/  ULDC UR4, c[0x0][0x320] ;  /* 0x0000c80000047ab9 */ /* 0x000fe20000000800 */
[----:B--2---:R-:W-:Y:S01]  /*2b50*/  IMAD.SHL.U32 R55, R12, 0x40, RZ ;  /* 0x000000400c377824 */ /* 0x004fe200078e00ff */
[----:B------:R-:W-:Y:S01]  /*2b60*/  @!P6 BAR.SYNC.DEFER_BLOCKING 0x9, 0x100 ;  /* 0x024400000000eb1d */ /* 0x000fe20000010000 */
[----:B------:R-:W-:-:S02]  /*2b70*/  ISETP.GE.AND P0, PT, R3, UR4, PT ;  /* 0x0000000403007c0c */ /* 0x000fc4000bf06270 */
[----:B------:R-:W-:Y:S02]  /*2b80*/  ISETP.GE.AND P1, PT, R152, UR4, PT ;  /* 0x0000000498007c0c */ /* 0x000fe4000bf26270 */
[----:B------:R-:W-:Y:S01]  /*2b90*/  SEL R5, RZ, 0xffffffff, P0 ;  /* 0xffffffffff057807 */ /* 0x000fe20000000000 */
[----:B------:R-:W-:Y:S01]  /*2ba0*/  ULDC.64 UR6, c[0x0][0x330] ;  /* 0x0000cc0000067ab9 */ /* 0x000fe20000000a00 */
[----:B------:R-:W-:Y:S02]  /*2bb0*/  ISETP.GE.AND P0, PT, R4, UR4, PT ;  /* 0x0000000404007c0c */ /* 0x000fe4000bf06270 */
[----:B------:R-:W-:Y:S01]  /*2bc0*/  SEL R4, RZ, 0x1, P1 ;  /* 0x00000001ff047807 */ /* 0x000fe20000800000 */
[----:B------:R-:W-:Y:S01]  /*2bd0*/  IMAD.SHL.U32 R5, R5, 0x2, RZ ;  /* 0x0000000205057824 */ /* 0x000fe200078e00ff */
[----:B------:R-:W-:Y:S02]  /*2be0*/  ISETP.GE.AND P1, PT, R51, UR4, PT ;  /* 0x0000000433007c0c */ /* 0x000fe4000bf26270 */
[----:B------:R-:W-:-:S02]  /*2bf0*/  ISETP.GE.AND P2, PT, R52, UR4, PT ;  /* 0x0000000434007c0c */ /* 0x000fc4000bf46270 */
[----:B------:R-:W-:Y:S02]  /*2c00*/  LOP3.LUT R4, R5, 0x2, R4, 0xe2, !PT ;  /* 0x0000000205047812 */ /* 0x000fe400078ee204 */
[----:B------:R-:W-:Y:S02]  /*2c10*/  SEL R5, RZ, 0x4, P1 ;  /* 0x00000004ff057807 */ /* 0x000fe40000800000 */
[----:B------:R-:W-:Y:S02]  /*2c20*/  SEL R6, RZ, 0x8, P2 ;  /* 0x00000008ff067807 */ /* 0x000fe40001000000 */
[----:B------:R-:W-:Y:S02]  /*2c30*/  ISETP.GE.AND P1, PT, R53, UR4, PT ;  /* 0x0000000435007c0c */ /* 0x000fe4000bf26270 */
[----:B------:R-:W-:Y:S02]  /*2c40*/  ISETP.GE.AND P2, PT, R54, UR4, PT ;  /* 0x0000000436007c0c */ /* 0x000fe4000bf46270 */
[----:B------:R-:W-:-:S02]  /*2c50*/  LOP3.LUT R4, R6, R4, R5, 0xfe, !PT ;  /* 0x0000000406047212 */ /* 0x000fc400078efe05 */
[----:B------:R-:W-:Y:S02]  /*2c60*/  SEL R5, RZ, 0x10, P1 ;  /* 0x00000010ff057807 */ /* 0x000fe40000800000 */
[----:B------:R-:W-:-:S04]  /*2c70*/  SEL R6, RZ, 0x20, P2 ;  /* 0x00000020ff067807 */ /* 0x000fc80001000000 */
[----:B------:R-:W-:Y:S02]  /*2c80*/  LOP3.LUT R5, R6, R4, R5, 0xfe, !PT ;  /* 0x0000000406057212 */ /* 0x000fe400078efe05 */
[----:B------:R-:W-:Y:S02]  /*2c90*/  SEL R4, RZ, 0x40, P0 ;  /* 0x00000040ff047807 */ /* 0x000fe40000000000 */
[----:B0-----:R-:W-:-:S04]  /*2ca0*/  ISETP.GE.AND P0, PT, R152, R7, PT ;  /* 0x000000079800720c */ /* 0x001fc80003f06270 */
[----:B------:R-:W-:-:S05]  /*2cb0*/  SEL R7, R7, RZ, P0 ;  /* 0x000000ff07077207 */ /* 0x000fca0000000000 */
[----:B------:R-:W-:Y:S01]  /*2cc0*/  IMAD.IADD R7, R152, 0x1, R7 ;  /* 0x0000000198077824 */ /* 0x000fe200078e0207 */
[----:B------:R-:W-:Y:S02]  /*2cd0*/  LOP3.LUT R5, R5, R4, RZ, 0xfc, !PT ;  /* 0x0000000405057212 */ /* 0x000fe400078efcff */
[----:B------:R-:W-:Y:S02]  /*2ce0*/  LOP3.LUT R55, R55, 0x1c0, RZ, 0xc0, !PT ;  /* 0x000001c037377812 */ /* 0x000fe400078ec0ff */
[----:B------:R-:W-:Y:S02]  /*2cf0*/  SHF.R.S32.HI R4, RZ, 0x1f, R7 ;  /* 0x0000001fff047819 */ /* 0x000fe40000011407 */
[----:B------:R-:W-:Y:S01]  /*2d00*/  ISETP.GE.AND P3, PT, R9, UR4, PT ;  /* 0x0000000409007c0c */ /* 0x000fe2000bf66270 */
[----:B------:R-:W-:Y:S01]  /*2d10*/  IMAD.WIDE.U32 R40, R193, UR6, R152 ;  /* 0x00000006c1287c25 */ /* 0x000fe2000f8e0098 */
[----:B------:R-:W-:Y:S01]  /*2d20*/  LOP3.LUT R9, R55, 0x18, R152, 0xf8, !PT ;  /* 0x0000001837097812 */ /* 0x000fe200078ef898 */
[----:B------:R-:W-:Y:S01]  /*2d30*/  ULDC.64 UR4, c[0x0][0x338] ;  /* 0x0000ce0000047ab9 */ /* 0x000fe20000000a00 */
[----:B------:R-:W-:-:S02]  /*2d40*/  SHF.R.U32.HI R56, RZ, 0x3, R55 ;  /* 0x00000003ff387819 */ /* 0x000fc40000011637 */
[----:B------:R-:W-:Y:S01]  /*2d50*/  LEA.HI R7, R4, R7, RZ, 0x3 ;  /* 0x0000000704077211 */ /* 0x000fe200078f18ff */
[----:B------:R-:W-:Y:S01]  /*2d60*/  IMAD R41, R193, UR7, R41 ;  /* 0x00000007c1297c24 */ /* 0x000fe2000f8e0229 */
[----:B------:R-:W-:Y:S01]  /*2d70*/  LOP3.LUT P1, RZ, R12, 0x4, RZ, 0xc0, !PT ;  /* 0x000000040cff7812 */ /* 0x000fe2000782c0ff */
[----:B------:R-:W-:Y:S01]  /*2d80*/  IMAD R6, R8, UR4, RZ ;  /* 0x0000000408067c24 */ /* 0x000fe2000f8e02ff */
[----:B------:R-:W-:Y:S02]  /*2d90*/  LOP3.LUT R9, R9, R56, RZ, 0x3c, !PT ;  /* 0x0000003809097212 */ /* 0x000fe400078e3cff */
[----:B------:R-:W-:Y:S02]  /*2da0*/  LOP3.LUT R4, R190, 0x38, R7, 0xf8, !PT ;  /* 0x00000038be047812 */ /* 0x000fe400078ef807 */
[----:B------:R-:W-:Y:S01]  /*2db0*/  IADD3 R42, P2, R22, R43, RZ ;  /* 0x0000002b162a7210 */ /* 0x000fe20007f5e0ff */
[----:B------:R-:W-:Y:S01]  /*2dc0*/  IMAD R65, R91, UR5, R6 ;  /* 0x000000055b417c24 */ /* 0x000fe2000f8e0206 */
[----:B------:R-:W-:Y:S01]  /*2dd0*/  SEL R57, R57, 0xffffffe0, !P1 ;  /* 0xffffffe039397807 */ /* 0x000fe20004800000 */
[----:B------:R-:W-:Y:S01]  /*2de0*/  IMAD.WIDE.U32 R40, R91, UR4, R40 ;  /* 0x000000045b287c25 */ /* 0x000fe2000f8e0028 */
[----:B------:R-:W-:Y:S01]  /*2df0*/  LOP3.LUT R63, R4, R191, RZ, 0x3c, !PT ;  /* 0x000000bf043f7212 */ /* 0x000fe200078e3cff */
[----:B------:R-:W-:Y:S01]  /*2e00*/  ULDC UR4, c[0x0][0x2f4] ;  /* 0x0000bd0000047ab9 */ /* 0x000fe20000000800 */
[----:B------:R-:W-:Y:S01]  /*2e10*/  SEL R66, RZ, 0xffffff80, P3 ;  /* 0xffffff80ff427807 */ /* 0x000fe20001800000 */
[----:B------:R-:W-:Y:S01]  /*2e20*/  IMAD R58, R180, 0x200, R9 ;  /* 0x00000200b43a7824 */ /* 0x000fe200078e0209 */
[----:B------:R-:W-:Y:S01]  /*2e30*/  SHF.R.S32.HI R62, RZ, 0x3, R7 ;  /* 0x00000003ff3e7819 */ /* 0x000fe20000011407 */
[----:B------:R-:W-:Y:S01]  /*2e40*/  IMAD.X R43, R157, 0x1, R10, P2 ;  /* 0x000000019d2b7824 */ /* 0x000fe200010e060a */
[----:B------:R-:W-:Y:S01]  /*2e50*/  ISETP.GE.AND P1, PT, R152, UR4, PT ;  /* 0x0000000498007c0c */ /* 0x000fe2000bf26270 */
[----:B------:R-:W-:Y:S01]  /*2e60*/  IMAD.IADD R59, R57, 0x1, R58 ;  /* 0x00000001393b7824 */ /* 0x000fe200078e023a */
[----:B------:R-:W-:Y:S01]  /*2e70*/  ISETP.GE.AND P2, PT, R3, UR4, PT ;  /* 0x0000000403007c0c */ /* 0x000fe2000bf46270 */
[----:B------:R-:W-:Y:S01]  /*2e80*/  IMAD.IADD R63, R192, 0x1, R63 ;  /* 0x00000001c03f7824 */ /* 0x000fe200078e023f */
[----:B------:R-:W-:Y:S01]  /*2e90*/  LOP3.LUT R66, R5, 0x80, R66, 0xc8, !PT ;  /* 0x0000008005427812 */ /* 0x000fe200078ec842 */
[----:B------:R-:W-:Y:S01]  /*2ea0*/  IMAD.IADD R64, R31, 0x1, R11 ;  /* 0x000000011f407824 */ /* 0x000fe200078e020b */
[----:B------:R-:W-:Y:S01]  /*2eb0*/  LOP3.LUT R67, R5, 0x40, RZ, 0xc0, !PT ;  /* 0x0000004005437812 */ /* 0x000fe200078ec0ff */
[----:B------:R-:W-:-:S08]  /*2ec0*/  IMAD.IADD R65, R41, 0x1, R65 ;  /* 0x0000000129417824 */ /* 0x000fd000078e0241 */
.L_x_12699:
[----:B------:R-:W0:Y:S01]  /*2ed0*/  LDC.64 R76, c[0x0][0x300] ;  /* 0x0000c000ff4c7b82 */ /* 0x000e220000000a00 */
[----:B------:R-:W-:Y:S01]  /*2ee0*/  VIADD R49, R49, 0xffffffff ;  /* 0xffffffff31317836 */ /* 0x000fe20000000000 */
[----:B------:R-:W-:Y:S05]  /*2ef0*/  YIELD ;  /* 0x0000000000007946 */ /* 0x000fea0003800000 */
[----:B------:R-:W-:Y:S01]  /*2f00*/  SHF.R.S32.HI R9, RZ, 0x1f, R49 ;  /* 0x0000001fff097819 */ /* 0x000fe20000011431 */
[----:B------:R-:W1:Y:S01]  /*2f10*/  LDC.64 R70, c[0x0][0x2e8] ;  /* 0x0000ba00ff467b82 */ /* 0x000e620000000a00 */
[----:B------:R-:W-:Y:S01]  /*2f20*/  IMAD.MOV.U32 R78, RZ, RZ, R152 ;  /* 0x000000ffff4e7224 */ /* 0x000fe200078e0098 */
[----:B------:R-:W-:Y:S01]  /*2f30*/  BSSY B0, `(.L_x_12648) ;  /* 0x00002fe000007945 */ /* 0x000fe20003800000 */
[----:B------:R-:W-:-:S02]  /*2f40*/  IMAD.MOV.U32 R79, RZ, RZ, R153 ;  /* 0x000000ffff4f7224 */ /* 0x000fc400078e0099 */
[----:B------:R-:W-:-:S03]  /*2f50*/  IMAD R83, R23, 0x1800, R59 ;  /* 0x0000180017537824 */ /* 0x000fc600078e023b */
[----:B------:R-:W2:Y:S01]  /*2f60*/  LDC R73, c[0x0][0x3f4] ;  /* 0x0000fd00ff497b82 */ /* 0x000ea20000000800 */
[----:B------:R-:W-:Y:S02]  /*2f70*/  IMAD R83, R83, 0x2, R48 ;  /* 0x0000000253537824 */ /* 0x000fe400078e0230 */
[-C--:B0-----:R-:W-:Y:S02]  /*2f80*/  IMAD R4, R9, R76.reuse, RZ ;  /* 0x0000004c09047224 */ /* 0x081fe400078e02ff */
[----:B------:R-:W-:-:S04]  /*2f90*/  IMAD.WIDE.U32 R74, R49, R76, RZ ;  /* 0x0000004c314a7225 */ /* 0x000fc800078e00ff */
[----:B------:R-:W-:Y:S02]  /*2fa0*/  IMAD R5, R49, R77, R4 ;  /* 0x0000004d31057224 */ /* 0x000fe400078e0204 */
[-C--:B------:R-:W-:Y:S02]  /*2fb0*/  IMAD R82, R157, R76.reuse, RZ ;  /* 0x0000004c9d527224 */ /* 0x080fe400078e02ff */
[----:B------:R-:W-:Y:S02]  /*2fc0*/  IMAD.IADD R6, R75, 0x1, R5 ;  /* 0x000000014b067824 */ /* 0x000fe400078e0205 */
[----:B------:R-:W-:-:S04]  /*2fd0*/  IMAD.WIDE.U32 R4, R22, R76, R78 ;  /* 0x0000004c16047225 */ /* 0x000fc800078e004e */
[----:B------:R-:W-:Y:S01]  /*2fe0*/  IMAD.WIDE.U32 R74, R74, 0x60, RZ ;  /* 0x000000604a4a7825 */ /* 0x000fe200078e00ff */
[----:B------:R-:W-:-:S03]  /*2ff0*/  IADD3 R7, P3, R30, R4, RZ ;  /* 0x000000041e077210 */ /* 0x000fc60007f7e0ff */
[----:B------:R-:W-:Y:S01]  /*3000*/  IMAD R81, R6, 0x60, RZ ;  /* 0x0000006006517824 */ /* 0x000fe200078e02ff */
[-C--:B------:R-:W-:Y:S01]  /*3010*/  LEA R4, P5, R76, R74.reuse, 0x6 ;  /* 0x0000004a4c047211 */ /* 0x080fe200078a30ff */
[----:B------:R-:W-:Y:S02]  /*3020*/  IMAD R82, R22, R77, R82 ;  /* 0x0000004d16527224 */ /* 0x000fe400078e0252 */
[----:B------:R-:W-:Y:S01]  /*3030*/  IMAD.IADD R81, R75, 0x1, R81 ;  /* 0x000000014b517824 */ /* 0x000fe200078e0251 */
[----:B------:R-:W-:Y:S02]  /*3040*/  IADD3 R4, P4, R4, R7, RZ ;  /* 0x0000000704047210 */ /* 0x000fe40007f9e0ff */
[----:B------:R-:W-:Y:S02]  /*3050*/  IADD3.X R8, R64, R5, R82, P3, !PT ;  /* 0x0000000540087210 */ /* 0x000fe40001ffe452 */
[----:B------:R-:W-:Y:S02]  /*3060*/  IADD3 R6, P3, R7, R74, RZ ;  /* 0x0000004a07067210 */ /* 0x000fe40007f7e0ff */
[----:B------:R-:W-:-:S02]  /*3070*/  LEA.HI.X R5, R76, R81, R77, 0x6, P5 ;  /* 0x000000514c057211 */ /* 0x000fc400028f344d */
[-C--:B-1----:R-:W-:Y:S01]  /*3080*/  LEA R14, P5, R6, R70.reuse, 0x1 ;  /* 0x00000046060e7211 */ /* 0x082fe200078a08ff */
[----:B------:R-:W-:Y:S01]  /*3090*/  IMAD.X R7, R8, 0x1, R81, P3 ;  /* 0x0000000108077824 */ /* 0x000fe200018e0651 */
[----:B----4-:R-:W-:Y:S01]  /*30a0*/  LEA R12, P3, R4, R70, 0x1 ;  /* 0x00000046040c7211 */ /* 0x010fe200078608ff */
[----:B------:R-:W-:Y:S01]  /*30b0*/  IMAD.X R5, R5, 0x1, R8, P4 ;  /* 0x0000000105057824 */ /* 0x000fe200020e0608 */
[----:B------:R-:W-:Y:S02]  /*30c0*/  ISETP.GT.AND P4, PT, R49, R50, PT ;  /* 0x000000323100720c */ /* 0x000fe40003f84270 */
[-C--:B------:R-:W-:Y:S02]  /*30d0*/  LEA.HI.X R15, R6, R71.reuse, R7, 0x1, P5 ;  /* 0x00000047060f7211 */ /* 0x080fe400028f0c07 */
[----:B------:R-:W-:Y:S01]  /*30e0*/  LEA.HI.X R13, R4, R71, R5, 0x1, P3 ;  /* 0x00000047040d7211 */ /* 0x000fe200018f0c05 */
[----:B------:R-:W-:Y:S01]  /*30f0*/  IMAD R5, R23, 0x1800, R58 ;  /* 0x0000180017057824 */ /* 0x000fe200078e023a */
[----:B--2---:R-:W-:-:S02]  /*3100*/  ISETP.GE.AND P3, PT, R73, 0x1, PT ;  /* 0x000000014900780c */ /* 0x004fc40003f66270 */
[----:B------:R-:W-:Y:S01]  /*3110*/  P2R R69, PR, RZ, 0x10 ;  /* 0x00000010ff457803 */ /* 0x000fe20000000000 */
[----:B------:R-:W-:-:S10]  /*3120*/  IMAD R84, R5, 0x2, R48 ;  /* 0x0000000205547824 */ /* 0x000fd400078e0230 */
[----:B------:R-:W-:Y:S05]  /*3130*/  @!P3 BRA `(.L_x_12649) ;  /* 0x0000002c0008b947 */ /* 0x000fea0003800000 */
[----:B------:R-:W0:Y:S01]  /*3140*/  LDC.64 R38, c[0x0][0x3f8] ;  /* 0x0000fe00ff267b82 */ /* 0x000e220000000a00 */
[----:B------:R-:W-:Y:S01]  /*3150*/  ULDC.U8 UR4, c[0x0][0x410] ;  /* 0x0001040000047ab9 */ /* 0x000fe20000000000 */
[----:B------:R-:W-:Y:S01]  /*3160*/  IMAD R72, R49, -0x60, R46 ;  /* 0xffffffa031487824 */ /* 0x000fe200078e022e */
[----:B------:R-:W-:-:S04]  /*3170*/  ISETP.NE.AND P3, PT, RZ, UR4, PT ;  /* 0x00000004ff007c0c */ /* 0x000fc8000bf65270 */
[----:B------:R-:W-:Y:S01]  /*3180*/  VIMNMX R72, R72, 0x60, PT ;  /* 0x0000006048487848 */ /* 0x000fe20003fe0100 */
[----:B------:R-:W1:Y:S01]  /*3190*/  LDC.64 R36, c[0x0][0x408] ;  /* 0x00010200ff247b82 */ /* 0x000e620000000a00 */
[-C--:B0-----:R-:W-:Y:S02]  /*31a0*/  IMAD R4, R9, R38.reuse, RZ ;  /* 0x0000002609047224 */ /* 0x081fe400078e02ff */
[----:B------:R-:W-:-:S04]  /*31b0*/  IMAD.WIDE.U32 R34, R49, R38, RZ ;  /* 0x0000002631227225 */ /* 0x000fc800078e00ff */
[----:B------:R-:W-:Y:S02]  /*31c0*/  IMAD R5, R49, R39, R4 ;  /* 0x0000002731057224 */ /* 0x000fe400078e0204 */
[-C--:B-1----:R-:W-:Y:S02]  /*31d0*/  IMAD R6, R9, R36.reuse, RZ ;  /* 0x0000002409067224 */ /* 0x082fe400078e02ff */
[----:B------:R-:W-:-:S04]  /*31e0*/  IMAD.WIDE.U32 R32, R49, R36, RZ ;  /* 0x0000002431207225 */ /* 0x000fc800078e00ff */
[----:B------:R-:W-:Y:S02]  /*31f0*/  IMAD R7, R49, R37, R6 ;  /* 0x0000002531077224 */ /* 0x000fe400078e0206 */
        /* <DEDUP_REMOVED lines=11> */
[----:B------:R-:W-:Y:S01]  /*32b0*/  IMAD.MOV.U32 R4, RZ, RZ, R18 ;  /* 0x000000ffff047224 */ /* 0x000fe200078e0012 */
[----:B------:R-:W-:Y:S01]  /*32c0*/  ULDC.64 UR4, c[0x0][0x3e8] ;  /* 0x0000fa0000047ab9 */ /* 0x000fe20000000a00 */
[----:B------:R-:W-:Y:S01]  /*32d0*/  IMAD.MOV.U32 R5, RZ, RZ, R60 ;  /* 0x000000ffff057224 */ /* 0x000fe200078e003c */
[----:B------:R-:W-:Y:S01]  /*32e0*/  ULDC.64 UR6, c[0x0][0x400] ;  /* 0x0001000000067ab9 */ /* 0x000fe20000000a00 */
[----:B------:R-:W-:Y:S01]  /*32f0*/  IMAD R25, R80, 0x60, RZ ;  /* 0x0000006050197824 */ /* 0x000fe200078e02ff */
[----:B------:R-:W-:Y:S01]  /*3300*/  CS2R R76, SRZ ;  /* 0x00000000004c7805 */ /* 0x000fe2000001ff00 */
[----:B------:R-:W-:Y:S01]  /*3310*/  IMAD.WIDE.U32 R6, R34, 0x60, R4 ;  /* 0x0000006022067825 */ /* 0x000fe200078e0004 */
[----:B------:R-:W-:-:S03]  /*3320*/  CS2R R78, SRZ ;  /* 0x00000000004e7805 */ /* 0x000fc6000001ff00 */
[----:B------:R-:W-:Y:S02]  /*3330*/  IMAD.MOV.U32 R4, RZ, RZ, R20 ;  /* 0x000000ffff047224 */ /* 0x000fe400078e0014 */
[----:B------:R-:W-:Y:S02]  /*3340*/  IMAD.MOV.U32 R5, RZ, RZ, R61 ;  /* 0x000000ffff057224 */ /* 0x000fe400078e003d */
[----:B------:R-:W-:Y:S02]  /*3350*/  IMAD R27, R68, 0x60, RZ ;  /* 0x00000060441b7824 */ /* 0x000fe400078e02ff */
[----:B------:R-:W-:Y:S01]  /*3360*/  IMAD.WIDE.U32 R10, R32, 0x60, R4 ;  /* 0x00000060200a7825 */ /* 0x000fe200078e0004 */
[----:B------:R-:W-:-:S03]  /*3370*/  LEA R4, P3, R6, UR4, 0x1 ;  /* 0x0000000406047c11 */ /* 0x000fc6000f8608ff */
[----:B------:R-:W-:Y:S02]  /*3380*/  IMAD.IADD R5, R7, 0x1, R25 ;  /* 0x0000000107057824 */ /* 0x000fe400078e0219 */
[----:B------:R-:W-:-:S03]  /*3390*/  IMAD.IADD R7, R11, 0x1, R27 ;  /* 0x000000010b077824 */ /* 0x000fc600078e021b */
        /* <DEDUP_REMOVED lines=11> */
.L_x_12652:
[----:B------:R-:W-:Y:S05]  /*3450*/  BSYNC B1 ;  /* 0x0000000000017941 */ /* 0x000fea0003800000 */
.L_x_12651:
[----:B------:R-:W-:Y:S01]  /*3460*/  ISETP.GE.AND P5, PT, R156, R72, PT ;  /* 0x000000489c00720c */ /* 0x000fe20003fa6270 */
[----:B------:R-:W-:Y:S01]  /*3470*/  BSSY B1, `(.L_x_12653) ;  /* 0x0000023000017945 */ /* 0x000fe20003800000 */
[----:B------:R-:W-:Y:S02]  /*3480*/  CS2R R24, SRZ ;  /* 0x0000000000187805 */ /* 0x000fe4000001ff00 */
[----:B------:R-:W-:Y:S01]  /*3490*/  CS2R R10, SRZ ;  /* 0x00000000000a7805 */ /* 0x000fe2000001ff00 */
[----:B-----5:R-:W-:Y:S01]  /*34a0*/  IMAD.MOV.U32 R81, RZ, RZ, R70 ;  /* 0x000000ffff517224 */ /* 0x020fe200078e0046 */
[----:B------:R-:W-:Y:S01]  /*34b0*/  CS2R R26, SRZ ;  /* 0x00000000001a7805 */ /* 0x000fe2000001ff00 */
[----:B------:R-:W-:-:S06]  /*34c0*/  IMAD.MOV.U32 R82, RZ, RZ, R71 ;  /* 0x000000ffff527224 */ /* 0x000fcc00078e0047 */
[----:B------:R-:W-:Y:S05]  /*34d0*/  @P5 BRA `(.L_x_12654) ;  /* 0x0000000000705947 */ /* 0x000fea0003800000 */
[C---:B0-----:R-:W-:Y:S01]  /*34e0*/  SHF.L.U64.HI R5, R38.reuse, 0x6, R39 ;  /* 0x0000000626057819 */ /* 0x041fe20000010227 */
[----:B------:R-:W-:Y:S01]  /*34f0*/  IMAD.SHL.U32 R4, R38, 0x40, RZ ;  /* 0x0000004026047824 */ /* 0x000fe200078e00ff */
[----:B------:R-:W-:Y:S01]  /*3500*/  ULDC.64 UR4, c[0x0][0x3e8] ;  /* 0x0000fa0000047ab9 */ /* 0x000fe20000000a00 */
[----:B------:R-:W-:Y:S01]  /*3510*/  IMAD R9, R80, 0x60, RZ ;  /* 0x0000006050097824 */ /* 0x000fe200078e02ff */
[----:B------:R-:W-:Y:S01]  /*3520*/  CS2R R24, SRZ ;  /* 0x0000000000187805 */ /* 0x000fe2000001ff00 */
[----:B------:R-:W-:Y:S01]  /*3530*/  IMAD.WIDE.U32 R4, R34, 0x60, R4 ;  /* 0x0000006022047825 */ /* 0x000fe200078e0004 */
[----:B------:R-:W-:-:S03]  /*3540*/  CS2R R26, SRZ ;  /* 0x00000000001a7805 */ /* 0x000fc6000001ff00 */
[----:B------:R-:W-:Y:S01]  /*3550*/  IMAD R8, R68, 0x60, RZ ;  /* 0x0000006044087824 */ /* 0x000fe200078e02ff */
[----:B------:R-:W-:Y:S01]  /*3560*/  IADD3 R6, P3, R18, R4, RZ ;  /* 0x0000000412067210 */ /* 0x000fe20007f7e0ff */
[----:B------:R-:W-:-:S03]  /*3570*/  IMAD.SHL.U32 R4, R36, 0x40, RZ ;  /* 0x0000004024047824 */ /* 0x000fc600078e00ff */
[----:B------:R-:W-:Y:S02]  /*3580*/  IADD3.X R9, R60, R9, R5, P3, !PT ;  /* 0x000000093c097210 */ /* 0x000fe40001ffe405 */
[----:B------:R-:W-:-:S03]  /*3590*/  SHF.L.U64.HI R5, R36, 0x6, R37 ;  /* 0x0000000624057819 */ /* 0x000fc60000010225 */
[----:B------:R-:W-:-:S03]  /*35a0*/  IMAD.WIDE.U32 R4, R32, 0x60, R4 ;  /* 0x0000006020047825 */ /* 0x000fc600078e0004 */
[----:B------:R-:W-:-:S04]  /*35b0*/  IADD3 R7, P3, R20, R4, RZ ;  /* 0x0000000414077210 */ /* 0x000fc80007f7e0ff */
[----:B------:R-:W-:Y:S02]  /*35c0*/  IADD3.X R8, R61, R8, R5, P3, !PT ;  /* 0x000000083d087210 */ /* 0x000fe40001ffe405 */
        /* <DEDUP_REMOVED lines=13> */
.L_x_12654:
[----:B------:R-:W-:Y:S05]  /*36a0*/  BSYNC B1 ;  /* 0x0000000000017941 */ /* 0x000fea0003800000 */
.L_x_12653:
[----:B------:R-:W-:Y:S01]  /*36b0*/  ULOP3.LUT UR4, UR38, 0x1, URZ, 0xfc, !UPT ;  /* 0x0000000126047892 */ /* 0x000fe2000f8efc3f */
[----:B01----:R-:W-:Y:S01]  /*36c0*/  IMAD.MOV.U32 R4, RZ, RZ, R76 ;  /* 0x000000ffff047224 */ /* 0x003fe200078e004c */
[----:B------:R-:W-:Y:S01]  /*36d0*/  PRMT R36, R82, 0x5410, R81 ;  /* 0x0000541052247816 */ /* 0x000fe20000000051 */
[----:B------:R-:W-:Y:S01]  /*36e0*/  IMAD.MOV.U32 R5, RZ, RZ, R77 ;  /* 0x000000ffff057224 */ /* 0x000fe200078e004d */
[----:B------:R-:W-:Y:S01]  /*36f0*/  UISETP.NE.AND UP0, UPT, UR4, 0x3, UPT ;  /* 0x000000030400788c */ /* 0x000fe2000bf05270 */
        /* <DEDUP_REMOVED lines=24> */
.L_x_12655:
[----:B------:R-:W-:Y:S01]  /*3880*/  IMAD R68, R23, 0x8, R2 ;  /* 0x0000000817447824 */ /* 0x000fe200078e0202 */
[----:B------:R-:W-:Y:S01]  /*3890*/  SHF.L.U32 R80, R158, 0x1f, RZ ;  /* 0x0000001f9e507819 */ /* 0x000fe200000006ff */
[----:B------:R-:W-:Y:S03]  /*38a0*/  BSSY B1, `(.L_x_12656) ;  /* 0x0000003000017945 */ /* 0x000fe60003800000 */
[----:B------:R-:W0:Y:S02]  /*38b0*/  SYNCS.PHASECHK.TRANS64.TRYWAIT P6, [R68+URZ+0x32490], R80 ;  /* 0x03249050440075a7 */ /* 0x000e2400080c017f */
[----:B0-----:R-:W-:Y:S05]  /*38c0*/  @!P6 BRA `(.L_x_12657) ;  /* 0x0000037800a8e947 */ /* 0x001fea0003800000 */
.L_x_13050:
[----:B------:R-:W-:Y:S05]  /*38d0*/  BSYNC B1 ;  /* 0x0000000000017941 */ /* 0x000fea0003800000 */
.L_x_12656:
        /* <DEDUP_REMOVED lines=27> */
[----:B------:R-:W-:-:S02]  /*3a90*/  HADD2.F32 R5, -RZ, R4.H1_H1 ;  /* 0x30000004ff057230 */ /* 0x000fc40000004100 */
[-C--:B------:R-:W-:Y:S01]  /*3aa0*/  FFMA.FTZ R81, R7, R76.reuse, -R86 ;  /* 0x0000004c07517223 */ /* 0x080fe20000010856 */
[----:B------:R-:W-:Y:S01]  /*3ab0*/  FFMA.FTZ R88, R38, R76, R85 ;  /* 0x0000004c26587223 */ /* 0x000fe20000010055 */
[----:B------:R-:W-:Y:S02]  /*3ac0*/  HADD2.F32 R39, -RZ, R91.H0_H0 ;  /* 0x2000005bff277230 */ /* 0x000fe40000004100 */
[----:B------:R-:W-:Y:S02]  /*3ad0*/  HADD2.F32 R4, -RZ, R4.H0_H0 ;  /* 0x20000004ff047230 */ /* 0x000fe40000004100 */
[----:B------:R-:W-:Y:S02]  /*3ae0*/  HADD2.F32 R6, -RZ, R37.H1_H1 ;  /* 0x30000025ff067230 */ /* 0x000fe40000004100 */
[-C--:B------:R-:W-:Y:S01]  /*3af0*/  FMUL.FTZ R77, R5, R39.reuse ;  /* 0x00000027054d7220 */ /* 0x080fe20000410000 */
[----:B------:R-:W-:Y:S02]  /*3b00*/  HADD2.F32 R76, -RZ, R91.H1_H1 ;  /* 0x3000005bff4c7230 */ /* 0x000fe40000004100 */
[----:B------:R-:W-:Y:S01]  /*3b10*/  FMUL.FTZ R78, R4, R39 ;  /* 0x00000027044e7220 */ /* 0x000fe20000410000 */
[----:B------:R-:W-:-:S02]  /*3b20*/  HADD2.F32 R37, -RZ, R37.H0_H0 ;  /* 0x20000025ff257230 */ /* 0x000fc40000004100 */
[--C-:B------:R-:W-:Y:S02]  /*3b30*/  HADD2.F32 R7, -RZ, R87.reuse.H0_H0 ;  /* 0x20000057ff077230 */ /* 0x100fe40000004100 */
[-C--:B------:R-:W-:Y:S01]  /*3b40*/  FMUL.FTZ R86, R6, R76.reuse ;  /* 0x0000004c06567220 */ /* 0x080fe20000410000 */
        /* <DEDUP_REMOVED lines=10> */
.L_x_12663:
[----:B------:R-:W-:Y:S05]  /*3bf0*/  BSYNC B3 ;  /* 0x0000000000037941 */ /* 0x000fea0003800000 */
.L_x_12662:
[----:B--2---:R1:W-:Y:S02]  /*3c00*/  STG.E.128 desc[UR42][R14.64], R4 ;  /* 0x000000040e007986 */ /* 0x0043e4000c101d2a */
.L_x_12661:
[----:B------:R-:W-:Y:S05]  /*3c10*/  BSYNC B2 ;  /* 0x0000000000027941 */ /* 0x000fea0003800000 */
.L_x_12660:
[----:B------:R-:W-:Y:S05]  /*3c20*/  @P2 BRA `(.L_x_12659) ;  /* 0x0000000000bc2947 */ /* 0x000fea0003800000 */
[----:B-1----:R1:W2:Y:S01]  /*3c30*/  LDS.128 R4, [R83] ;  /* 0x0000000053047984 */ /* 0x0022a20000000c00 */
        /* <DEDUP_REMOVED lines=44> */
.L_x_12665:
[----:B------:R-:W-:Y:S05]  /*3f00*/  BSYNC B2 ;  /* 0x0000000000027941 */ /* 0x000fea0003800000 */
.L_x_12664:
[----:B--2---:R2:W-:Y:S02]  /*3f10*/  STG.E.128 desc[UR42][R14.64+0x40], R4 ;  /* 0x000040040e007986 */ /* 0x0045e4000c101d2a */
.L_x_12659:
[----:B------:R-:W-:Y:S05]  /*3f20*/  BSYNC B1 ;  /* 0x0000000000017941 */ /* 0x000fea0003800000 */
.L_x_12658:
        /* <DEDUP_REMOVED lines=22> */
[C---:B------:R-:W-:Y:S01]  /*4090*/  FMUL.FTZ R25, R5.reuse, R25 ;  /* 0x0000001905197220 */ /* 0x040fe20000410000 */
[----:B------:R-:W-:Y:S01]  /*40a0*/  FFMA.FTZ R38, R5, R24, -R38 ;  /* 0x0000001805267223 */ /* 0x000fe20000010826 */
[----:B------:R-:W-:Y:S01]  /*40b0*/  FMUL.FTZ R36, R7, R36 ;  /* 0x0000002407247220 */ /* 0x000fe20000410000 */
[----:B------:R-:W-:-:S02]  /*40c0*/  HADD2.F32 R5, -RZ, R4.H1_H1 ;  /* 0x30000004ff057230 */ /* 0x000fc40000004100 */
[----:B------:R-:W-:Y:S01]  /*40d0*/  FFMA.FTZ R70, R7, R26, -R70 ;  /* 0x0000001a07467223 */ /* 0x000fe20000010846 */
[--C-:B------:R-:W-:Y:S02]  /*40e0*/  HADD2.F32 R7, -RZ, R35.reuse.H1_H1 ;  /* 0x30000023ff077230 */ /* 0x100fe40000004100 */
[----:B------:R-:W-:Y:S01]  /*40f0*/  FFMA.FTZ R37, R6, R24, R25 ;  /* 0x0000001806257223 */ /* 0x000fe20000010019 */
[----:B------:R-:W-:Y:S02]  /*4100*/  HADD2.F32 R35, -RZ, R35.H0_H0 ;  /* 0x20000023ff237230 */ /* 0x000fe40000004100 */
[----:B------:R-:W-:Y:S01]  /*4110*/  FFMA.FTZ R39, R15, R26, R36 ;  /* 0x0000001a0f277223 */ /* 0x000fe20000010024 */
[----:B------:R-:W-:Y:S02]  /*4120*/  HADD2.F32 R4, -RZ, R4.H0_H0 ;  /* 0x20000004ff047230 */ /* 0x000fe40000004100 */
[----:B------:R-:W-:Y:S02]  /*4130*/  HADD2.F32 R25, -RZ, R34.H1_H1 ;  /* 0x30000022ff197230 */ /* 0x000fe40000004100 */
[----:B------:R-:W-:Y:S01]  /*4140*/  FMUL.FTZ R27, R5, R35 ;  /* 0x00000023051b7220 */ /* 0x000fe20000410000 */
[----:B------:R-:W-:-:S02]  /*4150*/  HADD2.F32 R6, -RZ, R14.H1_H1 ;  /* 0x3000000eff067230 */ /* 0x000fc40000004100 */
[C---:B------:R-:W-:Y:S01]  /*4160*/  FMUL.FTZ R24, R4.reuse, R35 ;  /* 0x0000002304187220 */ /* 0x040fe20000410000 */
[----:B------:R-:W-:Y:S02]  /*4170*/  HADD2.F32 R14, -RZ, R14.H0_H0 ;  /* 0x2000000eff0e7230 */ /* 0x000fe40000004100 */
[----:B------:R-:W-:Y:S01]  /*4180*/  FFMA.FTZ R27, R4, R7, -R27 ;  /* 0x00000007041b7223 */ /* 0x000fe2000001081b */
[----:B------:R-:W-:Y:S02]  /*4190*/  HADD2.F32 R15, -RZ, R34.H0_H0 ;  /* 0x20000022ff0f7230 */ /* 0x000fe40000004100 */
[----:B------:R-:W-:Y:S01]  /*41a0*/  FMUL.FTZ R35, R6, R25 ;  /* 0x0000001906237220 */ /* 0x000fe20000410000 */
[----:B------:R-:W-:Y:S01]  /*41b0*/  FFMA.FTZ R24, R5, R7, R24 ;  /* 0x0000000705187223 */ /* 0x000fe20000010018 */
[C---:B------:R-:W-:Y:S01]  /*41c0*/  FMUL.FTZ R25, R14.reuse, R25 ;  /* 0x000000190e197220 */ /* 0x040fe20000410000 */
[----:B------:R-:W-:Y:S01]  /*41d0*/  F2FP.F16.F32.PACK_AB R5, R37, R38 ;  /* 0x000000262505723e */ /* 0x000fe200000000ff */
[-C--:B------:R-:W-:Y:S01]  /*41e0*/  FFMA.FTZ R35, R14, R15.reuse, -R35 ;  /* 0x0000000f0e237223 */ /* 0x080fe20000010823 */
[----:B------:R-:W-:Y:S01]  /*41f0*/  F2FP.F16.F32.PACK_AB R7, R39, R70 ;  /* 0x000000462707723e */ /* 0x000fe200000000ff */
[----:B------:R-:W-:Y:S01]  /*4200*/  FFMA.FTZ R6, R6, R15, R25 ;  /* 0x0000000f06067223 */ /* 0x000fe20000010019 */
[----:B------:R-:W-:-:S04]  /*4210*/  F2FP.F16.F32.PACK_AB R4, R24, R27 ;  /* 0x0000001b1804723e */ /* 0x000fc800000000ff */
[----:B------:R-:W-:-:S07]  /*4220*/  F2FP.F16.F32.PACK_AB R6, R6, R35 ;  /* 0x000000230606723e */ /* 0x000fce00000000ff */
.L_x_12670:
[----:B------:R-:W-:Y:S05]  /*4230*/  BSYNC B2 ;  /* 0x0000000000027941 */ /* 0x000fea0003800000 */
.L_x_12669:
[----:B--2---:R3:W-:Y:S02]  /*4240*/  STG.E.128 desc[UR42][R12.64], R4 ;  /* 0x000000040c007986 */ /* 0x0047e4000c101d2a */
.L_x_12668:
[----:B------:R-:W-:Y:S05]  /*4250*/  BSYNC B1 ;  /* 0x0000000000017941 */ /* 0x000fea0003800000 */
.L_x_12667:
[----:B------:R-:W-:Y:S05]  /*4260*/  @P2 BRA `(.L_x_12666) ;  /* 0x0000001c00282947 */ /* 0x000fea0003800000 */
[----:B-123--:R1:W2:Y:S01]  /*4270*/  LDS.128 R4, [R83+0x2000] ;  /* 0x0020000053047984 */ /* 0x00e2a20000000c00 */
        /* <DEDUP_REMOVED lines=44> */
.L_x_12672:
[----:B------:R-:W-:Y:S05]  /*4540*/  BSYNC B1 ;  /* 0x0000000000017941 */ /* 0x000fea0003800000 */
.L_x_12671:
[----:B--2---:R1:W-:Y:S01]  /*4550*/  STG.E.128 desc[UR42][R12.64+0x40], R4 ;  /* 0x000040040c007986 */ /* 0x0043e2000c101d2a */
[----:B------:R-:W-:Y:S05]  /*4560*/  BRA `(.L_x_12666) ;  /* 0x0000001800687947 */ /* 0x000fea0003800000 */
.L_x_12650:
[-C--:B------:R-:W-:Y:S01]  /*4570*/  ISETP.GE.AND P3, PT, R22, R72.reuse, PT ;  /* 0x000000481600720c */ /* 0x080fe20003f66270 */
[----:B------:R-:W-:Y:S01]  /*4580*/  BSSY B1, `(.L_x_12673) ;  /* 0x000002a000017945 */ /* 0x000fe20003800000 */
[----:B------:R-:W-:Y:S02]  /*4590*/  ISETP.GE.AND P4, PT, R156, R72, PT ;  /* 0x000000489c00720c */ /* 0x000fe40003f86270 */
[----:B------:R-:W-:Y:S02]  /*45a0*/  CS2R R10, SRZ ;  /* 0x00000000000a7805 */ /* 0x000fe4000001ff00 */
[CC--:B------:R-:W-:Y:S02]  /*45b0*/  ISETP.GE.OR P3, PT, R152.reuse, R73.reuse, P3 ;  /* 0x000000499800720c */ /* 0x0c0fe40001f66670 */
[----:B------:R-:W-:Y:S02]  /*45c0*/  CS2R R6, SRZ ;  /* 0x0000000000067805 */ /* 0x000fe4000001ff00 */
[----:B------:R-:W-:-:S02]  /*45d0*/  ISETP.GE.OR P4, PT, R152, R73, P4 ;  /* 0x000000499800720c */ /* 0x000fc40002786670 */
[----:B------:R-:W-:Y:S02]  /*45e0*/  CS2R R4, SRZ ;  /* 0x0000000000047805 */ /* 0x000fe4000001ff00 */
[----:B------:R-:W-:Y:S02]  /*45f0*/  CS2R R14, SRZ ;  /* 0x00000000000e7805 */ /* 0x000fe4000001ff00 */
[----:B------:R-:W-:Y:S02]  /*4600*/  CS2R R8, SRZ ;  /* 0x0000000000087805 */ /* 0x000fe4000001ff00 */
[----:B------:R-:W-:Y:S02]  /*4610*/  CS2R R26, SRZ ;  /* 0x00000000001a7805 */ /* 0x000fe4000001ff00 */
[----:B------:R-:W-:Y:S01]  /*4620*/  CS2R R12, SRZ ;  /* 0x00000000000c7805 */ /* 0x000fe2000001ff00 */
[----:B------:R-:W-:Y:S06]  /*4630*/  @P3 BRA `(.L_x_12674) ;  /* 0x0000000000783947 */ /* 0x000fec0003800000 */
[C---:B------:R-:W-:Y:S01]  /*4640*/  IMAD R4, R157.reuse, R38, RZ ;  /* 0x000000269d047224 */ /* 0x040fe200078e02ff */
[----:B------:R-:W-:Y:S01]  /*4650*/  ULDC.64 UR4, c[0x0][0x3e8] ;  /* 0x0000fa0000047ab9 */ /* 0x000fe20000000a00 */
[----:B------:R-:W-:Y:S01]  /*4660*/  IMAD R6, R157, R36, RZ ;  /* 0x000000249d067224 */ /* 0x000fe200078e02ff */
[----:B------:R-:W-:Y:S01]  /*4670*/  ULDC.64 UR6, c[0x0][0x400] ;  /* 0x0001000000067ab9 */ /* 0x000fe20000000a00 */
[----:B------:R-:W-:-:S04]  /*4680*/  IMAD.WIDE.U32 R12, R22, R38, R78 ;  /* 0x00000026160c7225 */ /* 0x000fc800078e004e */
[C---:B------:R-:W-:Y:S02]  /*4690*/  IMAD R7, R22.reuse, R39, R4 ;  /* 0x0000002716077224 */ /* 0x040fe400078e0204 */
[----:B------:R-:W-:Y:S02]  /*46a0*/  IMAD R15, R22, R37, R6 ;  /* 0x00000025160f7224 */ /* 0x000fe400078e0206 */
[----:B------:R-:W-:Y:S02]  /*46b0*/  IMAD.IADD R13, R7, 0x1, R13 ;  /* 0x00000001070d7824 */ /* 0x000fe400078e020d */
[----:B------:R-:W-:Y:S02]  /*46c0*/  IMAD R6, R0, R38, RZ ;  /* 0x0000002600067224 */ /* 0x000fe400078e02ff */
[----:B------:R-:W-:-:S04]  /*46d0*/  IMAD.WIDE.U32 R4, R22, R36, R78 ;  /* 0x0000002416047225 */ /* 0x000fc800078e004e */
[C---:B------:R-:W-:Y:S02]  /*46e0*/  IMAD R7, R44.reuse, R39, R6 ;  /* 0x000000272c077224 */ /* 0x040fe400078e0206 */
[----:B------:R-:W-:-:S04]  /*46f0*/  IMAD.WIDE.U32 R12, R44, R38, R12 ;  /* 0x000000262c0c7225 */ /* 0x000fc800078e000c */
[----:B------:R-:W-:Y:S02]  /*4700*/  IMAD.IADD R5, R15, 0x1, R5 ;  /* 0x000000010f057824 */ /* 0x000fe400078e0205 */
[-C--:B------:R-:W-:Y:S02]  /*4710*/  IMAD R14, R0, R36.reuse, RZ ;  /* 0x00000024000e7224 */ /* 0x080fe400078e02ff */
[----:B------:R-:W-:Y:S02]  /*4720*/  IMAD.IADD R13, R7, 0x1, R13 ;  /* 0x00000001070d7824 */ /* 0x000fe400078e020d */
[C---:B------:R-:W-:Y:S02]  /*4730*/  IMAD R15, R44.reuse, R37, R14 ;  /* 0x000000252c0f7224 */ /* 0x040fe400078e020e */
[----:B------:R-:W-:-:S04]  /*4740*/  IMAD.WIDE.U32 R4, R44, R36, R4 ;  /* 0x000000242c047225 */ /* 0x000fc800078e0004 */
[----:B------:R-:W-:Y:S02]  /*4750*/  IMAD R7, R80, 0x60, RZ ;  /* 0x0000006050077824 */ /* 0x000fe400078e02ff */
[----:B------:R-:W-:-:S04]  /*4760*/  IMAD.WIDE.U32 R12, R34, 0x60, R12 ;  /* 0x00000060220c7825 */ /* 0x000fc800078e000c */
[----:B------:R-:W-:Y:S01]  /*4770*/  IMAD.IADD R5, R15, 0x1, R5 ;  /* 0x000000010f057824 */ /* 0x000fe200078e0205 */
[----:B------:R-:W-:Y:S01]  /*4780*/  LEA R6, P3, R12, UR4, 0x1 ;  /* 0x000000040c067c11 */ /* 0x000fe2000f8608ff */
[----:B------:R-:W-:Y:S02]  /*4790*/  IMAD.IADD R7, R7, 0x1, R13 ;  /* 0x0000000107077824 */ /* 0x000fe400078e020d */
[----:B------:R-:W-:Y:S02]  /*47a0*/  IMAD R15, R68, 0x60, RZ ;  /* 0x00000060440f7824 */ /* 0x000fe400078e02ff */
[----:B------:R-:W-:Y:S01]  /*47b0*/  IMAD.WIDE.U32 R4, R32, 0x60, R4 ;  /* 0x0000006020047825 */ /* 0x000fe200078e0004 */
[----:B------:R-:W-:-:S03]  /*47c0*/  LEA.HI.X R7, R12, UR5, R7, 0x1, P3 ;  /* 0x000000050c077c11 */ /* 0x000fc600098f0c07 */
[----:B------:R-:W-:Y:S01]  /*47d0*/  IMAD.IADD R5, R15, 0x1, R5 ;  /* 0x000000010f057824 */ /* 0x000fe200078e0205 */
[----:B------:R-:W-:-:S04]  /*47e0*/  LEA R12, P3, R4, UR6, 0x1 ;  /* 0x00000006040c7c11 */ /* 0x000fc8000f8608ff */
[----:B------:R-:W-:Y:S02]  /*47f0*/  LEA.HI.X R13, R4, UR7, R5, 0x1, P3 ;  /* 0x00000007040d7c11 */ /* 0x000fe400098f0c05 */
[----:B------:R-:W5:Y:S04]  /*4800*/  LDG.E.128 R4, desc[UR42][R6.64] ;  /* 0x0000002a06047981 */ /* 0x000f68000c1e1d00 */
[----:B------:R-:W5:Y:S03]  /*4810*/  LDG.E.128 R12, desc[UR42][R12.64] ;  /* 0x0000002a0c0c7981 */ /* 0x000f66000c1e1d00 */
.L_x_12674:
[----:B------:R-:W-:Y:S05]  /*4820*/  BSYNC B1 ;  /* 0x0000000000017941 */ /* 0x000fea0003800000 */
.L_x_12673:
[----:B------:R-:W-:Y:S01]  /*4830*/  BSSY B1, `(.L_x_12675) ;  /* 0x0000029000017945 */ /* 0x000fe20003800000 */
[----:B-----5:R-:W-:Y:S01]  /*4840*/  IMAD.MOV.U32 R83, RZ, RZ, R6 ;  /* 0x000000ffff537224 */ /* 0x020fe200078e0006 */
[----:B------:R-:W-:Y:S01]  /*4850*/  CS2R R24, SRZ ;  /* 0x0000000000187805 */ /* 0x000fe2000001ff00 */
[----:B------:R-:W-:Y:S01]  /*4860*/  IMAD.MOV.U32 R84, RZ, RZ, R7 ;  /* 0x000000ffff547224 */ /* 0x000fe200078e0007 */
[----:B------:R-:W-:Y:S06]  /*4870*/  @P4 BRA `(.L_x_12676) ;  /* 0x0000000000904947 */ /* 0x000fec0003800000 */
[CC--:B------:R-:W-:Y:S01]  /*4880*/  IMAD R8, R157.reuse, R38.reuse, RZ ;  /* 0x000000269d087224 */ /* 0x0c0fe200078e02ff */
[----:B------:R-:W-:Y:S01]  /*4890*/  SHF.L.U64.HI R9, R38, 0x6, R39 ;  /* 0x0000000626097819 */ /* 0x000fe20000010227 */
[----:B------:R-:W-:Y:S01]  /*48a0*/  IMAD R10, R0, R38, RZ ;  /* 0x00000026000a7224 */ /* 0x000fe200078e02ff */
[----:B------:R-:W-:Y:S01]  /*48b0*/  SHF.L.U64.HI R25, R36, 0x6, R37 ;  /* 0x0000000624197819 */ /* 0x000fe20000010225 */
[----:B------:R-:W-:Y:S01]  /*48c0*/  IMAD R24, R157, R36, RZ ;  /* 0x000000249d187224 */ /* 0x000fe200078e02ff */
[----:B------:R-:W-:Y:S01]  /*48d0*/  ULDC.64 UR4, c[0x0][0x3e8] ;  /* 0x0000fa0000047ab9 */ /* 0x000fe20000000a00 */
[-C--:B------:R-:W-:Y:S01]  /*48e0*/  IMAD R27, R22, R39.reuse, R8 ;  /* 0x00000027161b7224 */ /* 0x080fe200078e0208 */
[----:B------:R-:W-:Y:S01]  /*48f0*/  ULDC.64 UR6, c[0x0][0x400] ;  /* 0x0001000000067ab9 */ /* 0x000fe20000000a00 */
[----:B------:R-:W-:Y:S02]  /*4900*/  IMAD R39, R44, R39, R10 ;  /* 0x000000272c277224 */ /* 0x000fe400078e020a */
[----:B------:R-:W-:-:S04]  /*4910*/  IMAD.WIDE.U32 R10, R22, R38, R78 ;  /* 0x00000026160a7225 */ /* 0x000fc800078e004e */
[----:B------:R-:W-:-:S04]  /*4920*/  IMAD.WIDE.U32 R78, R22, R36, R78 ;  /* 0x00000024164e7225 */ /* 0x000fc800078e004e */
[----:B------:R-:W-:Y:S02]  /*4930*/  IMAD R33, R22, R37, R24 ;  /* 0x0000002516217224 */ /* 0x000fe400078e0218 */
[----:B------:R-:W-:Y:S02]  /*4940*/  IMAD.SHL.U32 R8, R38, 0x40, RZ ;  /* 0x0000004026087824 */ /* 0x000fe400078e00ff */
[----:B------:R-:W-:Y:S02]  /*4950*/  IMAD.SHL.U32 R24, R36, 0x40, RZ ;  /* 0x0000004024187824 */ /* 0x000fe400078e00ff */
[----:B------:R-:W-:Y:S02]  /*4960*/  IMAD.IADD R11, R27, 0x1, R11 ;  /* 0x000000011b0b7824 */ /* 0x000fe400078e020b */
[----:B------:R-:W-:Y:S02]  /*4970*/  IMAD.IADD R79, R33, 0x1, R79 ;  /* 0x00000001214f7824 */ /* 0x000fe400078e024f */
[----:B------:R-:W-:-:S04]  /*4980*/  IMAD.WIDE.U32 R8, R34, 0x60, R8 ;  /* 0x0000006022087825 */ /* 0x000fc800078e0008 */
[----:B------:R-:W-:-:S04]  /*4990*/  IMAD.WIDE.U32 R24, R32, 0x60, R24 ;  /* 0x0000006020187825 */ /* 0x000fc800078e0018 */
[----:B------:R-:W-:Y:S02]  /*49a0*/  IMAD R27, R80, 0x60, RZ ;  /* 0x00000060501b7824 */ /* 0x000fe400078e02ff */
[----:B------:R-:W-:Y:S02]  /*49b0*/  IMAD R26, R0, R36, RZ ;  /* 0x00000024001a7224 */ /* 0x000fe400078e02ff */
[----:B------:R-:W-:-:S04]  /*49c0*/  IMAD.WIDE.U32 R10, R44, R38, R10 ;  /* 0x000000262c0a7225 */ /* 0x000fc800078e000a */
[----:B------:R-:W-:Y:S02]  /*49d0*/  IMAD R33, R68, 0x60, RZ ;  /* 0x0000006044217824 */ /* 0x000fe400078e02ff */
[----:B------:R-:W-:-:S04]  /*49e0*/  IMAD.WIDE.U32 R78, R44, R36, R78 ;  /* 0x000000242c4e7225 */ /* 0x000fc800078e004e */
[----:B------:R-:W-:Y:S02]  /*49f0*/  IMAD R26, R44, R37, R26 ;  /* 0x000000252c1a7224 */ /* 0x000fe400078e021a */
[----:B------:R-:W-:Y:S01]  /*4a00*/  IMAD.IADD R27, R27, 0x1, R9 ;  /* 0x000000011b1b7824 */ /* 0x000fe200078e0209 */
[----:B------:R-:W-:Y:S01]  /*4a10*/  IADD3 R9, P3, R8, R10, RZ ;  /* 0x0000000a08097210 */ /* 0x000fe20007f7e0ff */
[----:B------:R-:W-:Y:S01]  /*4a20*/  IMAD.IADD R33, R33, 0x1, R25 ;  /* 0x0000000121217824 */ /* 0x000fe200078e0219 */
[----:B------:R-:W-:Y:S02]  /*4a30*/  IADD3 R25, P4, R24, R78, RZ ;  /* 0x0000004e18197210 */ /* 0x000fe40007f9e0ff */
[----:B------:R-:W-:Y:S02]  /*4a40*/  IADD3.X R10, R27, R39, R11, P3, !PT ;  /* 0x000000271b0a7210 */ /* 0x000fe40001ffe40b */
[----:B------:R-:W-:Y:S02]  /*4a50*/  IADD3.X R78, R33, R26, R79, P4, !PT ;  /* 0x0000001a214e7210 */ /* 0x000fe400027fe44f */
[----:B------:R-:W-:-:S02]  /*4a60*/  LEA R8, P3, R9, UR4, 0x1 ;  /* 0x0000000409087c11 */ /* 0x000fc4000f8608ff */
[----:B------:R-:W-:Y:S02]  /*4a70*/  LEA R24, P4, R25, UR6, 0x1 ;  /* 0x0000000619187c11 */ /* 0x000fe4000f8808ff */
[----:B------:R-:W-:Y:S02]  /*4a80*/  LEA.HI.X R9, R9, UR5, R10, 0x1, P3 ;  /* 0x0000000509097c11 */ /* 0x000fe400098f0c0a */
[----:B------:R-:W-:-:S04]  /*4a90*/  LEA.HI.X R25, R25, UR7, R78, 0x1, P4 ;  /* 0x0000000719197c11 */ /* 0x000fc8000a0f0c4e */
[----:B------:R-:W5:Y:S04]  /*4aa0*/  LDG.E.128 R8, desc[UR42][R8.64] ;  /* 0x0000002a08087981 */ /* 0x000f68000c1e1d00 */
[----:B------:R-:W5:Y:S02]  /*4ab0*/  LDG.E.128 R24, desc[UR42][R24.64] ;  /* 0x0000002a18187981 */ /* 0x000f64000c1e1d00 */
.L_x_12676:
[----:B------:R-:W-:Y:S05]  /*4ac0*/  BSYNC B1 ;  /* 0x0000000000017941 */ /* 0x000fea0003800000 */
.L_x_12675:
[----:B------:R-:W-:Y:S01]  /*4ad0*/  ULOP3.LUT UR4, UR38, 0x1, URZ, 0xfc, !UPT ;  /* 0x0000000126047892 */ /* 0x000fe2000f8efc3f */
[----:B------:R-:W-:Y:S01]  /*4ae0*/  IMAD.MOV.U32 R32, RZ, RZ, R4 ;  /* 0x000000ffff207224 */ /* 0x000fe200078e0004 */
[----:B------:R-:W-:Y:S01]  /*4af0*/  PRMT R93, R93, 0x5410, R83 ;  /* 0x000054105d5d7816 */ /* 0x000fe20000000053 */
[----:B------:R-:W-:Y:S01]  /*4b00*/  IMAD.MOV.U32 R33, RZ, RZ, R5 ;  /* 0x000000ffff217224 */ /* 0x000fe200078e0005 */
[----:B------:R-:W-:Y:S01]  /*4b10*/  UISETP.NE.AND UP0, UPT, UR4, 0x3, UPT ;  /* 0x000000030400788c */ /* 0x000fe2000bf05270 */
[----:B------:R-:W-:Y:S01]  /*4b20*/  IMAD.MOV.U32 R34, RZ, RZ, R14 ;  /* 0x000000ffff227224 */ /* 0x000fe200078e000e */
[----:B------:R-:W-:Y:S01]  /*4b30*/  PRMT R95, R32, 0x5410, R84 ;  /* 0x00005410205f7816 */ /* 0x000fe20000000054 */
[----:B------:R-:W-:Y:S01]  /*4b40*/  IMAD.MOV.U32 R32, RZ, RZ, R15 ;  /* 0x000000ffff207224 */ /* 0x000fe200078e000f */
[----:B------:R-:W-:Y:S01]  /*4b50*/  PRMT R96, R33, 0x7610, R96 ;  /* 0x0000761021607816 */ /* 0x000fe20000000060 */
[----:B------:R-:W-:Y:S01]  /*4b60*/  IMAD.MOV.U32 R33, RZ, RZ, R12 ;  /* 0x000000ffff217224 */ /* 0x000fe200078e000c */
[----:B------:R-:W-:Y:S01]  /*4b70*/  PRMT R93, R34, 0x7610, R93 ;  /* 0x00007610225d7816 */ /* 0x000fe2000000005d */
[----:B------:R-:W-:Y:S01]  /*4b80*/  IMAD.MOV.U32 R34, RZ, RZ, R13 ;  /* 0x000000ffff227224 */ /* 0x000fe200078e000d */
[----:B------:R-:W-:Y:S01]  /*4b90*/  PLOP3.LUT P3, PT, PT, PT, UP0, 0x80, 0x0 ;  /* 0x000000000000781c */ /* 0x000fe20003f6f008 */
[----:B-----5:R-:W-:Y:S01]  /*4ba0*/  IMAD.MOV.U32 R35, RZ, RZ, R10 ;  /* 0x000000ffff237224 */ /* 0x020fe200078e000a */
[----:B------:R-:W-:Y:S01]  /*4bb0*/  PRMT R101, R32, 0x5410, R33 ;  /* 0x0000541020657816 */ /* 0x000fe20000000021 */
[----:B------:R-:W-:Y:S01]  /*4bc0*/  IMAD.MOV.U32 R32, RZ, RZ, R11 ;  /* 0x000000ffff207224 */ /* 0x000fe200078e000b */
[----:B------:R-:W-:Y:S01]  /*4bd0*/  PRMT R97, R34, 0x7610, R97 ;  /* 0x0000761022617816 */ /* 0x000fe20000000061 */
[----:B------:R-:W-:Y:S01]  /*4be0*/  IMAD.MOV.U32 R33, RZ, RZ, R8 ;  /* 0x000000ffff217224 */ /* 0x000fe200078e0008 */
[----:B------:R-:W-:Y:S01]  /*4bf0*/  PRMT R88, R35, 0x7610, R88 ;  /* 0x0000761023587816 */ /* 0x000fe20000000058 */
[----:B------:R-:W-:Y:S01]  /*4c00*/  IMAD.MOV.U32 R34, RZ, RZ, R9 ;  /* 0x000000ffff227224 */ /* 0x000fe200078e0009 */
[----:B------:R-:W-:Y:S01]  /*4c10*/  ISETP.GE.AND P4, PT, R152, R73, PT ;  /* 0x000000499800720c */ /* 0x000fe20003f86270 */
        /* <DEDUP_REMOVED lines=10> */
[----:B------:R-:W-:Y:S06]  /*4cc0*/  @!P3 BRA `(.L_x_12677) ;  /* 0x000000000004b947 */ /* 0x000fec0003800000 */
[----:B------:R-:W-:Y:S01]  /*4cd0*/  BPT.TRAP 0x1 ;  /* 0x000000040000795c */ /* 0x000fe20000300000 */
.L_x_12677:
[----:B------:R-:W-:Y:S01]  /*4ce0*/  IMAD R68, R23, 0x8, R2 ;  /* 0x0000000817447824 */ /* 0x000fe200078e0202 */
[----:B------:R-:W-:Y:S01]  /*4cf0*/  SHF.L.U32 R80, R158, 0x1f, RZ ;  /* 0x0000001f9e507819 */ /* 0x000fe200000006ff */
[----:B------:R-:W-:Y:S01]  /*4d00*/  BSSY B1, `(.L_x_12678) ;  /* 0x0000004000017945 */ /* 0x000fe20003800000 */
[----:B------:R-:W-:Y:S02]  /*4d10*/  IMAD.SHL.U32 R73, R73, 0x2, RZ ;  /* 0x0000000249497824 */ /* 0x000fe400078e00ff */
[----:B------:R-:W0:Y:S02]  /*4d20*/  SYNCS.PHASECHK.TRANS64.TRYWAIT P5, [R68+URZ+0x32490], R80 ;  /* 0x03249050440075a7 */ /* 0x000e2400080a017f */
[----:B0-----:R-:W-:Y:S05]  /*4d30*/  @!P5 BRA `(.L_x_12679) ;  /* 0x0000036400a0d947 */ /* 0x001fea0003800000 */
.L_x_13051:
[----:B------:R-:W-:Y:S05]  /*4d40*/  BSYNC B1 ;  /* 0x0000000000017941 */ /* 0x000fea0003800000 */
.L_x_12678:
[----:B------:R-:W-:Y:S01]  /*4d50*/  ISETP.GE.OR P5, PT, R22, R72, P1 ;  /* 0x000000481600720c */ /* 0x000fe20000fa6670 */
[----:B------:R-:W-:-:S12]  /*4d60*/  BSSY B1, `(.L_x_12680) ;  /* 0x000007e000017945 */ /* 0x000fd80003800000 */
[----:B------:R-:W-:Y:S05]  /*4d70*/  @P5 BRA `(.L_x_12681) ;  /* 0x0000000400f05947 */ /* 0x000fea0003800000 */
[----:B------:R-:W1:Y:S01]  /*4d80*/  LDC R84, c[0x0][0x2f4] ;  /* 0x0000bd00ff547b82 */ /* 0x000e620000000800 */
[----:B------:R-:W-:Y:S01]  /*4d90*/  IMAD.MOV.U32 R32, RZ, RZ, R74 ;  /* 0x000000ffff207224 */ /* 0x000fe200078e004a */
[----:B------:R-:W-:Y:S01]  /*4da0*/  BSSY B2, `(.L_x_12682) ;  /* 0x000006d000027945 */ /* 0x000fe20003800000 */
[----:B------:R-:W-:Y:S02]  /*4db0*/  IMAD.MOV.U32 R33, RZ, RZ, R81 ;  /* 0x000000ffff217224 */ /* 0x000fe400078e0051 */
[----:B------:R-:W-:Y:S02]  /*4dc0*/  IMAD.SHL.U32 R35, R62, 0x8, RZ ;  /* 0x000000083e237824 */ /* 0x000fe400078e00ff */
[----:B------:R-:W-:-:S03]  /*4dd0*/  IMAD.WIDE.U32 R78, R22, R76, R32 ;  /* 0x0000004c164e7225 */ /* 0x000fc600078e0020 */
[----:B------:R-:W-:Y:S01]  /*4de0*/  SHF.R.S32.HI R83, RZ, 0x1f, R35 ;  /* 0x0000001fff537819 */ /* 0x000fe20000011423 */
[----:B------:R-:W-:Y:S01]  /*4df0*/  IMAD.IADD R85, R82, 0x1, R79 ;  /* 0x0000000152557824 */ /* 0x000fe200078e024f */
[--C-:B------:R-:W-:Y:S02]  /*4e00*/  IADD3 R82, P5, P6, R30, R78, R35.reuse ;  /* 0x0000004e1e527210 */ /* 0x100fe40007ebe023 */
[----:B------:R-:W-:Y:S02]  /*4e10*/  LOP3.LUT R35, R55, 0x38, R35, 0xf8, !PT ;  /* 0x0000003837237812 */ /* 0x000fe400078ef823 */
[----:B------:R-:W-:Y:S02]  /*4e20*/  IADD3.X R83, R64, R85, R83, P5, P6 ;  /* 0x0000005540537210 */ /* 0x000fe40002fec453 */
[----:B------:R-:W-:Y:S01]  /*4e30*/  LOP3.LUT R35, R35, R56, RZ, 0x3c, !PT ;  /* 0x0000003823237212 */ /* 0x000fe200078e3cff */
[----:B-1----:R-:W-:-:S05]  /*4e40*/  IMAD.IADD R32, R84, 0x1, -R73 ;  /* 0x0000000154207824 */ /* 0x002fca00078e0a49 */
[----:B------:R-:W-:-:S04]  /*4e50*/  SEL R32, R73, R32, !P0 ;  /* 0x0000002049207207 */ /* 0x000fc80004000000 */
[----:B------:R-:W-:-:S04]  /*4e60*/  SHF.R.S32.HI R33, RZ, 0x1f, R32 ;  /* 0x0000001fff217819 */ /* 0x000fc80000011420 */
[----:B------:R-:W-:Y:S01]  /*4e70*/  LEA.HI R33, R33, R32, RZ, 0x4 ;  /* 0x0000002021217211 */ /* 0x000fe200078f20ff */
[----:B------:R-:W-:-:S03]  /*4e80*/  IMAD R32, R180, 0x200, R35 ;  /* 0x00000200b4207824 */ /* 0x000fc600078e0223 */
[----:B------:R-:W-:-:S05]  /*4e90*/  LEA.HI.SX32 R33, R33, R62, 0x1c ;  /* 0x0000003e21217211 */ /* 0x000fca00078fe2ff */
[----:B------:R-:W-:-:S05]  /*4ea0*/  IMAD.SHL.U32 R87, R33, 0x8, RZ ;  /* 0x0000000821577824 */ /* 0x000fca00078e00ff */
[----:B------:R-:W-:-:S04]  /*4eb0*/  LOP3.LUT R33, R55, 0x38, R87, 0xf8, !PT ;  /* 0x0000003837217812 */ /* 0x000fc800078ef857 */
[----:B------:R-:W-:-:S05]  /*4ec0*/  LOP3.LUT R33, R33, R56, RZ, 0x3c, !PT ;  /* 0x0000003821217212 */ /* 0x000fca00078e3cff */
[----:B------:R-:W-:Y:S02]  /*4ed0*/  IMAD R34, R180, 0x200, R33 ;  /* 0x00000200b4227824 */ /* 0x000fe400078e0221 */
[C---:B------:R-:W-:Y:S02]  /*4ee0*/  IMAD R33, R23.reuse, 0x1800, R32 ;  /* 0x0000180017217824 */ /* 0x040fe400078e0220 */
[----:B------:R-:W-:Y:S02]  /*4ef0*/  IMAD R35, R23, 0x1800, R34 ;  /* 0x0000180017237824 */ /* 0x000fe400078e0222 */
[--C-:B------:R-:W-:Y:S02]  /*4f00*/  IMAD R33, R33, 0x2, R2.reuse ;  /* 0x0000000221217824 */ /* 0x100fe400078e0202 */
[----:B------:R-:W-:-:S04]  /*4f10*/  IMAD R36, R35, 0x2, R2 ;  /* 0x0000000223247824 */ /* 0x000fc800078e0202 */
        /* <DEDUP_REMOVED lines=8> */
[----:B------:R-:W-:Y:S02]  /*4fa0*/  SHF.R.U32.HI R98, RZ, 0x10, R5 ;  /* 0x00000010ff627819 */ /* 0x000fe40000011605 */
[--C-:B------:R-:W-:Y:S01]  /*4fb0*/  SHF.R.U64 R4, R6, 0x10, R7.reuse ;  /* 0x0000001006047819 */ /* 0x100fe20000001207 */
[----:B-1----:R-:W-:Y:S01]  /*4fc0*/  HADD2.F32 R6, -RZ, R33.H0_H0 ;  /* 0x20000021ff067230 */ /* 0x002fe20000004100 */
[----:B------:R-:W-:Y:S01]  /*4fd0*/  SHF.R.U32.HI R94, RZ, 0x10, R7 ;  /* 0x00000010ff5e7819 */ /* 0x000fe20000011607 */
[--C-:B--2---:R-:W-:Y:S01]  /*4fe0*/  HADD2.F32 R7, -RZ, R37.reuse.H0_H0 ;  /* 0x20000025ff077230 */ /* 0x104fe20000004100 */
[--C-:B------:R-:W-:Y:S01]  /*4ff0*/  SHF.R.U64 R5, R14, 0x10, R15.reuse ;  /* 0x000000100e057819 */ /* 0x100fe2000000120f */
[----:B------:R-:W-:Y:S01]  /*5000*/  HADD2.F32 R14, -RZ, R37.H1_H1 ;  /* 0x30000025ff0e7230 */ /* 0x000fe20000004100 */
[----:B------:R-:W-:Y:S01]  /*5010*/  SHF.R.U32.HI R15, RZ, 0x10, R15 ;  /* 0x00000010ff0f7819 */ /* 0x000fe2000001160f */
[----:B------:R-:W-:-:S02]  /*5020*/  HADD2.F32 R37, -RZ, R13.H0_H0 ;  /* 0x2000000dff257230 */ /* 0x000fc40000004100 */
[----:B------:R-:W-:Y:S01]  /*5030*/  FMUL.FTZ R99, R7, R97 ;  /* 0x0000006107637220 */ /* 0x000fe20000410000 */
[----:B------:R-:W-:Y:S02]  /*5040*/  HADD2.F32 R13, -RZ, R33.H1_H1 ;  /* 0x30000021ff0d7230 */ /* 0x000fe40000004100 */
[----:B------:R-:W-:Y:S02]  /*5050*/  HADD2.F32 R33, -RZ, R98.H0_H0 ;  /* 0x20000062ff217230 */ /* 0x000fe40000004100 */
[----:B------:R-:W-:Y:S01]  /*5060*/  FMUL.FTZ R100, R14, R37 ;  /* 0x000000250e647220 */ /* 0x000fe20000410000 */
[----:B------:R-:W-:Y:S01]  /*5070*/  FMUL.FTZ R98, R6, R97 ;  /* 0x0000006106627220 */ /* 0x000fe20000410000 */
[C---:B------:R-:W-:Y:S01]  /*5080*/  FMUL.FTZ R37, R13.reuse, R37 ;  /* 0x000000250d257220 */ /* 0x040fe20000410000 */
[----:B------:R-:W-:Y:S02]  /*5090*/  HADD2.F32 R102, -RZ, R15.H0_H0 ;  /* 0x2000000fff667230 */ /* 0x000fe40000004100 */
[----:B------:R-:W-:Y:S01]  /*50a0*/  FFMA.FTZ R13, R13, R33, -R100 ;  /* 0x000000210d0d7223 */ /* 0x000fe20000010864 */
[----:B------:R-:W-:-:S02]  /*50b0*/  HADD2.F32 R100, -RZ, R101.H0_H0 ;  /* 0x20000065ff647230 */ /* 0x000fc40000004100 */
[----:B------:R-:W-:Y:S01]  /*50c0*/  FFMA.FTZ R14, R14, R33, R37 ;  /* 0x000000210e0e7223 */ /* 0x000fe20000010025 */
[--C-:B------:R-:W-:Y:S02]  /*50d0*/  HADD2.F32 R37, -RZ, R39.reuse.H0_H0 ;  /* 0x20000027ff257230 */ /* 0x100fe40000004100 */
[-C--:B------:R-:W-:Y:S01]  /*50e0*/  FFMA.FTZ R6, R6, R96.reuse, -R99 ;  /* 0x0000006006067223 */ /* 0x080fe20000010863 */
[----:B------:R-:W-:Y:S02]  /*50f0*/  HADD2.F32 R39, -RZ, R39.H1_H1 ;  /* 0x30000027ff277230 */ /* 0x000fe40000004100 */
[----:B------:R-:W-:Y:S01]  /*5100*/  FFMA.FTZ R7, R7, R96, R98 ;  /* 0x0000006007077223 */ /* 0x000fe20000010062 */
[--C-:B------:R-:W-:Y:S02]  /*5110*/  HADD2.F32 R33, -RZ, R35.reuse.H0_H0 ;  /* 0x20000023ff217230 */ /* 0x100fe40000004100 */
[----:B------:R-:W-:Y:S02]  /*5120*/  HADD2.F32 R35, -RZ, R35.H1_H1 ;  /* 0x30000023ff237230 */ /* 0x000fe40000004100 */
[----:B------:R-:W-:Y:S01]  /*5130*/  FMUL.FTZ R104, R39, R102 ;  /* 0x0000006627687220 */ /* 0x000fe20000410000 */
[----:B------:R-:W-:Y:S01]  /*5140*/  HADD2.F32 R96, -RZ, R95.H1_H1 ;  /* 0x3000005fff607230 */ /* 0x000fe20000004100 */
[----:B------:R-:W-:Y:S01]  /*5150*/  F2FP.F16.F32.PACK_AB R6, R13, R6 ;  /* 0x000000060d06723e */ /* 0x000fe200000000ff */
[----:B------:R-:W-:-:S02]  /*5160*/  HADD2.F32 R98, -RZ, R94.H0_H0 ;  /* 0x2000005eff627230 */ /* 0x000fc40000004100 */
[-C--:B------:R-:W-:Y:S01]  /*5170*/  FMUL.FTZ R94, R37, R100.reuse ;  /* 0x00000064255e7220 */ /* 0x080fe20000410000 */
[----:B------:R-:W-:Y:S01]  /*5180*/  FMUL.FTZ R100, R33, R100 ;  /* 0x0000006421647220 */ /* 0x000fe20000410000 */
[----:B------:R-:W-:Y:S01]  /*5190*/  FMUL.FTZ R102, R35, R102 ;  /* 0x0000006623667220 */ /* 0x000fe20000410000 */
[----:B------:R-:W-:Y:S02]  /*51a0*/  HADD2.F32 R97, -RZ, R12.H0_H0 ;  /* 0x2000000cff617230 */ /* 0x000fe40000004100 */
[-C--:B------:R-:W-:Y:S01]  /*51b0*/  FFMA.FTZ R15, R33, R96.reuse, -R94 ;  /* 0x00000060210f7223 */ /* 0x080fe2000001085e */
[----:B------:R-:W-:Y:S01]  /*51c0*/  FFMA.FTZ R33, R37, R96, R100 ;  /* 0x0000006025217223 */ /* 0x000fe20000010064 */
[-C--:B------:R-:W-:Y:S01]  /*51d0*/  FFMA.FTZ R94, R35, R98.reuse, -R104 ;  /* 0x00000062235e7223 */ /* 0x080fe20000010868 */
[----:B------:R-:W-:Y:S01]  /*51e0*/  FFMA.FTZ R96, R39, R98, R102 ;  /* 0x0000006227607223 */ /* 0x000fe20000010066 */
[----:B------:R-:W-:Y:S02]  /*51f0*/  HADD2.F32 R39, -RZ, R101.H1_H1 ;  /* 0x30000065ff277230 */ /* 0x000fe40000004100 */
[----:B------:R-:W-:-:S02]  /*5200*/  HADD2.F32 R35, -RZ, R36.H0_H0 ;  /* 0x20000024ff237230 */ /* 0x000fc40000004100 */
[----:B------:R-:W-:Y:S01]  /*5210*/  HADD2.F32 R12, -RZ, R32.H0_H0 ;  /* 0x20000020ff0c7230 */ /* 0x000fe20000004100 */
[----:B------:R-:W-:Y:S01]  /*5220*/  F2FP.F16.F32.PACK_AB R96, R96, R33 ;  /* 0x000000216060723e */ /* 0x000fe200000000ff */
[----:B------:R-:W-:Y:S02]  /*5230*/  HADD2.F32 R36, -RZ, R36.H1_H1 ;  /* 0x30000024ff247230 */ /* 0x000fe40000004100 */
[-C--:B------:R-:W-:Y:S01]  /*5240*/  FMUL.FTZ R99, R35, R39.reuse ;  /* 0x0000002723637220 */ /* 0x080fe20000410000 */
[----:B------:R-:W-:Y:S02]  /*5250*/  HADD2.F32 R32, -RZ, R32.H1_H1 ;  /* 0x30000020ff207230 */ /* 0x000fe40000004100 */
[----:B------:R-:W-:Y:S02]  /*5260*/  HADD2.F32 R37, -RZ, R86.H0_H0 ;  /* 0x20000056ff257230 */ /* 0x000fe40000004100 */
[----:B------:R-:W-:Y:S01]  /*5270*/  FMUL.FTZ R86, R12, R39 ;  /* 0x000000270c567220 */ /* 0x000fe20000410000 */
[----:B------:R-:W-:-:S02]  /*5280*/  HADD2.F32 R95, -RZ, R95.H0_H0 ;  /* 0x2000005fff5f7230 */ /* 0x000fc40000004100 */
[-C--:B------:R-:W-:Y:S01]  /*5290*/  FMUL.FTZ R39, R36, R97.reuse ;  /* 0x0000006124277220 */ /* 0x080fe20000410000 */
[----:B------:R-:W-:Y:S01]  /*52a0*/  FMUL.FTZ R97, R32, R97 ;  /* 0x0000006120617220 */ /* 0x000fe20000410000 */
[----:B------:R-:W-:Y:S02]  /*52b0*/  IMAD.MOV.U32 R33, RZ, RZ, R6 ;  /* 0x000000ffff217224 */ /* 0x000fe400078e0006 */
[----:B------:R-:W-:Y:S01]  /*52c0*/  FFMA.FTZ R99, R12, R95, -R99 ;  /* 0x0000005f0c637223 */ /* 0x000fe20000010863 */
[-C--:B------:R-:W-:Y:S01]  /*52d0*/  FFMA.FTZ R98, R32, R37.reuse, -R39 ;  /* 0x0000002520627223 */ /* 0x080fe20000010827 */
[----:B------:R-:W-:Y:S01]  /*52e0*/  FFMA.FTZ R97, R36, R37, R97 ;  /* 0x0000002524617223 */ /* 0x000fe20000010061 */
[----:B------:R-:W-:Y:S02]  /*52f0*/  HADD2.F32 R32, -RZ, R93.H1_H1 ;  /* 0x3000005dff207230 */ /* 0x000fe40000004100 */
[----:B------:R-:W-:Y:S01]  /*5300*/  FFMA.FTZ R86, R35, R95, R86 ;  /* 0x0000005f23567223 */ /* 0x000fe20000010056 */
[----:B------:R-:W-:-:S02]  /*5310*/  HADD2.F32 R37, -RZ, R5.H0_H0 ;  /* 0x20000005ff257230 */ /* 0x000fc40000004100 */
[----:B------:R-:W-:Y:S02]  /*5320*/  HADD2.F32 R12, -RZ, R38.H0_H0 ;  /* 0x20000026ff0c7230 */ /* 0x000fe40000004100 */
[----:B------:R-:W-:Y:S01]  /*5330*/  HADD2.F32 R93, -RZ, R93.H0_H0 ;  /* 0x2000005dff5d7230 */ /* 0x000fe20000004100 */
[----:B------:R-:W-:Y:S01]  /*5340*/  F2FP.F16.F32.PACK_AB R36, R97, R86 ;  /* 0x000000566124723e */ /* 0x000fe200000000ff */
[----:B------:R-:W-:Y:S02]  /*5350*/  HADD2.F32 R5, -RZ, R34.H0_H0 ;  /* 0x20000022ff057230 */ /* 0x000fe40000004100 */
[----:B------:R-:W-:Y:S02]  /*5360*/  HADD2.F32 R38, -RZ, R38.H1_H1 ;  /* 0x30000026ff267230 */ /* 0x000fe40000004100 */
[----:B------:R-:W-:Y:S02]  /*5370*/  HADD2.F32 R34, -RZ, R34.H1_H1 ;  /* 0x30000022ff227230 */ /* 0x000fe40000004100 */
[----:B------:R-:W-:-:S02]  /*5380*/  HADD2.F32 R35, -RZ, R4.H0_H0 ;  /* 0x20000004ff237230 */ /* 0x000fc40000004100 */
[----:B------:R-:W-:Y:S01]  /*5390*/  FMUL.FTZ R4, R12, R93 ;  /* 0x0000005d0c047220 */ /* 0x000fe20000410000 */
[----:B------:R-:W-:Y:S01]  /*53a0*/  FMUL.FTZ R39, R38, R37 ;  /* 0x0000002526277220 */ /* 0x000fe20000410000 */
[C---:B------:R-:W-:Y:S01]  /*53b0*/  FMUL.FTZ R93, R5.reuse, R93 ;  /* 0x0000005d055d7220 */ /* 0x040fe20000410000 */
[C---:B------:R-:W-:Y:S01]  /*53c0*/  FMUL.FTZ R37, R34.reuse, R37 ;  /* 0x0000002522257220 */ /* 0x040fe20000410000 */
[-C--:B------:R-:W-:Y:S01]  /*53d0*/  FFMA.FTZ R4, R5, R32.reuse, -R4 ;  /* 0x0000002005047223 */ /* 0x080fe20000010804 */
[-C--:B------:R-:W-:Y:S01]  /*53e0*/  FFMA.FTZ R39, R34, R35.reuse, -R39 ;  /* 0x0000002322277223 */ /* 0x080fe20000010827 */
[----:B------:R-:W-:Y:S01]  /*53f0*/  FFMA.FTZ R93, R12, R32, R93 ;  /* 0x000000200c5d7223 */ /* 0x000fe2000001005d */
[----:B------:R-:W-:Y:S01]  /*5400*/  FFMA.FTZ R38, R38, R35, R37 ;  /* 0x0000002326267223 */ /* 0x000fe20000010025 */
[----:B------:R-:W-:Y:S02]  /*5410*/  F2FP.F16.F32.PACK_AB R35, R94, R15 ;  /* 0x0000000f5e23723e */ /* 0x000fe400000000ff */
[----:B------:R-:W-:Y:S01]  /*5420*/  F2FP.F16.F32.PACK_AB R34, R39, R4 ;  /* 0x000000042722723e */ /* 0x000fe200000000ff */
[----:B------:R-:W-:Y:S01]  /*5430*/  IMAD.MOV.U32 R39, RZ, RZ, R96 ;  /* 0x000000ffff277224 */ /* 0x000fe200078e0060 */
[----:B------:R-:W-:-:S02]  /*5440*/  F2FP.F16.F32.PACK_AB R37, R14, R7 ;  /* 0x000000070e25723e */ /* 0x000fc400000000ff */
[----:B------:R-:W-:Y:S02]  /*5450*/  F2FP.F16.F32.PACK_AB R32, R98, R99 ;  /* 0x000000636220723e */ /* 0x000fe400000000ff */
[----:B------:R-:W-:-:S07]  /*5460*/  F2FP.F16.F32.PACK_AB R38, R38, R93 ;  /* 0x0000005d2626723e */ /* 0x000fce00000000ff */
.L_x_12683:
[----:B------:R-:W-:Y:S05]  /*5470*/  BSYNC B2 ;  /* 0x0000000000027941 */ /* 0x000fea0003800000 */
.L_x_12682:
        /* <DEDUP_REMOVED lines=12> */
.L_x_12681:
[----:B------:R-:W-:Y:S05]  /*5540*/  BSYNC B1 ;  /* 0x0000000000017941 */ /* 0x000fea0003800000 */
.L_x_12680:
[----:B------:R-:W-:Y:S01]  /*5550*/  ISETP.GE.OR P5, PT, R156, R72, P1 ;  /* 0x000000489c00720c */ /* 0x000fe20000fa6670 */
[----:B-1----:R-:W-:Y:S01]  /*5560*/  IMAD.MOV.U32 R32, RZ, RZ, R74 ;  /* 0x000000ffff207224 */ /* 0x002fe200078e004a */
[----:B------:R-:W-:Y:S01]  /*5570*/  SHF.R.S32.HI R5, RZ, 0x1f, R156 ;  /* 0x0000001fff057819 */ /* 0x000fe2000001149c */
[----:B------:R-:W-:-:S04]  /*5580*/  IMAD.MOV.U32 R33, RZ, RZ, R81 ;  /* 0x000000ffff217224 */ /* 0x000fc800078e0051 */
[-C--:B------:R-:W-:Y:S02]  /*5590*/  IMAD R5, R5, R76.reuse, RZ ;  /* 0x0000004c05057224 */ /* 0x080fe400078e02ff */
[----:B------:R-:W-:-:S04]  /*55a0*/  IMAD.WIDE.U32 R32, R156, R76, R32 ;  /* 0x0000004c9c207225 */ /* 0x000fc800078e0020 */
[----:B------:R-:W-:Y:S01]  /*55b0*/  IMAD R5, R156, R77, R5 ;  /* 0x0000004d9c057224 */ /* 0x000fe200078e0205 */
[----:B------:R-:W-:Y:S06]  /*55c0*/  @P5 BRA `(.L_x_12666) ;  /* 0x0000000800505947 */ /* 0x000fec0003800000 */
[----:B------:R-:W1:Y:S01]  /*55d0*/  LDC R36, c[0x0][0x2f4] ;  /* 0x0000bd00ff247b82 */ /* 0x000e620000000800 */
[----:B------:R-:W-:Y:S01]  /*55e0*/  IMAD.SHL.U32 R7, R62, 0x8, RZ ;  /* 0x000000083e077824 */ /* 0x000fe200078e00ff */
[----:B------:R-:W-:Y:S01]  /*55f0*/  BSSY B1, `(.L_x_12684) ;  /* 0x000006c000017945 */ /* 0x000fe20003800000 */
[----:B------:R-:W-:-:S03]  /*5600*/  IMAD.IADD R37, R33, 0x1, R5 ;  /* 0x0000000121257824 */ /* 0x000fc600078e0205 */
[--C-:B------:R-:W-:Y:S02]  /*5610*/  SHF.R.S32.HI R5, RZ, 0x1f, R7.reuse ;  /* 0x0000001fff057819 */ /* 0x100fe40000011407 */
[----:B------:R-:W-:-:S04]  /*5620*/  IADD3 R4, P5, P6, R30, R32, R7 ;  /* 0x000000201e047210 */ /* 0x000fc80007ebe007 */
[----:B------:R-:W-:Y:S02]  /*5630*/  IADD3.X R5, R64, R37, R5, P5, P6 ;  /* 0x0000002540057210 */ /* 0x000fe40002fec405 */
[----:B------:R-:W-:-:S04]  /*5640*/  LEA R34, P5, R4, R70, 0x1 ;  /* 0x0000004604227211 */ /* 0x000fc800078a08ff */
[----:B------:R-:W-:Y:S01]  /*5650*/  LEA.HI.X R35, R4, R71, R5, 0x1, P5 ;  /* 0x0000004704237211 */ /* 0x000fe200028f0c05 */
[----:B-1----:R-:W-:-:S05]  /*5660*/  @P0 IMAD.IADD R73, R36, 0x1, -R73 ;  /* 0x0000000124490824 */ /* 0x002fca00078e0a49 */
        /* <DEDUP_REMOVED lines=14> */
[--C-:B------:R-:W-:Y:S02]  /*5750*/  SHF.R.U32.HI R74, RZ, 0x10, R25.reuse ;  /* 0x00000010ff4a7819 */ /* 0x100fe40000011619 */
[----:B------:R-:W-:Y:S01]  /*5760*/  SHF.R.U64 R79, R24, 0x10, R25 ;  /* 0x00000010184f7819 */ /* 0x000fe20000001219 */
[----:B--2---:R-:W-:Y:S01]  /*5770*/  IMAD.MOV.U32 R24, RZ, RZ, R15 ;  /* 0x000000ffff187224 */ /* 0x004fe200078e000f */
[--C-:B------:R-:W-:Y:S01]  /*5780*/  SHF.R.U64 R38, R8, 0x10, R9.reuse ;  /* 0x0000001008267819 */ /* 0x100fe20000001209 */
[--C-:B------:R-:W-:Y:S01]  /*5790*/  HADD2.F32 R15, -RZ, R13.reuse.H0_H0 ;  /* 0x2000000dff0f7230 */ /* 0x100fe20000004100 */
[----:B------:R-:W-:Y:S01]  /*57a0*/  SHF.R.U32.HI R76, RZ, 0x10, R9 ;  /* 0x00000010ff4c7819 */ /* 0x000fe20000011609 */
[----:B------:R-:W-:Y:S01]  /*57b0*/  HADD2.F32 R25, -RZ, R92.H0_H0 ;  /* 0x2000005cff197230 */ /* 0x000fe20000004100 */
[--C-:B------:R-:W-:Y:S01]  /*57c0*/  SHF.R.U64 R8, R10, 0x10, R11.reuse ;  /* 0x000000100a087819 */ /* 0x100fe2000000120b */
[----:B------:R-:W-:Y:S01]  /*57d0*/  HADD2.F32 R13, -RZ, R13.H1_H1 ;  /* 0x3000000dff0d7230 */ /* 0x000fe20000004100 */
[----:B------:R-:W-:Y:S01]  /*57e0*/  SHF.R.U32.HI R75, RZ, 0x10, R11 ;  /* 0x00000010ff4b7819 */ /* 0x000fe2000001160b */
[----:B-1----:R-:W-:Y:S01]  /*57f0*/  IMAD.MOV.U32 R11, RZ, RZ, R7 ;  /* 0x000000ffff0b7224 */ /* 0x002fe200078e0007 */
[--C-:B------:R-:W-:Y:S01]  /*5800*/  SHF.R.U64 R9, R26, 0x10, R27.reuse ;  /* 0x000000101a097819 */ /* 0x100fe2000000121b */
[----:B------:R-:W-:Y:S01]  /*5810*/  HADD2.F32 R74, -RZ, R74.H0_H0 ;  /* 0x2000004aff4a7230 */ /* 0x000fe20000004100 */
[----:B------:R-:W-:Y:S01]  /*5820*/  SHF.R.U32.HI R73, RZ, 0x10, R27 ;  /* 0x00000010ff497819 */ /* 0x000fe2000001161b */
[----:B------:R-:W-:-:S02]  /*5830*/  IMAD.MOV.U32 R10, RZ, RZ, R4 ;  /* 0x000000ffff0a7224 */ /* 0x000fc400078e0004 */
[----:B------:R-:W-:Y:S02]  /*5840*/  HADD2.F32 R92, -RZ, R92.H1_H1 ;  /* 0x3000005cff5c7230 */ /* 0x000fe40000004100 */
[--C-:B------:R-:W-:Y:S02]  /*5850*/  HADD2.F32 R7, -RZ, R5.reuse.H1_H1 ;  /* 0x30000005ff077230 */ /* 0x100fe40000004100 */
[----:B------:R-:W-:Y:S02]  /*5860*/  HADD2.F32 R4, -RZ, R5.H0_H0 ;  /* 0x20000005ff047230 */ /* 0x000fe40000004100 */
[----:B------:R-:W-:Y:S01]  /*5870*/  FMUL.FTZ R5, R15, R92 ;  /* 0x0000005c0f057220 */ /* 0x000fe20000410000 */
        /* <DEDUP_REMOVED lines=9> */
[----:B------:R-:W-:Y:S01]  /*5910*/  HADD2.F32 R24, -RZ, R24.H1_H1 ;  /* 0x30000018ff187230 */ /* 0x000fe20000004100 */
[----:B------:R-:W-:Y:S01]  /*5920*/  F2FP.F16.F32.PACK_AB R27, R27, R4 ;  /* 0x000000041b1b723e */ /* 0x000fe200000000ff */
[----:B------:R-:W-:Y:S01]  /*5930*/  HADD2.F32 R7, -RZ, R11.H0_H0 ;  /* 0x2000000bff077230 */ /* 0x000fe20000004100 */
[----:B------:R-:W-:Y:S01]  /*5940*/  F2FP.F16.F32.PACK_AB R76, R76, R5 ;  /* 0x000000054c4c723e */ /* 0x000fe200000000ff */
[----:B------:R-:W-:Y:S02]  /*5950*/  HADD2.F32 R25, -RZ, R73.H0_H0 ;  /* 0x20000049ff197230 */ /* 0x000fe40000004100 */
[----:B------:R-:W-:Y:S02]  /*5960*/  HADD2.F32 R74, -RZ, R91.H0_H0 ;  /* 0x2000005bff4a7230 */ /* 0x000fe40000004100 */
[----:B------:R-:W-:Y:S02]  /*5970*/  HADD2.F32 R11, -RZ, R11.H1_H1 ;  /* 0x3000000bff0b7230 */ /* 0x000fe40000004100 */
[----:B------:R-:W-:Y:S01]  /*5980*/  FMUL.FTZ R82, R24, R25 ;  /* 0x0000001918527220 */ /* 0x000fe20000410000 */
[----:B------:R-:W-:-:S02]  /*5990*/  HADD2.F32 R15, -RZ, R75.H0_H0 ;  /* 0x2000004bff0f7230 */ /* 0x000fc40000004100 */
[-C--:B------:R-:W-:Y:S01]  /*59a0*/  FMUL.FTZ R78, R13, R74.reuse ;  /* 0x0000004a0d4e7220 */ /* 0x080fe20000410000 */
[----:B------:R-:W-:Y:S02]  /*59b0*/  HADD2.F32 R26, -RZ, R88.H1_H1 ;  /* 0x30000058ff1a7230 */ /* 0x000fe40000004100 */
[----:B------:R-:W-:Y:S01]  /*59c0*/  FMUL.FTZ R25, R11, R25 ;  /* 0x000000190b197220 */ /* 0x000fe20000410000 */
[----:B------:R-:W-:Y:S01]  /*59d0*/  FMUL.FTZ R74, R7, R74 ;  /* 0x0000004a074a7220 */ /* 0x000fe20000410000 */
[-C--:B------:R-:W-:Y:S01]  /*59e0*/  FFMA.FTZ R75, R11, R15.reuse, -R82 ;  /* 0x0000000f0b4b7223 */ /* 0x080fe20000010852 */
[----:B------:R-:W-:Y:S02]  /*59f0*/  HADD2.F32 R11, -RZ, R12.H0_H0 ;  /* 0x2000000cff0b7230 */ /* 0x000fe40000004100 */
[----:B------:R-:W-:Y:S01]  /*5a00*/  FFMA.FTZ R78, R7, R26, -R78 ;  /* 0x0000001a074e7223 */ /* 0x000fe2000001084e */
[----:B------:R-:W-:Y:S01]  /*5a10*/  FFMA.FTZ R77, R24, R15, R25 ;  /* 0x0000000f184d7223 */ /* 0x000fe20000010019 */
[----:B------:R-:W-:-:S02]  /*5a20*/  HADD2.F32 R15, -RZ, R79.H0_H0 ;  /* 0x2000004fff0f7230 */ /* 0x000fc40000004100 */
[----:B------:R-:W-:Y:S01]  /*5a30*/  FFMA.FTZ R74, R13, R26, R74 ;  /* 0x0000001a0d4a7223 */ /* 0x000fe2000001004a */
[----:B------:R-:W-:Y:S02]  /*5a40*/  HADD2.F32 R7, -RZ, R10.H0_H0 ;  /* 0x2000000aff077230 */ /* 0x000fe40000004100 */
[----:B------:R-:W-:Y:S02]  /*5a50*/  HADD2.F32 R12, -RZ, R12.H1_H1 ;  /* 0x3000000cff0c7230 */ /* 0x000fe40000004100 */
[----:B------:R-:W-:Y:S01]  /*5a60*/  HADD2.F32 R10, -RZ, R10.H1_H1 ;  /* 0x3000000aff0a7230 */ /* 0x000fe20000004100 */
[----:B------:R-:W-:Y:S01]  /*5a70*/  F2FP.F16.F32.PACK_AB R74, R77, R74 ;  /* 0x0000004a4d4a723e */ /* 0x000fe200000000ff */
[----:B------:R-:W-:Y:S02]  /*5a80*/  HADD2.F32 R26, -RZ, R91.H1_H1 ;  /* 0x3000005bff1a7230 */ /* 0x000fe40000004100 */
[----:B------:R-:W-:Y:S01]  /*5a90*/  FMUL.FTZ R25, R12, R15 ;  /* 0x0000000f0c197220 */ /* 0x000fe20000410000 */
[----:B------:R-:W-:-:S02]  /*5aa0*/  HADD2.F32 R13, -RZ, R38.H0_H0 ;  /* 0x20000026ff0d7230 */ /* 0x000fc40000004100 */
[C---:B------:R-:W-:Y:S01]  /*5ab0*/  FMUL.FTZ R15, R10.reuse, R15 ;  /* 0x0000000f0a0f7220 */ /* 0x040fe20000410000 */
[----:B------:R-:W-:Y:S02]  /*5ac0*/  HADD2.F32 R24, -RZ, R90.H0_H0 ;  /* 0x2000005aff187230 */ /* 0x000fe40000004100 */
[-C--:B------:R-:W-:Y:S01]  /*5ad0*/  FMUL.FTZ R38, R11, R26.reuse ;  /* 0x0000001a0b267220 */ /* 0x080fe20000410000 */
[C---:B------:R-:W-:Y:S01]  /*5ae0*/  FMUL.FTZ R26, R7.reuse, R26 ;  /* 0x0000001a071a7220 */ /* 0x040fe20000410000 */
[-C--:B------:R-:W-:Y:S01]  /*5af0*/  FFMA.FTZ R25, R10, R13.reuse, -R25 ;  /* 0x0000000d0a197223 */ /* 0x080fe20000010819 */
[----:B------:R-:W-:Y:S01]  /*5b00*/  FFMA.FTZ R15, R12, R13, R15 ;  /* 0x0000000d0c0f7223 */ /* 0x000fe2000001000f */
[----:B------:R-:W-:Y:S02]  /*5b10*/  HADD2.F32 R13, -RZ, R9.H0_H0 ;  /* 0x20000009ff0d7230 */ /* 0x000fe40000004100 */
[----:B------:R-:W-:Y:S01]  /*5b20*/  FFMA.FTZ R38, R7, R24, -R38 ;  /* 0x0000001807267223 */ /* 0x000fe20000010826 */
[----:B------:R-:W-:-:S02]  /*5b30*/  HADD2.F32 R9, -RZ, R14.H0_H0 ;  /* 0x2000000eff097230 */ /* 0x000fc40000004100 */
[----:B------:R-:W-:Y:S01]  /*5b40*/  FFMA.FTZ R26, R11, R24, R26 ;  /* 0x000000180b1a7223 */ /* 0x000fe2000001001a */
[----:B------:R-:W-:Y:S02]  /*5b50*/  HADD2.F32 R90, -RZ, R90.H1_H1 ;  /* 0x3000005aff5a7230 */ /* 0x000fe40000004100 */
[----:B------:R-:W-:Y:S01]  /*5b60*/  HADD2.F32 R7, -RZ, R6.H0_H0 ;  /* 0x20000006ff077230 */ /* 0x000fe20000004100 */
[----:B------:R-:W-:Y:S01]  /*5b70*/  F2FP.F16.F32.PACK_AB R4, R25, R38 ;  /* 0x000000261904723e */ /* 0x000fe200000000ff */
[----:B------:R-:W-:Y:S01]  /*5b80*/  HADD2.F32 R14, -RZ, R14.H1_H1 ;  /* 0x3000000eff0e7230 */ /* 0x000fe20000004100 */
[----:B------:R-:W-:Y:S01]  /*5b90*/  F2FP.F16.F32.PACK_AB R12, R15, R26 ;  /* 0x0000001a0f0c723e */ /* 0x000fe200000000ff */
[----:B------:R-:W-:Y:S02]  /*5ba0*/  HADD2.F32 R6, -RZ, R6.H1_H1 ;  /* 0x30000006ff067230 */ /* 0x000fe40000004100 */
[----:B------:R-:W-:Y:S02]  /*5bb0*/  HADD2.F32 R11, -RZ, R8.H0_H0 ;  /* 0x20000008ff0b7230 */ /* 0x000fe40000004100 */
[----:B------:R-:W-:Y:S01]  /*5bc0*/  FMUL.FTZ R8, R9, R90 ;  /* 0x0000005a09087220 */ /* 0x000fe20000410000 */
[----:B------:R-:W-:-:S02]  /*5bd0*/  HADD2.F32 R88, -RZ, R88.H0_H0 ;  /* 0x20000058ff587230 */ /* 0x000fc40000004100 */
[-C--:B------:R-:W-:Y:S01]  /*5be0*/  FMUL.FTZ R73, R14, R13.reuse ;  /* 0x0000000d0e497220 */ /* 0x080fe20000410000 */
[C---:B------:R-:W-:Y:S01]  /*5bf0*/  FMUL.FTZ R90, R7.reuse, R90 ;  /* 0x0000005a075a7220 */ /* 0x040fe20000410000 */
[----:B------:R-:W-:Y:S01]  /*5c00*/  FMUL.FTZ R13, R6, R13 ;  /* 0x0000000d060d7220 */ /* 0x000fe20000410000 */
[----:B------:R-:W-:Y:S02]  /*5c10*/  IMAD.MOV.U32 R5, RZ, RZ, R27 ;  /* 0x000000ffff057224 */ /* 0x000fe400078e001b */
[-C--:B------:R-:W-:Y:S01]  /*5c20*/  FFMA.FTZ R8, R7, R88.reuse, -R8 ;  /* 0x0000005807087223 */ /* 0x080fe20000010808 */
[----:B------:R-:W-:Y:S01]  /*5c30*/  FFMA.FTZ R90, R9, R88, R90 ;  /* 0x00000058095a7223 */ /* 0x000fe2000001005a */
[-C--:B------:R-:W-:Y:S01]  /*5c40*/  FFMA.FTZ R13, R14, R11.reuse, R13 ;  /* 0x0000000b0e0d7223 */ /* 0x080fe2000001000d */
[----:B------:R-:W-:Y:S01]  /*5c50*/  FFMA.FTZ R73, R6, R11, -R73 ;  /* 0x0000000b06497223 */ /* 0x000fe20000010849 */
[----:B------:R-:W-:Y:S01]  /*5c60*/  F2FP.F16.F32.PACK_AB R7, R75, R78 ;  /* 0x0000004e4b07723e */ /* 0x000fe200000000ff */
[----:B------:R-:W-:-:S02]  /*5c70*/  IMAD.MOV.U32 R15, RZ, RZ, R74 ;  /* 0x000000ffff0f7224 */ /* 0x000fc400078e004a */
[----:B------:R-:W-:Y:S01]  /*5c80*/  F2FP.F16.F32.PACK_AB R14, R13, R90 ;  /* 0x0000005a0d0e723e */ /* 0x000fe200000000ff */
[----:B------:R-:W-:Y:S01]  /*5c90*/  IMAD.MOV.U32 R13, RZ, RZ, R76 ;  /* 0x000000ffff0d7224 */ /* 0x000fe200078e004c */
[----:B------:R-:W-:-:S07]  /*5ca0*/  F2FP.F16.F32.PACK_AB R6, R73, R8 ;  /* 0x000000084906723e */ /* 0x000fce00000000ff */
.L_x_12685:
[----:B------:R-:W-:Y:S05]  /*5cb0*/  BSYNC B1 ;  /* 0x0000000000017941 */ /* 0x000fea0003800000 */
.L_x_12684:
        /* <DEDUP_REMOVED lines=10> */
.L_x_12649:
[----:B------:R-:W-:-:S04]  /*5d60*/  ULOP3.LUT UR4, UR38, 0x1, URZ, 0xfc, !UPT ;  /* 0x0000000126047892 */ /* 0x000fc8000f8efc3f */
[----:B------:R-:W-:-:S06]  /*5d70*/  UISETP.NE.AND UP0, UPT, UR4, 0x3, UPT ;  /* 0x000000030400788c */ /* 0x000fcc000bf05270 */
[----:B------:R-:W-:-:S13]  /*5d80*/  PLOP3.LUT P3, PT, PT, PT, UP0, 0x80, 0x0 ;  /* 0x000000000000781c */ /* 0x000fda0003f6f008 */
[----:B------:R-:W-:Y:S05]  /*5d90*/  @!P3 BRA `(.L_x_12686) ;  /* 0x000000000004b947 */ /* 0x000fea0003800000 */
[----:B------:R-:W-:Y:S01]  /*5da0*/  BPT.TRAP 0x1 ;  /* 0x000000040000795c */ /* 0x000fe20000300000 */
.L_x_12686:
[----:B------:R-:W-:Y:S01]  /*5db0*/  IMAD R68, R23, 0x8, R2 ;  /* 0x0000000817447824 */ /* 0x000fe200078e0202 */
[----:B------:R-:W-:Y:S01]  /*5dc0*/  SHF.L.U32 R80, R158, 0x1f, RZ ;  /* 0x0000001f9e507819 */ /* 0x000fe200000006ff */
[----:B------:R-:W-:Y:S01]  /*5dd0*/  IMAD R72, R49, -0x60, R46 ;  /* 0xffffffa031487824 */ /* 0x000fe200078e022e */
[----:B------:R-:W-:Y:S02]  /*5de0*/  BSSY B1, `(.L_x_12687) ;  /* 0x0000004000017945 */ /* 0x000fe40003800000 */
[----:B------:R-:W0:Y:S02]  /*5df0*/  SYNCS.PHASECHK.TRANS64.TRYWAIT P4, [R68+URZ+0x32490], R80 ;  /* 0x03249050440075a7 */ /* 0x000e24000808017f */
[----:B------:R-:W-:Y:S01]  /*5e00*/  VIMNMX R72, R72, 0x60, PT ;  /* 0x0000006048487848 */ /* 0x000fe20003fe0100 */
[----:B0-----:R-:W-:Y:S06]  /*5e10*/  @!P4 BRA `(.L_x_12688) ;  /* 0x00000354007cc947 */ /* 0x001fec0003800000 */
.L_x_13052:
[----:B------:R-:W-:Y:S05]  /*5e20*/  BSYNC B1 ;  /* 0x0000000000017941 */ /* 0x000fea0003800000 */
.L_x_12687:
        /* <DEDUP_REMOVED lines=8> */
.L_x_12690:
[----:B------:R-:W-:Y:S05]  /*5eb0*/  BSYNC B1 ;  /* 0x0000000000017941 */ /* 0x000fea0003800000 */
.L_x_12689:
[----:B------:R-:W-:Y:S05]  /*5ec0*/  @P4 BRA `(.L_x_12666) ;  /* 0x0000000000104947 */ /* 0x000fea0003800000 */
[----:B-1----:R-:W1:Y:S04]  /*5ed0*/  @!P1 LDS.128 R4, [R84+0x2000] ;  /* 0x0020000054049984 */ /* 0x002e680000000c00 */
[----:B------:R-:W2:Y:S04]  /*5ee0*/  @!P2 LDS.128 R8, [R83+0x2000] ;  /* 0x002000005308a984 */ /* 0x000ea80000000c00 */
[----:B-1----:R3:W-:Y:S04]  /*5ef0*/  @!P1 STG.E.128 desc[UR42][R12.64], R4 ;  /* 0x000000040c009986 */ /* 0x0027e8000c101d2a */
[----:B--2---:R3:W-:Y:S02]  /*5f00*/  @!P2 STG.E.128 desc[UR42][R12.64+0x40], R8 ;  /* 0x000040080c00a986 */ /* 0x0047e4000c101d2a */
.L_x_12666:
[----:B------:R-:W-:Y:S05]  /*5f10*/  BSYNC B0 ;  /* 0x0000000000007941 */ /* 0x000fea0003800000 */
.L_x_12648:
        /* <DEDUP_REMOVED lines=15> */
[----:B--2---:R1:W-:Y:S06]  /*6010*/  BAR.SYNC.DEFER_BLOCKING R12, 0x80 ;  /* 0x0002000c0000751d */ /* 0x0043ec0000010000 */
[----:B------:R1:W-:Y:S01]  /*6020*/  @!P4 SYNCS.ARRIVE.TRANS64.RED.A1T0 RZ, [R4+URZ], RZ ;  /* 0x000000ff04ffc9a7 */ /* 0x0003e2000810043f */
[----:B------:R-:W-:Y:S05]  /*6030*/  @!P3 BRA `(.L_x_12692) ;  /* 0x000000000004b947 */ /* 0x000fea0003800000 */
[----:B------:R-:W-:Y:S01]  /*6040*/  BPT.TRAP 0x1 ;  /* 0x000000040000795c */ /* 0x000fe20000300000 */
.L_x_12692:
[----:B------:R-:W-:Y:S05]  /*6050*/  BSYNC B0 ;  /* 0x0000000000007941 */ /* 0x000fea0003800000 */
.L_x_12691:
[----:B------:R-:W2:Y:S01]  /*6060*/  SYNCS.PHASECHK.TRANS64.TRYWAIT P3, [R68+URZ+0x324b0], R80 ;  /* 0x0324b050440075a7 */ /* 0x000ea2000806017f */
[----:B------:R-:W-:Y:S01]  /*6070*/  ULDC UR49, c[0x0][0x320] ;  /* 0x0000c80000317ab9 */ /* 0x000fe20000000800 */
[----:B------:R-:W-:Y:S01]  /*6080*/  ULDC.64 UR44, c[0x0][0x328] ;  /* 0x0000ca00002c7ab9 */ /* 0x000fe20000000a00 */
[----:B------:R-:W-:Y:S01]  /*6090*/  ULDC.64 UR40, c[0x0][0x318] ;  /* 0x0000c60000287ab9 */ /* 0x000fe20000000a00 */
[----:B------:R-:W-:Y:S01]  /*60a0*/  BSSY B0, `(.L_x_12693) ;  /* 0x0000003000007945 */ /* 0x000fe20003800000 */
[----:B-1----:R-:W-:-:S03]  /*60b0*/  IMAD R4, R23, 0x6000, R58 ;  /* 0x0000600017047824 */ /* 0x002fc600078e023a */
[----:B--2---:R-:W-:Y:S05]  /*60c0*/  @!P3 BRA `(.L_x_12694) ;  /* 0x0000035000e4b947 */ /* 0x004fea0003800000 */
.L_x_13053:
[----:B------:R-:W-:Y:S05]  /*60d0*/  BSYNC B0 ;  /* 0x0000000000007941 */ /* 0x000fea0003800000 */
.L_x_12693:
        /* <DEDUP_REMOVED lines=8> */
[----:B------:R-:W-:Y:S02]  /*6160*/  IMAD.MOV.U32 R4, RZ, RZ, R40 ;  /* 0x000000ffff047224 */ /* 0x000fe400078e0028 */
[----:B------:R-:W-:Y:S02]  /*6170*/  IMAD.MOV.U32 R5, RZ, RZ, R65 ;  /* 0x000000ffff057224 */ /* 0x000fe400078e0041 */
[C---:B------:R-:W-:Y:S02]  /*6180*/  IMAD R7, R8.reuse, UR45, R7 ;  /* 0x0000002d08077c24 */ /* 0x040fe4000f8e0207 */
[----:B------:R-:W-:-:S04]  /*6190*/  IMAD.WIDE.U32 R4, R8, UR44, R4 ;  /* 0x0000002c08047c25 */ /* 0x000fc8000f8e0004 */
[----:B------:R-:W-:Y:S01]  /*61a0*/  IMAD.IADD R5, R5, 0x1, R7 ;  /* 0x0000000105057824 */ /* 0x000fe200078e0207 */
[----:B------:R-:W-:-:S04]  /*61b0*/  LEA R10, P3, R4, UR40, 0x1 ;  /* 0x00000028040a7c11 */ /* 0x000fc8000f8608ff */
[----:B------:R-:W-:Y:S02]  /*61c0*/  LEA.HI.X R11, R4, UR41, R5, 0x1, P3 ;  /* 0x00000029040b7c11 */ /* 0x000fe400098f0c05 */
[----:B------:R-:W-:-:S13]  /*61d0*/  ISETP.GE.AND P3, PT, R152, UR49, PT ;  /* 0x0000003198007c0c */ /* 0x000fda000bf66270 */
[----:B------:R-:W2:Y:S04]  /*61e0*/  @!P3 LDS.128 R4, [R14] ;  /* 0x000000000e04b984 */ /* 0x000ea80000000c00 */
[----:B--2---:R-:W-:Y:S01]  /*61f0*/  @!P3 STG.E.128 desc[UR42][R10.64], R4 ;  /* 0x000000040a00b986 */ /* 0x004fe2000c101d2a */
[----:B------:R-:W-:-:S13]  /*6200*/  ISETP.GE.AND P3, PT, R3, UR49, PT ;  /* 0x0000003103007c0c */ /* 0x000fda000bf66270 */
[----:B------:R-:W2:Y:S04]  /*6210*/  @!P3 LDS.128 R4, [R13] ;  /* 0x000000000d04b984 */ /* 0x000ea80000000c00 */
[----:B--2---:R-:W-:Y:S01]  /*6220*/  @!P3 STG.E.128 desc[UR42][R10.64+0x40], R4 ;  /* 0x000040040a00b986 */ /* 0x004fe2000c101d2a */
[----:B------:R-:W-:-:S13]  /*6230*/  ISETP.GE.AND P3, PT, R51, UR49, PT ;  /* 0x0000003133007c0c */ /* 0x000fda000bf66270 */
[----:B------:R-:W2:Y:S04]  /*6240*/  @!P3 LDS.128 R4, [R14+0x3000] ;  /* 0x003000000e04b984 */ /* 0x000ea80000000c00 */
        /* <DEDUP_REMOVED lines=10> */
[----:B------:R-:W-:-:S13]  /*62f0*/  ISETP.NE.AND P3, PT, R67, RZ, PT ;  /* 0x000000ff4300720c */ /* 0x000fda0003f65270 */
[----:B------:R-:W2:Y:S04]  /*6300*/  @P3 LDS.128 R4, [R14+0x9000] ;  /* 0x009000000e043984 */ /* 0x000ea80000000c00 */
[----:B--2---:R-:W-:Y:S01]  /*6310*/  @P3 STG.E.128 desc[UR42][R10.64+0x180], R4 ;  /* 0x000180040a003986 */ /* 0x004fe2000c101d2a */
[----:B------:R-:W-:-:S13]  /*6320*/  ISETP.NE.AND P3, PT, R66, RZ, PT ;  /* 0x000000ff4200720c */ /* 0x000fda0003f65270 */
[----:B------:R-:W2:Y:S04]  /*6330*/  @P3 LDS.128 R4, [R13+0x9000] ;  /* 0x009000000d043984 */ /* 0x000ea80000000c00 */
[----:B--2---:R2:W-:Y:S02]  /*6340*/  @P3 STG.E.128 desc[UR42][R10.64+0x1c0], R4 ;  /* 0x0001c0040a003986 */ /* 0x0045e4000c101d2a */
.L_x_12696:
[----:B------:R-:W-:Y:S05]  /*6350*/  BSYNC B0 ;  /* 0x0000000000007941 */ /* 0x000fea0003800000 */
.L_x_12695:
[----:B------:R-:W-:Y:S01]  /*6360*/  ISETP.GE.AND P3, PT, R156, R72, PT ;  /* 0x000000489c00720c */ /* 0x000fe20003f66270 */
[----:B------:R-:W-:-:S12]  /*6370*/  BSSY B0, `(.L_x_12697) ;  /* 0x0000024000007945 */ /* 0x000fd80003800000 */
[----:B------:R-:W-:Y:S05]  /*6380*/  @P3 BRA `(.L_x_12698) ;  /* 0x0000000000883947 */ /* 0x000fea0003800000 */
[----:B--2---:R-:W-:Y:S01]  /*6390*/  IADD3 R7, P3, R8, 0x40, RZ ;  /* 0x0000004008077810 */ /* 0x004fe20007f7e0ff */
[----:B------:R-:W-:Y:S02]  /*63a0*/  IMAD.MOV.U32 R4, RZ, RZ, R40 ;  /* 0x000000ffff047224 */ /* 0x000fe400078e0028 */
        /* <DEDUP_REMOVED lines=31> */
[----:B--2---:R3:W-:Y:S02]  /*65a0*/  @P3 STG.E.128 desc[UR42][R8.64+0x1c0], R4 ;  /* 0x0001c00408003986 */ /* 0x0047e4000c101d2a */
.L_x_12698:
[----:B------:R-:W-:Y:S05]  /*65b0*/  BSYNC B0 ;  /* 0x0000000000007941 */ /* 0x000fea0003800000 */
.L_x_12697:
[----:B------:R-:W-:Y:S01]  /*65c0*/  @!PT LDS RZ, [RZ] ;  /* 0x00000000fffff984 */ /* 0x000fe20000000800 */
[----:B------:R-:W-:Y:S01]  /*65d0*/  @!PT LDS RZ, [RZ] ;  /* 0x00000000fffff984 */ /* 0x000fe20000000800 */
[----:B------:R-:W-:Y:S01]  /*65e0*/  @!PT LDS RZ, [RZ] ;  /* 0x00000000fffff984 */ /* 0x000fe20000000800 */
[----:B------:R-:W-:Y:S01]  /*65f0*/  @!PT LDS RZ, [RZ] ;  /* 0x00000000fffff984 */ /* 0x000fe20000000800 */
[----:B------:R4:W-:Y:S06]  /*6600*/  MEMBAR.ALL.CTA ;  /* 0x0000000000007992 */ /* 0x0009ec0000008000 */
[----:B----4-:R-:W4:Y:S02]  /*6610*/  FENCE.VIEW.ASYNC.S ;  /* 0x00000000000073c6 */ /* 0x010f240000000000 */
[----:B----4-:R4:W-:Y:S01]  /*6620*/  BAR.SYNC.DEFER_BLOCKING R12, 0x80 ;  /* 0x0002000c0000751d */ /* 0x0109e20000010000 */
[----:B------:R-:W-:Y:S01]  /*6630*/  ISETP.NE.AND P5, PT, R69, RZ, PT ;  /* 0x000000ff4500720c */ /* 0x000fe20003fa5270 */
[----:B------:R-:W-:-:S02]  /*6640*/  VIADD R23, R23, 0x1 ;  /* 0x0000000117177836 */ /* 0x000fc40000000000 */
[----:B01----:R-:W-:-:S03]  /*6650*/  @!P4 VIADD R68, R68, 0x324c0 ;  /* 0x000324c04444c836 */ /* 0x003fc60000000000 */
[C---:B------:R-:W-:Y:S02]  /*6660*/  ISETP.NE.AND P3, PT, R23.reuse, 0x2, PT ;  /* 0x000000021700780c */ /* 0x040fe40003f65270 */
[----:B------:R-:W-:Y:S02]  /*6670*/  @!P4 PRMT R68, RZ, 0x654, R68 ;  /* 0x00000654ff44c816 */ /* 0x000fe40000000044 */
[----:B--23--:R-:W-:Y:S02]  /*6680*/  SEL R5, RZ, 0x1, P3 ;  /* 0x00000001ff057807 */ /* 0x00cfe40001800000 */
[----:B------:R-:W-:Y:S02]  /*6690*/  SEL R23, R23, RZ, P3 ;  /* 0x000000ff17177207 */ /* 0x000fe40001800000 */
[----:B------:R-:W-:Y:S01]  /*66a0*/  LOP3.LUT R158, R158, R5, RZ, 0x3c, !PT ;  /* 0x000000059e9e7212 */ /* 0x000fe200078e3cff */
[----:B------:R4:W-:Y:S01]  /*66b0*/  @!P4 SYNCS.ARRIVE.TRANS64.RED.A1T0 RZ, [R68+URZ], RZ ;  /* 0x000000ff44ffc9a7 */ /* 0x0009e2000810043f */
[----:B------:R-:W-:Y:S05]  /*66c0*/  @P5 BRA `(.L_x_12699) ;  /* 0xffffffc800005947 */ /* 0x000fea000383ffff */
[----:B------:R-:W0:Y:S01]  /*66d0*/  S2R R4, SR_TID.X ;  /* 0x0000000000047919 */ /* 0x000e220000002100 */
[----:B------:R-:W-:Y:S02]  /*66e0*/  PLOP3.LUT P0, PT, PT, PT, PT, 0x8, 0x0 ;  /* 0x000000000000781c */ /* 0x000fe40003f0e170 */
[----:B0-----:R-:W-:-:S04]  /*66f0*/  SHF.R.U32.HI R4, RZ, 0x7, R4 ;  /* 0x00000007ff047819 */ /* 0x001fc80000011604 */
[----:B------:R-:W-:-:S13]  /*6700*/  ISETP.NE.AND P5, PT, R4, 0x1, PT ;  /* 0x000000010400780c */ /* 0x000fda0003fa5270 */
[----:B------:R-:W-:Y:S06]  /*6710*/  @!P5 BAR.ARV 0x9, 0x100 ;  /* 0x024400000000db1d */ /* 0x000fec0000002000 */
.L_x_12643:
[----:B------:R-:W0:Y:S01]  /*6720*/  S2R R0, SR_TID.X ;  /* 0x0000000000007919 */ /* 0x000e220000002100 */
[----:B------:R-:W1:Y:S01]  /*6730*/  LDC R19, c[0x0][0x448] ;  /* 0x00011200ff137b82 */ /* 0x000e620000000800 */
[----:B----4-:R-:W-:Y:S01]  /*6740*/  IMAD.MOV.U32 R12, RZ, RZ, 0x3000 ;  /* 0x00003000ff0c7424 */ /* 0x010fe200078e00ff */
[----:B------:R-:W2:Y:S01]  /*6750*/  S2R R3, SR_SWINHI ;  /* 0x0000000000037919 */ /* 0x000ea20000002f00 */
[----:B------:R-:W-:Y:S02]  /*6760*/  IMAD.U32 R13, RZ, RZ, UR38 ;  /* 0x00000026ff0d7e24 */ /* 0x000fe4000f8e00ff */
[----:B------:R-:W-:Y:S01]  /*6770*/  IMAD.MOV.U32 R14, RZ, RZ, 0x1 ;  /* 0x00000001ff0e7424 */ /* 0x000fe200078e00ff */
[----:B------:R-:W-:Y:S01]  /*6780*/  STL [R1+0x70], R89 ;  /* 0x0000705901007387 */ /* 0x000fe20000100800 */
[----:B------:R-:W-:Y:S01]  /*6790*/  IMAD.MOV.U32 R15, RZ, RZ, RZ ;  /* 0x000000ffff0f7224 */ /* 0x000fe200078e00ff */
[----:B------:R-:W3:Y:S01]  /*67a0*/  LDC R18, c[0x0][0xa80] ;  /* 0x0002a000ff127b82 */ /* 0x000ee20000000800 */
[----:B------:R-:W-:Y:S01]  /*67b0*/  IMAD.MOV.U32 R5, RZ, RZ, 0x100 ;  /* 0x00000100ff057424 */ /* 0x000fe200078e00ff */
[----:B------:R4:W-:Y:S01]  /*67c0*/  STL.64 [R1+0x18], R12 ;  /* 0x0000180c01007387 */ /* 0x0009e20000100a00 */
[----:B------:R-:W-:-:S02]  /*67d0*/  IMAD.MOV.U32 R6, RZ, RZ, 0x1 ;  /* 0x00000001ff067424 */ /* 0x000fc400078e00ff */
[----:B------:R-:W-:Y:S01]  /*67e0*/  IMAD.MOV.U32 R7, RZ, RZ, RZ ;  /* 0x000000ffff077224 */ /* 0x000fe200078e00ff */
[----:B------:R1:W-:Y:S01]  /*67f0*/  STL.64 [R1+0x60], R14 ;  /* 0x0000600e01007387 */ /* 0x0003e20000100a00 */
[----:B------:R-:W-:Y:S02]  /*6800*/  IMAD.MOV.U32 R8, RZ, RZ, 0xc000 ;  /* 0x0000c000ff087424 */ /* 0x000fe400078e00ff */
[----:B------:R-:W-:Y:S01]  /*6810*/  IMAD.U32 R9, RZ, RZ, UR38 ;  /* 0x00000026ff097e24 */ /* 0x000fe2000f8e00ff */
[----:B------:R-:W-:Y:S01]  /*6820*/  STL.128 [R1+0x230], RZ ;  /* 0x000230ff01007387 */ /* 0x000fe20000100c00 */
[----:B------:R-:W-:Y:S02]  /*6830*/  IMAD.MOV.U32 R11, RZ, RZ, 0x100 ;  /* 0x00000100ff0b7424 */ /* 0x000fe400078e00ff */
[----:B------:R-:W-:Y:S01]  /*6840*/  IMAD.U32 R34, RZ, RZ, UR37 ;  /* 0x00000025ff227e24 */ /* 0x000fe2000f8e00ff */
[----:B------:R-:W-:Y:S01]  /*6850*/  STL.128 [R1+0x240], RZ ;  /* 0x000240ff01007387 */ /* 0x000fe20000100c00 */
[----:B------:R-:W-:-:S03]  /*6860*/  IMAD.U32 R72, RZ, RZ, UR37 ;  /* 0x00000025ff487e24 */ /* 0x000fc6000f8e00ff */
[----:B------:R-:W-:Y:S02]  /*6870*/  STL.128 [R1+0x260], RZ ;  /* 0x000260ff01007387 */ /* 0x000fe40000100c00 */
[----:B------:R-:W-:Y:S02]  /*6880*/  IADD3 R72, P5, R72, 0x70, RZ ;  /* 0x0000007048487810 */ /* 0x000fe40007fbe0ff */
[----:B0-----:R-:W-:Y:S01]  /*6890*/  LOP3.LUT R0, R0, 0x7f, RZ, 0xc0, !PT ;  /* 0x0000007f00007812 */ /* 0x001fe200078ec0ff */
[----:B------:R-:W-:Y:S03]  /*68a0*/  STL.128 [R1+0x270], RZ ;  /* 0x000270ff01007387 */ /* 0x000fe60000100c00 */
[----:B------:R-:W-:Y:S01]  /*68b0*/  ISETP.NE.AND P1, PT, R0, RZ, PT ;  /* 0x000000ff0000720c */ /* 0x000fe20003f25270 */
[----:B------:R-:W-:Y:S01]  /*68c0*/  STL.128 [R1+0x280], RZ ;  /* 0x000280ff01007387 */ /* 0x000fe20000100c00 */
[----:B------:R-:W-:-:S02]  /*68d0*/  MOV R26, R2 ;  /* 0x00000002001a7202 */ /* 0x000fc40000000f00 */
[----:B--2---:R-:W-:Y:S02]  /*68e0*/  MOV R27, R3 ;  /* 0x00000003001b7202 */ /* 0x004fe40000000f00 */
[----:B------:R-:W-:Y:S01]  /*68f0*/  SEL R4, RZ, 0x1, P1 ;  /* 0x00000001ff047807 */ /* 0x000fe20000800000 */
[----:B------:R-:W-:Y:S01]  /*6900*/  STL.128 [R1+0x290], RZ ;  /* 0x000290ff01007387 */ /* 0x000fe20000100c00 */
[C---:B----4-:R-:W-:Y:S02]  /*6910*/  IADD3 R12, P1, R26.reuse, 0x32430, RZ ;  /* 0x000324301a0c7810 */ /* 0x050fe40007f3e0ff */
[C---:B------:R-:W-:Y:S01]  /*6920*/  IADD3 R0, P3, R26.reuse, 0x32450, RZ ;  /* 0x000324501a007810 */ /* 0x040fe20007f7e0ff */
[----:B------:R0:W-:Y:S01]  /*6930*/  STL.128 [R1+0x20], R4 ;  /* 0x0000200401007387 */ /* 0x0001e20000100c00 */
[C---:B------:R-:W-:Y:S01]  /*6940*/  IADD3 R3, P4, R26.reuse, 0x32460, RZ ;  /* 0x000324601a037810 */ /* 0x040fe20007f9e0ff */
[----:B------:R-:W-:Y:S01]  /*6950*/  IMAD.X R13, RZ, RZ, R27, P1 ;  /* 0x000000ffff0d7224 */ /* 0x000fe200008e061b */
[----:B-1----:R-:W-:Y:S01]  /*6960*/  ISETP.NE.AND P1, PT, R19, 0x1, PT ;  /* 0x000000011300780c */ /* 0x002fe20003f25270 */
[----:B------:R-:W-:Y:S01]  /*6970*/  IMAD.MOV.U32 R10, RZ, RZ, R4 ;  /* 0x000000ffff0a7224 */ /* 0x000fe200078e0004 */
[----:B------:R-:W-:Y:S01]  /*6980*/  IADD3 R14, P2, R26, 0x32440, RZ ;  /* 0x000324401a0e7810 */ /* 0x000fe20007f5e0ff */
[----:B------:R-:W-:Y:S01]  /*6990*/  STL.128 [R1+0x2a0], RZ ;  /* 0x0002a0ff01007387 */ /* 0x000fe20000100c00 */
[----:B------:R-:W-:-:S03]  /*69a0*/  IMAD.U32 R19, RZ, RZ, UR37 ;  /* 0x00000025ff137e24 */ /* 0x000fc6000f8e00ff */
[----:B------:R-:W-:Y:S01]  /*69b0*/  IMAD.X R15, RZ, RZ, R27, P2 ;  /* 0x000000ffff0f7224 */ /* 0x000fe200010e061b */
[----:B------:R-:W-:Y:S01]  /*69c0*/  STL.128 [R1+0x50], R8 ;  /* 0x0000500801007387 */ /* 0x000fe20000100c00 */
[----:B------:R-:W-:-:S03]  /*69d0*/  IADD3 R19, P2, R19, 0x230, RZ ;  /* 0x0000023013137810 */ /* 0x000fc60007f5e0ff */
[----:B------:R-:W-:Y:S01]  /*69e0*/  STL.64 [R1+0x8], R12 ;  /* 0x0000080c01007387 */ /* 0x000fe20000100a00 */
[--C-:B0-----:R-:W-:Y:S02]  /*69f0*/  IMAD.X R5, RZ, RZ, R27.reuse, P3 ;  /* 0x000000ffff057224 */ /* 0x101fe400018e061b */
[----:B------:R-:W-:Y:S01]  /*6a00*/  IMAD.X R7, RZ, RZ, R27, P4 ;  /* 0x000000ffff077224 */ /* 0x000fe200020e061b */
[----:B------:R-:W-:Y:S01]  /*6a10*/  STL.64 [R1+0x10], R14 ;  /* 0x0000100e01007387 */ /* 0x000fe20000100a00 */
[----:B------:R-:W-:Y:S01]  /*6a20*/  IMAD.MOV.U32 R4, RZ, RZ, R0 ;  /* 0x000000ffff047224 */ /* 0x000fe200078e0000 */
[----:B------:R-:W-:Y:S01]  /*6a30*/  IADD3 R34, P4, R34, 0x38, RZ ;  /* 0x0000003822227810 */ /* 0x000fe20007f9e0ff */
[----:B------:R-:W-:Y:S01]  /*6a40*/  IMAD.MOV.U32 R6, RZ, RZ, R3 ;  /* 0x000000ffff067224 */ /* 0x000fe200078e0003 */
[----:B------:R-:W-:Y:S01]  /*6a50*/  STL.64 [R1+0x30], R14 ;  /* 0x0000300e01007387 */ /* 0x000fe20000100a00 */
[----:B------:R-:W0:Y:S01]  /*6a60*/  @P1 LDC R3, c[0x0][0x44c] ;  /* 0x00011300ff031b82 */ /* 0x000e220000000800 */
[----:B------:R-:W-:-:S02]  /*6a70*/  VIADD R0, R194, 0x7f ;  /* 0x0000007fc2007836 */ /* 0x000fc40000000000 */
[----:B------:R-:W-:Y:S04]  /*6a80*/  STL.128 [R1+0x40], R4 ;  /* 0x0000400401007387 */ /* 0x000fe80000100c00 */
[----:B------:R1:W-:Y:S04]  /*6a90*/  STL.64 [R1+0x68], R6 ;  /* 0x0000680601007387 */ /* 0x0003e80000100a00 */
[----:B------:R-:W-:Y:S04]  /*6aa0*/  STL.128 [R1+0x2b0], RZ ;  /* 0x0002b0ff01007387 */ /* 0x000fe80000100c00 */
[----:B------:R-:W-:Y:S01]  /*6ab0*/  STL.128 [R1+0x2c0], RZ ;  /* 0x0002c0ff01007387 */ /* 0x000fe20000100c00 */
[----:B-1----:R-:W1:Y:S03]  /*6ac0*/  @P1 LDC R6, c[0x0][0x450] ;  /* 0x00011400ff061b82 */ /* 0x002e660000000800 */
[----:B------:R-:W-:Y:S04]  /*6ad0*/  STL.128 [R1+0x2d0], RZ ;  /* 0x0002d0ff01007387 */ /* 0x000fe80000100c00 */
[----:B------:R-:W-:Y:S01]  /*6ae0*/  STL.128 [R1+0x2e0], RZ ;  /* 0x0002e0ff01007387 */ /* 0x000fe20000100c00 */
[----:B0-----:R-:W-:Y:S01]  /*6af0*/  @P1 IMAD.HI.U32 R3, R0, R3, RZ ;  /* 0x0000000300031227 */ /* 0x001fe200078e00ff */
[----:B------:R-:W0:Y:S02]  /*6b00*/  LDC.64 R4, c[0x0][0xad8] ;  /* 0x0002b600ff047b82 */ /* 0x000e240000000a00 */
[----:B------:R-:W-:Y:S04]  /*6b10*/  STL.128 [R1+0x2f0], RZ ;  /* 0x0002f0ff01007387 */ /* 0x000fe80000100c00 */
[----:B------:R-:W-:Y:S04]  /*6b20*/  STL.128 [R1+0x300], RZ ;  /* 0x000300ff01007387 */ /* 0x000fe80000100c00 */
[----:B------:R-:W-:Y:S04]  /*6b30*/  STL.128 [R1+0x310], RZ ;  /* 0x000310ff01007387 */ /* 0x000fe80000100c00 */
[----:B------:R-:W-:Y:S01]  /*6b40*/  STL.128 [R1+0x320], RZ ;  /* 0x000320ff01007387 */ /* 0x000fe20000100c00 */
[----:B-1----:R-:W-:-:S03]  /*6b50*/  @P1 SHF.R.U32.HI R0, RZ, R6, R3 ;  /* 0x00000006ff001219 */ /* 0x002fc60000011603 */
[----:B------:R-:W-:Y:S04]  /*6b60*/  STL.128 [R1+0x330], RZ ;  /* 0x000330ff01007387 */ /* 0x000fe80000100c00 */
[----:B------:R-:W-:Y:S01]  /*6b70*/  STL.128 [R1+0x340], RZ ;  /* 0x000340ff01007387 */ /* 0x000fe20000100c00 */
[----:B0-----:R-:W-:-:S03]  /*6b80*/  ISETP.GE.AND P6, PT, R5, 0x1, PT ;  /* 0x000000010500780c */ /* 0x001fc60003fc6270 */
        /* <DEDUP_REMOVED lines=18> */
[----:B------:R-:W-:Y:S04]  /*6cb0*/  STL.64 [R1+0x38], RZ ;  /* 0x000038ff01007387 */ /* 0x000fe80000100a00 */
[----:B---3--:R0:W-:Y:S02]  /*6cc0*/  STL [R1+0x250], R18 ;  /* 0x0002501201007387 */ /* 0x0081e40000100800 */
[----:B0-----:R-:W-:-:S05]  /*6cd0*/  IMAD.U32 R18, RZ, RZ, UR37 ;  /* 0x00000025ff127e24 */ /* 0x001fca000f8e00ff */
[----:B------:R-:W-:Y:S01]  /*6ce0*/  IADD3 R18, P3, R18, 0x260, RZ ;  /* 0x0000026012127810 */ /* 0x000fe20007f7e0ff */
[----:B------:R-:W-:-:S12]  /*6cf0*/  @P0 BRA `(.L_x_12700) ;  /* 0x00000000000c0947 */ /* 0x000fd80003800000 */
[----:B------:R-:W0:Y:S01]  /*6d00*/  FENCE.VIEW.ASYNC.G ;  /* 0x00000000000073c6 */ /* 0x000e220000000100 */
[----:B------:R-:W-:Y:S05]  /*6d10*/  WARPSYNC.ALL ;  /* 0x0000000000007948 */ /* 0x000fea0003800000 */
[----:B0-----:R-:W-:Y:S06]  /*6d20*/  BAR.ARV 0xc, 0x180 ;  /* 0x0306000000007b1d */ /* 0x001fec0000002000 */
.L_x_12700:
[----:B------:R-:W-:Y:S02]  /*6d30*/  IMAD.IADD R3, R231, 0x1, R0 ;  /* 0x00000001e7037824 */ /* 0x000fe400078e0200 */
[----:B------:R-:W-:Y:S02]  /*6d40*/  IMAD.X R47, RZ, RZ, UR36, P2 ;  /* 0x00000024ff2f7e24 */ /* 0x000fe400090e06ff */
[----:B------:R-:W-:Y:S02]  /*6d50*/  IMAD.X R46, RZ, RZ, UR36, P3 ;  /* 0x00000024ff2e7e24 */ /* 0x000fe400098e06ff */
[----:B------:R-:W-:Y:S02]  /*6d60*/  IMAD.X R39, RZ, RZ, UR36, P4 ;  /* 0x00000024ff277e24 */ /* 0x000fe4000a0e06ff */
[----:B------:R-:W-:Y:S02]  /*6d70*/  IMAD.X R73, RZ, RZ, UR36, P5 ;  /* 0x00000024ff497e24 */ /* 0x000fe4000a8e06ff */
        /* <DEDUP_REMOVED lines=13> */
.L_x_12703:
[----:B------:R-:W-:-:S13]  /*6e50*/  ISETP.NE.AND P0, PT, R5, 0x1, PT ;  /* 0x000000010500780c */ /* 0x000fda0003f05270 */
[----:B------:R-:W0:Y:S02]  /*6e60*/  @P0 LDC.64 R6, c[0x0][0xae0] ;  /* 0x0002b800ff060b82 */ /* 0x000e240000000a00 */
[----:B0-----:R-:W-:-:S05]  /*6e70*/  @P0 IMAD.HI.U32 R6, R0, R6, RZ ;  /* 0x0000000600060227 */ /* 0x001fca00078e00ff */
[----:B------:R-:W-:-:S07]  /*6e80*/  @P0 SHF.R.U32.HI R0, RZ, R7, R6 ;  /* 0x00000007ff000219 */ /* 0x000fce0000011606 */
.L_x_12704:
[----:B------:R-:W-:Y:S05]  /*6e90*/  BSYNC B0 ;  /* 0x0000000000007941 */ /* 0x000fea0003800000 */
.L_x_12702:
[----:B------:R-:W-:-:S05]  /*6ea0*/  IMAD R3, R0, R5, R5 ;  /* 0x0000000500037224 */ /* 0x000fca00078e0205 */
[----:B------:R-:W-:-:S07]  /*6eb0*/  VIMNMX R4, R4, R3, PT ;  /* 0x0000000304047248 */ /* 0x000fce0003fe0100 */
.L_x_12701:
[----:B------:R-:W0:Y:S01]  /*6ec0*/  @P1 LDC R3, c[0x0][0x44c] ;  /* 0x00011300ff031b82 */ /* 0x000e220000000800 */
[----:B------:R-:W-:Y:S01]  /*6ed0*/  VIADD R4, R4, 0x5f ;  /* 0x0000005f04047836 */ /* 0x000fe20000000000 */
[----:B------:R-:W-:Y:S01]  /*6ee0*/  ULDC UR4, c[0x0][0xad4] ;  /* 0x0002b50000047ab9 */ /* 0x000fe20000000800 */
[----:B------:R-:W-:Y:S02]  /*6ef0*/  IMAD.MOV.U32 R0, RZ, RZ, R194 ;  /* 0x000000ffff007224 */ /* 0x000fe400078e00c2 */
[----:B------:R-:W-:-:S03]  /*6f00*/  IMAD.HI R4, R4, 0x2aaaaaab, RZ ;  /* 0x2aaaaaab04047827 */ /* 0x000fc600078e02ff */
[----:B------:R-:W1:Y:S01]  /*6f10*/  @P1 LDC R7, c[0x0][0x450] ;  /* 0x00011400ff071b82 */ /* 0x000e620000000800 */
        /* <DEDUP_REMOVED lines=18> */
.L_x_12707:
[----:B------:R-:W-:-:S13]  /*7040*/  ISETP.NE.AND P0, PT, R5, 0x1, PT ;  /* 0x000000010500780c */ /* 0x000fda0003f05270 */
[----:B------:R-:W0:Y:S02]  /*7050*/  @P0 LDC.64 R6, c[0x0][0xae0] ;  /* 0x0002b800ff060b82 */ /* 0x000e240000000a00 */
[----:B0-----:R-:W-:-:S05]  /*7060*/  @P0 IMAD.HI.U32 R6, R0, R6, RZ ;  /* 0x0000000600060227 */ /* 0x001fca00078e00ff */
[----:B------:R-:W-:-:S07]  /*7070*/  @P0 SHF.R.U32.HI R0, RZ, R7, R6 ;  /* 0x00000007ff000219 */ /* 0x000fce0000011606 */
.L_x_12708:
[----:B------:R-:W-:Y:S05]  /*7080*/  BSYNC B0 ;  /* 0x0000000000007941 */ /* 0x000fea0003800000 */
.L_x_12706:
[----:B------:R-:W-:-:S05]  /*7090*/  IMAD R0, R0, R5, RZ ;  /* 0x0000000500007224 */ /* 0x000fca00078e02ff */
[----:B------:R-:W-:-:S07]  /*70a0*/  VIMNMX R3, R3, R0, !PT ;  /* 0x0000000003037248 */ /* 0x000fce0007fe0100 */
.L_x_12705:
        /* <DEDUP_REMOVED lines=39> */
.L_x_12710:
[----:B------:R-:W-:Y:S05]  /*7320*/  BSYNC B0 ;  /* 0x0000000000007941 */ /* 0x000fea0003800000 */
.L_x_12709:
[----:B------:R-:W-:Y:S01]  /*7330*/  IMAD R189, R203, R204, R189 ;  /* 0x000000cccbbd7224 */ /* 0x000fe200078e02bd */
[----:B------:R-:W-:-:S04]  /*7340*/  PLOP3.LUT P0, PT, PT, PT, PT, 0x80, 0x0 ;  /* 0x000000000000781c */ /* 0x000fc80003f0f070 */
[----:B------:R-:W-:-:S04]  /*7350*/  VIADDMNMX R204, R189, R204, R45, PT ;  /* 0x000000ccbdcc7246 */ /* 0x000fc8000380012d */
[----:B------:R-:W-:-:S13]  /*7360*/  ISETP.GT.AND P1, PT, R204, R189, PT ;  /* 0x000000bdcc00720c */ /* 0x000fda0003f24270 */
[----:B------:R-:W-:Y:S05]  /*7370*/  @!P1 BRA `(.L_x_12711) ;  /* 0x0000025400789947 */ /* 0x000fea0003800000 */
[----:B------:R0:W-:Y:S01]  /*7380*/  STL.64 [R1+0x78], RZ ;  /* 0x000078ff01007387 */ /* 0x0001e20000100a00 */
[----:B------:R-:W-:Y:S01]  /*7390*/  IMAD.U32 R32, RZ, RZ, UR37 ;  /* 0x00000025ff207e24 */ /* 0x000fe2000f8e00ff */
[----:B------:R-:W-:Y:S01]  /*73a0*/  UMOV UR4, 0xffffffff ;  /* 0xffffffff00047882 */ /* 0x000fe20000000000 */
[----:B------:R-:W-:Y:S02]  /*73b0*/  IMAD.U32 R24, RZ, RZ, UR37 ;  /* 0x00000025ff187e24 */ /* 0x000fe4000f8e00ff */
[----:B------:R-:W-:Y:S01]  /*73c0*/  IMAD.U32 R38, RZ, RZ, UR37 ;  /* 0x00000025ff267e24 */ /* 0x000fe2000f8e00ff */
[----:B------:R-:W-:Y:S02]  /*73d0*/  IADD3 R32, P0, R32, 0xa8, RZ ;  /* 0x000000a820207810 */ /* 0x000fe40007f1e0ff */
[----:B------:R-:W-:Y:S02]  /*73e0*/  IADD3 R24, P1, R24, 0x78, RZ ;  /* 0x0000007818187810 */ /* 0x000fe40007f3e0ff */
[----:B------:R-:W-:Y:S01]  /*73f0*/  IADD3 R38, P2, R38, 0x80, RZ ;  /* 0x0000008026267810 */ /* 0x000fe20007f5e0ff */
[----:B------:R-:W-:-:S02]  /*7400*/  IMAD.X R33, RZ, RZ, UR36, P0 ;  /* 0x00000024ff217e24 */ /* 0x000fc400080e06ff */
[----:B------:R-:W-:Y:S02]  /*7410*/  IMAD.X R25, RZ, RZ, UR36, P1 ;  /* 0x00000024ff197e24 */ /* 0x000fe400088e06ff */
[----:B------:R-:W-:Y:S01]  /*7420*/  IMAD.X R53, RZ, RZ, UR36, P2 ;  /* 0x00000024ff357e24 */ /* 0x000fe200090e06ff */
[----:B0-----:R-:W-:Y:S07]  /*7430*/  BRA.DIV UR4, `(.L_x_12712) ;  /* 0x00000342041c7947 */ /* 0x001fee000b800000 */
[----:B------:R-:W2:Y:S04]  /*7440*/  LDL R0, [R1+0x518] ;  /* 0x0005180001007983 */ /* 0x000ea80000100800 */
[----:B--2---:R0:W1:Y:S02]  /*7450*/  SHFL.IDX PT, R14, R0, RZ, 0x1f ;  /* 0x00001fff000e7589 */ /* 0x00406400000e0000 */
.L_x_13056:
[----:B01----:R-:W-:Y:S01]  /*7460*/  LEA.HI R0, R14, R14, RZ, 0x1 ;  /* 0x0000000e0e007211 */ /* 0x003fe200078f08ff */
[C---:B------:R-:W-:Y:S01]  /*7470*/  VIADD R63, R2.reuse, 0x18400 ;  /* 0x00018400023f7836 */ /* 0x040fe20000000000 */
[----:B------:R-:W-:Y:S01]  /*7480*/  STL.128 [R1+0xb0], RZ ;  /* 0x0000b0ff01007387 */ /* 0x000fe20000100c00 */
[----:B------:R-:W-:Y:S01]  /*7490*/  VIADD R10, R2, 0x400 ;  /* 0x00000400020a7836 */ /* 0x000fe20000000000 */
[----:B------:R-:W-:Y:S01]  /*74a0*/  LOP3.LUT R3, R0, 0x7fffe, RZ, 0xc0, !PT ;  /* 0x0007fffe00037812 */ /* 0x000fe200078ec0ff */
[----:B------:R-:W-:Y:S01]  /*74b0*/  IMAD.MOV.U32 R4, RZ, RZ, 0x1 ;  /* 0x00000001ff047424 */ /* 0x000fe200078e00ff */
[----:B------:R-:W-:Y:S01]  /*74c0*/  STL.128 [R1+0xc0], RZ ;  /* 0x0000c0ff01007387 */ /* 0x000fe20000100c00 */
[----:B------:R-:W-:Y:S01]  /*74d0*/  IMAD.MOV.U32 R5, RZ, RZ, RZ ;  /* 0x000000ffff057224 */ /* 0x000fe200078e00ff */
[----:B------:R-:W-:Y:S01]  /*74e0*/  SHF.R.U32.HI R10, RZ, 0x4, R10 ;  /* 0x00000004ff0a7819 */ /* 0x000fe2000001160a */
[----:B------:R-:W-:Y:S01]  /*74f0*/  IMAD.IADD R0, R14, 0x1, -R3 ;  /* 0x000000010e007824 */ /* 0x000fe200078e0a03 */
[----:B------:R-:W-:Y:S01]  /*7500*/  STL.128 [R1+0xd0], RZ ;  /* 0x0000d0ff01007387 */ /* 0x000fe20000100c00 */
[----:B------:R-:W-:Y:S01]  /*7510*/  VIADD R3, R2, 0x1c400 ;  /* 0x0001c40002037836 */ /* 0x000fe20000000000 */
[----:B------:R-:W-:Y:S01]  /*7520*/  LOP3.LUT R10, R10, 0x3fff, RZ, 0xc0, !PT ;  /* 0x00003fff0a0a7812 */ /* 0x000fe200078ec0ff */
[----:B------:R-:W-:Y:S01]  /*7530*/  IMAD R0, R0, 0x2000, R63 ;  /* 0x0000200000007824 */ /* 0x000fe200078e023f */
[----:B------:R-:W-:Y:S01]  /*7540*/  STL.128 [R1+0xe0], RZ ;  /* 0x0000e0ff01007387 */ /* 0x000fe20000100c00 */
[----:B------:R-:W-:Y:S01]  /*7550*/  IMAD.MOV.U32 R6, RZ, RZ, 0x1 ;  /* 0x00000001ff067424 */ /* 0x000fe200078e00ff */
[----:B------:R-:W-:Y:S01]  /*7560*/  SHF.R.U32.HI R3, RZ, 0x4, R3 ;  /* 0x00000004ff037819 */ /* 0x000fe20000011603 */
[----:B------:R-:W-:Y:S01]  /*7570*/  VIADD R11, R0, 0xa000 ;  /* 0x0000a000000b7836 */ /* 0x000fe20000000000 */
[----:B------:R-:W-:Y:S01]  /*7580*/  SHF.R.U32.HI R0, RZ, 0x4, R0 ;  /* 0x00000004ff007819 */ /* 0x000fe20000011600 */
[----:B------:R-:W-:Y:S01]  /*7590*/  IMAD.MOV.U32 R7, RZ, RZ, RZ ;  /* 0x000000ffff077224 */ /* 0x000fe200078e00ff */
[----:B------:R-:W-:Y:S01]  /*75a0*/  LOP3.LUT R3, R3, 0x3fff, RZ, 0xc0, !PT ;  /* 0x00003fff03037812 */ /* 0x000fe200078ec0ff */
[----:B------:R-:W-:Y:S01]  /*75b0*/  IMAD.MOV.U32 R8, RZ, RZ, 0x1 ;  /* 0x00000001ff087424 */ /* 0x000fe200078e00ff */
[----:B------:R-:W-:Y:S01]  /*75c0*/  SHF.R.U32.HI R11, RZ, 0x4, R11 ;  /* 0x00000004ff0b7819 */ /* 0x000fe2000001160b */
[----:B------:R-:W-:Y:S01]  /*75d0*/  IMAD.MOV.U32 R9, RZ, RZ, RZ ;  /* 0x000000ffff097224 */ /* 0x000fe200078e00ff */
[----:B------:R-:W-:Y:S01]  /*75e0*/  LOP3.LUT R3, R3, 0x10000, RZ, 0xfc, !PT ;  /* 0x0001000003037812 */ /* 0x000fe200078efcff */
[----:B------:R0:W-:Y:S01]  /*75f0*/  STL.128 [R1+0x80], R4 ;  /* 0x0000800401007387 */ /* 0x0001e20000100c00 */
[----:B------:R-:W-:Y:S01]  /*7600*/  LOP3.LUT R11, R11, 0x3fff, RZ, 0xc0, !PT ;  /* 0x00003fff0b0b7812 */ /* 0x000fe200078ec0ff */
[----:B------:R-:W-:Y:S01]  /*7610*/  IMAD.U32 R40, RZ, RZ, UR37 ;  /* 0x00000025ff287e24 */ /* 0x000fe2000f8e00ff */
[----:B------:R-:W-:Y:S01]  /*7620*/  LOP3.LUT R0, R0, 0x3fff, RZ, 0xc0, !PT ;  /* 0x00003fff00007812 */ /* 0x000fe200078ec0ff */
[----:B------:R1:W-:Y:S01]  /*7630*/  STL.64 [R1+0x90], R8 ;  /* 0x0000900801007387 */ /* 0x0003e20000100a00 */
[----:B------:R-:W-:Y:S01]  /*7640*/  LOP3.LUT R11, R11, 0x10000, RZ, 0xfc, !PT ;  /* 0x000100000b0b7812 */ /* 0x000fe200078efcff */
[----:B------:R-:W-:Y:S01]  /*7650*/  IMAD.U32 R37, RZ, RZ, UR37 ;  /* 0x00000025ff257e24 */ /* 0x000fe2000f8e00ff */
[----:B------:R-:W-:Y:S01]  /*7660*/  IADD3 R40, P5, R40, 0x90, RZ ;  /* 0x0000009028287810 */ /* 0x000fe20007fbe0ff */
[----:B------:R-:W-:Y:S01]  /*7670*/  STL.128 [R1+0xf0], RZ ;  /* 0x0000f0ff01007387 */ /* 0x000fe20000100c00 */
[----:B------:R-:W-:Y:S01]  /*7680*/  IMAD.U32 R35, RZ, RZ, UR37 ;  /* 0x00000025ff237e24 */ /* 0x000fe2000f8e00ff */
[----:B------:R-:W-:Y:S01]  /*7690*/  BSSY B6, `(.L_x_12713) ;  /* 0x0000031000067945 */ /* 0x000fe20003800000 */
[----:B------:R-:W-:Y:S01]  /*76a0*/  IADD3 R37, P0, R37, 0x88, RZ ;  /* 0x0000008825257810 */ /* 0x000fe20007f1e0ff */
[----:B------:R-:W-:Y:S01]  /*76b0*/  STL.128 [R1+0x100], RZ ;  /* 0x000100ff01007387 */ /* 0x000fe20000100c00 */
[----:B------:R-:W-:Y:S01]  /*76c0*/  IMAD.X R56, RZ, RZ, UR36, P5 ;  /* 0x00000024ff387e24 */ /* 0x000fe2000a8e06ff */
[----:B------:R-:W-:Y:S01]  /*76d0*/  LOP3.LUT P5, RZ, R63, 0x1bf, RZ, 0xc0, !PT ;  /* 0x000001bf3fff7812 */ /* 0x000fe200078ac0ff */
[----:B------:R-:W-:Y:S01]  /*76e0*/  IMAD.U32 R58, RZ, RZ, UR37 ;  /* 0x00000025ff3a7e24 */ /* 0x000fe2000f8e00ff */
[C---:B0-----:R-:W-:Y:S01]  /*76f0*/  LOP3.LUT R6, R10.reuse, 0x3000000, RZ, 0xfc, !PT ;  /* 0x030000000a067812 */ /* 0x041fe200078efcff */
[----:B------:R-:W-:Y:S01]  /*7700*/  IMAD.MOV.U32 R4, RZ, RZ, R3 ;  /* 0x000000ffff047224 */ /* 0x000fe200078e0003 */
[----:B------:R-:W-:Y:S01]  /*7710*/  LOP3.LUT R10, R10, 0x10000, RZ, 0xfc, !PT ;  /* 0x000100000a0a7812 */ /* 0x000fe200078efcff */
[----:B------:R-:W-:Y:S01]  /*7720*/  IMAD.MOV.U32 R5, RZ, RZ, 0x40000040 ;  /* 0x40000040ff057424 */ /* 0x000fe200078e00ff */
[----:B-1----:R-:W-:Y:S01]  /*7730*/  LOP3.LUT R8, R0, 0x10000, RZ, 0xfc, !PT ;  /* 0x0001000000087812 */ /* 0x002fe200078efcff */
[----:B------:R-:W-:Y:S01]  /*7740*/  IMAD.MOV.U32 R7, RZ, RZ, 0x40000040 ;  /* 0x40000040ff077424 */ /* 0x000fe200078e00ff */
[----:B------:R-:W-:Y:S01]  /*7750*/  IADD3 R35, P4, R35, 0x98, RZ ;  /* 0x0000009823237810 */ /* 0x000fe20007f9e0ff */
[----:B------:R-:W-:Y:S01]  /*7760*/  IMAD.MOV.U32 R9, RZ, RZ, 0x40000040 ;  /* 0x40000040ff097424 */ /* 0x000fe200078e00ff */
[----:B------:R-:W-:Y:S01]  /*7770*/  IADD3 R58, P3, R58, 0xa0, RZ ;  /* 0x000000a03a3a7810 */ /* 0x000fe20007f7e0ff */
[----:B------:R-:W-:Y:S01]  /*7780*/  IMAD.U32 R49, RZ, RZ, UR37 ;  /* 0x00000025ff317e24 */ /* 0x000fe2000f8e00ff */
[----:B------:R0:W-:Y:S01]  /*7790*/  STL.128 [R1+0xa0], R4 ;  /* 0x0000a00401007387 */ /* 0x0001e20000100c00 */
[----:B------:R-:W-:-:S02]  /*77a0*/  IMAD.U32 R54, RZ, RZ, UR37 ;  /* 0x00000025ff367e24 */ /* 0x000fc4000f8e00ff */
[----:B------:R-:W-:Y:S01]  /*77b0*/  IMAD.U32 R45, RZ, RZ, UR37 ;  /* 0x00000025ff2d7e24 */ /* 0x000fe2000f8e00ff */
[----:B------:R1:W-:Y:S01]  /*77c0*/  STL.64 [R1+0x98], R8 ;  /* 0x0000980801007387 */ /* 0x0003e20000100a00 */
[----:B------:R-:W-:Y:S01]  /*77d0*/  IMAD.X R52, RZ, RZ, UR36, P0 ;  /* 0x00000024ff347e24 */ /* 0x000fe200080e06ff */
[----:B------:R-:W-:Y:S01]  /*77e0*/  IADD3 R49, P2, R49, 0xb0, RZ ;  /* 0x000000b031317810 */ /* 0x000fe20007f5e0ff */
[----:B------:R-:W-:Y:S01]  /*77f0*/  IMAD.X R48, RZ, RZ, UR36, P4 ;  /* 0x00000024ff307e24 */ /* 0x000fe2000a0e06ff */
[----:B------:R-:W-:Y:S01]  /*7800*/  IADD3 R54, P1, R54, 0x110, RZ ;  /* 0x0000011036367810 */ /* 0x000fe20007f3e0ff */
[----:B------:R-:W-:Y:S01]  /*7810*/  IMAD.X R57, RZ, RZ, UR36, P3 ;  /* 0x00000024ff397e24 */ /* 0x000fe200098e06ff */
[----:B------:R-:W-:Y:S01]  /*7820*/  IADD3 R45, P0, R45, 0x118, RZ ;  /* 0x000001182d2d7810 */ /* 0x000fe20007f1e0ff */
[----:B------:R-:W-:Y:S02]  /*7830*/  IMAD.X R50, RZ, RZ, UR36, P2 ;  /* 0x00000024ff327e24 */ /* 0x000fe400090e06ff */
[----:B------:R-:W-:-:S02]  /*7840*/  IMAD.X R55, RZ, RZ, UR36, P1 ;  /* 0x00000024ff377e24 */ /* 0x000fc400088e06ff */
[----:B------:R-:W-:Y:S02]  /*7850*/  IMAD.X R43, RZ, RZ, UR36, P0 ;  /* 0x00000024ff2b7e24 */ /* 0x000fe400080e06ff */
[----:B0-----:R-:W-:Y:S02]  /*7860*/  IMAD.MOV.U32 R6, RZ, RZ, R10 ;  /* 0x000000ffff067224 */ /* 0x001fe400078e000a */
[----:B------:R-:W-:-:S05]  /*7870*/  IMAD.MOV.U32 R4, RZ, RZ, R11 ;  /* 0x000000ffff047224 */ /* 0x000fca00078e000b */
[----:B------:R1:W-:Y:S01]  /*7880*/  STL.128 [R1+0x110], R4 ;  /* 0x0001100401007387 */ /* 0x0003e20000100c00 */
[----:B------:R-:W-:Y:S05]  /*7890*/  @!P5 BRA `(.L_x_12714) ;  /* 0x000000000040d947 */ /* 0x000fea0003800000 */
[----:B------:R-:W-:Y:S01]  /*78a0*/  MOV R14, 0x0 ;  /* 0x00000000000e7802 */ /* 0x000fe20000000f00 */
[----:B------:R-:W-:Y:S01]  /*78b0*/  ULDC.64 UR4, c[0x4][0x118] ;  /* 0x0100460000047ab9 */ /* 0x000fe20000000a00 */
[----:B------:R-:W-:Y:S01]  /*78c0*/  ULDC.64 UR6, c[0x4][0x120] ;  /* 0x0100480000067ab9 */ /* 0x000fe20000000a00 */
[----:B-1----:R-:W-:Y:S02]  /*78d0*/  IMAD.U32 R4, RZ, RZ, UR4 ;  /* 0x00000004ff047e24 */ /* 0x002fe4000f8e00ff */
        /* <DEDUP_REMOVED lines=12> */
.L_x_12714:
[----:B------:R-:W-:Y:S05]  /*79a0*/  BSYNC B6 ;  /* 0x0000000000067941 */ /* 0x000fea0003800000 */
.L_x_12713:
[----:B------:R-:W0:Y:S01]  /*79b0*/  S2R R36, SR_TID.X ;  /* 0x0000000000247919 */ /* 0x000e220000002100 */
[----:B------:R-:W2:Y:S01]  /*79c0*/  LDC.64 R10, c[0x0][0xad0] ;  /* 0x0002b400ff0a7b82 */ /* 0x000ea20000000a00 */
[----:B------:R-:W-:Y:S02]  /*79d0*/  UIADD3 UR5, UP0, UR37, 0x120, URZ ;  /* 0x0000012025057890 */ /* 0x000fe4000ff1e03f */
[----:B------:R-:W-:Y:S01]  /*79e0*/  IMAD.U32 R61, RZ, RZ, UR37 ;  /* 0x00000025ff3d7e24 */ /* 0x000fe2000f8e00ff */
[----:B------:R-:W-:Y:S01]  /*79f0*/  STL.64 [R1+0x130], R24 ;  /* 0x0001301801007387 */ /* 0x000fe20000100a00 */
[----:B------:R-:W-:Y:S01]  /*7a00*/  IMAD.U32 R41, RZ, RZ, UR37 ;  /* 0x00000025ff297e24 */ /* 0x000fe2000f8e00ff */
[----:B------:R-:W-:Y:S01]  /*7a10*/  UIADD3.X UR6, URZ, UR36, URZ, UP0, !UPT ;  /* 0x000000243f067290 */ /* 0x000fe200087fe43f */
[----:B------:R-:W-:Y:S01]  /*7a20*/  IMAD.U32 R42, RZ, RZ, UR37 ;  /* 0x00000025ff2a7e24 */ /* 0x000fe2000f8e00ff */
[----:B------:R-:W-:Y:S01]  /*7a30*/  UIADD3 UR4, UP0, UR37, 0x16c, URZ ;  /* 0x0000016c25047890 */ /* 0x000fe2000ff1e03f */
[----:B------:R-:W3:Y:S01]  /*7a40*/  LDC.64 R14, c[0x0][0xad8] ;  /* 0x0002b600ff0e7b82 */ /* 0x000ee20000000a00 */
[----:B-1----:R-:W-:Y:S01]  /*7a50*/  IMAD.U32 R8, RZ, RZ, UR5 ;  /* 0x00000005ff087e24 */ /* 0x002fe2000f8e00ff */
[----:B------:R-:W-:Y:S01]  /*7a60*/  STL.64 [R1+0x120], R196 ;  /* 0x000120c401007387 */ /* 0x000fe20000100a00 */
[----:B------:R-:W-:Y:S01]  /*7a70*/  IMAD.U32 R9, RZ, RZ, UR6 ;  /* 0x00000006ff097e24 */ /* 0x000fe2000f8e00ff */
[----:B------:R-:W-:Y:S01]  /*7a80*/  UIADD3.X UR5, URZ, UR36, URZ, UP0, !UPT ;  /* 0x000000243f057290 */ /* 0x000fe200087fe43f */
[----:B------:R-:W-:Y:S01]  /*7a90*/  IMAD.U32 R12, RZ, RZ, UR4 ;  /* 0x00000004ff0c7e24 */ /* 0x000fe2000f8e00ff */
[----:B------:R-:W-:Y:S01]  /*7aa0*/  STL.U8 [R1+0x138], RZ ;  /* 0x000138ff01007387 */ /* 0x000fe20000100000 */
[----:B------:R-:W-:Y:S01]  /*7ab0*/  ULDC UR4, c[0x0][0x3f4] ;  /* 0x0000fd0000047ab9 */ /* 0x000fe20000000800 */
[----:B------:R-:W1:Y:S01]  /*7ac0*/  LDC.64 R20, c[0x0][0xae0] ;  /* 0x0002b800ff147b82 */ /* 0x000e620000000a00 */
[----:B------:R-:W-:Y:S01]  /*7ad0*/  ISETP.LT.AND P0, PT, RZ, UR4, PT ;  /* 0x00000004ff007c0c */ /* 0x000fe2000bf01270 */
[----:B------:R4:W-:Y:S01]  /*7ae0*/  STL.64 [R1+0x128], R8 ;  /* 0x0001280801007387 */ /* 0x0009e20000100a00 */
[----:B------:R-:W-:Y:S01]  /*7af0*/  IMAD.U32 R13, RZ, RZ, UR5 ;  /* 0x00000005ff0d7e24 */ /* 0x000fe2000f8e00ff */
[----:B------:R-:W-:-:S02]  /*7b00*/  IADD3 R61, P2, R61, 0x138, RZ ;  /* 0x000001383d3d7810 */ /* 0x000fc40007f5e0ff */
[----:B------:R-:W-:Y:S02]  /*7b10*/  IADD3 R41, P3, R41, 0x128, RZ ;  /* 0x0000012829297810 */ /* 0x000fe40007f7e0ff */
[----:B------:R-:W1:Y:S01]  /*7b20*/  LDC R6, c[0x0][0x450] ;  /* 0x00011400ff067b82 */ /* 0x000e620000000800 */
[----:B--2---:R-:W-:Y:S01]  /*7b30*/  IMAD.MOV.U32 R30, RZ, RZ, R11 ;  /* 0x000000ffff1e7224 */ /* 0x004fe200078e000b */
[----:B------:R2:W-:Y:S01]  /*7b40*/  STL.64 [R1+0x170], R12 ;  /* 0x0001700c01007387 */ /* 0x0005e20000100a00 */
[----:B------:R-:W-:Y:S01]  /*7b50*/  IMAD.MOV.U32 R7, RZ, RZ, R10 ;  /* 0x000000ffff077224 */ /* 0x000fe200078e000a */
[----:B------:R-:W-:Y:S01]  /*7b60*/  IADD3 R42, P4, R42, 0x170, RZ ;  /* 0x000001702a2a7810 */ /* 0x000fe20007f9e0ff */
[----:B------:R-:W-:Y:S02]  /*7b70*/  IMAD.X R62, RZ, RZ, UR36, P2 ;  /* 0x00000024ff3e7e24 */ /* 0x000fe400090e06ff */
[----:B----4-:R-:W-:Y:S01]  /*7b80*/  IMAD.MOV.U32 R8, RZ, RZ, RZ ;  /* 0x000000ffff087224 */ /* 0x010fe200078e00ff */
[----:B------:R-:W4:Y:S01]  /*7b90*/  LDC.64 R4, c[0x0][0x448] ;  /* 0x00011200ff047b82 */ /* 0x000f220000000a00 */
[----:B---3--:R-:W-:-:S02]  /*7ba0*/  IMAD.MOV.U32 R31, RZ, RZ, R14 ;  /* 0x000000ffff1f7224 */ /* 0x008fc400078e000e */
[----:B------:R-:W-:Y:S02]  /*7bb0*/  IMAD.MOV.U32 R9, RZ, RZ, R15 ;  /* 0x000000ffff097224 */ /* 0x000fe400078e000f */
[----:B0-----:R-:W-:Y:S01]  /*7bc0*/  VIADD R0, R36, 0xffffff80 ;  /* 0xffffff8024007836 */ /* 0x001fe20000000000 */
[----:B------:R2:W-:Y:S01]  /*7bd0*/  STL.128 [R1+0x140], R28 ;  /* 0x0001401c01007387 */ /* 0x0005e20000100c00 */
[----:B------:R-:W-:Y:S02]  /*7be0*/  IMAD.U32 R36, RZ, RZ, UR37 ;  /* 0x00000025ff247e24 */ /* 0x000fe4000f8e00ff */
[----:B-1----:R-:W-:Y:S01]  /*7bf0*/  IMAD.MOV.U32 R10, RZ, RZ, R20 ;  /* 0x000000ffff0a7224 */ /* 0x002fe200078e0014 */
[----:B------:R2:W-:Y:S01]  /*7c00*/  STL [R1+0x480], R0 ;  /* 0x0004800001007387 */ /* 0x0005e20000100800 */
[----:B------:R-:W-:Y:S01]  /*7c10*/  IMAD.MOV.U32 R11, RZ, RZ, R21 ;  /* 0x000000ffff0b7224 */ /* 0x000fe200078e0015 */
[----:B------:R-:W-:Y:S01]  /*7c20*/  IADD3 R36, P1, R36, 0x13c, RZ ;  /* 0x0000013c24247810 */ /* 0x000fe20007f3e0ff */
[----:B------:R-:W-:Y:S01]  /*7c30*/  IMAD.X R59, RZ, RZ, UR36, P3 ;  /* 0x00000024ff3b7e24 */ /* 0x000fe200098e06ff */
[----:B------:R2:W-:Y:S01]  /*7c40*/  STL [R1+0x13c], R0 ;  /* 0x00013c0001007387 */ /* 0x0005e20000100800 */
[----:B------:R-:W-:-:S02]  /*7c50*/  IMAD.X R60, RZ, RZ, UR36, P4 ;  /* 0x00000024ff3c7e24 */ /* 0x000fc4000a0e06ff */
[----:B------:R-:W-:Y:S01]  /*7c60*/  IMAD.X R51, RZ, RZ, UR36, P1 ;  /* 0x00000024ff337e24 */ /* 0x000fe200088e06ff */
[----:B------:R2:W-:Y:S04]  /*7c70*/  STL.128 [R1+0x150], R8 ;  /* 0x0001500801007387 */ /* 0x0005e80000100c00 */
[----:B----4-:R2:W-:Y:S01]  /*7c80*/  STL.128 [R1+0x160], R4 ;  /* 0x0001600401007387 */ /* 0x0105e20000100c00 */
[----:B------:R-:W-:Y:S05]  /*7c90*/  @P0 BRA `(.L_x_12715) ;  /* 0x0000000000400947 */ /* 0x000fea0003800000 */
        /* <DEDUP_REMOVED lines=10> */
.L_x_12718:
[----:B-1----:R1:W2:Y:S02]  /*7d40*/  SYNCS.PHASECHK.TRANS64.TRYWAIT P0, [R2+URZ+0x32400], R3 ;  /* 0x03240003020075a7 */ /* 0x0022a4000800017f */
[----:B--2---:R-:W-:Y:S05]  /*7d50*/  @!P0 NANOSLEEP.SYNCS 0x989680 ;  /* 0x009896800000895d */ /* 0x004fea0003900000 */
[----:B------:R-:W2:Y:S02]  /*7d60*/  @!P0 SYNCS.PHASECHK.TRANS64 P0, [R2+URZ+0x32400], R3 ;  /* 0x03240003020085a7 */ /* 0x000ea4000800007f */
[----:B--2---:R-:W-:Y:S05]  /*7d70*/  @!P0 BRA `(.L_x_12718) ;  /* 0xfffffffc00f08947 */ /* 0x004fea000383ffff */
.L_x_12717:
[----:B------:R-:W-:Y:S05]  /*7d80*/  BSYNC B0 ;  /* 0x0000000000007941 */ /* 0x000fea0003800000 */
.L_x_12716:
[----:B------:R-:W-:Y:S05]  /*7d90*/  BRA `(.L_x_12719) ;  /* 0x0000002c00047947 */ /* 0x000fea0003800000 */
.L_x_12715:
[----:B------:R-:W-:Y:S01]  /*7da0*/  LOP3.LUT P0, RZ, R63, 0x3ff, RZ, 0xc0, !PT ;  /* 0x000003ff3fff7812 */ /* 0x000fe2000780c0ff */
[----:B------:R-:W-:Y:S01]  /*7db0*/  ULDC.64 UR4, c[0x0][0x3f8] ;  /* 0x0000fe0000047ab9 */ /* 0x000fe20000000a00 */
[----:B--2--5:R-:W-:Y:S01]  /*7dc0*/  SHF.R.S32.HI R5, RZ, 0x1f, R44 ;  /* 0x0000001fff057819 */ /* 0x024fe2000001142c */
        /* <DEDUP_REMOVED lines=27> */
.L_x_12721:
[----:B------:R-:W-:Y:S05]  /*7f80*/  BSYNC B6 ;  /* 0x0000000000067941 */ /* 0x000fea0003800000 */
.L_x_12720:
        /* <DEDUP_REMOVED lines=39> */
.L_x_13062:
        /* <DEDUP_REMOVED lines=31> */
.L_x_12726:
[----:B------:R-:W-:Y:S05]  /*83f0*/  BSYNC B1 ;  /* 0x0000000000017941 */ /* 0x000fea0003800000 */
.L_x_12725:
        /* <DEDUP_REMOVED lines=23> */
.L_x_13068:
        /* <DEDUP_REMOVED lines=21> */
[C---:B------:R-:W-:Y:S01]  /*86c0*/  @!P3 IMAD.SHL.U32 R9, R159.reuse, 0x2, RZ ;  /* 0x000000029f09b824 */ /* 0x040fe200078e00ff */
        /* <DEDUP_REMOVED lines=14> */
.L_x_12729:
[----:B------:R-:W-:Y:S05]  /*87b0*/  BSYNC B1 ;  /* 0x0000000000017941 */ /* 0x000fea0003800000 */
.L_x_12728:
[----:B------:R-:W1:Y:S01]  /*87c0*/  SYNCS.PHASECHK.TRANS64.TRYWAIT P0, [R2+URZ+0x32400], R63 ;  /* 0x0324003f020075a7 */ /* 0x000e62000800017f */
[----:B------:R-:W-:Y:S04]  /*87d0*/  BSSY B1, `(.L_x_12730) ;  /* 0x0000002000017945 */ /* 0x000fe80003800000 */
[----:B-1----:R-:W-:Y:S05]  /*87e0*/  @!P0 BRA `(.L_x_12731) ;  /* 0x00000330003c8947 */ /* 0x002fea0003800000 */
.L_x_13069:
[----:B------:R-:W-:Y:S05]  /*87f0*/  BSYNC B1 ;  /* 0x0000000000017941 */ /* 0x000fea0003800000 */
.L_x_12730:
[----:B0--3--:R-:W3:Y:S04]  /*8800*/  LDL R7, [R1+0x478] ;  /* 0x0004780001077983 */ /* 0x009ee80000100800 */
[----:B------:R-:W4:Y:S01]  /*8810*/  LDL R6, [R1+0x70] ;  /* 0x0000700001067983 */ /* 0x000f220000100800 */
[----:B-----5:R-:W-:Y:S01]  /*8820*/  IMAD.MOV.U32 R4, RZ, RZ, R21 ;  /* 0x000000ffff047224 */ /* 0x020fe200078e0015 */
[----:B------:R-:W-:Y:S01]  /*8830*/  BSSY B1, `(.L_x_12732) ;  /* 0x0000079000017945 */ /* 0x000fe20003800000 */
[----:B------:R-:W-:-:S05]  /*8840*/  IMAD.MOV.U32 R5, RZ, RZ, R8 ;  /* 0x000000ffff057224 */ /* 0x000fca00078e0008 */
[----:B------:R-:W-:Y:S01]  /*8850*/  PRMT R14, R5, 0x7610, R14 ;  /* 0x00007610050e7816 */ /* 0x000fe2000000000e */
[----:B------:R-:W-:Y:S02]  /*8860*/  IMAD.MOV.U32 R5, RZ, RZ, R12 ;  /* 0x000000ffff057224 */ /* 0x000fe400078e000c */
[C---:B---3--:R-:W-:Y:S01]  /*8870*/  IMAD.SHL.U32 R0, R7.reuse, 0x40, RZ ;  /* 0x0000004007007824 */ /* 0x048fe200078e00ff */
[----:B------:R-:W-:Y:S01]  /*8880*/  LOP3.LUT P1, RZ, R7, 0x4, RZ, 0xc0, !PT ;  /* 0x0000000407ff7812 */ /* 0x000fe2000782c0ff */
[----:B----4-:R-:W-:-:S03]  /*8890*/  IMAD R6, R6, -0x80, R69 ;  /* 0xffffff8006067824 */ /* 0x010fc600078e0245 */
[----:B--2---:R-:W-:-:S04]  /*88a0*/  LOP3.LUT R3, R0, 0x1c0, RZ, 0xc0, !PT ;  /* 0x000001c000037812 */ /* 0x004fc800078ec0ff */
[----:B------:R-:W-:Y:S02]  /*88b0*/  LOP3.LUT R0, R3, 0x18, R152, 0xf8, !PT ;  /* 0x0000001803007812 */ /* 0x000fe400078ef898 */
[----:B------:R-:W-:Y:S02]  /*88c0*/  SHF.R.U32.HI R3, RZ, 0x3, R3 ;  /* 0x00000003ff037819 */ /* 0x000fe40000011603 */
[----:B------:R-:W-:Y:S01]  /*88d0*/  VIMNMX R15, R6, 0x80, PT ;  /* 0x00000080060f7848 */ /* 0x000fe20003fe0100 */
[----:B------:R-:W-:Y:S01]  /*88e0*/  IMAD.MOV.U32 R6, RZ, RZ, R13 ;  /* 0x000000ffff067224 */ /* 0x000fe200078e000d */
[----:B------:R-:W-:Y:S01]  /*88f0*/  LOP3.LUT R3, R0, R3, RZ, 0x3c, !PT ;  /* 0x0000000300037212 */ /* 0x000fe200078e3cff */
[----:B------:R-:W-:Y:S01]  /*8900*/  IMAD.MOV.U32 R0, RZ, RZ, R20 ;  /* 0x000000ffff007224 */ /* 0x000fe200078e0014 */
[----:B------:R-:W-:-:S03]  /*8910*/  ISETP.GE.AND P0, PT, R22, R15, PT ;  /* 0x0000000f1600720c */ /* 0x000fc60003f06270 */
[----:B------:R-:W-:Y:S01]  /*8920*/  IMAD R3, R180, 0x200, R3 ;  /* 0x00000200b4037824 */ /* 0x000fe200078e0203 */
[----:B------:R-:W-:Y:S01]  /*8930*/  PRMT R0, R0, 0x5410, R4 ;  /* 0x0000541000007816 */ /* 0x000fe20000000004 */
[----:B------:R-:W-:Y:S02]  /*8940*/  IMAD.MOV.U32 R4, RZ, RZ, R11 ;  /* 0x000000ffff047224 */ /* 0x000fe400078e000b */
[----:B-1----:R-:W-:Y:S02]  /*8950*/  IMAD R2, R3, 0x2, R2 ;  /* 0x0000000203027824 */ /* 0x002fe400078e0202 */
[----:B------:R-:W-:Y:S01]  /*8960*/  IMAD.MOV.U32 R3, RZ, RZ, R10 ;  /* 0x000000ffff037224 */ /* 0x000fe200078e000a */
[----:B------:R-:W-:Y:S01]  /*8970*/  PRMT R44, R4, 0x7610, R44 ;  /* 0x00007610042c7816 */ /* 0x000fe2000000002c */
[----:B------:R-:W-:Y:S02]  /*8980*/  IMAD.MOV.U32 R4, RZ, RZ, R9 ;  /* 0x000000ffff047224 */ /* 0x000fe400078e0009 */
[C---:B------:R-:W-:Y:S01]  /*8990*/  VIADD R7, R2.reuse, 0x18400 ;  /* 0x0001840002077836 */ /* 0x040fe20000000000 */
[----:B------:R-:W-:Y:S01]  /*89a0*/  PRMT R79, R3, 0x7610, R79 ;  /* 0x00007610034f7816 */ /* 0x000fe2000000004f */
[----:B------:R-:W-:Y:S01]  /*89b0*/  VIADD R3, R2, 0x18440 ;  /* 0x0001844002037836 */ /* 0x000fe20000000000 */
[----:B------:R-:W-:Y:S01]  /*89c0*/  PRMT R14, R14, 0x5410, R4 ;  /* 0x000054100e0e7816 */ /* 0x000fe20000000004 */
[----:B------:R-:W-:Y:S01]  /*89d0*/  @P1 VIADD R3, R7, 0xffffffc0 ;  /* 0xffffffc007031836 */ /* 0x000fe20000000000 */
[----:B------:R-:W-:-:S02]  /*89e0*/  PRMT R79, R79, 0x5410, R5 ;  /* 0x000054104f4f7816 */ /* 0x000fc40000000005 */
[----:B------:R-:W-:Y:S01]  /*89f0*/  PRMT R44, R44, 0x5410, R6 ;  /* 0x000054102c2c7816 */ /* 0x000fe20000000006 */
[----:B------:R-:W-:Y:S06]  /*8a00*/  @P0 BRA `(.L_x_12733) ;  /* 0x00000004006c0947 */ /* 0x000fec0003800000 */
[----:B------:R-:W0:Y:S01]  /*8a10*/  LDC R4, c[0x0][0x3f4] ;  /* 0x0000fd00ff047b82 */ /* 0x000e220000000800 */
[----:B------:R-:W-:Y:S01]  /*8a20*/  BSSY B2, `(.L_x_12734) ;  /* 0x000002e000027945 */ /* 0x000fe20003800000 */
[-C--:B0-----:R-:W-:Y:S02]  /*8a30*/  ISETP.GE.AND P0, PT, R154, R4.reuse, PT ;  /* 0x000000049a00720c */ /* 0x081fe40003f06270 */
[----:B------:R-:W-:-:S11]  /*8a40*/  ISETP.GE.AND P1, PT, R159, R4, PT ;  /* 0x000000049f00720c */ /* 0x000fd60003f26270 */
[----:B------:R-:W-:Y:S05]  /*8a50*/  @P0 BRA `(.L_x_12735) ;  /* 0x0000000000a80947 */ /* 0x000fea0003800000 */
[----:B------:R-:W0:Y:S01]  /*8a60*/  LDS.128 R4, [R2+0x18400] ;  /* 0x0184000002047984 */ /* 0x000e220000000c00 */
[----:B------:R-:W-:Y:S01]  /*8a70*/  SHF.R.U32.HI R66, RZ, 0x10, R31 ;  /* 0x00000010ff427819 */ /* 0x000fe2000001161f */
[--C-:B------:R-:W-:Y:S01]  /*8a80*/  HADD2.F32 R69, -RZ, R71.reuse.H1_H1 ;  /* 0x30000047ff457230 */ /* 0x100fe20000004100 */
[--C-:B------:R-:W-:Y:S02]  /*8a90*/  SHF.R.U32.HI R70, RZ, 0x10, R65.reuse ;  /* 0x00000010ff467819 */ /* 0x100fe40000011641 */
[----:B------:R-:W-:Y:S01]  /*8aa0*/  SHF.R.U64 R76, R64, 0x10, R65 ;  /* 0x00000010404c7819 */ /* 0x000fe20000001241 */
[----:B------:R-:W-:Y:S01]  /*8ab0*/  HADD2.F32 R66, -RZ, R66.H0_H0 ;  /* 0x20000042ff427230 */ /* 0x000fe20000004100 */
[----:B------:R-:W-:Y:S01]  /*8ac0*/  SHF.R.U64 R77, R30, 0x10, R31 ;  /* 0x000000101e4d7819 */ /* 0x000fe2000000121f */
[----:B------:R-:W-:Y:S02]  /*8ad0*/  HADD2.F32 R70, -RZ, R70.H0_H0 ;  /* 0x20000046ff467230 */ /* 0x000fe40000004100 */
[----:B------:R-:W-:-:S02]  /*8ae0*/  HADD2.F32 R65, -RZ, R71.H0_H0 ;  /* 0x20000047ff417230 */ /* 0x000fc40000004100 */
[--C-:B0-----:R-:W-:Y:S02]  /*8af0*/  HADD2.F32 R63, -RZ, R7.reuse.H0_H0 ;  /* 0x20000007ff3f7230 */ /* 0x101fe40000004100 */
[----:B------:R-:W-:Y:S02]  /*8b00*/  HADD2.F32 R64, -RZ, R7.H1_H1 ;  /* 0x30000007ff407230 */ /* 0x000fe40000004100 */
[--C-:B------:R-:W-:Y:S02]  /*8b10*/  HADD2.F32 R7, -RZ, R4.reuse.H0_H0 ;  /* 0x20000004ff077230 */ /* 0x100fe40000004100 */
[----:B------:R-:W-:Y:S02]  /*8b20*/  HADD2.F32 R4, -RZ, R4.H1_H1 ;  /* 0x30000004ff047230 */ /* 0x000fe40000004100 */
[C---:B------:R-:W-:Y:S01]  /*8b30*/  FMUL.FTZ R74, R64.reuse, R70 ;  /* 0x00000046404a7220 */ /* 0x040fe20000410000 */
[----:B------:R-:W-:Y:S01]  /*8b40*/  FMUL.FTZ R71, R64, R66 ;  /* 0x0000004240477220 */ /* 0x000fe20000410000 */
[----:B------:R-:W-:-:S02]  /*8b50*/  HADD2.F32 R30, -RZ, R6.H0_H0 ;  /* 0x20000006ff1e7230 */ /* 0x000fc40000004100 */
[C---:B------:R-:W-:Y:S01]  /*8b60*/  FMUL.FTZ R64, R4.reuse, R69 ;  /* 0x0000004504407220 */ /* 0x040fe20000410000 */
[C---:B------:R-:W-:Y:S01]  /*8b70*/  FFMA.FTZ R74, R63.reuse, R66, -R74 ;  /* 0x000000423f4a7223 */ /* 0x040fe2000001084a */
[----:B------:R-:W-:Y:S01]  /*8b80*/  FFMA.FTZ R75, R63, R70, R71 ;  /* 0x000000463f4b7223 */ /* 0x000fe20000010047 */
[----:B------:R-:W-:Y:S02]  /*8b90*/  HADD2.F32 R31, -RZ, R6.H1_H1 ;  /* 0x30000006ff1f7230 */ /* 0x000fe40000004100 */
[-C--:B------:R-:W-:Y:S01]  /*8ba0*/  FMUL.FTZ R70, R4, R65.reuse ;  /* 0x0000004104467220 */ /* 0x080fe20000410000 */
[C---:B------:R-:W-:Y:S01]  /*8bb0*/  FFMA.FTZ R66, R7.reuse, R65, -R64 ;  /* 0x0000004107427223 */ /* 0x040fe20000010840 */
[----:B------:R-:W-:Y:S02]  /*8bc0*/  HADD2.F32 R6, -RZ, R5.H0_H0 ;  /* 0x20000005ff067230 */ /* 0x000fe40000004100 */
[--C-:B------:R-:W-:Y:S02]  /*8bd0*/  HADD2.F32 R65, -RZ, R78.reuse.H1_H1 ;  /* 0x3000004eff417230 */ /* 0x100fe40000004100 */
[----:B------:R-:W-:Y:S01]  /*8be0*/  FFMA.FTZ R69, R7, R69, R70 ;  /* 0x0000004507457223 */ /* 0x000fe20000010046 */
[----:B------:R-:W-:-:S02]  /*8bf0*/  HADD2.F32 R63, -RZ, R78.H0_H0 ;  /* 0x2000004eff3f7230 */ /* 0x000fc40000004100 */
[----:B------:R-:W-:Y:S02]  /*8c00*/  HADD2.F32 R5, -RZ, R5.H1_H1 ;  /* 0x30000005ff057230 */ /* 0x000fe40000004100 */
[C---:B------:R-:W-:Y:S01]  /*8c10*/  FMUL.FTZ R71, R31.reuse, R65 ;  /* 0x000000411f477220 */ /* 0x040fe20000410000 */
[----:B------:R-:W-:Y:S02]  /*8c20*/  HADD2.F32 R64, -RZ, R76.H0_H0 ;  /* 0x2000004cff407230 */ /* 0x000fe40000004100 */
[-C--:B------:R-:W-:Y:S01]  /*8c30*/  FMUL.FTZ R70, R31, R63.reuse ;  /* 0x0000003f1f467220 */ /* 0x080fe20000410000 */
[----:B------:R-:W-:Y:S02]  /*8c40*/  HADD2.F32 R4, -RZ, R77.H0_H0 ;  /* 0x2000004dff047230 */ /* 0x000fe40000004100 */
[C---:B------:R-:W-:Y:S01]  /*8c50*/  FFMA.FTZ R71, R30.reuse, R63, -R71 ;  /* 0x0000003f1e477223 */ /* 0x040fe20000010847 */
[C---:B------:R-:W-:Y:S01]  /*8c60*/  FMUL.FTZ R7, R5.reuse, R64 ;  /* 0x0000004005077220 */ /* 0x040fe20000410000 */
[----:B------:R-:W-:Y:S01]  /*8c70*/  FFMA.FTZ R70, R30, R65, R70 ;  /* 0x000000411e467223 */ /* 0x000fe20000010046 */
[----:B------:R-:W-:-:S02]  /*8c80*/  FMUL.FTZ R31, R5, R4 ;  /* 0x00000004051f7220 */ /* 0x000fc40000410000 */
[C---:B------:R-:W-:Y:S01]  /*8c90*/  FFMA.FTZ R5, R6.reuse, R4, -R7 ;  /* 0x0000000406057223 */ /* 0x040fe20000010807 */
[----:B------:R-:W-:Y:S01]  /*8ca0*/  F2FP.F16.F32.PACK_AB R7, R75, R74 ;  /* 0x0000004a4b07723e */ /* 0x000fe200000000ff */
[----:B------:R-:W-:Y:S01]  /*8cb0*/  FFMA.FTZ R64, R6, R64, R31 ;  /* 0x0000004006407223 */ /* 0x000fe2000001001f */
[----:B------:R-:W-:Y:S02]  /*8cc0*/  F2FP.F16.F32.PACK_AB R6, R70, R71 ;  /* 0x000000474606723e */ /* 0x000fe400000000ff */
[----:B------:R-:W-:Y:S02]  /*8cd0*/  F2FP.F16.F32.PACK_AB R4, R69, R66 ;  /* 0x000000424504723e */ /* 0x000fe400000000ff */
[----:B------:R-:W-:-:S05]  /*8ce0*/  F2FP.F16.F32.PACK_AB R5, R64, R5 ;  /* 0x000000054005723e */ /* 0x000fca00000000ff */
[----:B------:R0:W-:Y:S02]  /*8cf0*/  STS.128 [R2+0x18400], R4 ;  /* 0x0184000402007388 */ /* 0x0001e40000000c00 */
.L_x_12735:
[----:B------:R-:W-:Y:S05]  /*8d00*/  BSYNC B2 ;  /* 0x0000000000027941 */ /* 0x000fea0003800000 */
.L_x_12734:
[----:B------:R-:W-:Y:S05]  /*8d10*/  @P1 BRA `(.L_x_12733) ;  /* 0x0000000000a81947 */ /* 0x000fea0003800000 */
[----:B0-----:R-:W0:Y:S01]  /*8d20*/  LDS.128 R4, [R3] ;  /* 0x0000000003047984 */ /* 0x001e220000000c00 */
        /* <DEDUP_REMOVED lines=15> */
[----:B------:R-:W-:Y:S01]  /*8e20*/  FFMA.FTZ R70, R28, R63, R66 ;  /* 0x0000003f1c467223 */ /* 0x000fe20000010042 */
[----:B------:R-:W-:-:S02]  /*8e30*/  HADD2.F32 R25, -RZ, R6.H1_H1 ;  /* 0x30000006ff197230 */ /* 0x000fc40000004100 */
[----:B------:R-:W-:Y:S01]  /*8e40*/  FMUL.FTZ R64, R4, R68 ;  /* 0x0000004404407220 */ /* 0x000fe20000410000 */
[----:B------:R-:W-:Y:S02]  /*8e50*/  HADD2.F32 R29, -RZ, R67.H1_H1 ;  /* 0x30000043ff1d7230 */ /* 0x000fe40000004100 */
[----:B------:R-:W-:Y:S01]  /*8e60*/  FFMA.FTZ R65, R28, R31, -R65 ;  /* 0x0000001f1c417223 */ /* 0x000fe20000010841 */
[----:B------:R-:W-:Y:S02]  /*8e70*/  HADD2.F32 R6, -RZ, R5.H0_H0 ;  /* 0x20000005ff067230 */ /* 0x000fe40000004100 */
[-C--:B------:R-:W-:Y:S01]  /*8e80*/  FMUL.FTZ R66, R4, R30.reuse ;  /* 0x0000001e04427220 */ /* 0x080fe20000410000 */
[----:B------:R-:W-:Y:S02]  /*8e90*/  HADD2.F32 R67, -RZ, R67.H0_H0 ;  /* 0x20000043ff437230 */ /* 0x000fe40000004100 */
[----:B------:R-:W-:Y:S01]  /*8ea0*/  FFMA.FTZ R64, R7, R30, -R64 ;  /* 0x0000001e07407223 */ /* 0x000fe20000010840 */
[----:B------:R-:W-:-:S02]  /*8eb0*/  HADD2.F32 R5, -RZ, R5.H1_H1 ;  /* 0x30000005ff057230 */ /* 0x000fc40000004100 */
        /* <DEDUP_REMOVED lines=16> */
.L_x_12733:
[----:B------:R-:W-:Y:S05]  /*8fc0*/  BSYNC B1 ;  /* 0x0000000000017941 */ /* 0x000fea0003800000 */
.L_x_12732:
        /* <DEDUP_REMOVED lines=20> */
[----:B------:R-:W-:Y:S01]  /*9110*/  FMUL.FTZ R13, R13, R24 ;  /* 0x000000180d0d7220 */ /* 0x000fe20000410000 */
[----:B------:R-:W-:Y:S02]  /*9120*/  HADD2.F32 R4, -RZ, R4.H1_H1 ;  /* 0x30000004ff047230 */ /* 0x000fe40000004100 */
[--C-:B------:R-:W-:Y:S02]  /*9130*/  HADD2.F32 R10, -RZ, R6.reuse.H0_H0 ;  /* 0x20000006ff0a7230 */ /* 0x100fe40000004100 */
[----:B------:R-:W-:Y:S01]  /*9140*/  FFMA.FTZ R28, R12, R28, R13 ;  /* 0x0000001c0c1c7223 */ /* 0x000fe2000001000d */
[----:B------:R-:W-:-:S02]  /*9150*/  HADD2.F32 R11, -RZ, R6.H1_H1 ;  /* 0x30000006ff0b7230 */ /* 0x000fc40000004100 */
[----:B------:R-:W-:Y:S01]  /*9160*/  FFMA.FTZ R29, R12, R24, -R29 ;  /* 0x000000180c1d7223 */ /* 0x000fe2000001081d */
[--C-:B------:R-:W-:Y:S02]  /*9170*/  HADD2.F32 R13, -RZ, R44.reuse.H1_H1 ;  /* 0x3000002cff0d7230 */ /* 0x100fe40000004100 */
[C---:B------:R-:W-:Y:S01]  /*9180*/  FMUL.FTZ R30, R4.reuse, R25 ;  /* 0x00000019041e7220 */ /* 0x040fe20000410000 */
        /* <DEDUP_REMOVED lines=21> */
.L_x_12738:
[----:B------:R-:W-:Y:S05]  /*92e0*/  BSYNC B1 ;  /* 0x0000000000017941 */ /* 0x000fea0003800000 */
.L_x_12737:
        /* <DEDUP_REMOVED lines=44> */
.L_x_12723:
        /* <DEDUP_REMOVED lines=29> */
[----:B------:R-:W0:Y:S01]  /*9780*/  LDC R69, c[0x0][0x3f4] ;  /* 0x0000fd00ff457b82 */ /* 0x000e220000000800 */
[----:B------:R-:W1:Y:S01]  /*9790*/  SHFL.IDX PT, R5, R29, RZ, 0x1c1f ;  /* 0x001c1fff1d057589 */ /* 0x000e6200000e0000 */
[----:B------:R-:W-:-:S03]  /*97a0*/  IMAD R3, R28, R7, RZ ;  /* 0x000000071c037224 */ /* 0x000fc600078e02ff */
[----:B------:R-:W2:Y:S04]  /*97b0*/  SHFL.IDX PT, R4, R31, RZ, 0x1c1f ;  /* 0x001c1fff1f047589 */ /* 0x000ea800000e0000 */
[----:B------:R-:W3:Y:S04]  /*97c0*/  SHFL.IDX PT, R14, R44, RZ, 0x1c1f ;  /* 0x001c1fff2c0e7589 */ /* 0x000ee800000e0000 */
[----:B------:R-:W4:Y:S01]  /*97d0*/  SHFL.IDX PT, R6, R30, RZ, 0x1c1f ;  /* 0x001c1fff1e067589 */ /* 0x000f2200000e0000 */
[----:B0-----:R-:W-:-:S04]  /*97e0*/  ISETP.GE.AND P0, PT, R152, R69, PT ;  /* 0x000000459800720c */ /* 0x001fc80003f06270 */
[----:B------:R-:W-:-:S13]  /*97f0*/  ISETP.GE.OR P1, PT, R0, R3, P0 ;  /* 0x000000030000720c */ /* 0x000fda0000726670 */
[C---:B------:R-:W-:Y:S01]  /*9800*/  @!P1 IMAD.SHL.U32 R7, R152.reuse, 0x2, RZ ;  /* 0x0000000298079824 */ /* 0x040fe200078e00ff */
[----:B------:R-:W-:-:S04]  /*9810*/  @!P1 SHF.L.U64.HI R21, R152, 0x1, R153 ;  /* 0x0000000198159819 */ /* 0x000fc80000010299 */
[----:B-1----:R-:W-:-:S05]  /*9820*/  @!P1 IADD3 R8, P2, R5, R7, RZ ;  /* 0x0000000705089210 */ /* 0x002fca0007f5e0ff */
[----:B--2---:R-:W-:Y:S01]  /*9830*/  @!P1 IMAD.X R9, R4, 0x1, R21, P2 ;  /* 0x0000000104099824 */ /* 0x004fe200010e0615 */
[----:B---3--:R-:W-:-:S05]  /*9840*/  @!P1 IADD3 R4, P2, R14, R7, RZ ;  /* 0x000000070e049210 */ /* 0x008fca0007f5e0ff */
[----:B----4-:R-:W-:Y:S01]  /*9850*/  @!P1 IMAD.X R5, R6, 0x1, R21, P2 ;  /* 0x0000000106059824 */ /* 0x010fe200010e0615 */
[----:B------:R-:W2:Y:S05]  /*9860*/  @!P1 LD.E.128 R8, desc[UR42][R8.64] ;  /* 0x0000002a08089980 */ /* 0x000eaa000c101d00 */
[----:B------:R-:W3:Y:S01]  /*9870*/  @!P1 LD.E.128 R4, desc[UR42][R4.64] ;  /* 0x0000002a04049980 */ /* 0x000ee2000c101d00 */
[----:B------:R-:W-:Y:S02]  /*9880*/  CS2R R64, SRZ ;  /* 0x0000000000407805 */ /* 0x000fe4000001ff00 */
[----:B------:R-:W-:Y:S02]  /*9890*/  CS2R R66, SRZ ;  /* 0x0000000000427805 */ /* 0x000fe4000001ff00 */
[----:B------:R-:W-:Y:S01]  /*98a0*/  CS2R R20, SRZ ;  /* 0x0000000000147805 */ /* 0x000fe2000001ff00 */
[----:B------:R-:W0:Y:S01]  /*98b0*/  SHFL.IDX PT, R29, R29, 0x1, 0x1c1f ;  /* 0x003c1f001d1d7f89 */ /* 0x000e2200000e0000 */
[----:B------:R-:W-:-:S03]  /*98c0*/  CS2R R24, SRZ ;  /* 0x0000000000187805 */ /* 0x000fc6000001ff00 */
[----:B------:R1:W4:Y:S04]  /*98d0*/  SHFL.IDX PT, R28, R31, 0x1, 0x1c1f ;  /* 0x003c1f001f1c7f89 */ /* 0x00032800000e0000 */
[----:B------:R1:W0:Y:S04]  /*98e0*/  SHFL.IDX PT, R14, R44, 0x1, 0x1c1f ;  /* 0x003c1f002c0e7f89 */ /* 0x00022800000e0000 */
[----:B------:R-:W0:Y:S01]  /*98f0*/  SHFL.IDX PT, R30, R30, 0x1, 0x1c1f ;  /* 0x003c1f001e1e7f89 */ /* 0x000e2200000e0000 */
[----:B--2---:R-:W-:Y:S02]  /*9900*/  @!P1 IMAD.MOV.U32 R20, RZ, RZ, R10 ;  /* 0x000000ffff149224 */ /* 0x004fe400078e000a */
[----:B------:R-:W-:-:S02]  /*9910*/  @!P1 IMAD.MOV.U32 R21, RZ, RZ, R11 ;  /* 0x000000ffff159224 */ /* 0x000fc400078e000b */
[----:B------:R-:W-:Y:S02]  /*9920*/  @!P1 IMAD.MOV.U32 R24, RZ, RZ, R8 ;  /* 0x000000ffff189224 */ /* 0x000fe400078e0008 */
[----:B---3--:R-:W-:Y:S02]  /*9930*/  @!P1 IMAD.MOV.U32 R64, RZ, RZ, R6 ;  /* 0x000000ffff409224 */ /* 0x008fe400078e0006 */
[----:B------:R-:W-:Y:S02]  /*9940*/  @!P1 IMAD.MOV.U32 R66, RZ, RZ, R4 ;  /* 0x000000ffff429224 */ /* 0x000fe400078e0004 */
[----:B------:R-:W-:Y:S02]  /*9950*/  @!P1 IMAD.MOV.U32 R67, RZ, RZ, R5 ;  /* 0x000000ffff439224 */ /* 0x000fe400078e0005 */
[----:B------:R-:W-:Y:S02]  /*9960*/  @!P1 IMAD.MOV.U32 R25, RZ, RZ, R9 ;  /* 0x000000ffff199224 */ /* 0x000fe400078e0009 */
[----:B------:R-:W-:-:S02]  /*9970*/  @!P1 IMAD.MOV.U32 R65, RZ, RZ, R7 ;  /* 0x000000ffff419224 */ /* 0x000fc400078e0007 */
[----:B------:R-:W-:Y:S02]  /*9980*/  IMAD.MOV.U32 R4, RZ, RZ, R64 ;  /* 0x000000ffff047224 */ /* 0x000fe400078e0040 */
[----:B------:R-:W-:Y:S02]  /*9990*/  IMAD.MOV.U32 R6, RZ, RZ, R66 ;  /* 0x000000ffff067224 */ /* 0x000fe400078e0042 */
[----:B------:R-:W-:Y:S02]  /*99a0*/  IMAD.MOV.U32 R7, RZ, RZ, R67 ;  /* 0x000000ffff077224 */ /* 0x000fe400078e0043 */
[----:B------:R-:W-:Y:S01]  /*99b0*/  IMAD.MOV.U32 R10, RZ, RZ, R20 ;  /* 0x000000ffff0a7224 */ /* 0x000fe200078e0014 */
[----:B------:R-:W-:Y:S01]  /*99c0*/  PRMT R91, R4, 0x5410, R6 ;  /* 0x00005410045b7816 */ /* 0x000fe20000000006 */
[----:B------:R-:W-:Y:S01]  /*99d0*/  IMAD.MOV.U32 R11, RZ, RZ, R21 ;  /* 0x000000ffff0b7224 */ /* 0x000fe200078e0015 */
[----:B------:R-:W-:Y:S01]  /*99e0*/  PRMT R84, R7, 0x7610, R84 ;  /* 0x0000761007547816 */ /* 0x000fe20000000054 */
[----:B------:R-:W-:Y:S01]  /*99f0*/  IMAD.MOV.U32 R8, RZ, RZ, R24 ;  /* 0x000000ffff087224 */ /* 0x000fe200078e0018 */
[----:B------:R-:W-:Y:S01]  /*9a00*/  CS2R R6, SRZ ;  /* 0x0000000000067805 */ /* 0x000fe2000001ff00 */
[----:B------:R-:W-:Y:S01]  /*9a10*/  IMAD.MOV.U32 R9, RZ, RZ, R25 ;  /* 0x000000ffff097224 */ /* 0x000fe200078e0019 */
[----:B------:R-:W-:Y:S01]  /*9a20*/  PRMT R75, R10, 0x5410, R11 ;  /* 0x000054100a4b7816 */ /* 0x000fe2000000000b */
[----:B------:R-:W-:-:S03]  /*9a30*/  IMAD.MOV.U32 R5, RZ, RZ, R65 ;  /* 0x000000ffff057224 */ /* 0x000fc600078e0041 */
[----:B------:R-:W-:Y:S02]  /*9a40*/  PRMT R63, R8, 0x5410, R9 ;  /* 0x00005410083f7816 */ /* 0x000fe40000000009 */
[----:B01--4-:R-:W-:-:S07]  /*9a50*/  PRMT R85, R5, 0x7610, R85 ;  /* 0x0000761005557816 */ /* 0x013fce0000000055 */
.L_x_13079:
[----:B------:R-:W2:Y:S01]  /*9a60*/  LDL R5, [R1+0x224] ;  /* 0x0002240001057983 */ /* 0x000ea20000100800 */
[----:B------:R-:W-:Y:S01]  /*9a70*/  VIADD R0, R0, 0x40 ;  /* 0x0000004000007836 */ /* 0x000fe20000000000 */
[----:B------:R-:W-:Y:S01]  /*9a80*/  BSSY B1, `(.L_x_12740) ;  /* 0x0000016000017945 */ /* 0x000fe20003800000 */
        /* <DEDUP_REMOVED lines=15> */
[-C--:B------:R-:W-:Y:S02]  /*9b80*/  IADD3 R8, P1, R29, R4.reuse, RZ ;  /* 0x000000041d087210 */ /* 0x080fe40007f3e0ff */
[----:B------:R-:W-:-:S03]  /*9b90*/  IADD3 R4, P2, R14, R4, RZ ;  /* 0x000000040e047210 */ /* 0x000fc60007f5e0ff */
[--C-:B------:R-:W-:Y:S02]  /*9ba0*/  IMAD.X R9, R28, 0x1, R5.reuse, P1 ;  /* 0x000000011c097824 */ /* 0x100fe400008e0605 */
[----:B------:R-:W-:-:S04]  /*9bb0*/  IMAD.X R5, R30, 0x1, R5, P2 ;  /* 0x000000011e057824 */ /* 0x000fc800010e0605 */
[----:B------:R-:W5:Y:S04]  /*9bc0*/  LD.E.128 R8, desc[UR42][R8.64] ;  /* 0x0000002a08087980 */ /* 0x000f68000c101d00 */
[----:B------:R-:W5:Y:S02]  /*9bd0*/  LD.E.128 R4, desc[UR42][R4.64] ;  /* 0x0000002a04047980 */ /* 0x000f64000c101d00 */
.L_x_12741:
[----:B------:R-:W-:Y:S05]  /*9be0*/  BSYNC B1 ;  /* 0x0000000000017941 */ /* 0x000fea0003800000 */
.L_x_12740:
[----:B------:R-:W0:Y:S01]  /*9bf0*/  SYNCS.PHASECHK.TRANS64.TRYWAIT P1, [R2+URZ+0x32400], R13 ;  /* 0x0324000d020075a7 */ /* 0x000e22000802017f */
[----:B------:R-:W-:Y:S04]  /*9c00*/  BSSY B1, `(.L_x_12742) ;  /* 0x0000002000017945 */ /* 0x000fe80003800000 */
[----:B0-----:R-:W-:Y:S05]  /*9c10*/  @!P1 BRA `(.L_x_12743) ;  /* 0x0000032000a09947 */ /* 0x001fea0003800000 */
.L_x_13080:
[----:B------:R-:W-:Y:S05]  /*9c20*/  BSYNC B1 ;  /* 0x0000000000017941 */ /* 0x000fea0003800000 */
.L_x_12742:
[----:B------:R-:W2:Y:S01]  /*9c30*/  LDL R14, [R1+0x70] ;  /* 0x00007000010e7983 */ /* 0x000ea20000100800 */
[----:B0----5:R-:W-:Y:S01]  /*9c40*/  IMAD.MOV.U32 R13, RZ, RZ, R4 ;  /* 0x000000ffff0d7224 */ /* 0x021fe200078e0004 */
[----:B------:R-:W-:Y:S01]  /*9c50*/  BSSY B1, `(.L_x_12744) ;  /* 0x0000072000017945 */ /* 0x000fe20003800000 */
[----:B------:R-:W-:Y:S02]  /*9c60*/  IMAD.MOV.U32 R0, RZ, RZ, R6 ;  /* 0x000000ffff007224 */ /* 0x000fe400078e0006 */
[----:B------:R-:W-:Y:S01]  /*9c70*/  IMAD.MOV.U32 R12, RZ, RZ, R7 ;  /* 0x000000ffff0c7224 */ /* 0x000fe200078e0007 */
[----:B------:R-:W-:Y:S01]  /*9c80*/  PRMT R44, R13, 0x7610, R44 ;  /* 0x000076100d2c7816 */ /* 0x000fe2000000002c */
[----:B------:R-:W-:Y:S02]  /*9c90*/  IMAD.MOV.U32 R13, RZ, RZ, R8 ;  /* 0x000000ffff0d7224 */ /* 0x000fe400078e0008 */
[----:B------:R-:W-:Y:S01]  /*9ca0*/  IMAD.IADD R69, R152, 0x1, R69 ;  /* 0x0000000198457824 */ /* 0x000fe200078e0245 */
[----:B------:R-:W-:Y:S01]  /*9cb0*/  PRMT R0, R0, 0x5410, R12 ;  /* 0x0000541000007816 */ /* 0x000fe2000000000c */
[----:B------:R-:W-:-:S02]  /*9cc0*/  IMAD.MOV.U32 R12, RZ, RZ, R5 ;  /* 0x000000ffff0c7224 */ /* 0x000fc400078e0005 */
[----:B------:R-:W-:Y:S01]  /*9cd0*/  IMAD.MOV.U32 R68, RZ, RZ, R11 ;  /* 0x000000ffff447224 */ /* 0x000fe200078e000b */
[----:B------:R-:W-:Y:S02]  /*9ce0*/  LOP3.LUT R69, R69, 0x38, RZ, 0xc0, !PT ;  /* 0x0000003845457812 */ /* 0x000fe400078ec0ff */
[----:B------:R-:W-:Y:S01]  /*9cf0*/  PRMT R44, R44, 0x5410, R12 ;  /* 0x000054102c2c7816 */ /* 0x000fe2000000000c */
[----:B--2---:R-:W-:-:S05]  /*9d00*/  IMAD R3, R14, -0x80, R3 ;  /* 0xffffff800e037824 */ /* 0x004fca00078e0203 */
[----:B------:R-:W-:-:S04]  /*9d10*/  VIMNMX R3, R3, 0x80, PT ;  /* 0x0000008003037848 */ /* 0x000fc80003fe0100 */
[-C--:B------:R-:W-:Y:S02]  /*9d20*/  ISETP.GE.OR P1, PT, R22, R3.reuse, P0 ;  /* 0x000000031600720c */ /* 0x080fe40000726670 */
[----:B------:R-:W-:Y:S01]  /*9d30*/  ISETP.GE.OR P0, PT, R156, R3, P0 ;  /* 0x000000039c00720c */ /* 0x000fe20000706670 */
[----:B------:R-:W-:-:S05]  /*9d40*/  IMAD.MOV.U32 R3, RZ, RZ, R9 ;  /* 0x000000ffff037224 */ /* 0x000fca00078e0009 */
[----:B------:R-:W-:Y:S01]  /*9d50*/  PRMT R74, R13, 0x5410, R3 ;  /* 0x000054100d4a7816 */ /* 0x000fe20000000003 */
[----:B------:R-:W-:-:S04]  /*9d60*/  IMAD.MOV.U32 R3, RZ, RZ, R10 ;  /* 0x000000ffff037224 */ /* 0x000fc800078e000a */
[----:B------:R-:W-:Y:S05]  /*9d70*/  @P1 BRA `(.L_x_12745) ;  /* 0x00000004007c1947 */ /* 0x000fea0003800000 */
[----:B------:R-:W2:Y:S01]  /*9d80*/  LDL R15, [R1+0x478] ;  /* 0x00047800010f7983 */ /* 0x000ea20000100800 */
[--C-:B------:R-:W-:Y:S01]  /*9d90*/  SHF.R.U64 R24, R24, 0x10, R25.reuse ;  /* 0x0000001018187819 */ /* 0x100fe20000001219 */
[----:B------:R-:W-:Y:S01]  /*9da0*/  HADD2.F32 R84, -RZ, R84.H0_H0 ;  /* 0x20000054ff547230 */ /* 0x000fe20000004100 */
[----:B------:R-:W-:Y:S01]  /*9db0*/  SHF.R.U32.HI R81, RZ, 0x10, R25 ;  /* 0x00000010ff517819 */ /* 0x000fe20000011619 */
[--C-:B------:R-:W-:Y:S01]  /*9dc0*/  HADD2.F32 R82, -RZ, R63.reuse.H1_H1 ;  /* 0x3000003fff527230 */ /* 0x100fe20000004100 */
[--C-:B------:R-:W-:Y:S01]  /*9dd0*/  SHF.R.U64 R25, R66, 0x10, R67.reuse ;  /* 0x0000001042197819 */ /* 0x100fe20000001243 */
[----:B------:R-:W-:Y:S01]  /*9de0*/  HADD2.F32 R63, -RZ, R63.H0_H0 ;  /* 0x2000003fff3f7230 */ /* 0x000fe20000004100 */
[----:B------:R-:W-:Y:S01]  /*9df0*/  SHF.R.U32.HI R83, RZ, 0x10, R67 ;  /* 0x00000010ff537819 */ /* 0x000fe20000011643 */
[----:B------:R-:W-:Y:S01]  /*9e00*/  HADD2.F32 R81, -RZ, R81.H0_H0 ;  /* 0x20000051ff517230 */ /* 0x000fe20000004100 */
[--C-:B------:R-:W-:Y:S02]  /*9e10*/  SHF.R.U64 R20, R20, 0x10, R21.reuse ;  /* 0x0000001014147819 */ /* 0x100fe40000001215 */
[----:B------:R-:W-:Y:S01]  /*9e20*/  SHF.R.U32.HI R89, RZ, 0x10, R21 ;  /* 0x00000010ff597819 */ /* 0x000fe20000011615 */
[----:B------:R-:W-:Y:S01]  /*9e30*/  HADD2.F32 R83, -RZ, R83.H0_H0 ;  /* 0x20000053ff537230 */ /* 0x000fe20000004100 */
[----:B------:R-:W-:-:S02]  /*9e40*/  SHF.R.U64 R21, R64, 0x10, R65 ;  /* 0x0000001040157819 */ /* 0x000fc40000001241 */
[----:B------:R-:W-:Y:S01]  /*9e50*/  SHF.R.U32.HI R87, RZ, 0x10, R65 ;  /* 0x00000010ff577819 */ /* 0x000fe20000011641 */
[----:B--2---:R-:W-:-:S05]  /*9e60*/  IMAD.SHL.U32 R12, R15, 0x40, RZ ;  /* 0x000000400f0c7824 */ /* 0x004fca00078e00ff */
[----:B------:R-:W-:-:S04]  /*9e70*/  LOP3.LUT R29, R12, 0x1c0, RZ, 0xc0, !PT ;  /* 0x000001c00c1d7812 */ /* 0x000fc800078ec0ff */
[----:B------:R-:W-:Y:S02]  /*9e80*/  LOP3.LUT R12, R29, 0x38, R152, 0xf8, !PT ;  /* 0x000000381d0c7812 */ /* 0x000fe400078ef898 */
[----:B------:R-:W-:-:S04]  /*9e90*/  SHF.R.U32.HI R14, RZ, 0x3, R29 ;  /* 0x00000003ff0e7819 */ /* 0x000fc8000001161d */
[----:B------:R-:W-:Y:S02]  /*9ea0*/  LOP3.LUT R13, R12, R14, RZ, 0x3c, !PT ;  /* 0x0000000e0c0d7212 */ /* 0x000fe400078e3cff */
[----:B------:R-:W-:-:S03]  /*9eb0*/  LOP3.LUT R29, R14, R69, R29, 0x1e, !PT ;  /* 0x000000450e1d7212 */ /* 0x000fc600078e1e1d */
        /* <DEDUP_REMOVED lines=9> */
[----:B------:R-:W-:-:S02]  /*9f50*/  HADD2.F32 R65, -RZ, R13.H0_H0 ;  /* 0x2000000dff417230 */ /* 0x000fc40000004100 */
[----:B------:R-:W-:Y:S02]  /*9f60*/  HADD2.F32 R77, -RZ, R29.H1_H1 ;  /* 0x3000001dff4d7230 */ /* 0x000fe40000004100 */
[C---:B------:R-:W-:Y:S01]  /*9f70*/  FMUL.FTZ R86, R15.reuse, R84 ;  /* 0x000000540f567220 */ /* 0x040fe20000410000 */
[-C--:B------:R-:W-:Y:S01]  /*9f80*/  FMUL.FTZ R88, R15, R82.reuse ;  /* 0x000000520f587220 */ /* 0x080fe20000410000 */
        /* <DEDUP_REMOVED lines=9> */
[----:B------:R-:W-:Y:S02]  /*a020*/  HADD2.F32 R80, -RZ, R31.H1_H1 ;  /* 0x3000001fff507230 */ /* 0x000fe40000004100 */
[-C--:B------:R-:W-:Y:S01]  /*a030*/  FMUL.FTZ R79, R79, R82.reuse ;  /* 0x000000524f4f7220 */ /* 0x080fe20000410000 */
[----:B------:R-:W-:Y:S02]  /*a040*/  HADD2.F32 R77, -RZ, R87.H0_H0 ;  /* 0x20000057ff4d7230 */ /* 0x000fe40000004100 */
[C---:B------:R-:W-:Y:S01]  /*a050*/  FFMA.FTZ R88, R66.reuse, R83, R65 ;  /* 0x0000005342587223 */ /* 0x040fe20000010041 */
[----:B------:R-:W-:Y:S01]  /*a060*/  FFMA.FTZ R84, R66, R81, -R85 ;  /* 0x0000005142547223 */ /* 0x000fe20000010855 */
[----:B------:R-:W-:Y:S01]  /*a070*/  FFMA.FTZ R90, R67, R82, -R90 ;  /* 0x00000052435a7223 */ /* 0x000fe2000001085a */
[----:B------:R-:W-:-:S02]  /*a080*/  HADD2.F32 R65, -RZ, R89.H0_H0 ;  /* 0x20000059ff417230 */ /* 0x000fc40000004100 */
[----:B------:R-:W-:Y:S01]  /*a090*/  FFMA.FTZ R79, R67, R86, R79 ;  /* 0x00000056434f7223 */ /* 0x000fe2000001004f */
[----:B------:R-:W-:Y:S02]  /*a0a0*/  HADD2.F32 R31, -RZ, R28.H0_H0 ;  /* 0x2000001cff1f7230 */ /* 0x000fe40000004100 */
[C---:B------:R-:W-:Y:S01]  /*a0b0*/  FMUL.FTZ R67, R80.reuse, R77 ;  /* 0x0000004d50437220 */ /* 0x040fe20000410000 */
[----:B------:R-:W-:Y:S02]  /*a0c0*/  HADD2.F32 R66, -RZ, R91.H1_H1 ;  /* 0x3000005bff427230 */ /* 0x000fe40000004100 */
[-C--:B------:R-:W-:Y:S01]  /*a0d0*/  FMUL.FTZ R83, R80, R65.reuse ;  /* 0x0000004150537220 */ /* 0x080fe20000410000 */
[----:B------:R-:W-:Y:S02]  /*a0e0*/  HADD2.F32 R64, -RZ, R12.H0_H0 ;  /* 0x2000000cff407230 */ /* 0x000fe40000004100 */
[----:B------:R-:W-:Y:S01]  /*a0f0*/  FFMA.FTZ R81, R76, R65, -R67 ;  /* 0x000000414c517223 */ /* 0x000fe20000010843 */
[----:B------:R-:W-:-:S02]  /*a100*/  HADD2.F32 R78, -RZ, R30.H0_H0 ;  /* 0x2000001eff4e7230 */ /* 0x000fc40000004100 */
[CC--:B------:R-:W-:Y:S01]  /*a110*/  FMUL.FTZ R67, R31.reuse, R66.reuse ;  /* 0x000000421f437220 */ /* 0x0c0fe20000410000 */
[----:B------:R-:W-:Y:S02]  /*a120*/  HADD2.F32 R65, -RZ, R91.H0_H0 ;  /* 0x2000005bff417230 */ /* 0x000fe40000004100 */
[----:B------:R-:W-:Y:S01]  /*a130*/  FMUL.FTZ R31, R31, R63 ;  /* 0x0000003f1f1f7220 */ /* 0x000fe20000410000 */
[----:B------:R-:W-:Y:S02]  /*a140*/  HADD2.F32 R75, -RZ, R75.H0_H0 ;  /* 0x2000004bff4b7230 */ /* 0x000fe40000004100 */
[----:B------:R-:W-:Y:S01]  /*a150*/  FFMA.FTZ R80, R76, R77, R83 ;  /* 0x0000004d4c507223 */ /* 0x000fe20000010053 */
[----:B------:R-:W-:Y:S01]  /*a160*/  FFMA.FTZ R67, R64, R63, -R67 ;  /* 0x0000003f40437223 */ /* 0x000fe20000010843 */
[----:B------:R-:W-:Y:S02]  /*a170*/  HADD2.F32 R13, -RZ, R14.H0_H0 ;  /* 0x2000000eff0d7230 */ /* 0x000fe40000004100 */
[----:B------:R-:W-:Y:S01]  /*a180*/  FMUL.FTZ R76, R78, R65 ;  /* 0x000000414e4c7220 */ /* 0x000fe20000410000 */
[----:B------:R-:W-:Y:S01]  /*a190*/  FFMA.FTZ R64, R64, R66, R31 ;  /* 0x0000004240407223 */ /* 0x000fe2000001001f */
[----:B------:R-:W-:-:S02]  /*a1a0*/  HADD2.F32 R28, -RZ, R28.H1_H1 ;  /* 0x3000001cff1c7230 */ /* 0x000fc40000004100 */
[-C--:B------:R-:W-:Y:S01]  /*a1b0*/  FMUL.FTZ R78, R78, R75.reuse ;  /* 0x0000004b4e4e7220 */ /* 0x080fe20000410000 */
[----:B------:R-:W-:Y:S02]  /*a1c0*/  HADD2.F32 R30, -RZ, R30.H1_H1 ;  /* 0x3000001eff1e7230 */ /* 0x000fe40000004100 */
[C---:B------:R-:W-:Y:S01]  /*a1d0*/  FFMA.FTZ R76, R13.reuse, R75, -R76 ;  /* 0x0000004b0d4c7223 */ /* 0x040fe2000001084c */
[----:B------:R-:W-:Y:S02]  /*a1e0*/  HADD2.F32 R31, -RZ, R25.H0_H0 ;  /* 0x20000019ff1f7230 */ /* 0x000fe40000004100 */
[----:B------:R-:W-:Y:S01]  /*a1f0*/  FFMA.FTZ R78, R13, R65, R78 ;  /* 0x000000410d4e7223 */ /* 0x000fe2000001004e */
[----:B------:R-:W-:Y:S01]  /*a200*/  HADD2.F32 R63, -RZ, R21.H0_H0 ;  /* 0x20000015ff3f7230 */ /* 0x000fe20000004100 */
[----:B------:R-:W-:Y:S01]  /*a210*/  F2FP.F16.F32.PACK_AB R29, R88, R29 ;  /* 0x0000001d581d723e */ /* 0x000fe200000000ff */
        /* <DEDUP_REMOVED lines=21> */
.L_x_12745:
[----:B------:R-:W-:Y:S05]  /*a370*/  BSYNC B1 ;  /* 0x0000000000017941 */ /* 0x000fea0003800000 */
.L_x_12744:
[----:B------:R-:W-:Y:S01]  /*a380*/  PRMT R66, R3, 0x5410, R68 ;  /* 0x0000541003427816 */ /* 0x000fe20000000044 */
[----:B------:R-:W-:Y:S06]  /*a390*/  @P0 BRA `(.L_x_12736) ;  /* 0x0000000400600947 */ /* 0x000fec0003800000 */
[----:B------:R-:W2:Y:S01]  /*a3a0*/  LDL R75, [R1+0x510] ;  /* 0x00051000014b7983 */ /* 0x000ea20000100800 */
[----:B------:R-:W-:Y:S01]  /*a3b0*/  LOP3.LUT R69, R191, R69, R190, 0x1e, !PT ;  /* 0x00000045bf457212 */ /* 0x000fe200078e1ebe */
[--C-:B------:R-:W-:Y:S01]  /*a3c0*/  HADD2.F32 R21, -RZ, R44.reuse.H1_H1 ;  /* 0x3000002cff157230 */ /* 0x100fe20000004100 */
[----:B------:R-:W-:Y:S01]  /*a3d0*/  SHF.R.U32.HI R20, RZ, 0x10, R5 ;  /* 0x00000010ff147819 */ /* 0x000fe20000011605 */
[----:B------:R-:W-:Y:S01]  /*a3e0*/  HADD2.F32 R44, -RZ, R44.H0_H0 ;  /* 0x2000002cff2c7230 */ /* 0x000fe20000004100 */
[----:B0-----:R-:W-:Y:S01]  /*a3f0*/  SHF.R.U64 R71, R8, 0x10, R9 ;  /* 0x0000001008477819 */ /* 0x001fe20000001209 */
[----:B------:R-:W-:Y:S01]  /*a400*/  IMAD.IADD R69, R192, 0x1, R69 ;  /* 0x00000001c0457824 */ /* 0x000fe200078e0245 */
[--C-:B------:R-:W-:Y:S01]  /*a410*/  SHF.R.U64 R70, R10, 0x10, R11.reuse ;  /* 0x000000100a467819 */ /* 0x100fe2000000120b */
[----:B------:R-:W-:Y:S01]  /*a420*/  HADD2.F32 R20, -RZ, R20.H0_H0 ;  /* 0x20000014ff147230 */ /* 0x000fe20000004100 */
[----:B------:R-:W-:Y:S01]  /*a430*/  SHF.R.U32.HI R68, RZ, 0x10, R11 ;  /* 0x00000010ff447819 */ /* 0x000fe2000001160b */
[----:B------:R-:W-:Y:S01]  /*a440*/  IMAD R2, R69, 0x2, R2 ;  /* 0x0000000245027824 */ /* 0x000fe200078e0202 */
[----:B------:R-:W-:Y:S01]  /*a450*/  SHF.R.U32.HI R24, RZ, 0x10, R9 ;  /* 0x00000010ff187819 */ /* 0x000fe20000011609 */
[--C-:B------:R-:W-:Y:S01]  /*a460*/  HADD2.F32 R11, -RZ, R74.reuse.H1_H1 ;  /* 0x3000004aff0b7230 */ /* 0x100fe20000004100 */
[----:B------:R-:W-:Y:S01]  /*a470*/  SHF.R.U64 R69, R4, 0x10, R5 ;  /* 0x0000001004457819 */ /* 0x000fe20000001205 */
[----:B------:R-:W-:Y:S01]  /*a480*/  HADD2.F32 R74, -RZ, R74.H0_H0 ;  /* 0x2000004aff4a7230 */ /* 0x000fe20000004100 */
[----:B------:R-:W0:Y:S01]  /*a490*/  LDS.128 R28, [R2+0x18400] ;  /* 0x01840000021c7984 */ /* 0x000e220000000c00 */
[----:B------:R-:W-:-:S02]  /*a4a0*/  SHF.R.U64 R67, R6, 0x10, R7 ;  /* 0x0000001006437819 */ /* 0x000fc40000001207 */
[----:B------:R-:W-:Y:S01]  /*a4b0*/  SHF.R.U32.HI R65, RZ, 0x10, R7 ;  /* 0x00000010ff417819 */ /* 0x000fe20000011607 */
[--C-:B0-----:R-:W-:Y:S02]  /*a4c0*/  HADD2.F32 R8, -RZ, R29.reuse.H0_H0 ;  /* 0x2000001dff087230 */ /* 0x101fe40000004100 */
[----:B------:R-:W-:Y:S02]  /*a4d0*/  HADD2.F32 R29, -RZ, R29.H1_H1 ;  /* 0x3000001dff1d7230 */ /* 0x000fe40000004100 */
[----:B------:R-:W-:Y:S02]  /*a4e0*/  HADD2.F32 R7, -RZ, R28.H0_H0 ;  /* 0x2000001cff077230 */ /* 0x000fe40000004100 */
[C---:B------:R-:W-:Y:S01]  /*a4f0*/  FMUL.FTZ R25, R8.reuse, R21 ;  /* 0x0000001508197220 */ /* 0x040fe20000410000 */
[----:B------:R-:W-:Y:S01]  /*a500*/  FMUL.FTZ R63, R8, R11 ;  /* 0x0000000b083f7220 */ /* 0x000fe20000410000 */
[----:B------:R-:W-:Y:S02]  /*a510*/  HADD2.F32 R8, -RZ, R24.H0_H0 ;  /* 0x20000018ff087230 */ /* 0x000fe40000004100 */
[----:B------:R-:W-:Y:S01]  /*a520*/  FMUL.FTZ R24, R29, R20 ;  /* 0x000000141d187220 */ /* 0x000fe20000410000 */
[----:B------:R-:W-:-:S02]  /*a530*/  HADD2.F32 R9, -RZ, R30.H0_H0 ;  /* 0x2000001eff097230 */ /* 0x000fc40000004100 */
[--C-:B------:R-:W-:Y:S02]  /*a540*/  HADD2.F32 R10, -RZ, R31.reuse.H0_H0 ;  /* 0x2000001fff0a7230 */ /* 0x100fe40000004100 */
[----:B------:R-:W-:Y:S01]  /*a550*/  FMUL.FTZ R64, R29, R8 ;  /* 0x000000081d407220 */ /* 0x000fe20000410000 */
        /* <DEDUP_REMOVED lines=8> */
[----:B------:R-:W-:Y:S01]  /*a5e0*/  FFMA.FTZ R63, R4, R21, R63 ;  /* 0x00000015043f7223 */ /* 0x000fe2000001003f */
[----:B------:R-:W-:Y:S01]  /*a5f0*/  FFMA.FTZ R24, R13, R8, -R24 ;  /* 0x000000080d187223 */ /* 0x000fe20000010818 */
[C---:B------:R-:W-:Y:S01]  /*a600*/  FMUL.FTZ R4, R7.reuse, R44 ;  /* 0x0000002c07047220 */ /* 0x040fe20000410000 */
[----:B------:R-:W-:Y:S02]  /*a610*/  HADD2.F32 R8, -RZ, R0.H0_H0 ;  /* 0x20000000ff087230 */ /* 0x000fe40000004100 */
[----:B------:R-:W-:Y:S01]  /*a620*/  FMUL.FTZ R7, R7, R74 ;  /* 0x0000004a07077220 */ /* 0x000fe20000410000 */
[----:B------:R-:W-:-:S02]  /*a630*/  HADD2.F32 R5, -RZ, R14.H0_H0 ;  /* 0x2000000eff057230 */ /* 0x000fc40000004100 */
[----:B------:R-:W-:Y:S01]  /*a640*/  FFMA.FTZ R74, R3, R74, -R4 ;  /* 0x0000004a034a7223 */ /* 0x000fe20000010804 */
[----:B------:R-:W-:Y:S01]  /*a650*/  FFMA.FTZ R64, R13, R20, R64 ;  /* 0x000000140d407223 */ /* 0x000fe20000010040 */
[--C-:B------:R-:W-:Y:S02]  /*a660*/  HADD2.F32 R4, -RZ, R66.reuse.H0_H0 ;  /* 0x20000042ff047230 */ /* 0x100fe40000004100 */
[----:B------:R-:W-:Y:S01]  /*a670*/  FFMA.FTZ R44, R3, R44, R7 ;  /* 0x0000002c032c7223 */ /* 0x000fe20000010007 */
[C---:B------:R-:W-:Y:S01]  /*a680*/  FMUL.FTZ R20, R9.reuse, R8 ;  /* 0x0000000809147220 */ /* 0x040fe20000410000 */
[----:B------:R-:W-:Y:S02]  /*a690*/  HADD2.F32 R3, -RZ, R66.H1_H1 ;  /* 0x30000042ff037230 */ /* 0x000fe40000004100 */
[----:B------:R-:W-:Y:S02]  /*a6a0*/  HADD2.F32 R7, -RZ, R0.H1_H1 ;  /* 0x30000000ff077230 */ /* 0x000fe40000004100 */
[----:B------:R-:W-:Y:S01]  /*a6b0*/  FMUL.FTZ R66, R9, R4 ;  /* 0x0000000409427220 */ /* 0x000fe20000410000 */
[----:B------:R-:W-:-:S02]  /*a6c0*/  HADD2.F32 R6, -RZ, R15.H0_H0 ;  /* 0x2000000fff067230 */ /* 0x000fc40000004100 */
[C---:B------:R-:W-:Y:S01]  /*a6d0*/  FFMA.FTZ R20, R5.reuse, R4, -R20 ;  /* 0x0000000405147223 */ /* 0x040fe20000010814 */
[----:B------:R-:W-:Y:S02]  /*a6e0*/  HADD2.F32 R0, -RZ, R68.H0_H0 ;  /* 0x20000044ff007230 */ /* 0x000fe40000004100 */
[C---:B------:R-:W-:Y:S01]  /*a6f0*/  FMUL.FTZ R9, R10.reuse, R7 ;  /* 0x000000070a097220 */ /* 0x040fe20000410000 */
[----:B------:R-:W-:Y:S02]  /*a700*/  HADD2.F32 R4, -RZ, R65.H0_H0 ;  /* 0x20000041ff047230 */ /* 0x000fe40000004100 */
[-C--:B------:R-:W-:Y:S01]  /*a710*/  FMUL.FTZ R68, R10, R3.reuse ;  /* 0x000000030a447220 */ /* 0x080fe20000410000 */
[----:B------:R-:W-:Y:S01]  /*a720*/  FFMA.FTZ R10, R5, R8, R66 ;  /* 0x00000008050a7223 */ /* 0x000fe20000010042 */
[----:B------:R-:W-:Y:S02]  /*a730*/  HADD2.F32 R15, -RZ, R15.H1_H1 ;  /* 0x3000000fff0f7230 */ /* 0x000fe40000004100 */
        /* <DEDUP_REMOVED lines=30> */
.L_x_12736:
[----:B------:R-:W-:Y:S05]  /*a920*/  BSYNC B0 ;  /* 0x0000000000007941 */ /* 0x000fea0003800000 */
.L_x_12722:
        /* <DEDUP_REMOVED lines=8> */
.L_x_12719:
[----:B------:R-:W4:Y:S01]  /*a9b0*/  S2R R0, SR_TID.X ;  /* 0x0000000000007919 */ /* 0x000f220000002100 */
[----:B------:R-:W-:Y:S05]  /*a9c0*/  WARPSYNC.ALL ;  /* 0x0000000000007948 */ /* 0x000fea0003800000 */
[----:B----4-:R-:W-:-:S05]  /*a9d0*/  SHF.R.U32.HI R0, RZ, 0x7, R0 ;  /* 0x00000007ff007819 */ /* 0x010fca0000011600 */
[----:B------:R-:W-:Y:S02]  /*a9e0*/  VIADD R0, R0, 0x8 ;  /* 0x0000000800007836 */ /* 0x000fe40000000000 */
[----:B0123--:R-:W-:Y:S01]  /*a9f0*/  IMAD.MOV.U32 R4, RZ, RZ, R38 ;  /* 0x000000ffff047224 */ /* 0x00ffe200078e0026 */
[----:B------:R-:W-:Y:S01]  /*aa00*/  UIADD3 UR4, UP0, UR37, 0x228, URZ ;  /* 0x0000022825047890 */ /* 0x000fe2000ff1e03f */
[----:B------:R-:W-:Y:S01]  /*aa10*/  IMAD.MOV.U32 R5, RZ, RZ, R53 ;  /* 0x000000ffff057224 */ /* 0x000fe200078e0035 */
[----:B------:R0:W-:Y:S01]  /*aa20*/  BAR.SYNC.DEFER_BLOCKING R0, 0x100 ;  /* 0x000400000000751d */ /* 0x0001e20000010000 */
[----:B------:R-:W-:Y:S01]  /*aa30*/  IMAD.MOV.U32 R6, RZ, RZ, R61 ;  /* 0x000000ffff067224 */ /* 0x000fe200078e003d */
[----:B------:R-:W-:Y:S01]  /*aa40*/  UIADD3.X UR5, URZ, UR36, URZ, UP0, !UPT ;  /* 0x000000243f057290 */ /* 0x000fe200087fe43f */
[----:B------:R-:W-:Y:S01]  /*aa50*/  IMAD.MOV.U32 R7, RZ, RZ, R62 ;  /* 0x000000ffff077224 */ /* 0x000fe200078e003e */
[----:B------:R-:W-:Y:S01]  /*aa60*/  MOV R228, 0xad80 ;  /* 0x0000ad8000e47802 */ /* 0x000fe20000000f00 */
[----:B------:R-:W-:Y:S01]  /*aa70*/  IMAD.U32 R9, RZ, RZ, UR48 ;  /* 0x00000030ff097e24 */ /* 0x000fe2000f8e00ff */
[----:B------:R-:W-:Y:S01]  /*aa80*/  BSSY B0, `(.L_x_12746) ;  /* 0x0000030000007945 */ /* 0x000fe20003800000 */
[----:B------:R-:W-:Y:S01]  /*aa90*/  IMAD.U32 R8, RZ, RZ, UR4 ;  /* 0x00000004ff087e24 */ /* 0x000fe2000f8e00ff */
[----:B------:R1:W-:Y:S01]  /*aaa0*/  STL.128 [R1+0x180], R4 ;  /* 0x0001800401007387 */ /* 0x0003e20000100c00 */
[----:B0-----:R-:W-:-:S02]  /*aab0*/  IMAD.U32 R0, RZ, RZ, UR46 ;  /* 0x0000002eff007e24 */ /* 0x001fc4000f8e00ff */
[----:B------:R-:W-:Y:S01]  /*aac0*/  IMAD.MOV.U32 R24, RZ, RZ, R58 ;  /* 0x000000ffff187224 */ /* 0x000fe200078e003a */
[----:B------:R-:W-:Y:S01]  /*aad0*/  STL.64 [R1+0x210], R32 ;  /* 0x0002102001007387 */ /* 0x000fe20000100a00 */
[----:B------:R-:W-:Y:S02]  /*aae0*/  IMAD.MOV.U32 R25, RZ, RZ, R57 ;  /* 0x000000ffff197224 */ /* 0x000fe400078e0039 */
[----:B------:R-:W-:Y:S02]  /*aaf0*/  IMAD.U32 R2, RZ, RZ, UR39 ;  /* 0x00000027ff027e24 */ /* 0x000fe4000f8e00ff */
[----:B------:R-:W-:Y:S01]  /*ab00*/  IMAD.U32 R3, RZ, RZ, UR47 ;  /* 0x0000002fff037e24 */ /* 0x000fe2000f8e00ff */
[----:B------:R-:W-:Y:S04]  /*ab10*/  STL.128 [R1+0x1a0], R24 ;  /* 0x0001a01801007387 */ /* 0x000fe80000100c00 */
[----:B------:R0:W-:Y:S01]  /*ab20*/  STL.64 [R1+0x178], R2 ;  /* 0x0001780201007387 */ /* 0x0001e20000100a00 */
[----:B-1----:R-:W-:-:S02]  /*ab30*/  IMAD.MOV.U32 R4, RZ, RZ, R40 ;  /* 0x000000ffff047224 */ /* 0x002fc400078e0028 */
[----:B------:R-:W-:Y:S02]  /*ab40*/  IMAD.MOV.U32 R5, RZ, RZ, R56 ;  /* 0x000000ffff057224 */ /* 0x000fe400078e0038 */
[----:B------:R-:W-:Y:S02]  /*ab50*/  IMAD.MOV.U32 R6, RZ, RZ, R54 ;  /* 0x000000ffff067224 */ /* 0x000fe400078e0036 */
[----:B------:R-:W-:Y:S02]  /*ab60*/  IMAD.MOV.U32 R7, RZ, RZ, R55 ;  /* 0x000000ffff077224 */ /* 0x000fe400078e0037 */
[----:B0-----:R-:W-:-:S03]  /*ab70*/  VIADD R2, R204, 0xffffffff ;  /* 0xffffffffcc027836 */ /* 0x001fc60000000000 */
        /* <DEDUP_REMOVED lines=10> */
[----:B------:R-:W-:Y:S02]  /*ac20*/  IMAD.MOV.U32 R7, RZ, RZ, R46 ;  /* 0x000000ffff077224 */ /* 0x000fe400078e002e */
[----:B------:R-:W-:-:S03]  /*ac30*/  IMAD.MOV.U32 R18, RZ, RZ, R35 ;  /* 0x000000ffff127224 */ /* 0x000fc600078e0023 */
[----:B------:R0:W-:Y:S04]  /*ac40*/  STL.128 [R1+0x1f0], R4 ;  /* 0x0001f00401007387 */ /* 0x0001e80000100c00 */
        /* <DEDUP_REMOVED lines=10> */
[----:B------:R-:W-:Y:S01]  /*acf0*/  IMAD.U32 R9, RZ, RZ, UR5 ;  /* 0x00000005ff097e24 */ /* 0x000fe2000f8e00ff */
[----:B------:R-:W-:-:S02]  /*ad00*/  UIADD3 UR5, UR37, 0x178, URZ ;  /* 0x0000017825057890 */ /* 0x000fc4000fffe03f */
[----:B------:R0:W-:Y:S02]  /*ad10*/  STL.128 [R1+0x1b0], R4 ;  /* 0x0001b00401007387 */ /* 0x0001e40000100c00 */
[----:B0-----:R-:W-:Y:S02]  /*ad20*/  IMAD.MOV.U32 R4, RZ, RZ, R45 ;  /* 0x000000ffff047224 */ /* 0x001fe400078e002d */
[----:B------:R-:W-:Y:S02]  /*ad30*/  IMAD.MOV.U32 R5, RZ, RZ, R43 ;  /* 0x000000ffff057224 */ /* 0x000fe400078e002b */
[----:B------:R-:W-:Y:S02]  /*ad40*/  IMAD.MOV.U32 R6, RZ, RZ, R8 ;  /* 0x000000ffff067224 */ /* 0x000fe400078e0008 */
[----:B------:R-:W-:-:S05]  /*ad50*/  IMAD.MOV.U32 R7, RZ, RZ, R9 ;  /* 0x000000ffff077224 */ /* 0x000fca00078e0009 */
[----:B------:R0:W-:Y:S02]  /*ad60*/  STL.128 [R1+0x1d0], R4 ;  /* 0x0001d00401007387 */ /* 0x0001e40000100c00 */
[----:B0----5:R-:W-:Y:S05]  /*ad70*/  CALL.REL.NOINC `($_ZN7cutlass13device_kernelIN5flash11enable_sm90INS1_16FlashAttnFwdSm90INS1_25CollectiveMainloopFwdSm90ILi2EN4cute5tupleIJNS5_1CILi1EEES8_S8_EEENS6_IJNS7_ILi128EEENS7_ILi96EEENS7_ILi64EEEEEELi256ENS_6half_tEfNS_4arch4Sm90ELb0ELb1ELb1ELb1ELb0ELb1ELb1ELb1ELb0ELb1ELb1ELb0EEENS1_21CollectiveEpilogueFwdINS6_IJSA_NS7_ILi256EEESB_EEES9_SE_SG_Li256ELb1ELb1ELb1ELb0EEENS1_36VarlenDynamicPersistentTileSchedulerILi128ELi96ELi256ELi128ELb1ELb1ELb1ELb1ELb0ELb1EEEEEEEEEvNT_6ParamsE$_ZZN5flash25CollectiveMainloopFwdSm90ILi2EN4cute5tupleIJNS1_1CILi1EEES4_S4_EEENS2_IJNS3_ILi128EEENS3_ILi96EEENS3_ILi64EEEEEELi256EN7cutlass6half_tEfNSA_4arch4Sm90ELb0ELb1ELb1ELb1ELb0ELb1ELb1ELb1ELb0ELb1ELb1ELb0EE3mmaINS_16FlashAttnFwdSm90ISE_NS_21CollectiveEpilogueFwdINS2_IJS6_NS3_ILi256EEES7_EEES5_SB_SD_Li256ELb1ELb1ELb1ELb0EEENS_36VarlenDynamicPersistentTileSchedulerILi128ELi96ELi256ELi128ELb1ELb1ELb1ELb1ELb0ELb1EEEE13SharedStorageENS1_6TensorINS1_11ArrayEngineIfLm128EEENS1_6LayoutINS2_IJNS2_IJNS3_ILi2EEEST_NS3_ILi32EEEEEES4_S4_EEENS2_IJNS2_IJS4_ST_NS3_ILi4EEEEEENS3_ILi0EEESZ_EEEEEEENS_7SoftmaxILi2ELi0EEEEEbRKNSE_6ParamsENSA_25PipelineTmaAsyncNoClusterILi2ENSA_16PipelineTmaAsyncILi2EEEEES1B_RNSA_13PipelineStateILj2EEERT0_RT1_iRiRKNS_16SeqlenInfoQKNewKILb1ELb1EEENS2_IJiiiiEEERT_ENKUliT_T0_T1_E_clIZSF_ISO_S12_S14_EbS17_S1B_S1B_S1E_S1G_S1I_iS1J_S1N_S1O_S1Q_EUlRS1R_iE0_NS3_ILb1EEES1Y_EEDaiS1R_S1S_S1T_) ;  /* 0x0000034800d87944 */ /* 0x021fea0003c00000 */
[----:B------:R-:W-:Y:S05]  /*ad80*/  BSYNC B0 ;  /* 0x0000000000007941 */ /* 0x000fea0003800000 */
.L_x_12746:
        /* <DEDUP_REMOVED lines=9> */
[----:B---3--:R-:W-:Y:S02]  /*ae20*/  @P0 SHF.R.U32.HI R0, RZ, R6, R5 ;  /* 0x00000006ff000219 */ /* 0x008fe40000011605 */
[----:B-1----:R-:W-:-:S03]  /*ae30*/  ISETP.GE.AND P0, PT, R3, 0x1, PT ;  /* 0x000000010300780c */ /* 0x002fc60003f06270 */
[----:B------:R-:W-:Y:S02]  /*ae40*/  IMAD.IADD R205, R205, 0x1, R0 ;  /* 0x00000001cdcd7824 */ /* 0x000fe400078e0200 */
[----:B------:R-:W-:Y:S02]  /*ae50*/  VIADD R0, R204, 0xfffffffe ;  /* 0xfffffffecc007836 */ /* 0x000fe40000000000 */
        /* <DEDUP_REMOVED lines=13> */
.L_x_12749:
[----:B------:R-:W-:-:S13]  /*af30*/  ISETP.NE.AND P0, PT, R3, 0x1, PT ;  /* 0x000000010300780c */ /* 0x000fda0003f05270 */
[----:B------:R-:W0:Y:S02]  /*af40*/  @P0 LDC.64 R6, c[0x0][0xae0] ;  /* 0x0002b800ff060b82 */ /* 0x000e240000000a00 */
[----:B0-----:R-:W-:-:S05]  /*af50*/  @P0 IMAD.HI.U32 R6, R5, R6, RZ ;  /* 0x0000000605060227 */ /* 0x001fca00078e00ff */
[----:B------:R-:W-:-:S07]  /*af60*/  @P0 SHF.R.U32.HI R5, RZ, R7, R6 ;  /* 0x00000007ff050219 */ /* 0x000fce0000011606 */
.L_x_12750:
[----:B------:R-:W-:Y:S05]  /*af70*/  BSYNC B0 ;  /* 0x0000000000007941 */ /* 0x000fea0003800000 */
.L_x_12748:
[----:B------:R-:W-:-:S05]  /*af80*/  IMAD R3, R5, R3, R3 ;  /* 0x0000000305037224 */ /* 0x000fca00078e0203 */
[----:B------:R-:W-:-:S07]  /*af90*/  VIMNMX R2, R2, R3, PT ;  /* 0x0000000302027248 */ /* 0x000fce0003fe0100 */
.L_x_12747:
[----:B------:R-:W-:-:S05]  /*afa0*/  IMAD.HI R2, R2, 0x2aaaaaab, RZ ;  /* 0x2aaaaaab02027827 */ /* 0x000fca00078e02ff */
[----:B------:R-:W-:-:S04]  /*afb0*/  SHF.R.U32.HI R3, RZ, 0x1f, R2 ;  /* 0x0000001fff037819 */ /* 0x000fc80000011602 */
[----:B------:R-:W-:-:S04]  /*afc0*/  LEA.HI.SX32 R2, R2, R3, 0x1c ;  /* 0x0000000302027211 */ /* 0x000fc800078fe2ff */
[----:B------:R-:W-:-:S04]  /*afd0*/  VIMNMX R3, R189, R2, !PT ;  /* 0x00000002bd037248 */ /* 0x000fc80007fe0100 */
[----:B------:R-:W-:-:S13]  /*afe0*/  ISETP.GE.AND P0, PT, R0, R3, PT ;  /* 0x000000030000720c */ /* 0x000fda0003f06270 */
[----:B------:R-:W-:Y:S05]  /*aff0*/  @!P0 BRA `(.L_x_12751) ;  /* 0x000000b000808947 */ /* 0x000fea0003800000 */
.L_x_12778:
        /* <DEDUP_REMOVED lines=16> */
[----:B-1----:R-:W-:Y:S01]  /*b100*/  @!P0 IMAD.MOV.U32 R5, RZ, RZ, RZ ;  /* 0x000000ffff058224 */ /* 0x002fe200078e00ff */
[----:B--2---:R-:W-:-:S04]  /*b110*/  LOP3.LUT R2, R2, 0x1, RZ, 0xfc, !PT ;  /* 0x0000000102027812 */ /* 0x004fc800078efcff */
[----:B------:R-:W-:-:S13]  /*b120*/  ISETP.NE.AND P1, PT, R2, 0x3, PT ;  /* 0x000000030200780c */ /* 0x000fda0003f25270 */
[----:B0-----:R-:W-:Y:S05]  /*b130*/  @!P1 BRA `(.L_x_12753) ;  /* 0x0000000000049947 */ /* 0x001fea0003800000 */
[----:B------:R-:W-:Y:S01]  /*b140*/  BPT.TRAP 0x1 ;  /* 0x000000040000795c */ /* 0x000fe20000300000 */
.L_x_12753:
[----:B------:R-:W-:Y:S05]  /*b150*/  BSYNC B0 ;  /* 0x0000000000007941 */ /* 0x000fea0003800000 */
.L_x_12752:
        /* <DEDUP_REMOVED lines=13> */
.L_x_12755:
[----:B------:R-:W-:Y:S05]  /*b230*/  BSYNC B0 ;  /* 0x0000000000007941 */ /* 0x000fea0003800000 */
.L_x_12754:
        /* <DEDUP_REMOVED lines=8> */
.L_x_12757:
[----:B------:R-:W-:Y:S05]  /*b2c0*/  BSYNC B0 ;  /* 0x0000000000007941 */ /* 0x000fea0003800000 */
.L_x_12756:
[----:B------:R-:W2:Y:S04]  /*b2d0*/  LD.E R13, desc[UR42][R16.64+0x218] ;  /* 0x0002182a100d7980 */ /* 0x000ea8000c101900 */
[----:B------:R-:W2:Y:S01]  /*b2e0*/  LDL.64 R10, [R1+0xa0] ;  /* 0x0000a000010a7983 */ /* 0x000ea20000100a00 */
[----:B------:R-:W-:Y:S05]  /*b2f0*/  WARPSYNC.ALL ;  /* 0x0000000000007948 */ /* 0x000fea0003800000 */
[----:B------:R-:W3:Y:S04]  /*b300*/  LDL.64 R18, [R1+0x98] ;  /* 0x0000980001127983 */ /* 0x000ee80000100a00 */
[----:B------:R-:W4:Y:S04]  /*b310*/  LDL.64 R4, [R1+0x98] ;  /* 0x0000980001047983 */ /* 0x000f280000100a00 */
[----:B0----5:R-:W4:Y:S01]  /*b320*/  LDL.64 R6, [R1+0x98] ;  /* 0x0000980001067983 */ /* 0x021f220000100a00 */
[----:B--2---:R-:W-:-:S03]  /*b330*/  IMAD R10, R13, 0x300, R10 ;  /* 0x000003000d0a7824 */ /* 0x004fc600078e020a */
[----:B------:R-:W2:Y:S01]  /*b340*/  LDL.64 R8, [R1+0x98] ;  /* 0x0000980001087983 */ /* 0x000ea20000100a00 */
[----:B------:R-:W-:Y:S01]  /*b350*/  R2UR UR7, R11 ;  /* 0x000000000b0772ca */ /* 0x000fe200000e0000 */
[----:B------:R-:W-:Y:S01]  /*b360*/  WARPGROUP.ARRIVE ;  /* 0x00000000000079c5 */ /* 0x000fe20000000000 */
[C---:B------:R-:W-:Y:S01]  /*b370*/  R2UR UR6, R10.reuse ;  /* 0x000000000a0672ca */ /* 0x040fe200000e0000 */
[----:B------:R-:W2:Y:S01]  /*b380*/  LDL R20, [R1+0x54] ;  /* 0x0000540001147983 */ /* 0x000ea20000100800 */
[----:B------:R-:W-:Y:S02]  /*b390*/  VIADD R12, R10, 0x2 ;  /* 0x000000020a0c7836 */ /* 0x000fe40000000000 */
[----:B------:R-:W-:Y:S02]  /*b3a0*/  IMAD.MOV.U32 R13, RZ, RZ, R11 ;  /* 0x000000ffff0d7224 */ /* 0x000fe400078e000b */
[----:B------:R-:W-:Y:S01]  /*b3b0*/  IMAD.MOV.U32 R2, RZ, RZ, 0x1 ;  /* 0x00000001ff027424 */ /* 0x000fe200078e00ff */
        /* <DEDUP_REMOVED lines=44> */
.L_x_12760:
[----:B------:R-:W-:Y:S05]  /*b680*/  BSYNC B0 ;  /* 0x0000000000007941 */ /* 0x000fea0003800000 */
.L_x_12759:
        /* <DEDUP_REMOVED lines=10> */
.L_x_12762:
[----:B------:R-:W-:Y:S05]  /*b730*/  BSYNC B0 ;  /* 0x0000000000007941 */ /* 0x000fea0003800000 */
.L_x_12761:
[----:B------:R-:W-:Y:S04]  /*b740*/  BSSY B0, `(.L_x_12763) ;  /* 0x0000006000007945 */ /* 0x000fe80003800000 */
[----:B-1----:R-:W-:Y:S05]  /*b750*/  @P0 BRA `(.L_x_12764) ;  /* 0x0000000000100947 */ /* 0x002fea0003800000 */
[----:B-----5:R-:W-:Y:S01]  /*b760*/  IMAD R4, R4, 0x8, R7 ;  /* 0x0000000804047824 */ /* 0x020fe200078e0207 */
[----:B------:R-:W-:-:S04]  /*b770*/  SHF.L.U32 R5, R5, 0x1f, RZ ;  /* 0x0000001f05057819 */ /* 0x000fc800000006ff */
[----:B------:R-:W1:Y:S02]  /*b780*/  SYNCS.PHASECHK.TRANS64.TRYWAIT P0, [R4+URZ], R5 ;  /* 0x00000005040075a7 */ /* 0x000e64000800017f */
[----:B-1----:R-:W-:Y:S05]  /*b790*/  @!P0 BRA `(.L_x_12765) ;  /* 0x0000030400e88947 */ /* 0x002fea0003800000 */
.L_x_12764:
[----:B------:R-:W-:Y:S05]  /*b7a0*/  BSYNC B0 ;  /* 0x0000000000007941 */ /* 0x000fea0003800000 */
.L_x_12763:
[----:B0-----:R-:W2:Y:S04]  /*b7b0*/  LD.E R19, desc[UR42][R16.64+0x218] ;  /* 0x0002182a10137980 */ /* 0x001ea8000c101900 */
[----:B-1---5:R-:W2:Y:S04]  /*b7c0*/  LDL.64 R4, [R1+0x118] ;  /* 0x0001180001047983 */ /* 0x022ea80000100a00 */
[----:B------:R-:W3:Y:S04]  /*b7d0*/  LDL R18, [R1+0x90] ;  /* 0x0000900001127983 */ /* 0x000ee80000100800 */
        /* <DEDUP_REMOVED lines=178> */
[----:B0-----:R-:W-:Y:S01]  /*c300*/  LOP3.LUT R21, R20, 0x7f, RZ, 0xc0, !PT ;  /* 0x0000007f14157812 */ /* 0x001fe200078ec0ff */
[----:B------:R-:W-:Y:S03]  /*c310*/  STL [R1+0x90], R2 ;  /* 0x0000900201007387 */ /* 0x000fe60000100800 */
[----:B------:R-:W-:Y:S01]  /*c320*/  ISETP.NE.AND P0, PT, R21, RZ, PT ;  /* 0x000000ff1500720c */ /* 0x000fe20003f05270 */
[----:B------:R-:W-:Y:S01]  /*c330*/  STL [R1+0x90], R2 ;  /* 0x0000900201007387 */ /* 0x000fe20000100800 */
[----:B------:R-:W-:-:S03]  /*c340*/  SHF.R.U32.HI R20, RZ, 0x7, R20 ;  /* 0x00000007ff147819 */ /* 0x000fc60000011614 */
        /* <DEDUP_REMOVED lines=21> */
[----:B------:R-:W2:Y:S04]  /*c4a0*/  LDL R73, [R1+0x13c] ;  /* 0x00013c0001497983 */ /* 0x000ea80000100800 */
[----:B------:R-:W3:Y:S04]  /*c4b0*/  LDL R72, [R1+0x70] ;  /* 0x0000700001487983 */ /* 0x000ee80000100800 */
[----:B-1----:R-:W4:Y:S04]  /*c4c0*/  LDL.64 R4, [R1+0x170] ;  /* 0x0001700001047983 */ /* 0x002f280000100a00 */
[----:B------:R-:W2:Y:S04]  /*c4d0*/  LDL.64 R12, [R1+0x160] ;  /* 0x00016000010c7983 */ /* 0x000ea80000100a00 */
[----:B------:R-:W3:Y:S04]  /*c4e0*/  LDL R21, [R1+0x168] ;  /* 0x0001680001157983 */ /* 0x000ee80000100800 */
[----:B------:R-:W3:Y:S04]  /*c4f0*/  LDL.128 R8, [R1+0x150] ;  /* 0x0001500001087983 */ /* 0x000ee80000100c00 */
[----:B----4-:R-:W4:Y:S04]  /*c500*/  LD.E R19, desc[UR42][R4.64] ;  /* 0x0000002a04137980 */ /* 0x010f28000c101900 */
[----:B0-----:R-:W4:Y:S01]  /*c510*/  LDL.128 R4, [R1+0x140] ;  /* 0x0001400001047983 */ /* 0x001f220000100c00 */
[----:B--2---:R-:W-:-:S02]  /*c520*/  ISETP.NE.AND P1, PT, R12, 0x1, PT ;  /* 0x000000010c00780c */ /* 0x004fc40003f25270 */
[----:B---3--:R-:W-:Y:S01]  /*c530*/  ISETP.GE.AND P2, PT, R9, 0x1, PT ;  /* 0x000000010900780c */ /* 0x008fe20003f46270 */
[----:B------:R-:W-:Y:S01]  /*c540*/  BSSY B0, `(.L_x_12766) ;  /* 0x000009e000007945 */ /* 0x000fe20003800000 */
[-C--:B----4-:R-:W-:Y:S01]  /*c550*/  FMUL.FTZ R15, R26, R19.reuse ;  /* 0x000000131a0f7220 */ /* 0x090fe20000410000 */
[-C--:B------:R-:W-:Y:S01]  /*c560*/  FMUL.FTZ R26, R30, R19.reuse ;  /* 0x000000131e1a7220 */ /* 0x080fe20000410000 */
[-C--:B------:R-:W-:Y:S01]  /*c570*/  FMUL.FTZ R30, R32, R19.reuse ;  /* 0x00000013201e7220 */ /* 0x080fe20000410000 */
[-C--:B------:R-:W-:Y:S01]  /*c580*/  FMUL.FTZ R32, R36, R19.reuse ;  /* 0x0000001324207220 */ /* 0x080fe20000410000 */
[----:B------:R-:W-:Y:S01]  /*c590*/  SHF.R.S32.HI R36, RZ, 0x1f, R73 ;  /* 0x0000001fff247819 */ /* 0x000fe20000011449 */
[-C--:B------:R-:W-:Y:S01]  /*c5a0*/  FMUL.FTZ R74, R50, R19.reuse ;  /* 0x00000013324a7220 */ /* 0x080fe20000410000 */
[----:B------:R-:W-:Y:S02]  /*c5b0*/  FMUL.FTZ R50, R52, R19 ;  /* 0x0000001334327220 */ /* 0x000fe40000410000 */
[----:B------:R-:W-:Y:S01]  /*c5c0*/  LEA.HI R52, R36, R73, RZ, 0x7 ;  /* 0x0000004924347211 */ /* 0x000fe200078f38ff */
[----:B------:R-:W-:-:S03]  /*c5d0*/  FMUL.FTZ R76, R54, R19 ;  /* 0x00000013364c7220 */ /* 0x000fc60000410000 */
        /* <DEDUP_REMOVED lines=24> */
[-C--:B------:R-:W-:Y:S01]  /*c760*/  FMUL.FTZ R57, R58, R19.reuse ;  /* 0x000000133a397220 */ /* 0x080fe20000410000 */
[----:B------:R-:W-:Y:S01]  /*c770*/  FMUL.FTZ R53, R61, R19 ;  /* 0x000000133d357220 */ /* 0x000fe20000410000 */
        /* <DEDUP_REMOVED lines=26> */
[----:B------:R-:W-:Y:S02]  /*c920*/  IMAD.MOV.U32 R21, RZ, RZ, -0x60 ;  /* 0xffffffa0ff157424 */ /* 0x000fe400078e00ff */
[----:B------:R-:W-:Y:S01]  /*c930*/  FMUL.FTZ R20, R25, R19 ;  /* 0x0000001319147220 */ /* 0x000fe20000410000 */
[----:B------:R-:W-:Y:S01]  /*c940*/  IMAD.IADD R54, R54, 0x1, -R13 ;  /* 0x0000000136367824 */ /* 0x000fe200078e0a0d */
[----:B------:R-:W0:Y:S01]  /*c950*/  SHFL.IDX PT, R52, R80, RZ, 0x1c1f ;  /* 0x001c1fff50347589 */ /* 0x000e2200000e0000 */
[----:B------:R-:W-:Y:S02]  /*c960*/  IMAD R21, R0, R21, 0x1 ;  /* 0x0000000100157424 */ /* 0x000fe400078e0215 */
[-C--:B------:R-:W-:Y:S01]  /*c970*/  FMUL.FTZ R25, R31, R19.reuse ;  /* 0x000000131f197220 */ /* 0x080fe20000410000 */
[-C--:B------:R-:W-:Y:S01]  /*c980*/  FMUL.FTZ R31, R33, R19.reuse ;  /* 0x00000013211f7220 */ /* 0x080fe20000410000 */
[-C--:B------:R-:W-:Y:S01]  /*c990*/  FMUL.FTZ R33, R63, R19.reuse ;  /* 0x000000133f217220 */ /* 0x080fe20000410000 */
[----:B------:R-:W-:Y:S01]  /*c9a0*/  FMUL.FTZ R61, R67, R19 ;  /* 0x00000013433d7220 */ /* 0x000fe20000410000 */
[----:B------:R-:W-:-:S02]  /*c9b0*/  IMAD R54, R54, -0x2, R21 ;  /* 0xfffffffe36367824 */ /* 0x000fc400078e0215 */
        /* <DEDUP_REMOVED lines=12> */
[----:B------:R-:W1:Y:S01]  /*ca80*/  MUFU.TANH R14, R14 ;  /* 0x0000000e000e7308 */ /* 0x000e620000002400 */
[----:B------:R-:W-:-:S02]  /*ca90*/  IADD3 R36, -R4, R54, R5 ;  /* 0x0000003604247210 */ /* 0x000fc40007ffe105 */
[----:B------:R-:W-:-:S05]  /*caa0*/  LOP3.LUT R19, RZ, R6, RZ, 0x33, !PT ;  /* 0x00000006ff137212 */ /* 0x000fca00078e33ff */
        /* <DEDUP_REMOVED lines=47> */
[----:B------:R-:W-:-:S02]  /*cda0*/  IMAD.IADD R71, R36, 0x1, R7 ;  /* 0x0000000124477824 */ /* 0x000fc400078e0207 */
[----:B------:R-:W-:Y:S02]  /*cdb0*/  IMAD.IADD R73, R36, 0x1, R19 ;  /* 0x0000000124497824 */ /* 0x000fe400078e0213 */
[----:B------:R-:W-:Y:S02]  /*cdc0*/  IMAD R79, R0, -0x60, R8 ;  /* 0xffffffa0004f7824 */ /* 0x000fe400078e0208 */
        /* <DEDUP_REMOVED lines=14> */
.L_x_12769:
[----:B------:R-:W-:-:S13]  /*ceb0*/  ISETP.NE.AND P1, PT, R9, 0x1, PT ;  /* 0x000000010900780c */ /* 0x000fda0003f25270 */
[----:B------:R-:W-:-:S05]  /*cec0*/  @P1 IMAD.HI.U32 R36, R8, R10, RZ ;  /* 0x0000000a08241227 */ /* 0x000fca00078e00ff */
[----:B------:R-:W-:-:S07]  /*ced0*/  @P1 SHF.R.U32.HI R8, RZ, R11, R36 ;  /* 0x0000000bff081219 */ /* 0x000fce0000011624 */
.L_x_12770:
[----:B------:R-:W-:Y:S05]  /*cee0*/  BSYNC B1 ;  /* 0x0000000000017941 */ /* 0x000fea0003800000 */
.L_x_12768:
[----:B------:R-:W-:-:S05]  /*cef0*/  IMAD R8, R8, R9, R81 ;  /* 0x0000000908087224 */ /* 0x000fca00078e0251 */
[----:B------:R-:W-:Y:S02]  /*cf00*/  VIMNMX R7, R7, R8, !PT ;  /* 0x0000000807077248 */ /* 0x000fe40007fe0100 */
[----:B------:R-:W-:-:S07]  /*cf10*/  VIADDMNMX R6, R8, R9, R6, PT ;  /* 0x0000000908067246 */ /* 0x000fce0003800106 */
.L_x_12767:
[----:B------:R-:W-:Y:S05]  /*cf20*/  BSYNC B0 ;  /* 0x0000000000007941 */ /* 0x000fea0003800000 */
.L_x_12766:
[C---:B------:R-:W-:Y:S01]  /*cf30*/  ISETP.GE.AND P1, PT, R79.reuse, 0x9, PT ;  /* 0x000000094f00780c */ /* 0x040fe20003f26270 */
[----:B------:R-:W0:Y:S01]  /*cf40*/  SHFL.IDX PT, R80, R80, 0x1, 0x1c1f ;  /* 0x003c1f0050507f89 */ /* 0x000e2200000e0000 */
[----:B------:R-:W-:Y:S01]  /*cf50*/  ISETP.GE.AND P2, PT, R79, 0x2, PT ;  /* 0x000000024f00780c */ /* 0x000fe20003f46270 */
[----:B------:R-:W-:Y:S01]  /*cf60*/  BSSY B0, `(.L_x_12771) ;  /* 0x0000087000007945 */ /* 0x000fe20003800000 */
[----:B------:R-:W-:Y:S02]  /*cf70*/  P2R R19, PR, RZ, 0x2 ;  /* 0x00000002ff137803 */ /* 0x000fe40000000000 */
[----:B------:R-:W-:Y:S02]  /*cf80*/  ISETP.GT.AND P1, PT, R7, 0x8, !P1 ;  /* 0x000000080700780c */ /* 0x000fe40004f24270 */
[----:B------:R-:W-:Y:S02]  /*cf90*/  P2R R8, PR, RZ, 0x4 ;  /* 0x00000004ff087803 */ /* 0x000fe40000000000 */
[----:B------:R-:W-:-:S02]  /*cfa0*/  ISETP.LT.OR P1, PT, R6, 0x9, P1 ;  /* 0x000000090600780c */ /* 0x000fc40000f21670 */
[----:B------:R-:W-:Y:S02]  /*cfb0*/  ISETP.GT.AND P2, PT, R7, 0x1, !P2 ;  /* 0x000000010700780c */ /* 0x000fe40005744270 */
[----:B------:R-:W-:Y:S02]  /*cfc0*/  ISETP.GE.AND P3, PT, R79, 0xa, PT ;  /* 0x0000000a4f00780c */ /* 0x000fe40003f66270 */
[----:B------:R-:W-:Y:S02]  /*cfd0*/  FSEL R162, R24, -INF , !P1 ;  /* 0xff80000018a27808 */ /* 0x000fe40004800000 */
[----:B------:R-:W-:Y:S02]  /*cfe0*/  ISETP.LT.OR P2, PT, R6, 0x2, P2 ;  /* 0x000000020600780c */ /* 0x000fe40001741670 */
[----:B------:R-:W-:Y:S02]  /*cff0*/  ISETP.GT.AND P1, PT, R7, 0x9, !P3 ;  /* 0x000000090700780c */ /* 0x000fe40005f24270 */
[----:B------:R-:W-:-:S02]  /*d000*/  FSEL R72, R20, -INF , !P2 ;  /* 0xff80000014487808 */ /* 0x000fc40005000000 */
        /* <DEDUP_REMOVED lines=86> */
[----:B0-----:R-:W-:Y:S01]  /*d570*/  IMAD.IADD R63, R73, 0x1, R80 ;  /* 0x00000001493f7824 */ /* 0x001fe200078e0250 */
        /* <DEDUP_REMOVED lines=11> */
[----:B-1----:R-:W-:Y:S01]  /*d630*/  FSEL R160, R14, -INF , !P6 ;  /* 0xff8000000ea07808 */ /* 0x002fe20007000000 */
        /* <DEDUP_REMOVED lines=18> */
.L_x_12774:
[----:B------:R-:W-:-:S13]  /*d760*/  ISETP.NE.AND P6, PT, R9, 0x1, PT ;  /* 0x000000010900780c */ /* 0x000fda0003fc5270 */
[----:B------:R-:W-:-:S05]  /*d770*/  @P6 IMAD.HI.U32 R10, R4, R10, RZ ;  /* 0x0000000a040a6227 */ /* 0x000fca00078e00ff */
[----:B------:R-:W-:-:S07]  /*d780*/  @P6 SHF.R.U32.HI R4, RZ, R11, R10 ;  /* 0x0000000bff046219 */ /* 0x000fce000001160a */
.L_x_12775:
[----:B------:R-:W-:Y:S05]  /*d790*/  BSYNC B1 ;  /* 0x0000000000017941 */ /* 0x000fea0003800000 */
.L_x_12773:
[----:B------:R-:W-:-:S05]  /*d7a0*/  IMAD R4, R4, R9, R81 ;  /* 0x0000000904047224 */ /* 0x000fca00078e0251 */
[----:B------:R-:W-:Y:S02]  /*d7b0*/  VIADDMNMX R14, R4, R9, R14, PT ;  /* 0x00000009040e7246 */ /* 0x000fe4000380010e */
[----:B------:R-:W-:-:S07]  /*d7c0*/  VIMNMX R63, R63, R4, !PT ;  /* 0x000000043f3f7248 */ /* 0x000fce0007fe0100 */
.L_x_12772:
[----:B------:R-:W-:Y:S05]  /*d7d0*/  BSYNC B0 ;  /* 0x0000000000007941 */ /* 0x000fea0003800000 */
.L_x_12771:
[----:B------:R-:W2:Y:S01]  /*d7e0*/  LDL.64 R6, [R1+0x230] ;  /* 0x0002300001067983 */ /* 0x000ea20000100a00 */
        /* <DEDUP_REMOVED lines=52> */
[----:B------:R-:W-:Y:S01]  /*db30*/  ISETP.NE.AND P5, PT, R90, RZ, PT ;  /* 0x000000ff5a00720c */ /* 0x000fe20003fa5270 */
[----:B------:R-:W3:Y:S03]  /*db40*/  LDL R74, [R1+0x250] ;  /* 0x00025000014a7983 */ /* 0x000ee60000100800 */
        /* <DEDUP_REMOVED lines=22> */
[----:B--2---:R-:W-:Y:S02]  /*dcb0*/  FMNMX.FTZ R4, R160, R6, !PT ;  /* 0x00000006a0047209 */ /* 0x004fe40007810000 */
[----:B------:R-:W-:-:S02]  /*dcc0*/  FSEL R19, R78, -INF , !P5 ;  /* 0xff8000004e137808 */ /* 0x000fc40006800000 */
[----:B------:R-:W-:Y:S02]  /*dcd0*/  FMNMX.FTZ R4, R72, R4, !PT ;  /* 0x0000000448047209 */ /* 0x000fe40007810000 */
[C---:B------:R-:W-:Y:S02]  /*dce0*/  ISETP.GT.AND P2, PT, R63.reuse, 0x50, !P2 ;  /* 0x000000503f00780c */ /* 0x040fe40005744270 */
[----:B------:R-:W-:Y:S02]  /*dcf0*/  FMNMX.FTZ R4, R162, R4, !PT ;  /* 0x00000004a2047209 */ /* 0x000fe40007810000 */
[----:B------:R-:W-:Y:S02]  /*dd00*/  ISETP.GT.AND P3, PT, R63, 0x51, !P3 ;  /* 0x000000513f00780c */ /* 0x000fe40005f64270 */
[----:B------:R-:W-:Y:S02]  /*dd10*/  FMNMX.FTZ R4, R70, R4, !PT ;  /* 0x0000000446047209 */ /* 0x000fe40007810000 */
[----:B------:R-:W-:-:S02]  /*dd20*/  ISETP.NE.AND P6, PT, R65, RZ, PT ;  /* 0x000000ff4100720c */ /* 0x000fc40003fc5270 */
        /* <DEDUP_REMOVED lines=18> */
[----:B------:R-:W-:-:S04]  /*de50*/  FMNMX.FTZ R5, R44, R5, !PT ;  /* 0x000000052c057209 */ /* 0x000fc80007810000 */
[----:B------:R-:W-:Y:S02]  /*de60*/  FMNMX.FTZ R9, R42, R5, !PT ;  /* 0x000000052a097209 */ /* 0x000fe40007810000 */
        /* <DEDUP_REMOVED lines=16> */
[----:B------:R-:W-:Y:S01]  /*df70*/  FMNMX.FTZ R5, R25, R4, !PT ;  /* 0x0000000419057209 */ /* 0x000fe20007810000 */
[----:B------:R-:W0:Y:S01]  /*df80*/  SHFL.BFLY PT, R9, R8, 0x2, 0x1f ;  /* 0x0c401f0008097f89 */ /* 0x000e2200000e0000 */
[----:B------:R-:W-:Y:S02]  /*df90*/  ISETP.LT.OR P1, PT, R14, 0x4a, P1 ;  /* 0x0000004a0e00780c */ /* 0x000fe40000f21670 */
        /* <DEDUP_REMOVED lines=17> */
[----:B0-----:R-:W-:Y:S02]  /*e0b0*/  FMNMX.FTZ R10, R8, R9, !PT ;  /* 0x00000009080a7209 */ /* 0x001fe40007810000 */
[----:B------:R-:W-:-:S05]  /*e0c0*/  FMNMX.FTZ R9, R63, R4, !PT ;  /* 0x000000043f097209 */ /* 0x000fca0007810000 */
[----:B------:R-:W-:Y:S04]  /*e0d0*/  STL.64 [R1+0x230], R8 ;  /* 0x0002300801007387 */ /* 0x000fe80000100a00 */
[----:B------:R-:W2:Y:S04]  /*e0e0*/  LDL R12, [R1+0x234] ;  /* 0x00023400010c7983 */ /* 0x000ea80000100800 */
[----:B------:R-:W0:Y:S02]  /*e0f0*/  SHFL.BFLY PT, R5, R10, 0x1, 0x1f ;  /* 0x0c201f000a057f89 */ /* 0x000e2400000e0000 */
[----:B0-----:R-:W-:-:S02]  /*e100*/  FMNMX.FTZ R10, R10, R5, !PT ;  /* 0x000000050a0a7209 */ /* 0x001fc40007810000 */
[----:B------:R-:W4:Y:S04]  /*e110*/  LDL.64 R4, [R1+0x240] ;  /* 0x0002400001047983 */ /* 0x000f280000100a00 */
[----:B------:R-:W-:Y:S04]  /*e120*/  STL [R1+0x230], R10 ;  /* 0x0002300a01007387 */ /* 0x000fe80000100800 */
[----:B------:R-:W5:Y:S04]  /*e130*/  LDL R14, [R1+0x230] ;  /* 0x00023000010e7983 */ /* 0x000f680000100800 */
[----:B--2---:R-:W0:Y:S02]  /*e140*/  SHFL.BFLY PT, R9, R12, 0x2, 0x1f ;  /* 0x0c401f000c097f89 */ /* 0x004e2400000e0000 */
[----:B0-----:R-:W-:-:S05]  /*e150*/  FMNMX.FTZ R9, R9, R12, !PT ;  /* 0x0000000c09097209 */ /* 0x001fca0007810000 */
[----:B------:R-:W0:Y:S01]  /*e160*/  SHFL.BFLY PT, R8, R9, 0x1, 0x1f ;  /* 0x0c201f0009087f89 */ /* 0x000e2200000e0000 */
[----:B-----5:R-:W-:Y:S01]  /*e170*/  FSETP.NEU.FTZ.AND P1, PT, R14, -INF , PT ;  /* 0xff8000000e00780b */ /* 0x020fe20003f3d000 */
[----:B---3--:R-:W-:-:S03]  /*e180*/  FMUL.FTZ R11, R74, R14 ;  /* 0x0000000e4a0b7220 */ /* 0x008fc60000410000 */
[----:B------:R-:W-:Y:S02]  /*e190*/  FSEL R65, R14, RZ, P1 ;  /* 0x000000ff0e417208 */ /* 0x000fe40000800000 */
[----:B------:R-:W-:-:S03]  /*e1a0*/  FSEL R11, R11, RZ, P1 ;  /* 0x000000ff0b0b7208 */ /* 0x000fc60000800000 */
[----:B------:R-:W-:Y:S01]  /*e1b0*/  FADD.FTZ R65, R6, -R65 ;  /* 0x8000004106417221 */ /* 0x000fe20000010000 */
[----:B0-----:R-:W-:-:S04]  /*e1c0*/  FMNMX.FTZ R8, R9, R8, !PT ;  /* 0x0000000809087209 */ /* 0x001fc80007810000 */
[C---:B------:R-:W-:Y:S01]  /*e1d0*/  FSETP.NEU.FTZ.AND P1, PT, R8.reuse, -INF , PT ;  /* 0xff8000000800780b */ /* 0x040fe20003f3d000 */
[----:B------:R-:W-:-:S03]  /*e1e0*/  FMUL.FTZ R6, R8, R74 ;  /* 0x0000004a08067220 */ /* 0x000fc60000410000 */
[----:B------:R-:W-:Y:S02]  /*e1f0*/  FSEL R10, R8, RZ, P1 ;  /* 0x000000ff080a7208 */ /* 0x000fe40000800000 */
[----:B------:R-:W-:Y:S01]  /*e200*/  FSEL R6, R6, RZ, P1 ;  /* 0x000000ff06067208 */ /* 0x000fe20000800000 */
        /* <DEDUP_REMOVED lines=24> */
[----:B------:R-:W-:Y:S01]  /*e390*/  FADD.FTZ R7, R7, -R10 ;  /* 0x8000000a07077221 */ /* 0x000fe20000010000 */
[-C--:B------:R-:W-:Y:S01]  /*e3a0*/  FMUL.FTZ R11, R65, R74.reuse ;  /* 0x0000004a410b7220 */ /* 0x080fe20000410000 */
[----:B------:R-:W-:-:S02]  /*e3b0*/  FFMA.FTZ R32, R40, R74, -R6 ;  /* 0x0000004a28207223 */ /* 0x000fc40000010806 */
[----:B------:R-:W-:Y:S01]  /*e3c0*/  FMUL.FTZ R7, R74, R7 ;  /* 0x000000074a077220 */ /* 0x000fe20000410000 */
[-CC-:B------:R-:W-:Y:S01]  /*e3d0*/  FFMA.FTZ R161, R31, R74.reuse, -R6.reuse ;  /* 0x0000004a1fa17223 */ /* 0x180fe20000010806 */
[----:B------:R-:W-:Y:S01]  /*e3e0*/  MUFU.EX2 R160, R160 ;  /* 0x000000a000a07308 */ /* 0x000fe20000000800 */
[----:B------:R-:W-:-:S07]  /*e3f0*/  FFMA.FTZ R31, R29, R74, -R6 ;  /* 0x0000004a1d1f7223 */ /* 0x000fce0000010806 */
[----:B------:R-:W4:Y:S01]  /*e400*/  MUFU.EX2 R11, R11 ;  /* 0x0000000b000b7308 */ /* 0x000f220000000800 */
[----:B------:R-:W-:-:S07]  /*e410*/  FFMA.FTZ R163, R53, R74, -R6 ;  /* 0x0000004a35a37223 */ /* 0x000fce0000010806 */
[----:B------:R-:W-:Y:S08]  /*e420*/  MUFU.EX2 R32, R32 ;  /* 0x0000002000207308 */ /* 0x000ff00000000800 */
[----:B------:R-:W0:Y:S01]  /*e430*/  MUFU.EX2 R10, R7 ;  /* 0x00000007000a7308 */ /* 0x000e220000000800 */
[----:B------:R-:W-:-:S07]  /*e440*/  FFMA.FTZ R30, R45, R74, -R6 ;  /* 0x0000004a2d1e7223 */ /* 0x000fce0000010806 */
[----:B------:R-:W1:Y:S08]  /*e450*/  MUFU.EX2 R13, R13 ;  /* 0x0000000d000d7308 */ /* 0x000e700000000800 */
[----:B------:R-:W2:Y:S01]  /*e460*/  MUFU.EX2 R161, R161 ;  /* 0x000000a100a17308 */ /* 0x000ea20000000800 */
[----:B------:R-:W-:-:S07]  /*e470*/  FFMA.FTZ R165, R51, R74, -R6 ;  /* 0x0000004a33a57223 */ /* 0x000fce0000010806 */
[----:B------:R-:W3:Y:S08]  /*e480*/  MUFU.EX2 R162, R162 ;  /* 0x000000a200a27308 */ /* 0x000ef00000000800 */
[----:B------:R-:W5:Y:S01]  /*e490*/  MUFU.EX2 R31, R31 ;  /* 0x0000001f001f7308 */ /* 0x000f620000000800 */
[----:B----4-:R-:W-:Y:S01]  /*e4a0*/  FFMA.FTZ R4, R11, R4, R160 ;  /* 0x000000040b047223 */ /* 0x010fe200000100a0 */
[----:B0-----:R-:W-:-:S06]  /*e4b0*/  FFMA.FTZ R14, R5, R10, R32 ;  /* 0x0000000a050e7223 */ /* 0x001fcc0000010020 */
[----:B------:R-:W0:Y:S01]  /*e4c0*/  MUFU.EX2 R37, R37 ;  /* 0x0000002500257308 */ /* 0x000e220000000800 */
[----:B------:R-:W-:-:S07]  /*e4d0*/  FFMA.FTZ R29, R28, R74, -R6 ;  /* 0x0000004a1c1d7223 */ /* 0x000fce0000010806 */
[----:B------:R-:W4:Y:S01]  /*e4e0*/  MUFU.EX2 R163, R163 ;  /* 0x000000a300a37308 */ /* 0x000f220000000800 */
[----:B-1----:R-:W-:Y:S01]  /*e4f0*/  FADD.FTZ R5, R13, R4 ;  /* 0x000000040d057221 */ /* 0x002fe20000010000 */
[----:B--2---:R-:W-:-:S06]  /*e500*/  FADD.FTZ R14, R161, R14 ;  /* 0x0000000ea10e7221 */ /* 0x004fcc0000010000 */
[----:B------:R-:W1:Y:S01]  /*e510*/  MUFU.EX2 R36, R36 ;  /* 0x0000002400247308 */ /* 0x000e620000000800 */
[----:B------:R-:W-:-:S07]  /*e520*/  FFMA.FTZ R167, R49, R74, -R6 ;  /* 0x0000004a31a77223 */ /* 0x000fce0000010806 */
[----:B------:R-:W2:Y:S01]  /*e530*/  MUFU.EX2 R30, R30 ;  /* 0x0000001e001e7308 */ /* 0x000ea20000000800 */
[----:B---3--:R-:W-:Y:S01]  /*e540*/  FADD.FTZ R4, R162, R5 ;  /* 0x00000005a2047221 */ /* 0x008fe20000010000 */
[----:B-----5:R-:W-:-:S06]  /*e550*/  FADD.FTZ R14, R31, R14 ;  /* 0x0000000e1f0e7221 */ /* 0x020fcc0000010000 */
[----:B------:R-:W3:Y:S01]  /*e560*/  MUFU.EX2 R164, R164 ;  /* 0x000000a400a47308 */ /* 0x000ee20000000800 */
[----:B------:R-:W-:-:S07]  /*e570*/  FFMA.FTZ R28, R41, R74, -R6 ;  /* 0x0000004a291c7223 */ /* 0x000fce0000010806 */
[----:B------:R-:W5:Y:S01]  /*e580*/  MUFU.EX2 R165, R165 ;  /* 0x000000a500a57308 */ /* 0x000f620000000800 */
[----:B0-----:R-:W-:Y:S01]  /*e590*/  FADD.FTZ R5, R37, R4 ;  /* 0x0000000425057221 */ /* 0x001fe20000010000 */
[----:B----4-:R-:W-:-:S06]  /*e5a0*/  FADD.FTZ R7, R163, R14 ;  /* 0x0000000ea3077221 */ /* 0x010fcc0000010000 */
        /* <DEDUP_REMOVED lines=75> */
[----:B------:R-:W0:Y:S08]  /*ea60*/  MUFU.EX2 R173, R173 ;  /* 0x000000ad00ad7308 */ /* 0x000e300000000800 */
[----:B------:R-:W4:Y:S01]  /*ea70*/  MUFU.EX2 R19, R19 ;  /* 0x0000001300137308 */ /* 0x000f220000000800 */
[----:B-1----:R-:W-:Y:S01]  /*ea80*/  FADD.FTZ R7, R178, R7 ;  /* 0x00000007b2077221 */ /* 0x002fe20000010000 */
[----:B--2---:R-:W-:-:S06]  /*ea90*/  FADD.FTZ R5, R175, R4 ;  /* 0x00000004af057221 */ /* 0x004fcc0000010000 */
[----:B------:R-:W1:Y:S08]  /*eaa0*/  MUFU.EX2 R21, R21 ;  /* 0x0000001500157308 */ /* 0x000e700000000800 */
[----:B------:R-:W2:Y:S01]  /*eab0*/  MUFU.EX2 R14, R14 ;  /* 0x0000000e000e7308 */ /* 0x000ea20000000800 */
[----:B---3--:R-:W-:Y:S01]  /*eac0*/  FADD.FTZ R4, R172, R7 ;  /* 0x00000007ac047221 */ /* 0x008fe20000010000 */
[----:B-----5:R-:W-:-:S06]  /*ead0*/  FADD.FTZ R6, R18, R5 ;  /* 0x0000000512067221 */ /* 0x020fcc0000010000 */
[----:B------:R-:W3:Y:S08]  /*eae0*/  MUFU.EX2 R20, R20 ;  /* 0x0000001400147308 */ /* 0x000ef00000000800 */
[----:B------:R-:W5:Y:S01]  /*eaf0*/  MUFU.EX2 R15, R15 ;  /* 0x0000000f000f7308 */ /* 0x000f620000000800 */
[----:B0-----:R-:W-:Y:S01]  /*eb00*/  FADD.FTZ R4, R173, R4 ;  /* 0x00000004ad047221 */ /* 0x001fe20000010000 */
[----:B----4-:R-:W-:-:S03]  /*eb10*/  FADD.FTZ R5, R19, R6 ;  /* 0x0000000613057221 */ /* 0x010fc60000010000 */
[----:B-1----:R-:W-:Y:S01]  /*eb20*/  FADD.FTZ R7, R21, R4 ;  /* 0x0000000415077221 */ /* 0x002fe20000010000 */
[----:B--2---:R-:W-:-:S03]  /*eb30*/  FADD.FTZ R6, R14, R5 ;  /* 0x000000050e067221 */ /* 0x004fc60000010000 */
[----:B---3--:R-:W-:Y:S01]  /*eb40*/  FADD.FTZ R4, R20, R7 ;  /* 0x0000000714047221 */ /* 0x008fe20000010000 */
[----:B------:R-:W-:Y:S01]  /*eb50*/  STL [R1+0x234], R8 ;  /* 0x0002340801007387 */ /* 0x000fe20000100800 */
[----:B-----5:R-:W-:-:S05]  /*eb60*/  FADD.FTZ R5, R15, R6 ;  /* 0x000000060f057221 */ /* 0x020fca0000010000 */
[----:B------:R0:W-:Y:S04]  /*eb70*/  STL.64 [R1+0x240], R4 ;  /* 0x0002400401007387 */ /* 0x0001e80000100a00 */
[----:B------:R-:W2:Y:S01]  /*eb80*/  LD.E R6, desc[UR42][R16.64+0x260] ;  /* 0x0002602a10067980 */ /* 0x000ea2000c101900 */
[----:B------:R-:W-:-:S04]  /*eb90*/  UIADD3 UR4, UP0, UR37, 0x260, URZ ;  /* 0x0000026025047890 */ /* 0x000fc8000ff1e03f */
[----:B------:R-:W-:Y:S02]  /*eba0*/  ULOP3.LUT UR5, UR4, 0x4, URZ, 0xfc, !UPT ;  /* 0x0000000404057892 */ /* 0x000fe4000f8efc3f */
[----:B------:R-:W-:-:S04]  /*ebb0*/  UIADD3.X UR6, URZ, UR36, URZ, UP0, !UPT ;  /* 0x000000243f067290 */ /* 0x000fc800087fe43f */
[----:B0-----:R-:W-:Y:S02]  /*ebc0*/  IMAD.U32 R4, RZ, RZ, UR5 ;  /* 0x00000005ff047e24 */ /* 0x001fe4000f8e00ff */
[----:B------:R-:W-:Y:S02]  /*ebd0*/  IMAD.U32 R5, RZ, RZ, UR6 ;  /* 0x00000006ff057e24 */ /* 0x000fe4000f8e00ff */
[----:B--2---:R-:W-:-:S05]  /*ebe0*/  FMUL.FTZ R7, R11, R6 ;  /* 0x000000060b077220 */ /* 0x004fca0000410000 */
[----:B------:R-:W-:Y:S04]  /*ebf0*/  ST.E desc[UR42][R16.64+0x260], R7 ;  /* 0x0002600710007985 */ /* 0x000fe8000c10192a */
[----:B------:R-:W2:Y:S02]  /*ec00*/  LD.E R6, desc[UR42][R4.64] ;  /* 0x0000002a04067980 */ /* 0x000ea4000c101900 */
[----:B--2---:R-:W-:-:S05]  /*ec10*/  FMUL.FTZ R9, R11, R6 ;  /* 0x000000060b097220 */ /* 0x004fca0000410000 */
        /* <DEDUP_REMOVED lines=173> */
[----:B------:R-:W-:Y:S02]  /*f6f0*/  IMAD.U32 R8, RZ, RZ, UR5 ;  /* 0x00000005ff087e24 */ /* 0x000fe4000f8e00ff */
[C---:B0-----:R-:W-:Y:S01]  /*f700*/  FMUL.FTZ R39, R11.reuse, R44 ;  /* 0x0000002c0b277220 */ /* 0x041fe20000410000 */
[----:B------:R0:W-:Y:S01]  /*f710*/  ST.E desc[UR42][R16.64+0x404], R9 ;  /* 0x0004040910007985 */ /* 0x0001e2000c10192a */
[C---:B--2---:R-:W-:Y:S01]  /*f720*/  FMUL.FTZ R45, R11.reuse, R26 ;  /* 0x0000001a0b2d7220 */ /* 0x044fe20000410000 */
[C---:B-1----:R-:W-:Y:S01]  /*f730*/  FMUL.FTZ R47, R11.reuse, R6 ;  /* 0x000000060b2f7220 */ /* 0x042fe20000410000 */
[----:B------:R-:W-:Y:S01]  /*f740*/  FMUL.FTZ R11, R11, R24 ;  /* 0x000000180b0b7220 */ /* 0x000fe20000410000 */
[----:B0-----:R-:W-:Y:S01]  /*f750*/  IMAD.U32 R9, RZ, RZ, UR6 ;  /* 0x00000006ff097e24 */ /* 0x001fe2000f8e00ff */
        /* <DEDUP_REMOVED lines=9> */
[----:B------:R3:W-:Y:S04]  /*f7f0*/  ST.E desc[UR42][R16.64+0x450], R11 ;  /* 0x0004500b10007985 */ /* 0x0007e8000c10192a */
[----:B0-----:R-:W4:Y:S01]  /*f800*/  LD.E R25, desc[UR42][R8.64] ;  /* 0x0000002a08197980 */ /* 0x001f22000c101900 */
[----:B------:R-:W-:Y:S01]  /*f810*/  ULOP3.LUT UR4, UR4, 0xc, URZ, 0xfc, !UPT ;  /* 0x0000000c04047892 */ /* 0x000fe2000f8efc3f */
[----:B------:R-:W-:-:S05]  /*f820*/  IMAD.U32 R7, RZ, RZ, UR6 ;  /* 0x00000006ff077e24 */ /* 0x000fca000f8e00ff */
[----:B------:R-:W-:Y:S02]  /*f830*/  IMAD.U32 R6, RZ, RZ, UR4 ;  /* 0x00000004ff067e24 */ /* 0x000fe4000f8e00ff */
[----:B----4-:R-:W-:-:S05]  /*f840*/  FMUL.FTZ R25, R10, R25 ;  /* 0x000000190a197220 */ /* 0x010fca0000410000 */
[----:B------:R0:W-:Y:S04]  /*f850*/  ST.E desc[UR42][R8.64], R25 ;  /* 0x0000001908007985 */ /* 0x0001e8000c10192a */
[----:B-1----:R-:W4:Y:S01]  /*f860*/  LD.E R27, desc[UR42][R6.64] ;  /* 0x0000002a061b7980 */ /* 0x002f22000c101900 */
[----:B------:R-:W1:Y:S01]  /*f870*/  S2R R232, SR_TID.X ;  /* 0x0000000000e87919 */ /* 0x000e620000002100 */
[----:B----4-:R-:W-:-:S05]  /*f880*/  FMUL.FTZ R27, R10, R27 ;  /* 0x0000001b0a1b7220 */ /* 0x010fca0000410000 */
[----:B------:R4:W-:Y:S04]  /*f890*/  ST.E desc[UR42][R6.64], R27 ;  /* 0x0000001b06007985 */ /* 0x0009e8000c10192a */
        /* <DEDUP_REMOVED lines=59> */
[----:B---3--:R-:W3:Y:S04]  /*fc50*/  LD.E R11, desc[UR42][R16.64+0x448] ;  /* 0x0004482a100b7980 */ /* 0x008ee8000c101900 */
[----:B0-----:R-:W3:Y:S04]  /*fc60*/  LD.E R25, desc[UR42][R16.64+0x44c] ;  /* 0x00044c2a10197980 */ /* 0x001ee8000c101900 */
[----:B----4-:R-:W4:Y:S01]  /*fc70*/  LD.E R27, desc[UR42][R16.64+0x458] ;  /* 0x0004582a101b7980 */ /* 0x010f22000c101900 */
[----:B-1----:R-:W-:Y:S01]  /*fc80*/  SHF.R.U32.HI R232, RZ, 0x7, R232 ;  /* 0x00000007ffe87819 */ /* 0x002fe200000116e8 */
[C---:B-----5:R-:W-:Y:S01]  /*fc90*/  FMUL.FTZ R51, R10.reuse, R51 ;  /* 0x000000330a337220 */ /* 0x060fe20000410000 */
[----:B------:R-:W-:-:S04]  /*fca0*/  FMUL.FTZ R26, R10, R26 ;  /* 0x0000001a0a1a7220 */ /* 0x000fc80000410000 */
[----:B------:R-:W-:Y:S01]  /*fcb0*/  ST.E desc[UR42][R16.64+0x3f8], R51 ;  /* 0x0003f83310007985 */ /* 0x000fe2000c10192a */
[----:B------:R-:W-:-:S03]  /*fcc0*/  FMUL.FTZ R141, R10, R141 ;  /* 0x0000008d0a8d7220 */ /* 0x000fc60000410000 */
[----:B------:R0:W-:Y:S01]  /*fcd0*/  ST.E desc[UR42][R16.64+0x45c], R26 ;  /* 0x00045c1a10007985 */ /* 0x0001e2000c10192a */
[C---:B------:R-:W-:Y:S01]  /*fce0*/  FMUL.FTZ R143, R10.reuse, R143 ;  /* 0x0000008f0a8f7220 */ /* 0x040fe20000410000 */
[C---:B------:R-:W-:Y:S01]  /*fcf0*/  FMUL.FTZ R145, R10.reuse, R145 ;  /* 0x000000910a917220 */ /* 0x040fe20000410000 */
[----:B------:R-:W-:Y:S01]  /*fd00*/  FMUL.FTZ R147, R10, R147 ;  /* 0x000000930a937220 */ /* 0x000fe20000410000 */
[----:B0-----:R-:W-:Y:S02]  /*fd10*/  VIADD R26, R232, 0x8 ;  /* 0x00000008e81a7836 */ /* 0x001fe40000000000 */
        /* <DEDUP_REMOVED lines=53> */
[C---:B---3--:R-:W-:Y:S01]  /*10070*/  FMUL.FTZ R51, R10.reuse, R11 ;  /* 0x0000000b0a337220 */ /* 0x048fe20000410000 */
[C---:B------:R-:W-:Y:S01]  /*10080*/  FMUL.FTZ R25, R10.reuse, R25 ;  /* 0x000000190a197220 */ /* 0x040fe20000410000 */
[----:B----4-:R-:W-:Y:S01]  /*10090*/  FMUL.FTZ R27, R10, R27 ;  /* 0x0000001b0a1b7220 */ /* 0x010fe20000410000 */
        /* <DEDUP_REMOVED lines=57> */
[----:B------:R-:W-:Y:S04]  /*10430*/  ST.E desc[UR42][R16.64+0x448], R51 ;  /* 0x0004483310007985 */ /* 0x000fe8000c10192a */
[----:B------:R3:W-:Y:S04]  /*10440*/  ST.E desc[UR42][R16.64+0x44c], R25 ;  /* 0x00044c1910007985 */ /* 0x0007e8000c10192a */
[----:B------:R4:W-:Y:S01]  /*10450*/  ST.E desc[UR42][R16.64+0x458], R27 ;  /* 0x0004581b10007985 */ /* 0x0009e2000c10192a */
        /* <DEDUP_REMOVED lines=11> */
[----:B----4-:R-:W4:Y:S04]  /*10510*/  LD.E R27, desc[UR42][R16.64+0x270] ;  /* 0x0002702a101b7980 */ /* 0x010f28000c101900 */
[----:B------:R-:W4:Y:S04]  /*10520*/  LD.E R45, desc[UR42][R16.64+0x274] ;  /* 0x0002742a102d7980 */ /* 0x000f28000c101900 */
[----:B0-----:R-:W4:Y:S04]  /*10530*/  LD.E R41, desc[UR42][R16.64+0x278] ;  /* 0x0002782a10297980 */ /* 0x001f28000c101900 */
[----:B------:R-:W4:Y:S04]  /*10540*/  LD.E R47, desc[UR42][R16.64+0x27c] ;  /* 0x00027c2a102f7980 */ /* 0x000f28000c101900 */
[----:B------:R-:W4:Y:S04]  /*10550*/  LD.E R49, desc[UR42][R16.64+0x280] ;  /* 0x0002802a10317980 */ /* 0x000f28000c101900 */
        /* <DEDUP_REMOVED lines=11> */
[----:B---3--:R-:W3:Y:S04]  /*10610*/  LD.E R25, desc[UR42][R16.64+0x2b0] ;  /* 0x0002b02a10197980 */ /* 0x008ee8000c101900 */
        /* <DEDUP_REMOVED lines=58> */
[----:B----4-:R0:W-:Y:S04]  /*109c0*/  ST.E desc[UR42][R16.64+0x270], R27 ;  /* 0x0002701b10007985 */ /* 0x0101e8000c10192a */
        /* <DEDUP_REMOVED lines=25> */
[----:B----4-:R-:W4:Y:S04]  /*10b60*/  LD.E R57, desc[UR42][R16.64+0x308] ;  /* 0x0003082a10397980 */ /* 0x010f28000c101900 */
[----:B------:R-:W4:Y:S04]  /*10b70*/  LD.E R59, desc[UR42][R16.64+0x310] ;  /* 0x0003102a103b7980 */ /* 0x000f28000c101900 */
        /* <DEDUP_REMOVED lines=73> */
[----:B----4-:R4:W-:Y:S04]  /*11010*/  ST.E desc[UR42][R16.64+0x308], R57 ;  /* 0x0003083910007985 */ /* 0x0109e8000c10192a */
        /* <DEDUP_REMOVED lines=71> */
[----:B0-----:R-:W3:Y:S01]  /*11490*/  LDL R25, [R1+0x88] ;  /* 0x0000880001197983 */ /* 0x001ee20000100800 */
[----:B------:R-:W-:-:S02]  /*114a0*/  IMAD R10, R24, 0xc00, R10 ;  /* 0x00000c00180a7824 */ /* 0x000fc400078e020a */
[----:B-1----:R-:W-:Y:S01]  /*114b0*/  IMAD.MOV.U32 R27, RZ, RZ, R11 ;  /* 0x000000ffff1b7224 */ /* 0x002fe200078e000b */
[----:B------:R-:W-:Y:S01]  /*114c0*/  F2FP.F16.F32.PACK_AB R162, R37, R162 ;  /* 0x000000a225a2723e */ /* 0x000fe200000000ff */
[----:B------:R-:W-:Y:S01]  /*114d0*/  VIADD R24, R10, 0x80 ;  /* 0x000000800a187836 */ /* 0x000fe20000000000 */
[----:B------:R-:W-:Y:S01]  /*114e0*/  F2FP.F16.F32.PACK_AB R164, R164, R36 ;  /* 0x00000024a4a4723e */ /* 0x000fe200000000ff */
[----:B------:R-:W-:Y:S01]  /*114f0*/  VIADD R26, R10, 0x100 ;  /* 0x000001000a1a7836 */ /* 0x000fe20000000000 */
[----:B------:R-:W-:Y:S01]  /*11500*/  R2UR UR15, R27 ;  /* 0x000000001b0f72ca */ /* 0x000fe200000e0000 */
[----:B------:R-:W3:Y:S01]  /*11510*/  LD.E R36, desc[UR42][R16.64+0x290] ;  /* 0x0002902a10247980 */ /* 0x000ee2000c101900 */
[----:B------:R-:W-:Y:S02]  /*11520*/  R2UR UR10, R24 ;  /* 0x00000000180a72ca */ /* 0x000fe400000e0000 */
[----:B------:R-:W-:Y:S01]  /*11530*/  R2UR UR14, R26 ;  /* 0x000000001a0e72ca */ /* 0x000fe200000e0000 */
[----:B------:R-:W3:Y:S01]  /*11540*/  LD.E R24, desc[UR42][R16.64+0x260] ;  /* 0x0002602a10187980 */ /* 0x000ee2000c101900 */
[----:B------:R-:W-:-:S02]  /*11550*/  F2FP.F16.F32.PACK_AB R166, R166, R35 ;  /* 0x00000023a6a6723e */ /* 0x000fc400000000ff */
[----:B------:R-:W-:Y:S01]  /*11560*/  F2FP.F16.F32.PACK_AB R168, R168, R34 ;  /* 0x00000022a8a8723e */ /* 0x000fe200000000ff */
[----:B------:R-:W3:Y:S01]  /*11570*/  LD.E R35, desc[UR42][R16.64+0x28c] ;  /* 0x00028c2a10237980 */ /* 0x000ee2000c101900 */
[----:B------:R-:W-:Y:S02]  /*11580*/  F2FP.F16.F32.PACK_AB R170, R170, R33 ;  /* 0x00000021aaaa723e */ /* 0x000fe400000000ff */
[----:B------:R-:W-:Y:S01]  /*11590*/  F2FP.F16.F32.PACK_AB R161, R161, R32 ;  /* 0x00000020a1a1723e */ /* 0x000fe200000000ff */
[----:B------:R-:W3:Y:S01]  /*115a0*/  LD.E R33, desc[UR42][R16.64+0x284] ;  /* 0x0002842a10217980 */ /* 0x000ee2000c101900 */
[----:B------:R-:W-:Y:S02]  /*115b0*/  F2FP.F16.F32.PACK_AB R163, R163, R31 ;  /* 0x0000001fa3a3723e */ /* 0x000fe400000000ff */
[----:B------:R-:W-:Y:S01]  /*115c0*/  F2FP.F16.F32.PACK_AB R165, R165, R30 ;  /* 0x0000001ea5a5723e */ /* 0x000fe200000000ff */
[----:B------:R-:W3:Y:S01]  /*115d0*/  LD.E R31, desc[UR42][R16.64+0x27c] ;  /* 0x00027c2a101f7980 */ /* 0x000ee2000c101900 */
[----:B------:R-:W-:-:S02]  /*115e0*/  F2FP.F16.F32.PACK_AB R167, R167, R29 ;  /* 0x0000001da7a7723e */ /* 0x000fc400000000ff */
[----:B------:R-:W-:Y:S01]  /*115f0*/  F2FP.F16.F32.PACK_AB R169, R169, R28 ;  /* 0x0000001ca9a9723e */ /* 0x000fe200000000ff */
[----:B------:R-:W3:Y:S04]  /*11600*/  LD.E R29, desc[UR42][R16.64+0x274] ;  /* 0x0002742a101d7980 */ /* 0x000ee8000c101900 */
[----:B------:R-:W3:Y:S04]  /*11610*/  LD.E R28, desc[UR42][R16.64+0x270] ;  /* 0x0002702a101c7980 */ /* 0x000ee8000c101900 */
[----:B------:R-:W3:Y:S04]  /*11620*/  LD.E R30, desc[UR42][R16.64+0x278] ;  /* 0x0002782a101e7980 */ /* 0x000ee8000c101900 */
[----:B------:R-:W3:Y:S04]  /*11630*/  LD.E R32, desc[UR42][R16.64+0x280] ;  /* 0x0002802a10207980 */ /* 0x000ee8000c101900 */
[----:B------:R-:W3:Y:S04]  /*11640*/  LD.E R34, desc[UR42][R16.64+0x288] ;  /* 0x0002882a10227980 */ /* 0x000ee8000c101900 */
[----:B------:R-:W3:Y:S04]  /*11650*/  LD.E R37, desc[UR42][R16.64+0x294] ;  /* 0x0002942a10257980 */ /* 0x000ee8000c101900 */
[----:B------:R-:W3:Y:S04]  /*11660*/  LD.E R38, desc[UR42][R16.64+0x298] ;  /* 0x0002982a10267980 */ /* 0x000ee8000c101900 */
        /* <DEDUP_REMOVED lines=16> */
[----:B--2---:R-:W5:Y:S04]  /*11770*/  LD.E R55, desc[UR42][R16.64+0x2dc] ;  /* 0x0002dc2a10377980 */ /* 0x004f68000c101900 */
[----:B------:R-:W5:Y:S04]  /*11780*/  LD.E R56, desc[UR42][R16.64+0x2e0] ;  /* 0x0002e02a10387980 */ /* 0x000f68000c101900 */
[----:B----4-:R-:W5:Y:S04]  /*11790*/  LD.E R57, desc[UR42][R16.64+0x2e4] ;  /* 0x0002e42a10397980 */ /* 0x010f68000c101900 */
[----:B------:R-:W5:Y:S04]  /*117a0*/  LD.E R58, desc[UR42][R16.64+0x2e8] ;  /* 0x0002e82a103a7980 */ /* 0x000f68000c101900 */
[----:B------:R-:W5:Y:S04]  /*117b0*/  LD.E R59, desc[UR42][R16.64+0x2ec] ;  /* 0x0002ec2a103b7980 */ /* 0x000f68000c101900 */
[----:B------:R-:W5:Y:S04]  /*117c0*/  LD.E R60, desc[UR42][R16.64+0x2f0] ;  /* 0x0002f02a103c7980 */ /* 0x000f68000c101900 */
[----:B---3--:R-:W5:Y:S04]  /*117d0*/  LD.E R61, desc[UR42][R16.64+0x2f4] ;  /* 0x0002f42a103d7980 */ /* 0x008f68000c101900 */
        /* <DEDUP_REMOVED lines=38> */
[----:B------:R-:W-:Y:S01]  /*11a40*/  ISETP.NE.U32.AND P1, PT, R25, RZ, PT ;  /* 0x000000ff1900720c */ /* 0x000fe20003f25070 */
[----:B------:R-:W-:-:S02]  /*11a50*/  IMAD.MOV.U32 R25, RZ, RZ, R11 ;  /* 0x000000ffff197224 */ /* 0x000fc400078e000b */
[----:B------:R-:W5:Y:S03]  /*11a60*/  LD.E R100, desc[UR42][R16.64+0x390] ;  /* 0x0003902a10647980 */ /* 0x000f66000c101900 */
        /* <DEDUP_REMOVED lines=56> */
[----:B------:R-:W-:Y:S02]  /*11df0*/  R2UR UR7, R11 ;  /* 0x000000000b0772ca */ /* 0x000fe400000e0000 */
[----:B------:R-:W-:Y:S01]  /*11e00*/  F2FP.F16.F32.PACK_AB R160, R13, R160 ;  /* 0x000000a00da0723e */ /* 0x000fe200000000ff */
[----:B------:R-:W-:-:S03]  /*11e10*/  VOTEU.ANY UP0, P1 ;  /* 0x00000000003f7886 */ /* 0x000fc60000800100 */
[----:B-----5:R-:W-:-:S07]  /*11e20*/  WARPGROUP.ARRIVE ;  /* 0x00000000000079c5 */ /* 0x020fce0000000000 */
[----:B------:R-:W-:Y:S01]  /*11e30*/  HGMMA.64x256x16.F32 R24, R160, gdesc[UR4].tnspB, R24, UP0, gsb0 ;  /* 0x43e00004a0187df0 */ /* 0x000fe2000b800818 */
[----:B------:R-:W-:Y:S02]  /*11e40*/  F2FP.F16.F32.PACK_AB R171, R12, R171 ;  /* 0x000000ab0cab723e */ /* 0x000fe400000000ff */
        /* <DEDUP_REMOVED lines=1077> */
.L_x_12777:
[----:B------:R-:W-:Y:S05]  /*161a0*/  BSYNC B0 ;  /* 0x0000000000007941 */ /* 0x000fea0003800000 */
.L_x_12776:
[C---:B------:R-:W-:Y:S01]  /*161b0*/  ISETP.GT.AND P0, PT, R0.reuse, R3, PT ;  /* 0x000000030000720c */ /* 0x040fe20003f04270 */
[----:B------:R-:W-:-:S12]  /*161c0*/  VIADD R0, R0, 0xffffffff ;  /* 0xffffffff00007836 */ /* 0x000fd80000000000 */
[----:B------:R-:W-:Y:S05]  /*161d0*/  @P0 BRA `(.L_x_12778) ;  /* 0xffffff4c00880947 */ /* 0x000fea000383ffff */
[----:B0-----:R-:W2:Y:S02]  /*161e0*/  LDL R4, [R1+0x70] ;  /* 0x0000700001047983 */ /* 0x001ea40000100800 */
[----:B--2---:R-:W-:-:S07]  /*161f0*/  IMAD.SHL.U32 R4, R4, 0x80, RZ ;  /* 0x0000008004047824 */ /* 0x004fce00078e00ff */
.L_x_12751:
[----:B-1----:R-:W0:Y:S01]  /*16200*/  LDC R2, c[0x0][0x448] ;  /* 0x00011200ff027b82 */ /* 0x002e220000000800 */
        /* <DEDUP_REMOVED lines=22> */
.L_x_12781:
[----:B------:R-:W-:-:S13]  /*16370*/  ISETP.NE.AND P0, PT, R7, 0x1, PT ;  /* 0x000000010700780c */ /* 0x000fda0003f05270 */
[----:B------:R-:W0:Y:S02]  /*16380*/  @P0 LDC.64 R8, c[0x0][0xae0] ;  /* 0x0002b800ff080b82 */ /* 0x000e240000000a00 */
[----:B0-----:R-:W-:-:S05]  /*16390*/  @P0 IMAD.HI.U32 R6, R4, R8, RZ ;  /* 0x0000000804060227 */ /* 0x001fca00078e00ff */
[----:B------:R-:W-:-:S07]  /*163a0*/  @P0 SHF.R.U32.HI R4, RZ, R9, R6 ;  /* 0x00000009ff040219 */ /* 0x000fce0000011606 */
.L_x_12782:
[----:B------:R-:W-:Y:S05]  /*163b0*/  BSYNC B0 ;  /* 0x0000000000007941 */ /* 0x000fea0003800000 */
.L_x_12780:
[----:B------:R-:W-:-:S05]  /*163c0*/  IMAD R3, R4, R7, RZ ;  /* 0x0000000704037224 */ /* 0x000fca00078e02ff */
[----:B------:R-:W-:-:S07]  /*163d0*/  VIMNMX R2, R2, R3, !PT ;  /* 0x0000000302027248 */ /* 0x000fce0007fe0100 */
.L_x_12779:
        /* <DEDUP_REMOVED lines=9> */
.L_x_12800:
        /* <DEDUP_REMOVED lines=24> */
.L_x_12785:
[----:B------:R-:W-:Y:S05]  /*165f0*/  BSYNC B0 ;  /* 0x0000000000007941 */ /* 0x000fea0003800000 */
.L_x_12784:
        /* <DEDUP_REMOVED lines=13> */
.L_x_12787:
[----:B------:R-:W-:Y:S05]  /*166d0*/  BSYNC B0 ;  /* 0x0000000000007941 */ /* 0x000fea0003800000 */
.L_x_12786:
        /* <DEDUP_REMOVED lines=8> */
.L_x_12789:
[----:B------:R-:W-:Y:S05]  /*16760*/  BSYNC B0 ;  /* 0x0000000000007941 */ /* 0x000fea0003800000 */
.L_x_12788:
        /* <DEDUP_REMOVED lines=59> */
.L_x_12792:
[----:B------:R-:W-:Y:S05]  /*16b20*/  BSYNC B0 ;  /* 0x0000000000007941 */ /* 0x000fea0003800000 */
.L_x_12791:
        /* <DEDUP_REMOVED lines=10> */
.L_x_12794:
[----:B------:R-:W-:Y:S05]  /*16bd0*/  BSYNC B0 ;  /* 0x0000000000007941 */ /* 0x000fea0003800000 */
.L_x_12793:
[----:B------:R-:W-:Y:S04]  /*16be0*/  BSSY B0, `(.L_x_12795) ;  /* 0x0000006000007945 */ /* 0x000fe80003800000 */
[----:B--2---:R-:W-:Y:S05]  /*16bf0*/  @P1 BRA `(.L_x_12796) ;  /* 0x0000000000101947 */ /* 0x004fea0003800000 */
[----:B-----5:R-:W-:Y:S01]  /*16c00*/  IMAD R6, R6, 0x8, R9 ;  /* 0x0000000806067824 */ /* 0x020fe200078e0209 */
[----:B------:R-:W-:-:S04]  /*16c10*/  SHF.L.U32 R7, R7, 0x1f, RZ ;  /* 0x0000001f07077819 */ /* 0x000fc800000006ff */
[----:B------:R-:W2:Y:S02]  /*16c20*/  SYNCS.PHASECHK.TRANS64.TRYWAIT P1, [R6+URZ], R7 ;  /* 0x00000007060075a7 */ /* 0x000ea4000802017f */
[----:B--2---:R-:W-:Y:S05]  /*16c30*/  @!P1 BRA `(.L_x_12797) ;  /* 0x0000025000e89947 */ /* 0x004fea0003800000 */
.L_x_12796:
[----:B------:R-:W-:Y:S05]  /*16c40*/  BSYNC B0 ;  /* 0x0000000000007941 */ /* 0x000fea0003800000 */
.L_x_12795:
[----:B-1----:R-:W3:Y:S04]  /*16c50*/  LD.E R21, desc[UR42][R2.64] ;  /* 0x0000002a02157980 */ /* 0x002ee8000c101900 */
[----:B--2--5:R-:W3:Y:S04]  /*16c60*/  LDL.64 R6, [R1+0x118] ;  /* 0x0001180001067983 */ /* 0x024ee80000100a00 */
[----:B------:R-:W2:Y:S04]  /*16c70*/  LDL R20, [R1+0x90] ;  /* 0x0000900001147983 */ /* 0x000ea80000100800 */
        /* <DEDUP_REMOVED lines=178> */
[----:B-1----:R-:W-:Y:S01]  /*177a0*/  LOP3.LUT R72, R73, 0x7f, RZ, 0xc0, !PT ;  /* 0x0000007f49487812 */ /* 0x002fe200078ec0ff */
        /* <DEDUP_REMOVED lines=24> */
[----:B------:R2:W-:Y:S02]  /*17930*/  @!P2 SYNCS.ARRIVE.TRANS64.RED.A1T0 RZ, [R6+URZ], RZ ;  /* 0x000000ff06ffa9a7 */ /* 0x0005e4000810043f */
[----:B--2---:R-:W2:Y:S04]  /*17940*/  LDL.64 R6, [R1+0x170] ;  /* 0x0001700001067983 */ /* 0x004ea80000100a00 */
[----:B--2---:R-:W2:Y:S04]  /*17950*/  LD.E R12, desc[UR42][R6.64] ;  /* 0x0000002a060c7980 */ /* 0x004ea8000c101900 */
[----:B------:R-:W3:Y:S01]  /*17960*/  LD.E.64 R6, desc[UR42][R16.64+0x230] ;  /* 0x0002302a10067980 */ /* 0x000ee2000c101b00 */
[----:B------:R-:W-:-:S04]  /*17970*/  UIADD3 UR4, UP0, UR37, 0x230, URZ ;  /* 0x0000023025047890 */ /* 0x000fc8000ff1e03f */
[----:B------:R-:W-:Y:S02]  /*17980*/  ULOP3.LUT UR4, UR4, 0x4, URZ, 0xfc, !UPT ;  /* 0x0000000404047892 */ /* 0x000fe4000f8efc3f */
[----:B------:R-:W-:Y:S01]  /*17990*/  UIADD3.X UR5, URZ, UR36, URZ, UP0, !UPT ;  /* 0x000000243f057290 */ /* 0x000fe200087fe43f */
        /* <DEDUP_REMOVED lines=9> */
[-C--:B-1----:R-:W-:Y:S01]  /*17a30*/  FMUL.FTZ R8, R26, R12.reuse ;  /* 0x0000000c1a087220 */ /* 0x082fe20000410000 */
[-C--:B------:R-:W-:Y:S01]  /*17a40*/  FMUL.FTZ R14, R30, R12.reuse ;  /* 0x0000000c1e0e7220 */ /* 0x080fe20000410000 */
[----:B------:R-:W-:-:S05]  /*17a50*/  FMUL.FTZ R26, R39, R12 ;  /* 0x0000000c271a7220 */ /* 0x000fca0000410000 */
[----:B------:R-:W1:Y:S01]  /*17a60*/  MUFU.TANH R20, R20 ;  /* 0x0000001400147308 */ /* 0x000e620000002400 */
[----:B---3--:R-:W-:Y:S01]  /*17a70*/  FMNMX.FTZ R13, R11, R6, !PT ;  /* 0x000000060b0d7209 */ /* 0x008fe20007810000 */
[-C--:B------:R-:W-:Y:S01]  /*17a80*/  FMUL.FTZ R30, R36, R12.reuse ;  /* 0x0000000c241e7220 */ /* 0x080fe20000410000 */
[-C--:B------:R-:W-:Y:S01]  /*17a90*/  FMUL.FTZ R39, R46, R12.reuse ;  /* 0x0000000c2e277220 */ /* 0x080fe20000410000 */
[----:B------:R-:W-:-:S04]  /*17aa0*/  FMUL.FTZ R46, R48, R12 ;  /* 0x0000000c302e7220 */ /* 0x000fc80000410000 */
[----:B------:R-:W3:Y:S01]  /*17ab0*/  MUFU.TANH R21, R21 ;  /* 0x0000001500157308 */ /* 0x000ee20000002400 */
[-C--:B------:R-:W-:Y:S01]  /*17ac0*/  FMUL.FTZ R48, R52, R12.reuse ;  /* 0x0000000c34307220 */ /* 0x080fe20000410000 */
[----:B--2---:R-:W-:Y:S01]  /*17ad0*/  FMNMX.FTZ R52, R10, R13, !PT ;  /* 0x0000000d0a347209 */ /* 0x004fe20007810000 */
[----:B------:R-:W-:-:S05]  /*17ae0*/  FMUL.FTZ R32, R37, R12 ;  /* 0x0000000c25207220 */ /* 0x000fca0000410000 */
[----:B------:R-:W2:Y:S01]  /*17af0*/  MUFU.TANH R29, R29 ;  /* 0x0000001d001d7308 */ /* 0x000ea20000002400 */
[----:B------:R-:W-:Y:S01]  /*17b00*/  FMUL.FTZ R19, R34, R12 ;  /* 0x0000000c22137220 */ /* 0x000fe20000410000 */
[----:B----4-:R-:W-:Y:S01]  /*17b10*/  FMNMX.FTZ R13, R15, R52, !PT ;  /* 0x000000340f0d7209 */ /* 0x010fe20007810000 */
[----:B------:R-:W-:-:S05]  /*17b20*/  FMUL.FTZ R34, R40, R12 ;  /* 0x0000000c28227220 */ /* 0x000fca0000410000 */
[----:B------:R-:W4:Y:S01]  /*17b30*/  MUFU.TANH R30, R30 ;  /* 0x0000001e001e7308 */ /* 0x000f220000002400 */
[----:B-1----:R-:W-:Y:S01]  /*17b40*/  FMNMX.FTZ R52, R20, R13, !PT ;  /* 0x0000000d14347209 */ /* 0x002fe20007810000 */
[----:B------:R-:W-:-:S06]  /*17b50*/  FMUL.FTZ R36, R41, R12 ;  /* 0x0000000c29247220 */ /* 0x000fcc0000410000 */
[----:B------:R-:W1:Y:S01]  /*17b60*/  MUFU.TANH R32, R32 ;  /* 0x0000002000207308 */ /* 0x000e620000002400 */
[----:B---3--:R-:W-:Y:S01]  /*17b70*/  FMNMX.FTZ R52, R21, R52, !PT ;  /* 0x0000003415347209 */ /* 0x008fe20007810000 */
[----:B------:R-:W-:-:S06]  /*17b80*/  FMUL.FTZ R72, R44, R12 ;  /* 0x0000000c2c487220 */ /* 0x000fcc0000410000 */
[----:B------:R-:W3:Y:S01]  /*17b90*/  MUFU.TANH R34, R34 ;  /* 0x0000002200227308 */ /* 0x000ee20000002400 */
[----:B--2---:R-:W-:Y:S01]  /*17ba0*/  FMNMX.FTZ R13, R29, R52, !PT ;  /* 0x000000341d0d7209 */ /* 0x004fe20007810000 */
[----:B------:R-:W-:-:S06]  /*17bb0*/  FMUL.FTZ R73, R45, R12 ;  /* 0x0000000c2d497220 */ /* 0x000fcc0000410000 */
[----:B------:R-:W2:Y:S01]  /*17bc0*/  MUFU.TANH R36, R36 ;  /* 0x0000002400247308 */ /* 0x000ea20000002400 */
[----:B----4-:R-:W-:Y:S01]  /*17bd0*/  FMNMX.FTZ R13, R30, R13, !PT ;  /* 0x0000000d1e0d7209 */ /* 0x010fe20007810000 */
[----:B------:R-:W-:-:S06]  /*17be0*/  FMUL.FTZ R40, R47, R12 ;  /* 0x0000000c2f287220 */ /* 0x000fcc0000410000 */
        /* <DEDUP_REMOVED lines=8> */
[-C--:B------:R-:W-:Y:S01]  /*17c70*/  FMUL.FTZ R9, R27, R12.reuse ;  /* 0x0000000c1b097220 */ /* 0x080fe20000410000 */
[-C--:B------:R-:W-:Y:S01]  /*17c80*/  FMUL.FTZ R41, R50, R12.reuse ;  /* 0x0000000c32297220 */ /* 0x080fe20000410000 */
[----:B------:R-:W-:-:S04]  /*17c90*/  FMUL.FTZ R50, R56, R12 ;  /* 0x0000000c38327220 */ /* 0x000fc80000410000 */
[----:B------:R-:W2:Y:S01]  /*17ca0*/  MUFU.TANH R47, R47 ;  /* 0x0000002f002f7308 */ /* 0x000ea20000002400 */
[----:B----4-:R-:W-:Y:S01]  /*17cb0*/  FMNMX.FTZ R56, R72, R13, !PT ;  /* 0x0000000d48387209 */ /* 0x010fe20007810000 */
[-C--:B------:R-:W-:Y:S01]  /*17cc0*/  FMUL.FTZ R28, R42, R12.reuse ;  /* 0x0000000c2a1c7220 */ /* 0x080fe20000410000 */
[----:B------:R-:W-:-:S05]  /*17cd0*/  FMUL.FTZ R42, R51, R12 ;  /* 0x0000000c332a7220 */ /* 0x000fca0000410000 */
[----:B------:R-:W4:Y:S01]  /*17ce0*/  MUFU.TANH R48, R48 ;  /* 0x0000003000307308 */ /* 0x000f220000002400 */
[----:B-1----:R-:W-:Y:S01]  /*17cf0*/  FMNMX.FTZ R13, R73, R56, !PT ;  /* 0x00000038490d7209 */ /* 0x002fe20007810000 */
[----:B------:R-:W-:-:S06]  /*17d00*/  FMUL.FTZ R51, R57, R12 ;  /* 0x0000000c39337220 */ /* 0x000fcc0000410000 */
[----:B------:R-:W1:Y:S01]  /*17d10*/  MUFU.TANH R8, R8 ;  /* 0x0000000800087308 */ /* 0x000e620000002400 */
[----:B------:R-:W-:Y:S01]  /*17d20*/  FMUL.FTZ R18, R31, R12 ;  /* 0x0000000c1f127220 */ /* 0x000fe20000410000 */
[----:B---3--:R-:W-:-:S06]  /*17d30*/  FMNMX.FTZ R56, R46, R13, !PT ;  /* 0x0000000d2e387209 */ /* 0x008fcc0007810000 */
[----:B------:R-:W3:Y:S01]  /*17d40*/  MUFU.TANH R49, R49 ;  /* 0x0000003100317308 */ /* 0x000ee20000002400 */
[-C--:B------:R-:W-:Y:S01]  /*17d50*/  FMUL.FTZ R52, R60, R12.reuse ;  /* 0x0000000c3c347220 */ /* 0x080fe20000410000 */
[----:B------:R-:W-:-:S06]  /*17d60*/  FMUL.FTZ R25, R38, R12 ;  /* 0x0000000c26197220 */ /* 0x000fcc0000410000 */
[----:B------:R-:W0:Y:S01]  /*17d70*/  MUFU.TANH R9, R9 ;  /* 0x0000000900097308 */ /* 0x000e220000002400 */
[-C--:B------:R-:W-:Y:S01]  /*17d80*/  FMUL.FTZ R38, R43, R12.reuse ;  /* 0x0000000c2b267220 */ /* 0x080fe20000410000 */
[----:B------:R-:W-:Y:S01]  /*17d90*/  FMUL.FTZ R43, R54, R12 ;  /* 0x0000000c362b7220 */ /* 0x000fe20000410000 */
[----:B--2---:R-:W-:-:S05]  /*17da0*/  FMNMX.FTZ R13, R47, R56, !PT ;  /* 0x000000382f0d7209 */ /* 0x004fca0007810000 */
[----:B------:R-:W2:Y:S01]  /*17db0*/  MUFU.TANH R50, R50 ;  /* 0x0000003200327308 */ /* 0x000ea20000002400 */
[-C--:B------:R-:W-:Y:S01]  /*17dc0*/  FMUL.FTZ R54, R61, R12.reuse ;  /* 0x0000000c3d367220 */ /* 0x080fe20000410000 */
[----:B------:R-:W-:-:S06]  /*17dd0*/  FMUL.FTZ R24, R35, R12 ;  /* 0x0000000c23187220 */ /* 0x000fcc0000410000 */
[----:B------:R-:W2:Y:S01]  /*17de0*/  MUFU.TANH R14, R14 ;  /* 0x0000000e000e7308 */ /* 0x000ea20000002400 */
[-C--:B------:R-:W-:Y:S01]  /*17df0*/  FMUL.FTZ R45, R58, R12.reuse ;  /* 0x0000000c3a2d7220 */ /* 0x080fe20000410000 */
[----:B------:R-:W-:Y:S01]  /*17e00*/  FMUL.FTZ R44, R55, R12 ;  /* 0x0000000c372c7220 */ /* 0x000fe20000410000 */
[----:B----4-:R-:W-:-:S05]  /*17e10*/  FMNMX.FTZ R58, R48, R13, !PT ;  /* 0x0000000d303a7209 */ /* 0x010fca0007810000 */
[----:B------:R-:W4:Y:S01]  /*17e20*/  MUFU.TANH R51, R51 ;  /* 0x0000003300337308 */ /* 0x000f220000002400 */
[----:B------:R-:W-:Y:S01]  /*17e30*/  FMUL.FTZ R55, R64, R12 ;  /* 0x0000000c40377220 */ /* 0x000fe20000410000 */
[----:B-1----:R-:W-:-:S06]  /*17e40*/  FMNMX.FTZ R56, R8, R7, !PT ;  /* 0x0000000708387209 */ /* 0x002fcc0007810000 */
[----:B------:R-:W1:Y:S01]  /*17e50*/  MUFU.TANH R18, R18 ;  /* 0x0000001200127308 */ /* 0x000e620000002400 */
[----:B---3--:R-:W-:Y:S01]  /*17e60*/  FMNMX.FTZ R27, R49, R58, !PT ;  /* 0x0000003a311b7209 */ /* 0x008fe20007810000 */
[----:B------:R-:W-:-:S06]  /*17e70*/  FMUL.FTZ R57, R65, R12 ;  /* 0x0000000c41397220 */ /* 0x000fcc0000410000 */
[----:B------:R-:W3:Y:S01]  /*17e80*/  MUFU.TANH R52, R52 ;  /* 0x0000003400347308 */ /* 0x000ee20000002400 */
[----:B0-----:R-:W-:-:S07]  /*17e90*/  FMNMX.FTZ R13, R9, R56, !PT ;  /* 0x00000038090d7209 */ /* 0x001fce0007810000 */
[----:B------:R-:W0:Y:S01]  /*17ea0*/  MUFU.TANH R19, R19 ;  /* 0x0000001300137308 */ /* 0x000e220000002400 */
[----:B--2---:R-:W-:Y:S01]  /*17eb0*/  FMNMX.FTZ R60, R50, R27, !PT ;  /* 0x0000001b323c7209 */ /* 0x004fe20007810000 */
[----:B------:R-:W-:-:S06]  /*17ec0*/  FMUL.FTZ R58, R68, R12 ;  /* 0x0000000c443a7220 */ /* 0x000fcc0000410000 */
[----:B------:R-:W2:Y:S01]  /*17ed0*/  MUFU.TANH R54, R54 ;  /* 0x0000003600367308 */ /* 0x000ea20000002400 */
[----:B------:R-:W-:-:S07]  /*17ee0*/  FMNMX.FTZ R13, R14, R13, !PT ;  /* 0x0000000d0e0d7209 */ /* 0x000fce0007810000 */
[----:B------:R-:W2:Y:S01]  /*17ef0*/  MUFU.TANH R24, R24 ;  /* 0x0000001800187308 */ /* 0x000ea20000002400 */
[----:B----4-:R-:W-:Y:S01]  /*17f00*/  FMNMX.FTZ R27, R51, R60, !PT ;  /* 0x0000003c331b7209 */ /* 0x010fe20007810000 */
[----:B------:R-:W-:-:S06]  /*17f10*/  FMUL.FTZ R61, R69, R12 ;  /* 0x0000000c453d7220 */ /* 0x000fcc0000410000 */
[----:B------:R-:W4:Y:S01]  /*17f20*/  MUFU.TANH R55, R55 ;  /* 0x0000003700377308 */ /* 0x000f220000002400 */
[----:B-1----:R-:W-:-:S07]  /*17f30*/  FMNMX.FTZ R56, R18, R13, !PT ;  /* 0x0000000d12387209 */ /* 0x002fce0007810000 */
[----:B------:R-:W1:Y:S01]  /*17f40*/  MUFU.TANH R25, R25 ;  /* 0x0000001900197308 */ /* 0x000e620000002400 */
[----:B---3--:R-:W-:-:S07]  /*17f50*/  FMNMX.FTZ R27, R52, R27, !PT ;  /* 0x0000001b341b7209 */ /* 0x008fce0007810000 */
[----:B------:R-:W3:Y:S01]  /*17f60*/  MUFU.TANH R57, R57 ;  /* 0x0000003900397308 */ /* 0x000ee20000002400 */
[----:B0-----:R-:W-:-:S07]  /*17f70*/  FMNMX.FTZ R13, R19, R56, !PT ;  /* 0x00000038130d7209 */ /* 0x001fce0007810000 */
[----:B------:R-:W0:Y:S01]  /*17f80*/  MUFU.TANH R26, R26 ;  /* 0x0000001a001a7308 */ /* 0x000e220000002400 */
[----:B--2---:R-:W-:-:S07]  /*17f90*/  FMNMX.FTZ R60, R54, R27, !PT ;  /* 0x0000001b363c7209 */ /* 0x004fce0007810000 */
[----:B------:R-:W2:Y:S01]  /*17fa0*/  MUFU.TANH R58, R58 ;  /* 0x0000003a003a7308 */ /* 0x000ea20000002400 */
[----:B------:R-:W-:-:S07]  /*17fb0*/  FMNMX.FTZ R56, R24, R13, !PT ;  /* 0x0000000d18387209 */ /* 0x000fce0007810000 */
[----:B------:R-:W2:Y:S01]  /*17fc0*/  MUFU.TANH R28, R28 ;  /* 0x0000001c001c7308 */ /* 0x000ea20000002400 */
[----:B----4-:R-:W-:-:S07]  /*17fd0*/  FMNMX.FTZ R60, R55, R60, !PT ;  /* 0x0000003c373c7209 */ /* 0x010fce0007810000 */
[----:B------:R-:W4:Y:S01]  /*17fe0*/  MUFU.TANH R61, R61 ;  /* 0x0000003d003d7308 */ /* 0x000f220000002400 */
[----:B-1----:R-:W-:-:S07]  /*17ff0*/  FMNMX.FTZ R13, R25, R56, !PT ;  /* 0x00000038190d7209 */ /* 0x002fce0007810000 */
[----:B------:R-:W1:Y:S01]  /*18000*/  MUFU.TANH R38, R38 ;  /* 0x0000002600267308 */ /* 0x000e620000002400 */
[----:B---3--:R-:W-:Y:S02]  /*18010*/  FMNMX.FTZ R27, R57, R60, !PT ;  /* 0x0000003c391b7209 */ /* 0x008fe40007810000 */
[----:B0-----:R-:W-:-:S05]  /*18020*/  FMNMX.FTZ R13, R26, R13, !PT ;  /* 0x0000000d1a0d7209 */ /* 0x001fca0007810000 */
[----:B------:R-:W0:Y:S01]  /*18030*/  MUFU.TANH R39, R39 ;  /* 0x0000002700277308 */ /* 0x000e220000002400 */
[----:B------:R-:W-:Y:S01]  /*18040*/  FMUL.FTZ R56, R62, R12 ;  /* 0x0000000c3e387220 */ /* 0x000fe20000410000 */
[----:B--2---:R-:W-:-:S06]  /*18050*/  FMNMX.FTZ R62, R58, R27, !PT ;  /* 0x0000001b3a3e7209 */ /* 0x004fcc0007810000 */
[----:B------:R-:W2:Y:S01]  /*18060*/  MUFU.TANH R40, R40 ;  /* 0x0000002800287308 */ /* 0x000ea20000002400 */
[----:B------:R-:W-:Y:S02]  /*18070*/  FMNMX.FTZ R13, R28, R13, !PT ;  /* 0x0000000d1c0d7209 */ /* 0x000fe40007810000 */
[----:B----4-:R-:W-:-:S05]  /*18080*/  FMNMX.FTZ R31, R61, R62, !PT ;  /* 0x0000003e3d1f7209 */ /* 0x010fca0007810000 */
[----:B------:R-:W3:Y:S01]  /*18090*/  MUFU.TANH R41, R41 ;  /* 0x0000002900297308 */ /* 0x000ee20000002400 */
[----:B-1----:R-:W-:Y:S01]  /*180a0*/  FMNMX.FTZ R60, R38, R13, !PT ;  /* 0x0000000d263c7209 */ /* 0x002fe20007810000 */
[----:B------:R-:W1:Y:S06]  /*180b0*/  SHFL.BFLY PT, R68, R31, 0x2, 0x1f ;  /* 0x0c401f001f447f89 */ /* 0x000e6c00000e0000 */
[----:B------:R-:W4:Y:S01]  /*180c0*/  MUFU.TANH R42, R42 ;  /* 0x0000002a002a7308 */ /* 0x000f220000002400 */
[----:B0-----:R-:W-:Y:S01]  /*180d0*/  FMNMX.FTZ R13, R39, R60, !PT ;  /* 0x0000003c270d7209 */ /* 0x001fe20007810000 */
[----:B------:R-:W-:-:S06]  /*180e0*/  FMUL.FTZ R53, R59, R12 ;  /* 0x0000000c3b357220 */ /* 0x000fcc0000410000 */
[----:B------:R-:W0:Y:S01]  /*180f0*/  MUFU.TANH R43, R43 ;  /* 0x0000002b002b7308 */ /* 0x000e220000002400 */
[----:B--2---:R-:W-:-:S07]  /*18100*/  FMNMX.FTZ R62, R40, R13, !PT ;  /* 0x0000000d283e7209 */ /* 0x004fce0007810000 */
[----:B------:R-:W2:Y:S01]  /*18110*/  MUFU.TANH R44, R44 ;  /* 0x0000002c002c7308 */ /* 0x000ea20000002400 */
[----:B---3--:R-:W-:Y:S01]  /*18120*/  FMNMX.FTZ R13, R41, R62, !PT ;  /* 0x0000003e290d7209 */ /* 0x008fe20007810000 */
[----:B------:R-:W-:-:S06]  /*18130*/  FMUL.FTZ R59, R63, R12 ;  /* 0x0000000c3f3b7220 */ /* 0x000fcc0000410000 */
[----:B------:R-:W3:Y:S01]  /*18140*/  MUFU.TANH R45, R45 ;  /* 0x0000002d002d7308 */ /* 0x000ee20000002400 */
[----:B----4-:R-:W-:Y:S01]  /*18150*/  FMNMX.FTZ R64, R42, R13, !PT ;  /* 0x0000000d2a407209 */ /* 0x010fe20007810000 */
[----:B------:R-:W-:-:S06]  /*18160*/  FMUL.FTZ R60, R66, R12 ;  /* 0x0000000c423c7220 */ /* 0x000fcc0000410000 */
[----:B------:R-:W4:Y:S01]  /*18170*/  MUFU.TANH R53, R53 ;  /* 0x0000003500357308 */ /* 0x000f220000002400 */
        /* <DEDUP_REMOVED lines=10> */
[----:B----4-:R-:W-:Y:S01]  /*18220*/  FMNMX.FTZ R13, R53, R64, !PT ;  /* 0x00000040350d7209 */ /* 0x010fe20007810000 */
[----:B------:R-:W-:-:S06]  /*18230*/  FMUL.FTZ R64, R71, R12 ;  /* 0x0000000c47407220 */ /* 0x000fcc0000410000 */
[----:B------:R-:W4:Y:S01]  /*18240*/  MUFU.TANH R62, R62 ;  /* 0x0000003e003e7308 */ /* 0x000f220000002400 */
[----:B0-----:R-:W-:-:S07]  /*18250*/  FMNMX.FTZ R12, R56, R13, !PT ;  /* 0x0000000d380c7209 */ /* 0x001fce0007810000 */
[----:B------:R-:W0:Y:S01]  /*18260*/  MUFU.TANH R63, R63 ;  /* 0x0000003f003f7308 */ /* 0x000e220000002400 */
[----:B-1----:R-:W-:-:S07]  /*18270*/  FMNMX.FTZ R13, R59, R12, !PT ;  /* 0x0000000c3b0d7209 */ /* 0x002fce0007810000 */
[----:B------:R-:W1:Y:S01]  /*18280*/  MUFU.TANH R64, R64 ;  /* 0x0000004000407308 */ /* 0x000e620000002400 */
[----:B---3--:R-:W-:-:S04]  /*18290*/  FMNMX.FTZ R13, R60, R13, !PT ;  /* 0x0000000d3c0d7209 */ /* 0x008fc80007810000 */
[----:B----4-:R-:W-:-:S04]  /*182a0*/  FMNMX.FTZ R12, R62, R13, !PT ;  /* 0x0000000d3e0c7209 */ /* 0x010fc80007810000 */
[----:B0-----:R-:W-:Y:S01]  /*182b0*/  FMNMX.FTZ R27, R63, R12, !PT ;  /* 0x0000000c3f1b7209 */ /* 0x001fe20007810000 */
[----:B------:R-:W-:Y:S01]  /*182c0*/  IMAD.U32 R12, RZ, RZ, UR4 ;  /* 0x00000004ff0c7e24 */ /* 0x000fe2000f8e00ff */
[----:B--2---:R-:W-:Y:S01]  /*182d0*/  FMNMX.FTZ R33, R68, R33, !PT ;  /* 0x0000002144217209 */ /* 0x004fe20007810000 */
[----:B------:R-:W-:Y:S01]  /*182e0*/  IMAD.U32 R13, RZ, RZ, UR5 ;  /* 0x00000005ff0d7e24 */ /* 0x000fe2000f8e00ff */
[----:B------:R-:W-:Y:S01]  /*182f0*/  ST.E desc[UR42][R16.64+0x230], R31 ;  /* 0x0002301f10007985 */ /* 0x000fe2000c10192a */
[----:B-1----:R-:W-:-:S05]  /*18300*/  FMNMX.FTZ R27, R64, R27, !PT ;  /* 0x0000001b401b7209 */ /* 0x002fca0007810000 */
        /* <DEDUP_REMOVED lines=12> */
[----:B------:R-:W4:Y:S01]  /*183d0*/  LD.E R66, desc[UR42][R16.64+0x260] ;  /* 0x0002602a10427980 */ /* 0x000f22000c101900 */
[----:B------:R-:W-:Y:S01]  /*183e0*/  FADD.FTZ R74, R7, -R70 ;  /* 0x80000046074a7221 */ /* 0x000fe20000010000 */
[----:B------:R-:W-:-:S04]  /*183f0*/  UIADD3 UR4, UP0, UR37, 0x260, URZ ;  /* 0x0000026025047890 */ /* 0x000fc8000ff1e03f */
[----:B------:R-:W-:Y:S02]  /*18400*/  ULOP3.LUT UR6, UR4, 0x4, URZ, 0xfc, !UPT ;  /* 0x0000000404067892 */ /* 0x000fe4000f8efc3f */
[----:B------:R-:W-:Y:S01]  /*18410*/  UIADD3.X UR5, URZ, UR36, URZ, UP0, !UPT ;  /* 0x000000243f057290 */ /* 0x000fe200087fe43f */
[----:B--2---:R-:W-:-:S04]  /*18420*/  FADD.FTZ R6, R6, -R69 ;  /* 0x8000004506067221 */ /* 0x004fc80000010000 */
[-C--:B---3--:R-:W-:Y:S01]  /*18430*/  FMUL.FTZ R6, R6, R65.reuse ;  /* 0x0000004106067220 */ /* 0x088fe20000410000 */
[----:B0-----:R-:W-:-:S03]  /*18440*/  FMUL.FTZ R12, R69, R65 ;  /* 0x00000041450c7220 */ /* 0x001fc60000410000 */
[----:B------:R0:W-:Y:S01]  /*18450*/  MUFU.EX2 R7, R6 ;  /* 0x0000000600077308 */ /* 0x0001e20000000800 */
[-CC-:B------:R-:W-:Y:S01]  /*18460*/  FFMA.FTZ R160, R11, R65.reuse, -R12.reuse ;  /* 0x000000410ba07223 */ /* 0x180fe2000001080c */
[-CC-:B------:R-:W-:Y:S01]  /*18470*/  FFMA.FTZ R168, R36, R65.reuse, -R12.reuse ;  /* 0x0000004124a87223 */ /* 0x180fe2000001080c */
[----:B------:R-:W-:Y:S01]  /*18480*/  FMUL.FTZ R27, R65, R74 ;  /* 0x0000004a411b7220 */ /* 0x000fe20000410000 */
[-C--:B0-----:R-:W-:Y:S01]  /*18490*/  FMUL.FTZ R6, R70, R65.reuse ;  /* 0x0000004146067220 */ /* 0x081fe20000410000 */
[----:B------:R-:W-:-:S03]  /*184a0*/  FFMA.FTZ R37, R10, R65, -R12 ;  /* 0x000000410a257223 */ /* 0x000fc6000001080c */
[-CC-:B------:R-:W-:Y:S01]  /*184b0*/  FFMA.FTZ R36, R8, R65.reuse, -R6.reuse ;  /* 0x0000004108247223 */ /* 0x180fe20000010806 */
[-C--:B------:R-:W-:Y:S01]  /*184c0*/  FFMA.FTZ R161, R9, R65.reuse, -R6 ;  /* 0x0000004109a17223 */ /* 0x080fe20000010806 */
[----:B------:R-:W4:Y:S01]  /*184d0*/  MUFU.EX2 R160, R160 ;  /* 0x000000a000a07308 */ /* 0x000f220000000800 */
[-CC-:B------:R-:W-:Y:S01]  /*184e0*/  FFMA.FTZ R164, R29, R65.reuse, -R12.reuse ;  /* 0x000000411da47223 */ /* 0x180fe2000001080c */
[-CC-:B------:R-:W-:Y:S01]  /*184f0*/  FFMA.FTZ R35, R15, R65.reuse, -R12.reuse ;  /* 0x000000410f237223 */ /* 0x180fe2000001080c */
[-C--:B------:R-:W-:Y:S01]  /*18500*/  FFMA.FTZ R29, R34, R65.reuse, -R12 ;  /* 0x00000041221d7223 */ /* 0x080fe2000001080c */
[----:B------:R-:W-:-:S04]  /*18510*/  FFMA.FTZ R34, R14, R65, -R6 ;  /* 0x000000410e227223 */ /* 0x000fc80000010806 */
[----:B------:R-:W-:Y:S01]  /*18520*/  MUFU.EX2 R27, R27 ;  /* 0x0000001b001b7308 */ /* 0x000fe20000000800 */
[-C--:B------:R-:W-:Y:S01]  /*18530*/  FFMA.FTZ R162, R20, R65.reuse, -R12 ;  /* 0x0000004114a27223 */ /* 0x080fe2000001080c */
[----:B------:R-:W-:-:S06]  /*18540*/  FFMA.FTZ R163, R18, R65, -R6 ;  /* 0x0000004112a37223 */ /* 0x000fcc0000010806 */
[----:B------:R-:W0:Y:S01]  /*18550*/  MUFU.EX2 R36, R36 ;  /* 0x0000002400247308 */ /* 0x000e220000000800 */
[-CC-:B------:R-:W-:Y:S01]  /*18560*/  FFMA.FTZ R33, R21, R65.reuse, -R12.reuse ;  /* 0x0000004115217223 */ /* 0x180fe2000001080c */
[----:B------:R-:W-:-:S06]  /*18570*/  FFMA.FTZ R166, R32, R65, -R12 ;  /* 0x0000004120a67223 */ /* 0x000fcc000001080c */
[----:B------:R-:W1:Y:S01]  /*18580*/  MUFU.EX2 R37, R37 ;  /* 0x0000002500257308 */ /* 0x000e620000000800 */
[----:B------:R-:W-:-:S07]  /*18590*/  FFMA.FTZ R32, R19, R65, -R6 ;  /* 0x0000004113207223 */ /* 0x000fce0000010806 */
[----:B------:R-:W2:Y:S01]  /*185a0*/  MUFU.EX2 R161, R161 ;  /* 0x000000a100a17308 */ /* 0x000ea20000000800 */
[----:B------:R-:W-:-:S07]  /*185b0*/  FFMA.FTZ R165, R24, R65, -R6 ;  /* 0x0000004118a57223 */ /* 0x000fce0000010806 */
[----:B------:R-:W3:Y:S08]  /*185c0*/  MUFU.EX2 R35, R35 ;  /* 0x0000002300237308 */ /* 0x000ef00000000800 */
[----:B------:R-:W3:Y:S01]  /*185d0*/  MUFU.EX2 R34, R34 ;  /* 0x0000002200227308 */ /* 0x000ee20000000800 */
[----:B----4-:R-:W-:Y:S01]  /*185e0*/  FFMA.FTZ R8, R7, R67, R160 ;  /* 0x0000004307087223 */ /* 0x010fe200000100a0 */
[----:B------:R-:W-:-:S06]  /*185f0*/  FFMA.FTZ R31, R30, R65, -R12 ;  /* 0x000000411e1f7223 */ /* 0x000fcc000001080c */
[----:B------:R-:W4:Y:S01]  /*18600*/  MUFU.EX2 R162, R162 ;  /* 0x000000a200a27308 */ /* 0x000f220000000800 */
[----:B0-----:R-:W-:Y:S01]  /*18610*/  FFMA.FTZ R68, R27, R68, R36 ;  /* 0x000000441b447223 */ /* 0x001fe20000010024 */
[----:B------:R-:W-:-:S06]  /*18620*/  FFMA.FTZ R30, R25, R65, -R6 ;  /* 0x00000041191e7223 */ /* 0x000fcc0000010806 */
[----:B------:R-:W0:Y:S01]  /*18630*/  MUFU.EX2 R163, R163 ;  /* 0x000000a300a37308 */ /* 0x000e220000000800 */
[----:B-1----:R-:W-:Y:S01]  /*18640*/  FADD.FTZ R8, R37, R8 ;  /* 0x0000000825087221 */ /* 0x002fe20000010000 */
[----:B--2---:R-:W-:-:S06]  /*18650*/  FADD.FTZ R9, R161, R68 ;  /* 0x00000044a1097221 */ /* 0x004fcc0000010000 */
[----:B------:R-:W1:Y:S01]  /*18660*/  MUFU.EX2 R33, R33 ;  /* 0x0000002100217308 */ /* 0x000e620000000800 */
[----:B------:R-:W-:-:S07]  /*18670*/  FFMA.FTZ R167, R26, R65, -R6 ;  /* 0x000000411aa77223 */ /* 0x000fce0000010806 */
[----:B------:R-:W2:Y:S01]  /*18680*/  MUFU.EX2 R32, R32 ;  /* 0x0000002000207308 */ /* 0x000ea20000000800 */
[----:B---3--:R-:W-:Y:S01]  /*18690*/  FADD.FTZ R11, R35, R8 ;  /* 0x00000008230b7221 */ /* 0x008fe20000010000 */
[----:B------:R-:W-:-:S06]  /*186a0*/  FADD.FTZ R8, R34, R9 ;  /* 0x0000000922087221 */ /* 0x000fcc0000010000 */
[----:B------:R-:W3:Y:S01]  /*186b0*/  MUFU.EX2 R164, R164 ;  /* 0x000000a400a47308 */ /* 0x000ee20000000800 */
[----:B------:R-:W-:-:S07]  /*186c0*/  FFMA.FTZ R28, R28, R65, -R6 ;  /* 0x000000411c1c7223 */ /* 0x000fce0000010806 */
[----:B------:R-:W3:Y:S01]  /*186d0*/  MUFU.EX2 R165, R165 ;  /* 0x000000a500a57308 */ /* 0x000ee20000000800 */
[----:B----4-:R-:W-:Y:S01]  /*186e0*/  FADD.FTZ R10, R162, R11 ;  /* 0x0000000ba20a7221 */ /* 0x010fe20000010000 */
[----:B0-----:R-:W-:-:S06]  /*186f0*/  FADD.FTZ R9, R163, R8 ;  /* 0x00000008a3097221 */ /* 0x001fcc0000010000 */
[----:B------:R-:W0:Y:S01]  /*18700*/  MUFU.EX2 R31, R31 ;  /* 0x0000001f001f7308 */ /* 0x000e220000000800 */
[----:B------:R-:W-:-:S07]  /*18710*/  FFMA.FTZ R169, R38, R65, -R6 ;  /* 0x0000004126a97223 */ /* 0x000fce0000010806 */
[----:B------:R-:W4:Y:S01]  /*18720*/  MUFU.EX2 R30, R30 ;  /* 0x0000001e001e7308 */ /* 0x000f220000000800 */
[----:B-1----:R-:W-:Y:S01]  /*18730*/  FADD.FTZ R11, R33, R10 ;  /* 0x0000000a210b7221 */ /* 0x002fe20000010000 */
[----:B------:R-:W-:-:S06]  /*18740*/  FFMA.FTZ R15, R72, R65, -R12 ;  /* 0x00000041480f7223 */ /* 0x000fcc000001080c */
[----:B------:R-:W1:Y:S01]  /*18750*/  MUFU.EX2 R166, R166 ;  /* 0x000000a600a67308 */ /* 0x000e620000000800 */
[----:B--2---:R-:W-:Y:S01]  /*18760*/  FADD.FTZ R8, R32, R9 ;  /* 0x0000000920087221 */ /* 0x004fe20000010000 */
[----:B------:R-:W-:-:S06]  /*18770*/  FFMA.FTZ R171, R39, R65, -R6 ;  /* 0x0000004127ab7223 */ /* 0x000fcc0000010806 */
[----:B------:R-:W2:Y:S01]  /*18780*/  MUFU.EX2 R167, R167 ;  /* 0x000000a700a77308 */ /* 0x000ea20000000800 */
[----:B---3--:R-:W-:Y:S01]  /*18790*/  FADD.FTZ R10, R164, R11 ;  /* 0x0000000ba40a7221 */ /* 0x008fe20000010000 */
[----:B------:R-:W-:-:S06]  /*187a0*/  FFMA.FTZ R170, R73, R65, -R12 ;  /* 0x0000004149aa7223 */ /* 0x000fcc000001080c */
[----:B------:R-:W3:Y:S01]  /*187b0*/  MUFU.EX2 R29, R29 ;  /* 0x0000001d001d7308 */ /* 0x000ee20000000800 */
[----:B------:R-:W-:Y:S01]  /*187c0*/  FADD.FTZ R9, R165, R8 ;  /* 0x00000008a5097221 */ /* 0x000fe20000010000 */
[----:B------:R-:W-:-:S06]  /*187d0*/  FFMA.FTZ R14, R40, R65, -R6 ;  /* 0x00000041280e7223 */ /* 0x000fcc0000010806 */
[----:B------:R-:W3:Y:S01]  /*187e0*/  MUFU.EX2 R28, R28 ;  /* 0x0000001c001c7308 */ /* 0x000ee20000000800 */
[----:B0-----:R-:W-:Y:S01]  /*187f0*/  FADD.FTZ R11, R31, R10 ;  /* 0x0000000a1f0b7221 */ /* 0x001fe20000010000 */
[----:B------:R-:W-:-:S06]  /*18800*/  FFMA.FTZ R231, R46, R65, -R12 ;  /* 0x000000412ee77223 */ /* 0x000fcc000001080c */
[----:B------:R-:W0:Y:S01]  /*18810*/  MUFU.EX2 R168, R168 ;  /* 0x000000a800a87308 */ /* 0x000e220000000800 */
[----:B----4-:R-:W-:Y:S01]  /*18820*/  FADD.FTZ R8, R30, R9 ;  /* 0x000000091e087221 */ /* 0x010fe20000010000 */
[----:B------:R-:W-:-:S06]  /*18830*/  FFMA.FTZ R229, R41, R65, -R6 ;  /* 0x0000004129e57223 */ /* 0x000fcc0000010806 */
        /* <DEDUP_REMOVED lines=14> */
[----:B----4-:R-:W-:-:S06]  /*18920*/  FADD.FTZ R8, R169, R8 ;  /* 0x00000008a9087221 */ /* 0x010fcc0000010000 */
[----:B------:R-:W0:Y:S01]  /*18930*/  MUFU.EX2 R231, R231 ;  /* 0x000000e700e77308 */ /* 0x000e220000000800 */
[-C--:B------:R-:W-:Y:S01]  /*18940*/  FFMA.FTZ R228, R49, R65.reuse, -R12 ;  /* 0x0000004131e47223 */ /* 0x080fe2000001080c */
[----:B------:R-:W-:-:S06]  /*18950*/  FFMA.FTZ R205, R44, R65, -R6 ;  /* 0x000000412ccd7223 */ /* 0x000fcc0000010806 */
[----:B------:R-:W4:Y:S01]  /*18960*/  MUFU.EX2 R229, R229 ;  /* 0x000000e500e57308 */ /* 0x000f220000000800 */
[----:B-1----:R-:W-:Y:S01]  /*18970*/  FADD.FTZ R9, R15, R10 ;  /* 0x0000000a0f097221 */ /* 0x002fe20000010000 */
[----:B--2---:R-:W-:-:S06]  /*18980*/  FADD.FTZ R11, R171, R8 ;  /* 0x00000008ab0b7221 */ /* 0x004fcc0000010000 */
[----:B------:R-:W1:Y:S01]  /*18990*/  MUFU.EX2 R232, R232 ;  /* 0x000000e800e87308 */ /* 0x000e620000000800 */
[-C--:B------:R-:W-:Y:S01]  /*189a0*/  FFMA.FTZ R186, R50, R65.reuse, -R12 ;  /* 0x0000004132ba7223 */ /* 0x080fe2000001080c */
[----:B------:R-:W-:-:S06]  /*189b0*/  FFMA.FTZ R184, R45, R65, -R6 ;  /* 0x000000412db87223 */ /* 0x000fcc0000010806 */
[----:B------:R-:W2:Y:S01]  /*189c0*/  MUFU.EX2 R230, R230 ;  /* 0x000000e600e67308 */ /* 0x000ea20000000800 */
[----:B---3--:R-:W-:Y:S01]  /*189d0*/  FADD.FTZ R8, R170, R9 ;  /* 0x00000009aa087221 */ /* 0x008fe20000010000 */
[----:B------:R-:W-:-:S06]  /*189e0*/  FADD.FTZ R10, R14, R11 ;  /* 0x0000000b0e0a7221 */ /* 0x000fcc0000010000 */
[----:B------:R-:W3:Y:S01]  /*189f0*/  MUFU.EX2 R227, R227 ;  /* 0x000000e300e37308 */ /* 0x000ee20000000800 */
[-C--:B------:R-:W-:Y:S01]  /*18a00*/  FFMA.FTZ R187, R51, R65.reuse, -R12 ;  /* 0x0000004133bb7223 */ /* 0x080fe2000001080c */
        /* <DEDUP_REMOVED lines=47> */
[----:B------:R-:W-:-:S06]  /*18d00*/  FADD.FTZ R8, R172, R9 ;  /* 0x00000009ac087221 */ /* 0x000fcc0000010000 */
[----:B------:R-:W3:Y:S08]  /*18d10*/  MUFU.EX2 R21, R21 ;  /* 0x0000001500157308 */ /* 0x000ef00000000800 */
[----:B------:R-:W3:Y:S01]  /*18d20*/  MUFU.EX2 R19, R19 ;  /* 0x0000001300137308 */ /* 0x000ee20000000800 */
[----:B0-----:R-:W-:Y:S01]  /*18d30*/  FADD.FTZ R9, R175, R6 ;  /* 0x00000006af097221 */ /* 0x001fe20000010000 */
[----:B----4-:R-:W-:-:S03]  /*18d40*/  FADD.FTZ R11, R173, R8 ;  /* 0x00000008ad0b7221 */ /* 0x010fc60000010000 */
[----:B-1----:R-:W-:Y:S01]  /*18d50*/  FADD.FTZ R6, R20, R9 ;  /* 0x0000000914067221 */ /* 0x002fe20000010000 */
[----:B--2---:R-:W-:Y:S01]  /*18d60*/  FADD.FTZ R8, R18, R11 ;  /* 0x0000000b12087221 */ /* 0x004fe20000010000 */
[----:B------:R-:W-:Y:S01]  /*18d70*/  FMUL.FTZ R25, R7, R66 ;  /* 0x0000004207197220 */ /* 0x000fe20000410000 */
[----:B------:R-:W-:Y:S02]  /*18d80*/  IMAD.U32 R10, RZ, RZ, UR6 ;  /* 0x00000006ff0a7e24 */ /* 0x000fe4000f8e00ff */
[----:B---3--:R-:W-:Y:S01]  /*18d90*/  FADD.FTZ R9, R21, R6 ;  /* 0x0000000615097221 */ /* 0x008fe20000010000 */
[----:B------:R-:W-:Y:S01]  /*18da0*/  IMAD.U32 R11, RZ, RZ, UR5 ;  /* 0x00000005ff0b7e24 */ /* 0x000fe2000f8e00ff */
[----:B------:R-:W-:Y:S01]  /*18db0*/  ST.E desc[UR42][R16.64+0x260], R25 ;  /* 0x0002601910007985 */ /* 0x000fe2000c10192a */
[----:B------:R-:W-:-:S03]  /*18dc0*/  FADD.FTZ R13, R19, R8 ;  /* 0x00000008130d7221 */ /* 0x000fc60000010000 */
[----:B------:R-:W-:Y:S04]  /*18dd0*/  ST.E desc[UR42][R16.64+0x240], R9 ;  /* 0x0002400910007985 */ /* 0x000fe8000c10192a */
[----:B------:R0:W-:Y:S04]  /*18de0*/  ST.E desc[UR42][R16.64+0x244], R13 ;  /* 0x0002440d10007985 */ /* 0x0001e8000c10192a */
[----:B------:R-:W2:Y:S02]  /*18df0*/  LD.E R6, desc[UR42][R10.64] ;  /* 0x0000002a0a067980 */ /* 0x000ea4000c101900 */
[----:B--2---:R-:W-:-:S05]  /*18e00*/  FMUL.FTZ R39, R7, R6 ;  /* 0x0000000607277220 */ /* 0x004fca0000410000 */
[----:B------:R1:W-:Y:S04]  /*18e10*/  ST.E desc[UR42][R10.64], R39 ;  /* 0x000000270a007985 */ /* 0x0003e8000c10192a */
[----:B------:R-:W0:Y:S04]  /*18e20*/  LD.E R136, desc[UR42][R16.64+0x274] ;  /* 0x0002742a10887980 */ /* 0x000e28000c101900 */
[----:B------:R-:W2:Y:S04]  /*18e30*/  LD.E R134, desc[UR42][R16.64+0x270] ;  /* 0x0002702a10867980 */ /* 0x000ea8000c101900 */
[----:B------:R-:W3:Y:S04]  /*18e40*/  LD.E R150, desc[UR42][R16.64+0x454] ;  /* 0x0004542a10967980 */ /* 0x000ee8000c101900 */
[----:B------:R-:W4:Y:S04]  /*18e50*/  LD.E R138, desc[UR42][R16.64+0x280] ;  /* 0x0002802a108a7980 */ /* 0x000f28000c101900 */
        /* <DEDUP_REMOVED lines=58> */
[----:B------:R-:W-:Y:S01]  /*19200*/  ULOP3.LUT UR6, UR4, 0x8, URZ, 0xfc, !UPT ;  /* 0x0000000804067892 */ /* 0x000fe2000f8efc3f */
[C---:B0-----:R-:W-:Y:S01]  /*19210*/  FMUL.FTZ R13, R7.reuse, R136 ;  /* 0x00000088070d7220 */ /* 0x041fe20000410000 */
[----:B--2---:R-:W-:-:S04]  /*19220*/  FMUL.FTZ R9, R7, R134 ;  /* 0x0000008607097220 */ /* 0x004fc80000410000 */
[----:B------:R0:W-:Y:S01]  /*19230*/  ST.E desc[UR42][R16.64+0x274], R13 ;  /* 0x0002740d10007985 */ /* 0x0001e2000c10192a */
[----:B---3--:R-:W-:-:S03]  /*19240*/  FMUL.FTZ R47, R7, R150 ;  /* 0x00000096072f7220 */ /* 0x008fc60000410000 */
[----:B------:R2:W-:Y:S01]  /*19250*/  ST.E desc[UR42][R16.64+0x270], R9 ;  /* 0x0002700910007985 */ /* 0x0005e2000c10192a */
[C---:B----4-:R-:W-:Y:S01]  /*19260*/  FMUL.FTZ R25, R7.reuse, R138 ;  /* 0x0000008a07197220 */ /* 0x050fe20000410000 */
[C---:B-1----:R-:W-:Y:S01]  /*19270*/  FMUL.FTZ R39, R7.reuse, R140 ;  /* 0x0000008c07277220 */ /* 0x042fe20000410000 */
[C---:B------:R-:W-:Y:S01]  /*19280*/  FMUL.FTZ R41, R7.reuse, R142 ;  /* 0x0000008e07297220 */ /* 0x040fe20000410000 */
[C---:B0-----:R-:W-:Y:S01]  /*19290*/  FMUL.FTZ R13, R7.reuse, R132 ;  /* 0x00000084070d7220 */ /* 0x041fe20000410000 */
[C---:B--2---:R-:W-:Y:S01]  /*192a0*/  FMUL.FTZ R9, R7.reuse, R148 ;  /* 0x0000009407097220 */ /* 0x044fe20000410000 */
        /* <DEDUP_REMOVED lines=104> */
[----:B------:R-:W-:Y:S02]  /*19930*/  IMAD.U32 R8, RZ, RZ, UR6 ;  /* 0x00000006ff087e24 */ /* 0x000fe4000f8e00ff */
[----:B---3--:R-:W-:Y:S01]  /*19940*/  FMUL.FTZ R13, R7, R24 ;  /* 0x00000018070d7220 */ /* 0x008fe20000410000 */
[----:B0-----:R-:W-:Y:S01]  /*19950*/  IMAD.U32 R9, RZ, RZ, UR5 ;  /* 0x00000005ff097e24 */ /* 0x001fe2000f8e00ff */
        /* <DEDUP_REMOVED lines=8> */
[----:B------:R-:W-:Y:S04]  /*199e0*/  ST.E desc[UR42][R16.64+0x450], R51 ;  /* 0x0004503310007985 */ /* 0x000fe8000c10192a */
[----:B------:R-:W0:Y:S01]  /*199f0*/  LD.E R12, desc[UR42][R8.64] ;  /* 0x0000002a080c7980 */ /* 0x000e22000c101900 */
[----:B------:R-:W-:Y:S01]  /*19a00*/  ULOP3.LUT UR4, UR4, 0xc, URZ, 0xfc, !UPT ;  /* 0x0000000c04047892 */ /* 0x000fe2000f8efc3f */
[----:B------:R-:W-:-:S05]  /*19a10*/  IMAD.U32 R7, RZ, RZ, UR5 ;  /* 0x00000005ff077e24 */ /* 0x000fca000f8e00ff */
[----:B------:R-:W-:Y:S02]  /*19a20*/  IMAD.U32 R6, RZ, RZ, UR4 ;  /* 0x00000004ff067e24 */ /* 0x000fe4000f8e00ff */
[----:B0-----:R-:W-:-:S05]  /*19a30*/  FMUL.FTZ R25, R27, R12 ;  /* 0x0000000c1b197220 */ /* 0x001fca0000410000 */
[----:B------:R0:W-:Y:S04]  /*19a40*/  ST.E desc[UR42][R8.64], R25 ;  /* 0x0000001908007985 */ /* 0x0001e8000c10192a */
[----:B------:R-:W1:Y:S02]  /*19a50*/  LD.E R12, desc[UR42][R6.64] ;  /* 0x0000002a060c7980 */ /* 0x000e64000c101900 */
[----:B-1----:R-:W-:-:S05]  /*19a60*/  FMUL.FTZ R13, R27, R12 ;  /* 0x0000000c1b0d7220 */ /* 0x002fca0000410000 */
[----:B------:R1:W-:Y:S04]  /*19a70*/  ST.E desc[UR42][R6.64], R13 ;  /* 0x0000000d06007985 */ /* 0x0003e8000c10192a */
[----:B------:R-:W2:Y:S04]  /*19a80*/  LD.E R39, desc[UR42][R16.64+0x45c] ;  /* 0x00045c2a10277980 */ /* 0x000ea8000c101900 */
[----:B------:R-:W0:Y:S04]  /*19a90*/  LD.E R146, desc[UR42][R16.64+0x27c] ;  /* 0x00027c2a10927980 */ /* 0x000e28000c101900 */
        /* <DEDUP_REMOVED lines=60> */
[C---:B--2---:R-:W-:Y:S01]  /*19e60*/  FMUL.FTZ R49, R27.reuse, R39 ;  /* 0x000000271b317220 */ /* 0x044fe20000410000 */
[----:B0-----:R-:W-:-:S04]  /*19e70*/  FMUL.FTZ R25, R27, R146 ;  /* 0x000000921b197220 */ /* 0x001fc80000410000 */
[----:B------:R-:W-:Y:S01]  /*19e80*/  ST.E desc[UR42][R16.64+0x45c], R49 ;  /* 0x00045c3110007985 */ /* 0x000fe2000c10192a */
[----:B-1----:R-:W-:-:S03]  /*19e90*/  FMUL.FTZ R13, R27, R144 ;  /* 0x000000901b0d7220 */ /* 0x002fc60000410000 */
[----:B------:R0:W-:Y:S01]  /*19ea0*/  ST.E desc[UR42][R16.64+0x27c], R25 ;  /* 0x00027c1910007985 */ /* 0x0001e2000c10192a */
[C---:B---3--:R-:W-:Y:S01]  /*19eb0*/  FMUL.FTZ R39, R27.reuse, R148 ;  /* 0x000000941b277220 */ /* 0x048fe20000410000 */
[C---:B----4-:R-:W-:Y:S01]  /*19ec0*/  FMUL.FTZ R41, R27.reuse, R150 ;  /* 0x000000961b297220 */ /* 0x050fe20000410000 */
[C---:B------:R-:W-:Y:S01]  /*19ed0*/  FMUL.FTZ R43, R27.reuse, R43 ;  /* 0x0000002b1b2b7220 */ /* 0x040fe20000410000 */
        /* <DEDUP_REMOVED lines=130> */
[----:B------:R-:W3:Y:S04]  /*1a700*/  LD.E R47, desc[UR42][R16.64+0x278] ;  /* 0x0002782a102f7980 */ /* 0x000ee8000c101900 */
[----:B0-----:R-:W3:Y:S04]  /*1a710*/  LD.E R39, desc[UR42][R16.64+0x27c] ;  /* 0x00027c2a10277980 */ /* 0x001ee8000c101900 */
        /* <DEDUP_REMOVED lines=73> */
[----:B------:R-:W-:Y:S04]  /*1abb0*/  ST.E desc[UR42][R16.64+0x278], R47 ;  /* 0x0002782f10007985 */ /* 0x000fe8000c10192a */
[----:B------:R1:W-:Y:S04]  /*1abc0*/  ST.E desc[UR42][R16.64+0x27c], R39 ;  /* 0x00027c2710007985 */ /* 0x0003e8000c10192a */
        /* <DEDUP_REMOVED lines=169> */
[----:B0-----:R-:W2:Y:S01]  /*1b660*/  LDL R25, [R1+0x88] ;  /* 0x0000880001197983 */ /* 0x001ea20000100800 */
[----:B------:R-:W-:-:S02]  /*1b670*/  IMAD R12, R24, 0xc00, R12 ;  /* 0x00000c00180c7824 */ /* 0x000fc400078e020c */
[----:B-1----:R-:W-:Y:S01]  /*1b680*/  IMAD.MOV.U32 R27, RZ, RZ, R13 ;  /* 0x000000ffff1b7224 */ /* 0x002fe200078e000d */
[----:B------:R-:W-:Y:S01]  /*1b690*/  F2FP.F16.F32.PACK_AB R160, R37, R160 ;  /* 0x000000a025a0723e */ /* 0x000fe200000000ff */
[C---:B------:R-:W-:Y:S01]  /*1b6a0*/  VIADD R24, R12.reuse, 0x80 ;  /* 0x000000800c187836 */ /* 0x040fe20000000000 */
[----:B------:R-:W-:Y:S01]  /*1b6b0*/  F2FP.F16.F32.PACK_AB R161, R161, R36 ;  /* 0x00000024a1a1723e */ /* 0x000fe200000000ff */
[----:B------:R-:W-:Y:S01]  /*1b6c0*/  VIADD R26, R12, 0x100 ;  /* 0x000001000c1a7836 */ /* 0x000fe20000000000 */
[----:B------:R-:W-:Y:S01]  /*1b6d0*/  R2UR UR15, R27 ;  /* 0x000000001b0f72ca */ /* 0x000fe200000e0000 */
[----:B------:R-:W2:Y:S01]  /*1b6e0*/  LD.E R36, desc[UR42][R16.64+0x290] ;  /* 0x0002902a10247980 */ /* 0x000ea2000c101900 */
[----:B------:R-:W-:Y:S02]  /*1b6f0*/  R2UR UR10, R24 ;  /* 0x00000000180a72ca */ /* 0x000fe400000e0000 */
[----:B------:R-:W-:Y:S01]  /*1b700*/  R2UR UR14, R26 ;  /* 0x000000001a0e72ca */ /* 0x000fe200000e0000 */
[----:B------:R-:W2:Y:S01]  /*1b710*/  LD.E R24, desc[UR42][R16.64+0x260] ;  /* 0x0002602a10187980 */ /* 0x000ea2000c101900 */
[----:B------:R-:W-:-:S02]  /*1b720*/  F2FP.F16.F32.PACK_AB R162, R162, R35 ;  /* 0x00000023a2a2723e */ /* 0x000fc400000000ff */
[----:B------:R-:W-:Y:S01]  /*1b730*/  F2FP.F16.F32.PACK_AB R163, R163, R34 ;  /* 0x00000022a3a3723e */ /* 0x000fe200000000ff */
[----:B------:R-:W2:Y:S01]  /*1b740*/  LD.E R35, desc[UR42][R16.64+0x28c] ;  /* 0x00028c2a10237980 */ /* 0x000ea2000c101900 */
[----:B------:R-:W-:Y:S02]  /*1b750*/  F2FP.F16.F32.PACK_AB R164, R164, R33 ;  /* 0x00000021a4a4723e */ /* 0x000fe400000000ff */
[----:B------:R-:W-:Y:S01]  /*1b760*/  F2FP.F16.F32.PACK_AB R165, R165, R32 ;  /* 0x00000020a5a5723e */ /* 0x000fe200000000ff */
[----:B------:R-:W2:Y:S01]  /*1b770*/  LD.E R33, desc[UR42][R16.64+0x284] ;  /* 0x0002842a10217980 */ /* 0x000ea2000c101900 */
[----:B------:R-:W-:Y:S02]  /*1b780*/  F2FP.F16.F32.PACK_AB R166, R166, R31 ;  /* 0x0000001fa6a6723e */ /* 0x000fe400000000ff */
[----:B------:R-:W-:Y:S01]  /*1b790*/  F2FP.F16.F32.PACK_AB R167, R167, R30 ;  /* 0x0000001ea7a7723e */ /* 0x000fe200000000ff */
[----:B------:R-:W2:Y:S01]  /*1b7a0*/  LD.E R31, desc[UR42][R16.64+0x27c] ;  /* 0x00027c2a101f7980 */ /* 0x000ea2000c101900 */
[----:B------:R-:W-:-:S02]  /*1b7b0*/  F2FP.F16.F32.PACK_AB R168, R168, R29 ;  /* 0x0000001da8a8723e */ /* 0x000fc400000000ff */
[----:B------:R-:W-:Y:S01]  /*1b7c0*/  F2FP.F16.F32.PACK_AB R169, R169, R28 ;  /* 0x0000001ca9a9723e */ /* 0x000fe200000000ff */
[----:B------:R-:W2:Y:S04]  /*1b7d0*/  LD.E R29, desc[UR42][R16.64+0x274] ;  /* 0x0002742a101d7980 */ /* 0x000ea8000c101900 */
        /* <DEDUP_REMOVED lines=8> */
[----:B---3--:R-:W4:Y:S04]  /*1b860*/  LD.E R41, desc[UR42][R16.64+0x2a4] ;  /* 0x0002a42a10297980 */ /* 0x008f28000c101900 */
[----:B------:R-:W4:Y:S04]  /*1b870*/  LD.E R42, desc[UR42][R16.64+0x2a8] ;  /* 0x0002a82a102a7980 */ /* 0x000f28000c101900 */
[----:B--2---:R-:W4:Y:S04]  /*1b880*/  LD.E R43, desc[UR42][R16.64+0x2ac] ;  /* 0x0002ac2a102b7980 */ /* 0x004f28000c101900 */
        /* <DEDUP_REMOVED lines=56> */
[----:B------:R-:W-:Y:S01]  /*1bc10*/  ISETP.NE.U32.AND P1, PT, R25, RZ, PT ;  /* 0x000000ff1900720c */ /* 0x000fe20003f25070 */
[----:B------:R-:W-:-:S02]  /*1bc20*/  IMAD.MOV.U32 R25, RZ, RZ, R13 ;  /* 0x000000ffff197224 */ /* 0x000fc400078e000d */
[----:B------:R-:W4:Y:S03]  /*1bc30*/  LD.E R100, desc[UR42][R16.64+0x390] ;  /* 0x0003902a10647980 */ /* 0x000f26000c101900 */
[----:B------:R-:W-:Y:S01]  /*1bc40*/  R2UR UR11, R25 ;  /* 0x00000000190b72ca */ /* 0x000fe200000e0000 */
        /* <DEDUP_REMOVED lines=54> */
[----:B------:R-:W-:-:S02]  /*1bfb0*/  R2UR UR6, R12 ;  /* 0x000000000c0672ca */ /* 0x000fc400000e0000 */
[----:B------:R-:W-:Y:S01]  /*1bfc0*/  R2UR UR7, R13 ;  /* 0x000000000d0772ca */ /* 0x000fe200000e0000 */
[----:B------:R-:W-:Y:S01]  /*1bfd0*/  VOTEU.ANY UP0, P1 ;  /* 0x00000000003f7886 */ /* 0x000fe20000800100 */
[----:B----4-:R-:W-:-:S11]  /*1bfe0*/  WARPGROUP.ARRIVE ;  /* 0x00000000000079c5 */ /* 0x010fd60000000000 */
        /* <DEDUP_REMOVED lines=815> */
[----:B------:R0:W-:Y:S04]  /*1f2e0*/  STL [R1+0x88], R0 ;  /* 0x0000880001007387 */ /* 0x0001e80000100800 */
[----:B------:R-:W2:Y:S04]  /*1f2f0*/  LD.E R13, desc[UR42][R16.64+0x260] ;  /* 0x0002602a100d7980 */ /* 0x000ea8000c101900 */
[----:B--2---:R-:W-:Y:S04]  /*1f300*/  ST.E desc[UR42][R16.64+0x260], R13 ;  /* 0x0002600d10007985 */ /* 0x004fe8000c10192a */
[----:B------:R-:W2:Y:S04]  /*1f310*/  LD.E R15, desc[UR42][R10.64] ;  /* 0x0000002a0a0f7980 */ /* 0x000ea8000c101900 */
[----:B--2---:R-:W-:Y:S04]  /*1f320*/  ST.E desc[UR42][R10.64], R15 ;  /* 0x0000000f0a007985 */ /* 0x004fe8000c10192a */
[----:B------:R-:W2:Y:S04]  /*1f330*/  LD.E R19, desc[UR42][R8.64] ;  /* 0x0000002a08137980 */ /* 0x000ea8000c101900 */
[----:B--2---:R1:W-:Y:S04]  /*1f340*/  ST.E desc[UR42][R8.64], R19 ;  /* 0x0000001308007985 */ /* 0x0043e8000c10192a */
[----:B------:R-:W2:Y:S04]  /*1f350*/  LD.E R21, desc[UR42][R6.64] ;  /* 0x0000002a06157980 */ /* 0x000ea8000c101900 */
[----:B--2---:R2:W-:Y:S04]  /*1f360*/  ST.E desc[UR42][R6.64], R21 ;  /* 0x0000001506007985 */ /* 0x0045e8000c10192a */
[----:B0-----:R-:W3:Y:S04]  /*1f370*/  LD.E R0, desc[UR42][R16.64+0x270] ;  /* 0x0002702a10007980 */ /* 0x001ee8000c101900 */
[----:B-1----:R-:W4:Y:S04]  /*1f380*/  LD.E R8, desc[UR42][R16.64+0x27c] ;  /* 0x00027c2a10087980 */ /* 0x002f28000c101900 */
[----:B--2---:R-:W2:Y:S04]  /*1f390*/  LD.E R6, desc[UR42][R16.64+0x274] ;  /* 0x0002742a10067980 */ /* 0x004ea8000c101900 */
        /* <DEDUP_REMOVED lines=122> */
[----:B--2---:R0:W-:Y:S04]  /*1fb40*/  ST.E desc[UR42][R16.64+0x274], R6 ;  /* 0x0002740610007985 */ /* 0x0041e8000c10192a */
        /* <DEDUP_REMOVED lines=130> */
.L_x_12799:
[----:B------:R-:W-:Y:S05]  /*20370*/  BSYNC B0 ;  /* 0x0000000000007941 */ /* 0x000fea0003800000 */
.L_x_12798:
[----:B------:R-:W-:Y:S05]  /*20380*/  @P0 BRA `(.L_x_12800) ;  /* 0xffffff6000380947 */ /* 0x000fea000383ffff */
[----:B01----:R-:W-:-:S07]  /*20390*/  IMAD.MOV.U32 R0, RZ, RZ, R5 ;  /* 0x000000ffff007224 */ /* 0x003fce00078e0005 */
.L_x_12783:
[----:B------:R-:W-:-:S13]  /*203a0*/  ISETP.GE.AND P0, PT, R0, R189, PT ;  /* 0x000000bd0000720c */ /* 0x000fda0003f06270 */
[----:B------:R-:W-:Y:S05]  /*203b0*/  @!P0 BRA `(.L_x_12801) ;  /* 0x000000b000888947 */ /* 0x000fea0003800000 */
[----:B------:R0:W5:Y:S02]  /*203c0*/  LDL.64 R2, [R1+0x178] ;  /* 0x0001780001027983 */ /* 0x0001640000100a00 */
.L_x_12828:
        /* <DEDUP_REMOVED lines=21> */
.L_x_12803:
[----:B------:R-:W-:Y:S05]  /*20520*/  BSYNC B0 ;  /* 0x0000000000007941 */ /* 0x000fea0003800000 */
.L_x_12802:
        /* <DEDUP_REMOVED lines=13> */
.L_x_12805:
[----:B------:R-:W-:Y:S05]  /*20600*/  BSYNC B0 ;  /* 0x0000000000007941 */ /* 0x000fea0003800000 */
.L_x_12804:
        /* <DEDUP_REMOVED lines=8> */
.L_x_12807:
[----:B------:R-:W-:Y:S05]  /*20690*/  BSYNC B0 ;  /* 0x0000000000007941 */ /* 0x000fea0003800000 */
.L_x_12806:
        /* <DEDUP_REMOVED lines=59> */
.L_x_12810:
[----:B------:R-:W-:Y:S05]  /*20a50*/  BSYNC B0 ;  /* 0x0000000000007941 */ /* 0x000fea0003800000 */
.L_x_12809:
        /* <DEDUP_REMOVED lines=10> */
.L_x_12812:
[----:B------:R-:W-:Y:S05]  /*20b00*/  BSYNC B0 ;  /* 0x0000000000007941 */ /* 0x000fea0003800000 */
.L_x_12811:
[----:B------:R-:W-:Y:S04]  /*20b10*/  BSSY B0, `(.L_x_12813) ;  /* 0x0000006000007945 */ /* 0x000fe80003800000 */
[----:B--2---:R-:W-:Y:S05]  /*20b20*/  @P0 BRA `(.L_x_12814) ;  /* 0x0000000000100947 */ /* 0x004fea0003800000 */
[----:B-----5:R-:W-:Y:S01]  /*20b30*/  IMAD R6, R6, 0x8, R8 ;  /* 0x0000000806067824 */ /* 0x020fe200078e0208 */
[----:B------:R-:W-:-:S04]  /*20b40*/  SHF.L.U32 R7, R7, 0x1f, RZ ;  /* 0x0000001f07077819 */ /* 0x000fc800000006ff */
[----:B------:R-:W2:Y:S02]  /*20b50*/  SYNCS.PHASECHK.TRANS64.TRYWAIT P0, [R6+URZ], R7 ;  /* 0x00000007060075a7 */ /* 0x000ea4000800017f */
[----:B--2---:R-:W-:Y:S05]  /*20b60*/  @!P0 BRA `(.L_x_12815) ;  /* 0x000001b400448947 */ /* 0x004fea0003800000 */
.L_x_12814:
[----:B------:R-:W-:Y:S05]  /*20b70*/  BSYNC B0 ;  /* 0x0000000000007941 */ /* 0x000fea0003800000 */
.L_x_12813:
        /* <DEDUP_REMOVED lines=210> */
[----:B------:R-:W4:Y:S04]  /*218a0*/  LDL R72, [R1+0x168] ;  /* 0x0001680001487983 */ /* 0x000f280000100800 */
[----:B------:R-:W2:Y:S04]  /*218b0*/  LDL.128 R12, [R1+0x150] ;  /* 0x00015000010c7983 */ /* 0x000ea80000100c00 */
[----:B-1----:R-:W4:Y:S04]  /*218c0*/  LDL.128 R8, [R1+0x140] ;  /* 0x0001400001087983 */ /* 0x002f280000100c00 */
[----:B---3--:R-:W3:Y:S04]  /*218d0*/  LD.E R20, desc[UR42][R6.64] ;  /* 0x0000002a06147980 */ /* 0x008ee8000c101900 */
[----:B------:R-:W4:Y:S01]  /*218e0*/  LDL.64 R6, [R1+0x160] ;  /* 0x0001600001067983 */ /* 0x000f220000100a00 */
[----:B--2---:R-:W-:Y:S01]  /*218f0*/  ISETP.GE.AND P2, PT, R13, 0x1, PT ;  /* 0x000000010d00780c */ /* 0x004fe20003f46270 */
[----:B------:R-:W-:Y:S01]  /*21900*/  BSSY B0, `(.L_x_12816) ;  /* 0x000009f000007945 */ /* 0x000fe20003800000 */
[-C--:B---3--:R-:W-:Y:S01]  /*21910*/  FMUL.FTZ R75, R29, R20.reuse ;  /* 0x000000141d4b7220 */ /* 0x088fe20000410000 */
[-C--:B------:R-:W-:Y:S01]  /*21920*/  FMUL.FTZ R29, R39, R20.reuse ;  /* 0x00000014271d7220 */ /* 0x080fe20000410000 */
[-C--:B------:R-:W-:Y:S01]  /*21930*/  FMUL.FTZ R39, R55, R20.reuse ;  /* 0x0000001437277220 */ /* 0x080fe20000410000 */
[-C--:B------:R-:W-:Y:S01]  /*21940*/  FMUL.FTZ R5, R24, R20.reuse ;  /* 0x0000001418057220 */ /* 0x080fe20000410000 */
[----:B----4-:R-:W-:Y:S01]  /*21950*/  SHF.R.S32.HI R55, RZ, 0x1f, R74 ;  /* 0x0000001fff377819 */ /* 0x010fe2000001144a */
[-C--:B------:R-:W-:Y:S01]  /*21960*/  FMUL.FTZ R24, R28, R20.reuse ;  /* 0x000000141c187220 */ /* 0x080fe20000410000 */
[-C--:B------:R-:W-:Y:S01]  /*21970*/  FMUL.FTZ R78, R36, R20.reuse ;  /* 0x00000014244e7220 */ /* 0x080fe20000410000 */
        /* <DEDUP_REMOVED lines=11> */
[----:B------:R-:W-:-:S03]  /*21a30*/  FMUL.FTZ R32, R42, R20 ;  /* 0x000000142a207220 */ /* 0x000fc60000410000 */
[----:B------:R-:W-:Y:S02]  /*21a40*/  IMAD.IADD R57, R74, 0x1, -R57 ;  /* 0x000000014a397824 */ /* 0x000fe400078e0a39 */
        /* <DEDUP_REMOVED lines=19> */
[--C-:B------:R-:W-:Y:S01]  /*21b80*/  SHF.R.S32.HI R60, RZ, 0x2, R62.reuse ;  /* 0x00000002ff3c7819 */ /* 0x100fe2000001143e */
[-C--:B------:R-:W-:Y:S01]  /*21b90*/  FMUL.FTZ R38, R54, R20.reuse ;  /* 0x0000001436267220 */ /* 0x080fe20000410000 */
[----:B------:R-:W-:Y:S01]  /*21ba0*/  SHF.R.S32.HI R55, RZ, 0x1f, R62 ;  /* 0x0000001fff377819 */ /* 0x000fe2000001143e */
[----:B------:R-:W-:Y:S01]  /*21bb0*/  FMUL.FTZ R54, R61, R20 ;  /* 0x000000143d367220 */ /* 0x000fe20000410000 */
[----:B------:R-:W-:-:S02]  /*21bc0*/  LOP3.LUT R61, R59, 0xfffffffc, RZ, 0xc0, !PT ;  /* 0xfffffffc3b3d7812 */ /* 0x000fc400078ec0ff */
[----:B------:R-:W-:Y:S02]  /*21bd0*/  LEA.HI R59, R55, R60, RZ, 0x3 ;  /* 0x0000003c373b7211 */ /* 0x000fe400078f18ff */
[----:B------:R-:W-:Y:S02]  /*21be0*/  SHF.R.S32.HI R55, RZ, 0x7, R56 ;  /* 0x00000007ff377819 */ /* 0x000fe40000011438 */
[----:B------:R-:W-:Y:S01]  /*21bf0*/  LEA.HI R58, R58, R57, RZ, 0x5 ;  /* 0x000000393a3a7211 */ /* 0x000fe200078f28ff */
[----:B------:R-:W-:Y:S01]  /*21c00*/  IMAD.IADD R74, R74, 0x1, -R61 ;  /* 0x000000014a4a7824 */ /* 0x000fe200078e0a3d */
[----:B------:R-:W-:Y:S02]  /*21c10*/  LOP3.LUT R61, R59, 0xfffffff8, RZ, 0xc0, !PT ;  /* 0xfffffff83b3d7812 */ /* 0x000fe400078ec0ff */
[----:B------:R-:W-:Y:S02]  /*21c20*/  LEA.HI R56, R56, R55, RZ, 0x1 ;  /* 0x0000003738387211 */ /* 0x000fe400078f08ff */
[----:B------:R-:W-:Y:S01]  /*21c30*/  SHF.R.S32.HI R58, RZ, 0x5, R58 ;  /* 0x00000005ff3a7819 */ /* 0x000fe2000001143a */
[-C--:B------:R-:W-:Y:S01]  /*21c40*/  FMUL.FTZ R79, R44, R20.reuse ;  /* 0x000000142c4f7220 */ /* 0x080fe20000410000 */
[----:B------:R-:W-:Y:S01]  /*21c50*/  FMUL.FTZ R44, R63, R20 ;  /* 0x000000143f2c7220 */ /* 0x000fe20000410000 */
[----:B------:R-:W-:Y:S01]  /*21c60*/  LOP3.LUT R56, R56, 0x3fffffe, RZ, 0xc0, !PT ;  /* 0x03fffffe38387812 */ /* 0x000fe200078ec0ff */
[----:B------:R-:W-:Y:S01]  /*21c70*/  IMAD.IADD R61, R60, 0x1, -R61 ;  /* 0x000000013c3d7824 */ /* 0x000fe200078e0a3d */
[----:B------:R-:W-:Y:S01]  /*21c80*/  LEA.HI R63, R74, R74, RZ, 0x1 ;  /* 0x0000004a4a3f7211 */ /* 0x000fe200078f08ff */
[----:B------:R-:W-:Y:S01]  /*21c90*/  IMAD R58, R73, 0x8, R58 ;  /* 0x00000008493a7824 */ /* 0x000fe200078e023a */
[----:B------:R-:W-:Y:S01]  /*21ca0*/  ISETP.NE.AND P1, PT, R6, 0x1, PT ;  /* 0x000000010600780c */ /* 0x000fe20003f25270 */
        /* <DEDUP_REMOVED lines=9> */
[----:B------:R-:W-:Y:S01]  /*21d40*/  FMUL.FTZ R61, R69, R20 ;  /* 0x00000014453d7220 */ /* 0x000fe20000410000 */
[----:B------:R-:W-:-:S03]  /*21d50*/  IMAD.MOV.U32 R63, RZ, RZ, -0x60 ;  /* 0xffffffa0ff3f7424 */ /* 0x000fc600078e00ff */
        /* <DEDUP_REMOVED lines=82> */
.L_x_12819:
[----:B------:R-:W-:-:S13]  /*22280*/  ISETP.NE.AND P1, PT, R13, 0x1, PT ;  /* 0x000000010d00780c */ /* 0x000fda0003f25270 */
[----:B------:R-:W-:-:S05]  /*22290*/  @P1 IMAD.HI.U32 R12, R10, R14, RZ ;  /* 0x0000000e0a0c1227 */ /* 0x000fca00078e00ff */
[----:B------:R-:W-:-:S07]  /*222a0*/  @P1 SHF.R.U32.HI R10, RZ, R15, R12 ;  /* 0x0000000fff0a1219 */ /* 0x000fce000001160c */
.L_x_12820:
[----:B------:R-:W-:Y:S05]  /*222b0*/  BSYNC B1 ;  /* 0x0000000000017941 */ /* 0x000fea0003800000 */
.L_x_12818:
[----:B------:R-:W-:-:S05]  /*222c0*/  IMAD R10, R10, R13, R67 ;  /* 0x0000000d0a0a7224 */ /* 0x000fca00078e0243 */
[----:B------:R-:W-:Y:S02]  /*222d0*/  VIMNMX R63, R63, R10, !PT ;  /* 0x0000000a3f3f7248 */ /* 0x000fe40007fe0100 */
[----:B------:R-:W-:-:S07]  /*222e0*/  VIADDMNMX R62, R10, R13, R62, PT ;  /* 0x0000000d0a3e7246 */ /* 0x000fce000380013e */
.L_x_12817:
[----:B------:R-:W-:Y:S05]  /*222f0*/  BSYNC B0 ;  /* 0x0000000000007941 */ /* 0x000fea0003800000 */
.L_x_12816:
[C---:B------:R-:W-:Y:S01]  /*22300*/  ISETP.GE.AND P1, PT, R65.reuse, 0x9, PT ;  /* 0x000000094100780c */ /* 0x040fe20003f26270 */
[----:B------:R-:W-:Y:S01]  /*22310*/  BSSY B0, `(.L_x_12821) ;  /* 0x0000089000007945 */ /* 0x000fe20003800000 */
[----:B------:R-:W-:Y:S02]  /*22320*/  ISETP.GE.AND P2, PT, R65, 0x2, PT ;  /* 0x000000024100780c */ /* 0x000fe40003f46270 */
[----:B------:R-:W-:Y:S02]  /*22330*/  P2R R69, PR, RZ, 0x2 ;  /* 0x00000002ff457803 */ /* 0x000fe40000000000 */
[----:B------:R-:W-:Y:S02]  /*22340*/  ISETP.GT.AND P1, PT, R63, 0x8, !P1 ;  /* 0x000000083f00780c */ /* 0x000fe40004f24270 */
[----:B------:R-:W-:Y:S02]  /*22350*/  P2R R68, PR, RZ, 0x4 ;  /* 0x00000004ff447803 */ /* 0x000fe40000000000 */
[----:B------:R-:W-:-:S02]  /*22360*/  ISETP.LT.OR P1, PT, R62, 0x9, P1 ;  /* 0x000000093e00780c */ /* 0x000fc40000f21670 */
[----:B------:R-:W-:Y:S02]  /*22370*/  ISETP.GT.AND P2, PT, R63, 0x1, !P2 ;  /* 0x000000013f00780c */ /* 0x000fe40005744270 */
[----:B------:R-:W-:Y:S02]  /*22380*/  ISETP.GE.AND P3, PT, R65, 0xa, PT ;  /* 0x0000000a4100780c */ /* 0x000fe40003f66270 */
[----:B0-----:R-:W-:Y:S02]  /*22390*/  FSEL R24, R24, -INF , !P1 ;  /* 0xff80000018187808 */ /* 0x001fe40004800000 */
        /* <DEDUP_REMOVED lines=99> */
[----:B------:R-:W-:-:S04]  /*229d0*/  ISETP.GT.AND P6, PT, R63, RZ, !P5 ;  /* 0x000000ff3f00720c */ /* 0x000fc80006fc4270 */
[----:B------:R-:W-:-:S04]  /*229e0*/  ISETP.LT.OR P6, PT, R62, 0x1, P6 ;  /* 0x000000013e00780c */ /* 0x000fc800037c1670 */
[----:B------:R-:W-:Y:S02]  /*229f0*/  FSEL R37, R5, -INF , !P6 ;  /* 0xff80000005257808 */ /* 0x000fe40007000000 */
[----:B------:R-:W-:-:S04]  /*22a00*/  ISETP.GE.AND P6, PT, R65, 0x5a, PT ;  /* 0x0000005a4100780c */ /* 0x000fc80003fc6270 */
[----:B------:R-:W-:Y:S02]  /*22a10*/  P2R R65, PR, RZ, 0x40 ;  /* 0x00000040ff417803 */ /* 0x000fe40000000000 */
[----:B------:R-:W-:-:S04]  /*22a20*/  ISETP.GT.AND P6, PT, R63, 0x59, !P6 ;  /* 0x000000593f00780c */ /* 0x000fc800077c4270 */
[----:B------:R-:W-:Y:S01]  /*22a30*/  ISETP.LT.OR P6, PT, R62, 0x5a, P6 ;  /* 0x0000005a3e00780c */ /* 0x000fe200037c1670 */
[--C-:B0-----:R-:W-:Y:S02]  /*22a40*/  IMAD.IADD R66, R66, 0x1, R7.reuse ;  /* 0x0000000142427824 */ /* 0x101fe400078e0207 */
[----:B------:R-:W-:Y:S01]  /*22a50*/  IMAD.IADD R63, R64, 0x1, R7 ;  /* 0x00000001403f7824 */ /* 0x000fe200078e0207 */
        /* <DEDUP_REMOVED lines=13> */
.L_x_12824:
[----:B------:R-:W-:-:S13]  /*22b30*/  ISETP.NE.AND P6, PT, R13, 0x1, PT ;  /* 0x000000010d00780c */ /* 0x000fda0003fc5270 */
[----:B------:R-:W-:-:S05]  /*22b40*/  @P6 IMAD.HI.U32 R14, R8, R14, RZ ;  /* 0x0000000e080e6227 */ /* 0x000fca00078e00ff */
[----:B------:R-:W-:-:S07]  /*22b50*/  @P6 SHF.R.U32.HI R8, RZ, R15, R14 ;  /* 0x0000000fff086219 */ /* 0x000fce000001160e */
.L_x_12825:
[----:B------:R-:W-:Y:S05]  /*22b60*/  BSYNC B1 ;  /* 0x0000000000017941 */ /* 0x000fea0003800000 */
.L_x_12823:
[----:B------:R-:W-:-:S05]  /*22b70*/  IMAD R8, R8, R13, R67 ;  /* 0x0000000d08087224 */ /* 0x000fca00078e0243 */
[----:B------:R-:W-:Y:S02]  /*22b80*/  VIADDMNMX R66, R8, R13, R66, PT ;  /* 0x0000000d08427246 */ /* 0x000fe40003800142 */
[----:B------:R-:W-:-:S07]  /*22b90*/  VIMNMX R63, R63, R8, !PT ;  /* 0x000000083f3f7248 */ /* 0x000fce0007fe0100 */
.L_x_12822:
[----:B------:R-:W-:Y:S05]  /*22ba0*/  BSYNC B0 ;  /* 0x0000000000007941 */ /* 0x000fea0003800000 */
.L_x_12821:
[----:B------:R-:W2:Y:S01]  /*22bb0*/  LD.E.64 R6, desc[UR42][R16.64+0x230] ;  /* 0x0002302a10067980 */ /* 0x000ea2000c101b00 */
[----:B------:R-:W-:Y:S02]  /*22bc0*/  ISETP.GT.AND P5, PT, R63, RZ, !P5 ;  /* 0x000000ff3f00720c */ /* 0x000fe40006fa4270 */
[----:B------:R-:W-:Y:S01]  /*22bd0*/  ISETP.NE.AND P6, PT, R74, RZ, PT ;  /* 0x000000ff4a00720c */ /* 0x000fe20003fc5270 */
[----:B------:R-:W3:Y:S01]  /*22be0*/  LD.E R64, desc[UR42][R16.64+0x250] ;  /* 0x0002502a10407980 */ /* 0x000ee2000c101900 */
        /* <DEDUP_REMOVED lines=101> */
[----:B------:R-:W-:-:S04]  /*23240*/  FMNMX.FTZ R9, R14, R7, !PT ;  /* 0x000000070e097209 */ /* 0x000fc80007810000 */
[----:B------:R-:W-:Y:S02]  /*23250*/  FMNMX.FTZ R9, R62, R9, !PT ;  /* 0x000000093e097209 */ /* 0x000fe40007810000 */
[----:B0-----:R-:W-:Y:S02]  /*23260*/  FMNMX.FTZ R29, R31, R30, !PT ;  /* 0x0000001e1f1d7209 */ /* 0x001fe40007810000 */
[----:B------:R-:W-:-:S04]  /*23270*/  FMNMX.FTZ R30, R26, R9, !PT ;  /* 0x000000091a1e7209 */ /* 0x000fc80007810000 */
[----:B------:R-:W-:Y:S01]  /*23280*/  FMNMX.FTZ R9, R61, R30, !PT ;  /* 0x0000001e3d097209 */ /* 0x000fe20007810000 */
[----:B------:R-:W0:Y:S03]  /*23290*/  SHFL.BFLY PT, R32, R29, 0x1, 0x1f ;  /* 0x0c201f001d207f89 */ /* 0x000e2600000e0000 */
[----:B------:R-:W-:-:S04]  /*232a0*/  FMNMX.FTZ R9, R28, R9, !PT ;  /* 0x000000091c097209 */ /* 0x000fc80007810000 */
[----:B------:R-:W-:-:S04]  /*232b0*/  FMNMX.FTZ R30, R60, R9, !PT ;  /* 0x000000093c1e7209 */ /* 0x000fc80007810000 */
[----:B------:R-:W-:-:S04]  /*232c0*/  FMNMX.FTZ R30, R15, R30, !PT ;  /* 0x0000001e0f1e7209 */ /* 0x000fc80007810000 */
[----:B------:R-:W-:-:S04]  /*232d0*/  FMNMX.FTZ R30, R59, R30, !PT ;  /* 0x0000001e3b1e7209 */ /* 0x000fc80007810000 */
[----:B------:R-:W-:-:S04]  /*232e0*/  FMNMX.FTZ R30, R19, R30, !PT ;  /* 0x0000001e131e7209 */ /* 0x000fc80007810000 */
[----:B------:R-:W-:Y:S02]  /*232f0*/  FMNMX.FTZ R30, R27, R30, !PT ;  /* 0x0000001e1b1e7209 */ /* 0x000fe40007810000 */
[----:B0-----:R-:W-:Y:S02]  /*23300*/  FMNMX.FTZ R33, R29, R32, !PT ;  /* 0x000000201d217209 */ /* 0x001fe40007810000 */
[----:B------:R-:W-:-:S04]  /*23310*/  FMNMX.FTZ R29, R25, R30, !PT ;  /* 0x0000001e191d7209 */ /* 0x000fc80007810000 */
[----:B------:R-:W-:-:S04]  /*23320*/  FMNMX.FTZ R29, R8, R29, !PT ;  /* 0x0000001d081d7209 */ /* 0x000fc80007810000 */
[----:B------:R-:W-:-:S04]  /*23330*/  FMNMX.FTZ R30, R18, R29, !PT ;  /* 0x0000001d121e7209 */ /* 0x000fc80007810000 */
[----:B------:R-:W-:-:S04]  /*23340*/  FMNMX.FTZ R29, R13, R30, !PT ;  /* 0x0000001e0d1d7209 */ /* 0x000fc80007810000 */
[----:B------:R-:W-:-:S04]  /*23350*/  FMNMX.FTZ R30, R38, R29, !PT ;  /* 0x0000001d261e7209 */ /* 0x000fc80007810000 */
[----:B------:R-:W-:-:S04]  /*23360*/  FMNMX.FTZ R29, R39, R30, !PT ;  /* 0x0000001e271d7209 */ /* 0x000fc80007810000 */
[----:B------:R-:W-:Y:S02]  /*23370*/  FMNMX.FTZ R30, R42, R29, !PT ;  /* 0x0000001d2a1e7209 */ /* 0x000fe40007810000 */
[C---:B------:R-:W-:Y:S02]  /*23380*/  ISETP.LT.OR P1, PT, R66.reuse, 0x4a, P1 ;  /* 0x0000004a4200780c */ /* 0x040fe40000f21670 */
[----:B------:R-:W-:Y:S02]  /*23390*/  FMNMX.FTZ R29, R43, R30, !PT ;  /* 0x0000001e2b1d7209 */ /* 0x000fe40007810000 */
[----:B------:R-:W-:Y:S02]  /*233a0*/  ISETP.GT.AND P3, PT, R63, 0x51, !P3 ;  /* 0x000000513f00780c */ /* 0x000fe40005f64270 */
[----:B------:R-:W-:Y:S02]  /*233b0*/  ISETP.LT.OR P2, PT, R66, 0x51, P2 ;  /* 0x000000514200780c */ /* 0x000fe40001741670 */
[----:B------:R-:W-:-:S02]  /*233c0*/  FSEL R65, R44, -INF , !P1 ;  /* 0xff8000002c417808 */ /* 0x000fc40004800000 */
[----:B------:R-:W-:Y:S02]  /*233d0*/  FMNMX.FTZ R30, R46, R29, !PT ;  /* 0x0000001d2e1e7209 */ /* 0x000fe40007810000 */
[----:B------:R-:W-:Y:S01]  /*233e0*/  ISETP.GT.AND P4, PT, R63, 0x58, !P4 ;  /* 0x000000583f00780c */ /* 0x000fe20006784270 */
[----:B------:R3:W-:Y:S01]  /*233f0*/  ST.E desc[UR42][R16.64+0x230], R31 ;  /* 0x0002301f10007985 */ /* 0x0007e2000c10192a */
[----:B------:R-:W-:Y:S02]  /*23400*/  ISETP.LT.OR P3, PT, R66, 0x52, P3 ;  /* 0x000000524200780c */ /* 0x000fe40001f61670 */
[----:B------:R-:W-:Y:S01]  /*23410*/  FSEL R55, R55, -INF , !P2 ;  /* 0xff80000037377808 */ /* 0x000fe20005000000 */
[----:B------:R-:W2:Y:S01]  /*23420*/  LD.E R44, desc[UR42][R16.64+0x260] ;  /* 0x0002602a102c7980 */ /* 0x000ea2000c101900 */
[----:B------:R-:W-:Y:S02]  /*23430*/  FMNMX.FTZ R30, R65, R30, !PT ;  /* 0x0000001e411e7209 */ /* 0x000fe40007810000 */
[----:B------:R-:W-:-:S02]  /*23440*/  ISETP.GT.AND P1, PT, R63, 0x59, !P6 ;  /* 0x000000593f00780c */ /* 0x000fc40007724270 */
[----:B------:R-:W-:Y:S02]  /*23450*/  ISETP.LT.OR P4, PT, R66, 0x59, P4 ;  /* 0x000000594200780c */ /* 0x000fe40002781670 */
[----:B------:R-:W-:Y:S02]  /*23460*/  FSEL R63, R56, -INF , !P3 ;  /* 0xff800000383f7808 */ /* 0x000fe40005800000 */
[----:B------:R-:W-:Y:S01]  /*23470*/  FMNMX.FTZ R30, R55, R30, !PT ;  /* 0x0000001e371e7209 */ /* 0x000fe20007810000 */
[----:B------:R-:W-:Y:S01]  /*23480*/  ST.E desc[UR42][R16.64+0x230], R33 ;  /* 0x0002302110007985 */ /* 0x000fe2000c10192a */
[----:B------:R-:W-:Y:S02]  /*23490*/  ISETP.LT.OR P1, PT, R66, 0x5a, P1 ;  /* 0x0000005a4200780c */ /* 0x000fe40000f21670 */
[----:B------:R-:W-:Y:S01]  /*234a0*/  FSEL R57, R57, -INF , !P4 ;  /* 0xff80000039397808 */ /* 0x000fe20006000000 */
[----:B------:R-:W3:Y:S01]  /*234b0*/  LD.E R9, desc[UR42][R16.64+0x230] ;  /* 0x0002302a10097980 */ /* 0x000ee2000c101900 */
[----:B------:R-:W-:-:S02]  /*234c0*/  FMNMX.FTZ R30, R63, R30, !PT ;  /* 0x0000001e3f1e7209 */ /* 0x000fc40007810000 */
[----:B------:R-:W-:Y:S01]  /*234d0*/  FSEL R67, R20, -INF , !P1 ;  /* 0xff80000014437808 */ /* 0x000fe20004800000 */
[----:B------:R-:W4:Y:S01]  /*234e0*/  LD.E R56, desc[UR42][R16.64+0x244] ;  /* 0x0002442a10387980 */ /* 0x000f22000c101900 */
[----:B------:R-:W-:-:S03]  /*234f0*/  FMNMX.FTZ R30, R57, R30, !PT ;  /* 0x0000001e391e7209 */ /* 0x000fc60007810000 */
[----:B------:R-:W5:Y:S01]  /*23500*/  LD.E R20, desc[UR42][R16.64+0x240] ;  /* 0x0002402a10147980 */ /* 0x000f62000c101900 */
[----:B------:R-:W-:-:S05]  /*23510*/  FMNMX.FTZ R29, R67, R30, !PT ;  /* 0x0000001e431d7209 */ /* 0x000fca0007810000 */
[----:B------:R-:W-:Y:S04]  /*23520*/  ST.E desc[UR42][R16.64+0x234], R29 ;  /* 0x0002341d10007985 */ /* 0x000fe8000c10192a */
[----:B------:R-:W2:Y:S01]  /*23530*/  LD.E R30, desc[UR42][R16.64+0x234] ;  /* 0x0002342a101e7980 */ /* 0x000ea2000c101900 */
[----:B------:R-:W-:-:S04]  /*23540*/  UIADD3 UR4, UP0, UR37, 0x260, URZ ;  /* 0x0000026025047890 */ /* 0x000fc8000ff1e03f */
[----:B------:R-:W-:Y:S02]  /*23550*/  ULOP3.LUT UR6, UR4, 0x4, URZ, 0xfc, !UPT ;  /* 0x0000000404067892 */ /* 0x000fe4000f8efc3f */
[----:B------:R-:W-:Y:S01]  /*23560*/  UIADD3.X UR5, URZ, UR36, URZ, UP0, !UPT ;  /* 0x000000243f057290 */ /* 0x000fe200087fe43f */
[C---:B---3--:R-:W-:Y:S01]  /*23570*/  FMUL.FTZ R31, R9.reuse, R64 ;  /* 0x00000040091f7220 */ /* 0x048fe20000410000 */
[----:B------:R-:W-:-:S04]  /*23580*/  FSETP.NEU.FTZ.AND P1, PT, R9, -INF , PT ;  /* 0xff8000000900780b */ /* 0x000fc80003f3d000 */
[----:B------:R-:W-:-:S05]  /*23590*/  FSEL R31, R31, RZ, P1 ;  /* 0x000000ff1f1f7208 */ /* 0x000fca0000800000 */
[-CC-:B------:R-:W-:Y:S01]  /*235a0*/  FFMA.FTZ R160, R37, R64.reuse, -R31.reuse ;  /* 0x0000004025a07223 */ /* 0x180fe2000001081f */
[-CC-:B------:R-:W-:Y:S02]  /*235b0*/  FFMA.FTZ R37, R21, R64.reuse, -R31.reuse ;  /* 0x0000004015257223 */ /* 0x180fe4000001081f */
[----:B--2---:R-:W0:Y:S01]  /*235c0*/  SHFL.BFLY PT, R21, R30, 0x2, 0x1f ;  /* 0x0c401f001e157f89 */ /* 0x004e2200000e0000 */
[----:B------:R-:W-:Y:S01]  /*235d0*/  FFMA.FTZ R36, R24, R64, -R31 ;  /* 0x0000004018247223 */ /* 0x000fe2000001081f */
[----:B0-----:R-:W-:-:S05]  /*235e0*/  FMNMX.FTZ R21, R30, R21, !PT ;  /* 0x000000151e157209 */ /* 0x001fca0007810000 */
[----:B------:R-:W0:Y:S01]  /*235f0*/  SHFL.BFLY PT, R24, R21, 0x1, 0x1f ;  /* 0x0c201f0015187f89 */ /* 0x000e2200000e0000 */
[-CC-:B------:R-:W-:Y:S01]  /*23600*/  FFMA.FTZ R168, R41, R64.reuse, -R31.reuse ;  /* 0x0000004029a87223 */ /* 0x180fe2000001081f */
[----:B------:R-:W-:Y:S01]  /*23610*/  FSEL R9, R9, RZ, P1 ;  /* 0x000000ff09097208 */ /* 0x000fe20000800000 */
[----:B------:R-:W-:-:S04]  /*23620*/  FFMA.FTZ R172, R11, R64, -R31 ;  /* 0x000000400bac7223 */ /* 0x000fc8000001081f */
[----:B------:R-:W-:Y:S01]  /*23630*/  FADD.FTZ R9, R6, -R9 ;  /* 0x8000000906097221 */ /* 0x000fe20000010000 */
[-CC-:B------:R-:W-:Y:S01]  /*23640*/  FFMA.FTZ R162, R75, R64.reuse, -R31.reuse ;  /* 0x000000404ba27223 */ /* 0x180fe2000001081f */
[-CC-:B------:R-:W-:Y:S01]  /*23650*/  FFMA.FTZ R35, R76, R64.reuse, -R31.reuse ;  /* 0x000000404c237223 */ /* 0x180fe2000001081f */
[----:B------:R-:W-:Y:S01]  /*23660*/  FFMA.FTZ R164, R77, R64, -R31 ;  /* 0x000000404da47223 */ /* 0x000fe2000001081f */
[----:B0-----:R-:W-:-:S04]  /*23670*/  FMNMX.FTZ R41, R21, R24, !PT ;  /* 0x0000001815297209 */ /* 0x001fc80007810000 */
[C---:B------:R-:W-:Y:S01]  /*23680*/  FSETP.NEU.FTZ.AND P1, PT, R41.reuse, -INF , PT ;  /* 0xff8000002900780b */ /* 0x040fe20003f3d000 */
[----:B------:R-:W-:-:S03]  /*23690*/  FMUL.FTZ R11, R41, R64 ;  /* 0x00000040290b7220 */ /* 0x000fc60000410000 */
[----:B------:R-:W-:Y:S02]  /*236a0*/  FSEL R6, R41, RZ, P1 ;  /* 0x000000ff29067208 */ /* 0x000fe40000800000 */
[----:B------:R-:W-:Y:S01]  /*236b0*/  FSEL R11, R11, RZ, P1 ;  /* 0x000000ff0b0b7208 */ /* 0x000fe20000800000 */
[-CC-:B------:R-:W-:Y:S01]  /*236c0*/  FFMA.FTZ R34, R78, R64.reuse, -R31.reuse ;  /* 0x000000404e227223 */ /* 0x180fe2000001081f */
[-CC-:B------:R-:W-:Y:S01]  /*236d0*/  FFMA.FTZ R166, R58, R64.reuse, -R31.reuse ;  /* 0x000000403aa67223 */ /* 0x180fe2000001081f */
[----:B------:R-:W-:Y:S01]  /*236e0*/  FADD.FTZ R7, R7, -R6 ;  /* 0x8000000607077221 */ /* 0x000fe20000010000 */
        /* <DEDUP_REMOVED lines=14> */
[-C--:B------:R-:W-:Y:S01]  /*237d0*/  FMUL.FTZ R9, R9, R64.reuse ;  /* 0x0000004009097220 */ /* 0x080fe20000410000 */
[-CC-:B------:R-:W-:Y:S01]  /*237e0*/  FFMA.FTZ R31, R14, R64.reuse, -R11.reuse ;  /* 0x000000400e1f7223 */ /* 0x180fe2000001080b */
[----:B------:R-:W-:Y:S01]  /*237f0*/  FMUL.FTZ R7, R64, R7 ;  /* 0x0000000740077220 */ /* 0x000fe20000410000 */
[-CC-:B------:R-:W-:Y:S01]  /*23800*/  FFMA.FTZ R161, R62, R64.reuse, -R11.reuse ;  /* 0x000000403ea17223 */ /* 0x180fe2000001080b */
[----:B------:R-:W-:Y:S01]  /*23810*/  MUFU.EX2 R160, R160 ;  /* 0x000000a000a07308 */ /* 0x000fe20000000800 */
[----:B------:R-:W-:-:S07]  /*23820*/  FFMA.FTZ R30, R26, R64, -R11 ;  /* 0x000000401a1e7223 */ /* 0x000fce000001080b */
[----:B------:R-:W5:Y:S01]  /*23830*/  MUFU.EX2 R9, R9 ;  /* 0x0000000900097308 */ /* 0x000f620000000800 */
[----:B------:R-:W-:-:S07]  /*23840*/  FFMA.FTZ R163, R61, R64, -R11 ;  /* 0x000000403da37223 */ /* 0x000fce000001080b */
[----:B------:R-:W-:Y:S08]  /*23850*/  MUFU.EX2 R31, R31 ;  /* 0x0000001f001f7308 */ /* 0x000ff00000000800 */
[----:B------:R-:W4:Y:S01]  /*23860*/  MUFU.EX2 R12, R7 ;  /* 0x00000007000c7308 */ /* 0x000f220000000800 */
[----:B------:R-:W-:-:S07]  /*23870*/  FFMA.FTZ R29, R28, R64, -R11 ;  /* 0x000000401c1d7223 */ /* 0x000fce000001080b */
[----:B------:R-:W0:Y:S08]  /*23880*/  MUFU.EX2 R37, R37 ;  /* 0x0000002500257308 */ /* 0x000e300000000800 */
[----:B------:R-:W1:Y:S01]  /*23890*/  MUFU.EX2 R161, R161 ;  /* 0x000000a100a17308 */ /* 0x000e620000000800 */
[----:B------:R-:W-:-:S07]  /*238a0*/  FFMA.FTZ R165, R60, R64, -R11 ;  /* 0x000000403ca57223 */ /* 0x000fce000001080b */
[----:B------:R-:W2:Y:S08]  /*238b0*/  MUFU.EX2 R36, R36 ;  /* 0x0000002400247308 */ /* 0x000eb00000000800 */
[----:B------:R-:W3:Y:S01]  /*238c0*/  MUFU.EX2 R30, R30 ;  /* 0x0000001e001e7308 */ /* 0x000ee20000000800 */
[----:B-----5:R-:W-:Y:S01]  /*238d0*/  FFMA.FTZ R20, R9, R20, R160 ;  /* 0x0000001409147223 */ /* 0x020fe200000100a0 */
[----:B----4-:R-:W-:-:S06]  /*238e0*/  FFMA.FTZ R56, R12, R56, R31 ;  /* 0x000000380c387223 */ /* 0x010fcc000001001f */
        /* <DEDUP_REMOVED lines=101> */
[----:B-----5:R-:W-:-:S03]  /*23f40*/  FADD.FTZ R6, R20, R11 ;  /* 0x0000000b14067221 */ /* 0x020fc60000010000 */
[----:B0-----:R-:W-:Y:S01]  /*23f50*/  FADD.FTZ R8, R172, R7 ;  /* 0x00000007ac087221 */ /* 0x001fe20000010000 */
[----:B-1----:R-:W-:Y:S01]  /*23f60*/  FADD.FTZ R7, R5, R6 ;  /* 0x0000000605077221 */ /* 0x002fe20000010000 */
[----:B------:R-:W-:Y:S01]  /*23f70*/  FMUL.FTZ R25, R9, R44 ;  /* 0x0000002c09197220 */ /* 0x000fe20000410000 */
[----:B------:R-:W-:Y:S02]  /*23f80*/  IMAD.U32 R10, RZ, RZ, UR6 ;  /* 0x00000006ff0a7e24 */ /* 0x000fe4000f8e00ff */
[----:B--2---:R-:W-:Y:S01]  /*23f90*/  FADD.FTZ R13, R21, R8 ;  /* 0x00000008150d7221 */ /* 0x004fe20000010000 */
[----:B------:R-:W-:Y:S01]  /*23fa0*/  IMAD.U32 R11, RZ, RZ, UR5 ;  /* 0x00000005ff0b7e24 */ /* 0x000fe2000f8e00ff */
[----:B------:R-:W-:Y:S01]  /*23fb0*/  ST.E desc[UR42][R16.64+0x234], R41 ;  /* 0x0002342910007985 */ /* 0x000fe2000c10192a */
[----:B---3--:R-:W-:-:S03]  /*23fc0*/  FADD.FTZ R7, R18, R7 ;  /* 0x0000000712077221 */ /* 0x008fc60000010000 */
[----:B------:R0:W-:Y:S04]  /*23fd0*/  ST.E desc[UR42][R16.64+0x240], R13 ;  /* 0x0002400d10007985 */ /* 0x0001e8000c10192a */
[----:B------:R1:W-:Y:S04]  /*23fe0*/  ST.E desc[UR42][R16.64+0x244], R7 ;  /* 0x0002440710007985 */ /* 0x0003e8000c10192a */
[----:B------:R2:W-:Y:S04]  /*23ff0*/  ST.E desc[UR42][R16.64+0x260], R25 ;  /* 0x0002601910007985 */ /* 0x0005e8000c10192a */
[----:B------:R-:W3:Y:S02]  /*24000*/  LD.E R6, desc[UR42][R10.64] ;  /* 0x0000002a0a067980 */ /* 0x000ee4000c101900 */
[----:B---3--:R-:W-:-:S05]  /*24010*/  FMUL.FTZ R27, R9, R6 ;  /* 0x00000006091b7220 */ /* 0x008fca0000410000 */
[----:B------:R3:W-:Y:S04]  /*24020*/  ST.E desc[UR42][R10.64], R27 ;  /* 0x0000001b0a007985 */ /* 0x0007e8000c10192a */
[----:B------:R-:W0:Y:S04]  /*24030*/  LD.E R134, desc[UR42][R16.64+0x274] ;  /* 0x0002742a10867980 */ /* 0x000e28000c101900 */
[----:B------:R-:W4:Y:S04]  /*24040*/  LD.E R232, desc[UR42][R16.64+0x454] ;  /* 0x0004542a10e87980 */ /* 0x000f28000c101900 */
[----:B------:R-:W1:Y:S04]  /*24050*/  LD.E R132, desc[UR42][R16.64+0x270] ;  /* 0x0002702a10847980 */ /* 0x000e68000c101900 */
[----:B------:R-:W2:Y:S04]  /*24060*/  LD.E R136, desc[UR42][R16.64+0x280] ;  /* 0x0002802a10887980 */ /* 0x000ea8000c101900 */
[----:B------:R-:W3:Y:S04]  /*24070*/  LD.E R138, desc[UR42][R16.64+0x284] ;  /* 0x0002842a108a7980 */ /* 0x000ee8000c101900 */
        /* <DEDUP_REMOVED lines=59> */
[----:B----4-:R-:W-:-:S04]  /*24430*/  FMUL.FTZ R45, R9, R232 ;  /* 0x000000e8092d7220 */ /* 0x010fc80000410000 */
[----:B------:R0:W-:Y:S01]  /*24440*/  ST.E desc[UR42][R16.64+0x274], R13 ;  /* 0x0002740d10007985 */ /* 0x0001e2000c10192a */
[C---:B-1----:R-:W-:Y:S01]  /*24450*/  FMUL.FTZ R7, R9.reuse, R132 ;  /* 0x0000008409077220 */ /* 0x042fe20000410000 */
[C---:B--2---:R-:W-:Y:S01]  /*24460*/  FMUL.FTZ R25, R9.reuse, R136 ;  /* 0x0000008809197220 */ /* 0x044fe20000410000 */
[C---:B---3--:R-:W-:Y:S01]  /*24470*/  FMUL.FTZ R27, R9.reuse, R138 ;  /* 0x0000008a091b7220 */ /* 0x048fe20000410000 */
[C---:B-----5:R-:W-:Y:S01]  /*24480*/  FMUL.FTZ R39, R9.reuse, R140 ;  /* 0x0000008c09277220 */ /* 0x060fe20000410000 */
[C---:B0-----:R-:W-:Y:S01]  /*24490*/  FMUL.FTZ R13, R9.reuse, R148 ;  /* 0x00000094090d7220 */ /* 0x041fe20000410000 */
        /* <DEDUP_REMOVED lines=8> */
[C---:B-1----:R-:W-:Y:S01]  /*24520*/  FMUL.FTZ R7, R9.reuse, R146 ;  /* 0x0000009209077220 */ /* 0x042fe20000410000 */
[C---:B------:R-:W-:Y:S02]  /*24530*/  FMUL.FTZ R47, R9.reuse, R130 ;  /* 0x00000082092f7220 */ /* 0x040fe40000410000 */
        /* <DEDUP_REMOVED lines=95> */
[----:B------:R-:W-:Y:S02]  /*24b30*/  IMAD.U32 R8, RZ, RZ, UR6 ;  /* 0x00000006ff087e24 */ /* 0x000fe4000f8e00ff */
[----:B0-----:R-:W-:Y:S01]  /*24b40*/  FMUL.FTZ R13, R9, R26 ;  /* 0x0000001a090d7220 */ /* 0x001fe20000410000 */
[----:B------:R-:W-:Y:S01]  /*24b50*/  IMAD.U32 R9, RZ, RZ, UR5 ;  /* 0x00000005ff097e24 */ /* 0x000fe2000f8e00ff */
        /* <DEDUP_REMOVED lines=10> */
[----:B0-----:R-:W3:Y:S01]  /*24c00*/  LD.E R25, desc[UR42][R8.64] ;  /* 0x0000002a08197980 */ /* 0x001ee2000c101900 */
[----:B------:R-:W-:Y:S01]  /*24c10*/  ULOP3.LUT UR4, UR4, 0xc, URZ, 0xfc, !UPT ;  /* 0x0000000c04047892 */ /* 0x000fe2000f8efc3f */
[----:B------:R-:W-:-:S05]  /*24c20*/  IMAD.U32 R7, RZ, RZ, UR5 ;  /* 0x00000005ff077e24 */ /* 0x000fca000f8e00ff */
[----:B------:R-:W-:Y:S02]  /*24c30*/  IMAD.U32 R6, RZ, RZ, UR4 ;  /* 0x00000004ff067e24 */ /* 0x000fe4000f8e00ff */
[----:B---3--:R-:W-:-:S05]  /*24c40*/  FMUL.FTZ R25, R12, R25 ;  /* 0x000000190c197220 */ /* 0x008fca0000410000 */
[----:B------:R0:W-:Y:S04]  /*24c50*/  ST.E desc[UR42][R8.64], R25 ;  /* 0x0000001908007985 */ /* 0x0001e8000c10192a */
[----:B-1----:R-:W3:Y:S01]  /*24c60*/  LD.E R27, desc[UR42][R6.64] ;  /* 0x0000002a061b7980 */ /* 0x002ee2000c101900 */
[----:B------:R-:W1:Y:S01]  /*24c70*/  S2R R232, SR_TID.X ;  /* 0x0000000000e87919 */ /* 0x000e620000002100 */
[----:B---3--:R-:W-:-:S05]  /*24c80*/  FMUL.FTZ R27, R12, R27 ;  /* 0x0000001b0c1b7220 */ /* 0x008fca0000410000 */
[----:B------:R3:W-:Y:S04]  /*24c90*/  ST.E desc[UR42][R6.64], R27 ;  /* 0x0000001b06007985 */ /* 0x0007e8000c10192a */
        /* <DEDUP_REMOVED lines=60> */
[----:B0-----:R-:W2:Y:S04]  /*25060*/  LD.E R25, desc[UR42][R16.64+0x44c] ;  /* 0x00044c2a10197980 */ /* 0x001ea8000c101900 */
[----:B---3--:R-:W3:Y:S01]  /*25070*/  LD.E R27, desc[UR42][R16.64+0x458] ;  /* 0x0004582a101b7980 */ /* 0x008ee2000c101900 */
[----:B-1----:R-:W-:Y:S01]  /*25080*/  SHF.R.U32.HI R232, RZ, 0x7, R232 ;  /* 0x00000007ffe87819 */ /* 0x002fe200000116e8 */
[C---:B----4-:R-:W-:Y:S01]  /*25090*/  FMUL.FTZ R51, R12.reuse, R51 ;  /* 0x000000330c337220 */ /* 0x050fe20000410000 */
[----:B-----5:R-:W-:-:S04]  /*250a0*/  FMUL.FTZ R26, R12, R26 ;  /* 0x0000001a0c1a7220 */ /* 0x020fc80000410000 */
        /* <DEDUP_REMOVED lines=61> */
[C---:B------:R-:W-:Y:S01]  /*25480*/  FMUL.FTZ R25, R12.reuse, R25 ;  /* 0x000000190c197220 */ /* 0x040fe20000410000 */
[----:B---3--:R-:W-:Y:S01]  /*25490*/  FMUL.FTZ R27, R12, R27 ;  /* 0x0000001b0c1b7220 */ /* 0x008fe20000410000 */
        /* <DEDUP_REMOVED lines=73> */
[----:B------:R-:W4:Y:S04]  /*25930*/  LD.E R47, desc[UR42][R16.64+0x278] ;  /* 0x0002782a102f7980 */ /* 0x000f28000c101900 */
[----:B0-----:R-:W4:Y:S04]  /*25940*/  LD.E R41, desc[UR42][R16.64+0x27c] ;  /* 0x00027c2a10297980 */ /* 0x001f28000c101900 */
        /* <DEDUP_REMOVED lines=394> */
[----:B------:R-:W-:Y:S01]  /*271f0*/  R2UR UR7, R13 ;  /* 0x000000000d0772ca */ /* 0x000fe200000e0000 */
[----:B------:R-:W-:Y:S01]  /*27200*/  VOTEU.ANY UP0, P1 ;  /* 0x00000000003f7886 */ /* 0x000fe20000800100 */
[----:B-----5:R-:W-:-:S11]  /*27210*/  WARPGROUP.ARRIVE ;  /* 0x00000000000079c5 */ /* 0x020fd60000000000 */
        /* <DEDUP_REMOVED lines=1080> */
.L_x_12827:
[----:B------:R-:W-:Y:S05]  /*2b5a0*/  BSYNC B0 ;  /* 0x0000000000007941 */ /* 0x000fea0003800000 */
.L_x_12826:
[C---:B------:R-:W-:Y:S01]  /*2b5b0*/  ISETP.GT.AND P0, PT, R0.reuse, R189, PT ;  /* 0x000000bd0000720c */ /* 0x040fe20003f04270 */
[----:B------:R-:W-:-:S12]  /*2b5c0*/  VIADD R0, R0, 0xffffffff ;  /* 0xffffffff00007836 */ /* 0x000fd80000000000 */
[----:B------:R-:W-:Y:S05]  /*2b5d0*/  @P0 BRA `(.L_x_12828) ;  /* 0xffffff4c007c0947 */ /* 0x000fea000383ffff */
.L_x_12801:
[----:B0-----:R-:W2:Y:S01]  /*2b5e0*/  LDL R5, [R1+0x240] ;  /* 0x0002400001057983 */ /* 0x001ea20000100800 */
[----:B------:R-:W-:Y:S05]  /*2b5f0*/  WARPSYNC.ALL ;  /* 0x0000000000007948 */ /* 0x000fea0003800000 */
[----:B------:R-:W3:Y:S04]  /*2b600*/  LDL R6, [R1+0x244] ;  /* 0x0002440001067983 */ /* 0x000ee80000100800 */
[----:B------:R-:W4:Y:S04]  /*2b610*/  LDL.64 R8, [R1+0x260] ;  /* 0x0002600001087983 */ /* 0x000f280000100a00 */
[----:B------:R-:W5:Y:S04]  /*2b620*/  LDL R126, [R1+0x218] ;  /* 0x00021800017e7983 */ /* 0x000f680000100800 */
[----:B------:R-:W4:Y:S01]  /*2b630*/  LDL.64 R112, [R1+0x300] ;  /* 0x0003000001707983 */ /* 0x000f220000100a00 */
[----:B------:R-:W-:-:S02]  /*2b640*/  IMAD.MOV.U32 R132, RZ, RZ, -0x800000 ;  /* 0xff800000ff847424 */ /* 0x000fc400078e00ff */
[----:B------:R-:W-:Y:S01]  /*2b650*/  IMAD.MOV.U32 R130, RZ, RZ, -0x800000 ;  /* 0xff800000ff827424 */ /* 0x000fe200078e00ff */
        /* <DEDUP_REMOVED lines=52> */
[----:B------:R-:W4:Y:S04]  /*2b9a0*/  LDL R129, [R1+0x224] ;  /* 0x0002240001817983 */ /* 0x000f280000100800 */
[----:B--2---:R-:W0:Y:S02]  /*2b9b0*/  SHFL.BFLY PT, R0, R5, 0x2, 0x1f ;  /* 0x0c401f0005007f89 */ /* 0x004e2400000e0000 */
[----:B0-----:R-:W-:-:S05]  /*2b9c0*/  FADD.FTZ R0, R5, R0 ;  /* 0x0000000005007221 */ /* 0x001fca0000010000 */
[----:B------:R-:W0:Y:S02]  /*2b9d0*/  SHFL.BFLY PT, R3, R0, 0x1, 0x1f ;  /* 0x0c201f0000037f89 */ /* 0x000e2400000e0000 */
[----:B0-----:R-:W-:-:S05]  /*2b9e0*/  FADD.FTZ R2, R0, R3 ;  /* 0x0000000300027221 */ /* 0x001fca0000010000 */
[----:B------:R-:W-:Y:S04]  /*2b9f0*/  STL [R1+0x240], R2 ;  /* 0x0002400201007387 */ /* 0x000fe80000100800 */
[----:B------:R-:W2:Y:S04]  /*2ba00*/  LDL R18, [R1+0x240] ;  /* 0x0002400001127983 */ /* 0x000ea80000100800 */
[----:B---3--:R-:W0:Y:S02]  /*2ba10*/  SHFL.BFLY PT, R3, R6, 0x2, 0x1f ;  /* 0x0c401f0006037f89 */ /* 0x008e2400000e0000 */
[----:B0-----:R-:W-:-:S02]  /*2ba20*/  FADD.FTZ R3, R3, R6 ;  /* 0x0000000603037221 */ /* 0x001fc40000010000 */
[----:B------:R-:W3:Y:S04]  /*2ba30*/  LDL.64 R6, [R1+0x270] ;  /* 0x0002700001067983 */ /* 0x000ee80000100a00 */
[----:B-1----:R-:W0:Y:S02]  /*2ba40*/  SHFL.BFLY PT, R4, R3, 0x1, 0x1f ;  /* 0x0c201f0003047f89 */ /* 0x002e2400000e0000 */
[----:B0-----:R-:W-:Y:S02]  /*2ba50*/  FADD.FTZ R131, R3, R4 ;  /* 0x0000000403837221 */ /* 0x001fe40000010000 */
[----:B------:R-:W3:Y:S03]  /*2ba60*/  LDL.64 R4, [R1+0x280] ;  /* 0x0002800001047983 */ /* 0x000ee60000100a00 */
[----:B------:R-:W-:Y:S01]  /*2ba70*/  FSETP.NE.FTZ.AND P1, PT, R131, RZ, PT ;  /* 0x000000ff8300720b */ /* 0x000fe20003f35000 */
[----:B------:R-:W3:-:S12]  /*2ba80*/  LDL.64 R2, [R1+0x290] ;  /* 0x0002900001027983 */ /* 0x000ed80000100a00 */
[----:B------:R-:W3:Y:S04]  /*2ba90*/  @P1 LDL R14, [R1+0x250] ;  /* 0x00025000010e1983 */ /* 0x000ee80000100800 */
[----:B------:R-:W3:Y:S01]  /*2baa0*/  @P1 LDL R15, [R1+0x234] ;  /* 0x00023400010f1983 */ /* 0x000ee20000100800 */
[----:B--2---:R-:W-:-:S13]  /*2bab0*/  FSETP.NE.FTZ.AND P0, PT, R18, RZ, PT ;  /* 0x000000ff1200720b */ /* 0x004fda0003f15000 */
[----:B------:R-:W2:Y:S04]  /*2bac0*/  @P0 LDL R10, [R1+0x250] ;  /* 0x00025000010a0983 */ /* 0x000ea80000100800 */
[----:B------:R-:W2:Y:S01]  /*2bad0*/  @P0 LDL R11, [R1+0x230] ;  /* 0x00023000010b0983 */ /* 0x000ea20000100800 */
[----:B------:R-:W0:Y:S01]  /*2bae0*/  @P1 MUFU.LG2 R13, R131 ;  /* 0x00000083000d1308 */ /* 0x000e220000000c00 */
[----:B------:R-:W-:-:S07]  /*2baf0*/  IMAD.MOV.U32 R0, RZ, RZ, RZ ;  /* 0x000000ffff007224 */ /* 0x000fce00078e00ff */
[----:B------:R-:W1:Y:S08]  /*2bb00*/  @P0 MUFU.LG2 R12, R18 ;  /* 0x00000012000c0308 */ /* 0x000e700000000c00 */
[----:B------:R-:W4:Y:S01]  /*2bb10*/  @P0 MUFU.RCP R0, R18 ;  /* 0x0000001200000308 */ /* 0x000f220000001000 */
[----:B0-----:R-:W-:Y:S01]  /*2bb20*/  @P1 FMUL.FTZ R19, R13, 0.69314718246459960938 ;  /* 0x3f3172180d131820 */ /* 0x001fe20000410000 */
[----:B-1----:R-:W-:Y:S01]  /*2bb30*/  @P0 FMUL.FTZ R13, R12, 0.69314718246459960938 ;  /* 0x3f3172180c0d0820 */ /* 0x002fe20000410000 */
[----:B-----5:R-:W-:-:S02]  /*2bb40*/  VIADD R126, R126, 0x1 ;  /* 0x000000017e7e7836 */ /* 0x020fc40000000000 */
[-C--:B----4-:R-:W-:Y:S01]  /*2bb50*/  FMUL.FTZ R9, R9, R0.reuse ;  /* 0x0000000009097220 */ /* 0x090fe20000410000 */
[-C--:B------:R-:W-:Y:S01]  /*2bb60*/  FMUL.FTZ R8, R8, R0.reuse ;  /* 0x0000000008087220 */ /* 0x080fe20000410000 */
[-C--:B---3--:R-:W-:Y:S01]  /*2bb70*/  FMUL.FTZ R7, R7, R0.reuse ;  /* 0x0000000007077220 */ /* 0x088fe20000410000 */
[-C--:B------:R-:W-:Y:S01]  /*2bb80*/  FMUL.FTZ R6, R6, R0.reuse ;  /* 0x0000000006067220 */ /* 0x080fe20000410000 */
[-C--:B------:R-:W-:Y:S01]  /*2bb90*/  FMUL.FTZ R5, R5, R0.reuse ;  /* 0x0000000005057220 */ /* 0x080fe20000410000 */
[-C--:B------:R-:W-:Y:S01]  /*2bba0*/  FMUL.FTZ R4, R4, R0.reuse ;  /* 0x0000000004047220 */ /* 0x080fe20000410000 */
[-C--:B------:R-:W-:Y:S01]  /*2bbb0*/  FMUL.FTZ R3, R3, R0.reuse ;  /* 0x0000000003037220 */ /* 0x080fe20000410000 */
[----:B------:R-:W-:Y:S01]  /*2bbc0*/  FMUL.FTZ R2, R2, R0 ;  /* 0x0000000002027220 */ /* 0x000fe20000410000 */
[----:B------:R0:W-:Y:S04]  /*2bbd0*/  STL.64 [R1+0x260], R8 ;  /* 0x0002600801007387 */ /* 0x0001e80000100a00 */
[----:B------:R-:W-:Y:S01]  /*2bbe0*/  STL.64 [R1+0x270], R6 ;  /* 0x0002700601007387 */ /* 0x000fe20000100a00 */
[----:B------:R-:W-:-:S03]  /*2bbf0*/  @P1 FMUL.FTZ R14, R14, 0.69314718246459960938 ;  /* 0x3f3172180e0e1820 */ /* 0x000fc60000410000 */
[----:B------:R1:W-:Y:S01]  /*2bc00*/  STL.64 [R1+0x280], R4 ;  /* 0x0002800401007387 */ /* 0x0003e20000100a00 */
[----:B------:R-:W-:-:S03]  /*2bc10*/  @P1 FFMA.FTZ R130, R14, R15, R19 ;  /* 0x0000000f0e821223 */ /* 0x000fc60000010013 */
[----:B------:R3:W-:Y:S04]  /*2bc20*/  STL.64 [R1+0x290], R2 ;  /* 0x0002900201007387 */ /* 0x0007e80000100a00 */
[----:B------:R-:W4:Y:S04]  /*2bc30*/  LDL.64 R18, [R1+0x3f8] ;  /* 0x0003f80001127983 */ /* 0x000f280000100a00 */
[----:B------:R-:W5:Y:S04]  /*2bc40*/  LDL.64 R14, [R1+0x408] ;  /* 0x00040800010e7983 */ /* 0x000f680000100a00 */
[----:B0-----:R-:W5:Y:S04]  /*2bc50*/  LDL.64 R8, [R1+0x418] ;  /* 0x0004180001087983 */ /* 0x001f680000100a00 */
[----:B-1----:R-:W5:Y:S04]  /*2bc60*/  LDL.64 R4, [R1+0x428] ;  /* 0x0004280001047983 */ /* 0x002f680000100a00 */
[----:B---3--:R-:W3:Y:S04]  /*2bc70*/  LDL.64 R2, [R1+0x448] ;  /* 0x0004480001027983 */ /* 0x008ee80000100a00 */
[----:B------:R-:W3:Y:S01]  /*2bc80*/  LDL.64 R6, [R1+0x458] ;  /* 0x0004580001067983 */ /* 0x000ee20000100a00 */
[----:B--2---:R-:W-:-:S04]  /*2bc90*/  @P0 FMUL.FTZ R10, R10, 0.69314718246459960938 ;  /* 0x3f3172180a0a0820 */ /* 0x004fc80000410000 */
[----:B------:R-:W-:Y:S02]  /*2bca0*/  @P0 FFMA.FTZ R132, R10, R11, R13 ;  /* 0x0000000b0a840223 */ /* 0x000fe4000001000d */
[----:B------:R-:W2:Y:S04]  /*2bcb0*/  LDL.64 R12, [R1+0x3c8] ;  /* 0x0003c800010c7983 */ /* 0x000ea80000100a00 */
[----:B------:R-:W2:Y:S01]  /*2bcc0*/  LDL.64 R10, [R1+0x438] ;  /* 0x00043800010a7983 */ /* 0x000ea20000100a00 */
[----:B------:R-:W-:-:S13]  /*2bcd0*/  ISETP.NE.AND P0, PT, R126, 0x2, PT ;  /* 0x000000027e00780c */ /* 0x000fda0003f05270 */
[----:B------:R-:W2:Y:S01]  /*2bce0*/  @!P0 LDL R128, [R1+0x21c] ;  /* 0x00021c0001808983 */ /* 0x000ea20000100800 */
[-C--:B------:R-:W-:Y:S01]  /*2bcf0*/  FMUL.FTZ R113, R113, R0.reuse ;  /* 0x0000000071717220 */ /* 0x080fe20000410000 */
[----:B------:R-:W-:Y:S01]  /*2bd00*/  FMUL.FTZ R112, R112, R0 ;  /* 0x0000000070707220 */ /* 0x000fe20000410000 */
[----:B------:R-:W0:Y:S04]  /*2bd10*/  S2R R133, SR_TID.X ;  /* 0x0000000000857919 */ /* 0x000e280000002100 */
[----:B------:R1:W-:Y:S02]  /*2bd20*/  STL.64 [R1+0x300], R112 ;  /* 0x0003007001007387 */ /* 0x0003e40000100a00 */
[----:B-1----:R-:W-:-:S06]  /*2bd30*/  IMAD.MOV.U32 R112, RZ, RZ, RZ ;  /* 0x000000ffff707224 */ /* 0x002fcc00078e00ff */
[----:B------:R-:W1:Y:S01]  /*2bd40*/  @P1 MUFU.RCP R112, R131 ;  /* 0x0000008300701308 */ /* 0x000e620000001000 */
[-C--:B------:R-:W-:Y:S01]  /*2bd50*/  FMUL.FTZ R125, R125, R0.reuse ;  /* 0x000000007d7d7220 */ /* 0x080fe20000410000 */
[-C--:B------:R-:W-:Y:S01]  /*2bd60*/  FMUL.FTZ R124, R124, R0.reuse ;  /* 0x000000007c7c7220 */ /* 0x080fe20000410000 */
[-C--:B------:R-:W-:Y:S01]  /*2bd70*/  FMUL.FTZ R123, R123, R0.reuse ;  /* 0x000000007b7b7220 */ /* 0x080fe20000410000 */
[-C--:B------:R-:W-:Y:S01]  /*2bd80*/  FMUL.FTZ R122, R122, R0.reuse ;  /* 0x000000007a7a7220 */ /* 0x080fe20000410000 */
[-C--:B------:R-:W-:Y:S01]  /*2bd90*/  FMUL.FTZ R121, R121, R0.reuse ;  /* 0x0000000079797220 */ /* 0x080fe20000410000 */
[-C--:B------:R-:W-:Y:S01]  /*2bda0*/  FMUL.FTZ R120, R120, R0.reuse ;  /* 0x0000000078787220 */ /* 0x080fe20000410000 */
[----:B0-----:R-:W-:Y:S01]  /*2bdb0*/  SHF.R.U32.HI R133, RZ, 0x7, R133 ;  /* 0x00000007ff857819 */ /* 0x001fe20000011685 */
        /* <DEDUP_REMOVED lines=105> */
[-C--:B---3--:R-:W-:Y:S01]  /*2c450*/  FMUL.FTZ R3, R3, R112.reuse ;  /* 0x0000007003037220 */ /* 0x088fe20000410000 */
[-C--:B------:R-:W-:Y:S01]  /*2c460*/  FMUL.FTZ R2, R2, R112.reuse ;  /* 0x0000007002027220 */ /* 0x080fe20000410000 */
[-C--:B------:R-:W-:Y:S01]  /*2c470*/  FMUL.FTZ R7, R7, R112.reuse ;  /* 0x0000007007077220 */ /* 0x080fe20000410000 */
[-C--:B------:R-:W-:Y:S01]  /*2c480*/  FMUL.FTZ R6, R6, R112.reuse ;  /* 0x0000007006067220 */ /* 0x080fe20000410000 */
        /* <DEDUP_REMOVED lines=8> */
[----:B------:R-:W-:Y:S04]  /*2c510*/  STL [R1+0x240], R132 ;  /* 0x0002408401007387 */ /* 0x000fe80000100800 */
        /* <DEDUP_REMOVED lines=24> */
[-C--:B--2---:R-:W-:Y:S01]  /*2c6a0*/  FMUL.FTZ R13, R13, R112.reuse ;  /* 0x000000700d0d7220 */ /* 0x084fe20000410000 */
[-C--:B------:R-:W-:Y:S01]  /*2c6b0*/  FMUL.FTZ R12, R12, R112.reuse ;  /* 0x000000700c0c7220 */ /* 0x080fe20000410000 */
[-C--:B------:R-:W-:Y:S01]  /*2c6c0*/  FMUL.FTZ R11, R11, R112.reuse ;  /* 0x000000700b0b7220 */ /* 0x080fe20000410000 */
[----:B------:R-:W-:-:S03]  /*2c6d0*/  FMUL.FTZ R10, R10, R112 ;  /* 0x000000700a0a7220 */ /* 0x000fc60000410000 */
[----:B------:R0:W-:Y:S04]  /*2c6e0*/  STL.64 [R1+0x3c8], R12 ;  /* 0x0003c80c01007387 */ /* 0x0001e80000100a00 */
[----:B------:R1:W-:Y:S01]  /*2c6f0*/  STL.64 [R1+0x288], R56 ;  /* 0x0002883801007387 */ /* 0x0003e20000100a00 */
[----:B0-----:R-:W-:-:S03]  /*2c700*/  VIADD R12, R129, 0x1 ;  /* 0x00000001810c7836 */ /* 0x001fc60000000000 */
        /* <DEDUP_REMOVED lines=30> */
[----:B------:R-:W-:-:S03]  /*2c8f0*/  @!P0 LOP3.LUT R128, R128, 0x1, RZ, 0x3c, !PT ;  /* 0x0000000180808812 */ /* 0x000fc600078e3cff */
[----:B------:R1:W-:Y:S04]  /*2c900*/  STL [R1+0x218], R126 ;  /* 0x0002187e01007387 */ /* 0x0003e80000100800 */
[----:B------:R1:W-:Y:S04]  /*2c910*/  @!P0 STL [R1+0x21c], R128 ;  /* 0x00021c8001008387 */ /* 0x0003e80000100800 */
[----:B------:R1:W-:Y:S01]  /*2c920*/  @!P0 STL [R1+0x218], RZ ;  /* 0x000218ff01008387 */ /* 0x0003e20000100800 */
[----:B------:R1:W-:Y:S08]  /*2c930*/  BAR.ARV R113, 0x100 ;  /* 0x000400710000751d */ /* 0x0003f00000002000 */
[----:B------:R-:W-:Y:S06]  /*2c940*/  BAR.ARV 0x8, 0x180 ;  /* 0x0206000000007b1d */ /* 0x000fec0000002000 */
[----:B------:R-:W-:-:S13]  /*2c950*/  PLOP3.LUT P0, PT, PT, PT, PT, 0x8, 0x0 ;  /* 0x000000000000781c */ /* 0x000fda0003f0e170 */
.L_x_12711:
[----:B------:R-:W-:Y:S05]  /*2c960*/  WARPSYNC.ALL ;  /* 0x0000000000007948 */ /* 0x000fea0003800000 */
[----:B------:R-:W0:Y:S08]  /*2c970*/  S2UR UR5, SR_CgaCtaId ;  /* 0x00000000000579c3 */ /* 0x000e300000008800 */
[----:B------:R-:W-:Y:S06]  /*2c980*/  BAR.SYNC.DEFER_BLOCKING 0x5, 0x180 ;  /* 0x0146000000007b1d */ /* 0x000fec0000010000 */
[----:B------:R-:W-:Y:S01]  /*2c990*/  UMOV UR4, 0x400 ;  /* 0x0000040000047882 */ /* 0x000fe20000000000 */
[----:B------:R-:W-:Y:S01]  /*2c9a0*/  BSSY B0, `(.L_x_12829) ;  /* 0x00004e5000007945 */ /* 0x000fe20003800000 */
[----:B0-----:R-:W-:-:S06]  /*2c9b0*/  ULEA UR4, UR5, UR4, 0x18 ;  /* 0x0000000405047291 */ /* 0x001fcc000f8ec03f */
[----:B-1----:R-:W-:-:S05]  /*2c9c0*/  IMAD.U32 R2, RZ, RZ, UR4 ;  /* 0x00000004ff027e24 */ /* 0x002fca000f8e00ff */
[----:B------:R0:W1:Y:S01]  /*2c9d0*/  LDS.128 R88, [R2+0x324d0] ;  /* 0x0324d00002587984 */ /* 0x0000620000000c00 */
[----:B------:R-:W-:Y:S06]  /*2c9e0*/  BAR.ARV 0x4, 0x180 ;  /* 0x0106000000007b1d */ /* 0x000fec0000002000 */
[----:B------:R-:W-:Y:S05]  /*2c9f0*/  @P0 BRA `(.L_x_12830) ;  /* 0x0000003c00f40947 */ /* 0x000fea0003800000 */
[----:B------:R-:W2:Y:S04]  /*2ca00*/  LDL R0, [R1+0x520] ;  /* 0x0005200001007983 */ /* 0x000ea80000100800 */
[----:B------:R-:W3:Y:S04]  /*2ca10*/  LDL.128 R28, [R1+0x260] ;  /* 0x00026000011c7983 */ /* 0x000ee80000100c00 */
[----:B------:R-:W4:Y:S04]  /*2ca20*/  LDL.128 R24, [R1+0x270] ;  /* 0x0002700001187983 */ /* 0x000f280000100c00 */
[----:B------:R-:W4:Y:S04]  /*2ca30*/  LDL.128 R32, [R1+0x280] ;  /* 0x0002800001207983 */ /* 0x000f280000100c00 */
[----:B------:R-:W4:Y:S04]  /*2ca40*/  LDL.128 R12, [R1+0x290] ;  /* 0x00029000010c7983 */ /* 0x000f280000100c00 */
[----:B------:R-:W4:Y:S04]  /*2ca50*/  LDL.128 R4, [R1+0x2a0] ;  /* 0x0002a00001047983 */ /* 0x000f280000100c00 */
[----:B------:R-:W4:Y:S01]  /*2ca60*/  LDL.128 R8, [R1+0x2b0] ;  /* 0x0002b00001087983 */ /* 0x000f220000100c00 */
[C---:B------:R-:W-:Y:S01]  /*2ca70*/  ISETP.NE.AND P0, PT, R195.reuse, RZ, PT ;  /* 0x000000ffc300720c */ /* 0x040fe20003f05270 */
[----:B------:R-:W-:Y:S01]  /*2ca80*/  ULDC UR4, c[0x0][0xbd4] ;  /* 0x0002f50000047ab9 */ /* 0x000fe20000000800 */
[----:B------:R-:W0:Y:S02]  /*2ca90*/  S2R R3, SR_SWINHI ;  /* 0x0000000000037919 */ /* 0x000e240000002f00 */
[----:B------:R-:W-:Y:S01]  /*2caa0*/  SEL R195, R195, UR4, P0 ;  /* 0x00000004c3c37c07 */ /* 0x000fe20008000000 */
[----:B------:R-:W-:Y:S05]  /*2cab0*/  WARPSYNC.ALL ;  /* 0x0000000000007948 */ /* 0x000fea0003800000 */
[----:B------:R-:W4:Y:S01]  /*2cac0*/  LDL.128 R116, [R1+0x2c0] ;  /* 0x0002c00001747983 */ /* 0x000f220000100c00 */
[----:B------:R-:W-:Y:S01]  /*2cad0*/  ULDC.64 UR6, c[0x0][0xd08] ;  /* 0x0003420000067ab9 */ /* 0x000fe20000000a00 */
[----:B------:R-:W-:-:S02]  /*2cae0*/  ULDC.64 UR4, c[0x0][0xd00] ;  /* 0x0003400000047ab9 */ /* 0x000fc40000000a00 */
[----:B------:R-:W4:Y:S04]  /*2caf0*/  LDL.128 R108, [R1+0x2e0] ;  /* 0x0002e000016c7983 */ /* 0x000f280000100c00 */
[----:B------:R-:W4:Y:S04]  /*2cb00*/  LDL.128 R112, [R1+0x2d0] ;  /* 0x0002d00001707983 */ /* 0x000f280000100c00 */
[----:B------:R-:W4:Y:S04]  /*2cb10*/  LDL.128 R100, [R1+0x300] ;  /* 0x0003000001647983 */ /* 0x000f280000100c00 */
[----:B------:R-:W4:Y:S04]  /*2cb20*/  LDL.128 R104, [R1+0x2f0] ;  /* 0x0002f00001687983 */ /* 0x000f280000100c00 */
[----:B------:R-:W4:Y:S04]  /*2cb30*/  LDL.128 R92, [R1+0x320] ;  /* 0x00032000015c7983 */ /* 0x000f280000100c00 */
[----:B------:R-:W4:Y:S01]  /*2cb40*/  LDL.128 R96, [R1+0x310] ;  /* 0x0003100001607983 */ /* 0x000f220000100c00 */
[----:B------:R-:W-:-:S02]  /*2cb50*/  MOV R18, R2 ;  /* 0x0000000200127202 */ /* 0x000fc40000000f00 */
[----:B0-----:R-:W-:Y:S01]  /*2cb60*/  MOV R19, R3 ;  /* 0x0000000300137202 */ /* 0x001fe20000000f00 */
        /* <DEDUP_REMOVED lines=10> */
[----:B-----5:R-:W4:Y:S01]  /*2cc10*/  LDL.128 R44, [R1+0x3d0] ;  /* 0x0003d000012c7983 */ /* 0x020f220000100c00 */
[----:B--2---:R-:W-:Y:S01]  /*2cc20*/  IMAD.WIDE R20, R0, 0x2, R18 ;  /* 0x0000000200147825 */ /* 0x004fe200078e0212 */
[----:B---3--:R-:W-:-:S02]  /*2cc30*/  F2FP.F16.F32.PACK_AB R28, R29, R28 ;  /* 0x0000001c1d1c723e */ /* 0x008fc400000000ff */
[C---:B------:R-:W-:Y:S02]  /*2cc40*/  IADD3 R37, P3, R20.reuse, 0x20, RZ ;  /* 0x0000002014257810 */ /* 0x040fe40007f7e0ff */
[C---:B------:R-:W-:Y:S02]  /*2cc50*/  LOP3.LUT R41, R20.reuse, 0x380, RZ, 0xc0, !PT ;  /* 0x0000038014297812 */ /* 0x040fe400078ec0ff */
[----:B------:R-:W-:Y:S02]  /*2cc60*/  IADD3 R38, P2, R20, 0x40, RZ ;  /* 0x0000004014267810 */ /* 0x000fe40007f5e0ff */
[----:B------:R-:W-:Y:S02]  /*2cc70*/  LOP3.LUT R36, R37, 0x380, RZ, 0xc0, !PT ;  /* 0x0000038025247812 */ /* 0x000fe400078ec0ff */
[----:B------:R-:W-:Y:S02]  /*2cc80*/  SHF.R.U64 R41, R41, 0x3, RZ ;  /* 0x0000000329297819 */ /* 0x000fe400000012ff */
[----:B------:R-:W-:-:S02]  /*2cc90*/  LOP3.LUT R0, R38, 0x380, RZ, 0xc0, !PT ;  /* 0x0000038026007812 */ /* 0x000fc400078ec0ff */
[----:B------:R-:W-:Y:S02]  /*2cca0*/  SHF.R.U64 R36, R36, 0x3, RZ ;  /* 0x0000000324247819 */ /* 0x000fe400000012ff */
[----:B------:R-:W-:Y:S01]  /*2ccb0*/  LOP3.LUT R40, R41, R20, RZ, 0x3c, !PT ;  /* 0x0000001429287212 */ /* 0x000fe200078e3cff */
[--C-:B------:R-:W-:Y:S01]  /*2ccc0*/  IMAD.MOV.U32 R41, RZ, RZ, R21.reuse ;  /* 0x000000ffff297224 */ /* 0x100fe200078e0015 */
[----:B------:R-:W-:Y:S02]  /*2ccd0*/  SHF.R.U64 R39, R0, 0x3, RZ ;  /* 0x0000000300277819 */ /* 0x000fe400000012ff */
[----:B------:R-:W-:Y:S01]  /*2cce0*/  LOP3.LUT R36, R36, R37, RZ, 0x3c, !PT ;  /* 0x0000002524247212 */ /* 0x000fe200078e3cff */
[--C-:B------:R-:W-:Y:S01]  /*2ccf0*/  IMAD.X R37, RZ, RZ, R21.reuse, P3 ;  /* 0x000000ffff257224 */ /* 0x100fe200018e0615 */
[----:B------:R-:W-:Y:S01]  /*2cd00*/  LOP3.LUT R38, R39, R38, RZ, 0x3c, !PT ;  /* 0x0000002627267212 */ /* 0x000fe200078e3cff */
[----:B------:R-:W-:Y:S01]  /*2cd10*/  IMAD.X R39, RZ, RZ, R21, P2 ;  /* 0x000000ffff277224 */ /* 0x000fe200010e0615 */
[----:B------:R-:W-:-:S02]  /*2cd20*/  F2FP.F16.F32.PACK_AB R29, R31, R30 ;  /* 0x0000001e1f1d723e */ /* 0x000fc400000000ff */
[----:B------:R-:W-:Y:S02]  /*2cd30*/  MOV R40, R40 ;  /* 0x0000002800287202 */ /* 0x000fe40000000f00 */
[----:B----4-:R-:W-:Y:S02]  /*2cd40*/  F2FP.F16.F32.PACK_AB R30, R25, R24 ;  /* 0x00000018191e723e */ /* 0x010fe400000000ff */
[----:B------:R-:W-:Y:S01]  /*2cd50*/  F2FP.F16.F32.PACK_AB R31, R27, R26 ;  /* 0x0000001a1b1f723e */ /* 0x000fe200000000ff */
[----:B------:R-:W-:Y:S01]  /*2cd60*/  BAR.SYNC.DEFER_BLOCKING 0x1, 0x100 ;  /* 0x0044000000007b1d */ /* 0x000fe20000010000 */
[----:B------:R-:W-:Y:S02]  /*2cd70*/  MOV R36, R36 ;  /* 0x0000002400247202 */ /* 0x000fe40000000f00 */
[----:B------:R-:W-:Y:S02]  /*2cd80*/  F2FP.F16.F32.PACK_AB R24, R33, R32 ;  /* 0x000000202118723e */ /* 0x000fe400000000ff */
[----:B------:R-:W-:-:S02]  /*2cd90*/  F2FP.F16.F32.PACK_AB R25, R35, R34 ;  /* 0x000000222319723e */ /* 0x000fc400000000ff */
[----:B------:R-:W-:Y:S01]  /*2cda0*/  F2FP.F16.F32.PACK_AB R26, R13, R12 ;  /* 0x0000000c0d1a723e */ /* 0x000fe200000000ff */
[----:B------:R-:W2:Y:S01]  /*2cdb0*/  LDL.128 R32, [R1+0x400] ;  /* 0x0004000001207983 */ /* 0x000ea20000100c00 */
[----:B------:R-:W-:Y:S02]  /*2cdc0*/  F2FP.F16.F32.PACK_AB R27, R15, R14 ;  /* 0x0000000e0f1b723e */ /* 0x000fe400000000ff */
[----:B------:R-:W-:Y:S01]  /*2cdd0*/  F2FP.F16.F32.PACK_AB R4, R5, R4 ;  /* 0x000000040504723e */ /* 0x000fe200000000ff */
[----:B------:R-:W3:Y:S01]  /*2cde0*/  LDL.128 R12, [R1+0x430] ;  /* 0x00043000010c7983 */ /* 0x000ee20000100c00 */
[----:B------:R-:W-:Y:S02]  /*2cdf0*/  F2FP.F16.F32.PACK_AB R5, R7, R6 ;  /* 0x000000060705723e */ /* 0x000fe400000000ff */
[----:B------:R-:W-:Y:S02]  /*2ce00*/  MOV R0, R38 ;  /* 0x0000002600007202 */ /* 0x000fe40000000f00 */
[----:B------:R-:W-:-:S02]  /*2ce10*/  F2FP.F16.F32.PACK_AB R6, R9, R8 ;  /* 0x000000080906723e */ /* 0x000fc400000000ff */
[----:B------:R-:W-:Y:S02]  /*2ce20*/  F2FP.F16.F32.PACK_AB R7, R11, R10 ;  /* 0x0000000a0b07723e */ /* 0x000fe400000000ff */
[----:B------:R-:W4:Y:S01]  /*2ce30*/  LDL.128 R8, [R1+0x440] ;  /* 0x0004400001087983 */ /* 0x000f220000100c00 */
[C---:B------:R-:W-:Y:S02]  /*2ce40*/  IADD3 R135, P0, R20.reuse, 0x4000, RZ ;  /* 0x0000400014877810 */ /* 0x040fe40007f1e0ff */
[C---:B------:R-:W-:Y:S01]  /*2ce50*/  IADD3 R136, P1, R20.reuse, 0x60, RZ ;  /* 0x0000006014887810 */ /* 0x040fe20007f3e0ff */
[----:B------:R0:W-:Y:S01]  /*2ce60*/  STSM.16.M88.4 [R40], R28 ;  /* 0x0000001c28007844 */ /* 0x0001e20000000200 */
[----:B------:R-:W-:Y:S02]  /*2ce70*/  LOP3.LUT R134, R135, 0x380, RZ, 0xc0, !PT ;  /* 0x0000038087867812 */ /* 0x000fe400078ec0ff */
[----:B------:R-:W-:Y:S01]  /*2ce80*/  IADD3 R129, P5, R20, 0x4020, RZ ;  /* 0x0000402014817810 */ /* 0x000fe20007fbe0ff */
[----:B------:R1:W-:Y:S01]  /*2ce90*/  STSM.16.M88.4 [R36], R24 ;  /* 0x0000001824007844 */ /* 0x0003e20000000200 */
[----:B------:R-:W-:Y:S01]  /*2cea0*/  SHF.R.U64 R134, R134, 0x3, RZ ;  /* 0x0000000386867819 */ /* 0x000fe200000012ff */
[----:B------:R-:W-:Y:S01]  /*2ceb0*/  IMAD.X R137, RZ, RZ, R21, P1 ;  /* 0x000000ffff897224 */ /* 0x000fe200008e0615 */
[C---:B------:R-:W-:Y:S01]  /*2cec0*/  IADD3 R121, P4, R20.reuse, 0x4040, RZ ;  /* 0x0000404014797810 */ /* 0x040fe20007f9e0ff */
[----:B------:R1:W-:Y:S01]  /*2ced0*/  STSM.16.M88.4 [R0], R4 ;  /* 0x0000000400007844 */ /* 0x0003e20000000200 */
[----:B------:R-:W-:-:S02]  /*2cee0*/  IADD3 R123, P3, R20, 0x4060, RZ ;  /* 0x00004060147b7810 */ /* 0x000fc40007f7e0ff */
[----:B------:R-:W-:Y:S02]  /*2cef0*/  IADD3 R125, P2, R20, 0x8000, RZ ;  /* 0x00008000147d7810 */ /* 0x000fe40007f5e0ff */
[----:B------:R-:W-:Y:S02]  /*2cf00*/  LOP3.LUT R128, R129, 0x380, RZ, 0xc0, !PT ;  /* 0x0000038081807812 */ /* 0x000fe400078ec0ff */
[----:B------:R-:W-:Y:S01]  /*2cf10*/  LOP3.LUT R134, R134, R135, RZ, 0x3c, !PT ;  /* 0x0000008786867212 */ /* 0x000fe200078e3cff */
[----:B0-----:R-:W3:Y:S01]  /*2cf20*/  LDL.128 R40, [R1+0x3e0] ;  /* 0x0003e00001287983 */ /* 0x001ee20000100c00 */
[----:B------:R-:W-:Y:S01]  /*2cf30*/  LOP3.LUT R120, R121, 0x380, RZ, 0xc0, !PT ;  /* 0x0000038079787812 */ /* 0x000fe200078ec0ff */
[----:B------:R-:W-:Y:S01]  /*2cf40*/  IMAD.X R135, RZ, RZ, R21, P0 ;  /* 0x000000ffff877224 */ /* 0x000fe200000e0615 */
[----:B------:R-:W-:Y:S01]  /*2cf50*/  LOP3.LUT R122, R123, 0x380, RZ, 0xc0, !PT ;  /* 0x000003807b7a7812 */ /* 0x000fe200078ec0ff */
[----:B-1----:R-:W3:Y:S01]  /*2cf60*/  LDL.128 R36, [R1+0x3f0] ;  /* 0x0003f00001247983 */ /* 0x002ee20000100c00 */
[----:B------:R-:W-:-:S02]  /*2cf70*/  IADD3 R127, P1, R20, 0x8020, RZ ;  /* 0x00008020147f7810 */ /* 0x000fc40007f3e0ff */
[----:B------:R-:W-:Y:S01]  /*2cf80*/  IADD3 R131, P0, R20, 0x8040, RZ ;  /* 0x0000804014837810 */ /* 0x000fe20007f1e0ff */
[----:B------:R-:W3:Y:S01]  /*2cf90*/  LDL.128 R24, [R1+0x420] ;  /* 0x0004200001187983 */ /* 0x000ee20000100c00 */
[----:B------:R-:W-:Y:S02]  /*2cfa0*/  LOP3.LUT R124, R125, 0x380, RZ, 0xc0, !PT ;  /* 0x000003807d7c7812 */ /* 0x000fe400078ec0ff */
[----:B------:R-:W-:Y:S01]  /*2cfb0*/  SHF.R.U64 R128, R128, 0x3, RZ ;  /* 0x0000000380807819 */ /* 0x000fe200000012ff */
[----:B------:R-:W3:Y:S01]  /*2cfc0*/  LDL.128 R28, [R1+0x410] ;  /* 0x00041000011c7983 */ /* 0x000ee20000100c00 */
[----:B------:R-:W-:Y:S02]  /*2cfd0*/  SHF.R.U64 R120, R120, 0x3, RZ ;  /* 0x0000000378787819 */ /* 0x000fe400000012ff */
[----:B------:R-:W-:Y:S01]  /*2cfe0*/  SHF.R.U64 R122, R122, 0x3, RZ ;  /* 0x000000037a7a7819 */ /* 0x000fe200000012ff */
[----:B------:R-:W3:Y:S01]  /*2cff0*/  LDL.128 R4, [R1+0x450] ;  /* 0x0004500001047983 */ /* 0x000ee20000100c00 */
[----:B------:R-:W-:-:S02]  /*2d000*/  LOP3.LUT R126, R127, 0x380, RZ, 0xc0, !PT ;  /* 0x000003807f7e7812 */ /* 0x000fc400078ec0ff */
[----:B------:R-:W-:Y:S02]  /*2d010*/  LOP3.LUT R130, R131, 0x380, RZ, 0xc0, !PT ;  /* 0x0000038083827812 */ /* 0x000fe400078ec0ff */
[----:B------:R-:W-:Y:S02]  /*2d020*/  SHF.R.U64 R124, R124, 0x3, RZ ;  /* 0x000000037c7c7819 */ /* 0x000fe400000012ff */
[----:B------:R-:W-:Y:S02]  /*2d030*/  LOP3.LUT R3, R136, 0x380, RZ, 0xc0, !PT ;  /* 0x0000038088037812 */ /* 0x000fe400078ec0ff */
[----:B------:R-:W-:Y:S01]  /*2d040*/  LOP3.LUT R128, R128, R129, RZ, 0x3c, !PT ;  /* 0x0000008180807212 */ /* 0x000fe200078e3cff */
[--C-:B------:R-:W-:Y:S01]  /*2d050*/  IMAD.X R129, RZ, RZ, R21.reuse, P5 ;  /* 0x000000ffff817224 */ /* 0x100fe200028e0615 */
[----:B------:R-:W-:Y:S01]  /*2d060*/  LOP3.LUT R120, R120, R121, RZ, 0x3c, !PT ;  /* 0x0000007978787212 */ /* 0x000fe200078e3cff */
[--C-:B------:R-:W-:Y:S01]  /*2d070*/  IMAD.X R121, RZ, RZ, R21.reuse, P4 ;  /* 0x000000ffff797224 */ /* 0x100fe200020e0615 */
[----:B------:R-:W-:Y:S01]  /*2d080*/  LOP3.LUT R122, R122, R123, RZ, 0x3c, !PT ;  /* 0x0000007b7a7a7212 */ /* 0x000fe200078e3cff */
[----:B------:R-:W-:Y:S01]  /*2d090*/  IMAD.X R123, RZ, RZ, R21, P3 ;  /* 0x000000ffff7b7224 */ /* 0x000fe200018e0615 */
[----:B------:R-:W-:-:S02]  /*2d0a0*/  IADD3 R133, P5, R20, 0x8060, RZ ;  /* 0x0000806014857810 */ /* 0x000fc40007fbe0ff */
[----:B------:R-:W-:Y:S02]  /*2d0b0*/  SHF.R.U64 R126, R126, 0x3, RZ ;  /* 0x000000037e7e7819 */ /* 0x000fe400000012ff */
[----:B------:R-:W-:Y:S02]  /*2d0c0*/  SHF.R.U64 R130, R130, 0x3, RZ ;  /* 0x0000000382827819 */ /* 0x000fe400000012ff */
[----:B------:R-:W-:Y:S01]  /*2d0d0*/  LOP3.LUT R124, R124, R125, RZ, 0x3c, !PT ;  /* 0x0000007d7c7c7212 */ /* 0x000fe200078e3cff */
[----:B------:R-:W-:Y:S01]  /*2d0e0*/  IMAD.X R125, RZ, RZ, R21, P2 ;  /* 0x000000ffff7d7224 */ /* 0x000fe200010e0615 */
[C---:B------:R-:W-:Y:S02]  /*2d0f0*/  IADD3 R139, P4, R20.reuse, 0xc000, RZ ;  /* 0x0000c000148b7810 */ /* 0x040fe40007f9e0ff */
[----:B------:R-:W-:Y:S02]  /*2d100*/  SHF.R.U64 R3, R3, 0x3, RZ ;  /* 0x0000000303037819 */ /* 0x000fe400000012ff */
[----:B------:R-:W-:-:S02]  /*2d110*/  IADD3 R141, P3, R20, 0xc020, RZ ;  /* 0x0000c020148d7810 */ /* 0x000fc40007f7e0ff */
[----:B------:R-:W-:Y:S02]  /*2d120*/  IADD3 R143, P2, R20, 0xc040, RZ ;  /* 0x0000c040148f7810 */ /* 0x000fe40007f5e0ff */
[----:B------:R-:W-:Y:S02]  /*2d130*/  LOP3.LUT R132, R133, 0x380, RZ, 0xc0, !PT ;  /* 0x0000038085847812 */ /* 0x000fe400078ec0ff */
[----:B------:R-:W-:Y:S01]  /*2d140*/  LOP3.LUT R126, R126, R127, RZ, 0x3c, !PT ;  /* 0x0000007f7e7e7212 */ /* 0x000fe200078e3cff */
[--C-:B------:R-:W-:Y:S01]  /*2d150*/  IMAD.X R127, RZ, RZ, R21.reuse, P1 ;  /* 0x000000ffff7f7224 */ /* 0x100fe200008e0615 */
[----:B------:R-:W-:Y:S01]  /*2d160*/  LOP3.LUT R130, R130, R131, RZ, 0x3c, !PT ;  /* 0x0000008382827212 */ /* 0x000fe200078e3cff */
[----:B------:R-:W-:Y:S01]  /*2d170*/  IMAD.X R131, RZ, RZ, R21, P0 ;  /* 0x000000ffff837224 */ /* 0x000fe200000e0615 */
[----:B------:R-:W-:Y:S02]  /*2d180*/  LOP3.LUT R138, R139, 0x380, RZ, 0xc0, !PT ;  /* 0x000003808b8a7812 */ /* 0x000fe400078ec0ff */
[----:B------:R-:W-:-:S02]  /*2d190*/  LOP3.LUT R136, R3, R136, RZ, 0x3c, !PT ;  /* 0x0000008803887212 */ /* 0x000fc400078e3cff */
[----:B------:R-:W-:Y:S02]  /*2d1a0*/  LOP3.LUT R140, R141, 0x380, RZ, 0xc0, !PT ;  /* 0x000003808d8c7812 */ /* 0x000fe400078ec0ff */
[----:B------:R-:W-:Y:S02]  /*2d1b0*/  IADD3 R20, P1, R20, 0xc060, RZ ;  /* 0x0000c06014147810 */ /* 0x000fe40007f3e0ff */
[----:B------:R-:W-:Y:S02]  /*2d1c0*/  ISETP.NE.U32.AND P0, PT, RZ, UR6, PT ;  /* 0x00000006ff007c0c */ /* 0x000fe4000bf05070 */
[----:B------:R-:W-:Y:S02]  /*2d1d0*/  LOP3.LUT R142, R143, 0x380, RZ, 0xc0, !PT ;  /* 0x000003808f8e7812 */ /* 0x000fe400078ec0ff */
[----:B------:R-:W-:Y:S02]  /*2d1e0*/  SHF.R.U64 R132, R132, 0x3, RZ ;  /* 0x0000000384847819 */ /* 0x000fe400000012ff */
[----:B------:R-:W-:-:S02]  /*2d1f0*/  F2FP.F16.F32.PACK_AB R116, R117, R116 ;  /* 0x000000747574723e */ /* 0x000fc400000000ff */
[----:B------:R-:W-:Y:S02]  /*2d200*/  SHF.R.U64 R138, R138, 0x3, RZ ;  /* 0x000000038a8a7819 */ /* 0x000fe400000012ff */
[----:B------:R-:W-:Y:S02]  /*2d210*/  F2FP.F16.F32.PACK_AB R117, R119, R118 ;  /* 0x000000767775723e */ /* 0x000fe400000000ff */
[----:B------:R-:W-:Y:S02]  /*2d220*/  F2FP.F16.F32.PACK_AB R108, R109, R108 ;  /* 0x0000006c6d6c723e */ /* 0x000fe400000000ff */
[----:B------:R-:W-:Y:S02]  /*2d230*/  SHF.R.U64 R140, R140, 0x3, RZ ;  /* 0x000000038c8c7819 */ /* 0x000fe400000012ff */
[----:B------:R-:W-:Y:S02]  /*2d240*/  MOV R136, R136 ;  /* 0x0000008800887202 */ /* 0x000fe40000000f00 */
[----:B------:R-:W-:-:S02]  /*2d250*/  LOP3.LUT R0, R20, 0x380, RZ, 0xc0, !PT ;  /* 0x0000038014007812 */ /* 0x000fc400078ec0ff */
[----:B------:R-:W-:Y:S02]  /*2d260*/  F2FP.F16.F32.PACK_AB R118, R113, R112 ;  /* 0x000000707176723e */ /* 0x000fe400000000ff */
[----:B------:R-:W-:Y:S02]  /*2d270*/  F2FP.F16.F32.PACK_AB R119, R115, R114 ;  /* 0x000000727377723e */ /* 0x000fe400000000ff */
[----:B------:R-:W-:Y:S02]  /*2d280*/  F2FP.F16.F32.PACK_AB R109, R111, R110 ;  /* 0x0000006e6f6d723e */ /* 0x000fe400000000ff */
[----:B------:R-:W-:Y:S02]  /*2d290*/  F2FP.F16.F32.PACK_AB R100, R101, R100 ;  /* 0x000000646564723e */ /* 0x000fe400000000ff */
[----:B------:R-:W-:Y:S02]  /*2d2a0*/  ISETP.NE.AND.EX P0, PT, RZ, UR7, PT, P0 ;  /* 0x00000007ff007c0c */ /* 0x000fe4000bf05300 */
[----:B------:R-:W-:-:S02]  /*2d2b0*/  SHF.R.U64 R142, R142, 0x3, RZ ;  /* 0x000000038e8e7819 */ /* 0x000fc400000012ff */
[----:B------:R-:W-:Y:S02]  /*2d2c0*/  MOV R134, R134 ;  /* 0x0000008600867202 */ /* 0x000fe40000000f00 */
[----:B------:R-:W-:Y:S02]  /*2d2d0*/  F2FP.F16.F32.PACK_AB R110, R105, R104 ;  /* 0x00000068696e723e */ /* 0x000fe400000000ff */
[----:B------:R-:W-:Y:S02]  /*2d2e0*/  F2FP.F16.F32.PACK_AB R111, R107, R106 ;  /* 0x0000006a6b6f723e */ /* 0x000fe400000000ff */
[----:B------:R-:W-:Y:S02]  /*2d2f0*/  F2FP.F16.F32.PACK_AB R101, R103, R102 ;  /* 0x000000666765723e */ /* 0x000fe400000000ff */
[----:B------:R-:W-:Y:S02]  /*2d300*/  F2FP.F16.F32.PACK_AB R92, R93, R92 ;  /* 0x0000005c5d5c723e */ /* 0x000fe400000000ff */
[----:B------:R-:W-:Y:S01]  /*2d310*/  LOP3.LUT R132, R132, R133, RZ, 0x3c, !PT ;  /* 0x0000008584847212 */ /* 0x000fe200078e3cff */
[----:B------:R-:W-:Y:S01]  /*2d320*/  IMAD.X R133, RZ, RZ, R21, P5 ;  /* 0x000000ffff857224 */ /* 0x000fe200028e0615 */
[----:B------:R-:W-:-:S02]  /*2d330*/  MOV R128, R128 ;  /* 0x0000008000807202 */ /* 0x000fc40000000f00 */
        /* <DEDUP_REMOVED lines=10> */
[----:B------:R-:W-:Y:S01]  /*2d3e0*/  F2FP.F16.F32.PACK_AB R72, R73, R72 ;  /* 0x000000484948723e */ /* 0x000fe200000000ff */
[----:B------:R0:W-:Y:S01]  /*2d3f0*/  STSM.16.M88.4 [R136], R116 ;  /* 0x0000007488007844 */ /* 0x0001e20000000200 */
[----:B------:R-:W-:Y:S01]  /*2d400*/  LOP3.LUT R140, R140, R141, RZ, 0x3c, !PT ;  /* 0x0000008d8c8c7212 */ /* 0x000fe200078e3cff */
[----:B------:R-:W-:Y:S01]  /*2d410*/  IMAD.X R141, RZ, RZ, R21, P3 ;  /* 0x000000ffff8d7224 */ /* 0x000fe200018e0615 */
[----:B------:R-:W-:-:S02]  /*2d420*/  SHF.R.U64 R0, R0, 0x3, RZ ;  /* 0x0000000300007819 */ /* 0x000fc400000012ff */
[----:B------:R-:W-:Y:S02]  /*2d430*/  MOV R122, R122 ;  /* 0x0000007a007a7202 */ /* 0x000fe40000000f00 */
[----:B------:R-:W-:Y:S02]  /*2d440*/  F2FP.F16.F32.PACK_AB R82, R77, R76 ;  /* 0x0000004c4d52723e */ /* 0x000fe400000000ff */
[----:B------:R-:W-:Y:S02]  /*2d450*/  F2FP.F16.F32.PACK_AB R83, R79, R78 ;  /* 0x0000004e4f53723e */ /* 0x000fe400000000ff */
[----:B------:R-:W-:Y:S02]  /*2d460*/  F2FP.F16.F32.PACK_AB R73, R75, R74 ;  /* 0x0000004a4b49723e */ /* 0x000fe400000000ff */
[----:B------:R-:W-:Y:S01]  /*2d470*/  F2FP.F16.F32.PACK_AB R64, R65, R64 ;  /* 0x000000404140723e */ /* 0x000fe200000000ff */
[----:B------:R0:W-:Y:S01]  /*2d480*/  STSM.16.M88.4 [R134], R108 ;  /* 0x0000006c86007844 */ /* 0x0001e20000000200 */
[----:B------:R-:W-:Y:S01]  /*2d490*/  LOP3.LUT R142, R142, R143, RZ, 0x3c, !PT ;  /* 0x0000008f8e8e7212 */ /* 0x000fe200078e3cff */
[----:B------:R-:W-:Y:S01]  /*2d4a0*/  IMAD.X R143, RZ, RZ, R21, P2 ;  /* 0x000000ffff8f7224 */ /* 0x000fe200010e0615 */
[----:B------:R-:W-:-:S02]  /*2d4b0*/  MOV R124, R124 ;  /* 0x0000007c007c7202 */ /* 0x000fc40000000f00 */
[----:B------:R-:W-:Y:S02]  /*2d4c0*/  F2FP.F16.F32.PACK_AB R74, R69, R68 ;  /* 0x00000044454a723e */ /* 0x000fe400000000ff */
[----:B------:R-:W-:Y:S02]  /*2d4d0*/  F2FP.F16.F32.PACK_AB R75, R71, R70 ;  /* 0x00000046474b723e */ /* 0x000fe400000000ff */
[----:B------:R-:W-:Y:S02]  /*2d4e0*/  F2FP.F16.F32.PACK_AB R65, R67, R66 ;  /* 0x000000424341723e */ /* 0x000fe400000000ff */
[----:B------:R-:W-:Y:S01]  /*2d4f0*/  F2FP.F16.F32.PACK_AB R56, R57, R56 ;  /* 0x000000383938723e */ /* 0x000fe200000000ff */
[----:B------:R-:W-:Y:S01]  /*2d500*/  IMAD.X R21, RZ, RZ, R21, P1 ;  /* 0x000000ffff157224 */ /* 0x000fe200008e0615 */
[----:B------:R-:W-:Y:S01]  /*2d510*/  MOV R126, R126 ;  /* 0x0000007e007e7202 */ /* 0x000fe20000000f00 */
[----:B------:R0:W-:Y:S01]  /*2d520*/  STSM.16.M88.4 [R128], R100 ;  /* 0x0000006480007844 */ /* 0x0001e20000000200 */
[----:B------:R-:W-:-:S02]  /*2d530*/  F2FP.F16.F32.PACK_AB R66, R61, R60 ;  /* 0x0000003c3d42723e */ /* 0x000fc400000000ff */
[----:B------:R-:W-:Y:S02]  /*2d540*/  F2FP.F16.F32.PACK_AB R67, R63, R62 ;  /* 0x0000003e3f43723e */ /* 0x000fe400000000ff */
[----:B------:R-:W-:Y:S02]  /*2d550*/  F2FP.F16.F32.PACK_AB R57, R59, R58 ;  /* 0x0000003a3b39723e */ /* 0x000fe400000000ff */
[----:B------:R-:W-:Y:S01]  /*2d560*/  F2FP.F16.F32.PACK_AB R48, R49, R48 ;  /* 0x000000303130723e */ /* 0x000fe200000000ff */
[----:B------:R0:W-:Y:S01]  /*2d570*/  STSM.16.M88.4 [R120], R92 ;  /* 0x0000005c78007844 */ /* 0x0001e20000000200 */
[----:B------:R-:W-:Y:S02]  /*2d580*/  MOV R130, R130 ;  /* 0x0000008200827202 */ /* 0x000fe40000000f00 */
[----:B------:R-:W-:Y:S02]  /*2d590*/  F2FP.F16.F32.PACK_AB R58, R53, R52 ;  /* 0x00000034353a723e */ /* 0x000fe400000000ff */
[----:B------:R-:W-:-:S02]  /*2d5a0*/  F2FP.F16.F32.PACK_AB R59, R55, R54 ;  /* 0x00000036373b723e */ /* 0x000fc400000000ff */
[----:B------:R-:W-:Y:S01]  /*2d5b0*/  F2FP.F16.F32.PACK_AB R49, R51, R50 ;  /* 0x000000323331723e */ /* 0x000fe200000000ff */
[----:B------:R0:W-:Y:S01]  /*2d5c0*/  STSM.16.M88.4 [R122], R80 ;  /* 0x000000507a007844 */ /* 0x0001e20000000200 */
[----:B------:R-:W-:Y:S02]  /*2d5d0*/  LOP3.LUT R20, R0, R20, RZ, 0x3c, !PT ;  /* 0x0000001400147212 */ /* 0x000fe400078e3cff */
[----:B------:R-:W-:Y:S02]  /*2d5e0*/  MOV R132, R132 ;  /* 0x0000008400847202 */ /* 0x000fe40000000f00 */
[----:B------:R-:W-:Y:S02]  /*2d5f0*/  F2FP.F16.F32.PACK_AB R50, R45, R44 ;  /* 0x0000002c2d32723e */ /* 0x000fe400000000ff */
[----:B------:R-:W-:Y:S01]  /*2d600*/  F2FP.F16.F32.PACK_AB R51, R47, R46 ;  /* 0x0000002e2f33723e */ /* 0x000fe200000000ff */
[----:B------:R0:W-:Y:S01]  /*2d610*/  STSM.16.M88.4 [R124], R72 ;  /* 0x000000487c007844 */ /* 0x0001e20000000200 */
[----:B------:R-:W-:Y:S01]  /*2d620*/  MOV R138, R138 ;  /* 0x0000008a008a7202 */ /* 0x000fe20000000f00 */
[----:B------:R-:W1:Y:S01]  /*2d630*/  LDC.64 R44, c[0x0][0xd00] ;  /* 0x00034000ff2c7b82 */ /* 0x000e620000000a00 */
        /* <DEDUP_REMOVED lines=8> */
[----:B------:R-:W-:Y:S01]  /*2d6c0*/  ULDC UR6, c[0x0][0xb88] ;  /* 0x0002e20000067ab9 */ /* 0x000fe20000000800 */
[----:B------:R-:W-:Y:S02]  /*2d6d0*/  IMAD.MOV.U32 R3, RZ, RZ, RZ ;  /* 0x000000ffff037224 */ /* 0x000fe400078e00ff */
[----:B-1----:R-:W-:Y:S01]  /*2d6e0*/  IMAD.WIDE R44, R198, 0x4, R44 ;  /* 0x00000004c62c7825 */ /* 0x002fe200078e022c */
[----:B--2---:R-:W-:Y:S02]  /*2d6f0*/  F2FP.F16.F32.PACK_AB R32, R33, R32 ;  /* 0x000000202120723e */ /* 0x004fe400000000ff */
[----:B------:R-:W-:Y:S02]  /*2d700*/  F2FP.F16.F32.PACK_AB R33, R35, R34 ;  /* 0x000000222321723e */ /* 0x000fe400000000ff */
[----:B----4-:R-:W-:Y:S02]  /*2d710*/  F2FP.F16.F32.PACK_AB R8, R9, R8 ;  /* 0x000000080908723e */ /* 0x010fe400000000ff */
[----:B------:R-:W-:-:S02]  /*2d720*/  F2FP.F16.F32.PACK_AB R9, R11, R10 ;  /* 0x0000000a0b09723e */ /* 0x000fc400000000ff */
[----:B---3--:R-:W-:Y:S02]  /*2d730*/  F2FP.F16.F32.PACK_AB R40, R41, R40 ;  /* 0x000000282928723e */ /* 0x008fe400000000ff */
        /* <DEDUP_REMOVED lines=11> */
[----:B------:R-:W1:Y:S01]  /*2d7f0*/  @P0 LDC.64 R4, c[0x0][0xd08] ;  /* 0x00034200ff040b82 */ /* 0x000e620000000a00 */
[----:B------:R0:W-:Y:S04]  /*2d800*/  STSM.16.M88.4 [R138], R40 ;  /* 0x000000288a007844 */ /* 0x0001e80000000200 */
[----:B------:R0:W-:Y:S03]  /*2d810*/  STSM.16.M88.4 [R140], R32 ;  /* 0x000000208c007844 */ /* 0x0001e60000000200 */
[----:B------:R-:W2:Y:S01]  /*2d820*/  LDC R12, c[0x0][0xce8] ;  /* 0x00033a00ff0c7b82 */ /* 0x000ea20000000800 */
[----:B------:R0:W-:Y:S04]  /*2d830*/  STSM.16.M88.4 [R142], R24 ;  /* 0x000000188e007844 */ /* 0x0001e80000000200 */
[----:B------:R0:W-:Y:S03]  /*2d840*/  STSM.16.M88.4 [R20], R8 ;  /* 0x0000000814007844 */ /* 0x0001e60000000200 */
[----:B------:R-:W-:Y:S01]  /*2d850*/  BAR.SYNC.DEFER_BLOCKING 0x1, 0x100 ;  /* 0x0044000000007b1d */ /* 0x000fe20000010000 */
[----:B------:R-:W-:-:S02]  /*2d860*/  IMAD.U32 R7, RZ, RZ, UR6 ;  /* 0x00000006ff077e24 */ /* 0x000fc4000f8e00ff */
[----:B-1----:R-:W-:-:S03]  /*2d870*/  @P0 IMAD.WIDE R4, R198, 0x4, R4 ;  /* 0x00000004c6040825 */ /* 0x002fc600078e0204 */
[----:B------:R0:W5:Y:S04]  /*2d880*/  @P1 LDG.E R3, desc[UR42][R44.64] ;  /* 0x0000002a2c031981 */ /* 0x000168000c1e1900 */
[----:B------:R0:W5:Y:S01]  /*2d890*/  @P0 LDG.E R7, desc[UR42][R4.64] ;  /* 0x0000002a04070981 */ /* 0x000162000c1e1900 */
[----:B------:R-:W-:Y:S05]  /*2d8a0*/  @P0 BRA `(.L_x_12831) ;  /* 0x0000000000100947 */ /* 0x000fea0003800000 */
[----:B------:R-:W-:Y:S05]  /*2d8b0*/  @!P1 BRA `(.L_x_12831) ;  /* 0x00000000000c9947 */ /* 0x000fea0003800000 */
[----:B------:R-:W3:Y:S04]  /*2d8c0*/  LDG.E R0, desc[UR42][R44.64] ;  /* 0x0000002a2c007981 */ /* 0x000ee8000c1e1900 */
[----:B-----5:R-:W3:Y:S02]  /*2d8d0*/  LDG.E R7, desc[UR42][R44.64+0x4] ;  /* 0x0000042a2c077981 */ /* 0x020ee4000c1e1900 */
[----:B---3--:R-:W-:-:S07]  /*2d8e0*/  IMAD.IADD R7, R7, 0x1, -R0 ;  /* 0x0000000107077824 */ /* 0x008fce00078e0a00 */
.L_x_12831:
[----:B------:R-:W3:Y:S04]  /*2d8f0*/  LDL R0, [R1+0x514] ;  /* 0x0005140001007983 */ /* 0x000ee80000100800 */
[----:B0-----:R-:W4:Y:S01]  /*2d900*/  LDL R26, [R1+0x51c] ;  /* 0x00051c00011a7983 */ /* 0x001f220000100800 */
[----:B------:R-:W-:Y:S01]  /*2d910*/  IMAD.IADD R37, R196, 0x1, R194 ;  /* 0x00000001c4257824 */ /* 0x000fe200078e02c2 */
[----:B------:R-:W-:Y:S01]  /*2d920*/  ISETP.GT.AND P3, PT, R195, 0x1, PT ;  /* 0x00000001c300780c */ /* 0x000fe20003f64270 */
[----:B------:R-:W-:Y:S01]  /*2d930*/  IMAD.MOV.U32 R13, RZ, RZ, 0xab8 ;  /* 0x00000ab8ff0d7424 */ /* 0x000fe200078e00ff */
[----:B--2---:R-:W-:Y:S01]  /*2d940*/  ISETP.NE.AND P2, PT, R12, 0x1, PT ;  /* 0x000000010c00780c */ /* 0x004fe20003f45270 */
[----:B------:R-:W0:Y:S03]  /*2d950*/  LDC.64 R20, c[0x0][0xca8] ;  /* 0x00032a00ff147b82 */ /* 0x000e260000000a00 */
[----:B------:R-:W-:-:S05]  /*2d960*/  SEL R13, R13, 0xa78, P3 ;  /* 0x00000a780d0d7807 */ /* 0x000fca0001800000 */
[----:B------:R-:W1:Y:S08]  /*2d970*/  LDC.64 R10, c[0x0][R13+0x218] ;  /* 0x000086000d0a7b82 */ /* 0x000e700000000a00 */
[----:B------:R-:W2:Y:S08]  /*2d980*/  LDC.64 R4, c[0x0][R13+0x228] ;  /* 0x00008a000d047b82 */ /* 0x000eb00000000a00 */
[----:B------:R2:W2:Y:S01]  /*2d990*/  LDC.64 R8, c[0x0][R13+0x210] ;  /* 0x000084000d087b82 */ /* 0x0004a20000000a00 */
[----:B------:R-:W-:-:S07]  /*2d9a0*/  ISETP.NE.U32.AND P1, PT, RZ, UR4, PT ;  /* 0x00000004ff007c0c */ /* 0x000fce000bf25070 */
[----:B------:R-:W1:Y:S01]  /*2d9b0*/  @P2 LDC R14, c[0x0][0xcec] ;  /* 0x00033b00ff0e2b82 */ /* 0x000e620000000800 */
[----:B------:R-:W-:-:S07]  /*2d9c0*/  ISETP.NE.AND.EX P1, PT, RZ, UR5, PT, P1 ;  /* 0x00000005ff007c0c */ /* 0x000fce000bf25310 */
[----:B------:R-:W2:Y:S01]  /*2d9d0*/  @P2 LDC R33, c[0x0][0xcf0] ;  /* 0x00033c00ff212b82 */ /* 0x000ea20000000800 */
[----:B------:R-:W-:Y:S02]  /*2d9e0*/  SHF.R.S32.HI R24, RZ, 0x1f, R198 ;  /* 0x0000001fff187819 */ /* 0x000fe400000114c6 */
[----:B------:R-:W-:Y:S02]  /*2d9f0*/  SEL R15, R198, RZ, !P1 ;  /* 0x000000ffc60f7207 */ /* 0x000fe40004800000 */
[----:B---3--:R-:W-:Y:S01]  /*2da00*/  LOP3.LUT P0, RZ, R0, 0x3, RZ, 0xc0, !PT ;  /* 0x0000000300ff7812 */ /* 0x008fe2000780c0ff */
[----:B-----5:R-:W-:Y:S02]  /*2da10*/  IMAD R0, R7, R12, RZ ;  /* 0x0000000c07007224 */ /* 0x020fe400078e02ff */
[----:B0-----:R-:W0:Y:S03]  /*2da20*/  @!P3 LDC R20, c[0x0][0xc50] ;  /* 0x00031400ff14bb82 */ /* 0x001e260000000800 */
[----:B------:R-:W-:Y:S01]  /*2da30*/  ISETP.GE.OR P4, PT, R37, R0, P0 ;  /* 0x000000002500720c */ /* 0x000fe20000786670 */
[----:B----4-:R-:W-:-:S04]  /*2da40*/  IMAD.IADD R35, R26, 0x1, R194 ;  /* 0x000000011a237824 */ /* 0x010fc800078e02c2 */
[----:B------:R-:W3:Y:S08]  /*2da50*/  @!P3 LDC R21, c[0x0][0xc54] ;  /* 0x00031500ff15bb82 */ /* 0x000ef00000000800 */
[----:B------:R-:W4:Y:S01]  /*2da60*/  @!P4 LDL R27, [R1+0x240] ;  /* 0x00024000011bc983 */ /* 0x000f220000100800 */
[----:B------:R-:W2:Y:S01]  /*2da70*/  LDC.64 R6, c[0x0][R13+0x220] ;  /* 0x000088000d067b82 */ /* 0x000ea20000000a00 */
[----:B------:R-:W-:Y:S01]  /*2da80*/  SEL R25, R24, RZ, !P1 ;  /* 0x000000ff18197207 */ /* 0x000fe20004800000 */
[----:B-1----:R-:W-:-:S04]  /*2da90*/  @P2 IMAD.HI.U32 R14, R35, R14, RZ ;  /* 0x0000000e230e2227 */ /* 0x002fc800078e00ff */
[-C--:B------:R-:W-:Y:S02]  /*2daa0*/  IMAD R29, R11, R193.reuse, RZ ;  /* 0x000000c10b1d7224 */ /* 0x080fe400078e02ff */
[----:B------:R-:W-:-:S04]  /*2dab0*/  IMAD.WIDE.U32 R10, R10, R193, RZ ;  /* 0x000000c10a0a7225 */ /* 0x000fc800078e00ff */
[----:B------:R-:W-:Y:S02]  /*2dac0*/  IMAD.IADD R29, R11, 0x1, R29 ;  /* 0x000000010b1d7824 */ /* 0x000fe400078e021d */
[----:B--2---:R-:W-:-:S04]  /*2dad0*/  IMAD R7, R7, R15, RZ ;  /* 0x0000000f07077224 */ /* 0x004fc800078e02ff */
[C---:B------:R-:W-:Y:S01]  /*2dae0*/  IMAD R31, R6.reuse, R25, R7 ;  /* 0x00000019061f7224 */ /* 0x040fe200078e0207 */
[----:B------:R-:W-:Y:S01]  /*2daf0*/  SEL R25, R203, RZ, P3 ;  /* 0x000000ffcb197207 */ /* 0x000fe20001800000 */
[----:B------:R-:W-:-:S04]  /*2db00*/  IMAD.WIDE.U32 R6, R6, R15, RZ ;  /* 0x0000000f06067225 */ /* 0x000fc800078e00ff */
[----:B------:R-:W-:Y:S01]  /*2db10*/  IMAD.IADD R31, R7, 0x1, R31 ;  /* 0x00000001071f7824 */ /* 0x000fe200078e021f */
[----:B------:R-:W-:Y:S01]  /*2db20*/  IADD3 R6, P1, P5, R6, R10, R3 ;  /* 0x0000000a06067210 */ /* 0x000fe20007d3e003 */
[----:B------:R-:W-:Y:S01]  /*2db30*/  IMAD.MOV.U32 R7, RZ, RZ, R35 ;  /* 0x000000ffff077224 */ /* 0x000fe200078e0023 */
[----:B------:R-:W-:Y:S01]  /*2db40*/  @P2 SHF.R.U32.HI R7, RZ, R33, R14 ;  /* 0x00000021ff072219 */ /* 0x000fe2000001160e */
[-C--:B------:R-:W-:Y:S01]  /*2db50*/  IMAD R11, R5, R25.reuse, RZ ;  /* 0x00000019050b7224 */ /* 0x080fe200078e02ff */
[----:B------:R-:W-:Y:S01]  /*2db60*/  SHF.R.S32.HI R10, RZ, 0x1f, R3 ;  /* 0x0000001fff0a7819 */ /* 0x000fe20000011403 */
[----:B------:R-:W-:-:S03]  /*2db70*/  IMAD.WIDE.U32 R4, R4, R25, RZ ;  /* 0x0000001904047225 */ /* 0x000fc600078e00ff */
[----:B------:R-:W-:Y:S01]  /*2db80*/  IADD3.X R14, R31, R29, R10, P1, P5 ;  /* 0x0000001d1f0e7210 */ /* 0x000fe20000fea40a */
[----:B------:R-:W-:Y:S01]  /*2db90*/  IMAD.MOV R13, RZ, RZ, -R7 ;  /* 0x000000ffff0d7224 */ /* 0x000fe200078e0a07 */
[----:B------:R-:W-:Y:S01]  /*2dba0*/  IADD3 R4, P1, P5, R7, R6, R4 ;  /* 0x0000000607047210 */ /* 0x000fe20007d3e004 */
[----:B------:R-:W-:Y:S01]  /*2dbb0*/  IMAD.IADD R11, R5, 0x1, R11 ;  /* 0x00000001050b7824 */ /* 0x000fe200078e020b */
[----:B------:R-:W-:Y:S01]  /*2dbc0*/  SHF.R.S32.HI R5, RZ, 0x1f, R7 ;  /* 0x0000001fff057819 */ /* 0x000fe20000011407 */
[----:B------:R-:W-:Y:S02]  /*2dbd0*/  IMAD R7, R12, R13, R35 ;  /* 0x0000000d0c077224 */ /* 0x000fe400078e0223 */
[----:B------:R-:W-:Y:S01]  /*2dbe0*/  VIADD R25, R37, 0x8 ;  /* 0x0000000825197836 */ /* 0x000fe20000000000 */
[----:B------:R-:W-:Y:S01]  /*2dbf0*/  IADD3.X R5, R5, R14, R11, P1, P5 ;  /* 0x0000000e05057210 */ /* 0x000fe20000fea40b */
[----:B------:R-:W-:Y:S01]  /*2dc00*/  IMAD R6, R9, R7, RZ ;  /* 0x0000000709067224 */ /* 0x000fe200078e02ff */
[----:B------:R-:W-:-:S02]  /*2dc10*/  SHF.R.S32.HI R11, RZ, 0x1f, R7 ;  /* 0x0000001fff0b7819 */ /* 0x000fc40000011407 */
[----:B------:R-:W-:Y:S01]  /*2dc20*/  ISETP.GE.OR P0, PT, R25, R0, P0 ;  /* 0x000000001900720c */ /* 0x000fe20000706670 */
[----:B------:R-:W-:-:S04]  /*2dc30*/  IMAD.WIDE.U32 R4, R8, R7, R4 ;  /* 0x0000000708047225 */ /* 0x000fc800078e0004 */
[----:B------:R-:W-:Y:S01]  /*2dc40*/  IMAD R11, R8, R11, R6 ;  /* 0x0000000b080b7224 */ /* 0x000fe200078e0206 */
[----:B0-----:R-:W-:-:S03]  /*2dc50*/  LEA R20, P1, R4, R20, 0x2 ;  /* 0x0000001404147211 */ /* 0x001fc600078210ff */
[----:B------:R-:W-:Y:S02]  /*2dc60*/  IMAD.IADD R5, R5, 0x1, R11 ;  /* 0x0000000105057824 */ /* 0x000fe400078e020b */
[----:B------:R-:W-:Y:S03]  /*2dc70*/  SHFL.IDX PT, R6, R20, RZ, 0x1c1f ;  /* 0x001c1fff14067589 */ /* 0x000fe600000e0000 */
[----:B---3--:R-:W-:-:S05]  /*2dc80*/  LEA.HI.X R21, R4, R21, R5, 0x2, P1 ;  /* 0x0000001504157211 */ /* 0x008fca00008f1405 */
[----:B------:R-:W4:Y:S04]  /*2dc90*/  SHFL.IDX PT, R7, R21, RZ, 0x1c1f ;  /* 0x001c1fff15077589 */ /* 0x000f2800000e0000 */
[----:B----4-:R-:W-:Y:S04]  /*2dca0*/  @!P4 ST.E desc[UR42][R6.64], R27 ;  /* 0x0000001b0600c985 */ /* 0x010fe8000c10192a */
[----:B------:R-:W2:Y:S04]  /*2dcb0*/  @!P0 LDL R9, [R1+0x244] ;  /* 0x0002440001098983 */ /* 0x000ea80000100800 */
[----:B------:R-:W-:Y:S04]  /*2dcc0*/  SHFL.IDX PT, R4, R20, 0x1, 0x1c1f ;  /* 0x003c1f0014047f89 */ /* 0x000fe800000e0000 */
[----:B------:R-:W2:Y:S04]  /*2dcd0*/  SHFL.IDX PT, R5, R21, 0x1, 0x1c1f ;  /* 0x003c1f0015057f89 */ /* 0x000ea800000e0000 */
[----:B--2---:R0:W-:Y:S01]  /*2dce0*/  @!P0 ST.E desc[UR42][R4.64], R9 ;  /* 0x0000000904008985 */ /* 0x0041e2000c10192a */
[----:B------:R-:W-:Y:S05]  /*2dcf0*/  @P3 BRA `(.L_x_12832) ;  /* 0x0000000c00e83947 */ /* 0x000fea0003800000 */
[----:B------:R-:W2:Y:S01]  /*2dd00*/  LDL R84, [R1+0x47c] ;  /* 0x00047c0001547983 */ /* 0x000ea20000100800 */
[----:B------:R-:W1:Y:S01]  /*2dd10*/  @P2 LDC R13, c[0x0][0xcec] ;  /* 0x00033b00ff0d2b82 */ /* 0x000e620000000800 */
[----:B------:R-:W-:Y:S02]  /*2dd20*/  ULDC.64 UR4, c[0x0][0xba0] ;  /* 0x0002e80000047ab9 */ /* 0x000fe40000000a00 */
[----:B------:R-:W3:Y:S01]  /*2dd30*/  LDL R85, [R1+0x490] ;  /* 0x0004900001557983 */ /* 0x000ee20000100800 */
[----:B------:R-:W-:Y:S02]  /*2dd40*/  IMAD R10, R10, UR4, RZ ;  /* 0x000000040a0a7c24 */ /* 0x000fe4000f8e02ff */
[----:B0-----:R-:W-:-:S04]  /*2dd50*/  IMAD.WIDE.U32 R8, R3, UR4, RZ ;  /* 0x0000000403087c25 */ /* 0x001fc8000f8e00ff */
[----:B------:R-:W-:Y:S01]  /*2dd60*/  IMAD R11, R3, UR5, R10 ;  /* 0x00000005030b7c24 */ /* 0x000fe2000f8e020a */
        /* <DEDUP_REMOVED lines=8> */
[----:B--2---:R-:W-:-:S04]  /*2ddf0*/  IMAD R5, R84, 0x40, R181 ;  /* 0x0000004054057824 */ /* 0x004fc800078e02b5 */
        /* <DEDUP_REMOVED lines=27> */
[----:B---3--:R-:W-:Y:S01]  /*2dfb0*/  IMAD R3, R85, 0x20, R84 ;  /* 0x0000002055037824 */ /* 0x008fe200078e0254 */
        /* <DEDUP_REMOVED lines=9> */
[----:B------:R-:W-:Y:S01]  /*2e050*/  LOP3.LUT R52, R53, 0x380, RZ, 0xc0, !PT ;  /* 0x0000038035347812 */ /* 0x000fe200078ec0ff */
[----:B------:R-:W5:Y:S01]  /*2e060*/  LD.E.128 R36, desc[UR42][R36.64] ;  /* 0x0000002a24247980 */ /* 0x000f62000c101d00 */
[----:B------:R-:W-:-:S02]  /*2e070*/  LOP3.LUT R56, R57, 0x380, RZ, 0xc0, !PT ;  /* 0x0000038039387812 */ /* 0x000fc400078ec0ff */
[----:B------:R-:W-:Y:S01]  /*2e080*/  LOP3.LUT R60, R61, 0x380, RZ, 0xc0, !PT ;  /* 0x000003803d3c7812 */ /* 0x000fe200078ec0ff */
        /* <DEDUP_REMOVED lines=14> */
[----:B------:R-:W-:Y:S01]  /*2e170*/  LOP3.LUT R5, R18, 0x380, RZ, 0xc0, !PT ;  /* 0x0000038012057812 */ /* 0x000fe200078ec0ff */
[----:B------:R-:W5:Y:S01]  /*2e180*/  LD.E.128 R44, desc[UR42][R44.64] ;  /* 0x0000002a2c2c7980 */ /* 0x000f62000c101d00 */
        /* <DEDUP_REMOVED lines=10> */
[----:B------:R-:W-:Y:S02]  /*2e230*/  SHF.R.U64 R5, R5, 0x3, RZ ;  /* 0x0000000305057819 */ /* 0x000fe400000012ff */
[----:B------:R-:W-:Y:S01]  /*2e240*/  LOP3.LUT R64, R65, 0x380, RZ, 0xc0, !PT ;  /* 0x0000038041407812 */ /* 0x000fe200078ec0ff */
[----:B------:R-:W5:Y:S01]  /*2e250*/  LD.E.128 R60, desc[UR42][R60.64] ;  /* 0x0000002a3c3c7980 */ /* 0x000f62000c101d00 */
[----:B------:R-:W-:-:S02]  /*2e260*/  LOP3.LUT R68, R69, 0x380, RZ, 0xc0, !PT ;  /* 0x0000038045447812 */ /* 0x000fc400078ec0ff */
[----:B------:R-:W-:Y:S02]  /*2e270*/  LOP3.LUT R72, R73, 0x380, RZ, 0xc0, !PT ;  /* 0x0000038049487812 */ /* 0x000fe400078ec0ff */
[----:B------:R-:W-:Y:S02]  /*2e280*/  LOP3.LUT R76, R77, 0x380, RZ, 0xc0, !PT ;  /* 0x000003804d4c7812 */ /* 0x000fe400078ec0ff */
[----:B------:R-:W-:Y:S02]  /*2e290*/  LOP3.LUT R6, R7, 0x380, RZ, 0xc0, !PT ;  /* 0x0000038007067812 */ /* 0x000fe400078ec0ff */
[----:B------:R-:W-:Y:S02]  /*2e2a0*/  LOP3.LUT R4, R5, R18, RZ, 0x3c, !PT ;  /* 0x0000001205047212 */ /* 0x000fe400078e3cff */
[----:B------:R-:W0:Y:S01]  /*2e2b0*/  @P2 LDC R18, c[0x0][0xcf0] ;  /* 0x00033c00ff122b82 */ /* 0x000e220000000800 */
[----:B------:R-:W-:Y:S02]  /*2e2c0*/  SHF.R.U64 R64, R64, 0x3, RZ ;  /* 0x0000000340407819 */ /* 0x000fe400000012ff */
[----:B------:R-:W-:-:S02]  /*2e2d0*/  SHF.R.U64 R68, R68, 0x3, RZ ;  /* 0x0000000344447819 */ /* 0x000fc400000012ff */
[----:B------:R-:W-:Y:S02]  /*2e2e0*/  SHF.R.U64 R72, R72, 0x3, RZ ;  /* 0x0000000348487819 */ /* 0x000fe400000012ff */
[----:B------:R-:W-:Y:S02]  /*2e2f0*/  SHF.R.U64 R76, R76, 0x3, RZ ;  /* 0x000000034c4c7819 */ /* 0x000fe400000012ff */
[----:B------:R-:W-:Y:S01]  /*2e300*/  SHF.R.U64 R6, R6, 0x3, RZ ;  /* 0x0000000306067819 */ /* 0x000fe200000012ff */
        /* <DEDUP_REMOVED lines=12> */
[----:B------:R-:W-:-:S03]  /*2e3d0*/  IMAD.IADD R14, R194, 0x1, R3 ;  /* 0x00000001c20e7824 */ /* 0x000fc600078e0203 */
        /* <DEDUP_REMOVED lines=10> */
[----:B--2---:R-:W2:Y:S01]  /*2e480*/  FENCE.VIEW.ASYNC.S ;  /* 0x00000000000073c6 */ /* 0x004ea20000000000 */
[----:B-1----:R-:W-:-:S04]  /*2e490*/  @P2 IMAD.HI.U32 R3, R14, R13, RZ ;  /* 0x0000000d0e032227 */ /* 0x002fc800078e00ff */
[----:B------:R-:W-:Y:S01]  /*2e4a0*/  IMAD.MOV.U32 R11, RZ, RZ, R14 ;  /* 0x000000ffff0b7224 */ /* 0x000fe200078e000e */
[----:B0-----:R-:W-:Y:S01]  /*2e4b0*/  @P2 SHF.R.U32.HI R11, RZ, R18, R3 ;  /* 0x00000012ff0b2219 */ /* 0x001fe20000011603 */
[----:B------:R-:W-:Y:S01]  /*2e4c0*/  IMAD R13, R15, UR5, R10 ;  /* 0x000000050f0d7c24 */ /* 0x000fe2000f8e020a */
[----:B------:R-:W-:Y:S01]  /*2e4d0*/  ULDC.64 UR4, c[0x0][0xbe0] ;  /* 0x0002f80000047ab9 */ /* 0x000fe20000000a00 */
[----:B------:R-:W-:Y:S02]  /*2e4e0*/  VIADD R3, R2, 0x32420 ;  /* 0x0003242002037836 */ /* 0x000fe40000000000 */
[----:B------:R-:W-:Y:S01]  /*2e4f0*/  IMAD.IADD R9, R9, 0x1, R13 ;  /* 0x0000000109097824 */ /* 0x000fe200078e020d */
[--C-:B------:R-:W-:Y:S01]  /*2e500*/  SHF.R.S32.HI R10, RZ, 0x1f, R11.reuse ;  /* 0x0000001fff0a7819 */ /* 0x100fe2000001140b */
[----:B------:R-:W-:Y:S01]  /*2e510*/  IMAD.MOV R13, RZ, RZ, -R11 ;  /* 0x000000ffff0d7224 */ /* 0x000fe200078e0a0b */
[----:B------:R-:W-:-:S03]  /*2e520*/  PRMT R3, RZ, 0x654, R3 ;  /* 0x00000654ff037816 */ /* 0x000fc60000000003 */
[----:B------:R-:W-:Y:S02]  /*2e530*/  IMAD R13, R12, R13, R14 ;  /* 0x0000000d0c0d7224 */ /* 0x000fe400078e020e */
[----:B------:R-:W-:Y:S02]  /*2e540*/  IMAD R10, R10, UR4, RZ ;  /* 0x000000040a0a7c24 */ /* 0x000fe4000f8e02ff */
[C---:B------:R-:W-:Y:S01]  /*2e550*/  IMAD.WIDE.U32 R8, R11.reuse, UR4, R8 ;  /* 0x000000040b087c25 */ /* 0x040fe2000f8e0008 */
[----:B--2---:R0:W-:Y:S03]  /*2e560*/  SYNCS.ARRIVE.TRANS64.RED.A1T0 RZ, [R3+URZ], RZ ;  /* 0x000000ff03ff79a7 */ /* 0x0041e6000810043f */
[----:B------:R-:W-:Y:S01]  /*2e570*/  IMAD R15, R11, UR5, R10 ;  /* 0x000000050b0f7c24 */ /* 0x000fe2000f8e020a */
[----:B------:R-:W-:Y:S01]  /*2e580*/  ULDC.64 UR4, c[0x0][0xbd8] ;  /* 0x0002f60000047ab9 */ /* 0x000fe20000000a00 */
[----:B0-----:R-:W-:-:S02]  /*2e590*/  SHF.R.S32.HI R3, RZ, 0x1f, R13 ;  /* 0x0000001fff037819 */ /* 0x001fc4000001140d */
[----:B------:R-:W-:-:S03]  /*2e5a0*/  IMAD.IADD R9, R9, 0x1, R15 ;  /* 0x0000000109097824 */ /* 0x000fc600078e020f */
[----:B------:R-:W-:Y:S02]  /*2e5b0*/  IMAD R10, R3, UR4, RZ ;  /* 0x00000004030a7c24 */ /* 0x000fe4000f8e02ff */
[----:B------:R-:W-:-:S04]  /*2e5c0*/  IMAD.WIDE.U32 R8, R13, UR4, R8 ;  /* 0x000000040d087c25 */ /* 0x000fc8000f8e0008 */
        /* <DEDUP_REMOVED lines=9> */
.L_x_13083:
[----:B------:R-:W-:Y:S01]  /*2e660*/  IMAD.IADD R21, R84, 0x1, R194 ;  /* 0x0000000154157824 */ /* 0x000fe200078e02c2 */
[----:B------:R-:W-:Y:S04]  /*2e670*/  BSSY B1, `(.L_x_12834) ;  /* 0x0000014000017945 */ /* 0x000fe80003800000 */
[----:B------:R-:W-:-:S13]  /*2e680*/  ISETP.GE.AND P0, PT, R21, R0, PT ;  /* 0x000000001500720c */ /* 0x000fda0003f06270 */
[----:B------:R-:W-:Y:S05]  /*2e690*/  @P0 BRA `(.L_x_12835) ;  /* 0x0000000000440947 */ /* 0x000fea0003800000 */
[----:B------:R-:W-:Y:S02]  /*2e6a0*/  ULDC UR4, c[0x0][0xbc8] ;  /* 0x0002f20000047ab9 */ /* 0x000fe40000000800 */
[----:B------:R-:W-:Y:S02]  /*2e6b0*/  ISETP.GE.AND P3, PT, R181, UR4, PT ;  /* 0x00000004b5007c0c */ /* 0x000fe4000bf66270 */
[----:B------:R-:W-:Y:S02]  /*2e6c0*/  ISETP.GE.AND P2, PT, R183, UR4, PT ;  /* 0x00000004b7007c0c */ /* 0x000fe4000bf46270 */
[----:B------:R-:W-:Y:S02]  /*2e6d0*/  ISETP.GE.AND P1, PT, R182, UR4, PT ;  /* 0x00000004b6007c0c */ /* 0x000fe4000bf26270 */
[----:B------:R-:W-:-:S07]  /*2e6e0*/  ISETP.GE.AND P0, PT, R188, UR4, PT ;  /* 0x00000004bc007c0c */ /* 0x000fce000bf06270 */
[-C--:B--2---:R-:W-:Y:S02]  /*2e6f0*/  @!P3 LEA R8, P5, R181, R14.reuse, 0x1 ;  /* 0x0000000eb508b211 */ /* 0x084fe400078a08ff */
[-C--:B------:R-:W-:Y:S02]  /*2e700*/  @!P2 LEA R10, P4, R183, R14.reuse, 0x1 ;  /* 0x0000000eb70aa211 */ /* 0x080fe400078808ff */
[-C--:B-1----:R-:W-:Y:S02]  /*2e710*/  @!P3 LEA.HI.X R9, R181, R3.reuse, R202, 0x1, P5 ;  /* 0x00000003b509b211 */ /* 0x082fe400028f0cca */
[-C--:B------:R-:W-:Y:S02]  /*2e720*/  @!P1 LEA R12, P5, R182, R14.reuse, 0x1 ;  /* 0x0000000eb60c9211 */ /* 0x080fe400078a08ff */
[----:B------:R-:W-:Y:S01]  /*2e730*/  @!P2 LEA.HI.X R11, R183, R3, R201, 0x1, P4 ;  /* 0x00000003b70ba211 */ /* 0x000fe200020f0cc9 */
[----:B-----5:R3:W-:Y:S01]  /*2e740*/  @!P3 ST.E.128 desc[UR42][R8.64], R4 ;  /* 0x000000040800b985 */ /* 0x0207e2000c101d2a */
[----:B------:R-:W-:-:S02]  /*2e750*/  @!P0 LEA R14, P4, R188, R14, 0x1 ;  /* 0x0000000ebc0e8211 */ /* 0x000fc400078808ff */
[-C--:B------:R-:W-:Y:S01]  /*2e760*/  @!P1 LEA.HI.X R13, R182, R3.reuse, R200, 0x1, P5 ;  /* 0x00000003b60d9211 */ /* 0x080fe200028f0cc8 */
[----:B------:R3:W-:Y:S01]  /*2e770*/  @!P2 ST.E.128 desc[UR42][R10.64], R36 ;  /* 0x000000240a00a985 */ /* 0x0007e2000c101d2a */
[----:B------:R-:W-:-:S03]  /*2e780*/  @!P0 LEA.HI.X R15, R188, R3, R199, 0x1, P4 ;  /* 0x00000003bc0f8211 */ /* 0x000fc600020f0cc7 */
[----:B------:R3:W-:Y:S04]  /*2e790*/  @!P1 ST.E.128 desc[UR42][R12.64], R52 ;  /* 0x000000340c009985 */ /* 0x0007e8000c101d2a */
[----:B------:R3:W-:Y:S02]  /*2e7a0*/  @!P0 ST.E.128 desc[UR42][R14.64], R68 ;  /* 0x000000440e008985 */ /* 0x0007e4000c101d2a */
.L_x_12835:
[----:B------:R-:W-:Y:S05]  /*2e7b0*/  BSYNC B1 ;  /* 0x0000000000017941 */ /* 0x000fea0003800000 */
.L_x_12834:
[----:B------:R-:W-:-:S03]  /*2e7c0*/  UMOV UR4, 0xffffffff ;  /* 0xffffffff00047882 */ /* 0x000fc60000000000 */
[----:B------:R-:W-:Y:S05]  /*2e7d0*/  BRA.DIV UR4, `(.L_x_12836) ;  /* 0x000000da04707947 */ /* 0x000fea000b800000 */
[----:B-1----:R1:W4:Y:S04]  /*2e7e0*/  SHFL.IDX PT, R3, R19, 0x1, 0x181f ;  /* 0x00381f0013037f89 */ /* 0x00232800000e0000 */
[----:B--23--:R1:W2:Y:S02]  /*2e7f0*/  SHFL.IDX PT, R14, R18, 0x1, 0x181f ;  /* 0x00381f00120e7f89 */ /* 0x00c2a400000e0000 */
.L_x_13087:
[----:B-----5:R-:W-:Y:S01]  /*2e800*/  VIADD R5, R21, 0x20 ;  /* 0x0000002015057836 */ /* 0x020fe20000000000 */
        /* <DEDUP_REMOVED lines=10> */
[-C--:B----4-:R-:W-:Y:S02]  /*2e8b0*/  @!P3 LEA.HI.X R5, R181, R3.reuse, R202, 0x1, P5 ;  /* 0x00000003b505b211 */ /* 0x090fe400028f0cca */
        /* <DEDUP_REMOVED lines=9> */
.L_x_12838:
[----:B------:R-:W-:Y:S05]  /*2e950*/  BSYNC B1 ;  /* 0x0000000000017941 */ /* 0x000fea0003800000 */
.L_x_12837:
[----:B------:R-:W-:-:S03]  /*2e960*/  UMOV UR4, 0xffffffff ;  /* 0xffffffff00047882 */ /* 0x000fc60000000000 */
[----:B------:R-:W-:Y:S05]  /*2e970*/  BRA.DIV UR4, `(.L_x_12839) ;  /* 0x000000da04507947 */ /* 0x000fea000b800000 */
[----:B----4-:R4:W0:Y:S04]  /*2e980*/  SHFL.IDX PT, R3, R19, 0x2, 0x181f ;  /* 0x00581f0013037f89 */ /* 0x01082800000e0000 */
[----:B--2---:R4:W2:Y:S02]  /*2e990*/  SHFL.IDX PT, R14, R18, 0x2, 0x181f ;  /* 0x00581f00120e7f89 */ /* 0x0048a400000e0000 */
.L_x_13091:
[----:B---3--:R-:W-:Y:S01]  /*2e9a0*/  VIADD R5, R21, 0x40 ;  /* 0x0000004015057836 */ /* 0x008fe20000000000 */
        /* <DEDUP_REMOVED lines=20> */
.L_x_12841:
[----:B------:R-:W-:Y:S05]  /*2eaf0*/  BSYNC B1 ;  /* 0x0000000000017941 */ /* 0x000fea0003800000 */
.L_x_12840:
[----:B------:R-:W-:-:S03]  /*2eb00*/  UMOV UR4, 0xffffffff ;  /* 0xffffffff00047882 */ /* 0x000fc60000000000 */
[----:B------:R-:W-:Y:S05]  /*2eb10*/  BRA.DIV UR4, `(.L_x_12842) ;  /* 0x000000da04307947 */ /* 0x000fea000b800000 */
[----:B0-----:R0:W0:Y:S04]  /*2eb20*/  SHFL.IDX PT, R3, R19, 0x3, 0x181f ;  /* 0x00781f0013037f89 */ /* 0x00102800000e0000 */
[----:B--2---:R2:W0:Y:S02]  /*2eb30*/  SHFL.IDX PT, R14, R18, 0x3, 0x181f ;  /* 0x00781f00120e7f89 */ /* 0x00442400000e0000 */
.L_x_13095:
[----:B---3--:R-:W-:-:S05]  /*2eb40*/  VIADD R5, R21, 0x60 ;  /* 0x0000006015057836 */ /* 0x008fca0000000000 */
[----:B------:R-:W-:-:S13]  /*2eb50*/  ISETP.GE.AND P0, PT, R5, R0, PT ;  /* 0x000000000500720c */ /* 0x000fda0003f06270 */
[----:B------:R-:W-:Y:S05]  /*2eb60*/  @P0 BRA `(.L_x_12843) ;  /* 0x0000002c00200947 */ /* 0x000fea0003800000 */
[----:B------:R-:W-:Y:S02]  /*2eb70*/  ULDC UR4, c[0x0][0xbc8] ;  /* 0x0002f20000047ab9 */ /* 0x000fe40000000800 */
[----:B------:R-:W-:Y:S02]  /*2eb80*/  ISETP.GE.AND P3, PT, R181, UR4, PT ;  /* 0x00000004b5007c0c */ /* 0x000fe4000bf66270 */
[----:B------:R-:W-:Y:S02]  /*2eb90*/  ISETP.GE.AND P4, PT, R183, UR4, PT ;  /* 0x00000004b7007c0c */ /* 0x000fe4000bf86270 */
[----:B------:R-:W-:-:S09]  /*2eba0*/  ISETP.GE.AND P5, PT, R182, UR4, PT ;  /* 0x00000004b6007c0c */ /* 0x000fd2000bfa6270 */
[-C--:B0-----:R-:W-:Y:S02]  /*2ebb0*/  @!P3 LEA R4, P0, R181, R14.reuse, 0x1 ;  /* 0x0000000eb504b211 */ /* 0x081fe400078008ff */
        /* <DEDUP_REMOVED lines=14> */
.L_x_12832:
[----:B------:R-:W-:Y:S01]  /*2eca0*/  ULDC.64 UR4, c[0x0][0xc08] ;  /* 0x0003020000047ab9 */ /* 0x000fe20000000a00 */
[----:B------:R-:W1:Y:S01]  /*2ecb0*/  @P2 LDC R8, c[0x0][0xcec] ;  /* 0x00033b00ff082b82 */ /* 0x000e620000000800 */
[----:B------:R-:W-:Y:S01]  /*2ecc0*/  IMAD R10, R10, UR4, RZ ;  /* 0x000000040a0a7c24 */ /* 0x000fe2000f8e02ff */
[----:B------:R-:W-:Y:S01]  /*2ecd0*/  SHF.R.S32.HI R6, RZ, 0x1f, R15 ;  /* 0x0000001fff067819 */ /* 0x000fe2000001140f */
[----:B0-----:R-:W-:-:S04]  /*2ece0*/  IMAD.WIDE.U32 R4, R3, UR4, RZ ;  /* 0x0000000403047c25 */ /* 0x001fc8000f8e00ff */
[----:B------:R-:W-:Y:S01]  /*2ecf0*/  IMAD R3, R3, UR5, R10 ;  /* 0x0000000503037c24 */ /* 0x000fe2000f8e020a */
[----:B------:R-:W0:Y:S01]  /*2ed00*/  @P2 LDC R9, c[0x0][0xcf0] ;  /* 0x00033c00ff092b82 */ /* 0x000e220000000800 */
[----:B------:R-:W-:Y:S02]  /*2ed10*/  ULDC.64 UR4, c[0x0][0xc38] ;  /* 0x00030e0000047ab9 */ /* 0x000fe40000000a00 */
[----:B------:R-:W-:Y:S02]  /*2ed20*/  IMAD.IADD R5, R5, 0x1, R3 ;  /* 0x0000000105057824 */ /* 0x000fe400078e0203 */
[----:B------:R-:W-:Y:S02]  /*2ed30*/  IMAD.MOV.U32 R3, RZ, RZ, R35 ;  /* 0x000000ffff037224 */ /* 0x000fe400078e0023 */
[----:B------:R-:W-:-:S04]  /*2ed40*/  IMAD.WIDE.U32 R4, R193, UR4, R4 ;  /* 0x00000004c1047c25 */ /* 0x000fc8000f8e0004 */
[----:B------:R-:W-:Y:S01]  /*2ed50*/  IMAD R5, R193, UR5, R5 ;  /* 0x00000005c1057c24 */ /* 0x000fe2000f8e0205 */
[----:B------:R-:W-:Y:S02]  /*2ed60*/  ULDC.64 UR4, c[0x0][0xc40] ;  /* 0x0003100000047ab9 */ /* 0x000fe40000000a00 */
[----:B------:R-:W-:Y:S02]  /*2ed70*/  IMAD R6, R6, UR4, RZ ;  /* 0x0000000406067c24 */ /* 0x000fe4000f8e02ff */
[----:B------:R-:W-:-:S04]  /*2ed80*/  IMAD.WIDE.U32 R4, R15, UR4, R4 ;  /* 0x000000040f047c25 */ /* 0x000fc8000f8e0004 */
[----:B------:R-:W-:Y:S01]  /*2ed90*/  IMAD R7, R15, UR5, R6 ;  /* 0x000000050f077c24 */ /* 0x000fe2000f8e0206 */
[----:B------:R-:W-:Y:S01]  /*2eda0*/  ULDC.64 UR4, c[0x0][0xc48] ;  /* 0x0003120000047ab9 */ /* 0x000fe20000000a00 */
[----:B-1----:R-:W-:-:S04]  /*2edb0*/  @P2 IMAD.HI.U32 R8, R35, R8, RZ ;  /* 0x0000000823082227 */ /* 0x002fc800078e00ff */
[----:B------:R-:W-:Y:S01]  /*2edc0*/  IMAD.IADD R5, R5, 0x1, R7 ;  /* 0x0000000105057824 */ /* 0x000fe200078e0207 */
[----:B0-----:R-:W-:Y:S01]  /*2edd0*/  @P2 SHF.R.U32.HI R3, RZ, R9, R8 ;  /* 0x00000009ff032219 */ /* 0x001fe20000011608 */
[----:B------:R-:W-:Y:S02]  /*2ede0*/  VIADD R8, R2, 0x32420 ;  /* 0x0003242002087836 */ /* 0x000fe40000000000 */
[C---:B------:R-:W-:Y:S01]  /*2edf0*/  IMAD.WIDE.U32 R4, R203.reuse, UR4, R4 ;  /* 0x00000004cb047c25 */ /* 0x040fe2000f8e0004 */
[--C-:B------:R-:W-:Y:S02]  /*2ee00*/  SHF.R.S32.HI R6, RZ, 0x1f, R3.reuse ;  /* 0x0000001fff067819 */ /* 0x100fe40000011403 */
[----:B------:R-:W-:Y:S01]  /*2ee10*/  PRMT R8, RZ, 0x654, R8 ;  /* 0x00000654ff087816 */ /* 0x000fe20000000008 */
[----:B------:R-:W-:Y:S02]  /*2ee20*/  IMAD.MOV R7, RZ, RZ, -R3 ;  /* 0x000000ffff077224 */ /* 0x000fe400078e0a03 */
[----:B------:R-:W-:Y:S01]  /*2ee30*/  IMAD R5, R203, UR5, R5 ;  /* 0x00000005cb057c24 */ /* 0x000fe2000f8e0205 */
[----:B------:R-:W-:Y:S01]  /*2ee40*/  ULDC.64 UR4, c[0x0][0xc30] ;  /* 0x00030c0000047ab9 */ /* 0x000fe20000000a00 */
[----:B------:R-:W-:Y:S01]  /*2ee50*/  IMAD R7, R12, R7, R35 ;  /* 0x000000070c077224 */ /* 0x000fe200078e0223 */
[----:B------:R0:W-:Y:S01]  /*2ee60*/  SYNCS.ARRIVE.TRANS64.RED.A1T0 RZ, [R8+URZ], RZ ;  /* 0x000000ff08ff79a7 */ /* 0x0001e2000810043f */
[----:B------:R-:W-:-:S02]  /*2ee70*/  IMAD R6, R6, UR4, RZ ;  /* 0x0000000406067c24 */ /* 0x000fc4000f8e02ff */
        /* <DEDUP_REMOVED lines=16> */
.L_x_13098:
[----:B------:R-:W-:Y:S01]  /*2ef80*/  ISETP.GE.AND P0, PT, R37, R0, PT ;  /* 0x000000002500720c */ /* 0x000fe20003f06270 */
[----:B------:R-:W-:-:S12]  /*2ef90*/  BSSY B1, `(.L_x_12845) ;  /* 0x00000c7000017945 */ /* 0x000fd80003800000 */
[----:B------:R-:W-:Y:S05]  /*2efa0*/  @P0 BRA `(.L_x_12846) ;  /* 0x0000000c00140947 */ /* 0x000fea0003800000 */
[----:B------:R-:W-:Y:S01]  /*2efb0*/  ULDC UR4, c[0x0][0xbc8] ;  /* 0x0002f20000047ab9 */ /* 0x000fe20000000800 */
[----:B------:R-:W3:Y:S01]  /*2efc0*/  LDL R10, [R1+0x46c] ;  /* 0x00046c00010a7983 */ /* 0x000ee20000100800 */
[----:B------:R-:W-:-:S03]  /*2efd0*/  ISETP.GE.AND P0, PT, R197, UR4, PT ;  /* 0x00000004c5007c0c */ /* 0x000fc6000bf06270 */
[----:B------:R-:W4:Y:S04]  /*2efe0*/  LDL R28, [R1+0x468] ;  /* 0x00046800011c7983 */ /* 0x000f280000100800 */
[----:B------:R-:W5:Y:S04]  /*2eff0*/  LDL R11, [R1+0x50c] ;  /* 0x00050c00010b7983 */ /* 0x000f680000100800 */
[----:B------:R-:W5:Y:S04]  /*2f000*/  LDL R27, [R1+0x464] ;  /* 0x00046400011b7983 */ /* 0x000f680000100800 */
[----:B------:R-:W4:Y:S01]  /*2f010*/  @!P0 LDL.64 R20, [R1+0x260] ;  /* 0x0002600001148983 */ /* 0x000f220000100a00 */
[----:B-1----:R-:W-:-:S03]  /*2f020*/  @!P0 IMAD.MOV.U32 R15, RZ, RZ, R5 ;  /* 0x000000ffff0f8224 */ /* 0x002fc600078e0005 */
[----:B------:R-:W5:Y:S01]  /*2f030*/  LDL R32, [R1+0x508] ;  /* 0x0005080001207983 */ /* 0x000f620000100800 */
[----:B--2---:R-:W-:-:S03]  /*2f040*/  @!P0 IMAD.WIDE R6, R197, 0x4, R14 ;  /* 0x00000004c5068825 */ /* 0x004fc600078e020e */
[----:B------:R-:W2:Y:S04]  /*2f050*/  LDL R31, [R1+0x504] ;  /* 0x00050400011f7983 */ /* 0x000ea80000100800 */
[----:B------:R-:W2:Y:S04]  /*2f060*/  LDL R24, [R1+0x500] ;  /* 0x0005000001187983 */ /* 0x000ea80000100800 */
[----:B------:R-:W2:Y:S04]  /*2f070*/  LDL R30, [R1+0x4fc] ;  /* 0x0004fc00011e7983 */ /* 0x000ea80000100800 */
[----:B------:R-:W2:Y:S04]  /*2f080*/  LDL R29, [R1+0x4f8] ;  /* 0x0004f800011d7983 */ /* 0x000ea80000100800 */
[----:B------:R-:W2:Y:S04]  /*2f090*/  LDL R26, [R1+0x4f4] ;  /* 0x0004f400011a7983 */ /* 0x000ea80000100800 */
[----:B------:R-:W2:Y:S01]  /*2f0a0*/  LDL R15, [R1+0x4e4] ;  /* 0x0004e400010f7983 */ /* 0x000ea20000100800 */
[----:B---3--:R-:W-:-:S03]  /*2f0b0*/  ISETP.GE.AND P1, PT, R10, UR4, PT ;  /* 0x000000040a007c0c */ /* 0x008fc6000bf26270 */
[----:B----4-:R1:W-:Y:S10]  /*2f0c0*/  @!P0 ST.E.64 desc[UR42][R6.64], R20 ;  /* 0x0000001406008985 */ /* 0x0103f4000c101b2a */
[----:B------:R-:W3:Y:S01]  /*2f0d0*/  @!P1 LDL.64 R8, [R1+0x270] ;  /* 0x0002700001089983 */ /* 0x000ee20000100a00 */
[----:B------:R-:W-:-:S02]  /*2f0e0*/  ISETP.GE.AND P0, PT, R28, UR4, PT ;  /* 0x000000041c007c0c */ /* 0x000fc4000bf06270 */
[----:B------:R-:W-:-:S04]  /*2f0f0*/  @!P1 LEA R12, P2, R10, R14, 0x2 ;  /* 0x0000000e0a0c9211 */ /* 0x000fc800078410ff */
[----:B-----5:R-:W-:-:S05]  /*2f100*/  @!P1 LEA.HI.X R13, R10, R5, R11, 0x2, P2 ;  /* 0x000000050a0d9211 */ /* 0x020fca00010f140b */
[----:B---3--:R3:W-:Y:S04]  /*2f110*/  @!P1 ST.E.64 desc[UR42][R12.64], R8 ;  /* 0x000000080c009985 */ /* 0x0087e8000c101b2a */
[----:B------:R-:W4:Y:S01]  /*2f120*/  @!P0 LDL.64 R10, [R1+0x280] ;  /* 0x00028000010a8983 */ /* 0x000f220000100a00 */
[----:B------:R-:W-:Y:S02]  /*2f130*/  ISETP.GE.AND P1, PT, R27, UR4, PT ;  /* 0x000000041b007c0c */ /* 0x000fe4000bf26270 */
[----:B------:R-:W-:-:S04]  /*2f140*/  @!P0 LEA R18, P2, R28, R14, 0x2 ;  /* 0x0000000e1c128211 */ /* 0x000fc800078410ff */
[----:B------:R-:W-:Y:S02]  /*2f150*/  @!P0 LEA.HI.X R19, R28, R5, R32, 0x2, P2 ;  /* 0x000000051c138211 */ /* 0x000fe400010f1420 */
[----:B------:R-:W5:Y:S04]  /*2f160*/  LDL R28, [R1+0x4f0] ;  /* 0x0004f000011c7983 */ /* 0x000f680000100800 */
[----:B------:R-:W5:Y:S04]  /*2f170*/  LDL R32, [R1+0x4ac] ;  /* 0x0004ac0001207983 */ /* 0x000f680000100800 */
[----:B----4-:R4:W-:Y:S04]  /*2f180*/  @!P0 ST.E.64 desc[UR42][R18.64], R10 ;  /* 0x0000000a12008985 */ /* 0x0109e8000c101b2a */
[----:B-1----:R-:W3:Y:S01]  /*2f190*/  @!P1 LDL.64 R6, [R1+0x290] ;  /* 0x0002900001069983 */ /* 0x002ee20000100a00 */
[----:B------:R-:W-:-:S02]  /*2f1a0*/  ISETP.GE.AND P0, PT, R237, UR4, PT ;  /* 0x00000004ed007c0c */ /* 0x000fc4000bf06270 */
[----:B------:R-:W-:-:S04]  /*2f1b0*/  @!P1 LEA R20, P2, R27, R14, 0x2 ;  /* 0x0000000e1b149211 */ /* 0x000fc800078410ff */
[----:B--2---:R-:W-:Y:S02]  /*2f1c0*/  @!P1 LEA.HI.X R21, R27, R5, R31, 0x2, P2 ;  /* 0x000000051b159211 */ /* 0x004fe400010f141f */
[----:B------:R-:W2:Y:S04]  /*2f1d0*/  LDL R27, [R1+0x4ec] ;  /* 0x0004ec00011b7983 */ /* 0x000ea80000100800 */
[----:B------:R-:W2:Y:S04]  /*2f1e0*/  LDL R31, [R1+0x4a8] ;  /* 0x0004a800011f7983 */ /* 0x000ea80000100800 */
[----:B---3--:R1:W-:Y:S04]  /*2f1f0*/  @!P1 ST.E.64 desc[UR42][R20.64], R6 ;  /* 0x0000000614009985 */ /* 0x0083e8000c101b2a */
[----:B------:R-:W3:Y:S01]  /*2f200*/  @!P0 LDL.64 R8, [R1+0x2a0] ;  /* 0x0002a00001088983 */ /* 0x000ee20000100a00 */
[----:B------:R-:W-:-:S02]  /*2f210*/  ISETP.GE.AND P1, PT, R236, UR4, PT ;  /* 0x00000004ec007c0c */ /* 0x000fc4000bf26270 */
[----:B------:R-:W-:-:S04]  /*2f220*/  @!P0 LEA R12, P2, R237, R14, 0x2 ;  /* 0x0000000eed0c8211 */ /* 0x000fc800078410ff */
[----:B------:R-:W-:Y:S02]  /*2f230*/  @!P0 LEA.HI.X R13, R237, R5, R24, 0x2, P2 ;  /* 0x00000005ed0d8211 */ /* 0x000fe400010f1418 */
[----:B------:R-:W2:Y:S04]  /*2f240*/  LDL R24, [R1+0x4e8] ;  /* 0x0004e80001187983 */ /* 0x000ea80000100800 */
[----:B---3--:R3:W-:Y:S04]  /*2f250*/  @!P0 ST.E.64 desc[UR42][R12.64], R8 ;  /* 0x000000080c008985 */ /* 0x0087e8000c101b2a */
[----:B----4-:R-:W4:Y:S01]  /*2f260*/  @!P1 LDL.64 R10, [R1+0x2b0] ;  /* 0x0002b000010a9983 */ /* 0x010f220000100a00 */
[----:B------:R-:W-:-:S02]  /*2f270*/  ISETP.GE.AND P0, PT, R235, UR4, PT ;  /* 0x00000004eb007c0c */ /* 0x000fc4000bf06270 */
[----:B------:R-:W-:-:S04]  /*2f280*/  @!P1 LEA R18, P2, R236, R14, 0x2 ;  /* 0x0000000eec129211 */ /* 0x000fc800078410ff */
[----:B------:R-:W-:Y:S02]  /*2f290*/  @!P1 LEA.HI.X R19, R236, R5, R30, 0x2, P2 ;  /* 0x00000005ec139211 */ /* 0x000fe400010f141e */
[----:B------:R-:W2:Y:S04]  /*2f2a0*/  LDL R30, [R1+0x4a4] ;  /* 0x0004a400011e7983 */ /* 0x000ea80000100800 */
[----:B----4-:R4:W-:Y:S04]  /*2f2b0*/  @!P1 ST.E.64 desc[UR42][R18.64], R10 ;  /* 0x0000000a12009985 */ /* 0x0109e8000c101b2a */
[----:B-1----:R-:W5:Y:S01]  /*2f2c0*/  @!P0 LDL.64 R6, [R1+0x2c0] ;  /* 0x0002c00001068983 */ /* 0x002f620000100a00 */
[----:B------:R-:W-:-:S02]  /*2f2d0*/  ISETP.GE.AND P1, PT, R234, UR4, PT ;  /* 0x00000004ea007c0c */ /* 0x000fc4000bf26270 */
[----:B------:R-:W-:-:S04]  /*2f2e0*/  @!P0 LEA R20, P2, R235, R14, 0x2 ;  /* 0x0000000eeb148211 */ /* 0x000fc800078410ff */
[----:B------:R-:W-:Y:S02]  /*2f2f0*/  @!P0 LEA.HI.X R21, R235, R5, R29, 0x2, P2 ;  /* 0x00000005eb158211 */ /* 0x000fe400010f141d */
[----:B------:R-:W2:Y:S04]  /*2f300*/  LDL R29, [R1+0x4e0] ;  /* 0x0004e000011d7983 */ /* 0x000ea80000100800 */
[----:B-----5:R1:W-:Y:S04]  /*2f310*/  @!P0 ST.E.64 desc[UR42][R20.64], R6 ;  /* 0x0000000614008985 */ /* 0x0203e8000c101b2a */
[----:B---3--:R-:W3:Y:S01]  /*2f320*/  @!P1 LDL.64 R8, [R1+0x2d0] ;  /* 0x0002d00001089983 */ /* 0x008ee20000100a00 */
[----:B------:R-:W-:-:S02]  /*2f330*/  ISETP.GE.AND P0, PT, R233, UR4, PT ;  /* 0x00000004e9007c0c */ /* 0x000fc4000bf06270 */
[----:B------:R-:W-:-:S04]  /*2f340*/  @!P1 LEA R12, P2, R234, R14, 0x2 ;  /* 0x0000000eea0c9211 */ /* 0x000fc800078410ff */
[----:B------:R-:W-:Y:S02]  /*2f350*/  @!P1 LEA.HI.X R13, R234, R5, R26, 0x2, P2 ;  /* 0x00000005ea0d9211 */ /* 0x000fe400010f141a */
[----:B------:R-:W5:Y:S04]  /*2f360*/  LDL R26, [R1+0x4dc] ;  /* 0x0004dc00011a7983 */ /* 0x000f680000100800 */
[----:B---3--:R3:W-:Y:S04]  /*2f370*/  @!P1 ST.E.64 desc[UR42][R12.64], R8 ;  /* 0x000000080c009985 */ /* 0x0087e8000c101b2a */
[----:B----4-:R-:W4:Y:S01]  /*2f380*/  @!P0 LDL.64 R10, [R1+0x2e0] ;  /* 0x0002e000010a8983 */ /* 0x010f220000100a00 */
[----:B------:R-:W-:-:S02]  /*2f390*/  ISETP.GE.AND P1, PT, R226, UR4, PT ;  /* 0x00000004e2007c0c */ /* 0x000fc4000bf26270 */
[----:B------:R-:W-:-:S04]  /*2f3a0*/  @!P0 LEA R18, P2, R233, R14, 0x2 ;  /* 0x0000000ee9128211 */ /* 0x000fc800078410ff */
[----:B------:R-:W-:Y:S02]  /*2f3b0*/  @!P0 LEA.HI.X R19, R233, R5, R28, 0x2, P2 ;  /* 0x00000005e9138211 */ /* 0x000fe400010f141c */
[----:B------:R-:W5:Y:S04]  /*2f3c0*/  LDL R28, [R1+0x4d8] ;  /* 0x0004d800011c7983 */ /* 0x000f680000100800 */
[----:B----4-:R4:W-:Y:S04]  /*2f3d0*/  @!P0 ST.E.64 desc[UR42][R18.64], R10 ;  /* 0x0000000a12008985 */ /* 0x0109e8000c101b2a */
[----:B-1----:R-:W3:Y:S01]  /*2f3e0*/  @!P1 LDL.64 R6, [R1+0x2f0] ;  /* 0x0002f00001069983 */ /* 0x002ee20000100a00 */
[----:B------:R-:W-:-:S02]  /*2f3f0*/  ISETP.GE.AND P0, PT, R225, UR4, PT ;  /* 0x00000004e1007c0c */ /* 0x000fc4000bf06270 */
[----:B------:R-:W-:-:S04]  /*2f400*/  @!P1 LEA R20, P2, R226, R14, 0x2 ;  /* 0x0000000ee2149211 */ /* 0x000fc800078410ff */
[----:B--2---:R-:W-:Y:S02]  /*2f410*/  @!P1 LEA.HI.X R21, R226, R5, R27, 0x2, P2 ;  /* 0x00000005e2159211 */ /* 0x004fe400010f141b */
        /* <DEDUP_REMOVED lines=86> */
[----:B-1----:R-:W3:Y:S01]  /*2f980*/  @!P0 LDL.64 R6, [R1+0x3e0] ;  /* 0x0003e00001068983 */ /* 0x002ee20000100a00 */
[----:B------:R-:W-:-:S02]  /*2f990*/  ISETP.GE.AND P1, PT, R210, UR4, PT ;  /* 0x00000004d2007c0c */ /* 0x000fc4000bf26270 */
[----:B------:R-:W-:-:S04]  /*2f9a0*/  @!P0 LEA R20, P2, R211, R14, 0x2 ;  /* 0x0000000ed3148211 */ /* 0x000fc800078410ff */
[----:B-----5:R-:W-:Y:S02]  /*2f9b0*/  @!P0 LEA.HI.X R21, R211, R5, R26, 0x2, P2 ;  /* 0x00000005d3158211 */ /* 0x020fe400010f141a */
[----:B------:R-:W5:Y:S04]  /*2f9c0*/  LDL R26, [R1+0x494] ;  /* 0x00049400011a7983 */ /* 0x000f680000100800 */
[----:B---3--:R1:W-:Y:S04]  /*2f9d0*/  @!P0 ST.E.64 desc[UR42][R20.64], R6 ;  /* 0x0000000614008985 */ /* 0x0083e8000c101b2a */
[----:B------:R-:W3:Y:S01]  /*2f9e0*/  @!P1 LDL.64 R8, [R1+0x3f0] ;  /* 0x0003f00001089983 */ /* 0x000ee20000100a00 */
[----:B------:R-:W-:-:S02]  /*2f9f0*/  ISETP.GE.AND P0, PT, R209, UR4, PT ;  /* 0x00000004d1007c0c */ /* 0x000fc4000bf06270 */
[----:B------:R-:W-:-:S04]  /*2fa00*/  @!P1 LEA R12, P2, R210, R14, 0x2 ;  /* 0x0000000ed20c9211 */ /* 0x000fc800078410ff */
[----:B------:R-:W-:-:S05]  /*2fa10*/  @!P1 LEA.HI.X R13, R210, R5, R32, 0x2, P2 ;  /* 0x00000005d20d9211 */ /* 0x000fca00010f1420 */
[----:B---3--:R3:W-:Y:S04]  /*2fa20*/  @!P1 ST.E.64 desc[UR42][R12.64], R8 ;  /* 0x000000080c009985 */ /* 0x0087e8000c101b2a */
[----:B----4-:R-:W4:Y:S01]  /*2fa30*/  @!P0 LDL.64 R10, [R1+0x400] ;  /* 0x00040000010a8983 */ /* 0x010f220000100a00 */
[----:B------:R-:W-:Y:S02]  /*2fa40*/  ISETP.GE.AND P1, PT, R208, UR4, PT ;  /* 0x00000004d0007c0c */ /* 0x000fe4000bf26270 */
[----:B------:R-:W-:-:S04]  /*2fa50*/  @!P0 LEA R18, P2, R209, R14, 0x2 ;  /* 0x0000000ed1128211 */ /* 0x000fc800078410ff */
[----:B------:R-:W-:-:S05]  /*2fa60*/  @!P0 LEA.HI.X R19, R209, R5, R31, 0x2, P2 ;  /* 0x00000005d1138211 */ /* 0x000fca00010f141f */
[----:B----4-:R4:W-:Y:S04]  /*2fa70*/  @!P0 ST.E.64 desc[UR42][R18.64], R10 ;  /* 0x0000000a12008985 */ /* 0x0109e8000c101b2a */
[----:B-1----:R-:W2:Y:S01]  /*2fa80*/  @!P1 LDL.64 R6, [R1+0x410] ;  /* 0x0004100001069983 */ /* 0x002ea20000100a00 */
[----:B------:R-:W-:Y:S02]  /*2fa90*/  ISETP.GE.AND P0, PT, R207, UR4, PT ;  /* 0x00000004cf007c0c */ /* 0x000fe4000bf06270 */
[----:B------:R-:W-:-:S04]  /*2faa0*/  @!P1 LEA R20, P2, R208, R14, 0x2 ;  /* 0x0000000ed0149211 */ /* 0x000fc800078410ff */
[----:B------:R-:W-:-:S05]  /*2fab0*/  @!P1 LEA.HI.X R21, R208, R5, R30, 0x2, P2 ;  /* 0x00000005d0159211 */ /* 0x000fca00010f141e */
[----:B--2---:R1:W-:Y:S04]  /*2fac0*/  @!P1 ST.E.64 desc[UR42][R20.64], R6 ;  /* 0x0000000614009985 */ /* 0x0043e8000c101b2a */
[----:B---3--:R-:W2:Y:S01]  /*2fad0*/  @!P0 LDL.64 R8, [R1+0x420] ;  /* 0x0004200001088983 */ /* 0x008ea20000100a00 */
[----:B------:R-:W-:Y:S02]  /*2fae0*/  ISETP.GE.AND P1, PT, R206, UR4, PT ;  /* 0x00000004ce007c0c */ /* 0x000fe4000bf26270 */
[----:B------:R-:W-:-:S04]  /*2faf0*/  @!P0 LEA R12, P2, R207, R14, 0x2 ;  /* 0x0000000ecf0c8211 */ /* 0x000fc800078410ff */
[----:B------:R-:W-:-:S05]  /*2fb00*/  @!P0 LEA.HI.X R13, R207, R5, R29, 0x2, P2 ;  /* 0x00000005cf0d8211 */ /* 0x000fca00010f141d */
[----:B--2---:R2:W-:Y:S04]  /*2fb10*/  @!P0 ST.E.64 desc[UR42][R12.64], R8 ;  /* 0x000000080c008985 */ /* 0x0045e8000c101b2a */
[----:B----4-:R-:W3:Y:S01]  /*2fb20*/  @!P1 LDL.64 R10, [R1+0x430] ;  /* 0x00043000010a9983 */ /* 0x010ee20000100a00 */
        /* <DEDUP_REMOVED lines=11> */
[----:B-----5:R-:W-:-:S05]  /*2fbe0*/  @!P1 LEA.HI.X R15, R24, R5, R26, 0x2, P0 ;  /* 0x00000005180f9211 */ /* 0x020fca00000f141a */
[----:B--2---:R3:W-:Y:S04]  /*2fbf0*/  @!P1 ST.E.64 desc[UR42][R14.64], R8 ;  /* 0x000000080e009985 */ /* 0x0047e8000c101b2a */
.L_x_12846:
[----:B------:R-:W-:Y:S05]  /*2fc00*/  BSYNC B1 ;  /* 0x0000000000017941 */ /* 0x000fea0003800000 */
.L_x_12845:
[----:B------:R-:W-:-:S03]  /*2fc10*/  UMOV UR4, 0xffffffff ;  /* 0xffffffff00047882 */ /* 0x000fc60000000000 */
[----:B------:R-:W-:Y:S05]  /*2fc20*/  BRA.DIV UR4, `(.L_x_12847) ;  /* 0x000000ca04687947 */ /* 0x000fea000b800000 */
[----:B-1----:R1:W4:Y:S04]  /*2fc30*/  SHFL.IDX PT, R5, R4, 0x1, 0x1c1f ;  /* 0x003c1f0004057f89 */ /* 0x00232800000e0000 */
[----:B--23--:R1:W2:Y:S02]  /*2fc40*/  SHFL.IDX PT, R14, R3, 0x1, 0x1c1f ;  /* 0x003c1f00030e7f89 */ /* 0x00c2a400000e0000 */
.L_x_13102:
[----:B------:R-:W-:-:S13]  /*2fc50*/  ISETP.GE.AND P0, PT, R25, R0, PT ;  /* 0x000000001900720c */ /* 0x000fda0003f06270 */
[----:B------:R-:W-:Y:S05]  /*2fc60*/  @P0 BRA `(.L_x_12843) ;  /* 0x0000001800e00947 */ /* 0x000fea0003800000 */
[----:B------:R-:W3:Y:S01]  /*2fc70*/  LDC R0, c[0x0][0xbc8] ;  /* 0x0002f200ff007b82 */ /* 0x000ee20000000800 */
[----:B------:R-:W5:Y:S04]  /*2fc80*/  LDL R49, [R1+0x46c] ;  /* 0x00046c0001317983 */ /* 0x000f680000100800 */
[----:B------:R-:W5:Y:S04]  /*2fc90*/  LDL R53, [R1+0x468] ;  /* 0x0004680001357983 */ /* 0x000f680000100800 */
[----:B------:R-:W5:Y:S04]  /*2fca0*/  LDL R50, [R1+0x50c] ;  /* 0x00050c0001327983 */ /* 0x000f680000100800 */
[----:B------:R-:W5:Y:S04]  /*2fcb0*/  LDL R45, [R1+0x4fc] ;  /* 0x0004fc00012d7983 */ /* 0x000f680000100800 */
[----:B------:R-:W5:Y:S04]  /*2fcc0*/  LDL R42, [R1+0x4ec] ;  /* 0x0004ec00012a7983 */ /* 0x000f680000100800 */
[----:B------:R-:W5:Y:S01]  /*2fcd0*/  LDL R46, [R1+0x500] ;  /* 0x00050000012e7983 */ /* 0x000f620000100800 */
[----:B---3--:R-:W-:-:S03]  /*2fce0*/  ISETP.GE.AND P0, PT, R197, R0, PT ;  /* 0x00000000c500720c */ /* 0x008fc60003f06270 */
[----:B------:R-:W3:Y:S04]  /*2fcf0*/  LDL R40, [R1+0x4e0] ;  /* 0x0004e00001287983 */ /* 0x000ee80000100800 */
[----:B------:R-:W3:Y:S04]  /*2fd00*/  LDL R10, [R1+0x4f0] ;  /* 0x0004f000010a7983 */ /* 0x000ee80000100800 */
[----:B------:R-:W3:Y:S04]  /*2fd10*/  LDL R11, [R1+0x4d8] ;  /* 0x0004d800010b7983 */ /* 0x000ee80000100800 */
[----:B------:R-:W3:Y:S01]  /*2fd20*/  @!P0 LDL.64 R20, [R1+0x268] ;  /* 0x0002680001148983 */ /* 0x000ee20000100a00 */
[----:B012---:R-:W-:-:S03]  /*2fd30*/  @!P0 IMAD.MOV.U32 R4, RZ, RZ, R14 ;  /* 0x000000ffff048224 */ /* 0x007fc600078e000e */
[----:B------:R-:W2:Y:S01]  /*2fd40*/  LDL R51, [R1+0x464] ;  /* 0x0004640001337983 */ /* 0x000ea20000100800 */
[----:B----4-:R-:W-:-:S03]  /*2fd50*/  @!P0 IMAD.WIDE R6, R197, 0x4, R4 ;  /* 0x00000004c5068825 */ /* 0x010fc600078e0204 */
        /* <DEDUP_REMOVED lines=24> */
[----:B-----5:R-:W-:-:S03]  /*2fee0*/  ISETP.GE.AND P1, PT, R49, R0, PT ;  /* 0x000000003100720c */ /* 0x020fc60003f26270 */
[----:B---3--:R0:W-:Y:S10]  /*2fef0*/  @!P0 ST.E.64 desc[UR42][R6.64], R20 ;  /* 0x0000001406008985 */ /* 0x0081f4000c101b2a */
[----:B------:R-:W3:Y:S01]  /*2ff00*/  @!P1 LDL.64 R8, [R1+0x278] ;  /* 0x0002780001089983 */ /* 0x000ee20000100a00 */
[----:B------:R-:W-:-:S02]  /*2ff10*/  ISETP.GE.AND P2, PT, R53, R0, PT ;  /* 0x000000003500720c */ /* 0x000fc40003f46270 */
[----:B------:R-:W-:-:S04]  /*2ff20*/  @!P1 LEA R12, P0, R49, R14, 0x2 ;  /* 0x0000000e310c9211 */ /* 0x000fc800078010ff */
[----:B------:R-:W-:Y:S01]  /*2ff30*/  @!P1 LEA.HI.X R13, R49, R5, R50, 0x2, P0 ;  /* 0x00000005310d9211 */ /* 0x000fe200000f1432 */
[----:B------:R-:W-:Y:S02]  /*2ff40*/  IMAD.MOV.U32 R49, RZ, RZ, R45 ;  /* 0x000000ffff317224 */ /* 0x000fe400078e002d */
[----:B------:R-:W-:Y:S02]  /*2ff50*/  IMAD.MOV.U32 R45, RZ, RZ, R42 ;  /* 0x000000ffff2d7224 */ /* 0x000fe400078e002a */
[----:B------:R-:W-:Y:S02]  /*2ff60*/  IMAD.MOV.U32 R50, RZ, RZ, R46 ;  /* 0x000000ffff327224 */ /* 0x000fe400078e002e */
[----:B------:R-:W-:Y:S02]  /*2ff70*/  IMAD.MOV.U32 R42, RZ, RZ, R40 ;  /* 0x000000ffff2a7224 */ /* 0x000fe400078e0028 */
[----:B------:R-:W-:Y:S02]  /*2ff80*/  IMAD.MOV.U32 R40, RZ, RZ, R11 ;  /* 0x000000ffff287224 */ /* 0x000fe400078e000b */
[----:B------:R-:W-:Y:S01]  /*2ff90*/  IMAD.MOV.U32 R46, RZ, RZ, R10 ;  /* 0x000000ffff2e7224 */ /* 0x000fe200078e000a */
[----:B---3--:R1:W-:Y:S04]  /*2ffa0*/  @!P1 ST.E.64 desc[UR42][R12.64], R8 ;  /* 0x000000080c009985 */ /* 0x0083e8000c101b2a */
[----:B------:R-:W3:Y:S01]  /*2ffb0*/  @!P2 LDL.64 R10, [R1+0x288] ;  /* 0x00028800010aa983 */ /* 0x000ee20000100a00 */
[----:B--2---:R-:W-:Y:S01]  /*2ffc0*/  ISETP.GE.AND P1, PT, R51, R0, PT ;  /* 0x000000003300720c */ /* 0x004fe20003f26270 */
[----:B----4-:R-:W-:-:S02]  /*2ffd0*/  IMAD.MOV.U32 R54, RZ, RZ, R48 ;  /* 0x000000ffff367224 */ /* 0x010fc400078e0030 */
[----:B------:R-:W-:Y:S01]  /*2ffe0*/  IMAD.MOV.U32 R48, RZ, RZ, R18 ;  /* 0x000000ffff307224 */ /* 0x000fe200078e0012 */
[C---:B------:R-:W-:Y:S01]  /*2fff0*/  @!P2 LEA R18, P0, R53.reuse, R14, 0x2 ;  /* 0x0000000e3512a211 */ /* 0x040fe200078010ff */
[----:B------:R-:W-:Y:S02]  /*30000*/  IMAD.MOV.U32 R52, RZ, RZ, R47 ;  /* 0x000000ffff347224 */ /* 0x000fe400078e002f */
[----:B------:R-:W-:Y:S02]  /*30010*/  IMAD.MOV.U32 R47, RZ, RZ, R43 ;  /* 0x000000ffff2f7224 */ /* 0x000fe400078e002b */
[----:B------:R-:W-:Y:S02]  /*30020*/  IMAD.MOV.U32 R43, RZ, RZ, R36 ;  /* 0x000000ffff2b7224 */ /* 0x000fe400078e0024 */
[----:B------:R-:W-:Y:S01]  /*30030*/  IMAD.MOV.U32 R36, RZ, RZ, R19 ;  /* 0x000000ffff247224 */ /* 0x000fe200078e0013 */
[----:B------:R-:W-:-:S05]  /*30040*/  @!P2 LEA.HI.X R19, R53, R5, R54, 0x2, P0 ;  /* 0x000000053513a211 */ /* 0x000fca00000f1436 */
[----:B---3--:R2:W-:Y:S04]  /*30050*/  @!P2 ST.E.64 desc[UR42][R18.64], R10 ;  /* 0x0000000a1200a985 */ /* 0x0085e8000c101b2a */
        /* <DEDUP_REMOVED lines=132> */
[----:B------:R-:W-:Y:S02]  /*308a0*/  @!P1 LEA.HI.X R19, R206, R5, R24, 0x2, P0 ;  /* 0x00000005ce139211 */ /* 0x000fe400000f1418 */
[-C--:B------:R-:W-:Y:S01]  /*308b0*/  ISETP.GE.AND P0, PT, R15, R0.reuse, PT ;  /* 0x000000000f00720c */ /* 0x080fe20003f06270 */
[----:B------:R-:W-:Y:S02]  /*308c0*/  BSSY B1, `(.L_x_12848) ;  /* 0x0000009000017945 */ /* 0x000fe40003800000 */
[----:B--2---:R0:W-:Y:S01]  /*308d0*/  @!P1 ST.E.64 desc[UR42][R18.64], R10 ;  /* 0x0000000a12009985 */ /* 0x0041e2000c101b2a */
[----:B------:R-:W-:-:S09]  /*308e0*/  ISETP.GE.AND P1, PT, R3, R0, PT ;  /* 0x000000000300720c */ /* 0x000fd20003f26270 */
[----:B------:R-:W-:Y:S05]  /*308f0*/  @P0 BRA `(.L_x_12849) ;  /* 0x0000000000140947 */ /* 0x000fea0003800000 */
[----:B------:R-:W2:Y:S04]  /*30900*/  LDL R24, [R1+0x498] ;  /* 0x0004980001187983 */ /* 0x000ea80000100800 */
[----:B0-----:R-:W3:Y:S01]  /*30910*/  LDL.64 R8, [R1+0x448] ;  /* 0x0004480001087983 */ /* 0x001ee20000100a00 */
[----:B------:R-:W-:-:S04]  /*30920*/  LEA R6, P0, R15, R14, 0x2 ;  /* 0x0000000e0f067211 */ /* 0x000fc800078010ff */
[----:B--2---:R-:W-:-:S05]  /*30930*/  LEA.HI.X R7, R15, R5, R24, 0x2, P0 ;  /* 0x000000050f077211 */ /* 0x004fca00000f1418 */
[----:B---3--:R1:W-:Y:S04]  /*30940*/  ST.E.64 desc[UR42][R6.64], R8 ;  /* 0x0000000806007985 */ /* 0x0083e8000c101b2a */
.L_x_12849:
[----:B------:R-:W-:Y:S05]  /*30950*/  BSYNC B1 ;  /* 0x0000000000017941 */ /* 0x000fea0003800000 */
.L_x_12848:
[----:B------:R-:W-:Y:S05]  /*30960*/  @P1 BRA `(.L_x_12843) ;  /* 0x0000000c00a01947 */ /* 0x000fea0003800000 */
[----:B------:R-:W2:Y:S04]  /*30970*/  LDL R0, [R1+0x494] ;  /* 0x0004940001007983 */ /* 0x000ea80000100800 */
[----:B01----:R-:W3:Y:S01]  /*30980*/  LDL.64 R6, [R1+0x458] ;  /* 0x0004580001067983 */ /* 0x003ee20000100a00 */
[----:B------:R-:W-:-:S04]  /*30990*/  LEA R14, P0, R3, R14, 0x2 ;  /* 0x0000000e030e7211 */ /* 0x000fc800078010ff */
[----:B--2---:R-:W-:-:S05]  /*309a0*/  LEA.HI.X R15, R3, R5, R0, 0x2, P0 ;  /* 0x00000005030f7211 */ /* 0x004fca00000f1400 */
[----:B---3--:R3:W-:Y:S01]  /*309b0*/  ST.E.64 desc[UR42][R14.64], R6 ;  /* 0x000000060e007985 */ /* 0x0087e2000c101b2a */
[----:B------:R-:W-:Y:S05]  /*309c0*/  BRA `(.L_x_12843) ;  /* 0x0000000c00887947 */ /* 0x000fea0003800000 */
.L_x_12830:
[----:B------:R-:W-:Y:S01]  /*309d0*/  ULDC.64 UR4, c[0x0][0xd08] ;  /* 0x0003420000047ab9 */ /* 0x000fe20000000a00 */
[----:B------:R-:W2:Y:S01]  /*309e0*/  LDC.64 R4, c[0x0][0xd00] ;  /* 0x00034000ff047b82 */ /* 0x000ea20000000a00 */
[----:B------:R-:W-:Y:S01]  /*309f0*/  ISETP.NE.U32.AND P0, PT, RZ, UR4, PT ;  /* 0x00000004ff007c0c */ /* 0x000fe2000bf05070 */
[----:B------:R-:W3:Y:S01]  /*30a00*/  LDL R0, [R1+0x480] ;  /* 0x0004800001007983 */ /* 0x000ee20000100800 */
[----:B------:R-:W-:Y:S02]  /*30a10*/  IMAD.MOV.U32 R3, RZ, RZ, RZ ;  /* 0x000000ffff037224 */ /* 0x000fe400078e00ff */
[----:B------:R-:W-:Y:S01]  /*30a20*/  ISETP.NE.AND.EX P1, PT, RZ, UR5, PT, P0 ;  /* 0x00000005ff007c0c */ /* 0x000fe2000bf25300 */
[----:B------:R-:W-:Y:S02]  /*30a30*/  ULDC.64 UR4, c[0x0][0xd00] ;  /* 0x0003400000047ab9 */ /* 0x000fe40000000a00 */
[----:B------:R-:W-:-:S04]  /*30a40*/  ISETP.NE.U32.AND P0, PT, RZ, UR4, PT ;  /* 0x00000004ff007c0c */ /* 0x000fc8000bf05070 */
[----:B------:R-:W-:-:S06]  /*30a50*/  ISETP.NE.AND.EX P0, PT, RZ, UR5, PT, P0 ;  /* 0x00000005ff007c0c */ /* 0x000fcc000bf05300 */
[----:B------:R-:W4:Y:S01]  /*30a60*/  @P1 LDC.64 R6, c[0x0][0xd08] ;  /* 0x00034200ff061b82 */ /* 0x000f220000000a00 */
[----:B------:R-:W-:Y:S02]  /*30a70*/  ULDC UR4, c[0x0][0xb88] ;  /* 0x0002e20000047ab9 */ /* 0x000fe40000000800 */
[----:B------:R-:W-:Y:S02]  /*30a80*/  IMAD.U32 R18, RZ, RZ, UR4 ;  /* 0x00000004ff127e24 */ /* 0x000fe4000f8e00ff */
[----:B--2---:R-:W-:-:S05]  /*30a90*/  IMAD.WIDE R4, R198, 0x4, R4 ;  /* 0x00000004c6047825 */ /* 0x004fca00078e0204 */
[----:B------:R2:W5:Y:S01]  /*30aa0*/  @P0 LDG.E R3, desc[UR42][R4.64] ;  /* 0x0000002a04030981 */ /* 0x000562000c1e1900 */
[----:B----4-:R-:W-:-:S05]  /*30ab0*/  @P1 IMAD.WIDE R6, R198, 0x4, R6 ;  /* 0x00000004c6061825 */ /* 0x010fca00078e0206 */
[----:B------:R2:W5:Y:S01]  /*30ac0*/  @P1 LDG.E R18, desc[UR42][R6.64] ;  /* 0x0000002a06121981 */ /* 0x000562000c1e1900 */
[----:B------:R-:W-:Y:S02]  /*30ad0*/  ISETP.NE.AND P2, PT, R195, RZ, PT ;  /* 0x000000ffc300720c */ /* 0x000fe40003f45270 */
[----:B------:R-:W-:-:S11]  /*30ae0*/  SHF.R.S32.HI R26, RZ, 0x1f, R198 ;  /* 0x0000001fff1a7819 */ /* 0x000fd600000114c6 */
[----:B------:R-:W4:Y:S02]  /*30af0*/  @!P2 LDC R195, c[0x0][0xbd4] ;  /* 0x0002f500ffc3ab82 */ /* 0x000f240000000800 */
[----:B----4-:R-:W-:Y:S02]  /*30b00*/  ISETP.GT.AND P2, PT, R195, 0x1, PT ;  /* 0x00000001c300780c */ /* 0x010fe40003f44270 */
[----:B---3--:R-:W-:Y:S01]  /*30b10*/  ISETP.GT.AND P3, PT, R0, 0x7f, PT ;  /* 0x0000007f0000780c */ /* 0x008fe20003f64270 */
[----:B--2---:R-:W-:-:S12]  /*30b20*/  @P1 BRA `(.L_x_12850) ;  /* 0x0000000000101947 */ /* 0x004fd80003800000 */
[----:B------:R-:W-:Y:S05]  /*30b30*/  @!P0 BRA `(.L_x_12850) ;  /* 0x00000000000c8947 */ /* 0x000fea0003800000 */
[----:B------:R-:W2:Y:S04]  /*30b40*/  LDG.E R7, desc[UR42][R4.64] ;  /* 0x0000002a04077981 */ /* 0x000ea8000c1e1900 */
[----:B-----5:R-:W2:Y:S02]  /*30b50*/  LDG.E R18, desc[UR42][R4.64+0x4] ;  /* 0x0000042a04127981 */ /* 0x020ea4000c1e1900 */
[----:B--2---:R-:W-:-:S07]  /*30b60*/  IMAD.IADD R18, R18, 0x1, -R7 ;  /* 0x0000000112127824 */ /* 0x004fce00078e0a07 */
.L_x_12850:
        /* <DEDUP_REMOVED lines=22> */
[----:B------:R-:W1:Y:S08]  /*30cd0*/  @P1 LDC R0, c[0x0][0xcec] ;  /* 0x00033b00ff001b82 */ /* 0x000e700000000800 */
[----:B------:R-:W5:Y:S01]  /*30ce0*/  @P1 LDC R31, c[0x0][0xcf0] ;  /* 0x00033c00ff1f1b82 */ /* 0x000f620000000800 */
[----:B---3--:R-:W-:-:S07]  /*30cf0*/  IMAD R11, R11, R25, RZ ;  /* 0x000000190b0b7224 */ /* 0x008fce00078e02ff */
[----:B--2---:R-:W2:Y:S01]  /*30d00*/  @!P0 LDC R4, c[0x0][0xc50] ;  /* 0x00031400ff048b82 */ /* 0x004ea20000000800 */
[----:B------:R-:W-:-:S04]  /*30d10*/  IMAD.WIDE.U32 R12, R10, R25, RZ ;  /* 0x000000190a0c7225 */ /* 0x000fc800078e00ff */
[----:B------:R-:W-:Y:S02]  /*30d20*/  IMAD R11, R10, R26, R11 ;  /* 0x0000001a0a0b7224 */ /* 0x000fe400078e020b */
[----:B-1----:R-:W-:Y:S01]  /*30d30*/  @P1 IMAD.HI.U32 R0, R27, R0, RZ ;  /* 0x000000001b001227 */ /* 0x002fe200078e00ff */
        /* <DEDUP_REMOVED lines=25> */
.L_x_12852:
[----:B------:R-:W-:Y:S05]  /*30ed0*/  BSYNC B1 ;  /* 0x0000000000017941 */ /* 0x000fea0003800000 */
.L_x_12851:
[----:B------:R-:W-:Y:S05]  /*30ee0*/  @P2 BRA `(.L_x_12843) ;  /* 0x0000000800402947 */ /* 0x000fea0003800000 */
[----:B------:R-:W3:Y:S01]  /*30ef0*/  LDL R6, [R1+0x490] ;  /* 0x0004900001067983 */ /* 0x000ee20000100800 */
[----:B------:R-:W4:Y:S01]  /*30f00*/  LDC R19, c[0x0][0xce8] ;  /* 0x00033a00ff137b82 */ /* 0x000f220000000800 */
[----:B------:R-:W-:Y:S01]  /*30f10*/  ULDC.64 UR4, c[0x0][0xba0] ;  /* 0x0002e80000047ab9 */ /* 0x000fe20000000a00 */
[----:B------:R-:W-:Y:S01]  /*30f20*/  ULDC.64 UR6, c[0x0][0xbf0] ;  /* 0x0002fc0000067ab9 */ /* 0x000fe20000000a00 */
[----:B------:R-:W3:Y:S01]  /*30f30*/  LDL R10, [R1+0x47c] ;  /* 0x00047c00010a7983 */ /* 0x000ee20000100800 */
[----:B------:R-:W-:Y:S02]  /*30f40*/  IMAD R0, R24, UR4, RZ ;  /* 0x0000000418007c24 */ /* 0x000fe4000f8e02ff */
[----:B--2---:R-:W-:-:S04]  /*30f50*/  IMAD.WIDE.U32 R4, R3, UR4, RZ ;  /* 0x0000000403047c25 */ /* 0x004fc8000f8e00ff */
[----:B------:R-:W-:Y:S01]  /*30f60*/  IMAD R7, R3, UR5, R0 ;  /* 0x0000000503077c24 */ /* 0x000fe2000f8e0200 */
[----:B------:R-:W-:-:S03]  /*30f70*/  ULDC.64 UR4, c[0x0][0xbe8] ;  /* 0x0002fa0000047ab9 */ /* 0x000fc60000000a00 */
[----:B------:R-:W-:Y:S02]  /*30f80*/  IMAD.IADD R5, R5, 0x1, R7 ;  /* 0x0000000105057824 */ /* 0x000fe400078e0207 */
[----:B------:R-:W-:-:S04]  /*30f90*/  IMAD.WIDE.U32 R4, R193, UR4, R4 ;  /* 0x00000004c1047c25 */ /* 0x000fc8000f8e0004 */
[----:B------:R-:W-:Y:S01]  /*30fa0*/  IMAD R5, R193, UR5, R5 ;  /* 0x00000005c1057c24 */ /* 0x000fe2000f8e0205 */
[----:B------:R-:W-:Y:S01]  /*30fb0*/  ULDC.64 UR4, c[0x0][0xbe0] ;  /* 0x0002f80000047ab9 */ /* 0x000fe20000000a00 */
[----:B----4-:R-:W-:Y:S01]  /*30fc0*/  ISETP.NE.AND P0, PT, R19, 0x1, PT ;  /* 0x000000011300780c */ /* 0x010fe20003f05270 */
[----:B------:R-:W-:-:S12]  /*30fd0*/  IMAD.WIDE.U32 R4, R25, UR6, R4 ;  /* 0x0000000619047c25 */ /* 0x000fd8000f8e0004 */
[----:B------:R-:W2:Y:S08]  /*30fe0*/  @P0 LDC R9, c[0x0][0xcec] ;  /* 0x00033b00ff090b82 */ /* 0x000eb00000000800 */
[----:B------:R-:W4:Y:S01]  /*30ff0*/  @P0 LDC R11, c[0x0][0xcf0] ;  /* 0x00033c00ff0b0b82 */ /* 0x000f220000000800 */
[----:B---3--:R-:W-:Y:S02]  /*31000*/  IMAD R3, R6, 0x20, R10 ;  /* 0x0000002006037824 */ /* 0x008fe400078e020a */
[----:B------:R-:W-:-:S02]  /*31010*/  IMAD R6, R26, UR6, RZ ;  /* 0x000000061a067c24 */ /* 0x000fc4000f8e02ff */
[----:B------:R-:W-:-:S04]  /*31020*/  IMAD.IADD R8, R194, 0x1, R3 ;  /* 0x00000001c2087824 */ /* 0x000fc800078e0203 */
[----:B--2---:R-:W-:-:S04]  /*31030*/  @P0 IMAD.HI.U32 R0, R8, R9, RZ ;  /* 0x0000000908000227 */ /* 0x004fc800078e00ff */
[----:B------:R-:W-:Y:S01]  /*31040*/  IMAD.MOV.U32 R3, RZ, RZ, R8 ;  /* 0x000000ffff037224 */ /* 0x000fe200078e0008 */
[----:B----4-:R-:W-:Y:S01]  /*31050*/  @P0 SHF.R.U32.HI R3, RZ, R11, R0 ;  /* 0x0000000bff030219 */ /* 0x010fe20000011600 */
[----:B------:R-:W-:-:S03]  /*31060*/  IMAD R9, R25, UR7, R6 ;  /* 0x0000000719097c24 */ /* 0x000fc6000f8e0206 */
        /* <DEDUP_REMOVED lines=21> */
.L_x_13105:
[----:B------:R-:W-:Y:S01]  /*311c0*/  IMAD R18, R18, R19, RZ ;  /* 0x0000001312127224 */ /* 0x000fe200078e02ff */
[----:B------:R-:W-:Y:S01]  /*311d0*/  BSSY B1, `(.L_x_12854) ;  /* 0x0000015000017945 */ /* 0x000fe20003800000 */
[----:B------:R-:W-:-:S05]  /*311e0*/  IMAD.IADD R7, R10, 0x1, R194 ;  /* 0x000000010a077824 */ /* 0x000fca00078e02c2 */
[----:B------:R-:W-:-:S13]  /*311f0*/  ISETP.GE.AND P0, PT, R7, R18, PT ;  /* 0x000000120700720c */ /* 0x000fda0003f06270 */
[----:B------:R-:W-:Y:S05]  /*31200*/  @P0 BRA `(.L_x_12855) ;  /* 0x0000000000440947 */ /* 0x000fea0003800000 */
[----:B------:R-:W-:Y:S02]  /*31210*/  ULDC UR4, c[0x0][0xbc8] ;  /* 0x0002f20000047ab9 */ /* 0x000fe40000000800 */
[----:B------:R-:W-:Y:S02]  /*31220*/  ISETP.GE.AND P3, PT, R181, UR4, PT ;  /* 0x00000004b5007c0c */ /* 0x000fe4000bf66270 */
[----:B------:R-:W-:Y:S02]  /*31230*/  ISETP.GE.AND P2, PT, R183, UR4, PT ;  /* 0x00000004b7007c0c */ /* 0x000fe4000bf46270 */
[----:B------:R-:W-:Y:S02]  /*31240*/  ISETP.GE.AND P1, PT, R182, UR4, PT ;  /* 0x00000004b6007c0c */ /* 0x000fe4000bf26270 */
[----:B------:R-:W-:-:S07]  /*31250*/  ISETP.GE.AND P0, PT, R188, UR4, PT ;  /* 0x00000004bc007c0c */ /* 0x000fce000bf06270 */
[-C--:B----4-:R-:W-:Y:S02]  /*31260*/  @!P3 LEA R8, P5, R181, R14.reuse, 0x1 ;  /* 0x0000000eb508b211 */ /* 0x090fe400078a08ff */
[----:B------:R-:W-:Y:S02]  /*31270*/  @!P2 LEA R10, P4, R183, R14, 0x1 ;  /* 0x0000000eb70aa211 */ /* 0x000fe400078808ff */
[----:B---3--:R-:W-:Y:S02]  /*31280*/  @!P3 LEA.HI.X R9, R181, R0, R202, 0x1, P5 ;  /* 0x00000000b509b211 */ /* 0x008fe400028f0cca */
        /* <DEDUP_REMOVED lines=9> */
.L_x_12855:
[----:B------:R-:W-:Y:S05]  /*31320*/  BSYNC B1 ;  /* 0x0000000000017941 */ /* 0x000fea0003800000 */
.L_x_12854:
[----:B------:R-:W-:-:S03]  /*31330*/  UMOV UR4, 0xffffffff ;  /* 0xffffffff00047882 */ /* 0x000fc60000000000 */
[----:B------:R-:W-:Y:S05]  /*31340*/  BRA.DIV UR4, `(.L_x_12856) ;  /* 0x000000b6041c7947 */ /* 0x000fea000b800000 */
[----:B---3--:R3:W0:Y:S04]  /*31350*/  SHFL.IDX PT, R0, R4, 0x1, 0x181f ;  /* 0x00381f0004007f89 */ /* 0x00862800000e0000 */
[----:B----4-:R3:W4:Y:S02]  /*31360*/  SHFL.IDX PT, R14, R3, 0x1, 0x181f ;  /* 0x00381f00030e7f89 */ /* 0x01072400000e0000 */
.L_x_13109:
[----:B------:R-:W-:Y:S01]  /*31370*/  VIADD R5, R7, 0x20 ;  /* 0x0000002007057836 */ /* 0x000fe20000000000 */
        /* <DEDUP_REMOVED lines=20> */
.L_x_12858:
[----:B------:R-:W-:Y:S05]  /*314c0*/  BSYNC B1 ;  /* 0x0000000000017941 */ /* 0x000fea0003800000 */
.L_x_12857:
[----:B------:R-:W-:-:S03]  /*314d0*/  UMOV UR4, 0xffffffff ;  /* 0xffffffff00047882 */ /* 0x000fc60000000000 */
[----:B------:R-:W-:Y:S05]  /*314e0*/  BRA.DIV UR4, `(.L_x_12859) ;  /* 0x000000b204fc7947 */ /* 0x000fea000b800000 */
[----:B0-----:R0:W0:Y:S04]  /*314f0*/  SHFL.IDX PT, R0, R4, 0x2, 0x181f ;  /* 0x00581f0004007f89 */ /* 0x00102800000e0000 */
[----:B----4-:R4:W0:Y:S02]  /*31500*/  SHFL.IDX PT, R14, R3, 0x2, 0x181f ;  /* 0x00581f00030e7f89 */ /* 0x01082400000e0000 */
.L_x_13113:
        /* <DEDUP_REMOVED lines=21> */
.L_x_12861:
[----:B------:R-:W-:Y:S05]  /*31660*/  BSYNC B1 ;  /* 0x0000000000017941 */ /* 0x000fea0003800000 */
.L_x_12860:
[----:B------:R-:W-:-:S03]  /*31670*/  UMOV UR4, 0xffffffff ;  /* 0xffffffff00047882 */ /* 0x000fc60000000000 */
[----:B------:R-:W-:Y:S05]  /*31680*/  BRA.DIV UR4, `(.L_x_12862) ;  /* 0x000000b204dc7947 */ /* 0x000fea000b800000 */
[----:B0-----:R0:W0:Y:S04]  /*31690*/  SHFL.IDX PT, R0, R4, 0x3, 0x181f ;  /* 0x00781f0004007f89 */ /* 0x00102800000e0000 */
[----:B------:R0:W0:Y:S02]  /*316a0*/  SHFL.IDX PT, R14, R3, 0x3, 0x181f ;  /* 0x00781f00030e7f89 */ /* 0x00002400000e0000 */
.L_x_13117:
[----:B0-234-:R-:W-:-:S05]  /*316b0*/  VIADD R3, R7, 0x60 ;  /* 0x0000006007037836 */ /* 0x01dfca0000000000 */
[----:B------:R-:W-:-:S13]  /*316c0*/  ISETP.GE.AND P0, PT, R3, R18, PT ;  /* 0x000000120300720c */ /* 0x000fda0003f06270 */
[----:B------:R-:W-:Y:S05]  /*316d0*/  @P0 BRA `(.L_x_12843) ;  /* 0x0000000000440947 */ /* 0x000fea0003800000 */
[----:B------:R-:W-:Y:S02]  /*316e0*/  ULDC UR4, c[0x0][0xbc8] ;  /* 0x0002f20000047ab9 */ /* 0x000fe40000000800 */
[----:B------:R-:W-:Y:S02]  /*316f0*/  ISETP.GE.AND P3, PT, R181, UR4, PT ;  /* 0x00000004b5007c0c */ /* 0x000fe4000bf66270 */
[----:B------:R-:W-:Y:S02]  /*31700*/  ISETP.GE.AND P2, PT, R183, UR4, PT ;  /* 0x00000004b7007c0c */ /* 0x000fe4000bf46270 */
[----:B------:R-:W-:Y:S02]  /*31710*/  ISETP.GE.AND P1, PT, R182, UR4, PT ;  /* 0x00000004b6007c0c */ /* 0x000fe4000bf26270 */
[----:B------:R-:W-:-:S07]  /*31720*/  ISETP.GE.AND P0, PT, R188, UR4, PT ;  /* 0x00000004bc007c0c */ /* 0x000fce000bf06270 */
        /* <DEDUP_REMOVED lines=12> */
.L_x_12843:
[----:B------:R-:W-:Y:S05]  /*317f0*/  BSYNC B0 ;  /* 0x0000000000007941 */ /* 0x000fea0003800000 */
.L_x_12829:
[----:B------:R-:W-:Y:S02]  /*31800*/  ULDC UR4, c[0x0][0xd3c] ;  /* 0x00034f0000047ab9 */ /* 0x000fe40000000800 */
[----:B-1----:R-:W-:-:S13]  /*31810*/  ISETP.GE.AND P0, PT, R91, UR4, PT ;  /* 0x000000045b007c0c */ /* 0x002fda000bf06270 */
[----:B------:R-:W-:Y:S05]  /*31820*/  @!P0 BRA `(.L_x_12863) ;  /* 0xfffffcfc00f88947 */ /* 0x000fea000383ffff */
[----:B------:R-:W-:Y:S05]  /*31830*/  BRA `(.L_x_12629) ;  /* 0x0000009800c47947 */ /* 0x000fea0003800000 */
.L_x_12627:
        /* <DEDUP_REMOVED lines=19> */
.L_x_12864:
        /* <DEDUP_REMOVED lines=44> */
.L_x_12868:
        /* <DEDUP_REMOVED lines=39> */
.L_x_12866:
        /* <DEDUP_REMOVED lines=12> */
.L_x_12869:
        /* <DEDUP_REMOVED lines=63> */
.L_x_12870:
        /* <DEDUP_REMOVED lines=61> */
.L_x_12871:
[----:B01----:R-:W-:-:S05]  /*32720*/  LOP3.LUT R3, RZ, R2, RZ, 0x33, !PT ;  /* 0x00000002ff037212 */ /* 0x003fca00078e33ff */
[----:B------:R-:W-:-:S05]  /*32730*/  IMAD.IADD R2, R4, 0x1, R3 ;  /* 0x0000000104027824 */ /* 0x000fca00078e0203 */
[----:B------:R1:W-:Y:S01]  /*32740*/  STL [R1+0x464], R2 ;  /* 0x0004640201007387 */ /* 0x0003e20000100800 */
[----:B------:R-:W-:Y:S05]  /*32750*/  BRA `(.L_x_12872) ;  /* 0x0000000000107947 */ /* 0x000fea0003800000 */
.L_x_12867:
[----:B------:R-:W-:Y:S01]  /*32760*/  IMAD.U32 R2, RZ, RZ, UR6 ;  /* 0x00000006ff027e24 */ /* 0x000fe2000f8e00ff */
[----:B------:R0:W-:Y:S04]  /*32770*/  STL [R1+0x464], RZ ;  /* 0x000464ff01007387 */ /* 0x0001e80000100800 */
[----:B------:R0:W-:Y:S04]  /*32780*/  STL [R1+0x468], RZ ;  /* 0x000468ff01007387 */ /* 0x0001e80000100800 */
[----:B------:R0:W-:Y:S02]  /*32790*/  STL [R1+0x460], R2 ;  /* 0x0004600201007387 */ /* 0x0001e40000100800 */
.L_x_12872:
        /* <DEDUP_REMOVED lines=10> */
.L_x_12865:
        /* <DEDUP_REMOVED lines=8> */
[----:B-1----:R-:W1:Y:S01]  /*328c0*/  S2R R5, SR_TID.X ;  /* 0x0000000000057919 */ /* 0x002e620000002100 */
[----:B------:R-:W2:Y:S01]  /*328d0*/  S2UR UR5, SR_CgaCtaId ;  /* 0x00000000000579c3 */ /* 0x000ea20000008800 */
[----:B------:R-:W-:Y:S01]  /*328e0*/  UMOV UR4, 0x400 ;  /* 0x0000040000047882 */ /* 0x000fe20000000000 */
[----:B------:R-:W-:Y:S01]  /*328f0*/  BSSY B8, `(.L_x_12873) ;  /* 0x000086d000087945 */ /* 0x000fe20003800000 */
[----:B------:R-:W-:Y:S01]  /*32900*/  STL [R1+0x4e0], RZ ;  /* 0x0004e0ff01007387 */ /* 0x000fe20000100800 */
[----:B------:R-:W-:Y:S01]  /*32910*/  IMAD.MOV.U32 R19, RZ, RZ, RZ ;  /* 0x000000ffff137224 */ /* 0x000fe200078e00ff */
[----:B------:R-:W-:Y:S01]  /*32920*/  ULDC.64 UR40, c[0x0][0x198] ;  /* 0x0000660000287ab9 */ /* 0x000fe20000000a00 */
[----:B------:R-:W-:Y:S01]  /*32930*/  ULDC UR39, c[0x0][0xc] ;  /* 0x0000030000277ab9 */ /* 0x000fe20000000800 */
[----:B------:R-:W-:Y:S01]  /*32940*/  STL [R1+0x470], RZ ;  /* 0x000470ff01007387 */ /* 0x000fe20000100800 */
[----:B--2---:R-:W-:-:S06]  /*32950*/  ULEA UR4, UR5, UR4, 0x18 ;  /* 0x0000000405047291 */ /* 0x004fcc000f8ec03f */
[----:B------:R-:W-:Y:S01]  /*32960*/  IMAD.U32 R18, RZ, RZ, UR4 ;  /* 0x00000004ff127e24 */ /* 0x000fe2000f8e00ff */
[C---:B-1----:R-:W-:Y:S01]  /*32970*/  LOP3.LUT R4, R5.reuse, 0x7f, RZ, 0xc0, !PT ;  /* 0x0000007f05047812 */ /* 0x042fe200078ec0ff */
[----:B---3--:R-:W-:-:S05]  /*32980*/  IMAD.SHL.U32 R0, R5, 0x8, RZ ;  /* 0x0000000805007824 */ /* 0x008fca00078e00ff */
        /* <DEDUP_REMOVED lines=9> */
[----:B------:R-:W-:Y:S02]  /*32a20*/  IMAD.MOV.U32 R4, RZ, RZ, 0x1 ;  /* 0x00000001ff047424 */ /* 0x000fe400078e00ff */
[----:B------:R-:W-:Y:S01]  /*32a30*/  IMAD.MOV.U32 R2, RZ, RZ, 0x1 ;  /* 0x00000001ff027424 */ /* 0x000fe200078e00ff */
[----:B------:R0:W-:Y:S04]  /*32a40*/  STL [R1+0x474], R3 ;  /* 0x0004740301007387 */ /* 0x0001e80000100800 */
[----:B------:R-:W-:Y:S04]  /*32a50*/  STL [R1+0x478], R4 ;  /* 0x0004780401007387 */ /* 0x000fe80000100800 */
[----:B------:R1:W-:Y:S01]  /*32a60*/  STL [R1+0x47c], R2 ;  /* 0x00047c0201007387 */ /* 0x0003e20000100800 */
[----:B0-----:R-:W-:-:S02]  /*32a70*/  LOP3.LUT R3, R0, 0x40, RZ, 0xfc, !PT ;  /* 0x0000004000037812 */ /* 0x001fc400078efcff */
[C---:B-1----:R-:W-:Y:S02]  /*32a80*/  LOP3.LUT R2, R0.reuse, 0x80, RZ, 0xfc, !PT ;  /* 0x0000008000027812 */ /* 0x042fe400078efcff */
[----:B------:R-:W-:-:S07]  /*32a90*/  LOP3.LUT R0, R0, 0xc0, RZ, 0xfc, !PT ;  /* 0x000000c000007812 */ /* 0x000fce00078efcff */
.L_x_13039:
[----:B------:R-:W2:Y:S01]  /*32aa0*/  LDL R14, [R1+0x46c] ;  /* 0x00046c00010e7983 */ /* 0x000ea20000100800 */
[----:B------:R-:W-:Y:S05]  /*32ab0*/  YIELD ;  /* 0x0000000000007946 */ /* 0x000fea0003800000 */
[----:B------:R-:W-:Y:S01]  /*32ac0*/  ULDC.64 UR4, c[0x0][0xb20] ;  /* 0x0002c80000047ab9 */ /* 0x000fe20000000a00 */
[----:B01----:R-:W-:Y:S02]  /*32ad0*/  CS2R R6, SRZ ;  /* 0x0000000000067805 */ /* 0x003fe4000001ff00 */
[----:B------:R-:W-:Y:S01]  /*32ae0*/  ISETP.NE.U32.AND P0, PT, RZ, UR4, PT ;  /* 0x00000004ff007c0c */ /* 0x000fe2000bf05070 */
[----:B------:R-:W0:Y:S01]  /*32af0*/  LDC.64 R12, c[0x0][0xaf8] ;  /* 0x0002be00ff0c7b82 */ /* 0x000e220000000a00 */
[----:B------:R-:W-:Y:S01]  /*32b00*/  ULDC.64 UR6, c[0x0][0xb00] ;  /* 0x0002c00000067ab9 */ /* 0x000fe20000000a00 */
[----:B------:R-:W-:Y:S01]  /*32b10*/  ULDC.64 UR8, c[0x0][0xb08] ;  /* 0x0002c20000087ab9 */ /* 0x000fe20000000a00 */
[----:B------:R-:W-:Y:S01]  /*32b20*/  ISETP.NE.AND.EX P0, PT, RZ, UR5, PT, P0 ;  /* 0x00000005ff007c0c */ /* 0x000fe2000bf05300 */
[----:B------:R-:W-:-:S04]  /*32b30*/  ULDC.64 UR4, c[0x0][0xb10] ;  /* 0x0002c40000047ab9 */ /* 0x000fc80000000a00 */
[----:B------:R-:W1:Y:S08]  /*32b40*/  LDC.64 R4, c[0x0][0xb00] ;  /* 0x0002c000ff047b82 */ /* 0x000e700000000a00 */
        /* <DEDUP_REMOVED lines=45> */
.L_x_12874:
        /* <DEDUP_REMOVED lines=16> */
.L_x_12875:
[----:B------:R-:W-:Y:S05]  /*32f20*/  @!P1 BRA `(.L_x_12876) ;  /* 0x00000000000c9947 */ /* 0x000fea0003800000 */
[----:B------:R-:W2:Y:S04]  /*32f30*/  LDG.E R7, desc[UR42][R4.64] ;  /* 0x0000002a04077981 */ /* 0x000ea8000c1e1900 */
[----:B------:R-:W2:Y:S02]  /*32f40*/  LDG.E R4, desc[UR42][R4.64+0x4] ;  /* 0x0000042a04047981 */ /* 0x000ea4000c1e1900 */
[----:B--2---:R-:W-:-:S07]  /*32f50*/  IMAD.IADD R7, R4, 0x1, -R7 ;  /* 0x0000000104077824 */ /* 0x004fce00078e0a07 */
.L_x_12876:
        /* <DEDUP_REMOVED lines=37> */
.L_x_12879:
[----:B------:R-:W-:-:S13]  /*331b0*/  ISETP.NE.AND P0, PT, R3, 0x1, PT ;  /* 0x000000010300780c */ /* 0x000fda0003f05270 */
[----:B------:R-:W1:Y:S02]  /*331c0*/  @P0 LDC.64 R4, c[0x0][0xae0] ;  /* 0x0002b800ff040b82 */ /* 0x000e640000000a00 */
[----:B-1----:R-:W-:-:S05]  /*331d0*/  @P0 IMAD.HI.U32 R4, R2, R4, RZ ;  /* 0x0000000402040227 */ /* 0x002fca00078e00ff */
[----:B------:R-:W-:-:S07]  /*331e0*/  @P0 SHF.R.U32.HI R2, RZ, R5, R4 ;  /* 0x00000005ff020219 */ /* 0x000fce0000011604 */
.L_x_12880:
[----:B------:R-:W-:Y:S05]  /*331f0*/  BSYNC B0 ;  /* 0x0000000000007941 */ /* 0x000fea0003800000 */
.L_x_12878:
[----:B------:R-:W-:-:S05]  /*33200*/  IMAD R2, R2, R3, R3 ;  /* 0x0000000302027224 */ /* 0x000fca00078e0203 */
[----:B------:R-:W-:-:S07]  /*33210*/  VIMNMX R8, R8, R2, PT ;  /* 0x0000000208087248 */ /* 0x000fce0003fe0100 */
.L_x_12877:
        /* <DEDUP_REMOVED lines=25> */
.L_x_12883:
[----:B------:R-:W-:-:S13]  /*333b0*/  ISETP.NE.AND P0, PT, R3, 0x1, PT ;  /* 0x000000010300780c */ /* 0x000fda0003f05270 */
[----:B------:R-:W1:Y:S02]  /*333c0*/  @P0 LDC.64 R4, c[0x0][0xae0] ;  /* 0x0002b800ff040b82 */ /* 0x000e640000000a00 */
[----:B-1----:R-:W-:-:S05]  /*333d0*/  @P0 IMAD.HI.U32 R4, R2, R4, RZ ;  /* 0x0000000402040227 */ /* 0x002fca00078e00ff */
[----:B------:R-:W-:-:S07]  /*333e0*/  @P0 SHF.R.U32.HI R2, RZ, R5, R4 ;  /* 0x00000005ff020219 */ /* 0x000fce0000011604 */
.L_x_12884:
[----:B------:R-:W-:Y:S05]  /*333f0*/  BSYNC B0 ;  /* 0x0000000000007941 */ /* 0x000fea0003800000 */
.L_x_12882:
[----:B------:R-:W-:-:S05]  /*33400*/  IMAD R2, R2, R3, RZ ;  /* 0x0000000302027224 */ /* 0x000fca00078e02ff */
[----:B------:R-:W-:-:S07]  /*33410*/  VIMNMX R6, R6, R2, !PT ;  /* 0x0000000206067248 */ /* 0x000fce0007fe0100 */
.L_x_12881:
        /* <DEDUP_REMOVED lines=41> */
.L_x_12886:
[----:B------:R-:W-:Y:S05]  /*336b0*/  BSYNC B0 ;  /* 0x0000000000007941 */ /* 0x000fea0003800000 */
.L_x_12885:
        /* <DEDUP_REMOVED lines=25> */
.L_x_13120:
[----:B--2---:R-:W-:Y:S02]  /*33850*/  ISETP.NE.AND P0, PT, R14, RZ, PT ;  /* 0x000000ff0e00720c */ /* 0x004fe40003f05270 */
[----:B------:R-:W-:-:S11]  /*33860*/  PLOP3.LUT P6, PT, PT, PT, PT, 0x8, 0x0 ;  /* 0x000000000000781c */ /* 0x000fd60003fce170 */
[----:B------:R-:W-:Y:S05]  /*33870*/  @P0 BRA `(.L_x_12890) ;  /* 0x00000000000c0947 */ /* 0x000fea0003800000 */
[----:B------:R-:W-:-:S03]  /*33880*/  UMOV UR4, 0xffffffff ;  /* 0xffffffff00047882 */ /* 0x000fc60000000000 */
[----:B------:R-:W-:Y:S05]  /*33890*/  BRA.DIV UR4, `(.L_x_12891) ;  /* 0x0000009204d47947 */ /* 0x000fea000b800000 */
[----:B------:R-:W-:-:S13]  /*338a0*/  ELECT P6, URZ, PT ;  /* 0x00000000003f782f */ /* 0x000fda00038c0000 */
.L_x_12890:
        /* <DEDUP_REMOVED lines=9> */
.L_x_13123:
[----:B------:R-:W-:Y:S05]  /*33940*/  BSYNC B1 ;  /* 0x0000000000017941 */ /* 0x000fea0003800000 */
.L_x_12892:
[----:B------:R-:W-:Y:S04]  /*33950*/  BSSY B1, `(.L_x_12894) ;  /* 0x000007f000017945 */ /* 0x000fe80003800000 */
[----:B------:R-:W-:Y:S05]  /*33960*/  @!P6 BRA `(.L_x_12895) ;  /* 0x0000000400f4e947 */ /* 0x000fea0003800000 */
[----:B------:R-:W1:Y:S04]  /*33970*/  LDL R8, [R1+0x470] ;  /* 0x0004700001087983 */ /* 0x000e680000100800 */
[----:B------:R-:W2:Y:S01]  /*33980*/  LDL R7, [R1+0x47c] ;  /* 0x00047c0001077983 */ /* 0x000ea20000100800 */
[----:B------:R-:W3:Y:S01]  /*33990*/  S2R R6, SR_TID.X ;  /* 0x0000000000067919 */ /* 0x000ee20000002100 */
[----:B------:R-:W-:Y:S01]  /*339a0*/  BSSY B2, `(.L_x_12896) ;  /* 0x0000007000027945 */ /* 0x000fe20003800000 */
[----:B---3--:R-:W-:-:S04]  /*339b0*/  LOP3.LUT R6, R6, 0x7f, RZ, 0xc0, !PT ;  /* 0x0000007f06067812 */ /* 0x008fc800078ec0ff */
[----:B------:R-:W-:Y:S01]  /*339c0*/  ISETP.NE.AND P1, PT, R6, RZ, PT ;  /* 0x000000ff0600720c */ /* 0x000fe20003f25270 */
[----:B-1----:R-:W-:Y:S01]  /*339d0*/  IMAD R5, R8, 0x8, R18 ;  /* 0x0000000808057824 */ /* 0x002fe200078e0212 */
[----:B--2---:R-:W-:-:S04]  /*339e0*/  SHF.L.U32 R10, R7, 0x1f, RZ ;  /* 0x0000001f070a7819 */ /* 0x004fc800000006ff */
[----:B------:R-:W1:Y:S02]  /*339f0*/  SYNCS.PHASECHK.TRANS64.TRYWAIT P0, [R5+URZ+0x324a0], R10 ;  /* 0x0324a00a050075a7 */ /* 0x000e64000800017f */
[----:B-1----:R-:W-:Y:S05]  /*33a00*/  @!P0 BRA `(.L_x_12897) ;  /* 0x0000009000ac8947 */ /* 0x002fea0003800000 */
.L_x_13124:
[----:B------:R-:W-:Y:S05]  /*33a10*/  BSYNC B2 ;  /* 0x0000000000027941 */ /* 0x000fea0003800000 */
.L_x_12896:
        /* <DEDUP_REMOVED lines=9> */
.L_x_12899:
[----:B------:R-:W-:Y:S05]  /*33ab0*/  BSYNC B2 ;  /* 0x0000000000027941 */ /* 0x000fea0003800000 */
.L_x_12898:
        /* <DEDUP_REMOVED lines=13> */
.L_x_12900:
        /* <DEDUP_REMOVED lines=13> */
.L_x_13125:
[----:B------:R-:W-:Y:S05]  /*33c60*/  BSYNC B2 ;  /* 0x0000000000027941 */ /* 0x000fea0003800000 */
.L_x_12901:
        /* <DEDUP_REMOVED lines=11> */
.L_x_12904:
[----:B------:R-:W-:Y:S05]  /*33d20*/  BSYNC B2 ;  /* 0x0000000000027941 */ /* 0x000fea0003800000 */
.L_x_12903:
        /* <DEDUP_REMOVED lines=10> */
.L_x_12905:
        /* <DEDUP_REMOVED lines=15> */
.L_x_12906:
        /* <DEDUP_REMOVED lines=15> */
.L_x_12907:
        /* <DEDUP_REMOVED lines=15> */
.L_x_12908:
        /* <DEDUP_REMOVED lines=10> */
.L_x_12895:
[----:B------:R-:W-:Y:S05]  /*34140*/  BSYNC B1 ;  /* 0x0000000000017941 */ /* 0x000fea0003800000 */
.L_x_12894:
        /* <DEDUP_REMOVED lines=13> */
.L_x_12924:
        /* <DEDUP_REMOVED lines=13> */
.L_x_13126:
[----:B------:R-:W-:Y:S05]  /*342f0*/  BSYNC B2 ;  /* 0x0000000000027941 */ /* 0x000fea0003800000 */
.L_x_12911:
        /* <DEDUP_REMOVED lines=9> */
.L_x_12914:
[----:B------:R-:W-:Y:S05]  /*34390*/  BSYNC B2 ;  /* 0x0000000000027941 */ /* 0x000fea0003800000 */
.L_x_12913:
        /* <DEDUP_REMOVED lines=12> */
.L_x_12915:
        /* <DEDUP_REMOVED lines=13> */
.L_x_13127:
[----:B------:R-:W-:Y:S05]  /*34530*/  BSYNC B2 ;  /* 0x0000000000027941 */ /* 0x000fea0003800000 */
.L_x_12916:
        /* <DEDUP_REMOVED lines=11> */
.L_x_12919:
[----:B------:R-:W-:Y:S05]  /*345f0*/  BSYNC B2 ;  /* 0x0000000000027941 */ /* 0x000fea0003800000 */
.L_x_12918:
        /* <DEDUP_REMOVED lines=10> */
.L_x_12920:
        /* <DEDUP_REMOVED lines=15> */
.L_x_12921:
        /* <DEDUP_REMOVED lines=15> */
.L_x_12922:
        /* <DEDUP_REMOVED lines=15> */
.L_x_12923:
        /* <DEDUP_REMOVED lines=10> */
.L_x_12910:
[----:B------:R-:W-:Y:S05]  /*34a10*/  BSYNC B1 ;  /* 0x0000000000017941 */ /* 0x000fea0003800000 */
.L_x_12909:
        /* <DEDUP_REMOVED lines=12> */
.L_x_12888:
[----:B------:R-:W-:Y:S05]  /*34ae0*/  BSYNC B0 ;  /* 0x0000000000007941 */ /* 0x000fea0003800000 */
.L_x_12887:
        /* <DEDUP_REMOVED lines=26> */
.L_x_12927:
[----:B------:R-:W-:-:S13]  /*34c90*/  ISETP.NE.AND P0, PT, R3, 0x1, PT ;  /* 0x000000010300780c */ /* 0x000fda0003f05270 */
[----:B------:R-:W1:Y:S02]  /*34ca0*/  @P0 LDC.64 R6, c[0x0][0xae0] ;  /* 0x0002b800ff060b82 */ /* 0x000e640000000a00 */
[----:B-1----:R-:W-:-:S05]  /*34cb0*/  @P0 IMAD.HI.U32 R6, R2, R6, RZ ;  /* 0x0000000602060227 */ /* 0x002fca00078e00ff */
[----:B------:R-:W-:-:S07]  /*34cc0*/  @P0 SHF.R.U32.HI R2, RZ, R7, R6 ;  /* 0x00000007ff020219 */ /* 0x000fce0000011606 */
.L_x_12928:
[----:B------:R-:W-:Y:S05]  /*34cd0*/  BSYNC B0 ;  /* 0x0000000000007941 */ /* 0x000fea0003800000 */
.L_x_12926:
[----:B------:R-:W-:-:S05]  /*34ce0*/  IMAD R2, R2, R3, R3 ;  /* 0x0000000302027224 */ /* 0x000fca00078e0203 */
[----:B------:R-:W-:-:S07]  /*34cf0*/  VIMNMX R5, R5, R2, PT ;  /* 0x0000000205057248 */ /* 0x000fce0003fe0100 */
.L_x_12925:
[----:B------:R-:W2:Y:S01]  /*34d00*/  LDL R7, [R1+0x4e8] ;  /* 0x0004e80001077983 */ /* 0x000ea20000100800 */
[----:B------:R-:W1:Y:S01]  /*34d10*/  @P1 LDC R2, c[0x0][0x44c] ;  /* 0x00011300ff021b82 */ /* 0x000e620000000800 */
[----:B------:R-:W-:Y:S01]  /*34d20*/  VIADD R5, R5, 0x5f ;  /* 0x0000005f05057836 */ /* 0x000fe20000000000 */
[----:B------:R-:W-:Y:S01]  /*34d30*/  ULDC UR4, c[0x0][0xad4] ;  /* 0x0002b50000047ab9 */ /* 0x000fe20000000800 */
[----:B------:R-:W-:Y:S02]  /*34d40*/  IMAD.MOV.U32 R0, RZ, RZ, R8 ;  /* 0x000000ffff007224 */ /* 0x000fe400078e0008 */
[----:B------:R-:W-:-:S03]  /*34d50*/  IMAD.HI R5, R5, 0x2aaaaaab, RZ ;  /* 0x2aaaaaab05057827 */ /* 0x000fc600078e02ff */
[----:B------:R-:W3:Y:S01]  /*34d60*/  @P1 LDC R6, c[0x0][0x450] ;  /* 0x00011400ff061b82 */ /* 0x000ee20000000800 */
[----:B-1----:R-:W-:-:S05]  /*34d70*/  @P1 IMAD.HI.U32 R2, R8, R2, RZ ;  /* 0x0000000208021227 */ /* 0x002fca00078e00ff */
[----:B---3--:R-:W-:Y:S02]  /*34d80*/  @P1 SHF.R.U32.HI R0, RZ, R6, R2 ;  /* 0x00000006ff001219 */ /* 0x008fe40000011602 */
[----:B------:R-:W-:-:S03]  /*34d90*/  SHF.R.U32.HI R2, RZ, 0x1f, R5 ;  /* 0x0000001fff027819 */ /* 0x000fc60000011605 */
[----:B------:R-:W-:Y:S01]  /*34da0*/  IMAD.IADD R0, R17, 0x1, R0 ;  /* 0x0000000111007824 */ /* 0x000fe200078e0200 */
[----:B------:R-:W-:-:S03]  /*34db0*/  LEA.HI.SX32 R8, R5, R2, 0x1c ;  /* 0x0000000205087211 */ /* 0x000fc600078fe2ff */
[----:B------:R-:W-:Y:S02]  /*34dc0*/  VIADD R2, R0, -UR4 ;  /* 0x8000000400027c36 */ /* 0x000fe40008000000 */
        /* <DEDUP_REMOVED lines=13> */
.L_x_12931:
[----:B------:R-:W-:-:S13]  /*34ea0*/  ISETP.NE.AND P0, PT, R3, 0x1, PT ;  /* 0x000000010300780c */ /* 0x000fda0003f05270 */
[----:B------:R-:W1:Y:S02]  /*34eb0*/  @P0 LDC.64 R6, c[0x0][0xae0] ;  /* 0x0002b800ff060b82 */ /* 0x000e640000000a00 */
[----:B-1----:R-:W-:-:S05]  /*34ec0*/  @P0 IMAD.HI.U32 R6, R0, R6, RZ ;  /* 0x0000000600060227 */ /* 0x002fca00078e00ff */
[----:B------:R-:W-:-:S07]  /*34ed0*/  @P0 SHF.R.U32.HI R0, RZ, R7, R6 ;  /* 0x00000007ff000219 */ /* 0x000fce0000011606 */
.L_x_12932:
[----:B------:R-:W-:Y:S05]  /*34ee0*/  BSYNC B0 ;  /* 0x0000000000007941 */ /* 0x000fea0003800000 */
.L_x_12930:
[----:B------:R-:W-:-:S05]  /*34ef0*/  IMAD R0, R0, R3, RZ ;  /* 0x0000000300007224 */ /* 0x000fca00078e02ff */
[----:B------:R-:W-:-:S07]  /*34f00*/  VIMNMX R2, R2, R0, !PT ;  /* 0x0000000002027248 */ /* 0x000fce0007fe0100 */
.L_x_12929:
[----:B------:R-:W-:Y:S01]  /*34f10*/  IMAD.HI R2, R2, 0x2aaaaaab, RZ ;  /* 0x2aaaaaab02027827 */ /* 0x000fe200078e02ff */
[----:B------:R-:W-:Y:S01]  /*34f20*/  ISETP.NE.AND P1, PT, R4, RZ, PT ;  /* 0x000000ff0400720c */ /* 0x000fe20003f25270 */
[----:B------:R1:W-:Y:S01]  /*34f30*/  STL [R1+0x4ac], RZ ;  /* 0x0004acff01007387 */ /* 0x0003e20000100800 */
[----:B------:R-:W-:Y:S02]  /*34f40*/  BSSY B0, `(.L_x_12933) ;  /* 0x0000024000007945 */ /* 0x000fe40003800000 */
[----:B------:R-:W-:-:S04]  /*34f50*/  SHF.R.U32.HI R0, RZ, 0x1f, R2 ;  /* 0x0000001fff007819 */ /* 0x000fc80000011602 */
[----:B------:R-:W-:-:S04]  /*34f60*/  LEA.HI.SX32 R0, R2, R0, 0x1c ;  /* 0x0000000002007211 */ /* 0x000fc800078fe2ff */
[----:B------:R-:W-:Y:S01]  /*34f70*/  VIMNMX R9, RZ, R0, !PT ;  /* 0x00000000ff097248 */ /* 0x000fe20007fe0100 */
[----:B------:R-:W2:Y:S03]  /*34f80*/  @!P1 LDC R4, c[0x0][0xae8] ;  /* 0x0002ba00ff049b82 */ /* 0x000ea60000000800 */
        /* <DEDUP_REMOVED lines=31> */
.L_x_12934:
[----:B------:R-:W-:Y:S05]  /*35180*/  BSYNC B0 ;  /* 0x0000000000007941 */ /* 0x000fea0003800000 */
.L_x_12933:
        /* <DEDUP_REMOVED lines=16> */
[----:B------:R-:W1:Y:S08]  /*35290*/  FLO.U32 R0, UR4 ;  /* 0x0000000400007d00 */ /* 0x000e7000080e0000 */
[----:B------:R-:W2:Y:S01]  /*352a0*/  POPC R2, UR4 ;  /* 0x0000000400027d09 */ /* 0x000ea20008000000 */
[----:B-1----:R-:W-:-:S13]  /*352b0*/  ISETP.EQ.U32.AND P0, PT, R0, R3, PT ;  /* 0x000000030000720c */ /* 0x002fda0003f02070 */
[----:B--2---:R-:W2:Y:S01]  /*352c0*/  @P0 ATOMG.E.ADD.STRONG.GPU PT, R5, desc[UR42][R4.64], R2 ;  /* 0x00000002040509a8 */ /* 0x004ea200081ee1ea */
[----:B------:R-:W1:Y:S02]  /*352d0*/  S2R R3, SR_LTMASK ;  /* 0x0000000000037919 */ /* 0x000e640000003900 */
[----:B-1----:R-:W-:-:S06]  /*352e0*/  LOP3.LUT R3, R3, UR4, RZ, 0xc0, !PT ;  /* 0x0000000403037c12 */ /* 0x002fcc000f8ec0ff */
[----:B------:R-:W1:Y:S01]  /*352f0*/  POPC R3, R3 ;  /* 0x0000000300037309 */ /* 0x000e620000000000 */
[----:B--2---:R-:W1:Y:S02]  /*35300*/  SHFL.IDX PT, R0, R5, R0, 0x1f ;  /* 0x00001f0005007589 */ /* 0x004e6400000e0000 */
[----:B-1----:R-:W-:-:S05]  /*35310*/  IADD3 R0, R0, UR39, R3 ;  /* 0x0000002700007c10 */ /* 0x002fca000fffe003 */
[----:B------:R4:W-:Y:S01]  /*35320*/  STL [R1+0x460], R0 ;  /* 0x0004600001007387 */ /* 0x0009e20000100800 */
[----:B------:R-:W-:Y:S05]  /*35330*/  BRA `(.L_x_12937) ;  /* 0x0000004800a47947 */ /* 0x000fea0003800000 */
.L_x_12936:
        /* <DEDUP_REMOVED lines=20> */
.L_x_12939:
[----:B------:R-:W-:Y:S05]  /*35480*/  BSYNC B6 ;  /* 0x0000000000067941 */ /* 0x000fea0003800000 */
.L_x_12938:
        /* <DEDUP_REMOVED lines=20> */
.L_x_12942:
        /* <DEDUP_REMOVED lines=15> */
.L_x_12941:
[----:B------:R-:W-:Y:S05]  /*356c0*/  BSYNC B6 ;  /* 0x0000000000067941 */ /* 0x000fea0003800000 */
.L_x_12940:
        /* <DEDUP_REMOVED lines=24> */
.L_x_13130:
        /* <DEDUP_REMOVED lines=11> */
.L_x_13133:
        /* <DEDUP_REMOVED lines=24> */
.L_x_12946:
[----:B--2---:R-:W2:Y:S01]  /*35a80*/  LDL R2, [R1+0x478] ;  /* 0x0004780001027983 */ /* 0x004ea20000100800 */
[----:B---3--:R-:W-:Y:S01]  /*35a90*/  IMAD R0, R19, 0x8, R18 ;  /* 0x0000000813007824 */ /* 0x008fe200078e0212 */
[----:B--2---:R-:W-:-:S04]  /*35aa0*/  SHF.L.U32 R2, R2, 0x1f, RZ ;  /* 0x0000001f02027819 */ /* 0x004fc800000006ff */
[----:B------:R-:W2:Y:S02]  /*35ab0*/  SYNCS.PHASECHK.TRANS64.TRYWAIT P0, [R0+URZ+0x32440], R2 ;  /* 0x03244002000075a7 */ /* 0x000ea4000800017f */
[----:B--2---:R-:W-:Y:S05]  /*35ac0*/  @!P0 BRA `(.L_x_12947) ;  /* 0x0000007400208947 */ /* 0x004fea0003800000 */
.L_x_13134:
        /* <DEDUP_REMOVED lines=11> */
.L_x_12948:
        /* <DEDUP_REMOVED lines=24> */
.L_x_12944:
[----:B--2---:R-:W2:Y:S04]  /*35d00*/  LDL R2, [R1+0x46c] ;  /* 0x00046c0001027983 */ /* 0x004ea80000100800 */
[----:B------:R-:W4:Y:S01]  /*35d10*/  LDL R3, [R1+0x498] ;  /* 0x0004980001037983 */ /* 0x000f220000100800 */
[----:B------:R-:W-:Y:S05]  /*35d20*/  WARPSYNC.ALL ;  /* 0x0000000000007948 */ /* 0x000fea0003800000 */
[----:B------:R-:W-:Y:S01]  /*35d30*/  ULDC.64 UR4, c[0x0][0xaf8] ;  /* 0x0002be0000047ab9 */ /* 0x000fe20000000a00 */
[----:B---3--:R-:W-:Y:S01]  /*35d40*/  VIADD R0, R18, 0x18400 ;  /* 0x0001840012007836 */ /* 0x008fe20000000000 */
[----:B------:R-:W-:Y:S01]  /*35d50*/  BAR.SYNC.DEFER_BLOCKING 0x8, 0x180 ;  /* 0x0206000000007b1d */ /* 0x000fe20000010000 */
[----:B------:R-:W-:-:S03]  /*35d60*/  ISETP.NE.U32.AND P0, PT, RZ, UR4, PT ;  /* 0x00000004ff007c0c */ /* 0x000fc6000bf05070 */
[----:B------:R-:W-:Y:S02]  /*35d70*/  LOP3.LUT P1, RZ, R0, 0x3ff, RZ, 0xc0, !PT ;  /* 0x000003ff00ff7812 */ /* 0x000fe4000782c0ff */
[----:B------:R-:W-:Y:S01]  /*35d80*/  ISETP.NE.AND.EX P0, PT, RZ, UR5, PT, P0 ;  /* 0x00000005ff007c0c */ /* 0x000fe2000bf05300 */
[----:B------:R-:W-:Y:S01]  /*35d90*/  BSSY B6, `(.L_x_12949) ;  /* 0x0000019000067945 */ /* 0x000fe20003800000 */
[----:B--2---:R-:W-:-:S04]  /*35da0*/  SHF.R.S32.HI R0, RZ, 0x1f, R2 ;  /* 0x0000001fff007819 */ /* 0x004fc80000011402 */
[----:B------:R-:W-:Y:S02]  /*35db0*/  SEL R4, R0, RZ, !P0 ;  /* 0x000000ff00047207 */ /* 0x000fe40004000000 */
        /* <DEDUP_REMOVED lines=22> */
.L_x_12950:
[----:B------:R-:W-:Y:S05]  /*35f20*/  BSYNC B6 ;  /* 0x0000000000067941 */ /* 0x000fea0003800000 */
.L_x_12949:
        /* <DEDUP_REMOVED lines=64> */
[----:B--2---:R-:W-:-:S03]  /*36330*/  IMAD R0, R11, R7, RZ ;  /* 0x000000070b007224 */ /* 0x004fc600078e02ff */
[----:B------:R-:W-:Y:S01]  /*36340*/  SHFL.IDX PT, R7, R2, 0x1, 0x181f ;  /* 0x00381f0002077f89 */ /* 0x000fe200000e0000 */
[----:B---3--:R-:W-:-:S03]  /*36350*/  IMAD.IADD R10, R10, 0x1, R6 ;  /* 0x000000010a0a7824 */ /* 0x008fc600078e0206 */
[----:B------:R-:W2:Y:S01]  /*36360*/  SHFL.IDX PT, R6, R3, 0x1, 0x181f ;  /* 0x00381f0003067f89 */ /* 0x000ea200000e0000 */
[C---:B------:R-:W-:Y:S01]  /*36370*/  VIADD R11, R10.reuse, 0x10 ;  /* 0x000000100a0b7836 */ /* 0x040fe20000000000 */
[CC--:B------:R-:W-:Y:S02]  /*36380*/  ISETP.GE.AND P1, PT, R10.reuse, R0.reuse, PT ;  /* 0x000000000a00720c */ /* 0x0c0fe40003f26270 */
[----:B------:R-:W-:Y:S02]  /*36390*/  STL [R1+0x488], R10 ;  /* 0x0004880a01007387 */ /* 0x000fe40000100800 */
[----:B------:R-:W-:Y:S02]  /*363a0*/  ISETP.GE.AND P2, PT, R11, R0, PT ;  /* 0x000000000b00720c */ /* 0x000fe40003f46270 */
[----:B------:R3:W-:Y:S07]  /*363b0*/  STL [R1+0x4c0], R11 ;  /* 0x0004c00b01007387 */ /* 0x0007ee0000100800 */
[----:B0-----:R-:W-:Y:S01]  /*363c0*/  @!P1 LEA R5, P3, R9, R5, 0x1 ;  /* 0x0000000509059211 */ /* 0x001fe200078608ff */
[----:B---3--:R-:W-:-:S04]  /*363d0*/  VIADD R11, R10, 0x20 ;  /* 0x000000200a0b7836 */ /* 0x008fc80000000000 */
        /* <DEDUP_REMOVED lines=67> */
.L_x_13151:
        /* <DEDUP_REMOVED lines=12> */
.L_x_12952:
        /* <DEDUP_REMOVED lines=37> */
.L_x_12954:
[----:B------:R-:W-:Y:S05]  /*36b20*/  BSYNC B6 ;  /* 0x0000000000067941 */ /* 0x000fea0003800000 */
.L_x_12953:
        /* <DEDUP_REMOVED lines=144> */
[----:B------:R2:W3:Y:S04]  /*37430*/  SHFL.IDX PT, R6, R0, 0x7, 0x181f ;  /* 0x00f81f0000067f89 */ /* 0x0004e800000e0000 */
[----:B------:R2:W-:Y:S04]  /*37440*/  @!P4 LDGSTS.E.BYPASS.LTC128B.128 [R9+0x25400], desc[UR42][R4.64], !P3 ;  /* 0x254000000409cfae */ /* 0x0005e8000d901d6a */
[----:B------:R2:W-:Y:S04]  /*37450*/  @!P4 LDGSTS.E.BYPASS.LTC128B.128 [R9+0x29400], desc[UR42][R4.64+0x80], !P2 ;  /* 0x294000800409cfae */ /* 0x0005e8000d101d6a */
[----:B------:R2:W-:Y:S04]  /*37460*/  @!P4 LDGSTS.E.BYPASS.LTC128B.128 [R9+0x2d400], desc[UR42][R4.64+0x100], !P1 ;  /* 0x2d4001000409cfae */ /* 0x0005e8000c901d6a */
[----:B-1----:R2:W-:Y:S02]  /*37470*/  @!P4 LDGSTS.E.BYPASS.LTC128B.128 [R9+0x31400], desc[UR42][R4.64+0x180], !P0 ;  /* 0x314001800409cfae */ /* 0x0025e4000c101d6a */
.L_x_13169:
[----:B--2---:R-:W2:Y:S01]  /*37480*/  LDL.LU R0, [R1+0x4dc] ;  /* 0x0004dc0001007983 */ /* 0x004ea20000300800 */
[----:B------:R-:W-:Y:S01]  /*37490*/  BSSY B0, `(.L_x_12956) ;  /* 0x000000d000007945 */ /* 0x000fe20003800000 */
[----:B--2---:R-:W-:-:S13]  /*374a0*/  ISETP.GE.AND P4, PT, R0, R3, PT ;  /* 0x000000030000720c */ /* 0x004fda0003f86270 */
[----:B------:R-:W-:Y:S05]  /*374b0*/  @P4 BRA `(.L_x_12957) ;  /* 0x0000000000284947 */ /* 0x000fea0003800000 */
[----:B------:R-:W2:Y:S01]  /*374c0*/  LDL R0, [R1+0x474] ;  /* 0x0004740001007983 */ /* 0x000ea20000100800 */
[----:B------:R-:W-:-:S05]  /*374d0*/  LEA R2, P4, R8, R2, 0x1 ;  /* 0x0000000208027211 */ /* 0x000fca00078808ff */
[----:B---3--:R-:W-:-:S05]  /*374e0*/  IMAD.X R3, RZ, RZ, R6, P4 ;  /* 0x000000ffff037224 */ /* 0x008fca00020e0606 */
[----:B------:R-:W-:Y:S01]  /*374f0*/  @!PT LDS RZ, [RZ] ;  /* 0x00000000fffff984 */ /* 0x000fe20000000800 */
[----:B------:R-:W-:Y:S01]  /*37500*/  @!PT LDS RZ, [RZ] ;  /* 0x00000000fffff984 */ /* 0x000fe20000000800 */
[----:B------:R-:W-:Y:S01]  /*37510*/  @!PT LDS RZ, [RZ] ;  /* 0x00000000fffff984 */ /* 0x000fe20000000800 */
[----:B--2---:R1:W-:Y:S04]  /*37520*/  LDGSTS.E.BYPASS.LTC128B.128 [R0+0x25c00], desc[UR42][R2.64], !P3 ;  /* 0x25c0000002007fae */ /* 0x0043e8000d901d6a */
[----:B------:R1:W-:Y:S04]  /*37530*/  LDGSTS.E.BYPASS.LTC128B.128 [R0+0x29c00], desc[UR42][R2.64+0x80], !P2 ;  /* 0x29c0008002007fae */ /* 0x0003e8000d101d6a */
[----:B------:R1:W-:Y:S04]  /*37540*/  LDGSTS.E.BYPASS.LTC128B.128 [R0+0x2dc00], desc[UR42][R2.64+0x100], !P1 ;  /* 0x2dc0010002007fae */ /* 0x0003e8000c901d6a */
[----:B------:R1:W-:Y:S02]  /*37550*/  LDGSTS.E.BYPASS.LTC128B.128 [R0+0x31c00], desc[UR42][R2.64+0x180], !P0 ;  /* 0x31c0018002007fae */ /* 0x0003e4000c101d6a */
.L_x_12957:
[----:B------:R-:W-:Y:S05]  /*37560*/  BSYNC B0 ;  /* 0x0000000000007941 */ /* 0x000fea0003800000 */
.L_x_12956:
[----:B------:R-:W-:Y:S01]  /*37570*/  NOP ;  /* 0x0000000000007918 */ /* 0x000fe20000000000 */
[----:B------:R-:W-:-:S13]  /*37580*/  PLOP3.LUT P0, PT, PT, PT, PT, 0x80, 0x0 ;  /* 0x000000000000781c */ /* 0x000fda0003f0f070 */
.L_x_12958:
        /* <DEDUP_REMOVED lines=18> */
.L_x_13170:
[----:B------:R-:W-:Y:S05]  /*376b0*/  BSYNC B0 ;  /* 0x0000000000007941 */ /* 0x000fea0003800000 */
.L_x_12959:
[----:B------:R-:W2:Y:S01]  /*376c0*/  LDL R2, [R1+0x48c] ;  /* 0x00048c0001027983 */ /* 0x000ea20000100800 */
[----:B------:R-:W-:Y:S01]  /*376d0*/  BSSY B0, `(.L_x_12961) ;  /* 0x000005a000007945 */ /* 0x000fe20003800000 */
[----:B--2---:R-:W-:-:S13]  /*376e0*/  LOP3.LUT P0, RZ, R2, 0x1, RZ, 0xc0, !PT ;  /* 0x0000000102ff7812 */ /* 0x004fda000780c0ff */
[----:B------:R-:W-:Y:S05]  /*376f0*/  @!P0 BRA `(.L_x_12962) ;  /* 0x00000004005c8947 */ /* 0x000fea0003800000 */
[----:B0-----:R-:W1:Y:S01]  /*37700*/  LDL R4, [R1+0x478] ;  /* 0x0004780001047983 */ /* 0x001e620000100800 */
[----:B------:R-:W0:Y:S02]  /*37710*/  S2R R2, SR_TID.X ;  /* 0x0000000000027919 */ /* 0x000e240000002100 */
[----:B0-----:R-:W-:Y:S01]  /*37720*/  LOP3.LUT R3, R2, 0x7f, RZ, 0xc0, !PT ;  /* 0x0000007f02037812 */ /* 0x001fe200078ec0ff */
[----:B------:R-:W-:Y:S01]  /*37730*/  IMAD R2, R19, 0x8, R18 ;  /* 0x0000000813027824 */ /* 0x000fe200078e0212 */
[----:B------:R-:W-:Y:S02]  /*37740*/  BSSY B1, `(.L_x_12963) ;  /* 0x0000005000017945 */ /* 0x000fe40003800000 */
[----:B------:R-:W-:Y:S02]  /*37750*/  ISETP.NE.AND P1, PT, R3, RZ, PT ;  /* 0x000000ff0300720c */ /* 0x000fe40003f25270 */
[----:B-1----:R-:W-:-:S04]  /*37760*/  SHF.L.U32 R0, R4, 0x1f, RZ ;  /* 0x0000001f04007819 */ /* 0x002fc800000006ff */
[----:B------:R-:W0:Y:S02]  /*37770*/  SYNCS.PHASECHK.TRANS64.TRYWAIT P0, [R2+URZ+0x32460], R0 ;  /* 0x03246000020075a7 */ /* 0x000e24000800017f */
[----:B0-----:R-:W-:Y:S05]  /*37780*/  @!P0 BRA `(.L_x_12964) ;  /* 0x0000007000588947 */ /* 0x001fea0003800000 */
.L_x_13171:
[----:B------:R-:W-:Y:S05]  /*37790*/  BSYNC B1 ;  /* 0x0000000000017941 */ /* 0x000fea0003800000 */
.L_x_12963:
        /* <DEDUP_REMOVED lines=9> */
.L_x_12966:
[----:B------:R-:W-:Y:S05]  /*37830*/  BSYNC B1 ;  /* 0x0000000000017941 */ /* 0x000fea0003800000 */
.L_x_12965:
        /* <DEDUP_REMOVED lines=12> */
.L_x_12967:
        /* <DEDUP_REMOVED lines=15> */
.L_x_12968:
        /* <DEDUP_REMOVED lines=15> */
.L_x_12969:
        /* <DEDUP_REMOVED lines=15> */
.L_x_12970:
        /* <DEDUP_REMOVED lines=10> */
.L_x_12962:
[----:B------:R-:W-:Y:S05]  /*37c70*/  BSYNC B0 ;  /* 0x0000000000007941 */ /* 0x000fea0003800000 */
.L_x_12961:
[----:B0-----:R-:W1:Y:S04]  /*37c80*/  LDL R4, [R1+0x4b0] ;  /* 0x0004b00001047983 */ /* 0x001e680000100800 */
[----:B------:R-:W2:Y:S01]  /*37c90*/  LDL R5, [R1+0x484] ;  /* 0x0004840001057983 */ /* 0x000ea20000100800 */
[----:B------:R-:W-:Y:S01]  /*37ca0*/  BSSY B0, `(.L_x_12971) ;  /* 0x00001f8000007945 */ /* 0x000fe20003800000 */
[----:B-1----:R-:W-:-:S05]  /*37cb0*/  VIADD R0, R4, 0xfffffffe ;  /* 0xfffffffe04007836 */ /* 0x002fca0000000000 */
[----:B--2---:R-:W-:-:S13]  /*37cc0*/  ISETP.GE.AND P0, PT, R0, R5, PT ;  /* 0x000000050000720c */ /* 0x004fda0003f06270 */
[----:B------:R-:W-:Y:S05]  /*37cd0*/  @!P0 BRA `(.L_x_12972) ;  /* 0x0000001c00d08947 */ /* 0x000fea0003800000 */
[----:B------:R-:W2:Y:S04]  /*37ce0*/  LDL.LU R9, [R1+0x4e4] ;  /* 0x0004e40001097983 */ /* 0x000ea80000300800 */
[----:B------:R-:W4:Y:S04]  /*37cf0*/  LDL.LU R8, [R1+0x4ac] ;  /* 0x0004ac0001087983 */ /* 0x000f280000300800 */
[----:B------:R-:W5:Y:S04]  /*37d00*/  LDL.LU R7, [R1+0x4ec] ;  /* 0x0004ec0001077983 */ /* 0x000f680000300800 */
[----:B---3--:R-:W3:Y:S04]  /*37d10*/  LDL.LU R6, [R1+0x4a8] ;  /* 0x0004a80001067983 */ /* 0x008ee80000300800 */
[----:B------:R-:W3:Y:S01]  /*37d20*/  LDL.LU R4, [R1+0x4e8] ;  /* 0x0004e80001047983 */ /* 0x000ee20000300800 */
[----:B------:R-:W-:Y:S01]  /*37d30*/  BSSY B2, `(.L_x_12973) ;  /* 0x00000ad000027945 */ /* 0x000fe20003800000 */
[----:B--2---:R-:W-:-:S04]  /*37d40*/  VIADD R3, R9, 0x1 ;  /* 0x0000000109037836 */ /* 0x004fc80000000000 */
[----:B----4-:R-:W-:Y:S01]  /*37d50*/  IMAD R3, R3, R8, RZ ;  /* 0x0000000803037224 */ /* 0x010fe200078e02ff */
[----:B------:R-:W-:Y:S02]  /*37d60*/  LOP3.LUT R8, RZ, R5, RZ, 0x33, !PT ;  /* 0x00000005ff087212 */ /* 0x000fe400078e33ff */
[----:B-----5:R-:W-:Y:S02]  /*37d70*/  LOP3.LUT R2, RZ, R7, RZ, 0x33, !PT ;  /* 0x00000007ff027212 */ /* 0x020fe400078e33ff */
[----:B------:R-:W-:-:S04]  /*37d80*/  LOP3.LUT R3, RZ, R3, RZ, 0x33, !PT ;  /* 0x00000003ff037212 */ /* 0x000fc800078e33ff */
[----:B---3--:R-:W-:Y:S02]  /*37d90*/  VIADDMNMX R2, R3, -R6, R2, !PT ;  /* 0x8000000603027246 */ /* 0x008fe40007800102 */
        /* <DEDUP_REMOVED lines=42> */
.L_x_12977:
        /* <DEDUP_REMOVED lines=8> */
.L_x_13172:
[----:B------:R-:W-:Y:S05]  /*380c0*/  BSYNC B3 ;  /* 0x0000000000037941 */ /* 0x000fea0003800000 */
.L_x_12978:
        /* <DEDUP_REMOVED lines=9> */
.L_x_12981:
[----:B------:R-:W-:Y:S05]  /*38160*/  BSYNC B3 ;  /* 0x0000000000037941 */ /* 0x000fea0003800000 */
.L_x_12980:
        /* <DEDUP_REMOVED lines=12> */
.L_x_12982:
        /* <DEDUP_REMOVED lines=13> */
.L_x_13173:
[----:B------:R-:W-:Y:S05]  /*38300*/  BSYNC B3 ;  /* 0x0000000000037941 */ /* 0x000fea0003800000 */
.L_x_12983:
        /* <DEDUP_REMOVED lines=11> */
.L_x_12986:
[----:B------:R-:W-:Y:S05]  /*383c0*/  BSYNC B3 ;  /* 0x0000000000037941 */ /* 0x000fea0003800000 */
.L_x_12985:
        /* <DEDUP_REMOVED lines=9> */
.L_x_12987:
        /* <DEDUP_REMOVED lines=15> */
.L_x_12988:
        /* <DEDUP_REMOVED lines=15> */
.L_x_12989:
        /* <DEDUP_REMOVED lines=15> */
.L_x_12990:
        /* <DEDUP_REMOVED lines=10> */
.L_x_12976:
[----:B------:R-:W-:Y:S05]  /*387d0*/  BSYNC B1 ;  /* 0x0000000000017941 */ /* 0x000fea0003800000 */
.L_x_12975:
[----:B------:R-:W2:Y:S02]  /*387e0*/  LDL.LU R5, [R1+0x4b0] ;  /* 0x0004b00001057983 */ /* 0x000ea40000300800 */
[----:B--2---:R-:W-:-:S07]  /*387f0*/  VIADD R0, R5, 0xfffffffd ;  /* 0xfffffffd05007836 */ /* 0x004fce0000000000 */
.L_x_12974:
[----:B------:R-:W-:Y:S05]  /*38800*/  BSYNC B2 ;  /* 0x0000000000027941 */ /* 0x000fea0003800000 */
.L_x_12973:
[----:B------:R-:W-:-:S05]  /*38810*/  VIADD R8, R8, 0xfffffffe ;  /* 0xfffffffe08087836 */ /* 0x000fca0000000000 */
[----:B------:R-:W-:-:S13]  /*38820*/  ISETP.NE.AND P0, PT, R8, R4, PT ;  /* 0x000000040800720c */ /* 0x000fda0003f05270 */
[----:B------:R-:W-:Y:S05]  /*38830*/  @!P0 BRA `(.L_x_12972) ;  /* 0x0000001000f88947 */ /* 0x000fea0003800000 */
.L_x_13023:
        /* <DEDUP_REMOVED lines=35> */
.L_x_12993:
        /* <DEDUP_REMOVED lines=8> */
.L_x_13174:
[----:B------:R-:W-:Y:S05]  /*38af0*/  BSYNC B2 ;  /* 0x0000000000027941 */ /* 0x000fea0003800000 */
.L_x_12994:
        /* <DEDUP_REMOVED lines=9> */
.L_x_12997:
[----:B------:R-:W-:Y:S05]  /*38b90*/  BSYNC B2 ;  /* 0x0000000000027941 */ /* 0x000fea0003800000 */
.L_x_12996:
        /* <DEDUP_REMOVED lines=12> */
.L_x_12998:
        /* <DEDUP_REMOVED lines=13> */
.L_x_13175:
[----:B------:R-:W-:Y:S05]  /*38d30*/  BSYNC B2 ;  /* 0x0000000000027941 */ /* 0x000fea0003800000 */
.L_x_12999:
        /* <DEDUP_REMOVED lines=11> */
.L_x_13002:
[----:B------:R-:W-:Y:S05]  /*38df0*/  BSYNC B2 ;  /* 0x0000000000027941 */ /* 0x000fea0003800000 */
.L_x_13001:
        /* <DEDUP_REMOVED lines=9> */
.L_x_13003:
        /* <DEDUP_REMOVED lines=15> */
.L_x_13004:
        /* <DEDUP_REMOVED lines=15> */
.L_x_13005:
        /* <DEDUP_REMOVED lines=15> */
.L_x_13006:
        /* <DEDUP_REMOVED lines=10> */
.L_x_12992:
[----:B------:R-:W-:Y:S05]  /*39200*/  BSYNC B1 ;  /* 0x0000000000017941 */ /* 0x000fea0003800000 */
.L_x_12991:
        /* <DEDUP_REMOVED lines=35> */
.L_x_13009:
        /* <DEDUP_REMOVED lines=8> */
.L_x_13176:
[----:B------:R-:W-:Y:S05]  /*394c0*/  BSYNC B2 ;  /* 0x0000000000027941 */ /* 0x000fea0003800000 */
.L_x_13010:
        /* <DEDUP_REMOVED lines=9> */
.L_x_13013:
[----:B------:R-:W-:Y:S05]  /*39560*/  BSYNC B2 ;  /* 0x0000000000027941 */ /* 0x000fea0003800000 */
.L_x_13012:
        /* <DEDUP_REMOVED lines=12> */
.L_x_13014:
        /* <DEDUP_REMOVED lines=13> */
.L_x_13177:
[----:B------:R-:W-:Y:S05]  /*39700*/  BSYNC B2 ;  /* 0x0000000000027941 */ /* 0x000fea0003800000 */
.L_x_13015:
        /* <DEDUP_REMOVED lines=11> */
.L_x_13018:
[----:B------:R-:W-:Y:S05]  /*397c0*/  BSYNC B2 ;  /* 0x0000000000027941 */ /* 0x000fea0003800000 */
.L_x_13017:
        /* <DEDUP_REMOVED lines=9> */
.L_x_13019:
        /* <DEDUP_REMOVED lines=15> */
.L_x_13020:
        /* <DEDUP_REMOVED lines=15> */
.L_x_13021:
        /* <DEDUP_REMOVED lines=15> */
.L_x_13022:
        /* <DEDUP_REMOVED lines=10> */
.L_x_13008:
[----:B------:R-:W-:Y:S05]  /*39bd0*/  BSYNC B1 ;  /* 0x0000000000017941 */ /* 0x000fea0003800000 */
.L_x_13007:
[----:B------:R-:W2:Y:S01]  /*39be0*/  LDL R5, [R1+0x484] ;  /* 0x0004840001057983 */ /* 0x000ea20000100800 */
[----:B------:R-:W-:Y:S01]  /*39bf0*/  VIADD R0, R0, 0xfffffffe ;  /* 0xfffffffe00007836 */ /* 0x000fe20000000000 */
[----:B--2---:R-:W-:-:S13]  /*39c00*/  ISETP.GT.AND P0, PT, R6, R5, PT ;  /* 0x000000050600720c */ /* 0x004fda0003f04270 */
[----:B------:R-:W-:Y:S05]  /*39c10*/  @P0 BRA `(.L_x_13023) ;  /* 0xffffffec00080947 */ /* 0x000fea000383ffff */
.L_x_12972:
[----:B------:R-:W-:Y:S05]  /*39c20*/  BSYNC B0 ;  /* 0x0000000000007941 */ /* 0x000fea0003800000 */
.L_x_12971:
[----:B------:R-:W0:Y:S02]  /*39c30*/  S2R R2, SR_TID.X ;  /* 0x0000000000027919 */ /* 0x000e240000002100 */
[----:B0-----:R-:W-:Y:S02]  /*39c40*/  LOP3.LUT R3, R2, 0x7f, RZ, 0xc0, !PT ;  /* 0x0000007f02037812 */ /* 0x001fe400078ec0ff */
[----:B------:R-:W2:Y:S01]  /*39c50*/  LDL.LU R2, [R1+0x478] ;  /* 0x0004780001027983 */ /* 0x000ea20000300800 */
[----:B------:R-:W-:Y:S01]  /*39c60*/  VIADD R19, R19, 0x1 ;  /* 0x0000000113137836 */ /* 0x000fe20000000000 */
[----:B------:R-:W-:Y:S01]  /*39c70*/  ISETP.NE.AND P1, PT, R3, RZ, PT ;  /* 0x000000ff0300720c */ /* 0x000fe20003f25270 */
[----:B------:R-:W-:Y:S03]  /*39c80*/  BSSY B0, `(.L_x_13024) ;  /* 0x0000013000007945 */ /* 0x000fe60003800000 */
[----:B------:R-:W-:-:S04]  /*39c90*/  ISETP.NE.AND P0, PT, R19, 0x2, PT ;  /* 0x000000021300780c */ /* 0x000fc80003f05270 */
[----:B------:R-:W-:-:S04]  /*39ca0*/  SEL R0, RZ, 0x1, P0 ;  /* 0x00000001ff007807 */ /* 0x000fc80000000000 */
[----:B--2---:R-:W-:-:S05]  /*39cb0*/  LOP3.LUT R2, R2, R0, RZ, 0x3c, !PT ;  /* 0x0000000002027212 */ /* 0x004fca00078e3cff */
[----:B------:R0:W-:Y:S01]  /*39cc0*/  STL [R1+0x478], R2 ;  /* 0x0004780201007387 */ /* 0x0001e20000100800 */
[----:B------:R-:W-:Y:S05]  /*39cd0*/  @P1 BRA `(.L_x_13025) ;  /* 0x0000000000341947 */ /* 0x000fea0003800000 */
[----:B------:R-:W1:Y:S01]  /*39ce0*/  S2R R3, SR_LANEID ;  /* 0x0000000000037919 */ /* 0x000e620000000000 */
[----:B------:R-:W-:Y:S01]  /*39cf0*/  VOTEU.ANY UR4, UPT, PT ;  /* 0x0000000000047886 */ /* 0x000fe200038e0100 */
[----:B------:R-:W2:Y:S01]  /*39d00*/  LDC.64 R4, c[0x0][0xd60] ;  /* 0x00035800ff047b82 */ /* 0x000ea20000000a00 */
[----:B------:R-:W1:Y:S08]  /*39d10*/  FLO.U32 R0, UR4 ;  /* 0x0000000400007d00 */ /* 0x000e7000080e0000 */
[----:B0-----:R-:W2:Y:S01]  /*39d20*/  POPC R2, UR4 ;  /* 0x0000000400027d09 */ /* 0x001ea20008000000 */
[----:B-1----:R-:W-:-:S13]  /*39d30*/  ISETP.EQ.U32.AND P1, PT, R0, R3, PT ;  /* 0x000000030000720c */ /* 0x002fda0003f22070 */
[----:B--2---:R-:W2:Y:S01]  /*39d40*/  @P1 ATOMG.E.ADD.STRONG.GPU PT, R5, desc[UR42][R4.64], R2 ;  /* 0x00000002040519a8 */ /* 0x004ea200081ee1ea */
[----:B------:R-:W0:Y:S02]  /*39d50*/  S2R R3, SR_LTMASK ;  /* 0x0000000000037919 */ /* 0x000e240000003900 */
[----:B0-----:R-:W-:-:S06]  /*39d60*/  LOP3.LUT R3, R3, UR4, RZ, 0xc0, !PT ;  /* 0x0000000403037c12 */ /* 0x001fcc000f8ec0ff */
[----:B------:R-:W0:Y:S01]  /*39d70*/  POPC R3, R3 ;  /* 0x0000000300037309 */ /* 0x000e220000000000 */
[----:B--2---:R-:W0:Y:S02]  /*39d80*/  SHFL.IDX PT, R0, R5, R0, 0x1f ;  /* 0x00001f0005007589 */ /* 0x004e2400000e0000 */
[----:B0-----:R-:W-:-:S05]  /*39d90*/  IADD3 R0, R0, UR39, R3 ;  /* 0x0000002700007c10 */ /* 0x001fca000fffe003 */
[----:B------:R1:W-:Y:S02]  /*39da0*/  STL [R1+0x460], R0 ;  /* 0x0004600001007387 */ /* 0x0003e40000100800 */
.L_x_13025:
[----:B------:R-:W-:Y:S05]  /*39db0*/  BSYNC B0 ;  /* 0x0000000000007941 */ /* 0x000fea0003800000 */
.L_x_13024:
[----:B------:R-:W-:-:S07]  /*39dc0*/  SEL R19, R19, RZ, P0 ;  /* 0x000000ff13137207 */ /* 0x000fce0000000000 */
.L_x_12937:
[----:B------:R-:W-:Y:S05]  /*39dd0*/  BSYNC B7 ;  /* 0x0000000000077941 */ /* 0x000fea0003800000 */
.L_x_12935:
[----:B-1--4-:R-:W4:Y:S02]  /*39de0*/  LDL R0, [R1+0x48c] ;  /* 0x00048c0001007983 */ /* 0x012f240000100800 */
[----:B----4-:R-:W-:-:S13]  /*39df0*/  LOP3.LUT P0, RZ, R0, 0x40, RZ, 0xc0, !PT ;  /* 0x0000004000ff7812 */ /* 0x010fda000780c0ff */
[----:B------:R-:W-:Y:S05]  /*39e00*/  @!P0 BRA `(.L_x_13026) ;  /* 0x0000000000288947 */ /* 0x000fea0003800000 */
[----:B------:R-:W-:Y:S05]  /*39e10*/  WARPSYNC.ALL ;  /* 0x0000000000007948 */ /* 0x000fea0003800000 */
[----:B------:R-:W1:Y:S08]  /*39e20*/  S2UR UR5, SR_CgaCtaId ;  /* 0x00000000000579c3 */ /* 0x000e700000008800 */
[----:B------:R-:W-:Y:S06]  /*39e30*/  BAR.SYNC.DEFER_BLOCKING 0x5, 0x180 ;  /* 0x0146000000007b1d */ /* 0x000fec0000010000 */
[----:B------:R-:W-:-:S02]  /*39e40*/  UMOV UR4, 0x400 ;  /* 0x0000040000047882 */ /* 0x000fc40000000000 */
[----:B-1----:R-:W-:-:S06]  /*39e50*/  ULEA UR4, UR5, UR4, 0x18 ;  /* 0x0000000405047291 */ /* 0x002fcc000f8ec03f */
[----:B------:R-:W-:-:S05]  /*39e60*/  IMAD.U32 R18, RZ, RZ, UR4 ;  /* 0x00000004ff127e24 */ /* 0x000fca000f8e00ff */
[----:B--23--:R-:W1:Y:S04]  /*39e70*/  LDS.128 R4, [R18+0x324d0] ;  /* 0x0324d00012047984 */ /* 0x00ce680000000c00 */
[----:B-1----:R1:W-:Y:S01]  /*39e80*/  STL.128 [R1+0x460], R4 ;  /* 0x0004600401007387 */ /* 0x0023e20000100c00 */
[----:B------:R-:W-:Y:S06]  /*39e90*/  BAR.ARV 0x4, 0x180 ;  /* 0x0106000000007b1d */ /* 0x000fec0000002000 */
[----:B------:R-:W-:Y:S05]  /*39ea0*/  BRA `(.L_x_13027) ;  /* 0x0000001000347947 */ /* 0x000fea0003800000 */
.L_x_13026:
[----:B------:R-:W1:Y:S01]  /*39eb0*/  S2R R0, SR_TID.X ;  /* 0x0000000000007919 */ /* 0x000e620000002100 */
[----:B------:R-:W-:Y:S01]  /*39ec0*/  UMOV UR4, 0xffffffff ;  /* 0xffffffff00047882 */ /* 0x000fe20000000000 */
[----:B-1----:R-:W-:-:S04]  /*39ed0*/  LOP3.LUT R16, R0, 0x1f, RZ, 0xc0, !PT ;  /* 0x0000001f00107812 */ /* 0x002fc800078ec0ff */
[----:B------:R-:W-:Y:S01]  /*39ee0*/  ISETP.NE.AND P0, PT, R16, 0x1f, PT ;  /* 0x0000001f1000780c */ /* 0x000fe20003f05270 */
[----:B------:R-:W-:-:S12]  /*39ef0*/  BRA.DIV UR4, `(.L_x_13028) ;  /* 0x0000004e04087947 */ /* 0x000fd8000b800000 */
[----:B------:R-:W4:Y:S01]  /*39f00*/  LDL R3, [R1+0x46c] ;  /* 0x00046c0001037983 */ /* 0x000f220000100800 */
[----:B------:R-:W-:-:S03]  /*39f10*/  ULDC UR4, c[0x0][0xd3c] ;  /* 0x00034f0000047ab9 */ /* 0x000fc60000000800 */
[----:B0-----:R-:W5:Y:S01]  /*39f20*/  LDL.LU R2, [R1+0x460] ;  /* 0x0004600001027983 */ /* 0x001f620000300800 */
[----:B----4-:R-:W-:-:S05]  /*39f30*/  IMAD.IADD R0, R3, 0x1, R16 ;  /* 0x0000000103007824 */ /* 0x010fca00078e0210 */
[----:B------:R-:W-:Y:S01]  /*39f40*/  ISETP.GE.OR P1, PT, R0, UR4, !P0 ;  /* 0x0000000400007c0c */ /* 0x000fe2000c726670 */
[----:B-----5:R-:W-:-:S12]  /*39f50*/  IMAD.MOV.U32 R10, RZ, RZ, R2 ;  /* 0x000000ffff0a7224 */ /* 0x020fd800078e0002 */
[----:B------:R-:W0:Y:S08]  /*39f60*/  @!P1 LDC.64 R2, c[0x0][0xd80] ;  /* 0x00036000ff029b82 */ /* 0x000e300000000a00 */
[----:B---3--:R-:W1:Y:S01]  /*39f70*/  @!P1 LDC.64 R6, c[0x0][0xd78] ;  /* 0x00035e00ff069b82 */ /* 0x008e620000000a00 */
[----:B0-----:R-:W-:-:S05]  /*39f80*/  @!P1 IMAD.WIDE R2, R0, 0x4, R2 ;  /* 0x0000000400029825 */ /* 0x001fca00078e0202 */
[----:B------:R1:W3:Y:S02]  /*39f90*/  @!P1 LDG.E R8, desc[UR42][R2.64] ;  /* 0x0000002a02089981 */ /* 0x0002e4000c1e1900 */
[----:B-1----:R-:W-:-:S06]  /*39fa0*/  @!P1 IMAD.WIDE R2, R0, 0x4, R6 ;  /* 0x0000000400029825 */ /* 0x002fcc00078e0206 */
[----:B------:R-:W4:Y:S01]  /*39fb0*/  @!P1 LDG.E R2, desc[UR42][R2.64] ;  /* 0x0000002a02029981 */ /* 0x000f22000c1e1900 */
[----:B--2---:R-:W-:Y:S02]  /*39fc0*/  IMAD.MOV.U32 R4, RZ, RZ, RZ ;  /* 0x000000ffff047224 */ /* 0x004fe400078e00ff */
[----:B------:R-:W-:Y:S01]  /*39fd0*/  IMAD.MOV.U32 R6, RZ, RZ, RZ ;  /* 0x000000ffff067224 */ /* 0x000fe200078e00ff */
[C---:B------:R-:W-:Y:S02]  /*39fe0*/  ISETP.GE.U32.AND P2, PT, R16.reuse, 0x2, PT ;  /* 0x000000021000780c */ /* 0x040fe40003f46070 */
[C---:B------:R-:W-:Y:S02]  /*39ff0*/  ISETP.GE.U32.AND P3, PT, R16.reuse, 0x4, PT ;  /* 0x000000041000780c */ /* 0x040fe40003f66070 */
[C---:B------:R-:W-:Y:S02]  /*3a000*/  ISETP.GE.U32.AND P4, PT, R16.reuse, 0x8, PT ;  /* 0x000000081000780c */ /* 0x040fe40003f86070 */
[----:B------:R-:W-:Y:S01]  /*3a010*/  ISETP.GE.U32.AND P5, PT, R16, 0x10, PT ;  /* 0x000000101000780c */ /* 0x000fe20003fa6070 */
[----:B------:R-:W-:Y:S04]  /*3a020*/  SHFL.IDX PT, R5, R10, RZ, 0x1f ;  /* 0x00001fff0a057589 */ /* 0x000fe800000e0000 */
[----:B------:R-:W-:Y:S01]  /*3a030*/  SHFL.IDX PT, R0, R10, 0x1, 0x1f ;  /* 0x00201f000a007f89 */ /* 0x000fe200000e0000 */
[----:B---3--:R-:W-:-:S02]  /*3a040*/  @!P1 IMAD.MOV.U32 R4, RZ, RZ, R8 ;  /* 0x000000ffff049224 */ /* 0x008fc400078e0008 */
[----:B----4-:R-:W-:-:S04]  /*3a050*/  @!P1 IMAD.MOV.U32 R6, RZ, RZ, R2 ;  /* 0x000000ffff069224 */ /* 0x010fc800078e0002 */
        /* <DEDUP_REMOVED lines=19> */
.L_x_13187:
[----:B------:R-:W-:Y:S02]  /*3a190*/  ULDC UR4, c[0x0][0xd38] ;  /* 0x00034e0000047ab9 */ /* 0x000fe40000000800 */
[----:B------:R-:W-:-:S04]  /*3a1a0*/  IMAD.U32 R2, RZ, RZ, UR4 ;  /* 0x00000004ff027e24 */ /* 0x000fc8000f8e00ff */
[----:B-1----:R-:W-:-:S04]  /*3a1b0*/  IMAD R9, R9, R2, RZ ;  /* 0x0000000209097224 */ /* 0x002fc800078e02ff */
[----:B------:R-:W-:-:S05]  /*3a1c0*/  IMAD.IADD R0, R0, 0x1, R9 ;  /* 0x0000000100007824 */ /* 0x000fca00078e0209 */
[----:B------:R-:W-:-:S13]  /*3a1d0*/  ISETP.GT.AND P6, PT, R0, R5, PT ;  /* 0x000000050000720c */ /* 0x000fda0003fc4270 */
[----:B------:R-:W-:Y:S05]  /*3a1e0*/  @P6 BRA `(.L_x_13029) ;  /* 0x0000000000ac6947 */ /* 0x000fea0003800000 */
.L_x_13032:
        /* <DEDUP_REMOVED lines=37> */
.L_x_13195:
[----:B------:R-:W-:Y:S02]  /*3a440*/  ULDC UR4, c[0x0][0xd38] ;  /* 0x00034e0000047ab9 */ /* 0x000fe40000000800 */
[----:B------:R-:W-:-:S04]  /*3a450*/  IMAD.U32 R2, RZ, RZ, UR4 ;  /* 0x00000004ff027e24 */ /* 0x000fc8000f8e00ff */
[----:B-1----:R-:W-:-:S04]  /*3a460*/  IMAD R9, R9, R2, RZ ;  /* 0x0000000209097224 */ /* 0x002fc800078e02ff */
[----:B------:R-:W-:-:S05]  /*3a470*/  IMAD.IADD R0, R9, 0x1, R0 ;  /* 0x0000000109007824 */ /* 0x000fca00078e0200 */
[----:B------:R-:W-:-:S13]  /*3a480*/  ISETP.GT.AND P6, PT, R0, R5, PT ;  /* 0x000000050000720c */ /* 0x000fda0003fc4270 */
[----:B------:R-:W-:Y:S05]  /*3a490*/  @!P6 BRA `(.L_x_13032) ;  /* 0xfffffffc0054e947 */ /* 0x000fea000383ffff */
.L_x_13029:
        /* <DEDUP_REMOVED lines=12> */
.L_x_13200:
[----:B------:R-:W-:-:S13]  /*3a560*/  ISETP.NE.AND P0, PT, R0, RZ, PT ;  /* 0x000000ff0000720c */ /* 0x000fda0003f05270 */
[----:B------:R-:W-:Y:S05]  /*3a570*/  @!P0 BRA `(.L_x_13034) ;  /* 0x0000000000148947 */ /* 0x000fea0003800000 */
[----:B------:R-:W-:Y:S01]  /*3a580*/  UMOV UR4, 0xffffffff ;  /* 0xffffffff00047882 */ /* 0x000fe20000000000 */
[----:B-1----:R-:W-:Y:S02]  /*3a590*/  VIADD R3, R3, 0xffffffff ;  /* 0xffffffff03037836 */ /* 0x002fe40000000000 */
[----:B------:R-:W-:Y:S05]  /*3a5a0*/  BRA.DIV UR4, `(.L_x_13035) ;  /* 0x0000004e04fc7947 */ /* 0x000fea000b800000 */
[----:B------:R1:W3:Y:S02]  /*3a5b0*/  SHFL.IDX PT, R3, R7, R3, 0x1f ;  /* 0x00001f0307037589 */ /* 0x0002e400000e0000 */
.L_x_13203:
[----:B---3--:R-:W-:-:S07]  /*3a5c0*/  IMAD.MOV.U32 R8, RZ, RZ, R3 ;  /* 0x000000ffff087224 */ /* 0x008fce00078e0003 */
.L_x_13034:
[----:B------:R-:W-:Y:S01]  /*3a5d0*/  ISETP.NE.AND P0, PT, R6, 0x1, PT ;  /* 0x000000010600780c */ /* 0x000fe20003f05270 */
[----:B------:R-:W-:-:S05]  /*3a5e0*/  IMAD R0, R8, R2, R9 ;  /* 0x0000000208007224 */ /* 0x000fca00078e0209 */
[----:B------:R3:W-:Y:S02]  /*3a5f0*/  STL [R1+0x460], R0 ;  /* 0x0004600001007387 */ /* 0x0007e40000100800 */
[----:B---3--:R-:W-:-:S05]  /*3a600*/  IMAD.IADD R0, R5, 0x1, -R0 ;  /* 0x0000000105007824 */ /* 0x008fca00078e0a00 */
[----:B------:R-:W-:Y:S05]  /*3a610*/  @!P0 BRA `(.L_x_13036) ;  /* 0x0000000000e48947 */ /* 0x000fea0003800000 */
[----:B------:R-:W-:-:S04]  /*3a620*/  IABS R5, R4 ;  /* 0x0000000400057213 */ /* 0x000fc80000000000 */
[----:B------:R-:W3:Y:S08]  /*3a630*/  I2F.RP R2, R5 ;  /* 0x0000000500027306 */ /* 0x000ef00000209400 */
[----:B---3--:R-:W3:Y:S02]  /*3a640*/  MUFU.RCP R2, R2 ;  /* 0x0000000200027308 */ /* 0x008ee40000001000 */
[----:B---3--:R-:W-:-:S06]  /*3a650*/  VIADD R2, R2, 0xffffffe ;  /* 0x0ffffffe02027836 */ /* 0x008fcc0000000000 */
        /* <DEDUP_REMOVED lines=53> */
.L_x_13036:
[----:B-1----:R-:W3:Y:S01]  /*3a9b0*/  LDL R3, [R1+0x46c] ;  /* 0x00046c0001037983 */ /* 0x002ee20000100800 */
        /* <DEDUP_REMOVED lines=62> */
.L_x_13037:
[----:B------:R-:W-:-:S05]  /*3ada0*/  LOP3.LUT R0, RZ, R0, RZ, 0x33, !PT ;  /* 0x00000000ff007212 */ /* 0x000fca00078e33ff */
[----:B------:R-:W-:-:S05]  /*3adb0*/  IMAD.IADD R0, R4, 0x1, R0 ;  /* 0x0000000104007824 */ /* 0x000fca00078e0200 */
[----:B------:R3:W-:Y:S01]  /*3adc0*/  STL [R1+0x464], R0 ;  /* 0x0004640001007387 */ /* 0x0007e20000100800 */
[----:B------:R-:W-:Y:S05]  /*3add0*/  BRA `(.L_x_13038) ;  /* 0x0000000000287947 */ /* 0x000fea0003800000 */
.L_x_13030:
        /* <DEDUP_REMOVED lines=10> */
.L_x_13038:
        /* <DEDUP_REMOVED lines=16> */
.L_x_13027:
[----:B------:R-:W2:Y:S01]  /*3af80*/  LDL R0, [R1+0x46c] ;  /* 0x00046c0001007983 */ /* 0x000ea20000100800 */
[----:B------:R-:W-:Y:S02]  /*3af90*/  ULDC UR4, c[0x0][0xd3c] ;  /* 0x00034f0000047ab9 */ /* 0x000fe40000000800 */
[----:B--2---:R-:W-:-:S13]  /*3afa0*/  ISETP.GE.AND P0, PT, R0, UR4, PT ;  /* 0x0000000400007c0c */ /* 0x004fda000bf06270 */
[----:B------:R-:W-:Y:S05]  /*3afb0*/  @!P0 BRA `(.L_x_13039) ;  /* 0xffffff7800b88947 */ /* 0x000fea000383ffff */
[----:B------:R-:W-:Y:S05]  /*3afc0*/  BSYNC B8 ;  /* 0x0000000000087941 */ /* 0x000fea0003800000 */
.L_x_12873:
[----:B---3--:R-:W2:Y:S01]  /*3afd0*/  LDL.LU R0, [R1+0x4e0] ;  /* 0x0004e00001007983 */ /* 0x008ea20000300800 */
        /* <DEDUP_REMOVED lines=11> */
.L_x_13204:
[----:B------:R-:W-:Y:S05]  /*3b090*/  BSYNC B0 ;  /* 0x0000000000007941 */ /* 0x000fea0003800000 */
.L_x_13040:
[----:B------:R-:W-:-:S03]  /*3b0a0*/  UMOV UR4, 0xffffffff ;  /* 0xffffffff00047882 */ /* 0x000fc60000000000 */
[----:B------:R-:W-:Y:S05]  /*3b0b0*/  BRA.DIV UR4, `(.L_x_13042) ;  /* 0x0000004604787947 */ /* 0x000fea000b800000 */
[----:B------:R-:W1:Y:S02]  /*3b0c0*/  S2R R2, SR_TID.X ;  /* 0x0000000000027919 */ /* 0x000e640000002100 */
[----:B-1----:R-:W-:-:S04]  /*3b0d0*/  SHF.R.U32.HI R2, RZ, 0x5, R2 ;  /* 0x00000005ff027819 */ /* 0x002fc80000011602 */
[----:B------:R-:W-:-:S05]  /*3b0e0*/  LOP3.LUT R2, R2, 0x3, RZ, 0xc0, !PT ;  /* 0x0000000302027812 */ /* 0x000fca00078ec0ff */
[----:B------:R1:W2:Y:S02]  /*3b0f0*/  SHFL.IDX PT, R14, R2, RZ, 0x1f ;  /* 0x00001fff020e7589 */ /* 0x0002a400000e0000 */
.L_x_13207:
[----:B--2---:R-:W-:-:S13]  /*3b100*/  ISETP.NE.AND P0, PT, R14, RZ, PT ;  /* 0x000000ff0e00720c */ /* 0x004fda0003f05270 */
[----:B------:R-:W-:Y:S05]  /*3b110*/  @P0 BRA `(.L_x_12629) ;  /* 0x00000000008c0947 */ /* 0x000fea0003800000 */
[----:B------:R-:W-:-:S03]  /*3b120*/  UMOV UR4, 0xffffffff ;  /* 0xffffffff00047882 */ /* 0x000fc60000000000 */
[----:B------:R-:W-:Y:S05]  /*3b130*/  BRA.DIV UR4, `(.L_x_13043) ;  /* 0x00000046048c7947 */ /* 0x000fea000b800000 */
[----:B------:R-:W-:-:S13]  /*3b140*/  ELECT P6, URZ, PT ;  /* 0x00000000003f782f */ /* 0x000fda00038c0000 */
.L_x_13210:
[----:B------:R-:W-:Y:S05]  /*3b150*/  @!P6 BRA `(.L_x_12629) ;  /* 0x00000000007ce947 */ /* 0x000fea0003800000 */
[----:B------:R-:W-:-:S06]  /*3b160*/  ULOP3.LUT UR4, UR38, 0x2, URZ, 0xfc, !UPT ;  /* 0x0000000226047892 */ /* 0x000fcc000f8efc3f */
[----:B-1----:R-:W-:-:S05]  /*3b170*/  IMAD.U32 R2, RZ, RZ, UR4 ;  /* 0x00000004ff027e24 */ /* 0x002fca000f8e00ff */
[----:B------:R-:W-:-:S13]  /*3b180*/  ISETP.NE.AND P2, PT, R2, 0x3, PT ;  /* 0x000000030200780c */ /* 0x000fda0003f45270 */
[----:B------:R-:W-:Y:S05]  /*3b190*/  @!P2 BRA `(.L_x_13044) ;  /* 0x000000000004a947 */ /* 0x000fea0003800000 */
[----:B------:R-:W-:Y:S01]  /*3b1a0*/  BPT.TRAP 0x1 ;  /* 0x000000040000795c */ /* 0x000fe20000300000 */
.L_x_13044:
        /* <DEDUP_REMOVED lines=13> */
.L_x_13211:
[----:B------:R-:W1:Y:S02]  /*3b280*/  SYNCS.PHASECHK.TRANS64.TRYWAIT P0, [R7+URZ], R2 ;  /* 0x00000002070075a7 */ /* 0x000e64000800017f */
[----:B-1----:R-:W-:Y:S05]  /*3b290*/  @!P0 BRA `(.L_x_13046) ;  /* 0x0000004400688947 */ /* 0x002fea0003800000 */
.L_x_13212:
[----:B------:R-:W-:Y:S05]  /*3b2a0*/  @!P2 BRA `(.L_x_13047) ;  /* 0x000000000004a947 */ /* 0x000fea0003800000 */
[----:B------:R-:W-:Y:S01]  /*3b2b0*/  BPT.TRAP 0x1 ;  /* 0x000000040000795c */ /* 0x000fe20000300000 */
.L_x_13047:
[----:B------:R-:W-:-:S04]  /*3b2c0*/  VIADD R0, R0, 0x32460 ;  /* 0x0003246000007836 */ /* 0x000fc80000000000 */
[----:B------:R-:W-:-:S04]  /*3b2d0*/  IMAD R4, R19, 0x8, R0 ;  /* 0x0000000813047824 */ /* 0x000fc800078e0200 */
[----:B------:R-:W2:Y:S02]  /*3b2e0*/  SYNCS.PHASECHK.TRANS64.TRYWAIT P0, [R4+URZ], R5 ;  /* 0x00000005040075a7 */ /* 0x000ea4000800017f */
[----:B--2---:R-:W-:Y:S05]  /*3b2f0*/  @!P0 BRA `(.L_x_13048) ;  /* 0x0000004400648947 */ /* 0x004fea0003800000 */
.L_x_13213:
[----:B------:R-:W-:-:S07]  /*3b300*/  IMAD R3, R3, 0x8, R0 ;  /* 0x0000000803037824 */ /* 0x000fce00078e0200 */
.L_x_13049:
[----:B---3--:R3:W4:Y:S02]  /*3b310*/  SYNCS.PHASECHK.TRANS64.TRYWAIT P0, [R3+URZ], R2 ;  /* 0x00000002030075a7 */ /* 0x008724000800017f */
[----:B----4-:R-:W-:Y:S05]  /*3b320*/  @!P0 NANOSLEEP.SYNCS 0x989680 ;  /* 0x009896800000895d */ /* 0x010fea0003900000 */
[----:B------:R-:W4:Y:S02]  /*3b330*/  @!P0 SYNCS.PHASECHK.TRANS64 P0, [R3+URZ], R2 ;  /* 0x00000002030085a7 */ /* 0x000f24000800007f */
[----:B----4-:R-:W-:Y:S05]  /*3b340*/  @!P0 BRA `(.L_x_13049) ;  /* 0xfffffffc00f08947 */ /* 0x010fea000383ffff */
.L_x_12629:
[----:B------:R-:W-:Y:S05]  /*3b350*/  BSYNC B9 ;  /* 0x0000000000097941 */ /* 0x000fea0003800000 */
.L_x_12626:
[----:B------:R-:W-:Y:S05]  /*3b360*/  EXIT ;  /* 0x000000000000794d */ /* 0x000fea0003800000 */
.L_x_12657:
[----:B0-----:R0:W1:Y:S02]  /*3b370*/  SYNCS.PHASECHK.TRANS64.TRYWAIT P6, [R68+URZ+0x32490], R80 ;  /* 0x03249050440075a7 */ /* 0x00106400080c017f */
[----:B-1----:R-:W-:Y:S05]  /*3b380*/  @!P6 NANOSLEEP.SYNCS 0x989680 ;  /* 0x009896800000e95d */ /* 0x002fea0003900000 */
[----:B------:R-:W1:Y:S02]  /*3b390*/  @!P6 SYNCS.PHASECHK.TRANS64 P6, [R68+URZ+0x32490], R80 ;  /* 0x032490504400e5a7 */ /* 0x000e6400080c007f */
[----:B-1----:R-:W-:Y:S05]  /*3b3a0*/  @!P6 BRA `(.L_x_12657) ;  /* 0xfffffffc00f0e947 */ /* 0x002fea000383ffff */
[----:B------:R-:W-:Y:S05]  /*3b3b0*/  BRA `(.L_x_13050) ;  /* 0xfffffc8400447947 */ /* 0x000fea000383ffff */
.L_x_12679:
[----:B0-----:R0:W1:Y:S02]  /*3b3c0*/  SYNCS.PHASECHK.TRANS64.TRYWAIT P5, [R68+URZ+0x32490], R80 ;  /* 0x03249050440075a7 */ /* 0x00106400080a017f */
[----:B-1----:R-:W-:Y:S05]  /*3b3d0*/  @!P5 NANOSLEEP.SYNCS 0x989680 ;  /* 0x009896800000d95d */ /* 0x002fea0003900000 */
[----:B------:R-:W1:Y:S02]  /*3b3e0*/  @!P5 SYNCS.PHASECHK.TRANS64 P5, [R68+URZ+0x32490], R80 ;  /* 0x032490504400d5a7 */ /* 0x000e6400080a007f */
[----:B-1----:R-:W-:Y:S05]  /*3b3f0*/  @!P5 BRA `(.L_x_12679) ;  /* 0xfffffffc00f0d947 */ /* 0x002fea000383ffff */
[----:B------:R-:W-:Y:S05]  /*3b400*/  BRA `(.L_x_13051) ;  /* 0xfffffc98004c7947 */ /* 0x000fea000383ffff */
.L_x_12688:
[----:B0-----:R0:W1:Y:S02]  /*3b410*/  SYNCS.PHASECHK.TRANS64.TRYWAIT P4, [R68+URZ+0x32490], R80 ;  /* 0x03249050440075a7 */ /* 0x001064000808017f */
[----:B-1----:R-:W-:Y:S05]  /*3b420*/  @!P4 NANOSLEEP.SYNCS 0x989680 ;  /* 0x009896800000c95d */ /* 0x002fea0003900000 */
[----:B------:R-:W1:Y:S02]  /*3b430*/  @!P4 SYNCS.PHASECHK.TRANS64 P4, [R68+URZ+0x32490], R80 ;  /* 0x032490504400c5a7 */ /* 0x000e64000808007f */
[----:B-1----:R-:W-:Y:S05]  /*3b440*/  @!P4 BRA `(.L_x_12688) ;  /* 0xfffffffc00f0c947 */ /* 0x002fea000383ffff */
[----:B------:R-:W-:Y:S05]  /*3b450*/  BRA `(.L_x_13052) ;  /* 0xfffffca800707947 */ /* 0x000fea000383ffff */
.L_x_12694:
[----:B-1----:R1:W2:Y:S02]  /*3b460*/  SYNCS.PHASECHK.TRANS64.TRYWAIT P3, [R68+URZ+0x324b0], R80 ;  /* 0x0324b050440075a7 */ /* 0x0022a4000806017f */
[----:B--2---:R-:W-:Y:S05]  /*3b470*/  @!P3 NANOSLEEP.SYNCS 0x989680 ;  /* 0x009896800000b95d */ /* 0x004fea0003900000 */
[----:B------:R-:W2:Y:S02]  /*3b480*/  @!P3 SYNCS.PHASECHK.TRANS64 P3, [R68+URZ+0x324b0], R80 ;  /* 0x0324b0504400b5a7 */ /* 0x000ea4000806007f */
[----:B--2---:R-:W-:Y:S05]  /*3b490*/  @!P3 BRA `(.L_x_12694) ;  /* 0xfffffffc00f0b947 */ /* 0x004fea000383ffff */
[----:B------:R-:W-:Y:S05]  /*3b4a0*/  BRA `(.L_x_13053) ;  /* 0xfffffcac00087947 */ /* 0x000fea000383ffff */
.L_x_12712:
[----:B------:R0:W5:Y:S01]  /*3b4b0*/  LDL R13, [R1+0x518] ;  /* 0x00051800010d7983 */ /* 0x0001620000100800 */
[----:B------:R-:W-:Y:S01]  /*3b4c0*/  BSSY B0, `(.L_x_13054) ;  /* 0x0000007000007945 */ /* 0x000fe20003800000 */
[----:B------:R-:W-:Y:S02]  /*3b4d0*/  IMAD.MOV.U32 R12, RZ, RZ, RZ ;  /* 0x000000ffff0c7224 */ /* 0x000fe400078e00ff */
[----:B------:R-:W-:Y:S02]  /*3b4e0*/  IMAD.MOV.U32 R11, RZ, RZ, 0x1f ;  /* 0x0000001fff0b7424 */ /* 0x000fe400078e00ff */
[----:B------:R-:W-:-:S07]  /*3b4f0*/  IMAD.MOV.U32 R15, RZ, RZ, -0x1 ;  /* 0xffffffffff0f7424 */ /* 0x000fce00078e00ff */
[----:B0----5:R-:W-:Y:S05]  /*3b500*/  WARPSYNC.COLLECTIVE R15, `(.L_x_13055) ;  /* 0x000000000f087348 */ /* 0x021fea0003c00000 */
[----:B-----5:R1:W2:Y:S02]  /*3b510*/  SHFL.IDX P6, R14, R13, R12, R11 ;  /* 0x0000000c0d0e7389 */ /* 0x0202a400000c000b */
[----:B012---:R-:W-:Y:S01]  /*3b520*/  ENDCOLLECTIVE ;  /* 0x000000000000791b */ /* 0x007fe20003800000 */
.L_x_13055:
[----:B------:R-:W-:Y:S05]  /*3b530*/  BSYNC B0 ;  /* 0x0000000000007941 */ /* 0x000fea0003800000 */
.L_x_13054:
[----:B------:R-:W-:Y:S05]  /*3b540*/  BRA `(.L_x_13056) ;  /* 0xfffffcbc00c47947 */ /* 0x000fea000383ffff */
.L_x_12724:
        /* <DEDUP_REMOVED lines=8> */
.L_x_13058:
[----:B------:R-:W-:Y:S05]  /*3b5d0*/  BSYNC B1 ;  /* 0x0000000000017941 */ /* 0x000fea0003800000 */
.L_x_13057:
        /* <DEDUP_REMOVED lines=8> */
.L_x_13059:
[----:B------:R-:W-:Y:S02]  /*3b660*/  IMAD.MOV.U32 R13, RZ, RZ, R66 ;  /* 0x000000ffff0d7224 */ /* 0x000fe400078e0042 */
[----:B------:R-:W-:-:S07]  /*3b670*/  IMAD.MOV.U32 R6, RZ, RZ, R14 ;  /* 0x000000ffff067224 */ /* 0x000fce00078e000e */
[----:B------:R-:W-:Y:S05]  /*3b680*/  WARPSYNC.COLLECTIVE R15, `(.L_x_13060) ;  /* 0x000000000f087348 */ /* 0x000fea0003c00000 */
[----:B------:R0:W1:Y:S02]  /*3b690*/  SHFL.IDX P6, R14, R13, R12, R11 ;  /* 0x0000000c0d0e7389 */ /* 0x00006400000c000b */
[----:B01----:R-:W-:Y:S01]  /*3b6a0*/  ENDCOLLECTIVE ;  /* 0x000000000000791b */ /* 0x003fe20003800000 */
.L_x_13060:
[----:B------:R-:W-:Y:S02]  /*3b6b0*/  IMAD.MOV.U32 R13, RZ, RZ, R63 ;  /* 0x000000ffff0d7224 */ /* 0x000fe400078e003f */
[----:B------:R-:W-:-:S07]  /*3b6c0*/  IMAD.MOV.U32 R7, RZ, RZ, R14 ;  /* 0x000000ffff077224 */ /* 0x000fce00078e000e */
[----:B------:R-:W-:Y:S05]  /*3b6d0*/  WARPSYNC.COLLECTIVE R15, `(.L_x_13061) ;  /* 0x000000000f087348 */ /* 0x000fea0003c00000 */
[----:B------:R0:W1:Y:S02]  /*3b6e0*/  SHFL.IDX P6, R14, R13, R12, R11 ;  /* 0x0000000c0d0e7389 */ /* 0x00006400000c000b */
[----:B01----:R-:W-:Y:S01]  /*3b6f0*/  ENDCOLLECTIVE ;  /* 0x000000000000791b */ /* 0x003fe20003800000 */
.L_x_13061:
[----:B------:R-:W-:Y:S01]  /*3b700*/  IMAD.MOV.U32 R8, RZ, RZ, R14 ;  /* 0x000000ffff087224 */ /* 0x000fe200078e000e */
[----:B------:R-:W-:Y:S06]  /*3b710*/  BRA `(.L_x_13062) ;  /* 0xfffffcc800b87947 */ /* 0x000fec000383ffff */
.L_x_12727:
        /* <DEDUP_REMOVED lines=8> */
.L_x_13064:
[----:B------:R-:W-:Y:S05]  /*3b7a0*/  BSYNC B1 ;  /* 0x0000000000017941 */ /* 0x000fea0003800000 */
.L_x_13063:
        /* <DEDUP_REMOVED lines=8> */
.L_x_13065:
[----:B------:R-:W-:Y:S02]  /*3b830*/  IMAD.MOV.U32 R13, RZ, RZ, R66 ;  /* 0x000000ffff0d7224 */ /* 0x000fe400078e0042 */
[----:B------:R-:W-:-:S07]  /*3b840*/  IMAD.MOV.U32 R6, RZ, RZ, R14 ;  /* 0x000000ffff067224 */ /* 0x000fce00078e000e */
[----:B------:R-:W-:Y:S05]  /*3b850*/  WARPSYNC.COLLECTIVE R15, `(.L_x_13066) ;  /* 0x000000000f087348 */ /* 0x000fea0003c00000 */
[----:B------:R0:W1:Y:S02]  /*3b860*/  SHFL.IDX P6, R14, R13, R12, R11 ;  /* 0x0000000c0d0e7389 */ /* 0x00006400000c000b */
[----:B01----:R-:W-:Y:S01]  /*3b870*/  ENDCOLLECTIVE ;  /* 0x000000000000791b */ /* 0x003fe20003800000 */
.L_x_13066:
[----:B------:R-:W-:Y:S02]  /*3b880*/  IMAD.MOV.U32 R13, RZ, RZ, R63 ;  /* 0x000000ffff0d7224 */ /* 0x000fe400078e003f */
[----:B------:R-:W-:-:S07]  /*3b890*/  IMAD.MOV.U32 R7, RZ, RZ, R14 ;  /* 0x000000ffff077224 */ /* 0x000fce00078e000e */
[----:B------:R-:W-:Y:S05]  /*3b8a0*/  WARPSYNC.COLLECTIVE R15, `(.L_x_13067) ;  /* 0x000000000f087348 */ /* 0x000fea0003c00000 */
[----:B------:R0:W1:Y:S02]  /*3b8b0*/  SHFL.IDX P6, R14, R13, R12, R11 ;  /* 0x0000000c0d0e7389 */ /* 0x00006400000c000b */
[----:B01----:R-:W-:Y:S01]  /*3b8c0*/  ENDCOLLECTIVE ;  /* 0x000000000000791b */ /* 0x003fe20003800000 */
.L_x_13067:
[----:B------:R-:W-:Y:S05]  /*3b8d0*/  BRA `(.L_x_13068) ;  /* 0xfffffccc00247947 */ /* 0x000fea000383ffff */
.L_x_12731:
[----:B-1----:R1:W4:Y:S02]  /*3b8e0*/  SYNCS.PHASECHK.TRANS64.TRYWAIT P0, [R2+URZ+0x32400], R63 ;  /* 0x0324003f020075a7 */ /* 0x002324000800017f */
[----:B----4-:R-:W-:Y:S05]  /*3b8f0*/  @!P0 NANOSLEEP.SYNCS 0x989680 ;  /* 0x009896800000895d */ /* 0x010fea0003900000 */
[----:B------:R-:W4:Y:S02]  /*3b900*/  @!P0 SYNCS.PHASECHK.TRANS64 P0, [R2+URZ+0x32400], R63 ;  /* 0x0324003f020085a7 */ /* 0x000f24000800007f */
[----:B----4-:R-:W-:Y:S05]  /*3b910*/  @!P0 BRA `(.L_x_12731) ;  /* 0xfffffffc00f08947 */ /* 0x010fea000383ffff */
[----:B------:R-:W-:Y:S05]  /*3b920*/  BRA `(.L_x_13069) ;  /* 0xfffffccc00b07947 */ /* 0x000fea000383ffff */
.L_x_12739:
[----:B------:R-:W0:Y:S01]  /*3b930*/  LDC R69, c[0x0][0x3f4] ;  /* 0x0000fd00ff457b82 */ /* 0x000e220000000800 */
        /* <DEDUP_REMOVED lines=8> */
.L_x_13071:
[----:B------:R-:W-:Y:S05]  /*3b9c0*/  BSYNC B1 ;  /* 0x0000000000017941 */ /* 0x000fea0003800000 */
.L_x_13070:
        /* <DEDUP_REMOVED lines=10> */
.L_x_13072:
        /* <DEDUP_REMOVED lines=8> */
.L_x_13073:
[----:B------:R-:W-:-:S05]  /*3baf0*/  @!P1 IADD3 R8, P2, R5, R7, RZ ;  /* 0x0000000705089210 */ /* 0x000fca0007f5e0ff */
[----:B------:R-:W-:Y:S02]  /*3bb00*/  @!P1 IMAD.X R9, R4, 0x1, R21, P2 ;  /* 0x0000000104099824 */ /* 0x000fe400010e0615 */
[----:B------:R-:W-:Y:S02]  /*3bb10*/  IMAD.MOV.U32 R13, RZ, RZ, R44 ;  /* 0x000000ffff0d7224 */ /* 0x000fe400078e002c */
[----:B------:R-:W-:-:S07]  /*3bb20*/  IMAD.MOV.U32 R6, RZ, RZ, R14 ;  /* 0x000000ffff067224 */ /* 0x000fce00078e000e */
[----:B------:R-:W-:Y:S05]  /*3bb30*/  WARPSYNC.COLLECTIVE R15, `(.L_x_13074) ;  /* 0x000000000f087348 */ /* 0x000fea0003c00000 */
[----:B------:R0:W1:Y:S02]  /*3bb40*/  SHFL.IDX P6, R14, R13, R12, R11 ;  /* 0x0000000c0d0e7389 */ /* 0x00006400000c000b */
[----:B01----:R-:W-:Y:S01]  /*3bb50*/  ENDCOLLECTIVE ;  /* 0x000000000000791b */ /* 0x003fe20003800000 */
.L_x_13074:
[----:B------:R-:W2:Y:S01]  /*3bb60*/  @!P1 LD.E.128 R8, desc[UR42][R8.64] ;  /* 0x0000002a08089980 */ /* 0x000ea2000c101d00 */
[----:B------:R-:W-:-:S05]  /*3bb70*/  @!P1 IADD3 R4, P2, R14, R7, RZ ;  /* 0x000000070e049210 */ /* 0x000fca0007f5e0ff */
[----:B------:R-:W-:-:S06]  /*3bb80*/  @!P1 IMAD.X R5, R6, 0x1, R21, P2 ;  /* 0x0000000106059824 */ /* 0x000fcc00010e0615 */
[----:B------:R-:W5:Y:S01]  /*3bb90*/  @!P1 LD.E.128 R4, desc[UR42][R4.64] ;  /* 0x0000002a04049980 */ /* 0x000f62000c101d00 */
[----:B------:R-:W-:Y:S01]  /*3bba0*/  CS2R R20, SRZ ;  /* 0x0000000000147805 */ /* 0x000fe2000001ff00 */
[----:B------:R-:W-:Y:S01]  /*3bbb0*/  IMAD.MOV.U32 R13, RZ, RZ, R31 ;  /* 0x000000ffff0d7224 */ /* 0x000fe200078e001f */
[----:B------:R-:W-:Y:S01]  /*3bbc0*/  CS2R R64, SRZ ;  /* 0x0000000000407805 */ /* 0x000fe2000001ff00 */
[----:B------:R-:W-:Y:S01]  /*3bbd0*/  IMAD.MOV.U32 R12, RZ, RZ, 0x1 ;  /* 0x00000001ff0c7424 */ /* 0x000fe200078e00ff */
[----:B------:R-:W-:Y:S02]  /*3bbe0*/  CS2R R66, SRZ ;  /* 0x0000000000427805 */ /* 0x000fe4000001ff00 */
[----:B------:R-:W-:Y:S01]  /*3bbf0*/  CS2R R24, SRZ ;  /* 0x0000000000187805 */ /* 0x000fe2000001ff00 */
[----:B--2---:R-:W-:Y:S02]  /*3bc00*/  @!P1 IMAD.MOV.U32 R20, RZ, RZ, R10 ;  /* 0x000000ffff149224 */ /* 0x004fe400078e000a */
[----:B------:R-:W-:-:S02]  /*3bc10*/  @!P1 IMAD.MOV.U32 R21, RZ, RZ, R11 ;  /* 0x000000ffff159224 */ /* 0x000fc400078e000b */
[----:B------:R-:W-:Y:S02]  /*3bc20*/  IMAD.MOV.U32 R10, RZ, RZ, R20 ;  /* 0x000000ffff0a7224 */ /* 0x000fe400078e0014 */
[----:B------:R-:W-:Y:S02]  /*3bc30*/  IMAD.MOV.U32 R11, RZ, RZ, R21 ;  /* 0x000000ffff0b7224 */ /* 0x000fe400078e0015 */
[----:B------:R-:W-:Y:S02]  /*3bc40*/  @!P1 IMAD.MOV.U32 R24, RZ, RZ, R8 ;  /* 0x000000ffff189224 */ /* 0x000fe400078e0008 */
[----:B------:R-:W-:Y:S01]  /*3bc50*/  @!P1 IMAD.MOV.U32 R25, RZ, RZ, R9 ;  /* 0x000000ffff199224 */ /* 0x000fe200078e0009 */
[----:B------:R-:W-:Y:S01]  /*3bc60*/  PRMT R75, R10, 0x5410, R11 ;  /* 0x000054100a4b7816 */ /* 0x000fe2000000000b */
[----:B------:R-:W-:Y:S02]  /*3bc70*/  IMAD.MOV.U32 R11, RZ, RZ, 0x1c1f ;  /* 0x00001c1fff0b7424 */ /* 0x000fe400078e00ff */
[----:B------:R-:W-:-:S02]  /*3bc80*/  IMAD.MOV.U32 R8, RZ, RZ, R24 ;  /* 0x000000ffff087224 */ /* 0x000fc400078e0018 */
[----:B------:R-:W-:-:S07]  /*3bc90*/  IMAD.MOV.U32 R9, RZ, RZ, R25 ;  /* 0x000000ffff097224 */ /* 0x000fce00078e0019 */
[----:B-----5:R-:W-:Y:S05]  /*3bca0*/  WARPSYNC.COLLECTIVE R15, `(.L_x_13075) ;  /* 0x000000000f087348 */ /* 0x020fea0003c00000 */
[----:B------:R0:W1:Y:S02]  /*3bcb0*/  SHFL.IDX P6, R14, R13, R12, R11 ;  /* 0x0000000c0d0e7389 */ /* 0x00006400000c000b */
[----:B01---5:R-:W-:Y:S01]  /*3bcc0*/  ENDCOLLECTIVE ;  /* 0x000000000000791b */ /* 0x023fe20003800000 */
.L_x_13075:
[----:B------:R-:W-:Y:S01]  /*3bcd0*/  @!P1 IMAD.MOV.U32 R64, RZ, RZ, R6 ;  /* 0x000000ffff409224 */ /* 0x000fe200078e0006 */
[----:B------:R-:W-:Y:S01]  /*3bce0*/  PRMT R63, R8, 0x5410, R9 ;  /* 0x00005410083f7816 */ /* 0x000fe20000000009 */
[----:B------:R-:W-:Y:S02]  /*3bcf0*/  @!P1 IMAD.MOV.U32 R66, RZ, RZ, R4 ;  /* 0x000000ffff429224 */ /* 0x000fe400078e0004 */
[----:B------:R-:W-:Y:S02]  /*3bd00*/  @!P1 IMAD.MOV.U32 R67, RZ, RZ, R5 ;  /* 0x000000ffff439224 */ /* 0x000fe400078e0005 */
[----:B------:R-:W-:Y:S02]  /*3bd10*/  @!P1 IMAD.MOV.U32 R65, RZ, RZ, R7 ;  /* 0x000000ffff419224 */ /* 0x000fe400078e0007 */
[----:B------:R-:W-:Y:S02]  /*3bd20*/  IMAD.MOV.U32 R4, RZ, RZ, R64 ;  /* 0x000000ffff047224 */ /* 0x000fe400078e0040 */
[----:B------:R-:W-:-:S02]  /*3bd30*/  IMAD.MOV.U32 R13, RZ, RZ, R29 ;  /* 0x000000ffff0d7224 */ /* 0x000fc400078e001d */
[----:B------:R-:W-:Y:S02]  /*3bd40*/  IMAD.MOV.U32 R6, RZ, RZ, R66 ;  /* 0x000000ffff067224 */ /* 0x000fe400078e0042 */
[----:B------:R-:W-:Y:S02]  /*3bd50*/  IMAD.MOV.U32 R7, RZ, RZ, R67 ;  /* 0x000000ffff077224 */ /* 0x000fe400078e0043 */
[----:B------:R-:W-:Y:S01]  /*3bd60*/  IMAD.MOV.U32 R5, RZ, RZ, R65 ;  /* 0x000000ffff057224 */ /* 0x000fe200078e0041 */
[----:B------:R-:W-:Y:S02]  /*3bd70*/  PRMT R91, R4, 0x5410, R6 ;  /* 0x00005410045b7816 */ /* 0x000fe40000000006 */
[----:B------:R-:W-:Y:S01]  /*3bd80*/  PRMT R84, R7, 0x7610, R84 ;  /* 0x0000761007547816 */ /* 0x000fe20000000054 */
[----:B------:R-:W-:Y:S01]  /*3bd90*/  IMAD.MOV.U32 R28, RZ, RZ, R14 ;  /* 0x000000ffff1c7224 */ /* 0x000fe200078e000e */
[----:B------:R-:W-:-:S07]  /*3bda0*/  PRMT R85, R5, 0x7610, R85 ;  /* 0x0000761005557816 */ /* 0x000fce0000000055 */
[----:B------:R-:W-:Y:S05]  /*3bdb0*/  WARPSYNC.COLLECTIVE R15, `(.L_x_13076) ;  /* 0x000000000f087348 */ /* 0x000fea0003c00000 */
[----:B------:R0:W1:Y:S02]  /*3bdc0*/  SHFL.IDX P6, R14, R13, R12, R11 ;  /* 0x0000000c0d0e7389 */ /* 0x00006400000c000b */
[----:B01----:R-:W-:Y:S01]  /*3bdd0*/  ENDCOLLECTIVE ;  /* 0x000000000000791b */ /* 0x003fe20003800000 */
.L_x_13076:
[----:B------:R-:W-:Y:S01]  /*3bde0*/  CS2R R6, SRZ ;  /* 0x0000000000067805 */ /* 0x000fe2000001ff00 */
[----:B------:R-:W-:Y:S02]  /*3bdf0*/  IMAD.MOV.U32 R13, RZ, RZ, R30 ;  /* 0x000000ffff0d7224 */ /* 0x000fe400078e001e */
[----:B------:R-:W-:-:S07]  /*3be00*/  IMAD.MOV.U32 R29, RZ, RZ, R14 ;  /* 0x000000ffff1d7224 */ /* 0x000fce00078e000e */
[----:B------:R-:W-:Y:S05]  /*3be10*/  WARPSYNC.COLLECTIVE R15, `(.L_x_13077) ;  /* 0x000000000f087348 */ /* 0x000fea0003c00000 */
[----:B------:R0:W1:Y:S02]  /*3be20*/  SHFL.IDX P6, R14, R13, R12, R11 ;  /* 0x0000000c0d0e7389 */ /* 0x00006400000c000b */
[----:B01----:R-:W-:Y:S01]  /*3be30*/  ENDCOLLECTIVE ;  /* 0x000000000000791b */ /* 0x003fe20003800000 */
.L_x_13077:
[----:B------:R-:W-:Y:S02]  /*3be40*/  IMAD.MOV.U32 R13, RZ, RZ, R44 ;  /* 0x000000ffff0d7224 */ /* 0x000fe400078e002c */
[----:B------:R-:W-:-:S07]  /*3be50*/  IMAD.MOV.U32 R30, RZ, RZ, R14 ;  /* 0x000000ffff1e7224 */ /* 0x000fce00078e000e */
[----:B------:R-:W-:Y:S05]  /*3be60*/  WARPSYNC.COLLECTIVE R15, `(.L_x_13078) ;  /* 0x000000000f087348 */ /* 0x000fea0003c00000 */
[----:B------:R0:W1:Y:S02]  /*3be70*/  SHFL.IDX P6, R14, R13, R12, R11 ;  /* 0x0000000c0d0e7389 */ /* 0x00006400000c000b */
[----:B01----:R-:W-:Y:S01]  /*3be80*/  ENDCOLLECTIVE ;  /* 0x000000000000791b */ /* 0x003fe20003800000 */
.L_x_13078:
[----:B------:R-:W-:Y:S05]  /*3be90*/  BRA `(.L_x_13079) ;  /* 0xfffffcd800f07947 */ /* 0x000fea000383ffff */
.L_x_12743:
[----:B0-----:R0:W1:Y:S02]  /*3bea0*/  SYNCS.PHASECHK.TRANS64.TRYWAIT P1, [R2+URZ+0x32400], R13 ;  /* 0x0324000d020075a7 */ /* 0x001064000802017f */
[----:B-1----:R-:W-:Y:S05]  /*3beb0*/  @!P1 NANOSLEEP.SYNCS 0x989680 ;  /* 0x009896800000995d */ /* 0x002fea0003900000 */
[----:B------:R-:W1:Y:S02]  /*3bec0*/  @!P1 SYNCS.PHASECHK.TRANS64 P1, [R2+URZ+0x32400], R13 ;  /* 0x0324000d020095a7 */ /* 0x000e64000802007f */
[----:B-1----:R-:W-:Y:S05]  /*3bed0*/  @!P1 BRA `(.L_x_12743) ;  /* 0xfffffffc00f09947 */ /* 0x002fea000383ffff */
[----:B------:R-:W-:Y:S05]  /*3bee0*/  BRA `(.L_x_13080) ;  /* 0xfffffcdc004c7947 */ /* 0x000fea000383ffff */
.L_x_12758:
[----:B0-----:R0:W1:Y:S02]  /*3bef0*/  SYNCS.PHASECHK.TRANS64.TRYWAIT P0, [R2+URZ], R7 ;  /* 0x00000007020075a7 */ /* 0x001064000800017f */
[----:B-1----:R-:W-:Y:S05]  /*3bf00*/  @!P0 NANOSLEEP.SYNCS 0x989680 ;  /* 0x009896800000895d */ /* 0x002fea0003900000 */
[----:B------:R-:W1:Y:S02]  /*3bf10*/  @!P0 SYNCS.PHASECHK.TRANS64 P0, [R2+URZ], R7 ;  /* 0x00000007020085a7 */ /* 0x000e64000800007f */
[----:B-1----:R-:W-:Y:S05]  /*3bf20*/  @!P0 BRA `(.L_x_12758) ;  /* 0xfffffffc00f08947 */ /* 0x002fea000383ffff */
[----:B------:R-:W-:Y:S05]  /*3bf30*/  BRA `(.L_x_12757) ;  /* 0xfffffcf000e07947 */ /* 0x000fea000383ffff */
.L_x_12765:
[----:B-1----:R1:W2:Y:S02]  /*3bf40*/  SYNCS.PHASECHK.TRANS64.TRYWAIT P0, [R4+URZ], R5 ;  /* 0x00000005040075a7 */ /* 0x0022a4000800017f */
[----:B--2---:R-:W-:Y:S05]  /*3bf50*/  @!P0 NANOSLEEP.SYNCS 0x989680 ;  /* 0x009896800000895d */ /* 0x004fea0003900000 */
[----:B------:R-:W2:Y:S02]  /*3bf60*/  @!P0 SYNCS.PHASECHK.TRANS64 P0, [R4+URZ], R5 ;  /* 0x00000005040085a7 */ /* 0x000ea4000800007f */
[----:B--2---:R-:W-:Y:S05]  /*3bf70*/  @!P0 BRA `(.L_x_12765) ;  /* 0xfffffffc00f08947 */ /* 0x004fea000383ffff */
[----:B------:R-:W-:Y:S05]  /*3bf80*/  BRA `(.L_x_12764) ;  /* 0xfffffcf800047947 */ /* 0x000fea000383ffff */
.L_x_12790:
[----:B-1----:R1:W2:Y:S02]  /*3bf90*/  SYNCS.PHASECHK.TRANS64.TRYWAIT P1, [R0+URZ], R9 ;  /* 0x00000009000075a7 */ /* 0x0022a4000802017f */
[----:B--2---:R-:W-:Y:S05]  /*3bfa0*/  @!P1 NANOSLEEP.SYNCS 0x989680 ;  /* 0x009896800000995d */ /* 0x004fea0003900000 */
[----:B------:R-:W2:Y:S02]  /*3bfb0*/  @!P1 SYNCS.PHASECHK.TRANS64 P1, [R0+URZ], R9 ;  /* 0x00000009000095a7 */ /* 0x000ea4000802007f */
[----:B--2---:R-:W-:Y:S05]  /*3bfc0*/  @!P1 BRA `(.L_x_12790) ;  /* 0xfffffffc00f09947 */ /* 0x004fea000383ffff */
[----:B------:R-:W-:Y:S05]  /*3bfd0*/  BRA `(.L_x_12789) ;  /* 0xfffffda400e07947 */ /* 0x000fea000383ffff */
.L_x_12797:
[----:B--2---:R2:W3:Y:S02]  /*3bfe0*/  SYNCS.PHASECHK.TRANS64.TRYWAIT P1, [R6+URZ], R7 ;  /* 0x00000007060075a7 */ /* 0x0044e4000802017f */
[----:B---3--:R-:W-:Y:S05]  /*3bff0*/  @!P1 NANOSLEEP.SYNCS 0x989680 ;  /* 0x009896800000995d */ /* 0x008fea0003900000 */
[----:B------:R-:W3:Y:S02]  /*3c000*/  @!P1 SYNCS.PHASECHK.TRANS64 P1, [R6+URZ], R7 ;  /* 0x00000007060095a7 */ /* 0x000ee4000802007f */
[----:B---3--:R-:W-:Y:S05]  /*3c010*/  @!P1 BRA `(.L_x_12797) ;  /* 0xfffffffc00f09947 */ /* 0x008fea000383ffff */
[----:B------:R-:W-:Y:S05]  /*3c020*/  BRA `(.L_x_12796) ;  /* 0xfffffdac00047947 */ /* 0x000fea000383ffff */
.L_x_12808:
[----:B-1----:R1:W2:Y:S02]  /*3c030*/  SYNCS.PHASECHK.TRANS64.TRYWAIT P0, [R6+URZ], R7 ;  /* 0x00000007060075a7 */ /* 0x0022a4000800017f */
[----:B--2---:R-:W-:Y:S05]  /*3c040*/  @!P0 NANOSLEEP.SYNCS 0x989680 ;  /* 0x009896800000895d */ /* 0x004fea0003900000 */
[----:B------:R-:W2:Y:S02]  /*3c050*/  @!P0 SYNCS.PHASECHK.TRANS64 P0, [R6+URZ], R7 ;  /* 0x00000007060085a7 */ /* 0x000ea4000800007f */
[----:B--2---:R-:W-:Y:S05]  /*3c060*/  @!P0 BRA `(.L_x_12808) ;  /* 0xfffffffc00f08947 */ /* 0x004fea000383ffff */
[----:B------:R-:W-:Y:S05]  /*3c070*/  BRA `(.L_x_12807) ;  /* 0xfffffe4400847947 */ /* 0x000fea000383ffff */
.L_x_12815:
[----:B--2---:R2:W3:Y:S02]  /*3c080*/  SYNCS.PHASECHK.TRANS64.TRYWAIT P0, [R6+URZ], R7 ;  /* 0x00000007060075a7 */ /* 0x0044e4000800017f */
[----:B---3--:R-:W-:Y:S05]  /*3c090*/  @!P0 NANOSLEEP.SYNCS 0x989680 ;  /* 0x009896800000895d */ /* 0x008fea0003900000 */
[----:B------:R-:W3:Y:S02]  /*3c0a0*/  @!P0 SYNCS.PHASECHK.TRANS64 P0, [R6+URZ], R7 ;  /* 0x00000007060085a7 */ /* 0x000ee4000800007f */
[----:B---3--:R-:W-:Y:S05]  /*3c0b0*/  @!P0 BRA `(.L_x_12815) ;  /* 0xfffffffc00f08947 */ /* 0x008fea000383ffff */
[----:B------:R-:W-:Y:S05]  /*3c0c0*/  BRA `(.L_x_12814) ;  /* 0xfffffe4800a87947 */ /* 0x000fea000383ffff */
.L_x_12833:
[----:B------:R-:W-:Y:S02]  /*3c0d0*/  IMAD.MOV.U32 R13, RZ, RZ, R19 ;  /* 0x000000ffff0d7224 */ /* 0x000fe400078e0013 */
[----:B------:R-:W-:Y:S02]  /*3c0e0*/  IMAD.MOV.U32 R12, RZ, RZ, RZ ;  /* 0x000000ffff0c7224 */ /* 0x000fe400078e00ff */
[----:B------:R-:W-:Y:S02]  /*3c0f0*/  IMAD.MOV.U32 R11, RZ, RZ, 0x181f ;  /* 0x0000181fff0b7424 */ /* 0x000fe400078e00ff */
[----:B------:R-:W-:-:S07]  /*3c100*/  IMAD.MOV.U32 R15, RZ, RZ, -0x1 ;  /* 0xffffffffff0f7424 */ /* 0x000fce00078e00ff */
[----:B-----5:R-:W-:Y:S05]  /*3c110*/  WARPSYNC.COLLECTIVE R15, `(.L_x_13081) ;  /* 0x000000000f087348 */ /* 0x020fea0003c00000 */
[----:B------:R0:W1:Y:S02]  /*3c120*/  SHFL.IDX P6, R14, R13, R12, R11 ;  /* 0x0000000c0d0e7389 */ /* 0x00006400000c000b */
[----:B01---5:R-:W-:Y:S01]  /*3c130*/  ENDCOLLECTIVE ;  /* 0x000000000000791b */ /* 0x023fe20003800000 */
.L_x_13081:
[----:B------:R-:W-:Y:S02]  /*3c140*/  IMAD.MOV.U32 R13, RZ, RZ, R18 ;  /* 0x000000ffff0d7224 */ /* 0x000fe400078e0012 */
[----:B------:R-:W-:-:S07]  /*3c150*/  IMAD.MOV.U32 R3, RZ, RZ, R14 ;  /* 0x000000ffff037224 */ /* 0x000fce00078e000e */
[----:B------:R-:W-:Y:S05]  /*3c160*/  WARPSYNC.COLLECTIVE R15, `(.L_x_13082) ;  /* 0x000000000f087348 */ /* 0x000fea0003c00000 */
[----:B------:R0:W1:Y:S02]  /*3c170*/  SHFL.IDX P6, R14, R13, R12, R11 ;  /* 0x0000000c0d0e7389 */ /* 0x00006400000c000b */
[----:B01----:R-:W-:Y:S01]  /*3c180*/  ENDCOLLECTIVE ;  /* 0x000000000000791b */ /* 0x003fe20003800000 */
.L_x_13082:
[----:B------:R-:W-:Y:S05]  /*3c190*/  BRA `(.L_x_13083) ;  /* 0xffffff2400307947 */ /* 0x000fea000383ffff */
.L_x_12836:
[----:B------:R-:W-:Y:S01]  /*3c1a0*/  BSSY B1, `(.L_x_13084) ;  /* 0x0000008000017945 */ /* 0x000fe20003800000 */
[----:B---3--:R-:W-:Y:S02]  /*3c1b0*/  IMAD.MOV.U32 R13, RZ, RZ, R19 ;  /* 0x000000ffff0d7224 */ /* 0x008fe400078e0013 */
[----:B------:R-:W-:Y:S02]  /*3c1c0*/  IMAD.MOV.U32 R12, RZ, RZ, 0x1 ;  /* 0x00000001ff0c7424 */ /* 0x000fe400078e00ff */
[----:B------:R-:W-:Y:S02]  /*3c1d0*/  IMAD.MOV.U32 R11, RZ, RZ, 0x181f ;  /* 0x0000181fff0b7424 */ /* 0x000fe400078e00ff */
[----:B------:R-:W-:-:S07]  /*3c1e0*/  IMAD.MOV.U32 R15, RZ, RZ, -0x1 ;  /* 0xffffffffff0f7424 */ /* 0x000fce00078e00ff */
[----:B012--5:R-:W-:Y:S05]  /*3c1f0*/  WARPSYNC.COLLECTIVE R15, `(.L_x_13085) ;  /* 0x000000000f087348 */ /* 0x027fea0003c00000 */
[----:B--2---:R2:W3:Y:S02]  /*3c200*/  SHFL.IDX P6, R14, R13, R12, R11 ;  /* 0x0000000c0d0e7389 */ /* 0x0044e400000c000b */
[----:B0123-5:R-:W-:Y:S01]  /*3c210*/  ENDCOLLECTIVE ;  /* 0x000000000000791b */ /* 0x02ffe20003800000 */
.L_x_13085:
[----:B------:R-:W-:Y:S05]  /*3c220*/  BSYNC B1 ;  /* 0x0000000000017941 */ /* 0x000fea0003800000 */
.L_x_13084:
        /* <DEDUP_REMOVED lines=8> */
.L_x_13086:
[----:B------:R-:W-:Y:S05]  /*3c2b0*/  BRA `(.L_x_13087) ;  /* 0xffffff2400507947 */ /* 0x000fea000383ffff */
.L_x_12839:
[----:B------:R-:W-:Y:S01]  /*3c2c0*/  BSSY B1, `(.L_x_13088) ;  /* 0x0000008000017945 */ /* 0x000fe20003800000 */
[----:B------:R-:W-:Y:S02]  /*3c2d0*/  IMAD.MOV.U32 R13, RZ, RZ, R19 ;  /* 0x000000ffff0d7224 */ /* 0x000fe400078e0013 */
[----:B------:R-:W-:Y:S02]  /*3c2e0*/  IMAD.MOV.U32 R12, RZ, RZ, 0x2 ;  /* 0x00000002ff0c7424 */ /* 0x000fe400078e00ff */
[----:B---3--:R-:W-:Y:S02]  /*3c2f0*/  IMAD.MOV.U32 R11, RZ, RZ, 0x181f ;  /* 0x0000181fff0b7424 */ /* 0x008fe400078e00ff */
[----:B------:R-:W-:-:S07]  /*3c300*/  IMAD.MOV.U32 R15, RZ, RZ, -0x1 ;  /* 0xffffffffff0f7424 */ /* 0x000fce00078e00ff */
[----:B012-4-:R-:W-:Y:S05]  /*3c310*/  WARPSYNC.COLLECTIVE R15, `(.L_x_13089) ;  /* 0x000000000f087348 */ /* 0x017fea0003c00000 */
[----:B--2---:R2:W3:Y:S02]  /*3c320*/  SHFL.IDX P6, R14, R13, R12, R11 ;  /* 0x0000000c0d0e7389 */ /* 0x0044e400000c000b */
[----:B01234-:R-:W-:Y:S01]  /*3c330*/  ENDCOLLECTIVE ;  /* 0x000000000000791b */ /* 0x01ffe20003800000 */
.L_x_13089:
[----:B------:R-:W-:Y:S05]  /*3c340*/  BSYNC B1 ;  /* 0x0000000000017941 */ /* 0x000fea0003800000 */
.L_x_13088:
        /* <DEDUP_REMOVED lines=8> */
.L_x_13090:
[----:B------:R-:W-:Y:S05]  /*3c3d0*/  BRA `(.L_x_13091) ;  /* 0xffffff2400707947 */ /* 0x000fea000383ffff */
.L_x_12842:
        /* <DEDUP_REMOVED lines=8> */
.L_x_13093:
[----:B------:R-:W-:Y:S05]  /*3c460*/  BSYNC B1 ;  /* 0x0000000000017941 */ /* 0x000fea0003800000 */
.L_x_13092:
        /* <DEDUP_REMOVED lines=8> */
.L_x_13094:
[----:B------:R-:W-:Y:S05]  /*3c4f0*/  BRA `(.L_x_13095) ;  /* 0xffffff2400907947 */ /* 0x000fea000383ffff */
.L_x_12844:
[----:B------:R-:W-:Y:S02]  /*3c500*/  IMAD.MOV.U32 R13, RZ, RZ, R4 ;  /* 0x000000ffff0d7224 */ /* 0x000fe400078e0004 */
[----:B------:R-:W-:Y:S02]  /*3c510*/  IMAD.MOV.U32 R12, RZ, RZ, RZ ;  /* 0x000000ffff0c7224 */ /* 0x000fe400078e00ff */
[----:B------:R-:W-:Y:S02]  /*3c520*/  IMAD.MOV.U32 R11, RZ, RZ, 0x1c1f ;  /* 0x00001c1fff0b7424 */ /* 0x000fe400078e00ff */
[----:B------:R-:W-:-:S07]  /*3c530*/  IMAD.MOV.U32 R15, RZ, RZ, -0x1 ;  /* 0xffffffffff0f7424 */ /* 0x000fce00078e00ff */
[----:B------:R-:W-:Y:S05]  /*3c540*/  WARPSYNC.COLLECTIVE R15, `(.L_x_13096) ;  /* 0x000000000f087348 */ /* 0x000fea0003c00000 */
[----:B------:R0:W1:Y:S02]  /*3c550*/  SHFL.IDX P6, R14, R13, R12, R11 ;  /* 0x0000000c0d0e7389 */ /* 0x00006400000c000b */
[----:B01----:R-:W-:Y:S01]  /*3c560*/  ENDCOLLECTIVE ;  /* 0x000000000000791b */ /* 0x003fe20003800000 */
.L_x_13096:
[----:B------:R-:W-:Y:S02]  /*3c570*/  IMAD.MOV.U32 R13, RZ, RZ, R3 ;  /* 0x000000ffff0d7224 */ /* 0x000fe400078e0003 */
[----:B------:R-:W-:-:S07]  /*3c580*/  IMAD.MOV.U32 R5, RZ, RZ, R14 ;  /* 0x000000ffff057224 */ /* 0x000fce00078e000e */
[----:B------:R-:W-:Y:S05]  /*3c590*/  WARPSYNC.COLLECTIVE R15, `(.L_x_13097) ;  /* 0x000000000f087348 */ /* 0x000fea0003c00000 */
[----:B------:R0:W1:Y:S02]  /*3c5a0*/  SHFL.IDX P6, R14, R13, R12, R11 ;  /* 0x0000000c0d0e7389 */ /* 0x00006400000c000b */
[----:B01----:R-:W-:Y:S01]  /*3c5b0*/  ENDCOLLECTIVE ;  /* 0x000000000000791b */ /* 0x003fe20003800000 */
.L_x_13097:
[----:B------:R-:W-:Y:S05]  /*3c5c0*/  BRA `(.L_x_13098) ;  /* 0xffffff28006c7947 */ /* 0x000fea000383ffff */
.L_x_12847:
[----:B------:R-:W-:Y:S01]  /*3c5d0*/  BSSY B1, `(.L_x_13099) ;  /* 0x0000008000017945 */ /* 0x000fe20003800000 */
[----:B------:R-:W-:Y:S02]  /*3c5e0*/  IMAD.MOV.U32 R13, RZ, RZ, R4 ;  /* 0x000000ffff0d7224 */ /* 0x000fe400078e0004 */
[----:B------:R-:W-:Y:S02]  /*3c5f0*/  IMAD.MOV.U32 R12, RZ, RZ, 0x1 ;  /* 0x00000001ff0c7424 */ /* 0x000fe400078e00ff */
[----:B---3--:R-:W-:Y:S02]  /*3c600*/  IMAD.MOV.U32 R11, RZ, RZ, 0x1c1f ;  /* 0x00001c1fff0b7424 */ /* 0x008fe400078e00ff */
[----:B------:R-:W-:-:S07]  /*3c610*/  IMAD.MOV.U32 R15, RZ, RZ, -0x1 ;  /* 0xffffffffff0f7424 */ /* 0x000fce00078e00ff */
[----:B012---:R-:W-:Y:S05]  /*3c620*/  WARPSYNC.COLLECTIVE R15, `(.L_x_13100) ;  /* 0x000000000f087348 */ /* 0x007fea0003c00000 */
[----:B--2---:R2:W3:Y:S02]  /*3c630*/  SHFL.IDX P6, R14, R13, R12, R11 ;  /* 0x0000000c0d0e7389 */ /* 0x0044e400000c000b */
[----:B0123--:R-:W-:Y:S01]  /*3c640*/  ENDCOLLECTIVE ;  /* 0x000000000000791b */ /* 0x00ffe20003800000 */
.L_x_13100:
[----:B------:R-:W-:Y:S05]  /*3c650*/  BSYNC B1 ;  /* 0x0000000000017941 */ /* 0x000fea0003800000 */
.L_x_13099:
        /* <DEDUP_REMOVED lines=8> */
.L_x_13101:
[----:B------:R-:W-:Y:S05]  /*3c6e0*/  BRA `(.L_x_13102) ;  /* 0xffffff3400587947 */ /* 0x000fea000383ffff */
.L_x_12853:
[----:B------:R-:W-:Y:S02]  /*3c6f0*/  IMAD.MOV.U32 R13, RZ, RZ, R4 ;  /* 0x000000ffff0d7224 */ /* 0x000fe400078e0004 */
[----:B------:R-:W-:Y:S02]  /*3c700*/  IMAD.MOV.U32 R12, RZ, RZ, RZ ;  /* 0x000000ffff0c7224 */ /* 0x000fe400078e00ff */
[----:B------:R-:W-:Y:S02]  /*3c710*/  IMAD.MOV.U32 R11, RZ, RZ, 0x181f ;  /* 0x0000181fff0b7424 */ /* 0x000fe400078e00ff */
[----:B------:R-:W-:-:S07]  /*3c720*/  IMAD.MOV.U32 R15, RZ, RZ, -0x1 ;  /* 0xffffffffff0f7424 */ /* 0x000fce00078e00ff */
[----:B01----:R-:W-:Y:S05]  /*3c730*/  WARPSYNC.COLLECTIVE R15, `(.L_x_13103) ;  /* 0x000000000f087348 */ /* 0x003fea0003c00000 */
[----:B------:R2:W3:Y:S02]  /*3c740*/  SHFL.IDX P6, R14, R13, R12, R11 ;  /* 0x0000000c0d0e7389 */ /* 0x0004e400000c000b */
[----:B0123--:R-:W-:Y:S01]  /*3c750*/  ENDCOLLECTIVE ;  /* 0x000000000000791b */ /* 0x00ffe20003800000 */
.L_x_13103:
[----:B------:R-:W-:Y:S02]  /*3c760*/  IMAD.MOV.U32 R13, RZ, RZ, R3 ;  /* 0x000000ffff0d7224 */ /* 0x000fe400078e0003 */
[----:B------:R-:W-:-:S07]  /*3c770*/  IMAD.MOV.U32 R0, RZ, RZ, R14 ;  /* 0x000000ffff007224 */ /* 0x000fce00078e000e */
[----:B------:R-:W-:Y:S05]  /*3c780*/  WARPSYNC.COLLECTIVE R15, `(.L_x_13104) ;  /* 0x000000000f087348 */ /* 0x000fea0003c00000 */
[----:B------:R0:W1:Y:S02]  /*3c790*/  SHFL.IDX P6, R14, R13, R12, R11 ;  /* 0x0000000c0d0e7389 */ /* 0x00006400000c000b */
[----:B01----:R-:W-:Y:S01]  /*3c7a0*/  ENDCOLLECTIVE ;  /* 0x000000000000791b */ /* 0x003fe20003800000 */
.L_x_13104:
[----:B------:R-:W-:Y:S05]  /*3c7b0*/  BRA `(.L_x_13105) ;  /* 0xffffff4800807947 */ /* 0x000fea000383ffff */
.L_x_12856:
[----:B------:R-:W-:Y:S01]  /*3c7c0*/  BSSY B1, `(.L_x_13106) ;  /* 0x0000008000017945 */ /* 0x000fe20003800000 */
[----:B---3--:R-:W-:Y:S02]  /*3c7d0*/  IMAD.MOV.U32 R13, RZ, RZ, R4 ;  /* 0x000000ffff0d7224 */ /* 0x008fe400078e0004 */
[----:B------:R-:W-:Y:S02]  /*3c7e0*/  IMAD.MOV.U32 R12, RZ, RZ, 0x1 ;  /* 0x00000001ff0c7424 */ /* 0x000fe400078e00ff */
[----:B------:R-:W-:Y:S02]  /*3c7f0*/  IMAD.MOV.U32 R11, RZ, RZ, 0x181f ;  /* 0x0000181fff0b7424 */ /* 0x000fe400078e00ff */
[----:B------:R-:W-:-:S07]  /*3c800*/  IMAD.MOV.U32 R15, RZ, RZ, -0x1 ;  /* 0xffffffffff0f7424 */ /* 0x000fce00078e00ff */
[----:B012-4-:R-:W-:Y:S05]  /*3c810*/  WARPSYNC.COLLECTIVE R15, `(.L_x_13107) ;  /* 0x000000000f087348 */ /* 0x017fea0003c00000 */
[----:B----4-:R3:W4:Y:S02]  /*3c820*/  SHFL.IDX P6, R14, R13, R12, R11 ;  /* 0x0000000c0d0e7389 */ /* 0x01072400000c000b */
[----:B01234-:R-:W-:Y:S01]  /*3c830*/  ENDCOLLECTIVE ;  /* 0x000000000000791b */ /* 0x01ffe20003800000 */
.L_x_13107:
[----:B------:R-:W-:Y:S05]  /*3c840*/  BSYNC B1 ;  /* 0x0000000000017941 */ /* 0x000fea0003800000 */
.L_x_13106:
        /* <DEDUP_REMOVED lines=8> */
.L_x_13108:
[----:B------:R-:W-:Y:S05]  /*3c8d0*/  BRA `(.L_x_13109) ;  /* 0xffffff4800a47947 */ /* 0x000fea000383ffff */
.L_x_12859:
        /* <DEDUP_REMOVED lines=8> */
.L_x_13111:
[----:B------:R-:W-:Y:S05]  /*3c960*/  BSYNC B1 ;  /* 0x0000000000017941 */ /* 0x000fea0003800000 */
.L_x_13110:
        /* <DEDUP_REMOVED lines=8> */
.L_x_13112:
[----:B------:R-:W-:Y:S05]  /*3c9f0*/  BRA `(.L_x_13113) ;  /* 0xffffff4800c47947 */ /* 0x000fea000383ffff */
.L_x_12862:
        /* <DEDUP_REMOVED lines=8> */
.L_x_13115:
[----:B------:R-:W-:Y:S05]  /*3ca80*/  BSYNC B1 ;  /* 0x0000000000017941 */ /* 0x000fea0003800000 */
.L_x_13114:
        /* <DEDUP_REMOVED lines=8> */
.L_x_13116:
[----:B------:R-:W-:Y:S05]  /*3cb10*/  BRA `(.L_x_13117) ;  /* 0xffffff4800e47947 */ /* 0x000fea000383ffff */
.L_x_12889:
        /* <DEDUP_REMOVED lines=11> */
.L_x_13119:
[----:B------:R-:W-:Y:S05]  /*3cbd0*/  BSYNC B1 ;  /* 0x0000000000017941 */ /* 0x000fea0003800000 */
.L_x_13118:
[----:B------:R-:W-:Y:S05]  /*3cbe0*/  BRA `(.L_x_13120) ;  /* 0xffffff6c00187947 */ /* 0x000fea000383ffff */
.L_x_12891:
[----:B------:R-:W-:Y:S01]  /*3cbf0*/  BSSY B1, `(.L_x_13121) ;  /* 0x0000006000017945 */ /* 0x000fe20003800000 */
[----:B0-----:R-:W-:-:S07]  /*3cc00*/  IMAD.MOV.U32 R15, RZ, RZ, -0x1 ;  /* 0xffffffffff0f7424 */ /* 0x001fce00078e00ff */
[----:B-1----:R-:W-:Y:S05]  /*3cc10*/  WARPSYNC.COLLECTIVE R15, `(.L_x_13122) ;  /* 0x000000000f0c7348 */ /* 0x002fea0003c00000 */
[----:B------:R-:W-:Y:S02]  /*3cc20*/  ELECT P6, UR62, PT ;  /* 0x00000000003e782f */ /* 0x000fe400038c0000 */
[----:B------:R-:W-:Y:S01]  /*3cc30*/  MOV R14, UR62 ;  /* 0x0000003e000e7c02 */ /* 0x000fe20008000f00 */
[----:B-1----:R-:W-:Y:S10]  /*3cc40*/  ENDCOLLECTIVE ;  /* 0x000000000000791b */ /* 0x002ff40003800000 */
.L_x_13122:
[----:B------:R-:W-:Y:S05]  /*3cc50*/  BSYNC B1 ;  /* 0x0000000000017941 */ /* 0x000fea0003800000 */
.L_x_13121:
[----:B------:R-:W-:Y:S05]  /*3cc60*/  BRA `(.L_x_12890) ;  /* 0xffffff6c00107947 */ /* 0x000fea000383ffff */
.L_x_12893:
[----:B-1----:R1:W2:Y:S02]  /*3cc70*/  SYNCS.PHASECHK.TRANS64.TRYWAIT P0, [R18+URZ+0x32420], R5 ;  /* 0x03242005120075a7 */ /* 0x0022a4000800017f */
[----:B--2---:R-:W-:Y:S05]  /*3cc80*/  @!P0 NANOSLEEP.SYNCS 0x989680 ;  /* 0x009896800000895d */ /* 0x004fea0003900000 */
[----:B------:R-:W2:Y:S02]  /*3cc90*/  @!P0 SYNCS.PHASECHK.TRANS64 P0, [R18+URZ+0x32420], R5 ;  /* 0x03242005120085a7 */ /* 0x000ea4000800007f */
[----:B--2---:R-:W-:Y:S05]  /*3cca0*/  @!P0 BRA `(.L_x_12893) ;  /* 0xfffffffc00f08947 */ /* 0x004fea000383ffff */
[----:B------:R-:W-:Y:S05]  /*3ccb0*/  BRA `(.L_x_13123) ;  /* 0xffffff6c00207947 */ /* 0x000fea000383ffff */
.L_x_12897:
[----:B-1----:R1:W2:Y:S02]  /*3ccc0*/  SYNCS.PHASECHK.TRANS64.TRYWAIT P0, [R5+URZ+0x324a0], R10 ;  /* 0x0324a00a050075a7 */ /* 0x0022a4000800017f */
[----:B--2---:R-:W-:Y:S05]  /*3ccd0*/  @!P0 NANOSLEEP.SYNCS 0x989680 ;  /* 0x009896800000895d */ /* 0x004fea0003900000 */
[----:B------:R-:W2:Y:S02]  /*3cce0*/  @!P0 SYNCS.PHASECHK.TRANS64 P0, [R5+URZ+0x324a0], R10 ;  /* 0x0324a00a050085a7 */ /* 0x000ea4000800007f */
[----:B--2---:R-:W-:Y:S05]  /*3ccf0*/  @!P0 BRA `(.L_x_12897) ;  /* 0xfffffffc00f08947 */ /* 0x004fea000383ffff */
[----:B------:R-:W-:Y:S05]  /*3cd00*/  BRA `(.L_x_13124) ;  /* 0xffffff6c00407947 */ /* 0x000fea000383ffff */
.L_x_12902:
[----:B--2---:R2:W3:Y:S02]  /*3cd10*/  SYNCS.PHASECHK.TRANS64.TRYWAIT P0, [R5+URZ+0x324c0], R10 ;  /* 0x0324c00a050075a7 */ /* 0x0044e4000800017f */
[----:B---3--:R-:W-:Y:S05]  /*3cd20*/  @!P0 NANOSLEEP.SYNCS 0x989680 ;  /* 0x009896800000895d */ /* 0x008fea0003900000 */
[----:B------:R-:W3:Y:S02]  /*3cd30*/  @!P0 SYNCS.PHASECHK.TRANS64 P0, [R5+URZ+0x324c0], R10 ;  /* 0x0324c00a050085a7 */ /* 0x000ee4000800007f */
[----:B---3--:R-:W-:Y:S05]  /*3cd40*/  @!P0 BRA `(.L_x_12902) ;  /* 0xfffffffc00f08947 */ /* 0x008fea000383ffff */
[----:B------:R-:W-:Y:S05]  /*3cd50*/  BRA `(.L_x_13125) ;  /* 0xffffff6c00c07947 */ /* 0x000fea000383ffff */
.L_x_12912:
[----:B-1----:R1:W2:Y:S02]  /*3cd60*/  SYNCS.PHASECHK.TRANS64.TRYWAIT P1, [R6+URZ+0x324a0], R7 ;  /* 0x0324a007060075a7 */ /* 0x0022a4000802017f */
[----:B--2---:R-:W-:Y:S05]  /*3cd70*/  @!P1 NANOSLEEP.SYNCS 0x989680 ;  /* 0x009896800000995d */ /* 0x004fea0003900000 */
[----:B------:R-:W2:Y:S02]  /*3cd80*/  @!P1 SYNCS.PHASECHK.TRANS64 P1, [R6+URZ+0x324a0], R7 ;  /* 0x0324a007060095a7 */ /* 0x000ea4000802007f */
[----:B--2---:R-:W-:Y:S05]  /*3cd90*/  @!P1 BRA `(.L_x_12912) ;  /* 0xfffffffc00f09947 */ /* 0x004fea000383ffff */
[----:B------:R-:W-:Y:S05]  /*3cda0*/  BRA `(.L_x_13126) ;  /* 0xffffff7400507947 */ /* 0x000fea000383ffff */
.L_x_12917:
[----:B--2---:R2:W3:Y:S02]  /*3cdb0*/  SYNCS.PHASECHK.TRANS64.TRYWAIT P1, [R6+URZ+0x324c0], R7 ;  /* 0x0324c007060075a7 */ /* 0x0044e4000802017f */
[----:B---3--:R-:W-:Y:S05]  /*3cdc0*/  @!P1 NANOSLEEP.SYNCS 0x989680 ;  /* 0x009896800000995d */ /* 0x008fea0003900000 */
[----:B------:R-:W3:Y:S02]  /*3cdd0*/  @!P1 SYNCS.PHASECHK.TRANS64 P1, [R6+URZ+0x324c0], R7 ;  /* 0x0324c007060095a7 */ /* 0x000ee4000802007f */
[----:B---3--:R-:W-:Y:S05]  /*3cde0*/  @!P1 BRA `(.L_x_12917) ;  /* 0xfffffffc00f09947 */ /* 0x008fea000383ffff */
[----:B------:R-:W-:Y:S05]  /*3cdf0*/  BRA `(.L_x_13127) ;  /* 0xffffff7400cc7947 */ /* 0x000fea000383ffff */
.L_x_12943:
        /* <DEDUP_REMOVED lines=11> */
.L_x_13129:
[----:B------:R-:W-:Y:S05]  /*3ceb0*/  BSYNC B0 ;  /* 0x0000000000007941 */ /* 0x000fea0003800000 */
.L_x_13128:
[----:B------:R-:W-:Y:S05]  /*3cec0*/  BRA `(.L_x_13130) ;  /* 0xffffff8800607947 */ /* 0x000fea000383ffff */
.L_x_12945:
[----:B------:R-:W-:Y:S01]  /*3ced0*/  BSSY B0, `(.L_x_13131) ;  /* 0x0000006000007945 */ /* 0x000fe20003800000 */
[----:B0-----:R-:W-:-:S07]  /*3cee0*/  IMAD.MOV.U32 R15, RZ, RZ, -0x1 ;  /* 0xffffffffff0f7424 */ /* 0x001fce00078e00ff */
[----:B-1-3--:R-:W-:Y:S05]  /*3cef0*/  WARPSYNC.COLLECTIVE R15, `(.L_x_13132) ;  /* 0x000000000f0c7348 */ /* 0x00afea0003c00000 */
[----:B------:R-:W-:Y:S02]  /*3cf00*/  ELECT P6, UR62, PT ;  /* 0x00000000003e782f */ /* 0x000fe400038c0000 */
[----:B------:R-:W-:Y:S01]  /*3cf10*/  MOV R14, UR62 ;  /* 0x0000003e000e7c02 */ /* 0x000fe20008000f00 */
[----:B-1-3--:R-:W-:Y:S10]  /*3cf20*/  ENDCOLLECTIVE ;  /* 0x000000000000791b */ /* 0x00aff40003800000 */
.L_x_13132:
[----:B------:R-:W-:Y:S05]  /*3cf30*/  BSYNC B0 ;  /* 0x0000000000007941 */ /* 0x000fea0003800000 */
.L_x_13131:
[----:B------:R-:W-:Y:S05]  /*3cf40*/  BRA `(.L_x_13133) ;  /* 0xffffff88006c7947 */ /* 0x000fea000383ffff */
.L_x_12947:
[----:B--2---:R2:W3:Y:S02]  /*3cf50*/  SYNCS.PHASECHK.TRANS64.TRYWAIT P0, [R0+URZ+0x32440], R2 ;  /* 0x03244002000075a7 */ /* 0x0044e4000800017f */
[----:B---3--:R-:W-:Y:S05]  /*3cf60*/  @!P0 NANOSLEEP.SYNCS 0x989680 ;  /* 0x009896800000895d */ /* 0x008fea0003900000 */
[----:B------:R-:W3:Y:S02]  /*3cf70*/  @!P0 SYNCS.PHASECHK.TRANS64 P0, [R0+URZ+0x32440], R2 ;  /* 0x03244002000085a7 */ /* 0x000ee4000800007f */
[----:B---3--:R-:W-:Y:S05]  /*3cf80*/  @!P0 BRA `(.L_x_12947) ;  /* 0xfffffffc00f08947 */ /* 0x008fea000383ffff */
[----:B------:R-:W-:Y:S05]  /*3cf90*/  BRA `(.L_x_13134) ;  /* 0xffffff8800cc7947 */ /* 0x000fea000383ffff */
.L_x_12951:
        /* <DEDUP_REMOVED lines=10> */
.L_x_13135:
[----:B------:R0:W-:Y:S01]  /*3d040*/  STL [R1+0x488], R10 ;  /* 0x0004880a01007387 */ /* 0x0001e20000100800 */
[----:B------:R-:W-:Y:S02]  /*3d050*/  IMAD.MOV.U32 R13, RZ, RZ, R3 ;  /* 0x000000ffff0d7224 */ /* 0x000fe400078e0003 */
[----:B------:R-:W-:-:S07]  /*3d060*/  IMAD.MOV.U32 R4, RZ, RZ, R14 ;  /* 0x000000ffff047224 */ /* 0x000fce00078e000e */
[----:B0-----:R-:W-:Y:S05]  /*3d070*/  WARPSYNC.COLLECTIVE R15, `(.L_x_13136) ;  /* 0x000000000f087348 */ /* 0x001fea0003c00000 */
[----:B------:R1:W2:Y:S02]  /*3d080*/  SHFL.IDX P6, R14, R13, R12, R11 ;  /* 0x0000000c0d0e7389 */ /* 0x0002a400000c000b */
[----:B012---:R-:W-:Y:S01]  /*3d090*/  ENDCOLLECTIVE ;  /* 0x000000000000791b */ /* 0x007fe20003800000 */
.L_x_13136:
[----:B------:R-:W-:Y:S02]  /*3d0a0*/  IMAD.MOV.U32 R13, RZ, RZ, R2 ;  /* 0x000000ffff0d7224 */ /* 0x000fe400078e0002 */
[----:B------:R-:W-:Y:S02]  /*3d0b0*/  IMAD.MOV.U32 R12, RZ, RZ, 0x1 ;  /* 0x00000001ff0c7424 */ /* 0x000fe400078e00ff */
[----:B------:R-:W-:-:S07]  /*3d0c0*/  IMAD.MOV.U32 R5, RZ, RZ, R14 ;  /* 0x000000ffff057224 */ /* 0x000fce00078e000e */
[----:B------:R-:W-:Y:S05]  /*3d0d0*/  WARPSYNC.COLLECTIVE R15, `(.L_x_13137) ;  /* 0x000000000f087348 */ /* 0x000fea0003c00000 */
[----:B------:R0:W1:Y:S02]  /*3d0e0*/  SHFL.IDX P6, R14, R13, R12, R11 ;  /* 0x0000000c0d0e7389 */ /* 0x00006400000c000b */
[----:B01----:R-:W-:Y:S01]  /*3d0f0*/  ENDCOLLECTIVE ;  /* 0x000000000000791b */ /* 0x003fe20003800000 */
.L_x_13137:
[----:B------:R-:W-:Y:S02]  /*3d100*/  IMAD.MOV.U32 R13, RZ, RZ, R3 ;  /* 0x000000ffff0d7224 */ /* 0x000fe400078e0003 */
[----:B------:R-:W-:Y:S02]  /*3d110*/  IMAD R0, R0, R7, RZ ;  /* 0x0000000700007224 */ /* 0x000fe400078e02ff */
[----:B------:R-:W-:-:S07]  /*3d120*/  IMAD.MOV.U32 R7, RZ, RZ, R14 ;  /* 0x000000ffff077224 */ /* 0x000fce00078e000e */
[----:B------:R-:W-:Y:S05]  /*3d130*/  WARPSYNC.COLLECTIVE R15, `(.L_x_13138) ;  /* 0x000000000f087348 */ /* 0x000fea0003c00000 */
[----:B------:R0:W1:Y:S02]  /*3d140*/  SHFL.IDX P6, R14, R13, R12, R11 ;  /* 0x0000000c0d0e7389 */ /* 0x00006400000c000b */
[----:B01----:R-:W-:Y:S01]  /*3d150*/  ENDCOLLECTIVE ;  /* 0x000000000000791b */ /* 0x003fe20003800000 */
.L_x_13138:
        /* <DEDUP_REMOVED lines=10> */
.L_x_13139:
        /* <DEDUP_REMOVED lines=15> */
.L_x_13140:
        /* <DEDUP_REMOVED lines=19> */
.L_x_13141:
        /* <DEDUP_REMOVED lines=10> */
.L_x_13142:
        /* <DEDUP_REMOVED lines=13> */
.L_x_13143:
        /* <DEDUP_REMOVED lines=10> */
.L_x_13144:
        /* <DEDUP_REMOVED lines=13> */
.L_x_13145:
        /* <DEDUP_REMOVED lines=10> */
.L_x_13146:
        /* <DEDUP_REMOVED lines=13> */
.L_x_13147:
        /* <DEDUP_REMOVED lines=10> */
.L_x_13148:
        /* <DEDUP_REMOVED lines=11> */
.L_x_13149:
        /* <DEDUP_REMOVED lines=14> */
.L_x_13150:
[----:B------:R-:W-:Y:S01]  /*3daa0*/  IMAD.MOV.U32 R3, RZ, RZ, R14 ;  /* 0x000000ffff037224 */ /* 0x000fe200078e000e */
[----:B------:R-:W-:Y:S06]  /*3dab0*/  BRA `(.L_x_13151) ;  /* 0xffffff8c00547947 */ /* 0x000fec000383ffff */
.L_x_12955:
        /* <DEDUP_REMOVED lines=36> */
.L_x_13153:
[----:B------:R-:W-:Y:S05]  /*3dd00*/  BSYNC B0 ;  /* 0x0000000000007941 */ /* 0x000fea0003800000 */
.L_x_13152:
        /* <DEDUP_REMOVED lines=10> */
.L_x_13154:
        /* <DEDUP_REMOVED lines=16> */
.L_x_13155:
        /* <DEDUP_REMOVED lines=15> */
.L_x_13156:
        /* <DEDUP_REMOVED lines=9> */
.L_x_13157:
        /* <DEDUP_REMOVED lines=15> */
.L_x_13158:
        /* <DEDUP_REMOVED lines=9> */
.L_x_13159:
        /* <DEDUP_REMOVED lines=15> */
.L_x_13160:
        /* <DEDUP_REMOVED lines=9> */
.L_x_13161:
        /* <DEDUP_REMOVED lines=15> */
.L_x_13162:
        /* <DEDUP_REMOVED lines=9> */
.L_x_13163:
        /* <DEDUP_REMOVED lines=14> */
.L_x_13164:
        /* <DEDUP_REMOVED lines=19> */
.L_x_13165:
[----:B------:R-:W-:Y:S02]  /*3e6c0*/  IMAD.MOV.U32 R13, RZ, RZ, R2 ;  /* 0x000000ffff0d7224 */ /* 0x000fe400078e0002 */
[----:B------:R-:W-:-:S07]  /*3e6d0*/  IMAD.MOV.U32 R6, RZ, RZ, R14 ;  /* 0x000000ffff067224 */ /* 0x000fce00078e000e */
[----:B------:R-:W-:Y:S05]  /*3e6e0*/  WARPSYNC.COLLECTIVE R15, `(.L_x_13166) ;  /* 0x000000000f087348 */ /* 0x000fea0003c00000 */
[----:B------:R0:W1:Y:S02]  /*3e6f0*/  SHFL.IDX P6, R14, R13, R12, R11 ;  /* 0x0000000c0d0e7389 */ /* 0x00006400000c000b */
[----:B01----:R-:W-:Y:S01]  /*3e700*/  ENDCOLLECTIVE ;  /* 0x000000000000791b */ /* 0x003fe20003800000 */
.L_x_13166:
[----:B------:R-:W-:Y:S02]  /*3e710*/  IMAD.MOV.U32 R13, RZ, RZ, R0 ;  /* 0x000000ffff0d7224 */ /* 0x000fe400078e0000 */
[----:B------:R-:W-:Y:S02]  /*3e720*/  IMAD.MOV.U32 R12, RZ, RZ, 0x7 ;  /* 0x00000007ff0c7424 */ /* 0x000fe400078e00ff */
[----:B------:R-:W-:-:S07]  /*3e730*/  IMAD.MOV.U32 R5, RZ, RZ, R14 ;  /* 0x000000ffff057224 */ /* 0x000fce00078e000e */
[----:B------:R-:W-:Y:S05]  /*3e740*/  WARPSYNC.COLLECTIVE R15, `(.L_x_13167) ;  /* 0x000000000f087348 */ /* 0x000fea0003c00000 */
[----:B------:R0:W1:Y:S02]  /*3e750*/  SHFL.IDX P6, R14, R13, R12, R11 ;  /* 0x0000000c0d0e7389 */ /* 0x00006400000c000b */
[----:B01----:R-:W-:Y:S01]  /*3e760*/  ENDCOLLECTIVE ;  /* 0x000000000000791b */ /* 0x003fe20003800000 */
.L_x_13167:
        /* <DEDUP_REMOVED lines=10> */
.L_x_13168:
        /* <DEDUP_REMOVED lines=9> */
.L_x_12960:
[----:B-1----:R1:W2:Y:S02]  /*3e8a0*/  SYNCS.PHASECHK.TRANS64.TRYWAIT P0, [R18+URZ+0x32420], R0 ;  /* 0x03242000120075a7 */ /* 0x0022a4000800017f */
[----:B--2---:R-:W-:Y:S05]  /*3e8b0*/  @!P0 NANOSLEEP.SYNCS 0x989680 ;  /* 0x009896800000895d */ /* 0x004fea0003900000 */
[----:B------:R-:W2:Y:S02]  /*3e8c0*/  @!P0 SYNCS.PHASECHK.TRANS64 P0, [R18+URZ+0x32420], R0 ;  /* 0x03242000120085a7 */ /* 0x000ea4000800007f */
[----:B--2---:R-:W-:Y:S05]  /*3e8d0*/  @!P0 BRA `(.L_x_12960) ;  /* 0xfffffffc00f08947 */ /* 0x004fea000383ffff */
[----:B------:R-:W-:Y:S05]  /*3e8e0*/  BRA `(.L_x_13170) ;  /* 0xffffff8c00707947 */ /* 0x000fea000383ffff */
.L_x_12964:
[----:B0-----:R0:W1:Y:S02]  /*3e8f0*/  SYNCS.PHASECHK.TRANS64.TRYWAIT P0, [R2+URZ+0x32460], R0 ;  /* 0x03246000020075a7 */ /* 0x001064000800017f */
[----:B-1----:R-:W-:Y:S05]  /*3e900*/  @!P0 NANOSLEEP.SYNCS 0x989680 ;  /* 0x009896800000895d */ /* 0x002fea0003900000 */
[----:B------:R-:W1:Y:S02]  /*3e910*/  @!P0 SYNCS.PHASECHK.TRANS64 P0, [R2+URZ+0x32460], R0 ;  /* 0x03246000020085a7 */ /* 0x000e64000800007f */
[----:B-1----:R-:W-:Y:S05]  /*3e920*/  @!P0 BRA `(.L_x_12964) ;  /* 0xfffffffc00f08947 */ /* 0x002fea000383ffff */
[----:B------:R-:W-:Y:S05]  /*3e930*/  BRA `(.L_x_13171) ;  /* 0xffffff8c00947947 */ /* 0x000fea000383ffff */
.L_x_12979:
[----:B0-----:R0:W1:Y:S02]  /*3e940*/  SYNCS.PHASECHK.TRANS64.TRYWAIT P0, [R2+URZ+0x32440], R6 ;  /* 0x03244006020075a7 */ /* 0x001064000800017f */
[----:B-1----:R-:W-:Y:S05]  /*3e950*/  @!P0 NANOSLEEP.SYNCS 0x989680 ;  /* 0x009896800000895d */ /* 0x002fea0003900000 */
[----:B------:R-:W1:Y:S02]  /*3e960*/  @!P0 SYNCS.PHASECHK.TRANS64 P0, [R2+URZ+0x32440], R6 ;  /* 0x03244006020085a7 */ /* 0x000e64000800007f */
[----:B-1----:R-:W-:Y:S05]  /*3e970*/  @!P0 BRA `(.L_x_12979) ;  /* 0xfffffffc00f08947 */ /* 0x002fea000383ffff */
[----:B------:R-:W-:Y:S05]  /*3e980*/  BRA `(.L_x_13172) ;  /* 0xffffff9400cc7947 */ /* 0x000fea000383ffff */
.L_x_12984:
[----:B-1----:R1:W2:Y:S02]  /*3e990*/  SYNCS.PHASECHK.TRANS64.TRYWAIT P0, [R2+URZ+0x32460], R6 ;  /* 0x03246006020075a7 */ /* 0x0022a4000800017f */
[----:B--2---:R-:W-:Y:S05]  /*3e9a0*/  @!P0 NANOSLEEP.SYNCS 0x989680 ;  /* 0x009896800000895d */ /* 0x004fea0003900000 */
[----:B------:R-:W2:Y:S02]  /*3e9b0*/  @!P0 SYNCS.PHASECHK.TRANS64 P0, [R2+URZ+0x32460], R6 ;  /* 0x03246006020085a7 */ /* 0x000ea4000800007f */
[----:B--2---:R-:W-:Y:S05]  /*3e9c0*/  @!P0 BRA `(.L_x_12984) ;  /* 0xfffffffc00f08947 */ /* 0x004fea000383ffff */
[----:B------:R-:W-:Y:S05]  /*3e9d0*/  BRA `(.L_x_13173) ;  /* 0xffffff9800487947 */ /* 0x000fea000383ffff */
.L_x_12995:
[----:B0-----:R0:W1:Y:S02]  /*3e9e0*/  SYNCS.PHASECHK.TRANS64.TRYWAIT P0, [R3+URZ+0x32440], R2 ;  /* 0x03244002030075a7 */ /* 0x001064000800017f */
[----:B-1----:R-:W-:Y:S05]  /*3e9f0*/  @!P0 NANOSLEEP.SYNCS 0x989680 ;  /* 0x009896800000895d */ /* 0x002fea0003900000 */
[----:B------:R-:W1:Y:S02]  /*3ea00*/  @!P0 SYNCS.PHASECHK.TRANS64 P0, [R3+URZ+0x32440], R2 ;  /* 0x03244002030085a7 */ /* 0x000e64000800007f */
[----:B-1----:R-:W-:Y:S05]  /*3ea10*/  @!P0 BRA `(.L_x_12995) ;  /* 0xfffffffc00f08947 */ /* 0x002fea000383ffff */
[----:B------:R-:W-:Y:S05]  /*3ea20*/  BRA `(.L_x_13174) ;  /* 0xffffffa000307947 */ /* 0x000fea000383ffff */
.L_x_13000:
[----:B-1----:R1:W2:Y:S02]  /*3ea30*/  SYNCS.PHASECHK.TRANS64.TRYWAIT P0, [R3+URZ+0x32460], R2 ;  /* 0x03246002030075a7 */ /* 0x0022a4000800017f */
[----:B--2---:R-:W-:Y:S05]  /*3ea40*/  @!P0 NANOSLEEP.SYNCS 0x989680 ;  /* 0x009896800000895d */ /* 0x004fea0003900000 */
[----:B------:R-:W2:Y:S02]  /*3ea50*/  @!P0 SYNCS.PHASECHK.TRANS64 P0, [R3+URZ+0x32460], R2 ;  /* 0x03246002030085a7 */ /* 0x000ea4000800007f */
[----:B--2---:R-:W-:Y:S05]  /*3ea60*/  @!P0 BRA `(.L_x_13000) ;  /* 0xfffffffc00f08947 */ /* 0x004fea000383ffff */
[----:B------:R-:W-:Y:S05]  /*3ea70*/  BRA `(.L_x_13175) ;  /* 0xffffffa000ac7947 */ /* 0x000fea000383ffff */
.L_x_13011:
[----:B0-----:R0:W1:Y:S02]  /*3ea80*/  SYNCS.PHASECHK.TRANS64.TRYWAIT P0, [R3+URZ+0x32440], R2 ;  /* 0x03244002030075a7 */ /* 0x001064000800017f */
[----:B-1----:R-:W-:Y:S05]  /*3ea90*/  @!P0 NANOSLEEP.SYNCS 0x989680 ;  /* 0x009896800000895d */ /* 0x002fea0003900000 */
[----:B------:R-:W1:Y:S02]  /*3eaa0*/  @!P0 SYNCS.PHASECHK.TRANS64 P0, [R3+URZ+0x32440], R2 ;  /* 0x03244002030085a7 */ /* 0x000e64000800007f */
[----:B-1----:R-:W-:Y:S05]  /*3eab0*/  @!P0 BRA `(.L_x_13011) ;  /* 0xfffffffc00f08947 */ /* 0x002fea000383ffff */
[----:B------:R-:W-:Y:S05]  /*3eac0*/  BRA `(.L_x_13176) ;  /* 0xffffffa8007c7947 */ /* 0x000fea000383ffff */
.L_x_13016:
[----:B-1----:R1:W2:Y:S02]  /*3ead0*/  SYNCS.PHASECHK.TRANS64.TRYWAIT P0, [R3+URZ+0x32460], R2 ;  /* 0x03246002030075a7 */ /* 0x0022a4000800017f */
[----:B--2---:R-:W-:Y:S05]  /*3eae0*/  @!P0 NANOSLEEP.SYNCS 0x989680 ;  /* 0x009896800000895d */ /* 0x004fea0003900000 */
[----:B------:R-:W2:Y:S02]  /*3eaf0*/  @!P0 SYNCS.PHASECHK.TRANS64 P0, [R3+URZ+0x32460], R2 ;  /* 0x03246002030085a7 */ /* 0x000ea4000800007f */
[----:B--2---:R-:W-:Y:S05]  /*3eb00*/  @!P0 BRA `(.L_x_13016) ;  /* 0xfffffffc00f08947 */ /* 0x004fea000383ffff */
[----:B------:R-:W-:Y:S05]  /*3eb10*/  BRA `(.L_x_13177) ;  /* 0xffffffa800f87947 */ /* 0x000fea000383ffff */
.L_x_13028:
[----:B------:R-:W4:Y:S01]  /*3eb20*/  LDL R0, [R1+0x460] ;  /* 0x0004600001007983 */ /* 0x000f220000100800 */
[----:B------:R-:W-:Y:S01]  /*3eb30*/  BSSY B0, `(.L_x_13178) ;  /* 0x0000008000007945 */ /* 0x000fe20003800000 */
[----:B------:R-:W-:Y:S02]  /*3eb40*/  IMAD.MOV.U32 R12, RZ, RZ, RZ ;  /* 0x000000ffff0c7224 */ /* 0x000fe400078e00ff */
[----:B------:R-:W-:Y:S02]  /*3eb50*/  IMAD.MOV.U32 R11, RZ, RZ, 0x1f ;  /* 0x0000001fff0b7424 */ /* 0x000fe400078e00ff */
[----:B0-----:R-:W-:Y:S02]  /*3eb60*/  IMAD.MOV.U32 R15, RZ, RZ, -0x1 ;  /* 0xffffffffff0f7424 */ /* 0x001fe400078e00ff */
[----:B----4-:R-:W-:-:S07]  /*3eb70*/  IMAD.MOV.U32 R13, RZ, RZ, R0 ;  /* 0x000000ffff0d7224 */ /* 0x010fce00078e0000 */
[----:B--23--:R-:W-:Y:S05]  /*3eb80*/  WARPSYNC.COLLECTIVE R15, `(.L_x_13179) ;  /* 0x000000000f087348 */ /* 0x00cfea0003c00000 */
[----:B------:R0:W1:Y:S02]  /*3eb90*/  SHFL.IDX P6, R14, R13, R12, R11 ;  /* 0x0000000c0d0e7389 */ /* 0x00006400000c000b */
[----:B0123--:R-:W-:Y:S01]  /*3eba0*/  ENDCOLLECTIVE ;  /* 0x000000000000791b */ /* 0x00ffe20003800000 */
.L_x_13179:
[----:B------:R-:W-:Y:S05]  /*3ebb0*/  BSYNC B0 ;  /* 0x0000000000007941 */ /* 0x000fea0003800000 */
.L_x_13178:
        /* <DEDUP_REMOVED lines=9> */
.L_x_13180:
        /* <DEDUP_REMOVED lines=26> */
.L_x_13181:
        /* <DEDUP_REMOVED lines=8> */
.L_x_13182:
        /* <DEDUP_REMOVED lines=8> */
.L_x_13183:
        /* <DEDUP_REMOVED lines=8> */
.L_x_13184:
        /* <DEDUP_REMOVED lines=8> */
.L_x_13185:
        /* <DEDUP_REMOVED lines=9> */
.L_x_13186:
[----:B------:R-:W-:Y:S01]  /*3f080*/  IMAD.MOV.U32 R9, RZ, RZ, R14 ;  /* 0x000000ffff097224 */ /* 0x000fe200078e000e */
[----:B------:R-:W-:Y:S06]  /*3f090*/  BRA `(.L_x_13187) ;  /* 0xffffffb0003c7947 */ /* 0x000fec000383ffff */
.L_x_13031:
        /* <DEDUP_REMOVED lines=8> */
.L_x_13189:
[----:B------:R-:W-:Y:S05]  /*3f120*/  BSYNC B0 ;  /* 0x0000000000007941 */ /* 0x000fea0003800000 */
.L_x_13188:
        /* <DEDUP_REMOVED lines=10> */
.L_x_13190:
        /* <DEDUP_REMOVED lines=8> */
.L_x_13191:
        /* <DEDUP_REMOVED lines=8> */
.L_x_13192:
        /* <DEDUP_REMOVED lines=8> */
.L_x_13193:
        /* <DEDUP_REMOVED lines=9> */
.L_x_13194:
[----:B------:R-:W-:Y:S01]  /*3f3e0*/  IMAD.MOV.U32 R9, RZ, RZ, R14 ;  /* 0x000000ffff097224 */ /* 0x000fe200078e000e */
[----:B------:R-:W-:Y:S06]  /*3f3f0*/  BRA `(.L_x_13195) ;  /* 0xffffffb000107947 */ /* 0x000fec000383ffff */
.L_x_13033:
[----:B------:R-:W-:Y:S01]  /*3f400*/  BSSY B0, `(.L_x_13196) ;  /* 0x0000006000007945 */ /* 0x000fe20003800000 */
[----:B------:R-:W-:Y:S01]  /*3f410*/  PLOP3.LUT P6, PT, P6, PT, PT, 0x8, 0x0 ;  /* 0x000000000000781c */ /* 0x000fe200037ce170 */
[----:B------:R-:W-:-:S12]  /*3f420*/  IMAD.MOV.U32 R15, RZ, RZ, -0x1 ;  /* 0xffffffffff0f7424 */ /* 0x000fd800078e00ff */
[----:B0-----:R-:W-:Y:S05]  /*3f430*/  WARPSYNC.COLLECTIVE R15, `(.L_x_13197) ;  /* 0x000000000f087348 */ /* 0x001fea0003c00000 */
[----:B------:R-:W-:Y:S01]  /*3f440*/  VOTE.ANY R14, PT, P6 ;  /* 0x00000000000e7806 */ /* 0x000fe200030e0100 */
[----:B0-----:R-:W-:Y:S06]  /*3f450*/  ENDCOLLECTIVE ;  /* 0x000000000000791b */ /* 0x001fec0003800000 */
.L_x_13197:
[----:B------:R-:W-:Y:S05]  /*3f460*/  BSYNC B0 ;  /* 0x0000000000007941 */ /* 0x000fea0003800000 */
.L_x_13196:
        /* <DEDUP_REMOVED lines=10> */
.L_x_13198:
[----:B------:R-:W-:Y:S02]  /*3f510*/  IMAD.MOV.U32 R13, RZ, RZ, R6 ;  /* 0x000000ffff0d7224 */ /* 0x000fe400078e0006 */
[----:B------:R-:W-:-:S07]  /*3f520*/  IMAD.MOV.U32 R4, RZ, RZ, R14 ;  /* 0x000000ffff047224 */ /* 0x000fce00078e000e */
[----:B------:R-:W-:Y:S05]  /*3f530*/  WARPSYNC.COLLECTIVE R15, `(.L_x_13199) ;  /* 0x000000000f087348 */ /* 0x000fea0003c00000 */
[----:B------:R0:W1:Y:S02]  /*3f540*/  SHFL.IDX P6, R14, R13, R12, R11 ;  /* 0x0000000c0d0e7389 */ /* 0x00006400000c000b */
[----:B01----:R-:W-:Y:S01]  /*3f550*/  ENDCOLLECTIVE ;  /* 0x000000000000791b */ /* 0x003fe20003800000 */
.L_x_13199:
[----:B------:R-:W-:Y:S02]  /*3f560*/  IMAD.MOV.U32 R6, RZ, RZ, R14 ;  /* 0x000000ffff067224 */ /* 0x000fe400078e000e */
[----:B------:R-:W-:-:S05]  /*3f570*/  IMAD.IADD R10, R3, 0x1, R10 ;  /* 0x00000001030a7824 */ /* 0x000fca00078e020a */
[----:B------:R2:W-:Y:S01]  /*3f580*/  STL [R1+0x46c], R10 ;  /* 0x00046c0a01007387 */ /* 0x0005e20000100800 */
[----:B------:R-:W-:Y:S05]  /*3f590*/  BRA `(.L_x_13200) ;  /* 0xffffffac00f07947 */ /* 0x000fea000383ffff */
.L_x_13035:
        /* <DEDUP_REMOVED lines=8> */
.L_x_13202:
[----:B------:R-:W-:Y:S05]  /*3f620*/  BSYNC B0 ;  /* 0x0000000000007941 */ /* 0x000fea0003800000 */
.L_x_13201:
[----:B------:R-:W-:Y:S01]  /*3f630*/  IMAD.MOV.U32 R3, RZ, RZ, R14 ;  /* 0x000000ffff037224 */ /* 0x000fe200078e000e */
[----:B------:R-:W-:Y:S06]  /*3f640*/  BRA `(.L_x_13203) ;  /* 0xffffffac00dc7947 */ /* 0x000fec000383ffff */
.L_x_13041:
[----:B0-----:R0:W1:Y:S02]  /*3f650*/  SYNCS.PHASECHK.TRANS64.TRYWAIT P0, [R0+URZ+0x32420], R3 ;  /* 0x03242003000075a7 */ /* 0x001064000800017f */
[----:B-1----:R-:W-:Y:S05]  /*3f660*/  @!P0 NANOSLEEP.SYNCS 0x989680 ;  /* 0x009896800000895d */ /* 0x002fea0003900000 */
[----:B------:R-:W1:Y:S02]  /*3f670*/  @!P0 SYNCS.PHASECHK.TRANS64 P0, [R0+URZ+0x32420], R3 ;  /* 0x03242003000085a7 */ /* 0x000e64000800007f */
[----:B-1----:R-:W-:Y:S05]  /*3f680*/  @!P0 BRA `(.L_x_13041) ;  /* 0xfffffffc00f08947 */ /* 0x002fea000383ffff */
[----:B------:R-:W-:Y:S05]  /*3f690*/  BRA `(.L_x_13204) ;  /* 0xffffffb8007c7947 */ /* 0x000fea000383ffff */
.L_x_13042:
        /* <DEDUP_REMOVED lines=11> */
.L_x_13206:
[----:B------:R-:W-:Y:S05]  /*3f750*/  BSYNC B0 ;  /* 0x0000000000007941 */ /* 0x000fea0003800000 */
.L_x_13205:
[----:B------:R-:W-:Y:S05]  /*3f760*/  BRA `(.L_x_13207) ;  /* 0xffffffb800647947 */ /* 0x000fea000383ffff */
.L_x_13043:
[----:B------:R-:W-:Y:S01]  /*3f770*/  BSSY B0, `(.L_x_13208) ;  /* 0x0000006000007945 */ /* 0x000fe20003800000 */
[----:B------:R-:W-:-:S07]  /*3f780*/  IMAD.MOV.U32 R15, RZ, RZ, -0x1 ;  /* 0xffffffffff0f7424 */ /* 0x000fce00078e00ff */
[----:B01----:R-:W-:Y:S05]  /*3f790*/  WARPSYNC.COLLECTIVE R15, `(.L_x_13209) ;  /* 0x000000000f0c7348 */ /* 0x003fea0003c00000 */
[----:B------:R-:W-:Y:S02]  /*3f7a0*/  ELECT P6, UR62, PT ;  /* 0x00000000003e782f */ /* 0x000fe400038c0000 */
[----:B------:R-:W-:Y:S01]  /*3f7b0*/  MOV R14, UR62 ;  /* 0x0000003e000e7c02 */ /* 0x000fe20008000f00 */
[----:B01----:R-:W-:Y:S10]  /*3f7c0*/  ENDCOLLECTIVE ;  /* 0x000000000000791b */ /* 0x003ff40003800000 */
.L_x_13209:
[----:B------:R-:W-:Y:S05]  /*3f7d0*/  BSYNC B0 ;  /* 0x0000000000007941 */ /* 0x000fea0003800000 */
.L_x_13208:
[----:B------:R-:W-:Y:S05]  /*3f7e0*/  BRA `(.L_x_13210) ;  /* 0xffffffb800587947 */ /* 0x000fea000383ffff */
.L_x_13045:
[----:B0-----:R0:W1:Y:S02]  /*3f7f0*/  SYNCS.PHASECHK.TRANS64.TRYWAIT P0, [R6+URZ], R5 ;  /* 0x00000005060075a7 */ /* 0x001064000800017f */
[----:B-1----:R-:W-:Y:S05]  /*3f800*/  @!P0 NANOSLEEP.SYNCS 0x989680 ;  /* 0x009896800000895d */ /* 0x002fea0003900000 */
[----:B------:R-:W1:Y:S02]  /*3f810*/  @!P0 SYNCS.PHASECHK.TRANS64 P0, [R6+URZ], R5 ;  /* 0x00000005060085a7 */ /* 0x000e64000800007f */
[----:B-1----:R-:W-:Y:S05]  /*3f820*/  @!P0 BRA `(.L_x_13045) ;  /* 0xfffffffc00f08947 */ /* 0x002fea000383ffff */
[----:B------:R-:W-:Y:S05]  /*3f830*/  BRA `(.L_x_13211) ;  /* 0xffffffb800907947 */ /* 0x000fea000383ffff */
.L_x_13046:
[----:B-1----:R1:W2:Y:S02]  /*3f840*/  SYNCS.PHASECHK.TRANS64.TRYWAIT P0, [R7+URZ], R2 ;  /* 0x00000002070075a7 */ /* 0x0022a4000800017f */
[----:B--2---:R-:W-:Y:S05]  /*3f850*/  @!P0 NANOSLEEP.SYNCS 0x989680 ;  /* 0x009896800000895d */ /* 0x004fea0003900000 */
[----:B------:R-:W2:Y:S02]  /*3f860*/  @!P0 SYNCS.PHASECHK.TRANS64 P0, [R7+URZ], R2 ;  /* 0x00000002070085a7 */ /* 0x000ea4000800007f */
[----:B--2---:R-:W-:Y:S05]  /*3f870*/  @!P0 BRA `(.L_x_13046) ;  /* 0xfffffffc00f08947 */ /* 0x004fea000383ffff */
[----:B------:R-:W-:Y:S05]  /*3f880*/  BRA `(.L_x_13212) ;  /* 0xffffffb800847947 */ /* 0x000fea000383ffff */
.L_x_13048:
[----:B--2---:R2:W3:Y:S02]  /*3f890*/  SYNCS.PHASECHK.TRANS64.TRYWAIT P0, [R4+URZ], R5 ;  /* 0x00000005040075a7 */ /* 0x0044e4000800017f */
[----:B---3--:R-:W-:Y:S05]  /*3f8a0*/  @!P0 NANOSLEEP.SYNCS 0x989680 ;  /* 0x009896800000895d */ /* 0x008fea0003900000 */
[----:B------:R-:W3:Y:S02]  /*3f8b0*/  @!P0 SYNCS.PHASECHK.TRANS64 P0, [R4+URZ], R5 ;  /* 0x00000005040085a7 */ /* 0x000ee4000800007f */
[----:B---3--:R-:W-:Y:S05]  /*3f8c0*/  @!P0 BRA `(.L_x_13048) ;  /* 0xfffffffc00f08947 */ /* 0x008fea000383ffff */
[----:B------:R-:W-:Y:S05]  /*3f8d0*/  BRA `(.L_x_13213) ;  /* 0xffffffb800887947 */ /* 0x000fea000383ffff */
        .type           $_ZN7cutlass13device_kernelIN5flash11enable_sm90INS1_16FlashAttnFwdSm90INS1_25CollectiveMainloopFwdSm90ILi2EN4cute5tupleIJNS5_1CILi1EEES8_S8_EEENS6_IJNS7_ILi128EEENS7_ILi96EEENS7_ILi64EEEEEELi256ENS_6half_tEfNS_4arch4Sm90ELb0ELb1ELb1ELb1ELb0ELb1ELb1ELb1ELb0ELb1ELb1ELb0EEENS1_21CollectiveEpilogueFwdINS6_IJSA_NS7_ILi256EEESB_EEES9_SE_SG_Li256ELb1ELb1ELb1ELb0EEENS1_36VarlenDynamicPersistentTileSchedulerILi128ELi96ELi256ELi128ELb1ELb1ELb1ELb1ELb0ELb1EEEEEEEEEvNT_6ParamsE$_ZZN5flash25CollectiveMainloopFwdSm90ILi2EN4cute5tupleIJNS1_1CILi1EEES4_S4_EEENS2_IJNS3_ILi128EEENS3_ILi96EEENS3_ILi64EEEEEELi256EN7cutlass6half_tEfNSA_4arch4Sm90ELb0ELb1ELb1ELb1ELb0ELb1ELb1ELb1ELb0ELb1ELb1ELb0EE3mmaINS_16FlashAttnFwdSm90ISE_NS_21CollectiveEpilogueFwdINS2_IJS6_NS3_ILi256EEES7_EEES5_SB_SD_Li256ELb1ELb1ELb1ELb0EEENS_36VarlenDynamicPersistentTileSchedulerILi128ELi96ELi256ELi128ELb1ELb1ELb1ELb1ELb0ELb1EEEE13SharedStorageENS1_6TensorINS1_11ArrayEngineIfLm128EEENS1_6LayoutINS2_IJNS2_IJNS3_ILi2EEEST_NS3_ILi32EEEEEES4_S4_EEENS2_IJNS2_IJS4_ST_NS3_ILi4EEEEEENS3_ILi0EEESZ_EEEEEEENS_7SoftmaxILi2ELi0EEEEEbRKNSE_6ParamsENSA_25PipelineTmaAsyncNoClusterILi2ENSA_16PipelineTmaAsyncILi2EEEEES1B_RNSA_13PipelineStateILj2EEERT0_RT1_iRiRKNS_16SeqlenInfoQKNewKILb1ELb1EEENS2_IJiiiiEEERT_ENKUliT_T0_T1_E_clIZSF_ISO_S12_S14_EbS17_S1B_S1B_S1E_S1G_S1I_iS1J_S1N_S1O_S1Q_EUlRS1R_iE0_NS3_ILb1EEES1Y_EEDaiS1R_S1S_S1T_,@function
        .size           $_ZN7cutlass13device_kernelIN5flash11enable_sm90INS1_16FlashAttnFwdSm90INS1_25CollectiveMainloopFwdSm90ILi2EN4cute5tupleIJNS5_1CILi1EEES8_S8_EEENS6_IJNS7_ILi128EEENS7_ILi96EEENS7_ILi64EEEEEELi256ENS_6half_tEfNS_4arch4Sm90ELb0ELb1ELb1ELb1ELb0ELb1ELb1ELb1ELb0ELb1ELb1ELb0EEENS1_21CollectiveEpilogueFwdINS6_IJSA_NS7_ILi256EEESB_EEES9_SE_SG_Li256ELb1ELb1ELb1ELb0EEENS1_36VarlenDynamicPersistentTileSchedulerILi128ELi96ELi256ELi128ELb1ELb1ELb1ELb1ELb0ELb1EEEEEEEEEvNT_6ParamsE$_ZZN5flash25CollectiveMainloopFwdSm90ILi2EN4cute5tupleIJNS1_1CILi1EEES4_S4_EEENS2_IJNS3_ILi128EEENS3_ILi96EEENS3_ILi64EEEEEELi256EN7cutlass6half_tEfNSA_4arch4Sm90ELb0ELb1ELb1ELb1ELb0ELb1ELb1ELb1ELb0ELb1ELb1ELb0EE3mmaINS_16FlashAttnFwdSm90ISE_NS_21CollectiveEpilogueFwdINS2_IJS6_NS3_ILi256EEES7_EEES5_SB_SD_Li256ELb1ELb1ELb1ELb0EEENS_36VarlenDynamicPersistentTileSchedulerILi128ELi96ELi256ELi128ELb1ELb1ELb1ELb1ELb0ELb1EEEE13SharedStorageENS1_6TensorINS1_11ArrayEngineIfLm128EEENS1_6LayoutINS2_IJNS2_IJNS3_ILi2EEEST_NS3_ILi32EEEEEES4_S4_EEENS2_IJNS2_IJS4_ST_NS3_ILi4EEEEEENS3_ILi0EEESZ_EEEEEEENS_7SoftmaxILi2ELi0EEEEEbRKNSE_6ParamsENSA_25PipelineTmaAsyncNoClusterILi2ENSA_16PipelineTmaAsyncILi2EEEEES1B_RNSA_13PipelineStateILj2EEERT0_RT1_iRiRKNS_16SeqlenInfoQKNewKILb1ELb1EEENS2_IJiiiiEEERT_ENKUliT_T0_T1_E_clIZSF_ISO_S12_S14_EbS17_S1B_S1B_S1E_S1G_S1I_iS1J_S1N_S1O_S1Q_EUlRS1R_iE0_NS3_ILb1EEES1Y_EEDaiS1R_S1S_S1T_,(.L_x_15201 - $_ZN7cutlass13device_kernelIN5flash11enable_sm90INS1_16FlashAttnFwdSm90INS1_25CollectiveMainloopFwdSm90ILi2EN4cute5tupleIJNS5_1CILi1EEES8_S8_EEENS6_IJNS7_ILi128EEENS7_ILi96EEENS7_ILi64EEEEEELi256ENS_6half_tEfNS_4arch4Sm90ELb0ELb1ELb1ELb1ELb0ELb1ELb1ELb1ELb0ELb1ELb1ELb0EEENS1_21CollectiveEpilogueFwdINS6_IJSA_NS7_ILi256EEESB_EEES9_SE_SG_Li256ELb1ELb1ELb1ELb0EEENS1_36VarlenDynamicPersistentTileSchedulerILi128ELi96ELi256ELi128ELb1ELb1ELb1ELb1ELb0ELb1EEEEEEEEEvNT_6ParamsE$_ZZN5flash25CollectiveMainloopFwdSm90ILi2EN4cute5tupleIJNS1_1CILi1EEES4_S4_EEENS2_IJNS3_ILi128EEENS3_ILi96EEENS3_ILi64EEEEEELi256EN7cutlass6half_tEfNSA_4arch4Sm90ELb0ELb1ELb1ELb1ELb0ELb1ELb1ELb1ELb0ELb1ELb1ELb0EE3mmaINS_16FlashAttnFwdSm90ISE_NS_21CollectiveEpilogueFwdINS2_IJS6_NS3_ILi256EEES7_EEES5_SB_SD_Li256ELb1ELb1ELb1ELb0EEENS_36VarlenDynamicPersistentTileSchedulerILi128ELi96ELi256ELi128ELb1ELb1ELb1ELb1ELb0ELb1EEEE13SharedStorageENS1_6TensorINS1_11ArrayEngineIfLm128EEENS1_6LayoutINS2_IJNS2_IJNS3_ILi2EEEST_NS3_ILi32EEEEEES4_S4_EEENS2_IJNS2_IJS4_ST_NS3_ILi4EEEEEENS3_ILi0EEESZ_EEEEEEENS_7SoftmaxILi2ELi0EEEEEbRKNSE_6ParamsENSA_25PipelineTmaAsyncNoClusterILi2ENSA_16PipelineTmaAsyncILi2EEEEES1B_RNSA_13PipelineStateILj2EEERT0_RT1_iRiRKNS_16SeqlenInfoQKNewKILb1ELb1EEENS2_IJiiiiEEERT_ENKUliT_T0_T1_E_clIZSF_ISO_S12_S14_EbS17_S1B_S1B_S1E_S1G_S1I_iS1J_S1N_S1O_S1Q_EUlRS1R_iE0_NS3_ILb1EEES1Y_EEDaiS1R_S1S_S1T_)
$_ZN7cutlass13device_kernelIN5flash11enable_sm90INS1_16FlashAttnFwdSm90INS1_25CollectiveMainloopFwdSm90ILi2EN4cute5tupleIJNS5_1CILi1EEES8_S8_EEENS6_IJNS7_ILi128EEENS7_ILi96EEENS7_ILi64EEEEEELi256ENS_6half_tEfNS_4arch4Sm90ELb0ELb1ELb1ELb1ELb0ELb1ELb1ELb1ELb0ELb1ELb1ELb0EEENS1_21CollectiveEpilogueFwdINS6_IJSA_NS7_ILi256EEESB_EEES9_SE_SG_Li256ELb1ELb1ELb1ELb0EEENS1_36VarlenDynamicPersistentTileSchedulerILi128ELi96ELi256ELi128ELb1ELb1ELb1ELb1ELb0ELb1EEEEEEEEEvNT_6ParamsE$_ZZN5flash25CollectiveMainloopFwdSm90ILi2EN4cute5tupleIJNS1_1CILi1EEES4_S4_EEENS2_IJNS3_ILi128EEENS3_ILi96EEENS3_ILi64EEEEEELi256EN7cutlass6half_tEfNSA_4arch4Sm90ELb0ELb1ELb1ELb1ELb0ELb1ELb1ELb1ELb0ELb1ELb1ELb0EE3mmaINS_16FlashAttnFwdSm90ISE_NS_21CollectiveEpilogueFwdINS2_IJS6_NS3_ILi256EEES7_EEES5_SB_SD_Li256ELb1ELb1ELb1ELb0EEENS_36VarlenDynamicPersistentTileSchedulerILi128ELi96ELi256ELi128ELb1ELb1ELb1ELb1ELb0ELb1EEEE13SharedStorageENS1_6TensorINS1_11ArrayEngineIfLm128EEENS1_6LayoutINS2_IJNS2_IJNS3_ILi2EEEST_NS3_ILi32EEEEEES4_S4_EEENS2_IJNS2_IJS4_ST_NS3_ILi4EEEEEENS3_ILi0EEESZ_EEEEEEENS_7SoftmaxILi2ELi0EEEEEbRKNSE_6ParamsENSA_25PipelineTmaAsyncNoClusterILi2ENSA_16PipelineTmaAsyncILi2EEEEES1B_RNSA_13PipelineStateILj2EEERT0_RT1_iRiRKNS_16SeqlenInfoQKNewKILb1ELb1EEENS2_IJiiiiEEERT_ENKUliT_T0_T1_E_clIZSF_ISO_S12_S14_EbS17_S1B_S1B_S1E_S1G_S1I_iS1J_S1N_S1O_S1Q_EUlRS1R_iE0_NS3_ILb1EEES1Y_EEDaiS1R_S1S_S1T_:
[----:B------:R-:W-:Y:S02]  /*3f8e0*/  ULDC UR4, c[0x0][0x20] ;  /* 0x0000080000047ab9 */ /* 0x000fe40000000800 */
[----:B------:R-:W-:-:S09]  /*3f8f0*/  UIADD3 UR4, -UR4, UR5, URZ ;  /* 0x0000000504047290 */ /* 0x000fd2000fffe13f */
[----:B------:R-:W2:Y:S04]  /*3f900*/  LDL.64 R8, [UR4+0x18] ;  /* 0x00001804ff087983 */ /* 0x000ea80008100a00 */
[----:B------:R-:W3:Y:S01]  /*3f910*/  LDL.64 R4, [UR4] ;  /* 0x00000004ff047983 */ /* 0x000ee20008100a00 */
[----:B------:R-:W-:-:S03]  /*3f920*/  ULDC.64 UR6, c[0x0][0x208] ;  /* 0x0000820000067ab9 */ /* 0x000fc60000000a00 */
[----:B--2---:R-:W2:Y:S04]  /*3f930*/  LD.E R6, desc[UR6][R8.64+0x1c] ;  /* 0x00001c0608067980 */ /* 0x004ea8000c101900 */
[----:B---3--:R0:W5:Y:S04]  /*3f940*/  LD.E R0, desc[UR6][R4.64] ;  /* 0x0000000604007980 */ /* 0x008168000c101900 */
[----:B------:R0:W5:Y:S01]  /*3f950*/  LD.E R3, desc[UR6][R4.64+0x4] ;  /* 0x0000040604037980 */ /* 0x000162000c101900 */
[----:B------:R-:W-:Y:S01]  /*3f960*/  BSSY B1, `(.L_x_13214) ;  /* 0x0000007000017945 */ /* 0x000fe20003800000 */
[----:B------:R-:W-:Y:S01]  /*3f970*/  IMAD.MOV.U32 R7, RZ, RZ, R51 ;  /* 0x000000ffff077224 */ /* 0x000fe200078e0033 */
[----:B--2---:R-:W-:-:S04]  /*3f980*/  LOP3.LUT R6, R6, 0x1, RZ, 0xfc, !PT ;  /* 0x0000000106067812 */ /* 0x004fc800078efcff */
[----:B------:R-:W-:Y:S01]  /*3f990*/  ISETP.NE.AND P0, PT, R6, 0x3, PT ;  /* 0x000000030600780c */ /* 0x000fe20003f05270 */
[----:B------:R-:W-:-:S12]  /*3f9a0*/  IMAD.MOV.U32 R6, RZ, RZ, R36 ;  /* 0x000000ffff067224 */ /* 0x000fd800078e0024 */
[----:B0-----:R-:W-:Y:S05]  /*3f9b0*/  @!P0 BRA `(.L_x_13215) ;  /* 0x0000000000048947 */ /* 0x001fea0003800000 */
[----:B------:R-:W-:Y:S01]  /*3f9c0*/  BPT.TRAP 0x1 ;  /* 0x000000040000795c */ /* 0x000fe20000300000 */
.L_x_13215:
[----:B------:R-:W-:Y:S05]  /*3f9d0*/  BSYNC B1 ;  /* 0x0000000000017941 */ /* 0x000fea0003800000 */
.L_x_13214:
        /* <DEDUP_REMOVED lines=13> */
.L_x_13217:
[----:B------:R-:W-:Y:S05]  /*3fab0*/  BSYNC B1 ;  /* 0x0000000000017941 */ /* 0x000fea0003800000 */
.L_x_13216:
        /* <DEDUP_REMOVED lines=8> */
.L_x_13219:
[----:B------:R-:W-:Y:S05]  /*3fb40*/  BSYNC B1 ;  /* 0x0000000000017941 */ /* 0x000fea0003800000 */
.L_x_13218:
[----:B------:R-:W2:Y:S04]  /*3fb50*/  LDL.64 R12, [UR4] ;  /* 0x00000004ff0c7983 */ /* 0x000ea80008100a00 */
[----:B------:R-:W3:Y:S04]  /*3fb60*/  LDL.64 R4, [UR4+0x28] ;  /* 0x00002804ff047983 */ /* 0x000ee80008100a00 */
[----:B0----5:R-:W4:Y:S04]  /*3fb70*/  LDL.64 R10, [UR4+0x20] ;  /* 0x00002004ff0a7983 */ /* 0x021f280008100a00 */
[----:B------:R-:W4:Y:S04]  /*3fb80*/  LDL.64 R8, [UR4+0x8] ;  /* 0x00000804ff087983 */ /* 0x000f280008100a00 */
[----:B--2---:R-:W2:Y:S04]  /*3fb90*/  LD.E R3, desc[UR6][R12.64] ;  /* 0x000000060c037980 */ /* 0x004ea8000c101900 */
[----:B---3--:R-:W2:Y:S01]  /*3fba0*/  LD.E.64 R4, desc[UR6][R4.64] ;  /* 0x0000000604047980 */ /* 0x008ea2000c101b00 */
[----:B------:R-:W-:Y:S05]  /*3fbb0*/  WARPSYNC.ALL ;  /* 0x0000000000007948 */ /* 0x000fea0003800000 */
[----:B----4-:R0:W-:Y:S04]  /*3fbc0*/  ST.E desc[UR6][R8.64], RZ ;  /* 0x000000ff08007985 */ /* 0x0101e8000c101906 */
[----:B------:R-:W3:Y:S01]  /*3fbd0*/  LD.E.64 R12, desc[UR6][R10.64] ;  /* 0x000000060a0c7980 */ /* 0x000ee2000c101b00 */
[----:B--2---:R-:W-:Y:S01]  /*3fbe0*/  IMAD R4, R3, 0x300, R4 ;  /* 0x0000030003047824 */ /* 0x004fe200078e0204 */
[----:B------:R-:W-:Y:S01]  /*3fbf0*/  R2UR UR11, R5 ;  /* 0x00000000050b72ca */ /* 0x000fe200000e0000 */
[----:B------:R-:W-:Y:S01]  /*3fc00*/  WARPGROUP.ARRIVE ;  /* 0x00000000000079c5 */ /* 0x000fe20000000000 */
[----:B------:R-:W-:-:S02]  /*3fc10*/  IMAD.MOV.U32 R0, RZ, RZ, 0x1 ;  /* 0x00000001ff007424 */ /* 0x000fc400078e00ff */
        /* <DEDUP_REMOVED lines=8> */
[----:B------:R-:W-:Y:S01]  /*3fca0*/  WARPGROUP.ARRIVE ;  /* 0x00000000000079c5 */ /* 0x000fe20000000000 */
[----:B------:R-:W-:-:S03]  /*3fcb0*/  IMAD.MOV.U32 R15, RZ, RZ, R5 ;  /* 0x000000ffff0f7224 */ /* 0x000fc600078e0005 */
        /* <DEDUP_REMOVED lines=23> */
[----:B------:R-:W-:-:S03]  /*3fe30*/  WARPGROUP.ARRIVE ;  /* 0x00000000000079c5 */ /* 0x000fc60000000000 */
[----:B------:R-:W-:Y:S01]  /*3fe40*/  R2UR UR10, R4 ;  /* 0x00000000040a72ca */ /* 0x000fe200000e0000 */
[----:B--2---:R-:W-:Y:S01]  /*3fe50*/  VIADD R10, R10, 0x6 ;  /* 0x000000060a0a7836 */ /* 0x004fe20000000000 */
[----:B------:R-:W-:-:S04]  /*3fe60*/  R2UR UR9, R11 ;  /* 0x000000000b0972ca */ /* 0x000fc800000e0000 */
[----:B------:R-:W-:-:S13]  /*3fe70*/  R2UR UR8, R10 ;  /* 0x000000000a0872ca */ /* 0x000fda00000e0000 */
[----:B------:R-:W-:Y:S03]  /*3fe80*/  HGMMA.64x96x16.F32 R24, gdesc[UR8], R24, gsb0 ;  /* 0x01600000081879f0 */ /* 0x000fe60008000818 */
[----:B------:R-:W-:Y:S02]  /*3fe90*/  WARPGROUP.DEPBAR.LE gsb0, 0x0 ;  /* 0x00008000000079c5 */ /* 0x000fe40000010000 */
[----:B------:R0:W-:Y:S04]  /*3fea0*/  ST.E desc[UR6][R8.64], R0 ;  /* 0x0000000008007985 */ /* 0x0001e8000c101906 */
[----:B------:R-:W2:Y:S04]  /*3feb0*/  LDL.64 R4, [UR4+0x38] ;  /* 0x00003804ff047983 */ /* 0x000ea80008100a00 */
[----:B--2---:R-:W2:Y:S04]  /*3fec0*/  LD.E R3, desc[UR6][R4.64] ;  /* 0x0000000604037980 */ /* 0x004ea8000c101900 */
[----:B------:R-:W3:Y:S01]  /*3fed0*/  LDL.64 R4, [UR4+0x30] ;  /* 0x00003004ff047983 */ /* 0x000ee20008100a00 */
        /* <DEDUP_REMOVED lines=8> */
.L_x_13245:
[----:B------:R-:W-:Y:S05]  /*3ff60*/  BSYNC B1 ;  /* 0x0000000000017941 */ /* 0x000fea0003800000 */
.L_x_13221:
[----:B------:R-:W0:Y:S04]  /*3ff70*/  LDL.64 R4, [UR4+0x40] ;  /* 0x00004004ff047983 */ /* 0x000e280008100a00 */
[----:B------:R-:W2:Y:S04]  /*3ff80*/  LDL.64 R8, [UR4] ;  /* 0x00000004ff087983 */ /* 0x000ea80008100a00 */
[----:B0-----:R-:W3:Y:S04]  /*3ff90*/  LD.E R10, desc[UR6][R4.64+0x1c] ;  /* 0x00001c06040a7980 */ /* 0x001ee8000c101900 */
[----:B--2---:R0:W5:Y:S04]  /*3ffa0*/  LD.E R3, desc[UR6][R8.64] ;  /* 0x0000000608037980 */ /* 0x004168000c101900 */
[----:B------:R0:W5:Y:S01]  /*3ffb0*/  LD.E R12, desc[UR6][R8.64+0x4] ;  /* 0x00000406080c7980 */ /* 0x000162000c101900 */
[----:B------:R-:W-:Y:S01]  /*3ffc0*/  BSSY B1, `(.L_x_13223) ;  /* 0x0000005000017945 */ /* 0x000fe20003800000 */
[----:B---3--:R-:W-:-:S04]  /*3ffd0*/  LOP3.LUT R10, R10, 0x1, RZ, 0xfc, !PT ;  /* 0x000000010a0a7812 */ /* 0x008fc800078efcff */
[----:B------:R-:W-:-:S13]  /*3ffe0*/  ISETP.NE.AND P0, PT, R10, 0x3, PT ;  /* 0x000000030a00780c */ /* 0x000fda0003f05270 */
[----:B0-----:R-:W-:Y:S05]  /*3fff0*/  @!P0 BRA `(.L_x_13224) ;  /* 0x0000000000048947 */ /* 0x001fea0003800000 */
[----:B------:R-:W-:Y:S01]  /*40000*/  BPT.TRAP 0x1 ;  /* 0x000000040000795c */ /* 0x000fe20000300000 */
.L_x_13224:
[----:B------:R-:W-:Y:S05]  /*40010*/  BSYNC B1 ;  /* 0x0000000000017941 */ /* 0x000fea0003800000 */
.L_x_13223:
        /* <DEDUP_REMOVED lines=13> */
.L_x_13226:
[----:B------:R-:W-:Y:S05]  /*400f0*/  BSYNC B1 ;  /* 0x0000000000017941 */ /* 0x000fea0003800000 */
.L_x_13225:
        /* <DEDUP_REMOVED lines=8> */
.L_x_13228:
[----:B------:R-:W-:Y:S05]  /*40180*/  BSYNC B1 ;  /* 0x0000000000017941 */ /* 0x000fea0003800000 */
.L_x_13227:
[----:B------:R-:W2:Y:S04]  /*40190*/  LDL.64 R4, [UR4] ;  /* 0x00000004ff047983 */ /* 0x000ea80008100a00 */
[----:B------:R-:W3:Y:S04]  /*401a0*/  LDL.64 R12, [UR4+0x58] ;  /* 0x00005804ff0c7983 */ /* 0x000ee80008100a00 */
[----:B------:R-:W4:Y:S04]  /*401b0*/  LDL.64 R8, [UR4+0x48] ;  /* 0x00004804ff087983 */ /* 0x000f280008100a00 */
[----:B0----5:R-:W3:Y:S04]  /*401c0*/  LDL.64 R10, [UR4+0x50] ;  /* 0x00005004ff0a7983 */ /* 0x021ee80008100a00 */
[----:B------:R-:W3:Y:S04]  /*401d0*/  LDL.LU R18, [R1+0x48c] ;  /* 0x00048c0001127983 */ /* 0x000ee80000300800 */
[----:B--2---:R-:W2:Y:S04]  /*401e0*/  LD.E R3, desc[UR6][R4.64] ;  /* 0x0000000604037980 */ /* 0x004ea8000c101900 */
[----:B----4-:R-:W4:Y:S04]  /*401f0*/  LD.E R14, desc[UR6][R8.64] ;  /* 0x00000006080e7980 */ /* 0x010f28000c101900 */
[----:B---3--:R-:W2:Y:S04]  /*40200*/  LD.E.64 R4, desc[UR6][R12.64] ;  /* 0x000000060c047980 */ /* 0x008ea8000c101b00 */
[----:B------:R-:W3:Y:S01]  /*40210*/  LD.E.64 R12, desc[UR6][R10.64] ;  /* 0x000000060a0c7980 */ /* 0x000ee2000c101b00 */
[----:B------:R-:W-:Y:S05]  /*40220*/  WARPSYNC.ALL ;  /* 0x0000000000007948 */ /* 0x000fea0003800000 */
[----:B------:R-:W-:Y:S01]  /*40230*/  WARPGROUP.ARRIVE ;  /* 0x00000000000079c5 */ /* 0x000fe20000000000 */
[----:B----4-:R-:W-:Y:S01]  /*40240*/  ISETP.NE.U32.AND P0, PT, R14, RZ, PT ;  /* 0x000000ff0e00720c */ /* 0x010fe20003f05070 */
[----:B--2---:R-:W-:Y:S01]  /*40250*/  IMAD R4, R3, 0xc00, R4 ;  /* 0x00000c0003047824 */ /* 0x004fe200078e0204 */
[----:B------:R-:W-:-:S04]  /*40260*/  R2UR UR11, R5 ;  /* 0x00000000050b72ca */ /* 0x000fc800000e0000 */
[----:B------:R-:W-:Y:S02]  /*40270*/  R2UR UR10, R4 ;  /* 0x00000000040a72ca */ /* 0x000fe400000e0000 */
[----:B---3--:R-:W-:Y:S02]  /*40280*/  R2UR UR8, R12 ;  /* 0x000000000c0872ca */ /* 0x008fe400000e0000 */
[----:B------:R-:W-:-:S03]  /*40290*/  R2UR UR9, R13 ;  /* 0x000000000d0972ca */ /* 0x000fc600000e0000 */
[----:B------:R-:W-:-:S10]  /*402a0*/  VOTEU.ANY UP0, P0 ;  /* 0x00000000003f7886 */ /* 0x000fd40000000100 */
        /* <DEDUP_REMOVED lines=176> */
[----:B------:R-:W0:Y:S02]  /*40db0*/  S2R R227, SR_TID.X ;  /* 0x0000000000e37919 */ /* 0x000e240000002100 */
[----:B0-----:R-:W-:Y:S01]  /*40dc0*/  LOP3.LUT P1, RZ, R227, 0x7f, RZ, 0xc0, !PT ;  /* 0x0000007fe3ff7812 */ /* 0x001fe2000782c0ff */
[----:B--2---:R-:W-:Y:S01]  /*40dd0*/  VIADD R10, R10, 0xc06 ;  /* 0x00000c060a0a7836 */ /* 0x004fe20000000000 */
[----:B------:R-:W-:-:S04]  /*40de0*/  R2UR UR9, R11 ;  /* 0x000000000b0972ca */ /* 0x000fc800000e0000 */
[----:B------:R-:W-:-:S13]  /*40df0*/  R2UR UR8, R10 ;  /* 0x000000000a0872ca */ /* 0x000fda00000e0000 */
[----:B------:R-:W-:Y:S03]  /*40e00*/  HGMMA.64x96x16.F32 R24, gdesc[UR8], R24, gsb0 ;  /* 0x01600000081879f0 */ /* 0x000fe60008000818 */
[----:B------:R-:W-:Y:S02]  /*40e10*/  WARPGROUP.DEPBAR.LE gsb0, 0x0 ;  /* 0x00008000000079c5 */ /* 0x000fe40000010000 */
[----:B------:R0:W-:Y:S04]  /*40e20*/  ST.E desc[UR6][R8.64], R0 ;  /* 0x0000000008007985 */ /* 0x0001e8000c101906 */
[----:B------:R-:W2:Y:S04]  /*40e30*/  @!P1 LDL.64 R4, [UR4] ;  /* 0x00000004ff049983 */ /* 0x000ea80008100a00 */
[----:B0-----:R-:W3:Y:S01]  /*40e40*/  @!P1 LDL.64 R8, [UR4+0x18] ;  /* 0x00001804ff089983 */ /* 0x001ee20008100a00 */
[----:B------:R-:W-:-:S04]  /*40e50*/  SHF.R.U32.HI R3, RZ, 0x7, R227 ;  /* 0x00000007ff037819 */ /* 0x000fc800000116e3 */
        /* <DEDUP_REMOVED lines=8> */
[----:B------:R-:W2:Y:S04]  /*40ee0*/  LDL.64 R4, [UR4+0x68] ;  /* 0x00006804ff047983 */ /* 0x000ea80008100a00 */
[----:B------:R-:W3:Y:S04]  /*40ef0*/  LD.E R80, desc[UR6][R6.64] ;  /* 0x0000000606507980 */ /* 0x000ee8000c101900 */
[----:B-1----:R-:W4:Y:S04]  /*40f00*/  LD.E R10, desc[UR6][R6.64+0x24] ;  /* 0x00002406060a7980 */ /* 0x002f28000c101900 */
[----:B------:R-:W3:Y:S04]  /*40f10*/  LD.E R72, desc[UR6][R72.64] ;  /* 0x0000000648487980 */ /* 0x000ee8000c101900 */
[----:B------:R-:W3:Y:S04]  /*40f20*/  LD.E R9, desc[UR6][R6.64+0x8] ;  /* 0x0000080606097980 */ /* 0x000ee8000c101900 */
[----:B0-----:R-:W3:Y:S04]  /*40f30*/  LD.E R3, desc[UR6][R6.64+0x18] ;  /* 0x0000180606037980 */ /* 0x001ee8000c101900 */
[----:B------:R-:W3:Y:S04]  /*40f40*/  LD.E R77, desc[UR6][R6.64+0xc] ;  /* 0x00000c06064d7980 */ /* 0x000ee8000c101900 */
[----:B------:R-:W3:Y:S04]  /*40f50*/  LD.E R8, desc[UR6][R6.64+0x4] ;  /* 0x0000040606087980 */ /* 0x000ee8000c101900 */
[----:B------:R-:W3:Y:S04]  /*40f60*/  LD.E R76, desc[UR6][R6.64+0x10] ;  /* 0x00001006064c7980 */ /* 0x000ee8000c101900 */
[----:B------:R-:W3:Y:S04]  /*40f70*/  LD.E R75, desc[UR6][R6.64+0x14] ;  /* 0x00001406064b7980 */ /* 0x000ee8000c101900 */
[----:B--2---:R-:W2:Y:S01]  /*40f80*/  LD.E.64 R4, desc[UR6][R4.64] ;  /* 0x0000000604047980 */ /* 0x004ea2000c101b00 */
[----:B----4-:R-:W-:-:S13]  /*40f90*/  ISETP.NE.AND P0, PT, R10, 0x1, PT ;  /* 0x000000010a00780c */ /* 0x010fda0003f05270 */
[----:B------:R-:W4:Y:S04]  /*40fa0*/  @P0 LD.E R78, desc[UR6][R6.64+0x28] ;  /* 0x00002806064e0980 */ /* 0x000f28000c101900 */
[----:B------:R-:W4:Y:S04]  /*40fb0*/  @P0 LD.E R79, desc[UR6][R6.64+0x2c] ;  /* 0x00002c06064f0980 */ /* 0x000f28000c101900 */
[----:B--2---:R-:W2:Y:S01]  /*40fc0*/  LD.E R74, desc[UR6][R4.64] ;  /* 0x00000006044a7980 */ /* 0x004ea2000c101900 */
[----:B------:R-:W-:-:S04]  /*40fd0*/  LOP3.LUT R18, R18, 0xfff7ffff, RZ, 0xc0, !PT ;  /* 0xfff7ffff12127812 */ /* 0x000fc800078ec0ff */
[----:B------:R-:W-:-:S05]  /*40fe0*/  @P1 LOP3.LUT R18, R18, 0x80000, RZ, 0xfc, !PT ;  /* 0x0008000012121812 */ /* 0x000fca00078efcff */
[----:B------:R0:W-:Y:S01]  /*40ff0*/  STL [R1+0x48c], R18 ;  /* 0x00048c1201007387 */ /* 0x0001e20000100800 */
[----:B---3--:R-:W-:Y:S01]  /*41000*/  ISETP.GE.AND P1, PT, R3, 0x1, PT ;  /* 0x000000010300780c */ /* 0x008fe20003f26270 */
[----:B------:R-:W-:Y:S01]  /*41010*/  BSSY B1, `(.L_x_13230) ;  /* 0x00000a8000017945 */ /* 0x000fe20003800000 */
[----:B------:R-:W-:Y:S02]  /*41020*/  IMAD R75, R2, -0x60, R75 ;  /* 0xffffffa0024b7824 */ /* 0x000fe400078e024b */
        /* <DEDUP_REMOVED lines=23> */
[-C--:B------:R-:W-:Y:S01]  /*411a0*/  FMUL.FTZ R30, R50, R74.reuse ;  /* 0x0000004a321e7220 */ /* 0x080fe20000410000 */
[----:B------:R-:W-:Y:S01]  /*411b0*/  SHF.R.S32.HI R54, RZ, 0x1f, R55 ;  /* 0x0000001fff367819 */ /* 0x000fe20000011437 */
[----:B------:R-:W-:Y:S01]  /*411c0*/  FMUL.FTZ R50, R56, R74 ;  /* 0x0000004a38327220 */ /* 0x000fe20000410000 */
[----:B------:R-:W-:Y:S01]  /*411d0*/  LEA.HI R49, R49, R80, RZ, 0x2 ;  /* 0x0000005031317211 */ /* 0x000fe200078f10ff */
[-C--:B------:R-:W-:Y:S01]  /*411e0*/  FMUL.FTZ R12, R31, R74.reuse ;  /* 0x0000004a1f0c7220 */ /* 0x080fe20000410000 */
[----:B------:R-:W-:Y:S01]  /*411f0*/  LEA.HI R56, R54, R55, RZ, 0x2 ;  /* 0x0000003736387211 */ /* 0x000fe200078f10ff */
[-C--:B0-----:R-:W-:Y:S01]  /*41200*/  FMUL.FTZ R18, R38, R74.reuse ;  /* 0x0000004a26127220 */ /* 0x081fe20000410000 */
[-C--:B------:R-:W-:Y:S01]  /*41210*/  FMUL.FTZ R31, R51, R74.reuse ;  /* 0x0000004a331f7220 */ /* 0x080fe20000410000 */
[----:B------:R-:W-:Y:S01]  /*41220*/  LOP3.LUT R49, R49, 0xfffffffc, RZ, 0xc0, !PT ;  /* 0xfffffffc31317812 */ /* 0x000fe200078ec0ff */
[-C--:B------:R-:W-:Y:S01]  /*41230*/  FMUL.FTZ R51, R57, R74.reuse ;  /* 0x0000004a39337220 */ /* 0x080fe20000410000 */
[----:B------:R-:W-:Y:S01]  /*41240*/  FMUL.FTZ R38, R58, R74 ;  /* 0x0000004a3a267220 */ /* 0x000fe20000410000 */
[----:B------:R-:W-:-:S02]  /*41250*/  SHF.R.S32.HI R57, RZ, 0x2, R56 ;  /* 0x00000002ff397819 */ /* 0x000fc40000011438 */
[----:B------:R-:W-:Y:S01]  /*41260*/  SHF.R.S32.HI R58, RZ, 0x1f, R56 ;  /* 0x0000001fff3a7819 */ /* 0x000fe20000011438 */
[----:B------:R-:W-:Y:S01]  /*41270*/  IMAD.IADD R80, R80, 0x1, -R49 ;  /* 0x0000000150507824 */ /* 0x000fe200078e0a31 */
[----:B------:R-:W-:Y:S01]  /*41280*/  LEA.HI R54, R54, R55, RZ, 0x5 ;  /* 0x0000003736367211 */ /* 0x000fe200078f28ff */
[-C--:B------:R-:W-:Y:S01]  /*41290*/  FMUL.FTZ R15, R39, R74.reuse ;  /* 0x0000004a270f7220 */ /* 0x080fe20000410000 */
[----:B------:R-:W-:Y:S01]  /*412a0*/  SHF.R.S32.HI R49, RZ, 0x7, R48 ;  /* 0x00000007ff317819 */ /* 0x000fe20000011430 */
[-C--:B------:R-:W-:Y:S01]  /*412b0*/  FMUL.FTZ R39, R59, R74.reuse ;  /* 0x0000004a3b277220 */ /* 0x080fe20000410000 */
[----:B------:R-:W-:Y:S02]  /*412c0*/  LEA.HI R58, R58, R57, RZ, 0x3 ;  /* 0x000000393a3a7211 */ /* 0x000fe400078f18ff */
[----:B------:R-:W-:Y:S01]  /*412d0*/  SHF.R.S32.HI R59, RZ, 0x5, R54 ;  /* 0x00000005ff3b7819 */ /* 0x000fe20000011436 */
[-C--:B------:R-:W-:Y:S01]  /*412e0*/  FMUL.FTZ R21, R47, R74.reuse ;  /* 0x0000004a2f157220 */ /* 0x080fe20000410000 */
[----:B------:R-:W-:Y:S01]  /*412f0*/  LEA.HI R48, R48, R49, RZ, 0x1 ;  /* 0x0000003130307211 */ /* 0x000fe200078f08ff */
[-C--:B------:R-:W-:Y:S01]  /*41300*/  FMUL.FTZ R47, R53, R74.reuse ;  /* 0x0000004a352f7220 */ /* 0x080fe20000410000 */
[----:B------:R-:W-:Y:S01]  /*41310*/  LOP3.LUT R58, R58, 0xfffffff8, RZ, 0xc0, !PT ;  /* 0xfffffff83a3a7812 */ /* 0x000fe200078ec0ff */
[----:B------:R-:W-:Y:S01]  /*41320*/  FMUL.FTZ R53, R61, R74 ;  /* 0x0000004a3d357220 */ /* 0x000fe20000410000 */
[----:B------:R-:W-:Y:S01]  /*41330*/  IMAD R61, R72, 0x8, R59 ;  /* 0x00000008483d7824 */ /* 0x000fe200078e023b */
[----:B------:R-:W-:-:S02]  /*41340*/  LOP3.LUT R48, R48, 0x3fffffe, RZ, 0xc0, !PT ;  /* 0x03fffffe30307812 */ /* 0x000fc400078ec0ff */
[----:B------:R-:W-:Y:S01]  /*41350*/  LEA.HI R59, R80, R80, RZ, 0x1 ;  /* 0x00000050503b7211 */ /* 0x000fe200078f08ff */
[----:B------:R-:W-:Y:S02]  /*41360*/  IMAD.IADD R58, R57, 0x1, -R58 ;  /* 0x00000001393a7824 */ /* 0x000fe400078e0a3a */
[----:B------:R-:W-:Y:S01]  /*41370*/  IMAD.IADD R49, R49, 0x1, -R48 ;  /* 0x0000000131317824 */ /* 0x000fe200078e0a30 */
[----:B------:R-:W-:Y:S01]  /*41380*/  LOP3.LUT R59, R59, 0x1ffffffe, RZ, 0xc0, !PT ;  /* 0x1ffffffe3b3b7812 */ /* 0x000fe200078ec0ff */
[----:B------:R-:W-:-:S04]  /*41390*/  IMAD.U32 R58, R61, 0x10, R58 ;  /* 0x000000103d3a7824 */ /* 0x000fc800078e003a */
[----:B------:R-:W-:Y:S02]  /*413a0*/  IMAD.IADD R59, R80, 0x1, -R59 ;  /* 0x00000001503b7824 */ /* 0x000fe400078e0a3b */
[----:B------:R-:W-:-:S04]  /*413b0*/  IMAD R58, R49, 0x40, R58 ;  /* 0x00000040313a7824 */ /* 0x000fc800078e023a */
[----:B------:R-:W-:-:S04]  /*413c0*/  IMAD R61, R59, 0x8, R58 ;  /* 0x000000083b3d7824 */ /* 0x000fc800078e023a */
[----:B----4-:R-:W-:-:S04]  /*413d0*/  @P0 IMAD.HI.U32 R78, R61, R78, RZ ;  /* 0x0000004e3d4e0227 */ /* 0x010fc800078e00ff */
[-C--:B------:R-:W-:Y:S01]  /*413e0*/  FMUL.FTZ R19, R43, R74.reuse ;  /* 0x0000004a2b137220 */ /* 0x080fe20000410000 */
[-C--:B------:R-:W-:Y:S01]  /*413f0*/  FMUL.FTZ R43, R62, R74.reuse ;  /* 0x0000004a3e2b7220 */ /* 0x080fe20000410000 */
[----:B------:R-:W-:Y:S01]  /*41400*/  @P0 SHF.R.U32.HI R61, RZ, R79, R78 ;  /* 0x0000004fff3d0219 */ /* 0x000fe2000001164e */
[-C--:B------:R-:W-:Y:S01]  /*41410*/  FMUL.FTZ R62, R69, R74.reuse ;  /* 0x0000004a453e7220 */ /* 0x080fe20000410000 */
[----:B------:R-:W-:Y:S01]  /*41420*/  LOP3.LUT R56, R56, 0x7ffffffc, RZ, 0xc0, !PT ;  /* 0x7ffffffc38387812 */ /* 0x000fe200078ec0ff */
[-C--:B------:R-:W-:Y:S02]  /*41430*/  FMUL.FTZ R4, R24, R74.reuse ;  /* 0x0000004a18047220 */ /* 0x080fe40000410000 */
[----:B------:R-:W0:Y:S01]  /*41440*/  SHFL.IDX PT, R69, R61, RZ, 0x1c1f ;  /* 0x001c1fff3d457589 */ /* 0x000e2200000e0000 */
[-C--:B------:R-:W-:Y:S01]  /*41450*/  FMUL.FTZ R54, R64, R74.reuse ;  /* 0x0000004a40367220 */ /* 0x080fe20000410000 */
[----:B------:R-:W-:Y:S01]  /*41460*/  FMUL.FTZ R24, R46, R74 ;  /* 0x0000004a2e187220 */ /* 0x000fe20000410000 */
[----:B------:R-:W-:-:S02]  /*41470*/  IMAD R64, R2, -0x60, R9 ;  /* 0xffffffa002407824 */ /* 0x000fc400078e0209 */
[-C--:B------:R-:W-:Y:S01]  /*41480*/  FMUL.FTZ R20, R42, R74.reuse ;  /* 0x0000004a2a147220 */ /* 0x080fe20000410000 */
[-C--:B------:R-:W-:Y:S01]  /*41490*/  FMUL.FTZ R46, R52, R74.reuse ;  /* 0x0000004a342e7220 */ /* 0x080fe20000410000 */
[-C--:B------:R-:W-:Y:S01]  /*414a0*/  FMUL.FTZ R52, R60, R74.reuse ;  /* 0x0000004a3c347220 */ /* 0x080fe20000410000 */
        /* <DEDUP_REMOVED lines=8> */
[----:B------:R-:W-:Y:S01]  /*41530*/  FMUL.FTZ R56, R71, R74 ;  /* 0x0000004a47387220 */ /* 0x000fe20000410000 */
[----:B------:R-:W-:Y:S01]  /*41540*/  VIADD R58, R64, 0x1 ;  /* 0x00000001403a7836 */ /* 0x000fe20000000000 */
[----:B------:R-:W1:Y:S03]  /*41550*/  MUFU.TANH R4, R4 ;  /* 0x0000000400047308 */ /* 0x000e660000002400 */
[----:B------:R-:W-:Y:S01]  /*41560*/  IMAD R59, R57, -0x2, R58 ;  /* 0xfffffffe393b7824 */ /* 0x000fe200078e023a */
[----:B------:R-:W-:-:S04]  /*41570*/  LOP3.LUT R58, RZ, R77, RZ, 0x33, !PT ;  /* 0x0000004dff3a7212 */ /* 0x000fc800078e33ff */
[----:B------:R-:W2:Y:S01]  /*41580*/  MUFU.TANH R25, R25 ;  /* 0x0000001900197308 */ /* 0x000ea20000002400 */
[----:B------:R-:W-:-:S07]  /*41590*/  IMAD.IADD R65, R59, 0x1, -R8 ;  /* 0x000000013b417824 */ /* 0x000fce00078e0a08 */
[----:B------:R-:W3:Y:S01]  /*415a0*/  MUFU.TANH R5, R5 ;  /* 0x0000000500057308 */ /* 0x000ee20000002400 */
[----:B------:R-:W-:-:S07]  /*415b0*/  IMAD.SHL.U32 R59, R57, 0x2, RZ ;  /* 0x00000002393b7824 */ /* 0x000fce00078e00ff */
[----:B------:R-:W4:Y:S01]  /*415c0*/  MUFU.TANH R10, R10 ;  /* 0x0000000a000a7308 */ /* 0x000f220000002400 */
        /* <DEDUP_REMOVED lines=47> */
[----:B------:R-:W-:Y:S01]  /*418c0*/  IMAD R64, R2, -0x60, -R59 ;  /* 0xffffffa002407824 */ /* 0x000fe200078e0a3b */
[----:B0-----:R-:W-:Y:S01]  /*418d0*/  VIADDMNMX R2, R69, R76, R67, PT ;  /* 0x0000004c45027246 */ /* 0x001fe20003800143 */
        /* <DEDUP_REMOVED lines=10> */
[----:B------:R-:W2:Y:S04]  /*41980*/  LD.E R58, desc[UR6][R6.64+0x1c] ;  /* 0x00001c06063a7980 */ /* 0x000ea8000c101900 */
[----:B------:R-:W3:Y:S01]  /*41990*/  LD.E R66, desc[UR6][R6.64+0x20] ;  /* 0x0000200606427980 */ /* 0x000ee2000c101900 */
[----:B--2---:R-:W-:-:S05]  /*419a0*/  IMAD.HI.U32 R57, R57, R58, RZ ;  /* 0x0000003a39397227 */ /* 0x004fca00078e00ff */
[----:B---3--:R-:W-:-:S07]  /*419b0*/  SHF.R.U32.HI R57, RZ, R66, R57 ;  /* 0x00000042ff397219 */ /* 0x008fce0000011639 */
.L_x_13235:
[----:B------:R-:W-:Y:S05]  /*419c0*/  BSYNC B3 ;  /* 0x0000000000037941 */ /* 0x000fea0003800000 */
.L_x_13234:
[----:B------:R-:W-:Y:S01]  /*419d0*/  LOP3.LUT R57, RZ, R57, RZ, 0x33, !PT ;  /* 0x00000039ff397212 */ /* 0x000fe200078e33ff */
[----:B------:R-:W-:Y:S06]  /*419e0*/  BRA `(.L_x_13236) ;  /* 0x0000000000187947 */ /* 0x000fec0003800000 */
.L_x_13233:
[----:B------:R-:W-:-:S13]  /*419f0*/  ISETP.NE.AND P0, PT, R3, 0x1, PT ;  /* 0x000000010300780c */ /* 0x000fda0003f05270 */
[----:B------:R-:W-:Y:S05]  /*41a00*/  @!P0 BRA `(.L_x_13236) ;  /* 0x0000000000108947 */ /* 0x000fea0003800000 */
[----:B------:R-:W2:Y:S04]  /*41a10*/  LD.E R58, desc[UR6][R6.64+0x1c] ;  /* 0x00001c06063a7980 */ /* 0x000ea8000c101900 */
[----:B------:R-:W3:Y:S01]  /*41a20*/  LD.E R66, desc[UR6][R6.64+0x20] ;  /* 0x0000200606427980 */ /* 0x000ee2000c101900 */
[----:B--2---:R-:W-:-:S05]  /*41a30*/  IMAD.HI.U32 R57, R57, R58, RZ ;  /* 0x0000003a39397227 */ /* 0x004fca00078e00ff */
[----:B---3--:R-:W-:-:S07]  /*41a40*/  SHF.R.U32.HI R57, RZ, R66, R57 ;  /* 0x00000042ff397219 */ /* 0x008fce0000011639 */
.L_x_13236:
[----:B------:R-:W-:Y:S05]  /*41a50*/  BSYNC B2 ;  /* 0x0000000000027941 */ /* 0x000fea0003800000 */
.L_x_13232:
[----:B------:R-:W-:-:S05]  /*41a60*/  IMAD R58, R3, R57, R64 ;  /* 0x00000039033a7224 */ /* 0x000fca00078e0240 */
[----:B------:R-:W-:Y:S02]  /*41a70*/  VIMNMX R65, R65, R58, !PT ;  /* 0x0000003a41417248 */ /* 0x000fe40007fe0100 */
[----:B------:R-:W-:-:S07]  /*41a80*/  VIADDMNMX R2, R58, R3, R2, PT ;  /* 0x000000033a027246 */ /* 0x000fce0003800102 */
.L_x_13231:
[----:B------:R-:W-:Y:S05]  /*41a90*/  BSYNC B1 ;  /* 0x0000000000017941 */ /* 0x000fea0003800000 */
.L_x_13230:
        /* <DEDUP_REMOVED lines=34> */
[----:B------:R-:W-:Y:S01]  /*41cc0*/  FSEL R59, R33, -INF , !P2 ;  /* 0xff800000213b7808 */ /* 0x000fe20005000000 */
[----:B0-----:R-:W-:Y:S01]  /*41cd0*/  IMAD.IADD R33, R68, 0x1, R61 ;  /* 0x0000000144217824 */ /* 0x001fe200078e023d */
        /* <DEDUP_REMOVED lines=96> */
.L_x_13242:
[----:B------:R-:W-:Y:S05]  /*422e0*/  BSYNC B3 ;  /* 0x0000000000037941 */ /* 0x000fea0003800000 */
.L_x_13241:
[----:B------:R-:W-:Y:S01]  /*422f0*/  LOP3.LUT R8, RZ, R8, RZ, 0x33, !PT ;  /* 0x00000008ff087212 */ /* 0x000fe200078e33ff */
[----:B------:R-:W-:Y:S06]  /*42300*/  BRA `(.L_x_13243) ;  /* 0x0000000000187947 */ /* 0x000fec0003800000 */
.L_x_13240:
[----:B------:R-:W-:-:S13]  /*42310*/  ISETP.NE.AND P6, PT, R3, 0x1, PT ;  /* 0x000000010300780c */ /* 0x000fda0003fc5270 */
[----:B------:R-:W-:Y:S05]  /*42320*/  @!P6 BRA `(.L_x_13243) ;  /* 0x000000000010e947 */ /* 0x000fea0003800000 */
[----:B------:R-:W2:Y:S04]  /*42330*/  LD.E R9, desc[UR6][R6.64+0x1c] ;  /* 0x00001c0606097980 */ /* 0x000ea8000c101900 */
[----:B------:R-:W3:Y:S01]  /*42340*/  LD.E R61, desc[UR6][R6.64+0x20] ;  /* 0x00002006063d7980 */ /* 0x000ee2000c101900 */
[----:B--2---:R-:W-:-:S05]  /*42350*/  IMAD.HI.U32 R8, R8, R9, RZ ;  /* 0x0000000908087227 */ /* 0x004fca00078e00ff */
[----:B---3--:R-:W-:-:S07]  /*42360*/  SHF.R.U32.HI R8, RZ, R61, R8 ;  /* 0x0000003dff087219 */ /* 0x008fce0000011608 */
.L_x_13243:
[----:B------:R-:W-:Y:S05]  /*42370*/  BSYNC B2 ;  /* 0x0000000000027941 */ /* 0x000fea0003800000 */
.L_x_13239:
[----:B------:R-:W-:-:S05]  /*42380*/  IMAD R8, R3, R8, R64 ;  /* 0x0000000803087224 */ /* 0x000fca00078e0240 */
[----:B------:R-:W-:Y:S02]  /*42390*/  VIADDMNMX R2, R8, R3, R2, PT ;  /* 0x0000000308027246 */ /* 0x000fe40003800102 */
[----:B------:R-:W-:-:S07]  /*423a0*/  VIMNMX R33, R33, R8, !PT ;  /* 0x0000000821217248 */ /* 0x000fce0007fe0100 */
.L_x_13238:
[----:B------:R-:W-:Y:S05]  /*423b0*/  BSYNC B1 ;  /* 0x0000000000017941 */ /* 0x000fea0003800000 */
.L_x_13237:
        /* <DEDUP_REMOVED lines=71> */
[----:B------:R-:W-:Y:S02]  /*42830*/  ISETP.GT.AND P0, PT, R33, RZ, !P6 ;  /* 0x000000ff2100720c */ /* 0x000fe40007704270 */
[----:B------:R-:W-:Y:S02]  /*42840*/  ISETP.NE.AND P6, PT, R4, RZ, PT ;  /* 0x000000ff0400720c */ /* 0x000fe40003fc5270 */
[----:B------:R-:W-:-:S04]  /*42850*/  ISETP.LT.OR P0, PT, R2, 0x1, P0 ;  /* 0x000000010200780c */ /* 0x000fc80000701670 */
[----:B------:R-:W-:Y:S02]  /*42860*/  FSEL R19, R5, -INF , !P0 ;  /* 0xff80000005137808 */ /* 0x000fe40004000000 */
[----:B------:R-:W2:Y:S01]  /*42870*/  LDL.64 R4, [UR4+0x70] ;  /* 0x00007004ff047983 */ /* 0x000ea20008100a00 */
[----:B------:R-:W-:Y:S02]  /*42880*/  ISETP.GT.AND P2, PT, R33, 0x49, !P2 ;  /* 0x000000492100780c */ /* 0x000fe40005744270 */
[----:B------:R-:W-:Y:S02]  /*42890*/  FMNMX.FTZ R20, R19, R64, !PT ;  /* 0x0000004013147209 */ /* 0x000fe40007810000 */
[----:B------:R-:W-:Y:S02]  /*428a0*/  ISETP.GT.AND P3, PT, R33, 0x50, !P3 ;  /* 0x000000502100780c */ /* 0x000fe40005f64270 */
[----:B------:R-:W-:Y:S02]  /*428b0*/  FMNMX.FTZ R20, R11, R20, !PT ;  /* 0x000000140b147209 */ /* 0x000fe40007810000 */
[----:B------:R-:W-:-:S02]  /*428c0*/  ISETP.LT.OR P2, PT, R2, 0x4a, P2 ;  /* 0x0000004a0200780c */ /* 0x000fc40001741670 */
[----:B------:R-:W-:Y:S02]  /*428d0*/  FMNMX.FTZ R3, R63, R20, !PT ;  /* 0x000000143f037209 */ /* 0x000fe40007810000 */
[----:B------:R-:W-:Y:S02]  /*428e0*/  ISETP.GT.AND P4, PT, R33, 0x51, !P4 ;  /* 0x000000512100780c */ /* 0x000fe40006784270 */
[----:B------:R-:W-:Y:S02]  /*428f0*/  FMNMX.FTZ R3, R14, R3, !PT ;  /* 0x000000030e037209 */ /* 0x000fe40007810000 */
[----:B------:R-:W-:Y:S02]  /*42900*/  ISETP.LT.OR P3, PT, R2, 0x51, P3 ;  /* 0x000000510200780c */ /* 0x000fe40001f61670 */
[----:B------:R-:W-:Y:S02]  /*42910*/  FMNMX.FTZ R3, R62, R3, !PT ;  /* 0x000000033e037209 */ /* 0x000fe40007810000 */
[----:B------:R-:W-:-:S02]  /*42920*/  FSEL R42, R42, -INF , !P2 ;  /* 0xff8000002a2a7808 */ /* 0x000fc40005000000 */
        /* <DEDUP_REMOVED lines=13> */
[----:B------:R-:W-:Y:S02]  /*42a00*/  ISETP.LT.OR P0, PT, R2, 0x5a, P0 ;  /* 0x0000005a0200780c */ /* 0x000fe40000701670 */
[----:B------:R-:W-:Y:S02]  /*42a10*/  FMNMX.FTZ R3, R12, R3, !PT ;  /* 0x000000030c037209 */ /* 0x000fe40007810000 */
[----:B------:R-:W-:Y:S02]  /*42a20*/  FSEL R55, R55, -INF , !P5 ;  /* 0xff80000037377808 */ /* 0x000fe40006800000 */
[----:B------:R-:W-:Y:S02]  /*42a30*/  FMNMX.FTZ R3, R8, R3, !PT ;  /* 0x0000000308037209 */ /* 0x000fe40007810000 */
[----:B------:R-:W-:-:S02]  /*42a40*/  FSEL R56, R56, -INF , !P0 ;  /* 0xff80000038387808 */ /* 0x000fc40004000000 */
        /* <DEDUP_REMOVED lines=9> */
[----:B--2---:R0:W-:Y:S04]  /*42ae0*/  ST.E desc[UR6][R4.64+0x4], R21 ;  /* 0x0000041504007985 */ /* 0x0041e8000c101906 */
        /* <DEDUP_REMOVED lines=23> */
[----:B0-----:R-:W-:-:S05]  /*42c60*/  FMNMX.FTZ R21, R60, R3, !PT ;  /* 0x000000033c157209 */ /* 0x001fca0007810000 */
[----:B------:R-:W0:Y:S04]  /*42c70*/  SHFL.BFLY PT, R2, R21, 0x2, 0x1f ;  /* 0x0c401f0015027f89 */ /* 0x000e2800000e0000 */
[----:B------:R-:W-:Y:S01]  /*42c80*/  ST.E desc[UR6][R4.64], R21 ;  /* 0x0000001504007985 */ /* 0x000fe2000c101906 */
[----:B0-----:R-:W-:-:S03]  /*42c90*/  FMNMX.FTZ R20, R21, R2, !PT ;  /* 0x0000000215147209 */ /* 0x001fc60007810000 */
[----:B--2---:R-:W0:Y:S02]  /*42ca0*/  SHFL.BFLY PT, R3, R24, 0x2, 0x1f ;  /* 0x0c401f0018037f89 */ /* 0x004e2400000e0000 */
[----:B0-----:R-:W-:Y:S02]  /*42cb0*/  FMNMX.FTZ R30, R24, R3, !PT ;  /* 0x00000003181e7209 */ /* 0x001fe40007810000 */
[----:B------:R-:W0:Y:S04]  /*42cc0*/  SHFL.BFLY PT, R3, R20, 0x1, 0x1f ;  /* 0x0c201f0014037f89 */ /* 0x000e2800000e0000 */
[----:B------:R-:W1:Y:S01]  /*42cd0*/  SHFL.BFLY PT, R33, R30, 0x1, 0x1f ;  /* 0x0c201f001e217f89 */ /* 0x000e6200000e0000 */
[----:B0-----:R-:W-:Y:S02]  /*42ce0*/  FMNMX.FTZ R31, R20, R3, !PT ;  /* 0x00000003141f7209 */ /* 0x001fe40007810000 */
[----:B-1----:R-:W-:-:S03]  /*42cf0*/  FMNMX.FTZ R33, R30, R33, !PT ;  /* 0x000000211e217209 */ /* 0x002fc60007810000 */
[----:B------:R-:W-:Y:S04]  /*42d00*/  ST.E desc[UR6][R4.64], R31 ;  /* 0x0000001f04007985 */ /* 0x000fe8000c101906 */
[----:B------:R0:W-:Y:S04]  /*42d10*/  ST.E desc[UR6][R4.64+0x4], R33 ;  /* 0x0000042104007985 */ /* 0x0001e8000c101906 */
[----:B------:R-:W2:Y:S04]  /*42d20*/  LDL.64 R2, [UR4+0x70] ;  /* 0x00007004ff027983 */ /* 0x000ea80008100a00 */
[----:B--2---:R-:W2:Y:S04]  /*42d30*/  LD.E R65, desc[UR6][R2.64+0x20] ;  /* 0x0000200602417980 */ /* 0x004ea8000c101900 */
[----:B------:R-:W2:Y:S04]  /*42d40*/  LD.E R24, desc[UR6][R2.64] ;  /* 0x0000000602187980 */ /* 0x000ea8000c101900 */
[----:B------:R-:W0:Y:S01]  /*42d50*/  LD.E R68, desc[UR6][R2.64+0x4] ;  /* 0x0000040602447980 */ /* 0x000e22000c101900 */
[C---:B--2---:R-:W-:Y:S01]  /*42d60*/  FMUL.FTZ R20, R24.reuse, R65 ;  /* 0x0000004118147220 */ /* 0x044fe20000410000 */
[----:B------:R-:W-:Y:S01]  /*42d70*/  FSETP.NEU.FTZ.AND P0, PT, R24, -INF , PT ;  /* 0xff8000001800780b */ /* 0x000fe20003f1d000 */
[----:B0-----:R-:W-:-:S03]  /*42d80*/  FMUL.FTZ R4, R65, R68 ;  /* 0x0000004441047220 */ /* 0x001fc60000410000 */
        /* <DEDUP_REMOVED lines=55> */
[----:B------:R-:W0:Y:S08]  /*43100*/  MUFU.EX2 R34, R34 ;  /* 0x0000002200227308 */ /* 0x000e300000000800 */
        /* <DEDUP_REMOVED lines=44> */
[----:B------:R-:W-:-:S06]  /*433d0*/  FFMA.FTZ R8, R55, R65, -R4 ;  /* 0x0000004137087223 */ /* 0x000fcc0000010804 */
        /* <DEDUP_REMOVED lines=45> */
[----:B------:R0:W-:Y:S04]  /*436b0*/  ST.E desc[UR6][R2.64+0x14], R39 ;  /* 0x0000142702007985 */ /* 0x0001e8000c101906 */
[----:B------:R-:W2:Y:S04]  /*436c0*/  LDL.64 R4, [UR4] ;  /* 0x00000004ff047983 */ /* 0x000ea80008100a00 */
[----:B------:R-:W3:Y:S04]  /*436d0*/  LDL.64 R6, [UR4+0x98] ;  /* 0x00009804ff067983 */ /* 0x000ee80008100a00 */
[----:B0-----:R-:W4:Y:S01]  /*436e0*/  LDL.64 R2, [UR4+0x80] ;  /* 0x00008004ff027983 */ /* 0x001f220008100a00 */
[----:B------:R-:W-:-:S05]  /*436f0*/  LEA.HI R36, R227, 0x8, RZ, 0x19 ;  /* 0x00000008e3247811 */ /* 0x000fca00078fc8ff */
[----:B------:R0:W-:Y:S06]  /*43700*/  BAR.SYNC.DEFER_BLOCKING R36, 0x100 ;  /* 0x000400240000751d */ /* 0x0001ec0000010000 */
[----:B--2---:R-:W2:Y:S04]  /*43710*/  LD.E R41, desc[UR6][R4.64] ;  /* 0x0000000604297980 */ /* 0x004ea8000c101900 */
[----:B----4-:R-:W4:Y:S04]  /*43720*/  LD.E R43, desc[UR6][R2.64] ;  /* 0x00000006022b7980 */ /* 0x010f28000c101900 */
[----:B---3--:R-:W2:Y:S04]  /*43730*/  LD.E.64 R4, desc[UR6][R6.64] ;  /* 0x0000000606047980 */ /* 0x008ea8000c101b00 */
        /* <DEDUP_REMOVED lines=27> */
[----:B------:R-:W5:Y:S04]  /*438f0*/  LDL.64 R6, [UR4+0x88] ;  /* 0x00008804ff067983 */ /* 0x000f680008100a00 */
        /* <DEDUP_REMOVED lines=45> */
[----:B----4-:R-:W-:Y:S01]  /*43bd0*/  ST.E desc[UR6][R2.64], R43 ;  /* 0x0000002b02007985 */ /* 0x010fe2000c101906 */
[----:B--2---:R-:W-:-:S03]  /*43be0*/  IMAD R4, R41, 0xc00, R4 ;  /* 0x00000c0029047824 */ /* 0x004fc600078e0204 */
[----:B------:R-:W2:Y:S04]  /*43bf0*/  LD.E R110, desc[UR6][R2.64+0x198] ;  /* 0x00019806026e7980 */ /* 0x000ea8000c101900 */
[----:B---3--:R-:W-:Y:S04]  /*43c00*/  ST.E desc[UR6][R2.64+0x4], R45 ;  /* 0x0000042d02007985 */ /* 0x008fe8000c101906 */
        /* <DEDUP_REMOVED lines=26> */
[----:B0-----:R-:W2:Y:S04]  /*43db0*/  LD.E R37, desc[UR6][R2.64+0x74] ;  /* 0x0000740602257980 */ /* 0x001ea8000c101900 */
[----:B-1----:R-:W2:Y:S04]  /*43dc0*/  LD.E R39, desc[UR6][R2.64+0x7c] ;  /* 0x00007c0602277980 */ /* 0x002ea8000c101900 */
[----:B------:R-:W2:Y:S04]  /*43dd0*/  LD.E R41, desc[UR6][R2.64+0x84] ;  /* 0x0000840602297980 */ /* 0x000ea8000c101900 */
[----:B------:R-:W2:Y:S04]  /*43de0*/  LD.E R43, desc[UR6][R2.64+0x8c] ;  /* 0x00008c06022b7980 */ /* 0x000ea8000c101900 */
[----:B------:R-:W2:Y:S04]  /*43df0*/  LD.E R45, desc[UR6][R2.64+0x94] ;  /* 0x00009406022d7980 */ /* 0x000ea8000c101900 */
        /* <DEDUP_REMOVED lines=51> */
[----:B------:R-:W-:Y:S02]  /*44130*/  F2FP.F16.F32.PACK_AB R184, R184, R35 ;  /* 0x00000023b8b8723e */ /* 0x000fe400000000ff */
[----:B------:R-:W-:Y:S02]  /*44140*/  F2FP.F16.F32.PACK_AB R186, R186, R34 ;  /* 0x00000022baba723e */ /* 0x000fe400000000ff */
[----:B------:R-:W-:Y:S02]  /*44150*/  F2FP.F16.F32.PACK_AB R185, R185, R21 ;  /* 0x00000015b9b9723e */ /* 0x000fe400000000ff */
[----:B------:R-:W-:Y:S01]  /*44160*/  F2FP.F16.F32.PACK_AB R187, R187, R20 ;  /* 0x00000014bbbb723e */ /* 0x000fe200000000ff */
[----:B------:R-:W-:Y:S01]  /*44170*/  ST.E desc[UR6][R2.64+0x70], R36 ;  /* 0x0000702402007985 */ /* 0x000fe2000c101906 */
[----:B------:R-:W-:-:S02]  /*44180*/  F2FP.F16.F32.PACK_AB R160, R160, R33 ;  /* 0x00000021a0a0723e */ /* 0x000fc400000000ff */
[----:B------:R-:W-:Y:S01]  /*44190*/  F2FP.F16.F32.PACK_AB R162, R162, R32 ;  /* 0x00000020a2a2723e */ /* 0x000fe200000000ff */
[----:B------:R-:W-:Y:S01]  /*441a0*/  ST.E desc[UR6][R2.64+0x78], R38 ;  /* 0x0000782602007985 */ /* 0x000fe2000c101906 */
[----:B------:R-:W-:Y:S02]  /*441b0*/  F2FP.F16.F32.PACK_AB R164, R164, R31 ;  /* 0x0000001fa4a4723e */ /* 0x000fe400000000ff */
[----:B------:R-:W-:Y:S01]  /*441c0*/  F2FP.F16.F32.PACK_AB R166, R166, R30 ;  /* 0x0000001ea6a6723e */ /* 0x000fe200000000ff */
[----:B------:R-:W-:Y:S01]  /*441d0*/  ST.E desc[UR6][R2.64+0x80], R40 ;  /* 0x0000802802007985 */ /* 0x000fe2000c101906 */
        /* <DEDUP_REMOVED lines=24> */
[----:B------:R-:W-:Y:S04]  /*44360*/  ST.E desc[UR6][R2.64+0x84], R41 ;  /* 0x0000842902007985 */ /* 0x000fe8000c101906 */
[----:B------:R-:W-:Y:S04]  /*44370*/  ST.E desc[UR6][R2.64+0x8c], R43 ;  /* 0x00008c2b02007985 */ /* 0x000fe8000c101906 */
[----:B------:R-:W-:Y:S04]  /*44380*/  ST.E desc[UR6][R2.64+0x94], R45 ;  /* 0x0000942d02007985 */ /* 0x000fe8000c101906 */
[----:B---3--:R-:W-:Y:S04]  /*44390*/  ST.E desc[UR6][R2.64+0x9c], R47 ;  /* 0x00009c2f02007985 */ /* 0x008fe8000c101906 */
        /* <DEDUP_REMOVED lines=75> */
[----:B------:R-:W-:Y:S01]  /*44850*/  ST.E desc[UR6][R6.64], RZ ;  /* 0x000000ff06007985 */ /* 0x000fe2000c101906 */
[----:B0-----:R-:W-:-:S06]  /*44860*/  WARPGROUP.ARRIVE ;  /* 0x00000000000079c5 */ /* 0x001fcc0000000000 */
[----:B------:R-:W-:Y:S03]  /*44870*/  HGMMA.64x256x16.F32 R24, R184, gdesc[UR8].tnspB, RZ, !UPT, gsb0 ;  /* 0x43e00008b8187df0 */ /* 0x000fe6000c0008ff */
[----:B------:R-:W-:Y:S02]  /*44880*/  WARPGROUP.DEPBAR.LE gsb0, 0x0 ;  /* 0x00008000000079c5 */ /* 0x000fe40000010000 */
        /* <DEDUP_REMOVED lines=128> */
[----:B------:R-:W-:Y:S04]  /*45090*/  ST.E desc[UR6][R6.64], R0 ;  /* 0x0000000006007985 */ /* 0x000fe8000c101906 */
        /* <DEDUP_REMOVED lines=128> */
[----:B------:R-:W-:Y:S01]  /*458a0*/  F2FP.F16.F32.PACK_AB R177, R177, R9 ;  /* 0x00000009b1b1723e */ /* 0x000fe200000000ff */
[----:B------:R-:W-:Y:S01]  /*458b0*/  IMAD.MOV.U32 R9, RZ, RZ, R5 ;  /* 0x000000ffff097224 */ /* 0x000fe200078e0005 */
[----:B------:R-:W-:Y:S01]  /*458c0*/  F2FP.F16.F32.PACK_AB R179, R179, R8 ;  /* 0x00000008b3b3723e */ /* 0x000fe200000000ff */
[----:B------:R-:W-:-:S03]  /*458d0*/  VIADD R8, R4, 0x80 ;  /* 0x0000008004087836 */ /* 0x000fc60000000000 */
[----:B------:R-:W-:Y:S02]  /*458e0*/  R2UR UR11, R9 ;  /* 0x00000000090b72ca */ /* 0x000fe400000e0000 */
[----:B------:R-:W-:Y:S02]  /*458f0*/  R2UR UR10, R8 ;  /* 0x00000000080a72ca */ /* 0x000fe400000e0000 */
[----:B------:R-:W-:Y:S02]  /*45900*/  F2FP.F16.F32.PACK_AB R161, R161, R19 ;  /* 0x00000013a1a1723e */ /* 0x000fe400000000ff */
[----:B------:R-:W-:-:S04]  /*45910*/  F2FP.F16.F32.PACK_AB R163, R163, R18 ;  /* 0x00000012a3a3723e */ /* 0x000fc800000000ff */
[----:B--2---:R-:W-:-:S06]  /*45920*/  WARPGROUP.ARRIVE ;  /* 0x00000000000079c5 */ /* 0x004fcc0000000000 */
[----:B------:R-:W-:Y:S03]  /*45930*/  HGMMA.64x256x16.F32 R24, R160, gdesc[UR8].tnspB, R24, gsb0 ;  /* 0x43e00008a0187df0 */ /* 0x000fe60008000818 */
        /* <DEDUP_REMOVED lines=1058> */
[----:B------:R-:W-:Y:S01]  /*49b60*/  R2UR UR10, R4 ;  /* 0x00000000040a72ca */ /* 0x000fe200000e0000 */
[----:B--2---:R-:W-:-:S12]  /*49b70*/  WARPGROUP.ARRIVE ;  /* 0x00000000000079c5 */ /* 0x004fd80000000000 */
        /* <DEDUP_REMOVED lines=131> */
[----:B------:R-:W2:Y:S04]  /*4a3b0*/  LD.E R4, desc[UR6][R2.64] ;  /* 0x0000000602047980 */ /* 0x000ea8000c101900 */
[----:B------:R-:W3:Y:S04]  /*4a3c0*/  LD.E R5, desc[UR6][R2.64+0x4] ;  /* 0x0000040602057980 */ /* 0x000ee8000c101900 */
[----:B0-----:R-:W4:Y:S04]  /*4a3d0*/  LD.E R0, desc[UR6][R2.64+0x1fc] ;  /* 0x0001fc0602007980 */ /* 0x001f28000c101900 */
        /* <DEDUP_REMOVED lines=126> */
[----:B--2---:R0:W-:Y:S04]  /*4abc0*/  ST.E desc[UR6][R2.64], R4 ;  /* 0x0000000402007985 */ /* 0x0041e8000c101906 */
[----:B---3--:R0:W-:Y:S04]  /*4abd0*/  ST.E desc[UR6][R2.64+0x4], R5 ;  /* 0x0000040502007985 */ /* 0x0081e8000c101906 */
        /* <DEDUP_REMOVED lines=125> */
[----:B------:R-:W-:-:S13]  /*4b3b0*/  LOP3.LUT P6, RZ, R227, 0x7f, RZ, 0xc0, !PT ;  /* 0x0000007fe3ff7812 */ /* 0x000fda00078cc0ff */
[----:B0-----:R-:W-:Y:S05]  /*4b3c0*/  @P6 BRA `(.L_x_13244) ;  /* 0x0000000000206947 */ /* 0x001fea0003800000 */
[----:B------:R-:W2:Y:S04]  /*4b3d0*/  LDL.64 R2, [UR4+0x40] ;  /* 0x00004004ff027983 */ /* 0x000ea80008100a00 */
[----:B------:R-:W3:Y:S04]  /*4b3e0*/  LDL.64 R4, [UR4] ;  /* 0x00000004ff047983 */ /* 0x000ee80008100a00 */
[----:B--2---:R-:W2:Y:S04]  /*4b3f0*/  LD.E.64 R2, desc[UR6][R2.64+0x30] ;  /* 0x0000300602027980 */ /* 0x004ea8000c101b00 */
[----:B---3--:R-:W3:Y:S01]  /*4b400*/  LD.E R4, desc[UR6][R4.64] ;  /* 0x0000000604047980 */ /* 0x008ee2000c101900 */
[----:B--2---:R-:W-:-:S05]  /*4b410*/  MOV R7, R2 ;  /* 0x0000000200077202 */ /* 0x004fca0000000f00 */
[----:B---3--:R-:W-:-:S05]  /*4b420*/  IMAD R0, R4, 0x8, R7 ;  /* 0x0000000804007824 */ /* 0x008fca00078e0207 */
[----:B------:R-:W-:-:S04]  /*4b430*/  PRMT R0, RZ, 0x654, R0 ;  /* 0x00000654ff007816 */ /* 0x000fc80000000000 */
[----:B------:R0:W-:Y:S03]  /*4b440*/  SYNCS.ARRIVE.TRANS64.RED.A1T0 RZ, [R0+URZ], RZ ;  /* 0x000000ff00ff79a7 */ /* 0x0001e6000810043f */
.L_x_13244:
[----:B------:R-:W-:-:S04]  /*4b450*/  IMAD.MOV.U32 R229, RZ, RZ, 0x0 ;  /* 0x00000000ffe57424 */ /* 0x000fc800078e00ff */
[----:B0-----:R-:W-:Y:S05]  /*4b460*/  RET.REL.NODEC R228 `(_ZN7cutlass13device_kernelIN5flash11enable_sm90INS1_16FlashAttnFwdSm90INS1_25CollectiveMainloopFwdSm90ILi2EN4cute5tupleIJNS5_1CILi1EEES8_S8_EEENS6_IJNS7_ILi128EEENS7_ILi96EEENS7_ILi64EEEEEELi256ENS_6half_tEfNS_4arch4Sm90ELb0ELb1ELb1ELb1ELb0ELb1ELb1ELb1ELb0ELb1ELb1ELb0EEENS1_21CollectiveEpilogueFwdINS6_IJSA_NS7_ILi256EEESB_EEES9_SE_SG_Li256ELb1ELb1ELb1ELb0EEENS1_36VarlenDynamicPersistentTileSchedulerILi128ELi96ELi256ELi128ELb1ELb1ELb1ELb1ELb0ELb1EEEEEEEEEvNT_6ParamsE) ;  /* 0xfffffb48e4e47950 */ /* 0x001fea0003c3ffff */
.L_x_13220:
[----:B0-----:R0:W1:Y:S02]  /*4b470*/  SYNCS.PHASECHK.TRANS64.TRYWAIT P0, [R3+URZ], R10 ;  /* 0x0000000a030075a7 */ /* 0x001064000800017f */
[----:B-1----:R-:W-:Y:S05]  /*4b480*/  @!P0 NANOSLEEP.SYNCS 0x989680 ;  /* 0x009896800000895d */ /* 0x002fea0003900000 */
[----:B------:R-:W1:Y:S02]  /*4b490*/  @!P0 SYNCS.PHASECHK.TRANS64 P0, [R3+URZ], R10 ;  /* 0x0000000a030085a7 */ /* 0x000e64000800007f */
[----:B-1----:R-:W-:Y:S05]  /*4b4a0*/  @!P0 BRA `(.L_x_13220) ;  /* 0xfffffffc00f08947 */ /* 0x002fea000383ffff */
[----:B------:R-:W-:Y:S05]  /*4b4b0*/  BRA `(.L_x_13219) ;  /* 0xffffff4400a07947 */ /* 0x000fea000383ffff */
.L_x_13222:
[----:B0-----:R0:W1:Y:S02]  /*4b4c0*/  SYNCS.PHASECHK.TRANS64.TRYWAIT P0, [R3+URZ+0x32410], R10 ;  /* 0x0324100a030075a7 */ /* 0x001064000800017f */
[----:B-1----:R-:W-:Y:S05]  /*4b4d0*/  @!P0 NANOSLEEP.SYNCS 0x989680 ;  /* 0x009896800000895d */ /* 0x002fea0003900000 */
[----:B------:R-:W1:Y:S02]  /*4b4e0*/  @!P0 SYNCS.PHASECHK.TRANS64 P0, [R3+URZ+0x32410], R10 ;  /* 0x0324100a030085a7 */ /* 0x000e64000800007f */
[----:B-1----:R-:W-:Y:S05]  /*4b4f0*/  @!P0 BRA `(.L_x_13222) ;  /* 0xfffffffc00f08947 */ /* 0x002fea000383ffff */
[----:B------:R-:W-:Y:S05]  /*4b500*/  BRA `(.L_x_13245) ;  /* 0xffffff4800947947 */ /* 0x000fea000383ffff */
.L_x_13229:
[----:B0-----:R0:W1:Y:S02]  /*4b510*/  SYNCS.PHASECHK.TRANS64.TRYWAIT P0, [R10+URZ], R11 ;  /* 0x0000000b0a0075a7 */ /* 0x001064000800017f */
[----:B-1----:R-:W-:Y:S05]  /*4b520*/  @!P0 NANOSLEEP.SYNCS 0x989680 ;  /* 0x009896800000895d */ /* 0x002fea0003900000 */
[----:B------:R-:W1:Y:S02]  /*4b530*/  @!P0 SYNCS.PHASECHK.TRANS64 P0, [R10+URZ], R11 ;  /* 0x0000000b0a0085a7 */ /* 0x000e64000800007f */
[----:B-1----:R-:W-:Y:S05]  /*4b540*/  @!P0 BRA `(.L_x_13229) ;  /* 0xfffffffc00f08947 */ /* 0x002fea000383ffff */
[----:B------:R-:W-:Y:S05]  /*4b550*/  BRA `(.L_x_13228) ;  /* 0xffffff4c00087947 */ /* 0x000fea000383ffff */
.L_x_13246:
        /* <DEDUP_REMOVED lines=10> */
.L_x_15201:


//--------------------- .text._ZN7cutlass13device_kernelIN5flash11enable_sm90INS1_16FlashAttnFwdSm90INS1_25CollectiveMainloopFwdSm90ILi2EN4cute5tupleIJNS5_1CILi1EEES8_S8_EEENS6_IJNS7_ILi128EEENS7_ILi96EEENS7_ILi64EEEEEELi256ENS_6half_tEfNS_4arch4Sm90ELb1ELb0ELb1ELb0ELb0ELb0ELb0ELb1ELb0ELb1ELb1ELb0EEENS1_21CollectiveEpilogueFwdINS6_IJSA_NS7_ILi256EEESB_EEES9_SE_SG_Li256ELb0ELb1ELb1ELb0EEENS1_19SingleTileSchedulerILb0ELb1ELb1ELi128EEEEEEEEEvNT_6ParamsE --------------------------
	.section	.text._ZN7cutlass13device_kernelIN5flash11enable_sm90INS1_16FlashAttnFwdSm90INS1_25CollectiveMainloopFwdSm90ILi2EN4cute5tupleIJNS5_1CILi1EEES8_S8_EEENS6_IJNS7_ILi128EEENS7_ILi96EEENS7_ILi64EEEEEELi256ENS_6half_tEfNS_4arch4Sm90ELb1ELb0ELb1ELb0ELb0ELb0ELb0ELb1ELb0ELb1ELb1ELb0EEENS1_21CollectiveEpilogueFwdINS6_IJSA_NS7_ILi256EEESB_EEES9_SE_SG_Li256ELb0ELb1ELb1ELb0EEENS1_19SingleTileSchedulerILb0ELb1ELb1ELi128EEEEEEEEEvNT_6ParamsE,"ax",@progbits
	.align	128
.text._ZN7cutlass13device_kernelIN5flash11enable_sm90INS1_16FlashAttnFwdSm90INS1_25CollectiveMainloopFwdSm90ILi2EN4cute5tupleIJNS5_1CILi1EEES8_S8_EEENS6_IJNS7_ILi128EEENS7_ILi96EEENS7_ILi64EEEEEELi256ENS_6half_tEfNS_4arch4Sm90ELb1ELb0ELb1ELb0ELb0ELb0ELb0ELb1ELb0ELb1ELb1ELb0EEENS1_21CollectiveEpilogueFwdINS6_IJSA_NS7_ILi256EEESB_EEES9_SE_SG_Li256ELb0ELb1ELb1ELb0EEENS1_19SingleTileSchedulerILb0ELb1ELb1ELi128EEEEEEEEEvNT_6ParamsE:
        .type           _ZN7cutlass13device_kernelIN5flash11enable_sm90INS1_16FlashAttnFwdSm90INS1_25CollectiveMainloopFwdSm90ILi2EN4cute5tupleIJNS5_1CILi1EEES8_S8_EEENS6_IJNS7_ILi128EEENS7_ILi96EEENS7_ILi64EEEEEELi256ENS_6half_tEfNS_4arch4Sm90ELb1ELb0ELb1ELb0ELb0ELb0ELb0ELb1ELb0ELb1ELb1ELb0EEENS1_21CollectiveEpilogueFwdINS6_IJSA_NS7_ILi256EEESB_EEES9_SE_SG_Li256ELb0ELb1ELb1ELb0EEENS1_19SingleTileSchedulerILb0ELb1ELb1ELi128EEEEEEEEEvNT_6ParamsE,@function
        .size           _ZN7cutlass13device_kernelIN5flash11enable_sm90INS1_16FlashAttnFwdSm90INS1_25CollectiveMainloopFwdSm90ILi2EN4cute5tupleIJNS5_1CILi1EEES8_S8_EEENS6_IJNS7_ILi128EEENS7_ILi96EEENS7_ILi64EEEEEELi256ENS_6half_tEfNS_4arch4Sm90ELb1ELb0ELb1ELb0ELb0ELb0ELb0ELb1ELb0ELb1ELb1ELb0EEENS1_21CollectiveEpilogueFwdINS6_IJSA_NS7_ILi256EEESB_EEES9_SE_SG_Li256ELb0ELb1ELb1ELb0EEENS1_19SingleTileSchedulerILb0ELb1ELb1ELi128EEEEEEEEEvNT_6ParamsE,(.L_x_15203 - _ZN7cutlass13device_kernelIN5flash11enable_sm90INS1_16FlashAttnFwdSm90INS1_25CollectiveMainloopFwdSm90ILi2EN4cute5tupleIJNS5_1CILi1EEES8_S8_EEENS6_IJNS7_ILi128EEENS7_ILi96EEENS7_ILi64EEEEEELi256ENS_6half_tEfNS_4arch4Sm90ELb1ELb0ELb1ELb0ELb0ELb0ELb0ELb1ELb0ELb1ELb1ELb0EEENS1_21CollectiveEpilogueFwdINS6_IJSA_NS7_ILi256EEESB_EEES9_SE_SG_Li256ELb0ELb1ELb1ELb0EEENS1_19SingleTileSchedulerILb0ELb1ELb1ELi128EEEEEEEEEvNT_6ParamsE)
        .other          _ZN7cutlass13device_kernelIN5flash11enable_sm90INS1_16FlashAttnFwdSm90INS1_25CollectiveMainloopFwdSm90ILi2EN4cute5tupleIJNS5_1CILi1EEES8_S8_EEENS6_IJNS7_ILi128EEENS7_ILi96EEENS7_ILi64EEEEEELi256ENS_6half_tEfNS_4arch4Sm90ELb1ELb0ELb1ELb0ELb0ELb0ELb0ELb1ELb0ELb1ELb1ELb0EEENS1_21CollectiveEpilogueFwdINS6_IJSA_NS7_ILi256EEESB_EEES9_SE_SG_Li256ELb0ELb1ELb1ELb0EEENS1_19SingleTileSchedulerILb0ELb1ELb1ELi128EEEEEEEEEvNT_6ParamsE,@"STO_CUDA_ENTRY STV_DEFAULT"
_ZN7cutlass13device_kernelIN5flash11enable_sm90INS1_16FlashAttnFwdSm90INS1_25CollectiveMainloopFwdSm90ILi2EN4cute5tupleIJNS5_1CILi1EEES8_S8_EEENS6_IJNS7_ILi128EEENS7_ILi96EEENS7_ILi64EEEEEELi256ENS_6half_tEfNS_4arch4Sm90ELb1ELb0ELb1ELb0ELb0ELb0ELb0ELb1ELb0ELb1ELb1ELb0EEENS1_21CollectiveEpilogueFwdINS6_IJSA_NS7_ILi256EEESB_EEES9_SE_SG_Li256ELb0ELb1ELb1ELb0EEENS1_19SingleTileSchedulerILb0ELb1ELb1ELi128EEEEEEEEEvNT_6ParamsE:
        /* <DEDUP_REMOVED lines=18> */
.L_x_13248:
[----:B------:R-:W-:Y:S05]  /*0120*/  BSYNC B0 ;  /* 0x0000000000007941 */ /* 0x000fea0003800000 */
.L_x_13247:
        /* <DEDUP_REMOVED lines=41> */
.L_x_13249:
        /* <DEDUP_REMOVED lines=22> */
.L_x_13250:
        /* <DEDUP_REMOVED lines=18> */
.L_x_13251:
        /* <DEDUP_REMOVED lines=22> */
.L_x_13252:
        /* <DEDUP_REMOVED lines=22> */
.L_x_13253:
        /* <DEDUP_REMOVED lines=8> */
.L_x_13256:
        /* <DEDUP_REMOVED lines=20> */
[----:B------:R-:W0:Y:S01]  /*0ac0*/  S2UR UR43, SR_CTAID.X ;  /* 0x00000000002b79c3 */ /* 0x000e220000002500 */
[----:B------:R-:W-:Y:S01]  /*0ad0*/  ULDC UR4, c[0x0][0x448] ;  /* 0x0001120000047ab9 */ /* 0x000fe20000000800 */
[----:B------:R-:W-:Y:S01]  /*0ae0*/  ULDC UR36, c[0x0][0x424] ;  /* 0x0001090000247ab9 */ /* 0x000fe20000000800 */
[----:B------:R-:W-:Y:S01]  /*0af0*/  UISETP.NE.AND UP1, UPT, UR4, 0x1, UPT ;  /* 0x000000010400788c */ /* 0x000fe2000bf25270 */
[----:B------:R-:W-:Y:S02]  /*0b00*/  ULDC UR40, c[0x0][0x2f0] ;  /* 0x0000bc0000287ab9 */ /* 0x000fe40000000800 */
[----:B------:R-:W-:Y:S01]  /*0b10*/  ULDC.64 UR4, c[0x0][0x418] ;  /* 0x0001060000047ab9 */ /* 0x000fe20000000a00 */
[----:B------:R-:W-:Y:S01]  /*0b20*/  ULDC UR7, c[0x0][0x288] ;  /* 0x0000a20000077ab9 */ /* 0x000fe20000000800 */
[----:B------:R-:W-:Y:S02]  /*0b30*/  UISETP.NE.U32.AND UP0, UPT, UR4, URZ, UPT ;  /* 0x0000003f0400728c */ /* 0x000fe4000bf05070 */
[----:B------:R-:W-:-:S02]  /*0b40*/  USHF.R.U32.HI UR10, URZ, 0x10, UR38 ;  /* 0x000000103f0a7899 */ /* 0x000fc40008011626 */
[----:B------:R-:W-:Y:S02]  /*0b50*/  UISETP.NE.AND.EX UP0, UPT, UR5, URZ, UPT, UP0 ;  /* 0x0000003f0500728c */ /* 0x000fe4000bf05300 */
[----:B------:R-:W-:Y:S01]  /*0b60*/  @UP1 ULDC UR4, c[0x0][0x44c] ;  /* 0x0001130000041ab9 */ /* 0x000fe20000000800 */
[----:B------:R-:W-:Y:S01]  /*0b70*/  @UP1 ULDC UR8, c[0x0][0x450] ;  /* 0x0001140000081ab9 */ /* 0x000fe20000000800 */
[----:B------:R-:W-:Y:S02]  /*0b80*/  USEL UR36, UR36, 0x1, UP0 ;  /* 0x0000000124247887 */ /* 0x000fe40008000000 */
[----:B------:R-:W-:Y:S02]  /*0b90*/  ULOP3.LUT UR38, UR38, 0xffff, URZ, 0xc0, !UPT ;  /* 0x0000ffff26267892 */ /* 0x000fe4000f8ec03f */
[----:B------:R-:W-:Y:S02]  /*0ba0*/  UIMAD UR40, UR36, UR40, URZ ;  /* 0x00000028242872a4 */ /* 0x000fe4000f8e023f */
[----:B0-----:R-:W-:-:S04]  /*0bb0*/  USHF.L.U32 UR43, UR43, 0x7, URZ ;  /* 0x000000072b2b7899 */ /* 0x001fc8000800063f */
[----:B------:R-:W-:-:S04]  /*0bc0*/  UIADD3 UR6, UR43, 0x7f, URZ ;  /* 0x0000007f2b067890 */ /* 0x000fc8000fffe03f */
[----:B------:R-:W-:Y:S02]  /*0bd0*/  UIMAD.WIDE.U32 UR4, UR6, UR4, URZ ;  /* 0x00000004060472a5 */ /* 0x000fe4000f8e003f */
[----:B------:R-:W-:Y:S02]  /*0be0*/  UIADD3 UR4, UR40, 0x5f, URZ ;  /* 0x0000005f28047890 */ /* 0x000fe4000fffe03f */
[----:B------:R-:W-:Y:S02]  /*0bf0*/  @UP1 USHF.R.U32.HI UR6, URZ, UR8, UR5 ;  /* 0x000000083f061299 */ /* 0x000fe40008011605 */
[----:B------:R-:W-:-:S04]  /*0c00*/  UIADD3 UR5, UR40, 0x60, -UR7 ;  /* 0x0000006028057890 */ /* 0x000fc8000fffe807 */
[----:B------:R-:W-:Y:S02]  /*0c10*/  UIADD3 UR6, UR5, UR6, URZ ;  /* 0x0000000605067290 */ /* 0x000fe4000fffe03f */
[----:B------:R-:W-:Y:S02]  /*0c20*/  UIMAD.WIDE UR4, UR4, 0x2aaaaaab, URZ ;  /* 0x2aaaaaab040478a5 */ /* 0x000fe4000f8e023f */
[----:B------:R-:W-:Y:S02]  /*0c30*/  UIMAD.WIDE UR6, UR6, 0x2aaaaaab, URZ ;  /* 0x2aaaaaab060678a5 */ /* 0x000fe4000f8e023f */
[----:B------:R-:W-:Y:S02]  /*0c40*/  USHF.R.U32.HI UR4, URZ, 0x1f, UR5 ;  /* 0x0000001f3f047899 */ /* 0x000fe40008011605 */
[----:B------:R-:W-:Y:S02]  /*0c50*/  USHF.R.U32.HI UR6, URZ, 0x1f, UR7 ;  /* 0x0000001f3f067899 */ /* 0x000fe40008011607 */
[----:B------:R-:W-:-:S02]  /*0c60*/  ULEA.HI.SX32 UR4, UR5, UR4, 0x1c ;  /* 0x0000000405047291 */ /* 0x000fc4000f8fe23f */
[----:B------:R-:W-:-:S04]  /*0c70*/  ULEA.HI.SX32 UR6, UR7, UR6, 0x1c ;  /* 0x0000000607067291 */ /* 0x000fc8000f8fe23f */
[----:B------:R-:W-:-:S04]  /*0c80*/  UISETP.LT.AND UP0, UPT, UR4, UR6, UPT ;  /* 0x000000060400728c */ /* 0x000fc8000bf01270 */
[----:B------:R-:W-:Y:S02]  /*0c90*/  USEL UR9, UR4, UR6, UP0 ;  /* 0x0000000604097287 */ /* 0x000fe40008000000 */
[----:B------:R-:W-:Y:S02]  /*0ca0*/  UISETP.NE.AND UP0, UPT, UR10, URZ, UPT ;  /* 0x0000003f0a00728c */ /* 0x000fe4000bf05270 */
[----:B------:R-:W-:Y:S01]  /*0cb0*/  UISETP.GE.AND UP1, UPT, UR9, 0x1, UPT ;  /* 0x000000010900788c */ /* 0x000fe2000bf26270 */
[----:B------:R-:W-:-:S05]  /*0cc0*/  UMOV UR4, URZ ;  /* 0x0000003f00047c82 */ /* 0x000fca0008000000 */
[----:B------:R-:W-:-:S03]  /*0cd0*/  PLOP3.LUT P0, PT, PT, PT, UP1, 0x80, 0x0 ;  /* 0x000000000000781c */ /* 0x000fc60003f0f018 */
[----:B------:R-:W-:-:S10]  /*0ce0*/  @!UP0 ULDC UR10, c[0x0][0x9f0] ;  /* 0x00027c00000a8ab9 */ /* 0x000fd40000000800 */
        /* <DEDUP_REMOVED lines=34> */
.L_x_13258:
[----:B------:R-:W-:Y:S01]  /*0f10*/  UIMAD UR38, UR38, UR4, URZ ;  /* 0x00000004262672a4 */ /* 0x000fe2000f8e023f */
[----:B------:R-:W-:Y:S01]  /*0f20*/  IMAD.U32 R0, RZ, RZ, UR9 ;  /* 0x00000009ff007e24 */ /* 0x000fe2000f8e00ff */
[----:B------:R-:W-:Y:S01]  /*0f30*/  MOV R3, UR4 ;  /* 0x0000000400037c02 */ /* 0x000fe20008000f00 */
[----:B------:R-:W0:Y:S01]  /*0f40*/  S2R R4, SR_TID.X ;  /* 0x0000000000047919 */ /* 0x000e220000002100 */
[----:B------:R-:W-:Y:S02]  /*0f50*/  PLOP3.LUT P0, PT, PT, PT, PT, 0x80, 0x0 ;  /* 0x000000000000781c */ /* 0x000fe40003f0f070 */
        /* <DEDUP_REMOVED lines=29> */
[----:B------:R-:W-:Y:S01]  /*1130*/  CS2R R102, SRZ ;  /* 0x0000000000667805 */ /* 0x000fe2000001ff00 */
[----:B0-----:R-:W-:Y:S01]  /*1140*/  VIADD R16, R4, 0xffffff80 ;  /* 0xffffff8004107836 */ /* 0x001fe20000000000 */
[----:B------:R-:W-:Y:S01]  /*1150*/  CS2R R100, SRZ ;  /* 0x0000000000647805 */ /* 0x000fe2000001ff00 */
        /* <DEDUP_REMOVED lines=74> */
.L_x_13260:
[----:B------:R-:W-:Y:S01]  /*1600*/  SHF.L.U32 R7, RZ, 0x1f, RZ ;  /* 0x0000001fff077819 */ /* 0x000fe200000006ff */
[----:B------:R-:W-:-:S03]  /*1610*/  VIADD R0, R2, 0x8 ;  /* 0x0000000802007836 */ /* 0x000fc60000000000 */
[----:B------:R-:W0:Y:S02]  /*1620*/  SYNCS.PHASECHK.TRANS64.TRYWAIT P0, [UR39+0x22800], R7 ;  /* 0x02280007ff0075a7 */ /* 0x000e240008000167 */
[----:B0-----:R-:W-:Y:S05]  /*1630*/  @!P0 BRA `(.L_x_13261) ;  /* 0x000000dc00648947 */ /* 0x001fea0003800000 */
.L_x_13377:
[----:B------:R-:W-:Y:S05]  /*1640*/  WARPSYNC.ALL ;  /* 0x0000000000007948 */ /* 0x000fea0003800000 */
[----:B------:R-:W-:Y:S01]  /*1650*/  ULOP3.LUT UR4, UR42, 0x1, URZ, 0xfc, !UPT ;  /* 0x000000012a047892 */ /* 0x000fe2000f8efc3f */
[----:B------:R1:W-:Y:S03]  /*1660*/  BAR.SYNC.DEFER_BLOCKING R0, 0x100 ;  /* 0x000400000000751d */ /* 0x0003e60000010000 */
[----:B------:R-:W-:-:S06]  /*1670*/  UISETP.NE.AND UP0, UPT, UR4, 0x3, UPT ;  /* 0x000000030400788c */ /* 0x000fcc000bf05270 */
[----:B------:R-:W-:-:S13]  /*1680*/  PLOP3.LUT P0, PT, PT, PT, UP0, 0x80, 0x0 ;  /* 0x000000000000781c */ /* 0x000fda0003f0f008 */
[----:B-1----:R-:W-:Y:S05]  /*1690*/  @!P0 BRA `(.L_x_13262) ;  /* 0x0000000000048947 */ /* 0x002fea0003800000 */
[----:B------:R-:W-:Y:S01]  /*16a0*/  BPT.TRAP 0x1 ;  /* 0x000000040000795c */ /* 0x000fe20000300000 */
.L_x_13262:
[----:B------:R1:W2:Y:S01]  /*16b0*/  SYNCS.PHASECHK.TRANS64.TRYWAIT P1, [UR39+0x22830], R7 ;  /* 0x02283007ff0075a7 */ /* 0x0002a20008020167 */
[----:B------:R-:W-:Y:S05]  /*16c0*/  @!P0 BRA `(.L_x_13263) ;  /* 0x0000000000048947 */ /* 0x000fea0003800000 */
[----:B------:R-:W-:Y:S01]  /*16d0*/  BPT.TRAP 0x1 ;  /* 0x000000040000795c */ /* 0x000fe20000300000 */
.L_x_13263:
[----:B--2---:R-:W-:Y:S05]  /*16e0*/  @P1 BRA `(.L_x_13264) ;  /* 0x0000000000081947 */ /* 0x004fea0003800000 */
[----:B------:R-:W2:Y:S02]  /*16f0*/  SYNCS.PHASECHK.TRANS64.TRYWAIT P1, [UR39+0x22830], R7 ;  /* 0x02283007ff0075a7 */ /* 0x000ea40008020167 */
[----:B--2---:R-:W-:Y:S05]  /*1700*/  @!P1 BRA `(.L_x_13265) ;  /* 0x000000dc00489947 */ /* 0x004fea0003800000 */
.L_x_13264:
[----:B------:R-:W-:Y:S01]  /*1710*/  UIADD3 UR4, UR39, 0x1c400, URZ ;  /* 0x0001c40027047890 */ /* 0x000fe2000fffe03f */
[----:B------:R-:W-:Y:S01]  /*1720*/  WARPGROUP.ARRIVE ;  /* 0x00000000000079c5 */ /* 0x000fe20000000000 */
[----:B------:R-:W-:Y:S01]  /*1730*/  ULOP3.LUT UR8, UR46, 0x10000, URZ, 0xfc, !UPT ;  /* 0x000100002e087892 */ /* 0x000fe2000f8efc3f */
[----:B------:R-:W-:Y:S01]  /*1740*/  LOP3.LUT R5, R18, 0xffffff80, RZ, 0xc0, !PT ;  /* 0xffffff8012057812 */ /* 0x000fe200078ec0ff */
[----:B------:R-:W-:Y:S01]  /*1750*/  USHF.R.U32.HI UR4, URZ, 0x4, UR4 ;  /* 0x000000043f047899 */ /* 0x000fe20008011604 */
[----:B------:R-:W-:Y:S01]  /*1760*/  LEA.HI R17, R17, R16, RZ, 0x2 ;  /* 0x0000001011117211 */ /* 0x000fe200078f10ff */
[----:B------:R-:W-:Y:S01]  /*1770*/  UMOV UR9, 0x40000040 ;  /* 0x4000004000097882 */ /* 0x000fe20000000000 */
[----:B------:R-:W-:Y:S01]  /*1780*/  UMOV UR7, 0x40000040 ;  /* 0x4000004000077882 */ /* 0x000fe20000000000 */
[----:B------:R-:W-:Y:S01]  /*1790*/  ULOP3.LUT UR4, UR4, 0x3fff, URZ, 0xc0, !UPT ;  /* 0x00003fff04047892 */ /* 0x000fe2000f8ec03f */
[C---:B------:R-:W-:Y:S01]  /*17a0*/  IMAD.IADD R6, R16.reuse, 0x1, -R5 ;  /* 0x0000000110067824 */ /* 0x040fe200078e0a05 */
[----:B------:R-:W-:Y:S01]  /*17b0*/  UMOV UR5, UR9 ;  /* 0x0000000900057c82 */ /* 0x000fe20008000000 */
[----:B------:R-:W-:Y:S01]  /*17c0*/  UIADD3 UR12, UR8, 0x2, URZ ;  /* 0x00000002080c7890 */ /* 0x000fe2000fffe03f */
[----:B------:R-:W-:Y:S01]  /*17d0*/  LOP3.LUT R17, R17, 0xfffffffc, RZ, 0xc0, !PT ;  /* 0xfffffffc11117812 */ /* 0x000fe200078ec0ff */
[----:B------:R-:W-:Y:S01]  /*17e0*/  ULOP3.LUT UR6, UR4, 0x10000, URZ, 0xfc, !UPT ;  /* 0x0001000004067892 */ /* 0x000fe2000f8efc3f */
[----:B------:R-:W-:Y:S01]  /*17f0*/  SHF.R.S32.HI R5, RZ, 0x1f, R6 ;  /* 0x0000001fff057819 */ /* 0x000fe20000011406 */
[----:B------:R-:W-:Y:S01]  /*1800*/  UMOV UR13, 0x40000040 ;  /* 0x40000040000d7882 */ /* 0x000fe20000000000 */
[----:B------:R-:W-:Y:S01]  /*1810*/  UMOV UR4, UR8 ;  /* 0x0000000800047c82 */ /* 0x000fe20008000000 */
[----:B------:R-:W-:Y:S01]  /*1820*/  UIADD3 UR14, UR6, 0x2, URZ ;  /* 0x00000002060e7890 */ /* 0x000fe2000fffe03f */
[----:B------:R-:W-:Y:S01]  /*1830*/  LEA.HI R12, R19, R19, RZ, 0x1 ;  /* 0x00000013130c7211 */ /* 0x000fe200078f08ff */
[----:B------:R-:W-:Y:S01]  /*1840*/  UMOV UR15, 0x40000040 ;  /* 0x40000040000f7882 */ /* 0x000fe20000000000 */
[----:B------:R-:W-:Y:S01]  /*1850*/  UIADD3 UR16, UR8, 0x4, URZ ;  /* 0x0000000408107890 */ /* 0x000fe2000fffe03f */
[CC--:B------:R-:W-:Y:S01]  /*1860*/  LEA.HI R8, R5.reuse, R6.reuse, RZ, 0x2 ;  /* 0x0000000605087211 */ /* 0x0c0fe200078f10ff */
[----:B------:R-:W-:Y:S01]  /*1870*/  HGMMA.64x96x16.F32 R24, gdesc[UR4], RZ, !UPT, gsb0 ;  /* 0x01600000041879f0 */ /* 0x000fe2000c0008ff */
[----:B------:R-:W-:Y:S01]  /*1880*/  UIADD3 UR18, UR6, 0x4, URZ ;  /* 0x0000000406127890 */ /* 0x000fe2000fffe03f */
[----:B------:R-:W-:Y:S01]  /*1890*/  IMAD.IADD R17, R16, 0x1, -R17 ;  /* 0x0000000110117824 */ /* 0x000fe200078e0a11 */
[----:B------:R-:W-:Y:S01]  /*18a0*/  UMOV UR17, 0x40000040 ;  /* 0x4000004000117882 */ /* 0x000fe20000000000 */
[----:B------:R-:W-:Y:S01]  /*18b0*/  UMOV UR19, 0x40000040 ;  /* 0x4000004000137882 */ /* 0x000fe20000000000 */
[----:B------:R-:W-:Y:S01]  /*18c0*/  UIADD3 UR20, UR8, 0x6, URZ ;  /* 0x0000000608147890 */ /* 0x000fe2000fffe03f */
[----:B------:R-:W-:Y:S01]  /*18d0*/  LOP3.LUT R16, R12, 0x3fffffe, RZ, 0xc0, !PT ;  /* 0x03fffffe0c107812 */ /* 0x000fe200078ec0ff */
[----:B------:R-:W-:Y:S01]  /*18e0*/  UIADD3 UR22, UR6, 0x6, URZ ;  /* 0x0000000606167890 */ /* 0x000fe2000fffe03f */
[----:B------:R-:W-:Y:S01]  /*18f0*/  LEA.HI R12, R5, R6, RZ, 0x5 ;  /* 0x00000006050c7211 */ /* 0x000fe200078f28ff */
[----:B------:R-:W-:Y:S01]  /*1900*/  UMOV UR21, 0x40000040 ;  /* 0x4000004000157882 */ /* 0x000fe20000000000 */
[----:B------:R-:W-:Y:S01]  /*1910*/  UMOV UR23, 0x40000040 ;  /* 0x4000004000177882 */ /* 0x000fe20000000000 */
[--C-:B------:R-:W-:Y:S01]  /*1920*/  SHF.R.S32.HI R5, RZ, 0x2, R8.reuse ;  /* 0x00000002ff057819 */ /* 0x100fe20000011408 */
[----:B------:R-:W-:Y:S01]  /*1930*/  ULDC UR4, c[0x0][0x448] ;  /* 0x0001120000047ab9 */ /* 0x000fe20000000800 */
[----:B------:R-:W-:Y:S01]  /*1940*/  SHF.R.S32.HI R14, RZ, 0x1f, R8 ;  /* 0x0000001fff0e7819 */ /* 0x000fe20000011408 */
[----:B------:R-:W-:Y:S01]  /*1950*/  UISETP.NE.AND UP0, UPT, UR4, 0x1, UPT ;  /* 0x000000010400788c */ /* 0x000fe2000bf05270 */
[----:B------:R-:W-:Y:S01]  /*1960*/  SHF.R.S32.HI R12, RZ, 0x5, R12 ;  /* 0x00000005ff0c7819 */ /* 0x000fe2000001140c */
[----:B------:R-:W-:Y:S01]  /*1970*/  ULDC UR5, c[0x0][0x9d8] ;  /* 0x0002760000057ab9 */ /* 0x000fe20000000800 */
[----:B------:R-:W-:Y:S01]  /*1980*/  LEA.HI R14, R14, R5, RZ, 0x3 ;  /* 0x000000050e0e7211 */ /* 0x000fe200078f18ff */
[----:B------:R-:W-:Y:S01]  /*1990*/  ULDC UR11, c[0x0][0x288] ;  /* 0x0000a200000b7ab9 */ /* 0x000fe20000000800 */
[----:B------:R-:W-:Y:S01]  /*19a0*/  LEA R12, R12, UR43, 0x4 ;  /* 0x0000002b0c0c7c11 */ /* 0x000fe2000f8e20ff */
[----:B------:R-:W-:Y:S01]  /*19b0*/  ULDC UR7, c[0x0][0x988] ;  /* 0x0002620000077ab9 */ /* 0x000fe20000000800 */
[----:B------:R-:W-:Y:S01]  /*19c0*/  LOP3.LUT R14, R14, 0xfffffff8, RZ, 0xc0, !PT ;  /* 0xfffffff80e0e7812 */ /* 0x000fe200078ec0ff */
[----:B------:R-:W2:Y:S01]  /*19d0*/  S2R R75, SR_TID.X ;  /* 0x00000000004b7919 */ /* 0x000ea20000002100 */
[----:B------:R-:W-:-:S02]  /*19e0*/  LEA.HI R13, R17, R17, RZ, 0x1 ;  /* 0x00000011110d7211 */ /* 0x000fc400078f08ff */
[----:B------:R-:W-:Y:S01]  /*19f0*/  IADD3 R15, R12, R5, -R14 ;  /* 0x000000050c0f7210 */ /* 0x000fe20007ffe80e */
[----:B------:R-:W-:Y:S01]  /*1a00*/  @UP0 ULDC UR4, c[0x0][0x44c] ;  /* 0x0001130000040ab9 */ /* 0x000fe20000000800 */
[----:B------:R-:W-:Y:S02]  /*1a10*/  IADD3 R16, R19, -R16, RZ ;  /* 0x8000001013107210 */ /* 0x000fe40007ffe0ff */
[----:B------:R-:W-:Y:S02]  /*1a20*/  LOP3.LUT R12, R13, 0x1ffffffe, RZ, 0xc0, !PT ;  /* 0x1ffffffe0d0c7812 */ /* 0x000fe400078ec0ff */
[----:B------:R-:W-:Y:S01]  /*1a30*/  PLOP3.LUT P1, PT, PT, PT, UP0, 0x80, 0x0 ;  /* 0x000000000000781c */ /* 0x000fe20003f2f008 */
[----:B------:R-:W-:Y:S02]  /*1a40*/  IMAD R16, R16, 0x40, R15 ;  /* 0x0000004010107824 */ /* 0x000fe400078e020f */
[----:B------:R-:W-:-:S04]  /*1a50*/  IMAD.IADD R5, R17, 0x1, -R12 ;  /* 0x0000000111057824 */ /* 0x000fc800078e0a0c */
[----:B------:R-:W-:-:S05]  /*1a60*/  IMAD R5, R5, 0x8, R16 ;  /* 0x0000000805057824 */ /* 0x000fca00078e0210 */
[----:B------:R-:W-:Y:S01]  /*1a70*/  MOV R12, R5 ;  /* 0x00000005000c7202 */ /* 0x000fe20000000f00 */
[----:B------:R-:W-:Y:S01]  /*1a80*/  @P1 IMAD.HI.U32 R13, R5, UR4, RZ ;  /* 0x00000004050d1c27 */ /* 0x000fe2000f8e00ff */
[----:B------:R-:W-:-:S04]  /*1a90*/  @UP0 ULDC UR4, c[0x0][0x450] ;  /* 0x0001140000040ab9 */ /* 0x000fc80000000800 */
[----:B------:R-:W-:Y:S01]  /*1aa0*/  @P1 SHF.R.U32.HI R12, RZ, UR4, R13 ;  /* 0x00000004ff0c1c19 */ /* 0x000fe2000801160d */
[----:B------:R-:W-:Y:S01]  /*1ab0*/  UIMAD UR4, UR41, -0x60, UR40 ;  /* 0xffffffa0290478a4 */ /* 0x000fe2000f8e0228 */
[----:B------:R-:W-:-:S03]  /*1ac0*/  LOP3.LUT R13, R8, 0x7ffffffc, RZ, 0xc0, !PT ;  /* 0x7ffffffc080d7812 */ /* 0x000fc600078ec0ff */
[----:B------:R-:W3:Y:S01]  /*1ad0*/  SHFL.IDX PT, R14, R12, 0x1, 0x1c1f ;  /* 0x003c1f000c0e7f89 */ /* 0x000ee200000e0000 */
[----:B------:R-:W-:Y:S01]  /*1ae0*/  UIADD3 UR4, UR4, 0x60, URZ ;  /* 0x0000006004047890 */ /* 0x000fe2000fffe03f */
[----:B------:R-:W-:Y:S01]  /*1af0*/  IMAD.IADD R6, R6, 0x1, -R13 ;  /* 0x0000000106067824 */ /* 0x000fe200078e0a0d */
[----:B--2---:R-:W-:Y:S01]  /*1b00*/  LOP3.LUT R75, R75, 0x7f, RZ, 0xc0, !PT ;  /* 0x0000007f4b4b7812 */ /* 0x004fe200078ec0ff */
[----:B------:R-:W2:Y:S03]  /*1b10*/  SHFL.IDX PT, R12, R12, RZ, 0x1c1f ;  /* 0x001c1fff0c0c7589 */ /* 0x000ea600000e0000 */
[----:B------:R-:W-:-:S04]  /*1b20*/  IMAD.U32 R13, RZ, RZ, UR4 ;  /* 0x00000004ff0d7e24 */ /* 0x000fc8000f8e00ff */
[----:B------:R-:W-:Y:S02]  /*1b30*/  IMAD R8, R6, -0x2, R13 ;  /* 0xfffffffe06087824 */ /* 0x000fe400078e020d */
[----:B------:R-:W-:-:S05]  /*1b40*/  IMAD.U32 R13, RZ, RZ, UR11 ;  /* 0x0000000bff0d7e24 */ /* 0x000fca000f8e00ff */
[----:B------:R-:W-:-:S04]  /*1b50*/  IADD3 R13, R8, 0x1, -R13 ;  /* 0x00000001080d7810 */ /* 0x000fc80007ffe80d */
[----:B---3--:R-:W-:-:S04]  /*1b60*/  VIADDMNMX R14, R14, R13, R8, PT ;  /* 0x0000000d0e0e7246 */ /* 0x008fc80003800108 */
[C---:B------:R-:W-:Y:S02]  /*1b70*/  ISETP.GT.AND P2, PT, R14.reuse, RZ, PT ;  /* 0x000000ff0e00720c */ /* 0x040fe40003f44270 */
[C---:B------:R-:W-:Y:S02]  /*1b80*/  ISETP.GT.AND P3, PT, R14.reuse, 0x1, PT ;  /* 0x000000010e00780c */ /* 0x040fe40003f64270 */
[----:B------:R-:W-:Y:S02]  /*1b90*/  ISETP.GT.AND P4, PT, R14, 0x8, PT ;  /* 0x000000080e00780c */ /* 0x000fe40003f84270 */
[----:B--2---:R-:W-:-:S04]  /*1ba0*/  VIADDMNMX R12, R12, R13, R8, PT ;  /* 0x0000000d0c0c7246 */ /* 0x004fc80003800108 */
[----:B------:R-:W-:Y:S01]  /*1bb0*/  ISETP.GT.AND P5, PT, R12, 0x8, PT ;  /* 0x000000080c00780c */ /* 0x000fe20003fa4270 */
        /* <DEDUP_REMOVED lines=44> */
[----:B0-----:R-:W-:Y:S01]  /*1e80*/  FMUL.FTZ R4, R41, UR5 ;  /* 0x0000000529047c20 */ /* 0x001fe20008410000 */
[----:B------:R-:W-:Y:S01]  /*1e90*/  FMNMX.FTZ R15, R18, R19, !PT ;  /* 0x00000013120f7209 */ /* 0x000fe20007810000 */
[----:B------:R-:W-:Y:S01]  /*1ea0*/  FMUL.FTZ R63, R63, UR5 ;  /* 0x000000053f3f7c20 */ /* 0x000fe20008410000 */
[----:B------:R-:W-:Y:S01]  /*1eb0*/  FMUL.FTZ R66, R66, UR5 ;  /* 0x0000000542427c20 */ /* 0x000fe20008410000 */
[----:B------:R-:W0:Y:S01]  /*1ec0*/  MUFU.TANH R22, R34 ;  /* 0x0000002200167308 */ /* 0x000e220000002400 */
[----:B----4-:R-:W-:Y:S01]  /*1ed0*/  FSEL R20, R20, -INF , P4 ;  /* 0xff80000014147808 */ /* 0x010fe20002000000 */
[----:B------:R-:W-:Y:S01]  /*1ee0*/  FMUL.FTZ R67, R67, UR5 ;  /* 0x0000000543437c20 */ /* 0x000fe20008410000 */
[----:B------:R-:W-:Y:S01]  /*1ef0*/  FMUL.FTZ R3, R44, UR5 ;  /* 0x000000052c037c20 */ /* 0x000fe20008410000 */
[----:B------:R-:W-:Y:S01]  /*1f00*/  FMUL.FTZ R70, R70, UR5 ;  /* 0x0000000546467c20 */ /* 0x000fe20008410000 */
[----:B------:R-:W-:Y:S01]  /*1f10*/  FMNMX.FTZ R16, R20, R15, !PT ;  /* 0x0000000f14107209 */ /* 0x000fe20007810000 */
[----:B------:R-:W-:Y:S01]  /*1f20*/  FMUL.FTZ R71, R71, UR5 ;  /* 0x0000000547477c20 */ /* 0x000fe20008410000 */
[----:B------:R-:W-:Y:S01]  /*1f30*/  FMUL.FTZ R25, R25, UR5 ;  /* 0x0000000519197c20 */ /* 0x000fe20008410000 */
[----:B------:R-:W-:Y:S01]  /*1f40*/  MUFU.TANH R23, R24 ;  /* 0x0000001800177308 */ /* 0x000fe20000002400 */
[----:B--2---:R-:W-:Y:S01]  /*1f50*/  FSEL R21, R21, -INF , P2 ;  /* 0xff80000015157808 */ /* 0x004fe20001000000 */
[----:B------:R-:W-:Y:S01]  /*1f60*/  FMUL.FTZ R29, R29, UR5 ;  /* 0x000000051d1d7c20 */ /* 0x000fe20008410000 */
[----:B------:R-:W-:Y:S01]  /*1f70*/  ISETP.GT.AND P2, PT, R14, 0x11, PT ;  /* 0x000000110e00780c */ /* 0x000fe20003f44270 */
[----:B------:R-:W-:Y:S01]  /*1f80*/  FMUL.FTZ R48, R48, UR5 ;  /* 0x0000000530307c20 */ /* 0x000fe20008410000 */
[----:B------:R-:W-:Y:S01]  /*1f90*/  FMNMX.FTZ R15, R21, R16, !PT ;  /* 0x00000010150f7209 */ /* 0x000fe20007810000 */
[----:B------:R-:W-:Y:S01]  /*1fa0*/  FMUL.FTZ R49, R49, UR5 ;  /* 0x0000000531317c20 */ /* 0x000fe20008410000 */
[----:B------:R-:W-:Y:S01]  /*1fb0*/  ISETP.GT.AND P4, PT, R12, 0x1, PT ;  /* 0x000000010c00780c */ /* 0x000fe20003f84270 */
[----:B------:R-:W2:Y:S01]  /*1fc0*/  MUFU.TANH R24, R35 ;  /* 0x0000002300187308 */ /* 0x000ea20000002400 */
[----:B0-----:R-:W-:Y:S01]  /*1fd0*/  FSEL R22, R22, -INF , P3 ;  /* 0xff80000016167808 */ /* 0x001fe20001800000 */
[----:B------:R-:W-:Y:S01]  /*1fe0*/  FMUL.FTZ R45, R45, UR5 ;  /* 0x000000052d2d7c20 */ /* 0x000fe20008410000 */
[----:B------:R-:W-:Y:S01]  /*1ff0*/  ISETP.GT.AND P3, PT, R14, 0x18, PT ;  /* 0x000000180e00780c */ /* 0x000fe20003f64270 */
[----:B------:R-:W-:Y:S01]  /*2000*/  FMUL.FTZ R52, R52, UR5 ;  /* 0x0000000534347c20 */ /* 0x000fe20008410000 */
[----:B------:R-:W-:Y:S01]  /*2010*/  FMNMX.FTZ R15, R22, R15, !PT ;  /* 0x0000000f160f7209 */ /* 0x000fe20007810000 */
        /* <DEDUP_REMOVED lines=11> */
[----:B--2---:R-:W-:-:S02]  /*20d0*/  FSEL R24, R24, -INF , P2 ;  /* 0xff80000018187808 */ /* 0x004fc40001000000 */
[----:B------:R-:W-:Y:S02]  /*20e0*/  ISETP.GT.AND P2, PT, R14, 0x19, PT ;  /* 0x000000190e00780c */ /* 0x000fe40003f44270 */
[----:B------:R-:W-:-:S03]  /*20f0*/  FMNMX.FTZ R15, R24, R15, !PT ;  /* 0x0000000f180f7209 */ /* 0x000fc60007810000 */
[----:B------:R-:W2:Y:S01]  /*2100*/  MUFU.TANH R28, R39 ;  /* 0x00000027001c7308 */ /* 0x000ea20000002400 */
[----:B0-----:R-:W-:Y:S02]  /*2110*/  FSEL R26, R38, -INF , P3 ;  /* 0xff800000261a7808 */ /* 0x001fe40001800000 */
[----:B------:R-:W-:Y:S02]  /*2120*/  ISETP.GT.AND P3, PT, R14, 0x20, PT ;  /* 0x000000200e00780c */ /* 0x000fe40003f64270 */
[----:B------:R-:W-:-:S03]  /*2130*/  FMNMX.FTZ R15, R26, R15, !PT ;  /* 0x0000000f1a0f7209 */ /* 0x000fc60007810000 */
[----:B------:R-:W0:Y:S08]  /*2140*/  MUFU.TANH R30, R42 ;  /* 0x0000002a001e7308 */ /* 0x000e300000002400 */
[----:B------:R-:W-:Y:S01]  /*2150*/  MUFU.TANH R73, R32 ;  /* 0x0000002000497308 */ /* 0x000fe20000002400 */
[----:B--2---:R-:W-:Y:S02]  /*2160*/  FSEL R28, R28, -INF , P2 ;  /* 0xff8000001c1c7808 */ /* 0x004fe40001000000 */
[----:B------:R-:W-:-:S02]  /*2170*/  ISETP.GT.AND P2, PT, R14, 0x21, PT ;  /* 0x000000210e00780c */ /* 0x000fc40003f44270 */
[----:B------:R-:W-:-:S03]  /*2180*/  FMNMX.FTZ R15, R28, R15, !PT ;  /* 0x0000000f1c0f7209 */ /* 0x000fc60007810000 */
[----:B------:R-:W2:Y:S01]  /*2190*/  MUFU.TANH R32, R43 ;  /* 0x0000002b00207308 */ /* 0x000ea20000002400 */
[----:B0-----:R-:W-:Y:S02]  /*21a0*/  FSEL R30, R30, -INF , P3 ;  /* 0xff8000001e1e7808 */ /* 0x001fe40001800000 */
[----:B------:R-:W-:Y:S02]  /*21b0*/  ISETP.GT.AND P3, PT, R14, 0x28, PT ;  /* 0x000000280e00780c */ /* 0x000fe40003f64270 */
[----:B------:R-:W-:-:S03]  /*21c0*/  FMNMX.FTZ R15, R30, R15, !PT ;  /* 0x0000000f1e0f7209 */ /* 0x000fc60007810000 */
[----:B------:R-:W-:Y:S08]  /*21d0*/  MUFU.TANH R74, R33 ;  /* 0x00000021004a7308 */ /* 0x000ff00000002400 */
[----:B------:R-:W0:Y:S01]  /*21e0*/  MUFU.TANH R33, R46 ;  /* 0x0000002e00217308 */ /* 0x000e220000002400 */
[----:B--2---:R-:W-:Y:S02]  /*21f0*/  FSEL R32, R32, -INF , P2 ;  /* 0xff80000020207808 */ /* 0x004fe40001000000 */
[----:B------:R-:W-:-:S02]  /*2200*/  ISETP.GT.AND P2, PT, R14, 0x29, PT ;  /* 0x000000290e00780c */ /* 0x000fc40003f44270 */
[----:B------:R-:W-:-:S03]  /*2210*/  FMNMX.FTZ R16, R32, R15, !PT ;  /* 0x0000000f20107209 */ /* 0x000fc60007810000 */
[----:B------:R-:W2:Y:S08]  /*2220*/  MUFU.TANH R34, R47 ;  /* 0x0000002f00227308 */ /* 0x000eb00000002400 */
[----:B------:R-:W3:Y:S01]  /*2230*/  MUFU.TANH R35, R50 ;  /* 0x0000003200237308 */ /* 0x000ee20000002400 */
[----:B0-----:R-:W-:Y:S02]  /*2240*/  FSEL R33, R33, -INF , P3 ;  /* 0xff80000021217808 */ /* 0x001fe40001800000 */
[----:B------:R-:W-:-:S02]  /*2250*/  ISETP.GT.AND P3, PT, R14, 0x30, PT ;  /* 0x000000300e00780c */ /* 0x000fc40003f64270 */
[----:B------:R-:W-:-:S03]  /*2260*/  FMNMX.FTZ R15, R33, R16, !PT ;  /* 0x00000010210f7209 */ /* 0x000fc60007810000 */
[----:B------:R-:W0:Y:S01]  /*2270*/  MUFU.TANH R36, R51 ;  /* 0x0000003300247308 */ /* 0x000e220000002400 */
        /* <DEDUP_REMOVED lines=43> */
[----:B------:R-:W-:Y:S01]  /*2530*/  MUFU.TANH R25, R25 ;  /* 0x0000001900197308 */ /* 0x000fe20000002400 */
[----:B0-----:R-:W-:Y:S02]  /*2540*/  FSEL R46, R46, -INF , P3 ;  /* 0xff8000002e2e7808 */ /* 0x001fe40001800000 */
[----:B------:R-:W-:Y:S02]  /*2550*/  ISETP.GT.AND P3, PT, R12, RZ, PT ;  /* 0x000000ff0c00720c */ /* 0x000fe40003f64270 */
[----:B------:R-:W-:Y:S02]  /*2560*/  FMNMX.FTZ R14, R46, R15, !PT ;  /* 0x0000000f2e0e7209 */ /* 0x000fe40007810000 */
[----:B------:R-:W-:Y:S01]  /*2570*/  FSEL R13, R23, -INF , P3 ;  /* 0xff800000170d7808 */ /* 0x000fe20001800000 */
[----:B------:R-:W-:Y:S01]  /*2580*/  MUFU.TANH R29, R29 ;  /* 0x0000001d001d7308 */ /* 0x000fe20000002400 */
[----:B--2---:R-:W-:Y:S02]  /*2590*/  FSEL R47, R47, -INF , P2 ;  /* 0xff8000002f2f7808 */ /* 0x004fe40001000000 */
[----:B------:R-:W-:-:S02]  /*25a0*/  ISETP.GT.AND P2, PT, R12, 0x9, PT ;  /* 0x000000090c00780c */ /* 0x000fc40003f44270 */
[----:B------:R-:W-:Y:S02]  /*25b0*/  FMNMX.FTZ R14, R47, R14, !PT ;  /* 0x0000000e2f0e7209 */ /* 0x000fe40007810000 */
[C---:B------:R-:W-:Y:S01]  /*25c0*/  ISETP.GT.AND P3, PT, R12.reuse, 0x10, PT ;  /* 0x000000100c00780c */ /* 0x040fe20003f64270 */
[----:B------:R-:W0:Y:S02]  /*25d0*/  MUFU.TANH R11, R11 ;  /* 0x0000000b000b7308 */ /* 0x000e240000002400 */
[----:B------:R-:W2:Y:S01]  /*25e0*/  SHFL.BFLY PT, R15, R14, 0x2, 0x1f ;  /* 0x0c401f000e0f7f89 */ /* 0x000ea200000e0000 */
[----:B------:R-:W-:Y:S02]  /*25f0*/  FSEL R17, R73, -INF , P3 ;  /* 0xff80000049117808 */ /* 0x000fe40001800000 */
[----:B------:R-:W-:-:S03]  /*2600*/  ISETP.GT.AND P3, PT, R12, 0x18, PT ;  /* 0x000000180c00780c */ /* 0x000fc60003f64270 */
[----:B------:R-:W-:Y:S08]  /*2610*/  MUFU.TANH R31, R48 ;  /* 0x00000030001f7308 */ /* 0x000ff00000002400 */
[----:B------:R-:W-:Y:S01]  /*2620*/  MUFU.TANH R51, R49 ;  /* 0x0000003100337308 */ /* 0x000fe20000002400 */
[----:B0-----:R-:W-:Y:S02]  /*2630*/  FSEL R11, R11, -INF , P3 ;  /* 0xff8000000b0b7808 */ /* 0x001fe40001800000 */
[----:B------:R-:W-:-:S05]  /*2640*/  ISETP.GT.AND P3, PT, R12, 0x20, PT ;  /* 0x000000200c00780c */ /* 0x000fca0003f64270 */
[----:B------:R-:W-:Y:S01]  /*2650*/  MUFU.TANH R10, R10 ;  /* 0x0000000a000a7308 */ /* 0x000fe20000002400 */
[----:B--2---:R-:W-:-:S05]  /*2660*/  FMNMX.FTZ R15, R14, R15, !PT ;  /* 0x0000000f0e0f7209 */ /* 0x004fca0007810000 */
[----:B------:R-:W0:Y:S02]  /*2670*/  SHFL.BFLY PT, R14, R15, 0x1, 0x1f ;  /* 0x0c201f000f0e7f89 */ /* 0x000e2400000e0000 */
[----:B------:R-:W2:Y:S08]  /*2680*/  MUFU.TANH R9, R9 ;  /* 0x0000000900097308 */ /* 0x000eb00000002400 */
[----:B------:R-:W3:Y:S08]  /*2690*/  MUFU.TANH R4, R4 ;  /* 0x0000000400047308 */ /* 0x000ef00000002400 */
[----:B------:R-:W4:Y:S01]  /*26a0*/  MUFU.TANH R3, R3 ;  /* 0x0000000300037308 */ /* 0x000f220000002400 */
[----:B--2---:R-:W-:-:S02]  /*26b0*/  FSEL R9, R9, -INF , P3 ;  /* 0xff80000009097808 */ /* 0x004fc40001800000 */
[----:B------:R-:W-:Y:S02]  /*26c0*/  ISETP.GT.AND P3, PT, R12, 0x28, PT ;  /* 0x000000280c00780c */ /* 0x000fe40003f64270 */
[----:B0-----:R-:W-:-:S03]  /*26d0*/  FMNMX.FTZ R8, R15, R14, !PT ;  /* 0x0000000e0f087209 */ /* 0x001fc60007810000 */
[----:B------:R-:W0:Y:S01]  /*26e0*/  MUFU.TANH R45, R45 ;  /* 0x0000002d002d7308 */ /* 0x000e220000002400 */
[----:B------:R-:W-:Y:S02]  /*26f0*/  FSEL R14, R25, -INF , P4 ;  /* 0xff800000190e7808 */ /* 0x000fe40002000000 */
[C---:B------:R-:W-:Y:S01]  /*2700*/  FSETP.NEU.FTZ.AND P4, PT, R8.reuse, -INF , PT ;  /* 0xff8000000800780b */ /* 0x040fe20003f9d000 */
[----:B------:R-:W-:Y:S01]  /*2710*/  FMUL.FTZ R16, R8, UR7 ;  /* 0x0000000708107c20 */ /* 0x000fe20008410000 */
[----:B------:R-:W-:Y:S02]  /*2720*/  FSEL R15, R72, -INF , P5 ;  /* 0xff800000480f7808 */ /* 0x000fe40002800000 */
[----:B------:R-:W-:Y:S01]  /*2730*/  FMNMX.FTZ R48, R13, R14, !PT ;  /* 0x0000000e0d307209 */ /* 0x000fe20007810000 */
[----:B------:R-:W2:Y:S01]  /*2740*/  MUFU.TANH R52, R52 ;  /* 0x0000003400347308 */ /* 0x000ea20000002400 */
[----:B------:R-:W-:Y:S02]  /*2750*/  FSEL R49, R16, RZ, P4 ;  /* 0x000000ff10317208 */ /* 0x000fe40002000000 */
[----:B------:R-:W-:-:S02]  /*2760*/  FSEL R16, R29, -INF , P2 ;  /* 0xff8000001d107808 */ /* 0x000fc40001000000 */
[----:B------:R-:W-:Y:S01]  /*2770*/  FMNMX.FTZ R23, R15, R48, !PT ;  /* 0x000000300f177209 */ /* 0x000fe20007810000 */
[--C-:B------:R-:W-:Y:S01]  /*2780*/  FFMA.FTZ R25, R18, UR7, -R49.reuse ;  /* 0x0000000712197c23 */ /* 0x100fe20008010831 */
[----:B------:R-:W-:Y:S01]  /*2790*/  ISETP.GT.AND P2, PT, R12, 0x11, PT ;  /* 0x000000110c00780c */ /* 0x000fe20003f44270 */
[--C-:B------:R-:W-:Y:S01]  /*27a0*/  FFMA.FTZ R27, R19, UR7, -R49.reuse ;  /* 0x00000007131b7c23 */ /* 0x100fe20008010831 */
[----:B------:R-:W-:Y:S01]  /*27b0*/  FMNMX.FTZ R48, R16, R23, !PT ;  /* 0x0000001710307209 */ /* 0x000fe20007810000 */
[----:B------:R5:W-:Y:S01]  /*27c0*/  MUFU.EX2 R153, R25 ;  /* 0x0000001900997308 */ /* 0x000be20000000800 */
[----:B------:R-:W-:Y:S01]  /*27d0*/  FSEL R18, R74, -INF , P2 ;  /* 0xff8000004a127808 */ /* 0x000fe20001000000 */
[--C-:B------:R-:W-:Y:S01]  /*27e0*/  FFMA.FTZ R29, R22, UR7, -R49.reuse ;  /* 0x00000007161d7c23 */ /* 0x100fe20008010831 */
[----:B------:R-:W-:Y:S01]  /*27f0*/  FMNMX.FTZ R23, R17, R48, !PT ;  /* 0x0000003011177209 */ /* 0x000fe20007810000 */
[--C-:B------:R-:W-:Y:S01]  /*2800*/  FFMA.FTZ R33, R33, UR7, -R49.reuse ;  /* 0x0000000721217c23 */ /* 0x100fe20008010831 */
[----:B------:R-:W-:Y:S01]  /*2810*/  ISETP.GT.AND P2, PT, R12, 0x19, PT ;  /* 0x000000190c00780c */ /* 0x000fe20003f44270 */
[--C-:B------:R-:W-:Y:S01]  /*2820*/  FFMA.FTZ R34, R34, UR7, -R49.reuse ;  /* 0x0000000722227c23 */ /* 0x100fe20008010831 */
[----:B------:R-:W-:Y:S01]  /*2830*/  FMNMX.FTZ R48, R18, R23, !PT ;  /* 0x0000001712307209 */ /* 0x000fe20007810000 */
[----:B------:R-:W1:Y:S01]  /*2840*/  MUFU.TANH R53, R53 ;  /* 0x0000003500357308 */ /* 0x000e620000002400 */
[----:B------:R-:W-:Y:S01]  /*2850*/  FSEL R19, R10, -INF , P2 ;  /* 0xff8000000a137808 */ /* 0x000fe20001000000 */
[--C-:B-----5:R-:W-:Y:S01]  /*2860*/  FFMA.FTZ R25, R20, UR7, -R49.reuse ;  /* 0x0000000714197c23 */ /* 0x120fe20008010831 */
[----:B------:R-:W-:Y:S01]  /*2870*/  FMNMX.FTZ R48, R11, R48, !PT ;  /* 0x000000300b307209 */ /* 0x000fe20007810000 */
[--C-:B------:R-:W-:Y:S01]  /*2880*/  FFMA.FTZ R35, R35, UR7, -R49.reuse ;  /* 0x0000000723237c23 */ /* 0x100fe20008010831 */
[----:B------:R-:W-:Y:S01]  /*2890*/  ISETP.GT.AND P2, PT, R12, 0x21, PT ;  /* 0x000000210c00780c */ /* 0x000fe20003f44270 */
[--C-:B------:R-:W-:Y:S01]  /*28a0*/  FFMA.FTZ R36, R36, UR7, -R49.reuse ;  /* 0x0000000724247c23 */ /* 0x100fe20008010831 */
[----:B------:R-:W-:Y:S01]  /*28b0*/  FMNMX.FTZ R48, R19, R48, !PT ;  /* 0x0000003013307209 */ /* 0x000fe20007810000 */
[----:B------:R5:W-:Y:S01]  /*28c0*/  MUFU.EX2 R50, R27 ;  /* 0x0000001b00327308 */ /* 0x000be20000000800 */
[----:B---3--:R-:W-:Y:S01]  /*28d0*/  FSEL R4, R4, -INF , P2 ;  /* 0xff80000004047808 */ /* 0x008fe20001000000 */
[--C-:B------:R-:W-:Y:S01]  /*28e0*/  FFMA.FTZ R37, R37, UR7, -R49.reuse ;  /* 0x0000000725257c23 */ /* 0x100fe20008010831 */
[----:B------:R-:W-:Y:S01]  /*28f0*/  FMNMX.FTZ R23, R9, R48, !PT ;  /* 0x0000003009177209 */ /* 0x000fe20007810000 */
[--C-:B------:R-:W-:Y:S01]  /*2900*/  FFMA.FTZ R38, R38, UR7, -R49.reuse ;  /* 0x0000000726267c23 */ /* 0x100fe20008010831 */
[----:B------:R-:W-:Y:S01]  /*2910*/  ISETP.GT.AND P2, PT, R12, 0x29, PT ;  /* 0x000000290c00780c */ /* 0x000fe20003f44270 */
[--C-:B------:R-:W-:Y:S01]  /*2920*/  FFMA.FTZ R39, R39, UR7, -R49.reuse ;  /* 0x0000000727277c23 */ /* 0x100fe20008010831 */
[----:B----4-:R-:W-:Y:S01]  /*2930*/  FSEL R3, R3, -INF , P3 ;  /* 0xff80000003037808 */ /* 0x010fe20001800000 */
[----:B------:R-:W3:Y:S01]  /*2940*/  MUFU.TANH R56, R56 ;  /* 0x0000003800387308 */ /* 0x000ee20000002400 */
[----:B------:R-:W-:Y:S01]  /*2950*/  FMNMX.FTZ R10, R4, R23, !PT ;  /* 0x00000017040a7209 */ /* 0x000fe20007810000 */
[--C-:B-----5:R-:W-:Y:S01]  /*2960*/  FFMA.FTZ R27, R21, UR7, -R49.reuse ;  /* 0x00000007151b7c23 */ /* 0x120fe20008010831 */
[----:B------:R-:W-:Y:S01]  /*2970*/  ISETP.GT.AND P3, PT, R12, 0x30, PT ;  /* 0x000000300c00780c */ /* 0x000fe20003f64270 */
[--C-:B------:R-:W-:Y:S01]  /*2980*/  FFMA.FTZ R40, R40, UR7, -R49.reuse ;  /* 0x0000000728287c23 */ /* 0x100fe20008010831 */
[----:B0-----:R-:W-:Y:S01]  /*2990*/  FSEL R20, R45, -INF , P2 ;  /* 0xff8000002d147808 */ /* 0x001fe20001000000 */
[--C-:B------:R-:W-:Y:S01]  /*29a0*/  FFMA.FTZ R45, R26, UR7, -R49.reuse ;  /* 0x000000071a2d7c23 */ /* 0x100fe20008010831 */
[----:B------:R-:W-:Y:S01]  /*29b0*/  FMNMX.FTZ R23, R3, R10, !PT ;  /* 0x0000000a03177209 */ /* 0x000fe20007810000 */
[----:B------:R-:W0:Y:S01]  /*29c0*/  MUFU.TANH R57, R57 ;  /* 0x0000003900397308 */ /* 0x000e220000002400 */
[----:B------:R-:W-:Y:S01]  /*29d0*/  ISETP.GT.AND P2, PT, R12, 0x31, PT ;  /* 0x000000310c00780c */ /* 0x000fe20003f44270 */
[--C-:B------:R-:W-:Y:S01]  /*29e0*/  FFMA.FTZ R41, R41, UR7, -R49.reuse ;  /* 0x0000000729297c23 */ /* 0x100fe20008010831 */
[----:B------:R-:W-:Y:S01]  /*29f0*/  FSEL R21, R31, -INF , P3 ;  /* 0xff8000001f157808 */ /* 0x000fe20001800000 */
[--C-:B------:R-:W-:Y:S01]  /*2a00*/  FFMA.FTZ R31, R24, UR7, -R49.reuse ;  /* 0x00000007181f7c23 */ /* 0x100fe20008010831 */
[----:B------:R-:W-:Y:S01]  /*2a10*/  FMNMX.FTZ R10, R20, R23, !PT ;  /* 0x00000017140a7209 */ /* 0x000fe20007810000 */
[--C-:B------:R-:W-:Y:S01]  /*2a20*/  FFMA.FTZ R42, R42, UR7, -R49.reuse ;  /* 0x000000072a2a7c23 */ /* 0x100fe20008010831 */
[----:B------:R-:W-:Y:S01]  /*2a30*/  ISETP.GT.AND P3, PT, R12, 0x38, PT ;  /* 0x000000380c00780c */ /* 0x000fe20003f64270 */
[----:B------:R4:W-:Y:S01]  /*2a40*/  MUFU.EX2 R155, R25 ;  /* 0x00000019009b7308 */ /* 0x0009e20000000800 */
[----:B------:R-:W-:Y:S01]  /*2a50*/  FSEL R22, R51, -INF , P2 ;  /* 0xff80000033167808 */ /* 0x000fe20001000000 */
[--C-:B------:R-:W-:Y:S01]  /*2a60*/  FFMA.FTZ R51, R28, UR7, -R49.reuse ;  /* 0x000000071c337c23 */ /* 0x100fe20008010831 */
[----:B------:R-:W-:Y:S01]  /*2a70*/  ISETP.GT.AND P2, PT, R12, 0x39, PT ;  /* 0x000000390c00780c */ /* 0x000fe20003f44270 */
[--C-:B------:R-:W-:Y:S01]  /*2a80*/  FFMA.FTZ R43, R43, UR7, -R49.reuse ;  /* 0x000000072b2b7c23 */ /* 0x100fe20008010831 */
[----:B--2---:R-:W-:Y:S01]  /*2a90*/  FSEL R23, R52, -INF , P3 ;  /* 0xff80000034177808 */ /* 0x004fe20001800000 */
[--C-:B------:R-:W-:Y:S01]  /*2aa0*/  FFMA.FTZ R44, R44, UR7, -R49.reuse ;  /* 0x000000072c2c7c23 */ /* 0x100fe20008010831 */
[----:B------:R-:W-:Y:S01]  /*2ab0*/  ISETP.GT.AND P3, PT, R12, 0x40, PT ;  /* 0x000000400c00780c */ /* 0x000fe20003f64270 */
[----:B------:R-:W-:Y:S01]  /*2ac0*/  MUFU.TANH R60, R60 ;  /* 0x0000003c003c7308 */ /* 0x000fe20000002400 */
[----:B----4-:R-:W-:Y:S01]  /*2ad0*/  FMNMX.FTZ R25, R21, R10, !PT ;  /* 0x0000000a15197209 */ /* 0x010fe20007810000 */
[--C-:B------:R-:W-:Y:S01]  /*2ae0*/  FFMA.FTZ R46, R46, UR7, -R49.reuse ;  /* 0x000000072e2e7c23 */ /* 0x100fe20008010831 */
[----:B-1----:R-:W-:Y:S01]  /*2af0*/  FSEL R24, R53, -INF , P2 ;  /* 0xff80000035187808 */ /* 0x002fe20001000000 */
[--C-:B------:R-:W-:Y:S01]  /*2b00*/  FFMA.FTZ R53, R30, UR7, -R49.reuse ;  /* 0x000000071e357c23 */ /* 0x100fe20008010831 */
[----:B------:R-:W-:Y:S01]  /*2b10*/  FMNMX.FTZ R10, R22, R25, !PT ;  /* 0x00000019160a7209 */ /* 0x000fe20007810000 */
[----:B------:R-:W-:Y:S01]  /*2b20*/  FFMA.FTZ R47, R47, UR7, -R49 ;  /* 0x000000072f2f7c23 */ /* 0x000fe20008010831 */
[----:B------:R-:W-:Y:S01]  /*2b30*/  ISETP.GT.AND P2, PT, R12, 0x41, PT ;  /* 0x000000410c00780c */ /* 0x000fe20003f44270 */
[----:B------:R-:W1:Y:S01]  /*2b40*/  MUFU.TANH R61, R61 ;  /* 0x0000003d003d7308 */ /* 0x000e620000002400 */
[----:B---3--:R-:W-:-:S02]  /*2b50*/  FSEL R25, R56, -INF , P3 ;  /* 0xff80000038197808 */ /* 0x008fc40001800000 */
[C---:B------:R-:W-:Y:S02]  /*2b60*/  ISETP.GT.AND P3, PT, R12.reuse, 0x48, PT ;  /* 0x000000480c00780c */ /* 0x040fe40003f64270 */
[----:B0-----:R-:W-:Y:S02]  /*2b70*/  FSEL R26, R57, -INF , P2 ;  /* 0xff800000391a7808 */ /* 0x001fe40001000000 */
[----:B------:R-:W-:Y:S01]  /*2b80*/  ISETP.GT.AND P2, PT, R12, 0x49, PT ;  /* 0x000000490c00780c */ /* 0x000fe20003f44270 */
[----:B------:R0:W-:Y:S08]  /*2b90*/  MUFU.EX2 R48, R27 ;  /* 0x0000001b00307308 */ /* 0x0001f00000000800 */
[----:B------:R-:W-:Y:S01]  /*2ba0*/  MUFU.TANH R64, R64 ;  /* 0x0000004000407308 */ /* 0x000fe20000002400 */
[----:B0-----:R-:W-:-:S02]  /*2bb0*/  FMNMX.FTZ R27, R23, R10, !PT ;  /* 0x0000000a171b7209 */ /* 0x001fc40007810000 */
[----:B-1----:R-:W-:Y:S02]  /*2bc0*/  FSEL R28, R61, -INF , P2 ;  /* 0xff8000003d1c7808 */ /* 0x002fe40001000000 */
[----:B------:R-:W-:Y:S02]  /*2bd0*/  FMNMX.FTZ R10, R24, R27, !PT ;  /* 0x0000001b180a7209 */ /* 0x000fe40007810000 */
[----:B------:R-:W-:Y:S01]  /*2be0*/  FSEL R27, R60, -INF , P3 ;  /* 0xff8000003c1b7808 */ /* 0x000fe20001800000 */
[----:B------:R-:W0:Y:S01]  /*2bf0*/  MUFU.TANH R65, R65 ;  /* 0x0000004100417308 */ /* 0x000e220000002400 */
[C---:B------:R-:W-:Y:S02]  /*2c00*/  ISETP.GT.AND P3, PT, R12.reuse, 0x50, PT ;  /* 0x000000500c00780c */ /* 0x040fe40003f64270 */
[----:B------:R-:W-:-:S05]  /*2c10*/  ISETP.GT.AND P2, PT, R12, 0x51, PT ;  /* 0x000000510c00780c */ /* 0x000fca0003f44270 */
[----:B------:R1:W-:Y:S08]  /*2c20*/  MUFU.EX2 R157, R29 ;  /* 0x0000001d009d7308 */ /* 0x0003f00000000800 */
[----:B------:R-:W-:Y:S01]  /*2c30*/  MUFU.TANH R68, R68 ;  /* 0x0000004400447308 */ /* 0x000fe20000002400 */
[----:B-1----:R-:W-:Y:S02]  /*2c40*/  FMNMX.FTZ R29, R25, R10, !PT ;  /* 0x0000000a191d7209 */ /* 0x002fe40007810000 */
[----:B0-----:R-:W-:-:S02]  /*2c50*/  FSEL R30, R65, -INF , P2 ;  /* 0xff800000411e7808 */ /* 0x001fc40001000000 */
[----:B------:R-:W-:Y:S02]  /*2c60*/  FMNMX.FTZ R10, R26, R29, !PT ;  /* 0x0000001d1a0a7209 */ /* 0x000fe40007810000 */
[----:B------:R-:W-:Y:S01]  /*2c70*/  FSEL R29, R64, -INF , P3 ;  /* 0xff800000401d7808 */ /* 0x000fe20001800000 */
[----:B------:R-:W0:Y:S01]  /*2c80*/  MUFU.TANH R69, R69 ;  /* 0x0000004500457308 */ /* 0x000e220000002400 */
[C---:B------:R-:W-:Y:S02]  /*2c90*/  ISETP.GT.AND P3, PT, R12.reuse, 0x58, PT ;  /* 0x000000580c00780c */ /* 0x040fe40003f64270 */
[----:B------:R-:W-:Y:S01]  /*2ca0*/  ISETP.GT.AND P2, PT, R12, 0x59, PT ;  /* 0x000000590c00780c */ /* 0x000fe20003f44270 */
[----:B------:R-:W-:-:S04]  /*2cb0*/  FFMA.FTZ R12, R32, UR7, -R49 ;  /* 0x00000007200c7c23 */ /* 0x000fc80008010831 */
[----:B------:R1:W-:Y:S08]  /*2cc0*/  MUFU.EX2 R52, R31 ;  /* 0x0000001f00347308 */ /* 0x0003f00000000800 */
[----:B------:R2:W-:Y:S01]  /*2cd0*/  MUFU.EX2 R159, R45 ;  /* 0x0000002d009f7308 */ /* 0x0005e20000000800 */
[----:B-1----:R-:W-:Y:S02]  /*2ce0*/  FMNMX.FTZ R31, R27, R10, !PT ;  /* 0x0000000a1b1f7209 */ /* 0x002fe40007810000 */
[----:B0-----:R-:W-:-:S02]  /*2cf0*/  FSEL R32, R69, -INF , P2 ;  /* 0xff80000045207808 */ /* 0x001fc40001000000 */
[----:B------:R-:W-:Y:S02]  /*2d00*/  FMNMX.FTZ R10, R28, R31, !PT ;  /* 0x0000001f1c0a7209 */ /* 0x000fe40007810000 */
[----:B------:R-:W-:Y:S01]  /*2d10*/  FSEL R31, R68, -INF , P3 ;  /* 0xff800000441f7808 */ /* 0x000fe20001800000 */
[----:B------:R0:W-:Y:S01]  /*2d20*/  MUFU.EX2 R56, R12 ;  /* 0x0000000c00387308 */ /* 0x0001e20000000800 */
[----:B--2---:R-:W-:-:S04]  /*2d30*/  FMNMX.FTZ R45, R29, R10, !PT ;  /* 0x0000000a1d2d7209 */ /* 0x004fc80007810000 */
[----:B------:R-:W-:-:S03]  /*2d40*/  FMNMX.FTZ R10, R30, R45, !PT ;  /* 0x0000002d1e0a7209 */ /* 0x000fc60007810000 */
[----:B------:R1:W-:Y:S01]  /*2d50*/  MUFU.EX2 R163, R33 ;  /* 0x0000002100a37308 */ /* 0x0003e20000000800 */
[----:B------:R-:W-:-:S04]  /*2d60*/  FMNMX.FTZ R45, R31, R10, !PT ;  /* 0x0000000a1f2d7209 */ /* 0x000fc80007810000 */
[----:B------:R-:W-:-:S03]  /*2d70*/  FMNMX.FTZ R45, R32, R45, !PT ;  /* 0x0000002d202d7209 */ /* 0x000fc60007810000 */
[----:B------:R-:W-:Y:S02]  /*2d80*/  MUFU.EX2 R58, R34 ;  /* 0x00000022003a7308 */ /* 0x000fe40000000800 */
[----:B------:R-:W0:Y:S06]  /*2d90*/  SHFL.BFLY PT, R10, R45, 0x2, 0x1f ;  /* 0x0c401f002d0a7f89 */ /* 0x000e2c00000e0000 */
[----:B------:R-:W-:Y:S08]  /*2da0*/  MUFU.EX2 R54, R51 ;  /* 0x0000003300367308 */ /* 0x000ff00000000800 */
[----:B------:R-:W2:Y:S08]  /*2db0*/  MUFU.EX2 R53, R53 ;  /* 0x0000003500357308 */ /* 0x000eb00000000800 */
[----:B------:R-:W-:Y:S01]  /*2dc0*/  MUFU.EX2 R165, R35 ;  /* 0x0000002300a57308 */ /* 0x000fe20000000800 */
[----:B0-----:R-:W-:-:S05]  /*2dd0*/  FMNMX.FTZ R12, R45, R10, !PT ;  /* 0x0000000a2d0c7209 */ /* 0x001fca0007810000 */
[----:B-1----:R-:W0:Y:S02]  /*2de0*/  SHFL.BFLY PT, R33, R12, 0x1, 0x1f ;  /* 0x0c201f000c217f89 */ /* 0x002e2400000e0000 */
[----:B------:R-:W-:Y:S01]  /*2df0*/  MUFU.EX2 R36, R36 ;  /* 0x0000002400247308 */ /* 0x000fe20000000800 */
[----:B--2---:R-:W-:-:S07]  /*2e00*/  F2FP.F16.F32.PACK_AB R161, R56, R53 ;  /* 0x0000003538a1723e */ /* 0x004fce00000000ff */
[----:B------:R-:W-:Y:S08]  /*2e10*/  MUFU.EX2 R37, R37 ;  /* 0x0000002500257308 */ /* 0x000ff00000000800 */
[----:B------:R-:W1:Y:S01]  /*2e20*/  MUFU.EX2 R38, R38 ;  /* 0x0000002600267308 */ /* 0x000e620000000800 */
[----:B0-----:R-:W-:-:S07]  /*2e30*/  FMNMX.FTZ R10, R12, R33, !PT ;  /* 0x000000210c0a7209 */ /* 0x001fce0007810000 */
[----:B------:R-:W-:Y:S01]  /*2e40*/  MUFU.EX2 R39, R39 ;  /* 0x0000002700277308 */ /* 0x000fe20000000800 */
[C---:B------:R-:W-:Y:S01]  /*2e50*/  FSETP.NEU.FTZ.AND P2, PT, R10.reuse, -INF , PT ;  /* 0xff8000000a00780b */ /* 0x040fe20003f5d000 */
[----:B------:R-:W-:-:S06]  /*2e60*/  FMUL.FTZ R12, R10, UR7 ;  /* 0x000000070a0c7c20 */ /* 0x000fcc0008410000 */
[----:B------:R-:W0:Y:S01]  /*2e70*/  MUFU.EX2 R40, R40 ;  /* 0x0000002800287308 */ /* 0x000e220000000800 */
[----:B------:R-:W-:Y:S01]  /*2e80*/  FSEL R34, R12, RZ, P2 ;  /* 0x000000ff0c227208 */ /* 0x000fe20001000000 */
[----:B------:R-:W-:Y:S01]  /*2e90*/  FADD.FTZ R12, R153, R50 ;  /* 0x00000032990c7221 */ /* 0x000fe20000010000 */
[----:B------:R-:W-:Y:S02]  /*2ea0*/  ISETP.NE.AND P2, PT, R75, RZ, PT ;  /* 0x000000ff4b00720c */ /* 0x000fe40003f45270 */
[----:B------:R-:W-:Y:S01]  /*2eb0*/  F2FP.F16.F32.PACK_AB R153, R50, R153 ;  /* 0x000000993299723e */ /* 0x000fe200000000ff */
        /* <DEDUP_REMOVED lines=27> */
[----:B-1----:R-:W-:-:S02]  /*3070*/  F2FP.F16.F32.PACK_AB R167, R38, R37 ;  /* 0x0000002526a7723e */ /* 0x002fc400000000ff */
[----:B0-----:R-:W-:Y:S01]  /*3080*/  F2FP.F16.F32.PACK_AB R169, R40, R39 ;  /* 0x0000002728a9723e */ /* 0x001fe200000000ff */
[----:B------:R0:W-:Y:S01]  /*3090*/  MUFU.EX2 R158, R19 ;  /* 0x00000013009e7308 */ /* 0x0001e20000000800 */
[----:B--2---:R-:W-:-:S07]  /*30a0*/  F2FP.F16.F32.PACK_AB R152, R14, R13 ;  /* 0x0000000d0e98723e */ /* 0x004fce00000000ff */
[----:B------:R-:W1:Y:S01]  /*30b0*/  MUFU.EX2 R16, R16 ;  /* 0x0000001000107308 */ /* 0x000e620000000800 */
[----:B0-----:R-:W-:Y:S01]  /*30c0*/  FADD.FTZ R19, R155, R12 ;  /* 0x0000000c9b137221 */ /* 0x001fe20000010000 */
[----:B------:R-:W-:-:S03]  /*30d0*/  F2FP.F16.F32.PACK_AB R155, R48, R155 ;  /* 0x0000009b309b723e */ /* 0x000fc600000000ff */
[----:B------:R-:W-:-:S03]  /*30e0*/  FADD.FTZ R12, R48, R19 ;  /* 0x00000013300c7221 */ /* 0x000fc60000010000 */
[----:B------:R-:W-:Y:S08]  /*30f0*/  MUFU.EX2 R17, R17 ;  /* 0x0000001100117308 */ /* 0x000ff00000000800 */
[----:B------:R0:W-:Y:S01]  /*3100*/  MUFU.EX2 R162, R3 ;  /* 0x0000000300a27308 */ /* 0x0001e20000000800 */
[----:B-1----:R-:W-:-:S07]  /*3110*/  F2FP.F16.F32.PACK_AB R154, R16, R15 ;  /* 0x0000000f109a723e */ /* 0x002fce00000000ff */
[----:B------:R-:W1:Y:S01]  /*3120*/  MUFU.EX2 R18, R18 ;  /* 0x0000001200127308 */ /* 0x000e620000000800 */
[----:B0-----:R-:W-:Y:S01]  /*3130*/  FADD.FTZ R3, R157, R12 ;  /* 0x0000000c9d037221 */ /* 0x001fe20000010000 */
[----:B------:R-:W-:-:S03]  /*3140*/  F2FP.F16.F32.PACK_AB R157, R52, R157 ;  /* 0x0000009d349d723e */ /* 0x000fc600000000ff */
[----:B------:R-:W-:-:S03]  /*3150*/  FADD.FTZ R12, R52, R3 ;  /* 0x00000003340c7221 */ /* 0x000fc60000010000 */
[----:B------:R0:W-:Y:S01]  /*3160*/  MUFU.EX2 R33, R4 ;  /* 0x0000000400217308 */ /* 0x0001e20000000800 */
[----:B------:R-:W-:Y:S01]  /*3170*/  FADD.FTZ R19, R159, R12 ;  /* 0x0000000c9f137221 */ /* 0x000fe20000010000 */
[----:B------:R-:W-:Y:S02]  /*3180*/  MOV R12, UR39 ;  /* 0x00000027000c7c02 */ /* 0x000fe40008000f00 */
[----:B------:R-:W-:-:S04]  /*3190*/  F2FP.F16.F32.PACK_AB R159, R54, R159 ;  /* 0x0000009f369f723e */ /* 0x000fc800000000ff */
[----:B------:R-:W2:Y:S01]  /*31a0*/  MUFU.EX2 R11, R11 ;  /* 0x0000000b000b7308 */ /* 0x000ea20000000800 */
[----:B0-----:R-:W-:Y:S01]  /*31b0*/  FADD.FTZ R4, R13, R14 ;  /* 0x0000000e0d047221 */ /* 0x001fe20000010000 */
[----:B-1----:R-:W-:-:S03]  /*31c0*/  F2FP.F16.F32.PACK_AB R156, R18, R17 ;  /* 0x00000011129c723e */ /* 0x002fc600000000ff */
[----:B------:R-:W-:-:S03]  /*31d0*/  FADD.FTZ R3, R15, R4 ;  /* 0x000000040f037221 */ /* 0x000fc60000010000 */
[----:B------:R0:W-:Y:S01]  /*31e0*/  MUFU.EX2 R35, R20 ;  /* 0x0000001400237308 */ /* 0x0001e20000000800 */
[----:B------:R-:W-:Y:S01]  /*31f0*/  FADD.FTZ R4, R16, R3 ;  /* 0x0000000310047221 */ /* 0x000fe20000010000 */
[----:B------:R-:W-:-:S05]  /*3200*/  @!P2 VIADD R3, R12, 0x22840 ;  /* 0x000228400c03a836 */ /* 0x000fca0000000000 */
[----:B------:R-:W-:Y:S01]  /*3210*/  @!P2 PRMT R3, RZ, 0x654, R3 ;  /* 0x00000654ff03a816 */ /* 0x000fe20000000003 */
[----:B------:R1:W3:Y:S01]  /*3220*/  MUFU.EX2 R160, R9 ;  /* 0x0000000900a07308 */ /* 0x0002e20000000800 */
[----:B0-----:R-:W-:Y:S01]  /*3230*/  FADD.FTZ R20, R54, R19 ;  /* 0x0000001336147221 */ /* 0x001fe20000010000 */
[----:B------:R-:W-:-:S03]  /*3240*/  FADD.FTZ R19, R17, R4 ;  /* 0x0000000411137221 */ /* 0x000fc60000010000 */
[----:B------:R-:W-:Y:S01]  /*3250*/  FADD.FTZ R45, R53, R20 ;  /* 0x00000014352d7221 */ /* 0x000fe20000010000 */
[----:B------:R-:W-:Y:S02]  /*3260*/  FADD.FTZ R4, R18, R19 ;  /* 0x0000001312047221 */ /* 0x000fe40000010000 */
[----:B------:R-:W-:Y:S01]  /*3270*/  MUFU.EX2 R21, R21 ;  /* 0x0000001500157308 */ /* 0x000fe20000000800 */
[----:B------:R-:W-:Y:S01]  /*3280*/  FADD.FTZ R20, R56, R45 ;  /* 0x0000002d38147221 */ /* 0x000fe20000010000 */
[----:B--2---:R-:W-:Y:S01]  /*3290*/  FADD.FTZ R19, R11, R4 ;  /* 0x000000040b137221 */ /* 0x004fe20000010000 */
[----:B-1----:R-:W-:Y:S02]  /*32a0*/  IADD3 R9, -R2, 0xb, RZ ;  /* 0x0000000b02097810 */ /* 0x002fe40007ffe1ff */
[----:B------:R-:W-:Y:S01]  /*32b0*/  FADD.FTZ R45, R163, R20 ;  /* 0x00000014a32d7221 */ /* 0x000fe20000010000 */
[C---:B------:R-:W-:Y:S01]  /*32c0*/  FADD.FTZ R19, R158.reuse, R19 ;  /* 0x000000139e137221 */ /* 0x040fe20000010000 */
[----:B------:R-:W-:Y:S01]  /*32d0*/  F2FP.F16.F32.PACK_AB R158, R158, R11 ;  /* 0x0000000b9e9e723e */ /* 0x000fe200000000ff */
[----:B------:R0:W-:Y:S06]  /*32e0*/  BAR.ARV R9, 0x100 ;  /* 0x000400090000751d */ /* 0x0001ec0000002000 */
[----:B------:R-:W-:Y:S01]  /*32f0*/  FADD.FTZ R20, R58, R45 ;  /* 0x0000002d3a147221 */ /* 0x000fe20000010000 */
[----:B---3--:R-:W-:Y:S01]  /*3300*/  FADD.FTZ R4, R160, R19 ;  /* 0x00000013a0047221 */ /* 0x008fe20000010000 */
[----:B------:R-:W1:Y:S01]  /*3310*/  MUFU.EX2 R22, R22 ;  /* 0x0000001600167308 */ /* 0x000e620000000800 */
[----:B------:R2:W-:Y:S01]  /*3320*/  @!P2 SYNCS.ARRIVE.TRANS64.RED.A1T0 RZ, [R3+URZ], RZ ;  /* 0x000000ff03ffa9a7 */ /* 0x0005e2000810043f */
[----:B------:R-:W-:Y:S01]  /*3330*/  FADD.FTZ R19, R165, R20 ;  /* 0x00000014a5137221 */ /* 0x000fe20000010000 */
[----:B------:R-:W-:-:S02]  /*3340*/  F2FP.F16.F32.PACK_AB R163, R58, R163 ;  /* 0x000000a33aa3723e */ /* 0x000fc400000000ff */
[C---:B------:R-:W-:Y:S01]  /*3350*/  F2FP.F16.F32.PACK_AB R165, R36.reuse, R165 ;  /* 0x000000a524a5723e */ /* 0x040fe200000000ff */
[----:B------:R-:W-:Y:S01]  /*3360*/  FADD.FTZ R20, R36, R19 ;  /* 0x0000001324147221 */ /* 0x000fe20000010000 */
[C---:B------:R-:W-:Y:S01]  /*3370*/  F2FP.F16.F32.PACK_AB R160, R33.reuse, R160 ;  /* 0x000000a021a0723e */ /* 0x040fe200000000ff */
[----:B------:R-:W3:Y:S01]  /*3380*/  MUFU.EX2 R23, R23 ;  /* 0x0000001700177308 */ /* 0x000ee20000000800 */
[----:B--2---:R-:W-:-:S04]  /*3390*/  FADD.FTZ R3, R33, R4 ;  /* 0x0000000421037221 */ /* 0x004fc80000010000 */
[----:B------:R-:W-:Y:S01]  /*33a0*/  FADD.FTZ R4, R162, R3 ;  /* 0x00000003a2047221 */ /* 0x000fe20000010000 */
[----:B------:R-:W-:Y:S01]  /*33b0*/  FADD.FTZ R3, R37, R20 ;  /* 0x0000001425037221 */ /* 0x000fe20000010000 */
[C---:B------:R-:W-:Y:S01]  /*33c0*/  F2FP.F16.F32.PACK_AB R162, R35.reuse, R162 ;  /* 0x000000a223a2723e */ /* 0x040fe200000000ff */
[----:B------:R-:W2:Y:S01]  /*33d0*/  MUFU.EX2 R24, R24 ;  /* 0x0000001800187308 */ /* 0x000ea20000000800 */
[----:B------:R-:W-:Y:S01]  /*33e0*/  FADD.FTZ R4, R35, R4 ;  /* 0x0000000423047221 */ /* 0x000fe20000010000 */
[----:B------:R-:W-:Y:S01]  /*33f0*/  FADD.FTZ R20, R38, R3 ;  /* 0x0000000326147221 */ /* 0x000fe20000010000 */
[C---:B-1----:R-:W-:Y:S02]  /*3400*/  F2FP.F16.F32.PACK_AB R164, R22.reuse, R21 ;  /* 0x0000001516a4723e */ /* 0x042fe400000000ff */
[----:B------:R-:W-:Y:S01]  /*3410*/  FADD.FTZ R3, R21, R4 ;  /* 0x0000000415037221 */ /* 0x000fe20000010000 */
[----:B------:R-:W-:Y:S02]  /*3420*/  FADD.FTZ R19, R39, R20 ;  /* 0x0000001427137221 */ /* 0x000fe40000010000 */
[----:B------:R-:W1:Y:S01]  /*3430*/  MUFU.EX2 R25, R25 ;  /* 0x0000001900197308 */ /* 0x000e620000000800 */
[----:B------:R-:W-:Y:S01]  /*3440*/  FADD.FTZ R4, R22, R3 ;  /* 0x0000000316047221 */ /* 0x000fe20000010000 */
[----:B------:R-:W-:-:S03]  /*3450*/  FADD.FTZ R20, R40, R19 ;  /* 0x0000001328147221 */ /* 0x000fc60000010000 */
[----:B---3--:R-:W-:-:S03]  /*3460*/  FADD.FTZ R3, R23, R4 ;  /* 0x0000000417037221 */ /* 0x008fc60000010000 */
[----:B------:R-:W3:Y:S01]  /*3470*/  MUFU.EX2 R26, R26 ;  /* 0x0000001a001a7308 */ /* 0x000ee20000000800 */
[C---:B--2---:R-:W-:Y:S01]  /*3480*/  FADD.FTZ R4, R24.reuse, R3 ;  /* 0x0000000318047221 */ /* 0x044fe20000010000 */
[----:B------:R-:W-:-:S06]  /*3490*/  F2FP.F16.F32.PACK_AB R166, R24, R23 ;  /* 0x0000001718a6723e */ /* 0x000fcc00000000ff */
[----:B------:R-:W2:Y:S01]  /*34a0*/  MUFU.EX2 R41, R41 ;  /* 0x0000002900297308 */ /* 0x000ea20000000800 */
[----:B-1----:R-:W-:-:S07]  /*34b0*/  FADD.FTZ R3, R25, R4 ;  /* 0x0000000419037221 */ /* 0x002fce0000010000 */
[----:B------:R-:W1:Y:S01]  /*34c0*/  MUFU.EX2 R27, R27 ;  /* 0x0000001b001b7308 */ /* 0x000e620000000800 */
[C---:B---3--:R-:W-:Y:S01]  /*34d0*/  FADD.FTZ R4, R26.reuse, R3 ;  /* 0x000000031a047221 */ /* 0x048fe20000010000 */
[----:B------:R-:W-:-:S06]  /*34e0*/  F2FP.F16.F32.PACK_AB R168, R26, R25 ;  /* 0x000000191aa8723e */ /* 0x000fcc00000000ff */
[----:B------:R-:W3:Y:S01]  /*34f0*/  MUFU.EX2 R42, R42 ;  /* 0x0000002a002a7308 */ /* 0x000ee20000000800 */
[----:B--2---:R-:W-:-:S07]  /*3500*/  FADD.FTZ R19, R41, R20 ;  /* 0x0000001429137221 */ /* 0x004fce0000010000 */
[----:B------:R-:W2:Y:S01]  /*3510*/  MUFU.EX2 R28, R28 ;  /* 0x0000001c001c7308 */ /* 0x000ea20000000800 */
[----:B-1----:R-:W-:-:S07]  /*3520*/  FADD.FTZ R3, R27, R4 ;  /* 0x000000041b037221 */ /* 0x002fce0000010000 */
[----:B------:R-:W1:Y:S01]  /*3530*/  MUFU.EX2 R43, R43 ;  /* 0x0000002b002b7308 */ /* 0x000e620000000800 */
[C---:B---3--:R-:W-:Y:S01]  /*3540*/  FADD.FTZ R20, R42.reuse, R19 ;  /* 0x000000132a147221 */ /* 0x048fe20000010000 */
[----:B------:R-:W-:-:S06]  /*3550*/  F2FP.F16.F32.PACK_AB R171, R42, R41 ;  /* 0x000000292aab723e */ /* 0x000fcc00000000ff */
[----:B------:R-:W3:Y:S01]  /*3560*/  MUFU.EX2 R29, R29 ;  /* 0x0000001d001d7308 */ /* 0x000ee20000000800 */
[C---:B--2---:R-:W-:Y:S01]  /*3570*/  FADD.FTZ R4, R28.reuse, R3 ;  /* 0x000000031c047221 */ /* 0x044fe20000010000 */
[----:B------:R-:W-:-:S06]  /*3580*/  F2FP.F16.F32.PACK_AB R170, R28, R27 ;  /* 0x0000001b1caa723e */ /* 0x000fcc00000000ff */
[----:B------:R-:W2:Y:S01]  /*3590*/  MUFU.EX2 R44, R44 ;  /* 0x0000002c002c7308 */ /* 0x000ea20000000800 */
[----:B-1----:R-:W-:-:S07]  /*35a0*/  FADD.FTZ R19, R43, R20 ;  /* 0x000000142b137221 */ /* 0x002fce0000010000 */
[----:B------:R-:W1:Y:S01]  /*35b0*/  MUFU.EX2 R30, R30 ;  /* 0x0000001e001e7308 */ /* 0x000e620000000800 */
[----:B---3--:R-:W-:-:S07]  /*35c0*/  FADD.FTZ R13, R29, R4 ;  /* 0x000000041d0d7221 */ /* 0x008fce0000010000 */
[----:B------:R-:W3:Y:S01]  /*35d0*/  MUFU.EX2 R46, R46 ;  /* 0x0000002e002e7308 */ /* 0x000ee20000000800 */
[C---:B--2---:R-:W-:Y:S01]  /*35e0*/  FADD.FTZ R19, R44.reuse, R19 ;  /* 0x000000132c137221 */ /* 0x044fe20000010000 */
[----:B------:R-:W-:-:S06]  /*35f0*/  F2FP.F16.F32.PACK_AB R173, R44, R43 ;  /* 0x0000002b2cad723e */ /* 0x000fcc00000000ff */
[----:B------:R-:W2:Y:S01]  /*3600*/  MUFU.EX2 R31, R31 ;  /* 0x0000001f001f7308 */ /* 0x000ea20000000800 */
[C---:B-1----:R-:W-:Y:S01]  /*3610*/  FADD.FTZ R4, R30.reuse, R13 ;  /* 0x0000000d1e047221 */ /* 0x042fe20000010000 */
[----:B------:R-:W-:-:S06]  /*3620*/  F2FP.F16.F32.PACK_AB R172, R30, R29 ;  /* 0x0000001d1eac723e */ /* 0x000fcc00000000ff */
[----:B------:R-:W1:Y:S01]  /*3630*/  MUFU.EX2 R47, R47 ;  /* 0x0000002f002f7308 */ /* 0x000e620000000800 */
[----:B---3--:R-:W-:-:S07]  /*3640*/  FADD.FTZ R20, R46, R19 ;  /* 0x000000132e147221 */ /* 0x008fce0000010000 */
[----:B------:R-:W3:Y:S01]  /*3650*/  MUFU.EX2 R32, R32 ;  /* 0x0000002000207308 */ /* 0x000ee20000000800 */
[----:B--2---:R-:W-:Y:S01]  /*3660*/  FADD.FTZ R11, R31, R4 ;  /* 0x000000041f0b7221 */ /* 0x004fe20000010000 */
[C---:B-1----:R-:W-:Y:S01]  /*3670*/  FADD.FTZ R3, R47.reuse, R20 ;  /* 0x000000142f037221 */ /* 0x042fe20000010000 */
[----:B------:R-:W-:Y:S02]  /*3680*/  F2FP.F16.F32.PACK_AB R175, R47, R46 ;  /* 0x0000002e2faf723e */ /* 0x000fe400000000ff */
[C---:B---3--:R-:W-:Y:S01]  /*3690*/  FADD.FTZ R4, R32.reuse, R11 ;  /* 0x0000000b20047221 */ /* 0x048fe20000010000 */
[----:B------:R-:W-:Y:S01]  /*36a0*/  F2FP.F16.F32.PACK_AB R174, R32, R31 ;  /* 0x0000001f20ae723e */ /* 0x000fe200000000ff */
[----:B0-----:R-:W-:Y:S06]  /*36b0*/  @!P0 BRA `(.L_x_13266) ;  /* 0x0000000000048947 */ /* 0x001fec0003800000 */
[----:B------:R-:W-:Y:S01]  /*36c0*/  BPT.TRAP 0x1 ;  /* 0x000000040000795c */ /* 0x000fe20000300000 */
.L_x_13266:
[----:B------:R0:W1:Y:S01]  /*36d0*/  SYNCS.PHASECHK.TRANS64.TRYWAIT P3, [UR39+0x22850], R7 ;  /* 0x02285007ff0075a7 */ /* 0x0000620008060167 */
[----:B------:R-:W-:Y:S05]  /*36e0*/  @!P0 BRA `(.L_x_13267) ;  /* 0x0000000000048947 */ /* 0x000fea0003800000 */
[----:B------:R-:W-:Y:S01]  /*36f0*/  BPT.TRAP 0x1 ;  /* 0x000000040000795c */ /* 0x000fe20000300000 */
.L_x_13267:
[----:B-1----:R-:W-:Y:S05]  /*3700*/  @P3 BRA `(.L_x_13268) ;  /* 0x0000000000083947 */ /* 0x002fea0003800000 */
[----:B------:R-:W1:Y:S02]  /*3710*/  SYNCS.PHASECHK.TRANS64.TRYWAIT P3, [UR39+0x22850], R7 ;  /* 0x02285007ff0075a7 */ /* 0x000e640008060167 */
[----:B-1----:R-:W-:Y:S05]  /*3720*/  @!P3 BRA `(.L_x_13269) ;  /* 0x000000bc0058b947 */ /* 0x002fea0003800000 */
.L_x_13268:
[----:B------:R2:W-:Y:S01]  /*3730*/  BAR.SYNC.DEFER_BLOCKING R0, 0x100 ;  /* 0x000400000000751d */ /* 0x0005e20000010000 */
[----:B------:R-:W-:Y:S01]  /*3740*/  UIADD3 UR4, UR39, 0x400, URZ ;  /* 0x0000040027047890 */ /* 0x000fe2000fffe03f */
[----:B-1----:R-:W-:Y:S01]  /*3750*/  @!P2 VIADD R12, R12, 0x22860 ;  /* 0x000228600c0ca836 */ /* 0x002fe20000000000 */
[----:B------:R-:W-:Y:S02]  /*3760*/  UIADD3 UR41, UR41, -0x2, URZ ;  /* 0xfffffffe29297890 */ /* 0x000fe4000fffe03f */
[----:B------:R-:W-:Y:S01]  /*3770*/  USHF.R.U32.HI UR4, URZ, 0x4, UR4 ;  /* 0x000000043f047899 */ /* 0x000fe20008011604 */
[----:B------:R-:W-:Y:S01]  /*3780*/  UMOV UR15, 0x40000040 ;  /* 0x40000040000f7882 */ /* 0x000fe20000000000 */
[----:B------:R-:W-:Y:S02]  /*3790*/  @!P2 PRMT R12, RZ, 0x654, R12 ;  /* 0x00000654ff0ca816 */ /* 0x000fe4000000000c */
[----:B------:R-:W-:-:S04]  /*37a0*/  ULOP3.LUT UR4, UR4, 0x3fff, URZ, 0xc0, !UPT ;  /* 0x00003fff04047892 */ /* 0x000fc8000f8ec03f */
[----:B------:R-:W-:-:S04]  /*37b0*/  ULOP3.LUT UR24, UR4, 0x3000000, URZ, 0xfc, !UPT ;  /* 0x0300000004187892 */ /* 0x000fc8000f8efc3f */
        /* <DEDUP_REMOVED lines=34> */
[----:B------:R-:W1:Y:S02]  /*39e0*/  S2UR UR4, SR_CTAID.X ;  /* 0x00000000000479c3 */ /* 0x000e640000002500 */
[----:B-1----:R-:W-:-:S03]  /*39f0*/  USHF.L.U32 UR10, UR4, 0x7, URZ ;  /* 0x00000007040a7899 */ /* 0x002fc6000800063f */
[----:B------:R-:W-:Y:S02]  /*3a00*/  @UP0 ULDC UR4, c[0x0][0x44c] ;  /* 0x0001130000040ab9 */ /* 0x000fe40000000800 */
[----:B------:R-:W-:Y:S01]  /*3a10*/  UIMAD.WIDE.U32 UR4, UR10, UR4, URZ ;  /* 0x000000040a0472a5 */ /* 0x000fe2000f8e003f */
[----:B------:R-:W-:Y:S02]  /*3a20*/  WARPGROUP.DEPBAR.LE gsb0, 0x0 ;  /* 0x00008000000079c5 */ /* 0x000fe40000010000 */
[----:B------:R-:W-:-:S15]  /*3a30*/  WARPGROUP.ARRIVE ;  /* 0x00000000000079c5 */ /* 0x000fde0000000000 */
[----:B------:R-:W-:Y:S01]  /*3a40*/  HGMMA.64x256x16.F32 R24, R172, gdesc[UR12].tnspB, R24, gsb0 ;  /* 0x43e0000cac187df0 */ /* 0x000fe20008000818 */
[----:B------:R-:W-:Y:S02]  /*3a50*/  @UP0 ULDC UR14, c[0x0][0x450] ;  /* 0x00011400000e0ab9 */ /* 0x000fe40000000800 */
[----:B------:R-:W-:-:S04]  /*3a60*/  @UP0 USHF.R.U32.HI UR10, URZ, UR14, UR5 ;  /* 0x0000000e3f0a0299 */ /* 0x000fc80008011605 */
[----:B------:R-:W-:-:S04]  /*3a70*/  UIADD3 UR4, UR10, -UR11, UR40 ;  /* 0x8000000b0a047290 */ /* 0x000fc8000fffe028 */
[----:B------:R-:W-:-:S04]  /*3a80*/  UIMAD.WIDE UR4, UR4, 0x2aaaaaab, URZ ;  /* 0x2aaaaaab040478a5 */ /* 0x000fc8000f8e023f */
[----:B------:R-:W-:-:S04]  /*3a90*/  USHF.R.U32.HI UR4, URZ, 0x1f, UR5 ;  /* 0x0000001f3f047899 */ /* 0x000fc80008011605 */
[----:B------:R-:W-:-:S03]  /*3aa0*/  ULEA.HI.SX32 UR4, UR5, UR4, 0x1c ;  /* 0x0000000405047291 */ /* 0x000fc6000f8fe23f */
[----:B------:R-:W-:Y:S01]  /*3ab0*/  UMOV UR5, URZ ;  /* 0x0000003f00057c82 */ /* 0x000fe20008000000 */
[----:B------:R-:W-:-:S04]  /*3ac0*/  UISETP.LT.AND UP1, UPT, UR38, UR4, UPT ;  /* 0x000000042600728c */ /* 0x000fc8000bf21270 */
[----:B------:R-:W-:-:S03]  /*3ad0*/  USEL UR25, UR38, UR4, !UP1 ;  /* 0x0000000426197287 */ /* 0x000fc6000c800000 */
[----:B------:R-:W-:Y:S01]  /*3ae0*/  UMOV UR4, URZ ;  /* 0x0000003f00047c82 */ /* 0x000fe20008000000 */
[----:B------:R-:W-:-:S06]  /*3af0*/  UISETP.GE.AND UP1, UPT, UR41, UR25, UPT ;  /* 0x000000192900728c */ /* 0x000fcc000bf26270 */
[----:B------:R-:W-:Y:S01]  /*3b00*/  PLOP3.LUT P3, PT, PT, PT, UP1, 0x80, 0x0 ;  /* 0x000000000000781c */ /* 0x000fe20003f6f018 */
[----:B------:R-:W-:Y:S02]  /*3b10*/  WARPGROUP.DEPBAR.LE gsb0, 0x0 ;  /* 0x00008000000079c5 */ /* 0x000fe40000010000 */
[----:B------:R2:W-:Y:S10]  /*3b20*/  @!P2 SYNCS.ARRIVE.TRANS64.RED.A1T0 RZ, [R12+URZ], RZ ;  /* 0x000000ff0cffa9a7 */ /* 0x0005f4000810043f */
[----:B--2---:R-:W-:Y:S05]  /*3b30*/  @!P3 BRA `(.L_x_13270) ;  /* 0x000000280094b947 */ /* 0x004fea0003800000 */
[----:B------:R-:W-:Y:S01]  /*3b40*/  IMAD.MOV.U32 R11, RZ, RZ, R8 ;  /* 0x000000ffff0b7224 */ /* 0x000fe200078e0008 */
[----:B------:R-:W-:Y:S01]  /*3b50*/  MOV R12, R10 ;  /* 0x0000000a000c7202 */ /* 0x000fe20000000f00 */
[----:B------:R-:W-:Y:S01]  /*3b60*/  UMOV UR5, URZ ;  /* 0x0000003f00057c82 */ /* 0x000fe20008000000 */
[----:B------:R-:W-:Y:S01]  /*3b70*/  UMOV UR4, URZ ;  /* 0x0000003f00047c82 */ /* 0x000fe20008000000 */
[----:B------:R-:W-:Y:S01]  /*3b80*/  ULDC UR28, c[0x0][0x288] ;  /* 0x0000a200001c7ab9 */ /* 0x000fe20000000800 */
[----:B------:R-:W-:Y:S01]  /*3b90*/  ULDC UR27, c[0x0][0x2f0] ;  /* 0x0000bc00001b7ab9 */ /* 0x000fe20000000800 */
[----:B------:R-:W-:Y:S01]  /*3ba0*/  ULDC UR26, c[0x0][0x9d8] ;  /* 0x00027600001a7ab9 */ /* 0x000fe20000000800 */
[----:B------:R-:W-:-:S05]  /*3bb0*/  ULDC UR7, c[0x0][0x988] ;  /* 0x0002620000077ab9 */ /* 0x000fca0000000800 */
.L_x_13279:
[----:B------:R-:W-:-:S04]  /*3bc0*/  UIADD3 UR4, UR4, 0x1, URZ ;  /* 0x0000000104047890 */ /* 0x000fc8000fffe03f */
[----:B------:R-:W-:-:S04]  /*3bd0*/  UISETP.NE.AND UP1, UPT, UR4, 0x2, UPT ;  /* 0x000000020400788c */ /* 0x000fc8000bf25270 */
[----:B------:R-:W-:Y:S02]  /*3be0*/  USEL UR10, URZ, 0x1, UP1 ;  /* 0x000000013f0a7887 */ /* 0x000fe40008800000 */
[----:B------:R-:W-:Y:S02]  /*3bf0*/  USEL UR4, UR4, URZ, UP1 ;  /* 0x0000003f04047287 */ /* 0x000fe40008800000 */
[----:B------:R-:W-:Y:S01]  /*3c00*/  ULOP3.LUT UR5, UR5, UR10, URZ, 0x3c, !UPT ;  /* 0x0000000a05057292 */ /* 0x000fe2000f8e3c3f */
[----:B--2---:R-:W-:Y:S11]  /*3c10*/  @!P0 BRA `(.L_x_13271) ;  /* 0x0000000000048947 */ /* 0x004ff60003800000 */
[----:B------:R-:W-:Y:S01]  /*3c20*/  BPT.TRAP 0x1 ;  /* 0x000000040000795c */ /* 0x000fe20000300000 */
.L_x_13271:
[----:B------:R-:W-:Y:S01]  /*3c30*/  ULEA UR29, UR4, UR39, 0x3 ;  /* 0x00000027041d7291 */ /* 0x000fe2000f8e183f */
[----:B0-----:R-:W-:-:S05]  /*3c40*/  IMAD.U32 R7, RZ, RZ, UR5 ;  /* 0x00000005ff077e24 */ /* 0x001fca000f8e00ff */
[----:B------:R-:W-:-:S04]  /*3c50*/  SHF.L.U32 R7, R7, 0x1f, RZ ;  /* 0x0000001f07077819 */ /* 0x000fc800000006ff */
[----:B------:R0:W1:Y:S01]  /*3c60*/  SYNCS.PHASECHK.TRANS64.TRYWAIT P3, [UR29+0x22830], R7 ;  /* 0x02283007ff0075a7 */ /* 0x000062000806015d */
[----:B------:R-:W-:Y:S05]  /*3c70*/  @!P0 BRA `(.L_x_13272) ;  /* 0x0000000000048947 */ /* 0x000fea0003800000 */
[----:B------:R-:W-:Y:S01]  /*3c80*/  BPT.TRAP 0x1 ;  /* 0x000000040000795c */ /* 0x000fe20000300000 */
.L_x_13272:
[----:B-1----:R-:W-:Y:S05]  /*3c90*/  @P3 BRA `(.L_x_13273) ;  /* 0x0000000000083947 */ /* 0x002fea0003800000 */
[----:B------:R-:W1:Y:S02]  /*3ca0*/  SYNCS.PHASECHK.TRANS64.TRYWAIT P3, [UR29+0x22830], R7 ;  /* 0x02283007ff0075a7 */ /* 0x000e64000806015d */
[----:B-1----:R-:W-:Y:S05]  /*3cb0*/  @!P3 BRA `(.L_x_13274) ;  /* 0x000000b80008b947 */ /* 0x002fea0003800000 */
.L_x_13273:
[----:B------:R-:W-:Y:S01]  /*3cc0*/  UIMAD UR10, UR4, 0x300, UR6 ;  /* 0x00000300040a78a4 */ /* 0x000fe2000f8e0206 */
[----:B------:R-:W-:Y:S01]  /*3cd0*/  WARPGROUP.ARRIVE ;  /* 0x00000000000079c5 */ /* 0x000fe20000000000 */
[----:B------:R-:W-:Y:S01]  /*3ce0*/  UMOV UR11, 0x40000040 ;  /* 0x40000040000b7882 */ /* 0x000fe20000000000 */
[----:B------:R-:W-:Y:S01]  /*3cf0*/  UMOV UR15, 0x40000040 ;  /* 0x40000040000f7882 */ /* 0x000fe20000000000 */
[----:B------:R-:W-:Y:S01]  /*3d00*/  UIADD3 UR14, UR10, 0x2, URZ ;  /* 0x000000020a0e7890 */ /* 0x000fe2000fffe03f */
[----:B------:R-:W-:Y:S01]  /*3d10*/  IMAD.MOV.U32 R21, RZ, RZ, -0x2 ;  /* 0xfffffffeff157424 */ /* 0x000fe200078e00ff */
[----:B------:R-:W-:Y:S01]  /*3d20*/  UIADD3 UR18, UR10, 0x4, URZ ;  /* 0x000000040a127890 */ /* 0x000fe2000fffe03f */
[----:B------:R-:W-:Y:S01]  /*3d30*/  MOV R19, UR27 ;  /* 0x0000001b00137c02 */ /* 0x000fe20008000f00 */
[----:B------:R-:W-:Y:S01]  /*3d40*/  UMOV UR19, 0x40000040 ;  /* 0x4000004000137882 */ /* 0x000fe20000000000 */
[----:B------:R-:W-:Y:S01]  /*3d50*/  HGMMA.64x96x16.F32 R152, gdesc[UR8], RZ, !UPT, gsb0 ;  /* 0x01600000089879f0 */ /* 0x000fe2000c0008ff */
[----:B------:R-:W-:Y:S01]  /*3d60*/  UIADD3 UR22, UR10, 0x6, URZ ;  /* 0x000000060a167890 */ /* 0x000fe2000fffe03f */
[----:B------:R-:W-:-:S02]  /*3d70*/  UMOV UR23, 0x40000040 ;  /* 0x4000004000177882 */ /* 0x000fc40000000000 */
[----:B------:R-:W-:Y:S02]  /*3d80*/  @UP0 ULDC UR10, c[0x0][0x44c] ;  /* 0x00011300000a0ab9 */ /* 0x000fe40000000800 */
[----:B------:R-:W-:Y:S01]  /*3d90*/  @P1 IMAD.HI.U32 R13, R5, UR10, RZ ;  /* 0x0000000a050d1c27 */ /* 0x000fe2000f8e00ff */
[----:B------:R-:W-:Y:S01]  /*3da0*/  @UP0 ULDC UR10, c[0x0][0x450] ;  /* 0x00011400000a0ab9 */ /* 0x000fe20000000800 */
        /* <DEDUP_REMOVED lines=10> */
[----:B-1----:R-:W-:Y:S01]  /*3e50*/  FMUL.FTZ R8, R167, UR26 ;  /* 0x0000001aa7087c20 */ /* 0x002fe20008410000 */
[----:B------:R-:W-:Y:S01]  /*3e60*/  IMAD.MOV.U32 R167, RZ, RZ, R5 ;  /* 0x000000ffffa77224 */ /* 0x000fe200078e0005 */
[----:B------:R-:W-:Y:S01]  /*3e70*/  @P1 SHF.R.U32.HI R167, RZ, UR10, R13 ;  /* 0x0000000affa71c19 */ /* 0x000fe2000801160d */
[----:B------:R-:W-:Y:S01]  /*3e80*/  UMOV UR10, 0x1 ;  /* 0x00000001000a7882 */ /* 0x000fe20000000000 */
[----:B------:R-:W-:Y:S01]  /*3e90*/  FMUL.FTZ R154, R154, UR26 ;  /* 0x0000001a9a9a7c20 */ /* 0x000fe20008410000 */
[----:B------:R-:W-:Y:S01]  /*3ea0*/  UIMAD UR10, UR41, -0x60, UR10 ;  /* 0xffffffa0290a78a4 */ /* 0x000fe2000f8e020a */
[----:B------:R-:W-:Y:S01]  /*3eb0*/  FMUL.FTZ R155, R155, UR26 ;  /* 0x0000001a9b9b7c20 */ /* 0x000fe20008410000 */
[----:B------:R-:W1:Y:S01]  /*3ec0*/  SHFL.IDX PT, R13, R167, 0x1, 0x1c1f ;  /* 0x003c1f00a70d7f89 */ /* 0x000e6200000e0000 */
        /* <DEDUP_REMOVED lines=9> */
[----:B--2---:R-:W-:-:S02]  /*3f60*/  IMAD R8, R6, R21, UR10 ;  /* 0x0000000a06087e24 */ /* 0x004fc4000f8e0215 */
[----:B------:R-:W-:Y:S01]  /*3f70*/  FMUL.FTZ R200, R160, UR26 ;  /* 0x0000001aa0c87c20 */ /* 0x000fe20008410000 */
[----:B------:R-:W-:Y:S01]  /*3f80*/  FMUL.FTZ R160, R161, UR26 ;  /* 0x0000001aa1a07c20 */ /* 0x000fe20008410000 */
[----:B------:R-:W-:Y:S01]  /*3f90*/  FMUL.FTZ R15, R165, UR26 ;  /* 0x0000001aa50f7c20 */ /* 0x000fe20008410000 */
[----:B------:R-:W-:Y:S02]  /*3fa0*/  IMAD R8, R19, UR36, R8 ;  /* 0x0000002413087c24 */ /* 0x000fe4000f8e0208 */
        /* <DEDUP_REMOVED lines=9> */
[----:B-1----:R-:W-:Y:S01]  /*4040*/  IADD3 R156, R13, -UR28, R8 ;  /* 0x8000001c0d9c7c10 */ /* 0x002fe2000fffe008 */
[----:B------:R-:W1:Y:S01]  /*4050*/  MUFU.TANH R158, R158 ;  /* 0x0000009e009e7308 */ /* 0x000e620000002400 */
[----:B------:R-:W-:Y:S01]  /*4060*/  FMUL.FTZ R183, R183, UR26 ;  /* 0x0000001ab7b77c20 */ /* 0x000fe20008410000 */
[----:B------:R-:W-:Y:S01]  /*4070*/  FMUL.FTZ R186, R186, UR26 ;  /* 0x0000001ababa7c20 */ /* 0x000fe20008410000 */
[C---:B------:R-:W-:Y:S01]  /*4080*/  ISETP.GT.AND P3, PT, R156.reuse, RZ, PT ;  /* 0x000000ff9c00720c */ /* 0x040fe20003f64270 */
[----:B------:R-:W-:Y:S01]  /*4090*/  FMUL.FTZ R187, R187, UR26 ;  /* 0x0000001abbbb7c20 */ /* 0x000fe20008410000 */
[----:B------:R-:W-:Y:S01]  /*40a0*/  ISETP.GT.AND P4, PT, R156, 0x1, PT ;  /* 0x000000019c00780c */ /* 0x000fe20003f84270 */
[----:B------:R-:W-:Y:S01]  /*40b0*/  FMUL.FTZ R190, R190, UR26 ;  /* 0x0000001abebe7c20 */ /* 0x000fe20008410000 */
[----:B---3--:R-:W-:Y:S01]  /*40c0*/  FSEL R168, R154, -INF , P3 ;  /* 0xff8000009aa87808 */ /* 0x008fe20001800000 */
[----:B------:R-:W2:Y:S01]  /*40d0*/  MUFU.TANH R159, R159 ;  /* 0x0000009f009f7308 */ /* 0x000ea20000002400 */
[----:B------:R-:W-:Y:S01]  /*40e0*/  ISETP.GT.AND P3, PT, R156, 0x8, PT ;  /* 0x000000089c00780c */ /* 0x000fe20003f64270 */
[----:B------:R-:W-:Y:S01]  /*40f0*/  FMUL.FTZ R191, R191, UR26 ;  /* 0x0000001abfbf7c20 */ /* 0x000fe20008410000 */
[----:B------:R-:W-:Y:S01]  /*4100*/  FMNMX.FTZ R13, R168, R11, !PT ;  /* 0x0000000ba80d7209 */ /* 0x000fe20007810000 */
        /* <DEDUP_REMOVED lines=10> */
[----:B------:R-:W-:-:S02]  /*41b0*/  FMUL.FTZ R10, R169, UR26 ;  /* 0x0000001aa90a7c20 */ /* 0x000fc40008410000 */
[----:B------:R-:W1:Y:S08]  /*41c0*/  MUFU.TANH R163, R163 ;  /* 0x000000a300a37308 */ /* 0x000e700000002400 */
[----:B------:R4:W5:Y:S08]  /*41d0*/  MUFU.TANH R161, R166 ;  /* 0x000000a600a17308 */ /* 0x0009700000002400 */
[----:B------:R-:W0:Y:S01]  /*41e0*/  MUFU.TANH R170, R170 ;  /* 0x000000aa00aa7308 */ /* 0x000e220000002400 */
[----:B----4-:R-:W-:-:S02]  /*41f0*/  FSEL R166, R155, -INF , P4 ;  /* 0xff8000009ba67808 */ /* 0x010fc40002000000 */
[----:B------:R-:W-:Y:S02]  /*4200*/  ISETP.GT.AND P4, PT, R156, 0x9, PT ;  /* 0x000000099c00780c */ /* 0x000fe40003f84270 */
[----:B------:R-:W-:Y:S02]  /*4210*/  FMNMX.FTZ R14, R166, R13, !PT ;  /* 0x0000000da60e7209 */ /* 0x000fe40007810000 */
[----:B--2---:R-:W-:Y:S01]  /*4220*/  FSEL R162, R159, -INF , P4 ;  /* 0xff8000009fa27808 */ /* 0x004fe20002000000 */
[----:B------:R-:W2:Y:S01]  /*4230*/  MUFU.TANH R171, R171 ;  /* 0x000000ab00ab7308 */ /* 0x000ea20000002400 */
[----:B------:R-:W-:Y:S02]  /*4240*/  FMNMX.FTZ R13, R165, R14, !PT ;  /* 0x0000000ea50d7209 */ /* 0x000fe40007810000 */
[----:B------:R-:W-:Y:S02]  /*4250*/  ISETP.GT.AND P4, PT, R156, 0x11, PT ;  /* 0x000000119c00780c */ /* 0x000fe40003f84270 */
[----:B---3--:R-:W-:-:S02]  /*4260*/  FSEL R159, R16, -INF , P3 ;  /* 0xff800000109f7808 */ /* 0x008fc40001800000 */
[----:B------:R-:W-:Y:S01]  /*4270*/  FMNMX.FTZ R14, R162, R13, !PT ;  /* 0x0000000da20e7209 */ /* 0x000fe20007810000 */
[----:B------:R-:W3:Y:S01]  /*4280*/  MUFU.TANH R174, R174 ;  /* 0x000000ae00ae7308 */ /* 0x000ee20000002400 */
[C---:B------:R-:W-:Y:S02]  /*4290*/  ISETP.GT.AND P3, PT, R156.reuse, 0x18, PT ;  /* 0x000000189c00780c */ /* 0x040fe40003f64270 */
[----:B-1----:R-:W-:Y:S02]  /*42a0*/  FSEL R164, R163, -INF , P4 ;  /* 0xff800000a3a47808 */ /* 0x002fe40002000000 */
[----:B------:R-:W-:Y:S02]  /*42b0*/  FMNMX.FTZ R13, R159, R14, !PT ;  /* 0x0000000e9f0d7209 */ /* 0x000fe40007810000 */
[----:B------:R-:W-:Y:S01]  /*42c0*/  ISETP.GT.AND P4, PT, R156, 0x19, PT ;  /* 0x000000199c00780c */ /* 0x000fe20003f84270 */
[----:B------:R-:W1:Y:S01]  /*42d0*/  MUFU.TANH R175, R175 ;  /* 0x000000af00af7308 */ /* 0x000e620000002400 */
[----:B-----5:R-:W-:-:S02]  /*42e0*/  FSEL R161, R161, -INF , P3 ;  /* 0xff800000a1a17808 */ /* 0x020fc40001800000 */
[----:B------:R-:W-:Y:S02]  /*42f0*/  FMNMX.FTZ R14, R164, R13, !PT ;  /* 0x0000000da40e7209 */ /* 0x000fe40007810000 */
[----:B------:R-:W-:Y:S02]  /*4300*/  ISETP.GT.AND P3, PT, R156, 0x20, PT ;  /* 0x000000209c00780c */ /* 0x000fe40003f64270 */
[----:B------:R-:W-:Y:S01]  /*4310*/  FSEL R163, R18, -INF , P4 ;  /* 0xff80000012a37808 */ /* 0x000fe20002000000 */
[----:B------:R-:W4:Y:S01]  /*4320*/  MUFU.TANH R178, R178 ;  /* 0x000000b200b27308 */ /* 0x000f220000002400 */
[----:B------:R-:W-:Y:S02]  /*4330*/  FMNMX.FTZ R14, R161, R14, !PT ;  /* 0x0000000ea10e7209 */ /* 0x000fe40007810000 */
[----:B------:R-:W-:Y:S02]  /*4340*/  ISETP.GT.AND P4, PT, R156, 0x21, PT ;  /* 0x000000219c00780c */ /* 0x000fe40003f84270 */
[----:B0-----:R-:W-:Y:S01]  /*4350*/  FSEL R16, R170, -INF , P3 ;  /* 0xff800000aa107808 */ /* 0x001fe20001800000 */
[----:B------:R-:W-:Y:S01]  /*4360*/  FMUL.FTZ R170, R172, UR26 ;  /* 0x0000001aacaa7c20 */ /* 0x000fe20008410000 */
[----:B------:R-:W-:Y:S01]  /*4370*/  FMNMX.FTZ R19, R163, R14, !PT ;  /* 0x0000000ea3137209 */ /* 0x000fe20007810000 */
[----:B------:R0:W5:Y:S01]  /*4380*/  MUFU.TANH R20, R179 ;  /* 0x000000b300147308 */ /* 0x0001620000002400 */
[----:B------:R-:W-:-:S02]  /*4390*/  ISETP.GT.AND P3, PT, R156, 0x28, PT ;  /* 0x000000289c00780c */ /* 0x000fc40003f64270 */
[----:B--2---:R-:W-:Y:S02]  /*43a0*/  FSEL R13, R171, -INF , P4 ;  /* 0xff800000ab0d7808 */ /* 0x004fe40002000000 */
[----:B------:R-:W-:Y:S02]  /*43b0*/  FMNMX.FTZ R18, R16, R19, !PT ;  /* 0x0000001310127209 */ /* 0x000fe40007810000 */
[----:B------:R-:W-:Y:S01]  /*43c0*/  ISETP.GT.AND P4, PT, R156, 0x29, PT ;  /* 0x000000299c00780c */ /* 0x000fe20003f84270 */
[----:B------:R-:W2:Y:S01]  /*43d0*/  MUFU.TANH R182, R182 ;  /* 0x000000b600b67308 */ /* 0x000ea20000002400 */
[----:B---3--:R-:W-:Y:S01]  /*43e0*/  FSEL R14, R174, -INF , P3 ;  /* 0xff800000ae0e7808 */ /* 0x008fe20001800000 */
[----:B0-----:R-:W-:Y:S01]  /*43f0*/  FMUL.FTZ R179, R188, UR26 ;  /* 0x0000001abcb37c20 */ /* 0x001fe20008410000 */
[----:B------:R-:W-:Y:S01]  /*4400*/  FMNMX.FTZ R19, R13, R18, !PT ;  /* 0x000000120d137209 */ /* 0x000fe20007810000 */
[----:B------:R-:W-:Y:S01]  /*4410*/  FMUL.FTZ R174, R173, UR26 ;  /* 0x0000001aadae7c20 */ /* 0x000fe20008410000 */
[----:B------:R-:W-:Y:S01]  /*4420*/  ISETP.GT.AND P3, PT, R156, 0x30, PT ;  /* 0x000000309c00780c */ /* 0x000fe20003f64270 */
[----:B------:R-:W-:Y:S01]  /*4430*/  FMUL.FTZ R173, R176, UR26 ;  /* 0x0000001ab0ad7c20 */ /* 0x000fe20008410000 */
[----:B-1----:R-:W-:Y:S01]  /*4440*/  FSEL R18, R175, -INF , P4 ;  /* 0xff800000af127808 */ /* 0x002fe20002000000 */
[----:B------:R-:W0:Y:S01]  /*4450*/  MUFU.TANH R183, R183 ;  /* 0x000000b700b77308 */ /* 0x000e220000002400 */
[----:B------:R-:W-:Y:S01]  /*4460*/  FMNMX.FTZ R21, R14, R19, !PT ;  /* 0x000000130e157209 */ /* 0x000fe20007810000 */
[----:B------:R-:W-:Y:S01]  /*4470*/  FMUL.FTZ R176, R177, UR26 ;  /* 0x0000001ab1b07c20 */ /* 0x000fe20008410000 */
[----:B------:R-:W-:Y:S01]  /*4480*/  ISETP.GT.AND P4, PT, R156, 0x31, PT ;  /* 0x000000319c00780c */ /* 0x000fe20003f84270 */
[----:B------:R-:W-:Y:S01]  /*4490*/  FMUL.FTZ R175, R180, UR26 ;  /* 0x0000001ab4af7c20 */ /* 0x000fe20008410000 */
[----:B----4-:R-:W-:Y:S01]  /*44a0*/  FSEL R19, R178, -INF , P3 ;  /* 0xff800000b2137808 */ /* 0x010fe20001800000 */
[----:B------:R-:W-:Y:S01]  /*44b0*/  FMUL.FTZ R177, R181, UR26 ;  /* 0x0000001ab5b17c20 */ /* 0x000fe20008410000 */
[----:B------:R-:W-:Y:S01]  /*44c0*/  FMNMX.FTZ R22, R18, R21, !PT ;  /* 0x0000001512167209 */ /* 0x000fe20007810000 */
[----:B------:R-:W1:Y:S01]  /*44d0*/  MUFU.TANH R186, R186 ;  /* 0x000000ba00ba7308 */ /* 0x000e620000002400 */
[----:B------:R-:W-:Y:S01]  /*44e0*/  ISETP.GT.AND P3, PT, R156, 0x38, PT ;  /* 0x000000389c00780c */ /* 0x000fe20003f64270 */
[----:B------:R-:W-:Y:S01]  /*44f0*/  FMUL.FTZ R178, R184, UR26 ;  /* 0x0000001ab8b27c20 */ /* 0x000fe20008410000 */
[----:B-----5:R-:W-:Y:S01]  /*4500*/  FSEL R20, R20, -INF , P4 ;  /* 0xff80000014147808 */ /* 0x020fe20002000000 */
[----:B------:R-:W-:Y:S01]  /*4510*/  FMUL.FTZ R180, R185, UR26 ;  /* 0x0000001ab9b47c20 */ /* 0x000fe20008410000 */
[----:B------:R-:W-:Y:S01]  /*4520*/  FMNMX.FTZ R23, R19, R22, !PT ;  /* 0x0000001613177209 */ /* 0x000fe20007810000 */
        /* <DEDUP_REMOVED lines=9> */
[----:B0-----:R-:W-:Y:S01]  /*45c0*/  FSEL R22, R183, -INF , P4 ;  /* 0xff800000b7167808 */ /* 0x001fe20002000000 */
[----:B------:R-:W0:Y:S01]  /*45d0*/  MUFU.TANH R190, R190 ;  /* 0x000000be00be7308 */ /* 0x000e220000002400 */
[----:B------:R-:W-:Y:S01]  /*45e0*/  FMNMX.FTZ R23, R21, R152, !PT ;  /* 0x0000009815177209 */ /* 0x000fe20007810000 */
[----:B------:R-:W2:Y:S01]  /*45f0*/  SHFL.IDX PT, R183, R167, RZ, 0x1c1f ;  /* 0x001c1fffa7b77589 */ /* 0x000ea200000e0000 */
[----:B------:R-:W-:-:S02]  /*4600*/  ISETP.GT.AND P4, PT, R156, 0x41, PT ;  /* 0x000000419c00780c */ /* 0x000fc40003f84270 */
[----:B-1----:R-:W-:Y:S01]  /*4610*/  FSEL R152, R186, -INF , P3 ;  /* 0xff800000ba987808 */ /* 0x002fe20001800000 */
[----:B------:R-:W-:Y:S01]  /*4620*/  FMUL.FTZ R186, R197, UR26 ;  /* 0x0000001ac5ba7c20 */ /* 0x000fe20008410000 */
[----:B------:R-:W-:Y:S01]  /*4630*/  FMNMX.FTZ R153, R22, R23, !PT ;  /* 0x0000001716997209 */ /* 0x000fe20007810000 */
[----:B------:R-:W1:Y:S01]  /*4640*/  MUFU.TANH R191, R191 ;  /* 0x000000bf00bf7308 */ /* 0x000e620000002400 */
[----:B------:R-:W-:Y:S02]  /*4650*/  ISETP.GT.AND P3, PT, R156, 0x48, PT ;  /* 0x000000489c00780c */ /* 0x000fe40003f64270 */
[----:B---3--:R-:W-:Y:S02]  /*4660*/  FSEL R23, R187, -INF , P4 ;  /* 0xff800000bb177808 */ /* 0x008fe40002000000 */
[----:B------:R-:W-:Y:S02]  /*4670*/  FMNMX.FTZ R154, R152, R153, !PT ;  /* 0x00000099989a7209 */ /* 0x000fe40007810000 */
[----:B------:R-:W-:Y:S01]  /*4680*/  ISETP.GT.AND P4, PT, R156, 0x49, PT ;  /* 0x000000499c00780c */ /* 0x000fe20003f84270 */
[----:B------:R-:W3:Y:S01]  /*4690*/  MUFU.TANH R155, R194 ;  /* 0x000000c2009b7308 */ /* 0x000ee20000002400 */
[----:B0-----:R-:W-:-:S02]  /*46a0*/  FSEL R153, R190, -INF , P3 ;  /* 0xff800000be997808 */ /* 0x001fc40001800000 */
[----:B------:R-:W-:Y:S02]  /*46b0*/  FMNMX.FTZ R158, R23, R154, !PT ;  /* 0x0000009a179e7209 */ /* 0x000fe40007810000 */
[C---:B------:R-:W-:Y:S02]  /*46c0*/  ISETP.GT.AND P3, PT, R156.reuse, 0x50, PT ;  /* 0x000000509c00780c */ /* 0x040fe40003f64270 */
[----:B------:R-:W-:Y:S01]  /*46d0*/  FMNMX.FTZ R157, R153, R158, !PT ;  /* 0x0000009e999d7209 */ /* 0x000fe20007810000 */
[----:B------:R-:W0:Y:S01]  /*46e0*/  MUFU.TANH R195, R195 ;  /* 0x000000c300c37308 */ /* 0x000e220000002400 */
[----:B-1----:R-:W-:Y:S02]  /*46f0*/  FSEL R154, R191, -INF , P4 ;  /* 0xff800000bf9a7808 */ /* 0x002fe40002000000 */
[----:B------:R-:W-:Y:S02]  /*4700*/  ISETP.GT.AND P4, PT, R156, 0x51, PT ;  /* 0x000000519c00780c */ /* 0x000fe40003f84270 */
[----:B------:R-:W-:-:S02]  /*4710*/  FMNMX.FTZ R172, R154, R157, !PT ;  /* 0x0000009d9aac7209 */ /* 0x000fc40007810000 */
[----:B--2---:R-:W-:Y:S01]  /*4720*/  IADD3 R183, R183, -UR28, R8 ;  /* 0x8000001cb7b77c10 */ /* 0x004fe2000fffe008 */
[----:B------:R-:W1:Y:S01]  /*4730*/  MUFU.TANH R198, R198 ;  /* 0x000000c600c67308 */ /* 0x000e620000002400 */
[----:B---3--:R-:W-:Y:S02]  /*4740*/  FSEL R155, R155, -INF , P3 ;  /* 0xff8000009b9b7808 */ /* 0x008fe40001800000 */
[----:B------:R-:W-:Y:S02]  /*4750*/  ISETP.GT.AND P3, PT, R156, 0x58, PT ;  /* 0x000000589c00780c */ /* 0x000fe40003f64270 */
[----:B------:R-:W-:Y:S02]  /*4760*/  FMNMX.FTZ R157, R155, R172, !PT ;  /* 0x000000ac9b9d7209 */ /* 0x000fe40007810000 */
[----:B------:R-:W-:Y:S01]  /*4770*/  ISETP.GT.AND P6, PT, R183, 0x1, PT ;  /* 0x00000001b700780c */ /* 0x000fe20003fc4270 */
[----:B------:R-:W2:Y:S01]  /*4780*/  MUFU.TANH R199, R199 ;  /* 0x000000c700c77308 */ /* 0x000ea20000002400 */
[----:B0-----:R-:W-:-:S02]  /*4790*/  FSEL R158, R195, -INF , P4 ;  /* 0xff800000c39e7808 */ /* 0x001fc40002000000 */
[----:B------:R-:W-:Y:S02]  /*47a0*/  ISETP.GT.AND P4, PT, R156, 0x59, PT ;  /* 0x000000599c00780c */ /* 0x000fe40003f84270 */
[----:B------:R-:W-:Y:S02]  /*47b0*/  FMNMX.FTZ R169, R158, R157, !PT ;  /* 0x0000009d9ea97209 */ /* 0x000fe40007810000 */
[C---:B------:R-:W-:Y:S01]  /*47c0*/  ISETP.GT.AND P5, PT, R183.reuse, 0x8, PT ;  /* 0x00000008b700780c */ /* 0x040fe20003fa4270 */
[----:B------:R-:W0:Y:S01]  /*47d0*/  MUFU.TANH R202, R202 ;  /* 0x000000ca00ca7308 */ /* 0x000e220000002400 */
[----:B-1----:R-:W-:Y:S02]  /*47e0*/  FSEL R156, R198, -INF , P3 ;  /* 0xff800000c69c7808 */ /* 0x002fe40001800000 */
[----:B------:R-:W-:Y:S02]  /*47f0*/  ISETP.GT.AND P3, PT, R183, RZ, PT ;  /* 0x000000ffb700720c */ /* 0x000fe40003f64270 */
[----:B------:R-:W-:-:S03]  /*4800*/  FMNMX.FTZ R172, R156, R169, !PT ;  /* 0x000000a99cac7209 */ /* 0x000fc60007810000 */
[----:B------:R-:W1:Y:S01]  /*4810*/  MUFU.TANH R204, R204 ;  /* 0x000000cc00cc7308 */ /* 0x000e620000002400 */
[----:B--2---:R-:W-:Y:S02]  /*4820*/  FSEL R157, R199, -INF , P4 ;  /* 0xff800000c79d7808 */ /* 0x004fe40002000000 */
[----:B------:R-:W-:Y:S02]  /*4830*/  ISETP.GT.AND P4, PT, R183, 0x9, PT ;  /* 0x00000009b700780c */ /* 0x000fe40003f84270 */
[----:B------:R-:W-:-:S03]  /*4840*/  FMNMX.FTZ R172, R157, R172, !PT ;  /* 0x000000ac9dac7209 */ /* 0x000fc60007810000 */
[----:B------:R-:W2:Y:S01]  /*4850*/  MUFU.TANH R203, R203 ;  /* 0x000000cb00cb7308 */ /* 0x000ea20000002400 */
[----:B0-----:R-:W-:Y:S01]  /*4860*/  FSEL R167, R202, -INF , P3 ;  /* 0xff800000caa77808 */ /* 0x001fe20001800000 */
[----:B------:R-:W0:Y:S01]  /*4870*/  SHFL.BFLY PT, R169, R172, 0x2, 0x1f ;  /* 0x0c401f00aca97f89 */ /* 0x000e2200000e0000 */
[----:B------:R-:W-:-:S05]  /*4880*/  ISETP.GT.AND P3, PT, R183, 0x10, PT ;  /* 0x00000010b700780c */ /* 0x000fca0003f64270 */
[----:B------:R-:W3:Y:S01]  /*4890*/  MUFU.TANH R201, R201 ;  /* 0x000000c900c97308 */ /* 0x000ee20000002400 */
[----:B-1----:R-:W-:-:S07]  /*48a0*/  FSEL R204, R204, -INF , P6 ;  /* 0xff800000cccc7808 */ /* 0x002fce0003000000 */
[----:B------:R-:W1:Y:S01]  /*48b0*/  MUFU.TANH R200, R200 ;  /* 0x000000c800c87308 */ /* 0x000e620000002400 */
[----:B--2---:R-:W-:-:S07]  /*48c0*/  FSEL R203, R203, -INF , P5 ;  /* 0xff800000cbcb7808 */ /* 0x004fce0002800000 */
[----:B------:R-:W2:Y:S01]  /*48d0*/  MUFU.TANH R160, R160 ;  /* 0x000000a000a07308 */ /* 0x000ea20000002400 */
[----:B---3--:R-:W-:Y:S02]  /*48e0*/  FSEL R201, R201, -INF , P4 ;  /* 0xff800000c9c97808 */ /* 0x008fe40002000000 */
[----:B0-----:R-:W-:Y:S02]  /*48f0*/  FMNMX.FTZ R169, R172, R169, !PT ;  /* 0x000000a9aca97209 */ /* 0x001fe40007810000 */
[----:B------:R-:W-:-:S03]  /*4900*/  ISETP.GT.AND P4, PT, R183, 0x11, PT ;  /* 0x00000011b700780c */ /* 0x000fc60003f84270 */
[----:B------:R-:W0:Y:S01]  /*4910*/  SHFL.BFLY PT, R172, R169, 0x1, 0x1f ;  /* 0x0c201f00a9ac7f89 */ /* 0x000e2200000e0000 */
[----:B------:R-:W3:Y:S01]  /*4920*/  MUFU.TANH R17, R17 ;  /* 0x0000001100117308 */ /* 0x000ee20000002400 */
[----:B-1----:R-:W-:Y:S02]  /*4930*/  FSEL R200, R200, -INF , P3 ;  /* 0xff800000c8c87808 */ /* 0x002fe40001800000 */
[----:B------:R-:W-:-:S05]  /*4940*/  ISETP.GT.AND P3, PT, R183, 0x18, PT ;  /* 0x00000018b700780c */ /* 0x000fca0003f64270 */
[----:B------:R-:W1:Y:S08]  /*4950*/  MUFU.TANH R15, R15 ;  /* 0x0000000f000f7308 */ /* 0x000e700000002400 */
[----:B------:R-:W4:Y:S01]  /*4960*/  MUFU.TANH R9, R9 ;  /* 0x0000000900097308 */ /* 0x000f220000002400 */
[----:B0-----:R-:W-:-:S07]  /*4970*/  FMNMX.FTZ R8, R169, R172, !PT ;  /* 0x000000aca9087209 */ /* 0x001fce0007810000 */
[----:B------:R-:W-:Y:S01]  /*4980*/  MUFU.TANH R10, R10 ;  /* 0x0000000a000a7308 */ /* 0x000fe20000002400 */
[----:B------:R-:W-:Y:S02]  /*4990*/  FMNMX.FTZ R169, R167, R12, !PT ;  /* 0x0000000ca7a97209 */ /* 0x000fe40007810000 */
[C---:B------:R-:W-:Y:S01]  /*49a0*/  FSETP.NEU.FTZ.AND P6, PT, R8.reuse, -INF , PT ;  /* 0xff8000000800780b */ /* 0x040fe20003fdd000 */
[----:B------:R-:W-:Y:S01]  /*49b0*/  FMUL.FTZ R171, R8, UR7 ;  /* 0x0000000708ab7c20 */ /* 0x000fe20008410000 */
[----:B------:R-:W-:Y:S02]  /*49c0*/  FMNMX.FTZ R172, R204, R169, !PT ;  /* 0x000000a9ccac7209 */ /* 0x000fe40007810000 */
[----:B------:R-:W-:Y:S01]  /*49d0*/  FSEL R192, R8, RZ, P6 ;  /* 0x000000ff08c07208 */ /* 0x000fe20003000000 */
[----:B------:R-:W0:Y:S01]  /*49e0*/  MUFU.TANH R170, R170 ;  /* 0x000000aa00aa7308 */ /* 0x000e220000002400 */
[----:B------:R-:W-:Y:S02]  /*49f0*/  FMNMX.FTZ R172, R203, R172, !PT ;  /* 0x000000accbac7209 */ /* 0x000fe40007810000 */
[----:B------:R-:W-:Y:S01]  /*4a00*/  FSEL R171, R171, RZ, P6 ;  /* 0x000000ffabab7208 */ /* 0x000fe20003000000 */
[----:B------:R-:W-:Y:S01]  /*4a10*/  FADD.FTZ R192, -R192, R11 ;  /* 0x0000000bc0c07221 */ /* 0x000fe20000010100 */
[----:B------:R-:W-:-:S03]  /*4a20*/  FMNMX.FTZ R169, R201, R172, !PT ;  /* 0x000000acc9a97209 */ /* 0x000fc60007810000 */
[--C-:B------:R-:W-:Y:S01]  /*4a30*/  FFMA.FTZ R188, R168, UR7, -R171.reuse ;  /* 0x00000007a8bc7c23 */ /* 0x100fe200080108ab */
[----:B--2---:R-:W-:Y:S01]  /*4a40*/  FSEL R168, R160, -INF , P4 ;  /* 0xff800000a0a87808 */ /* 0x004fe20002000000 */
[--C-:B------:R-:W-:Y:S01]  /*4a50*/  FFMA.FTZ R189, R166, UR7, -R171.reuse ;  /* 0x00000007a6bd7c23 */ /* 0x100fe200080108ab */
[----:B------:R-:W-:Y:S01]  /*4a60*/  FMNMX.FTZ R187, R200, R169, !PT ;  /* 0x000000a9c8bb7209 */ /* 0x000fe20007810000 */
[----:B------:R-:W2:Y:S01]  /*4a70*/  MUFU.TANH R174, R174 ;  /* 0x000000ae00ae7308 */ /* 0x000ea20000002400 */
[----:B------:R-:W-:Y:S01]  /*4a80*/  ISETP.GT.AND P4, PT, R183, 0x19, PT ;  /* 0x00000019b700780c */ /* 0x000fe20003f84270 */
[----:B------:R-:W-:Y:S01]  /*4a90*/  FMUL.FTZ R11, R192, UR7 ;  /* 0x00000007c00b7c20 */ /* 0x000fe20008410000 */
[----:B---3--:R-:W-:Y:S01]  /*4aa0*/  FSEL R169, R17, -INF , P3 ;  /* 0xff80000011a97808 */ /* 0x008fe20001800000 */
[--C-:B------:R-:W-:Y:S01]  /*4ab0*/  FFMA.FTZ R162, R162, UR7, -R171.reuse ;  /* 0x00000007a2a27c23 */ /* 0x100fe200080108ab */
[----:B------:R-:W-:Y:S01]  /*4ac0*/  FMNMX.FTZ R166, R168, R187, !PT ;  /* 0x000000bba8a67209 */ /* 0x000fe20007810000 */
[--C-:B------:R-:W-:Y:S01]  /*4ad0*/  FFMA.FTZ R159, R159, UR7, -R171.reuse ;  /* 0x000000079f9f7c23 */ /* 0x100fe200080108ab */
[----:B------:R-:W-:Y:S01]  /*4ae0*/  ISETP.GT.AND P3, PT, R183, 0x20, PT ;  /* 0x00000020b700780c */ /* 0x000fe20003f64270 */
[----:B------:R-:W3:Y:S01]  /*4af0*/  MUFU.TANH R173, R173 ;  /* 0x000000ad00ad7308 */ /* 0x000ee20000002400 */
[----:B-1----:R-:W-:Y:S01]  /*4b00*/  FSEL R172, R15, -INF , P4 ;  /* 0xff8000000fac7808 */ /* 0x002fe20002000000 */
[--C-:B------:R-:W-:Y:S01]  /*4b10*/  FFMA.FTZ R164, R164, UR7, -R171.reuse ;  /* 0x00000007a4a47c23 */ /* 0x100fe200080108ab */
[----:B------:R-:W-:Y:S01]  /*4b20*/  FMNMX.FTZ R17, R169, R166, !PT ;  /* 0x000000a6a9117209 */ /* 0x000fe20007810000 */
[--C-:B------:R-:W-:Y:S01]  /*4b30*/  FFMA.FTZ R161, R161, UR7, -R171.reuse ;  /* 0x00000007a1a17c23 */ /* 0x100fe200080108ab */
[----:B------:R-:W-:Y:S01]  /*4b40*/  ISETP.GT.AND P4, PT, R183, 0x21, PT ;  /* 0x00000021b700780c */ /* 0x000fe20003f84270 */
[--C-:B------:R-:W-:Y:S01]  /*4b50*/  FFMA.FTZ R16, R16, UR7, -R171.reuse ;  /* 0x0000000710107c23 */ /* 0x100fe200080108ab */
[----:B----4-:R-:W-:Y:S01]  /*4b60*/  FSEL R9, R9, -INF , P3 ;  /* 0xff80000009097808 */ /* 0x010fe20001800000 */
[----:B------:R1:W-:Y:S01]  /*4b70*/  MUFU.EX2 R160, R188 ;  /* 0x000000bc00a07308 */ /* 0x0003e20000000800 */
[----:B------:R-:W-:Y:S01]  /*4b80*/  FMNMX.FTZ R166, R172, R17, !PT ;  /* 0x00000011aca67209 */ /* 0x000fe20007810000 */
[--C-:B------:R-:W-:Y:S01]  /*4b90*/  FFMA.FTZ R13, R13, UR7, -R171.reuse ;  /* 0x000000070d0d7c23 */ /* 0x100fe200080108ab */
[----:B------:R-:W-:Y:S01]  /*4ba0*/  ISETP.GT.AND P3, PT, R183, 0x28, PT ;  /* 0x00000028b700780c */ /* 0x000fe20003f64270 */
[--C-:B------:R-:W-:Y:S01]  /*4bb0*/  FFMA.FTZ R23, R23, UR7, -R171.reuse ;  /* 0x0000000717177c23 */ /* 0x100fe200080108ab */
[----:B------:R-:W-:Y:S01]  /*4bc0*/  FMNMX.FTZ R166, R9, R166, !PT ;  /* 0x000000a609a67209 */ /* 0x000fe20007810000 */
[--C-:B------:R-:W-:Y:S01]  /*4bd0*/  FFMA.FTZ R156, R156, UR7, -R171.reuse ;  /* 0x000000079c9c7c23 */ /* 0x100fe200080108ab */
[----:B0-----:R-:W-:Y:S01]  /*4be0*/  FSEL R170, R170, -INF , P3 ;  /* 0xff800000aaaa7808 */ /* 0x001fe20001800000 */
[----:B------:R-:W0:Y:S01]  /*4bf0*/  MUFU.TANH R176, R176 ;  /* 0x000000b000b07308 */ /* 0x000e220000002400 */
[----:B-1----:R-:W-:Y:S01]  /*4c00*/  FFMA.FTZ R188, R165, UR7, -R171 ;  /* 0x00000007a5bc7c23 */ /* 0x002fe200080108ab */
[----:B------:R-:W-:-:S02]  /*4c10*/  FSEL R165, R10, -INF , P4 ;  /* 0xff8000000aa57808 */ /* 0x000fc40002000000 */
[----:B------:R-:W-:Y:S02]  /*4c20*/  ISETP.GT.AND P4, PT, R183, 0x29, PT ;  /* 0x00000029b700780c */ /* 0x000fe40003f84270 */
[----:B------:R-:W-:Y:S01]  /*4c30*/  FMNMX.FTZ R187, R165, R166, !PT ;  /* 0x000000a6a5bb7209 */ /* 0x000fe20007810000 */
[----:B------:R-:W-:Y:S01]  /*4c40*/  FFMA.FTZ R166, R163, UR7, -R171 ;  /* 0x00000007a3a67c23 */ /* 0x000fe200080108ab */
[----:B------:R-:W1:Y:S01]  /*4c50*/  MUFU.TANH R175, R175 ;  /* 0x000000af00af7308 */ /* 0x000e620000002400 */
[C---:B------:R-:W-:Y:S02]  /*4c60*/  ISETP.GT.AND P3, PT, R183.reuse, 0x30, PT ;  /* 0x00000030b700780c */ /* 0x040fe40003f64270 */
[----:B--2---:R-:W-:Y:S02]  /*4c70*/  FSEL R174, R174, -INF , P4 ;  /* 0xff800000aeae7808 */ /* 0x004fe40002000000 */
[----:B------:R-:W-:Y:S02]  /*4c80*/  FMNMX.FTZ R187, R170, R187, !PT ;  /* 0x000000bbaabb7209 */ /* 0x000fe40007810000 */
[----:B------:R-:W-:Y:S01]  /*4c90*/  ISETP.GT.AND P4, PT, R183, 0x31, PT ;  /* 0x00000031b700780c */ /* 0x000fe20003f84270 */
[----:B------:R-:W2:Y:S01]  /*4ca0*/  MUFU.TANH R177, R177 ;  /* 0x000000b100b17308 */ /* 0x000ea20000002400 */
[----:B---3--:R-:W-:-:S02]  /*4cb0*/  FSEL R173, R173, -INF , P3 ;  /* 0xff800000adad7808 */ /* 0x008fc40001800000 */
[----:B------:R-:W-:Y:S02]  /*4cc0*/  FMNMX.FTZ R10, R174, R187, !PT ;  /* 0x000000bbae0a7209 */ /* 0x000fe40007810000 */
[----:B------:R-:W-:Y:S02]  /*4cd0*/  ISETP.GT.AND P3, PT, R183, 0x38, PT ;  /* 0x00000038b700780c */ /* 0x000fe40003f64270 */
[----:B0-----:R-:W-:Y:S01]  /*4ce0*/  FSEL R176, R176, -INF , P4 ;  /* 0xff800000b0b07808 */ /* 0x001fe20002000000 */
[----:B------:R-:W0:Y:S01]  /*4cf0*/  MUFU.TANH R178, R178 ;  /* 0x000000b200b27308 */ /* 0x000e220000002400 */
[----:B------:R-:W-:Y:S02]  /*4d00*/  FMNMX.FTZ R187, R173, R10, !PT ;  /* 0x0000000aadbb7209 */ /* 0x000fe40007810000 */
[----:B------:R-:W-:Y:S02]  /*4d10*/  ISETP.GT.AND P4, PT, R183, 0x39, PT ;  /* 0x00000039b700780c */ /* 0x000fe40003f84270 */
[----:B-1----:R-:W-:-:S02]  /*4d20*/  FSEL R175, R175, -INF , P3 ;  /* 0xff800000afaf7808 */ /* 0x002fc40001800000 */
[----:B------:R-:W-:Y:S01]  /*4d30*/  FMNMX.FTZ R10, R176, R187, !PT ;  /* 0x000000bbb00a7209 */ /* 0x000fe20007810000 */
[----:B------:R-:W1:Y:S01]  /*4d40*/  MUFU.TANH R180, R180 ;  /* 0x000000b400b47308 */ /* 0x000e620000002400 */
[----:B------:R-:W-:Y:S02]  /*4d50*/  ISETP.GT.AND P3, PT, R183, 0x40, PT ;  /* 0x00000040b700780c */ /* 0x000fe40003f64270 */
[----:B--2---:R-:W-:Y:S02]  /*4d60*/  FSEL R177, R177, -INF , P4 ;  /* 0xff800000b1b17808 */ /* 0x004fe40002000000 */
[----:B------:R-:W-:Y:S02]  /*4d70*/  FMNMX.FTZ R10, R175, R10, !PT ;  /* 0x0000000aaf0a7209 */ /* 0x000fe40007810000 */
[----:B------:R-:W-:Y:S01]  /*4d80*/  ISETP.GT.AND P4, PT, R183, 0x41, PT ;  /* 0x00000041b700780c */ /* 0x000fe20003f84270 */
[----:B------:R-:W2:Y:S01]  /*4d90*/  MUFU.TANH R179, R179 ;  /* 0x000000b300b37308 */ /* 0x000ea20000002400 */
[----:B0-----:R-:W-:-:S02]  /*4da0*/  FSEL R178, R178, -INF , P3 ;  /* 0xff800000b2b27808 */ /* 0x001fc40001800000 */
[----:B------:R-:W-:Y:S02]  /*4db0*/  FMNMX.FTZ R187, R177, R10, !PT ;  /* 0x0000000ab1bb7209 */ /* 0x000fe40007810000 */
[C---:B------:R-:W-:Y:S02]  /*4dc0*/  ISETP.GT.AND P3, PT, R183.reuse, 0x48, PT ;  /* 0x00000048b700780c */ /* 0x040fe40003f64270 */
[----:B------:R-:W-:Y:S01]  /*4dd0*/  FMNMX.FTZ R187, R178, R187, !PT ;  /* 0x000000bbb2bb7209 */ /* 0x000fe20007810000 */
[----:B------:R-:W0:Y:S01]  /*4de0*/  MUFU.TANH R182, R182 ;  /* 0x000000b600b67308 */ /* 0x000e220000002400 */
[----:B-1----:R-:W-:Y:S02]  /*4df0*/  FSEL R180, R180, -INF , P4 ;  /* 0xff800000b4b47808 */ /* 0x002fe40002000000 */
[----:B------:R-:W-:Y:S02]  /*4e00*/  ISETP.GT.AND P4, PT, R183, 0x49, PT ;  /* 0x00000049b700780c */ /* 0x000fe40003f84270 */
[----:B------:R-:W-:Y:S01]  /*4e10*/  FMNMX.FTZ R10, R180, R187, !PT ;  /* 0x000000bbb40a7209 */ /* 0x000fe20007810000 */
[--C-:B------:R-:W-:Y:S01]  /*4e20*/  FFMA.FTZ R187, R14, UR7, -R171.reuse ;  /* 0x000000070ebb7c23 */ /* 0x100fe200080108ab */
[--C-:B------:R-:W-:Y:S01]  /*4e30*/  FFMA.FTZ R14, R18, UR7, -R171.reuse ;  /* 0x00000007120e7c23 */ /* 0x100fe200080108ab */
[----:B------:R-:W1:Y:S01]  /*4e40*/  MUFU.TANH R181, R181 ;  /* 0x000000b500b57308 */ /* 0x000e620000002400 */
[----:B--2---:R-:W-:Y:S01]  /*4e50*/  FSEL R179, R179, -INF , P3 ;  /* 0xff800000b3b37808 */ /* 0x004fe20001800000 */
[--C-:B------:R-:W-:Y:S01]  /*4e60*/  FFMA.FTZ R18, R19, UR7, -R171.reuse ;  /* 0x0000000713127c23 */ /* 0x100fe200080108ab */
[----:B------:R-:W-:Y:S01]  /*4e70*/  ISETP.GT.AND P3, PT, R183, 0x50, PT ;  /* 0x00000050b700780c */ /* 0x000fe20003f64270 */
[--C-:B------:R-:W-:Y:S01]  /*4e80*/  FFMA.FTZ R19, R20, UR7, -R171.reuse ;  /* 0x0000000714137c23 */ /* 0x100fe200080108ab */
[----:B------:R-:W-:Y:S01]  /*4e90*/  FMNMX.FTZ R163, R179, R10, !PT ;  /* 0x0000000ab3a37209 */ /* 0x000fe20007810000 */
[--C-:B------:R-:W-:Y:S01]  /*4ea0*/  FFMA.FTZ R20, R21, UR7, -R171.reuse ;  /* 0x0000000715147c23 */ /* 0x100fe200080108ab */
[--C-:B------:R-:W-:Y:S01]  /*4eb0*/  FFMA.FTZ R21, R22, UR7, -R171.reuse ;  /* 0x0000000716157c23 */ /* 0x100fe200080108ab */
[----:B------:R-:W2:Y:S01]  /*4ec0*/  MUFU.TANH R184, R184 ;  /* 0x000000b800b87308 */ /* 0x000ea20000002400 */
[----:B0-----:R-:W-:Y:S01]  /*4ed0*/  FSEL R182, R182, -INF , P4 ;  /* 0xff800000b6b67808 */ /* 0x001fe20002000000 */
[--C-:B------:R-:W-:Y:S01]  /*4ee0*/  FFMA.FTZ R22, R152, UR7, -R171.reuse ;  /* 0x0000000798167c23 */ /* 0x100fe200080108ab */
[----:B------:R-:W-:Y:S01]  /*4ef0*/  ISETP.GT.AND P4, PT, R183, 0x51, PT ;  /* 0x00000051b700780c */ /* 0x000fe20003f84270 */
[----:B------:R-:W-:Y:S01]  /*4f00*/  FFMA.FTZ R152, R153, UR7, -R171 ;  /* 0x0000000799987c23 */ /* 0x000fe200080108ab */
        /* <DEDUP_REMOVED lines=9> */
[----:B------:R-:W2:Y:S01]  /*4fa0*/  MUFU.EX2 R11, R11 ;  /* 0x0000000b000b7308 */ /* 0x000ea20000000800 */
[----:B0-----:R-:W-:-:S04]  /*4fb0*/  FSEL R185, R185, -INF , P3 ;  /* 0xff800000b9b97808 */ /* 0x001fc80001800000 */
[----:B------:R-:W-:-:S03]  /*4fc0*/  FMNMX.FTZ R163, R185, R10, !PT ;  /* 0x0000000ab9a37209 */ /* 0x000fc60007810000 */
[----:B------:R0:W3:Y:S01]  /*4fd0*/  MUFU.EX2 R15, R189 ;  /* 0x000000bd000f7308 */ /* 0x0000e20000000800 */
[----:B-1----:R-:W-:-:S04]  /*4fe0*/  FSEL R186, R186, -INF , P4 ;  /* 0xff800000baba7808 */ /* 0x002fc80002000000 */
[----:B------:R-:W-:-:S03]  /*4ff0*/  FMNMX.FTZ R10, R186, R163, !PT ;  /* 0x000000a3ba0a7209 */ /* 0x000fc60007810000 */
[----:B------:R-:W-:Y:S01]  /*5000*/  MUFU.EX2 R163, R187 ;  /* 0x000000bb00a37308 */ /* 0x000fe20000000800 */
[----:B--2---:R-:W-:Y:S01]  /*5010*/  FFMA.FTZ R192, R11, R3, R160 ;  /* 0x000000030bc07223 */ /* 0x004fe200000100a0 */
[----:B------:R-:W1:Y:S01]  /*5020*/  SHFL.BFLY PT, R183, R10, 0x2, 0x1f ;  /* 0x0c401f000ab77f89 */ /* 0x000e6200000e0000 */
[--C-:B0-----:R-:W-:Y:S01]  /*5030*/  FFMA.FTZ R189, R157, UR7, -R171.reuse ;  /* 0x000000079dbd7c23 */ /* 0x101fe200080108ab */
        /* <DEDUP_REMOVED lines=22> */
[----:B-1----:R-:W-:Y:S01]  /*51a0*/  FMNMX.FTZ R187, R10, R183, !PT ;  /* 0x000000b70abb7209 */ /* 0x002fe20007810000 */
[--C-:B------:R-:W-:Y:S01]  /*51b0*/  FFMA.FTZ R183, R154, UR7, -R171.reuse ;  /* 0x000000079ab77c23 */ /* 0x100fe200080108ab */
[--C-:B------:R-:W-:Y:S01]  /*51c0*/  FFMA.FTZ R154, R155, UR7, -R171.reuse ;  /* 0x000000079b9a7c23 */ /* 0x100fe200080108ab */
[----:B------:R-:W-:Y:S01]  /*51d0*/  FFMA.FTZ R155, R158, UR7, -R171 ;  /* 0x000000079e9b7c23 */ /* 0x000fe200080108ab */
        /* <DEDUP_REMOVED lines=25> */
[----:B0-----:R-:W-:Y:S01]  /*5370*/  FMNMX.FTZ R10, R187, R10, !PT ;  /* 0x0000000abb0a7209 */ /* 0x001fe20007810000 */
[----:B------:R-:W-:Y:S01]  /*5380*/  MUFU.EX2 R16, R16 ;  /* 0x0000001000107308 */ /* 0x000fe20000000800 */
[-C--:B------:R-:W-:Y:S01]  /*5390*/  FMUL.FTZ R102, R102, R11.reuse ;  /* 0x0000000b66667220 */ /* 0x080fe20000410000 */
[-C--:B------:R-:W-:Y:S01]  /*53a0*/  FMUL.FTZ R103, R103, R11.reuse ;  /* 0x0000000b67677220 */ /* 0x080fe20000410000 */
[C---:B------:R-:W-:Y:S01]  /*53b0*/  FSETP.NEU.FTZ.AND P3, PT, R10.reuse, -INF , PT ;  /* 0xff8000000a00780b */ /* 0x040fe20003f7d000 */
[----:B------:R-:W-:Y:S01]  /*53c0*/  FMUL.FTZ R153, R10, UR7 ;  /* 0x000000070a997c20 */ /* 0x000fe20008410000 */
[-C--:B------:R-:W-:Y:S01]  /*53d0*/  FMUL.FTZ R106, R106, R11.reuse ;  /* 0x0000000b6a6a7220 */ /* 0x080fe20000410000 */
[-C--:B------:R-:W-:Y:S01]  /*53e0*/  FMUL.FTZ R107, R107, R11.reuse ;  /* 0x0000000b6b6b7220 */ /* 0x080fe20000410000 */
[-C--:B------:R-:W-:Y:S01]  /*53f0*/  FMUL.FTZ R110, R110, R11.reuse ;  /* 0x0000000b6e6e7220 */ /* 0x080fe20000410000 */
[----:B------:R-:W-:Y:S01]  /*5400*/  MUFU.EX2 R13, R13 ;  /* 0x0000000d000d7308 */ /* 0x000fe20000000800 */
[----:B------:R-:W-:Y:S01]  /*5410*/  FSEL R153, R153, RZ, P3 ;  /* 0x000000ff99997208 */ /* 0x000fe20001800000 */
[-C--:B------:R-:W-:Y:S01]  /*5420*/  FMUL.FTZ R111, R111, R11.reuse ;  /* 0x0000000b6f6f7220 */ /* 0x080fe20000410000 */
[-C--:B------:R-:W-:Y:S01]  /*5430*/  FMUL.FTZ R114, R114, R11.reuse ;  /* 0x0000000b72727220 */ /* 0x080fe20000410000 */
[-C--:B------:R-:W-:Y:S01]  /*5440*/  FMUL.FTZ R115, R115, R11.reuse ;  /* 0x0000000b73737220 */ /* 0x080fe20000410000 */
[-C--:B------:R-:W-:Y:S01]  /*5450*/  FMUL.FTZ R118, R118, R11.reuse ;  /* 0x0000000b76767220 */ /* 0x080fe20000410000 */
[--C-:B------:R-:W-:Y:S01]  /*5460*/  FFMA.FTZ R197, R172, UR7, -R153.reuse ;  /* 0x00000007acc57c23 */ /* 0x100fe20008010899 */
[--C-:B------:R-:W-:Y:S01]  /*5470*/  FFMA.FTZ R172, R9, UR7, -R153.reuse ;  /* 0x0000000709ac7c23 */ /* 0x100fe20008010899 */
[----:B------:R-:W-:Y:S01]  /*5480*/  FSEL R9, R10, RZ, P3 ;  /* 0x000000ff0a097208 */ /* 0x000fe20001800000 */
[--C-:B------:R-:W-:Y:S01]  /*5490*/  FFMA.FTZ R191, R167, UR7, -R153.reuse ;  /* 0x00000007a7bf7c23 */ /* 0x100fe20008010899 */
[--C-:B------:R-:W-:Y:S01]  /*54a0*/  FFMA.FTZ R158, R204, UR7, -R153.reuse ;  /* 0x00000007cc9e7c23 */ /* 0x100fe20008010899 */
[--C-:B------:R-:W-:Y:S01]  /*54b0*/  FFMA.FTZ R188, R203, UR7, -R153.reuse ;  /* 0x00000007cbbc7c23 */ /* 0x100fe20008010899 */
[--C-:B------:R-:W-:Y:S01]  /*54c0*/  FFMA.FTZ R193, R201, UR7, -R153.reuse ;  /* 0x00000007c9c17c23 */ /* 0x100fe20008010899 */
[----:B------:R-:W-:Y:S01]  /*54d0*/  FADD.FTZ R9, -R9, R12 ;  /* 0x0000000c09097221 */ /* 0x000fe20000010100 */
[--C-:B------:R-:W-:Y:S01]  /*54e0*/  FFMA.FTZ R190, R200, UR7, -R153.reuse ;  /* 0x00000007c8be7c23 */ /* 0x100fe20008010899 */
[----:B------:R-:W-:Y:S01]  /*54f0*/  MUFU.EX2 R191, R191 ;  /* 0x000000bf00bf7308 */ /* 0x000fe20000000800 */
[--C-:B------:R-:W-:Y:S01]  /*5500*/  FFMA.FTZ R195, R168, UR7, -R153.reuse ;  /* 0x00000007a8c37c23 */ /* 0x100fe20008010899 */
[----:B------:R-:W-:Y:S01]  /*5510*/  FMUL.FTZ R9, R9, UR7 ;  /* 0x0000000709097c20 */ /* 0x000fe20008410000 */
[----:B------:R-:W-:Y:S01]  /*5520*/  FFMA.FTZ R203, R176, UR7, -R153 ;  /* 0x00000007b0cb7c23 */ /* 0x000fe20008010899 */
[----:B--2---:R-:W-:Y:S01]  /*5530*/  FADD.FTZ R176, R162, R3 ;  /* 0x00000003a2b07221 */ /* 0x004fe20000010000 */
[--C-:B------:R-:W-:Y:S01]  /*5540*/  FFMA.FTZ R168, R169, UR7, -R153.reuse ;  /* 0x00000007a9a87c23 */ /* 0x100fe20008010899 */
[--C-:B------:R-:W-:Y:S01]  /*5550*/  FFMA.FTZ R199, R165, UR7, -R153.reuse ;  /* 0x00000007a5c77c23 */ /* 0x100fe20008010899 */
[--C-:B------:R-:W-:Y:S01]  /*5560*/  FFMA.FTZ R170, R170, UR7, -R153.reuse ;  /* 0x00000007aaaa7c23 */ /* 0x100fe20008010899 */
[----:B------:R3:W0:Y:S01]  /*5570*/  MUFU.EX2 R12, R9 ;  /* 0x00000009000c7308 */ /* 0x0006220000000800 */
        /* <DEDUP_REMOVED lines=8> */
[----:B---3--:R-:W-:Y:S01]  /*5600*/  FADD.FTZ R9, R159, R176 ;  /* 0x000000b09f097221 */ /* 0x008fe20000010000 */
[--C-:B------:R-:W-:Y:S01]  /*5610*/  FFMA.FTZ R181, R181, UR7, -R153.reuse ;  /* 0x00000007b5b57c23 */ /* 0x100fe20008010899 */
[--C-:B------:R-:W-:Y:S01]  /*5620*/  FFMA.FTZ R184, R184, UR7, -R153.reuse ;  /* 0x00000007b8b87c23 */ /* 0x100fe20008010899 */
[----:B------:R-:W-:Y:S01]  /*5630*/  FFMA.FTZ R185, R185, UR7, -R153 ;  /* 0x00000007b9b97c23 */ /* 0x000fe20008010899 */
[----:B-1----:R-:W-:Y:S01]  /*5640*/  FADD.FTZ R176, R164, R9 ;  /* 0x00000009a4b07221 */ /* 0x002fe20000010000 */
[----:B------:R-:W-:Y:S01]  /*5650*/  IADD3 R9, -R2, 0xb, RZ ;  /* 0x0000000b02097810 */ /* 0x000fe20007ffe1ff */
[----:B------:R-:W-:Y:S01]  /*5660*/  FFMA.FTZ R186, R186, UR7, -R153 ;  /* 0x00000007baba7c23 */ /* 0x000fe20008010899 */
[----:B------:R-:W1:Y:S01]  /*5670*/  MUFU.EX2 R188, R188 ;  /* 0x000000bc00bc7308 */ /* 0x000e620000000800 */
[----:B0-----:R-:W-:Y:S01]  /*5680*/  FFMA.FTZ R3, R12, R4, R191 ;  /* 0x000000040c037223 */ /* 0x001fe200000100bf */
[----:B------:R-:W-:Y:S01]  /*5690*/  FFMA.FTZ R4, R175, UR7, -R153 ;  /* 0x00000007af047c23 */ /* 0x000fe20008010899 */
[----:B------:R-:W-:Y:S01]  /*56a0*/  F2FP.F16.F32.PACK_AB R153, R15, R160 ;  /* 0x000000a00f99723e */ /* 0x000fe200000000ff */
        /* <DEDUP_REMOVED lines=14> */
[----:B------:R-:W-:Y:S01]  /*5790*/  FADD.FTZ R3, R161, R176 ;  /* 0x000000b0a1037221 */ /* 0x000fe20000010000 */
[----:B------:R-:W-:-:S02]  /*57a0*/  IMAD.U32 R176, RZ, RZ, UR29 ;  /* 0x0000001dffb07e24 */ /* 0x000fc4000f8e00ff */
[-C--:B------:R-:W-:Y:S01]  /*57b0*/  FMUL.FTZ R139, R139, R11.reuse ;  /* 0x0000000b8b8b7220 */ /* 0x080fe20000410000 */
[-C--:B------:R-:W-:Y:S01]  /*57c0*/  FMUL.FTZ R142, R142, R11.reuse ;  /* 0x0000000b8e8e7220 */ /* 0x080fe20000410000 */
[----:B------:R-:W-:Y:S01]  /*57d0*/  FADD.FTZ R157, R166, R3 ;  /* 0x00000003a69d7221 */ /* 0x000fe20000010000 */
[----:B------:R-:W-:Y:S01]  /*57e0*/  @!P2 VIADD R3, R176, 0x22840 ;  /* 0x00022840b003a836 */ /* 0x000fe20000000000 */
[----:B------:R-:W1:Y:S01]  /*57f0*/  MUFU.EX2 R195, R195 ;  /* 0x000000c300c37308 */ /* 0x000e620000000800 */
[-C--:B------:R-:W-:Y:S01]  /*5800*/  FMUL.FTZ R143, R143, R11.reuse ;  /* 0x0000000b8f8f7220 */ /* 0x080fe20000410000 */
[----:B------:R-:W-:Y:S01]  /*5810*/  FADD.FTZ R194, R16, R157 ;  /* 0x0000009d10c27221 */ /* 0x000fe20000010000 */
[-C--:B------:R-:W-:Y:S01]  /*5820*/  FMUL.FTZ R146, R146, R11.reuse ;  /* 0x0000000b92927220 */ /* 0x080fe20000410000 */
[----:B------:R-:W-:Y:S01]  /*5830*/  @!P2 PRMT R3, RZ, 0x654, R3 ;  /* 0x00000654ff03a816 */ /* 0x000fe20000000003 */
[----:B------:R3:W-:Y:S06]  /*5840*/  BAR.ARV R9, 0x100 ;  /* 0x000400090000751d */ /* 0x0007ec0000002000 */
[----:B------:R-:W4:Y:S01]  /*5850*/  MUFU.EX2 R168, R168 ;  /* 0x000000a800a87308 */ /* 0x000f220000000800 */
[----:B------:R-:W-:Y:S01]  /*5860*/  FADD.FTZ R194, R13, R194 ;  /* 0x000000c20dc27221 */ /* 0x000fe20000010000 */
[----:B------:R5:W-:Y:S01]  /*5870*/  @!P2 SYNCS.ARRIVE.TRANS64.RED.A1T0 RZ, [R3+URZ], RZ ;  /* 0x000000ff03ffa9a7 */ /* 0x000be2000810043f */
[-C--:B------:R-:W-:Y:S01]  /*5880*/  FMUL.FTZ R147, R147, R11.reuse ;  /* 0x0000000b93937220 */ /* 0x080fe20000410000 */
[-C--:B------:R-:W-:Y:S01]  /*5890*/  FMUL.FTZ R150, R150, R11.reuse ;  /* 0x0000000b96967220 */ /* 0x080fe20000410000 */
[----:B------:R-:W-:Y:S01]  /*58a0*/  FADD.FTZ R157, R163, R194 ;  /* 0x000000c2a39d7221 */ /* 0x000fe20000010000 */
[----:B------:R-:W-:Y:S01]  /*58b0*/  FMUL.FTZ R151, R151, R11 ;  /* 0x0000000b97977220 */ /* 0x000fe20000410000 */
        /* <DEDUP_REMOVED lines=14> */
[----:B--2---:R-:W-:Y:S01]  /*59a0*/  FADD.FTZ R192, R190, R155 ;  /* 0x0000009bbec07221 */ /* 0x004fe20000010000 */
[-C--:B------:R-:W-:Y:S01]  /*59b0*/  FMUL.FTZ R45, R45, R12.reuse ;  /* 0x0000000c2d2d7220 */ /* 0x080fe20000410000 */
[-C--:B------:R-:W-:Y:S01]  /*59c0*/  FMUL.FTZ R48, R48, R12.reuse ;  /* 0x0000000c30307220 */ /* 0x080fe20000410000 */
[----:B------:R-:W0:Y:S01]  /*59d0*/  MUFU.EX2 R172, R172 ;  /* 0x000000ac00ac7308 */ /* 0x000e220000000800 */
[----:B-1----:R-:W-:Y:S01]  /*59e0*/  FADD.FTZ R155, R195, R192 ;  /* 0x000000c0c39b7221 */ /* 0x002fe20000010000 */
[-C--:B------:R-:W-:Y:S01]  /*59f0*/  FMUL.FTZ R49, R49, R12.reuse ;  /* 0x0000000c31317220 */ /* 0x080fe20000410000 */
[-C--:B------:R-:W-:Y:S01]  /*5a00*/  FMUL.FTZ R52, R52, R12.reuse ;  /* 0x0000000c34347220 */ /* 0x080fe20000410000 */
[-C--:B------:R-:W-:Y:S01]  /*5a10*/  FMUL.FTZ R53, R53, R12.reuse ;  /* 0x0000000c35357220 */ /* 0x080fe20000410000 */
[----:B----4-:R-:W-:Y:S01]  /*5a20*/  FADD.FTZ R180, R168, R155 ;  /* 0x0000009ba8b47221 */ /* 0x010fe20000010000 */
        /* <DEDUP_REMOVED lines=10> */
[----:B------:R-:W5:Y:S01]  /*5ad0*/  MUFU.EX2 R199, R199 ;  /* 0x000000c700c77308 */ /* 0x000f620000000800 */
        /* <DEDUP_REMOVED lines=16> */
[----:B-----5:R-:W-:Y:S01]  /*5be0*/  FADD.FTZ R3, R199, R180 ;  /* 0x000000b4c7037221 */ /* 0x020fe20000010000 */
        /* <DEDUP_REMOVED lines=8> */
[----:B------:R-:W-:Y:S01]  /*5c70*/  F2FP.F16.F32.PACK_AB R157, R164, R159 ;  /* 0x0000009fa49d723e */ /* 0x000fe200000000ff */
[-C--:B------:R-:W-:Y:S01]  /*5c80*/  FMUL.FTZ R105, R105, R12.reuse ;  /* 0x0000000c69697220 */ /* 0x080fe20000410000 */
[----:B------:R-:W-:Y:S01]  /*5c90*/  F2FP.F16.F32.PACK_AB R159, R166, R161 ;  /* 0x000000a1a69f723e */ /* 0x000fe200000000ff */
[----:B------:R-:W-:Y:S01]  /*5ca0*/  FMUL.FTZ R108, R108, R12 ;  /* 0x0000000c6c6c7220 */ /* 0x000fe20000410000 */
[----:B------:R-:W-:Y:S01]  /*5cb0*/  F2FP.F16.F32.PACK_AB R161, R13, R16 ;  /* 0x000000100da1723e */ /* 0x000fe200000000ff */
        /* <DEDUP_REMOVED lines=29> */
[----:B------:R-:W-:-:S04]  /*5e90*/  FMUL.FTZ R149, R149, R12 ;  /* 0x0000000c95957220 */ /* 0x000fc80000410000 */
        /* <DEDUP_REMOVED lines=9> */
[----:B--2---:R-:W-:Y:S01]  /*5f30*/  FADD.FTZ R180, R22, R155 ;  /* 0x0000009b16b47221 */ /* 0x004fe20000010000 */
        /* <DEDUP_REMOVED lines=8> */
[----:B------:R-:W-:Y:S02]  /*5fc0*/  F2FP.F16.F32.PACK_AB R160, R199, R172 ;  /* 0x000000acc7a0723e */ /* 0x000fe400000000ff */
[----:B------:R-:W-:-:S04]  /*5fd0*/  F2FP.F16.F32.PACK_AB R166, R177, R4 ;  /* 0x00000004b1a6723e */ /* 0x000fc800000000ff */
[----:B------:R-:W2:Y:S01]  /*5fe0*/  MUFU.EX2 R183, R183 ;  /* 0x000000b700b77308 */ /* 0x000ea20000000800 */
[----:B0-----:R-:W-:-:S07]  /*5ff0*/  FADD.FTZ R162, R152, R15 ;  /* 0x0000000f98a27221 */ /* 0x001fce0000010000 */
[----:B------:R-:W0:Y:S01]  /*6000*/  MUFU.EX2 R205, R205 ;  /* 0x000000cd00cd7308 */ /* 0x000e220000000800 */
[----:B-1----:R-:W-:-:S07]  /*6010*/  FADD.FTZ R14, R178, R3 ;  /* 0x00000003b20e7221 */ /* 0x002fce0000010000 */
[----:B------:R-:W1:Y:S01]  /*6020*/  MUFU.EX2 R154, R154 ;  /* 0x0000009a009a7308 */ /* 0x000e620000000800 */
[C---:B--2---:R-:W-:Y:S01]  /*6030*/  FADD.FTZ R13, R183.reuse, R162 ;  /* 0x000000a2b70d7221 */ /* 0x044fe20000010000 */
[----:B------:R-:W-:Y:S02]  /*6040*/  F2FP.F16.F32.PACK_AB R171, R183, R152 ;  /* 0x00000098b7ab723e */ /* 0x000fe400000000ff */
[----:B------:R-:W-:Y:S02]  /*6050*/  F2FP.F16.F32.PACK_AB R152, R158, R191 ;  /* 0x000000bf9e98723e */ /* 0x000fe400000000ff */
[----:B------:R-:W-:Y:S02]  /*6060*/  F2FP.F16.F32.PACK_AB R158, R197, R168 ;  /* 0x000000a8c59e723e */ /* 0x000fe400000000ff */
[----:B------:R-:W2:Y:S01]  /*6070*/  MUFU.EX2 R179, R179 ;  /* 0x000000b300b37308 */ /* 0x000ea20000000800 */
[----:B0-----:R-:W-:Y:S01]  /*6080*/  FADD.FTZ R14, R205, R14 ;  /* 0x0000000ecd0e7221 */ /* 0x001fe20000010000 */
[----:B------:R-:W-:-:S02]  /*6090*/  F2FP.F16.F32.PACK_AB R162, R201, R170 ;  /* 0x000000aac9a2723e */ /* 0x000fc400000000ff */
[----:B------:R-:W-:-:S04]  /*60a0*/  F2FP.F16.F32.PACK_AB R168, R205, R178 ;  /* 0x000000b2cda8723e */ /* 0x000fc800000000ff */
[----:B------:R-:W0:Y:S01]  /*60b0*/  MUFU.EX2 R182, R182 ;  /* 0x000000b600b67308 */ /* 0x000e220000000800 */
[----:B-1----:R-:W-:Y:S01]  /*60c0*/  FADD.FTZ R16, R154, R13 ;  /* 0x0000000d9a107221 */ /* 0x002fe20000010000 */
[----:B------:R-:W-:Y:S02]  /*60d0*/  F2FP.F16.F32.PACK_AB R173, R187, R154 ;  /* 0x0000009abbad723e */ /* 0x000fe400000000ff */
[----:B------:R-:W-:Y:S01]  /*60e0*/  F2FP.F16.F32.PACK_AB R154, R193, R188 ;  /* 0x000000bcc19a723e */ /* 0x000fe200000000ff */
[----:B------:R-:W-:-:S03]  /*60f0*/  FADD.FTZ R13, R187, R16 ;  /* 0x00000010bb0d7221 */ /* 0x000fc60000010000 */
        /* <DEDUP_REMOVED lines=13> */
[----:B-1----:R-:W-:Y:S01]  /*61d0*/  FADD.FTZ R13, R185, R14 ;  /* 0x0000000eb90d7221 */ /* 0x002fe20000010000 */
[C---:B--2---:R-:W-:Y:S01]  /*61e0*/  F2FP.F16.F32.PACK_AB R175, R189.reuse, R156 ;  /* 0x0000009cbdaf723e */ /* 0x044fe200000000ff */
[----:B------:R-:W-:Y:S01]  /*61f0*/  FADD.FTZ R3, R189, R16 ;  /* 0x00000010bd037221 */ /* 0x000fe20000010000 */
[----:B------:R-:W-:Y:S01]  /*6200*/  F2FP.F16.F32.PACK_AB R156, R195, R190 ;  /* 0x000000bec39c723e */ /* 0x000fe200000000ff */
[C---:B0-----:R-:W-:Y:S01]  /*6210*/  FADD.FTZ R4, R186.reuse, R13 ;  /* 0x0000000dba047221 */ /* 0x041fe20000010000 */
[----:B------:R-:W-:Y:S01]  /*6220*/  F2FP.F16.F32.PACK_AB R174, R186, R185 ;  /* 0x000000b9baae723e */ /* 0x000fe200000000ff */
[----:B------:R-:W-:Y:S06]  /*6230*/  @!P0 BRA `(.L_x_13275) ;  /* 0x0000000000048947 */ /* 0x000fec0003800000 */
[----:B------:R-:W-:Y:S01]  /*6240*/  BPT.TRAP 0x1 ;  /* 0x000000040000795c */ /* 0x000fe20000300000 */
.L_x_13275:
[----:B------:R0:W1:Y:S01]  /*6250*/  SYNCS.PHASECHK.TRANS64.TRYWAIT P3, [UR29+0x22850], R7 ;  /* 0x02285007ff0075a7 */ /* 0x000062000806015d */
[----:B------:R-:W-:Y:S05]  /*6260*/  @!P0 BRA `(.L_x_13276) ;  /* 0x0000000000048947 */ /* 0x000fea0003800000 */
[----:B------:R-:W-:Y:S01]  /*6270*/  BPT.TRAP 0x1 ;  /* 0x000000040000795c */ /* 0x000fe20000300000 */
.L_x_13276:
[----:B-1----:R-:W-:Y:S05]  /*6280*/  @P3 BRA `(.L_x_13277) ;  /* 0x0000000000083947 */ /* 0x002fea0003800000 */
[----:B------:R-:W1:Y:S02]  /*6290*/  SYNCS.PHASECHK.TRANS64.TRYWAIT P3, [UR29+0x22850], R7 ;  /* 0x02285007ff0075a7 */ /* 0x000e64000806015d */
[----:B-1----:R-:W-:Y:S05]  /*62a0*/  @!P3 BRA `(.L_x_13278) ;  /* 0x0000009000a4b947 */ /* 0x002fea0003800000 */
.L_x_13277:
[----:B------:R2:W-:Y:S01]  /*62b0*/  BAR.SYNC.DEFER_BLOCKING R0, 0x100 ;  /* 0x000400000000751d */ /* 0x0005e20000010000 */
[----:B------:R-:W-:Y:S01]  /*62c0*/  UIMAD UR14, UR4, 0xc00, UR24 ;  /* 0x00000c00040e78a4 */ /* 0x000fe2000f8e0218 */
[----:B-1----:R-:W-:Y:S01]  /*62d0*/  @!P2 VIADD R176, R176, 0x22860 ;  /* 0x00022860b0b0a836 */ /* 0x002fe20000000000 */
[----:B------:R-:W-:Y:S01]  /*62e0*/  UISETP.GT.AND UP1, UPT, UR41, UR25, UPT ;  /* 0x000000192900728c */ /* 0x000fe2000bf24270 */
[----:B------:R-:W-:Y:S01]  /*62f0*/  MOV R11, R8 ;  /* 0x00000008000b7202 */ /* 0x000fe20000000f00 */
[----:B------:R-:W-:Y:S01]  /*6300*/  UIADD3 UR41, UR41, -0x1, URZ ;  /* 0xffffffff29297890 */ /* 0x000fe2000fffe03f */
[----:B------:R-:W-:Y:S01]  /*6310*/  IMAD.MOV.U32 R12, RZ, RZ, R10 ;  /* 0x000000ffff0c7224 */ /* 0x000fe200078e000a */
[----:B------:R-:W-:Y:S01]  /*6320*/  UMOV UR11, 0x40000040 ;  /* 0x40000040000b7882 */ /* 0x000fe20000000000 */
[----:B------:R-:W-:Y:S01]  /*6330*/  UMOV UR10, UR14 ;  /* 0x0000000e000a7c82 */ /* 0x000fe20008000000 */
[----:B------:R-:W-:Y:S02]  /*6340*/  PLOP3.LUT P3, PT, PT, PT, UP1, 0x80, 0x0 ;  /* 0x000000000000781c */ /* 0x000fe40003f6f018 */
[----:B------:R-:W-:Y:S01]  /*6350*/  @!P2 PRMT R176, RZ, 0x654, R176 ;  /* 0x00000654ffb0a816 */ /* 0x000fe200000000b0 */
        /* <DEDUP_REMOVED lines=35> */
.L_x_13270:
[----:B------:R-:W-:-:S06]  /*6590*/  UISETP.GE.AND UP0, UPT, UR41, UR38, UPT ;  /* 0x000000262900728c */ /* 0x000fcc000bf06270 */
[----:B------:R-:W-:-:S13]  /*65a0*/  PLOP3.LUT P1, PT, PT, PT, UP0, 0x80, 0x0 ;  /* 0x000000000000781c */ /* 0x000fda0003f2f008 */
[----:B------:R-:W-:Y:S05]  /*65b0*/  @!P1 BRA `(.L_x_13280) ;  /* 0x0000002000a89947 */ /* 0x000fea0003800000 */
[----:B0-----:R-:W-:Y:S01]  /*65c0*/  IMAD.MOV.U32 R7, RZ, RZ, R8 ;  /* 0x000000ffff077224 */ /* 0x001fe200078e0008 */
[----:B------:R-:W-:Y:S01]  /*65d0*/  ULDC UR25, c[0x0][0x9d8] ;  /* 0x0002760000197ab9 */ /* 0x000fe20000000800 */
[----:B------:R-:W-:Y:S01]  /*65e0*/  IMAD.MOV.U32 R201, RZ, RZ, R10 ;  /* 0x000000ffffc97224 */ /* 0x000fe200078e000a */
[----:B------:R-:W-:-:S06]  /*65f0*/  ULDC UR7, c[0x0][0x988] ;  /* 0x0002620000077ab9 */ /* 0x000fcc0000000800 */
.L_x_13289:
[----:B------:R-:W-:-:S04]  /*6600*/  UIADD3 UR4, UR4, 0x1, URZ ;  /* 0x0000000104047890 */ /* 0x000fc8000fffe03f */
[----:B------:R-:W-:-:S04]  /*6610*/  UISETP.NE.AND UP0, UPT, UR4, 0x2, UPT ;  /* 0x000000020400788c */ /* 0x000fc8000bf05270 */
[----:B------:R-:W-:Y:S02]  /*6620*/  USEL UR10, URZ, 0x1, UP0 ;  /* 0x000000013f0a7887 */ /* 0x000fe40008000000 */
[----:B------:R-:W-:Y:S02]  /*6630*/  USEL UR4, UR4, URZ, UP0 ;  /* 0x0000003f04047287 */ /* 0x000fe40008000000 */
[----:B------:R-:W-:Y:S01]  /*6640*/  ULOP3.LUT UR5, UR5, UR10, URZ, 0x3c, !UPT ;  /* 0x0000000a05057292 */ /* 0x000fe2000f8e3c3f */
[----:B0--3--:R-:W-:Y:S11]  /*6650*/  @!P0 BRA `(.L_x_13281) ;  /* 0x0000000000048947 */ /* 0x009ff60003800000 */
[----:B------:R-:W-:Y:S01]  /*6660*/  BPT.TRAP 0x1 ;  /* 0x000000040000795c */ /* 0x000fe20000300000 */
.L_x_13281:
[----:B------:R-:W-:Y:S01]  /*6670*/  ULEA UR26, UR4, UR39, 0x3 ;  /* 0x00000027041a7291 */ /* 0x000fe2000f8e183f */
[----:B------:R-:W-:-:S04]  /*6680*/  MOV R5, UR5 ;  /* 0x0000000500057c02 */ /* 0x000fc80008000f00 */
[----:B------:R-:W-:-:S04]  /*6690*/  SHF.L.U32 R5, R5, 0x1f, RZ ;  /* 0x0000001f05057819 */ /* 0x000fc800000006ff */
[----:B------:R0:W1:Y:S01]  /*66a0*/  SYNCS.PHASECHK.TRANS64.TRYWAIT P1, [UR26+0x22830], R5 ;  /* 0x02283005ff0075a7 */ /* 0x000062000802015a */
[----:B------:R-:W-:Y:S05]  /*66b0*/  @!P0 BRA `(.L_x_13282) ;  /* 0x0000000000048947 */ /* 0x000fea0003800000 */
[----:B------:R-:W-:Y:S01]  /*66c0*/  BPT.TRAP 0x1 ;  /* 0x000000040000795c */ /* 0x000fe20000300000 */
.L_x_13282:
[----:B-1----:R-:W-:Y:S05]  /*66d0*/  @P1 BRA `(.L_x_13283) ;  /* 0x0000000000081947 */ /* 0x002fea0003800000 */
[----:B------:R-:W1:Y:S02]  /*66e0*/  SYNCS.PHASECHK.TRANS64.TRYWAIT P1, [UR26+0x22830], R5 ;  /* 0x02283005ff0075a7 */ /* 0x000e64000802015a */
[----:B-1----:R-:W-:Y:S05]  /*66f0*/  @!P1 BRA `(.L_x_13284) ;  /* 0x0000008c00a49947 */ /* 0x002fea0003800000 */
.L_x_13283:
[----:B------:R-:W-:Y:S01]  /*6700*/  UIMAD UR10, UR4, 0x300, UR6 ;  /* 0x00000300040a78a4 */ /* 0x000fe2000f8e0206 */
[----:B--2---:R-:W-:Y:S01]  /*6710*/  WARPGROUP.ARRIVE ;  /* 0x00000000000079c5 */ /* 0x004fe20000000000 */
        /* <DEDUP_REMOVED lines=21> */
[----:B-1----:R-:W-:Y:S01]  /*6870*/  FMUL.FTZ R6, R154, UR25 ;  /* 0x000000199a067c20 */ /* 0x002fe20008410000 */
        /* <DEDUP_REMOVED lines=55> */
[----:B------:R-:W-:-:S03]  /*6bf0*/  IMAD.U32 R198, RZ, RZ, UR26 ;  /* 0x0000001affc67e24 */ /* 0x000fc6000f8e00ff */
        /* <DEDUP_REMOVED lines=37> */
[----:B---3--:R-:W-:-:S05]  /*6e50*/  FMNMX.FTZ R10, R189, R10, !PT ;  /* 0x0000000abd0a7209 */ /* 0x008fca0007810000 */
[----:B------:R-:W3:Y:S02]  /*6e60*/  SHFL.BFLY PT, R21, R10, 0x2, 0x1f ;  /* 0x0c401f000a157f89 */ /* 0x000ee400000e0000 */
[----:B------:R-:W4:Y:S01]  /*6e70*/  MUFU.TANH R12, R12 ;  /* 0x0000000c000c7308 */ /* 0x000f220000002400 */
[----:B-1----:R-:W-:-:S07]  /*6e80*/  FMNMX.FTZ R182, R6, R7, !PT ;  /* 0x0000000706b67209 */ /* 0x002fce0007810000 */
[----:B------:R-:W1:Y:S01]  /*6e90*/  MUFU.TANH R13, R13 ;  /* 0x0000000d000d7308 */ /* 0x000e620000002400 */
[----:B--2---:R-:W-:-:S07]  /*6ea0*/  FMNMX.FTZ R183, R11, R182, !PT ;  /* 0x000000b60bb77209 */ /* 0x004fce0007810000 */
[----:B------:R-:W2:Y:S01]  /*6eb0*/  MUFU.TANH R14, R14 ;  /* 0x0000000e000e7308 */ /* 0x000ea20000002400 */
[----:B---3--:R-:W-:Y:S01]  /*6ec0*/  FMNMX.FTZ R179, R10, R21, !PT ;  /* 0x000000150ab37209 */ /* 0x008fe20007810000 */
[----:B------:R-:W-:-:S06]  /*6ed0*/  FMUL.FTZ R21, R194, UR25 ;  /* 0x00000019c2157c20 */ /* 0x000fcc0008410000 */
[----:B------:R-:W3:Y:S01]  /*6ee0*/  MUFU.TANH R15, R15 ;  /* 0x0000000f000f7308 */ /* 0x000ee20000002400 */
[----:B------:R-:W5:Y:S07]  /*6ef0*/  SHFL.BFLY PT, R10, R179, 0x1, 0x1f ;  /* 0x0c201f00b30a7f89 */ /* 0x000f6e00000e0000 */
[----:B------:R-:W0:Y:S08]  /*6f00*/  MUFU.TANH R16, R16 ;  /* 0x0000001000107308 */ /* 0x000e300000002400 */
[----:B------:R-:W0:Y:S08]  /*6f10*/  MUFU.TANH R17, R17 ;  /* 0x0000001100117308 */ /* 0x000e300000002400 */
[----:B------:R-:W0:Y:S01]  /*6f20*/  MUFU.TANH R18, R18 ;  /* 0x0000001200127308 */ /* 0x000e220000002400 */
[----:B-----5:R-:W-:-:S05]  /*6f30*/  FMNMX.FTZ R10, R179, R10, !PT ;  /* 0x0000000ab30a7209 */ /* 0x020fca0007810000 */
[C---:B------:R-:W-:Y:S02]  /*6f40*/  FMUL.FTZ R186, R10.reuse, UR7 ;  /* 0x000000070aba7c20 */ /* 0x040fe40008410000 */
[----:B------:R-:W5:Y:S01]  /*6f50*/  MUFU.TANH R19, R19 ;  /* 0x0000001300137308 */ /* 0x000f620000002400 */
[----:B------:R-:W-:Y:S01]  /*6f60*/  FADD.FTZ R179, -R10, R201 ;  /* 0x000000c90ab37221 */ /* 0x000fe20000010100 */
[--C-:B------:R-:W-:Y:S01]  /*6f70*/  FFMA.FTZ R190, R8, UR7, -R186.reuse ;  /* 0x0000000708be7c23 */ /* 0x100fe200080108ba */
[----:B----4-:R-:W-:Y:S01]  /*6f80*/  FMNMX.FTZ R8, R12, R183, !PT ;  /* 0x000000b70c087209 */ /* 0x010fe20007810000 */
[--C-:B------:R-:W-:Y:S01]  /*6f90*/  FFMA.FTZ R183, R152, UR7, -R186.reuse ;  /* 0x0000000798b77c23 */ /* 0x100fe200080108ba */
[----:B------:R-:W-:Y:S01]  /*6fa0*/  FMUL.FTZ R179, R179, UR7 ;  /* 0x00000007b3b37c20 */ /* 0x000fe20008410000 */
[--C-:B------:R-:W-:Y:S01]  /*6fb0*/  FFMA.FTZ R153, R153, UR7, -R186.reuse ;  /* 0x0000000799997c23 */ /* 0x100fe200080108ba */
[----:B-1----:R-:W-:Y:S01]  /*6fc0*/  FMNMX.FTZ R187, R13, R8, !PT ;  /* 0x000000080dbb7209 */ /* 0x002fe20007810000 */
[----:B------:R-:W1:Y:S01]  /*6fd0*/  MUFU.TANH R20, R20 ;  /* 0x0000001400147308 */ /* 0x000e620000002400 */
[--C-:B------:R-:W-:Y:S01]  /*6fe0*/  FFMA.FTZ R154, R154, UR7, -R186.reuse ;  /* 0x000000079a9a7c23 */ /* 0x100fe200080108ba */
[--C-:B------:R-:W-:Y:S01]  /*6ff0*/  FFMA.FTZ R155, R155, UR7, -R186.reuse ;  /* 0x000000079b9b7c23 */ /* 0x100fe200080108ba */
[----:B--2---:R-:W-:Y:S01]  /*7000*/  FMNMX.FTZ R8, R14, R187, !PT ;  /* 0x000000bb0e087209 */ /* 0x004fe20007810000 */
[--C-:B------:R-:W-:Y:S01]  /*7010*/  FFMA.FTZ R156, R156, UR7, -R186.reuse ;  /* 0x000000079c9c7c23 */ /* 0x100fe200080108ba */
[--C-:B------:R-:W-:Y:S01]  /*7020*/  FFMA.FTZ R157, R157, UR7, -R186.reuse ;  /* 0x000000079d9d7c23 */ /* 0x100fe200080108ba */
[--C-:B------:R-:W-:Y:S01]  /*7030*/  FFMA.FTZ R158, R158, UR7, -R186.reuse ;  /* 0x000000079e9e7c23 */ /* 0x100fe200080108ba */
[----:B---3--:R-:W-:Y:S01]  /*7040*/  FMNMX.FTZ R187, R15, R8, !PT ;  /* 0x000000080fbb7209 */ /* 0x008fe20007810000 */
[----:B------:R-:W2:Y:S01]  /*7050*/  MUFU.TANH R159, R159 ;  /* 0x0000009f009f7308 */ /* 0x000ea20000002400 */
[--C-:B------:R-:W-:Y:S01]  /*7060*/  FFMA.FTZ R160, R160, UR7, -R186.reuse ;  /* 0x00000007a0a07c23 */ /* 0x100fe200080108ba */
[--C-:B------:R-:W-:Y:S01]  /*7070*/  FFMA.FTZ R161, R161, UR7, -R186.reuse ;  /* 0x00000007a1a17c23 */ /* 0x100fe200080108ba */
[----:B0-----:R-:W-:Y:S01]  /*7080*/  FMNMX.FTZ R8, R16, R187, !PT ;  /* 0x000000bb10087209 */ /* 0x001fe20007810000 */
[--C-:B------:R-:W-:Y:S01]  /*7090*/  FFMA.FTZ R165, R165, UR7, -R186.reuse ;  /* 0x00000007a5a57c23 */ /* 0x100fe200080108ba */
[--C-:B------:R-:W-:Y:S01]  /*70a0*/  FFMA.FTZ R192, R171, UR7, -R186.reuse ;  /* 0x00000007abc07c23 */ /* 0x100fe200080108ba */
[--C-:B------:R-:W-:Y:S01]  /*70b0*/  FFMA.FTZ R171, R176, UR7, -R186.reuse ;  /* 0x00000007b0ab7c23 */ /* 0x100fe200080108ba */
[----:B------:R-:W-:Y:S01]  /*70c0*/  FMNMX.FTZ R187, R17, R8, !PT ;  /* 0x0000000811bb7209 */ /* 0x000fe20007810000 */
[----:B------:R-:W0:Y:S01]  /*70d0*/  MUFU.TANH R162, R162 ;  /* 0x000000a200a27308 */ /* 0x000e220000002400 */
[--C-:B------:R-:W-:Y:S01]  /*70e0*/  FFMA.FTZ R176, R177, UR7, -R186.reuse ;  /* 0x00000007b1b07c23 */ /* 0x100fe200080108ba */
[--C-:B------:R-:W-:Y:S01]  /*70f0*/  FFMA.FTZ R177, R184, UR7, -R186.reuse ;  /* 0x00000007b8b17c23 */ /* 0x100fe200080108ba */
[----:B------:R-:W-:Y:S01]  /*7100*/  FMNMX.FTZ R8, R18, R187, !PT ;  /* 0x000000bb12087209 */ /* 0x000fe20007810000 */
[----:B------:R-:W-:-:S03]  /*7110*/  FFMA.FTZ R184, R185, UR7, -R186 ;  /* 0x00000007b9b87c23 */ /* 0x000fc600080108ba */
[----:B-----5:R-:W-:Y:S01]  /*7120*/  FMNMX.FTZ R187, R19, R8, !PT ;  /* 0x0000000813bb7209 */ /* 0x020fe20007810000 */
[----:B------:R-:W3:Y:S03]  /*7130*/  MUFU.TANH R163, R163 ;  /* 0x000000a300a37308 */ /* 0x000ee60000002400 */
[----:B-1----:R-:W-:-:S04]  /*7140*/  FMNMX.FTZ R8, R20, R187, !PT ;  /* 0x000000bb14087209 */ /* 0x002fc80007810000 */
[----:B--2---:R-:W-:Y:S01]  /*7150*/  FMNMX.FTZ R187, R159, R8, !PT ;  /* 0x000000089fbb7209 */ /* 0x004fe20007810000 */
[----:B------:R-:W1:Y:S03]  /*7160*/  MUFU.TANH R164, R164 ;  /* 0x000000a400a47308 */ /* 0x000e660000002400 */
[----:B0-----:R-:W-:-:S05]  /*7170*/  FMNMX.FTZ R8, R162, R187, !PT ;  /* 0x000000bba2087209 */ /* 0x001fca0007810000 */
[----:B------:R-:W0:Y:S01]  /*7180*/  MUFU.TANH R166, R166 ;  /* 0x000000a600a67308 */ /* 0x000e220000002400 */
[----:B---3--:R-:W-:-:S07]  /*7190*/  FMNMX.FTZ R187, R163, R8, !PT ;  /* 0x00000008a3bb7209 */ /* 0x008fce0007810000 */
[----:B------:R-:W2:Y:S01]  /*71a0*/  MUFU.TANH R168, R168 ;  /* 0x000000a800a87308 */ /* 0x000ea20000002400 */
[----:B-1----:R-:W-:-:S07]  /*71b0*/  FMNMX.FTZ R187, R164, R187, !PT ;  /* 0x000000bba4bb7209 */ /* 0x002fce0007810000 */
[----:B------:R-:W1:Y:S01]  /*71c0*/  MUFU.TANH R170, R170 ;  /* 0x000000aa00aa7308 */ /* 0x000e620000002400 */
[----:B0-----:R-:W-:-:S07]  /*71d0*/  FMNMX.FTZ R187, R166, R187, !PT ;  /* 0x000000bba6bb7209 */ /* 0x001fce0007810000 */
[----:B------:R-:W0:Y:S01]  /*71e0*/  MUFU.TANH R174, R174 ;  /* 0x000000ae00ae7308 */ /* 0x000e220000002400 */
[----:B--2---:R-:W-:-:S07]  /*71f0*/  FMNMX.FTZ R187, R168, R187, !PT ;  /* 0x000000bba8bb7209 */ /* 0x004fce0007810000 */
        /* <DEDUP_REMOVED lines=10> */
[----:B------:R-:W-:Y:S01]  /*72a0*/  MUFU.EX2 R179, R179 ;  /* 0x000000b300b37308 */ /* 0x000fe20000000800 */
[----:B--2---:R-:W-:-:S07]  /*72b0*/  FMNMX.FTZ R187, R175, R8, !PT ;  /* 0x00000008afbb7209 */ /* 0x004fce0007810000 */
[----:B------:R0:W2:Y:S01]  /*72c0*/  MUFU.EX2 R182, R190 ;  /* 0x000000be00b67308 */ /* 0x0000a20000000800 */
[----:B-1----:R-:W-:-:S05]  /*72d0*/  FMNMX.FTZ R187, R178, R187, !PT ;  /* 0x000000bbb2bb7209 */ /* 0x002fca0007810000 */
[----:B------:R-:W1:Y:S02]  /*72e0*/  SHFL.BFLY PT, R8, R187, 0x2, 0x1f ;  /* 0x0c401f00bb087f89 */ /* 0x000e6400000e0000 */
[----:B------:R-:W3:Y:S01]  /*72f0*/  MUFU.EX2 R183, R183 ;  /* 0x000000b700b77308 */ /* 0x000ee20000000800 */
[--C-:B0-----:R-:W-:Y:S01]  /*7300*/  FFMA.FTZ R190, R167, UR7, -R186.reuse ;  /* 0x00000007a7be7c23 */ /* 0x101fe200080108ba */
[--C-:B------:R-:W-:Y:S01]  /*7310*/  FFMA.FTZ R167, R169, UR7, -R186.reuse ;  /* 0x00000007a9a77c23 */ /* 0x100fe200080108ba */
[--C-:B------:R-:W-:Y:S01]  /*7320*/  FFMA.FTZ R169, R172, UR7, -R186.reuse ;  /* 0x00000007aca97c23 */ /* 0x100fe200080108ba */
[--C-:B------:R-:W-:Y:S01]  /*7330*/  FFMA.FTZ R172, R173, UR7, -R186.reuse ;  /* 0x00000007adac7c23 */ /* 0x100fe200080108ba */
[--C-:B------:R-:W-:Y:S01]  /*7340*/  FFMA.FTZ R173, R180, UR7, -R186.reuse ;  /* 0x00000007b4ad7c23 */ /* 0x100fe200080108ba */
[--C-:B------:R-:W-:Y:S01]  /*7350*/  FFMA.FTZ R180, R181, UR7, -R186.reuse ;  /* 0x00000007b5b47c23 */ /* 0x100fe200080108ba */
[----:B------:R-:W-:Y:S01]  /*7360*/  FFMA.FTZ R181, R188, UR7, -R186 ;  /* 0x00000007bcb57c23 */ /* 0x000fe200080108ba */
[----:B------:R-:W0:Y:S01]  /*7370*/  MUFU.EX2 R153, R153 ;  /* 0x0000009900997308 */ /* 0x000e220000000800 */
[----:B--2---:R-:W-:Y:S01]  /*7380*/  FFMA.FTZ R4, R179, R4, R182 ;  /* 0x00000004b3047223 */ /* 0x004fe200000100b6 */
[----:B------:R-:W-:Y:S01]  /*7390*/  FFMA.FTZ R186, R189, UR7, -R186 ;  /* 0x00000007bdba7c23 */ /* 0x000fe200080108ba */
        /* <DEDUP_REMOVED lines=11> */
[----:B-1----:R-:W-:Y:S01]  /*7450*/  FMNMX.FTZ R152, R187, R8, !PT ;  /* 0x00000008bb987209 */ /* 0x002fe20007810000 */
[-C--:B------:R-:W-:Y:S01]  /*7460*/  FMUL.FTZ R41, R41, R179.reuse ;  /* 0x000000b329297220 */ /* 0x080fe20000410000 */
[----:B------:R-:W1:Y:S01]  /*7470*/  MUFU.EX2 R155, R155 ;  /* 0x0000009b009b7308 */ /* 0x000e620000000800 */
[-C--:B------:R-:W-:Y:S01]  /*7480*/  FMUL.FTZ R44, R44, R179.reuse ;  /* 0x000000b32c2c7220 */ /* 0x080fe20000410000 */
[-C--:B------:R-:W-:Y:S01]  /*7490*/  FMUL.FTZ R45, R45, R179.reuse ;  /* 0x000000b32d2d7220 */ /* 0x080fe20000410000 */
[----:B------:R-:W3:Y:S01]  /*74a0*/  SHFL.BFLY PT, R187, R152, 0x1, 0x1f ;  /* 0x0c201f0098bb7f89 */ /* 0x000ee200000e0000 */
        /* <DEDUP_REMOVED lines=24> */
[----:B------:R-:W-:-:S02]  /*7630*/  @!P2 VIADD R152, R198, 0x22840 ;  /* 0x00022840c698a836 */ /* 0x000fc40000000000 */
[-C--:B------:R-:W-:Y:S01]  /*7640*/  FMUL.FTZ R88, R88, R179.reuse ;  /* 0x000000b358587220 */ /* 0x080fe20000410000 */
[-C--:B------:R-:W-:Y:S01]  /*7650*/  FMUL.FTZ R89, R89, R179.reuse ;  /* 0x000000b359597220 */ /* 0x080fe20000410000 */
[----:B------:R-:W-:Y:S01]  /*7660*/  FMUL.FTZ R92, R92, R179 ;  /* 0x000000b35c5c7220 */ /* 0x000fe20000410000 */
[C---:B------:R-:W-:Y:S01]  /*7670*/  FADD.FTZ R7, -R8.reuse, R7 ;  /* 0x0000000708077221 */ /* 0x040fe20000010100 */
[----:B------:R-:W-:Y:S01]  /*7680*/  FMUL.FTZ R193, R8, UR7 ;  /* 0x0000000708c17c20 */ /* 0x000fe20008410000 */
[----:B------:R-:W3:Y:S01]  /*7690*/  MUFU.EX2 R160, R160 ;  /* 0x000000a000a07308 */ /* 0x000ee20000000800 */
[----:B------:R-:W-:Y:S01]  /*76a0*/  @!P2 PRMT R152, RZ, 0x654, R152 ;  /* 0x00000654ff98a816 */ /* 0x000fe20000000098 */
[----:B------:R-:W-:Y:S01]  /*76b0*/  FMUL.FTZ R188, R7, UR7 ;  /* 0x0000000707bc7c20 */ /* 0x000fe20008410000 */
        /* <DEDUP_REMOVED lines=12> */
[----:B0-----:R-:W-:Y:S01]  /*7780*/  FADD.FTZ R159, R153, R4 ;  /* 0x00000004999f7221 */ /* 0x001fe20000010000 */
[----:B------:R-:W0:Y:S01]  /*7790*/  MUFU.EX2 R161, R161 ;  /* 0x000000a100a17308 */ /* 0x000e220000000800 */
[--C-:B------:R-:W-:Y:S01]  /*77a0*/  FFMA.FTZ R200, R170, UR7, -R193.reuse ;  /* 0x00000007aac87c23 */ /* 0x100fe200080108c1 */
[----:B------:R-:W-:Y:S01]  /*77b0*/  FFMA.FTZ R185, R162, UR7, -R193 ;  /* 0x00000007a2b97c23 */ /* 0x000fe200080108c1 */
[----:B--2---:R-:W-:Y:S01]  /*77c0*/  FADD.FTZ R4, R154, R159 ;  /* 0x0000009f9a047221 */ /* 0x004fe20000010000 */
[--C-:B------:R-:W-:Y:S01]  /*77d0*/  FFMA.FTZ R194, R163, UR7, -R193.reuse ;  /* 0x00000007a3c27c23 */ /* 0x100fe200080108c1 */
[--C-:B------:R-:W-:Y:S01]  /*77e0*/  FFMA.FTZ R187, R164, UR7, -R193.reuse ;  /* 0x00000007a4bb7c23 */ /* 0x100fe200080108c1 */
[--C-:B------:R-:W-:Y:S01]  /*77f0*/  FFMA.FTZ R196, R166, UR7, -R193.reuse ;  /* 0x00000007a6c47c23 */ /* 0x100fe200080108c1 */
[----:B-1----:R-:W-:Y:S01]  /*7800*/  FADD.FTZ R159, R155, R4 ;  /* 0x000000049b9f7221 */ /* 0x002fe20000010000 */
[----:B------:R-:W1:Y:S01]  /*7810*/  MUFU.EX2 R165, R165 ;  /* 0x000000a500a57308 */ /* 0x000e620000000800 */
[--C-:B------:R-:W-:Y:S01]  /*7820*/  FFMA.FTZ R189, R168, UR7, -R193.reuse ;  /* 0x00000007a8bd7c23 */ /* 0x100fe200080108c1 */
[----:B------:R-:W-:Y:S01]  /*7830*/  FFMA.FTZ R191, R174, UR7, -R193 ;  /* 0x00000007aebf7c23 */ /* 0x000fe200080108c1 */
[----:B----4-:R-:W-:Y:S01]  /*7840*/  FADD.FTZ R4, R156, R159 ;  /* 0x0000009f9c047221 */ /* 0x010fe20000010000 */
[--C-:B------:R-:W-:Y:S01]  /*7850*/  FFMA.FTZ R22, R22, UR7, -R193.reuse ;  /* 0x0000000716167c23 */ /* 0x100fe200080108c1 */
[--C-:B------:R-:W-:Y:S01]  /*7860*/  FFMA.FTZ R21, R21, UR7, -R193.reuse ;  /* 0x0000000715157c23 */ /* 0x100fe200080108c1 */
[--C-:B------:R-:W-:Y:S01]  /*7870*/  FFMA.FTZ R23, R23, UR7, -R193.reuse ;  /* 0x0000000717177c23 */ /* 0x100fe200080108c1 */
[----:B-----5:R-:W-:Y:S01]  /*7880*/  FADD.FTZ R159, R157, R4 ;  /* 0x000000049d9f7221 */ /* 0x020fe20000010000 */
[----:B------:R-:W2:Y:S01]  /*7890*/  MUFU.EX2 R190, R190 ;  /* 0x000000be00be7308 */ /* 0x000ea20000000800 */
[--C-:B------:R-:W-:Y:S01]  /*78a0*/  FFMA.FTZ R175, R175, UR7, -R193.reuse ;  /* 0x00000007afaf7c23 */ /* 0x100fe200080108c1 */
[----:B------:R-:W-:Y:S01]  /*78b0*/  FFMA.FTZ R193, R178, UR7, -R193 ;  /* 0x00000007b2c17c23 */ /* 0x000fe200080108c1 */
[----:B------:R-:W-:Y:S01]  /*78c0*/  FADD.FTZ R159, R158, R159 ;  /* 0x0000009f9e9f7221 */ /* 0x000fe20000010000 */
[----:B------:R-:W-:Y:S01]  /*78d0*/  F2FP.F16.F32.PACK_AB R154, R154, R153 ;  /* 0x000000999a9a723e */ /* 0x000fe200000000ff */
[----:B------:R4:W-:Y:S06]  /*78e0*/  BAR.ARV R9, 0x100 ;  /* 0x000400090000751d */ /* 0x0009ec0000002000 */
[----:B------:R-:W5:Y:S01]  /*78f0*/  MUFU.EX2 R167, R167 ;  /* 0x000000a700a77308 */ /* 0x000f620000000800 */
[----:B---3--:R-:W-:Y:S01]  /*7900*/  FADD.FTZ R4, R160, R159 ;  /* 0x0000009fa0047221 */ /* 0x008fe20000010000 */
[----:B------:R3:W-:Y:S01]  /*7910*/  @!P2 SYNCS.ARRIVE.TRANS64.RED.A1T0 RZ, [R152+URZ], RZ ;  /* 0x000000ff98ffa9a7 */ /* 0x0007e2000810043f */
[----:B------:R-:W-:Y:S01]  /*7920*/  F2FP.F16.F32.PACK_AB R156, R156, R155 ;  /* 0x0000009b9c9c723e */ /* 0x000fe200000000ff */
[----:B------:R-:W-:Y:S01]  /*7930*/  FMUL.FTZ R93, R93, R179 ;  /* 0x000000b35d5d7220 */ /* 0x000fe20000410000 */
[----:B0-----:R-:W-:Y:S01]  /*7940*/  FADD.FTZ R4, R161, R4 ;  /* 0x00000004a1047221 */ /* 0x001fe20000010000 */
[----:B------:R-:W-:Y:S01]  /*7950*/  F2FP.F16.F32.PACK_AB R158, R158, R157 ;  /* 0x0000009d9e9e723e */ /* 0x000fe200000000ff */
[-C--:B------:R-:W-:Y:S01]  /*7960*/  FMUL.FTZ R96, R96, R179.reuse ;  /* 0x000000b360607220 */ /* 0x080fe20000410000 */
[----:B------:R-:W0:Y:S01]  /*7970*/  MUFU.EX2 R192, R192 ;  /* 0x000000c000c07308 */ /* 0x000e220000000800 */
[----:B-1----:R-:W-:Y:S01]  /*7980*/  FADD.FTZ R159, R165, R4 ;  /* 0x00000004a59f7221 */ /* 0x002fe20000010000 */
[----:B------:R-:W-:Y:S01]  /*7990*/  F2FP.F16.F32.PACK_AB R160, R161, R160 ;  /* 0x000000a0a1a0723e */ /* 0x000fe200000000ff */
[----:B------:R-:W-:Y:S01]  /*79a0*/  FMUL.FTZ R97, R97, R179 ;  /* 0x000000b361617220 */ /* 0x000fe20000410000 */
[C---:B--2---:R-:W-:Y:S01]  /*79b0*/  F2FP.F16.F32.PACK_AB R162, R190.reuse, R165 ;  /* 0x000000a5bea2723e */ /* 0x044fe200000000ff */
[----:B------:R-:W-:Y:S01]  /*79c0*/  FADD.FTZ R4, R190, R159 ;  /* 0x0000009fbe047221 */ /* 0x000fe20000010000 */
        /* <DEDUP_REMOVED lines=37> */
[----:B------:R-:W-:Y:S01]  /*7c20*/  FMUL.FTZ R149, R149, R179 ;  /* 0x000000b395957220 */ /* 0x000fe20000410000 */
[----:B---3--:R-:W-:-:S04]  /*7c30*/  F2FP.F16.F32.PACK_AB R152, R183, R182 ;  /* 0x000000b6b798723e */ /* 0x008fc800000000ff */
[----:B------:R-:W0:Y:S01]  /*7c40*/  MUFU.EX2 R188, R188 ;  /* 0x000000bc00bc7308 */ /* 0x000e220000000800 */
[C---:B-1----:R-:W-:Y:S01]  /*7c50*/  FADD.FTZ R4, R176.reuse, R159 ;  /* 0x0000009fb0047221 */ /* 0x042fe20000010000 */
[----:B------:R-:W-:-:S06]  /*7c60*/  F2FP.F16.F32.PACK_AB R168, R176, R171 ;  /* 0x000000abb0a8723e */ /* 0x000fcc00000000ff */
[----:B------:R-:W1:Y:S01]  /*7c70*/  MUFU.EX2 R7, R7 ;  /* 0x0000000700077308 */ /* 0x000e620000000800 */
[----:B--2---:R-:W-:-:S07]  /*7c80*/  FADD.FTZ R159, R173, R4 ;  /* 0x00000004ad9f7221 */ /* 0x004fce0000010000 */
[----:B------:R-:W2:Y:S01]  /*7c90*/  MUFU.EX2 R180, R180 ;  /* 0x000000b400b47308 */ /* 0x000ea20000000800 */
        /* <DEDUP_REMOVED lines=8> */
[----:B-1----:R-:W-:Y:S01]  /*7d20*/  FFMA.FTZ R3, R188, R3, R7 ;  /* 0x00000003bc037223 */ /* 0x002fe20000010007 */
        /* <DEDUP_REMOVED lines=75> */
[----:B------:R-:W-:Y:S01]  /*81e0*/  FMUL.FTZ R151, R151, R188 ;  /* 0x000000bc97977220 */ /* 0x000fe20000410000 */
[----:B------:R-:W-:-:S02]  /*81f0*/  F2FP.F16.F32.PACK_AB R155, R12, R11 ;  /* 0x0000000b0c9b723e */ /* 0x000fc400000000ff */
        /* <DEDUP_REMOVED lines=40> */
[----:B--2---:R-:W-:Y:S01]  /*8480*/  FADD.FTZ R4, R186, R153 ;  /* 0x00000099ba047221 */ /* 0x004fe20000010000 */
[----:B------:R-:W-:Y:S02]  /*8490*/  F2FP.F16.F32.PACK_AB R153, R6, R7 ;  /* 0x000000070699723e */ /* 0x000fe400000000ff */
[----:B------:R-:W-:-:S04]  /*84a0*/  F2FP.F16.F32.PACK_AB R174, R186, R181 ;  /* 0x000000b5baae723e */ /* 0x000fc800000000ff */
[----:B------:R-:W2:Y:S01]  /*84b0*/  MUFU.EX2 R176, R193 ;  /* 0x000000c100b07308 */ /* 0x000ea20000000800 */
[C---:B0-----:R-:W-:Y:S01]  /*84c0*/  FADD.FTZ R6, R178.reuse, R3 ;  /* 0x00000003b2067221 */ /* 0x041fe20000010000 */
[----:B------:R-:W-:-:S03]  /*84d0*/  F2FP.F16.F32.PACK_AB R173, R178, R21 ;  /* 0x00000015b2ad723e */ /* 0x000fc600000000ff */
[----:B-1----:R-:W-:-:S04]  /*84e0*/  FADD.FTZ R3, R175, R6 ;  /* 0x00000006af037221 */ /* 0x002fc80000010000 */
[C---:B--2---:R-:W-:Y:S01]  /*84f0*/  FADD.FTZ R3, R176.reuse, R3 ;  /* 0x00000003b0037221 */ /* 0x044fe20000010000 */
[----:B------:R-:W-:Y:S01]  /*8500*/  F2FP.F16.F32.PACK_AB R175, R176, R175 ;  /* 0x000000afb0af723e */ /* 0x000fe200000000ff */
[----:B----4-:R-:W-:Y:S06]  /*8510*/  @!P0 BRA `(.L_x_13285) ;  /* 0x0000000000048947 */ /* 0x010fec0003800000 */
[----:B------:R-:W-:Y:S01]  /*8520*/  BPT.TRAP 0x1 ;  /* 0x000000040000795c */ /* 0x000fe20000300000 */
.L_x_13285:
[----:B------:R0:W1:Y:S01]  /*8530*/  SYNCS.PHASECHK.TRANS64.TRYWAIT P1, [UR26+0x22850], R5 ;  /* 0x02285005ff0075a7 */ /* 0x000062000802015a */
[----:B------:R-:W-:Y:S05]  /*8540*/  @!P0 BRA `(.L_x_13286) ;  /* 0x0000000000048947 */ /* 0x000fea0003800000 */
[----:B------:R-:W-:Y:S01]  /*8550*/  BPT.TRAP 0x1 ;  /* 0x000000040000795c */ /* 0x000fe20000300000 */
.L_x_13286:
[----:B-1----:R-:W-:Y:S05]  /*8560*/  @P1 BRA `(.L_x_13287) ;  /* 0x0000000000081947 */ /* 0x002fea0003800000 */
[----:B------:R-:W1:Y:S02]  /*8570*/  SYNCS.PHASECHK.TRANS64.TRYWAIT P1, [UR26+0x22850], R5 ;  /* 0x02285005ff0075a7 */ /* 0x000e64000802015a */
[----:B-1----:R-:W-:Y:S05]  /*8580*/  @!P1 BRA `(.L_x_13288) ;  /* 0x0000007000189947 */ /* 0x002fea0003800000 */
.L_x_13287:
[----:B------:R3:W-:Y:S01]  /*8590*/  BAR.SYNC.DEFER_BLOCKING R0, 0x100 ;  /* 0x000400000000751d */ /* 0x0007e20000010000 */
[----:B------:R-:W-:Y:S01]  /*85a0*/  UIMAD UR10, UR4, 0xc00, UR24 ;  /* 0x00000c00040a78a4 */ /* 0x000fe2000f8e0218 */
[----:B-1----:R-:W-:Y:S01]  /*85b0*/  @!P2 VIADD R198, R198, 0x22860 ;  /* 0x00022860c6c6a836 */ /* 0x002fe20000000000 */
[----:B------:R-:W-:Y:S01]  /*85c0*/  UISETP.GT.AND UP0, UPT, UR41, UR38, UPT ;  /* 0x000000262900728c */ /* 0x000fe2000bf04270 */
[----:B------:R-:W-:Y:S01]  /*85d0*/  MOV R7, R8 ;  /* 0x0000000800077202 */ /* 0x000fe20000000f00 */
[----:B------:R-:W-:Y:S01]  /*85e0*/  UIADD3 UR14, UR10, 0x80, URZ ;  /* 0x000000800a0e7890 */ /* 0x000fe2000fffe03f */
[----:B------:R-:W-:Y:S01]  /*85f0*/  IMAD.MOV.U32 R201, RZ, RZ, R10 ;  /* 0x000000ffffc97224 */ /* 0x000fe200078e000a */
[----:B------:R-:W-:Y:S01]  /*8600*/  UMOV UR11, 0x40000040 ;  /* 0x40000040000b7882 */ /* 0x000fe20000000000 */
[----:B------:R-:W-:Y:S01]  /*8610*/  UMOV UR15, 0x40000040 ;  /* 0x40000040000f7882 */ /* 0x000fe20000000000 */
[----:B------:R-:W-:Y:S01]  /*8620*/  PLOP3.LUT P1, PT, PT, PT, UP0, 0x80, 0x0 ;  /* 0x000000000000781c */ /* 0x000fe20003f2f008 */
[----:B------:R-:W-:Y:S01]  /*8630*/  UIADD3 UR41, UR41, -0x1, URZ ;  /* 0xffffffff29297890 */ /* 0x000fe2000fffe03f */
        /* <DEDUP_REMOVED lines=34> */
.L_x_13280:
[----:B0-----:R-:W0:Y:S01]  /*8860*/  SHFL.BFLY PT, R5, R4, 0x2, 0x1f ;  /* 0x0c401f0004057f89 */ /* 0x001e2200000e0000 */
[----:B------:R-:W-:-:S05]  /*8870*/  IADD3 R2, -R2, 0xb, RZ ;  /* 0x0000000b02027810 */ /* 0x000fca0007ffe1ff */
[----:B------:R1:W-:Y:S08]  /*8880*/  BAR.ARV R2, 0x100 ;  /* 0x000400020000751d */ /* 0x0003f00000002000 */
[----:B------:R-:W-:Y:S06]  /*8890*/  BAR.ARV 0x8, 0x180 ;  /* 0x0206000000007b1d */ /* 0x000fec0000002000 */
[----:B------:R-:W-:Y:S01]  /*88a0*/  PLOP3.LUT P0, PT, PT, PT, PT, 0x8, 0x0 ;  /* 0x000000000000781c */ /* 0x000fe20003f0e170 */
[----:B------:R-:W4:Y:S01]  /*88b0*/  SHFL.BFLY PT, R6, R3, 0x2, 0x1f ;  /* 0x0c401f0003067f89 */ /* 0x000f2200000e0000 */
[----:B0-----:R-:W-:Y:S01]  /*88c0*/  FADD.FTZ R5, R5, R4 ;  /* 0x0000000405057221 */ /* 0x001fe20000010000 */
[----:B------:R-:W-:-:S04]  /*88d0*/  IMAD.MOV.U32 R4, RZ, RZ, -0x800000 ;  /* 0xff800000ff047424 */ /* 0x000fc800078e00ff */
[----:B--23--:R-:W0:Y:S01]  /*88e0*/  SHFL.BFLY PT, R0, R5, 0x1, 0x1f ;  /* 0x0c201f0005007f89 */ /* 0x00ce2200000e0000 */
[----:B----4-:R-:W-:Y:S01]  /*88f0*/  FADD.FTZ R6, R6, R3 ;  /* 0x0000000306067221 */ /* 0x010fe20000010000 */
[----:B------:R-:W-:-:S04]  /*8900*/  IMAD.MOV.U32 R3, RZ, RZ, -0x800000 ;  /* 0xff800000ff037424 */ /* 0x000fc800078e00ff */
[----:B------:R-:W2:Y:S01]  /*8910*/  SHFL.BFLY PT, R7, R6, 0x1, 0x1f ;  /* 0x0c201f0006077f89 */ /* 0x000ea200000e0000 */
[----:B0-----:R-:W-:Y:S01]  /*8920*/  FADD.FTZ R11, R5, R0 ;  /* 0x00000000050b7221 */ /* 0x001fe20000010000 */
[----:B------:R-:W-:Y:S01]  /*8930*/  IMAD.MOV.U32 R0, RZ, RZ, RZ ;  /* 0x000000ffff007224 */ /* 0x000fe200078e00ff */
[----:B------:R-:W-:-:S03]  /*8940*/  MOV R5, UR7 ;  /* 0x0000000700057c02 */ /* 0x000fc60008000f00 */
[----:B------:R-:W-:-:S13]  /*8950*/  FSETP.NE.FTZ.AND P1, PT, R11, RZ, PT ;  /* 0x000000ff0b00720b */ /* 0x000fda0003f35000 */
[----:B------:R-:W1:Y:S01]  /*8960*/  @P1 MUFU.LG2 R9, R11 ;  /* 0x0000000b00091308 */ /* 0x000e620000000c00 */
[----:B------:R-:W-:Y:S01]  /*8970*/  @P1 FMUL.FTZ R5, R5, 0.69314718246459960938 ;  /* 0x3f31721805051820 */ /* 0x000fe20000410000 */
[----:B--2---:R-:W-:Y:S01]  /*8980*/  FADD.FTZ R12, R6, R7 ;  /* 0x00000007060c7221 */ /* 0x004fe20000010000 */
[----:B------:R-:W-:-:S04]  /*8990*/  IMAD.MOV.U32 R7, RZ, RZ, RZ ;  /* 0x000000ffff077224 */ /* 0x000fc800078e00ff */
[----:B------:R-:W-:Y:S02]  /*89a0*/  FSETP.NE.FTZ.AND P2, PT, R12, RZ, PT ;  /* 0x000000ff0c00720b */ /* 0x000fe40003f55000 */
[----:B------:R-:W0:Y:S01]  /*89b0*/  @P1 MUFU.RCP R7, R11 ;  /* 0x0000000b00071308 */ /* 0x000e220000001000 */
[----:B-1----:R-:W-:-:S04]  /*89c0*/  @P1 FMUL.FTZ R2, R9, 0.69314718246459960938 ;  /* 0x3f31721809021820 */ /* 0x002fc80000410000 */
[----:B------:R-:W-:-:S06]  /*89d0*/  @P1 FFMA.FTZ R4, R5, R10, R2 ;  /* 0x0000000a05041223 */ /* 0x000fcc0000010002 */
[----:B------:R-:W1:Y:S01]  /*89e0*/  @P2 MUFU.LG2 R6, R12 ;  /* 0x0000000c00062308 */ /* 0x000e620000000c00 */
[-C--:B0-----:R-:W-:Y:S01]  /*89f0*/  FMUL.FTZ R24, R24, R7.reuse ;  /* 0x0000000718187220 */ /* 0x081fe20000410000 */
[----:B------:R-:W-:-:S06]  /*8a00*/  FMUL.FTZ R25, R25, R7 ;  /* 0x0000000719197220 */ /* 0x000fcc0000410000 */
        /* <DEDUP_REMOVED lines=9> */
[----:B0-----:R-:W-:Y:S02]  /*8aa0*/  IMAD.U32 R12, RZ, RZ, UR7 ;  /* 0x00000007ff0c7e24 */ /* 0x001fe4000f8e00ff */
        /* <DEDUP_REMOVED lines=121> */
.L_x_13259:
        /* <DEDUP_REMOVED lines=18> */
[----:B0-----:R-:W-:Y:S01]  /*9360*/  IADD3 R5, R0, -0x80, RZ ;  /* 0xffffff8000057810 */ /* 0x001fe20007ffe0ff */
[----:B---3--:R-:W-:-:S06]  /*9370*/  USHF.R.S32.HI UR10, URZ, 0x1f, UR12 ;  /* 0x0000001f3f0a7899 */ /* 0x008fcc000801140c */
[----:B------:R-:W1:Y:S01]  /*9380*/  LDC R23, c[0x0][0xc50] ;  /* 0x00031400ff177b82 */ /* 0x000e620000000800 */
[----:B------:R-:W-:-:S04]  /*9390*/  SHF.R.S32.HI R2, RZ, 0x1f, R5 ;  /* 0x0000001fff027819 */ /* 0x000fc80000011405 */
[CC--:B------:R-:W-:Y:S02]  /*93a0*/  LEA.HI R6, R2.reuse, R5.reuse, RZ, 0x7 ;  /* 0x0000000502067211 */ /* 0x0c0fe400078f38ff */
[----:B------:R-:W-:Y:S01]  /*93b0*/  LEA.HI R13, R2, R5, RZ, 0x2 ;  /* 0x00000005020d7211 */ /* 0x000fe200078f10ff */
[----:B------:R-:W0:Y:S01]  /*93c0*/  @P0 LDC R14, c[0x0][0xbec] ;  /* 0x0002fb00ff0e0b82 */ /* 0x000e220000000800 */
        /* <DEDUP_REMOVED lines=17> */
[----:B------:R-:W-:Y:S02]  /*94e0*/  LEA.HI R12, R12, R11, RZ, 0x3 ;  /* 0x0000000b0c0c7211 */ /* 0x000fe400078f18ff */
[----:B------:R-:W-:Y:S01]  /*94f0*/  MOV R7, UR5 ;  /* 0x0000000500077c02 */ /* 0x000fe20008000f00 */
[----:B------:R-:W-:Y:S01]  /*9500*/  IMAD.U32 R7, RZ, RZ, UR6 ;  /* 0x00000006ff077e24 */ /* 0x000fe2000f8e00ff */
[----:B------:R-:W-:Y:S01]  /*9510*/  LOP3.LUT R12, R12, 0xfffffff8, RZ, 0xc0, !PT ;  /* 0xfffffff80c0c7812 */ /* 0x000fe200078ec0ff */
[----:B------:R-:W-:Y:S02]  /*9520*/  UIMAD UR6, UR37, UR9, UR7 ;  /* 0x00000009250672a4 */ /* 0x000fe4000f8e0207 */
[----:B------:R-:W5:Y:S01]  /*9530*/  @P0 LDC R153, c[0x0][0xbf0] ;  /* 0x0002fc00ff990b82 */ /* 0x000f620000000800 */
[----:B------:R-:W-:-:S02]  /*9540*/  IADD3 R5, R11, -R12, RZ ;  /* 0x8000000c0b057210 */ /* 0x000fc40007ffe0ff */
[----:B------:R-:W-:Y:S02]  /*9550*/  LOP3.LUT R12, R6, 0x1ffffffe, RZ, 0xc0, !PT ;  /* 0x1ffffffe060c7812 */ /* 0x000fe400078ec0ff */
[----:B------:R-:W-:-:S03]  /*9560*/  SHF.R.S32.HI R6, RZ, 0x5, R9 ;  /* 0x00000005ff067819 */ /* 0x000fc60000011409 */
[----:B------:R-:W-:Y:S02]  /*9570*/  IMAD.IADD R16, R13, 0x1, -R12 ;  /* 0x000000010d107824 */ /* 0x000fe400078e0a0c */
[----:B------:R-:W-:Y:S02]  /*9580*/  IMAD R5, R6, 0x10, R5 ;  /* 0x0000001006057824 */ /* 0x000fe400078e0205 */
[----:B------:R-:W-:Y:S01]  /*9590*/  IMAD.U32 R6, RZ, RZ, UR4 ;  /* 0x00000004ff067e24 */ /* 0x000fe2000f8e00ff */
[----:B------:R-:W-:Y:S01]  /*95a0*/  UIMAD.WIDE.U32 UR4, UR37, UR8, URZ ;  /* 0x00000008250472a5 */ /* 0x000fe2000f8e003f */
[----:B------:R-:W-:Y:S02]  /*95b0*/  IMAD R9, R2, 0x40, R5 ;  /* 0x0000004002097824 */ /* 0x000fe400078e0205 */
[----:B----4-:R-:W-:Y:S01]  /*95c0*/  IMAD R12, R18, UR10, RZ ;  /* 0x0000000a120c7c24 */ /* 0x010fe2000f8e02ff */
[----:B------:R-:W-:Y:S01]  /*95d0*/  UIADD3 UR6, UR5, UR6, URZ ;  /* 0x0000000605067290 */ /* 0x000fe2000fffe03f */
[----:B------:R-:W-:Y:S01]  /*95e0*/  IMAD R2, R16, 0x8, R9 ;  /* 0x0000000810027824 */ /* 0x000fe200078e0209 */
[----:B------:R-:W-:Y:S01]  /*95f0*/  IADD3 R16, RZ, -UR37, RZ ;  /* 0x80000025ff107c10 */ /* 0x000fe2000fffe0ff */
[----:B------:R-:W-:Y:S01]  /*9600*/  IMAD R15, R19, UR12, R12 ;  /* 0x0000000c130f7c24 */ /* 0x000fe2000f8e020c */
[----:B------:R-:W-:Y:S01]  /*9610*/  ULDC.64 UR8, c[0x0][0xb28] ;  /* 0x0002ca0000087ab9 */ /* 0x000fe20000000a00 */
[----:B------:R-:W-:Y:S01]  /*9620*/  IMAD.WIDE.U32 R6, R18, UR12, R6 ;  /* 0x0000000c12067c25 */ /* 0x000fe2000f8e0006 */
[----:B--2---:R-:W-:-:S03]  /*9630*/  LEA R5, R22, R2, 0x7 ;  /* 0x0000000216057211 */ /* 0x004fc600078e38ff */
[----:B-1----:R-:W-:Y:S02]  /*9640*/  IMAD R23, R23, R16, UR11 ;  /* 0x0000000b17177e24 */ /* 0x002fe4000f8e0210 */
[----:B0-----:R-:W-:-:S03]  /*9650*/  @P0 IMAD.HI.U32 R2, R5, R14, RZ ;  /* 0x0000000e05020227 */ /* 0x001fc600078e00ff */
[----:B------:R-:W-:Y:S01]  /*9660*/  SHF.R.S32.HI R16, RZ, 0x1f, R23 ;  /* 0x0000001fff107819 */ /* 0x000fe20000011417 */
[----:B------:R-:W-:Y:S02]  /*9670*/  IMAD.U32 R13, RZ, RZ, UR5 ;  /* 0x00000005ff0d7e24 */ /* 0x000fe4000f8e00ff */
[----:B------:R-:W-:Y:S01]  /*9680*/  IMAD.U32 R12, RZ, RZ, UR4 ;  /* 0x00000004ff0c7e24 */ /* 0x000fe2000f8e00ff */
[----:B------:R-:W-:Y:S01]  /*9690*/  ULDC.64 UR4, c[0x0][0xbe0] ;  /* 0x0002f80000047ab9 */ /* 0x000fe20000000a00 */
[----:B------:R-:W-:Y:S01]  /*96a0*/  IMAD.U32 R13, RZ, RZ, UR6 ;  /* 0x00000006ff0d7e24 */ /* 0x000fe2000f8e00ff */
[----:B------:R-:W-:Y:S01]  /*96b0*/  ULDC.64 UR6, c[0x0][0xb48] ;  /* 0x0002d20000067ab9 */ /* 0x000fe20000000a00 */
[----:B---3--:R-:W-:Y:S02]  /*96c0*/  IMAD R14, R20, UR10, RZ ;  /* 0x0000000a140e7c24 */ /* 0x008fe4000f8e02ff */
[----:B------:R-:W-:Y:S02]  /*96d0*/  IMAD.IADD R7, R7, 0x1, R15 ;  /* 0x0000000107077824 */ /* 0x000fe400078e020f */
[----:B-----5:R-:W-:-:S04]  /*96e0*/  @P0 IMAD.HI.U32 R152, R5, R152, RZ ;  /* 0x0000009805980227 */ /* 0x020fc800078e00ff */
[----:B------:R-:W-:Y:S01]  /*96f0*/  IMAD.MOV.U32 R11, RZ, RZ, R5 ;  /* 0x000000ffff0b7224 */ /* 0x000fe200078e0005 */
[----:B------:R-:W-:Y:S01]  /*9700*/  @P0 SHF.R.U32.HI R11, RZ, R17, R2 ;  /* 0x00000011ff0b0219 */ /* 0x000fe20000011602 */
[----:B------:R-:W-:Y:S02]  /*9710*/  IMAD R17, R21, UR12, R14 ;  /* 0x0000000c15117c24 */ /* 0x000fe4000f8e020e */
[----:B------:R-:W-:-:S04]  /*9720*/  IMAD.WIDE.U32 R12, R20, UR12, R12 ;  /* 0x0000000c140c7c25 */ /* 0x000fc8000f8e000c */
[----:B------:R-:W-:Y:S01]  /*9730*/  IMAD.MOV.U32 R15, RZ, RZ, R5 ;  /* 0x000000ffff0f7224 */ /* 0x000fe200078e0005 */
[----:B------:R-:W-:Y:S01]  /*9740*/  @P0 SHF.R.U32.HI R15, RZ, R153, R152 ;  /* 0x00000099ff0f0219 */ /* 0x000fe20000011698 */
[----:B------:R-:W-:Y:S01]  /*9750*/  IMAD R2, R16, UR4, RZ ;  /* 0x0000000410027c24 */ /* 0x000fe2000f8e02ff */
[----:B------:R-:W-:Y:S01]  /*9760*/  IADD3 R13, R13, R17, RZ ;  /* 0x000000110d0d7210 */ /* 0x000fe20007ffe0ff */
[----:B------:R-:W-:Y:S01]  /*9770*/  IMAD.WIDE.U32 R6, R23, UR4, R6 ;  /* 0x0000000417067c25 */ /* 0x000fe2000f8e0006 */
[----:B------:R-:W-:-:S03]  /*9780*/  SHF.R.S32.HI R17, RZ, 0x1f, R11 ;  /* 0x0000001fff117819 */ /* 0x000fc6000001140b */
        /* <DEDUP_REMOVED lines=8> */
[----:B------:R-:W-:Y:S01]  /*9810*/  IMAD.WIDE.U32 R12, R23, UR6, R12 ;  /* 0x00000006170c7c25 */ /* 0x000fe2000f8e000c */
[----:B------:R-:W-:-:S03]  /*9820*/  ULDC.64 UR6, c[0x0][0xbc8] ;  /* 0x0002f20000067ab9 */ /* 0x000fc60000000a00 */
        /* <DEDUP_REMOVED lines=33> */
[----:B------:R-:W-:Y:S01]  /*9a40*/  UIADD3 UR4, UR4, 0x22820, URZ ;  /* 0x0002282004047890 */ /* 0x000fe2000fffe03f */
[C---:B------:R-:W-:Y:S01]  /*9a50*/  IADD3 R9, R11.reuse, 0x8, RZ ;  /* 0x000000080b097810 */ /* 0x040fe20007ffe0ff */
[----:B------:R-:W0:Y:S01]  /*9a60*/  SHFL.IDX PT, R13, R17, RZ, 0x1c1f ;  /* 0x001c1fff110d7589 */ /* 0x000e2200000e0000 */
[-C--:B------:R-:W-:Y:S01]  /*9a70*/  ISETP.GE.OR P1, PT, R11, R8.reuse, P0 ;  /* 0x000000080b00720c */ /* 0x080fe20000726670 */
[----:B------:R-:W-:Y:S01]  /*9a80*/  UPRMT UR4, URZ, 0x654, UR4 ;  /* 0x000006543f047896 */ /* 0x000fe20008000004 */
[-C--:B------:R-:W-:Y:S01]  /*9a90*/  ISETP.GE.OR P0, PT, R9, R8.reuse, P0 ;  /* 0x000000080900720c */ /* 0x080fe20000706670 */
[----:B------:R1:W2:Y:S01]  /*9aa0*/  SHFL.IDX PT, R15, R17, 0x1, 0x1c1f ;  /* 0x003c1f00110f7f89 */ /* 0x0002a200000e0000 */
[----:B------:R-:W-:-:S03]  /*9ab0*/  ISETP.GE.AND P2, PT, R11, R8, PT ;  /* 0x000000080b00720c */ /* 0x000fc60003f46270 */
[----:B------:R3:W4:Y:S03]  /*9ac0*/  SHFL.IDX PT, R6, R2, RZ, 0x1c1f ;  /* 0x001c1fff02067589 */ /* 0x00072600000e0000 */
[----:B------:R-:W-:Y:S01]  /*9ad0*/  SYNCS.ARRIVE.TRANS64.RED.A1T0 RZ, [UR4], RZ ;  /* 0x000000ffffff79a7 */ /* 0x000fe20008100404 */
[----:B-1----:R-:W-:Y:S01]  /*9ae0*/  LOP3.LUT R17, R10, 0x7ffffffc, RZ, 0xc0, !PT ;  /* 0x7ffffffc0a117812 */ /* 0x002fe200078ec0ff */
[----:B------:R3:W1:Y:S04]  /*9af0*/  SHFL.IDX PT, R7, R5, RZ, 0x1c1f ;  /* 0x001c1fff05077589 */ /* 0x00066800000e0000 */
[----:B------:R-:W-:-:S04]  /*9b00*/  IMAD.IADD R0, R0, 0x1, -R17 ;  /* 0x0000000100007824 */ /* 0x000fc800078e0a11 */
[----:B------:R-:W-:Y:S01]  /*9b10*/  IMAD.SHL.U32 R0, R0, 0x2, RZ ;  /* 0x0000000200007824 */ /* 0x000fe200078e00ff */
[----:B0-----:R3:W-:Y:S04]  /*9b20*/  @!P1 ST.E desc[UR44][R12.64], R4 ;  /* 0x000000040c009985 */ /* 0x0017e8000c10192c */
[----:B--2---:R3:W-:Y:S01]  /*9b30*/  @!P0 ST.E desc[UR44][R14.64], R3 ;  /* 0x000000030e008985 */ /* 0x0047e2000c10192c */
[----:B------:R-:W-:Y:S05]  /*9b40*/  @P2 BRA `(.L_x_13292) ;  /* 0x0000000800f82947 */ /* 0x000fea0003800000 */
[C---:B---3--:R-:W-:Y:S01]  /*9b50*/  VIADD R3, R0.reuse, 0x8 ;  /* 0x0000000800037836 */ /* 0x048fe20000000000 */
[C---:B------:R-:W-:Y:S01]  /*9b60*/  IADD3 R4, R0.reuse, 0x10, RZ ;  /* 0x0000001000047810 */ /* 0x040fe20007ffe0ff */
[C---:B------:R-:W-:Y:S01]  /*9b70*/  VIADD R10, R0.reuse, 0x18 ;  /* 0x00000018000a7836 */ /* 0x040fe20000000000 */
[----:B------:R-:W-:Y:S01]  /*9b80*/  ULDC UR4, c[0x0][0xac8] ;  /* 0x0002b20000047ab9 */ /* 0x000fe20000000800 */
        /* <DEDUP_REMOVED lines=19> */
[--C-:B-1--4-:R-:W-:Y:S01]  /*9cc0*/  @!P2 IMAD.WIDE R10, R0, 0x4, R6.reuse ;  /* 0x00000004000aa825 */ /* 0x112fe200078e0206 */
[----:B------:R-:W-:Y:S02]  /*9cd0*/  ISETP.GE.AND P6, PT, R22, UR4, PT ;  /* 0x0000000416007c0c */ /* 0x000fe4000bfc6270 */
[----:B------:R-:W-:Y:S01]  /*9ce0*/  @!P0 LEA.HI R18, R18, R18, RZ, 0x1 ;  /* 0x0000001212128211 */ /* 0x000fe200078f08ff */
[--C-:B------:R-:W-:Y:S01]  /*9cf0*/  @!P3 IMAD.WIDE R12, R3, 0x4, R6.reuse ;  /* 0x00000004030cb825 */ /* 0x100fe200078e0206 */
[----:B------:R-:W-:Y:S01]  /*9d00*/  IADD3 R3, R0, 0x30, RZ ;  /* 0x0000003000037810 */ /* 0x000fe20007ffe0ff */
[----:B------:R0:W-:Y:S01]  /*9d10*/  @!P2 ST.E.64 desc[UR44][R10.64], R24 ;  /* 0x000000180a00a985 */ /* 0x0001e2000c101b2c */
[----:B------:R-:W-:Y:S01]  /*9d20*/  @!P1 LEA.HI R19, R19, R19, RZ, 0x1 ;  /* 0x0000001313139211 */ /* 0x000fe200078f08ff */
[--C-:B------:R-:W-:Y:S01]  /*9d30*/  @!P4 IMAD.WIDE R14, R15, 0x4, R6.reuse ;  /* 0x000000040f0ec825 */ /* 0x100fe200078e0206 */
[----:B------:R-:W-:Y:S01]  /*9d40*/  ISETP.GE.AND P2, PT, R3, UR4, PT ;  /* 0x0000000403007c0c */ /* 0x000fe2000bf46270 */
[----:B------:R1:W-:Y:S01]  /*9d50*/  @!P3 ST.E.64 desc[UR44][R12.64], R28 ;  /* 0x0000001c0c00b985 */ /* 0x0003e2000c101b2c */
[----:B------:R-:W-:Y:S01]  /*9d60*/  ISETP.GE.AND P3, PT, R4, UR4, PT ;  /* 0x0000000404007c0c */ /* 0x000fe2000bf66270 */
[----:B------:R-:W-:-:S02]  /*9d70*/  @!P5 IMAD.WIDE R16, R17, 0x4, R6 ;  /* 0x000000041110d825 */ /* 0x000fc400078e0206 */
[----:B------:R2:W-:Y:S01]  /*9d80*/  @!P4 ST.E.64 desc[UR44][R14.64], R32 ;  /* 0x000000200e00c985 */ /* 0x0005e2000c101b2c */
[----:B------:R-:W-:Y:S02]  /*9d90*/  ISETP.GE.AND P4, PT, R20, UR4, PT ;  /* 0x0000000414007c0c */ /* 0x000fe4000bf86270 */
[----:B------:R-:W-:Y:S01]  /*9da0*/  @!P6 LEA.HI R22, R22, R22, RZ, 0x1 ;  /* 0x000000161616e211 */ /* 0x000fe200078f08ff */
[----:B------:R3:W-:Y:S01]  /*9db0*/  @!P5 ST.E.64 desc[UR44][R16.64], R36 ;  /* 0x000000241000d985 */ /* 0x0007e2000c101b2c */
[----:B------:R-:W-:Y:S01]  /*9dc0*/  ISETP.GE.AND P5, PT, R21, UR4, PT ;  /* 0x0000000415007c0c */ /* 0x000fe2000bfa6270 */
[----:B0-----:R-:W-:Y:S01]  /*9dd0*/  VIADD R24, R0, 0x60 ;  /* 0x0000006000187836 */ /* 0x001fe20000000000 */
[----:B------:R-:W-:Y:S02]  /*9de0*/  @!P0 LOP3.LUT R11, R18, 0xfffffffe, RZ, 0xc0, !PT ;  /* 0xfffffffe120b8812 */ /* 0x000fe400078ec0ff */
[----:B------:R-:W-:Y:S02]  /*9df0*/  @!P2 LEA.HI R3, R3, R3, RZ, 0x1 ;  /* 0x000000030303a211 */ /* 0x000fe400078f08ff */
[----:B-1----:R-:W-:Y:S01]  /*9e00*/  @!P1 LOP3.LUT R13, R19, 0xfffffffe, RZ, 0xc0, !PT ;  /* 0xfffffffe130d9812 */ /* 0x002fe200078ec0ff */
[----:B------:R-:W-:Y:S01]  /*9e10*/  @!P0 IMAD.WIDE R10, R11, 0x4, R6 ;  /* 0x000000040b0a8825 */ /* 0x000fe200078e0206 */
[----:B------:R-:W-:-:S02]  /*9e20*/  @!P3 LEA.HI R4, R4, R4, RZ, 0x1 ;  /* 0x000000040404b211 */ /* 0x000fc400078f08ff */
        /* <DEDUP_REMOVED lines=8> */
[----:B------:R-:W-:Y:S01]  /*9eb0*/  VIADD R20, R0, 0x78 ;  /* 0x0000007800147836 */ /* 0x000fe20000000000 */
[----:B------:R-:W-:-:S02]  /*9ec0*/  @!P5 LOP3.LUT R21, R21, 0xfffffffe, RZ, 0xc0, !PT ;  /* 0xfffffffe1515d812 */ /* 0x000fc400078ec0ff */
[----:B------:R-:W-:Y:S01]  /*9ed0*/  @!P6 LOP3.LUT R19, R22, 0xfffffffe, RZ, 0xc0, !PT ;  /* 0xfffffffe1613e812 */ /* 0x000fe200078ec0ff */
[----:B------:R-:W-:Y:S01]  /*9ee0*/  VIADD R22, R0, 0x88 ;  /* 0x0000008800167836 */ /* 0x000fe20000000000 */
[----:B------:R-:W-:Y:S02]  /*9ef0*/  ISETP.GE.AND P1, PT, R23, UR4, PT ;  /* 0x0000000417007c0c */ /* 0x000fe4000bf26270 */
[----:B------:R-:W-:Y:S01]  /*9f00*/  ISETP.GE.AND P0, PT, R24, UR4, PT ;  /* 0x0000000418007c0c */ /* 0x000fe2000bf06270 */
[----:B0-----:R-:W-:Y:S01]  /*9f10*/  @!P2 IMAD.WIDE R10, R3, 0x4, R6 ;  /* 0x00000004030aa825 */ /* 0x001fe200078e0206 */
[----:B------:R-:W-:-:S03]  /*9f20*/  IADD3 R4, R0, 0x70, RZ ;  /* 0x0000007000047810 */ /* 0x000fc60007ffe0ff */
        /* <DEDUP_REMOVED lines=8> */
[----:B------:R-:W-:Y:S01]  /*9fb0*/  VIADD R3, R0, 0x68 ;  /* 0x0000006800037836 */ /* 0x000fe20000000000 */
[----:B------:R3:W-:Y:S01]  /*9fc0*/  @!P5 ST.E.64 desc[UR44][R16.64], R60 ;  /* 0x0000003c1000d985 */ /* 0x0007e2000c101b2c */
[----:B------:R-:W-:Y:S01]  /*9fd0*/  @!P6 IMAD.WIDE R18, R19, 0x4, R6 ;  /* 0x000000041312e825 */ /* 0x000fe200078e0206 */
[----:B------:R-:W-:Y:S02]  /*9fe0*/  ISETP.GE.AND P5, PT, R20, UR4, PT ;  /* 0x0000000414007c0c */ /* 0x000fe4000bfa6270 */
[----:B------:R-:W-:Y:S01]  /*9ff0*/  ISETP.GE.AND P2, PT, R3, UR4, PT ;  /* 0x0000000403007c0c */ /* 0x000fe2000bf46270 */
[----:B------:R-:W-:Y:S01]  /*a000*/  VIADD R21, R0, 0x80 ;  /* 0x0000008000157836 */ /* 0x000fe20000000000 */
[----:B------:R4:W-:Y:S01]  /*a010*/  @!P6 ST.E.64 desc[UR44][R18.64], R64 ;  /* 0x000000401200e985 */ /* 0x0009e2000c101b2c */
[----:B------:R-:W-:Y:S02]  /*a020*/  ISETP.GE.AND P6, PT, R4, UR4, PT ;  /* 0x0000000404007c0c */ /* 0x000fe4000bfc6270 */
[----:B------:R-:W-:-:S02]  /*a030*/  @!P0 LEA.HI R24, R24, R24, RZ, 0x1 ;  /* 0x0000001818188211 */ /* 0x000fc400078f08ff */
[----:B------:R-:W-:Y:S02]  /*a040*/  ISETP.GE.AND P4, PT, R21, UR4, PT ;  /* 0x0000000415007c0c */ /* 0x000fe4000bf86270 */
        /* <DEDUP_REMOVED lines=15> */
[----:B---3--:R-:W-:Y:S02]  /*a140*/  @!P5 LOP3.LUT R17, R20, 0xfffffffe, RZ, 0xc0, !PT ;  /* 0xfffffffe1411d812 */ /* 0x008fe400078ec0ff */
[----:B------:R-:W-:Y:S02]  /*a150*/  @!P4 LOP3.LUT R21, R21, 0xfffffffe, RZ, 0xc0, !PT ;  /* 0xfffffffe1515c812 */ /* 0x000fe400078ec0ff */
[----:B------:R-:W-:Y:S02]  /*a160*/  IADD3 R23, R0, 0x90, RZ ;  /* 0x0000009000177810 */ /* 0x000fe40007ffe0ff */
[----:B----4-:R-:W-:Y:S01]  /*a170*/  @!P3 LOP3.LUT R19, R22, 0xfffffffe, RZ, 0xc0, !PT ;  /* 0xfffffffe1613b812 */ /* 0x010fe200078ec0ff */
[----:B0-----:R-:W-:Y:S01]  /*a180*/  @!P2 IMAD.WIDE R10, R3, 0x4, R6 ;  /* 0x00000004030aa825 */ /* 0x001fe200078e0206 */
[----:B------:R-:W-:-:S02]  /*a190*/  ISETP.GE.AND P0, PT, R23, UR4, PT ;  /* 0x0000000417007c0c */ /* 0x000fc4000bf06270 */
[----:B------:R-:W-:Y:S01]  /*a1a0*/  ISETP.GE.AND P1, PT, R24, UR4, PT ;  /* 0x0000000418007c0c */ /* 0x000fe2000bf26270 */
[C---:B------:R-:W-:Y:S01]  /*a1b0*/  VIADD R3, R0.reuse, 0xa0 ;  /* 0x000000a000037836 */ /* 0x040fe20000000000 */
[----:B------:R0:W-:Y:S01]  /*a1c0*/  @!P2 ST.E.64 desc[UR44][R10.64], R76 ;  /* 0x0000004c0a00a985 */ /* 0x0001e2000c101b2c */
[--C-:B-1----:R-:W-:Y:S01]  /*a1d0*/  @!P6 IMAD.WIDE R12, R15, 0x4, R6.reuse ;  /* 0x000000040f0ce825 */ /* 0x102fe200078e0206 */
[----:B------:R-:W-:Y:S02]  /*a1e0*/  IADD3 R20, R0, 0xb0, RZ ;  /* 0x000000b000147810 */ /* 0x000fe40007ffe0ff */
[----:B------:R-:W-:Y:S01]  /*a1f0*/  ISETP.GE.AND P2, PT, R3, UR4, PT ;  /* 0x0000000403007c0c */ /* 0x000fe2000bf46270 */
[--C-:B------:R-:W-:Y:S01]  /*a200*/  @!P5 IMAD.WIDE R14, R17, 0x4, R6.reuse ;  /* 0x00000004110ed825 */ /* 0x100fe200078e0206 */
[----:B------:R1:W-:Y:S03]  /*a210*/  @!P6 ST.E.64 desc[UR44][R12.64], R80 ;  /* 0x000000500c00e985 */ /* 0x0003e6000c101b2c */
        /* <DEDUP_REMOVED lines=13> */
[----:B------:R-:W-:Y:S02]  /*a2f0*/  @!P2 LEA.HI R3, R3, R3, RZ, 0x1 ;  /* 0x000000030303a211 */ /* 0x000fe400078f08ff */
[----:B0-----:R-:W-:Y:S02]  /*a300*/  @!P0 LOP3.LUT R11, R23, 0xfffffffe, RZ, 0xc0, !PT ;  /* 0xfffffffe170b8812 */ /* 0x001fe400078ec0ff */
[----:B-1----:R-:W-:Y:S02]  /*a310*/  @!P1 LOP3.LUT R13, R24, 0xfffffffe, RZ, 0xc0, !PT ;  /* 0xfffffffe180d9812 */ /* 0x002fe400078ec0ff */
[----:B------:R-:W-:Y:S01]  /*a320*/  @!P2 LOP3.LUT R3, R3, 0xfffffffe, RZ, 0xc0, !PT ;  /* 0xfffffffe0303a812 */ /* 0x000fe200078ec0ff */
[----:B------:R-:W-:Y:S01]  /*a330*/  @!P0 IMAD.WIDE R10, R11, 0x4, R6 ;  /* 0x000000040b0a8825 */ /* 0x000fe200078e0206 */
[----:B------:R-:W-:-:S02]  /*a340*/  @!P3 LEA.HI R4, R4, R4, RZ, 0x1 ;  /* 0x000000040404b211 */ /* 0x000fc400078f08ff */
[----:B------:R-:W-:Y:S01]  /*a350*/  @!P4 LEA.HI R20, R20, R20, RZ, 0x1 ;  /* 0x000000141414c211 */ /* 0x000fe200078f08ff */
[--C-:B------:R-:W-:Y:S01]  /*a360*/  @!P1 IMAD.WIDE R12, R13, 0x4, R6.reuse ;  /* 0x000000040d0c9825 */ /* 0x100fe200078e0206 */
[----:B------:R-:W-:Y:S01]  /*a370*/  @!P6 LEA.HI R22, R22, R22, RZ, 0x1 ;  /* 0x000000161616e211 */ /* 0x000fe200078f08ff */
[----:B------:R0:W-:Y:S01]  /*a380*/  @!P0 ST.E.64 desc[UR44][R10.64], R96 ;  /* 0x000000600a008985 */ /* 0x0001e2000c101b2c */
[----:B------:R-:W-:Y:S01]  /*a390*/  @!P5 LEA.HI R21, R21, R21, RZ, 0x1 ;  /* 0x000000151515d211 */ /* 0x000fe200078f08ff */
[----:B--2---:R-:W-:Y:S01]  /*a3a0*/  @!P2 IMAD.WIDE R14, R3, 0x4, R6 ;  /* 0x00000004030ea825 */ /* 0x004fe200078e0206 */
[----:B---3--:R-:W-:Y:S01]  /*a3b0*/  @!P3 LOP3.LUT R17, R4, 0xfffffffe, RZ, 0xc0, !PT ;  /* 0xfffffffe0411b812 */ /* 0x008fe200078ec0ff */
[----:B------:R1:W-:Y:S01]  /*a3c0*/  @!P1 ST.E.64 desc[UR44][R12.64], R100 ;  /* 0x000000640c009985 */ /* 0x0003e2000c101b2c */
[----:B----4-:R-:W-:Y:S01]  /*a3d0*/  @!P4 LOP3.LUT R19, R20, 0xfffffffe, RZ, 0xc0, !PT ;  /* 0xfffffffe1413c812 */ /* 0x010fe200078ec0ff */
[----:B------:R-:W-:Y:S01]  /*a3e0*/  VIADD R20, R0, 0xd8 ;  /* 0x000000d800147836 */ /* 0x000fe20000000000 */
[----:B------:R-:W-:Y:S01]  /*a3f0*/  @!P6 LOP3.LUT R3, R22, 0xfffffffe, RZ, 0xc0, !PT ;  /* 0xfffffffe1603e812 */ /* 0x000fe200078ec0ff */
[----:B------:R2:W-:Y:S01]  /*a400*/  @!P2 ST.E.64 desc[UR44][R14.64], R104 ;  /* 0x000000680e00a985 */ /* 0x0005e2000c101b2c */
[----:B------:R-:W-:-:S02]  /*a410*/  @!P5 LOP3.LUT R21, R21, 0xfffffffe, RZ, 0xc0, !PT ;  /* 0xfffffffe1515d812 */ /* 0x000fc400078ec0ff */
[----:B------:R-:W-:Y:S02]  /*a420*/  IADD3 R4, R0, 0xd0, RZ ;  /* 0x000000d000047810 */ /* 0x000fe40007ffe0ff */
[----:B------:R-:W-:Y:S01]  /*a430*/  ISETP.GE.AND P2, PT, R20, UR4, PT ;  /* 0x0000000414007c0c */ /* 0x000fe2000bf46270 */
[----:B0-----:R-:W-:Y:S01]  /*a440*/  @!P3 IMAD.WIDE R10, R17, 0x4, R6 ;  /* 0x00000004110ab825 */ /* 0x001fe200078e0206 */
[----:B------:R-:W-:-:S03]  /*a450*/  ISETP.GE.AND P1, PT, R4, UR4, PT ;  /* 0x0000000404007c0c */ /* 0x000fc6000bf26270 */
[--C-:B-1----:R-:W-:Y:S01]  /*a460*/  @!P4 IMAD.WIDE R12, R19, 0x4, R6.reuse ;  /* 0x00000004130cc825 */ /* 0x102fe200078e0206 */
[----:B------:R0:W-:Y:S03]  /*a470*/  @!P3 ST.E.64 desc[UR44][R10.64], R108 ;  /* 0x0000006c0a00b985 */ /* 0x0001e6000c101b2c */
[--C-:B------:R-:W-:Y:S01]  /*a480*/  @!P6 IMAD.WIDE R18, R3, 0x4, R6.reuse ;  /* 0x000000040312e825 */ /* 0x100fe200078e0206 */
[C---:B--2---:R-:W-:Y:S01]  /*a490*/  IADD3 R15, R0.reuse, 0xf0, RZ ;  /* 0x000000f0000f7810 */ /* 0x044fe20007ffe0ff */
[----:B------:R1:W-:Y:S02]  /*a4a0*/  @!P4 ST.E.64 desc[UR44][R12.64], R112 ;  /* 0x000000700c00c985 */ /* 0x0003e4000c101b2c */
[----:B------:R-:W-:Y:S01]  /*a4b0*/  VIADD R3, R0, 0xc8 ;  /* 0x000000c800037836 */ /* 0x000fe20000000000 */
[----:B------:R-:W-:Y:S01]  /*a4c0*/  @!P2 LEA.HI R20, R20, R20, RZ, 0x1 ;  /* 0x000000141414a211 */ /* 0x000fe200078f08ff */
[----:B------:R-:W-:Y:S01]  /*a4d0*/  @!P5 IMAD.WIDE R16, R21, 0x4, R6 ;  /* 0x000000041510d825 */ /* 0x000fe200078e0206 */
[----:B------:R-:W-:-:S02]  /*a4e0*/  @!P1 LEA.HI R4, R4, R4, RZ, 0x1 ;  /* 0x0000000404049211 */ /* 0x000fc400078f08ff */
[----:B------:R-:W-:Y:S01]  /*a4f0*/  ISETP.GE.AND P0, PT, R3, UR4, PT ;  /* 0x0000000403007c0c */ /* 0x000fe2000bf06270 */
[C---:B------:R-:W-:Y:S01]  /*a500*/  VIADD R21, R0.reuse, 0xe0 ;  /* 0x000000e000157836 */ /* 0x040fe20000000000 */
[----:B------:R2:W-:Y:S01]  /*a510*/  @!P5 ST.E.64 desc[UR44][R16.64], R116 ;  /* 0x000000741000d985 */ /* 0x0005e2000c101b2c */
[C---:B------:R-:W-:Y:S01]  /*a520*/  VIADD R14, R0.reuse, 0xe8 ;  /* 0x000000e8000e7836 */ /* 0x040fe20000000000 */
[----:B------:R-:W-:Y:S01]  /*a530*/  ISETP.GE.AND P5, PT, R15, UR4, PT ;  /* 0x000000040f007c0c */ /* 0x000fe2000bfa6270 */
[----:B0-----:R-:W-:Y:S01]  /*a540*/  VIADD R11, R0, 0xf8 ;  /* 0x000000f8000b7836 */ /* 0x001fe20000000000 */
[----:B------:R0:W-:Y:S01]  /*a550*/  @!P6 ST.E.64 desc[UR44][R18.64], R120 ;  /* 0x000000781200e985 */ /* 0x0001e2000c101b2c */
[----:B------:R-:W-:Y:S02]  /*a560*/  ISETP.GE.AND P3, PT, R21, UR4, PT ;  /* 0x0000000415007c0c */ /* 0x000fe4000bf66270 */
[----:B------:R-:W-:Y:S02]  /*a570*/  ISETP.GE.AND P4, PT, R14, UR4, PT ;  /* 0x000000040e007c0c */ /* 0x000fe4000bf86270 */
[----:B------:R-:W-:-:S02]  /*a580*/  ISETP.GE.AND P6, PT, R11, UR4, PT ;  /* 0x000000040b007c0c */ /* 0x000fc4000bfc6270 */
[----:B------:R-:W-:Y:S02]  /*a590*/  @!P0 LEA.HI R3, R3, R3, RZ, 0x1 ;  /* 0x0000000303038211 */ /* 0x000fe400078f08ff */
[----:B-1----:R-:W-:Y:S02]  /*a5a0*/  @!P1 LOP3.LUT R13, R4, 0xfffffffe, RZ, 0xc0, !PT ;  /* 0xfffffffe040d9812 */ /* 0x002fe400078ec0ff */
[----:B------:R-:W-:Y:S02]  /*a5b0*/  @!P5 LEA.HI R10, R15, R15, RZ, 0x1 ;  /* 0x0000000f0f0ad211 */ /* 0x000fe400078f08ff */
[----:B------:R-:W-:Y:S01]  /*a5c0*/  @!P0 LOP3.LUT R3, R3, 0xfffffffe, RZ, 0xc0, !PT ;  /* 0xfffffffe03038812 */ /* 0x000fe200078ec0ff */
[----:B------:R-:W-:Y:S01]  /*a5d0*/  @!P1 IMAD.WIDE R12, R13, 0x4, R6 ;  /* 0x000000040d0c9825 */ /* 0x000fe200078e0206 */
[----:B------:R-:W-:Y:S02]  /*a5e0*/  @!P3 LEA.HI R21, R21, R21, RZ, 0x1 ;  /* 0x000000151515b211 */ /* 0x000fe400078f08ff */
[----:B------:R-:W-:-:S02]  /*a5f0*/  @!P4 LEA.HI R14, R14, R14, RZ, 0x1 ;  /* 0x0000000e0e0ec211 */ /* 0x000fc400078f08ff */
[----:B------:R-:W-:Y:S02]  /*a600*/  @!P6 LEA.HI R11, R11, R11, RZ, 0x1 ;  /* 0x0000000b0b0be211 */ /* 0x000fe400078f08ff */
[----:B------:R-:W-:Y:S02]  /*a610*/  @!P2 LOP3.LUT R15, R20, 0xfffffffe, RZ, 0xc0, !PT ;  /* 0xfffffffe140fa812 */ /* 0x000fe400078ec0ff */
[----:B--2---:R-:W-:Y:S02]  /*a620*/  @!P3 LOP3.LUT R17, R21, 0xfffffffe, RZ, 0xc0, !PT ;  /* 0xfffffffe1511b812 */ /* 0x004fe400078ec0ff */
[----:B0-----:R-:W-:Y:S01]  /*a630*/  @!P4 LOP3.LUT R19, R14, 0xfffffffe, RZ, 0xc0, !PT ;  /* 0xfffffffe0e13c812 */ /* 0x001fe200078ec0ff */
        /* <DEDUP_REMOVED lines=15> */
.L_x_13292:
[----:B------:R-:W-:Y:S05]  /*a730*/  BSYNC B0 ;  /* 0x0000000000007941 */ /* 0x000fea0003800000 */
.L_x_13291:
[----:B------:R-:W-:Y:S01]  /*a740*/  ISETP.GE.AND P0, PT, R9, R8, PT ;  /* 0x000000080900720c */ /* 0x000fe20003f06270 */
[----:B---3--:R2:W3:Y:S04]  /*a750*/  SHFL.IDX PT, R3, R5, 0x1, 0x1c1f ;  /* 0x003c1f0005037f89 */ /* 0x0084e800000e0000 */
[----:B------:R-:W0:Y:S08]  /*a760*/  SHFL.IDX PT, R2, R2, 0x1, 0x1c1f ;  /* 0x003c1f0002027f89 */ /* 0x000e3000000e0000 */
[----:B--2---:R-:W-:Y:S05]  /*a770*/  @P0 BRA `(.L_x_13257) ;  /* 0x0000004c000c0947 */ /* 0x004fea0003800000 */
[C---:B------:R-:W-:Y:S01]  /*a780*/  VIADD R4, R0.reuse, 0x8 ;  /* 0x0000000800047836 */ /* 0x040fe20000000000 */
[----:B------:R-:W-:Y:S01]  /*a790*/  ULDC UR4, c[0x0][0xac8] ;  /* 0x0002b20000047ab9 */ /* 0x000fe20000000800 */
[C---:B------:R-:W-:Y:S01]  /*a7a0*/  VIADD R5, R0.reuse, 0x10 ;  /* 0x0000001000057836 */ /* 0x040fe20000000000 */
[C---:B------:R-:W-:Y:S01]  /*a7b0*/  ISETP.GE.AND P0, PT, R0.reuse, UR4, PT ;  /* 0x0000000400007c0c */ /* 0x040fe2000bf06270 */
[----:B0-----:R-:W-:Y:S01]  /*a7c0*/  VIADD R11, R0, 0x20 ;  /* 0x00000020000b7836 */ /* 0x001fe20000000000 */
        /* <DEDUP_REMOVED lines=13> */
[----:B------:R-:W-:Y:S02]  /*a8a0*/  @!P1 LEA.HI R4, R4, R4, RZ, 0x1 ;  /* 0x0000000404049211 */ /* 0x000fe400078f08ff */
[----:B------:R-:W-:Y:S02]  /*a8b0*/  @!P2 LEA.HI R5, R5, R5, RZ, 0x1 ;  /* 0x000000050505a211 */ /* 0x000fe400078f08ff */
[----:B-1----:R-:W-:Y:S02]  /*a8c0*/  @!P1 LOP3.LUT R7, R4, 0xfffffffe, RZ, 0xc0, !PT ;  /* 0xfffffffe04079812 */ /* 0x002fe400078ec0ff */
[----:B------:R-:W-:Y:S01]  /*a8d0*/  @!P2 LOP3.LUT R9, R5, 0xfffffffe, RZ, 0xc0, !PT ;  /* 0xfffffffe0509a812 */ /* 0x000fe200078ec0ff */
[--C-:B---3--:R-:W-:Y:S01]  /*a8e0*/  @!P0 IMAD.WIDE R4, R0, 0x4, R2.reuse ;  /* 0x0000000400048825 */ /* 0x108fe200078e0202 */
[----:B------:R-:W-:Y:S02]  /*a8f0*/  ISETP.GE.AND P4, PT, R16, UR4, PT ;  /* 0x0000000410007c0c */ /* 0x000fe4000bf86270 */
[----:B------:R-:W-:Y:S01]  /*a900*/  @!P5 LEA.HI R10, R10, R10, RZ, 0x1 ;  /* 0x0000000a0a0ad211 */ /* 0x000fe200078f08ff */
[----:B----4-:R-:W-:Y:S01]  /*a910*/  @!P1 IMAD.WIDE R6, R7, 0x4, R2 ;  /* 0x0000000407069825 */ /* 0x010fe200078e0202 */
        /* <DEDUP_REMOVED lines=66> */
[----:B----4-:R-:W-:Y:S01]  /*ad40*/  @!P0 LOP3.LUT R13, R20, 0xfffffffe, RZ, 0xc0, !PT ;  /* 0xfffffffe140d8812 */ /* 0x010fe200078ec0ff */
[----:B------:R-:W-:Y:S01]  /*ad50*/  VIADD R20, R0, 0xb8 ;  /* 0x000000b800147836 */ /* 0x000fe20000000000 */
[----:B------:R-:W-:Y:S01]  /*ad60*/  ISETP.GE.AND P6, PT, R18, UR4, PT ;  /* 0x0000000412007c0c */ /* 0x000fe2000bfc6270 */
[----:B0-----:R-:W-:Y:S01]  /*ad70*/  @!P4 IMAD.WIDE R4, R9, 0x4, R2 ;  /* 0x000000040904c825 */ /* 0x001fe200078e0202 */
[----:B------:R-:W-:-:S02]  /*ad80*/  ISETP.GE.AND P5, PT, R19, UR4, PT ;  /* 0x0000000413007c0c */ /* 0x000fc4000bfa6270 */
[----:B------:R-:W-:Y:S01]  /*ad90*/  IADD3 R14, R0, 0x98, RZ ;  /* 0x00000098000e7810 */ /* 0x000fe20007ffe0ff */
        /* <DEDUP_REMOVED lines=19> */
[----:B------:R-:W-:Y:S01]  /*aed0*/  VIADD R18, R0, 0xc0 ;  /* 0x000000c000127836 */ /* 0x000fe20000000000 */
        /* <DEDUP_REMOVED lines=15> */
[----:B----4-:R-:W-:Y:S01]  /*afd0*/  @!P1 LOP3.LUT R13, R20, 0xfffffffe, RZ, 0xc0, !PT ;  /* 0xfffffffe140d9812 */ /* 0x010fe200078ec0ff */
[C---:B------:R-:W-:Y:S01]  /*afe0*/  VIADD R20, R0.reuse, 0xf0 ;  /* 0x000000f000147836 */ /* 0x040fe20000000000 */
[----:B------:R-:W-:Y:S01]  /*aff0*/  IADD3 R19, R0, 0xc8, RZ ;  /* 0x000000c800137810 */ /* 0x000fe20007ffe0ff */
[--C-:B0-----:R-:W-:Y:S01]  /*b000*/  @!P0 IMAD.WIDE R4, R9, 0x4, R2.reuse ;  /* 0x0000000409048825 */ /* 0x101fe200078e0202 */
[----:B------:R-:W-:Y:S02]  /*b010*/  ISETP.GE.AND P5, PT, R18, UR4, PT ;  /* 0x0000000412007c0c */ /* 0x000fe4000bfa6270 */
[----:B------:R-:W-:Y:S01]  /*b020*/  ISETP.GE.AND P6, PT, R19, UR4, PT ;  /* 0x0000000413007c0c */ /* 0x000fe2000bfc6270 */
[----:B-1----:R-:W-:Y:S01]  /*b030*/  @!P4 IMAD.WIDE R6, R15, 0x4, R2 ;  /* 0x000000040f06c825 */ /* 0x002fe200078e0202 */
[----:B------:R0:W-:Y:S01]  /*b040*/  @!P0 ST.E.64 desc[UR44][R4.64], R102 ;  /* 0x0000006604008985 */ /* 0x0001e2000c101b2c */
[----:B------:R-:W-:-:S02]  /*b050*/  IADD3 R16, R0, 0xe0, RZ ;  /* 0x000000e000107810 */ /* 0x000fc40007ffe0ff */
        /* <DEDUP_REMOVED lines=15> */
[----:B------:R-:W-:Y:S02]  /*b150*/  @!P6 LEA.HI R19, R19, R19, RZ, 0x1 ;  /* 0x000000131313e211 */ /* 0x000fe400078f08ff */
[----:B0-----:R-:W-:-:S02]  /*b160*/  @!P5 LOP3.LUT R5, R18, 0xfffffffe, RZ, 0xc0, !PT ;  /* 0xfffffffe1205d812 */ /* 0x001fc400078ec0ff */
        /* <DEDUP_REMOVED lines=33> */
.L_x_13290:
        /* <DEDUP_REMOVED lines=38> */
[----:B0-----:R-:W-:-:S03]  /*b5e0*/  IMAD R9, R8, R7, UR10 ;  /* 0x0000000a08097e24 */ /* 0x001fc6000f8e0207 */
[----:B------:R-:W-:Y:S01]  /*b5f0*/  IADD3 R7, -R5, RZ, RZ ;  /* 0x000000ff05077210 */ /* 0x000fe20007ffe1ff */
        /* <DEDUP_REMOVED lines=16> */
[----:B------:R-:W-:Y:S02]  /*b700*/  LEA.HI.X R5, R2, UR5, R3, 0x2, P0 ;  /* 0x0000000502057c11 */ /* 0x000fe400080f1403 */
[----:B------:R-:W-:-:S05]  /*b710*/  MOV R3, 0xff800000 ;  /* 0xff80000000037802 */ /* 0x000fca0000000f00 */
[----:B------:R0:W-:Y:S01]  /*b720*/  STG.E desc[UR44][R4.64], R3 ;  /* 0x0000000304007986 */ /* 0x0001e2000c10192c */
[----:B------:R-:W-:Y:S05]  /*b730*/  BRA `(.L_x_13257) ;  /* 0x0000003c001c7947 */ /* 0x000fea0003800000 */
.L_x_13255:
        /* <DEDUP_REMOVED lines=18> */
.L_x_13293:
[----:B------:R-:W-:Y:S01]  /*b860*/  ULDC UR40, c[0x0][0xc50] ;  /* 0x0003140000287ab9 */ /* 0x000fe20000000800 */
[----:B------:R-:W-:Y:S01]  /*b870*/  UMOV UR36, UR6 ;  /* 0x0000000600247c82 */ /* 0x000fe20008000000 */
[----:B------:R-:W-:-:S11]  /*b880*/  UISETP.NE.AND UP0, UPT, UR40, 0x1, UPT ;  /* 0x000000012800788c */ /* 0x000fd6000bf05270 */
[----:B------:R-:W-:Y:S01]  /*b890*/  @UP0 ULDC UR4, c[0x0][0xc54] ;  /* 0x0003150000040ab9 */ /* 0x000fe20000000800 */
[----:B------:R-:W-:Y:S01]  /*b8a0*/  @UP0 ULDC UR7, c[0x0][0xc58] ;  /* 0x0003160000070ab9 */ /* 0x000fe20000000800 */
[----:B------:R-:W-:-:S04]  /*b8b0*/  UIMAD.WIDE.U32 UR4, UR6, UR4, URZ ;  /* 0x00000004060472a5 */ /* 0x000fc8000f8e003f */
[----:B------:R-:W-:-:S12]  /*b8c0*/  @UP0 USHF.R.U32.HI UR36, URZ, UR7, UR5 ;  /* 0x000000073f240299 */ /* 0x000fd80008011605 */
.L_x_13294:
[----:B------:R-:W-:Y:S01]  /*b8d0*/  ISETP.GE.AND P0, PT, R17, RZ, PT ;  /* 0x000000ff1100720c */ /* 0x000fe20003f06270 */
[----:B------:R-:W-:Y:S01]  /*b8e0*/  UIADD3 UR4, -UR36, URZ, URZ ;  /* 0x0000003f24047290 */ /* 0x000fe2000fffe13f */
[----:B------:R-:W-:Y:S01]  /*b8f0*/  IMAD.MOV.U32 R0, RZ, RZ, 0x1 ;  /* 0x00000001ff007424 */ /* 0x000fe200078e00ff */
[----:B------:R-:W-:Y:S01]  /*b900*/  MOV R9, 0x1 ;  /* 0x0000000100097802 */ /* 0x000fe20000000f00 */
[----:B------:R-:W-:Y:S01]  /*b910*/  IMAD.MOV.U32 R6, RZ, RZ, RZ ;  /* 0x000000ffff067224 */ /* 0x000fe200078e00ff */
[----:B------:R-:W-:-:S08]  /*b920*/  UIMAD UR40, UR40, UR4, UR6 ;  /* 0x00000004282872a4 */ /* 0x000fd0000f8e0206 */
[----:B------:R-:W-:Y:S05]  /*b930*/  @!P0 BRA `(.L_x_13295) ;  /* 0x0000003400dc8947 */ /* 0x000fea0003800000 */
[----:B------:R-:W0:Y:S01]  /*b940*/  S2UR UR6, SR_CTAID.X ;  /* 0x00000000000679c3 */ /* 0x000e220000002500 */
[----:B------:R-:W-:Y:S01]  /*b950*/  ULDC UR7, c[0x0][0x448] ;  /* 0x0001120000077ab9 */ /* 0x000fe20000000800 */
[----:B------:R-:W-:Y:S01]  /*b960*/  ULDC.64 UR4, c[0x0][0x418] ;  /* 0x0001060000047ab9 */ /* 0x000fe20000000a00 */
[----:B------:R-:W-:Y:S02]  /*b970*/  UISETP.NE.AND UP1, UPT, UR7, 0x1, UPT ;  /* 0x000000010700788c */ /* 0x000fe4000bf25270 */
[----:B------:R-:W-:Y:S01]  /*b980*/  UISETP.NE.U32.AND UP0, UPT, UR4, URZ, UPT ;  /* 0x0000003f0400728c */ /* 0x000fe2000bf05070 */
[----:B------:R-:W-:Y:S01]  /*b990*/  ULDC UR8, c[0x0][0x424] ;  /* 0x0001090000087ab9 */ /* 0x000fe20000000800 */
[----:B------:R-:W-:Y:S02]  /*b9a0*/  ULDC UR7, c[0x0][0x288] ;  /* 0x0000a20000077ab9 */ /* 0x000fe40000000800 */
[----:B------:R-:W-:Y:S02]  /*b9b0*/  UISETP.NE.AND.EX UP0, UPT, UR5, URZ, UPT, UP0 ;  /* 0x0000003f0500728c */ /* 0x000fe4000bf05300 */
[----:B------:R-:W-:-:S02]  /*b9c0*/  UIADD3 UR7, -UR7, 0x60, URZ ;  /* 0x0000006007077890 */ /* 0x000fc4000fffe13f */
[----:B------:R-:W-:Y:S01]  /*b9d0*/  USEL UR8, UR8, 0x1, UP0 ;  /* 0x0000000108087887 */ /* 0x000fe20008000000 */
[----:B------:R-:W-:Y:S01]  /*b9e0*/  @UP1 ULDC UR4, c[0x0][0x44c] ;  /* 0x0001130000041ab9 */ /* 0x000fe20000000800 */
[----:B------:R-:W-:Y:S01]  /*b9f0*/  ULDC UR9, c[0x0][0x2f0] ;  /* 0x0000bc0000097ab9 */ /* 0x000fe20000000800 */
[----:B------:R-:W-:Y:S01]  /*ba00*/  @UP1 ULDC UR10, c[0x0][0x450] ;  /* 0x00011400000a1ab9 */ /* 0x000fe20000000800 */
[----:B------:R-:W-:Y:S01]  /*ba10*/  UIMAD UR7, UR8, UR9, UR7 ;  /* 0x00000009080772a4 */ /* 0x000fe2000f8e0207 */
[----:B------:R-:W-:Y:S01]  /*ba20*/  UMOV UR43, URZ ;  /* 0x0000003f002b7c82 */ /* 0x000fe20008000000 */
[----:B0-----:R-:W-:-:S04]  /*ba30*/  ULEA UR6, UR6, 0x7f, 0x7 ;  /* 0x0000007f06067891 */ /* 0x001fc8000f8e383f */
[----:B------:R-:W-:Y:S02]  /*ba40*/  UIMAD.WIDE.U32 UR4, UR6, UR4, URZ ;  /* 0x00000004060472a5 */ /* 0x000fe4000f8e003f */
[----:B------:R-:W-:Y:S02]  /*ba50*/  UIMAD UR4, UR8, UR9, 0x5f ;  /* 0x0000005f080474a4 */ /* 0x000fe4000f8e0209 */
[----:B------:R-:W-:Y:S02]  /*ba60*/  @UP1 USHF.R.U32.HI UR6, URZ, UR10, UR5 ;  /* 0x0000000a3f061299 */ /* 0x000fe40008011605 */
[----:B------:R-:W-:Y:S02]  /*ba70*/  UIMAD.WIDE UR4, UR4, 0x2aaaaaab, URZ ;  /* 0x2aaaaaab040478a5 */ /* 0x000fe4000f8e023f */
[----:B------:R-:W-:Y:S02]  /*ba80*/  UIADD3 UR7, UR7, UR6, URZ ;  /* 0x0000000607077290 */ /* 0x000fe4000fffe03f */
[----:B------:R-:W-:-:S02]  /*ba90*/  USHF.R.U32.HI UR4, URZ, 0x1f, UR5 ;  /* 0x0000001f3f047899 */ /* 0x000fc40008011605 */
[----:B------:R-:W-:Y:S02]  /*baa0*/  UIMAD.WIDE UR6, UR7, 0x2aaaaaab, URZ ;  /* 0x2aaaaaab070678a5 */ /* 0x000fe4000f8e023f */
[----:B------:R-:W-:Y:S02]  /*bab0*/  ULEA.HI.SX32 UR4, UR5, UR4, 0x1c ;  /* 0x0000000405047291 */ /* 0x000fe4000f8fe23f */
[----:B------:R-:W-:Y:S02]  /*bac0*/  USHF.R.U32.HI UR6, URZ, 0x1f, UR7 ;  /* 0x0000001f3f067899 */ /* 0x000fe40008011607 */
[----:B------:R-:W-:Y:S02]  /*bad0*/  USHF.R.U32.HI UR10, URZ, 0x10, UR40 ;  /* 0x000000103f0a7899 */ /* 0x000fe40008011628 */
[----:B------:R-:W-:Y:S02]  /*bae0*/  ULEA.HI.SX32 UR6, UR7, UR6, 0x1c ;  /* 0x0000000607067291 */ /* 0x000fe4000f8fe23f */
[----:B------:R-:W-:-:S02]  /*baf0*/  ULOP3.LUT UR40, UR40, 0xffff, URZ, 0xc0, !UPT ;  /* 0x0000ffff28287892 */ /* 0x000fc4000f8ec03f */
        /* <DEDUP_REMOVED lines=11> */
[----:B------:R-:W-:Y:S02]  /*bbb0*/  IABS R5, R4 ;  /* 0x0000000400057213 */ /* 0x000fe40000000000 */
[----:B------:R-:W-:Y:S02]  /*bbc0*/  R2UR UR11, R2 ;  /* 0x00000000020b72ca */ /* 0x000fe400000e0000 */
[----:B------:R-:W-:Y:S01]  /*bbd0*/  MOV R4, UR6 ;  /* 0x0000000600047c02 */ /* 0x000fe20008000f00 */
[----:B------:R-:W-:Y:S01]  /*bbe0*/  IMAD.MOV R5, RZ, RZ, -R5 ;  /* 0x000000ffff057224 */ /* 0x000fe200078e0a05 */
[----:B------:R-:W-:-:S09]  /*bbf0*/  ULOP3.LUT UR6, UR6, UR10, URZ, 0x3c, !UPT ;  /* 0x0000000a06067292 */ /* 0x000fd2000f8e3c3f */
        /* <DEDUP_REMOVED lines=24> */
.L_x_13296:
[----:B------:R-:W-:Y:S01]  /*bd80*/  UIMAD UR39, UR40, UR43, URZ ;  /* 0x0000002b282772a4 */ /* 0x000fe2000f8e023f */
[----:B------:R-:W-:Y:S01]  /*bd90*/  MOV R2, UR41 ;  /* 0x0000002900027c02 */ /* 0x000fe20008000f00 */
[----:B------:R-:W-:Y:S01]  /*bda0*/  IMAD.MOV.U32 R6, RZ, RZ, RZ ;  /* 0x000000ffff067224 */ /* 0x000fe200078e00ff */
[----:B------:R-:W-:-:S03]  /*bdb0*/  MOV R9, 0x1 ;  /* 0x0000000100097802 */ /* 0x000fc60000000f00 */
        /* <DEDUP_REMOVED lines=28> */
.L_x_13297:
        /* <DEDUP_REMOVED lines=20> */
.L_x_13299:
        /* <DEDUP_REMOVED lines=15> */
.L_x_13298:
        /* <DEDUP_REMOVED lines=17> */
.L_x_13379:
        /* <DEDUP_REMOVED lines=8> */
.L_x_13382:
[----:B------:R-:W-:Y:S05]  /*c340*/  @!P6 BRA `(.L_x_13301) ;  /* 0x0000000000d4e947 */ /* 0x000fea0003800000 */
[----:B------:R-:W-:Y:S01]  /*c350*/  IMAD.MOV.U32 R16, RZ, RZ, R17 ;  /* 0x000000ffff107224 */ /* 0x000fe200078e0011 */
[----:B------:R-:W-:Y:S06]  /*c360*/  @!P1 BRA `(.L_x_13303) ;  /* 0x0000000000509947 */ /* 0x000fec0003800000 */
[----:B------:R-:W-:Y:S01]  /*c370*/  MOV R8, R0 ;  /* 0x0000000000087202 */ /* 0x000fe20000000f00 */
        /* <DEDUP_REMOVED lines=11> */
[----:B------:R-:W-:-:S03]  /*c430*/  IMAD.WIDE.U32 R4, R17, UR4, R4 ;  /* 0x0000000411047c25 */ /* 0x000fc6000f8e0004 */
[----:B------:R-:W-:Y:S02]  /*c440*/  LEA R2, P0, R4, R2, 0x2 ;  /* 0x0000000204027211 */ /* 0x000fe400078010ff */
[----:B------:R-:W-:-:S04]  /*c450*/  IADD3 R5, R5, R9, RZ ;  /* 0x0000000905057210 */ /* 0x000fc80007ffe0ff */
[----:B------:R-:W-:-:S05]  /*c460*/  LEA.HI.X R3, R4, R3, R5, 0x2, P0 ;  /* 0x0000000304037211 */ /* 0x000fca00000f1405 */
[----:B------:R0:W5:Y:S01]  /*c470*/  LDG.E R16, desc[UR44][R2.64] ;  /* 0x0000002c02107981 */ /* 0x000162000c1e1900 */
[----:B------:R-:W-:-:S04]  /*c480*/  IMAD.MOV R5, RZ, RZ, -R7 ;  /* 0x000000ffff057224 */ /* 0x000fc800078e0a07 */
[----:B------:R-:W-:-:S05]  /*c490*/  IMAD R8, R0, R5, R8 ;  /* 0x0000000500087224 */ /* 0x000fca00078e0208 */
[----:B------:R0:W-:Y:S02]  /*c4a0*/  STL [R1+0x4], R8 ;  /* 0x0000040801007387 */ /* 0x0001e40000100800 */
.L_x_13303:
[----:B------:R-:W-:Y:S01]  /*c4b0*/  IMAD.MOV.U32 R0, RZ, RZ, 0x1 ;  /* 0x00000001ff007424 */ /* 0x000fe200078e00ff */
[----:B0-----:R-:W0:Y:S04]  /*c4c0*/  S2R R8, SR_TID.X ;  /* 0x0000000000087919 */ /* 0x001e280000002100 */
[----:B------:R-:W-:-:S04]  /*c4d0*/  SHF.L.U32 R0, R0, 0x1f, RZ ;  /* 0x0000001f00007819 */ /* 0x000fc800000006ff */
[----:B------:R-:W1:Y:S01]  /*c4e0*/  SYNCS.PHASECHK.TRANS64.TRYWAIT P0, [UR38+0x22840], R0 ;  /* 0x02284000ff0075a7 */ /* 0x000e620008000166 */
[----:B0-----:R-:W-:-:S04]  /*c4f0*/  LOP3.LUT R2, R8, 0x7f, RZ, 0xc0, !PT ;  /* 0x0000007f08027812 */ /* 0x001fc800078ec0ff */
[----:B------:R-:W-:Y:S01]  /*c500*/  ISETP.NE.AND P1, PT, R2, RZ, PT ;  /* 0x000000ff0200720c */ /* 0x000fe20003f25270 */
[----:B-1----:R-:W-:-:S12]  /*c510*/  @!P0 BRA `(.L_x_13304) ;  /* 0x0000003000888947 */ /* 0x002fd80003800000 */
.L_x_13383:
[----:B------:R-:W-:Y:S05]  /*c520*/  @P1 BRA `(.L_x_13305) ;  /* 0x0000000000181947 */ /* 0x000fea0003800000 */
[----:B------:R-:W1:Y:S01]  /*c530*/  S2R R2, SR_TID.X ;  /* 0x0000000000027919 */ /* 0x000e620000002100 */
[----:B0-----:R-:W-:-:S04]  /*c540*/  MOV R0, 0x3000 ;  /* 0x0000300000007802 */ /* 0x001fc80000000f00 */
[----:B------:R2:W-:Y:S01]  /*c550*/  SYNCS.ARRIVE.TRANS64 RZ, [UR38+0x22830], R0 ;  /* 0x02283000ffff79a7 */ /* 0x0005e20008000026 */
[----:B-1----:R-:W-:-:S13]  /*c560*/  LOP3.LUT P0, RZ, R2, 0x1f, RZ, 0xc0, !PT ;  /* 0x0000001f02ff7812 */ /* 0x002fda000780c0ff */
[----:B--2---:R-:W-:Y:S05]  /*c570*/  @!P0 BRA `(.L_x_13305) ;  /* 0x0000000000048947 */ /* 0x004fea0003800000 */
[----:B------:R-:W-:Y:S01]  /*c580*/  BPT.TRAP 0x1 ;  /* 0x000000040000795c */ /* 0x000fe20000300000 */
.L_x_13305:
        /* <DEDUP_REMOVED lines=17> */
.L_x_13301:
        /* <DEDUP_REMOVED lines=22> */
.L_x_13306:
        /* <DEDUP_REMOVED lines=19> */
[----:B---3--:R-:W-:Y:S02]  /*c930*/  IMAD R8, R11, R2, RZ ;  /* 0x000000020b087224 */ /* 0x008fe400078e02ff */
[----:B----4-:R-:W-:Y:S02]  /*c940*/  IMAD R0, R10, 0x80, R9 ;  /* 0x000000800a007824 */ /* 0x010fe400078e0209 */
[----:B------:R-:W-:Y:S02]  /*c950*/  IMAD R9, R14, R3, R8 ;  /* 0x000000030e097224 */ /* 0x000fe400078e0208 */
[----:B0-----:R-:W-:Y:S01]  /*c960*/  @P0 IMAD.HI.U32 R3, R0, R5, RZ ;  /* 0x0000000500030227 */ /* 0x001fe200078e00ff */
[----:B------:R-:W-:-:S04]  /*c970*/  MOV R5, R0 ;  /* 0x0000000000057202 */ /* 0x000fc80000000f00 */
[----:B-1----:R-:W-:Y:S01]  /*c980*/  @P0 SHF.R.U32.HI R5, RZ, R6, R3 ;  /* 0x00000006ff050219 */ /* 0x002fe20000011603 */
[----:B------:R-:W-:Y:S01]  /*c990*/  IMAD.WIDE.U32 R2, R14, R2, UR4 ;  /* 0x000000040e027e25 */ /* 0x000fe2000f8e0002 */
[----:B------:R-:W-:Y:S02]  /*c9a0*/  ULDC.64 UR4, c[0x0][0x2d0] ;  /* 0x0000b40000047ab9 */ /* 0x000fe40000000a00 */
[----:B------:R-:W-:Y:S01]  /*c9b0*/  SHF.R.S32.HI R6, RZ, 0x1f, R5 ;  /* 0x0000001fff067819 */ /* 0x000fe20000011405 */
[----:B------:R-:W-:Y:S02]  /*c9c0*/  IMAD.IADD R3, R3, 0x1, R9 ;  /* 0x0000000103037824 */ /* 0x000fe400078e0209 */
[----:B------:R-:W-:Y:S02]  /*c9d0*/  IMAD.MOV R9, RZ, RZ, -R5 ;  /* 0x000000ffff097224 */ /* 0x000fe400078e0a05 */
[----:B------:R-:W-:Y:S02]  /*c9e0*/  IMAD R6, R6, UR4, RZ ;  /* 0x0000000406067c24 */ /* 0x000fe4000f8e02ff */
[----:B------:R-:W-:-:S02]  /*c9f0*/  IMAD R0, R4, R9, R0 ;  /* 0x0000000904007224 */ /* 0x000fc400078e0200 */
[C---:B------:R-:W-:Y:S01]  /*ca00*/  IMAD R9, R5.reuse, UR5, R6 ;  /* 0x0000000505097c24 */ /* 0x040fe2000f8e0206 */
[----:B------:R-:W-:Y:S01]  /*ca10*/  SHF.L.U32 R6, R12, 0x3, RZ ;  /* 0x000000030c067819 */ /* 0x000fe200000006ff */
[----:B------:R-:W-:Y:S01]  /*ca20*/  IMAD.WIDE.U32 R2, R5, UR4, R2 ;  /* 0x0000000405027c25 */ /* 0x000fe2000f8e0002 */
        /* <DEDUP_REMOVED lines=35> */
[----:B------:R-:W-:-:S09]  /*cc60*/  VIADD R9, R7, 0x20 ;  /* 0x0000002007097836 */ /* 0x000fd20000000000 */
[----:B------:R-:W-:Y:S02]  /*cc70*/  @!P1 LEA R21, R6, UR38, 0x1 ;  /* 0x0000002606159c11 */ /* 0x000fe4000f8e08ff */
[----:B0-----:R-:W-:-:S05]  /*cc80*/  @!P1 LEA R14, P2, R8, R14, 0x1 ;  /* 0x0000000e080e9211 */ /* 0x001fca00078408ff */
[----:B-1----:R-:W-:Y:S01]  /*cc90*/  @!P1 IMAD.X R3, RZ, RZ, R2, P2 ;  /* 0x000000ffff039224 */ /* 0x002fe200010e0602 */
[----:B------:R-:W-:Y:S02]  /*cca0*/  @!P1 MOV R2, R14 ;  /* 0x0000000e00029202 */ /* 0x000fe40000000f00 */
        /* <DEDUP_REMOVED lines=28> */
[----:B------:R-:W-:-:S03]  /*ce70*/  ISETP.GE.AND P1, PT, R11, R4, PT ;  /* 0x000000040b00720c */ /* 0x000fc60003f26270 */
        /* <DEDUP_REMOVED lines=17> */
.L_x_13400:
[----:B------:R-:W-:-:S05]  /*cf90*/  VIADD R7, R7, 0x70 ;  /* 0x0000007007077836 */ /* 0x000fca0000000000 */
[----:B------:R-:W-:Y:S02]  /*cfa0*/  ISETP.GE.AND P1, PT, R7, R4, PT ;  /* 0x000000040700720c */ /* 0x000fe40003f26270 */
[----:B------:R-:W-:-:S04]  /*cfb0*/  MOV R4, 0x1 ;  /* 0x0000000100047802 */ /* 0x000fc80000000f00 */
        /* <DEDUP_REMOVED lines=15> */
.L_x_13401:
        /* <DEDUP_REMOVED lines=9> */
.L_x_13402:
        /* <DEDUP_REMOVED lines=8> */
.L_x_13313:
[----:B------:R-:W-:Y:S05]  /*d1c0*/  BSYNC B1 ;  /* 0x0000000000017941 */ /* 0x000fea0003800000 */
.L_x_13312:
        /* <DEDUP_REMOVED lines=11> */
.L_x_13314:
        /* <DEDUP_REMOVED lines=13> */
.L_x_13315:
        /* <DEDUP_REMOVED lines=13> */
.L_x_13316:
        /* <DEDUP_REMOVED lines=13> */
.L_x_13317:
        /* <DEDUP_REMOVED lines=8> */
.L_x_13310:
[----:B------:R-:W-:Y:S05]  /*d570*/  BSYNC B0 ;  /* 0x0000000000007941 */ /* 0x000fea0003800000 */
.L_x_13309:
[----:B0-----:R-:W2:Y:S01]  /*d580*/  LDL.LU R3, [R1+0x8] ;  /* 0x0000080001037983 */ /* 0x001ea20000300800 */
[----:B------:R-:W-:Y:S02]  /*d590*/  IMAD.MOV.U32 R9, RZ, RZ, RZ ;  /* 0x000000ffff097224 */ /* 0x000fe400078e00ff */
[----:B------:R-:W-:Y:S01]  /*d5a0*/  IMAD.MOV.U32 R6, RZ, RZ, 0x1 ;  /* 0x00000001ff067424 */ /* 0x000fe200078e00ff */
[----:B--2---:R-:W-:-:S04]  /*d5b0*/  IADD3 R7, R3, -0x2, RZ ;  /* 0xfffffffe03077810 */ /* 0x004fc80007ffe0ff */
        /* <DEDUP_REMOVED lines=9> */
[----:B------:R-:W-:-:S04]  /*d650*/  IADD3 R3, RZ, -UR4, RZ ;  /* 0x80000004ff037c10 */ /* 0x000fc8000fffe0ff */
        /* <DEDUP_REMOVED lines=16> */
.L_x_13351:
[----:B------:R-:W-:Y:S01]  /*d760*/  ISETP.NE.AND P0, PT, R19, RZ, PT ;  /* 0x000000ff1300720c */ /* 0x000fe20003f05270 */
[----:B------:R-:W-:Y:S01]  /*d770*/  BSSY B1, `(.L_x_13319) ;  /* 0x0000083000017945 */ /* 0x000fe20003800000 */
[----:B------:R-:W-:-:S04]  /*d780*/  IADD3 R8, R8, -0x2, RZ ;  /* 0xfffffffe08087810 */ /* 0x000fc80007ffe0ff */
[----:B------:R-:W-:-:S07]  /*d790*/  ISETP.NE.AND P1, PT, R8, RZ, PT ;  /* 0x000000ff0800720c */ /* 0x000fce0003f25270 */
[----:B------:R-:W-:Y:S06]  /*d7a0*/  @!P0 BRA `(.L_x_13320) ;  /* 0x0000000400fc8947 */ /* 0x000fec0003800000 */
[----:B------:R-:W2:Y:S01]  /*d7b0*/  LDL R2, [R1] ;  /* 0x0000000001027983 */ /* 0x000ea20000100800 */
[----:B------:R-:W-:Y:S01]  /*d7c0*/  IMAD.MOV.U32 R13, RZ, RZ, R7 ;  /* 0x000000ffff0d7224 */ /* 0x000fe200078e0007 */
        /* <DEDUP_REMOVED lines=21> */
.L_x_13321:
[----:B------:R-:W1:Y:S01]  /*d920*/  S2R R2, SR_TID.X ;  /* 0x0000000000027919 */ /* 0x000e620000002100 */
[----:B------:R-:W-:Y:S01]  /*d930*/  BSSY B2, `(.L_x_13322) ;  /* 0x0000006000027945 */ /* 0x000fe20003800000 */
[----:B-1----:R-:W-:Y:S02]  /*d940*/  LOP3.LUT R3, R2, 0x7f, RZ, 0xc0, !PT ;  /* 0x0000007f02037812 */ /* 0x002fe400078ec0ff */
[----:B------:R-:W-:Y:S02]  /*d950*/  SHF.L.U32 R2, R0, 0x1f, RZ ;  /* 0x0000001f00027819 */ /* 0x000fe400000006ff */
[----:B------:R-:W-:Y:S02]  /*d960*/  ISETP.NE.AND P2, PT, R3, RZ, PT ;  /* 0x000000ff0300720c */ /* 0x000fe40003f45270 */
[----:B------:R-:W1:Y:S02]  /*d970*/  SYNCS.PHASECHK.TRANS64.TRYWAIT P0, [UR38+0x22848], R2 ;  /* 0x02284802ff0075a7 */ /* 0x000e640008000166 */
[----:B-1----:R-:W-:Y:S09]  /*d980*/  @!P0 BRA `(.L_x_13323) ;  /* 0x0000002800208947 */ /* 0x002ff20003800000 */
.L_x_13403:
[----:B------:R-:W-:Y:S05]  /*d990*/  BSYNC B2 ;  /* 0x0000000000027941 */ /* 0x000fea0003800000 */
.L_x_13322:
[----:B------:R-:W-:Y:S04]  /*d9a0*/  BSSY B2, `(.L_x_13324) ;  /* 0x0000007000027945 */ /* 0x000fe80003800000 */
[----:B------:R-:W-:Y:S05]  /*d9b0*/  @P2 BRA `(.L_x_13325) ;  /* 0x0000000000142947 */ /* 0x000fea0003800000 */
[----:B------:R-:W-:Y:S02]  /*d9c0*/  ISETP.NE.AND P0, PT, R10, RZ, PT ;  /* 0x000000ff0a00720c */ /* 0x000fe40003f05270 */
[----:B-1----:R-:W-:-:S04]  /*d9d0*/  MOV R3, 0x3000 ;  /* 0x0000300000037802 */ /* 0x002fc80000000f00 */
[----:B------:R2:W-:Y:S07]  /*d9e0*/  SYNCS.ARRIVE.TRANS64 RZ, [UR38+0x22838], R3 ;  /* 0x02283803ffff79a7 */ /* 0x0005ee0008000026 */
[----:B------:R-:W-:Y:S05]  /*d9f0*/  @!P0 BRA `(.L_x_13325) ;  /* 0x0000000000048947 */ /* 0x000fea0003800000 */
[----:B------:R-:W-:Y:S01]  /*da00*/  BPT.TRAP 0x1 ;  /* 0x000000040000795c */ /* 0x000fe20000300000 */
.L_x_13325:
[----:B------:R-:W-:Y:S05]  /*da10*/  BSYNC B2 ;  /* 0x0000000000027941 */ /* 0x000fea0003800000 */
.L_x_13324:
        /* <DEDUP_REMOVED lines=11> */
.L_x_13326:
        /* <DEDUP_REMOVED lines=10> */
.L_x_13404:
[----:B------:R-:W-:Y:S05]  /*db70*/  BSYNC B2 ;  /* 0x0000000000027941 */ /* 0x000fea0003800000 */
.L_x_13327:
        /* <DEDUP_REMOVED lines=9> */
.L_x_13330:
[----:B------:R-:W-:Y:S05]  /*dc10*/  BSYNC B2 ;  /* 0x0000000000027941 */ /* 0x000fea0003800000 */
.L_x_13329:
        /* <DEDUP_REMOVED lines=9> */
.L_x_13331:
        /* <DEDUP_REMOVED lines=13> */
.L_x_13332:
        /* <DEDUP_REMOVED lines=13> */
.L_x_13333:
        /* <DEDUP_REMOVED lines=13> */
.L_x_13334:
        /* <DEDUP_REMOVED lines=8> */
.L_x_13320:
[----:B------:R-:W-:Y:S05]  /*dfa0*/  BSYNC B1 ;  /* 0x0000000000017941 */ /* 0x000fea0003800000 */
.L_x_13319:
        /* <DEDUP_REMOVED lines=27> */
.L_x_13337:
[----:B------:R-:W1:Y:S01]  /*e160*/  S2R R2, SR_TID.X ;  /* 0x0000000000027919 */ /* 0x000e620000002100 */
[----:B------:R-:W-:Y:S01]  /*e170*/  BSSY B2, `(.L_x_13338) ;  /* 0x0000006000027945 */ /* 0x000fe20003800000 */
[----:B-1----:R-:W-:Y:S02]  /*e180*/  LOP3.LUT R3, R2, 0x7f, RZ, 0xc0, !PT ;  /* 0x0000007f02037812 */ /* 0x002fe400078ec0ff */
[----:B------:R-:W-:Y:S02]  /*e190*/  SHF.L.U32 R2, R0, 0x1f, RZ ;  /* 0x0000001f00027819 */ /* 0x000fe400000006ff */
[----:B------:R-:W-:Y:S02]  /*e1a0*/  ISETP.NE.AND P2, PT, R3, RZ, PT ;  /* 0x000000ff0300720c */ /* 0x000fe40003f45270 */
[----:B------:R-:W1:Y:S02]  /*e1b0*/  SYNCS.PHASECHK.TRANS64.TRYWAIT P0, [UR38+0x22840], R2 ;  /* 0x02284002ff0075a7 */ /* 0x000e640008000166 */
[----:B-1----:R-:W-:Y:S09]  /*e1c0*/  @!P0 BRA `(.L_x_13339) ;  /* 0x0000002000408947 */ /* 0x002ff20003800000 */
.L_x_13405:
[----:B------:R-:W-:Y:S05]  /*e1d0*/  BSYNC B2 ;  /* 0x0000000000027941 */ /* 0x000fea0003800000 */
.L_x_13338:
[----:B------:R-:W-:Y:S04]  /*e1e0*/  BSSY B2, `(.L_x_13340) ;  /* 0x0000007000027945 */ /* 0x000fe80003800000 */
[----:B------:R-:W-:Y:S05]  /*e1f0*/  @P2 BRA `(.L_x_13341) ;  /* 0x0000000000142947 */ /* 0x000fea0003800000 */
[----:B------:R-:W-:Y:S01]  /*e200*/  ISETP.NE.AND P0, PT, R10, RZ, PT ;  /* 0x000000ff0a00720c */ /* 0x000fe20003f05270 */
[----:B-1----:R-:W-:-:S04]  /*e210*/  IMAD.MOV.U32 R3, RZ, RZ, 0x3000 ;  /* 0x00003000ff037424 */ /* 0x002fc800078e00ff */
[----:B------:R2:W-:Y:S08]  /*e220*/  SYNCS.ARRIVE.TRANS64 RZ, [UR38+0x22830], R3 ;  /* 0x02283003ffff79a7 */ /* 0x0005f00008000026 */
[----:B--2---:R-:W-:Y:S05]  /*e230*/  @!P0 BRA `(.L_x_13341) ;  /* 0x0000000000048947 */ /* 0x004fea0003800000 */
[----:B------:R-:W-:Y:S01]  /*e240*/  BPT.TRAP 0x1 ;  /* 0x000000040000795c */ /* 0x000fe20000300000 */
.L_x_13341:
[----:B------:R-:W-:Y:S05]  /*e250*/  BSYNC B2 ;  /* 0x0000000000027941 */ /* 0x000fea0003800000 */
.L_x_13340:
        /* <DEDUP_REMOVED lines=11> */
.L_x_13342:
        /* <DEDUP_REMOVED lines=11> */
.L_x_13406:
[----:B------:R-:W-:Y:S05]  /*e3c0*/  BSYNC B2 ;  /* 0x0000000000027941 */ /* 0x000fea0003800000 */
.L_x_13343:
        /* <DEDUP_REMOVED lines=9> */
.L_x_13346:
[----:B------:R-:W-:Y:S05]  /*e460*/  BSYNC B2 ;  /* 0x0000000000027941 */ /* 0x000fea0003800000 */
.L_x_13345:
        /* <DEDUP_REMOVED lines=9> */
.L_x_13347:
        /* <DEDUP_REMOVED lines=13> */
.L_x_13348:
        /* <DEDUP_REMOVED lines=13> */
.L_x_13349:
        /* <DEDUP_REMOVED lines=13> */
.L_x_13350:
        /* <DEDUP_REMOVED lines=8> */
.L_x_13336:
[----:B------:R-:W-:Y:S05]  /*e7f0*/  BSYNC B1 ;  /* 0x0000000000017941 */ /* 0x000fea0003800000 */
.L_x_13335:
[----:B------:R-:W-:Y:S01]  /*e800*/  IADD3 R7, R7, -0x2, RZ ;  /* 0xfffffffe07077810 */ /* 0x000fe20007ffe0ff */
[----:B------:R-:W-:Y:S06]  /*e810*/  @P1 BRA `(.L_x_13351) ;  /* 0xffffffec00d01947 */ /* 0x000fec000383ffff */
[----:B------:R-:W-:Y:S05]  /*e820*/  BSYNC B0 ;  /* 0x0000000000007941 */ /* 0x000fea0003800000 */
.L_x_13318:
        /* <DEDUP_REMOVED lines=27> */
.L_x_13354:
[----:B------:R-:W1:Y:S01]  /*e9e0*/  S2R R2, SR_TID.X ;  /* 0x0000000000027919 */ /* 0x000e620000002100 */
[----:B------:R-:W-:Y:S01]  /*e9f0*/  BSSY B1, `(.L_x_13355) ;  /* 0x0000006000017945 */ /* 0x000fe20003800000 */
[----:B-1----:R-:W-:Y:S02]  /*ea00*/  LOP3.LUT R3, R2, 0x7f, RZ, 0xc0, !PT ;  /* 0x0000007f02037812 */ /* 0x002fe400078ec0ff */
[----:B------:R-:W-:Y:S02]  /*ea10*/  SHF.L.U32 R2, R0, 0x1f, RZ ;  /* 0x0000001f00027819 */ /* 0x000fe400000006ff */
[----:B------:R-:W-:Y:S02]  /*ea20*/  ISETP.NE.AND P1, PT, R3, RZ, PT ;  /* 0x000000ff0300720c */ /* 0x000fe40003f25270 */
[----:B------:R-:W1:Y:S02]  /*ea30*/  SYNCS.PHASECHK.TRANS64.TRYWAIT P0, [UR38+0x22848], R2 ;  /* 0x02284802ff0075a7 */ /* 0x000e640008000166 */
[----:B-1----:R-:W-:Y:S09]  /*ea40*/  @!P0 BRA `(.L_x_13356) ;  /* 0x0000001800508947 */ /* 0x002ff20003800000 */
.L_x_13407:
[----:B------:R-:W-:Y:S05]  /*ea50*/  BSYNC B1 ;  /* 0x0000000000017941 */ /* 0x000fea0003800000 */
.L_x_13355:
[----:B------:R-:W-:Y:S04]  /*ea60*/  BSSY B1, `(.L_x_13357) ;  /* 0x0000007000017945 */ /* 0x000fe80003800000 */
[----:B------:R-:W-:Y:S05]  /*ea70*/  @P1 BRA `(.L_x_13358) ;  /* 0x0000000000141947 */ /* 0x000fea0003800000 */
[----:B------:R-:W-:Y:S01]  /*ea80*/  ISETP.NE.AND P0, PT, R10, RZ, PT ;  /* 0x000000ff0a00720c */ /* 0x000fe20003f05270 */
[----:B-1----:R-:W-:-:S04]  /*ea90*/  IMAD.MOV.U32 R3, RZ, RZ, 0x3000 ;  /* 0x00003000ff037424 */ /* 0x002fc800078e00ff */
[----:B------:R2:W-:Y:S08]  /*eaa0*/  SYNCS.ARRIVE.TRANS64 RZ, [UR38+0x22838], R3 ;  /* 0x02283803ffff79a7 */ /* 0x0005f00008000026 */
[----:B--2---:R-:W-:Y:S05]  /*eab0*/  @!P0 BRA `(.L_x_13358) ;  /* 0x0000000000048947 */ /* 0x004fea0003800000 */
[----:B------:R-:W-:Y:S01]  /*eac0*/  BPT.TRAP 0x1 ;  /* 0x000000040000795c */ /* 0x000fe20000300000 */
.L_x_13358:
[----:B------:R-:W-:Y:S05]  /*ead0*/  BSYNC B1 ;  /* 0x0000000000017941 */ /* 0x000fea0003800000 */
.L_x_13357:
[----:B------:R-:W-:Y:S01]  /*eae0*/  MOV R4, RZ ;  /* 0x000000ff00047202 */ /* 0x000fe20000000f00 */
        /* <DEDUP_REMOVED lines=10> */
.L_x_13359:
        /* <DEDUP_REMOVED lines=11> */
.L_x_13408:
[----:B------:R-:W-:Y:S05]  /*ec40*/  BSYNC B1 ;  /* 0x0000000000017941 */ /* 0x000fea0003800000 */
.L_x_13360:
[----:B------:R-:W-:Y:S01]  /*ec50*/  BSSY B1, `(.L_x_13362) ;  /* 0x0000009000017945 */ /* 0x000fe20003800000 */
[----:B-1----:R-:W-:Y:S02]  /*ec60*/  IMAD.MOV.U32 R2, RZ, RZ, 0x0 ;  /* 0x00000000ff027424 */ /* 0x002fe400078e00ff */
[----:B------:R-:W-:Y:S01]  /*ec70*/  IMAD.MOV.U32 R3, RZ, RZ, 0x14f00000 ;  /* 0x14f00000ff037424 */ /* 0x000fe200078e00ff */
[----:B------:R-:W-:Y:S06]  /*ec80*/  @P1 BRA `(.L_x_13363) ;  /* 0x0000000000141947 */ /* 0x000fec0003800000 */
[----:B------:R-:W-:Y:S02]  /*ec90*/  ISETP.NE.AND P0, PT, R10, RZ, PT ;  /* 0x000000ff0a00720c */ /* 0x000fe40003f05270 */
[----:B------:R-:W-:-:S04]  /*eca0*/  MOV R5, 0xc000 ;  /* 0x0000c00000057802 */ /* 0x000fc80000000f00 */
[----:B------:R1:W-:Y:S07]  /*ecb0*/  SYNCS.ARRIVE.TRANS64 RZ, [UR38+0x22858], R5 ;  /* 0x02285805ffff79a7 */ /* 0x0003ee0008000026 */
[----:B------:R-:W-:Y:S05]  /*ecc0*/  @!P0 BRA `(.L_x_13363) ;  /* 0x0000000000048947 */ /* 0x000fea0003800000 */
[----:B------:R-:W-:Y:S01]  /*ecd0*/  BPT.TRAP 0x1 ;  /* 0x000000040000795c */ /* 0x000fe20000300000 */
.L_x_13363:
[----:B------:R-:W-:Y:S05]  /*ece0*/  BSYNC B1 ;  /* 0x0000000000017941 */ /* 0x000fea0003800000 */
.L_x_13362:
        /* <DEDUP_REMOVED lines=9> */
.L_x_13364:
        /* <DEDUP_REMOVED lines=13> */
.L_x_13365:
        /* <DEDUP_REMOVED lines=13> */
.L_x_13366:
        /* <DEDUP_REMOVED lines=13> */
.L_x_13367:
        /* <DEDUP_REMOVED lines=8> */
.L_x_13353:
[----:B------:R-:W-:Y:S05]  /*f070*/  BSYNC B0 ;  /* 0x0000000000007941 */ /* 0x000fea0003800000 */
.L_x_13352:
[----:B------:R-:W-:Y:S01]  /*f080*/  LOP3.LUT R0, R0, 0x1, RZ, 0x3c, !PT ;  /* 0x0000000100007812 */ /* 0x000fe200078e3cff */
[----:B------:R-:W-:Y:S02]  /*f090*/  IMAD.MOV.U32 R6, RZ, RZ, RZ ;  /* 0x000000ffff067224 */ /* 0x000fe400078e00ff */
[----:B------:R-:W-:-:S07]  /*f0a0*/  IMAD.MOV.U32 R9, RZ, RZ, RZ ;  /* 0x000000ffff097224 */ /* 0x000fce00078e00ff */
.L_x_13295:
[----:B------:R-:W2:Y:S01]  /*f0b0*/  S2R R3, SR_CgaCtaId ;  /* 0x0000000000037919 */ /* 0x000ea20000008800 */
[----:B------:R-:W-:Y:S02]  /*f0c0*/  MOV R2, 0x400 ;  /* 0x0000040000027802 */ /* 0x000fe40000000f00 */
[----:B------:R-:W-:Y:S02]  /*f0d0*/  SHF.L.U32 R9, R9, 0x1f, RZ ;  /* 0x0000001f09097819 */ /* 0x000fe400000006ff */
[----:B--2---:R-:W-:-:S04]  /*f0e0*/  LEA R2, R3, R2, 0x18 ;  /* 0x0000000203027211 */ /* 0x004fc800078ec0ff */
[----:B------:R-:W2:Y:S02]  /*f0f0*/  SYNCS.PHASECHK.TRANS64.TRYWAIT P0, [R2+URZ+0x22820], R9 ;  /* 0x02282009020075a7 */ /* 0x000ea4000800017f */
[----:B--2---:R-:W-:Y:S05]  /*f100*/  @!P0 BRA `(.L_x_13368) ;  /* 0x0000001000d08947 */ /* 0x004fea0003800000 */
.L_x_13409:
[----:B------:R-:W-:-:S03]  /*f110*/  UMOV UR4, 0xffffffff ;  /* 0xffffffff00047882 */ /* 0x000fc60000000000 */
[----:B------:R-:W-:Y:S05]  /*f120*/  BRA.DIV UR4, `(.L_x_13369) ;  /* 0x0000001204dc7947 */ /* 0x000fea000b800000 */
[----:B------:R-:W3:Y:S02]  /*f130*/  S2R R3, SR_TID.X ;  /* 0x0000000000037919 */ /* 0x000ee40000002100 */
[----:B---3--:R-:W-:-:S04]  /*f140*/  SHF.R.U32.HI R3, RZ, 0x5, R3 ;  /* 0x00000005ff037819 */ /* 0x008fc80000011603 */
[----:B------:R-:W-:-:S05]  /*f150*/  LOP3.LUT R3, R3, 0x3, RZ, 0xc0, !PT ;  /* 0x0000000303037812 */ /* 0x000fca00078ec0ff */
[----:B------:R3:W4:Y:S02]  /*f160*/  SHFL.IDX PT, R14, R3, RZ, 0x1f ;  /* 0x00001fff030e7589 */ /* 0x00072400000e0000 */
.L_x_13412:
[----:B----4-:R-:W-:-:S13]  /*f170*/  ISETP.NE.AND P0, PT, R14, RZ, PT ;  /* 0x000000ff0e00720c */ /* 0x010fda0003f05270 */
[----:B------:R-:W-:Y:S05]  /*f180*/  @P0 BRA `(.L_x_13257) ;  /* 0x0000000000880947 */ /* 0x000fea0003800000 */
[----:B------:R-:W-:-:S03]  /*f190*/  UMOV UR4, 0xffffffff ;  /* 0xffffffff00047882 */ /* 0x000fc60000000000 */
[----:B------:R-:W-:Y:S05]  /*f1a0*/  BRA.DIV UR4, `(.L_x_13370) ;  /* 0x0000001204f07947 */ /* 0x000fea000b800000 */
[----:B------:R-:W-:-:S13]  /*f1b0*/  ELECT P6, URZ, PT ;  /* 0x00000000003f782f */ /* 0x000fda00038c0000 */
.L_x_13415:
[----:B------:R-:W-:Y:S05]  /*f1c0*/  @!P6 BRA `(.L_x_13257) ;  /* 0x000000000078e947 */ /* 0x000fea0003800000 */
[----:B------:R-:W-:-:S06]  /*f1d0*/  ULOP3.LUT UR4, UR42, 0x2, URZ, 0xfc, !UPT ;  /* 0x000000022a047892 */ /* 0x000fcc000f8efc3f */
[----:B---3--:R-:W-:-:S04]  /*f1e0*/  MOV R3, UR4 ;  /* 0x0000000400037c02 */ /* 0x008fc80008000f00 */
[----:B------:R-:W-:-:S13]  /*f1f0*/  ISETP.NE.AND P2, PT, R3, 0x3, PT ;  /* 0x000000030300780c */ /* 0x000fda0003f45270 */
[----:B------:R-:W-:Y:S05]  /*f200*/  @!P2 BRA `(.L_x_13371) ;  /* 0x000000000004a947 */ /* 0x000fea0003800000 */
[----:B------:R-:W-:Y:S01]  /*f210*/  BPT.TRAP 0x1 ;  /* 0x000000040000795c */ /* 0x000fe20000300000 */
.L_x_13371:
        /* <DEDUP_REMOVED lines=12> */
.L_x_13416:
[----:B------:R-:W3:Y:S02]  /*f2e0*/  SYNCS.PHASECHK.TRANS64.TRYWAIT P0, [R5+URZ], R0 ;  /* 0x00000000050075a7 */ /* 0x000ee4000800017f */
[----:B---3--:R-:W-:Y:S05]  /*f2f0*/  @!P0 BRA `(.L_x_13373) ;  /* 0x0000001000d08947 */ /* 0x008fea0003800000 */
.L_x_13417:
[----:B------:R-:W-:Y:S05]  /*f300*/  @!P2 BRA `(.L_x_13374) ;  /* 0x000000000004a947 */ /* 0x000fea0003800000 */
[----:B------:R-:W-:Y:S01]  /*f310*/  BPT.TRAP 0x1 ;  /* 0x000000040000795c */ /* 0x000fe20000300000 */
.L_x_13374:
[----:B--2---:R-:W-:-:S05]  /*f320*/  VIADD R2, R2, 0x22860 ;  /* 0x0002286002027836 */ /* 0x004fca0000000000 */
[----:B---3--:R-:W-:-:S04]  /*f330*/  LEA R5, R6, R2, 0x3 ;  /* 0x0000000206057211 */ /* 0x008fc800078e18ff */
[----:B------:R-:W2:Y:S02]  /*f340*/  SYNCS.PHASECHK.TRANS64.TRYWAIT P0, [R5+URZ], R4 ;  /* 0x00000004050075a7 */ /* 0x000ea4000800017f */
[----:B--2---:R-:W-:Y:S05]  /*f350*/  @!P0 BRA `(.L_x_13375) ;  /* 0x0000001000cc8947 */ /* 0x004fea0003800000 */
.L_x_13418:
[----:B------:R-:W-:-:S07]  /*f360*/  IMAD R3, R3, 0x8, R2 ;  /* 0x0000000803037824 */ /* 0x000fce00078e0202 */
.L_x_13376:
[----:B---3--:R3:W4:Y:S02]  /*f370*/  SYNCS.PHASECHK.TRANS64.TRYWAIT P0, [R3+URZ], R0 ;  /* 0x00000000030075a7 */ /* 0x008724000800017f */
[----:B----4-:R-:W-:Y:S05]  /*f380*/  @!P0 NANOSLEEP.SYNCS 0x989680 ;  /* 0x009896800000895d */ /* 0x010fea0003900000 */
[----:B------:R-:W4:Y:S02]  /*f390*/  @!P0 SYNCS.PHASECHK.TRANS64 P0, [R3+URZ], R0 ;  /* 0x00000000030085a7 */ /* 0x000f24000800007f */
[----:B----4-:R-:W-:Y:S05]  /*f3a0*/  @!P0 BRA `(.L_x_13376) ;  /* 0xfffffffc00f08947 */ /* 0x010fea000383ffff */
.L_x_13257:
[----:B------:R-:W-:Y:S05]  /*f3b0*/  BSYNC B6 ;  /* 0x0000000000067941 */ /* 0x000fea0003800000 */
.L_x_13254:
[----:B------:R-:W-:Y:S05]  /*f3c0*/  EXIT ;  /* 0x000000000000794d */ /* 0x000fea0003800000 */
.L_x_13261:
[----:B0-----:R-:W-:-:S04]  /*f3d0*/  IMAD.U32 R4, RZ, RZ, UR39 ;  /* 0x00000027ff047e24 */ /* 0x001fc8000f8e00ff */
[----:B------:R0:W1:Y:S03]  /*f3e0*/  SYNCS.PHASECHK.TRANS64.TRYWAIT P0, [R4+URZ+0x22800], R7 ;  /* 0x02280007040075a7 */ /* 0x000066000800017f */
[----:B-1----:R-:W-:Y:S05]  /*f3f0*/  @!P0 NANOSLEEP.SYNCS 0x989680 ;  /* 0x009896800000895d */ /* 0x002fea0003900000 */
[----:B------:R-:W1:Y:S02]  /*f400*/  @!P0 SYNCS.PHASECHK.TRANS64 P0, [R4+URZ+0x22800], R7 ;  /* 0x02280007040085a7 */ /* 0x000e64000800007f */
[----:B-1----:R-:W-:Y:S05]  /*f410*/  @!P0 BRA `(.L_x_13261) ;  /* 0xfffffffc00ec8947 */ /* 0x002fea000383ffff */
[----:B------:R-:W-:Y:S05]  /*f420*/  BRA `(.L_x_13377) ;  /* 0xffffff2000847947 */ /* 0x000fea000383ffff */
.L_x_13265:
[----:B0-----:R-:W-:-:S04]  /*f430*/  MOV R4, UR39 ;  /* 0x0000002700047c02 */ /* 0x001fc80008000f00 */
[----:B------:R0:W2:Y:S03]  /*f440*/  SYNCS.PHASECHK.TRANS64.TRYWAIT P1, [R4+URZ+0x22830], R7 ;  /* 0x02283007040075a7 */ /* 0x0000a6000802017f */
[----:B--2---:R-:W-:Y:S05]  /*f450*/  @!P1 NANOSLEEP.SYNCS 0x989680 ;  /* 0x009896800000995d */ /* 0x004fea0003900000 */
[----:B------:R-:W2:Y:S02]  /*f460*/  @!P1 SYNCS.PHASECHK.TRANS64 P1, [R4+URZ+0x22830], R7 ;  /* 0x02283007040095a7 */ /* 0x000ea4000802007f */
[----:B--2---:R-:W-:Y:S05]  /*f470*/  @!P1 BRA `(.L_x_13265) ;  /* 0xfffffffc00ec9947 */ /* 0x004fea000383ffff */
[----:B------:R-:W-:Y:S05]  /*f480*/  BRA `(.L_x_13264) ;  /* 0xffffff2000a07947 */ /* 0x000fea000383ffff */
.L_x_13269:
[----:B-1----:R1:W2:Y:S02]  /*f490*/  SYNCS.PHASECHK.TRANS64.TRYWAIT P3, [R12+URZ+0x22850], R7 ;  /* 0x022850070c0075a7 */ /* 0x0022a4000806017f */
[----:B--2---:R-:W-:Y:S05]  /*f4a0*/  @!P3 NANOSLEEP.SYNCS 0x989680 ;  /* 0x009896800000b95d */ /* 0x004fea0003900000 */
[----:B------:R-:W2:Y:S02]  /*f4b0*/  @!P3 SYNCS.PHASECHK.TRANS64 P3, [R12+URZ+0x22850], R7 ;  /* 0x022850070c00b5a7 */ /* 0x000ea4000806007f */
[----:B--2---:R-:W-:Y:S05]  /*f4c0*/  @!P3 BRA `(.L_x_13269) ;  /* 0xfffffffc00f0b947 */ /* 0x004fea000383ffff */
[----:B------:R-:W-:Y:S05]  /*f4d0*/  BRA `(.L_x_13268) ;  /* 0xffffff4000947947 */ /* 0x000fea000383ffff */
.L_x_13274:
[----:B-1----:R-:W-:-:S04]  /*f4e0*/  IMAD.U32 R8, RZ, RZ, UR29 ;  /* 0x0000001dff087e24 */ /* 0x002fc8000f8e00ff */
[----:B------:R1:W2:Y:S03]  /*f4f0*/  SYNCS.PHASECHK.TRANS64.TRYWAIT P3, [R8+URZ+0x22830], R7 ;  /* 0x02283007080075a7 */ /* 0x0002a6000806017f */
[----:B--2---:R-:W-:Y:S05]  /*f500*/  @!P3 NANOSLEEP.SYNCS 0x989680 ;  /* 0x009896800000b95d */ /* 0x004fea0003900000 */
[----:B------:R-:W2:Y:S02]  /*f510*/  @!P3 SYNCS.PHASECHK.TRANS64 P3, [R8+URZ+0x22830], R7 ;  /* 0x022830070800b5a7 */ /* 0x000ea4000806007f */
[----:B--2---:R-:W-:Y:S05]  /*f520*/  @!P3 BRA `(.L_x_13274) ;  /* 0xfffffffc00ecb947 */ /* 0x004fea000383ffff */
[----:B------:R-:W-:Y:S05]  /*f530*/  BRA `(.L_x_13273) ;  /* 0xffffff4400e07947 */ /* 0x000fea000383ffff */
.L_x_13278:
[----:B-1----:R1:W2:Y:S02]  /*f540*/  SYNCS.PHASECHK.TRANS64.TRYWAIT P3, [R176+URZ+0x22850], R7 ;  /* 0x02285007b00075a7 */ /* 0x0022a4000806017f */
[----:B--2---:R-:W-:Y:S05]  /*f550*/  @!P3 NANOSLEEP.SYNCS 0x989680 ;  /* 0x009896800000b95d */ /* 0x004fea0003900000 */
[----:B------:R-:W2:Y:S02]  /*f560*/  @!P3 SYNCS.PHASECHK.TRANS64 P3, [R176+URZ+0x22850], R7 ;  /* 0x02285007b000b5a7 */ /* 0x000ea4000806007f */
[----:B--2---:R-:W-:Y:S05]  /*f570*/  @!P3 BRA `(.L_x_13278) ;  /* 0xfffffffc00f0b947 */ /* 0x004fea000383ffff */
[----:B------:R-:W-:Y:S05]  /*f580*/  BRA `(.L_x_13277) ;  /* 0xffffff6c00487947 */ /* 0x000fea000383ffff */
.L_x_13284:
[----:B-1----:R-:W-:-:S04]  /*f590*/  IMAD.U32 R6, RZ, RZ, UR26 ;  /* 0x0000001aff067e24 */ /* 0x002fc8000f8e00ff */
[----:B------:R1:W3:Y:S03]  /*f5a0*/  SYNCS.PHASECHK.TRANS64.TRYWAIT P1, [R6+URZ+0x22830], R5 ;  /* 0x02283005060075a7 */ /* 0x0002e6000802017f */
[----:B---3--:R-:W-:Y:S05]  /*f5b0*/  @!P1 NANOSLEEP.SYNCS 0x989680 ;  /* 0x009896800000995d */ /* 0x008fea0003900000 */
[----:B------:R-:W3:Y:S02]  /*f5c0*/  @!P1 SYNCS.PHASECHK.TRANS64 P1, [R6+URZ+0x22830], R5 ;  /* 0x02283005060095a7 */ /* 0x000ee4000802007f */
[----:B---3--:R-:W-:Y:S05]  /*f5d0*/  @!P1 BRA `(.L_x_13284) ;  /* 0xfffffffc00ec9947 */ /* 0x008fea000383ffff */
[----:B------:R-:W-:Y:S05]  /*f5e0*/  BRA `(.L_x_13283) ;  /* 0xffffff7000447947 */ /* 0x000fea000383ffff */
.L_x_13288:
[----:B-1----:R1:W2:Y:S02]  /*f5f0*/  SYNCS.PHASECHK.TRANS64.TRYWAIT P1, [R198+URZ+0x22850], R5 ;  /* 0x02285005c60075a7 */ /* 0x0022a4000802017f */
[----:B--2---:R-:W-:Y:S05]  /*f600*/  @!P1 NANOSLEEP.SYNCS 0x989680 ;  /* 0x009896800000995d */ /* 0x004fea0003900000 */
[----:B------:R-:W2:Y:S02]  /*f610*/  @!P1 SYNCS.PHASECHK.TRANS64 P1, [R198+URZ+0x22850], R5 ;  /* 0x02285005c60095a7 */ /* 0x000ea4000802007f */
[----:B--2---:R-:W-:Y:S05]  /*f620*/  @!P1 BRA `(.L_x_13288) ;  /* 0xfffffffc00f09947 */ /* 0x004fea000383ffff */
[----:B------:R-:W-:Y:S05]  /*f630*/  BRA `(.L_x_13287) ;  /* 0xffffff8c00d47947 */ /* 0x000fea000383ffff */
.L_x_13300:
[----:B------:R-:W-:Y:S01]  /*f640*/  MOV R13, R19 ;  /* 0x00000013000d7202 */ /* 0x000fe20000000f00 */
[----:B------:R-:W-:Y:S01]  /*f650*/  IMAD.MOV.U32 R12, RZ, RZ, RZ ;  /* 0x000000ffff0c7224 */ /* 0x000fe200078e00ff */
[----:B------:R-:W-:Y:S01]  /*f660*/  MOV R15, 0xffffffff ;  /* 0xffffffff000f7802 */ /* 0x000fe20000000f00 */
[----:B------:R-:W-:-:S07]  /*f670*/  IMAD.MOV.U32 R11, RZ, RZ, 0x1f ;  /* 0x0000001fff0b7424 */ /* 0x000fce00078e00ff */
[----:B------:R-:W-:Y:S05]  /*f680*/  WARPSYNC.COLLECTIVE R15, `(.L_x_13378) ;  /* 0x000000000f087348 */ /* 0x000fea0003c00000 */
[----:B------:R0:W1:Y:S02]  /*f690*/  SHFL.IDX P6, R14, R13, R12, R11 ;  /* 0x0000000c0d0e7389 */ /* 0x00006400000c000b */
[----:B01----:R-:W-:Y:S01]  /*f6a0*/  ENDCOLLECTIVE ;  /* 0x000000000000791b */ /* 0x003fe20003800000 */
.L_x_13378:
[----:B------:R-:W-:Y:S05]  /*f6b0*/  BRA `(.L_x_13379) ;  /* 0xffffffcc00007947 */ /* 0x000fea000383ffff */
.L_x_13302:
[----:B------:R-:W-:Y:S01]  /*f6c0*/  BSSY B0, `(.L_x_13380) ;  /* 0x0000006000007945 */ /* 0x000fe20003800000 */
[----:B------:R-:W-:-:S07]  /*f6d0*/  IMAD.MOV.U32 R15, RZ, RZ, -0x1 ;  /* 0xffffffffff0f7424 */ /* 0x000fce00078e00ff */
[----:B------:R-:W-:Y:S05]  /*f6e0*/  WARPSYNC.COLLECTIVE R15, `(.L_x_13381) ;  /* 0x000000000f0c7348 */ /* 0x000fea0003c00000 */
[----:B------:R-:W-:Y:S02]  /*f6f0*/  ELECT P6, UR62, PT ;  /* 0x00000000003e782f */ /* 0x000fe400038c0000 */
[----:B------:R-:W-:Y:S01]  /*f700*/  MOV R14, UR62 ;  /* 0x0000003e000e7c02 */ /* 0x000fe20008000f00 */
[----:B------:R-:W-:Y:S10]  /*f710*/  ENDCOLLECTIVE ;  /* 0x000000000000791b */ /* 0x000ff40003800000 */
.L_x_13381:
[----:B------:R-:W-:Y:S05]  /*f720*/  BSYNC B0 ;  /* 0x0000000000007941 */ /* 0x000fea0003800000 */
.L_x_13380:
[----:B------:R-:W-:Y:S05]  /*f730*/  BRA `(.L_x_13382) ;  /* 0xffffffcc00007947 */ /* 0x000fea000383ffff */
.L_x_13304:
[----:B0-----:R-:W-:-:S04]  /*f740*/  IMAD.U32 R3, RZ, RZ, UR38 ;  /* 0x00000026ff037e24 */ /* 0x001fc8000f8e00ff */
[----:B------:R0:W1:Y:S03]  /*f750*/  SYNCS.PHASECHK.TRANS64.TRYWAIT P0, [R3+URZ+0x22840], R0 ;  /* 0x02284000030075a7 */ /* 0x000066000800017f */
[----:B-1----:R-:W-:Y:S05]  /*f760*/  @!P0 NANOSLEEP.SYNCS 0x989680 ;  /* 0x009896800000895d */ /* 0x002fea0003900000 */
[----:B------:R-:W1:Y:S02]  /*f770*/  @!P0 SYNCS.PHASECHK.TRANS64 P0, [R3+URZ+0x22840], R0 ;  /* 0x02284000030085a7 */ /* 0x000e64000800007f */
[----:B-1----:R-:W-:Y:S05]  /*f780*/  @!P0 BRA `(.L_x_13304) ;  /* 0xfffffffc00ec8947 */ /* 0x002fea000383ffff */
[----:B------:R-:W-:Y:S05]  /*f790*/  BRA `(.L_x_13383) ;  /* 0xffffffcc00607947 */ /* 0x000fea000383ffff */
.L_x_13307:
[----:B------:R-:W-:Y:S01]  /*f7a0*/  IMAD.MOV.U32 R13, RZ, RZ, R5 ;  /* 0x000000ffff0d7224 */ /* 0x000fe200078e0005 */
[----:B------:R-:W-:Y:S01]  /*f7b0*/  MOV R11, 0x181f ;  /* 0x0000181f000b7802 */ /* 0x000fe20000000f00 */
[----:B------:R-:W-:Y:S01]  /*f7c0*/  IMAD.MOV.U32 R12, RZ, RZ, RZ ;  /* 0x000000ffff0c7224 */ /* 0x000fe200078e00ff */
[----:B------:R-:W-:Y:S01]  /*f7d0*/  LEA R7, R10, R7, 0x7 ;  /* 0x000000070a077211 */ /* 0x000fe200078e38ff */
[----:B------:R-:W-:-:S03]  /*f7e0*/  IMAD.MOV.U32 R15, RZ, RZ, -0x1 ;  /* 0xffffffffff0f7424 */ /* 0x000fc600078e00ff */
[----:B------:R-:W-:-:S07]  /*f7f0*/  IADD3 R21, R7, 0x10, RZ ;  /* 0x0000001007157810 */ /* 0x000fce0007ffe0ff */
[----:B------:R-:W-:Y:S05]  /*f800*/  WARPSYNC.COLLECTIVE R15, `(.L_x_13384) ;  /* 0x000000000f087348 */ /* 0x000fea0003c00000 */
[----:B------:R0:W1:Y:S02]  /*f810*/  SHFL.IDX P6, R14, R13, R12, R11 ;  /* 0x0000000c0d0e7389 */ /* 0x00006400000c000b */
[----:B01----:R-:W-:Y:S01]  /*f820*/  ENDCOLLECTIVE ;  /* 0x000000000000791b */ /* 0x003fe20003800000 */
.L_x_13384:
[----:B------:R-:W-:Y:S01]  /*f830*/  MOV R13, R0 ;  /* 0x00000000000d7202 */ /* 0x000fe20000000f00 */
[----:B------:R-:W-:-:S07]  /*f840*/  IMAD.MOV.U32 R2, RZ, RZ, R14 ;  /* 0x000000ffff027224 */ /* 0x000fce00078e000e */
[----:B------:R-:W-:Y:S05]  /*f850*/  WARPSYNC.COLLECTIVE R15, `(.L_x_13385) ;  /* 0x000000000f087348 */ /* 0x000fea0003c00000 */
[----:B------:R0:W1:Y:S02]  /*f860*/  SHFL.IDX P6, R14, R13, R12, R11 ;  /* 0x0000000c0d0e7389 */ /* 0x00006400000c000b */
[----:B01----:R-:W-:Y:S01]  /*f870*/  ENDCOLLECTIVE ;  /* 0x000000000000791b */ /* 0x003fe20003800000 */
.L_x_13385:
        /* <DEDUP_REMOVED lines=12> */
.L_x_13386:
[----:B------:R-:W-:Y:S01]  /*f940*/  @!PT LDS RZ, [RZ] ;  /* 0x00000000fffff984 */ /* 0x000fe20000000800 */
[----:B------:R-:W-:Y:S01]  /*f950*/  @!PT LDS RZ, [RZ] ;  /* 0x00000000fffff984 */ /* 0x000fe20000000800 */
[----:B------:R-:W-:Y:S01]  /*f960*/  @!PT LDS RZ, [RZ] ;  /* 0x00000000fffff984 */ /* 0x000fe20000000800 */
[----:B------:R0:W-:Y:S01]  /*f970*/  @!P1 LDGSTS.E.BYPASS.LTC128B.128 [R9+0x18400], desc[UR44][R2.64], !P0 ;  /* 0x1840000002099fae */ /* 0x0001e2000c101d6c */
[----:B------:R-:W-:Y:S01]  /*f980*/  ISETP.GE.AND P1, PT, R21, R4, PT ;  /* 0x000000041500720c */ /* 0x000fe20003f26270 */
[----:B------:R-:W-:Y:S02]  /*f990*/  IMAD.MOV.U32 R13, RZ, RZ, R0 ;  /* 0x000000ffff0d7224 */ /* 0x000fe400078e0000 */
[----:B0-----:R-:W-:-:S10]  /*f9a0*/  VIADD R9, R7, 0x20 ;  /* 0x0000002007097836 */ /* 0x001fd40000000000 */
[----:B------:R-:W-:Y:S02]  /*f9b0*/  @!P1 LEA R21, R6, UR38, 0x1 ;  /* 0x0000002606159c11 */ /* 0x000fe4000f8e08ff */
[----:B------:R-:W-:-:S07]  /*f9c0*/  MOV R2, R14 ;  /* 0x0000000e00027202 */ /* 0x000fce0000000f00 */
[----:B------:R-:W-:Y:S05]  /*f9d0*/  WARPSYNC.COLLECTIVE R15, `(.L_x_13387) ;  /* 0x000000000f087348 */ /* 0x000fea0003c00000 */
[----:B------:R0:W1:Y:S02]  /*f9e0*/  SHFL.IDX P6, R14, R13, R12, R11 ;  /* 0x0000000c0d0e7389 */ /* 0x00006400000c000b */
[----:B01----:R-:W-:Y:S01]  /*f9f0*/  ENDCOLLECTIVE ;  /* 0x000000000000791b */ /* 0x003fe20003800000 */
.L_x_13387:
[----:B------:R-:W-:Y:S01]  /*fa00*/  IMAD.MOV.U32 R13, RZ, RZ, R5 ;  /* 0x000000ffff0d7224 */ /* 0x000fe200078e0005 */
[----:B------:R-:W-:Y:S02]  /*fa10*/  MOV R12, 0x2 ;  /* 0x00000002000c7802 */ /* 0x000fe40000000f00 */
[----:B------:R-:W-:-:S05]  /*fa20*/  @!P1 LEA R14, P2, R8, R14, 0x1 ;  /* 0x0000000e080e9211 */ /* 0x000fca00078408ff */
[----:B------:R-:W-:Y:S01]  /*fa30*/  @!P1 IMAD.X R3, RZ, RZ, R2, P2 ;  /* 0x000000ffff039224 */ /* 0x000fe200010e0602 */
[----:B------:R-:W-:-:S07]  /*fa40*/  @!P1 MOV R2, R14 ;  /* 0x0000000e00029202 */ /* 0x000fce0000000f00 */
[----:B------:R-:W-:Y:S05]  /*fa50*/  WARPSYNC.COLLECTIVE R15, `(.L_x_13388) ;  /* 0x000000000f087348 */ /* 0x000fea0003c00000 */
[----:B------:R0:W1:Y:S02]  /*fa60*/  SHFL.IDX P6, R14, R13, R12, R11 ;  /* 0x0000000c0d0e7389 */ /* 0x00006400000c000b */
[----:B01----:R-:W-:Y:S01]  /*fa70*/  ENDCOLLECTIVE ;  /* 0x000000000000791b */ /* 0x003fe20003800000 */
.L_x_13388:
        /* <DEDUP_REMOVED lines=12> */
.L_x_13389:
        /* <DEDUP_REMOVED lines=8> */
.L_x_13390:
[----:B------:R-:W-:Y:S01]  /*fbc0*/  @!PT LDS RZ, [RZ] ;  /* 0x00000000fffff984 */ /* 0x000fe20000000800 */
[----:B------:R-:W-:Y:S01]  /*fbd0*/  @!PT LDS RZ, [RZ] ;  /* 0x00000000fffff984 */ /* 0x000fe20000000800 */
[----:B------:R-:W-:Y:S01]  /*fbe0*/  @!PT LDS RZ, [RZ] ;  /* 0x00000000fffff984 */ /* 0x000fe20000000800 */
[----:B------:R0:W-:Y:S01]  /*fbf0*/  @!P1 LDGSTS.E.BYPASS.LTC128B.128 [R9+0x19400], desc[UR44][R2.64], !P0 ;  /* 0x1940000002099fae */ /* 0x0001e2000c101d6c */
[----:B------:R-:W-:Y:S02]  /*fc00*/  ISETP.GE.AND P1, PT, R21, R4, PT ;  /* 0x000000041500720c */ /* 0x000fe40003f26270 */
[----:B------:R-:W-:Y:S02]  /*fc10*/  MOV R13, R0 ;  /* 0x00000000000d7202 */ /* 0x000fe40000000f00 */
[----:B0-----:R-:W-:-:S09]  /*fc20*/  IADD3 R9, R7, 0x40, RZ ;  /* 0x0000004007097810 */ /* 0x001fd20007ffe0ff */
[----:B------:R-:W-:Y:S01]  /*fc30*/  @!P1 LEA R21, R6, UR38, 0x1 ;  /* 0x0000002606159c11 */ /* 0x000fe2000f8e08ff */
[----:B------:R-:W-:-:S07]  /*fc40*/  IMAD.MOV.U32 R2, RZ, RZ, R14 ;  /* 0x000000ffff027224 */ /* 0x000fce00078e000e */
[----:B------:R-:W-:Y:S05]  /*fc50*/  WARPSYNC.COLLECTIVE R15, `(.L_x_13391) ;  /* 0x000000000f087348 */ /* 0x000fea0003c00000 */
[----:B------:R0:W1:Y:S02]  /*fc60*/  SHFL.IDX P6, R14, R13, R12, R11 ;  /* 0x0000000c0d0e7389 */ /* 0x00006400000c000b */
[----:B01----:R-:W-:Y:S01]  /*fc70*/  ENDCOLLECTIVE ;  /* 0x000000000000791b */ /* 0x003fe20003800000 */
.L_x_13391:
        /* <DEDUP_REMOVED lines=8> */
.L_x_13392:
        /* <DEDUP_REMOVED lines=12> */
.L_x_13393:
        /* <DEDUP_REMOVED lines=8> */
.L_x_13394:
        /* <DEDUP_REMOVED lines=11> */
.L_x_13395:
        /* <DEDUP_REMOVED lines=8> */
.L_x_13396:
[----:B------:R-:W-:Y:S01]  /*ff70*/  @!PT LDS RZ, [RZ] ;  /* 0x00000000fffff984 */ /* 0x000fe20000000800 */
[----:B------:R-:W-:Y:S01]  /*ff80*/  @!PT LDS RZ, [RZ] ;  /* 0x00000000fffff984 */ /* 0x000fe20000000800 */
[----:B------:R-:W-:Y:S01]  /*ff90*/  @!PT LDS RZ, [RZ] ;  /* 0x00000000fffff984 */ /* 0x000fe20000000800 */
[----:B------:R0:W-:Y:S01]  /*ffa0*/  @!P1 LDGSTS.E.BYPASS.LTC128B.128 [R21+0x1ac00], desc[UR44][R2.64], !P0 ;  /* 0x1ac0000002159fae */ /* 0x0001e2000c101d6c */
[----:B------:R-:W-:Y:S01]  /*ffb0*/  IMAD.MOV.U32 R13, RZ, RZ, R0 ;  /* 0x000000ffff0d7224 */ /* 0x000fe200078e0000 */
[----:B0-----:R-:W-:-:S04]  /*ffc0*/  IADD3 R3, R7, 0x60, RZ ;  /* 0x0000006007037810 */ /* 0x001fc80007ffe0ff */
[----:B------:R-:W-:Y:S01]  /*ffd0*/  ISETP.GE.AND P1, PT, R3, R4, PT ;  /* 0x000000040300720c */ /* 0x000fe20003f26270 */
[----:B------:R-:W-:-:S12]  /*ffe0*/  IMAD.MOV.U32 R2, RZ, RZ, R14 ;  /* 0x000000ffff027224 */ /* 0x000fd800078e000e */
[----:B------:R-:W-:Y:S05]  /*fff0*/  WARPSYNC.COLLECTIVE R15, `(.L_x_13397) ;  /* 0x000000000f087348 */ /* 0x000fea0003c00000 */
[----:B------:R0:W1:Y:S02]  /*10000*/  SHFL.IDX P6, R14, R13, R12, R11 ;  /* 0x0000000c0d0e7389 */ /* 0x00006400000c000b */
[----:B01----:R-:W-:Y:S01]  /*10010*/  ENDCOLLECTIVE ;  /* 0x000000000000791b */ /* 0x003fe20003800000 */
.L_x_13397:
[----:B------:R-:W-:Y:S02]  /*10020*/  @!P1 LEA R9, R6, UR38, 0x1 ;  /* 0x0000002606099c11 */ /* 0x000fe4000f8e08ff */
        /* <DEDUP_REMOVED lines=8> */
.L_x_13398:
        /* <DEDUP_REMOVED lines=9> */
.L_x_13399:
[----:B------:R-:W-:Y:S05]  /*10140*/  BRA `(.L_x_13400) ;  /* 0xffffffcc00907947 */ /* 0x000fea000383ffff */
.L_x_13308:
[----:B0-----:R-:W-:-:S04]  /*10150*/  IMAD.U32 R3, RZ, RZ, UR38 ;  /* 0x00000026ff037e24 */ /* 0x001fc8000f8e00ff */
[----:B------:R0:W1:Y:S03]  /*10160*/  SYNCS.PHASECHK.TRANS64.TRYWAIT P0, [R3+URZ+0x22820], R4 ;  /* 0x02282004030075a7 */ /* 0x000066000800017f */
[----:B-1----:R-:W-:Y:S05]  /*10170*/  @!P0 NANOSLEEP.SYNCS 0x989680 ;  /* 0x009896800000895d */ /* 0x002fea0003900000 */
[----:B------:R-:W1:Y:S02]  /*10180*/  @!P0 SYNCS.PHASECHK.TRANS64 P0, [R3+URZ+0x22820], R4 ;  /* 0x02282004030085a7 */ /* 0x000e64000800007f */
[----:B-1----:R-:W-:Y:S05]  /*10190*/  @!P0 BRA `(.L_x_13308) ;  /* 0xfffffffc00ec8947 */ /* 0x002fea000383ffff */
[----:B------:R-:W-:Y:S05]  /*101a0*/  BRA `(.L_x_13401) ;  /* 0xffffffcc00c07947 */ /* 0x000fea000383ffff */
.L_x_13311:
[----:B0-----:R-:W-:-:S04]  /*101b0*/  IMAD.U32 R3, RZ, RZ, UR38 ;  /* 0x00000026ff037e24 */ /* 0x001fc8000f8e00ff */
[----:B------:R0:W1:Y:S03]  /*101c0*/  SYNCS.PHASECHK.TRANS64.TRYWAIT P0, [R3+URZ+0x22860], R4 ;  /* 0x02286004030075a7 */ /* 0x000066000800017f */
[----:B-1----:R-:W-:Y:S05]  /*101d0*/  @!P0 NANOSLEEP.SYNCS 0x989680 ;  /* 0x009896800000895d */ /* 0x002fea0003900000 */
[----:B------:R-:W1:Y:S02]  /*101e0*/  @!P0 SYNCS.PHASECHK.TRANS64 P0, [R3+URZ+0x22860], R4 ;  /* 0x02286004030085a7 */ /* 0x000e64000800007f */
[----:B-1----:R-:W-:Y:S05]  /*101f0*/  @!P0 BRA `(.L_x_13311) ;  /* 0xfffffffc00ec8947 */ /* 0x002fea000383ffff */
[----:B------:R-:W-:Y:S05]  /*10200*/  BRA `(.L_x_13402) ;  /* 0xffffffcc00cc7947 */ /* 0x000fea000383ffff */
.L_x_13323:
[----:B-1----:R-:W-:-:S04]  /*10210*/  MOV R3, UR38 ;  /* 0x0000002600037c02 */ /* 0x002fc80008000f00 */
[----:B------:R1:W2:Y:S03]  /*10220*/  SYNCS.PHASECHK.TRANS64.TRYWAIT P0, [R3+URZ+0x22848], R2 ;  /* 0x02284802030075a7 */ /* 0x0002a6000800017f */
[----:B--2---:R-:W-:Y:S05]  /*10230*/  @!P0 NANOSLEEP.SYNCS 0x989680 ;  /* 0x009896800000895d */ /* 0x004fea0003900000 */
[----:B------:R-:W2:Y:S02]  /*10240*/  @!P0 SYNCS.PHASECHK.TRANS64 P0, [R3+URZ+0x22848], R2 ;  /* 0x02284802030085a7 */ /* 0x000ea4000800007f */
[----:B--2---:R-:W-:Y:S05]  /*10250*/  @!P0 BRA `(.L_x_13323) ;  /* 0xfffffffc00ec8947 */ /* 0x004fea000383ffff */
[----:B------:R-:W-:Y:S05]  /*10260*/  BRA `(.L_x_13403) ;  /* 0xffffffd400c87947 */ /* 0x000fea000383ffff */
.L_x_13328:
[----:B012---:R-:W-:-:S04]  /*10270*/  IMAD.U32 R3, RZ, RZ, UR38 ;  /* 0x00000026ff037e24 */ /* 0x007fc8000f8e00ff */
[----:B------:R0:W1:Y:S03]  /*10280*/  SYNCS.PHASECHK.TRANS64.TRYWAIT P0, [R3+URZ+0x22868], R2 ;  /* 0x02286802030075a7 */ /* 0x000066000800017f */
[----:B-1----:R-:W-:Y:S05]  /*10290*/  @!P0 NANOSLEEP.SYNCS 0x989680 ;  /* 0x009896800000895d */ /* 0x002fea0003900000 */
[----:B------:R-:W1:Y:S02]  /*102a0*/  @!P0 SYNCS.PHASECHK.TRANS64 P0, [R3+URZ+0x22868], R2 ;  /* 0x02286802030085a7 */ /* 0x000e64000800007f */
[----:B-1----:R-:W-:Y:S05]  /*102b0*/  @!P0 BRA `(.L_x_13328) ;  /* 0xfffffffc00ec8947 */ /* 0x002fea000383ffff */
[----:B------:R-:W-:Y:S05]  /*102c0*/  BRA `(.L_x_13404) ;  /* 0xffffffd800287947 */ /* 0x000fea000383ffff */
.L_x_13339:
[----:B-1----:R-:W-:-:S04]  /*102d0*/  IMAD.U32 R3, RZ, RZ, UR38 ;  /* 0x00000026ff037e24 */ /* 0x002fc8000f8e00ff */
[----:B------:R1:W2:Y:S03]  /*102e0*/  SYNCS.PHASECHK.TRANS64.TRYWAIT P0, [R3+URZ+0x22840], R2 ;  /* 0x02284002030075a7 */ /* 0x0002a6000800017f */
[----:B--2---:R-:W-:Y:S05]  /*102f0*/  @!P0 NANOSLEEP.SYNCS 0x989680 ;  /* 0x009896800000895d */ /* 0x004fea0003900000 */
[----:B------:R-:W2:Y:S02]  /*10300*/  @!P0 SYNCS.PHASECHK.TRANS64 P0, [R3+URZ+0x22840], R2 ;  /* 0x02284002030085a7 */ /* 0x000ea4000800007f */
[----:B--2---:R-:W-:Y:S05]  /*10310*/  @!P0 BRA `(.L_x_13339) ;  /* 0xfffffffc00ec8947 */ /* 0x004fea000383ffff */
[----:B------:R-:W-:Y:S05]  /*10320*/  BRA `(.L_x_13405) ;  /* 0xffffffdc00a87947 */ /* 0x000fea000383ffff */
.L_x_13344:
[----:B01----:R-:W-:-:S04]  /*10330*/  MOV R3, UR38 ;  /* 0x0000002600037c02 */ /* 0x003fc80008000f00 */
[----:B------:R0:W1:Y:S03]  /*10340*/  SYNCS.PHASECHK.TRANS64.TRYWAIT P0, [R3+URZ+0x22860], R2 ;  /* 0x02286002030075a7 */ /* 0x000066000800017f */
[----:B-1----:R-:W-:Y:S05]  /*10350*/  @!P0 NANOSLEEP.SYNCS 0x989680 ;  /* 0x009896800000895d */ /* 0x002fea0003900000 */
[----:B------:R-:W1:Y:S02]  /*10360*/  @!P0 SYNCS.PHASECHK.TRANS64 P0, [R3+URZ+0x22860], R2 ;  /* 0x02286002030085a7 */ /* 0x000e64000800007f */
[----:B-1----:R-:W-:Y:S05]  /*10370*/  @!P0 BRA `(.L_x_13344) ;  /* 0xfffffffc00ec8947 */ /* 0x002fea000383ffff */
[----:B------:R-:W-:Y:S05]  /*10380*/  BRA `(.L_x_13406) ;  /* 0xffffffe0000c7947 */ /* 0x000fea000383ffff */
.L_x_13356:
[----:B-1----:R-:W-:-:S04]  /*10390*/  IMAD.U32 R3, RZ, RZ, UR38 ;  /* 0x00000026ff037e24 */ /* 0x002fc8000f8e00ff */
[----:B------:R1:W2:Y:S03]  /*103a0*/  SYNCS.PHASECHK.TRANS64.TRYWAIT P0, [R3+URZ+0x22848], R2 ;  /* 0x02284802030075a7 */ /* 0x0002a6000800017f */
[----:B--2---:R-:W-:Y:S05]  /*103b0*/  @!P0 NANOSLEEP.SYNCS 0x989680 ;  /* 0x009896800000895d */ /* 0x004fea0003900000 */
[----:B------:R-:W2:Y:S02]  /*103c0*/  @!P0 SYNCS.PHASECHK.TRANS64 P0, [R3+URZ+0x22848], R2 ;  /* 0x02284802030085a7 */ /* 0x000ea4000800007f */
[----:B--2---:R-:W-:Y:S05]  /*103d0*/  @!P0 BRA `(.L_x_13356) ;  /* 0xfffffffc00ec8947 */ /* 0x004fea000383ffff */
[----:B------:R-:W-:Y:S05]  /*103e0*/  BRA `(.L_x_13407) ;  /* 0xffffffe400987947 */ /* 0x000fea000383ffff */
.L_x_13361:
[----:B-1----:R-:W-:-:S04]  /*103f0*/  IMAD.U32 R3, RZ, RZ, UR38 ;  /* 0x00000026ff037e24 */ /* 0x002fc8000f8e00ff */
[----:B------:R1:W2:Y:S03]  /*10400*/  SYNCS.PHASECHK.TRANS64.TRYWAIT P0, [R3+URZ+0x22868], R2 ;  /* 0x02286802030075a7 */ /* 0x0002a6000800017f */
[----:B--2---:R-:W-:Y:S05]  /*10410*/  @!P0 NANOSLEEP.SYNCS 0x989680 ;  /* 0x009896800000895d */ /* 0x004fea0003900000 */
[----:B------:R-:W2:Y:S02]  /*10420*/  @!P0 SYNCS.PHASECHK.TRANS64 P0, [R3+URZ+0x22868], R2 ;  /* 0x02286802030085a7 */ /* 0x000ea4000800007f */
[----:B--2---:R-:W-:Y:S05]  /*10430*/  @!P0 BRA `(.L_x_13361) ;  /* 0xfffffffc00ec8947 */ /* 0x004fea000383ffff */
[----:B------:R-:W-:Y:S05]  /*10440*/  BRA `(.L_x_13408) ;  /* 0xffffffe400fc7947 */ /* 0x000fea000383ffff */
.L_x_13368:
[----:B--2---:R2:W3:Y:S02]  /*10450*/  SYNCS.PHASECHK.TRANS64.TRYWAIT P0, [R2+URZ+0x22820], R9 ;  /* 0x02282009020075a7 */ /* 0x0044e4000800017f */
[----:B---3--:R-:W-:Y:S05]  /*10460*/  @!P0 NANOSLEEP.SYNCS 0x989680 ;  /* 0x009896800000895d */ /* 0x008fea0003900000 */
[----:B------:R-:W3:Y:S02]  /*10470*/  @!P0 SYNCS.PHASECHK.TRANS64 P0, [R2+URZ+0x22820], R9 ;  /* 0x02282009020085a7 */ /* 0x000ee4000800007f */
[----:B---3--:R-:W-:Y:S05]  /*10480*/  @!P0 BRA `(.L_x_13368) ;  /* 0xfffffffc00f08947 */ /* 0x008fea000383ffff */
[----:B------:R-:W-:Y:S05]  /*10490*/  BRA `(.L_x_13409) ;  /* 0xffffffec001c7947 */ /* 0x000fea000383ffff */
.L_x_13369:
        /* <DEDUP_REMOVED lines=11> */
.L_x_13411:
[----:B------:R-:W-:Y:S05]  /*10550*/  BSYNC B0 ;  /* 0x0000000000007941 */ /* 0x000fea0003800000 */
.L_x_13410:
[----:B------:R-:W-:Y:S05]  /*10560*/  BRA `(.L_x_13412) ;  /* 0xffffffec00007947 */ /* 0x000fea000383ffff */
.L_x_13370:
[----:B------:R-:W-:Y:S01]  /*10570*/  BSSY B0, `(.L_x_13413) ;  /* 0x0000006000007945 */ /* 0x000fe20003800000 */
[----:B------:R-:W-:-:S07]  /*10580*/  IMAD.MOV.U32 R15, RZ, RZ, -0x1 ;  /* 0xffffffffff0f7424 */ /* 0x000fce00078e00ff */
[----:B0123--:R-:W-:Y:S05]  /*10590*/  WARPSYNC.COLLECTIVE R15, `(.L_x_13414) ;  /* 0x000000000f0c7348 */ /* 0x00ffea0003c00000 */
[----:B------:R-:W-:Y:S02]  /*105a0*/  ELECT P6, UR62, PT ;  /* 0x00000000003e782f */ /* 0x000fe400038c0000 */
[----:B------:R-:W-:Y:S01]  /*105b0*/  MOV R14, UR62 ;  /* 0x0000003e000e7c02 */ /* 0x000fe20008000f00 */
[----:B0123--:R-:W-:Y:S10]  /*105c0*/  ENDCOLLECTIVE ;  /* 0x000000000000791b */ /* 0x00fff40003800000 */
.L_x_13414:
[----:B------:R-:W-:Y:S05]  /*105d0*/  BSYNC B0 ;  /* 0x0000000000007941 */ /* 0x000fea0003800000 */
.L_x_13413:
[----:B------:R-:W-:Y:S05]  /*105e0*/  BRA `(.L_x_13415) ;  /* 0xffffffe800f47947 */ /* 0x000fea000383ffff */
.L_x_13372:
[----:B-1----:R1:W3:Y:S02]  /*105f0*/  SYNCS.PHASECHK.TRANS64.TRYWAIT P0, [R7+URZ], R4 ;  /* 0x00000004070075a7 */ /* 0x0022e4000800017f */
[----:B---3--:R-:W-:Y:S05]  /*10600*/  @!P0 NANOSLEEP.SYNCS 0x989680 ;  /* 0x009896800000895d */ /* 0x008fea0003900000 */
[----:B------:R-:W3:Y:S02]  /*10610*/  @!P0 SYNCS.PHASECHK.TRANS64 P0, [R7+URZ], R4 ;  /* 0x00000004070085a7 */ /* 0x000ee4000800007f */
[----:B---3--:R-:W-:Y:S05]  /*10620*/  @!P0 BRA `(.L_x_13372) ;  /* 0xfffffffc00f08947 */ /* 0x008fea000383ffff */
[----:B------:R-:W-:Y:S05]  /*10630*/  BRA `(.L_x_13416) ;  /* 0xffffffec00287947 */ /* 0x000fea000383ffff */
.L_x_13373:
[----:B---3--:R3:W4:Y:S02]  /*10640*/  SYNCS.PHASECHK.TRANS64.TRYWAIT P0, [R5+URZ], R0 ;  /* 0x00000000050075a7 */ /* 0x008724000800017f */
[----:B----4-:R-:W-:Y:S05]  /*10650*/  @!P0 NANOSLEEP.SYNCS 0x989680 ;  /* 0x009896800000895d */ /* 0x010fea0003900000 */
[----:B------:R-:W4:Y:S02]  /*10660*/  @!P0 SYNCS.PHASECHK.TRANS64 P0, [R5+URZ], R0 ;  /* 0x00000000050085a7 */ /* 0x000f24000800007f */
[----:B----4-:R-:W-:Y:S05]  /*10670*/  @!P0 BRA `(.L_x_13373) ;  /* 0xfffffffc00f08947 */ /* 0x010fea000383ffff */
[----:B------:R-:W-:Y:S05]  /*10680*/  BRA `(.L_x_13417) ;  /* 0xffffffec001c7947 */ /* 0x000fea000383ffff */
.L_x_13375:
[----:B--2---:R2:W3:Y:S02]  /*10690*/  SYNCS.PHASECHK.TRANS64.TRYWAIT P0, [R5+URZ], R4 ;  /* 0x00000004050075a7 */ /* 0x0044e4000800017f */
[----:B---3--:R-:W-:Y:S05]  /*106a0*/  @!P0 NANOSLEEP.SYNCS 0x989680 ;  /* 0x009896800000895d */ /* 0x008fea0003900000 */
[----:B------:R-:W3:Y:S02]  /*106b0*/  @!P0 SYNCS.PHASECHK.TRANS64 P0, [R5+URZ], R4 ;  /* 0x00000004050085a7 */ /* 0x000ee4000800007f */
[----:B---3--:R-:W-:Y:S05]  /*106c0*/  @!P0 BRA `(.L_x_13375) ;  /* 0xfffffffc00f08947 */ /* 0x008fea000383ffff */
[----:B------:R-:W-:Y:S05]  /*106d0*/  BRA `(.L_x_13418) ;  /* 0xffffffec00207947 */ /* 0x000fea000383ffff */
.L_x_13419:
        /* <DEDUP_REMOVED lines=10> */
.L_x_15203:


//--------------------- .text._ZN7cutlass13device_kernelIN5flash11enable_sm90INS1_16FlashAttnFwdSm90INS1_25CollectiveMainloopFwdSm90ILi2EN4cute5tupleIJNS5_1CILi1EEES8_S8_EEENS6_IJNS7_ILi128EEENS7_ILi96EEENS7_ILi64EEEEEELi256ENS_6half_tEfNS_4arch4Sm90ELb1ELb0ELb1ELb0ELb0ELb0ELb1ELb1ELb0ELb1ELb1ELb0EEENS1_21CollectiveEpilogueFwdINS6_IJSA_NS7_ILi256EEESB_EEES9_SE_SG_Li256ELb0ELb1ELb1ELb0EEENS1_19SingleTileSchedulerILb0ELb1ELb1ELi128EEEEEEEEEvNT_6ParamsE --------------------------
	.section	.text._ZN7cutlass13device_kernelIN5flash11enable_sm90INS1_16FlashAttnFwdSm90INS1_25CollectiveMainloopFwdSm90ILi2EN4cute5tupleIJNS5_1CILi1EEES8_S8_EEENS6_IJNS7_ILi128EEENS7_ILi96EEENS7_ILi64EEEEEELi256ENS_6half_tEfNS_4arch4Sm90ELb1ELb0ELb1ELb0ELb0ELb0ELb1ELb1ELb0ELb1ELb1ELb0EEENS1_21CollectiveEpilogueFwdINS6_IJSA_NS7_ILi256EEESB_EEES9_SE_SG_Li256ELb0ELb1ELb1ELb0EEENS1_19SingleTileSchedulerILb0ELb1ELb1ELi128EEEEEEEEEvNT_6ParamsE,"ax",@progbits
	.align	128
.text._ZN7cutlass13device_kernelIN5flash11enable_sm90INS1_16FlashAttnFwdSm90INS1_25CollectiveMainloopFwdSm90ILi2EN4cute5tupleIJNS5_1CILi1EEES8_S8_EEENS6_IJNS7_ILi128EEENS7_ILi96EEENS7_ILi64EEEEEELi256ENS_6half_tEfNS_4arch4Sm90ELb1ELb0ELb1ELb0ELb0ELb0ELb1ELb1ELb0ELb1ELb1ELb0EEENS1_21CollectiveEpilogueFwdINS6_IJSA_NS7_ILi256EEESB_EEES9_SE_SG_Li256ELb0ELb1ELb1ELb0EEENS1_19SingleTileSchedulerILb0ELb1ELb1ELi128EEEEEEEEEvNT_6ParamsE:
        .type           _ZN7cutlass13device_kernelIN5flash11enable_sm90INS1_16FlashAttnFwdSm90INS1_25CollectiveMainloopFwdSm90ILi2EN4cute5tupleIJNS5_1CILi1EEES8_S8_EEENS6_IJNS7_ILi128EEENS7_ILi96EEENS7_ILi64EEEEEELi256ENS_6half_tEfNS_4arch4Sm90ELb1ELb0ELb1ELb0ELb0ELb0ELb1ELb1ELb0ELb1ELb1ELb0EEENS1_21CollectiveEpilogueFwdINS6_IJSA_NS7_ILi256EEESB_EEES9_SE_SG_Li256ELb0ELb1ELb1ELb0EEENS1_19SingleTileSchedulerILb0ELb1ELb1ELi128EEEEEEEEEvNT_6ParamsE,@function
        .size           _ZN7cutlass13device_kernelIN5flash11enable_sm90INS1_16FlashAttnFwdSm90INS1_25CollectiveMainloopFwdSm90ILi2EN4cute5tupleIJNS5_1CILi1EEES8_S8_EEENS6_IJNS7_ILi128EEENS7_ILi96EEENS7_ILi64EEEEEELi256ENS_6half_tEfNS_4arch4Sm90ELb1ELb0ELb1ELb0ELb0ELb0ELb1ELb1ELb0ELb1ELb1ELb0EEENS1_21CollectiveEpilogueFwdINS6_IJSA_NS7_ILi256EEESB_EEES9_SE_SG_Li256ELb0ELb1ELb1ELb0EEENS1_19SingleTileSchedulerILb0ELb1ELb1ELi128EEEEEEEEEvNT_6ParamsE,(.L_x_15204 - _ZN7cutlass13device_kernelIN5flash11enable_sm90INS1_16FlashAttnFwdSm90INS1_25CollectiveMainloopFwdSm90ILi2EN4cute5tupleIJNS5_1CILi1EEES8_S8_EEENS6_IJNS7_ILi128EEENS7_ILi96EEENS7_ILi64EEEEEELi256ENS_6half_tEfNS_4arch4Sm90ELb1ELb0ELb1ELb0ELb0ELb0ELb1ELb1ELb0ELb1ELb1ELb0EEENS1_21CollectiveEpilogueFwdINS6_IJSA_NS7_ILi256EEESB_EEES9_SE_SG_Li256ELb0ELb1ELb1ELb0EEENS1_19SingleTileSchedulerILb0ELb1ELb1ELi128EEEEEEEEEvNT_6ParamsE)
        .other          _ZN7cutlass13device_kernelIN5flash11enable_sm90INS1_16FlashAttnFwdSm90INS1_25CollectiveMainloopFwdSm90ILi2EN4cute5tupleIJNS5_1CILi1EEES8_S8_EEENS6_IJNS7_ILi128EEENS7_ILi96EEENS7_ILi64EEEEEELi256ENS_6half_tEfNS_4arch4Sm90ELb1ELb0ELb1ELb0ELb0ELb0ELb1ELb1ELb0ELb1ELb1ELb0EEENS1_21CollectiveEpilogueFwdINS6_IJSA_NS7_ILi256EEESB_EEES9_SE_SG_Li256ELb0ELb1ELb1ELb0EEENS1_19SingleTileSchedulerILb0ELb1ELb1ELi128EEEEEEEEEvNT_6ParamsE,@"STO_CUDA_ENTRY STV_DEFAULT"
_ZN7cutlass13device_kernelIN5flash11enable_sm90INS1_16FlashAttnFwdSm90INS1_25CollectiveMainloopFwdSm90ILi2EN4cute5tupleIJNS5_1CILi1EEES8_S8_EEENS6_IJNS7_ILi128EEENS7_ILi96EEENS7_ILi64EEEEEELi256ENS_6half_tEfNS_4arch4Sm90ELb1ELb0ELb1ELb0ELb0ELb0ELb1ELb1ELb0ELb1ELb1ELb0EEENS1_21CollectiveEpilogueFwdINS6_IJSA_NS7_ILi256EEESB_EEES9_SE_SG_Li256ELb0ELb1ELb1ELb0EEENS1_19SingleTileSchedulerILb0ELb1ELb1ELi128EEEEEEEEEvNT_6ParamsE:
        /* <DEDUP_REMOVED lines=17> */
.L_x_13421:
[----:B------:R-:W-:Y:S05]  /*0110*/  BSYNC B0 ;  /* 0x0000000000007941 */ /* 0x000fea0003800000 */
.L_x_13420:
        /* <DEDUP_REMOVED lines=42> */
.L_x_13422:
        /* <DEDUP_REMOVED lines=22> */
.L_x_13423:
        /* <DEDUP_REMOVED lines=18> */
.L_x_13424:
        /* <DEDUP_REMOVED lines=22> */
.L_x_13425:
        /* <DEDUP_REMOVED lines=22> */
.L_x_13426:
[----:B--2---:R-:W-:Y:S01]  /*0900*/  ISETP.NE.AND P0, PT, R2, RZ, PT ;  /* 0x000000ff0200720c */ /* 0x004fe20003f05270 */
[----:B------:R-:W-:Y:S01]  /*0910*/  IMAD.MOV.U32 R2, RZ, RZ, 0x1 ;  /* 0x00000001ff027424 */ /* 0x000fe200078e00ff */
[----:B------:R-:W-:Y:S01]  /*0920*/  NOP ;  /* 0x0000000000007918 */ /* 0x000fe20000000000 */
[----:B------:R-:W-:Y:S03]  /*0930*/  BSSY B6, `(.L_x_13427) ;  /* 0x000114f000067945 */ /* 0x000fe60003800000 */
[----:B------:R-:W-:-:S05]  /*0940*/  SEL R2, R2, 0x2, !P0 ;  /* 0x0000000202027807 */ /* 0x000fca0004000000 */
[----:B------:R2:W-:Y:S01]  /*0950*/  STL [R1+0x3c], R2 ;  /* 0x00003c0201007387 */ /* 0x0005e20000100800 */
[----:B01-34-:R-:W-:Y:S06]  /*0960*/  BAR.SYNC.DEFER_BLOCKING 0x0 ;  /* 0x0000000000007b1d */ /* 0x01bfec0000010000 */
[----:B------:R-:W-:Y:S05]  /*0970*/  @!P0 BRA `(.L_x_13428) ;  /* 0x000000c8003c8947 */ /* 0x000fea0003800000 */
.L_x_13429:
        /* <DEDUP_REMOVED lines=8> */
[----:B------:R-:W3:Y:S06]  /*0a00*/  S2UR UR8, SR_CTAID.Z ;  /* 0x00000000000879c3 */ /* 0x000eec0000002700 */
[----:B------:R-:W-:Y:S01]  /*0a10*/  @UP0 ULDC UR4, c[0x0][0xd54] ;  /* 0x0003550000040ab9 */ /* 0x000fe20000000800 */
[----:B------:R-:W-:Y:S01]  /*0a20*/  @UP0 ULDC UR9, c[0x0][0xd58] ;  /* 0x0003560000090ab9 */ /* 0x000fe20000000800 */
[----:B-1----:R-:W-:Y:S02]  /*0a30*/  UIMAD.WIDE.U32 UR4, UR6, UR4, URZ ;  /* 0x00000004060472a5 */ /* 0x002fe4000f8e003f */
[----:B------:R-:W-:-:S02]  /*0a40*/  UMOV UR10, UR6 ;  /* 0x00000006000a7c82 */ /* 0x000fc40008000000 */
[----:B------:R-:W-:Y:S01]  /*0a50*/  @UP0 USHF.R.U32.HI UR10, URZ, UR9, UR5 ;  /* 0x000000093f0a0299 */ /* 0x000fe20008011605 */
[----:B0-----:R-:W-:-:S03]  /*0a60*/  SHF.R.U32.HI R16, RZ, 0x7, R0 ;  /* 0x00000007ff107819 */ /* 0x001fc60000011600 */
[----:B------:R-:W-:Y:S02]  /*0a70*/  UIADD3 UR4, -UR10, URZ, URZ ;  /* 0x0000003f0a047290 */ /* 0x000fe4000fffe13f */
[----:B------:R-:W-:Y:S01]  /*0a80*/  IMAD.U32 R0, RZ, RZ, UR10 ;  /* 0x0000000aff007e24 */ /* 0x000fe2000f8e00ff */
[----:B------:R-:W-:Y:S06]  /*0a90*/  BAR.ARV 0x8, 0x180 ;  /* 0x0206000000007b1d */ /* 0x000fec0000002000 */
[----:B------:R-:W-:Y:S01]  /*0aa0*/  ISETP.NE.AND P0, PT, R16, 0x1, PT ;  /* 0x000000011000780c */ /* 0x000fe20003f05270 */
[----:B------:R0:W-:-:S12]  /*0ab0*/  STL [R1], R0 ;  /* 0x0000000001007387 */ /* 0x0001d80000100800 */
[----:B------:R-:W-:Y:S06]  /*0ac0*/  @!P0 BAR.ARV 0x9, 0x100 ;  /* 0x0244000000008b1d */ /* 0x000fec0000002000 */
[----:B---3--:R-:W-:Y:S01]  /*0ad0*/  ISETP.LE.AND P0, PT, RZ, UR8, PT ;  /* 0x00000008ff007c0c */ /* 0x008fe2000bf03270 */
[----:B------:R-:W-:-:S12]  /*0ae0*/  UIMAD UR8, UR7, UR4, UR6 ;  /* 0x00000004070872a4 */ /* 0x000fd8000f8e0206 */
[----:B0-----:R-:W-:Y:S05]  /*0af0*/  @!P0 BRA `(.L_x_13430) ;  /* 0x0000011000c88947 */ /* 0x001fea0003800000 */
        /* <DEDUP_REMOVED lines=12> */
[----:B------:R-:W-:-:S04]  /*0bc0*/  USEL UR57, UR57, 0x1, UP0 ;  /* 0x0000000139397887 */ /* 0x000fc80008000000 */
[----:B------:R-:W-:Y:S02]  /*0bd0*/  UIMAD UR39, UR57, UR39, URZ ;  /* 0x00000027392772a4 */ /* 0x000fe4000f8e023f */
[----:B0-----:R-:W-:-:S04]  /*0be0*/  USHF.L.U32 UR38, UR38, 0x7, URZ ;  /* 0x0000000726267899 */ /* 0x001fc8000800063f */
[----:B------:R-:W-:Y:S02]  /*0bf0*/  @UP1 UIADD3 UR4, UR38, 0x7f, URZ ;  /* 0x0000007f26041890 */ /* 0x000fe4000fffe03f */
[----:B------:R-:W-:Y:S02]  /*0c00*/  UIADD3 UR6, UR38, 0x7f, URZ ;  /* 0x0000007f26067890 */ /* 0x000fe4000fffe03f */
        /* <DEDUP_REMOVED lines=10> */
[----:B------:R-:W-:Y:S02]  /*0cb0*/  ULEA.HI.SX32 UR6, UR7, UR6, 0x1c ;  /* 0x0000000607067291 */ /* 0x000fe4000f8fe23f */
[----:B------:R-:W-:Y:S02]  /*0cc0*/  ULOP3.LUT UR7, UR8, 0xffff, URZ, 0xc0, !UPT ;  /* 0x0000ffff08077892 */ /* 0x000fe4000f8ec03f */
        /* <DEDUP_REMOVED lines=20> */
[----:B0-----:R-:W2:Y:S02]  /*0e10*/  MUFU.RCP R0, R0 ;  /* 0x0000000000007308 */ /* 0x001ea40000001000 */
[----:B--2---:R-:W-:-:S02]  /*0e20*/  VIADD R2, R0, 0xffffffe ;  /* 0x0ffffffe00027836 */ /* 0x004fc40000000000 */
        /* <DEDUP_REMOVED lines=19> */
.L_x_13431:
[----:B------:R-:W-:Y:S02]  /*0f60*/  UIMAD UR5, UR7, UR4, URZ ;  /* 0x00000004070572a4 */ /* 0x000fe4000f8e023f */
[----:B------:R-:W-:Y:S01]  /*0f70*/  IMAD.U32 R3, RZ, RZ, UR4 ;  /* 0x00000004ff037e24 */ /* 0x000fe2000f8e00ff */
[----:B------:R-:W-:Y:S01]  /*0f80*/  MOV R0, UR10 ;  /* 0x0000000a00007c02 */ /* 0x000fe20008000f00 */
[----:B--2---:R-:W0:Y:S01]  /*0f90*/  S2R R2, SR_TID.X ;  /* 0x0000000000027919 */ /* 0x004e220000002100 */
[----:B------:R-:W-:Y:S02]  /*0fa0*/  PLOP3.LUT P0, PT, PT, PT, PT, 0x80, 0x0 ;  /* 0x000000000000781c */ /* 0x000fe40003f0f070 */
[----:B------:R-:W-:Y:S02]  /*0fb0*/  CS2R R150, SRZ ;  /* 0x0000000000967805 */ /* 0x000fe4000001ff00 */
[----:B------:R-:W-:Y:S01]  /*0fc0*/  VIADDMNMX R0, R3, UR5, R0, PT ;  /* 0x0000000503007c46 */ /* 0x000fe2000b800100 */
[----:B------:R-:W-:Y:S01]  /*0fd0*/  IMAD.U32 R23, RZ, RZ, UR5 ;  /* 0x00000005ff177e24 */ /* 0x000fe2000f8e00ff */
        /* <DEDUP_REMOVED lines=83> */
[----:B------:R-:W-:-:S04]  /*1510*/  UIADD3 UR5, UR4, -UR5, URZ ;  /* 0x8000000504057290 */ /* 0x000fc8000fffe03f */
[----:B------:R-:W-:-:S04]  /*1520*/  ULEA UR5, UR5, UR6, 0xd ;  /* 0x0000000605057291 */ /* 0x000fc8000f8e683f */
[----:B------:R-:W-:Y:S02]  /*1530*/  USHF.R.U32.HI UR4, URZ, 0x4, UR5 ;  /* 0x000000043f047899 */ /* 0x000fe40008011605 */
[----:B------:R-:W-:Y:S02]  /*1540*/  UIADD3 UR5, UR5, 0xa000, URZ ;  /* 0x0000a00005057890 */ /* 0x000fe4000fffe03f */
[----:B------:R-:W-:Y:S02]  /*1550*/  ULOP3.LUT UR4, UR4, 0x3fff, URZ, 0xc0, !UPT ;  /* 0x00003fff04047892 */ /* 0x000fe4000f8ec03f */
[----:B------:R-:W-:Y:S02]  /*1560*/  USHF.R.U32.HI UR5, URZ, 0x4, UR5 ;  /* 0x000000043f057899 */ /* 0x000fe40008011605 */
[----:B------:R-:W-:Y:S02]  /*1570*/  ULOP3.LUT UR37, UR4, 0x10000, URZ, 0xfc, !UPT ;  /* 0x0001000004257892 */ /* 0x000fe4000f8efc3f */
[----:B------:R-:W-:-:S03]  /*1580*/  ULOP3.LUT UR36, UR5, 0x3fff, URZ, 0xc0, !UPT ;  /* 0x00003fff05247892 */ /* 0x000fc6000f8ec03f */
[----:B------:R-:W-:Y:S02]  /*1590*/  UMOV UR5, 0x40000040 ;  /* 0x4000004000057882 */ /* 0x000fe40000000000 */
[----:B------:R-:W-:Y:S01]  /*15a0*/  UMOV UR4, UR37 ;  /* 0x0000002500047c82 */ /* 0x000fe20008000000 */
[----:B------:R-:W-:Y:S02]  /*15b0*/  IMAD.U32 R19, RZ, RZ, UR5 ;  /* 0x00000005ff137e24 */ /* 0x000fe4000f8e00ff */
[----:B------:R-:W-:Y:S01]  /*15c0*/  IMAD.U32 R18, RZ, RZ, UR4 ;  /* 0x00000004ff127e24 */ /* 0x000fe2000f8e00ff */
[----:B------:R-:W-:Y:S06]  /*15d0*/  @!P0 BRA `(.L_x_13433) ;  /* 0x0000000000408947 */ /* 0x000fec0003800000 */
[----:B------:R-:W-:Y:S01]  /*15e0*/  MOV R0, 0x0 ;  /* 0x0000000000007802 */ /* 0x000fe20000000f00 */
[----:B------:R-:W-:Y:S01]  /*15f0*/  ULDC.64 UR4, c[0x4][0x118] ;  /* 0x0100460000047ab9 */ /* 0x000fe20000000a00 */
[----:B------:R-:W-:Y:S01]  /*1600*/  ULDC.64 UR6, c[0x4][0x38] ;  /* 0x01000e0000067ab9 */ /* 0x000fe20000000a00 */
[----:B------:R-:W-:Y:S01]  /*1610*/  IMAD.U32 R4, RZ, RZ, UR4 ;  /* 0x00000004ff047e24 */ /* 0x000fe2000f8e00ff */
[----:B------:R0:W1:Y:S01]  /*1620*/  LDC.64 R2, c[0x4][R0] ;  /* 0x0100000000027b82 */ /* 0x0000620000000a00 */
[----:B------:R-:W-:Y:S01]  /*1630*/  MOV R5, UR5 ;  /* 0x0000000500057c02 */ /* 0x000fe20008000f00 */
        /* <DEDUP_REMOVED lines=10> */
.L_x_13433:
[----:B------:R-:W-:Y:S02]  /*16e0*/  R2UR UR4, R22 ;  /* 0x00000000160472ca */ /* 0x000fe400000e0000 */
[----:B------:R-:W-:Y:S02]  /*16f0*/  SHF.L.U32 R2, RZ, 0x1f, RZ ;  /* 0x0000001fff027819 */ /* 0x000fe400000006ff */
[----:B------:R-:W-:-:S09]  /*1700*/  IADD3 R200, R16, 0x8, RZ ;  /* 0x0000000810c87810 */ /* 0x000fd20007ffe0ff */
[----:B------:R-:W0:Y:S02]  /*1710*/  SYNCS.PHASECHK.TRANS64.TRYWAIT P0, [UR4+0x32400], R2 ;  /* 0x03240002ff0075a7 */ /* 0x000e240008000144 */
[----:B0-----:R-:W-:Y:S05]  /*1720*/  @!P0 BRA `(.L_x_13434) ;  /* 0x0000010400c48947 */ /* 0x001fea0003800000 */
.L_x_13555:
[----:B------:R-:W-:Y:S05]  /*1730*/  WARPSYNC.ALL ;  /* 0x0000000000007948 */ /* 0x000fea0003800000 */
[----:B------:R-:W2:Y:S01]  /*1740*/  LDL.LU R0, [R1+0x3c] ;  /* 0x00003c0001007983 */ /* 0x000ea20000300800 */
[----:B------:R1:W-:Y:S01]  /*1750*/  BAR.SYNC.DEFER_BLOCKING R200, 0x100 ;  /* 0x000400c80000751d */ /* 0x0003e20000010000 */
[----:B--2---:R-:W-:-:S04]  /*1760*/  LOP3.LUT R0, R0, 0x1, RZ, 0xfc, !PT ;  /* 0x0000000100007812 */ /* 0x004fc800078efcff */
[----:B------:R-:W-:-:S13]  /*1770*/  ISETP.NE.AND P0, PT, R0, 0x3, PT ;  /* 0x000000030000780c */ /* 0x000fda0003f05270 */
[----:B-1----:R-:W-:Y:S05]  /*1780*/  @!P0 BRA `(.L_x_13435) ;  /* 0x0000000000048947 */ /* 0x002fea0003800000 */
[----:B------:R-:W-:Y:S01]  /*1790*/  BPT.TRAP 0x1 ;  /* 0x000000040000795c */ /* 0x000fe20000300000 */
.L_x_13435:
[----:B------:R-:W-:-:S13]  /*17a0*/  R2UR UR4, R22 ;  /* 0x00000000160472ca */ /* 0x000fda00000e0000 */
[----:B------:R1:W2:Y:S01]  /*17b0*/  SYNCS.PHASECHK.TRANS64.TRYWAIT P1, [UR4+0x32430], R2 ;  /* 0x03243002ff0075a7 */ /* 0x0002a20008020144 */
[----:B------:R-:W-:Y:S05]  /*17c0*/  @!P0 BRA `(.L_x_13436) ;  /* 0x0000000000048947 */ /* 0x000fea0003800000 */
[----:B------:R-:W-:Y:S01]  /*17d0*/  BPT.TRAP 0x1 ;  /* 0x000000040000795c */ /* 0x000fe20000300000 */
.L_x_13436:
[----:B--2---:R-:W-:Y:S05]  /*17e0*/  @P1 BRA `(.L_x_13437) ;  /* 0x00000000000c1947 */ /* 0x004fea0003800000 */
[----:B------:R-:W-:-:S13]  /*17f0*/  R2UR UR4, R22 ;  /* 0x00000000160472ca */ /* 0x000fda00000e0000 */
[----:B------:R-:W2:Y:S02]  /*1800*/  SYNCS.PHASECHK.TRANS64.TRYWAIT P1, [UR4+0x32430], R2 ;  /* 0x03243002ff0075a7 */ /* 0x000ea40008020144 */
[----:B--2---:R-:W-:Y:S05]  /*1810*/  @!P1 BRA `(.L_x_13438) ;  /* 0x0000010400a49947 */ /* 0x004fea0003800000 */
.L_x_13437:
[----:B------:R-:W-:Y:S01]  /*1820*/  R2UR UR8, R22 ;  /* 0x00000000160872ca */ /* 0x000fe200000e0000 */
[----:B------:R-:W-:Y:S01]  /*1830*/  WARPGROUP.ARRIVE ;  /* 0x00000000000079c5 */ /* 0x000fe20000000000 */
[----:B------:R-:W-:Y:S01]  /*1840*/  UMOV UR6, UR37 ;  /* 0x0000002500067c82 */ /* 0x000fe20008000000 */
[----:B------:R-:W-:Y:S01]  /*1850*/  UMOV UR7, 0x40000040 ;  /* 0x4000004000077882 */ /* 0x000fe20000000000 */
[----:B------:R-:W-:Y:S01]  /*1860*/  UMOV UR11, 0x40000040 ;  /* 0x40000040000b7882 */ /* 0x000fe20000000000 */
[----:B------:R-:W-:Y:S01]  /*1870*/  UMOV UR5, UR7 ;  /* 0x0000000700057c82 */ /* 0x000fe20008000000 */
[----:B------:R-:W-:-:S07]  /*1880*/  IMAD.U32 R9, RZ, RZ, UR11 ;  /* 0x0000000bff097e24 */ /* 0x000fce000f8e00ff */
[----:B------:R-:W-:-:S04]  /*1890*/  UIADD3 UR4, UR8, 0x1c400, URZ ;  /* 0x0001c40008047890 */ /* 0x000fc8000fffe03f */
[----:B------:R-:W-:-:S04]  /*18a0*/  USHF.R.U32.HI UR4, URZ, 0x4, UR4 ;  /* 0x000000043f047899 */ /* 0x000fc80008011604 */
[----:B------:R-:W-:-:S04]  /*18b0*/  ULOP3.LUT UR4, UR4, 0x3fff, URZ, 0xc0, !UPT ;  /* 0x00003fff04047892 */ /* 0x000fc8000f8ec03f */
[----:B------:R-:W-:-:S03]  /*18c0*/  ULOP3.LUT UR9, UR4, 0x10000, URZ, 0xfc, !UPT ;  /* 0x0001000004097892 */ /* 0x000fc6000f8efc3f */
[----:B------:R-:W-:-:S03]  /*18d0*/  UMOV UR4, UR6 ;  /* 0x0000000600047c82 */ /* 0x000fc60008000000 */
[----:B------:R-:W-:Y:S01]  /*18e0*/  IMAD.U32 R20, RZ, RZ, UR9 ;  /* 0x00000009ff147e24 */ /* 0x000fe2000f8e00ff */
[----:B------:R-:W-:Y:S02]  /*18f0*/  UMOV UR6, UR9 ;  /* 0x0000000900067c82 */ /* 0x000fe40008000000 */
[----:B------:R-:W-:Y:S01]  /*1900*/  HGMMA.64x96x16.F32 R24, gdesc[UR4], RZ, !UPT, gsb0 ;  /* 0x01600000041879f0 */ /* 0x000fe2000c0008ff */
[----:B------:R-:W-:Y:S02]  /*1910*/  UIADD3 UR4, UR37, 0x2, URZ ;  /* 0x0000000225047890 */ /* 0x000fe4000fffe03f */
[----:B------:R-:W-:Y:S01]  /*1920*/  UIADD3 UR6, UR9, 0x2, URZ ;  /* 0x0000000209067890 */ /* 0x000fe2000fffe03f */
[----:B------:R-:W-:Y:S01]  /*1930*/  UMOV UR5, UR11 ;  /* 0x0000000b00057c82 */ /* 0x000fe20008000000 */
[----:B------:R-:W-:Y:S01]  /*1940*/  UMOV UR7, 0x40000040 ;  /* 0x4000004000077882 */ /* 0x000fe20000000000 */
[----:B------:R-:W-:Y:S02]  /*1950*/  UMOV UR11, 0x40000040 ;  /* 0x40000040000b7882 */ /* 0x000fe40000000000 */
[----:B------:R-:W-:Y:S01]  /*1960*/  UMOV UR10, UR4 ;  /* 0x00000004000a7c82 */ /* 0x000fe20008000000 */
[----:B------:R-:W-:Y:S01]  /*1970*/  IMAD.U32 R7, RZ, RZ, UR11 ;  /* 0x0000000bff077e24 */ /* 0x000fe2000f8e00ff */
[----:B------:R-:W-:Y:S01]  /*1980*/  UMOV UR4, UR10 ;  /* 0x0000000a00047c82 */ /* 0x000fe20008000000 */
[----:B------:R-:W-:Y:S01]  /*1990*/  IMAD.U32 R8, RZ, RZ, UR10 ;  /* 0x0000000aff087e24 */ /* 0x000fe2000f8e00ff */
[----:B------:R-:W-:-:S02]  /*19a0*/  WARPGROUP.DEPBAR.LE gsb0, 0x0 ;  /* 0x00008000000079c5 */ /* 0x000fc40000010000 */
        /* <DEDUP_REMOVED lines=22> */
[----:B------:R-:W2:Y:S02]  /*1b10*/  SYNCS.PHASECHK.TRANS64.TRYWAIT P1, [UR8+0x32410], R2 ;  /* 0x03241002ff0075a7 */ /* 0x000ea40008020148 */
[----:B--2---:R-:W-:Y:S05]  /*1b20*/  @!P1 BRA `(.L_x_13439) ;  /* 0x0000010000fc9947 */ /* 0x004fea0003800000 */
.L_x_13556:
[----:B------:R-:W-:Y:S05]  /*1b30*/  @!P0 BRA `(.L_x_13440) ;  /* 0x0000000000048947 */ /* 0x000fea0003800000 */
[----:B------:R-:W-:Y:S01]  /*1b40*/  BPT.TRAP 0x1 ;  /* 0x000000040000795c */ /* 0x000fe20000300000 */
.L_x_13440:
[----:B------:R-:W-:-:S13]  /*1b50*/  R2UR UR4, R22 ;  /* 0x00000000160472ca */ /* 0x000fda00000e0000 */
[----:B------:R2:W3:Y:S01]  /*1b60*/  SYNCS.PHASECHK.TRANS64.TRYWAIT P1, [UR4+0x32450], R2 ;  /* 0x03245002ff0075a7 */ /* 0x0004e20008020144 */
[----:B------:R-:W-:Y:S05]  /*1b70*/  @!P0 BRA `(.L_x_13441) ;  /* 0x0000000000048947 */ /* 0x000fea0003800000 */
[----:B------:R-:W-:Y:S01]  /*1b80*/  BPT.TRAP 0x1 ;  /* 0x000000040000795c */ /* 0x000fe20000300000 */
.L_x_13441:
[----:B---3--:R-:W-:Y:S05]  /*1b90*/  @P1 BRA `(.L_x_13442) ;  /* 0x00000000000c1947 */ /* 0x008fea0003800000 */
[----:B------:R-:W-:-:S13]  /*1ba0*/  R2UR UR4, R22 ;  /* 0x00000000160472ca */ /* 0x000fda00000e0000 */
[----:B------:R-:W3:Y:S02]  /*1bb0*/  SYNCS.PHASECHK.TRANS64.TRYWAIT P1, [UR4+0x32450], R2 ;  /* 0x03245002ff0075a7 */ /* 0x000ee40008020144 */
[----:B---3--:R-:W-:Y:S05]  /*1bc0*/  @!P1 BRA `(.L_x_13443) ;  /* 0x0000010000f09947 */ /* 0x008fea0003800000 */
.L_x_13442:
[----:B------:R-:W-:Y:S01]  /*1bd0*/  R2UR UR14, R22 ;  /* 0x00000000160e72ca */ /* 0x000fe200000e0000 */
[----:B------:R-:W-:Y:S01]  /*1be0*/  ULOP3.LUT UR10, UR36, 0x10000, URZ, 0xfc, !UPT ;  /* 0x00010000240a7892 */ /* 0x000fe2000f8efc3f */
[----:B------:R-:W-:Y:S01]  /*1bf0*/  WARPGROUP.ARRIVE ;  /* 0x00000000000079c5 */ /* 0x000fe20000000000 */
[----:B------:R-:W-:Y:S01]  /*1c00*/  UMOV UR7, 0x40000040 ;  /* 0x4000004000077882 */ /* 0x000fe20000000000 */
[----:B------:R-:W-:Y:S01]  /*1c10*/  UMOV UR9, 0x40000040 ;  /* 0x4000004000097882 */ /* 0x000fe20000000000 */
[----:B------:R-:W-:Y:S01]  /*1c20*/  UMOV UR5, UR7 ;  /* 0x0000000700057c82 */ /* 0x000fe20008000000 */
[----:B------:R-:W-:Y:S01]  /*1c30*/  IMAD.U32 R5, RZ, RZ, UR7 ;  /* 0x00000007ff057e24 */ /* 0x000fe2000f8e00ff */
[----:B------:R-:W-:Y:S01]  /*1c40*/  UIADD3 UR12, UR10, 0x400, URZ ;  /* 0x000004000a0c7890 */ /* 0x000fe2000fffe03f */
[----:B0-----:R-:W-:Y:S01]  /*1c50*/  IMAD.U32 R3, RZ, RZ, UR9 ;  /* 0x00000009ff037e24 */ /* 0x001fe2000f8e00ff */
[----:B------:R-:W-:Y:S01]  /*1c60*/  UMOV UR6, UR10 ;  /* 0x0000000a00067c82 */ /* 0x000fe20008000000 */
[----:B------:R-:W-:Y:S01]  /*1c70*/  UMOV UR13, 0x40000040 ;  /* 0x40000040000d7882 */ /* 0x000fe20000000000 */
[----:B------:R-:W-:Y:S01]  /*1c80*/  MOV R4, UR6 ;  /* 0x0000000600047c02 */ /* 0x000fe20008000f00 */
[----:B------:R-:W-:Y:S01]  /*1c90*/  UIADD3 UR16, UR10, 0x402, URZ ;  /* 0x000004020a107890 */ /* 0x000fe2000fffe03f */
[----:B------:R-:W-:Y:S01]  /*1ca0*/  LOP3.LUT R13, R72, 0xffffff80, RZ, 0xc0, !PT ;  /* 0xffffff80480d7812 */ /* 0x000fe200078ec0ff */
[----:B------:R-:W-:Y:S01]  /*1cb0*/  UIADD3 UR4, UR14, 0x400, URZ ;  /* 0x000004000e047890 */ /* 0x000fe2000fffe03f */
[----:B------:R-:W-:Y:S01]  /*1cc0*/  LEA.HI R73, R73, R152, RZ, 0x2 ;  /* 0x0000009849497211 */ /* 0x000fe200078f10ff */
[----:B------:R-:W-:Y:S01]  /*1cd0*/  UMOV UR17, 0x40000040 ;  /* 0x4000004000117882 */ /* 0x000fe20000000000 */
[----:B------:R-:W-:Y:S01]  /*1ce0*/  UIADD3 UR20, UR10, 0x404, URZ ;  /* 0x000004040a147890 */ /* 0x000fe2000fffe03f */
[C---:B------:R-:W-:Y:S01]  /*1cf0*/  IMAD.IADD R13, R152.reuse, 0x1, -R13 ;  /* 0x00000001980d7824 */ /* 0x040fe200078e0a0d */
[----:B------:R-:W-:Y:S01]  /*1d00*/  USHF.R.U32.HI UR4, URZ, 0x4, UR4 ;  /* 0x000000043f047899 */ /* 0x000fe20008011604 */
[----:B------:R-:W-:Y:S01]  /*1d10*/  LOP3.LUT R73, R73, 0xfffffffc, RZ, 0xc0, !PT ;  /* 0xfffffffc49497812 */ /* 0x000fe200078ec0ff */
[----:B------:R-:W-:Y:S01]  /*1d20*/  UMOV UR21, 0x40000040 ;  /* 0x4000004000157882 */ /* 0x000fe20000000000 */
[----:B------:R-:W-:Y:S01]  /*1d30*/  UIADD3 UR24, UR10, 0x406, URZ ;  /* 0x000004060a187890 */ /* 0x000fe2000fffe03f */
[----:B------:R-:W-:Y:S01]  /*1d40*/  SHF.R.S32.HI R0, RZ, 0x1f, R13 ;  /* 0x0000001fff007819 */ /* 0x000fe2000001140d */
[----:B------:R-:W-:Y:S01]  /*1d50*/  ULOP3.LUT UR11, UR4, 0x3fff, URZ, 0xc0, !UPT ;  /* 0x00003fff040b7892 */ /* 0x000fe2000f8ec03f */
[----:B------:R-:W-:Y:S01]  /*1d60*/  IMAD.IADD R73, R152, 0x1, -R73 ;  /* 0x0000000198497824 */ /* 0x000fe200078e0a49 */
[----:B------:R-:W-:Y:S01]  /*1d70*/  UMOV UR25, 0x40000040 ;  /* 0x4000004000197882 */ /* 0x000fe20000000000 */
[----:B------:R-:W-:Y:S01]  /*1d80*/  UMOV UR4, UR6 ;  /* 0x0000000600047c82 */ /* 0x000fe20008000000 */
[----:B------:R-:W-:Y:S01]  /*1d90*/  ULOP3.LUT UR15, UR11, 0x10000, URZ, 0xfc, !UPT ;  /* 0x000100000b0f7892 */ /* 0x000fe2000f8efc3f */
[----:B------:R-:W-:Y:S01]  /*1da0*/  LEA.HI R12, R0, R13, RZ, 0x2 ;  /* 0x0000000d000c7211 */ /* 0x000fe200078f10ff */
[----:B------:R-:W-:Y:S01]  /*1db0*/  UIADD3 UR28, UR10, 0x800, URZ ;  /* 0x000008000a1c7890 */ /* 0x000fe2000fffe03f */
[----:B------:R-:W0:Y:S01]  /*1dc0*/  S2R R81, SR_TID.X ;  /* 0x0000000000517919 */ /* 0x000e220000002100 */
[----:B------:R-:W-:Y:S01]  /*1dd0*/  UMOV UR29, 0x40000040 ;  /* 0x40000040001d7882 */ /* 0x000fe20000000000 */
[----:B------:R-:W-:Y:S01]  /*1de0*/  UIADD3 UR32, UR10, 0x802, URZ ;  /* 0x000008020a207890 */ /* 0x000fe2000fffe03f */
[----:B------:R-:W-:Y:S01]  /*1df0*/  LOP3.LUT R202, R12, 0x7ffffffc, RZ, 0xc0, !PT ;  /* 0x7ffffffc0cca7812 */ /* 0x000fe200078ec0ff */
[----:B------:R-:W-:Y:S01]  /*1e00*/  UMOV UR6, UR15 ;  /* 0x0000000f00067c82 */ /* 0x000fe20008000000 */
[----:B------:R-:W-:Y:S01]  /*1e10*/  UMOV UR33, 0x40000040 ;  /* 0x4000004000217882 */ /* 0x000fe20000000000 */
[----:B------:R-:W-:Y:S01]  /*1e20*/  HGMMA.64x96x16.F32 R24, gdesc[UR4], R24, gsb0 ;  /* 0x01600000041879f0 */ /* 0x000fe20008000818 */
[----:B------:R-:W-:Y:S01]  /*1e30*/  UIADD3 UR4, UR10, 0x2, URZ ;  /* 0x000000020a047890 */ /* 0x000fe2000fffe03f */
[----:B------:R-:W-:Y:S01]  /*1e40*/  IADD3 R202, R13, -R202, RZ ;  /* 0x800000ca0dca7210 */ /* 0x000fe20007ffe0ff */
[----:B------:R-:W-:Y:S01]  /*1e50*/  UIADD3 UR6, UR15, 0x2, URZ ;  /* 0x000000020f067890 */ /* 0x000fe2000fffe03f */
[----:B------:R-:W-:Y:S01]  /*1e60*/  IMAD.U32 R170, RZ, RZ, UR14 ;  /* 0x0000000effaa7e24 */ /* 0x000fe2000f8e00ff */
[----:B------:R-:W-:Y:S01]  /*1e70*/  UMOV UR5, UR9 ;  /* 0x0000000900057c82 */ /* 0x000fe20008000000 */
[----:B------:R-:W-:Y:S01]  /*1e80*/  UMOV UR7, 0x40000040 ;  /* 0x4000004000077882 */ /* 0x000fe20000000000 */
[----:B------:R-:W-:Y:S01]  /*1e90*/  UMOV UR9, 0x40000040 ;  /* 0x4000004000097882 */ /* 0x000fe20000000000 */
[----:B------:R-:W-:Y:S01]  /*1ea0*/  UMOV UR8, UR4 ;  /* 0x0000000400087c82 */ /* 0x000fe20008000000 */
[----:B------:R-:W-:Y:S01]  /*1eb0*/  IMAD.U32 R15, RZ, RZ, UR9 ;  /* 0x00000009ff0f7e24 */ /* 0x000fe2000f8e00ff */
[----:B------:R-:W-:Y:S01]  /*1ec0*/  UMOV UR4, UR8 ;  /* 0x0000000800047c82 */ /* 0x000fe20008000000 */
[----:B-12---:R-:W-:Y:S01]  /*1ed0*/  IMAD.U32 R2, RZ, RZ, UR8 ;  /* 0x00000008ff027e24 */ /* 0x006fe2000f8e00ff */
[----:B------:R-:W-:Y:S01]  /*1ee0*/  UIADD3 UR36, UR10, 0x804, URZ ;  /* 0x000008040a247890 */ /* 0x000fe2000fffe03f */
[----:B------:R-:W-:Y:S01]  /*1ef0*/  IMAD.U32 R21, RZ, RZ, UR15 ;  /* 0x0000000fff157e24 */ /* 0x000fe2000f8e00ff */
        /* <DEDUP_REMOVED lines=9> */
[----:B0-----:R-:W-:Y:S01]  /*1f90*/  LOP3.LUT R81, R81, 0x7f, RZ, 0xc0, !PT ;  /* 0x0000007f51517812 */ /* 0x001fe200078ec0ff */
[----:B------:R-:W-:Y:S01]  /*1fa0*/  UMOV UR60, URZ ;  /* 0x0000003f003c7c82 */ /* 0x000fe20008000000 */
[----:B------:R-:W-:-:S02]  /*1fb0*/  WARPGROUP.DEPBAR.LE gsb0, 0x0 ;  /* 0x00008000000079c5 */ /* 0x000fc40000010000 */
[----:B------:R-:W-:-:S06]  /*1fc0*/  WARPGROUP.ARRIVE ;  /* 0x00000000000079c5 */ /* 0x000fcc0000000000 */
[----:B------:R-:W-:Y:S01]  /*1fd0*/  HGMMA.64x96x16.F32 R24, gdesc[UR4], R24, gsb0 ;  /* 0x01600000041879f0 */ /* 0x000fe20008000818 */
[----:B------:R-:W-:Y:S02]  /*1fe0*/  UIADD3 UR4, UR10, 0x4, URZ ;  /* 0x000000040a047890 */ /* 0x000fe4000fffe03f */
[----:B------:R-:W-:Y:S01]  /*1ff0*/  UIADD3 UR6, UR15, 0x4, URZ ;  /* 0x000000040f067890 */ /* 0x000fe2000fffe03f */
[----:B------:R-:W-:Y:S01]  /*2000*/  UMOV UR5, UR9 ;  /* 0x0000000900057c82 */ /* 0x000fe20008000000 */
[----:B------:R-:W-:Y:S01]  /*2010*/  UMOV UR7, 0x40000040 ;  /* 0x4000004000077882 */ /* 0x000fe20000000000 */
[----:B------:R-:W-:Y:S02]  /*2020*/  UMOV UR9, 0x40000040 ;  /* 0x4000004000097882 */ /* 0x000fe40000000000 */
[----:B------:R-:W-:Y:S02]  /*2030*/  UMOV UR8, UR4 ;  /* 0x0000000400087c82 */ /* 0x000fe40008000000 */
[----:B------:R-:W-:Y:S01]  /*2040*/  UMOV UR4, UR8 ;  /* 0x0000000800047c82 */ /* 0x000fe20008000000 */
[----:B------:R-:W-:Y:S01]  /*2050*/  IMAD.U32 R14, RZ, RZ, UR8 ;  /* 0x00000008ff0e7e24 */ /* 0x000fe2000f8e00ff */
[----:B------:R-:W-:Y:S01]  /*2060*/  UIADD3 UR8, UR10, 0x6, URZ ;  /* 0x000000060a087890 */ /* 0x000fe2000fffe03f */
        /* <DEDUP_REMOVED lines=91> */
[----:B------:R-:W-:Y:S01]  /*2620*/  MOV R11, UR5 ;  /* 0x00000005000b7c02 */ /* 0x000fe20008000f00 */
[----:B------:R-:W-:Y:S01]  /*2630*/  IMAD.U32 R10, RZ, RZ, UR4 ;  /* 0x00000004ff0a7e24 */ /* 0x000fe2000f8e00ff */
[----:B------:R-:W-:Y:S01]  /*2640*/  ULDC UR10, c[0x0][0xa80] ;  /* 0x0002a000000a7ab9 */ /* 0x000fe20000000800 */
[----:B------:R-:W-:Y:S01]  /*2650*/  UMOV UR15, 0x40000040 ;  /* 0x40000040000f7882 */ /* 0x000fe20000000000 */
[----:B------:R-:W-:-:S02]  /*2660*/  WARPGROUP.DEPBAR.LE gsb0, 0x0 ;  /* 0x00008000000079c5 */ /* 0x000fc40000010000 */
[----:B------:R-:W-:-:S06]  /*2670*/  WARPGROUP.ARRIVE ;  /* 0x00000000000079c5 */ /* 0x000fcc0000000000 */
[----:B------:R-:W-:Y:S01]  /*2680*/  HGMMA.64x96x16.F32 R24, gdesc[UR4], R24, gsb0 ;  /* 0x01600000041879f0 */ /* 0x000fe20008000818 */
[----:B------:R-:W-:Y:S01]  /*2690*/  ULDC UR5, c[0x0][0xad0] ;  /* 0x0002b40000057ab9 */ /* 0x000fe20000000800 */
[----:B------:R-:W-:Y:S01]  /*26a0*/  ULDC UR4, c[0x0][0x448] ;  /* 0x0001120000047ab9 */ /* 0x000fe20000000800 */
[----:B------:R-:W-:Y:S01]  /*26b0*/  ULDC UR6, c[0x0][0x288] ;  /* 0x0000a20000067ab9 */ /* 0x000fe20000000800 */
[----:B------:R-:W-:-:S06]  /*26c0*/  UISETP.NE.AND UP0, UPT, UR4, 0x1, UPT ;  /* 0x000000010400788c */ /* 0x000fcc000bf05270 */
[----:B------:R-:W-:-:S05]  /*26d0*/  PLOP3.LUT P1, PT, PT, PT, UP0, 0x80, 0x0 ;  /* 0x000000000000781c */ /* 0x000fca0003f2f008 */
[----:B------:R-:W-:Y:S01]  /*26e0*/  @UP0 ULDC UR4, c[0x0][0x44c] ;  /* 0x0001130000040ab9 */ /* 0x000fe20000000800 */
[----:B------:R-:W-:Y:S01]  /*26f0*/  @UP0 ULDC UR7, c[0x0][0x450] ;  /* 0x0001140000070ab9 */ /* 0x000fe20000000800 */
[----:B------:R-:W-:Y:S02]  /*2700*/  WARPGROUP.DEPBAR.LE gsb0, 0x0 ;  /* 0x00008000000079c5 */ /* 0x000fe40000010000 */
        /* <DEDUP_REMOVED lines=13> */
[----:B0-----:R-:W-:Y:S01]  /*27e0*/  LEA.HI R24, R74, R74, RZ, 0x1 ;  /* 0x0000004a4a187211 */ /* 0x001fe200078f08ff */
[----:B------:R-:W-:Y:S01]  /*27f0*/  FMUL.FTZ R37, R37, UR5 ;  /* 0x0000000525257c20 */ /* 0x000fe20008410000 */
[----:B------:R-:W-:Y:S01]  /*2800*/  FMUL.FTZ R45, R45, UR5 ;  /* 0x000000052d2d7c20 */ /* 0x000fe20008410000 */
[----:B------:R-:W-:Y:S01]  /*2810*/  FMUL.FTZ R52, R52, UR5 ;  /* 0x0000000534347c20 */ /* 0x000fe20008410000 */
[----:B------:R-:W-:Y:S01]  /*2820*/  FMUL.FTZ R53, R53, UR5 ;  /* 0x0000000535357c20 */ /* 0x000fe20008410000 */
[----:B------:R-:W-:Y:S01]  /*2830*/  FMUL.FTZ R40, R40, UR5 ;  /* 0x0000000528287c20 */ /* 0x000fe20008410000 */
[----:B------:R-:W-:Y:S01]  /*2840*/  FMUL.FTZ R48, R48, UR5 ;  /* 0x0000000530307c20 */ /* 0x000fe20008410000 */
[----:B------:R0:W3:Y:S01]  /*2850*/  MUFU.TANH R76, R25 ;  /* 0x00000019004c7308 */ /* 0x0000e20000002400 */
[----:B--2---:R-:W-:Y:S01]  /*2860*/  LOP3.LUT R27, R24, 0x3fffffe, RZ, 0xc0, !PT ;  /* 0x03fffffe181b7812 */ /* 0x004fe200078ec0ff */
[----:B------:R-:W-:Y:S01]  /*2870*/  FMUL.FTZ R56, R56, UR5 ;  /* 0x0000000538387c20 */ /* 0x000fe20008410000 */
[----:B------:R-:W-:Y:S01]  /*2880*/  LEA.HI R24, R0, R13, RZ, 0x5 ;  /* 0x0000000d00187211 */ /* 0x000fe200078f28ff */
[----:B------:R-:W-:Y:S01]  /*2890*/  FMUL.FTZ R61, R61, UR5 ;  /* 0x000000053d3d7c20 */ /* 0x000fe20008410000 */
[----:B------:R-:W-:Y:S01]  /*28a0*/  SHF.R.S32.HI R0, RZ, 0x2, R12 ;  /* 0x00000002ff007819 */ /* 0x000fe2000001140c */
[----:B------:R-:W-:Y:S01]  /*28b0*/  IMAD.IADD R27, R74, 0x1, -R27 ;  /* 0x000000014a1b7824 */ /* 0x000fe200078e0a1b */
[----:B------:R-:W-:Y:S01]  /*28c0*/  SHF.R.S32.HI R24, RZ, 0x5, R24 ;  /* 0x00000005ff187819 */ /* 0x000fe20000011418 */
[----:B------:R2:W-:Y:S01]  /*28d0*/  MUFU.TANH R77, R26 ;  /* 0x0000001a004d7308 */ /* 0x0005e20000002400 */
[----:B0-----:R-:W-:Y:S01]  /*28e0*/  SHF.R.S32.HI R25, RZ, 0x1f, R12 ;  /* 0x0000001fff197819 */ /* 0x001fe2000001140c */
[----:B------:R-:W-:Y:S01]  /*28f0*/  FMUL.FTZ R64, R64, UR5 ;  /* 0x0000000540407c20 */ /* 0x000fe20008410000 */
[----:B------:R-:W-:Y:S01]  /*2900*/  LEA R24, R24, UR38, 0x4 ;  /* 0x0000002618187c11 */ /* 0x000fe2000f8e20ff */
[----:B------:R-:W-:Y:S01]  /*2910*/  FMUL.FTZ R49, R49, UR5 ;  /* 0x0000000531317c20 */ /* 0x000fe20008410000 */
[-C--:B------:R-:W-:Y:S01]  /*2920*/  LEA.HI R25, R25, R0.reuse, RZ, 0x3 ;  /* 0x0000000019197211 */ /* 0x080fe200078f18ff */
[----:B------:R-:W-:Y:S01]  /*2930*/  FMUL.FTZ R65, R65, UR5 ;  /* 0x0000000541417c20 */ /* 0x000fe20008410000 */
[----:B------:R-:W-:Y:S01]  /*2940*/  FMUL.FTZ R57, R57, UR5 ;  /* 0x0000000539397c20 */ /* 0x000fe20008410000 */
[----:B------:R-:W0:Y:S01]  /*2950*/  MUFU.TANH R182, R32 ;  /* 0x0000002000b67308 */ /* 0x000e220000002400 */
[----:B--2---:R-:W-:Y:S01]  /*2960*/  LEA.HI R26, R73, R73, RZ, 0x1 ;  /* 0x00000049491a7211 */ /* 0x004fe200078f08ff */
[----:B------:R-:W-:Y:S01]  /*2970*/  FMUL.FTZ R30, R30, UR5 ;  /* 0x000000051e1e7c20 */ /* 0x000fe20008410000 */
[----:B------:R-:W-:Y:S01]  /*2980*/  LOP3.LUT R25, R25, 0xfffffff8, RZ, 0xc0, !PT ;  /* 0xfffffff819197812 */ /* 0x000fe200078ec0ff */
[----:B------:R-:W-:Y:S01]  /*2990*/  FMUL.FTZ R68, R68, UR5 ;  /* 0x0000000544447c20 */ /* 0x000fe20008410000 */
[----:B------:R-:W-:Y:S01]  /*29a0*/  LOP3.LUT R26, R26, 0x1ffffffe, RZ, 0xc0, !PT ;  /* 0x1ffffffe1a1a7812 */ /* 0x000fe200078ec0ff */
[----:B------:R-:W-:Y:S01]  /*29b0*/  FMUL.FTZ R60, R60, UR5 ;  /* 0x000000053c3c7c20 */ /* 0x000fe20008410000 */
[----:B------:R-:W-:Y:S01]  /*29c0*/  IADD3 R24, R24, R0, -R25 ;  /* 0x0000000018187210 */ /* 0x000fe20007ffe819 */
[----:B------:R-:W2:Y:S01]  /*29d0*/  MUFU.TANH R33, R33 ;  /* 0x0000002100217308 */ /* 0x000ea20000002400 */
[----:B------:R-:W-:Y:S01]  /*29e0*/  FMUL.FTZ R31, R31, UR5 ;  /* 0x000000051f1f7c20 */ /* 0x000fe20008410000 */
[----:B------:R-:W-:-:S02]  /*29f0*/  IMAD.IADD R26, R73, 0x1, -R26 ;  /* 0x00000001491a7824 */ /* 0x000fc400078e0a1a */
[----:B------:R-:W-:Y:S01]  /*2a00*/  FMUL.FTZ R34, R34, UR5 ;  /* 0x0000000522227c20 */ /* 0x000fe20008410000 */
[----:B------:R-:W-:Y:S02]  /*2a10*/  IMAD R27, R27, 0x40, R24 ;  /* 0x000000401b1b7824 */ /* 0x000fe400078e0218 */
[----:B------:R-:W-:Y:S01]  /*2a20*/  FMUL.FTZ R35, R35, UR5 ;  /* 0x0000000523237c20 */ /* 0x000fe20008410000 */
[----:B------:R-:W-:Y:S01]  /*2a30*/  FMUL.FTZ R38, R38, UR5 ;  /* 0x0000000526267c20 */ /* 0x000fe20008410000 */
[----:B------:R-:W-:Y:S01]  /*2a40*/  FMUL.FTZ R39, R39, UR5 ;  /* 0x0000000527277c20 */ /* 0x000fe20008410000 */
[----:B------:R-:W-:Y:S01]  /*2a50*/  IMAD R201, R26, 0x8, R27 ;  /* 0x000000081ac97824 */ /* 0x000fe200078e021b */
[----:B------:R3:W-:Y:S01]  /*2a60*/  MUFU.TANH R79, R28 ;  /* 0x0000001c004f7308 */ /* 0x0007e20000002400 */
[----:B------:R-:W-:Y:S01]  /*2a70*/  FMUL.FTZ R42, R42, UR5 ;  /* 0x000000052a2a7c20 */ /* 0x000fe20008410000 */
[----:B------:R-:W-:Y:S01]  /*2a80*/  FMUL.FTZ R43, R43, UR5 ;  /* 0x000000052b2b7c20 */ /* 0x000fe20008410000 */
[----:B------:R-:W-:Y:S01]  /*2a90*/  @P1 IMAD.HI.U32 R24, R201, UR4, RZ ;  /* 0x00000004c9181c27 */ /* 0x000fe2000f8e00ff */
[----:B------:R-:W-:-:S03]  /*2aa0*/  @UP0 ULDC UR4, c[0x0][0x450] ;  /* 0x0001140000040ab9 */ /* 0x000fc60000000800 */
[----:B------:R-:W-:Y:S01]  /*2ab0*/  FMUL.FTZ R46, R46, UR5 ;  /* 0x000000052e2e7c20 */ /* 0x000fe20008410000 */
[----:B------:R-:W-:Y:S01]  /*2ac0*/  FMUL.FTZ R47, R47, UR5 ;  /* 0x000000052f2f7c20 */ /* 0x000fe20008410000 */
[----:B------:R-:W-:Y:S01]  /*2ad0*/  IMAD.MOV.U32 R0, RZ, RZ, R201 ;  /* 0x000000ffff007224 */ /* 0x000fe200078e00c9 */
[----:B------:R-:W-:Y:S01]  /*2ae0*/  @P1 SHF.R.U32.HI R0, RZ, UR4, R24 ;  /* 0x00000004ff001c19 */ /* 0x000fe20008011618 */
[----:B------:R-:W-:Y:S01]  /*2af0*/  UIMAD UR4, UR61, -0x60, UR39 ;  /* 0xffffffa03d0478a4 */ /* 0x000fe2000f8e0227 */
[----:B------:R-:W4:Y:S01]  /*2b00*/  MUFU.TANH R36, R36 ;  /* 0x0000002400247308 */ /* 0x000f220000002400 */
[----:B------:R-:W-:Y:S01]  /*2b10*/  FMUL.FTZ R50, R50, UR5 ;  /* 0x0000000532327c20 */ /* 0x000fe20008410000 */
[----:B------:R-:W-:Y:S01]  /*2b20*/  FMUL.FTZ R51, R51, UR5 ;  /* 0x0000000533337c20 */ /* 0x000fe20008410000 */
[----:B------:R-:W5:Y:S01]  /*2b30*/  SHFL.IDX PT, R24, R0, RZ, 0x1c1f ;  /* 0x001c1fff00187589 */ /* 0x000f6200000e0000 */
[----:B------:R-:W-:Y:S01]  /*2b40*/  UIADD3 UR4, UR4, 0x60, URZ ;  /* 0x0000006004047890 */ /* 0x000fe2000fffe03f */
[----:B------:R-:W-:Y:S01]  /*2b50*/  FMUL.FTZ R54, R54, UR5 ;  /* 0x0000000536367c20 */ /* 0x000fe20008410000 */
[----:B------:R-:W-:Y:S01]  /*2b60*/  FMUL.FTZ R55, R55, UR5 ;  /* 0x0000000537377c20 */ /* 0x000fe20008410000 */
[----:B------:R-:W4:Y:S01]  /*2b70*/  SHFL.IDX PT, R25, R0, 0x1, 0x1c1f ;  /* 0x003c1f0000197f89 */ /* 0x000f2200000e0000 */
[----:B------:R-:W4:Y:S01]  /*2b80*/  MUFU.TANH R41, R41 ;  /* 0x0000002900297308 */ /* 0x000f220000002400 */
[----:B------:R-:W-:Y:S01]  /*2b90*/  FMUL.FTZ R58, R58, UR5 ;  /* 0x000000053a3a7c20 */ /* 0x000fe20008410000 */
[----:B------:R-:W-:-:S02]  /*2ba0*/  IMAD.U32 R13, RZ, RZ, UR4 ;  /* 0x00000004ff0d7e24 */ /* 0x000fc4000f8e00ff */
[----:B------:R-:W-:Y:S01]  /*2bb0*/  FMUL.FTZ R59, R59, UR5 ;  /* 0x000000053b3b7c20 */ /* 0x000fe20008410000 */
[----:B------:R-:W-:Y:S01]  /*2bc0*/  FMUL.FTZ R62, R62, UR5 ;  /* 0x000000053e3e7c20 */ /* 0x000fe20008410000 */
[----:B------:R-:W-:Y:S01]  /*2bd0*/  FMUL.FTZ R63, R63, UR5 ;  /* 0x000000053f3f7c20 */ /* 0x000fe20008410000 */
[----:B------:R-:W-:Y:S02]  /*2be0*/  IMAD R12, R202, -0x2, R13 ;  /* 0xfffffffeca0c7824 */ /* 0x000fe400078e020d */
[----:B------:R-:W-:Y:S01]  /*2bf0*/  FMUL.FTZ R66, R66, UR5 ;  /* 0x0000000542427c20 */ /* 0x000fe20008410000 */
[----:B------:R-:W-:Y:S01]  /*2c00*/  IMAD.U32 R13, RZ, RZ, UR6 ;  /* 0x00000006ff0d7e24 */ /* 0x000fe2000f8e00ff */
[----:B------:R-:W4:Y:S01]  /*2c10*/  MUFU.TANH R44, R44 ;  /* 0x0000002c002c7308 */ /* 0x000f220000002400 */
[----:B------:R-:W-:Y:S01]  /*2c20*/  FMUL.FTZ R67, R67, UR5 ;  /* 0x0000000543437c20 */ /* 0x000fe20008410000 */
[----:B------:R-:W-:Y:S01]  /*2c30*/  FMUL.FTZ R69, R69, UR5 ;  /* 0x0000000545457c20 */ /* 0x000fe20008410000 */
[----:B------:R-:W-:Y:S01]  /*2c40*/  FMUL.FTZ R70, R70, UR5 ;  /* 0x0000000546467c20 */ /* 0x000fe20008410000 */
[----:B------:R-:W-:Y:S01]  /*2c50*/  IADD3 R13, R12, 0x1, -R13 ;  /* 0x000000010c0d7810 */ /* 0x000fe20007ffe80d */
[----:B------:R-:W-:Y:S01]  /*2c60*/  FMUL.FTZ R71, R71, UR5 ;  /* 0x0000000547477c20 */ /* 0x000fe20008410000 */
[----:B------:R-:W-:Y:S01]  /*2c70*/  ULOP3.LUT UR5, UR11, 0x3000000, URZ, 0xfc, !UPT ;  /* 0x030000000b057892 */ /* 0x000fe2000f8efc3f */
[----:B------:R-:W-:Y:S01]  /*2c80*/  R2UR UR11, R23 ;  /* 0x00000000170b72ca */ /* 0x000fe200000e0000 */
[----:B------:R-:W4:Y:S01]  /*2c90*/  MUFU.TANH R29, R29 ;  /* 0x0000001d001d7308 */ /* 0x000f220000002400 */
[----:B------:R-:W-:Y:S01]  /*2ca0*/  UIADD3 UR61, UR61, -0x2, URZ ;  /* 0xfffffffe3d3d7890 */ /* 0x000fe2000fffe03f */
[----:B-----5:R-:W-:Y:S01]  /*2cb0*/  VIADDMNMX R24, R24, R13, R12, PT ;  /* 0x0000000d18187246 */ /* 0x020fe2000380010c */
[----:B------:R-:W-:-:S02]  /*2cc0*/  UIADD3 UR4, UR5, 0x80, URZ ;  /* 0x0000008005047890 */ /* 0x000fc4000fffe03f */
[----:B------:R-:W-:Y:S01]  /*2cd0*/  UMOV UR14, UR5 ;  /* 0x00000005000e7c82 */ /* 0x000fe20008000000 */
[C---:B------:R-:W-:Y:S02]  /*2ce0*/  ISETP.GT.AND P6, PT, R24.reuse, RZ, PT ;  /* 0x000000ff1800720c */ /* 0x040fe40003fc4270 */
[----:B------:R-:W-:Y:S01]  /*2cf0*/  MUFU.TANH R37, R37 ;  /* 0x0000002500257308 */ /* 0x000fe20000002400 */
[C---:B------:R-:W-:Y:S02]  /*2d00*/  ISETP.GT.AND P5, PT, R24.reuse, 0x1, PT ;  /* 0x000000011800780c */ /* 0x040fe40003fa4270 */
[----:B-1----:R-:W-:Y:S02]  /*2d10*/  FSEL R26, R75, -INF , P6 ;  /* 0xff8000004b1a7808 */ /* 0x002fe40003000000 */
[C---:B------:R-:W-:Y:S02]  /*2d20*/  ISETP.GT.AND P3, PT, R24.reuse, 0x10, PT ;  /* 0x000000101800780c */ /* 0x040fe40003f64270 */
[C---:B------:R-:W-:Y:S01]  /*2d30*/  ISETP.GT.AND P6, PT, R24.reuse, 0x11, PT ;  /* 0x000000111800780c */ /* 0x040fe20003fc4270 */
[----:B------:R-:W1:Y:S01]  /*2d40*/  MUFU.TANH R45, R45 ;  /* 0x0000002d002d7308 */ /* 0x000e620000002400 */
[----:B------:R-:W-:-:S02]  /*2d50*/  ISETP.GT.AND P2, PT, R24, 0x8, PT ;  /* 0x000000081800780c */ /* 0x000fc40003f44270 */
[----:B---3--:R-:W-:Y:S02]  /*2d60*/  FSEL R28, R76, -INF , P5 ;  /* 0xff8000004c1c7808 */ /* 0x008fe40002800000 */
[----:B------:R-:W-:Y:S02]  /*2d70*/  ISETP.GT.AND P5, PT, R24, 0x18, PT ;  /* 0x000000181800780c */ /* 0x000fe40003fa4270 */
[----:B0-----:R-:W-:Y:S01]  /*2d80*/  FSEL R182, R182, -INF , P3 ;  /* 0xff800000b6b67808 */ /* 0x001fe20001800000 */
[----:B------:R-:W0:Y:S01]  /*2d90*/  MUFU.TANH R52, R52 ;  /* 0x0000003400347308 */ /* 0x000e220000002400 */
[----:B--2---:R-:W-:Y:S02]  /*2da0*/  FSEL R186, R33, -INF , P6 ;  /* 0xff80000021ba7808 */ /* 0x004fe40003000000 */
[C---:B------:R-:W-:Y:S02]  /*2db0*/  ISETP.GT.AND P3, PT, R24.reuse, 0x21, PT ;  /* 0x000000211800780c */ /* 0x040fe40003f64270 */
[----:B------:R-:W-:-:S02]  /*2dc0*/  ISETP.GT.AND P6, PT, R24, 0x28, PT ;  /* 0x000000281800780c */ /* 0x000fc40003fc4270 */
[----:B------:R-:W-:Y:S01]  /*2dd0*/  ISETP.GT.AND P4, PT, R24, 0x9, PT ;  /* 0x000000091800780c */ /* 0x000fe20003f84270 */
[----:B------:R-:W2:Y:S01]  /*2de0*/  MUFU.TANH R53, R53 ;  /* 0x0000003500357308 */ /* 0x000ea20000002400 */
[----:B----4-:R-:W-:Y:S02]  /*2df0*/  VIADDMNMX R25, R25, R13, R12, PT ;  /* 0x0000000d19197246 */ /* 0x010fe4000380010c */
[----:B------:R-:W-:Y:S02]  /*2e00*/  FSEL R188, R36, -INF , P5 ;  /* 0xff80000024bc7808 */ /* 0x000fe40002800000 */
[----:B------:R-:W-:Y:S02]  /*2e10*/  ISETP.GT.AND P5, PT, R24, 0x29, PT ;  /* 0x000000291800780c */ /* 0x000fe40003fa4270 */
[----:B------:R-:W-:Y:S01]  /*2e20*/  FSEL R196, R41, -INF , P3 ;  /* 0xff80000029c47808 */ /* 0x000fe20001800000 */
[----:B------:R-:W3:Y:S01]  /*2e30*/  MUFU.TANH R40, R40 ;  /* 0x0000002800287308 */ /* 0x000ee20000002400 */
[----:B------:R-:W-:-:S02]  /*2e40*/  FSEL R194, R44, -INF , P6 ;  /* 0xff8000002cc27808 */ /* 0x000fc40003000000 */
[C---:B------:R-:W-:Y:S02]  /*2e50*/  ISETP.GT.AND P3, PT, R24.reuse, 0x38, PT ;  /* 0x000000381800780c */ /* 0x040fe40003f64270 */
[C---:B------:R-:W-:Y:S02]  /*2e60*/  ISETP.GT.AND P6, PT, R24.reuse, 0x39, PT ;  /* 0x000000391800780c */ /* 0x040fe40003fc4270 */
[----:B------:R-:W-:Y:S01]  /*2e70*/  FSEL R32, R29, -INF , P4 ;  /* 0xff8000001d207808 */ /* 0x000fe20002000000 */
[----:B------:R-:W-:Y:S01]  /*2e80*/  MUFU.TANH R48, R48 ;  /* 0x0000003000307308 */ /* 0x000fe20000002400 */
[C---:B------:R-:W-:Y:S02]  /*2e90*/  ISETP.GT.AND P4, PT, R24.reuse, 0x20, PT ;  /* 0x000000201800780c */ /* 0x040fe40003f84270 */
[----:B-1----:R-:W-:Y:S02]  /*2ea0*/  FSEL R192, R45, -INF , P5 ;  /* 0xff8000002dc07808 */ /* 0x002fe40002800000 */
[----:B------:R-:W-:-:S02]  /*2eb0*/  ISETP.GT.AND P5, PT, R24, 0x40, PT ;  /* 0x000000401800780c */ /* 0x000fc40003fa4270 */
[----:B0-----:R-:W-:Y:S01]  /*2ec0*/  FSEL R160, R52, -INF , P3 ;  /* 0xff80000034a07808 */ /* 0x001fe20001800000 */
[----:B------:R-:W0:Y:S01]  /*2ed0*/  MUFU.TANH R56, R56 ;  /* 0x0000003800387308 */ /* 0x000e220000002400 */
[----:B--2---:R-:W-:Y:S02]  /*2ee0*/  FSEL R167, R53, -INF , P6 ;  /* 0xff80000035a77808 */ /* 0x004fe40003000000 */
[C---:B------:R-:W-:Y:S02]  /*2ef0*/  ISETP.GT.AND P3, PT, R24.reuse, 0x49, PT ;  /* 0x000000491800780c */ /* 0x040fe40003f64270 */
[----:B------:R-:W-:Y:S02]  /*2f00*/  ISETP.GT.AND P6, PT, R24, 0x50, PT ;  /* 0x000000501800780c */ /* 0x000fe40003fc4270 */
[----:B---3--:R-:W-:Y:S01]  /*2f10*/  FSEL R198, R40, -INF , P4 ;  /* 0xff80000028c67808 */ /* 0x008fe20002000000 */
[----:B------:R-:W1:Y:S01]  /*2f20*/  MUFU.TANH R61, R61 ;  /* 0x0000003d003d7308 */ /* 0x000e620000002400 */
[----:B------:R-:W-:-:S02]  /*2f30*/  ISETP.GT.AND P4, PT, R24, 0x31, PT ;  /* 0x000000311800780c */ /* 0x000fc40003f84270 */
[----:B------:R-:W-:-:S05]  /*2f40*/  FMNMX.FTZ R27, R26, R28, !PT ;  /* 0x0000001c1a1b7209 */ /* 0x000fca0007810000 */
[----:B------:R-:W2:Y:S01]  /*2f50*/  MUFU.TANH R64, R64 ;  /* 0x0000004000407308 */ /* 0x000ea20000002400 */
[----:B0-----:R-:W-:Y:S02]  /*2f60*/  FSEL R158, R56, -INF , P5 ;  /* 0xff800000389e7808 */ /* 0x001fe40002800000 */
[----:B------:R-:W-:-:S05]  /*2f70*/  ISETP.GT.AND P5, PT, R24, 0x51, PT ;  /* 0x000000511800780c */ /* 0x000fca0003fa4270 */
[----:B------:R-:W0:Y:S01]  /*2f80*/  MUFU.TANH R49, R49 ;  /* 0x0000003100317308 */ /* 0x000e220000002400 */
[----:B-1----:R-:W-:Y:S02]  /*2f90*/  FSEL R190, R61, -INF , P3 ;  /* 0xff8000003dbe7808 */ /* 0x002fe40001800000 */
[----:B------:R-:W-:-:S04]  /*2fa0*/  ISETP.GT.AND P3, PT, R25, RZ, PT ;  /* 0x000000ff1900720c */ /* 0x000fc80003f64270 */
[----:B------:R-:W-:Y:S01]  /*2fb0*/  FSEL R13, R77, -INF , P3 ;  /* 0xff8000004d0d7808 */ /* 0x000fe20001800000 */
[----:B------:R-:W-:Y:S01]  /*2fc0*/  MUFU.TANH R0, R57 ;  /* 0x0000003900007308 */ /* 0x000fe20000002400 */
[----:B--2---:R-:W-:Y:S02]  /*2fd0*/  FSEL R180, R64, -INF , P6 ;  /* 0xff80000040b47808 */ /* 0x004fe40003000000 */
[C---:B------:R-:W-:Y:S02]  /*2fe0*/  ISETP.GT.AND P6, PT, R25.reuse, 0x1, PT ;  /* 0x000000011900780c */ /* 0x040fe40003fc4270 */
[----:B------:R-:W-:-:S03]  /*2ff0*/  ISETP.GT.AND P3, PT, R25, 0x10, PT ;  /* 0x000000101900780c */ /* 0x000fc60003f64270 */
[----:B------:R1:W-:Y:S01]  /*3000*/  MUFU.TANH R80, R30 ;  /* 0x0000001e00507308 */ /* 0x0003e20000002400 */
[----:B0-----:R-:W-:Y:S02]  /*3010*/  FSEL R159, R49, -INF , P4 ;  /* 0xff800000319f7808 */ /* 0x001fe40002000000 */
[----:B------:R-:W-:-:S05]  /*3020*/  ISETP.GT.AND P4, PT, R24, 0x48, PT ;  /* 0x000000481800780c */ /* 0x000fca0003f84270 */
[----:B------:R-:W0:Y:S01]  /*3030*/  MUFU.TANH R65, R65 ;  /* 0x0000004100417308 */ /* 0x000e220000002400 */
[----:B-1----:R-:W-:Y:S02]  /*3040*/  FSEL R30, R79, -INF , P2 ;  /* 0xff8000004f1e7808 */ /* 0x002fe40001000000 */
[----:B------:R-:W-:Y:S02]  /*3050*/  ISETP.GT.AND P2, PT, R24, 0x19, PT ;  /* 0x000000191800780c */ /* 0x000fe40003f44270 */
[----:B------:R-:W-:Y:S02]  /*3060*/  FMNMX.FTZ R29, R30, R27, !PT ;  /* 0x0000001b1e1d7209 */ /* 0x000fe40007810000 */
[----:B------:R-:W-:Y:S01]  /*3070*/  FSEL R184, R37, -INF , P2 ;  /* 0xff80000025b87808 */ /* 0x000fe20001000000 */
[----:B------:R-:W1:Y:S01]  /*3080*/  MUFU.TANH R12, R60 ;  /* 0x0000003c000c7308 */ /* 0x000e620000002400 */
[----:B------:R-:W-:Y:S02]  /*3090*/  ISETP.GT.AND P2, PT, R24, 0x30, PT ;  /* 0x000000301800780c */ /* 0x000fe40003f44270 */
[----:B------:R-:W-:-:S02]  /*30a0*/  FSEL R27, R78, -INF , P6 ;  /* 0xff8000004e1b7808 */ /* 0x000fc40003000000 */
[----:B------:R-:W-:Y:S02]  /*30b0*/  FSEL R161, R48, -INF , P2 ;  /* 0xff80000030a17808 */ /* 0x000fe40001000000 */
[----:B------:R-:W-:Y:S01]  /*30c0*/  ISETP.GT.AND P2, PT, R24, 0x41, PT ;  /* 0x000000411800780c */ /* 0x000fe20003f44270 */
[----:B------:R-:W2:Y:S01]  /*30d0*/  MUFU.TANH R68, R68 ;  /* 0x0000004400447308 */ /* 0x000ea20000002400 */
[----:B0-----:R-:W-:Y:S02]  /*30e0*/  FSEL R172, R65, -INF , P5 ;  /* 0xff80000041ac7808 */ /* 0x001fe40002800000 */
[----:B------:R-:W-:Y:S02]  /*30f0*/  FSEL R0, R0, -INF , P2 ;  /* 0xff80000000007808 */ /* 0x000fe40001000000 */
[----:B------:R-:W-:Y:S02]  /*3100*/  ISETP.GT.AND P2, PT, R24, 0x58, PT ;  /* 0x000000581800780c */ /* 0x000fe40003f44270 */
[----:B------:R-:W-:Y:S01]  /*3110*/  ISETP.GT.AND P5, PT, R25, 0x8, PT ;  /* 0x000000081900780c */ /* 0x000fe20003fa4270 */
[----:B------:R-:W0:Y:S01]  /*3120*/  MUFU.TANH R31, R31 ;  /* 0x0000001f001f7308 */ /* 0x000e220000002400 */
[----:B-1----:R-:W-:-:S02]  /*3130*/  FSEL R12, R12, -INF , P4 ;  /* 0xff8000000c0c7808 */ /* 0x002fc40002000000 */
[----:B------:R-:W-:Y:S02]  /*3140*/  ISETP.GT.AND P4, PT, R24, 0x59, PT ;  /* 0x000000591800780c */ /* 0x000fe40003f84270 */
[----:B------:R-:W-:Y:S02]  /*3150*/  FMNMX.FTZ R33, R32, R29, !PT ;  /* 0x0000001d20217209 */ /* 0x000fe40007810000 */
[----:B------:R-:W-:Y:S01]  /*3160*/  FSEL R29, R80, -INF , P5 ;  /* 0xff800000501d7808 */ /* 0x000fe20002800000 */
[----:B------:R-:W1:Y:S01]  /*3170*/  MUFU.TANH R34, R34 ;  /* 0x0000002200227308 */ /* 0x000e620000002400 */
[----:B--2---:R-:W-:Y:S02]  /*3180*/  FSEL R174, R68, -INF , P2 ;  /* 0xff80000044ae7808 */ /* 0x004fe40001000000 */
[----:B------:R-:W-:Y:S02]  /*3190*/  ISETP.GT.AND P2, PT, R25, 0x9, PT ;  /* 0x000000091900780c */ /* 0x000fe40003f44270 */
[----:B------:R-:W-:-:S02]  /*31a0*/  FMNMX.FTZ R24, R13, R27, !PT ;  /* 0x0000001b0d187209 */ /* 0x000fc40007810000 */
[----:B------:R-:W-:Y:S01]  /*31b0*/  FMNMX.FTZ R33, R182, R33, !PT ;  /* 0x00000021b6217209 */ /* 0x000fe20007810000 */
[----:B------:R-:W2:Y:S01]  /*31c0*/  MUFU.TANH R35, R35 ;  /* 0x0000002300237308 */ /* 0x000ea20000002400 */
[----:B0-----:R-:W-:Y:S02]  /*31d0*/  FSEL R31, R31, -INF , P2 ;  /* 0xff8000001f1f7808 */ /* 0x001fe40001000000 */
[----:B------:R-:W-:Y:S02]  /*31e0*/  FMNMX.FTZ R24, R29, R24, !PT ;  /* 0x000000181d187209 */ /* 0x000fe40007810000 */
[----:B------:R-:W-:Y:S02]  /*31f0*/  ISETP.GT.AND P6, PT, R25, 0x11, PT ;  /* 0x000000111900780c */ /* 0x000fe40003fc4270 */
[----:B------:R-:W-:Y:S01]  /*3200*/  FMNMX.FTZ R24, R31, R24, !PT ;  /* 0x000000181f187209 */ /* 0x000fe20007810000 */
[----:B------:R-:W0:Y:S01]  /*3210*/  MUFU.TANH R38, R38 ;  /* 0x0000002600267308 */ /* 0x000e220000002400 */
[----:B-1----:R-:W-:-:S02]  /*3220*/  FSEL R183, R34, -INF , P3 ;  /* 0xff80000022b77808 */ /* 0x002fc40001800000 */
[----:B------:R-:W-:Y:S02]  /*3230*/  FMNMX.FTZ R33, R186, R33, !PT ;  /* 0x00000021ba217209 */ /* 0x000fe40007810000 */
[----:B------:R-:W-:Y:S02]  /*3240*/  ISETP.GT.AND P5, PT, R25, 0x18, PT ;  /* 0x000000181900780c */ /* 0x000fe40003fa4270 */
[----:B------:R-:W-:Y:S01]  /*3250*/  FMNMX.FTZ R24, R183, R24, !PT ;  /* 0x00000018b7187209 */ /* 0x000fe20007810000 */
[----:B------:R-:W1:Y:S01]  /*3260*/  MUFU.TANH R39, R39 ;  /* 0x0000002700277308 */ /* 0x000e620000002400 */
[----:B--2---:R-:W-:Y:S02]  /*3270*/  FSEL R211, R35, -INF , P6 ;  /* 0xff80000023d37808 */ /* 0x004fe40003000000 */
[----:B------:R-:W-:Y:S02]  /*3280*/  FMNMX.FTZ R33, R188, R33, !PT ;  /* 0x00000021bc217209 */ /* 0x000fe40007810000 */
[----:B------:R-:W-:-:S02]  /*3290*/  ISETP.GT.AND P2, PT, R25, 0x19, PT ;  /* 0x000000191900780c */ /* 0x000fc40003f44270 */
        /* <DEDUP_REMOVED lines=82> */
[----:B-1----:R-:W-:-:S04]  /*37c0*/  FSEL R178, R69, -INF , P4 ;  /* 0xff80000045b27808 */ /* 0x002fc80002000000 */
[----:B------:R-:W-:Y:S02]  /*37d0*/  FMNMX.FTZ R33, R178, R33, !PT ;  /* 0x00000021b2217209 */ /* 0x000fe40007810000 */
[----:B--2---:R-:W-:-:S03]  /*37e0*/  FSEL R175, R70, -INF , P3 ;  /* 0xff80000046af7808 */ /* 0x004fc60001800000 */
[----:B------:R-:W1:Y:S01]  /*37f0*/  SHFL.BFLY PT, R34, R33, 0x2, 0x1f ;  /* 0x0c401f0021227f89 */ /* 0x000e6200000e0000 */
[----:B------:R-:W-:Y:S02]  /*3800*/  FMNMX.FTZ R24, R175, R24, !PT ;  /* 0x00000018af187209 */ /* 0x000fe40007810000 */
[----:B0-----:R-:W-:-:S04]  /*3810*/  FSEL R181, R71, -INF , P2 ;  /* 0xff80000047b57808 */ /* 0x001fc80001000000 */
[----:B------:R-:W-:-:S05]  /*3820*/  FMNMX.FTZ R24, R181, R24, !PT ;  /* 0x00000018b5187209 */ /* 0x000fca0007810000 */
[----:B------:R-:W0:Y:S01]  /*3830*/  SHFL.BFLY PT, R35, R24, 0x2, 0x1f ;  /* 0x0c401f0018237f89 */ /* 0x000e2200000e0000 */
[----:B-1----:R-:W-:-:S05]  /*3840*/  FMNMX.FTZ R34, R33, R34, !PT ;  /* 0x0000002221227209 */ /* 0x002fca0007810000 */
[----:B------:R-:W1:Y:S01]  /*3850*/  SHFL.BFLY PT, R25, R34, 0x1, 0x1f ;  /* 0x0c201f0022197f89 */ /* 0x000e6200000e0000 */
[----:B0-----:R-:W-:-:S05]  /*3860*/  FMNMX.FTZ R35, R24, R35, !PT ;  /* 0x0000002318237209 */ /* 0x001fca0007810000 */
[----:B------:R-:W0:Y:S01]  /*3870*/  SHFL.BFLY PT, R36, R35, 0x1, 0x1f ;  /* 0x0c201f0023247f89 */ /* 0x000e2200000e0000 */
[----:B-1----:R-:W-:-:S04]  /*3880*/  FMNMX.FTZ R156, R34, R25, !PT ;  /* 0x00000019229c7209 */ /* 0x002fc80007810000 */
[C---:B------:R-:W-:Y:S01]  /*3890*/  FSETP.NEU.FTZ.AND P2, PT, R156.reuse, -INF , PT ;  /* 0xff8000009c00780b */ /* 0x040fe20003f5d000 */
[----:B------:R-:W-:-:S05]  /*38a0*/  FMUL.FTZ R177, R156, UR10 ;  /* 0x0000000a9cb17c20 */ /* 0x000fca0008410000 */
[----:B------:R-:W-:-:S05]  /*38b0*/  FSEL R177, R177, RZ, P2 ;  /* 0x000000ffb1b17208 */ /* 0x000fca0001000000 */
[--C-:B------:R-:W-:Y:S01]  /*38c0*/  FFMA.FTZ R163, R26, UR10, -R177.reuse ;  /* 0x0000000a1aa37c23 */ /* 0x100fe200080108b1 */
[----:B0-----:R-:W-:Y:S01]  /*38d0*/  FMNMX.FTZ R157, R35, R36, !PT ;  /* 0x00000024239d7209 */ /* 0x001fe20007810000 */
[--C-:B------:R-:W-:Y:S01]  /*38e0*/  FFMA.FTZ R162, R28, UR10, -R177.reuse ;  /* 0x0000000a1ca27c23 */ /* 0x100fe200080108b1 */
[--C-:B------:R-:W-:Y:S01]  /*38f0*/  FFMA.FTZ R165, R30, UR10, -R177.reuse ;  /* 0x0000000a1ea57c23 */ /* 0x100fe200080108b1 */
[--C-:B------:R-:W-:Y:S01]  /*3900*/  FFMA.FTZ R166, R32, UR10, -R177.reuse ;  /* 0x0000000a20a67c23 */ /* 0x100fe200080108b1 */
[C---:B------:R-:W-:Y:S01]  /*3910*/  FSETP.NEU.FTZ.AND P2, PT, R157.reuse, -INF , PT ;  /* 0xff8000009d00780b */ /* 0x040fe20003f5d000 */
[----:B------:R-:W-:Y:S01]  /*3920*/  FMUL.FTZ R176, R157, UR10 ;  /* 0x0000000a9db07c20 */ /* 0x000fe20008410000 */
[----:B------:R-:W-:Y:S01]  /*3930*/  MUFU.EX2 R163, R163 ;  /* 0x000000a300a37308 */ /* 0x000fe20000000800 */
[--C-:B------:R-:W-:Y:S01]  /*3940*/  FFMA.FTZ R185, R186, UR10, -R177.reuse ;  /* 0x0000000abab97c23 */ /* 0x100fe200080108b1 */
[--C-:B------:R-:W-:Y:S01]  /*3950*/  FFMA.FTZ R186, R188, UR10, -R177.reuse ;  /* 0x0000000abcba7c23 */ /* 0x100fe200080108b1 */
[--C-:B------:R-:W-:Y:S01]  /*3960*/  FFMA.FTZ R189, R184, UR10, -R177.reuse ;  /* 0x0000000ab8bd7c23 */ /* 0x100fe200080108b1 */
[----:B------:R-:W-:Y:S01]  /*3970*/  FSEL R176, R176, RZ, P2 ;  /* 0x000000ffb0b07208 */ /* 0x000fe20001000000 */
[--C-:B------:R-:W-:Y:S01]  /*3980*/  FFMA.FTZ R182, R182, UR10, -R177.reuse ;  /* 0x0000000ab6b67c23 */ /* 0x100fe200080108b1 */
[----:B------:R-:W-:Y:S01]  /*3990*/  ISETP.NE.AND P2, PT, R81, RZ, PT ;  /* 0x000000ff5100720c */ /* 0x000fe20003f45270 */
[--C-:B------:R-:W-:Y:S01]  /*39a0*/  FFMA.FTZ R198, R198, UR10, -R177.reuse ;  /* 0x0000000ac6c67c23 */ /* 0x100fe200080108b1 */
[----:B------:R-:W0:Y:S01]  /*39b0*/  S2R R81, SR_TID.X ;  /* 0x0000000000517919 */ /* 0x000e220000002100 */
        /* <DEDUP_REMOVED lines=11> */
[----:B------:R-:W-:Y:S01]  /*3a70*/  FFMA.FTZ R213, R192, UR10, -R177 ;  /* 0x0000000ac0d57c23 */ /* 0x000fe200080108b1 */
[----:B------:R-:W-:Y:S01]  /*3a80*/  MUFU.EX2 R165, R165 ;  /* 0x000000a500a57308 */ /* 0x000fe20000000800 */
[--C-:B------:R-:W-:Y:S01]  /*3a90*/  FFMA.FTZ R192, R215, UR10, -R176.reuse ;  /* 0x0000000ad7c07c23 */ /* 0x100fe200080108b0 */
[--C-:B------:R-:W-:Y:S01]  /*3aa0*/  FFMA.FTZ R196, R217, UR10, -R176.reuse ;  /* 0x0000000ad9c47c23 */ /* 0x100fe200080108b0 */
[----:B------:R-:W-:Y:S01]  /*3ab0*/  @!P2 PRMT R13, RZ, 0x654, R13 ;  /* 0x00000654ff0da816 */ /* 0x000fe2000000000d */
[--C-:B------:R-:W-:Y:S01]  /*3ac0*/  FFMA.FTZ R194, R194, UR10, -R177.reuse ;  /* 0x0000000ac2c27c23 */ /* 0x100fe200080108b1 */
[--C-:B------:R-:W-:Y:S01]  /*3ad0*/  FFMA.FTZ R215, R221, UR10, -R176.reuse ;  /* 0x0000000addd77c23 */ /* 0x100fe200080108b0 */
[--C-:B------:R-:W-:Y:S01]  /*3ae0*/  FFMA.FTZ R217, R219, UR10, -R176.reuse ;  /* 0x0000000adbd97c23 */ /* 0x100fe200080108b0 */
[--C-:B------:R-:W-:Y:S01]  /*3af0*/  FFMA.FTZ R204, R159, UR10, -R177.reuse ;  /* 0x0000000a9fcc7c23 */ /* 0x100fe200080108b1 */
[----:B------:R-:W2:Y:S01]  /*3b00*/  MUFU.EX2 R166, R166 ;  /* 0x000000a600a67308 */ /* 0x000ea20000000800 */
        /* <DEDUP_REMOVED lines=10> */
[----:B0-----:R-:W-:Y:S01]  /*3bb0*/  SHF.R.U32.HI R81, RZ, 0x7, R81 ;  /* 0x00000007ff517819 */ /* 0x001fe20000011651 */
[--C-:B------:R-:W-:Y:S01]  /*3bc0*/  FFMA.FTZ R0, R12, UR10, -R177.reuse ;  /* 0x0000000a0c007c23 */ /* 0x100fe200080108b1 */
[--C-:B------:R-:W-:Y:S01]  /*3bd0*/  FFMA.FTZ R12, R191, UR10, -R176.reuse ;  /* 0x0000000abf0c7c23 */ /* 0x100fe200080108b0 */
[--C-:B------:R-:W-:Y:S01]  /*3be0*/  FFMA.FTZ R207, R190, UR10, -R177.reuse ;  /* 0x0000000abecf7c23 */ /* 0x100fe200080108b1 */
[----:B------:R-:W-:Y:S01]  /*3bf0*/  IADD3 R203, -R81, 0xb, RZ ;  /* 0x0000000b51cb7810 */ /* 0x000fe20007ffe1ff */
[----:B------:R-:W0:Y:S01]  /*3c00*/  MUFU.EX2 R171, R171 ;  /* 0x000000ab00ab7308 */ /* 0x000e220000000800 */
[----:B--2---:R-:W-:Y:S01]  /*3c10*/  F2FP.F16.F32.PACK_AB R154, R166, R165 ;  /* 0x000000a5a69a723e */ /* 0x004fe200000000ff */
[--C-:B------:R-:W-:Y:S01]  /*3c20*/  FFMA.FTZ R191, R193, UR10, -R176.reuse ;  /* 0x0000000ac1bf7c23 */ /* 0x100fe200080108b0 */
[--C-:B------:R-:W-:Y:S01]  /*3c30*/  FFMA.FTZ R158, R158, UR10, -R177.reuse ;  /* 0x0000000a9e9e7c23 */ /* 0x100fe200080108b1 */
[----:B------:R1:W-:Y:S06]  /*3c40*/  BAR.ARV R203, 0x100 ;  /* 0x000400cb0000751d */ /* 0x0003ec0000002000 */
[----:B------:R2:W-:Y:S01]  /*3c50*/  @!P2 SYNCS.ARRIVE.TRANS64.RED.A1T0 RZ, [R13+URZ], RZ ;  /* 0x000000ff0dffa9a7 */ /* 0x0005e2000810043f */
[----:B------:R-:W-:Y:S01]  /*3c60*/  MUFU.EX2 R168, R168 ;  /* 0x000000a800a87308 */ /* 0x000fe20000000800 */
[--C-:B------:R-:W-:Y:S01]  /*3c70*/  FFMA.FTZ R190, R195, UR10, -R176.reuse ;  /* 0x0000000ac3be7c23 */ /* 0x100fe200080108b0 */
[--C-:B------:R-:W-:Y:S01]  /*3c80*/  FFMA.FTZ R193, R197, UR10, -R176.reuse ;  /* 0x0000000ac5c17c23 */ /* 0x100fe200080108b0 */
[--C-:B------:R-:W-:Y:S01]  /*3c90*/  FFMA.FTZ R195, R172, UR10, -R177.reuse ;  /* 0x0000000aacc37c23 */ /* 0x100fe200080108b1 */
[--C-:B------:R-:W-:Y:S01]  /*3ca0*/  FFMA.FTZ R172, R174, UR10, -R177.reuse ;  /* 0x0000000aaeac7c23 */ /* 0x100fe200080108b1 */
[--C-:B------:R-:W-:Y:S01]  /*3cb0*/  FFMA.FTZ R180, R180, UR10, -R177.reuse ;  /* 0x0000000ab4b47c23 */ /* 0x100fe200080108b1 */
[----:B0-----:R-:W-:Y:S01]  /*3cc0*/  F2FP.F16.F32.PACK_AB R153, R171, R164 ;  /* 0x000000a4ab99723e */ /* 0x001fe200000000ff */
[--C-:B------:R-:W-:Y:S01]  /*3cd0*/  FFMA.FTZ R174, R179, UR10, -R176.reuse ;  /* 0x0000000ab3ae7c23 */ /* 0x100fe200080108b0 */
[----:B------:R-:W0:Y:S01]  /*3ce0*/  MUFU.EX2 R169, R169 ;  /* 0x000000a900a97308 */ /* 0x000e220000000800 */
[--C-:B------:R-:W-:Y:S01]  /*3cf0*/  FFMA.FTZ R173, R173, UR10, -R176.reuse ;  /* 0x0000000aadad7c23 */ /* 0x100fe200080108b0 */
[--C-:B------:R-:W-:Y:S01]  /*3d00*/  FFMA.FTZ R175, R175, UR10, -R176.reuse ;  /* 0x0000000aafaf7c23 */ /* 0x100fe200080108b0 */
[----:B------:R-:W-:Y:S01]  /*3d10*/  FFMA.FTZ R177, R178, UR10, -R177 ;  /* 0x0000000ab2b17c23 */ /* 0x000fe200080108b1 */
[----:B------:R-:W-:Y:S01]  /*3d20*/  FFMA.FTZ R176, R181, UR10, -R176 ;  /* 0x0000000ab5b07c23 */ /* 0x000fe200080108b0 */
[----:B------:R-:W-:Y:S01]  /*3d30*/  FADD.FTZ R162, R163, R162 ;  /* 0x000000a2a3a27221 */ /* 0x000fe20000010000 */
[----:B------:R-:W-:Y:S01]  /*3d40*/  FADD.FTZ R171, R164, R171 ;  /* 0x000000aba4ab7221 */ /* 0x000fe20000010000 */
[----:B--2---:R-:W-:Y:S01]  /*3d50*/  IMAD.U32 R13, RZ, RZ, UR5 ;  /* 0x00000005ff0d7e24 */ /* 0x004fe2000f8e00ff */
[----:B------:R-:W-:Y:S01]  /*3d60*/  MUFU.EX2 R182, R182 ;  /* 0x000000b600b67308 */ /* 0x000fe20000000800 */
[----:B------:R-:W-:Y:S01]  /*3d70*/  FADD.FTZ R165, R165, R162 ;  /* 0x000000a2a5a57221 */ /* 0x000fe20000010000 */
[----:B------:R-:W-:-:S03]  /*3d80*/  @!P2 VIADD R170, R170, 0x32460 ;  /* 0x00032460aaaaa836 */ /* 0x000fc60000000000 */
[----:B------:R-:W-:Y:S02]  /*3d90*/  FADD.FTZ R165, R166, R165 ;  /* 0x000000a5a6a57221 */ /* 0x000fe40000010000 */
[----:B------:R-:W-:Y:S01]  /*3da0*/  @!P2 PRMT R170, RZ, 0x654, R170 ;  /* 0x00000654ffaaa816 */ /* 0x000fe200000000aa */
[----:B------:R-:W2:Y:S01]  /*3db0*/  MUFU.EX2 R185, R185 ;  /* 0x000000b900b97308 */ /* 0x000ea20000000800 */
[----:B0-----:R-:W-:Y:S01]  /*3dc0*/  F2FP.F16.F32.PACK_AB R155, R169, R168 ;  /* 0x000000a8a99b723e */ /* 0x001fe200000000ff */
[----:B------:R1:W-:Y:S01]  /*3dd0*/  BAR.SYNC.DEFER_BLOCKING R200, 0x100 ;  /* 0x000400c80000751d */ /* 0x0003e20000010000 */
[----:B------:R-:W-:-:S04]  /*3de0*/  FADD.FTZ R168, R168, R171 ;  /* 0x000000aba8a87221 */ /* 0x000fc80000010000 */
[----:B------:R-:W-:Y:S01]  /*3df0*/  FADD.FTZ R168, R169, R168 ;  /* 0x000000a8a9a87221 */ /* 0x000fe20000010000 */
[----:B------:R-:W-:Y:S08]  /*3e00*/  MUFU.EX2 R186, R186 ;  /* 0x000000ba00ba7308 */ /* 0x000ff00000000800 */
[----:B------:R-:W-:Y:S08]  /*3e10*/  MUFU.EX2 R189, R189 ;  /* 0x000000bd00bd7308 */ /* 0x000ff00000000800 */
[----:B------:R-:W-:Y:S01]  /*3e20*/  MUFU.EX2 R183, R183 ;  /* 0x000000b700b77308 */ /* 0x000fe20000000800 */
[----:B------:R-:W-:-:S06]  /*3e30*/  WARPGROUP.ARRIVE ;  /* 0x00000000000079c5 */ /* 0x000fcc0000000000 */
[----:B------:R-:W-:Y:S01]  /*3e40*/  HGMMA.64x256x16.F32 R24, R152, gdesc[UR12].tnspB, RZ, !UPT, gsb0 ;  /* 0x43e0000c98187df0 */ /* 0x000fe2000c0008ff */
[----:B------:R-:W0:Y:S01]  /*3e50*/  MUFU.EX2 R184, R184 ;  /* 0x000000b800b87308 */ /* 0x000e220000000800 */
[----:B------:R-:W-:Y:S01]  /*3e60*/  UMOV UR14, UR4 ;  /* 0x00000004000e7c82 */ /* 0x000fe20008000000 */
[----:B------:R-:W-:Y:S01]  /*3e70*/  UMOV UR15, 0x40000040 ;  /* 0x40000040000f7882 */ /* 0x000fe20000000000 */
[----:B------:R-:W-:-:S05]  /*3e80*/  UIADD3 UR4, UR5, 0x100, URZ ;  /* 0x0000010005047890 */ /* 0x000fca000fffe03f */
        /* <DEDUP_REMOVED lines=9> */
[----:B------:R-:W1:Y:S08]  /*3f20*/  MUFU.EX2 R217, R217 ;  /* 0x000000d900d97308 */ /* 0x000e700000000800 */
[----:B------:R-:W-:Y:S08]  /*3f30*/  MUFU.EX2 R161, R161 ;  /* 0x000000a100a17308 */ /* 0x000ff00000000800 */
[----:B------:R-:W1:Y:S08]  /*3f40*/  MUFU.EX2 R204, R204 ;  /* 0x000000cc00cc7308 */ /* 0x000e700000000800 */
[----:B------:R-:W-:Y:S08]  /*3f50*/  MUFU.EX2 R159, R159 ;  /* 0x0000009f009f7308 */ /* 0x000ff00000000800 */
[----:B------:R-:W-:Y:S08]  /*3f60*/  MUFU.EX2 R160, R160 ;  /* 0x000000a000a07308 */ /* 0x000ff00000000800 */
[----:B------:R-:W-:Y:S08]  /*3f70*/  MUFU.EX2 R167, R167 ;  /* 0x000000a700a77308 */ /* 0x000ff00000000800 */
[----:B------:R-:W1:Y:S08]  /*3f80*/  MUFU.EX2 R206, R206 ;  /* 0x000000ce00ce7308 */ /* 0x000e700000000800 */
        /* <DEDUP_REMOVED lines=16> */
[----:B------:R-:W-:Y:S01]  /*4090*/  MUFU.EX2 R175, R175 ;  /* 0x000000af00af7308 */ /* 0x000fe20000000800 */
[----:B------:R-:W-:-:S02]  /*40a0*/  WARPGROUP.DEPBAR.LE gsb0, 0x0 ;  /* 0x00008000000079c5 */ /* 0x000fc40000010000 */
[----:B--2---:R-:W-:-:S05]  /*40b0*/  F2FP.F16.F32.PACK_AB R152, R185, R182 ;  /* 0x000000b6b998723e */ /* 0x004fca00000000ff */
[----:B------:R-:W2:Y:S01]  /*40c0*/  MUFU.EX2 R176, R176 ;  /* 0x000000b000b07308 */ /* 0x000ea20000000800 */
[----:B0-----:R-:W-:Y:S01]  /*40d0*/  F2FP.F16.F32.PACK_AB R153, R184, R183 ;  /* 0x000000b7b899723e */ /* 0x001fe200000000ff */
        /* <DEDUP_REMOVED lines=11> */
[----:B------:R-:W-:Y:S01]  /*4190*/  UMOV UR14, UR4 ;  /* 0x00000004000e7c82 */ /* 0x000fe20008000000 */
[----:B------:R-:W-:Y:S01]  /*41a0*/  UMOV UR15, 0x40000040 ;  /* 0x40000040000f7882 */ /* 0x000fe20000000000 */
[----:B------:R-:W-:Y:S01]  /*41b0*/  UIADD3 UR4, UR5, 0x180, URZ ;  /* 0x0000018005047890 */ /* 0x000fe2000fffe03f */
        /* <DEDUP_REMOVED lines=14> */
[----:B------:R-:W-:-:S06]  /*42a0*/  FADD.FTZ R196, R217, R196 ;  /* 0x000000c4d9c47221 */ /* 0x000fcc0000010000 */
[----:B------:R-:W-:Y:S01]  /*42b0*/  HGMMA.64x256x16.F32 R24, R152, gdesc[UR12].tnspB, R24, gsb0 ;  /* 0x43e0000c98187df0 */ /* 0x000fe20008000818 */
[----:B------:R-:W-:Y:S01]  /*42c0*/  UMOV UR14, UR4 ;  /* 0x00000004000e7c82 */ /* 0x000fe20008000000 */
[----:B------:R-:W-:Y:S01]  /*42d0*/  UMOV UR15, 0x40000040 ;  /* 0x40000040000f7882 */ /* 0x000fe20000000000 */
[----:B------:R-:W-:Y:S01]  /*42e0*/  UIADD3 UR4, UR5, 0x200, URZ ;  /* 0x0000020005047890 */ /* 0x000fe2000fffe03f */
        /* <DEDUP_REMOVED lines=13> */
[----:B------:R-:W-:-:S07]  /*43c0*/  FADD.FTZ R199, R208, R199 ;  /* 0x000000c7d0c77221 */ /* 0x000fce0000010000 */
        /* <DEDUP_REMOVED lines=21> */
[----:B------:R-:W-:Y:S02]  /*4520*/  @UP0 ULDC UR4, c[0x0][0x44c] ;  /* 0x0001130000040ab9 */ /* 0x000fe40000000800 */
[----:B------:R-:W-:-:S04]  /*4530*/  UIMAD.WIDE.U32 UR4, UR38, UR4, URZ ;  /* 0x00000004260472a5 */ /* 0x000fc8000f8e003f */
[----:B------:R-:W-:-:S04]  /*4540*/  @UP0 USHF.R.U32.HI UR38, URZ, UR7, UR5 ;  /* 0x000000073f260299 */ /* 0x000fc80008011605 */
[----:B------:R-:W-:-:S04]  /*4550*/  UIADD3 UR4, UR38, -UR6, UR39 ;  /* 0x8000000626047290 */ /* 0x000fc8000fffe027 */
[----:B------:R-:W-:-:S04]  /*4560*/  UIMAD.WIDE UR4, UR4, 0x2aaaaaab, URZ ;  /* 0x2aaaaaab040478a5 */ /* 0x000fc8000f8e023f */
[----:B------:R-:W-:-:S04]  /*4570*/  USHF.R.U32.HI UR4, URZ, 0x1f, UR5 ;  /* 0x0000001f3f047899 */ /* 0x000fc80008011605 */
[----:B------:R-:W-:-:S04]  /*4580*/  ULEA.HI.SX32 UR4, UR5, UR4, 0x1c ;  /* 0x0000000405047291 */ /* 0x000fc8000f8fe23f */
[----:B------:R-:W-:-:S04]  /*4590*/  UISETP.LT.AND UP1, UPT, UR11, UR4, UPT ;  /* 0x000000040b00728c */ /* 0x000fc8000bf21270 */
[----:B------:R-:W-:-:S03]  /*45a0*/  USEL UR56, UR11, UR4, !UP1 ;  /* 0x000000040b387287 */ /* 0x000fc6000c800000 */
[----:B------:R-:W-:Y:S01]  /*45b0*/  UMOV UR4, URZ ;  /* 0x0000003f00047c82 */ /* 0x000fe20008000000 */
        /* <DEDUP_REMOVED lines=20> */
[----:B------:R-:W-:Y:S01]  /*4700*/  IMAD.MOV.U32 R204, RZ, RZ, R157 ;  /* 0x000000ffffcc7224 */ /* 0x000fe200078e009d */
[----:B------:R-:W-:Y:S01]  /*4710*/  MOV R205, R156 ;  /* 0x0000009c00cd7202 */ /* 0x000fe20000000f00 */
[----:B------:R-:W-:Y:S01]  /*4720*/  UMOV UR60, URZ ;  /* 0x0000003f003c7c82 */ /* 0x000fe20008000000 */
[----:B------:R-:W-:Y:S01]  /*4730*/  UMOV UR7, UR61 ;  /* 0x0000003d00077c82 */ /* 0x000fe20008000000 */
[----:B------:R-:W-:-:S05]  /*4740*/  UMOV UR4, URZ ;  /* 0x0000003f00047c82 */ /* 0x000fca0008000000 */
.L_x_13453:
[----:B------:R-:W-:-:S04]  /*4750*/  UIADD3 UR4, UR4, 0x1, URZ ;  /* 0x0000000104047890 */ /* 0x000fc8000fffe03f */
[----:B------:R-:W-:-:S04]  /*4760*/  UISETP.NE.AND UP1, UPT, UR4, 0x2, UPT ;  /* 0x000000020400788c */ /* 0x000fc8000bf25270 */
[----:B------:R-:W-:Y:S02]  /*4770*/  USEL UR5, URZ, 0x1, UP1 ;  /* 0x000000013f057887 */ /* 0x000fe40008800000 */
[----:B------:R-:W-:Y:S02]  /*4780*/  USEL UR4, UR4, URZ, UP1 ;  /* 0x0000003f04047287 */ /* 0x000fe40008800000 */
[----:B------:R-:W-:Y:S01]  /*4790*/  ULOP3.LUT UR60, UR60, UR5, URZ, 0x3c, !UPT ;  /* 0x000000053c3c7292 */ /* 0x000fe2000f8e3c3f */
[----:B-1----:R-:W-:Y:S11]  /*47a0*/  @!P0 BRA `(.L_x_13445) ;  /* 0x0000000000048947 */ /* 0x002ff60003800000 */
[----:B------:R-:W-:Y:S01]  /*47b0*/  BPT.TRAP 0x1 ;  /* 0x000000040000795c */ /* 0x000fe20000300000 */
.L_x_13445:
[----:B------:R-:W-:Y:S01]  /*47c0*/  R2UR UR5, R22 ;  /* 0x00000000160572ca */ /* 0x000fe200000e0000 */
[----:B------:R-:W-:-:S05]  /*47d0*/  IMAD.U32 R203, RZ, RZ, UR60 ;  /* 0x0000003cffcb7e24 */ /* 0x000fca000f8e00ff */
[----:B------:R-:W-:-:S07]  /*47e0*/  SHF.L.U32 R203, R203, 0x1f, RZ ;  /* 0x0000001fcbcb7819 */ /* 0x000fce00000006ff */
[----:B------:R-:W-:-:S09]  /*47f0*/  ULEA UR5, UR4, UR5, 0x3 ;  /* 0x0000000504057291 */ /* 0x000fd2000f8e183f */
[----:B------:R1:W2:Y:S01]  /*4800*/  SYNCS.PHASECHK.TRANS64.TRYWAIT P3, [UR5+0x32430], R203 ;  /* 0x032430cbff0075a7 */ /* 0x0002a20008060145 */
[----:B------:R-:W-:Y:S05]  /*4810*/  @!P0 BRA `(.L_x_13446) ;  /* 0x0000000000048947 */ /* 0x000fea0003800000 */
[----:B------:R-:W-:Y:S01]  /*4820*/  BPT.TRAP 0x1 ;  /* 0x000000040000795c */ /* 0x000fe20000300000 */
.L_x_13446:
[----:B--2---:R-:W-:Y:S05]  /*4830*/  @P3 BRA `(.L_x_13447) ;  /* 0x0000000000083947 */ /* 0x004fea0003800000 */
[----:B------:R-:W2:Y:S02]  /*4840*/  SYNCS.PHASECHK.TRANS64.TRYWAIT P3, [UR5+0x32430], R203 ;  /* 0x032430cbff0075a7 */ /* 0x000ea40008060145 */
[----:B--2---:R-:W-:Y:S05]  /*4850*/  @!P3 BRA `(.L_x_13448) ;  /* 0x000000d400e8b947 */ /* 0x004fea0003800000 */
.L_x_13447:
        /* <DEDUP_REMOVED lines=51> */
.L_x_13449:
[----:B------:R0:W2:Y:S01]  /*4b90*/  SYNCS.PHASECHK.TRANS64.TRYWAIT P3, [UR5+0x32450], R203 ;  /* 0x032450cbff0075a7 */ /* 0x0000a20008060145 */
[----:B------:R-:W-:Y:S05]  /*4ba0*/  @!P0 BRA `(.L_x_13450) ;  /* 0x0000000000048947 */ /* 0x000fea0003800000 */
[----:B------:R-:W-:Y:S01]  /*4bb0*/  BPT.TRAP 0x1 ;  /* 0x000000040000795c */ /* 0x000fe20000300000 */
.L_x_13450:
[----:B--2---:R-:W-:Y:S05]  /*4bc0*/  @P3 BRA `(.L_x_13451) ;  /* 0x0000000000083947 */ /* 0x004fea0003800000 */
[----:B------:R-:W2:Y:S02]  /*4bd0*/  SYNCS.PHASECHK.TRANS64.TRYWAIT P3, [UR5+0x32450], R203 ;  /* 0x032450cbff0075a7 */ /* 0x000ea40008060145 */
[----:B--2---:R-:W-:Y:S05]  /*4be0*/  @!P3 BRA `(.L_x_13452) ;  /* 0x000000d4001cb947 */ /* 0x004fea0003800000 */
.L_x_13451:
        /* <DEDUP_REMOVED lines=17> */
[----:B------:R-:W-:Y:S01]  /*4d00*/  UIADD3 UR10, UR6, 0x2, URZ ;  /* 0x00000002060a7890 */ /* 0x000fe2000fffe03f */
[----:B------:R-:W-:Y:S01]  /*4d10*/  MOV R209, UR57 ;  /* 0x0000003900d17c02 */ /* 0x000fe20008000f00 */
[----:B------:R-:W-:Y:S01]  /*4d20*/  UIADD3 UR14, UR6, 0x300, URZ ;  /* 0x00000300060e7890 */ /* 0x000fe2000fffe03f */
[----:B------:R-:W-:Y:S01]  /*4d30*/  MOV R210, UR56 ;  /* 0x0000003800d27c02 */ /* 0x000fe20008000f00 */
[----:B------:R-:W-:Y:S01]  /*4d40*/  UMOV UR50, UR6 ;  /* 0x0000000600327c82 */ /* 0x000fe20008000000 */
[----:B------:R-:W-:Y:S01]  /*4d50*/  R2UR UR56, R14 ;  /* 0x000000000e3872ca */ /* 0x000fe200000e0000 */
[----:B------:R-:W-:Y:S01]  /*4d60*/  HGMMA.64x96x16.F32 R152, gdesc[UR48], R152, gsb0 ;  /* 0x01600000309879f0 */ /* 0x000fe20008000898 */
[----:B------:R-:W-:Y:S01]  /*4d70*/  UMOV UR54, UR10 ;  /* 0x0000000a00367c82 */ /* 0x000fe20008000000 */
[----:B------:R-:W-:Y:S01]  /*4d80*/  R2UR UR57, R15 ;  /* 0x000000000f3972ca */ /* 0x000fe200000e0000 */
[----:B------:R-:W-:Y:S01]  /*4d90*/  UIADD3 UR10, UR6, 0x4, URZ ;  /* 0x00000004060a7890 */ /* 0x000fe2000fffe03f */
[----:B------:R-:W-:Y:S01]  /*4da0*/  R2UR UR49, R203 ;  /* 0x00000000cb3172ca */ /* 0x000fe200000e0000 */
[----:B------:R-:W-:Y:S01]  /*4db0*/  UIADD3 UR18, UR6, 0x302, URZ ;  /* 0x0000030206127890 */ /* 0x000fe2000fffe03f */
[----:B------:R-:W-:Y:S01]  /*4dc0*/  R2UR UR48, R206 ;  /* 0x00000000ce3072ca */ /* 0x000fe200000e0000 */
[----:B------:R-:W-:Y:S01]  /*4dd0*/  UIADD3 UR22, UR6, 0x304, URZ ;  /* 0x0000030406167890 */ /* 0x000fe2000fffe03f */
[----:B------:R-:W0:Y:S01]  /*4de0*/  S2R R212, SR_TID.X ;  /* 0x0000000000d47919 */ /* 0x000e220000002100 */
[----:B------:R-:W-:Y:S01]  /*4df0*/  UMOV UR23, 0x40000040 ;  /* 0x4000004000177882 */ /* 0x000fe20000000000 */
[----:B------:R-:W-:Y:S01]  /*4e00*/  UMOV UR58, UR10 ;  /* 0x0000000a003a7c82 */ /* 0x000fe20008000000 */
[----:B------:R-:W-:-:S02]  /*4e10*/  UIADD3 UR10, UR6, 0x6, URZ ;  /* 0x00000006060a7890 */ /* 0x000fc4000fffe03f */
        /* <DEDUP_REMOVED lines=14> */
[----:B0-----:R-:W-:Y:S01]  /*4f00*/  SHF.R.U32.HI R212, RZ, 0x7, R212 ;  /* 0x00000007ffd47819 */ /* 0x001fe200000116d4 */
        /* <DEDUP_REMOVED lines=11> */
[----:B------:R-:W-:Y:S01]  /*4fc0*/  R2UR UR56, R10 ;  /* 0x000000000a3872ca */ /* 0x000fe200000e0000 */
[----:B------:R-:W-:Y:S01]  /*4fd0*/  UMOV UR58, UR6 ;  /* 0x00000006003a7c82 */ /* 0x000fe20008000000 */
[----:B------:R-:W-:Y:S01]  /*4fe0*/  R2UR UR57, R11 ;  /* 0x000000000b3972ca */ /* 0x000fe200000e0000 */
[----:B------:R-:W-:Y:S01]  /*4ff0*/  UMOV UR59, 0x40000040 ;  /* 0x40000040003b7882 */ /* 0x000fe20000000000 */
[----:B------:R-:W-:Y:S01]  /*5000*/  @UP0 ULDC UR6, c[0x0][0x44c] ;  /* 0x0001130000060ab9 */ /* 0x000fe20000000800 */
[----:B------:R-:W-:Y:S02]  /*5010*/  WARPGROUP.DEPBAR.LE gsb0, 0x0 ;  /* 0x00008000000079c5 */ /* 0x000fe40000010000 */
[----:B------:R-:W-:-:S06]  /*5020*/  WARPGROUP.ARRIVE ;  /* 0x00000000000079c5 */ /* 0x000fcc0000000000 */
[----:B------:R-:W-:Y:S01]  /*5030*/  HGMMA.64x96x16.F32 R152, gdesc[UR8], R152, gsb0 ;  /* 0x01600000089879f0 */ /* 0x000fe20008000898 */
[----:B------:R-:W-:Y:S01]  /*5040*/  ULDC UR10, c[0x0][0xad0] ;  /* 0x0002b400000a7ab9 */ /* 0x000fe20000000800 */
[----:B------:R-:W-:Y:S01]  /*5050*/  ULDC UR11, c[0x0][0x2f0] ;  /* 0x0000bc00000b7ab9 */ /* 0x000fe20000000800 */
[----:B------:R-:W-:Y:S02]  /*5060*/  WARPGROUP.DEPBAR.LE gsb0, 0x0 ;  /* 0x00008000000079c5 */ /* 0x000fe40000010000 */
[----:B------:R-:W-:-:S06]  /*5070*/  WARPGROUP.ARRIVE ;  /* 0x00000000000079c5 */ /* 0x000fcc0000000000 */
[----:B------:R-:W-:Y:S01]  /*5080*/  HGMMA.64x96x16.F32 R152, gdesc[UR12], R152, gsb0 ;  /* 0x016000000c9879f0 */ /* 0x000fe20008000898 */
[----:B------:R-:W-:Y:S01]  /*5090*/  R2UR UR14, R13 ;  /* 0x000000000d0e72ca */ /* 0x000fe200000e0000 */
        /* <DEDUP_REMOVED lines=34> */
[----:B------:R-:W-:Y:S02]  /*52c0*/  R2UR UR57, R209 ;  /* 0x00000000d13972ca */ /* 0x000fe400000e0000 */
[----:B------:R-:W-:-:S13]  /*52d0*/  R2UR UR56, R210 ;  /* 0x00000000d23872ca */ /* 0x000fda00000e0000 */
[----:B------:R-:W-:Y:S01]  /*52e0*/  UISETP.GT.AND UP1, UPT, UR7, UR56, UPT ;  /* 0x000000380700728c */ /* 0x000fe2000bf24270 */
[----:B------:R-:W-:Y:S02]  /*52f0*/  WARPGROUP.DEPBAR.LE gsb0, 0x0 ;  /* 0x00008000000079c5 */ /* 0x000fe40000010000 */
[----:B------:R-:W-:Y:S01]  /*5300*/  FMUL.FTZ R219, R162, UR10 ;  /* 0x0000000aa2db7c20 */ /* 0x000fe20008410000 */
[----:B------:R-:W-:-:S04]  /*5310*/  @P1 IMAD.HI.U32 R162, R201, UR6, RZ ;  /* 0x00000006c9a21c27 */ /* 0x000fc8000f8e00ff */
[----:B------:R-:W-:Y:S01]  /*5320*/  FMUL.FTZ R206, R153, UR10 ;  /* 0x0000000a99ce7c20 */ /* 0x000fe20008410000 */
[----:B------:R-:W-:Y:S01]  /*5330*/  @UP0 ULDC UR6, c[0x0][0x450] ;  /* 0x0001140000060ab9 */ /* 0x000fe20000000800 */
[----:B------:R-:W-:Y:S01]  /*5340*/  FMUL.FTZ R221, R166, UR10 ;  /* 0x0000000aa6dd7c20 */ /* 0x000fe20008410000 */
[----:B------:R-:W-:Y:S01]  /*5350*/  IMAD.MOV.U32 R153, RZ, RZ, R201 ;  /* 0x000000ffff997224 */ /* 0x000fe200078e00c9 */
[----:B------:R-:W-:Y:S01]  /*5360*/  @P1 SHF.R.U32.HI R153, RZ, UR6, R162 ;  /* 0x00000006ff991c19 */ /* 0x000fe200080116a2 */
[----:B------:R-:W-:Y:S01]  /*5370*/  FMUL.FTZ R166, R169, UR10 ;  /* 0x0000000aa9a67c20 */ /* 0x000fe20008410000 */
[----:B------:R-:W-:Y:S01]  /*5380*/  UMOV UR6, 0x1 ;  /* 0x0000000100067882 */ /* 0x000fe20000000000 */
[----:B------:R-:W-:Y:S01]  /*5390*/  FMUL.FTZ R207, R171, UR10 ;  /* 0x0000000aabcf7c20 */ /* 0x000fe20008410000 */
[----:B------:R-:W-:Y:S01]  /*53a0*/  FMUL.FTZ R152, R152, UR10 ;  /* 0x0000000a98987c20 */ /* 0x000fe20008410000 */
[----:B------:R-:W0:Y:S01]  /*53b0*/  SHFL.IDX PT, R169, R153, RZ, 0x1c1f ;  /* 0x001c1fff99a97589 */ /* 0x000e2200000e0000 */
[----:B------:R-:W-:Y:S01]  /*53c0*/  FMUL.FTZ R208, R157, UR10 ;  /* 0x0000000a9dd07c20 */ /* 0x000fe20008410000 */
[----:B------:R-:W-:Y:S01]  /*53d0*/  UIMAD UR6, UR7, -0x60, UR6 ;  /* 0xffffffa0070678a4 */ /* 0x000fe2000f8e0206 */
[----:B------:R-:W-:Y:S01]  /*53e0*/  FMUL.FTZ R157, R159, UR10 ;  /* 0x0000000a9f9d7c20 */ /* 0x000fe20008410000 */
[----:B------:R0:W1:Y:S01]  /*53f0*/  SHFL.IDX PT, R171, R153, 0x1, 0x1c1f ;  /* 0x003c1f0099ab7f89 */ /* 0x00006200000e0000 */
[----:B------:R-:W-:Y:S01]  /*5400*/  FMUL.FTZ R215, R175, UR10 ;  /* 0x0000000aafd77c20 */ /* 0x000fe20008410000 */
[----:B------:R-:W-:Y:S01]  /*5410*/  FMUL.FTZ R203, R154, UR10 ;  /* 0x0000000a9acb7c20 */ /* 0x000fe20008410000 */
[----:B------:R-:W-:Y:S01]  /*5420*/  FMUL.FTZ R159, R161, UR10 ;  /* 0x0000000aa19f7c20 */ /* 0x000fe20008410000 */
[----:B------:R-:W-:-:S02]  /*5430*/  IMAD.MOV.U32 R175, RZ, RZ, -0x2 ;  /* 0xfffffffeffaf7424 */ /* 0x000fc400078e00ff */
[----:B------:R-:W-:Y:S01]  /*5440*/  FMUL.FTZ R154, R156, UR10 ;  /* 0x0000000a9c9a7c20 */ /* 0x000fe20008410000 */
[----:B------:R-:W-:Y:S01]  /*5450*/  FMUL.FTZ R161, R165, UR10 ;  /* 0x0000000aa5a17c20 */ /* 0x000fe20008410000 */
[----:B------:R-:W-:Y:S01]  /*5460*/  FMUL.FTZ R156, R158, UR10 ;  /* 0x0000000a9e9c7c20 */ /* 0x000fe20008410000 */
[----:B------:R-:W-:Y:S01]  /*5470*/  FMUL.FTZ R165, R168, UR10 ;  /* 0x0000000aa8a57c20 */ /* 0x000fe20008410000 */
[----:B------:R-:W-:Y:S01]  /*5480*/  FMUL.FTZ R158, R160, UR10 ;  /* 0x0000000aa09e7c20 */ /* 0x000fe20008410000 */
[----:B------:R-:W-:Y:S01]  /*5490*/  FMUL.FTZ R168, R173, UR10 ;  /* 0x0000000aada87c20 */ /* 0x000fe20008410000 */
[----:B------:R-:W2:Y:S01]  /*54a0*/  MUFU.TANH R152, R152 ;  /* 0x0000009800987308 */ /* 0x000ea20000002400 */
[----:B------:R-:W-:Y:S02]  /*54b0*/  IMAD.U32 R173, RZ, RZ, UR11 ;  /* 0x0000000bffad7e24 */ /* 0x000fe4000f8e00ff */
[----:B------:R-:W-:Y:S01]  /*54c0*/  FMUL.FTZ R160, R164, UR10 ;  /* 0x0000000aa4a07c20 */ /* 0x000fe20008410000 */
[----:B------:R-:W-:Y:S01]  /*54d0*/  IMAD R162, R202, R175, UR6 ;  /* 0x00000006caa27e24 */ /* 0x000fe2000f8e02af */
[----:B------:R-:W-:Y:S01]  /*54e0*/  ULDC UR6, c[0x0][0x288] ;  /* 0x0000a20000067ab9 */ /* 0x000fe20000000800 */
[----:B------:R-:W-:Y:S01]  /*54f0*/  FMUL.FTZ R223, R163, UR10 ;  /* 0x0000000aa3df7c20 */ /* 0x000fe20008410000 */
[----:B------:R-:W-:Y:S01]  /*5500*/  FMUL.FTZ R163, R176, UR10 ;  /* 0x0000000ab0a37c20 */ /* 0x000fe20008410000 */
[----:B------:R-:W-:Y:S01]  /*5510*/  IMAD R162, R173, UR57, R162 ;  /* 0x00000039ada27c24 */ /* 0x000fe2000f8e02a2 */
[----:B------:R-:W3:Y:S01]  /*5520*/  MUFU.TANH R206, R206 ;  /* 0x000000ce00ce7308 */ /* 0x000ee20000002400 */
[----:B------:R-:W-:Y:S01]  /*5530*/  FMUL.FTZ R177, R177, UR10 ;  /* 0x0000000ab1b17c20 */ /* 0x000fe20008410000 */
[----:B------:R-:W-:Y:S01]  /*5540*/  FMUL.FTZ R217, R167, UR10 ;  /* 0x0000000aa7d97c20 */ /* 0x000fe20008410000 */
[----:B------:R-:W-:Y:S01]  /*5550*/  FMUL.FTZ R209, R174, UR10 ;  /* 0x0000000aaed17c20 */ /* 0x000fe20008410000 */
[--C-:B0-----:R-:W-:Y:S01]  /*5560*/  IADD3 R153, R169, -UR6, R162.reuse ;  /* 0x80000006a9997c10 */ /* 0x101fe2000fffe0a2 */
[----:B------:R-:W-:Y:S01]  /*5570*/  FMUL.FTZ R167, R172, UR10 ;  /* 0x0000000aaca77c20 */ /* 0x000fe20008410000 */
[----:B------:R-:W-:Y:S01]  /*5580*/  FMUL.FTZ R180, R180, UR10 ;  /* 0x0000000ab4b47c20 */ /* 0x000fe20008410000 */
[----:B------:R-:W-:Y:S01]  /*5590*/  FMUL.FTZ R181, R181, UR10 ;  /* 0x0000000ab5b57c20 */ /* 0x000fe20008410000 */
[----:B------:R-:W0:Y:S01]  /*55a0*/  MUFU.TANH R154, R154 ;  /* 0x0000009a009a7308 */ /* 0x000e220000002400 */
[----:B------:R-:W-:Y:S01]  /*55b0*/  ISETP.GT.AND P6, PT, R153, RZ, PT ;  /* 0x000000ff9900720c */ /* 0x000fe20003fc4270 */
[----:B------:R-:W-:Y:S01]  /*55c0*/  FMUL.FTZ R185, R185, UR10 ;  /* 0x0000000ab9b97c20 */ /* 0x000fe20008410000 */
[----:B------:R-:W-:Y:S01]  /*55d0*/  ISETP.GT.AND P5, PT, R153, 0x1, PT ;  /* 0x000000019900780c */ /* 0x000fe20003fa4270 */
[----:B------:R-:W-:Y:S01]  /*55e0*/  FMUL.FTZ R155, R155, UR10 ;  /* 0x0000000a9b9b7c20 */ /* 0x000fe20008410000 */
[----:B--2---:R-:W-:Y:S01]  /*55f0*/  FSEL R174, R152, -INF , P6 ;  /* 0xff80000098ae7808 */ /* 0x004fe20003000000 */
[----:B------:R-:W-:Y:S01]  /*5600*/  FMUL.FTZ R188, R188, UR10 ;  /* 0x0000000abcbc7c20 */ /* 0x000fe20008410000 */
[----:B-1----:R-:W-:Y:S01]  /*5610*/  IADD3 R169, R171, -UR6, R162 ;  /* 0x80000006aba97c10 */ /* 0x002fe2000fffe0a2 */
[----:B------:R-:W-:Y:S01]  /*5620*/  MUFU.TANH R158, R158 ;  /* 0x0000009e009e7308 */ /* 0x000fe20000002400 */
[C---:B------:R-:W-:Y:S01]  /*5630*/  ISETP.GT.AND P3, PT, R153.reuse, 0x8, PT ;  /* 0x000000089900780c */ /* 0x040fe20003f64270 */
[----:B------:R-:W-:Y:S01]  /*5640*/  FMUL.FTZ R162, R184, UR10 ;  /* 0x0000000ab8a27c20 */ /* 0x000fe20008410000 */
[C---:B------:R-:W-:Y:S01]  /*5650*/  ISETP.GT.AND P6, PT, R153.reuse, 0x10, PT ;  /* 0x000000109900780c */ /* 0x040fe20003fc4270 */
[----:B------:R-:W-:Y:S01]  /*5660*/  FMUL.FTZ R170, R170, UR10 ;  /* 0x0000000aaaaa7c20 */ /* 0x000fe20008410000 */
[C---:B------:R-:W-:Y:S01]  /*5670*/  ISETP.GT.AND P4, PT, R153.reuse, 0x9, PT ;  /* 0x000000099900780c */ /* 0x040fe20003f84270 */
[----:B------:R-:W-:Y:S01]  /*5680*/  FMUL.FTZ R175, R178, UR10 ;  /* 0x0000000ab2af7c20 */ /* 0x000fe20008410000 */
[----:B---3--:R-:W-:Y:S01]  /*5690*/  FSEL R176, R206, -INF , P5 ;  /* 0xff800000ceb07808 */ /* 0x008fe20002800000 */
[----:B------:R-:W1:Y:S01]  /*56a0*/  MUFU.TANH R208, R208 ;  /* 0x000000d000d07308 */ /* 0x000e620000002400 */
[----:B------:R-:W-:Y:S01]  /*56b0*/  ISETP.GT.AND P5, PT, R153, 0x11, PT ;  /* 0x000000119900780c */ /* 0x000fe20003fa4270 */
[----:B------:R-:W-:Y:S01]  /*56c0*/  FMUL.FTZ R178, R179, UR10 ;  /* 0x0000000ab3b27c20 */ /* 0x000fe20008410000 */
[----:B0-----:R-:W-:Y:S01]  /*56d0*/  FSEL R152, R154, -INF , P3 ;  /* 0xff8000009a987808 */ /* 0x001fe20001800000 */
[----:B------:R-:W-:Y:S01]  /*56e0*/  FMUL.FTZ R211, R183, UR10 ;  /* 0x0000000ab7d37c20 */ /* 0x000fe20008410000 */
[----:B------:R-:W-:Y:S01]  /*56f0*/  ISETP.GT.AND P3, PT, R153, 0x18, PT ;  /* 0x000000189900780c */ /* 0x000fe20003f64270 */
[----:B------:R-:W-:Y:S01]  /*5700*/  FMUL.FTZ R187, R187, UR10 ;  /* 0x0000000abbbb7c20 */ /* 0x000fe20008410000 */
[----:B------:R-:W-:Y:S01]  /*5710*/  FMUL.FTZ R190, R190, UR10 ;  /* 0x0000000abebe7c20 */ /* 0x000fe20008410000 */
[----:B------:R-:W-:Y:S01]  /*5720*/  MUFU.TANH R159, R159 ;  /* 0x0000009f009f7308 */ /* 0x000fe20000002400 */
[----:B------:R-:W-:Y:S01]  /*5730*/  FMUL.FTZ R213, R191, UR10 ;  /* 0x0000000abfd57c20 */ /* 0x000fe20008410000 */
[----:B------:R-:W-:Y:S01]  /*5740*/  FMUL.FTZ R198, R198, UR10 ;  /* 0x0000000ac6c67c20 */ /* 0x000fe20008410000 */
[----:B------:R-:W-:Y:S01]  /*5750*/  FMUL.FTZ R195, R195, UR10 ;  /* 0x0000000ac3c37c20 */ /* 0x000fe20008410000 */
[----:B------:R-:W-:Y:S01]  /*5760*/  FMUL.FTZ R197, R197, UR10 ;  /* 0x0000000ac5c57c20 */ /* 0x000fe20008410000 */
[----:B------:R-:W-:-:S03]  /*5770*/  UIADD3 UR7, UR7, -0x1, URZ ;  /* 0xffffffff07077890 */ /* 0x000fc6000fffe03f */
[----:B------:R-:W0:Y:S01]  /*5780*/  MUFU.TANH R161, R161 ;  /* 0x000000a100a17308 */ /* 0x000e220000002400 */
[----:B-1----:R-:W-:Y:S01]  /*5790*/  FSEL R154, R208, -INF , P4 ;  /* 0xff800000d09a7808 */ /* 0x002fe20002000000 */
[----:B------:R-:W-:Y:S01]  /*57a0*/  FMUL.FTZ R208, R189, UR10 ;  /* 0x0000000abdd07c20 */ /* 0x000fe20008410000 */
[----:B------:R-:W-:-:S05]  /*57b0*/  ISETP.GT.AND P4, PT, R153, 0x19, PT ;  /* 0x000000199900780c */ /* 0x000fca0003f84270 */
[----:B------:R-:W-:Y:S08]  /*57c0*/  MUFU.TANH R165, R165 ;  /* 0x000000a500a57308 */ /* 0x000ff00000002400 */
[----:B------:R-:W-:Y:S01]  /*57d0*/  MUFU.TANH R166, R166 ;  /* 0x000000a600a67308 */ /* 0x000fe20000002400 */
[----:B0-----:R-:W-:Y:S02]  /*57e0*/  FSEL R184, R161, -INF , P4 ;  /* 0xff800000a1b87808 */ /* 0x001fe40002000000 */
[----:B------:R-:W-:-:S05]  /*57f0*/  ISETP.GT.AND P4, PT, R153, 0x29, PT ;  /* 0x000000299900780c */ /* 0x000fca0003f84270 */
[----:B------:R-:W-:Y:S08]  /*5800*/  MUFU.TANH R160, R160 ;  /* 0x000000a000a07308 */ /* 0x000ff00000002400 */
[----:B------:R-:W0:Y:S08]  /*5810*/  MUFU.TANH R168, R168 ;  /* 0x000000a800a87308 */ /* 0x000e300000002400 */
[----:B------:R-:W1:Y:S08]  /*5820*/  MUFU.TANH R163, R163 ;  /* 0x000000a300a37308 */ /* 0x000e700000002400 */
[----:B------:R2:W3:Y:S01]  /*5830*/  MUFU.TANH R164, R177 ;  /* 0x000000b100a47308 */ /* 0x0004e20000002400 */
[----:B0-----:R-:W-:-:S02]  /*5840*/  FSEL R168, R168, -INF , P4 ;  /* 0xff800000a8a87808 */ /* 0x001fc40002000000 */
[----:B------:R-:W-:-:S05]  /*5850*/  ISETP.GT.AND P4, PT, R153, 0x39, PT ;  /* 0x000000399900780c */ /* 0x000fca0003f84270 */
[----:B------:R0:W-:Y:S01]  /*5860*/  MUFU.TANH R171, R180 ;  /* 0x000000b400ab7308 */ /* 0x0001e20000002400 */
[----:B--2---:R-:W-:Y:S02]  /*5870*/  FSEL R177, R159, -INF , P5 ;  /* 0xff8000009fb17808 */ /* 0x004fe40002800000 */
[----:B------:R-:W-:-:S04]  /*5880*/  ISETP.GT.AND P5, PT, R153, 0x21, PT ;  /* 0x000000219900780c */ /* 0x000fc80003fa4270 */
[----:B------:R-:W-:Y:S01]  /*5890*/  FSEL R166, R166, -INF , P5 ;  /* 0xff800000a6a67808 */ /* 0x000fe20002800000 */
[----:B------:R2:W4:Y:S01]  /*58a0*/  MUFU.TANH R172, R181 ;  /* 0x000000b500ac7308 */ /* 0x0005220000002400 */
[----:B0-----:R-:W-:Y:S02]  /*58b0*/  FSEL R180, R158, -INF , P6 ;  /* 0xff8000009eb47808 */ /* 0x001fe40003000000 */
[C---:B------:R-:W-:Y:S02]  /*58c0*/  ISETP.GT.AND P6, PT, R153.reuse, 0x20, PT ;  /* 0x000000209900780c */ /* 0x040fe40003fc4270 */
[----:B------:R-:W-:Y:S02]  /*58d0*/  ISETP.GT.AND P5, PT, R153, 0x31, PT ;  /* 0x000000319900780c */ /* 0x000fe40003fa4270 */
[----:B------:R-:W-:Y:S01]  /*58e0*/  FSEL R165, R165, -INF , P6 ;  /* 0xff800000a5a57808 */ /* 0x000fe20003000000 */
[----:B------:R-:W0:Y:S01]  /*58f0*/  MUFU.TANH R167, R167 ;  /* 0x000000a700a77308 */ /* 0x000e220000002400 */
[----:B------:R-:W-:-:S02]  /*5900*/  ISETP.GT.AND P6, PT, R153, 0x30, PT ;  /* 0x000000309900780c */ /* 0x000fc40003fc4270 */
[----:B--2---:R-:W-:Y:S02]  /*5910*/  FSEL R181, R160, -INF , P3 ;  /* 0xff800000a0b57808 */ /* 0x004fe40001800000 */
[----:B-1----:R-:W-:Y:S02]  /*5920*/  FSEL R163, R163, -INF , P6 ;  /* 0xff800000a3a37808 */ /* 0x002fe40003000000 */
[C---:B------:R-:W-:Y:S01]  /*5930*/  ISETP.GT.AND P3, PT, R153.reuse, 0x28, PT ;  /* 0x000000289900780c */ /* 0x040fe20003f64270 */
[----:B------:R-:W1:Y:S01]  /*5940*/  MUFU.TANH R158, R162 ;  /* 0x000000a2009e7308 */ /* 0x000e620000002400 */
[C---:B------:R-:W-:Y:S02]  /*5950*/  ISETP.GT.AND P6, PT, R153.reuse, 0x40, PT ;  /* 0x000000409900780c */ /* 0x040fe40003fc4270 */
[----:B---3--:R-:W-:Y:S02]  /*5960*/  FSEL R161, R164, -INF , P5 ;  /* 0xff800000a4a17808 */ /* 0x008fe40002800000 */
[----:B------:R-:W-:-:S02]  /*5970*/  ISETP.GT.AND P5, PT, R153, 0x41, PT ;  /* 0x000000419900780c */ /* 0x000fc40003fa4270 */
[----:B----4-:R-:W-:Y:S01]  /*5980*/  FSEL R164, R172, -INF , P4 ;  /* 0xff800000aca47808 */ /* 0x010fe20002000000 */
[----:B------:R-:W2:Y:S01]  /*5990*/  MUFU.TANH R185, R185 ;  /* 0x000000b900b97308 */ /* 0x000ea20000002400 */
[----:B------:R-:W-:Y:S01]  /*59a0*/  ISETP.GT.AND P4, PT, R169, RZ, PT ;  /* 0x000000ffa900720c */ /* 0x000fe20003f84270 */
[----:B------:R-:W-:Y:S01]  /*59b0*/  FMUL.FTZ R172, R182, UR10 ;  /* 0x0000000ab6ac7c20 */ /* 0x000fe20008410000 */
[----:B0-----:R-:W-:Y:S02]  /*59c0*/  FSEL R167, R167, -INF , P3 ;  /* 0xff800000a7a77808 */ /* 0x001fe40001800000 */
[----:B------:R-:W-:-:S03]  /*59d0*/  ISETP.GT.AND P3, PT, R153, 0x38, PT ;  /* 0x000000389900780c */ /* 0x000fc60003f64270 */
[----:B------:R-:W0:Y:S01]  /*59e0*/  MUFU.TANH R203, R203 ;  /* 0x000000cb00cb7308 */ /* 0x000e220000002400 */
[----:B-1----:R-:W-:Y:S02]  /*59f0*/  FSEL R159, R158, -INF , P6 ;  /* 0xff8000009e9f7808 */ /* 0x002fe40003000000 */
[----:B------:R-:W-:Y:S02]  /*5a00*/  ISETP.GT.AND P6, PT, R169, 0x1, PT ;  /* 0x00000001a900780c */ /* 0x000fe40003fc4270 */
[----:B------:R-:W-:Y:S02]  /*5a10*/  FSEL R162, R171, -INF , P3 ;  /* 0xff800000aba27808 */ /* 0x000fe40001800000 */
[----:B------:R-:W-:Y:S01]  /*5a20*/  ISETP.GT.AND P3, PT, R153, 0x48, PT ;  /* 0x000000489900780c */ /* 0x000fe20003f64270 */
        /* <DEDUP_REMOVED lines=9> */
[----:B------:R-:W-:Y:S02]  /*5ac0*/  FMNMX.FTZ R156, R203, R204, !PT ;  /* 0x000000cccb9c7209 */ /* 0x000fe40007810000 */
[----:B------:R-:W-:-:S03]  /*5ad0*/  ISETP.GT.AND P5, PT, R169, 0x18, PT ;  /* 0x00000018a900780c */ /* 0x000fc60003fa4270 */
        /* <DEDUP_REMOVED lines=10> */
[----:B------:R-:W-:Y:S02]  /*5b80*/  FMNMX.FTZ R157, R174, R205, !PT ;  /* 0x000000cdae9d7209 */ /* 0x000fe40007810000 */
[----:B------:R-:W-:Y:S02]  /*5b90*/  FMNMX.FTZ R156, R171, R156, !PT ;  /* 0x0000009cab9c7209 */ /* 0x000fe40007810000 */
[----:B------:R-:W-:Y:S01]  /*5ba0*/  ISETP.GT.AND P3, PT, R169, 0x19, PT ;  /* 0x00000019a900780c */ /* 0x000fe20003f64270 */
[----:B------:R-:W1:Y:S01]  /*5bb0*/  MUFU.TANH R221, R221 ;  /* 0x000000dd00dd7308 */ /* 0x000e620000002400 */
[----:B--2---:R-:W-:Y:S02]  /*5bc0*/  FSEL R219, R219, -INF , P4 ;  /* 0xff800000dbdb7808 */ /* 0x004fe40002000000 */
[----:B------:R-:W-:-:S02]  /*5bd0*/  ISETP.GT.AND P4, PT, R169, 0x20, PT ;  /* 0x00000020a900780c */ /* 0x000fc40003f84270 */
[----:B------:R-:W-:Y:S02]  /*5be0*/  FMNMX.FTZ R156, R219, R156, !PT ;  /* 0x0000009cdb9c7209 */ /* 0x000fe40007810000 */
[----:B------:R-:W-:Y:S01]  /*5bf0*/  FMNMX.FTZ R157, R176, R157, !PT ;  /* 0x0000009db09d7209 */ /* 0x000fe20007810000 */
[----:B------:R-:W2:Y:S01]  /*5c00*/  MUFU.TANH R170, R170 ;  /* 0x000000aa00aa7308 */ /* 0x000ea20000002400 */
[----:B0-----:R-:W-:Y:S02]  /*5c10*/  FSEL R223, R223, -INF , P6 ;  /* 0xff800000dfdf7808 */ /* 0x001fe40003000000 */
[----:B------:R-:W-:Y:S02]  /*5c20*/  FMNMX.FTZ R157, R152, R157, !PT ;  /* 0x0000009d989d7209 */ /* 0x000fe40007810000 */
[----:B------:R-:W-:Y:S02]  /*5c30*/  FMNMX.FTZ R156, R223, R156, !PT ;  /* 0x0000009cdf9c7209 */ /* 0x000fe40007810000 */
[----:B------:R-:W-:Y:S01]  /*5c40*/  ISETP.GT.AND P6, PT, R169, 0x21, PT ;  /* 0x00000021a900780c */ /* 0x000fe20003fc4270 */
[----:B------:R-:W0:Y:S01]  /*5c50*/  MUFU.TANH R217, R217 ;  /* 0x000000d900d97308 */ /* 0x000e220000002400 */
[----:B-1----:R-:W-:-:S02]  /*5c60*/  FSEL R221, R221, -INF , P5 ;  /* 0xff800000dddd7808 */ /* 0x002fc40002800000 */
[----:B------:R-:W-:-:S05]  /*5c70*/  ISETP.GT.AND P5, PT, R169, 0x28, PT ;  /* 0x00000028a900780c */ /* 0x000fca0003fa4270 */
[----:B------:R-:W1:Y:S01]  /*5c80*/  MUFU.TANH R209, R209 ;  /* 0x000000d100d17308 */ /* 0x000e620000002400 */
[----:B--2---:R-:W-:Y:S02]  /*5c90*/  FSEL R188, R170, -INF , P4 ;  /* 0xff800000aabc7808 */ /* 0x004fe40002000000 */
[----:B------:R-:W-:Y:S02]  /*5ca0*/  ISETP.GT.AND P4, PT, R169, 0x30, PT ;  /* 0x00000030a900780c */ /* 0x000fe40003f84270 */
[----:B------:R-:W-:Y:S01]  /*5cb0*/  FMNMX.FTZ R170, R221, R156, !PT ;  /* 0x0000009cddaa7209 */ /* 0x000fe20007810000 */
[----:B------:R-:W-:Y:S02]  /*5cc0*/  FMUL.FTZ R156, R192, UR10 ;  /* 0x0000000ac09c7c20 */ /* 0x000fe40008410000 */
[----:B------:R-:W2:Y:S01]  /*5cd0*/  MUFU.TANH R175, R175 ;  /* 0x000000af00af7308 */ /* 0x000ea20000002400 */
[----:B0-----:R-:W-:Y:S02]  /*5ce0*/  FSEL R217, R217, -INF , P3 ;  /* 0xff800000d9d97808 */ /* 0x001fe40001800000 */
[----:B------:R-:W-:-:S02]  /*5cf0*/  ISETP.GT.AND P3, PT, R169, 0x29, PT ;  /* 0x00000029a900780c */ /* 0x000fc40003f64270 */
[----:B------:R-:W-:-:S03]  /*5d00*/  FMNMX.FTZ R179, R217, R170, !PT ;  /* 0x000000aad9b37209 */ /* 0x000fc60007810000 */
[----:B------:R-:W0:Y:S01]  /*5d10*/  MUFU.TANH R172, R172 ;  /* 0x000000ac00ac7308 */ /* 0x000e220000002400 */
[----:B-1----:R-:W-:Y:S02]  /*5d20*/  FSEL R209, R209, -INF , P5 ;  /* 0xff800000d1d17808 */ /* 0x002fe40002800000 */
[----:B------:R-:W-:-:S05]  /*5d30*/  ISETP.GT.AND P5, PT, R169, 0x38, PT ;  /* 0x00000038a900780c */ /* 0x000fca0003fa4270 */
[----:B------:R-:W1:Y:S01]  /*5d40*/  MUFU.TANH R207, R207 ;  /* 0x000000cf00cf7308 */ /* 0x000e620000002400 */
[----:B--2---:R-:W-:Y:S02]  /*5d50*/  FSEL R183, R175, -INF , P4 ;  /* 0xff800000afb77808 */ /* 0x004fe40002000000 */
[----:B------:R-:W-:Y:S01]  /*5d60*/  FMNMX.FTZ R175, R154, R157, !PT ;  /* 0x0000009d9aaf7209 */ /* 0x000fe20007810000 */
[----:B------:R-:W-:Y:S01]  /*5d70*/  FMUL.FTZ R157, R194, UR10 ;  /* 0x0000000ac29d7c20 */ /* 0x000fe20008410000 */
[----:B------:R-:W-:Y:S02]  /*5d80*/  ISETP.GT.AND P4, PT, R169, 0x40, PT ;  /* 0x00000040a900780c */ /* 0x000fe40003f84270 */
[----:B------:R-:W-:Y:S01]  /*5d90*/  FMNMX.FTZ R170, R180, R175, !PT ;  /* 0x000000afb4aa7209 */ /* 0x000fe20007810000 */
[----:B------:R-:W2:Y:S01]  /*5da0*/  MUFU.TANH R215, R215 ;  /* 0x000000d700d77308 */ /* 0x000ea20000002400 */
[----:B0-----:R-:W-:Y:S02]  /*5db0*/  FSEL R189, R172, -INF , P5 ;  /* 0xff800000acbd7808 */ /* 0x001fe40002800000 */
[----:B------:R-:W-:-:S02]  /*5dc0*/  FMNMX.FTZ R172, R188, R179, !PT ;  /* 0x000000b3bcac7209 */ /* 0x000fc40007810000 */
[----:B------:R-:W-:Y:S02]  /*5dd0*/  FMNMX.FTZ R170, R177, R170, !PT ;  /* 0x000000aab1aa7209 */ /* 0x000fe40007810000 */
[----:B------:R-:W-:Y:S01]  /*5de0*/  ISETP.GT.AND P5, PT, R169, 0x48, PT ;  /* 0x00000048a900780c */ /* 0x000fe20003fa4270 */
[----:B------:R-:W0:Y:S01]  /*5df0*/  MUFU.TANH R178, R178 ;  /* 0x000000b200b27308 */ /* 0x000e220000002400 */
[----:B-1----:R-:W-:Y:S02]  /*5e00*/  FSEL R207, R207, -INF , P6 ;  /* 0xff800000cfcf7808 */ /* 0x002fe40003000000 */
[----:B------:R-:W-:Y:S02]  /*5e10*/  FMNMX.FTZ R175, R181, R170, !PT ;  /* 0x000000aab5af7209 */ /* 0x000fe40007810000 */
[----:B------:R-:W-:Y:S02]  /*5e20*/  FMNMX.FTZ R172, R207, R172, !PT ;  /* 0x000000accfac7209 */ /* 0x000fe40007810000 */
[----:B------:R-:W-:Y:S01]  /*5e30*/  ISETP.GT.AND P6, PT, R169, 0x31, PT ;  /* 0x00000031a900780c */ /* 0x000fe20003fc4270 */
[----:B------:R-:W1:Y:S01]  /*5e40*/  MUFU.TANH R211, R211 ;  /* 0x000000d300d37308 */ /* 0x000e620000002400 */
[----:B--2---:R-:W-:-:S02]  /*5e50*/  FSEL R215, R215, -INF , P3 ;  /* 0xff800000d7d77808 */ /* 0x004fc40001800000 */
[----:B------:R-:W-:Y:S02]  /*5e60*/  FMNMX.FTZ R172, R209, R172, !PT ;  /* 0x000000acd1ac7209 */ /* 0x000fe40007810000 */
[----:B------:R-:W-:Y:S02]  /*5e70*/  FMNMX.FTZ R170, R184, R175, !PT ;  /* 0x000000afb8aa7209 */ /* 0x000fe40007810000 */
[----:B------:R-:W-:Y:S01]  /*5e80*/  FMNMX.FTZ R172, R215, R172, !PT ;  /* 0x000000acd7ac7209 */ /* 0x000fe20007810000 */
[----:B------:R-:W2:Y:S01]  /*5e90*/  MUFU.TANH R185, R185 ;  /* 0x000000b900b97308 */ /* 0x000ea20000002400 */
[----:B0-----:R-:W-:Y:S02]  /*5ea0*/  FSEL R186, R178, -INF , P6 ;  /* 0xff800000b2ba7808 */ /* 0x001fe40003000000 */
[----:B------:R-:W-:Y:S02]  /*5eb0*/  FMNMX.FTZ R179, R183, R172, !PT ;  /* 0x000000acb7b37209 */ /* 0x000fe40007810000 */
[----:B------:R-:W-:-:S02]  /*5ec0*/  FMNMX.FTZ R175, R165, R170, !PT ;  /* 0x000000aaa5af7209 */ /* 0x000fc40007810000 */
[----:B------:R-:W-:Y:S01]  /*5ed0*/  ISETP.GT.AND P3, PT, R169, 0x39, PT ;  /* 0x00000039a900780c */ /* 0x000fe20003f64270 */
[----:B------:R-:W0:Y:S01]  /*5ee0*/  MUFU.TANH R187, R187 ;  /* 0x000000bb00bb7308 */ /* 0x000e220000002400 */
[----:B------:R-:W-:Y:S02]  /*5ef0*/  FMNMX.FTZ R172, R186, R179, !PT ;  /* 0x000000b3baac7209 */ /* 0x000fe40007810000 */
[----:B------:R-:W-:Y:S02]  /*5f00*/  FMNMX.FTZ R170, R166, R175, !PT ;  /* 0x000000afa6aa7209 */ /* 0x000fe40007810000 */
[----:B-1----:R-:W-:Y:S02]  /*5f10*/  FSEL R211, R211, -INF , P3 ;  /* 0xff800000d3d37808 */ /* 0x002fe40001800000 */
[----:B------:R-:W-:Y:S01]  /*5f20*/  FMNMX.FTZ R178, R189, R172, !PT ;  /* 0x000000acbdb27209 */ /* 0x000fe20007810000 */
[----:B------:R-:W1:Y:S01]  /*5f30*/  MUFU.TANH R190, R190 ;  /* 0x000000be00be7308 */ /* 0x000e620000002400 */
[----:B------:R-:W-:Y:S01]  /*5f40*/  FMNMX.FTZ R175, R167, R170, !PT ;  /* 0x000000aaa7af7209 */ /* 0x000fe20007810000 */
[----:B------:R-:W-:Y:S01]  /*5f50*/  FMUL.FTZ R172, R199, UR10 ;  /* 0x0000000ac7ac7c20 */ /* 0x000fe20008410000 */
[----:B--2---:R-:W-:-:S02]  /*5f60*/  FSEL R185, R185, -INF , P4 ;  /* 0xff800000b9b97808 */ /* 0x004fc40002000000 */
[----:B------:R-:W-:Y:S02]  /*5f70*/  FMNMX.FTZ R178, R211, R178, !PT ;  /* 0x000000b2d3b27209 */ /* 0x000fe40007810000 */
[----:B------:R-:W-:Y:S01]  /*5f80*/  FMNMX.FTZ R170, R168, R175, !PT ;  /* 0x000000afa8aa7209 */ /* 0x000fe20007810000 */
[----:B------:R-:W2:Y:S01]  /*5f90*/  MUFU.TANH R213, R213 ;  /* 0x000000d500d57308 */ /* 0x000ea20000002400 */
[----:B------:R-:W-:Y:S02]  /*5fa0*/  FMNMX.FTZ R182, R185, R178, !PT ;  /* 0x000000b2b9b67209 */ /* 0x000fe40007810000 */
[----:B------:R-:W-:Y:S01]  /*5fb0*/  FMNMX.FTZ R178, R163, R170, !PT ;  /* 0x000000aaa3b27209 */ /* 0x000fe20007810000 */
[----:B------:R-:W-:Y:S01]  /*5fc0*/  FMUL.FTZ R170, R196, UR10 ;  /* 0x0000000ac4aa7c20 */ /* 0x000fe20008410000 */
[----:B------:R-:W-:Y:S02]  /*5fd0*/  ISETP.GT.AND P6, PT, R169, 0x41, PT ;  /* 0x00000041a900780c */ /* 0x000fe40003fc4270 */
[----:B------:R-:W-:Y:S01]  /*5fe0*/  FMNMX.FTZ R175, R161, R178, !PT ;  /* 0x000000b2a1af7209 */ /* 0x000fe20007810000 */
[----:B------:R-:W3:Y:S01]  /*5ff0*/  MUFU.TANH R157, R157 ;  /* 0x0000009d009d7308 */ /* 0x000ee20000002400 */
[----:B------:R-:W-:-:S02]  /*6000*/  ISETP.GT.AND P3, PT, R169, 0x49, PT ;  /* 0x00000049a900780c */ /* 0x000fc40003f64270 */
[----:B------:R-:W-:Y:S02]  /*6010*/  FMNMX.FTZ R175, R162, R175, !PT ;  /* 0x000000afa2af7209 */ /* 0x000fe40007810000 */
[----:B0-----:R-:W-:Y:S02]  /*6020*/  FSEL R187, R187, -INF , P6 ;  /* 0xff800000bbbb7808 */ /* 0x001fe40003000000 */
[----:B-1----:R-:W-:Y:S01]  /*6030*/  FSEL R190, R190, -INF , P5 ;  /* 0xff800000bebe7808 */ /* 0x002fe20002800000 */
[----:B------:R-:W0:Y:S01]  /*6040*/  MUFU.TANH R198, R198 ;  /* 0x000000c600c67308 */ /* 0x000e220000002400 */
[----:B--2---:R-:W-:Y:S02]  /*6050*/  FSEL R213, R213, -INF , P3 ;  /* 0xff800000d5d57808 */ /* 0x004fe40001800000 */
[C---:B------:R-:W-:Y:S02]  /*6060*/  ISETP.GT.AND P4, PT, R169.reuse, 0x50, PT ;  /* 0x00000050a900780c */ /* 0x040fe40003f84270 */
[----:B------:R-:W-:-:S02]  /*6070*/  ISETP.GT.AND P6, PT, R169, 0x51, PT ;  /* 0x00000051a900780c */ /* 0x000fc40003fc4270 */
[C---:B------:R-:W-:Y:S01]  /*6080*/  ISETP.GT.AND P5, PT, R169.reuse, 0x58, PT ;  /* 0x00000058a900780c */ /* 0x040fe20003fa4270 */
[----:B------:R-:W1:Y:S01]  /*6090*/  MUFU.TANH R208, R208 ;  /* 0x000000d000d07308 */ /* 0x000e620000002400 */
[----:B------:R-:W-:Y:S01]  /*60a0*/  ISETP.GT.AND P3, PT, R169, 0x59, PT ;  /* 0x00000059a900780c */ /* 0x000fe20003f64270 */
[----:B------:R-:W-:Y:S01]  /*60b0*/  FMUL.FTZ R169, R193, UR10 ;  /* 0x0000000ac1a97c20 */ /* 0x000fe20008410000 */
[----:B---3--:R-:W-:Y:S01]  /*60c0*/  FSEL R199, R157, -INF , P4 ;  /* 0xff8000009dc77808 */ /* 0x008fe20002000000 */
[----:B------:R-:W-:Y:S01]  /*60d0*/  ULDC UR10, c[0x0][0xa80] ;  /* 0x0002a000000a7ab9 */ /* 0x000fe20000000800 */
[----:B------:R-:W-:Y:S02]  /*60e0*/  FMNMX.FTZ R179, R187, R182, !PT ;  /* 0x000000b6bbb37209 */ /* 0x000fe40007810000 */
[----:B------:R-:W-:Y:S01]  /*60f0*/  ISETP.GT.AND P4, PT, R153, 0x49, PT ;  /* 0x000000499900780c */ /* 0x000fe20003f84270 */
[----:B------:R-:W2:Y:S01]  /*6100*/  MUFU.TANH R191, R195 ;  /* 0x000000c300bf7308 */ /* 0x000ea20000002400 */
[----:B0-----:R-:W-:-:S02]  /*6110*/  FSEL R193, R198, -INF , P5 ;  /* 0xff800000c6c17808 */ /* 0x001fc40002800000 */
[----:B------:R-:W-:Y:S02]  /*6120*/  FMNMX.FTZ R178, R190, R179, !PT ;  /* 0x000000b3beb27209 */ /* 0x000fe40007810000 */
[----:B------:R-:W-:Y:S02]  /*6130*/  ISETP.GT.AND P5, PT, R153, 0x50, PT ;  /* 0x000000509900780c */ /* 0x000fe40003fa4270 */
[----:B------:R-:W-:Y:S01]  /*6140*/  FMNMX.FTZ R178, R213, R178, !PT ;  /* 0x000000b2d5b27209 */ /* 0x000fe20007810000 */
[----:B------:R0:W3:Y:S01]  /*6150*/  MUFU.TANH R195, R172 ;  /* 0x000000ac00c37308 */ /* 0x0000e20000002400 */
[----:B-1----:R-:W-:Y:S02]  /*6160*/  FSEL R208, R208, -INF , P4 ;  /* 0xff800000d0d07808 */ /* 0x002fe40002000000 */
[----:B------:R-:W-:Y:S02]  /*6170*/  FMNMX.FTZ R178, R199, R178, !PT ;  /* 0x000000b2c7b27209 */ /* 0x000fe40007810000 */
[----:B------:R-:W-:-:S03]  /*6180*/  ISETP.GT.AND P4, PT, R153, 0x58, PT ;  /* 0x000000589900780c */ /* 0x000fc60003f84270 */
[----:B------:R-:W1:Y:S01]  /*6190*/  MUFU.TANH R156, R156 ;  /* 0x0000009c009c7308 */ /* 0x000e620000002400 */
[----:B0-----:R-:W-:Y:S02]  /*61a0*/  FMNMX.FTZ R172, R164, R175, !PT ;  /* 0x000000afa4ac7209 */ /* 0x001fe40007810000 */
[----:B--2---:R-:W-:Y:S02]  /*61b0*/  FSEL R191, R191, -INF , P6 ;  /* 0xff800000bfbf7808 */ /* 0x004fe40003000000 */
[----:B------:R-:W-:Y:S02]  /*61c0*/  FMNMX.FTZ R157, R159, R172, !PT ;  /* 0x000000ac9f9d7209 */ /* 0x000fe40007810000 */
[----:B------:R-:W-:Y:S01]  /*61d0*/  FMNMX.FTZ R178, R191, R178, !PT ;  /* 0x000000b2bfb27209 */ /* 0x000fe20007810000 */
[----:B------:R0:W2:Y:S01]  /*61e0*/  MUFU.TANH R192, R169 ;  /* 0x000000a900c07308 */ /* 0x0000a20000002400 */
[----:B------:R-:W-:Y:S02]  /*61f0*/  FMNMX.FTZ R157, R158, R157, !PT ;  /* 0x0000009d9e9d7209 */ /* 0x000fe40007810000 */
[----:B---3--:R-:W-:-:S02]  /*6200*/  FSEL R196, R195, -INF , P3 ;  /* 0xff800000c3c47808 */ /* 0x008fc40001800000 */
[----:B------:R-:W-:Y:S02]  /*6210*/  FMNMX.FTZ R157, R160, R157, !PT ;  /* 0x0000009da09d7209 */ /* 0x000fe40007810000 */
[----:B------:R-:W-:Y:S01]  /*6220*/  ISETP.GT.AND P3, PT, R153, 0x51, PT ;  /* 0x000000519900780c */ /* 0x000fe20003f64270 */
[----:B------:R-:W3:Y:S01]  /*6230*/  MUFU.TANH R194, R170 ;  /* 0x000000aa00c27308 */ /* 0x000ee20000002400 */
[----:B-1----:R-:W-:Y:S02]  /*6240*/  FSEL R195, R156, -INF , P5 ;  /* 0xff8000009cc37808 */ /* 0x002fe40002800000 */
[----:B------:R-:W-:Y:S02]  /*6250*/  FMNMX.FTZ R156, R208, R157, !PT ;  /* 0x0000009dd09c7209 */ /* 0x000fe40007810000 */
[----:B0-----:R-:W-:Y:S01]  /*6260*/  FMNMX.FTZ R169, R193, R178, !PT ;  /* 0x000000b2c1a97209 */ /* 0x001fe20007810000 */
[----:B------:R-:W-:Y:S01]  /*6270*/  IMAD.U32 R178, RZ, RZ, UR5 ;  /* 0x00000005ffb27e24 */ /* 0x000fe2000f8e00ff */
[----:B------:R-:W-:Y:S01]  /*6280*/  FMNMX.FTZ R157, R195, R156, !PT ;  /* 0x0000009cc39d7209 */ /* 0x000fe20007810000 */
[----:B------:R-:W0:Y:S01]  /*6290*/  MUFU.TANH R197, R197 ;  /* 0x000000c500c57308 */ /* 0x000e220000002400 */
[----:B--2---:R-:W-:Y:S01]  /*62a0*/  FSEL R192, R192, -INF , P3 ;  /* 0xff800000c0c07808 */ /* 0x004fe20001800000 */
[----:B------:R-:W-:Y:S01]  /*62b0*/  UIMAD UR5, UR4, 0xc00, UR14 ;  /* 0x00000c00040578a4 */ /* 0x000fe2000f8e020e */
[----:B------:R-:W-:-:S02]  /*62c0*/  ISETP.GT.AND P3, PT, R153, 0x59, PT ;  /* 0x000000599900780c */ /* 0x000fc40003f64270 */
[----:B------:R-:W-:Y:S01]  /*62d0*/  FMNMX.FTZ R157, R192, R157, !PT ;  /* 0x0000009dc09d7209 */ /* 0x000fe20007810000 */
[----:B------:R-:W-:Y:S01]  /*62e0*/  UIADD3 UR6, UR5, 0x280, URZ ;  /* 0x0000028005067890 */ /* 0x000fe2000fffe03f */
[----:B------:R-:W-:Y:S02]  /*62f0*/  FMNMX.FTZ R169, R196, R169, !PT ;  /* 0x000000a9c4a97209 */ /* 0x000fe40007810000 */
[----:B---3--:R-:W-:Y:S01]  /*6300*/  FSEL R194, R194, -INF , P4 ;  /* 0xff800000c2c27808 */ /* 0x008fe20002000000 */
[----:B------:R-:W-:Y:S02]  /*6310*/  UMOV UR14, UR5 ;  /* 0x00000005000e7c82 */ /* 0x000fe40008000000 */
        /* <DEDUP_REMOVED lines=11> */
[----:B------:R-:W-:-:S03]  /*63d0*/  FMUL.FTZ R198, R157, UR10 ;  /* 0x0000000a9dc67c20 */ /* 0x000fc60008410000 */
[----:B------:R-:W-:Y:S02]  /*63e0*/  FSEL R153, R157, RZ, P4 ;  /* 0x000000ff9d997208 */ /* 0x000fe40002000000 */
[----:B------:R-:W-:-:S03]  /*63f0*/  FSEL R198, R198, RZ, P4 ;  /* 0x000000ffc6c67208 */ /* 0x000fc60002000000 */
[----:B------:R-:W-:Y:S01]  /*6400*/  FADD.FTZ R153, -R153, R204 ;  /* 0x000000cc99997221 */ /* 0x000fe20000010100 */
[----:B0-----:R-:W-:Y:S01]  /*6410*/  FMNMX.FTZ R156, R172, R175, !PT ;  /* 0x000000afac9c7209 */ /* 0x001fe20007810000 */
[--C-:B------:R-:W-:Y:S01]  /*6420*/  FFMA.FTZ R172, R173, UR10, -R198.reuse ;  /* 0x0000000aadac7c23 */ /* 0x100fe200080108c6 */
[--C-:B------:R-:W-:Y:S01]  /*6430*/  FFMA.FTZ R169, R203, UR10, -R198.reuse ;  /* 0x0000000acba97c23 */ /* 0x100fe200080108c6 */
[----:B------:R-:W-:Y:S01]  /*6440*/  IADD3 R203, -R212, 0xb, RZ ;  /* 0x0000000bd4cb7810 */ /* 0x000fe20007ffe1ff */
[--C-:B------:R-:W-:Y:S01]  /*6450*/  FFMA.FTZ R175, R171, UR10, -R198.reuse ;  /* 0x0000000aabaf7c23 */ /* 0x100fe200080108c6 */
[C---:B------:R-:W-:Y:S01]  /*6460*/  FMUL.FTZ R197, R156.reuse, UR10 ;  /* 0x0000000a9cc57c20 */ /* 0x040fe20008410000 */
[----:B------:R-:W-:Y:S01]  /*6470*/  FSETP.NEU.FTZ.AND P3, PT, R156, -INF , PT ;  /* 0xff8000009c00780b */ /* 0x000fe20003f7d000 */
[----:B------:R-:W-:Y:S01]  /*6480*/  FMUL.FTZ R182, R153, UR10 ;  /* 0x0000000a99b67c20 */ /* 0x000fe20008410000 */
[--C-:B------:R-:W-:Y:S01]  /*6490*/  FFMA.FTZ R170, R155, UR10, -R198.reuse ;  /* 0x0000000a9baa7c23 */ /* 0x100fe200080108c6 */
[----:B------:R-:W-:Y:S01]  /*64a0*/  MUFU.EX2 R169, R169 ;  /* 0x000000a900a97308 */ /* 0x000fe20000000800 */
[----:B------:R-:W-:Y:S01]  /*64b0*/  FSEL R197, R197, RZ, P3 ;  /* 0x000000ffc5c57208 */ /* 0x000fe20001800000 */
[--C-:B------:R-:W-:Y:S01]  /*64c0*/  FFMA.FTZ R204, R219, UR10, -R198.reuse ;  /* 0x0000000adbcc7c23 */ /* 0x100fe200080108c6 */
[--C-:B------:R-:W-:Y:S01]  /*64d0*/  FFMA.FTZ R210, R221, UR10, -R198.reuse ;  /* 0x0000000addd27c23 */ /* 0x100fe200080108c6 */
[--C-:B------:R-:W-:Y:S01]  /*64e0*/  FFMA.FTZ R217, R217, UR10, -R198.reuse ;  /* 0x0000000ad9d97c23 */ /* 0x100fe200080108c6 */
[--C-:B------:R-:W-:Y:S01]  /*64f0*/  FFMA.FTZ R188, R188, UR10, -R198.reuse ;  /* 0x0000000abcbc7c23 */ /* 0x100fe200080108c6 */
[--C-:B------:R-:W-:Y:S01]  /*6500*/  FFMA.FTZ R173, R152, UR10, -R197.reuse ;  /* 0x0000000a98ad7c23 */ /* 0x100fe200080108c5 */
[----:B------:R-:W-:Y:S01]  /*6510*/  FSEL R152, R156, RZ, P3 ;  /* 0x000000ff9c987208 */ /* 0x000fe20001800000 */
[--C-:B------:R-:W-:Y:S01]  /*6520*/  FFMA.FTZ R171, R176, UR10, -R197.reuse ;  /* 0x0000000ab0ab7c23 */ /* 0x100fe200080108c5 */
[--C-:B------:R-:W-:Y:S01]  /*6530*/  FFMA.FTZ R174, R174, UR10, -R197.reuse ;  /* 0x0000000aaeae7c23 */ /* 0x100fe200080108c5 */
[----:B------:R-:W-:Y:S01]  /*6540*/  FFMA.FTZ R176, R154, UR10, -R197 ;  /* 0x0000000a9ab07c23 */ /* 0x000fe200080108c5 */
[----:B------:R-:W0:Y:S01]  /*6550*/  MUFU.EX2 R182, R182 ;  /* 0x000000b600b67308 */ /* 0x000e220000000800 */
[----:B------:R-:W-:Y:S01]  /*6560*/  FADD.FTZ R152, -R152, R205 ;  /* 0x000000cd98987221 */ /* 0x000fe20000010100 */
[----:B------:R-:W-:Y:S01]  /*6570*/  FFMA.FTZ R205, R223, UR10, -R198 ;  /* 0x0000000adfcd7c23 */ /* 0x000fe200080108c6 */
[--C-:B------:R-:W-:Y:S01]  /*6580*/  FFMA.FTZ R180, R180, UR10, -R197.reuse ;  /* 0x0000000ab4b47c23 */ /* 0x100fe200080108c5 */
[----:B------:R-:W-:Y:S01]  /*6590*/  FFMA.FTZ R177, R177, UR10, -R197 ;  /* 0x0000000ab1b17c23 */ /* 0x000fe200080108c5 */
[----:B------:R-:W-:Y:S01]  /*65a0*/  FMUL.FTZ R179, R152, UR10 ;  /* 0x0000000a98b37c20 */ /* 0x000fe20008410000 */
[----:B------:R-:W-:-:S02]  /*65b0*/  @!P2 VIADD R152, R178, 0x32440 ;  /* 0x00032440b298a836 */ /* 0x000fc40000000000 */
[--C-:B------:R-:W-:Y:S01]  /*65c0*/  FFMA.FTZ R181, R181, UR10, -R197.reuse ;  /* 0x0000000ab5b57c23 */ /* 0x100fe200080108c5 */
[----:B------:R-:W-:Y:S01]  /*65d0*/  MUFU.EX2 R170, R170 ;  /* 0x000000aa00aa7308 */ /* 0x000fe20000000800 */
[--C-:B------:R-:W-:Y:S01]  /*65e0*/  FFMA.FTZ R184, R184, UR10, -R197.reuse ;  /* 0x0000000ab8b87c23 */ /* 0x100fe200080108c5 */
[----:B------:R-:W-:Y:S01]  /*65f0*/  FFMA.FTZ R207, R207, UR10, -R198 ;  /* 0x0000000acfcf7c23 */ /* 0x000fe200080108c6 */
[----:B------:R-:W-:Y:S01]  /*6600*/  @!P2 PRMT R152, RZ, 0x654, R152 ;  /* 0x00000654ff98a816 */ /* 0x000fe20000000098 */
[----:B------:R1:W-:Y:S06]  /*6610*/  BAR.ARV R203, 0x100 ;  /* 0x000400cb0000751d */ /* 0x0003ec0000002000 */
[----:B------:R2:W-:Y:S01]  /*6620*/  @!P2 SYNCS.ARRIVE.TRANS64.RED.A1T0 RZ, [R152+URZ], RZ ;  /* 0x000000ff98ffa9a7 */ /* 0x0005e2000810043f */
        /* <DEDUP_REMOVED lines=135> */
[----:B------:R-:W-:Y:S01]  /*6ea0*/  F2FP.F16.F32.PACK_AB R153, R170, R169 ;  /* 0x000000a9aa99723e */ /* 0x000fe200000000ff */
[----:B------:R-:W-:Y:S01]  /*6eb0*/  MUFU.EX2 R204, R204 ;  /* 0x000000cc00cc7308 */ /* 0x000fe20000000800 */
[----:B0-----:R-:W-:Y:S01]  /*6ec0*/  F2FP.F16.F32.PACK_AB R155, R175, R172 ;  /* 0x000000acaf9b723e */ /* 0x001fe200000000ff */
[--C-:B------:R-:W-:Y:S01]  /*6ed0*/  FFMA.FTZ R209, R209, UR10, -R198.reuse ;  /* 0x0000000ad1d17c23 */ /* 0x100fe200080108c6 */
[----:B--2---:R-:W-:Y:S01]  /*6ee0*/  F2FP.F16.F32.PACK_AB R152, R171, R174 ;  /* 0x000000aeab98723e */ /* 0x004fe200000000ff */
[--C-:B------:R-:W-:Y:S01]  /*6ef0*/  FFMA.FTZ R165, R165, UR10, -R197.reuse ;  /* 0x0000000aa5a57c23 */ /* 0x100fe200080108c5 */
[----:B---3--:R-:W-:Y:S01]  /*6f00*/  F2FP.F16.F32.PACK_AB R154, R176, R173 ;  /* 0x000000adb09a723e */ /* 0x008fe200000000ff */
[----:B------:R1:W-:Y:S01]  /*6f10*/  BAR.SYNC.DEFER_BLOCKING R200, 0x100 ;  /* 0x000400c80000751d */ /* 0x0003e20000010000 */
        /* <DEDUP_REMOVED lines=23> */
[----:B------:R-:W-:Y:S01]  /*7090*/  WARPGROUP.ARRIVE ;  /* 0x00000000000079c5 */ /* 0x000fe20000000000 */
[--C-:B------:R-:W-:Y:S01]  /*70a0*/  FFMA.FTZ R208, R191, UR10, -R198.reuse ;  /* 0x0000000abfd07c23 */ /* 0x100fe200080108c6 */
[--C-:B------:R-:W-:Y:S01]  /*70b0*/  FFMA.FTZ R191, R193, UR10, -R198.reuse ;  /* 0x0000000ac1bf7c23 */ /* 0x100fe200080108c6 */
[--C-:B------:R-:W-:Y:S01]  /*70c0*/  FFMA.FTZ R193, R195, UR10, -R197.reuse ;  /* 0x0000000ac3c17c23 */ /* 0x100fe200080108c5 */
[--C-:B------:R-:W-:Y:S01]  /*70d0*/  FFMA.FTZ R199, R199, UR10, -R198.reuse ;  /* 0x0000000ac7c77c23 */ /* 0x100fe200080108c6 */
[--C-:B------:R-:W-:Y:S01]  /*70e0*/  FFMA.FTZ R192, R192, UR10, -R197.reuse ;  /* 0x0000000ac0c07c23 */ /* 0x100fe200080108c5 */
[----:B------:R-:W-:Y:S01]  /*70f0*/  HGMMA.64x256x16.F32 R24, R152, gdesc[UR12].tnspB, R24, gsb0 ;  /* 0x43e0000c98187df0 */ /* 0x000fe20008000818 */
[----:B------:R-:W-:Y:S01]  /*7100*/  MUFU.EX2 R180, R180 ;  /* 0x000000b400b47308 */ /* 0x000fe20000000800 */
[----:B------:R-:W-:Y:S01]  /*7110*/  UIADD3 UR14, UR5, 0x80, URZ ;  /* 0x00000080050e7890 */ /* 0x000fe2000fffe03f */
[--C-:B------:R-:W-:Y:S01]  /*7120*/  FFMA.FTZ R194, R194, UR10, -R197.reuse ;  /* 0x0000000ac2c27c23 */ /* 0x100fe200080108c5 */
[----:B------:R-:W-:Y:S01]  /*7130*/  UMOV UR15, 0x40000040 ;  /* 0x40000040000f7882 */ /* 0x000fe20000000000 */
[----:B------:R-:W-:Y:S01]  /*7140*/  FFMA.FTZ R195, R206, UR10, -R197 ;  /* 0x0000000acec37c23 */ /* 0x000fe200080108c5 */
[----:B------:R-:W-:Y:S01]  /*7150*/  FFMA.FTZ R196, R196, UR10, -R198 ;  /* 0x0000000ac4c47c23 */ /* 0x000fe200080108c6 */
[----:B------:R-:W-:Y:S01]  /*7160*/  FFMA.FTZ R169, R182, R12, R169 ;  /* 0x0000000cb6a97223 */ /* 0x000fe200000100a9 */
[----:B------:R-:W-:Y:S01]  /*7170*/  FFMA.FTZ R0, R179, R0, R174 ;  /* 0x00000000b3007223 */ /* 0x000fe200000100ae */
[----:B------:R-:W3:Y:S01]  /*7180*/  MUFU.EX2 R177, R177 ;  /* 0x000000b100b17308 */ /* 0x000ee20000000800 */
[----:B------:R-:W-:Y:S01]  /*7190*/  PLOP3.LUT P3, PT, PT, PT, UP1, 0x80, 0x0 ;  /* 0x000000000000781c */ /* 0x000fe20003f6f018 */
        /* <DEDUP_REMOVED lines=8> */
[----:B------:R-:W-:-:S05]  /*7220*/  FADD.FTZ R173, R176, R173 ;  /* 0x000000adb0ad7221 */ /* 0x000fca0000010000 */
[----:B------:R-:W4:Y:S08]  /*7230*/  MUFU.EX2 R184, R184 ;  /* 0x000000b800b87308 */ /* 0x000f300000000800 */
[----:B------:R-:W-:Y:S08]  /*7240*/  MUFU.EX2 R188, R188 ;  /* 0x000000bc00bc7308 */ /* 0x000ff00000000800 */
[----:B------:R-:W5:Y:S08]  /*7250*/  MUFU.EX2 R207, R207 ;  /* 0x000000cf00cf7308 */ /* 0x000f700000000800 */
[----:B------:R-:W-:Y:S08]  /*7260*/  MUFU.EX2 R209, R209 ;  /* 0x000000d100d17308 */ /* 0x000ff00000000800 */
[----:B------:R-:W-:Y:S08]  /*7270*/  MUFU.EX2 R165, R165 ;  /* 0x000000a500a57308 */ /* 0x000ff00000000800 */
[----:B------:R-:W1:Y:S08]  /*7280*/  MUFU.EX2 R166, R166 ;  /* 0x000000a600a67308 */ /* 0x000e700000000800 */
[----:B------:R-:W-:Y:S08]  /*7290*/  MUFU.EX2 R167, R167 ;  /* 0x000000a700a77308 */ /* 0x000ff00000000800 */
[----:B------:R-:W1:Y:S08]  /*72a0*/  MUFU.EX2 R168, R168 ;  /* 0x000000a800a87308 */ /* 0x000e700000000800 */
[----:B------:R-:W1:Y:S08]  /*72b0*/  MUFU.EX2 R212, R212 ;  /* 0x000000d400d47308 */ /* 0x000e700000000800 */
[----:B------:R-:W-:Y:S08]  /*72c0*/  MUFU.EX2 R183, R183 ;  /* 0x000000b700b77308 */ /* 0x000ff00000000800 */
[----:B------:R-:W-:Y:S08]  /*72d0*/  MUFU.EX2 R186, R186 ;  /* 0x000000ba00ba7308 */ /* 0x000ff00000000800 */
        /* <DEDUP_REMOVED lines=19> */
[----:B------:R-:W-:Y:S01]  /*7410*/  MUFU.EX2 R194, R194 ;  /* 0x000000c200c27308 */ /* 0x000fe20000000800 */
[----:B------:R-:W-:-:S02]  /*7420*/  WARPGROUP.DEPBAR.LE gsb0, 0x0 ;  /* 0x00008000000079c5 */ /* 0x000fc40000010000 */
[----:B0-----:R-:W-:-:S05]  /*7430*/  F2FP.F16.F32.PACK_AB R153, R205, R204 ;  /* 0x000000cccd99723e */ /* 0x001fca00000000ff */
[----:B------:R-:W0:Y:S01]  /*7440*/  MUFU.EX2 R195, R195 ;  /* 0x000000c300c37308 */ /* 0x000e220000000800 */
[----:B--2---:R-:W-:Y:S01]  /*7450*/  F2FP.F16.F32.PACK_AB R155, R217, R210 ;  /* 0x000000d2d99b723e */ /* 0x004fe200000000ff */
[----:B------:R-:W-:Y:S01]  /*7460*/  FADD.FTZ R204, R204, R175 ;  /* 0x000000afcccc7221 */ /* 0x000fe20000010000 */
[----:B---3--:R-:W-:Y:S01]  /*7470*/  F2FP.F16.F32.PACK_AB R152, R177, R180 ;  /* 0x000000b4b198723e */ /* 0x008fe200000000ff */
[----:B------:R-:W-:Y:S01]  /*7480*/  FADD.FTZ R180, R180, R173 ;  /* 0x000000adb4b47221 */ /* 0x000fe20000010000 */
[----:B----4-:R-:W-:Y:S01]  /*7490*/  F2FP.F16.F32.PACK_AB R154, R184, R181 ;  /* 0x000000b5b89a723e */ /* 0x010fe200000000ff */
[----:B------:R-:W-:Y:S01]  /*74a0*/  FADD.FTZ R205, R205, R204 ;  /* 0x000000cccdcd7221 */ /* 0x000fe20000010000 */
[----:B------:R-:W-:Y:S01]  /*74b0*/  MOV R204, R157 ;  /* 0x0000009d00cc7202 */ /* 0x000fe20000000f00 */
[----:B------:R-:W2:Y:S01]  /*74c0*/  MUFU.EX2 R196, R196 ;  /* 0x000000c400c47308 */ /* 0x000ea20000000800 */
[----:B------:R-:W-:Y:S01]  /*74d0*/  WARPGROUP.ARRIVE ;  /* 0x00000000000079c5 */ /* 0x000fe20000000000 */
[----:B------:R-:W-:Y:S01]  /*74e0*/  FADD.FTZ R180, R177, R180 ;  /* 0x000000b4b1b47221 */ /* 0x000fe20000010000 */
[----:B------:R-:W-:Y:S01]  /*74f0*/  FADD.FTZ R210, R210, R205 ;  /* 0x000000cdd2d27221 */ /* 0x000fe20000010000 */
[----:B------:R-:W-:-:S02]  /*7500*/  IMAD.MOV.U32 R205, RZ, RZ, R156 ;  /* 0x000000ffffcd7224 */ /* 0x000fc400078e009c */
[----:B------:R-:W-:Y:S01]  /*7510*/  FADD.FTZ R181, R181, R180 ;  /* 0x000000b4b5b57221 */ /* 0x000fe20000010000 */
[----:B------:R-:W-:Y:S01]  /*7520*/  HGMMA.64x256x16.F32 R24, R152, gdesc[UR12].tnspB, R24, gsb0 ;  /* 0x43e0000c98187df0 */ /* 0x000fe20008000818 */
[----:B------:R-:W-:Y:S01]  /*7530*/  UIADD3 UR14, UR5, 0x100, URZ ;  /* 0x00000100050e7890 */ /* 0x000fe2000fffe03f */
[----:B------:R-:W-:Y:S01]  /*7540*/  FADD.FTZ R217, R217, R210 ;  /* 0x000000d2d9d97221 */ /* 0x000fe20000010000 */
[----:B------:R-:W-:Y:S01]  /*7550*/  UMOV UR15, 0x40000040 ;  /* 0x40000040000f7882 */ /* 0x000fe20000000000 */
[----:B------:R-:W-:Y:S01]  /*7560*/  FADD.FTZ R184, R184, R181 ;  /* 0x000000b5b8b87221 */ /* 0x000fe20000010000 */
[----:B------:R-:W-:Y:S02]  /*7570*/  WARPGROUP.DEPBAR.LE gsb0, 0x0 ;  /* 0x00008000000079c5 */ /* 0x000fe40000010000 */
[----:B-----5:R-:W-:Y:S01]  /*7580*/  F2FP.F16.F32.PACK_AB R153, R207, R188 ;  /* 0x000000bccf99723e */ /* 0x020fe200000000ff */
[----:B------:R-:W-:Y:S01]  /*7590*/  FADD.FTZ R188, R188, R217 ;  /* 0x000000d9bcbc7221 */ /* 0x000fe20000010000 */
[----:B-1----:R-:W-:Y:S01]  /*75a0*/  F2FP.F16.F32.PACK_AB R152, R166, R165 ;  /* 0x000000a5a698723e */ /* 0x002fe200000000ff */
        /* <DEDUP_REMOVED lines=9> */
[----:B------:R-:W-:-:S06]  /*7640*/  FADD.FTZ R168, R168, R167 ;  /* 0x000000a7a8a87221 */ /* 0x000fcc0000010000 */
        /* <DEDUP_REMOVED lines=35> */
[----:B------:R-:W-:Y:S01]  /*7880*/  UMOV UR14, UR6 ;  /* 0x00000006000e7c82 */ /* 0x000fe20008000000 */
[----:B------:R-:W-:Y:S01]  /*7890*/  UMOV UR15, 0x40000040 ;  /* 0x40000040000f7882 */ /* 0x000fe20000000000 */
[----:B------:R-:W-:Y:S02]  /*78a0*/  WARPGROUP.DEPBAR.LE gsb0, 0x0 ;  /* 0x00008000000079c5 */ /* 0x000fe40000010000 */
[----:B------:R-:W-:Y:S01]  /*78b0*/  F2FP.F16.F32.PACK_AB R152, R192, R193 ;  /* 0x000000c1c098723e */ /* 0x000fe200000000ff */
[----:B------:R-:W-:Y:S01]  /*78c0*/  FADD.FTZ R193, R193, R160 ;  /* 0x000000a0c1c17221 */ /* 0x000fe20000010000 */
[----:B------:R-:W-:Y:S01]  /*78d0*/  F2FP.F16.F32.PACK_AB R153, R208, R199 ;  /* 0x000000c7d099723e */ /* 0x000fe200000000ff */
[----:B------:R-:W-:Y:S01]  /*78e0*/  FADD.FTZ R199, R199, R190 ;  /* 0x000000bec7c77221 */ /* 0x000fe20000010000 */
[----:B0-----:R-:W-:Y:S01]  /*78f0*/  F2FP.F16.F32.PACK_AB R154, R195, R194 ;  /* 0x000000c2c39a723e */ /* 0x001fe200000000ff */
[----:B------:R-:W-:Y:S01]  /*7900*/  FADD.FTZ R193, R192, R193 ;  /* 0x000000c1c0c17221 */ /* 0x000fe20000010000 */
[----:B--2---:R-:W-:Y:S01]  /*7910*/  F2FP.F16.F32.PACK_AB R155, R196, R191 ;  /* 0x000000bfc49b723e */ /* 0x004fe200000000ff */
        /* <DEDUP_REMOVED lines=10> */
[----:B------:R-:W-:-:S05]  /*79c0*/  UMOV UR61, UR7 ;  /* 0x00000007003d7c82 */ /* 0x000fca0008000000 */
.L_x_13444:
[----:B------:R-:W-:-:S13]  /*79d0*/  R2UR UR5, R23 ;  /* 0x00000000170572ca */ /* 0x000fda00000e0000 */
[----:B------:R-:W-:-:S06]  /*79e0*/  UISETP.GE.AND UP0, UPT, UR61, UR5, UPT ;  /* 0x000000053d00728c */ /* 0x000fcc000bf06270 */
[----:B------:R-:W-:-:S13]  /*79f0*/  PLOP3.LUT P1, PT, PT, PT, UP0, 0x80, 0x0 ;  /* 0x000000000000781c */ /* 0x000fda0003f2f008 */
[----:B------:R-:W-:Y:S05]  /*7a00*/  @!P1 BRA `(.L_x_13454) ;  /* 0x0000002800349947 */ /* 0x000fea0003800000 */
[----:B------:R-:W-:Y:S01]  /*7a10*/  IMAD.MOV.U32 R202, RZ, RZ, R157 ;  /* 0x000000ffffca7224 */ /* 0x000fe200078e009d */
[----:B------:R-:W-:Y:S01]  /*7a20*/  ULDC UR6, c[0x0][0xad0] ;  /* 0x0002b40000067ab9 */ /* 0x000fe20000000800 */
[----:B------:R-:W-:-:S07]  /*7a30*/  IMAD.MOV.U32 R201, RZ, RZ, R156 ;  /* 0x000000ffffc97224 */ /* 0x000fce00078e009c */
.L_x_13463:
[----:B------:R-:W-:-:S04]  /*7a40*/  UIADD3 UR4, UR4, 0x1, URZ ;  /* 0x0000000104047890 */ /* 0x000fc8000fffe03f */
[----:B------:R-:W-:-:S04]  /*7a50*/  UISETP.NE.AND UP0, UPT, UR4, 0x2, UPT ;  /* 0x000000020400788c */ /* 0x000fc8000bf05270 */
[----:B------:R-:W-:Y:S02]  /*7a60*/  USEL UR5, URZ, 0x1, UP0 ;  /* 0x000000013f057887 */ /* 0x000fe40008000000 */
[----:B------:R-:W-:Y:S02]  /*7a70*/  USEL UR4, UR4, URZ, UP0 ;  /* 0x0000003f04047287 */ /* 0x000fe40008000000 */
[----:B------:R-:W-:Y:S01]  /*7a80*/  ULOP3.LUT UR60, UR60, UR5, URZ, 0x3c, !UPT ;  /* 0x000000053c3c7292 */ /* 0x000fe2000f8e3c3f */
[----:B--2---:R-:W-:Y:S11]  /*7a90*/  @!P0 BRA `(.L_x_13455) ;  /* 0x0000000000048947 */ /* 0x004ff60003800000 */
[----:B------:R-:W-:Y:S01]  /*7aa0*/  BPT.TRAP 0x1 ;  /* 0x000000040000795c */ /* 0x000fe20000300000 */
.L_x_13455:
[----:B------:R-:W-:Y:S01]  /*7ab0*/  R2UR UR5, R22 ;  /* 0x00000000160572ca */ /* 0x000fe200000e0000 */
[----:B------:R-:W-:-:S05]  /*7ac0*/  IMAD.U32 R204, RZ, RZ, UR60 ;  /* 0x0000003cffcc7e24 */ /* 0x000fca000f8e00ff */
[----:B------:R-:W-:-:S07]  /*7ad0*/  SHF.L.U32 R204, R204, 0x1f, RZ ;  /* 0x0000001fcccc7819 */ /* 0x000fce00000006ff */
[----:B------:R-:W-:-:S09]  /*7ae0*/  ULEA UR7, UR4, UR5, 0x3 ;  /* 0x0000000504077291 */ /* 0x000fd2000f8e183f */
[----:B------:R2:W3:Y:S01]  /*7af0*/  SYNCS.PHASECHK.TRANS64.TRYWAIT P1, [UR7+0x32430], R204 ;  /* 0x032430ccff0075a7 */ /* 0x0004e20008020147 */
[----:B------:R-:W-:Y:S05]  /*7b00*/  @!P0 BRA `(.L_x_13456) ;  /* 0x0000000000048947 */ /* 0x000fea0003800000 */
[----:B------:R-:W-:Y:S01]  /*7b10*/  BPT.TRAP 0x1 ;  /* 0x000000040000795c */ /* 0x000fe20000300000 */
.L_x_13456:
[----:B---3--:R-:W-:Y:S05]  /*7b20*/  @P1 BRA `(.L_x_13457) ;  /* 0x0000000000081947 */ /* 0x008fea0003800000 */
[----:B------:R-:W3:Y:S02]  /*7b30*/  SYNCS.PHASECHK.TRANS64.TRYWAIT P1, [UR7+0x32430], R204 ;  /* 0x032430ccff0075a7 */ /* 0x000ee40008020147 */
[----:B---3--:R-:W-:Y:S05]  /*7b40*/  @!P1 BRA `(.L_x_13458) ;  /* 0x000000a4005c9947 */ /* 0x008fea0003800000 */
.L_x_13457:
[----:B------:R-:W-:Y:S01]  /*7b50*/  R2UR UR5, R20 ;  /* 0x00000000140572ca */ /* 0x000fe200000e0000 */
[----:B01-3--:R-:W-:Y:S01]  /*7b60*/  WARPGROUP.ARRIVE ;  /* 0x00000000000079c5 */ /* 0x00bfe20000000000 */
[----:B------:R-:W-:Y:S01]  /*7b70*/  R2UR UR56, R18 ;  /* 0x00000000123872ca */ /* 0x000fe200000e0000 */
[----:B------:R-:W-:Y:S01]  /*7b80*/  UMOV UR59, 0x40000040 ;  /* 0x40000040003b7882 */ /* 0x000fe20000000000 */
[----:B------:R-:W-:-:S09]  /*7b90*/  R2UR UR57, R19 ;  /* 0x00000000133972ca */ /* 0x000fd200000e0000 */
[----:B------:R-:W-:-:S07]  /*7ba0*/  UIMAD UR5, UR4, 0x300, UR5 ;  /* 0x00000300040578a4 */ /* 0x000fce000f8e0205 */
[----:B------:R-:W-:Y:S02]  /*7bb0*/  UMOV UR58, UR5 ;  /* 0x00000005003a7c82 */ /* 0x000fe40008000000 */
        /* <DEDUP_REMOVED lines=25> */
.L_x_13459:
[----:B------:R0:W1:Y:S01]  /*7d50*/  SYNCS.PHASECHK.TRANS64.TRYWAIT P1, [UR7+0x32450], R204 ;  /* 0x032450ccff0075a7 */ /* 0x0000620008020147 */
[----:B------:R-:W-:Y:S05]  /*7d60*/  @!P0 BRA `(.L_x_13460) ;  /* 0x0000000000048947 */ /* 0x000fea0003800000 */
[----:B------:R-:W-:Y:S01]  /*7d70*/  BPT.TRAP 0x1 ;  /* 0x000000040000795c */ /* 0x000fe20000300000 */
.L_x_13460:
[----:B-1----:R-:W-:Y:S05]  /*7d80*/  @P1 BRA `(.L_x_13461) ;  /* 0x0000000000081947 */ /* 0x002fea0003800000 */
[----:B------:R-:W1:Y:S02]  /*7d90*/  SYNCS.PHASECHK.TRANS64.TRYWAIT P1, [UR7+0x32450], R204 ;  /* 0x032450ccff0075a7 */ /* 0x000e640008020147 */
[----:B-1----:R-:W-:Y:S05]  /*7da0*/  @!P1 BRA `(.L_x_13462) ;  /* 0x000000a000dc9947 */ /* 0x002fea0003800000 */
.L_x_13461:
        /* <DEDUP_REMOVED lines=14> */
[----:B------:R-:W-:Y:S01]  /*7e90*/  UMOV UR43, 0x40000040 ;  /* 0x40000040002b7882 */ /* 0x000fe20000000000 */
[----:B------:R-:W-:-:S02]  /*7ea0*/  UMOV UR47, 0x40000040 ;  /* 0x40000040002f7882 */ /* 0x000fc40000000000 */
[----:B------:R-:W-:Y:S02]  /*7eb0*/  UIADD3 UR10, UR5, 0x6, URZ ;  /* 0x00000006050a7890 */ /* 0x000fe4000fffe03f */
[----:B------:R-:W-:Y:S02]  /*7ec0*/  UIADD3 UR14, UR5, 0x300, URZ ;  /* 0x00000300050e7890 */ /* 0x000fe4000fffe03f */
[----:B------:R-:W-:Y:S01]  /*7ed0*/  UMOV UR58, UR5 ;  /* 0x00000005003a7c82 */ /* 0x000fe20008000000 */
[----:B------:R-:W-:Y:S01]  /*7ee0*/  UIADD3 UR18, UR5, 0x302, URZ ;  /* 0x0000030205127890 */ /* 0x000fe2000fffe03f */
[----:B------:R-:W-:Y:S01]  /*7ef0*/  HGMMA.64x96x16.F32 R152, gdesc[UR56], R152, gsb0 ;  /* 0x01600000389879f0 */ /* 0x000fe20008000898 */
[----:B------:R-:W-:Y:S01]  /*7f00*/  R2UR UR56, R2 ;  /* 0x00000000023872ca */ /* 0x000fe200000e0000 */
[----:B------:R-:W-:Y:S01]  /*7f10*/  UIADD3 UR58, UR5, 0x2, URZ ;  /* 0x00000002053a7890 */ /* 0x000fe2000fffe03f */
[----:B------:R-:W-:Y:S01]  /*7f20*/  R2UR UR57, R3 ;  /* 0x00000000033972ca */ /* 0x000fe200000e0000 */
[----:B------:R-:W-:Y:S01]  /*7f30*/  UMOV UR59, 0x40000040 ;  /* 0x40000040003b7882 */ /* 0x000fe20000000000 */
[----:B------:R-:W-:-:S02]  /*7f40*/  UIADD3 UR22, UR5, 0x304, URZ ;  /* 0x0000030405167890 */ /* 0x000fc4000fffe03f */
[----:B------:R-:W-:Y:S02]  /*7f50*/  UIADD3 UR26, UR5, 0x306, URZ ;  /* 0x00000306051a7890 */ /* 0x000fe4000fffe03f */
[----:B------:R-:W-:Y:S02]  /*7f60*/  UIADD3 UR30, UR5, 0x600, URZ ;  /* 0x00000600051e7890 */ /* 0x000fe4000fffe03f */
[----:B------:R-:W-:Y:S02]  /*7f70*/  UIADD3 UR34, UR5, 0x602, URZ ;  /* 0x0000060205227890 */ /* 0x000fe4000fffe03f */
[----:B------:R-:W-:Y:S02]  /*7f80*/  UIADD3 UR38, UR5, 0x604, URZ ;  /* 0x0000060405267890 */ /* 0x000fe4000fffe03f */
[----:B------:R-:W-:Y:S02]  /*7f90*/  UIADD3 UR42, UR5, 0x606, URZ ;  /* 0x00000606052a7890 */ /* 0x000fe4000fffe03f */
[----:B------:R-:W-:-:S02]  /*7fa0*/  UIADD3 UR46, UR5, 0x900, URZ ;  /* 0x00000900052e7890 */ /* 0x000fc4000fffe03f */
[----:B------:R-:W-:Y:S01]  /*7fb0*/  UIADD3 UR50, UR5, 0x902, URZ ;  /* 0x0000090205327890 */ /* 0x000fe2000fffe03f */
[----:B------:R-:W-:Y:S01]  /*7fc0*/  UMOV UR51, 0x40000040 ;  /* 0x4000004000337882 */ /* 0x000fe20000000000 */
[----:B------:R-:W-:Y:S01]  /*7fd0*/  UIADD3 UR54, UR5, 0x904, URZ ;  /* 0x0000090405367890 */ /* 0x000fe2000fffe03f */
[----:B------:R-:W-:Y:S01]  /*7fe0*/  UMOV UR55, 0x40000040 ;  /* 0x4000004000377882 */ /* 0x000fe20000000000 */
[----:B------:R-:W-:Y:S02]  /*7ff0*/  WARPGROUP.DEPBAR.LE gsb0, 0x0 ;  /* 0x00008000000079c5 */ /* 0x000fe40000010000 */
        /* <DEDUP_REMOVED lines=13> */
[----:B------:R-:W-:-:S13]  /*80d0*/  R2UR UR5, R13 ;  /* 0x000000000d0572ca */ /* 0x000fda00000e0000 */
[----:B------:R-:W-:Y:S01]  /*80e0*/  UIMAD UR5, UR4, 0xc00, UR5 ;  /* 0x00000c00040578a4 */ /* 0x000fe2000f8e0205 */
[----:B------:R-:W-:Y:S02]  /*80f0*/  WARPGROUP.DEPBAR.LE gsb0, 0x0 ;  /* 0x00008000000079c5 */ /* 0x000fe40000010000 */
[----:B------:R-:W-:-:S06]  /*8100*/  WARPGROUP.ARRIVE ;  /* 0x00000000000079c5 */ /* 0x000fcc0000000000 */
[----:B------:R-:W-:Y:S01]  /*8110*/  HGMMA.64x96x16.F32 R152, gdesc[UR8], R152, gsb0 ;  /* 0x01600000089879f0 */ /* 0x000fe20008000898 */
[----:B------:R-:W-:Y:S02]  /*8120*/  ULDC UR10, c[0x0][0xa80] ;  /* 0x0002a000000a7ab9 */ /* 0x000fe40000000800 */
        /* <DEDUP_REMOVED lines=41> */
[----:B-1----:R-:W-:Y:S01]  /*83c0*/  FMUL.FTZ R205, R154, UR6 ;  /* 0x000000069acd7c20 */ /* 0x002fe20008410000 */
[----:B------:R-:W-:Y:S01]  /*83d0*/  FMUL.FTZ R154, R155, UR6 ;  /* 0x000000069b9a7c20 */ /* 0x000fe20008410000 */
[----:B------:R-:W-:Y:S01]  /*83e0*/  FMUL.FTZ R155, R156, UR6 ;  /* 0x000000069c9b7c20 */ /* 0x000fe20008410000 */
[----:B0-2---:R-:W-:Y:S01]  /*83f0*/  FMUL.FTZ R204, R157, UR6 ;  /* 0x000000069dcc7c20 */ /* 0x005fe20008410000 */
        /* <DEDUP_REMOVED lines=125> */
[----:B-1----:R-:W-:-:S05]  /*8bd0*/  FMNMX.FTZ R193, R194, R193, !PT ;  /* 0x000000c1c2c17209 */ /* 0x002fca0007810000 */
[----:B------:R-:W1:Y:S02]  /*8be0*/  SHFL.BFLY PT, R196, R193, 0x2, 0x1f ;  /* 0x0c401f00c1c47f89 */ /* 0x000e6400000e0000 */
        /* <DEDUP_REMOVED lines=8> */
[----:B--2---:R-:W-:-:S07]  /*8c70*/  FMNMX.FTZ R156, R190, R157, !PT ;  /* 0x0000009dbe9c7209 */ /* 0x004fce0007810000 */
[----:B------:R-:W2:Y:S01]  /*8c80*/  MUFU.TANH R209, R209 ;  /* 0x000000d100d17308 */ /* 0x000ea20000002400 */
[----:B0-----:R-:W-:-:S04]  /*8c90*/  FMNMX.FTZ R157, R195, R156, !PT ;  /* 0x0000009cc39d7209 */ /* 0x001fc80007810000 */
[----:B-1----:R-:W-:-:S04]  /*8ca0*/  FMNMX.FTZ R156, R198, R157, !PT ;  /* 0x0000009dc69c7209 */ /* 0x002fc80007810000 */
[----:B--2---:R-:W-:Y:S02]  /*8cb0*/  FMNMX.FTZ R157, R209, R156, !PT ;  /* 0x0000009cd19d7209 */ /* 0x004fe40007810000 */
[----:B------:R-:W0:Y:S04]  /*8cc0*/  SHFL.BFLY PT, R156, R197, 0x1, 0x1f ;  /* 0x0c201f00c59c7f89 */ /* 0x000e2800000e0000 */
[----:B------:R-:W1:Y:S01]  /*8cd0*/  SHFL.BFLY PT, R196, R157, 0x2, 0x1f ;  /* 0x0c401f009dc47f89 */ /* 0x000e6200000e0000 */
[----:B0-----:R-:W-:Y:S02]  /*8ce0*/  FMNMX.FTZ R156, R197, R156, !PT ;  /* 0x0000009cc59c7209 */ /* 0x001fe40007810000 */
[----:B-1----:R-:W-:-:S03]  /*8cf0*/  FMNMX.FTZ R199, R157, R196, !PT ;  /* 0x000000c49dc77209 */ /* 0x002fc60007810000 */
[C---:B------:R-:W-:Y:S01]  /*8d00*/  FADD.FTZ R193, -R156.reuse, R201 ;  /* 0x000000c99cc17221 */ /* 0x040fe20000010100 */
[----:B------:R-:W-:Y:S01]  /*8d10*/  FMUL.FTZ R201, R156, UR10 ;  /* 0x0000000a9cc97c20 */ /* 0x000fe20008410000 */
[----:B------:R-:W0:Y:S03]  /*8d20*/  SHFL.BFLY PT, R210, R199, 0x1, 0x1f ;  /* 0x0c201f00c7d27f89 */ /* 0x000e2600000e0000 */
        /* <DEDUP_REMOVED lines=14> */
[----:B------:R-:W1:Y:S08]  /*8e10*/  MUFU.EX2 R193, R193 ;  /* 0x000000c100c17308 */ /* 0x000e700000000800 */
[----:B------:R-:W-:Y:S01]  /*8e20*/  MUFU.EX2 R197, R197 ;  /* 0x000000c500c57308 */ /* 0x000fe20000000800 */
[----:B0-----:R-:W-:Y:S01]  /*8e30*/  FMNMX.FTZ R157, R199, R210, !PT ;  /* 0x000000d2c79d7209 */ /* 0x001fe20007810000 */
[----:B------:R-:W-:Y:S01]  /*8e40*/  IMAD.U32 R210, RZ, RZ, UR7 ;  /* 0x00000007ffd27e24 */ /* 0x000fe2000f8e00ff */
[----:B------:R-:W-:-:S03]  /*8e50*/  R2UR UR7, R23 ;  /* 0x00000000170772ca */ /* 0x000fc600000e0000 */
[C---:B------:R-:W-:Y:S01]  /*8e60*/  FADD.FTZ R152, -R157.reuse, R202 ;  /* 0x000000ca9d987221 */ /* 0x040fe20000010100 */
[----:B------:R-:W-:Y:S01]  /*8e70*/  FMUL.FTZ R212, R157, UR10 ;  /* 0x0000000a9dd47c20 */ /* 0x000fe20008410000 */
[----:B------:R-:W-:Y:S01]  /*8e80*/  MUFU.EX2 R199, R155 ;  /* 0x0000009b00c77308 */ /* 0x000fe20000000800 */
[-C--:B-1----:R-:W-:Y:S01]  /*8e90*/  FMUL.FTZ R24, R24, R193.reuse ;  /* 0x000000c118187220 */ /* 0x082fe20000410000 */
[----:B------:R-:W-:Y:S01]  /*8ea0*/  FMUL.FTZ R211, R152, UR10 ;  /* 0x0000000a98d37c20 */ /* 0x000fe20008410000 */
[----:B------:R-:W-:Y:S02]  /*8eb0*/  @!P2 VIADD R152, R210, 0x32440 ;  /* 0x00032440d298a836 */ /* 0x000fe40000000000 */
[--C-:B------:R-:W-:Y:S01]  /*8ec0*/  FFMA.FTZ R204, R205, UR10, -R212.reuse ;  /* 0x0000000acdcc7c23 */ /* 0x100fe200080108d4 */
[--C-:B------:R-:W-:Y:S01]  /*8ed0*/  FFMA.FTZ R205, R154, UR10, -R212.reuse ;  /* 0x0000000a9acd7c23 */ /* 0x100fe200080108d4 */
[--C-:B------:R-:W-:Y:S01]  /*8ee0*/  FFMA.FTZ R206, R206, UR10, -R212.reuse ;  /* 0x0000000acece7c23 */ /* 0x100fe200080108d4 */
[----:B------:R-:W-:Y:S01]  /*8ef0*/  FFMA.FTZ R207, R207, UR10, -R212 ;  /* 0x0000000acfcf7c23 */ /* 0x000fe200080108d4 */
[----:B------:R-:W-:Y:S01]  /*8f00*/  @!P2 PRMT R152, RZ, 0x654, R152 ;  /* 0x00000654ff98a816 */ /* 0x000fe20000000098 */
[----:B------:R2:W-:Y:S06]  /*8f10*/  BAR.ARV R203, 0x100 ;  /* 0x000400cb0000751d */ /* 0x0005ec0000002000 */
[----:B------:R0:W-:Y:S01]  /*8f20*/  @!P2 SYNCS.ARRIVE.TRANS64.RED.A1T0 RZ, [R152+URZ], RZ ;  /* 0x000000ff98ffa9a7 */ /* 0x0001e2000810043f */
        /* <DEDUP_REMOVED lines=135> */
[----:B---3--:R-:W-:Y:S01]  /*97a0*/  F2FP.F16.F32.PACK_AB R154, R202, R199 ;  /* 0x000000c7ca9a723e */ /* 0x008fe200000000ff */
[--C-:B------:R-:W-:Y:S01]  /*97b0*/  FFMA.FTZ R161, R161, UR10, -R212.reuse ;  /* 0x0000000aa1a17c23 */ /* 0x100fe200080108d4 */
[----:B----4-:R-:W-:Y:S01]  /*97c0*/  F2FP.F16.F32.PACK_AB R153, R205, R204 ;  /* 0x000000cccd99723e */ /* 0x010fe200000000ff */
[--C-:B------:R-:W-:Y:S01]  /*97d0*/  FFMA.FTZ R164, R166, UR10, -R212.reuse ;  /* 0x0000000aa6a47c23 */ /* 0x100fe200080108d4 */
[----:B-----5:R-:W-:Y:S01]  /*97e0*/  F2FP.F16.F32.PACK_AB R155, R207, R206 ;  /* 0x000000cecf9b723e */ /* 0x020fe200000000ff */
[----:B------:R2:W-:Y:S01]  /*97f0*/  BAR.SYNC.DEFER_BLOCKING R200, 0x100 ;  /* 0x000400c80000751d */ /* 0x0005e20000010000 */
        /* <DEDUP_REMOVED lines=30> */
[----:B------:R-:W1:Y:S01]  /*99e0*/  MUFU.EX2 R213, R213 ;  /* 0x000000d500d57308 */ /* 0x000e620000000800 */
[----:B------:R-:W-:Y:S01]  /*99f0*/  UIADD3 UR14, UR5, 0x80, URZ ;  /* 0x00000080050e7890 */ /* 0x000fe2000fffe03f */
[----:B------:R-:W-:Y:S01]  /*9a00*/  FFMA.FTZ R189, R194, UR10, -R201 ;  /* 0x0000000ac2bd7c23 */ /* 0x000fe200080108c9 */
[----:B------:R-:W-:Y:S01]  /*9a10*/  UMOV UR15, 0x40000040 ;  /* 0x40000040000f7882 */ /* 0x000fe20000000000 */
[--C-:B------:R-:W-:Y:S01]  /*9a20*/  FFMA.FTZ R190, R190, UR10, -R212.reuse ;  /* 0x0000000abebe7c23 */ /* 0x100fe200080108d4 */
[--C-:B------:R-:W-:Y:S01]  /*9a30*/  FFMA.FTZ R192, R198, UR10, -R212.reuse ;  /* 0x0000000ac6c07c23 */ /* 0x100fe200080108d4 */
[----:B------:R-:W-:Y:S01]  /*9a40*/  FFMA.FTZ R195, R209, UR10, -R212 ;  /* 0x0000000ad1c37c23 */ /* 0x000fe200080108d4 */
[----:B------:R-:W-:Y:S01]  /*9a50*/  FFMA.FTZ R0, R193, R0, R196 ;  /* 0x00000000c1007223 */ /* 0x000fe200000100c4 */
[----:B------:R-:W-:Y:S01]  /*9a60*/  MUFU.EX2 R160, R160 ;  /* 0x000000a000a07308 */ /* 0x000fe20000000800 */
[----:B------:R-:W-:Y:S01]  /*9a70*/  FFMA.FTZ R12, R211, R12, R204 ;  /* 0x0000000cd30c7223 */ /* 0x000fe200000100cc */
[----:B------:R-:W-:Y:S01]  /*9a80*/  UISETP.GT.AND UP0, UPT, UR61, UR7, UPT ;  /* 0x000000073d00728c */ /* 0x000fe2000bf04270 */
[----:B------:R-:W-:Y:S01]  /*9a90*/  FADD.FTZ R0, R197, R0 ;  /* 0x00000000c5007221 */ /* 0x000fe20000010000 */
[----:B------:R-:W-:-:S02]  /*9aa0*/  @!P2 VIADD R210, R210, 0x32460 ;  /* 0x00032460d2d2a836 */ /* 0x000fc40000000000 */
[----:B------:R-:W-:Y:S01]  /*9ab0*/  FADD.FTZ R205, R205, R12 ;  /* 0x0000000ccdcd7221 */ /* 0x000fe20000010000 */
[----:B------:R-:W-:Y:S01]  /*9ac0*/  UIADD3 UR61, UR61, -0x1, URZ ;  /* 0xffffffff3d3d7890 */ /* 0x000fe2000fffe03f */
[----:B------:R-:W-:Y:S01]  /*9ad0*/  FADD.FTZ R199, R199, R0 ;  /* 0x00000000c7c77221 */ /* 0x000fe20000010000 */
[----:B------:R-:W3:Y:S01]  /*9ae0*/  MUFU.EX2 R161, R161 ;  /* 0x000000a100a17308 */ /* 0x000ee20000000800 */
[----:B------:R-:W-:Y:S01]  /*9af0*/  FADD.FTZ R206, R206, R205 ;  /* 0x000000cdcece7221 */ /* 0x000fe20000010000 */
[----:B------:R-:W-:Y:S01]  /*9b00*/  PLOP3.LUT P1, PT, PT, PT, UP0, 0x80, 0x0 ;  /* 0x000000000000781c */ /* 0x000fe20003f2f008 */
[----:B------:R-:W-:Y:S01]  /*9b10*/  FADD.FTZ R199, R202, R199 ;  /* 0x000000c7cac77221 */ /* 0x000fe20000010000 */
[----:B------:R-:W-:Y:S01]  /*9b20*/  @!P2 PRMT R210, RZ, 0x654, R210 ;  /* 0x00000654ffd2a816 */ /* 0x000fe200000000d2 */
[----:B------:R-:W-:Y:S01]  /*9b30*/  FADD.FTZ R207, R207, R206 ;  /* 0x000000cecfcf7221 */ /* 0x000fe20000010000 */
[----:B------:R-:W-:Y:S01]  /*9b40*/  MOV R202, R157 ;  /* 0x0000009d00ca7202 */ /* 0x000fe20000000f00 */
[----:B------:R-:W-:Y:S01]  /*9b50*/  IMAD.MOV.U32 R201, RZ, RZ, R156 ;  /* 0x000000ffffc97224 */ /* 0x000fe200078e009c */
[----:B------:R-:W-:Y:S08]  /*9b60*/  MUFU.EX2 R164, R164 ;  /* 0x000000a400a47308 */ /* 0x000ff00000000800 */
[----:B------:R-:W4:Y:S08]  /*9b70*/  MUFU.EX2 R215, R215 ;  /* 0x000000d700d77308 */ /* 0x000f300000000800 */
[----:B------:R-:W-:Y:S08]  /*9b80*/  MUFU.EX2 R163, R163 ;  /* 0x000000a300a37308 */ /* 0x000ff00000000800 */
[----:B------:R-:W5:Y:S08]  /*9b90*/  MUFU.EX2 R166, R166 ;  /* 0x000000a600a67308 */ /* 0x000f700000000800 */
[----:B------:R-:W-:Y:S08]  /*9ba0*/  MUFU.EX2 R165, R165 ;  /* 0x000000a500a57308 */ /* 0x000ff00000000800 */
[----:B------:R-:W2:Y:S08]  /*9bb0*/  MUFU.EX2 R208, R208 ;  /* 0x000000d000d07308 */ /* 0x000eb00000000800 */
        /* <DEDUP_REMOVED lines=24> */
[----:B------:R-:W-:Y:S01]  /*9d40*/  MUFU.EX2 R190, R190 ;  /* 0x000000be00be7308 */ /* 0x000fe20000000800 */
[----:B------:R-:W-:-:S02]  /*9d50*/  WARPGROUP.DEPBAR.LE gsb0, 0x0 ;  /* 0x00008000000079c5 */ /* 0x000fc40000010000 */
[----:B0-----:R-:W-:-:S05]  /*9d60*/  F2FP.F16.F32.PACK_AB R152, R159, R158 ;  /* 0x0000009e9f98723e */ /* 0x001fca00000000ff */
[----:B------:R-:W0:Y:S01]  /*9d70*/  MUFU.EX2 R191, R191 ;  /* 0x000000bf00bf7308 */ /* 0x000e220000000800 */
[----:B-1----:R-:W-:Y:S01]  /*9d80*/  F2FP.F16.F32.PACK_AB R154, R213, R162 ;  /* 0x000000a2d59a723e */ /* 0x002fe200000000ff */
[----:B------:R-:W-:Y:S01]  /*9d90*/  FADD.FTZ R158, R158, R199 ;  /* 0x000000c79e9e7221 */ /* 0x000fe20000010000 */
[----:B---3--:R-:W-:Y:S01]  /*9da0*/  F2FP.F16.F32.PACK_AB R153, R161, R160 ;  /* 0x000000a0a199723e */ /* 0x008fe200000000ff */
[----:B------:R-:W-:Y:S01]  /*9db0*/  FADD.FTZ R160, R160, R207 ;  /* 0x000000cfa0a07221 */ /* 0x000fe20000010000 */
[----:B----4-:R-:W-:Y:S01]  /*9dc0*/  F2FP.F16.F32.PACK_AB R155, R215, R164 ;  /* 0x000000a4d79b723e */ /* 0x010fe200000000ff */
        /* <DEDUP_REMOVED lines=13> */
[----:B-----5:R-:W-:Y:S01]  /*9ea0*/  F2FP.F16.F32.PACK_AB R152, R166, R163 ;  /* 0x000000a3a698723e */ /* 0x020fe200000000ff */
[----:B------:R-:W-:Y:S01]  /*9eb0*/  FADD.FTZ R163, R163, R162 ;  /* 0x000000a2a3a37221 */ /* 0x000fe20000010000 */
[----:B--2---:R-:W-:-:S02]  /*9ec0*/  F2FP.F16.F32.PACK_AB R154, R208, R165 ;  /* 0x000000a5d09a723e */ /* 0x004fc400000000ff */
[----:B------:R-:W-:Y:S01]  /*9ed0*/  F2FP.F16.F32.PACK_AB R153, R168, R167 ;  /* 0x000000a7a899723e */ /* 0x000fe200000000ff */
[----:B------:R-:W-:Y:S01]  /*9ee0*/  FADD.FTZ R167, R167, R164 ;  /* 0x000000a4a7a77221 */ /* 0x000fe20000010000 */
[----:B------:R-:W-:Y:S01]  /*9ef0*/  F2FP.F16.F32.PACK_AB R155, R214, R169 ;  /* 0x000000a9d69b723e */ /* 0x000fe200000000ff */
[----:B------:R-:W-:Y:S02]  /*9f00*/  FADD.FTZ R166, R166, R163 ;  /* 0x000000a3a6a67221 */ /* 0x000fe40000010000 */
[----:B------:R-:W-:Y:S01]  /*9f10*/  FADD.FTZ R168, R168, R167 ;  /* 0x000000a7a8a87221 */ /* 0x000fe20000010000 */
[----:B------:R-:W-:Y:S01]  /*9f20*/  WARPGROUP.ARRIVE ;  /* 0x00000000000079c5 */ /* 0x000fe20000000000 */
[----:B------:R-:W-:Y:S02]  /*9f30*/  FADD.FTZ R165, R165, R166 ;  /* 0x000000a6a5a57221 */ /* 0x000fe40000010000 */
[----:B------:R-:W-:Y:S02]  /*9f40*/  FADD.FTZ R169, R169, R168 ;  /* 0x000000a8a9a97221 */ /* 0x000fe40000010000 */
[----:B------:R-:W-:-:S05]  /*9f50*/  FADD.FTZ R165, R208, R165 ;  /* 0x000000a5d0a57221 */ /* 0x000fca0000010000 */
[----:B------:R-:W-:Y:S01]  /*9f60*/  HGMMA.64x256x16.F32 R24, R152, gdesc[UR12].tnspB, R24, gsb0 ;  /* 0x43e0000c98187df0 */ /* 0x000fe20008000818 */
[----:B------:R-:W-:Y:S01]  /*9f70*/  UIADD3 UR14, UR5, 0x180, URZ ;  /* 0x00000180050e7890 */ /* 0x000fe2000fffe03f */
[----:B------:R-:W-:Y:S01]  /*9f80*/  FADD.FTZ R169, R214, R169 ;  /* 0x000000a9d6a97221 */ /* 0x000fe20000010000 */
[----:B------:R-:W-:Y:S01]  /*9f90*/  UMOV UR15, 0x40000040 ;  /* 0x40000040000f7882 */ /* 0x000fe20000000000 */
[----:B------:R-:W-:Y:S02]  /*9fa0*/  WARPGROUP.DEPBAR.LE gsb0, 0x0 ;  /* 0x00008000000079c5 */ /* 0x000fe40000010000 */
[----:B------:R-:W-:Y:S01]  /*9fb0*/  F2FP.F16.F32.PACK_AB R152, R171, R170 ;  /* 0x000000aaab98723e */ /* 0x000fe200000000ff */
[----:B------:R-:W-:Y:S01]  /*9fc0*/  FADD.FTZ R170, R170, R165 ;  /* 0x000000a5aaaa7221 */ /* 0x000fe20000010000 */
[----:B------:R-:W-:Y:S02]  /*9fd0*/  F2FP.F16.F32.PACK_AB R154, R173, R172 ;  /* 0x000000acad9a723e */ /* 0x000fe400000000ff */
        /* <DEDUP_REMOVED lines=34> */
[----:B0-----:R-:W-:Y:S01]  /*a200*/  F2FP.F16.F32.PACK_AB R153, R191, R190 ;  /* 0x000000bebf99723e */ /* 0x001fe200000000ff */
[----:B------:R-:W-:Y:S01]  /*a210*/  FADD.FTZ R190, R190, R185 ;  /* 0x000000b9bebe7221 */ /* 0x000fe20000010000 */
[----:B-1----:R-:W-:Y:S01]  /*a220*/  F2FP.F16.F32.PACK_AB R155, R195, R192 ;  /* 0x000000c0c39b723e */ /* 0x002fe200000000ff */
[----:B------:R-:W-:-:S02]  /*a230*/  FADD.FTZ R187, R187, R186 ;  /* 0x000000babbbb7221 */ /* 0x000fc40000010000 */
[----:B------:R-:W-:Y:S01]  /*a240*/  FADD.FTZ R191, R191, R190 ;  /* 0x000000bebfbf7221 */ /* 0x000fe20000010000 */
[----:B------:R-:W-:Y:S01]  /*a250*/  WARPGROUP.ARRIVE ;  /* 0x00000000000079c5 */ /* 0x000fe20000000000 */
[----:B------:R-:W-:Y:S02]  /*a260*/  FADD.FTZ R0, R188, R187 ;  /* 0x000000bbbc007221 */ /* 0x000fe40000010000 */
[----:B------:R-:W-:Y:S02]  /*a270*/  FADD.FTZ R12, R192, R191 ;  /* 0x000000bfc00c7221 */ /* 0x000fe40000010000 */
[----:B------:R-:W-:-:S07]  /*a280*/  FADD.FTZ R0, R189, R0 ;  /* 0x00000000bd007221 */ /* 0x000fce0000010000 */
[----:B------:R-:W-:Y:S01]  /*a290*/  HGMMA.64x256x16.F32 R24, R152, gdesc[UR12].tnspB, R24, gsb0 ;  /* 0x43e0000c98187df0 */ /* 0x000fe20008000818 */
[----:B------:R-:W-:Y:S02]  /*a2a0*/  FADD.FTZ R12, R195, R12 ;  /* 0x0000000cc30c7221 */ /* 0x000fe40000010000 */
[----:B------:R-:W-:Y:S02]  /*a2b0*/  WARPGROUP.DEPBAR.LE gsb0, 0x0 ;  /* 0x00008000000079c5 */ /* 0x000fe40000010000 */
[----:B------:R2:W-:Y:S01]  /*a2c0*/  @!P2 SYNCS.ARRIVE.TRANS64.RED.A1T0 RZ, [R210+URZ], RZ ;  /* 0x000000ffd2ffa9a7 */ /* 0x0005e2000810043f */
[----:B------:R-:W-:Y:S05]  /*a2d0*/  @P1 BRA `(.L_x_13463) ;  /* 0xffffffd400d81947 */ /* 0x000fea000383ffff */
.L_x_13454:
[----:B------:R-:W3:Y:S01]  /*a2e0*/  SHFL.BFLY PT, R3, R0, 0x2, 0x1f ;  /* 0x0c401f0000037f89 */ /* 0x000ee200000e0000 */
[----:B------:R-:W-:-:S03]  /*a2f0*/  PLOP3.LUT P0, PT, PT, PT, PT, 0x8, 0x0 ;  /* 0x000000000000781c */ /* 0x000fc60003f0e170 */
[----:B------:R-:W4:Y:S01]  /*a300*/  SHFL.BFLY PT, R5, R12, 0x2, 0x1f ;  /* 0x0c401f000c057f89 */ /* 0x000f2200000e0000 */
[----:B------:R-:W5:Y:S01]  /*a310*/  S2R R152, SR_TID.X ;  /* 0x0000000000987919 */ /* 0x000f620000002100 */
[----:B---3--:R-:W-:Y:S01]  /*a320*/  FADD.FTZ R3, R3, R0 ;  /* 0x0000000003037221 */ /* 0x008fe20000010000 */
[----:B------:R-:W-:Y:S02]  /*a330*/  IMAD.MOV.U32 R0, RZ, RZ, RZ ;  /* 0x000000ffff007224 */ /* 0x000fe400078e00ff */
[----:B----4-:R-:W-:Y:S02]  /*a340*/  FADD.FTZ R5, R5, R12 ;  /* 0x0000000c05057221 */ /* 0x010fe40000010000 */
[----:B------:R-:W3:Y:S04]  /*a350*/  SHFL.BFLY PT, R2, R3, 0x1, 0x1f ;  /* 0x0c201f0003027f89 */ /* 0x000ee800000e0000 */
[----:B------:R-:W4:Y:S01]  /*a360*/  SHFL.BFLY PT, R4, R5, 0x1, 0x1f ;  /* 0x0c201f0005047f89 */ /* 0x000f2200000e0000 */
[----:B-----5:R-:W-:Y:S01]  /*a370*/  SHF.R.U32.HI R152, RZ, 0x7, R152 ;  /* 0x00000007ff987819 */ /* 0x020fe20000011698 */
[----:B---3--:R-:W-:-:S03]  /*a380*/  FADD.FTZ R7, R3, R2 ;  /* 0x0000000203077221 */ /* 0x008fc60000010000 */
[----:B------:R-:W-:Y:S01]  /*a390*/  IADD3 R3, -R152, 0xb, RZ ;  /* 0x0000000b98037810 */ /* 0x000fe20007ffe1ff */
[----:B------:R-:W-:Y:S02]  /*a3a0*/  IMAD.MOV.U32 R2, RZ, RZ, RZ ;  /* 0x000000ffff027224 */ /* 0x000fe400078e00ff */
[----:B----4-:R-:W-:Y:S02]  /*a3b0*/  FADD.FTZ R8, R5, R4 ;  /* 0x0000000405087221 */ /* 0x010fe40000010000 */
[----:B------:R3:W-:Y:S08]  /*a3c0*/  BAR.ARV R3, 0x100 ;  /* 0x000400030000751d */ /* 0x0007f00000002000 */
[----:B------:R-:W-:Y:S06]  /*a3d0*/  BAR.ARV 0x8, 0x180 ;  /* 0x0206000000007b1d */ /* 0x000fec0000002000 */
[----:B------:R-:W-:Y:S01]  /*a3e0*/  FSETP.NE.FTZ.AND P1, PT, R7, RZ, PT ;  /* 0x000000ff0700720b */ /* 0x000fe20003f35000 */
[----:B------:R-:W-:Y:S01]  /*a3f0*/  IMAD.U32 R5, RZ, RZ, UR10 ;  /* 0x0000000aff057e24 */ /* 0x000fe2000f8e00ff */
[----:B------:R-:W-:Y:S01]  /*a400*/  FSETP.NE.FTZ.AND P2, PT, R8, RZ, PT ;  /* 0x000000ff0800720b */ /* 0x000fe20003f55000 */
[----:B---3--:R-:W-:-:S10]  /*a410*/  IMAD.MOV.U32 R3, RZ, RZ, -0x800000 ;  /* 0xff800000ff037424 */ /* 0x008fd400078e00ff */
[----:B------:R-:W3:Y:S01]  /*a420*/  @P1 MUFU.LG2 R4, R7 ;  /* 0x0000000700041308 */ /* 0x000ee20000000c00 */
[----:B------:R-:W-:-:S07]  /*a430*/  @P1 FMUL.FTZ R5, R5, 0.69314718246459960938 ;  /* 0x3f31721805051820 */ /* 0x000fce0000410000 */
[----:B------:R-:W4:Y:S08]  /*a440*/  @P2 MUFU.LG2 R6, R8 ;  /* 0x0000000800062308 */ /* 0x000f300000000c00 */
[----:B------:R5:W0:Y:S01]  /*a450*/  @P1 MUFU.RCP R2, R7 ;  /* 0x0000000700021308 */ /* 0x000a220000001000 */
[----:B---3--:R-:W-:-:S04]  /*a460*/  @P1 FMUL.FTZ R4, R4, 0.69314718246459960938 ;  /* 0x3f31721804041820 */ /* 0x008fc80000410000 */
[----:B------:R-:W-:-:S03]  /*a470*/  @P1 FFMA.FTZ R3, R5, R156, R4 ;  /* 0x0000009c05031223 */ /* 0x000fc60000010004 */
[----:B------:R-:W3:Y:S01]  /*a480*/  @P2 MUFU.RCP R0, R8 ;  /* 0x0000000800002308 */ /* 0x000ee20000001000 */
[----:B-----5:R-:W-:Y:S02]  /*a490*/  IMAD.U32 R7, RZ, RZ, UR10 ;  /* 0x0000000aff077e24 */ /* 0x020fe4000f8e00ff */
[----:B----4-:R-:W-:Y:S02]  /*a4a0*/  @P2 FMUL.FTZ R6, R6, 0.69314718246459960938 ;  /* 0x3f31721806062820 */ /* 0x010fe40000410000 */
[----:B------:R-:W-:Y:S01]  /*a4b0*/  @P2 FMUL.FTZ R7, R7, 0.69314718246459960938 ;  /* 0x3f31721807072820 */ /* 0x000fe20000410000 */
        /* <DEDUP_REMOVED lines=130> */
.L_x_13432:
[----:B------:R-:W-:Y:S05]  /*ace0*/  @P0 BRA `(.L_x_13464) ;  /* 0x0000002000640947 */ /* 0x000fea0003800000 */
[----:B------:R-:W3:Y:S01]  /*acf0*/  LDL R0, [R1] ;  /* 0x0000000001007983 */ /* 0x000ee20000100800 */
[----:B------:R-:W0:Y:S01]  /*ad00*/  LDC R8, c[0x0][0xce8] ;  /* 0x00033a00ff087b82 */ /* 0x000e220000000800 */
[----:B------:R-:W-:Y:S01]  /*ad10*/  ULDC.64 UR8, c[0x0][0xcd0] ;  /* 0x0003340000087ab9 */ /* 0x000fe20000000a00 */
[----:B------:R-:W-:Y:S01]  /*ad20*/  ULDC.64 UR14, c[0x0][0x208] ;  /* 0x00008200000e7ab9 */ /* 0x000fe20000000a00 */
[----:B------:R-:W4:Y:S01]  /*ad30*/  S2R R22, SR_CTAID.X ;  /* 0x0000000000167919 */ /* 0x000f220000002500 */
[----:B------:R-:W-:Y:S04]  /*ad40*/  BSSY B0, `(.L_x_13465) ;  /* 0x000014d000007945 */ /* 0x000fe80003800000 */
[----:B------:R-:W5:Y:S08]  /*ad50*/  S2UR UR12, SR_CTAID.Z ;  /* 0x00000000000c79c3 */ /* 0x000f700000002700 */
[----:B------:R-:W1:Y:S08]  /*ad60*/  LDC.64 R18, c[0x0][0xcd8] ;  /* 0x00033600ff127b82 */ /* 0x000e700000000a00 */
[----:B------:R-:W-:Y:S01]  /*ad70*/  BAR.SYNC.DEFER_BLOCKING 0x1, 0x100 ;  /* 0x0044000000007b1d */ /* 0x000fe20000010000 */
[----:B0-----:R-:W-:-:S07]  /*ad80*/  ISETP.NE.AND P0, PT, R8, 0x1, PT ;  /* 0x000000010800780c */ /* 0x001fce0003f05270 */
[----:B------:R-:W0:Y:S01]  /*ad90*/  S2UR UR11, SR_CTAID.Y ;  /* 0x00000000000b79c3 */ /* 0x000e220000002600 */
[----:B-----5:R-:W-:-:S07]  /*ada0*/  USHF.R.S32.HI UR10, URZ, 0x1f, UR12 ;  /* 0x0000001f3f0a7899 */ /* 0x020fce000801140c */
[----:B------:R-:W0:Y:S08]  /*adb0*/  LDC R23, c[0x0][0xd50] ;  /* 0x00035400ff177b82 */ /* 0x000e300000000800 */
[----:B------:R-:W5:Y:S08]  /*adc0*/  @P0 LDC R14, c[0x0][0xcec] ;  /* 0x00033b00ff0e0b82 */ /* 0x000f700000000800 */
[----:B------:R-:W2:Y:S08]  /*add0*/  LDC.64 R20, c[0x0][0xc40] ;  /* 0x00031000ff147b82 */ /* 0x000eb00000000a00 */
[----:B------:R-:W2:Y:S08]  /*ade0*/  @P0 LDC R152, c[0x0][0xcec] ;  /* 0x00033b00ff980b82 */ /* 0x000eb00000000800 */
[----:B------:R-:W2:Y:S08]  /*adf0*/  @P0 LDC R17, c[0x0][0xcf0] ;  /* 0x00033c00ff110b82 */ /* 0x000eb00000000800 */
[----:B------:R-:W2:Y:S01]  /*ae00*/  @P0 LDC R153, c[0x0][0xcf0] ;  /* 0x00033c00ff990b82 */ /* 0x000ea20000000800 */
[----:B---3--:R-:W-:-:S02]  /*ae10*/  R2UR UR13, R0 ;  /* 0x00000000000d72ca */ /* 0x008fc400000e0000 */
[----:B------:R-:W3:Y:S11]  /*ae20*/  S2R R0, SR_TID.X ;  /* 0x0000000000007919 */ /* 0x000ef60000002100 */
[----:B------:R-:W-:-:S02]  /*ae30*/  USHF.R.S32.HI UR7, URZ, 0x1f, UR13 ;  /* 0x0000001f3f077899 */ /* 0x000fc4000801140d */
[----:B------:R-:W-:Y:S02]  /*ae40*/  UIMAD.WIDE.U32 UR4, UR13, UR8, URZ ;  /* 0x000000080d0472a5 */ /* 0x000fe4000f8e003f */
[----:B------:R-:W-:-:S04]  /*ae50*/  UIMAD UR6, UR7, UR8, URZ ;  /* 0x00000008070672a4 */ /* 0x000fc8000f8e023f */
[----:B------:R-:W-:-:S03]  /*ae60*/  UIMAD UR6, UR13, UR9, UR6 ;  /* 0x000000090d0672a4 */ /* 0x000fc6000f8e0206 */
[----:B------:R-:W-:Y:S01]  /*ae70*/  ULDC.64 UR8, c[0x0][0xc38] ;  /* 0x00030e0000087ab9 */ /* 0x000fe20000000a00 */
[----:B------:R-:W-:Y:S02]  /*ae80*/  UIADD3 UR6, UR5, UR6, URZ ;  /* 0x0000000605067290 */ /* 0x000fe4000fffe03f */
[----:B------:R-:W-:Y:S01]  /*ae90*/  UIMAD UR7, UR7, UR8, URZ ;  /* 0x00000008070772a4 */ /* 0x000fe2000f8e023f */
[----:B---3--:R-:W-:-:S04]  /*aea0*/  IADD3 R5, R0, -0x80, RZ ;  /* 0xffffff8000057810 */ /* 0x008fc80007ffe0ff */
[----:B------:R-:W-:-:S04]  /*aeb0*/  SHF.R.S32.HI R4, RZ, 0x1f, R5 ;  /* 0x0000001fff047819 */ /* 0x000fc80000011405 */
[CC--:B------:R-:W-:Y:S02]  /*aec0*/  LEA.HI R6, R4.reuse, R5.reuse, RZ, 0x7 ;  /* 0x0000000504067211 */ /* 0x0c0fe400078f38ff */
[----:B------:R-:W-:Y:S02]  /*aed0*/  LEA.HI R13, R4, R5, RZ, 0x2 ;  /* 0x00000005040d7211 */ /* 0x000fe400078f10ff */
[----:B------:R-:W-:Y:S02]  /*aee0*/  LOP3.LUT R0, R6, 0xffffff80, RZ, 0xc0, !PT ;  /* 0xffffff8006007812 */ /* 0x000fe400078ec0ff */
[----:B------:R-:W-:-:S03]  /*aef0*/  SHF.R.S32.HI R7, RZ, 0x7, R6 ;  /* 0x00000007ff077819 */ /* 0x000fc60000011406 */
[----:B------:R-:W-:Y:S01]  /*af00*/  IMAD.IADD R0, R5, 0x1, -R0 ;  /* 0x0000000105007824 */ /* 0x000fe200078e0a00 */
[----:B------:R-:W-:Y:S02]  /*af10*/  LEA.HI R4, R6, R7, RZ, 0x1 ;  /* 0x0000000706047211 */ /* 0x000fe400078f08ff */
[----:B------:R-:W-:Y:S02]  /*af20*/  LOP3.LUT R6, R13, 0xfffffffc, RZ, 0xc0, !PT ;  /* 0xfffffffc0d067812 */ /* 0x000fe400078ec0ff */
[----:B------:R-:W-:Y:S02]  /*af30*/  SHF.R.S32.HI R9, RZ, 0x1f, R0 ;  /* 0x0000001fff097819 */ /* 0x000fe40000011400 */
[----:B------:R-:W-:Y:S01]  /*af40*/  LOP3.LUT R4, R4, 0x3fffffe, RZ, 0xc0, !PT ;  /* 0x03fffffe04047812 */ /* 0x000fe200078ec0ff */
[----:B------:R-:W-:Y:S01]  /*af50*/  IMAD.IADD R5, R5, 0x1, -R6 ;  /* 0x0000000105057824 */ /* 0x000fe200078e0a06 */
[CC--:B------:R-:W-:Y:S02]  /*af60*/  LEA.HI R10, R9.reuse, R0.reuse, RZ, 0x2 ;  /* 0x00000000090a7211 */ /* 0x0c0fe400078f10ff */
[----:B------:R-:W-:Y:S01]  /*af70*/  LEA.HI R9, R9, R0, RZ, 0x5 ;  /* 0x0000000009097211 */ /* 0x000fe200078f28ff */
[----:B------:R-:W-:Y:S01]  /*af80*/  IMAD.IADD R6, R7, 0x1, -R4 ;  /* 0x0000000107067824 */ /* 0x000fe200078e0a04 */
[----:B------:R-:W-:-:S02]  /*af90*/  SHF.R.S32.HI R11, RZ, 0x2, R10 ;  /* 0x00000002ff0b7819 */ /* 0x000fc4000001140a */
[----:B------:R-:W-:Y:S02]  /*afa0*/  SHF.R.S32.HI R12, RZ, 0x1f, R10 ;  /* 0x0000001fff0c7819 */ /* 0x000fe4000001140a */
[----:B------:R-:W-:Y:S02]  /*afb0*/  LEA.HI R7, R5, R5, RZ, 0x1 ;  /* 0x0000000505077211 */ /* 0x000fe400078f08ff */
[----:B------:R-:W-:-:S04]  /*afc0*/  LEA.HI R12, R12, R11, RZ, 0x3 ;  /* 0x0000000b0c0c7211 */ /* 0x000fc800078f18ff */
[----:B------:R-:W-:-:S05]  /*afd0*/  LOP3.LUT R12, R12, 0xfffffff8, RZ, 0xc0, !PT ;  /* 0xfffffff80c0c7812 */ /* 0x000fca00078ec0ff */
[----:B------:R-:W-:Y:S01]  /*afe0*/  IMAD.IADD R4, R11, 0x1, -R12 ;  /* 0x000000010b047824 */ /* 0x000fe200078e0a0c */
[----:B------:R-:W-:Y:S02]  /*aff0*/  LOP3.LUT R12, R7, 0x1ffffffe, RZ, 0xc0, !PT ;  /* 0x1ffffffe070c7812 */ /* 0x000fe400078ec0ff */
[----:B------:R-:W-:-:S03]  /*b000*/  SHF.R.S32.HI R7, RZ, 0x5, R9 ;  /* 0x00000005ff077819 */ /* 0x000fc60000011409 */
[----:B------:R-:W-:Y:S01]  /*b010*/  IMAD.IADD R16, R5, 0x1, -R12 ;  /* 0x0000000105107824 */ /* 0x000fe200078e0a0c */
[----:B------:R-:W-:Y:S01]  /*b020*/  MOV R5, UR5 ;  /* 0x0000000500057c02 */ /* 0x000fe20008000f00 */
[----:B------:R-:W-:Y:S02]  /*b030*/  IMAD R7, R7, 0x10, R4 ;  /* 0x0000001007077824 */ /* 0x000fe400078e0204 */
[----:B------:R-:W-:Y:S01]  /*b040*/  IMAD.U32 R4, RZ, RZ, UR4 ;  /* 0x00000004ff047e24 */ /* 0x000fe2000f8e00ff */
[----:B------:R-:W-:Y:S01]  /*b050*/  UIMAD.WIDE.U32 UR4, UR13, UR8, URZ ;  /* 0x000000080d0472a5 */ /* 0x000fe2000f8e003f */
[----:B------:R-:W-:Y:S02]  /*b060*/  IMAD R9, R6, 0x40, R7 ;  /* 0x0000004006097824 */ /* 0x000fe400078e0207 */
[----:B------:R-:W-:Y:S01]  /*b070*/  IMAD.U32 R5, RZ, RZ, UR6 ;  /* 0x00000006ff057e24 */ /* 0x000fe2000f8e00ff */
[----:B------:R-:W-:Y:S01]  /*b080*/  UIMAD UR6, UR13, UR9, UR7 ;  /* 0x000000090d0672a4 */ /* 0x000fe2000f8e0207 */
[----:B------:R-:W-:Y:S01]  /*b090*/  IMAD R6, R16, 0x8, R9 ;  /* 0x0000000810067824 */ /* 0x000fe200078e0209 */
[----:B------:R-:W-:Y:S01]  /*b0a0*/  IADD3 R16, RZ, -UR13, RZ ;  /* 0x8000000dff107c10 */ /* 0x000fe2000fffe0ff */
[----:B-1----:R-:W-:Y:S01]  /*b0b0*/  IMAD R12, R18, UR10, RZ ;  /* 0x0000000a120c7c24 */ /* 0x002fe2000f8e02ff */
[----:B------:R-:W-:Y:S01]  /*b0c0*/  UIADD3 UR6, UR5, UR6, URZ ;  /* 0x0000000605067290 */ /* 0x000fe2000fffe03f */
[----:B----4-:R-:W-:Y:S01]  /*b0d0*/  IMAD R11, R22, 0x80, R6 ;  /* 0x00000080160b7824 */ /* 0x010fe200078e0206 */
[----:B------:R-:W-:Y:S01]  /*b0e0*/  ULDC.64 UR8, c[0x0][0xc28] ;  /* 0x00030a0000087ab9 */ /* 0x000fe20000000a00 */
[----:B0-----:R-:W-:-:S02]  /*b0f0*/  IMAD R23, R23, R16, UR11 ;  /* 0x0000000b17177e24 */ /* 0x001fc4000f8e0210 */
[----:B------:R-:W-:Y:S02]  /*b100*/  IMAD R15, R19, UR12, R12 ;  /* 0x0000000c130f7c24 */ /* 0x000fe4000f8e020c */
[----:B------:R-:W-:Y:S01]  /*b110*/  IMAD.WIDE.U32 R4, R18, UR12, R4 ;  /* 0x0000000c12047c25 */ /* 0x000fe2000f8e0004 */
[----:B------:R-:W-:-:S03]  /*b120*/  SHF.R.S32.HI R16, RZ, 0x1f, R23 ;  /* 0x0000001fff107819 */ /* 0x000fc60000011417 */
[----:B-----5:R-:W-:-:S04]  /*b130*/  @P0 IMAD.HI.U32 R12, R11, R14, RZ ;  /* 0x0000000e0b0c0227 */ /* 0x020fc800078e00ff */
[----:B------:R-:W-:Y:S02]  /*b140*/  IMAD.U32 R7, RZ, RZ, UR5 ;  /* 0x00000005ff077e24 */ /* 0x000fe4000f8e00ff */
[----:B------:R-:W-:Y:S01]  /*b150*/  IMAD.U32 R6, RZ, RZ, UR4 ;  /* 0x00000004ff067e24 */ /* 0x000fe2000f8e00ff */
[----:B------:R-:W-:Y:S01]  /*b160*/  ULDC.64 UR4, c[0x0][0xce0] ;  /* 0x0003380000047ab9 */ /* 0x000fe20000000a00 */
[----:B------:R-:W-:Y:S01]  /*b170*/  IMAD.U32 R7, RZ, RZ, UR6 ;  /* 0x00000006ff077e24 */ /* 0x000fe2000f8e00ff */
[----:B------:R-:W-:Y:S01]  /*b180*/  ULDC.64 UR6, c[0x0][0xc48] ;  /* 0x0003120000067ab9 */ /* 0x000fe20000000a00 */
[----:B------:R-:W-:Y:S02]  /*b190*/  IMAD.IADD R5, R5, 0x1, R15 ;  /* 0x0000000105057824 */ /* 0x000fe400078e020f */
[----:B--2---:R-:W-:Y:S02]  /*b1a0*/  IMAD R14, R20, UR10, RZ ;  /* 0x0000000a140e7c24 */ /* 0x004fe4000f8e02ff */
[----:B------:R-:W-:-:S04]  /*b1b0*/  @P0 IMAD.HI.U32 R152, R11, R152, RZ ;  /* 0x000000980b980227 */ /* 0x000fc800078e00ff */
        /* <DEDUP_REMOVED lines=83> */
[----:B------:R-:W-:Y:S01]  /*b6f0*/  ISETP.GE.AND P0, PT, R16, UR4, PT ;  /* 0x0000000410007c0c */ /* 0x000fe2000bf06270 */
[C---:B------:R-:W-:Y:S01]  /*b700*/  VIADD R20, R0.reuse, 0x40 ;  /* 0x0000004000147836 */ /* 0x040fe20000000000 */
[----:B------:R-:W-:Y:S01]  /*b710*/  ISETP.GE.AND P1, PT, R17, UR4, PT ;  /* 0x0000000411007c0c */ /* 0x000fe2000bf26270 */
[C---:B------:R-:W-:Y:S01]  /*b720*/  VIADD R21, R0.reuse, 0x48 ;  /* 0x0000004800157836 */ /* 0x040fe20000000000 */
[C---:B------:R-:W-:Y:S01]  /*b730*/  IADD3 R22, R0.reuse, 0x50, RZ ;  /* 0x0000005000167810 */ /* 0x040fe20007ffe0ff */
[----:B------:R-:W-:Y:S01]  /*b740*/  VIADD R23, R0, 0x58 ;  /* 0x0000005800177836 */ /* 0x000fe20000000000 */
[----:B------:R-:W-:-:S02]  /*b750*/  @!P3 LEA.HI R2, R2, R2, RZ, 0x1 ;  /* 0x000000020202b211 */ /* 0x000fc400078f08ff */
[----:B------:R-:W-:Y:S02]  /*b760*/  @!P4 LEA.HI R3, R3, R3, RZ, 0x1 ;  /* 0x000000030303c211 */ /* 0x000fe400078f08ff */
[----:B------:R-:W-:Y:S02]  /*b770*/  @!P5 LEA.HI R10, R10, R10, RZ, 0x1 ;  /* 0x0000000a0a0ad211 */ /* 0x000fe400078f08ff */
[----:B------:R-:W-:Y:S02]  /*b780*/  @!P3 LOP3.LUT R11, R2, 0xfffffffe, RZ, 0xc0, !PT ;  /* 0xfffffffe020bb812 */ /* 0x000fe400078ec0ff */
[----:B------:R-:W-:Y:S01]  /*b790*/  @!P4 LOP3.LUT R13, R3, 0xfffffffe, RZ, 0xc0, !PT ;  /* 0xfffffffe030dc812 */ /* 0x000fe200078ec0ff */
[--C-:B-1--4-:R-:W-:Y:S01]  /*b7a0*/  @!P2 IMAD.WIDE R2, R0, 0x4, R4.reuse ;  /* 0x000000040002a825 */ /* 0x112fe200078e0204 */
        /* <DEDUP_REMOVED lines=119> */
[--C-:B0-----:R-:W-:Y:S01]  /*bf20*/  @!P3 IMAD.WIDE R2, R19, 0x4, R4.reuse ;  /* 0x000000041302b825 */ /* 0x101fe200078e0204 */
[----:B------:R-:W-:Y:S02]  /*bf30*/  IADD3 R19, R0, 0xd0, RZ ;  /* 0x000000d000137810 */ /* 0x000fe40007ffe0ff */
[----:B------:R-:W-:Y:S01]  /*bf40*/  ISETP.GE.AND P2, PT, R20, UR4, PT ;  /* 0x0000000414007c0c */ /* 0x000fe2000bf46270 */
[--C-:B-1----:R-:W-:Y:S01]  /*bf50*/  @!P4 IMAD.WIDE R10, R15, 0x4, R4.reuse ;  /* 0x000000040f0ac825 */ /* 0x102fe200078e0204 */
[----:B------:R0:W-:Y:S01]  /*bf60*/  @!P3 ST.E.64 desc[UR6][R2.64], R108 ;  /* 0x0000006c0200b985 */ /* 0x0001e2000c101b06 */
[----:B------:R-:W-:Y:S02]  /*bf70*/  ISETP.GE.AND P1, PT, R19, UR4, PT ;  /* 0x0000000413007c0c */ /* 0x000fe4000bf26270 */
[--C-:B------:R-:W-:Y:S01]  /*bf80*/  @!P5 IMAD.WIDE R14, R21, 0x4, R4.reuse ;  /* 0x00000004150ed825 */ /* 0x100fe200078e0204 */
[----:B------:R1:W-:Y:S03]  /*bf90*/  @!P4 ST.E.64 desc[UR6][R10.64], R112 ;  /* 0x000000700a00c985 */ /* 0x0003e6000c101b06 */
[----:B------:R-:W-:Y:S01]  /*bfa0*/  @!P6 IMAD.WIDE R16, R17, 0x4, R4 ;  /* 0x000000041110e825 */ /* 0x000fe200078e0204 */
[----:B------:R3:W-:Y:S01]  /*bfb0*/  @!P5 ST.E.64 desc[UR6][R14.64], R116 ;  /* 0x000000740e00d985 */ /* 0x0007e2000c101b06 */
[----:B------:R-:W-:-:S02]  /*bfc0*/  @!P0 LEA.HI R18, R18, R18, RZ, 0x1 ;  /* 0x0000001212128211 */ /* 0x000fc400078f08ff */
[C---:B------:R-:W-:Y:S01]  /*bfd0*/  VIADD R21, R0.reuse, 0xe0 ;  /* 0x000000e000157836 */ /* 0x040fe20000000000 */
[----:B------:R4:W-:Y:S01]  /*bfe0*/  @!P6 ST.E.64 desc[UR6][R16.64], R120 ;  /* 0x000000781000e985 */ /* 0x0009e2000c101b06 */
[C---:B--2---:R-:W-:Y:S01]  /*bff0*/  VIADD R12, R0.reuse, 0xe8 ;  /* 0x000000e8000c7836 */ /* 0x044fe20000000000 */
[----:B------:R-:W-:Y:S01]  /*c000*/  @!P1 LEA.HI R19, R19, R19, RZ, 0x1 ;  /* 0x0000001313139211 */ /* 0x000fe200078f08ff */
[C---:B0-----:R-:W-:Y:S01]  /*c010*/  VIADD R3, R0.reuse, 0xf8 ;  /* 0x000000f800037836 */ /* 0x041fe20000000000 */
[----:B------:R-:W-:Y:S01]  /*c020*/  ISETP.GE.AND P3, PT, R21, UR4, PT ;  /* 0x0000000415007c0c */ /* 0x000fe2000bf66270 */
[----:B------:R-:W-:Y:S01]  /*c030*/  VIADD R13, R0, 0xf0 ;  /* 0x000000f0000d7836 */ /* 0x000fe20000000000 */
[----:B------:R-:W-:Y:S02]  /*c040*/  ISETP.GE.AND P4, PT, R12, UR4, PT ;  /* 0x000000040c007c0c */ /* 0x000fe4000bf86270 */
[----:B------:R-:W-:Y:S02]  /*c050*/  ISETP.GE.AND P6, PT, R3, UR4, PT ;  /* 0x0000000403007c0c */ /* 0x000fe4000bfc6270 */
[----:B------:R-:W-:-:S02]  /*c060*/  ISETP.GE.AND P5, PT, R13, UR4, PT ;  /* 0x000000040d007c0c */ /* 0x000fc4000bfa6270 */
[----:B------:R-:W-:Y:S02]  /*c070*/  @!P2 LEA.HI R20, R20, R20, RZ, 0x1 ;  /* 0x000000141414a211 */ /* 0x000fe400078f08ff */
[----:B-1----:R-:W-:-:S03]  /*c080*/  @!P1 LOP3.LUT R11, R19, 0xfffffffe, RZ, 0xc0, !PT ;  /* 0xfffffffe130b9812 */ /* 0x002fc600078ec0ff */
[----:B------:R-:W-:Y:S02]  /*c090*/  @!P3 LEA.HI R21, R21, R21, RZ, 0x1 ;  /* 0x000000151515b211 */ /* 0x000fe400078f08ff */
[----:B------:R-:W-:Y:S02]  /*c0a0*/  @!P4 LEA.HI R12, R12, R12, RZ, 0x1 ;  /* 0x0000000c0c0cc211 */ /* 0x000fe400078f08ff */
[----:B------:R-:W-:Y:S02]  /*c0b0*/  @!P6 LEA.HI R10, R3, R3, RZ, 0x1 ;  /* 0x00000003030ae211 */ /* 0x000fe400078f08ff */
[----:B------:R-:W-:Y:S02]  /*c0c0*/  @!P5 LEA.HI R2, R13, R13, RZ, 0x1 ;  /* 0x0000000d0d02d211 */ /* 0x000fe400078f08ff */
[----:B------:R-:W-:Y:S02]  /*c0d0*/  @!P0 LOP3.LUT R3, R18, 0xfffffffe, RZ, 0xc0, !PT ;  /* 0xfffffffe12038812 */ /* 0x000fe400078ec0ff */
[----:B------:R-:W-:-:S02]  /*c0e0*/  @!P2 LOP3.LUT R13, R20, 0xfffffffe, RZ, 0xc0, !PT ;  /* 0xfffffffe140da812 */ /* 0x000fc400078ec0ff */
[----:B---3--:R-:W-:Y:S02]  /*c0f0*/  @!P3 LOP3.LUT R15, R21, 0xfffffffe, RZ, 0xc0, !PT ;  /* 0xfffffffe150fb812 */ /* 0x008fe400078ec0ff */
[----:B----4-:R-:W-:Y:S01]  /*c100*/  @!P4 LOP3.LUT R17, R12, 0xfffffffe, RZ, 0xc0, !PT ;  /* 0xfffffffe0c11c812 */ /* 0x010fe200078ec0ff */
        /* <DEDUP_REMOVED lines=16> */
.L_x_13466:
[----:B------:R-:W-:Y:S05]  /*c210*/  BSYNC B0 ;  /* 0x0000000000007941 */ /* 0x000fea0003800000 */
.L_x_13465:
[----:B------:R-:W-:Y:S01]  /*c220*/  ISETP.GE.AND P0, PT, R9, R8, PT ;  /* 0x000000080900720c */ /* 0x000fe20003f06270 */
[----:B0--3--:R0:W3:Y:S04]  /*c230*/  SHFL.IDX PT, R3, R7, 0x1, 0x1c1f ;  /* 0x003c1f0007037f89 */ /* 0x0090e800000e0000 */
[----:B------:R0:W2:Y:S08]  /*c240*/  SHFL.IDX PT, R2, R6, 0x1, 0x1c1f ;  /* 0x003c1f0006027f89 */ /* 0x0000b000000e0000 */
        /* <DEDUP_REMOVED lines=9> */
[C---:B------:R-:W-:Y:S01]  /*c2e0*/  VIADD R13, R0.reuse, 0x30 ;  /* 0x00000030000d7836 */ /* 0x040fe20000000000 */
[C---:B------:R-:W-:Y:S01]  /*c2f0*/  IADD3 R10, R0.reuse, 0x18, RZ ;  /* 0x00000018000a7810 */ /* 0x040fe20007ffe0ff */
[----:B------:R-:W-:Y:S01]  /*c300*/  ULDC.64 UR6, c[0x0][0x208] ;  /* 0x0000820000067ab9 */ /* 0x000fe20000000a00 */
[----:B------:R-:W-:Y:S01]  /*c310*/  ISETP.GE.AND P6, PT, R11, UR4, PT ;  /* 0x000000040b007c0c */ /* 0x000fe2000bfc6270 */
[----:B------:R-:W-:Y:S01]  /*c320*/  VIADD R14, R0, 0x38 ;  /* 0x00000038000e7836 */ /* 0x000fe20000000000 */
[----:B------:R-:W-:Y:S01]  /*c330*/  ISETP.GE.AND P5, PT, R10, UR4, PT ;  /* 0x000000040a007c0c */ /* 0x000fe2000bfa6270 */
[C---:B------:R-:W-:Y:S01]  /*c340*/  VIADD R15, R0.reuse, 0x40 ;  /* 0x00000040000f7836 */ /* 0x040fe20000000000 */
[C---:B------:R-:W-:Y:S01]  /*c350*/  IADD3 R19, R0.reuse, 0x58, RZ ;  /* 0x0000005800137810 */ /* 0x040fe20007ffe0ff */
[----:B------:R-:W-:-:S02]  /*c360*/  VIADD R16, R0, 0x48 ;  /* 0x0000004800107836 */ /* 0x000fc40000000000 */
[----:B------:R-:W-:Y:S01]  /*c370*/  @!P1 LEA.HI R4, R4, R4, RZ, 0x1 ;  /* 0x0000000404049211 */ /* 0x000fe200078f08ff */
[C---:B------:R-:W-:Y:S01]  /*c380*/  VIADD R18, R0.reuse, 0x50 ;  /* 0x0000005000127836 */ /* 0x040fe20000000000 */
[----:B------:R-:W-:Y:S01]  /*c390*/  @!P2 LEA.HI R5, R5, R5, RZ, 0x1 ;  /* 0x000000050505a211 */ /* 0x000fe200078f08ff */
[----:B------:R-:W-:Y:S01]  /*c3a0*/  VIADD R20, R0, 0x80 ;  /* 0x0000008000147836 */ /* 0x000fe20000000000 */
[----:B------:R-:W-:Y:S02]  /*c3b0*/  @!P1 LOP3.LUT R7, R4, 0xfffffffe, RZ, 0xc0, !PT ;  /* 0xfffffffe04079812 */ /* 0x000fe400078ec0ff */
[----:B------:R-:W-:Y:S01]  /*c3c0*/  @!P2 LOP3.LUT R9, R5, 0xfffffffe, RZ, 0xc0, !PT ;  /* 0xfffffffe0509a812 */ /* 0x000fe200078ec0ff */
[--C-:B--23--:R-:W-:Y:S01]  /*c3d0*/  @!P0 IMAD.WIDE R4, R0, 0x4, R2.reuse ;  /* 0x0000000400048825 */ /* 0x10cfe200078e0202 */
        /* <DEDUP_REMOVED lines=125> */
[----:B------:R-:W-:Y:S01]  /*cbb0*/  @!P1 IMAD.WIDE R12, R13, 0x4, R2 ;  /* 0x000000040d0c9825 */ /* 0x000fe200078e0202 */
[----:B------:R-:W-:Y:S01]  /*cbc0*/  @!P2 ST.E.64 desc[UR6][R10.64], R114 ;  /* 0x000000720a00a985 */ /* 0x000fe2000c101b06 */
[----:B------:R-:W-:Y:S02]  /*cbd0*/  ISETP.GE.AND P2, PT, R16, UR4, PT ;  /* 0x0000000410007c0c */ /* 0x000fe4000bf46270 */
[C---:B------:R-:W-:Y:S01]  /*cbe0*/  VIADD R17, R0.reuse, 0xe8 ;  /* 0x000000e800117836 */ /* 0x040fe20000000000 */
[----:B------:R-:W-:Y:S01]  /*cbf0*/  @!P1 ST.E.64 desc[UR6][R12.64], R118 ;  /* 0x000000760c009985 */ /* 0x000fe2000c101b06 */
[C---:B------:R-:W-:Y:S01]  /*cc00*/  VIADD R20, R0.reuse, 0xf0 ;  /* 0x000000f000147836 */ /* 0x040fe20000000000 */
[----:B------:R-:W-:Y:S01]  /*cc10*/  ISETP.GE.AND P1, PT, R15, UR4, PT ;  /* 0x000000040f007c0c */ /* 0x000fe2000bf26270 */
[----:B------:R-:W-:Y:S01]  /*cc20*/  VIADD R0, R0, 0xf8 ;  /* 0x000000f800007836 */ /* 0x000fe20000000000 */
[----:B0-----:R-:W-:-:S02]  /*cc30*/  @!P5 LOP3.LUT R5, R18, 0xfffffffe, RZ, 0xc0, !PT ;  /* 0xfffffffe1205d812 */ /* 0x001fc400078ec0ff */
[----:B------:R-:W-:Y:S02]  /*cc40*/  @!P6 LEA.HI R19, R19, R19, RZ, 0x1 ;  /* 0x000000131313e211 */ /* 0x000fe400078f08ff */
[----:B------:R-:W-:Y:S01]  /*cc50*/  ISETP.GE.AND P3, PT, R17, UR4, PT ;  /* 0x0000000411007c0c */ /* 0x000fe2000bf66270 */
[----:B------:R-:W-:Y:S01]  /*cc60*/  @!P5 IMAD.WIDE R4, R5, 0x4, R2 ;  /* 0x000000040504d825 */ /* 0x000fe200078e0202 */
[----:B------:R-:W-:Y:S02]  /*cc70*/  ISETP.GE.AND P4, PT, R20, UR4, PT ;  /* 0x0000000414007c0c */ /* 0x000fe4000bf86270 */
[----:B------:R-:W-:Y:S02]  /*cc80*/  @!P0 LEA.HI R14, R14, R14, RZ, 0x1 ;  /* 0x0000000e0e0e8211 */ /* 0x000fe400078f08ff */
[----:B-1----:R-:W-:Y:S01]  /*cc90*/  @!P6 LOP3.LUT R7, R19, 0xfffffffe, RZ, 0xc0, !PT ;  /* 0xfffffffe1307e812 */ /* 0x002fe200078ec0ff */
[----:B------:R0:W-:Y:S01]  /*cca0*/  @!P5 ST.E.64 desc[UR6][R4.64], R122 ;  /* 0x0000007a0400d985 */ /* 0x0001e2000c101b06 */
[----:B--2---:R-:W-:-:S02]  /*ccb0*/  @!P0 LOP3.LUT R9, R14, 0xfffffffe, RZ, 0xc0, !PT ;  /* 0xfffffffe0e098812 */ /* 0x004fc400078ec0ff */
[----:B------:R-:W-:Y:S01]  /*ccc0*/  @!P1 LEA.HI R15, R15, R15, RZ, 0x1 ;  /* 0x0000000f0f0f9211 */ /* 0x000fe200078f08ff */
[--C-:B------:R-:W-:Y:S01]  /*ccd0*/  @!P6 IMAD.WIDE R6, R7, 0x4, R2.reuse ;  /* 0x000000040706e825 */ /* 0x100fe200078e0202 */
[----:B------:R-:W-:Y:S02]  /*cce0*/  @!P2 LEA.HI R16, R16, R16, RZ, 0x1 ;  /* 0x000000101010a211 */ /* 0x000fe400078f08ff */
[----:B------:R-:W-:Y:S02]  /*ccf0*/  @!P3 LEA.HI R17, R17, R17, RZ, 0x1 ;  /* 0x000000111111b211 */ /* 0x000fe400078f08ff */
[----:B------:R1:W-:Y:S01]  /*cd00*/  @!P6 ST.E.64 desc[UR6][R6.64], R126 ;  /* 0x0000007e0600e985 */ /* 0x0003e2000c101b06 */
[----:B------:R-:W-:Y:S02]  /*cd10*/  @!P4 LEA.HI R20, R20, R20, RZ, 0x1 ;  /* 0x000000141414c211 */ /* 0x000fe400078f08ff */
[----:B------:R-:W-:Y:S01]  /*cd20*/  @!P1 LOP3.LUT R15, R15, 0xfffffffe, RZ, 0xc0, !PT ;  /* 0xfffffffe0f0f9812 */ /* 0x000fe200078ec0ff */
[----:B0-----:R-:W-:Y:S01]  /*cd30*/  @!P0 IMAD.WIDE R4, R9, 0x4, R2 ;  /* 0x0000000409048825 */ /* 0x001fe200078e0202 */
[----:B------:R-:W-:-:S02]  /*cd40*/  @!P2 LOP3.LUT R11, R16, 0xfffffffe, RZ, 0xc0, !PT ;  /* 0xfffffffe100ba812 */ /* 0x000fc400078ec0ff */
        /* <DEDUP_REMOVED lines=19> */
.L_x_13464:
[----:B------:R-:W0:Y:S02]  /*ce80*/  S2R R0, SR_TID.X ;  /* 0x0000000000007919 */ /* 0x000e240000002100 */
[----:B0-----:R-:W-:-:S05]  /*ce90*/  VIADD R2, R0, 0xffffff80 ;  /* 0xffffff8000027836 */ /* 0x001fca0000000000 */
[----:B------:R-:W-:-:S13]  /*cea0*/  ISETP.GT.AND P0, PT, R2, 0x7f, PT ;  /* 0x0000007f0200780c */ /* 0x000fda0003f04270 */
[----:B------:R-:W-:Y:S05]  /*ceb0*/  @P0 BRA `(.L_x_13430) ;  /* 0x0000004c00d80947 */ /* 0x000fea0003800000 */
[----:B------:R-:W0:Y:S01]  /*cec0*/  S2R R3, SR_CTAID.X ;  /* 0x0000000000037919 */ /* 0x000e220000002500 */
[----:B------:R-:W3:Y:S01]  /*ced0*/  LDC R6, c[0x0][0xce8] ;  /* 0x00033a00ff067b82 */ /* 0x000ee20000000800 */
[----:B------:R-:W-:Y:S01]  /*cee0*/  ULDC UR4, c[0x0][0xb88] ;  /* 0x0002e20000047ab9 */ /* 0x000fe20000000800 */
[----:B0-----:R-:W-:Y:S02]  /*cef0*/  IMAD R0, R3, 0x80, R0 ;  /* 0x0000008003007824 */ /* 0x001fe400078e0200 */
[----:B---3--:R-:W-:Y:S02]  /*cf00*/  IMAD R3, R6, UR4, RZ ;  /* 0x0000000406037c24 */ /* 0x008fe4000f8e02ff */
[----:B------:R-:W-:-:S05]  /*cf10*/  VIADD R0, R0, 0xffffff80 ;  /* 0xffffff8000007836 */ /* 0x000fca0000000000 */
[----:B------:R-:W-:-:S13]  /*cf20*/  ISETP.GE.AND P0, PT, R0, R3, PT ;  /* 0x000000030000720c */ /* 0x000fda0003f06270 */
[----:B------:R-:W-:Y:S05]  /*cf30*/  @P0 BRA `(.L_x_13430) ;  /* 0x0000004c00b80947 */ /* 0x000fea0003800000 */
[----:B------:R-:W3:Y:S01]  /*cf40*/  LDL R4, [R1] ;  /* 0x0000000001047983 */ /* 0x000ee20000100800 */
[----:B------:R-:W-:Y:S01]  /*cf50*/  ISETP.NE.AND P0, PT, R6, 0x1, PT ;  /* 0x000000010600780c */ /* 0x000fe20003f05270 */
[----:B------:R-:W-:Y:S01]  /*cf60*/  S2UR UR7, SR_CTAID.Z ;  /* 0x00000000000779c3 */ /* 0x000fe20000002700 */
[----:B------:R-:W-:Y:S01]  /*cf70*/  ULDC.64 UR8, c[0x0][0xcd0] ;  /* 0x0003340000087ab9 */ /* 0x000fe20000000a00 */
[----:B------:R-:W-:Y:S01]  /*cf80*/  MOV R5, R0 ;  /* 0x0000000000057202 */ /* 0x000fe20000000f00 */
[----:B------:R-:W-:-:S05]  /*cf90*/  ULDC.64 UR12, c[0x0][0x208] ;  /* 0x00008200000c7ab9 */ /* 0x000fca0000000a00 */
[----:B------:R-:W0:Y:S08]  /*cfa0*/  LDC.64 R10, c[0x0][0xcd8] ;  /* 0x00033600ff0a7b82 */ /* 0x000e300000000a00 */
[----:B------:R-:W4:Y:S08]  /*cfb0*/  @P0 LDC R7, c[0x0][0xcec] ;  /* 0x00033b00ff070b82 */ /* 0x000f300000000800 */
[----:B------:R-:W5:Y:S08]  /*cfc0*/  @P0 LDC R9, c[0x0][0xcf0] ;  /* 0x00033c00ff090b82 */ /* 0x000f700000000800 */
[----:B------:R-:W1:Y:S08]  /*cfd0*/  S2UR UR10, SR_CTAID.Y ;  /* 0x00000000000a79c3 */ /* 0x000e700000002600 */
[----:B------:R-:W1:Y:S01]  /*cfe0*/  LDC R8, c[0x0][0xd50] ;  /* 0x00035400ff087b82 */ /* 0x000e620000000800 */
[----:B---3--:R-:W-:Y:S01]  /*cff0*/  R2UR UR11, R4 ;  /* 0x00000000040b72ca */ /* 0x008fe200000e0000 */
[----:B----4-:R-:W-:-:S05]  /*d000*/  @P0 IMAD.HI.U32 R4, R0, R7, RZ ;  /* 0x0000000700040227 */ /* 0x010fca00078e00ff */
[----:B-----5:R-:W-:-:S07]  /*d010*/  @P0 SHF.R.U32.HI R5, RZ, R9, R4 ;  /* 0x00000009ff050219 */ /* 0x020fce0000011604 */
[----:B------:R-:W-:Y:S02]  /*d020*/  USHF.R.S32.HI UR6, URZ, 0x1f, UR11 ;  /* 0x0000001f3f067899 */ /* 0x000fe4000801140b */
[----:B------:R-:W-:Y:S01]  /*d030*/  IMAD R7, RZ, RZ, -UR11 ;  /* 0x8000000bff077e24 */ /* 0x000fe2000f8e02ff */
[----:B------:R-:W-:Y:S02]  /*d040*/  UIMAD.WIDE.U32 UR4, UR11, UR8, URZ ;  /* 0x000000080b0472a5 */ /* 0x000fe4000f8e003f */
[----:B------:R-:W-:Y:S01]  /*d050*/  UIMAD UR6, UR6, UR8, URZ ;  /* 0x00000008060672a4 */ /* 0x000fe2000f8e023f */
[----:B-1----:R-:W-:Y:S01]  /*d060*/  IMAD R9, R8, R7, UR10 ;  /* 0x0000000a08097e24 */ /* 0x002fe2000f8e0207 */
        /* <DEDUP_REMOVED lines=32> */
.L_x_13428:
[----:B------:R-:W-:-:S08]  /*d270*/  NOP ;  /* 0x0000000000007918 */ /* 0x000fd00000000000 */
[----:B--2---:R-:W0:-:S00]  /*d280*/  USETMAXREG.DEALLOC.CTAPOOL 0x18 ;  /* 0x00000018000079c8 */ /* 0x004e0000080e0500 */
        /* <DEDUP_REMOVED lines=16> */
.L_x_13467:
[----:B------:R-:W-:Y:S01]  /*d390*/  ULDC UR43, c[0x0][0xd50] ;  /* 0x00035400002b7ab9 */ /* 0x000fe20000000800 */
[----:B------:R-:W-:Y:S01]  /*d3a0*/  UMOV UR36, UR6 ;  /* 0x0000000600247c82 */ /* 0x000fe20008000000 */
[----:B------:R-:W-:-:S11]  /*d3b0*/  UISETP.NE.AND UP0, UPT, UR43, 0x1, UPT ;  /* 0x000000012b00788c */ /* 0x000fd6000bf05270 */
[----:B------:R-:W-:Y:S01]  /*d3c0*/  @UP0 ULDC UR4, c[0x0][0xd54] ;  /* 0x0003550000040ab9 */ /* 0x000fe20000000800 */
[----:B------:R-:W-:Y:S01]  /*d3d0*/  @UP0 ULDC UR7, c[0x0][0xd58] ;  /* 0x0003560000070ab9 */ /* 0x000fe20000000800 */
[----:B------:R-:W-:-:S04]  /*d3e0*/  UIMAD.WIDE.U32 UR4, UR6, UR4, URZ ;  /* 0x00000004060472a5 */ /* 0x000fc8000f8e003f */
[----:B------:R-:W-:-:S12]  /*d3f0*/  @UP0 USHF.R.U32.HI UR36, URZ, UR7, UR5 ;  /* 0x000000073f240299 */ /* 0x000fd80008011605 */
.L_x_13468:
        /* <DEDUP_REMOVED lines=75> */
.L_x_13470:
        /* <DEDUP_REMOVED lines=32> */
.L_x_13471:
        /* <DEDUP_REMOVED lines=20> */
.L_x_13473:
        /* <DEDUP_REMOVED lines=15> */
.L_x_13472:
[----:B------:R-:W-:Y:S01]  /*dce0*/  ULDC.64 UR4, c[0x0][0xaf0] ;  /* 0x0002bc0000047ab9 */ /* 0x000fe20000000a00 */
[----:B------:R-:W-:Y:S01]  /*dcf0*/  MOV R18, UR44 ;  /* 0x0000002c00127c02 */ /* 0x000fe20008000f00 */
        /* <DEDUP_REMOVED lines=23> */
.L_x_13558:
        /* <DEDUP_REMOVED lines=9> */
.L_x_13561:
        /* <DEDUP_REMOVED lines=24> */
.L_x_13477:
[----:B------:R-:W-:Y:S01]  /*e080*/  IMAD.MOV.U32 R0, RZ, RZ, 0x1 ;  /* 0x00000001ff007424 */ /* 0x000fe200078e00ff */
[----:B01----:R-:W0:Y:S04]  /*e090*/  S2R R6, SR_TID.X ;  /* 0x0000000000067919 */ /* 0x003e280000002100 */
[----:B------:R-:W-:-:S04]  /*e0a0*/  SHF.L.U32 R0, R0, 0x1f, RZ ;  /* 0x0000001f00007819 */ /* 0x000fc800000006ff */
[----:B------:R-:W1:Y:S01]  /*e0b0*/  SYNCS.PHASECHK.TRANS64.TRYWAIT P0, [UR38+0x32440], R0 ;  /* 0x03244000ff0075a7 */ /* 0x000e620008000166 */
[----:B0-----:R-:W-:-:S04]  /*e0c0*/  LOP3.LUT R2, R6, 0x7f, RZ, 0xc0, !PT ;  /* 0x0000007f06027812 */ /* 0x001fc800078ec0ff */
[----:B------:R-:W-:Y:S01]  /*e0d0*/  ISETP.NE.AND P1, PT, R2, RZ, PT ;  /* 0x000000ff0200720c */ /* 0x000fe20003f25270 */
[----:B-1----:R-:W-:-:S12]  /*e0e0*/  @!P0 BRA `(.L_x_13478) ;  /* 0x0000004000648947 */ /* 0x002fd80003800000 */
.L_x_13562:
[----:B------:R-:W-:Y:S05]  /*e0f0*/  @P1 BRA `(.L_x_13479) ;  /* 0x0000000000181947 */ /* 0x000fea0003800000 */
[----:B------:R-:W1:Y:S01]  /*e100*/  S2R R2, SR_TID.X ;  /* 0x0000000000027919 */ /* 0x000e620000002100 */
[----:B0-----:R-:W-:-:S04]  /*e110*/  IMAD.MOV.U32 R0, RZ, RZ, 0x3000 ;  /* 0x00003000ff007424 */ /* 0x001fc800078e00ff */
[----:B------:R2:W-:Y:S01]  /*e120*/  SYNCS.ARRIVE.TRANS64 RZ, [UR38+0x32430], R0 ;  /* 0x03243000ffff79a7 */ /* 0x0005e20008000026 */
[----:B-1----:R-:W-:-:S13]  /*e130*/  LOP3.LUT P0, RZ, R2, 0x1f, RZ, 0xc0, !PT ;  /* 0x0000001f02ff7812 */ /* 0x002fda000780c0ff */
[----:B--2---:R-:W-:Y:S05]  /*e140*/  @!P0 BRA `(.L_x_13479) ;  /* 0x0000000000048947 */ /* 0x004fea0003800000 */
[----:B------:R-:W-:Y:S01]  /*e150*/  BPT.TRAP 0x1 ;  /* 0x000000040000795c */ /* 0x000fe20000300000 */
.L_x_13479:
        /* <DEDUP_REMOVED lines=18> */
.L_x_13475:
        /* <DEDUP_REMOVED lines=15> */
[----:B------:R-:W-:Y:S02]  /*e370*/  IMAD.U32 R5, RZ, RZ, UR7 ;  /* 0x00000007ff057e24 */ /* 0x000fe4000f8e00ff */
[----:B0-----:R-:W-:Y:S02]  /*e380*/  IMAD.U32 R6, RZ, RZ, UR8 ;  /* 0x00000008ff067e24 */ /* 0x001fe4000f8e00ff */
[----:B------:R-:W-:-:S02]  /*e390*/  IMAD.U32 R7, RZ, RZ, UR9 ;  /* 0x00000009ff077e24 */ /* 0x000fc4000f8e00ff */
[----:B------:R-:W-:Y:S02]  /*e3a0*/  IMAD.U32 R11, RZ, RZ, UR5 ;  /* 0x00000005ff0b7e24 */ /* 0x000fe4000f8e00ff */
[----:B------:R-:W-:Y:S02]  /*e3b0*/  IMAD.MOV.U32 R8, RZ, RZ, 0x70 ;  /* 0x00000070ff087424 */ /* 0x000fe400078e00ff */
[----:B------:R-:W-:Y:S02]  /*e3c0*/  IMAD.MOV.U32 R12, RZ, RZ, 0x1 ;  /* 0x00000001ff0c7424 */ /* 0x000fe400078e00ff */
[----:B------:R-:W-:-:S07]  /*e3d0*/  IMAD.MOV.U32 R13, RZ, RZ, RZ ;  /* 0x000000ffff0d7224 */ /* 0x000fce00078e00ff */
[----:B------:R-:W-:-:S07]  /*e3e0*/  LEPC R20, `(.L_x_13480) ;  /* 0x000000001014794e */ /* 0x000fce0000000000 */
[----:B-1----:R-:W-:Y:S05]  /*e3f0*/  CALL.ABS.NOINC R2 ;  /* 0x0000000002007343 */ /* 0x002fea0003c00000 */
.L_x_13480:
        /* <DEDUP_REMOVED lines=22> */
[----:B---3--:R-:W-:Y:S01]  /*e560*/  IMAD R10, R8, 0x80, R3 ;  /* 0x00000080080a7824 */ /* 0x008fe200078e0203 */
[----:B------:R-:W-:-:S03]  /*e570*/  MOV R3, UR6 ;  /* 0x0000000600037c02 */ /* 0x000fc60008000f00 */
        /* <DEDUP_REMOVED lines=24> */
[C---:B--2---:R-:W-:Y:S02]  /*e700*/  LOP3.LUT R10, R2.reuse, 0x38, RZ, 0xc0, !PT ;  /* 0x00000038020a7812 */ /* 0x044fe400078ec0ff */
[----:B------:R-:W-:Y:S02]  /*e710*/  LOP3.LUT R2, R2, 0x1f8, RZ, 0xc0, !PT ;  /* 0x000001f802027812 */ /* 0x000fe400078ec0ff */
[----:B------:R-:W-:Y:S01]  /*e720*/  ISETP.GE.AND P0, PT, R10, UR4, PT ;  /* 0x000000040a007c0c */ /* 0x000fe2000bf06270 */
[----:B------:R-:W-:Y:S01]  /*e730*/  UMOV UR4, 0xffffffff ;  /* 0xffffffff00047882 */ /* 0x000fe20000000000 */
[----:B------:R-:W-:Y:S02]  /*e740*/  LOP3.LUT R5, R2, 0x38, R13, 0x78, !PT ;  /* 0x0000003802057812 */ /* 0x000fe400078e780d */
[----:B------:R-:W-:-:S04]  /*e750*/  SHF.L.U32 R2, R12, 0x3, RZ ;  /* 0x000000030c027819 */ /* 0x000fc800000006ff */
[----:B------:R-:W-:-:S05]  /*e760*/  LOP3.LUT R9, R5, 0x200, R2, 0xf8, !PT ;  /* 0x0000020005097812 */ /* 0x000fca00078ef802 */
[----:B------:R0:W-:Y:S01]  /*e770*/  STL [R1], R9 ;  /* 0x0000000901007387 */ /* 0x0001e20000100800 */
[----:B------:R-:W-:Y:S05]  /*e780*/  BRA.DIV UR4, `(.L_x_13481) ;  /* 0x0000003a04d47947 */ /* 0x000fea000b800000 */
[----:B------:R-:W1:Y:S01]  /*e790*/  SHFL.IDX PT, R5, R0, RZ, 0x181f ;  /* 0x00181fff00057589 */ /* 0x000e6200000e0000 */
[----:B------:R-:W-:Y:S01]  /*e7a0*/  ULDC UR4, c[0x0][0x288] ;  /* 0x0000a20000047ab9 */ /* 0x000fe20000000800 */
[----:B------:R-:W-:Y:S01]  /*e7b0*/  IMAD R11, R8, 0x80, R6 ;  /* 0x00000080080b7824 */ /* 0x000fe200078e0206 */
[----:B------:R-:W-:Y:S01]  /*e7c0*/  ULDC.64 UR6, c[0x0][0x208] ;  /* 0x0000820000067ab9 */ /* 0x000fe20000000a00 */
[----:B------:R-:W2:Y:S01]  /*e7d0*/  SHFL.IDX PT, R4, R3, RZ, 0x181f ;  /* 0x00181fff03047589 */ /* 0x000ea200000e0000 */
[----:B------:R-:W-:Y:S02]  /*e7e0*/  IMAD R2, R7, UR4, RZ ;  /* 0x0000000407027c24 */ /* 0x000fe4000f8e02ff */
[C---:B------:R-:W-:Y:S01]  /*e7f0*/  VIADD R12, R11.reuse, 0x10 ;  /* 0x000000100b0c7836 */ /* 0x040fe20000000000 */
[----:B------:R-:W3:Y:S02]  /*e800*/  SHFL.IDX PT, R7, R0, 0x1, 0x181f ;  /* 0x00381f0000077f89 */ /* 0x000ee400000e0000 */
[----:B------:R-:W-:-:S02]  /*e810*/  ISETP.GE.AND P1, PT, R11, R2, PT ;  /* 0x000000020b00720c */ /* 0x000fc40003f26270 */
[----:B------:R-:W4:Y:S01]  /*e820*/  SHFL.IDX PT, R6, R3, 0x1, 0x181f ;  /* 0x00381f0003067f89 */ /* 0x000f2200000e0000 */
[----:B------:R-:W-:-:S03]  /*e830*/  ISETP.GE.AND P2, PT, R12, R2, PT ;  /* 0x000000020c00720c */ /* 0x000fc60003f46270 */
[----:B------:R-:W5:Y:S04]  /*e840*/  SHFL.IDX PT, R14, R0, 0x2, 0x181f ;  /* 0x00581f00000e7f89 */ /* 0x000f6800000e0000 */
[----:B------:R-:W-:Y:S03]  /*e850*/  STL [R1+0x4], R11 ;  /* 0x0000040b01007387 */ /* 0x000fe60000100800 */
[----:B------:R-:W-:Y:S01]  /*e860*/  @!P1 LEA R8, R9, UR38, 0x1 ;  /* 0x0000002609089c11 */ /* 0x000fe2000f8e08ff */
[----:B------:R0:W-:Y:S01]  /*e870*/  STL [R1+0x14], R12 ;  /* 0x0000140c01007387 */ /* 0x0001e20000100800 */
[----:B-1----:R-:W-:-:S05]  /*e880*/  @!P1 LEA R5, P3, R10, R5, 0x1 ;  /* 0x000000050a059211 */ /* 0x002fca00078608ff */
[----:B--2---:R-:W-:Y:S02]  /*e890*/  @!P1 IMAD.X R4, RZ, RZ, R4, P3 ;  /* 0x000000ffff049224 */ /* 0x004fe400018e0604 */
[----:B0-----:R-:W-:-:S03]  /*e8a0*/  VIADD R12, R11, 0x20 ;  /* 0x000000200b0c7836 */ /* 0x001fc60000000000 */
[----:B------:R-:W-:-:S04]  /*e8b0*/  @!P1 LOP3.LUT R5, R5, R4, RZ, 0x3c, !PT ;  /* 0x0000000405059212 */ /* 0x000fc800078e3cff */
[C---:B------:R-:W-:Y:S01]  /*e8c0*/  @!P1 LOP3.LUT R4, R5.reuse, R4, RZ, 0x3c, !PT ;  /* 0x0000000405049212 */ /* 0x040fe200078e3cff */
[----:B------:R-:W-:Y:S03]  /*e8d0*/  STL [R1+0x18], R12 ;  /* 0x0000180c01007387 */ /* 0x000fe60000100800 */
[----:B------:R-:W-:-:S05]  /*e8e0*/  @!P1 LOP3.LUT R5, R5, R4, RZ, 0x3c, !PT ;  /* 0x0000000405059212 */ /* 0x000fca00078e3cff */
[----:B------:R3:W-:Y:S02]  /*e8f0*/  @!P1 LDGSTS.E.BYPASS.LTC128B.128 [R8+0x18400], desc[UR6][R4.64], !P0 ;  /* 0x1840000004089fae */ /* 0x0007e4000c101d46 */
[----:B---3--:R-:W-:Y:S02]  /*e900*/  @!P2 LEA R4, P1, R10, R7, 0x1 ;  /* 0x000000070a04a211 */ /* 0x008fe400078208ff */
[----:B------:R-:W-:-:S03]  /*e910*/  @!P2 LEA R7, R9, UR38, 0x1 ;  /* 0x000000260907ac11 */ /* 0x000fc6000f8e08ff */
[----:B----4-:R-:W-:Y:S01]  /*e920*/  @!P2 IMAD.X R5, RZ, RZ, R6, P1 ;  /* 0x000000ffff05a224 */ /* 0x010fe200008e0606 */
[----:B------:R-:W-:-:S04]  /*e930*/  ISETP.GE.AND P1, PT, R12, R2, PT ;  /* 0x000000020c00720c */ /* 0x000fc80003f26270 */
[----:B------:R0:W-:Y:S09]  /*e940*/  @!P2 LDGSTS.E.BYPASS.LTC128B.128 [R7+0x18c00], desc[UR6][R4.64], !P0 ;  /* 0x18c000000407afae */ /* 0x0001f2000c101d46 */
[----:B------:R-:W-:Y:S01]  /*e950*/  @!P1 LEA R6, R9, UR38, 0x1 ;  /* 0x0000002609069c11 */ /* 0x000fe2000f8e08ff */
[----:B0-----:R-:W0:Y:S01]  /*e960*/  SHFL.IDX PT, R4, R3, 0x2, 0x181f ;  /* 0x00581f0003047f89 */ /* 0x001e2200000e0000 */
[----:B-----5:R-:W-:Y:S01]  /*e970*/  @!P1 LEA R5, P2, R10, R14, 0x1 ;  /* 0x0000000e0a059211 */ /* 0x020fe200078408ff */
[----:B------:R-:W-:-:S05]  /*e980*/  VIADD R7, R11, 0x30 ;  /* 0x000000300b077836 */ /* 0x000fca0000000000 */
[----:B------:R1:W-:Y:S01]  /*e990*/  STL [R1+0x1c], R7 ;  /* 0x00001c0701007387 */ /* 0x0003e20000100800 */
[----:B0-----:R-:W-:-:S05]  /*e9a0*/  @!P1 IMAD.X R4, RZ, RZ, R4, P2 ;  /* 0x000000ffff049224 */ /* 0x001fca00010e0604 */
[----:B------:R-:W-:-:S04]  /*e9b0*/  @!P1 LOP3.LUT R5, R5, R4, RZ, 0x3c, !PT ;  /* 0x0000000405059212 */ /* 0x000fc800078e3cff */
[----:B------:R-:W-:-:S04]  /*e9c0*/  @!P1 LOP3.LUT R4, R5, R4, RZ, 0x3c, !PT ;  /* 0x0000000405049212 */ /* 0x000fc800078e3cff */
[----:B------:R-:W-:-:S05]  /*e9d0*/  @!P1 LOP3.LUT R5, R5, R4, RZ, 0x3c, !PT ;  /* 0x0000000405059212 */ /* 0x000fca00078e3cff */
[----:B------:R0:W-:Y:S01]  /*e9e0*/  @!P1 LDGSTS.E.BYPASS.LTC128B.128 [R6+0x19400], desc[UR6][R4.64], !P0 ;  /* 0x1940000004069fae */ /* 0x0001e2000c101d46 */
[----:B------:R-:W-:Y:S01]  /*e9f0*/  ISETP.GE.AND P1, PT, R7, R2, PT ;  /* 0x000000020700720c */ /* 0x000fe20003f26270 */
[----:B-1----:R-:W-:-:S05]  /*ea00*/  VIADD R7, R11, 0x40 ;  /* 0x000000400b077836 */ /* 0x002fca0000000000 */
[----:B------:R-:W-:Y:S04]  /*ea10*/  STL [R1+0x20], R7 ;  /* 0x0000200701007387 */ /* 0x000fe80000100800 */
[----:B0-----:R-:W0:Y:S03]  /*ea20*/  SHFL.IDX PT, R5, R0, 0x3, 0x181f ;  /* 0x00781f0000057f89 */ /* 0x001e2600000e0000 */
[----:B------:R-:W-:Y:S01]  /*ea30*/  @!P1 LEA R6, R9, UR38, 0x1 ;  /* 0x0000002609069c11 */ /* 0x000fe2000f8e08ff */
[----:B------:R-:W1:Y:S01]  /*ea40*/  SHFL.IDX PT, R4, R3, 0x3, 0x181f ;  /* 0x00781f0003047f89 */ /* 0x000e6200000e0000 */
[----:B0-----:R-:W-:-:S04]  /*ea50*/  @!P1 LEA R5, P2, R10, R5, 0x1 ;  /* 0x000000050a059211 */ /* 0x001fc800078408ff */
[----:B-1----:R-:W-:-:S04]  /*ea60*/  @!P1 IADD3.X R4, RZ, R4, RZ, P2, !PT ;  /* 0x00000004ff049210 */ /* 0x002fc800017fe4ff */
        /* <DEDUP_REMOVED lines=40> */
.L_x_13579:
[----:B0-----:R-:W2:Y:S01]  /*ecf0*/  LDL R4, [R1+0x4] ;  /* 0x0000040001047983 */ /* 0x001ea20000100800 */
[----:B------:R-:W-:Y:S01]  /*ed00*/  ULDC.64 UR4, c[0x0][0x208] ;  /* 0x0000820000047ab9 */ /* 0x000fe20000000a00 */
[----:B--2---:R-:W-:-:S05]  /*ed10*/  VIADD R4, R4, 0x70 ;  /* 0x0000007004047836 */ /* 0x004fca0000000000 */
[----:B------:R-:W-:Y:S01]  /*ed20*/  ISETP.GE.AND P1, PT, R4, R2, PT ;  /* 0x000000020400720c */ /* 0x000fe20003f26270 */
[----:B------:R0:W-:-:S12]  /*ed30*/  STL [R1+0x38], R4 ;  /* 0x0000380401007387 */ /* 0x0001d80000100800 */
[----:B------:R-:W-:Y:S02]  /*ed40*/  @!P1 LEA R2, P2, R10, R0, 0x1 ;  /* 0x000000000a029211 */ /* 0x000fe400078408ff */
        /* <DEDUP_REMOVED lines=26> */
[----:B0-----:R-:W-:Y:S01]  /*eef0*/  IMAD.U32 R4, RZ, RZ, UR6 ;  /* 0x00000006ff047e24 */ /* 0x001fe2000f8e00ff */
        /* <DEDUP_REMOVED lines=11> */
.L_x_13482:
[----:B------:R-:W2:Y:S01]  /*efb0*/  LDL.LU.64 R6, [R1+0x30] ;  /* 0x0000300001067983 */ /* 0x000ea20000300a00 */
[----:B------:R-:W-:-:S03]  /*efc0*/  ULDC.64 UR8, c[0x0][0x3e0] ;  /* 0x0000f80000087ab9 */ /* 0x000fc60000000a00 */
[----:B------:R-:W3:Y:S04]  /*efd0*/  LDL.LU R2, [R1+0x40] ;  /* 0x0000400001027983 */ /* 0x000ee80000300800 */
[----:B0-----:R-:W4:Y:S01]  /*efe0*/  LDL.LU R4, [R1+0x8] ;  /* 0x0000080001047983 */ /* 0x001f220000300800 */
[----:B------:R-:W-:Y:S01]  /*eff0*/  UIMAD UR6, UR45, UR8, URZ ;  /* 0x000000082d0672a4 */ /* 0x000fe2000f8e023f */
[----:B------:R-:W0:Y:S03]  /*f000*/  S2R R5, SR_TID.X ;  /* 0x0000000000057919 */ /* 0x000e260000002100 */
[----:B------:R-:W-:Y:S01]  /*f010*/  UIMAD UR6, UR44, UR9, UR6 ;  /* 0x000000092c0672a4 */ /* 0x000fe2000f8e0206 */
[----:B0-----:R-:W-:-:S05]  /*f020*/  IMAD.SHL.U32 R8, R5, 0x8, RZ ;  /* 0x0000000805087824 */ /* 0x001fca00078e00ff */
[----:B------:R-:W-:Y:S02]  /*f030*/  LOP3.LUT R8, R8, 0x38, RZ, 0xc0, !PT ;  /* 0x0000003808087812 */ /* 0x000fe400078ec0ff */
[----:B--2---:R-:W-:Y:S02]  /*f040*/  R2UR UR4, R6 ;  /* 0x00000000060472ca */ /* 0x004fe400000e0000 */
[----:B------:R-:W0:Y:S01]  /*f050*/  LDC R6, c[0x0][0x448] ;  /* 0x00011200ff067b82 */ /* 0x000e220000000800 */
[----:B------:R-:W-:Y:S02]  /*f060*/  R2UR UR5, R7 ;  /* 0x00000000070572ca */ /* 0x000fe400000e0000 */
[----:B---3--:R-:W-:Y:S01]  /*f070*/  R2UR UR5, R2 ;  /* 0x00000000020572ca */ /* 0x008fe200000e0000 */
[----:B----4-:R-:W-:-:S12]  /*f080*/  IMAD.MOV.U32 R2, RZ, RZ, R4 ;  /* 0x000000ffff027224 */ /* 0x010fd800078e0004 */
[----:B------:R-:W-:-:S03]  /*f090*/  UIMAD.WIDE.U32 UR4, UR44, UR8, UR4 ;  /* 0x000000082c0472a5 */ /* 0x000fc6000f8e0004 */
[----:B------:R-:W-:Y:S01]  /*f0a0*/  ULDC.64 UR8, c[0x0][0x3d0] ;  /* 0x0000f40000087ab9 */ /* 0x000fe20000000a00 */
[----:B------:R-:W-:Y:S01]  /*f0b0*/  UIADD3 UR5, UR5, UR6, URZ ;  /* 0x0000000605057290 */ /* 0x000fe2000fffe03f */
[----:B0-----:R-:W-:-:S13]  /*f0c0*/  ISETP.NE.AND P0, PT, R6, 0x1, PT ;  /* 0x000000010600780c */ /* 0x001fda0003f05270 */
[----:B------:R-:W0:Y:S08]  /*f0d0*/  @P0 LDC R0, c[0x0][0x44c] ;  /* 0x00011300ff000b82 */ /* 0x000e300000000800 */
[----:B------:R-:W1:Y:S01]  /*f0e0*/  @P0 LDC R3, c[0x0][0x450] ;  /* 0x00011400ff030b82 */ /* 0x000e620000000800 */
[----:B0-----:R-:W-:-:S05]  /*f0f0*/  @P0 IMAD.HI.U32 R0, R4, R0, RZ ;  /* 0x0000000004000227 */ /* 0x001fca00078e00ff */
[----:B-1----:R-:W-:Y:S01]  /*f100*/  @P0 SHF.R.U32.HI R2, RZ, R3, R0 ;  /* 0x00000003ff020219 */ /* 0x002fe20000011600 */
[----:B------:R-:W-:-:S04]  /*f110*/  IMAD.U32 R3, RZ, RZ, UR8 ;  /* 0x00000008ff037e24 */ /* 0x000fc8000f8e00ff */
        /* <DEDUP_REMOVED lines=14> */
[----:B------:R-:W-:Y:S01]  /*f200*/  LEA R5, P0, R2, UR4, 0x1 ;  /* 0x0000000402057c11 */ /* 0x000fe2000f8008ff */
[----:B------:R-:W-:Y:S01]  /*f210*/  ULDC UR4, c[0x0][0x3b8] ;  /* 0x0000ee0000047ab9 */ /* 0x000fe20000000800 */
[----:B------:R-:W-:Y:S02]  /*f220*/  IADD3 R4, R3, R4, RZ ;  /* 0x0000000403047210 */ /* 0x000fe40007ffe0ff */
        /* <DEDUP_REMOVED lines=13> */
[----:B------:R-:W4:Y:S04]  /*f300*/  LDL.LU R15, [R1+0x18] ;  /* 0x00001800010f7983 */ /* 0x000f280000300800 */
[----:B------:R-:W5:Y:S01]  /*f310*/  LDL.LU R13, [R1+0x1c] ;  /* 0x00001c00010d7983 */ /* 0x000f620000300800 */
[----:B------:R-:W0:Y:S01]  /*f320*/  S2R R7, SR_TID.X ;  /* 0x0000000000077919 */ /* 0x000e220000002100 */
[----:B------:R-:W1:Y:S01]  /*f330*/  S2R R10, SR_TID.X ;  /* 0x00000000000a7919 */ /* 0x000e620000002100 */
[----:B------:R-:W-:Y:S01]  /*f340*/  ULDC.64 UR6, c[0x0][0x208] ;  /* 0x0000820000067ab9 */ /* 0x000fe20000000a00 */
[----:B------:R-:W-:Y:S04]  /*f350*/  SHFL.IDX PT, R6, R4, 0x1, 0x181f ;  /* 0x00381f0004067f89 */ /* 0x000fe800000e0000 */
[----:B------:R-:W5:Y:S01]  /*f360*/  LDL.LU R8, [R1+0x20] ;  /* 0x0000200001087983 */ /* 0x000f620000300800 */
[----:B0-----:R-:W-:Y:S01]  /*f370*/  IMAD.SHL.U32 R12, R7, 0x8, RZ ;  /* 0x00000008070c7824 */ /* 0x001fe200078e00ff */
[----:B-1----:R-:W-:-:S04]  /*f380*/  LOP3.LUT R10, R10, 0x7f, RZ, 0xc0, !PT ;  /* 0x0000007f0a0a7812 */ /* 0x002fc800078ec0ff */
[----:B------:R-:W-:Y:S01]  /*f390*/  LOP3.LUT R12, R12, 0x38, RZ, 0xc0, !PT ;  /* 0x000000380c0c7812 */ /* 0x000fe200078ec0ff */
[----:B------:R-:W-:Y:S02]  /*f3a0*/  IMAD.SHL.U32 R11, R10, 0x8, RZ ;  /* 0x000000080a0b7824 */ /* 0x000fe400078e00ff */
[----:B------:R-:W-:-:S05]  /*f3b0*/  IMAD.SHL.U32 R10, R7, 0x8, RZ ;  /* 0x00000008070a7824 */ /* 0x000fca00078e00ff */
[----:B------:R-:W-:-:S04]  /*f3c0*/  LOP3.LUT R10, R10, 0x1f8, RZ, 0xc0, !PT ;  /* 0x000001f80a0a7812 */ /* 0x000fc800078ec0ff */
[----:B------:R-:W-:-:S04]  /*f3d0*/  LOP3.LUT R10, R10, 0x38, R7, 0x78, !PT ;  /* 0x000000380a0a7812 */ /* 0x000fc800078e7807 */
[----:B------:R-:W-:Y:S02]  /*f3e0*/  LOP3.LUT R10, R10, 0x200, R11, 0xf8, !PT ;  /* 0x000002000a0a7812 */ /* 0x000fe400078ef80b */
[-C--:B--2---:R-:W-:Y:S02]  /*f3f0*/  ISETP.GE.AND P5, PT, R3, R0.reuse, PT ;  /* 0x000000000300720c */ /* 0x084fe40003fa6270 */
[----:B------:R-:W0:Y:S01]  /*f400*/  SHFL.IDX PT, R3, R5, RZ, 0x181f ;  /* 0x00181fff05037589 */ /* 0x000e2200000e0000 */
[----:B---3--:R-:W-:-:S03]  /*f410*/  ISETP.GE.AND P4, PT, R2, R0, PT ;  /* 0x000000000200720c */ /* 0x008fc60003f86270 */
[----:B------:R-:W1:Y:S07]  /*f420*/  SHFL.IDX PT, R2, R4, RZ, 0x181f ;  /* 0x00181fff04027589 */ /* 0x000e6e00000e0000 */
        /* <DEDUP_REMOVED lines=19> */
[----:B------:R-:W-:Y:S04]  /*f560*/  SHFL.IDX PT, R6, R4, 0x2, 0x181f ;  /* 0x00581f0004067f89 */ /* 0x000fe800000e0000 */
[----:B------:R-:W2:Y:S04]  /*f570*/  LDL.LU R15, [R1+0x24] ;  /* 0x00002400010f7983 */ /* 0x000ea80000300800 */
[----:B0-----:R-:W0:Y:S02]  /*f580*/  SHFL.IDX PT, R2, R5, 0x2, 0x181f ;  /* 0x00581f0005027f89 */ /* 0x001e2400000e0000 */
[----:B------:R-:W-:-:S02]  /*f590*/  @!P4 LEA R9, R10, UR38, 0x1 ;  /* 0x000000260a09cc11 */ /* 0x000fc4000f8e08ff */
[----:B0-----:R-:W-:-:S05]  /*f5a0*/  @!P4 LEA R2, P6, R12, R2, 0x1 ;  /* 0x000000020c02c211 */ /* 0x001fca00078c08ff */
[----:B------:R-:W-:-:S05]  /*f5b0*/  @!P4 IMAD.X R3, RZ, RZ, R6, P6 ;  /* 0x000000ffff03c224 */ /* 0x000fca00030e0606 */
[----:B------:R-:W-:Y:S04]  /*f5c0*/  @!P4 LDGSTS.E.BYPASS.LTC128B.128 [R9+0x23400], desc[UR6][R2.64], !P3 ;  /* 0x234000000209cfae */ /* 0x000fe8000d901d46 */
[----:B------:R-:W-:Y:S04]  /*f5d0*/  @!P4 LDGSTS.E.BYPASS.LTC128B.128 [R9+0x27400], desc[UR6][R2.64+0x80], !P0 ;  /* 0x274000800209cfae */ /* 0x000fe8000c101d46 */
[----:B------:R-:W-:Y:S04]  /*f5e0*/  @!P4 LDGSTS.E.BYPASS.LTC128B.128 [R9+0x2b400], desc[UR6][R2.64+0x100], !P1 ;  /* 0x2b4001000209cfae */ /* 0x000fe8000c901d46 */
[----:B------:R0:W-:Y:S01]  /*f5f0*/  @!P4 LDGSTS.E.BYPASS.LTC128B.128 [R9+0x2f400], desc[UR6][R2.64+0x180], !P2 ;  /* 0x2f4001800209cfae */ /* 0x0001e2000d101d46 */
[----:B-----5:R-:W-:-:S03]  /*f600*/  ISETP.GE.AND P4, PT, R13, R0, PT ;  /* 0x000000000d00720c */ /* 0x020fc60003f86270 */
[----:B------:R-:W3:Y:S04]  /*f610*/  LDL.LU R13, [R1+0x28] ;  /* 0x00002800010d7983 */ /* 0x000ee80000300800 */
[----:B------:R-:W0:Y:S04]  /*f620*/  SHFL.IDX PT, R14, R5, 0x3, 0x181f ;  /* 0x00781f00050e7f89 */ /* 0x000e2800000e0000 */
[----:B------:R-:W1:Y:S02]  /*f630*/  SHFL.IDX PT, R6, R4, 0x3, 0x181f ;  /* 0x00781f0004067f89 */ /* 0x000e6400000e0000 */
[----:B------:R-:W-:-:S02]  /*f640*/  @!P4 LEA R7, R10, UR38, 0x1 ;  /* 0x000000260a07cc11 */ /* 0x000fc4000f8e08ff */
[----:B0-----:R-:W-:Y:S02]  /*f650*/  @!P4 LEA R2, P6, R12, R14, 0x1 ;  /* 0x0000000e0c02c211 */ /* 0x001fe400078c08ff */
[----:B------:R-:W0:Y:S03]  /*f660*/  SHFL.IDX PT, R14, R5, 0x4, 0x181f ;  /* 0x00981f00050e7f89 */ /* 0x000e2600000e0000 */
[----:B-1----:R-:W-:Y:S02]  /*f670*/  @!P4 IMAD.X R3, RZ, RZ, R6, P6 ;  /* 0x000000ffff03c224 */ /* 0x002fe400030e0606 */
[----:B------:R-:W1:Y:S04]  /*f680*/  SHFL.IDX PT, R6, R4, 0x4, 0x181f ;  /* 0x00981f0004067f89 */ /* 0x000e6800000e0000 */
[----:B------:R-:W-:Y:S04]  /*f690*/  @!P4 LDGSTS.E.BYPASS.LTC128B.128 [R7+0x23c00], desc[UR6][R2.64], !P3 ;  /* 0x23c000000207cfae */ /* 0x000fe8000d901d46 */
[----:B------:R-:W-:Y:S04]  /*f6a0*/  @!P4 LDGSTS.E.BYPASS.LTC128B.128 [R7+0x27c00], desc[UR6][R2.64+0x80], !P0 ;  /* 0x27c000800207cfae */ /* 0x000fe8000c101d46 */
[----:B------:R-:W-:Y:S04]  /*f6b0*/  @!P4 LDGSTS.E.BYPASS.LTC128B.128 [R7+0x2bc00], desc[UR6][R2.64+0x100], !P1 ;  /* 0x2bc001000207cfae */ /* 0x000fe8000c901d46 */
[----:B------:R4:W-:Y:S01]  /*f6c0*/  @!P4 LDGSTS.E.BYPASS.LTC128B.128 [R7+0x2fc00], desc[UR6][R2.64+0x180], !P2 ;  /* 0x2fc001800207cfae */ /* 0x0009e2000d101d46 */
[----:B------:R-:W-:-:S13]  /*f6d0*/  ISETP.GE.AND P4, PT, R8, R0, PT ;  /* 0x000000000800720c */ /* 0x000fda0003f86270 */
[----:B0-----:R-:W-:-:S04]  /*f6e0*/  @!P4 LEA R8, P6, R12, R14, 0x1 ;  /* 0x0000000e0c08c211 */ /* 0x001fc800078c08ff */
[----:B-1----:R-:W-:Y:S01]  /*f6f0*/  @!P4 IADD3.X R21, RZ, R6, RZ, P6, !PT ;  /* 0x00000006ff15c210 */ /* 0x002fe200037fe4ff */
[----:B------:R-:W0:Y:S01]  /*f700*/  SHFL.IDX PT, R14, R5, 0x5, 0x181f ;  /* 0x00b81f00050e7f89 */ /* 0x000e2200000e0000 */
[----:B------:R-:W-:Y:S01]  /*f710*/  @!P4 LEA R9, R10, UR38, 0x1 ;  /* 0x000000260a09cc11 */ /* 0x000fe2000f8e08ff */
[----:B----4-:R-:W-:Y:S02]  /*f720*/  @!P4 IMAD.MOV.U32 R2, RZ, RZ, R8 ;  /* 0x000000ffff02c224 */ /* 0x010fe400078e0008 */
[----:B------:R-:W-:Y:S01]  /*f730*/  @!P4 IMAD.MOV.U32 R3, RZ, RZ, R21 ;  /* 0x000000ffff03c224 */ /* 0x000fe200078e0015 */
[----:B------:R-:W1:Y:S04]  /*f740*/  SHFL.IDX PT, R6, R4, 0x5, 0x181f ;  /* 0x00b81f0004067f89 */ /* 0x000e6800000e0000 */
[----:B------:R-:W-:Y:S04]  /*f750*/  @!P4 LDGSTS.E.BYPASS.LTC128B.128 [R9+0x24400], desc[UR6][R2.64], !P3 ;  /* 0x244000000209cfae */ /* 0x000fe8000d901d46 */
[----:B------:R-:W-:Y:S04]  /*f760*/  @!P4 LDGSTS.E.BYPASS.LTC128B.128 [R9+0x28400], desc[UR6][R2.64+0x80], !P0 ;  /* 0x284000800209cfae */ /* 0x000fe8000c101d46 */
[----:B------:R-:W-:Y:S04]  /*f770*/  @!P4 LDGSTS.E.BYPASS.LTC128B.128 [R9+0x2c400], desc[UR6][R2.64+0x100], !P1 ;  /* 0x2c4001000209cfae */ /* 0x000fe8000c901d46 */
[----:B------:R4:W-:Y:S01]  /*f780*/  @!P4 LDGSTS.E.BYPASS.LTC128B.128 [R9+0x30400], desc[UR6][R2.64+0x180], !P2 ;  /* 0x304001800209cfae */ /* 0x0009e2000d101d46 */
[----:B--2---:R-:W-:-:S13]  /*f790*/  ISETP.GE.AND P4, PT, R15, R0, PT ;  /* 0x000000000f00720c */ /* 0x004fda0003f86270 */
[----:B0-----:R-:W-:-:S05]  /*f7a0*/  @!P4 LEA R14, P6, R12, R14, 0x1 ;  /* 0x0000000e0c0ec211 */ /* 0x001fca00078c08ff */
[----:B-1----:R-:W-:Y:S02]  /*f7b0*/  @!P4 IMAD.X R21, RZ, RZ, R6, P6 ;  /* 0x000000ffff15c224 */ /* 0x002fe400030e0606 */
[----:B----4-:R-:W-:Y:S02]  /*f7c0*/  @!P4 IMAD.MOV.U32 R2, RZ, RZ, R14 ;  /* 0x000000ffff02c224 */ /* 0x010fe400078e000e */
        /* <DEDUP_REMOVED lines=8> */
[----:B---3--:R-:W-:-:S13]  /*f850*/  ISETP.GE.AND P4, PT, R13, R0, PT ;  /* 0x000000000d00720c */ /* 0x008fda0003f86270 */
[----:B0-----:R-:W-:-:S05]  /*f860*/  @!P4 LEA R14, P6, R12, R14, 0x1 ;  /* 0x0000000e0c0ec211 */ /* 0x001fca00078c08ff */
[----:B-1----:R-:W-:Y:S01]  /*f870*/  @!P4 IMAD.X R9, RZ, RZ, R6, P6 ;  /* 0x000000ffff09c224 */ /* 0x002fe200030e0606 */
[----:B------:R-:W-:Y:S01]  /*f880*/  @!P4 LEA R21, R10, UR38, 0x1 ;  /* 0x000000260a15cc11 */ /* 0x000fe2000f8e08ff */
[----:B--2---:R-:W-:-:S03]  /*f890*/  @!P4 IMAD.MOV.U32 R2, RZ, RZ, R14 ;  /* 0x000000ffff02c224 */ /* 0x004fc600078e000e */
[----:B------:R-:W-:Y:S01]  /*f8a0*/  @!P4 MOV R3, R9 ;  /* 0x000000090003c202 */ /* 0x000fe20000000f00 */
[----:B------:R0:W1:Y:S04]  /*f8b0*/  SHFL.IDX PT, R6, R4, 0x7, 0x181f ;  /* 0x00f81f0004067f89 */ /* 0x00006800000e0000 */
[----:B------:R0:W-:Y:S04]  /*f8c0*/  @!P4 LDGSTS.E.BYPASS.LTC128B.128 [R21+0x25400], desc[UR6][R2.64], !P3 ;  /* 0x254000000215cfae */ /* 0x0001e8000d901d46 */
[----:B------:R0:W-:Y:S04]  /*f8d0*/  @!P4 LDGSTS.E.BYPASS.LTC128B.128 [R21+0x29400], desc[UR6][R2.64+0x80], !P0 ;  /* 0x294000800215cfae */ /* 0x0001e8000c101d46 */
[----:B------:R0:W-:Y:S04]  /*f8e0*/  @!P4 LDGSTS.E.BYPASS.LTC128B.128 [R21+0x2d400], desc[UR6][R2.64+0x100], !P1 ;  /* 0x2d4001000215cfae */ /* 0x0001e8000c901d46 */
[----:B------:R0:W-:Y:S04]  /*f8f0*/  @!P4 LDGSTS.E.BYPASS.LTC128B.128 [R21+0x31400], desc[UR6][R2.64+0x180], !P2 ;  /* 0x314001800215cfae */ /* 0x0001e8000d101d46 */
[----:B------:R0:W2:Y:S02]  /*f900*/  SHFL.IDX PT, R14, R5, 0x7, 0x181f ;  /* 0x00f81f00050e7f89 */ /* 0x0000a400000e0000 */
.L_x_13597:
[----:B------:R-:W3:Y:S01]  /*f910*/  LDL.LU R10, [R1+0x38] ;  /* 0x00003800010a7983 */ /* 0x000ee20000300800 */
[----:B------:R-:W-:Y:S01]  /*f920*/  BSSY B0, `(.L_x_13484) ;  /* 0x0000018000007945 */ /* 0x000fe20003800000 */
[----:B---3--:R-:W-:-:S13]  /*f930*/  ISETP.GE.AND P4, PT, R10, R0, PT ;  /* 0x000000000a00720c */ /* 0x008fda0003f86270 */
[----:B------:R-:W-:Y:S05]  /*f940*/  @P4 BRA `(.L_x_13485) ;  /* 0x0000000000544947 */ /* 0x000fea0003800000 */
[----:B------:R-:W3:Y:S01]  /*f950*/  S2R R10, SR_TID.X ;  /* 0x00000000000a7919 */ /* 0x000ee20000002100 */
[----:B------:R-:W-:Y:S01]  /*f960*/  ULDC.64 UR4, c[0x0][0x208] ;  /* 0x0000820000047ab9 */ /* 0x000fe20000000a00 */
[----:B0-----:R-:W0:Y:S01]  /*f970*/  S2R R3, SR_TID.X ;  /* 0x0000000000037919 */ /* 0x001e220000002100 */
[----:B---3--:R-:W-:Y:S01]  /*f980*/  LOP3.LUT R10, R10, 0x7f, RZ, 0xc0, !PT ;  /* 0x0000007f0a0a7812 */ /* 0x008fe200078ec0ff */
[----:B0-----:R-:W-:-:S04]  /*f990*/  IMAD.SHL.U32 R2, R3, 0x8, RZ ;  /* 0x0000000803027824 */ /* 0x001fc800078e00ff */
        /* <DEDUP_REMOVED lines=16> */
.L_x_13485:
[----:B------:R-:W-:Y:S05]  /*faa0*/  BSYNC B0 ;  /* 0x0000000000007941 */ /* 0x000fea0003800000 */
.L_x_13484:
        /* <DEDUP_REMOVED lines=9> */
.L_x_13598:
        /* <DEDUP_REMOVED lines=9> */
.L_x_13599:
        /* <DEDUP_REMOVED lines=8> */
.L_x_13491:
[----:B------:R-:W-:Y:S05]  /*fc50*/  BSYNC B1 ;  /* 0x0000000000017941 */ /* 0x000fea0003800000 */
.L_x_13490:
        /* <DEDUP_REMOVED lines=11> */
.L_x_13492:
        /* <DEDUP_REMOVED lines=13> */
.L_x_13493:
        /* <DEDUP_REMOVED lines=13> */
.L_x_13494:
        /* <DEDUP_REMOVED lines=13> */
.L_x_13495:
        /* <DEDUP_REMOVED lines=8> */
.L_x_13488:
[----:B------:R-:W-:Y:S05]  /*10000*/  BSYNC B0 ;  /* 0x0000000000007941 */ /* 0x000fea0003800000 */
.L_x_13487:
[----:B0-----:R-:W3:Y:S01]  /*10010*/  LDL.LU R3, [R1+0x2c] ;  /* 0x00002c0001037983 */ /* 0x001ee20000300800 */
[----:B------:R-:W-:Y:S02]  /*10020*/  IMAD.MOV.U32 R8, RZ, RZ, RZ ;  /* 0x000000ffff087224 */ /* 0x000fe400078e00ff */
[----:B-1----:R-:W-:Y:S01]  /*10030*/  IMAD.MOV.U32 R6, RZ, RZ, 0x1 ;  /* 0x00000001ff067424 */ /* 0x002fe200078e00ff */
[----:B---3--:R-:W-:-:S04]  /*10040*/  IADD3 R7, R3, -0x2, RZ ;  /* 0xfffffffe03077810 */ /* 0x008fc80007ffe0ff */
        /* <DEDUP_REMOVED lines=25> */
[----:B------:R-:W-:-:S07]  /*101e0*/  MOV R9, UR4 ;  /* 0x0000000400097c02 */ /* 0x000fce0008000f00 */
.L_x_13529:
        /* <DEDUP_REMOVED lines=28> */
.L_x_13499:
[----:B------:R-:W1:Y:S01]  /*103b0*/  S2R R2, SR_TID.X ;  /* 0x0000000000027919 */ /* 0x000e620000002100 */
[----:B------:R-:W-:Y:S01]  /*103c0*/  BSSY B2, `(.L_x_13500) ;  /* 0x0000006000027945 */ /* 0x000fe20003800000 */
[----:B-1----:R-:W-:Y:S02]  /*103d0*/  LOP3.LUT R3, R2, 0x7f, RZ, 0xc0, !PT ;  /* 0x0000007f02037812 */ /* 0x002fe400078ec0ff */
[----:B------:R-:W-:Y:S02]  /*103e0*/  SHF.L.U32 R2, R0, 0x1f, RZ ;  /* 0x0000001f00027819 */ /* 0x000fe400000006ff */
[----:B------:R-:W-:Y:S02]  /*103f0*/  ISETP.NE.AND P2, PT, R3, RZ, PT ;  /* 0x000000ff0300720c */ /* 0x000fe40003f45270 */
[----:B------:R-:W1:Y:S02]  /*10400*/  SYNCS.PHASECHK.TRANS64.TRYWAIT P0, [UR38+0x32448], R2 ;  /* 0x03244802ff0075a7 */ /* 0x000e640008000166 */
[----:B-1----:R-:W-:Y:S09]  /*10410*/  @!P0 BRA `(.L_x_13501) ;  /* 0x0000003800388947 */ /* 0x002ff20003800000 */
.L_x_13600:
[----:B------:R-:W-:Y:S05]  /*10420*/  BSYNC B2 ;  /* 0x0000000000027941 */ /* 0x000fea0003800000 */
.L_x_13500:
[----:B------:R-:W-:Y:S04]  /*10430*/  BSSY B2, `(.L_x_13502) ;  /* 0x0000007000027945 */ /* 0x000fe80003800000 */
[----:B------:R-:W-:Y:S05]  /*10440*/  @P2 BRA `(.L_x_13503) ;  /* 0x0000000000142947 */ /* 0x000fea0003800000 */
[----:B------:R-:W-:Y:S01]  /*10450*/  ISETP.NE.AND P0, PT, R10, RZ, PT ;  /* 0x000000ff0a00720c */ /* 0x000fe20003f05270 */
[----:B-1----:R-:W-:-:S04]  /*10460*/  IMAD.MOV.U32 R3, RZ, RZ, 0x3000 ;  /* 0x00003000ff037424 */ /* 0x002fc800078e00ff */
[----:B------:R3:W-:Y:S08]  /*10470*/  SYNCS.ARRIVE.TRANS64 RZ, [UR38+0x32438], R3 ;  /* 0x03243803ffff79a7 */ /* 0x0007f00008000026 */
[----:B---3--:R-:W-:Y:S05]  /*10480*/  @!P0 BRA `(.L_x_13503) ;  /* 0x0000000000048947 */ /* 0x008fea0003800000 */
[----:B------:R-:W-:Y:S01]  /*10490*/  BPT.TRAP 0x1 ;  /* 0x000000040000795c */ /* 0x000fe20000300000 */
.L_x_13503:
[----:B------:R-:W-:Y:S05]  /*104a0*/  BSYNC B2 ;  /* 0x0000000000027941 */ /* 0x000fea0003800000 */
.L_x_13502:
        /* <DEDUP_REMOVED lines=11> */
.L_x_13504:
        /* <DEDUP_REMOVED lines=10> */
.L_x_13601:
[----:B------:R-:W-:Y:S05]  /*10600*/  BSYNC B2 ;  /* 0x0000000000027941 */ /* 0x000fea0003800000 */
.L_x_13505:
        /* <DEDUP_REMOVED lines=9> */
.L_x_13508:
[----:B------:R-:W-:Y:S05]  /*106a0*/  BSYNC B2 ;  /* 0x0000000000027941 */ /* 0x000fea0003800000 */
.L_x_13507:
        /* <DEDUP_REMOVED lines=9> */
.L_x_13509:
        /* <DEDUP_REMOVED lines=13> */
.L_x_13510:
        /* <DEDUP_REMOVED lines=13> */
.L_x_13511:
        /* <DEDUP_REMOVED lines=13> */
.L_x_13512:
        /* <DEDUP_REMOVED lines=8> */
.L_x_13498:
[----:B------:R-:W-:Y:S05]  /*10a30*/  BSYNC B1 ;  /* 0x0000000000017941 */ /* 0x000fea0003800000 */
.L_x_13497:
        /* <DEDUP_REMOVED lines=26> */
.L_x_13515:
[----:B------:R-:W1:Y:S01]  /*10be0*/  S2R R2, SR_TID.X ;  /* 0x0000000000027919 */ /* 0x000e620000002100 */
[----:B------:R-:W-:Y:S01]  /*10bf0*/  BSSY B2, `(.L_x_13516) ;  /* 0x0000006000027945 */ /* 0x000fe20003800000 */
[----:B-1----:R-:W-:Y:S02]  /*10c00*/  LOP3.LUT R3, R2, 0x7f, RZ, 0xc0, !PT ;  /* 0x0000007f02037812 */ /* 0x002fe400078ec0ff */
[----:B------:R-:W-:Y:S02]  /*10c10*/  SHF.L.U32 R2, R0, 0x1f, RZ ;  /* 0x0000001f00027819 */ /* 0x000fe400000006ff */
[----:B------:R-:W-:Y:S02]  /*10c20*/  ISETP.NE.AND P2, PT, R3, RZ, PT ;  /* 0x000000ff0300720c */ /* 0x000fe40003f45270 */
[----:B------:R-:W1:Y:S02]  /*10c30*/  SYNCS.PHASECHK.TRANS64.TRYWAIT P0, [UR38+0x32440], R2 ;  /* 0x03244002ff0075a7 */ /* 0x000e640008000166 */
[----:B-1----:R-:W-:Y:S09]  /*10c40*/  @!P0 BRA `(.L_x_13517) ;  /* 0x00000030005c8947 */ /* 0x002ff20003800000 */
.L_x_13602:
[----:B------:R-:W-:Y:S05]  /*10c50*/  BSYNC B2 ;  /* 0x0000000000027941 */ /* 0x000fea0003800000 */
.L_x_13516:
[----:B------:R-:W-:Y:S04]  /*10c60*/  BSSY B2, `(.L_x_13518) ;  /* 0x0000007000027945 */ /* 0x000fe80003800000 */
[----:B------:R-:W-:Y:S05]  /*10c70*/  @P2 BRA `(.L_x_13519) ;  /* 0x0000000000142947 */ /* 0x000fea0003800000 */
[----:B------:R-:W-:Y:S02]  /*10c80*/  ISETP.NE.AND P0, PT, R10, RZ, PT ;  /* 0x000000ff0a00720c */ /* 0x000fe40003f05270 */
[----:B-1----:R-:W-:-:S04]  /*10c90*/  MOV R3, 0x3000 ;  /* 0x0000300000037802 */ /* 0x002fc80000000f00 */
[----:B------:R3:W-:Y:S07]  /*10ca0*/  SYNCS.ARRIVE.TRANS64 RZ, [UR38+0x32430], R3 ;  /* 0x03243003ffff79a7 */ /* 0x0007ee0008000026 */
[----:B------:R-:W-:Y:S05]  /*10cb0*/  @!P0 BRA `(.L_x_13519) ;  /* 0x0000000000048947 */ /* 0x000fea0003800000 */
[----:B------:R-:W-:Y:S01]  /*10cc0*/  BPT.TRAP 0x1 ;  /* 0x000000040000795c */ /* 0x000fe20000300000 */
.L_x_13519:
[----:B------:R-:W-:Y:S05]  /*10cd0*/  BSYNC B2 ;  /* 0x0000000000027941 */ /* 0x000fea0003800000 */
.L_x_13518:
        /* <DEDUP_REMOVED lines=11> */
.L_x_13520:
        /* <DEDUP_REMOVED lines=11> */
.L_x_13603:
[----:B------:R-:W-:Y:S05]  /*10e40*/  BSYNC B2 ;  /* 0x0000000000027941 */ /* 0x000fea0003800000 */
.L_x_13521:
[----:B------:R-:W-:Y:S01]  /*10e50*/  BSSY B2, `(.L_x_13523) ;  /* 0x0000009000027945 */ /* 0x000fe20003800000 */
[----:B01----:R-:W-:Y:S02]  /*10e60*/  IMAD.MOV.U32 R2, RZ, RZ, 0x0 ;  /* 0x00000000ff027424 */ /* 0x003fe400078e00ff */
[----:B---3--:R-:W-:Y:S01]  /*10e70*/  IMAD.MOV.U32 R3, RZ, RZ, 0x14f00000 ;  /* 0x14f00000ff037424 */ /* 0x008fe200078e00ff */
[----:B------:R-:W-:Y:S06]  /*10e80*/  @P2 BRA `(.L_x_13524) ;  /* 0x0000000000142947 */ /* 0x000fec0003800000 */
[----:B------:R-:W-:Y:S01]  /*10e90*/  ISETP.NE.AND P0, PT, R10, RZ, PT ;  /* 0x000000ff0a00720c */ /* 0x000fe20003f05270 */
[----:B------:R-:W-:-:S04]  /*10ea0*/  IMAD.MOV.U32 R5, RZ, RZ, 0xc000 ;  /* 0x0000c000ff057424 */ /* 0x000fc800078e00ff */
[----:B------:R0:W-:Y:S08]  /*10eb0*/  SYNCS.ARRIVE.TRANS64 RZ, [UR38+0x32450], R5 ;  /* 0x03245005ffff79a7 */ /* 0x0001f00008000026 */
[----:B0-----:R-:W-:Y:S05]  /*10ec0*/  @!P0 BRA `(.L_x_13524) ;  /* 0x0000000000048947 */ /* 0x001fea0003800000 */
[----:B------:R-:W-:Y:S01]  /*10ed0*/  BPT.TRAP 0x1 ;  /* 0x000000040000795c */ /* 0x000fe20000300000 */
.L_x_13524:
[----:B------:R-:W-:Y:S05]  /*10ee0*/  BSYNC B2 ;  /* 0x0000000000027941 */ /* 0x000fea0003800000 */
.L_x_13523:
        /* <DEDUP_REMOVED lines=9> */
.L_x_13525:
        /* <DEDUP_REMOVED lines=13> */
.L_x_13526:
        /* <DEDUP_REMOVED lines=13> */
.L_x_13527:
        /* <DEDUP_REMOVED lines=13> */
.L_x_13528:
        /* <DEDUP_REMOVED lines=8> */
.L_x_13514:
[----:B------:R-:W-:Y:S05]  /*11270*/  BSYNC B1 ;  /* 0x0000000000017941 */ /* 0x000fea0003800000 */
.L_x_13513:
[----:B------:R-:W-:Y:S01]  /*11280*/  VIADD R7, R7, 0xfffffffe ;  /* 0xfffffffe07077836 */ /* 0x000fe20000000000 */
[----:B------:R-:W-:Y:S06]  /*11290*/  @P1 BRA `(.L_x_13529) ;  /* 0xffffffec00d41947 */ /* 0x000fec000383ffff */
[----:B------:R-:W-:Y:S05]  /*112a0*/  BSYNC B0 ;  /* 0x0000000000007941 */ /* 0x000fea0003800000 */
.L_x_13496:
        /* <DEDUP_REMOVED lines=26> */
.L_x_13532:
[----:B------:R-:W1:Y:S01]  /*11450*/  S2R R2, SR_TID.X ;  /* 0x0000000000027919 */ /* 0x000e620000002100 */
[----:B------:R-:W-:Y:S01]  /*11460*/  BSSY B1, `(.L_x_13533) ;  /* 0x0000006000017945 */ /* 0x000fe20003800000 */
[----:B-1----:R-:W-:Y:S02]  /*11470*/  LOP3.LUT R3, R2, 0x7f, RZ, 0xc0, !PT ;  /* 0x0000007f02037812 */ /* 0x002fe400078ec0ff */
[----:B------:R-:W-:Y:S02]  /*11480*/  SHF.L.U32 R2, R0, 0x1f, RZ ;  /* 0x0000001f00027819 */ /* 0x000fe400000006ff */
[----:B------:R-:W-:Y:S02]  /*11490*/  ISETP.NE.AND P1, PT, R3, RZ, PT ;  /* 0x000000ff0300720c */ /* 0x000fe40003f25270 */
[----:B------:R-:W1:Y:S02]  /*114a0*/  SYNCS.PHASECHK.TRANS64.TRYWAIT P0, [UR38+0x32448], R2 ;  /* 0x03244802ff0075a7 */ /* 0x000e640008000166 */
[----:B-1----:R-:W-:Y:S09]  /*114b0*/  @!P0 BRA `(.L_x_13534) ;  /* 0x0000002800708947 */ /* 0x002ff20003800000 */
.L_x_13604:
[----:B------:R-:W-:Y:S05]  /*114c0*/  BSYNC B1 ;  /* 0x0000000000017941 */ /* 0x000fea0003800000 */
.L_x_13533:
[----:B------:R-:W-:Y:S04]  /*114d0*/  BSSY B1, `(.L_x_13535) ;  /* 0x0000007000017945 */ /* 0x000fe80003800000 */
[----:B------:R-:W-:Y:S05]  /*114e0*/  @P1 BRA `(.L_x_13536) ;  /* 0x0000000000141947 */ /* 0x000fea0003800000 */
[----:B------:R-:W-:Y:S01]  /*114f0*/  ISETP.NE.AND P0, PT, R10, RZ, PT ;  /* 0x000000ff0a00720c */ /* 0x000fe20003f05270 */
[----:B-1----:R-:W-:-:S04]  /*11500*/  IMAD.MOV.U32 R3, RZ, RZ, 0x3000 ;  /* 0x00003000ff037424 */ /* 0x002fc800078e00ff */
[----:B------:R3:W-:Y:S08]  /*11510*/  SYNCS.ARRIVE.TRANS64 RZ, [UR38+0x32438], R3 ;  /* 0x03243803ffff79a7 */ /* 0x0007f00008000026 */
[----:B---3--:R-:W-:Y:S05]  /*11520*/  @!P0 BRA `(.L_x_13536) ;  /* 0x0000000000048947 */ /* 0x008fea0003800000 */
[----:B------:R-:W-:Y:S01]  /*11530*/  BPT.TRAP 0x1 ;  /* 0x000000040000795c */ /* 0x000fe20000300000 */
.L_x_13536:
[----:B------:R-:W-:Y:S05]  /*11540*/  BSYNC B1 ;  /* 0x0000000000017941 */ /* 0x000fea0003800000 */
.L_x_13535:
        /* <DEDUP_REMOVED lines=11> */
.L_x_13537:
        /* <DEDUP_REMOVED lines=11> */
.L_x_13605:
[----:B------:R-:W-:Y:S05]  /*116b0*/  BSYNC B1 ;  /* 0x0000000000017941 */ /* 0x000fea0003800000 */
.L_x_13538:
        /* <DEDUP_REMOVED lines=9> */
.L_x_13541:
[----:B------:R-:W-:Y:S05]  /*11750*/  BSYNC B1 ;  /* 0x0000000000017941 */ /* 0x000fea0003800000 */
.L_x_13540:
        /* <DEDUP_REMOVED lines=9> */
.L_x_13542:
        /* <DEDUP_REMOVED lines=13> */
.L_x_13543:
        /* <DEDUP_REMOVED lines=13> */
.L_x_13544:
        /* <DEDUP_REMOVED lines=13> */
.L_x_13545:
        /* <DEDUP_REMOVED lines=8> */
.L_x_13531:
[----:B------:R-:W-:Y:S05]  /*11ae0*/  BSYNC B0 ;  /* 0x0000000000007941 */ /* 0x000fea0003800000 */
.L_x_13530:
[----:B------:R-:W-:Y:S01]  /*11af0*/  LOP3.LUT R0, R0, 0x1, RZ, 0x3c, !PT ;  /* 0x0000000100007812 */ /* 0x000fe200078e3cff */
[----:B------:R-:W-:Y:S02]  /*11b00*/  IMAD.MOV.U32 R6, RZ, RZ, RZ ;  /* 0x000000ffff067224 */ /* 0x000fe400078e00ff */
[----:B------:R-:W-:-:S07]  /*11b10*/  IMAD.MOV.U32 R8, RZ, RZ, RZ ;  /* 0x000000ffff087224 */ /* 0x000fce00078e00ff */
.L_x_13469:
[----:B------:R-:W1:Y:S01]  /*11b20*/  S2R R3, SR_CgaCtaId ;  /* 0x0000000000037919 */ /* 0x000e620000008800 */
[----:B------:R-:W-:-:S04]  /*11b30*/  MOV R2, 0x400 ;  /* 0x0000040000027802 */ /* 0x000fc80000000f00 */
[----:B-1----:R-:W-:Y:S02]  /*11b40*/  LEA R2, R3, R2, 0x18 ;  /* 0x0000000203027211 */ /* 0x002fe400078ec0ff */
[----:B------:R-:W-:-:S04]  /*11b50*/  SHF.L.U32 R3, R8, 0x1f, RZ ;  /* 0x0000001f08037819 */ /* 0x000fc800000006ff */
[----:B------:R-:W1:Y:S02]  /*11b60*/  SYNCS.PHASECHK.TRANS64.TRYWAIT P0, [R2+URZ+0x32420], R3 ;  /* 0x03242003020075a7 */ /* 0x000e64000800017f */
[----:B-1----:R-:W-:Y:S05]  /*11b70*/  @!P0 BRA `(.L_x_13546) ;  /* 0x0000002000f08947 */ /* 0x002fea0003800000 */
.L_x_13606:
[----:B------:R-:W-:-:S03]  /*11b80*/  UMOV UR4, 0xffffffff ;  /* 0xffffffff00047882 */ /* 0x000fc60000000000 */
[----:B------:R-:W-:Y:S05]  /*11b90*/  BRA.DIV UR4, `(.L_x_13547) ;  /* 0x0000002204fc7947 */ /* 0x000fea000b800000 */
[----:B-1----:R-:W1:Y:S02]  /*11ba0*/  S2R R3, SR_TID.X ;  /* 0x0000000000037919 */ /* 0x002e640000002100 */
[----:B-1----:R-:W-:-:S04]  /*11bb0*/  SHF.R.U32.HI R3, RZ, 0x5, R3 ;  /* 0x00000005ff037819 */ /* 0x002fc80000011603 */
[----:B------:R-:W-:-:S05]  /*11bc0*/  LOP3.LUT R3, R3, 0x3, RZ, 0xc0, !PT ;  /* 0x0000000303037812 */ /* 0x000fca00078ec0ff */
[----:B--2---:R1:W2:Y:S02]  /*11bd0*/  SHFL.IDX PT, R14, R3, RZ, 0x1f ;  /* 0x00001fff030e7589 */ /* 0x0042a400000e0000 */
.L_x_13609:
[----:B--2---:R-:W-:-:S13]  /*11be0*/  ISETP.NE.AND P0, PT, R14, RZ, PT ;  /* 0x000000ff0e00720c */ /* 0x004fda0003f05270 */
[----:B------:R-:W-:Y:S05]  /*11bf0*/  @P0 BRA `(.L_x_13430) ;  /* 0x0000000000880947 */ /* 0x000fea0003800000 */
[----:B------:R-:W-:-:S03]  /*11c00*/  UMOV UR4, 0xffffffff ;  /* 0xffffffff00047882 */ /* 0x000fc60000000000 */
[----:B------:R-:W-:Y:S05]  /*11c10*/  BRA.DIV UR4, `(.L_x_13548) ;  /* 0x0000002604107947 */ /* 0x000fea000b800000 */
[----:B------:R-:W-:-:S13]  /*11c20*/  ELECT P6, URZ, PT ;  /* 0x00000000003f782f */ /* 0x000fda00038c0000 */
.L_x_13612:
[----:B------:R-:W-:Y:S05]  /*11c30*/  @!P6 BRA `(.L_x_13430) ;  /* 0x000000000078e947 */ /* 0x000fea0003800000 */
[----:B-1----:R-:W2:Y:S02]  /*11c40*/  LDL.LU R3, [R1+0x3c] ;  /* 0x00003c0001037983 */ /* 0x002ea40000300800 */
[----:B--2---:R-:W-:-:S04]  /*11c50*/  LOP3.LUT R3, R3, 0x2, RZ, 0xfc, !PT ;  /* 0x0000000203037812 */ /* 0x004fc800078efcff */
[----:B------:R-:W-:-:S13]  /*11c60*/  ISETP.NE.AND P2, PT, R3, 0x3, PT ;  /* 0x000000030300780c */ /* 0x000fda0003f45270 */
[----:B------:R-:W-:Y:S05]  /*11c70*/  @!P2 BRA `(.L_x_13549) ;  /* 0x000000000004a947 */ /* 0x000fea0003800000 */
[----:B------:R-:W-:Y:S01]  /*11c80*/  BPT.TRAP 0x1 ;  /* 0x000000040000795c */ /* 0x000fe20000300000 */
.L_x_13549:
[----:B------:R-:W-:Y:S01]  /*11c90*/  IADD3 R8, R2, 0x32440, RZ ;  /* 0x0003244002087810 */ /* 0x000fe20007ffe0ff */
[----:B------:R-:W-:Y:S01]  /*11ca0*/  VIADD R3, R6, 0x1 ;  /* 0x0000000106037836 */ /* 0x000fe20000000000 */
[----:B------:R-:W-:-:S03]  /*11cb0*/  SHF.L.U32 R4, R0, 0x1f, RZ ;  /* 0x0000001f00047819 */ /* 0x000fc600000006ff */
[----:B------:R-:W-:Y:S01]  /*11cc0*/  IMAD R7, R6, 0x8, R8 ;  /* 0x0000000806077824 */ /* 0x000fe200078e0208 */
[----:B------:R-:W-:-:S03]  /*11cd0*/  ISETP.NE.AND P1, PT, R3, 0x2, PT ;  /* 0x000000020300780c */ /* 0x000fc60003f25270 */
[----:B------:R-:W1:Y:S01]  /*11ce0*/  SYNCS.PHASECHK.TRANS64.TRYWAIT P0, [R7+URZ], R4 ;  /* 0x00000004070075a7 */ /* 0x000e62000800017f */
[----:B------:R-:W-:Y:S02]  /*11cf0*/  SEL R5, RZ, 0x1, P1 ;  /* 0x00000001ff057807 */ /* 0x000fe40000800000 */
[----:B------:R-:W-:Y:S02]  /*11d00*/  SEL R3, R3, RZ, P1 ;  /* 0x000000ff03037207 */ /* 0x000fe40000800000 */
[----:B------:R-:W-:-:S03]  /*11d10*/  LOP3.LUT R0, R0, R5, RZ, 0x3c, !PT ;  /* 0x0000000500007212 */ /* 0x000fc600078e3cff */
[----:B------:R-:W-:Y:S01]  /*11d20*/  IMAD R5, R3, 0x8, R8 ;  /* 0x0000000803057824 */ /* 0x000fe200078e0208 */
[----:B------:R-:W-:Y:S01]  /*11d30*/  SHF.L.U32 R0, R0, 0x1f, RZ ;  /* 0x0000001f00007819 */ /* 0x000fe200000006ff */
[----:B-1----:R-:W-:Y:S06]  /*11d40*/  @!P0 BRA `(.L_x_13550) ;  /* 0x0000002000e48947 */ /* 0x002fec0003800000 */
.L_x_13613:
[----:B------:R-:W2:Y:S02]  /*11d50*/  SYNCS.PHASECHK.TRANS64.TRYWAIT P0, [R5+URZ], R0 ;  /* 0x00000000050075a7 */ /* 0x000ea4000800017f */
[----:B--2---:R-:W-:Y:S05]  /*11d60*/  @!P0 BRA `(.L_x_13551) ;  /* 0x0000002000f08947 */ /* 0x004fea0003800000 */
.L_x_13614:
[----:B------:R-:W-:Y:S05]  /*11d70*/  @!P2 BRA `(.L_x_13552) ;  /* 0x000000000004a947 */ /* 0x000fea0003800000 */
[----:B------:R-:W-:Y:S01]  /*11d80*/  BPT.TRAP 0x1 ;  /* 0x000000040000795c */ /* 0x000fe20000300000 */
.L_x_13552:
[----:B------:R-:W-:-:S04]  /*11d90*/  VIADD R2, R2, 0x32460 ;  /* 0x0003246002027836 */ /* 0x000fc80000000000 */
[----:B--2---:R-:W-:-:S04]  /*11da0*/  IMAD R5, R6, 0x8, R2 ;  /* 0x0000000806057824 */ /* 0x004fc800078e0202 */
[----:B------:R-:W2:Y:S02]  /*11db0*/  SYNCS.PHASECHK.TRANS64.TRYWAIT P0, [R5+URZ], R4 ;  /* 0x00000004050075a7 */ /* 0x000ea4000800017f */
[----:B--2---:R-:W-:Y:S05]  /*11dc0*/  @!P0 BRA `(.L_x_13553) ;  /* 0x0000002000ec8947 */ /* 0x004fea0003800000 */
.L_x_13615:
[----:B------:R-:W-:-:S07]  /*11dd0*/  IMAD R3, R3, 0x8, R2 ;  /* 0x0000000803037824 */ /* 0x000fce00078e0202 */
.L_x_13554:
[----:B---3--:R3:W4:Y:S02]  /*11de0*/  SYNCS.PHASECHK.TRANS64.TRYWAIT P0, [R3+URZ], R0 ;  /* 0x00000000030075a7 */ /* 0x008724000800017f */
[----:B----4-:R-:W-:Y:S05]  /*11df0*/  @!P0 NANOSLEEP.SYNCS 0x989680 ;  /* 0x009896800000895d */ /* 0x010fea0003900000 */
[----:B------:R-:W4:Y:S02]  /*11e00*/  @!P0 SYNCS.PHASECHK.TRANS64 P0, [R3+URZ], R0 ;  /* 0x00000000030085a7 */ /* 0x000f24000800007f */
[----:B----4-:R-:W-:Y:S05]  /*11e10*/  @!P0 BRA `(.L_x_13554) ;  /* 0xfffffffc00f08947 */ /* 0x010fea000383ffff */
.L_x_13430:
[----:B------:R-:W-:Y:S05]  /*11e20*/  BSYNC B6 ;  /* 0x0000000000067941 */ /* 0x000fea0003800000 */
.L_x_13427:
[----:B------:R-:W-:Y:S05]  /*11e30*/  EXIT ;  /* 0x000000000000794d */ /* 0x000fea0003800000 */
.L_x_13434:
[----:B------:R-:W-:-:S13]  /*11e40*/  R2UR UR4, R22 ;  /* 0x00000000160472ca */ /* 0x000fda00000e0000 */
[----:B0-----:R-:W-:-:S04]  /*11e50*/  IMAD.U32 R3, RZ, RZ, UR4 ;  /* 0x00000004ff037e24 */ /* 0x001fc8000f8e00ff */
[----:B------:R0:W1:Y:S03]  /*11e60*/  SYNCS.PHASECHK.TRANS64.TRYWAIT P0, [R3+URZ+0x32400], R2 ;  /* 0x03240002030075a7 */ /* 0x000066000800017f */
[----:B-1----:R-:W-:Y:S05]  /*11e70*/  @!P0 NANOSLEEP.SYNCS 0x989680 ;  /* 0x009896800000895d */ /* 0x002fea0003900000 */
[----:B------:R-:W1:Y:S02]  /*11e80*/  @!P0 SYNCS.PHASECHK.TRANS64 P0, [R3+URZ+0x32400], R2 ;  /* 0x03240002030085a7 */ /* 0x000e64000800007f */
[----:B-1----:R-:W-:Y:S05]  /*11e90*/  @!P0 BRA `(.L_x_13434) ;  /* 0xfffffffc00e88947 */ /* 0x002fea000383ffff */
[----:B------:R-:W-:Y:S05]  /*11ea0*/  BRA `(.L_x_13555) ;  /* 0xfffffef800207947 */ /* 0x000fea000383ffff */
.L_x_13438:
[----:B------:R-:W-:-:S13]  /*11eb0*/  R2UR UR4, R22 ;  /* 0x00000000160472ca */ /* 0x000fda00000e0000 */
[----:B0-----:R-:W-:-:S04]  /*11ec0*/  MOV R3, UR4 ;  /* 0x0000000400037c02 */ /* 0x001fc80008000f00 */
[----:B------:R0:W2:Y:S03]  /*11ed0*/  SYNCS.PHASECHK.TRANS64.TRYWAIT P1, [R3+URZ+0x32430], R2 ;  /* 0x03243002030075a7 */ /* 0x0000a6000802017f */
[----:B--2---:R-:W-:Y:S05]  /*11ee0*/  @!P1 NANOSLEEP.SYNCS 0x989680 ;  /* 0x009896800000995d */ /* 0x004fea0003900000 */
[----:B------:R-:W2:Y:S02]  /*11ef0*/  @!P1 SYNCS.PHASECHK.TRANS64 P1, [R3+URZ+0x32430], R2 ;  /* 0x03243002030095a7 */ /* 0x000ea4000802007f */
[----:B--2---:R-:W-:Y:S05]  /*11f00*/  @!P1 BRA `(.L_x_13438) ;  /* 0xfffffffc00e89947 */ /* 0x004fea000383ffff */
[----:B------:R-:W-:Y:S05]  /*11f10*/  BRA `(.L_x_13437) ;  /* 0xfffffef800407947 */ /* 0x000fea000383ffff */
.L_x_13439:
[----:B------:R-:W-:-:S13]  /*11f20*/  R2UR UR4, R22 ;  /* 0x00000000160472ca */ /* 0x000fda00000e0000 */
[----:B0-----:R-:W-:-:S04]  /*11f30*/  IMAD.U32 R3, RZ, RZ, UR4 ;  /* 0x00000004ff037e24 */ /* 0x001fc8000f8e00ff */
[----:B------:R0:W2:Y:S03]  /*11f40*/  SYNCS.PHASECHK.TRANS64.TRYWAIT P1, [R3+URZ+0x32410], R2 ;  /* 0x03241002030075a7 */ /* 0x0000a6000802017f */
[----:B--2---:R-:W-:Y:S05]  /*11f50*/  @!P1 NANOSLEEP.SYNCS 0x989680 ;  /* 0x009896800000995d */ /* 0x004fea0003900000 */
[----:B------:R-:W2:Y:S02]  /*11f60*/  @!P1 SYNCS.PHASECHK.TRANS64 P1, [R3+URZ+0x32410], R2 ;  /* 0x03241002030095a7 */ /* 0x000ea4000802007f */
[----:B--2---:R-:W-:Y:S05]  /*11f70*/  @!P1 BRA `(.L_x_13439) ;  /* 0xfffffffc00e89947 */ /* 0x004fea000383ffff */
[----:B------:R-:W-:Y:S05]  /*11f80*/  BRA `(.L_x_13556) ;  /* 0xfffffef800e87947 */ /* 0x000fea000383ffff */
.L_x_13443:
[----:B------:R-:W-:-:S13]  /*11f90*/  R2UR UR4, R22 ;  /* 0x00000000160472ca */ /* 0x000fda00000e0000 */
[----:B0-----:R-:W-:-:S04]  /*11fa0*/  IMAD.U32 R3, RZ, RZ, UR4 ;  /* 0x00000004ff037e24 */ /* 0x001fc8000f8e00ff */
[----:B------:R0:W3:Y:S03]  /*11fb0*/  SYNCS.PHASECHK.TRANS64.TRYWAIT P1, [R3+URZ+0x32450], R2 ;  /* 0x03245002030075a7 */ /* 0x0000e6000802017f */
[----:B---3--:R-:W-:Y:S05]  /*11fc0*/  @!P1 NANOSLEEP.SYNCS 0x989680 ;  /* 0x009896800000995d */ /* 0x008fea0003900000 */
[----:B------:R-:W3:Y:S02]  /*11fd0*/  @!P1 SYNCS.PHASECHK.TRANS64 P1, [R3+URZ+0x32450], R2 ;  /* 0x03245002030095a7 */ /* 0x000ee4000802007f */
[----:B---3--:R-:W-:Y:S05]  /*11fe0*/  @!P1 BRA `(.L_x_13443) ;  /* 0xfffffffc00e89947 */ /* 0x008fea000383ffff */
[----:B------:R-:W-:Y:S05]  /*11ff0*/  BRA `(.L_x_13442) ;  /* 0xfffffef800f47947 */ /* 0x000fea000383ffff */
.L_x_13448:
[----:B--2---:R-:W-:-:S04]  /*12000*/  IMAD.U32 R152, RZ, RZ, UR5 ;  /* 0x00000005ff987e24 */ /* 0x004fc8000f8e00ff */
[----:B------:R2:W3:Y:S03]  /*12010*/  SYNCS.PHASECHK.TRANS64.TRYWAIT P3, [R152+URZ+0x32430], R203 ;  /* 0x032430cb980075a7 */ /* 0x0004e6000806017f */
[----:B---3--:R-:W-:Y:S05]  /*12020*/  @!P3 NANOSLEEP.SYNCS 0x989680 ;  /* 0x009896800000b95d */ /* 0x008fea0003900000 */
[----:B------:R-:W3:Y:S02]  /*12030*/  @!P3 SYNCS.PHASECHK.TRANS64 P3, [R152+URZ+0x32430], R203 ;  /* 0x032430cb9800b5a7 */ /* 0x000ee4000806007f */
[----:B---3--:R-:W-:Y:S05]  /*12040*/  @!P3 BRA `(.L_x_13448) ;  /* 0xfffffffc00ecb947 */ /* 0x008fea000383ffff */
[----:B------:R-:W-:Y:S05]  /*12050*/  BRA `(.L_x_13447) ;  /* 0xffffff2800007947 */ /* 0x000fea000383ffff */
.L_x_13452:
[----:B--2---:R-:W-:-:S04]  /*12060*/  IMAD.U32 R206, RZ, RZ, UR5 ;  /* 0x00000005ffce7e24 */ /* 0x004fc8000f8e00ff */
[----:B------:R2:W3:Y:S03]  /*12070*/  SYNCS.PHASECHK.TRANS64.TRYWAIT P3, [R206+URZ+0x32450], R203 ;  /* 0x032450cbce0075a7 */ /* 0x0004e6000806017f */
[----:B---3--:R-:W-:Y:S05]  /*12080*/  @!P3 NANOSLEEP.SYNCS 0x989680 ;  /* 0x009896800000b95d */ /* 0x008fea0003900000 */
[----:B------:R-:W3:Y:S02]  /*12090*/  @!P3 SYNCS.PHASECHK.TRANS64 P3, [R206+URZ+0x32450], R203 ;  /* 0x032450cbce00b5a7 */ /* 0x000ee4000806007f */
[----:B---3--:R-:W-:Y:S05]  /*120a0*/  @!P3 BRA `(.L_x_13452) ;  /* 0xfffffffc00ecb947 */ /* 0x008fea000383ffff */
[----:B------:R-:W-:Y:S05]  /*120b0*/  BRA `(.L_x_13451) ;  /* 0xffffff2800cc7947 */ /* 0x000fea000383ffff */
.L_x_13458:
[----:B---3--:R-:W-:-:S04]  /*120c0*/  IMAD.U32 R153, RZ, RZ, UR7 ;  /* 0x00000007ff997e24 */ /* 0x008fc8000f8e00ff */
[----:B------:R3:W4:Y:S03]  /*120d0*/  SYNCS.PHASECHK.TRANS64.TRYWAIT P1, [R153+URZ+0x32430], R204 ;  /* 0x032430cc990075a7 */ /* 0x000726000802017f */
[----:B----4-:R-:W-:Y:S05]  /*120e0*/  @!P1 NANOSLEEP.SYNCS 0x989680 ;  /* 0x009896800000995d */ /* 0x010fea0003900000 */
[----:B------:R-:W4:Y:S02]  /*120f0*/  @!P1 SYNCS.PHASECHK.TRANS64 P1, [R153+URZ+0x32430], R204 ;  /* 0x032430cc990095a7 */ /* 0x000f24000802007f */
[----:B----4-:R-:W-:Y:S05]  /*12100*/  @!P1 BRA `(.L_x_13458) ;  /* 0xfffffffc00ec9947 */ /* 0x010fea000383ffff */
[----:B------:R-:W-:Y:S05]  /*12110*/  BRA `(.L_x_13457) ;  /* 0xffffff58008c7947 */ /* 0x000fea000383ffff */
.L_x_13462:
[----:B-1----:R-:W-:-:S04]  /*12120*/  IMAD.U32 R205, RZ, RZ, UR7 ;  /* 0x00000007ffcd7e24 */ /* 0x002fc8000f8e00ff */
[----:B------:R1:W3:Y:S03]  /*12130*/  SYNCS.PHASECHK.TRANS64.TRYWAIT P1, [R205+URZ+0x32450], R204 ;  /* 0x032450cccd0075a7 */ /* 0x0002e6000802017f */
[----:B---3--:R-:W-:Y:S05]  /*12140*/  @!P1 NANOSLEEP.SYNCS 0x989680 ;  /* 0x009896800000995d */ /* 0x008fea0003900000 */
[----:B------:R-:W3:Y:S02]  /*12150*/  @!P1 SYNCS.PHASECHK.TRANS64 P1, [R205+URZ+0x32450], R204 ;  /* 0x032450cccd0095a7 */ /* 0x000ee4000802007f */
[----:B---3--:R-:W-:Y:S05]  /*12160*/  @!P1 BRA `(.L_x_13462) ;  /* 0xfffffffc00ec9947 */ /* 0x008fea000383ffff */
[----:B------:R-:W-:Y:S05]  /*12170*/  BRA `(.L_x_13461) ;  /* 0xffffff5c000c7947 */ /* 0x000fea000383ffff */
.L_x_13474:
[----:B------:R-:W-:Y:S01]  /*12180*/  IMAD.MOV.U32 R13, RZ, RZ, R6 ;  /* 0x000000ffff0d7224 */ /* 0x000fe200078e0006 */
[----:B------:R-:W-:Y:S01]  /*12190*/  MOV R12, RZ ;  /* 0x000000ff000c7202 */ /* 0x000fe20000000f00 */
[----:B------:R-:W-:Y:S02]  /*121a0*/  IMAD.MOV.U32 R11, RZ, RZ, 0x1f ;  /* 0x0000001fff0b7424 */ /* 0x000fe400078e00ff */
[----:B------:R-:W-:-:S07]  /*121b0*/  IMAD.MOV.U32 R15, RZ, RZ, -0x1 ;  /* 0xffffffffff0f7424 */ /* 0x000fce00078e00ff */
[----:B------:R-:W-:Y:S05]  /*121c0*/  WARPSYNC.COLLECTIVE R15, `(.L_x_13557) ;  /* 0x000000000f087348 */ /* 0x000fea0003c00000 */
[----:B------:R0:W1:Y:S02]  /*121d0*/  SHFL.IDX P6, R14, R13, R12, R11 ;  /* 0x0000000c0d0e7389 */ /* 0x00006400000c000b */
[----:B01----:R-:W-:Y:S01]  /*121e0*/  ENDCOLLECTIVE ;  /* 0x000000000000791b */ /* 0x003fe20003800000 */
.L_x_13557:
[----:B------:R-:W-:Y:S05]  /*121f0*/  BRA `(.L_x_13558) ;  /* 0xffffffbc001c7947 */ /* 0x000fea000383ffff */
.L_x_13476:
[----:B------:R-:W-:Y:S01]  /*12200*/  BSSY B0, `(.L_x_13559) ;  /* 0x0000006000007945 */ /* 0x000fe20003800000 */
[----:B------:R-:W-:-:S07]  /*12210*/  IMAD.MOV.U32 R15, RZ, RZ, -0x1 ;  /* 0xffffffffff0f7424 */ /* 0x000fce00078e00ff */
[----:B0-----:R-:W-:Y:S05]  /*12220*/  WARPSYNC.COLLECTIVE R15, `(.L_x_13560) ;  /* 0x000000000f0c7348 */ /* 0x001fea0003c00000 */
[----:B------:R-:W-:Y:S02]  /*12230*/  ELECT P6, UR62, PT ;  /* 0x00000000003e782f */ /* 0x000fe400038c0000 */
[----:B------:R-:W-:Y:S01]  /*12240*/  MOV R14, UR62 ;  /* 0x0000003e000e7c02 */ /* 0x000fe20008000f00 */
[----:B0-----:R-:W-:Y:S10]  /*12250*/  ENDCOLLECTIVE ;  /* 0x000000000000791b */ /* 0x001ff40003800000 */
.L_x_13560:
[----:B------:R-:W-:Y:S05]  /*12260*/  BSYNC B0 ;  /* 0x0000000000007941 */ /* 0x000fea0003800000 */
.L_x_13559:
[----:B------:R-:W-:Y:S05]  /*12270*/  BRA `(.L_x_13561) ;  /* 0xffffffbc00207947 */ /* 0x000fea000383ffff */
.L_x_13478:
[----:B0-----:R-:W-:-:S04]  /*12280*/  IMAD.U32 R3, RZ, RZ, UR38 ;  /* 0x00000026ff037e24 */ /* 0x001fc8000f8e00ff */
[----:B------:R0:W1:Y:S03]  /*12290*/  SYNCS.PHASECHK.TRANS64.TRYWAIT P0, [R3+URZ+0x32440], R0 ;  /* 0x03244000030075a7 */ /* 0x000066000800017f */
[----:B-1----:R-:W-:Y:S05]  /*122a0*/  @!P0 NANOSLEEP.SYNCS 0x989680 ;  /* 0x009896800000895d */ /* 0x002fea0003900000 */
[----:B------:R-:W1:Y:S02]  /*122b0*/  @!P0 SYNCS.PHASECHK.TRANS64 P0, [R3+URZ+0x32440], R0 ;  /* 0x03244000030085a7 */ /* 0x000e64000800007f */
[----:B-1----:R-:W-:Y:S05]  /*122c0*/  @!P0 BRA `(.L_x_13478) ;  /* 0xfffffffc00ec8947 */ /* 0x002fea000383ffff */
[----:B------:R-:W-:Y:S05]  /*122d0*/  BRA `(.L_x_13562) ;  /* 0xffffffbc00847947 */ /* 0x000fea000383ffff */
.L_x_13481:
[----:B------:R-:W-:Y:S01]  /*122e0*/  IMAD.MOV.U32 R13, RZ, RZ, R3 ;  /* 0x000000ffff0d7224 */ /* 0x000fe200078e0003 */
[----:B------:R-:W-:Y:S01]  /*122f0*/  MOV R11, 0x181f ;  /* 0x0000181f000b7802 */ /* 0x000fe20000000f00 */
[----:B------:R-:W-:Y:S02]  /*12300*/  IMAD.MOV.U32 R12, RZ, RZ, RZ ;  /* 0x000000ffff0c7224 */ /* 0x000fe400078e00ff */
[----:B------:R-:W-:Y:S02]  /*12310*/  IMAD.MOV.U32 R15, RZ, RZ, -0x1 ;  /* 0xffffffffff0f7424 */ /* 0x000fe400078e00ff */
[----:B------:R-:W-:-:S07]  /*12320*/  IMAD R6, R8, 0x80, R6 ;  /* 0x0000008008067824 */ /* 0x000fce00078e0206 */
[----:B0-----:R-:W-:Y:S05]  /*12330*/  WARPSYNC.COLLECTIVE R15, `(.L_x_13563) ;  /* 0x000000000f087348 */ /* 0x001fea0003c00000 */
[----:B------:R1:W2:Y:S02]  /*12340*/  SHFL.IDX P6, R14, R13, R12, R11 ;  /* 0x0000000c0d0e7389 */ /* 0x0002a400000c000b */
[----:B012---:R-:W-:Y:S01]  /*12350*/  ENDCOLLECTIVE ;  /* 0x000000000000791b */ /* 0x007fe20003800000 */
.L_x_13563:
[----:B------:R0:W-:Y:S01]  /*12360*/  STL [R1+0x4], R6 ;  /* 0x0000040601007387 */ /* 0x0001e20000100800 */
[----:B------:R-:W-:Y:S02]  /*12370*/  IMAD.MOV.U32 R13, RZ, RZ, R0 ;  /* 0x000000ffff0d7224 */ /* 0x000fe400078e0000 */
[----:B------:R-:W-:-:S07]  /*12380*/  IMAD.MOV.U32 R4, RZ, RZ, R14 ;  /* 0x000000ffff047224 */ /* 0x000fce00078e000e */
[----:B0-----:R-:W-:Y:S05]  /*12390*/  WARPSYNC.COLLECTIVE R15, `(.L_x_13564) ;  /* 0x000000000f087348 */ /* 0x001fea0003c00000 */
[----:B------:R1:W2:Y:S02]  /*123a0*/  SHFL.IDX P6, R14, R13, R12, R11 ;  /* 0x0000000c0d0e7389 */ /* 0x0002a400000c000b */
[----:B012---:R-:W-:Y:S01]  /*123b0*/  ENDCOLLECTIVE ;  /* 0x000000000000791b */ /* 0x007fe20003800000 */
.L_x_13564:
[----:B------:R-:W-:Y:S01]  /*123c0*/  ULDC UR4, c[0x0][0x288] ;  /* 0x0000a20000047ab9 */ /* 0x000fe20000000800 */
[----:B------:R-:W-:Y:S01]  /*123d0*/  ULDC.64 UR6, c[0x0][0x208] ;  /* 0x0000820000067ab9 */ /* 0x000fe20000000a00 */
[----:B------:R-:W-:-:S05]  /*123e0*/  IMAD R2, R7, UR4, RZ ;  /* 0x0000000407027c24 */ /* 0x000fca000f8e02ff */
[----:B------:R-:W-:Y:S01]  /*123f0*/  ISETP.GE.AND P1, PT, R6, R2, PT ;  /* 0x000000020600720c */ /* 0x000fe20003f26270 */
[----:B------:R-:W-:Y:S01]  /*12400*/  IMAD.MOV.U32 R13, RZ, RZ, R3 ;  /* 0x000000ffff0d7224 */ /* 0x000fe200078e0003 */
[----:B------:R-:W-:-:S11]  /*12410*/  MOV R12, 0x1 ;  /* 0x00000001000c7802 */ /* 0x000fd60000000f00 */
[----:B------:R-:W-:Y:S01]  /*12420*/  @!P1 LEA R8, R9, UR38, 0x1 ;  /* 0x0000002609089c11 */ /* 0x000fe2000f8e08ff */
        /* <DEDUP_REMOVED lines=13> */
.L_x_13565:
[----:B------:R-:W-:-:S04]  /*12500*/  IMAD.MOV.U32 R8, RZ, RZ, R6 ;  /* 0x000000ffff087224 */ /* 0x000fc800078e0006 */
[----:B------:R-:W-:Y:S02]  /*12510*/  VIADD R4, R8, 0x10 ;  /* 0x0000001008047836 */ /* 0x000fe40000000000 */
[----:B------:R-:W-:-:S03]  /*12520*/  IMAD.MOV.U32 R13, RZ, RZ, R0 ;  /* 0x000000ffff0d7224 */ /* 0x000fc600078e0000 */
[----:B------:R-:W-:Y:S01]  /*12530*/  ISETP.GE.AND P2, PT, R4, R2, PT ;  /* 0x000000020400720c */ /* 0x000fe20003f46270 */
[----:B------:R0:W-:Y:S01]  /*12540*/  STL [R1+0x14], R4 ;  /* 0x0000140401007387 */ /* 0x0001e20000100800 */
[----:B------:R-:W-:-:S11]  /*12550*/  IMAD.MOV.U32 R6, RZ, RZ, R14 ;  /* 0x000000ffff067224 */ /* 0x000fd600078e000e */
[----:B0-----:R-:W-:Y:S05]  /*12560*/  WARPSYNC.COLLECTIVE R15, `(.L_x_13566) ;  /* 0x000000000f087348 */ /* 0x001fea0003c00000 */
[----:B------:R1:W2:Y:S02]  /*12570*/  SHFL.IDX P6, R14, R13, R12, R11 ;  /* 0x0000000c0d0e7389 */ /* 0x0002a400000c000b */
[----:B012---:R-:W-:Y:S01]  /*12580*/  ENDCOLLECTIVE ;  /* 0x000000000000791b */ /* 0x007fe20003800000 */
.L_x_13566:
[----:B------:R-:W-:Y:S01]  /*12590*/  ULDC.64 UR4, c[0x0][0x208] ;  /* 0x0000820000047ab9 */ /* 0x000fe20000000a00 */
[----:B------:R-:W-:Y:S02]  /*125a0*/  IMAD.MOV.U32 R13, RZ, RZ, R3 ;  /* 0x000000ffff0d7224 */ /* 0x000fe400078e0003 */
[----:B------:R-:W-:Y:S02]  /*125b0*/  IMAD.MOV.U32 R12, RZ, RZ, 0x2 ;  /* 0x00000002ff0c7424 */ /* 0x000fe400078e00ff */
[----:B------:R-:W-:-:S05]  /*125c0*/  IMAD.MOV.U32 R7, RZ, RZ, R14 ;  /* 0x000000ffff077224 */ /* 0x000fca00078e000e */
[----:B------:R-:W-:Y:S02]  /*125d0*/  @!P2 LEA R4, P1, R10, R7, 0x1 ;  /* 0x000000070a04a211 */ /* 0x000fe400078208ff */
[----:B------:R-:W-:-:S03]  /*125e0*/  @!P2 LEA R7, R9, UR38, 0x1 ;  /* 0x000000260907ac11 */ /* 0x000fc6000f8e08ff */
[----:B------:R-:W-:Y:S02]  /*125f0*/  @!P2 IMAD.X R5, RZ, RZ, R6, P1 ;  /* 0x000000ffff05a224 */ /* 0x000fe400008e0606 */
        /* <DEDUP_REMOVED lines=9> */
.L_x_13567:
[----:B------:R0:W-:Y:S01]  /*12690*/  STL [R1+0x18], R6 ;  /* 0x0000180601007387 */ /* 0x0001e20000100800 */
[----:B------:R-:W-:-:S05]  /*126a0*/  VIADD R7, R8, 0x30 ;  /* 0x0000003008077836 */ /* 0x000fca0000000000 */
[----:B------:R1:W-:Y:S01]  /*126b0*/  STL [R1+0x1c], R7 ;  /* 0x00001c0701007387 */ /* 0x0003e20000100800 */
[----:B------:R-:W-:Y:S01]  /*126c0*/  IMAD.MOV.U32 R13, RZ, RZ, R0 ;  /* 0x000000ffff0d7224 */ /* 0x000fe200078e0000 */
[----:B0-----:R-:W-:Y:S02]  /*126d0*/  @!P1 LEA R6, R9, UR38, 0x1 ;  /* 0x0000002609069c11 */ /* 0x001fe4000f8e08ff */
[----:B------:R-:W-:-:S07]  /*126e0*/  MOV R4, R14 ;  /* 0x0000000e00047202 */ /* 0x000fce0000000f00 */
[----:B-1----:R-:W-:Y:S05]  /*126f0*/  WARPSYNC.COLLECTIVE R15, `(.L_x_13568) ;  /* 0x000000000f087348 */ /* 0x002fea0003c00000 */
[----:B------:R0:W2:Y:S02]  /*12700*/  SHFL.IDX P6, R14, R13, R12, R11 ;  /* 0x0000000c0d0e7389 */ /* 0x0000a400000c000b */
[----:B012---:R-:W-:Y:S01]  /*12710*/  ENDCOLLECTIVE ;  /* 0x000000000000791b */ /* 0x007fe20003800000 */
.L_x_13568:
        /* <DEDUP_REMOVED lines=17> */
.L_x_13569:
[----:B------:R0:W-:Y:S01]  /*12830*/  STL [R1+0x20], R7 ;  /* 0x0000200701007387 */ /* 0x0001e20000100800 */
[----:B------:R-:W-:Y:S01]  /*12840*/  @!P1 LEA R6, R9, UR38, 0x1 ;  /* 0x0000002609069c11 */ /* 0x000fe2000f8e08ff */
[----:B------:R-:W-:Y:S02]  /*12850*/  IMAD.MOV.U32 R13, RZ, RZ, R0 ;  /* 0x000000ffff0d7224 */ /* 0x000fe400078e0000 */
[----:B------:R-:W-:-:S07]  /*12860*/  IMAD.MOV.U32 R4, RZ, RZ, R14 ;  /* 0x000000ffff047224 */ /* 0x000fce00078e000e */
[----:B0-----:R-:W-:Y:S05]  /*12870*/  WARPSYNC.COLLECTIVE R15, `(.L_x_13570) ;  /* 0x000000000f087348 */ /* 0x001fea0003c00000 */
[----:B------:R1:W2:Y:S02]  /*12880*/  SHFL.IDX P6, R14, R13, R12, R11 ;  /* 0x0000000c0d0e7389 */ /* 0x0002a400000c000b */
[----:B012---:R-:W-:Y:S01]  /*12890*/  ENDCOLLECTIVE ;  /* 0x000000000000791b */ /* 0x007fe20003800000 */
.L_x_13570:
[----:B------:R-:W-:Y:S01]  /*128a0*/  ULDC.64 UR4, c[0x0][0x208] ;  /* 0x0000820000047ab9 */ /* 0x000fe20000000a00 */
[----:B------:R-:W-:Y:S02]  /*128b0*/  IMAD.MOV.U32 R13, RZ, RZ, R3 ;  /* 0x000000ffff0d7224 */ /* 0x000fe400078e0003 */
[----:B------:R-:W-:Y:S01]  /*128c0*/  IMAD.MOV.U32 R12, RZ, RZ, 0x4 ;  /* 0x00000004ff0c7424 */ /* 0x000fe200078e00ff */
[----:B------:R-:W-:-:S04]  /*128d0*/  MOV R5, R14 ;  /* 0x0000000e00057202 */ /* 0x000fc80000000f00 */
        /* <DEDUP_REMOVED lines=14> */
.L_x_13571:
[----:B------:R0:W-:Y:S01]  /*129c0*/  STL [R1+0x24], R7 ;  /* 0x0000240701007387 */ /* 0x0001e20000100800 */
[----:B------:R-:W-:Y:S01]  /*129d0*/  @!P1 LEA R6, R9, UR38, 0x1 ;  /* 0x0000002609069c11 */ /* 0x000fe2000f8e08ff */
[----:B------:R-:W-:Y:S02]  /*129e0*/  IMAD.MOV.U32 R13, RZ, RZ, R0 ;  /* 0x000000ffff0d7224 */ /* 0x000fe400078e0000 */
[----:B------:R-:W-:-:S07]  /*129f0*/  IMAD.MOV.U32 R4, RZ, RZ, R14 ;  /* 0x000000ffff047224 */ /* 0x000fce00078e000e */
[----:B0-----:R-:W-:Y:S05]  /*12a00*/  WARPSYNC.COLLECTIVE R15, `(.L_x_13572) ;  /* 0x000000000f087348 */ /* 0x001fea0003c00000 */
[----:B------:R1:W2:Y:S02]  /*12a10*/  SHFL.IDX P6, R14, R13, R12, R11 ;  /* 0x0000000c0d0e7389 */ /* 0x0002a400000c000b */
[----:B012---:R-:W-:Y:S01]  /*12a20*/  ENDCOLLECTIVE ;  /* 0x000000000000791b */ /* 0x007fe20003800000 */
.L_x_13572:
        /* <DEDUP_REMOVED lines=18> */
.L_x_13573:
[----:B------:R0:W-:Y:S01]  /*12b50*/  STL [R1+0x28], R7 ;  /* 0x0000280701007387 */ /* 0x0001e20000100800 */
[----:B------:R-:W-:Y:S01]  /*12b60*/  @!P1 LEA R6, R9, UR38, 0x1 ;  /* 0x0000002609069c11 */ /* 0x000fe2000f8e08ff */
[----:B------:R-:W-:Y:S02]  /*12b70*/  IMAD.MOV.U32 R13, RZ, RZ, R0 ;  /* 0x000000ffff0d7224 */ /* 0x000fe400078e0000 */
[----:B------:R-:W-:-:S07]  /*12b80*/  IMAD.MOV.U32 R4, RZ, RZ, R14 ;  /* 0x000000ffff047224 */ /* 0x000fce00078e000e */
[----:B0-----:R-:W-:Y:S05]  /*12b90*/  WARPSYNC.COLLECTIVE R15, `(.L_x_13574) ;  /* 0x000000000f087348 */ /* 0x001fea0003c00000 */
[----:B------:R1:W2:Y:S02]  /*12ba0*/  SHFL.IDX P6, R14, R13, R12, R11 ;  /* 0x0000000c0d0e7389 */ /* 0x0002a400000c000b */
[----:B012---:R-:W-:Y:S01]  /*12bb0*/  ENDCOLLECTIVE ;  /* 0x000000000000791b */ /* 0x007fe20003800000 */
.L_x_13574:
[----:B------:R-:W-:Y:S01]  /*12bc0*/  ULDC.64 UR4, c[0x0][0x208] ;  /* 0x0000820000047ab9 */ /* 0x000fe20000000a00 */
[----:B------:R-:W-:Y:S02]  /*12bd0*/  IMAD.MOV.U32 R13, RZ, RZ, R3 ;  /* 0x000000ffff0d7224 */ /* 0x000fe400078e0003 */
[----:B------:R-:W-:Y:S02]  /*12be0*/  IMAD.MOV.U32 R12, RZ, RZ, 0x6 ;  /* 0x00000006ff0c7424 */ /* 0x000fe400078e00ff */
[----:B------:R-:W-:-:S05]  /*12bf0*/  IMAD.MOV.U32 R5, RZ, RZ, R14 ;  /* 0x000000ffff057224 */ /* 0x000fca00078e000e */
[----:B------:R-:W-:-:S04]  /*12c00*/  @!P1 LEA R5, P2, R10, R5, 0x1 ;  /* 0x000000050a059211 */ /* 0x000fc800078408ff */
[----:B------:R-:W-:-:S04]  /*12c10*/  @!P1 IADD3.X R4, RZ, R4, RZ, P2, !PT ;  /* 0x00000004ff049210 */ /* 0x000fc800017fe4ff */
        /* <DEDUP_REMOVED lines=11> */
.L_x_13575:
[----:B------:R-:W-:Y:S01]  /*12cd0*/  @!P1 LEA R6, R9, UR38, 0x1 ;  /* 0x0000002609069c11 */ /* 0x000fe2000f8e08ff */
[----:B------:R-:W-:Y:S02]  /*12ce0*/  IMAD.MOV.U32 R13, RZ, RZ, R0 ;  /* 0x000000ffff0d7224 */ /* 0x000fe400078e0000 */
[----:B------:R-:W-:-:S07]  /*12cf0*/  IMAD.MOV.U32 R4, RZ, RZ, R14 ;  /* 0x000000ffff047224 */ /* 0x000fce00078e000e */
[----:B------:R-:W-:Y:S05]  /*12d00*/  WARPSYNC.COLLECTIVE R15, `(.L_x_13576) ;  /* 0x000000000f087348 */ /* 0x000fea0003c00000 */
[----:B------:R0:W1:Y:S02]  /*12d10*/  SHFL.IDX P6, R14, R13, R12, R11 ;  /* 0x0000000c0d0e7389 */ /* 0x00006400000c000b */
[----:B01----:R-:W-:Y:S01]  /*12d20*/  ENDCOLLECTIVE ;  /* 0x000000000000791b */ /* 0x003fe20003800000 */
.L_x_13576:
[----:B------:R-:W-:Y:S01]  /*12d30*/  ULDC.64 UR4, c[0x0][0x208] ;  /* 0x0000820000047ab9 */ /* 0x000fe20000000a00 */
[----:B------:R-:W-:Y:S01]  /*12d40*/  MOV R13, R3 ;  /* 0x00000003000d7202 */ /* 0x000fe20000000f00 */
        /* <DEDUP_REMOVED lines=14> */
.L_x_13577:
[----:B------:R-:W-:Y:S02]  /*12e30*/  IMAD.MOV.U32 R13, RZ, RZ, R0 ;  /* 0x000000ffff0d7224 */ /* 0x000fe400078e0000 */
[----:B------:R-:W-:-:S07]  /*12e40*/  IMAD.MOV.U32 R3, RZ, RZ, R14 ;  /* 0x000000ffff037224 */ /* 0x000fce00078e000e */
[----:B------:R-:W-:Y:S05]  /*12e50*/  WARPSYNC.COLLECTIVE R15, `(.L_x_13578) ;  /* 0x000000000f087348 */ /* 0x000fea0003c00000 */
[----:B------:R0:W1:Y:S02]  /*12e60*/  SHFL.IDX P6, R14, R13, R12, R11 ;  /* 0x0000000c0d0e7389 */ /* 0x00006400000c000b */
[----:B01----:R-:W-:Y:S01]  /*12e70*/  ENDCOLLECTIVE ;  /* 0x000000000000791b */ /* 0x003fe20003800000 */
.L_x_13578:
[----:B------:R-:W-:Y:S01]  /*12e80*/  IMAD.MOV.U32 R0, RZ, RZ, R14 ;  /* 0x000000ffff007224 */ /* 0x000fe200078e000e */
[----:B------:R-:W-:Y:S06]  /*12e90*/  BRA `(.L_x_13579) ;  /* 0xffffffbc00947947 */ /* 0x000fec000383ffff */
.L_x_13483:
        /* <DEDUP_REMOVED lines=8> */
.L_x_13581:
[----:B------:R-:W-:Y:S05]  /*12f20*/  BSYNC B0 ;  /* 0x0000000000007941 */ /* 0x000fea0003800000 */
.L_x_13580:
[----:B------:R-:W-:Y:S01]  /*12f30*/  IMAD.MOV.U32 R13, RZ, RZ, R5 ;  /* 0x000000ffff0d7224 */ /* 0x000fe200078e0005 */
[----:B------:R0:W5:Y:S01]  /*12f40*/  LDL.LU R9, [R1+0x24] ;  /* 0x0000240001097983 */ /* 0x0001620000300800 */
[----:B------:R-:W-:Y:S02]  /*12f50*/  IMAD.MOV.U32 R12, RZ, RZ, RZ ;  /* 0x000000ffff0c7224 */ /* 0x000fe400078e00ff */
[----:B------:R-:W-:Y:S01]  /*12f60*/  IMAD.MOV.U32 R11, RZ, RZ, 0x181f ;  /* 0x0000181fff0b7424 */ /* 0x000fe200078e00ff */
[----:B------:R0:W5:Y:S01]  /*12f70*/  LDL.LU R7, [R1+0x28] ;  /* 0x0000280001077983 */ /* 0x0001620000300800 */
[----:B------:R-:W-:Y:S02]  /*12f80*/  IMAD.MOV.U32 R15, RZ, RZ, -0x1 ;  /* 0xffffffffff0f7424 */ /* 0x000fe400078e00ff */
[----:B------:R-:W-:Y:S01]  /*12f90*/  IMAD.MOV.U32 R2, RZ, RZ, R14 ;  /* 0x000000ffff027224 */ /* 0x000fe200078e000e */
[----:B------:R0:W5:Y:S06]  /*12fa0*/  LDL R10, [R1] ;  /* 0x00000000010a7983 */ /* 0x00016c0000100800 */
[----:B0----5:R-:W-:Y:S05]  /*12fb0*/  WARPSYNC.COLLECTIVE R15, `(.L_x_13582) ;  /* 0x000000000f087348 */ /* 0x021fea0003c00000 */
[----:B------:R1:W2:Y:S02]  /*12fc0*/  SHFL.IDX P6, R14, R13, R12, R11 ;  /* 0x0000000c0d0e7389 */ /* 0x0002a400000c000b */
[----:B012--5:R-:W-:Y:S01]  /*12fd0*/  ENDCOLLECTIVE ;  /* 0x000000000000791b */ /* 0x027fe20003800000 */
.L_x_13582:
        /* <DEDUP_REMOVED lines=10> */
[----:B--2---:R-:W-:Y:S02]  /*13080*/  ISETP.GE.AND P6, PT, R13, R0, PT ;  /* 0x000000000d00720c */ /* 0x004fe40003fc6270 */
[----:B------:R-:W-:Y:S02]  /*13090*/  MOV R13, R4 ;  /* 0x00000004000d7202 */ /* 0x000fe40000000f00 */
[----:B---3--:R-:W-:Y:S01]  /*130a0*/  ISETP.GE.AND P5, PT, R12, R0, PT ;  /* 0x000000000c00720c */ /* 0x008fe20003fa6270 */
[----:B------:R-:W-:-:S08]  /*130b0*/  IMAD.MOV.U32 R12, RZ, RZ, 0x1 ;  /* 0x00000001ff0c7424 */ /* 0x000fd000078e00ff */
        /* <DEDUP_REMOVED lines=15> */
[----:B------:R-:W-:-:S04]  /*131b0*/  LOP3.LUT R17, R17, 0xffffff7f, RZ, 0xc0, !PT ;  /* 0xffffff7f11117812 */ /* 0x000fc800078ec0ff */
[----:B------:R-:W-:-:S04]  /*131c0*/  LOP3.LUT R17, R17, 0xfffffffb, RZ, 0xc0, !PT ;  /* 0xfffffffb11117812 */ /* 0x000fc800078ec0ff */
[----:B------:R-:W-:Y:S02]  /*131d0*/  @P6 LOP3.LUT R17, R17, 0x4, RZ, 0xfc, !PT ;  /* 0x0000000411116812 */ /* 0x000fe400078efcff */
[----:B------:R-:W-:Y:S02]  /*131e0*/  @!P4 LEA R3, P6, R8, R3, 0x1 ;  /* 0x000000030803c211 */ /* 0x000fe400078c08ff */
[----:B------:R-:W-:-:S03]  /*131f0*/  @P5 LOP3.LUT R17, R17, 0x80, RZ, 0xfc, !PT ;  /* 0x0000008011115812 */ /* 0x000fc600078efcff */
        /* <DEDUP_REMOVED lines=16> */
.L_x_13583:
[C---:B------:R-:W-:Y:S02]  /*13300*/  @!P5 LEA R9, R10.reuse, UR38, 0x1 ;  /* 0x000000260a09dc11 */ /* 0x040fe4000f8e08ff */
[----:B------:R-:W-:Y:S01]  /*13310*/  @!P4 LEA R7, R10, UR38, 0x1 ;  /* 0x000000260a07cc11 */ /* 0x000fe2000f8e08ff */
[----:B------:R-:W-:Y:S02]  /*13320*/  IMAD.MOV.U32 R13, RZ, RZ, R5 ;  /* 0x000000ffff0d7224 */ /* 0x000fe400078e0005 */
[----:B------:R-:W-:-:S07]  /*13330*/  IMAD.MOV.U32 R6, RZ, RZ, R14 ;  /* 0x000000ffff067224 */ /* 0x000fce00078e000e */
[----:B------:R-:W-:Y:S05]  /*13340*/  WARPSYNC.COLLECTIVE R15, `(.L_x_13584) ;  /* 0x000000000f087348 */ /* 0x000fea0003c00000 */
[----:B------:R0:W1:Y:S02]  /*13350*/  SHFL.IDX P6, R14, R13, R12, R11 ;  /* 0x0000000c0d0e7389 */ /* 0x00006400000c000b */
[----:B01----:R-:W-:Y:S01]  /*13360*/  ENDCOLLECTIVE ;  /* 0x000000000000791b */ /* 0x003fe20003800000 */
.L_x_13584:
        /* <DEDUP_REMOVED lines=17> */
.L_x_13585:
[----:B------:R-:W-:Y:S01]  /*13480*/  @!P4 LEA R7, R10, UR38, 0x1 ;  /* 0x000000260a07cc11 */ /* 0x000fe2000f8e08ff */
[----:B------:R-:W-:Y:S02]  /*13490*/  IMAD.MOV.U32 R13, RZ, RZ, R5 ;  /* 0x000000ffff0d7224 */ /* 0x000fe400078e0005 */
[----:B------:R-:W-:-:S07]  /*134a0*/  IMAD.MOV.U32 R6, RZ, RZ, R14 ;  /* 0x000000ffff067224 */ /* 0x000fce00078e000e */
[----:B------:R-:W-:Y:S05]  /*134b0*/  WARPSYNC.COLLECTIVE R15, `(.L_x_13586) ;  /* 0x000000000f087348 */ /* 0x000fea0003c00000 */
[----:B------:R0:W1:Y:S02]  /*134c0*/  SHFL.IDX P6, R14, R13, R12, R11 ;  /* 0x0000000c0d0e7389 */ /* 0x00006400000c000b */
[----:B01----:R-:W-:Y:S01]  /*134d0*/  ENDCOLLECTIVE ;  /* 0x000000000000791b */ /* 0x003fe20003800000 */
.L_x_13586:
        /* <DEDUP_REMOVED lines=17> */
.L_x_13587:
[----:B------:R-:W-:Y:S01]  /*135f0*/  IMAD.MOV.U32 R13, RZ, RZ, R5 ;  /* 0x000000ffff0d7224 */ /* 0x000fe200078e0005 */
[----:B------:R-:W-:-:S07]  /*13600*/  MOV R6, R14 ;  /* 0x0000000e00067202 */ /* 0x000fce0000000f00 */
[----:B------:R-:W-:Y:S05]  /*13610*/  WARPSYNC.COLLECTIVE R15, `(.L_x_13588) ;  /* 0x000000000f087348 */ /* 0x000fea0003c00000 */
[----:B------:R0:W1:Y:S02]  /*13620*/  SHFL.IDX P6, R14, R13, R12, R11 ;  /* 0x0000000c0d0e7389 */ /* 0x00006400000c000b */
[----:B01----:R-:W-:Y:S01]  /*13630*/  ENDCOLLECTIVE ;  /* 0x000000000000791b */ /* 0x003fe20003800000 */
.L_x_13588:
[----:B------:R-:W-:Y:S01]  /*13640*/  ULDC.64 UR4, c[0x0][0x208] ;  /* 0x0000820000047ab9 */ /* 0x000fe20000000a00 */
[----:B------:R-:W-:Y:S02]  /*13650*/  IMAD.MOV.U32 R13, RZ, RZ, R4 ;  /* 0x000000ffff0d7224 */ /* 0x000fe400078e0004 */
        /* <DEDUP_REMOVED lines=14> */
.L_x_13589:
[----:B------:R-:W0:Y:S01]  /*13740*/  S2R R7, SR_TID.X ;  /* 0x0000000000077919 */ /* 0x000e220000002100 */
[----:B------:R-:W-:Y:S02]  /*13750*/  IMAD.MOV.U32 R13, RZ, RZ, R5 ;  /* 0x000000ffff0d7224 */ /* 0x000fe400078e0005 */
[----:B------:R-:W-:-:S07]  /*13760*/  IMAD.MOV.U32 R6, RZ, RZ, R14 ;  /* 0x000000ffff067224 */ /* 0x000fce00078e000e */
[----:B0-----:R-:W-:Y:S05]  /*13770*/  WARPSYNC.COLLECTIVE R15, `(.L_x_13590) ;  /* 0x000000000f087348 */ /* 0x001fea0003c00000 */
[----:B------:R1:W2:Y:S02]  /*13780*/  SHFL.IDX P6, R14, R13, R12, R11 ;  /* 0x0000000c0d0e7389 */ /* 0x0002a400000c000b */
[----:B012---:R-:W-:Y:S01]  /*13790*/  ENDCOLLECTIVE ;  /* 0x000000000000791b */ /* 0x007fe20003800000 */
.L_x_13590:
[----:B------:R-:W-:Y:S01]  /*137a0*/  ULDC.64 UR4, c[0x0][0x208] ;  /* 0x0000820000047ab9 */ /* 0x000fe20000000a00 */
[----:B------:R-:W-:Y:S02]  /*137b0*/  IMAD.MOV.U32 R13, RZ, RZ, R4 ;  /* 0x000000ffff0d7224 */ /* 0x000fe400078e0004 */
[----:B------:R-:W-:Y:S01]  /*137c0*/  IMAD.MOV.U32 R12, RZ, RZ, 0x5 ;  /* 0x00000005ff0c7424 */ /* 0x000fe200078e00ff */
[----:B------:R-:W-:-:S05]  /*137d0*/  @!P5 LEA R8, P6, R8, R14, 0x1 ;  /* 0x0000000e0808d211 */ /* 0x000fca00078c08ff */
[----:B------:R-:W-:Y:S01]  /*137e0*/  @!P5 IMAD.X R21, RZ, RZ, R6, P6 ;  /* 0x000000ffff15d224 */ /* 0x000fe200030e0606 */
[C---:B------:R-:W-:Y:S02]  /*137f0*/  LOP3.LUT P6, RZ, R17.reuse, 0x8, RZ, 0xc0, !PT ;  /* 0x0000000811ff7812 */ /* 0x040fe400078cc0ff */
[----:B------:R-:W-:-:S11]  /*13800*/  LOP3.LUT P5, RZ, R17, 0x80, RZ, 0xc0, !PT ;  /* 0x0000008011ff7812 */ /* 0x000fd600078ac0ff */
[C---:B------:R-:W-:Y:S01]  /*13810*/  @!P6 LEA R9, R10.reuse, UR38, 0x1 ;  /* 0x000000260a09ec11 */ /* 0x040fe2000f8e08ff */
[----:B------:R-:W-:Y:S01]  /*13820*/  @!P6 IMAD.MOV.U32 R3, RZ, RZ, R21 ;  /* 0x000000ffff03e224 */ /* 0x000fe200078e0015 */
[----:B------:R-:W-:Y:S01]  /*13830*/  @!P6 MOV R2, R8 ;  /* 0x000000080002e202 */ /* 0x000fe20000000f00 */
[----:B------:R-:W-:Y:S01]  /*13840*/  IMAD.SHL.U32 R8, R7, 0x8, RZ ;  /* 0x0000000807087824 */ /* 0x000fe200078e00ff */
[----:B------:R-:W-:-:S03]  /*13850*/  @!P4 LEA R7, R10, UR38, 0x1 ;  /* 0x000000260a07cc11 */ /* 0x000fc6000f8e08ff */
[----:B------:R-:W-:Y:S01]  /*13860*/  @!PT LDS RZ, [RZ] ;  /* 0x00000000fffff984 */ /* 0x000fe20000000800 */
[----:B------:R-:W-:Y:S01]  /*13870*/  @!PT LDS RZ, [RZ] ;  /* 0x00000000fffff984 */ /* 0x000fe20000000800 */
[----:B------:R-:W-:Y:S01]  /*13880*/  @!PT LDS RZ, [RZ] ;  /* 0x00000000fffff984 */ /* 0x000fe20000000800 */
[----:B------:R0:W-:Y:S01]  /*13890*/  @!P6 LDGSTS.E.BYPASS.LTC128B.128 [R9+0x24400], desc[UR4][R2.64], !P3 ;  /* 0x244000000209efae */ /* 0x0001e2000d901d44 */
[----:B------:R-:W-:-:S03]  /*138a0*/  LOP3.LUT R8, R8, 0x38, RZ, 0xc0, !PT ;  /* 0x0000003808087812 */ /* 0x000fc600078ec0ff */
[----:B------:R0:W-:Y:S04]  /*138b0*/  @!P6 LDGSTS.E.BYPASS.LTC128B.128 [R9+0x28400], desc[UR4][R2.64+0x80], !P0 ;  /* 0x284000800209efae */ /* 0x0001e8000c101d44 */
[----:B------:R0:W-:Y:S04]  /*138c0*/  @!P6 LDGSTS.E.BYPASS.LTC128B.128 [R9+0x2c400], desc[UR4][R2.64+0x100], !P1 ;  /* 0x2c4001000209efae */ /* 0x0001e8000c901d44 */
[----:B------:R0:W-:Y:S02]  /*138d0*/  @!P6 LDGSTS.E.BYPASS.LTC128B.128 [R9+0x30400], desc[UR4][R2.64+0x180], !P2 ;  /* 0x304001800209efae */ /* 0x0001e4000d101d44 */
[----:B0-----:R-:W-:Y:S05]  /*138e0*/  WARPSYNC.COLLECTIVE R15, `(.L_x_13591) ;  /* 0x000000000f087348 */ /* 0x001fea0003c00000 */
[----:B------:R1:W2:Y:S02]  /*138f0*/  SHFL.IDX P6, R14, R13, R12, R11 ;  /* 0x0000000c0d0e7389 */ /* 0x0002a400000c000b */
[----:B012---:R-:W-:Y:S01]  /*13900*/  ENDCOLLECTIVE ;  /* 0x000000000000791b */ /* 0x007fe20003800000 */
.L_x_13591:
[----:B------:R-:W-:Y:S02]  /*13910*/  IMAD.MOV.U32 R13, RZ, RZ, R5 ;  /* 0x000000ffff0d7224 */ /* 0x000fe400078e0005 */
[----:B------:R-:W-:-:S07]  /*13920*/  IMAD.MOV.U32 R6, RZ, RZ, R14 ;  /* 0x000000ffff067224 */ /* 0x000fce00078e000e */
[----:B------:R-:W-:Y:S05]  /*13930*/  WARPSYNC.COLLECTIVE R15, `(.L_x_13592) ;  /* 0x000000000f087348 */ /* 0x000fea0003c00000 */
[----:B------:R0:W1:Y:S02]  /*13940*/  SHFL.IDX P6, R14, R13, R12, R11 ;  /* 0x0000000c0d0e7389 */ /* 0x00006400000c000b */
[----:B01----:R-:W-:Y:S01]  /*13950*/  ENDCOLLECTIVE ;  /* 0x000000000000791b */ /* 0x003fe20003800000 */
.L_x_13592:
[----:B------:R-:W-:Y:S01]  /*13960*/  ULDC.64 UR4, c[0x0][0x208] ;  /* 0x0000820000047ab9 */ /* 0x000fe20000000a00 */
[----:B------:R-:W-:Y:S02]  /*13970*/  IMAD.MOV.U32 R13, RZ, RZ, R4 ;  /* 0x000000ffff0d7224 */ /* 0x000fe400078e0004 */
[----:B------:R-:W-:Y:S01]  /*13980*/  IMAD.MOV.U32 R12, RZ, RZ, 0x6 ;  /* 0x00000006ff0c7424 */ /* 0x000fe200078e00ff */
[----:B------:R-:W-:-:S04]  /*13990*/  @!P4 LEA R14, P6, R8, R14, 0x1 ;  /* 0x0000000e080ec211 */ /* 0x000fc800078c08ff */
[----:B------:R-:W-:Y:S01]  /*139a0*/  @!P4 IADD3.X R21, RZ, R6, RZ, P6, !PT ;  /* 0x00000006ff15c210 */ /* 0x000fe200037fe4ff */
[----:B------:R-:W-:-:S04]  /*139b0*/  @!P4 IMAD.MOV.U32 R2, RZ, RZ, R14 ;  /* 0x000000ffff02c224 */ /* 0x000fc800078e000e */
        /* <DEDUP_REMOVED lines=12> */
.L_x_13593:
[----:B------:R-:W-:Y:S02]  /*13a80*/  IMAD.MOV.U32 R13, RZ, RZ, R5 ;  /* 0x000000ffff0d7224 */ /* 0x000fe400078e0005 */
[----:B------:R-:W-:-:S07]  /*13a90*/  IMAD.MOV.U32 R6, RZ, RZ, R14 ;  /* 0x000000ffff067224 */ /* 0x000fce00078e000e */
[----:B------:R-:W-:Y:S05]  /*13aa0*/  WARPSYNC.COLLECTIVE R15, `(.L_x_13594) ;  /* 0x000000000f087348 */ /* 0x000fea0003c00000 */
[----:B------:R0:W1:Y:S02]  /*13ab0*/  SHFL.IDX P6, R14, R13, R12, R11 ;  /* 0x0000000c0d0e7389 */ /* 0x00006400000c000b */
[----:B01----:R-:W-:Y:S01]  /*13ac0*/  ENDCOLLECTIVE ;  /* 0x000000000000791b */ /* 0x003fe20003800000 */
.L_x_13594:
[----:B------:R-:W-:Y:S01]  /*13ad0*/  ULDC.64 UR4, c[0x0][0x208] ;  /* 0x0000820000047ab9 */ /* 0x000fe20000000a00 */
[----:B------:R-:W-:Y:S02]  /*13ae0*/  IMAD.MOV.U32 R13, RZ, RZ, R4 ;  /* 0x000000ffff0d7224 */ /* 0x000fe400078e0004 */
[----:B------:R-:W-:Y:S01]  /*13af0*/  IMAD.MOV.U32 R12, RZ, RZ, 0x7 ;  /* 0x00000007ff0c7424 */ /* 0x000fe200078e00ff */
[----:B------:R-:W-:-:S04]  /*13b00*/  @!P5 LEA R14, P6, R8, R14, 0x1 ;  /* 0x0000000e080ed211 */ /* 0x000fc800078c08ff */
[----:B------:R-:W-:Y:S01]  /*13b10*/  @!P5 IADD3.X R9, RZ, R6, RZ, P6, !PT ;  /* 0x00000006ff09d210 */ /* 0x000fe200037fe4ff */
[----:B------:R-:W-:-:S04]  /*13b20*/  @!P5 IMAD.MOV.U32 R2, RZ, RZ, R14 ;  /* 0x000000ffff02d224 */ /* 0x000fc800078e000e */
        /* <DEDUP_REMOVED lines=11> */
.L_x_13595:
[----:B------:R-:W-:Y:S02]  /*13be0*/  IMAD.MOV.U32 R13, RZ, RZ, R5 ;  /* 0x000000ffff0d7224 */ /* 0x000fe400078e0005 */
[----:B------:R-:W-:-:S07]  /*13bf0*/  IMAD.MOV.U32 R6, RZ, RZ, R14 ;  /* 0x000000ffff067224 */ /* 0x000fce00078e000e */
[----:B------:R-:W-:Y:S05]  /*13c00*/  WARPSYNC.COLLECTIVE R15, `(.L_x_13596) ;  /* 0x000000000f087348 */ /* 0x000fea0003c00000 */
[----:B------:R0:W1:Y:S02]  /*13c10*/  SHFL.IDX P6, R14, R13, R12, R11 ;  /* 0x0000000c0d0e7389 */ /* 0x00006400000c000b */
[----:B01----:R-:W-:Y:S01]  /*13c20*/  ENDCOLLECTIVE ;  /* 0x000000000000791b */ /* 0x003fe20003800000 */
.L_x_13596:
[----:B------:R-:W-:Y:S05]  /*13c30*/  BRA `(.L_x_13597) ;  /* 0xffffffbc00347947 */ /* 0x000fea000383ffff */
.L_x_13486:
[----:B0-----:R-:W-:-:S04]  /*13c40*/  MOV R3, UR38 ;  /* 0x0000002600037c02 */ /* 0x001fc80008000f00 */
[----:B------:R0:W3:Y:S03]  /*13c50*/  SYNCS.PHASECHK.TRANS64.TRYWAIT P0, [R3+URZ+0x32420], R2 ;  /* 0x03242002030075a7 */ /* 0x0000e6000800017f */
[----:B---3--:R-:W-:Y:S05]  /*13c60*/  @!P0 NANOSLEEP.SYNCS 0x989680 ;  /* 0x009896800000895d */ /* 0x008fea0003900000 */
[----:B------:R-:W3:Y:S02]  /*13c70*/  @!P0 SYNCS.PHASECHK.TRANS64 P0, [R3+URZ+0x32420], R2 ;  /* 0x03242002030085a7 */ /* 0x000ee4000800007f */
[----:B---3--:R-:W-:Y:S05]  /*13c80*/  @!P0 BRA `(.L_x_13486) ;  /* 0xfffffffc00ec8947 */ /* 0x008fea000383ffff */
[----:B------:R-:W-:Y:S05]  /*13c90*/  BRA `(.L_x_13598) ;  /* 0xffffffbc00a87947 */ /* 0x000fea000383ffff */
.L_x_13489:
[----:B0-----:R-:W-:-:S04]  /*13ca0*/  IMAD.U32 R3, RZ, RZ, UR38 ;  /* 0x00000026ff037e24 */ /* 0x001fc8000f8e00ff */
[----:B------:R0:W3:Y:S03]  /*13cb0*/  SYNCS.PHASECHK.TRANS64.TRYWAIT P0, [R3+URZ+0x32460], R2 ;  /* 0x03246002030075a7 */ /* 0x0000e6000800017f */
[----:B---3--:R-:W-:Y:S05]  /*13cc0*/  @!P0 NANOSLEEP.SYNCS 0x989680 ;  /* 0x009896800000895d */ /* 0x008fea0003900000 */
[----:B------:R-:W3:Y:S02]  /*13cd0*/  @!P0 SYNCS.PHASECHK.TRANS64 P0, [R3+URZ+0x32460], R2 ;  /* 0x03246002030085a7 */ /* 0x000ee4000800007f */
[----:B---3--:R-:W-:Y:S05]  /*13ce0*/  @!P0 BRA `(.L_x_13489) ;  /* 0xfffffffc00ec8947 */ /* 0x008fea000383ffff */
[----:B------:R-:W-:Y:S05]  /*13cf0*/  BRA `(.L_x_13599) ;  /* 0xffffffbc00b47947 */ /* 0x000fea000383ffff */
.L_x_13501:
[----:B-1----:R-:W-:-:S04]  /*13d00*/  IMAD.U32 R3, RZ, RZ, UR38 ;  /* 0x00000026ff037e24 */ /* 0x002fc8000f8e00ff */
[----:B------:R1:W3:Y:S03]  /*13d10*/  SYNCS.PHASECHK.TRANS64.TRYWAIT P0, [R3+URZ+0x32448], R2 ;  /* 0x03244802030075a7 */ /* 0x0002e6000800017f */
[----:B---3--:R-:W-:Y:S05]  /*13d20*/  @!P0 NANOSLEEP.SYNCS 0x989680 ;  /* 0x009896800000895d */ /* 0x008fea0003900000 */
[----:B------:R-:W3:Y:S02]  /*13d30*/  @!P0 SYNCS.PHASECHK.TRANS64 P0, [R3+URZ+0x32448], R2 ;  /* 0x03244802030085a7 */ /* 0x000ee4000800007f */
[----:B---3--:R-:W-:Y:S05]  /*13d40*/  @!P0 BRA `(.L_x_13501) ;  /* 0xfffffffc00ec8947 */ /* 0x008fea000383ffff */
[----:B------:R-:W-:Y:S05]  /*13d50*/  BRA `(.L_x_13600) ;  /* 0xffffffc400b07947 */ /* 0x000fea000383ffff */
.L_x_13506:
[----:B01----:R-:W-:-:S04]  /*13d60*/  IMAD.U32 R3, RZ, RZ, UR38 ;  /* 0x00000026ff037e24 */ /* 0x003fc8000f8e00ff */
[----:B------:R0:W1:Y:S03]  /*13d70*/  SYNCS.PHASECHK.TRANS64.TRYWAIT P0, [R3+URZ+0x32468], R2 ;  /* 0x03246802030075a7 */ /* 0x000066000800017f */
[----:B-1----:R-:W-:Y:S05]  /*13d80*/  @!P0 NANOSLEEP.SYNCS 0x989680 ;  /* 0x009896800000895d */ /* 0x002fea0003900000 */
[----:B------:R-:W1:Y:S02]  /*13d90*/  @!P0 SYNCS.PHASECHK.TRANS64 P0, [R3+URZ+0x32468], R2 ;  /* 0x03246802030085a7 */ /* 0x000e64000800007f */
[----:B-1----:R-:W-:Y:S05]  /*13da0*/  @!P0 BRA `(.L_x_13506) ;  /* 0xfffffffc00ec8947 */ /* 0x002fea000383ffff */
[----:B------:R-:W-:Y:S05]  /*13db0*/  BRA `(.L_x_13601) ;  /* 0xffffffc800107947 */ /* 0x000fea000383ffff */
.L_x_13517:
[----:B-1----:R-:W-:-:S04]  /*13dc0*/  IMAD.U32 R3, RZ, RZ, UR38 ;  /* 0x00000026ff037e24 */ /* 0x002fc8000f8e00ff */
[----:B------:R1:W3:Y:S03]  /*13dd0*/  SYNCS.PHASECHK.TRANS64.TRYWAIT P0, [R3+URZ+0x32440], R2 ;  /* 0x03244002030075a7 */ /* 0x0002e6000800017f */
[----:B---3--:R-:W-:Y:S05]  /*13de0*/  @!P0 NANOSLEEP.SYNCS 0x989680 ;  /* 0x009896800000895d */ /* 0x008fea0003900000 */
[----:B------:R-:W3:Y:S02]  /*13df0*/  @!P0 SYNCS.PHASECHK.TRANS64 P0, [R3+URZ+0x32440], R2 ;  /* 0x03244002030085a7 */ /* 0x000ee4000800007f */
[----:B---3--:R-:W-:Y:S05]  /*13e00*/  @!P0 BRA `(.L_x_13517) ;  /* 0xfffffffc00ec8947 */ /* 0x008fea000383ffff */
[----:B------:R-:W-:Y:S05]  /*13e10*/  BRA `(.L_x_13602) ;  /* 0xffffffcc008c7947 */ /* 0x000fea000383ffff */
.L_x_13522:
[----:B01-3--:R-:W-:-:S04]  /*13e20*/  IMAD.U32 R3, RZ, RZ, UR38 ;  /* 0x00000026ff037e24 */ /* 0x00bfc8000f8e00ff */
[----:B------:R0:W1:Y:S03]  /*13e30*/  SYNCS.PHASECHK.TRANS64.TRYWAIT P0, [R3+URZ+0x32460], R2 ;  /* 0x03246002030075a7 */ /* 0x000066000800017f */
[----:B-1----:R-:W-:Y:S05]  /*13e40*/  @!P0 NANOSLEEP.SYNCS 0x989680 ;  /* 0x009896800000895d */ /* 0x002fea0003900000 */
[----:B------:R-:W1:Y:S02]  /*13e50*/  @!P0 SYNCS.PHASECHK.TRANS64 P0, [R3+URZ+0x32460], R2 ;  /* 0x03246002030085a7 */ /* 0x000e64000800007f */
[----:B-1----:R-:W-:Y:S05]  /*13e60*/  @!P0 BRA `(.L_x_13522) ;  /* 0xfffffffc00ec8947 */ /* 0x002fea000383ffff */
[----:B------:R-:W-:Y:S05]  /*13e70*/  BRA `(.L_x_13603) ;  /* 0xffffffcc00f07947 */ /* 0x000fea000383ffff */
.L_x_13534:
[----:B-1----:R-:W-:-:S04]  /*13e80*/  IMAD.U32 R3, RZ, RZ, UR38 ;  /* 0x00000026ff037e24 */ /* 0x002fc8000f8e00ff */
[----:B------:R1:W3:Y:S03]  /*13e90*/  SYNCS.PHASECHK.TRANS64.TRYWAIT P0, [R3+URZ+0x32448], R2 ;  /* 0x03244802030075a7 */ /* 0x0002e6000800017f */
[----:B---3--:R-:W-:Y:S05]  /*13ea0*/  @!P0 NANOSLEEP.SYNCS 0x989680 ;  /* 0x009896800000895d */ /* 0x008fea0003900000 */
[----:B------:R-:W3:Y:S02]  /*13eb0*/  @!P0 SYNCS.PHASECHK.TRANS64 P0, [R3+URZ+0x32448], R2 ;  /* 0x03244802030085a7 */ /* 0x000ee4000800007f */
[----:B---3--:R-:W-:Y:S05]  /*13ec0*/  @!P0 BRA `(.L_x_13534) ;  /* 0xfffffffc00ec8947 */ /* 0x008fea000383ffff */
[----:B------:R-:W-:Y:S05]  /*13ed0*/  BRA `(.L_x_13604) ;  /* 0xffffffd400787947 */ /* 0x000fea000383ffff */
.L_x_13539:
[----:B-1----:R-:W-:-:S04]  /*13ee0*/  MOV R3, UR38 ;  /* 0x0000002600037c02 */ /* 0x002fc80008000f00 */
[----:B------:R1:W3:Y:S03]  /*13ef0*/  SYNCS.PHASECHK.TRANS64.TRYWAIT P0, [R3+URZ+0x32468], R2 ;  /* 0x03246802030075a7 */ /* 0x0002e6000800017f */
[----:B---3--:R-:W-:Y:S05]  /*13f00*/  @!P0 NANOSLEEP.SYNCS 0x989680 ;  /* 0x009896800000895d */ /* 0x008fea0003900000 */
[----:B------:R-:W3:Y:S02]  /*13f10*/  @!P0 SYNCS.PHASECHK.TRANS64 P0, [R3+URZ+0x32468], R2 ;  /* 0x03246802030085a7 */ /* 0x000ee4000800007f */
[----:B---3--:R-:W-:Y:S05]  /*13f20*/  @!P0 BRA `(.L_x_13539) ;  /* 0xfffffffc00ec8947 */ /* 0x008fea000383ffff */
[----:B------:R-:W-:Y:S05]  /*13f30*/  BRA `(.L_x_13605) ;  /* 0xffffffd400dc7947 */ /* 0x000fea000383ffff */
.L_x_13546:
[----:B-1----:R1:W3:Y:S02]  /*13f40*/  SYNCS.PHASECHK.TRANS64.TRYWAIT P0, [R2+URZ+0x32420], R3 ;  /* 0x03242003020075a7 */ /* 0x0022e4000800017f */
[----:B---3--:R-:W-:Y:S05]  /*13f50*/  @!P0 NANOSLEEP.SYNCS 0x989680 ;  /* 0x009896800000895d */ /* 0x008fea0003900000 */
[----:B------:R-:W3:Y:S02]  /*13f60*/  @!P0 SYNCS.PHASECHK.TRANS64 P0, [R2+URZ+0x32420], R3 ;  /* 0x03242003020085a7 */ /* 0x000ee4000800007f */
[----:B---3--:R-:W-:Y:S05]  /*13f70*/  @!P0 BRA `(.L_x_13546) ;  /* 0xfffffffc00f08947 */ /* 0x008fea000383ffff */
[----:B------:R-:W-:Y:S05]  /*13f80*/  BRA `(.L_x_13606) ;  /* 0xffffffd800fc7947 */ /* 0x000fea000383ffff */
.L_x_13547:
        /* <DEDUP_REMOVED lines=11> */
.L_x_13608:
[----:B------:R-:W-:Y:S05]  /*14040*/  BSYNC B0 ;  /* 0x0000000000007941 */ /* 0x000fea0003800000 */
.L_x_13607:
[----:B------:R-:W-:Y:S05]  /*14050*/  BRA `(.L_x_13609) ;  /* 0xffffffd800e07947 */ /* 0x000fea000383ffff */
.L_x_13548:
[----:B------:R-:W-:Y:S01]  /*14060*/  BSSY B0, `(.L_x_13610) ;  /* 0x0000006000007945 */ /* 0x000fe20003800000 */
[----:B------:R-:W-:-:S07]  /*14070*/  IMAD.MOV.U32 R15, RZ, RZ, -0x1 ;  /* 0xffffffffff0f7424 */ /* 0x000fce00078e00ff */
[----:B01----:R-:W-:Y:S05]  /*14080*/  WARPSYNC.COLLECTIVE R15, `(.L_x_13611) ;  /* 0x000000000f0c7348 */ /* 0x003fea0003c00000 */
[----:B------:R-:W-:Y:S02]  /*14090*/  ELECT P6, UR62, PT ;  /* 0x00000000003e782f */ /* 0x000fe400038c0000 */
[----:B------:R-:W-:Y:S01]  /*140a0*/  MOV R14, UR62 ;  /* 0x0000003e000e7c02 */ /* 0x000fe20008000f00 */
[----:B01----:R-:W-:Y:S10]  /*140b0*/  ENDCOLLECTIVE ;  /* 0x000000000000791b */ /* 0x003ff40003800000 */
.L_x_13611:
[----:B------:R-:W-:Y:S05]  /*140c0*/  BSYNC B0 ;  /* 0x0000000000007941 */ /* 0x000fea0003800000 */
.L_x_13610:
[----:B------:R-:W-:Y:S05]  /*140d0*/  BRA `(.L_x_13612) ;  /* 0xffffffd800d47947 */ /* 0x000fea000383ffff */
.L_x_13550:
[----:B-1----:R1:W2:Y:S02]  /*140e0*/  SYNCS.PHASECHK.TRANS64.TRYWAIT P0, [R7+URZ], R4 ;  /* 0x00000004070075a7 */ /* 0x0022a4000800017f */
[----:B--2---:R-:W-:Y:S05]  /*140f0*/  @!P0 NANOSLEEP.SYNCS 0x989680 ;  /* 0x009896800000895d */ /* 0x004fea0003900000 */
[----:B------:R-:W2:Y:S02]  /*14100*/  @!P0 SYNCS.PHASECHK.TRANS64 P0, [R7+URZ], R4 ;  /* 0x00000004070085a7 */ /* 0x000ea4000800007f */
[----:B--2---:R-:W-:Y:S05]  /*14110*/  @!P0 BRA `(.L_x_13550) ;  /* 0xfffffffc00f08947 */ /* 0x004fea000383ffff */
[----:B------:R-:W-:Y:S05]  /*14120*/  BRA `(.L_x_13613) ;  /* 0xffffffdc00087947 */ /* 0x000fea000383ffff */
.L_x_13551:
[----:B--2---:R2:W3:Y:S02]  /*14130*/  SYNCS.PHASECHK.TRANS64.TRYWAIT P0, [R5+URZ], R0 ;  /* 0x00000000050075a7 */ /* 0x0044e4000800017f */
[----:B---3--:R-:W-:Y:S05]  /*14140*/  @!P0 NANOSLEEP.SYNCS 0x989680 ;  /* 0x009896800000895d */ /* 0x008fea0003900000 */
[----:B------:R-:W3:Y:S02]  /*14150*/  @!P0 SYNCS.PHASECHK.TRANS64 P0, [R5+URZ], R0 ;  /* 0x00000000050085a7 */ /* 0x000ee4000800007f */
[----:B---3--:R-:W-:Y:S05]  /*14160*/  @!P0 BRA `(.L_x_13551) ;  /* 0xfffffffc00f08947 */ /* 0x008fea000383ffff */
[----:B------:R-:W-:Y:S05]  /*14170*/  BRA `(.L_x_13614) ;  /* 0xffffffd800fc7947 */ /* 0x000fea000383ffff */
.L_x_13553:
[----:B--2---:R2:W3:Y:S02]  /*14180*/  SYNCS.PHASECHK.TRANS64.TRYWAIT P0, [R5+URZ], R4 ;  /* 0x00000004050075a7 */ /* 0x0044e4000800017f */
[----:B---3--:R-:W-:Y:S05]  /*14190*/  @!P0 NANOSLEEP.SYNCS 0x989680 ;  /* 0x009896800000895d */ /* 0x008fea0003900000 */
[----:B------:R-:W3:Y:S02]  /*141a0*/  @!P0 SYNCS.PHASECHK.TRANS64 P0, [R5+URZ], R4 ;  /* 0x00000004050085a7 */ /* 0x000ee4000800007f */
[----:B---3--:R-:W-:Y:S05]  /*141b0*/  @!P0 BRA `(.L_x_13553) ;  /* 0xfffffffc00f08947 */ /* 0x008fea000383ffff */
[----:B------:R-:W-:Y:S05]  /*141c0*/  BRA `(.L_x_13615) ;  /* 0xffffffdc00007947 */ /* 0x000fea000383ffff */
.L_x_13616:
        /* <DEDUP_REMOVED lines=11> */
.L_x_15204:


//--------------------- .text._ZN7cutlass13device_kernelIN5flash11enable_sm90INS1_16FlashAttnFwdSm90INS1_25CollectiveMainloopFwdSm90ILi2EN4cute5tupleIJNS5_1CILi1EEES8_S8_EEENS6_IJNS7_ILi128EEENS7_ILi96EEENS7_ILi64EEEEEELi256ENS_6half_tEfNS_4arch4Sm90ELb1ELb0ELb1ELb1ELb0ELb0ELb0ELb1ELb0ELb1ELb1ELb0EEENS1_21CollectiveEpilogueFwdINS6_IJSA_NS7_ILi256EEESB_EEES9_SE_SG_Li256ELb1ELb1ELb1ELb0EEENS1_36VarlenDynamicPersistentTileSchedulerILi128ELi96ELi256ELi128ELb1ELb1ELb1ELb1ELb1ELb1EEEEEEEEEvNT_6ParamsE --------------------------
	.section	.text._ZN7cutlass13device_kernelIN5flash11enable_sm90INS1_16FlashAttnFwdSm90INS1_25CollectiveMainloopFwdSm90ILi2EN4cute5tupleIJNS5_1CILi1EEES8_S8_EEENS6_IJNS7_ILi128EEENS7_ILi96EEENS7_ILi64EEEEEELi256ENS_6half_tEfNS_4arch4Sm90ELb1ELb0ELb1ELb1ELb0ELb0ELb0ELb1ELb0ELb1ELb1ELb0EEENS1_21CollectiveEpilogueFwdINS6_IJSA_NS7_ILi256EEESB_EEES9_SE_SG_Li256ELb1ELb1ELb1ELb0EEENS1_36VarlenDynamicPersistentTileSchedulerILi128ELi96ELi256ELi128ELb1ELb1ELb1ELb1ELb1ELb1EEEEEEEEEvNT_6ParamsE,"ax",@progbits
	.align	128
.text._ZN7cutlass13device_kernelIN5flash11enable_sm90INS1_16FlashAttnFwdSm90INS1_25CollectiveMainloopFwdSm90ILi2EN4cute5tupleIJNS5_1CILi1EEES8_S8_EEENS6_IJNS7_ILi128EEENS7_ILi96EEENS7_ILi64EEEEEELi256ENS_6half_tEfNS_4arch4Sm90ELb1ELb0ELb1ELb1ELb0ELb0ELb0ELb1ELb0ELb1ELb1ELb0EEENS1_21CollectiveEpilogueFwdINS6_IJSA_NS7_ILi256EEESB_EEES9_SE_SG_Li256ELb1ELb1ELb1ELb0EEENS1_36VarlenDynamicPersistentTileSchedulerILi128ELi96ELi256ELi128ELb1ELb1ELb1ELb1ELb1ELb1EEEEEEEEEvNT_6ParamsE:
        .type           _ZN7cutlass13device_kernelIN5flash11enable_sm90INS1_16FlashAttnFwdSm90INS1_25CollectiveMainloopFwdSm90ILi2EN4cute5tupleIJNS5_1CILi1EEES8_S8_EEENS6_IJNS7_ILi128EEENS7_ILi96EEENS7_ILi64EEEEEELi256ENS_6half_tEfNS_4arch4Sm90ELb1ELb0ELb1ELb1ELb0ELb0ELb0ELb1ELb0ELb1ELb1ELb0EEENS1_21CollectiveEpilogueFwdINS6_IJSA_NS7_ILi256EEESB_EEES9_SE_SG_Li256ELb1ELb1ELb1ELb0EEENS1_36VarlenDynamicPersistentTileSchedulerILi128ELi96ELi256ELi128ELb1ELb1ELb1ELb1ELb1ELb1EEEEEEEEEvNT_6ParamsE,@function
        .size           _ZN7cutlass13device_kernelIN5flash11enable_sm90INS1_16FlashAttnFwdSm90INS1_25CollectiveMainloopFwdSm90ILi2EN4cute5tupleIJNS5_1CILi1EEES8_S8_EEENS6_IJNS7_ILi128EEENS7_ILi96EEENS7_ILi64EEEEEELi256ENS_6half_tEfNS_4arch4Sm90ELb1ELb0ELb1ELb1ELb0ELb0ELb0ELb1ELb0ELb1ELb1ELb0EEENS1_21CollectiveEpilogueFwdINS6_IJSA_NS7_ILi256EEESB_EEES9_SE_SG_Li256ELb1ELb1ELb1ELb0EEENS1_36VarlenDynamicPersistentTileSchedulerILi128ELi96ELi256ELi128ELb1ELb1ELb1ELb1ELb1ELb1EEEEEEEEEvNT_6ParamsE,(.L_x_15205 - _ZN7cutlass13device_kernelIN5flash11enable_sm90INS1_16FlashAttnFwdSm90INS1_25CollectiveMainloopFwdSm90ILi2EN4cute5tupleIJNS5_1CILi1EEES8_S8_EEENS6_IJNS7_ILi128EEENS7_ILi96EEENS7_ILi64EEEEEELi256ENS_6half_tEfNS_4arch4Sm90ELb1ELb0ELb1ELb1ELb0ELb0ELb0ELb1ELb0ELb1ELb1ELb0EEENS1_21CollectiveEpilogueFwdINS6_IJSA_NS7_ILi256EEESB_EEES9_SE_SG_Li256ELb1ELb1ELb1ELb0EEENS1_36VarlenDynamicPersistentTileSchedulerILi128ELi96ELi256ELi128ELb1ELb1ELb1ELb1ELb1ELb1EEEEEEEEEvNT_6ParamsE)
        .other          _ZN7cutlass13device_kernelIN5flash11enable_sm90INS1_16FlashAttnFwdSm90INS1_25CollectiveMainloopFwdSm90ILi2EN4cute5tupleIJNS5_1CILi1EEES8_S8_EEENS6_IJNS7_ILi128EEENS7_ILi96EEENS7_ILi64EEEEEELi256ENS_6half_tEfNS_4arch4Sm90ELb1ELb0ELb1ELb1ELb0ELb0ELb0ELb1ELb0ELb1ELb1ELb0EEENS1_21CollectiveEpilogueFwdINS6_IJSA_NS7_ILi256EEESB_EEES9_SE_SG_Li256ELb1ELb1ELb1ELb0EEENS1_36VarlenDynamicPersistentTileSchedulerILi128ELi96ELi256ELi128ELb1ELb1ELb1ELb1ELb1ELb1EEEEEEEEEvNT_6ParamsE,@"STO_CUDA_ENTRY STV_DEFAULT"
_ZN7cutlass13device_kernelIN5flash11enable_sm90INS1_16FlashAttnFwdSm90INS1_25CollectiveMainloopFwdSm90ILi2EN4cute5tupleIJNS5_1CILi1EEES8_S8_EEENS6_IJNS7_ILi128EEENS7_ILi96EEENS7_ILi64EEEEEELi256ENS_6half_tEfNS_4arch4Sm90ELb1ELb0ELb1ELb1ELb0ELb0ELb0ELb1ELb0ELb1ELb1ELb0EEENS1_21CollectiveEpilogueFwdINS6_IJSA_NS7_ILi256EEESB_EEES9_SE_SG_Li256ELb1ELb1ELb1ELb0EEENS1_36VarlenDynamicPersistentTileSchedulerILi128ELi96ELi256ELi128ELb1ELb1ELb1ELb1ELb1ELb1EEEEEEEEEvNT_6ParamsE:
        /* <DEDUP_REMOVED lines=18> */
.L_x_13618:
[----:B------:R-:W-:Y:S05]  /*0120*/  BSYNC B0 ;  /* 0x0000000000007941 */ /* 0x000fea0003800000 */
.L_x_13617:
        /* <DEDUP_REMOVED lines=41> */
.L_x_13619:
        /* <DEDUP_REMOVED lines=22> */
.L_x_13620:
        /* <DEDUP_REMOVED lines=18> */
.L_x_13621:
        /* <DEDUP_REMOVED lines=22> */
.L_x_13622:
        /* <DEDUP_REMOVED lines=22> */
.L_x_13623:
[----:B------:R-:W-:Y:S01]  /*0900*/  PLOP3.LUT P0, PT, PT, PT, UP0, 0x80, 0x0 ;  /* 0x000000000000781c */ /* 0x000fe20003f0f008 */
[----:B------:R-:W-:Y:S01]  /*0910*/  UMOV UR36, 0x1 ;  /* 0x0000000100247882 */ /* 0x000fe20000000000 */
[----:B------:R-:W-:Y:S01]  /*0920*/  NOP ;  /* 0x0000000000007918 */ /* 0x000fe20000000000 */
[----:B------:R-:W-:Y:S01]  /*0930*/  USEL UR36, UR36, 0x2, !UP0 ;  /* 0x0000000224247887 */ /* 0x000fe2000c000000 */
[----:B------:R-:W-:Y:S01]  /*0940*/  ULDC.64 UR38, c[0x0][0x208] ;  /* 0x0000820000267ab9 */ /* 0x000fe20000000a00 */
[----:B012-4-:R-:W-:Y:S08]  /*0950*/  BAR.SYNC.DEFER_BLOCKING 0x0 ;  /* 0x0000000000007b1d */ /* 0x017ff00000010000 */
[----:B------:R-:W-:Y:S05]  /*0960*/  @!P0 BRA `(.L_x_13624) ;  /* 0x000000dc00108947 */ /* 0x000fea0003800000 */
.L_x_13625:
        /* <DEDUP_REMOVED lines=45> */
[----:B------:R-:W-:Y:S02]  /*0c40*/  LEA.HI R0, R0, R3, RZ, 0x1 ;  /* 0x0000000300007211 */ /* 0x000fe400078f08ff */
        /* <DEDUP_REMOVED lines=9> */
[----:B------:R-:W-:Y:S01]  /*0ce0*/  LEA.HI R2, R13, R13, RZ, 0x1 ;  /* 0x0000000d0d027211 */ /* 0x000fe200078f08ff */
[----:B------:R-:W-:Y:S01]  /*0cf0*/  IMAD.IADD R0, R3, 0x1, -R0 ;  /* 0x0000000103007824 */ /* 0x000fe200078e0a00 */
[----:B------:R-:W-:Y:S01]  /*0d00*/  LOP3.LUT R4, R9, 0x7ffffffc, RZ, 0xc0, !PT ;  /* 0x7ffffffc09047812 */ /* 0x000fe200078ec0ff */
[----:B------:R-:W-:Y:S01]  /*0d10*/  IMAD R11, R8, 0x10, R11 ;  /* 0x00000010080b7824 */ /* 0x000fe200078e020b */
[----:B------:R-:W-:Y:S01]  /*0d20*/  LOP3.LUT R2, R2, 0x1ffffffe, RZ, 0xc0, !PT ;  /* 0x1ffffffe02027812 */ /* 0x000fe200078ec0ff */
[----:B------:R-:W-:-:S02]  /*0d30*/  IMAD R3, R7, 0x8, R6 ;  /* 0x0000000807037824 */ /* 0x000fc400078e0206 */
[----:B------:R-:W-:Y:S02]  /*0d40*/  IMAD R0, R0, 0x40, R11 ;  /* 0x0000004000007824 */ /* 0x000fe400078e020b */
[----:B------:R-:W-:Y:S01]  /*0d50*/  IMAD.IADD R4, R223, 0x1, -R4 ;  /* 0x00000001df047824 */ /* 0x000fe200078e0a04 */
[----:B------:R0:W-:Y:S01]  /*0d60*/  STL [R1+0x3c], R3 ;  /* 0x00003c0301007387 */ /* 0x0001e20000100800 */
[----:B------:R-:W-:Y:S02]  /*0d70*/  IMAD.IADD R16, R13, 0x1, -R2 ;  /* 0x000000010d107824 */ /* 0x000fe400078e0a02 */
[----:B------:R-:W-:Y:S01]  /*0d80*/  IMAD.SHL.U32 R2, R4, 0x2, RZ ;  /* 0x0000000204027824 */ /* 0x000fe200078e00ff */
[----:B------:R1:W-:Y:S01]  /*0d90*/  STL [R1+0x38], R0 ;  /* 0x0000380001007387 */ /* 0x0003e20000100800 */
[----:B------:R-:W-:Y:S02]  /*0da0*/  IMAD R16, R16, 0x8, R0 ;  /* 0x0000000810107824 */ /* 0x000fe400078e0200 */
[----:B------:R-:W-:-:S02]  /*0db0*/  VIADD R222, R2, 0x8 ;  /* 0x0000000802de7836 */ /* 0x000fc40000000000 */
        /* <DEDUP_REMOVED lines=53> */
[----:B-1----:R-:W-:-:S07]  /*1110*/  SHF.R.S32.HI R224, RZ, 0x1f, R18 ;  /* 0x0000001fffe07819 */ /* 0x002fce0000011412 */
.L_x_13683:
        /* <DEDUP_REMOVED lines=9> */
[----:B--2---:R-:W2:Y:S01]  /*11b0*/  LDG.E R4, desc[UR38][R4.64] ;  /* 0x0000002604047981 */ /* 0x004ea2000c1e1900 */
        /* <DEDUP_REMOVED lines=48> */
.L_x_13626:
        /* <DEDUP_REMOVED lines=8> */
.L_x_13627:
        /* <DEDUP_REMOVED lines=13> */
.L_x_13628:
[----:B------:R-:W-:Y:S01]  /*1610*/  ULDC UR6, c[0x0][0x448] ;  /* 0x0001120000067ab9 */ /* 0x000fe20000000800 */
[----:B------:R-:W-:Y:S02]  /*1620*/  USHF.L.U32 UR43, UR5, 0x7, URZ ;  /* 0x00000007052b7899 */ /* 0x000fe4000800063f */
[----:B------:R-:W-:Y:S02]  /*1630*/  UISETP.NE.AND UP0, UPT, UR6, 0x1, UPT ;  /* 0x000000010600788c */ /* 0x000fe4000bf05270 */
[----:B------:R-:W-:Y:S02]  /*1640*/  UIADD3 UR6, UR43, 0x7f, URZ ;  /* 0x0000007f2b067890 */ /* 0x000fe4000fffe03f */
[----:B------:R-:W-:Y:S02]  /*1650*/  UIADD3 UR50, -UR50, UR4, URZ ;  /* 0x0000000432327290 */ /* 0x000fe4000fffe13f */
[----:B------:R-:W-:Y:S02]  /*1660*/  ULOP3.LUT UR42, UR41, 0xff, URZ, 0xc0, !UPT ;  /* 0x000000ff292a7892 */ /* 0x000fe4000f8ec03f */
[----:B------:R-:W-:-:S02]  /*1670*/  UIADD3 UR7, UR50, 0x60, -UR51 ;  /* 0x0000006032077890 */ /* 0x000fc4000fffe833 */
[----:B------:R-:W-:Y:S01]  /*1680*/  USHF.R.U32.HI UR41, URZ, 0x10, UR41 ;  /* 0x000000103f297899 */ /* 0x000fe20008011629 */
[----:B------:R-:W-:Y:S01]  /*1690*/  @UP0 ULDC UR4, c[0x0][0x44c] ;  /* 0x0001130000040ab9 */ /* 0x000fe20000000800 */
[----:B------:R-:W-:Y:S01]  /*16a0*/  @UP0 ULDC UR8, c[0x0][0x450] ;  /* 0x0001140000080ab9 */ /* 0x000fe20000000800 */
[----:B------:R-:W-:Y:S02]  /*16b0*/  UIMAD.WIDE.U32 UR4, UR6, UR4, URZ ;  /* 0x00000004060472a5 */ /* 0x000fe4000f8e003f */
[----:B------:R-:W-:Y:S02]  /*16c0*/  UIADD3 UR4, UR50, 0x5f, URZ ;  /* 0x0000005f32047890 */ /* 0x000fe4000fffe03f */
[----:B------:R-:W-:Y:S02]  /*16d0*/  @UP0 USHF.R.U32.HI UR6, URZ, UR8, UR5 ;  /* 0x000000083f060299 */ /* 0x000fe40008011605 */
[----:B------:R-:W-:Y:S02]  /*16e0*/  UIMAD.WIDE UR4, UR4, 0x2aaaaaab, URZ ;  /* 0x2aaaaaab040478a5 */ /* 0x000fe4000f8e023f */
[----:B------:R-:W-:-:S02]  /*16f0*/  UIADD3 UR6, UR7, UR6, URZ ;  /* 0x0000000607067290 */ /* 0x000fc4000fffe03f */
[----:B------:R-:W-:Y:S02]  /*1700*/  USHF.R.U32.HI UR4, URZ, 0x1f, UR5 ;  /* 0x0000001f3f047899 */ /* 0x000fe40008011605 */
[----:B------:R-:W-:Y:S02]  /*1710*/  UIMAD.WIDE UR6, UR6, 0x2aaaaaab, URZ ;  /* 0x2aaaaaab060678a5 */ /* 0x000fe4000f8e023f */
[----:B------:R-:W-:Y:S02]  /*1720*/  ULEA.HI.SX32 UR4, UR5, UR4, 0x1c ;  /* 0x0000000405047291 */ /* 0x000fe4000f8fe23f */
[----:B------:R-:W-:-:S04]  /*1730*/  USHF.R.U32.HI UR6, URZ, 0x1f, UR7 ;  /* 0x0000001f3f067899 */ /* 0x000fc80008011607 */
[----:B------:R-:W-:-:S04]  /*1740*/  ULEA.HI.SX32 UR6, UR7, UR6, 0x1c ;  /* 0x0000000607067291 */ /* 0x000fc8000f8fe23f */
[----:B------:R-:W-:-:S04]  /*1750*/  UISETP.LT.AND UP0, UPT, UR4, UR6, UPT ;  /* 0x000000060400728c */ /* 0x000fc8000bf01270 */
[----:B------:R-:W-:-:S03]  /*1760*/  USEL UR9, UR4, UR6, UP0 ;  /* 0x0000000604097287 */ /* 0x000fc60008000000 */
[----:B------:R-:W-:Y:S01]  /*1770*/  UMOV UR4, URZ ;  /* 0x0000003f00047c82 */ /* 0x000fe20008000000 */
[----:B------:R-:W-:-:S06]  /*1780*/  UISETP.GE.AND UP0, UPT, UR9, 0x1, UPT ;  /* 0x000000010900788c */ /* 0x000fcc000bf06270 */
[----:B------:R-:W-:-:S13]  /*1790*/  PLOP3.LUT P0, PT, PT, PT, UP0, 0x80, 0x0 ;  /* 0x000000000000781c */ /* 0x000fda0003f0f008 */
[----:B------:R-:W-:Y:S05]  /*17a0*/  @!P0 BRA `(.L_x_13629) ;  /* 0x0000000000908947 */ /* 0x000fea0003800000 */
        /* <DEDUP_REMOVED lines=36> */
.L_x_13629:
[----:B------:R-:W-:Y:S01]  /*19f0*/  UIMAD UR40, UR42, UR4, URZ ;  /* 0x000000042a2872a4 */ /* 0x000fe2000f8e023f */
        /* <DEDUP_REMOVED lines=110> */
.L_x_13631:
        /* <DEDUP_REMOVED lines=13> */
.L_x_13810:
[----:B------:R-:W-:Y:S01]  /*21b0*/  IMAD.U32 R0, RZ, RZ, UR49 ;  /* 0x00000031ff007e24 */ /* 0x000fe2000f8e00ff */
[----:B------:R-:W-:Y:S05]  /*21c0*/  WARPSYNC.ALL ;  /* 0x0000000000007948 */ /* 0x000fea0003800000 */
[----:B------:R1:W-:Y:S01]  /*21d0*/  BAR.SYNC.DEFER_BLOCKING R7, 0x100 ;  /* 0x000400070000751d */ /* 0x0003e20000010000 */
[----:B------:R-:W-:-:S13]  /*21e0*/  ISETP.NE.AND P0, PT, R0, 0x3, PT ;  /* 0x000000030000780c */ /* 0x000fda0003f05270 */
[----:B-1----:R-:W-:Y:S05]  /*21f0*/  @!P0 BRA `(.L_x_13633) ;  /* 0x0000000000048947 */ /* 0x002fea0003800000 */
[----:B------:R-:W-:Y:S01]  /*2200*/  BPT.TRAP 0x1 ;  /* 0x000000040000795c */ /* 0x000fe20000300000 */
.L_x_13633:
[----:B------:R-:W-:Y:S01]  /*2210*/  R2UR UR22, R6 ;  /* 0x00000000061672ca */ /* 0x000fe200000e0000 */
[----:B------:R-:W-:-:S05]  /*2220*/  IMAD.U32 R9, RZ, RZ, UR47 ;  /* 0x0000002fff097e24 */ /* 0x000fca000f8e00ff */
[----:B------:R-:W-:-:S07]  /*2230*/  SHF.L.U32 R9, R9, 0x1f, RZ ;  /* 0x0000001f09097819 */ /* 0x000fce00000006ff */
[----:B------:R-:W-:-:S09]  /*2240*/  ULEA UR22, UR37, UR22, 0x3 ;  /* 0x0000001625167291 */ /* 0x000fd2000f8e183f */
[----:B------:R1:W2:Y:S01]  /*2250*/  SYNCS.PHASECHK.TRANS64.TRYWAIT P1, [UR22+0x22830], R9 ;  /* 0x02283009ff0075a7 */ /* 0x0002a20008020156 */
[----:B------:R-:W-:Y:S05]  /*2260*/  @!P0 BRA `(.L_x_13634) ;  /* 0x0000000000048947 */ /* 0x000fea0003800000 */
[----:B------:R-:W-:Y:S01]  /*2270*/  BPT.TRAP 0x1 ;  /* 0x000000040000795c */ /* 0x000fe20000300000 */
.L_x_13634:
[----:B--2---:R-:W-:Y:S05]  /*2280*/  @P1 BRA `(.L_x_13635) ;  /* 0x0000000000081947 */ /* 0x004fea0003800000 */
[----:B------:R-:W2:Y:S02]  /*2290*/  SYNCS.PHASECHK.TRANS64.TRYWAIT P1, [UR22+0x22830], R9 ;  /* 0x02283009ff0075a7 */ /* 0x000ea40008020156 */
[----:B--2---:R-:W-:Y:S05]  /*22a0*/  @!P1 BRA `(.L_x_13636) ;  /* 0x0000013000809947 */ /* 0x004fea0003800000 */
.L_x_13635:
        /* <DEDUP_REMOVED lines=8> */
[----:B------:R-:W-:Y:S01]  /*2330*/  VIADD R5, R16, UR43 ;  /* 0x0000002b10057c36 */ /* 0x000fe20008000000 */
[----:B------:R-:W-:Y:S01]  /*2340*/  UMOV UR9, 0x40000040 ;  /* 0x4000004000097882 */ /* 0x000fe20000000000 */
[----:B------:R-:W-:Y:S01]  /*2350*/  UMOV UR11, 0x40000040 ;  /* 0x40000040000b7882 */ /* 0x000fe20000000000 */
[----:B------:R-:W-:Y:S01]  /*2360*/  UIADD3 UR12, UR16, 0x6, URZ ;  /* 0x00000006100c7890 */ /* 0x000fe2000fffe03f */
[----:B------:R-:W3:Y:S01]  /*2370*/  S2R R72, SR_TID.X ;  /* 0x0000000000487919 */ /* 0x000ee20000002100 */
[----:B------:R-:W-:Y:S01]  /*2380*/  UIADD3 UR4, UR4, 0x1c400, URZ ;  /* 0x0001c40004047890 */ /* 0x000fe2000fffe03f */
[----:B------:R-:W-:Y:S01]  /*2390*/  UMOV UR13, 0x40000040 ;  /* 0x40000040000d7882 */ /* 0x000fe20000000000 */
[----:B------:R-:W-:-:S02]  /*23a0*/  UMOV UR15, 0x40000040 ;  /* 0x40000040000f7882 */ /* 0x000fc40000000000 */
[----:B------:R-:W-:-:S04]  /*23b0*/  USHF.R.U32.HI UR4, URZ, 0x4, UR4 ;  /* 0x000000043f047899 */ /* 0x000fc80008011604 */
[----:B------:R-:W-:-:S04]  /*23c0*/  ULOP3.LUT UR4, UR4, 0x3fff, URZ, 0xc0, !UPT ;  /* 0x00003fff04047892 */ /* 0x000fc8000f8ec03f */
[----:B------:R-:W-:Y:S02]  /*23d0*/  ULOP3.LUT UR20, UR4, 0x10000, URZ, 0xfc, !UPT ;  /* 0x0001000004147892 */ /* 0x000fe4000f8efc3f */
[----:B------:R-:W-:Y:S02]  /*23e0*/  UIADD3 UR4, UR16, 0x2, URZ ;  /* 0x0000000210047890 */ /* 0x000fe4000fffe03f */
[----:B------:R-:W-:-:S04]  /*23f0*/  UIMAD UR18, UR37, 0x300, UR20 ;  /* 0x00000300251278a4 */ /* 0x000fc8000f8e0214 */
[----:B------:R-:W-:Y:S02]  /*2400*/  UIADD3 UR6, UR18, 0x2, URZ ;  /* 0x0000000212067890 */ /* 0x000fe4000fffe03f */
[----:B------:R-:W-:Y:S02]  /*2410*/  UIADD3 UR10, UR18, 0x4, URZ ;  /* 0x00000004120a7890 */ /* 0x000fe4000fffe03f */
[----:B------:R-:W-:Y:S02]  /*2420*/  UIADD3 UR14, UR18, 0x6, URZ ;  /* 0x00000006120e7890 */ /* 0x000fe4000fffe03f */
[----:B------:R-:W-:Y:S01]  /*2430*/  HGMMA.64x96x16.F32 R24, gdesc[UR16], RZ, !UPT, gsb0 ;  /* 0x01600000101879f0 */ /* 0x000fe2000c0008ff */
[----:B---3--:R-:W-:Y:S02]  /*2440*/  LOP3.LUT R72, R72, 0x7f, RZ, 0xc0, !PT ;  /* 0x0000007f48487812 */ /* 0x008fe400078ec0ff */
[----:B------:R-:W-:Y:S02]  /*2450*/  WARPGROUP.DEPBAR.LE gsb0, 0x0 ;  /* 0x00008000000079c5 */ /* 0x000fe40000010000 */
[----:B------:R-:W-:-:S06]  /*2460*/  WARPGROUP.ARRIVE ;  /* 0x00000000000079c5 */ /* 0x000fcc0000000000 */
[----:B------:R-:W-:Y:S01]  /*2470*/  HGMMA.64x96x16.F32 R24, gdesc[UR4], R24, gsb0 ;  /* 0x01600000041879f0 */ /* 0x000fe20008000818 */
[----:B------:R-:W-:Y:S01]  /*2480*/  ULDC UR6, c[0x0][0x448] ;  /* 0x0001120000067ab9 */ /* 0x000fe20000000800 */
[----:B------:R-:W-:Y:S01]  /*2490*/  ULDC UR7, c[0x0][0x9d8] ;  /* 0x0002760000077ab9 */ /* 0x000fe20000000800 */
[----:B------:R-:W-:-:S06]  /*24a0*/  UISETP.NE.AND UP0, UPT, UR6, 0x1, UPT ;  /* 0x000000010600788c */ /* 0x000fcc000bf05270 */
[----:B------:R-:W-:-:S05]  /*24b0*/  PLOP3.LUT P1, PT, PT, PT, UP0, 0x80, 0x0 ;  /* 0x000000000000781c */ /* 0x000fca0003f2f008 */
[----:B------:R-:W-:-:S08]  /*24c0*/  @UP0 ULDC UR6, c[0x0][0x44c] ;  /* 0x0001130000060ab9 */ /* 0x000fd00000000800 */
[----:B------:R-:W-:Y:S01]  /*24d0*/  @P1 IMAD.HI.U32 R20, R5, UR6, RZ ;  /* 0x0000000605141c27 */ /* 0x000fe2000f8e00ff */
[----:B------:R-:W-:-:S04]  /*24e0*/  @UP0 ULDC UR6, c[0x0][0x450] ;  /* 0x0001140000060ab9 */ /* 0x000fc80000000800 */
[----:B------:R-:W-:Y:S01]  /*24f0*/  @P1 SHF.R.U32.HI R5, RZ, UR6, R20 ;  /* 0x00000006ff051c19 */ /* 0x000fe20008011614 */
[----:B------:R-:W-:-:S04]  /*2500*/  UIMAD UR6, UR52, -0x60, UR50 ;  /* 0xffffffa0340678a4 */ /* 0x000fc8000f8e0232 */
[----:B------:R-:W3:Y:S04]  /*2510*/  SHFL.IDX PT, R21, R5, 0x1, 0x1c1f ;  /* 0x003c1f0005157f89 */ /* 0x000ee800000e0000 */
[----:B------:R-:W4:Y:S01]  /*2520*/  SHFL.IDX PT, R5, R5, RZ, 0x1c1f ;  /* 0x001c1fff05057589 */ /* 0x000f2200000e0000 */
        /* <DEDUP_REMOVED lines=11> */
[----:B------:R-:W-:Y:S02]  /*25e0*/  IMAD.U32 R33, RZ, RZ, UR6 ;  /* 0x00000006ff217e24 */ /* 0x000fe4000f8e00ff */
[----:B------:R-:W-:Y:S01]  /*25f0*/  FMUL.FTZ R30, R30, UR7 ;  /* 0x000000071e1e7c20 */ /* 0x000fe20008410000 */
[----:B------:R-:W-:Y:S01]  /*2600*/  FMUL.FTZ R43, R43, UR7 ;  /* 0x000000072b2b7c20 */ /* 0x000fe20008410000 */
[----:B------:R-:W-:Y:S01]  /*2610*/  FMUL.FTZ R42, R42, UR7 ;  /* 0x000000072a2a7c20 */ /* 0x000fe20008410000 */
[----:B------:R-:W5:Y:S01]  /*2620*/  MUFU.TANH R26, R26 ;  /* 0x0000001a001a7308 */ /* 0x000f620000002400 */
[----:B------:R-:W-:Y:S01]  /*2630*/  IADD3 R20, -R2, 0x61, R33 ;  /* 0x0000006102147810 */ /* 0x000fe20007ffe121 */
[----:B------:R-:W-:Y:S01]  /*2640*/  FMUL.FTZ R8, R36, UR7 ;  /* 0x0000000724087c20 */ /* 0x000fe20008410000 */
[----:B------:R-:W-:Y:S01]  /*2650*/  FMUL.FTZ R31, R31, UR7 ;  /* 0x000000071f1f7c20 */ /* 0x000fe20008410000 */
[----:B--2---:R-:W-:Y:S01]  /*2660*/  FMUL.FTZ R0, R37, UR7 ;  /* 0x0000000725007c20 */ /* 0x004fe20008410000 */
        /* <DEDUP_REMOVED lines=15> */
[----:B0-----:R-:W-:Y:S01]  /*2760*/  FMUL.FTZ R3, R41, UR7 ;  /* 0x0000000729037c20 */ /* 0x001fe20008410000 */
[----:B------:R-:W-:Y:S01]  /*2770*/  FMUL.FTZ R4, R40, UR7 ;  /* 0x0000000728047c20 */ /* 0x000fe20008410000 */
[----:B------:R-:W-:Y:S01]  /*2780*/  FMUL.FTZ R54, R54, UR7 ;  /* 0x0000000736367c20 */ /* 0x000fe20008410000 */
[----:B------:R-:W-:Y:S01]  /*2790*/  FMUL.FTZ R55, R55, UR7 ;  /* 0x0000000737377c20 */ /* 0x000fe20008410000 */
[----:B------:R-:W-:Y:S01]  /*27a0*/  MUFU.TANH R30, R30 ;  /* 0x0000001e001e7308 */ /* 0x000fe20000002400 */
[----:B-1----:R-:W-:-:S02]  /*27b0*/  VIADD R43, R20, -UR51 ;  /* 0x80000033142b7c36 */ /* 0x002fc40008000000 */
        /* <DEDUP_REMOVED lines=15> */
[----:B0-----:R-:W-:Y:S01]  /*28b0*/  IADD3 R42, -R2, 0x60, R33 ;  /* 0x00000060022a7810 */ /* 0x001fe20007ffe121 */
[----:B------:R-:W-:Y:S01]  /*28c0*/  FMUL.FTZ R52, R52, UR7 ;  /* 0x0000000734347c20 */ /* 0x000fe20008410000 */
[----:B------:R-:W-:Y:S01]  /*28d0*/  FMUL.FTZ R53, R53, UR7 ;  /* 0x0000000735357c20 */ /* 0x000fe20008410000 */
[----:B------:R-:W-:Y:S01]  /*28e0*/  FMUL.FTZ R57, R57, UR7 ;  /* 0x0000000739397c20 */ /* 0x000fe20008410000 */
[-CC-:B---3--:R-:W-:Y:S01]  /*28f0*/  VIADDMNMX R20, R21, R43.reuse, R42.reuse, PT ;  /* 0x0000002b15147246 */ /* 0x188fe2000380012a */
[----:B------:R-:W-:Y:S01]  /*2900*/  FMUL.FTZ R60, R60, UR7 ;  /* 0x000000073c3c7c20 */ /* 0x000fe20008410000 */
[----:B----4-:R-:W-:Y:S01]  /*2910*/  VIADDMNMX R42, R5, R43, R42, PT ;  /* 0x0000002b052a7246 */ /* 0x010fe2000380012a */
[----:B------:R-:W0:Y:S01]  /*2920*/  MUFU.TANH R34, R34 ;  /* 0x0000002200227308 */ /* 0x000e220000002400 */
[C---:B------:R-:W-:Y:S01]  /*2930*/  ISETP.GT.AND P2, PT, R20.reuse, RZ, PT ;  /* 0x000000ff1400720c */ /* 0x040fe20003f44270 */
[----:B------:R-:W-:Y:S01]  /*2940*/  FMUL.FTZ R61, R61, UR7 ;  /* 0x000000073d3d7c20 */ /* 0x000fe20008410000 */
[----:B------:R-:W-:Y:S01]  /*2950*/  ISETP.GT.AND P3, PT, R20, 0x1, PT ;  /* 0x000000011400780c */ /* 0x000fe20003f64270 */
[----:B------:R-:W-:Y:S01]  /*2960*/  FMUL.FTZ R64, R64, UR7 ;  /* 0x0000000740407c20 */ /* 0x000fe20008410000 */
[----:B------:R-:W-:Y:S01]  /*2970*/  ISETP.GT.AND P4, PT, R20, 0x8, PT ;  /* 0x000000081400780c */ /* 0x000fe20003f84270 */
[----:B------:R-:W-:Y:S01]  /*2980*/  FMUL.FTZ R65, R65, UR7 ;  /* 0x0000000741417c20 */ /* 0x000fe20008410000 */
[C---:B------:R-:W-:Y:S01]  /*2990*/  ISETP.GT.AND P5, PT, R42.reuse, RZ, PT ;  /* 0x000000ff2a00720c */ /* 0x040fe20003fa4270 */
[----:B------:R-:W-:Y:S01]  /*29a0*/  MUFU.TANH R35, R35 ;  /* 0x0000002300237308 */ /* 0x000fe20000002400 */
[----:B------:R-:W-:Y:S01]  /*29b0*/  ISETP.GT.AND P6, PT, R42, 0x1, PT ;  /* 0x000000012a00780c */ /* 0x000fe20003fc4270 */
[----:B------:R-:W-:Y:S01]  /*29c0*/  FMUL.FTZ R68, R68, UR7 ;  /* 0x0000000744447c20 */ /* 0x000fe20008410000 */
[----:B------:R-:W-:-:S05]  /*29d0*/  FMUL.FTZ R69, R69, UR7 ;  /* 0x0000000745457c20 */ /* 0x000fca0008410000 */
[----:B------:R5:W-:Y:S08]  /*29e0*/  MUFU.TANH R29, R46 ;  /* 0x0000002e001d7308 */ /* 0x000bf00000002400 */
[----:B------:R2:W-:Y:S01]  /*29f0*/  MUFU.TANH R32, R47 ;  /* 0x0000002f00207308 */ /* 0x0005e20000002400 */
[----:B-----5:R-:W-:Y:S02]  /*2a00*/  FSEL R46, R26, -INF , P2 ;  /* 0xff8000001a2e7808 */ /* 0x020fe40001000000 */
[----:B------:R-:W-:-:S05]  /*2a10*/  ISETP.GT.AND P2, PT, R20, 0x9, PT ;  /* 0x000000091400780c */ /* 0x000fca0003f44270 */
[----:B------:R-:W1:Y:S01]  /*2a20*/  MUFU.TANH R38, R38 ;  /* 0x0000002600267308 */ /* 0x000e620000002400 */
[----:B--2---:R-:W-:Y:S02]  /*2a30*/  FSEL R47, R27, -INF , P3 ;  /* 0xff8000001b2f7808 */ /* 0x004fe40001800000 */
[----:B------:R-:W-:Y:S02]  /*2a40*/  ISETP.GT.AND P3, PT, R20, 0x10, PT ;  /* 0x000000101400780c */ /* 0x000fe40003f64270 */
[----:B------:R-:W-:Y:S02]  /*2a50*/  FMNMX.FTZ R21, R46, R47, !PT ;  /* 0x0000002f2e157209 */ /* 0x000fe40007810000 */
[----:B0-----:R-:W-:Y:S01]  /*2a60*/  FSEL R41, R34, -INF , P3 ;  /* 0xff80000022297808 */ /* 0x001fe20001800000 */
[----:B------:R0:W-:Y:S01]  /*2a70*/  MUFU.TANH R28, R50 ;  /* 0x00000032001c7308 */ /* 0x0001e20000002400 */
[----:B------:R-:W-:-:S07]  /*2a80*/  ISETP.GT.AND P3, PT, R20, 0x18, PT ;  /* 0x000000181400780c */ /* 0x000fce0003f64270 */
[----:B------:R1:W2:Y:S01]  /*2a90*/  MUFU.TANH R25, R39 ;  /* 0x0000002700197308 */ /* 0x0002a20000002400 */
[----:B0-----:R-:W-:Y:S02]  /*2aa0*/  FSEL R50, R30, -INF , P4 ;  /* 0xff8000001e327808 */ /* 0x001fe40002000000 */
[----:B------:R-:W-:Y:S02]  /*2ab0*/  ISETP.GT.AND P4, PT, R42, 0x8, PT ;  /* 0x000000082a00780c */ /* 0x000fe40003f84270 */
[----:B------:R-:W-:-:S03]  /*2ac0*/  FMNMX.FTZ R24, R50, R21, !PT ;  /* 0x0000001532187209 */ /* 0x000fc60007810000 */
[----:B------:R0:W3:Y:S01]  /*2ad0*/  MUFU.TANH R33, R51 ;  /* 0x0000003300217308 */ /* 0x0000e20000002400 */
[----:B-1----:R-:W-:Y:S02]  /*2ae0*/  FSEL R39, R38, -INF , P3 ;  /* 0xff80000026277808 */ /* 0x002fe40001800000 */
[----:B------:R-:W-:-:S04]  /*2af0*/  ISETP.GT.AND P3, PT, R20, 0x20, PT ;  /* 0x000000201400780c */ /* 0x000fc80003f64270 */
[----:B------:R-:W-:Y:S01]  /*2b00*/  FSEL R37, R37, -INF , P3 ;  /* 0xff80000025257808 */ /* 0x000fe20001800000 */
[----:B------:R-:W1:Y:S01]  /*2b10*/  MUFU.TANH R54, R54 ;  /* 0x0000003600367308 */ /* 0x000e620000002400 */
[----:B0-----:R-:W-:Y:S02]  /*2b20*/  FSEL R51, R31, -INF , P2 ;  /* 0xff8000001f337808 */ /* 0x001fe40001000000 */
[----:B------:R-:W-:Y:S02]  /*2b30*/  ISETP.GT.AND P2, PT, R20, 0x11, PT ;  /* 0x000000111400780c */ /* 0x000fe40003f44270 */
[----:B------:R-:W-:Y:S02]  /*2b40*/  FMNMX.FTZ R24, R51, R24, !PT ;  /* 0x0000001833187209 */ /* 0x000fe40007810000 */
[----:B------:R-:W-:Y:S01]  /*2b50*/  FSEL R40, R35, -INF , P2 ;  /* 0xff80000023287808 */ /* 0x000fe20001000000 */
[----:B------:R-:W0:Y:S01]  /*2b60*/  MUFU.TANH R55, R55 ;  /* 0x0000003700377308 */ /* 0x000e220000002400 */
[----:B------:R-:W-:-:S02]  /*2b70*/  FMNMX.FTZ R21, R41, R24, !PT ;  /* 0x0000001829157209 */ /* 0x000fc40007810000 */
[----:B------:R-:W-:Y:S02]  /*2b80*/  ISETP.GT.AND P2, PT, R20, 0x19, PT ;  /* 0x000000191400780c */ /* 0x000fe40003f44270 */
[----:B------:R-:W-:Y:S02]  /*2b90*/  FMNMX.FTZ R24, R40, R21, !PT ;  /* 0x0000001528187209 */ /* 0x000fe40007810000 */
[----:B--2---:R-:W-:Y:S01]  /*2ba0*/  FSEL R38, R25, -INF , P2 ;  /* 0xff80000019267808 */ /* 0x004fe20001000000 */
[----:B------:R-:W2:Y:S01]  /*2bb0*/  MUFU.TANH R31, R58 ;  /* 0x0000003a001f7308 */ /* 0x000ea20000002400 */
[----:B------:R-:W-:Y:S02]  /*2bc0*/  FMNMX.FTZ R21, R39, R24, !PT ;  /* 0x0000001827157209 */ /* 0x000fe40007810000 */
[----:B------:R-:W-:Y:S02]  /*2bd0*/  ISETP.GT.AND P2, PT, R20, 0x21, PT ;  /* 0x000000211400780c */ /* 0x000fe40003f44270 */
[----:B------:R-:W-:-:S02]  /*2be0*/  FMNMX.FTZ R24, R38, R21, !PT ;  /* 0x0000001526187209 */ /* 0x000fc40007810000 */
[----:B------:R-:W-:Y:S01]  /*2bf0*/  ISETP.GT.AND P3, PT, R20, 0x28, PT ;  /* 0x000000281400780c */ /* 0x000fe20003f64270 */
[----:B------:R-:W4:Y:S01]  /*2c00*/  MUFU.TANH R59, R59 ;  /* 0x0000003b003b7308 */ /* 0x000f220000002400 */
[----:B------:R-:W-:Y:S02]  /*2c10*/  FSEL R36, R36, -INF , P2 ;  /* 0xff80000024247808 */ /* 0x000fe40001000000 */
        /* <DEDUP_REMOVED lines=8> */
[----:B------:R-:W5:Y:S01]  /*2ca0*/  MUFU.TANH R63, R63 ;  /* 0x0000003f003f7308 */ /* 0x000f620000002400 */
[----:B------:R-:W-:Y:S02]  /*2cb0*/  ISETP.GT.AND P2, PT, R20, 0x31, PT ;  /* 0x000000311400780c */ /* 0x000fe40003f44270 */
[----:B------:R-:W-:Y:S02]  /*2cc0*/  FSEL R30, R28, -INF , P3 ;  /* 0xff8000001c1e7808 */ /* 0x000fe40001800000 */
[----:B------:R-:W-:-:S02]  /*2cd0*/  FMNMX.FTZ R21, R32, R21, !PT ;  /* 0x0000001520157209 */ /* 0x000fc40007810000 */
[----:B------:R-:W-:Y:S01]  /*2ce0*/  ISETP.GT.AND P3, PT, R20, 0x38, PT ;  /* 0x000000381400780c */ /* 0x000fe20003f64270 */
[----:B------:R-:W5:Y:S01]  /*2cf0*/  MUFU.TANH R66, R66 ;  /* 0x0000004200427308 */ /* 0x000f620000002400 */
[----:B---3--:R-:W-:Y:S02]  /*2d00*/  FSEL R35, R33, -INF , P2 ;  /* 0xff80000021237808 */ /* 0x008fe40001000000 */
[----:B------:R-:W-:Y:S02]  /*2d10*/  FMNMX.FTZ R24, R30, R21, !PT ;  /* 0x000000151e187209 */ /* 0x000fe40007810000 */
[----:B------:R-:W-:Y:S02]  /*2d20*/  ISETP.GT.AND P2, PT, R20, 0x39, PT ;  /* 0x000000391400780c */ /* 0x000fe40003f44270 */
[----:B-1----:R-:W-:Y:S01]  /*2d30*/  FSEL R33, R54, -INF , P3 ;  /* 0xff80000036217808 */ /* 0x002fe20001800000 */
[----:B------:R-:W1:Y:S01]  /*2d40*/  MUFU.TANH R27, R67 ;  /* 0x00000043001b7308 */ /* 0x000e620000002400 */
[----:B------:R-:W-:-:S02]  /*2d50*/  FMNMX.FTZ R24, R35, R24, !PT ;  /* 0x0000001823187209 */ /* 0x000fc40007810000 */
[C---:B------:R-:W-:Y:S02]  /*2d60*/  ISETP.GT.AND P3, PT, R20.reuse, 0x40, PT ;  /* 0x000000401400780c */ /* 0x040fe40003f64270 */
[----:B0-----:R-:W-:Y:S02]  /*2d70*/  FSEL R34, R55, -INF , P2 ;  /* 0xff80000037227808 */ /* 0x001fe40001000000 */
[----:B------:R-:W-:Y:S01]  /*2d80*/  FMNMX.FTZ R21, R33, R24, !PT ;  /* 0x0000001821157209 */ /* 0x000fe20007810000 */
[----:B------:R-:W0:Y:S01]  /*2d90*/  MUFU.TANH R70, R70 ;  /* 0x0000004600467308 */ /* 0x000e220000002400 */
[----:B------:R-:W-:Y:S02]  /*2da0*/  ISETP.GT.AND P2, PT, R20, 0x41, PT ;  /* 0x000000411400780c */ /* 0x000fe40003f44270 */
[----:B--2---:R-:W-:Y:S02]  /*2db0*/  FSEL R31, R31, -INF , P3 ;  /* 0xff8000001f1f7808 */ /* 0x004fe40001800000 */
[----:B------:R-:W-:-:S02]  /*2dc0*/  FMNMX.FTZ R24, R34, R21, !PT ;  /* 0x0000001522187209 */ /* 0x000fc40007810000 */
[C---:B------:R-:W-:Y:S01]  /*2dd0*/  ISETP.GT.AND P3, PT, R20.reuse, 0x48, PT ;  /* 0x000000481400780c */ /* 0x040fe20003f64270 */
[----:B------:R-:W2:Y:S01]  /*2de0*/  MUFU.TANH R71, R71 ;  /* 0x0000004700477308 */ /* 0x000ea20000002400 */
[----:B----4-:R-:W-:Y:S02]  /*2df0*/  FSEL R21, R59, -INF , P2 ;  /* 0xff8000003b157808 */ /* 0x010fe40001000000 */
[----:B------:R-:W-:Y:S02]  /*2e00*/  FMNMX.FTZ R24, R31, R24, !PT ;  /* 0x000000181f187209 */ /* 0x000fe40007810000 */
[----:B------:R-:W-:Y:S02]  /*2e10*/  ISETP.GT.AND P2, PT, R20, 0x49, PT ;  /* 0x000000491400780c */ /* 0x000fe40003f44270 */
[----:B-----5:R-:W-:Y:S01]  /*2e20*/  FSEL R26, R26, -INF , P3 ;  /* 0xff8000001a1a7808 */ /* 0x020fe20001800000 */
[----:B------:R-:W-:Y:S01]  /*2e30*/  MUFU.TANH R58, R44 ;  /* 0x0000002c003a7308 */ /* 0x000fe20000002400 */
[----:B------:R-:W-:-:S02]  /*2e40*/  FMNMX.FTZ R25, R21, R24, !PT ;  /* 0x0000001815197209 */ /* 0x000fc40007810000 */
[----:B------:R-:W-:Y:S02]  /*2e50*/  ISETP.GT.AND P3, PT, R20, 0x50, PT ;  /* 0x000000501400780c */ /* 0x000fe40003f64270 */
[----:B------:R-:W-:Y:S02]  /*2e60*/  FSEL R28, R63, -INF , P2 ;  /* 0xff8000003f1c7808 */ /* 0x000fe40001000000 */
[----:B------:R-:W-:Y:S01]  /*2e70*/  FMNMX.FTZ R25, R26, R25, !PT ;  /* 0x000000191a197209 */ /* 0x000fe20007810000 */
[----:B------:R-:W-:Y:S01]  /*2e80*/  MUFU.TANH R59, R45 ;  /* 0x0000002d003b7308 */ /* 0x000fe20000002400 */
[----:B------:R-:W-:Y:S02]  /*2e90*/  ISETP.GT.AND P2, PT, R20, 0x51, PT ;  /* 0x000000511400780c */ /* 0x000fe40003f44270 */
[----:B------:R-:W-:Y:S02]  /*2ea0*/  FSEL R24, R66, -INF , P3 ;  /* 0xff80000042187808 */ /* 0x000fe40001800000 */
[----:B------:R-:W-:-:S02]  /*2eb0*/  FMNMX.FTZ R25, R28, R25, !PT ;  /* 0x000000191c197209 */ /* 0x000fc40007810000 */
[----:B------:R-:W-:Y:S01]  /*2ec0*/  ISETP.GT.AND P3, PT, R20, 0x58, PT ;  /* 0x000000581400780c */ /* 0x000fe20003f64270 */
[----:B------:R-:W3:Y:S01]  /*2ed0*/  MUFU.TANH R11, R11 ;  /* 0x0000000b000b7308 */ /* 0x000ee20000002400 */
[----:B-1----:R-:W-:Y:S02]  /*2ee0*/  FSEL R27, R27, -INF , P2 ;  /* 0xff8000001b1b7808 */ /* 0x002fe40001000000 */
[----:B------:R-:W-:Y:S02]  /*2ef0*/  FMNMX.FTZ R54, R24, R25, !PT ;  /* 0x0000001918367209 */ /* 0x000fe40007810000 */
[----:B------:R-:W-:Y:S02]  /*2f00*/  ISETP.GT.AND P2, PT, R20, 0x59, PT ;  /* 0x000000591400780c */ /* 0x000fe40003f44270 */
[----:B0-----:R-:W-:Y:S01]  /*2f10*/  FSEL R25, R70, -INF , P3 ;  /* 0xff80000046197808 */ /* 0x001fe20001800000 */
[----:B------:R-:W-:Y:S01]  /*2f20*/  MUFU.TANH R15, R15 ;  /* 0x0000000f000f7308 */ /* 0x000fe20000002400 */
[----:B------:R-:W-:-:S02]  /*2f30*/  FMNMX.FTZ R54, R27, R54, !PT ;  /* 0x000000361b367209 */ /* 0x000fc40007810000 */
[----:B--2---:R-:W-:Y:S02]  /*2f40*/  FSEL R20, R71, -INF , P2 ;  /* 0xff80000047147808 */ /* 0x004fe40001000000 */
[----:B------:R-:W-:Y:S02]  /*2f50*/  FMNMX.FTZ R55, R25, R54, !PT ;  /* 0x0000003619377209 */ /* 0x000fe40007810000 */
[----:B------:R-:W-:Y:S01]  /*2f60*/  ISETP.GT.AND P3, PT, R42, 0x9, PT ;  /* 0x000000092a00780c */ /* 0x000fe20003f64270 */
[----:B------:R-:W-:Y:S01]  /*2f70*/  MUFU.TANH R14, R14 ;  /* 0x0000000e000e7308 */ /* 0x000fe20000002400 */
[----:B------:R-:W-:Y:S02]  /*2f80*/  FMNMX.FTZ R55, R20, R55, !PT ;  /* 0x0000003714377209 */ /* 0x000fe40007810000 */
[----:B---3--:R-:W-:Y:S02]  /*2f90*/  FSEL R11, R11, -INF , P5 ;  /* 0xff8000000b0b7808 */ /* 0x008fe40002800000 */
[----:B------:R-:W-:Y:S01]  /*2fa0*/  ISETP.GT.AND P2, PT, R42, 0x10, PT ;  /* 0x000000102a00780c */ /* 0x000fe20003f44270 */
[----:B------:R-:W0:Y:S02]  /*2fb0*/  SHFL.BFLY PT, R44, R55, 0x2, 0x1f ;  /* 0x0c401f00372c7f89 */ /* 0x000e2400000e0000 */
[----:B------:R-:W1:Y:S08]  /*2fc0*/  MUFU.TANH R13, R13 ;  /* 0x0000000d000d7308 */ /* 0x000e700000002400 */
[----:B------:R-:W2:Y:S08]  /*2fd0*/  MUFU.TANH R12, R12 ;  /* 0x0000000c000c7308 */ /* 0x000eb00000002400 */
[----:B------:R-:W3:Y:S01]  /*2fe0*/  MUFU.TANH R10, R10 ;  /* 0x0000000a000a7308 */ /* 0x000ee20000002400 */
[----:B-1----:R-:W-:-:S02]  /*2ff0*/  FSEL R13, R13, -INF , P3 ;  /* 0xff8000000d0d7808 */ /* 0x002fc40001800000 */
[----:B------:R-:W-:Y:S02]  /*3000*/  ISETP.GT.AND P3, PT, R42, 0x11, PT ;  /* 0x000000112a00780c */ /* 0x000fe40003f64270 */
[----:B0-----:R-:W-:-:S03]  /*3010*/  FMNMX.FTZ R44, R55, R44, !PT ;  /* 0x0000002c372c7209 */ /* 0x001fc60007810000 */
[----:B------:R-:W0:Y:S02]  /*3020*/  MUFU.TANH R8, R8 ;  /* 0x0000000800087308 */ /* 0x000e240000002400 */
[----:B------:R-:W1:Y:S06]  /*3030*/  SHFL.BFLY PT, R45, R44, 0x1, 0x1f ;  /* 0x0c201f002c2d7f89 */ /* 0x000e6c00000e0000 */
[----:B------:R-:W4:Y:S08]  /*3040*/  MUFU.TANH R0, R0 ;  /* 0x0000000000007308 */ /* 0x000f300000002400 */
[----:B------:R-:W5:Y:S08]  /*3050*/  MUFU.TANH R4, R4 ;  /* 0x0000000400047308 */ /* 0x000f700000002400 */
[----:B------:R2:W-:Y:S01]  /*3060*/  MUFU.TANH R63, R56 ;  /* 0x00000038003f7308 */ /* 0x0005e20000002400 */
[----:B-1----:R-:W-:-:S02]  /*3070*/  FMNMX.FTZ R5, R44, R45, !PT ;  /* 0x0000002d2c057209 */ /* 0x002fc40007810000 */
[----:B------:R-:W-:Y:S02]  /*3080*/  FSEL R44, R15, -INF , P6 ;  /* 0xff8000000f2c7808 */ /* 0x000fe40003000000 */
[----:B------:R-:W-:Y:S01]  /*3090*/  FSEL R15, R14, -INF , P4 ;  /* 0xff8000000e0f7808 */ /* 0x000fe20002000000 */
[----:B------:R-:W-:Y:S01]  /*30a0*/  FMUL.FTZ R43, R5, UR10 ;  /* 0x0000000a052b7c20 */ /* 0x000fe20008410000 */
[----:B------:R-:W-:Y:S01]  /*30b0*/  FMNMX.FTZ R14, R11, R44, !PT ;  /* 0x0000002c0b0e7209 */ /* 0x000fe20007810000 */
[----:B------:R-:W1:Y:S01]  /*30c0*/  MUFU.TANH R3, R3 ;  /* 0x0000000300037308 */ /* 0x000e620000002400 */
[----:B------:R-:W-:Y:S02]  /*30d0*/  FSETP.NEU.FTZ.AND P5, PT, R5, -INF , PT ;  /* 0xff8000000500780b */ /* 0x000fe40003fbd000 */
[----:B------:R-:W-:Y:S02]  /*30e0*/  FMNMX.FTZ R14, R15, R14, !PT ;  /* 0x0000000e0f0e7209 */ /* 0x000fe40007810000 */
[----:B--2---:R-:W-:-:S02]  /*30f0*/  FSEL R56, R43, RZ, P5 ;  /* 0x000000ff2b387208 */ /* 0x004fc40002800000 */
[----:B------:R-:W-:Y:S01]  /*3100*/  FSEL R43, R12, -INF , P2 ;  /* 0xff8000000c2b7808 */ /* 0x000fe20001000000 */
[----:B------:R2:W-:Y:S01]  /*3110*/  MUFU.TANH R62, R49 ;  /* 0x00000031003e7308 */ /* 0x0005e20000002400 */
[----:B------:R-:W-:Y:S01]  /*3120*/  FMNMX.FTZ R14, R13, R14, !PT ;  /* 0x0000000e0d0e7209 */ /* 0x000fe20007810000 */
[--C-:B------:R-:W-:Y:S01]  /*3130*/  FFMA.FTZ R153, R46, UR10, -R56.reuse ;  /* 0x0000000a2e997c23 */ /* 0x100fe20008010838 */
[----:B------:R-:W-:Y:S01]  /*3140*/  ISETP.GT.AND P2, PT, R42, 0x18, PT ;  /* 0x000000182a00780c */ /* 0x000fe20003f44270 */
[--C-:B------:R-:W-:Y:S01]  /*3150*/  FFMA.FTZ R155, R50, UR10, -R56.reuse ;  /* 0x0000000a329b7c23 */ /* 0x100fe20008010838 */
[----:B---3--:R-:W-:Y:S01]  /*3160*/  FSEL R45, R10, -INF , P3 ;  /* 0xff8000000a2d7808 */ /* 0x008fe20001800000 */
[--C-:B------:R-:W-:Y:S01]  /*3170*/  FFMA.FTZ R10, R47, UR10, -R56.reuse ;  /* 0x0000000a2f0a7c23 */ /* 0x100fe20008010838 */
[----:B------:R-:W-:Y:S01]  /*3180*/  FMNMX.FTZ R14, R43, R14, !PT ;  /* 0x0000000e2b0e7209 */ /* 0x000fe20007810000 */
[----:B------:R-:W3:Y:S01]  /*3190*/  MUFU.TANH R54, R48 ;  /* 0x0000003000367308 */ /* 0x000ee20000002400 */
[----:B------:R-:W-:Y:S01]  /*31a0*/  ISETP.GT.AND P3, PT, R42, 0x19, PT ;  /* 0x000000192a00780c */ /* 0x000fe20003f64270 */
[--C-:B------:R-:W-:Y:S01]  /*31b0*/  FFMA.FTZ R157, R41, UR10, -R56.reuse ;  /* 0x0000000a299d7c23 */ /* 0x100fe20008010838 */
[----:B0-----:R-:W-:Y:S01]  /*31c0*/  FSEL R8, R8, -INF , P2 ;  /* 0xff80000008087808 */ /* 0x001fe20001000000 */
[--C-:B------:R-:W-:Y:S01]  /*31d0*/  FFMA.FTZ R12, R40, UR10, -R56.reuse ;  /* 0x0000000a280c7c23 */ /* 0x100fe20008010838 */
[----:B------:R-:W-:Y:S01]  /*31e0*/  FMNMX.FTZ R47, R45, R14, !PT ;  /* 0x0000000e2d2f7209 */ /* 0x000fe20007810000 */
[--C-:B------:R-:W-:Y:S01]  /*31f0*/  FFMA.FTZ R159, R39, UR10, -R56.reuse ;  /* 0x0000000a279f7c23 */ /* 0x100fe20008010838 */
[----:B------:R-:W-:Y:S01]  /*3200*/  ISETP.GT.AND P2, PT, R42, 0x20, PT ;  /* 0x000000202a00780c */ /* 0x000fe20003f44270 */
[----:B------:R-:W0:Y:S01]  /*3210*/  MUFU.TANH R52, R52 ;  /* 0x0000003400347308 */ /* 0x000e220000002400 */
[----:B----4-:R-:W-:Y:S01]  /*3220*/  FSEL R46, R0, -INF , P3 ;  /* 0xff800000002e7808 */ /* 0x010fe20001800000 */
[--C-:B------:R-:W-:Y:S01]  /*3230*/  FFMA.FTZ R14, R38, UR10, -R56.reuse ;  /* 0x0000000a260e7c23 */ /* 0x100fe20008010838 */
[----:B--2---:R-:W-:Y:S01]  /*3240*/  FMNMX.FTZ R49, R8, R47, !PT ;  /* 0x0000002f08317209 */ /* 0x004fe20007810000 */
[--C-:B------:R-:W-:Y:S01]  /*3250*/  FFMA.FTZ R161, R37, UR10, -R56.reuse ;  /* 0x0000000a25a17c23 */ /* 0x100fe20008010838 */
[----:B-----5:R-:W-:Y:S01]  /*3260*/  FSEL R47, R4, -INF , P2 ;  /* 0xff800000042f7808 */ /* 0x020fe20001000000 */
[--C-:B------:R-:W-:Y:S01]  /*3270*/  FFMA.FTZ R29, R29, UR10, -R56.reuse ;  /* 0x0000000a1d1d7c23 */ /* 0x100fe20008010838 */
[----:B------:R-:W-:Y:S01]  /*3280*/  ISETP.GT.AND P3, PT, R42, 0x21, PT ;  /* 0x000000212a00780c */ /* 0x000fe20003f64270 */
[----:B------:R2:W-:Y:S01]  /*3290*/  MUFU.EX2 R0, R10 ;  /* 0x0000000a00007308 */ /* 0x0005e20000000800 */
[----:B------:R-:W-:Y:S01]  /*32a0*/  FMNMX.FTZ R4, R46, R49, !PT ;  /* 0x000000312e047209 */ /* 0x000fe20007810000 */
[--C-:B------:R-:W-:Y:S01]  /*32b0*/  FFMA.FTZ R21, R21, UR10, -R56.reuse ;  /* 0x0000000a15157c23 */ /* 0x100fe20008010838 */
[----:B------:R-:W-:Y:S01]  /*32c0*/  ISETP.GT.AND P2, PT, R42, 0x28, PT ;  /* 0x000000282a00780c */ /* 0x000fe20003f44270 */
[--C-:B------:R-:W-:Y:S01]  /*32d0*/  FFMA.FTZ R32, R32, UR10, -R56.reuse ;  /* 0x0000000a20207c23 */ /* 0x100fe20008010838 */
[----:B-1----:R-:W-:Y:S01]  /*32e0*/  FSEL R3, R3, -INF , P3 ;  /* 0xff80000003037808 */ /* 0x002fe20001800000 */
[--C-:B------:R-:W-:Y:S01]  /*32f0*/  FFMA.FTZ R30, R30, UR10, -R56.reuse ;  /* 0x0000000a1e1e7c23 */ /* 0x100fe20008010838 */
[----:B------:R-:W-:Y:S01]  /*3300*/  FMNMX.FTZ R4, R47, R4, !PT ;  /* 0x000000042f047209 */ /* 0x000fe20007810000 */
[----:B------:R-:W1:Y:S01]  /*3310*/  MUFU.TANH R53, R53 ;  /* 0x0000003500357308 */ /* 0x000e620000002400 */
[--C-:B--2---:R-:W-:Y:S01]  /*3320*/  FFMA.FTZ R10, R51, UR10, -R56.reuse ;  /* 0x0000000a330a7c23 */ /* 0x104fe20008010838 */
[----:B------:R-:W-:Y:S01]  /*3330*/  ISETP.GT.AND P3, PT, R42, 0x29, PT ;  /* 0x000000292a00780c */ /* 0x000fe20003f64270 */
[--C-:B------:R-:W-:Y:S01]  /*3340*/  FFMA.FTZ R35, R35, UR10, -R56.reuse ;  /* 0x0000000a23237c23 */ /* 0x100fe20008010838 */
[----:B------:R-:W-:Y:S01]  /*3350*/  FSEL R48, R58, -INF , P2 ;  /* 0xff8000003a307808 */ /* 0x000fe20001000000 */
[--C-:B------:R-:W-:Y:S01]  /*3360*/  FFMA.FTZ R33, R33, UR10, -R56.reuse ;  /* 0x0000000a21217c23 */ /* 0x100fe20008010838 */
[----:B------:R-:W-:Y:S01]  /*3370*/  FMNMX.FTZ R51, R3, R4, !PT ;  /* 0x0000000403337209 */ /* 0x000fe20007810000 */
[--C-:B------:R-:W-:Y:S01]  /*3380*/  FFMA.FTZ R34, R34, UR10, -R56.reuse ;  /* 0x0000000a22227c23 */ /* 0x100fe20008010838 */
[----:B------:R-:W-:Y:S01]  /*3390*/  ISETP.GT.AND P2, PT, R42, 0x30, PT ;  /* 0x000000302a00780c */ /* 0x000fe20003f44270 */
[----:B------:R-:W2:Y:S01]  /*33a0*/  MUFU.TANH R57, R57 ;  /* 0x0000003900397308 */ /* 0x000ea20000002400 */
[----:B------:R-:W-:Y:S01]  /*33b0*/  FSEL R49, R59, -INF , P3 ;  /* 0xff8000003b317808 */ /* 0x000fe20001800000 */
[--C-:B------:R-:W-:Y:S01]  /*33c0*/  FFMA.FTZ R31, R31, UR10, -R56.reuse ;  /* 0x0000000a1f1f7c23 */ /* 0x100fe20008010838 */
[----:B------:R-:W-:Y:S01]  /*33d0*/  FMNMX.FTZ R4, R48, R51, !PT ;  /* 0x0000003330047209 */ /* 0x000fe20007810000 */
[--C-:B------:R-:W-:Y:S01]  /*33e0*/  FFMA.FTZ R26, R26, UR10, -R56.reuse ;  /* 0x0000000a1a1a7c23 */ /* 0x100fe20008010838 */
[----:B------:R-:W-:Y:S01]  /*33f0*/  ISETP.GT.AND P3, PT, R42, 0x31, PT ;  /* 0x000000312a00780c */ /* 0x000fe20003f64270 */
[--C-:B------:R-:W-:Y:S01]  /*3400*/  FFMA.FTZ R28, R28, UR10, -R56.reuse ;  /* 0x0000000a1c1c7c23 */ /* 0x100fe20008010838 */
[----:B---3--:R-:W-:Y:S01]  /*3410*/  FSEL R50, R54, -INF , P2 ;  /* 0xff80000036327808 */ /* 0x008fe20001000000 */
[----:B------:R-:W3:Y:S01]  /*3420*/  MUFU.TANH R60, R60 ;  /* 0x0000003c003c7308 */ /* 0x000ee20000002400 */
[----:B------:R-:W-:Y:S01]  /*3430*/  FMNMX.FTZ R51, R49, R4, !PT ;  /* 0x0000000431337209 */ /* 0x000fe20007810000 */
[--C-:B------:R-:W-:Y:S01]  /*3440*/  FFMA.FTZ R24, R24, UR10, -R56.reuse ;  /* 0x0000000a18187c23 */ /* 0x100fe20008010838 */
[----:B------:R-:W-:Y:S01]  /*3450*/  ISETP.GT.AND P2, PT, R42, 0x38, PT ;  /* 0x000000382a00780c */ /* 0x000fe20003f44270 */
[--C-:B------:R-:W-:Y:S01]  /*3460*/  FFMA.FTZ R27, R27, UR10, -R56.reuse ;  /* 0x0000000a1b1b7c23 */ /* 0x100fe20008010838 */
[----:B------:R-:W-:Y:S01]  /*3470*/  FSEL R41, R62, -INF , P3 ;  /* 0xff8000003e297808 */ /* 0x000fe20001800000 */
[----:B------:R-:W-:Y:S01]  /*3480*/  FFMA.FTZ R25, R25, UR10, -R56 ;  /* 0x0000000a19197c23 */ /* 0x000fe20008010838 */
[----:B------:R-:W-:Y:S01]  /*3490*/  FMNMX.FTZ R4, R50, R51, !PT ;  /* 0x0000003332047209 */ /* 0x000fe20007810000 */
[----:B------:R-:W4:Y:S01]  /*34a0*/  MUFU.TANH R61, R61 ;  /* 0x0000003d003d7308 */ /* 0x000f220000002400 */
[----:B------:R-:W-:-:S02]  /*34b0*/  ISETP.GT.AND P3, PT, R42, 0x39, PT ;  /* 0x000000392a00780c */ /* 0x000fc40003f64270 */
[----:B0-----:R-:W-:Y:S02]  /*34c0*/  FSEL R51, R52, -INF , P2 ;  /* 0xff80000034337808 */ /* 0x001fe40001000000 */
[----:B------:R-:W-:Y:S02]  /*34d0*/  FMNMX.FTZ R4, R41, R4, !PT ;  /* 0x0000000429047209 */ /* 0x000fe40007810000 */
[----:B-1----:R-:W-:Y:S01]  /*34e0*/  FSEL R40, R53, -INF , P3 ;  /* 0xff80000035287808 */ /* 0x002fe20001800000 */
[----:B------:R-:W0:Y:S01]  /*34f0*/  MUFU.TANH R64, R64 ;  /* 0x0000004000407308 */ /* 0x000e220000002400 */
[C---:B------:R-:W-:Y:S02]  /*3500*/  ISETP.GT.AND P2, PT, R42.reuse, 0x40, PT ;  /* 0x000000402a00780c */ /* 0x040fe40003f44270 */
[----:B------:R-:W-:Y:S02]  /*3510*/  FMNMX.FTZ R53, R51, R4, !PT ;  /* 0x0000000433357209 */ /* 0x000fe40007810000 */
[----:B------:R-:W-:-:S02]  /*3520*/  ISETP.GT.AND P3, PT, R42, 0x41, PT ;  /* 0x000000412a00780c */ /* 0x000fc40003f64270 */
[----:B------:R-:W-:Y:S01]  /*3530*/  FSEL R52, R63, -INF , P2 ;  /* 0xff8000003f347808 */ /* 0x000fe20001000000 */
[----:B------:R-:W1:Y:S01]  /*3540*/  MUFU.TANH R65, R65 ;  /* 0x0000004100417308 */ /* 0x000e620000002400 */
[----:B------:R-:W-:Y:S02]  /*3550*/  FMNMX.FTZ R53, R40, R53, !PT ;  /* 0x0000003528357209 */ /* 0x000fe40007810000 */
[----:B------:R-:W-:Y:S02]  /*3560*/  ISETP.GT.AND P2, PT, R42, 0x48, PT ;  /* 0x000000482a00780c */ /* 0x000fe40003f44270 */
[----:B--2---:R-:W-:Y:S01]  /*3570*/  FSEL R39, R57, -INF , P3 ;  /* 0xff80000039277808 */ /* 0x004fe20001800000 */
[--C-:B------:R-:W-:Y:S01]  /*3580*/  FFMA.FTZ R57, R36, UR10, -R56.reuse ;  /* 0x0000000a24397c23 */ /* 0x100fe20008010838 */
[----:B------:R-:W-:Y:S01]  /*3590*/  FMNMX.FTZ R4, R52, R53, !PT ;  /* 0x0000003534047209 */ /* 0x000fe20007810000 */
[----:B------:R-:W2:Y:S01]  /*35a0*/  MUFU.TANH R68, R68 ;  /* 0x0000004400447308 */ /* 0x000ea20000002400 */
[----:B------:R-:W-:Y:S01]  /*35b0*/  ISETP.GT.AND P3, PT, R42, 0x49, PT ;  /* 0x000000492a00780c */ /* 0x000fe20003f64270 */
[----:B------:R-:W-:Y:S01]  /*35c0*/  FFMA.FTZ R56, R20, UR10, -R56 ;  /* 0x0000000a14387c23 */ /* 0x000fe20008010838 */
[----:B---3--:R-:W-:-:S02]  /*35d0*/  FSEL R53, R60, -INF , P2 ;  /* 0xff8000003c357808 */ /* 0x008fc40001000000 */
[----:B------:R-:W-:Y:S02]  /*35e0*/  FMNMX.FTZ R4, R39, R4, !PT ;  /* 0x0000000427047209 */ /* 0x000fe40007810000 */
[C---:B------:R-:W-:Y:S01]  /*35f0*/  ISETP.GT.AND P2, PT, R42.reuse, 0x50, PT ;  /* 0x000000502a00780c */ /* 0x040fe20003f44270 */
[----:B------:R-:W3:Y:S01]  /*3600*/  MUFU.TANH R69, R69 ;  /* 0x0000004500457308 */ /* 0x000ee20000002400 */
[----:B----4-:R-:W-:Y:S02]  /*3610*/  FSEL R38, R61, -INF , P3 ;  /* 0xff8000003d267808 */ /* 0x010fe40001800000 */
[----:B------:R-:W-:Y:S02]  /*3620*/  FMNMX.FTZ R55, R53, R4, !PT ;  /* 0x0000000435377209 */ /* 0x000fe40007810000 */
[----:B------:R-:W-:Y:S02]  /*3630*/  ISETP.GT.AND P3, PT, R42, 0x51, PT ;  /* 0x000000512a00780c */ /* 0x000fe40003f64270 */
[----:B0-----:R-:W-:Y:S01]  /*3640*/  FSEL R54, R64, -INF , P2 ;  /* 0xff80000040367808 */ /* 0x001fe20001000000 */
[----:B------:R0:W-:Y:S01]  /*3650*/  MUFU.EX2 R163, R29 ;  /* 0x0000001d00a37308 */ /* 0x0001e20000000800 */
[----:B------:R-:W-:-:S02]  /*3660*/  FMNMX.FTZ R55, R38, R55, !PT ;  /* 0x0000003726377209 */ /* 0x000fc40007810000 */
[----:B------:R-:W-:Y:S02]  /*3670*/  ISETP.GT.AND P2, PT, R42, 0x58, PT ;  /* 0x000000582a00780c */ /* 0x000fe40003f44270 */
[----:B-1----:R-:W-:Y:S02]  /*3680*/  FSEL R37, R65, -INF , P3 ;  /* 0xff80000041257808 */ /* 0x002fe40001800000 */
[----:B------:R-:W-:Y:S01]  /*3690*/  FMNMX.FTZ R4, R54, R55, !PT ;  /* 0x0000003736047209 */ /* 0x000fe20007810000 */
[----:B------:R1:W-:Y:S01]  /*36a0*/  MUFU.EX2 R60, R21 ;  /* 0x00000015003c7308 */ /* 0x0003e20000000800 */
[----:B------:R-:W-:Y:S02]  /*36b0*/  ISETP.GT.AND P3, PT, R42, 0x59, PT ;  /* 0x000000592a00780c */ /* 0x000fe40003f64270 */
[----:B--2---:R-:W-:Y:S02]  /*36c0*/  FSEL R42, R68, -INF , P2 ;  /* 0xff800000442a7808 */ /* 0x004fe40001000000 */
[----:B------:R-:W-:-:S02]  /*36d0*/  FMNMX.FTZ R55, R37, R4, !PT ;  /* 0x0000000425377209 */ /* 0x000fc40007810000 */
[----:B---3--:R-:W-:Y:S01]  /*36e0*/  FSEL R36, R69, -INF , P3 ;  /* 0xff80000045247808 */ /* 0x008fe20001800000 */
[----:B------:R-:W2:Y:S01]  /*36f0*/  MUFU.EX2 R153, R153 ;  /* 0x0000009900997308 */ /* 0x000ea20000000800 */
        /* <DEDUP_REMOVED lines=14> */
[----:B------:R-:W-:Y:S01]  /*37e0*/  IMAD.U32 R29, RZ, RZ, UR22 ;  /* 0x00000016ff1d7e24 */ /* 0x000fe2000f8e00ff */
[C---:B------:R-:W-:Y:S01]  /*37f0*/  FSETP.NEU.FTZ.AND P2, PT, R4.reuse, -INF , PT ;  /* 0xff8000000400780b */ /* 0x040fe20003f5d000 */
[----:B-1----:R-:W-:-:S05]  /*3800*/  FMUL.FTZ R21, R4, UR10 ;  /* 0x0000000a04157c20 */ /* 0x002fca0008410000 */
        /* <DEDUP_REMOVED lines=30> */
[----:B------:R-:W-:-:S04]  /*39f0*/  FFMA.FTZ R20, R36, UR10, -R20 ;  /* 0x0000000a24147c23 */ /* 0x000fc80008010814 */
[----:B------:R-:W3:Y:S01]  /*3a00*/  MUFU.EX2 R15, R15 ;  /* 0x0000000f000f7308 */ /* 0x000ee20000000800 */
[----:B--2---:R-:W-:Y:S01]  /*3a10*/  FADD.FTZ R8, R153, R0 ;  /* 0x0000000099087221 */ /* 0x004fe20000010000 */
[----:B0-----:R-:W-:Y:S02]  /*3a20*/  SHF.R.U32.HI R72, RZ, 0x7, R72 ;  /* 0x00000007ff487819 */ /* 0x001fe40000011648 */
[----:B------:R-:W-:Y:S02]  /*3a30*/  F2FP.F16.F32.PACK_AB R153, R0, R153 ;  /* 0x000000990099723e */ /* 0x000fe400000000ff */
[----:B-1----:R-:W-:Y:S02]  /*3a40*/  F2FP.F16.F32.PACK_AB R152, R44, R11 ;  /* 0x0000000b2c98723e */ /* 0x002fe400000000ff */
[----:B------:R0:W1:Y:S08]  /*3a50*/  MUFU.EX2 R154, R13 ;  /* 0x0000000d009a7308 */ /* 0x0000700000000800 */
[----:B------:R-:W2:Y:S01]  /*3a60*/  MUFU.EX2 R43, R43 ;  /* 0x0000002b002b7308 */ /* 0x000ea20000000800 */
[----:B0-----:R-:W-:Y:S01]  /*3a70*/  FADD.FTZ R13, R155, R8 ;  /* 0x000000089b0d7221 */ /* 0x001fe20000010000 */
[----:B------:R-:W-:-:S03]  /*3a80*/  F2FP.F16.F32.PACK_AB R155, R10, R155 ;  /* 0x0000009b0a9b723e */ /* 0x000fc600000000ff */
[----:B------:R-:W-:-:S03]  /*3a90*/  FADD.FTZ R8, R10, R13 ;  /* 0x0000000d0a087221 */ /* 0x000fc60000010000 */
[----:B------:R0:W-:Y:S08]  /*3aa0*/  MUFU.EX2 R160, R3 ;  /* 0x0000000300a07308 */ /* 0x0001f00000000800 */
[----:B------:R-:W4:Y:S01]  /*3ab0*/  MUFU.EX2 R156, R45 ;  /* 0x0000002d009c7308 */ /* 0x000f220000000800 */
[----:B0-----:R-:W-:Y:S01]  /*3ac0*/  FADD.FTZ R3, R157, R8 ;  /* 0x000000089d037221 */ /* 0x001fe20000010000 */
[----:B------:R-:W-:Y:S01]  /*3ad0*/  FADD.FTZ R8, R11, R44 ;  /* 0x0000002c0b087221 */ /* 0x000fe20000010000 */
[----:B------:R-:W-:-:S02]  /*3ae0*/  F2FP.F16.F32.PACK_AB R157, R12, R157 ;  /* 0x0000009d0c9d723e */ /* 0x000fc400000000ff */
[----:B------:R-:W-:Y:S01]  /*3af0*/  FADD.FTZ R28, R12, R3 ;  /* 0x000000030c1c7221 */ /* 0x000fe20000010000 */
[----:B---3--:R-:W-:Y:S01]  /*3b00*/  FADD.FTZ R3, R15, R8 ;  /* 0x000000080f037221 */ /* 0x008fe20000010000 */
[----:B------:R-:W-:Y:S01]  /*3b10*/  IADD3 R8, -R72, 0xb, RZ ;  /* 0x0000000b48087810 */ /* 0x000fe20007ffe1ff */
[----:B------:R0:W3:Y:S01]  /*3b20*/  MUFU.EX2 R21, R46 ;  /* 0x0000002e00157308 */ /* 0x0000e20000000800 */
[----:B------:R-:W-:Y:S01]  /*3b30*/  FADD.FTZ R13, R159, R28 ;  /* 0x0000001c9f0d7221 */ /* 0x000fe20000010000 */
[----:B-1----:R-:W-:Y:S01]  /*3b40*/  FADD.FTZ R28, R154, R3 ;  /* 0x000000039a1c7221 */ /* 0x002fe20000010000 */
[----:B------:R-:W-:Y:S01]  /*3b50*/  @!P2 VIADD R3, R29, 0x22840 ;  /* 0x000228401d03a836 */ /* 0x000fe20000000000 */
[----:B------:R-:W-:Y:S02]  /*3b60*/  F2FP.F16.F32.PACK_AB R159, R14, R159 ;  /* 0x0000009f0e9f723e */ /* 0x000fe400000000ff */
[----:B------:R-:W-:Y:S02]  /*3b70*/  F2FP.F16.F32.PACK_AB R154, R154, R15 ;  /* 0x0000000f9a9a723e */ /* 0x000fe400000000ff */
[----:B------:R-:W1:Y:S01]  /*3b80*/  MUFU.EX2 R32, R32 ;  /* 0x0000002000207308 */ /* 0x000e620000000800 */
[----:B0-----:R-:W-:Y:S01]  /*3b90*/  FADD.FTZ R46, R14, R13 ;  /* 0x0000000d0e2e7221 */ /* 0x001fe20000010000 */
[----:B--2---:R-:W-:Y:S01]  /*3ba0*/  FADD.FTZ R13, R43, R28 ;  /* 0x0000001c2b0d7221 */ /* 0x004fe20000010000 */
[----:B------:R-:W-:Y:S01]  /*3bb0*/  @!P2 PRMT R3, RZ, 0x654, R3 ;  /* 0x00000654ff03a816 */ /* 0x000fe20000000003 */
[----:B------:R0:W-:Y:S06]  /*3bc0*/  BAR.ARV R8, 0x100 ;  /* 0x000400080000751d */ /* 0x0001ec0000002000 */
[----:B------:R-:W2:Y:S01]  /*3bd0*/  MUFU.EX2 R47, R47 ;  /* 0x0000002f002f7308 */ /* 0x000ea20000000800 */
[----:B------:R-:W-:Y:S01]  /*3be0*/  FADD.FTZ R29, R161, R46 ;  /* 0x0000002ea11d7221 */ /* 0x000fe20000010000 */
[----:B----4-:R-:W-:Y:S01]  /*3bf0*/  FADD.FTZ R13, R156, R13 ;  /* 0x0000000d9c0d7221 */ /* 0x010fe20000010000 */
[----:B------:R2:W-:Y:S01]  /*3c00*/  @!P2 SYNCS.ARRIVE.TRANS64.RED.A1T0 RZ, [R3+URZ], RZ ;  /* 0x000000ff03ffa9a7 */ /* 0x0005e2000810043f */
[C---:B------:R-:W-:Y:S01]  /*3c10*/  F2FP.F16.F32.PACK_AB R161, R58.reuse, R161 ;  /* 0x000000a13aa1723e */ /* 0x040fe200000000ff */
[----:B------:R-:W-:Y:S01]  /*3c20*/  FADD.FTZ R46, R58, R29 ;  /* 0x0000001d3a2e7221 */ /* 0x000fe20000010000 */
[----:B------:R-:W-:Y:S01]  /*3c30*/  FADD.FTZ R28, R158, R13 ;  /* 0x0000000d9e1c7221 */ /* 0x000fe20000010000 */
[----:B------:R-:W-:Y:S01]  /*3c40*/  F2FP.F16.F32.PACK_AB R156, R156, R43 ;  /* 0x0000002b9c9c723e */ /* 0x000fe200000000ff */
[----:B------:R-:W4:Y:S01]  /*3c50*/  MUFU.EX2 R30, R30 ;  /* 0x0000001e001e7308 */ /* 0x000f220000000800 */
[----:B------:R-:W-:Y:S01]  /*3c60*/  FADD.FTZ R13, R163, R46 ;  /* 0x0000002ea30d7221 */ /* 0x000fe20000010000 */
[----:B---3--:R-:W-:Y:S01]  /*3c70*/  FADD.FTZ R28, R21, R28 ;  /* 0x0000001c151c7221 */ /* 0x008fe20000010000 */
[----:B-1----:R-:W-:-:S02]  /*3c80*/  F2FP.F16.F32.PACK_AB R163, R32, R163 ;  /* 0x000000a320a3723e */ /* 0x002fc400000000ff */
[----:B------:R-:W-:Y:S01]  /*3c90*/  FADD.FTZ R13, R32, R13 ;  /* 0x0000000d200d7221 */ /* 0x000fe20000010000 */
[----:B------:R-:W-:Y:S02]  /*3ca0*/  F2FP.F16.F32.PACK_AB R158, R21, R158 ;  /* 0x0000009e159e723e */ /* 0x000fe400000000ff */
[----:B------:R-:W1:Y:S01]  /*3cb0*/  MUFU.EX2 R35, R35 ;  /* 0x0000002300237308 */ /* 0x000e620000000800 */
[----:B--2---:R-:W-:-:S04]  /*3cc0*/  FADD.FTZ R3, R47, R28 ;  /* 0x0000001c2f037221 */ /* 0x004fc80000010000 */
[C---:B------:R-:W-:Y:S01]  /*3cd0*/  FADD.FTZ R3, R160.reuse, R3 ;  /* 0x00000003a0037221 */ /* 0x040fe20000010000 */
[----:B------:R-:W-:Y:S02]  /*3ce0*/  F2FP.F16.F32.PACK_AB R160, R160, R47 ;  /* 0x0000002fa0a0723e */ /* 0x000fe400000000ff */
[----:B------:R-:W2:Y:S01]  /*3cf0*/  MUFU.EX2 R48, R48 ;  /* 0x0000003000307308 */ /* 0x000ea20000000800 */
[----:B----4-:R-:W-:-:S07]  /*3d00*/  FADD.FTZ R28, R30, R13 ;  /* 0x0000000d1e1c7221 */ /* 0x010fce0000010000 */
        /* <DEDUP_REMOVED lines=16> */
[----:B-1----:R-:W-:Y:S01]  /*3e10*/  FADD.FTZ R3, R31, R28 ;  /* 0x0000001c1f037221 */ /* 0x002fe20000010000 */
[----:B------:R-:W-:-:S03]  /*3e20*/  F2FP.F16.F32.PACK_AB R169, R60, R31 ;  /* 0x0000001f3ca9723e */ /* 0x000fc600000000ff */
[----:B------:R-:W-:-:S03]  /*3e30*/  FADD.FTZ R13, R60, R3 ;  /* 0x000000033c0d7221 */ /* 0x000fc60000010000 */
[----:B------:R-:W1:Y:S01]  /*3e40*/  MUFU.EX2 R26, R26 ;  /* 0x0000001a001a7308 */ /* 0x000e620000000800 */
[C---:B--2---:R-:W-:Y:S01]  /*3e50*/  FADD.FTZ R0, R41.reuse, R0 ;  /* 0x0000000029007221 */ /* 0x044fe20000010000 */
[----:B------:R-:W-:-:S06]  /*3e60*/  F2FP.F16.F32.PACK_AB R164, R41, R50 ;  /* 0x0000003229a4723e */ /* 0x000fcc00000000ff */
[----:B------:R-:W2:Y:S01]  /*3e70*/  MUFU.EX2 R40, R40 ;  /* 0x0000002800287308 */ /* 0x000ea20000000800 */
[----:B---3--:R-:W-:-:S07]  /*3e80*/  FADD.FTZ R3, R51, R0 ;  /* 0x0000000033037221 */ /* 0x008fce0000010000 */
[----:B------:R-:W3:Y:S01]  /*3e90*/  MUFU.EX2 R52, R52 ;  /* 0x0000003400347308 */ /* 0x000ee20000000800 */
[----:B-1----:R-:W-:-:S04]  /*3ea0*/  FADD.FTZ R0, R26, R13 ;  /* 0x0000000d1a007221 */ /* 0x002fc80000010000 */
[C---:B------:R-:W-:Y:S01]  /*3eb0*/  FADD.FTZ R13, R171.reuse, R0 ;  /* 0x00000000ab0d7221 */ /* 0x040fe20000010000 */
[----:B------:R-:W-:Y:S02]  /*3ec0*/  F2FP.F16.F32.PACK_AB R171, R171, R26 ;  /* 0x0000001aabab723e */ /* 0x000fe400000000ff */
        /* <DEDUP_REMOVED lines=26> */
[----:B---3--:R-:W-:Y:S01]  /*4070*/  FADD.FTZ R10, R42, R3 ;  /* 0x000000032a0a7221 */ /* 0x008fe20000010000 */
[C---:B-1----:R-:W-:Y:S01]  /*4080*/  FADD.FTZ R0, R56.reuse, R29 ;  /* 0x0000001d38007221 */ /* 0x042fe20000010000 */
[----:B------:R-:W-:Y:S02]  /*4090*/  F2FP.F16.F32.PACK_AB R175, R56, R25 ;  /* 0x0000001938af723e */ /* 0x000fe400000000ff */
[C---:B--2---:R-:W-:Y:S01]  /*40a0*/  FADD.FTZ R3, R13.reuse, R10 ;  /* 0x0000000a0d037221 */ /* 0x044fe20000010000 */
[----:B------:R-:W-:Y:S01]  /*40b0*/  F2FP.F16.F32.PACK_AB R174, R13, R42 ;  /* 0x0000002a0dae723e */ /* 0x000fe200000000ff */
[----:B0-----:R-:W-:Y:S06]  /*40c0*/  @!P0 BRA `(.L_x_13637) ;  /* 0x0000000000048947 */ /* 0x001fec0003800000 */
[----:B------:R-:W-:Y:S01]  /*40d0*/  BPT.TRAP 0x1 ;  /* 0x000000040000795c */ /* 0x000fe20000300000 */
.L_x_13637:
[----:B------:R0:W1:Y:S01]  /*40e0*/  SYNCS.PHASECHK.TRANS64.TRYWAIT P3, [UR22+0x22850], R9 ;  /* 0x02285009ff0075a7 */ /* 0x0000620008060156 */
[----:B------:R-:W-:Y:S05]  /*40f0*/  @!P0 BRA `(.L_x_13638) ;  /* 0x0000000000048947 */ /* 0x000fea0003800000 */
[----:B------:R-:W-:Y:S01]  /*4100*/  BPT.TRAP 0x1 ;  /* 0x000000040000795c */ /* 0x000fe20000300000 */
.L_x_13638:
[----:B-1----:R-:W-:Y:S05]  /*4110*/  @P3 BRA `(.L_x_13639) ;  /* 0x0000000000083947 */ /* 0x002fea0003800000 */
[----:B------:R-:W1:Y:S02]  /*4120*/  SYNCS.PHASECHK.TRANS64.TRYWAIT P3, [UR22+0x22850], R9 ;  /* 0x02285009ff0075a7 */ /* 0x000e640008060156 */
[----:B-1----:R-:W-:Y:S05]  /*4130*/  @!P3 BRA `(.L_x_13640) ;  /* 0x0000011000f4b947 */ /* 0x002fea0003800000 */
.L_x_13639:
[----:B------:R-:W-:Y:S01]  /*4140*/  R2UR UR6, R6 ;  /* 0x00000000060672ca */ /* 0x000fe200000e0000 */
[----:B------:R2:W-:Y:S01]  /*4150*/  BAR.SYNC.DEFER_BLOCKING R7, 0x100 ;  /* 0x000400070000751d */ /* 0x0005e20000010000 */
[----:B------:R-:W-:-:S05]  /*4160*/  UIADD3 UR23, UR52, -0x2, URZ ;  /* 0xfffffffe34177890 */ /* 0x000fca000fffe03f */
[----:B------:R-:W-:Y:S01]  /*4170*/  UMOV UR7, 0x40000040 ;  /* 0x4000004000077882 */ /* 0x000fe20000000000 */
[----:B------:R-:W-:Y:S01]  /*4180*/  @UP0 ULDC UR14, c[0x0][0x450] ;  /* 0x00011400000e0ab9 */ /* 0x000fe20000000800 */
[----:B------:R-:W-:-:S04]  /*4190*/  VOTEU.ALL UP1, P2 ;  /* 0x00000000003f7886 */ /* 0x000fc80001020000 */
        /* <DEDUP_REMOVED lines=45> */
[----:B------:R-:W-:-:S04]  /*4470*/  UIMAD.WIDE UR6, UR6, 0x2aaaaaab, URZ ;  /* 0x2aaaaaab060678a5 */ /* 0x000fc8000f8e023f */
[----:B------:R-:W-:-:S04]  /*4480*/  USHF.R.U32.HI UR6, URZ, 0x1f, UR7 ;  /* 0x0000001f3f067899 */ /* 0x000fc80008011607 */
[----:B------:R-:W-:-:S04]  /*4490*/  ULEA.HI.SX32 UR6, UR7, UR6, 0x1c ;  /* 0x0000000607067291 */ /* 0x000fc8000f8fe23f */
[----:B------:R-:W-:Y:S01]  /*44a0*/  UISETP.LT.AND UP1, UPT, UR40, UR6, UPT ;  /* 0x000000062800728c */ /* 0x000fe2000bf21270 */
[----:B------:R-:W-:Y:S02]  /*44b0*/  WARPGROUP.DEPBAR.LE gsb0, 0x0 ;  /* 0x00008000000079c5 */ /* 0x000fe40000010000 */
[----:B------:R-:W-:Y:S01]  /*44c0*/  @!P2 SYNCS.ARRIVE.TRANS64.RED.A1T0 RZ, [UR22], RZ ;  /* 0x000000ffffffa9a7 */ /* 0x000fe20008100416 */
[----:B------:R-:W-:-:S04]  /*44d0*/  USEL UR22, UR40, UR6, !UP1 ;  /* 0x0000000628167287 */ /* 0x000fc8000c800000 */
[----:B------:R-:W-:-:S06]  /*44e0*/  UISETP.GE.AND UP1, UPT, UR23, UR22, UPT ;  /* 0x000000161700728c */ /* 0x000fcc000bf26270 */
[----:B------:R-:W-:-:S13]  /*44f0*/  PLOP3.LUT P3, PT, PT, PT, UP1, 0x80, 0x0 ;  /* 0x000000000000781c */ /* 0x000fda0003f6f018 */
[----:B--2---:R-:W-:Y:S05]  /*4500*/  @!P3 BRA `(.L_x_13641) ;  /* 0x0000002800e0b947 */ /* 0x004fea0003800000 */
[----:B-1----:R-:W-:Y:S01]  /*4510*/  IMAD.MOV.U32 R10, RZ, RZ, R5 ;  /* 0x000000ffff0a7224 */ /* 0x002fe200078e0005 */
[----:B------:R-:W-:Y:S01]  /*4520*/  ULDC UR24, c[0x0][0x9d8] ;  /* 0x0002760000187ab9 */ /* 0x000fe20000000800 */
[----:B------:R-:W-:Y:S01]  /*4530*/  IMAD.MOV.U32 R7, RZ, RZ, R4 ;  /* 0x000000ffff077224 */ /* 0x000fe200078e0004 */
[----:B------:R-:W-:-:S06]  /*4540*/  ULDC UR25, c[0x0][0x988] ;  /* 0x0002620000197ab9 */ /* 0x000fcc0000000800 */
.L_x_13650:
[----:B------:R-:W-:-:S04]  /*4550*/  UIADD3 UR37, UR37, 0x1, URZ ;  /* 0x0000000125257890 */ /* 0x000fc8000fffe03f */
[----:B------:R-:W-:-:S04]  /*4560*/  UISETP.NE.AND UP1, UPT, UR37, 0x2, UPT ;  /* 0x000000022500788c */ /* 0x000fc8000bf25270 */
[----:B------:R-:W-:Y:S02]  /*4570*/  USEL UR6, URZ, 0x1, UP1 ;  /* 0x000000013f067887 */ /* 0x000fe40008800000 */
[----:B------:R-:W-:Y:S02]  /*4580*/  USEL UR37, UR37, URZ, UP1 ;  /* 0x0000003f25257287 */ /* 0x000fe40008800000 */
[----:B------:R-:W-:Y:S01]  /*4590*/  ULOP3.LUT UR47, UR47, UR6, URZ, 0x3c, !UPT ;  /* 0x000000062f2f7292 */ /* 0x000fe2000f8e3c3f */
[----:B------:R-:W-:Y:S11]  /*45a0*/  @!P0 BRA `(.L_x_13642) ;  /* 0x0000000000048947 */ /* 0x000ff60003800000 */
[----:B------:R-:W-:Y:S01]  /*45b0*/  BPT.TRAP 0x1 ;  /* 0x000000040000795c */ /* 0x000fe20000300000 */
.L_x_13642:
[----:B------:R-:W1:Y:S01]  /*45c0*/  S2UR UR7, SR_CgaCtaId ;  /* 0x00000000000779c3 */ /* 0x000e620000008800 */
[----:B------:R-:W-:Y:S01]  /*45d0*/  UMOV UR6, 0x400 ;  /* 0x0000040000067882 */ /* 0x000fe20000000000 */
[----:B------:R-:W-:-:S05]  /*45e0*/  IMAD.U32 R6, RZ, RZ, UR47 ;  /* 0x0000002fff067e24 */ /* 0x000fca000f8e00ff */
[----:B------:R-:W-:Y:S01]  /*45f0*/  SHF.L.U32 R6, R6, 0x1f, RZ ;  /* 0x0000001f06067819 */ /* 0x000fe200000006ff */
[----:B-1----:R-:W-:-:S04]  /*4600*/  ULEA UR6, UR7, UR6, 0x18 ;  /* 0x0000000607067291 */ /* 0x002fc8000f8ec03f */
[----:B------:R-:W-:-:S09]  /*4610*/  ULEA UR26, UR37, UR6, 0x3 ;  /* 0x00000006251a7291 */ /* 0x000fd2000f8e183f */
[----:B------:R1:W2:Y:S01]  /*4620*/  SYNCS.PHASECHK.TRANS64.TRYWAIT P3, [UR26+0x22830], R6 ;  /* 0x02283006ff0075a7 */ /* 0x0002a2000806015a */
[----:B------:R-:W-:Y:S05]  /*4630*/  @!P0 BRA `(.L_x_13643) ;  /* 0x0000000000048947 */ /* 0x000fea0003800000 */
[----:B------:R-:W-:Y:S01]  /*4640*/  BPT.TRAP 0x1 ;  /* 0x000000040000795c */ /* 0x000fe20000300000 */
.L_x_13643:
[----:B------:R-:W-:Y:S01]  /*4650*/  VIADD R8, R16, UR43 ;  /* 0x0000002b10087c36 */ /* 0x000fe20008000000 */
[----:B--2---:R-:W-:Y:S06]  /*4660*/  @P3 BRA `(.L_x_13644) ;  /* 0x0000000000083947 */ /* 0x004fec0003800000 */
[----:B------:R-:W2:Y:S02]  /*4670*/  SYNCS.PHASECHK.TRANS64.TRYWAIT P3, [UR26+0x22830], R6 ;  /* 0x02283006ff0075a7 */ /* 0x000ea4000806015a */
[----:B--2---:R-:W-:Y:S05]  /*4680*/  @!P3 BRA `(.L_x_13645) ;  /* 0x0000010c00b8b947 */ /* 0x004fea0003800000 */
.L_x_13644:
[----:B------:R-:W-:Y:S01]  /*4690*/  UIMAD UR18, UR37, 0x300, UR20 ;  /* 0x00000300251278a4 */ /* 0x000fe2000f8e0214 */
[----:B------:R-:W-:Y:S01]  /*46a0*/  WARPGROUP.ARRIVE ;  /* 0x00000000000079c5 */ /* 0x000fe20000000000 */
[----:B------:R-:W-:Y:S01]  /*46b0*/  UMOV UR19, 0x40000040 ;  /* 0x4000004000137882 */ /* 0x000fe20000000000 */
[----:B------:R-:W-:Y:S01]  /*46c0*/  @UP0 ULDC UR6, c[0x0][0x44c] ;  /* 0x0001130000060ab9 */ /* 0x000fe20000000800 */
[----:B------:R-:W-:Y:S01]  /*46d0*/  UMOV UR7, 0x40000040 ;  /* 0x4000004000077882 */ /* 0x000fe20000000000 */
[----:B------:R-:W-:Y:S01]  /*46e0*/  @P1 IMAD.HI.U32 R4, R8, UR6, RZ ;  /* 0x0000000608041c27 */ /* 0x000fe2000f8e00ff */
[----:B------:R-:W-:Y:S01]  /*46f0*/  @UP0 ULDC UR6, c[0x0][0x450] ;  /* 0x0001140000060ab9 */ /* 0x000fe20000000800 */
[----:B------:R-:W-:Y:S01]  /*4700*/  UIADD3 UR10, UR18, 0x4, URZ ;  /* 0x00000004120a7890 */ /* 0x000fe2000fffe03f */
[----:B--2---:R-:W-:Y:S01]  /*4710*/  LOP3.LUT R5, R5, 0xffffdfff, RZ, 0xc0, !PT ;  /* 0xffffdfff05057812 */ /* 0x004fe200078ec0ff */
[----:B------:R-:W-:Y:S01]  /*4720*/  HGMMA.64x96x16.F32 R152, gdesc[UR16], RZ, !UPT, gsb0 ;  /* 0x01600000109879f0 */ /* 0x000fe2000c0008ff */
[----:B------:R-:W-:Y:S01]  /*4730*/  @P1 SHF.R.U32.HI R8, RZ, UR6, R4 ;  /* 0x00000006ff081c19 */ /* 0x000fe20008011604 */
[----:B------:R-:W-:Y:S01]  /*4740*/  UIMAD UR6, UR23, -0x60, URZ ;  /* 0xffffffa0170678a4 */ /* 0x000fe2000f8e023f */
[----:B------:R-:W-:Y:S01]  /*4750*/  @P2 LOP3.LUT R5, R5, 0x2000, RZ, 0xfc, !PT ;  /* 0x0000200005052812 */ /* 0x000fe200078efcff */
[----:B------:R-:W-:Y:S01]  /*4760*/  UMOV UR11, 0x40000040 ;  /* 0x40000040000b7882 */ /* 0x000fe20000000000 */
[----:B------:R-:W-:Y:S01]  /*4770*/  UIADD3 UR14, UR18, 0x6, URZ ;  /* 0x00000006120e7890 */ /* 0x000fe2000fffe03f */
[----:B0-----:R-:W0:Y:S01]  /*4780*/  SHFL.IDX PT, R9, R8, RZ, 0x1c1f ;  /* 0x001c1fff08097589 */ /* 0x001e2200000e0000 */
[----:B------:R-:W-:Y:S01]  /*4790*/  UMOV UR15, 0x40000040 ;  /* 0x40000040000f7882 */ /* 0x000fe20000000000 */
[----:B------:R-:W-:Y:S01]  /*47a0*/  IMAD.U32 R13, RZ, RZ, UR6 ;  /* 0x00000006ff0d7e24 */ /* 0x000fe2000f8e00ff */
[----:B------:R-:W-:Y:S01]  /*47b0*/  UIADD3 UR6, UR18, 0x2, URZ ;  /* 0x0000000212067890 */ /* 0x000fe2000fffe03f */
[----:B------:R-:W2:Y:S01]  /*47c0*/  SHFL.IDX PT, R11, R8, 0x1, 0x1c1f ;  /* 0x003c1f00080b7f89 */ /* 0x000ea200000e0000 */
[----:B------:R-:W-:Y:S01]  /*47d0*/  IMAD.U32 R15, RZ, RZ, UR51 ;  /* 0x00000033ff0f7e24 */ /* 0x000fe2000f8e00ff */
[----:B------:R-:W-:-:S02]  /*47e0*/  LOP3.LUT R5, R5, 0xffffefff, RZ, 0xc0, !PT ;  /* 0xffffefff05057812 */ /* 0x000fc400078ec0ff */
[----:B------:R-:W-:Y:S02]  /*47f0*/  IADD3 R4, -R2, 0x1, R13 ;  /* 0x0000000102047810 */ /* 0x000fe40007ffe10d */
[----:B------:R-:W-:Y:S02]  /*4800*/  @P0 LOP3.LUT R5, R5, 0x1000, RZ, 0xfc, !PT ;  /* 0x0000100005050812 */ /* 0x000fe400078efcff */
[----:B------:R-:W-:Y:S02]  /*4810*/  IADD3 R14, -R15, UR50, R4 ;  /* 0x000000320f0e7c10 */ /* 0x000fe4000fffe104 */
[----:B------:R-:W-:-:S04]  /*4820*/  LOP3.LUT R5, R5, 0xffffbfff, RZ, 0xc0, !PT ;  /* 0xffffbfff05057812 */ /* 0x000fc800078ec0ff */
[----:B------:R-:W-:-:S04]  /*4830*/  @P1 LOP3.LUT R5, R5, 0x4000, RZ, 0xfc, !PT ;  /* 0x0000400005051812 */ /* 0x000fc800078efcff */
[----:B------:R-:W-:Y:S01]  /*4840*/  LOP3.LUT R5, R5, 0xffff7fff, RZ, 0xc0, !PT ;  /* 0xffff7fff05057812 */ /* 0x000fe200078ec0ff */
[C---:B0-----:R-:W-:Y:S02]  /*4850*/  IMAD.IADD R4, R14.reuse, 0x1, R9 ;  /* 0x000000010e047824 */ /* 0x041fe400078e0209 */
[----:B--2---:R-:W-:-:S05]  /*4860*/  IMAD.IADD R14, R14, 0x1, R11 ;  /* 0x000000010e0e7824 */ /* 0x004fca00078e020b */
        /* <DEDUP_REMOVED lines=8> */
[----:B------:R-:W-:Y:S02]  /*48f0*/  ISETP.GT.AND P1, PT, R4, 0x1, PT ;  /* 0x000000010400780c */ /* 0x000fe40003f24270 */
[----:B------:R-:W-:-:S04]  /*4900*/  LOP3.LUT R5, R5, 0xfffeffff, RZ, 0xc0, !PT ;  /* 0xfffeffff05057812 */ /* 0x000fc800078ec0ff */
[----:B------:R-:W-:Y:S02]  /*4910*/  @P2 LOP3.LUT R5, R5, 0x10000, RZ, 0xfc, !PT ;  /* 0x0001000005052812 */ /* 0x000fe400078efcff */
[----:B------:R-:W-:Y:S01]  /*4920*/  ISETP.GT.AND P2, PT, R4, RZ, PT ;  /* 0x000000ff0400720c */ /* 0x000fe20003f44270 */
[----:B------:R-:W-:Y:S02]  /*4930*/  WARPGROUP.DEPBAR.LE gsb0, 0x0 ;  /* 0x00008000000079c5 */ /* 0x000fe40000010000 */
        /* <DEDUP_REMOVED lines=79> */
[----:B0-----:R-:W-:-:S02]  /*4e30*/  FSEL R20, R20, -INF , P2 ;  /* 0xff80000014147808 */ /* 0x001fc40001000000 */
[----:B------:R-:W-:-:S05]  /*4e40*/  ISETP.GT.AND P2, PT, R4, 0x20, PT ;  /* 0x000000200400780c */ /* 0x000fca0003f44270 */
[----:B------:R-:W0:Y:S01]  /*4e50*/  MUFU.TANH R156, R169 ;  /* 0x000000a9009c7308 */ /* 0x000e220000002400 */
[----:B--2---:R-:W-:Y:S02]  /*4e60*/  FSEL R21, R21, -INF , P1 ;  /* 0xff80000015157808 */ /* 0x004fe40000800000 */
[----:B------:R-:W-:-:S05]  /*4e70*/  ISETP.GT.AND P1, PT, R4, 0x21, PT ;  /* 0x000000210400780c */ /* 0x000fca0003f24270 */
[----:B------:R-:W2:Y:S01]  /*4e80*/  MUFU.TANH R160, R172 ;  /* 0x000000ac00a07308 */ /* 0x000ea20000002400 */
[----:B---3--:R-:W-:Y:S02]  /*4e90*/  FSEL R152, R152, -INF , P2 ;  /* 0xff80000098987808 */ /* 0x008fe40001000000 */
[----:B------:R-:W-:-:S05]  /*4ea0*/  ISETP.GT.AND P2, PT, R4, 0x28, PT ;  /* 0x000000280400780c */ /* 0x000fca0003f44270 */
[----:B------:R-:W3:Y:S01]  /*4eb0*/  MUFU.TANH R161, R173 ;  /* 0x000000ad00a17308 */ /* 0x000ee20000002400 */
[----:B0-----:R-:W-:Y:S02]  /*4ec0*/  FSEL R156, R156, -INF , P1 ;  /* 0xff8000009c9c7808 */ /* 0x001fe40000800000 */
        /* <DEDUP_REMOVED lines=24> */
[----:B------:R-:W-:-:S05]  /*5050*/  ISETP.GT.AND P1, PT, R14, RZ, PT ;  /* 0x000000ff0e00720c */ /* 0x000fca0003f24270 */
        /* <DEDUP_REMOVED lines=50> */
[----:B------:R-:W-:-:S05]  /*5380*/  LOP3.LUT P2, RZ, R5, 0x10000, RZ, 0xc0, !PT ;  /* 0x0001000005ff7812 */ /* 0x000fca000784c0ff */
[----:B------:R-:W2:Y:S01]  /*5390*/  MUFU.TANH R180, R190 ;  /* 0x000000be00b47308 */ /* 0x000ea20000002400 */
[----:B---3--:R-:W-:Y:S02]  /*53a0*/  FSEL R178, R178, -INF , P1 ;  /* 0xff800000b2b27808 */ /* 0x008fe40000800000 */
[----:B------:R-:W-:-:S05]  /*53b0*/  LOP3.LUT P1, RZ, R5, 0x8000, RZ, 0xc0, !PT ;  /* 0x0000800005ff7812 */ /* 0x000fca000782c0ff */
[----:B------:R-:W3:Y:S01]  /*53c0*/  MUFU.TANH R181, R191 ;  /* 0x000000bf00b57308 */ /* 0x000ee20000002400 */
[----:B0-----:R-:W-:Y:S02]  /*53d0*/  FSEL R179, R179, -INF , P1 ;  /* 0xff800000b3b37808 */ /* 0x001fe40000800000 */
[----:B------:R-:W-:-:S05]  /*53e0*/  LOP3.LUT P1, RZ, R5, 0x4000, RZ, 0xc0, !PT ;  /* 0x0000400005ff7812 */ /* 0x000fca000782c0ff */
[----:B------:R-:W0:Y:S01]  /*53f0*/  MUFU.TANH R182, R194 ;  /* 0x000000c200b67308 */ /* 0x000e220000002400 */
[----:B--2---:R-:W-:Y:S02]  /*5400*/  FSEL R180, R180, -INF , P2 ;  /* 0xff800000b4b47808 */ /* 0x004fe40001000000 */
[----:B------:R-:W-:-:S05]  /*5410*/  LOP3.LUT P2, RZ, R5, 0x2000, RZ, 0xc0, !PT ;  /* 0x0000200005ff7812 */ /* 0x000fca000784c0ff */
[----:B------:R2:W4:Y:S01]  /*5420*/  MUFU.TANH R183, R195 ;  /* 0x000000c300b77308 */ /* 0x0005220000002400 */
[----:B---3--:R-:W-:Y:S02]  /*5430*/  FSEL R181, R181, -INF , P0 ;  /* 0xff800000b5b57808 */ /* 0x008fe40000000000 */
[----:B------:R-:W-:Y:S02]  /*5440*/  LOP3.LUT P0, RZ, R5, 0x1000, RZ, 0xc0, !PT ;  /* 0x0000100005ff7812 */ /* 0x000fe4000780c0ff */
[----:B------:R-:W-:-:S03]  /*5450*/  FMNMX.FTZ R5, R153, R10, !PT ;  /* 0x0000000a99057209 */ /* 0x000fc60007810000 */
[----:B------:R-:W3:Y:S01]  /*5460*/  MUFU.TANH R184, R198 ;  /* 0x000000c600b87308 */ /* 0x000ee20000002400 */
[----:B------:R-:W-:Y:S01]  /*5470*/  FMNMX.FTZ R5, R154, R5, !PT ;  /* 0x000000059a057209 */ /* 0x000fe20007810000 */
[----:B--2---:R-:W2:Y:S01]  /*5480*/  S2R R195, SR_TID.X ;  /* 0x0000000000c37919 */ /* 0x004ea20000002100 */
[----:B0-----:R-:W-:Y:S02]  /*5490*/  FSEL R182, R182, -INF , P3 ;  /* 0xff800000b6b67808 */ /* 0x001fe40001800000 */
[----:B------:R-:W-:-:S03]  /*54a0*/  FMNMX.FTZ R5, R155, R5, !PT ;  /* 0x000000059b057209 */ /* 0x000fc60007810000 */
[----:B------:R-:W0:Y:S01]  /*54b0*/  MUFU.TANH R185, R199 ;  /* 0x000000c700b97308 */ /* 0x000e220000002400 */
[----:B------:R-:W-:Y:S02]  /*54c0*/  FMNMX.FTZ R5, R157, R5, !PT ;  /* 0x000000059d057209 */ /* 0x000fe40007810000 */
[----:B----4-:R-:W-:Y:S02]  /*54d0*/  FSEL R183, R183, -INF , P4 ;  /* 0xff800000b7b77808 */ /* 0x010fe40002000000 */
[----:B------:R-:W-:Y:S02]  /*54e0*/  FMNMX.FTZ R5, R158, R5, !PT ;  /* 0x000000059e057209 */ /* 0x000fe40007810000 */
[----:B------:R-:W-:Y:S02]  /*54f0*/  ISETP.GT.AND P4, PT, R4, 0x49, PT ;  /* 0x000000490400780c */ /* 0x000fe40003f84270 */
[----:B------:R-:W-:Y:S02]  /*5500*/  FMNMX.FTZ R5, R159, R5, !PT ;  /* 0x000000059f057209 */ /* 0x000fe40007810000 */
[----:B---3--:R-:W-:-:S02]  /*5510*/  FSEL R184, R184, -INF , P5 ;  /* 0xff800000b8b87808 */ /* 0x008fc40002800000 */
[----:B------:R-:W-:Y:S02]  /*5520*/  FMNMX.FTZ R5, R162, R5, !PT ;  /* 0x00000005a2057209 */ /* 0x000fe40007810000 */
[----:B------:R-:W-:Y:S02]  /*5530*/  ISETP.GT.AND P5, PT, R4, 0x50, PT ;  /* 0x000000500400780c */ /* 0x000fe40003fa4270 */
[----:B------:R-:W-:Y:S02]  /*5540*/  FMNMX.FTZ R5, R163, R5, !PT ;  /* 0x00000005a3057209 */ /* 0x000fe40007810000 */
[----:B0-----:R-:W-:Y:S02]  /*5550*/  FSEL R185, R185, -INF , P6 ;  /* 0xff800000b9b97808 */ /* 0x001fe40003000000 */
[----:B------:R-:W-:-:S04]  /*5560*/  FMNMX.FTZ R5, R166, R5, !PT ;  /* 0x00000005a6057209 */ /* 0x000fc80007810000 */
[----:B------:R-:W-:Y:S02]  /*5570*/  FMNMX.FTZ R5, R167, R5, !PT ;  /* 0x00000005a7057209 */ /* 0x000fe40007810000 */
[----:B--2---:R-:W-:Y:S02]  /*5580*/  SHF.R.U32.HI R195, RZ, 0x7, R195 ;  /* 0x00000007ffc37819 */ /* 0x004fe400000116c3 */
        /* <DEDUP_REMOVED lines=26> */
[--C-:B------:R-:W-:Y:S01]  /*5730*/  FFMA.FTZ R154, R154, UR10, -R186.reuse ;  /* 0x0000000a9a9a7c23 */ /* 0x100fe200080108ba */
[--C-:B------:R-:W-:Y:S01]  /*5740*/  FFMA.FTZ R188, R157, UR10, -R186.reuse ;  /* 0x0000000a9dbc7c23 */ /* 0x100fe200080108ba */
[--C-:B------:R-:W-:Y:S01]  /*5750*/  FFMA.FTZ R155, R155, UR10, -R186.reuse ;  /* 0x0000000a9b9b7c23 */ /* 0x100fe200080108ba */
[----:B------:R0:W2:Y:S01]  /*5760*/  MUFU.TANH R10, R189 ;  /* 0x000000bd000a7308 */ /* 0x0000a20000002400 */
        /* <DEDUP_REMOVED lines=20> */
[----:B------:R-:W-:Y:S01]  /*58b0*/  FFMA.FTZ R185, R185, UR10, -R186 ;  /* 0x0000000ab9b97c23 */ /* 0x000fe200080108ba */
[----:B--2---:R-:W-:-:S02]  /*58c0*/  FSEL R10, R10, -INF , P4 ;  /* 0xff8000000a0a7808 */ /* 0x004fc40002000000 */
[----:B------:R-:W2:Y:S01]  /*58d0*/  MUFU.EX2 R154, R154 ;  /* 0x0000009a009a7308 */ /* 0x000ea20000000800 */
[----:B------:R-:W-:-:S07]  /*58e0*/  ISETP.GT.AND P4, PT, R4, 0x51, PT ;  /* 0x000000510400780c */ /* 0x000fce0003f84270 */
[----:B------:R-:W3:Y:S01]  /*58f0*/  MUFU.EX2 R155, R155 ;  /* 0x0000009b009b7308 */ /* 0x000ee20000000800 */
        /* <DEDUP_REMOVED lines=11> */
[----:B------:R-:W-:Y:S01]  /*59b0*/  FMNMX.FTZ R154, R8, R7, !PT ;  /* 0x00000007089a7209 */ /* 0x000fe20007810000 */
[-C--:B------:R-:W-:Y:S01]  /*59c0*/  FMUL.FTZ R39, R39, R14.reuse ;  /* 0x0000000e27277220 */ /* 0x080fe20000410000 */
[-C--:B------:R-:W-:Y:S01]  /*59d0*/  FMUL.FTZ R42, R42, R14.reuse ;  /* 0x0000000e2a2a7220 */ /* 0x080fe20000410000 */
[----:B------:R-:W-:Y:S01]  /*59e0*/  FMUL.FTZ R43, R43, R14 ;  /* 0x0000000e2b2b7220 */ /* 0x000fe20000410000 */
[----:B------:R-:W-:Y:S01]  /*59f0*/  FMNMX.FTZ R154, R9, R154, !PT ;  /* 0x0000009a099a7209 */ /* 0x000fe20007810000 */
[----:B---3--:R-:W-:Y:S01]  /*5a00*/  FADD.FTZ R0, R155, R0 ;  /* 0x000000009b007221 */ /* 0x008fe20000010000 */
[----:B------:R-:W2:Y:S01]  /*5a10*/  MUFU.EX2 R153, R158 ;  /* 0x0000009e00997308 */ /* 0x000ea20000000800 */
[----:B------:R-:W-:Y:S01]  /*5a20*/  FMUL.FTZ R46, R46, R14 ;  /* 0x0000000e2e2e7220 */ /* 0x000fe20000410000 */
[----:B------:R-:W-:Y:S01]  /*5a30*/  FMNMX.FTZ R154, R11, R154, !PT ;  /* 0x0000009a0b9a7209 */ /* 0x000fe20007810000 */
[-C--:B------:R-:W-:Y:S01]  /*5a40*/  FMUL.FTZ R47, R47, R14.reuse ;  /* 0x0000000e2f2f7220 */ /* 0x080fe20000410000 */
[-C--:B------:R-:W-:Y:S01]  /*5a50*/  FMUL.FTZ R50, R50, R14.reuse ;  /* 0x0000000e32327220 */ /* 0x080fe20000410000 */
[----:B------:R-:W-:Y:S01]  /*5a60*/  FMUL.FTZ R51, R51, R14 ;  /* 0x0000000e33337220 */ /* 0x000fe20000410000 */
[----:B------:R-:W-:Y:S01]  /*5a70*/  FMNMX.FTZ R154, R12, R154, !PT ;  /* 0x0000009a0c9a7209 */ /* 0x000fe20007810000 */
[C---:B0-----:R-:W-:Y:S01]  /*5a80*/  FADD.FTZ R0, R159.reuse, R0 ;  /* 0x000000009f007221 */ /* 0x041fe20000010000 */
[----:B------:R-:W-:Y:S01]  /*5a90*/  F2FP.F16.F32.PACK_AB R159, R159, R155 ;  /* 0x0000009b9f9f723e */ /* 0x000fe200000000ff */
        /* <DEDUP_REMOVED lines=31> */
[-C--:B------:R-:W-:Y:S01]  /*5c90*/  FMUL.FTZ R83, R83, R14.reuse ;  /* 0x0000000e53537220 */ /* 0x080fe20000410000 */
[----:B------:R-:W3:Y:S01]  /*5ca0*/  MUFU.TANH R154, R192 ;  /* 0x000000c0009a7308 */ /* 0x000ee20000002400 */
[----:B------:R-:W-:Y:S01]  /*5cb0*/  FMNMX.FTZ R155, R164, R155, !PT ;  /* 0x0000009ba49b7209 */ /* 0x000fe20007810000 */
[----:B--2---:R-:W-:Y:S01]  /*5cc0*/  FADD.FTZ R0, R163, R0 ;  /* 0x00000000a3007221 */ /* 0x004fe20000010000 */
[-C--:B------:R-:W-:Y:S01]  /*5cd0*/  FMUL.FTZ R86, R86, R14.reuse ;  /* 0x0000000e56567220 */ /* 0x080fe20000410000 */
[-C--:B------:R-:W-:Y:S01]  /*5ce0*/  FMUL.FTZ R87, R87, R14.reuse ;  /* 0x0000000e57577220 */ /* 0x080fe20000410000 */
[----:B------:R-:W-:Y:S01]  /*5cf0*/  FMNMX.FTZ R158, R165, R155, !PT ;  /* 0x0000009ba59e7209 */ /* 0x000fe20007810000 */
[-C--:B------:R-:W-:Y:S01]  /*5d00*/  FMUL.FTZ R90, R90, R14.reuse ;  /* 0x0000000e5a5a7220 */ /* 0x080fe20000410000 */
[----:B------:R-:W-:Y:S01]  /*5d10*/  FMUL.FTZ R91, R91, R14 ;  /* 0x0000000e5b5b7220 */ /* 0x000fe20000410000 */
[----:B------:R-:W2:Y:S01]  /*5d20*/  MUFU.TANH R155, R193 ;  /* 0x000000c1009b7308 */ /* 0x000ea20000002400 */
[----:B------:R-:W-:Y:S01]  /*5d30*/  FMNMX.FTZ R158, R168, R158, !PT ;  /* 0x0000009ea89e7209 */ /* 0x000fe20007810000 */
[----:B0-----:R-:W-:Y:S01]  /*5d40*/  FADD.FTZ R0, R166, R0 ;  /* 0x00000000a6007221 */ /* 0x001fe20000010000 */
[-C--:B------:R-:W-:Y:S01]  /*5d50*/  FMUL.FTZ R94, R94, R14.reuse ;  /* 0x0000000e5e5e7220 */ /* 0x080fe20000410000 */
[----:B------:R-:W-:Y:S01]  /*5d60*/  FMUL.FTZ R95, R95, R14 ;  /* 0x0000000e5f5f7220 */ /* 0x000fe20000410000 */
[----:B------:R-:W-:Y:S01]  /*5d70*/  FMNMX.FTZ R186, R169, R158, !PT ;  /* 0x0000009ea9ba7209 */ /* 0x000fe20007810000 */
[-C--:B------:R-:W-:Y:S01]  /*5d80*/  FMUL.FTZ R98, R98, R14.reuse ;  /* 0x0000000e62627220 */ /* 0x080fe20000410000 */
[----:B------:R-:W-:Y:S01]  /*5d90*/  FMUL.FTZ R99, R99, R14 ;  /* 0x0000000e63637220 */ /* 0x000fe20000410000 */
[----:B------:R-:W0:Y:S01]  /*5da0*/  MUFU.TANH R158, R196 ;  /* 0x000000c4009e7308 */ /* 0x000e220000002400 */
[----:B------:R-:W-:Y:S01]  /*5db0*/  FMNMX.FTZ R186, R172, R186, !PT ;  /* 0x000000baacba7209 */ /* 0x000fe20007810000 */
[-C--:B------:R-:W-:Y:S01]  /*5dc0*/  FMUL.FTZ R102, R102, R14.reuse ;  /* 0x0000000e66667220 */ /* 0x080fe20000410000 */
[----:B---3--:R-:W-:Y:S01]  /*5dd0*/  FSEL R154, R154, -INF , P5 ;  /* 0xff8000009a9a7808 */ /* 0x008fe20002800000 */
[----:B------:R-:W-:Y:S01]  /*5de0*/  FMUL.FTZ R103, R103, R14 ;  /* 0x0000000e67677220 */ /* 0x000fe20000410000 */
[----:B------:R-:W-:Y:S01]  /*5df0*/  FMNMX.FTZ R187, R173, R186, !PT ;  /* 0x000000baadbb7209 */ /* 0x000fe20007810000 */
[-C--:B------:R-:W-:Y:S01]  /*5e00*/  FMUL.FTZ R106, R106, R14.reuse ;  /* 0x0000000e6a6a7220 */ /* 0x080fe20000410000 */
[----:B------:R-:W-:Y:S01]  /*5e10*/  ISETP.GT.AND P5, PT, R4, 0x58, PT ;  /* 0x000000580400780c */ /* 0x000fe20003fa4270 */
[----:B------:R-:W3:Y:S01]  /*5e20*/  MUFU.TANH R186, R197 ;  /* 0x000000c500ba7308 */ /* 0x000ee20000002400 */
[----:B------:R-:W-:Y:S01]  /*5e30*/  FMNMX.FTZ R187, R176, R187, !PT ;  /* 0x000000bbb0bb7209 */ /* 0x000fe20007810000 */
[-C--:B------:R-:W-:Y:S01]  /*5e40*/  FMUL.FTZ R107, R107, R14.reuse ;  /* 0x0000000e6b6b7220 */ /* 0x080fe20000410000 */
[----:B--2---:R-:W-:Y:S01]  /*5e50*/  FSEL R155, R155, -INF , P4 ;  /* 0xff8000009b9b7808 */ /* 0x004fe20002000000 */
[-C--:B------:R-:W-:Y:S01]  /*5e60*/  FMUL.FTZ R110, R110, R14.reuse ;  /* 0x0000000e6e6e7220 */ /* 0x080fe20000410000 */
[----:B------:R-:W-:Y:S01]  /*5e70*/  FMNMX.FTZ R187, R10, R187, !PT ;  /* 0x000000bb0abb7209 */ /* 0x000fe20007810000 */
[-C--:B------:R-:W-:Y:S01]  /*5e80*/  FMUL.FTZ R111, R111, R14.reuse ;  /* 0x0000000e6f6f7220 */ /* 0x080fe20000410000 */
[----:B------:R-:W-:Y:S01]  /*5e90*/  ISETP.GT.AND P4, PT, R4, 0x59, PT ;  /* 0x000000590400780c */ /* 0x000fe20003f84270 */
[----:B------:R-:W2:Y:S01]  /*5ea0*/  MUFU.EX2 R167, R167 ;  /* 0x000000a700a77308 */ /* 0x000ea20000000800 */
[----:B------:R-:W-:Y:S01]  /*5eb0*/  FMNMX.FTZ R187, R154, R187, !PT ;  /* 0x000000bb9abb7209 */ /* 0x000fe20007810000 */
[-C--:B------:R-:W-:Y:S01]  /*5ec0*/  FMUL.FTZ R114, R114, R14.reuse ;  /* 0x0000000e72727220 */ /* 0x080fe20000410000 */
[----:B0-----:R-:W-:Y:S01]  /*5ed0*/  FSEL R158, R158, -INF , P5 ;  /* 0xff8000009e9e7808 */ /* 0x001fe20002800000 */
[-C--:B------:R-:W-:Y:S01]  /*5ee0*/  FMUL.FTZ R115, R115, R14.reuse ;  /* 0x0000000e73737220 */ /* 0x080fe20000410000 */
[----:B------:R-:W-:Y:S01]  /*5ef0*/  FMNMX.FTZ R187, R155, R187, !PT ;  /* 0x000000bb9bbb7209 */ /* 0x000fe20007810000 */
[-C--:B------:R-:W-:Y:S01]  /*5f00*/  FMUL.FTZ R118, R118, R14.reuse ;  /* 0x0000000e76767220 */ /* 0x080fe20000410000 */
[-C--:B------:R-:W-:Y:S01]  /*5f10*/  FMUL.FTZ R119, R119, R14.reuse ;  /* 0x0000000e77777220 */ /* 0x080fe20000410000 */
[----:B------:R-:W0:Y:S01]  /*5f20*/  MUFU.EX2 R170, R170 ;  /* 0x000000aa00aa7308 */ /* 0x000e220000000800 */
[----:B---3--:R-:W-:Y:S01]  /*5f30*/  FSEL R186, R186, -INF , P4 ;  /* 0xff800000baba7808 */ /* 0x008fe20002000000 */
[-C--:B------:R-:W-:Y:S01]  /*5f40*/  FMUL.FTZ R122, R122, R14.reuse ;  /* 0x0000000e7a7a7220 */ /* 0x080fe20000410000 */
[----:B------:R-:W-:Y:S01]  /*5f50*/  FMNMX.FTZ R4, R158, R187, !PT ;  /* 0x000000bb9e047209 */ /* 0x000fe20007810000 */
[-C--:B------:R-:W-:Y:S01]  /*5f60*/  FMUL.FTZ R123, R123, R14.reuse ;  /* 0x0000000e7b7b7220 */ /* 0x080fe20000410000 */
[-C--:B------:R-:W-:Y:S01]  /*5f70*/  FMUL.FTZ R126, R126, R14.reuse ;  /* 0x0000000e7e7e7220 */ /* 0x080fe20000410000 */
[----:B------:R-:W-:Y:S01]  /*5f80*/  FMUL.FTZ R127, R127, R14 ;  /* 0x0000000e7f7f7220 */ /* 0x000fe20000410000 */
[----:B------:R-:W-:Y:S01]  /*5f90*/  FMNMX.FTZ R4, R186, R4, !PT ;  /* 0x00000004ba047209 */ /* 0x000fe20007810000 */
[----:B------:R-:W3:Y:S01]  /*5fa0*/  MUFU.EX2 R171, R171 ;  /* 0x000000ab00ab7308 */ /* 0x000ee20000000800 */
[----:B--2---:R-:W-:Y:S01]  /*5fb0*/  FADD.FTZ R0, R167, R0 ;  /* 0x00000000a7007221 */ /* 0x004fe20000010000 */
[-C--:B------:R-:W-:Y:S01]  /*5fc0*/  FMUL.FTZ R130, R130, R14.reuse ;  /* 0x0000000e82827220 */ /* 0x080fe20000410000 */
[-C--:B------:R-:W-:Y:S01]  /*5fd0*/  FMUL.FTZ R131, R131, R14.reuse ;  /* 0x0000000e83837220 */ /* 0x080fe20000410000 */
[----:B------:R-:W2:Y:S01]  /*5fe0*/  SHFL.BFLY PT, R187, R4, 0x2, 0x1f ;  /* 0x0c401f0004bb7f89 */ /* 0x000ea200000e0000 */
[-C--:B------:R-:W-:Y:S01]  /*5ff0*/  FMUL.FTZ R134, R134, R14.reuse ;  /* 0x0000000e86867220 */ /* 0x080fe20000410000 */
[-C--:B------:R-:W-:Y:S01]  /*6000*/  FMUL.FTZ R135, R135, R14.reuse ;  /* 0x0000000e87877220 */ /* 0x080fe20000410000 */
        /* <DEDUP_REMOVED lines=10> */
[----:B---3--:R-:W-:Y:S01]  /*60b0*/  FADD.FTZ R0, R171, R0 ;  /* 0x00000000ab007221 */ /* 0x008fe20000010000 */
[----:B------:R-:W-:-:S06]  /*60c0*/  FMUL.FTZ R151, R151, R14 ;  /* 0x0000000e97977220 */ /* 0x000fcc0000410000 */
[----:B------:R-:W3:Y:S01]  /*60d0*/  MUFU.EX2 R177, R177 ;  /* 0x000000b100b17308 */ /* 0x000ee20000000800 */
[----:B----4-:R-:W-:Y:S01]  /*60e0*/  FADD.FTZ R0, R174, R0 ;  /* 0x00000000ae007221 */ /* 0x010fe20000010000 */
[----:B--2---:R-:W-:-:S06]  /*60f0*/  FMNMX.FTZ R4, R4, R187, !PT ;  /* 0x000000bb04047209 */ /* 0x004fcc0007810000 */
[----:B------:R-:W2:Y:S01]  /*6100*/  MUFU.EX2 R190, R190 ;  /* 0x000000be00be7308 */ /* 0x000ea20000000800 */
[----:B------:R-:W4:Y:S01]  /*6110*/  SHFL.BFLY PT, R187, R4, 0x1, 0x1f ;  /* 0x0c201f0004bb7f89 */ /* 0x000f2200000e0000 */
[----:B0-----:R-:W-:-:S06]  /*6120*/  FADD.FTZ R0, R175, R0 ;  /* 0x00000000af007221 */ /* 0x001fcc0000010000 */
[----:B------:R-:W0:Y:S01]  /*6130*/  MUFU.EX2 R178, R178 ;  /* 0x000000b200b27308 */ /* 0x000e220000000800 */
[----:B---3--:R-:W-:-:S07]  /*6140*/  FADD.FTZ R0, R177, R0 ;  /* 0x00000000b1007221 */ /* 0x008fce0000010000 */
[----:B------:R-:W3:Y:S01]  /*6150*/  MUFU.EX2 R179, R179 ;  /* 0x000000b300b37308 */ /* 0x000ee20000000800 */
[----:B--2---:R-:W-:-:S07]  /*6160*/  FADD.FTZ R0, R190, R0 ;  /* 0x00000000be007221 */ /* 0x004fce0000010000 */
[----:B------:R-:W2:Y:S01]  /*6170*/  MUFU.EX2 R180, R180 ;  /* 0x000000b400b47308 */ /* 0x000ea20000000800 */
[----:B----4-:R-:W-:Y:S01]  /*6180*/  FMNMX.FTZ R4, R4, R187, !PT ;  /* 0x000000bb04047209 */ /* 0x010fe20007810000 */
[----:B0-----:R-:W-:-:S03]  /*6190*/  FADD.FTZ R0, R178, R0 ;  /* 0x00000000b2007221 */ /* 0x001fc60000010000 */
[C---:B------:R-:W-:Y:S01]  /*61a0*/  FSETP.NEU.FTZ.AND P3, PT, R4.reuse, -INF , PT ;  /* 0xff8000000400780b */ /* 0x040fe20003f7d000 */
[----:B------:R-:W-:Y:S02]  /*61b0*/  FMUL.FTZ R187, R4, UR10 ;  /* 0x0000000a04bb7c20 */ /* 0x000fe40008410000 */
[----:B------:R-:W0:Y:S01]  /*61c0*/  MUFU.EX2 R181, R181 ;  /* 0x000000b500b57308 */ /* 0x000e220000000800 */
[----:B---3--:R-:W-:Y:S02]  /*61d0*/  FADD.FTZ R0, R179, R0 ;  /* 0x00000000b3007221 */ /* 0x008fe40000010000 */
[----:B------:R-:W-:-:S05]  /*61e0*/  FSEL R187, R187, RZ, P3 ;  /* 0x000000ffbbbb7208 */ /* 0x000fca0001800000 */
[--C-:B------:R-:W-:Y:S01]  /*61f0*/  FFMA.FTZ R152, R152, UR10, -R187.reuse ;  /* 0x0000000a98987c23 */ /* 0x100fe200080108bb */
[--C-:B------:R-:W-:Y:S01]  /*6200*/  FFMA.FTZ R191, R176, UR10, -R187.reuse ;  /* 0x0000000ab0bf7c23 */ /* 0x100fe200080108bb */
        /* <DEDUP_REMOVED lines=13> */
[----:B---3--:R-:W-:Y:S01]  /*62e0*/  FSEL R152, R4, RZ, P3 ;  /* 0x000000ff04987208 */ /* 0x008fe20001800000 */
[--C-:B------:R-:W-:Y:S01]  /*62f0*/  FFMA.FTZ R21, R21, UR10, -R187.reuse ;  /* 0x0000000a15157c23 */ /* 0x100fe200080108bb */
[--C-:B------:R-:W-:Y:S01]  /*6300*/  FFMA.FTZ R156, R156, UR10, -R187.reuse ;  /* 0x0000000a9c9c7c23 */ /* 0x100fe200080108bb */
[--C-:B------:R-:W-:Y:S01]  /*6310*/  FFMA.FTZ R194, R161, UR10, -R187.reuse ;  /* 0x0000000aa1c27c23 */ /* 0x100fe200080108bb */
[----:B------:R-:W-:Y:S01]  /*6320*/  FFMA.FTZ R164, R165, UR10, -R187 ;  /* 0x0000000aa5a47c23 */ /* 0x000fe200080108bb */
[----:B------:R-:W-:Y:S01]  /*6330*/  FADD.FTZ R152, -R152, R7 ;  /* 0x0000000798987221 */ /* 0x000fe20000010100 */
[--C-:B------:R-:W-:Y:S01]  /*6340*/  FFMA.FTZ R168, R168, UR10, -R187.reuse ;  /* 0x0000000aa8a87c23 */ /* 0x100fe200080108bb */
[--C-:B------:R-:W-:Y:S01]  /*6350*/  FFMA.FTZ R160, R169, UR10, -R187.reuse ;  /* 0x0000000aa9a07c23 */ /* 0x100fe200080108bb */
[--C-:B------:R-:W-:Y:S01]  /*6360*/  FFMA.FTZ R172, R172, UR10, -R187.reuse ;  /* 0x0000000aacac7c23 */ /* 0x100fe200080108bb */
[----:B------:R-:W-:Y:S01]  /*6370*/  FMUL.FTZ R152, R152, UR10 ;  /* 0x0000000a98987c20 */ /* 0x000fe20008410000 */
[--C-:B------:R-:W-:Y:S01]  /*6380*/  FFMA.FTZ R188, R173, UR10, -R187.reuse ;  /* 0x0000000aadbc7c23 */ /* 0x100fe200080108bb */
[--C-:B------:R-:W-:Y:S01]  /*6390*/  FFMA.FTZ R154, R154, UR10, -R187.reuse ;  /* 0x0000000a9a9a7c23 */ /* 0x100fe200080108bb */
[--C-:B------:R-:W-:Y:S01]  /*63a0*/  FFMA.FTZ R189, R158, UR10, -R187.reuse ;  /* 0x0000000a9ebd7c23 */ /* 0x100fe200080108bb */
[----:B------:R-:W-:Y:S01]  /*63b0*/  FFMA.FTZ R186, R186, UR10, -R187 ;  /* 0x0000000ababa7c23 */ /* 0x000fe200080108bb */
[----:B------:R3:W-:Y:S01]  /*63c0*/  MUFU.EX2 R158, R8 ;  /* 0x00000008009e7308 */ /* 0x0007e20000000800 */
[----:B------:R-:W-:Y:S01]  /*63d0*/  F2FP.F16.F32.PACK_AB R161, R167, R166 ;  /* 0x000000a6a7a1723e */ /* 0x000fe200000000ff */
[----:B------:R-:W-:Y:S01]  /*63e0*/  IMAD.U32 R7, RZ, RZ, UR26 ;  /* 0x0000001aff077e24 */ /* 0x000fe2000f8e00ff */
[----:B------:R-:W-:Y:S01]  /*63f0*/  F2FP.F16.F32.PACK_AB R167, R190, R177 ;  /* 0x000000b1bea7723e */ /* 0x000fe200000000ff */
[----:B--2---:R-:W-:Y:S01]  /*6400*/  FADD.FTZ R0, R180, R0 ;  /* 0x00000000b4007221 */ /* 0x004fe20000010000 */
[----:B------:R-:W-:-:S02]  /*6410*/  F2FP.F16.F32.PACK_AB R163, R171, R170 ;  /* 0x000000aaaba3723e */ /* 0x000fc400000000ff */
[----:B------:R-:W-:Y:S01]  /*6420*/  F2FP.F16.F32.PACK_AB R165, R175, R174 ;  /* 0x000000aeafa5723e */ /* 0x000fe200000000ff */
[----:B------:R-:W2:Y:S01]  /*6430*/  MUFU.EX2 R187, R152 ;  /* 0x0000009800bb7308 */ /* 0x000ea20000000800 */
[----:B---3--:R-:W-:Y:S01]  /*6440*/  IADD3 R8, -R195, 0xb, RZ ;  /* 0x0000000bc3087810 */ /* 0x008fe20007ffe1ff */
[----:B0-----:R-:W-:Y:S01]  /*6450*/  FADD.FTZ R0, R181, R0 ;  /* 0x00000000b5007221 */ /* 0x001fe20000010000 */
[----:B------:R-:W-:Y:S02]  /*6460*/  F2FP.F16.F32.PACK_AB R169, R179, R178 ;  /* 0x000000b2b3a9723e */ /* 0x000fe400000000ff */
[----:B------:R-:W-:-:S03]  /*6470*/  F2FP.F16.F32.PACK_AB R171, R181, R180 ;  /* 0x000000b4b5ab723e */ /* 0x000fc600000000ff */
[----:B------:R-:W0:Y:S08]  /*6480*/  MUFU.EX2 R9, R9 ;  /* 0x0000000900097308 */ /* 0x000e300000000800 */
[----:B------:R-:W3:Y:S01]  /*6490*/  MUFU.EX2 R11, R11 ;  /* 0x0000000b000b7308 */ /* 0x000ee20000000800 */
        /* <DEDUP_REMOVED lines=56> */
[----:B0-----:R-:W-:Y:S01]  /*6820*/  FADD.FTZ R177, R21, R152 ;  /* 0x0000009815b17221 */ /* 0x001fe20000010000 */
[----:B---3--:R-:W-:-:S02]  /*6830*/  @!P2 VIADD R156, R7, 0x22840 ;  /* 0x00022840079ca836 */ /* 0x008fc40000000000 */
[-C--:B------:R-:W-:Y:S01]  /*6840*/  FMUL.FTZ R108, R108, R187.reuse ;  /* 0x000000bb6c6c7220 */ /* 0x080fe20000410000 */
[-C--:B------:R-:W-:Y:S01]  /*6850*/  FMUL.FTZ R109, R109, R187.reuse ;  /* 0x000000bb6d6d7220 */ /* 0x080fe20000410000 */
[----:B------:R-:W-:Y:S01]  /*6860*/  FADD.FTZ R177, R162, R177 ;  /* 0x000000b1a2b17221 */ /* 0x000fe20000010000 */
[-C--:B------:R-:W-:Y:S01]  /*6870*/  FMUL.FTZ R112, R112, R187.reuse ;  /* 0x000000bb70707220 */ /* 0x080fe20000410000 */
[----:B------:R-:W-:Y:S01]  /*6880*/  @!P2 PRMT R156, RZ, 0x654, R156 ;  /* 0x00000654ff9ca816 */ /* 0x000fe2000000009c */
[----:B------:R-:W0:Y:S01]  /*6890*/  MUFU.EX2 R194, R194 ;  /* 0x000000c200c27308 */ /* 0x000e220000000800 */
[----:B----4-:R-:W-:Y:S01]  /*68a0*/  FADD.FTZ R152, R166, R177 ;  /* 0x000000b1a6987221 */ /* 0x010fe20000010000 */
[----:B------:R3:W-:Y:S06]  /*68b0*/  BAR.ARV R8, 0x100 ;  /* 0x000400080000751d */ /* 0x0007ec0000002000 */
[----:B------:R-:W4:Y:S01]  /*68c0*/  MUFU.EX2 R192, R192 ;  /* 0x000000c000c07308 */ /* 0x000f220000000800 */
[----:B------:R5:W-:Y:S01]  /*68d0*/  @!P2 SYNCS.ARRIVE.TRANS64.RED.A1T0 RZ, [R156+URZ], RZ ;  /* 0x000000ff9cffa9a7 */ /* 0x000be2000810043f */
        /* <DEDUP_REMOVED lines=8> */
[----:B--2---:R-:W-:Y:S01]  /*6960*/  FADD.FTZ R9, R193, R152 ;  /* 0x00000098c1097221 */ /* 0x004fe20000010000 */
[----:B------:R-:W-:Y:S01]  /*6970*/  F2FP.F16.F32.PACK_AB R158, R12, R11 ;  /* 0x0000000b0c9e723e */ /* 0x000fe200000000ff */
[----:B------:R-:W-:Y:S01]  /*6980*/  FMUL.FTZ R125, R125, R187 ;  /* 0x000000bb7d7d7220 */ /* 0x000fe20000410000 */
[----:B------:R-:W-:Y:S01]  /*6990*/  F2FP.F16.F32.PACK_AB R152, R15, R13 ;  /* 0x0000000d0f98723e */ /* 0x000fe200000000ff */
[----:B0-----:R-:W-:Y:S01]  /*69a0*/  FADD.FTZ R9, R194, R9 ;  /* 0x00000009c2097221 */ /* 0x001fe20000010000 */
        /* <DEDUP_REMOVED lines=9> */
[----:B------:R2:W4:Y:S01]  /*6a40*/  MUFU.EX2 R3, R160 ;  /* 0x000000a000037308 */ /* 0x0005220000000800 */
[C---:B-1----:R-:W-:Y:S01]  /*6a50*/  FADD.FTZ R11, R164.reuse, R11 ;  /* 0x0000000ba40b7221 */ /* 0x042fe20000010000 */
[----:B------:R-:W-:Y:S01]  /*6a60*/  F2FP.F16.F32.PACK_AB R164, R164, R192 ;  /* 0x000000c0a4a4723e */ /* 0x000fe200000000ff */
[-C--:B------:R-:W-:Y:S01]  /*6a70*/  FMUL.FTZ R141, R141, R187.reuse ;  /* 0x000000bb8d8d7220 */ /* 0x080fe20000410000 */
[-C--:B------:R-:W-:Y:S01]  /*6a80*/  FMUL.FTZ R144, R144, R187.reuse ;  /* 0x000000bb90907220 */ /* 0x080fe20000410000 */
[-C--:B------:R-:W-:Y:S01]  /*6a90*/  FMUL.FTZ R145, R145, R187.reuse ;  /* 0x000000bb91917220 */ /* 0x080fe20000410000 */
[-C--:B------:R-:W-:Y:S01]  /*6aa0*/  FMUL.FTZ R148, R148, R187.reuse ;  /* 0x000000bb94947220 */ /* 0x080fe20000410000 */
[----:B------:R-:W-:Y:S01]  /*6ab0*/  FMUL.FTZ R149, R149, R187 ;  /* 0x000000bb95957220 */ /* 0x000fe20000410000 */
[----:B------:R-:W1:Y:S01]  /*6ac0*/  MUFU.EX2 R172, R172 ;  /* 0x000000ac00ac7308 */ /* 0x000e620000000800 */
[----:B0-----:R-:W-:Y:S01]  /*6ad0*/  FADD.FTZ R12, R168, R11 ;  /* 0x0000000ba80c7221 */ /* 0x001fe20000010000 */
[----:B--2---:R-:W-:-:S02]  /*6ae0*/  F2FP.F16.F32.PACK_AB R160, R166, R162 ;  /* 0x000000a2a6a0723e */ /* 0x004fc400000000ff */
[----:B------:R-:W-:-:S04]  /*6af0*/  F2FP.F16.F32.PACK_AB R162, R194, R193 ;  /* 0x000000c1c2a2723e */ /* 0x000fc800000000ff */
[----:B------:R-:W0:Y:S01]  /*6b00*/  MUFU.EX2 R188, R188 ;  /* 0x000000bc00bc7308 */ /* 0x000e220000000800 */
[C---:B----4-:R-:W-:Y:S01]  /*6b10*/  FADD.FTZ R11, R3.reuse, R12 ;  /* 0x0000000c030b7221 */ /* 0x050fe20000010000 */
        /* <DEDUP_REMOVED lines=8> */
[----:B------:R2:W4:Y:S01]  /*6ba0*/  MUFU.EX2 R9, R154 ;  /* 0x0000009a00097308 */ /* 0x0005220000000800 */
[C---:B-1----:R-:W-:Y:S01]  /*6bb0*/  FADD.FTZ R12, R176.reuse, R13 ;  /* 0x0000000db00c7221 */ /* 0x042fe20000010000 */
[----:B------:R-:W-:-:S06]  /*6bc0*/  F2FP.F16.F32.PACK_AB R170, R176, R170 ;  /* 0x000000aab0aa723e */ /* 0x000fcc00000000ff */
[----:B------:R-:W1:Y:S01]  /*6bd0*/  MUFU.EX2 R183, R183 ;  /* 0x000000b700b77308 */ /* 0x000e620000000800 */
[----:B0-----:R-:W-:Y:S01]  /*6be0*/  FADD.FTZ R0, R182, R0 ;  /* 0x00000000b6007221 */ /* 0x001fe20000010000 */
[----:B--2---:R-:W-:-:S06]  /*6bf0*/  F2FP.F16.F32.PACK_AB R154, R21, R20 ;  /* 0x00000014159a723e */ /* 0x004fcc00000000ff */
[----:B------:R-:W0:Y:S01]  /*6c00*/  MUFU.EX2 R10, R10 ;  /* 0x0000000a000a7308 */ /* 0x000e220000000800 */
[----:B----4-:R-:W-:-:S07]  /*6c10*/  FADD.FTZ R13, R9, R12 ;  /* 0x0000000c090d7221 */ /* 0x010fce0000010000 */
        /* <DEDUP_REMOVED lines=11> */
[----:B------:R-:W-:Y:S02]  /*6cd0*/  F2FP.F16.F32.PACK_AB R175, R185, R184 ;  /* 0x000000b8b9af723e */ /* 0x000fe400000000ff */
[C---:B--2---:R-:W-:Y:S01]  /*6ce0*/  FADD.FTZ R3, R11.reuse, R12 ;  /* 0x0000000c0b037221 */ /* 0x044fe20000010000 */
[----:B------:R-:W-:Y:S01]  /*6cf0*/  F2FP.F16.F32.PACK_AB R174, R11, R174 ;  /* 0x000000ae0bae723e */ /* 0x000fe200000000ff */
[----:B---3--:R-:W-:Y:S06]  /*6d00*/  @!P0 BRA `(.L_x_13646) ;  /* 0x0000000000048947 */ /* 0x008fec0003800000 */
[----:B------:R-:W-:Y:S01]  /*6d10*/  BPT.TRAP 0x1 ;  /* 0x000000040000795c */ /* 0x000fe20000300000 */
.L_x_13646:
[----:B------:R0:W1:Y:S01]  /*6d20*/  SYNCS.PHASECHK.TRANS64.TRYWAIT P3, [UR26+0x22850], R6 ;  /* 0x02285006ff0075a7 */ /* 0x000062000806015a */
[----:B------:R-:W-:Y:S05]  /*6d30*/  @!P0 BRA `(.L_x_13647) ;  /* 0x0000000000048947 */ /* 0x000fea0003800000 */
[----:B------:R-:W-:Y:S01]  /*6d40*/  BPT.TRAP 0x1 ;  /* 0x000000040000795c */ /* 0x000fe20000300000 */
.L_x_13647:
[----:B-1----:R-:W-:Y:S05]  /*6d50*/  @P3 BRA `(.L_x_13648) ;  /* 0x0000000000083947 */ /* 0x002fea0003800000 */
[----:B------:R-:W1:Y:S02]  /*6d60*/  SYNCS.PHASECHK.TRANS64.TRYWAIT P3, [UR26+0x22850], R6 ;  /* 0x02285006ff0075a7 */ /* 0x000e64000806015a */
[----:B-1----:R-:W-:Y:S05]  /*6d70*/  @!P3 BRA `(.L_x_13649) ;  /* 0x000000e80014b947 */ /* 0x002fea0003800000 */
.L_x_13648:
[----:B------:R-:W2:Y:S01]  /*6d80*/  S2R R9, SR_TID.X ;  /* 0x0000000000097919 */ /* 0x000ea20000002100 */
[----:B------:R-:W-:Y:S01]  /*6d90*/  UIMAD UR11, UR37, 0xc00, UR21 ;  /* 0x00000c00250b78a4 */ /* 0x000fe2000f8e0215 */
[----:B-1----:R-:W-:Y:S01]  /*6da0*/  @!P2 VIADD R7, R7, 0x22860 ;  /* 0x000228600707a836 */ /* 0x002fe20000000000 */
[----:B------:R-:W-:Y:S01]  /*6db0*/  UMOV UR7, 0x40000040 ;  /* 0x4000004000077882 */ /* 0x000fe20000000000 */
[----:B------:R-:W-:Y:S01]  /*6dc0*/  UISETP.GT.AND UP1, UPT, UR23, UR22, UPT ;  /* 0x000000161700728c */ /* 0x000fe2000bf24270 */
[----:B------:R-:W-:Y:S01]  /*6dd0*/  IMAD.MOV.U32 R10, RZ, RZ, R5 ;  /* 0x000000ffff0a7224 */ /* 0x000fe200078e0005 */
[----:B------:R-:W-:Y:S01]  /*6de0*/  UIADD3 UR23, UR23, -0x1, URZ ;  /* 0xffffffff17177890 */ /* 0x000fe2000fffe03f */
[----:B------:R-:W-:Y:S01]  /*6df0*/  @!P2 PRMT R7, RZ, 0x654, R7 ;  /* 0x00000654ff07a816 */ /* 0x000fe20000000007 */
[----:B------:R-:W-:Y:S02]  /*6e00*/  UMOV UR6, UR11 ;  /* 0x0000000b00067c82 */ /* 0x000fe40008000000 */
[----:B------:R-:W-:-:S02]  /*6e10*/  PLOP3.LUT P3, PT, PT, PT, UP1, 0x80, 0x0 ;  /* 0x000000000000781c */ /* 0x000fc40003f6f018 */
[----:B--2---:R-:W-:-:S05]  /*6e20*/  SHF.R.U32.HI R9, RZ, 0x7, R9 ;  /* 0x00000007ff097819 */ /* 0x004fca0000011609 */
[----:B0-----:R-:W-:-:S05]  /*6e30*/  VIADD R6, R9, 0x8 ;  /* 0x0000000809067836 */ /* 0x001fca0000000000 */
        /* <DEDUP_REMOVED lines=34> */
[----:B------:R0:W-:Y:S02]  /*7060*/  @!P2 SYNCS.ARRIVE.TRANS64.RED.A1T0 RZ, [R7+URZ], RZ ;  /* 0x000000ff07ffa9a7 */ /* 0x0001e4000810043f */
[----:B0-----:R-:W-:Y:S01]  /*7070*/  IMAD.MOV.U32 R7, RZ, RZ, R4 ;  /* 0x000000ffff077224 */ /* 0x001fe200078e0004 */
[----:B--2---:R-:W-:Y:S06]  /*7080*/  @P3 BRA `(.L_x_13650) ;  /* 0xffffffd400303947 */ /* 0x004fec000383ffff */
.L_x_13641:
[----:B------:R-:W-:-:S06]  /*7090*/  UISETP.GE.AND UP0, UPT, UR23, UR40, UPT ;  /* 0x000000281700728c */ /* 0x000fcc000bf06270 */
[----:B------:R-:W-:-:S13]  /*70a0*/  PLOP3.LUT P1, PT, PT, PT, UP0, 0x80, 0x0 ;  /* 0x000000000000781c */ /* 0x000fda0003f2f008 */
[----:B------:R-:W-:Y:S05]  /*70b0*/  @!P1 BRA `(.L_x_13651) ;  /* 0x0000002000d49947 */ /* 0x000fea0003800000 */
[----:B------:R-:W-:Y:S01]  /*70c0*/  IMAD.MOV.U32 R7, RZ, RZ, R5 ;  /* 0x000000ffff077224 */ /* 0x000fe200078e0005 */
[----:B------:R-:W-:Y:S01]  /*70d0*/  ULDC UR24, c[0x0][0x9d8] ;  /* 0x0002760000187ab9 */ /* 0x000fe20000000800 */
[----:B01----:R-:W-:Y:S01]  /*70e0*/  IMAD.MOV.U32 R9, RZ, RZ, R4 ;  /* 0x000000ffff097224 */ /* 0x003fe200078e0004 */
[----:B------:R-:W-:-:S06]  /*70f0*/  ULDC UR22, c[0x0][0x988] ;  /* 0x0002620000167ab9 */ /* 0x000fcc0000000800 */
.L_x_13660:
[----:B------:R-:W-:-:S04]  /*7100*/  UIADD3 UR37, UR37, 0x1, URZ ;  /* 0x0000000125257890 */ /* 0x000fc8000fffe03f */
[----:B------:R-:W-:-:S04]  /*7110*/  UISETP.NE.AND UP0, UPT, UR37, 0x2, UPT ;  /* 0x000000022500788c */ /* 0x000fc8000bf05270 */
[----:B------:R-:W-:Y:S02]  /*7120*/  USEL UR6, URZ, 0x1, UP0 ;  /* 0x000000013f067887 */ /* 0x000fe40008000000 */
[----:B------:R-:W-:Y:S02]  /*7130*/  USEL UR37, UR37, URZ, UP0 ;  /* 0x0000003f25257287 */ /* 0x000fe40008000000 */
[----:B------:R-:W-:Y:S01]  /*7140*/  ULOP3.LUT UR47, UR47, UR6, URZ, 0x3c, !UPT ;  /* 0x000000062f2f7292 */ /* 0x000fe2000f8e3c3f */
[----:B--2---:R-:W-:Y:S11]  /*7150*/  @!P0 BRA `(.L_x_13652) ;  /* 0x0000000000048947 */ /* 0x004ff60003800000 */
[----:B------:R-:W-:Y:S01]  /*7160*/  BPT.TRAP 0x1 ;  /* 0x000000040000795c */ /* 0x000fe20000300000 */
.L_x_13652:
        /* <DEDUP_REMOVED lines=9> */
.L_x_13653:
[----:B-1----:R-:W-:Y:S05]  /*7200*/  @P1 BRA `(.L_x_13654) ;  /* 0x0000000000081947 */ /* 0x002fea0003800000 */
[----:B------:R-:W1:Y:S02]  /*7210*/  SYNCS.PHASECHK.TRANS64.TRYWAIT P1, [UR25+0x22830], R6 ;  /* 0x02283006ff0075a7 */ /* 0x000e640008020159 */
[----:B-1----:R-:W-:Y:S05]  /*7220*/  @!P1 BRA `(.L_x_13655) ;  /* 0x000000e000fc9947 */ /* 0x002fea0003800000 */
.L_x_13654:
        /* <DEDUP_REMOVED lines=343> */
[----:B------:R1:W-:Y:S01]  /*87a0*/  MUFU.EX2 R192, R162 ;  /* 0x000000a200c07308 */ /* 0x0003e20000000800 */
[----:B0-----:R-:W-:Y:S01]  /*87b0*/  FADD.FTZ R3, R14, R156 ;  /* 0x0000009c0e037221 */ /* 0x001fe20000010000 */
[----:B------:R-:W-:Y:S01]  /*87c0*/  F2FP.F16.F32.PACK_AB R156, R13, R12 ;  /* 0x0000000c0d9c723e */ /* 0x000fe200000000ff */
[----:B------:R-:W-:-:S02]  /*87d0*/  IMAD.U32 R12, RZ, RZ, UR25 ;  /* 0x00000019ff0c7e24 */ /* 0x000fc4000f8e00ff */
[-C--:B------:R-:W-:Y:S01]  /*87e0*/  FMUL.FTZ R59, R59, R9.reuse ;  /* 0x000000093b3b7220 */ /* 0x080fe20000410000 */
[----:B------:R-:W-:Y:S01]  /*87f0*/  FADD.FTZ R3, R15, R3 ;  /* 0x000000030f037221 */ /* 0x000fe20000010000 */
[----:B------:R-:W-:Y:S01]  /*8800*/  FMUL.FTZ R62, R62, R9 ;  /* 0x000000093e3e7220 */ /* 0x000fe20000410000 */
[----:B------:R-:W-:Y:S01]  /*8810*/  @!P2 VIADD R15, R12, 0x22840 ;  /* 0x000228400c0fa836 */ /* 0x000fe20000000000 */
[----:B------:R-:W-:Y:S01]  /*8820*/  MUFU.EX2 R163, R163 ;  /* 0x000000a300a37308 */ /* 0x000fe20000000800 */
[----:B------:R-:W-:Y:S01]  /*8830*/  FADD.FTZ R3, R20, R3 ;  /* 0x0000000314037221 */ /* 0x000fe20000010000 */
[----:B-1----:R-:W-:Y:S01]  /*8840*/  F2FP.F16.F32.PACK_AB R162, R153, R167 ;  /* 0x000000a799a2723e */ /* 0x002fe200000000ff */
[-C--:B------:R-:W-:Y:S01]  /*8850*/  FMUL.FTZ R63, R63, R9.reuse ;  /* 0x000000093f3f7220 */ /* 0x080fe20000410000 */
[----:B------:R-:W-:Y:S01]  /*8860*/  @!P2 PRMT R15, RZ, 0x654, R15 ;  /* 0x00000654ff0fa816 */ /* 0x000fe2000000000f */
[----:B------:R-:W-:Y:S01]  /*8870*/  FADD.FTZ R3, R21, R3 ;  /* 0x0000000315037221 */ /* 0x000fe20000010000 */
[-C--:B------:R-:W-:Y:S01]  /*8880*/  FMUL.FTZ R66, R66, R9.reuse ;  /* 0x0000000942427220 */ /* 0x080fe20000410000 */
[-C--:B------:R-:W-:Y:S01]  /*8890*/  FMUL.FTZ R67, R67, R9.reuse ;  /* 0x0000000943437220 */ /* 0x080fe20000410000 */
[----:B------:R-:W-:Y:S01]  /*88a0*/  MUFU.EX2 R193, R166 ;  /* 0x000000a600c17308 */ /* 0x000fe20000000800 */
[----:B------:R-:W-:Y:S01]  /*88b0*/  FADD.FTZ R3, R167, R3 ;  /* 0x00000003a7037221 */ /* 0x000fe20000010000 */
[-C--:B------:R-:W-:Y:S01]  /*88c0*/  FMUL.FTZ R70, R70, R9.reuse ;  /* 0x0000000946467220 */ /* 0x080fe20000410000 */
[-C--:B------:R-:W-:Y:S01]  /*88d0*/  FMUL.FTZ R71, R71, R9.reuse ;  /* 0x0000000947477220 */ /* 0x080fe20000410000 */
[-C--:B------:R-:W-:Y:S01]  /*88e0*/  FMUL.FTZ R74, R74, R9.reuse ;  /* 0x000000094a4a7220 */ /* 0x080fe20000410000 */
        /* <DEDUP_REMOVED lines=20> */
[----:B-1----:R-:W-:Y:S01]  /*8a30*/  F2FP.F16.F32.PACK_AB R160, R21, R20 ;  /* 0x0000001415a0723e */ /* 0x002fe200000000ff */
[----:B--2---:R-:W-:Y:S01]  /*8a40*/  FADD.FTZ R21, R159, R0 ;  /* 0x000000009f157221 */ /* 0x004fe20000010000 */
[----:B0-----:R-:W-:Y:S01]  /*8a50*/  FADD.FTZ R3, R157, R3 ;  /* 0x000000039d037221 */ /* 0x001fe20000010000 */
[-C--:B------:R-:W-:Y:S01]  /*8a60*/  FMUL.FTZ R106, R106, R9.reuse ;  /* 0x000000096a6a7220 */ /* 0x080fe20000410000 */
[-C--:B------:R-:W-:Y:S01]  /*8a70*/  FMUL.FTZ R107, R107, R9.reuse ;  /* 0x000000096b6b7220 */ /* 0x080fe20000410000 */
[----:B------:R-:W-:Y:S01]  /*8a80*/  FADD.FTZ R0, R192, R21 ;  /* 0x00000015c0007221 */ /* 0x000fe20000010000 */
[----:B------:R-:W-:Y:S01]  /*8a90*/  FADD.FTZ R3, R189, R3 ;  /* 0x00000003bd037221 */ /* 0x000fe20000010000 */
[----:B------:R0:W1:Y:S01]  /*8aa0*/  MUFU.EX2 R13, R8 ;  /* 0x00000008000d7308 */ /* 0x0000620000000800 */
        /* <DEDUP_REMOVED lines=8> */
[----:B0-----:R-:W-:Y:S01]  /*8b30*/  IADD3 R8, -R196, 0xb, RZ ;  /* 0x0000000bc4087810 */ /* 0x001fe20007ffe1ff */
[----:B---3--:R-:W-:Y:S01]  /*8b40*/  FADD.FTZ R0, R194, R21 ;  /* 0x00000015c2007221 */ /* 0x008fe20000010000 */
[----:B----4-:R-:W-:Y:S01]  /*8b50*/  FADD.FTZ R3, R161, R3 ;  /* 0x00000003a1037221 */ /* 0x010fe20000010000 */
[-C--:B------:R-:W-:Y:S01]  /*8b60*/  FMUL.FTZ R119, R119, R9.reuse ;  /* 0x0000000977777220 */ /* 0x080fe20000410000 */
[-C--:B------:R-:W-:Y:S01]  /*8b70*/  FMUL.FTZ R122, R122, R9.reuse ;  /* 0x000000097a7a7220 */ /* 0x080fe20000410000 */
[----:B------:R-:W-:Y:S01]  /*8b80*/  FADD.FTZ R0, R171, R0 ;  /* 0x00000000ab007221 */ /* 0x000fe20000010000 */
[----:B------:R0:W-:Y:S06]  /*8b90*/  BAR.ARV R8, 0x100 ;  /* 0x000400080000751d */ /* 0x0001ec0000002000 */
[----:B------:R-:W3:Y:S01]  /*8ba0*/  MUFU.EX2 R14, R170 ;  /* 0x000000aa000e7308 */ /* 0x000ee20000000800 */
[----:B------:R4:W-:Y:S01]  /*8bb0*/  @!P2 SYNCS.ARRIVE.TRANS64.RED.A1T0 RZ, [R15+URZ], RZ ;  /* 0x000000ff0fffa9a7 */ /* 0x0009e2000810043f */
[----:B-1----:R-:W-:Y:S01]  /*8bc0*/  FADD.FTZ R21, R13, R0 ;  /* 0x000000000d157221 */ /* 0x002fe20000010000 */
[-C--:B------:R-:W-:Y:S01]  /*8bd0*/  FMUL.FTZ R123, R123, R9.reuse ;  /* 0x000000097b7b7220 */ /* 0x080fe20000410000 */
[----:B--2---:R-:W-:Y:S01]  /*8be0*/  FADD.FTZ R3, R190, R3 ;  /* 0x00000003be037221 */ /* 0x004fe20000010000 */
        /* <DEDUP_REMOVED lines=16> */
[----:B------:R-:W-:Y:S01]  /*8cf0*/  FMUL.FTZ R151, R151, R9 ;  /* 0x0000000997977220 */ /* 0x000fe20000410000 */
[----:B------:R-:W-:-:S02]  /*8d00*/  F2FP.F16.F32.PACK_AB R164, R157, R188 ;  /* 0x000000bc9da4723e */ /* 0x000fc400000000ff */
[----:B------:R3:W5:Y:S01]  /*8d10*/  MUFU.EX2 R191, R168 ;  /* 0x000000a800bf7308 */ /* 0x0007620000000800 */
[----:B-1----:R-:W-:Y:S01]  /*8d20*/  FADD.FTZ R3, R165, R3 ;  /* 0x00000003a5037221 */ /* 0x002fe20000010000 */
[----:B------:R-:W-:Y:S02]  /*8d30*/  F2FP.F16.F32.PACK_AB R166, R161, R189 ;  /* 0x000000bda1a6723e */ /* 0x000fe400000000ff */
[----:B------:R-:W-:Y:S02]  /*8d40*/  F2FP.F16.F32.PACK_AB R153, R155, R176 ;  /* 0x000000b09b99723e */ /* 0x000fe400000000ff */
[----:B------:R-:W-:Y:S02]  /*8d50*/  F2FP.F16.F32.PACK_AB R155, R159, R187 ;  /* 0x000000bb9f9b723e */ /* 0x000fe400000000ff */
[----:B------:R-:W1:Y:S01]  /*8d60*/  MUFU.EX2 R11, R11 ;  /* 0x0000000b000b7308 */ /* 0x000e620000000800 */
[----:B--2---:R-:W-:Y:S01]  /*8d70*/  FADD.FTZ R0, R10, R21 ;  /* 0x000000150a007221 */ /* 0x004fe20000010000 */
[----:B---3--:R-:W-:-:S02]  /*8d80*/  F2FP.F16.F32.PACK_AB R168, R165, R190 ;  /* 0x000000bea5a8723e */ /* 0x008fc400000000ff */
[----:B------:R-:W-:Y:S02]  /*8d90*/  F2FP.F16.F32.PACK_AB R157, R163, R192 ;  /* 0x000000c0a39d723e */ /* 0x000fe400000000ff */
[----:B------:R-:W-:Y:S02]  /*8da0*/  F2FP.F16.F32.PACK_AB R161, R13, R171 ;  /* 0x000000ab0da1723e */ /* 0x000fe400000000ff */
[----:B------:R-:W2:Y:S01]  /*8db0*/  MUFU.EX2 R169, R169 ;  /* 0x000000a900a97308 */ /* 0x000ea20000000800 */
[----:B-----5:R-:W-:Y:S01]  /*8dc0*/  FADD.FTZ R3, R191, R3 ;  /* 0x00000003bf037221 */ /* 0x020fe20000010000 */
[----:B------:R-:W-:Y:S02]  /*8dd0*/  F2FP.F16.F32.PACK_AB R159, R194, R193 ;  /* 0x000000c1c29f723e */ /* 0x000fe400000000ff */
[----:B------:R-:W-:-:S04]  /*8de0*/  F2FP.F16.F32.PACK_AB R163, R10, R14 ;  /* 0x0000000e0aa3723e */ /* 0x000fc800000000ff */
[----:B----4-:R-:W3:Y:S01]  /*8df0*/  MUFU.EX2 R15, R174 ;  /* 0x000000ae000f7308 */ /* 0x010ee20000000800 */
        /* <DEDUP_REMOVED lines=42> */
.L_x_13656:
[----:B------:R0:W1:Y:S01]  /*90a0*/  SYNCS.PHASECHK.TRANS64.TRYWAIT P1, [UR25+0x22850], R6 ;  /* 0x02285006ff0075a7 */ /* 0x0000620008020159 */
[----:B------:R-:W-:Y:S05]  /*90b0*/  @!P0 BRA `(.L_x_13657) ;  /* 0x0000000000048947 */ /* 0x000fea0003800000 */
[----:B------:R-:W-:Y:S01]  /*90c0*/  BPT.TRAP 0x1 ;  /* 0x000000040000795c */ /* 0x000fe20000300000 */
.L_x_13657:
[----:B-1----:R-:W-:Y:S05]  /*90d0*/  @P1 BRA `(.L_x_13658) ;  /* 0x0000000000081947 */ /* 0x002fea0003800000 */
[----:B------:R-:W1:Y:S02]  /*90e0*/  SYNCS.PHASECHK.TRANS64.TRYWAIT P1, [UR25+0x22850], R6 ;  /* 0x02285006ff0075a7 */ /* 0x000e640008020159 */
[----:B-1----:R-:W-:Y:S05]  /*90f0*/  @!P1 BRA `(.L_x_13659) ;  /* 0x000000c400609947 */ /* 0x002fea0003800000 */
.L_x_13658:
        /* <DEDUP_REMOVED lines=49> */
.L_x_13651:
[----:B--2---:R-:W2:Y:S01]  /*9410*/  SHFL.BFLY PT, R6, R3, 0x2, 0x1f ;  /* 0x0c401f0003067f89 */ /* 0x004ea200000e0000 */
[----:B------:R-:W-:Y:S01]  /*9420*/  UIADD3 UR37, UR37, 0x1, URZ ;  /* 0x0000000125257890 */ /* 0x000fe2000fffe03f */
[----:B------:R3:W-:Y:S06]  /*9430*/  BAR.ARV R8, 0x100 ;  /* 0x000400080000751d */ /* 0x0007ec0000002000 */
[----:B------:R-:W-:Y:S02]  /*9440*/  UISETP.NE.AND UP0, UPT, UR37, 0x2, UPT ;  /* 0x000000022500788c */ /* 0x000fe4000bf05270 */
[----:B------:R-:W-:Y:S06]  /*9450*/  BAR.ARV 0x8, 0x180 ;  /* 0x0206000000007b1d */ /* 0x000fec0000002000 */
[----:B---3--:R-:W-:Y:S01]  /*9460*/  IMAD.U32 R8, RZ, RZ, UR10 ;  /* 0x0000000aff087e24 */ /* 0x008fe2000f8e00ff */
[----:B------:R-:W-:Y:S01]  /*9470*/  USEL UR4, URZ, 0x1, UP0 ;  /* 0x000000013f047887 */ /* 0x000fe20008000000 */
[----:B01----:R-:W0:Y:S01]  /*9480*/  SHFL.BFLY PT, R9, R0, 0x2, 0x1f ;  /* 0x0c401f0000097f89 */ /* 0x003e2200000e0000 */
[----:B------:R-:W-:Y:S01]  /*9490*/  PLOP3.LUT P0, PT, PT, PT, PT, 0x8, 0x0 ;  /* 0x000000000000781c */ /* 0x000fe20003f0e170 */
[----:B------:R-:W-:Y:S01]  /*94a0*/  UIADD3 UR48, UR48, 0x1, URZ ;  /* 0x0000000130307890 */ /* 0x000fe2000fffe03f */
[----:B--2---:R-:W-:Y:S01]  /*94b0*/  FADD.FTZ R7, R6, R3 ;  /* 0x0000000306077221 */ /* 0x004fe20000010000 */
[----:B------:R-:W-:-:S02]  /*94c0*/  USEL UR37, UR37, URZ, UP0 ;  /* 0x0000003f25257287 */ /* 0x000fc40008000000 */
[----:B------:R-:W-:Y:S02]  /*94d0*/  ULOP3.LUT UR47, UR47, UR4, URZ, 0x3c, !UPT ;  /* 0x000000042f2f7292 */ /* 0x000fe4000f8e3c3f */
[----:B------:R-:W1:Y:S01]  /*94e0*/  SHFL.BFLY PT, R6, R7, 0x1, 0x1f ;  /* 0x0c201f0007067f89 */ /* 0x000e6200000e0000 */
[----:B0-----:R-:W-:Y:S01]  /*94f0*/  FADD.FTZ R10, R9, R0 ;  /* 0x00000000090a7221 */ /* 0x001fe20000010000 */
[----:B------:R-:W-:-:S04]  /*9500*/  IMAD.MOV.U32 R0, RZ, RZ, RZ ;  /* 0x000000ffff007224 */ /* 0x000fc800078e00ff */
[----:B------:R-:W0:Y:S01]  /*9510*/  SHFL.BFLY PT, R9, R10, 0x1, 0x1f ;  /* 0x0c201f000a097f89 */ /* 0x000e2200000e0000 */
[----:B-1----:R-:W-:Y:S01]  /*9520*/  FADD.FTZ R11, R7, R6 ;  /* 0x00000006070b7221 */ /* 0x002fe20000010000 */
[----:B------:R-:W-:Y:S02]  /*9530*/  IMAD.MOV.U32 R6, RZ, RZ, RZ ;  /* 0x000000ffff067224 */ /* 0x000fe400078e00ff */
[----:B------:R-:W-:Y:S02]  /*9540*/  IMAD.U32 R7, RZ, RZ, UR10 ;  /* 0x0000000aff077e24 */ /* 0x000fe4000f8e00ff */
[----:B------:R-:W-:-:S13]  /*9550*/  FSETP.NE.FTZ.AND P1, PT, R11, RZ, PT ;  /* 0x000000ff0b00720b */ /* 0x000fda0003f35000 */
[----:B------:R-:W1:Y:S01]  /*9560*/  @P1 MUFU.RCP R6, R11 ;  /* 0x0000000b00061308 */ /* 0x000e620000001000 */
[----:B------:R-:W-:Y:S01]  /*9570*/  @P1 FMUL.FTZ R7, R7, 0.69314718246459960938 ;  /* 0x3f31721807071820 */ /* 0x000fe20000410000 */
[----:B0-----:R-:W-:-:S05]  /*9580*/  FADD.FTZ R3, R10, R9 ;  /* 0x000000090a037221 */ /* 0x001fca0000010000 */
        /* <DEDUP_REMOVED lines=139> */
.L_x_13630:
        /* <DEDUP_REMOVED lines=17> */
[----:B------:R-:W-:Y:S01]  /*9f50*/  ULDC.64 UR12, c[0x0][0xc00] ;  /* 0x00030000000c7ab9 */ /* 0x000fe20000000a00 */
[----:B------:R-:W-:Y:S01]  /*9f60*/  ULDC.64 UR14, c[0x0][0xc08] ;  /* 0x00030200000e7ab9 */ /* 0x000fe20000000a00 */
[----:B------:R-:W-:Y:S01]  /*9f70*/  UIMAD.WIDE UR12, UR46, 0x4, UR12 ;  /* 0x000000042e0c78a5 */ /* 0x000fe2000f8e020c */
[----:B------:R-:W-:Y:S01]  /*9f80*/  ULDC UR22, c[0x0][0xbe8] ;  /* 0x0002fa0000167ab9 */ /* 0x000fe20000000800 */
[----:B------:R-:W-:Y:S01]  /*9f90*/  UMOV UR10, UR8 ;  /* 0x00000008000a7c82 */ /* 0x000fe20008000000 */
[----:B0-----:R-:W-:Y:S01]  /*9fa0*/  UMOV UR11, UR4 ;  /* 0x00000004000b7c82 */ /* 0x001fe20008000000 */
[----:B------:R-:W-:Y:S01]  /*9fb0*/  UISETP.NE.U32.AND UP0, UPT, UR14, URZ, UPT ;  /* 0x0000003f0e00728c */ /* 0x000fe2000bf05070 */
[----:B------:R-:W-:-:S03]  /*9fc0*/  ULDC UR4, c[0x0][0xad4] ;  /* 0x0002b50000047ab9 */ /* 0x000fc60000000800 */
[----:B------:R-:W-:-:S11]  /*9fd0*/  UISETP.NE.AND.EX UP0, UPT, UR15, URZ, UPT, UP0 ;  /* 0x0000003f0f00728c */ /* 0x000fd6000bf05300 */
[----:B------:R-:W-:-:S04]  /*9fe0*/  @UP0 ULEA UR14, UP1, UR46, UR14, 0x2 ;  /* 0x0000000e2e0e0291 */ /* 0x000fc8000f82103f */
[----:B------:R-:W-:Y:S01]  /*9ff0*/  @UP0 ULEA.HI.X UR15, UR46, UR15, UR45, 0x2, UP1 ;  /* 0x0000000f2e0f0291 */ /* 0x000fe200088f142d */
[----:B------:R-:W-:Y:S01]  /*a000*/  BAR.SYNC.DEFER_BLOCKING 0x1, 0x100 ;  /* 0x0044000000007b1d */ /* 0x000fe20000010000 */
[----:B--2---:R-:W-:-:S03]  /*a010*/  IMAD.WIDE R4, R0, R4, UR10 ;  /* 0x0000000a00047e25 */ /* 0x004fc6000f8e0204 */
        /* <DEDUP_REMOVED lines=10> */
[C---:B------:R-:W-:Y:S02]  /*a0c0*/  IADD3 R161, P6, R4.reuse, 0x4020, RZ ;  /* 0x0000402004a17810 */ /* 0x040fe40007fde0ff */
[C---:B------:R-:W-:Y:S02]  /*a0d0*/  IADD3 R163, P5, R4.reuse, 0x4040, RZ ;  /* 0x0000404004a37810 */ /* 0x040fe40007fbe0ff */
[----:B------:R-:W-:-:S02]  /*a0e0*/  IADD3 R167, P1, R4, 0x8000, RZ ;  /* 0x0000800004a77810 */ /* 0x000fc40007f3e0ff */
[----:B------:R-:W-:Y:S02]  /*a0f0*/  SHF.R.U64 R14, R14, 0x3, RZ ;  /* 0x000000030e0e7819 */ /* 0x000fe400000012ff */
[----:B------:R-:W-:Y:S02]  /*a100*/  SHF.R.U64 R156, R156, 0x3, RZ ;  /* 0x000000039c9c7819 */ /* 0x000fe400000012ff */
[----:B------:R-:W-:Y:S02]  /*a110*/  IADD3 R165, P2, R4, 0x4060, RZ ;  /* 0x0000406004a57810 */ /* 0x000fe40007f5e0ff */
[----:B------:R-:W-:Y:S02]  /*a120*/  LOP3.LUT R158, R159, 0x380, RZ, 0xc0, !PT ;  /* 0x000003809f9e7812 */ /* 0x000fe400078ec0ff */
[----:B------:R-:W-:Y:S02]  /*a130*/  LOP3.LUT R160, R161, 0x380, RZ, 0xc0, !PT ;  /* 0x00000380a1a07812 */ /* 0x000fe400078ec0ff */
[----:B------:R-:W-:-:S02]  /*a140*/  LOP3.LUT R162, R163, 0x380, RZ, 0xc0, !PT ;  /* 0x00000380a3a27812 */ /* 0x000fc400078ec0ff */
[----:B------:R-:W-:Y:S02]  /*a150*/  LOP3.LUT R9, R4, 0x380, RZ, 0xc0, !PT ;  /* 0x0000038004097812 */ /* 0x000fe400078ec0ff */
[----:B------:R-:W-:Y:S02]  /*a160*/  LOP3.LUT R166, R167, 0x380, RZ, 0xc0, !PT ;  /* 0x00000380a7a67812 */ /* 0x000fe400078ec0ff */
[----:B------:R-:W-:Y:S01]  /*a170*/  LOP3.LUT R14, R14, R15, RZ, 0x3c, !PT ;  /* 0x0000000f0e0e7212 */ /* 0x000fe200078e3cff */
[--C-:B------:R-:W-:Y:S01]  /*a180*/  IMAD.X R15, RZ, RZ, R5.reuse, P0 ;  /* 0x000000ffff0f7224 */ /* 0x100fe200000e0605 */
[----:B------:R-:W-:Y:S01]  /*a190*/  LOP3.LUT R156, R156, R157, RZ, 0x3c, !PT ;  /* 0x0000009d9c9c7212 */ /* 0x000fe200078e3cff */
[----:B------:R-:W-:Y:S01]  /*a1a0*/  IMAD.X R157, RZ, RZ, R5, P4 ;  /* 0x000000ffff9d7224 */ /* 0x000fe200020e0605 */
[----:B------:R-:W-:Y:S02]  /*a1b0*/  LOP3.LUT R164, R165, 0x380, RZ, 0xc0, !PT ;  /* 0x00000380a5a47812 */ /* 0x000fe400078ec0ff */
[----:B------:R-:W-:-:S02]  /*a1c0*/  SHF.R.U64 R158, R158, 0x3, RZ ;  /* 0x000000039e9e7819 */ /* 0x000fc400000012ff */
[----:B------:R-:W-:Y:S02]  /*a1d0*/  SHF.R.U64 R160, R160, 0x3, RZ ;  /* 0x00000003a0a07819 */ /* 0x000fe400000012ff */
[----:B------:R-:W-:Y:S02]  /*a1e0*/  SHF.R.U64 R162, R162, 0x3, RZ ;  /* 0x00000003a2a27819 */ /* 0x000fe400000012ff */
[----:B------:R-:W-:Y:S02]  /*a1f0*/  SHF.R.U64 R166, R166, 0x3, RZ ;  /* 0x00000003a6a67819 */ /* 0x000fe400000012ff */
[----:B------:R-:W-:Y:S02]  /*a200*/  SHF.R.U64 R9, R9, 0x3, RZ ;  /* 0x0000000309097819 */ /* 0x000fe400000012ff */
[C---:B------:R-:W-:Y:S02]  /*a210*/  IADD3 R169, P0, R4.reuse, 0x8020, RZ ;  /* 0x0000802004a97810 */ /* 0x040fe40007f1e0ff */
[----:B------:R-:W-:-:S02]  /*a220*/  IADD3 R171, P4, R4, 0x8040, RZ ;  /* 0x0000804004ab7810 */ /* 0x000fc40007f9e0ff */
        /* <DEDUP_REMOVED lines=11> */
[----:B------:R-:W-:-:S02]  /*a2e0*/  LOP3.LUT R168, R169, 0x380, RZ, 0xc0, !PT ;  /* 0x00000380a9a87812 */ /* 0x000fc400078ec0ff */
[----:B------:R-:W-:Y:S02]  /*a2f0*/  LOP3.LUT R170, R171, 0x380, RZ, 0xc0, !PT ;  /* 0x00000380abaa7812 */ /* 0x000fe400078ec0ff */
[C---:B------:R-:W-:Y:S02]  /*a300*/  IADD3 R173, P3, R4.reuse, 0x8060, RZ ;  /* 0x0000806004ad7810 */ /* 0x040fe40007f7e0ff */
[C---:B------:R-:W-:Y:S02]  /*a310*/  IADD3 R153, P6, R4.reuse, 0xc000, RZ ;  /* 0x0000c00004997810 */ /* 0x040fe40007fde0ff */
[C---:B------:R-:W-:Y:S02]  /*a320*/  IADD3 R155, P5, R4.reuse, 0xc020, RZ ;  /* 0x0000c020049b7810 */ /* 0x040fe40007fbe0ff */
[----:B------:R-:W-:Y:S02]  /*a330*/  IADD3 R7, P1, R4, 0xc060, RZ ;  /* 0x0000c06004077810 */ /* 0x000fe40007f3e0ff */
[----:B------:R-:W-:Y:S01]  /*a340*/  LOP3.LUT R164, R164, R165, RZ, 0x3c, !PT ;  /* 0x000000a5a4a47212 */ /* 0x000fe200078e3cff */
[----:B------:R-:W-:Y:S01]  /*a350*/  IMAD.X R165, RZ, RZ, R5, P2 ;  /* 0x000000ffffa57224 */ /* 0x000fe200010e0605 */
[----:B------:R-:W-:-:S02]  /*a360*/  SHF.R.U64 R168, R168, 0x3, RZ ;  /* 0x00000003a8a87819 */ /* 0x000fc400000012ff */
[----:B------:R-:W-:Y:S02]  /*a370*/  SHF.R.U64 R170, R170, 0x3, RZ ;  /* 0x00000003aaaa7819 */ /* 0x000fe400000012ff */
[----:B------:R-:W-:Y:S02]  /*a380*/  LOP3.LUT R172, R173, 0x380, RZ, 0xc0, !PT ;  /* 0x00000380adac7812 */ /* 0x000fe400078ec0ff */
[----:B------:R-:W-:Y:S02]  /*a390*/  IADD3 R21, P2, R4, 0xc040, RZ ;  /* 0x0000c04004157810 */ /* 0x000fe40007f5e0ff */
[----:B------:R-:W-:Y:S02]  /*a3a0*/  MOV R0, R8 ;  /* 0x0000000800007202 */ /* 0x000fe40000000f00 */
[----:B------:R-:W-:Y:S02]  /*a3b0*/  LOP3.LUT R152, R153, 0x380, RZ, 0xc0, !PT ;  /* 0x0000038099987812 */ /* 0x000fe400078ec0ff */
[----:B------:R-:W-:-:S02]  /*a3c0*/  LOP3.LUT R154, R155, 0x380, RZ, 0xc0, !PT ;  /* 0x000003809b9a7812 */ /* 0x000fc400078ec0ff */
[----:B------:R-:W-:Y:S02]  /*a3d0*/  LOP3.LUT R4, R7, 0x380, RZ, 0xc0, !PT ;  /* 0x0000038007047812 */ /* 0x000fe400078ec0ff */
[----:B------:R-:W-:Y:S02]  /*a3e0*/  F2FP.F16.F32.PACK_AB R8, R25, R24 ;  /* 0x000000181908723e */ /* 0x000fe400000000ff */
[----:B------:R-:W-:Y:S02]  /*a3f0*/  F2FP.F16.F32.PACK_AB R9, R27, R26 ;  /* 0x0000001a1b09723e */ /* 0x000fe400000000ff */
[----:B------:R-:W-:Y:S01]  /*a400*/  LOP3.LUT R168, R168, R169, RZ, 0x3c, !PT ;  /* 0x000000a9a8a87212 */ /* 0x000fe200078e3cff */
[--C-:B------:R-:W-:Y:S01]  /*a410*/  IMAD.X R169, RZ, RZ, R5.reuse, P0 ;  /* 0x000000ffffa97224 */ /* 0x100fe200000e0605 */
[----:B------:R-:W-:Y:S01]  /*a420*/  LOP3.LUT R170, R170, R171, RZ, 0x3c, !PT ;  /* 0x000000abaaaa7212 */ /* 0x000fe200078e3cff */
[----:B------:R-:W-:Y:S01]  /*a430*/  IMAD.X R171, RZ, RZ, R5, P4 ;  /* 0x000000ffffab7224 */ /* 0x000fe200020e0605 */
[----:B------:R-:W-:Y:S01]  /*a440*/  SHF.R.U64 R172, R172, 0x3, RZ ;  /* 0x00000003acac7819 */ /* 0x000fe200000012ff */
[----:B------:R0:W-:Y:S01]  /*a450*/  STSM.16.M88.4 [R0], R8 ;  /* 0x0000000800007844 */ /* 0x0001e20000000200 */
[----:B------:R-:W-:-:S02]  /*a460*/  SHF.R.U64 R152, R152, 0x3, RZ ;  /* 0x0000000398987819 */ /* 0x000fc400000012ff */
[----:B------:R-:W-:Y:S02]  /*a470*/  SHF.R.U64 R154, R154, 0x3, RZ ;  /* 0x000000039a9a7819 */ /* 0x000fe400000012ff */
[----:B------:R-:W-:Y:S02]  /*a480*/  SHF.R.U64 R4, R4, 0x3, RZ ;  /* 0x0000000304047819 */ /* 0x000fe400000012ff */
[----:B------:R-:W-:Y:S01]  /*a490*/  LOP3.LUT R172, R172, R173, RZ, 0x3c, !PT ;  /* 0x000000adacac7212 */ /* 0x000fe200078e3cff */
[--C-:B------:R-:W-:Y:S01]  /*a4a0*/  IMAD.X R173, RZ, RZ, R5.reuse, P3 ;  /* 0x000000ffffad7224 */ /* 0x100fe200018e0605 */
[----:B------:R-:W-:Y:S02]  /*a4b0*/  MOV R179, R12 ;  /* 0x0000000c00b37202 */ /* 0x000fe40000000f00 */
[----:B------:R-:W-:Y:S02]  /*a4c0*/  MOV R180, R14 ;  /* 0x0000000e00b47202 */ /* 0x000fe40000000f00 */
[----:B------:R-:W-:Y:S01]  /*a4d0*/  LOP3.LUT R152, R152, R153, RZ, 0x3c, !PT ;  /* 0x0000009998987212 */ /* 0x000fe200078e3cff */
[--C-:B------:R-:W-:Y:S01]  /*a4e0*/  IMAD.X R153, RZ, RZ, R5.reuse, P6 ;  /* 0x000000ffff997224 */ /* 0x100fe200030e0605 */
[----:B------:R-:W-:Y:S01]  /*a4f0*/  LOP3.LUT R154, R154, R155, RZ, 0x3c, !PT ;  /* 0x0000009b9a9a7212 */ /* 0x000fe200078e3cff */
[----:B------:R-:W-:Y:S01]  /*a500*/  IMAD.X R155, RZ, RZ, R5, P5 ;  /* 0x000000ffff9b7224 */ /* 0x000fe200028e0605 */
[----:B0-----:R-:W-:-:S02]  /*a510*/  F2FP.F16.F32.PACK_AB R8, R33, R32 ;  /* 0x000000202108723e */ /* 0x001fc400000000ff */
[----:B------:R-:W-:Y:S02]  /*a520*/  F2FP.F16.F32.PACK_AB R9, R35, R34 ;  /* 0x000000222309723e */ /* 0x000fe400000000ff */
[----:B------:R-:W-:Y:S02]  /*a530*/  F2FP.F16.F32.PACK_AB R10, R37, R36 ;  /* 0x00000024250a723e */ /* 0x000fe400000000ff */
[----:B------:R-:W-:Y:S02]  /*a540*/  F2FP.F16.F32.PACK_AB R11, R39, R38 ;  /* 0x00000026270b723e */ /* 0x000fe400000000ff */
[----:B------:R-:W-:Y:S02]  /*a550*/  LOP3.LUT R4, R4, R7, RZ, 0x3c, !PT ;  /* 0x0000000704047212 */ /* 0x000fe400078e3cff */
[----:B------:R-:W-:Y:S01]  /*a560*/  MOV R178, R164 ;  /* 0x000000a400b27202 */ /* 0x000fe20000000f00 */
[----:B------:R-:W-:Y:S01]  /*a570*/  STSM.16.M88.4 [R179], R8 ;  /* 0x00000008b3007844 */ /* 0x000fe20000000200 */
[----:B------:R-:W-:-:S02]  /*a580*/  MOV R0, R166 ;  /* 0x000000a600007202 */ /* 0x000fc40000000f00 */
[----:B------:R-:W-:Y:S02]  /*a590*/  F2FP.F16.F32.PACK_AB R12, R41, R40 ;  /* 0x00000028290c723e */ /* 0x000fe400000000ff */
[----:B------:R-:W-:Y:S02]  /*a5a0*/  F2FP.F16.F32.PACK_AB R13, R43, R42 ;  /* 0x0000002a2b0d723e */ /* 0x000fe400000000ff */
[----:B------:R-:W-:Y:S02]  /*a5b0*/  F2FP.F16.F32.PACK_AB R14, R45, R44 ;  /* 0x0000002c2d0e723e */ /* 0x000fe400000000ff */
[----:B------:R-:W-:Y:S02]  /*a5c0*/  F2FP.F16.F32.PACK_AB R15, R47, R46 ;  /* 0x0000002e2f0f723e */ /* 0x000fe400000000ff */
[----:B------:R-:W-:Y:S02]  /*a5d0*/  MOV R156, R156 ;  /* 0x0000009c009c7202 */ /* 0x000fe40000000f00 */
        /* <DEDUP_REMOVED lines=13> */
[----:B------:R-:W-:Y:S02]  /*a6b0*/  LOP3.LUT R20, R21, 0x380, RZ, 0xc0, !PT ;  /* 0x0000038015147812 */ /* 0x000fe400078ec0ff */
[----:B------:R-:W-:Y:S01]  /*a6c0*/  MOV R175, R172 ;  /* 0x000000ac00af7202 */ /* 0x000fe20000000f00 */
[----:B------:R1:W-:Y:S01]  /*a6d0*/  STSM.16.M88.4 [R158], R168 ;  /* 0x000000a89e007844 */ /* 0x0003e20000000200 */
[----:B------:R-:W-:Y:S02]  /*a6e0*/  MOV R172, R152 ;  /* 0x0000009800ac7202 */ /* 0x000fe40000000f00 */
[----:B------:R-:W-:-:S02]  /*a6f0*/  MOV R173, R154 ;  /* 0x0000009a00ad7202 */ /* 0x000fc40000000f00 */
[----:B------:R-:W-:Y:S02]  /*a700*/  SHF.R.U64 R20, R20, 0x3, RZ ;  /* 0x0000000314147819 */ /* 0x000fe400000012ff */
[----:B------:R-:W-:Y:S02]  /*a710*/  MOV R176, R160 ;  /* 0x000000a000b07202 */ /* 0x000fe40000000f00 */
[----:B------:R-:W-:Y:S02]  /*a720*/  F2FP.F16.F32.PACK_AB R152, R65, R64 ;  /* 0x000000404198723e */ /* 0x000fe400000000ff */
[----:B------:R-:W-:Y:S02]  /*a730*/  F2FP.F16.F32.PACK_AB R153, R67, R66 ;  /* 0x000000424399723e */ /* 0x000fe400000000ff */
[----:B------:R-:W-:Y:S02]  /*a740*/  F2FP.F16.F32.PACK_AB R154, R69, R68 ;  /* 0x00000044459a723e */ /* 0x000fe400000000ff */
[----:B------:R-:W-:-:S02]  /*a750*/  F2FP.F16.F32.PACK_AB R155, R71, R70 ;  /* 0x00000046479b723e */ /* 0x000fc400000000ff */
[----:B------:R-:W-:Y:S02]  /*a760*/  MOV R177, R162 ;  /* 0x000000a200b17202 */ /* 0x000fe40000000f00 */
[----:B0-----:R-:W-:Y:S01]  /*a770*/  F2FP.F16.F32.PACK_AB R156, R73, R72 ;  /* 0x00000048499c723e */ /* 0x001fe200000000ff */
[----:B------:R0:W-:Y:S01]  /*a780*/  STSM.16.M88.4 [R176], R152 ;  /* 0x00000098b0007844 */ /* 0x0001e20000000200 */
[----:B------:R-:W-:Y:S02]  /*a790*/  F2FP.F16.F32.PACK_AB R157, R75, R74 ;  /* 0x0000004a4b9d723e */ /* 0x000fe400000000ff */
[----:B-1----:R-:W-:Y:S02]  /*a7a0*/  F2FP.F16.F32.PACK_AB R158, R77, R76 ;  /* 0x0000004c4d9e723e */ /* 0x002fe400000000ff */
[----:B------:R-:W-:Y:S02]  /*a7b0*/  F2FP.F16.F32.PACK_AB R159, R79, R78 ;  /* 0x0000004e4f9f723e */ /* 0x000fe400000000ff */
[----:B------:R-:W-:-:S02]  /*a7c0*/  F2FP.F16.F32.PACK_AB R160, R81, R80 ;  /* 0x0000005051a0723e */ /* 0x000fc400000000ff */
[----:B------:R-:W-:Y:S01]  /*a7d0*/  F2FP.F16.F32.PACK_AB R161, R83, R82 ;  /* 0x0000005253a1723e */ /* 0x000fe200000000ff */
[----:B------:R1:W-:Y:S01]  /*a7e0*/  STSM.16.M88.4 [R177], R156 ;  /* 0x0000009cb1007844 */ /* 0x0003e20000000200 */
[----:B------:R-:W-:Y:S02]  /*a7f0*/  F2FP.F16.F32.PACK_AB R162, R85, R84 ;  /* 0x0000005455a2723e */ /* 0x000fe400000000ff */
[----:B------:R-:W-:Y:S02]  /*a800*/  F2FP.F16.F32.PACK_AB R163, R87, R86 ;  /* 0x0000005657a3723e */ /* 0x000fe400000000ff */
[----:B------:R-:W-:Y:S01]  /*a810*/  LOP3.LUT R20, R20, R21, RZ, 0x3c, !PT ;  /* 0x0000001514147212 */ /* 0x000fe200078e3cff */
[--C-:B------:R-:W-:Y:S01]  /*a820*/  IMAD.X R21, RZ, RZ, R5.reuse, P2 ;  /* 0x000000ffff157224 */ /* 0x100fe200010e0605 */
[----:B------:R-:W-:Y:S01]  /*a830*/  F2FP.F16.F32.PACK_AB R8, R89, R88 ;  /* 0x000000585908723e */ /* 0x000fe200000000ff */
[----:B------:R-:W-:Y:S01]  /*a840*/  IMAD.X R5, RZ, RZ, R5, P1 ;  /* 0x000000ffff057224 */ /* 0x000fe200008e0605 */
[----:B------:R-:W-:Y:S01]  /*a850*/  F2FP.F16.F32.PACK_AB R9, R91, R90 ;  /* 0x0000005a5b09723e */ /* 0x000fe200000000ff */
[----:B------:R2:W-:Y:S01]  /*a860*/  STSM.16.M88.4 [R178], R160 ;  /* 0x000000a0b2007844 */ /* 0x0005e20000000200 */
[----:B------:R-:W-:-:S02]  /*a870*/  F2FP.F16.F32.PACK_AB R10, R93, R92 ;  /* 0x0000005c5d0a723e */ /* 0x000fc400000000ff */
[----:B------:R-:W-:Y:S02]  /*a880*/  F2FP.F16.F32.PACK_AB R11, R95, R94 ;  /* 0x0000005e5f0b723e */ /* 0x000fe400000000ff */
[----:B------:R-:W-:Y:S02]  /*a890*/  F2FP.F16.F32.PACK_AB R12, R97, R96 ;  /* 0x00000060610c723e */ /* 0x000fe400000000ff */
[----:B------:R-:W-:Y:S01]  /*a8a0*/  F2FP.F16.F32.PACK_AB R13, R99, R98 ;  /* 0x00000062630d723e */ /* 0x000fe200000000ff */
[----:B------:R3:W-:Y:S01]  /*a8b0*/  STSM.16.M88.4 [R0], R8 ;  /* 0x0000000800007844 */ /* 0x0007e20000000200 */
[----:B------:R-:W-:Y:S02]  /*a8c0*/  F2FP.F16.F32.PACK_AB R14, R101, R100 ;  /* 0x00000064650e723e */ /* 0x000fe400000000ff */
[----:B------:R-:W-:Y:S02]  /*a8d0*/  F2FP.F16.F32.PACK_AB R15, R103, R102 ;  /* 0x00000066670f723e */ /* 0x000fe400000000ff */
[----:B0-----:R-:W-:-:S02]  /*a8e0*/  F2FP.F16.F32.PACK_AB R152, R105, R104 ;  /* 0x000000686998723e */ /* 0x001fc400000000ff */
[----:B------:R-:W-:Y:S01]  /*a8f0*/  F2FP.F16.F32.PACK_AB R153, R107, R106 ;  /* 0x0000006a6b99723e */ /* 0x000fe200000000ff */
[----:B------:R0:W-:Y:S01]  /*a900*/  STSM.16.M88.4 [R7], R12 ;  /* 0x0000000c07007844 */ /* 0x0001e20000000200 */
[----:B------:R-:W-:Y:S02]  /*a910*/  F2FP.F16.F32.PACK_AB R154, R109, R108 ;  /* 0x0000006c6d9a723e */ /* 0x000fe400000000ff */
[----:B------:R-:W-:Y:S02]  /*a920*/  F2FP.F16.F32.PACK_AB R155, R111, R110 ;  /* 0x0000006e6f9b723e */ /* 0x000fe400000000ff */
[----:B-1----:R-:W-:Y:S02]  /*a930*/  F2FP.F16.F32.PACK_AB R156, R113, R112 ;  /* 0x00000070719c723e */ /* 0x002fe400000000ff */
[----:B------:R-:W-:Y:S01]  /*a940*/  F2FP.F16.F32.PACK_AB R157, R115, R114 ;  /* 0x00000072739d723e */ /* 0x000fe200000000ff */
[----:B------:R-:W-:Y:S01]  /*a950*/  STSM.16.M88.4 [R174], R152 ;  /* 0x00000098ae007844 */ /* 0x000fe20000000200 */
[----:B------:R-:W-:-:S02]  /*a960*/  F2FP.F16.F32.PACK_AB R158, R117, R116 ;  /* 0x00000074759e723e */ /* 0x000fc400000000ff */
[----:B------:R-:W-:Y:S02]  /*a970*/  F2FP.F16.F32.PACK_AB R159, R119, R118 ;  /* 0x00000076779f723e */ /* 0x000fe400000000ff */
[----:B--2---:R-:W-:Y:S02]  /*a980*/  F2FP.F16.F32.PACK_AB R160, R121, R120 ;  /* 0x0000007879a0723e */ /* 0x004fe400000000ff */
[----:B------:R-:W-:Y:S01]  /*a990*/  F2FP.F16.F32.PACK_AB R161, R123, R122 ;  /* 0x0000007a7ba1723e */ /* 0x000fe200000000ff */
[----:B------:R-:W-:Y:S01]  /*a9a0*/  STSM.16.M88.4 [R175], R156 ;  /* 0x0000009caf007844 */ /* 0x000fe20000000200 */
[----:B------:R-:W-:Y:S02]  /*a9b0*/  F2FP.F16.F32.PACK_AB R162, R125, R124 ;  /* 0x0000007c7da2723e */ /* 0x000fe400000000ff */
[----:B------:R-:W-:Y:S02]  /*a9c0*/  F2FP.F16.F32.PACK_AB R163, R127, R126 ;  /* 0x0000007e7fa3723e */ /* 0x000fe400000000ff */
[----:B------:R-:W-:-:S02]  /*a9d0*/  F2FP.F16.F32.PACK_AB R164, R129, R128 ;  /* 0x0000008081a4723e */ /* 0x000fc400000000ff */
[----:B------:R-:W-:Y:S01]  /*a9e0*/  F2FP.F16.F32.PACK_AB R165, R131, R130 ;  /* 0x0000008283a5723e */ /* 0x000fe200000000ff */
[----:B------:R-:W-:Y:S01]  /*a9f0*/  STSM.16.M88.4 [R172], R160 ;  /* 0x000000a0ac007844 */ /* 0x000fe20000000200 */
[----:B------:R-:W-:Y:S02]  /*aa00*/  F2FP.F16.F32.PACK_AB R166, R133, R132 ;  /* 0x0000008485a6723e */ /* 0x000fe400000000ff */
[----:B------:R-:W-:Y:S02]  /*aa10*/  F2FP.F16.F32.PACK_AB R167, R135, R134 ;  /* 0x0000008687a7723e */ /* 0x000fe400000000ff */
[----:B------:R-:W-:Y:S02]  /*aa20*/  MOV R20, R20 ;  /* 0x0000001400147202 */ /* 0x000fe40000000f00 */
[----:B---3--:R-:W-:Y:S01]  /*aa30*/  F2FP.F16.F32.PACK_AB R8, R137, R136 ;  /* 0x000000888908723e */ /* 0x008fe200000000ff */
[----:B------:R-:W-:Y:S01]  /*aa40*/  STSM.16.M88.4 [R173], R164 ;  /* 0x000000a4ad007844 */ /* 0x000fe20000000200 */
[----:B------:R-:W-:-:S02]  /*aa50*/  F2FP.F16.F32.PACK_AB R9, R139, R138 ;  /* 0x0000008a8b09723e */ /* 0x000fc400000000ff */
[----:B------:R-:W-:Y:S02]  /*aa60*/  F2FP.F16.F32.PACK_AB R10, R141, R140 ;  /* 0x0000008c8d0a723e */ /* 0x000fe400000000ff */
[----:B------:R-:W-:Y:S02]  /*aa70*/  F2FP.F16.F32.PACK_AB R11, R143, R142 ;  /* 0x0000008e8f0b723e */ /* 0x000fe400000000ff */
[----:B------:R-:W-:Y:S01]  /*aa80*/  MOV R21, R4 ;  /* 0x0000000400157202 */ /* 0x000fe20000000f00 */
[----:B------:R-:W-:Y:S01]  /*aa90*/  IMAD.U32 R4, RZ, RZ, UR12 ;  /* 0x0000000cff047e24 */ /* 0x000fe2000f8e00ff */
[----:B0-----:R-:W-:Y:S01]  /*aaa0*/  F2FP.F16.F32.PACK_AB R12, R145, R144 ;  /* 0x00000090910c723e */ /* 0x001fe200000000ff */
[----:B------:R-:W-:Y:S01]  /*aab0*/  STSM.16.M88.4 [R20], R8 ;  /* 0x0000000814007844 */ /* 0x000fe20000000200 */
[----:B------:R-:W-:Y:S01]  /*aac0*/  F2FP.F16.F32.PACK_AB R13, R147, R146 ;  /* 0x00000092930d723e */ /* 0x000fe200000000ff */
[----:B------:R-:W-:Y:S01]  /*aad0*/  IMAD.U32 R5, RZ, RZ, UR13 ;  /* 0x0000000dff057e24 */ /* 0x000fe2000f8e00ff */
[----:B------:R-:W-:-:S02]  /*aae0*/  F2FP.F16.F32.PACK_AB R14, R149, R148 ;  /* 0x00000094950e723e */ /* 0x000fc400000000ff */
[----:B------:R-:W-:Y:S02]  /*aaf0*/  F2FP.F16.F32.PACK_AB R15, R151, R150 ;  /* 0x00000096970f723e */ /* 0x000fe400000000ff */
[----:B------:R-:W-:-:S03]  /*ab00*/  ISETP.NE.U32.AND P0, PT, RZ, UR16, PT ;  /* 0x00000010ff007c0c */ /* 0x000fc6000bf05070 */
[----:B------:R0:W-:Y:S01]  /*ab10*/  STSM.16.M88.4 [R21], R12 ;  /* 0x0000000c15007844 */ /* 0x0001e20000000200 */
[----:B------:R-:W-:Y:S01]  /*ab20*/  BAR.SYNC.DEFER_BLOCKING 0x1, 0x100 ;  /* 0x0044000000007b1d */ /* 0x000fe20000010000 */
[----:B------:R-:W-:-:S13]  /*ab30*/  ISETP.NE.AND.EX P0, PT, RZ, UR17, PT, P0 ;  /* 0x00000011ff007c0c */ /* 0x000fda000bf05300 */
[----:B------:R1:W2:Y:S01]  /*ab40*/  @P0 LDG.E R0, desc[UR38][R4.64] ;  /* 0x0000002604000981 */ /* 0x0002a2000c1e1900 */
[----:B------:R-:W-:Y:S01]  /*ab50*/  PLOP3.LUT P4, PT, PT, PT, UP0, 0x80, 0x0 ;  /* 0x000000000000781c */ /* 0x000fe20003f8f008 */
[----:B-1----:R-:W-:Y:S02]  /*ab60*/  IMAD.U32 R4, RZ, RZ, UR14 ;  /* 0x0000000eff047e24 */ /* 0x002fe4000f8e00ff */
[----:B------:R-:W-:-:S10]  /*ab70*/  IMAD.U32 R5, RZ, RZ, UR15 ;  /* 0x0000000fff057e24 */ /* 0x000fd4000f8e00ff */
[----:B------:R1:W3:Y:S01]  /*ab80*/  @P4 LDG.E R7, desc[UR38][R4.64] ;  /* 0x0000002604074981 */ /* 0x0002e2000c1e1900 */
[----:B------:R-:W-:Y:S01]  /*ab90*/  UISETP.NE.AND UP0, UPT, UR41, URZ, UPT ;  /* 0x0000003f2900728c */ /* 0x000fe2000bf05270 */
[----:B0-----:R-:W-:Y:S01]  /*aba0*/  VIADD R14, R16, UR43 ;  /* 0x0000002b100e7c36 */ /* 0x001fe20008000000 */
[----:B------:R-:W-:Y:S02]  /*abb0*/  UISETP.NE.AND UP1, UPT, UR22, 0x1, UPT ;  /* 0x000000011600788c */ /* 0x000fe4000bf25270 */
[----:B------:R-:W-:Y:S01]  /*abc0*/  USEL UR4, UR41, UR4, UP0 ;  /* 0x0000000429047287 */ /* 0x000fe20008000000 */
[----:B------:R-:W-:Y:S01]  /*abd0*/  UMOV UR23, 0x9b8 ;  /* 0x000009b800177882 */ /* 0x000fe20000000000 */
[----:B------:R-:W-:Y:S02]  /*abe0*/  UISETP.NE.U32.AND UP0, UPT, UR16, URZ, UPT ;  /* 0x0000003f1000728c */ /* 0x000fe4000bf05070 */
[----:B------:R-:W-:Y:S01]  /*abf0*/  PLOP3.LUT P1, PT, PT, PT, UP1, 0x80, 0x0 ;  /* 0x000000000000781c */ /* 0x000fe20003f2f018 */
[----:B------:R-:W-:-:S02]  /*ac00*/  UISETP.GT.AND UP2, UPT, UR4, 0x1, UPT ;  /* 0x000000010400788c */ /* 0x000fc4000bf44270 */
[----:B------:R-:W-:Y:S02]  /*ac10*/  UISETP.NE.AND.EX UP0, UPT, UR17, URZ, UPT, UP0 ;  /* 0x0000003f1100728c */ /* 0x000fe4000bf05300 */
[----:B------:R-:W-:Y:S01]  /*ac20*/  USEL UR23, UR23, 0x978, UP2 ;  /* 0x0000097817177887 */ /* 0x000fe20009000000 */
[----:B------:R-:W-:Y:S01]  /*ac30*/  UMOV UR4, URZ ;  /* 0x0000003f00047c82 */ /* 0x000fe20008000000 */
[----:B------:R-:W-:Y:S01]  /*ac40*/  USEL UR46, UR46, URZ, !UP0 ;  /* 0x0000003f2e2e7287 */ /* 0x000fe2000c000000 */
[----:B------:R-:W-:Y:S01]  /*ac50*/  @UP1 ULDC UR25, c[0x0][0xbec] ;  /* 0x0002fb0000191ab9 */ /* 0x000fe20000000800 */
[----:B------:R-:W-:-:S04]  /*ac60*/  USEL UR9, UR42, URZ, UP2 ;  /* 0x0000003f2a097287 */ /* 0x000fc80009000000 */
[----:B-1----:R-:W-:Y:S01]  /*ac70*/  @P1 IMAD.HI.U32 R4, R14, UR25, RZ ;  /* 0x000000190e041c27 */ /* 0x002fe2000f8e00ff */
[----:B------:R-:W-:Y:S01]  /*ac80*/  USEL UR45, UR45, URZ, !UP0 ;  /* 0x0000003f2d2d7287 */ /* 0x000fe2000c000000 */
[----:B------:R-:W-:Y:S02]  /*ac90*/  @UP1 ULDC UR28, c[0x0][0xbf0] ;  /* 0x0002fc00001c1ab9 */ /* 0x000fe40000000800 */
[----:B------:R-:W-:Y:S01]  /*aca0*/  ULDC.64 UR18, c[0x0][UR23+0x220] ;  /* 0x0000880017127abb */ /* 0x000fe20008000a00 */
[----:B------:R-:W-:Y:S01]  /*acb0*/  ULDC.64 UR16, c[0x0][UR23+0x218] ;  /* 0x0000860017107abb */ /* 0x000fe20008000a00 */
[----:B------:R-:W-:Y:S01]  /*acc0*/  ULDC.64 UR20, c[0x0][UR23+0x228] ;  /* 0x00008a0017147abb */ /* 0x000fe20008000a00 */
[----:B------:R-:W-:Y:S02]  /*acd0*/  UIMAD UR19, UR19, UR46, URZ ;  /* 0x0000002e131372a4 */ /* 0x000fe4000f8e023f */
[----:B------:R-:W-:Y:S02]  /*ace0*/  UIMAD.WIDE.U32 UR14, UR16, UR44, URZ ;  /* 0x0000002c100e72a5 */ /* 0x000fe4000f8e003f */
[----:B------:R-:W-:-:S02]  /*acf0*/  UIMAD UR24, UR17, UR44, URZ ;  /* 0x0000002c111872a4 */ /* 0x000fc4000f8e023f */
[----:B------:R-:W-:Y:S02]  /*ad00*/  UIMAD.WIDE.U32 UR26, UR20, UR9, URZ ;  /* 0x00000009141a72a5 */ /* 0x000fe4000f8e003f */
[----:B------:R-:W-:Y:S02]  /*ad10*/  UIMAD.WIDE.U32 UR16, UR18, UR46, URZ ;  /* 0x0000002e121072a5 */ /* 0x000fe4000f8e003f */
[----:B------:R-:W-:Y:S02]  /*ad20*/  UIMAD UR9, UR21, UR9, URZ ;  /* 0x00000009150972a4 */ /* 0x000fe4000f8e023f */
[----:B------:R-:W-:Y:S01]  /*ad30*/  UIMAD UR19, UR18, UR45, UR19 ;  /* 0x0000002d121372a4 */ /* 0x000fe2000f8e0213 */
[----:B------:R-:W-:Y:S01]  /*ad40*/  IMAD.U32 R5, RZ, RZ, UR26 ;  /* 0x0000001aff057e24 */ /* 0x000fe2000f8e00ff */
[----:B------:R-:W-:Y:S02]  /*ad50*/  UIADD3 UR24, UR15, UR24, URZ ;  /* 0x000000180f187290 */ /* 0x000fe4000fffe03f */
[----:B------:R-:W-:-:S02]  /*ad60*/  UIADD3 UR15, UR27, UR9, URZ ;  /* 0x000000091b0f7290 */ /* 0x000fc4000fffe03f */
[----:B------:R-:W-:-:S03]  /*ad70*/  UIADD3 UR9, UR17, UR19, URZ ;  /* 0x0000001311097290 */ /* 0x000fc6000fffe03f */
[----:B------:R-:W-:Y:S01]  /*ad80*/  ULDC.64 UR18, c[0x0][0xba8] ;  /* 0x0002ea0000127ab9 */ /* 0x000fe20000000a00 */
[----:B------:R-:W-:Y:S01]  /*ad90*/  IMAD.U32 R8, RZ, RZ, UR15 ;  /* 0x0000000fff087e24 */ /* 0x000fe2000f8e00ff */
[----:B------:R-:W-:Y:S01]  /*ada0*/  @!UP2 ULDC UR18, c[0x0][0xb50] ;  /* 0x0002d4000012aab9 */ /* 0x000fe20000000800 */
[----:B------:R-:W-:Y:S01]  /*adb0*/  @!UP2 ULDC UR19, c[0x0][0xb54] ;  /* 0x0002d5000013aab9 */ /* 0x000fe20000000800 */
[----:B--2---:R-:W-:Y:S01]  /*adc0*/  @P0 R2UR UR4, R0 ;  /* 0x00000000000402ca */ /* 0x004fe200000e0000 */
[----:B------:R-:W-:Y:S01]  /*add0*/  IMAD.MOV.U32 R0, RZ, RZ, R14 ;  /* 0x000000ffff007224 */ /* 0x000fe200078e000e */
[----:B------:R-:W-:-:S05]  /*ade0*/  @P1 SHF.R.U32.HI R0, RZ, UR28, R4 ;  /* 0x0000001cff001c19 */ /* 0x000fca0008011604 */
[----:B------:R-:W-:-:S04]  /*adf0*/  IMAD.MOV R9, RZ, RZ, -R0 ;  /* 0x000000ffff097224 */ /* 0x000fc800078e0a00 */
[----:B------:R-:W-:Y:S02]  /*ae00*/  IMAD R9, R9, UR22, R14 ;  /* 0x0000001609097c24 */ /* 0x000fe4000f8e020e */
[----:B------:R-:W-:Y:S02]  /*ae10*/  UIADD3 UR14, UP0, UP3, UR16, UR14, UR4 ;  /* 0x0000000e100e7290 */ /* 0x000fe4000fb1e004 */
[----:B------:R-:W-:-:S04]  /*ae20*/  USHF.R.S32.HI UR16, URZ, 0x1f, UR4 ;  /* 0x0000001f3f107899 */ /* 0x000fc80008011404 */
[----:B------:R-:W-:Y:S01]  /*ae30*/  UIADD3.X UR9, UR9, UR24, UR16, UP0, UP3 ;  /* 0x0000001809097290 */ /* 0x000fe200087e6410 */
[----:B------:R-:W-:Y:S01]  /*ae40*/  IADD3 R4, P2, P3, R0, UR14, R5 ;  /* 0x0000000e00047c10 */ /* 0x000fe2000fb5e005 */
[----:B------:R-:W-:Y:S01]  /*ae50*/  ULDC.64 UR14, c[0x0][UR23+0x210] ;  /* 0x00008400170e7abb */ /* 0x000fe20008000a00 */
[----:B------:R-:W-:Y:S01]  /*ae60*/  SHF.R.S32.HI R5, RZ, 0x1f, R0 ;  /* 0x0000001fff057819 */ /* 0x000fe20000011400 */
[----:B------:R-:W-:Y:S01]  /*ae70*/  IMAD R11, R9, UR15, RZ ;  /* 0x0000000f090b7c24 */ /* 0x000fe2000f8e02ff */
[----:B------:R-:W-:Y:S02]  /*ae80*/  SHF.R.S32.HI R0, RZ, 0x1f, R9 ;  /* 0x0000001fff007819 */ /* 0x000fe40000011409 */
[----:B------:R-:W-:Y:S01]  /*ae90*/  IADD3.X R5, R5, UR9, R8, P2, P3 ;  /* 0x0000000905057c10 */ /* 0x000fe200097e6408 */
[----:B------:R-:W-:Y:S01]  /*aea0*/  ULDC UR9, c[0x0][0xa88] ;  /* 0x0002a20000097ab9 */ /* 0x000fe20000000800 */
[----:B---3--:R-:W-:Y:S01]  /*aeb0*/  @P4 R2UR UR9, R7 ;  /* 0x00000000070942ca */ /* 0x008fe200000e0000 */
[----:B------:R-:W-:-:S02]  /*aec0*/  IMAD R11, R0, UR14, R11 ;  /* 0x0000000e000b7c24 */ /* 0x000fc4000f8e020b */
[----:B------:R-:W-:-:S04]  /*aed0*/  IMAD.WIDE.U32 R4, R9, UR14, R4 ;  /* 0x0000000e09047c25 */ /* 0x000fc8000f8e0004 */
[----:B------:R-:W-:Y:S01]  /*aee0*/  IMAD.IADD R5, R5, 0x1, R11 ;  /* 0x0000000105057824 */ /* 0x000fe200078e020b */
[----:B------:R-:W-:-:S04]  /*aef0*/  LEA R10, P2, R4, UR18, 0x2 ;  /* 0x00000012040a7c11 */ /* 0x000fc8000f8410ff */
[----:B------:R-:W-:Y:S01]  /*af00*/  LEA.HI.X R11, R4, UR19, R5, 0x2, P2 ;  /* 0x00000013040b7c11 */ /* 0x000fe200090f1405 */
[----:B------:R-:W-:Y:S08]  /*af10*/  @P4 BRA `(.L_x_13663) ;  /* 0x0000000000284947 */ /* 0x000ff00003800000 */
[----:B------:R-:W-:Y:S05]  /*af20*/  @!P0 BRA `(.L_x_13663) ;  /* 0x0000000000248947 */ /* 0x000fea0003800000 */
[----:B------:R-:W-:Y:S02]  /*af30*/  IMAD.U32 R4, RZ, RZ, UR12 ;  /* 0x0000000cff047e24 */ /* 0x000fe4000f8e00ff */
[----:B------:R-:W-:Y:S02]  /*af40*/  IMAD.U32 R8, RZ, RZ, UR12 ;  /* 0x0000000cff087e24 */ /* 0x000fe4000f8e00ff */
[----:B------:R-:W-:Y:S02]  /*af50*/  IMAD.U32 R5, RZ, RZ, UR13 ;  /* 0x0000000dff057e24 */ /* 0x000fe4000f8e00ff */
[----:B------:R-:W-:-:S03]  /*af60*/  IMAD.U32 R9, RZ, RZ, UR13 ;  /* 0x0000000dff097e24 */ /* 0x000fc6000f8e00ff */
[----:B------:R-:W2:Y:S04]  /*af70*/  LDG.E R4, desc[UR38][R4.64] ;  /* 0x0000002604047981 */ /* 0x000ea8000c1e1900 */
[----:B------:R-:W3:Y:S01]  /*af80*/  LDG.E R8, desc[UR38][R8.64+0x4] ;  /* 0x0000042608087981 */ /* 0x000ee2000c1e1900 */
[----:B--2---:R-:W-:Y:S02]  /*af90*/  R2UR UR12, R4 ;  /* 0x00000000040c72ca */ /* 0x004fe400000e0000 */
[----:B---3--:R-:W-:-:S13]  /*afa0*/  R2UR UR9, R8 ;  /* 0x00000000080972ca */ /* 0x008fda00000e0000 */
[----:B------:R-:W-:-:S12]  /*afb0*/  UIADD3 UR9, -UR12, UR9, URZ ;  /* 0x000000090c097290 */ /* 0x000fd8000fffe13f */
.L_x_13663:
        /* <DEDUP_REMOVED lines=35> */
[----:B------:R-:W-:Y:S01]  /*b1f0*/  IMAD.X R25, RZ, RZ, R5, P2 ;  /* 0x000000ffff197224 */ /* 0x000fe200010e0605 */
[----:B------:R-:W-:Y:S02]  /*b200*/  IADD3 R49, P2, R4, 0x9000, RZ ;  /* 0x0000900004317810 */ /* 0x000fe40007f5e0ff */
[----:B------:R-:W-:Y:S02]  /*b210*/  LOP3.LUT R12, R13, 0x380, RZ, 0xc0, !PT ;  /* 0x000003800d0c7812 */ /* 0x000fe400078ec0ff */
[----:B------:R-:W-:Y:S01]  /*b220*/  LOP3.LUT R48, R49, 0x380, RZ, 0xc0, !PT ;  /* 0x0000038031307812 */ /* 0x000fe200078ec0ff */
[----:B------:R-:W-:Y:S01]  /*b230*/  UIMAD UR12, UR4, UR15, UR12 ;  /* 0x0000000f040c72a4 */ /* 0x000fe2000f8e020c */
[----:B------:R-:W-:Y:S01]  /*b240*/  SHF.R.U64 R8, R8, 0x3, RZ ;  /* 0x0000000308087819 */ /* 0x000fe200000012ff */
[----:B------:R-:W-:Y:S01]  /*b250*/  UIMAD.WIDE.U32 UR10, UR4, UR14, URZ ;  /* 0x0000000e040a72a5 */ /* 0x000fe2000f8e003f */
[----:B------:R-:W-:Y:S01]  /*b260*/  SHF.R.U64 R48, R48, 0x3, RZ ;  /* 0x0000000330307819 */ /* 0x000fe200000012ff */
[----:B------:R-:W5:Y:S01]  /*b270*/  LD.E.128 R24, desc[UR38][R24.64] ;  /* 0x0000002618187980 */ /* 0x000f62000c101d00 */
[----:B------:R-:W-:-:S02]  /*b280*/  SHF.R.U64 R12, R12, 0x3, RZ ;  /* 0x000000030c0c7819 */ /* 0x000fc400000012ff */
[----:B------:R-:W-:Y:S01]  /*b290*/  LOP3.LUT R8, R8, R9, RZ, 0x3c, !PT ;  /* 0x0000000908087212 */ /* 0x000fe200078e3cff */
[----:B------:R-:W-:Y:S01]  /*b2a0*/  UIADD3 UR11, UR11, UR12, URZ ;  /* 0x0000000c0b0b7290 */ /* 0x000fe2000fffe03f */
[----:B------:R-:W-:Y:S01]  /*b2b0*/  LOP3.LUT R48, R48, R49, RZ, 0x3c, !PT ;  /* 0x0000003130307212 */ /* 0x000fe200078e3cff */
[--C-:B------:R-:W-:Y:S01]  /*b2c0*/  IMAD.X R49, RZ, RZ, R5.reuse, P2 ;  /* 0x000000ffff317224 */ /* 0x100fe200010e0605 */
[----:B------:R-:W-:Y:S01]  /*b2d0*/  IADD3 R6, P2, R4, 0xf000, RZ ;  /* 0x0000f00004067810 */ /* 0x000fe20007f5e0ff */
[--C-:B------:R-:W-:Y:S01]  /*b2e0*/  IMAD.X R9, RZ, RZ, R5.reuse, P4 ;  /* 0x000000ffff097224 */ /* 0x100fe200020e0605 */
[----:B------:R-:W-:Y:S01]  /*b2f0*/  LOP3.LUT R12, R12, R13, RZ, 0x3c, !PT ;  /* 0x0000000d0c0c7212 */ /* 0x000fe200078e3cff */
[----:B------:R-:W-:Y:S01]  /*b300*/  IMAD.X R13, RZ, RZ, R5, P3 ;  /* 0x000000ffff0d7224 */ /* 0x000fe200018e0605 */
[----:B------:R-:W-:Y:S01]  /*b310*/  LOP3.LUT R3, R6, 0x380, RZ, 0xc0, !PT ;  /* 0x0000038006037812 */ /* 0x000fe200078ec0ff */
[----:B------:R-:W-:Y:S01]  /*b320*/  ULDC.64 UR12, c[0x0][0xae8] ;  /* 0x0002ba00000c7ab9 */ /* 0x000fe20000000a00 */
[----:B------:R-:W-:-:S02]  /*b330*/  IADD3 R29, P0, R4, 0x4000, RZ ;  /* 0x00004000041d7810 */ /* 0x000fc40007f1e0ff */
[C---:B------:R-:W-:Y:S02]  /*b340*/  IADD3 R33, P6, R4.reuse, 0x5000, RZ ;  /* 0x0000500004217810 */ /* 0x040fe40007fde0ff */
[C---:B------:R-:W-:Y:S01]  /*b350*/  IADD3 R37, P5, R4.reuse, 0x6000, RZ ;  /* 0x0000600004257810 */ /* 0x040fe20007fbe0ff */
[----:B------:R-:W-:Y:S01]  /*b360*/  USHF.R.S32.HI UR4, URZ, 0x1f, UR46 ;  /* 0x0000001f3f047899 */ /* 0x000fe2000801142e */
[----:B------:R-:W-:Y:S01]  /*b370*/  SHF.R.U64 R3, R3, 0x3, RZ ;  /* 0x0000000303037819 */ /* 0x000fe200000012ff */
[----:B------:R-:W-:Y:S01]  /*b380*/  UIMAD.WIDE.U32 UR10, UR44, UR12, UR10 ;  /* 0x0000000c2c0a72a5 */ /* 0x000fe2000f8e000a */
[----:B------:R-:W-:Y:S01]  /*b390*/  IADD3 R41, P4, R4, 0x7000, RZ ;  /* 0x0000700004297810 */ /* 0x000fe20007f9e0ff */
[----:B------:R-:W-:Y:S01]  /*b3a0*/  @UP1 ULDC UR14, c[0x0][0xbec] ;  /* 0x0002fb00000e1ab9 */ /* 0x000fe20000000800 */
[----:B------:R-:W-:Y:S01]  /*b3b0*/  LOP3.LUT R72, R3, R6, RZ, 0x3c, !PT ;  /* 0x0000000603487212 */ /* 0x000fe200078e3cff */
[----:B------:R-:W-:Y:S01]  /*b3c0*/  IMAD R3, R20, 0x20, R81 ;  /* 0x0000002014037824 */ /* 0x000fe200078e0251 */
[----:B------:R-:W-:Y:S01]  /*b3d0*/  IADD3 R45, P3, R4, 0x8000, RZ ;  /* 0x00008000042d7810 */ /* 0x000fe20007f7e0ff */
[----:B------:R-:W-:Y:S01]  /*b3e0*/  UIMAD UR11, UR44, UR13, UR11 ;  /* 0x0000000d2c0b72a4 */ /* 0x000fe2000f8e020b */
[----:B------:R-:W-:Y:S01]  /*b3f0*/  LOP3.LUT R28, R29, 0x380, RZ, 0xc0, !PT ;  /* 0x000003801d1c7812 */ /* 0x000fe200078ec0ff */
[----:B------:R-:W-:Y:S01]  /*b400*/  VIADD R78, R3, UR43 ;  /* 0x0000002b034e7c36 */ /* 0x000fe20008000000 */
[----:B------:R-:W-:Y:S01]  /*b410*/  LOP3.LUT R32, R33, 0x380, RZ, 0xc0, !PT ;  /* 0x0000038021207812 */ /* 0x000fe200078ec0ff */
[----:B------:R-:W-:Y:S01]  /*b420*/  ULDC.64 UR12, c[0x0][0xaf0] ;  /* 0x0002bc00000c7ab9 */ /* 0x000fe20000000a00 */
[----:B------:R-:W-:Y:S01]  /*b430*/  LOP3.LUT R36, R37, 0x380, RZ, 0xc0, !PT ;  /* 0x0000038025247812 */ /* 0x000fe200078ec0ff */
[--C-:B------:R-:W-:Y:S01]  /*b440*/  IMAD.X R73, RZ, RZ, R5.reuse, P2 ;  /* 0x000000ffff497224 */ /* 0x100fe200010e0605 */
[----:B------:R-:W-:Y:S01]  /*b450*/  LOP3.LUT R40, R41, 0x380, RZ, 0xc0, !PT ;  /* 0x0000038029287812 */ /* 0x000fe200078ec0ff */
[----:B------:R-:W5:Y:S01]  /*b460*/  LD.E.128 R8, desc[UR38][R8.64] ;  /* 0x0000002608087980 */ /* 0x000f62000c101d00 */
[----:B------:R-:W-:Y:S01]  /*b470*/  LOP3.LUT R44, R45, 0x380, RZ, 0xc0, !PT ;  /* 0x000003802d2c7812 */ /* 0x000fe200078ec0ff */
[----:B------:R-:W-:Y:S01]  /*b480*/  UIMAD UR4, UR4, UR12, URZ ;  /* 0x0000000c040472a4 */ /* 0x000fe2000f8e023f */
[----:B------:R-:W-:Y:S01]  /*b490*/  SHF.R.U64 R28, R28, 0x3, RZ ;  /* 0x000000031c1c7819 */ /* 0x000fe200000012ff */
[----:B------:R-:W-:Y:S01]  /*b4a0*/  @P1 IMAD.HI.U32 R20, R78, UR14, RZ ;  /* 0x0000000e4e141c27 */ /* 0x000fe2000f8e00ff */
[----:B------:R-:W-:Y:S01]  /*b4b0*/  SHF.R.U64 R32, R32, 0x3, RZ ;  /* 0x0000000320207819 */ /* 0x000fe200000012ff */
[----:B------:R-:W-:Y:S01]  /*b4c0*/  UIMAD.WIDE.U32 UR10, UR46, UR12, UR10 ;  /* 0x0000000c2e0a72a5 */ /* 0x000fe2000f8e000a */
[----:B------:R-:W-:Y:S01]  /*b4d0*/  SHF.R.U64 R36, R36, 0x3, RZ ;  /* 0x0000000324247819 */ /* 0x000fe200000012ff */
[----:B------:R-:W-:Y:S01]  /*b4e0*/  IMAD.MOV.U32 R3, RZ, RZ, R78 ;  /* 0x000000ffff037224 */ /* 0x000fe200078e004e */
[----:B------:R-:W-:Y:S01]  /*b4f0*/  SHF.R.U64 R40, R40, 0x3, RZ ;  /* 0x0000000328287819 */ /* 0x000fe200000012ff */
[----:B------:R-:W-:Y:S01]  /*b500*/  @UP1 ULDC UR12, c[0x0][0xbf0] ;  /* 0x0002fc00000c1ab9 */ /* 0x000fe20000000800 */
[----:B------:R-:W-:Y:S01]  /*b510*/  SHF.R.U64 R44, R44, 0x3, RZ ;  /* 0x000000032c2c7819 */ /* 0x000fe200000012ff */
[----:B------:R-:W-:Y:S01]  /*b520*/  UIMAD UR4, UR46, UR13, UR4 ;  /* 0x0000000d2e0472a4 */ /* 0x000fe2000f8e0204 */
        /* <DEDUP_REMOVED lines=10> */
[----:B------:R-:W-:Y:S01]  /*b5d0*/  @P1 SHF.R.U32.HI R3, RZ, UR12, R20 ;  /* 0x0000000cff031c19 */ /* 0x000fe20008011614 */
[----:B------:R-:W-:Y:S01]  /*b5e0*/  UIADD3 UR4, UR11, UR4, URZ ;  /* 0x000000040b047290 */ /* 0x000fe2000fffe03f */
[C---:B------:R-:W-:Y:S01]  /*b5f0*/  IADD3 R53, P0, R4.reuse, 0xa000, RZ ;  /* 0x0000a00004357810 */ /* 0x040fe20007f1e0ff */
[----:B------:R-:W-:Y:S01]  /*b600*/  IMAD.U32 R21, RZ, RZ, UR11 ;  /* 0x0000000bff157e24 */ /* 0x000fe2000f8e00ff */
[C---:B------:R-:W-:Y:S01]  /*b610*/  IADD3 R57, P6, R4.reuse, 0xb000, RZ ;  /* 0x0000b00004397810 */ /* 0x040fe20007fde0ff */
[----:B------:R-:W5:Y:S01]  /*b620*/  LD.E.128 R12, desc[UR38][R12.64] ;  /* 0x000000260c0c7980 */ /* 0x000f62000c101d00 */
[----:B------:R-:W-:-:S02]  /*b630*/  IADD3 R61, P5, R4, 0xc000, RZ ;  /* 0x0000c000043d7810 */ /* 0x000fc40007fbe0ff */
[C---:B------:R-:W-:Y:S01]  /*b640*/  IADD3 R65, P4, R4.reuse, 0xd000, RZ ;  /* 0x0000d00004417810 */ /* 0x040fe20007f9e0ff */
[----:B------:R-:W5:Y:S01]  /*b650*/  LD.E.128 R28, desc[UR38][R28.64] ;  /* 0x000000261c1c7980 */ /* 0x000f62000c101d00 */
[----:B------:R-:W-:Y:S01]  /*b660*/  IADD3 R69, P3, R4, 0xe000, RZ ;  /* 0x0000e00004457810 */ /* 0x000fe20007f7e0ff */
[--C-:B------:R-:W-:Y:S01]  /*b670*/  IMAD.MOV R77, RZ, RZ, -R3.reuse ;  /* 0x000000ffff4d7224 */ /* 0x100fe200078e0a03 */
[----:B------:R-:W-:Y:S01]  /*b680*/  SHF.R.S32.HI R76, RZ, 0x1f, R3 ;  /* 0x0000001fff4c7819 */ /* 0x000fe20000011403 */
[----:B------:R-:W-:Y:S01]  /*b690*/  IMAD.U32 R20, RZ, RZ, UR10 ;  /* 0x0000000aff147e24 */ /* 0x000fe2000f8e00ff */
[----:B------:R-:W-:Y:S01]  /*b6a0*/  LOP3.LUT R52, R53, 0x380, RZ, 0xc0, !PT ;  /* 0x0000038035347812 */ /* 0x000fe200078ec0ff */
[----:B------:R-:W-:Y:S01]  /*b6b0*/  ULDC.64 UR10, c[0x0][0xae0] ;  /* 0x0002b800000a7ab9 */ /* 0x000fe20000000a00 */
[----:B------:R-:W-:Y:S01]  /*b6c0*/  LOP3.LUT R56, R57, 0x380, RZ, 0xc0, !PT ;  /* 0x0000038039387812 */ /* 0x000fe200078ec0ff */
[----:B------:R-:W5:Y:S01]  /*b6d0*/  LD.E.128 R32, desc[UR38][R32.64] ;  /* 0x0000002620207980 */ /* 0x000f62000c101d00 */
[----:B------:R-:W-:-:S02]  /*b6e0*/  LOP3.LUT R60, R61, 0x380, RZ, 0xc0, !PT ;  /* 0x000003803d3c7812 */ /* 0x000fc400078ec0ff */
[----:B------:R-:W-:Y:S01]  /*b6f0*/  LOP3.LUT R64, R65, 0x380, RZ, 0xc0, !PT ;  /* 0x0000038041407812 */ /* 0x000fe200078ec0ff */
[----:B------:R-:W5:Y:S01]  /*b700*/  LD.E.128 R36, desc[UR38][R36.64] ;  /* 0x0000002624247980 */ /* 0x000f62000c101d00 */
        /* <DEDUP_REMOVED lines=49> */
[----:B------:R-:W-:Y:S01]  /*ba20*/  VIADD R84, R81, UR43 ;  /* 0x0000002b51547c36 */ /* 0x000fe20008000000 */
        /* <DEDUP_REMOVED lines=37> */
.L_x_13666:
[----:B------:R-:W-:Y:S05]  /*bc80*/  BSYNC B1 ;  /* 0x0000000000017941 */ /* 0x000fea0003800000 */
.L_x_13665:
        /* <DEDUP_REMOVED lines=21> */
.L_x_13668:
[----:B------:R-:W-:Y:S05]  /*bde0*/  BSYNC B1 ;  /* 0x0000000000017941 */ /* 0x000fea0003800000 */
.L_x_13667:
        /* <DEDUP_REMOVED lines=21> */
.L_x_13670:
[----:B------:R-:W-:Y:S05]  /*bf40*/  BSYNC B1 ;  /* 0x0000000000017941 */ /* 0x000fea0003800000 */
.L_x_13669:
[----:B0-----:R-:W-:Y:S01]  /*bf50*/  VIADD R3, R84, 0x60 ;  /* 0x0000006054037836 */ /* 0x001fe20000000000 */
[----:B--23--:R-:W0:Y:S04]  /*bf60*/  SHFL.IDX PT, R83, R83, 0x3, 0x181f ;  /* 0x00781f0053537f89 */ /* 0x00ce2800000e0000 */
[----:B------:R-:W-:Y:S01]  /*bf70*/  ISETP.GE.AND P0, PT, R3, UR9, PT ;  /* 0x0000000903007c0c */ /* 0x000fe2000bf06270 */
[----:B----4-:R4:W2:-:S12]  /*bf80*/  SHFL.IDX PT, R11, R82, 0x3, 0x181f ;  /* 0x00781f00520b7f89 */ /* 0x01089800000e0000 */
[----:B----4-:R-:W-:Y:S05]  /*bf90*/  @P0 BRA `(.L_x_13671) ;  /* 0x00000024006c0947 */ /* 0x010fea0003800000 */
[----:B------:R-:W-:Y:S02]  /*bfa0*/  ULDC UR4, c[0x0][0xac8] ;  /* 0x0002b20000047ab9 */ /* 0x000fe40000000800 */
[----:B------:R-:W-:Y:S02]  /*bfb0*/  ISETP.GE.AND P3, PT, R0, UR4, PT ;  /* 0x0000000400007c0c */ /* 0x000fe4000bf66270 */
[----:B------:R-:W-:Y:S02]  /*bfc0*/  ISETP.GE.AND P4, PT, R86, UR4, PT ;  /* 0x0000000456007c0c */ /* 0x000fe4000bf86270 */
[----:B------:R-:W-:-:S09]  /*bfd0*/  ISETP.GE.AND P5, PT, R88, UR4, PT ;  /* 0x0000000458007c0c */ /* 0x000fd2000bfa6270 */
[-C--:B--2---:R-:W-:Y:S02]  /*bfe0*/  @!P3 LEA R4, P0, R0, R11.reuse, 0x1 ;  /* 0x0000000b0004b211 */ /* 0x084fe400078008ff */
        /* <DEDUP_REMOVED lines=10> */
[----:B----4-:R-:W-:-:S04]  /*c090*/  LEA R4, P0, R90, R11, 0x1 ;  /* 0x0000000b5a047211 */ /* 0x010fc800078008ff */
[----:B------:R-:W-:-:S05]  /*c0a0*/  LEA.HI.X R5, R90, R83, R89, 0x1, P0 ;  /* 0x000000535a057211 */ /* 0x000fca00000f0c59 */
[----:B------:R0:W-:Y:S01]  /*c0b0*/  ST.E.128 desc[UR38][R4.64], R72 ;  /* 0x0000004804007985 */ /* 0x0001e2000c101d26 */
[----:B------:R-:W-:Y:S05]  /*c0c0*/  BRA `(.L_x_13671) ;  /* 0x0000002400207947 */ /* 0x000fea0003800000 */
.L_x_13664:
        /* <DEDUP_REMOVED lines=44> */
[----:B------:R-:W-:Y:S01]  /*c390*/  IMAD R6, R4, UR12, RZ ;  /* 0x0000000c04067c24 */ /* 0x000fe2000f8e02ff */
[----:B------:R-:W-:Y:S01]  /*c3a0*/  SHF.R.S32.HI R164, RZ, 0x1f, R222 ;  /* 0x0000001fffa47819 */ /* 0x000fe200000114de */
[----:B------:R-:W-:Y:S01]  /*c3b0*/  IMAD.U32 R4, RZ, RZ, UR10 ;  /* 0x0000000aff047e24 */ /* 0x000fe2000f8e00ff */
[----:B------:R-:W-:Y:S01]  /*c3c0*/  ULDC.64 UR10, c[0x0][0xb28] ;  /* 0x0002ca00000a7ab9 */ /* 0x000fe20000000a00 */
[----:B------:R-:W-:-:S02]  /*c3d0*/  IMAD.U32 R5, RZ, RZ, UR42 ;  /* 0x0000002aff057e24 */ /* 0x000fc4000f8e00ff */
        /* <DEDUP_REMOVED lines=21> */
[-C--:B-1----:R-:W-:Y:S02]  /*c530*/  @!P4 LEA R6, P2, R222, R4.reuse, 0x2 ;  /* 0x00000004de06c211 */ /* 0x082fe400078410ff */
[C---:B------:R-:W-:Y:S02]  /*c540*/  @!P3 LEA R8, P6, R221.reuse, R4, 0x2 ;  /* 0x00000004dd08b211 */ /* 0x040fe400078c10ff */
        /* <DEDUP_REMOVED lines=9> */
[-C--:B-1----:R-:W-:Y:S01]  /*c5e0*/  @!P0 LEA R6, P6, R220, R4.reuse, 0x2 ;  /* 0x00000004dc068211 */ /* 0x082fe200078c10ff */
        /* <DEDUP_REMOVED lines=92> */
[CC--:B---3--:R-:W-:Y:S01]  /*cbb0*/  @!P2 LEA R10, P5, R19.reuse, R4.reuse, 0x2 ;  /* 0x00000004130aa211 */ /* 0x0c8fe200078a10ff */
[----:B-1----:R-:W-:Y:S01]  /*cbc0*/  VIADD R25, R2, 0xf8 ;  /* 0x000000f802197836 */ /* 0x002fe20000000000 */
        /* <DEDUP_REMOVED lines=9> */
[----:B--2---:R-:W-:Y:S02]  /*cc60*/  SHF.R.S32.HI R7, RZ, 0x1f, R13 ;  /* 0x0000001fff077819 */ /* 0x004fe4000001140d */
[CC--:B------:R-:W-:Y:S01]  /*cc70*/  @!P4 LEA R6, P5, R13.reuse, R4.reuse, 0x2 ;  /* 0x000000040d06c211 */ /* 0x0c0fe200078a10ff */
[----:B------:R3:W-:Y:S01]  /*cc80*/  @!P0 ST.E.64 desc[UR38][R20.64], R136 ;  /* 0x0000008814008985 */ /* 0x0007e2000c101b26 */
[----:B----4-:R-:W-:Y:S02]  /*cc90*/  SHF.R.S32.HI R9, RZ, 0x1f, R29 ;  /* 0x0000001fff097819 */ /* 0x010fe4000001141d */
[----:B------:R-:W-:Y:S02]  /*cca0*/  @!P4 LEA.HI.X R7, R13, R5, R7, 0x2, P5 ;  /* 0x000000050d07c211 */ /* 0x000fe400028f1407 */
[----:B------:R-:W-:-:S02]  /*ccb0*/  @!P3 LEA R8, P5, R29, R4, 0x2 ;  /* 0x000000041d08b211 */ /* 0x000fc400078a10ff */
[----:B------:R-:W-:Y:S01]  /*ccc0*/  SHF.R.S32.HI R13, RZ, 0x1f, R25 ;  /* 0x0000001fff0d7819 */ /* 0x000fe20000011419 */
[----:B------:R3:W-:Y:S01]  /*ccd0*/  @!P4 ST.E.64 desc[UR38][R6.64], R140 ;  /* 0x0000008c0600c985 */ /* 0x0007e2000c101b26 */
[----:B------:R-:W-:Y:S02]  /*cce0*/  @!P3 LEA.HI.X R9, R29, R5, R9, 0x2, P5 ;  /* 0x000000051d09b211 */ /* 0x000fe400028f1409 */
[----:B------:R-:W-:-:S03]  /*ccf0*/  @!P6 LEA R4, P5, R25, R4, 0x2 ;  /* 0x000000041904e211 */ /* 0x000fc600078a10ff */
[----:B------:R3:W-:Y:S01]  /*cd00*/  @!P3 ST.E.64 desc[UR38][R8.64], R144 ;  /* 0x000000900800b985 */ /* 0x0007e2000c101b26 */
[----:B------:R-:W-:-:S05]  /*cd10*/  @!P6 LEA.HI.X R5, R25, R5, R13, 0x2, P5 ;  /* 0x000000051905e211 */ /* 0x000fca00028f140d */
[----:B------:R3:W-:Y:S04]  /*cd20*/  @!P6 ST.E.64 desc[UR38][R4.64], R148 ;  /* 0x000000940400e985 */ /* 0x0007e8000c101b26 */
.L_x_13673:
[----:B------:R-:W-:Y:S05]  /*cd30*/  BSYNC B1 ;  /* 0x0000000000017941 */ /* 0x000fea0003800000 */
.L_x_13672:
[----:B------:R-:W-:Y:S01]  /*cd40*/  ISETP.GE.AND P0, PT, R0, UR9, PT ;  /* 0x0000000900007c0c */ /* 0x000fe2000bf06270 */
[----:B--23--:R2:W3:Y:S04]  /*cd50*/  SHFL.IDX PT, R5, R12, 0x1, 0x1c1f ;  /* 0x003c1f000c057f89 */ /* 0x00c4e800000e0000 */
[----:B-1----:R2:W1:Y:S08]  /*cd60*/  SHFL.IDX PT, R4, R3, 0x1, 0x1c1f ;  /* 0x003c1f0003047f89 */ /* 0x00247000000e0000 */
[----:B--2---:R-:W-:Y:S05]  /*cd70*/  @P0 BRA `(.L_x_13671) ;  /* 0x0000001400f40947 */ /* 0x004fea0003800000 */
[----:B------:R-:W-:Y:S01]  /*cd80*/  ULDC UR4, c[0x0][0xac8] ;  /* 0x0002b20000047ab9 */ /* 0x000fe20000000800 */
[----:B------:R-:W-:Y:S01]  /*cd90*/  VIADD R25, R2, 0xe8 ;  /* 0x000000e802197836 */ /* 0x000fe20000000000 */
[----:B------:R-:W-:Y:S01]  /*cda0*/  ISETP.GE.AND P5, PT, R222, UR4, PT ;  /* 0x00000004de007c0c */ /* 0x000fe2000bfa6270 */
[C---:B0-----:R-:W-:Y:S01]  /*cdb0*/  VIADD R3, R2.reuse, 0xf0 ;  /* 0x000000f002037836 */ /* 0x041fe20000000000 */
[----:B------:R-:W-:Y:S02]  /*cdc0*/  ISETP.GE.AND P4, PT, R2, UR4, PT ;  /* 0x0000000402007c0c */ /* 0x000fe4000bf86270 */
[----:B------:R-:W-:Y:S02]  /*cdd0*/  ISETP.GE.AND P2, PT, R221, UR4, PT ;  /* 0x00000004dd007c0c */ /* 0x000fe4000bf46270 */
[----:B------:R-:W-:Y:S02]  /*cde0*/  ISETP.GE.AND P1, PT, R220, UR4, PT ;  /* 0x00000004dc007c0c */ /* 0x000fe4000bf26270 */
[----:B------:R-:W-:-:S02]  /*cdf0*/  ISETP.GE.AND P0, PT, R219, UR4, PT ;  /* 0x00000004db007c0c */ /* 0x000fc4000bf06270 */
[----:B------:R-:W-:-:S03]  /*ce00*/  SHF.R.S32.HI R0, RZ, 0x1f, R25 ;  /* 0x0000001fff007819 */ /* 0x000fc60000011419 */
[-C--:B-1----:R-:W-:Y:S02]  /*ce10*/  @!P5 LEA R8, P3, R222, R4.reuse, 0x2 ;  /* 0x00000004de08d211 */ /* 0x082fe400078610ff */
        /* <DEDUP_REMOVED lines=78> */
[C---:B----4-:R-:W-:Y:S02]  /*d300*/  @!P2 LEA R12, P3, R202.reuse, R4, 0x2 ;  /* 0x00000004ca0ca211 */ /* 0x050fe400078610ff */
[----:B------:R-:W-:Y:S02]  /*d310*/  ISETP.GE.AND P5, PT, R23, UR4, PT ;  /* 0x0000000417007c0c */ /* 0x000fe4000bfa6270 */
[-C--:B------:R-:W-:Y:S02]  /*d320*/  @!P0 LEA.HI.X R11, R203, R5.reuse, R231, 0x2, P6 ;  /* 0x00000005cb0b8211 */ /* 0x080fe400030f14e7 */
[----:B------:R-:W-:-:S02]  /*d330*/  @!P2 LEA.HI.X R13, R202, R5, R230, 0x2, P3 ;  /* 0x00000005ca0da211 */ /* 0x000fc400018f14e6 */
[----:B------:R-:W-:Y:S01]  /*d340*/  ISETP.GE.AND P3, PT, R22, UR4, PT ;  /* 0x0000000416007c0c */ /* 0x000fe2000bf66270 */
[----:B------:R4:W-:Y:S01]  /*d350*/  @!P0 ST.E.64 desc[UR38][R10.64], R106 ;  /* 0x0000006a0a008985 */ /* 0x0009e2000c101b26 */
[CC--:B--2---:R-:W-:Y:S02]  /*d360*/  @!P1 LEA R14, P6, R201.reuse, R4.reuse, 0x2 ;  /* 0x00000004c90e9211 */ /* 0x0c4fe400078c10ff */
[CC--:B---3--:R-:W-:Y:S01]  /*d370*/  @!P4 LEA R6, P0, R200.reuse, R4.reuse, 0x2 ;  /* 0x00000004c806c211 */ /* 0x0c8fe200078010ff */
[----:B------:R-:W-:Y:S01]  /*d380*/  @!P2 ST.E.64 desc[UR38][R12.64], R110 ;  /* 0x0000006e0c00a985 */ /* 0x000fe2000c101b26 */
[-C--:B------:R-:W-:Y:S02]  /*d390*/  @!P1 LEA.HI.X R15, R201, R5.reuse, R229, 0x2, P6 ;  /* 0x00000005c90f9211 */ /* 0x080fe400030f14e5 */
[----:B------:R-:W-:Y:S02]  /*d3a0*/  @!P4 LEA.HI.X R7, R200, R5, R228, 0x2, P0 ;  /* 0x00000005c807c211 */ /* 0x000fe400000f14e4 */
[----:B------:R-:W-:Y:S01]  /*d3b0*/  ISETP.GE.AND P0, PT, R19, UR4, PT ;  /* 0x0000000413007c0c */ /* 0x000fe2000bf06270 */
[----:B------:R-:W-:Y:S01]  /*d3c0*/  @!P1 ST.E.64 desc[UR38][R14.64], R114 ;  /* 0x000000720e009985 */ /* 0x000fe2000c101b26 */
[----:B0-----:R-:W-:-:S02]  /*d3d0*/  @!P5 LEA R8, P6, R23, R4, 0x2 ;  /* 0x000000041708d211 */ /* 0x001fc400078c10ff */
[----:B-1----:R-:W-:Y:S01]  /*d3e0*/  @!P3 LEA R20, P2, R22, R4, 0x2 ;  /* 0x000000041614b211 */ /* 0x002fe200078410ff */
[----:B------:R0:W-:Y:S01]  /*d3f0*/  @!P4 ST.E.64 desc[UR38][R6.64], R118 ;  /* 0x000000760600c985 */ /* 0x0001e2000c101b26 */
[-C--:B------:R-:W-:Y:S02]  /*d400*/  @!P5 LEA.HI.X R9, R23, R5.reuse, R227, 0x2, P6 ;  /* 0x000000051709d211 */ /* 0x080fe400030f14e3 */
[----:B------:R-:W-:Y:S02]  /*d410*/  ISETP.GE.AND P4, PT, R18, UR4, PT ;  /* 0x0000000412007c0c */ /* 0x000fe4000bf86270 */
[----:B------:R-:W-:Y:S01]  /*d420*/  ISETP.GE.AND P1, PT, R25, UR4, PT ;  /* 0x0000000419007c0c */ /* 0x000fe2000bf26270 */
[----:B------:R1:W-:Y:S01]  /*d430*/  @!P5 ST.E.64 desc[UR38][R8.64], R122 ;  /* 0x0000007a0800d985 */ /* 0x0003e2000c101b26 */
[----:B------:R-:W-:Y:S02]  /*d440*/  @!P3 LEA.HI.X R21, R22, R5, R226, 0x2, P2 ;  /* 0x000000051615b211 */ /* 0x000fe400010f14e2 */
[----:B------:R-:W-:-:S02]  /*d450*/  ISETP.GE.AND P2, PT, R3, UR4, PT ;  /* 0x0000000403007c0c */ /* 0x000fc4000bf46270 */
[----:B------:R-:W-:Y:S01]  /*d460*/  ISETP.GE.AND P5, PT, R17, UR4, PT ;  /* 0x0000000411007c0c */ /* 0x000fe2000bfa6270 */
[----:B------:R2:W-:Y:S01]  /*d470*/  @!P3 ST.E.64 desc[UR38][R20.64], R126 ;  /* 0x0000007e1400b985 */ /* 0x0005e2000c101b26 */
[----:B----4-:R-:W-:-:S04]  /*d480*/  @!P0 LEA R10, P6, R19, R4, 0x2 ;  /* 0x00000004130a8211 */ /* 0x010fc800078c10ff */
[-C--:B------:R-:W-:Y:S02]  /*d490*/  @!P0 LEA.HI.X R11, R19, R5.reuse, R225, 0x2, P6 ;  /* 0x00000005130b8211 */ /* 0x080fe400030f14e1 */
[CC--:B0-----:R-:W-:Y:S02]  /*d4a0*/  @!P4 LEA R6, P6, R18.reuse, R4.reuse, 0x2 ;  /* 0x000000041206c211 */ /* 0x0c1fe400078c10ff */
[CC--:B------:R-:W-:Y:S01]  /*d4b0*/  @!P1 LEA R12, P3, R25.reuse, R4.reuse, 0x2 ;  /* 0x00000004190c9211 */ /* 0x0c0fe200078610ff */
[----:B------:R2:W-:Y:S01]  /*d4c0*/  @!P0 ST.E.64 desc[UR38][R10.64], R130 ;  /* 0x000000820a008985 */ /* 0x0005e2000c101b26 */
[-C--:B------:R-:W-:Y:S02]  /*d4d0*/  @!P4 LEA.HI.X R7, R18, R5.reuse, R224, 0x2, P6 ;  /* 0x000000051207c211 */ /* 0x080fe400030f14e0 */
[----:B------:R-:W-:Y:S02]  /*d4e0*/  @!P1 LEA.HI.X R13, R25, R5, R0, 0x2, P3 ;  /* 0x00000005190d9211 */ /* 0x000fe400018f1400 */
[----:B-1----:R-:W-:Y:S01]  /*d4f0*/  SHF.R.S32.HI R9, RZ, 0x1f, R3 ;  /* 0x0000001fff097819 */ /* 0x002fe20000011403 */
[----:B------:R2:W-:Y:S01]  /*d500*/  @!P4 ST.E.64 desc[UR38][R6.64], R134 ;  /* 0x000000860600c985 */ /* 0x0005e2000c101b26 */
[----:B------:R-:W-:-:S02]  /*d510*/  @!P2 LEA R14, P6, R3, R4, 0x2 ;  /* 0x00000004030ea211 */ /* 0x000fc400078c10ff */
[----:B------:R-:W-:Y:S02]  /*d520*/  SHF.R.S32.HI R0, RZ, 0x1f, R17 ;  /* 0x0000001fff007819 */ /* 0x000fe40000011411 */
[----:B------:R-:W-:Y:S02]  /*d530*/  @!P5 LEA R8, P3, R17, R4, 0x2 ;  /* 0x000000041108d211 */ /* 0x000fe400078610ff */
[-C--:B------:R-:W-:Y:S01]  /*d540*/  @!P2 LEA.HI.X R15, R3, R5.reuse, R9, 0x2, P6 ;  /* 0x00000005030fa211 */ /* 0x080fe200030f1409 */
[----:B------:R-:W-:Y:S01]  /*d550*/  VIADD R3, R2, 0xf8 ;  /* 0x000000f802037836 */ /* 0x000fe20000000000 */
[----:B------:R-:W-:-:S04]  /*d560*/  @!P5 LEA.HI.X R9, R17, R5, R0, 0x2, P3 ;  /* 0x000000051109d211 */ /* 0x000fc800018f1400 */
        /* <DEDUP_REMOVED lines=10> */
.L_x_13662:
        /* <DEDUP_REMOVED lines=33> */
.L_x_13674:
        /* <DEDUP_REMOVED lines=57> */
.L_x_13676:
[----:B------:R-:W-:Y:S05]  /*dbb0*/  BSYNC B1 ;  /* 0x0000000000017941 */ /* 0x000fea0003800000 */
.L_x_13675:
        /* <DEDUP_REMOVED lines=14> */
[----:B------:R-:W-:-:S03]  /*dca0*/  UIADD3 UR9, UR9, UR10, URZ ;  /* 0x0000000a09097290 */ /* 0x000fc6000fffe03f */
[----:B------:R-:W-:Y:S01]  /*dcb0*/  IMAD R3, R10, 0x20, R13 ;  /* 0x000000200a037824 */ /* 0x000fe200078e020d */
[----:B------:R-:W-:Y:S02]  /*dcc0*/  ULDC.64 UR10, c[0x0][0xae8] ;  /* 0x0002ba00000a7ab9 */ /* 0x000fe40000000a00 */
[----:B------:R-:W-:Y:S01]  /*dcd0*/  UIMAD.WIDE.U32 UR8, UR44, UR10, UR8 ;  /* 0x0000000a2c0872a5 */ /* 0x000fe2000f8e0008 */
[----:B------:R-:W-:Y:S01]  /*dce0*/  VIADD R8, R3, UR43 ;  /* 0x0000002b03087c36 */ /* 0x000fe20008000000 */
[----:B-1----:R-:W-:Y:S02]  /*dcf0*/  ISETP.NE.AND P0, PT, R11, 0x1, PT ;  /* 0x000000010b00780c */ /* 0x002fe40003f05270 */
[----:B------:R-:W-:Y:S01]  /*dd00*/  UIMAD UR9, UR44, UR11, UR9 ;  /* 0x0000000b2c0972a4 */ /* 0x000fe2000f8e0209 */
[----:B------:R-:W-:Y:S02]  /*dd10*/  IMAD.MOV.U32 R3, RZ, RZ, R8 ;  /* 0x000000ffff037224 */ /* 0x000fe400078e0008 */
[----:B------:R-:W-:-:S02]  /*dd20*/  ULDC.64 UR10, c[0x0][0xaf0] ;  /* 0x0002bc00000a7ab9 */ /* 0x000fc40000000a00 */
        /* <DEDUP_REMOVED lines=21> */
[----:B-----5:R-:W-:Y:S02]  /*de80*/  IMAD R11, R0, R11, RZ ;  /* 0x0000000b000b7224 */ /* 0x020fe400078e02ff */
[----:B------:R-:W-:-:S02]  /*de90*/  IMAD.IADD R5, R5, 0x1, R9 ;  /* 0x0000000105057824 */ /* 0x000fc400078e0209 */
        /* <DEDUP_REMOVED lines=15> */
[----:B------:R0:W1:Y:S01]  /*df90*/  SHFL.IDX PT, R4, R6, RZ, 0x181f ;  /* 0x00181fff06047589 */ /* 0x00006200000e0000 */
[----:B------:R-:W-:Y:S01]  /*dfa0*/  VIADD R13, R7, 0x80 ;  /* 0x00000080070d7836 */ /* 0x000fe20000000000 */
[----:B------:R-:W-:-:S02]  /*dfb0*/  SHF.R.S32.HI R20, RZ, 0x1f, R7 ;  /* 0x0000001fff147819 */ /* 0x000fc40000011407 */
[----:B------:R0:W2:Y:S01]  /*dfc0*/  SHFL.IDX PT, R0, R3, RZ, 0x181f ;  /* 0x00181fff03007589 */ /* 0x0000a200000e0000 */
        /* <DEDUP_REMOVED lines=21> */
.L_x_13678:
[----:B------:R-:W-:Y:S05]  /*e120*/  BSYNC B1 ;  /* 0x0000000000017941 */ /* 0x000fea0003800000 */
.L_x_13677:
        /* <DEDUP_REMOVED lines=21> */
.L_x_13680:
[----:B------:R-:W-:Y:S05]  /*e280*/  BSYNC B1 ;  /* 0x0000000000017941 */ /* 0x000fea0003800000 */
.L_x_13679:
        /* <DEDUP_REMOVED lines=21> */
.L_x_13682:
[----:B------:R-:W-:Y:S05]  /*e3e0*/  BSYNC B1 ;  /* 0x0000000000017941 */ /* 0x000fea0003800000 */
.L_x_13681:
        /* <DEDUP_REMOVED lines=10> */
[----:B---3--:R-:W-:-:S04]  /*e490*/  @!P3 LEA R6, P4, R7, R4, 0x1 ;  /* 0x000000040706b211 */ /* 0x008fc800078808ff */
[-C--:B--2---:R-:W-:Y:S02]  /*e4a0*/  @!P3 LEA.HI.X R7, R7, R3.reuse, R20, 0x1, P4 ;  /* 0x000000030707b211 */ /* 0x084fe400020f0c14 */
        /* <DEDUP_REMOVED lines=10> */
.L_x_13671:
[----:B------:R-:W-:Y:S05]  /*e550*/  BSYNC B0 ;  /* 0x0000000000007941 */ /* 0x000fea0003800000 */
.L_x_13661:
[----:B------:R-:W-:Y:S02]  /*e560*/  ULDC UR4, c[0x0][0xc3c] ;  /* 0x00030f0000047ab9 */ /* 0x000fe40000000800 */
[----:B------:R-:W-:-:S06]  /*e570*/  UISETP.GE.AND UP0, UPT, UR7, UR4, UPT ;  /* 0x000000040700728c */ /* 0x000fcc000bf06270 */
[----:B------:R-:W-:-:S13]  /*e580*/  PLOP3.LUT P0, PT, PT, PT, UP0, 0x80, 0x0 ;  /* 0x000000000000781c */ /* 0x000fda0003f0f008 */
[----:B------:R-:W-:Y:S05]  /*e590*/  @!P0 BRA `(.L_x_13683) ;  /* 0xffffff2800e08947 */ /* 0x000fea000383ffff */
[----:B------:R-:W-:Y:S05]  /*e5a0*/  EXIT ;  /* 0x000000000000794d */ /* 0x000fea0003800000 */
.L_x_13624:
        /* <DEDUP_REMOVED lines=20> */
.L_x_13684:
        /* <DEDUP_REMOVED lines=43> */
.L_x_13688:
        /* <DEDUP_REMOVED lines=39> */
.L_x_13686:
        /* <DEDUP_REMOVED lines=12> */
.L_x_13689:
        /* <DEDUP_REMOVED lines=63> */
.L_x_13690:
        /* <DEDUP_REMOVED lines=61> */
.L_x_13691:
[----:B01----:R-:W-:-:S05]  /*f490*/  LOP3.LUT R3, RZ, R2, RZ, 0x33, !PT ;  /* 0x00000002ff037212 */ /* 0x003fca00078e33ff */
[----:B------:R-:W-:-:S05]  /*f4a0*/  IMAD.IADD R2, R4, 0x1, R3 ;  /* 0x0000000104027824 */ /* 0x000fca00078e0203 */
[----:B------:R1:W-:Y:S01]  /*f4b0*/  STL [R1+0x4], R2 ;  /* 0x0000040201007387 */ /* 0x0003e20000100800 */
[----:B------:R-:W-:Y:S05]  /*f4c0*/  BRA `(.L_x_13692) ;  /* 0x0000000000107947 */ /* 0x000fea0003800000 */
.L_x_13687:
[----:B------:R-:W-:Y:S01]  /*f4d0*/  IMAD.U32 R2, RZ, RZ, UR6 ;  /* 0x00000006ff027e24 */ /* 0x000fe2000f8e00ff */
[----:B------:R0:W-:Y:S04]  /*f4e0*/  STL [R1+0x4], RZ ;  /* 0x000004ff01007387 */ /* 0x0001e80000100800 */
[----:B------:R0:W-:Y:S04]  /*f4f0*/  STL [R1+0x8], RZ ;  /* 0x000008ff01007387 */ /* 0x0001e80000100800 */
[----:B------:R0:W-:Y:S02]  /*f500*/  STL [R1], R2 ;  /* 0x0000000201007387 */ /* 0x0001e40000100800 */
.L_x_13692:
        /* <DEDUP_REMOVED lines=10> */
.L_x_13685:
        /* <DEDUP_REMOVED lines=9> */
[C---:B----4-:R-:W-:Y:S01]  /*f640*/  IMAD.SHL.U32 R0, R6.reuse, 0x8, RZ ;  /* 0x0000000806007824 */ /* 0x050fe200078e00ff */
[----:B------:R-:W-:Y:S01]  /*f650*/  LOP3.LUT R4, R6, 0x7f, RZ, 0xc0, !PT ;  /* 0x0000007f06047812 */ /* 0x000fe200078ec0ff */
[----:B------:R-:W-:Y:S01]  /*f660*/  UMOV UR4, 0x400 ;  /* 0x0000040000047882 */ /* 0x000fe20000000000 */
[----:B------:R-:W-:Y:S01]  /*f670*/  BSSY B8, `(.L_x_13693) ;  /* 0x00005a3000087945 */ /* 0x000fe20003800000 */
[----:B------:R-:W-:Y:S01]  /*f680*/  IMAD.MOV.U32 R19, RZ, RZ, RZ ;  /* 0x000000ffff137224 */ /* 0x000fe200078e00ff */
[----:B------:R-:W-:Y:S01]  /*f690*/  LOP3.LUT R3, R0, 0x1f8, RZ, 0xc0, !PT ;  /* 0x000001f800037812 */ /* 0x000fe200078ec0ff */
[----:B01----:R-:W-:Y:S01]  /*f6a0*/  IMAD.SHL.U32 R2, R4, 0x8, RZ ;  /* 0x0000000804027824 */ /* 0x003fe200078e00ff */
        /* <DEDUP_REMOVED lines=14> */
.L_x_13797:
[----:B0-2---:R-:W2:Y:S01]  /*f790*/  LDL R0, [R1+0xc] ;  /* 0x00000c0001007983 */ /* 0x005ea20000100800 */
        /* <DEDUP_REMOVED lines=8> */
[----:B---3--:R-:W2:Y:S01]  /*f820*/  LDG.E R11, desc[UR38][R2.64] ;  /* 0x00000026020b7981 */ /* 0x008ea2000c1e1900 */
        /* <DEDUP_REMOVED lines=46> */
.L_x_13694:
        /* <DEDUP_REMOVED lines=18> */
.L_x_13695:
[----:B------:R-:W-:Y:S05]  /*fc30*/  @!P0 BRA `(.L_x_13696) ;  /* 0x00000000000c8947 */ /* 0x000fea0003800000 */
[----:B------:R-:W3:Y:S04]  /*fc40*/  LDG.E R6, desc[UR38][R4.64] ;  /* 0x0000002604067981 */ /* 0x000ee8000c1e1900 */
[----:B------:R-:W3:Y:S02]  /*fc50*/  LDG.E R4, desc[UR38][R4.64+0x4] ;  /* 0x0000042604047981 */ /* 0x000ee4000c1e1900 */
[----:B---3--:R-:W-:-:S07]  /*fc60*/  IMAD.IADD R6, R4, 0x1, -R6 ;  /* 0x0000000104067824 */ /* 0x008fce00078e0a06 */
.L_x_13696:
        /* <DEDUP_REMOVED lines=12> */
[----:B--2---:R-:W-:Y:S01]  /*fd30*/  @P0 SHF.R.U32.HI R0, RZ, R4, R3 ;  /* 0x00000004ff000219 */ /* 0x004fe20000011603 */
[C---:B------:R-:W-:Y:S01]  /*fd40*/  VIADD R4, R6.reuse, 0x5f ;  /* 0x0000005f06047836 */ /* 0x040fe20000000000 */
[----:B------:R-:W-:Y:S02]  /*fd50*/  IADD3 R6, R6, 0x60, -R9 ;  /* 0x0000006006067810 */ /* 0x000fe40007ffe809 */
[----:B-1----:R-:W-:Y:S01]  /*fd60*/  LOP3.LUT R9, R2, 0xff, RZ, 0xc0, !PT ;  /* 0x000000ff02097812 */ /* 0x002fe200078ec0ff */
[----:B------:R-:W-:-:S04]  /*fd70*/  IMAD.HI R4, R4, 0x2aaaaaab, RZ ;  /* 0x2aaaaaab04047827 */ /* 0x000fc800078e02ff */
[----:B------:R-:W-:Y:S01]  /*fd80*/  IMAD.IADD R0, R6, 0x1, R0 ;  /* 0x0000000106007824 */ /* 0x000fe200078e0200 */
[----:B------:R-:W-:-:S03]  /*fd90*/  SHF.R.U32.HI R3, RZ, 0x1f, R4 ;  /* 0x0000001fff037819 */ /* 0x000fc60000011604 */
[----:B------:R-:W-:Y:S01]  /*fda0*/  IMAD.HI R0, R0, 0x2aaaaaab, RZ ;  /* 0x2aaaaaab00007827 */ /* 0x000fe200078e02ff */
[----:B------:R-:W-:-:S04]  /*fdb0*/  LEA.HI.SX32 R4, R4, R3, 0x1c ;  /* 0x0000000304047211 */ /* 0x000fc800078fe2ff */
[----:B------:R-:W-:-:S04]  /*fdc0*/  SHF.R.U32.HI R3, RZ, 0x1f, R0 ;  /* 0x0000001fff037819 */ /* 0x000fc80000011600 */
[----:B------:R-:W-:Y:S02]  /*fdd0*/  LEA.HI.SX32 R3, R0, R3, 0x1c ;  /* 0x0000000300037211 */ /* 0x000fe400078fe2ff */
[----:B------:R-:W-:Y:S02]  /*fde0*/  SHF.R.U32.HI R0, RZ, 0x10, R2 ;  /* 0x00000010ff007819 */ /* 0x000fe40000011602 */
[----:B------:R-:W-:Y:S02]  /*fdf0*/  VIMNMX R8, R4, R3, PT ;  /* 0x0000000304087248 */ /* 0x000fe40003fe0100 */
[----:B------:R-:W-:Y:S02]  /*fe00*/  ISETP.NE.AND P0, PT, R0, RZ, PT ;  /* 0x000000ff0000720c */ /* 0x000fe40003f05270 */
[----:B------:R-:W-:Y:S01]  /*fe10*/  ISETP.GE.AND P1, PT, R8, 0x1, PT ;  /* 0x000000010800780c */ /* 0x000fe20003f26270 */
[----:B------:R0:W-:Y:S04]  /*fe20*/  STL [R1+0x34], R8 ;  /* 0x0000340801007387 */ /* 0x0001e80000100800 */
[----:B------:R0:W-:Y:S04]  /*fe30*/  STL [R1+0x40], R5 ;  /* 0x0000400501007387 */ /* 0x0001e80000100800 */
[----:B------:R0:W-:Y:S02]  /*fe40*/  STL [R1+0x58], R9 ;  /* 0x0000580901007387 */ /* 0x0001e40000100800 */
[----:B------:R-:W1:Y:S02]  /*fe50*/  @!P0 LDC R0, c[0x0][0x9f0] ;  /* 0x00027c00ff008b82 */ /* 0x000e640000000800 */
        /* <DEDUP_REMOVED lines=29> */
.L_x_13698:
[----:B------:R-:W-:Y:S05]  /*10030*/  BSYNC B0 ;  /* 0x0000000000007941 */ /* 0x000fea0003800000 */
.L_x_13697:
        /* <DEDUP_REMOVED lines=18> */
[----:B-1----:R-:W4:Y:S01]  /*10160*/  @P0 ATOMG.E.ADD.STRONG.GPU PT, R3, desc[UR38][R2.64], R5 ;  /* 0x00000005020309a8 */ /* 0x002f2200081ee1e6 */
[----:B------:R-:W0:Y:S02]  /*10170*/  S2R R4, SR_LTMASK ;  /* 0x0000000000047919 */ /* 0x000e240000003900 */
[----:B0-----:R-:W-:-:S04]  /*10180*/  LOP3.LUT R4, R4, UR4, RZ, 0xc0, !PT ;  /* 0x0000000404047c12 */ /* 0x001fc8000f8ec0ff */
[----:B---3--:R-:W0:Y:S01]  /*10190*/  POPC R7, R4 ;  /* 0x0000000400077309 */ /* 0x008e220000000000 */
[----:B----4-:R-:W0:Y:S02]  /*101a0*/  SHFL.IDX PT, R0, R3, R0, 0x1f ;  /* 0x00001f0003007589 */ /* 0x010e2400000e0000 */
[----:B0-----:R-:W-:-:S05]  /*101b0*/  IADD3 R0, R0, UR37, R7 ;  /* 0x0000002500007c10 */ /* 0x001fca000fffe007 */
[----:B------:R4:W-:Y:S01]  /*101c0*/  STL [R1], R0 ;  /* 0x0000000001007387 */ /* 0x0009e20000100800 */
[----:B------:R-:W-:Y:S05]  /*101d0*/  BRA `(.L_x_13701) ;  /* 0x0000003c00347947 */ /* 0x000fea0003800000 */
.L_x_13700:
        /* <DEDUP_REMOVED lines=20> */
.L_x_13703:
[----:B------:R-:W-:Y:S05]  /*10320*/  BSYNC B6 ;  /* 0x0000000000067941 */ /* 0x000fea0003800000 */
.L_x_13702:
        /* <DEDUP_REMOVED lines=20> */
.L_x_13706:
        /* <DEDUP_REMOVED lines=16> */
.L_x_13705:
[----:B------:R-:W-:Y:S05]  /*10570*/  BSYNC B6 ;  /* 0x0000000000067941 */ /* 0x000fea0003800000 */
.L_x_13704:
        /* <DEDUP_REMOVED lines=24> */
.L_x_13813:
[----:B0-----:R-:W3:Y:S01]  /*10700*/  LDL.LU R4, [R1+0x14] ;  /* 0x0000140001047983 */ /* 0x001ee20000300800 */
[----:B------:R-:W-:Y:S02]  /*10710*/  PLOP3.LUT P1, PT, PT, PT, PT, 0x8, 0x0 ;  /* 0x000000000000781c */ /* 0x000fe40003f2e170 */
[----:B-1----:R-:W-:Y:S01]  /*10720*/  ISETP.NE.AND P0, PT, R14, RZ, PT ;  /* 0x000000ff0e00720c */ /* 0x002fe20003f05270 */
        /* <DEDUP_REMOVED lines=8> */
.L_x_13816:
        /* <DEDUP_REMOVED lines=24> */
.L_x_13710:
[----:B-1----:R-:W3:Y:S01]  /*10930*/  LDL R2, [R1+0x10] ;  /* 0x0000100001027983 */ /* 0x002ee20000100800 */
[----:B0-----:R-:W-:Y:S01]  /*10940*/  IMAD R0, R19, 0x8, R18 ;  /* 0x0000000813007824 */ /* 0x001fe200078e0212 */
[----:B---3--:R-:W-:-:S04]  /*10950*/  SHF.L.U32 R2, R2, 0x1f, RZ ;  /* 0x0000001f02027819 */ /* 0x008fc800000006ff */
[----:B------:R-:W0:Y:S02]  /*10960*/  SYNCS.PHASECHK.TRANS64.TRYWAIT P0, [R0+URZ+0x22840], R2 ;  /* 0x02284002000075a7 */ /* 0x000e24000800017f */
[----:B0-----:R-:W-:Y:S05]  /*10970*/  @!P0 BRA `(.L_x_13711) ;  /* 0x0000004c00a88947 */ /* 0x001fea0003800000 */
.L_x_13817:
        /* <DEDUP_REMOVED lines=11> */
.L_x_13712:
[----:B------:R-:W3:Y:S04]  /*10a30*/  LDL R4, [R1+0x2c] ;  /* 0x00002c0001047983 */ /* 0x000ee80000100800 */
[----:B------:R-:W4:Y:S04]  /*10a40*/  LDL R3, [R1+0x1c] ;  /* 0x00001c0001037983 */ /* 0x000f280000100800 */
[----:B0-----:R-:W2:Y:S01]  /*10a50*/  LDL.LU R2, [R1+0x14] ;  /* 0x0000140001027983 */ /* 0x001ea20000300800 */
        /* <DEDUP_REMOVED lines=21> */
.L_x_13708:
[----:B------:R-:W3:Y:S04]  /*10bb0*/  LDL.LU R3, [R1+0x3c] ;  /* 0x00003c0001037983 */ /* 0x000ee80000300800 */
[----:B------:R-:W4:Y:S04]  /*10bc0*/  LDL.LU R5, [R1+0x24] ;  /* 0x0000240001057983 */ /* 0x000f280000300800 */
[----:B0-----:R-:W5:Y:S01]  /*10bd0*/  LDL.LU R4, [R1+0x48] ;  /* 0x0000480001047983 */ /* 0x001f620000300800 */
        /* <DEDUP_REMOVED lines=37> */
.L_x_13714:
[----:B------:R-:W-:Y:S05]  /*10e30*/  BSYNC B6 ;  /* 0x0000000000067941 */ /* 0x000fea0003800000 */
.L_x_13713:
[----:B0-----:R-:W3:Y:S01]  /*10e40*/  LDL.LU R0, [R1+0x48] ;  /* 0x0000480001007983 */ /* 0x001ee20000300800 */
[----:B------:R-:W-:Y:S01]  /*10e50*/  ULDC.64 UR4, c[0x0][0x2d8] ;  /* 0x0000b60000047ab9 */ /* 0x000fe20000000a00 */
[----:B------:R-:W0:Y:S01]  /*10e60*/  LDC R7, c[0x0][0x448] ;  /* 0x00011200ff077b82 */ /* 0x000e220000000800 */
[----:B------:R-:W-:Y:S01]  /*10e70*/  ULDC UR6, c[0x0][0x2b8] ;  /* 0x0000ae0000067ab9 */ /* 0x000fe20000000800 */
[----:B------:R-:W4:Y:S04]  /*10e80*/  LDL.LU R4, [R1+0x3c] ;  /* 0x00003c0001047983 */ /* 0x000f280000300800 */
[----:B------:R-:W4:Y:S04]  /*10e90*/  LDL.LU.64 R2, [R1+0x50] ;  /* 0x0000500001027983 */ /* 0x000f280000300a00 */
[----:B------:R-:W3:Y:S04]  /*10ea0*/  LDL.LU R5, [R1+0x24] ;  /* 0x0000240001057983 */ /* 0x000ee80000300800 */
[----:B------:R-:W3:Y:S04]  /*10eb0*/  LDL R8, [R1+0x4] ;  /* 0x0000040001087983 */ /* 0x000ee80000100800 */
[----:B------:R1:W5:Y:S01]  /*10ec0*/  LDL R9, [R1+0x28] ;  /* 0x0000280001097983 */ /* 0x0003620000100800 */
[----:B0-----:R-:W-:-:S13]  /*10ed0*/  ISETP.NE.AND P0, PT, R7, 0x1, PT ;  /* 0x000000010700780c */ /* 0x001fda0003f05270 */
[----:B------:R-:W0:Y:S01]  /*10ee0*/  @P0 LDC R6, c[0x0][0x450] ;  /* 0x00011400ff060b82 */ /* 0x000e220000000800 */
[----:B--2---:R-:W2:Y:S02]  /*10ef0*/  S2R R10, SR_TID.X ;  /* 0x00000000000a7919 */ /* 0x004ea40000002100 */
[----:B--2---:R-:W-:-:S05]  /*10f00*/  IMAD.SHL.U32 R10, R10, 0x8, RZ ;  /* 0x000000080a0a7824 */ /* 0x004fca00078e00ff */
[----:B------:R-:W-:Y:S01]  /*10f10*/  LOP3.LUT R10, R10, 0x38, RZ, 0xc0, !PT ;  /* 0x000000380a0a7812 */ /* 0x000fe200078ec0ff */
[----:B----4-:R-:W-:Y:S02]  /*10f20*/  IMAD.MOV.U32 R3, RZ, RZ, R4 ;  /* 0x000000ffff037224 */ /* 0x010fe400078e0004 */
[----:B------:R-:W2:Y:S01]  /*10f30*/  S2R R4, SR_TID.X ;  /* 0x0000000000047919 */ /* 0x000ea20000002100 */
        /* <DEDUP_REMOVED lines=8> */
[----:B--2---:R-:W-:-:S04]  /*10fc0*/  LOP3.LUT R4, R4, 0x7f, RZ, 0xc0, !PT ;  /* 0x0000007f04047812 */ /* 0x004fc800078ec0ff */
[----:B------:R-:W-:Y:S02]  /*10fd0*/  SHF.R.U32.HI R5, RZ, 0x3, R4 ;  /* 0x00000003ff057819 */ /* 0x000fe40000011604 */
[----:B------:R-:W2:Y:S02]  /*10fe0*/  S2R R4, SR_TID.X ;  /* 0x0000000000047919 */ /* 0x000ea40000002100 */
[----:B--2---:R-:W-:-:S05]  /*10ff0*/  IMAD.SHL.U32 R4, R4, 0x10, RZ ;  /* 0x0000001004047824 */ /* 0x004fca00078e00ff */
[----:B------:R-:W-:Y:S02]  /*11000*/  LOP3.LUT R4, R5, 0x70, R4, 0xf8, !PT ;  /* 0x0000007005047812 */ /* 0x000fe400078ef804 */
[----:B------:R-:W2:Y:S03]  /*11010*/  @P0 LDC R5, c[0x0][0x44c] ;  /* 0x00011300ff050b82 */ /* 0x000ea60000000800 */
[----:B------:R-:W-:-:S04]  /*11020*/  IMAD R4, R8, 0x80, R4 ;  /* 0x0000008008047824 */ /* 0x000fc800078e0204 */
[----:B------:R-:W-:Y:S02]  /*11030*/  IMAD.MOV.U32 R0, RZ, RZ, R4 ;  /* 0x000000ffff007224 */ /* 0x000fe400078e0004 */
[----:B--2---:R-:W-:-:S05]  /*11040*/  @P0 IMAD.HI.U32 R5, R4, R5, RZ ;  /* 0x0000000504050227 */ /* 0x004fca00078e00ff */
        /* <DEDUP_REMOVED lines=20> */
[----:B------:R-:W2:Y:S04]  /*11190*/  LDL.LU R6, [R1+0x44] ;  /* 0x0000440001067983 */ /* 0x000ea80000300800 */
[----:B------:R-:W3:Y:S01]  /*111a0*/  LDL.LU R5, [R1+0x4] ;  /* 0x0000040001057983 */ /* 0x000ee20000300800 */
[----:B------:R-:W0:Y:S02]  /*111b0*/  S2R R8, SR_TID.X ;  /* 0x0000000000087919 */ /* 0x000e240000002100 */
[----:B0-----:R-:W-:-:S04]  /*111c0*/  LOP3.LUT R8, R8, 0x7f, RZ, 0xc0, !PT ;  /* 0x0000007f08087812 */ /* 0x001fc800078ec0ff */
[----:B------:R-:W-:Y:S01]  /*111d0*/  SHF.R.U32.HI R8, RZ, 0x3, R8 ;  /* 0x00000003ff087819 */ /* 0x000fe20000011608 */
[----:B--2---:R-:W-:Y:S02]  /*111e0*/  IMAD R3, R6, R7, RZ ;  /* 0x0000000706037224 */ /* 0x004fe400078e02ff */
[----:B------:R-:W0:Y:S02]  /*111f0*/  SHFL.IDX PT, R7, R2, RZ, 0x181f ;  /* 0x00181fff02077589 */ /* 0x000e2400000e0000 */
[----:B---3--:R-:W-:Y:S02]  /*11200*/  IMAD R4, R5, 0x80, R8 ;  /* 0x0000008005047824 */ /* 0x008fe400078e0208 */
[----:B------:R-:W1:Y:S03]  /*11210*/  SHFL.IDX PT, R6, R0, RZ, 0x181f ;  /* 0x00181fff00067589 */ /* 0x000e6600000e0000 */
[----:B------:R-:W-:-:S13]  /*11220*/  ISETP.GE.AND P1, PT, R4, R3, PT ;  /* 0x000000030400720c */ /* 0x000fda0003f26270 */
[----:B0-----:R-:W-:-:S05]  /*11230*/  @!P1 LEA R7, P2, R10, R7, 0x1 ;  /* 0x000000070a079211 */ /* 0x001fca00078408ff */
[----:B-1----:R-:W-:-:S05]  /*11240*/  @!P1 IMAD.X R6, RZ, RZ, R6, P2 ;  /* 0x000000ffff069224 */ /* 0x002fca00010e0606 */
[----:B------:R-:W-:-:S04]  /*11250*/  @!P1 LOP3.LUT R7, R7, R6, RZ, 0x3c, !PT ;  /* 0x0000000607079212 */ /* 0x000fc800078e3cff */
[----:B------:R-:W-:Y:S01]  /*11260*/  @!P1 LOP3.LUT R6, R7, R6, RZ, 0x3c, !PT ;  /* 0x0000000607069212 */ /* 0x000fe200078e3cff */
[----:B------:R-:W-:-:S03]  /*11270*/  VIADD R5, R4, 0x10 ;  /* 0x0000001004057836 */ /* 0x000fc60000000000 */
        /* <DEDUP_REMOVED lines=58> */
.L_x_13834:
        /* <DEDUP_REMOVED lines=10> */
.L_x_13716:
        /* <DEDUP_REMOVED lines=18> */
.L_x_13835:
[----:B------:R-:W-:Y:S05]  /*117e0*/  BSYNC B0 ;  /* 0x0000000000007941 */ /* 0x000fea0003800000 */
.L_x_13717:
[----:B------:R-:W2:Y:S01]  /*117f0*/  LDL R2, [R1+0x14] ;  /* 0x0000140001027983 */ /* 0x000ea20000100800 */
[----:B------:R-:W-:Y:S01]  /*11800*/  BSSY B0, `(.L_x_13719) ;  /* 0x000005a000007945 */ /* 0x000fe20003800000 */
[----:B--2---:R-:W-:-:S13]  /*11810*/  LOP3.LUT P0, RZ, R2, 0x1, RZ, 0xc0, !PT ;  /* 0x0000000102ff7812 */ /* 0x004fda000780c0ff */
[----:B------:R-:W-:Y:S05]  /*11820*/  @!P0 BRA `(.L_x_13720) ;  /* 0x00000004005c8947 */ /* 0x000fea0003800000 */
[----:B------:R-:W0:Y:S01]  /*11830*/  LDL R4, [R1+0x10] ;  /* 0x0000100001047983 */ /* 0x000e220000100800 */
[----:B------:R-:W-:Y:S01]  /*11840*/  IMAD R2, R19, 0x8, R18 ;  /* 0x0000000813027824 */ /* 0x000fe200078e0212 */
[----:B------:R-:W-:Y:S01]  /*11850*/  BSSY B1, `(.L_x_13721) ;  /* 0x0000007000017945 */ /* 0x000fe20003800000 */
[----:B------:R-:W2:Y:S02]  /*11860*/  S2R R3, SR_TID.X ;  /* 0x0000000000037919 */ /* 0x000ea40000002100 */
[----:B--2---:R-:W-:-:S04]  /*11870*/  LOP3.LUT R3, R3, 0x7f, RZ, 0xc0, !PT ;  /* 0x0000007f03037812 */ /* 0x004fc800078ec0ff */
[----:B------:R-:W-:Y:S02]  /*11880*/  ISETP.NE.AND P1, PT, R3, RZ, PT ;  /* 0x000000ff0300720c */ /* 0x000fe40003f25270 */
[----:B0-----:R-:W-:-:S04]  /*11890*/  SHF.L.U32 R0, R4, 0x1f, RZ ;  /* 0x0000001f04007819 */ /* 0x001fc800000006ff */
[----:B------:R-:W0:Y:S02]  /*118a0*/  SYNCS.PHASECHK.TRANS64.TRYWAIT P0, [R2+URZ+0x22860], R0 ;  /* 0x02286000020075a7 */ /* 0x000e24000800017f */
[----:B0-----:R-:W-:Y:S05]  /*118b0*/  @!P0 BRA `(.L_x_13722) ;  /* 0x00000048009c8947 */ /* 0x001fea0003800000 */
.L_x_13836:
[----:B------:R-:W-:Y:S05]  /*118c0*/  BSYNC B1 ;  /* 0x0000000000017941 */ /* 0x000fea0003800000 */
.L_x_13721:
        /* <DEDUP_REMOVED lines=9> */
.L_x_13724:
[----:B------:R-:W-:Y:S05]  /*11960*/  BSYNC B1 ;  /* 0x0000000000017941 */ /* 0x000fea0003800000 */
.L_x_13723:
        /* <DEDUP_REMOVED lines=12> */
.L_x_13725:
        /* <DEDUP_REMOVED lines=15> */
.L_x_13726:
        /* <DEDUP_REMOVED lines=15> */
.L_x_13727:
        /* <DEDUP_REMOVED lines=15> */
.L_x_13728:
        /* <DEDUP_REMOVED lines=10> */
.L_x_13720:
[----:B------:R-:W-:Y:S05]  /*11da0*/  BSYNC B0 ;  /* 0x0000000000007941 */ /* 0x000fea0003800000 */
.L_x_13719:
        /* <DEDUP_REMOVED lines=54> */
.L_x_13735:
        /* <DEDUP_REMOVED lines=8> */
.L_x_13837:
[----:B------:R-:W-:Y:S05]  /*12190*/  BSYNC B3 ;  /* 0x0000000000037941 */ /* 0x000fea0003800000 */
.L_x_13736:
        /* <DEDUP_REMOVED lines=9> */
.L_x_13739:
[----:B------:R-:W-:Y:S05]  /*12230*/  BSYNC B3 ;  /* 0x0000000000037941 */ /* 0x000fea0003800000 */
.L_x_13738:
        /* <DEDUP_REMOVED lines=12> */
.L_x_13740:
        /* <DEDUP_REMOVED lines=13> */
.L_x_13838:
[----:B------:R-:W-:Y:S05]  /*123d0*/  BSYNC B3 ;  /* 0x0000000000037941 */ /* 0x000fea0003800000 */
.L_x_13741:
        /* <DEDUP_REMOVED lines=11> */
.L_x_13744:
[----:B------:R-:W-:Y:S05]  /*12490*/  BSYNC B3 ;  /* 0x0000000000037941 */ /* 0x000fea0003800000 */
.L_x_13743:
        /* <DEDUP_REMOVED lines=9> */
.L_x_13745:
        /* <DEDUP_REMOVED lines=15> */
.L_x_13746:
        /* <DEDUP_REMOVED lines=15> */
.L_x_13747:
        /* <DEDUP_REMOVED lines=15> */
.L_x_13748:
        /* <DEDUP_REMOVED lines=10> */
.L_x_13734:
[----:B------:R-:W-:Y:S05]  /*128a0*/  BSYNC B1 ;  /* 0x0000000000017941 */ /* 0x000fea0003800000 */
.L_x_13733:
[----:B------:R-:W2:Y:S02]  /*128b0*/  LDL.LU R5, [R1+0x38] ;  /* 0x0000380001057983 */ /* 0x000ea40000300800 */
[----:B--2---:R-:W-:-:S07]  /*128c0*/  VIADD R0, R5, 0xfffffffd ;  /* 0xfffffffd05007836 */ /* 0x004fce0000000000 */
.L_x_13732:
[----:B------:R-:W-:Y:S05]  /*128d0*/  BSYNC B2 ;  /* 0x0000000000027941 */ /* 0x000fea0003800000 */
.L_x_13731:
[----:B------:R-:W-:Y:S01]  /*128e0*/  VIADD R8, R8, 0xfffffffe ;  /* 0xfffffffe08087836 */ /* 0x000fe20000000000 */
[----:B------:R-:W-:-:S04]  /*128f0*/  LOP3.LUT R4, RZ, R4, RZ, 0x33, !PT ;  /* 0x00000004ff047212 */ /* 0x000fc800078e33ff */
[----:B------:R-:W-:-:S13]  /*12900*/  ISETP.NE.AND P0, PT, R8, R4, PT ;  /* 0x000000040800720c */ /* 0x000fda0003f05270 */
[----:B------:R-:W-:Y:S05]  /*12910*/  @!P0 BRA `(.L_x_13730) ;  /* 0x0000001000f88947 */ /* 0x000fea0003800000 */
.L_x_13781:
        /* <DEDUP_REMOVED lines=35> */
.L_x_13751:
        /* <DEDUP_REMOVED lines=8> */
.L_x_13839:
[----:B------:R-:W-:Y:S05]  /*12bd0*/  BSYNC B2 ;  /* 0x0000000000027941 */ /* 0x000fea0003800000 */
.L_x_13752:
        /* <DEDUP_REMOVED lines=9> */
.L_x_13755:
[----:B------:R-:W-:Y:S05]  /*12c70*/  BSYNC B2 ;  /* 0x0000000000027941 */ /* 0x000fea0003800000 */
.L_x_13754:
        /* <DEDUP_REMOVED lines=12> */
.L_x_13756:
        /* <DEDUP_REMOVED lines=13> */
.L_x_13840:
[----:B------:R-:W-:Y:S05]  /*12e10*/  BSYNC B2 ;  /* 0x0000000000027941 */ /* 0x000fea0003800000 */
.L_x_13757:
        /* <DEDUP_REMOVED lines=11> */
.L_x_13760:
[----:B------:R-:W-:Y:S05]  /*12ed0*/  BSYNC B2 ;  /* 0x0000000000027941 */ /* 0x000fea0003800000 */
.L_x_13759:
        /* <DEDUP_REMOVED lines=9> */
.L_x_13761:
        /* <DEDUP_REMOVED lines=15> */
.L_x_13762:
        /* <DEDUP_REMOVED lines=15> */
.L_x_13763:
        /* <DEDUP_REMOVED lines=15> */
.L_x_13764:
        /* <DEDUP_REMOVED lines=10> */
.L_x_13750:
[----:B------:R-:W-:Y:S05]  /*132e0*/  BSYNC B1 ;  /* 0x0000000000017941 */ /* 0x000fea0003800000 */
.L_x_13749:
[----:B------:R-:W2:Y:S01]  /*132f0*/  LDL R2, [R1+0x14] ;  /* 0x0000140001027983 */ /* 0x000ea20000100800 */
[----:B------:R-:W-:Y:S01]  /*13300*/  VIADD R7, R7, 0x1 ;  /* 0x0000000107077836 */ /* 0x000fe20000000000 */
[----:B------:R-:W-:Y:S04]  /*13310*/  BSSY B1, `(.L_x_13765) ;  /* 0x000009a000017945 */ /* 0x000fe80003800000 */
[----:B------:R-:W-:-:S04]  /*13320*/  ISETP.NE.AND P0, PT, R7, 0x2, PT ;  /* 0x000000020700780c */ /* 0x000fc80003f05270 */
[----:B------:R-:W-:Y:S02]  /*13330*/  SEL R19, R7, RZ, P0 ;  /* 0x000000ff07137207 */ /* 0x000fe40000000000 */
[----:B--2---:R-:W-:Y:S02]  /*13340*/  LOP3.LUT P2, RZ, R2, 0x1, RZ, 0xc0, !PT ;  /* 0x0000000102ff7812 */ /* 0x004fe4000784c0ff */
        /* <DEDUP_REMOVED lines=29> */
.L_x_13767:
        /* <DEDUP_REMOVED lines=8> */
.L_x_13841:
[----:B------:R-:W-:Y:S05]  /*135a0*/  BSYNC B2 ;  /* 0x0000000000027941 */ /* 0x000fea0003800000 */
.L_x_13768:
        /* <DEDUP_REMOVED lines=9> */
.L_x_13771:
[----:B------:R-:W-:Y:S05]  /*13640*/  BSYNC B2 ;  /* 0x0000000000027941 */ /* 0x000fea0003800000 */
.L_x_13770:
        /* <DEDUP_REMOVED lines=12> */
.L_x_13772:
        /* <DEDUP_REMOVED lines=13> */
.L_x_13842:
[----:B------:R-:W-:Y:S05]  /*137e0*/  BSYNC B2 ;  /* 0x0000000000027941 */ /* 0x000fea0003800000 */
.L_x_13773:
        /* <DEDUP_REMOVED lines=11> */
.L_x_13776:
[----:B------:R-:W-:Y:S05]  /*138a0*/  BSYNC B2 ;  /* 0x0000000000027941 */ /* 0x000fea0003800000 */
.L_x_13775:
        /* <DEDUP_REMOVED lines=9> */
.L_x_13777:
        /* <DEDUP_REMOVED lines=15> */
.L_x_13778:
        /* <DEDUP_REMOVED lines=15> */
.L_x_13779:
        /* <DEDUP_REMOVED lines=15> */
.L_x_13780:
        /* <DEDUP_REMOVED lines=10> */
.L_x_13766:
[----:B------:R-:W-:Y:S05]  /*13cb0*/  BSYNC B1 ;  /* 0x0000000000017941 */ /* 0x000fea0003800000 */
.L_x_13765:
[----:B------:R-:W2:Y:S01]  /*13cc0*/  LDL R5, [R1+0x20] ;  /* 0x0000200001057983 */ /* 0x000ea20000100800 */
[----:B------:R-:W-:Y:S01]  /*13cd0*/  VIADD R0, R0, 0xfffffffe ;  /* 0xfffffffe00007836 */ /* 0x000fe20000000000 */
[----:B--2---:R-:W-:-:S13]  /*13ce0*/  ISETP.GT.AND P0, PT, R6, R5, PT ;  /* 0x000000050600720c */ /* 0x004fda0003f04270 */
[----:B------:R-:W-:Y:S05]  /*13cf0*/  @P0 BRA `(.L_x_13781) ;  /* 0xffffffec00080947 */ /* 0x000fea000383ffff */
.L_x_13730:
[----:B------:R-:W-:Y:S05]  /*13d00*/  BSYNC B0 ;  /* 0x0000000000007941 */ /* 0x000fea0003800000 */
.L_x_13729:
        /* <DEDUP_REMOVED lines=20> */
[----:B-1----:R-:W1:Y:S01]  /*13e50*/  POPC R7, R4 ;  /* 0x0000000400077309 */ /* 0x002e620000000000 */
[----:B--2---:R-:W1:Y:S02]  /*13e60*/  SHFL.IDX PT, R0, R3, R0, 0x1f ;  /* 0x00001f0003007589 */ /* 0x004e6400000e0000 */
[----:B-1----:R-:W-:-:S05]  /*13e70*/  IADD3 R0, R0, UR37, R7 ;  /* 0x0000002500007c10 */ /* 0x002fca000fffe007 */
[----:B------:R3:W-:Y:S02]  /*13e80*/  STL [R1], R0 ;  /* 0x0000000001007387 */ /* 0x0007e40000100800 */
.L_x_13783:
[----:B------:R-:W-:Y:S05]  /*13e90*/  BSYNC B0 ;  /* 0x0000000000007941 */ /* 0x000fea0003800000 */
.L_x_13782:
[----:B------:R-:W-:-:S07]  /*13ea0*/  SEL R19, R19, RZ, P0 ;  /* 0x000000ff13137207 */ /* 0x000fce0000000000 */
.L_x_13701:
[----:B------:R-:W-:Y:S05]  /*13eb0*/  BSYNC B7 ;  /* 0x0000000000077941 */ /* 0x000fea0003800000 */
.L_x_13699:
        /* <DEDUP_REMOVED lines=9> */
[----:B01----:R-:W0:Y:S04]  /*13f50*/  LDS.128 R4, [R18+0x228d0] ;  /* 0x0228d00012047984 */ /* 0x003e280000000c00 */
[----:B0-----:R1:W-:Y:S04]  /*13f60*/  STL.64 [R1], R4 ;  /* 0x0000000401007387 */ /* 0x0013e80000100a00 */
[----:B------:R1:W-:Y:S01]  /*13f70*/  STL.64 [R1+0x8], R6 ;  /* 0x0000080601007387 */ /* 0x0003e20000100a00 */
[----:B------:R-:W-:Y:S06]  /*13f80*/  BAR.ARV 0x4, 0x180 ;  /* 0x0106000000007b1d */ /* 0x000fec0000002000 */
[----:B------:R-:W-:Y:S05]  /*13f90*/  BRA `(.L_x_13785) ;  /* 0x0000001000307947 */ /* 0x000fea0003800000 */
.L_x_13784:
[----:B------:R-:W3:Y:S01]  /*13fa0*/  S2R R16, SR_TID.X ;  /* 0x0000000000107919 */ /* 0x000ee20000002100 */
[----:B------:R-:W-:Y:S01]  /*13fb0*/  UMOV UR4, 0xffffffff ;  /* 0xffffffff00047882 */ /* 0x000fe20000000000 */
[----:B---3--:R-:W-:-:S04]  /*13fc0*/  LOP3.LUT R16, R16, 0x1f, RZ, 0xc0, !PT ;  /* 0x0000001f10107812 */ /* 0x008fc800078ec0ff */
        /* <DEDUP_REMOVED lines=8> */
[----:B------:R-:W2:Y:S08]  /*14050*/  @!P1 LDC.64 R2, c[0x0][0xc80] ;  /* 0x00032000ff029b82 */ /* 0x000eb00000000a00 */
[----:B0-----:R-:W0:Y:S01]  /*14060*/  @!P1 LDC.64 R4, c[0x0][0xc78] ;  /* 0x00031e00ff049b82 */ /* 0x001e220000000a00 */
[----:B--2---:R-:W-:-:S05]  /*14070*/  @!P1 IMAD.WIDE R2, R0, 0x4, R2 ;  /* 0x0000000400029825 */ /* 0x004fca00078e0202 */
[----:B-1----:R0:W2:Y:S02]  /*14080*/  @!P1 LDG.E R6, desc[UR38][R2.64] ;  /* 0x0000002602069981 */ /* 0x0020a4000c1e1900 */
[----:B0-----:R-:W-:-:S05]  /*14090*/  @!P1 IMAD.WIDE R2, R0, 0x4, R4 ;  /* 0x0000000400029825 */ /* 0x001fca00078e0204 */
        /* <DEDUP_REMOVED lines=30> */
.L_x_13852:
[----:B------:R-:W-:Y:S02]  /*14280*/  ULDC UR4, c[0x0][0xc38] ;  /* 0x00030e0000047ab9 */ /* 0x000fe40000000800 */
[----:B------:R-:W-:-:S04]  /*14290*/  IMAD.U32 R7, RZ, RZ, UR4 ;  /* 0x00000004ff077e24 */ /* 0x000fc8000f8e00ff */
[----:B-1----:R-:W-:-:S04]  /*142a0*/  IMAD R10, R14, R7, RZ ;  /* 0x000000070e0a7224 */ /* 0x002fc800078e02ff */
[----:B------:R-:W-:-:S05]  /*142b0*/  IMAD.IADD R4, R9, 0x1, R10 ;  /* 0x0000000109047824 */ /* 0x000fca00078e020a */
[----:B------:R-:W-:-:S13]  /*142c0*/  ISETP.GT.AND P6, PT, R4, R0, PT ;  /* 0x000000000400720c */ /* 0x000fda0003fc4270 */
[----:B------:R-:W-:Y:S05]  /*142d0*/  @P6 BRA `(.L_x_13787) ;  /* 0x0000000000ac6947 */ /* 0x000fea0003800000 */
.L_x_13790:
        /* <DEDUP_REMOVED lines=37> */
.L_x_13860:
[----:B------:R-:W-:Y:S02]  /*14530*/  ULDC UR4, c[0x0][0xc38] ;  /* 0x00030e0000047ab9 */ /* 0x000fe40000000800 */
[----:B------:R-:W-:-:S04]  /*14540*/  IMAD.U32 R7, RZ, RZ, UR4 ;  /* 0x00000004ff077e24 */ /* 0x000fc8000f8e00ff */
[----:B-1----:R-:W-:-:S04]  /*14550*/  IMAD R10, R14, R7, RZ ;  /* 0x000000070e0a7224 */ /* 0x002fc800078e02ff */
[----:B------:R-:W-:-:S05]  /*14560*/  IMAD.IADD R4, R10, 0x1, R4 ;  /* 0x000000010a047824 */ /* 0x000fca00078e0204 */
[----:B------:R-:W-:-:S13]  /*14570*/  ISETP.GT.AND P6, PT, R4, R0, PT ;  /* 0x000000000400720c */ /* 0x000fda0003fc4270 */
[----:B------:R-:W-:Y:S05]  /*14580*/  @!P6 BRA `(.L_x_13790) ;  /* 0xfffffffc0054e947 */ /* 0x000fea000383ffff */
.L_x_13787:
        /* <DEDUP_REMOVED lines=12> */
.L_x_13865:
[----:B------:R-:W-:-:S13]  /*14650*/  ISETP.NE.AND P0, PT, R3, RZ, PT ;  /* 0x000000ff0300720c */ /* 0x000fda0003f05270 */
[----:B------:R-:W-:Y:S05]  /*14660*/  @!P0 BRA `(.L_x_13792) ;  /* 0x0000000000108947 */ /* 0x000fea0003800000 */
[----:B------:R-:W-:Y:S01]  /*14670*/  UMOV UR4, 0xffffffff ;  /* 0xffffffff00047882 */ /* 0x000fe20000000000 */
[----:B------:R-:W-:Y:S02]  /*14680*/  VIADD R12, R9, 0xffffffff ;  /* 0xffffffff090c7836 */ /* 0x000fe40000000000 */
[----:B------:R-:W-:Y:S05]  /*14690*/  BRA.DIV UR4, `(.L_x_13793) ;  /* 0x0000002a04207947 */ /* 0x000fea000b800000 */
[----:B------:R2:W4:Y:S02]  /*146a0*/  SHFL.IDX PT, R8, R2, R12, 0x1f ;  /* 0x00001f0c02087589 */ /* 0x00052400000e0000 */
.L_x_13792:
        /* <DEDUP_REMOVED lines=62> */
.L_x_13794:
        /* <DEDUP_REMOVED lines=63> */
.L_x_13795:
[----:B-1----:R-:W-:-:S05]  /*14e80*/  LOP3.LUT R3, RZ, R0, RZ, 0x33, !PT ;  /* 0x00000000ff037212 */ /* 0x002fca00078e33ff */
[----:B------:R-:W-:-:S05]  /*14e90*/  IMAD.IADD R0, R4, 0x1, R3 ;  /* 0x0000000104007824 */ /* 0x000fca00078e0203 */
[----:B------:R2:W-:Y:S01]  /*14ea0*/  STL [R1+0x4], R0 ;  /* 0x0000040001007387 */ /* 0x0005e20000100800 */
[----:B------:R-:W-:Y:S05]  /*14eb0*/  BRA `(.L_x_13796) ;  /* 0x0000000000287947 */ /* 0x000fea0003800000 */
.L_x_13788:
        /* <DEDUP_REMOVED lines=10> */
.L_x_13796:
        /* <DEDUP_REMOVED lines=16> */
.L_x_13785:
[----:B------:R-:W3:Y:S01]  /*15060*/  LDL R0, [R1+0xc] ;  /* 0x00000c0001007983 */ /* 0x000ee20000100800 */
[----:B------:R-:W-:Y:S02]  /*15070*/  ULDC UR4, c[0x0][0xc3c] ;  /* 0x00030f0000047ab9 */ /* 0x000fe40000000800 */
[----:B---3--:R-:W-:-:S13]  /*15080*/  ISETP.GE.AND P0, PT, R0, UR4, PT ;  /* 0x0000000400007c0c */ /* 0x008fda000bf06270 */
[----:B------:R-:W-:Y:S05]  /*15090*/  @!P0 BRA `(.L_x_13797) ;  /* 0xffffffa400bc8947 */ /* 0x000fea000383ffff */
[----:B------:R-:W-:Y:S05]  /*150a0*/  BSYNC B8 ;  /* 0x0000000000087941 */ /* 0x000fea0003800000 */
.L_x_13693:
        /* <DEDUP_REMOVED lines=12> */
.L_x_13868:
[----:B------:R-:W-:Y:S05]  /*15170*/  BSYNC B0 ;  /* 0x0000000000007941 */ /* 0x000fea0003800000 */
.L_x_13798:
[----:B------:R-:W-:-:S03]  /*15180*/  UMOV UR4, 0xffffffff ;  /* 0xffffffff00047882 */ /* 0x000fc60000000000 */
[----:B------:R-:W-:Y:S05]  /*15190*/  BRA.DIV UR4, `(.L_x_13800) ;  /* 0x0000001e049c7947 */ /* 0x000fea000b800000 */
[----:B------:R-:W1:Y:S02]  /*151a0*/  S2R R2, SR_TID.X ;  /* 0x0000000000027919 */ /* 0x000e640000002100 */
[----:B-1----:R-:W-:-:S04]  /*151b0*/  SHF.R.U32.HI R2, RZ, 0x5, R2 ;  /* 0x00000005ff027819 */ /* 0x002fc80000011602 */
[----:B------:R-:W-:-:S05]  /*151c0*/  LOP3.LUT R2, R2, 0x3, RZ, 0xc0, !PT ;  /* 0x0000000302027812 */ /* 0x000fca00078ec0ff */
[----:B------:R1:W2:Y:S02]  /*151d0*/  SHFL.IDX PT, R14, R2, RZ, 0x1f ;  /* 0x00001fff020e7589 */ /* 0x0002a400000e0000 */
.L_x_13871:
[----:B--2---:R-:W-:Y:S01]  /*151e0*/  ISETP.NE.AND P0, PT, R14, RZ, PT ;  /* 0x000000ff0e00720c */ /* 0x004fe20003f05270 */
[----:B------:R-:W-:-:S12]  /*151f0*/  BSSY B0, `(.L_x_13801) ;  /* 0x0000025000007945 */ /* 0x000fd80003800000 */
[----:B------:R-:W-:Y:S05]  /*15200*/  @P0 BRA `(.L_x_13802) ;  /* 0x00000000008c0947 */ /* 0x000fea0003800000 */
[----:B------:R-:W-:-:S03]  /*15210*/  UMOV UR4, 0xffffffff ;  /* 0xffffffff00047882 */ /* 0x000fc60000000000 */
[----:B------:R-:W-:Y:S05]  /*15220*/  BRA.DIV UR4, `(.L_x_13803) ;  /* 0x0000001e04ac7947 */ /* 0x000fea000b800000 */
[----:B------:R-:W-:-:S13]  /*15230*/  ELECT P6, URZ, PT ;  /* 0x00000000003f782f */ /* 0x000fda00038c0000 */
.L_x_13874:
[----:B------:R-:W-:Y:S05]  /*15240*/  @!P6 BRA `(.L_x_13802) ;  /* 0x00000000007ce947 */ /* 0x000fea0003800000 */
[----:B------:R-:W-:-:S06]  /*15250*/  ULOP3.LUT UR4, UR36, 0x2, URZ, 0xfc, !UPT ;  /* 0x0000000224047892 */ /* 0x000fcc000f8efc3f */
[----:B-1----:R-:W-:-:S05]  /*15260*/  IMAD.U32 R2, RZ, RZ, UR4 ;  /* 0x00000004ff027e24 */ /* 0x002fca000f8e00ff */
[----:B------:R-:W-:-:S13]  /*15270*/  ISETP.NE.AND P2, PT, R2, 0x3, PT ;  /* 0x000000030200780c */ /* 0x000fda0003f45270 */
[----:B------:R-:W-:Y:S05]  /*15280*/  @!P2 BRA `(.L_x_13804) ;  /* 0x000000000004a947 */ /* 0x000fea0003800000 */
[----:B------:R-:W-:Y:S01]  /*15290*/  BPT.TRAP 0x1 ;  /* 0x000000040000795c */ /* 0x000fe20000300000 */
.L_x_13804:
        /* <DEDUP_REMOVED lines=13> */
.L_x_13875:
[----:B------:R-:W1:Y:S02]  /*15370*/  SYNCS.PHASECHK.TRANS64.TRYWAIT P0, [R7+URZ], R2 ;  /* 0x00000002070075a7 */ /* 0x000e64000800017f */
[----:B-1----:R-:W-:Y:S05]  /*15380*/  @!P0 BRA `(.L_x_13806) ;  /* 0x0000001c00888947 */ /* 0x002fea0003800000 */
.L_x_13876:
[----:B------:R-:W-:Y:S05]  /*15390*/  @!P2 BRA `(.L_x_13807) ;  /* 0x000000000004a947 */ /* 0x000fea0003800000 */
[----:B------:R-:W-:Y:S01]  /*153a0*/  BPT.TRAP 0x1 ;  /* 0x000000040000795c */ /* 0x000fe20000300000 */
.L_x_13807:
[----:B------:R-:W-:-:S04]  /*153b0*/  VIADD R0, R0, 0x22860 ;  /* 0x0002286000007836 */ /* 0x000fc80000000000 */
[----:B------:R-:W-:-:S04]  /*153c0*/  IMAD R4, R19, 0x8, R0 ;  /* 0x0000000813047824 */ /* 0x000fc800078e0200 */
[----:B------:R-:W2:Y:S02]  /*153d0*/  SYNCS.PHASECHK.TRANS64.TRYWAIT P0, [R4+URZ], R5 ;  /* 0x00000005040075a7 */ /* 0x000ea4000800017f */
[----:B--2---:R-:W-:Y:S05]  /*153e0*/  @!P0 BRA `(.L_x_13808) ;  /* 0x0000001c00848947 */ /* 0x004fea0003800000 */
.L_x_13877:
[----:B------:R-:W-:-:S07]  /*153f0*/  IMAD R3, R3, 0x8, R0 ;  /* 0x0000000803037824 */ /* 0x000fce00078e0200 */
.L_x_13809:
[----:B----4-:R4:W0:Y:S02]  /*15400*/  SYNCS.PHASECHK.TRANS64.TRYWAIT P0, [R3+URZ], R2 ;  /* 0x00000002030075a7 */ /* 0x010824000800017f */
[----:B0-----:R-:W-:Y:S05]  /*15410*/  @!P0 NANOSLEEP.SYNCS 0x989680 ;  /* 0x009896800000895d */ /* 0x001fea0003900000 */
[----:B------:R-:W0:Y:S02]  /*15420*/  @!P0 SYNCS.PHASECHK.TRANS64 P0, [R3+URZ], R2 ;  /* 0x00000002030085a7 */ /* 0x000e24000800007f */
[----:B0-----:R-:W-:Y:S05]  /*15430*/  @!P0 BRA `(.L_x_13809) ;  /* 0xfffffffc00f08947 */ /* 0x001fea000383ffff */
.L_x_13802:
[----:B------:R-:W-:Y:S05]  /*15440*/  BSYNC B0 ;  /* 0x0000000000007941 */ /* 0x000fea0003800000 */
.L_x_13801:
[----:B------:R-:W-:Y:S05]  /*15450*/  EXIT ;  /* 0x000000000000794d */ /* 0x000fea0003800000 */
.L_x_13632:
[----:B0-----:R0:W1:Y:S02]  /*15460*/  SYNCS.PHASECHK.TRANS64.TRYWAIT P0, [R6+URZ+0x22800], R3 ;  /* 0x02280003060075a7 */ /* 0x001064000800017f */
[----:B-1----:R-:W-:Y:S05]  /*15470*/  @!P0 NANOSLEEP.SYNCS 0x989680 ;  /* 0x009896800000895d */ /* 0x002fea0003900000 */
[----:B------:R-:W1:Y:S02]  /*15480*/  @!P0 SYNCS.PHASECHK.TRANS64 P0, [R6+URZ+0x22800], R3 ;  /* 0x02280003060085a7 */ /* 0x000e64000800007f */
[----:B-1----:R-:W-:Y:S05]  /*15490*/  @!P0 BRA `(.L_x_13632) ;  /* 0xfffffffc00f08947 */ /* 0x002fea000383ffff */
[----:B------:R-:W-:Y:S05]  /*154a0*/  BRA `(.L_x_13810) ;  /* 0xfffffecc00407947 */ /* 0x000fea000383ffff */
.L_x_13636:
[----:B--2---:R-:W-:-:S04]  /*154b0*/  IMAD.U32 R0, RZ, RZ, UR22 ;  /* 0x00000016ff007e24 */ /* 0x004fc8000f8e00ff */
[----:B------:R2:W3:Y:S03]  /*154c0*/  SYNCS.PHASECHK.TRANS64.TRYWAIT P1, [R0+URZ+0x22830], R9 ;  /* 0x02283009000075a7 */ /* 0x0004e6000802017f */
[----:B---3--:R-:W-:Y:S05]  /*154d0*/  @!P1 NANOSLEEP.SYNCS 0x989680 ;  /* 0x009896800000995d */ /* 0x008fea0003900000 */
[----:B------:R-:W3:Y:S02]  /*154e0*/  @!P1 SYNCS.PHASECHK.TRANS64 P1, [R0+URZ+0x22830], R9 ;  /* 0x02283009000095a7 */ /* 0x000ee4000802007f */
[----:B---3--:R-:W-:Y:S05]  /*154f0*/  @!P1 BRA `(.L_x_13636) ;  /* 0xfffffffc00ec9947 */ /* 0x008fea000383ffff */
[----:B------:R-:W-:Y:S05]  /*15500*/  BRA `(.L_x_13635) ;  /* 0xfffffecc00687947 */ /* 0x000fea000383ffff */
.L_x_13640:
[----:B-1----:R-:W-:-:S04]  /*15510*/  IMAD.U32 R10, RZ, RZ, UR22 ;  /* 0x00000016ff0a7e24 */ /* 0x002fc8000f8e00ff */
[----:B------:R1:W2:Y:S03]  /*15520*/  SYNCS.PHASECHK.TRANS64.TRYWAIT P3, [R10+URZ+0x22850], R9 ;  /* 0x022850090a0075a7 */ /* 0x0002a6000806017f */
[----:B--2---:R-:W-:Y:S05]  /*15530*/  @!P3 NANOSLEEP.SYNCS 0x989680 ;  /* 0x009896800000b95d */ /* 0x004fea0003900000 */
[----:B------:R-:W2:Y:S02]  /*15540*/  @!P3 SYNCS.PHASECHK.TRANS64 P3, [R10+URZ+0x22850], R9 ;  /* 0x022850090a00b5a7 */ /* 0x000ea4000806007f */
[----:B--2---:R-:W-:Y:S05]  /*15550*/  @!P3 BRA `(.L_x_13640) ;  /* 0xfffffffc00ecb947 */ /* 0x004fea000383ffff */
[----:B------:R-:W-:Y:S05]  /*15560*/  BRA `(.L_x_13639) ;  /* 0xfffffee800f47947 */ /* 0x000fea000383ffff */
.L_x_13645:
[----:B--2---:R-:W-:-:S04]  /*15570*/  IMAD.U32 R5, RZ, RZ, UR26 ;  /* 0x0000001aff057e24 */ /* 0x004fc8000f8e00ff */
[----:B------:R2:W3:Y:S03]  /*15580*/  SYNCS.PHASECHK.TRANS64.TRYWAIT P3, [R5+URZ+0x22830], R6 ;  /* 0x02283006050075a7 */ /* 0x0004e6000806017f */
[----:B---3--:R-:W-:Y:S05]  /*15590*/  @!P3 NANOSLEEP.SYNCS 0x989680 ;  /* 0x009896800000b95d */ /* 0x008fea0003900000 */
[----:B------:R-:W3:Y:S02]  /*155a0*/  @!P3 SYNCS.PHASECHK.TRANS64 P3, [R5+URZ+0x22830], R6 ;  /* 0x022830060500b5a7 */ /* 0x000ee4000806007f */
[----:B---3--:R-:W-:Y:S05]  /*155b0*/  @!P3 BRA `(.L_x_13645) ;  /* 0xfffffffc00ecb947 */ /* 0x008fea000383ffff */
[----:B------:R-:W-:Y:S05]  /*155c0*/  BRA `(.L_x_13644) ;  /* 0xfffffef000307947 */ /* 0x000fea000383ffff */
.L_x_13649:
[----:B-1----:R1:W2:Y:S02]  /*155d0*/  SYNCS.PHASECHK.TRANS64.TRYWAIT P3, [R7+URZ+0x22850], R6 ;  /* 0x02285006070075a7 */ /* 0x0022a4000806017f */
[----:B--2---:R-:W-:Y:S05]  /*155e0*/  @!P3 NANOSLEEP.SYNCS 0x989680 ;  /* 0x009896800000b95d */ /* 0x004fea0003900000 */
[----:B------:R-:W2:Y:S02]  /*155f0*/  @!P3 SYNCS.PHASECHK.TRANS64 P3, [R7+URZ+0x22850], R6 ;  /* 0x022850060700b5a7 */ /* 0x000ea4000806007f */
[----:B--2---:R-:W-:Y:S05]  /*15600*/  @!P3 BRA `(.L_x_13649) ;  /* 0xfffffffc00f0b947 */ /* 0x004fea000383ffff */
[----:B------:R-:W-:Y:S05]  /*15610*/  BRA `(.L_x_13648) ;  /* 0xffffff1400d87947 */ /* 0x000fea000383ffff */
.L_x_13655:
[----:B-1----:R-:W-:-:S04]  /*15620*/  IMAD.U32 R5, RZ, RZ, UR25 ;  /* 0x00000019ff057e24 */ /* 0x002fc8000f8e00ff */
[----:B------:R1:W2:Y:S03]  /*15630*/  SYNCS.PHASECHK.TRANS64.TRYWAIT P1, [R5+URZ+0x22830], R6 ;  /* 0x02283006050075a7 */ /* 0x0002a6000802017f */
[----:B--2---:R-:W-:Y:S05]  /*15640*/  @!P1 NANOSLEEP.SYNCS 0x989680 ;  /* 0x009896800000995d */ /* 0x004fea0003900000 */
[----:B------:R-:W2:Y:S02]  /*15650*/  @!P1 SYNCS.PHASECHK.TRANS64 P1, [R5+URZ+0x22830], R6 ;  /* 0x02283006050095a7 */ /* 0x000ea4000802007f */
[----:B--2---:R-:W-:Y:S05]  /*15660*/  @!P1 BRA `(.L_x_13655) ;  /* 0xfffffffc00ec9947 */ /* 0x004fea000383ffff */
[----:B------:R-:W-:Y:S05]  /*15670*/  BRA `(.L_x_13654) ;  /* 0xffffff1800ec7947 */ /* 0x000fea000383ffff */
.L_x_13659:
[----:B-1----:R1:W2:Y:S02]  /*15680*/  SYNCS.PHASECHK.TRANS64.TRYWAIT P1, [R12+URZ+0x22850], R6 ;  /* 0x022850060c0075a7 */ /* 0x0022a4000802017f */
[----:B--2---:R-:W-:Y:S05]  /*15690*/  @!P1 NANOSLEEP.SYNCS 0x989680 ;  /* 0x009896800000995d */ /* 0x004fea0003900000 */
[----:B------:R-:W2:Y:S02]  /*156a0*/  @!P1 SYNCS.PHASECHK.TRANS64 P1, [R12+URZ+0x22850], R6 ;  /* 0x022850060c0095a7 */ /* 0x000ea4000802007f */
[----:B--2---:R-:W-:Y:S05]  /*156b0*/  @!P1 BRA `(.L_x_13659) ;  /* 0xfffffffc00f09947 */ /* 0x004fea000383ffff */
[----:B------:R-:W-:Y:S05]  /*156c0*/  BRA `(.L_x_13658) ;  /* 0xffffff38008c7947 */ /* 0x000fea000383ffff */
.L_x_13707:
        /* <DEDUP_REMOVED lines=11> */
.L_x_13812:
[----:B------:R-:W-:Y:S05]  /*15780*/  BSYNC B0 ;  /* 0x0000000000007941 */ /* 0x000fea0003800000 */
.L_x_13811:
[----:B------:R-:W-:Y:S05]  /*15790*/  BRA `(.L_x_13813) ;  /* 0xffffffac00d87947 */ /* 0x000fea000383ffff */
.L_x_13709:
[----:B------:R-:W-:Y:S01]  /*157a0*/  BSSY B0, `(.L_x_13814) ;  /* 0x0000006000007945 */ /* 0x000fe20003800000 */
[----:B------:R-:W-:-:S07]  /*157b0*/  IMAD.MOV.U32 R15, RZ, RZ, -0x1 ;  /* 0xffffffffff0f7424 */ /* 0x000fce00078e00ff */
[----:B0-2---:R-:W-:Y:S05]  /*157c0*/  WARPSYNC.COLLECTIVE R15, `(.L_x_13815) ;  /* 0x000000000f0c7348 */ /* 0x005fea0003c00000 */
[----:B------:R-:W-:Y:S02]  /*157d0*/  ELECT P6, UR62, PT ;  /* 0x00000000003e782f */ /* 0x000fe400038c0000 */
[----:B------:R-:W-:Y:S01]  /*157e0*/  MOV R14, UR62 ;  /* 0x0000003e000e7c02 */ /* 0x000fe20008000f00 */
[----:B0-2---:R-:W-:Y:S10]  /*157f0*/  ENDCOLLECTIVE ;  /* 0x000000000000791b */ /* 0x005ff40003800000 */
.L_x_13815:
[----:B------:R-:W-:Y:S05]  /*15800*/  BSYNC B0 ;  /* 0x0000000000007941 */ /* 0x000fea0003800000 */
.L_x_13814:
[----:B------:R-:W-:Y:S05]  /*15810*/  BRA `(.L_x_13816) ;  /* 0xffffffac00e47947 */ /* 0x000fea000383ffff */
.L_x_13711:
[----:B0-----:R0:W1:Y:S02]  /*15820*/  SYNCS.PHASECHK.TRANS64.TRYWAIT P0, [R0+URZ+0x22840], R2 ;  /* 0x02284002000075a7 */ /* 0x001064000800017f */
[----:B-1----:R-:W-:Y:S05]  /*15830*/  @!P0 NANOSLEEP.SYNCS 0x989680 ;  /* 0x009896800000895d */ /* 0x002fea0003900000 */
[----:B------:R-:W1:Y:S02]  /*15840*/  @!P0 SYNCS.PHASECHK.TRANS64 P0, [R0+URZ+0x22840], R2 ;  /* 0x02284002000085a7 */ /* 0x000e64000800007f */
[----:B-1----:R-:W-:Y:S05]  /*15850*/  @!P0 BRA `(.L_x_13711) ;  /* 0xfffffffc00f08947 */ /* 0x002fea000383ffff */
[----:B------:R-:W-:Y:S05]  /*15860*/  BRA `(.L_x_13817) ;  /* 0xffffffb000447947 */ /* 0x000fea000383ffff */
.L_x_13715:
        /* <DEDUP_REMOVED lines=8> */
[C---:B------:R-:W-:Y:S02]  /*158f0*/  VIADD R5, R4.reuse, 0x10 ;  /* 0x0000001004057836 */ /* 0x040fe40000000000 */
[----:B------:R-:W-:Y:S02]  /*15900*/  VIADD R8, R4, 0x60 ;  /* 0x0000006004087836 */ /* 0x000fe40000000000 */
[----:B--2---:R-:W-:Y:S02]  /*15910*/  IMAD R3, R11, R7, RZ ;  /* 0x000000070b037224 */ /* 0x004fe400078e02ff */
[----:B------:R-:W-:-:S03]  /*15920*/  IMAD.MOV.U32 R11, RZ, RZ, 0x181f ;  /* 0x0000181fff0b7424 */ /* 0x000fc600078e00ff */
[----:B------:R-:W-:-:S13]  /*15930*/  ISETP.GE.AND P1, PT, R4, R3, PT ;  /* 0x000000030400720c */ /* 0x000fda0003f26270 */
[----:B-----5:R-:W-:Y:S05]  /*15940*/  WARPSYNC.COLLECTIVE R15, `(.L_x_13818) ;  /* 0x000000000f087348 */ /* 0x020fea0003c00000 */
[----:B------:R0:W1:Y:S02]  /*15950*/  SHFL.IDX P6, R14, R13, R12, R11 ;  /* 0x0000000c0d0e7389 */ /* 0x00006400000c000b */
[----:B01---5:R-:W-:Y:S01]  /*15960*/  ENDCOLLECTIVE ;  /* 0x000000000000791b */ /* 0x023fe20003800000 */
.L_x_13818:
[----:B------:R-:W-:Y:S02]  /*15970*/  IMAD.MOV.U32 R13, RZ, RZ, R2 ;  /* 0x000000ffff0d7224 */ /* 0x000fe400078e0002 */
[----:B------:R-:W-:-:S07]  /*15980*/  IMAD.MOV.U32 R6, RZ, RZ, R14 ;  /* 0x000000ffff067224 */ /* 0x000fce00078e000e */
[----:B------:R-:W-:Y:S05]  /*15990*/  WARPSYNC.COLLECTIVE R15, `(.L_x_13819) ;  /* 0x000000000f087348 */ /* 0x000fea0003c00000 */
[----:B------:R0:W1:Y:S02]  /*159a0*/  SHFL.IDX P6, R14, R13, R12, R11 ;  /* 0x0000000c0d0e7389 */ /* 0x00006400000c000b */
[----:B01----:R-:W-:Y:S01]  /*159b0*/  ENDCOLLECTIVE ;  /* 0x000000000000791b */ /* 0x003fe20003800000 */
.L_x_13819:
[----:B------:R-:W-:Y:S02]  /*159c0*/  IMAD.MOV.U32 R13, RZ, RZ, R0 ;  /* 0x000000ffff0d7224 */ /* 0x000fe400078e0000 */
[----:B------:R-:W-:Y:S02]  /*159d0*/  IMAD.MOV.U32 R12, RZ, RZ, 0x1 ;  /* 0x00000001ff0c7424 */ /* 0x000fe400078e00ff */
[----:B------:R-:W-:-:S07]  /*159e0*/  IMAD.MOV.U32 R7, RZ, RZ, R14 ;  /* 0x000000ffff077224 */ /* 0x000fce00078e000e */
[----:B------:R-:W-:Y:S05]  /*159f0*/  WARPSYNC.COLLECTIVE R15, `(.L_x_13820) ;  /* 0x000000000f087348 */ /* 0x000fea0003c00000 */
[----:B------:R0:W1:Y:S02]  /*15a00*/  SHFL.IDX P6, R14, R13, R12, R11 ;  /* 0x0000000c0d0e7389 */ /* 0x00006400000c000b */
[----:B01----:R-:W-:Y:S01]  /*15a10*/  ENDCOLLECTIVE ;  /* 0x000000000000791b */ /* 0x003fe20003800000 */
.L_x_13820:
        /* <DEDUP_REMOVED lines=15> */
.L_x_13821:
[----:B------:R-:W-:Y:S02]  /*15b10*/  IMAD.MOV.U32 R13, RZ, RZ, R0 ;  /* 0x000000ffff0d7224 */ /* 0x000fe400078e0000 */
[----:B------:R-:W-:Y:S02]  /*15b20*/  IMAD.MOV.U32 R12, RZ, RZ, 0x2 ;  /* 0x00000002ff0c7424 */ /* 0x000fe400078e00ff */
[----:B------:R-:W-:-:S07]  /*15b30*/  IMAD.MOV.U32 R5, RZ, RZ, R14 ;  /* 0x000000ffff057224 */ /* 0x000fce00078e000e */
[----:B------:R-:W-:Y:S05]  /*15b40*/  WARPSYNC.COLLECTIVE R15, `(.L_x_13822) ;  /* 0x000000000f087348 */ /* 0x000fea0003c00000 */
[----:B------:R0:W1:Y:S02]  /*15b50*/  SHFL.IDX P6, R14, R13, R12, R11 ;  /* 0x0000000c0d0e7389 */ /* 0x00006400000c000b */
[----:B01----:R-:W-:Y:S01]  /*15b60*/  ENDCOLLECTIVE ;  /* 0x000000000000791b */ /* 0x003fe20003800000 */
.L_x_13822:
        /* <DEDUP_REMOVED lines=15> */
.L_x_13823:
[----:B------:R-:W-:Y:S02]  /*15c60*/  IMAD.MOV.U32 R13, RZ, RZ, R0 ;  /* 0x000000ffff0d7224 */ /* 0x000fe400078e0000 */
[----:B------:R-:W-:Y:S02]  /*15c70*/  IMAD.MOV.U32 R12, RZ, RZ, 0x3 ;  /* 0x00000003ff0c7424 */ /* 0x000fe400078e00ff */
[----:B------:R-:W-:-:S07]  /*15c80*/  IMAD.MOV.U32 R5, RZ, RZ, R14 ;  /* 0x000000ffff057224 */ /* 0x000fce00078e000e */
[----:B------:R-:W-:Y:S05]  /*15c90*/  WARPSYNC.COLLECTIVE R15, `(.L_x_13824) ;  /* 0x000000000f087348 */ /* 0x000fea0003c00000 */
[----:B------:R0:W1:Y:S02]  /*15ca0*/  SHFL.IDX P6, R14, R13, R12, R11 ;  /* 0x0000000c0d0e7389 */ /* 0x00006400000c000b */
[----:B01----:R-:W-:Y:S01]  /*15cb0*/  ENDCOLLECTIVE ;  /* 0x000000000000791b */ /* 0x003fe20003800000 */
.L_x_13824:
        /* <DEDUP_REMOVED lines=15> */
.L_x_13825:
[----:B------:R-:W-:Y:S02]  /*15db0*/  IMAD.MOV.U32 R13, RZ, RZ, R0 ;  /* 0x000000ffff0d7224 */ /* 0x000fe400078e0000 */
[----:B------:R-:W-:Y:S02]  /*15dc0*/  IMAD.MOV.U32 R12, RZ, RZ, 0x4 ;  /* 0x00000004ff0c7424 */ /* 0x000fe400078e00ff */
[----:B------:R-:W-:-:S07]  /*15dd0*/  IMAD.MOV.U32 R5, RZ, RZ, R14 ;  /* 0x000000ffff057224 */ /* 0x000fce00078e000e */
[----:B------:R-:W-:Y:S05]  /*15de0*/  WARPSYNC.COLLECTIVE R15, `(.L_x_13826) ;  /* 0x000000000f087348 */ /* 0x000fea0003c00000 */
[----:B------:R0:W1:Y:S02]  /*15df0*/  SHFL.IDX P6, R14, R13, R12, R11 ;  /* 0x0000000c0d0e7389 */ /* 0x00006400000c000b */
[----:B01----:R-:W-:Y:S01]  /*15e00*/  ENDCOLLECTIVE ;  /* 0x000000000000791b */ /* 0x003fe20003800000 */
.L_x_13826:
        /* <DEDUP_REMOVED lines=15> */
.L_x_13827:
[----:B------:R-:W-:Y:S02]  /*15f00*/  IMAD.MOV.U32 R13, RZ, RZ, R0 ;  /* 0x000000ffff0d7224 */ /* 0x000fe400078e0000 */
[----:B------:R-:W-:Y:S02]  /*15f10*/  IMAD.MOV.U32 R12, RZ, RZ, 0x5 ;  /* 0x00000005ff0c7424 */ /* 0x000fe400078e00ff */
[----:B------:R-:W-:-:S07]  /*15f20*/  IMAD.MOV.U32 R5, RZ, RZ, R14 ;  /* 0x000000ffff057224 */ /* 0x000fce00078e000e */
[----:B------:R-:W-:Y:S05]  /*15f30*/  WARPSYNC.COLLECTIVE R15, `(.L_x_13828) ;  /* 0x000000000f087348 */ /* 0x000fea0003c00000 */
[----:B------:R0:W1:Y:S02]  /*15f40*/  SHFL.IDX P6, R14, R13, R12, R11 ;  /* 0x0000000c0d0e7389 */ /* 0x00006400000c000b */
[----:B01----:R-:W-:Y:S01]  /*15f50*/  ENDCOLLECTIVE ;  /* 0x000000000000791b */ /* 0x003fe20003800000 */
.L_x_13828:
        /* <DEDUP_REMOVED lines=15> */
.L_x_13829:
[----:B------:R-:W-:Y:S02]  /*16050*/  IMAD.MOV.U32 R13, RZ, RZ, R0 ;  /* 0x000000ffff0d7224 */ /* 0x000fe400078e0000 */
[----:B------:R-:W-:Y:S02]  /*16060*/  IMAD.MOV.U32 R12, RZ, RZ, 0x6 ;  /* 0x00000006ff0c7424 */ /* 0x000fe400078e00ff */
[----:B------:R-:W-:-:S07]  /*16070*/  IMAD.MOV.U32 R5, RZ, RZ, R14 ;  /* 0x000000ffff057224 */ /* 0x000fce00078e000e */
[----:B------:R-:W-:Y:S05]  /*16080*/  WARPSYNC.COLLECTIVE R15, `(.L_x_13830) ;  /* 0x000000000f087348 */ /* 0x000fea0003c00000 */
[----:B------:R0:W1:Y:S02]  /*16090*/  SHFL.IDX P6, R14, R13, R12, R11 ;  /* 0x0000000c0d0e7389 */ /* 0x00006400000c000b */
[----:B01----:R-:W-:Y:S01]  /*160a0*/  ENDCOLLECTIVE ;  /* 0x000000000000791b */ /* 0x003fe20003800000 */
.L_x_13830:
        /* <DEDUP_REMOVED lines=14> */
.L_x_13831:
[----:B------:R-:W-:Y:S02]  /*16190*/  IMAD.MOV.U32 R13, RZ, RZ, R0 ;  /* 0x000000ffff0d7224 */ /* 0x000fe400078e0000 */
[----:B------:R-:W-:Y:S02]  /*161a0*/  IMAD.MOV.U32 R12, RZ, RZ, 0x7 ;  /* 0x00000007ff0c7424 */ /* 0x000fe400078e00ff */
[----:B------:R-:W-:-:S07]  /*161b0*/  IMAD.MOV.U32 R5, RZ, RZ, R14 ;  /* 0x000000ffff057224 */ /* 0x000fce00078e000e */
[----:B------:R-:W-:Y:S05]  /*161c0*/  WARPSYNC.COLLECTIVE R15, `(.L_x_13832) ;  /* 0x000000000f087348 */ /* 0x000fea0003c00000 */
[----:B------:R0:W1:Y:S02]  /*161d0*/  SHFL.IDX P6, R14, R13, R12, R11 ;  /* 0x0000000c0d0e7389 */ /* 0x00006400000c000b */
[----:B01----:R-:W-:Y:S01]  /*161e0*/  ENDCOLLECTIVE ;  /* 0x000000000000791b */ /* 0x003fe20003800000 */
.L_x_13832:
        /* <DEDUP_REMOVED lines=13> */
.L_x_13833:
[----:B------:R-:W-:Y:S01]  /*162c0*/  IMAD.MOV.U32 R2, RZ, RZ, R14 ;  /* 0x000000ffff027224 */ /* 0x000fe200078e000e */
[----:B------:R-:W-:Y:S06]  /*162d0*/  BRA `(.L_x_13834) ;  /* 0xffffffb000d07947 */ /* 0x000fec000383ffff */
.L_x_13718:
[----:B0-----:R0:W2:Y:S02]  /*162e0*/  SYNCS.PHASECHK.TRANS64.TRYWAIT P0, [R18+URZ+0x22820], R0 ;  /* 0x02282000120075a7 */ /* 0x0010a4000800017f */
[----:B--2---:R-:W-:Y:S05]  /*162f0*/  @!P0 NANOSLEEP.SYNCS 0x989680 ;  /* 0x009896800000895d */ /* 0x004fea0003900000 */
[----:B------:R-:W2:Y:S02]  /*16300*/  @!P0 SYNCS.PHASECHK.TRANS64 P0, [R18+URZ+0x22820], R0 ;  /* 0x02282000120085a7 */ /* 0x000ea4000800007f */
[----:B--2---:R-:W-:Y:S05]  /*16310*/  @!P0 BRA `(.L_x_13718) ;  /* 0xfffffffc00f08947 */ /* 0x004fea000383ffff */
[----:B------:R-:W-:Y:S05]  /*16320*/  BRA `(.L_x_13835) ;  /* 0xffffffb4002c7947 */ /* 0x000fea000383ffff */
.L_x_13722:
[----:B0-----:R0:W2:Y:S02]  /*16330*/  SYNCS.PHASECHK.TRANS64.TRYWAIT P0, [R2+URZ+0x22860], R0 ;  /* 0x02286000020075a7 */ /* 0x0010a4000800017f */
[----:B--2---:R-:W-:Y:S05]  /*16340*/  @!P0 NANOSLEEP.SYNCS 0x989680 ;  /* 0x009896800000895d */ /* 0x004fea0003900000 */
[----:B------:R-:W2:Y:S02]  /*16350*/  @!P0 SYNCS.PHASECHK.TRANS64 P0, [R2+URZ+0x22860], R0 ;  /* 0x02286000020085a7 */ /* 0x000ea4000800007f */
[----:B--2---:R-:W-:Y:S05]  /*16360*/  @!P0 BRA `(.L_x_13722) ;  /* 0xfffffffc00f08947 */ /* 0x004fea000383ffff */
[----:B------:R-:W-:Y:S05]  /*16370*/  BRA `(.L_x_13836) ;  /* 0xffffffb400507947 */ /* 0x000fea000383ffff */
.L_x_13737:
[----:B--2---:R2:W3:Y:S02]  /*16380*/  SYNCS.PHASECHK.TRANS64.TRYWAIT P0, [R3+URZ+0x22840], R2 ;  /* 0x02284002030075a7 */ /* 0x0044e4000800017f */
[----:B---3--:R-:W-:Y:S05]  /*16390*/  @!P0 NANOSLEEP.SYNCS 0x989680 ;  /* 0x009896800000895d */ /* 0x008fea0003900000 */
[----:B------:R-:W3:Y:S02]  /*163a0*/  @!P0 SYNCS.PHASECHK.TRANS64 P0, [R3+URZ+0x22840], R2 ;  /* 0x02284002030085a7 */ /* 0x000ee4000800007f */
[----:B---3--:R-:W-:Y:S05]  /*163b0*/  @!P0 BRA `(.L_x_13737) ;  /* 0xfffffffc00f08947 */ /* 0x008fea000383ffff */
[----:B------:R-:W-:Y:S05]  /*163c0*/  BRA `(.L_x_13837) ;  /* 0xffffffbc00707947 */ /* 0x000fea000383ffff */
.L_x_13742:
[----:B0-----:R0:W1:Y:S02]  /*163d0*/  SYNCS.PHASECHK.TRANS64.TRYWAIT P0, [R3+URZ+0x22860], R2 ;  /* 0x02286002030075a7 */ /* 0x001064000800017f */
[----:B-1----:R-:W-:Y:S05]  /*163e0*/  @!P0 NANOSLEEP.SYNCS 0x989680 ;  /* 0x009896800000895d */ /* 0x002fea0003900000 */
[----:B------:R-:W1:Y:S02]  /*163f0*/  @!P0 SYNCS.PHASECHK.TRANS64 P0, [R3+URZ+0x22860], R2 ;  /* 0x02286002030085a7 */ /* 0x000e64000800007f */
[----:B-1----:R-:W-:Y:S05]  /*16400*/  @!P0 BRA `(.L_x_13742) ;  /* 0xfffffffc00f08947 */ /* 0x002fea000383ffff */
[----:B------:R-:W-:Y:S05]  /*16410*/  BRA `(.L_x_13838) ;  /* 0xffffffbc00ec7947 */ /* 0x000fea000383ffff */
.L_x_13753:
[----:B-1----:R1:W2:Y:S02]  /*16420*/  SYNCS.PHASECHK.TRANS64.TRYWAIT P0, [R4+URZ+0x22840], R2 ;  /* 0x02284002040075a7 */ /* 0x0022a4000800017f */
[----:B--2---:R-:W-:Y:S05]  /*16430*/  @!P0 NANOSLEEP.SYNCS 0x989680 ;  /* 0x009896800000895d */ /* 0x004fea0003900000 */
[----:B------:R-:W2:Y:S02]  /*16440*/  @!P0 SYNCS.PHASECHK.TRANS64 P0, [R4+URZ+0x22840], R2 ;  /* 0x02284002040085a7 */ /* 0x000ea4000800007f */
[----:B--2---:R-:W-:Y:S05]  /*16450*/  @!P0 BRA `(.L_x_13753) ;  /* 0xfffffffc00f08947 */ /* 0x004fea000383ffff */
[----:B------:R-:W-:Y:S05]  /*16460*/  BRA `(.L_x_13839) ;  /* 0xffffffc400d87947 */ /* 0x000fea000383ffff */
.L_x_13758:
[----:B0-----:R0:W2:Y:S02]  /*16470*/  SYNCS.PHASECHK.TRANS64.TRYWAIT P0, [R4+URZ+0x22860], R2 ;  /* 0x02286002040075a7 */ /* 0x0010a4000800017f */
[----:B--2---:R-:W-:Y:S05]  /*16480*/  @!P0 NANOSLEEP.SYNCS 0x989680 ;  /* 0x009896800000895d */ /* 0x004fea0003900000 */
[----:B------:R-:W2:Y:S02]  /*16490*/  @!P0 SYNCS.PHASECHK.TRANS64 P0, [R4+URZ+0x22860], R2 ;  /* 0x02286002040085a7 */ /* 0x000ea4000800007f */
[----:B--2---:R-:W-:Y:S05]  /*164a0*/  @!P0 BRA `(.L_x_13758) ;  /* 0xfffffffc00f08947 */ /* 0x004fea000383ffff */
[----:B------:R-:W-:Y:S05]  /*164b0*/  BRA `(.L_x_13840) ;  /* 0xffffffc800547947 */ /* 0x000fea000383ffff */
.L_x_13769:
[----:B--2---:R2:W3:Y:S02]  /*164c0*/  SYNCS.PHASECHK.TRANS64.TRYWAIT P0, [R2+URZ+0x22840], R3 ;  /* 0x02284003020075a7 */ /* 0x0044e4000800017f */
[----:B---3--:R-:W-:Y:S05]  /*164d0*/  @!P0 NANOSLEEP.SYNCS 0x989680 ;  /* 0x009896800000895d */ /* 0x008fea0003900000 */
[----:B------:R-:W3:Y:S02]  /*164e0*/  @!P0 SYNCS.PHASECHK.TRANS64 P0, [R2+URZ+0x22840], R3 ;  /* 0x02284003020085a7 */ /* 0x000ee4000800007f */
[----:B---3--:R-:W-:Y:S05]  /*164f0*/  @!P0 BRA `(.L_x_13769) ;  /* 0xfffffffc00f08947 */ /* 0x008fea000383ffff */
[----:B------:R-:W-:Y:S05]  /*16500*/  BRA `(.L_x_13841) ;  /* 0xffffffd000247947 */ /* 0x000fea000383ffff */
.L_x_13774:
[----:B---3--:R3:W4:Y:S02]  /*16510*/  SYNCS.PHASECHK.TRANS64.TRYWAIT P0, [R2+URZ+0x22860], R3 ;  /* 0x02286003020075a7 */ /* 0x008724000800017f */
[----:B----4-:R-:W-:Y:S05]  /*16520*/  @!P0 NANOSLEEP.SYNCS 0x989680 ;  /* 0x009896800000895d */ /* 0x010fea0003900000 */
[----:B------:R-:W4:Y:S02]  /*16530*/  @!P0 SYNCS.PHASECHK.TRANS64 P0, [R2+URZ+0x22860], R3 ;  /* 0x02286003020085a7 */ /* 0x000f24000800007f */
[----:B----4-:R-:W-:Y:S05]  /*16540*/  @!P0 BRA `(.L_x_13774) ;  /* 0xfffffffc00f08947 */ /* 0x010fea000383ffff */
[----:B------:R-:W-:Y:S05]  /*16550*/  BRA `(.L_x_13842) ;  /* 0xffffffd000a07947 */ /* 0x000fea000383ffff */
.L_x_13786:
[----:B------:R-:W3:Y:S01]  /*16560*/  LDL R3, [R1] ;  /* 0x0000000001037983 */ /* 0x000ee20000100800 */
        /* <DEDUP_REMOVED lines=8> */
.L_x_13844:
[----:B------:R-:W-:Y:S05]  /*165f0*/  BSYNC B0 ;  /* 0x0000000000007941 */ /* 0x000fea0003800000 */
.L_x_13843:
        /* <DEDUP_REMOVED lines=9> */
.L_x_13845:
        /* <DEDUP_REMOVED lines=26> */
.L_x_13846:
[----:B------:R-:W-:Y:S01]  /*16830*/  IMAD.MOV.U32 R12, RZ, RZ, 0x2 ;  /* 0x00000002ff0c7424 */ /* 0x000fe200078e00ff */
[----:B------:R-:W-:-:S05]  /*16840*/  SEL R3, R14, RZ, P1 ;  /* 0x000000ff0e037207 */ /* 0x000fca0000800000 */
[----:B------:R-:W-:-:S04]  /*16850*/  IMAD.IADD R2, R2, 0x1, R3 ;  /* 0x0000000102027824 */ /* 0x000fc800078e0203 */
[----:B------:R-:W-:-:S07]  /*16860*/  IMAD.MOV.U32 R13, RZ, RZ, R2 ;  /* 0x000000ffff0d7224 */ /* 0x000fce00078e0002 */
[----:B------:R-:W-:Y:S05]  /*16870*/  WARPSYNC.COLLECTIVE R15, `(.L_x_13847) ;  /* 0x000000000f087348 */ /* 0x000fea0003c00000 */
[----:B------:R0:W1:Y:S02]  /*16880*/  SHFL.UP P6, R14, R13, R12, R11 ;  /* 0x0400000c0d0e7389 */ /* 0x00006400000c000b */
[----:B01----:R-:W-:Y:S01]  /*16890*/  ENDCOLLECTIVE ;  /* 0x000000000000791b */ /* 0x003fe20003800000 */
.L_x_13847:
[----:B------:R-:W-:Y:S01]  /*168a0*/  IMAD.MOV.U32 R12, RZ, RZ, 0x4 ;  /* 0x00000004ff0c7424 */ /* 0x000fe200078e00ff */
[----:B------:R-:W-:-:S05]  /*168b0*/  SEL R3, R14, RZ, P2 ;  /* 0x000000ff0e037207 */ /* 0x000fca0001000000 */
[----:B------:R-:W-:-:S04]  /*168c0*/  IMAD.IADD R2, R2, 0x1, R3 ;  /* 0x0000000102027824 */ /* 0x000fc800078e0203 */
[----:B------:R-:W-:-:S07]  /*168d0*/  IMAD.MOV.U32 R13, RZ, RZ, R2 ;  /* 0x000000ffff0d7224 */ /* 0x000fce00078e0002 */
[----:B------:R-:W-:Y:S05]  /*168e0*/  WARPSYNC.COLLECTIVE R15, `(.L_x_13848) ;  /* 0x000000000f087348 */ /* 0x000fea0003c00000 */
[----:B------:R0:W1:Y:S02]  /*168f0*/  SHFL.UP P6, R14, R13, R12, R11 ;  /* 0x0400000c0d0e7389 */ /* 0x00006400000c000b */
[----:B01----:R-:W-:Y:S01]  /*16900*/  ENDCOLLECTIVE ;  /* 0x000000000000791b */ /* 0x003fe20003800000 */
.L_x_13848:
[----:B------:R-:W-:Y:S01]  /*16910*/  IMAD.MOV.U32 R12, RZ, RZ, 0x8 ;  /* 0x00000008ff0c7424 */ /* 0x000fe200078e00ff */
[----:B------:R-:W-:-:S05]  /*16920*/  SEL R3, R14, RZ, P3 ;  /* 0x000000ff0e037207 */ /* 0x000fca0001800000 */
[----:B------:R-:W-:-:S04]  /*16930*/  IMAD.IADD R2, R2, 0x1, R3 ;  /* 0x0000000102027824 */ /* 0x000fc800078e0203 */
[----:B------:R-:W-:-:S07]  /*16940*/  IMAD.MOV.U32 R13, RZ, RZ, R2 ;  /* 0x000000ffff0d7224 */ /* 0x000fce00078e0002 */
[----:B------:R-:W-:Y:S05]  /*16950*/  WARPSYNC.COLLECTIVE R15, `(.L_x_13849) ;  /* 0x000000000f087348 */ /* 0x000fea0003c00000 */
[----:B------:R0:W1:Y:S02]  /*16960*/  SHFL.UP P6, R14, R13, R12, R11 ;  /* 0x0400000c0d0e7389 */ /* 0x00006400000c000b */
[----:B01----:R-:W-:Y:S01]  /*16970*/  ENDCOLLECTIVE ;  /* 0x000000000000791b */ /* 0x003fe20003800000 */
.L_x_13849:
[----:B------:R-:W-:Y:S01]  /*16980*/  IMAD.MOV.U32 R12, RZ, RZ, 0x10 ;  /* 0x00000010ff0c7424 */ /* 0x000fe200078e00ff */
[----:B------:R-:W-:-:S05]  /*16990*/  SEL R3, R14, RZ, P4 ;  /* 0x000000ff0e037207 */ /* 0x000fca0002000000 */
[----:B------:R-:W-:-:S04]  /*169a0*/  IMAD.IADD R2, R2, 0x1, R3 ;  /* 0x0000000102027824 */ /* 0x000fc800078e0203 */
[----:B------:R-:W-:-:S07]  /*169b0*/  IMAD.MOV.U32 R13, RZ, RZ, R2 ;  /* 0x000000ffff0d7224 */ /* 0x000fce00078e0002 */
[----:B------:R-:W-:Y:S05]  /*169c0*/  WARPSYNC.COLLECTIVE R15, `(.L_x_13850) ;  /* 0x000000000f087348 */ /* 0x000fea0003c00000 */
[----:B------:R0:W1:Y:S02]  /*169d0*/  SHFL.UP P6, R14, R13, R12, R11 ;  /* 0x0400000c0d0e7389 */ /* 0x00006400000c000b */
[----:B01----:R-:W-:Y:S01]  /*169e0*/  ENDCOLLECTIVE ;  /* 0x000000000000791b */ /* 0x003fe20003800000 */
.L_x_13850:
        /* <DEDUP_REMOVED lines=8> */
.L_x_13851:
[----:B------:R-:W-:Y:S05]  /*16a70*/  BRA `(.L_x_13852) ;  /* 0xffffffd800007947 */ /* 0x000fea000383ffff */
.L_x_13789:
        /* <DEDUP_REMOVED lines=8> */
.L_x_13854:
[----:B------:R-:W-:Y:S05]  /*16b00*/  BSYNC B0 ;  /* 0x0000000000007941 */ /* 0x000fea0003800000 */
.L_x_13853:
        /* <DEDUP_REMOVED lines=9> */
.L_x_13855:
[----:B------:R-:W-:Y:S01]  /*16ba0*/  IMAD.MOV.U32 R12, RZ, RZ, 0x4 ;  /* 0x00000004ff0c7424 */ /* 0x000fe200078e00ff */
[----:B------:R-:W-:-:S05]  /*16bb0*/  SEL R3, R14, RZ, P2 ;  /* 0x000000ff0e037207 */ /* 0x000fca0001000000 */
[----:B------:R-:W-:-:S04]  /*16bc0*/  IMAD.IADD R2, R2, 0x1, R3 ;  /* 0x0000000102027824 */ /* 0x000fc800078e0203 */
[----:B------:R-:W-:-:S07]  /*16bd0*/  IMAD.MOV.U32 R13, RZ, RZ, R2 ;  /* 0x000000ffff0d7224 */ /* 0x000fce00078e0002 */
[----:B------:R-:W-:Y:S05]  /*16be0*/  WARPSYNC.COLLECTIVE R15, `(.L_x_13856) ;  /* 0x000000000f087348 */ /* 0x000fea0003c00000 */
[----:B------:R0:W1:Y:S02]  /*16bf0*/  SHFL.UP P6, R14, R13, R12, R11 ;  /* 0x0400000c0d0e7389 */ /* 0x00006400000c000b */
[----:B01----:R-:W-:Y:S01]  /*16c00*/  ENDCOLLECTIVE ;  /* 0x000000000000791b */ /* 0x003fe20003800000 */
.L_x_13856:
[----:B------:R-:W-:Y:S01]  /*16c10*/  IMAD.MOV.U32 R12, RZ, RZ, 0x8 ;  /* 0x00000008ff0c7424 */ /* 0x000fe200078e00ff */
[----:B------:R-:W-:-:S05]  /*16c20*/  SEL R3, R14, RZ, P3 ;  /* 0x000000ff0e037207 */ /* 0x000fca0001800000 */
[----:B------:R-:W-:-:S04]  /*16c30*/  IMAD.IADD R2, R2, 0x1, R3 ;  /* 0x0000000102027824 */ /* 0x000fc800078e0203 */
[----:B------:R-:W-:-:S07]  /*16c40*/  IMAD.MOV.U32 R13, RZ, RZ, R2 ;  /* 0x000000ffff0d7224 */ /* 0x000fce00078e0002 */
[----:B------:R-:W-:Y:S05]  /*16c50*/  WARPSYNC.COLLECTIVE R15, `(.L_x_13857) ;  /* 0x000000000f087348 */ /* 0x000fea0003c00000 */
[----:B------:R0:W1:Y:S02]  /*16c60*/  SHFL.UP P6, R14, R13, R12, R11 ;  /* 0x0400000c0d0e7389 */ /* 0x00006400000c000b */
[----:B01----:R-:W-:Y:S01]  /*16c70*/  ENDCOLLECTIVE ;  /* 0x000000000000791b */ /* 0x003fe20003800000 */
.L_x_13857:
[----:B------:R-:W-:Y:S01]  /*16c80*/  IMAD.MOV.U32 R12, RZ, RZ, 0x10 ;  /* 0x00000010ff0c7424 */ /* 0x000fe200078e00ff */
[----:B------:R-:W-:-:S05]  /*16c90*/  SEL R3, R14, RZ, P4 ;  /* 0x000000ff0e037207 */ /* 0x000fca0002000000 */
[----:B------:R-:W-:-:S04]  /*16ca0*/  IMAD.IADD R2, R2, 0x1, R3 ;  /* 0x0000000102027824 */ /* 0x000fc800078e0203 */
[----:B------:R-:W-:-:S07]  /*16cb0*/  IMAD.MOV.U32 R13, RZ, RZ, R2 ;  /* 0x000000ffff0d7224 */ /* 0x000fce00078e0002 */
[----:B------:R-:W-:Y:S05]  /*16cc0*/  WARPSYNC.COLLECTIVE R15, `(.L_x_13858) ;  /* 0x000000000f087348 */ /* 0x000fea0003c00000 */
[----:B------:R0:W1:Y:S02]  /*16cd0*/  SHFL.UP P6, R14, R13, R12, R11 ;  /* 0x0400000c0d0e7389 */ /* 0x00006400000c000b */
[----:B01----:R-:W-:Y:S01]  /*16ce0*/  ENDCOLLECTIVE ;  /* 0x000000000000791b */ /* 0x003fe20003800000 */
.L_x_13858:
        /* <DEDUP_REMOVED lines=8> */
.L_x_13859:
[----:B------:R-:W-:Y:S05]  /*16d70*/  BRA `(.L_x_13860) ;  /* 0xffffffd400ec7947 */ /* 0x000fea000383ffff */
.L_x_13791:
[----:B------:R-:W-:Y:S01]  /*16d80*/  BSSY B0, `(.L_x_13861) ;  /* 0x0000006000007945 */ /* 0x000fe20003800000 */
[----:B------:R-:W-:Y:S01]  /*16d90*/  PLOP3.LUT P6, PT, P6, PT, PT, 0x8, 0x0 ;  /* 0x000000000000781c */ /* 0x000fe200037ce170 */
[----:B------:R-:W-:-:S12]  /*16da0*/  IMAD.MOV.U32 R15, RZ, RZ, -0x1 ;  /* 0xffffffffff0f7424 */ /* 0x000fd800078e00ff */
[----:B0-----:R-:W-:Y:S05]  /*16db0*/  WARPSYNC.COLLECTIVE R15, `(.L_x_13862) ;  /* 0x000000000f087348 */ /* 0x001fea0003c00000 */
[----:B------:R-:W-:Y:S01]  /*16dc0*/  VOTE.ANY R14, PT, P6 ;  /* 0x00000000000e7806 */ /* 0x000fe200030e0100 */
[----:B0-----:R-:W-:Y:S06]  /*16dd0*/  ENDCOLLECTIVE ;  /* 0x000000000000791b */ /* 0x001fec0003800000 */
.L_x_13862:
[----:B------:R-:W-:Y:S05]  /*16de0*/  BSYNC B0 ;  /* 0x0000000000007941 */ /* 0x000fea0003800000 */
.L_x_13861:
        /* <DEDUP_REMOVED lines=10> */
.L_x_13863:
[----:B------:R-:W-:Y:S02]  /*16e90*/  IMAD.MOV.U32 R13, RZ, RZ, R6 ;  /* 0x000000ffff0d7224 */ /* 0x000fe400078e0006 */
[----:B------:R-:W-:-:S07]  /*16ea0*/  IMAD.MOV.U32 R4, RZ, RZ, R14 ;  /* 0x000000ffff047224 */ /* 0x000fce00078e000e */
[----:B------:R-:W-:Y:S05]  /*16eb0*/  WARPSYNC.COLLECTIVE R15, `(.L_x_13864) ;  /* 0x000000000f087348 */ /* 0x000fea0003c00000 */
[----:B------:R0:W1:Y:S02]  /*16ec0*/  SHFL.IDX P6, R14, R13, R12, R11 ;  /* 0x0000000c0d0e7389 */ /* 0x00006400000c000b */
[----:B01----:R-:W-:Y:S01]  /*16ed0*/  ENDCOLLECTIVE ;  /* 0x000000000000791b */ /* 0x003fe20003800000 */
.L_x_13864:
[----:B------:R-:W-:Y:S02]  /*16ee0*/  IMAD.MOV.U32 R6, RZ, RZ, R14 ;  /* 0x000000ffff067224 */ /* 0x000fe400078e000e */
[----:B------:R-:W-:-:S05]  /*16ef0*/  IMAD.IADD R5, R9, 0x1, R16 ;  /* 0x0000000109057824 */ /* 0x000fca00078e0210 */
[----:B------:R1:W-:Y:S01]  /*16f00*/  STL [R1+0xc], R5 ;  /* 0x00000c0501007387 */ /* 0x0003e20000100800 */
[----:B------:R-:W-:Y:S05]  /*16f10*/  BRA `(.L_x_13865) ;  /* 0xffffffd400cc7947 */ /* 0x000fea000383ffff */
.L_x_13793:
[----:B------:R-:W-:Y:S01]  /*16f20*/  BSSY B0, `(.L_x_13866) ;  /* 0x0000007000007945 */ /* 0x000fe20003800000 */
[----:B------:R-:W-:Y:S02]  /*16f30*/  IMAD.MOV.U32 R13, RZ, RZ, R2 ;  /* 0x000000ffff0d7224 */ /* 0x000fe400078e0002 */
[----:B------:R-:W-:Y:S02]  /*16f40*/  IMAD.MOV.U32 R11, RZ, RZ, 0x1f ;  /* 0x0000001fff0b7424 */ /* 0x000fe400078e00ff */
[----:B------:R-:W-:-:S07]  /*16f50*/  IMAD.MOV.U32 R15, RZ, RZ, -0x1 ;  /* 0xffffffffff0f7424 */ /* 0x000fce00078e00ff */
[----:B01-3--:R-:W-:Y:S05]  /*16f60*/  WARPSYNC.COLLECTIVE R15, `(.L_x_13867) ;  /* 0x000000000f087348 */ /* 0x00bfea0003c00000 */
[----:B------:R2:W4:Y:S02]  /*16f70*/  SHFL.IDX P6, R14, R13, R12, R11 ;  /* 0x0000000c0d0e7389 */ /* 0x00052400000c000b */
[----:B01234-:R-:W-:Y:S01]  /*16f80*/  ENDCOLLECTIVE ;  /* 0x000000000000791b */ /* 0x01ffe20003800000 */
.L_x_13867:
[----:B------:R-:W-:Y:S05]  /*16f90*/  BSYNC B0 ;  /* 0x0000000000007941 */ /* 0x000fea0003800000 */
.L_x_13866:
[----:B------:R-:W-:Y:S01]  /*16fa0*/  IMAD.MOV.U32 R8, RZ, RZ, R14 ;  /* 0x000000ffff087224 */ /* 0x000fe200078e000e */
[----:B------:R-:W-:Y:S06]  /*16fb0*/  BRA `(.L_x_13792) ;  /* 0xffffffd400bc7947 */ /* 0x000fec000383ffff */
.L_x_13799:
[----:B0-----:R0:W1:Y:S02]  /*16fc0*/  SYNCS.PHASECHK.TRANS64.TRYWAIT P0, [R0+URZ+0x22820], R3 ;  /* 0x02282003000075a7 */ /* 0x001064000800017f */
[----:B-1----:R-:W-:Y:S05]  /*16fd0*/  @!P0 NANOSLEEP.SYNCS 0x989680 ;  /* 0x009896800000895d */ /* 0x002fea0003900000 */
[----:B------:R-:W1:Y:S02]  /*16fe0*/  @!P0 SYNCS.PHASECHK.TRANS64 P0, [R0+URZ+0x22820], R3 ;  /* 0x02282003000085a7 */ /* 0x000e64000800007f */
[----:B-1----:R-:W-:Y:S05]  /*16ff0*/  @!P0 BRA `(.L_x_13799) ;  /* 0xfffffffc00f08947 */ /* 0x002fea000383ffff */
[----:B------:R-:W-:Y:S05]  /*17000*/  BRA `(.L_x_13868) ;  /* 0xffffffe000587947 */ /* 0x000fea000383ffff */
.L_x_13800:
        /* <DEDUP_REMOVED lines=11> */
.L_x_13870:
[----:B------:R-:W-:Y:S05]  /*170c0*/  BSYNC B0 ;  /* 0x0000000000007941 */ /* 0x000fea0003800000 */
.L_x_13869:
[----:B------:R-:W-:Y:S05]  /*170d0*/  BRA `(.L_x_13871) ;  /* 0xffffffe000407947 */ /* 0x000fea000383ffff */
.L_x_13803:
[----:B------:R-:W-:Y:S01]  /*170e0*/  BSSY B1, `(.L_x_13872) ;  /* 0x0000006000017945 */ /* 0x000fe20003800000 */
[----:B------:R-:W-:-:S07]  /*170f0*/  IMAD.MOV.U32 R15, RZ, RZ, -0x1 ;  /* 0xffffffffff0f7424 */ /* 0x000fce00078e00ff */
[----:B01-3--:R-:W-:Y:S05]  /*17100*/  WARPSYNC.COLLECTIVE R15, `(.L_x_13873) ;  /* 0x000000000f0c7348 */ /* 0x00bfea0003c00000 */
[----:B------:R-:W-:Y:S02]  /*17110*/  ELECT P6, UR62, PT ;  /* 0x00000000003e782f */ /* 0x000fe400038c0000 */
[----:B------:R-:W-:Y:S01]  /*17120*/  MOV R14, UR62 ;  /* 0x0000003e000e7c02 */ /* 0x000fe20008000f00 */
[----:B01-3--:R-:W-:Y:S10]  /*17130*/  ENDCOLLECTIVE ;  /* 0x000000000000791b */ /* 0x00bff40003800000 */
.L_x_13873:
[----:B------:R-:W-:Y:S05]  /*17140*/  BSYNC B1 ;  /* 0x0000000000017941 */ /* 0x000fea0003800000 */
.L_x_13872:
[----:B------:R-:W-:Y:S05]  /*17150*/  BRA `(.L_x_13874) ;  /* 0xffffffe000387947 */ /* 0x000fea000383ffff */
.L_x_13805:
[----:B0-----:R0:W1:Y:S02]  /*17160*/  SYNCS.PHASECHK.TRANS64.TRYWAIT P0, [R6+URZ], R5 ;  /* 0x00000005060075a7 */ /* 0x001064000800017f */
[----:B-1----:R-:W-:Y:S05]  /*17170*/  @!P0 NANOSLEEP.SYNCS 0x989680 ;  /* 0x009896800000895d */ /* 0x002fea0003900000 */
[----:B------:R-:W1:Y:S02]  /*17180*/  @!P0 SYNCS.PHASECHK.TRANS64 P0, [R6+URZ], R5 ;  /* 0x00000005060085a7 */ /* 0x000e64000800007f */
[----:B-1----:R-:W-:Y:S05]  /*17190*/  @!P0 BRA `(.L_x_13805) ;  /* 0xfffffffc00f08947 */ /* 0x002fea000383ffff */
[----:B------:R-:W-:Y:S05]  /*171a0*/  BRA `(.L_x_13875) ;  /* 0xffffffe000707947 */ /* 0x000fea000383ffff */
.L_x_13806:
[----:B-1----:R1:W2:Y:S02]  /*171b0*/  SYNCS.PHASECHK.TRANS64.TRYWAIT P0, [R7+URZ], R2 ;  /* 0x00000002070075a7 */ /* 0x0022a4000800017f */
[----:B--2---:R-:W-:Y:S05]  /*171c0*/  @!P0 NANOSLEEP.SYNCS 0x989680 ;  /* 0x009896800000895d */ /* 0x004fea0003900000 */
[----:B------:R-:W2:Y:S02]  /*171d0*/  @!P0 SYNCS.PHASECHK.TRANS64 P0, [R7+URZ], R2 ;  /* 0x00000002070085a7 */ /* 0x000ea4000800007f */
[----:B--2---:R-:W-:Y:S05]  /*171e0*/  @!P0 BRA `(.L_x_13806) ;  /* 0xfffffffc00f08947 */ /* 0x004fea000383ffff */
[----:B------:R-:W-:Y:S05]  /*171f0*/  BRA `(.L_x_13876) ;  /* 0xffffffe000647947 */ /* 0x000fea000383ffff */
.L_x_13808:
[----:B--2---:R2:W4:Y:S02]  /*17200*/  SYNCS.PHASECHK.TRANS64.TRYWAIT P0, [R4+URZ], R5 ;  /* 0x00000005040075a7 */ /* 0x004524000800017f */
[----:B----4-:R-:W-:Y:S05]  /*17210*/  @!P0 NANOSLEEP.SYNCS 0x989680 ;  /* 0x009896800000895d */ /* 0x010fea0003900000 */
[----:B------:R-:W4:Y:S02]  /*17220*/  @!P0 SYNCS.PHASECHK.TRANS64 P0, [R4+URZ], R5 ;  /* 0x00000005040085a7 */ /* 0x000f24000800007f */
[----:B----4-:R-:W-:Y:S05]  /*17230*/  @!P0 BRA `(.L_x_13808) ;  /* 0xfffffffc00f08947 */ /* 0x010fea000383ffff */
[----:B------:R-:W-:Y:S05]  /*17240*/  BRA `(.L_x_13877) ;  /* 0xffffffe000687947 */ /* 0x000fea000383ffff */
.L_x_13878:
        /* <DEDUP_REMOVED lines=11> */
.L_x_15205:


//--------------------- .text._ZN7cutlass13device_kernelIN5flash11enable_sm90INS1_16FlashAttnFwdSm90INS1_25CollectiveMainloopFwdSm90ILi2EN4cute5tupleIJNS5_1CILi1EEES8_S8_EEENS6_IJNS7_ILi128EEENS7_ILi96EEENS7_ILi64EEEEEELi256ENS_6half_tEfNS_4arch4Sm90ELb1ELb0ELb1ELb1ELb0ELb1ELb0ELb1ELb0ELb1ELb1ELb0EEENS1_21CollectiveEpilogueFwdINS6_IJSA_NS7_ILi256EEESB_EEES9_SE_SG_Li256ELb1ELb1ELb1ELb0EEENS1_36VarlenDynamicPersistentTileSchedulerILi128ELi96ELi256ELi128ELb1ELb1ELb1ELb1ELb1ELb1EEEEEEEEEvNT_6ParamsE --------------------------
	.section	.text._ZN7cutlass13device_kernelIN5flash11enable_sm90INS1_16FlashAttnFwdSm90INS1_25CollectiveMainloopFwdSm90ILi2EN4cute5tupleIJNS5_1CILi1EEES8_S8_EEENS6_IJNS7_ILi128EEENS7_ILi96EEENS7_ILi64EEEEEELi256ENS_6half_tEfNS_4arch4Sm90ELb1ELb0ELb1ELb1ELb0ELb1ELb0ELb1ELb0ELb1ELb1ELb0EEENS1_21CollectiveEpilogueFwdINS6_IJSA_NS7_ILi256EEESB_EEES9_SE_SG_Li256ELb1ELb1ELb1ELb0EEENS1_36VarlenDynamicPersistentTileSchedulerILi128ELi96ELi256ELi128ELb1ELb1ELb1ELb1ELb1ELb1EEEEEEEEEvNT_6ParamsE,"ax",@progbits
	.align	128
.text._ZN7cutlass13device_kernelIN5flash11enable_sm90INS1_16FlashAttnFwdSm90INS1_25CollectiveMainloopFwdSm90ILi2EN4cute5tupleIJNS5_1CILi1EEES8_S8_EEENS6_IJNS7_ILi128EEENS7_ILi96EEENS7_ILi64EEEEEELi256ENS_6half_tEfNS_4arch4Sm90ELb1ELb0ELb1ELb1ELb0ELb1ELb0ELb1ELb0ELb1ELb1ELb0EEENS1_21CollectiveEpilogueFwdINS6_IJSA_NS7_ILi256EEESB_EEES9_SE_SG_Li256ELb1ELb1ELb1ELb0EEENS1_36VarlenDynamicPersistentTileSchedulerILi128ELi96ELi256ELi128ELb1ELb1ELb1ELb1ELb1ELb1EEEEEEEEEvNT_6ParamsE:
        .type           _ZN7cutlass13device_kernelIN5flash11enable_sm90INS1_16FlashAttnFwdSm90INS1_25CollectiveMainloopFwdSm90ILi2EN4cute5tupleIJNS5_1CILi1EEES8_S8_EEENS6_IJNS7_ILi128EEENS7_ILi96EEENS7_ILi64EEEEEELi256ENS_6half_tEfNS_4arch4Sm90ELb1ELb0ELb1ELb1ELb0ELb1ELb0ELb1ELb0ELb1ELb1ELb0EEENS1_21CollectiveEpilogueFwdINS6_IJSA_NS7_ILi256EEESB_EEES9_SE_SG_Li256ELb1ELb1ELb1ELb0EEENS1_36VarlenDynamicPersistentTileSchedulerILi128ELi96ELi256ELi128ELb1ELb1ELb1ELb1ELb1ELb1EEEEEEEEEvNT_6ParamsE,@function
        .size           _ZN7cutlass13device_kernelIN5flash11enable_sm90INS1_16FlashAttnFwdSm90INS1_25CollectiveMainloopFwdSm90ILi2EN4cute5tupleIJNS5_1CILi1EEES8_S8_EEENS6_IJNS7_ILi128EEENS7_ILi96EEENS7_ILi64EEEEEELi256ENS_6half_tEfNS_4arch4Sm90ELb1ELb0ELb1ELb1ELb0ELb1ELb0ELb1ELb0ELb1ELb1ELb0EEENS1_21CollectiveEpilogueFwdINS6_IJSA_NS7_ILi256EEESB_EEES9_SE_SG_Li256ELb1ELb1ELb1ELb0EEENS1_36VarlenDynamicPersistentTileSchedulerILi128ELi96ELi256ELi128ELb1ELb1ELb1ELb1ELb1ELb1EEEEEEEEEvNT_6ParamsE,(.L_x_15206 - _ZN7cutlass13device_kernelIN5flash11enable_sm90INS1_16FlashAttnFwdSm90INS1_25CollectiveMainloopFwdSm90ILi2EN4cute5tupleIJNS5_1CILi1EEES8_S8_EEENS6_IJNS7_ILi128EEENS7_ILi96EEENS7_ILi64EEEEEELi256ENS_6half_tEfNS_4arch4Sm90ELb1ELb0ELb1ELb1ELb0ELb1ELb0ELb1ELb0ELb1ELb1ELb0EEENS1_21CollectiveEpilogueFwdINS6_IJSA_NS7_ILi256EEESB_EEES9_SE_SG_Li256ELb1ELb1ELb1ELb0EEENS1_36VarlenDynamicPersistentTileSchedulerILi128ELi96ELi256ELi128ELb1ELb1ELb1ELb1ELb1ELb1EEEEEEEEEvNT_6ParamsE)
        .other          _ZN7cutlass13device_kernelIN5flash11enable_sm90INS1_16FlashAttnFwdSm90INS1_25CollectiveMainloopFwdSm90ILi2EN4cute5tupleIJNS5_1CILi1EEES8_S8_EEENS6_IJNS7_ILi128EEENS7_ILi96EEENS7_ILi64EEEEEELi256ENS_6half_tEfNS_4arch4Sm90ELb1ELb0ELb1ELb1ELb0ELb1ELb0ELb1ELb0ELb1ELb1ELb0EEENS1_21CollectiveEpilogueFwdINS6_IJSA_NS7_ILi256EEESB_EEES9_SE_SG_Li256ELb1ELb1ELb1ELb0EEENS1_36VarlenDynamicPersistentTileSchedulerILi128ELi96ELi256ELi128ELb1ELb1ELb1ELb1ELb1ELb1EEEEEEEEEvNT_6ParamsE,@"STO_CUDA_ENTRY STV_DEFAULT"
_ZN7cutlass13device_kernelIN5flash11enable_sm90INS1_16FlashAttnFwdSm90INS1_25CollectiveMainloopFwdSm90ILi2EN4cute5tupleIJNS5_1CILi1EEES8_S8_EEENS6_IJNS7_ILi128EEENS7_ILi96EEENS7_ILi64EEEEEELi256ENS_6half_tEfNS_4arch4Sm90ELb1ELb0ELb1ELb1ELb0ELb1ELb0ELb1ELb0ELb1ELb1ELb0EEENS1_21CollectiveEpilogueFwdINS6_IJSA_NS7_ILi256EEESB_EEES9_SE_SG_Li256ELb1ELb1ELb1ELb0EEENS1_36VarlenDynamicPersistentTileSchedulerILi128ELi96ELi256ELi128ELb1ELb1ELb1ELb1ELb1ELb1EEEEEEEEEvNT_6ParamsE:
        /* <DEDUP_REMOVED lines=24> */
.L_x_13880:
[----:B------:R-:W-:Y:S05]  /*0180*/  BSYNC B0 ;  /* 0x0000000000007941 */ /* 0x000fea0003800000 */
.L_x_13879:
        /* <DEDUP_REMOVED lines=41> */
.L_x_13881:
        /* <DEDUP_REMOVED lines=22> */
.L_x_13882:
        /* <DEDUP_REMOVED lines=18> */
.L_x_13883:
        /* <DEDUP_REMOVED lines=22> */
.L_x_13884:
        /* <DEDUP_REMOVED lines=22> */
.L_x_13885:
        /* <DEDUP_REMOVED lines=8> */
.L_x_13888:
        /* <DEDUP_REMOVED lines=32> */
[----:B------:R-:W-:-:S02]  /*0be0*/  LEA.HI R4, R2, R7, RZ, 0x1 ;  /* 0x0000000702047211 */ /* 0x000fc400078f08ff */
[----:B------:R-:W-:Y:S02]  /*0bf0*/  SHF.R.S32.HI R5, RZ, 0x7, R0 ;  /* 0x00000007ff057819 */ /* 0x000fe40000011400 */
[----:B------:R-:W-:Y:S01]  /*0c00*/  SHF.R.S32.HI R8, RZ, 0x1f, R20 ;  /* 0x0000001fff087819 */ /* 0x000fe20000011414 */
[----:B------:R-:W-:Y:S01]  /*0c10*/  STL [R1+0x68], R20 ;  /* 0x0000681401007387 */ /* 0x000fe20000100800 */
[----:B------:R-:W-:Y:S02]  /*0c20*/  LOP3.LUT R4, R4, 0x1ffffffe, RZ, 0xc0, !PT ;  /* 0x1ffffffe04047812 */ /* 0x000fe400078ec0ff */
[----:B------:R-:W-:Y:S02]  /*0c30*/  LEA.HI R9, R8, R20, RZ, 0x2 ;  /* 0x0000001408097211 */ /* 0x000fe400078f10ff */
[----:B------:R-:W-:Y:S01]  /*0c40*/  LEA.HI R23, R3, R6, RZ, 0x2 ;  /* 0x0000000603177211 */ /* 0x000fe200078f10ff */
[----:B------:R-:W-:Y:S01]  /*0c50*/  IMAD.IADD R4, R7, 0x1, -R4 ;  /* 0x0000000107047824 */ /* 0x000fe200078e0a04 */
[----:B------:R-:W-:-:S02]  /*0c60*/  SHF.R.S32.HI R10, RZ, 0x2, R9 ;  /* 0x00000002ff0a7819 */ /* 0x000fc40000011409 */
[----:B------:R-:W-:Y:S02]  /*0c70*/  SHF.R.S32.HI R11, RZ, 0x1f, R9 ;  /* 0x0000001fff0b7819 */ /* 0x000fe40000011409 */
[----:B------:R-:W-:Y:S02]  /*0c80*/  LEA.HI R3, R3, R6, RZ, 0x3 ;  /* 0x0000000603037211 */ /* 0x000fe400078f18ff */
[----:B------:R-:W-:Y:S02]  /*0c90*/  LEA.HI R11, R11, R10, RZ, 0x3 ;  /* 0x0000000a0b0b7211 */ /* 0x000fe400078f18ff */
[----:B------:R-:W-:Y:S02]  /*0ca0*/  LEA.HI R0, R0, R5, RZ, 0x1 ;  /* 0x0000000500007211 */ /* 0x000fe400078f08ff */
[----:B------:R-:W-:Y:S02]  /*0cb0*/  LOP3.LUT R11, R11, 0xfffffff8, RZ, 0xc0, !PT ;  /* 0xfffffff80b0b7812 */ /* 0x000fe400078ec0ff */
[----:B------:R-:W-:-:S02]  /*0cc0*/  LEA.HI R8, R8, R20, RZ, 0x5 ;  /* 0x0000001408087211 */ /* 0x000fc400078f28ff */
[----:B------:R-:W-:Y:S01]  /*0cd0*/  LOP3.LUT R7, R3, 0xfffffff8, RZ, 0xc0, !PT ;  /* 0xfffffff803077812 */ /* 0x000fe200078ec0ff */
[----:B------:R-:W-:Y:S01]  /*0ce0*/  IMAD.IADD R11, R10, 0x1, -R11 ;  /* 0x000000010a0b7824 */ /* 0x000fe200078e0a0b */
[----:B------:R-:W-:Y:S02]  /*0cf0*/  LOP3.LUT R3, R23, 0xfffffffc, RZ, 0xc0, !PT ;  /* 0xfffffffc17037812 */ /* 0x000fe400078ec0ff */
[----:B------:R-:W-:Y:S01]  /*0d00*/  LOP3.LUT R0, R0, 0x3fffffe, RZ, 0xc0, !PT ;  /* 0x03fffffe00007812 */ /* 0x000fe200078ec0ff */
[C---:B------:R-:W-:Y:S01]  /*0d10*/  IMAD.IADD R205, R6.reuse, 0x1, -R7 ;  /* 0x0000000106cd7824 */ /* 0x040fe200078e0a07 */
[----:B------:R-:W-:Y:S01]  /*0d20*/  SHF.R.S32.HI R8, RZ, 0x5, R8 ;  /* 0x00000005ff087819 */ /* 0x000fe20000011408 */
[----:B------:R-:W-:Y:S01]  /*0d30*/  IMAD.IADD R3, R6, 0x1, -R3 ;  /* 0x0000000106037824 */ /* 0x000fe200078e0a03 */
[----:B------:R-:W-:Y:S01]  /*0d40*/  SHF.R.S32.HI R23, RZ, 0x2, R23 ;  /* 0x00000002ff177819 */ /* 0x000fe20000011417 */
[----:B------:R-:W-:Y:S01]  /*0d50*/  IMAD.IADD R0, R5, 0x1, -R0 ;  /* 0x0000000105007824 */ /* 0x000fe200078e0a00 */
[----:B------:R-:W-:Y:S01]  /*0d60*/  LOP3.LUT R5, R2, 0x3fffff0, RZ, 0xc0, !PT ;  /* 0x03fffff002057812 */ /* 0x000fe200078ec0ff */
[----:B------:R-:W-:Y:S01]  /*0d70*/  IMAD R11, R8, 0x10, R11 ;  /* 0x00000010080b7824 */ /* 0x000fe200078e020b */
[----:B------:R-:W-:Y:S01]  /*0d80*/  SHF.R.S32.HI R212, RZ, 0x5, R212 ;  /* 0x00000005ffd47819 */ /* 0x000fe200000114d4 */
[----:B------:R-:W-:Y:S01]  /*0d90*/  VIADD R228, R23, 0x40 ;  /* 0x0000004017e47836 */ /* 0x000fe20000000000 */
[C---:B------:R-:W-:Y:S01]  /*0da0*/  SHF.L.U32 R16, R3.reuse, 0x3, RZ ;  /* 0x0000000303107819 */ /* 0x040fe200000006ff */
[----:B------:R-:W-:Y:S01]  /*0db0*/  IMAD R12, R0, 0x40, R11 ;  /* 0x00000040000c7824 */ /* 0x000fe200078e020b */
        /* <DEDUP_REMOVED lines=9> */
[----:B------:R-:W-:Y:S01]  /*0e50*/  IMAD.SHL.U32 R200, R3, 0x4, RZ ;  /* 0x0000000403c87824 */ /* 0x000fe200078e00ff */
[----:B------:R-:W-:Y:S01]  /*0e60*/  LOP3.LUT R9, R9, 0x7ffffffc, RZ, 0xc0, !PT ;  /* 0x7ffffffc09097812 */ /* 0x000fe200078ec0ff */
[----:B------:R-:W-:Y:S01]  /*0e70*/  IMAD.SHL.U32 R11, R11, 0x40, RZ ;  /* 0x000000400b0b7824 */ /* 0x000fe200078e00ff */
[----:B------:R-:W-:Y:S01]  /*0e80*/  SHF.R.U32.HI R8, RZ, 0x3, R208 ;  /* 0x00000003ff087819 */ /* 0x000fe200000116d0 */
[----:B------:R-:W-:Y:S01]  /*0e90*/  IMAD.IADD R0, R3, 0x1, -R0 ;  /* 0x0000000103007824 */ /* 0x000fe200078e0a00 */
[----:B------:R-:W-:Y:S01]  /*0ea0*/  SHF.R.S32.HI R3, RZ, 0x1f, R205 ;  /* 0x0000001fff037819 */ /* 0x000fe200000114cd */
[----:B------:R-:W-:Y:S01]  /*0eb0*/  IMAD.IADD R9, R20, 0x1, -R9 ;  /* 0x0000000114097824 */ /* 0x000fe200078e0a09 */
[----:B------:R-:W-:Y:S01]  /*0ec0*/  LOP3.LUT R3, R208, 0x38, R16, 0xf8, !PT ;  /* 0x00000038d0037812 */ /* 0x000fe200078ef810 */
[----:B------:R-:W-:Y:S01]  /*0ed0*/  VIADD R217, R205, 0x40 ;  /* 0x00000040cdd97836 */ /* 0x000fe20000000000 */
[----:B------:R-:W-:Y:S01]  /*0ee0*/  LOP3.LUT R214, R11, 0xfffffe00, RZ, 0xc0, !PT ;  /* 0xfffffe000bd67812 */ /* 0x000fe200078ec0ff */
[----:B------:R-:W-:Y:S01]  /*0ef0*/  IMAD.SHL.U32 R210, R9, 0x2, RZ ;  /* 0x0000000209d27824 */ /* 0x000fe200078e00ff */
[----:B------:R-:W-:Y:S01]  /*0f00*/  LEA R4, R5, R4, 0x3 ;  /* 0x0000000405047211 */ /* 0x000fe200078e18ff */
[----:B------:R-:W-:Y:S01]  /*0f10*/  STL [R1+0x70], R12 ;  /* 0x0000700c01007387 */ /* 0x000fe20000100800 */
[----:B------:R-:W-:Y:S01]  /*0f20*/  LOP3.LUT R3, R214, R3, R8, 0xf6, !PT ;  /* 0x00000003d6037212 */ /* 0x000fe200078ef608 */
[----:B------:R-:W-:Y:S01]  /*0f30*/  VIADD R38, R210, 0x8 ;  /* 0x00000008d2267836 */ /* 0x000fe20000000000 */
[----:B------:R-:W-:Y:S01]  /*0f40*/  SHF.R.S32.HI R10, RZ, 0x1f, R217 ;  /* 0x0000001fff0a7819 */ /* 0x000fe200000114d9 */
[----:B------:R-:W-:Y:S01]  /*0f50*/  IMAD.SHL.U32 R4, R4, 0x8, RZ ;  /* 0x0000000804047824 */ /* 0x000fe200078e00ff */
[C---:B------:R-:W-:Y:S01]  /*0f60*/  IADD3 R34, R210.reuse, 0x28, RZ ;  /* 0x00000028d2227810 */ /* 0x040fe20007ffe0ff */
[----:B------:R-:W-:Y:S01]  /*0f70*/  IMAD R3, R3, 0x2, R18 ;  /* 0x0000000203037824 */ /* 0x000fe200078e0212 */
[C---:B------:R-:W-:Y:S01]  /*0f80*/  IADD3 R232, R210.reuse, 0xf8, RZ ;  /* 0x000000f8d2e87810 */ /* 0x040fe20007ffe0ff */
[C---:B------:R-:W-:Y:S01]  /*0f90*/  VIADD R35, R210.reuse, 0x20 ;  /* 0x00000020d2237836 */ /* 0x040fe20000000000 */
[----:B------:R-:W-:Y:S01]  /*0fa0*/  STL [R1+0x74], R4 ;  /* 0x0000740401007387 */ /* 0x000fe20000100800 */
[C---:B------:R-:W-:Y:S01]  /*0fb0*/  VIADD R32, R210.reuse, 0x38 ;  /* 0x00000038d2207836 */ /* 0x040fe20000000000 */
[----:B------:R-:W-:Y:S01]  /*0fc0*/  SHF.R.S32.HI R231, RZ, 0x1f, R23 ;  /* 0x0000001fffe77819 */ /* 0x000fe20000011417 */
[----:B------:R-:W-:Y:S01]  /*0fd0*/  VIADD R216, R205, 0x80 ;  /* 0x00000080cdd87836 */ /* 0x000fe20000000000 */
[----:B------:R0:W-:Y:S01]  /*0fe0*/  STL [R1+0x6c], R3 ;  /* 0x00006c0301007387 */ /* 0x0001e20000100800 */
[C---:B------:R-:W-:Y:S01]  /*0ff0*/  VIADD R29, R210.reuse, 0x50 ;  /* 0x00000050d21d7836 */ /* 0x040fe20000000000 */
[----:B------:R-:W-:Y:S01]  /*1000*/  SHF.R.S32.HI R34, RZ, 0x1f, R34 ;  /* 0x0000001fff227819 */ /* 0x000fe20000011422 */
[----:B------:R-:W-:Y:S01]  /*1010*/  VIADD R26, R210, 0x68 ;  /* 0x00000068d21a7836 */ /* 0x000fe20000000000 */
[----:B------:R-:W-:Y:S01]  /*1020*/  SHF.R.S32.HI R8, RZ, 0x1f, R216 ;  /* 0x0000001fff087819 */ /* 0x000fe200000114d8 */
[----:B------:R-:W-:-:S02]  /*1030*/  IMAD.MOV.U32 R6, RZ, RZ, R14 ;  /* 0x000000ffff067224 */ /* 0x000fc400078e000e */
        /* <DEDUP_REMOVED lines=11> */
[----:B------:R-:W-:Y:S01]  /*10f0*/  IMAD.MOV.U32 R5, RZ, RZ, R13 ;  /* 0x000000ffff057224 */ /* 0x000fe200078e000d */
        /* <DEDUP_REMOVED lines=37> */
[----:B------:R-:W-:Y:S01]  /*1350*/  IMAD.MOV.U32 R2, RZ, RZ, RZ ;  /* 0x000000ffff027224 */ /* 0x000fe200078e00ff */
[----:B------:R-:W-:Y:S01]  /*1360*/  SHF.R.S32.HI R20, RZ, 0x1f, R20 ;  /* 0x0000001fff147819 */ /* 0x000fe20000011414 */
[----:B------:R-:W-:Y:S01]  /*1370*/  VIADD R204, R200, 0x10 ;  /* 0x00000010c8cc7836 */ /* 0x000fe20000000000 */
[----:B------:R-:W-:Y:S01]  /*1380*/  SHF.R.S32.HI R15, RZ, 0x1f, R15 ;  /* 0x0000001fff0f7819 */ /* 0x000fe2000001140f */
[----:B------:R-:W-:Y:S01]  /*1390*/  IMAD R215, R0, 0x8, R12 ;  /* 0x0000000800d77824 */ /* 0x000fe200078e020c */
[----:B------:R-:W-:-:S02]  /*13a0*/  SHF.R.S32.HI R13, RZ, 0x1f, R13 ;  /* 0x0000001fff0d7819 */ /* 0x000fc4000001140d */
[----:B------:R-:W-:Y:S02]  /*13b0*/  SHF.R.S32.HI R11, RZ, 0x1f, R11 ;  /* 0x0000001fff0b7819 */ /* 0x000fe4000001140b */
[----:B------:R-:W-:Y:S02]  /*13c0*/  SHF.R.S32.HI R8, RZ, 0x1f, R234 ;  /* 0x0000001fff087819 */ /* 0x000fe400000114ea */
[----:B------:R-:W-:Y:S02]  /*13d0*/  SHF.R.S32.HI R4, RZ, 0x1f, R233 ;  /* 0x0000001fff047819 */ /* 0x000fe400000114e9 */
[----:B------:R-:W-:-:S07]  /*13e0*/  SHF.R.S32.HI R3, RZ, 0x1f, R232 ;  /* 0x0000001fff037819 */ /* 0x000fce00000114e8 */
.L_x_14049:
[----:B01----:R-:W0:Y:S02]  /*13f0*/  LDC.64 R8, c[0x0][0xc88] ;  /* 0x00032200ff087b82 */ /* 0x003e240000000a00 */
[----:B0-----:R-:W-:-:S05]  /*1400*/  IMAD.WIDE R8, R7, 0x4, R8 ;  /* 0x0000000407087825 */ /* 0x001fca00078e0208 */
[----:B--2---:R-:W2:Y:S01]  /*1410*/  LDG.E R224, desc[UR40][R8.64] ;  /* 0x0000002808e07981 */ /* 0x004ea2000c1e1900 */
[----:B------:R-:W-:Y:S05]  /*1420*/  YIELD ;  /* 0x0000000000007946 */ /* 0x000fea0003800000 */
[----:B------:R-:W-:Y:S01]  /*1430*/  ULDC.64 UR4, c[0x0][0xa28] ;  /* 0x00028a0000047ab9 */ /* 0x000fe20000000a00 */
[----:B------:R-:W-:Y:S01]  /*1440*/  ULDC.64 UR8, c[0x0][0xa18] ;  /* 0x0002860000087ab9 */ /* 0x000fe20000000a00 */
[----:B------:R-:W-:Y:S01]  /*1450*/  ISETP.NE.U32.AND P1, PT, RZ, UR4, PT ;  /* 0x00000004ff007c0c */ /* 0x000fe2000bf25070 */
[----:B------:R-:W-:Y:S01]  /*1460*/  ULDC.64 UR6, c[0x0][0xa08] ;  /* 0x0002820000067ab9 */ /* 0x000fe20000000a00 */
[----:B------:R-:W-:Y:S01]  /*1470*/  IMAD.MOV.U32 R15, RZ, RZ, RZ ;  /* 0x000000ffff0f7224 */ /* 0x000fe200078e00ff */
        /* <DEDUP_REMOVED lines=31> */
[----:B0---4-:R-:W-:Y:S06]  /*1670*/  @P2 BRA `(.L_x_13890) ;  /* 0x0000000000242947 */ /* 0x011fec0003800000 */
        /* <DEDUP_REMOVED lines=9> */
.L_x_13890:
[----:B------:R-:W-:Y:S01]  /*1710*/  ULDC.64 UR4, c[0x0][0xa20] ;  /* 0x0002880000047ab9 */ /* 0x000fe20000000a00 */
[C---:B------:R-:W-:Y:S02]  /*1720*/  LOP3.LUT R3, R6.reuse, 0xff000000, RZ, 0xc0, !PT ;  /* 0xff00000006037812 */ /* 0x040fe400078ec0ff */
        /* <DEDUP_REMOVED lines=11> */
.L_x_13891:
[----:B------:R-:W-:Y:S05]  /*17e0*/  @!P0 BRA `(.L_x_13892) ;  /* 0x00000000000c8947 */ /* 0x000fea0003800000 */
[----:B------:R-:W2:Y:S04]  /*17f0*/  LDG.E R3, desc[UR40][R12.64] ;  /* 0x000000280c037981 */ /* 0x000ea8000c1e1900 */
[----:B------:R-:W2:Y:S02]  /*1800*/  LDG.E R30, desc[UR40][R12.64+0x4] ;  /* 0x000004280c1e7981 */ /* 0x000ea4000c1e1900 */
[----:B--2---:R-:W-:-:S07]  /*1810*/  IMAD.IADD R30, R30, 0x1, -R3 ;  /* 0x000000011e1e7824 */ /* 0x004fce00078e0a03 */
.L_x_13892:
        /* <DEDUP_REMOVED lines=24> */
[----:B--2---:R-:W-:Y:S01]  /*19a0*/  @P0 IADD3 R24, -R0, R3, RZ ;  /* 0x0000000300180210 */ /* 0x004fe20007ffe1ff */
[----:B-1----:R-:W-:-:S04]  /*19b0*/  @P1 IMAD.HI.U32 R0, R4, R11, RZ ;  /* 0x0000000b04001227 */ /* 0x002fc800078e00ff */
[----:B------:R-:W-:Y:S01]  /*19c0*/  IMAD.IADD R209, R15, 0x1, R24 ;  /* 0x000000010fd17824 */ /* 0x000fe200078e0218 */
[----:B0-----:R-:W-:-:S03]  /*19d0*/  @P1 SHF.R.U32.HI R4, RZ, R7, R0 ;  /* 0x00000007ff041219 */ /* 0x001fc60000011600 */
[C---:B------:R-:W-:Y:S01]  /*19e0*/  VIADD R0, R209.reuse, 0x5f ;  /* 0x0000005fd1007836 */ /* 0x040fe20000000000 */
[----:B------:R-:W-:-:S03]  /*19f0*/  IADD3 R60, R209, 0x60, -R207 ;  /* 0x00000060d13c7810 */ /* 0x000fc60007ffe8cf */
[----:B------:R-:W-:-:S04]  /*1a00*/  IMAD.HI R0, R0, 0x2aaaaaab, RZ ;  /* 0x2aaaaaab00007827 */ /* 0x000fc800078e02ff */
[----:B------:R-:W-:Y:S01]  /*1a10*/  IMAD.IADD R4, R60, 0x1, R4 ;  /* 0x000000013c047824 */ /* 0x000fe200078e0204 */
[----:B------:R-:W-:-:S03]  /*1a20*/  SHF.R.U32.HI R29, RZ, 0x1f, R0 ;  /* 0x0000001fff1d7819 */ /* 0x000fc60000011600 */
[----:B------:R-:W-:Y:S01]  /*1a30*/  IMAD.HI R4, R4, 0x2aaaaaab, RZ ;  /* 0x2aaaaaab04047827 */ /* 0x000fe200078e02ff */
[----:B------:R-:W-:-:S04]  /*1a40*/  LEA.HI.SX32 R29, R0, R29, 0x1c ;  /* 0x0000001d001d7211 */ /* 0x000fc800078fe2ff */
[----:B------:R-:W-:-:S04]  /*1a50*/  SHF.R.U32.HI R3, RZ, 0x1f, R4 ;  /* 0x0000001fff037819 */ /* 0x000fc80000011604 */
[----:B------:R-:W-:Y:S01]  /*1a60*/  LEA.HI.SX32 R4, R4, R3, 0x1c ;  /* 0x0000000304047211 */ /* 0x000fe200078fe2ff */
[----:B------:R-:W-:-:S03]  /*1a70*/  IMAD.MOV.U32 R3, RZ, RZ, RZ ;  /* 0x000000ffff037224 */ /* 0x000fc600078e00ff */
[----:B---3--:R-:W-:-:S04]  /*1a80*/  VIMNMX R9, R29, R4, PT ;  /* 0x000000041d097248 */ /* 0x008fc80003fe0100 */
        /* <DEDUP_REMOVED lines=31> */
.L_x_13894:
[----:B------:R-:W-:Y:S05]  /*1c80*/  BSYNC B0 ;  /* 0x0000000000007941 */ /* 0x000fea0003800000 */
.L_x_13893:
        /* <DEDUP_REMOVED lines=25> */
[----:B------:R-:W-:Y:S01]  /*1e20*/  MOV R13, RZ ;  /* 0x000000ff000d7202 */ /* 0x000fe20000000f00 */
        /* <DEDUP_REMOVED lines=8> */
[----:B------:R-:W-:-:S07]  /*1eb0*/  IMAD.MOV.U32 R12, RZ, RZ, 0x1 ;  /* 0x00000001ff0c7424 */ /* 0x000fce00078e00ff */
[----:B------:R-:W-:-:S07]  /*1ec0*/  LEPC R20, `(.L_x_13897) ;  /* 0x000000001014794e */ /* 0x000fce0000000000 */
[----:B0----5:R-:W-:Y:S05]  /*1ed0*/  CALL.ABS.NOINC R14 ;  /* 0x000000000e007343 */ /* 0x021fea0003c00000 */
.L_x_13897:
[----:B------:R-:W-:Y:S05]  /*1ee0*/  BSYNC B6 ;  /* 0x0000000000067941 */ /* 0x000fea0003800000 */
.L_x_13896:
        /* <DEDUP_REMOVED lines=20> */
.L_x_13899:
[----:B------:R-:W-:Y:S05]  /*2030*/  BSYNC B6 ;  /* 0x0000000000067941 */ /* 0x000fea0003800000 */
.L_x_13898:
        /* <DEDUP_REMOVED lines=9> */
[----:B------:R-:W-:Y:S01]  /*20d0*/  VIADD R64, R16, 0x60 ;  /* 0x0000006010407836 */ /* 0x000fe20000000000 */
[----:B------:R-:W3:Y:S07]  /*20e0*/  LDC.64 R14, c[0x0][0x3f8] ;  /* 0x0000fe00ff0e7b82 */ /* 0x000eee0000000a00 */
[----:B------:R-:W-:-:S04]  /*20f0*/  @P0 IADD3 R6, P1, R225, UR4, RZ ;  /* 0x00000004e1060c10 */ /* 0x000fc8000ff3e0ff */
[----:B------:R-:W-:Y:S01]  /*2100*/  @P0 IADD3.X R7, R227, UR5, RZ, P1, !PT ;  /* 0x00000005e3070c10 */ /* 0x000fe20008ffe4ff */
[----:B------:R-:W-:Y:S01]  /*2110*/  ULDC.64 UR4, c[0x0][0xa08] ;  /* 0x0002820000047ab9 */ /* 0x000fe20000000a00 */
[----:B------:R-:W-:Y:S01]  /*2120*/  VIADD R12, R16, 0xe0 ;  /* 0x000000e0100c7836 */ /* 0x000fe20000000000 */
[----:B------:R-:W4:Y:S02]  /*2130*/  LDC R75, c[0x0][0x3f4] ;  /* 0x0000fd00ff4b7b82 */ /* 0x000f240000000800 */
[----:B------:R2:W4:Y:S01]  /*2140*/  @P0 LDG.E R0, desc[UR40][R6.64] ;  /* 0x0000002806000981 */ /* 0x000522000c1e1900 */
[----:B------:R-:W-:Y:S01]  /*2150*/  SHF.R.S32.HI R32, RZ, 0x1f, R58 ;  /* 0x0000001fff207819 */ /* 0x000fe2000001143a */
[-C--:B0-----:R-:W-:Y:S01]  /*2160*/  IMAD.WIDE.U32 R4, R58, R8.reuse, RZ ;  /* 0x000000083a047225 */ /* 0x081fe200078e00ff */
[----:B------:R-:W-:Y:S02]  /*2170*/  ISETP.NE.U32.AND P0, PT, RZ, UR4, PT ;  /* 0x00000004ff007c0c */ /* 0x000fe4000bf05070 */
[----:B------:R-:W-:Y:S01]  /*2180*/  SHF.R.S32.HI R201, RZ, 0x1f, R200 ;  /* 0x0000001fffc97819 */ /* 0x000fe200000114c8 */
[-C--:B------:R-:W-:Y:S01]  /*2190*/  IMAD R10, R32, R8.reuse, RZ ;  /* 0x00000008200a7224 */ /* 0x080fe200078e02ff */
[----:B------:R-:W-:Y:S01]  /*21a0*/  ISETP.NE.AND.EX P0, PT, RZ, UR5, PT, P0 ;  /* 0x00000005ff007c0c */ /* 0x000fe2000bf05300 */
[----:B------:R-:W-:Y:S01]  /*21b0*/  ULDC.64 UR4, c[0x0][0x308] ;  /* 0x0000c20000047ab9 */ /* 0x000fe20000000a00 */
[----:B------:R-:W-:Y:S01]  /*21c0*/  IMAD.WIDE.U32 R62, R23, R8, R16 ;  /* 0x00000008173e7225 */ /* 0x000fe200078e0010 */
[----:B------:R-:W0:Y:S01]  /*21d0*/  LDC.64 R56, c[0x0][0x408] ;  /* 0x00010200ff387b82 */ /* 0x000e220000000a00 */
[----:B-1----:R-:W-:-:S02]  /*21e0*/  SHF.R.U32.HI R40, RZ, 0x7, R40 ;  /* 0x00000007ff287819 */ /* 0x002fc40000011628 */
[----:B------:R-:W-:Y:S01]  /*21f0*/  IMAD R3, R58, R9, R10 ;  /* 0x000000093a037224 */ /* 0x000fe200078e020a */
[----:B------:R-:W-:Y:S01]  /*2200*/  SHF.L.U64.HI R67, R8, 0x6, R9 ;  /* 0x0000000608437819 */ /* 0x000fe20000010209 */
[----:B--2---:R-:W-:Y:S01]  /*2210*/  VIADD R11, R11, 0xffffff80 ;  /* 0xffffff800b0b7836 */ /* 0x004fe20000000000 */
[----:B------:R-:W-:Y:S01]  /*2220*/  ISETP.NE.AND P6, PT, R40, 0x1, PT ;  /* 0x000000012800780c */ /* 0x000fe20003fc5270 */
[C---:B------:R-:W-:Y:S01]  /*2230*/  VIADD R65, R16.reuse, 0x80 ;  /* 0x0000008010417836 */ /* 0x040fe20000000000 */
[----:B------:R-:W-:Y:S01]  /*2240*/  IADD3 R5, R5, R3, RZ ;  /* 0x0000000305057210 */ /* 0x000fe20007ffe0ff */
[----:B------:R-:W-:Y:S01]  /*2250*/  VIADD R66, R16, 0xa0 ;  /* 0x000000a010427836 */ /* 0x000fe20000000000 */
[----:B------:R-:W-:Y:S01]  /*2260*/  SHF.R.S32.HI R6, RZ, 0x1f, R11 ;  /* 0x0000001fff067819 */ /* 0x000fe2000001140b */
[----:B------:R-:W-:Y:S01]  /*2270*/  IMAD.SHL.U32 R68, R8, 0x40, RZ ;  /* 0x0000004008447824 */ /* 0x000fe200078e00ff */
[----:B---3--:R-:W-:Y:S01]  /*2280*/  SHF.L.U64.HI R69, R14, 0x6, R15 ;  /* 0x000000060e457819 */ /* 0x008fe2000001020f */
[----:B------:R-:W-:Y:S01]  /*2290*/  IMAD.WIDE.U32 R4, R222, UR4, R4 ;  /* 0x00000004de047c25 */ /* 0x000fe2000f8e0004 */
[----:B------:R-:W-:-:S02]  /*22a0*/  LEA.HI R38, R6, R11, RZ, 0x2 ;  /* 0x0000000b06267211 */ /* 0x000fc400078f10ff */
[----:B------:R-:W-:Y:S01]  /*22b0*/  SHF.R.S32.HI R73, RZ, 0x1f, R228 ;  /* 0x0000001fff497819 */ /* 0x000fe200000114e4 */
[----:B------:R-:W-:Y:S01]  /*22c0*/  IMAD R5, R222, UR5, R5 ;  /* 0x00000005de057c24 */ /* 0x000fe2000f8e0205 */
[----:B------:R-:W-:Y:S01]  /*22d0*/  ULDC.64 UR4, c[0x0][0x310] ;  /* 0x0000c40000047ab9 */ /* 0x000fe20000000a00 */
[----:B------:R-:W-:Y:S01]  /*22e0*/  IMAD R6, R231, R8, RZ ;  /* 0x00000008e7067224 */ /* 0x000fe200078e02ff */
[----:B------:R-:W-:Y:S01]  /*22f0*/  SHF.R.S32.HI R38, RZ, 0x1f, R38 ;  /* 0x0000001fff267819 */ /* 0x000fe20000011426 */
[----:B------:R-:W-:Y:S02]  /*2300*/  VIADD R11, R16, 0xc0 ;  /* 0x000000c0100b7836 */ /* 0x000fe40000000000 */
[----:B------:R-:W-:Y:S01]  /*2310*/  IMAD R10, R23, R9, R6 ;  /* 0x00000009170a7224 */ /* 0x000fe200078e0206 */
[----:B------:R-:W-:Y:S01]  /*2320*/  LEA.HI R38, R38, R23, RZ, 0x3 ;  /* 0x0000001726267211 */ /* 0x000fe200078f18ff */
[----:B0-----:R-:W-:Y:S01]  /*2330*/  IMAD R30, R231, R56, RZ ;  /* 0x00000038e71e7224 */ /* 0x001fe200078e02ff */
[----:B------:R-:W-:Y:S01]  /*2340*/  SHF.L.U64.HI R71, R56, 0x6, R57 ;  /* 0x0000000638477819 */ /* 0x000fe20000010239 */
[----:B------:R-:W-:Y:S01]  /*2350*/  IMAD.MOV.U32 R89, RZ, RZ, 0x20 ;  /* 0x00000020ff597424 */ /* 0x000fe200078e00ff */
[----:B------:R-:W-:Y:S01]  /*2360*/  LOP3.LUT R38, R38, 0xfffffff8, RZ, 0xc0, !PT ;  /* 0xfffffff826267812 */ /* 0x000fe200078ec0ff */
[----:B------:R-:W-:-:S02]  /*2370*/  IMAD R37, R23, R57, R30 ;  /* 0x0000003917257224 */ /* 0x000fc400078e021e */
[----:B------:R-:W-:-:S04]  /*2380*/  IMAD.WIDE.U32 R30, R23, R56, R16 ;  /* 0x00000038171e7225 */ /* 0x000fc800078e0010 */
[----:B------:R-:W-:Y:S02]  /*2390*/  IMAD.IADD R38, R23, 0x1, -R38 ;  /* 0x0000000117267824 */ /* 0x000fe400078e0a26 */
[----:B------:R-:W-:Y:S02]  /*23a0*/  IMAD.IADD R31, R37, 0x1, R31 ;  /* 0x00000001251f7824 */ /* 0x000fe400078e021f */
[----:B------:R-:W-:Y:S02]  /*23b0*/  IMAD.SHL.U32 R83, R38, 0x40, RZ ;  /* 0x0000004026537824 */ /* 0x000fe400078e00ff */
[----:B-----5:R-:W-:-:S03]  /*23c0*/  IMAD.WIDE.U32 R30, R152, R56, R30 ;  /* 0x00000038981e7225 */ /* 0x020fc600078e001e */
[----:B------:R-:W-:Y:S01]  /*23d0*/  LOP3.LUT R83, R83, 0x1c0, RZ, 0xc0, !PT ;  /* 0x000001c053537812 */ /* 0x000fe200078ec0ff */
[----:B------:R-:W-:Y:S01]  /*23e0*/  VIADD R74, R40, 0x8 ;  /* 0x00000008284a7836 */ /* 0x000fe20000000000 */
[----:B------:R-:W-:Y:S01]  /*23f0*/  SHF.R.U32.HI R40, RZ, 0x3, R208 ;  /* 0x00000003ff287819 */ /* 0x000fe200000116d0 */
[----:B------:R-:W-:Y:S01]  /*2400*/  IMAD R39, R57, 0x60, RZ ;  /* 0x0000006039277824 */ /* 0x000fe200078e02ff */
[----:B------:R-:W-:Y:S01]  /*2410*/  SHF.R.U32.HI R86, RZ, 0x3, R83 ;  /* 0x00000003ff567819 */ /* 0x000fe20000011653 */
[----:B------:R-:W-:Y:S02]  /*2420*/  IMAD.SHL.U32 R72, R56, 0x40, RZ ;  /* 0x0000004038487824 */ /* 0x000fe400078e00ff */
[----:B------:R-:W-:Y:S02]  /*2430*/  IMAD R77, R15, 0x60, RZ ;  /* 0x000000600f4d7824 */ /* 0x000fe400078e02ff */
[----:B------:R-:W-:Y:S01]  /*2440*/  IMAD.SHL.U32 R70, R14, 0x40, RZ ;  /* 0x000000400e467824 */ /* 0x000fe200078e00ff */
[----:B----4-:R-:W-:-:S02]  /*2450*/  SHF.R.S32.HI R3, RZ, 0x1f, R0 ;  /* 0x0000001fff037819 */ /* 0x010fc40000011400 */
[----:B------:R-:W-:Y:S02]  /*2460*/  SEL R21, R0, RZ, !P0 ;  /* 0x000000ff00157207 */ /* 0x000fe40004000000 */
[----:B------:R-:W-:-:S03]  /*2470*/  SEL R13, R3, RZ, !P0 ;  /* 0x000000ff030d7207 */ /* 0x000fc60004000000 */
[----:B------:R-:W-:-:S04]  /*2480*/  IMAD.WIDE.U32 R4, R21, UR4, R4 ;  /* 0x0000000415047c25 */ /* 0x000fc8000f8e0004 */
[----:B------:R-:W-:Y:S01]  /*2490*/  IMAD R0, R13, UR4, RZ ;  /* 0x000000040d007c24 */ /* 0x000fe2000f8e02ff */
[----:B------:R-:W-:-:S03]  /*24a0*/  IADD3 R3, P2, R4, R62, RZ ;  /* 0x0000003e04037210 */ /* 0x000fc60007f5e0ff */
[----:B------:R-:W-:Y:S01]  /*24b0*/  IMAD R61, R21, UR5, R0 ;  /* 0x00000005153d7c24 */ /* 0x000fe2000f8e0200 */
[----:B------:R-:W-:Y:S05]  /*24c0*/  @!P6 WARPSYNC.ALL ;  /* 0x000000000000e948 */ /* 0x000fea0003800000 */
[C---:B------:R-:W-:Y:S01]  /*24d0*/  VIADD R0, R16.reuse, 0x20 ;  /* 0x0000002010007836 */ /* 0x040fe20000000000 */
[----:B------:R-:W-:Y:S01]  /*24e0*/  ULDC UR4, c[0x0][0x320] ;  /* 0x0000c80000047ab9 */ /* 0x000fe20000000800 */
[----:B------:R-:W-:Y:S01]  /*24f0*/  IMAD.IADD R61, R5, 0x1, R61 ;  /* 0x00000001053d7824 */ /* 0x000fe200078e023d */
[----:B------:R-:W-:Y:S01]  /*2500*/  @!P6 BAR.SYNC.DEFER_BLOCKING 0x9, 0x100 ;  /* 0x024400000000eb1d */ /* 0x000fe20000010000 */
[----:B------:R-:W-:-:S02]  /*2510*/  ISETP.GE.AND P0, PT, R16, UR4, PT ;  /* 0x0000000410007c0c */ /* 0x000fc4000bf06270 */
[----:B------:R-:W-:Y:S02]  /*2520*/  ISETP.GE.AND P1, PT, R0, UR4, PT ;  /* 0x0000000400007c0c */ /* 0x000fe4000bf26270 */
[----:B------:R-:W-:Y:S01]  /*2530*/  IADD3.X R62, R61, R63, R10, P2, !PT ;  /* 0x0000003f3d3e7210 */ /* 0x000fe200017fe40a */
[----:B------:R-:W-:Y:S01]  /*2540*/  VIADD R63, R16, 0x40 ;  /* 0x00000040103f7836 */ /* 0x000fe20000000000 */
[----:B------:R-:W-:Y:S01]  /*2550*/  SEL R7, RZ, 0xffffffff, P1 ;  /* 0xffffffffff077807 */ /* 0x000fe20000800000 */
[----:B------:R-:W-:Y:S01]  /*2560*/  ULDC.64 UR6, c[0x0][0x330] ;  /* 0x0000cc0000067ab9 */ /* 0x000fe20000000a00 */
[----:B------:R-:W-:Y:S02]  /*2570*/  SEL R6, RZ, 0x1, P0 ;  /* 0x00000001ff067807 */ /* 0x000fe40000000000 */
[----:B------:R-:W-:Y:S01]  /*2580*/  ISETP.GE.AND P0, PT, R63, UR4, PT ;  /* 0x000000043f007c0c */ /* 0x000fe2000bf06270 */
[----:B------:R-:W-:Y:S01]  /*2590*/  IMAD.SHL.U32 R7, R7, 0x2, RZ ;  /* 0x0000000207077824 */ /* 0x000fe200078e00ff */
[----:B------:R-:W-:-:S02]  /*25a0*/  ISETP.GE.AND P1, PT, R64, UR4, PT ;  /* 0x0000000440007c0c */ /* 0x000fc4000bf26270 */
[----:B------:R-:W-:Y:S02]  /*25b0*/  ISETP.GE.AND P2, PT, R11, UR4, PT ;  /* 0x000000040b007c0c */ /* 0x000fe4000bf46270 */
[----:B------:R-:W-:Y:S02]  /*25c0*/  ISETP.GE.AND P3, PT, R12, UR4, PT ;  /* 0x000000040c007c0c */ /* 0x000fe4000bf66270 */
[----:B------:R-:W-:Y:S01]  /*25d0*/  LOP3.LUT R10, R7, 0x2, R6, 0xe2, !PT ;  /* 0x00000002070a7812 */ /* 0x000fe200078ee206 */
[C---:B------:R-:W-:Y:S01]  /*25e0*/  IMAD.WIDE.U32 R6, R222.reuse, UR6, R16 ;  /* 0x00000006de067c25 */ /* 0x040fe2000f8e0010 */
[----:B------:R-:W-:Y:S02]  /*25f0*/  SEL R11, RZ, 0x4, P0 ;  /* 0x00000004ff0b7807 */ /* 0x000fe40000000000 */
[----:B------:R-:W-:Y:S01]  /*2600*/  SEL R12, RZ, 0x8, P1 ;  /* 0x00000008ff0c7807 */ /* 0x000fe20000800000 */
[----:B------:R-:W-:Y:S01]  /*2610*/  IMAD R7, R222, UR7, R7 ;  /* 0x00000007de077c24 */ /* 0x000fe2000f8e0207 */
[----:B------:R-:W-:-:S02]  /*2620*/  ISETP.GE.AND P0, PT, R65, UR4, PT ;  /* 0x0000000441007c0c */ /* 0x000fc4000bf06270 */
        /* <DEDUP_REMOVED lines=8> */
[----:B------:R-:W-:Y:S01]  /*26b0*/  ISETP.GE.AND P0, PT, R16, R75, PT ;  /* 0x0000004b1000720c */ /* 0x000fe20003f06270 */
[----:B------:R-:W-:Y:S01]  /*26c0*/  IMAD R93, R21, UR5, R13 ;  /* 0x00000005155d7c24 */ /* 0x000fe2000f8e020d */
[----:B------:R-:W-:Y:S01]  /*26d0*/  LOP3.LUT R11, R12, R10, R11, 0xfe, !PT ;  /* 0x0000000a0c0b7212 */ /* 0x000fe200078efe0b */
[----:B------:R-:W-:Y:S01]  /*26e0*/  IMAD.WIDE.U32 R12, R23, R14, R16 ;  /* 0x0000000e170c7225 */ /* 0x000fe200078e0010 */
[----:B------:R-:W-:-:S02]  /*26f0*/  SEL R10, RZ, 0x40, P2 ;  /* 0x00000040ff0a7807 */ /* 0x000fc40001000000 */
[----:B------:R-:W-:Y:S01]  /*2700*/  SEL R33, R75, RZ, P0 ;  /* 0x000000ff4b217207 */ /* 0x000fe20000000000 */
[----:B------:R-:W-:Y:S01]  /*2710*/  IMAD.WIDE.U32 R20, R23, R56, R200 ;  /* 0x0000003817147225 */ /* 0x000fe200078e00c8 */
[----:B------:R-:W-:Y:S02]  /*2720*/  LOP3.LUT R95, R11, R10, RZ, 0xfc, !PT ;  /* 0x0000000a0b5f7212 */ /* 0x000fe400078efcff */
[----:B------:R-:W-:Y:S01]  /*2730*/  IADD3 R58, P1, R23, R58, RZ ;  /* 0x0000003a173a7210 */ /* 0x000fe20007f3e0ff */
[-C--:B------:R-:W-:Y:S01]  /*2740*/  IMAD R10, R231, R14.reuse, RZ ;  /* 0x0000000ee70a7224 */ /* 0x080fe200078e02ff */
[----:B------:R-:W-:Y:S01]  /*2750*/  IADD3 R21, R21, R37, RZ ;  /* 0x0000002515157210 */ /* 0x000fe20007ffe0ff */
        /* <DEDUP_REMOVED lines=11> */
[-C--:B------:R-:W-:Y:S01]  /*2810*/  IMAD.WIDE.U32 R10, R152, R14.reuse, R10 ;  /* 0x0000000e980a7225 */ /* 0x080fe200078e000a */
[----:B------:R-:W-:Y:S02]  /*2820*/  LOP3.LUT R85, R34, 0xfffffff8, RZ, 0xc0, !PT ;  /* 0xfffffff822557812 */ /* 0x000fe400078ec0ff */
[----:B------:R-:W-:Y:S01]  /*2830*/  SHF.R.S32.HI R84, RZ, 0x3, R34 ;  /* 0x00000003ff547819 */ /* 0x000fe20000011422 */
[-C--:B------:R-:W-:Y:S01]  /*2840*/  IMAD R36, R35, R14.reuse, RZ ;  /* 0x0000000e23247224 */ /* 0x080fe200078e02ff */
[----:B------:R-:W-:Y:S01]  /*2850*/  SHF.R.S32.HI R87, RZ, 0x1f, R85 ;  /* 0x0000001fff577819 */ /* 0x000fe20000011455 */
[----:B------:R-:W-:Y:S01]  /*2860*/  IMAD.WIDE.U32 R12, R152, R14, R12 ;  /* 0x0000000e980c7225 */ /* 0x000fe200078e000c */
[----:B------:R-:W-:-:S03]  /*2870*/  LOP3.LUT R95, R95, 0x40, RZ, 0xc0, !PT ;  /* 0x000000405f5f7812 */ /* 0x000fc600078ec0ff */
[----:B------:R-:W-:Y:S02]  /*2880*/  IMAD R37, R152, R15, R36 ;  /* 0x0000000f98257224 */ /* 0x000fe400078e0224 */
[----:B------:R-:W-:Y:S02]  /*2890*/  IMAD R33, R9, 0x60, RZ ;  /* 0x0000006009217824 */ /* 0x000fe400078e02ff */
[----:B------:R-:W-:-:S04]  /*28a0*/  IMAD.WIDE.U32 R8, R8, 0x60, RZ ;  /* 0x0000006008087825 */ /* 0x000fc800078e00ff */
[-C--:B------:R-:W-:Y:S02]  /*28b0*/  IMAD R35, R35, R56.reuse, RZ ;  /* 0x0000003823237224 */ /* 0x080fe400078e02ff */
[----:B------:R-:W-:Y:S02]  /*28c0*/  IMAD.IADD R79, R11, 0x1, R37 ;  /* 0x000000010b4f7824 */ /* 0x000fe400078e0225 */
[----:B------:R-:W-:Y:S01]  /*28d0*/  IMAD.IADD R80, R37, 0x1, R13 ;  /* 0x0000000125507824 */ /* 0x000fe200078e020d */
[----:B------:R-:W-:Y:S01]  /*28e0*/  LOP3.LUT R37, R83, 0x18, R16, 0xf8, !PT ;  /* 0x0000001853257812 */ /* 0x000fe200078ef810 */
[C---:B------:R-:W-:Y:S02]  /*28f0*/  IMAD R35, R152.reuse, R57, R35 ;  /* 0x0000003998237224 */ /* 0x040fe400078e0223 */
[----:B------:R-:W-:Y:S01]  /*2900*/  IMAD.WIDE.U32 R20, R152, R56, R20 ;  /* 0x0000003898147225 */ /* 0x000fe200078e0014 */
[----:B------:R-:W-:-:S03]  /*2910*/  LOP3.LUT R37, R37, R86, RZ, 0x3c, !PT ;  /* 0x0000005625257212 */ /* 0x000fc600078e3cff */
[----:B------:R-:W-:Y:S01]  /*2920*/  IMAD.X R59, R231, 0x1, R32, P1 ;  /* 0x00000001e73b7824 */ /* 0x000fe200008e0620 */
[----:B------:R-:W-:Y:S01]  /*2930*/  LOP3.LUT P1, RZ, R38, 0x4, RZ, 0xc0, !PT ;  /* 0x0000000426ff7812 */ /* 0x000fe2000782c0ff */
[----:B------:R-:W-:Y:S01]  /*2940*/  IMAD.IADD R76, R9, 0x1, R33 ;  /* 0x00000001094c7824 */ /* 0x000fe200078e0221 */
[--C-:B------:R-:W-:Y:S01]  /*2950*/  LOP3.LUT R32, R208, 0x38, R34.reuse, 0xf8, !PT ;  /* 0x00000038d0207812 */ /* 0x100fe200078ef822 */
[----:B------:R-:W-:Y:S01]  /*2960*/  IMAD.IADD R81, R21, 0x1, R35 ;  /* 0x0000000115517824 */ /* 0x000fe200078e0223 */
[----:B------:R-:W-:Y:S01]  /*2970*/  LOP3.LUT R33, R83, 0x38, R34, 0xf8, !PT ;  /* 0x0000003853217812 */ /* 0x000fe200078ef822 */
[----:B------:R-:W-:Y:S01]  /*2980*/  IMAD.IADD R82, R35, 0x1, R31 ;  /* 0x0000000123527824 */ /* 0x000fe200078e021f */
[----:B------:R-:W-:Y:S01]  /*2990*/  LOP3.LUT R35, R32, R40, RZ, 0x3c, !PT ;  /* 0x0000002820237212 */ /* 0x000fe200078e3cff */
[----:B------:R-:W-:Y:S01]  /*29a0*/  IMAD.WIDE.U32 R56, R56, 0x60, RZ ;  /* 0x0000006038387825 */ /* 0x000fe200078e00ff */
[----:B------:R-:W-:Y:S02]  /*29b0*/  SEL R89, R89, 0xffffffe0, !P1 ;  /* 0xffffffe059597807 */ /* 0x000fe40004800000 */
[----:B------:R-:W-:Y:S01]  /*29c0*/  LOP3.LUT R33, R33, R86, RZ, 0x3c, !PT ;  /* 0x0000005621217212 */ /* 0x000fe200078e3cff */
[----:B------:R-:W-:Y:S01]  /*29d0*/  IMAD.WIDE.U32 R14, R14, 0x60, RZ ;  /* 0x000000600e0e7825 */ /* 0x000fe200078e00ff */
[----:B------:R-:W-:-:S02]  /*29e0*/  IADD3 R78, R57, R39, RZ ;  /* 0x00000027394e7210 */ /* 0x000fc40007ffe0ff */
[----:B------:R-:W-:Y:S01]  /*29f0*/  ISETP.GE.AND P1, PT, R16, UR4, PT ;  /* 0x0000000410007c0c */ /* 0x000fe2000bf26270 */
[----:B------:R-:W-:Y:S02]  /*2a00*/  IMAD R90, R212, 0x200, R37 ;  /* 0x00000200d45a7824 */ /* 0x000fe400078e0225 */
[----:B------:R-:W-:Y:S02]  /*2a10*/  IMAD.SHL.U32 R75, R75, 0x2, RZ ;  /* 0x000000024b4b7824 */ /* 0x000fe400078e00ff */
[----:B------:R-:W-:Y:S02]  /*2a20*/  IMAD.IADD R77, R15, 0x1, R77 ;  /* 0x000000010f4d7824 */ /* 0x000fe400078e024d */
[----:B------:R-:W-:Y:S02]  /*2a30*/  IMAD.IADD R88, R214, 0x1, R35 ;  /* 0x00000001d6587824 */ /* 0x000fe400078e0223 */
[----:B------:R-:W-:Y:S02]  /*2a40*/  IMAD R91, R212, 0x200, R33 ;  /* 0x00000200d45b7824 */ /* 0x000fe400078e0221 */
[----:B------:R-:W-:-:S02]  /*2a50*/  IMAD.IADD R92, R89, 0x1, R90 ;  /* 0x00000001595c7824 */ /* 0x000fc400078e025a */
[----:B------:R-:W-:-:S07]  /*2a60*/  IMAD.IADD R93, R7, 0x1, R93 ;  /* 0x00000001075d7824 */ /* 0x000fce00078e025d */
.L_x_13947:
        /* <DEDUP_REMOVED lines=13> */
[----:B------:R-:W-:-:S03]  /*2b40*/  IMAD R103, R103, 0x2, R26 ;  /* 0x0000000267677824 */ /* 0x000fc600078e021a */
[----:B------:R-:W-:Y:S02]  /*2b50*/  IADD3.X R32, R62, R51, R67, P3, P4 ;  /* 0x000000333e207210 */ /* 0x000fe40001fe8443 */
[----:B0-----:R-:W-:Y:S02]  /*2b60*/  LEA R40, P3, R27, R98, 0x1 ;  /* 0x000000621b287211 */ /* 0x001fe400078608ff */
[----:B------:R-:W-:Y:S02]  /*2b70*/  IADD3.X R34, R51, R62, RZ, P5, !PT ;  /* 0x0000003e33227210 */ /* 0x000fe40002ffe4ff */
[-C--:B------:R-:W-:Y:S01]  /*2b80*/  LEA.HI.X R41, R27, R99.reuse, R32, 0x1, P3 ;  /* 0x000000631b297211 */ /* 0x080fe200018f0c20 */
[----:B------:R-:W-:Y:S01]  /*2b90*/  IMAD R27, R2, 0x1800, R90 ;  /* 0x00001800021b7824 */ /* 0x000fe200078e025a */
[----:B-1----:R-:W-:Y:S02]  /*2ba0*/  ISETP.GE.AND P3, PT, R102, 0x1, PT ;  /* 0x000000016600780c */ /* 0x002fe40003f66270 */
[----:B------:R-:W-:Y:S01]  /*2bb0*/  LEA R42, P5, R33, R98, 0x1 ;  /* 0x00000062212a7211 */ /* 0x000fe200078a08ff */
[----:B------:R-:W-:Y:S01]  /*2bc0*/  IMAD R104, R27, 0x2, R26 ;  /* 0x000000021b687824 */ /* 0x000fe200078e021a */
[----:B------:R-:W-:Y:S01]  /*2bd0*/  ISETP.GT.AND P4, PT, R45, R28, PT ;  /* 0x0000001c2d00720c */ /* 0x000fe20003f84270 */
[----:B------:R-:W-:Y:S01]  /*2be0*/  IMAD.MOV.U32 R27, RZ, RZ, R45 ;  /* 0x000000ffff1b7224 */ /* 0x000fe200078e002d */
[----:B------:R-:W-:-:S02]  /*2bf0*/  LEA.HI.X R43, R33, R99, R34, 0x1, P5 ;  /* 0x00000063212b7211 */ /* 0x000fc400028f0c22 */
[----:B------:R-:W-:-:S05]  /*2c00*/  P2R R97, PR, RZ, 0x10 ;  /* 0x00000010ff617803 */ /* 0x000fca0000000000 */
[----:B----4-:R-:W-:Y:S05]  /*2c10*/  @!P3 BRA `(.L_x_13901) ;  /* 0x0000002400d4b947 */ /* 0x010fea0003800000 */
        /* <DEDUP_REMOVED lines=41> */
.L_x_13904:
[----:B------:R-:W-:Y:S05]  /*2eb0*/  BSYNC B1 ;  /* 0x0000000000017941 */ /* 0x000fea0003800000 */
.L_x_13903:
        /* <DEDUP_REMOVED lines=28> */
.L_x_13906:
[----:B------:R-:W-:Y:S05]  /*3080*/  BSYNC B1 ;  /* 0x0000000000017941 */ /* 0x000fea0003800000 */
.L_x_13905:
        /* <DEDUP_REMOVED lines=8> */
[----:B------:R-:W-:Y:S02]  /*3110*/  MOV R33, R49 ;  /* 0x0000003100217202 */ /* 0x000fe40000000f00 */
[----:B------:R-:W-:-:S02]  /*3120*/  PLOP3.LUT P3, PT, PT, PT, UP0, 0x80, 0x0 ;  /* 0x000000000000781c */ /* 0x000fc40003f6f008 */
[----:B------:R-:W-:Y:S01]  /*3130*/  PRMT R114, R32, 0x5410, R33 ;  /* 0x0000541020727816 */ /* 0x000fe20000000021 */
[----:B-----5:R-:W-:Y:S01]  /*3140*/  IMAD.MOV.U32 R32, RZ, RZ, R38 ;  /* 0x000000ffff207224 */ /* 0x020fe200078e0026 */
[----:B------:R-:W-:Y:S01]  /*3150*/  PRMT R116, R34, 0x5410, R35 ;  /* 0x0000541022747816 */ /* 0x000fe20000000023 */
[----:B------:R-:W-:Y:S02]  /*3160*/  IMAD.MOV.U32 R33, RZ, RZ, R39 ;  /* 0x000000ffff217224 */ /* 0x000fe400078e0027 */
[----:B------:R-:W-:Y:S02]  /*3170*/  IMAD.MOV.U32 R34, RZ, RZ, R44 ;  /* 0x000000ffff227224 */ /* 0x000fe400078e002c */
[----:B------:R-:W-:Y:S01]  /*3180*/  IMAD.MOV.U32 R35, RZ, RZ, R45 ;  /* 0x000000ffff237224 */ /* 0x000fe200078e002d */
[----:B------:R-:W-:Y:S01]  /*3190*/  PRMT R98, R32, 0x5410, R33 ;  /* 0x0000541020627816 */ /* 0x000fe20000000021 */
[----:B------:R-:W-:Y:S02]  /*31a0*/  IMAD.MOV.U32 R32, RZ, RZ, R36 ;  /* 0x000000ffff207224 */ /* 0x000fe400078e0024 */
[----:B------:R-:W-:Y:S01]  /*31b0*/  IMAD.MOV.U32 R33, RZ, RZ, R37 ;  /* 0x000000ffff217224 */ /* 0x000fe200078e0025 */
[----:B------:R-:W-:Y:S01]  /*31c0*/  PRMT R100, R35, 0x5410, R34 ;  /* 0x0000541023647816 */ /* 0x000fe20000000022 */
[----:B------:R-:W-:-:S02]  /*31d0*/  IMAD.MOV.U32 R34, RZ, RZ, R46 ;  /* 0x000000ffff227224 */ /* 0x000fc400078e002e */
[----:B------:R-:W-:Y:S01]  /*31e0*/  IMAD.MOV.U32 R35, RZ, RZ, R47 ;  /* 0x000000ffff237224 */ /* 0x000fe200078e002f */
[----:B------:R-:W-:-:S04]  /*31f0*/  PRMT R99, R32, 0x5410, R33 ;  /* 0x0000541020637816 */ /* 0x000fc80000000021 */
[----:B------:R-:W-:Y:S01]  /*3200*/  PRMT R101, R35, 0x5410, R34 ;  /* 0x0000541023657816 */ /* 0x000fe20000000022 */
[----:B------:R-:W-:Y:S06]  /*3210*/  @!P3 BRA `(.L_x_13907) ;  /* 0x000000000004b947 */ /* 0x000fec0003800000 */
[----:B------:R-:W-:Y:S01]  /*3220*/  BPT.TRAP 0x1 ;  /* 0x000000040000795c */ /* 0x000fe20000300000 */
.L_x_13907:
[----:B------:R-:W-:Y:S01]  /*3230*/  IMAD R96, R2, 0x8, R18 ;  /* 0x0000000802607824 */ /* 0x000fe200078e0212 */
[----:B------:R-:W-:Y:S01]  /*3240*/  SHF.L.U32 R107, R203, 0x1f, RZ ;  /* 0x0000001fcb6b7819 */ /* 0x000fe200000006ff */
[----:B------:R-:W-:Y:S03]  /*3250*/  BSSY B1, `(.L_x_13908) ;  /* 0x0000003000017945 */ /* 0x000fe60003800000 */
[----:B------:R-:W0:Y:S02]  /*3260*/  SYNCS.PHASECHK.TRANS64.TRYWAIT P6, [R96+URZ+0x22890], R107 ;  /* 0x0228906b600075a7 */ /* 0x000e2400080c017f */
[----:B0-----:R-:W-:Y:S05]  /*3270*/  @!P6 BRA `(.L_x_13909) ;  /* 0x000001b80054e947 */ /* 0x001fea0003800000 */
.L_x_14214:
[----:B------:R-:W-:Y:S05]  /*3280*/  BSYNC B1 ;  /* 0x0000000000017941 */ /* 0x000fea0003800000 */
.L_x_13908:
        /* <DEDUP_REMOVED lines=49> */
.L_x_13915:
[----:B------:R-:W-:Y:S05]  /*35a0*/  BSYNC B3 ;  /* 0x0000000000037941 */ /* 0x000fea0003800000 */
.L_x_13914:
[----:B--2---:R1:W-:Y:S02]  /*35b0*/  STG.E.128 desc[UR40][R42.64], R32 ;  /* 0x000000202a007986 */ /* 0x0043e4000c101d28 */
.L_x_13913:
[----:B------:R-:W-:Y:S05]  /*35c0*/  BSYNC B2 ;  /* 0x0000000000027941 */ /* 0x000fea0003800000 */
.L_x_13912:
        /* <DEDUP_REMOVED lines=8> */
[----:B------:R-:W-:Y:S01]  /*3650*/  HADD2.F32 R50, -RZ, R50.H0_H0 ;  /* 0x20000032ff327230 */ /* 0x000fe20000004100 */
[----:B------:R-:W-:Y:S01]  /*3660*/  SHF.R.U32.HI R54, RZ, 0x10, R49 ;  /* 0x00000010ff367819 */ /* 0x000fe20000011631 */
[----:B--2---:R-:W-:Y:S01]  /*3670*/  HADD2.F32 R49, -RZ, R35.H1_H1 ;  /* 0x30000023ff317230 */ /* 0x004fe20000004100 */
[----:B------:R-:W-:Y:S01]  /*3680*/  MOV R48, R34 ;  /* 0x0000002200307202 */ /* 0x000fe20000000f00 */
[----:B------:R-:W-:Y:S02]  /*3690*/  HADD2.F32 R51, -RZ, R51.H0_H0 ;  /* 0x20000033ff337230 */ /* 0x000fe40000004100 */
[----:B------:R-:W-:-:S02]  /*36a0*/  HADD2.F32 R54, -RZ, R54.H0_H0 ;  /* 0x20000036ff367230 */ /* 0x000fc40000004100 */
[----:B------:R-:W-:Y:S02]  /*36b0*/  HADD2.F32 R34, -RZ, R33.H1_H1 ;  /* 0x30000021ff227230 */ /* 0x000fe40000004100 */
[----:B------:R-:W-:Y:S02]  /*36c0*/  HADD2.F32 R35, -RZ, R35.H0_H0 ;  /* 0x20000023ff237230 */ /* 0x000fe40000004100 */
[-C--:B------:R-:W-:Y:S01]  /*36d0*/  FMUL.FTZ R110, R49, R54.reuse ;  /* 0x00000036316e7220 */ /* 0x080fe20000410000 */
[----:B------:R-:W-:Y:S02]  /*36e0*/  HADD2.F32 R33, -RZ, R33.H0_H0 ;  /* 0x20000021ff217230 */ /* 0x000fe40000004100 */
[-C--:B------:R-:W-:Y:S01]  /*36f0*/  FMUL.FTZ R108, R34, R51.reuse ;  /* 0x00000033226c7220 */ /* 0x080fe20000410000 */
[----:B------:R-:W-:Y:S02]  /*3700*/  HADD2.F32 R52, -RZ, R52.H0_H0 ;  /* 0x20000034ff347230 */ /* 0x000fe40000004100 */
[----:B------:R-:W-:Y:S01]  /*3710*/  FMUL.FTZ R54, R35, R54 ;  /* 0x0000003623367220 */ /* 0x000fe20000410000 */
[C---:B------:R-:W-:Y:S01]  /*3720*/  FMUL.FTZ R51, R33.reuse, R51 ;  /* 0x0000003321337220 */ /* 0x040fe20000410000 */
[----:B------:R-:W-:-:S02]  /*3730*/  FFMA.FTZ R108, R33, R50, -R108 ;  /* 0x00000032216c7223 */ /* 0x000fc4000001086c */
[----:B------:R-:W-:Y:S01]  /*3740*/  FFMA.FTZ R109, R49, R52, R54 ;  /* 0x00000034316d7223 */ /* 0x000fe20000010036 */
[----:B------:R-:W-:Y:S02]  /*3750*/  HADD2.F32 R33, -RZ, R32.H1_H1 ;  /* 0x30000020ff217230 */ /* 0x000fe40000004100 */
[----:B------:R-:W-:Y:S01]  /*3760*/  FFMA.FTZ R55, R34, R50, R51 ;  /* 0x0000003222377223 */ /* 0x000fe20000010033 */
[----:B------:R-:W-:Y:S02]  /*3770*/  HADD2.F32 R49, -RZ, R114.H0_H0 ;  /* 0x20000072ff317230 */ /* 0x000fe40000004100 */
[----:B------:R-:W-:Y:S01]  /*3780*/  FFMA.FTZ R110, R35, R52, -R110 ;  /* 0x00000034236e7223 */ /* 0x000fe2000001086e */
[----:B------:R-:W-:Y:S02]  /*3790*/  HADD2.F32 R32, -RZ, R32.H0_H0 ;  /* 0x20000020ff207230 */ /* 0x000fe40000004100 */
[----:B------:R-:W-:Y:S02]  /*37a0*/  HADD2.F32 R51, -RZ, R114.H1_H1 ;  /* 0x30000072ff337230 */ /* 0x000fe40000004100 */
[----:B------:R-:W-:Y:S01]  /*37b0*/  FMUL.FTZ R53, R33, R49 ;  /* 0x0000003121357220 */ /* 0x000fe20000410000 */
[----:B------:R-:W-:-:S02]  /*37c0*/  HADD2.F32 R34, -RZ, R48.H1_H1 ;  /* 0x30000030ff227230 */ /* 0x000fc40000004100 */
        /* <DEDUP_REMOVED lines=14> */
.L_x_13917:
[----:B------:R-:W-:Y:S05]  /*38b0*/  BSYNC B2 ;  /* 0x0000000000027941 */ /* 0x000fea0003800000 */
.L_x_13916:
[----:B--2---:R2:W-:Y:S02]  /*38c0*/  STG.E.128 desc[UR40][R42.64+0x40], R32 ;  /* 0x000040202a007986 */ /* 0x0045e4000c101d28 */
.L_x_13911:
[----:B------:R-:W-:Y:S05]  /*38d0*/  BSYNC B1 ;  /* 0x0000000000017941 */ /* 0x000fea0003800000 */
.L_x_13910:
        /* <DEDUP_REMOVED lines=25> */
[----:B------:R-:W-:-:S02]  /*3a70*/  HADD2.F32 R44, -RZ, R101.H1_H1 ;  /* 0x30000065ff2c7230 */ /* 0x000fc40000004100 */
[C---:B------:R-:W-:Y:S01]  /*3a80*/  FMUL.FTZ R48, R35.reuse, R48 ;  /* 0x0000003023307220 */ /* 0x040fe20000410000 */
[----:B------:R-:W-:Y:S02]  /*3a90*/  HADD2.F32 R101, -RZ, R101.H0_H0 ;  /* 0x20000065ff657230 */ /* 0x000fe40000004100 */
        /* <DEDUP_REMOVED lines=8> */
[--C-:B------:R-:W-:Y:S02]  /*3b20*/  HADD2.F32 R35, -RZ, R100.reuse.H1_H1 ;  /* 0x30000064ff237230 */ /* 0x100fe40000004100 */
[----:B------:R-:W-:Y:S01]  /*3b30*/  FMUL.FTZ R44, R32, R44 ;  /* 0x0000002c202c7220 */ /* 0x000fe20000410000 */
        /* <DEDUP_REMOVED lines=10> */
.L_x_13922:
[----:B------:R-:W-:Y:S05]  /*3be0*/  BSYNC B2 ;  /* 0x0000000000027941 */ /* 0x000fea0003800000 */
.L_x_13921:
[----:B--2---:R3:W-:Y:S02]  /*3bf0*/  STG.E.128 desc[UR40][R40.64], R32 ;  /* 0x0000002028007986 */ /* 0x0047e4000c101d28 */
.L_x_13920:
[----:B------:R-:W-:Y:S05]  /*3c00*/  BSYNC B1 ;  /* 0x0000000000017941 */ /* 0x000fea0003800000 */
.L_x_13919:
        /* <DEDUP_REMOVED lines=46> */
.L_x_13924:
[----:B------:R-:W-:Y:S05]  /*3ef0*/  BSYNC B1 ;  /* 0x0000000000017941 */ /* 0x000fea0003800000 */
.L_x_13923:
[----:B--2---:R4:W-:Y:S01]  /*3f00*/  STG.E.128 desc[UR40][R40.64+0x40], R32 ;  /* 0x0000402028007986 */ /* 0x0049e2000c101d28 */
[----:B------:R-:W-:Y:S05]  /*3f10*/  BRA `(.L_x_13918) ;  /* 0x00000014007c7947 */ /* 0x000fea0003800000 */
.L_x_13902:
        /* <DEDUP_REMOVED lines=53> */
[----:B--2---:R-:W-:Y:S01]  /*4270*/  IMAD.MOV.U32 R49, RZ, RZ, R43 ;  /* 0x000000ffff317224 */ /* 0x004fe200078e002b */
[----:B------:R-:W-:Y:S01]  /*4280*/  MOV R48, R42 ;  /* 0x0000002a00307202 */ /* 0x000fe20000000f00 */
[----:B------:R-:W-:Y:S02]  /*4290*/  IMAD.MOV.U32 R50, RZ, RZ, R40 ;  /* 0x000000ffff327224 */ /* 0x000fe400078e0028 */
[----:B------:R-:W-:Y:S01]  /*42a0*/  IMAD.MOV.U32 R52, RZ, RZ, R41 ;  /* 0x000000ffff347224 */ /* 0x000fe200078e0029 */
[----:B------:R-:W-:Y:S02]  /*42b0*/  PRMT R117, R49, 0x7610, R117 ;  /* 0x0000761031757816 */ /* 0x000fe40000000075 */
[----:B------:R-:W-:-:S02]  /*42c0*/  PRMT R115, R48, 0x5410, R50 ;  /* 0x0000541030737816 */ /* 0x000fc40000000032 */
[----:B------:R-:W-:Y:S01]  /*42d0*/  PRMT R119, R52, 0x7610, R119 ;  /* 0x0000761034777816 */ /* 0x000fe20000000077 */
[----:B-----5:R-:W-:Y:S02]  /*42e0*/  IMAD.MOV.U32 R48, RZ, RZ, R46 ;  /* 0x000000ffff307224 */ /* 0x020fe400078e002e */
[----:B------:R-:W-:Y:S02]  /*42f0*/  IMAD.MOV.U32 R49, RZ, RZ, R47 ;  /* 0x000000ffff317224 */ /* 0x000fe400078e002f */
[----:B------:R-:W-:Y:S02]  /*4300*/  IMAD.MOV.U32 R50, RZ, RZ, R44 ;  /* 0x000000ffff327224 */ /* 0x000fe400078e002c */
[----:B------:R-:W-:Y:S01]  /*4310*/  IMAD.MOV.U32 R52, RZ, RZ, R45 ;  /* 0x000000ffff347224 */ /* 0x000fe200078e002d */
[----:B------:R-:W-:Y:S02]  /*4320*/  PRMT R117, R117, 0x5410, R49 ;  /* 0x0000541075757816 */ /* 0x000fe40000000031 */
[----:B------:R-:W-:-:S02]  /*4330*/  PRMT R116, R48, 0x5410, R50 ;  /* 0x0000541030747816 */ /* 0x000fc40000000032 */
[----:B------:R-:W-:Y:S01]  /*4340*/  PRMT R119, R119, 0x5410, R52 ;  /* 0x0000541077777816 */ /* 0x000fe20000000034 */
[----:B------:R-:W-:Y:S06]  /*4350*/  @!P3 BRA `(.L_x_13925) ;  /* 0x000000000004b947 */ /* 0x000fec0003800000 */
[----:B------:R-:W-:Y:S01]  /*4360*/  BPT.TRAP 0x1 ;  /* 0x000000040000795c */ /* 0x000fe20000300000 */
.L_x_13925:
        /* <DEDUP_REMOVED lines=9> */
.L_x_14215:
[----:B------:R-:W-:Y:S05]  /*4400*/  BSYNC B1 ;  /* 0x0000000000017941 */ /* 0x000fea0003800000 */
.L_x_13926:
        /* <DEDUP_REMOVED lines=16> */
[----:B------:R-:W-:-:S04]  /*4510*/  LOP3.LUT R49, R49, R86, RZ, 0x3c, !PT ;  /* 0x0000005631317212 */ /* 0x000fc800078e3cff */
[----:B------:R-:W-:Y:S01]  /*4520*/  LEA R51, R212, R49, 0x9 ;  /* 0x00000031d4337211 */ /* 0x000fe200078e48ff */
[----:B------:R-:W-:-:S04]  /*4530*/  IMAD R49, R2, 0x1800, R91 ;  /* 0x0000180002317824 */ /* 0x000fc800078e025b */
        /* <DEDUP_REMOVED lines=11> */
[--C-:B------:R-:W-:Y:S01]  /*45f0*/  SHF.R.U64 R34, R34, 0x10, R35.reuse ;  /* 0x0000001022227819 */ /* 0x100fe20000001223 */
[----:B------:R-:W-:Y:S01]  /*4600*/  HADD2.F32 R113, -RZ, R113.H0_H0 ;  /* 0x20000071ff717230 */ /* 0x000fe20000004100 */
[----:B------:R-:W-:Y:S02]  /*4610*/  SHF.R.U32.HI R36, RZ, 0x10, R35 ;  /* 0x00000010ff247819 */ /* 0x000fe40000011623 */
[----:B------:R-:W-:Y:S01]  /*4620*/  SHF.R.U64 R35, R38, 0x10, R39 ;  /* 0x0000001026237819 */ /* 0x000fe20000001227 */
[----:B------:R-:W-:Y:S01]  /*4630*/  HADD2.F32 R34, -RZ, R34.H0_H0 ;  /* 0x20000022ff227230 */ /* 0x000fe20000004100 */
[----:B------:R-:W-:Y:S01]  /*4640*/  SHF.R.U32.HI R118, RZ, 0x10, R37 ;  /* 0x00000010ff767819 */ /* 0x000fe20000011625 */
[----:B-1----:R-:W-:Y:S01]  /*4650*/  HADD2.F32 R37, -RZ, R49.H0_H0 ;  /* 0x20000031ff257230 */ /* 0x002fe20000004100 */
[----:B------:R-:W-:Y:S01]  /*4660*/  SHF.R.U32.HI R38, RZ, 0x10, R39 ;  /* 0x00000010ff267819 */ /* 0x000fe20000011627 */
[----:B--2---:R-:W-:-:S02]  /*4670*/  HADD2.F32 R39, -RZ, R53.H0_H0 ;  /* 0x20000035ff277230 */ /* 0x004fc40000004100 */
[----:B------:R-:W-:Y:S02]  /*4680*/  HADD2.F32 R118, -RZ, R118.H0_H0 ;  /* 0x20000076ff767230 */ /* 0x000fe40000004100 */
[-C--:B------:R-:W-:Y:S01]  /*4690*/  FMUL.FTZ R126, R37, R120.reuse ;  /* 0x00000078257e7220 */ /* 0x080fe20000410000 */
[C---:B------:R-:W-:Y:S01]  /*46a0*/  FMUL.FTZ R124, R39.reuse, R120 ;  /* 0x00000078277c7220 */ /* 0x040fe20000410000 */
[----:B------:R-:W-:Y:S02]  /*46b0*/  HADD2.F32 R120, -RZ, R53.H1_H1 ;  /* 0x30000035ff787230 */ /* 0x000fe40000004100 */
[-C--:B------:R-:W-:Y:S01]  /*46c0*/  FFMA.FTZ R39, R39, R122.reuse, R126 ;  /* 0x0000007a27277223 */ /* 0x080fe2000001007e */
[----:B------:R-:W-:Y:S02]  /*46d0*/  HADD2.F32 R53, -RZ, R49.H1_H1 ;  /* 0x30000031ff357230 */ /* 0x000fe40000004100 */
[----:B------:R-:W-:Y:S01]  /*46e0*/  FFMA.FTZ R37, R37, R122, -R124 ;  /* 0x0000007a25257223 */ /* 0x000fe2000001087c */
[----:B------:R-:W-:-:S02]  /*46f0*/  IMAD.MOV.U32 R49, RZ, RZ, R54 ;  /* 0x000000ffff317224 */ /* 0x000fc400078e0036 */
[CC--:B------:R-:W-:Y:S01]  /*4700*/  FMUL.FTZ R122, R120.reuse, R118.reuse ;  /* 0x00000076787a7220 */ /* 0x0c0fe20000410000 */
[----:B------:R-:W-:Y:S02]  /*4710*/  HADD2.F32 R124, -RZ, R38.H0_H0 ;  /* 0x20000026ff7c7230 */ /* 0x000fe40000004100 */
[C---:B------:R-:W-:Y:S01]  /*4720*/  FMUL.FTZ R123, R53.reuse, R118 ;  /* 0x00000076357b7220 */ /* 0x040fe20000410000 */
[-C--:B------:R-:W-:Y:S01]  /*4730*/  FFMA.FTZ R54, R53, R113.reuse, -R122 ;  /* 0x0000007135367223 */ /* 0x080fe2000001087a */
[----:B------:R-:W-:Y:S02]  /*4740*/  HADD2.F32 R122, -RZ, R127.H0_H0 ;  /* 0x2000007fff7a7230 */ /* 0x000fe40000004100 */
[----:B------:R-:W-:Y:S01]  /*4750*/  FFMA.FTZ R118, R120, R113, R123 ;  /* 0x0000007178767223 */ /* 0x000fe2000001007b */
[----:B------:R-:W-:Y:S02]  /*4760*/  HADD2.F32 R53, -RZ, R55.H0_H0 ;  /* 0x20000037ff357230 */ /* 0x000fe40000004100 */
[----:B------:R-:W-:-:S02]  /*4770*/  HADD2.F32 R120, -RZ, R125.H0_H0 ;  /* 0x2000007dff787230 */ /* 0x000fc40000004100 */
[----:B------:R-:W-:Y:S02]  /*4780*/  HADD2.F32 R113, -RZ, R51.H0_H0 ;  /* 0x20000033ff717230 */ /* 0x000fe40000004100 */
[-C--:B------:R-:W-:Y:S01]  /*4790*/  FMUL.FTZ R126, R53, R122.reuse ;  /* 0x0000007a357e7220 */ /* 0x080fe20000410000 */
[----:B------:R-:W-:Y:S01]  /*47a0*/  HADD2.F32 R55, -RZ, R55.H1_H1 ;  /* 0x30000037ff377230 */ /* 0x000fe20000004100 */
[----:B------:R-:W-:Y:S01]  /*47b0*/  F2FP.F16.F32.PACK_AB R39, R118, R39 ;  /* 0x000000277627723e */ /* 0x000fe200000000ff */
[----:B------:R-:W-:Y:S02]  /*47c0*/  HADD2.F32 R51, -RZ, R51.H1_H1 ;  /* 0x30000033ff337230 */ /* 0x000fe40000004100 */
[C---:B------:R-:W-:Y:S01]  /*47d0*/  FMUL.FTZ R128, R113.reuse, R122 ;  /* 0x0000007a71807220 */ /* 0x040fe20000410000 */
[----:B------:R-:W-:Y:S01]  /*47e0*/  FFMA.FTZ R38, R113, R120, -R126 ;  /* 0x0000007871267223 */ /* 0x000fe2000001087e */
[----:B------:R-:W-:Y:S02]  /*47f0*/  HADD2.F32 R122, -RZ, R36.H0_H0 ;  /* 0x20000024ff7a7230 */ /* 0x000fe40000004100 */
[-C--:B------:R-:W-:Y:S01]  /*4800*/  FMUL.FTZ R126, R55, R124.reuse ;  /* 0x0000007c377e7220 */ /* 0x080fe20000410000 */
[----:B------:R-:W-:Y:S01]  /*4810*/  FMUL.FTZ R124, R51, R124 ;  /* 0x0000007c337c7220 */ /* 0x000fe20000410000 */
[----:B------:R-:W-:Y:S01]  /*4820*/  FFMA.FTZ R36, R53, R120, R128 ;  /* 0x0000007835247223 */ /* 0x000fe20000010080 */
[----:B------:R-:W-:-:S02]  /*4830*/  HADD2.F32 R123, -RZ, R33.H0_H0 ;  /* 0x20000021ff7b7230 */ /* 0x000fc40000004100 */
[-C--:B------:R-:W-:Y:S01]  /*4840*/  FFMA.FTZ R51, R51, R122.reuse, -R126 ;  /* 0x0000007a33337223 */ /* 0x080fe2000001087e */
[----:B------:R-:W-:Y:S01]  /*4850*/  FFMA.FTZ R53, R55, R122, R124 ;  /* 0x0000007a37357223 */ /* 0x000fe2000001007c */
[----:B------:R-:W-:Y:S02]  /*4860*/  HADD2.F32 R122, -RZ, R127.H1_H1 ;  /* 0x3000007fff7a7230 */ /* 0x000fe40000004100 */
[----:B------:R-:W-:Y:S01]  /*4870*/  HADD2.F32 R55, -RZ, R52.H0_H0 ;  /* 0x20000034ff377230 */ /* 0x000fe20000004100 */
[----:B------:R-:W-:Y:S01]  /*4880*/  F2FP.F16.F32.PACK_AB R51, R51, R38 ;  /* 0x000000263333723e */ /* 0x000fe200000000ff */
[----:B------:R-:W-:Y:S01]  /*4890*/  HADD2.F32 R33, -RZ, R48.H0_H0 ;  /* 0x20000030ff217230 */ /* 0x000fe20000004100 */
[----:B------:R-:W-:Y:S01]  /*48a0*/  F2FP.F16.F32.PACK_AB R36, R53, R36 ;  /* 0x000000243524723e */ /* 0x000fe200000000ff */
[----:B------:R-:W-:Y:S02]  /*48b0*/  HADD2.F32 R52, -RZ, R52.H1_H1 ;  /* 0x30000034ff347230 */ /* 0x000fe40000004100 */
[----:B------:R-:W-:-:S02]  /*48c0*/  HADD2.F32 R48, -RZ, R48.H1_H1 ;  /* 0x30000030ff307230 */ /* 0x000fc40000004100 */
[----:B------:R-:W-:Y:S02]  /*48d0*/  HADD2.F32 R120, -RZ, R125.H1_H1 ;  /* 0x3000007dff787230 */ /* 0x000fe40000004100 */
        /* <DEDUP_REMOVED lines=11> */
[----:B------:R-:W-:Y:S01]  /*4990*/  HADD2.F32 R120, -RZ, R35.H0_H0 ;  /* 0x20000023ff787230 */ /* 0x000fe20000004100 */
[----:B------:R-:W-:Y:S01]  /*49a0*/  F2FP.F16.F32.PACK_AB R32, R55, R32 ;  /* 0x000000203720723e */ /* 0x000fe200000000ff */
[----:B------:R-:W-:Y:S02]  /*49b0*/  HADD2.F32 R52, -RZ, R49.H0_H0 ;  /* 0x20000031ff347230 */ /* 0x000fe40000004100 */
[----:B------:R-:W-:Y:S02]  /*49c0*/  HADD2.F32 R121, -RZ, R121.H0_H0 ;  /* 0x20000079ff797230 */ /* 0x000fe40000004100 */
[--C-:B------:R-:W-:Y:S02]  /*49d0*/  HADD2.F32 R35, -RZ, R50.reuse.H0_H0 ;  /* 0x20000032ff237230 */ /* 0x100fe40000004100 */
[----:B------:R-:W-:Y:S02]  /*49e0*/  HADD2.F32 R49, -RZ, R49.H1_H1 ;  /* 0x30000031ff317230 */ /* 0x000fe40000004100 */
[----:B------:R-:W-:Y:S01]  /*49f0*/  FMUL.FTZ R122, R52, R121 ;  /* 0x00000079347a7220 */ /* 0x000fe20000410000 */
[----:B------:R-:W-:-:S02]  /*4a00*/  HADD2.F32 R50, -RZ, R50.H1_H1 ;  /* 0x30000032ff327230 */ /* 0x000fc40000004100 */
[----:B------:R-:W-:Y:S01]  /*4a10*/  FMUL.FTZ R121, R35, R121 ;  /* 0x0000007923797220 */ /* 0x000fe20000410000 */
[----:B------:R-:W-:Y:S02]  /*4a20*/  IMAD.MOV.U32 R55, RZ, RZ, R36 ;  /* 0x000000ffff377224 */ /* 0x000fe400078e0024 */
[-C--:B------:R-:W-:Y:S01]  /*4a30*/  FMUL.FTZ R123, R49, R120.reuse ;  /* 0x00000078317b7220 */ /* 0x080fe20000410000 */
[-C--:B------:R-:W-:Y:S01]  /*4a40*/  FFMA.FTZ R122, R35, R113.reuse, -R122 ;  /* 0x00000071237a7223 */ /* 0x080fe2000001087a */
[----:B------:R-:W-:Y:S01]  /*4a50*/  FMUL.FTZ R120, R50, R120 ;  /* 0x0000007832787220 */ /* 0x000fe20000410000 */
[----:B------:R-:W-:Y:S01]  /*4a60*/  FFMA.FTZ R121, R52, R113, R121 ;  /* 0x0000007134797223 */ /* 0x000fe20000010079 */
[-C--:B------:R-:W-:Y:S01]  /*4a70*/  FFMA.FTZ R123, R50, R34.reuse, -R123 ;  /* 0x00000022327b7223 */ /* 0x080fe2000001087b */
[----:B------:R-:W-:Y:S01]  /*4a80*/  F2FP.F16.F32.PACK_AB R52, R48, R33 ;  /* 0x000000213034723e */ /* 0x000fe200000000ff */
[----:B------:R-:W-:Y:S01]  /*4a90*/  FFMA.FTZ R120, R49, R34, R120 ;  /* 0x0000002231787223 */ /* 0x000fe20000010078 */
[----:B------:R-:W-:Y:S01]  /*4aa0*/  F2FP.F16.F32.PACK_AB R49, R54, R37 ;  /* 0x000000253631723e */ /* 0x000fe200000000ff */
[----:B------:R-:W-:Y:S01]  /*4ab0*/  IMAD.MOV.U32 R48, RZ, RZ, R32 ;  /* 0x000000ffff307224 */ /* 0x000fe200078e0020 */
[----:B------:R-:W-:-:S02]  /*4ac0*/  F2FP.F16.F32.PACK_AB R50, R123, R122 ;  /* 0x0000007a7b32723e */ /* 0x000fc400000000ff */
[----:B------:R-:W-:-:S07]  /*4ad0*/  F2FP.F16.F32.PACK_AB R54, R120, R121 ;  /* 0x000000797836723e */ /* 0x000fce00000000ff */
.L_x_13931:
[----:B------:R-:W-:Y:S05]  /*4ae0*/  BSYNC B2 ;  /* 0x0000000000027941 */ /* 0x000fea0003800000 */
.L_x_13930:
[----:B------:R-:W-:Y:S02]  /*4af0*/  ISETP.GE.AND P5, PT, R111, R108, PT ;  /* 0x0000006c6f00720c */ /* 0x000fe40003fa6270 */
[----:B------:R-:W-:-:S11]  /*4b00*/  P2R R33, PR, RZ, 0x1 ;  /* 0x00000001ff217803 */ /* 0x000fd60000000000 */
[--C-:B------:R-:W-:Y:S02]  /*4b10*/  @!P5 SHF.R.S32.HI R32, RZ, 0x1f, R111.reuse ;  /* 0x0000001fff20d819 */ /* 0x100fe4000001146f */
[----:B------:R-:W-:-:S04]  /*4b20*/  @!P5 IADD3 R104, P0, P6, R4, R104, R111 ;  /* 0x000000680468d210 */ /* 0x000fc80007e1e06f */
[----:B------:R-:W-:Y:S02]  /*4b30*/  @!P5 IADD3.X R114, R61, R114, R32, P0, P6 ;  /* 0x000000723d72d210 */ /* 0x000fe400007ec420 */
[-C--:B------:R-:W-:Y:S02]  /*4b40*/  LEA R32, P6, R109, R98.reuse, 0x1 ;  /* 0x000000626d207211 */ /* 0x080fe400078c08ff */
[----:B------:R-:W-:Y:S02]  /*4b50*/  ISETP.NE.AND P0, PT, R33, RZ, PT ;  /* 0x000000ff2100720c */ /* 0x000fe40003f05270 */
[----:B------:R-:W-:Y:S02]  /*4b60*/  LEA.HI.X R33, R109, R99, R112, 0x1, P6 ;  /* 0x000000636d217211 */ /* 0x000fe400030f0c70 */
[----:B------:R-:W-:-:S03]  /*4b70*/  @!P5 LEA R34, P6, R104, R98, 0x1 ;  /* 0x000000626822d211 */ /* 0x000fc600078c08ff */
[----:B-1----:R1:W-:Y:S01]  /*4b80*/  STG.E.128 desc[UR40][R32.64], R48 ;  /* 0x0000003020007986 */ /* 0x0023e2000c101d28 */
[----:B------:R-:W-:-:S05]  /*4b90*/  @!P5 LEA.HI.X R35, R104, R99, R114, 0x1, P6 ;  /* 0x000000636823d211 */ /* 0x000fca00030f0c72 */
[----:B--2---:R1:W-:Y:S04]  /*4ba0*/  @!P5 STG.E.128 desc[UR40][R34.64], R52 ;  /* 0x000000342200d986 */ /* 0x0043e8000c101d28 */
.L_x_13929:
[----:B------:R-:W-:Y:S05]  /*4bb0*/  BSYNC B1 ;  /* 0x0000000000017941 */ /* 0x000fea0003800000 */
.L_x_13928:
        /* <DEDUP_REMOVED lines=28> */
[--C-:B------:R-:W-:Y:S01]  /*4d80*/  HADD2.F32 R54, -RZ, R119.reuse.H1_H1 ;  /* 0x30000077ff367230 */ /* 0x100fe20000004100 */
[----:B------:R-:W-:Y:S01]  /*4d90*/  SHF.R.U32.HI R53, RZ, 0x10, R41 ;  /* 0x00000010ff357819 */ /* 0x000fe20000011629 */
[----:B------:R-:W-:Y:S01]  /*4da0*/  HADD2.F32 R52, -RZ, R119.H0_H0 ;  /* 0x20000077ff347230 */ /* 0x000fe20000004100 */
[----:B------:R-:W-:Y:S01]  /*4db0*/  SHF.R.U64 R41, R42, 0x10, R43 ;  /* 0x000000102a297819 */ /* 0x000fe2000000122b */
[----:B------:R-:W-:Y:S01]  /*4dc0*/  HADD2.F32 R40, -RZ, R40.H0_H0 ;  /* 0x20000028ff287230 */ /* 0x000fe20000004100 */
[----:B------:R-:W-:Y:S01]  /*4dd0*/  SHF.R.U64 R42, R46, 0x10, R47 ;  /* 0x000000102e2a7819 */ /* 0x000fe2000000122f */
[----:B--2---:R-:W-:Y:S01]  /*4de0*/  IMAD.MOV.U32 R46, RZ, RZ, R37 ;  /* 0x000000ffff2e7224 */ /* 0x004fe200078e0025 */
[----:B------:R-:W-:Y:S01]  /*4df0*/  SHF.R.U32.HI R55, RZ, 0x10, R45 ;  /* 0x00000010ff377819 */ /* 0x000fe2000001162d */
[----:B-1----:R-:W-:Y:S01]  /*4e00*/  IMAD.MOV.U32 R37, RZ, RZ, R35 ;  /* 0x000000ffff257224 */ /* 0x002fe200078e0023 */
[----:B------:R-:W-:Y:S01]  /*4e10*/  SHF.R.U32.HI R104, RZ, 0x10, R47 ;  /* 0x00000010ff687819 */ /* 0x000fe2000001162f */
[----:B------:R-:W-:Y:S01]  /*4e20*/  IMAD.MOV.U32 R47, RZ, RZ, R39 ;  /* 0x000000ffff2f7224 */ /* 0x000fe200078e0027 */
[----:B------:R-:W-:Y:S01]  /*4e30*/  SHF.R.U64 R44, R44, 0x10, R45 ;  /* 0x000000102c2c7819 */ /* 0x000fe2000000122d */
[--C-:B------:R-:W-:Y:S01]  /*4e40*/  HADD2.F32 R39, -RZ, R46.reuse.H0_H0 ;  /* 0x2000002eff277230 */ /* 0x100fe20000004100 */
[----:B------:R-:W-:Y:S01]  /*4e50*/  SHF.R.U32.HI R45, RZ, 0x10, R43 ;  /* 0x00000010ff2d7819 */ /* 0x000fe2000001162b */
[----:B------:R-:W-:Y:S01]  /*4e60*/  HADD2.F32 R46, -RZ, R46.H1_H1 ;  /* 0x3000002eff2e7230 */ /* 0x000fe20000004100 */
[----:B------:R-:W-:Y:S01]  /*4e70*/  MOV R43, R36 ;  /* 0x00000024002b7202 */ /* 0x000fe20000000f00 */
[----:B------:R-:W-:-:S02]  /*4e80*/  HADD2.F32 R55, -RZ, R55.H0_H0 ;  /* 0x20000037ff377230 */ /* 0x000fc40000004100 */
[-C--:B------:R-:W-:Y:S01]  /*4e90*/  FMUL.FTZ R102, R39, R54.reuse ;  /* 0x0000003627667220 */ /* 0x080fe20000410000 */
[--C-:B------:R-:W-:Y:S02]  /*4ea0*/  HADD2.F32 R36, -RZ, R33.reuse.H1_H1 ;  /* 0x30000021ff247230 */ /* 0x100fe40000004100 */
[----:B------:R-:W-:Y:S02]  /*4eb0*/  HADD2.F32 R35, -RZ, R33.H0_H0 ;  /* 0x20000021ff237230 */ /* 0x000fe40000004100 */
[-C--:B------:R-:W-:Y:S01]  /*4ec0*/  FMUL.FTZ R103, R46, R55.reuse ;  /* 0x000000372e677220 */ /* 0x080fe20000410000 */
[----:B------:R-:W-:Y:S02]  /*4ed0*/  HADD2.F32 R53, -RZ, R53.H0_H0 ;  /* 0x20000035ff357230 */ /* 0x000fe40000004100 */
[C---:B------:R-:W-:Y:S01]  /*4ee0*/  FMUL.FTZ R55, R36.reuse, R55 ;  /* 0x0000003724377220 */ /* 0x040fe20000410000 */
[----:B------:R-:W-:Y:S02]  /*4ef0*/  HADD2.F32 R45, -RZ, R45.H0_H0 ;  /* 0x2000002dff2d7230 */ /* 0x000fe40000004100 */
[C---:B------:R-:W-:Y:S01]  /*4f00*/  FMUL.FTZ R54, R35.reuse, R54 ;  /* 0x0000003623367220 */ /* 0x040fe20000410000 */
[-C--:B------:R-:W-:Y:S01]  /*4f10*/  FFMA.FTZ R33, R35, R52.reuse, -R102 ;  /* 0x0000003423217223 */ /* 0x080fe20000010866 */
[-C--:B------:R-:W-:Y:S01]  /*4f20*/  FFMA.FTZ R36, R36, R53.reuse, -R103 ;  /* 0x0000003524247223 */ /* 0x080fe20000010867 */
[----:B------:R-:W-:Y:S01]  /*4f30*/  FFMA.FTZ R46, R46, R53, R55 ;  /* 0x000000352e2e7223 */ /* 0x000fe20000010037 */
[----:B------:R-:W-:Y:S01]  /*4f40*/  FFMA.FTZ R35, R39, R52, R54 ;  /* 0x0000003427237223 */ /* 0x000fe20000010036 */
[----:B------:R-:W-:-:S02]  /*4f50*/  HADD2.F32 R102, -RZ, R117.H1_H1 ;  /* 0x30000075ff667230 */ /* 0x000fc40000004100 */
[----:B------:R-:W-:Y:S01]  /*4f60*/  HADD2.F32 R53, -RZ, R47.H0_H0 ;  /* 0x2000002fff357230 */ /* 0x000fe20000004100 */
[----:B------:R-:W-:Y:S01]  /*4f70*/  F2FP.F16.F32.PACK_AB R33, R36, R33 ;  /* 0x000000212421723e */ /* 0x000fe200000000ff */
[----:B------:R-:W-:Y:S02]  /*4f80*/  HADD2.F32 R39, -RZ, R37.H0_H0 ;  /* 0x20000025ff277230 */ /* 0x000fe40000004100 */
[----:B------:R-:W-:Y:S02]  /*4f90*/  HADD2.F32 R47, -RZ, R47.H1_H1 ;  /* 0x3000002fff2f7230 */ /* 0x000fe40000004100 */
[----:B------:R-:W-:Y:S02]  /*4fa0*/  HADD2.F32 R55, -RZ, R104.H0_H0 ;  /* 0x20000068ff377230 */ /* 0x000fe40000004100 */
[-C--:B------:R-:W-:Y:S01]  /*4fb0*/  FMUL.FTZ R104, R53, R102.reuse ;  /* 0x0000006635687220 */ /* 0x080fe20000410000 */
[----:B------:R-:W-:Y:S02]  /*4fc0*/  HADD2.F32 R52, -RZ, R37.H1_H1 ;  /* 0x30000025ff347230 */ /* 0x000fe40000004100 */
[----:B------:R-:W-:Y:S01]  /*4fd0*/  FMUL.FTZ R102, R39, R102 ;  /* 0x0000006627667220 */ /* 0x000fe20000410000 */
[----:B------:R-:W-:-:S02]  /*4fe0*/  HADD2.F32 R54, -RZ, R117.H0_H0 ;  /* 0x20000075ff367230 */ /* 0x000fc40000004100 */
[-C--:B------:R-:W-:Y:S01]  /*4ff0*/  FMUL.FTZ R103, R47, R55.reuse ;  /* 0x000000372f677220 */ /* 0x080fe20000410000 */
[----:B------:R-:W-:Y:S02]  /*5000*/  HADD2.F32 R41, -RZ, R41.H0_H0 ;  /* 0x20000029ff297230 */ /* 0x000fe40000004100 */
[C---:B------:R-:W-:Y:S01]  /*5010*/  FMUL.FTZ R110, R52.reuse, R55 ;  /* 0x00000037346e7220 */ /* 0x040fe20000410000 */
[----:B------:R-:W-:Y:S02]  /*5020*/  HADD2.F32 R55, -RZ, R44.H0_H0 ;  /* 0x2000002cff377230 */ /* 0x000fe40000004100 */
[-C--:B------:R-:W-:Y:S01]  /*5030*/  FFMA.FTZ R37, R39, R54.reuse, -R104 ;  /* 0x0000003627257223 */ /* 0x080fe20000010868 */
[----:B------:R-:W-:Y:S01]  /*5040*/  FFMA.FTZ R39, R53, R54, R102 ;  /* 0x0000003635277223 */ /* 0x000fe20000010066 */
[-C--:B------:R-:W-:Y:S01]  /*5050*/  FFMA.FTZ R52, R52, R45.reuse, -R103 ;  /* 0x0000002d34347223 */ /* 0x080fe20000010867 */
[----:B------:R-:W-:Y:S01]  /*5060*/  FFMA.FTZ R54, R47, R45, R110 ;  /* 0x0000002d2f367223 */ /* 0x000fe2000001006e */
[----:B------:R-:W-:-:S02]  /*5070*/  HADD2.F32 R53, -RZ, R116.H1_H1 ;  /* 0x30000074ff357230 */ /* 0x000fc40000004100 */
[--C-:B------:R-:W-:Y:S01]  /*5080*/  HADD2.F32 R45, -RZ, R43.reuse.H0_H0 ;  /* 0x2000002bff2d7230 */ /* 0x100fe20000004100 */
[----:B------:R-:W-:Y:S01]  /*5090*/  F2FP.F16.F32.PACK_AB R52, R52, R37 ;  /* 0x000000253434723e */ /* 0x000fe200000000ff */
[--C-:B------:R-:W-:Y:S01]  /*50a0*/  HADD2.F32 R44, -RZ, R32.reuse.H0_H0 ;  /* 0x20000020ff2c7230 */ /* 0x100fe20000004100 */
[----:B------:R-:W-:Y:S01]  /*50b0*/  F2FP.F16.F32.PACK_AB R37, R46, R35 ;  /* 0x000000232e25723e */ /* 0x000fe200000000ff */
        /* <DEDUP_REMOVED lines=13> */
[----:B------:R-:W-:Y:S02]  /*5190*/  HADD2.F32 R40, -RZ, R38.H0_H0 ;  /* 0x20000026ff287230 */ /* 0x000fe40000004100 */
[----:B------:R-:W-:-:S02]  /*51a0*/  HADD2.F32 R43, -RZ, R116.H0_H0 ;  /* 0x20000074ff2b7230 */ /* 0x000fc40000004100 */
[----:B------:R-:W-:Y:S01]  /*51b0*/  HADD2.F32 R45, -RZ, R42.H0_H0 ;  /* 0x2000002aff2d7230 */ /* 0x000fe20000004100 */
[----:B------:R-:W-:Y:S01]  /*51c0*/  F2FP.F16.F32.PACK_AB R36, R47, R102 ;  /* 0x000000662f24723e */ /* 0x000fe200000000ff */
[----:B------:R-:W-:Y:S02]  /*51d0*/  HADD2.F32 R32, -RZ, R34.H0_H0 ;  /* 0x20000022ff207230 */ /* 0x000fe40000004100 */
[-C--:B------:R-:W-:Y:S01]  /*51e0*/  FMUL.FTZ R53, R40, R43.reuse ;  /* 0x0000002b28357220 */ /* 0x080fe20000410000 */
[----:B------:R-:W-:Y:S02]  /*51f0*/  HADD2.F32 R38, -RZ, R38.H1_H1 ;  /* 0x30000026ff267230 */ /* 0x000fe40000004100 */
[----:B------:R-:W-:Y:S02]  /*5200*/  HADD2.F32 R34, -RZ, R34.H1_H1 ;  /* 0x30000022ff227230 */ /* 0x000fe40000004100 */
[C---:B------:R-:W-:Y:S01]  /*5210*/  FMUL.FTZ R43, R32.reuse, R43 ;  /* 0x0000002b202b7220 */ /* 0x040fe20000410000 */
[----:B------:R-:W-:Y:S01]  /*5220*/  FFMA.FTZ R53, R32, R115, -R53 ;  /* 0x0000007320357223 */ /* 0x000fe20000010835 */
[----:B------:R-:W-:Y:S01]  /*5230*/  FMUL.FTZ R55, R38, R45 ;  /* 0x0000002d26377220 */ /* 0x000fe20000410000 */
[----:B------:R-:W-:Y:S01]  /*5240*/  F2FP.F16.F32.PACK_AB R32, R44, R103 ;  /* 0x000000672c20723e */ /* 0x000fe200000000ff */
[----:B------:R-:W-:Y:S01]  /*5250*/  FMUL.FTZ R45, R34, R45 ;  /* 0x0000002d222d7220 */ /* 0x000fe20000410000 */
[----:B------:R-:W-:Y:S01]  /*5260*/  FFMA.FTZ R43, R40, R115, R43 ;  /* 0x00000073282b7223 */ /* 0x000fe2000001002b */
[----:B------:R-:W-:Y:S01]  /*5270*/  FFMA.FTZ R34, R34, R41, -R55 ;  /* 0x0000002922227223 */ /* 0x000fe20000010837 */
[----:B------:R-:W-:-:S02]  /*5280*/  IMAD.MOV.U32 R35, RZ, RZ, R52 ;  /* 0x000000ffff237224 */ /* 0x000fc400078e0034 */
[----:B------:R-:W-:Y:S02]  /*5290*/  FFMA.FTZ R38, R38, R41, R45 ;  /* 0x0000002926267223 */ /* 0x000fe4000001002d */
[----:B------:R-:W-:-:S03]  /*52a0*/  F2FP.F16.F32.PACK_AB R34, R34, R53 ;  /* 0x000000352222723e */ /* 0x000fc600000000ff */
[----:B------:R-:W-:-:S07]  /*52b0*/  F2FP.F16.F32.PACK_AB R38, R38, R43 ;  /* 0x0000002b2626723e */ /* 0x000fce00000000ff */
.L_x_13933:
[----:B------:R-:W-:Y:S05]  /*52c0*/  BSYNC B1 ;  /* 0x0000000000017941 */ /* 0x000fea0003800000 */
.L_x_13932:
        /* <DEDUP_REMOVED lines=10> */
.L_x_13901:
[----:B------:R-:W-:-:S06]  /*5370*/  UISETP.NE.AND UP0, UPT, UR45, 0x3, UPT ;  /* 0x000000032d00788c */ /* 0x000fcc000bf05270 */
[----:B------:R-:W-:-:S13]  /*5380*/  PLOP3.LUT P3, PT, PT, PT, UP0, 0x80, 0x0 ;  /* 0x000000000000781c */ /* 0x000fda0003f6f008 */
[----:B------:R-:W-:Y:S05]  /*5390*/  @!P3 BRA `(.L_x_13934) ;  /* 0x000000000004b947 */ /* 0x000fea0003800000 */
[----:B------:R-:W-:Y:S01]  /*53a0*/  BPT.TRAP 0x1 ;  /* 0x000000040000795c */ /* 0x000fe20000300000 */
.L_x_13934:
[----:B------:R-:W-:Y:S01]  /*53b0*/  IMAD R96, R2, 0x8, R18 ;  /* 0x0000000802607824 */ /* 0x000fe200078e0212 */
[----:B------:R-:W-:Y:S01]  /*53c0*/  SHF.L.U32 R107, R203, 0x1f, RZ ;  /* 0x0000001fcb6b7819 */ /* 0x000fe200000006ff */
[----:B------:R-:W-:Y:S01]  /*53d0*/  IMAD R106, R27, -0x60, R24 ;  /* 0xffffffa01b6a7824 */ /* 0x000fe200078e0218 */
[----:B------:R-:W-:Y:S02]  /*53e0*/  BSSY B1, `(.L_x_13935) ;  /* 0x0000004000017945 */ /* 0x000fe40003800000 */
[----:B------:R-:W0:Y:S02]  /*53f0*/  SYNCS.PHASECHK.TRANS64.TRYWAIT P4, [R96+URZ+0x22890], R107 ;  /* 0x0228906b600075a7 */ /* 0x000e24000808017f */
[----:B------:R-:W-:Y:S01]  /*5400*/  VIMNMX R106, R106, 0x60, PT ;  /* 0x000000606a6a7848 */ /* 0x000fe20003fe0100 */
[----:B0-----:R-:W-:Y:S06]  /*5410*/  @!P4 BRA `(.L_x_13936) ;  /* 0x000001980014c947 */ /* 0x001fec0003800000 */
.L_x_14216:
[----:B------:R-:W-:Y:S05]  /*5420*/  BSYNC B1 ;  /* 0x0000000000017941 */ /* 0x000fea0003800000 */
.L_x_13935:
        /* <DEDUP_REMOVED lines=8> */
.L_x_13938:
[----:B------:R-:W-:Y:S05]  /*54b0*/  BSYNC B1 ;  /* 0x0000000000017941 */ /* 0x000fea0003800000 */
.L_x_13937:
[----:B------:R-:W-:Y:S05]  /*54c0*/  @P4 BRA `(.L_x_13918) ;  /* 0x0000000000104947 */ /* 0x000fea0003800000 */
[----:B-1----:R-:W1:Y:S04]  /*54d0*/  @!P1 LDS.128 R32, [R104+0x2000] ;  /* 0x0020000068209984 */ /* 0x002e680000000c00 */
[----:B------:R-:W2:Y:S04]  /*54e0*/  @!P2 LDS.128 R36, [R103+0x2000] ;  /* 0x002000006724a984 */ /* 0x000ea80000000c00 */
[----:B-1----:R1:W-:Y:S04]  /*54f0*/  @!P1 STG.E.128 desc[UR40][R40.64], R32 ;  /* 0x0000002028009986 */ /* 0x0023e8000c101d28 */
[----:B--2---:R1:W-:Y:S02]  /*5500*/  @!P2 STG.E.128 desc[UR40][R40.64+0x40], R36 ;  /* 0x000040242800a986 */ /* 0x0043e4000c101d28 */
.L_x_13918:
[----:B------:R-:W-:Y:S05]  /*5510*/  BSYNC B0 ;  /* 0x0000000000007941 */ /* 0x000fea0003800000 */
.L_x_13900:
        /* <DEDUP_REMOVED lines=17> */
.L_x_13940:
[----:B------:R-:W-:Y:S05]  /*5630*/  BSYNC B0 ;  /* 0x0000000000007941 */ /* 0x000fea0003800000 */
.L_x_13939:
[----:B------:R-:W2:Y:S01]  /*5640*/  SYNCS.PHASECHK.TRANS64.TRYWAIT P3, [R96+URZ+0x228b0], R107 ;  /* 0x0228b06b600075a7 */ /* 0x000ea2000806017f */
[----:B------:R-:W-:Y:S01]  /*5650*/  ULDC UR43, c[0x0][0x320] ;  /* 0x0000c800002b7ab9 */ /* 0x000fe20000000800 */
[----:B------:R-:W-:Y:S01]  /*5660*/  ULDC.64 UR48, c[0x0][0x328] ;  /* 0x0000ca0000307ab9 */ /* 0x000fe20000000a00 */
[----:B------:R-:W-:Y:S01]  /*5670*/  ULDC.64 UR46, c[0x0][0x318] ;  /* 0x0000c600002e7ab9 */ /* 0x000fe20000000a00 */
[----:B------:R-:W-:Y:S01]  /*5680*/  BSSY B0, `(.L_x_13941) ;  /* 0x0000003000007945 */ /* 0x000fe20003800000 */
[----:B-1----:R-:W-:-:S03]  /*5690*/  IMAD R32, R2, 0x6000, R90 ;  /* 0x0000600002207824 */ /* 0x002fc600078e025a */
[----:B--2---:R-:W-:Y:S05]  /*56a0*/  @!P3 BRA `(.L_x_13942) ;  /* 0x000001940084b947 */ /* 0x004fea0003800000 */
.L_x_14217:
[----:B------:R-:W-:Y:S05]  /*56b0*/  BSYNC B0 ;  /* 0x0000000000007941 */ /* 0x000fea0003800000 */
.L_x_13941:
        /* <DEDUP_REMOVED lines=39> */
.L_x_13944:
[----:B------:R-:W-:Y:S05]  /*5930*/  BSYNC B0 ;  /* 0x0000000000007941 */ /* 0x000fea0003800000 */
.L_x_13943:
[----:B------:R-:W-:Y:S01]  /*5940*/  ISETP.GE.AND P3, PT, R228, R106, PT ;  /* 0x0000006ae400720c */ /* 0x000fe20003f66270 */
[----:B------:R-:W-:-:S12]  /*5950*/  BSSY B0, `(.L_x_13945) ;  /* 0x0000024000007945 */ /* 0x000fd80003800000 */
[----:B------:R-:W-:Y:S05]  /*5960*/  @P3 BRA `(.L_x_13946) ;  /* 0x0000000000883947 */ /* 0x000fea0003800000 */
[----:B--2---:R-:W-:Y:S01]  /*5970*/  IADD3 R35, P3, R36, 0x40, RZ ;  /* 0x0000004024237810 */ /* 0x004fe20007f7e0ff */
        /* <DEDUP_REMOVED lines=33> */
.L_x_13946:
[----:B------:R-:W-:Y:S05]  /*5b90*/  BSYNC B0 ;  /* 0x0000000000007941 */ /* 0x000fea0003800000 */
.L_x_13945:
        /* <DEDUP_REMOVED lines=22> */
.L_x_13895:
[----:B------:R-:W0:Y:S01]  /*5d00*/  LDC R0, c[0x0][0x448] ;  /* 0x00011200ff007b82 */ /* 0x000e220000000800 */
[----:B------:R-:W-:Y:S02]  /*5d10*/  VIADD R3, R206, 0x7f ;  /* 0x0000007fce037836 */ /* 0x000fe40000000000 */
[----:B------:R-:W-:Y:S01]  /*5d20*/  IMAD.MOV.U32 R178, RZ, RZ, RZ ;  /* 0x000000ffffb27224 */ /* 0x000fe200078e00ff */
[----:B0-----:R-:W-:-:S13]  /*5d30*/  ISETP.NE.AND P1, PT, R0, 0x1, PT ;  /* 0x000000010000780c */ /* 0x001fda0003f25270 */
[----:B------:R-:W0:Y:S08]  /*5d40*/  @P1 LDC R0, c[0x0][0x44c] ;  /* 0x00011300ff001b82 */ /* 0x000e300000000800 */
[----:B------:R-:W1:Y:S01]  /*5d50*/  @P1 LDC R5, c[0x0][0x450] ;  /* 0x00011400ff051b82 */ /* 0x000e620000000800 */
[----:B0-----:R-:W-:-:S05]  /*5d60*/  @P1 IMAD.HI.U32 R0, R3, R0, RZ ;  /* 0x0000000003001227 */ /* 0x001fca00078e00ff */
[----:B-1----:R-:W-:-:S05]  /*5d70*/  @P1 SHF.R.U32.HI R3, RZ, R5, R0 ;  /* 0x00000005ff031219 */ /* 0x002fca0000011600 */
[----:B------:R-:W-:-:S04]  /*5d80*/  IMAD.IADD R3, R60, 0x1, R3 ;  /* 0x000000013c037824 */ /* 0x000fc800078e0203 */
[----:B------:R-:W-:-:S05]  /*5d90*/  IMAD.HI R3, R3, 0x2aaaaaab, RZ ;  /* 0x2aaaaaab03037827 */ /* 0x000fca00078e02ff */
[----:B------:R-:W-:-:S04]  /*5da0*/  SHF.R.U32.HI R0, RZ, 0x1f, R3 ;  /* 0x0000001fff007819 */ /* 0x000fc80000011603 */
[----:B------:R-:W-:-:S04]  /*5db0*/  LEA.HI.SX32 R0, R3, R0, 0x1c ;  /* 0x0000000003007211 */ /* 0x000fc800078fe2ff */
[----:B------:R-:W-:-:S04]  /*5dc0*/  VIMNMX R29, R29, R0, PT ;  /* 0x000000001d1d7248 */ /* 0x000fc80003fe0100 */
[----:B------:R-:W-:Y:S01]  /*5dd0*/  ISETP.GE.AND P1, PT, R29, 0x1, PT ;  /* 0x000000011d00780c */ /* 0x000fe20003f26270 */
[----:B------:R-:W-:-:S12]  /*5de0*/  @P0 BRA `(.L_x_13948) ;  /* 0x00000000000c0947 */ /* 0x000fd80003800000 */
[----:B------:R-:W0:Y:S01]  /*5df0*/  FENCE.VIEW.ASYNC.G ;  /* 0x00000000000073c6 */ /* 0x000e220000000100 */
[----:B------:R-:W-:Y:S05]  /*5e00*/  WARPSYNC.ALL ;  /* 0x0000000000007948 */ /* 0x000fea0003800000 */
[----:B0-----:R-:W-:Y:S06]  /*5e10*/  BAR.ARV 0xc, 0x180 ;  /* 0x0306000000007b1d */ /* 0x001fec0000002000 */
.L_x_13948:
[----:B------:R-:W-:Y:S04]  /*5e20*/  BSSY B0, `(.L_x_13949) ;  /* 0x000001f000007945 */ /* 0x000fe80003800000 */
        /* <DEDUP_REMOVED lines=30> */
.L_x_13950:
[----:B------:R-:W-:Y:S05]  /*6010*/  BSYNC B0 ;  /* 0x0000000000007941 */ /* 0x000fea0003800000 */
.L_x_13949:
        /* <DEDUP_REMOVED lines=33> */
[----:B----4-:R-:W-:Y:S02]  /*6230*/  CS2R R96, SRZ ;  /* 0x0000000000607805 */ /* 0x010fe4000001ff00 */
        /* <DEDUP_REMOVED lines=45> */
.L_x_14220:
        /* <DEDUP_REMOVED lines=18> */
[----:B------:R-:W-:Y:S02]  /*6630*/  IMAD.U32 R6, RZ, RZ, UR6 ;  /* 0x00000006ff067e24 */ /* 0x000fe4000f8e00ff */
[----:B------:R-:W-:-:S02]  /*6640*/  IMAD.U32 R10, RZ, RZ, UR4 ;  /* 0x00000004ff0a7e24 */ /* 0x000fc4000f8e00ff */
[----:B------:R-:W-:Y:S02]  /*6650*/  IMAD.U32 R11, RZ, RZ, UR5 ;  /* 0x00000005ff0b7e24 */ /* 0x000fe4000f8e00ff */
[----:B------:R-:W-:Y:S02]  /*6660*/  IMAD.MOV.U32 R8, RZ, RZ, 0x70 ;  /* 0x00000070ff087424 */ /* 0x000fe400078e00ff */
[----:B------:R-:W-:Y:S02]  /*6670*/  IMAD.MOV.U32 R12, RZ, RZ, 0x1 ;  /* 0x00000001ff0c7424 */ /* 0x000fe400078e00ff */
[----:B0-----:R-:W-:-:S07]  /*6680*/  IMAD.MOV.U32 R13, RZ, RZ, RZ ;  /* 0x000000ffff0d7224 */ /* 0x001fce00078e00ff */
[----:B------:R-:W-:-:S07]  /*6690*/  LEPC R20, `(.L_x_13954) ;  /* 0x000000001014794e */ /* 0x000fce0000000000 */
[----:B-1---5:R-:W-:Y:S05]  /*66a0*/  CALL.ABS.NOINC R14 ;  /* 0x000000000e007343 */ /* 0x022fea0003c00000 */
.L_x_13954:
[----:B------:R-:W-:Y:S05]  /*66b0*/  BSYNC B6 ;  /* 0x0000000000067941 */ /* 0x000fea0003800000 */
.L_x_13953:
        /* <DEDUP_REMOVED lines=12> */
.L_x_13958:
[----:B--2---:R2:W3:Y:S02]  /*6780*/  SYNCS.PHASECHK.TRANS64.TRYWAIT P0, [R18+URZ+0x22800], R3 ;  /* 0x02280003120075a7 */ /* 0x0044e4000800017f */
[----:B---3--:R-:W-:Y:S05]  /*6790*/  @!P0 NANOSLEEP.SYNCS 0x989680 ;  /* 0x009896800000895d */ /* 0x008fea0003900000 */
[----:B------:R-:W3:Y:S02]  /*67a0*/  @!P0 SYNCS.PHASECHK.TRANS64 P0, [R18+URZ+0x22800], R3 ;  /* 0x02280003120085a7 */ /* 0x000ee4000800007f */
[----:B---3--:R-:W-:Y:S05]  /*67b0*/  @!P0 BRA `(.L_x_13958) ;  /* 0xfffffffc00f08947 */ /* 0x008fea000383ffff */
.L_x_13957:
[----:B------:R-:W-:Y:S05]  /*67c0*/  BSYNC B0 ;  /* 0x0000000000007941 */ /* 0x000fea0003800000 */
.L_x_13956:
[----:B------:R-:W-:Y:S05]  /*67d0*/  BRA `(.L_x_13959) ;  /* 0x0000002800f87947 */ /* 0x000fea0003800000 */
.L_x_13955:
        /* <DEDUP_REMOVED lines=30> */
.L_x_13961:
[----:B------:R-:W-:Y:S05]  /*69c0*/  BSYNC B6 ;  /* 0x0000000000067941 */ /* 0x000fea0003800000 */
.L_x_13960:
        /* <DEDUP_REMOVED lines=15> */
[----:B------:R-:W-:Y:S01]  /*6ac0*/  IMAD.MOV.U32 R6, RZ, RZ, R24 ;  /* 0x000000ffff067224 */ /* 0x000fe200078e0018 */
[----:B------:R-:W-:Y:S01]  /*6ad0*/  ULDC.64 UR6, c[0x0][0x408] ;  /* 0x0001020000067ab9 */ /* 0x000fe20000000a00 */
[----:B------:R-:W-:Y:S01]  /*6ae0*/  IMAD.MOV.U32 R7, RZ, RZ, R27 ;  /* 0x000000ffff077224 */ /* 0x000fe200078e001b */
[----:B------:R-:W-:Y:S01]  /*6af0*/  SHF.R.S32.HI R31, RZ, 0x1f, R204 ;  /* 0x0000001fff1f7819 */ /* 0x000fe200000114cc */
        /* <DEDUP_REMOVED lines=18> */
[----:B------:R-:W-:-:S02]  /*6c20*/  IADD3 R3, R7, R5, RZ ;  /* 0x0000000507037210 */ /* 0x000fc40007ffe0ff */
[----:B------:R-:W-:Y:S01]  /*6c30*/  IMAD.IADD R7, R9, 0x1, R11 ;  /* 0x0000000109077824 */ /* 0x000fe200078e020b */
[----:B------:R-:W-:Y:S02]  /*6c40*/  LEA R32, P1, R8, UR6, 0x1 ;  /* 0x0000000608207c11 */ /* 0x000fe4000f8208ff */
[----:B------:R-:W-:Y:S02]  /*6c50*/  LEA.HI.X R6, R6, UR5, R3, 0x1, P0 ;  /* 0x0000000506067c11 */ /* 0x000fe400080f0c03 */
[----:B------:R-:W-:Y:S01]  /*6c60*/  LEA.HI.X R7, R8, UR7, R7, 0x1, P1 ;  /* 0x0000000708077c11 */ /* 0x000fe200088f0c07 */
[----:B------:R-:W-:Y:S08]  /*6c70*/  BRA.DIV UR4, `(.L_x_13964) ;  /* 0x0000018204487947 */ /* 0x000ff0000b800000 */
[----:B------:R1:W2:Y:S04]  /*6c80*/  SHFL.IDX PT, R3, R6, RZ, 0x1c1f ;  /* 0x001c1fff06037589 */ /* 0x0002a800000e0000 */
[----:B------:R1:W3:Y:S04]  /*6c90*/  SHFL.IDX PT, R0, R4, RZ, 0x1c1f ;  /* 0x001c1fff04007589 */ /* 0x0002e800000e0000 */
[----:B------:R1:W4:Y:S04]  /*6ca0*/  SHFL.IDX PT, R5, R7, RZ, 0x1c1f ;  /* 0x001c1fff07057589 */ /* 0x00032800000e0000 */
[----:B------:R1:W0:Y:S02]  /*6cb0*/  SHFL.IDX PT, R14, R32, RZ, 0x1c1f ;  /* 0x001c1fff200e7589 */ /* 0x00022400000e0000 */
.L_x_14226:
        /* <DEDUP_REMOVED lines=15> */
[----:B------:R-:W-:Y:S02]  /*6db0*/  @!P2 IMAD.WIDE R34, R200, 0x2, R8 ;  /* 0x00000002c822a825 */ /* 0x000fe400078e0208 */
[C---:B------:R-:W-:Y:S02]  /*6dc0*/  @!P3 SHF.L.U64.HI R24, R204.reuse, 0x1, R31 ;  /* 0x00000001cc18b819 */ /* 0x040fe4000001021f */
[----:B------:R-:W-:Y:S01]  /*6dd0*/  @!P3 IMAD.SHL.U32 R9, R204, 0x2, RZ ;  /* 0x00000002cc09b824 */ /* 0x000fe200078e00ff */
[----:B------:R-:W-:Y:S02]  /*6de0*/  CS2R R26, SRZ ;  /* 0x00000000001a7805 */ /* 0x000fe4000001ff00 */
[----:B------:R-:W-:Y:S01]  /*6df0*/  CS2R R20, SRZ ;  /* 0x0000000000147805 */ /* 0x000fe2000001ff00 */
[----:B0-----:R-:W-:Y:S01]  /*6e00*/  @!P2 IMAD.WIDE R12, R200, 0x2, R14 ;  /* 0x00000002c80ca825 */ /* 0x001fe200078e020e */
        /* <DEDUP_REMOVED lines=9> */
.L_x_13966:
[----:B------:R-:W-:Y:S05]  /*6ea0*/  BSYNC B1 ;  /* 0x0000000000017941 */ /* 0x000fea0003800000 */
.L_x_13965:
        /* <DEDUP_REMOVED lines=10> */
[----:B------:R-:W-:Y:S01]  /*6f50*/  IMAD.MOV.U32 R0, RZ, RZ, R28 ;  /* 0x000000ffff007224 */ /* 0x000fe200078e001c */
[----:B------:R-:W-:-:S02]  /*6f60*/  MOV R3, R29 ;  /* 0x0000001d00037202 */ /* 0x000fc40000000f00 */
[----:B------:R-:W-:Y:S02]  /*6f70*/  PRMT R45, R5, 0x5410, R8 ;  /* 0x00005410052d7816 */ /* 0x000fe40000000008 */
[----:B------:R-:W-:Y:S02]  /*6f80*/  CS2R R8, SRZ ;  /* 0x0000000000087805 */ /* 0x000fe4000001ff00 */
[----:B------:R-:W-:Y:S02]  /*6f90*/  PRMT R40, R40, 0x5410, R0 ;  /* 0x0000541028287816 */ /* 0x000fe40000000000 */
[----:B------:R-:W-:Y:S01]  /*6fa0*/  PRMT R44, R44, 0x5410, R3 ;  /* 0x000054102c2c7816 */ /* 0x000fe20000000003 */
[----:B------:R-:W-:Y:S06]  /*6fb0*/  BRA.DIV UR4, `(.L_x_13967) ;  /* 0x0000017e04e87947 */ /* 0x000fec000b800000 */
[----:B------:R0:W2:Y:S04]  /*6fc0*/  SHFL.IDX PT, R3, R6, 0x1, 0x1c1f ;  /* 0x003c1f0006037f89 */ /* 0x0000a800000e0000 */
[----:B------:R0:W3:Y:S04]  /*6fd0*/  SHFL.IDX PT, R0, R4, 0x1, 0x1c1f ;  /* 0x003c1f0004007f89 */ /* 0x0000e800000e0000 */
[----:B-1----:R-:W1:Y:S04]  /*6fe0*/  SHFL.IDX PT, R7, R7, 0x1, 0x1c1f ;  /* 0x003c1f0007077f89 */ /* 0x002e6800000e0000 */
[----:B0-----:R-:W4:Y:S02]  /*6ff0*/  SHFL.IDX PT, R32, R32, 0x1, 0x1c1f ;  /* 0x003c1f0020207f89 */ /* 0x001f2400000e0000 */
.L_x_14232:
[----:B------:R-:W-:Y:S01]  /*7000*/  VIADD R38, R38, 0x40 ;  /* 0x0000004026267836 */ /* 0x000fe20000000000 */
[----:B------:R-:W-:Y:S01]  /*7010*/  LEA.HI R4, R229, R229, RZ, 0x1 ;  /* 0x000000e5e5047211 */ /* 0x000fe200078f08ff */
        /* <DEDUP_REMOVED lines=13> */
[----:B------:R-:W-:Y:S01]  /*70f0*/  ISETP.GE.AND P3, PT, R204, UR4, PT ;  /* 0x00000004cc007c0c */ /* 0x000fe2000bf66270 */
[----:B-1----:R-:W-:Y:S01]  /*7100*/  IMAD.MOV.U32 R33, RZ, RZ, R7 ;  /* 0x000000ffff217224 */ /* 0x002fe200078e0007 */
[----:B------:R-:W-:-:S09]  /*7110*/  CS2R R14, SRZ ;  /* 0x00000000000e7805 */ /* 0x000fd2000001ff00 */
[----:B------:R-:W-:Y:S02]  /*7120*/  @!P2 IMAD.WIDE R34, R200, 0x2, R4 ;  /* 0x00000002c822a825 */ /* 0x000fe400078e0204 */
[C---:B------:R-:W-:Y:S02]  /*7130*/  @!P3 SHF.L.U64.HI R10, R204.reuse, 0x1, R31 ;  /* 0x00000001cc0ab819 */ /* 0x040fe4000001021f */
[----:B------:R-:W-:Y:S01]  /*7140*/  @!P3 IMAD.SHL.U32 R5, R204, 0x2, RZ ;  /* 0x00000002cc05b824 */ /* 0x000fe200078e00ff */
[----:B------:R-:W-:Y:S02]  /*7150*/  CS2R R8, SRZ ;  /* 0x0000000000087805 */ /* 0x000fe4000001ff00 */
[----:B------:R-:W-:Y:S01]  /*7160*/  CS2R R12, SRZ ;  /* 0x00000000000c7805 */ /* 0x000fe2000001ff00 */
[----:B------:R0:W5:Y:S01]  /*7170*/  @!P2 LD.E.64 R14, desc[UR40][R34.64] ;  /* 0x00000028220ea980 */ /* 0x000162000c101b00 */
[-C--:B------:R-:W-:Y:S02]  /*7180*/  @!P3 IADD3 R4, P0, R0, R5.reuse, RZ ;  /* 0x000000050004b210 */ /* 0x080fe40007f1e0ff */
[----:B----4-:R-:W-:Y:S01]  /*7190*/  @!P3 IADD3 R6, P1, R32, R5, RZ ;  /* 0x000000052006b210 */ /* 0x010fe20007f3e0ff */
[----:B------:R-:W-:-:S04]  /*71a0*/  @!P2 IMAD.WIDE R32, R200, 0x2, R32 ;  /* 0x00000002c820a825 */ /* 0x000fc800078e0220 */
[--C-:B------:R-:W-:Y:S01]  /*71b0*/  @!P3 IMAD.X R5, R3, 0x1, R10.reuse, P0 ;  /* 0x000000010305b824 */ /* 0x100fe200000e060a */
[----:B------:R0:W5:Y:S01]  /*71c0*/  @!P2 LD.E.64 R8, desc[UR40][R32.64] ;  /* 0x000000282008a980 */ /* 0x000162000c101b00 */
[----:B------:R-:W-:Y:S01]  /*71d0*/  @!P3 IMAD.X R7, R7, 0x1, R10, P1 ;  /* 0x000000010707b824 */ /* 0x000fe200008e060a */
[----:B------:R-:W-:Y:S02]  /*71e0*/  CS2R R10, SRZ ;  /* 0x00000000000a7805 */ /* 0x000fe4000001ff00 */
[----:B------:R0:W5:Y:S04]  /*71f0*/  @!P3 LD.E.64 R12, desc[UR40][R4.64] ;  /* 0x00000028040cb980 */ /* 0x000168000c101b00 */
[----:B------:R0:W5:Y:S02]  /*7200*/  @!P3 LD.E.64 R10, desc[UR40][R6.64] ;  /* 0x00000028060ab980 */ /* 0x000164000c101b00 */
.L_x_13969:
[----:B------:R-:W-:Y:S05]  /*7210*/  BSYNC B1 ;  /* 0x0000000000017941 */ /* 0x000fea0003800000 */
.L_x_13968:
[----:B------:R-:W1:Y:S01]  /*7220*/  SYNCS.PHASECHK.TRANS64.TRYWAIT P0, [R18+URZ+0x22800], R39 ;  /* 0x02280027120075a7 */ /* 0x000e62000800017f */
[----:B---3--:R-:W-:Y:S01]  /*7230*/  IMAD.SHL.U32 R0, R37, 0x40, RZ ;  /* 0x0000004025007824 */ /* 0x008fe200078e00ff */
[----:B0---4-:R-:W-:Y:S01]  /*7240*/  VIADDMNMX R32, R41, -R206, 0x80, PT ;  /* 0x0000008029207446 */ /* 0x011fe200038009ce */
[----:B-----5:R-:W-:Y:S01]  /*7250*/  IMAD.MOV.U32 R4, RZ, RZ, R8 ;  /* 0x000000ffff047224 */ /* 0x020fe200078e0008 */
[----:B------:R-:W-:Y:S01]  /*7260*/  BSSY B1, `(.L_x_13970) ;  /* 0x0000018000017945 */ /* 0x000fe20003800000 */
[----:B------:R-:W-:Y:S01]  /*7270*/  IMAD.MOV.U32 R6, RZ, RZ, R14 ;  /* 0x000000ffff067224 */ /* 0x000fe200078e000e */
[----:B--2---:R-:W-:Y:S01]  /*7280*/  LOP3.LUT R3, R0, 0x1c0, RZ, 0xc0, !PT ;  /* 0x000001c000037812 */ /* 0x004fe200078ec0ff */
[----:B------:R-:W-:Y:S01]  /*7290*/  IMAD.MOV.U32 R5, RZ, RZ, R11 ;  /* 0x000000ffff057224 */ /* 0x000fe200078e000b */
[----:B------:R-:W-:Y:S01]  /*72a0*/  PRMT R46, R4, 0x7610, R46 ;  /* 0x00007610042e7816 */ /* 0x000fe2000000002e */
[----:B------:R-:W-:Y:S01]  /*72b0*/  IMAD.MOV.U32 R4, RZ, RZ, R10 ;  /* 0x000000ffff047224 */ /* 0x000fe200078e000a */
[----:B------:R-:W-:-:S02]  /*72c0*/  LOP3.LUT R0, R3, 0x18, R16, 0xf8, !PT ;  /* 0x0000001803007812 */ /* 0x000fc400078ef810 */
[----:B------:R-:W-:Y:S02]  /*72d0*/  SHF.R.U32.HI R3, RZ, 0x3, R3 ;  /* 0x00000003ff037819 */ /* 0x000fe40000011603 */
[----:B------:R-:W-:Y:S01]  /*72e0*/  PRMT R47, R4, 0x5410, R6 ;  /* 0x00005410042f7816 */ /* 0x000fe20000000006 */
[----:B------:R-:W-:Y:S01]  /*72f0*/  IMAD.MOV.U32 R4, RZ, RZ, R12 ;  /* 0x000000ffff047224 */ /* 0x000fe200078e000c */
[----:B------:R-:W-:Y:S02]  /*7300*/  LOP3.LUT R3, R0, R3, RZ, 0x3c, !PT ;  /* 0x0000000300037212 */ /* 0x000fe400078e3cff */
[----:B------:R-:W-:Y:S02]  /*7310*/  MOV R0, R9 ;  /* 0x0000000900007202 */ /* 0x000fe40000000f00 */
[----:B------:R-:W-:Y:S01]  /*7320*/  PRMT R31, R5, 0x7610, R31 ;  /* 0x00007610051f7816 */ /* 0x000fe2000000001f */
[----:B------:R-:W-:Y:S01]  /*7330*/  IMAD R3, R212, 0x200, R3 ;  /* 0x00000200d4037824 */ /* 0x000fe200078e0203 */
[----:B------:R-:W-:Y:S01]  /*7340*/  PRMT R46, R46, 0x5410, R0 ;  /* 0x000054102e2e7816 */ /* 0x000fe20000000000 */
[----:B------:R-:W-:Y:S01]  /*7350*/  IMAD.MOV.U32 R0, RZ, RZ, R15 ;  /* 0x000000ffff007224 */ /* 0x000fe200078e000f */
[----:B------:R-:W-:Y:S01]  /*7360*/  LOP3.LUT P2, RZ, R37, 0x4, RZ, 0xc0, !PT ;  /* 0x0000000425ff7812 */ /* 0x000fe2000784c0ff */
[----:B------:R-:W-:Y:S01]  /*7370*/  IMAD R3, R3, 0x2, R18 ;  /* 0x0000000203037824 */ /* 0x000fe200078e0212 */
[----:B------:R-:W-:Y:S01]  /*7380*/  ISETP.GE.AND P1, PT, R23, R32, PT ;  /* 0x000000201700720c */ /* 0x000fe20003f26270 */
[----:B------:R-:W-:Y:S01]  /*7390*/  IMAD.MOV.U32 R5, RZ, RZ, R13 ;  /* 0x000000ffff057224 */ /* 0x000fe200078e000d */
[----:B------:R-:W-:Y:S01]  /*73a0*/  PRMT R48, R0, 0x5410, R4 ;  /* 0x0000541000307816 */ /* 0x000fe20000000004 */
[----:B------:R-:W-:-:S02]  /*73b0*/  VIADD R4, R3, 0x18400 ;  /* 0x0001840003047836 */ /* 0x000fc40000000000 */
[----:B------:R-:W-:Y:S01]  /*73c0*/  VIADD R0, R3, 0x18440 ;  /* 0x0001844003007836 */ /* 0x000fe20000000000 */
[----:B-1----:R-:W-:Y:S07]  /*73d0*/  @!P0 BRA `(.L_x_13971) ;  /* 0x0000017c00548947 */ /* 0x002fee0003800000 */
.L_x_14233:
[----:B------:R-:W-:Y:S05]  /*73e0*/  BSYNC B1 ;  /* 0x0000000000017941 */ /* 0x000fea0003800000 */
.L_x_13970:
        /* <DEDUP_REMOVED lines=27> */
[C---:B0-----:R-:W-:Y:S01]  /*75a0*/  FFMA.FTZ R39, R28.reuse, R34, -R37 ;  /* 0x000000221c277223 */ /* 0x041fe20000010825 */
[--C-:B------:R-:W-:Y:S02]  /*75b0*/  HADD2.F32 R6, -RZ, R5.reuse.H0_H0 ;  /* 0x20000005ff067230 */ /* 0x100fe40000004100 */
[----:B------:R-:W-:Y:S01]  /*75c0*/  FFMA.FTZ R40, R28, R36, R29 ;  /* 0x000000241c287223 */ /* 0x000fe2000001001d */
[-C--:B------:R-:W-:Y:S01]  /*75d0*/  FMUL.FTZ R34, R4, R33.reuse ;  /* 0x0000002104227220 */ /* 0x080fe20000410000 */
[C---:B------:R-:W-:Y:S01]  /*75e0*/  FFMA.FTZ R38, R7.reuse, R33, -R38 ;  /* 0x0000002107267223 */ /* 0x040fe20000010826 */
[----:B------:R-:W-:Y:S02]  /*75f0*/  HADD2.F32 R5, -RZ, R5.H1_H1 ;  /* 0x30000005ff057230 */ /* 0x000fe40000004100 */
[--C-:B------:R-:W-:Y:S02]  /*7600*/  HADD2.F32 R33, -RZ, R44.reuse.H0_H0 ;  /* 0x2000002cff217230 */ /* 0x100fe40000004100 */
        /* <DEDUP_REMOVED lines=17> */
.L_x_13975:
[----:B------:R-:W-:Y:S05]  /*7720*/  BSYNC B2 ;  /* 0x0000000000027941 */ /* 0x000fea0003800000 */
.L_x_13974:
        /* <DEDUP_REMOVED lines=43> */
.L_x_13973:
[----:B------:R-:W-:Y:S05]  /*79e0*/  BSYNC B1 ;  /* 0x0000000000017941 */ /* 0x000fea0003800000 */
.L_x_13972:
        /* <DEDUP_REMOVED lines=30> */
[----:B------:R-:W-:Y:S02]  /*7bd0*/  HADD2.F32 R20, -RZ, R46.H1_H1 ;  /* 0x3000002eff147230 */ /* 0x000fe40000004100 */
        /* <DEDUP_REMOVED lines=18> */
.L_x_13978:
[----:B------:R-:W-:Y:S05]  /*7d00*/  BSYNC B1 ;  /* 0x0000000000017941 */ /* 0x000fea0003800000 */
.L_x_13977:
[----:B------:R-:W-:Y:S05]  /*7d10*/  @P1 BRA `(.L_x_13976) ;  /* 0x0000001400841947 */ /* 0x000fea0003800000 */
[----:B-1----:R-:W1:Y:S01]  /*7d20*/  LDS.128 R4, [R0+0x2000] ;  /* 0x0020000000047984 */ /* 0x002e620000000c00 */
[----:B------:R-:W-:Y:S02]  /*7d30*/  SHF.R.U64 R24, R12, 0x10, R13 ;  /* 0x000000100c187819 */ /* 0x000fe4000000120d */
[----:B------:R-:W-:Y:S02]  /*7d40*/  SHF.R.U32.HI R14, RZ, 0x10, R11 ;  /* 0x00000010ff0e7819 */ /* 0x000fe4000001160b */
[----:B------:R-:W-:Y:S01]  /*7d50*/  SHF.R.U32.HI R12, RZ, 0x10, R13 ;  /* 0x00000010ff0c7819 */ /* 0x000fe2000001160d */
[----:B------:R-:W-:Y:S01]  /*7d60*/  HADD2.F32 R13, -RZ, R47.H0_H0 ;  /* 0x2000002fff0d7230 */ /* 0x000fe20000004100 */
        /* <DEDUP_REMOVED lines=16> */
[----:B------:R-:W-:Y:S02]  /*7e70*/  HADD2.F32 R10, -RZ, R31.H0_H0 ;  /* 0x2000001fff0a7230 */ /* 0x000fe40000004100 */
[----:B------:R-:W-:Y:S01]  /*7e80*/  FFMA.FTZ R15, R9, R14, R15 ;  /* 0x0000000e090f7223 */ /* 0x000fe2000001000f */
[----:B------:R-:W-:Y:S02]  /*7e90*/  HADD2.F32 R6, -RZ, R5.H0_H0 ;  /* 0x20000005ff067230 */ /* 0x000fe40000004100 */
[----:B------:R-:W-:Y:S01]  /*7ea0*/  FFMA.FTZ R12, R3, R13, R12 ;  /* 0x0000000d030c7223 */ /* 0x000fe2000001000c */
[----:B------:R-:W-:-:S02]  /*7eb0*/  HADD2.F32 R31, -RZ, R31.H1_H1 ;  /* 0x3000001fff1f7230 */ /* 0x000fc40000004100 */
[CC--:B------:R-:W-:Y:S01]  /*7ec0*/  FMUL.FTZ R14, R8.reuse, R10.reuse ;  /* 0x0000000a080e7220 */ /* 0x0c0fe20000410000 */
[----:B------:R-:W-:Y:S02]  /*7ed0*/  HADD2.F32 R5, -RZ, R5.H1_H1 ;  /* 0x30000005ff057230 */ /* 0x000fe40000004100 */
[----:B------:R-:W-:Y:S02]  /*7ee0*/  HADD2.F32 R9, -RZ, R21.H0_H0 ;  /* 0x20000015ff097230 */ /* 0x000fe40000004100 */
[-C--:B------:R-:W-:Y:S01]  /*7ef0*/  FMUL.FTZ R13, R8, R31.reuse ;  /* 0x0000001f080d7220 */ /* 0x080fe20000410000 */
[----:B------:R-:W-:Y:S02]  /*7f00*/  HADD2.F32 R4, -RZ, R24.H0_H0 ;  /* 0x20000018ff047230 */ /* 0x000fe40000004100 */
[----:B------:R-:W-:Y:S01]  /*7f10*/  FFMA.FTZ R14, R7, R31, -R14 ;  /* 0x0000001f070e7223 */ /* 0x000fe2000001080e */
[----:B------:R-:W-:Y:S01]  /*7f20*/  FMUL.FTZ R3, R5, R9 ;  /* 0x0000000905037220 */ /* 0x000fe20000410000 */
[----:B------:R-:W-:Y:S01]  /*7f30*/  FFMA.FTZ R13, R7, R10, R13 ;  /* 0x0000000a070d7223 */ /* 0x000fe2000001000d */
[----:B------:R-:W-:Y:S01]  /*7f40*/  FMUL.FTZ R8, R5, R4 ;  /* 0x0000000405087220 */ /* 0x000fe20000410000 */
        /* <DEDUP_REMOVED lines=8> */
.L_x_13963:
[----:B------:R-:W1:Y:S01]  /*7fd0*/  LDC R8, c[0x0][0x448] ;  /* 0x00011200ff087b82 */ /* 0x000e620000000800 */
[----:B------:R-:W-:Y:S01]  /*7fe0*/  IMAD R3, R3, 0x40, R38 ;  /* 0x0000004003037824 */ /* 0x000fe200078e0226 */
[----:B------:R-:W-:Y:S01]  /*7ff0*/  ULDC.64 UR4, c[0x0][0x3f8] ;  /* 0x0000fe0000047ab9 */ /* 0x000fe20000000a00 */
[----:B------:R-:W-:Y:S01]  /*8000*/  MOV R26, R24 ;  /* 0x00000018001a7202 */ /* 0x000fe20000000f00 */
[----:B------:R-:W-:Y:S01]  /*8010*/  ULDC.64 UR6, c[0x0][0x408] ;  /* 0x0001020000067ab9 */ /* 0x000fe20000000a00 */
[----:B------:R-:W-:Y:S01]  /*8020*/  IMAD.MOV.U32 R4, RZ, RZ, R152 ;  /* 0x000000ffff047224 */ /* 0x000fe200078e0098 */
[----:B------:R-:W-:Y:S02]  /*8030*/  SHF.R.S32.HI R41, RZ, 0x1f, R16 ;  /* 0x0000001fff297819 */ /* 0x000fe40000011410 */
        /* <DEDUP_REMOVED lines=46> */
[----:B--2---:R-:W-:Y:S01]  /*8320*/  @!P1 IMAD.MOV.U32 R20, RZ, RZ, R8 ;  /* 0x000000ffff149224 */ /* 0x004fe200078e0008 */
[----:B------:R-:W-:Y:S01]  /*8330*/  @!P1 MOV R28, R10 ;  /* 0x0000000a001c9202 */ /* 0x000fe20000000f00 */
[----:B------:R-:W-:Y:S02]  /*8340*/  @!P1 IMAD.MOV.U32 R21, RZ, RZ, R9 ;  /* 0x000000ffff159224 */ /* 0x000fe400078e0009 */
[----:B------:R-:W-:Y:S02]  /*8350*/  IMAD.MOV.U32 R0, RZ, RZ, R20 ;  /* 0x000000ffff007224 */ /* 0x000fe400078e0014 */
[----:B------:R-:W-:Y:S02]  /*8360*/  IMAD.MOV.U32 R3, RZ, RZ, R21 ;  /* 0x000000ffff037224 */ /* 0x000fe400078e0015 */
[----:B------:R-:W-:Y:S01]  /*8370*/  @!P1 IMAD.MOV.U32 R29, RZ, RZ, R11 ;  /* 0x000000ffff1d9224 */ /* 0x000fe200078e000b */
[----:B------:R-:W-:Y:S01]  /*8380*/  PRMT R53, R53, 0x5410, R0 ;  /* 0x0000541035357816 */ /* 0x000fe20000000000 */
[----:B------:R-:W-:Y:S01]  /*8390*/  IMAD.MOV.U32 R8, RZ, RZ, R28 ;  /* 0x000000ffff087224 */ /* 0x000fe200078e001c */
[----:B------:R-:W-:Y:S01]  /*83a0*/  PRMT R42, R42, 0x5410, R3 ;  /* 0x000054102a2a7816 */ /* 0x000fe20000000003 */
[----:B------:R1:W2:Y:S01]  /*83b0*/  SHFL.IDX PT, R0, R26, 0x1, 0x1c1f ;  /* 0x003c1f001a007f89 */ /* 0x0002a200000e0000 */
[----:B------:R-:W-:-:S02]  /*83c0*/  IMAD.MOV.U32 R9, RZ, RZ, R29 ;  /* 0x000000ffff097224 */ /* 0x000fc400078e001d */
[----:B---3--:R-:W-:Y:S01]  /*83d0*/  @!P1 IMAD.MOV.U32 R32, RZ, RZ, R4 ;  /* 0x000000ffff209224 */ /* 0x008fe200078e0004 */
[----:B------:R1:W3:Y:S01]  /*83e0*/  SHFL.IDX PT, R3, R25, 0x1, 0x1c1f ;  /* 0x003c1f0019037f89 */ /* 0x0002e200000e0000 */
[----:B------:R-:W-:Y:S01]  /*83f0*/  @!P1 IMAD.MOV.U32 R33, RZ, RZ, R5 ;  /* 0x000000ffff219224 */ /* 0x000fe200078e0005 */
[----:B------:R-:W-:Y:S01]  /*8400*/  PRMT R36, R8, 0x5410, R9 ;  /* 0x0000541008247816 */ /* 0x000fe20000000009 */
[----:B------:R-:W-:Y:S02]  /*8410*/  @!P1 IMAD.MOV.U32 R34, RZ, RZ, R6 ;  /* 0x000000ffff229224 */ /* 0x000fe400078e0006 */
[----:B------:R-:W-:Y:S02]  /*8420*/  @!P1 IMAD.MOV.U32 R35, RZ, RZ, R7 ;  /* 0x000000ffff239224 */ /* 0x000fe400078e0007 */
[----:B------:R-:W-:Y:S02]  /*8430*/  IMAD.MOV.U32 R4, RZ, RZ, R32 ;  /* 0x000000ffff047224 */ /* 0x000fe400078e0020 */
[----:B------:R-:W-:-:S02]  /*8440*/  IMAD.MOV.U32 R5, RZ, RZ, R33 ;  /* 0x000000ffff057224 */ /* 0x000fc400078e0021 */
[----:B------:R-:W-:Y:S02]  /*8450*/  IMAD.MOV.U32 R6, RZ, RZ, R34 ;  /* 0x000000ffff067224 */ /* 0x000fe400078e0022 */
[----:B------:R-:W-:Y:S01]  /*8460*/  IMAD.MOV.U32 R7, RZ, RZ, R35 ;  /* 0x000000ffff077224 */ /* 0x000fe200078e0023 */
[----:B------:R-:W-:Y:S02]  /*8470*/  PRMT R42, R5, 0x7610, R42 ;  /* 0x00007610052a7816 */ /* 0x000fe4000000002a */
[----:B------:R-:W-:Y:S02]  /*8480*/  PRMT R52, R4, 0x5410, R6 ;  /* 0x0000541004347816 */ /* 0x000fe40000000006 */
[----:B------:R-:W-:Y:S02]  /*8490*/  CS2R R4, SRZ ;  /* 0x0000000000047805 */ /* 0x000fe4000001ff00 */
[----:B012-4-:R-:W-:-:S07]  /*84a0*/  PRMT R53, R7, 0x7610, R53 ;  /* 0x0000761007357816 */ /* 0x017fce0000000035 */
.L_x_14243:
[----:B------:R-:W-:Y:S01]  /*84b0*/  VIADD R38, R38, 0x40 ;  /* 0x0000004026267836 */ /* 0x000fe20000000000 */
[----:B------:R-:W-:Y:S01]  /*84c0*/  LEA.HI R6, R229, R229, RZ, 0x1 ;  /* 0x000000e5e5067211 */ /* 0x000fe200078f08ff */
[----:B------:R-:W-:Y:S01]  /*84d0*/  BSSY B1, `(.L_x_13980) ;  /* 0x0000015000017945 */ /* 0x000fe20003800000 */
[----:B------:R-:W-:Y:S02]  /*84e0*/  CS2R R8, SRZ ;  /* 0x0000000000087805 */ /* 0x000fe4000001ff00 */
[----:B------:R-:W-:Y:S02]  /*84f0*/  CS2R R10, SRZ ;  /* 0x00000000000a7805 */ /* 0x000fe4000001ff00 */
[----:B------:R-:W-:Y:S02]  /*8500*/  ISETP.GE.AND P1, PT, R38, R31, PT ;  /* 0x0000001f2600720c */ /* 0x000fe40003f26270 */
[----:B------:R-:W-:-:S04]  /*8510*/  LOP3.LUT R6, R6, 0xfffffffe, RZ, 0xc0, !PT ;  /* 0xfffffffe06067812 */ /* 0x000fc800078ec0ff */
[----:B------:R-:W-:Y:S02]  /*8520*/  IADD3 R13, R229, -R6, RZ ;  /* 0x80000006e50d7210 */ /* 0x000fe40007ffe0ff */
[----:B------:R-:W-:Y:S02]  /*8530*/  CS2R R6, SRZ ;  /* 0x0000000000067805 */ /* 0x000fe4000001ff00 */
[----:B------:R-:W-:-:S03]  /*8540*/  SHF.L.U32 R13, R13, 0x1f, RZ ;  /* 0x0000001f0d0d7819 */ /* 0x000fc600000006ff */
[----:B------:R-:W-:Y:S05]  /*8550*/  @P1 BRA `(.L_x_13981) ;  /* 0x0000000000301947 */ /* 0x000fea0003800000 */
        /* <DEDUP_REMOVED lines=12> */
.L_x_13981:
[----:B------:R-:W-:Y:S05]  /*8620*/  BSYNC B1 ;  /* 0x0000000000017941 */ /* 0x000fea0003800000 */
.L_x_13980:
        /* <DEDUP_REMOVED lines=16> */
.L_x_14244:
[----:B------:R-:W-:Y:S05]  /*8730*/  BSYNC B1 ;  /* 0x0000000000017941 */ /* 0x000fea0003800000 */
.L_x_13982:
[----:B------:R-:W-:Y:S01]  /*8740*/  BSSY B1, `(.L_x_13984) ;  /* 0x0000063000017945 */ /* 0x000fe20003800000 */
[----:B------:R-:W-:Y:S01]  /*8750*/  IMAD.MOV.U32 R0, RZ, RZ, R10 ;  /* 0x000000ffff007224 */ /* 0x000fe200078e000a */
[----:B------:R-:W-:Y:S02]  /*8760*/  MOV R3, R11 ;  /* 0x0000000b00037202 */ /* 0x000fe40000000f00 */
[----:B------:R-:W-:Y:S01]  /*8770*/  LOP3.LUT R31, R31, 0x38, RZ, 0xc0, !PT ;  /* 0x000000381f1f7812 */ /* 0x000fe200078ec0ff */
        /* <DEDUP_REMOVED lines=9> */
[----:B------:R-:W-:-:S02]  /*8810*/  LOP3.LUT R12, R37, 0x38, R16, 0xf8, !PT ;  /* 0x00000038250c7812 */ /* 0x000fc400078ef810 */
[----:B------:R-:W-:Y:S01]  /*8820*/  LOP3.LUT R25, R14, R31, R37, 0x1e, !PT ;  /* 0x0000001f0e197212 */ /* 0x000fe200078e1e25 */
[----:B------:R-:W-:Y:S01]  /*8830*/  HADD2.F32 R37, -RZ, R42.H1_H1 ;  /* 0x3000002aff257230 */ /* 0x000fe20000004100 */
[----:B0-----:R-:W-:Y:S02]  /*8840*/  LOP3.LUT R13, R12, R14, RZ, 0x3c, !PT ;  /* 0x0000000e0c0d7212 */ /* 0x001fe400078e3cff */
        /* <DEDUP_REMOVED lines=29> */
[----:B------:R-:W-:Y:S02]  /*8a20*/  HADD2.F32 R35, -RZ, R27.H1_H1 ;  /* 0x3000001bff237230 */ /* 0x000fe40000004100 */
        /* <DEDUP_REMOVED lines=16> */
[----:B------:R-:W-:Y:S02]  /*8b30*/  HADD2.F32 R32, -RZ, R52.H1_H1 ;  /* 0x30000034ff207230 */ /* 0x000fe40000004100 */
        /* <DEDUP_REMOVED lines=35> */
.L_x_13985:
[----:B------:R-:W-:Y:S05]  /*8d70*/  BSYNC B1 ;  /* 0x0000000000017941 */ /* 0x000fea0003800000 */
.L_x_13984:
[----:B------:R-:W-:Y:S01]  /*8d80*/  PRMT R33, R0, 0x5410, R3 ;  /* 0x0000541000217816 */ /* 0x000fe20000000003 */
[----:B------:R-:W-:Y:S06]  /*8d90*/  @P0 BRA `(.L_x_13976) ;  /* 0x0000000400640947 */ /* 0x000fec0003800000 */
[----:B------:R-:W0:Y:S01]  /*8da0*/  LDL R42, [R1+0x6c] ;  /* 0x00006c00012a7983 */ /* 0x000e220000100800 */
[----:B-1----:R-:W-:-:S04]  /*8db0*/  SHF.R.U32.HI R12, RZ, 0x3, R208 ;  /* 0x00000003ff0c7819 */ /* 0x002fc800000116d0 */
[----:B------:R-:W-:-:S05]  /*8dc0*/  LOP3.LUT R31, R12, R31, R208, 0x1e, !PT ;  /* 0x0000001f0c1f7212 */ /* 0x000fca00078e1ed0 */
[----:B------:R-:W-:-:S04]  /*8dd0*/  IMAD.IADD R31, R214, 0x1, R31 ;  /* 0x00000001d61f7824 */ /* 0x000fc800078e021f */
[----:B------:R-:W-:-:S05]  /*8de0*/  IMAD R31, R31, 0x2, R18 ;  /* 0x000000021f1f7824 */ /* 0x000fca00078e0212 */
[----:B------:R-:W1:Y:S01]  /*8df0*/  LDS.128 R24, [R31+0x18400] ;  /* 0x018400001f187984 */ /* 0x000e620000000c00 */
[--C-:B------:R-:W-:Y:S01]  /*8e00*/  SHF.R.U64 R37, R6, 0x10, R7.reuse ;  /* 0x0000001006257819 */ /* 0x100fe20000001207 */
[----:B------:R-:W-:Y:S01]  /*8e10*/  HADD2.F32 R20, -RZ, R54.H1_H1 ;  /* 0x30000036ff147230 */ /* 0x000fe20000004100 */
[----:B------:R-:W-:Y:S02]  /*8e20*/  SHF.R.U32.HI R35, RZ, 0x10, R7 ;  /* 0x00000010ff237819 */ /* 0x000fe40000011607 */
[----:B------:R-:W-:Y:S01]  /*8e30*/  SHF.R.U64 R40, R10, 0x10, R11 ;  /* 0x000000100a287819 */ /* 0x000fe2000000120b */
[----:B------:R-:W-:Y:S01]  /*8e40*/  HADD2.F32 R10, -RZ, R56.H1_H1 ;  /* 0x30000038ff0a7230 */ /* 0x000fe20000004100 */
[----:B------:R-:W-:Y:S02]  /*8e50*/  SHF.R.U32.HI R21, RZ, 0x10, R9 ;  /* 0x00000010ff157819 */ /* 0x000fe40000011609 */
[----:B------:R-:W-:-:S05]  /*8e60*/  SHF.R.U32.HI R28, RZ, 0x10, R5 ;  /* 0x00000010ff1c7819 */ /* 0x000fca0000011605 */
[----:B------:R-:W-:Y:S01]  /*8e70*/  HADD2.F32 R28, -RZ, R28.H0_H0 ;  /* 0x2000001cff1c7230 */ /* 0x000fe20000004100 */
[----:B------:R-:W-:Y:S02]  /*8e80*/  SHF.R.U64 R41, R8, 0x10, R9 ;  /* 0x0000001008297819 */ /* 0x000fe40000001209 */
[----:B------:R-:W-:Y:S01]  /*8e90*/  SHF.R.U32.HI R39, RZ, 0x10, R11 ;  /* 0x00000010ff277819 */ /* 0x000fe2000001160b */
[----:B------:R-:W-:Y:S02]  /*8ea0*/  HADD2.F32 R11, -RZ, R55.H0_H0 ;  /* 0x20000037ff0b7230 */ /* 0x000fe40000004100 */
[----:B-1----:R-:W-:-:S05]  /*8eb0*/  HADD2.F32 R7, -RZ, R25.H0_H0 ;  /* 0x20000019ff077230 */ /* 0x002fca0000004100 */
[C---:B------:R-:W-:Y:S01]  /*8ec0*/  FMUL.FTZ R32, R7.reuse, R20 ;  /* 0x0000001407207220 */ /* 0x040fe20000410000 */
[----:B------:R-:W-:Y:S01]  /*8ed0*/  FMUL.FTZ R34, R7, R10 ;  /* 0x0000000a07227220 */ /* 0x000fe20000410000 */
[----:B------:R-:W-:Y:S02]  /*8ee0*/  HADD2.F32 R25, -RZ, R25.H1_H1 ;  /* 0x30000019ff197230 */ /* 0x000fe40000004100 */
[----:B------:R-:W-:Y:S02]  /*8ef0*/  HADD2.F32 R6, -RZ, R24.H0_H0 ;  /* 0x20000018ff067230 */ /* 0x000fe40000004100 */
[----:B------:R-:W-:Y:S02]  /*8f00*/  HADD2.F32 R7, -RZ, R54.H0_H0 ;  /* 0x20000036ff077230 */ /* 0x000fe40000004100 */
[----:B------:R-:W-:Y:S01]  /*8f10*/  FMUL.FTZ R36, R25, R28 ;  /* 0x0000001c19247220 */ /* 0x000fe20000410000 */
[----:B------:R-:W-:Y:S02]  /*8f20*/  HADD2.F32 R8, -RZ, R26.H0_H0 ;  /* 0x2000001aff087230 */ /* 0x000fe40000004100 */
[--C-:B------:R-:W-:Y:S01]  /*8f30*/  HADD2.F32 R9, -RZ, R27.reuse.H0_H0 ;  /* 0x2000001bff097230 */ /* 0x100fe20000004100 */
[----:B------:R-:W-:Y:S01]  /*8f40*/  SHF.R.U64 R38, R4, 0x10, R5 ;  /* 0x0000001004267819 */ /* 0x000fe20000001205 */
[----:B------:R-:W-:-:S02]  /*8f50*/  HADD2.F32 R27, -RZ, R27.H1_H1 ;  /* 0x3000001bff1b7230 */ /* 0x000fc40000004100 */
[----:B------:R-:W-:Y:S02]  /*8f60*/  HADD2.F32 R24, -RZ, R24.H1_H1 ;  /* 0x30000018ff187230 */ /* 0x000fe40000004100 */
[----:B------:R-:W-:Y:S01]  /*8f70*/  HADD2.F32 R26, -RZ, R26.H1_H1 ;  /* 0x3000001aff1a7230 */ /* 0x000fe20000004100 */
[----:B0-----:R-:W0:Y:S02]  /*8f80*/  LDS.128 R12, [R42+0x18400] ;  /* 0x018400002a0c7984 */ /* 0x001e240000000c00 */
[----:B0-----:R-:W-:-:S05]  /*8f90*/  HADD2.F32 R3, -RZ, R13.H0_H0 ;  /* 0x2000000dff037230 */ /* 0x001fca0000004100 */
[C---:B------:R-:W-:Y:S01]  /*8fa0*/  FFMA.FTZ R32, R3.reuse, R10, -R32 ;  /* 0x0000000a03207223 */ /* 0x040fe20000010820 */
[----:B------:R-:W-:Y:S02]  /*8fb0*/  HADD2.F32 R10, -RZ, R21.H0_H0 ;  /* 0x20000015ff0a7230 */ /* 0x000fe40000004100 */
[----:B------:R-:W-:Y:S01]  /*8fc0*/  FFMA.FTZ R34, R3, R20, R34 ;  /* 0x0000001403227223 */ /* 0x000fe20000010022 */
[----:B------:R-:W-:Y:S02]  /*8fd0*/  HADD2.F32 R3, -RZ, R56.H0_H0 ;  /* 0x20000038ff037230 */ /* 0x000fe40000004100 */
[----:B------:R-:W-:Y:S01]  /*8fe0*/  FMUL.FTZ R21, R6, R7 ;  /* 0x0000000706157220 */ /* 0x000fe20000410000 */
[----:B------:R-:W-:Y:S02]  /*8ff0*/  HADD2.F32 R13, -RZ, R13.H1_H1 ;  /* 0x3000000dff0d7230 */ /* 0x000fe40000004100 */
[----:B------:R-:W-:Y:S01]  /*9000*/  FMUL.FTZ R20, R25, R10 ;  /* 0x0000000a19147220 */ /* 0x000fe20000410000 */
[----:B------:R-:W-:-:S02]  /*9010*/  HADD2.F32 R0, -RZ, R12.H0_H0 ;  /* 0x2000000cff007230 */ /* 0x000fc40000004100 */
[-C--:B------:R-:W-:Y:S01]  /*9020*/  FMUL.FTZ R6, R6, R3.reuse ;  /* 0x0000000306067220 */ /* 0x080fe20000410000 */
[C---:B------:R-:W-:Y:S01]  /*9030*/  FFMA.FTZ R25, R13.reuse, R10, -R36 ;  /* 0x0000000a0d197223 */ /* 0x040fe20000010824 */
[----:B------:R-:W-:Y:S01]  /*9040*/  FFMA.FTZ R29, R13, R28, R20 ;  /* 0x0000001c0d1d7223 */ /* 0x000fe20000010014 */
[C---:B------:R-:W-:Y:S01]  /*9050*/  FFMA.FTZ R21, R0.reuse, R3, -R21 ;  /* 0x0000000300157223 */ /* 0x040fe20000010815 */
[----:B------:R-:W-:Y:S02]  /*9060*/  HADD2.F32 R3, -RZ, R33.H0_H0 ;  /* 0x20000021ff037230 */ /* 0x000fe40000004100 */
[----:B------:R-:W-:Y:S01]  /*9070*/  FFMA.FTZ R13, R0, R7, R6 ;  /* 0x00000007000d7223 */ /* 0x000fe20000010006 */
[----:B------:R-:W-:Y:S02]  /*9080*/  HADD2.F32 R10, -RZ, R55.H1_H1 ;  /* 0x30000037ff0a7230 */ /* 0x000fe40000004100 */
[----:B------:R-:W-:Y:S02]  /*9090*/  HADD2.F32 R0, -RZ, R33.H1_H1 ;  /* 0x30000021ff007230 */ /* 0x000fe40000004100 */
[----:B------:R-:W-:Y:S01]  /*90a0*/  FMUL.FTZ R7, R8, R11 ;  /* 0x0000000b08077220 */ /* 0x000fe20000410000 */
[----:B------:R-:W-:-:S02]  /*90b0*/  HADD2.F32 R5, -RZ, R15.H0_H0 ;  /* 0x2000000fff057230 */ /* 0x000fc40000004100 */
[----:B------:R-:W-:Y:S01]  /*90c0*/  FMUL.FTZ R33, R8, R3 ;  /* 0x0000000308217220 */ /* 0x000fe20000410000 */
        /* <DEDUP_REMOVED lines=8> */
[----:B------:R-:W-:Y:S01]  /*9150*/  FFMA.FTZ R33, R4, R11, R33 ;  /* 0x0000000b04217223 */ /* 0x000fe20000010021 */
[----:B------:R-:W-:Y:S01]  /*9160*/  FFMA.FTZ R0, R5, R10, R9 ;  /* 0x0000000a05007223 */ /* 0x000fe20000010009 */
[C---:B------:R-:W-:Y:S01]  /*9170*/  FMUL.FTZ R4, R27.reuse, R8 ;  /* 0x000000081b047220 */ /* 0x040fe20000410000 */
[----:B------:R-:W-:Y:S01]  /*9180*/  FMUL.FTZ R10, R27, R6 ;  /* 0x000000061b0a7220 */ /* 0x000fe20000410000 */
[----:B------:R-:W-:Y:S02]  /*9190*/  HADD2.F32 R7, -RZ, R38.H0_H0 ;  /* 0x20000026ff077230 */ /* 0x000fe40000004100 */
[----:B------:R-:W-:Y:S02]  /*91a0*/  HADD2.F32 R9, -RZ, R37.H0_H0 ;  /* 0x20000025ff097230 */ /* 0x000fe40000004100 */
[----:B------:R-:W-:Y:S02]  /*91b0*/  HADD2.F32 R3, -RZ, R41.H0_H0 ;  /* 0x20000029ff037230 */ /* 0x000fe40000004100 */
[----:B------:R-:W-:-:S02]  /*91c0*/  HADD2.F32 R5, -RZ, R40.H0_H0 ;  /* 0x20000028ff057230 */ /* 0x000fc40000004100 */
[C---:B------:R-:W-:Y:S01]  /*91d0*/  FFMA.FTZ R27, R15.reuse, R6, -R4 ;  /* 0x000000060f1b7223 */ /* 0x040fe20000010804 */
[----:B------:R-:W-:Y:S02]  /*91e0*/  HADD2.F32 R12, -RZ, R12.H1_H1 ;  /* 0x3000000cff0c7230 */ /* 0x000fe40000004100 */
[----:B------:R-:W-:Y:S01]  /*91f0*/  FFMA.FTZ R35, R15, R8, R10 ;  /* 0x000000080f237223 */ /* 0x000fe2000001000a */
[----:B------:R-:W-:Y:S02]  /*9200*/  HADD2.F32 R14, -RZ, R14.H1_H1 ;  /* 0x3000000eff0e7230 */ /* 0x000fe40000004100 */
        /* <DEDUP_REMOVED lines=18> */
.L_x_13976:
[----:B------:R-:W-:Y:S05]  /*9330*/  BSYNC B0 ;  /* 0x0000000000007941 */ /* 0x000fea0003800000 */
.L_x_13962:
        /* <DEDUP_REMOVED lines=8> */
.L_x_13959:
[----:B-12---:R-:W1:Y:S01]  /*93c0*/  S2R R3, SR_TID.X ;  /* 0x0000000000037919 */ /* 0x006e620000002100 */
[----:B---3--:R-:W-:Y:S01]  /*93d0*/  IMAD.U32 R0, RZ, RZ, UR45 ;  /* 0x0000002dff007e24 */ /* 0x008fe2000f8e00ff */
[----:B------:R-:W-:Y:S05]  /*93e0*/  WARPSYNC.ALL ;  /* 0x0000000000007948 */ /* 0x000fea0003800000 */
[----:B------:R-:W-:Y:S02]  /*93f0*/  ISETP.NE.AND P0, PT, R0, 0x3, PT ;  /* 0x000000030000780c */ /* 0x000fe40003f05270 */
[----:B-1----:R-:W-:-:S05]  /*9400*/  SHF.R.U32.HI R3, RZ, 0x7, R3 ;  /* 0x00000007ff037819 */ /* 0x002fca0000011603 */
[----:B------:R-:W-:-:S05]  /*9410*/  VIADD R72, R3, 0x8 ;  /* 0x0000000803487836 */ /* 0x000fca0000000000 */
[----:B------:R1:W-:Y:S06]  /*9420*/  BAR.SYNC.DEFER_BLOCKING R72, 0x100 ;  /* 0x000400480000751d */ /* 0x0003ec0000010000 */
[----:B------:R-:W-:Y:S05]  /*9430*/  @!P0 BRA `(.L_x_13986) ;  /* 0x0000000000048947 */ /* 0x000fea0003800000 */
[----:B------:R-:W-:Y:S01]  /*9440*/  BPT.TRAP 0x1 ;  /* 0x000000040000795c */ /* 0x000fe20000300000 */
.L_x_13986:
[----:B------:R-:W-:Y:S01]  /*9450*/  IMAD R15, R22, 0x8, R18 ;  /* 0x00000008160f7824 */ /* 0x000fe200078e0212 */
[----:B------:R-:W-:-:S04]  /*9460*/  SHF.L.U32 R74, R202, 0x1f, RZ ;  /* 0x0000001fca4a7819 */ /* 0x000fc800000006ff */
[----:B------:R2:W3:Y:S01]  /*9470*/  SYNCS.PHASECHK.TRANS64.TRYWAIT P2, [R15+URZ+0x22830], R74 ;  /* 0x0228304a0f0075a7 */ /* 0x0004e2000804017f */
[----:B------:R-:W-:Y:S05]  /*9480*/  @!P0 BRA `(.L_x_13987) ;  /* 0x0000000000048947 */ /* 0x000fea0003800000 */
[----:B------:R-:W-:Y:S01]  /*9490*/  BPT.TRAP 0x1 ;  /* 0x000000040000795c */ /* 0x000fe20000300000 */
.L_x_13987:
        /* <DEDUP_REMOVED lines=9> */
.L_x_13988:
[----:B------:R-:W-:Y:S05]  /*9530*/  WARPSYNC.ALL ;  /* 0x0000000000007948 */ /* 0x000fea0003800000 */
[----:B------:R-:W-:-:S05]  /*9540*/  LOP3.LUT R12, R0, 0x10000, RZ, 0xfc, !PT ;  /* 0x00010000000c7812 */ /* 0x000fca00078efcff */
[----:B------:R-:W-:Y:S01]  /*9550*/  IMAD R6, R22, 0x300, R12 ;  /* 0x0000030016067824 */ /* 0x000fe200078e020c */
[----:B------:R-:W-:Y:S01]  /*9560*/  LOP3.LUT R4, R30, 0x10000, RZ, 0xfc, !PT ;  /* 0x000100001e047812 */ /* 0x000fe200078efcff */
[----:B------:R-:W-:Y:S01]  /*9570*/  IMAD.MOV.U32 R5, RZ, RZ, 0x40000040 ;  /* 0x40000040ff057424 */ /* 0x000fe200078e00ff */
[----:B------:R-:W-:Y:S01]  /*9580*/  MOV R7, 0x40000040 ;  /* 0x4000004000077802 */ /* 0x000fe20000000f00 */
[----:B0-----:R-:W-:Y:S01]  /*9590*/  WARPGROUP.ARRIVE ;  /* 0x00000000000079c5 */ /* 0x001fe20000000000 */
[C---:B------:R-:W-:Y:S01]  /*95a0*/  R2UR UR6, R6.reuse ;  /* 0x00000000060672ca */ /* 0x040fe200000e0000 */
[----:B------:R-:W-:Y:S01]  /*95b0*/  VIADD R8, R6, 0x2 ;  /* 0x0000000206087836 */ /* 0x000fe20000000000 */
[----:B------:R-:W-:Y:S01]  /*95c0*/  R2UR UR7, R7 ;  /* 0x00000000070772ca */ /* 0x000fe200000e0000 */
[C---:B------:R-:W-:Y:S01]  /*95d0*/  VIADD R10, R4.reuse, 0x2 ;  /* 0x00000002040a7836 */ /* 0x040fe20000000000 */
[----:B------:R-:W-:Y:S01]  /*95e0*/  R2UR UR4, R4 ;  /* 0x00000000040472ca */ /* 0x000fe200000e0000 */
[----:B------:R-:W-:Y:S01]  /*95f0*/  IMAD.MOV.U32 R9, RZ, RZ, 0x40000040 ;  /* 0x40000040ff097424 */ /* 0x000fe200078e00ff */
[----:B------:R-:W-:Y:S01]  /*9600*/  R2UR UR5, R5 ;  /* 0x00000000050572ca */ /* 0x000fe200000e0000 */
[----:B------:R-:W-:Y:S01]  /*9610*/  IMAD.MOV.U32 R11, RZ, RZ, 0x40000040 ;  /* 0x40000040ff0b7424 */ /* 0x000fe200078e00ff */
[----:B------:R-:W0:Y:S01]  /*9620*/  LDC R14, c[0x0][0x448] ;  /* 0x00011200ff0e7b82 */ /* 0x000e220000000800 */
[----:B------:R-:W-:Y:S01]  /*9630*/  VIADD R20, R6, 0x4 ;  /* 0x0000000406147836 */ /* 0x000fe20000000000 */
[----:B------:R-:W-:Y:S01]  /*9640*/  LOP3.LUT R19, R19, 0xfff7ffff, RZ, 0xc0, !PT ;  /* 0xfff7ffff13137812 */ /* 0x000fe200078ec0ff */
[----:B------:R-:W-:Y:S01]  /*9650*/  IMAD.MOV.U32 R21, RZ, RZ, 0x40000040 ;  /* 0x40000040ff157424 */ /* 0x000fe200078e00ff */
[----:B------:R-:W4:Y:S01]  /*9660*/  S2R R76, SR_TID.X ;  /* 0x00000000004c7919 */ /* 0x000f220000002100 */
[----:B------:R-:W-:-:S06]  /*9670*/  IMAD.MOV.U32 R7, RZ, RZ, 0x40000040 ;  /* 0x40000040ff077424 */ /* 0x000fcc00078e00ff */
[----:B------:R-:W-:Y:S01]  /*9680*/  HGMMA.64x96x16.F32 R24, gdesc[UR4], RZ, !UPT, gsb0 ;  /* 0x01600000041879f0 */ /* 0x000fe2000c0008ff */
[----:B------:R-:W-:Y:S01]  /*9690*/  R2UR UR6, R8 ;  /* 0x00000000080672ca */ /* 0x000fe200000e0000 */
[----:B------:R-:W-:Y:S01]  /*96a0*/  VIADD R8, R4, 0x4 ;  /* 0x0000000404087836 */ /* 0x000fe20000000000 */
[----:B------:R-:W-:Y:S01]  /*96b0*/  R2UR UR7, R9 ;  /* 0x00000000090772ca */ /* 0x000fe200000e0000 */
[----:B------:R-:W-:Y:S01]  /*96c0*/  IMAD.MOV.U32 R9, RZ, RZ, 0x40000040 ;  /* 0x40000040ff097424 */ /* 0x000fe200078e00ff */
[----:B------:R-:W-:Y:S02]  /*96d0*/  R2UR UR4, R10 ;  /* 0x000000000a0472ca */ /* 0x000fe400000e0000 */
[----:B------:R-:W-:Y:S02]  /*96e0*/  R2UR UR5, R11 ;  /* 0x000000000b0572ca */ /* 0x000fe400000e0000 */
[----:B0-----:R-:W-:Y:S01]  /*96f0*/  ISETP.NE.AND P2, PT, R14, 0x1, PT ;  /* 0x000000010e00780c */ /* 0x001fe20003f45270 */
[----:B------:R-:W-:Y:S01]  /*9700*/  IMAD.IADD R14, R215, 0x1, R206 ;  /* 0x00000001d70e7824 */ /* 0x000fe200078e02ce */
[----:B----4-:R-:W-:-:S11]  /*9710*/  SHF.R.U32.HI R76, RZ, 0x7, R76 ;  /* 0x00000007ff4c7819 */ /* 0x010fd6000001164c */
[----:B------:R-:W-:Y:S02]  /*9720*/  @P2 LOP3.LUT R19, R19, 0x80000, RZ, 0xfc, !PT ;  /* 0x0008000013132812 */ /* 0x000fe400078efcff */
[----:B------:R-:W-:Y:S01]  /*9730*/  IADD3 R177, -R76, 0xb, RZ ;  /* 0x0000000b4cb17810 */ /* 0x000fe20007ffe1ff */
[----:B------:R-:W-:Y:S02]  /*9740*/  WARPGROUP.DEPBAR.LE gsb0, 0x0 ;  /* 0x00008000000079c5 */ /* 0x000fe40000010000 */
[----:B------:R-:W-:-:S06]  /*9750*/  WARPGROUP.ARRIVE ;  /* 0x00000000000079c5 */ /* 0x000fcc0000000000 */
[----:B------:R-:W-:Y:S01]  /*9760*/  HGMMA.64x96x16.F32 R24, gdesc[UR4], R24, gsb0 ;  /* 0x01600000041879f0 */ /* 0x000fe20008000818 */
[----:B------:R-:W-:Y:S01]  /*9770*/  R2UR UR6, R20 ;  /* 0x00000000140672ca */ /* 0x000fe200000e0000 */
[----:B------:R-:W-:Y:S01]  /*9780*/  VIADD R20, R6, 0x6 ;  /* 0x0000000606147836 */ /* 0x000fe20000000000 */
[----:B------:R-:W-:Y:S01]  /*9790*/  R2UR UR7, R21 ;  /* 0x00000000150772ca */ /* 0x000fe200000e0000 */
[----:B------:R-:W-:Y:S01]  /*97a0*/  VIADD R6, R4, 0x6 ;  /* 0x0000000604067836 */ /* 0x000fe20000000000 */
[----:B------:R-:W-:Y:S02]  /*97b0*/  R2UR UR4, R8 ;  /* 0x00000000080472ca */ /* 0x000fe400000e0000 */
[----:B------:R-:W-:Y:S02]  /*97c0*/  R2UR UR5, R9 ;  /* 0x00000000090572ca */ /* 0x000fe400000e0000 */
[----:B------:R-:W-:Y:S01]  /*97d0*/  MOV R21, 0x40000040 ;  /* 0x4000004000157802 */ /* 0x000fe20000000f00 */
[----:B------:R-:W-:-:S02]  /*97e0*/  WARPGROUP.DEPBAR.LE gsb0, 0x0 ;  /* 0x00008000000079c5 */ /* 0x000fc40000010000 */
[----:B------:R-:W-:-:S08]  /*97f0*/  WARPGROUP.ARRIVE ;  /* 0x00000000000079c5 */ /* 0x000fd00000000000 */
        /* <DEDUP_REMOVED lines=12> */
[----:B------:R-:W-:Y:S01]  /*98c0*/  FMUL.FTZ R21, R32, UR4 ;  /* 0x0000000420157c20 */ /* 0x000fe20008410000 */
[----:B------:R-:W0:Y:S01]  /*98d0*/  @P2 LDC R37, c[0x0][0x44c] ;  /* 0x00011300ff252b82 */ /* 0x000e220000000800 */
[----:B------:R-:W-:Y:S01]  /*98e0*/  FMUL.FTZ R32, R41, UR4 ;  /* 0x0000000429207c20 */ /* 0x000fe20008410000 */
[----:B------:R-:W-:Y:S01]  /*98f0*/  FMUL.FTZ R26, R26, UR4 ;  /* 0x000000041a1a7c20 */ /* 0x000fe20008410000 */
[----:B------:R-:W-:Y:S01]  /*9900*/  FMUL.FTZ R0, R24, UR4 ;  /* 0x0000000418007c20 */ /* 0x000fe20008410000 */
[----:B------:R-:W-:Y:S01]  /*9910*/  FMUL.FTZ R24, R33, UR4 ;  /* 0x0000000421187c20 */ /* 0x000fe20008410000 */
[----:B------:R-:W-:Y:S01]  /*9920*/  FMUL.FTZ R31, R31, UR4 ;  /* 0x000000041f1f7c20 */ /* 0x000fe20008410000 */
[----:B------:R0:W4:Y:S01]  /*9930*/  MUFU.TANH R33, R26 ;  /* 0x0000001a00217308 */ /* 0x0001220000002400 */
[----:B------:R-:W-:Y:S01]  /*9940*/  FMUL.FTZ R27, R27, UR4 ;  /* 0x000000041b1b7c20 */ /* 0x000fe20008410000 */
[----:B------:R-:W1:Y:S01]  /*9950*/  @P2 LDC R41, c[0x0][0x450] ;  /* 0x00011400ff292b82 */ /* 0x000e620000000800 */
        /* <DEDUP_REMOVED lines=14> */
[----:B------:R-:W-:Y:S01]  /*9a40*/  FMUL.FTZ R51, R51, UR4 ;  /* 0x0000000433337c20 */ /* 0x000fe20008410000 */
[----:B0-----:R-:W-:-:S04]  /*9a50*/  @P2 IMAD.HI.U32 R26, R14, R37, RZ ;  /* 0x000000250e1a2227 */ /* 0x001fc800078e00ff */
[----:B------:R-:W-:Y:S01]  /*9a60*/  FMUL.FTZ R54, R54, UR4 ;  /* 0x0000000436367c20 */ /* 0x000fe20008410000 */
[----:B------:R-:W-:Y:S01]  /*9a70*/  FMUL.FTZ R55, R55, UR4 ;  /* 0x0000000437377c20 */ /* 0x000fe20008410000 */
[----:B------:R-:W-:Y:S01]  /*9a80*/  FMUL.FTZ R58, R58, UR4 ;  /* 0x000000043a3a7c20 */ /* 0x000fe20008410000 */
[----:B------:R-:W-:Y:S01]  /*9a90*/  FMUL.FTZ R59, R59, UR4 ;  /* 0x000000043b3b7c20 */ /* 0x000fe20008410000 */
[----:B------:R-:W-:Y:S01]  /*9aa0*/  FMUL.FTZ R62, R62, UR4 ;  /* 0x000000043e3e7c20 */ /* 0x000fe20008410000 */
[----:B------:R0:W3:Y:S01]  /*9ab0*/  MUFU.TANH R89, R30 ;  /* 0x0000001e00597308 */ /* 0x0000e20000002400 */
[----:B--2---:R-:W-:Y:S01]  /*9ac0*/  IMAD R27, R178, -0x60, R209 ;  /* 0xffffffa0b21b7824 */ /* 0x004fe200078e02d1 */
[----:B-1----:R-:W-:Y:S01]  /*9ad0*/  @P2 SHF.R.U32.HI R14, RZ, R41, R26 ;  /* 0x00000029ff0e2219 */ /* 0x002fe2000001161a */
[----:B------:R-:W-:Y:S01]  /*9ae0*/  FMUL.FTZ R66, R66, UR4 ;  /* 0x0000000442427c20 */ /* 0x000fe20008410000 */
[----:B------:R-:W-:Y:S01]  /*9af0*/  FMUL.FTZ R67, R67, UR4 ;  /* 0x0000000443437c20 */ /* 0x000fe20008410000 */
[----:B------:R-:W-:Y:S01]  /*9b00*/  FMUL.FTZ R70, R70, UR4 ;  /* 0x0000000446467c20 */ /* 0x000fe20008410000 */
[C-C-:B------:R-:W-:Y:S01]  /*9b10*/  IADD3 R26, -R210.reuse, 0x61, R27.reuse ;  /* 0x00000061d21a7810 */ /* 0x140fe20007ffe11b */
[----:B------:R-:W1:Y:S01]  /*9b20*/  SHFL.IDX PT, R31, R14, 0x1, 0x1c1f ;  /* 0x003c1f000e1f7f89 */ /* 0x000e6200000e0000 */
[----:B------:R1:W2:Y:S01]  /*9b30*/  MUFU.TANH R85, R34 ;  /* 0x0000002200557308 */ /* 0x0002a20000002400 */
[----:B0-----:R-:W-:Y:S01]  /*9b40*/  IADD3 R30, -R210, 0x60, R27 ;  /* 0x00000060d21e7810 */ /* 0x001fe20007ffe11b */
[----:B------:R-:W-:Y:S01]  /*9b50*/  FMUL.FTZ R27, R63, UR4 ;  /* 0x000000043f1b7c20 */ /* 0x000fe20008410000 */
[----:B------:R-:W-:-:S02]  /*9b60*/  IMAD.IADD R93, R26, 0x1, -R207 ;  /* 0x000000011a5d7824 */ /* 0x000fc400078e0acf */
[----:B------:R-:W-:Y:S01]  /*9b70*/  FMUL.FTZ R71, R71, UR4 ;  /* 0x0000000447477c20 */ /* 0x000fe20008410000 */
[----:B------:R-:W0:Y:S01]  /*9b80*/  SHFL.IDX PT, R14, R14, RZ, 0x1c1f ;  /* 0x001c1fff0e0e7589 */ /* 0x000e2200000e0000 */
        /* <DEDUP_REMOVED lines=17> */
[----:B-1----:R-:W-:Y:S01]  /*9ca0*/  VIADDMNMX R34, R31, R93, R30, PT ;  /* 0x0000005d1f227246 */ /* 0x002fe2000380011e */
[----:B------:R-:W1:Y:S03]  /*9cb0*/  MUFU.TANH R39, R39 ;  /* 0x0000002700277308 */ /* 0x000e660000002400 */
[----:B------:R-:W-:-:S02]  /*9cc0*/  ISETP.GT.AND P3, PT, R34, RZ, PT ;  /* 0x000000ff2200720c */ /* 0x000fc40003f64270 */
[C---:B------:R-:W-:Y:S02]  /*9cd0*/  ISETP.GT.AND P4, PT, R34.reuse, 0x1, PT ;  /* 0x000000012200780c */ /* 0x040fe40003f84270 */
[C---:B------:R-:W-:Y:S01]  /*9ce0*/  ISETP.GT.AND P2, PT, R34.reuse, 0x8, PT ;  /* 0x000000082200780c */ /* 0x040fe20003f44270 */
[----:B------:R-:W1:Y:S01]  /*9cf0*/  MUFU.TANH R42, R42 ;  /* 0x0000002a002a7308 */ /* 0x000e620000002400 */
[----:B----4-:R-:W-:Y:S02]  /*9d00*/  FSEL R26, R33, -INF , P3 ;  /* 0xff800000211a7808 */ /* 0x010fe40001800000 */
[----:B---3--:R-:W-:Y:S02]  /*9d10*/  FSEL R91, R91, -INF , P4 ;  /* 0xff8000005b5b7808 */ /* 0x008fe40002000000 */
[----:B------:R-:W-:Y:S02]  /*9d20*/  ISETP.GT.AND P3, PT, R34, 0x9, PT ;  /* 0x000000092200780c */ /* 0x000fe40003f64270 */
[----:B------:R-:W-:Y:S01]  /*9d30*/  FSEL R89, R89, -INF , P2 ;  /* 0xff80000059597808 */ /* 0x000fe20001000000 */
[----:B------:R-:W3:Y:S01]  /*9d40*/  MUFU.TANH R43, R43 ;  /* 0x0000002b002b7308 */ /* 0x000ee20000002400 */
[----:B------:R-:W-:-:S02]  /*9d50*/  FMNMX.FTZ R36, R26, R91, !PT ;  /* 0x0000005b1a247209 */ /* 0x000fc40007810000 */
[C---:B------:R-:W-:Y:S02]  /*9d60*/  ISETP.GT.AND P2, PT, R34.reuse, 0x10, PT ;  /* 0x000000102200780c */ /* 0x040fe40003f44270 */
[----:B------:R-:W-:Y:S02]  /*9d70*/  FSEL R87, R87, -INF , P3 ;  /* 0xff80000057577808 */ /* 0x000fe40001800000 */
[----:B------:R-:W-:Y:S01]  /*9d80*/  FMNMX.FTZ R36, R89, R36, !PT ;  /* 0x0000002459247209 */ /* 0x000fe20007810000 */
[----:B------:R-:W4:Y:S01]  /*9d90*/  MUFU.TANH R46, R46 ;  /* 0x0000002e002e7308 */ /* 0x000f220000002400 */
[----:B------:R-:W-:Y:S02]  /*9da0*/  ISETP.GT.AND P3, PT, R34, 0x11, PT ;  /* 0x000000112200780c */ /* 0x000fe40003f64270 */
[----:B--2---:R-:W-:Y:S02]  /*9db0*/  FSEL R85, R85, -INF , P2 ;  /* 0xff80000055557808 */ /* 0x004fe40001000000 */
[----:B------:R-:W-:-:S02]  /*9dc0*/  FMNMX.FTZ R36, R87, R36, !PT ;  /* 0x0000002457247209 */ /* 0x000fc40007810000 */
[C---:B------:R-:W-:Y:S01]  /*9dd0*/  ISETP.GT.AND P2, PT, R34.reuse, 0x18, PT ;  /* 0x000000182200780c */ /* 0x040fe20003f44270 */
[----:B------:R-:W2:Y:S01]  /*9de0*/  MUFU.TANH R47, R47 ;  /* 0x0000002f002f7308 */ /* 0x000ea20000002400 */
[----:B0-----:R-:W-:Y:S02]  /*9df0*/  FSEL R83, R35, -INF , P3 ;  /* 0xff80000023537808 */ /* 0x001fe40001800000 */
[----:B------:R-:W-:Y:S02]  /*9e00*/  FMNMX.FTZ R36, R85, R36, !PT ;  /* 0x0000002455247209 */ /* 0x000fe40007810000 */
[----:B------:R-:W-:Y:S02]  /*9e10*/  ISETP.GT.AND P3, PT, R34, 0x19, PT ;  /* 0x000000192200780c */ /* 0x000fe40003f64270 */
[----:B------:R-:W-:Y:S01]  /*9e20*/  FSEL R81, R38, -INF , P2 ;  /* 0xff80000026517808 */ /* 0x000fe20001000000 */
[----:B------:R-:W0:Y:S01]  /*9e30*/  MUFU.TANH R41, R50 ;  /* 0x0000003200297308 */ /* 0x000e220000002400 */
[----:B------:R-:W-:-:S02]  /*9e40*/  FMNMX.FTZ R36, R83, R36, !PT ;  /* 0x0000002453247209 */ /* 0x000fc40007810000 */
[C---:B------:R-:W-:Y:S02]  /*9e50*/  ISETP.GT.AND P2, PT, R34.reuse, 0x20, PT ;  /* 0x000000202200780c */ /* 0x040fe40003f44270 */
[----:B-1----:R-:W-:Y:S02]  /*9e60*/  FSEL R79, R39, -INF , P3 ;  /* 0xff800000274f7808 */ /* 0x002fe40001800000 */
[----:B------:R-:W-:Y:S01]  /*9e70*/  FMNMX.FTZ R36, R81, R36, !PT ;  /* 0x0000002451247209 */ /* 0x000fe20007810000 */
[----:B------:R-:W1:Y:S01]  /*9e80*/  MUFU.TANH R51, R51 ;  /* 0x0000003300337308 */ /* 0x000e620000002400 */
[----:B------:R-:W-:Y:S02]  /*9e90*/  ISETP.GT.AND P3, PT, R34, 0x21, PT ;  /* 0x000000212200780c */ /* 0x000fe40003f64270 */
[----:B------:R-:W-:Y:S02]  /*9ea0*/  FSEL R77, R42, -INF , P2 ;  /* 0xff8000002a4d7808 */ /* 0x000fe40001000000 */
[----:B------:R-:W-:-:S02]  /*9eb0*/  FMNMX.FTZ R36, R79, R36, !PT ;  /* 0x000000244f247209 */ /* 0x000fc40007810000 */
[C---:B------:R-:W-:Y:S01]  /*9ec0*/  ISETP.GT.AND P2, PT, R34.reuse, 0x28, PT ;  /* 0x000000282200780c */ /* 0x040fe20003f44270 */
[----:B------:R-:W1:Y:S01]  /*9ed0*/  MUFU.TANH R31, R54 ;  /* 0x00000036001f7308 */ /* 0x000e620000002400 */
[----:B---3--:R-:W-:Y:S02]  /*9ee0*/  FSEL R75, R43, -INF , P3 ;  /* 0xff8000002b4b7808 */ /* 0x008fe40001800000 */
[----:B------:R-:W-:Y:S02]  /*9ef0*/  FMNMX.FTZ R36, R77, R36, !PT ;  /* 0x000000244d247209 */ /* 0x000fe40007810000 */
[----:B------:R-:W-:Y:S02]  /*9f00*/  ISETP.GT.AND P3, PT, R34, 0x29, PT ;  /* 0x000000292200780c */ /* 0x000fe40003f64270 */
[----:B----4-:R-:W-:Y:S01]  /*9f10*/  FSEL R35, R46, -INF , P2 ;  /* 0xff8000002e237808 */ /* 0x010fe20001000000 */
[----:B------:R-:W3:Y:S01]  /*9f20*/  MUFU.TANH R55, R55 ;  /* 0x0000003700377308 */ /* 0x000ee20000002400 */
[----:B------:R-:W-:-:S02]  /*9f30*/  FMNMX.FTZ R36, R75, R36, !PT ;  /* 0x000000244b247209 */ /* 0x000fc40007810000 */
[C---:B------:R-:W-:Y:S02]  /*9f40*/  ISETP.GT.AND P2, PT, R34.reuse, 0x30, PT ;  /* 0x000000302200780c */ /* 0x040fe40003f44270 */
[----:B--2---:R-:W-:Y:S02]  /*9f50*/  FSEL R73, R47, -INF , P3 ;  /* 0xff8000002f497808 */ /* 0x004fe40001800000 */
[----:B------:R-:W-:Y:S01]  /*9f60*/  FMNMX.FTZ R36, R35, R36, !PT ;  /* 0x0000002423247209 */ /* 0x000fe20007810000 */
[----:B------:R-:W2:Y:S01]  /*9f70*/  MUFU.TANH R58, R58 ;  /* 0x0000003a003a7308 */ /* 0x000ea20000002400 */
[----:B------:R-:W-:Y:S02]  /*9f80*/  ISETP.GT.AND P3, PT, R34, 0x31, PT ;  /* 0x000000312200780c */ /* 0x000fe40003f64270 */
[----:B0-----:R-:W-:Y:S02]  /*9f90*/  FSEL R41, R41, -INF , P2 ;  /* 0xff80000029297808 */ /* 0x001fe40001000000 */
[----:B------:R-:W-:-:S02]  /*9fa0*/  FMNMX.FTZ R36, R73, R36, !PT ;  /* 0x0000002449247209 */ /* 0x000fc40007810000 */
[C---:B------:R-:W-:Y:S01]  /*9fb0*/  ISETP.GT.AND P2, PT, R34.reuse, 0x38, PT ;  /* 0x000000382200780c */ /* 0x040fe20003f44270 */
[----:B------:R3:W0:Y:S01]  /*9fc0*/  MUFU.TANH R33, R59 ;  /* 0x0000003b00217308 */ /* 0x0006220000002400 */
[----:B-1----:R-:W-:Y:S02]  /*9fd0*/  FSEL R63, R51, -INF , P3 ;  /* 0xff800000333f7808 */ /* 0x002fe40001800000 */
[----:B------:R-:W-:Y:S02]  /*9fe0*/  FMNMX.FTZ R36, R41, R36, !PT ;  /* 0x0000002429247209 */ /* 0x000fe40007810000 */
[----:B------:R-:W-:Y:S02]  /*9ff0*/  ISETP.GT.AND P3, PT, R34, 0x39, PT ;  /* 0x000000392200780c */ /* 0x000fe40003f64270 */
[----:B------:R-:W-:Y:S01]  /*a000*/  FSEL R31, R31, -INF , P2 ;  /* 0xff8000001f1f7808 */ /* 0x000fe20001000000 */
[----:B------:R-:W1:Y:S01]  /*a010*/  MUFU.TANH R39, R62 ;  /* 0x0000003e00277308 */ /* 0x000e620000002400 */
[----:B------:R-:W-:-:S02]  /*a020*/  FMNMX.FTZ R36, R63, R36, !PT ;  /* 0x000000243f247209 */ /* 0x000fc40007810000 */
[C---:B------:R-:W-:Y:S02]  /*a030*/  ISETP.GT.AND P2, PT, R34.reuse, 0x40, PT ;  /* 0x000000402200780c */ /* 0x040fe40003f44270 */
[----:B---3--:R-:W-:Y:S02]  /*a040*/  FSEL R59, R55, -INF , P3 ;  /* 0xff800000373b7808 */ /* 0x008fe40001800000 */
[----:B------:R-:W-:Y:S01]  /*a050*/  FMNMX.FTZ R36, R31, R36, !PT ;  /* 0x000000241f247209 */ /* 0x000fe20007810000 */
[----:B------:R0:W3:Y:S01]  /*a060*/  MUFU.TANH R37, R27 ;  /* 0x0000001b00257308 */ /* 0x0000e20000002400 */
        /* <DEDUP_REMOVED lines=8> */
[----:B-1----:R-:W-:Y:S01]  /*a0f0*/  FSEL R39, R39, -INF , P2 ;  /* 0xff80000027277808 */ /* 0x002fe20001000000 */
[----:B------:R-:W0:Y:S01]  /*a100*/  MUFU.TANH R47, R67 ;  /* 0x00000043002f7308 */ /* 0x000e220000002400 */
[----:B------:R-:W-:-:S02]  /*a110*/  FMNMX.FTZ R36, R27, R36, !PT ;  /* 0x000000241b247209 */ /* 0x000fc40007810000 */
[C---:B------:R-:W-:Y:S02]  /*a120*/  ISETP.GT.AND P2, PT, R34.reuse, 0x50, PT ;  /* 0x000000502200780c */ /* 0x040fe40003f44270 */
[----:B---3--:R-:W-:Y:S02]  /*a130*/  FSEL R51, R37, -INF , P3 ;  /* 0xff80000025337808 */ /* 0x008fe40001800000 */
[----:B------:R-:W-:Y:S01]  /*a140*/  FMNMX.FTZ R36, R39, R36, !PT ;  /* 0x0000002427247209 */ /* 0x000fe20007810000 */
[----:B------:R-:W1:Y:S01]  /*a150*/  MUFU.TANH R70, R70 ;  /* 0x0000004600467308 */ /* 0x000e620000002400 */
[----:B------:R-:W-:Y:S02]  /*a160*/  ISETP.GT.AND P3, PT, R34, 0x51, PT ;  /* 0x000000512200780c */ /* 0x000fe40003f64270 */
[----:B--2---:R-:W-:Y:S02]  /*a170*/  FSEL R33, R66, -INF , P2 ;  /* 0xff80000042217808 */ /* 0x004fe40001000000 */
[----:B------:R-:W-:-:S02]  /*a180*/  FMNMX.FTZ R36, R51, R36, !PT ;  /* 0x0000002433247209 */ /* 0x000fc40007810000 */
[C---:B------:R-:W-:Y:S01]  /*a190*/  ISETP.GT.AND P2, PT, R34.reuse, 0x58, PT ;  /* 0x000000582200780c */ /* 0x040fe20003f44270 */
[----:B------:R2:W3:Y:S01]  /*a1a0*/  MUFU.TANH R43, R71 ;  /* 0x00000047002b7308 */ /* 0x0004e20000002400 */
[----:B0-----:R-:W-:Y:S02]  /*a1b0*/  FSEL R47, R47, -INF , P3 ;  /* 0xff8000002f2f7808 */ /* 0x001fe40001800000 */
[----:B------:R-:W-:Y:S02]  /*a1c0*/  FMNMX.FTZ R36, R33, R36, !PT ;  /* 0x0000002421247209 */ /* 0x000fe40007810000 */
[----:B------:R-:W-:Y:S02]  /*a1d0*/  ISETP.GT.AND P3, PT, R34, 0x59, PT ;  /* 0x000000592200780c */ /* 0x000fe40003f64270 */
[----:B------:R-:W-:Y:S01]  /*a1e0*/  FMNMX.FTZ R36, R47, R36, !PT ;  /* 0x000000242f247209 */ /* 0x000fe20007810000 */
[----:B------:R-:W0:Y:S01]  /*a1f0*/  MUFU.TANH R0, R0 ;  /* 0x0000000000007308 */ /* 0x000e220000002400 */
[----:B-1----:R-:W-:Y:S01]  /*a200*/  FSEL R37, R70, -INF , P2 ;  /* 0xff80000046257808 */ /* 0x002fe20001000000 */
[----:B--2---:R-:W-:Y:S01]  /*a210*/  FMUL.FTZ R71, R64, UR4 ;  /* 0x0000000440477c20 */ /* 0x004fe20008410000 */
[----:B------:R-:W-:Y:S01]  /*a220*/  VIADDMNMX R30, R14, R93, R30, PT ;  /* 0x0000005d0e1e7246 */ /* 0x000fe2000380011e */
[----:B------:R-:W-:Y:S01]  /*a230*/  ULDC UR4, c[0x0][0x988] ;  /* 0x0002620000047ab9 */ /* 0x000fe20000000800 */
[----:B------:R-:W-:Y:S01]  /*a240*/  FMNMX.FTZ R36, R37, R36, !PT ;  /* 0x0000002425247209 */ /* 0x000fe20007810000 */
[----:B------:R-:W-:Y:S01]  /*a250*/  IMAD.U32 R14, RZ, RZ, UR4 ;  /* 0x00000004ff0e7e24 */ /* 0x000fe2000f8e00ff */
[----:B------:R-:W-:Y:S01]  /*a260*/  ISETP.GT.AND P2, PT, R30, RZ, PT ;  /* 0x000000ff1e00720c */ /* 0x000fe20003f44270 */
[----:B------:R-:W1:Y:S01]  /*a270*/  MUFU.TANH R3, R3 ;  /* 0x0000000300037308 */ /* 0x000e620000002400 */
[----:B---3--:R-:W-:-:S02]  /*a280*/  FSEL R43, R43, -INF , P3 ;  /* 0xff8000002b2b7808 */ /* 0x008fc40001800000 */
[C---:B------:R-:W-:Y:S02]  /*a290*/  ISETP.GT.AND P3, PT, R30.reuse, 0x1, PT ;  /* 0x000000011e00780c */ /* 0x040fe40003f64270 */
[----:B------:R-:W-:Y:S02]  /*a2a0*/  FMNMX.FTZ R36, R43, R36, !PT ;  /* 0x000000242b247209 */ /* 0x000fe40007810000 */
[----:B------:R-:W-:Y:S01]  /*a2b0*/  ISETP.GT.AND P4, PT, R30, 0x8, PT ;  /* 0x000000081e00780c */ /* 0x000fe20003f84270 */
[----:B------:R-:W2:Y:S01]  /*a2c0*/  MUFU.TANH R13, R13 ;  /* 0x0000000d000d7308 */ /* 0x000ea20000002400 */
[----:B0-----:R-:W-:Y:S01]  /*a2d0*/  FSEL R40, R0, -INF , P2 ;  /* 0xff80000000287808 */ /* 0x001fe20001000000 */
[----:B------:R-:W0:Y:S01]  /*a2e0*/  SHFL.BFLY PT, R67, R36, 0x2, 0x1f ;  /* 0x0c401f0024437f89 */ /* 0x000e2200000e0000 */
[----:B------:R-:W-:-:S05]  /*a2f0*/  ISETP.GT.AND P2, PT, R30, 0x9, PT ;  /* 0x000000091e00780c */ /* 0x000fca0003f44270 */
[----:B------:R-:W-:Y:S08]  /*a300*/  MUFU.TANH R20, R20 ;  /* 0x0000001400147308 */ /* 0x000ff00000002400 */
[----:B------:R-:W3:Y:S08]  /*a310*/  MUFU.TANH R21, R21 ;  /* 0x0000001500157308 */ /* 0x000ef00000002400 */
[----:B------:R-:W-:Y:S01]  /*a320*/  MUFU.TANH R24, R24 ;  /* 0x0000001800187308 */ /* 0x000fe20000002400 */
[----:B0-----:R-:W-:-:S05]  /*a330*/  FMNMX.FTZ R67, R36, R67, !PT ;  /* 0x0000004324437209 */ /* 0x001fca0007810000 */
[----:B------:R-:W0:Y:S02]  /*a340*/  SHFL.BFLY PT, R176, R67, 0x1, 0x1f ;  /* 0x0c201f0043b07f89 */ /* 0x000e2400000e0000 */
[----:B------:R1:W-:Y:S08]  /*a350*/  MUFU.TANH R97, R45 ;  /* 0x0000002d00617308 */ /* 0x0003f00000002400 */
[----:B------:R-:W4:Y:S01]  /*a360*/  MUFU.TANH R25, R25 ;  /* 0x0000001900197308 */ /* 0x000f220000002400 */
[----:B-1----:R-:W-:-:S02]  /*a370*/  FSEL R45, R3, -INF , P3 ;  /* 0xff800000032d7808 */ /* 0x002fc40001800000 */
[----:B--2---:R-:W-:Y:S02]  /*a380*/  FSEL R3, R13, -INF , P4 ;  /* 0xff8000000d037808 */ /* 0x004fe40002000000 */
[----:B------:R-:W-:Y:S02]  /*a390*/  FMNMX.FTZ R0, R40, R45, !PT ;  /* 0x0000002d28007209 */ /* 0x000fe40007810000 */
[C---:B------:R-:W-:Y:S01]  /*a3a0*/  ISETP.GT.AND P3, PT, R30.reuse, 0x10, PT ;  /* 0x000000101e00780c */ /* 0x040fe20003f64270 */
[----:B------:R-:W-:Y:S01]  /*a3b0*/  MUFU.TANH R28, R28 ;  /* 0x0000001c001c7308 */ /* 0x000fe20000002400 */
[----:B------:R-:W-:Y:S02]  /*a3c0*/  FMNMX.FTZ R0, R3, R0, !PT ;  /* 0x0000000003007209 */ /* 0x000fe40007810000 */
[----:B---3--:R-:W-:Y:S02]  /*a3d0*/  FSEL R21, R21, -INF , P3 ;  /* 0xff80000015157808 */ /* 0x008fe40001800000 */
[----:B------:R-:W-:-:S02]  /*a3e0*/  ISETP.GT.AND P3, PT, R30, 0x18, PT ;  /* 0x000000181e00780c */ /* 0x000fc40003f64270 */
[----:B0-----:R-:W-:Y:S01]  /*a3f0*/  FMNMX.FTZ R176, R67, R176, !PT ;  /* 0x000000b043b07209 */ /* 0x001fe20007810000 */
[----:B------:R0:W-:Y:S01]  /*a400*/  MUFU.TANH R34, R49 ;  /* 0x0000003100227308 */ /* 0x0001e20000002400 */
[----:B----4-:R-:W-:Y:S02]  /*a410*/  FSEL R25, R25, -INF , P3 ;  /* 0xff80000019197808 */ /* 0x010fe40001800000 */
[C---:B------:R-:W-:Y:S01]  /*a420*/  FSETP.NEU.FTZ.AND P4, PT, R176.reuse, -INF , PT ;  /* 0xff800000b000780b */ /* 0x040fe20003f9d000 */
[----:B------:R-:W-:Y:S01]  /*a430*/  FMUL.FTZ R42, R176, R14 ;  /* 0x0000000eb02a7220 */ /* 0x000fe20000410000 */
[----:B------:R-:W-:-:S03]  /*a440*/  ISETP.GT.AND P3, PT, R30, 0x20, PT ;  /* 0x000000201e00780c */ /* 0x000fc60003f64270 */
[----:B------:R-:W1:Y:S01]  /*a450*/  MUFU.TANH R29, R29 ;  /* 0x0000001d001d7308 */ /* 0x000e620000002400 */
[----:B0-----:R-:W-:Y:S02]  /*a460*/  FSEL R49, R20, -INF , P2 ;  /* 0xff80000014317808 */ /* 0x001fe40001000000 */
[----:B------:R-:W-:Y:S02]  /*a470*/  ISETP.GT.AND P2, PT, R30, 0x11, PT ;  /* 0x000000111e00780c */ /* 0x000fe40003f44270 */
[----:B------:R-:W-:Y:S02]  /*a480*/  FMNMX.FTZ R0, R49, R0, !PT ;  /* 0x0000000031007209 */ /* 0x000fe40007810000 */
[----:B------:R-:W-:Y:S01]  /*a490*/  FSEL R42, R42, RZ, P4 ;  /* 0x000000ff2a2a7208 */ /* 0x000fe20002000000 */
[----:B------:R-:W0:Y:S01]  /*a4a0*/  MUFU.TANH R32, R32 ;  /* 0x0000002000207308 */ /* 0x000e220000002400 */
[----:B------:R-:W-:-:S03]  /*a4b0*/  FMNMX.FTZ R0, R21, R0, !PT ;  /* 0x0000000015007209 */ /* 0x000fc60007810000 */
[-CC-:B------:R-:W-:Y:S01]  /*a4c0*/  FFMA.FTZ R13, R91, R14.reuse, -R42.reuse ;  /* 0x0000000e5b0d7223 */ /* 0x180fe2000001082a */
[-CC-:B------:R-:W-:Y:S01]  /*a4d0*/  FFMA.FTZ R155, R89, R14.reuse, -R42.reuse ;  /* 0x0000000e599b7223 */ /* 0x180fe2000001082a */
[-CC-:B------:R-:W-:Y:S01]  /*a4e0*/  FFMA.FTZ R157, R85, R14.reuse, -R42.reuse ;  /* 0x0000000e559d7223 */ /* 0x180fe2000001082a */
[-CC-:B------:R-:W-:Y:S01]  /*a4f0*/  FFMA.FTZ R153, R26, R14.reuse, -R42.reuse ;  /* 0x0000000e1a997223 */ /* 0x180fe2000001082a */
[----:B------:R2:W-:Y:S01]  /*a500*/  MUFU.TANH R38, R53 ;  /* 0x0000003500267308 */ /* 0x0005e20000002400 */
[----:B-1----:R-:W-:Y:S01]  /*a510*/  FSEL R93, R29, -INF , P3 ;  /* 0xff8000001d5d7808 */ /* 0x002fe20001800000 */
[-CC-:B------:R-:W-:Y:S01]  /*a520*/  FFMA.FTZ R79, R79, R14.reuse, -R42.reuse ;  /* 0x0000000e4f4f7223 */ /* 0x180fe2000001082a */
[----:B------:R-:W-:Y:S01]  /*a530*/  ISETP.GT.AND P3, PT, R30, 0x28, PT ;  /* 0x000000281e00780c */ /* 0x000fe20003f64270 */
[-CC-:B------:R-:W-:Y:S01]  /*a540*/  FFMA.FTZ R161, R77, R14.reuse, -R42.reuse ;  /* 0x0000000e4da17223 */ /* 0x180fe2000001082a */
[-CC-:B------:R-:W-:Y:S01]  /*a550*/  FFMA.FTZ R167, R31, R14.reuse, -R42.reuse ;  /* 0x0000000e1fa77223 */ /* 0x180fe2000001082a */
[-CC-:B------:R-:W-:Y:S01]  /*a560*/  FFMA.FTZ R83, R83, R14.reuse, -R42.reuse ;  /* 0x0000000e53537223 */ /* 0x180fe2000001082a */
[-CC-:B------:R-:W-:Y:S01]  /*a570*/  FFMA.FTZ R159, R81, R14.reuse, -R42.reuse ;  /* 0x0000000e519f7223 */ /* 0x180fe2000001082a */
[----:B------:R-:W1:Y:S01]  /*a580*/  MUFU.TANH R95, R95 ;  /* 0x0000005f005f7308 */ /* 0x000e620000002400 */
[----:B--2---:R-:W-:Y:S01]  /*a590*/  FSEL R53, R24, -INF , P2 ;  /* 0xff80000018357808 */ /* 0x004fe20001000000 */
[-CC-:B------:R-:W-:Y:S01]  /*a5a0*/  FFMA.FTZ R175, R37, R14.reuse, -R42.reuse ;  /* 0x0000000e25af7223 */ /* 0x180fe2000001082a */
[----:B------:R-:W-:Y:S01]  /*a5b0*/  ISETP.GT.AND P2, PT, R30, 0x19, PT ;  /* 0x000000191e00780c */ /* 0x000fe20003f44270 */
[--C-:B------:R-:W-:Y:S01]  /*a5c0*/  FFMA.FTZ R171, R39, R14, -R42.reuse ;  /* 0x0000000e27ab7223 */ /* 0x100fe2000001082a */
[----:B------:R-:W-:Y:S01]  /*a5d0*/  FMNMX.FTZ R20, R53, R0, !PT ;  /* 0x0000000035147209 */ /* 0x000fe20007810000 */
[--C-:B------:R-:W-:Y:S01]  /*a5e0*/  FFMA.FTZ R163, R35, R14, -R42.reuse ;  /* 0x0000000e23a37223 */ /* 0x100fe2000001082a */
[----:B------:R-:W-:Y:S01]  /*a5f0*/  FSEL R91, R28, -INF , P2 ;  /* 0xff8000001c5b7808 */ /* 0x000fe20001000000 */
[----:B------:R-:W2:Y:S01]  /*a600*/  MUFU.TANH R48, R48 ;  /* 0x0000003000307308 */ /* 0x000ea20000002400 */
[----:B------:R-:W-:Y:S01]  /*a610*/  FMNMX.FTZ R20, R25, R20, !PT ;  /* 0x0000001419147209 */ /* 0x000fe20007810000 */
[-CC-:B------:R-:W-:Y:S01]  /*a620*/  FFMA.FTZ R165, R41, R14.reuse, -R42.reuse ;  /* 0x0000000e29a57223 */ /* 0x180fe2000001082a */
[----:B------:R-:W-:Y:S01]  /*a630*/  ISETP.GT.AND P2, PT, R30, 0x21, PT ;  /* 0x000000211e00780c */ /* 0x000fe20003f44270 */
[--C-:B------:R-:W-:Y:S01]  /*a640*/  FFMA.FTZ R63, R63, R14, -R42.reuse ;  /* 0x0000000e3f3f7223 */ /* 0x100fe2000001082a */
[----:B------:R-:W-:Y:S01]  /*a650*/  FMNMX.FTZ R20, R91, R20, !PT ;  /* 0x000000145b147209 */ /* 0x000fe20007810000 */
[--C-:B------:R-:W-:Y:S01]  /*a660*/  FFMA.FTZ R173, R33, R14, -R42.reuse ;  /* 0x0000000e21ad7223 */ /* 0x100fe2000001082a */
[----:B0-----:R-:W-:Y:S01]  /*a670*/  FSEL R89, R32, -INF , P2 ;  /* 0xff80000020597808 */ /* 0x001fe20001000000 */
[----:B------:R-:W0:Y:S01]  /*a680*/  MUFU.TANH R52, R52 ;  /* 0x0000003400347308 */ /* 0x000e220000002400 */
[----:B------:R-:W-:Y:S01]  /*a690*/  FMNMX.FTZ R20, R93, R20, !PT ;  /* 0x000000145d147209 */ /* 0x000fe20007810000 */
[-CC-:B------:R-:W-:Y:S01]  /*a6a0*/  FFMA.FTZ R32, R75, R14.reuse, -R42.reuse ;  /* 0x0000000e4b207223 */ /* 0x180fe2000001082a */
[C---:B------:R-:W-:Y:S01]  /*a6b0*/  ISETP.GT.AND P2, PT, R30.reuse, 0x29, PT ;  /* 0x000000291e00780c */ /* 0x040fe20003f44270 */
[-CC-:B------:R-:W-:Y:S01]  /*a6c0*/  FFMA.FTZ R169, R55, R14.reuse, -R42.reuse ;  /* 0x0000000e37a97223 */ /* 0x180fe2000001082a */
[----:B-1----:R-:W-:Y:S01]  /*a6d0*/  FSEL R95, R95, -INF , P3 ;  /* 0xff8000005f5f7808 */ /* 0x002fe20001800000 */
[----:B------:R-:W-:Y:S01]  /*a6e0*/  FFMA.FTZ R47, R47, R14, -R42 ;  /* 0x0000000e2f2f7223 */ /* 0x000fe2000001082a */
[----:B------:R-:W-:Y:S01]  /*a6f0*/  FMNMX.FTZ R24, R89, R20, !PT ;  /* 0x0000001459187209 */ /* 0x000fe20007810000 */
[----:B------:R1:W-:Y:S01]  /*a700*/  MUFU.EX2 R0, R13 ;  /* 0x0000000d00007308 */ /* 0x0003e20000000800 */
[----:B------:R-:W-:-:S02]  /*a710*/  ISETP.GT.AND P3, PT, R30, 0x30, PT ;  /* 0x000000301e00780c */ /* 0x000fc40003f64270 */
[----:B------:R-:W-:Y:S02]  /*a720*/  FSEL R97, R97, -INF , P2 ;  /* 0xff80000061617808 */ /* 0x000fe40001000000 */
[----:B------:R-:W-:Y:S02]  /*a730*/  FMNMX.FTZ R24, R95, R24, !PT ;  /* 0x000000185f187209 */ /* 0x000fe40007810000 */
[----:B------:R-:W-:Y:S01]  /*a740*/  ISETP.GT.AND P2, PT, R30, 0x31, PT ;  /* 0x000000311e00780c */ /* 0x000fe20003f44270 */
[----:B------:R-:W3:Y:S01]  /*a750*/  MUFU.TANH R56, R56 ;  /* 0x0000003800387308 */ /* 0x000ee20000002400 */
[----:B-1----:R-:W-:Y:S01]  /*a760*/  FFMA.FTZ R13, R87, R14, -R42 ;  /* 0x0000000e570d7223 */ /* 0x002fe2000001082a */
[----:B--2---:R-:W-:Y:S02]  /*a770*/  FSEL R87, R48, -INF , P3 ;  /* 0xff80000030577808 */ /* 0x004fe40001800000 */
[----:B------:R-:W-:Y:S02]  /*a780*/  FMNMX.FTZ R24, R97, R24, !PT ;  /* 0x0000001861187209 */ /* 0x000fe40007810000 */
[----:B------:R-:W-:-:S02]  /*a790*/  ISETP.GT.AND P3, PT, R30, 0x38, PT ;  /* 0x000000381e00780c */ /* 0x000fc40003f64270 */
[----:B------:R1:W-:Y:S01]  /*a7a0*/  MUFU.TANH R36, R57 ;  /* 0x0000003900247308 */ /* 0x0003e20000002400 */
[----:B------:R-:W-:Y:S01]  /*a7b0*/  FSEL R85, R34, -INF , P2 ;  /* 0xff80000022557808 */ /* 0x000fe20001000000 */
[----:B------:R-:W-:Y:S01]  /*a7c0*/  FFMA.FTZ R34, R59, R14, -R42 ;  /* 0x0000000e3b227223 */ /* 0x000fe2000001082a */
[----:B------:R-:W-:Y:S02]  /*a7d0*/  FMNMX.FTZ R24, R87, R24, !PT ;  /* 0x0000001857187209 */ /* 0x000fe40007810000 */
[----:B------:R-:W-:Y:S02]  /*a7e0*/  ISETP.GT.AND P2, PT, R30, 0x39, PT ;  /* 0x000000391e00780c */ /* 0x000fe40003f44270 */
[----:B0-----:R-:W-:Y:S01]  /*a7f0*/  FSEL R67, R52, -INF , P3 ;  /* 0xff80000034437808 */ /* 0x001fe20001800000 */
[----:B------:R-:W0:Y:S01]  /*a800*/  MUFU.TANH R60, R60 ;  /* 0x0000003c003c7308 */ /* 0x000e220000002400 */
[----:B------:R-:W-:Y:S02]  /*a810*/  FMNMX.FTZ R26, R85, R24, !PT ;  /* 0x00000018551a7209 */ /* 0x000fe40007810000 */
[----:B------:R-:W-:-:S02]  /*a820*/  ISETP.GT.AND P3, PT, R30, 0x40, PT ;  /* 0x000000401e00780c */ /* 0x000fc40003f64270 */
[----:B-1----:R-:W-:Y:S01]  /*a830*/  FSEL R57, R38, -INF , P2 ;  /* 0xff80000026397808 */ /* 0x002fe20001000000 */
[----:B------:R-:W-:Y:S01]  /*a840*/  FFMA.FTZ R38, R51, R14, -R42 ;  /* 0x0000000e33267223 */ /* 0x000fe2000001082a */
[----:B------:R-:W-:Y:S01]  /*a850*/  FMNMX.FTZ R26, R67, R26, !PT ;  /* 0x0000001a431a7209 */ /* 0x000fe20007810000 */
[----:B------:R0:W-:Y:S01]  /*a860*/  MUFU.TANH R44, R61 ;  /* 0x0000003d002c7308 */ /* 0x0001e20000002400 */
[----:B------:R-:W-:Y:S02]  /*a870*/  ISETP.GT.AND P2, PT, R30, 0x41, PT ;  /* 0x000000411e00780c */ /* 0x000fe40003f44270 */
[----:B---3--:R-:W-:Y:S02]  /*a880*/  FSEL R29, R56, -INF , P3 ;  /* 0xff800000381d7808 */ /* 0x008fe40001800000 */
[----:B------:R-:W-:Y:S02]  /*a890*/  FMNMX.FTZ R26, R57, R26, !PT ;  /* 0x0000001a391a7209 */ /* 0x000fe40007810000 */
[----:B------:R-:W-:Y:S01]  /*a8a0*/  ISETP.GT.AND P3, PT, R30, 0x48, PT ;  /* 0x000000481e00780c */ /* 0x000fe20003f64270 */
[----:B------:R-:W1:Y:S01]  /*a8b0*/  MUFU.TANH R71, R71 ;  /* 0x0000004700477308 */ /* 0x000e620000002400 */
[----:B------:R-:W-:-:S02]  /*a8c0*/  FMNMX.FTZ R26, R29, R26, !PT ;  /* 0x0000001a1d1a7209 */ /* 0x000fc40007810000 */
[----:B0-----:R-:W-:Y:S02]  /*a8d0*/  FSEL R61, R60, -INF , P3 ;  /* 0xff8000003c3d7808 */ /* 0x001fe40001800000 */
[----:B------:R-:W-:-:S03]  /*a8e0*/  ISETP.GT.AND P3, PT, R30, 0x50, PT ;  /* 0x000000501e00780c */ /* 0x000fc60003f64270 */
[----:B------:R0:W2:Y:S08]  /*a8f0*/  MUFU.TANH R46, R65 ;  /* 0x00000041002e7308 */ /* 0x0000b00000002400 */
[----:B------:R-:W3:Y:S01]  /*a900*/  MUFU.TANH R68, R68 ;  /* 0x0000004400447308 */ /* 0x000ee20000002400 */
[----:B0-----:R-:W-:Y:S02]  /*a910*/  FSEL R65, R36, -INF , P2 ;  /* 0xff80000024417808 */ /* 0x001fe40001000000 */
[----:B------:R-:W-:-:S02]  /*a920*/  ISETP.GT.AND P2, PT, R30, 0x49, PT ;  /* 0x000000491e00780c */ /* 0x000fc40003f44270 */
[----:B------:R-:W-:Y:S02]  /*a930*/  FMNMX.FTZ R28, R65, R26, !PT ;  /* 0x0000001a411c7209 */ /* 0x000fe40007810000 */
[----:B-1----:R-:W-:Y:S01]  /*a940*/  FSEL R71, R71, -INF , P3 ;  /* 0xff80000047477808 */ /* 0x002fe20001800000 */
[----:B------:R0:W1:Y:S01]  /*a950*/  MUFU.TANH R50, R69 ;  /* 0x0000004500327308 */ /* 0x0000620000002400 */
[----:B------:R-:W-:Y:S02]  /*a960*/  FMNMX.FTZ R28, R61, R28, !PT ;  /* 0x0000001c3d1c7209 */ /* 0x000fe40007810000 */
[----:B------:R-:W-:-:S05]  /*a970*/  ISETP.GT.AND P3, PT, R30, 0x58, PT ;  /* 0x000000581e00780c */ /* 0x000fca0003f64270 */
[----:B------:R3:W-:Y:S01]  /*a980*/  MUFU.EX2 R26, R79 ;  /* 0x0000004f001a7308 */ /* 0x0007e20000000800 */
[----:B0-----:R-:W-:Y:S02]  /*a990*/  FSEL R69, R44, -INF , P2 ;  /* 0xff8000002c457808 */ /* 0x001fe40001000000 */
[----:B------:R-:W-:Y:S02]  /*a9a0*/  ISETP.GT.AND P2, PT, R30, 0x51, PT ;  /* 0x000000511e00780c */ /* 0x000fe40003f44270 */
[----:B------:R-:W-:Y:S02]  /*a9b0*/  FMNMX.FTZ R28, R69, R28, !PT ;  /* 0x0000001c451c7209 */ /* 0x000fe40007810000 */
[----:B--2---:R-:W-:Y:S01]  /*a9c0*/  FSEL R77, R46, -INF , P2 ;  /* 0xff8000002e4d7808 */ /* 0x004fe20001000000 */
[----:B------:R0:W-:Y:S01]  /*a9d0*/  MUFU.EX2 R20, R13 ;  /* 0x0000000d00147308 */ /* 0x0001e20000000800 */
[----:B------:R-:W-:Y:S02]  /*a9e0*/  FMNMX.FTZ R28, R71, R28, !PT ;  /* 0x0000001c471c7209 */ /* 0x000fe40007810000 */
[----:B------:R-:W-:-:S02]  /*a9f0*/  ISETP.GT.AND P2, PT, R30, 0x59, PT ;  /* 0x000000591e00780c */ /* 0x000fc40003f44270 */
[----:B---3--:R-:W-:Y:S02]  /*aa00*/  FSEL R79, R68, -INF , P3 ;  /* 0xff800000444f7808 */ /* 0x008fe40001800000 */
[----:B------:R-:W-:Y:S01]  /*aa10*/  FMNMX.FTZ R30, R77, R28, !PT ;  /* 0x0000001c4d1e7209 */ /* 0x000fe20007810000 */
[----:B------:R-:W2:Y:S01]  /*aa20*/  MUFU.EX2 R153, R153 ;  /* 0x0000009900997308 */ /* 0x000ea20000000800 */
[----:B-1----:R-:W-:Y:S02]  /*aa30*/  FSEL R75, R50, -INF , P2 ;  /* 0xff800000324b7808 */ /* 0x002fe40001000000 */
[----:B------:R-:W-:-:S04]  /*aa40*/  FMNMX.FTZ R30, R79, R30, !PT ;  /* 0x0000001e4f1e7209 */ /* 0x000fc80007810000 */
[----:B0-----:R-:W-:Y:S01]  /*aa50*/  FMNMX.FTZ R13, R75, R30, !PT ;  /* 0x0000001e4b0d7209 */ /* 0x001fe20007810000 */
[----:B------:R-:W0:Y:S01]  /*aa60*/  MUFU.EX2 R155, R155 ;  /* 0x0000009b009b7308 */ /* 0x000e220000000800 */
[----:B------:R-:W-:-:S03]  /*aa70*/  FFMA.FTZ R30, R73, R14, -R42 ;  /* 0x0000000e491e7223 */ /* 0x000fc6000001082a */
[----:B------:R-:W1:Y:S04]  /*aa80*/  SHFL.BFLY PT, R36, R13, 0x2, 0x1f ;  /* 0x0c401f000d247f89 */ /* 0x000e6800000e0000 */
[----:B------:R-:W3:Y:S08]  /*aa90*/  MUFU.EX2 R157, R157 ;  /* 0x0000009d009d7308 */ /* 0x000ef00000000800 */
[----:B------:R-:W4:Y:S08]  /*aaa0*/  MUFU.EX2 R24, R83 ;  /* 0x0000005300187308 */ /* 0x000f300000000800 */
[----:B------:R-:W4:Y:S01]  /*aab0*/  MUFU.EX2 R159, R159 ;  /* 0x0000009f009f7308 */ /* 0x000f220000000800 */
[----:B-1----:R-:W-:Y:S01]  /*aac0*/  FMNMX.FTZ R31, R13, R36, !PT ;  /* 0x000000240d1f7209 */ /* 0x002fe20007810000 */
[-CC-:B------:R-:W-:Y:S01]  /*aad0*/  FFMA.FTZ R36, R27, R14.reuse, -R42.reuse ;  /* 0x0000000e1b247223 */ /* 0x180fe2000001082a */
[----:B------:R-:W-:-:S05]  /*aae0*/  FFMA.FTZ R42, R43, R14, -R42 ;  /* 0x0000000e2b2a7223 */ /* 0x000fca000001082a */
[----:B------:R-:W-:Y:S01]  /*aaf0*/  MUFU.EX2 R161, R161 ;  /* 0x000000a100a17308 */ /* 0x000fe20000000800 */
[----:B------:R-:W1:Y:S07]  /*ab00*/  SHFL.BFLY PT, R44, R31, 0x1, 0x1f ;  /* 0x0c201f001f2c7f89 */ /* 0x000e6e00000e0000 */
[----:B------:R-:W-:Y:S08]  /*ab10*/  MUFU.EX2 R28, R32 ;  /* 0x00000020001c7308 */ /* 0x000ff00000000800 */
[----:B------:R-:W-:Y:S08]  /*ab20*/  MUFU.EX2 R163, R163 ;  /* 0x000000a300a37308 */ /* 0x000ff00000000800 */
[----:B------:R-:W-:Y:S01]  /*ab30*/  MUFU.EX2 R30, R30 ;  /* 0x0000001e001e7308 */ /* 0x000fe20000000800 */
[----:B-1----:R-:W-:-:S04]  /*ab40*/  FMNMX.FTZ R13, R31, R44, !PT ;  /* 0x0000002c1f0d7209 */ /* 0x002fc80007810000 */
[C---:B------:R-:W-:Y:S01]  /*ab50*/  FSETP.NEU.FTZ.AND P2, PT, R13.reuse, -INF , PT ;  /* 0xff8000000d00780b */ /* 0x040fe20003f5d000 */
[----:B------:R-:W-:Y:S02]  /*ab60*/  FMUL.FTZ R46, R13, R14 ;  /* 0x0000000e0d2e7220 */ /* 0x000fe40000410000 */
[----:B------:R-:W-:Y:S03]  /*ab70*/  MUFU.EX2 R165, R165 ;  /* 0x000000a500a57308 */ /* 0x000fe60000000800 */
[----:B------:R-:W-:-:S05]  /*ab80*/  FSEL R46, R46, RZ, P2 ;  /* 0x000000ff2e2e7208 */ /* 0x000fca0001000000 */
[-CC-:B-----5:R-:W-:Y:S01]  /*ab90*/  FFMA.FTZ R152, R40, R14.reuse, -R46.reuse ;  /* 0x0000000e28987223 */ /* 0x1a0fe2000001082e */
[-CC-:B------:R-:W-:Y:S01]  /*aba0*/  FFMA.FTZ R27, R45, R14.reuse, -R46.reuse ;  /* 0x0000000e2d1b7223 */ /* 0x180fe2000001082e */
[-CC-:B------:R-:W-:Y:S01]  /*abb0*/  FFMA.FTZ R154, R3, R14.reuse, -R46.reuse ;  /* 0x0000000e039a7223 */ /* 0x180fe2000001082e */
[-C--:B------:R-:W-:Y:S01]  /*abc0*/  FFMA.FTZ R3, R49, R14.reuse, -R46 ;  /* 0x0000000e31037223 */ /* 0x080fe2000001082e */
[----:B--2---:R-:W-:Y:S01]  /*abd0*/  FADD.FTZ R40, R153, R0 ;  /* 0x0000000099287221 */ /* 0x004fe20000010000 */
[-CC-:B------:R-:W-:Y:S01]  /*abe0*/  FFMA.FTZ R156, R21, R14.reuse, -R46.reuse ;  /* 0x0000000e159c7223 */ /* 0x180fe2000001082e */
[----:B------:R-:W-:Y:S01]  /*abf0*/  MUFU.EX2 R152, R152 ;  /* 0x0000009800987308 */ /* 0x000fe20000000800 */
[-C--:B------:R-:W-:Y:S01]  /*ac00*/  FFMA.FTZ R21, R53, R14.reuse, -R46 ;  /* 0x0000000e35157223 */ /* 0x080fe2000001082e */
[----:B0-----:R-:W-:Y:S01]  /*ac10*/  FADD.FTZ R37, R155, R40 ;  /* 0x000000289b257221 */ /* 0x001fe20000010000 */
        /* <DEDUP_REMOVED lines=17> */
[----:B------:R-:W-:Y:S01]  /*ad30*/  F2FP.F16.F32.PACK_AB R153, R0, R153 ;  /* 0x000000990099723e */ /* 0x000fe200000000ff */
[-CC-:B------:R-:W-:Y:S01]  /*ad40*/  FFMA.FTZ R61, R61, R14.reuse, -R46.reuse ;  /* 0x0000000e3d3d7223 */ /* 0x180fe2000001082e */
[----:B------:R-:W-:Y:S01]  /*ad50*/  FADD.FTZ R48, R26, R39 ;  /* 0x000000271a307221 */ /* 0x000fe20000010000 */
[----:B------:R-:W-:Y:S01]  /*ad60*/  @!P1 VIADD R39, R15, 0x22840 ;  /* 0x000228400f279836 */ /* 0x000fe20000000000 */
[----:B------:R-:W2:Y:S01]  /*ad70*/  MUFU.EX2 R3, R3 ;  /* 0x0000000300037308 */ /* 0x000ea20000000800 */
[----:B0-----:R-:W-:Y:S01]  /*ad80*/  FADD.FTZ R37, R152, R27 ;  /* 0x0000001b98257221 */ /* 0x001fe20000010000 */
[----:B------:R-:W-:Y:S01]  /*ad90*/  F2FP.F16.F32.PACK_AB R155, R20, R155 ;  /* 0x0000009b149b723e */ /* 0x000fe200000000ff */
[-CC-:B------:R-:W-:Y:S01]  /*ada0*/  FFMA.FTZ R69, R69, R14.reuse, -R46.reuse ;  /* 0x0000000e45457223 */ /* 0x180fe2000001082e */
[----:B------:R-:W-:Y:S01]  /*adb0*/  @!P1 PRMT R39, RZ, 0x654, R39 ;  /* 0x00000654ff279816 */ /* 0x000fe20000000027 */
[----:B------:R0:W-:Y:S06]  /*adc0*/  BAR.ARV R177, 0x100 ;  /* 0x000400b10000751d */ /* 0x0001ec0000002000 */
[----:B------:R-:W3:Y:S01]  /*add0*/  MUFU.EX2 R156, R156 ;  /* 0x0000009c009c7308 */ /* 0x000ee20000000800 */
[----:B-1----:R-:W-:Y:S01]  /*ade0*/  FADD.FTZ R40, R154, R37 ;  /* 0x000000259a287221 */ /* 0x002fe20000010000 */
[----:B------:R1:W-:Y:S01]  /*adf0*/  @!P1 SYNCS.ARRIVE.TRANS64.RED.A1T0 RZ, [R39+URZ], RZ ;  /* 0x000000ff27ff99a7 */ /* 0x0003e2000810043f */
[-CC-:B------:R-:W-:Y:S01]  /*ae00*/  FFMA.FTZ R37, R57, R14.reuse, -R46.reuse ;  /* 0x0000000e39257223 */ /* 0x180fe2000001082e */
[-CC-:B------:R-:W-:Y:S01]  /*ae10*/  FFMA.FTZ R71, R71, R14.reuse, -R46.reuse ;  /* 0x0000000e47477223 */ /* 0x180fe2000001082e */
[-C--:B------:R-:W-:Y:S01]  /*ae20*/  FFMA.FTZ R77, R77, R14.reuse, -R46 ;  /* 0x0000000e4d4d7223 */ /* 0x080fe2000001082e */
[----:B--2---:R-:W-:Y:S01]  /*ae30*/  FADD.FTZ R41, R3, R40 ;  /* 0x0000002803297221 */ /* 0x004fe20000010000 */
[-CC-:B------:R-:W-:Y:S01]  /*ae40*/  FFMA.FTZ R79, R79, R14.reuse, -R46.reuse ;  /* 0x0000000e4f4f7223 */ /* 0x180fe2000001082e */
[----:B------:R-:W2:Y:S01]  /*ae50*/  MUFU.EX2 R21, R21 ;  /* 0x0000001500157308 */ /* 0x000ea20000000800 */
[----:B------:R-:W-:Y:S01]  /*ae60*/  FFMA.FTZ R46, R75, R14, -R46 ;  /* 0x0000000e4b2e7223 */ /* 0x000fe2000001082e */
[----:B------:R-:W-:-:S02]  /*ae70*/  F2FP.F16.F32.PACK_AB R154, R3, R154 ;  /* 0x0000009a039a723e */ /* 0x000fc400000000ff */
[----:B------:R-:W-:Y:S02]  /*ae80*/  F2FP.F16.F32.PACK_AB R157, R24, R157 ;  /* 0x0000009d189d723e */ /* 0x000fe400000000ff */
[----:B------:R-:W-:Y:S02]  /*ae90*/  F2FP.F16.F32.PACK_AB R159, R26, R159 ;  /* 0x0000009f1a9f723e */ /* 0x000fe400000000ff */
[----:B------:R-:W4:Y:S01]  /*aea0*/  MUFU.EX2 R158, R158 ;  /* 0x0000009e009e7308 */ /* 0x000f220000000800 */
[----:B---3--:R-:W-:Y:S01]  /*aeb0*/  FADD.FTZ R40, R156, R41 ;  /* 0x000000299c287221 */ /* 0x008fe20000010000 */
[----:B------:R-:W-:Y:S01]  /*aec0*/  FADD.FTZ R41, R161, R48 ;  /* 0x00000030a1297221 */ /* 0x000fe20000010000 */
[C---:B------:R-:W-:Y:S02]  /*aed0*/  F2FP.F16.F32.PACK_AB R161, R28.reuse, R161 ;  /* 0x000000a11ca1723e */ /* 0x040fe400000000ff */
[----:B------:R-:W-:Y:S01]  /*aee0*/  F2FP.F16.F32.PACK_AB R152, R27, R152 ;  /* 0x000000981b98723e */ /* 0x000fe200000000ff */
[----:B------:R-:W-:-:S02]  /*aef0*/  FADD.FTZ R48, R28, R41 ;  /* 0x000000291c307221 */ /* 0x000fc40000010000 */
[----:B------:R-:W3:Y:S01]  /*af00*/  MUFU.EX2 R25, R25 ;  /* 0x0000001900197308 */ /* 0x000ee20000000800 */
[----:B--2---:R-:W-:Y:S01]  /*af10*/  FADD.FTZ R29, R21, R40 ;  /* 0x00000028151d7221 */ /* 0x004fe20000010000 */
[----:B------:R-:W-:Y:S01]  /*af20*/  FADD.FTZ R41, R163, R48 ;  /* 0x00000030a3297221 */ /* 0x000fe20000010000 */
[C---:B------:R-:W-:Y:S02]  /*af30*/  F2FP.F16.F32.PACK_AB R163, R30.reuse, R163 ;  /* 0x000000a31ea3723e */ /* 0x040fe400000000ff */
[----:B------:R-:W-:Y:S01]  /*af40*/  F2FP.F16.F32.PACK_AB R156, R21, R156 ;  /* 0x0000009c159c723e */ /* 0x000fe200000000ff */
[----:B------:R-:W-:Y:S02]  /*af50*/  FADD.FTZ R48, R30, R41 ;  /* 0x000000291e307221 */ /* 0x000fe40000010000 */
[----:B------:R-:W2:Y:S01]  /*af60*/  MUFU.EX2 R160, R160 ;  /* 0x000000a000a07308 */ /* 0x000ea20000000800 */
[----:B----4-:R-:W-:Y:S01]  /*af70*/  FADD.FTZ R40, R158, R29 ;  /* 0x0000001d9e287221 */ /* 0x010fe20000010000 */
[----:B-1----:R-:W-:-:S06]  /*af80*/  FADD.FTZ R39, R165, R48 ;  /* 0x00000030a5277221 */ /* 0x002fcc0000010000 */
[----:B------:R-:W1:Y:S01]  /*af90*/  MUFU.EX2 R31, R31 ;  /* 0x0000001f001f7308 */ /* 0x000e620000000800 */
[C---:B---3--:R-:W-:Y:S01]  /*afa0*/  FADD.FTZ R29, R25.reuse, R40 ;  /* 0x00000028191d7221 */ /* 0x048fe20000010000 */
[----:B------:R-:W-:-:S06]  /*afb0*/  F2FP.F16.F32.PACK_AB R158, R25, R158 ;  /* 0x0000009e199e723e */ /* 0x000fcc00000000ff */
[----:B------:R-:W3:Y:S01]  /*afc0*/  MUFU.EX2 R32, R63 ;  /* 0x0000003f00207308 */ /* 0x000ee20000000800 */
[----:B--2---:R-:W-:-:S07]  /*afd0*/  FADD.FTZ R40, R160, R29 ;  /* 0x0000001da0287221 */ /* 0x004fce0000010000 */
[----:B------:R-:W2:Y:S01]  /*afe0*/  MUFU.EX2 R162, R162 ;  /* 0x000000a200a27308 */ /* 0x000ea20000000800 */
[C---:B-1----:R-:W-:Y:S01]  /*aff0*/  FADD.FTZ R29, R31.reuse, R40 ;  /* 0x000000281f1d7221 */ /* 0x042fe20000010000 */
[----:B------:R-:W-:-:S06]  /*b000*/  F2FP.F16.F32.PACK_AB R160, R31, R160 ;  /* 0x000000a01fa0723e */ /* 0x000fcc00000000ff */
        /* <DEDUP_REMOVED lines=63> */
.L_x_13990:
[----:B------:R0:W1:Y:S01]  /*b400*/  SYNCS.PHASECHK.TRANS64.TRYWAIT P2, [R15+URZ+0x22850], R74 ;  /* 0x0228504a0f0075a7 */ /* 0x000062000804017f */
[----:B------:R-:W-:Y:S05]  /*b410*/  @!P0 BRA `(.L_x_13991) ;  /* 0x0000000000048947 */ /* 0x000fea0003800000 */
[----:B------:R-:W-:Y:S01]  /*b420*/  BPT.TRAP 0x1 ;  /* 0x000000040000795c */ /* 0x000fe20000300000 */
.L_x_13991:
[----:B------:R-:W-:Y:S04]  /*b430*/  BSSY B0, `(.L_x_13992) ;  /* 0x0000004000007945 */ /* 0x000fe80003800000 */
[----:B-1----:R-:W-:Y:S05]  /*b440*/  @P2 BRA `(.L_x_13993) ;  /* 0x0000000000082947 */ /* 0x002fea0003800000 */
[----:B------:R-:W1:Y:S02]  /*b450*/  SYNCS.PHASECHK.TRANS64.TRYWAIT P2, [R15+URZ+0x22850], R74 ;  /* 0x0228504a0f0075a7 */ /* 0x000e64000804017f */
[----:B-1----:R-:W-:Y:S05]  /*b460*/  @!P2 BRA `(.L_x_13994) ;  /* 0x0000014000d4a947 */ /* 0x002fea0003800000 */
.L_x_13993:
[----:B------:R-:W-:Y:S05]  /*b470*/  BSYNC B0 ;  /* 0x0000000000007941 */ /* 0x000fea0003800000 */
.L_x_13992:
[----:B------:R-:W-:Y:S05]  /*b480*/  WARPSYNC.ALL ;  /* 0x0000000000007948 */ /* 0x000fea0003800000 */
[----:B------:R-:W2:Y:S01]  /*b490*/  LDC R20, c[0x0][0x448] ;  /* 0x00011200ff147b82 */ /* 0x000ea20000000800 */
[----:B------:R-:W-:Y:S01]  /*b4a0*/  R2UR UR4, R18 ;  /* 0x00000000120472ca */ /* 0x000fe200000e0000 */
[----:B------:R-:W-:Y:S01]  /*b4b0*/  IMAD.MOV.U32 R25, RZ, RZ, 0xc00 ;  /* 0x00000c00ff197424 */ /* 0x000fe200078e00ff */
[----:B------:R-:W-:Y:S01]  /*b4c0*/  ULDC UR39, c[0x0][0x9d8] ;  /* 0x0002760000277ab9 */ /* 0x000fe20000000800 */
[----:B------:R-:W-:Y:S01]  /*b4d0*/  IMAD.MOV.U32 R29, RZ, RZ, 0x40000040 ;  /* 0x40000040ff1d7424 */ /* 0x000fe200078e00ff */
[----:B------:R-:W-:Y:S01]  /*b4e0*/  ULDC UR42, c[0x0][0x9d8] ;  /* 0x00027600002a7ab9 */ /* 0x000fe20000000800 */
[----:B------:R-:W-:Y:S01]  /*b4f0*/  IMAD.MOV.U32 R27, RZ, RZ, 0x40000040 ;  /* 0x40000040ff1b7424 */ /* 0x000fe200078e00ff */
[----:B------:R-:W-:Y:S01]  /*b500*/  ULDC UR37, c[0x0][0x988] ;  /* 0x0002620000257ab9 */ /* 0x000fe20000000800 */
[----:B------:R-:W-:Y:S01]  /*b510*/  IMAD.MOV.U32 R31, RZ, RZ, 0x40000040 ;  /* 0x40000040ff1f7424 */ /* 0x000fe200078e00ff */
[----:B------:R-:W-:Y:S01]  /*b520*/  R2UR UR11, R29 ;  /* 0x000000001d0b72ca */ /* 0x000fe200000e0000 */
[----:B01----:R-:W-:Y:S01]  /*b530*/  @!P1 VIADD R15, R15, 0x22860 ;  /* 0x000228600f0f9836 */ /* 0x003fe20000000000 */
[----:B------:R-:W-:Y:S01]  /*b540*/  R2UR UR15, R27 ;  /* 0x000000001b0f72ca */ /* 0x000fe200000e0000 */
[----:B------:R-:W-:Y:S01]  /*b550*/  ULDC UR38, c[0x0][0x988] ;  /* 0x0002620000267ab9 */ /* 0x000fe20000000800 */
[----:B------:R-:W-:Y:S01]  /*b560*/  R2UR UR19, R29 ;  /* 0x000000001d1372ca */ /* 0x000fe200000e0000 */
[----:B------:R-:W-:Y:S01]  /*b570*/  UIADD3 UR4, UR4, 0x400, URZ ;  /* 0x0000040004047890 */ /* 0x000fe2000fffe03f */
[----:B------:R-:W-:-:S02]  /*b580*/  R2UR UR23, R31 ;  /* 0x000000001f1772ca */ /* 0x000fc400000e0000 */
[----:B------:R-:W-:Y:S01]  /*b590*/  @!P1 PRMT R15, RZ, 0x654, R15 ;  /* 0x00000654ff0f9816 */ /* 0x000fe2000000000f */
[----:B------:R-:W-:-:S04]  /*b5a0*/  USHF.R.U32.HI UR4, URZ, 0x4, UR4 ;  /* 0x000000043f047899 */ /* 0x000fc80008011604 */
[----:B------:R-:W-:Y:S01]  /*b5b0*/  ULOP3.LUT UR4, UR4, 0x3fff, URZ, 0xc0, !UPT ;  /* 0x00003fff04047892 */ /* 0x000fe2000f8ec03f */
[----:B------:R0:W-:Y:S01]  /*b5c0*/  BAR.SYNC.DEFER_BLOCKING R72, 0x100 ;  /* 0x000400480000751d */ /* 0x0001e20000010000 */
[----:B--2---:R-:W-:Y:S01]  /*b5d0*/  ISETP.NE.AND P2, PT, R20, 0x1, PT ;  /* 0x000000011400780c */ /* 0x004fe20003f45270 */
[----:B------:R-:W-:Y:S01]  /*b5e0*/  IMAD.MOV.U32 R20, RZ, RZ, R206 ;  /* 0x000000ffff147224 */ /* 0x000fe200078e00ce */
        /* <DEDUP_REMOVED lines=8> */
[----:B------:R-:W-:-:S02]  /*b670*/  R2UR UR10, R28 ;  /* 0x000000001c0a72ca */ /* 0x000fc400000e0000 */
[----:B------:R-:W-:Y:S01]  /*b680*/  IADD3 R28, R24, 0x180, RZ ;  /* 0x00000180181c7810 */ /* 0x000fe20007ffe0ff */
[----:B------:R-:W2:Y:S01]  /*b690*/  @P2 LDC R26, c[0x0][0x450] ;  /* 0x00011400ff1a2b82 */ /* 0x000ea20000000800 */
[----:B------:R-:W-:Y:S02]  /*b6a0*/  R2UR UR22, R30 ;  /* 0x000000001e1672ca */ /* 0x000fe400000e0000 */
[----:B------:R-:W-:Y:S02]  /*b6b0*/  R2UR UR18, R28 ;  /* 0x000000001c1272ca */ /* 0x000fe400000e0000 */
[----:B------:R-:W-:Y:S01]  /*b6c0*/  R2UR UR27, R25 ;  /* 0x00000000191b72ca */ /* 0x000fe200000e0000 */
[----:B-1----:R-:W-:-:S05]  /*b6d0*/  @P2 IMAD.HI.U32 R21, R206, R21, RZ ;  /* 0x00000015ce152227 */ /* 0x002fca00078e00ff */
[----:B--2---:R-:W-:Y:S01]  /*b6e0*/  @P2 SHF.R.U32.HI R20, RZ, R26, R21 ;  /* 0x0000001aff142219 */ /* 0x004fe20000011615 */
[C---:B------:R-:W-:Y:S02]  /*b6f0*/  VIADD R26, R24.reuse, 0x100 ;  /* 0x00000100181a7836 */ /* 0x040fe40000000000 */
[----:B------:R-:W-:Y:S01]  /*b700*/  VIADD R24, R24, 0x280 ;  /* 0x0000028018187836 */ /* 0x000fe20000000000 */
[----:B------:R-:W-:Y:S02]  /*b710*/  IADD3 R20, R20, R209, -R207 ;  /* 0x000000d114147210 */ /* 0x000fe40007ffe8cf */
[----:B------:R-:W-:Y:S02]  /*b720*/  R2UR UR14, R26 ;  /* 0x000000001a0e72ca */ /* 0x000fe400000e0000 */
[----:B------:R-:W-:Y:S01]  /*b730*/  R2UR UR26, R24 ;  /* 0x00000000181a72ca */ /* 0x000fe200000e0000 */
[----:B------:R-:W-:Y:S01]  /*b740*/  IMAD.HI R20, R20, 0x2aaaaaab, RZ ;  /* 0x2aaaaaab14147827 */ /* 0x000fe200078e02ff */
[----:B0-----:R-:W-:-:S06]  /*b750*/  WARPGROUP.ARRIVE ;  /* 0x00000000000079c5 */ /* 0x001fcc0000000000 */
        /* <DEDUP_REMOVED lines=23> */
[----:B0-----:R-:W-:-:S04]  /*b8d0*/  SHF.R.U32.HI R15, RZ, 0x1f, R20 ;  /* 0x0000001fff0f7819 */ /* 0x001fc80000011614 */
[----:B------:R-:W-:Y:S01]  /*b8e0*/  LEA.HI.SX32 R15, R20, R15, 0x1c ;  /* 0x0000000f140f7211 */ /* 0x000fe200078fe2ff */
[----:B------:R-:W-:-:S03]  /*b8f0*/  VIADD R20, R178, 0xfffffffe ;  /* 0xfffffffeb2147836 */ /* 0x000fc60000000000 */
[----:B------:R-:W-:-:S04]  /*b900*/  VIMNMX R15, R211, R15, !PT ;  /* 0x0000000fd30f7248 */ /* 0x000fc80007fe0100 */
[----:B------:R-:W-:-:S13]  /*b910*/  ISETP.GE.AND P2, PT, R20, R15, PT ;  /* 0x0000000f1400720c */ /* 0x000fda0003f46270 */
[----:B------:R-:W-:Y:S05]  /*b920*/  @!P2 BRA `(.L_x_13995) ;  /* 0x0000002c0030a947 */ /* 0x000fea0003800000 */
[----:B------:R-:W-:Y:S02]  /*b930*/  IMAD.MOV.U32 R218, RZ, RZ, R176 ;  /* 0x000000ffffda7224 */ /* 0x000fe400078e00b0 */
[----:B------:R-:W-:-:S07]  /*b940*/  IMAD.MOV.U32 R219, RZ, RZ, R13 ;  /* 0x000000ffffdb7224 */ /* 0x000fce00078e000d */
.L_x_14005:
[----:B------:R-:W-:Y:S01]  /*b950*/  VIADD R22, R22, 0x1 ;  /* 0x0000000116167836 */ /* 0x000fe20000000000 */
[----:B------:R-:W-:Y:S05]  /*b960*/  YIELD ;  /* 0x0000000000007946 */ /* 0x000fea0003800000 */
[----:B------:R-:W-:-:S04]  /*b970*/  ISETP.NE.AND P2, PT, R22, 0x2, PT ;  /* 0x000000021600780c */ /* 0x000fc80003f45270 */
[----:B------:R-:W-:Y:S02]  /*b980*/  SEL R13, RZ, 0x1, P2 ;  /* 0x00000001ff0d7807 */ /* 0x000fe40001000000 */
[----:B------:R-:W-:Y:S02]  /*b990*/  SEL R22, R22, RZ, P2 ;  /* 0x000000ff16167207 */ /* 0x000fe40001000000 */
[----:B------:R-:W-:Y:S01]  /*b9a0*/  LOP3.LUT R202, R202, R13, RZ, 0x3c, !PT ;  /* 0x0000000dcaca7212 */ /* 0x000fe200078e3cff */
[----:B0-----:R-:W-:Y:S06]  /*b9b0*/  @!P0 BRA `(.L_x_13996) ;  /* 0x0000000000048947 */ /* 0x001fec0003800000 */
[----:B------:R-:W-:Y:S01]  /*b9c0*/  BPT.TRAP 0x1 ;  /* 0x000000040000795c */ /* 0x000fe20000300000 */
.L_x_13996:
[----:B------:R-:W-:Y:S01]  /*b9d0*/  IMAD R21, R22, 0x8, R18 ;  /* 0x0000000816157824 */ /* 0x000fe200078e0212 */
[----:B------:R-:W-:-:S04]  /*b9e0*/  SHF.L.U32 R213, R202, 0x1f, RZ ;  /* 0x0000001fcad57819 */ /* 0x000fc800000006ff */
[----:B------:R0:W1:Y:S01]  /*b9f0*/  SYNCS.PHASECHK.TRANS64.TRYWAIT P2, [R21+URZ+0x22830], R213 ;  /* 0x022830d5150075a7 */ /* 0x000062000804017f */
[----:B------:R-:W-:Y:S05]  /*ba00*/  @!P0 BRA `(.L_x_13997) ;  /* 0x0000000000048947 */ /* 0x000fea0003800000 */
[----:B------:R-:W-:Y:S01]  /*ba10*/  BPT.TRAP 0x1 ;  /* 0x000000040000795c */ /* 0x000fe20000300000 */
.L_x_13997:
[----:B------:R-:W2:Y:S01]  /*ba20*/  LDC R13, c[0x0][0x448] ;  /* 0x00011200ff0d7b82 */ /* 0x000ea20000000800 */
[----:B------:R-:W-:Y:S01]  /*ba30*/  IMAD.IADD R220, R215, 0x1, R206 ;  /* 0x00000001d7dc7824 */ /* 0x000fe200078e02ce */
        /* <DEDUP_REMOVED lines=8> */
.L_x_13998:
[----:B------:R-:W-:Y:S01]  /*bac0*/  IMAD R156, R22, 0x300, R12 ;  /* 0x00000300169c7824 */ /* 0x000fe200078e020c */
[----:B------:R-:W-:Y:S01]  /*bad0*/  MOV R157, 0x40000040 ;  /* 0x40000040009d7802 */ /* 0x000fe20000000f00 */
        /* <DEDUP_REMOVED lines=12> */
[----:B------:R-:W2:Y:S01]  /*bba0*/  SHFL.IDX PT, R13, R220, RZ, 0x1c1f ;  /* 0x001c1fffdc0d7589 */ /* 0x000ea200000e0000 */
[----:B------:R-:W-:Y:S01]  /*bbb0*/  R2UR UR11, R155 ;  /* 0x000000009b0b72ca */ /* 0x000fe200000e0000 */
[----:B------:R-:W-:Y:S01]  /*bbc0*/  IMAD R14, R20, -0x60, RZ ;  /* 0xffffffa0140e7824 */ /* 0x000fe200078e02ff */
        /* <DEDUP_REMOVED lines=8> */
[----:B------:R-:W-:Y:S01]  /*bc50*/  HGMMA.64x96x16.F32 R152, gdesc[UR4], RZ, !UPT, gsb0 ;  /* 0x01600000049879f0 */ /* 0x000fe2000c0008ff */
[----:B------:R-:W-:Y:S02]  /*bc60*/  R2UR UR13, R9 ;  /* 0x00000000090d72ca */ /* 0x000fe400000e0000 */
[----:B------:R-:W-:-:S02]  /*bc70*/  R2UR UR16, R6 ;  /* 0x00000000061072ca */ /* 0x000fc400000e0000 */
[----:B------:R-:W-:Y:S02]  /*bc80*/  R2UR UR17, R7 ;  /* 0x00000000071172ca */ /* 0x000fe400000e0000 */
[----:B------:R-:W-:Y:S02]  /*bc90*/  IADD3 R14, -R210, 0x1, R14 ;  /* 0x00000001d20e7810 */ /* 0x000fe40007ffe10e */
[----:B------:R-:W-:Y:S02]  /*bca0*/  LOP3.LUT R19, R19, 0xffbfffff, RZ, 0xc0, !PT ;  /* 0xffbfffff13137812 */ /* 0x000fe400078ec0ff */
[----:B------:R-:W-:Y:S02]  /*bcb0*/  IADD3 R14, -R207, R14, R209 ;  /* 0x0000000ecf0e7210 */ /* 0x000fe40007ffe1d1 */
[----:B------:R-:W-:-:S03]  /*bcc0*/  @P1 LOP3.LUT R19, R19, 0x400000, RZ, 0xfc, !PT ;  /* 0x0040000013131812 */ /* 0x000fc600078efcff */
[C---:B--2---:R-:W-:Y:S01]  /*bcd0*/  IMAD.IADD R13, R14.reuse, 0x1, R13 ;  /* 0x000000010e0d7824 */ /* 0x044fe200078e020d */
[----:B------:R-:W-:Y:S01]  /*bce0*/  LOP3.LUT R19, R19, 0xffdfffff, RZ, 0xc0, !PT ;  /* 0xffdfffff13137812 */ /* 0x000fe200078ec0ff */
[----:B---3--:R-:W-:-:S03]  /*bcf0*/  IMAD.IADD R220, R14, 0x1, R220 ;  /* 0x000000010edc7824 */ /* 0x008fc600078e02dc */
[----:B------:R-:W-:Y:S02]  /*bd00*/  ISETP.GT.AND P1, PT, R13, 0x41, PT ;  /* 0x000000410d00780c */ /* 0x000fe40003f24270 */
[----:B------:R-:W-:Y:S02]  /*bd10*/  @P0 LOP3.LUT R19, R19, 0x200000, RZ, 0xfc, !PT ;  /* 0x0020000013130812 */ /* 0x000fe400078efcff */
[----:B------:R-:W-:Y:S02]  /*bd20*/  ISETP.GT.AND P0, PT, R13, 0x48, PT ;  /* 0x000000480d00780c */ /* 0x000fe40003f04270 */
[----:B------:R-:W-:Y:S02]  /*bd30*/  LOP3.LUT R19, R19, 0xff7fffff, RZ, 0xc0, !PT ;  /* 0xff7fffff13137812 */ /* 0x000fe400078ec0ff */
[C---:B------:R-:W-:Y:S02]  /*bd40*/  ISETP.GT.AND P2, PT, R13.reuse, 0x49, PT ;  /* 0x000000490d00780c */ /* 0x040fe40003f44270 */
[----:B------:R-:W-:-:S02]  /*bd50*/  ISETP.GT.AND P3, PT, R13, 0x50, PT ;  /* 0x000000500d00780c */ /* 0x000fc40003f64270 */
[----:B------:R-:W-:Y:S02]  /*bd60*/  ISETP.GT.AND P4, PT, R13, 0x51, PT ;  /* 0x000000510d00780c */ /* 0x000fe40003f84270 */
[----:B------:R-:W-:Y:S02]  /*bd70*/  @P1 LOP3.LUT R19, R19, 0x800000, RZ, 0xfc, !PT ;  /* 0x0080000013131812 */ /* 0x000fe400078efcff */
[----:B------:R-:W-:Y:S02]  /*bd80*/  ISETP.GT.AND P1, PT, R13, RZ, PT ;  /* 0x000000ff0d00720c */ /* 0x000fe40003f24270 */
[----:B------:R-:W-:Y:S02]  /*bd90*/  LOP3.LUT R19, R19, 0xfeffffff, RZ, 0xc0, !PT ;  /* 0xfeffffff13137812 */ /* 0x000fe400078ec0ff */
[----:B------:R-:W-:Y:S02]  /*bda0*/  ISETP.GT.AND P5, PT, R13, 0x58, PT ;  /* 0x000000580d00780c */ /* 0x000fe40003fa4270 */
[----:B------:R-:W-:-:S02]  /*bdb0*/  @P0 LOP3.LUT R19, R19, 0x1000000, RZ, 0xfc, !PT ;  /* 0x0100000013130812 */ /* 0x000fc400078efcff */
[C---:B------:R-:W-:Y:S02]  /*bdc0*/  ISETP.GT.AND P0, PT, R13.reuse, 0x1, PT ;  /* 0x000000010d00780c */ /* 0x040fe40003f04270 */
        /* <DEDUP_REMOVED lines=52> */
[----:B------:R-:W-:Y:S01]  /*c110*/  ISETP.GT.AND P1, PT, R13, 0x10, PT ;  /* 0x000000100d00780c */ /* 0x000fe20003f24270 */
        /* <DEDUP_REMOVED lines=53> */
[----:B------:R-:W-:Y:S02]  /*c470*/  FMNMX.FTZ R13, R153, R13, !PT ;  /* 0x0000000d990d7209 */ /* 0x000fe40007810000 */
[----:B--2---:R-:W-:Y:S02]  /*c480*/  FSEL R181, R181, -INF , P0 ;  /* 0xff800000b5b57808 */ /* 0x004fe40000000000 */
[----:B------:R-:W-:Y:S02]  /*c490*/  FMNMX.FTZ R13, R156, R13, !PT ;  /* 0x0000000d9c0d7209 */ /* 0x000fe40007810000 */
[----:B------:R-:W-:Y:S01]  /*c4a0*/  LOP3.LUT P0, RZ, R19, 0x1000000, RZ, 0xc0, !PT ;  /* 0x0100000013ff7812 */ /* 0x000fe2000780c0ff */
[----:B------:R-:W2:Y:S01]  /*c4b0*/  MUFU.TANH R188, R188 ;  /* 0x000000bc00bc7308 */ /* 0x000ea20000002400 */
[----:B------:R-:W-:Y:S02]  /*c4c0*/  FMNMX.FTZ R13, R157, R13, !PT ;  /* 0x0000000d9d0d7209 */ /* 0x000fe40007810000 */
[----:B---3--:R-:W-:-:S02]  /*c4d0*/  FSEL R184, R184, -INF , P1 ;  /* 0xff800000b8b87808 */ /* 0x008fc40000800000 */
[----:B------:R-:W-:Y:S02]  /*c4e0*/  FMNMX.FTZ R13, R160, R13, !PT ;  /* 0x0000000da00d7209 */ /* 0x000fe40007810000 */
[----:B------:R-:W-:Y:S01]  /*c4f0*/  LOP3.LUT P1, RZ, R19, 0x800000, RZ, 0xc0, !PT ;  /* 0x0080000013ff7812 */ /* 0x000fe2000782c0ff */
[----:B------:R-:W3:Y:S01]  /*c500*/  MUFU.TANH R189, R189 ;  /* 0x000000bd00bd7308 */ /* 0x000ee20000002400 */
[----:B------:R-:W-:Y:S02]  /*c510*/  FMNMX.FTZ R13, R161, R13, !PT ;  /* 0x0000000da10d7209 */ /* 0x000fe40007810000 */
[----:B----4-:R-:W-:Y:S02]  /*c520*/  FSEL R185, R185, -INF , P1 ;  /* 0xff800000b9b97808 */ /* 0x010fe40000800000 */
[----:B------:R-:W-:Y:S02]  /*c530*/  FMNMX.FTZ R13, R164, R13, !PT ;  /* 0x0000000da40d7209 */ /* 0x000fe40007810000 */
[----:B------:R-:W-:Y:S01]  /*c540*/  LOP3.LUT P1, RZ, R19, 0x400000, RZ, 0xc0, !PT ;  /* 0x0040000013ff7812 */ /* 0x000fe2000782c0ff */
[----:B------:R-:W4:Y:S01]  /*c550*/  MUFU.TANH R192, R192 ;  /* 0x000000c000c07308 */ /* 0x000f220000002400 */
[----:B------:R-:W-:-:S02]  /*c560*/  FMNMX.FTZ R13, R165, R13, !PT ;  /* 0x0000000da50d7209 */ /* 0x000fc40007810000 */
[----:B--2---:R-:W-:Y:S02]  /*c570*/  FSEL R188, R188, -INF , P0 ;  /* 0xff800000bcbc7808 */ /* 0x004fe40000000000 */
[----:B------:R-:W-:Y:S02]  /*c580*/  FMNMX.FTZ R13, R168, R13, !PT ;  /* 0x0000000da80d7209 */ /* 0x000fe40007810000 */
[----:B------:R-:W-:Y:S01]  /*c590*/  LOP3.LUT P0, RZ, R19, 0x200000, RZ, 0xc0, !PT ;  /* 0x0020000013ff7812 */ /* 0x000fe2000780c0ff */
[----:B------:R-:W2:Y:S01]  /*c5a0*/  MUFU.TANH R196, R196 ;  /* 0x000000c400c47308 */ /* 0x000ea20000002400 */
[----:B------:R-:W-:Y:S02]  /*c5b0*/  FMNMX.FTZ R13, R169, R13, !PT ;  /* 0x0000000da90d7209 */ /* 0x000fe40007810000 */
[----:B---3--:R-:W-:Y:S02]  /*c5c0*/  FSEL R189, R189, -INF , P2 ;  /* 0xff800000bdbd7808 */ /* 0x008fe40001000000 */
[----:B------:R-:W-:-:S03]  /*c5d0*/  FMNMX.FTZ R13, R172, R13, !PT ;  /* 0x0000000dac0d7209 */ /* 0x000fc60007810000 */
[----:B------:R-:W3:Y:S01]  /*c5e0*/  MUFU.TANH R197, R197 ;  /* 0x000000c500c57308 */ /* 0x000ee20000002400 */
[----:B------:R-:W-:Y:S02]  /*c5f0*/  FMNMX.FTZ R14, R173, R13, !PT ;  /* 0x0000000dad0e7209 */ /* 0x000fe40007810000 */
[----:B----4-:R-:W-:Y:S02]  /*c600*/  FSEL R192, R192, -INF , P3 ;  /* 0xff800000c0c07808 */ /* 0x010fe40001800000 */
[----:B------:R-:W-:Y:S02]  /*c610*/  FMNMX.FTZ R14, R176, R14, !PT ;  /* 0x0000000eb00e7209 */ /* 0x000fe40007810000 */
[----:B------:R-:W-:Y:S01]  /*c620*/  ISETP.GT.AND P3, PT, R220, 0x8, PT ;  /* 0x00000008dc00780c */ /* 0x000fe20003f64270 */
[----:B------:R4:W5:Y:S01]  /*c630*/  MUFU.TANH R13, R193 ;  /* 0x000000c1000d7308 */ /* 0x0009620000002400 */
[----:B------:R-:W-:Y:S02]  /*c640*/  FMNMX.FTZ R14, R177, R14, !PT ;  /* 0x0000000eb10e7209 */ /* 0x000fe40007810000 */
[----:B--2---:R-:W-:-:S02]  /*c650*/  FSEL R196, R196, -INF , P5 ;  /* 0xff800000c4c47808 */ /* 0x004fc40002800000 */
[----:B------:R-:W-:-:S03]  /*c660*/  FMNMX.FTZ R14, R180, R14, !PT ;  /* 0x0000000eb40e7209 */ /* 0x000fc60007810000 */
[----:B------:R-:W-:Y:S01]  /*c670*/  MUFU.TANH R154, R154 ;  /* 0x0000009a009a7308 */ /* 0x000fe20000002400 */
[----:B------:R-:W-:Y:S01]  /*c680*/  FMNMX.FTZ R14, R181, R14, !PT ;  /* 0x0000000eb50e7209 */ /* 0x000fe20007810000 */
[----:B----4-:R-:W-:Y:S01]  /*c690*/  FMUL.FTZ R193, R155, UR42 ;  /* 0x0000002a9bc17c20 */ /* 0x010fe20008410000 */
[----:B---3--:R-:W-:Y:S02]  /*c6a0*/  FSEL R197, R197, -INF , P6 ;  /* 0xff800000c5c57808 */ /* 0x008fe40003000000 */
[----:B------:R-:W-:-:S03]  /*c6b0*/  FMNMX.FTZ R14, R184, R14, !PT ;  /* 0x0000000eb80e7209 */ /* 0x000fc60007810000 */
[----:B------:R-:W2:Y:S01]  /*c6c0*/  MUFU.TANH R158, R158 ;  /* 0x0000009e009e7308 */ /* 0x000ea20000002400 */
[----:B------:R-:W-:Y:S02]  /*c6d0*/  FMNMX.FTZ R14, R185, R14, !PT ;  /* 0x0000000eb90e7209 */ /* 0x000fe40007810000 */
[----:B-----5:R-:W-:Y:S02]  /*c6e0*/  FSEL R155, R13, -INF , P4 ;  /* 0xff8000000d9b7808 */ /* 0x020fe40002000000 */
[----:B------:R-:W-:Y:S02]  /*c6f0*/  FMNMX.FTZ R14, R188, R14, !PT ;  /* 0x0000000ebc0e7209 */ /* 0x000fe40007810000 */
[----:B------:R-:W-:Y:S01]  /*c700*/  ISETP.GT.AND P4, PT, R220, 0x1, PT ;  /* 0x00000001dc00780c */ /* 0x000fe20003f84270 */
[----:B------:R-:W-:Y:S01]  /*c710*/  MUFU.TANH R159, R159 ;  /* 0x0000009f009f7308 */ /* 0x000fe20000002400 */
[----:B------:R-:W-:-:S04]  /*c720*/  FMNMX.FTZ R14, R189, R14, !PT ;  /* 0x0000000ebd0e7209 */ /* 0x000fc80007810000 */
[----:B------:R-:W-:-:S03]  /*c730*/  FMNMX.FTZ R13, R192, R14, !PT ;  /* 0x0000000ec00d7209 */ /* 0x000fc60007810000 */
[----:B------:R-:W3:Y:S01]  /*c740*/  MUFU.TANH R163, R163 ;  /* 0x000000a300a37308 */ /* 0x000ee20000002400 */
[----:B------:R-:W-:Y:S02]  /*c750*/  FMNMX.FTZ R13, R155, R13, !PT ;  /* 0x0000000d9b0d7209 */ /* 0x000fe40007810000 */
[----:B--2---:R-:W-:Y:S02]  /*c760*/  FSEL R158, R158, -INF , P3 ;  /* 0xff8000009e9e7808 */ /* 0x004fe40001800000 */
[----:B------:R-:W-:Y:S02]  /*c770*/  FMNMX.FTZ R13, R196, R13, !PT ;  /* 0x0000000dc40d7209 */ /* 0x000fe40007810000 */
[----:B------:R-:W-:Y:S01]  /*c780*/  ISETP.GT.AND P3, PT, R220, 0x11, PT ;  /* 0x00000011dc00780c */ /* 0x000fe20003f64270 */
[----:B------:R-:W-:Y:S01]  /*c790*/  MUFU.TANH R166, R166 ;  /* 0x000000a600a67308 */ /* 0x000fe20000002400 */
[----:B------:R-:W-:-:S05]  /*c7a0*/  FMNMX.FTZ R13, R197, R13, !PT ;  /* 0x0000000dc50d7209 */ /* 0x000fca0007810000 */
[----:B------:R-:W2:Y:S02]  /*c7b0*/  SHFL.BFLY PT, R14, R13, 0x2, 0x1f ;  /* 0x0c401f000d0e7f89 */ /* 0x000ea400000e0000 */
[----:B------:R-:W4:Y:S01]  /*c7c0*/  MUFU.TANH R170, R170 ;  /* 0x000000aa00aa7308 */ /* 0x000f220000002400 */
[----:B---3--:R-:W-:Y:S02]  /*c7d0*/  FSEL R163, R163, -INF , P3 ;  /* 0xff800000a3a37808 */ /* 0x008fe40001800000 */
[----:B------:R-:W-:-:S05]  /*c7e0*/  ISETP.GT.AND P3, PT, R220, 0x20, PT ;  /* 0x00000020dc00780c */ /* 0x000fca0003f64270 */
[----:B------:R-:W-:Y:S08]  /*c7f0*/  MUFU.TANH R171, R171 ;  /* 0x000000ab00ab7308 */ /* 0x000ff00000002400 */
[----:B------:R-:W3:Y:S01]  /*c800*/  MUFU.TANH R175, R175 ;  /* 0x000000af00af7308 */ /* 0x000ee20000002400 */
[----:B----4-:R-:W-:Y:S02]  /*c810*/  FSEL R170, R170, -INF , P3 ;  /* 0xff800000aaaa7808 */ /* 0x010fe40001800000 */
[----:B------:R-:W-:-:S02]  /*c820*/  ISETP.GT.AND P3, PT, R220, 0x29, PT ;  /* 0x00000029dc00780c */ /* 0x000fc40003f64270 */
[----:B--2---:R-:W-:-:S03]  /*c830*/  FMNMX.FTZ R13, R13, R14, !PT ;  /* 0x0000000e0d0d7209 */ /* 0x004fc60007810000 */
[----:B------:R-:W-:Y:S02]  /*c840*/  MUFU.TANH R178, R178 ;  /* 0x000000b200b27308 */ /* 0x000fe40000002400 */
[----:B------:R-:W2:Y:S06]  /*c850*/  SHFL.BFLY PT, R14, R13, 0x1, 0x1f ;  /* 0x0c201f000d0e7f89 */ /* 0x000eac00000e0000 */
[----:B------:R-:W4:Y:S01]  /*c860*/  MUFU.TANH R182, R182 ;  /* 0x000000b600b67308 */ /* 0x000f220000002400 */
[----:B---3--:R-:W-:Y:S02]  /*c870*/  FSEL R175, R175, -INF , P3 ;  /* 0xff800000afaf7808 */ /* 0x008fe40001800000 */
[----:B------:R-:W-:-:S05]  /*c880*/  ISETP.GT.AND P3, PT, R220, 0x38, PT ;  /* 0x00000038dc00780c */ /* 0x000fca0003f64270 */
[----:B------:R-:W3:Y:S08]  /*c890*/  MUFU.TANH R183, R183 ;  /* 0x000000b700b77308 */ /* 0x000ef00000002400 */
[----:B------:R-:W-:Y:S01]  /*c8a0*/  MUFU.TANH R187, R187 ;  /* 0x000000bb00bb7308 */ /* 0x000fe20000002400 */
[----:B----4-:R-:W-:Y:S02]  /*c8b0*/  FSEL R182, R182, -INF , P3 ;  /* 0xff800000b6b67808 */ /* 0x010fe40001800000 */
[----:B--2---:R-:W-:Y:S01]  /*c8c0*/  FMNMX.FTZ R13, R13, R14, !PT ;  /* 0x0000000e0d0d7209 */ /* 0x004fe20007810000 */
[----:B------:R-:W-:Y:S01]  /*c8d0*/  IMAD.U32 R14, RZ, RZ, UR38 ;  /* 0x00000026ff0e7e24 */ /* 0x000fe2000f8e00ff */
[----:B------:R-:W-:-:S02]  /*c8e0*/  ISETP.GT.AND P3, PT, R220, 0x41, PT ;  /* 0x00000041dc00780c */ /* 0x000fc40003f64270 */
[C---:B------:R-:W-:Y:S01]  /*c8f0*/  FSETP.NEU.FTZ.AND P2, PT, R13.reuse, -INF , PT ;  /* 0xff8000000d00780b */ /* 0x040fe20003f5d000 */
[----:B------:R-:W-:Y:S03]  /*c900*/  MUFU.TANH R190, R190 ;  /* 0x000000be00be7308 */ /* 0x000fe60000002400 */
[----:B------:R-:W-:-:S05]  /*c910*/  FSEL R221, R13, RZ, P2 ;  /* 0x000000ff0ddd7208 */ /* 0x000fca0001000000 */
[----:B------:R-:W-:Y:S01]  /*c920*/  FADD.FTZ R221, -R221, R219 ;  /* 0x000000dbdddd7221 */ /* 0x000fe20000010100 */
[-C--:B------:R-:W-:Y:S01]  /*c930*/  FMUL.FTZ R219, R13, R14.reuse ;  /* 0x0000000e0ddb7220 */ /* 0x080fe20000410000 */
[----:B------:R-:W-:Y:S02]  /*c940*/  MUFU.TANH R194, R194 ;  /* 0x000000c200c27308 */ /* 0x000fe40000002400 */
[-C--:B------:R-:W-:Y:S02]  /*c950*/  FMUL.FTZ R221, R221, R14.reuse ;  /* 0x0000000edddd7220 */ /* 0x080fe40000410000 */
[----:B------:R-:W-:Y:S02]  /*c960*/  FSEL R219, R219, RZ, P2 ;  /* 0x000000ffdbdb7208 */ /* 0x000fe40001000000 */
[----:B------:R-:W-:Y:S02]  /*c970*/  ISETP.GT.AND P2, PT, R220, RZ, PT ;  /* 0x000000ffdc00720c */ /* 0x000fe40003f44270 */
[----:B------:R-:W2:Y:S01]  /*c980*/  MUFU.TANH R193, R193 ;  /* 0x000000c100c17308 */ /* 0x000ea20000002400 */
[-CC-:B------:R-:W-:Y:S01]  /*c990*/  FFMA.FTZ R153, R153, R14.reuse, -R219.reuse ;  /* 0x0000000e99997223 */ /* 0x180fe200000108db */
[----:B------:R-:W-:Y:S01]  /*c9a0*/  FSEL R154, R154, -INF , P2 ;  /* 0xff8000009a9a7808 */ /* 0x000fe20001000000 */
[-CC-:B------:R-:W-:Y:S01]  /*c9b0*/  FFMA.FTZ R152, R152, R14.reuse, -R219.reuse ;  /* 0x0000000e98987223 */ /* 0x180fe200000108db */
[----:B------:R-:W-:Y:S01]  /*c9c0*/  ISETP.GT.AND P2, PT, R220, 0x9, PT ;  /* 0x00000009dc00780c */ /* 0x000fe20003f44270 */
[-CC-:B------:R-:W-:Y:S01]  /*c9d0*/  FFMA.FTZ R156, R156, R14.reuse, -R219.reuse ;  /* 0x0000000e9c9c7223 */ /* 0x180fe200000108db */
[-CC-:B------:R-:W-:Y:S01]  /*c9e0*/  FFMA.FTZ R157, R157, R14.reuse, -R219.reuse ;  /* 0x0000000e9d9d7223 */ /* 0x180fe200000108db */
        /* <DEDUP_REMOVED lines=25> */
[-CC-:B------:R-:W-:Y:S01]  /*cb80*/  FFMA.FTZ R155, R155, R14.reuse, -R219.reuse ;  /* 0x0000000e9b9b7223 */ /* 0x180fe200000108db */
[-CC-:B------:R-:W-:Y:S01]  /*cb90*/  FFMA.FTZ R196, R196, R14.reuse, -R219.reuse ;  /* 0x0000000ec4c47223 */ /* 0x180fe200000108db */
[----:B------:R-:W-:Y:S01]  /*cba0*/  FFMA.FTZ R197, R197, R14, -R219 ;  /* 0x0000000ec5c57223 */ /* 0x000fe200000108db */
[----:B---3--:R-:W-:Y:S01]  /*cbb0*/  FSEL R183, R183, -INF , P2 ;  /* 0xff800000b7b77808 */ /* 0x008fe20001000000 */
[----:B------:R3:W-:Y:S01]  /*cbc0*/  MUFU.EX2 R219, R153 ;  /* 0x0000009900db7308 */ /* 0x0007e20000000800 */
[----:B------:R-:W-:-:S02]  /*cbd0*/  ISETP.GT.AND P2, PT, R220, 0x48, PT ;  /* 0x00000048dc00780c */ /* 0x000fc40003f44270 */
[----:B--2---:R-:W-:Y:S02]  /*cbe0*/  FSEL R193, R193, -INF , P4 ;  /* 0xff800000c1c17808 */ /* 0x004fe40002000000 */
[----:B------:R-:W-:-:S03]  /*cbf0*/  ISETP.GT.AND P4, PT, R220, 0x10, PT ;  /* 0x00000010dc00780c */ /* 0x000fc60003f84270 */
[----:B------:R-:W2:Y:S01]  /*cc00*/  MUFU.TANH R162, R162 ;  /* 0x000000a200a27308 */ /* 0x000ea20000002400 */
[----:B---3--:R-:W-:Y:S02]  /*cc10*/  FSEL R153, R187, -INF , P3 ;  /* 0xff800000bb997808 */ /* 0x008fe40001800000 */
[----:B------:R-:W-:Y:S02]  /*cc20*/  ISETP.GT.AND P3, PT, R220, 0x50, PT ;  /* 0x00000050dc00780c */ /* 0x000fe40003f64270 */
[----:B------:R-:W-:Y:S02]  /*cc30*/  FSEL R187, R190, -INF , P2 ;  /* 0xff800000bebb7808 */ /* 0x000fe40001000000 */
[----:B------:R-:W-:Y:S01]  /*cc40*/  FSEL R190, R194, -INF , P3 ;  /* 0xff800000c2be7808 */ /* 0x000fe20001800000 */
[----:B------:R-:W3:Y:S01]  /*cc50*/  MUFU.TANH R167, R167 ;  /* 0x000000a700a77308 */ /* 0x000ee20000002400 */
[----:B------:R-:W-:Y:S02]  /*cc60*/  FMNMX.FTZ R194, R154, R218, !PT ;  /* 0x000000da9ac27209 */ /* 0x000fe40007810000 */
[----:B------:R-:W-:-:S02]  /*cc70*/  ISETP.GT.AND P2, PT, R220, 0x51, PT ;  /* 0x00000051dc00780c */ /* 0x000fc40003f44270 */
[----:B------:R-:W-:Y:S02]  /*cc80*/  FMNMX.FTZ R194, R193, R194, !PT ;  /* 0x000000c2c1c27209 */ /* 0x000fe40007810000 */
[----:B------:R-:W-:Y:S01]  /*cc90*/  ISETP.GT.AND P3, PT, R220, 0x59, PT ;  /* 0x00000059dc00780c */ /* 0x000fe20003f64270 */
[----:B------:R-:W4:Y:S01]  /*cca0*/  MUFU.TANH R174, R174 ;  /* 0x000000ae00ae7308 */ /* 0x000f220000002400 */
[----:B------:R-:W-:Y:S02]  /*ccb0*/  FMNMX.FTZ R194, R158, R194, !PT ;  /* 0x000000c29ec27209 */ /* 0x000fe40007810000 */
[----:B--2---:R-:W-:Y:S02]  /*ccc0*/  FSEL R162, R162, -INF , P4 ;  /* 0xff800000a2a27808 */ /* 0x004fe40002000000 */
[----:B------:R-:W-:Y:S02]  /*ccd0*/  FMNMX.FTZ R194, R159, R194, !PT ;  /* 0x000000c29fc27209 */ /* 0x000fe40007810000 */
[----:B------:R-:W-:Y:S01]  /*cce0*/  ISETP.GT.AND P4, PT, R220, 0x19, PT ;  /* 0x00000019dc00780c */ /* 0x000fe20003f84270 */
[----:B------:R-:W2:Y:S01]  /*ccf0*/  MUFU.TANH R179, R179 ;  /* 0x000000b300b37308 */ /* 0x000ea20000002400 */
[----:B------:R-:W-:-:S02]  /*cd00*/  FMNMX.FTZ R194, R162, R194, !PT ;  /* 0x000000c2a2c27209 */ /* 0x000fc40007810000 */
[----:B---3--:R-:W-:Y:S02]  /*cd10*/  FSEL R167, R167, -INF , P4 ;  /* 0xff800000a7a77808 */ /* 0x008fe40002000000 */
[----:B------:R-:W-:Y:S02]  /*cd20*/  FMNMX.FTZ R194, R163, R194, !PT ;  /* 0x000000c2a3c27209 */ /* 0x000fe40007810000 */
[----:B------:R-:W-:Y:S01]  /*cd30*/  ISETP.GT.AND P4, PT, R220, 0x28, PT ;  /* 0x00000028dc00780c */ /* 0x000fe20003f84270 */
[----:B------:R-:W3:Y:S01]  /*cd40*/  MUFU.EX2 R221, R221 ;  /* 0x000000dd00dd7308 */ /* 0x000ee20000000800 */
[----:B------:R-:W-:Y:S02]  /*cd50*/  FMNMX.FTZ R194, R166, R194, !PT ;  /* 0x000000c2a6c27209 */ /* 0x000fe40007810000 */
[----:B----4-:R-:W-:Y:S02]  /*cd60*/  FSEL R174, R174, -INF , P4 ;  /* 0xff800000aeae7808 */ /* 0x010fe40002000000 */
[----:B------:R-:W-:-:S02]  /*cd70*/  FMNMX.FTZ R194, R167, R194, !PT ;  /* 0x000000c2a7c27209 */ /* 0x000fc40007810000 */
[----:B------:R-:W-:Y:S01]  /*cd80*/  ISETP.GT.AND P4, PT, R220, 0x31, PT ;  /* 0x00000031dc00780c */ /* 0x000fe20003f84270 */
[----:B------:R-:W4:Y:S01]  /*cd90*/  MUFU.EX2 R152, R152 ;  /* 0x0000009800987308 */ /* 0x000f220000000800 */
[----:B------:R-:W-:Y:S02]  /*cda0*/  FMNMX.FTZ R194, R170, R194, !PT ;  /* 0x000000c2aac27209 */ /* 0x000fe40007810000 */
[----:B--2---:R-:W-:Y:S02]  /*cdb0*/  FSEL R179, R179, -INF , P4 ;  /* 0xff800000b3b37808 */ /* 0x004fe40002000000 */
[----:B------:R-:W-:Y:S02]  /*cdc0*/  FMNMX.FTZ R194, R171, R194, !PT ;  /* 0x000000c2abc27209 */ /* 0x000fe40007810000 */
[----:B------:R-:W-:Y:S01]  /*cdd0*/  ISETP.GT.AND P4, PT, R220, 0x40, PT ;  /* 0x00000040dc00780c */ /* 0x000fe20003f84270 */
[----:B------:R-:W2:Y:S01]  /*cde0*/  MUFU.TANH R186, R186 ;  /* 0x000000ba00ba7308 */ /* 0x000ea20000002400 */
[----:B------:R-:W-:Y:S01]  /*cdf0*/  FMNMX.FTZ R194, R174, R194, !PT ;  /* 0x000000c2aec27209 */ /* 0x000fe20007810000 */
[-C--:B---3--:R-:W-:Y:S01]  /*ce00*/  FMUL.FTZ R24, R24, R221.reuse ;  /* 0x000000dd18187220 */ /* 0x088fe20000410000 */
[-C--:B------:R-:W-:Y:S01]  /*ce10*/  FMUL.FTZ R25, R25, R221.reuse ;  /* 0x000000dd19197220 */ /* 0x080fe20000410000 */
[-C--:B------:R-:W-:Y:S01]  /*ce20*/  FMUL.FTZ R28, R28, R221.reuse ;  /* 0x000000dd1c1c7220 */ /* 0x080fe20000410000 */
[----:B------:R-:W-:Y:S01]  /*ce30*/  FMNMX.FTZ R194, R175, R194, !PT ;  /* 0x000000c2afc27209 */ /* 0x000fe20007810000 */
[-C--:B------:R-:W-:Y:S01]  /*ce40*/  FMUL.FTZ R29, R29, R221.reuse ;  /* 0x000000dd1d1d7220 */ /* 0x080fe20000410000 */
[----:B------:R-:W-:Y:S01]  /*ce50*/  FMUL.FTZ R32, R32, R221 ;  /* 0x000000dd20207220 */ /* 0x000fe20000410000 */
[----:B------:R-:W3:Y:S01]  /*ce60*/  MUFU.TANH R191, R191 ;  /* 0x000000bf00bf7308 */ /* 0x000ee20000002400 */
[----:B------:R-:W-:Y:S01]  /*ce70*/  FMNMX.FTZ R194, R178, R194, !PT ;  /* 0x000000c2b2c27209 */ /* 0x000fe20007810000 */
[----:B----4-:R-:W-:Y:S01]  /*ce80*/  FFMA.FTZ R3, R221, R3, R152 ;  /* 0x00000003dd037223 */ /* 0x010fe20000010098 */
[----:B------:R-:W-:Y:S01]  /*ce90*/  F2FP.F16.F32.PACK_AB R152, R219, R152 ;  /* 0x00000098db98723e */ /* 0x000fe200000000ff */
[-C--:B------:R-:W-:Y:S01]  /*cea0*/  FMUL.FTZ R33, R33, R221.reuse ;  /* 0x000000dd21217220 */ /* 0x080fe20000410000 */
[----:B------:R-:W-:Y:S01]  /*ceb0*/  FMNMX.FTZ R194, R179, R194, !PT ;  /* 0x000000c2b3c27209 */ /* 0x000fe20007810000 */
[----:B------:R-:W-:Y:S01]  /*cec0*/  FADD.FTZ R3, R219, R3 ;  /* 0x00000003db037221 */ /* 0x000fe20000010000 */
[-C--:B------:R-:W-:Y:S01]  /*ced0*/  FMUL.FTZ R36, R36, R221.reuse ;  /* 0x000000dd24247220 */ /* 0x080fe20000410000 */
[----:B------:R-:W4:Y:S01]  /*cee0*/  MUFU.TANH R195, R195 ;  /* 0x000000c300c37308 */ /* 0x000f220000002400 */
[----:B------:R-:W-:Y:S01]  /*cef0*/  FMNMX.FTZ R194, R182, R194, !PT ;  /* 0x000000c2b6c27209 */ /* 0x000fe20007810000 */
[-C--:B------:R-:W-:Y:S01]  /*cf00*/  FMUL.FTZ R37, R37, R221.reuse ;  /* 0x000000dd25257220 */ /* 0x080fe20000410000 */
[----:B--2---:R-:W-:Y:S01]  /*cf10*/  FSEL R186, R186, -INF , P4 ;  /* 0xff800000baba7808 */ /* 0x004fe20002000000 */
[-C--:B------:R-:W-:Y:S01]  /*cf20*/  FMUL.FTZ R40, R40, R221.reuse ;  /* 0x000000dd28287220 */ /* 0x080fe20000410000 */
[----:B------:R-:W-:Y:S01]  /*cf30*/  FMNMX.FTZ R219, R183, R194, !PT ;  /* 0x000000c2b7db7209 */ /* 0x000fe20007810000 */
[----:B------:R-:W-:Y:S01]  /*cf40*/  FMUL.FTZ R41, R41, R221 ;  /* 0x000000dd29297220 */ /* 0x000fe20000410000 */
[----:B------:R-:W-:Y:S01]  /*cf50*/  ISETP.GT.AND P4, PT, R220, 0x49, PT ;  /* 0x00000049dc00780c */ /* 0x000fe20003f84270 */
[----:B------:R2:W5:Y:S01]  /*cf60*/  MUFU.TANH R194, R198 ;  /* 0x000000c600c27308 */ /* 0x0005620000002400 */
[----:B------:R-:W-:Y:S01]  /*cf70*/  FMNMX.FTZ R219, R186, R219, !PT ;  /* 0x000000dbbadb7209 */ /* 0x000fe20007810000 */
[-C--:B------:R-:W-:Y:S01]  /*cf80*/  FMUL.FTZ R44, R44, R221.reuse ;  /* 0x000000dd2c2c7220 */ /* 0x080fe20000410000 */
[----:B---3--:R-:W-:Y:S01]  /*cf90*/  FSEL R191, R191, -INF , P4 ;  /* 0xff800000bfbf7808 */ /* 0x008fe20002000000 */
[----:B------:R-:W-:Y:S01]  /*cfa0*/  FMUL.FTZ R45, R45, R221 ;  /* 0x000000dd2d2d7220 */ /* 0x000fe20000410000 */
[----:B------:R-:W-:Y:S01]  /*cfb0*/  FMNMX.FTZ R219, R153, R219, !PT ;  /* 0x000000db99db7209 */ /* 0x000fe20007810000 */
[-C--:B------:R-:W-:Y:S01]  /*cfc0*/  FMUL.FTZ R48, R48, R221.reuse ;  /* 0x000000dd30307220 */ /* 0x080fe20000410000 */
[----:B------:R-:W-:Y:S01]  /*cfd0*/  ISETP.GT.AND P4, PT, R220, 0x58, PT ;  /* 0x00000058dc00780c */ /* 0x000fe20003f84270 */
[----:B------:R-:W-:Y:S01]  /*cfe0*/  FMUL.FTZ R49, R49, R221 ;  /* 0x000000dd31317220 */ /* 0x000fe20000410000 */
[----:B--2---:R-:W-:Y:S01]  /*cff0*/  FMUL.FTZ R198, R199, UR42 ;  /* 0x0000002ac7c67c20 */ /* 0x004fe20008410000 */
[----:B------:R-:W-:Y:S01]  /*d000*/  FMNMX.FTZ R199, R187, R219, !PT ;  /* 0x000000dbbbc77209 */ /* 0x000fe20007810000 */
[-C--:B------:R-:W-:Y:S01]  /*d010*/  FMUL.FTZ R52, R52, R221.reuse ;  /* 0x000000dd34347220 */ /* 0x080fe20000410000 */
[----:B----4-:R-:W-:Y:S01]  /*d020*/  FSEL R195, R195, -INF , P2 ;  /* 0xff800000c3c37808 */ /* 0x010fe20001000000 */
[----:B------:R-:W-:Y:S01]  /*d030*/  FMUL.FTZ R53, R53, R221 ;  /* 0x000000dd35357220 */ /* 0x000fe20000410000 */
[----:B------:R-:W-:Y:S01]  /*d040*/  FMNMX.FTZ R199, R191, R199, !PT ;  /* 0x000000c7bfc77209 */ /* 0x000fe20007810000 */
[----:B------:R-:W2:Y:S01]  /*d050*/  MUFU.TANH R198, R198 ;  /* 0x000000c600c67308 */ /* 0x000ea20000002400 */
[-C--:B------:R-:W-:Y:S01]  /*d060*/  FMUL.FTZ R56, R56, R221.reuse ;  /* 0x000000dd38387220 */ /* 0x080fe20000410000 */
[----:B-----5:R-:W-:Y:S01]  /*d070*/  FSEL R194, R194, -INF , P4 ;  /* 0xff800000c2c27808 */ /* 0x020fe20002000000 */
        /* <DEDUP_REMOVED lines=12> */
[-C--:B------:R-:W-:Y:S01]  /*d140*/  FMUL.FTZ R76, R76, R221.reuse ;  /* 0x000000dd4c4c7220 */ /* 0x080fe20000410000 */
[-C--:B------:R-:W-:Y:S01]  /*d150*/  FMUL.FTZ R77, R77, R221.reuse ;  /* 0x000000dd4d4d7220 */ /* 0x080fe20000410000 */
[----:B--2---:R-:W-:Y:S01]  /*d160*/  FSEL R198, R198, -INF , P3 ;  /* 0xff800000c6c67808 */ /* 0x004fe20001800000 */
        /* <DEDUP_REMOVED lines=32> */
[----:B--2---:R-:W-:Y:S01]  /*d370*/  FMNMX.FTZ R220, R220, R219, !PT ;  /* 0x000000dbdcdc7209 */ /* 0x004fe20007810000 */
[-C--:B------:R-:W-:Y:S01]  /*d380*/  FMUL.FTZ R140, R140, R221.reuse ;  /* 0x000000dd8c8c7220 */ /* 0x080fe20000410000 */
[-C--:B------:R-:W-:Y:S01]  /*d390*/  FMUL.FTZ R141, R141, R221.reuse ;  /* 0x000000dd8d8d7220 */ /* 0x080fe20000410000 */
[-C--:B------:R-:W-:Y:S01]  /*d3a0*/  FMUL.FTZ R144, R144, R221.reuse ;  /* 0x000000dd90907220 */ /* 0x080fe20000410000 */
[-C--:B------:R-:W-:Y:S01]  /*d3b0*/  FMUL.FTZ R145, R145, R221.reuse ;  /* 0x000000dd91917220 */ /* 0x080fe20000410000 */
[-C--:B------:R-:W-:Y:S01]  /*d3c0*/  FMUL.FTZ R148, R148, R221.reuse ;  /* 0x000000dd94947220 */ /* 0x080fe20000410000 */
[----:B------:R-:W-:Y:S01]  /*d3d0*/  FMUL.FTZ R149, R149, R221 ;  /* 0x000000dd95957220 */ /* 0x000fe20000410000 */
[----:B------:R2:W-:Y:S01]  /*d3e0*/  MUFU.EX2 R219, R177 ;  /* 0x000000b100db7308 */ /* 0x0005e20000000800 */
[----:B------:R-:W3:Y:S07]  /*d3f0*/  SHFL.BFLY PT, R221, R220, 0x1, 0x1f ;  /* 0x0c201f00dcdd7f89 */ /* 0x000eee00000e0000 */
[----:B------:R-:W4:Y:S01]  /*d400*/  MUFU.EX2 R199, R156 ;  /* 0x0000009c00c77308 */ /* 0x000f220000000800 */
[----:B--2---:R-:W2:Y:S07]  /*d410*/  S2R R177, SR_TID.X ;  /* 0x0000000000b17919 */ /* 0x004eae0000002100 */
[----:B------:R-:W5:Y:S08]  /*d420*/  MUFU.EX2 R157, R157 ;  /* 0x0000009d009d7308 */ /* 0x000f700000000800 */
[----:B------:R-:W0:Y:S01]  /*d430*/  MUFU.EX2 R156, R160 ;  /* 0x000000a0009c7308 */ /* 0x000e220000000800 */
[----:B----4-:R-:W-:-:S07]  /*d440*/  FADD.FTZ R3, R199, R3 ;  /* 0x00000003c7037221 */ /* 0x010fce0000010000 */
[----:B------:R-:W-:Y:S01]  /*d450*/  MUFU.EX2 R160, R168 ;  /* 0x000000a800a07308 */ /* 0x000fe20000000800 */
[----:B-----5:R-:W-:-:S07]  /*d460*/  FADD.FTZ R3, R157, R3 ;  /* 0x000000039d037221 */ /* 0x020fce0000010000 */
[----:B------:R3:W-:Y:S01]  /*d470*/  MUFU.EX2 R168, R176 ;  /* 0x000000b000a87308 */ /* 0x0007e20000000800 */
[----:B0-----:R-:W-:Y:S01]  /*d480*/  FADD.FTZ R3, R156, R3 ;  /* 0x000000039c037221 */ /* 0x001fe20000010000 */
[----:B--2---:R-:W-:-:S04]  /*d490*/  SHF.R.U32.HI R177, RZ, 0x7, R177 ;  /* 0x00000007ffb17819 */ /* 0x004fc800000116b1 */
[----:B------:R-:W-:Y:S02]  /*d4a0*/  IADD3 R177, -R177, 0xb, RZ ;  /* 0x0000000bb1b17810 */ /* 0x000fe40007ffe1ff */
[----:B------:R-:W0:Y:S01]  /*d4b0*/  MUFU.EX2 R161, R161 ;  /* 0x000000a100a17308 */ /* 0x000e220000000800 */
[----:B---3--:R-:W-:-:S04]  /*d4c0*/  FMNMX.FTZ R176, R220, R221, !PT ;  /* 0x000000dddcb07209 */ /* 0x008fc80007810000 */
[C---:B------:R-:W-:Y:S01]  /*d4d0*/  FSETP.NEU.FTZ.AND P2, PT, R176.reuse, -INF , PT ;  /* 0xff800000b000780b */ /* 0x040fe20003f5d000 */
[----:B------:R-:W-:Y:S02]  /*d4e0*/  FMUL.FTZ R221, R176, R14 ;  /* 0x0000000eb0dd7220 */ /* 0x000fe40000410000 */
[----:B------:R-:W2:Y:S03]  /*d4f0*/  MUFU.EX2 R164, R164 ;  /* 0x000000a400a47308 */ /* 0x000ea60000000800 */
[----:B------:R-:W-:-:S05]  /*d500*/  FSEL R221, R221, RZ, P2 ;  /* 0x000000ffdddd7208 */ /* 0x000fca0001000000 */
[----:B------:R-:W3:Y:S01]  /*d510*/  MUFU.EX2 R165, R165 ;  /* 0x000000a500a57308 */ /* 0x000ee20000000800 */
[-CC-:B------:R-:W-:Y:S01]  /*d520*/  FFMA.FTZ R154, R154, R14.reuse, -R221.reuse ;  /* 0x0000000e9a9a7223 */ /* 0x180fe200000108dd */
[-CC-:B------:R-:W-:Y:S01]  /*d530*/  FFMA.FTZ R220, R170, R14.reuse, -R221.reuse ;  /* 0x0000000eaadc7223 */ /* 0x180fe200000108dd */
[-C--:B------:R-:W-:Y:S01]  /*d540*/  FFMA.FTZ R170, R174, R14.reuse, -R221 ;  /* 0x0000000eaeaa7223 */ /* 0x080fe200000108dd */
[----:B0-----:R-:W-:Y:S01]  /*d550*/  FADD.FTZ R3, R161, R3 ;  /* 0x00000003a1037221 */ /* 0x001fe20000010000 */
        /* <DEDUP_REMOVED lines=8> */
[-CC-:B------:R-:W-:Y:S01]  /*d5e0*/  FFMA.FTZ R167, R167, R14.reuse, -R221.reuse ;  /* 0x0000000ea7a77223 */ /* 0x180fe200000108dd */
[-CC-:B------:R-:W-:Y:S01]  /*d5f0*/  FFMA.FTZ R171, R171, R14.reuse, -R221.reuse ;  /* 0x0000000eabab7223 */ /* 0x180fe200000108dd */
[-C--:B------:R-:W-:Y:S01]  /*d600*/  FFMA.FTZ R175, R175, R14.reuse, -R221 ;  /* 0x0000000eafaf7223 */ /* 0x080fe200000108dd */
[----:B------:R-:W0:Y:S01]  /*d610*/  MUFU.EX2 R169, R169 ;  /* 0x000000a900a97308 */ /* 0x000e220000000800 */
[----:B---3--:R-:W-:Y:S01]  /*d620*/  FADD.FTZ R3, R165, R3 ;  /* 0x00000003a5037221 */ /* 0x008fe20000010000 */
[-CC-:B------:R-:W-:Y:S01]  /*d630*/  FFMA.FTZ R178, R178, R14.reuse, -R221.reuse ;  /* 0x0000000eb2b27223 */ /* 0x180fe200000108dd */
[-CC-:B------:R-:W-:Y:S01]  /*d640*/  FFMA.FTZ R179, R179, R14.reuse, -R221.reuse ;  /* 0x0000000eb3b37223 */ /* 0x180fe200000108dd */
[-C--:B------:R-:W-:Y:S01]  /*d650*/  FFMA.FTZ R182, R182, R14.reuse, -R221 ;  /* 0x0000000eb6b67223 */ /* 0x080fe200000108dd */
[----:B------:R-:W-:Y:S01]  /*d660*/  FADD.FTZ R3, R160, R3 ;  /* 0x00000003a0037221 */ /* 0x000fe20000010000 */
        /* <DEDUP_REMOVED lines=11> */
[----:B--2---:R-:W-:Y:S01]  /*d720*/  F2FP.F16.F32.PACK_AB R154, R157, R199 ;  /* 0x000000c79d9a723e */ /* 0x004fe200000000ff */
[----:B------:R-:W-:-:S02]  /*d730*/  @!P1 VIADD R157, R21, 0x22840 ;  /* 0x00022840159d9836 */ /* 0x000fc40000000000 */
[----:B0-----:R-:W-:Y:S01]  /*d740*/  FADD.FTZ R3, R169, R3 ;  /* 0x00000003a9037221 */ /* 0x001fe20000010000 */
[----:B------:R-:W-:Y:S02]  /*d750*/  F2FP.F16.F32.PACK_AB R156, R161, R156 ;  /* 0x0000009ca19c723e */ /* 0x000fe400000000ff */
[----:B------:R-:W-:Y:S02]  /*d760*/  F2FP.F16.F32.PACK_AB R160, R169, R160 ;  /* 0x000000a0a9a0723e */ /* 0x000fe400000000ff */
[----:B------:R-:W-:Y:S01]  /*d770*/  @!P1 PRMT R157, RZ, 0x654, R157 ;  /* 0x00000654ff9d9816 */ /* 0x000fe2000000009d */
[----:B------:R-:W0:Y:S01]  /*d780*/  MUFU.EX2 R173, R173 ;  /* 0x000000ad00ad7308 */ /* 0x000e220000000800 */
[----:B------:R2:W-:Y:S06]  /*d790*/  BAR.ARV R177, 0x100 ;  /* 0x000400b10000751d */ /* 0x0005ec0000002000 */
[----:B------:R4:W-:Y:S01]  /*d7a0*/  @!P1 SYNCS.ARRIVE.TRANS64.RED.A1T0 RZ, [R157+URZ], RZ ;  /* 0x000000ff9dff99a7 */ /* 0x0009e2000810043f */
[----:B------:R-:W5:Y:S01]  /*d7b0*/  MUFU.EX2 R180, R180 ;  /* 0x000000b400b47308 */ /* 0x000f620000000800 */
[----:B---3--:R-:W-:Y:S01]  /*d7c0*/  FADD.FTZ R3, R172, R3 ;  /* 0x00000003ac037221 */ /* 0x008fe20000010000 */
[----:B----4-:R-:W-:-:S06]  /*d7d0*/  FSEL R157, R176, RZ, P2 ;  /* 0x000000ffb09d7208 */ /* 0x010fcc0001000000 */
[----:B------:R-:W3:Y:S01]  /*d7e0*/  MUFU.EX2 R181, R181 ;  /* 0x000000b500b57308 */ /* 0x000ee20000000800 */
[----:B0-----:R-:W-:Y:S01]  /*d7f0*/  FADD.FTZ R3, R173, R3 ;  /* 0x00000003ad037221 */ /* 0x001fe20000010000 */
[----:B------:R-:W-:-:S03]  /*d800*/  FADD.FTZ R157, -R157, R218 ;  /* 0x000000da9d9d7221 */ /* 0x000fc60000010100 */
[----:B------:R-:W-:Y:S01]  /*d810*/  FADD.FTZ R3, R168, R3 ;  /* 0x00000003a8037221 */ /* 0x000fe20000010000 */
[----:B------:R-:W-:Y:S02]  /*d820*/  FMUL.FTZ R157, R157, R14 ;  /* 0x0000000e9d9d7220 */ /* 0x000fe40000410000 */
[----:B------:R-:W0:Y:S01]  /*d830*/  MUFU.EX2 R184, R184 ;  /* 0x000000b800b87308 */ /* 0x000e220000000800 */
[----:B------:R-:W-:-:S04]  /*d840*/  FADD.FTZ R3, R219, R3 ;  /* 0x00000003db037221 */ /* 0x000fc80000010000 */
[----:B-----5:R-:W-:-:S03]  /*d850*/  FADD.FTZ R3, R180, R3 ;  /* 0x00000003b4037221 */ /* 0x020fc60000010000 */
[----:B------:R-:W4:Y:S01]  /*d860*/  MUFU.EX2 R218, R157 ;  /* 0x0000009d00da7308 */ /* 0x000f220000000800 */
[----:B---3--:R-:W-:-:S07]  /*d870*/  FADD.FTZ R3, R181, R3 ;  /* 0x00000003b5037221 */ /* 0x008fce0000010000 */
[----:B------:R-:W3:Y:S01]  /*d880*/  MUFU.EX2 R193, R193 ;  /* 0x000000c100c17308 */ /* 0x000ee20000000800 */
[----:B0-----:R-:W-:-:S07]  /*d890*/  FADD.FTZ R3, R184, R3 ;  /* 0x00000003b8037221 */ /* 0x001fce0000010000 */
[----:B------:R-:W0:Y:S01]  /*d8a0*/  MUFU.EX2 R185, R185 ;  /* 0x000000b900b97308 */ /* 0x000e220000000800 */
[----:B----4-:R-:W-:Y:S01]  /*d8b0*/  FFMA.FTZ R0, R218, R0, R197 ;  /* 0x00000000da007223 */ /* 0x010fe200000100c5 */
        /* <DEDUP_REMOVED lines=16> */
[----:B----4-:R-:W-:Y:S01]  /*d9c0*/  F2FP.F16.F32.PACK_AB R158, R165, R164 ;  /* 0x000000a4a59e723e */ /* 0x010fe200000000ff */
[----:B------:R-:W-:Y:S01]  /*d9d0*/  FMUL.FTZ R50, R50, R218 ;  /* 0x000000da32327220 */ /* 0x000fe20000410000 */
[----:B------:R-:W-:Y:S01]  /*d9e0*/  F2FP.F16.F32.PACK_AB R164, R219, R168 ;  /* 0x000000a8dba4723e */ /* 0x000fe200000000ff */
[----:B------:R-:W-:Y:S01]  /*d9f0*/  FMUL.FTZ R51, R51, R218 ;  /* 0x000000da33337220 */ /* 0x000fe20000410000 */
[----:B------:R-:W-:Y:S01]  /*da00*/  F2FP.F16.F32.PACK_AB R168, R185, R184 ;  /* 0x000000b8b9a8723e */ /* 0x000fe200000000ff */
[-C--:B------:R-:W-:Y:S01]  /*da10*/  FMUL.FTZ R54, R54, R218.reuse ;  /* 0x000000da36367220 */ /* 0x080fe20000410000 */
[----:B------:R-:W0:Y:S01]  /*da20*/  MUFU.EX2 R159, R159 ;  /* 0x0000009f009f7308 */ /* 0x000e220000000800 */
[----:B-----5:R-:W-:Y:S01]  /*da30*/  FADD.FTZ R0, R221, R0 ;  /* 0x00000000dd007221 */ /* 0x020fe20000010000 */
        /* <DEDUP_REMOVED lines=14> */
[----:B------:R3:W5:Y:S01]  /*db20*/  MUFU.EX2 R226, R162 ;  /* 0x000000a200e27308 */ /* 0x0007620000000800 */
        /* <DEDUP_REMOVED lines=8> */
[----:B----4-:R-:W-:Y:S01]  /*dbb0*/  FADD.FTZ R3, R189, R3 ;  /* 0x00000003bd037221 */ /* 0x010fe20000010000 */
[----:B---3--:R-:W-:Y:S01]  /*dbc0*/  F2FP.F16.F32.PACK_AB R162, R173, R172 ;  /* 0x000000acada2723e */ /* 0x008fe200000000ff */
[-C--:B------:R-:W-:Y:S01]  /*dbd0*/  FMUL.FTZ R91, R91, R218.reuse ;  /* 0x000000da5b5b7220 */ /* 0x080fe20000410000 */
[-C--:B------:R-:W-:Y:S01]  /*dbe0*/  FMUL.FTZ R94, R94, R218.reuse ;  /* 0x000000da5e5e7220 */ /* 0x080fe20000410000 */
[-C--:B------:R-:W-:Y:S01]  /*dbf0*/  FMUL.FTZ R95, R95, R218.reuse ;  /* 0x000000da5f5f7220 */ /* 0x080fe20000410000 */
[-C--:B------:R-:W-:Y:S01]  /*dc00*/  FMUL.FTZ R98, R98, R218.reuse ;  /* 0x000000da62627220 */ /* 0x080fe20000410000 */
[-C--:B------:R-:W-:Y:S01]  /*dc10*/  FMUL.FTZ R99, R99, R218.reuse ;  /* 0x000000da63637220 */ /* 0x080fe20000410000 */
[----:B------:R-:W3:Y:S01]  /*dc20*/  MUFU.EX2 R163, R163 ;  /* 0x000000a300a37308 */ /* 0x000ee20000000800 */
        /* <DEDUP_REMOVED lines=26> */
[----:B------:R-:W-:Y:S01]  /*ddd0*/  FMUL.FTZ R138, R138, R218 ;  /* 0x000000da8a8a7220 */ /* 0x000fe20000410000 */
[----:B0-----:R-:W-:Y:S01]  /*dde0*/  F2FP.F16.F32.PACK_AB R166, R181, R180 ;  /* 0x000000b4b5a6723e */ /* 0x001fe200000000ff */
[-C--:B------:R-:W-:Y:S01]  /*ddf0*/  FMUL.FTZ R139, R139, R218.reuse ;  /* 0x000000da8b8b7220 */ /* 0x080fe20000410000 */
[-C--:B------:R-:W-:Y:S01]  /*de00*/  FMUL.FTZ R142, R142, R218.reuse ;  /* 0x000000da8e8e7220 */ /* 0x080fe20000410000 */
[-C--:B------:R-:W-:Y:S01]  /*de10*/  FMUL.FTZ R143, R143, R218.reuse ;  /* 0x000000da8f8f7220 */ /* 0x080fe20000410000 */
[----:B------:R-:W0:Y:S01]  /*de20*/  MUFU.EX2 R220, R220 ;  /* 0x000000dc00dc7308 */ /* 0x000e220000000800 */
[----:B-----5:R-:W-:Y:S01]  /*de30*/  FADD.FTZ R155, R199, R0 ;  /* 0x00000000c79b7221 */ /* 0x020fe20000010000 */
[-C--:B------:R-:W-:Y:S01]  /*de40*/  FMUL.FTZ R146, R146, R218.reuse ;  /* 0x000000da92927220 */ /* 0x080fe20000410000 */
[-C--:B------:R-:W-:Y:S01]  /*de50*/  FMUL.FTZ R147, R147, R218.reuse ;  /* 0x000000da93937220 */ /* 0x080fe20000410000 */
[-C--:B------:R-:W-:Y:S01]  /*de60*/  FMUL.FTZ R150, R150, R218.reuse ;  /* 0x000000da96967220 */ /* 0x080fe20000410000 */
[----:B------:R-:W-:-:S03]  /*de70*/  FMUL.FTZ R151, R151, R218 ;  /* 0x000000da97977220 */ /* 0x000fc60000410000 */
[----:B------:R-:W4:Y:S01]  /*de80*/  MUFU.EX2 R161, R171 ;  /* 0x000000ab00a17308 */ /* 0x000f220000000800 */
[----:B---3--:R-:W-:-:S07]  /*de90*/  FADD.FTZ R155, R167, R155 ;  /* 0x0000009ba79b7221 */ /* 0x008fce0000010000 */
[----:B------:R3:W5:Y:S01]  /*dea0*/  MUFU.EX2 R165, R170 ;  /* 0x000000aa00a57308 */ /* 0x0007620000000800 */
[----:B0-----:R-:W-:-:S07]  /*deb0*/  FADD.FTZ R155, R220, R155 ;  /* 0x0000009bdc9b7221 */ /* 0x001fce0000010000 */
[----:B------:R-:W0:Y:S01]  /*dec0*/  MUFU.EX2 R175, R175 ;  /* 0x000000af00af7308 */ /* 0x000e220000000800 */
[----:B----4-:R-:W-:Y:S01]  /*ded0*/  FADD.FTZ R157, R161, R155 ;  /* 0x0000009ba19d7221 */ /* 0x010fe20000010000 */
[----:B------:R-:W-:Y:S02]  /*dee0*/  F2FP.F16.F32.PACK_AB R155, R159, R221 ;  /* 0x000000dd9f9b723e */ /* 0x000fe400000000ff */
[----:B---3--:R-:W-:Y:S02]  /*def0*/  F2FP.F16.F32.PACK_AB R170, R189, R188 ;  /* 0x000000bcbdaa723e */ /* 0x008fe400000000ff */
[----:B------:R-:W-:Y:S02]  /*df00*/  F2FP.F16.F32.PACK_AB R161, R161, R220 ;  /* 0x000000dca1a1723e */ /* 0x000fe400000000ff */
[----:B------:R-:W3:Y:S01]  /*df10*/  MUFU.EX2 R178, R178 ;  /* 0x000000b200b27308 */ /* 0x000ee20000000800 */
[----:B-----5:R-:W-:-:S07]  /*df20*/  FADD.FTZ R157, R165, R157 ;  /* 0x0000009da59d7221 */ /* 0x020fce0000010000 */
[----:B------:R-:W4:Y:S01]  /*df30*/  MUFU.EX2 R179, R179 ;  /* 0x000000b300b37308 */ /* 0x000f220000000800 */
[----:B0-----:R-:W-:Y:S01]  /*df40*/  FADD.FTZ R159, R175, R157 ;  /* 0x0000009daf9f7221 */ /* 0x001fe20000010000 */
[----:B------:R-:W-:-:S06]  /*df50*/  F2FP.F16.F32.PACK_AB R157, R163, R226 ;  /* 0x000000e2a39d723e */ /* 0x000fcc00000000ff */
[----:B------:R-:W0:Y:S01]  /*df60*/  MUFU.EX2 R182, R182 ;  /* 0x000000b600b67308 */ /* 0x000e220000000800 */
[----:B---3--:R-:W-:-:S07]  /*df70*/  FADD.FTZ R159, R178, R159 ;  /* 0x0000009fb29f7221 */ /* 0x008fce0000010000 */
[----:B------:R-:W3:Y:S01]  /*df80*/  MUFU.EX2 R183, R183 ;  /* 0x000000b700b77308 */ /* 0x000ee20000000800 */
[----:B----4-:R-:W-:Y:S01]  /*df90*/  FADD.FTZ R163, R179, R159 ;  /* 0x0000009fb3a37221 */ /* 0x010fe20000010000 */
[----:B------:R-:W-:-:S06]  /*dfa0*/  F2FP.F16.F32.PACK_AB R159, R167, R199 ;  /* 0x000000c7a79f723e */ /* 0x000fcc00000000ff */
[----:B------:R-:W4:Y:S01]  /*dfb0*/  MUFU.EX2 R169, R186 ;  /* 0x000000ba00a97308 */ /* 0x000f220000000800 */
[----:B0-----:R-:W-:-:S07]  /*dfc0*/  FADD.FTZ R163, R182, R163 ;  /* 0x000000a3b6a37221 */ /* 0x001fce0000010000 */
[----:B------:R0:W5:Y:S01]  /*dfd0*/  MUFU.EX2 R0, R153 ;  /* 0x0000009900007308 */ /* 0x0001620000000800 */
[----:B---3--:R-:W-:-:S07]  /*dfe0*/  FADD.FTZ R163, R183, R163 ;  /* 0x000000a3b7a37221 */ /* 0x008fce0000010000 */
[----:B------:R-:W3:Y:S01]  /*dff0*/  MUFU.EX2 R171, R187 ;  /* 0x000000bb00ab7308 */ /* 0x000ee20000000800 */
[----:B----4-:R-:W-:Y:S01]  /*e000*/  FADD.FTZ R163, R169, R163 ;  /* 0x000000a3a9a37221 */ /* 0x010fe20000010000 */
[----:B0-----:R-:W-:-:S06]  /*e010*/  F2FP.F16.F32.PACK_AB R153, R193, R197 ;  /* 0x000000c5c199723e */ /* 0x001fcc00000000ff */
[----:B------:R-:W0:Y:S01]  /*e020*/  MUFU.EX2 R191, R191 ;  /* 0x000000bf00bf7308 */ /* 0x000e220000000800 */
[C---:B-----5:R-:W-:Y:S01]  /*e030*/  FADD.FTZ R167, R0.reuse, R163 ;  /* 0x000000a300a77221 */ /* 0x060fe20000010000 */
[----:B------:R-:W-:Y:S02]  /*e040*/  F2FP.F16.F32.PACK_AB R163, R175, R165 ;  /* 0x000000a5afa3723e */ /* 0x000fe400000000ff */
[----:B------:R-:W-:Y:S02]  /*e050*/  F2FP.F16.F32.PACK_AB R165, R179, R178 ;  /* 0x000000b2b3a5723e */ /* 0x000fe400000000ff */
[----:B------:R-:W-:Y:S02]  /*e060*/  F2FP.F16.F32.PACK_AB R169, R0, R169 ;  /* 0x000000a900a9723e */ /* 0x000fe400000000ff */
[----:B------:R-:W4:Y:S01]  /*e070*/  MUFU.EX2 R173, R190 ;  /* 0x000000be00ad7308 */ /* 0x000f220000000800 */
[----:B---3--:R-:W-:-:S07]  /*e080*/  FADD.FTZ R167, R171, R167 ;  /* 0x000000a7aba77221 */ /* 0x008fce0000010000 */
[----:B------:R-:W3:Y:S01]  /*e090*/  MUFU.EX2 R195, R195 ;  /* 0x000000c300c37308 */ /* 0x000ee20000000800 */
[C---:B0-----:R-:W-:Y:S01]  /*e0a0*/  FADD.FTZ R167, R191.reuse, R167 ;  /* 0x000000a7bfa77221 */ /* 0x041fe20000010000 */
[----:B------:R-:W-:-:S06]  /*e0b0*/  F2FP.F16.F32.PACK_AB R171, R191, R171 ;  /* 0x000000abbfab723e */ /* 0x000fcc00000000ff */
[----:B------:R-:W0:Y:S01]  /*e0c0*/  MUFU.EX2 R196, R196 ;  /* 0x000000c400c47308 */ /* 0x000e220000000800 */
[----:B----4-:R-:W-:Y:S01]  /*e0d0*/  FADD.FTZ R178, R173, R167 ;  /* 0x000000a7adb27221 */ /* 0x010fe20000010000 */
[----:B------:R-:W-:-:S06]  /*e0e0*/  F2FP.F16.F32.PACK_AB R167, R183, R182 ;  /* 0x000000b6b7a7723e */ /* 0x000fcc00000000ff */
[----:B------:R-:W4:Y:S01]  /*e0f0*/  MUFU.EX2 R194, R194 ;  /* 0x000000c200c27308 */ /* 0x000f220000000800 */
[C---:B---3--:R-:W-:Y:S01]  /*e100*/  FADD.FTZ R178, R195.reuse, R178 ;  /* 0x000000b2c3b27221 */ /* 0x048fe20000010000 */
[----:B------:R-:W-:-:S06]  /*e110*/  F2FP.F16.F32.PACK_AB R173, R195, R173 ;  /* 0x000000adc3ad723e */ /* 0x000fcc00000000ff */
[----:B------:R-:W3:Y:S01]  /*e120*/  MUFU.EX2 R175, R198 ;  /* 0x000000c600af7308 */ /* 0x000ee20000000800 */
[----:B0-----:R-:W-:-:S04]  /*e130*/  FADD.FTZ R3, R196, R3 ;  /* 0x00000003c4037221 */ /* 0x001fc80000010000 */
[C---:B------:R-:W-:Y:S01]  /*e140*/  FADD.FTZ R3, R174.reuse, R3 ;  /* 0x00000003ae037221 */ /* 0x040fe20000010000 */
[----:B------:R-:W-:Y:S01]  /*e150*/  F2FP.F16.F32.PACK_AB R174, R174, R196 ;  /* 0x000000c4aeae723e */ /* 0x000fe200000000ff */
[----:B----4-:R-:W-:-:S04]  /*e160*/  FADD.FTZ R178, R194, R178 ;  /* 0x000000b2c2b27221 */ /* 0x010fc80000010000 */
[C---:B---3--:R-:W-:Y:S01]  /*e170*/  FADD.FTZ R0, R175.reuse, R178 ;  /* 0x000000b2af007221 */ /* 0x048fe20000010000 */
[----:B------:R-:W-:Y:S01]  /*e180*/  F2FP.F16.F32.PACK_AB R175, R175, R194 ;  /* 0x000000c2afaf723e */ /* 0x000fe200000000ff */
[----:B--2---:R-:W-:Y:S06]  /*e190*/  @!P0 BRA `(.L_x_14000) ;  /* 0x0000000000048947 */ /* 0x004fec0003800000 */
[----:B------:R-:W-:Y:S01]  /*e1a0*/  BPT.TRAP 0x1 ;  /* 0x000000040000795c */ /* 0x000fe20000300000 */
.L_x_14000:
[----:B------:R0:W2:Y:S01]  /*e1b0*/  SYNCS.PHASECHK.TRANS64.TRYWAIT P2, [R21+URZ+0x22850], R213 ;  /* 0x022850d5150075a7 */ /* 0x0000a2000804017f */
[----:B------:R-:W-:Y:S05]  /*e1c0*/  @!P0 BRA `(.L_x_14001) ;  /* 0x0000000000048947 */ /* 0x000fea0003800000 */
[----:B------:R-:W-:Y:S01]  /*e1d0*/  BPT.TRAP 0x1 ;  /* 0x000000040000795c */ /* 0x000fe20000300000 */
.L_x_14001:
[----:B------:R-:W-:Y:S04]  /*e1e0*/  BSSY B0, `(.L_x_14002) ;  /* 0x0000004000007945 */ /* 0x000fe80003800000 */
[----:B--2---:R-:W-:Y:S05]  /*e1f0*/  @P2 BRA `(.L_x_14003) ;  /* 0x0000000000082947 */ /* 0x004fea0003800000 */
[----:B------:R-:W2:Y:S02]  /*e200*/  SYNCS.PHASECHK.TRANS64.TRYWAIT P2, [R21+URZ+0x22850], R213 ;  /* 0x022850d5150075a7 */ /* 0x000ea4000804017f */
[----:B--2---:R-:W-:Y:S05]  /*e210*/  @!P2 BRA `(.L_x_14004) ;  /* 0x000001140090a947 */ /* 0x004fea0003800000 */
.L_x_14003:
[----:B------:R-:W-:Y:S05]  /*e220*/  BSYNC B0 ;  /* 0x0000000000007941 */ /* 0x000fea0003800000 */
.L_x_14002:
[----:B------:R-:W3:Y:S01]  /*e230*/  S2R R180, SR_TID.X ;  /* 0x0000000000b47919 */ /* 0x000ee20000002100 */
[----:B------:R-:W-:Y:S01]  /*e240*/  IMAD.MOV.U32 R179, RZ, RZ, 0x40000040 ;  /* 0x40000040ffb37424 */ /* 0x000fe200078e00ff */
[----:B------:R-:W-:Y:S05]  /*e250*/  WARPSYNC.ALL ;  /* 0x0000000000007948 */ /* 0x000fea0003800000 */
[----:B------:R-:W-:Y:S01]  /*e260*/  R2UR UR7, R179 ;  /* 0x00000000b30772ca */ /* 0x000fe200000e0000 */
[----:B------:R-:W-:Y:S01]  /*e270*/  IMAD.MOV.U32 R178, RZ, RZ, 0xc00 ;  /* 0x00000c00ffb27424 */ /* 0x000fe200078e00ff */
[C---:B------:R-:W-:Y:S01]  /*e280*/  ISETP.GT.AND P2, PT, R20.reuse, R15, PT ;  /* 0x0000000f1400720c */ /* 0x040fe20003f44270 */
[----:B012---:R-:W-:Y:S01]  /*e290*/  @!P1 VIADD R21, R21, 0x22860 ;  /* 0x0002286015159836 */ /* 0x007fe20000000000 */
[----:B------:R-:W-:Y:S01]  /*e2a0*/  IADD3 R20, R20, -0x1, RZ ;  /* 0xffffffff14147810 */ /* 0x000fe20007ffe0ff */
[----:B------:R-:W-:-:S02]  /*e2b0*/  IMAD R178, R22, R178, UR44 ;  /* 0x0000002c16b27e24 */ /* 0x000fc4000f8e02b2 */
[----:B------:R-:W-:Y:S01]  /*e2c0*/  IMAD.MOV.U32 R218, RZ, RZ, R176 ;  /* 0x000000ffffda7224 */ /* 0x000fe200078e00b0 */
[----:B------:R-:W-:Y:S01]  /*e2d0*/  @!P1 PRMT R21, RZ, 0x654, R21 ;  /* 0x00000654ff159816 */ /* 0x000fe20000000015 */
[----:B------:R-:W-:Y:S01]  /*e2e0*/  IMAD.MOV.U32 R219, RZ, RZ, R13 ;  /* 0x000000ffffdb7224 */ /* 0x000fe200078e000d */
[----:B------:R-:W-:Y:S02]  /*e2f0*/  R2UR UR6, R178 ;  /* 0x00000000b20672ca */ /* 0x000fe400000e0000 */
[----:B---3--:R-:W-:-:S04]  /*e300*/  SHF.R.U32.HI R180, RZ, 0x7, R180 ;  /* 0x00000007ffb47819 */ /* 0x008fc800000116b4 */
[----:B------:R-:W-:-:S05]  /*e310*/  IADD3 R179, R180, 0x8, RZ ;  /* 0x00000008b4b37810 */ /* 0x000fca0007ffe0ff */
        /* <DEDUP_REMOVED lines=45> */
.L_x_13995:
[----:B------:R-:W-:-:S13]  /*e5f0*/  ISETP.GE.AND P2, PT, R20, R211, PT ;  /* 0x000000d31400720c */ /* 0x000fda0003f46270 */
[----:B------:R-:W-:Y:S05]  /*e600*/  @!P2 BRA `(.L_x_14006) ;  /* 0x000000240034a947 */ /* 0x000fea0003800000 */
[----:B------:R-:W-:Y:S02]  /*e610*/  IMAD.MOV.U32 R207, RZ, RZ, R176 ;  /* 0x000000ffffcf7224 */ /* 0x000fe400078e00b0 */
[----:B------:R-:W-:-:S07]  /*e620*/  IMAD.MOV.U32 R209, RZ, RZ, R13 ;  /* 0x000000ffffd17224 */ /* 0x000fce00078e000d */
.L_x_14016:
[----:B------:R-:W-:Y:S01]  /*e630*/  VIADD R22, R22, 0x1 ;  /* 0x0000000116167836 */ /* 0x000fe20000000000 */
[----:B------:R-:W-:Y:S05]  /*e640*/  YIELD ;  /* 0x0000000000007946 */ /* 0x000fea0003800000 */
[----:B------:R-:W-:-:S04]  /*e650*/  ISETP.NE.AND P2, PT, R22, 0x2, PT ;  /* 0x000000021600780c */ /* 0x000fc80003f45270 */
[----:B------:R-:W-:Y:S02]  /*e660*/  SEL R13, RZ, 0x1, P2 ;  /* 0x00000001ff0d7807 */ /* 0x000fe40001000000 */
[----:B------:R-:W-:Y:S02]  /*e670*/  SEL R22, R22, RZ, P2 ;  /* 0x000000ff16167207 */ /* 0x000fe40001000000 */
[----:B------:R-:W-:Y:S01]  /*e680*/  LOP3.LUT R202, R202, R13, RZ, 0x3c, !PT ;  /* 0x0000000dcaca7212 */ /* 0x000fe200078e3cff */
[----:B-1----:R-:W-:Y:S06]  /*e690*/  @!P0 BRA `(.L_x_14007) ;  /* 0x0000000000048947 */ /* 0x002fec0003800000 */
[----:B------:R-:W-:Y:S01]  /*e6a0*/  BPT.TRAP 0x1 ;  /* 0x000000040000795c */ /* 0x000fe20000300000 */
.L_x_14007:
[----:B------:R-:W-:Y:S01]  /*e6b0*/  IMAD R15, R22, 0x8, R18 ;  /* 0x00000008160f7824 */ /* 0x000fe200078e0212 */
[----:B0-----:R-:W-:-:S04]  /*e6c0*/  SHF.L.U32 R21, R202, 0x1f, RZ ;  /* 0x0000001fca157819 */ /* 0x001fc800000006ff */
[----:B------:R0:W1:Y:S01]  /*e6d0*/  SYNCS.PHASECHK.TRANS64.TRYWAIT P2, [R15+URZ+0x22830], R21 ;  /* 0x022830150f0075a7 */ /* 0x000062000804017f */
[----:B------:R-:W-:Y:S05]  /*e6e0*/  @!P0 BRA `(.L_x_14008) ;  /* 0x0000000000048947 */ /* 0x000fea0003800000 */
[----:B------:R-:W-:Y:S01]  /*e6f0*/  BPT.TRAP 0x1 ;  /* 0x000000040000795c */ /* 0x000fe20000300000 */
.L_x_14008:
[----:B------:R-:W-:Y:S02]  /*e700*/  IMAD R156, R22, 0x300, R12 ;  /* 0x00000300169c7824 */ /* 0x000fe400078e020c */
[----:B------:R-:W-:Y:S01]  /*e710*/  IMAD.MOV.U32 R157, RZ, RZ, 0x40000040 ;  /* 0x40000040ff9d7424 */ /* 0x000fe200078e00ff */
[----:B-1----:R-:W-:Y:S06]  /*e720*/  @P2 BRA `(.L_x_14009) ;  /* 0x0000000000082947 */ /* 0x002fec0003800000 */
[----:B------:R-:W1:Y:S02]  /*e730*/  SYNCS.PHASECHK.TRANS64.TRYWAIT P2, [R15+URZ+0x22830], R21 ;  /* 0x022830150f0075a7 */ /* 0x000e64000804017f */
[----:B-1----:R-:W-:Y:S05]  /*e740*/  @!P2 BRA `(.L_x_14010) ;  /* 0x000001100058a947 */ /* 0x002fea0003800000 */
.L_x_14009:
        /* <DEDUP_REMOVED lines=9> */
[----:B------:R-:W-:Y:S01]  /*e7e0*/  MOV R153, 0x40000040 ;  /* 0x4000004000997802 */ /* 0x000fe20000000f00 */
[----:B------:R-:W-:Y:S01]  /*e7f0*/  IMAD.MOV.U32 R157, RZ, RZ, 0x40000040 ;  /* 0x40000040ff9d7424 */ /* 0x000fe200078e00ff */
[----:B------:R-:W-:Y:S01]  /*e800*/  R2UR UR10, R154 ;  /* 0x000000009a0a72ca */ /* 0x000fe200000e0000 */
[----:B------:R-:W2:Y:S01]  /*e810*/  S2R R219, SR_TID.X ;  /* 0x0000000000db7919 */ /* 0x000ea20000002100 */
[----:B------:R-:W-:-:S02]  /*e820*/  R2UR UR11, R155 ;  /* 0x000000009b0b72ca */ /* 0x000fc400000e0000 */
[----:B------:R-:W-:Y:S02]  /*e830*/  R2UR UR14, R152 ;  /* 0x00000000980e72ca */ /* 0x000fe400000e0000 */
[----:B------:R-:W-:Y:S02]  /*e840*/  R2UR UR15, R153 ;  /* 0x00000000990f72ca */ /* 0x000fe400000e0000 */
[----:B------:R-:W-:Y:S02]  /*e850*/  R2UR UR18, R156 ;  /* 0x000000009c1272ca */ /* 0x000fe400000e0000 */
[----:B------:R-:W-:Y:S02]  /*e860*/  R2UR UR19, R157 ;  /* 0x000000009d1372ca */ /* 0x000fe400000e0000 */
[----:B------:R-:W-:Y:S01]  /*e870*/  WARPGROUP.ARRIVE ;  /* 0x00000000000079c5 */ /* 0x000fe20000000000 */
[----:B------:R-:W-:Y:S02]  /*e880*/  R2UR UR8, R10 ;  /* 0x000000000a0872ca */ /* 0x000fe400000e0000 */
[----:B------:R-:W-:-:S02]  /*e890*/  R2UR UR9, R11 ;  /* 0x000000000b0972ca */ /* 0x000fc400000e0000 */
[----:B------:R-:W-:Y:S01]  /*e8a0*/  R2UR UR12, R8 ;  /* 0x00000000080c72ca */ /* 0x000fe200000e0000 */
[----:B------:R-:W-:Y:S01]  /*e8b0*/  HGMMA.64x96x16.F32 R152, gdesc[UR4], RZ, !UPT, gsb0 ;  /* 0x01600000049879f0 */ /* 0x000fe2000c0008ff */
[----:B------:R-:W-:Y:S02]  /*e8c0*/  R2UR UR13, R9 ;  /* 0x00000000090d72ca */ /* 0x000fe400000e0000 */
        /* <DEDUP_REMOVED lines=229> */
[----:B---3--:R-:W-:-:S04]  /*f720*/  FADD.FTZ R154, R209, R154 ;  /* 0x0000009ad19a7221 */ /* 0x008fc80000010000 */
[C---:B------:R-:W-:Y:S01]  /*f730*/  FADD.FTZ R171, R218.reuse, R154 ;  /* 0x0000009adaab7221 */ /* 0x040fe20000010000 */
[----:B------:R-:W-:Y:S02]  /*f740*/  F2FP.F16.F32.PACK_AB R154, R218, R209 ;  /* 0x000000d1da9a723e */ /* 0x000fe400000000ff */
        /* <DEDUP_REMOVED lines=32> */
[----:B------:R-:W-:Y:S01]  /*f950*/  MUFU.EX2 R160, R160 ;  /* 0x000000a000a07308 */ /* 0x000fe20000000800 */
[----:B0-----:R-:W-:-:S05]  /*f960*/  FMNMX.FTZ R199, R194, R195, !PT ;  /* 0x000000c3c2c77209 */ /* 0x001fca0007810000 */
[----:B------:R-:W0:Y:S02]  /*f970*/  SHFL.BFLY PT, R195, R199, 0x2, 0x1f ;  /* 0x0c401f00c7c37f89 */ /* 0x000e2400000e0000 */
[----:B------:R-:W1:Y:S08]  /*f980*/  MUFU.EX2 R161, R161 ;  /* 0x000000a100a17308 */ /* 0x000e700000000800 */
        /* <DEDUP_REMOVED lines=25> */
[----:B-1----:R-:W-:Y:S01]  /*fb20*/  F2FP.F16.F32.PACK_AB R156, R161, R160 ;  /* 0x000000a0a19c723e */ /* 0x002fe200000000ff */
        /* <DEDUP_REMOVED lines=14> */
[----:B------:R-:W-:Y:S01]  /*fc10*/  FFMA.FTZ R194, R194, R14, -R177 ;  /* 0x0000000ec2c27223 */ /* 0x000fe200000108b1 */
[----:B------:R-:W-:Y:S01]  /*fc20*/  IADD3 R177, -R219, 0xb, RZ ;  /* 0x0000000bdbb17810 */ /* 0x000fe20007ffe1ff */
[----:B------:R2:W3:Y:S01]  /*fc30*/  MUFU.EX2 R209, R158 ;  /* 0x0000009e00d17308 */ /* 0x0004e20000000800 */
[----:B0-----:R-:W-:Y:S01]  /*fc40*/  FFMA.FTZ R0, R199, R0, R196 ;  /* 0x00000000c7007223 */ /* 0x001fe200000100c4 */
        /* <DEDUP_REMOVED lines=8> */
[----:B-1----:R-:W-:Y:S01]  /*fcd0*/  FADD.FTZ R0, R155, R0 ;  /* 0x000000009b007221 */ /* 0x002fe20000010000 */
[----:B------:R-:W-:-:S02]  /*fce0*/  @!P1 VIADD R160, R15, 0x22840 ;  /* 0x000228400fa09836 */ /* 0x000fc40000000000 */
[-C--:B------:R-:W-:Y:S01]  /*fcf0*/  FMUL.FTZ R38, R38, R199.reuse ;  /* 0x000000c726267220 */ /* 0x080fe20000410000 */
[----:B------:R-:W-:Y:S01]  /*fd00*/  FADD.FTZ R158, R161, R158 ;  /* 0x0000009ea19e7221 */ /* 0x000fe20000010000 */
[-C--:B------:R-:W-:Y:S01]  /*fd10*/  FMUL.FTZ R39, R39, R199.reuse ;  /* 0x000000c727277220 */ /* 0x080fe20000410000 */
[-C--:B------:R-:W-:Y:S01]  /*fd20*/  FMUL.FTZ R42, R42, R199.reuse ;  /* 0x000000c72a2a7220 */ /* 0x080fe20000410000 */
[----:B------:R1:W2:Y:S01]  /*fd30*/  MUFU.EX2 R218, R162 ;  /* 0x000000a200da7308 */ /* 0x0002a20000000800 */
[----:B------:R-:W-:Y:S01]  /*fd40*/  FADD.FTZ R158, R164, R158 ;  /* 0x0000009ea49e7221 */ /* 0x000fe20000010000 */
[----:B---3--:R-:W-:Y:S01]  /*fd50*/  FADD.FTZ R0, R209, R0 ;  /* 0x00000000d1007221 */ /* 0x008fe20000010000 */
[----:B------:R-:W-:Y:S01]  /*fd60*/  @!P1 PRMT R160, RZ, 0x654, R160 ;  /* 0x00000654ffa09816 */ /* 0x000fe200000000a0 */
[----:B------:R3:W-:Y:S06]  /*fd70*/  BAR.ARV R177, 0x100 ;  /* 0x000400b10000751d */ /* 0x0007ec0000002000 */
[----:B------:R-:W4:Y:S01]  /*fd80*/  MUFU.EX2 R163, R163 ;  /* 0x000000a300a37308 */ /* 0x000f220000000800 */
[----:B------:R-:W-:Y:S01]  /*fd90*/  FADD.FTZ R158, R165, R158 ;  /* 0x0000009ea59e7221 */ /* 0x000fe20000010000 */
[----:B0-----:R-:W-:Y:S01]  /*fda0*/  FADD.FTZ R0, R159, R0 ;  /* 0x000000009f007221 */ /* 0x001fe20000010000 */
[----:B------:R0:W-:Y:S01]  /*fdb0*/  @!P1 SYNCS.ARRIVE.TRANS64.RED.A1T0 RZ, [R160+URZ], RZ ;  /* 0x000000ffa0ff99a7 */ /* 0x0001e2000810043f */
[----:B-1----:R-:W-:Y:S01]  /*fdc0*/  F2FP.F16.F32.PACK_AB R162, R173, R172 ;  /* 0x000000acada2723e */ /* 0x002fe200000000ff */
[-C--:B------:R-:W-:Y:S01]  /*fdd0*/  FMUL.FTZ R43, R43, R199.reuse ;  /* 0x000000c72b2b7220 */ /* 0x080fe20000410000 */
[-C--:B------:R-:W-:Y:S01]  /*fde0*/  FMUL.FTZ R46, R46, R199.reuse ;  /* 0x000000c72e2e7220 */ /* 0x080fe20000410000 */
[----:B--2---:R-:W-:Y:S01]  /*fdf0*/  FADD.FTZ R0, R218, R0 ;  /* 0x00000000da007221 */ /* 0x004fe20000010000 */
[----:B------:R-:W1:Y:S01]  /*fe00*/  MUFU.EX2 R161, R166 ;  /* 0x000000a600a17308 */ /* 0x000e620000000800 */
[-C--:B------:R-:W-:Y:S01]  /*fe10*/  FMUL.FTZ R47, R47, R199.reuse ;  /* 0x000000c72f2f7220 */ /* 0x080fe20000410000 */
[-C--:B------:R-:W-:Y:S01]  /*fe20*/  FMUL.FTZ R50, R50, R199.reuse ;  /* 0x000000c732327220 */ /* 0x080fe20000410000 */
[----:B0-----:R-:W-:Y:S01]  /*fe30*/  F2FP.F16.F32.PACK_AB R160, R169, R168 ;  /* 0x000000a8a9a0723e */ /* 0x001fe200000000ff */
        /* <DEDUP_REMOVED lines=14> */
[----:B------:R-:W-:Y:S01]  /*ff20*/  F2FP.F16.F32.PACK_AB R158, R165, R164 ;  /* 0x000000a4a59e723e */ /* 0x000fe200000000ff */
[----:B-1----:R-:W-:Y:S01]  /*ff30*/  FADD.FTZ R0, R161, R0 ;  /* 0x00000000a1007221 */ /* 0x002fe20000010000 */
        /* <DEDUP_REMOVED lines=29> */
[C---:B-1----:R-:W-:Y:S01]  /*10110*/  F2FP.F16.F32.PACK_AB R166, R181.reuse, R180 ;  /* 0x000000b4b5a6723e */ /* 0x042fe200000000ff */
[----:B------:R-:W-:Y:S01]  /*10120*/  FADD.FTZ R3, R181, R3 ;  /* 0x00000003b5037221 */ /* 0x000fe20000010000 */
[----:B--2---:R-:W-:Y:S01]  /*10130*/  F2FP.F16.F32.PACK_AB R153, R155, R196 ;  /* 0x000000c49b99723e */ /* 0x004fe200000000ff */
[----:B------:R-:W-:Y:S01]  /*10140*/  FMUL.FTZ R103, R103, R199 ;  /* 0x000000c767677220 */ /* 0x000fe20000410000 */
[----:B------:R-:W-:Y:S01]  /*10150*/  F2FP.F16.F32.PACK_AB R155, R159, R209 ;  /* 0x000000d19f9b723e */ /* 0x000fe200000000ff */
[----:B------:R-:W-:Y:S01]  /*10160*/  FMUL.FTZ R106, R106, R199 ;  /* 0x000000c76a6a7220 */ /* 0x000fe20000410000 */
        /* <DEDUP_REMOVED lines=20> */
[----:B------:R-:W-:Y:S01]  /*102b0*/  FMUL.FTZ R130, R130, R199 ;  /* 0x000000c782827220 */ /* 0x000fe20000410000 */
        /* <DEDUP_REMOVED lines=16> */
[----:B------:R-:W-:-:S04]  /*103c0*/  FMUL.FTZ R151, R151, R199 ;  /* 0x000000c797977220 */ /* 0x000fc80000410000 */
        /* <DEDUP_REMOVED lines=45> */
.L_x_14011:
[----:B------:R0:W1:Y:S01]  /*106a0*/  SYNCS.PHASECHK.TRANS64.TRYWAIT P2, [R15+URZ+0x22850], R21 ;  /* 0x022850150f0075a7 */ /* 0x000062000804017f */
[----:B------:R-:W-:Y:S05]  /*106b0*/  @!P0 BRA `(.L_x_14012) ;  /* 0x0000000000048947 */ /* 0x000fea0003800000 */
[----:B------:R-:W-:Y:S01]  /*106c0*/  BPT.TRAP 0x1 ;  /* 0x000000040000795c */ /* 0x000fe20000300000 */
.L_x_14012:
[----:B------:R-:W-:Y:S04]  /*106d0*/  BSSY B0, `(.L_x_14013) ;  /* 0x0000004000007945 */ /* 0x000fe80003800000 */
[----:B-1----:R-:W-:Y:S05]  /*106e0*/  @P2 BRA `(.L_x_14014) ;  /* 0x0000000000082947 */ /* 0x002fea0003800000 */
[----:B------:R-:W1:Y:S02]  /*106f0*/  SYNCS.PHASECHK.TRANS64.TRYWAIT P2, [R15+URZ+0x22850], R21 ;  /* 0x022850150f0075a7 */ /* 0x000e64000804017f */
[----:B-1----:R-:W-:Y:S05]  /*10700*/  @!P2 BRA `(.L_x_14015) ;  /* 0x000000f0007ca947 */ /* 0x002fea0003800000 */
.L_x_14014:
[----:B------:R-:W-:Y:S05]  /*10710*/  BSYNC B0 ;  /* 0x0000000000007941 */ /* 0x000fea0003800000 */
.L_x_14013:
[----:B------:R-:W2:Y:S01]  /*10720*/  S2R R180, SR_TID.X ;  /* 0x0000000000b47919 */ /* 0x000ea20000002100 */
[----:B------:R-:W-:Y:S05]  /*10730*/  WARPSYNC.ALL ;  /* 0x0000000000007948 */ /* 0x000fea0003800000 */
[----:B------:R-:W-:Y:S01]  /*10740*/  IMAD.MOV.U32 R178, RZ, RZ, 0xc00 ;  /* 0x00000c00ffb27424 */ /* 0x000fe200078e00ff */
[----:B------:R-:W-:Y:S01]  /*10750*/  ISETP.GT.AND P2, PT, R20, R211, PT ;  /* 0x000000d31400720c */ /* 0x000fe20003f44270 */
[----:B------:R-:W-:Y:S02]  /*10760*/  IMAD.MOV.U32 R179, RZ, RZ, 0x40000040 ;  /* 0x40000040ffb37424 */ /* 0x000fe400078e00ff */
[----:B------:R-:W-:-:S02]  /*10770*/  IMAD R178, R22, R178, UR44 ;  /* 0x0000002c16b27e24 */ /* 0x000fc4000f8e02b2 */
[----:B01----:R-:W-:Y:S01]  /*10780*/  @!P1 VIADD R15, R15, 0x22860 ;  /* 0x000228600f0f9836 */ /* 0x003fe20000000000 */
[----:B------:R-:W-:Y:S01]  /*10790*/  R2UR UR7, R179 ;  /* 0x00000000b30772ca */ /* 0x000fe200000e0000 */
[----:B------:R-:W-:Y:S01]  /*107a0*/  IMAD.MOV.U32 R179, RZ, RZ, 0x40000040 ;  /* 0x40000040ffb37424 */ /* 0x000fe200078e00ff */
[----:B------:R-:W-:Y:S01]  /*107b0*/  R2UR UR6, R178 ;  /* 0x00000000b20672ca */ /* 0x000fe200000e0000 */
[----:B------:R-:W-:Y:S01]  /*107c0*/  VIADD R20, R20, 0xffffffff ;  /* 0xffffffff14147836 */ /* 0x000fe20000000000 */
[----:B------:R-:W-:Y:S01]  /*107d0*/  @!P1 PRMT R15, RZ, 0x654, R15 ;  /* 0x00000654ff0f9816 */ /* 0x000fe2000000000f */
[----:B------:R-:W-:Y:S02]  /*107e0*/  IMAD.MOV.U32 R207, RZ, RZ, R176 ;  /* 0x000000ffffcf7224 */ /* 0x000fe400078e00b0 */
[----:B------:R-:W-:Y:S01]  /*107f0*/  IMAD.MOV.U32 R209, RZ, RZ, R13 ;  /* 0x000000ffffd17224 */ /* 0x000fe200078e000d */
[----:B--2---:R-:W-:-:S05]  /*10800*/  SHF.R.U32.HI R180, RZ, 0x7, R180 ;  /* 0x00000007ffb47819 */ /* 0x004fca00000116b4 */
[----:B------:R-:W-:-:S05]  /*10810*/  VIADD R21, R180, 0x8 ;  /* 0x00000008b4157836 */ /* 0x000fca0000000000 */
        /* <DEDUP_REMOVED lines=14> */
[----:B------:R-:W-:Y:S02]  /*10900*/  R2UR UR7, R153 ;  /* 0x00000000990772ca */ /* 0x000fe400000e0000 */
[----:B------:R-:W-:Y:S01]  /*10910*/  MOV R153, 0x40000040 ;  /* 0x4000004000997802 */ /* 0x000fe20000000f00 */
[----:B------:R-:W-:Y:S02]  /*10920*/  WARPGROUP.DEPBAR.LE gsb0, 0x0 ;  /* 0x00008000000079c5 */ /* 0x000fe40000010000 */
[----:B------:R-:W-:-:S15]  /*10930*/  WARPGROUP.ARRIVE ;  /* 0x00000000000079c5 */ /* 0x000fde0000000000 */
[----:B------:R-:W-:-:S05]  /*10940*/  NOP ;  /* 0x0000000000007918 */ /* 0x000fca0000000000 */
        /* <DEDUP_REMOVED lines=25> */
.L_x_14006:
[----:B------:R-:W-:Y:S05]  /*10ae0*/  WARPSYNC.ALL ;  /* 0x0000000000007948 */ /* 0x000fea0003800000 */
[----:B------:R-:W2:Y:S01]  /*10af0*/  SHFL.BFLY PT, R4, R3, 0x2, 0x1f ;  /* 0x0c401f0003047f89 */ /* 0x000ea200000e0000 */
[----:B------:R-:W-:Y:S02]  /*10b00*/  IMAD.MOV.U32 R154, RZ, RZ, -0x800000 ;  /* 0xff800000ff9a7424 */ /* 0x000fe400078e00ff */
[----:B------:R-:W-:Y:S01]  /*10b10*/  VIADD R22, R22, 0x1 ;  /* 0x0000000116167836 */ /* 0x000fe20000000000 */
[----:B------:R3:W-:Y:S08]  /*10b20*/  BAR.ARV R177, 0x100 ;  /* 0x000400b10000751d */ /* 0x0007f00000002000 */
[----:B------:R-:W-:Y:S06]  /*10b30*/  BAR.ARV 0x8, 0x180 ;  /* 0x0206000000007b1d */ /* 0x000fec0000002000 */
[----:B------:R-:W-:Y:S01]  /*10b40*/  ISETP.NE.AND P1, PT, R22, 0x2, PT ;  /* 0x000000021600780c */ /* 0x000fe20003f25270 */
[----:B------:R-:W-:-:S03]  /*10b50*/  VIADD R229, R229, 0x1 ;  /* 0x00000001e5e57836 */ /* 0x000fc60000000000 */
[----:B------:R-:W-:Y:S01]  /*10b60*/  SEL R22, R22, RZ, P1 ;  /* 0x000000ff16167207 */ /* 0x000fe20000800000 */
[----:B--2---:R-:W-:Y:S01]  /*10b70*/  FADD.FTZ R6, R4, R3 ;  /* 0x0000000304067221 */ /* 0x004fe20000010000 */
[----:B------:R-:W-:-:S04]  /*10b80*/  IMAD.MOV.U32 R4, RZ, RZ, RZ ;  /* 0x000000ffff047224 */ /* 0x000fc800078e00ff */
[----:B------:R-:W2:Y:S02]  /*10b90*/  SHFL.BFLY PT, R5, R6, 0x1, 0x1f ;  /* 0x0c201f0006057f89 */ /* 0x000ea400000e0000 */
[----:B--2---:R-:W-:-:S05]  /*10ba0*/  FADD.FTZ R3, R6, R5 ;  /* 0x0000000506037221 */ /* 0x004fca0000010000 */
[----:B------:R-:W-:-:S13]  /*10bb0*/  FSETP.NE.FTZ.AND P0, PT, R3, RZ, PT ;  /* 0x000000ff0300720b */ /* 0x000fda0003f15000 */
[----:B------:R-:W2:Y:S08]  /*10bc0*/  @P0 MUFU.LG2 R5, R3 ;  /* 0x0000000300050308 */ /* 0x000eb00000000c00 */
[----:B------:R4:W5:Y:S01]  /*10bd0*/  @P0 MUFU.RCP R4, R3 ;  /* 0x0000000300040308 */ /* 0x0009620000001000 */
[----:B--2---:R-:W-:Y:S01]  /*10be0*/  @P0 FMUL.FTZ R5, R5, 0.69314718246459960938 ;  /* 0x3f31721805050820 */ /* 0x004fe20000410000 */
[----:B----4-:R-:W-:-:S04]  /*10bf0*/  @P0 FMUL.FTZ R3, R14, 0.69314718246459960938 ;  /* 0x3f3172180e030820 */ /* 0x010fc80000410000 */
[----:B------:R-:W-:Y:S01]  /*10c00*/  @P0 FFMA.FTZ R154, R3, R13, R5 ;  /* 0x0000000d039a0223 */ /* 0x000fe20000010005 */
[----:B------:R-:W-:Y:S01]  /*10c10*/  MOV R3, 0xff800000 ;  /* 0xff80000000037802 */ /* 0x000fe20000000f00 */
[----:B------:R-:W2:Y:S01]  /*10c20*/  SHFL.BFLY PT, R5, R0, 0x2, 0x1f ;  /* 0x0c401f0000057f89 */ /* 0x000ea200000e0000 */
        /* <DEDUP_REMOVED lines=69> */
[----:B------:R-:W2:Y:S01]  /*11080*/  @P0 MUFU.LG2 R6, R8 ;  /* 0x0000000800060308 */ /* 0x000ea20000000c00 */
[----:B------:R-:W-:-:S07]  /*11090*/  @P0 FMUL.FTZ R5, R14, 0.69314718246459960938 ;  /* 0x3f3172180e050820 */ /* 0x000fce0000410000 */
[----:B------:R-:W4:Y:S01]  /*110a0*/  @P0 MUFU.RCP R0, R8 ;  /* 0x0000000800000308 */ /* 0x000f220000001000 */
[----:B--2---:R-:W-:-:S04]  /*110b0*/  @P0 FMUL.FTZ R6, R6, 0.69314718246459960938 ;  /* 0x3f31721806060820 */ /* 0x004fc80000410000 */
[----:B------:R-:W-:Y:S01]  /*110c0*/  @P0 FFMA.FTZ R3, R5, R176, R6 ;  /* 0x000000b005030223 */ /* 0x000fe20000010006 */
[----:B------:R-:W-:Y:S02]  /*110d0*/  SEL R5, RZ, 0x1, P1 ;  /* 0x00000001ff057807 */ /* 0x000fe40000800000 */
[----:B------:R-:W-:Y:S01]  /*110e0*/  PLOP3.LUT P0, PT, PT, PT, PT, 0x8, 0x0 ;  /* 0x000000000000781c */ /* 0x000fe20003f0e170 */
        /* <DEDUP_REMOVED lines=64> */
[----:B---3--:R-:W-:-:S07]  /*114f0*/  LOP3.LUT R202, R202, R5, RZ, 0x3c, !PT ;  /* 0x00000005caca7212 */ /* 0x008fce00078e3cff */
.L_x_13951:
[----:B------:R-:W-:Y:S05]  /*11500*/  WARPSYNC.ALL ;  /* 0x0000000000007948 */ /* 0x000fea0003800000 */
[----:B------:R-:W2:Y:S08]  /*11510*/  S2UR UR5, SR_CgaCtaId ;  /* 0x00000000000579c3 */ /* 0x000eb00000008800 */
[----:B------:R-:W-:Y:S06]  /*11520*/  BAR.SYNC.DEFER_BLOCKING 0x5, 0x180 ;  /* 0x0146000000007b1d */ /* 0x000fec0000010000 */
[----:B------:R-:W-:Y:S01]  /*11530*/  UMOV UR4, 0x400 ;  /* 0x0000040000047882 */ /* 0x000fe20000000000 */
[----:B------:R-:W-:Y:S01]  /*11540*/  BSSY B0, `(.L_x_14017) ;  /* 0x00004f6000007945 */ /* 0x000fe20003800000 */
[----:B--2---:R-:W-:-:S06]  /*11550*/  ULEA UR4, UR5, UR4, 0x18 ;  /* 0x0000000405047291 */ /* 0x004fcc000f8ec03f */
[----:B------:R-:W-:-:S05]  /*11560*/  IMAD.U32 R18, RZ, RZ, UR4 ;  /* 0x00000004ff127e24 */ /* 0x000fca000f8e00ff */
[----:B------:R2:W3:Y:S01]  /*11570*/  LDS.128 R4, [R18+0x228d0] ;  /* 0x0228d00012047984 */ /* 0x0004e20000000c00 */
        /* <DEDUP_REMOVED lines=15> */
[----:B-1----:R-:W-:Y:S01]  /*11670*/  F2FP.F16.F32.PACK_AB R15, R39, R38 ;  /* 0x00000026270f723e */ /* 0x002fe200000000ff */
[----:B------:R-:W-:Y:S01]  /*11680*/  BAR.SYNC.DEFER_BLOCKING 0x1, 0x100 ;  /* 0x0044000000007b1d */ /* 0x000fe20000010000 */
[----:B------:R-:W-:-:S04]  /*11690*/  ISETP.NE.U32.AND P1, PT, RZ, UR4, PT ;  /* 0x00000004ff007c0c */ /* 0x000fc8000bf25070 */
[----:B------:R-:W-:Y:S02]  /*116a0*/  ISETP.NE.AND.EX P1, PT, RZ, UR5, PT, P1 ;  /* 0x00000005ff007c0c */ /* 0x000fe4000bf25310 */
[----:B------:R-:W-:Y:S02]  /*116b0*/  MOV R20, R18 ;  /* 0x0000001200147202 */ /* 0x000fe40000000f00 */
[----:B0-----:R-:W-:-:S03]  /*116c0*/  MOV R21, R0 ;  /* 0x0000000000157202 */ /* 0x001fc60000000f00 */
[----:B----45:R-:W-:-:S04]  /*116d0*/  IMAD.WIDE R152, R8, 0x2, R20 ;  /* 0x0000000208987825 */ /* 0x030fc800078e0214 */
        /* <DEDUP_REMOVED lines=85> */
[----:B------:R-:W-:Y:S02]  /*11c30*/  LOP3.LUT R0, R8, 0x380, RZ, 0xc0, !PT ;  /* 0x0000038008007812 */ /* 0x000fe400078ec0ff */
[----:B------:R-:W-:Y:S02]  /*11c40*/  IADD3.X R9, RZ, R153, RZ, P0, !PT ;  /* 0x00000099ff097210 */ /* 0x000fe400007fe4ff */
[----:B------:R-:W-:-:S02]  /*11c50*/  SHF.R.U64 R0, R0, 0x3, RZ ;  /* 0x0000000300007819 */ /* 0x000fc400000012ff */
[----:B------:R-:W-:Y:S02]  /*11c60*/  F2FP.F16.F32.PACK_AB R13, R99, R98 ;  /* 0x00000062630d723e */ /* 0x000fe400000000ff */
[----:B------:R-:W-:Y:S02]  /*11c70*/  LOP3.LUT R8, R0, R8, RZ, 0x3c, !PT ;  /* 0x0000000800087212 */ /* 0x000fe400078e3cff */
[----:B------:R-:W-:Y:S02]  /*11c80*/  F2FP.F16.F32.PACK_AB R14, R101, R100 ;  /* 0x00000064650e723e */ /* 0x000fe400000000ff */
[----:B------:R-:W-:Y:S02]  /*11c90*/  MOV R0, R8 ;  /* 0x0000000800007202 */ /* 0x000fe40000000f00 */
[----:B------:R-:W-:Y:S02]  /*11ca0*/  F2FP.F16.F32.PACK_AB R8, R89, R88 ;  /* 0x000000585908723e */ /* 0x000fe400000000ff */
[----:B------:R-:W-:-:S02]  /*11cb0*/  F2FP.F16.F32.PACK_AB R9, R91, R90 ;  /* 0x0000005a5b09723e */ /* 0x000fc400000000ff */
[----:B------:R-:W-:-:S03]  /*11cc0*/  F2FP.F16.F32.PACK_AB R15, R103, R102 ;  /* 0x00000066670f723e */ /* 0x000fc600000000ff */
        /* <DEDUP_REMOVED lines=68> */
[----:B---3--:R-:W-:Y:S01]  /*12110*/  LOP3.LUT R4, R0, 0x380, RZ, 0xc0, !PT ;  /* 0x0000038000047812 */ /* 0x008fe200078ec0ff */
[----:B------:R-:W-:Y:S01]  /*12120*/  IMAD.X R153, RZ, RZ, R153, P0 ;  /* 0x000000ffff997224 */ /* 0x000fe200000e0699 */
[----:B------:R-:W-:Y:S02]  /*12130*/  IADD3 R8, P0, R225, UR4, RZ ;  /* 0x00000004e1087c10 */ /* 0x000fe4000ff1e0ff */
[----:B------:R-:W-:Y:S02]  /*12140*/  SHF.R.U64 R4, R4, 0x3, RZ ;  /* 0x0000000304047819 */ /* 0x000fe400000012ff */
[----:B------:R-:W-:Y:S02]  /*12150*/  IADD3.X R9, R227, UR5, RZ, P0, !PT ;  /* 0x00000005e3097c10 */ /* 0x000fe400087fe4ff */
[----:B------:R-:W-:Y:S01]  /*12160*/  LOP3.LUT R152, R4, R0, RZ, 0x3c, !PT ;  /* 0x0000000004987212 */ /* 0x000fe200078e3cff */
[----:B------:R-:W-:-:S03]  /*12170*/  IMAD.MOV.U32 R4, RZ, RZ, RZ ;  /* 0x000000ffff047224 */ /* 0x000fc600078e00ff */
[----:B------:R-:W-:-:S05]  /*12180*/  MOV R152, R152 ;  /* 0x0000009800987202 */ /* 0x000fca0000000f00 */
[----:B------:R0:W-:Y:S01]  /*12190*/  STSM.16.M88.4 [R152], R12 ;  /* 0x0000000c98007844 */ /* 0x0001e20000000200 */
[----:B------:R-:W-:Y:S06]  /*121a0*/  BAR.SYNC.DEFER_BLOCKING 0x1, 0x100 ;  /* 0x0044000000007b1d */ /* 0x000fec0000010000 */
[----:B------:R-:W5:Y:S01]  /*121b0*/  @P1 LDG.E R4, desc[UR40][R8.64] ;  /* 0x0000002808041981 */ /* 0x000f62000c1e1900 */
[----:B------:R-:W-:-:S04]  /*121c0*/  ISETP.NE.U32.AND P0, PT, RZ, UR6, PT ;  /* 0x00000006ff007c0c */ /* 0x000fc8000bf05070 */
[----:B------:R-:W-:Y:S01]  /*121d0*/  ISETP.NE.AND.EX P0, PT, RZ, UR7, PT, P0 ;  /* 0x00000007ff007c0c */ /* 0x000fe2000bf05300 */
[----:B0-----:R-:W-:-:S12]  /*121e0*/  IMAD.MOV.U32 R14, RZ, RZ, 0x9b8 ;  /* 0x000009b8ff0e7424 */ /* 0x001fd800078e00ff */
[----:B------:R-:W-:Y:S01]  /*121f0*/  @P0 IADD3 R10, P2, R225, UR6, RZ ;  /* 0x00000006e10a0c10 */ /* 0x000fe2000ff5e0ff */
[----:B------:R-:W-:Y:S02]  /*12200*/  ULDC UR6, c[0x0][0xa88] ;  /* 0x0002a20000067ab9 */ /* 0x000fe40000000800 */
[----:B------:R-:W-:Y:S01]  /*12210*/  IMAD.U32 R0, RZ, RZ, UR6 ;  /* 0x00000006ff007e24 */ /* 0x000fe2000f8e00ff */
[----:B------:R-:W-:Y:S02]  /*12220*/  @P0 IADD3.X R11, R227, UR7, RZ, P2, !PT ;  /* 0x00000007e30b0c10 */ /* 0x000fe400097fe4ff */
[----:B------:R-:W-:-:S03]  /*12230*/  ISETP.GT.AND P2, PT, R223, 0x1, PT ;  /* 0x00000001df00780c */ /* 0x000fc60003f44270 */
[----:B------:R0:W5:Y:S01]  /*12240*/  @P0 LDG.E R0, desc[UR40][R10.64] ;  /* 0x000000280a000981 */ /* 0x000162000c1e1900 */
[----:B------:R-:W-:-:S04]  /*12250*/  SEL R14, R14, 0x978, P2 ;  /* 0x000009780e0e7807 */ /* 0x000fc80001000000 */
[----:B------:R1:W3:Y:S08]  /*12260*/  LDC.64 R12, c[0x0][R14+0x220] ;  /* 0x000088000e0c7b82 */ /* 0x0002f00000000a00 */
[----:B0-----:R1:W0:Y:S01]  /*12270*/  LDC.64 R10, c[0x0][R14+0x218] ;  /* 0x000086000e0a7b82 */ /* 0x0012220000000a00 */
[----:B------:R-:W-:Y:S05]  /*12280*/  @P0 BRA `(.L_x_14019) ;  /* 0x0000000000100947 */ /* 0x000fea0003800000 */
[----:B------:R-:W-:Y:S05]  /*12290*/  @!P1 BRA `(.L_x_14019) ;  /* 0x00000000000c9947 */ /* 0x000fea0003800000 */
[----:B-----5:R-:W4:Y:S04]  /*122a0*/  LDG.E R0, desc[UR40][R8.64] ;  /* 0x0000002808007981 */ /* 0x020f28000c1e1900 */
[----:B------:R-:W4:Y:S02]  /*122b0*/  LDG.E R8, desc[UR40][R8.64+0x4] ;  /* 0x0000042808087981 */ /* 0x000f24000c1e1900 */
[----:B----4-:R-:W-:-:S07]  /*122c0*/  IMAD.IADD R0, R8, 0x1, -R0 ;  /* 0x0000000108007824 */ /* 0x010fce00078e0a00 */
.L_x_14019:
[----:B------:R-:W4:Y:S01]  /*122d0*/  LDL.LU R15, [R1+0x64] ;  /* 0x00006400010f7983 */ /* 0x000f220000300800 */
[----:B------:R-:W2:Y:S01]  /*122e0*/  LDC R156, c[0x0][0xbe8] ;  /* 0x0002fa00ff9c7b82 */ /* 0x000ea20000000800 */
[----:B------:R-:W-:Y:S02]  /*122f0*/  ISETP.NE.U32.AND P0, PT, RZ, UR4, PT ;  /* 0x00000004ff007c0c */ /* 0x000fe4000bf05070 */
[----:B------:R-:W4:Y:S02]  /*12300*/  LDL R158, [R1+0x70] ;  /* 0x00007000019e7983 */ /* 0x000f240000100800 */
[----:B------:R-:W-:Y:S02]  /*12310*/  ISETP.NE.AND.EX P0, PT, RZ, UR5, PT, P0 ;  /* 0x00000005ff007c0c */ /* 0x000fe4000bf05300 */
[----:B------:R-:W4:Y:S01]  /*12320*/  LDL R157, [R1+0x68] ;  /* 0x00006800019d7983 */ /* 0x000f220000100800 */
[----:B------:R-:W1:Y:S01]  /*12330*/  LDC.64 R8, c[0x0][R14+0x228] ;  /* 0x00008a000e087b82 */ /* 0x000e620000000a00 */
[----:B------:R-:W-:Y:S01]  /*12340*/  SEL R224, R224, RZ, !P0 ;  /* 0x000000ffe0e07207 */ /* 0x000fe20004000000 */
[----:B0-----:R-:W-:-:S02]  /*12350*/  IMAD R153, R11, R222, RZ ;  /* 0x000000de0b997224 */ /* 0x001fc400078e02ff */
[----:B------:R-:W-:-:S04]  /*12360*/  IMAD.WIDE.U32 R10, R10, R222, RZ ;  /* 0x000000de0a0a7225 */ /* 0x000fc800078e00ff */
[----:B---3--:R-:W-:Y:S01]  /*12370*/  IMAD R13, R13, R224, RZ ;  /* 0x000000e00d0d7224 */ /* 0x008fe200078e02ff */
[----:B--2---:R-:W-:Y:S01]  /*12380*/  ISETP.NE.AND P1, PT, R156, 0x1, PT ;  /* 0x000000019c00780c */ /* 0x004fe20003f25270 */
[----:B------:R-:W-:-:S12]  /*12390*/  IMAD.IADD R153, R11, 0x1, R153 ;  /* 0x000000010b997824 */ /* 0x000fd800078e0299 */
[----:B------:R-:W0:Y:S01]  /*123a0*/  @P1 LDC R11, c[0x0][0xbec] ;  /* 0x0002fb00ff0b1b82 */ /* 0x000e220000000800 */
[----:B------:R-:W-:-:S04]  /*123b0*/  IMAD.IADD R155, R215, 0x1, R206 ;  /* 0x00000001d79b7824 */ /* 0x000fc800078e02ce */
[----:B0-----:R-:W-:-:S04]  /*123c0*/  @P1 IMAD.HI.U32 R11, R155, R11, RZ ;  /* 0x0000000b9b0b1227 */ /* 0x001fc800078e00ff */
[----:B-----5:R-:W-:Y:S01]  /*123d0*/  IMAD R0, R0, R156, RZ ;  /* 0x0000009c00007224 */ /* 0x020fe200078e02ff */
[----:B----4-:R-:W-:-:S05]  /*123e0*/  SEL R152, R15, RZ, !P0 ;  /* 0x000000ff0f987207 */ /* 0x010fca0004000000 */
[C---:B------:R-:W-:Y:S02]  /*123f0*/  IMAD R152, R12.reuse, R152, R13 ;  /* 0x000000980c987224 */ /* 0x040fe400078e020d */
[----:B------:R-:W-:-:S03]  /*12400*/  IMAD.WIDE.U32 R12, R12, R224, RZ ;  /* 0x000000e00c0c7225 */ /* 0x000fc600078e00ff */
[----:B------:R-:W-:Y:S02]  /*12410*/  IADD3 R15, P0, P3, R12, R10, R4 ;  /* 0x0000000a0c0f7210 */ /* 0x000fe40007b1e004 */
[----:B------:R-:W0:Y:S01]  /*12420*/  @P1 LDC R10, c[0x0][0xbf0] ;  /* 0x0002fc00ff0a1b82 */ /* 0x000e220000000800 */
[----:B------:R-:W-:Y:S02]  /*12430*/  SEL R12, R230, RZ, P2 ;  /* 0x000000ffe60c7207 */ /* 0x000fe40001000000 */
[----:B------:R-:W-:-:S03]  /*12440*/  IADD3 R152, R13, R152, RZ ;  /* 0x000000980d987210 */ /* 0x000fc60007ffe0ff */
[-C--:B-1----:R-:W-:Y:S02]  /*12450*/  IMAD R9, R9, R12.reuse, RZ ;  /* 0x0000000c09097224 */ /* 0x082fe400078e02ff */
[----:B------:R-:W-:Y:S01]  /*12460*/  IMAD.WIDE.U32 R12, R8, R12, RZ ;  /* 0x0000000c080c7225 */ /* 0x000fe200078e00ff */
[----:B------:R-:W-:-:S04]  /*12470*/  SHF.R.S32.HI R8, RZ, 0x1f, R4 ;  /* 0x0000001fff087819 */ /* 0x000fc80000011404 */
[----:B------:R-:W-:Y:S01]  /*12480*/  IADD3.X R152, R152, R153, R8, P0, P3 ;  /* 0x0000009998987210 */ /* 0x000fe200007e6408 */
[----:B------:R-:W-:Y:S01]  /*12490*/  IMAD.MOV.U32 R153, RZ, RZ, R155 ;  /* 0x000000ffff997224 */ /* 0x000fe200078e009b */
[----:B0-----:R-:W-:Y:S02]  /*124a0*/  @P1 SHF.R.U32.HI R153, RZ, R10, R11 ;  /* 0x0000000aff991219 */ /* 0x001fe4000001160b */
[----:B------:R0:W1:Y:S02]  /*124b0*/  LDC.64 R10, c[0x0][R14+0x210] ;  /* 0x000084000e0a7b82 */ /* 0x0000640000000a00 */
[----:B------:R-:W-:-:S06]  /*124c0*/  IADD3 R12, P0, P3, R153, R15, R12 ;  /* 0x0000000f990c7210 */ /* 0x000fcc0007b1e00c */
[----:B0-----:R-:W0:Y:S01]  /*124d0*/  LDC.64 R14, c[0x0][0xba8] ;  /* 0x0002ea00ff0e7b82 */ /* 0x001e220000000a00 */
[----:B------:R-:W-:Y:S01]  /*124e0*/  IMAD.IADD R9, R13, 0x1, R9 ;  /* 0x000000010d097824 */ /* 0x000fe200078e0209 */
[----:B------:R-:W-:-:S04]  /*124f0*/  SHF.R.S32.HI R13, RZ, 0x1f, R153 ;  /* 0x0000001fff0d7819 */ /* 0x000fc80000011499 */
[----:B------:R-:W-:Y:S01]  /*12500*/  IADD3.X R13, R13, R152, R9, P0, P3 ;  /* 0x000000980d0d7210 */ /* 0x000fe200007e6409 */
[----:B------:R-:W-:-:S04]  /*12510*/  IMAD.MOV R152, RZ, RZ, -R153 ;  /* 0x000000ffff987224 */ /* 0x000fc800078e0a99 */
[----:B------:R-:W-:Y:S01]  /*12520*/  IMAD R152, R156, R152, R155 ;  /* 0x000000989c987224 */ /* 0x000fe200078e029b */
[----:B0-----:R-:W0:Y:S08]  /*12530*/  @!P2 LDC R14, c[0x0][0xb50] ;  /* 0x0002d400ff0eab82 */ /* 0x001e300000000800 */
[----:B------:R-:W2:Y:S01]  /*12540*/  @!P2 LDC R15, c[0x0][0xb54] ;  /* 0x0002d500ff0fab82 */ /* 0x000ea20000000800 */
[----:B------:R-:W-:Y:S01]  /*12550*/  SHF.R.S32.HI R9, RZ, 0x1f, R152 ;  /* 0x0000001fff097819 */ /* 0x000fe20000011498 */
[----:B-1----:R-:W-:-:S02]  /*12560*/  IMAD R11, R11, R152, RZ ;  /* 0x000000980b0b7224 */ /* 0x002fc400078e02ff */
[----:B------:R-:W-:-:S04]  /*12570*/  IMAD.WIDE.U32 R12, R10, R152, R12 ;  /* 0x000000980a0c7225 */ /* 0x000fc800078e000c */
[----:B------:R-:W-:Y:S01]  /*12580*/  IMAD R9, R10, R9, R11 ;  /* 0x000000090a097224 */ /* 0x000fe200078e020b */
[----:B0-----:R-:W-:-:S03]  /*12590*/  LEA R14, P0, R12, R14, 0x2 ;  /* 0x0000000e0c0e7211 */ /* 0x001fc600078010ff */
[----:B------:R-:W-:-:S05]  /*125a0*/  IMAD.IADD R9, R13, 0x1, R9 ;  /* 0x000000010d097824 */ /* 0x000fca00078e0209 */
[----:B--2---:R-:W-:Y:S01]  /*125b0*/  LEA.HI.X R9, R12, R15, R9, 0x2, P0 ;  /* 0x0000000f0c097211 */ /* 0x004fe200000f1409 */
[----:B------:R-:W-:Y:S01]  /*125c0*/  SHFL.IDX PT, R10, R14, RZ, 0x1c1f ;  /* 0x001c1fff0e0a7589 */ /* 0x000fe200000e0000 */
[----:B------:R-:W-:-:S03]  /*125d0*/  IMAD.IADD R153, R158, 0x1, R206 ;  /* 0x000000019e997824 */ /* 0x000fc600078e02ce */
[----:B------:R-:W0:Y:S04]  /*125e0*/  SHFL.IDX PT, R11, R9, RZ, 0x1c1f ;  /* 0x001c1fff090b7589 */ /* 0x000e2800000e0000 */
[----:B------:R-:W-:Y:S04]  /*125f0*/  SHFL.IDX PT, R12, R14, 0x1, 0x1c1f ;  /* 0x003c1f000e0c7f89 */ /* 0x000fe800000e0000 */
[----:B------:R-:W1:Y:S01]  /*12600*/  SHFL.IDX PT, R13, R9, 0x1, 0x1c1f ;  /* 0x003c1f00090d7f89 */ /* 0x000e6200000e0000 */
[----:B------:R-:W-:Y:S01]  /*12610*/  LOP3.LUT P0, RZ, R157, 0x3, RZ, 0xc0, !PT ;  /* 0x000000039dff7812 */ /* 0x000fe2000780c0ff */
[----:B------:R-:W-:-:S03]  /*12620*/  VIADD R152, R153, 0x8 ;  /* 0x0000000899987836 */ /* 0x000fc60000000000 */
[-C--:B------:R-:W-:Y:S02]  /*12630*/  ISETP.GE.OR P3, PT, R153, R0.reuse, P0 ;  /* 0x000000009900720c */ /* 0x080fe40000766670 */
[----:B------:R-:W-:-:S11]  /*12640*/  ISETP.GE.OR P0, PT, R152, R0, P0 ;  /* 0x000000009800720c */ /* 0x000fd60000706670 */
[----:B0-----:R0:W-:Y:S04]  /*12650*/  @!P3 ST.E desc[UR40][R10.64], R154 ;  /* 0x0000009a0a00b985 */ /* 0x0011e8000c101928 */
[----:B-1----:R0:W-:Y:S01]  /*12660*/  @!P0 ST.E desc[UR40][R12.64], R3 ;  /* 0x000000030c008985 */ /* 0x0021e2000c101928 */
[----:B------:R-:W-:Y:S05]  /*12670*/  @P2 BRA `(.L_x_14020) ;  /* 0x0000001000382947 */ /* 0x000fea0003800000 */
[----:B0-----:R-:W0:Y:S01]  /*12680*/  S2R R3, SR_TID.X ;  /* 0x0000000000037919 */ /* 0x001e220000002100 */
[----:B------:R-:W-:Y:S01]  /*12690*/  ULDC.64 UR4, c[0x0][0xaa0] ;  /* 0x0002a80000047ab9 */ /* 0x000fe20000000a00 */
[----:B------:R-:W1:Y:S01]  /*126a0*/  @P1 LDC R15, c[0x0][0xbec] ;  /* 0x0002fb00ff0f1b82 */ /* 0x000e620000000800 */
        /* <DEDUP_REMOVED lines=15> */
[----:B------:R-:W-:Y:S02]  /*127a0*/  IADD3 R41, P4, R20, 0x4000, RZ ;  /* 0x0000400014297810 */ /* 0x000fe40007f9e0ff */
[----:B------:R-:W-:Y:S01]  /*127b0*/  LOP3.LUT R64, R65, 0x380, RZ, 0xc0, !PT ;  /* 0x0000038041407812 */ /* 0x000fe200078ec0ff */
[----:B------:R-:W5:Y:S01]  /*127c0*/  LD.E.128 R44, desc[UR40][R44.64] ;  /* 0x000000282c2c7980 */ /* 0x000f62000c101d00 */
        /* <DEDUP_REMOVED lines=13> */
[----:B------:R-:W-:Y:S02]  /*128a0*/  LOP3.LUT R32, R32, R33, RZ, 0x3c, !PT ;  /* 0x0000002120207212 */ /* 0x000fe400078e3cff */
[----:B------:R-:W-:Y:S01]  /*128b0*/  LOP3.LUT R36, R36, R37, RZ, 0x3c, !PT ;  /* 0x0000002524247212 */ /* 0x000fe200078e3cff */
[--C-:B------:R-:W-:Y:S01]  /*128c0*/  IMAD.X R37, RZ, RZ, R21.reuse, P3 ;  /* 0x000000ffff257224 */ /* 0x100fe200018e0615 */
[----:B------:R-:W-:Y:S01]  /*128d0*/  LOP3.LUT R40, R40, R41, RZ, 0x3c, !PT ;  /* 0x0000002928287212 */ /* 0x000fe200078e3cff */
[----:B------:R-:W-:Y:S01]  /*128e0*/  IMAD.X R41, RZ, RZ, R21, P4 ;  /* 0x000000ffff297224 */ /* 0x000fe200020e0615 */
[----:B------:R-:W-:Y:S01]  /*128f0*/  IADD3.X R33, RZ, R21, RZ, P2, !PT ;  /* 0x00000015ff217210 */ /* 0x000fe200017fe4ff */
[----:B------:R-:W5:Y:S01]  /*12900*/  LD.E.128 R28, desc[UR40][R28.64] ;  /* 0x000000281c1c7980 */ /* 0x000f62000c101d00 */
[----:B------:R-:W-:-:S02]  /*12910*/  IADD3 R12, P5, R20, 0xf000, RZ ;  /* 0x0000f000140c7810 */ /* 0x000fc40007fbe0ff */
[C---:B------:R-:W-:Y:S01]  /*12920*/  IADD3 R49, P0, R20.reuse, 0x6000, RZ ;  /* 0x0000600014317810 */ /* 0x040fe20007f1e0ff */
[----:B------:R-:W5:Y:S01]  /*12930*/  LD.E.128 R36, desc[UR40][R36.64] ;  /* 0x0000002824247980 */ /* 0x000f62000c101d00 */
[C---:B------:R-:W-:Y:S01]  /*12940*/  IADD3 R53, P2, R20.reuse, 0x7000, RZ ;  /* 0x0000700014357810 */ /* 0x040fe20007f5e0ff */
[----:B------:R-:W-:Y:S01]  /*12950*/  IMAD.X R85, RZ, RZ, R21, P5 ;  /* 0x000000ffff557224 */ /* 0x000fe200028e0615 */
[C---:B------:R-:W-:Y:S01]  /*12960*/  IADD3 R57, P3, R20.reuse, 0x8000, RZ ;  /* 0x0000800014397810 */ /* 0x040fe20007f7e0ff */
[----:B------:R-:W5:Y:S01]  /*12970*/  LD.E.128 R32, desc[UR40][R32.64] ;  /* 0x0000002820207980 */ /* 0x000f62000c101d00 */
[----:B------:R-:W-:Y:S02]  /*12980*/  IADD3 R61, P4, R20, 0x9000, RZ ;  /* 0x00009000143d7810 */ /* 0x000fe40007f9e0ff */
[----:B------:R-:W-:Y:S01]  /*12990*/  LOP3.LUT R9, R12, 0x380, RZ, 0xc0, !PT ;  /* 0x000003800c097812 */ /* 0x000fe200078ec0ff */
[----:B------:R-:W5:Y:S01]  /*129a0*/  LD.E.128 R40, desc[UR40][R40.64] ;  /* 0x0000002828287980 */ /* 0x000f62000c101d00 */
[----:B------:R-:W-:-:S02]  /*129b0*/  LOP3.LUT R48, R49, 0x380, RZ, 0xc0, !PT ;  /* 0x0000038031307812 */ /* 0x000fc400078ec0ff */
[----:B------:R-:W-:Y:S01]  /*129c0*/  LOP3.LUT R52, R53, 0x380, RZ, 0xc0, !PT ;  /* 0x0000038035347812 */ /* 0x000fe200078ec0ff */
[----:B------:R-:W5:Y:S01]  /*129d0*/  LD.E.128 R64, desc[UR40][R64.64] ;  /* 0x0000002840407980 */ /* 0x000f62000c101d00 */
        /* <DEDUP_REMOVED lines=26> */
[C---:B------:R-:W-:Y:S01]  /*12b80*/  IMAD R13, R4.reuse, UR5, R9 ;  /* 0x00000005040d7c24 */ /* 0x040fe2000f8e0209 */
[----:B------:R-:W-:Y:S01]  /*12b90*/  LOP3.LUT R12, R11, 0xfffffff8, RZ, 0xc0, !PT ;  /* 0xfffffff80b0c7812 */ /* 0x000fe200078ec0ff */
[----:B------:R-:W-:Y:S01]  /*12ba0*/  IMAD.WIDE.U32 R8, R4, UR4, RZ ;  /* 0x0000000404087c25 */ /* 0x000fe2000f8e00ff */
[----:B------:R-:W-:Y:S01]  /*12bb0*/  LOP3.LUT R68, R69, 0x380, RZ, 0xc0, !PT ;  /* 0x0000038045447812 */ /* 0x000fe200078ec0ff */
[----:B------:R-:W0:Y:S01]  /*12bc0*/  @P1 LDC R4, c[0x0][0xbf0] ;  /* 0x0002fc00ff041b82 */ /* 0x000e220000000800 */
[----:B------:R-:W-:Y:S01]  /*12bd0*/  LOP3.LUT R72, R73, 0x380, RZ, 0xc0, !PT ;  /* 0x0000038049487812 */ /* 0x000fe200078ec0ff */
[----:B------:R-:W-:Y:S01]  /*12be0*/  IMAD.IADD R3, R3, 0x1, -R12 ;  /* 0x0000000103037824 */ /* 0x000fe200078e0a0c */
[----:B------:R-:W-:Y:S01]  /*12bf0*/  LOP3.LUT R76, R77, 0x380, RZ, 0xc0, !PT ;  /* 0x000003804d4c7812 */ /* 0x000fe200078ec0ff */
[----:B------:R-:W-:Y:S01]  /*12c00*/  IMAD.IADD R9, R9, 0x1, R13 ;  /* 0x0000000109097824 */ /* 0x000fe200078e020d */
[----:B------:R-:W-:Y:S01]  /*12c10*/  LOP3.LUT R80, R81, 0x380, RZ, 0xc0, !PT ;  /* 0x0000038051507812 */ /* 0x000fe200078ec0ff */
[----:B------:R-:W-:Y:S01]  /*12c20*/  ULDC.64 UR4, c[0x0][0xae8] ;  /* 0x0002ba0000047ab9 */ /* 0x000fe20000000a00 */
[----:B------:R-:W-:Y:S01]  /*12c30*/  IMAD R3, R3, 0x20, R10 ;  /* 0x0000002003037824 */ /* 0x000fe200078e020a */
[----:B------:R-:W-:Y:S01]  /*12c40*/  SHF.R.U64 R68, R68, 0x3, RZ ;  /* 0x0000000344447819 */ /* 0x000fe200000012ff */
[----:B------:R-:W-:Y:S01]  /*12c50*/  IMAD.WIDE.U32 R8, R222, UR4, R8 ;  /* 0x00000004de087c25 */ /* 0x000fe2000f8e0008 */
[----:B------:R-:W-:Y:S01]  /*12c60*/  SHF.R.U64 R72, R72, 0x3, RZ ;  /* 0x0000000348487819 */ /* 0x000fe200000012ff */
[----:B------:R2:W5:Y:S01]  /*12c70*/  LD.E.128 R24, desc[UR40][R20.64] ;  /* 0x0000002814187980 */ /* 0x000562000c101d00 */
[----:B------:R-:W-:Y:S01]  /*12c80*/  SHF.R.U64 R76, R76, 0x3, RZ ;  /* 0x000000034c4c7819 */ /* 0x000fe200000012ff */
[----:B------:R-:W-:Y:S01]  /*12c90*/  IMAD.IADD R12, R206, 0x1, R3 ;  /* 0x00000001ce0c7824 */ /* 0x000fe200078e0203 */
[----:B------:R-:W-:Y:S01]  /*12ca0*/  SHF.R.U64 R80, R80, 0x3, RZ ;  /* 0x0000000350507819 */ /* 0x000fe200000012ff */
[----:B------:R-:W5:Y:S01]  /*12cb0*/  LD.E.128 R56, desc[UR40][R56.64] ;  /* 0x0000002838387980 */ /* 0x000f62000c101d00 */
        /* <DEDUP_REMOVED lines=10> */
[--C-:B------:R-:W-:Y:S01]  /*12d60*/  IMAD.X R73, RZ, RZ, R21.reuse, P2 ;  /* 0x000000ffff497224 */ /* 0x100fe200010e0615 */
[----:B------:R-:W-:Y:S01]  /*12d70*/  IADD3.X R81, RZ, R21, RZ, P4, !PT ;  /* 0x00000015ff517210 */ /* 0x000fe200027fe4ff */
[----:B------:R-:W-:Y:S01]  /*12d80*/  IMAD.X R77, RZ, RZ, R21, P3 ;  /* 0x000000ffff4d7224 */ /* 0x000fe200018e0615 */
[----:B------:R-:W5:Y:S01]  /*12d90*/  LD.E.128 R84, desc[UR40][R84.64] ;  /* 0x0000002854547980 */ /* 0x000f62000c101d00 */
[----:B------:R-:W-:-:S02]  /*12da0*/  IMAD R13, R13, UR4, RZ ;  /* 0x000000040d0d7c24 */ /* 0x000fc4000f8e02ff */
[----:B------:R-:W-:Y:S01]  /*12db0*/  IMAD.MOV.U32 R11, RZ, RZ, R12 ;  /* 0x000000ffff0b7224 */ /* 0x000fe200078e000c */
[----:B0-----:R-:W-:Y:S01]  /*12dc0*/  @P1 SHF.R.U32.HI R11, RZ, R4, R3 ;  /* 0x00000004ff0b1219 */ /* 0x001fe20000011603 */
        /* <DEDUP_REMOVED lines=33> */
[----:B--2---:R-:W-:Y:S01]  /*12fe0*/  LEA.HI.X R20, R8, UR5, R9, 0x1, P0 ;  /* 0x0000000508147c11 */ /* 0x004fe200080f0c09 */
[----:B------:R-:W-:Y:S08]  /*12ff0*/  BRA.DIV UR4, `(.L_x_14021) ;  /* 0x000000ca04547947 */ /* 0x000ff0000b800000 */
[----:B------:R0:W1:Y:S04]  /*13000*/  SHFL.IDX PT, R4, R20, RZ, 0x181f ;  /* 0x00181fff14047589 */ /* 0x00006800000e0000 */
[----:B------:R0:W2:Y:S02]  /*13010*/  SHFL.IDX PT, R14, R3, RZ, 0x181f ;  /* 0x00181fff030e7589 */ /* 0x0000a400000e0000 */
.L_x_14247:
[----:B------:R-:W-:Y:S01]  /*13020*/  IADD3 R21, R10, R206, RZ ;  /* 0x000000ce0a157210 */ /* 0x000fe20007ffe0ff */
[----:B------:R-:W-:Y:S01]  /*13030*/  BSSY B1, `(.L_x_14022) ;  /* 0x000001a000017945 */ /* 0x000fe20003800000 */
[----:B------:R-:W-:Y:S02]  /*13040*/  VIADD R89, R205, 0xc0 ;  /* 0x000000c0cd597836 */ /* 0x000fe40000000000 */
        /* <DEDUP_REMOVED lines=24> */
.L_x_14023:
[----:B------:R-:W-:Y:S05]  /*131d0*/  BSYNC B1 ;  /* 0x0000000000017941 */ /* 0x000fea0003800000 */
.L_x_14022:
[----:B------:R-:W-:Y:S01]  /*131e0*/  UMOV UR4, 0xffffffff ;  /* 0xffffffff00047882 */ /* 0x000fe20000000000 */
[----:B---3-5:R-:W-:Y:S02]  /*131f0*/  SHF.R.S32.HI R24, RZ, 0x1f, R89 ;  /* 0x0000001fff187819 */ /* 0x028fe40000011459 */
[----:B------:R-:W-:Y:S05]  /*13200*/  BRA.DIV UR4, `(.L_x_14024) ;  /* 0x000000ca04047947 */ /* 0x000fea000b800000 */
[----:B-1----:R1:W3:Y:S04]  /*13210*/  SHFL.IDX PT, R4, R20, 0x1, 0x181f ;  /* 0x00381f0014047f89 */ /* 0x0022e800000e0000 */
[----:B--2---:R1:W2:Y:S02]  /*13220*/  SHFL.IDX PT, R14, R3, 0x1, 0x181f ;  /* 0x00381f00030e7f89 */ /* 0x0042a400000e0000 */
.L_x_14251:
        /* <DEDUP_REMOVED lines=24> */
.L_x_14026:
[----:B------:R-:W-:Y:S05]  /*133b0*/  BSYNC B1 ;  /* 0x0000000000017941 */ /* 0x000fea0003800000 */
.L_x_14025:
[----:B------:R-:W-:-:S03]  /*133c0*/  UMOV UR4, 0xffffffff ;  /* 0xffffffff00047882 */ /* 0x000fc60000000000 */
[----:B------:R-:W-:Y:S05]  /*133d0*/  BRA.DIV UR4, `(.L_x_14027) ;  /* 0x000000c604d87947 */ /* 0x000fea000b800000 */
[----:B---3--:R3:W0:Y:S04]  /*133e0*/  SHFL.IDX PT, R4, R20, 0x2, 0x181f ;  /* 0x00581f0014047f89 */ /* 0x00862800000e0000 */
[----:B--2-4-:R3:W2:Y:S02]  /*133f0*/  SHFL.IDX PT, R14, R3, 0x2, 0x181f ;  /* 0x00581f00030e7f89 */ /* 0x0146a400000e0000 */
.L_x_14255:
        /* <DEDUP_REMOVED lines=24> */
.L_x_14029:
[----:B------:R-:W-:Y:S05]  /*13580*/  BSYNC B1 ;  /* 0x0000000000017941 */ /* 0x000fea0003800000 */
.L_x_14028:
[----:B------:R-:W-:-:S03]  /*13590*/  UMOV UR4, 0xffffffff ;  /* 0xffffffff00047882 */ /* 0x000fc60000000000 */
[----:B------:R-:W-:Y:S05]  /*135a0*/  BRA.DIV UR4, `(.L_x_14030) ;  /* 0x000000c604ac7947 */ /* 0x000fea000b800000 */
[----:B0-----:R0:W0:Y:S04]  /*135b0*/  SHFL.IDX PT, R4, R20, 0x3, 0x181f ;  /* 0x00781f0014047f89 */ /* 0x00102800000e0000 */
[----:B--2-4-:R2:W4:Y:S02]  /*135c0*/  SHFL.IDX PT, R14, R3, 0x3, 0x181f ;  /* 0x00781f00030e7f89 */ /* 0x01452400000e0000 */
.L_x_14259:
[----:B-123--:R-:W-:-:S05]  /*135d0*/  VIADD R3, R21, 0x60 ;  /* 0x0000006015037836 */ /* 0x00efca0000000000 */
[----:B------:R-:W-:-:S13]  /*135e0*/  ISETP.GE.AND P0, PT, R3, R0, PT ;  /* 0x000000000300720c */ /* 0x000fda0003f06270 */
[----:B------:R-:W-:Y:S05]  /*135f0*/  @P0 BRA `(.L_x_14031) ;  /* 0x0000002c00a80947 */ /* 0x000fea0003800000 */
[----:B------:R-:W-:Y:S01]  /*13600*/  ULDC UR4, c[0x0][0xac8] ;  /* 0x0002b20000047ab9 */ /* 0x000fe20000000800 */
[----:B------:R-:W-:Y:S02]  /*13610*/  SHF.R.S32.HI R25, RZ, 0x1f, R205 ;  /* 0x0000001fff197819 */ /* 0x000fe400000114cd */
[----:B------:R-:W-:Y:S02]  /*13620*/  ISETP.GE.AND P3, PT, R205, UR4, PT ;  /* 0x00000004cd007c0c */ /* 0x000fe4000bf66270 */
[----:B------:R-:W-:Y:S02]  /*13630*/  ISETP.GE.AND P4, PT, R217, UR4, PT ;  /* 0x00000004d9007c0c */ /* 0x000fe4000bf86270 */
[----:B------:R-:W-:Y:S02]  /*13640*/  ISETP.GE.AND P5, PT, R216, UR4, PT ;  /* 0x00000004d8007c0c */ /* 0x000fe4000bfa6270 */
[----:B0-----:R-:W-:Y:S02]  /*13650*/  SHF.R.S32.HI R20, RZ, 0x1f, R217 ;  /* 0x0000001fff147819 */ /* 0x001fe400000114d9 */
[----:B------:R-:W-:-:S05]  /*13660*/  SHF.R.S32.HI R15, RZ, 0x1f, R216 ;  /* 0x0000001fff0f7819 */ /* 0x000fca00000114d8 */
[-C--:B----4-:R-:W-:Y:S02]  /*13670*/  @!P3 LEA R8, P0, R205, R14.reuse, 0x1 ;  /* 0x0000000ecd08b211 */ /* 0x090fe400078008ff */
        /* <DEDUP_REMOVED lines=14> */
.L_x_14020:
[----:B0-----:R-:W0:Y:S01]  /*13760*/  @P1 LDC R10, c[0x0][0xbec] ;  /* 0x0002fb00ff0a1b82 */ /* 0x001e220000000800 */
[----:B------:R-:W-:Y:S01]  /*13770*/  IMAD.MOV.U32 R3, RZ, RZ, R155 ;  /* 0x000000ffff037224 */ /* 0x000fe200078e009b */
[----:B------:R-:W-:Y:S01]  /*13780*/  ULDC.64 UR4, c[0x0][0xb08] ;  /* 0x0002c20000047ab9 */ /* 0x000fe20000000a00 */
[----:B------:R-:W-:-:S05]  /*13790*/  SHF.R.S32.HI R11, RZ, 0x1f, R224 ;  /* 0x0000001fff0b7819 */ /* 0x000fca00000114e0 */
[----:B------:R-:W1:Y:S01]  /*137a0*/  @P1 LDC R9, c[0x0][0xbf0] ;  /* 0x0002fc00ff091b82 */ /* 0x000e620000000800 */
[----:B0-----:R-:W-:-:S05]  /*137b0*/  @P1 IMAD.HI.U32 R10, R155, R10, RZ ;  /* 0x0000000a9b0a1227 */ /* 0x001fca00078e00ff */
[----:B-1----:R-:W-:Y:S01]  /*137c0*/  @P1 SHF.R.U32.HI R3, RZ, R9, R10 ;  /* 0x00000009ff031219 */ /* 0x002fe2000001160a */
[----:B------:R-:W-:-:S04]  /*137d0*/  IMAD R9, R8, UR4, RZ ;  /* 0x0000000408097c24 */ /* 0x000fc8000f8e02ff */
[C---:B------:R-:W-:Y:S02]  /*137e0*/  IMAD R10, R4.reuse, UR5, R9 ;  /* 0x00000005040a7c24 */ /* 0x040fe4000f8e0209 */
[----:B------:R-:W-:Y:S01]  /*137f0*/  IMAD.WIDE.U32 R8, R4, UR4, RZ ;  /* 0x0000000404087c25 */ /* 0x000fe2000f8e00ff */
[----:B------:R-:W-:-:S03]  /*13800*/  ULDC.64 UR4, c[0x0][0xb38] ;  /* 0x0002ce0000047ab9 */ /* 0x000fc60000000a00 */
[----:B------:R-:W-:Y:S02]  /*13810*/  IMAD.IADD R9, R9, 0x1, R10 ;  /* 0x0000000109097824 */ /* 0x000fe400078e020a */
[----:B------:R-:W-:Y:S02]  /*13820*/  IMAD.MOV R4, RZ, RZ, -R3 ;  /* 0x000000ffff047224 */ /* 0x000fe400078e0a03 */
[----:B------:R-:W-:-:S04]  /*13830*/  IMAD.WIDE.U32 R8, R222, UR4, R8 ;  /* 0x00000004de087c25 */ /* 0x000fc8000f8e0008 */
[----:B------:R-:W-:Y:S01]  /*13840*/  IMAD R9, R222, UR5, R9 ;  /* 0x00000005de097c24 */ /* 0x000fe2000f8e0209 */
[----:B------:R-:W-:Y:S01]  /*13850*/  ULDC.64 UR4, c[0x0][0xb40] ;  /* 0x0002d00000047ab9 */ /* 0x000fe20000000a00 */
[----:B------:R-:W-:Y:S02]  /*13860*/  IMAD R4, R156, R4, R155 ;  /* 0x000000049c047224 */ /* 0x000fe400078e029b */
[----:B------:R-:W-:Y:S02]  /*13870*/  IMAD R11, R11, UR4, RZ ;  /* 0x000000040b0b7c24 */ /* 0x000fe4000f8e02ff */
[----:B------:R-:W-:-:S04]  /*13880*/  IMAD.WIDE.U32 R8, R224, UR4, R8 ;  /* 0x00000004e0087c25 */ /* 0x000fc8000f8e0008 */
        /* <DEDUP_REMOVED lines=21> */
[----:B------:R-:W-:Y:S01]  /*139e0*/  UMOV UR4, 0xffffffff ;  /* 0xffffffff00047882 */ /* 0x000fe20000000000 */
[----:B------:R-:W-:-:S04]  /*139f0*/  IADD3 R9, R9, R11, RZ ;  /* 0x0000000b09097210 */ /* 0x000fc80007ffe0ff */
[----:B------:R-:W-:Y:S01]  /*13a00*/  LEA.HI.X R4, R8, UR5, R9, 0x2, P0 ;  /* 0x0000000508047c11 */ /* 0x000fe200080f1409 */
[----:B------:R-:W-:Y:S06]  /*13a10*/  BRA.DIV UR4, `(.L_x_14032) ;  /* 0x000000c204d87947 */ /* 0x000fec000b800000 */
[----:B------:R0:W1:Y:S04]  /*13a20*/  SHFL.IDX PT, R20, R4, RZ, 0x1c1f ;  /* 0x001c1fff04147589 */ /* 0x00006800000e0000 */
[----:B------:R0:W2:Y:S02]  /*13a30*/  SHFL.IDX PT, R12, R3, RZ, 0x1c1f ;  /* 0x001c1fff030c7589 */ /* 0x0000a400000e0000 */
.L_x_14262:
        /* <DEDUP_REMOVED lines=17> */
[----:B------:R-:W-:-:S05]  /*13b50*/  @!P0 IMAD.WIDE R8, R210, 0x4, R8 ;  /* 0x00000004d2088825 */ /* 0x000fca00078e0208 */
[----:B------:R1:W-:Y:S01]  /*13b60*/  @!P0 ST.E.64 desc[UR40][R8.64], R24 ;  /* 0x0000001808008985 */ /* 0x0003e2000c101b28 */
[----:B------:R-:W-:Y:S02]  /*13b70*/  ISETP.GE.AND P0, PT, R11, UR4, PT ;  /* 0x000000040b007c0c */ /* 0x000fe4000bf06270 */
[C---:B-1----:R-:W-:Y:S01]  /*13b80*/  @!P1 LEA R8, P2, R13.reuse, R12, 0x2 ;  /* 0x0000000c0d089211 */ /* 0x042fe200078410ff */
[C---:B------:R-:W-:Y:S02]  /*13b90*/  VIADD R24, R210.reuse, 0x40 ;  /* 0x00000040d2187836 */ /* 0x040fe40000000000 */
[C---:B------:R-:W-:Y:S01]  /*13ba0*/  VIADD R25, R210.reuse, 0x60 ;  /* 0x00000060d2197836 */ /* 0x040fe20000000000 */
[----:B------:R-:W-:Y:S01]  /*13bb0*/  @!P1 LEA.HI.X R9, R13, R20, R14, 0x2, P2 ;  /* 0x000000140d099211 */ /* 0x000fe200010f140e */
[C---:B------:R-:W-:Y:S01]  /*13bc0*/  VIADD R14, R210.reuse, 0x10 ;  /* 0x00000010d20e7836 */ /* 0x040fe20000000000 */
[----:B------:R-:W-:Y:S01]  /*13bd0*/  SHF.R.S32.HI R24, RZ, 0x1f, R24 ;  /* 0x0000001fff187819 */ /* 0x000fe20000011418 */
[----:B------:R-:W-:Y:S01]  /*13be0*/  VIADD R13, R210, 0x20 ;  /* 0x00000020d20d7836 */ /* 0x000fe20000000000 */
[----:B------:R-:W-:Y:S01]  /*13bf0*/  SHF.R.S32.HI R25, RZ, 0x1f, R25 ;  /* 0x0000001fff197819 */ /* 0x000fe20000011419 */
[----:B------:R1:W-:Y:S01]  /*13c00*/  @!P1 ST.E.64 desc[UR40][R8.64], R28 ;  /* 0x0000001c08009985 */ /* 0x0003e2000c101b28 */
[----:B------:R-:W-:-:S02]  /*13c10*/  SHF.R.S32.HI R14, RZ, 0x1f, R14 ;  /* 0x0000001fff0e7819 */ /* 0x000fc4000001140e */
        /* <DEDUP_REMOVED lines=11> */
[----:B------:R-:W-:Y:S02]  /*13cd0*/  ISETP.GE.AND P2, PT, R11, UR4, PT ;  /* 0x000000040b007c0c */ /* 0x000fe4000bf46270 */
[----:B------:R-:W-:Y:S01]  /*13ce0*/  IADD3 R10, R210, 0x30, RZ ;  /* 0x00000030d20a7810 */ /* 0x000fe20007ffe0ff */
        /* <DEDUP_REMOVED lines=32> */
[C---:B------:R-:W-:Y:S01]  /*13ef0*/  VIADD R24, R210.reuse, 0x50 ;  /* 0x00000050d2187836 */ /* 0x040fe20000000000 */
[----:B--2---:R-:W-:Y:S01]  /*13f00*/  @!P2 LEA R10, P5, R15, R12, 0x2 ;  /* 0x0000000c0f0aa211 */ /* 0x004fe200078a10ff */
        /* <DEDUP_REMOVED lines=85> */
[----:B------:R-:W-:Y:S01]  /*14460*/  VIADD R15, R210, 0xb8 ;  /* 0x000000b8d20f7836 */ /* 0x000fe20000000000 */
[----:B------:R-:W-:-:S02]  /*14470*/  SHF.R.S32.HI R25, RZ, 0x1f, R25 ;  /* 0x0000001fff197819 */ /* 0x000fc40000011419 */
[----:B------:R-:W-:Y:S01]  /*14480*/  IADD3 R21, R210, 0xc8, RZ ;  /* 0x000000c8d2157810 */ /* 0x000fe20007ffe0ff */
[----:B------:R2:W-:Y:S01]  /*14490*/  @!P2 ST.E.64 desc[UR40][R10.64], R108 ;  /* 0x0000006c0a00a985 */ /* 0x0005e2000c101b28 */
[----:B------:R-:W-:Y:S02]  /*144a0*/  SHF.R.S32.HI R15, RZ, 0x1f, R15 ;  /* 0x0000001fff0f7819 */ /* 0x000fe4000001140f */
[----:B------:R-:W-:Y:S02]  /*144b0*/  ISETP.GE.AND P2, PT, R21, UR4, PT ;  /* 0x0000000415007c0c */ /* 0x000fe4000bf46270 */
[----:B-1----:R-:W-:-:S04]  /*144c0*/  @!P4 LEA R8, P3, R24, R12, 0x2 ;  /* 0x0000000c1808c211 */ /* 0x002fc800078610ff */
[----:B------:R-:W-:Y:S01]  /*144d0*/  @!P4 LEA.HI.X R9, R24, R20, R25, 0x2, P3 ;  /* 0x000000141809c211 */ /* 0x000fe200018f1419 */
[----:B------:R-:W-:Y:S01]  /*144e0*/  VIADD R24, R210, 0xc8 ;  /* 0x000000c8d2187836 */ /* 0x000fe20000000000 */
[----:B------:R-:W-:Y:S02]  /*144f0*/  ISETP.GE.AND P3, PT, R237, UR4, PT ;  /* 0x00000004ed007c0c */ /* 0x000fe4000bf66270 */
[C---:B--2---:R-:W-:Y:S01]  /*14500*/  @!P1 LEA R10, P5, R14.reuse, R12, 0x2 ;  /* 0x0000000c0e0a9211 */ /* 0x044fe200078a10ff */
[----:B------:R1:W-:Y:S01]  /*14510*/  @!P4 ST.E.64 desc[UR40][R8.64], R112 ;  /* 0x000000700800c985 */ /* 0x0003e2000c101b28 */
[----:B------:R-:W-:Y:S02]  /*14520*/  SHF.R.S32.HI R24, RZ, 0x1f, R24 ;  /* 0x0000001fff187819 */ /* 0x000fe40000011418 */
[----:B------:R-:W-:Y:S01]  /*14530*/  @!P1 LEA.HI.X R11, R14, R20, R15, 0x2, P5 ;  /* 0x000000140e0b9211 */ /* 0x000fe200028f140f */
[----:B------:R-:W-:-:S04]  /*14540*/  VIADD R14, R210, 0xc0 ;  /* 0x000000c0d20e7836 */ /* 0x000fc80000000000 */
[----:B------:R2:W-:Y:S01]  /*14550*/  @!P1 ST.E.64 desc[UR40][R10.64], R116 ;  /* 0x000000740a009985 */ /* 0x0005e2000c101b28 */
[----:B------:R-:W-:Y:S02]  /*14560*/  SHF.R.S32.HI R14, RZ, 0x1f, R14 ;  /* 0x0000001fff0e7819 */ /* 0x000fe4000001140e */
[----:B------:R-:W-:Y:S02]  /*14570*/  ISETP.GE.AND P1, PT, R236, UR4, PT ;  /* 0x00000004ec007c0c */ /* 0x000fe4000bf26270 */
[----:B-1----:R-:W-:-:S04]  /*14580*/  @!P0 LEA R8, P4, R13, R12, 0x2 ;  /* 0x0000000c0d088211 */ /* 0x002fc800078810ff */
[----:B------:R-:W-:Y:S02]  /*14590*/  @!P0 LEA.HI.X R9, R13, R20, R14, 0x2, P4 ;  /* 0x000000140d098211 */ /* 0x000fe400020f140e */
[-C--:B------:R-:W-:Y:S02]  /*145a0*/  @!P3 LEA R14, P4, R237, R12.reuse, 0x2 ;  /* 0x0000000ced0eb211 */ /* 0x080fe400078810ff */
[----:B--2---:R-:W-:Y:S01]  /*145b0*/  @!P2 LEA R10, P5, R21, R12, 0x2 ;  /* 0x0000000c150aa211 */ /* 0x004fe200078a10ff */
        /* <DEDUP_REMOVED lines=12> */
[----:B------:R-:W-:Y:S02]  /*14680*/  @!P1 LEA.HI.X R9, R236, R20, R13, 0x2, P5 ;  /* 0x00000014ec099211 */ /* 0x000fe400028f140d */
[----:B------:R-:W-:Y:S02]  /*14690*/  SHF.R.S32.HI R13, RZ, 0x1f, R235 ;  /* 0x0000001fff0d7819 */ /* 0x000fe400000114eb */
[----:B------:R-:W-:Y:S01]  /*146a0*/  SHF.R.S32.HI R24, RZ, 0x1f, R233 ;  /* 0x0000001fff187819 */ /* 0x000fe200000114e9 */
[----:B------:R1:W-:Y:S01]  /*146b0*/  @!P1 ST.E.64 desc[UR40][R8.64], R132 ;  /* 0x0000008408009985 */ /* 0x0003e2000c101b28 */
[C---:B--2---:R-:W-:Y:S02]  /*146c0*/  @!P0 LEA R10, P5, R235.reuse, R12, 0x2 ;  /* 0x0000000ceb0a8211 */ /* 0x044fe400078a10ff */
[----:B------:R-:W-:Y:S02]  /*146d0*/  SHF.R.S32.HI R21, RZ, 0x1f, R232 ;  /* 0x0000001fff157819 */ /* 0x000fe400000114e8 */
[----:B------:R-:W-:-:S02]  /*146e0*/  @!P0 LEA.HI.X R11, R235, R20, R13, 0x2, P5 ;  /* 0x00000014eb0b8211 */ /* 0x000fc400028f140d */
[C---:B---3--:R-:W-:Y:S02]  /*146f0*/  @!P4 LEA R14, P1, R234.reuse, R12, 0x2 ;  /* 0x0000000cea0ec211 */ /* 0x048fe400078210ff */
[----:B------:R-:W-:Y:S01]  /*14700*/  SHF.R.S32.HI R13, RZ, 0x1f, R234 ;  /* 0x0000001fff0d7819 */ /* 0x000fe200000114ea */
[----:B------:R3:W-:Y:S03]  /*14710*/  @!P0 ST.E.64 desc[UR40][R10.64], R136 ;  /* 0x000000880a008985 */ /* 0x0007e6000c101b28 */
[----:B------:R-:W-:Y:S02]  /*14720*/  @!P4 LEA.HI.X R15, R234, R20, R13, 0x2, P1 ;  /* 0x00000014ea0fc211 */ /* 0x000fe400008f140d */
[CC--:B-1----:R-:W-:Y:S02]  /*14730*/  @!P2 LEA R8, P5, R233.reuse, R12.reuse, 0x2 ;  /* 0x0000000ce908a211 */ /* 0x0c2fe400078a10ff */
[----:B------:R-:W-:Y:S01]  /*14740*/  @!P3 LEA R12, P1, R232, R12, 0x2 ;  /* 0x0000000ce80cb211 */ /* 0x000fe200078210ff */
[----:B------:R3:W-:Y:S01]  /*14750*/  @!P4 ST.E.64 desc[UR40][R14.64], R140 ;  /* 0x0000008c0e00c985 */ /* 0x0007e2000c101b28 */
[----:B------:R-:W-:-:S02]  /*14760*/  @!P2 LEA.HI.X R9, R233, R20, R24, 0x2, P5 ;  /* 0x00000014e909a211 */ /* 0x000fc400028f1418 */
[----:B------:R-:W-:-:S03]  /*14770*/  @!P3 LEA.HI.X R13, R232, R20, R21, 0x2, P1 ;  /* 0x00000014e80db211 */ /* 0x000fc600008f1415 */
[----:B------:R3:W-:Y:S04]  /*14780*/  @!P2 ST.E.64 desc[UR40][R8.64], R144 ;  /* 0x000000900800a985 */ /* 0x0007e8000c101b28 */
[----:B------:R3:W-:Y:S02]  /*14790*/  @!P3 ST.E.64 desc[UR40][R12.64], R148 ;  /* 0x000000940c00b985 */ /* 0x0007e4000c101b28 */
.L_x_14034:
[----:B------:R-:W-:Y:S05]  /*147a0*/  BSYNC B1 ;  /* 0x0000000000017941 */ /* 0x000fea0003800000 */
.L_x_14033:
[----:B------:R-:W-:-:S03]  /*147b0*/  UMOV UR4, 0xffffffff ;  /* 0xffffffff00047882 */ /* 0x000fc60000000000 */
[----:B------:R-:W-:Y:S05]  /*147c0*/  BRA.DIV UR4, `(.L_x_14035) ;  /* 0x000000b604a47947 */ /* 0x000fea000b800000 */
[----:B0-----:R-:W0:Y:S04]  /*147d0*/  SHFL.IDX PT, R4, R4, 0x1, 0x1c1f ;  /* 0x003c1f0004047f89 */ /* 0x001e2800000e0000 */
[----:B------:R-:W4:Y:S02]  /*147e0*/  SHFL.IDX PT, R3, R3, 0x1, 0x1c1f ;  /* 0x003c1f0003037f89 */ /* 0x000f2400000e0000 */
.L_x_14266:
[----:B------:R-:W-:-:S13]  /*147f0*/  ISETP.GE.AND P0, PT, R152, R0, PT ;  /* 0x000000009800720c */ /* 0x000fda0003f06270 */
[----:B------:R-:W-:Y:S05]  /*14800*/  @P0 BRA `(.L_x_14031) ;  /* 0x0000001c00240947 */ /* 0x000fea0003800000 */
[----:B------:R-:W-:Y:S01]  /*14810*/  ULDC UR4, c[0x0][0xac8] ;  /* 0x0002b20000047ab9 */ /* 0x000fe20000000800 */
[C---:B---3--:R-:W-:Y:S01]  /*14820*/  VIADD R15, R210.reuse, 0x8 ;  /* 0x00000008d20f7836 */ /* 0x048fe20000000000 */
[C---:B------:R-:W-:Y:S01]  /*14830*/  ISETP.GE.AND P2, PT, R210.reuse, UR4, PT ;  /* 0x00000004d2007c0c */ /* 0x040fe2000bf46270 */
[C---:B--2---:R-:W-:Y:S01]  /*14840*/  VIADD R12, R210.reuse, 0x10 ;  /* 0x00000010d20c7836 */ /* 0x044fe20000000000 */
[C---:B------:R-:W-:Y:S01]  /*14850*/  IADD3 R14, R210.reuse, 0x10, RZ ;  /* 0x00000010d20e7810 */ /* 0x040fe20007ffe0ff */
[C---:B-1----:R-:W-:Y:S01]  /*14860*/  VIADD R20, R210.reuse, 0x18 ;  /* 0x00000018d2147836 */ /* 0x042fe20000000000 */
[C---:B------:R-:W-:Y:S01]  /*14870*/  ISETP.GE.AND P3, PT, R15.reuse, UR4, PT ;  /* 0x000000040f007c0c */ /* 0x040fe2000bf66270 */
[----:B------:R-:W-:Y:S01]  /*14880*/  VIADD R21, R210, 0x8 ;  /* 0x00000008d2157836 */ /* 0x000fe20000000000 */
[----:B------:R-:W-:Y:S01]  /*14890*/  ISETP.GE.AND P1, PT, R12, UR4, PT ;  /* 0x000000040c007c0c */ /* 0x000fe2000bf26270 */
[----:B------:R-:W-:Y:S01]  /*148a0*/  VIADD R13, R210, 0x20 ;  /* 0x00000020d20d7836 */ /* 0x000fe20000000000 */
[----:B------:R-:W-:Y:S01]  /*148b0*/  ISETP.GE.AND P0, PT, R20, UR4, PT ;  /* 0x0000000414007c0c */ /* 0x000fe2000bf06270 */
[C---:B------:R-:W-:Y:S01]  /*148c0*/  VIADD R29, R210.reuse, 0x68 ;  /* 0x00000068d21d7836 */ /* 0x040fe20000000000 */
[----:B------:R-:W-:Y:S01]  /*148d0*/  SHF.R.S32.HI R21, RZ, 0x1f, R21 ;  /* 0x0000001fff157819 */ /* 0x000fe20000011415 */
[C---:B------:R-:W-:Y:S01]  /*148e0*/  VIADD R25, R210.reuse, 0x70 ;  /* 0x00000070d2197836 */ /* 0x040fe20000000000 */
[----:B------:R-:W-:Y:S01]  /*148f0*/  SHF.R.S32.HI R14, RZ, 0x1f, R14 ;  /* 0x0000001fff0e7819 */ /* 0x000fe2000001140e */
[----:B----4-:R-:W-:Y:S01]  /*14900*/  @!P2 IMAD.MOV.U32 R8, RZ, RZ, R3 ;  /* 0x000000ffff08a224 */ /* 0x010fe200078e0003 */
[C---:B------:R-:W-:Y:S01]  /*14910*/  IADD3 R28, R210.reuse, 0x70, RZ ;  /* 0x00000070d21c7810 */ /* 0x040fe20007ffe0ff */
[----:B0-----:R-:W-:Y:S01]  /*14920*/  @!P2 IMAD.MOV.U32 R9, RZ, RZ, R4 ;  /* 0x000000ffff09a224 */ /* 0x001fe200078e0004 */
[C---:B------:R-:W-:Y:S01]  /*14930*/  IADD3 R36, R210.reuse, 0x98, RZ ;  /* 0x00000098d2247810 */ /* 0x040fe20007ffe0ff */
[C---:B------:R-:W-:Y:S01]  /*14940*/  VIADD R32, R210.reuse, 0x78 ;  /* 0x00000078d2207836 */ /* 0x040fe20000000000 */
[----:B------:R-:W-:Y:S01]  /*14950*/  @!P3 LEA R10, P4, R15, R3, 0x2 ;  /* 0x000000030f0ab211 */ /* 0x000fe200078810ff */
[----:B------:R-:W-:Y:S01]  /*14960*/  @!P2 IMAD.WIDE R8, R210, 0x4, R8 ;  /* 0x00000004d208a825 */ /* 0x000fe200078e0208 */
[----:B------:R-:W-:-:S02]  /*14970*/  SHF.R.S32.HI R28, RZ, 0x1f, R28 ;  /* 0x0000001fff1c7819 */ /* 0x000fc4000001141c */
[----:B------:R-:W-:Y:S01]  /*14980*/  @!P3 LEA.HI.X R11, R15, R4, R21, 0x2, P4 ;  /* 0x000000040f0bb211 */ /* 0x000fe200020f1415 */
[C---:B------:R-:W-:Y:S01]  /*14990*/  VIADD R15, R210.reuse, 0x28 ;  /* 0x00000028d20f7836 */ /* 0x040fe20000000000 */
[----:B------:R0:W-:Y:S01]  /*149a0*/  @!P2 ST.E.64 desc[UR40][R8.64], R26 ;  /* 0x0000001a0800a985 */ /* 0x0001e2000c101b28 */
[----:B------:R-:W-:Y:S01]  /*149b0*/  ISETP.GE.AND P2, PT, R13, UR4, PT ;  /* 0x000000040d007c0c */ /* 0x000fe2000bf46270 */
[C---:B------:R-:W-:Y:S01]  /*149c0*/  VIADD R21, R210.reuse, 0x18 ;  /* 0x00000018d2157836 */ /* 0x040fe20000000000 */
[----:B------:R-:W-:Y:S01]  /*149d0*/  SHF.R.S32.HI R36, RZ, 0x1f, R36 ;  /* 0x0000001fff247819 */ /* 0x000fe20000011424 */
[----:B------:R1:W-:Y:S01]  /*149e0*/  @!P3 ST.E.64 desc[UR40][R10.64], R30 ;  /* 0x0000001e0a00b985 */ /* 0x0003e2000c101b28 */
[----:B------:R-:W-:Y:S01]  /*149f0*/  ISETP.GE.AND P3, PT, R15, UR4, PT ;  /* 0x000000040f007c0c */ /* 0x000fe2000bf66270 */
[C---:B------:R-:W-:Y:S01]  /*14a00*/  VIADD R33, R210.reuse, 0x68 ;  /* 0x00000068d2217836 */ /* 0x040fe20000000000 */
[----:B------:R-:W-:Y:S01]  /*14a10*/  SHF.R.S32.HI R21, RZ, 0x1f, R21 ;  /* 0x0000001fff157819 */ /* 0x000fe20000011415 */
[----:B------:R-:W-:-:S03]  /*14a20*/  VIADD R24, R210, 0x80 ;  /* 0x00000080d2187836 */ /* 0x000fc60000000000 */
[----:B------:R-:W-:Y:S02]  /*14a30*/  SHF.R.S32.HI R33, RZ, 0x1f, R33 ;  /* 0x0000001fff217819 */ /* 0x000fe40000011421 */
[----:B0-----:R-:W-:-:S04]  /*14a40*/  @!P1 LEA R8, P5, R12, R3, 0x2 ;  /* 0x000000030c089211 */ /* 0x001fc800078a10ff */
[-C--:B------:R-:W-:Y:S01]  /*14a50*/  @!P1 LEA.HI.X R9, R12, R4.reuse, R14, 0x2, P5 ;  /* 0x000000040c099211 */ /* 0x080fe200028f140e */
[----:B------:R-:W-:Y:S01]  /*14a60*/  VIADD R12, R210, 0x30 ;  /* 0x00000030d20c7836 */ /* 0x000fe20000000000 */
[----:B-1----:R-:W-:Y:S01]  /*14a70*/  @!P0 LEA R10, P4, R20, R3, 0x2 ;  /* 0x00000003140a8211 */ /* 0x002fe200078810ff */
        /* <DEDUP_REMOVED lines=13> */
[C---:B------:R-:W-:Y:S01]  /*14b50*/  VIADD R14, R210.reuse, 0x30 ;  /* 0x00000030d20e7836 */ /* 0x040fe20000000000 */
[----:B-1----:R-:W-:Y:S01]  /*14b60*/  @!P3 LEA R10, P4, R15, R3, 0x2 ;  /* 0x000000030f0ab211 */ /* 0x002fe200078810ff */
        /* <DEDUP_REMOVED lines=10> */
[-C--:B------:R-:W-:Y:S01]  /*14c10*/  @!P1 LEA.HI.X R9, R12, R4.reuse, R14, 0x2, P5 ;  /* 0x000000040c099211 */ /* 0x080fe200028f140e */
[C---:B------:R-:W-:Y:S01]  /*14c20*/  VIADD R12, R210.reuse, 0x50 ;  /* 0x00000050d20c7836 */ /* 0x040fe20000000000 */
[----:B------:R-:W-:Y:S02]  /*14c30*/  IADD3 R14, R210, 0x40, RZ ;  /* 0x00000040d20e7810 */ /* 0x000fe40007ffe0ff */
[----:B-1----:R-:W-:Y:S01]  /*14c40*/  @!P0 LEA R10, P4, R20, R3, 0x2 ;  /* 0x00000003140a8211 */ /* 0x002fe200078810ff */
        /* <DEDUP_REMOVED lines=23> */
[----:B------:R-:W-:Y:S02]  /*14dc0*/  SHF.R.S32.HI R15, RZ, 0x1f, R15 ;  /* 0x0000001fff0f7819 */ /* 0x000fe4000001140f */
[----:B0-----:R-:W-:-:S04]  /*14dd0*/  @!P1 LEA R8, P5, R12, R3, 0x2 ;  /* 0x000000030c089211 */ /* 0x001fc800078a10ff */
[-C--:B------:R-:W-:Y:S02]  /*14de0*/  @!P1 LEA.HI.X R9, R12, R4.reuse, R13, 0x2, P5 ;  /* 0x000000040c099211 */ /* 0x080fe400028f140d */
[-C--:B------:R-:W-:Y:S02]  /*14df0*/  @!P2 LEA R12, P5, R14, R3.reuse, 0x2 ;  /* 0x000000030e0ca211 */ /* 0x080fe400078a10ff */
[C---:B-1----:R-:W-:Y:S01]  /*14e00*/  @!P0 LEA R10, P4, R20.reuse, R3, 0x2 ;  /* 0x00000003140a8211 */ /* 0x042fe200078810ff */
[----:B------:R0:W-:Y:S01]  /*14e10*/  @!P1 ST.E.64 desc[UR40][R8.64], R66 ;  /* 0x0000004208009985 */ /* 0x0001e2000c101b28 */
[----:B------:R-:W-:Y:S02]  /*14e20*/  ISETP.GE.AND P1, PT, R25, UR4, PT ;  /* 0x0000000419007c0c */ /* 0x000fe4000bf26270 */
[-C--:B------:R-:W-:Y:S02]  /*14e30*/  @!P0 LEA.HI.X R11, R20, R4.reuse, R21, 0x2, P4 ;  /* 0x00000004140b8211 */ /* 0x080fe400020f1415 */
[----:B------:R-:W-:-:S02]  /*14e40*/  @!P2 LEA.HI.X R13, R14, R4, R15, 0x2, P5 ;  /* 0x000000040e0da211 */ /* 0x000fc400028f140f */
[CC--:B------:R-:W-:Y:S01]  /*14e50*/  @!P3 LEA R14, P4, R29.reuse, R3.reuse, 0x2 ;  /* 0x000000031d0eb211 */ /* 0x0c0fe200078810ff */
[----:B------:R1:W-:Y:S01]  /*14e60*/  @!P0 ST.E.64 desc[UR40][R10.64], R70 ;  /* 0x000000460a008985 */ /* 0x0003e2000c101b28 */
[----:B------:R-:W-:Y:S02]  /*14e70*/  ISETP.GE.AND P0, PT, R32, UR4, PT ;  /* 0x0000000420007c0c */ /* 0x000fe4000bf06270 */
[-C--:B------:R-:W-:Y:S01]  /*14e80*/  @!P3 LEA.HI.X R15, R29, R4.reuse, R33, 0x2, P4 ;  /* 0x000000041d0fb211 */ /* 0x080fe200020f1421 */
[----:B------:R2:W-:Y:S01]  /*14e90*/  @!P2 ST.E.64 desc[UR40][R12.64], R74 ;  /* 0x0000004a0c00a985 */ /* 0x0005e2000c101b28 */
[----:B------:R-:W-:Y:S01]  /*14ea0*/  ISETP.GE.AND P2, PT, R24, UR4, PT ;  /* 0x0000000418007c0c */ /* 0x000fe2000bf46270 */
[C---:B------:R-:W-:Y:S01]  /*14eb0*/  VIADD R29, R210.reuse, 0x88 ;  /* 0x00000088d21d7836 */ /* 0x040fe20000000000 */
[CC--:B------:R-:W-:Y:S01]  /*14ec0*/  @!P1 LEA R20, P5, R25.reuse, R3.reuse, 0x2 ;  /* 0x0000000319149211 */ /* 0x0c0fe200078a10ff */
[C---:B------:R-:W-:Y:S01]  /*14ed0*/  VIADD R33, R210.reuse, 0x78 ;  /* 0x00000078d2217836 */ /* 0x040fe20000000000 */
[----:B------:R3:W-:Y:S02]  /*14ee0*/  @!P3 ST.E.64 desc[UR40][R14.64], R78 ;  /* 0x0000004e0e00b985 */ /* 0x0007e4000c101b28 */
[----:B------:R-:W-:Y:S01]  /*14ef0*/  @!P1 LEA.HI.X R21, R25, R4, R28, 0x2, P5 ;  /* 0x0000000419159211 */ /* 0x000fe200028f141c */
[C---:B------:R-:W-:Y:S01]  /*14f00*/  VIADD R25, R210.reuse, 0x90 ;  /* 0x00000090d2197836 */ /* 0x040fe20000000000 */
[----:B------:R-:W-:Y:S01]  /*14f10*/  ISETP.GE.AND P3, PT, R29, UR4, PT ;  /* 0x000000041d007c0c */ /* 0x000fe2000bf66270 */
[----:B------:R-:W-:Y:S01]  /*14f20*/  VIADD R28, R210, 0x80 ;  /* 0x00000080d21c7836 */ /* 0x000fe20000000000 */
[----:B0-----:R-:W-:Y:S01]  /*14f30*/  @!P0 LEA R8, P4, R32, R3, 0x2 ;  /* 0x0000000320088211 */ /* 0x001fe200078810ff */
[----:B------:R0:W-:Y:S01]  /*14f40*/  @!P1 ST.E.64 desc[UR40][R20.64], R82 ;  /* 0x0000005214009985 */ /* 0x0001e2000c101b28 */
[----:B------:R-:W-:-:S02]  /*14f50*/  SHF.R.S32.HI R33, RZ, 0x1f, R33 ;  /* 0x0000001fff217819 */ /* 0x000fc40000011421 */
[----:B------:R-:W-:Y:S02]  /*14f60*/  ISETP.GE.AND P1, PT, R25, UR4, PT ;  /* 0x0000000419007c0c */ /* 0x000fe4000bf26270 */
[----:B------:R-:W-:Y:S02]  /*14f70*/  SHF.R.S32.HI R28, RZ, 0x1f, R28 ;  /* 0x0000001fff1c7819 */ /* 0x000fe4000001141c */
[-C--:B-1----:R-:W-:Y:S02]  /*14f80*/  @!P2 LEA R10, P5, R24, R3.reuse, 0x2 ;  /* 0x00000003180aa211 */ /* 0x082fe400078a10ff */
        /* <DEDUP_REMOVED lines=12> */
[-C--:B------:R-:W-:Y:S01]  /*15050*/  @!P3 LEA.HI.X R13, R29, R4.reuse, R33, 0x2, P4 ;  /* 0x000000041d0db211 */ /* 0x080fe200020f1421 */
[C---:B------:R-:W-:Y:S01]  /*15060*/  VIADD R33, R210.reuse, 0xa8 ;  /* 0x000000a8d2217836 */ /* 0x040fe20000000000 */
[----:B------:R-:W-:Y:S01]  /*15070*/  SHF.R.S32.HI R28, RZ, 0x1f, R28 ;  /* 0x0000001fff1c7819 */ /* 0x000fe2000001141c */
[C---:B------:R-:W-:Y:S01]  /*15080*/  VIADD R29, R210.reuse, 0xb0 ;  /* 0x000000b0d21d7836 */ /* 0x040fe20000000000 */
[-C--:B---3--:R-:W-:Y:S01]  /*15090*/  @!P1 LEA R14, P5, R25, R3.reuse, 0x2 ;  /* 0x00000003190e9211 */ /* 0x088fe200078a10ff */
[----:B------:R3:W-:Y:S01]  /*150a0*/  @!P3 ST.E.64 desc[UR40][R12.64], R94 ;  /* 0x0000005e0c00b985 */ /* 0x0007e2000c101b28 */
[----:B------:R-:W-:Y:S02]  /*150b0*/  ISETP.GE.AND P4, PT, R33, UR4, PT ;  /* 0x0000000421007c0c */ /* 0x000fe4000bf86270 */
[----:B------:R-:W-:Y:S01]  /*150c0*/  @!P1 LEA.HI.X R15, R25, R4, R28, 0x2, P5 ;  /* 0x00000004190f9211 */ /* 0x000fe200028f141c */
[C---:B------:R-:W-:Y:S01]  /*150d0*/  VIADD R28, R210.reuse, 0xa0 ;  /* 0x000000a0d21c7836 */ /* 0x040fe20000000000 */
[----:B------:R-:W-:Y:S01]  /*150e0*/  ISETP.GE.AND P3, PT, R29, UR4, PT ;  /* 0x000000041d007c0c */ /* 0x000fe2000bf66270 */
[----:B------:R-:W-:Y:S01]  /*150f0*/  VIADD R25, R210, 0xb8 ;  /* 0x000000b8d2197836 */ /* 0x000fe20000000000 */
[----:B0-----:R-:W-:Y:S01]  /*15100*/  @!P0 LEA R20, P5, R32, R3, 0x2 ;  /* 0x0000000320148211 */ /* 0x001fe200078a10ff */
[----:B------:R0:W-:Y:S01]  /*15110*/  @!P1 ST.E.64 desc[UR40][R14.64], R98 ;  /* 0x000000620e009985 */ /* 0x0001e2000c101b28 */
[----:B------:R-:W-:-:S02]  /*15120*/  SHF.R.S32.HI R28, RZ, 0x1f, R28 ;  /* 0x0000001fff1c7819 */ /* 0x000fc4000001141c */
[-C--:B-1----:R-:W-:Y:S02]  /*15130*/  @!P2 LEA R8, P1, R24, R3.reuse, 0x2 ;  /* 0x000000031808a211 */ /* 0x082fe400078210ff */
[-C--:B------:R-:W-:Y:S01]  /*15140*/  @!P0 LEA.HI.X R21, R32, R4.reuse, R36, 0x2, P5 ;  /* 0x0000000420158211 */ /* 0x080fe200028f1424 */
[----:B------:R-:W-:Y:S01]  /*15150*/  VIADD R36, R210, 0xa8 ;  /* 0x000000a8d2247836 */ /* 0x000fe20000000000 */
[----:B------:R-:W-:Y:S01]  /*15160*/  @!P2 LEA.HI.X R9, R24, R4, R28, 0x2, P1 ;  /* 0x000000041809a211 */ /* 0x000fe200008f141c */
[C---:B------:R-:W-:Y:S01]  /*15170*/  VIADD R32, R210.reuse, 0xb0 ;  /* 0x000000b0d2207836 */ /* 0x040fe20000000000 */
[----:B------:R-:W-:Y:S01]  /*15180*/  ISETP.GE.AND P1, PT, R25, UR4, PT ;  /* 0x0000000419007c0c */ /* 0x000fe2000bf26270 */
[----:B------:R1:W-:Y:S01]  /*15190*/  @!P0 ST.E.64 desc[UR40][R20.64], R102 ;  /* 0x0000006614008985 */ /* 0x0003e2000c101b28 */
[-C--:B--2---:R-:W-:Y:S01]  /*151a0*/  @!P4 LEA R10, P0, R33, R3.reuse, 0x2 ;  /* 0x00000003210ac211 */ /* 0x084fe200078010ff */
[C---:B------:R-:W-:Y:S01]  /*151b0*/  VIADD R28, R210.reuse, 0xc0 ;  /* 0x000000c0d21c7836 */ /* 0x040fe20000000000 */
[----:B------:R-:W-:Y:S01]  /*151c0*/  SHF.R.S32.HI R36, RZ, 0x1f, R36 ;  /* 0x0000001fff247819 */ /* 0x000fe20000011424 */
[----:B------:R-:W-:Y:S01]  /*151d0*/  VIADD R24, R210, 0xc8 ;  /* 0x000000c8d2187836 */ /* 0x000fe20000000000 */
[----:B------:R-:W-:Y:S01]  /*151e0*/  SHF.R.S32.HI R32, RZ, 0x1f, R32 ;  /* 0x0000001fff207819 */ /* 0x000fe20000011420 */
[----:B------:R2:W-:Y:S01]  /*151f0*/  @!P2 ST.E.64 desc[UR40][R8.64], R106 ;  /* 0x0000006a0800a985 */ /* 0x0005e2000c101b28 */
[----:B---3--:R-:W-:-:S02]  /*15200*/  @!P3 LEA R12, P5, R29, R3, 0x2 ;  /* 0x000000031d0cb211 */ /* 0x008fc400078a10ff */
[-C--:B------:R-:W-:Y:S02]  /*15210*/  @!P4 LEA.HI.X R11, R33, R4.reuse, R36, 0x2, P0 ;  /* 0x00000004210bc211 */ /* 0x080fe400000f1424 */
[----:B------:R-:W-:Y:S01]  /*15220*/  @!P3 LEA.HI.X R13, R29, R4, R32, 0x2, P5 ;  /* 0x000000041d0db211 */ /* 0x000fe200028f1420 */
[----:B------:R-:W-:Y:S01]  /*15230*/  VIADD R29, R210, 0xb8 ;  /* 0x000000b8d21d7836 */ /* 0x000fe20000000000 */
[----:B------:R-:W-:Y:S01]  /*15240*/  ISETP.GE.AND P2, PT, R28, UR4, PT ;  /* 0x000000041c007c0c */ /* 0x000fe2000bf46270 */
[----:B------:R3:W-:Y:S01]  /*15250*/  @!P4 ST.E.64 desc[UR40][R10.64], R110 ;  /* 0x0000006e0a00c985 */ /* 0x0007e2000c101b28 */
[----:B------:R-:W-:Y:S02]  /*15260*/  ISETP.GE.AND P0, PT, R24, UR4, PT ;  /* 0x0000000418007c0c */ /* 0x000fe4000bf06270 */
[----:B0-----:R-:W-:Y:S01]  /*15270*/  @!P1 LEA R14, P4, R25, R3, 0x2 ;  /* 0x00000003190e9211 */ /* 0x001fe200078810ff */
[----:B------:R0:W-:Y:S01]  /*15280*/  @!P3 ST.E.64 desc[UR40][R12.64], R114 ;  /* 0x000000720c00b985 */ /* 0x0001e2000c101b28 */
[----:B------:R-:W-:-:S02]  /*15290*/  SHF.R.S32.HI R29, RZ, 0x1f, R29 ;  /* 0x0000001fff1d7819 */ /* 0x000fc4000001141d */
[----:B------:R-:W-:Y:S02]  /*152a0*/  ISETP.GE.AND P3, PT, R237, UR4, PT ;  /* 0x00000004ed007c0c */ /* 0x000fe4000bf66270 */
[----:B------:R-:W-:Y:S01]  /*152b0*/  @!P1 LEA.HI.X R15, R25, R4, R29, 0x2, P4 ;  /* 0x00000004190f9211 */ /* 0x000fe200020f141d */
[C---:B------:R-:W-:Y:S02]  /*152c0*/  VIADD R29, R210.reuse, 0xc0 ;  /* 0x000000c0d21d7836 */ /* 0x040fe40000000000 */
[----:B------:R-:W-:Y:S01]  /*152d0*/  VIADD R25, R210, 0xc8 ;  /* 0x000000c8d2197836 */ /* 0x000fe20000000000 */
[-C--:B-1----:R-:W-:Y:S01]  /*152e0*/  @!P2 LEA R20, P5, R28, R3.reuse, 0x2 ;  /* 0x000000031c14a211 */ /* 0x082fe200078a10ff */
[----:B------:R1:W-:Y:S01]  /*152f0*/  @!P1 ST.E.64 desc[UR40][R14.64], R118 ;  /* 0x000000760e009985 */ /* 0x0003e2000c101b28 */
[----:B------:R-:W-:Y:S02]  /*15300*/  SHF.R.S32.HI R29, RZ, 0x1f, R29 ;  /* 0x0000001fff1d7819 */ /* 0x000fe4000001141d */
[----:B--2---:R-:W-:-:S02]  /*15310*/  @!P0 LEA R8, P4, R24, R3, 0x2 ;  /* 0x0000000318088211 */ /* 0x004fc400078810ff */
[----:B------:R-:W-:Y:S02]  /*15320*/  SHF.R.S32.HI R25, RZ, 0x1f, R25 ;  /* 0x0000001fff197819 */ /* 0x000fe40000011419 */
[----:B------:R-:W-:Y:S02]  /*15330*/  ISETP.GE.AND P1, PT, R236, UR4, PT ;  /* 0x00000004ec007c0c */ /* 0x000fe4000bf26270 */
[-C--:B------:R-:W-:Y:S02]  /*15340*/  @!P2 LEA.HI.X R21, R28, R4.reuse, R29, 0x2, P5 ;  /* 0x000000041c15a211 */ /* 0x080fe400028f141d */
[----:B------:R-:W-:Y:S02]  /*15350*/  @!P0 LEA.HI.X R9, R24, R4, R25, 0x2, P4 ;  /* 0x0000000418098211 */ /* 0x000fe400020f1419 */
[----:B------:R-:W-:Y:S01]  /*15360*/  ISETP.GE.AND P4, PT, R235, UR4, PT ;  /* 0x00000004eb007c0c */ /* 0x000fe2000bf86270 */
[----:B------:R2:W-:Y:S01]  /*15370*/  @!P2 ST.E.64 desc[UR40][R20.64], R122 ;  /* 0x0000007a1400a985 */ /* 0x0005e2000c101b28 */
[----:B------:R-:W-:-:S02]  /*15380*/  SHF.R.S32.HI R24, RZ, 0x1f, R237 ;  /* 0x0000001fff187819 */ /* 0x000fc400000114ed */
[-C--:B---3--:R-:W-:Y:S01]  /*15390*/  @!P3 LEA R10, P5, R237, R3.reuse, 0x2 ;  /* 0x00000003ed0ab211 */ /* 0x088fe200078a10ff */
[----:B------:R3:W-:Y:S01]  /*153a0*/  @!P0 ST.E.64 desc[UR40][R8.64], R126 ;  /* 0x0000007e08008985 */ /* 0x0007e2000c101b28 */
[----:B------:R-:W-:Y:S02]  /*153b0*/  ISETP.GE.AND P2, PT, R234, UR4, PT ;  /* 0x00000004ea007c0c */ /* 0x000fe4000bf46270 */
[----:B------:R-:W-:Y:S02]  /*153c0*/  ISETP.GE.AND P0, PT, R233, UR4, PT ;  /* 0x00000004e9007c0c */ /* 0x000fe4000bf06270 */
[----:B------:R-:W-:Y:S02]  /*153d0*/  @!P3 LEA.HI.X R11, R237, R4, R24, 0x2, P5 ;  /* 0x00000004ed0bb211 */ /* 0x000fe400028f1418 */
[----:B------:R-:W-:Y:S02]  /*153e0*/  SHF.R.S32.HI R24, RZ, 0x1f, R236 ;  /* 0x0000001fff187819 */ /* 0x000fe400000114ec */
[-C--:B0-----:R-:W-:Y:S01]  /*153f0*/  @!P1 LEA R12, P5, R236, R3.reuse, 0x2 ;  /* 0x00000003ec0c9211 */ /* 0x081fe200078a10ff */
[----:B------:R3:W-:Y:S01]  /*15400*/  @!P3 ST.E.64 desc[UR40][R10.64], R130 ;  /* 0x000000820a00b985 */ /* 0x0007e2000c101b28 */
[----:B-1----:R-:W-:-:S02]  /*15410*/  @!P4 LEA R14, P3, R235, R3, 0x2 ;  /* 0x00000003eb0ec211 */ /* 0x002fc400078610ff */
[-C--:B------:R-:W-:Y:S02]  /*15420*/  @!P1 LEA.HI.X R13, R236, R4.reuse, R24, 0x2, P5 ;  /* 0x00000004ec0d9211 */ /* 0x080fe400028f1418 */
[----:B------:R-:W-:Y:S02]  /*15430*/  SHF.R.S32.HI R24, RZ, 0x1f, R235 ;  /* 0x0000001fff187819 */ /* 0x000fe400000114eb */
[----:B--2---:R-:W-:Y:S01]  /*15440*/  @!P2 LEA R20, P5, R234, R3, 0x2 ;  /* 0x00000003ea14a211 */ /* 0x004fe200078a10ff */
[----:B------:R3:W-:Y:S01]  /*15450*/  @!P1 ST.E.64 desc[UR40][R12.64], R134 ;  /* 0x000000860c009985 */ /* 0x0007e2000c101b28 */
[----:B------:R-:W-:Y:S02]  /*15460*/  SHF.R.S32.HI R29, RZ, 0x1f, R234 ;  /* 0x0000001fff1d7819 */ /* 0x000fe400000114ea */
[----:B------:R-:W-:Y:S02]  /*15470*/  @!P4 LEA.HI.X R15, R235, R4, R24, 0x2, P3 ;  /* 0x00000004eb0fc211 */ /* 0x000fe400018f1418 */
[----:B------:R-:W-:-:S02]  /*15480*/  SHF.R.S32.HI R28, RZ, 0x1f, R233 ;  /* 0x0000001fff1c7819 */ /* 0x000fc400000114e9 */
[C---:B------:R-:W-:Y:S01]  /*15490*/  @!P0 LEA R24, P3, R233.reuse, R3, 0x2 ;  /* 0x00000003e9188211 */ /* 0x040fe200078610ff */
[----:B------:R3:W-:Y:S01]  /*154a0*/  @!P4 ST.E.64 desc[UR40][R14.64], R138 ;  /* 0x0000008a0e00c985 */ /* 0x0007e2000c101b28 */
[-C--:B------:R-:W-:Y:S02]  /*154b0*/  @!P2 LEA.HI.X R21, R234, R4.reuse, R29, 0x2, P5 ;  /* 0x00000004ea15a211 */ /* 0x080fe400028f141d */
[----:B------:R-:W-:-:S03]  /*154c0*/  @!P0 LEA.HI.X R25, R233, R4, R28, 0x2, P3 ;  /* 0x00000004e9198211 */ /* 0x000fc600018f141c */
[----:B------:R3:W-:Y:S04]  /*154d0*/  @!P2 ST.E.64 desc[UR40][R20.64], R142 ;  /* 0x0000008e1400a985 */ /* 0x0007e8000c101b28 */
[----:B------:R3:W-:Y:S01]  /*154e0*/  @!P0 ST.E.64 desc[UR40][R24.64], R146 ;  /* 0x0000009218008985 */ /* 0x0007e2000c101b28 */
[----:B------:R-:W-:-:S13]  /*154f0*/  ISETP.GE.AND P0, PT, R232, UR4, PT ;  /* 0x00000004e8007c0c */ /* 0x000fda000bf06270 */
[----:B---3--:R-:W-:Y:S05]  /*15500*/  @P0 BRA `(.L_x_14031) ;  /* 0x0000000c00e40947 */ /* 0x008fea0003800000 */
[----:B------:R-:W-:Y:S02]  /*15510*/  SHF.R.S32.HI R28, RZ, 0x1f, R232 ;  /* 0x0000001fff1c7819 */ /* 0x000fe400000114e8 */
[----:B------:R-:W-:-:S04]  /*15520*/  LEA R8, P0, R232, R3, 0x2 ;  /* 0x00000003e8087211 */ /* 0x000fc800078010ff */
[----:B------:R-:W-:-:S05]  /*15530*/  LEA.HI.X R9, R232, R4, R28, 0x2, P0 ;  /* 0x00000004e8097211 */ /* 0x000fca00000f141c */
[----:B------:R0:W-:Y:S01]  /*15540*/  ST.E.64 desc[UR40][R8.64], R150 ;  /* 0x0000009608007985 */ /* 0x0001e2000c101b28 */
[----:B------:R-:W-:Y:S05]  /*15550*/  BRA `(.L_x_14031) ;  /* 0x0000000c00d07947 */ /* 0x000fea0003800000 */
.L_x_14018:
        /* <DEDUP_REMOVED lines=16> */
[----:B------:R-:W0:-:S12]  /*15660*/  S2R R0, SR_TID.X ;  /* 0x0000000000007919 */ /* 0x000e180000002100 */
        /* <DEDUP_REMOVED lines=8> */
[----:B----4-:R-:W-:-:S07]  /*156f0*/  IADD3 R26, -R11, R26, RZ ;  /* 0x0000001a0b1a7210 */ /* 0x010fce0007ffe1ff */
.L_x_14036:
        /* <DEDUP_REMOVED lines=8> */
[----:B-1----:R-:W-:Y:S01]  /*15780*/  IMAD R0, R26, R37, RZ ;  /* 0x000000251a007224 */ /* 0x002fe200078e02ff */
[----:B0-----:R-:W-:-:S04]  /*15790*/  IADD3 R35, R206, -0x80, R35 ;  /* 0xffffff80ce237810 */ /* 0x001fc80007ffe023 */
[----:B------:R-:W-:-:S13]  /*157a0*/  ISETP.GE.AND P0, PT, R35, R0, PT ;  /* 0x000000002300720c */ /* 0x000fda0003f06270 */
[----:B------:R-:W-:Y:S05]  /*157b0*/  @P0 BRA `(.L_x_14038) ;  /* 0x0000000000ac0947 */ /* 0x000fea0003800000 */
[----:B---3--:R-:W-:Y:S01]  /*157c0*/  IMAD.MOV.U32 R4, RZ, RZ, 0x9b8 ;  /* 0x000009b8ff047424 */ /* 0x008fe200078e00ff */
[----:B------:R-:W-:Y:S01]  /*157d0*/  ISETP.GT.AND P0, PT, R223, 0x1, PT ;  /* 0x00000001df00780c */ /* 0x000fe20003f04270 */
[----:B------:R-:W0:Y:S01]  /*157e0*/  LDC.64 R8, c[0x0][0xba8] ;  /* 0x0002ea00ff087b82 */ /* 0x000e220000000a00 */
[----:B------:R-:W-:Y:S01]  /*157f0*/  ISETP.NE.AND P1, PT, R37, 0x1, PT ;  /* 0x000000012500780c */ /* 0x000fe20003f25270 */
[----:B------:R-:W-:Y:S01]  /*15800*/  IMAD.MOV.U32 R27, RZ, RZ, R35 ;  /* 0x000000ffff1b7224 */ /* 0x000fe200078e0023 */
[----:B------:R-:W-:-:S05]  /*15810*/  SEL R4, R4, 0x978, P0 ;  /* 0x0000097804047807 */ /* 0x000fca0000000000 */
[----:B------:R-:W1:Y:S08]  /*15820*/  LDC.64 R20, c[0x0][R4+0x220] ;  /* 0x0000880004147b82 */ /* 0x000e700000000a00 */
[----:B------:R-:W3:Y:S08]  /*15830*/  LDC.64 R24, c[0x0][R4+0x218] ;  /* 0x0000860004187b82 */ /* 0x000ef00000000a00 */
[----:B------:R-:W4:Y:S08]  /*15840*/  LDC.64 R12, c[0x0][R4+0x228] ;  /* 0x00008a00040c7b82 */ /* 0x000f300000000a00 */
[----:B------:R-:W5:Y:S08]  /*15850*/  @P1 LDC R0, c[0x0][0xbec] ;  /* 0x0002fb00ff001b82 */ /* 0x000f700000000800 */
[----:B------:R-:W2:Y:S08]  /*15860*/  LDC.64 R10, c[0x0][R4+0x210] ;  /* 0x00008400040a7b82 */ /* 0x000eb00000000a00 */
[----:B------:R-:W4:Y:S01]  /*15870*/  @P1 LDC R31, c[0x0][0xbf0] ;  /* 0x0002fc00ff1f1b82 */ /* 0x000f220000000800 */
[----:B-----5:R-:W-:-:S07]  /*15880*/  @P1 IMAD.HI.U32 R0, R35, R0, RZ ;  /* 0x0000000023001227 */ /* 0x020fce00078e00ff */
[----:B0-----:R-:W0:Y:S01]  /*15890*/  @!P0 LDC R8, c[0x0][0xb50] ;  /* 0x0002d400ff088b82 */ /* 0x001e220000000800 */
[-C--:B-1----:R-:W-:Y:S02]  /*158a0*/  IMAD R21, R21, R33.reuse, RZ ;  /* 0x0000002115157224 */ /* 0x082fe400078e02ff */
[----:B------:R-:W-:-:S05]  /*158b0*/  IMAD.WIDE.U32 R14, R20, R33, RZ ;  /* 0x00000021140e7225 */ /* 0x000fca00078e00ff */
[----:B------:R-:W1:Y:S01]  /*158c0*/  @!P0 LDC R9, c[0x0][0xb54] ;  /* 0x0002d500ff098b82 */ /* 0x000e620000000800 */
[-C--:B---3--:R-:W-:Y:S02]  /*158d0*/  IMAD R29, R25, R222.reuse, RZ ;  /* 0x000000de191d7224 */ /* 0x088fe400078e02ff */
[----:B------:R-:W-:Y:S01]  /*158e0*/  IMAD.WIDE.U32 R24, R24, R222, RZ ;  /* 0x000000de18187225 */ /* 0x000fe200078e00ff */
[----:B----4-:R-:W-:-:S03]  /*158f0*/  @P1 SHF.R.U32.HI R27, RZ, R31, R0 ;  /* 0x0000001fff1b1219 */ /* 0x010fc60000011600 */
        /* <DEDUP_REMOVED lines=12> */
[----:B------:R-:W-:Y:S02]  /*159c0*/  SHF.R.S32.HI R27, RZ, 0x1f, R27 ;  /* 0x0000001fff1b7819 */ /* 0x000fe4000001141b */
[----:B------:R-:W-:Y:S02]  /*159d0*/  SHF.R.S32.HI R21, RZ, 0x1f, R15 ;  /* 0x0000001fff157819 */ /* 0x000fe4000001140f */
[----:B------:R-:W-:Y:S01]  /*159e0*/  IADD3.X R13, R27, R0, R25, P0, P1 ;  /* 0x000000001b0d7210 */ /* 0x000fe200007e2419 */
[----:B--2---:R-:W-:-:S04]  /*159f0*/  IMAD R0, R11, R15, RZ ;  /* 0x0000000f0b007224 */ /* 0x004fc800078e02ff */
[C---:B------:R-:W-:Y:S02]  /*15a00*/  IMAD R21, R10.reuse, R21, R0 ;  /* 0x000000150a157224 */ /* 0x040fe400078e0200 */
[----:B------:R-:W-:-:S04]  /*15a10*/  IMAD.WIDE.U32 R10, R10, R15, R12 ;  /* 0x0000000f0a0a7225 */ /* 0x000fc800078e000c */
[----:B------:R-:W-:Y:S01]  /*15a20*/  IMAD.IADD R0, R11, 0x1, R21 ;  /* 0x000000010b007824 */ /* 0x000fe200078e0215 */
[----:B0-----:R-:W-:Y:S01]  /*15a30*/  LEA R8, P0, R10, R8, 0x2 ;  /* 0x000000080a087211 */ /* 0x001fe200078010ff */
[----:B------:R-:W-:-:S03]  /*15a40*/  IMAD.MOV.U32 R11, RZ, RZ, -0x800000 ;  /* 0xff800000ff0b7424 */ /* 0x000fc600078e00ff */
[----:B-1----:R-:W-:-:S05]  /*15a50*/  LEA.HI.X R9, R10, R9, R0, 0x2, P0 ;  /* 0x000000090a097211 */ /* 0x002fca00000f1400 */
[----:B------:R0:W-:Y:S04]  /*15a60*/  STG.E desc[UR40][R8.64], R11 ;  /* 0x0000000b08007986 */ /* 0x0001e8000c101928 */
.L_x_14038:
[----:B------:R-:W-:Y:S05]  /*15a70*/  BSYNC B1 ;  /* 0x0000000000017941 */ /* 0x000fea0003800000 */
.L_x_14037:
[----:B------:R-:W-:Y:S05]  /*15a80*/  @P2 BRA `(.L_x_14031) ;  /* 0x0000000800842947 */ /* 0x000fea0003800000 */
[----:B------:R-:W1:Y:S01]  /*15a90*/  LDC R21, c[0x0][0xbe8] ;  /* 0x0002fa00ff157b82 */ /* 0x000e620000000800 */
        /* <DEDUP_REMOVED lines=12> */
[----:B------:R-:W-:-:S03]  /*15b60*/  IMAD.WIDE.U32 R8, R222, UR4, R8 ;  /* 0x00000004de087c25 */ /* 0x000fc6000f8e0008 */
[----:B------:R-:W-:Y:S01]  /*15b70*/  IADD3 R13, R206, R3, RZ ;  /* 0x00000003ce0d7210 */ /* 0x000fe20007ffe0ff */
[----:B------:R-:W-:Y:S01]  /*15b80*/  IMAD R9, R222, UR5, R9 ;  /* 0x00000005de097c24 */ /* 0x000fe2000f8e0209 */
[----:B-1----:R-:W-:Y:S01]  /*15b90*/  ISETP.NE.AND P0, PT, R21, 0x1, PT ;  /* 0x000000011500780c */ /* 0x002fe20003f05270 */
[----:B------:R-:W-:Y:S02]  /*15ba0*/  ULDC.64 UR4, c[0x0][0xaf0] ;  /* 0x0002bc0000047ab9 */ /* 0x000fe40000000a00 */
[----:B------:R-:W-:Y:S02]  /*15bb0*/  IMAD.MOV.U32 R3, RZ, RZ, R13 ;  /* 0x000000ffff037224 */ /* 0x000fe400078e000d */
[----:B------:R-:W-:-:S08]  /*15bc0*/  IMAD.WIDE.U32 R8, R33, UR4, R8 ;  /* 0x0000000421087c25 */ /* 0x000fd0000f8e0008 */
[----:B---3--:R-:W0:Y:S08]  /*15bd0*/  @P0 LDC R4, c[0x0][0xbec] ;  /* 0x0002fb00ff040b82 */ /* 0x008e300000000800 */
[----:B------:R-:W1:Y:S01]  /*15be0*/  @P0 LDC R15, c[0x0][0xbf0] ;  /* 0x0002fc00ff0f0b82 */ /* 0x000e620000000800 */
[----:B0-----:R-:W-:-:S04]  /*15bf0*/  @P0 IMAD.HI.U32 R0, R13, R4, RZ ;  /* 0x000000040d000227 */ /* 0x001fc800078e00ff */
[----:B------:R-:W-:Y:S01]  /*15c00*/  IMAD R4, R30, UR4, RZ ;  /* 0x000000041e047c24 */ /* 0x000fe2000f8e02ff */
[----:B-1----:R-:W-:-:S03]  /*15c10*/  @P0 SHF.R.U32.HI R3, RZ, R15, R0 ;  /* 0x0000000fff030219 */ /* 0x002fc60000011600 */
        /* <DEDUP_REMOVED lines=20> */
[----:B------:R-:W-:-:S05]  /*15d60*/  VIADD R9, R205, 0xc0 ;  /* 0x000000c0cd097836 */ /* 0x000fca0000000000 */
[----:B------:R-:W-:Y:S01]  /*15d70*/  SHF.R.S32.HI R10, RZ, 0x1f, R9 ;  /* 0x0000001fff0a7819 */ /* 0x000fe20000011409 */
[----:B------:R-:W-:Y:S06]  /*15d80*/  BRA.DIV UR4, `(.L_x_14039) ;  /* 0x000000a204807947 */ /* 0x000fec000b800000 */
[----:B------:R0:W1:Y:S04]  /*15d90*/  SHFL.IDX PT, R0, R4, RZ, 0x181f ;  /* 0x00181fff04007589 */ /* 0x00006800000e0000 */
[----:B------:R0:W3:Y:S02]  /*15da0*/  SHFL.IDX PT, R14, R3, RZ, 0x181f ;  /* 0x00181fff030e7589 */ /* 0x0000e400000e0000 */
.L_x_14269:
        /* <DEDUP_REMOVED lines=12> */
[-C--:B---3--:R-:W-:Y:S02]  /*15e70*/  @!P3 LEA R12, P5, R205, R14.reuse, 0x1 ;  /* 0x0000000ecd0cb211 */ /* 0x088fe400078a08ff */
[----:B------:R-:W-:Y:S02]  /*15e80*/  @!P2 LEA R24, P4, R217, R14, 0x1 ;  /* 0x0000000ed918a211 */ /* 0x000fe400078808ff */
[----:B-1----:R-:W-:Y:S02]  /*15e90*/  @!P3 LEA.HI.X R13, R205, R0, R8, 0x1, P5 ;  /* 0x00000000cd0db211 */ /* 0x002fe400028f0c08 */
        /* <DEDUP_REMOVED lines=10> */
.L_x_14041:
[----:B------:R-:W-:Y:S05]  /*15f40*/  BSYNC B1 ;  /* 0x0000000000017941 */ /* 0x000fea0003800000 */
.L_x_14040:
[----:B------:R-:W-:-:S03]  /*15f50*/  UMOV UR4, 0xffffffff ;  /* 0xffffffff00047882 */ /* 0x000fc60000000000 */
[----:B------:R-:W-:Y:S05]  /*15f60*/  BRA.DIV UR4, `(.L_x_14042) ;  /* 0x000000a2043c7947 */ /* 0x000fea000b800000 */
[----:B-1----:R1:W0:Y:S04]  /*15f70*/  SHFL.IDX PT, R0, R4, 0x1, 0x181f ;  /* 0x00381f0004007f89 */ /* 0x00222800000e0000 */
[----:B---34-:R1:W3:Y:S02]  /*15f80*/  SHFL.IDX PT, R14, R3, 0x1, 0x181f ;  /* 0x00381f00030e7f89 */ /* 0x0182e400000e0000 */
.L_x_14273:
        /* <DEDUP_REMOVED lines=13> */
[----:B0-----:R-:W-:Y:S02]  /*16060*/  @!P3 LEA.HI.X R13, R205, R0, R11, 0x1, P5 ;  /* 0x00000000cd0db211 */ /* 0x001fe400028f0c0b */
        /* <DEDUP_REMOVED lines=10> */
.L_x_14044:
[----:B------:R-:W-:Y:S05]  /*16110*/  BSYNC B1 ;  /* 0x0000000000017941 */ /* 0x000fea0003800000 */
.L_x_14043:
[----:B------:R-:W-:-:S03]  /*16120*/  UMOV UR4, 0xffffffff ;  /* 0xffffffff00047882 */ /* 0x000fc60000000000 */
[----:B------:R-:W-:Y:S05]  /*16130*/  BRA.DIV UR4, `(.L_x_14045) ;  /* 0x000000a204107947 */ /* 0x000fea000b800000 */
[----:B0-----:R0:W0:Y:S04]  /*16140*/  SHFL.IDX PT, R0, R4, 0x2, 0x181f ;  /* 0x00581f0004007f89 */ /* 0x00102800000e0000 */
[----:B---34-:R3:W4:Y:S02]  /*16150*/  SHFL.IDX PT, R14, R3, 0x2, 0x181f ;  /* 0x00581f00030e7f89 */ /* 0x01872400000e0000 */
.L_x_14277:
        /* <DEDUP_REMOVED lines=24> */
.L_x_14047:
[----:B------:R-:W-:Y:S05]  /*162e0*/  BSYNC B1 ;  /* 0x0000000000017941 */ /* 0x000fea0003800000 */
.L_x_14046:
[----:B------:R-:W-:-:S03]  /*162f0*/  UMOV UR4, 0xffffffff ;  /* 0xffffffff00047882 */ /* 0x000fc60000000000 */
[----:B------:R-:W-:Y:S05]  /*16300*/  BRA.DIV UR4, `(.L_x_14048) ;  /* 0x0000009e04e47947 */ /* 0x000fea000b800000 */
[----:B0-----:R0:W0:Y:S04]  /*16310*/  SHFL.IDX PT, R0, R4, 0x3, 0x181f ;  /* 0x00781f0004007f89 */ /* 0x00102800000e0000 */
[----:B----4-:R4:W0:Y:S02]  /*16320*/  SHFL.IDX PT, R14, R3, 0x3, 0x181f ;  /* 0x00781f00030e7f89 */ /* 0x01082400000e0000 */
.L_x_14281:
[----:B-1-34-:R-:W-:-:S05]  /*16330*/  VIADD R3, R206, 0x60 ;  /* 0x00000060ce037836 */ /* 0x01afca0000000000 */
[----:B------:R-:W-:-:S13]  /*16340*/  ISETP.GE.AND P0, PT, R3, R21, PT ;  /* 0x000000150300720c */ /* 0x000fda0003f06270 */
[----:B------:R-:W-:Y:S05]  /*16350*/  @P0 BRA `(.L_x_14031) ;  /* 0x0000000000500947 */ /* 0x000fea0003800000 */
[----:B------:R-:W-:Y:S01]  /*16360*/  ULDC UR4, c[0x0][0xac8] ;  /* 0x0002b20000047ab9 */ /* 0x000fe20000000800 */
[----:B0-----:R-:W-:Y:S02]  /*16370*/  SHF.R.S32.HI R4, RZ, 0x1f, R205 ;  /* 0x0000001fff047819 */ /* 0x001fe400000114cd */
[----:B------:R-:W-:Y:S02]  /*16380*/  ISETP.GE.AND P3, PT, R205, UR4, PT ;  /* 0x00000004cd007c0c */ /* 0x000fe4000bf66270 */
[----:B------:R-:W-:Y:S02]  /*16390*/  ISETP.GE.AND P2, PT, R217, UR4, PT ;  /* 0x00000004d9007c0c */ /* 0x000fe4000bf46270 */
[----:B------:R-:W-:Y:S02]  /*163a0*/  ISETP.GE.AND P1, PT, R216, UR4, PT ;  /* 0x00000004d8007c0c */ /* 0x000fe4000bf26270 */
[----:B------:R-:W-:Y:S02]  /*163b0*/  ISETP.GE.AND P0, PT, R9, UR4, PT ;  /* 0x0000000409007c0c */ /* 0x000fe4000bf06270 */
[----:B------:R-:W-:-:S05]  /*163c0*/  SHF.R.S32.HI R8, RZ, 0x1f, R217 ;  /* 0x0000001fff087819 */ /* 0x000fca00000114d9 */
[-C--:B------:R-:W-:Y:S02]  /*163d0*/  @!P3 LEA R12, P5, R205, R14.reuse, 0x1 ;  /* 0x0000000ecd0cb211 */ /* 0x080fe400078a08ff */
[----:B------:R-:W-:Y:S02]  /*163e0*/  @!P2 LEA R20, P4, R217, R14, 0x1 ;  /* 0x0000000ed914a211 */ /* 0x000fe400078808ff */
[----:B------:R-:W-:Y:S02]  /*163f0*/  @!P3 LEA.HI.X R13, R205, R0, R4, 0x1, P5 ;  /* 0x00000000cd0db211 */ /* 0x000fe400028f0c04 */
        /* <DEDUP_REMOVED lines=10> */
.L_x_14031:
[----:B------:R-:W-:Y:S05]  /*164a0*/  BSYNC B0 ;  /* 0x0000000000007941 */ /* 0x000fea0003800000 */
.L_x_14017:
[----:B------:R-:W-:Y:S02]  /*164b0*/  ULDC UR4, c[0x0][0xc3c] ;  /* 0x00030f0000047ab9 */ /* 0x000fe40000000800 */
[----:B---3--:R-:W-:-:S13]  /*164c0*/  ISETP.GE.AND P0, PT, R7, UR4, PT ;  /* 0x0000000407007c0c */ /* 0x008fda000bf06270 */
[----:B------:R-:W-:Y:S05]  /*164d0*/  @!P0 BRA `(.L_x_14049) ;  /* 0xfffffeac00c48947 */ /* 0x000fea000383ffff */
[----:B------:R-:W-:Y:S05]  /*164e0*/  BRA `(.L_x_13889) ;  /* 0x0000008400b07947 */ /* 0x000fea0003800000 */
.L_x_13887:
        /* <DEDUP_REMOVED lines=18> */
.L_x_14050:
[----:B------:R-:W-:Y:S01]  /*16610*/  LOP3.LUT R0, R6, 0x1f, RZ, 0xc0, !PT ;  /* 0x0000001f06007812 */ /* 0x000fe200078ec0ff */
[----:B------:R-:W-:Y:S01]  /*16620*/  ULDC UR4, c[0x0][0xc3c] ;  /* 0x00030f0000047ab9 */ /* 0x000fe20000000800 */
[----:B------:R-:W-:Y:S01]  /*16630*/  MOV R8, RZ ;  /* 0x000000ff00087202 */ /* 0x000fe20000000f00 */
        /* <DEDUP_REMOVED lines=40> */
.L_x_14054:
        /* <DEDUP_REMOVED lines=39> */
.L_x_14052:
        /* <DEDUP_REMOVED lines=12> */
.L_x_14055:
        /* <DEDUP_REMOVED lines=16> */
[----:B0-----:R-:W-:Y:S01]  /*16cf0*/  IMAD.MOV.U32 R2, RZ, RZ, RZ ;  /* 0x000000ffff027224 */ /* 0x001fe200078e00ff */
[----:B-1----:R-:W-:-:S05]  /*16d00*/  IADD3 R12, RZ, -R3, RZ ;  /* 0x80000003ff0c7210 */ /* 0x002fca0007ffe0ff */
        /* <DEDUP_REMOVED lines=45> */
.L_x_14056:
        /* <DEDUP_REMOVED lines=57> */
[----:B------:R-:W-:Y:S01]  /*17370*/  @!P1 LOP3.LUT R2, RZ, R7, RZ, 0x33, !PT ;  /* 0x00000007ff029212 */ /* 0x000fe200078e33ff */
[----:B------:R-:W-:-:S04]  /*17380*/  IMAD.MOV R7, RZ, RZ, -R7 ;  /* 0x000000ffff077224 */ /* 0x000fc800078e0a07 */
[----:B------:R-:W-:-:S05]  /*17390*/  IMAD R3, R2, R7, R9 ;  /* 0x0000000702037224 */ /* 0x000fca00078e0209 */
[----:B------:R0:W-:Y:S02]  /*173a0*/  STL [R1+0x8], R3 ;  /* 0x0000080301007387 */ /* 0x0001e40000100800 */
.L_x_14057:
[----:B01----:R-:W-:-:S05]  /*173b0*/  LOP3.LUT R3, RZ, R2, RZ, 0x33, !PT ;  /* 0x00000002ff037212 */ /* 0x003fca00078e33ff */
[----:B------:R-:W-:-:S05]  /*173c0*/  IMAD.IADD R2, R4, 0x1, R3 ;  /* 0x0000000104027824 */ /* 0x000fca00078e0203 */
[----:B------:R1:W-:Y:S01]  /*173d0*/  STL [R1+0x4], R2 ;  /* 0x0000040201007387 */ /* 0x0003e20000100800 */
[----:B------:R-:W-:Y:S05]  /*173e0*/  BRA `(.L_x_14058) ;  /* 0x0000000000107947 */ /* 0x000fea0003800000 */
.L_x_14053:
[----:B------:R-:W-:Y:S01]  /*173f0*/  IMAD.U32 R2, RZ, RZ, UR6 ;  /* 0x00000006ff027e24 */ /* 0x000fe2000f8e00ff */
[----:B------:R0:W-:Y:S04]  /*17400*/  STL [R1+0x4], RZ ;  /* 0x000004ff01007387 */ /* 0x0001e80000100800 */
[----:B------:R0:W-:Y:S04]  /*17410*/  STL [R1+0x8], RZ ;  /* 0x000008ff01007387 */ /* 0x0001e80000100800 */
[----:B------:R0:W-:Y:S02]  /*17420*/  STL [R1], R2 ;  /* 0x0000000201007387 */ /* 0x0001e40000100800 */
.L_x_14058:
        /* <DEDUP_REMOVED lines=10> */
.L_x_14051:
        /* <DEDUP_REMOVED lines=32> */
.L_x_14203:
        /* <DEDUP_REMOVED lines=22> */
[----:B------:R-:W-:Y:S02]  /*17830*/  ISETP.NE.AND.EX P2, PT, RZ, UR5, PT, P2 ;  /* 0x00000005ff007c0c */ /* 0x000fe4000bf45320 */
        /* <DEDUP_REMOVED lines=15> */
[----:B------:R-:W-:Y:S02]  /*17930*/  MOV R12, RZ ;  /* 0x000000ff000c7202 */ /* 0x000fe40000000f00 */
[----:B------:R-:W-:Y:S02]  /*17940*/  @P3 IADD3 R10, P4, R17, UR10, RZ ;  /* 0x0000000a110a3c10 */ /* 0x000fe4000ff9e0ff */
[C---:B------:R-:W-:Y:S02]  /*17950*/  IADD3.X R7, R15.reuse, UR7, RZ, P5, !PT ;  /* 0x000000070f077c10 */ /* 0x040fe4000affe4ff */
[----:B------:R-:W-:-:S03]  /*17960*/  @P3 IADD3.X R11, R15, UR11, RZ, P4, !PT ;  /* 0x0000000b0f0b3c10 */ /* 0x000fc6000a7fe4ff */
        /* <DEDUP_REMOVED lines=23> */
.L_x_14060:
        /* <DEDUP_REMOVED lines=17> */
.L_x_14061:
[----:B------:R-:W-:Y:S05]  /*17bf0*/  @!P0 BRA `(.L_x_14062) ;  /* 0x00000000000c8947 */ /* 0x000fea0003800000 */
[----:B------:R-:W2:Y:S04]  /*17c00*/  LDG.E R9, desc[UR40][R6.64] ;  /* 0x0000002806097981 */ /* 0x000ea8000c1e1900 */
[----:B------:R-:W2:Y:S02]  /*17c10*/  LDG.E R6, desc[UR40][R6.64+0x4] ;  /* 0x0000042806067981 */ /* 0x000ea4000c1e1900 */
[----:B--2---:R-:W-:-:S07]  /*17c20*/  IMAD.IADD R9, R6, 0x1, -R9 ;  /* 0x0000000106097824 */ /* 0x004fce00078e0a09 */
.L_x_14062:
[----:B------:R-:W2:Y:S01]  /*17c30*/  LDL R7, [R1+0x4] ;  /* 0x0000040001077983 */ /* 0x000ea20000100800 */
[----:B-1----:R-:W1:Y:S03]  /*17c40*/  LDC R3, c[0x0][0x448] ;  /* 0x00011200ff037b82 */ /* 0x002e660000000800 */
[----:B------:R-:W3:Y:S04]  /*17c50*/  @P1 LDG.E R2, desc[UR40][R4.64] ;  /* 0x0000002804021981 */ /* 0x000ee8000c1e1900 */
[----:B------:R4:W3:Y:S01]  /*17c60*/  @P1 LDG.E R4, desc[UR40][R4.64+0x4] ;  /* 0x0000042804041981 */ /* 0x0008e2000c1e1900 */
[----:B------:R-:W-:Y:S01]  /*17c70*/  LOP3.LUT R12, R10, 0xff, RZ, 0xc0, !PT ;  /* 0x000000ff0a0c7812 */ /* 0x000fe200078ec0ff */
[----:B------:R-:W-:Y:S01]  /*17c80*/  BSSY B0, `(.L_x_14063) ;  /* 0x0000037000007945 */ /* 0x000fe20003800000 */
[----:B------:R-:W-:-:S03]  /*17c90*/  SHF.R.U32.HI R10, RZ, 0x10, R10 ;  /* 0x00000010ff0a7819 */ /* 0x000fc6000001160a */
[----:B------:R0:W-:Y:S01]  /*17ca0*/  STL [R1+0x60], R12 ;  /* 0x0000600c01007387 */ /* 0x0001e20000100800 */
[----:B-1----:R-:W-:-:S13]  /*17cb0*/  ISETP.NE.AND P0, PT, R3, 0x1, PT ;  /* 0x000000010300780c */ /* 0x002fda0003f05270 */
[----:B----4-:R-:W1:Y:S08]  /*17cc0*/  @P0 LDC R5, c[0x0][0x44c] ;  /* 0x00011300ff050b82 */ /* 0x010e700000000800 */
[----:B------:R-:W4:Y:S01]  /*17cd0*/  @P0 LDC R6, c[0x0][0x450] ;  /* 0x00011400ff060b82 */ /* 0x000f220000000800 */
[----:B--2---:R-:W-:Y:S02]  /*17ce0*/  IMAD.SHL.U32 R3, R7, 0x80, RZ ;  /* 0x0000008007037824 */ /* 0x004fe400078e00ff */
[----:B-----5:R-:W-:-:S02]  /*17cf0*/  IMAD.IADD R7, R9, 0x1, -R8 ;  /* 0x0000000109077824 */ /* 0x020fc400078e0a08 */
[----:B------:R-:W-:Y:S02]  /*17d00*/  VIADD R3, R3, 0x7f ;  /* 0x0000007f03037836 */ /* 0x000fe40000000000 */
[----:B---3--:R-:W-:Y:S02]  /*17d10*/  @P1 IMAD.IADD R11, R4, 0x1, -R2 ;  /* 0x00000001040b1824 */ /* 0x008fe400078e0a02 */
[----:B-1----:R-:W-:-:S05]  /*17d20*/  @P0 IMAD.HI.U32 R2, R3, R5, RZ ;  /* 0x0000000503020227 */ /* 0x002fca00078e00ff */
[----:B----4-:R-:W-:Y:S02]  /*17d30*/  @P0 SHF.R.U32.HI R3, RZ, R6, R2 ;  /* 0x00000006ff030219 */ /* 0x010fe40000011602 */
[----:B------:R-:W-:-:S04]  /*17d40*/  IADD3 R2, R7, R11, RZ ;  /* 0x0000000b07027210 */ /* 0x000fc80007ffe0ff */
[C---:B------:R-:W-:Y:S01]  /*17d50*/  IADD3 R21, R2.reuse, 0x60, -R14 ;  /* 0x0000006002157810 */ /* 0x040fe20007ffe80e */
[----:B------:R-:W-:-:S04]  /*17d60*/  VIADD R4, R2, 0x5f ;  /* 0x0000005f02047836 */ /* 0x000fc80000000000 */
[----:B------:R-:W-:Y:S02]  /*17d70*/  IMAD.IADD R3, R21, 0x1, R3 ;  /* 0x0000000115037824 */ /* 0x000fe400078e0203 */
[----:B------:R-:W-:-:S04]  /*17d80*/  IMAD.HI R2, R4, 0x2aaaaaab, RZ ;  /* 0x2aaaaaab04027827 */ /* 0x000fc800078e02ff */
[----:B------:R-:W-:Y:S01]  /*17d90*/  IMAD.HI R3, R3, 0x2aaaaaab, RZ ;  /* 0x2aaaaaab03037827 */ /* 0x000fe200078e02ff */
[----:B------:R-:W-:-:S03]  /*17da0*/  SHF.R.U32.HI R20, RZ, 0x1f, R2 ;  /* 0x0000001fff147819 */ /* 0x000fc60000011602 */
[----:B------:R-:W-:Y:S01]  /*17db0*/  IMAD.MOV.U32 R4, RZ, RZ, RZ ;  /* 0x000000ffff047224 */ /* 0x000fe200078e00ff */
[----:B------:R-:W-:Y:S02]  /*17dc0*/  SHF.R.U32.HI R6, RZ, 0x1f, R3 ;  /* 0x0000001fff067819 */ /* 0x000fe40000011603 */
[----:B------:R-:W-:Y:S02]  /*17dd0*/  LEA.HI.SX32 R20, R2, R20, 0x1c ;  /* 0x0000001402147211 */ /* 0x000fe400078fe2ff */
[----:B------:R-:W-:-:S04]  /*17de0*/  LEA.HI.SX32 R6, R3, R6, 0x1c ;  /* 0x0000000603067211 */ /* 0x000fc800078fe2ff */
        /* <DEDUP_REMOVED lines=31> */
[----:B------:R-:W-:-:S07]  /*17fe0*/  @!P2 LOP3.LUT R4, RZ, R2, RZ, 0x33, !PT ;  /* 0x00000002ff04a212 */ /* 0x000fce00078e33ff */
.L_x_14064:
[----:B------:R-:W-:Y:S05]  /*17ff0*/  BSYNC B0 ;  /* 0x0000000000007941 */ /* 0x000fea0003800000 */
.L_x_14063:
        /* <DEDUP_REMOVED lines=25> */
.L_x_14284:
[----:B-1----:R-:W-:Y:S02]  /*18190*/  ISETP.NE.AND P0, PT, R14, RZ, PT ;  /* 0x000000ff0e00720c */ /* 0x002fe40003f05270 */
[----:B------:R-:W-:-:S11]  /*181a0*/  PLOP3.LUT P6, PT, PT, PT, PT, 0x8, 0x0 ;  /* 0x000000000000781c */ /* 0x000fd60003fce170 */
[----:B------:R-:W-:Y:S05]  /*181b0*/  @P0 BRA `(.L_x_14068) ;  /* 0x00000000000c0947 */ /* 0x000fea0003800000 */
[----:B------:R-:W-:-:S03]  /*181c0*/  UMOV UR4, 0xffffffff ;  /* 0xffffffff00047882 */ /* 0x000fc60000000000 */
[----:B------:R-:W-:Y:S05]  /*181d0*/  BRA.DIV UR4, `(.L_x_14069) ;  /* 0x0000008204ac7947 */ /* 0x000fea000b800000 */
[----:B------:R-:W-:-:S13]  /*181e0*/  ELECT P6, URZ, PT ;  /* 0x00000000003f782f */ /* 0x000fda00038c0000 */
.L_x_14068:
        /* <DEDUP_REMOVED lines=9> */
.L_x_14287:
[----:B------:R-:W-:Y:S05]  /*18280*/  BSYNC B1 ;  /* 0x0000000000017941 */ /* 0x000fea0003800000 */
.L_x_14070:
        /* <DEDUP_REMOVED lines=12> */
.L_x_14288:
[----:B------:R-:W-:Y:S05]  /*18350*/  BSYNC B2 ;  /* 0x0000000000027941 */ /* 0x000fea0003800000 */
.L_x_14074:
        /* <DEDUP_REMOVED lines=9> */
.L_x_14077:
[----:B------:R-:W-:Y:S05]  /*183f0*/  BSYNC B2 ;  /* 0x0000000000027941 */ /* 0x000fea0003800000 */
.L_x_14076:
        /* <DEDUP_REMOVED lines=13> */
.L_x_14078:
        /* <DEDUP_REMOVED lines=13> */
.L_x_14289:
[----:B------:R-:W-:Y:S05]  /*185a0*/  BSYNC B2 ;  /* 0x0000000000027941 */ /* 0x000fea0003800000 */
.L_x_14079:
[----:B------:R-:W-:Y:S01]  /*185b0*/  BSSY B2, `(.L_x_14081) ;  /* 0x000000b000027945 */ /* 0x000fe20003800000 */
[----:B------:R-:W-:Y:S01]  /*185c0*/  IMAD.MOV.U32 R12, RZ, RZ, 0x0 ;  /* 0x00000000ff0c7424 */ /* 0x000fe200078e00ff */
[----:B------:R-:W-:Y:S02]  /*185d0*/  MOV R13, 0x12f00000 ;  /* 0x12f00000000d7802 */ /* 0x000fe40000000f00 */
        /* <DEDUP_REMOVED lines=8> */
.L_x_14082:
[----:B------:R-:W-:Y:S05]  /*18660*/  BSYNC B2 ;  /* 0x0000000000027941 */ /* 0x000fea0003800000 */
.L_x_14081:
        /* <DEDUP_REMOVED lines=10> */
.L_x_14083:
        /* <DEDUP_REMOVED lines=15> */
.L_x_14084:
        /* <DEDUP_REMOVED lines=15> */
.L_x_14085:
        /* <DEDUP_REMOVED lines=15> */
.L_x_14086:
        /* <DEDUP_REMOVED lines=10> */
.L_x_14073:
[----:B------:R-:W-:Y:S05]  /*18a80*/  BSYNC B1 ;  /* 0x0000000000017941 */ /* 0x000fea0003800000 */
.L_x_14072:
        /* <DEDUP_REMOVED lines=13> */
.L_x_14102:
        /* <DEDUP_REMOVED lines=13> */
.L_x_14290:
[----:B------:R-:W-:Y:S05]  /*18c30*/  BSYNC B2 ;  /* 0x0000000000027941 */ /* 0x000fea0003800000 */
.L_x_14089:
        /* <DEDUP_REMOVED lines=9> */
.L_x_14092:
[----:B------:R-:W-:Y:S05]  /*18cd0*/  BSYNC B2 ;  /* 0x0000000000027941 */ /* 0x000fea0003800000 */
.L_x_14091:
        /* <DEDUP_REMOVED lines=10> */
[----:B--2---:R-:W-:-:S05]  /*18d80*/  IMAD R7, R7, 0x3000, R18 ;  /* 0x0000300007077824 */ /* 0x004fca00078e0212 */
[----:B------:R-:W-:-:S07]  /*18d90*/  IADD3 R7, R7, 0x1c400, RZ ;  /* 0x0001c40007077810 */ /* 0x000fce0007ffe0ff */
.L_x_14093:
        /* <DEDUP_REMOVED lines=13> */
.L_x_14291:
[----:B------:R-:W-:Y:S05]  /*18e70*/  BSYNC B2 ;  /* 0x0000000000027941 */ /* 0x000fea0003800000 */
.L_x_14094:
        /* <DEDUP_REMOVED lines=11> */
.L_x_14097:
[----:B------:R-:W-:Y:S05]  /*18f30*/  BSYNC B2 ;  /* 0x0000000000027941 */ /* 0x000fea0003800000 */
.L_x_14096:
        /* <DEDUP_REMOVED lines=10> */
.L_x_14098:
        /* <DEDUP_REMOVED lines=15> */
.L_x_14099:
        /* <DEDUP_REMOVED lines=15> */
.L_x_14100:
        /* <DEDUP_REMOVED lines=15> */
.L_x_14101:
        /* <DEDUP_REMOVED lines=10> */
.L_x_14088:
[----:B------:R-:W-:Y:S05]  /*19350*/  BSYNC B1 ;  /* 0x0000000000017941 */ /* 0x000fea0003800000 */
.L_x_14087:
        /* <DEDUP_REMOVED lines=12> */
.L_x_14066:
[----:B------:R-:W-:Y:S05]  /*19420*/  BSYNC B0 ;  /* 0x0000000000007941 */ /* 0x000fea0003800000 */
.L_x_14065:
        /* <DEDUP_REMOVED lines=12> */
[----:B---3--:R-:W-:-:S04]  /*194f0*/  @P1 SHF.R.U32.HI R0, RZ, R3, R2 ;  /* 0x00000003ff001219 */ /* 0x008fc80000011602 */
[----:B------:R-:W-:-:S05]  /*19500*/  IADD3 R0, R21, R0, RZ ;  /* 0x0000000015007210 */ /* 0x000fca0007ffe0ff */
[----:B------:R-:W-:-:S05]  /*19510*/  IMAD.HI R0, R0, 0x2aaaaaab, RZ ;  /* 0x2aaaaaab00007827 */ /* 0x000fca00078e02ff */
[----:B------:R-:W-:-:S04]  /*19520*/  SHF.R.U32.HI R2, RZ, 0x1f, R0 ;  /* 0x0000001fff027819 */ /* 0x000fc80000011600 */
[----:B------:R-:W-:-:S04]  /*19530*/  LEA.HI.SX32 R0, R0, R2, 0x1c ;  /* 0x0000000200007211 */ /* 0x000fc800078fe2ff */
        /* <DEDUP_REMOVED lines=32> */
.L_x_14104:
[----:B------:R-:W-:Y:S05]  /*19740*/  BSYNC B0 ;  /* 0x0000000000007941 */ /* 0x000fea0003800000 */
.L_x_14103:
        /* <DEDUP_REMOVED lines=27> */
.L_x_14106:
        /* <DEDUP_REMOVED lines=20> */
.L_x_14109:
[----:B------:R-:W-:Y:S05]  /*19a40*/  BSYNC B6 ;  /* 0x0000000000067941 */ /* 0x000fea0003800000 */
.L_x_14108:
        /* <DEDUP_REMOVED lines=20> */
.L_x_14112:
        /* <DEDUP_REMOVED lines=16> */
.L_x_14111:
[----:B------:R-:W-:Y:S05]  /*19c90*/  BSYNC B6 ;  /* 0x0000000000067941 */ /* 0x000fea0003800000 */
.L_x_14110:
        /* <DEDUP_REMOVED lines=24> */
.L_x_14294:
        /* <DEDUP_REMOVED lines=9> */
.L_x_14297:
        /* <DEDUP_REMOVED lines=24> */
.L_x_14116:
[----:B------:R-:W2:Y:S04]  /*1a030*/  LDL R0, [R1+0x10] ;  /* 0x0000100001007983 */ /* 0x000ea80000100800 */
[----:B-1----:R-:W3:Y:S01]  /*1a040*/  LDL R2, [R1+0x18] ;  /* 0x0000180001027983 */ /* 0x002ee20000100800 */
[----:B--2---:R-:W-:Y:S01]  /*1a050*/  IMAD R0, R0, 0x8, R18 ;  /* 0x0000000800007824 */ /* 0x004fe200078e0212 */
[----:B---3--:R-:W-:-:S04]  /*1a060*/  SHF.L.U32 R2, R2, 0x1f, RZ ;  /* 0x0000001f02027819 */ /* 0x008fc800000006ff */
[----:B------:R-:W1:Y:S02]  /*1a070*/  SYNCS.PHASECHK.TRANS64.TRYWAIT P0, [R0+URZ+0x22840], R2 ;  /* 0x02284002000075a7 */ /* 0x000e64000800017f */
[----:B-1----:R-:W-:Y:S05]  /*1a080*/  @!P0 BRA `(.L_x_14117) ;  /* 0x0000006400d88947 */ /* 0x002fea0003800000 */
.L_x_14298:
        /* <DEDUP_REMOVED lines=11> */
.L_x_14118:
[----:B0-----:R-:W2:Y:S04]  /*1a140*/  LDL R4, [R1+0x10] ;  /* 0x0000100001047983 */ /* 0x001ea80000100800 */
[----:B------:R-:W3:Y:S04]  /*1a150*/  LDL R3, [R1+0x30] ;  /* 0x0000300001037983 */ /* 0x000ee80000100800 */
[----:B-1----:R-:W4:Y:S01]  /*1a160*/  LDL R2, [R1+0x24] ;  /* 0x0000240001027983 */ /* 0x002f220000100800 */
        /* <DEDUP_REMOVED lines=11> */
[----:B--2---:R-:W-:Y:S01]  /*1a220*/  IMAD R0, R4, 0x3000, R18 ;  /* 0x0000300004007824 */ /* 0x004fe200078e0212 */
[----:B---3--:R-:W-:-:S04]  /*1a230*/  R2UR UR11, R3 ;  /* 0x00000000030b72ca */ /* 0x008fc800000e0000 */
[----:B------:R-:W-:Y:S02]  /*1a240*/  R2UR UR8, R0 ;  /* 0x00000000000872ca */ /* 0x000fe400000e0000 */
[----:B----4-:R-:W-:-:S11]  /*1a250*/  R2UR UR4, R2 ;  /* 0x00000000020472ca */ /* 0x010fd600000e0000 */
[----:B------:R-:W-:Y:S02]  /*1a260*/  UIADD3 UR8, UR8, 0x1c400, URZ ;  /* 0x0001c40008087890 */ /* 0x000fe4000fffe03f */
[----:B------:R-:W-:-:S03]  /*1a270*/  UIMAD UR11, UR11, 0x60, UR4 ;  /* 0x000000600b0b78a4 */ /* 0x000fc6000f8e0204 */
[----:B------:R-:W-:-:S06]  /*1a280*/  UMOV UR4, 0x0 ;  /* 0x0000000000047882 */ /* 0x000fcc0000000000 */
[----:B------:R1:W-:Y:S02]  /*1a290*/  UTMALDG.4D [UR8], [UR6], desc[UR4] ;  /* 0x00000408060075b4 */ /* 0x0003e40008019000 */
[----:B-1----:R-:W-:Y:S01]  /*1a2a0*/  NOP ;  /* 0x0000000000007918 */ /* 0x002fe20000000000 */
.L_x_14114:
[----:B------:R-:W2:Y:S04]  /*1a2b0*/  LDL.LU R3, [R1+0x44] ;  /* 0x0000440001037983 */ /* 0x000ea80000300800 */
[----:B------:R-:W3:Y:S04]  /*1a2c0*/  LDL.LU R5, [R1+0x2c] ;  /* 0x00002c0001057983 */ /* 0x000ee80000300800 */
[----:B0-----:R-:W4:Y:S01]  /*1a2d0*/  LDL.LU R4, [R1+0x58] ;  /* 0x0000580001047983 */ /* 0x001f220000300800 */
        /* <DEDUP_REMOVED lines=37> */
.L_x_14120:
[----:B------:R-:W-:Y:S05]  /*1a530*/  BSYNC B6 ;  /* 0x0000000000067941 */ /* 0x000fea0003800000 */
.L_x_14119:
        /* <DEDUP_REMOVED lines=27> */
[----:B-1----:R-:W-:-:S04]  /*1a6f0*/  SHF.L.U32 R4, R4, 0x4, RZ ;  /* 0x0000000404047819 */ /* 0x002fc800000006ff */
        /* <DEDUP_REMOVED lines=97> */
.L_x_14315:
        /* <DEDUP_REMOVED lines=10> */
.L_x_14122:
        /* <DEDUP_REMOVED lines=18> */
.L_x_14316:
[----:B------:R-:W-:Y:S05]  /*1aed0*/  BSYNC B0 ;  /* 0x0000000000007941 */ /* 0x000fea0003800000 */
.L_x_14123:
        /* <DEDUP_REMOVED lines=13> */
.L_x_14317:
[----:B------:R-:W-:Y:S05]  /*1afb0*/  BSYNC B1 ;  /* 0x0000000000017941 */ /* 0x000fea0003800000 */
.L_x_14127:
        /* <DEDUP_REMOVED lines=9> */
.L_x_14130:
[----:B------:R-:W-:Y:S05]  /*1b050*/  BSYNC B1 ;  /* 0x0000000000017941 */ /* 0x000fea0003800000 */
.L_x_14129:
        /* <DEDUP_REMOVED lines=13> */
.L_x_14131:
        /* <DEDUP_REMOVED lines=15> */
.L_x_14132:
        /* <DEDUP_REMOVED lines=15> */
.L_x_14133:
        /* <DEDUP_REMOVED lines=15> */
.L_x_14134:
        /* <DEDUP_REMOVED lines=10> */
.L_x_14126:
[----:B------:R-:W-:Y:S05]  /*1b4a0*/  BSYNC B0 ;  /* 0x0000000000007941 */ /* 0x000fea0003800000 */
.L_x_14125:
        /* <DEDUP_REMOVED lines=24> */
[----:B--2---:R-:W-:-:S04]  /*1b630*/  IADD3 R2, R5, 0x1, RZ ;  /* 0x0000000105027810 */ /* 0x004fc80007ffe0ff */
        /* <DEDUP_REMOVED lines=30> */
.L_x_14141:
        /* <DEDUP_REMOVED lines=8> */
.L_x_14318:
[----:B------:R-:W-:Y:S05]  /*1b8a0*/  BSYNC B3 ;  /* 0x0000000000037941 */ /* 0x000fea0003800000 */
.L_x_14142:
        /* <DEDUP_REMOVED lines=9> */
.L_x_14145:
[----:B------:R-:W-:Y:S05]  /*1b940*/  BSYNC B3 ;  /* 0x0000000000037941 */ /* 0x000fea0003800000 */
.L_x_14144:
        /* <DEDUP_REMOVED lines=13> */
.L_x_14146:
        /* <DEDUP_REMOVED lines=13> */
.L_x_14319:
[----:B------:R-:W-:Y:S05]  /*1baf0*/  BSYNC B3 ;  /* 0x0000000000037941 */ /* 0x000fea0003800000 */
.L_x_14147:
        /* <DEDUP_REMOVED lines=11> */
.L_x_14150:
[----:B------:R-:W-:Y:S05]  /*1bbb0*/  BSYNC B3 ;  /* 0x0000000000037941 */ /* 0x000fea0003800000 */
.L_x_14149:
[----:B------:R-:W2:Y:S01]  /*1bbc0*/  LDL R3, [R1+0x10] ;  /* 0x0000100001037983 */ /* 0x000ea20000100800 */
[----:B------:R-:W-:Y:S01]  /*1bbd0*/  R2UR UR10, R9 ;  /* 0x00000000090a72ca */ /* 0x000fe200000e0000 */
[----:B------:R-:W-:Y:S01]  /*1bbe0*/  UIADD3 UR4, UP0, UR38, 0x470, URZ ;  /* 0x0000047026047890 */ /* 0x000fe2000ff1e03f */
[----:B------:R-:W-:Y:S02]  /*1bbf0*/  R2UR UR6, R6 ;  /* 0x00000000060672ca */ /* 0x000fe400000e0000 */
[----:B------:R-:W-:Y:S01]  /*1bc00*/  R2UR UR7, R7 ;  /* 0x00000000070772ca */ /* 0x000fe200000e0000 */
[----:B------:R-:W-:Y:S01]  /*1bc10*/  UIADD3.X UR5, URZ, UR39, URZ, UP0, !UPT ;  /* 0x000000273f057290 */ /* 0x000fe200087fe43f */
[----:B------:R-:W-:Y:S02]  /*1bc20*/  PLOP3.LUT P0, PT, PT, PT, PT, 0x80, 0x0 ;  /* 0x000000000000781c */ /* 0x000fe40003f0f070 */
[----:B------:R-:W-:Y:S01]  /*1bc30*/  IADD3 R2, R2, 0x22850, RZ ;  /* 0x0002285002027810 */ /* 0x000fe20007ffe0ff */
[----:B--2---:R-:W-:-:S04]  /*1bc40*/  IMAD R3, R3, 0xc000, R18 ;  /* 0x0000c00003037824 */ /* 0x004fc800078e0212 */
[----:B------:R-:W-:-:S07]  /*1bc50*/  VIADD R5, R3, 0x400 ;  /* 0x0000040003057836 */ /* 0x000fce0000000000 */
.L_x_14151:
        /* <DEDUP_REMOVED lines=15> */
.L_x_14152:
        /* <DEDUP_REMOVED lines=15> */
.L_x_14153:
        /* <DEDUP_REMOVED lines=15> */
.L_x_14154:
        /* <DEDUP_REMOVED lines=10> */
.L_x_14140:
[----:B------:R-:W-:Y:S05]  /*1bfd0*/  BSYNC B1 ;  /* 0x0000000000017941 */ /* 0x000fea0003800000 */
.L_x_14139:
[----:B------:R-:W2:Y:S02]  /*1bfe0*/  LDL.LU R5, [R1+0x40] ;  /* 0x0000400001057983 */ /* 0x000ea40000300800 */
[----:B--2---:R-:W-:-:S07]  /*1bff0*/  VIADD R0, R5, 0xfffffffd ;  /* 0xfffffffd05007836 */ /* 0x004fce0000000000 */
.L_x_14138:
[----:B------:R-:W-:Y:S05]  /*1c000*/  BSYNC B2 ;  /* 0x0000000000027941 */ /* 0x000fea0003800000 */
.L_x_14137:
[----:B------:R-:W-:Y:S01]  /*1c010*/  VIADD R8, R8, 0xfffffffe ;  /* 0xfffffffe08087836 */ /* 0x000fe20000000000 */
[----:B------:R-:W-:-:S04]  /*1c020*/  LOP3.LUT R4, RZ, R4, RZ, 0x33, !PT ;  /* 0x00000004ff047212 */ /* 0x000fc800078e33ff */
[----:B------:R-:W-:-:S13]  /*1c030*/  ISETP.NE.AND P0, PT, R8, R4, PT ;  /* 0x000000040800720c */ /* 0x000fda0003f05270 */
[----:B------:R-:W-:Y:S05]  /*1c040*/  @!P0 BRA `(.L_x_14136) ;  /* 0x0000001400008947 */ /* 0x000fea0003800000 */
.L_x_14187:
        /* <DEDUP_REMOVED lines=35> */
.L_x_14157:
[----:B------:R-:W-:Y:S01]  /*1c280*/  LEA R3, R7, R18, 0x3 ;  /* 0x0000001207037211 */ /* 0x000fe200078e18ff */
[----:B-1----:R-:W1:Y:S01]  /*1c290*/  S2R R4, SR_TID.X ;  /* 0x0000000000047919 */ /* 0x002e620000002100 */
[----:B------:R-:W-:Y:S01]  /*1c2a0*/  SHF.L.U32 R2, R6, 0x1f, RZ ;  /* 0x0000001f06027819 */ /* 0x000fe200000006ff */
[----:B------:R-:W-:Y:S03]  /*1c2b0*/  BSSY B2, `(.L_x_14158) ;  /* 0x0000005000027945 */ /* 0x000fe60003800000 */
[----:B------:R-:W2:Y:S01]  /*1c2c0*/  SYNCS.PHASECHK.TRANS64.TRYWAIT P0, [R3+URZ+0x22840], R2 ;  /* 0x02284002030075a7 */ /* 0x000ea2000800017f */
[----:B-1----:R-:W-:-:S04]  /*1c2d0*/  LOP3.LUT R4, R4, 0x7f, RZ, 0xc0, !PT ;  /* 0x0000007f04047812 */ /* 0x002fc800078ec0ff */
[----:B------:R-:W-:Y:S01]  /*1c2e0*/  ISETP.NE.AND P1, PT, R4, RZ, PT ;  /* 0x000000ff0400720c */ /* 0x000fe20003f25270 */
[----:B--2---:R-:W-:-:S12]  /*1c2f0*/  @!P0 BRA `(.L_x_14159) ;  /* 0x00000050003c8947 */ /* 0x004fd80003800000 */
.L_x_14320:
[----:B------:R-:W-:Y:S05]  /*1c300*/  BSYNC B2 ;  /* 0x0000000000027941 */ /* 0x000fea0003800000 */
.L_x_14158:
        /* <DEDUP_REMOVED lines=9> */
.L_x_14161:
[----:B------:R-:W-:Y:S05]  /*1c3a0*/  BSYNC B2 ;  /* 0x0000000000027941 */ /* 0x000fea0003800000 */
.L_x_14160:
        /* <DEDUP_REMOVED lines=12> */
.L_x_14162:
        /* <DEDUP_REMOVED lines=13> */
.L_x_14321:
[----:B------:R-:W-:Y:S05]  /*1c540*/  BSYNC B2 ;  /* 0x0000000000027941 */ /* 0x000fea0003800000 */
.L_x_14163:
        /* <DEDUP_REMOVED lines=11> */
.L_x_14166:
[----:B------:R-:W-:Y:S05]  /*1c600*/  BSYNC B2 ;  /* 0x0000000000027941 */ /* 0x000fea0003800000 */
.L_x_14165:
        /* <DEDUP_REMOVED lines=9> */
.L_x_14167:
        /* <DEDUP_REMOVED lines=15> */
.L_x_14168:
        /* <DEDUP_REMOVED lines=15> */
.L_x_14169:
        /* <DEDUP_REMOVED lines=15> */
.L_x_14170:
        /* <DEDUP_REMOVED lines=10> */
.L_x_14156:
[----:B------:R-:W-:Y:S05]  /*1ca10*/  BSYNC B1 ;  /* 0x0000000000017941 */ /* 0x000fea0003800000 */
.L_x_14155:
        /* <DEDUP_REMOVED lines=35> */
.L_x_14173:
        /* <DEDUP_REMOVED lines=8> */
.L_x_14322:
[----:B------:R-:W-:Y:S05]  /*1ccd0*/  BSYNC B2 ;  /* 0x0000000000027941 */ /* 0x000fea0003800000 */
.L_x_14174:
        /* <DEDUP_REMOVED lines=9> */
.L_x_14177:
[----:B------:R-:W-:Y:S05]  /*1cd70*/  BSYNC B2 ;  /* 0x0000000000027941 */ /* 0x000fea0003800000 */
.L_x_14176:
        /* <DEDUP_REMOVED lines=13> */
.L_x_14178:
        /* <DEDUP_REMOVED lines=13> */
.L_x_14323:
[----:B------:R-:W-:Y:S05]  /*1cf20*/  BSYNC B2 ;  /* 0x0000000000027941 */ /* 0x000fea0003800000 */
.L_x_14179:
[----:B------:R-:W-:Y:S01]  /*1cf30*/  BSSY B2, `(.L_x_14181) ;  /* 0x000000b000027945 */ /* 0x000fe20003800000 */
[----:B0-----:R-:W-:Y:S01]  /*1cf40*/  MOV R8, 0x0 ;  /* 0x0000000000087802 */ /* 0x001fe20000000f00 */
[----:B------:R-:W-:Y:S02]  /*1cf50*/  IMAD.MOV.U32 R9, RZ, RZ, 0x14f00000 ;  /* 0x14f00000ff097424 */ /* 0x000fe400078e00ff */
[----:B------:R-:W-:Y:S05]  /*1cf60*/  @P1 BRA `(.L_x_14182) ;  /* 0x00000000001c1947 */ /* 0x000fea0003800000 */
[----:B------:R-:W0:Y:S01]  /*1cf70*/  S2R R5, SR_TID.X ;  /* 0x0000000000057919 */ /* 0x000e220000002100 */
[----:B-12---:R-:W-:-:S04]  /*1cf80*/  IMAD.MOV.U32 R2, RZ, RZ, 0xc000 ;  /* 0x0000c000ff027424 */ /* 0x006fc800078e00ff */
[----:B------:R3:W-:Y:S01]  /*1cf90*/  SYNCS.ARRIVE.TRANS64 RZ, [R3+URZ+0x22850], R2 ;  /* 0x0228500203ff79a7 */ /* 0x0007e2000800003f */
[----:B0-----:R-:W-:-:S04]  /*1cfa0*/  LOP3.LUT R5, R5, 0x1f, RZ, 0xc0, !PT ;  /* 0x0000001f05057812 */ /* 0x001fc800078ec0ff */
[----:B------:R-:W-:-:S13]  /*1cfb0*/  ISETP.NE.AND P0, PT, R5, RZ, PT ;  /* 0x000000ff0500720c */ /* 0x000fda0003f05270 */
[----:B---3--:R-:W-:Y:S05]  /*1cfc0*/  @!P0 BRA `(.L_x_14182) ;  /* 0x0000000000048947 */ /* 0x008fea0003800000 */
[----:B------:R-:W-:Y:S01]  /*1cfd0*/  BPT.TRAP 0x1 ;  /* 0x000000040000795c */ /* 0x000fe20000300000 */
.L_x_14182:
[----:B------:R-:W-:Y:S05]  /*1cfe0*/  BSYNC B2 ;  /* 0x0000000000027941 */ /* 0x000fea0003800000 */
.L_x_14181:
        /* <DEDUP_REMOVED lines=10> */
.L_x_14183:
        /* <DEDUP_REMOVED lines=15> */
.L_x_14184:
        /* <DEDUP_REMOVED lines=15> */
.L_x_14185:
        /* <DEDUP_REMOVED lines=15> */
.L_x_14186:
        /* <DEDUP_REMOVED lines=10> */
.L_x_14172:
[----:B------:R-:W-:Y:S05]  /*1d400*/  BSYNC B1 ;  /* 0x0000000000017941 */ /* 0x000fea0003800000 */
.L_x_14171:
[----:B------:R-:W2:Y:S01]  /*1d410*/  LDL R5, [R1+0x28] ;  /* 0x0000280001057983 */ /* 0x000ea20000100800 */
[----:B------:R-:W-:Y:S01]  /*1d420*/  VIADD R0, R0, 0xfffffffe ;  /* 0xfffffffe00007836 */ /* 0x000fe20000000000 */
[----:B--2---:R-:W-:-:S13]  /*1d430*/  ISETP.GT.AND P0, PT, R6, R5, PT ;  /* 0x000000050600720c */ /* 0x004fda0003f04270 */
[----:B------:R-:W-:Y:S05]  /*1d440*/  @P0 BRA `(.L_x_14187) ;  /* 0xffffffec00000947 */ /* 0x000fea000383ffff */
.L_x_14136:
[----:B------:R-:W-:Y:S05]  /*1d450*/  BSYNC B0 ;  /* 0x0000000000007941 */ /* 0x000fea0003800000 */
.L_x_14135:
        /* <DEDUP_REMOVED lines=25> */
.L_x_14189:
[----:B------:R-:W-:Y:S05]  /*1d5f0*/  BSYNC B0 ;  /* 0x0000000000007941 */ /* 0x000fea0003800000 */
.L_x_14188:
[----:B------:R-:W-:-:S05]  /*1d600*/  SEL R0, R0, RZ, P0 ;  /* 0x000000ff00007207 */ /* 0x000fca0000000000 */
[----:B------:R3:W-:Y:S02]  /*1d610*/  STL [R1+0x10], R0 ;  /* 0x0000100001007387 */ /* 0x0007e40000100800 */
.L_x_14107:
[----:B------:R-:W-:Y:S05]  /*1d620*/  BSYNC B7 ;  /* 0x0000000000077941 */ /* 0x000fea0003800000 */
.L_x_14105:
        /* <DEDUP_REMOVED lines=13> */
.L_x_14190:
        /* <DEDUP_REMOVED lines=8> */
[----:B0-----:R-:W-:Y:S01]  /*1d780*/  MOV R10, R2 ;  /* 0x00000002000a7202 */ /* 0x001fe20000000f00 */
        /* <DEDUP_REMOVED lines=37> */
.L_x_14333:
[----:B------:R-:W-:Y:S02]  /*1d9e0*/  ULDC UR4, c[0x0][0xc38] ;  /* 0x00030e0000047ab9 */ /* 0x000fe40000000800 */
[----:B------:R-:W-:-:S04]  /*1d9f0*/  IMAD.U32 R2, RZ, RZ, UR4 ;  /* 0x00000004ff027e24 */ /* 0x000fc8000f8e00ff */
[----:B-1----:R-:W-:-:S05]  /*1da00*/  IMAD R9, R9, R2, RZ ;  /* 0x0000000209097224 */ /* 0x002fca00078e02ff */
[----:B------:R-:W-:-:S04]  /*1da10*/  IADD3 R0, R0, R9, RZ ;  /* 0x0000000900007210 */ /* 0x000fc80007ffe0ff */
[----:B------:R-:W-:-:S13]  /*1da20*/  ISETP.GT.AND P6, PT, R0, R5, PT ;  /* 0x000000050000720c */ /* 0x000fda0003fc4270 */
[----:B------:R-:W-:Y:S05]  /*1da30*/  @P6 BRA `(.L_x_14193) ;  /* 0x0000000000ac6947 */ /* 0x000fea0003800000 */
.L_x_14196:
        /* <DEDUP_REMOVED lines=37> */
.L_x_14341:
[----:B------:R-:W-:Y:S02]  /*1dc90*/  ULDC UR4, c[0x0][0xc38] ;  /* 0x00030e0000047ab9 */ /* 0x000fe40000000800 */
[----:B------:R-:W-:-:S04]  /*1dca0*/  IMAD.U32 R2, RZ, RZ, UR4 ;  /* 0x00000004ff027e24 */ /* 0x000fc8000f8e00ff */
[----:B-1----:R-:W-:-:S04]  /*1dcb0*/  IMAD R9, R9, R2, RZ ;  /* 0x0000000209097224 */ /* 0x002fc800078e02ff */
[----:B------:R-:W-:-:S05]  /*1dcc0*/  IMAD.IADD R0, R9, 0x1, R0 ;  /* 0x0000000109007824 */ /* 0x000fca00078e0200 */
[----:B------:R-:W-:-:S13]  /*1dcd0*/  ISETP.GT.AND P6, PT, R0, R5, PT ;  /* 0x000000050000720c */ /* 0x000fda0003fc4270 */
[----:B------:R-:W-:Y:S05]  /*1dce0*/  @!P6 BRA `(.L_x_14196) ;  /* 0xfffffffc0054e947 */ /* 0x000fea000383ffff */
.L_x_14193:
[----:B------:R-:W-:Y:S01]  /*1dcf0*/  IADD3 R9, -R9, R0, RZ ;  /* 0x0000000009097210 */ /* 0x000fe20007ffe1ff */
[----:B------:R-:W-:-:S04]  /*1dd00*/  UMOV UR4, 0xffffffff ;  /* 0xffffffff00047882 */ /* 0x000fc80000000000 */
        /* <DEDUP_REMOVED lines=10> */
.L_x_14346:
[----:B------:R-:W-:-:S13]  /*1ddb0*/  ISETP.NE.AND P0, PT, R0, RZ, PT ;  /* 0x000000ff0000720c */ /* 0x000fda0003f05270 */
[----:B------:R-:W-:Y:S05]  /*1ddc0*/  @!P0 BRA `(.L_x_14198) ;  /* 0x0000000000108947 */ /* 0x000fea0003800000 */
[----:B------:R-:W-:Y:S01]  /*1ddd0*/  UMOV UR4, 0xffffffff ;  /* 0xffffffff00047882 */ /* 0x000fe20000000000 */
[----:B-1----:R-:W-:Y:S02]  /*1dde0*/  VIADD R3, R3, 0xffffffff ;  /* 0xffffffff03037836 */ /* 0x002fe40000000000 */
[----:B------:R-:W-:Y:S05]  /*1ddf0*/  BRA.DIV UR4, `(.L_x_14199) ;  /* 0x00000042046c7947 */ /* 0x000fea000b800000 */
[----:B------:R2:W3:Y:S02]  /*1de00*/  SHFL.IDX PT, R8, R7, R3, 0x1f ;  /* 0x00001f0307087589 */ /* 0x0004e400000e0000 */
.L_x_14198:
[----:B------:R-:W-:Y:S01]  /*1de10*/  ISETP.NE.AND P0, PT, R6, 0x1, PT ;  /* 0x000000010600780c */ /* 0x000fe20003f05270 */
[----:B---3--:R-:W-:-:S05]  /*1de20*/  IMAD R0, R8, R2, R9 ;  /* 0x0000000208007224 */ /* 0x008fca00078e0209 */
[----:B------:R3:W-:Y:S02]  /*1de30*/  STL [R1], R0 ;  /* 0x0000000001007387 */ /* 0x0007e40000100800 */
[----:B---3--:R-:W-:-:S05]  /*1de40*/  IMAD.IADD R0, R5, 0x1, -R0 ;  /* 0x0000000105007824 */ /* 0x008fca00078e0a00 */
[----:B------:R-:W-:Y:S05]  /*1de50*/  @!P0 BRA `(.L_x_14200) ;  /* 0x0000000000e48947 */ /* 0x000fea0003800000 */
[----:B------:R-:W-:-:S04]  /*1de60*/  IABS R5, R4 ;  /* 0x0000000400057213 */ /* 0x000fc80000000000 */
[----:B0-2---:R-:W0:Y:S08]  /*1de70*/  I2F.RP R7, R5 ;  /* 0x0000000500077306 */ /* 0x005e300000209400 */
        /* <DEDUP_REMOVED lines=51> */
[----:B------:R-:W-:-:S05]  /*1e1b0*/  IMAD R2, R6, R2, R3 ;  /* 0x0000000206027224 */ /* 0x000fca00078e0203 */
[----:B------:R-:W-:-:S05]  /*1e1c0*/  LEA R2, R2, R7, 0x10 ;  /* 0x0000000702027211 */ /* 0x000fca00078e80ff */
[----:B------:R1:W-:Y:S01]  /*1e1d0*/  STL [R1+0x8], R2 ;  /* 0x0000080201007387 */ /* 0x0003e20000100800 */
[----:B------:R-:W-:Y:S05]  /*1e1e0*/  BRA `(.L_x_14201) ;  /* 0x0000000000fc7947 */ /* 0x000fea0003800000 */
.L_x_14200:
[----:B-12---:R-:W2:Y:S01]  /*1e1f0*/  LDL R3, [R1+0xc] ;  /* 0x00000c0001037983 */ /* 0x006ea20000100800 */
        /* <DEDUP_REMOVED lines=62> */
.L_x_14201:
[----:B------:R-:W-:-:S05]  /*1e5e0*/  LOP3.LUT R3, RZ, R0, RZ, 0x33, !PT ;  /* 0x00000000ff037212 */ /* 0x000fca00078e33ff */
[----:B------:R-:W-:-:S05]  /*1e5f0*/  IMAD.IADD R0, R4, 0x1, R3 ;  /* 0x0000000104007824 */ /* 0x000fca00078e0203 */
[----:B------:R2:W-:Y:S01]  /*1e600*/  STL [R1+0x4], R0 ;  /* 0x0000040001007387 */ /* 0x0005e20000100800 */
[----:B------:R-:W-:Y:S05]  /*1e610*/  BRA `(.L_x_14202) ;  /* 0x0000000000287947 */ /* 0x000fea0003800000 */
.L_x_14194:
        /* <DEDUP_REMOVED lines=10> */
.L_x_14202:
        /* <DEDUP_REMOVED lines=16> */
.L_x_14191:
[----:B---34-:R-:W3:Y:S01]  /*1e7c0*/  LDL R0, [R1+0xc] ;  /* 0x00000c0001007983 */ /* 0x018ee20000100800 */
[----:B------:R-:W-:Y:S02]  /*1e7d0*/  ULDC UR4, c[0x0][0xc3c] ;  /* 0x00030f0000047ab9 */ /* 0x000fe40000000800 */
[----:B---3--:R-:W-:-:S13]  /*1e7e0*/  ISETP.GE.AND P0, PT, R0, UR4, PT ;  /* 0x0000000400007c0c */ /* 0x008fda000bf06270 */
[----:B------:R-:W-:Y:S05]  /*1e7f0*/  @!P0 BRA `(.L_x_14203) ;  /* 0xffffff8c00b48947 */ /* 0x000fea000383ffff */
[----:B------:R-:W-:Y:S05]  /*1e800*/  BSYNC B8 ;  /* 0x0000000000087941 */ /* 0x000fea0003800000 */
.L_x_14059:
        /* <DEDUP_REMOVED lines=12> */
.L_x_14349:
[----:B------:R-:W-:Y:S05]  /*1e8d0*/  BSYNC B0 ;  /* 0x0000000000007941 */ /* 0x000fea0003800000 */
.L_x_14204:
[----:B------:R-:W-:-:S03]  /*1e8e0*/  UMOV UR4, 0xffffffff ;  /* 0xffffffff00047882 */ /* 0x000fc60000000000 */
[----:B------:R-:W-:Y:S05]  /*1e8f0*/  BRA.DIV UR4, `(.L_x_14206) ;  /* 0x0000003604ec7947 */ /* 0x000fea000b800000 */
[----:B------:R-:W1:Y:S02]  /*1e900*/  S2R R2, SR_TID.X ;  /* 0x0000000000027919 */ /* 0x000e640000002100 */
[----:B-1----:R-:W-:-:S04]  /*1e910*/  SHF.R.U32.HI R2, RZ, 0x5, R2 ;  /* 0x00000005ff027819 */ /* 0x002fc80000011602 */
[----:B------:R-:W-:-:S05]  /*1e920*/  LOP3.LUT R2, R2, 0x3, RZ, 0xc0, !PT ;  /* 0x0000000302027812 */ /* 0x000fca00078ec0ff */
[----:B------:R1:W2:Y:S02]  /*1e930*/  SHFL.IDX PT, R14, R2, RZ, 0x1f ;  /* 0x00001fff020e7589 */ /* 0x0002a400000e0000 */
.L_x_14352:
[----:B--2---:R-:W-:-:S13]  /*1e940*/  ISETP.NE.AND P0, PT, R14, RZ, PT ;  /* 0x000000ff0e00720c */ /* 0x004fda0003f05270 */
[----:B------:R-:W-:Y:S05]  /*1e950*/  @P0 BRA `(.L_x_13889) ;  /* 0x0000000000940947 */ /* 0x000fea0003800000 */
[----:B------:R-:W-:-:S03]  /*1e960*/  UMOV UR4, 0xffffffff ;  /* 0xffffffff00047882 */ /* 0x000fc60000000000 */
[----:B------:R-:W-:Y:S05]  /*1e970*/  BRA.DIV UR4, `(.L_x_14207) ;  /* 0x0000003a04007947 */ /* 0x000fea000b800000 */
[----:B------:R-:W-:-:S13]  /*1e980*/  ELECT P6, URZ, PT ;  /* 0x00000000003f782f */ /* 0x000fda00038c0000 */
.L_x_14355:
[----:B------:R-:W-:Y:S05]  /*1e990*/  @!P6 BRA `(.L_x_13889) ;  /* 0x000000000084e947 */ /* 0x000fea0003800000 */
[----:B------:R-:W-:-:S06]  /*1e9a0*/  ULOP3.LUT UR4, UR36, 0x2, URZ, 0xfc, !UPT ;  /* 0x0000000224047892 */ /* 0x000fcc000f8efc3f */
[----:B-1----:R-:W-:-:S05]  /*1e9b0*/  IMAD.U32 R2, RZ, RZ, UR4 ;  /* 0x00000004ff027e24 */ /* 0x002fca000f8e00ff */
[----:B------:R-:W-:-:S13]  /*1e9c0*/  ISETP.NE.AND P2, PT, R2, 0x3, PT ;  /* 0x000000030200780c */ /* 0x000fda0003f45270 */
[----:B------:R-:W-:Y:S05]  /*1e9d0*/  @!P2 BRA `(.L_x_14208) ;  /* 0x000000000004a947 */ /* 0x000fea0003800000 */
[----:B------:R-:W-:Y:S01]  /*1e9e0*/  BPT.TRAP 0x1 ;  /* 0x000000040000795c */ /* 0x000fe20000300000 */
.L_x_14208:
        /* <DEDUP_REMOVED lines=14> */
.L_x_14356:
[----:B------:R-:W1:Y:S02]  /*1ead0*/  SYNCS.PHASECHK.TRANS64.TRYWAIT P0, [R7+URZ], R2 ;  /* 0x00000002070075a7 */ /* 0x000e64000800017f */
[----:B-1----:R-:W-:Y:S05]  /*1eae0*/  @!P0 BRA `(.L_x_14210) ;  /* 0x0000003400d88947 */ /* 0x002fea0003800000 */
.L_x_14357:
[----:B------:R-:W-:Y:S05]  /*1eaf0*/  @!P2 BRA `(.L_x_14211) ;  /* 0x000000000004a947 */ /* 0x000fea0003800000 */
[----:B------:R-:W-:Y:S01]  /*1eb00*/  BPT.TRAP 0x1 ;  /* 0x000000040000795c */ /* 0x000fe20000300000 */
.L_x_14211:
[----:B------:R-:W2:Y:S01]  /*1eb10*/  LDL.LU R4, [R1+0x10] ;  /* 0x0000100001047983 */ /* 0x000ea20000300800 */
[----:B------:R-:W-:-:S04]  /*1eb20*/  VIADD R0, R0, 0x22860 ;  /* 0x0002286000007836 */ /* 0x000fc80000000000 */
[----:B--2---:R-:W-:-:S04]  /*1eb30*/  IMAD R4, R4, 0x8, R0 ;  /* 0x0000000804047824 */ /* 0x004fc800078e0200 */
[----:B------:R-:W2:Y:S02]  /*1eb40*/  SYNCS.PHASECHK.TRANS64.TRYWAIT P0, [R4+URZ], R5 ;  /* 0x00000005040075a7 */ /* 0x000ea4000800017f */
[----:B--2---:R-:W-:Y:S05]  /*1eb50*/  @!P0 BRA `(.L_x_14212) ;  /* 0x0000003400d08947 */ /* 0x004fea0003800000 */
.L_x_14358:
[----:B------:R-:W-:-:S07]  /*1eb60*/  LEA R3, R3, R0, 0x3 ;  /* 0x0000000003037211 */ /* 0x000fce00078e18ff */
.L_x_14213:
[----:B---3--:R3:W4:Y:S02]  /*1eb70*/  SYNCS.PHASECHK.TRANS64.TRYWAIT P0, [R3+URZ], R2 ;  /* 0x00000002030075a7 */ /* 0x008724000800017f */
[----:B----4-:R-:W-:Y:S05]  /*1eb80*/  @!P0 NANOSLEEP.SYNCS 0x989680 ;  /* 0x009896800000895d */ /* 0x010fea0003900000 */
[----:B------:R-:W4:Y:S02]  /*1eb90*/  @!P0 SYNCS.PHASECHK.TRANS64 P0, [R3+URZ], R2 ;  /* 0x00000002030085a7 */ /* 0x000f24000800007f */
[----:B----4-:R-:W-:Y:S05]  /*1eba0*/  @!P0 BRA `(.L_x_14213) ;  /* 0xfffffffc00f08947 */ /* 0x010fea000383ffff */
.L_x_13889:
[----:B------:R-:W-:Y:S05]  /*1ebb0*/  BSYNC B9 ;  /* 0x0000000000097941 */ /* 0x000fea0003800000 */
.L_x_13886:
[----:B------:R-:W-:Y:S05]  /*1ebc0*/  EXIT ;  /* 0x000000000000794d */ /* 0x000fea0003800000 */
.L_x_13909:
[----:B0-----:R0:W1:Y:S02]  /*1ebd0*/  SYNCS.PHASECHK.TRANS64.TRYWAIT P6, [R96+URZ+0x22890], R107 ;  /* 0x0228906b600075a7 */ /* 0x00106400080c017f */
[----:B-1----:R-:W-:Y:S05]  /*1ebe0*/  @!P6 NANOSLEEP.SYNCS 0x989680 ;  /* 0x009896800000e95d */ /* 0x002fea0003900000 */
[----:B------:R-:W1:Y:S02]  /*1ebf0*/  @!P6 SYNCS.PHASECHK.TRANS64 P6, [R96+URZ+0x22890], R107 ;  /* 0x0228906b6000e5a7 */ /* 0x000e6400080c007f */
[----:B-1----:R-:W-:Y:S05]  /*1ec00*/  @!P6 BRA `(.L_x_13909) ;  /* 0xfffffffc00f0e947 */ /* 0x002fea000383ffff */
[----:B------:R-:W-:Y:S05]  /*1ec10*/  BRA `(.L_x_14214) ;  /* 0xfffffe4400987947 */ /* 0x000fea000383ffff */
.L_x_13927:
[----:B0-----:R0:W1:Y:S02]  /*1ec20*/  SYNCS.PHASECHK.TRANS64.TRYWAIT P5, [R96+URZ+0x22890], R107 ;  /* 0x0228906b600075a7 */ /* 0x00106400080a017f */
[----:B-1----:R-:W-:Y:S05]  /*1ec30*/  @!P5 NANOSLEEP.SYNCS 0x989680 ;  /* 0x009896800000d95d */ /* 0x002fea0003900000 */
[----:B------:R-:W1:Y:S02]  /*1ec40*/  @!P5 SYNCS.PHASECHK.TRANS64 P5, [R96+URZ+0x22890], R107 ;  /* 0x0228906b6000d5a7 */ /* 0x000e6400080a007f */
[----:B-1----:R-:W-:Y:S05]  /*1ec50*/  @!P5 BRA `(.L_x_13927) ;  /* 0xfffffffc00f0d947 */ /* 0x002fea000383ffff */
[----:B------:R-:W-:Y:S05]  /*1ec60*/  BRA `(.L_x_14215) ;  /* 0xfffffe5400e47947 */ /* 0x000fea000383ffff */
.L_x_13936:
[----:B0-----:R0:W1:Y:S02]  /*1ec70*/  SYNCS.PHASECHK.TRANS64.TRYWAIT P4, [R96+URZ+0x22890], R107 ;  /* 0x0228906b600075a7 */ /* 0x001064000808017f */
[----:B-1----:R-:W-:Y:S05]  /*1ec80*/  @!P4 NANOSLEEP.SYNCS 0x989680 ;  /* 0x009896800000c95d */ /* 0x002fea0003900000 */
[----:B------:R-:W1:Y:S02]  /*1ec90*/  @!P4 SYNCS.PHASECHK.TRANS64 P4, [R96+URZ+0x22890], R107 ;  /* 0x0228906b6000c5a7 */ /* 0x000e64000808007f */
[----:B-1----:R-:W-:Y:S05]  /*1eca0*/  @!P4 BRA `(.L_x_13936) ;  /* 0xfffffffc00f0c947 */ /* 0x002fea000383ffff */
[----:B------:R-:W-:Y:S05]  /*1ecb0*/  BRA `(.L_x_14216) ;  /* 0xfffffe6400d87947 */ /* 0x000fea000383ffff */
.L_x_13942:
[----:B-1----:R1:W2:Y:S02]  /*1ecc0*/  SYNCS.PHASECHK.TRANS64.TRYWAIT P3, [R96+URZ+0x228b0], R107 ;  /* 0x0228b06b600075a7 */ /* 0x0022a4000806017f */
[----:B--2---:R-:W-:Y:S05]  /*1ecd0*/  @!P3 NANOSLEEP.SYNCS 0x989680 ;  /* 0x009896800000b95d */ /* 0x004fea0003900000 */
[----:B------:R-:W2:Y:S02]  /*1ece0*/  @!P3 SYNCS.PHASECHK.TRANS64 P3, [R96+URZ+0x228b0], R107 ;  /* 0x0228b06b6000b5a7 */ /* 0x000ea4000806007f */
[----:B--2---:R-:W-:Y:S05]  /*1ecf0*/  @!P3 BRA `(.L_x_13942) ;  /* 0xfffffffc00f0b947 */ /* 0x004fea000383ffff */
[----:B------:R-:W-:Y:S05]  /*1ed00*/  BRA `(.L_x_14217) ;  /* 0xfffffe6800687947 */ /* 0x000fea000383ffff */
.L_x_13952:
[----:B------:R-:W-:Y:S01]  /*1ed10*/  BSSY B0, `(.L_x_14218) ;  /* 0x0000007000007945 */ /* 0x000fe20003800000 */
[----:B------:R-:W-:Y:S02]  /*1ed20*/  IMAD.MOV.U32 R12, RZ, RZ, RZ ;  /* 0x000000ffff0c7224 */ /* 0x000fe400078e00ff */
[----:B------:R-:W-:Y:S02]  /*1ed30*/  IMAD.MOV.U32 R11, RZ, RZ, 0x1f ;  /* 0x0000001fff0b7424 */ /* 0x000fe400078e00ff */
[----:B------:R-:W-:-:S07]  /*1ed40*/  IMAD.MOV.U32 R15, RZ, RZ, -0x1 ;  /* 0xffffffffff0f7424 */ /* 0x000fce00078e00ff */
[----:B-----5:R-:W-:Y:S05]  /*1ed50*/  WARPSYNC.COLLECTIVE R15, `(.L_x_14219) ;  /* 0x000000000f087348 */ /* 0x020fea0003c00000 */
[----:B------:R0:W1:Y:S02]  /*1ed60*/  SHFL.IDX P6, R14, R13, R12, R11 ;  /* 0x0000000c0d0e7389 */ /* 0x00006400000c000b */
[----:B01---5:R-:W-:Y:S01]  /*1ed70*/  ENDCOLLECTIVE ;  /* 0x000000000000791b */ /* 0x023fe20003800000 */
.L_x_14219:
[----:B------:R-:W-:Y:S05]  /*1ed80*/  BSYNC B0 ;  /* 0x0000000000007941 */ /* 0x000fea0003800000 */
.L_x_14218:
[----:B------:R-:W-:Y:S05]  /*1ed90*/  BRA `(.L_x_14220) ;  /* 0xfffffe7400dc7947 */ /* 0x000fea000383ffff */
.L_x_13964:
        /* <DEDUP_REMOVED lines=8> */
.L_x_14222:
[----:B------:R-:W-:Y:S05]  /*1ee20*/  BSYNC B1 ;  /* 0x0000000000017941 */ /* 0x000fea0003800000 */
.L_x_14221:
[----:B------:R-:W-:Y:S01]  /*1ee30*/  IMAD.MOV.U32 R13, RZ, RZ, R4 ;  /* 0x000000ffff0d7224 */ /* 0x000fe200078e0004 */
[----:B------:R-:W-:Y:S01]  /*1ee40*/  MOV R15, 0xffffffff ;  /* 0xffffffff000f7802 */ /* 0x000fe20000000f00 */
[----:B------:R-:W-:Y:S02]  /*1ee50*/  IMAD.MOV.U32 R12, RZ, RZ, RZ ;  /* 0x000000ffff0c7224 */ /* 0x000fe400078e00ff */
[----:B------:R-:W-:Y:S02]  /*1ee60*/  IMAD.MOV.U32 R11, RZ, RZ, 0x1c1f ;  /* 0x00001c1fff0b7424 */ /* 0x000fe400078e00ff */
[----:B------:R-:W-:-:S07]  /*1ee70*/  IMAD.MOV.U32 R3, RZ, RZ, R14 ;  /* 0x000000ffff037224 */ /* 0x000fce00078e000e */
[----:B------:R-:W-:Y:S05]  /*1ee80*/  WARPSYNC.COLLECTIVE R15, `(.L_x_14223) ;  /* 0x000000000f087348 */ /* 0x000fea0003c00000 */
[----:B------:R0:W1:Y:S02]  /*1ee90*/  SHFL.IDX P6, R14, R13, R12, R11 ;  /* 0x0000000c0d0e7389 */ /* 0x00006400000c000b */
[----:B01----:R-:W-:Y:S01]  /*1eea0*/  ENDCOLLECTIVE ;  /* 0x000000000000791b */ /* 0x003fe20003800000 */
.L_x_14223:
[----:B------:R-:W-:Y:S02]  /*1eeb0*/  IMAD.MOV.U32 R13, RZ, RZ, R7 ;  /* 0x000000ffff0d7224 */ /* 0x000fe400078e0007 */
[----:B------:R-:W-:-:S07]  /*1eec0*/  IMAD.MOV.U32 R0, RZ, RZ, R14 ;  /* 0x000000ffff007224 */ /* 0x000fce00078e000e */
[----:B------:R-:W-:Y:S05]  /*1eed0*/  WARPSYNC.COLLECTIVE R15, `(.L_x_14224) ;  /* 0x000000000f087348 */ /* 0x000fea0003c00000 */
[----:B------:R0:W1:Y:S02]  /*1eee0*/  SHFL.IDX P6, R14, R13, R12, R11 ;  /* 0x0000000c0d0e7389 */ /* 0x00006400000c000b */
[----:B01----:R-:W-:Y:S01]  /*1eef0*/  ENDCOLLECTIVE ;  /* 0x000000000000791b */ /* 0x003fe20003800000 */
.L_x_14224:
[----:B------:R-:W-:Y:S02]  /*1ef00*/  IMAD.MOV.U32 R13, RZ, RZ, R32 ;  /* 0x000000ffff0d7224 */ /* 0x000fe400078e0020 */
[----:B------:R-:W-:-:S07]  /*1ef10*/  IMAD.MOV.U32 R5, RZ, RZ, R14 ;  /* 0x000000ffff057224 */ /* 0x000fce00078e000e */
[----:B------:R-:W-:Y:S05]  /*1ef20*/  WARPSYNC.COLLECTIVE R15, `(.L_x_14225) ;  /* 0x000000000f087348 */ /* 0x000fea0003c00000 */
[----:B------:R0:W1:Y:S02]  /*1ef30*/  SHFL.IDX P6, R14, R13, R12, R11 ;  /* 0x0000000c0d0e7389 */ /* 0x00006400000c000b */
[----:B01----:R-:W-:Y:S01]  /*1ef40*/  ENDCOLLECTIVE ;  /* 0x000000000000791b */ /* 0x003fe20003800000 */
.L_x_14225:
[----:B------:R-:W-:Y:S05]  /*1ef50*/  BRA `(.L_x_14226) ;  /* 0xfffffe7c00587947 */ /* 0x000fea000383ffff */
.L_x_13967:
        /* <DEDUP_REMOVED lines=8> */
.L_x_14228:
[----:B------:R-:W-:Y:S05]  /*1efe0*/  BSYNC B1 ;  /* 0x0000000000017941 */ /* 0x000fea0003800000 */
.L_x_14227:
        /* <DEDUP_REMOVED lines=8> */
.L_x_14229:
[----:B------:R-:W-:Y:S02]  /*1f070*/  IMAD.MOV.U32 R13, RZ, RZ, R7 ;  /* 0x000000ffff0d7224 */ /* 0x000fe400078e0007 */
[----:B------:R-:W-:-:S07]  /*1f080*/  IMAD.MOV.U32 R0, RZ, RZ, R14 ;  /* 0x000000ffff007224 */ /* 0x000fce00078e000e */
[----:B------:R-:W-:Y:S05]  /*1f090*/  WARPSYNC.COLLECTIVE R15, `(.L_x_14230) ;  /* 0x000000000f087348 */ /* 0x000fea0003c00000 */
[----:B------:R0:W1:Y:S02]  /*1f0a0*/  SHFL.IDX P6, R14, R13, R12, R11 ;  /* 0x0000000c0d0e7389 */ /* 0x00006400000c000b */
[----:B01----:R-:W-:Y:S01]  /*1f0b0*/  ENDCOLLECTIVE ;  /* 0x000000000000791b */ /* 0x003fe20003800000 */
.L_x_14230:
[----:B------:R-:W-:Y:S02]  /*1f0c0*/  IMAD.MOV.U32 R13, RZ, RZ, R32 ;  /* 0x000000ffff0d7224 */ /* 0x000fe400078e0020 */
[----:B------:R-:W-:-:S07]  /*1f0d0*/  IMAD.MOV.U32 R7, RZ, RZ, R14 ;  /* 0x000000ffff077224 */ /* 0x000fce00078e000e */
[----:B------:R-:W-:Y:S05]  /*1f0e0*/  WARPSYNC.COLLECTIVE R15, `(.L_x_14231) ;  /* 0x000000000f087348 */ /* 0x000fea0003c00000 */
[----:B------:R0:W1:Y:S02]  /*1f0f0*/  SHFL.IDX P6, R14, R13, R12, R11 ;  /* 0x0000000c0d0e7389 */ /* 0x00006400000c000b */
[----:B01----:R-:W-:Y:S01]  /*1f100*/  ENDCOLLECTIVE ;  /* 0x000000000000791b */ /* 0x003fe20003800000 */
.L_x_14231:
[----:B------:R-:W-:Y:S01]  /*1f110*/  IMAD.MOV.U32 R32, RZ, RZ, R14 ;  /* 0x000000ffff207224 */ /* 0x000fe200078e000e */
[----:B------:R-:W-:Y:S06]  /*1f120*/  BRA `(.L_x_14232) ;  /* 0xfffffe7c00b47947 */ /* 0x000fec000383ffff */
.L_x_13971:
[----:B0-----:R0:W1:Y:S02]  /*1f130*/  SYNCS.PHASECHK.TRANS64.TRYWAIT P0, [R18+URZ+0x22800], R39 ;  /* 0x02280027120075a7 */ /* 0x001064000800017f */
[----:B-1----:R-:W-:Y:S05]  /*1f140*/  @!P0 NANOSLEEP.SYNCS 0x989680 ;  /* 0x009896800000895d */ /* 0x002fea0003900000 */
[----:B------:R-:W1:Y:S02]  /*1f150*/  @!P0 SYNCS.PHASECHK.TRANS64 P0, [R18+URZ+0x22800], R39 ;  /* 0x02280027120085a7 */ /* 0x000e64000800007f */
[----:B-1----:R-:W-:Y:S05]  /*1f160*/  @!P0 BRA `(.L_x_13971) ;  /* 0xfffffffc00f08947 */ /* 0x002fea000383ffff */
[----:B------:R-:W-:Y:S05]  /*1f170*/  BRA `(.L_x_14233) ;  /* 0xfffffe8000987947 */ /* 0x000fea000383ffff */
.L_x_13979:
        /* <DEDUP_REMOVED lines=9> */
.L_x_14235:
[----:B------:R-:W-:Y:S05]  /*1f210*/  BSYNC B1 ;  /* 0x0000000000017941 */ /* 0x000fea0003800000 */
.L_x_14234:
[----:B------:R-:W-:Y:S01]  /*1f220*/  MOV R13, R25 ;  /* 0x00000019000d7202 */ /* 0x000fe20000000f00 */
[----:B------:R-:W-:Y:S01]  /*1f230*/  IMAD.MOV.U32 R12, RZ, RZ, RZ ;  /* 0x000000ffff0c7224 */ /* 0x000fe200078e00ff */
[----:B------:R-:W-:Y:S01]  /*1f240*/  ISETP.GE.AND P0, PT, R16, R39, PT ;  /* 0x000000271000720c */ /* 0x000fe20003f06270 */
[----:B------:R-:W-:Y:S02]  /*1f250*/  IMAD.MOV.U32 R11, RZ, RZ, 0x1c1f ;  /* 0x00001c1fff0b7424 */ /* 0x000fe400078e00ff */
[----:B------:R-:W-:Y:S02]  /*1f260*/  IMAD.MOV.U32 R15, RZ, RZ, -0x1 ;  /* 0xffffffffff0f7424 */ /* 0x000fe400078e00ff */
[----:B------:R-:W-:Y:S02]  /*1f270*/  IMAD.MOV.U32 R0, RZ, RZ, R14 ;  /* 0x000000ffff007224 */ /* 0x000fe400078e000e */
[----:B------:R-:W-:-:S07]  /*1f280*/  IMAD R31, R207, R8, RZ ;  /* 0x00000008cf1f7224 */ /* 0x000fce00078e02ff */
[----:B------:R-:W-:Y:S05]  /*1f290*/  WARPSYNC.COLLECTIVE R15, `(.L_x_14236) ;  /* 0x000000000f087348 */ /* 0x000fea0003c00000 */
[----:B------:R0:W1:Y:S02]  /*1f2a0*/  SHFL.IDX P6, R14, R13, R12, R11 ;  /* 0x0000000c0d0e7389 */ /* 0x00006400000c000b */
[----:B01----:R-:W-:Y:S01]  /*1f2b0*/  ENDCOLLECTIVE ;  /* 0x000000000000791b */ /* 0x003fe20003800000 */
.L_x_14236:
        /* <DEDUP_REMOVED lines=8> */
.L_x_14237:
[----:B------:R-:W-:-:S05]  /*1f340*/  @!P1 IADD3 R6, P2, R3, R5, RZ ;  /* 0x0000000503069210 */ /* 0x000fca0007f5e0ff */
[----:B------:R-:W-:Y:S02]  /*1f350*/  @!P1 IMAD.X R7, R0, 0x1, R21, P2 ;  /* 0x0000000100079824 */ /* 0x000fe400010e0615 */
[----:B------:R-:W-:Y:S02]  /*1f360*/  IMAD.MOV.U32 R13, RZ, RZ, R27 ;  /* 0x000000ffff0d7224 */ /* 0x000fe400078e001b */
[----:B------:R-:W-:-:S07]  /*1f370*/  IMAD.MOV.U32 R4, RZ, RZ, R14 ;  /* 0x000000ffff047224 */ /* 0x000fce00078e000e */
[----:B------:R-:W-:Y:S05]  /*1f380*/  WARPSYNC.COLLECTIVE R15, `(.L_x_14238) ;  /* 0x000000000f087348 */ /* 0x000fea0003c00000 */
[----:B------:R0:W1:Y:S02]  /*1f390*/  SHFL.IDX P6, R14, R13, R12, R11 ;  /* 0x0000000c0d0e7389 */ /* 0x00006400000c000b */
[----:B01----:R-:W-:Y:S01]  /*1f3a0*/  ENDCOLLECTIVE ;  /* 0x000000000000791b */ /* 0x003fe20003800000 */
.L_x_14238:
        /* <DEDUP_REMOVED lines=12> */
[----:B--2---:R-:W-:Y:S01]  /*1f470*/  @!P1 IMAD.MOV.U32 R29, RZ, RZ, R11 ;  /* 0x000000ffff1d9224 */ /* 0x004fe200078e000b */
[----:B------:R-:W-:Y:S01]  /*1f480*/  @!P1 MOV R20, R8 ;  /* 0x0000000800149202 */ /* 0x000fe20000000f00 */
[----:B------:R-:W-:-:S02]  /*1f490*/  IMAD.MOV.U32 R11, RZ, RZ, 0x1c1f ;  /* 0x00001c1fff0b7424 */ /* 0x000fc400078e00ff */
[----:B------:R-:W-:Y:S02]  /*1f4a0*/  @!P1 IMAD.MOV.U32 R21, RZ, RZ, R9 ;  /* 0x000000ffff159224 */ /* 0x000fe400078e0009 */
[----:B------:R-:W-:-:S07]  /*1f4b0*/  IMAD.MOV.U32 R0, RZ, RZ, R20 ;  /* 0x000000ffff007224 */ /* 0x000fce00078e0014 */
[----:B-----5:R-:W-:Y:S05]  /*1f4c0*/  WARPSYNC.COLLECTIVE R15, `(.L_x_14239) ;  /* 0x000000000f087348 */ /* 0x020fea0003c00000 */
[----:B------:R0:W1:Y:S02]  /*1f4d0*/  SHFL.IDX P6, R14, R13, R12, R11 ;  /* 0x0000000c0d0e7389 */ /* 0x00006400000c000b */
[----:B01---5:R-:W-:Y:S01]  /*1f4e0*/  ENDCOLLECTIVE ;  /* 0x000000000000791b */ /* 0x023fe20003800000 */
.L_x_14239:
[----:B------:R-:W-:Y:S02]  /*1f4f0*/  IMAD.MOV.U32 R3, RZ, RZ, R21 ;  /* 0x000000ffff037224 */ /* 0x000fe400078e0015 */
[----:B------:R-:W-:Y:S01]  /*1f500*/  @!P1 IMAD.MOV.U32 R28, RZ, RZ, R10 ;  /* 0x000000ffff1c9224 */ /* 0x000fe200078e000a */
[----:B------:R-:W-:Y:S01]  /*1f510*/  PRMT R53, R53, 0x5410, R0 ;  /* 0x0000541035357816 */ /* 0x000fe20000000000 */
[----:B------:R-:W-:Y:S01]  /*1f520*/  IMAD.MOV.U32 R9, RZ, RZ, R29 ;  /* 0x000000ffff097224 */ /* 0x000fe200078e001d */
[----:B------:R-:W-:Y:S01]  /*1f530*/  PRMT R42, R42, 0x5410, R3 ;  /* 0x000054102a2a7816 */ /* 0x000fe20000000003 */
[----:B------:R-:W-:-:S05]  /*1f540*/  IMAD.MOV.U32 R8, RZ, RZ, R28 ;  /* 0x000000ffff087224 */ /* 0x000fca00078e001c */
[----:B------:R-:W-:Y:S01]  /*1f550*/  PRMT R36, R8, 0x5410, R9 ;  /* 0x0000541008247816 */ /* 0x000fe20000000009 */
[----:B------:R-:W-:Y:S02]  /*1f560*/  IMAD.MOV.U32 R13, RZ, RZ, R25 ;  /* 0x000000ffff0d7224 */ /* 0x000fe400078e0019 */
[----:B------:R-:W-:Y:S02]  /*1f570*/  @!P1 IMAD.MOV.U32 R32, RZ, RZ, R4 ;  /* 0x000000ffff209224 */ /* 0x000fe400078e0004 */
[----:B------:R-:W-:Y:S02]  /*1f580*/  @!P1 IMAD.MOV.U32 R33, RZ, RZ, R5 ;  /* 0x000000ffff219224 */ /* 0x000fe400078e0005 */
[----:B------:R-:W-:Y:S02]  /*1f590*/  @!P1 IMAD.MOV.U32 R34, RZ, RZ, R6 ;  /* 0x000000ffff229224 */ /* 0x000fe400078e0006 */
[----:B------:R-:W-:Y:S02]  /*1f5a0*/  @!P1 IMAD.MOV.U32 R35, RZ, RZ, R7 ;  /* 0x000000ffff239224 */ /* 0x000fe400078e0007 */
[----:B------:R-:W-:Y:S01]  /*1f5b0*/  IMAD.MOV.U32 R0, RZ, RZ, R14 ;  /* 0x000000ffff007224 */ /* 0x000fe200078e000e */
[----:B------:R-:W-:-:S07]  /*1f5c0*/  MOV R6, R34 ;  /* 0x0000002200067202 */ /* 0x000fce0000000f00 */
[----:B------:R-:W-:Y:S05]  /*1f5d0*/  WARPSYNC.COLLECTIVE R15, `(.L_x_14240) ;  /* 0x000000000f087348 */ /* 0x000fea0003c00000 */
[----:B------:R0:W1:Y:S02]  /*1f5e0*/  SHFL.IDX P6, R14, R13, R12, R11 ;  /* 0x0000000c0d0e7389 */ /* 0x00006400000c000b */
[----:B01----:R-:W-:Y:S01]  /*1f5f0*/  ENDCOLLECTIVE ;  /* 0x000000000000791b */ /* 0x003fe20003800000 */
.L_x_14240:
[----:B------:R-:W-:Y:S02]  /*1f600*/  IMAD.MOV.U32 R4, RZ, RZ, R32 ;  /* 0x000000ffff047224 */ /* 0x000fe400078e0020 */
[----:B------:R-:W-:Y:S02]  /*1f610*/  IMAD.MOV.U32 R5, RZ, RZ, R33 ;  /* 0x000000ffff057224 */ /* 0x000fe400078e0021 */
[----:B------:R-:W-:Y:S01]  /*1f620*/  IMAD.MOV.U32 R7, RZ, RZ, R35 ;  /* 0x000000ffff077224 */ /* 0x000fe200078e0023 */
[----:B------:R-:W-:Y:S02]  /*1f630*/  PRMT R52, R4, 0x5410, R6 ;  /* 0x0000541004347816 */ /* 0x000fe40000000006 */
[----:B------:R-:W-:Y:S02]  /*1f640*/  PRMT R42, R5, 0x7610, R42 ;  /* 0x00007610052a7816 */ /* 0x000fe4000000002a */
[----:B------:R-:W-:Y:S02]  /*1f650*/  CS2R R4, SRZ ;  /* 0x0000000000047805 */ /* 0x000fe4000001ff00 */
[----:B------:R-:W-:Y:S01]  /*1f660*/  PRMT R53, R7, 0x7610, R53 ;  /* 0x0000761007357816 */ /* 0x000fe20000000035 */
[----:B------:R-:W-:Y:S01]  /*1f670*/  IMAD.MOV.U32 R13, RZ, RZ, R24 ;  /* 0x000000ffff0d7224 */ /* 0x000fe200078e0018 */
[----:B------:R-:W-:-:S07]  /*1f680*/  MOV R3, R14 ;  /* 0x0000000e00037202 */ /* 0x000fce0000000f00 */
[----:B------:R-:W-:Y:S05]  /*1f690*/  WARPSYNC.COLLECTIVE R15, `(.L_x_14241) ;  /* 0x000000000f087348 */ /* 0x000fea0003c00000 */
[----:B------:R0:W1:Y:S02]  /*1f6a0*/  SHFL.IDX P6, R14, R13, R12, R11 ;  /* 0x0000000c0d0e7389 */ /* 0x00006400000c000b */
[----:B01----:R-:W-:Y:S01]  /*1f6b0*/  ENDCOLLECTIVE ;  /* 0x000000000000791b */ /* 0x003fe20003800000 */
.L_x_14241:
[----:B------:R-:W-:Y:S02]  /*1f6c0*/  IMAD.MOV.U32 R13, RZ, RZ, R27 ;  /* 0x000000ffff0d7224 */ /* 0x000fe400078e001b */
[----:B------:R-:W-:-:S07]  /*1f6d0*/  IMAD.MOV.U32 R24, RZ, RZ, R14 ;  /* 0x000000ffff187224 */ /* 0x000fce00078e000e */
[----:B------:R-:W-:Y:S05]  /*1f6e0*/  WARPSYNC.COLLECTIVE R15, `(.L_x_14242) ;  /* 0x000000000f087348 */ /* 0x000fea0003c00000 */
[----:B------:R0:W1:Y:S02]  /*1f6f0*/  SHFL.IDX P6, R14, R13, R12, R11 ;  /* 0x0000000c0d0e7389 */ /* 0x00006400000c000b */
[----:B01----:R-:W-:Y:S01]  /*1f700*/  ENDCOLLECTIVE ;  /* 0x000000000000791b */ /* 0x003fe20003800000 */
.L_x_14242:
[----:B------:R-:W-:Y:S05]  /*1f710*/  BRA `(.L_x_14243) ;  /* 0xfffffe8c00647947 */ /* 0x000fea000383ffff */
.L_x_13983:
[----:B0-----:R0:W1:Y:S02]  /*1f720*/  SYNCS.PHASECHK.TRANS64.TRYWAIT P1, [R18+URZ+0x22800], R13 ;  /* 0x0228000d120075a7 */ /* 0x001064000802017f */
[----:B-1----:R-:W-:Y:S05]  /*1f730*/  @!P1 NANOSLEEP.SYNCS 0x989680 ;  /* 0x009896800000995d */ /* 0x002fea0003900000 */
[----:B------:R-:W1:Y:S02]  /*1f740*/  @!P1 SYNCS.PHASECHK.TRANS64 P1, [R18+URZ+0x22800], R13 ;  /* 0x0228000d120095a7 */ /* 0x000e64000802007f */
[----:B-1----:R-:W-:Y:S05]  /*1f750*/  @!P1 BRA `(.L_x_13983) ;  /* 0xfffffffc00f09947 */ /* 0x002fea000383ffff */
[----:B------:R-:W-:Y:S05]  /*1f760*/  BRA `(.L_x_14244) ;  /* 0xfffffe8c00f07947 */ /* 0x000fea000383ffff */
.L_x_13989:
[----:B---3--:R3:W4:Y:S02]  /*1f770*/  SYNCS.PHASECHK.TRANS64.TRYWAIT P2, [R15+URZ+0x22830], R74 ;  /* 0x0228304a0f0075a7 */ /* 0x008724000804017f */
[----:B----4-:R-:W-:Y:S05]  /*1f780*/  @!P2 NANOSLEEP.SYNCS 0x989680 ;  /* 0x009896800000a95d */ /* 0x010fea0003900000 */
[----:B------:R-:W4:Y:S02]  /*1f790*/  @!P2 SYNCS.PHASECHK.TRANS64 P2, [R15+URZ+0x22830], R74 ;  /* 0x0228304a0f00a5a7 */ /* 0x000f24000804007f */
[----:B----4-:R-:W-:Y:S05]  /*1f7a0*/  @!P2 BRA `(.L_x_13989) ;  /* 0xfffffffc00f0a947 */ /* 0x010fea000383ffff */
[----:B------:R-:W-:Y:S05]  /*1f7b0*/  BRA `(.L_x_13988) ;  /* 0xfffffe9c005c7947 */ /* 0x000fea000383ffff */
.L_x_13994:
[----:B-1----:R1:W2:Y:S02]  /*1f7c0*/  SYNCS.PHASECHK.TRANS64.TRYWAIT P2, [R15+URZ+0x22850], R74 ;  /* 0x0228504a0f0075a7 */ /* 0x0022a4000804017f */
[----:B--2---:R-:W-:Y:S05]  /*1f7d0*/  @!P2 NANOSLEEP.SYNCS 0x989680 ;  /* 0x009896800000a95d */ /* 0x004fea0003900000 */
[----:B------:R-:W2:Y:S02]  /*1f7e0*/  @!P2 SYNCS.PHASECHK.TRANS64 P2, [R15+URZ+0x22850], R74 ;  /* 0x0228504a0f00a5a7 */ /* 0x000ea4000804007f */
[----:B--2---:R-:W-:Y:S05]  /*1f7f0*/  @!P2 BRA `(.L_x_13994) ;  /* 0xfffffffc00f0a947 */ /* 0x004fea000383ffff */
[----:B------:R-:W-:Y:S05]  /*1f800*/  BRA `(.L_x_13993) ;  /* 0xfffffebc00187947 */ /* 0x000fea000383ffff */
.L_x_13999:
[----:B-1----:R1:W2:Y:S02]  /*1f810*/  SYNCS.PHASECHK.TRANS64.TRYWAIT P2, [R21+URZ+0x22830], R213 ;  /* 0x022830d5150075a7 */ /* 0x0022a4000804017f */
[----:B--2---:R-:W-:Y:S05]  /*1f820*/  @!P2 NANOSLEEP.SYNCS 0x989680 ;  /* 0x009896800000a95d */ /* 0x004fea0003900000 */
[----:B------:R-:W2:Y:S02]  /*1f830*/  @!P2 SYNCS.PHASECHK.TRANS64 P2, [R21+URZ+0x22830], R213 ;  /* 0x022830d51500a5a7 */ /* 0x000ea4000804007f */
[----:B--2---:R-:W-:Y:S05]  /*1f840*/  @!P2 BRA `(.L_x_13999) ;  /* 0xfffffffc00f0a947 */ /* 0x004fea000383ffff */
[----:B------:R-:W-:Y:S05]  /*1f850*/  BRA `(.L_x_13998) ;  /* 0xfffffec000987947 */ /* 0x000fea000383ffff */
.L_x_14004:
[----:B--2---:R2:W3:Y:S02]  /*1f860*/  SYNCS.PHASECHK.TRANS64.TRYWAIT P2, [R21+URZ+0x22850], R213 ;  /* 0x022850d5150075a7 */ /* 0x0044e4000804017f */
[----:B---3--:R-:W-:Y:S05]  /*1f870*/  @!P2 NANOSLEEP.SYNCS 0x989680 ;  /* 0x009896800000a95d */ /* 0x008fea0003900000 */
[----:B------:R-:W3:Y:S02]  /*1f880*/  @!P2 SYNCS.PHASECHK.TRANS64 P2, [R21+URZ+0x22850], R213 ;  /* 0x022850d51500a5a7 */ /* 0x000ee4000804007f */
[----:B---3--:R-:W-:Y:S05]  /*1f890*/  @!P2 BRA `(.L_x_14004) ;  /* 0xfffffffc00f0a947 */ /* 0x008fea000383ffff */
[----:B------:R-:W-:Y:S05]  /*1f8a0*/  BRA `(.L_x_14003) ;  /* 0xfffffee8005c7947 */ /* 0x000fea000383ffff */
.L_x_14010:
[----:B-1----:R1:W2:Y:S02]  /*1f8b0*/  SYNCS.PHASECHK.TRANS64.TRYWAIT P2, [R15+URZ+0x22830], R21 ;  /* 0x022830150f0075a7 */ /* 0x0022a4000804017f */
[----:B--2---:R-:W-:Y:S05]  /*1f8c0*/  @!P2 NANOSLEEP.SYNCS 0x989680 ;  /* 0x009896800000a95d */ /* 0x004fea0003900000 */
[----:B------:R-:W2:Y:S02]  /*1f8d0*/  @!P2 SYNCS.PHASECHK.TRANS64 P2, [R15+URZ+0x22830], R21 ;  /* 0x022830150f00a5a7 */ /* 0x000ea4000804007f */
[----:B--2---:R-:W-:Y:S05]  /*1f8e0*/  @!P2 BRA `(.L_x_14010) ;  /* 0xfffffffc00f0a947 */ /* 0x004fea000383ffff */
[----:B------:R-:W-:Y:S05]  /*1f8f0*/  BRA `(.L_x_14009) ;  /* 0xfffffeec00947947 */ /* 0x000fea000383ffff */
.L_x_14015:
[----:B-1----:R1:W2:Y:S02]  /*1f900*/  SYNCS.PHASECHK.TRANS64.TRYWAIT P2, [R15+URZ+0x22850], R21 ;  /* 0x022850150f0075a7 */ /* 0x0022a4000804017f */
[----:B--2---:R-:W-:Y:S05]  /*1f910*/  @!P2 NANOSLEEP.SYNCS 0x989680 ;  /* 0x009896800000a95d */ /* 0x004fea0003900000 */
[----:B------:R-:W2:Y:S02]  /*1f920*/  @!P2 SYNCS.PHASECHK.TRANS64 P2, [R15+URZ+0x22850], R21 ;  /* 0x022850150f00a5a7 */ /* 0x000ea4000804007f */
[----:B--2---:R-:W-:Y:S05]  /*1f930*/  @!P2 BRA `(.L_x_14015) ;  /* 0xfffffffc00f0a947 */ /* 0x004fea000383ffff */
[----:B------:R-:W-:Y:S05]  /*1f940*/  BRA `(.L_x_14014) ;  /* 0xffffff0c00707947 */ /* 0x000fea000383ffff */
.L_x_14021:
[----:B------:R-:W-:Y:S02]  /*1f950*/  IMAD.MOV.U32 R13, RZ, RZ, R20 ;  /* 0x000000ffff0d7224 */ /* 0x000fe400078e0014 */
[----:B------:R-:W-:Y:S02]  /*1f960*/  IMAD.MOV.U32 R12, RZ, RZ, RZ ;  /* 0x000000ffff0c7224 */ /* 0x000fe400078e00ff */
[----:B------:R-:W-:Y:S02]  /*1f970*/  IMAD.MOV.U32 R11, RZ, RZ, 0x181f ;  /* 0x0000181fff0b7424 */ /* 0x000fe400078e00ff */
[----:B------:R-:W-:-:S07]  /*1f980*/  IMAD.MOV.U32 R15, RZ, RZ, -0x1 ;  /* 0xffffffffff0f7424 */ /* 0x000fce00078e00ff */
[----:B-----5:R-:W-:Y:S05]  /*1f990*/  WARPSYNC.COLLECTIVE R15, `(.L_x_14245) ;  /* 0x000000000f087348 */ /* 0x020fea0003c00000 */
[----:B------:R0:W1:Y:S02]  /*1f9a0*/  SHFL.IDX P6, R14, R13, R12, R11 ;  /* 0x0000000c0d0e7389 */ /* 0x00006400000c000b */
[----:B01---5:R-:W-:Y:S01]  /*1f9b0*/  ENDCOLLECTIVE ;  /* 0x000000000000791b */ /* 0x023fe20003800000 */
.L_x_14245:
[----:B------:R-:W-:Y:S02]  /*1f9c0*/  IMAD.MOV.U32 R13, RZ, RZ, R3 ;  /* 0x000000ffff0d7224 */ /* 0x000fe400078e0003 */
[----:B------:R-:W-:-:S07]  /*1f9d0*/  IMAD.MOV.U32 R4, RZ, RZ, R14 ;  /* 0x000000ffff047224 */ /* 0x000fce00078e000e */
[----:B------:R-:W-:Y:S05]  /*1f9e0*/  WARPSYNC.COLLECTIVE R15, `(.L_x_14246) ;  /* 0x000000000f087348 */ /* 0x000fea0003c00000 */
[----:B------:R0:W1:Y:S02]  /*1f9f0*/  SHFL.IDX P6, R14, R13, R12, R11 ;  /* 0x0000000c0d0e7389 */ /* 0x00006400000c000b */
[----:B01----:R-:W-:Y:S01]  /*1fa00*/  ENDCOLLECTIVE ;  /* 0x000000000000791b */ /* 0x003fe20003800000 */
.L_x_14246:
[----:B------:R-:W-:Y:S05]  /*1fa10*/  BRA `(.L_x_14247) ;  /* 0xffffff3400807947 */ /* 0x000fea000383ffff */
.L_x_14024:
        /* <DEDUP_REMOVED lines=8> */
.L_x_14249:
[----:B------:R-:W-:Y:S05]  /*1faa0*/  BSYNC B1 ;  /* 0x0000000000017941 */ /* 0x000fea0003800000 */
.L_x_14248:
[----:B------:R-:W-:Y:S01]  /*1fab0*/  IMAD.MOV.U32 R13, RZ, RZ, R3 ;  /* 0x000000ffff0d7224 */ /* 0x000fe200078e0003 */
[----:B------:R-:W-:Y:S01]  /*1fac0*/  MOV R4, R14 ;  /* 0x0000000e00047202 */ /* 0x000fe20000000f00 */
[----:B------:R-:W-:Y:S02]  /*1fad0*/  IMAD.MOV.U32 R12, RZ, RZ, 0x1 ;  /* 0x00000001ff0c7424 */ /* 0x000fe400078e00ff */
[----:B------:R-:W-:Y:S02]  /*1fae0*/  IMAD.MOV.U32 R11, RZ, RZ, 0x181f ;  /* 0x0000181fff0b7424 */ /* 0x000fe400078e00ff */
[----:B------:R-:W-:-:S07]  /*1faf0*/  IMAD.MOV.U32 R15, RZ, RZ, -0x1 ;  /* 0xffffffffff0f7424 */ /* 0x000fce00078e00ff */
[----:B------:R-:W-:Y:S05]  /*1fb00*/  WARPSYNC.COLLECTIVE R15, `(.L_x_14250) ;  /* 0x000000000f087348 */ /* 0x000fea0003c00000 */
[----:B------:R0:W1:Y:S02]  /*1fb10*/  SHFL.IDX P6, R14, R13, R12, R11 ;  /* 0x0000000c0d0e7389 */ /* 0x00006400000c000b */
[----:B01----:R-:W-:Y:S01]  /*1fb20*/  ENDCOLLECTIVE ;  /* 0x000000000000791b */ /* 0x003fe20003800000 */
.L_x_14250:
[----:B------:R-:W-:Y:S05]  /*1fb30*/  BRA `(.L_x_14251) ;  /* 0xffffff3400bc7947 */ /* 0x000fea000383ffff */
.L_x_14027:
[----:B------:R-:W-:Y:S01]  /*1fb40*/  BSSY B1, `(.L_x_14252) ;  /* 0x0000008000017945 */ /* 0x000fe20003800000 */
[----:B----4-:R-:W-:Y:S02]  /*1fb50*/  IMAD.MOV.U32 R13, RZ, RZ, R20 ;  /* 0x000000ffff0d7224 */ /* 0x010fe400078e0014 */
[----:B------:R-:W-:Y:S02]  /*1fb60*/  IMAD.MOV.U32 R12, RZ, RZ, 0x2 ;  /* 0x00000002ff0c7424 */ /* 0x000fe400078e00ff */
[----:B------:R-:W-:Y:S02]  /*1fb70*/  IMAD.MOV.U32 R11, RZ, RZ, 0x181f ;  /* 0x0000181fff0b7424 */ /* 0x000fe400078e00ff */
[----:B------:R-:W-:-:S07]  /*1fb80*/  IMAD.MOV.U32 R15, RZ, RZ, -0x1 ;  /* 0xffffffffff0f7424 */ /* 0x000fce00078e00ff */
[----:B0123--:R-:W-:Y:S05]  /*1fb90*/  WARPSYNC.COLLECTIVE R15, `(.L_x_14253) ;  /* 0x000000000f087348 */ /* 0x00ffea0003c00000 */
[----:B--2---:R2:W4:Y:S02]  /*1fba0*/  SHFL.IDX P6, R14, R13, R12, R11 ;  /* 0x0000000c0d0e7389 */ /* 0x00452400000c000b */
[----:B01234-:R-:W-:Y:S01]  /*1fbb0*/  ENDCOLLECTIVE ;  /* 0x000000000000791b */ /* 0x01ffe20003800000 */
.L_x_14253:
[----:B------:R-:W-:Y:S05]  /*1fbc0*/  BSYNC B1 ;  /* 0x0000000000017941 */ /* 0x000fea0003800000 */
.L_x_14252:
        /* <DEDUP_REMOVED lines=8> */
.L_x_14254:
[----:B------:R-:W-:Y:S05]  /*1fc50*/  BRA `(.L_x_14255) ;  /* 0xffffff3400e87947 */ /* 0x000fea000383ffff */
.L_x_14030:
        /* <DEDUP_REMOVED lines=8> */
.L_x_14257:
[----:B------:R-:W-:Y:S05]  /*1fce0*/  BSYNC B1 ;  /* 0x0000000000017941 */ /* 0x000fea0003800000 */
.L_x_14256:
        /* <DEDUP_REMOVED lines=8> */
.L_x_14258:
[----:B------:R-:W-:Y:S05]  /*1fd70*/  BRA `(.L_x_14259) ;  /* 0xffffff3800147947 */ /* 0x000fea000383ffff */
.L_x_14032:
[----:B------:R-:W-:Y:S01]  /*1fd80*/  IMAD.MOV.U32 R13, RZ, RZ, R4 ;  /* 0x000000ffff0d7224 */ /* 0x000fe200078e0004 */
[----:B------:R-:W-:Y:S01]  /*1fd90*/  MOV R12, RZ ;  /* 0x000000ff000c7202 */ /* 0x000fe20000000f00 */
[----:B------:R-:W-:Y:S02]  /*1fda0*/  IMAD.MOV.U32 R11, RZ, RZ, 0x1c1f ;  /* 0x00001c1fff0b7424 */ /* 0x000fe400078e00ff */
[----:B------:R-:W-:-:S07]  /*1fdb0*/  IMAD.MOV.U32 R15, RZ, RZ, -0x1 ;  /* 0xffffffffff0f7424 */ /* 0x000fce00078e00ff */
[----:B------:R-:W-:Y:S05]  /*1fdc0*/  WARPSYNC.COLLECTIVE R15, `(.L_x_14260) ;  /* 0x000000000f087348 */ /* 0x000fea0003c00000 */
[----:B------:R0:W1:Y:S02]  /*1fdd0*/  SHFL.IDX P6, R14, R13, R12, R11 ;  /* 0x0000000c0d0e7389 */ /* 0x00006400000c000b */
[----:B01----:R-:W-:Y:S01]  /*1fde0*/  ENDCOLLECTIVE ;  /* 0x000000000000791b */ /* 0x003fe20003800000 */
.L_x_14260:
[----:B------:R-:W-:Y:S02]  /*1fdf0*/  IMAD.MOV.U32 R13, RZ, RZ, R3 ;  /* 0x000000ffff0d7224 */ /* 0x000fe400078e0003 */
[----:B------:R-:W-:-:S07]  /*1fe00*/  IMAD.MOV.U32 R20, RZ, RZ, R14 ;  /* 0x000000ffff147224 */ /* 0x000fce00078e000e */
[----:B------:R-:W-:Y:S05]  /*1fe10*/  WARPSYNC.COLLECTIVE R15, `(.L_x_14261) ;  /* 0x000000000f087348 */ /* 0x000fea0003c00000 */
[----:B------:R0:W1:Y:S02]  /*1fe20*/  SHFL.IDX P6, R14, R13, R12, R11 ;  /* 0x0000000c0d0e7389 */ /* 0x00006400000c000b */
[----:B01----:R-:W-:Y:S01]  /*1fe30*/  ENDCOLLECTIVE ;  /* 0x000000000000791b */ /* 0x003fe20003800000 */
.L_x_14261:
[----:B------:R-:W-:Y:S01]  /*1fe40*/  IMAD.MOV.U32 R12, RZ, RZ, R14 ;  /* 0x000000ffff0c7224 */ /* 0x000fe200078e000e */
[----:B------:R-:W-:Y:S06]  /*1fe50*/  BRA `(.L_x_14262) ;  /* 0xffffff3800f87947 */ /* 0x000fec000383ffff */
.L_x_14035:
        /* <DEDUP_REMOVED lines=8> */
.L_x_14264:
[----:B------:R-:W-:Y:S05]  /*1fee0*/  BSYNC B1 ;  /* 0x0000000000017941 */ /* 0x000fea0003800000 */
.L_x_14263:
        /* <DEDUP_REMOVED lines=8> */
.L_x_14265:
[----:B------:R-:W-:Y:S01]  /*1ff70*/  IMAD.MOV.U32 R3, RZ, RZ, R14 ;  /* 0x000000ffff037224 */ /* 0x000fe200078e000e */
[----:B------:R-:W-:Y:S06]  /*1ff80*/  BRA `(.L_x_14266) ;  /* 0xffffff4800187947 */ /* 0x000fec000383ffff */
.L_x_14039:
[----:B------:R-:W-:Y:S02]  /*1ff90*/  IMAD.MOV.U32 R13, RZ, RZ, R4 ;  /* 0x000000ffff0d7224 */ /* 0x000fe400078e0004 */
[----:B------:R-:W-:Y:S02]  /*1ffa0*/  IMAD.MOV.U32 R12, RZ, RZ, RZ ;  /* 0x000000ffff0c7224 */ /* 0x000fe400078e00ff */
[----:B------:R-:W-:Y:S02]  /*1ffb0*/  IMAD.MOV.U32 R11, RZ, RZ, 0x181f ;  /* 0x0000181fff0b7424 */ /* 0x000fe400078e00ff */
[----:B------:R-:W-:-:S07]  /*1ffc0*/  IMAD.MOV.U32 R15, RZ, RZ, -0x1 ;  /* 0xffffffffff0f7424 */ /* 0x000fce00078e00ff */
[----:B--2---:R-:W-:Y:S05]  /*1ffd0*/  WARPSYNC.COLLECTIVE R15, `(.L_x_14267) ;  /* 0x000000000f087348 */ /* 0x004fea0003c00000 */
[----:B------:R0:W1:Y:S02]  /*1ffe0*/  SHFL.IDX P6, R14, R13, R12, R11 ;  /* 0x0000000c0d0e7389 */ /* 0x00006400000c000b */
[----:B012---:R-:W-:Y:S01]  /*1fff0*/  ENDCOLLECTIVE ;  /* 0x000000000000791b */ /* 0x007fe20003800000 */
.L_x_14267:
[----:B------:R-:W-:Y:S02]  /*20000*/  IMAD.MOV.U32 R13, RZ, RZ, R3 ;  /* 0x000000ffff0d7224 */ /* 0x000fe400078e0003 */
[----:B------:R-:W-:-:S07]  /*20010*/  IMAD.MOV.U32 R0, RZ, RZ, R14 ;  /* 0x000000ffff007224 */ /* 0x000fce00078e000e */
[----:B------:R-:W-:Y:S05]  /*20020*/  WARPSYNC.COLLECTIVE R15, `(.L_x_14268) ;  /* 0x000000000f087348 */ /* 0x000fea0003c00000 */
[----:B------:R0:W1:Y:S02]  /*20030*/  SHFL.IDX P6, R14, R13, R12, R11 ;  /* 0x0000000c0d0e7389 */ /* 0x00006400000c000b */
[----:B01----:R-:W-:Y:S01]  /*20040*/  ENDCOLLECTIVE ;  /* 0x000000000000791b */ /* 0x003fe20003800000 */
.L_x_14268:
[----:B------:R-:W-:Y:S05]  /*20050*/  BRA `(.L_x_14269) ;  /* 0xffffff5c00547947 */ /* 0x000fea000383ffff */
.L_x_14042:
[----:B------:R-:W-:Y:S01]  /*20060*/  BSSY B1, `(.L_x_14270) ;  /* 0x0000008000017945 */ /* 0x000fe20003800000 */
[----:B----4-:R-:W-:Y:S01]  /*20070*/  IMAD.MOV.U32 R13, RZ, RZ, R4 ;  /* 0x000000ffff0d7224 */ /* 0x010fe200078e0004 */
[----:B------:R-:W-:Y:S01]  /*20080*/  MOV R11, 0x181f ;  /* 0x0000181f000b7802 */ /* 0x000fe20000000f00 */
[----:B------:R-:W-:Y:S02]  /*20090*/  IMAD.MOV.U32 R12, RZ, RZ, 0x1 ;  /* 0x00000001ff0c7424 */ /* 0x000fe400078e00ff */
[----:B------:R-:W-:-:S07]  /*200a0*/  IMAD.MOV.U32 R15, RZ, RZ, -0x1 ;  /* 0xffffffffff0f7424 */ /* 0x000fce00078e00ff */
[----:B0123--:R-:W-:Y:S05]  /*200b0*/  WARPSYNC.COLLECTIVE R15, `(.L_x_14271) ;  /* 0x000000000f087348 */ /* 0x00ffea0003c00000 */
[----:B---3--:R3:W4:Y:S02]  /*200c0*/  SHFL.IDX P6, R14, R13, R12, R11 ;  /* 0x0000000c0d0e7389 */ /* 0x00872400000c000b */
[----:B01234-:R-:W-:Y:S01]  /*200d0*/  ENDCOLLECTIVE ;  /* 0x000000000000791b */ /* 0x01ffe20003800000 */
.L_x_14271:
[----:B------:R-:W-:Y:S05]  /*200e0*/  BSYNC B1 ;  /* 0x0000000000017941 */ /* 0x000fea0003800000 */
.L_x_14270:
        /* <DEDUP_REMOVED lines=8> */
.L_x_14272:
[----:B------:R-:W-:Y:S05]  /*20170*/  BRA `(.L_x_14273) ;  /* 0xffffff5c00847947 */ /* 0x000fea000383ffff */
.L_x_14045:
[----:B------:R-:W-:Y:S01]  /*20180*/  BSSY B1, `(.L_x_14274) ;  /* 0x0000008000017945 */ /* 0x000fe20003800000 */
[----:B----4-:R-:W-:Y:S02]  /*20190*/  IMAD.MOV.U32 R13, RZ, RZ, R4 ;  /* 0x000000ffff0d7224 */ /* 0x010fe400078e0004 */
[----:B------:R-:W-:Y:S02]  /*201a0*/  IMAD.MOV.U32 R12, RZ, RZ, 0x2 ;  /* 0x00000002ff0c7424 */ /* 0x000fe400078e00ff */
[----:B------:R-:W-:Y:S02]  /*201b0*/  IMAD.MOV.U32 R11, RZ, RZ, 0x181f ;  /* 0x0000181fff0b7424 */ /* 0x000fe400078e00ff */
[----:B------:R-:W-:-:S07]  /*201c0*/  IMAD.MOV.U32 R15, RZ, RZ, -0x1 ;  /* 0xffffffffff0f7424 */ /* 0x000fce00078e00ff */
[----:B0123--:R-:W-:Y:S05]  /*201d0*/  WARPSYNC.COLLECTIVE R15, `(.L_x_14275) ;  /* 0x000000000f087348 */ /* 0x00ffea0003c00000 */
[----:B---3--:R3:W4:Y:S02]  /*201e0*/  SHFL.IDX P6, R14, R13, R12, R11 ;  /* 0x0000000c0d0e7389 */ /* 0x00872400000c000b */
[----:B01234-:R-:W-:Y:S01]  /*201f0*/  ENDCOLLECTIVE ;  /* 0x000000000000791b */ /* 0x01ffe20003800000 */
.L_x_14275:
[----:B------:R-:W-:Y:S05]  /*20200*/  BSYNC B1 ;  /* 0x0000000000017941 */ /* 0x000fea0003800000 */
.L_x_14274:
        /* <DEDUP_REMOVED lines=8> */
.L_x_14276:
[----:B------:R-:W-:Y:S05]  /*20290*/  BRA `(.L_x_14277) ;  /* 0xffffff5c00b07947 */ /* 0x000fea000383ffff */
.L_x_14048:
        /* <DEDUP_REMOVED lines=8> */
.L_x_14279:
[----:B------:R-:W-:Y:S05]  /*20320*/  BSYNC B1 ;  /* 0x0000000000017941 */ /* 0x000fea0003800000 */
.L_x_14278:
        /* <DEDUP_REMOVED lines=8> */
.L_x_14280:
[----:B------:R-:W-:Y:S05]  /*203b0*/  BRA `(.L_x_14281) ;  /* 0xffffff5c00dc7947 */ /* 0x000fea000383ffff */
.L_x_14067:
        /* <DEDUP_REMOVED lines=11> */
.L_x_14283:
[----:B------:R-:W-:Y:S05]  /*20470*/  BSYNC B1 ;  /* 0x0000000000017941 */ /* 0x000fea0003800000 */
.L_x_14282:
[----:B------:R-:W-:Y:S05]  /*20480*/  BRA `(.L_x_14284) ;  /* 0xffffff7c00407947 */ /* 0x000fea000383ffff */
.L_x_14069:
[----:B------:R-:W-:Y:S01]  /*20490*/  BSSY B1, `(.L_x_14285) ;  /* 0x0000006000017945 */ /* 0x000fe20003800000 */
[----:B------:R-:W-:-:S07]  /*204a0*/  IMAD.MOV.U32 R15, RZ, RZ, -0x1 ;  /* 0xffffffffff0f7424 */ /* 0x000fce00078e00ff */
[----:B0-----:R-:W-:Y:S05]  /*204b0*/  WARPSYNC.COLLECTIVE R15, `(.L_x_14286) ;  /* 0x000000000f0c7348 */ /* 0x001fea0003c00000 */
[----:B------:R-:W-:Y:S02]  /*204c0*/  ELECT P6, UR62, PT ;  /* 0x00000000003e782f */ /* 0x000fe400038c0000 */
[----:B------:R-:W-:Y:S01]  /*204d0*/  MOV R14, UR62 ;  /* 0x0000003e000e7c02 */ /* 0x000fe20008000f00 */
[----:B0-----:R-:W-:Y:S10]  /*204e0*/  ENDCOLLECTIVE ;  /* 0x000000000000791b */ /* 0x001ff40003800000 */
.L_x_14286:
[----:B------:R-:W-:Y:S05]  /*204f0*/  BSYNC B1 ;  /* 0x0000000000017941 */ /* 0x000fea0003800000 */
.L_x_14285:
[----:B------:R-:W-:Y:S05]  /*20500*/  BRA `(.L_x_14068) ;  /* 0xffffff7c00387947 */ /* 0x000fea000383ffff */
.L_x_14071:
[----:B0-----:R0:W1:Y:S02]  /*20510*/  SYNCS.PHASECHK.TRANS64.TRYWAIT P0, [R18+URZ+0x22820], R4 ;  /* 0x02282004120075a7 */ /* 0x001064000800017f */
[----:B-1----:R-:W-:Y:S05]  /*20520*/  @!P0 NANOSLEEP.SYNCS 0x989680 ;  /* 0x009896800000895d */ /* 0x002fea0003900000 */
[----:B------:R-:W1:Y:S02]  /*20530*/  @!P0 SYNCS.PHASECHK.TRANS64 P0, [R18+URZ+0x22820], R4 ;  /* 0x02282004120085a7 */ /* 0x000e64000800007f */
[----:B-1----:R-:W-:Y:S05]  /*20540*/  @!P0 BRA `(.L_x_14071) ;  /* 0xfffffffc00f08947 */ /* 0x002fea000383ffff */
[----:B------:R-:W-:Y:S05]  /*20550*/  BRA `(.L_x_14287) ;  /* 0xffffff7c00487947 */ /* 0x000fea000383ffff */
.L_x_14075:
[----:B0-----:R0:W1:Y:S02]  /*20560*/  SYNCS.PHASECHK.TRANS64.TRYWAIT P0, [R4+URZ+0x228a0], R9 ;  /* 0x0228a009040075a7 */ /* 0x001064000800017f */
[----:B-1----:R-:W-:Y:S05]  /*20570*/  @!P0 NANOSLEEP.SYNCS 0x989680 ;  /* 0x009896800000895d */ /* 0x002fea0003900000 */
[----:B------:R-:W1:Y:S02]  /*20580*/  @!P0 SYNCS.PHASECHK.TRANS64 P0, [R4+URZ+0x228a0], R9 ;  /* 0x0228a009040085a7 */ /* 0x000e64000800007f */
[----:B-1----:R-:W-:Y:S05]  /*20590*/  @!P0 BRA `(.L_x_14075) ;  /* 0xfffffffc00f08947 */ /* 0x002fea000383ffff */
[----:B------:R-:W-:Y:S05]  /*205a0*/  BRA `(.L_x_14288) ;  /* 0xffffff7c00687947 */ /* 0x000fea000383ffff */
.L_x_14080:
[----:B-1----:R1:W2:Y:S02]  /*205b0*/  SYNCS.PHASECHK.TRANS64.TRYWAIT P0, [R4+URZ+0x228c0], R9 ;  /* 0x0228c009040075a7 */ /* 0x0022a4000800017f */
[----:B--2---:R-:W-:Y:S05]  /*205c0*/  @!P0 NANOSLEEP.SYNCS 0x989680 ;  /* 0x009896800000895d */ /* 0x004fea0003900000 */
[----:B------:R-:W2:Y:S02]  /*205d0*/  @!P0 SYNCS.PHASECHK.TRANS64 P0, [R4+URZ+0x228c0], R9 ;  /* 0x0228c009040085a7 */ /* 0x000ea4000800007f */
[----:B--2---:R-:W-:Y:S05]  /*205e0*/  @!P0 BRA `(.L_x_14080) ;  /* 0xfffffffc00f08947 */ /* 0x004fea000383ffff */
[----:B------:R-:W-:Y:S05]  /*205f0*/  BRA `(.L_x_14289) ;  /* 0xffffff7c00e87947 */ /* 0x000fea000383ffff */
.L_x_14090:
[----:B0-----:R0:W1:Y:S02]  /*20600*/  SYNCS.PHASECHK.TRANS64.TRYWAIT P1, [R5+URZ+0x228a0], R6 ;  /* 0x0228a006050075a7 */ /* 0x001064000802017f */
[----:B-1----:R-:W-:Y:S05]  /*20610*/  @!P1 NANOSLEEP.SYNCS 0x989680 ;  /* 0x009896800000995d */ /* 0x002fea0003900000 */
[----:B------:R-:W1:Y:S02]  /*20620*/  @!P1 SYNCS.PHASECHK.TRANS64 P1, [R5+URZ+0x228a0], R6 ;  /* 0x0228a006050095a7 */ /* 0x000e64000802007f */
[----:B-1----:R-:W-:Y:S05]  /*20630*/  @!P1 BRA `(.L_x_14090) ;  /* 0xfffffffc00f09947 */ /* 0x002fea000383ffff */
[----:B------:R-:W-:Y:S05]  /*20640*/  BRA `(.L_x_14290) ;  /* 0xffffff8400787947 */ /* 0x000fea000383ffff */
.L_x_14095:
[----:B-1----:R1:W2:Y:S02]  /*20650*/  SYNCS.PHASECHK.TRANS64.TRYWAIT P1, [R5+URZ+0x228c0], R6 ;  /* 0x0228c006050075a7 */ /* 0x0022a4000802017f */
[----:B--2---:R-:W-:Y:S05]  /*20660*/  @!P1 NANOSLEEP.SYNCS 0x989680 ;  /* 0x009896800000995d */ /* 0x004fea0003900000 */
[----:B------:R-:W2:Y:S02]  /*20670*/  @!P1 SYNCS.PHASECHK.TRANS64 P1, [R5+URZ+0x228c0], R6 ;  /* 0x0228c006050095a7 */ /* 0x000ea4000802007f */
[----:B--2---:R-:W-:Y:S05]  /*20680*/  @!P1 BRA `(.L_x_14095) ;  /* 0xfffffffc00f09947 */ /* 0x004fea000383ffff */
[----:B------:R-:W-:Y:S05]  /*20690*/  BRA `(.L_x_14291) ;  /* 0xffffff8400f47947 */ /* 0x000fea000383ffff */
.L_x_14113:
        /* <DEDUP_REMOVED lines=11> */
.L_x_14293:
[----:B------:R-:W-:Y:S05]  /*20750*/  BSYNC B0 ;  /* 0x0000000000007941 */ /* 0x000fea0003800000 */
.L_x_14292:
[----:B------:R-:W-:Y:S05]  /*20760*/  BRA `(.L_x_14294) ;  /* 0xffffff9400ac7947 */ /* 0x000fea000383ffff */
.L_x_14115:
[----:B------:R-:W-:Y:S01]  /*20770*/  BSSY B0, `(.L_x_14295) ;  /* 0x0000006000007945 */ /* 0x000fe20003800000 */
[----:B------:R-:W-:-:S07]  /*20780*/  IMAD.MOV.U32 R15, RZ, RZ, -0x1 ;  /* 0xffffffffff0f7424 */ /* 0x000fce00078e00ff */
[----:B0-----:R-:W-:Y:S05]  /*20790*/  WARPSYNC.COLLECTIVE R15, `(.L_x_14296) ;  /* 0x000000000f0c7348 */ /* 0x001fea0003c00000 */
[----:B------:R-:W-:Y:S02]  /*207a0*/  ELECT P6, UR62, PT ;  /* 0x00000000003e782f */ /* 0x000fe400038c0000 */
[----:B------:R-:W-:Y:S01]  /*207b0*/  MOV R14, UR62 ;  /* 0x0000003e000e7c02 */ /* 0x000fe20008000f00 */
[----:B0-----:R-:W-:Y:S10]  /*207c0*/  ENDCOLLECTIVE ;  /* 0x000000000000791b */ /* 0x001ff40003800000 */
.L_x_14296:
[----:B------:R-:W-:Y:S05]  /*207d0*/  BSYNC B0 ;  /* 0x0000000000007941 */ /* 0x000fea0003800000 */
.L_x_14295:
[----:B------:R-:W-:Y:S05]  /*207e0*/  BRA `(.L_x_14297) ;  /* 0xffffff9400b07947 */ /* 0x000fea000383ffff */
.L_x_14117:
[----:B-1----:R1:W2:Y:S02]  /*207f0*/  SYNCS.PHASECHK.TRANS64.TRYWAIT P0, [R0+URZ+0x22840], R2 ;  /* 0x02284002000075a7 */ /* 0x0022a4000800017f */
[----:B--2---:R-:W-:Y:S05]  /*20800*/  @!P0 NANOSLEEP.SYNCS 0x989680 ;  /* 0x009896800000895d */ /* 0x004fea0003900000 */
[----:B------:R-:W2:Y:S02]  /*20810*/  @!P0 SYNCS.PHASECHK.TRANS64 P0, [R0+URZ+0x22840], R2 ;  /* 0x02284002000085a7 */ /* 0x000ea4000800007f */
[----:B--2---:R-:W-:Y:S05]  /*20820*/  @!P0 BRA `(.L_x_14117) ;  /* 0xfffffffc00f08947 */ /* 0x004fea000383ffff */
[----:B------:R-:W-:Y:S05]  /*20830*/  BRA `(.L_x_14298) ;  /* 0xffffff9800147947 */ /* 0x000fea000383ffff */
.L_x_14121:
[----:B------:R-:W2:Y:S01]  /*20840*/  LDL.LU R11, [R1+0x48] ;  /* 0x00004800010b7983 */ /* 0x000ea20000300800 */
[----:B------:R-:W-:Y:S01]  /*20850*/  IMAD.MOV.U32 R13, RZ, RZ, R3 ;  /* 0x000000ffff0d7224 */ /* 0x000fe200078e0003 */
[----:B------:R-:W-:Y:S01]  /*20860*/  MOV R12, RZ ;  /* 0x000000ff000c7202 */ /* 0x000fe20000000f00 */
[----:B------:R-:W-:Y:S01]  /*20870*/  IMAD.MOV.U32 R15, RZ, RZ, -0x1 ;  /* 0xffffffffff0f7424 */ /* 0x000fe200078e00ff */
[----:B------:R-:W0:Y:S02]  /*20880*/  S2R R5, SR_TID.X ;  /* 0x0000000000057919 */ /* 0x000e240000002100 */
        /* <DEDUP_REMOVED lines=10> */
.L_x_14299:
[----:B------:R-:W-:Y:S02]  /*20930*/  IMAD.MOV.U32 R13, RZ, RZ, R4 ;  /* 0x000000ffff0d7224 */ /* 0x000fe400078e0004 */
[----:B------:R-:W-:-:S07]  /*20940*/  IMAD.MOV.U32 R6, RZ, RZ, R14 ;  /* 0x000000ffff067224 */ /* 0x000fce00078e000e */
[----:B------:R-:W-:Y:S05]  /*20950*/  WARPSYNC.COLLECTIVE R15, `(.L_x_14300) ;  /* 0x000000000f087348 */ /* 0x000fea0003c00000 */
[----:B------:R0:W1:Y:S02]  /*20960*/  SHFL.IDX P6, R14, R13, R12, R11 ;  /* 0x0000000c0d0e7389 */ /* 0x00006400000c000b */
[----:B01----:R-:W-:Y:S01]  /*20970*/  ENDCOLLECTIVE ;  /* 0x000000000000791b */ /* 0x003fe20003800000 */
.L_x_14300:
[----:B------:R-:W-:Y:S02]  /*20980*/  IMAD.MOV.U32 R13, RZ, RZ, R3 ;  /* 0x000000ffff0d7224 */ /* 0x000fe400078e0003 */
[----:B------:R-:W-:Y:S02]  /*20990*/  IMAD.MOV.U32 R12, RZ, RZ, 0x1 ;  /* 0x00000001ff0c7424 */ /* 0x000fe400078e00ff */
[----:B------:R-:W-:-:S07]  /*209a0*/  IMAD.MOV.U32 R7, RZ, RZ, R14 ;  /* 0x000000ffff077224 */ /* 0x000fce00078e000e */
[----:B------:R-:W-:Y:S05]  /*209b0*/  WARPSYNC.COLLECTIVE R15, `(.L_x_14301) ;  /* 0x000000000f087348 */ /* 0x000fea0003c00000 */
[----:B------:R0:W1:Y:S02]  /*209c0*/  SHFL.IDX P6, R14, R13, R12, R11 ;  /* 0x0000000c0d0e7389 */ /* 0x00006400000c000b */
[----:B01----:R-:W-:Y:S01]  /*209d0*/  ENDCOLLECTIVE ;  /* 0x000000000000791b */ /* 0x003fe20003800000 */
.L_x_14301:
[----:B------:R-:W-:-:S05]  /*209e0*/  @!P1 LEA R7, P2, R9, R7, 0x1 ;  /* 0x0000000709079211 */ /* 0x000fca00078408ff */
[----:B------:R-:W-:-:S05]  /*209f0*/  @!P1 IMAD.X R6, RZ, RZ, R6, P2 ;  /* 0x000000ffff069224 */ /* 0x000fca00010e0606 */
[----:B------:R-:W-:Y:S02]  /*20a00*/  @!P1 LOP3.LUT R7, R7, R6, RZ, 0x3c, !PT ;  /* 0x0000000607079212 */ /* 0x000fe400078e3cff */
[----:B------:R-:W-:Y:S02]  /*20a10*/  MOV R13, R4 ;  /* 0x00000004000d7202 */ /* 0x000fe40000000f00 */
        /* <DEDUP_REMOVED lines=11> */
.L_x_14302:
[----:B------:R-:W-:Y:S02]  /*20ad0*/  IMAD.MOV.U32 R13, RZ, RZ, R3 ;  /* 0x000000ffff0d7224 */ /* 0x000fe400078e0003 */
[----:B------:R-:W-:Y:S02]  /*20ae0*/  IMAD.MOV.U32 R12, RZ, RZ, 0x2 ;  /* 0x00000002ff0c7424 */ /* 0x000fe400078e00ff */
[----:B------:R-:W-:-:S07]  /*20af0*/  IMAD.MOV.U32 R5, RZ, RZ, R14 ;  /* 0x000000ffff057224 */ /* 0x000fce00078e000e */
[----:B------:R-:W-:Y:S05]  /*20b00*/  WARPSYNC.COLLECTIVE R15, `(.L_x_14303) ;  /* 0x000000000f087348 */ /* 0x000fea0003c00000 */
[----:B------:R0:W1:Y:S02]  /*20b10*/  SHFL.IDX P6, R14, R13, R12, R11 ;  /* 0x0000000c0d0e7389 */ /* 0x00006400000c000b */
[----:B01----:R-:W-:Y:S01]  /*20b20*/  ENDCOLLECTIVE ;  /* 0x000000000000791b */ /* 0x003fe20003800000 */
.L_x_14303:
        /* <DEDUP_REMOVED lines=15> */
.L_x_14304:
[----:B------:R-:W-:Y:S02]  /*20c20*/  IMAD.MOV.U32 R13, RZ, RZ, R3 ;  /* 0x000000ffff0d7224 */ /* 0x000fe400078e0003 */
[----:B------:R-:W-:Y:S02]  /*20c30*/  IMAD.MOV.U32 R12, RZ, RZ, 0x3 ;  /* 0x00000003ff0c7424 */ /* 0x000fe400078e00ff */
[----:B------:R-:W-:-:S07]  /*20c40*/  IMAD.MOV.U32 R5, RZ, RZ, R14 ;  /* 0x000000ffff057224 */ /* 0x000fce00078e000e */
[----:B------:R-:W-:Y:S05]  /*20c50*/  WARPSYNC.COLLECTIVE R15, `(.L_x_14305) ;  /* 0x000000000f087348 */ /* 0x000fea0003c00000 */
[----:B------:R0:W1:Y:S02]  /*20c60*/  SHFL.IDX P6, R14, R13, R12, R11 ;  /* 0x0000000c0d0e7389 */ /* 0x00006400000c000b */
[----:B01----:R-:W-:Y:S01]  /*20c70*/  ENDCOLLECTIVE ;  /* 0x000000000000791b */ /* 0x003fe20003800000 */
.L_x_14305:
        /* <DEDUP_REMOVED lines=15> */
.L_x_14306:
[----:B------:R-:W-:Y:S01]  /*20d70*/  MOV R13, R3 ;  /* 0x00000003000d7202 */ /* 0x000fe20000000f00 */
[----:B------:R-:W-:Y:S02]  /*20d80*/  IMAD.MOV.U32 R12, RZ, RZ, 0x4 ;  /* 0x00000004ff0c7424 */ /* 0x000fe400078e00ff */
[----:B------:R-:W-:-:S07]  /*20d90*/  IMAD.MOV.U32 R5, RZ, RZ, R14 ;  /* 0x000000ffff057224 */ /* 0x000fce00078e000e */
[----:B------:R-:W-:Y:S05]  /*20da0*/  WARPSYNC.COLLECTIVE R15, `(.L_x_14307) ;  /* 0x000000000f087348 */ /* 0x000fea0003c00000 */
[----:B------:R0:W1:Y:S02]  /*20db0*/  SHFL.IDX P6, R14, R13, R12, R11 ;  /* 0x0000000c0d0e7389 */ /* 0x00006400000c000b */
[----:B01----:R-:W-:Y:S01]  /*20dc0*/  ENDCOLLECTIVE ;  /* 0x000000000000791b */ /* 0x003fe20003800000 */
.L_x_14307:
        /* <DEDUP_REMOVED lines=15> */
.L_x_14308:
[----:B------:R-:W-:Y:S02]  /*20ec0*/  IMAD.MOV.U32 R13, RZ, RZ, R3 ;  /* 0x000000ffff0d7224 */ /* 0x000fe400078e0003 */
[----:B------:R-:W-:Y:S02]  /*20ed0*/  IMAD.MOV.U32 R12, RZ, RZ, 0x5 ;  /* 0x00000005ff0c7424 */ /* 0x000fe400078e00ff */
[----:B------:R-:W-:-:S07]  /*20ee0*/  IMAD.MOV.U32 R5, RZ, RZ, R14 ;  /* 0x000000ffff057224 */ /* 0x000fce00078e000e */
[----:B------:R-:W-:Y:S05]  /*20ef0*/  WARPSYNC.COLLECTIVE R15, `(.L_x_14309) ;  /* 0x000000000f087348 */ /* 0x000fea0003c00000 */
[----:B------:R0:W1:Y:S02]  /*20f00*/  SHFL.IDX P6, R14, R13, R12, R11 ;  /* 0x0000000c0d0e7389 */ /* 0x00006400000c000b */
[----:B01----:R-:W-:Y:S01]  /*20f10*/  ENDCOLLECTIVE ;  /* 0x000000000000791b */ /* 0x003fe20003800000 */
.L_x_14309:
        /* <DEDUP_REMOVED lines=9> */
[----:B------:R0:W-:Y:S02]  /*20fb0*/  @!P1 LDGSTS.E.BYPASS.LTC128B.128 [R8+0x1a400], desc[UR40][R6.64], !P0 ;  /* 0x1a40000006089fae */ /* 0x0001e4000c101d68 */
[----:B------:R-:W-:Y:S01]  /*20fc0*/  ISETP.GE.AND P1, PT, R5, R0, PT ;  /* 0x000000000500720c */ /* 0x000fe20003f26270 */
[----:B0-----:R-:W-:-:S12]  /*20fd0*/  IMAD.MOV.U32 R6, RZ, RZ, R14 ;  /* 0x000000ffff067224 */ /* 0x001fd800078e000e */
[----:B------:R-:W-:Y:S05]  /*20fe0*/  WARPSYNC.COLLECTIVE R15, `(.L_x_14310) ;  /* 0x000000000f087348 */ /* 0x000fea0003c00000 */
[----:B------:R0:W1:Y:S02]  /*20ff0*/  SHFL.IDX P6, R14, R13, R12, R11 ;  /* 0x0000000c0d0e7389 */ /* 0x00006400000c000b */
[----:B01----:R-:W-:Y:S01]  /*21000*/  ENDCOLLECTIVE ;  /* 0x000000000000791b */ /* 0x003fe20003800000 */
.L_x_14310:
[----:B------:R-:W-:Y:S02]  /*21010*/  IMAD.MOV.U32 R13, RZ, RZ, R3 ;  /* 0x000000ffff0d7224 */ /* 0x000fe400078e0003 */
[----:B------:R-:W-:Y:S02]  /*21020*/  IMAD.MOV.U32 R12, RZ, RZ, 0x6 ;  /* 0x00000006ff0c7424 */ /* 0x000fe400078e00ff */
[----:B------:R-:W-:-:S07]  /*21030*/  IMAD.MOV.U32 R5, RZ, RZ, R14 ;  /* 0x000000ffff057224 */ /* 0x000fce00078e000e */
[----:B------:R-:W-:Y:S05]  /*21040*/  WARPSYNC.COLLECTIVE R15, `(.L_x_14311) ;  /* 0x000000000f087348 */ /* 0x000fea0003c00000 */
[----:B------:R0:W1:Y:S02]  /*21050*/  SHFL.IDX P6, R14, R13, R12, R11 ;  /* 0x0000000c0d0e7389 */ /* 0x00006400000c000b */
[----:B01----:R-:W-:Y:S01]  /*21060*/  ENDCOLLECTIVE ;  /* 0x000000000000791b */ /* 0x003fe20003800000 */
.L_x_14311:
        /* <DEDUP_REMOVED lines=13> */
.L_x_14312:
        /* <DEDUP_REMOVED lines=8> */
.L_x_14313:
        /* <DEDUP_REMOVED lines=13> */
.L_x_14314:
[----:B------:R-:W-:Y:S01]  /*21290*/  IMAD.MOV.U32 R3, RZ, RZ, R14 ;  /* 0x000000ffff037224 */ /* 0x000fe200078e000e */
[----:B------:R-:W-:Y:S06]  /*212a0*/  BRA `(.L_x_14315) ;  /* 0xffffff9800987947 */ /* 0x000fec000383ffff */
.L_x_14124:
[----:B0-----:R0:W1:Y:S02]  /*212b0*/  SYNCS.PHASECHK.TRANS64.TRYWAIT P0, [R18+URZ+0x22820], R0 ;  /* 0x02282000120075a7 */ /* 0x001064000800017f */
[----:B-1----:R-:W-:Y:S05]  /*212c0*/  @!P0 NANOSLEEP.SYNCS 0x989680 ;  /* 0x009896800000895d */ /* 0x002fea0003900000 */
[----:B------:R-:W1:Y:S02]  /*212d0*/  @!P0 SYNCS.PHASECHK.TRANS64 P0, [R18+URZ+0x22820], R0 ;  /* 0x02282000120085a7 */ /* 0x000e64000800007f */
[----:B-1----:R-:W-:Y:S05]  /*212e0*/  @!P0 BRA `(.L_x_14124) ;  /* 0xfffffffc00f08947 */ /* 0x002fea000383ffff */
[----:B------:R-:W-:Y:S05]  /*212f0*/  BRA `(.L_x_14316) ;  /* 0xffffff9800f47947 */ /* 0x000fea000383ffff */
.L_x_14128:
[----:B0-----:R0:W1:Y:S02]  /*21300*/  SYNCS.PHASECHK.TRANS64.TRYWAIT P0, [R2+URZ+0x22860], R0 ;  /* 0x02286000020075a7 */ /* 0x001064000800017f */
[----:B-1----:R-:W-:Y:S05]  /*21310*/  @!P0 NANOSLEEP.SYNCS 0x989680 ;  /* 0x009896800000895d */ /* 0x002fea0003900000 */
[----:B------:R-:W1:Y:S02]  /*21320*/  @!P0 SYNCS.PHASECHK.TRANS64 P0, [R2+URZ+0x22860], R0 ;  /* 0x02286000020085a7 */ /* 0x000e64000800007f */
[----:B-1----:R-:W-:Y:S05]  /*21330*/  @!P0 BRA `(.L_x_14128) ;  /* 0xfffffffc00f08947 */ /* 0x002fea000383ffff */
[----:B------:R-:W-:Y:S05]  /*21340*/  BRA `(.L_x_14317) ;  /* 0xffffff9c00187947 */ /* 0x000fea000383ffff */
.L_x_14143:
[----:B-1----:R1:W2:Y:S02]  /*21350*/  SYNCS.PHASECHK.TRANS64.TRYWAIT P0, [R2+URZ+0x22840], R6 ;  /* 0x02284006020075a7 */ /* 0x0022a4000800017f */
[----:B--2---:R-:W-:Y:S05]  /*21360*/  @!P0 NANOSLEEP.SYNCS 0x989680 ;  /* 0x009896800000895d */ /* 0x004fea0003900000 */
[----:B------:R-:W2:Y:S02]  /*21370*/  @!P0 SYNCS.PHASECHK.TRANS64 P0, [R2+URZ+0x22840], R6 ;  /* 0x02284006020085a7 */ /* 0x000ea4000800007f */
[----:B--2---:R-:W-:Y:S05]  /*21380*/  @!P0 BRA `(.L_x_14143) ;  /* 0xfffffffc00f08947 */ /* 0x004fea000383ffff */
[----:B------:R-:W-:Y:S05]  /*21390*/  BRA `(.L_x_14318) ;  /* 0xffffffa400407947 */ /* 0x000fea000383ffff */
.L_x_14148:
[----:B0-----:R0:W2:Y:S02]  /*213a0*/  SYNCS.PHASECHK.TRANS64.TRYWAIT P0, [R2+URZ+0x22860], R6 ;  /* 0x02286006020075a7 */ /* 0x0010a4000800017f */
[----:B--2---:R-:W-:Y:S05]  /*213b0*/  @!P0 NANOSLEEP.SYNCS 0x989680 ;  /* 0x009896800000895d */ /* 0x004fea0003900000 */
[----:B------:R-:W2:Y:S02]  /*213c0*/  @!P0 SYNCS.PHASECHK.TRANS64 P0, [R2+URZ+0x22860], R6 ;  /* 0x02286006020085a7 */ /* 0x000ea4000800007f */
[----:B--2---:R-:W-:Y:S05]  /*213d0*/  @!P0 BRA `(.L_x_14148) ;  /* 0xfffffffc00f08947 */ /* 0x004fea000383ffff */
[----:B------:R-:W-:Y:S05]  /*213e0*/  BRA `(.L_x_14319) ;  /* 0xffffffa400c07947 */ /* 0x000fea000383ffff */
.L_x_14159:
[----:B-1----:R1:W2:Y:S02]  /*213f0*/  SYNCS.PHASECHK.TRANS64.TRYWAIT P0, [R3+URZ+0x22840], R2 ;  /* 0x02284002030075a7 */ /* 0x0022a4000800017f */
[----:B--2---:R-:W-:Y:S05]  /*21400*/  @!P0 NANOSLEEP.SYNCS 0x989680 ;  /* 0x009896800000895d */ /* 0x004fea0003900000 */
[----:B------:R-:W2:Y:S02]  /*21410*/  @!P0 SYNCS.PHASECHK.TRANS64 P0, [R3+URZ+0x22840], R2 ;  /* 0x02284002030085a7 */ /* 0x000ea4000800007f */
[----:B--2---:R-:W-:Y:S05]  /*21420*/  @!P0 BRA `(.L_x_14159) ;  /* 0xfffffffc00f08947 */ /* 0x004fea000383ffff */
[----:B------:R-:W-:Y:S05]  /*21430*/  BRA `(.L_x_14320) ;  /* 0xffffffac00b07947 */ /* 0x000fea000383ffff */
.L_x_14164:
[----:B0-----:R0:W2:Y:S02]  /*21440*/  SYNCS.PHASECHK.TRANS64.TRYWAIT P0, [R3+URZ+0x22860], R2 ;  /* 0x02286002030075a7 */ /* 0x0010a4000800017f */
[----:B--2---:R-:W-:Y:S05]  /*21450*/  @!P0 NANOSLEEP.SYNCS 0x989680 ;  /* 0x009896800000895d */ /* 0x004fea0003900000 */
[----:B------:R-:W2:Y:S02]  /*21460*/  @!P0 SYNCS.PHASECHK.TRANS64 P0, [R3+URZ+0x22860], R2 ;  /* 0x02286002030085a7 */ /* 0x000ea4000800007f */
[----:B--2---:R-:W-:Y:S05]  /*21470*/  @!P0 BRA `(.L_x_14164) ;  /* 0xfffffffc00f08947 */ /* 0x004fea000383ffff */
[----:B------:R-:W-:Y:S05]  /*21480*/  BRA `(.L_x_14321) ;  /* 0xffffffb0002c7947 */ /* 0x000fea000383ffff */
.L_x_14175:
[----:B-1----:R1:W2:Y:S02]  /*21490*/  SYNCS.PHASECHK.TRANS64.TRYWAIT P0, [R3+URZ+0x22840], R2 ;  /* 0x02284002030075a7 */ /* 0x0022a4000800017f */
[----:B--2---:R-:W-:Y:S05]  /*214a0*/  @!P0 NANOSLEEP.SYNCS 0x989680 ;  /* 0x009896800000895d */ /* 0x004fea0003900000 */
[----:B------:R-:W2:Y:S02]  /*214b0*/  @!P0 SYNCS.PHASECHK.TRANS64 P0, [R3+URZ+0x22840], R2 ;  /* 0x02284002030085a7 */ /* 0x000ea4000800007f */
[----:B--2---:R-:W-:Y:S05]  /*214c0*/  @!P0 BRA `(.L_x_14175) ;  /* 0xfffffffc00f08947 */ /* 0x004fea000383ffff */
[----:B------:R-:W-:Y:S05]  /*214d0*/  BRA `(.L_x_14322) ;  /* 0xffffffb400fc7947 */ /* 0x000fea000383ffff */
.L_x_14180:
[----:B--2---:R2:W3:Y:S02]  /*214e0*/  SYNCS.PHASECHK.TRANS64.TRYWAIT P0, [R3+URZ+0x22860], R2 ;  /* 0x02286002030075a7 */ /* 0x0044e4000800017f */
[----:B---3--:R-:W-:Y:S05]  /*214f0*/  @!P0 NANOSLEEP.SYNCS 0x989680 ;  /* 0x009896800000895d */ /* 0x008fea0003900000 */
[----:B------:R-:W3:Y:S02]  /*21500*/  @!P0 SYNCS.PHASECHK.TRANS64 P0, [R3+URZ+0x22860], R2 ;  /* 0x02286002030085a7 */ /* 0x000ee4000800007f */
[----:B---3--:R-:W-:Y:S05]  /*21510*/  @!P0 BRA `(.L_x_14180) ;  /* 0xfffffffc00f08947 */ /* 0x008fea000383ffff */
[----:B------:R-:W-:Y:S05]  /*21520*/  BRA `(.L_x_14323) ;  /* 0xffffffb8007c7947 */ /* 0x000fea000383ffff */
.L_x_14192:
        /* <DEDUP_REMOVED lines=9> */
.L_x_14325:
[----:B------:R-:W-:Y:S05]  /*215c0*/  BSYNC B0 ;  /* 0x0000000000007941 */ /* 0x000fea0003800000 */
.L_x_14324:
[----:B------:R0:W5:Y:S01]  /*215d0*/  LDL R2, [R1+0xc] ;  /* 0x00000c0001027983 */ /* 0x0001620000100800 */
[----:B------:R-:W-:Y:S01]  /*215e0*/  MOV R13, R0 ;  /* 0x00000000000d7202 */ /* 0x000fe20000000f00 */
[----:B------:R-:W-:Y:S02]  /*215f0*/  IMAD.MOV.U32 R12, RZ, RZ, 0x1 ;  /* 0x00000001ff0c7424 */ /* 0x000fe400078e00ff */
[----:B------:R-:W-:Y:S02]  /*21600*/  IMAD.MOV.U32 R11, RZ, RZ, 0x1f ;  /* 0x0000001fff0b7424 */ /* 0x000fe400078e00ff */
[----:B------:R-:W-:Y:S02]  /*21610*/  IMAD.MOV.U32 R15, RZ, RZ, -0x1 ;  /* 0xffffffffff0f7424 */ /* 0x000fe400078e00ff */
[----:B0-----:R-:W-:-:S07]  /*21620*/  IMAD.MOV.U32 R5, RZ, RZ, R14 ;  /* 0x000000ffff057224 */ /* 0x001fce00078e000e */
[----:B-----5:R-:W-:Y:S05]  /*21630*/  WARPSYNC.COLLECTIVE R15, `(.L_x_14326) ;  /* 0x000000000f087348 */ /* 0x020fea0003c00000 */
[----:B------:R0:W1:Y:S02]  /*21640*/  SHFL.IDX P6, R14, R13, R12, R11 ;  /* 0x0000000c0d0e7389 */ /* 0x00006400000c000b */
[----:B01---5:R-:W-:Y:S01]  /*21650*/  ENDCOLLECTIVE ;  /* 0x000000000000791b */ /* 0x023fe20003800000 */
.L_x_14326:
        /* <DEDUP_REMOVED lines=26> */
.L_x_14327:
        /* <DEDUP_REMOVED lines=8> */
.L_x_14328:
        /* <DEDUP_REMOVED lines=8> */
.L_x_14329:
        /* <DEDUP_REMOVED lines=8> */
.L_x_14330:
        /* <DEDUP_REMOVED lines=8> */
.L_x_14331:
        /* <DEDUP_REMOVED lines=9> */
.L_x_14332:
[----:B------:R-:W-:Y:S01]  /*21a90*/  IMAD.MOV.U32 R9, RZ, RZ, R14 ;  /* 0x000000ffff097224 */ /* 0x000fe200078e000e */
[----:B------:R-:W-:Y:S06]  /*21aa0*/  BRA `(.L_x_14333) ;  /* 0xffffffbc00cc7947 */ /* 0x000fec000383ffff */
.L_x_14195:
        /* <DEDUP_REMOVED lines=8> */
.L_x_14335:
[----:B------:R-:W-:Y:S05]  /*21b30*/  BSYNC B0 ;  /* 0x0000000000007941 */ /* 0x000fea0003800000 */
.L_x_14334:
        /* <DEDUP_REMOVED lines=10> */
.L_x_14336:
        /* <DEDUP_REMOVED lines=8> */
.L_x_14337:
        /* <DEDUP_REMOVED lines=8> */
.L_x_14338:
        /* <DEDUP_REMOVED lines=8> */
.L_x_14339:
        /* <DEDUP_REMOVED lines=9> */
.L_x_14340:
[----:B------:R-:W-:Y:S01]  /*21df0*/  IMAD.MOV.U32 R9, RZ, RZ, R14 ;  /* 0x000000ffff097224 */ /* 0x000fe200078e000e */
[----:B------:R-:W-:Y:S06]  /*21e00*/  BRA `(.L_x_14341) ;  /* 0xffffffbc00a07947 */ /* 0x000fec000383ffff */
.L_x_14197:
[----:B------:R-:W-:Y:S01]  /*21e10*/  BSSY B0, `(.L_x_14342) ;  /* 0x0000006000007945 */ /* 0x000fe20003800000 */
[----:B------:R-:W-:Y:S01]  /*21e20*/  PLOP3.LUT P6, PT, P6, PT, PT, 0x8, 0x0 ;  /* 0x000000000000781c */ /* 0x000fe200037ce170 */
[----:B------:R-:W-:-:S12]  /*21e30*/  IMAD.MOV.U32 R15, RZ, RZ, -0x1 ;  /* 0xffffffffff0f7424 */ /* 0x000fd800078e00ff */
[----:B0-----:R-:W-:Y:S05]  /*21e40*/  WARPSYNC.COLLECTIVE R15, `(.L_x_14343) ;  /* 0x000000000f087348 */ /* 0x001fea0003c00000 */
[----:B------:R-:W-:Y:S01]  /*21e50*/  VOTE.ANY R14, PT, P6 ;  /* 0x00000000000e7806 */ /* 0x000fe200030e0100 */
[----:B0-----:R-:W-:Y:S06]  /*21e60*/  ENDCOLLECTIVE ;  /* 0x000000000000791b */ /* 0x001fec0003800000 */
.L_x_14343:
[----:B------:R-:W-:Y:S05]  /*21e70*/  BSYNC B0 ;  /* 0x0000000000007941 */ /* 0x000fea0003800000 */
.L_x_14342:
        /* <DEDUP_REMOVED lines=10> */
.L_x_14344:
[----:B------:R-:W-:Y:S02]  /*21f20*/  IMAD.MOV.U32 R13, RZ, RZ, R6 ;  /* 0x000000ffff0d7224 */ /* 0x000fe400078e0006 */
[----:B------:R-:W-:-:S07]  /*21f30*/  IMAD.MOV.U32 R4, RZ, RZ, R14 ;  /* 0x000000ffff047224 */ /* 0x000fce00078e000e */
[----:B------:R-:W-:Y:S05]  /*21f40*/  WARPSYNC.COLLECTIVE R15, `(.L_x_14345) ;  /* 0x000000000f087348 */ /* 0x000fea0003c00000 */
[----:B------:R0:W1:Y:S02]  /*21f50*/  SHFL.IDX P6, R14, R13, R12, R11 ;  /* 0x0000000c0d0e7389 */ /* 0x00006400000c000b */
[----:B01----:R-:W-:Y:S01]  /*21f60*/  ENDCOLLECTIVE ;  /* 0x000000000000791b */ /* 0x003fe20003800000 */
.L_x_14345:
[----:B------:R-:W-:Y:S01]  /*21f70*/  IMAD.MOV.U32 R6, RZ, RZ, R14 ;  /* 0x000000ffff067224 */ /* 0x000fe200078e000e */
[----:B------:R-:W-:-:S05]  /*21f80*/  IADD3 R10, R3, R10, RZ ;  /* 0x0000000a030a7210 */ /* 0x000fca0007ffe0ff */
[----:B------:R0:W-:Y:S01]  /*21f90*/  STL [R1+0xc], R10 ;  /* 0x00000c0a01007387 */ /* 0x0001e20000100800 */
[----:B------:R-:W-:Y:S05]  /*21fa0*/  BRA `(.L_x_14346) ;  /* 0xffffffbc00807947 */ /* 0x000fea000383ffff */
.L_x_14199:
        /* <DEDUP_REMOVED lines=8> */
.L_x_14348:
[----:B------:R-:W-:Y:S05]  /*22030*/  BSYNC B0 ;  /* 0x0000000000007941 */ /* 0x000fea0003800000 */
.L_x_14347:
[----:B------:R-:W-:Y:S01]  /*22040*/  IMAD.MOV.U32 R8, RZ, RZ, R14 ;  /* 0x000000ffff087224 */ /* 0x000fe200078e000e */
[----:B------:R-:W-:Y:S06]  /*22050*/  BRA `(.L_x_14198) ;  /* 0xffffffbc006c7947 */ /* 0x000fec000383ffff */
.L_x_14205:
[----:B0-----:R0:W1:Y:S02]  /*22060*/  SYNCS.PHASECHK.TRANS64.TRYWAIT P0, [R0+URZ+0x22820], R3 ;  /* 0x02282003000075a7 */ /* 0x001064000800017f */
[----:B-1----:R-:W-:Y:S05]  /*22070*/  @!P0 NANOSLEEP.SYNCS 0x989680 ;  /* 0x009896800000895d */ /* 0x002fea0003900000 */
[----:B------:R-:W1:Y:S02]  /*22080*/  @!P0 SYNCS.PHASECHK.TRANS64 P0, [R0+URZ+0x22820], R3 ;  /* 0x02282003000085a7 */ /* 0x000e64000800007f */
[----:B-1----:R-:W-:Y:S05]  /*22090*/  @!P0 BRA `(.L_x_14205) ;  /* 0xfffffffc00f08947 */ /* 0x002fea000383ffff */
[----:B------:R-:W-:Y:S05]  /*220a0*/  BRA `(.L_x_14349) ;  /* 0xffffffc800087947 */ /* 0x000fea000383ffff */
.L_x_14206:
        /* <DEDUP_REMOVED lines=11> */
.L_x_14351:
[----:B------:R-:W-:Y:S05]  /*22160*/  BSYNC B0 ;  /* 0x0000000000007941 */ /* 0x000fea0003800000 */
.L_x_14350:
[----:B------:R-:W-:Y:S05]  /*22170*/  BRA `(.L_x_14352) ;  /* 0xffffffc400f07947 */ /* 0x000fea000383ffff */
.L_x_14207:
[----:B------:R-:W-:Y:S01]  /*22180*/  BSSY B0, `(.L_x_14353) ;  /* 0x0000006000007945 */ /* 0x000fe20003800000 */
[----:B------:R-:W-:-:S07]  /*22190*/  IMAD.MOV.U32 R15, RZ, RZ, -0x1 ;  /* 0xffffffffff0f7424 */ /* 0x000fce00078e00ff */
[----:B01----:R-:W-:Y:S05]  /*221a0*/  WARPSYNC.COLLECTIVE R15, `(.L_x_14354) ;  /* 0x000000000f0c7348 */ /* 0x003fea0003c00000 */
[----:B------:R-:W-:Y:S02]  /*221b0*/  ELECT P6, UR62, PT ;  /* 0x00000000003e782f */ /* 0x000fe400038c0000 */
[----:B------:R-:W-:Y:S01]  /*221c0*/  MOV R14, UR62 ;  /* 0x0000003e000e7c02 */ /* 0x000fe20008000f00 */
[----:B01----:R-:W-:Y:S10]  /*221d0*/  ENDCOLLECTIVE ;  /* 0x000000000000791b */ /* 0x003ff40003800000 */
.L_x_14354:
[----:B------:R-:W-:Y:S05]  /*221e0*/  BSYNC B0 ;  /* 0x0000000000007941 */ /* 0x000fea0003800000 */
.L_x_14353:
[----:B------:R-:W-:Y:S05]  /*221f0*/  BRA `(.L_x_14355) ;  /* 0xffffffc400e47947 */ /* 0x000fea000383ffff */
.L_x_14209:
[----:B0-----:R0:W1:Y:S02]  /*22200*/  SYNCS.PHASECHK.TRANS64.TRYWAIT P0, [R6+URZ], R5 ;  /* 0x00000005060075a7 */ /* 0x001064000800017f */
[----:B-1----:R-:W-:Y:S05]  /*22210*/  @!P0 NANOSLEEP.SYNCS 0x989680 ;  /* 0x009896800000895d */ /* 0x002fea0003900000 */
[----:B------:R-:W1:Y:S02]  /*22220*/  @!P0 SYNCS.PHASECHK.TRANS64 P0, [R6+URZ], R5 ;  /* 0x00000005060085a7 */ /* 0x000e64000800007f */
[----:B-1----:R-:W-:Y:S05]  /*22230*/  @!P0 BRA `(.L_x_14209) ;  /* 0xfffffffc00f08947 */ /* 0x002fea000383ffff */
[----:B------:R-:W-:Y:S05]  /*22240*/  BRA `(.L_x_14356) ;  /* 0xffffffc800207947 */ /* 0x000fea000383ffff */
.L_x_14210:
[----:B-1----:R1:W2:Y:S02]  /*22250*/  SYNCS.PHASECHK.TRANS64.TRYWAIT P0, [R7+URZ], R2 ;  /* 0x00000002070075a7 */ /* 0x0022a4000800017f */
[----:B--2---:R-:W-:Y:S05]  /*22260*/  @!P0 NANOSLEEP.SYNCS 0x989680 ;  /* 0x009896800000895d */ /* 0x004fea0003900000 */
[----:B------:R-:W2:Y:S02]  /*22270*/  @!P0 SYNCS.PHASECHK.TRANS64 P0, [R7+URZ], R2 ;  /* 0x00000002070085a7 */ /* 0x000ea4000800007f */
[----:B--2---:R-:W-:Y:S05]  /*22280*/  @!P0 BRA `(.L_x_14210) ;  /* 0xfffffffc00f08947 */ /* 0x004fea000383ffff */
[----:B------:R-:W-:Y:S05]  /*22290*/  BRA `(.L_x_14357) ;  /* 0xffffffc800147947 */ /* 0x000fea000383ffff */
.L_x_14212:
[----:B--2---:R2:W3:Y:S02]  /*222a0*/  SYNCS.PHASECHK.TRANS64.TRYWAIT P0, [R4+URZ], R5 ;  /* 0x00000005040075a7 */ /* 0x0044e4000800017f */
[----:B---3--:R-:W-:Y:S05]  /*222b0*/  @!P0 NANOSLEEP.SYNCS 0x989680 ;  /* 0x009896800000895d */ /* 0x008fea0003900000 */
[----:B------:R-:W3:Y:S02]  /*222c0*/  @!P0 SYNCS.PHASECHK.TRANS64 P0, [R4+URZ], R5 ;  /* 0x00000005040085a7 */ /* 0x000ee4000800007f */
[----:B---3--:R-:W-:Y:S05]  /*222d0*/  @!P0 BRA `(.L_x_14212) ;  /* 0xfffffffc00f08947 */ /* 0x008fea000383ffff */
[----:B------:R-:W-:Y:S05]  /*222e0*/  BRA `(.L_x_14358) ;  /* 0xffffffc8001c7947 */ /* 0x000fea000383ffff */
.L_x_14359:
        /* <DEDUP_REMOVED lines=9> */
.L_x_15206:


//--------------------- .text._ZN7cutlass13device_kernelIN5flash11enable_sm90INS1_16FlashAttnFwdSm90INS1_25CollectiveMainloopFwdSm90ILi2EN4cute5tupleIJNS5_1CILi1EEES8_S8_EEENS6_IJNS7_ILi128EEENS7_ILi96EEENS7_ILi64EEEEEELi256ENS_6half_tEfNS_4arch4Sm90ELb1ELb0ELb1ELb1ELb0ELb0ELb1ELb1ELb0ELb1ELb1ELb0EEENS1_21CollectiveEpilogueFwdINS6_IJSA_NS7_ILi256EEESB_EEES9_SE_SG_Li256ELb1ELb1ELb1ELb0EEENS1_36VarlenDynamicPersistentTileSchedulerILi128ELi96ELi256ELi128ELb1ELb1ELb1ELb1ELb1ELb1EEEEEEEEEvNT_6ParamsE --------------------------
	.section	.text._ZN7cutlass13device_kernelIN5flash11enable_sm90INS1_16FlashAttnFwdSm90INS1_25CollectiveMainloopFwdSm90ILi2EN4cute5tupleIJNS5_1CILi1EEES8_S8_EEENS6_IJNS7_ILi128EEENS7_ILi96EEENS7_ILi64EEEEEELi256ENS_6half_tEfNS_4arch4Sm90ELb1ELb0ELb1ELb1ELb0ELb0ELb1ELb1ELb0ELb1ELb1ELb0EEENS1_21CollectiveEpilogueFwdINS6_IJSA_NS7_ILi256EEESB_EEES9_SE_SG_Li256ELb1ELb1ELb1ELb0EEENS1_36VarlenDynamicPersistentTileSchedulerILi128ELi96ELi256ELi128ELb1ELb1ELb1ELb1ELb1ELb1EEEEEEEEEvNT_6ParamsE,"ax",@progbits
	.align	128
.text._ZN7cutlass13device_kernelIN5flash11enable_sm90INS1_16FlashAttnFwdSm90INS1_25CollectiveMainloopFwdSm90ILi2EN4cute5tupleIJNS5_1CILi1EEES8_S8_EEENS6_IJNS7_ILi128EEENS7_ILi96EEENS7_ILi64EEEEEELi256ENS_6half_tEfNS_4arch4Sm90ELb1ELb0ELb1ELb1ELb0ELb0ELb1ELb1ELb0ELb1ELb1ELb0EEENS1_21CollectiveEpilogueFwdINS6_IJSA_NS7_ILi256EEESB_EEES9_SE_SG_Li256ELb1ELb1ELb1ELb0EEENS1_36VarlenDynamicPersistentTileSchedulerILi128ELi96ELi256ELi128ELb1ELb1ELb1ELb1ELb1ELb1EEEEEEEEEvNT_6ParamsE:
        .type           _ZN7cutlass13device_kernelIN5flash11enable_sm90INS1_16FlashAttnFwdSm90INS1_25CollectiveMainloopFwdSm90ILi2EN4cute5tupleIJNS5_1CILi1EEES8_S8_EEENS6_IJNS7_ILi128EEENS7_ILi96EEENS7_ILi64EEEEEELi256ENS_6half_tEfNS_4arch4Sm90ELb1ELb0ELb1ELb1ELb0ELb0ELb1ELb1ELb0ELb1ELb1ELb0EEENS1_21CollectiveEpilogueFwdINS6_IJSA_NS7_ILi256EEESB_EEES9_SE_SG_Li256ELb1ELb1ELb1ELb0EEENS1_36VarlenDynamicPersistentTileSchedulerILi128ELi96ELi256ELi128ELb1ELb1ELb1ELb1ELb1ELb1EEEEEEEEEvNT_6ParamsE,@function
        .size           _ZN7cutlass13device_kernelIN5flash11enable_sm90INS1_16FlashAttnFwdSm90INS1_25CollectiveMainloopFwdSm90ILi2EN4cute5tupleIJNS5_1CILi1EEES8_S8_EEENS6_IJNS7_ILi128EEENS7_ILi96EEENS7_ILi64EEEEEELi256ENS_6half_tEfNS_4arch4Sm90ELb1ELb0ELb1ELb1ELb0ELb0ELb1ELb1ELb0ELb1ELb1ELb0EEENS1_21CollectiveEpilogueFwdINS6_IJSA_NS7_ILi256EEESB_EEES9_SE_SG_Li256ELb1ELb1ELb1ELb0EEENS1_36VarlenDynamicPersistentTileSchedulerILi128ELi96ELi256ELi128ELb1ELb1ELb1ELb1ELb1ELb1EEEEEEEEEvNT_6ParamsE,(.L_x_15207 - _ZN7cutlass13device_kernelIN5flash11enable_sm90INS1_16FlashAttnFwdSm90INS1_25CollectiveMainloopFwdSm90ILi2EN4cute5tupleIJNS5_1CILi1EEES8_S8_EEENS6_IJNS7_ILi128EEENS7_ILi96EEENS7_ILi64EEEEEELi256ENS_6half_tEfNS_4arch4Sm90ELb1ELb0ELb1ELb1ELb0ELb0ELb1ELb1ELb0ELb1ELb1ELb0EEENS1_21CollectiveEpilogueFwdINS6_IJSA_NS7_ILi256EEESB_EEES9_SE_SG_Li256ELb1ELb1ELb1ELb0EEENS1_36VarlenDynamicPersistentTileSchedulerILi128ELi96ELi256ELi128ELb1ELb1ELb1ELb1ELb1ELb1EEEEEEEEEvNT_6ParamsE)
        .other          _ZN7cutlass13device_kernelIN5flash11enable_sm90INS1_16FlashAttnFwdSm90INS1_25CollectiveMainloopFwdSm90ILi2EN4cute5tupleIJNS5_1CILi1EEES8_S8_EEENS6_IJNS7_ILi128EEENS7_ILi96EEENS7_ILi64EEEEEELi256ENS_6half_tEfNS_4arch4Sm90ELb1ELb0ELb1ELb1ELb0ELb0ELb1ELb1ELb0ELb1ELb1ELb0EEENS1_21CollectiveEpilogueFwdINS6_IJSA_NS7_ILi256EEESB_EEES9_SE_SG_Li256ELb1ELb1ELb1ELb0EEENS1_36VarlenDynamicPersistentTileSchedulerILi128ELi96ELi256ELi128ELb1ELb1ELb1ELb1ELb1ELb1EEEEEEEEEvNT_6ParamsE,@"STO_CUDA_ENTRY STV_DEFAULT"
_ZN7cutlass13device_kernelIN5flash11enable_sm90INS1_16FlashAttnFwdSm90INS1_25CollectiveMainloopFwdSm90ILi2EN4cute5tupleIJNS5_1CILi1EEES8_S8_EEENS6_IJNS7_ILi128EEENS7_ILi96EEENS7_ILi64EEEEEELi256ENS_6half_tEfNS_4arch4Sm90ELb1ELb0ELb1ELb1ELb0ELb0ELb1ELb1ELb0ELb1ELb1ELb0EEENS1_21CollectiveEpilogueFwdINS6_IJSA_NS7_ILi256EEESB_EEES9_SE_SG_Li256ELb1ELb1ELb1ELb0EEENS1_36VarlenDynamicPersistentTileSchedulerILi128ELi96ELi256ELi128ELb1ELb1ELb1ELb1ELb1ELb1EEEEEEEEEvNT_6ParamsE:
        /* <DEDUP_REMOVED lines=17> */
.L_x_14361:
[----:B------:R-:W-:Y:S05]  /*0110*/  BSYNC B0 ;  /* 0x0000000000007941 */ /* 0x000fea0003800000 */
.L_x_14360:
        /* <DEDUP_REMOVED lines=42> */
.L_x_14362:
        /* <DEDUP_REMOVED lines=22> */
.L_x_14363:
        /* <DEDUP_REMOVED lines=18> */
.L_x_14364:
        /* <DEDUP_REMOVED lines=22> */
.L_x_14365:
        /* <DEDUP_REMOVED lines=22> */
.L_x_14366:
        /* <DEDUP_REMOVED lines=8> */
.L_x_14368:
        /* <DEDUP_REMOVED lines=18> */
[----:B------:R-:W3:Y:S01]  /*0aa0*/  LDL R11, [R1+0x78] ;  /* 0x00007800010b7983 */ /* 0x000ee20000100800 */
        /* <DEDUP_REMOVED lines=24> */
[----:B------:R-:W-:Y:S02]  /*0c30*/  LEA.HI R7, R7, R12, RZ, 0x5 ;  /* 0x0000000c07077211 */ /* 0x000fe400078f28ff */
[----:B------:R-:W-:Y:S01]  /*0c40*/  LEA.HI R2, R2, R3, RZ, 0x1 ;  /* 0x0000000302027211 */ /* 0x000fe200078f08ff */
[----:B------:R-:W-:Y:S01]  /*0c50*/  IMAD.IADD R0, R0, 0x1, -R9 ;  /* 0x0000000100007824 */ /* 0x000fe200078e0a09 */
[----:B------:R-:W-:Y:S01]  /*0c60*/  SHF.R.S32.HI R7, RZ, 0x5, R7 ;  /* 0x00000005ff077819 */ /* 0x000fe20000011407 */
[----:B------:R-:W-:Y:S01]  /*0c70*/  IMAD.IADD R5, R6, 0x1, -R5 ;  /* 0x0000000106057824 */ /* 0x000fe200078e0a05 */
[----:B------:R-:W-:-:S03]  /*0c80*/  LOP3.LUT R2, R2, 0x3fffffe, RZ, 0xc0, !PT ;  /* 0x03fffffe02027812 */ /* 0x000fc600078ec0ff */
[----:B------:R-:W-:Y:S01]  /*0c90*/  IMAD R7, R7, 0x10, R0 ;  /* 0x0000001007077824 */ /* 0x000fe200078e0200 */
[----:B------:R-:W-:Y:S01]  /*0ca0*/  LOP3.LUT R10, R10, 0xfffffffc, RZ, 0xc0, !PT ;  /* 0xfffffffc0a0a7812 */ /* 0x000fe200078ec0ff */
[----:B------:R-:W-:Y:S01]  /*0cb0*/  IMAD R0, R5, 0x8, R4 ;  /* 0x0000000805007824 */ /* 0x000fe200078e0204 */
[----:B------:R-:W-:Y:S01]  /*0cc0*/  LOP3.LUT R8, R8, 0x7ffffffc, RZ, 0xc0, !PT ;  /* 0x7ffffffc08087812 */ /* 0x000fe200078ec0ff */
[----:B------:R-:W-:Y:S02]  /*0cd0*/  IMAD.IADD R2, R3, 0x1, -R2 ;  /* 0x0000000103027824 */ /* 0x000fe400078e0a02 */
[----:B------:R-:W-:Y:S01]  /*0ce0*/  IMAD.IADD R10, R16, 0x1, -R10 ;  /* 0x00000001100a7824 */ /* 0x000fe200078e0a0a */
[----:B------:R0:W-:Y:S01]  /*0cf0*/  STL [R1+0x80], R0 ;  /* 0x0000800001007387 */ /* 0x0001e20000100800 */
[----:B------:R-:W-:-:S03]  /*0d00*/  IMAD.IADD R8, R12, 0x1, -R8 ;  /* 0x000000010c087824 */ /* 0x000fc600078e0a08 */
[----:B------:R-:W-:Y:S01]  /*0d10*/  LEA.HI R6, R10, R10, RZ, 0x1 ;  /* 0x0000000a0a067211 */ /* 0x000fe200078f08ff */
[----:B0-----:R-:W-:Y:S02]  /*0d20*/  IMAD R0, R2, 0x40, R7 ;  /* 0x0000004002007824 */ /* 0x001fe400078e0207 */
[----:B------:R-:W-:-:S03]  /*0d30*/  IMAD.SHL.U32 R201, R8, 0x2, RZ ;  /* 0x0000000208c97824 */ /* 0x000fc600078e00ff */
[----:B------:R0:W-:Y:S01]  /*0d40*/  STL [R1+0x7c], R0 ;  /* 0x00007c0001007387 */ /* 0x0001e20000100800 */
[----:B------:R-:W-:-:S03]  /*0d50*/  LOP3.LUT R3, R6, 0x1ffffffe, RZ, 0xc0, !PT ;  /* 0x1ffffffe06037812 */ /* 0x000fc600078ec0ff */
[----:B------:R0:W-:Y:S01]  /*0d60*/  STL [R1+0x40], RZ ;  /* 0x000040ff01007387 */ /* 0x0001e20000100800 */
[C---:B------:R-:W-:Y:S02]  /*0d70*/  VIADD R21, R201.reuse, 0x8 ;  /* 0x00000008c9157836 */ /* 0x040fe40000000000 */
[C---:B------:R-:W-:Y:S02]  /*0d80*/  VIADD R20, R201.reuse, 0x10 ;  /* 0x00000010c9147836 */ /* 0x040fe40000000000 */
[C---:B------:R-:W-:Y:S02]  /*0d90*/  VIADD R19, R201.reuse, 0x18 ;  /* 0x00000018c9137836 */ /* 0x040fe40000000000 */
[----:B------:R-:W-:Y:S02]  /*0da0*/  VIADD R18, R201, 0x20 ;  /* 0x00000020c9127836 */ /* 0x000fe40000000000 */
[----:B------:R-:W-:Y:S02]  /*0db0*/  IMAD.MOV.U32 R6, RZ, RZ, R14 ;  /* 0x000000ffff067224 */ /* 0x000fe400078e000e */
[----:B------:R-:W-:-:S02]  /*0dc0*/  IMAD.MOV.U32 R7, RZ, RZ, R15 ;  /* 0x000000ffff077224 */ /* 0x000fc400078e000f */
[C---:B------:R-:W-:Y:S02]  /*0dd0*/  VIADD R17, R201.reuse, 0x28 ;  /* 0x00000028c9117836 */ /* 0x040fe40000000000 */
[C---:B------:R-:W-:Y:S02]  /*0de0*/  VIADD R16, R201.reuse, 0x30 ;  /* 0x00000030c9107836 */ /* 0x040fe40000000000 */
[----:B------:R-:W-:Y:S02]  /*0df0*/  IMAD.MOV.U32 R5, RZ, RZ, R13 ;  /* 0x000000ffff057224 */ /* 0x000fe400078e000d */
[C---:B------:R-:W-:Y:S02]  /*0e00*/  VIADD R15, R201.reuse, 0x38 ;  /* 0x00000038c90f7836 */ /* 0x040fe40000000000 */
[C---:B------:R-:W-:Y:S01]  /*0e10*/  VIADD R14, R201.reuse, 0x40 ;  /* 0x00000040c90e7836 */ /* 0x040fe20000000000 */
[----:B------:R-:W-:Y:S01]  /*0e20*/  SHF.R.S32.HI R23, RZ, 0x1f, R21 ;  /* 0x0000001fff177819 */ /* 0x000fe20000011415 */
[----:B------:R-:W-:Y:S01]  /*0e30*/  IMAD.IADD R3, R10, 0x1, -R3 ;  /* 0x000000010a037824 */ /* 0x000fe200078e0a03 */
[----:B------:R-:W-:Y:S01]  /*0e40*/  SHF.R.S32.HI R22, RZ, 0x1f, R20 ;  /* 0x0000001fff167819 */ /* 0x000fe20000011414 */
[----:B------:R-:W-:-:S02]  /*0e50*/  VIADD R13, R201, 0x48 ;  /* 0x00000048c90d7836 */ /* 0x000fc40000000000 */
        /* <DEDUP_REMOVED lines=19> */
[C---:B------:R-:W-:Y:S01]  /*0f90*/  VIADD R233, R201.reuse, 0xa8 ;  /* 0x000000a8c9e97836 */ /* 0x040fe20000000000 */
[----:B------:R-:W-:Y:S01]  /*0fa0*/  SHF.R.S32.HI R10, RZ, 0x1f, R8 ;  /* 0x0000001fff0a7819 */ /* 0x000fe20000011408 */
[C---:B------:R-:W-:Y:S02]  /*0fb0*/  VIADD R232, R201.reuse, 0xb0 ;  /* 0x000000b0c9e87836 */ /* 0x040fe40000000000 */
[C---:B------:R-:W-:Y:S02]  /*0fc0*/  VIADD R231, R201.reuse, 0xb8 ;  /* 0x000000b8c9e77836 */ /* 0x040fe40000000000 */
[C---:B------:R-:W-:Y:S01]  /*0fd0*/  VIADD R230, R201.reuse, 0xc0 ;  /* 0x000000c0c9e67836 */ /* 0x040fe20000000000 */
[----:B------:R-:W-:Y:S01]  /*0fe0*/  SHF.R.S32.HI R8, RZ, 0x1f, R2 ;  /* 0x0000001fff087819 */ /* 0x000fe20000011402 */
[C---:B------:R-:W-:Y:S02]  /*0ff0*/  VIADD R229, R201.reuse, 0xc8 ;  /* 0x000000c8c9e57836 */ /* 0x040fe40000000000 */
[----:B------:R-:W-:-:S02]  /*1000*/  VIADD R228, R201, 0xd0 ;  /* 0x000000d0c9e47836 */ /* 0x000fc40000000000 */
[C---:B------:R-:W-:Y:S01]  /*1010*/  VIADD R213, R201.reuse, 0xd8 ;  /* 0x000000d8c9d57836 */ /* 0x040fe20000000000 */
[----:B------:R-:W-:Y:S02]  /*1020*/  SHF.R.S32.HI R2, RZ, 0x1f, R236 ;  /* 0x0000001fff027819 */ /* 0x000fe400000114ec */
[----:B------:R-:W-:Y:S02]  /*1030*/  SHF.R.S32.HI R8, RZ, 0x1f, R235 ;  /* 0x0000001fff087819 */ /* 0x000fe400000114eb */
[----:B------:R-:W-:Y:S01]  /*1040*/  SHF.R.S32.HI R2, RZ, 0x1f, R233 ;  /* 0x0000001fff027819 */ /* 0x000fe200000114e9 */
[----:B------:R-:W-:Y:S01]  /*1050*/  VIADD R210, R201, 0xe0 ;  /* 0x000000e0c9d27836 */ /* 0x000fe20000000000 */
[----:B------:R-:W-:Y:S01]  /*1060*/  SHF.R.S32.HI R8, RZ, 0x1f, R232 ;  /* 0x0000001fff087819 */ /* 0x000fe200000114e8 */
[----:B------:R-:W-:Y:S01]  /*1070*/  IMAD R206, R3, 0x8, R0 ;  /* 0x0000000803ce7824 */ /* 0x000fe200078e0200 */
[----:B------:R-:W-:Y:S02]  /*1080*/  SHF.R.S32.HI R2, RZ, 0x1f, R230 ;  /* 0x0000001fff027819 */ /* 0x000fe400000114e6 */
[----:B------:R-:W-:-:S02]  /*1090*/  SHF.R.S32.HI R8, RZ, 0x1f, R229 ;  /* 0x0000001fff087819 */ /* 0x000fc400000114e5 */
[----:B------:R-:W-:Y:S01]  /*10a0*/  SHF.R.S32.HI R2, RZ, 0x1f, R213 ;  /* 0x0000001fff027819 */ /* 0x000fe200000114d5 */
[----:B------:R-:W-:Y:S01]  /*10b0*/  UMOV UR37, URZ ;  /* 0x0000003f00257c82 */ /* 0x000fe20008000000 */
[----:B------:R-:W-:Y:S01]  /*10c0*/  UMOV UR36, URZ ;  /* 0x0000003f00247c82 */ /* 0x000fe20008000000 */
[----:B---3--:R-:W-:Y:S01]  /*10d0*/  LOP3.LUT R202, R11, 0x1, RZ, 0xfc, !PT ;  /* 0x000000010bca7812 */ /* 0x008fe200078efcff */
[----:B------:R-:W-:-:S05]  /*10e0*/  VIADD R11, R201, 0x58 ;  /* 0x00000058c90b7836 */ /* 0x000fca0000000000 */
[----:B------:R-:W-:Y:S02]  /*10f0*/  SHF.R.S32.HI R13, RZ, 0x1f, R11 ;  /* 0x0000001fff0d7819 */ /* 0x000fe4000001140b */
[----:B------:R-:W-:Y:S02]  /*1100*/  SHF.R.S32.HI R11, RZ, 0x1f, R9 ;  /* 0x0000001fff0b7819 */ /* 0x000fe40000011409 */
[----:B------:R-:W-:Y:S02]  /*1110*/  SHF.R.S32.HI R9, RZ, 0x1f, R4 ;  /* 0x0000001fff097819 */ /* 0x000fe40000011404 */
[----:B------:R-:W-:Y:S02]  /*1120*/  SHF.R.S32.HI R4, RZ, 0x1f, R237 ;  /* 0x0000001fff047819 */ /* 0x000fe400000114ed */
[----:B------:R-:W-:Y:S02]  /*1130*/  SHF.R.S32.HI R4, RZ, 0x1f, R234 ;  /* 0x0000001fff047819 */ /* 0x000fe400000114ea */
[----:B------:R-:W-:-:S02]  /*1140*/  SHF.R.S32.HI R4, RZ, 0x1f, R231 ;  /* 0x0000001fff047819 */ /* 0x000fc400000114e7 */
[----:B0-----:R-:W-:-:S07]  /*1150*/  SHF.R.S32.HI R4, RZ, 0x1f, R228 ;  /* 0x0000001fff047819 */ /* 0x001fce00000114e4 */
.L_x_14427:
[----:B012-4-:R-:W0:Y:S01]  /*1160*/  LDC.64 R2, c[0x0][0xd88] ;  /* 0x00036200ff027b82 */ /* 0x017e220000000a00 */
[----:B------:R-:W-:Y:S01]  /*1170*/  ULDC.64 UR4, c[0x0][0xb20] ;  /* 0x0002c80000047ab9 */ /* 0x000fe20000000a00 */
[----:B------:R-:W-:-:S06]  /*1180*/  ULDC.64 UR6, c[0x0][0xb10] ;  /* 0x0002c40000067ab9 */ /* 0x000fcc0000000a00 */
[----:B------:R-:W1:Y:S08]  /*1190*/  LDC R203, c[0x0][0x288] ;  /* 0x0000a200ffcb7b82 */ /* 0x000e700000000800 */
[----:B------:R-:W2:Y:S01]  /*11a0*/  LDC.64 R12, c[0x0][0x418] ;  /* 0x00010600ff0c7b82 */ /* 0x000ea20000000a00 */
[----:B0-----:R-:W-:-:S07]  /*11b0*/  IMAD.WIDE R2, R7, 0x4, R2 ;  /* 0x0000000407027825 */ /* 0x001fce00078e0202 */
[----:B------:R-:W0:Y:S01]  /*11c0*/  LDC R10, c[0x0][0x424] ;  /* 0x00010900ff0a7b82 */ /* 0x000e220000000800 */
[----:B---3--:R-:W3:Y:S01]  /*11d0*/  LDG.E R207, desc[UR38][R2.64] ;  /* 0x0000002602cf7981 */ /* 0x008ee2000c1e1900 */
[----:B------:R-:W-:Y:S01]  /*11e0*/  ISETP.NE.U32.AND P1, PT, RZ, UR4, PT ;  /* 0x00000004ff007c0c */ /* 0x000fe2000bf25070 */
[----:B------:R-:W-:Y:S01]  /*11f0*/  IMAD.MOV.U32 R11, RZ, RZ, RZ ;  /* 0x000000ffff0b7224 */ /* 0x000fe200078e00ff */
[----:B------:R-:W-:-:S04]  /*1200*/  ISETP.NE.U32.AND P0, PT, RZ, UR6, PT ;  /* 0x00000006ff007c0c */ /* 0x000fc8000bf05070 */
[----:B------:R-:W4:Y:S01]  /*1210*/  LDC R15, c[0x0][0x2f0] ;  /* 0x0000bc00ff0f7b82 */ /* 0x000f220000000800 */
[----:B------:R-:W-:Y:S02]  /*1220*/  ISETP.NE.AND.EX P1, PT, RZ, UR5, PT, P1 ;  /* 0x00000005ff007c0c */ /* 0x000fe4000bf25310 */
[----:B------:R-:W-:Y:S02]  /*1230*/  ISETP.NE.AND.EX P0, PT, RZ, UR7, PT, P0 ;  /* 0x00000007ff007c0c */ /* 0x000fe4000bf05300 */
[----:B---3--:R-:W-:-:S09]  /*1240*/  SHF.R.S32.HI R211, RZ, 0x1f, R207 ;  /* 0x0000001fffd37819 */ /* 0x008fd200000114cf */
[----:B------:R-:W-:-:S04]  /*1250*/  @P1 LEA R8, P2, R207, UR4, 0x2 ;  /* 0x00000004cf081c11 */ /* 0x000fc8000f8410ff */
[C-C-:B------:R-:W-:Y:S02]  /*1260*/  @P1 LEA.HI.X R9, R207.reuse, UR5, R211.reuse, 0x2, P2 ;  /* 0x00000005cf091c11 */ /* 0x140fe400090f14d3 */
[C---:B------:R-:W-:Y:S02]  /*1270*/  @P0 LEA R2, P2, R207.reuse, UR6, 0x2 ;  /* 0x00000006cf020c11 */ /* 0x040fe4000f8410ff */
        /* <DEDUP_REMOVED lines=8> */
[----:B------:R-:W-:Y:S02]  /*1300*/  SHF.R.U32.HI R7, RZ, 0x8, R4 ;  /* 0x00000008ff077819 */ /* 0x000fe40000011604 */
[----:B------:R-:W-:Y:S02]  /*1310*/  ISETP.NE.AND.EX P1, PT, R13, RZ, PT, P1 ;  /* 0x000000ff0d00720c */ /* 0x000fe40003f25310 */
[----:B------:R-:W-:-:S02]  /*1320*/  ISETP.NE.AND.EX P2, PT, RZ, UR7, PT, P2 ;  /* 0x00000007ff007c0c */ /* 0x000fc4000bf45320 */
[----:B------:R-:W-:Y:S02]  /*1330*/  LEA.HI R209, R0, R7, RZ, 0x10 ;  /* 0x0000000700d17211 */ /* 0x000fe400078f80ff */
[----:B0-----:R-:W-:Y:S01]  /*1340*/  SEL R0, R10, 0x1, P1 ;  /* 0x000000010a007807 */ /* 0x001fe20000800000 */
[----:B---34-:R-:W-:Y:S08]  /*1350*/  @P0 BRA `(.L_x_14369) ;  /* 0x0000000000240947 */ /* 0x018ff00003800000 */
        /* <DEDUP_REMOVED lines=9> */
.L_x_14369:
[----:B------:R-:W-:Y:S01]  /*13f0*/  IMAD R204, R0, R15, RZ ;  /* 0x0000000f00cc7224 */ /* 0x000fe200078e02ff */
[----:B------:R-:W-:Y:S01]  /*1400*/  LOP3.LUT R208, R6, 0xffff, RZ, 0xc0, !PT ;  /* 0x0000ffff06d07812 */ /* 0x000fe200078ec0ff */
[----:B------:R-:W-:Y:S06]  /*1410*/  @!P2 BRA `(.L_x_14370) ;  /* 0x000000000010a947 */ /* 0x000fec0003800000 */
[----:B------:R-:W-:-:S04]  /*1420*/  LEA R2, P0, R207, UR6, 0x2 ;  /* 0x00000006cf027c11 */ /* 0x000fc8000f8010ff */
[----:B------:R-:W-:-:S05]  /*1430*/  LEA.HI.X R3, R207, UR7, R211, 0x2, P0 ;  /* 0x00000007cf037c11 */ /* 0x000fca00080f14d3 */
[----:B------:R0:W5:Y:S01]  /*1440*/  LDG.E R204, desc[UR38][R2.64] ;  /* 0x0000002602cc7981 */ /* 0x000162000c1e1900 */
[----:B------:R-:W-:Y:S05]  /*1450*/  BRA `(.L_x_14371) ;  /* 0x0000000000247947 */ /* 0x000fea0003800000 */
.L_x_14370:
        /* <DEDUP_REMOVED lines=9> */
.L_x_14371:
[----:B------:R-:W1:Y:S01]  /*14f0*/  LDC R0, c[0x0][0x448] ;  /* 0x00011200ff007b82 */ /* 0x000e620000000800 */
[----:B------:R-:W-:Y:S01]  /*1500*/  IMAD.SHL.U32 R200, R5, 0x80, RZ ;  /* 0x0000008005c87824 */ /* 0x000fe200078e00ff */
[----:B------:R-:W-:Y:S01]  /*1510*/  LOP3.LUT R12, R209, 0xff, RZ, 0xc0, !PT ;  /* 0x000000ffd10c7812 */ /* 0x000fe200078ec0ff */
[----:B-----5:R-:W-:Y:S01]  /*1520*/  IMAD.IADD R204, R204, 0x1, -R11 ;  /* 0x00000001cccc7824 */ /* 0x020fe200078e0a0b */
[----:B------:R-:W-:Y:S01]  /*1530*/  SHF.R.U32.HI R209, RZ, 0x10, R209 ;  /* 0x00000010ffd17819 */ /* 0x000fe200000116d1 */
[----:B------:R-:W-:Y:S02]  /*1540*/  IMAD.MOV.U32 R168, RZ, RZ, RZ ;  /* 0x000000ffffa87224 */ /* 0x000fe400078e00ff */
[----:B------:R2:W-:Y:S01]  /*1550*/  STL [R1+0x3c], R12 ;  /* 0x00003c0c01007387 */ /* 0x0005e20000100800 */
        /* <DEDUP_REMOVED lines=8> */
[----:B------:R-:W-:Y:S02]  /*15e0*/  IMAD.IADD R0, R3, 0x1, R0 ;  /* 0x0000000103007824 */ /* 0x000fe400078e0200 */
[----:B------:R-:W-:-:S04]  /*15f0*/  IMAD.HI R2, R2, 0x2aaaaaab, RZ ;  /* 0x2aaaaaab02027827 */ /* 0x000fc800078e02ff */
[----:B------:R-:W-:Y:S01]  /*1600*/  IMAD.HI R0, R0, 0x2aaaaaab, RZ ;  /* 0x2aaaaaab00007827 */ /* 0x000fe200078e02ff */
[----:B------:R-:W-:-:S04]  /*1610*/  SHF.R.U32.HI R3, RZ, 0x1f, R2 ;  /* 0x0000001fff037819 */ /* 0x000fc80000011602 */
[----:B------:R-:W-:Y:S02]  /*1620*/  SHF.R.U32.HI R5, RZ, 0x1f, R0 ;  /* 0x0000001fff057819 */ /* 0x000fe40000011600 */
[----:B------:R-:W-:Y:S02]  /*1630*/  LEA.HI.SX32 R3, R2, R3, 0x1c ;  /* 0x0000000302037211 */ /* 0x000fe400078fe2ff */
[----:B------:R-:W-:-:S04]  /*1640*/  LEA.HI.SX32 R0, R0, R5, 0x1c ;  /* 0x0000000500007211 */ /* 0x000fc800078fe2ff */
[----:B------:R-:W-:-:S04]  /*1650*/  VIMNMX R6, R3, R0, PT ;  /* 0x0000000003067248 */ /* 0x000fc80003fe0100 */
[----:B------:R-:W-:-:S13]  /*1660*/  ISETP.GE.AND P0, PT, R6, 0x1, PT ;  /* 0x000000010600780c */ /* 0x000fda0003f06270 */
[----:B--2---:R-:W-:Y:S05]  /*1670*/  @!P0 BRA `(.L_x_14372) ;  /* 0x0000000000788947 */ /* 0x004fea0003800000 */
        /* <DEDUP_REMOVED lines=30> */
.L_x_14372:
[-C--:B------:R-:W-:Y:S01]  /*1860*/  IMAD R205, R12, R168.reuse, RZ ;  /* 0x000000a80ccd7224 */ /* 0x080fe200078e02ff */
[----:B------:R-:W-:Y:S02]  /*1870*/  PLOP3.LUT P0, PT, PT, PT, PT, 0x80, 0x0 ;  /* 0x000000000000781c */ /* 0x000fe40003f0f070 */
[----:B------:R-:W-:Y:S02]  /*1880*/  CS2R R2, SRZ ;  /* 0x0000000000027805 */ /* 0x000fe4000001ff00 */
        /* <DEDUP_REMOVED lines=111> */
.L_x_14374:
[----:B------:R-:W2:Y:S01]  /*1f80*/  LDL R17, [R1+0x40] ;  /* 0x0000400001117983 */ /* 0x000ea20000100800 */
[----:B------:R-:W-:Y:S01]  /*1f90*/  MOV R2, 0x400 ;  /* 0x0000040000027802 */ /* 0x000fe20000000f00 */
[----:B------:R-:W0:Y:S01]  /*1fa0*/  S2R R3, SR_CgaCtaId ;  /* 0x0000000000037919 */ /* 0x000e220000008800 */
[----:B------:R-:W1:Y:S02]  /*1fb0*/  S2R R16, SR_TID.X ;  /* 0x0000000000107919 */ /* 0x000e640000002100 */
[----:B0-----:R-:W-:Y:S02]  /*1fc0*/  LEA R5, R3, R2, 0x18 ;  /* 0x0000000203057211 */ /* 0x001fe400078ec0ff */
[----:B-1----:R-:W-:-:S05]  /*1fd0*/  SHF.R.U32.HI R16, RZ, 0x7, R16 ;  /* 0x00000007ff107819 */ /* 0x002fca0000011610 */
[----:B------:R-:W-:Y:S01]  /*1fe0*/  VIADD R12, R16, 0x8 ;  /* 0x00000008100c7836 */ /* 0x000fe20000000000 */
[----:B--2---:R-:W-:-:S04]  /*1ff0*/  LEA.HI R0, R17, R17, RZ, 0x1 ;  /* 0x0000001111007211 */ /* 0x004fc800078f08ff */
[----:B------:R-:W-:-:S05]  /*2000*/  LOP3.LUT R0, R0, 0xfffffffe, RZ, 0xc0, !PT ;  /* 0xfffffffe00007812 */ /* 0x000fca00078ec0ff */
[----:B------:R-:W-:-:S05]  /*2010*/  IMAD.IADD R0, R17, 0x1, -R0 ;  /* 0x0000000111007824 */ /* 0x000fca00078e0a00 */
[----:B------:R-:W-:-:S04]  /*2020*/  SHF.L.U32 R2, R0, 0x1f, RZ ;  /* 0x0000001f00027819 */ /* 0x000fc800000006ff */
[----:B------:R-:W0:Y:S02]  /*2030*/  SYNCS.PHASECHK.TRANS64.TRYWAIT P0, [R5+URZ+0x32400], R2 ;  /* 0x03240002050075a7 */ /* 0x000e24000800017f */
[----:B0-----:R-:W-:Y:S05]  /*2040*/  @!P0 BRA `(.L_x_14375) ;  /* 0x0000015400008947 */ /* 0x001fea0003800000 */
.L_x_14560:
[----:B------:R-:W-:Y:S01]  /*2050*/  ISETP.NE.AND P0, PT, R202, 0x3, PT ;  /* 0x00000003ca00780c */ /* 0x000fe20003f05270 */
[----:B------:R-:W-:Y:S05]  /*2060*/  WARPSYNC.ALL ;  /* 0x0000000000007948 */ /* 0x000fea0003800000 */
[----:B------:R1:W-:Y:S07]  /*2070*/  BAR.SYNC.DEFER_BLOCKING R12, 0x100 ;  /* 0x0004000c0000751d */ /* 0x0003ee0000010000 */
[----:B------:R-:W-:Y:S05]  /*2080*/  @!P0 BRA `(.L_x_14376) ;  /* 0x0000000000048947 */ /* 0x000fea0003800000 */
[----:B------:R-:W-:Y:S01]  /*2090*/  BPT.TRAP 0x1 ;  /* 0x000000040000795c */ /* 0x000fe20000300000 */
.L_x_14376:
[----:B------:R-:W-:Y:S02]  /*20a0*/  IMAD.U32 R3, RZ, RZ, UR37 ;  /* 0x00000025ff037e24 */ /* 0x000fe4000f8e00ff */
[----:B------:R-:W-:-:S03]  /*20b0*/  IMAD.U32 R0, RZ, RZ, UR36 ;  /* 0x00000024ff007e24 */ /* 0x000fc6000f8e00ff */
[----:B------:R-:W-:Y:S01]  /*20c0*/  SHF.L.U32 R3, R3, 0x1f, RZ ;  /* 0x0000001f03037819 */ /* 0x000fe200000006ff */
[----:B------:R-:W-:-:S04]  /*20d0*/  IMAD R0, R0, 0x8, R5 ;  /* 0x0000000800007824 */ /* 0x000fc800078e0205 */
[----:B------:R2:W3:Y:S01]  /*20e0*/  SYNCS.PHASECHK.TRANS64.TRYWAIT P1, [R0+URZ+0x32430], R3 ;  /* 0x03243003000075a7 */ /* 0x0004e2000802017f */
[----:B------:R-:W-:Y:S05]  /*20f0*/  @!P0 BRA `(.L_x_14377) ;  /* 0x0000000000048947 */ /* 0x000fea0003800000 */
[----:B------:R-:W-:Y:S01]  /*2100*/  BPT.TRAP 0x1 ;  /* 0x000000040000795c */ /* 0x000fe20000300000 */
.L_x_14377:
[----:B---3--:R-:W-:Y:S05]  /*2110*/  @P1 BRA `(.L_x_14378) ;  /* 0x0000000000081947 */ /* 0x008fea0003800000 */
[----:B------:R-:W3:Y:S02]  /*2120*/  SYNCS.PHASECHK.TRANS64.TRYWAIT P1, [R0+URZ+0x32430], R3 ;  /* 0x03243003000075a7 */ /* 0x000ee4000802017f */
[----:B---3--:R-:W-:Y:S05]  /*2130*/  @!P1 BRA `(.L_x_14379) ;  /* 0x0000015000d89947 */ /* 0x008fea0003800000 */
.L_x_14378:
[----:B------:R-:W-:Y:S01]  /*2140*/  R2UR UR4, R5 ;  /* 0x00000000050472ca */ /* 0x000fe200000e0000 */
[----:B------:R-:W-:Y:S01]  /*2150*/  WARPGROUP.ARRIVE ;  /* 0x00000000000079c5 */ /* 0x000fe20000000000 */
[----:B------:R-:W-:Y:S01]  /*2160*/  UMOV UR8, UR41 ;  /* 0x0000002900087c82 */ /* 0x000fe20008000000 */
[----:B------:R-:W-:Y:S01]  /*2170*/  UMOV UR9, 0x40000040 ;  /* 0x4000004000097882 */ /* 0x000fe20000000000 */
[----:B------:R-:W-:Y:S01]  /*2180*/  UMOV UR11, 0x40000040 ;  /* 0x40000040000b7882 */ /* 0x000fe20000000000 */
[----:B------:R-:W-:-:S08]  /*2190*/  UIADD3 UR5, UR41, 0x2, URZ ;  /* 0x0000000229057890 */ /* 0x000fd0000fffe03f */
        /* <DEDUP_REMOVED lines=40> */
[----:B------:R-:W4:Y:S02]  /*2420*/  SYNCS.PHASECHK.TRANS64.TRYWAIT P1, [R5+URZ+0x32410], R2 ;  /* 0x03241002050075a7 */ /* 0x000f24000802017f */
[----:B----4-:R-:W-:Y:S05]  /*2430*/  @!P1 BRA `(.L_x_14380) ;  /* 0x00000150002c9947 */ /* 0x010fea0003800000 */
.L_x_14561:
[----:B------:R-:W-:Y:S05]  /*2440*/  @!P0 BRA `(.L_x_14381) ;  /* 0x0000000000048947 */ /* 0x000fea0003800000 */
[----:B------:R-:W-:Y:S01]  /*2450*/  BPT.TRAP 0x1 ;  /* 0x000000040000795c */ /* 0x000fe20000300000 */
.L_x_14381:
[----:B------:R0:W0:Y:S01]  /*2460*/  SYNCS.PHASECHK.TRANS64.TRYWAIT P1, [R0+URZ+0x32450], R3 ;  /* 0x03245003000075a7 */ /* 0x000022000802017f */
[----:B------:R-:W-:Y:S05]  /*2470*/  @!P0 BRA `(.L_x_14382) ;  /* 0x0000000000048947 */ /* 0x000fea0003800000 */
[----:B------:R-:W-:Y:S01]  /*2480*/  BPT.TRAP 0x1 ;  /* 0x000000040000795c */ /* 0x000fe20000300000 */
.L_x_14382:
[----:B0-----:R-:W-:Y:S05]  /*2490*/  @P1 BRA `(.L_x_14383) ;  /* 0x0000000000081947 */ /* 0x001fea0003800000 */
[----:B------:R-:W0:Y:S02]  /*24a0*/  SYNCS.PHASECHK.TRANS64.TRYWAIT P1, [R0+URZ+0x32450], R3 ;  /* 0x03245003000075a7 */ /* 0x000e24000802017f */
[----:B0-----:R-:W-:Y:S05]  /*24b0*/  @!P1 BRA `(.L_x_14384) ;  /* 0x0000015000209947 */ /* 0x001fea0003800000 */
.L_x_14383:
        /* <DEDUP_REMOVED lines=13> */
[----:B------:R-:W-:Y:S01]  /*2590*/  UIADD3 UR4, UR4, 0x400, URZ ;  /* 0x0000040004047890 */ /* 0x000fe2000fffe03f */
[----:B------:R-:W5:Y:S01]  /*25a0*/  LDL.LU R21, [R1+0x20] ;  /* 0x0000200001157983 */ /* 0x000f620000300800 */
[----:B------:R-:W-:Y:S01]  /*25b0*/  IMAD.U32 R9, RZ, RZ, UR13 ;  /* 0x0000000dff097e24 */ /* 0x000fe2000f8e00ff */
[----:B------:R-:W-:Y:S01]  /*25c0*/  UMOV UR31, 0x40000040 ;  /* 0x40000040001f7882 */ /* 0x000fe20000000000 */
[----:B------:R-:W-:Y:S01]  /*25d0*/  USHF.R.U32.HI UR4, URZ, 0x4, UR4 ;  /* 0x000000043f047899 */ /* 0x000fe20008011604 */
[----:B------:R-:W-:Y:S01]  /*25e0*/  IMAD.U32 R11, RZ, RZ, UR9 ;  /* 0x00000009ff0b7e24 */ /* 0x000fe2000f8e00ff */
[----:B------:R-:W-:Y:S01]  /*25f0*/  UMOV UR33, 0x40000040 ;  /* 0x4000004000217882 */ /* 0x000fe20000000000 */
[----:B------:R-:W-:Y:S01]  /*2600*/  UMOV UR35, 0x40000040 ;  /* 0x4000004000237882 */ /* 0x000fe20000000000 */
[----:B------:R-:W-:Y:S01]  /*2610*/  ULOP3.LUT UR7, UR4, 0x3fff, URZ, 0xc0, !UPT ;  /* 0x00003fff04077892 */ /* 0x000fe2000f8ec03f */
[----:B------:R-:W0:Y:S01]  /*2620*/  LDC R73, c[0x0][0x448] ;  /* 0x00011200ff497b82 */ /* 0x000e220000000800 */
[----:B------:R-:W-:Y:S01]  /*2630*/  ULOP3.LUT UR4, UR40, 0x10000, URZ, 0xfc, !UPT ;  /* 0x0001000028047892 */ /* 0x000fe2000f8efc3f */
[----:B------:R-:W1:Y:S01]  /*2640*/  S2R R81, SR_TID.X ;  /* 0x0000000000517919 */ /* 0x000e620000002100 */
[----:B------:R-:W-:Y:S01]  /*2650*/  ULOP3.LUT UR60, UR7, 0x10000, URZ, 0xfc, !UPT ;  /* 0x00010000073c7892 */ /* 0x000fe2000f8efc3f */
[----:B------:R-:W-:Y:S01]  /*2660*/  VIADD R212, R168, 0xfffffffe ;  /* 0xfffffffea8d47836 */ /* 0x000fe20000000000 */
[----:B------:R-:W-:-:S02]  /*2670*/  UIADD3 UR6, UR4, 0x2, URZ ;  /* 0x0000000204067890 */ /* 0x000fc4000fffe03f */
[----:B------:R-:W-:Y:S01]  /*2680*/  UIMAD UR5, UR36, 0xc00, UR60 ;  /* 0x00000c00240578a4 */ /* 0x000fe2000f8e023c */
[----:B------:R-:W-:Y:S01]  /*2690*/  UMOV UR8, UR4 ;  /* 0x0000000400087c82 */ /* 0x000fe20008000000 */
[----:B------:R-:W-:Y:S01]  /*26a0*/  UIADD3 UR16, UR4, 0x406, URZ ;  /* 0x0000040604107890 */ /* 0x000fe2000fffe03f */
[----:B------:R-:W-:Y:S02]  /*26b0*/  IMAD.U32 R10, RZ, RZ, UR8 ;  /* 0x00000008ff0a7e24 */ /* 0x000fe4000f8e00ff */
[----:B------:R-:W-:Y:S01]  /*26c0*/  UMOV UR12, UR6 ;  /* 0x00000006000c7c82 */ /* 0x000fe20008000000 */
[----:B------:R-:W-:Y:S01]  /*26d0*/  UIADD3 UR6, UR4, 0x4, URZ ;  /* 0x0000000404067890 */ /* 0x000fe2000fffe03f */
[----:B------:R-:W-:Y:S01]  /*26e0*/  IMAD.U32 R8, RZ, RZ, UR12 ;  /* 0x0000000cff087e24 */ /* 0x000fe2000f8e00ff */
[----:B------:R-:W-:Y:S01]  /*26f0*/  UMOV UR10, UR5 ;  /* 0x00000005000a7c82 */ /* 0x000fe20008000000 */
[----:B------:R-:W-:Y:S01]  /*2700*/  UIADD3 UR18, UR5, 0x306, URZ ;  /* 0x0000030605127890 */ /* 0x000fe2000fffe03f */
[----:B------:R-:W-:Y:S01]  /*2710*/  HGMMA.64x96x16.F32 R24, gdesc[UR8], R24, gsb0 ;  /* 0x01600000081879f0 */ /* 0x000fe20008000818 */
[----:B------:R-:W-:-:S02]  /*2720*/  UIADD3 UR8, UR5, 0x2, URZ ;  /* 0x0000000205087890 */ /* 0x000fc4000fffe03f */
[----:B------:R-:W-:Y:S01]  /*2730*/  UIADD3 UR10, UR5, 0x302, URZ ;  /* 0x00000302050a7890 */ /* 0x000fe2000fffe03f */
[----:B------:R-:W-:Y:S01]  /*2740*/  UMOV UR9, 0x40000040 ;  /* 0x4000004000097882 */ /* 0x000fe20000000000 */
[----:B------:R-:W-:Y:S01]  /*2750*/  UMOV UR11, 0x40000040 ;  /* 0x40000040000b7882 */ /* 0x000fe20000000000 */
[----:B------:R-:W-:Y:S01]  /*2760*/  UIADD3 UR20, UR4, 0x800, URZ ;  /* 0x0000080004147890 */ /* 0x000fe2000fffe03f */
[----:B0-----:R-:W-:Y:S01]  /*2770*/  ISETP.NE.AND P6, PT, R73, 0x1, PT ;  /* 0x000000014900780c */ /* 0x001fe20003fc5270 */
[----:B------:R-:W-:Y:S01]  /*2780*/  UMOV UR14, UR8 ;  /* 0x00000008000e7c82 */ /* 0x000fe20008000000 */
[----:B------:R-:W-:Y:S02]  /*2790*/  UIADD3 UR8, UR5, 0x4, URZ ;  /* 0x0000000405087890 */ /* 0x000fe4000fffe03f */
[----:B------:R-:W-:Y:S02]  /*27a0*/  UIADD3 UR22, UR5, 0x600, URZ ;  /* 0x0000060005167890 */ /* 0x000fe4000fffe03f */
        /* <DEDUP_REMOVED lines=22> */
[----:B------:R-:W-:Y:S01]  /*2910*/  ULOP3.LUT UR7, UR7, 0x3000000, URZ, 0xfc, !UPT ;  /* 0x0300000007077892 */ /* 0x000fe2000f8efc3f */
        /* <DEDUP_REMOVED lines=21> */
[----:B----4-:R-:W-:Y:S01]  /*2a70*/  IMAD.U32 R5, RZ, RZ, UR13 ;  /* 0x0000000dff057e24 */ /* 0x010fe2000f8e00ff */
[----:B-----5:R-:W-:-:S04]  /*2a80*/  LOP3.LUT R21, R21, 0xfffffffd, RZ, 0xc0, !PT ;  /* 0xfffffffd15157812 */ /* 0x020fc800078ec0ff */
[----:B------:R-:W-:-:S05]  /*2a90*/  @P6 LOP3.LUT R21, R21, 0x2, RZ, 0xfc, !PT ;  /* 0x0000000215156812 */ /* 0x000fca00078efcff */
[----:B------:R0:W-:Y:S02]  /*2aa0*/  STL [R1+0x20], R21 ;  /* 0x0000201501007387 */ /* 0x0001e40000100800 */
[----:B0-----:R-:W-:-:S04]  /*2ab0*/  IMAD.IADD R21, R206, 0x1, R200 ;  /* 0x00000001ce157824 */ /* 0x001fc800078e02c8 */
[----:B------:R-:W-:Y:S01]  /*2ac0*/  IMAD.MOV.U32 R73, RZ, RZ, R21 ;  /* 0x000000ffff497224 */ /* 0x000fe200078e0015 */
        /* <DEDUP_REMOVED lines=9> */
[----:B--23--:R-:W-:Y:S01]  /*2b60*/  IMAD.U32 R3, RZ, RZ, UR13 ;  /* 0x0000000dff037e24 */ /* 0x00cfe2000f8e00ff */
        /* <DEDUP_REMOVED lines=57> */
[----:B0-----:R-:W0:Y:S01]  /*2f00*/  @P6 LDC R24, c[0x0][0x44c] ;  /* 0x00011300ff186b82 */ /* 0x001e220000000800 */
        /* <DEDUP_REMOVED lines=8> */
[----:B------:R-:W-:Y:S01]  /*2f90*/  FMUL.FTZ R31, R35, UR4 ;  /* 0x00000004231f7c20 */ /* 0x000fe20008410000 */
[----:B------:R-:W-:Y:S01]  /*2fa0*/  FMUL.FTZ R49, R49, UR4 ;  /* 0x0000000431317c20 */ /* 0x000fe20008410000 */
[----:B------:R-:W3:Y:S01]  /*2fb0*/  @P6 LDC R35, c[0x0][0x450] ;  /* 0x00011400ff236b82 */ /* 0x000ee20000000800 */
        /* <DEDUP_REMOVED lines=12> */
[----:B0-----:R-:W-:-:S04]  /*3080*/  @P6 IMAD.HI.U32 R24, R21, R24, RZ ;  /* 0x0000001815186227 */ /* 0x001fc800078e00ff */
        /* <DEDUP_REMOVED lines=10> */
[----:B---3--:R-:W-:Y:S01]  /*3130*/  @P6 SHF.R.U32.HI R73, RZ, R35, R24 ;  /* 0x00000023ff496219 */ /* 0x008fe20000011618 */
[----:B------:R-:W-:-:S02]  /*3140*/  IMAD R24, R168, -0x60, R204 ;  /* 0xffffffa0a8187824 */ /* 0x000fc400078e02cc */
[----:B------:R-:W-:Y:S01]  /*3150*/  FMUL.FTZ R62, R62, UR4 ;  /* 0x000000043e3e7c20 */ /* 0x000fe20008410000 */
[----:B------:R-:W-:Y:S01]  /*3160*/  FMUL.FTZ R63, R63, UR4 ;  /* 0x000000043f3f7c20 */ /* 0x000fe20008410000 */
[----:B------:R-:W0:Y:S01]  /*3170*/  MUFU.TANH R30, R32 ;  /* 0x00000020001e7308 */ /* 0x000e220000002400 */
[----:B------:R-:W3:Y:S01]  /*3180*/  SHFL.IDX PT, R21, R73, RZ, 0x1c1f ;  /* 0x001c1fff49157589 */ /* 0x000ee200000e0000 */
[C-C-:B------:R-:W-:Y:S01]  /*3190*/  IADD3 R26, -R201.reuse, 0x61, R24.reuse ;  /* 0x00000061c91a7810 */ /* 0x140fe20007ffe118 */
[----:B------:R-:W-:Y:S01]  /*31a0*/  FMUL.FTZ R66, R66, UR4 ;  /* 0x0000000442427c20 */ /* 0x000fe20008410000 */
[----:B-1----:R-:W-:Y:S01]  /*31b0*/  IADD3 R37, -R201, 0x60, R24 ;  /* 0x00000060c9257810 */ /* 0x002fe20007ffe118 */
[----:B------:R-:W1:Y:S01]  /*31c0*/  SHFL.IDX PT, R73, R73, 0x1, 0x1c1f ;  /* 0x003c1f0049497f89 */ /* 0x000e6200000e0000 */
[----:B------:R-:W-:Y:S01]  /*31d0*/  FMUL.FTZ R67, R67, UR4 ;  /* 0x0000000443437c20 */ /* 0x000fe20008410000 */
[----:B------:R-:W-:Y:S01]  /*31e0*/  IMAD.IADD R76, R26, 0x1, -R203 ;  /* 0x000000011a4c7824 */ /* 0x000fe200078e0acb */
[----:B------:R2:W1:Y:S01]  /*31f0*/  MUFU.TANH R77, R33 ;  /* 0x00000021004d7308 */ /* 0x0004620000002400 */
[----:B------:R-:W-:Y:S01]  /*3200*/  FMUL.FTZ R70, R70, UR4 ;  /* 0x0000000446467c20 */ /* 0x000fe20008410000 */
[----:B------:R-:W-:-:S06]  /*3210*/  FMUL.FTZ R71, R71, UR4 ;  /* 0x0000000447477c20 */ /* 0x000fcc0008410000 */
[----:B------:R-:W1:Y:S01]  /*3220*/  MUFU.TANH R36, R36 ;  /* 0x0000002400247308 */ /* 0x000e620000002400 */
[----:B--2---:R-:W-:-:S07]  /*3230*/  FMUL.FTZ R33, R38, UR4 ;  /* 0x0000000426217c20 */ /* 0x004fce0008410000 */
[----:B------:R-:W2:Y:S01]  /*3240*/  MUFU.TANH R38, R40 ;  /* 0x0000002800267308 */ /* 0x000ea20000002400 */
[----:B---3--:R-:W-:-:S04]  /*3250*/  VIADDMNMX R41, R21, R76, R37, PT ;  /* 0x0000004c15297246 */ /* 0x008fc80003800125 */
[C---:B------:R-:W-:Y:S02]  /*3260*/  ISETP.GT.AND P1, PT, R41.reuse, RZ, PT ;  /* 0x000000ff2900720c */ /* 0x040fe40003f24270 */
[C---:B------:R-:W-:Y:S01]  /*3270*/  ISETP.GT.AND P2, PT, R41.reuse, 0x1, PT ;  /* 0x000000012900780c */ /* 0x040fe20003f44270 */
[----:B------:R3:W-:Y:S01]  /*3280*/  MUFU.TANH R29, R34 ;  /* 0x00000022001d7308 */ /* 0x0007e20000002400 */
[C---:B------:R-:W-:Y:S02]  /*3290*/  ISETP.GT.AND P3, PT, R41.reuse, 0x8, PT ;  /* 0x000000082900780c */ /* 0x040fe40003f64270 */
[----:B------:R-:W-:Y:S02]  /*32a0*/  FSEL R24, R72, -INF , P1 ;  /* 0xff80000048187808 */ /* 0x000fe40000800000 */
[----:B----4-:R-:W-:Y:S02]  /*32b0*/  FSEL R21, R74, -INF , P2 ;  /* 0xff8000004a157808 */ /* 0x010fe40001000000 */
[----:B------:R-:W-:Y:S01]  /*32c0*/  ISETP.GT.AND P1, PT, R41, 0x9, PT ;  /* 0x000000092900780c */ /* 0x000fe20003f24270 */
[----:B------:R-:W4:Y:S01]  /*32d0*/  MUFU.TANH R44, R44 ;  /* 0x0000002c002c7308 */ /* 0x000f220000002400 */
[----:B-----5:R-:W-:-:S02]  /*32e0*/  FSEL R26, R28, -INF , P3 ;  /* 0xff8000001c1a7808 */ /* 0x020fc40001800000 */
[----:B------:R-:W-:Y:S02]  /*32f0*/  FMNMX.FTZ R35, R24, R21, !PT ;  /* 0x0000001518237209 */ /* 0x000fe40007810000 */
[----:B------:R-:W-:Y:S02]  /*3300*/  ISETP.GT.AND P2, PT, R41, 0x10, PT ;  /* 0x000000102900780c */ /* 0x000fe40003f44270 */
[----:B------:R-:W-:Y:S01]  /*3310*/  FSEL R28, R75, -INF , P1 ;  /* 0xff8000004b1c7808 */ /* 0x000fe20000800000 */
[----:B------:R-:W5:Y:S01]  /*3320*/  MUFU.TANH R45, R45 ;  /* 0x0000002d002d7308 */ /* 0x000f620000002400 */
[----:B------:R-:W-:Y:S02]  /*3330*/  FMNMX.FTZ R35, R26, R35, !PT ;  /* 0x000000231a237209 */ /* 0x000fe40007810000 */
[----:B------:R-:W-:Y:S02]  /*3340*/  ISETP.GT.AND P1, PT, R41, 0x11, PT ;  /* 0x000000112900780c */ /* 0x000fe40003f24270 */
[----:B0-----:R-:W-:-:S02]  /*3350*/  FSEL R30, R30, -INF , P2 ;  /* 0xff8000001e1e7808 */ /* 0x001fc40001000000 */
[----:B------:R-:W-:Y:S01]  /*3360*/  FMNMX.FTZ R35, R28, R35, !PT ;  /* 0x000000231c237209 */ /* 0x000fe20007810000 */
[----:B------:R5:W0:Y:S01]  /*3370*/  MUFU.TANH R80, R48 ;  /* 0x0000003000507308 */ /* 0x000a220000002400 */
[----:B------:R-:W-:Y:S02]  /*3380*/  ISETP.GT.AND P2, PT, R41, 0x18, PT ;  /* 0x000000182900780c */ /* 0x000fe40003f44270 */
[----:B-1----:R-:W-:Y:S02]  /*3390*/  FSEL R32, R77, -INF , P1 ;  /* 0xff8000004d207808 */ /* 0x002fe40000800000 */
[----:B------:R-:W-:Y:S02]  /*33a0*/  FMNMX.FTZ R35, R30, R35, !PT ;  /* 0x000000231e237209 */ /* 0x000fe40007810000 */
[----:B------:R-:W-:Y:S01]  /*33b0*/  ISETP.GT.AND P1, PT, R41, 0x19, PT ;  /* 0x000000192900780c */ /* 0x000fe20003f24270 */
[----:B------:R-:W1:Y:S01]  /*33c0*/  MUFU.TANH R49, R49 ;  /* 0x0000003100317308 */ /* 0x000e620000002400 */
[----:B---3--:R-:W-:-:S02]  /*33d0*/  FSEL R34, R36, -INF , P2 ;  /* 0xff80000024227808 */ /* 0x008fc40001000000 */
[----:B------:R-:W-:Y:S02]  /*33e0*/  FMNMX.FTZ R35, R32, R35, !PT ;  /* 0x0000002320237209 */ /* 0x000fe40007810000 */
[C---:B------:R-:W-:Y:S02]  /*33f0*/  ISETP.GT.AND P2, PT, R41.reuse, 0x20, PT ;  /* 0x000000202900780c */ /* 0x040fe40003f44270 */
[----:B------:R-:W-:Y:S01]  /*3400*/  FSEL R36, R78, -INF , P1 ;  /* 0xff8000004e247808 */ /* 0x000fe20000800000 */
[----:B------:R0:W3:Y:S01]  /*3410*/  MUFU.TANH R188, R52 ;  /* 0x0000003400bc7308 */ /* 0x0000e20000002400 */
[----:B------:R-:W-:Y:S02]  /*3420*/  FMNMX.FTZ R35, R34, R35, !PT ;  /* 0x0000002322237209 */ /* 0x000fe40007810000 */
[----:B------:R-:W-:Y:S02]  /*3430*/  ISETP.GT.AND P1, PT, R41, 0x21, PT ;  /* 0x000000212900780c */ /* 0x000fe40003f24270 */
[----:B--2---:R-:W-:-:S02]  /*3440*/  FSEL R38, R38, -INF , P2 ;  /* 0xff80000026267808 */ /* 0x004fc40001000000 */
[----:B------:R-:W-:Y:S01]  /*3450*/  FMNMX.FTZ R35, R36, R35, !PT ;  /* 0x0000002324237209 */ /* 0x000fe20007810000 */
[----:B------:R-:W2:Y:S01]  /*3460*/  MUFU.TANH R53, R53 ;  /* 0x0000003500357308 */ /* 0x000ea20000002400 */
[----:B------:R-:W-:Y:S02]  /*3470*/  ISETP.GT.AND P2, PT, R41, 0x28, PT ;  /* 0x000000282900780c */ /* 0x000fe40003f44270 */
[----:B------:R-:W-:Y:S02]  /*3480*/  FSEL R40, R79, -INF , P1 ;  /* 0xff8000004f287808 */ /* 0x000fe40000800000 */
[----:B------:R-:W-:Y:S02]  /*3490*/  FMNMX.FTZ R35, R38, R35, !PT ;  /* 0x0000002326237209 */ /* 0x000fe40007810000 */
[----:B------:R-:W-:Y:S01]  /*34a0*/  ISETP.GT.AND P1, PT, R41, 0x29, PT ;  /* 0x000000292900780c */ /* 0x000fe20003f24270 */
[----:B------:R1:W-:Y:S01]  /*34b0*/  MUFU.TANH R72, R56 ;  /* 0x0000003800487308 */ /* 0x0003e20000002400 */
[----:B----4-:R-:W-:-:S02]  /*34c0*/  FSEL R44, R44, -INF , P2 ;  /* 0xff8000002c2c7808 */ /* 0x010fc40001000000 */
[----:B------:R-:W-:Y:S02]  /*34d0*/  FMNMX.FTZ R35, R40, R35, !PT ;  /* 0x0000002328237209 */ /* 0x000fe40007810000 */
[----:B------:R-:W-:Y:S02]  /*34e0*/  ISETP.GT.AND P2, PT, R41, 0x30, PT ;  /* 0x000000302900780c */ /* 0x000fe40003f44270 */
[----:B-----5:R-:W-:Y:S01]  /*34f0*/  FSEL R48, R45, -INF , P1 ;  /* 0xff8000002d307808 */ /* 0x020fe20000800000 */
[----:B------:R-:W4:Y:S01]  /*3500*/  MUFU.TANH R57, R57 ;  /* 0x0000003900397308 */ /* 0x000f220000002400 */
        /* <DEDUP_REMOVED lines=12> */
[----:B------:R-:W-:Y:S02]  /*35d0*/  ISETP.GT.AND P2, PT, R41, 0x40, PT ;  /* 0x000000402900780c */ /* 0x000fe40003f44270 */
[----:B--2---:R-:W-:Y:S01]  /*35e0*/  FSEL R60, R53, -INF , P1 ;  /* 0xff800000353c7808 */ /* 0x004fe20000800000 */
[----:B------:R2:W3:Y:S01]  /*35f0*/  MUFU.TANH R75, R64 ;  /* 0x00000040004b7308 */ /* 0x0004e20000002400 */
[----:B------:R-:W-:Y:S01]  /*3600*/  FMNMX.FTZ R45, R188, R35, !PT ;  /* 0x00000023bc2d7209 */ /* 0x000fe20007810000 */
[----:B------:R-:W-:Y:S01]  /*3610*/  FMUL.FTZ R35, R68, UR4 ;  /* 0x0000000444237c20 */ /* 0x000fe20008410000 */
[----:B------:R-:W-:Y:S02]  /*3620*/  ISETP.GT.AND P1, PT, R41, 0x41, PT ;  /* 0x000000412900780c */ /* 0x000fe40003f24270 */
[----:B------:R-:W-:-:S02]  /*3630*/  FMNMX.FTZ R45, R60, R45, !PT ;  /* 0x0000002d3c2d7209 */ /* 0x000fc40007810000 */
[----:B----4-:R-:W-:Y:S01]  /*3640*/  FSEL R184, R57, -INF , P1 ;  /* 0xff80000039b87808 */ /* 0x010fe20000800000 */
[----:B------:R-:W4:Y:S01]  /*3650*/  MUFU.TANH R65, R65 ;  /* 0x0000004100417308 */ /* 0x000f220000002400 */
[----:B--2---:R-:W-:Y:S02]  /*3660*/  FSEL R64, R72, -INF , P2 ;  /* 0xff80000048407808 */ /* 0x004fe40001000000 */
[C---:B------:R-:W-:Y:S02]  /*3670*/  ISETP.GT.AND P2, PT, R41.reuse, 0x48, PT ;  /* 0x000000482900780c */ /* 0x040fe40003f44270 */
[----:B------:R-:W-:Y:S02]  /*3680*/  FMNMX.FTZ R45, R64, R45, !PT ;  /* 0x0000002d402d7209 */ /* 0x000fe40007810000 */
[----:B------:R-:W-:Y:S01]  /*3690*/  ISETP.GT.AND P1, PT, R41, 0x49, PT ;  /* 0x000000492900780c */ /* 0x000fe20003f24270 */
[----:B------:R2:W5:Y:S01]  /*36a0*/  MUFU.TANH R172, R35 ;  /* 0x0000002300ac7308 */ /* 0x0005620000002400 */
[----:B0-----:R-:W-:-:S02]  /*36b0*/  FSEL R68, R74, -INF , P2 ;  /* 0xff8000004a447808 */ /* 0x001fc40001000000 */
[----:B------:R-:W-:Y:S02]  /*36c0*/  FMNMX.FTZ R45, R184, R45, !PT ;  /* 0x0000002db82d7209 */ /* 0x000fe40007810000 */
[----:B------:R-:W-:Y:S02]  /*36d0*/  ISETP.GT.AND P2, PT, R41, 0x50, PT ;  /* 0x000000502900780c */ /* 0x000fe40003f44270 */
[----:B-1----:R-:W-:Y:S01]  /*36e0*/  FSEL R186, R61, -INF , P1 ;  /* 0xff8000003dba7808 */ /* 0x002fe20000800000 */
[----:B------:R-:W0:Y:S01]  /*36f0*/  MUFU.TANH R69, R69 ;  /* 0x0000004500457308 */ /* 0x000e220000002400 */
[----:B------:R-:W-:Y:S01]  /*3700*/  FMNMX.FTZ R45, R68, R45, !PT ;  /* 0x0000002d442d7209 */ /* 0x000fe20007810000 */
[----:B--2---:R-:W-:Y:S01]  /*3710*/  FMUL.FTZ R35, R42, UR4 ;  /* 0x000000042a237c20 */ /* 0x004fe20008410000 */
[----:B------:R-:W-:Y:S01]  /*3720*/  ISETP.GT.AND P1, PT, R41, 0x51, PT ;  /* 0x000000512900780c */ /* 0x000fe20003f24270 */
[----:B------:R-:W-:Y:S01]  /*3730*/  ULDC UR4, c[0x0][0xa80] ;  /* 0x0002a00000047ab9 */ /* 0x000fe20000000800 */
[----:B---3--:R-:W-:-:S02]  /*3740*/  FSEL R72, R75, -INF , P2 ;  /* 0xff8000004b487808 */ /* 0x008fc40001000000 */
[----:B------:R-:W-:Y:S01]  /*3750*/  FMNMX.FTZ R45, R186, R45, !PT ;  /* 0x0000002dba2d7209 */ /* 0x000fe20007810000 */
[----:B------:R-:W-:Y:S01]  /*3760*/  MUFU.TANH R13, R13 ;  /* 0x0000000d000d7308 */ /* 0x000fe20000002400 */
[----:B------:R-:W-:Y:S02]  /*3770*/  ISETP.GT.AND P2, PT, R41, 0x58, PT ;  /* 0x000000582900780c */ /* 0x000fe40003f44270 */
[----:B----4-:R-:W-:Y:S02]  /*3780*/  FSEL R74, R65, -INF , P1 ;  /* 0xff800000414a7808 */ /* 0x010fe40000800000 */
[----:B------:R-:W-:Y:S02]  /*3790*/  FMNMX.FTZ R45, R72, R45, !PT ;  /* 0x0000002d482d7209 */ /* 0x000fe40007810000 */
[----:B------:R-:W-:Y:S01]  /*37a0*/  ISETP.GT.AND P1, PT, R41, 0x59, PT ;  /* 0x000000592900780c */ /* 0x000fe20003f24270 */
[----:B------:R-:W1:Y:S01]  /*37b0*/  MUFU.TANH R20, R20 ;  /* 0x0000001400147308 */ /* 0x000e620000002400 */
[----:B-----5:R-:W-:-:S02]  /*37c0*/  FSEL R172, R172, -INF , P2 ;  /* 0xff800000acac7808 */ /* 0x020fc40001000000 */
[----:B------:R-:W-:Y:S02]  /*37d0*/  FMNMX.FTZ R45, R74, R45, !PT ;  /* 0x0000002d4a2d7209 */ /* 0x000fe40007810000 */
[----:B0-----:R-:W-:Y:S02]  /*37e0*/  FSEL R42, R69, -INF , P1 ;  /* 0xff800000452a7808 */ /* 0x001fe40000800000 */
[----:B------:R-:W-:Y:S01]  /*37f0*/  FMNMX.FTZ R45, R172, R45, !PT ;  /* 0x0000002dac2d7209 */ /* 0x000fe20007810000 */
[----:B------:R-:W-:Y:S01]  /*3800*/  MUFU.TANH R27, R27 ;  /* 0x0000001b001b7308 */ /* 0x000fe20000002400 */
[----:B------:R-:W-:Y:S02]  /*3810*/  VIADDMNMX R76, R73, R76, R37, PT ;  /* 0x0000004c494c7246 */ /* 0x000fe40003800125 */
[----:B------:R-:W-:Y:S02]  /*3820*/  FMNMX.FTZ R45, R42, R45, !PT ;  /* 0x0000002d2a2d7209 */ /* 0x000fe40007810000 */
[----:B------:R-:W-:-:S02]  /*3830*/  ISETP.GT.AND P4, PT, R76, RZ, PT ;  /* 0x000000ff4c00720c */ /* 0x000fc40003f84270 */
[C---:B------:R-:W-:Y:S01]  /*3840*/  ISETP.GT.AND P5, PT, R76.reuse, 0x1, PT ;  /* 0x000000014c00780c */ /* 0x040fe20003fa4270 */
[----:B------:R-:W0:Y:S01]  /*3850*/  SHFL.BFLY PT, R78, R45, 0x2, 0x1f ;  /* 0x0c401f002d4e7f89 */ /* 0x000e2200000e0000 */
[----:B------:R-:W2:Y:S01]  /*3860*/  MUFU.TANH R25, R25 ;  /* 0x0000001900197308 */ /* 0x000ea20000002400 */
[----:B------:R-:W-:Y:S02]  /*3870*/  ISETP.GT.AND P3, PT, R76, 0x8, PT ;  /* 0x000000084c00780c */ /* 0x000fe40003f64270 */
[----:B-1----:R-:W-:Y:S02]  /*3880*/  FSEL R37, R20, -INF , P5 ;  /* 0xff80000014257808 */ /* 0x002fe40002800000 */
[C---:B------:R-:W-:Y:S02]  /*3890*/  ISETP.GT.AND P1, PT, R76.reuse, 0x9, PT ;  /* 0x000000094c00780c */ /* 0x040fe40003f24270 */
[----:B------:R-:W-:Y:S01]  /*38a0*/  ISETP.GT.AND P2, PT, R76, 0x10, PT ;  /* 0x000000104c00780c */ /* 0x000fe20003f44270 */
[----:B------:R-:W-:Y:S08]  /*38b0*/  MUFU.TANH R31, R31 ;  /* 0x0000001f001f7308 */ /* 0x000ff00000002400 */
[----:B------:R1:W-:Y:S01]  /*38c0*/  MUFU.TANH R53, R43 ;  /* 0x0000002b00357308 */ /* 0x0003e20000002400 */
[----:B--2---:R-:W-:-:S02]  /*38d0*/  FSEL R41, R25, -INF , P1 ;  /* 0xff80000019297808 */ /* 0x004fc40000800000 */
[----:B------:R-:W-:Y:S02]  /*38e0*/  ISETP.GT.AND P1, PT, R76, 0x19, PT ;  /* 0x000000194c00780c */ /* 0x000fe40003f24270 */
[----:B0-----:R-:W-:-:S03]  /*38f0*/  FMNMX.FTZ R78, R45, R78, !PT ;  /* 0x0000004e2d4e7209 */ /* 0x001fc60007810000 */
[----:B------:R-:W-:Y:S01]  /*3900*/  MUFU.TANH R33, R33 ;  /* 0x0000002100217308 */ /* 0x000fe20000002400 */
[----:B-1----:R-:W-:Y:S02]  /*3910*/  FSEL R43, R13, -INF , P4 ;  /* 0xff8000000d2b7808 */ /* 0x002fe40002000000 */
[C---:B------:R-:W-:Y:S02]  /*3920*/  ISETP.GT.AND P4, PT, R76.reuse, 0x11, PT ;  /* 0x000000114c00780c */ /* 0x040fe40003f84270 */
[----:B------:R-:W-:Y:S02]  /*3930*/  FMNMX.FTZ R20, R43, R37, !PT ;  /* 0x000000252b147209 */ /* 0x000fe40007810000 */
[----:B------:R-:W-:Y:S01]  /*3940*/  FSEL R45, R29, -INF , P2 ;  /* 0xff8000001d2d7808 */ /* 0x000fe20001000000 */
[----:B------:R0:W1:Y:S01]  /*3950*/  MUFU.TANH R49, R39 ;  /* 0x0000002700317308 */ /* 0x0000620000002400 */
[----:B------:R-:W-:-:S07]  /*3960*/  ISETP.GT.AND P2, PT, R76, 0x20, PT ;  /* 0x000000204c00780c */ /* 0x000fce0003f44270 */
[----:B------:R-:W2:Y:S01]  /*3970*/  MUFU.TANH R35, R35 ;  /* 0x0000002300237308 */ /* 0x000ea20000002400 */
[----:B0-----:R-:W-:Y:S02]  /*3980*/  FSEL R39, R27, -INF , P3 ;  /* 0xff8000001b277808 */ /* 0x001fe40001800000 */
[----:B------:R-:W-:Y:S02]  /*3990*/  ISETP.GT.AND P3, PT, R76, 0x18, PT ;  /* 0x000000184c00780c */ /* 0x000fe40003f64270 */
[----:B------:R-:W-:-:S03]  /*39a0*/  FMNMX.FTZ R20, R39, R20, !PT ;  /* 0x0000001427147209 */ /* 0x000fc60007810000 */
[----:B------:R0:W-:Y:S01]  /*39b0*/  MUFU.TANH R61, R51 ;  /* 0x00000033003d7308 */ /* 0x0001e20000002400 */
[----:B------:R-:W-:Y:S02]  /*39c0*/  FMNMX.FTZ R20, R41, R20, !PT ;  /* 0x0000001429147209 */ /* 0x000fe40007810000 */
[----:B-1----:R-:W-:Y:S02]  /*39d0*/  FSEL R49, R49, -INF , P1 ;  /* 0xff80000031317808 */ /* 0x002fe40000800000 */
[----:B------:R-:W-:Y:S02]  /*39e0*/  FMNMX.FTZ R20, R45, R20, !PT ;  /* 0x000000142d147209 */ /* 0x000fe40007810000 */
[C---:B------:R-:W-:Y:S01]  /*39f0*/  ISETP.GT.AND P1, PT, R76.reuse, 0x29, PT ;  /* 0x000000294c00780c */ /* 0x040fe20003f24270 */
[----:B------:R-:W1:Y:S01]  /*3a00*/  MUFU.TANH R46, R46 ;  /* 0x0000002e002e7308 */ /* 0x000e620000002400 */
[----:B0-----:R-:W-:Y:S02]  /*3a10*/  FSEL R51, R31, -INF , P4 ;  /* 0xff8000001f337808 */ /* 0x001fe40002000000 */
[----:B------:R-:W-:-:S02]  /*3a20*/  ISETP.GT.AND P4, PT, R76, 0x21, PT ;  /* 0x000000214c00780c */ /* 0x000fc40003f84270 */
[----:B------:R-:W-:Y:S02]  /*3a30*/  FMNMX.FTZ R20, R51, R20, !PT ;  /* 0x0000001433147209 */ /* 0x000fe40007810000 */
[----:B--2---:R-:W-:Y:S01]  /*3a40*/  FSEL R35, R35, -INF , P2 ;  /* 0xff80000023237808 */ /* 0x004fe20001000000 */
[----:B------:R0:W2:Y:S01]  /*3a50*/  MUFU.TANH R57, R47 ;  /* 0x0000002f00397308 */ /* 0x0000a20000002400 */
[----:B------:R-:W-:Y:S02]  /*3a60*/  FSEL R25, R53, -INF , P4 ;  /* 0xff80000035197808 */ /* 0x000fe40002000000 */
[C---:B------:R-:W-:Y:S01]  /*3a70*/  ISETP.GT.AND P2, PT, R76.reuse, 0x30, PT ;  /* 0x000000304c00780c */ /* 0x040fe20003f44270 */
[----:B------:R-:W3:Y:S01]  /*3a80*/  SHFL.BFLY PT, R53, R78, 0x1, 0x1f ;  /* 0x0c201f004e357f89 */ /* 0x000ee200000e0000 */
[----:B------:R-:W-:-:S03]  /*3a90*/  ISETP.GT.AND P4, PT, R76, 0x31, PT ;  /* 0x000000314c00780c */ /* 0x000fc60003f84270 */
[----:B------:R-:W4:Y:S01]  /*3aa0*/  MUFU.TANH R50, R50 ;  /* 0x0000003200327308 */ /* 0x000f220000002400 */
[----:B0-----:R-:W-:Y:S02]  /*3ab0*/  FSEL R47, R33, -INF , P3 ;  /* 0xff800000212f7808 */ /* 0x001fe40001800000 */
[----:B------:R-:W-:Y:S02]  /*3ac0*/  ISETP.GT.AND P3, PT, R76, 0x28, PT ;  /* 0x000000284c00780c */ /* 0x000fe40003f64270 */
[----:B------:R-:W-:Y:S02]  /*3ad0*/  FMNMX.FTZ R20, R47, R20, !PT ;  /* 0x000000142f147209 */ /* 0x000fe40007810000 */
[----:B-1----:R-:W-:Y:S01]  /*3ae0*/  FSEL R31, R46, -INF , P3 ;  /* 0xff8000002e1f7808 */ /* 0x002fe20001800000 */
[----:B------:R-:W0:Y:S01]  /*3af0*/  MUFU.TANH R54, R54 ;  /* 0x0000003600367308 */ /* 0x000e220000002400 */
[----:B------:R-:W-:Y:S02]  /*3b00*/  FMNMX.FTZ R20, R49, R20, !PT ;  /* 0x0000001431147209 */ /* 0x000fe40007810000 */
[----:B--2---:R-:W-:-:S02]  /*3b10*/  FSEL R33, R57, -INF , P1 ;  /* 0xff80000039217808 */ /* 0x004fc40000800000 */
[----:B------:R-:W-:Y:S02]  /*3b20*/  FMNMX.FTZ R20, R35, R20, !PT ;  /* 0x0000001423147209 */ /* 0x000fe40007810000 */
[----:B------:R-:W-:Y:S01]  /*3b30*/  ISETP.GT.AND P3, PT, R76, 0x38, PT ;  /* 0x000000384c00780c */ /* 0x000fe20003f64270 */
[----:B------:R-:W1:Y:S01]  /*3b40*/  MUFU.TANH R55, R55 ;  /* 0x0000003700377308 */ /* 0x000e620000002400 */
[----:B------:R-:W-:Y:S02]  /*3b50*/  FMNMX.FTZ R20, R25, R20, !PT ;  /* 0x0000001419147209 */ /* 0x000fe40007810000 */
[----:B----4-:R-:W-:Y:S02]  /*3b60*/  FSEL R27, R50, -INF , P2 ;  /* 0xff800000321b7808 */ /* 0x010fe40001000000 */
[----:B------:R-:W-:Y:S01]  /*3b70*/  FMNMX.FTZ R20, R31, R20, !PT ;  /* 0x000000141f147209 */ /* 0x000fe20007810000 */
[----:B------:R-:W2:Y:S01]  /*3b80*/  @P6 LDC R50, c[0x0][0x450] ;  /* 0x00011400ff326b82 */ /* 0x000ea20000000800 */
[----:B------:R-:W-:Y:S01]  /*3b90*/  FSEL R29, R61, -INF , P4 ;  /* 0xff8000003d1d7808 */ /* 0x000fe20002000000 */
[----:B------:R-:W4:Y:S01]  /*3ba0*/  MUFU.TANH R58, R58 ;  /* 0x0000003a003a7308 */ /* 0x000f220000002400 */
[----:B------:R-:W-:-:S02]  /*3bb0*/  FMNMX.FTZ R20, R33, R20, !PT ;  /* 0x0000001421147209 */ /* 0x000fc40007810000 */
[----:B------:R-:W-:Y:S02]  /*3bc0*/  ISETP.GT.AND P1, PT, R76, 0x39, PT ;  /* 0x000000394c00780c */ /* 0x000fe40003f24270 */
[----:B------:R-:W-:Y:S02]  /*3bd0*/  FMNMX.FTZ R20, R27, R20, !PT ;  /* 0x000000141b147209 */ /* 0x000fe40007810000 */
        /* <DEDUP_REMOVED lines=8> */
[----:B----4-:R-:W-:Y:S02]  /*3c60*/  FSEL R179, R58, -INF , P2 ;  /* 0xff8000003ab37808 */ /* 0x010fe40001000000 */
[----:B------:R-:W-:Y:S02]  /*3c70*/  FMNMX.FTZ R20, R167, R20, !PT ;  /* 0x00000014a7147209 */ /* 0x000fe40007810000 */
[----:B------:R-:W-:Y:S01]  /*3c80*/  ISETP.GT.AND P2, PT, R76, 0x48, PT ;  /* 0x000000484c00780c */ /* 0x000fe20003f44270 */
[----:B------:R-:W4:Y:S01]  /*3c90*/  MUFU.TANH R63, R63 ;  /* 0x0000003f003f7308 */ /* 0x000f220000002400 */
[----:B0-----:R-:W-:-:S02]  /*3ca0*/  FSEL R181, R59, -INF , P1 ;  /* 0xff8000003bb57808 */ /* 0x001fc40000800000 */
[----:B------:R-:W-:Y:S02]  /*3cb0*/  FMNMX.FTZ R46, R179, R20, !PT ;  /* 0x00000014b32e7209 */ /* 0x000fe40007810000 */
[----:B------:R-:W-:Y:S02]  /*3cc0*/  ISETP.GT.AND P1, PT, R76, 0x49, PT ;  /* 0x000000494c00780c */ /* 0x000fe40003f24270 */
[----:B------:R-:W-:Y:S01]  /*3cd0*/  FMNMX.FTZ R13, R181, R46, !PT ;  /* 0x0000002eb50d7209 */ /* 0x000fe20007810000 */
[----:B------:R-:W0:Y:S01]  /*3ce0*/  MUFU.TANH R66, R66 ;  /* 0x0000004200427308 */ /* 0x000e220000002400 */
[----:B-1----:R-:W-:Y:S02]  /*3cf0*/  FSEL R174, R62, -INF , P2 ;  /* 0xff8000003eae7808 */ /* 0x002fe40001000000 */
[----:B------:R-:W-:Y:S02]  /*3d00*/  ISETP.GT.AND P2, PT, R76, 0x50, PT ;  /* 0x000000504c00780c */ /* 0x000fe40003f44270 */
[----:B------:R-:W-:Y:S01]  /*3d10*/  FMNMX.FTZ R46, R174, R13, !PT ;  /* 0x0000000dae2e7209 */ /* 0x000fe20007810000 */
[----:B------:R-:W-:Y:S01]  /*3d20*/  IMAD.U32 R13, RZ, RZ, UR4 ;  /* 0x00000004ff0d7e24 */ /* 0x000fe2000f8e00ff */
[----:B---3--:R-:W-:Y:S01]  /*3d30*/  FMNMX.FTZ R20, R78, R53, !PT ;  /* 0x000000354e147209 */ /* 0x008fe20007810000 */
[----:B------:R-:W1:Y:S01]  /*3d40*/  MUFU.TANH R67, R67 ;  /* 0x0000004300437308 */ /* 0x000e620000002400 */
[----:B----4-:R-:W-:Y:S01]  /*3d50*/  FSEL R177, R63, -INF , P1 ;  /* 0xff8000003fb17808 */ /* 0x010fe20000800000 */
[----:B------:R-:W-:Y:S01]  /*3d60*/  UIMAD UR4, UR36, 0xc00, UR7 ;  /* 0x00000c00240478a4 */ /* 0x000fe2000f8e0207 */
[----:B------:R-:W-:-:S02]  /*3d70*/  ISETP.GT.AND P1, PT, R76, 0x51, PT ;  /* 0x000000514c00780c */ /* 0x000fc40003f24270 */
[----:B------:R-:W-:Y:S01]  /*3d80*/  FMNMX.FTZ R53, R177, R46, !PT ;  /* 0x0000002eb1357209 */ /* 0x000fe20007810000 */
[----:B------:R-:W-:Y:S02]  /*3d90*/  UIADD3 UR6, UR4, 0x80, URZ ;  /* 0x0000008004067890 */ /* 0x000fe4000fffe03f */
[----:B------:R-:W3:Y:S01]  /*3da0*/  MUFU.TANH R70, R70 ;  /* 0x0000004600467308 */ /* 0x000ee20000002400 */
[----:B0-----:R-:W-:Y:S01]  /*3db0*/  FSEL R180, R66, -INF , P2 ;  /* 0xff80000042b47808 */ /* 0x001fe20001000000 */
[----:B------:R-:W-:Y:S01]  /*3dc0*/  UMOV UR10, UR4 ;  /* 0x00000004000a7c82 */ /* 0x000fe20008000000 */
[----:B------:R-:W-:Y:S02]  /*3dd0*/  ISETP.GT.AND P2, PT, R76, 0x58, PT ;  /* 0x000000584c00780c */ /* 0x000fe40003f44270 */
[----:B------:R-:W-:Y:S01]  /*3de0*/  FMNMX.FTZ R46, R180, R53, !PT ;  /* 0x00000035b42e7209 */ /* 0x000fe20007810000 */
[----:B------:R-:W-:Y:S01]  /*3df0*/  UMOV UR14, UR6 ;  /* 0x00000006000e7c82 */ /* 0x000fe20008000000 */
[----:B------:R-:W-:Y:S01]  /*3e00*/  UIADD3 UR6, UR4, 0x100, URZ ;  /* 0x0000010004067890 */ /* 0x000fe2000fffe03f */
[----:B------:R-:W0:Y:S01]  /*3e10*/  MUFU.TANH R71, R71 ;  /* 0x0000004700477308 */ /* 0x000e220000002400 */
[----:B-1----:R-:W-:-:S02]  /*3e20*/  FSEL R175, R67, -INF , P1 ;  /* 0xff80000043af7808 */ /* 0x002fc40000800000 */
[----:B------:R-:W-:Y:S02]  /*3e30*/  ISETP.GT.AND P1, PT, R76, 0x59, PT ;  /* 0x000000594c00780c */ /* 0x000fe40003f24270 */
[----:B------:R-:W-:Y:S01]  /*3e40*/  FMNMX.FTZ R53, R175, R46, !PT ;  /* 0x0000002eaf357209 */ /* 0x000fe20007810000 */
[----:B------:R-:W-:Y:S01]  /*3e50*/  FMUL.FTZ R46, R20, R13 ;  /* 0x0000000d142e7220 */ /* 0x000fe20000410000 */
[----:B---3--:R-:W-:Y:S02]  /*3e60*/  FSEL R178, R70, -INF , P2 ;  /* 0xff80000046b27808 */ /* 0x008fe40001000000 */
[----:B------:R-:W-:Y:S02]  /*3e70*/  FSETP.NEU.FTZ.AND P2, PT, R20, -INF , PT ;  /* 0xff8000001400780b */ /* 0x000fe40003f5d000 */
[----:B------:R-:W-:Y:S02]  /*3e80*/  FMNMX.FTZ R53, R178, R53, !PT ;  /* 0x00000035b2357209 */ /* 0x000fe40007810000 */
[----:B------:R-:W-:-:S02]  /*3e90*/  FSEL R173, R46, RZ, P2 ;  /* 0x000000ff2ead7208 */ /* 0x000fc40001000000 */
[----:B0-----:R-:W-:-:S03]  /*3ea0*/  FSEL R182, R71, -INF , P1 ;  /* 0xff80000047b67808 */ /* 0x001fc60000800000 */
[--C-:B------:R-:W-:Y:S01]  /*3eb0*/  FFMA.FTZ R46, R24, R13, -R173.reuse ;  /* 0x0000000d182e7223 */ /* 0x100fe200000108ad */
[----:B------:R-:W-:Y:S01]  /*3ec0*/  FMNMX.FTZ R53, R182, R53, !PT ;  /* 0x00000035b6357209 */ /* 0x000fe20007810000 */
[-CC-:B------:R-:W-:Y:S01]  /*3ed0*/  FFMA.FTZ R21, R21, R13.reuse, -R173.reuse ;  /* 0x0000000d15157223 */ /* 0x180fe200000108ad */
[-CC-:B------:R-:W-:Y:S01]  /*3ee0*/  FFMA.FTZ R26, R26, R13.reuse, -R173.reuse ;  /* 0x0000000d1a1a7223 */ /* 0x180fe200000108ad */
[-CC-:B------:R-:W-:Y:S01]  /*3ef0*/  FFMA.FTZ R28, R28, R13.reuse, -R173.reuse ;  /* 0x0000000d1c1c7223 */ /* 0x180fe200000108ad */
[-CC-:B------:R-:W-:Y:S01]  /*3f00*/  FFMA.FTZ R30, R30, R13.reuse, -R173.reuse ;  /* 0x0000000d1e1e7223 */ /* 0x180fe200000108ad */
[----:B------:R-:W0:Y:S01]  /*3f10*/  SHFL.BFLY PT, R24, R53, 0x2, 0x1f ;  /* 0x0c401f0035187f89 */ /* 0x000e2200000e0000 */
        /* <DEDUP_REMOVED lines=19> */
[----:B------:R-:W-:Y:S01]  /*4050*/  FFMA.FTZ R172, R172, R13, -R173 ;  /* 0x0000000dacac7223 */ /* 0x000fe200000108ad */
[----:B0-----:R-:W-:-:S04]  /*4060*/  FMNMX.FTZ R24, R53, R24, !PT ;  /* 0x0000001835187209 */ /* 0x001fc80007810000 */
[----:B------:R-:W0:Y:S01]  /*4070*/  MUFU.EX2 R57, R28 ;  /* 0x0000001c00397308 */ /* 0x000e220000000800 */
[----:B-1----:R-:W-:Y:S01]  /*4080*/  F2FP.F16.F32.PACK_AB R152, R55, R46 ;  /* 0x0000002e3798723e */ /* 0x002fe200000000ff */
[----:B------:R-:W1:Y:S06]  /*4090*/  SHFL.BFLY PT, R169, R24, 0x1, 0x1f ;  /* 0x0c201f0018a97f89 */ /* 0x000e6c00000e0000 */
[----:B------:R-:W-:Y:S08]  /*40a0*/  MUFU.EX2 R30, R30 ;  /* 0x0000001e001e7308 */ /* 0x000ff00000000800 */
[----:B------:R-:W3:Y:S01]  /*40b0*/  MUFU.EX2 R53, R32 ;  /* 0x0000002000357308 */ /* 0x000ee20000000800 */
[----:B0-----:R-:W-:-:S07]  /*40c0*/  F2FP.F16.F32.PACK_AB R154, R57, R26 ;  /* 0x0000001a399a723e */ /* 0x001fce00000000ff */
[----:B------:R-:W-:Y:S01]  /*40d0*/  MUFU.EX2 R34, R34 ;  /* 0x0000002200227308 */ /* 0x000fe20000000800 */
[----:B-1----:R-:W-:-:S04]  /*40e0*/  FMNMX.FTZ R169, R24, R169, !PT ;  /* 0x000000a918a97209 */ /* 0x002fc80007810000 */
[C---:B------:R-:W-:Y:S01]  /*40f0*/  FSETP.NEU.FTZ.AND P1, PT, R169.reuse, -INF , PT ;  /* 0xff800000a900780b */ /* 0x040fe20003f3d000 */
[-C--:B------:R-:W-:Y:S02]  /*4100*/  FMUL.FTZ R176, R169, R13.reuse ;  /* 0x0000000da9b07220 */ /* 0x080fe40000410000 */
[----:B------:R-:W-:Y:S01]  /*4110*/  MUFU.EX2 R63, R48 ;  /* 0x00000030003f7308 */ /* 0x000fe20000000800 */
[----:B---3--:R-:W-:Y:S02]  /*4120*/  F2FP.F16.F32.PACK_AB R156, R53, R30 ;  /* 0x0000001e359c723e */ /* 0x008fe400000000ff */
[----:B------:R-:W-:Y:S02]  /*4130*/  FSEL R176, R176, RZ, P1 ;  /* 0x000000ffb0b07208 */ /* 0x000fe40000800000 */
[----:B------:R-:W-:Y:S02]  /*4140*/  LOP3.LUT P1, RZ, R81, 0x7f, RZ, 0xc0, !PT ;  /* 0x0000007f51ff7812 */ /* 0x000fe4000782c0ff */
[----:B------:R-:W-:Y:S01]  /*4150*/  SHF.R.U32.HI R81, RZ, 0x7, R81 ;  /* 0x00000007ff517819 */ /* 0x000fe20000011651 */
[-CC-:B------:R-:W-:Y:S01]  /*4160*/  FFMA.FTZ R37, R37, R13.reuse, -R176.reuse ;  /* 0x0000000d25257223 */ /* 0x180fe200000108b0 */
[-CC-:B------:R-:W-:Y:S01]  /*4170*/  FFMA.FTZ R43, R43, R13.reuse, -R176.reuse ;  /* 0x0000000d2b2b7223 */ /* 0x180fe200000108b0 */
[-CC-:B------:R-:W-:Y:S01]  /*4180*/  FFMA.FTZ R39, R39, R13.reuse, -R176.reuse ;  /* 0x0000000d27277223 */ /* 0x180fe200000108b0 */
[-CC-:B------:R-:W-:Y:S01]  /*4190*/  FFMA.FTZ R41, R41, R13.reuse, -R176.reuse ;  /* 0x0000000d29297223 */ /* 0x180fe200000108b0 */
[----:B------:R0:W-:Y:S01]  /*41a0*/  MUFU.EX2 R24, R37 ;  /* 0x0000002500187308 */ /* 0x0001e20000000800 */
[-CC-:B------:R-:W-:Y:S01]  /*41b0*/  FFMA.FTZ R45, R45, R13.reuse, -R176.reuse ;  /* 0x0000000d2d2d7223 */ /* 0x180fe200000108b0 */
[----:B------:R-:W-:Y:S01]  /*41c0*/  IADD3 R170, -R81, 0xb, RZ ;  /* 0x0000000b51aa7810 */ /* 0x000fe20007ffe1ff */
[-CC-:B------:R-:W-:Y:S01]  /*41d0*/  FFMA.FTZ R51, R51, R13.reuse, -R176.reuse ;  /* 0x0000000d33337223 */ /* 0x180fe200000108b0 */
[-CC-:B------:R-:W-:Y:S01]  /*41e0*/  FFMA.FTZ R47, R47, R13.reuse, -R176.reuse ;  /* 0x0000000d2f2f7223 */ /* 0x180fe200000108b0 */
[----:B------:R-:W-:Y:S01]  /*41f0*/  FFMA.FTZ R49, R49, R13, -R176 ;  /* 0x0000000d31317223 */ /* 0x000fe200000108b0 */
[----:B------:R-:W-:-:S02]  /*4200*/  @!P1 VIADD R21, R0, 0x32440 ;  /* 0x0003244000159836 */ /* 0x000fc40000000000 */
[-CC-:B------:R-:W-:Y:S01]  /*4210*/  FFMA.FTZ R35, R35, R13.reuse, -R176.reuse ;  /* 0x0000000d23237223 */ /* 0x180fe200000108b0 */
[----:B------:R-:W1:Y:S01]  /*4220*/  MUFU.EX2 R43, R43 ;  /* 0x0000002b002b7308 */ /* 0x000e620000000800 */
[----:B0-----:R-:W0:Y:S01]  /*4230*/  @P6 LDC R37, c[0x0][0x44c] ;  /* 0x00011300ff256b82 */ /* 0x001e220000000800 */
[----:B------:R-:W-:Y:S01]  /*4240*/  FFMA.FTZ R25, R25, R13, -R176 ;  /* 0x0000000d19197223 */ /* 0x000fe200000108b0 */
[----:B------:R-:W-:-:S06]  /*4250*/  @!P1 PRMT R21, RZ, 0x654, R21 ;  /* 0x00000654ff159816 */ /* 0x000fcc0000000015 */
[----:B------:R3:W-:Y:S06]  /*4260*/  BAR.ARV R170, 0x100 ;  /* 0x000400aa0000751d */ /* 0x0007ec0000002000 */
[----:B------:R-:W4:Y:S01]  /*4270*/  MUFU.EX2 R39, R39 ;  /* 0x0000002700277308 */ /* 0x000f220000000800 */
[----:B------:R5:W-:Y:S01]  /*4280*/  @!P1 SYNCS.ARRIVE.TRANS64.RED.A1T0 RZ, [R21+URZ], RZ ;  /* 0x000000ff15ff99a7 */ /* 0x000be2000810043f */
[----:B------:R2:W-:Y:S01]  /*4290*/  BAR.SYNC.DEFER_BLOCKING R12, 0x100 ;  /* 0x0004000c0000751d */ /* 0x0005e20000010000 */
[-CC-:B------:R-:W-:Y:S01]  /*42a0*/  FFMA.FTZ R31, R31, R13.reuse, -R176.reuse ;  /* 0x0000000d1f1f7223 */ /* 0x180fe200000108b0 */
[-CC-:B------:R-:W-:Y:S01]  /*42b0*/  FFMA.FTZ R33, R33, R13.reuse, -R176.reuse ;  /* 0x0000000d21217223 */ /* 0x180fe200000108b0 */
[-CC-:B------:R-:W-:Y:S01]  /*42c0*/  FFMA.FTZ R27, R27, R13.reuse, -R176.reuse ;  /* 0x0000000d1b1b7223 */ /* 0x180fe200000108b0 */
[----:B------:R-:W-:Y:S01]  /*42d0*/  FFMA.FTZ R29, R29, R13, -R176 ;  /* 0x0000000d1d1d7223 */ /* 0x000fe200000108b0 */
[----:B-1----:R-:W-:Y:S01]  /*42e0*/  F2FP.F16.F32.PACK_AB R153, R24, R43 ;  /* 0x0000002b1899723e */ /* 0x002fe200000000ff */
[----:B------:R0:W1:Y:S01]  /*42f0*/  MUFU.EX2 R28, R41 ;  /* 0x00000029001c7308 */ /* 0x0000620000000800 */
[-CC-:B-----5:R-:W-:Y:S01]  /*4300*/  FFMA.FTZ R21, R72, R13.reuse, -R173.reuse ;  /* 0x0000000d48157223 */ /* 0x1a0fe200000108ad */
[----:B------:R-:W-:Y:S01]  /*4310*/  FFMA.FTZ R173, R42, R13, -R173 ;  /* 0x0000000d2aad7223 */ /* 0x000fe200000108ad */
[----:B------:R-:W-:Y:S01]  /*4320*/  FADD.FTZ R42, R43, R24 ;  /* 0x000000182b2a7221 */ /* 0x000fe20000010000 */
[----:B--2---:R-:W-:-:S02]  /*4330*/  IMAD.MOV.U32 R12, RZ, RZ, R200 ;  /* 0x000000ffff0c7224 */ /* 0x004fc400078e00c8 */
[-CC-:B------:R-:W-:Y:S01]  /*4340*/  FFMA.FTZ R180, R180, R13.reuse, -R176.reuse ;  /* 0x0000000db4b47223 */ /* 0x180fe200000108b0 */
[-CC-:B------:R-:W-:Y:S01]  /*4350*/  FFMA.FTZ R175, R175, R13.reuse, -R176.reuse ;  /* 0x0000000dafaf7223 */ /* 0x180fe200000108b0 */
[----:B------:R-:W-:Y:S01]  /*4360*/  FFMA.FTZ R178, R178, R13, -R176 ;  /* 0x0000000db2b27223 */ /* 0x000fe200000108b0 */
[----:B------:R-:W-:Y:S01]  /*4370*/  MUFU.EX2 R45, R45 ;  /* 0x0000002d002d7308 */ /* 0x000fe20000000800 */
[----:B0-----:R-:W-:-:S04]  /*4380*/  @P6 IMAD.HI.U32 R41, R200, R37, RZ ;  /* 0x00000025c8296227 */ /* 0x001fc800078e00ff */
[----:B------:R-:W-:Y:S01]  /*4390*/  FADD.FTZ R37, R46, R55 ;  /* 0x000000372e257221 */ /* 0x000fe20000010000 */
[----:B------:R-:W-:-:S03]  /*43a0*/  @!P1 VIADD R0, R0, 0x32460 ;  /* 0x0003246000009836 */ /* 0x000fc60000000000 */
[----:B------:R-:W-:Y:S01]  /*43b0*/  FADD.FTZ R48, R26, R37 ;  /* 0x000000251a307221 */ /* 0x000fe20000010000 */
[----:B----4-:R-:W-:Y:S01]  /*43c0*/  FADD.FTZ R37, R39, R42 ;  /* 0x0000002a27257221 */ /* 0x010fe20000010000 */
[----:B------:R-:W0:Y:S01]  /*43d0*/  MUFU.EX2 R32, R51 ;  /* 0x0000003300207308 */ /* 0x000e220000000800 */
[----:B------:R-:W-:Y:S01]  /*43e0*/  @P6 SHF.R.U32.HI R12, RZ, R50, R41 ;  /* 0x00000032ff0c6219 */ /* 0x000fe20000011629 */
[----:B------:R-:W-:Y:S01]  /*43f0*/  FADD.FTZ R41, R57, R48 ;  /* 0x0000003039297221 */ /* 0x000fe20000010000 */
[C---:B-1----:R-:W-:Y:S01]  /*4400*/  FADD.FTZ R42, R28.reuse, R37 ;  /* 0x000000251c2a7221 */ /* 0x042fe20000010000 */
[----:B------:R-:W-:Y:S02]  /*4410*/  F2FP.F16.F32.PACK_AB R155, R28, R39 ;  /* 0x000000271c9b723e */ /* 0x000fe400000000ff */
[----:B------:R-:W-:Y:S01]  /*4420*/  FADD.FTZ R46, R30, R41 ;  /* 0x000000291e2e7221 */ /* 0x000fe20000010000 */
[----:B------:R-:W-:Y:S01]  /*4430*/  IADD3 R12, R12, R204, -R203 ;  /* 0x000000cc0c0c7210 */ /* 0x000fe20007ffe8cb */
[----:B------:R-:W-:Y:S01]  /*4440*/  MUFU.EX2 R47, R47 ;  /* 0x0000002f002f7308 */ /* 0x000fe20000000800 */
[----:B------:R-:W-:Y:S01]  /*4450*/  @!P1 PRMT R0, RZ, 0x654, R0 ;  /* 0x00000654ff009816 */ /* 0x000fe20000000000 */
[----:B------:R-:W-:-:S02]  /*4460*/  FADD.FTZ R37, R53, R46 ;  /* 0x0000002e35257221 */ /* 0x000fc40000010000 */
[----:B------:R-:W-:-:S04]  /*4470*/  IMAD.HI R12, R12, 0x2aaaaaab, RZ ;  /* 0x2aaaaaab0c0c7827 */ /* 0x000fc800078e02ff */
[----:B------:R-:W-:Y:S01]  /*4480*/  FADD.FTZ R28, R34, R37 ;  /* 0x00000025221c7221 */ /* 0x000fe20000010000 */
[----:B------:R-:W1:Y:S01]  /*4490*/  MUFU.EX2 R59, R36 ;  /* 0x00000024003b7308 */ /* 0x000e620000000800 */
[----:B0-----:R-:W-:-:S07]  /*44a0*/  F2FP.F16.F32.PACK_AB R157, R32, R45 ;  /* 0x0000002d209d723e */ /* 0x001fce00000000ff */
[----:B------:R-:W0:Y:S08]  /*44b0*/  MUFU.EX2 R36, R49 ;  /* 0x0000003100247308 */ /* 0x000e300000000800 */
[----:B------:R-:W2:Y:S01]  /*44c0*/  MUFU.EX2 R38, R38 ;  /* 0x0000002600267308 */ /* 0x000ea20000000800 */
[C---:B-1----:R-:W-:Y:S01]  /*44d0*/  FADD.FTZ R37, R59.reuse, R28 ;  /* 0x0000001c3b257221 */ /* 0x042fe20000010000 */
[----:B------:R-:W-:-:S06]  /*44e0*/  F2FP.F16.F32.PACK_AB R158, R59, R34 ;  /* 0x000000223b9e723e */ /* 0x000fcc00000000ff */
[----:B------:R-:W1:Y:S01]  /*44f0*/  MUFU.EX2 R61, R40 ;  /* 0x00000028003d7308 */ /* 0x000e620000000800 */
[----:B0-----:R-:W-:-:S07]  /*4500*/  F2FP.F16.F32.PACK_AB R159, R36, R47 ;  /* 0x0000002f249f723e */ /* 0x001fce00000000ff */
[----:B------:R-:W-:Y:S01]  /*4510*/  MUFU.EX2 R35, R35 ;  /* 0x0000002300237308 */ /* 0x000fe20000000800 */
[----:B--2---:R-:W-:-:S07]  /*4520*/  FADD.FTZ R28, R38, R37 ;  /* 0x00000025261c7221 */ /* 0x004fce0000010000 */
[----:B------:R0:W2:Y:S01]  /*4530*/  MUFU.EX2 R40, R25 ;  /* 0x0000001900287308 */ /* 0x0000a20000000800 */
[----:B-1----:R-:W-:-:S07]  /*4540*/  F2FP.F16.F32.PACK_AB R160, R61, R38 ;  /* 0x000000263da0723e */ /* 0x002fce00000000ff */
[----:B------:R-:W1:Y:S01]  /*4550*/  MUFU.EX2 R44, R44 ;  /* 0x0000002c002c7308 */ /* 0x000e620000000800 */
[----:B0-----:R-:W-:-:S04]  /*4560*/  FADD.FTZ R25, R45, R42 ;  /* 0x0000002a2d197221 */ /* 0x001fc80000010000 */
[----:B------:R-:W-:-:S03]  /*4570*/  FADD.FTZ R26, R32, R25 ;  /* 0x00000019201a7221 */ /* 0x000fc60000010000 */
[----:B------:R-:W0:Y:S01]  /*4580*/  MUFU.EX2 R31, R31 ;  /* 0x0000001f001f7308 */ /* 0x000e220000000800 */
[----:B------:R-:W-:Y:S01]  /*4590*/  FADD.FTZ R25, R47, R26 ;  /* 0x0000001a2f197221 */ /* 0x000fe20000010000 */
[----:B--2---:R-:W-:-:S03]  /*45a0*/  F2FP.F16.F32.PACK_AB R161, R40, R35 ;  /* 0x0000002328a1723e */ /* 0x004fc600000000ff */
[----:B------:R-:W-:-:S03]  /*45b0*/  FADD.FTZ R26, R36, R25 ;  /* 0x00000019241a7221 */ /* 0x000fc60000010000 */
[----:B------:R2:W4:Y:S01]  /*45c0*/  MUFU.EX2 R24, R33 ;  /* 0x0000002100187308 */ /* 0x0005220000000800 */
[----:B------:R-:W-:Y:S01]  /*45d0*/  FADD.FTZ R25, R35, R26 ;  /* 0x0000001a23197221 */ /* 0x000fe20000010000 */
[----:B-1----:R-:W-:-:S06]  /*45e0*/  F2FP.F16.F32.PACK_AB R162, R63, R44 ;  /* 0x0000002c3fa2723e */ /* 0x002fcc00000000ff */
[----:B------:R-:W1:Y:S01]  /*45f0*/  MUFU.EX2 R52, R52 ;  /* 0x0000003400347308 */ /* 0x000e620000000800 */
[----:B--2---:R-:W-:Y:S01]  /*4600*/  FADD.FTZ R33, R61, R28 ;  /* 0x0000001c3d217221 */ /* 0x004fe20000010000 */
[----:B------:R-:W-:-:S03]  /*4610*/  FADD.FTZ R28, R40, R25 ;  /* 0x00000019281c7221 */ /* 0x000fc60000010000 */
[----:B------:R-:W-:Y:S01]  /*4620*/  FADD.FTZ R30, R44, R33 ;  /* 0x000000212c1e7221 */ /* 0x000fe20000010000 */
[----:B0-----:R-:W-:Y:S02]  /*4630*/  FADD.FTZ R25, R31, R28 ;  /* 0x0000001c1f197221 */ /* 0x001fe40000010000 */
[----:B------:R-:W0:Y:S01]  /*4640*/  MUFU.EX2 R27, R27 ;  /* 0x0000001b001b7308 */ /* 0x000e220000000800 */
[----:B------:R-:W-:Y:S01]  /*4650*/  FADD.FTZ R33, R63, R30 ;  /* 0x0000001e3f217221 */ /* 0x000fe20000010000 */
[C---:B----4-:R-:W-:Y:S01]  /*4660*/  FADD.FTZ R28, R24.reuse, R25 ;  /* 0x00000019181c7221 */ /* 0x050fe20000010000 */
[----:B------:R-:W-:-:S05]  /*4670*/  F2FP.F16.F32.PACK_AB R163, R24, R31 ;  /* 0x0000001f18a3723e */ /* 0x000fca00000000ff */
        /* <DEDUP_REMOVED lines=9> */
[----:B------:R-:W-:Y:S02]  /*4710*/  F2FP.F16.F32.PACK_AB R165, R26, R27 ;  /* 0x0000001b1aa5723e */ /* 0x000fe400000000ff */
[----:B------:R-:W-:-:S04]  /*4720*/  WARPGROUP.ARRIVE ;  /* 0x00000000000079c5 */ /* 0x000fc80000000000 */
[----:B------:R-:W-:Y:S01]  /*4730*/  MUFU.EX2 R184, R184 ;  /* 0x000000b800b87308 */ /* 0x000fe20000000800 */
[----:B0-----:R-:W-:Y:S01]  /*4740*/  FADD.FTZ R190, R188, R190 ;  /* 0x000000bebcbe7221 */ /* 0x001fe20000010000 */
[----:B------:R-:W-:Y:S01]  /*4750*/  HGMMA.64x256x16.F32 R24, R152, gdesc[UR8].tnspB, RZ, !UPT, gsb0 ;  /* 0x43e0000898187df0 */ /* 0x000fe2000c0008ff */
[----:B------:R-:W-:Y:S01]  /*4760*/  UMOV UR10, UR6 ;  /* 0x00000006000a7c82 */ /* 0x000fe20008000000 */
[----:B------:R-:W-:Y:S01]  /*4770*/  UMOV UR11, 0x40000040 ;  /* 0x40000040000b7882 */ /* 0x000fe20000000000 */
[----:B------:R-:W-:-:S03]  /*4780*/  UIADD3 UR6, UR4, 0x180, URZ ;  /* 0x0000018004067890 */ /* 0x000fc6000fffe03f */
[----:B------:R-:W-:Y:S01]  /*4790*/  MUFU.EX2 R186, R186 ;  /* 0x000000ba00ba7308 */ /* 0x000fe20000000800 */
[----:B--2---:R-:W-:-:S07]  /*47a0*/  FADD.FTZ R190, R189, R190 ;  /* 0x000000bebdbe7221 */ /* 0x004fce0000010000 */
        /* <DEDUP_REMOVED lines=8> */
[----:B------:R-:W-:Y:S01]  /*4830*/  F2FP.F16.F32.PACK_AB R166, R189, R188 ;  /* 0x000000bcbda6723e */ /* 0x000fe200000000ff */
[----:B------:R-:W-:Y:S01]  /*4840*/  FFMA.FTZ R155, R179, R13, -R176 ;  /* 0x0000000db39b7223 */ /* 0x000fe200000108b0 */
[----:B------:R-:W-:Y:S01]  /*4850*/  MUFU.EX2 R154, R185 ;  /* 0x000000b9009a7308 */ /* 0x000fe20000000800 */
[----:B------:R-:W-:Y:S07]  /*4860*/  HGMMA.64x256x16.F32 R24, R156, gdesc[UR12].tnspB, R24, gsb0 ;  /* 0x43e0000c9c187df0 */ /* 0x000fee0008000818 */
[----:B------:R-:W0:Y:S08]  /*4870*/  MUFU.EX2 R152, R152 ;  /* 0x0000009800987308 */ /* 0x000e300000000800 */
[----:B------:R-:W1:Y:S08]  /*4880*/  MUFU.EX2 R153, R153 ;  /* 0x0000009900997308 */ /* 0x000e700000000800 */
[----:B------:R-:W-:Y:S01]  /*4890*/  MUFU.EX2 R155, R155 ;  /* 0x0000009b009b7308 */ /* 0x000fe20000000800 */
[----:B0-----:R-:W-:Y:S01]  /*48a0*/  FADD.FTZ R187, R152, R187 ;  /* 0x000000bb98bb7221 */ /* 0x001fe20000010000 */
[----:B-1----:R-:W-:-:S03]  /*48b0*/  F2FP.F16.F32.PACK_AB R167, R153, R152 ;  /* 0x0000009899a7723e */ /* 0x002fc600000000ff */
[----:B------:R-:W-:-:S03]  /*48c0*/  FADD.FTZ R187, R153, R187 ;  /* 0x000000bb99bb7221 */ /* 0x000fc60000010000 */
[----:B------:R-:W0:Y:S01]  /*48d0*/  MUFU.EX2 R152, R183 ;  /* 0x000000b700987308 */ /* 0x000e220000000800 */
[----:B------:R-:W-:Y:S02]  /*48e0*/  WARPGROUP.DEPBAR.LE gsb0, 0x0 ;  /* 0x00008000000079c5 */ /* 0x000fe40000010000 */
[----:B------:R-:W-:Y:S01]  /*48f0*/  WARPGROUP.ARRIVE ;  /* 0x00000000000079c5 */ /* 0x000fe20000000000 */
[-CC-:B------:R-:W-:Y:S01]  /*4900*/  FFMA.FTZ R157, R181, R13.reuse, -R176.reuse ;  /* 0x0000000db59d7223 */ /* 0x180fe200000108b0 */
[-CC-:B------:R-:W-:Y:S01]  /*4910*/  FFMA.FTZ R156, R174, R13.reuse, -R176.reuse ;  /* 0x0000000dae9c7223 */ /* 0x180fe200000108b0 */
[-C--:B------:R-:W-:Y:S01]  /*4920*/  FFMA.FTZ R158, R177, R13.reuse, -R176 ;  /* 0x0000000db19e7223 */ /* 0x080fe200000108b0 */
[----:B0-----:R-:W-:Y:S01]  /*4930*/  FADD.FTZ R159, R152, R190 ;  /* 0x000000be989f7221 */ /* 0x001fe20000010000 */
[C---:B------:R-:W-:Y:S01]  /*4940*/  F2FP.F16.F32.PACK_AB R152, R184.reuse, R152 ;  /* 0x00000098b898723e */ /* 0x040fe200000000ff */
[----:B------:R-:W-:Y:S01]  /*4950*/  HGMMA.64x256x16.F32 R24, R160, gdesc[UR8].tnspB, R24, gsb0 ;  /* 0x43e00008a0187df0 */ /* 0x000fe20008000818 */
[----:B------:R-:W-:Y:S01]  /*4960*/  UMOV UR10, UR6 ;  /* 0x00000006000a7c82 */ /* 0x000fe20008000000 */
[----:B------:R-:W-:Y:S01]  /*4970*/  UMOV UR11, 0x40000040 ;  /* 0x40000040000b7882 */ /* 0x000fe20000000000 */
[----:B------:R-:W0:Y:S01]  /*4980*/  MUFU.EX2 R157, R157 ;  /* 0x0000009d009d7308 */ /* 0x000e220000000800 */
[----:B------:R-:W-:Y:S01]  /*4990*/  FADD.FTZ R159, R184, R159 ;  /* 0x0000009fb89f7221 */ /* 0x000fe20000010000 */
[----:B------:R-:W-:Y:S01]  /*49a0*/  UIADD3 UR6, UR4, 0x200, URZ ;  /* 0x0000020004067890 */ /* 0x000fe2000fffe03f */
[----:B------:R-:W-:Y:S01]  /*49b0*/  FFMA.FTZ R176, R182, R13, -R176 ;  /* 0x0000000db6b07223 */ /* 0x000fe200000108b0 */
[----:B------:R-:W-:Y:S01]  /*49c0*/  UIADD3 UR4, UR4, 0x280, URZ ;  /* 0x0000028004047890 */ /* 0x000fe2000fffe03f */
[----:B------:R-:W-:Y:S01]  /*49d0*/  FADD.FTZ R159, R154, R159 ;  /* 0x0000009f9a9f7221 */ /* 0x000fe20000010000 */
[----:B------:R-:W-:-:S02]  /*49e0*/  F2FP.F16.F32.PACK_AB R154, R186, R154 ;  /* 0x0000009aba9a723e */ /* 0x000fc400000000ff */
[----:B------:R-:W-:Y:S01]  /*49f0*/  MUFU.EX2 R156, R156 ;  /* 0x0000009c009c7308 */ /* 0x000fe20000000800 */
[----:B------:R-:W-:-:S07]  /*4a00*/  FADD.FTZ R159, R186, R159 ;  /* 0x0000009fba9f7221 */ /* 0x000fce0000010000 */
[----:B------:R-:W1:Y:S01]  /*4a10*/  MUFU.EX2 R158, R158 ;  /* 0x0000009e009e7308 */ /* 0x000e620000000800 */
[----:B0-----:R-:W-:-:S07]  /*4a20*/  F2FP.F16.F32.PACK_AB R153, R157, R155 ;  /* 0x0000009b9d99723e */ /* 0x001fce00000000ff */
[----:B------:R-:W-:Y:S01]  /*4a30*/  MUFU.EX2 R176, R176 ;  /* 0x000000b000b07308 */ /* 0x000fe20000000800 */
[----:B------:R-:W-:Y:S02]  /*4a40*/  WARPGROUP.DEPBAR.LE gsb0, 0x0 ;  /* 0x00008000000079c5 */ /* 0x000fe40000010000 */
[----:B------:R-:W-:Y:S01]  /*4a50*/  WARPGROUP.ARRIVE ;  /* 0x00000000000079c5 */ /* 0x000fe20000000000 */
[----:B------:R-:W-:Y:S01]  /*4a60*/  FADD.FTZ R160, R155, R187 ;  /* 0x000000bb9ba07221 */ /* 0x000fe20000010000 */
[----:B-1----:R-:W-:-:S03]  /*4a70*/  F2FP.F16.F32.PACK_AB R155, R158, R156 ;  /* 0x0000009c9e9b723e */ /* 0x002fc600000000ff */
[----:B------:R-:W-:Y:S01]  /*4a80*/  FADD.FTZ R160, R157, R160 ;  /* 0x000000a09da07221 */ /* 0x000fe20000010000 */
[----:B------:R-:W-:Y:S01]  /*4a90*/  HGMMA.64x256x16.F32 R24, R164, gdesc[UR8].tnspB, R24, gsb0 ;  /* 0x43e00008a4187df0 */ /* 0x000fe20008000818 */
[----:B------:R-:W-:Y:S01]  /*4aa0*/  UMOV UR10, UR6 ;  /* 0x00000006000a7c82 */ /* 0x000fe20008000000 */
[----:B------:R-:W-:Y:S01]  /*4ab0*/  UMOV UR11, 0x40000040 ;  /* 0x40000040000b7882 */ /* 0x000fe20000000000 */
[----:B------:R-:W-:-:S04]  /*4ac0*/  FADD.FTZ R160, R156, R160 ;  /* 0x000000a09ca07221 */ /* 0x000fc80000010000 */
[----:B------:R-:W-:Y:S01]  /*4ad0*/  FADD.FTZ R156, R158, R160 ;  /* 0x000000a09e9c7221 */ /* 0x000fe20000010000 */
[----:B------:R-:W-:Y:S02]  /*4ae0*/  WARPGROUP.DEPBAR.LE gsb0, 0x0 ;  /* 0x00008000000079c5 */ /* 0x000fe40000010000 */
[----:B------:R-:W-:-:S15]  /*4af0*/  WARPGROUP.ARRIVE ;  /* 0x00000000000079c5 */ /* 0x000fde0000000000 */
[----:B------:R-:W-:-:S03]  /*4b00*/  NOP ;  /* 0x0000000000007918 */ /* 0x000fc60000000000 */
[----:B------:R-:W-:Y:S01]  /*4b10*/  HGMMA.64x256x16.F32 R24, R152, gdesc[UR8].tnspB, R24, gsb0 ;  /* 0x43e0000898187df0 */ /* 0x000fe20008000818 */
[----:B------:R-:W-:Y:S01]  /*4b20*/  UMOV UR10, UR4 ;  /* 0x00000004000a7c82 */ /* 0x000fe20008000000 */
[----:B------:R-:W-:Y:S01]  /*4b30*/  UMOV UR11, 0x40000040 ;  /* 0x40000040000b7882 */ /* 0x000fe20000000000 */
[----:B------:R-:W-:Y:S02]  /*4b40*/  WARPGROUP.DEPBAR.LE gsb0, 0x0 ;  /* 0x00008000000079c5 */ /* 0x000fe40000010000 */
[----:B------:R-:W0:Y:S01]  /*4b50*/  MUFU.EX2 R152, R171 ;  /* 0x000000ab00987308 */ /* 0x000e220000000800 */
[----:B------:R-:W-:-:S07]  /*4b60*/  FADD.FTZ R155, R21, R159 ;  /* 0x0000009f159b7221 */ /* 0x000fce0000010000 */
[----:B------:R-:W1:Y:S08]  /*4b70*/  MUFU.EX2 R154, R172 ;  /* 0x000000ac009a7308 */ /* 0x000e700000000800 */
[----:B------:R-:W2:Y:S01]  /*4b80*/  MUFU.EX2 R153, R180 ;  /* 0x000000b400997308 */ /* 0x000ea20000000800 */
[C---:B0-----:R-:W-:Y:S01]  /*4b90*/  FADD.FTZ R155, R152.reuse, R155 ;  /* 0x0000009b989b7221 */ /* 0x041fe20000010000 */
[----:B------:R-:W-:-:S02]  /*4ba0*/  F2FP.F16.F32.PACK_AB R152, R152, R21 ;  /* 0x000000159898723e */ /* 0x000fc400000000ff */
[----:B------:R-:W-:-:S04]  /*4bb0*/  SHF.R.U32.HI R21, RZ, 0x1f, R12 ;  /* 0x0000001fff157819 */ /* 0x000fc8000001160c */
[----:B------:R-:W-:Y:S01]  /*4bc0*/  LEA.HI.SX32 R12, R12, R21, 0x1c ;  /* 0x000000150c0c7211 */ /* 0x000fe200078fe2ff */
[----:B-1----:R-:W-:Y:S01]  /*4bd0*/  FADD.FTZ R157, R154, R155 ;  /* 0x0000009b9a9d7221 */ /* 0x002fe20000010000 */
[----:B------:R-:W-:Y:S02]  /*4be0*/  F2FP.F16.F32.PACK_AB R154, R173, R154 ;  /* 0x0000009aad9a723e */ /* 0x000fe400000000ff */
[----:B------:R-:W-:Y:S02]  /*4bf0*/  F2FP.F16.F32.PACK_AB R155, R176, R178 ;  /* 0x000000b2b09b723e */ /* 0x000fe400000000ff */
[----:B------:R-:W-:Y:S01]  /*4c00*/  VIMNMX R21, R205, R12, !PT ;  /* 0x0000000ccd157248 */ /* 0x000fe20007fe0100 */
[----:B--2---:R-:W-:Y:S01]  /*4c10*/  FADD.FTZ R156, R153, R156 ;  /* 0x0000009c999c7221 */ /* 0x004fe20000010000 */
[C---:B------:R-:W-:Y:S02]  /*4c20*/  F2FP.F16.F32.PACK_AB R153, R175.reuse, R153 ;  /* 0x00000099af99723e */ /* 0x040fe400000000ff */
[----:B------:R-:W-:Y:S01]  /*4c30*/  ISETP.GE.AND P2, PT, R212, R21, PT ;  /* 0x00000015d400720c */ /* 0x000fe20003f46270 */
[----:B------:R-:W-:Y:S01]  /*4c40*/  FADD.FTZ R156, R175, R156 ;  /* 0x0000009caf9c7221 */ /* 0x000fe20000010000 */
[----:B------:R-:W-:-:S06]  /*4c50*/  WARPGROUP.ARRIVE ;  /* 0x00000000000079c5 */ /* 0x000fcc0000000000 */
[----:B------:R-:W-:Y:S03]  /*4c60*/  HGMMA.64x256x16.F32 R24, R152, gdesc[UR8].tnspB, R24, gsb0 ;  /* 0x43e0000898187df0 */ /* 0x000fe60008000818 */
[----:B------:R-:W-:Y:S02]  /*4c70*/  WARPGROUP.DEPBAR.LE gsb0, 0x0 ;  /* 0x00008000000079c5 */ /* 0x000fe40000010000 */
[----:B------:R-:W-:Y:S01]  /*4c80*/  FADD.FTZ R153, R178, R156 ;  /* 0x0000009cb2997221 */ /* 0x000fe20000010000 */
[----:B------:R0:W-:Y:S03]  /*4c90*/  @!P1 SYNCS.ARRIVE.TRANS64.RED.A1T0 RZ, [R0+URZ], RZ ;  /* 0x000000ff00ff99a7 */ /* 0x0001e6000810043f */
[----:B------:R-:W-:Y:S01]  /*4ca0*/  FADD.FTZ R12, R176, R153 ;  /* 0x00000099b00c7221 */ /* 0x000fe20000010000 */
[----:B0-----:R-:W-:Y:S01]  /*4cb0*/  FADD.FTZ R0, R173, R157 ;  /* 0x0000009dad007221 */ /* 0x001fe20000010000 */
[----:B---3--:R-:W-:Y:S06]  /*4cc0*/  @!P2 BRA `(.L_x_14385) ;  /* 0x00000030001ca947 */ /* 0x008fec0003800000 */
[----:B------:R-:W-:Y:S01]  /*4cd0*/  IMAD.MOV.U32 R214, RZ, RZ, R169 ;  /* 0x000000ffffd67224 */ /* 0x000fe200078e00a9 */
[----:B------:R-:W-:Y:S01]  /*4ce0*/  ULDC UR4, c[0x0][0xad0] ;  /* 0x0002b40000047ab9 */ /* 0x000fe20000000800 */
[----:B------:R-:W-:-:S07]  /*4cf0*/  IMAD.MOV.U32 R215, RZ, RZ, R20 ;  /* 0x000000ffffd77224 */ /* 0x000fce00078e0014 */
.L_x_14394:
[----:B------:R-:W-:-:S04]  /*4d00*/  UIADD3 UR36, UR36, 0x1, URZ ;  /* 0x0000000124247890 */ /* 0x000fc8000fffe03f */
[----:B------:R-:W-:-:S04]  /*4d10*/  UISETP.NE.AND UP0, UPT, UR36, 0x2, UPT ;  /* 0x000000022400788c */ /* 0x000fc8000bf05270 */
[----:B------:R-:W-:Y:S02]  /*4d20*/  USEL UR5, URZ, 0x1, UP0 ;  /* 0x000000013f057887 */ /* 0x000fe40008000000 */
[----:B------:R-:W-:Y:S02]  /*4d30*/  USEL UR36, UR36, URZ, UP0 ;  /* 0x0000003f24247287 */ /* 0x000fe40008000000 */
[----:B------:R-:W-:Y:S01]  /*4d40*/  ULOP3.LUT UR37, UR37, UR5, URZ, 0x3c, !UPT ;  /* 0x0000000525257292 */ /* 0x000fe2000f8e3c3f */
[----:B------:R-:W-:Y:S11]  /*4d50*/  @!P0 BRA `(.L_x_14386) ;  /* 0x0000000000048947 */ /* 0x000ff60003800000 */
[----:B------:R-:W-:Y:S01]  /*4d60*/  BPT.TRAP 0x1 ;  /* 0x000000040000795c */ /* 0x000fe20000300000 */
.L_x_14386:
        /* <DEDUP_REMOVED lines=9> */
.L_x_14387:
[----:B-1----:R-:W-:Y:S05]  /*4e00*/  @P2 BRA `(.L_x_14388) ;  /* 0x0000000000082947 */ /* 0x002fea0003800000 */
[----:B------:R-:W1:Y:S02]  /*4e10*/  SYNCS.PHASECHK.TRANS64.TRYWAIT P2, [UR5+0x32430], R13 ;  /* 0x0324300dff0075a7 */ /* 0x000e640008040145 */
[----:B-1----:R-:W-:Y:S05]  /*4e20*/  @!P2 BRA `(.L_x_14389) ;  /* 0x0000012400d8a947 */ /* 0x002fea0003800000 */
.L_x_14388:
        /* <DEDUP_REMOVED lines=31> */
.L_x_14390:
[----:B------:R2:W3:Y:S01]  /*5020*/  SYNCS.PHASECHK.TRANS64.TRYWAIT P2, [UR5+0x32450], R13 ;  /* 0x0324500dff0075a7 */ /* 0x0004e20008040145 */
[----:B------:R-:W-:Y:S05]  /*5030*/  @!P0 BRA `(.L_x_14391) ;  /* 0x0000000000048947 */ /* 0x000fea0003800000 */
[----:B------:R-:W-:Y:S01]  /*5040*/  BPT.TRAP 0x1 ;  /* 0x000000040000795c */ /* 0x000fe20000300000 */
.L_x_14391:
[----:B---3--:R-:W-:Y:S05]  /*5050*/  @P2 BRA `(.L_x_14392) ;  /* 0x0000000000082947 */ /* 0x008fea0003800000 */
[----:B------:R-:W3:Y:S02]  /*5060*/  SYNCS.PHASECHK.TRANS64.TRYWAIT P2, [UR5+0x32450], R13 ;  /* 0x0324500dff0075a7 */ /* 0x000ee40008040145 */
[----:B---3--:R-:W-:Y:S05]  /*5070*/  @!P2 BRA `(.L_x_14393) ;  /* 0x00000124005ca947 */ /* 0x008fea0003800000 */
.L_x_14392:
[----:B------:R-:W-:Y:S01]  /*5080*/  R2UR UR52, R10 ;  /* 0x000000000a3472ca */ /* 0x000fe200000e0000 */
[----:B------:R-:W-:Y:S01]  /*5090*/  UIMAD UR6, UR36, 0xc00, UR60 ;  /* 0x00000c00240678a4 */ /* 0x000fe2000f8e023c */
[----:B------:R-:W-:Y:S01]  /*50a0*/  R2UR UR53, R11 ;  /* 0x000000000b3572ca */ /* 0x000fe200000e0000 */
[----:B------:R-:W-:Y:S01]  /*50b0*/  WARPGROUP.ARRIVE ;  /* 0x00000000000079c5 */ /* 0x000fe20000000000 */
[----:B------:R-:W-:Y:S01]  /*50c0*/  UMOV UR55, 0x40000040 ;  /* 0x4000004000377882 */ /* 0x000fe20000000000 */
[----:B------:R-:W-:Y:S01]  /*50d0*/  UIADD3 UR10, UR6, 0x302, URZ ;  /* 0x00000302060a7890 */ /* 0x000fe2000fffe03f */
[----:B-1----:R-:W1:Y:S01]  /*50e0*/  LDC R20, c[0x0][0x448] ;  /* 0x00011200ff147b82 */ /* 0x002e620000000800 */
[----:B------:R-:W-:Y:S01]  /*50f0*/  UMOV UR11, 0x40000040 ;  /* 0x40000040000b7882 */ /* 0x000fe20000000000 */
[----:B------:R-:W-:Y:S01]  /*5100*/  UMOV UR54, UR6 ;  /* 0x0000000600367c82 */ /* 0x000fe20008000000 */
[----:B------:R-:W-:Y:S01]  /*5110*/  UIADD3 UR14, UR6, 0x304, URZ ;  /* 0x00000304060e7890 */ /* 0x000fe2000fffe03f */
[----:B------:R-:W-:Y:S01]  /*5120*/  IMAD.IADD R217, R206, 0x1, R200 ;  /* 0x00000001ced97824 */ /* 0x000fe200078e02c8 */
[----:B------:R-:W-:Y:S01]  /*5130*/  UMOV UR15, 0x40000040 ;  /* 0x40000040000f7882 */ /* 0x000fe20000000000 */
[----:B------:R-:W-:Y:S01]  /*5140*/  UIADD3 UR18, UR6, 0x306, URZ ;  /* 0x0000030606127890 */ /* 0x000fe2000fffe03f */
[----:B------:R-:W-:-:S02]  /*5150*/  UMOV UR19, 0x40000040 ;  /* 0x4000004000137882 */ /* 0x000fc40000000000 */
        /* <DEDUP_REMOVED lines=12> */
[----:B-1----:R-:W-:Y:S01]  /*5220*/  ISETP.NE.AND P2, PT, R20, 0x1, PT ;  /* 0x000000011400780c */ /* 0x002fe20003f45270 */
[----:B------:R-:W-:Y:S01]  /*5230*/  UMOV UR35, 0x40000040 ;  /* 0x4000004000237882 */ /* 0x000fe20000000000 */
[----:B------:R-:W-:Y:S01]  /*5240*/  UIADD3 UR42, UR6, 0x900, URZ ;  /* 0x00000900062a7890 */ /* 0x000fe2000fffe03f */
[----:B------:R-:W-:Y:S01]  /*5250*/  UMOV UR43, 0x40000040 ;  /* 0x40000040002b7882 */ /* 0x000fe20000000000 */
[----:B------:R-:W-:Y:S01]  /*5260*/  UIADD3 UR46, UR6, 0x902, URZ ;  /* 0x00000902062e7890 */ /* 0x000fe2000fffe03f */
[----:B------:R-:W-:Y:S01]  /*5270*/  UMOV UR47, 0x40000040 ;  /* 0x40000040002f7882 */ /* 0x000fe20000000000 */
[----:B------:R-:W-:Y:S01]  /*5280*/  UIADD3 UR50, UR6, 0x904, URZ ;  /* 0x0000090406327890 */ /* 0x000fe2000fffe03f */
[----:B------:R-:W-:-:S06]  /*5290*/  UMOV UR51, 0x40000040 ;  /* 0x4000004000337882 */ /* 0x000fcc0000000000 */
[----:B------:R-:W1:Y:S08]  /*52a0*/  @P2 LDC R20, c[0x0][0x44c] ;  /* 0x00011300ff142b82 */ /* 0x000e700000000800 */
[----:B0-2---:R-:W0:Y:S01]  /*52b0*/  @P2 LDC R13, c[0x0][0x450] ;  /* 0x00011400ff0d2b82 */ /* 0x005e220000000800 */
[----:B-1----:R-:W-:-:S05]  /*52c0*/  @P2 IMAD.HI.U32 R20, R217, R20, RZ ;  /* 0x00000014d9142227 */ /* 0x002fca00078e00ff */
[----:B0-----:R-:W-:Y:S01]  /*52d0*/  @P2 SHF.R.U32.HI R217, RZ, R13, R20 ;  /* 0x0000000dffd92219 */ /* 0x001fe20000011614 */
        /* <DEDUP_REMOVED lines=72> */
[----:B------:R-:W-:-:S02]  /*5760*/  IMAD R161, R212, -0x60, RZ ;  /* 0xffffffa0d4a17824 */ /* 0x000fc400078e02ff */
[----:B------:R-:W-:Y:S01]  /*5770*/  FMUL.FTZ R219, R152, UR4 ;  /* 0x0000000498db7c20 */ /* 0x000fe20008410000 */
[----:B------:R-:W-:Y:S01]  /*5780*/  FMUL.FTZ R13, R158, UR4 ;  /* 0x000000049e0d7c20 */ /* 0x000fe20008410000 */
[----:B------:R-:W1:Y:S01]  /*5790*/  MUFU.TANH R220, R220 ;  /* 0x000000dc00dc7308 */ /* 0x000e620000002400 */
[----:B------:R-:W-:Y:S01]  /*57a0*/  FMUL.FTZ R20, R159, UR4 ;  /* 0x000000049f147c20 */ /* 0x000fe20008410000 */
[----:B------:R-:W-:Y:S01]  /*57b0*/  IADD3 R161, -R201, 0x1, R161 ;  /* 0x00000001c9a17810 */ /* 0x000fe20007ffe1a1 */
[----:B------:R-:W-:Y:S01]  /*57c0*/  FMUL.FTZ R158, R164, UR4 ;  /* 0x00000004a49e7c20 */ /* 0x000fe20008410000 */
[----:B------:R-:W-:Y:S01]  /*57d0*/  FMUL.FTZ R159, R165, UR4 ;  /* 0x00000004a59f7c20 */ /* 0x000fe20008410000 */
[----:B------:R-:W-:Y:S01]  /*57e0*/  FMUL.FTZ R224, R170, UR4 ;  /* 0x00000004aae07c20 */ /* 0x000fe20008410000 */
[----:B------:R-:W-:Y:S01]  /*57f0*/  FMUL.FTZ R218, R160, UR4 ;  /* 0x00000004a0da7c20 */ /* 0x000fe20008410000 */
[----:B------:R-:W-:Y:S01]  /*5800*/  IADD3 R170, -R203, R161, R204 ;  /* 0x000000a1cbaa7210 */ /* 0x000fe20007ffe1cc */
        /* <DEDUP_REMOVED lines=10> */
[----:B------:R-:W-:Y:S01]  /*58b0*/  FMUL.FTZ R166, R180, UR4 ;  /* 0x00000004b4a67c20 */ /* 0x000fe20008410000 */
[----:B------:R-:W-:Y:S01]  /*58c0*/  FMUL.FTZ R222, R167, UR4 ;  /* 0x00000004a7de7c20 */ /* 0x000fe20008410000 */
[----:B------:R-:W-:Y:S01]  /*58d0*/  FMUL.FTZ R167, R181, UR4 ;  /* 0x00000004b5a77c20 */ /* 0x000fe20008410000 */
[----:B------:R-:W-:Y:S01]  /*58e0*/  FMUL.FTZ R216, R162, UR4 ;  /* 0x00000004a2d87c20 */ /* 0x000fe20008410000 */
[----:B------:R-:W-:Y:S01]  /*58f0*/  ISETP.GT.AND P3, PT, R174, 0x1, PT ;  /* 0x00000001ae00780c */ /* 0x000fe20003f64270 */
[----:B------:R-:W-:Y:S01]  /*5900*/  FMUL.FTZ R161, R184, UR4 ;  /* 0x00000004b8a17c20 */ /* 0x000fe20008410000 */
[----:B------:R-:W0:Y:S01]  /*5910*/  MUFU.TANH R219, R219 ;  /* 0x000000db00db7308 */ /* 0x000e220000002400 */
[C---:B------:R-:W-:Y:S01]  /*5920*/  ISETP.GT.AND P4, PT, R174.reuse, 0x8, PT ;  /* 0x00000008ae00780c */ /* 0x040fe20003f84270 */
[----:B------:R-:W-:Y:S01]  /*5930*/  FMUL.FTZ R152, R163, UR4 ;  /* 0x00000004a3987c20 */ /* 0x000fe20008410000 */
[C---:B------:R-:W-:Y:S01]  /*5940*/  ISETP.GT.AND P5, PT, R174.reuse, 0x9, PT ;  /* 0x00000009ae00780c */ /* 0x040fe20003fa4270 */
[----:B------:R-:W-:Y:S01]  /*5950*/  FMUL.FTZ R225, R175, UR4 ;  /* 0x00000004afe17c20 */ /* 0x000fe20008410000 */
[----:B------:R-:W-:Y:S01]  /*5960*/  ISETP.GT.AND P2, PT, R174, RZ, PT ;  /* 0x000000ffae00720c */ /* 0x000fe20003f44270 */
[----:B------:R-:W-:Y:S01]  /*5970*/  FMUL.FTZ R162, R185, UR4 ;  /* 0x00000004b9a27c20 */ /* 0x000fe20008410000 */
[----:B-1----:R-:W-:Y:S01]  /*5980*/  FSEL R220, R220, -INF , P3 ;  /* 0xff800000dcdc7808 */ /* 0x002fe20001800000 */
[----:B------:R-:W1:Y:S01]  /*5990*/  MUFU.TANH R157, R157 ;  /* 0x0000009d009d7308 */ /* 0x000e620000002400 */
[----:B------:R-:W-:Y:S01]  /*59a0*/  ISETP.GT.AND P3, PT, R174, 0x11, PT ;  /* 0x00000011ae00780c */ /* 0x000fe20003f64270 */
[----:B------:R-:W4:Y:S01]  /*59b0*/  SHFL.IDX PT, R175, R217, 0x1, 0x1c1f ;  /* 0x003c1f00d9af7f89 */ /* 0x000f2200000e0000 */
[----:B--2---:R-:W-:Y:S01]  /*59c0*/  FSEL R154, R154, -INF , P4 ;  /* 0xff8000009a9a7808 */ /* 0x004fe20002000000 */
[----:B------:R-:W-:Y:S01]  /*59d0*/  FMUL.FTZ R163, R188, UR4 ;  /* 0x00000004bca37c20 */ /* 0x000fe20008410000 */
[----:B------:R-:W-:Y:S01]  /*59e0*/  ISETP.GT.AND P4, PT, R174, 0x18, PT ;  /* 0x00000018ae00780c */ /* 0x000fe20003f84270 */
[----:B------:R-:W-:Y:S01]  /*59f0*/  FMUL.FTZ R223, R171, UR4 ;  /* 0x00000004abdf7c20 */ /* 0x000fe20008410000 */
[----:B---3--:R-:W-:Y:S01]  /*5a00*/  FSEL R169, R156, -INF , P5 ;  /* 0xff8000009ca97808 */ /* 0x008fe20002800000 */
[----:B------:R-:W2:Y:S01]  /*5a10*/  MUFU.TANH R158, R158 ;  /* 0x0000009e009e7308 */ /* 0x000ea20000002400 */
[C---:B------:R-:W-:Y:S01]  /*5a20*/  ISETP.GT.AND P5, PT, R174.reuse, 0x19, PT ;  /* 0x00000019ae00780c */ /* 0x040fe20003fa4270 */
[----:B------:R-:W-:Y:S01]  /*5a30*/  FMUL.FTZ R156, R189, UR4 ;  /* 0x00000004bd9c7c20 */ /* 0x000fe20008410000 */
[----:B0-----:R-:W-:Y:S01]  /*5a40*/  FSEL R219, R219, -INF , P2 ;  /* 0xff800000dbdb7808 */ /* 0x001fe20001000000 */
[----:B------:R-:W-:Y:S01]  /*5a50*/  FMUL.FTZ R188, R179, UR4 ;  /* 0x00000004b3bc7c20 */ /* 0x000fe20008410000 */
[----:B------:R-:W-:Y:S01]  /*5a60*/  ISETP.GT.AND P2, PT, R174, 0x10, PT ;  /* 0x00000010ae00780c */ /* 0x000fe20003f44270 */
        /* <DEDUP_REMOVED lines=14> */
[----:B----4-:R-:W-:-:S02]  /*5b50*/  IMAD.IADD R179, R170, 0x1, R175 ;  /* 0x00000001aab37824 */ /* 0x010fc400078e02af */
[----:B------:R-:W-:Y:S01]  /*5b60*/  FMUL.FTZ R193, R187, UR4 ;  /* 0x00000004bbc17c20 */ /* 0x000fe20008410000 */
[----:B------:R-:W-:Y:S01]  /*5b70*/  FMUL.FTZ R191, R191, UR4 ;  /* 0x00000004bfbf7c20 */ /* 0x000fe20008410000 */
[----:B------:R-:W-:Y:S01]  /*5b80*/  FMUL.FTZ R194, R194, UR4 ;  /* 0x00000004c2c27c20 */ /* 0x000fe20008410000 */
[----:B------:R-:W2:Y:S01]  /*5b90*/  MUFU.TANH R168, R168 ;  /* 0x000000a800a87308 */ /* 0x000ea20000002400 */
[----:B0-----:R-:W-:Y:S01]  /*5ba0*/  FSEL R217, R159, -INF , P5 ;  /* 0xff8000009fd97808 */ /* 0x001fe20002800000 */
[----:B------:R-:W-:Y:S01]  /*5bb0*/  FMUL.FTZ R159, R196, UR4 ;  /* 0x00000004c49f7c20 */ /* 0x000fe20008410000 */
[----:B------:R-:W-:Y:S01]  /*5bc0*/  ISETP.GT.AND P5, PT, R174, 0x29, PT ;  /* 0x00000029ae00780c */ /* 0x000fe20003fa4270 */
[----:B------:R-:W-:Y:S01]  /*5bd0*/  FMUL.FTZ R196, R190, UR4 ;  /* 0x00000004bec47c20 */ /* 0x000fe20008410000 */
[----:B------:R-:W-:-:S03]  /*5be0*/  FMUL.FTZ R199, R199, UR4 ;  /* 0x00000004c7c77c20 */ /* 0x000fc60008410000 */
        /* <DEDUP_REMOVED lines=41> */
[----:B------:R-:W-:-:S05]  /*5e80*/  ISETP.GT.AND P2, PT, R179, RZ, PT ;  /* 0x000000ffb300720c */ /* 0x000fca0003f44270 */
        /* <DEDUP_REMOVED lines=8> */
[----:B------:R-:W-:Y:S02]  /*5f10*/  FMNMX.FTZ R13, R219, R215, !PT ;  /* 0x000000d7db0d7209 */ /* 0x000fe40007810000 */
[----:B------:R-:W-:Y:S02]  /*5f20*/  ISETP.GT.AND P4, PT, R179, 0x18, PT ;  /* 0x00000018b300780c */ /* 0x000fe40003f84270 */
[----:B------:R-:W-:Y:S01]  /*5f30*/  FMNMX.FTZ R13, R220, R13, !PT ;  /* 0x0000000ddc0d7209 */ /* 0x000fe20007810000 */
[----:B------:R-:W2:Y:S01]  /*5f40*/  MUFU.TANH R153, R153 ;  /* 0x0000009900997308 */ /* 0x000ea20000002400 */
[----:B0-----:R-:W-:Y:S02]  /*5f50*/  FSEL R159, R176, -INF , P5 ;  /* 0xff800000b09f7808 */ /* 0x001fe40002800000 */
[----:B------:R-:W-:-:S02]  /*5f60*/  FMNMX.FTZ R13, R154, R13, !PT ;  /* 0x0000000d9a0d7209 */ /* 0x000fc40007810000 */
[----:B------:R-:W-:Y:S02]  /*5f70*/  ISETP.GT.AND P5, PT, R179, 0x9, PT ;  /* 0x00000009b300780c */ /* 0x000fe40003fa4270 */
[----:B------:R-:W-:Y:S01]  /*5f80*/  FMNMX.FTZ R13, R169, R13, !PT ;  /* 0x0000000da90d7209 */ /* 0x000fe20007810000 */
[----:B------:R-:W0:Y:S01]  /*5f90*/  MUFU.TANH R155, R155 ;  /* 0x0000009b009b7308 */ /* 0x000e220000002400 */
[----:B-1----:R-:W-:Y:S02]  /*5fa0*/  FSEL R174, R20, -INF , P5 ;  /* 0xff80000014ae7808 */ /* 0x002fe40002800000 */
[----:B------:R-:W-:Y:S02]  /*5fb0*/  FMNMX.FTZ R13, R218, R13, !PT ;  /* 0x0000000dda0d7209 */ /* 0x000fe40007810000 */
[----:B------:R-:W-:Y:S02]  /*5fc0*/  ISETP.GT.AND P5, PT, R179, 0x19, PT ;  /* 0x00000019b300780c */ /* 0x000fe40003fa4270 */
[----:B------:R-:W-:Y:S01]  /*5fd0*/  FMNMX.FTZ R13, R180, R13, !PT ;  /* 0x0000000db40d7209 */ /* 0x000fe20007810000 */
[----:B------:R-:W1:Y:S01]  /*5fe0*/  MUFU.TANH R216, R216 ;  /* 0x000000d800d87308 */ /* 0x000e620000002400 */
[----:B--2---:R-:W-:-:S02]  /*5ff0*/  FSEL R153, R153, -INF , P2 ;  /* 0xff80000099997808 */ /* 0x004fc40001000000 */
[----:B------:R-:W-:Y:S02]  /*6000*/  FMNMX.FTZ R13, R181, R13, !PT ;  /* 0x0000000db50d7209 */ /* 0x000fe40007810000 */
[----:B------:R-:W-:Y:S02]  /*6010*/  ISETP.GT.AND P2, PT, R179, 0x10, PT ;  /* 0x00000010b300780c */ /* 0x000fe40003f44270 */
[----:B------:R-:W-:Y:S01]  /*6020*/  FMNMX.FTZ R13, R217, R13, !PT ;  /* 0x0000000dd90d7209 */ /* 0x000fe20007810000 */
[----:B------:R-:W2:Y:S01]  /*6030*/  MUFU.TANH R152, R152 ;  /* 0x0000009800987308 */ /* 0x000ea20000002400 */
[----:B0-----:R-:W-:Y:S02]  /*6040*/  FSEL R155, R155, -INF , P3 ;  /* 0xff8000009b9b7808 */ /* 0x001fe40001800000 */
[----:B------:R-:W-:Y:S02]  /*6050*/  FMNMX.FTZ R13, R168, R13, !PT ;  /* 0x0000000da80d7209 */ /* 0x000fe40007810000 */
[----:B------:R-:W-:-:S02]  /*6060*/  ISETP.GT.AND P3, PT, R179, 0x11, PT ;  /* 0x00000011b300780c */ /* 0x000fc40003f64270 */
        /* <DEDUP_REMOVED lines=13> */
[----:B------:R-:W-:Y:S01]  /*6140*/  FMNMX.FTZ R13, R166, R13, !PT ;  /* 0x0000000da60d7209 */ /* 0x000fe20007810000 */
[----:B------:R-:W0:Y:S01]  /*6150*/  S2R R221, SR_TID.X ;  /* 0x0000000000dd7919 */ /* 0x000e220000002100 */
[----:B------:R-:W-:-:S02]  /*6160*/  ISETP.GT.AND P4, PT, R179, 0x28, PT ;  /* 0x00000028b300780c */ /* 0x000fc40003f84270 */
[----:B------:R-:W-:Y:S01]  /*6170*/  FMNMX.FTZ R13, R167, R13, !PT ;  /* 0x0000000da70d7209 */ /* 0x000fe20007810000 */
[----:B------:R-:W3:Y:S01]  /*6180*/  MUFU.TANH R223, R223 ;  /* 0x000000df00df7308 */ /* 0x000ee20000002400 */
        /* <DEDUP_REMOVED lines=21> */
[----:B------:R-:W-:Y:S01]  /*62e0*/  ISETP.GT.AND P5, PT, R179, 0x39, PT ;  /* 0x00000039b300780c */ /* 0x000fe20003fa4270 */
[----:B------:R-:W2:Y:S01]  /*62f0*/  SHFL.BFLY PT, R20, R13, 0x2, 0x1f ;  /* 0x0c401f000d147f89 */ /* 0x000ea200000e0000 */
[----:B0-----:R-:W-:-:S03]  /*6300*/  SHF.R.U32.HI R221, RZ, 0x7, R221 ;  /* 0x00000007ffdd7819 */ /* 0x001fc600000116dd */
[----:B------:R-:W0:Y:S01]  /*6310*/  MUFU.TANH R189, R189 ;  /* 0x000000bd00bd7308 */ /* 0x000e220000002400 */
[----:B---3--:R-:W-:Y:S02]  /*6320*/  FSEL R187, R227, -INF , P2 ;  /* 0xff800000e3bb7808 */ /* 0x008fe40001000000 */
[----:B------:R-:W-:-:S05]  /*6330*/  ISETP.GT.AND P2, PT, R179, 0x40, PT ;  /* 0x00000040b300780c */ /* 0x000fca0003f44270 */
[----:B------:R-:W3:Y:S01]  /*6340*/  MUFU.TANH R182, R182 ;  /* 0x000000b600b67308 */ /* 0x000ee20000002400 */
[----:B-1----:R-:W-:Y:S02]  /*6350*/  FSEL R188, R188, -INF , P3 ;  /* 0xff800000bcbc7808 */ /* 0x002fe40001800000 */
[----:B------:R-:W-:-:S05]  /*6360*/  ISETP.GT.AND P3, PT, R179, 0x41, PT ;  /* 0x00000041b300780c */ /* 0x000fca0003f64270 */
[----:B------:R-:W1:Y:S01]  /*6370*/  MUFU.TANH R192, R192 ;  /* 0x000000c000c07308 */ /* 0x000e620000002400 */
[----:B0-----:R-:W-:Y:S02]  /*6380*/  FSEL R189, R189, -INF , P4 ;  /* 0xff800000bdbd7808 */ /* 0x001fe40002000000 */
[----:B------:R-:W-:Y:S02]  /*6390*/  ISETP.GT.AND P4, PT, R179, 0x48, PT ;  /* 0x00000048b300780c */ /* 0x000fe40003f84270 */
[----:B--2---:R-:W-:-:S03]  /*63a0*/  FMNMX.FTZ R20, R13, R20, !PT ;  /* 0x000000140d147209 */ /* 0x004fc60007810000 */
[----:B------:R-:W0:Y:S01]  /*63b0*/  MUFU.TANH R193, R193 ;  /* 0x000000c100c17308 */ /* 0x000e220000002400 */
[----:B---3--:R-:W-:Y:S01]  /*63c0*/  FSEL R190, R182, -INF , P5 ;  /* 0xff800000b6be7808 */ /* 0x008fe20002800000 */
[----:B------:R-:W2:Y:S01]  /*63d0*/  SHFL.BFLY PT, R13, R20, 0x1, 0x1f ;  /* 0x0c201f00140d7f89 */ /* 0x000ea200000e0000 */
[----:B------:R-:W-:-:S05]  /*63e0*/  ISETP.GT.AND P5, PT, R179, 0x59, PT ;  /* 0x00000059b300780c */ /* 0x000fca0003fa4270 */
[----:B------:R-:W3:Y:S01]  /*63f0*/  MUFU.TANH R196, R196 ;  /* 0x000000c400c47308 */ /* 0x000ee20000002400 */
[----:B-1----:R-:W-:Y:S02]  /*6400*/  FSEL R192, R192, -INF , P2 ;  /* 0xff800000c0c07808 */ /* 0x002fe40001000000 */
[----:B------:R-:W-:-:S05]  /*6410*/  ISETP.GT.AND P2, PT, R179, 0x50, PT ;  /* 0x00000050b300780c */ /* 0x000fca0003f44270 */
[----:B------:R-:W1:Y:S01]  /*6420*/  MUFU.TANH R191, R191 ;  /* 0x000000bf00bf7308 */ /* 0x000e620000002400 */
[----:B0-----:R-:W-:Y:S02]  /*6430*/  FSEL R193, R193, -INF , P3 ;  /* 0xff800000c1c17808 */ /* 0x001fe40001800000 */
[C---:B------:R-:W-:Y:S02]  /*6440*/  ISETP.GT.AND P3, PT, R179.reuse, 0x51, PT ;  /* 0x00000051b300780c */ /* 0x040fe40003f64270 */
[----:B---3--:R-:W-:Y:S02]  /*6450*/  FSEL R196, R196, -INF , P4 ;  /* 0xff800000c4c47808 */ /* 0x008fe40002000000 */
[----:B--2---:R-:W-:Y:S02]  /*6460*/  FMNMX.FTZ R20, R20, R13, !PT ;  /* 0x0000000d14147209 */ /* 0x004fe40007810000 */
[----:B------:R-:W0:Y:S01]  /*6470*/  LDC R13, c[0x0][0xa80] ;  /* 0x0002a000ff0d7b82 */ /* 0x000e220000000800 */
[----:B------:R-:W-:-:S02]  /*6480*/  ISETP.GT.AND P4, PT, R179, 0x58, PT ;  /* 0x00000058b300780c */ /* 0x000fc40003f84270 */
[----:B------:R-:W-:-:S04]  /*6490*/  FSETP.NEU.FTZ.AND P6, PT, R20, -INF , PT ;  /* 0xff8000001400780b */ /* 0x000fc80003fdd000 */
[----:B------:R-:W-:-:S05]  /*64a0*/  FSEL R152, R20, RZ, P6 ;  /* 0x000000ff14987208 */ /* 0x000fca0003000000 */
[----:B------:R-:W-:Y:S01]  /*64b0*/  FADD.FTZ R152, -R152, R215 ;  /* 0x000000d798987221 */ /* 0x000fe20000010100 */
[----:B0-----:R-:W-:-:S03]  /*64c0*/  FMUL.FTZ R197, R20, R13 ;  /* 0x0000000d14c57220 */ /* 0x001fc60000410000 */
[----:B------:R-:W-:Y:S02]  /*64d0*/  FMUL.FTZ R152, R152, R13 ;  /* 0x0000000d98987220 */ /* 0x000fe40000410000 */
[----:B------:R-:W-:Y:S02]  /*64e0*/  FSEL R197, R197, RZ, P6 ;  /* 0x000000ffc5c57208 */ /* 0x000fe40003000000 */
[----:B------:R-:W-:-:S03]  /*64f0*/  ISETP.GT.AND P6, PT, R179, 0x49, PT ;  /* 0x00000049b300780c */ /* 0x000fc60003fc4270 */
        /* <DEDUP_REMOVED lines=25> */
[----:B-1----:R-:W-:-:S07]  /*6690*/  FSEL R191, R191, -INF , P6 ;  /* 0xff800000bfbf7808 */ /* 0x002fce0003000000 */
[----:B------:R-:W0:Y:S08]  /*66a0*/  MUFU.EX2 R197, R152 ;  /* 0x0000009800c57308 */ /* 0x000e300000000800 */
[----:B------:R-:W1:Y:S08]  /*66b0*/  MUFU.EX2 R152, R216 ;  /* 0x000000d800987308 */ /* 0x000e700000000800 */
[----:B------:R-:W2:Y:S01]  /*66c0*/  MUFU.EX2 R154, R154 ;  /* 0x0000009a009a7308 */ /* 0x000ea20000000800 */
        /* <DEDUP_REMOVED lines=24> */
[C---:B0-----:R-:W-:Y:S01]  /*6850*/  FADD.FTZ R0, R169.reuse, R0 ;  /* 0x00000000a9007221 */ /* 0x041fe20000010000 */
[----:B------:R-:W-:Y:S01]  /*6860*/  F2FP.F16.F32.PACK_AB R154, R169, R154 ;  /* 0x0000009aa99a723e */ /* 0x000fe200000000ff */
[-C--:B------:R-:W-:Y:S01]  /*6870*/  FMUL.FTZ R61, R61, R197.reuse ;  /* 0x000000c53d3d7220 */ /* 0x080fe20000410000 */
        /* <DEDUP_REMOVED lines=46> */
[----:B------:R0:W1:Y:S01]  /*6b60*/  MUFU.TANH R169, R194 ;  /* 0x000000c200a97308 */ /* 0x0000620000002400 */
[----:B------:R-:W-:Y:S01]  /*6b70*/  FMUL.FTZ R132, R132, R197 ;  /* 0x000000c584847220 */ /* 0x000fe20000410000 */
[----:B------:R-:W-:Y:S01]  /*6b80*/  FMNMX.FTZ R215, R187, R215, !PT ;  /* 0x000000d7bbd77209 */ /* 0x000fe20007810000 */
[-C--:B------:R-:W-:Y:S01]  /*6b90*/  FMUL.FTZ R133, R133, R197.reuse ;  /* 0x000000c585857220 */ /* 0x080fe20000410000 */
[-C--:B------:R-:W-:Y:S01]  /*6ba0*/  FMUL.FTZ R136, R136, R197.reuse ;  /* 0x000000c588887220 */ /* 0x080fe20000410000 */
[----:B------:R-:W-:Y:S01]  /*6bb0*/  FMUL.FTZ R137, R137, R197 ;  /* 0x000000c589897220 */ /* 0x000fe20000410000 */
[----:B------:R-:W-:Y:S01]  /*6bc0*/  FMNMX.FTZ R215, R188, R215, !PT ;  /* 0x000000d7bcd77209 */ /* 0x000fe20007810000 */
[-C--:B------:R-:W-:Y:S01]  /*6bd0*/  FMUL.FTZ R140, R140, R197.reuse ;  /* 0x000000c58c8c7220 */ /* 0x080fe20000410000 */
[----:B------:R-:W-:Y:S01]  /*6be0*/  FMUL.FTZ R141, R141, R197 ;  /* 0x000000c58d8d7220 */ /* 0x000fe20000410000 */
[----:B0-----:R-:W-:Y:S01]  /*6bf0*/  FMUL.FTZ R194, R195, UR4 ;  /* 0x00000004c3c27c20 */ /* 0x001fe20008410000 */
[----:B------:R-:W-:Y:S01]  /*6c00*/  FMNMX.FTZ R215, R189, R215, !PT ;  /* 0x000000d7bdd77209 */ /* 0x000fe20007810000 */
[----:B------:R-:W-:Y:S01]  /*6c10*/  FMUL.FTZ R195, R198, UR4 ;  /* 0x00000004c6c37c20 */ /* 0x000fe20008410000 */
[-C--:B------:R-:W-:Y:S01]  /*6c20*/  FMUL.FTZ R144, R144, R197.reuse ;  /* 0x000000c590907220 */ /* 0x080fe20000410000 */
[----:B------:R-:W-:Y:S01]  /*6c30*/  FMUL.FTZ R145, R145, R197 ;  /* 0x000000c591917220 */ /* 0x000fe20000410000 */
[----:B------:R-:W-:Y:S01]  /*6c40*/  FMNMX.FTZ R215, R190, R215, !PT ;  /* 0x000000d7bed77209 */ /* 0x000fe20007810000 */
[----:B------:R-:W0:Y:S01]  /*6c50*/  MUFU.TANH R194, R194 ;  /* 0x000000c200c27308 */ /* 0x000e220000002400 */
[-C--:B------:R-:W-:Y:S01]  /*6c60*/  FMUL.FTZ R148, R148, R197.reuse ;  /* 0x000000c594947220 */ /* 0x080fe20000410000 */
[----:B------:R-:W-:Y:S01]  /*6c70*/  FMUL.FTZ R149, R149, R197 ;  /* 0x000000c595957220 */ /* 0x000fe20000410000 */
[----:B------:R-:W-:-:S04]  /*6c80*/  FMNMX.FTZ R215, R192, R215, !PT ;  /* 0x000000d7c0d77209 */ /* 0x000fc80007810000 */
[----:B------:R-:W-:Y:S01]  /*6c90*/  FMNMX.FTZ R198, R193, R215, !PT ;  /* 0x000000d7c1c67209 */ /* 0x000fe20007810000 */
[----:B------:R-:W2:Y:S03]  /*6ca0*/  MUFU.TANH R195, R195 ;  /* 0x000000c300c37308 */ /* 0x000ea60000002400 */
[----:B------:R-:W-:-:S05]  /*6cb0*/  FMNMX.FTZ R198, R196, R198, !PT ;  /* 0x000000c6c4c67209 */ /* 0x000fca0007810000 */
[----:B------:R1:W3:Y:S08]  /*6cc0*/  MUFU.TANH R215, R199 ;  /* 0x000000c700d77308 */ /* 0x0002f00000002400 */
[----:B------:R-:W-:Y:S01]  /*6cd0*/  MUFU.EX2 R180, R180 ;  /* 0x000000b400b47308 */ /* 0x000fe20000000800 */
[----:B-1----:R-:W-:Y:S02]  /*6ce0*/  FSEL R199, R169, -INF , P2 ;  /* 0xff800000a9c77808 */ /* 0x002fe40001000000 */
[----:B------:R-:W-:-:S02]  /*6cf0*/  FMNMX.FTZ R169, R191, R198, !PT ;  /* 0x000000c6bfa97209 */ /* 0x000fc40007810000 */
[----:B0-----:R-:W-:Y:S02]  /*6d00*/  FSEL R198, R194, -INF , P3 ;  /* 0xff800000c2c67808 */ /* 0x001fe40001800000 */
[----:B------:R-:W-:Y:S01]  /*6d10*/  FMNMX.FTZ R169, R199, R169, !PT ;  /* 0x000000a9c7a97209 */ /* 0x000fe20007810000 */
[----:B------:R-:W-:Y:S01]  /*6d20*/  MUFU.EX2 R182, R182 ;  /* 0x000000b600b67308 */ /* 0x000fe20000000800 */
[----:B--2---:R-:W-:Y:S02]  /*6d30*/  FSEL R195, R195, -INF , P4 ;  /* 0xff800000c3c37808 */ /* 0x004fe40002000000 */
[----:B------:R-:W-:Y:S02]  /*6d40*/  FMNMX.FTZ R169, R198, R169, !PT ;  /* 0x000000a9c6a97209 */ /* 0x000fe40007810000 */
[----:B---3--:R-:W-:Y:S02]  /*6d50*/  FSEL R194, R215, -INF , P5 ;  /* 0xff800000d7c27808 */ /* 0x008fe40002800000 */
        /* <DEDUP_REMOVED lines=14> */
[----:B------:R-:W-:-:S04]  /*6e40*/  FSETP.NEU.FTZ.AND P2, PT, R169, -INF , PT ;  /* 0xff800000a900780b */ /* 0x000fc80003f5d000 */
[----:B------:R-:W-:-:S05]  /*6e50*/  FSEL R215, R169, RZ, P2 ;  /* 0x000000ffa9d77208 */ /* 0x000fca0001000000 */
[----:B------:R-:W-:Y:S01]  /*6e60*/  FADD.FTZ R215, -R215, R214 ;  /* 0x000000d6d7d77221 */ /* 0x000fe20000010100 */
[----:B------:R-:W-:-:S05]  /*6e70*/  FMUL.FTZ R214, R169, R13 ;  /* 0x0000000da9d67220 */ /* 0x000fca0000410000 */
[----:B------:R-:W-:Y:S02]  /*6e80*/  FSEL R214, R214, RZ, P2 ;  /* 0x000000ffd6d67208 */ /* 0x000fe40001000000 */
[C---:B------:R-:W-:Y:S01]  /*6e90*/  ISETP.GT.AND P2, PT, R212.reuse, R21, PT ;  /* 0x00000015d400720c */ /* 0x040fe20003f44270 */
[----:B------:R-:W-:Y:S02]  /*6ea0*/  VIADD R212, R212, 0xffffffff ;  /* 0xffffffffd4d47836 */ /* 0x000fe40000000000 */
        /* <DEDUP_REMOVED lines=24> */
[----:B------:R-:W-:Y:S01]  /*7030*/  FMUL.FTZ R214, R215, R13 ;  /* 0x0000000dd7d67220 */ /* 0x000fe20000410000 */
[----:B------:R-:W-:Y:S08]  /*7040*/  MUFU.EX2 R153, R153 ;  /* 0x0000009900997308 */ /* 0x000ff00000000800 */
[----:B------:R-:W0:Y:S08]  /*7050*/  MUFU.EX2 R214, R214 ;  /* 0x000000d600d67308 */ /* 0x000e300000000800 */
[----:B------:R0:W1:Y:S08]  /*7060*/  MUFU.EX2 R215, R155 ;  /* 0x0000009b00d77308 */ /* 0x0000700000000800 */
[----:B------:R-:W-:Y:S01]  /*7070*/  MUFU.EX2 R174, R174 ;  /* 0x000000ae00ae7308 */ /* 0x000fe20000000800 */
[----:B0-----:R-:W-:Y:S01]  /*7080*/  FFMA.FTZ R155, R214, R12, R153 ;  /* 0x0000000cd69b7223 */ /* 0x001fe20000010099 */
[----:B------:R-:W-:-:S02]  /*7090*/  IMAD.U32 R12, RZ, RZ, UR5 ;  /* 0x00000005ff0c7e24 */ /* 0x000fc4000f8e00ff */
[-C--:B------:R-:W-:Y:S01]  /*70a0*/  FMUL.FTZ R26, R26, R214.reuse ;  /* 0x000000d61a1a7220 */ /* 0x080fe20000410000 */
[-C--:B------:R-:W-:Y:S01]  /*70b0*/  FMUL.FTZ R27, R27, R214.reuse ;  /* 0x000000d61b1b7220 */ /* 0x080fe20000410000 */
[-C--:B------:R-:W-:Y:S01]  /*70c0*/  FMUL.FTZ R30, R30, R214.reuse ;  /* 0x000000d61e1e7220 */ /* 0x080fe20000410000 */
[----:B------:R-:W-:Y:S02]  /*70d0*/  @!P1 VIADD R197, R12, 0x32440 ;  /* 0x000324400cc59836 */ /* 0x000fe40000000000 */
[-C--:B------:R-:W-:Y:S01]  /*70e0*/  FMUL.FTZ R31, R31, R214.reuse ;  /* 0x000000d61f1f7220 */ /* 0x080fe20000410000 */
[-C--:B------:R-:W-:Y:S01]  /*70f0*/  FMUL.FTZ R34, R34, R214.reuse ;  /* 0x000000d622227220 */ /* 0x080fe20000410000 */
[C---:B-1----:R-:W-:Y:S01]  /*7100*/  FADD.FTZ R155, R215.reuse, R155 ;  /* 0x0000009bd79b7221 */ /* 0x042fe20000010000 */
[----:B------:R-:W-:Y:S01]  /*7110*/  F2FP.F16.F32.PACK_AB R153, R215, R153 ;  /* 0x00000099d799723e */ /* 0x000fe200000000ff */
[-C--:B------:R-:W-:Y:S01]  /*7120*/  FMUL.FTZ R35, R35, R214.reuse ;  /* 0x000000d623237220 */ /* 0x080fe20000410000 */
[----:B------:R0:W1:Y:S01]  /*7130*/  MUFU.EX2 R215, R170 ;  /* 0x000000aa00d77308 */ /* 0x0000620000000800 */
[----:B------:R-:W-:Y:S01]  /*7140*/  @!P1 PRMT R197, RZ, 0x654, R197 ;  /* 0x00000654ffc59816 */ /* 0x000fe200000000c5 */
[-C--:B------:R-:W-:Y:S01]  /*7150*/  FMUL.FTZ R38, R38, R214.reuse ;  /* 0x000000d626267220 */ /* 0x080fe20000410000 */
[-C--:B------:R-:W-:Y:S01]  /*7160*/  FMUL.FTZ R39, R39, R214.reuse ;  /* 0x000000d627277220 */ /* 0x080fe20000410000 */
[-C--:B------:R-:W-:Y:S01]  /*7170*/  FMUL.FTZ R42, R42, R214.reuse ;  /* 0x000000d62a2a7220 */ /* 0x080fe20000410000 */
[-C--:B------:R-:W-:Y:S01]  /*7180*/  FMUL.FTZ R43, R43, R214.reuse ;  /* 0x000000d62b2b7220 */ /* 0x080fe20000410000 */
[-C--:B------:R-:W-:Y:S01]  /*7190*/  FMUL.FTZ R46, R46, R214.reuse ;  /* 0x000000d62e2e7220 */ /* 0x080fe20000410000 */
[-C--:B------:R-:W-:Y:S01]  /*71a0*/  FMUL.FTZ R47, R47, R214.reuse ;  /* 0x000000d62f2f7220 */ /* 0x080fe20000410000 */
[-C--:B------:R-:W-:Y:S01]  /*71b0*/  FMUL.FTZ R50, R50, R214.reuse ;  /* 0x000000d632327220 */ /* 0x080fe20000410000 */
[----:B0-----:R-:W-:Y:S01]  /*71c0*/  IADD3 R170, -R221, 0xb, RZ ;  /* 0x0000000bddaa7810 */ /* 0x001fe20007ffe1ff */
[-C--:B------:R-:W-:Y:S01]  /*71d0*/  FMUL.FTZ R51, R51, R214.reuse ;  /* 0x000000d633337220 */ /* 0x080fe20000410000 */
[-C--:B------:R-:W-:Y:S01]  /*71e0*/  FMUL.FTZ R54, R54, R214.reuse ;  /* 0x000000d636367220 */ /* 0x080fe20000410000 */
[-C--:B------:R-:W-:Y:S01]  /*71f0*/  FMUL.FTZ R55, R55, R214.reuse ;  /* 0x000000d637377220 */ /* 0x080fe20000410000 */
[-C--:B------:R-:W-:Y:S01]  /*7200*/  FMUL.FTZ R58, R58, R214.reuse ;  /* 0x000000d63a3a7220 */ /* 0x080fe20000410000 */
[----:B------:R0:W-:Y:S06]  /*7210*/  BAR.ARV R170, 0x100 ;  /* 0x000400aa0000751d */ /* 0x0001ec0000002000 */
[----:B------:R2:W-:Y:S01]  /*7220*/  @!P1 SYNCS.ARRIVE.TRANS64.RED.A1T0 RZ, [R197+URZ], RZ ;  /* 0x000000ffc5ff99a7 */ /* 0x0005e2000810043f */
[-C--:B------:R-:W-:Y:S01]  /*7230*/  FMUL.FTZ R59, R59, R214.reuse ;  /* 0x000000d63b3b7220 */ /* 0x080fe20000410000 */
[-C--:B------:R-:W-:Y:S01]  /*7240*/  FMUL.FTZ R62, R62, R214.reuse ;  /* 0x000000d63e3e7220 */ /* 0x080fe20000410000 */
[-C--:B------:R-:W-:Y:S01]  /*7250*/  FMUL.FTZ R63, R63, R214.reuse ;  /* 0x000000d63f3f7220 */ /* 0x080fe20000410000 */
[-C--:B------:R-:W-:Y:S01]  /*7260*/  FMUL.FTZ R66, R66, R214.reuse ;  /* 0x000000d642427220 */ /* 0x080fe20000410000 */
[-C--:B------:R-:W-:Y:S01]  /*7270*/  FMUL.FTZ R67, R67, R214.reuse ;  /* 0x000000d643437220 */ /* 0x080fe20000410000 */
[-C--:B------:R-:W-:Y:S01]  /*7280*/  FMUL.FTZ R70, R70, R214.reuse ;  /* 0x000000d646467220 */ /* 0x080fe20000410000 */
[----:B------:R-:W-:Y:S01]  /*7290*/  FMUL.FTZ R71, R71, R214 ;  /* 0x000000d647477220 */ /* 0x000fe20000410000 */
[----:B--2---:R-:W-:-:S02]  /*72a0*/  VIADD R197, R221, 0x8 ;  /* 0x00000008ddc57836 */ /* 0x004fc40000000000 */
[-C--:B------:R-:W-:Y:S01]  /*72b0*/  FMUL.FTZ R74, R74, R214.reuse ;  /* 0x000000d64a4a7220 */ /* 0x080fe20000410000 */
[-C--:B------:R-:W-:Y:S01]  /*72c0*/  FMUL.FTZ R75, R75, R214.reuse ;  /* 0x000000d64b4b7220 */ /* 0x080fe20000410000 */
        /* <DEDUP_REMOVED lines=40> */
[----:B------:R-:W-:Y:S01]  /*7550*/  F2FP.F16.F32.PACK_AB R155, R174, R215 ;  /* 0x000000d7ae9b723e */ /* 0x000fe200000000ff */
[----:B------:R-:W1:Y:S01]  /*7560*/  MUFU.EX2 R175, R175 ;  /* 0x000000af00af7308 */ /* 0x000e620000000800 */
[----:B------:R-:W-:-:S02]  /*7570*/  @!P1 VIADD R12, R12, 0x32460 ;  /* 0x000324600c0c9836 */ /* 0x000fc40000000000 */
[----:B------:R-:W-:Y:S01]  /*7580*/  FADD.FTZ R197, R174, R197 ;  /* 0x000000c5aec57221 */ /* 0x000fe20000010000 */
[----:B------:R-:W-:Y:S01]  /*7590*/  WARPGROUP.ARRIVE ;  /* 0x00000000000079c5 */ /* 0x000fe20000000000 */
[----:B------:R-:W-:Y:S01]  /*75a0*/  IMAD.MOV.U32 R214, RZ, RZ, R169 ;  /* 0x000000ffffd67224 */ /* 0x000fe200078e00a9 */
[----:B------:R-:W-:Y:S01]  /*75b0*/  @!P1 PRMT R12, RZ, 0x654, R12 ;  /* 0x00000654ff0c9816 */ /* 0x000fe2000000000c */
[----:B------:R-:W-:Y:S01]  /*75c0*/  IMAD.MOV.U32 R215, RZ, RZ, R20 ;  /* 0x000000ffffd77224 */ /* 0x000fe200078e0014 */
[----:B------:R-:W2:Y:S02]  /*75d0*/  MUFU.EX2 R176, R176 ;  /* 0x000000b000b07308 */ /* 0x000ea40000000800 */
[----:B------:R-:W-:Y:S01]  /*75e0*/  HGMMA.64x256x16.F32 R24, R152, gdesc[UR8].tnspB, R24, gsb0 ;  /* 0x43e0000898187df0 */ /* 0x000fe20008000818 */
[----:B------:R-:W-:Y:S01]  /*75f0*/  UIADD3 UR10, UR6, 0x80, URZ ;  /* 0x00000080060a7890 */ /* 0x000fe2000fffe03f */
[----:B------:R-:W-:-:S04]  /*7600*/  UMOV UR11, 0x40000040 ;  /* 0x40000040000b7882 */ /* 0x000fc80000000000 */
[----:B------:R-:W3:Y:S01]  /*7610*/  MUFU.EX2 R177, R177 ;  /* 0x000000b100b17308 */ /* 0x000ee20000000800 */
[----:B-1----:R-:W-:-:S07]  /*7620*/  FADD.FTZ R197, R175, R197 ;  /* 0x000000c5afc57221 */ /* 0x002fce0000010000 */
[----:B------:R-:W1:Y:S01]  /*7630*/  MUFU.EX2 R178, R178 ;  /* 0x000000b200b27308 */ /* 0x000e620000000800 */
[----:B--2---:R-:W-:-:S07]  /*7640*/  FADD.FTZ R197, R176, R197 ;  /* 0x000000c5b0c57221 */ /* 0x004fce0000010000 */
[----:B------:R-:W2:Y:S01]  /*7650*/  MUFU.EX2 R183, R183 ;  /* 0x000000b700b77308 */ /* 0x000ea20000000800 */
[----:B---3--:R-:W-:-:S07]  /*7660*/  FADD.FTZ R197, R177, R197 ;  /* 0x000000c5b1c57221 */ /* 0x008fce0000010000 */
        /* <DEDUP_REMOVED lines=18> */
[----:B------:R-:W-:Y:S01]  /*7790*/  MUFU.EX2 R196, R196 ;  /* 0x000000c400c47308 */ /* 0x000fe20000000800 */
[----:B-1----:R-:W-:-:S07]  /*77a0*/  FADD.FTZ R197, R192, R197 ;  /* 0x000000c5c0c57221 */ /* 0x002fce0000010000 */
[----:B------:R-:W-:Y:S01]  /*77b0*/  MUFU.EX2 R191, R191 ;  /* 0x000000bf00bf7308 */ /* 0x000fe20000000800 */
[----:B--2---:R-:W-:-:S07]  /*77c0*/  FADD.FTZ R197, R193, R197 ;  /* 0x000000c5c1c57221 */ /* 0x004fce0000010000 */
[----:B------:R-:W-:Y:S08]  /*77d0*/  MUFU.EX2 R199, R199 ;  /* 0x000000c700c77308 */ /* 0x000ff00000000800 */
[----:B------:R-:W-:Y:S08]  /*77e0*/  MUFU.EX2 R198, R198 ;  /* 0x000000c600c67308 */ /* 0x000ff00000000800 */
[----:B------:R-:W-:Y:S08]  /*77f0*/  MUFU.EX2 R195, R195 ;  /* 0x000000c300c37308 */ /* 0x000ff00000000800 */
[----:B------:R-:W-:Y:S01]  /*7800*/  MUFU.EX2 R194, R194 ;  /* 0x000000c200c27308 */ /* 0x000fe20000000800 */
[----:B------:R-:W-:-:S07]  /*7810*/  WARPGROUP.DEPBAR.LE gsb0, 0x0 ;  /* 0x00008000000079c5 */ /* 0x000fce0000010000 */
[----:B------:R-:W1:Y:S01]  /*7820*/  MUFU.EX2 R152, R179 ;  /* 0x000000b300987308 */ /* 0x000e620000000800 */
[----:B------:R-:W-:Y:S02]  /*7830*/  F2FP.F16.F32.PACK_AB R153, R176, R175 ;  /* 0x000000afb099723e */ /* 0x000fe400000000ff */
[----:B------:R-:W-:-:S05]  /*7840*/  F2FP.F16.F32.PACK_AB R155, R178, R177 ;  /* 0x000000b1b29b723e */ /* 0x000fca00000000ff */
[----:B------:R-:W2:Y:S01]  /*7850*/  MUFU.EX2 R154, R181 ;  /* 0x000000b5009a7308 */ /* 0x000ea20000000800 */
[----:B-1----:R-:W-:Y:S01]  /*7860*/  FADD.FTZ R0, R152, R0 ;  /* 0x0000000098007221 */ /* 0x002fe20000010000 */
[----:B------:R-:W-:-:S03]  /*7870*/  F2FP.F16.F32.PACK_AB R152, R180, R152 ;  /* 0x00000098b498723e */ /* 0x000fc600000000ff */
[----:B------:R-:W-:-:S04]  /*7880*/  FADD.FTZ R0, R180, R0 ;  /* 0x00000000b4007221 */ /* 0x000fc80000010000 */
[----:B--2---:R-:W-:Y:S01]  /*7890*/  FADD.FTZ R0, R154, R0 ;  /* 0x000000009a007221 */ /* 0x004fe20000010000 */
[----:B------:R-:W-:-:S03]  /*78a0*/  F2FP.F16.F32.PACK_AB R154, R182, R154 ;  /* 0x0000009ab69a723e */ /* 0x000fc600000000ff */
[----:B------:R-:W-:Y:S01]  /*78b0*/  FADD.FTZ R0, R182, R0 ;  /* 0x00000000b6007221 */ /* 0x000fe20000010000 */
[----:B------:R-:W-:-:S06]  /*78c0*/  WARPGROUP.ARRIVE ;  /* 0x00000000000079c5 */ /* 0x000fcc0000000000 */
[----:B------:R-:W-:Y:S01]  /*78d0*/  HGMMA.64x256x16.F32 R24, R152, gdesc[UR8].tnspB, R24, gsb0 ;  /* 0x43e0000898187df0 */ /* 0x000fe20008000818 */
[----:B------:R-:W-:Y:S01]  /*78e0*/  UIADD3 UR10, UR6, 0x100, URZ ;  /* 0x00000100060a7890 */ /* 0x000fe2000fffe03f */
[----:B------:R-:W-:Y:S01]  /*78f0*/  UMOV UR11, 0x40000040 ;  /* 0x40000040000b7882 */ /* 0x000fe20000000000 */
[----:B------:R-:W-:Y:S02]  /*7900*/  WARPGROUP.DEPBAR.LE gsb0, 0x0 ;  /* 0x00008000000079c5 */ /* 0x000fe40000010000 */
        /* <DEDUP_REMOVED lines=29> */
[----:B------:R-:W-:Y:S01]  /*7ae0*/  UIADD3 UR6, UR6, 0x280, URZ ;  /* 0x0000028006067890 */ /* 0x000fe2000fffe03f */
[----:B------:R-:W-:Y:S02]  /*7af0*/  WARPGROUP.DEPBAR.LE gsb0, 0x0 ;  /* 0x00008000000079c5 */ /* 0x000fe40000010000 */
[----:B------:R-:W1:Y:S01]  /*7b00*/  MUFU.EX2 R152, R160 ;  /* 0x000000a000987308 */ /* 0x000e620000000800 */
[----:B------:R-:W-:Y:S02]  /*7b10*/  F2FP.F16.F32.PACK_AB R153, R193, R192 ;  /* 0x000000c0c199723e */ /* 0x000fe400000000ff */
[----:B------:R-:W-:Y:S01]  /*7b20*/  F2FP.F16.F32.PACK_AB R155, R191, R196 ;  /* 0x000000c4bf9b723e */ /* 0x000fe200000000ff */
[----:B------:R-:W-:-:S04]  /*7b30*/  FADD.FTZ R196, R196, R197 ;  /* 0x000000c5c4c47221 */ /* 0x000fc80000010000 */
[----:B------:R-:W2:Y:S01]  /*7b40*/  MUFU.EX2 R154, R162 ;  /* 0x000000a2009a7308 */ /* 0x000ea20000000800 */
[----:B------:R-:W-:Y:S01]  /*7b50*/  FADD.FTZ R196, R191, R196 ;  /* 0x000000c4bfc47221 */ /* 0x000fe20000010000 */
        /* <DEDUP_REMOVED lines=8> */
[----:B------:R-:W-:Y:S01]  /*7be0*/  UMOV UR10, UR6 ;  /* 0x00000006000a7c82 */ /* 0x000fe20008000000 */
[----:B------:R-:W-:Y:S01]  /*7bf0*/  UMOV UR11, 0x40000040 ;  /* 0x40000040000b7882 */ /* 0x000fe20000000000 */
[----:B------:R-:W-:Y:S02]  /*7c00*/  WARPGROUP.DEPBAR.LE gsb0, 0x0 ;  /* 0x00008000000079c5 */ /* 0x000fe40000010000 */
[----:B------:R-:W1:Y:S01]  /*7c10*/  MUFU.EX2 R152, R156 ;  /* 0x0000009c00987308 */ /* 0x000e620000000800 */
[----:B------:R-:W-:Y:S01]  /*7c20*/  F2FP.F16.F32.PACK_AB R153, R198, R199 ;  /* 0x000000c7c699723e */ /* 0x000fe200000000ff */
[----:B------:R-:W-:Y:S01]  /*7c30*/  FADD.FTZ R199, R199, R196 ;  /* 0x000000c4c7c77221 */ /* 0x000fe20000010000 */
[----:B------:R-:W-:-:S03]  /*7c40*/  F2FP.F16.F32.PACK_AB R155, R194, R195 ;  /* 0x000000c3c29b723e */ /* 0x000fc600000000ff */
[----:B------:R-:W-:Y:S02]  /*7c50*/  FADD.FTZ R198, R198, R199 ;  /* 0x000000c7c6c67221 */ /* 0x000fe40000010000 */
[----:B------:R-:W2:Y:S02]  /*7c60*/  MUFU.EX2 R154, R158 ;  /* 0x0000009e009a7308 */ /* 0x000ea40000000800 */
        /* <DEDUP_REMOVED lines=8> */
[----:B------:R-:W-:Y:S03]  /*7cf0*/  HGMMA.64x256x16.F32 R24, R152, gdesc[UR8].tnspB, R24, gsb0 ;  /* 0x43e0000898187df0 */ /* 0x000fe60008000818 */
[----:B------:R-:W-:Y:S02]  /*7d00*/  WARPGROUP.DEPBAR.LE gsb0, 0x0 ;  /* 0x00008000000079c5 */ /* 0x000fe40000010000 */
[----:B------:R1:W-:Y:S02]  /*7d10*/  @!P1 SYNCS.ARRIVE.TRANS64.RED.A1T0 RZ, [R12+URZ], RZ ;  /* 0x000000ff0cff99a7 */ /* 0x0003e4000810043f */
[----:B-1----:R-:W-:Y:S01]  /*7d20*/  FADD.FTZ R12, R194, R195 ;  /* 0x000000c3c20c7221 */ /* 0x002fe20000010000 */
[----:B0-----:R-:W-:Y:S06]  /*7d30*/  @P2 BRA `(.L_x_14394) ;  /* 0xffffffcc00f02947 */ /* 0x001fec000383ffff */
.L_x_14385:
[----:B------:R-:W-:-:S13]  /*7d40*/  ISETP.GE.AND P2, PT, R212, R205, PT ;  /* 0x000000cdd400720c */ /* 0x000fda0003f46270 */
[----:B------:R-:W-:Y:S05]  /*7d50*/  @!P2 BRA `(.L_x_14395) ;  /* 0x00000028004ca947 */ /* 0x000fea0003800000 */
[----:B------:R-:W-:Y:S01]  /*7d60*/  IMAD.MOV.U32 R21, RZ, RZ, R169 ;  /* 0x000000ffff157224 */ /* 0x000fe200078e00a9 */
[----:B------:R-:W-:Y:S01]  /*7d70*/  ULDC UR4, c[0x0][0xad0] ;  /* 0x0002b40000047ab9 */ /* 0x000fe20000000800 */
[----:B------:R-:W-:-:S07]  /*7d80*/  IMAD.MOV.U32 R203, RZ, RZ, R20 ;  /* 0x000000ffffcb7224 */ /* 0x000fce00078e0014 */
.L_x_14404:
[----:B------:R-:W-:-:S04]  /*7d90*/  UIADD3 UR36, UR36, 0x1, URZ ;  /* 0x0000000124247890 */ /* 0x000fc8000fffe03f */
[----:B------:R-:W-:-:S04]  /*7da0*/  UISETP.NE.AND UP0, UPT, UR36, 0x2, UPT ;  /* 0x000000022400788c */ /* 0x000fc8000bf05270 */
[----:B------:R-:W-:Y:S02]  /*7db0*/  USEL UR5, URZ, 0x1, UP0 ;  /* 0x000000013f057887 */ /* 0x000fe40008000000 */
[----:B------:R-:W-:Y:S02]  /*7dc0*/  USEL UR36, UR36, URZ, UP0 ;  /* 0x0000003f24247287 */ /* 0x000fe40008000000 */
[----:B------:R-:W-:Y:S01]  /*7dd0*/  ULOP3.LUT UR37, UR37, UR5, URZ, 0x3c, !UPT ;  /* 0x0000000525257292 */ /* 0x000fe2000f8e3c3f */
[----:B------:R-:W-:Y:S11]  /*7de0*/  @!P0 BRA `(.L_x_14396) ;  /* 0x0000000000048947 */ /* 0x000ff60003800000 */
[----:B------:R-:W-:Y:S01]  /*7df0*/  BPT.TRAP 0x1 ;  /* 0x000000040000795c */ /* 0x000fe20000300000 */
.L_x_14396:
        /* <DEDUP_REMOVED lines=9> */
.L_x_14397:
[----:B-1----:R-:W-:Y:S05]  /*7e90*/  @P2 BRA `(.L_x_14398) ;  /* 0x0000000000082947 */ /* 0x002fea0003800000 */
[----:B------:R-:W1:Y:S02]  /*7ea0*/  SYNCS.PHASECHK.TRANS64.TRYWAIT P2, [UR5+0x32430], R13 ;  /* 0x0324300dff0075a7 */ /* 0x000e640008040145 */
[----:B-1----:R-:W-:Y:S05]  /*7eb0*/  @!P2 BRA `(.L_x_14399) ;  /* 0x000000f400e4a947 */ /* 0x002fea0003800000 */
.L_x_14398:
        /* <DEDUP_REMOVED lines=31> */
.L_x_14400:
[----:B------:R2:W3:Y:S01]  /*80b0*/  SYNCS.PHASECHK.TRANS64.TRYWAIT P2, [UR5+0x32450], R13 ;  /* 0x0324500dff0075a7 */ /* 0x0004e20008040145 */
[----:B------:R-:W-:Y:S05]  /*80c0*/  @!P0 BRA `(.L_x_14401) ;  /* 0x0000000000048947 */ /* 0x000fea0003800000 */
[----:B------:R-:W-:Y:S01]  /*80d0*/  BPT.TRAP 0x1 ;  /* 0x000000040000795c */ /* 0x000fe20000300000 */
.L_x_14401:
[----:B---3--:R-:W-:Y:S05]  /*80e0*/  @P2 BRA `(.L_x_14402) ;  /* 0x0000000000082947 */ /* 0x008fea0003800000 */
[----:B------:R-:W3:Y:S02]  /*80f0*/  SYNCS.PHASECHK.TRANS64.TRYWAIT P2, [UR5+0x32450], R13 ;  /* 0x0324500dff0075a7 */ /* 0x000ee40008040145 */
[----:B---3--:R-:W-:Y:S05]  /*8100*/  @!P2 BRA `(.L_x_14403) ;  /* 0x000000f40068a947 */ /* 0x008fea0003800000 */
.L_x_14402:
[----:B------:R-:W-:Y:S01]  /*8110*/  R2UR UR52, R10 ;  /* 0x000000000a3472ca */ /* 0x000fe200000e0000 */
[----:B------:R-:W-:Y:S01]  /*8120*/  UIMAD UR6, UR36, 0xc00, UR60 ;  /* 0x00000c00240678a4 */ /* 0x000fe2000f8e023c */
[----:B------:R-:W-:Y:S01]  /*8130*/  R2UR UR53, R11 ;  /* 0x000000000b3572ca */ /* 0x000fe200000e0000 */
[----:B------:R-:W-:Y:S01]  /*8140*/  WARPGROUP.ARRIVE ;  /* 0x00000000000079c5 */ /* 0x000fe20000000000 */
[----:B------:R-:W-:Y:S01]  /*8150*/  UMOV UR55, 0x40000040 ;  /* 0x4000004000377882 */ /* 0x000fe20000000000 */
[----:B------:R-:W-:-:S04]  /*8160*/  UIADD3 UR10, UR6, 0x302, URZ ;  /* 0x00000302060a7890 */ /* 0x000fc8000fffe03f */
[----:B------:R-:W3:Y:S01]  /*8170*/  S2R R216, SR_TID.X ;  /* 0x0000000000d87919 */ /* 0x000ee20000002100 */
[----:B------:R-:W-:Y:S01]  /*8180*/  UMOV UR11, 0x40000040 ;  /* 0x40000040000b7882 */ /* 0x000fe20000000000 */
[----:B------:R-:W-:Y:S01]  /*8190*/  UMOV UR54, UR6 ;  /* 0x0000000600367c82 */ /* 0x000fe20008000000 */
[----:B------:R-:W-:Y:S01]  /*81a0*/  UIADD3 UR14, UR6, 0x304, URZ ;  /* 0x00000304060e7890 */ /* 0x000fe2000fffe03f */
[C---:B------:R-:W-:Y:S01]  /*81b0*/  ISETP.GT.AND P2, PT, R212.reuse, R205, PT ;  /* 0x000000cdd400720c */ /* 0x040fe20003f44270 */
[----:B------:R-:W-:Y:S01]  /*81c0*/  UMOV UR15, 0x40000040 ;  /* 0x40000040000f7882 */ /* 0x000fe20000000000 */
[----:B------:R-:W-:Y:S01]  /*81d0*/  UIADD3 UR18, UR6, 0x306, URZ ;  /* 0x0000030606127890 */ /* 0x000fe2000fffe03f */
[----:B------:R-:W-:Y:S01]  /*81e0*/  VIADD R212, R212, 0xffffffff ;  /* 0xffffffffd4d47836 */ /* 0x000fe20000000000 */
[----:B------:R-:W-:Y:S01]  /*81f0*/  UMOV UR19, 0x40000040 ;  /* 0x4000004000137882 */ /* 0x000fe20000000000 */
        /* <DEDUP_REMOVED lines=18> */
[----:B---3--:R-:W-:Y:S01]  /*8320*/  SHF.R.U32.HI R216, RZ, 0x7, R216 ;  /* 0x00000007ffd87819 */ /* 0x008fe200000116d8 */
        /* <DEDUP_REMOVED lines=162> */
[----:B------:R-:W-:Y:S01]  /*8d50*/  FADD.FTZ R170, -R20, R203 ;  /* 0x000000cb14aa7221 */ /* 0x000fe20000010100 */
[----:B------:R-:W-:Y:S01]  /*8d60*/  FMUL.FTZ R203, R175, UR4 ;  /* 0x00000004afcb7c20 */ /* 0x000fe20008410000 */
[----:B------:R-:W-:Y:S01]  /*8d70*/  FMUL.FTZ R175, R179, UR4 ;  /* 0x00000004b3af7c20 */ /* 0x000fe20008410000 */
[----:B------:R-:W-:Y:S01]  /*8d80*/  FMUL.FTZ R179, R182, UR4 ;  /* 0x00000004b6b37c20 */ /* 0x000fe20008410000 */
[----:B------:R-:W-:Y:S01]  /*8d90*/  MUFU.TANH R183, R183 ;  /* 0x000000b700b77308 */ /* 0x000fe20000002400 */
[----:B------:R-:W-:Y:S01]  /*8da0*/  FMUL.FTZ R182, R190, UR4 ;  /* 0x00000004beb67c20 */ /* 0x000fe20008410000 */
[----:B------:R-:W-:-:S06]  /*8db0*/  FMUL.FTZ R190, R195, UR4 ;  /* 0x00000004c3be7c20 */ /* 0x000fcc0008410000 */
[----:B------:R-:W-:Y:S08]  /*8dc0*/  MUFU.TANH R203, R203 ;  /* 0x000000cb00cb7308 */ /* 0x000ff00000002400 */
[----:B------:R-:W-:Y:S01]  /*8dd0*/  MUFU.TANH R175, R175 ;  /* 0x000000af00af7308 */ /* 0x000fe20000002400 */
[-C--:B0-----:R-:W-:Y:S01]  /*8de0*/  FMUL.FTZ R154, R20, R13.reuse ;  /* 0x0000000d149a7220 */ /* 0x081fe20000410000 */
[----:B------:R-:W-:-:S03]  /*8df0*/  FMUL.FTZ R170, R170, R13 ;  /* 0x0000000daaaa7220 */ /* 0x000fc60000410000 */
        /* <DEDUP_REMOVED lines=28> */
[----:B0-----:R-:W-:Y:S01]  /*8fc0*/  FFMA.FTZ R154, R170, R0, R152 ;  /* 0x00000000aa9a7223 */ /* 0x001fe20000010098 */
[----:B-1----:R-:W-:Y:S01]  /*8fd0*/  FMUL.FTZ R167, R171, UR4 ;  /* 0x00000004aba77c20 */ /* 0x002fe20008410000 */
[----:B------:R-:W-:Y:S01]  /*8fe0*/  FMUL.FTZ R171, R174, UR4 ;  /* 0x00000004aeab7c20 */ /* 0x000fe20008410000 */
[----:B------:R-:W-:Y:S01]  /*8ff0*/  FMUL.FTZ R0, R178, UR4 ;  /* 0x00000004b2007c20 */ /* 0x000fe20008410000 */
[----:B------:R-:W-:Y:S01]  /*9000*/  FMUL.FTZ R174, R186, UR4 ;  /* 0x00000004baae7c20 */ /* 0x000fe20008410000 */
[----:B------:R-:W-:Y:S01]  /*9010*/  FMUL.FTZ R178, R187, UR4 ;  /* 0x00000004bbb27c20 */ /* 0x000fe20008410000 */
[----:B------:R-:W-:Y:S01]  /*9020*/  FMUL.FTZ R186, R191, UR4 ;  /* 0x00000004bfba7c20 */ /* 0x000fe20008410000 */
[----:B------:R-:W-:Y:S01]  /*9030*/  MUFU.TANH R167, R167 ;  /* 0x000000a700a77308 */ /* 0x000fe20000002400 */
[C---:B--2---:R-:W-:Y:S01]  /*9040*/  FADD.FTZ R154, R169.reuse, R154 ;  /* 0x0000009aa99a7221 */ /* 0x044fe20000010000 */
[----:B------:R-:W-:Y:S01]  /*9050*/  F2FP.F16.F32.PACK_AB R152, R169, R152 ;  /* 0x00000098a998723e */ /* 0x000fe200000000ff */
[----:B------:R-:W-:Y:S01]  /*9060*/  FMUL.FTZ R187, R194, UR4 ;  /* 0x00000004c2bb7c20 */ /* 0x000fe20008410000 */
[----:B------:R-:W-:Y:S01]  /*9070*/  FMUL.FTZ R191, R198, UR4 ;  /* 0x00000004c6bf7c20 */ /* 0x000fe20008410000 */
[----:B------:R-:W-:Y:S01]  /*9080*/  FMUL.FTZ R194, R199, UR4 ;  /* 0x00000004c7c27c20 */ /* 0x000fe20008410000 */
        /* <DEDUP_REMOVED lines=19> */
[C---:B0-----:R-:W-:Y:S01]  /*91c0*/  FADD.FTZ R157, R169.reuse, R154 ;  /* 0x0000009aa99d7221 */ /* 0x041fe20000010000 */
[----:B------:R-:W-:Y:S01]  /*91d0*/  F2FP.F16.F32.PACK_AB R154, R169, R153 ;  /* 0x00000099a99a723e */ /* 0x000fe200000000ff */
[-C--:B------:R-:W-:Y:S01]  /*91e0*/  FMUL.FTZ R53, R53, R170.reuse ;  /* 0x000000aa35357220 */ /* 0x080fe20000410000 */
[----:B------:R-:W-:Y:S01]  /*91f0*/  FMNMX.FTZ R153, R193, R21, !PT ;  /* 0x00000015c1997209 */ /* 0x000fe20007810000 */
[-C--:B------:R-:W-:Y:S01]  /*9200*/  FMUL.FTZ R56, R56, R170.reuse ;  /* 0x000000aa38387220 */ /* 0x080fe20000410000 */
[-C--:B------:R-:W-:Y:S01]  /*9210*/  FMUL.FTZ R57, R57, R170.reuse ;  /* 0x000000aa39397220 */ /* 0x080fe20000410000 */
[-C--:B------:R-:W-:Y:S01]  /*9220*/  FMUL.FTZ R60, R60, R170.reuse ;  /* 0x000000aa3c3c7220 */ /* 0x080fe20000410000 */
[----:B------:R-:W-:Y:S01]  /*9230*/  FMNMX.FTZ R153, R155, R153, !PT ;  /* 0x000000999b997209 */ /* 0x000fe20007810000 */
[----:B------:R-:W0:Y:S01]  /*9240*/  MUFU.TANH R179, R179 ;  /* 0x000000b300b37308 */ /* 0x000e220000002400 */
        /* <DEDUP_REMOVED lines=15> */
[----:B------:R-:W4:Y:S01]  /*9340*/  MUFU.TANH R178, R178 ;  /* 0x000000b200b27308 */ /* 0x000f220000002400 */
[-C--:B------:R-:W-:Y:S01]  /*9350*/  FMUL.FTZ R81, R81, R170.reuse ;  /* 0x000000aa51517220 */ /* 0x080fe20000410000 */
[-C--:B------:R-:W-:Y:S01]  /*9360*/  FMUL.FTZ R84, R84, R170.reuse ;  /* 0x000000aa54547220 */ /* 0x080fe20000410000 */
[----:B------:R-:W-:Y:S01]  /*9370*/  FMNMX.FTZ R153, R163, R153, !PT ;  /* 0x00000099a3997209 */ /* 0x000fe20007810000 */
[-C--:B------:R-:W-:Y:S01]  /*9380*/  FMUL.FTZ R85, R85, R170.reuse ;  /* 0x000000aa55557220 */ /* 0x080fe20000410000 */
[-C--:B------:R-:W-:Y:S01]  /*9390*/  FMUL.FTZ R88, R88, R170.reuse ;  /* 0x000000aa58587220 */ /* 0x080fe20000410000 */
[-C--:B------:R-:W-:Y:S01]  /*93a0*/  FMUL.FTZ R89, R89, R170.reuse ;  /* 0x000000aa59597220 */ /* 0x080fe20000410000 */
[----:B------:R-:W-:Y:S01]  /*93b0*/  FMNMX.FTZ R153, R166, R153, !PT ;  /* 0x00000099a6997209 */ /* 0x000fe20007810000 */
[----:B------:R-:W5:Y:S01]  /*93c0*/  MUFU.TANH R182, R182 ;  /* 0x000000b600b67308 */ /* 0x000f620000002400 */
        /* <DEDUP_REMOVED lines=10> */
[----:B-1----:R-:W-:Y:S01]  /*9470*/  FMNMX.FTZ R153, R171, R153, !PT ;  /* 0x00000099ab997209 */ /* 0x002fe20007810000 */
[-C--:B------:R-:W-:Y:S01]  /*9480*/  FMUL.FTZ R105, R105, R170.reuse ;  /* 0x000000aa69697220 */ /* 0x080fe20000410000 */
[-C--:B------:R-:W-:Y:S01]  /*9490*/  FMUL.FTZ R108, R108, R170.reuse ;  /* 0x000000aa6c6c7220 */ /* 0x080fe20000410000 */
[-C--:B------:R-:W-:Y:S01]  /*94a0*/  FMUL.FTZ R109, R109, R170.reuse ;  /* 0x000000aa6d6d7220 */ /* 0x080fe20000410000 */
[----:B------:R-:W-:Y:S01]  /*94b0*/  FMNMX.FTZ R153, R203, R153, !PT ;  /* 0x00000099cb997209 */ /* 0x000fe20007810000 */
[----:B------:R-:W1:Y:S01]  /*94c0*/  MUFU.TANH R187, R187 ;  /* 0x000000bb00bb7308 */ /* 0x000e620000002400 */
[-C--:B------:R-:W-:Y:S01]  /*94d0*/  FMUL.FTZ R112, R112, R170.reuse ;  /* 0x000000aa70707220 */ /* 0x080fe20000410000 */
[-C--:B------:R-:W-:Y:S01]  /*94e0*/  FMUL.FTZ R113, R113, R170.reuse ;  /* 0x000000aa71717220 */ /* 0x080fe20000410000 */
[----:B--2---:R-:W-:Y:S01]  /*94f0*/  FMNMX.FTZ R153, R0, R153, !PT ;  /* 0x0000009900997209 */ /* 0x004fe20007810000 */
[-C--:B------:R-:W-:Y:S01]  /*9500*/  FMUL.FTZ R116, R116, R170.reuse ;  /* 0x000000aa74747220 */ /* 0x080fe20000410000 */
[-C--:B------:R-:W-:Y:S01]  /*9510*/  FMUL.FTZ R117, R117, R170.reuse ;  /* 0x000000aa75757220 */ /* 0x080fe20000410000 */
[-C--:B------:R-:W-:Y:S01]  /*9520*/  FMUL.FTZ R120, R120, R170.reuse ;  /* 0x000000aa78787220 */ /* 0x080fe20000410000 */
[----:B------:R-:W-:Y:S01]  /*9530*/  FMNMX.FTZ R153, R175, R153, !PT ;  /* 0x00000099af997209 */ /* 0x000fe20007810000 */
[----:B------:R-:W2:Y:S01]  /*9540*/  MUFU.TANH R190, R190 ;  /* 0x000000be00be7308 */ /* 0x000ea20000002400 */
[-C--:B------:R-:W-:Y:S01]  /*9550*/  FMUL.FTZ R121, R121, R170.reuse ;  /* 0x000000aa79797220 */ /* 0x080fe20000410000 */
[-C--:B------:R-:W-:Y:S01]  /*9560*/  FMUL.FTZ R124, R124, R170.reuse ;  /* 0x000000aa7c7c7220 */ /* 0x080fe20000410000 */
[----:B0-----:R-:W-:Y:S01]  /*9570*/  FMNMX.FTZ R153, R179, R153, !PT ;  /* 0x00000099b3997209 */ /* 0x001fe20007810000 */
[-C--:B------:R-:W-:Y:S01]  /*9580*/  FMUL.FTZ R125, R125, R170.reuse ;  /* 0x000000aa7d7d7220 */ /* 0x080fe20000410000 */
[-C--:B------:R-:W-:Y:S01]  /*9590*/  FMUL.FTZ R128, R128, R170.reuse ;  /* 0x000000aa80807220 */ /* 0x080fe20000410000 */
[-C--:B------:R-:W-:Y:S01]  /*95a0*/  FMUL.FTZ R129, R129, R170.reuse ;  /* 0x000000aa81817220 */ /* 0x080fe20000410000 */
[----:B------:R-:W-:Y:S01]  /*95b0*/  FMNMX.FTZ R153, R183, R153, !PT ;  /* 0x00000099b7997209 */ /* 0x000fe20007810000 */
[----:B------:R-:W0:Y:S01]  /*95c0*/  MUFU.TANH R191, R191 ;  /* 0x000000bf00bf7308 */ /* 0x000e220000002400 */
[-C--:B------:R-:W-:Y:S01]  /*95d0*/  FMUL.FTZ R132, R132, R170.reuse ;  /* 0x000000aa84847220 */ /* 0x080fe20000410000 */
[-C--:B------:R-:W-:Y:S01]  /*95e0*/  FMUL.FTZ R133, R133, R170.reuse ;  /* 0x000000aa85857220 */ /* 0x080fe20000410000 */
[----:B---3--:R-:W-:Y:S01]  /*95f0*/  FMNMX.FTZ R153, R174, R153, !PT ;  /* 0x00000099ae997209 */ /* 0x008fe20007810000 */
[-C--:B------:R-:W-:Y:S01]  /*9600*/  FMUL.FTZ R136, R136, R170.reuse ;  /* 0x000000aa88887220 */ /* 0x080fe20000410000 */
[-C--:B------:R-:W-:Y:S01]  /*9610*/  FMUL.FTZ R137, R137, R170.reuse ;  /* 0x000000aa89897220 */ /* 0x080fe20000410000 */
[-C--:B------:R-:W-:Y:S01]  /*9620*/  FMUL.FTZ R140, R140, R170.reuse ;  /* 0x000000aa8c8c7220 */ /* 0x080fe20000410000 */
[----:B----4-:R-:W-:Y:S01]  /*9630*/  FMNMX.FTZ R153, R178, R153, !PT ;  /* 0x00000099b2997209 */ /* 0x010fe20007810000 */
[----:B------:R-:W3:Y:S01]  /*9640*/  MUFU.TANH R194, R194 ;  /* 0x000000c200c27308 */ /* 0x000ee20000002400 */
[-C--:B------:R-:W-:Y:S01]  /*9650*/  FMUL.FTZ R141, R141, R170.reuse ;  /* 0x000000aa8d8d7220 */ /* 0x080fe20000410000 */
[-C--:B------:R-:W-:Y:S01]  /*9660*/  FMUL.FTZ R144, R144, R170.reuse ;  /* 0x000000aa90907220 */ /* 0x080fe20000410000 */
[----:B-----5:R-:W-:Y:S01]  /*9670*/  FMNMX.FTZ R153, R182, R153, !PT ;  /* 0x00000099b6997209 */ /* 0x020fe20007810000 */
[-C--:B------:R-:W-:Y:S01]  /*9680*/  FMUL.FTZ R145, R145, R170.reuse ;  /* 0x000000aa91917220 */ /* 0x080fe20000410000 */
[-C--:B------:R-:W-:Y:S01]  /*9690*/  FMUL.FTZ R148, R148, R170.reuse ;  /* 0x000000aa94947220 */ /* 0x080fe20000410000 */
[----:B------:R-:W-:Y:S01]  /*96a0*/  FMUL.FTZ R149, R149, R170 ;  /* 0x000000aa95957220 */ /* 0x000fe20000410000 */
[----:B------:R-:W-:Y:S01]  /*96b0*/  FMNMX.FTZ R153, R186, R153, !PT ;  /* 0x00000099ba997209 */ /* 0x000fe20007810000 */
[----:B------:R-:W-:Y:S01]  /*96c0*/  MUFU.EX2 R161, R161 ;  /* 0x000000a100a17308 */ /* 0x000fe20000000800 */
[----:B------:R-:W-:-:S02]  /*96d0*/  IADD3 R170, -R216, 0xb, RZ ;  /* 0x0000000bd8aa7810 */ /* 0x000fc40007ffe1ff */
[----:B-1----:R-:W-:-:S04]  /*96e0*/  FMNMX.FTZ R153, R187, R153, !PT ;  /* 0x00000099bb997209 */ /* 0x002fc80007810000 */
[----:B--2---:R-:W-:Y:S01]  /*96f0*/  FMNMX.FTZ R153, R190, R153, !PT ;  /* 0x00000099be997209 */ /* 0x004fe20007810000 */
[----:B------:R-:W-:Y:S03]  /*9700*/  MUFU.EX2 R168, R168 ;  /* 0x000000a800a87308 */ /* 0x000fe60000000800 */
[----:B0-----:R-:W-:-:S04]  /*9710*/  FMNMX.FTZ R153, R191, R153, !PT ;  /* 0x00000099bf997209 */ /* 0x001fc80007810000 */
[----:B---3--:R-:W-:Y:S01]  /*9720*/  FMNMX.FTZ R153, R194, R153, !PT ;  /* 0x00000099c2997209 */ /* 0x008fe20007810000 */
[----:B------:R-:W-:Y:S04]  /*9730*/  MUFU.EX2 R164, R164 ;  /* 0x000000a400a47308 */ /* 0x000fe80000000800 */
[----:B------:R-:W0:Y:S04]  /*9740*/  SHFL.BFLY PT, R169, R153, 0x2, 0x1f ;  /* 0x0c401f0099a97f89 */ /* 0x000e2800000e0000 */
        /* <DEDUP_REMOVED lines=22> */
[----:B------:R-:W-:-:S05]  /*98b0*/  FFMA.FTZ R194, R194, R13, -R198 ;  /* 0x0000000dc2c27223 */ /* 0x000fca00000108c6 */
[----:B------:R-:W-:Y:S01]  /*98c0*/  MUFU.EX2 R193, R193 ;  /* 0x000000c100c17308 */ /* 0x000fe20000000800 */
[----:B0-----:R-:W-:-:S04]  /*98d0*/  IMAD.U32 R21, RZ, RZ, UR5 ;  /* 0x00000005ff157e24 */ /* 0x001fc8000f8e00ff */
[C---:B------:R-:W-:Y:S02]  /*98e0*/  @!P1 VIADD R153, R21.reuse, 0x32440 ;  /* 0x0003244015999836 */ /* 0x040fe40000000000 */
[----:B------:R-:W-:Y:S01]  /*98f0*/  @!P1 VIADD R21, R21, 0x32460 ;  /* 0x0003246015159836 */ /* 0x000fe20000000000 */
[----:B------:R-:W0:Y:S01]  /*9900*/  MUFU.EX2 R199, R199 ;  /* 0x000000c700c77308 */ /* 0x000e220000000800 */
[-C--:B-1----:R-:W-:Y:S01]  /*9910*/  FMUL.FTZ R26, R26, R195.reuse ;  /* 0x000000c31a1a7220 */ /* 0x082fe20000410000 */
[----:B------:R-:W-:Y:S01]  /*9920*/  @!P1 PRMT R153, RZ, 0x654, R153 ;  /* 0x00000654ff999816 */ /* 0x000fe20000000099 */
[----:B------:R1:W-:Y:S06]  /*9930*/  BAR.ARV R170, 0x100 ;  /* 0x000400aa0000751d */ /* 0x0003ec0000002000 */
[----:B------:R2:W-:Y:S01]  /*9940*/  @!P1 SYNCS.ARRIVE.TRANS64.RED.A1T0 RZ, [R153+URZ], RZ ;  /* 0x000000ff99ff99a7 */ /* 0x0005e2000810043f */
[----:B------:R-:W-:Y:S01]  /*9950*/  MUFU.EX2 R197, R197 ;  /* 0x000000c500c57308 */ /* 0x000fe20000000800 */
[-C--:B------:R-:W-:Y:S01]  /*9960*/  FMUL.FTZ R27, R27, R195.reuse ;  /* 0x000000c31b1b7220 */ /* 0x080fe20000410000 */
[-C--:B------:R-:W-:Y:S01]  /*9970*/  FMUL.FTZ R30, R30, R195.reuse ;  /* 0x000000c31e1e7220 */ /* 0x080fe20000410000 */
[-C--:B------:R-:W-:Y:S01]  /*9980*/  FMUL.FTZ R31, R31, R195.reuse ;  /* 0x000000c31f1f7220 */ /* 0x080fe20000410000 */
[-C--:B------:R-:W-:Y:S01]  /*9990*/  FMUL.FTZ R34, R34, R195.reuse ;  /* 0x000000c322227220 */ /* 0x080fe20000410000 */
[-C--:B------:R-:W-:Y:S01]  /*99a0*/  FMUL.FTZ R35, R35, R195.reuse ;  /* 0x000000c323237220 */ /* 0x080fe20000410000 */
[-C--:B------:R-:W-:Y:S01]  /*99b0*/  FMUL.FTZ R38, R38, R195.reuse ;  /* 0x000000c326267220 */ /* 0x080fe20000410000 */
[----:B--2---:R-:W-:Y:S01]  /*99c0*/  VIADD R153, R216, 0x8 ;  /* 0x00000008d8997836 */ /* 0x004fe20000000000 */
[----:B------:R-:W2:Y:S01]  /*99d0*/  MUFU.EX2 R214, R214 ;  /* 0x000000d600d67308 */ /* 0x000ea20000000800 */
        /* <DEDUP_REMOVED lines=59> */
[----:B------:R-:W0:Y:S01]  /*9d90*/  MUFU.EX2 R216, R160 ;  /* 0x000000a000d87308 */ /* 0x000e220000000800 */
[----:B--2---:R-:W-:Y:S01]  /*9da0*/  F2FP.F16.F32.PACK_AB R155, R214, R197 ;  /* 0x000000c5d69b723e */ /* 0x004fe200000000ff */
[----:B------:R-:W-:Y:S01]  /*9db0*/  FFMA.FTZ R193, R195, R12, R193 ;  /* 0x0000000cc3c17223 */ /* 0x000fe200000100c1 */
[----:B------:R-:W-:Y:S01]  /*9dc0*/  FFMA.FTZ R12, R167, R13, -R198 ;  /* 0x0000000da70c7223 */ /* 0x000fe200000108c6 */
[----:B------:R-:W-:Y:S01]  /*9dd0*/  @!P1 PRMT R21, RZ, 0x654, R21 ;  /* 0x00000654ff159816 */ /* 0x000fe20000000015 */
[----:B------:R-:W-:Y:S01]  /*9de0*/  WARPGROUP.ARRIVE ;  /* 0x00000000000079c5 */ /* 0x000fe20000000000 */
[----:B------:R-:W-:-:S02]  /*9df0*/  FADD.FTZ R193, R199, R193 ;  /* 0x000000c1c7c17221 */ /* 0x000fc40000010000 */
[----:B------:R2:W-:Y:S02]  /*9e00*/  MUFU.EX2 R160, R165 ;  /* 0x000000a500a07308 */ /* 0x0005e40000000800 */
[----:B------:R-:W-:Y:S01]  /*9e10*/  FADD.FTZ R193, R197, R193 ;  /* 0x000000c1c5c17221 */ /* 0x000fe20000010000 */
[----:B------:R-:W-:Y:S01]  /*9e20*/  HGMMA.64x256x16.F32 R24, R152, gdesc[UR8].tnspB, R24, gsb0 ;  /* 0x43e0000898187df0 */ /* 0x000fe20008000818 */
[----:B------:R-:W-:Y:S01]  /*9e30*/  UIADD3 UR10, UR6, 0x80, URZ ;  /* 0x00000080060a7890 */ /* 0x000fe2000fffe03f */
[----:B------:R-:W-:Y:S01]  /*9e40*/  UMOV UR11, 0x40000040 ;  /* 0x40000040000b7882 */ /* 0x000fe20000000000 */
[----:B------:R-:W-:Y:S02]  /*9e50*/  FADD.FTZ R214, R214, R193 ;  /* 0x000000c1d6d67221 */ /* 0x000fe40000010000 */
[----:B------:R-:W-:Y:S01]  /*9e60*/  MUFU.EX2 R12, R12 ;  /* 0x0000000c000c7308 */ /* 0x000fe20000000800 */
[----:B--2---:R-:W-:Y:S01]  /*9e70*/  FFMA.FTZ R165, R163, R13, -R198 ;  /* 0x0000000da3a57223 */ /* 0x004fe200000108c6 */
[----:B0-----:R-:W-:-:S04]  /*9e80*/  FADD.FTZ R157, R216, R157 ;  /* 0x0000009dd89d7221 */ /* 0x001fc80000010000 */
[----:B------:R-:W-:Y:S02]  /*9e90*/  FADD.FTZ R163, R161, R157 ;  /* 0x0000009da1a37221 */ /* 0x000fe40000010000 */
        /* <DEDUP_REMOVED lines=15> */
[----:B------:R0:W2:Y:S01]  /*9f90*/  MUFU.EX2 R155, R156 ;  /* 0x0000009c009b7308 */ /* 0x0000a20000000800 */
[----:B------:R-:W-:-:S07]  /*9fa0*/  F2FP.F16.F32.PACK_AB R166, R181, R180 ;  /* 0x000000b4b5a6723e */ /* 0x000fce00000000ff */
[----:B------:R-:W3:Y:S01]  /*9fb0*/  MUFU.EX2 R153, R153 ;  /* 0x0000009900997308 */ /* 0x000ee20000000800 */
[----:B0-----:R-:W-:-:S07]  /*9fc0*/  F2FP.F16.F32.PACK_AB R156, R161, R216 ;  /* 0x000000d8a19c723e */ /* 0x001fce00000000ff */
[----:B------:R-:W0:Y:S01]  /*9fd0*/  MUFU.EX2 R154, R154 ;  /* 0x0000009a009a7308 */ /* 0x000e220000000800 */
[----:B--2---:R-:W-:Y:S01]  /*9fe0*/  F2FP.F16.F32.PACK_AB R158, R160, R155 ;  /* 0x0000009ba09e723e */ /* 0x004fe200000000ff */
[----:B------:R-:W-:-:S04]  /*9ff0*/  FADD.FTZ R155, R155, R163 ;  /* 0x000000a39b9b7221 */ /* 0x000fc80000010000 */
[----:B------:R-:W-:Y:S01]  /*a000*/  FADD.FTZ R155, R160, R155 ;  /* 0x0000009ba09b7221 */ /* 0x000fe20000010000 */
[----:B------:R-:W-:Y:S01]  /*a010*/  F2FP.F16.F32.PACK_AB R160, R164, R168 ;  /* 0x000000a8a4a0723e */ /* 0x000fe200000000ff */
[----:B------:R-:W2:Y:S01]  /*a020*/  MUFU.EX2 R152, R152 ;  /* 0x0000009800987308 */ /* 0x000ea20000000800 */
[----:B---3--:R-:W-:Y:S01]  /*a030*/  FADD.FTZ R214, R153, R214 ;  /* 0x000000d699d67221 */ /* 0x008fe20000010000 */
[----:B------:R-:W-:-:S04]  /*a040*/  FADD.FTZ R155, R168, R155 ;  /* 0x0000009ba89b7221 */ /* 0x000fc80000010000 */
[----:B------:R-:W-:Y:S01]  /*a050*/  FADD.FTZ R155, R164, R155 ;  /* 0x0000009ba49b7221 */ /* 0x000fe20000010000 */
[----:B------:R-:W-:Y:S02]  /*a060*/  F2FP.F16.F32.PACK_AB R164, R177, R176 ;  /* 0x000000b0b1a4723e */ /* 0x000fe400000000ff */
[C---:B0-----:R-:W-:Y:S01]  /*a070*/  F2FP.F16.F32.PACK_AB R157, R154.reuse, R153 ;  /* 0x000000999a9d723e */ /* 0x041fe200000000ff */
[----:B------:R-:W-:Y:S01]  /*a080*/  FADD.FTZ R153, R154, R214 ;  /* 0x000000d69a997221 */ /* 0x000fe20000010000 */
[----:B------:R-:W-:-:S03]  /*a090*/  F2FP.F16.F32.PACK_AB R154, R189, R188 ;  /* 0x000000bcbd9a723e */ /* 0x000fc600000000ff */
[----:B------:R-:W-:Y:S01]  /*a0a0*/  FADD.FTZ R153, R165, R153 ;  /* 0x00000099a5997221 */ /* 0x000fe20000010000 */
[----:B--2---:R-:W-:-:S03]  /*a0b0*/  F2FP.F16.F32.PACK_AB R159, R152, R165 ;  /* 0x000000a5989f723e */ /* 0x004fc600000000ff */
[----:B------:R-:W-:Y:S01]  /*a0c0*/  FADD.FTZ R153, R152, R153 ;  /* 0x0000009998997221 */ /* 0x000fe20000010000 */
[----:B------:R-:W-:Y:S01]  /*a0d0*/  F2FP.F16.F32.PACK_AB R152, R185, R184 ;  /* 0x000000b8b998723e */ /* 0x000fe200000000ff */
        /* <DEDUP_REMOVED lines=8> */
[----:B------:R-:W-:Y:S01]  /*a160*/  F2FP.F16.F32.PACK_AB R162, R173, R172 ;  /* 0x000000acada2723e */ /* 0x000fe200000000ff */
[----:B------:R-:W-:Y:S01]  /*a170*/  FFMA.FTZ R159, R179, R13, -R198 ;  /* 0x0000000db39f7223 */ /* 0x000fe200000108c6 */
[----:B------:R-:W-:Y:S01]  /*a180*/  FADD.FTZ R172, R172, R155 ;  /* 0x0000009bacac7221 */ /* 0x000fe20000010000 */
[----:B------:R-:W0:Y:S01]  /*a190*/  MUFU.EX2 R157, R157 ;  /* 0x0000009d009d7308 */ /* 0x000e220000000800 */
[----:B------:R-:W-:-:S02]  /*a1a0*/  IMAD.MOV.U32 R203, RZ, RZ, R20 ;  /* 0x000000ffffcb7224 */ /* 0x000fc400078e0014 */
[----:B------:R-:W-:-:S04]  /*a1b0*/  FADD.FTZ R172, R173, R172 ;  /* 0x000000acadac7221 */ /* 0x000fc80000010000 */
[----:B------:R-:W-:Y:S01]  /*a1c0*/  FADD.FTZ R172, R176, R172 ;  /* 0x000000acb0ac7221 */ /* 0x000fe20000010000 */
[----:B------:R-:W2:Y:S03]  /*a1d0*/  MUFU.EX2 R156, R156 ;  /* 0x0000009c009c7308 */ /* 0x000ea60000000800 */
[----:B------:R-:W-:-:S04]  /*a1e0*/  FADD.FTZ R172, R177, R172 ;  /* 0x000000acb1ac7221 */ /* 0x000fc80000010000 */
[----:B------:R-:W-:Y:S01]  /*a1f0*/  FADD.FTZ R172, R180, R172 ;  /* 0x000000acb4ac7221 */ /* 0x000fe20000010000 */
[----:B------:R-:W3:Y:S01]  /*a200*/  MUFU.EX2 R158, R158 ;  /* 0x0000009e009e7308 */ /* 0x000ee20000000800 */
[----:B0-----:R-:W-:Y:S01]  /*a210*/  F2FP.F16.F32.PACK_AB R161, R12, R157 ;  /* 0x0000009d0ca1723e */ /* 0x001fe200000000ff */
[----:B------:R-:W-:Y:S01]  /*a220*/  FADD.FTZ R157, R157, R153 ;  /* 0x000000999d9d7221 */ /* 0x000fe20000010000 */
[----:B------:R-:W-:-:S03]  /*a230*/  FADD.FTZ R172, R181, R172 ;  /* 0x000000acb5ac7221 */ /* 0x000fc60000010000 */
[----:B------:R-:W-:Y:S01]  /*a240*/  FADD.FTZ R157, R12, R157 ;  /* 0x0000009d0c9d7221 */ /* 0x000fe20000010000 */
[----:B------:R-:W-:Y:S01]  /*a250*/  FADD.FTZ R172, R184, R172 ;  /* 0x000000acb8ac7221 */ /* 0x000fe20000010000 */
[----:B------:R-:W-:Y:S02]  /*a260*/  MUFU.EX2 R159, R159 ;  /* 0x0000009f009f7308 */ /* 0x000fe40000000800 */
[----:B--2---:R-:W-:Y:S01]  /*a270*/  FADD.FTZ R157, R156, R157 ;  /* 0x0000009d9c9d7221 */ /* 0x004fe20000010000 */
[----:B------:R-:W-:-:S04]  /*a280*/  FADD.FTZ R172, R185, R172 ;  /* 0x000000acb9ac7221 */ /* 0x000fc80000010000 */
[----:B------:R-:W-:Y:S01]  /*a290*/  FADD.FTZ R172, R188, R172 ;  /* 0x000000acbcac7221 */ /* 0x000fe20000010000 */
[C---:B---3--:R-:W-:Y:S01]  /*a2a0*/  F2FP.F16.F32.PACK_AB R163, R158.reuse, R156 ;  /* 0x0000009c9ea3723e */ /* 0x048fe200000000ff */
[----:B------:R-:W-:Y:S02]  /*a2b0*/  FADD.FTZ R157, R158, R157 ;  /* 0x0000009d9e9d7221 */ /* 0x000fe40000010000 */
[----:B------:R-:W-:Y:S01]  /*a2c0*/  FADD.FTZ R189, R189, R172 ;  /* 0x000000acbdbd7221 */ /* 0x000fe20000010000 */
[----:B------:R-:W-:-:S03]  /*a2d0*/  WARPGROUP.ARRIVE ;  /* 0x00000000000079c5 */ /* 0x000fc60000000000 */
[----:B------:R-:W-:-:S03]  /*a2e0*/  FADD.FTZ R189, R192, R189 ;  /* 0x000000bdc0bd7221 */ /* 0x000fc60000010000 */
[----:B------:R-:W-:Y:S01]  /*a2f0*/  HGMMA.64x256x16.F32 R24, R160, gdesc[UR8].tnspB, R24, gsb0 ;  /* 0x43e00008a0187df0 */ /* 0x000fe20008000818 */
[----:B------:R-:W-:Y:S01]  /*a300*/  UIADD3 UR10, UR6, 0x180, URZ ;  /* 0x00000180060a7890 */ /* 0x000fe2000fffe03f */
[----:B------:R-:W-:Y:S01]  /*a310*/  FADD.FTZ R189, R204, R189 ;  /* 0x000000bdccbd7221 */ /* 0x000fe20000010000 */
[----:B------:R-:W-:Y:S01]  /*a320*/  UMOV UR11, 0x40000040 ;  /* 0x40000040000b7882 */ /* 0x000fe20000000000 */
[----:B------:R-:W-:Y:S02]  /*a330*/  WARPGROUP.DEPBAR.LE gsb0, 0x0 ;  /* 0x00008000000079c5 */ /* 0x000fe40000010000 */
[-CC-:B------:R-:W-:Y:S01]  /*a340*/  FFMA.FTZ R160, R0, R13.reuse, -R198.reuse ;  /* 0x0000000d00a07223 */ /* 0x180fe200000108c6 */
[-CC-:B------:R-:W-:Y:S01]  /*a350*/  FFMA.FTZ R0, R175, R13.reuse, -R198.reuse ;  /* 0x0000000daf007223 */ /* 0x180fe200000108c6 */
[-CC-:B------:R-:W-:Y:S01]  /*a360*/  FFMA.FTZ R161, R183, R13.reuse, -R198.reuse ;  /* 0x0000000db7a17223 */ /* 0x180fe200000108c6 */
[-CC-:B------:R-:W-:Y:S01]  /*a370*/  FFMA.FTZ R162, R174, R13.reuse, -R198.reuse ;  /* 0x0000000daea27223 */ /* 0x180fe200000108c6 */
[----:B------:R-:W-:-:S02]  /*a380*/  FFMA.FTZ R163, R178, R13, -R198 ;  /* 0x0000000db2a37223 */ /* 0x000fc400000108c6 */
[----:B------:R-:W-:Y:S08]  /*a390*/  MUFU.EX2 R160, R160 ;  /* 0x000000a000a07308 */ /* 0x000ff00000000800 */
[----:B------:R-:W0:Y:S08]  /*a3a0*/  MUFU.EX2 R0, R0 ;  /* 0x0000000000007308 */ /* 0x000e300000000800 */
[----:B------:R-:W2:Y:S08]  /*a3b0*/  MUFU.EX2 R161, R161 ;  /* 0x000000a100a17308 */ /* 0x000eb00000000800 */
[----:B------:R-:W3:Y:S01]  /*a3c0*/  MUFU.EX2 R162, R162 ;  /* 0x000000a200a27308 */ /* 0x000ee20000000800 */
[----:B0-----:R-:W-:Y:S01]  /*a3d0*/  F2FP.F16.F32.PACK_AB R165, R0, R160 ;  /* 0x000000a000a5723e */ /* 0x001fe200000000ff */
[----:B------:R-:W-:-:S04]  /*a3e0*/  FADD.FTZ R160, R160, R157 ;  /* 0x0000009da0a07221 */ /* 0x000fc80000010000 */
[----:B------:R-:W-:Y:S01]  /*a3f0*/  FADD.FTZ R160, R0, R160 ;  /* 0x000000a000a07221 */ /* 0x000fe20000010000 */
[----:B------:R-:W-:Y:S01]  /*a400*/  FADD.FTZ R0, R196, R189 ;  /* 0x000000bdc4007221 */ /* 0x000fe20000010000 */
[----:B------:R-:W0:Y:S01]  /*a410*/  MUFU.EX2 R163, R163 ;  /* 0x000000a300a37308 */ /* 0x000e220000000800 */
[----:B--2---:R-:W-:Y:S01]  /*a420*/  F2FP.F16.F32.PACK_AB R167, R161, R159 ;  /* 0x0000009fa1a7723e */ /* 0x004fe200000000ff */
[----:B------:R-:W-:Y:S01]  /*a430*/  FADD.FTZ R160, R159, R160 ;  /* 0x000000a09fa07221 */ /* 0x000fe20000010000 */
[----:B------:R-:W-:Y:S02]  /*a440*/  FADD.FTZ R0, R215, R0 ;  /* 0x00000000d7007221 */ /* 0x000fe40000010000 */
[----:B------:R-:W-:Y:S01]  /*a450*/  WARPGROUP.ARRIVE ;  /* 0x00000000000079c5 */ /* 0x000fe20000000000 */
[----:B------:R-:W-:-:S04]  /*a460*/  FADD.FTZ R160, R161, R160 ;  /* 0x000000a0a1a07221 */ /* 0x000fc80000010000 */
[----:B---3--:R-:W-:Y:S01]  /*a470*/  FADD.FTZ R160, R162, R160 ;  /* 0x000000a0a2a07221 */ /* 0x008fe20000010000 */
[----:B------:R-:W-:Y:S01]  /*a480*/  HGMMA.64x256x16.F32 R24, R164, gdesc[UR8].tnspB, R24, gsb0 ;  /* 0x43e00008a4187df0 */ /* 0x000fe20008000818 */
[----:B------:R-:W-:Y:S01]  /*a490*/  UIADD3 UR10, UR6, 0x200, URZ ;  /* 0x00000200060a7890 */ /* 0x000fe2000fffe03f */
[----:B------:R-:W-:Y:S01]  /*a4a0*/  UMOV UR11, 0x40000040 ;  /* 0x40000040000b7882 */ /* 0x000fe20000000000 */
[----:B------:R-:W-:Y:S01]  /*a4b0*/  UIADD3 UR6, UR6, 0x280, URZ ;  /* 0x0000028006067890 */ /* 0x000fe2000fffe03f */
[C---:B0-----:R-:W-:Y:S01]  /*a4c0*/  F2FP.F16.F32.PACK_AB R153, R163.reuse, R162 ;  /* 0x000000a2a399723e */ /* 0x041fe200000000ff */
[----:B------:R-:W-:Y:S01]  /*a4d0*/  FADD.FTZ R160, R163, R160 ;  /* 0x000000a0a3a07221 */ /* 0x000fe20000010000 */
[----:B------:R-:W-:Y:S02]  /*a4e0*/  WARPGROUP.DEPBAR.LE gsb0, 0x0 ;  /* 0x00008000000079c5 */ /* 0x000fe40000010000 */
[-CC-:B------:R-:W-:Y:S01]  /*a4f0*/  FFMA.FTZ R164, R182, R13.reuse, -R198.reuse ;  /* 0x0000000db6a47223 */ /* 0x180fe200000108c6 */
[----:B------:R-:W-:-:S05]  /*a500*/  FFMA.FTZ R165, R186, R13, -R198 ;  /* 0x0000000dbaa57223 */ /* 0x000fca00000108c6 */
[----:B------:R-:W0:Y:S08]  /*a510*/  MUFU.EX2 R164, R164 ;  /* 0x000000a400a47308 */ /* 0x000e300000000800 */
[----:B------:R-:W2:Y:S01]  /*a520*/  MUFU.EX2 R165, R165 ;  /* 0x000000a500a57308 */ /* 0x000ea20000000800 */
[----:B0-----:R-:W-:Y:S01]  /*a530*/  FADD.FTZ R160, R164, R160 ;  /* 0x000000a0a4a07221 */ /* 0x001fe20000010000 */
[----:B--2---:R-:W-:-:S03]  /*a540*/  F2FP.F16.F32.PACK_AB R155, R165, R164 ;  /* 0x000000a4a59b723e */ /* 0x004fc600000000ff */
[----:B------:R-:W-:Y:S01]  /*a550*/  FADD.FTZ R160, R165, R160 ;  /* 0x000000a0a5a07221 */ /* 0x000fe20000010000 */
[----:B------:R-:W-:-:S06]  /*a560*/  WARPGROUP.ARRIVE ;  /* 0x00000000000079c5 */ /* 0x000fcc0000000000 */
[----:B------:R-:W-:Y:S01]  /*a570*/  HGMMA.64x256x16.F32 R24, R152, gdesc[UR8].tnspB, R24, gsb0 ;  /* 0x43e0000898187df0 */ /* 0x000fe20008000818 */
[----:B------:R-:W-:Y:S01]  /*a580*/  UMOV UR10, UR6 ;  /* 0x00000006000a7c82 */ /* 0x000fe20008000000 */
[----:B------:R-:W-:Y:S01]  /*a590*/  UMOV UR11, 0x40000040 ;  /* 0x40000040000b7882 */ /* 0x000fe20000000000 */
[----:B------:R-:W-:Y:S02]  /*a5a0*/  WARPGROUP.DEPBAR.LE gsb0, 0x0 ;  /* 0x00008000000079c5 */ /* 0x000fe40000010000 */
[----:B------:R-:W-:Y:S02]  /*a5b0*/  F2FP.F16.F32.PACK_AB R152, R204, R192 ;  /* 0x000000c0cc98723e */ /* 0x000fe400000000ff */
[----:B------:R-:W-:Y:S01]  /*a5c0*/  F2FP.F16.F32.PACK_AB R153, R190, R187 ;  /* 0x000000bbbe99723e */ /* 0x000fe200000000ff */
[----:B------:R-:W-:Y:S01]  /*a5d0*/  FADD.FTZ R187, R187, R160 ;  /* 0x000000a0bbbb7221 */ /* 0x000fe20000010000 */
[----:B------:R-:W-:Y:S02]  /*a5e0*/  F2FP.F16.F32.PACK_AB R154, R215, R196 ;  /* 0x000000c4d79a723e */ /* 0x000fe400000000ff */
[----:B------:R-:W-:Y:S01]  /*a5f0*/  F2FP.F16.F32.PACK_AB R155, R194, R191 ;  /* 0x000000bfc29b723e */ /* 0x000fe200000000ff */
[----:B------:R-:W-:-:S03]  /*a600*/  FADD.FTZ R190, R190, R187 ;  /* 0x000000bbbebe7221 */ /* 0x000fc60000010000 */
[----:B------:R-:W-:Y:S01]  /*a610*/  WARPGROUP.ARRIVE ;  /* 0x00000000000079c5 */ /* 0x000fe20000000000 */
[----:B------:R-:W-:-:S04]  /*a620*/  FADD.FTZ R191, R191, R190 ;  /* 0x000000bebfbf7221 */ /* 0x000fc80000010000 */
[----:B------:R-:W-:-:S08]  /*a630*/  FADD.FTZ R12, R194, R191 ;  /* 0x000000bfc20c7221 */ /* 0x000fd00000010000 */
[----:B------:R-:W-:Y:S03]  /*a640*/  HGMMA.64x256x16.F32 R24, R152, gdesc[UR8].tnspB, R24, gsb0 ;  /* 0x43e0000898187df0 */ /* 0x000fe60008000818 */
[----:B------:R-:W-:Y:S02]  /*a650*/  WARPGROUP.DEPBAR.LE gsb0, 0x0 ;  /* 0x00008000000079c5 */ /* 0x000fe40000010000 */
[----:B------:R0:W-:Y:S02]  /*a660*/  @!P1 SYNCS.ARRIVE.TRANS64.RED.A1T0 RZ, [R21+URZ], RZ ;  /* 0x000000ff15ff99a7 */ /* 0x0001e4000810043f */
[----:B0-----:R-:W-:Y:S01]  /*a670*/  IMAD.MOV.U32 R21, RZ, RZ, R169 ;  /* 0x000000ffff157224 */ /* 0x001fe200078e00a9 */
[----:B-1----:R-:W-:Y:S06]  /*a680*/  @P2 BRA `(.L_x_14404) ;  /* 0xffffffd400c02947 */ /* 0x002fec000383ffff */
.L_x_14395:
[----:B------:R-:W2:Y:S01]  /*a690*/  LDL.LU R152, [R1+0x40] ;  /* 0x0000400001987983 */ /* 0x000ea20000300800 */
[----:B------:R-:W-:Y:S01]  /*a6a0*/  UIADD3 UR36, UR36, 0x1, URZ ;  /* 0x0000000124247890 */ /* 0x000fe2000fffe03f */
[----:B------:R0:W-:Y:S06]  /*a6b0*/  BAR.ARV R170, 0x100 ;  /* 0x000400aa0000751d */ /* 0x0001ec0000002000 */
[----:B------:R-:W-:Y:S02]  /*a6c0*/  UISETP.NE.AND UP0, UPT, UR36, 0x2, UPT ;  /* 0x000000022400788c */ /* 0x000fe4000bf05270 */
[----:B------:R-:W-:Y:S06]  /*a6d0*/  BAR.ARV 0x8, 0x180 ;  /* 0x0206000000007b1d */ /* 0x000fec0000002000 */
[----:B------:R-:W-:Y:S01]  /*a6e0*/  USEL UR4, URZ, 0x1, UP0 ;  /* 0x000000013f047887 */ /* 0x000fe20008000000 */
[----:B------:R-:W-:Y:S01]  /*a6f0*/  PLOP3.LUT P0, PT, PT, PT, PT, 0x8, 0x0 ;  /* 0x000000000000781c */ /* 0x000fe20003f0e170 */
[----:B------:R-:W1:Y:S01]  /*a700*/  SHFL.BFLY PT, R3, R0, 0x2, 0x1f ;  /* 0x0c401f0000037f89 */ /* 0x000e6200000e0000 */
[----:B------:R-:W-:-:S02]  /*a710*/  USEL UR36, UR36, URZ, UP0 ;  /* 0x0000003f24247287 */ /* 0x000fc40008000000 */
[----:B------:R-:W-:Y:S01]  /*a720*/  ULOP3.LUT UR37, UR37, UR4, URZ, 0x3c, !UPT ;  /* 0x0000000425257292 */ /* 0x000fe2000f8e3c3f */
[----:B------:R-:W3:Y:S01]  /*a730*/  SHFL.BFLY PT, R5, R12, 0x2, 0x1f ;  /* 0x0c401f000c057f89 */ /* 0x000ee200000e0000 */
[----:B-1----:R-:W-:Y:S01]  /*a740*/  FADD.FTZ R3, R3, R0 ;  /* 0x0000000003037221 */ /* 0x002fe20000010000 */
[----:B------:R-:W-:Y:S02]  /*a750*/  IMAD.MOV.U32 R0, RZ, RZ, RZ ;  /* 0x000000ffff007224 */ /* 0x000fe400078e00ff */
[----:B---3--:R-:W-:Y:S02]  /*a760*/  FADD.FTZ R5, R5, R12 ;  /* 0x0000000c05057221 */ /* 0x008fe40000010000 */
[----:B------:R-:W1:Y:S04]  /*a770*/  SHFL.BFLY PT, R2, R3, 0x1, 0x1f ;  /* 0x0c201f0003027f89 */ /* 0x000e6800000e0000 */
[----:B------:R-:W3:Y:S01]  /*a780*/  SHFL.BFLY PT, R4, R5, 0x1, 0x1f ;  /* 0x0c201f0005047f89 */ /* 0x000ee200000e0000 */
[----:B-1----:R-:W-:Y:S01]  /*a790*/  FADD.FTZ R6, R3, R2 ;  /* 0x0000000203067221 */ /* 0x002fe20000010000 */
[----:B------:R-:W-:-:S02]  /*a7a0*/  IMAD.MOV.U32 R2, RZ, RZ, RZ ;  /* 0x000000ffff027224 */ /* 0x000fc400078e00ff */
[----:B------:R-:W-:Y:S02]  /*a7b0*/  IMAD.MOV.U32 R3, RZ, RZ, -0x800000 ;  /* 0xff800000ff037424 */ /* 0x000fe400078e00ff */
[----:B---3--:R-:W-:Y:S01]  /*a7c0*/  FADD.FTZ R7, R5, R4 ;  /* 0x0000000405077221 */ /* 0x008fe20000010000 */
[----:B------:R-:W-:-:S04]  /*a7d0*/  FSETP.NE.FTZ.AND P1, PT, R6, RZ, PT ;  /* 0x000000ff0600720b */ /* 0x000fc80003f35000 */
[----:B------:R-:W-:-:S09]  /*a7e0*/  FSETP.NE.FTZ.AND P2, PT, R7, RZ, PT ;  /* 0x000000ff0700720b */ /* 0x000fd20003f55000 */
[----:B------:R-:W1:Y:S08]  /*a7f0*/  @P1 MUFU.LG2 R4, R6 ;  /* 0x0000000600041308 */ /* 0x000e700000000c00 */
[----:B------:R-:W3:Y:S08]  /*a800*/  @P2 MUFU.LG2 R5, R7 ;  /* 0x0000000700052308 */ /* 0x000ef00000000c00 */
[----:B------:R4:W5:Y:S01]  /*a810*/  @P1 MUFU.RCP R2, R6 ;  /* 0x0000000600021308 */ /* 0x0009620000001000 */
[----:B-1----:R-:W-:-:S07]  /*a820*/  @P1 FMUL.FTZ R4, R4, 0.69314718246459960938 ;  /* 0x3f31721804041820 */ /* 0x002fce0000410000 */
[----:B------:R-:W1:Y:S01]  /*a830*/  @P2 MUFU.RCP R0, R7 ;  /* 0x0000000700002308 */ /* 0x000e620000001000 */
[C---:B----4-:R-:W-:Y:S01]  /*a840*/  @P1 FMUL.FTZ R6, R13.reuse, 0.69314718246459960938 ;  /* 0x3f3172180d061820 */ /* 0x050fe20000410000 */
[----:B------:R-:W-:Y:S01]  /*a850*/  @P2 FMUL.FTZ R13, R13, 0.69314718246459960938 ;  /* 0x3f3172180d0d2820 */ /* 0x000fe20000410000 */
[----:B---3--:R-:W-:Y:S02]  /*a860*/  @P2 FMUL.FTZ R5, R5, 0.69314718246459960938 ;  /* 0x3f31721805052820 */ /* 0x008fe40000410000 */
[----:B------:R-:W-:Y:S01]  /*a870*/  @P1 FFMA.FTZ R3, R6, R20, R4 ;  /* 0x0000001406031223 */ /* 0x000fe20000010004 */
        /* <DEDUP_REMOVED lines=132> */
.L_x_14373:
[----:B------:R-:W1:Y:S01]  /*b0c0*/  S2R R5, SR_CgaCtaId ;  /* 0x0000000000057919 */ /* 0x000e620000008800 */
[----:B------:R-:W-:Y:S01]  /*b0d0*/  MOV R0, 0x400 ;  /* 0x0000040000007802 */ /* 0x000fe20000000f00 */
[----:B------:R-:W-:Y:S01]  /*b0e0*/  BSSY B0, `(.L_x_14405) ;  /* 0x000047a000007945 */ /* 0x000fe20003800000 */
[----:B------:R-:W-:Y:S02]  /*b0f0*/  BAR.SYNC.DEFER_BLOCKING 0x5, 0x180 ;  /* 0x0146000000007b1d */ /* 0x000fe40000010000 */
[----:B-1----:R-:W-:-:S05]  /*b100*/  LEA R0, R5, R0, 0x18 ;  /* 0x0000000005007211 */ /* 0x002fca00078ec0ff */
[----:B------:R1:W2:Y:S01]  /*b110*/  LDS.128 R4, [R0+0x324d0] ;  /* 0x0324d00000047984 */ /* 0x0002a20000000c00 */
[----:B------:R-:W-:Y:S06]  /*b120*/  BAR.ARV 0x4, 0x180 ;  /* 0x0106000000007b1d */ /* 0x000fec0000002000 */
[----:B------:R-:W-:Y:S05]  /*b130*/  @P0 BRA `(.L_x_14406) ;  /* 0x00000038003c0947 */ /* 0x000fea0003800000 */
[----:B------:R-:W3:Y:S01]  /*b140*/  LDL R8, [R1+0x80] ;  /* 0x0000800001087983 */ /* 0x000ee20000100800 */
[----:B------:R-:W4:Y:S01]  /*b150*/  S2R R9, SR_SWINHI ;  /* 0x0000000000097919 */ /* 0x000f220000002f00 */
[----:B------:R-:W-:Y:S01]  /*b160*/  F2FP.F16.F32.PACK_AB R10, R29, R28 ;  /* 0x0000001c1d0a723e */ /* 0x000fe200000000ff */
[----:B------:R-:W-:Y:S01]  /*b170*/  ULDC.64 UR4, c[0x0][0xd08] ;  /* 0x0003420000047ab9 */ /* 0x000fe20000000a00 */
[----:B------:R-:W-:Y:S01]  /*b180*/  F2FP.F16.F32.PACK_AB R11, R31, R30 ;  /* 0x0000001e1f0b723e */ /* 0x000fe200000000ff */
[----:B------:R-:W2:Y:S01]  /*b190*/  LDL R161, [R1+0x3c] ;  /* 0x00003c0001a17983 */ /* 0x000ea20000100800 */
[----:B------:R-:W-:Y:S02]  /*b1a0*/  MOV R20, R0 ;  /* 0x0000000000147202 */ /* 0x000fe40000000f00 */
[----:B----4-:R-:W-:Y:S02]  /*b1b0*/  MOV R21, R9 ;  /* 0x0000000900157202 */ /* 0x010fe40000000f00 */
[----:B------:R-:W-:-:S02]  /*b1c0*/  F2FP.F16.F32.PACK_AB R14, R37, R36 ;  /* 0x00000024250e723e */ /* 0x000fc400000000ff */
[----:B------:R-:W-:Y:S01]  /*b1d0*/  F2FP.F16.F32.PACK_AB R15, R39, R38 ;  /* 0x00000026270f723e */ /* 0x000fe200000000ff */
        /* <DEDUP_REMOVED lines=8> */
[----:B------:R-:W-:-:S02]  /*b260*/  SHF.R.U64 R18, R18, 0x3, RZ ;  /* 0x0000000312127819 */ /* 0x000fc400000012ff */
[----:B------:R-:W-:Y:S02]  /*b270*/  IADD3 R17, P1, R22, 0x60, RZ ;  /* 0x0000006016117810 */ /* 0x000fe40007f3e0ff */
[----:B--2---:R-:W-:Y:S02]  /*b280*/  MOV R4, R8 ;  /* 0x0000000800047202 */ /* 0x004fe40000000f00 */
[----:B------:R-:W-:Y:S02]  /*b290*/  F2FP.F16.F32.PACK_AB R8, R25, R24 ;  /* 0x000000181908723e */ /* 0x000fe400000000ff */
[----:B------:R-:W-:Y:S02]  /*b2a0*/  F2FP.F16.F32.PACK_AB R9, R27, R26 ;  /* 0x0000001a1b09723e */ /* 0x000fe400000000ff */
[----:B------:R-:W-:Y:S01]  /*b2b0*/  LOP3.LUT R18, R18, R19, RZ, 0x3c, !PT ;  /* 0x0000001312127212 */ /* 0x000fe200078e3cff */
[----:B------:R-:W-:Y:S01]  /*b2c0*/  IMAD.X R19, RZ, RZ, R23, P0 ;  /* 0x000000ffff137224 */ /* 0x000fe200000e0617 */
[----:B------:R-:W-:-:S02]  /*b2d0*/  LOP3.LUT R16, R17, 0x380, RZ, 0xc0, !PT ;  /* 0x0000038011107812 */ /* 0x000fc400078ec0ff */
[C---:B------:R-:W-:Y:S01]  /*b2e0*/  IADD3 R153, P0, R22.reuse, 0x4000, RZ ;  /* 0x0000400016997810 */ /* 0x040fe20007f1e0ff */
[----:B------:R2:W-:Y:S01]  /*b2f0*/  STSM.16.M88.4 [R4], R8 ;  /* 0x0000000804007844 */ /* 0x0005e20000000200 */
[----:B------:R-:W-:Y:S02]  /*b300*/  IADD3 R13, P2, R22, 0x20, RZ ;  /* 0x00000020160d7810 */ /* 0x000fe40007f5e0ff */
[----:B------:R-:W-:Y:S02]  /*b310*/  SHF.R.U64 R16, R16, 0x3, RZ ;  /* 0x0000000310107819 */ /* 0x000fe400000012ff */
[----:B------:R-:W-:Y:S02]  /*b320*/  LOP3.LUT R12, R13, 0x380, RZ, 0xc0, !PT ;  /* 0x000003800d0c7812 */ /* 0x000fe400078ec0ff */
[----:B------:R-:W-:Y:S01]  /*b330*/  LOP3.LUT R16, R16, R17, RZ, 0x3c, !PT ;  /* 0x0000001110107212 */ /* 0x000fe200078e3cff */
[----:B------:R-:W-:Y:S01]  /*b340*/  IMAD.X R17, RZ, RZ, R23, P1 ;  /* 0x000000ffff117224 */ /* 0x000fe200008e0617 */
[----:B------:R-:W-:-:S02]  /*b350*/  SHF.R.U64 R12, R12, 0x3, RZ ;  /* 0x000000030c0c7819 */ /* 0x000fc400000012ff */
[----:B--2---:R-:W-:Y:S02]  /*b360*/  MOV R4, R18 ;  /* 0x0000001200047202 */ /* 0x004fe40000000f00 */
[----:B------:R-:W-:Y:S02]  /*b370*/  LOP3.LUT R18, R153, 0x380, RZ, 0xc0, !PT ;  /* 0x0000038099127812 */ /* 0x000fe400078ec0ff */
[----:B------:R-:W-:Y:S02]  /*b380*/  IADD3 R155, P1, R22, 0x4020, RZ ;  /* 0x00004020169b7810 */ /* 0x000fe40007f3e0ff */
[----:B------:R-:W-:Y:S02]  /*b390*/  SHF.R.U64 R18, R18, 0x3, RZ ;  /* 0x0000000312127819 */ /* 0x000fe400000012ff */
[----:B------:R-:W-:Y:S02]  /*b3a0*/  LOP3.LUT R12, R12, R13, RZ, 0x3c, !PT ;  /* 0x0000000d0c0c7212 */ /* 0x000fe400078e3cff */
[----:B------:R-:W-:Y:S01]  /*b3b0*/  LOP3.LUT R18, R18, R153, RZ, 0x3c, !PT ;  /* 0x0000009912127212 */ /* 0x000fe200078e3cff */
[----:B------:R-:W-:Y:S01]  /*b3c0*/  IMAD.X R13, RZ, RZ, R23, P2 ;  /* 0x000000ffff0d7224 */ /* 0x000fe200010e0617 */
[----:B------:R-:W-:-:S02]  /*b3d0*/  MOV R153, R16 ;  /* 0x0000001000997202 */ /* 0x000fc40000000f00 */
[----:B------:R-:W-:Y:S02]  /*b3e0*/  LOP3.LUT R16, R155, 0x380, RZ, 0xc0, !PT ;  /* 0x000003809b107812 */ /* 0x000fe400078ec0ff */
[----:B0-----:R-:W-:Y:S02]  /*b3f0*/  MOV R152, R12 ;  /* 0x0000000c00987202 */ /* 0x001fe40000000f00 */
[----:B------:R-:W-:Y:S01]  /*b400*/  SHF.R.U64 R16, R16, 0x3, RZ ;  /* 0x0000000310107819 */ /* 0x000fe200000012ff */
[--C-:B------:R-:W-:Y:S01]  /*b410*/  IMAD.X R19, RZ, RZ, R23.reuse, P0 ;  /* 0x000000ffff137224 */ /* 0x100fe200000e0617 */
[----:B------:R-:W-:Y:S02]  /*b420*/  F2FP.F16.F32.PACK_AB R12, R33, R32 ;  /* 0x00000020210c723e */ /* 0x000fe400000000ff */
[----:B------:R-:W-:Y:S02]  /*b430*/  F2FP.F16.F32.PACK_AB R13, R35, R34 ;  /* 0x00000022230d723e */ /* 0x000fe400000000ff */
[----:B------:R-:W-:Y:S01]  /*b440*/  LOP3.LUT R16, R16, R155, RZ, 0x3c, !PT ;  /* 0x0000009b10107212 */ /* 0x000fe200078e3cff */
[----:B------:R-:W-:Y:S01]  /*b450*/  IMAD.X R17, RZ, RZ, R23, P1 ;  /* 0x000000ffff117224 */ /* 0x000fe200008e0617 */
[----:B------:R-:W-:-:S02]  /*b460*/  F2FP.F16.F32.PACK_AB R8, R41, R40 ;  /* 0x000000282908723e */ /* 0x000fc400000000ff */
[----:B------:R-:W-:Y:S02]  /*b470*/  F2FP.F16.F32.PACK_AB R9, R43, R42 ;  /* 0x0000002a2b09723e */ /* 0x000fe400000000ff */
[----:B------:R-:W-:Y:S02]  /*b480*/  F2FP.F16.F32.PACK_AB R10, R45, R44 ;  /* 0x0000002c2d0a723e */ /* 0x000fe400000000ff */
[----:B------:R-:W-:Y:S02]  /*b490*/  F2FP.F16.F32.PACK_AB R11, R47, R46 ;  /* 0x0000002e2f0b723e */ /* 0x000fe400000000ff */
[C---:B------:R-:W-:Y:S01]  /*b4a0*/  IADD3 R155, P0, R22.reuse, 0x4040, RZ ;  /* 0x00004040169b7810 */ /* 0x040fe20007f1e0ff */
[----:B------:R0:W-:Y:S01]  /*b4b0*/  STSM.16.M88.4 [R152], R12 ;  /* 0x0000000c98007844 */ /* 0x0001e20000000200 */
[----:B------:R-:W-:-:S03]  /*b4c0*/  IADD3 R157, P1, R22, 0x4060, RZ ;  /* 0x00004060169d7810 */ /* 0x000fc60007f3e0ff */
[----:B------:R2:W-:Y:S01]  /*b4d0*/  STSM.16.M88.4 [R4], R8 ;  /* 0x0000000804007844 */ /* 0x0005e20000000200 */
[----:B0-----:R-:W-:Y:S02]  /*b4e0*/  MOV R152, R18 ;  /* 0x0000001200987202 */ /* 0x001fe40000000f00 */
[----:B------:R-:W-:Y:S02]  /*b4f0*/  LOP3.LUT R18, R155, 0x380, RZ, 0xc0, !PT ;  /* 0x000003809b127812 */ /* 0x000fe400078ec0ff */
[----:B--2---:R-:W-:Y:S02]  /*b500*/  MOV R4, R16 ;  /* 0x0000001000047202 */ /* 0x004fe40000000f00 */
[----:B------:R-:W-:Y:S02]  /*b510*/  F2FP.F16.F32.PACK_AB R12, R49, R48 ;  /* 0x00000030310c723e */ /* 0x000fe400000000ff */
[----:B------:R-:W-:Y:S02]  /*b520*/  F2FP.F16.F32.PACK_AB R13, R51, R50 ;  /* 0x00000032330d723e */ /* 0x000fe400000000ff */
[----:B------:R-:W-:-:S02]  /*b530*/  F2FP.F16.F32.PACK_AB R14, R53, R52 ;  /* 0x00000034350e723e */ /* 0x000fc400000000ff */
[----:B------:R-:W-:Y:S02]  /*b540*/  F2FP.F16.F32.PACK_AB R15, R55, R54 ;  /* 0x00000036370f723e */ /* 0x000fe400000000ff */
[----:B------:R-:W-:Y:S02]  /*b550*/  LOP3.LUT R16, R157, 0x380, RZ, 0xc0, !PT ;  /* 0x000003809d107812 */ /* 0x000fe400078ec0ff */
[----:B------:R-:W-:Y:S01]  /*b560*/  SHF.R.U64 R18, R18, 0x3, RZ ;  /* 0x0000000312127819 */ /* 0x000fe200000012ff */
[----:B------:R-:W-:Y:S01]  /*b570*/  IMAD.X R19, RZ, RZ, R23, P0 ;  /* 0x000000ffff137224 */ /* 0x000fe200000e0617 */
[----:B------:R-:W-:Y:S02]  /*b580*/  F2FP.F16.F32.PACK_AB R8, R57, R56 ;  /* 0x000000383908723e */ /* 0x000fe400000000ff */
[----:B------:R-:W-:Y:S02]  /*b590*/  F2FP.F16.F32.PACK_AB R9, R59, R58 ;  /* 0x0000003a3b09723e */ /* 0x000fe400000000ff */
[----:B------:R-:W-:-:S02]  /*b5a0*/  F2FP.F16.F32.PACK_AB R10, R61, R60 ;  /* 0x0000003c3d0a723e */ /* 0x000fc400000000ff */
[----:B------:R-:W-:Y:S01]  /*b5b0*/  F2FP.F16.F32.PACK_AB R11, R63, R62 ;  /* 0x0000003e3f0b723e */ /* 0x000fe200000000ff */
[----:B------:R0:W-:Y:S01]  /*b5c0*/  STSM.16.M88.4 [R153], R12 ;  /* 0x0000000c99007844 */ /* 0x0001e20000000200 */
[----:B------:R-:W-:Y:S02]  /*b5d0*/  SHF.R.U64 R16, R16, 0x3, RZ ;  /* 0x0000000310107819 */ /* 0x000fe400000012ff */
[----:B------:R-:W-:Y:S01]  /*b5e0*/  LOP3.LUT R18, R18, R155, RZ, 0x3c, !PT ;  /* 0x0000009b12127212 */ /* 0x000fe200078e3cff */
[----:B------:R-:W-:Y:S01]  /*b5f0*/  IMAD.X R17, RZ, RZ, R23, P1 ;  /* 0x000000ffff117224 */ /* 0x000fe200008e0617 */
[----:B------:R-:W-:Y:S01]  /*b600*/  IADD3 R155, P0, R22, 0x8000, RZ ;  /* 0x00008000169b7810 */ /* 0x000fe20007f1e0ff */
[----:B------:R2:W-:Y:S01]  /*b610*/  STSM.16.M88.4 [R152], R8 ;  /* 0x0000000898007844 */ /* 0x0005e20000000200 */
[----:B------:R-:W-:Y:S02]  /*b620*/  LOP3.LUT R16, R16, R157, RZ, 0x3c, !PT ;  /* 0x0000009d10107212 */ /* 0x000fe400078e3cff */
[----:B0-----:R-:W-:-:S02]  /*b630*/  F2FP.F16.F32.PACK_AB R12, R65, R64 ;  /* 0x00000040410c723e */ /* 0x001fc400000000ff */
[----:B------:R-:W-:Y:S02]  /*b640*/  F2FP.F16.F32.PACK_AB R13, R67, R66 ;  /* 0x00000042430d723e */ /* 0x000fe400000000ff */
[----:B------:R-:W-:Y:S02]  /*b650*/  F2FP.F16.F32.PACK_AB R14, R69, R68 ;  /* 0x00000044450e723e */ /* 0x000fe400000000ff */
[----:B------:R-:W-:Y:S02]  /*b660*/  F2FP.F16.F32.PACK_AB R15, R71, R70 ;  /* 0x00000046470f723e */ /* 0x000fe400000000ff */
[----:B------:R-:W-:Y:S02]  /*b670*/  MOV R153, R18 ;  /* 0x0000001200997202 */ /* 0x000fe40000000f00 */
[----:B--2---:R-:W-:Y:S02]  /*b680*/  F2FP.F16.F32.PACK_AB R8, R73, R72 ;  /* 0x000000484908723e */ /* 0x004fe400000000ff */
[----:B------:R-:W-:-:S02]  /*b690*/  F2FP.F16.F32.PACK_AB R9, R75, R74 ;  /* 0x0000004a4b09723e */ /* 0x000fc400000000ff */
[----:B------:R-:W-:Y:S02]  /*b6a0*/  F2FP.F16.F32.PACK_AB R10, R77, R76 ;  /* 0x0000004c4d0a723e */ /* 0x000fe400000000ff */
[----:B------:R-:W-:Y:S01]  /*b6b0*/  F2FP.F16.F32.PACK_AB R11, R79, R78 ;  /* 0x0000004e4f0b723e */ /* 0x000fe200000000ff */
[----:B------:R0:W-:Y:S01]  /*b6c0*/  STSM.16.M88.4 [R4], R12 ;  /* 0x0000000c04007844 */ /* 0x0001e20000000200 */
[----:B------:R-:W-:Y:S02]  /*b6d0*/  LOP3.LUT R18, R155, 0x380, RZ, 0xc0, !PT ;  /* 0x000003809b127812 */ /* 0x000fe400078ec0ff */
[----:B------:R-:W-:Y:S01]  /*b6e0*/  MOV R152, R16 ;  /* 0x0000001000987202 */ /* 0x000fe20000000f00 */
[----:B------:R2:W-:Y:S01]  /*b6f0*/  STSM.16.M88.4 [R153], R8 ;  /* 0x0000000899007844 */ /* 0x0005e20000000200 */
[----:B------:R-:W-:Y:S01]  /*b700*/  SHF.R.U64 R18, R18, 0x3, RZ ;  /* 0x0000000312127819 */ /* 0x000fe200000012ff */
[----:B------:R-:W-:Y:S01]  /*b710*/  IMAD.X R19, RZ, RZ, R23, P0 ;  /* 0x000000ffff137224 */ /* 0x000fe200000e0617 */
[----:B------:R-:W-:-:S02]  /*b720*/  IADD3 R156, P0, R22, 0xc060, RZ ;  /* 0x0000c060169c7810 */ /* 0x000fc40007f1e0ff */
[----:B------:R-:W-:Y:S02]  /*b730*/  LOP3.LUT R18, R18, R155, RZ, 0x3c, !PT ;  /* 0x0000009b12127212 */ /* 0x000fe400078e3cff */
[----:B0-----:R-:W-:Y:S02]  /*b740*/  F2FP.F16.F32.PACK_AB R12, R81, R80 ;  /* 0x00000050510c723e */ /* 0x001fe400000000ff */
[----:B------:R-:W-:Y:S02]  /*b750*/  F2FP.F16.F32.PACK_AB R13, R83, R82 ;  /* 0x00000052530d723e */ /* 0x000fe400000000ff */
[----:B------:R-:W-:Y:S02]  /*b760*/  F2FP.F16.F32.PACK_AB R14, R85, R84 ;  /* 0x00000054550e723e */ /* 0x000fe400000000ff */
[----:B------:R-:W-:Y:S02]  /*b770*/  F2FP.F16.F32.PACK_AB R15, R87, R86 ;  /* 0x00000056570f723e */ /* 0x000fe400000000ff */
[----:B--2---:R-:W-:-:S03]  /*b780*/  IADD3 R9, P5, R22, 0x8020, RZ ;  /* 0x0000802016097810 */ /* 0x004fc60007fbe0ff */
[----:B------:R0:W-:Y:S01]  /*b790*/  STSM.16.M88.4 [R152], R12 ;  /* 0x0000000c98007844 */ /* 0x0001e20000000200 */
[----:B------:R-:W-:Y:S02]  /*b7a0*/  LOP3.LUT R8, R9, 0x380, RZ, 0xc0, !PT ;  /* 0x0000038009087812 */ /* 0x000fe400078ec0ff */
[----:B------:R-:W-:Y:S02]  /*b7b0*/  IADD3 R11, P2, R22, 0x8060, RZ ;  /* 0x00008060160b7810 */ /* 0x000fe40007f5e0ff */
[----:B------:R-:W-:Y:S02]  /*b7c0*/  MOV R4, R18 ;  /* 0x0000001200047202 */ /* 0x000fe40000000f00 */
[----:B------:R-:W-:Y:S02]  /*b7d0*/  F2FP.F16.F32.PACK_AB R16, R89, R88 ;  /* 0x000000585910723e */ /* 0x000fe400000000ff */
[----:B------:R-:W-:Y:S02]  /*b7e0*/  LOP3.LUT R153, R156, 0x380, RZ, 0xc0, !PT ;  /* 0x000003809c997812 */ /* 0x000fe400078ec0ff */
[----:B------:R-:W-:-:S02]  /*b7f0*/  F2FP.F16.F32.PACK_AB R17, R91, R90 ;  /* 0x0000005a5b11723e */ /* 0x000fc400000000ff */
[----:B0-----:R-:W-:Y:S02]  /*b800*/  IADD3 R13, P4, R22, 0x8040, RZ ;  /* 0x00008040160d7810 */ /* 0x001fe40007f9e0ff */
[----:B------:R-:W-:Y:S02]  /*b810*/  F2FP.F16.F32.PACK_AB R18, R93, R92 ;  /* 0x0000005c5d12723e */ /* 0x000fe400000000ff */
[----:B------:R-:W-:Y:S02]  /*b820*/  LOP3.LUT R12, R13, 0x380, RZ, 0xc0, !PT ;  /* 0x000003800d0c7812 */ /* 0x000fe400078ec0ff */
[----:B------:R-:W-:Y:S02]  /*b830*/  F2FP.F16.F32.PACK_AB R19, R95, R94 ;  /* 0x0000005e5f13723e */ /* 0x000fe400000000ff */
[----:B------:R-:W-:Y:S02]  /*b840*/  SHF.R.U64 R8, R8, 0x3, RZ ;  /* 0x0000000308087819 */ /* 0x000fe400000012ff */
[----:B------:R-:W-:-:S02]  /*b850*/  LOP3.LUT R10, R11, 0x380, RZ, 0xc0, !PT ;  /* 0x000003800b0a7812 */ /* 0x000fc400078ec0ff */
[----:B------:R-:W-:Y:S01]  /*b860*/  SHF.R.U64 R12, R12, 0x3, RZ ;  /* 0x000000030c0c7819 */ /* 0x000fe200000012ff */
[----:B------:R0:W-:Y:S01]  /*b870*/  STSM.16.M88.4 [R4], R16 ;  /* 0x0000001004007844 */ /* 0x0001e20000000200 */
[----:B------:R-:W-:Y:S02]  /*b880*/  SHF.R.U64 R153, R153, 0x3, RZ ;  /* 0x0000000399997819 */ /* 0x000fe400000012ff */
[----:B------:R-:W-:Y:S02]  /*b890*/  IADD3 R159, P3, R22, 0xc000, RZ ;  /* 0x0000c000169f7810 */ /* 0x000fe40007f7e0ff */
[----:B------:R-:W-:Y:S01]  /*b8a0*/  LOP3.LUT R8, R8, R9, RZ, 0x3c, !PT ;  /* 0x0000000908087212 */ /* 0x000fe200078e3cff */
[--C-:B------:R-:W-:Y:S01]  /*b8b0*/  IMAD.X R9, RZ, RZ, R23.reuse, P5 ;  /* 0x000000ffff097224 */ /* 0x100fe200028e0617 */
[----:B------:R-:W-:Y:S01]  /*b8c0*/  LOP3.LUT R12, R12, R13, RZ, 0x3c, !PT ;  /* 0x0000000d0c0c7212 */ /* 0x000fe200078e3cff */
[----:B------:R-:W-:Y:S01]  /*b8d0*/  IMAD.X R13, RZ, RZ, R23, P4 ;  /* 0x000000ffff0d7224 */ /* 0x000fe200020e0617 */
[----:B------:R-:W-:-:S02]  /*b8e0*/  LOP3.LUT R152, R153, R156, RZ, 0x3c, !PT ;  /* 0x0000009c99987212 */ /* 0x000fc400078e3cff */
[----:B------:R-:W-:Y:S01]  /*b8f0*/  LOP3.LUT R158, R159, 0x380, RZ, 0xc0, !PT ;  /* 0x000003809f9e7812 */ /* 0x000fe200078ec0ff */
[----:B------:R-:W2:Y:S01]  /*b900*/  LDC.64 R156, c[0x0][0xd00] ;  /* 0x00034000ff9c7b82 */ /* 0x000ea20000000a00 */
[----:B------:R-:W-:Y:S02]  /*b910*/  IADD3 R155, P1, R22, 0xc040, RZ ;  /* 0x0000c040169b7810 */ /* 0x000fe40007f3e0ff */
[----:B0-----:R-:W-:Y:S01]  /*b920*/  SHF.R.U64 R16, R10, 0x3, RZ ;  /* 0x000000030a107819 */ /* 0x001fe200000012ff */
[----:B------:R-:W-:Y:S01]  /*b930*/  IMAD.X R17, RZ, RZ, R23, P2 ;  /* 0x000000ffff117224 */ /* 0x000fe200010e0617 */
[----:B------:R-:W-:Y:S02]  /*b940*/  IADD3 R153, P2, R22, 0xc020, RZ ;  /* 0x0000c02016997810 */ /* 0x000fe40007f5e0ff */
[----:B------:R-:W-:Y:S02]  /*b950*/  LOP3.LUT R16, R16, R11, RZ, 0x3c, !PT ;  /* 0x0000000b10107212 */ /* 0x000fe400078e3cff */
[----:B------:R-:W-:-:S02]  /*b960*/  MOV R18, R8 ;  /* 0x0000000800127202 */ /* 0x000fc40000000f00 */
[----:B------:R-:W-:Y:S02]  /*b970*/  F2FP.F16.F32.PACK_AB R8, R97, R96 ;  /* 0x000000606108723e */ /* 0x000fe400000000ff */
[----:B------:R-:W-:Y:S02]  /*b980*/  F2FP.F16.F32.PACK_AB R9, R99, R98 ;  /* 0x000000626309723e */ /* 0x000fe400000000ff */
[----:B------:R-:W-:Y:S02]  /*b990*/  F2FP.F16.F32.PACK_AB R10, R101, R100 ;  /* 0x00000064650a723e */ /* 0x000fe400000000ff */
[----:B------:R-:W-:Y:S02]  /*b9a0*/  F2FP.F16.F32.PACK_AB R11, R103, R102 ;  /* 0x00000066670b723e */ /* 0x000fe400000000ff */
[----:B------:R-:W-:Y:S02]  /*b9b0*/  SHF.R.U64 R158, R158, 0x3, RZ ;  /* 0x000000039e9e7819 */ /* 0x000fe400000012ff */
[----:B------:R-:W-:-:S02]  /*b9c0*/  LOP3.LUT R154, R155, 0x380, RZ, 0xc0, !PT ;  /* 0x000003809b9a7812 */ /* 0x000fc400078ec0ff */
[----:B------:R-:W-:Y:S02]  /*b9d0*/  MOV R4, R12 ;  /* 0x0000000c00047202 */ /* 0x000fe40000000f00 */
[----:B------:R-:W-:Y:S02]  /*b9e0*/  LOP3.LUT R22, R153, 0x380, RZ, 0xc0, !PT ;  /* 0x0000038099167812 */ /* 0x000fe400078ec0ff */
[----:B------:R-:W-:Y:S02]  /*b9f0*/  F2FP.F16.F32.PACK_AB R12, R105, R104 ;  /* 0x00000068690c723e */ /* 0x000fe400000000ff */
[----:B------:R-:W-:Y:S02]  /*ba00*/  F2FP.F16.F32.PACK_AB R13, R107, R106 ;  /* 0x0000006a6b0d723e */ /* 0x000fe400000000ff */
[----:B------:R-:W-:Y:S02]  /*ba10*/  F2FP.F16.F32.PACK_AB R14, R109, R108 ;  /* 0x0000006c6d0e723e */ /* 0x000fe400000000ff */
[----:B------:R-:W-:Y:S01]  /*ba20*/  F2FP.F16.F32.PACK_AB R15, R111, R110 ;  /* 0x0000006e6f0f723e */ /* 0x000fe200000000ff */
[----:B------:R0:W-:Y:S01]  /*ba30*/  STSM.16.M88.4 [R18], R8 ;  /* 0x0000000812007844 */ /* 0x0001e20000000200 */
[----:B------:R-:W-:Y:S01]  /*ba40*/  LOP3.LUT R158, R158, R159, RZ, 0x3c, !PT ;  /* 0x0000009f9e9e7212 */ /* 0x000fe200078e3cff */
[----:B------:R-:W-:Y:S01]  /*ba50*/  IMAD.X R159, RZ, RZ, R23, P3 ;  /* 0x000000ffff9f7224 */ /* 0x000fe200018e0617 */
[----:B------:R-:W-:Y:S01]  /*ba60*/  SHF.R.U64 R154, R154, 0x3, RZ ;  /* 0x000000039a9a7819 */ /* 0x000fe200000012ff */
[----:B------:R3:W-:Y:S01]  /*ba70*/  STSM.16.M88.4 [R4], R12 ;  /* 0x0000000c04007844 */ /* 0x0007e20000000200 */
[----:B------:R-:W-:-:S02]  /*ba80*/  MOV R160, R16 ;  /* 0x0000001000a07202 */ /* 0x000fc40000000f00 */
[----:B------:R-:W-:Y:S01]  /*ba90*/  LOP3.LUT R154, R154, R155, RZ, 0x3c, !PT ;  /* 0x0000009b9a9a7212 */ /* 0x000fe200078e3cff */
[--C-:B------:R-:W-:Y:S01]  /*baa0*/  IMAD.X R155, RZ, RZ, R23.reuse, P1 ;  /* 0x000000ffff9b7224 */ /* 0x100fe200008e0617 */
[----:B------:R-:W-:Y:S02]  /*bab0*/  F2FP.F16.F32.PACK_AB R16, R113, R112 ;  /* 0x000000707110723e */ /* 0x000fe400000000ff */
[----:B------:R-:W-:Y:S02]  /*bac0*/  F2FP.F16.F32.PACK_AB R17, R115, R114 ;  /* 0x000000727311723e */ /* 0x000fe400000000ff */
[----:B0-----:R-:W-:Y:S02]  /*bad0*/  SHF.R.U64 R8, R22, 0x3, RZ ;  /* 0x0000000316087819 */ /* 0x001fe400000012ff */
[----:B------:R-:W-:Y:S01]  /*bae0*/  F2FP.F16.F32.PACK_AB R18, R117, R116 ;  /* 0x000000747512723e */ /* 0x000fe200000000ff */
[----:B---3--:R-:W-:Y:S01]  /*baf0*/  IMAD.X R13, RZ, RZ, R23, P2 ;  /* 0x000000ffff0d7224 */ /* 0x008fe200010e0617 */
[----:B------:R-:W-:-:S02]  /*bb00*/  F2FP.F16.F32.PACK_AB R19, R119, R118 ;  /* 0x000000767713723e */ /* 0x000fc400000000ff */
[----:B------:R-:W-:Y:S01]  /*bb10*/  LOP3.LUT R12, R8, R153, RZ, 0x3c, !PT ;  /* 0x00000099080c7212 */ /* 0x000fe200078e3cff */
[----:B------:R-:W-:Y:S01]  /*bb20*/  IMAD.X R153, RZ, RZ, R23, P0 ;  /* 0x000000ffff997224 */ /* 0x000fe200000e0617 */
[----:B------:R-:W-:Y:S02]  /*bb30*/  MOV R158, R158 ;  /* 0x0000009e009e7202 */ /* 0x000fe40000000f00 */
[----:B------:R-:W-:Y:S02]  /*bb40*/  F2FP.F16.F32.PACK_AB R9, R123, R122 ;  /* 0x0000007a7b09723e */ /* 0x000fe400000000ff */
[----:B------:R-:W-:Y:S02]  /*bb50*/  F2FP.F16.F32.PACK_AB R10, R125, R124 ;  /* 0x0000007c7d0a723e */ /* 0x000fe400000000ff */
[----:B------:R-:W-:Y:S01]  /*bb60*/  F2FP.F16.F32.PACK_AB R11, R127, R126 ;  /* 0x0000007e7f0b723e */ /* 0x000fe200000000ff */
[----:B------:R0:W-:Y:S01]  /*bb70*/  STSM.16.M88.4 [R160], R16 ;  /* 0x00000010a0007844 */ /* 0x0001e20000000200 */
[----:B------:R-:W-:Y:S01]  /*bb80*/  F2FP.F16.F32.PACK_AB R8, R121, R120 ;  /* 0x000000787908723e */ /* 0x000fe200000000ff */
[----:B------:R-:W3:Y:S01]  /*bb90*/  LDC.64 R22, c[0x0][0xd00] ;  /* 0x00034000ff167b82 */ /* 0x000ee20000000a00 */
[----:B------:R-:W-:-:S02]  /*bba0*/  MOV R4, R12 ;  /* 0x0000000c00047202 */ /* 0x000fc40000000f00 */
[----:B------:R-:W-:Y:S01]  /*bbb0*/  F2FP.F16.F32.PACK_AB R12, R129, R128 ;  /* 0x00000080810c723e */ /* 0x000fe200000000ff */
[----:B------:R4:W-:Y:S01]  /*bbc0*/  STSM.16.M88.4 [R158], R8 ;  /* 0x000000089e007844 */ /* 0x0009e20000000200 */
[----:B------:R-:W-:Y:S02]  /*bbd0*/  F2FP.F16.F32.PACK_AB R13, R131, R130 ;  /* 0x00000082830d723e */ /* 0x000fe400000000ff */
[----:B------:R-:W-:Y:S02]  /*bbe0*/  F2FP.F16.F32.PACK_AB R14, R133, R132 ;  /* 0x00000084850e723e */ /* 0x000fe400000000ff */
[----:B------:R-:W-:Y:S02]  /*bbf0*/  F2FP.F16.F32.PACK_AB R15, R135, R134 ;  /* 0x00000086870f723e */ /* 0x000fe400000000ff */
[----:B------:R-:W-:Y:S02]  /*bc00*/  MOV R154, R154 ;  /* 0x0000009a009a7202 */ /* 0x000fe40000000f00 */
[----:B------:R-:W-:-:S02]  /*bc10*/  MOV R152, R152 ;  /* 0x0000009800987202 */ /* 0x000fc40000000f00 */
[----:B0-----:R-:W-:Y:S02]  /*bc20*/  F2FP.F16.F32.PACK_AB R16, R137, R136 ;  /* 0x000000888910723e */ /* 0x001fe400000000ff */
[----:B------:R-:W-:Y:S02]  /*bc30*/  F2FP.F16.F32.PACK_AB R17, R139, R138 ;  /* 0x0000008a8b11723e */ /* 0x000fe400000000ff */
[----:B------:R-:W-:Y:S02]  /*bc40*/  F2FP.F16.F32.PACK_AB R18, R141, R140 ;  /* 0x0000008c8d12723e */ /* 0x000fe400000000ff */
[----:B------:R-:W-:Y:S02]  /*bc50*/  F2FP.F16.F32.PACK_AB R19, R143, R142 ;  /* 0x0000008e8f13723e */ /* 0x000fe400000000ff */
[----:B----4-:R-:W-:Y:S02]  /*bc60*/  F2FP.F16.F32.PACK_AB R8, R145, R144 ;  /* 0x000000909108723e */ /* 0x010fe400000000ff */
[----:B------:R-:W-:-:S02]  /*bc70*/  F2FP.F16.F32.PACK_AB R9, R147, R146 ;  /* 0x000000929309723e */ /* 0x000fc400000000ff */
[----:B------:R-:W-:Y:S02]  /*bc80*/  F2FP.F16.F32.PACK_AB R10, R149, R148 ;  /* 0x00000094950a723e */ /* 0x000fe400000000ff */
[----:B------:R-:W-:Y:S01]  /*bc90*/  F2FP.F16.F32.PACK_AB R11, R151, R150 ;  /* 0x00000096970b723e */ /* 0x000fe200000000ff */
[----:B------:R0:W-:Y:S04]  /*bca0*/  STSM.16.M88.4 [R4], R12 ;  /* 0x0000000c04007844 */ /* 0x0001e80000000200 */
[----:B------:R-:W-:Y:S04]  /*bcb0*/  STSM.16.M88.4 [R154], R16 ;  /* 0x000000109a007844 */ /* 0x000fe80000000200 */
[----:B------:R4:W-:Y:S01]  /*bcc0*/  STSM.16.M88.4 [R152], R8 ;  /* 0x0000000898007844 */ /* 0x0009e20000000200 */
[----:B------:R-:W-:Y:S01]  /*bcd0*/  BAR.SYNC.DEFER_BLOCKING 0x1, 0x100 ;  /* 0x0044000000007b1d */ /* 0x000fe20000010000 */
[----:B--2---:R-:W-:-:S04]  /*bce0*/  ISETP.NE.U32.AND P0, PT, R156, RZ, PT ;  /* 0x000000ff9c00720c */ /* 0x004fc80003f05070 */
[----:B------:R-:W-:Y:S01]  /*bcf0*/  ISETP.NE.AND.EX P0, PT, R157, RZ, PT, P0 ;  /* 0x000000ff9d00720c */ /* 0x000fe20003f05300 */
[----:B0-----:R-:W-:Y:S02]  /*bd00*/  IMAD.MOV.U32 R4, RZ, RZ, RZ ;  /* 0x000000ffff047224 */ /* 0x001fe400078e00ff */
[----:B---3--:R-:W-:Y:S01]  /*bd10*/  IMAD.WIDE R12, R207, 0x4, R22 ;  /* 0x00000004cf0c7825 */ /* 0x008fe200078e0216 */
[----:B------:R-:W-:Y:S01]  /*bd20*/  ISETP.NE.U32.AND P1, PT, RZ, UR4, PT ;  /* 0x00000004ff007c0c */ /* 0x000fe2000bf25070 */
[----:B----4-:R-:W0:Y:S08]  /*bd30*/  LDC R10, c[0x0][0xbd4] ;  /* 0x0002f500ff0a7b82 */ /* 0x010e300000000800 */
[----:B------:R-:W2:Y:S01]  /*bd40*/  LDC R152, c[0x0][0xce8] ;  /* 0x00033a00ff987b82 */ /* 0x000ea20000000800 */
[----:B------:R-:W3:Y:S01]  /*bd50*/  @P0 LDG.E R4, desc[UR38][R12.64] ;  /* 0x000000260c040981 */ /* 0x000ee2000c1e1900 */
[----:B------:R-:W-:Y:S01]  /*bd60*/  ISETP.NE.AND.EX P1, PT, RZ, UR5, PT, P1 ;  /* 0x00000005ff007c0c */ /* 0x000fe2000bf25310 */
[----:B------:R-:W-:-:S12]  /*bd70*/  IMAD.MOV.U32 R22, RZ, RZ, 0xab8 ;  /* 0x00000ab8ff167424 */ /* 0x000fd800078e00ff */
[----:B------:R-:W-:-:S04]  /*bd80*/  @P1 LEA R8, P2, R207, UR4, 0x2 ;  /* 0x00000004cf081c11 */ /* 0x000fc8000f8410ff */
[----:B------:R-:W-:Y:S02]  /*bd90*/  @P1 LEA.HI.X R9, R207, UR5, R211, 0x2, P2 ;  /* 0x00000005cf091c11 */ /* 0x000fe400090f14d3 */
        /* <DEDUP_REMOVED lines=10> */
[----:B--2---:R-:W-:-:S02]  /*be40*/  ISETP.NE.AND P4, PT, R152, 0x1, PT ;  /* 0x000000019800780c */ /* 0x004fc40003f85270 */
[----:B------:R-:W-:-:S04]  /*be50*/  ISETP.NE.AND.EX P2, PT, R157, RZ, PT, P2 ;  /* 0x000000ff9d00720c */ /* 0x000fc80003f45320 */
[----:B------:R-:W-:Y:S02]  /*be60*/  SEL R207, R207, RZ, !P2 ;  /* 0x000000ffcfcf7207 */ /* 0x000fe40005000000 */
[----:B------:R-:W-:Y:S01]  /*be70*/  SEL R211, R211, RZ, !P2 ;  /* 0x000000ffd3d37207 */ /* 0x000fe20005000000 */
[----:B----4-:R-:W-:-:S04]  /*be80*/  IMAD R11, R11, R208, RZ ;  /* 0x000000d00b0b7224 */ /* 0x010fc800078e02ff */
[----:B------:R-:W2:Y:S01]  /*be90*/  @P4 LDC R23, c[0x0][0xcec] ;  /* 0x00033b00ff174b82 */ /* 0x000ea20000000800 */
[----:B0-----:R-:W-:-:S07]  /*bea0*/  IMAD R9, R9, R207, RZ ;  /* 0x000000cf09097224 */ /* 0x001fce00078e02ff */
[----:B------:R-:W0:Y:S01]  /*beb0*/  LDC.64 R16, c[0x0][R22+0x228] ;  /* 0x00008a0016107b82 */ /* 0x000e220000000a00 */
[----:B------:R-:W-:-:S04]  /*bec0*/  IMAD.WIDE.U32 R14, R8, R207, RZ ;  /* 0x000000cf080e7225 */ /* 0x000fc800078e00ff */
[----:B------:R-:W-:Y:S02]  /*bed0*/  IMAD R211, R8, R211, R9 ;  /* 0x000000d308d37224 */ /* 0x000fe400078e0209 */
[----:B------:R-:W-:Y:S01]  /*bee0*/  IMAD.WIDE.U32 R8, R10, R208, RZ ;  /* 0x000000d00a087225 */ /* 0x000fe200078e00ff */
[----:B------:R-:W4:Y:S03]  /*bef0*/  @P4 LDC R155, c[0x0][0xcf0] ;  /* 0x00033c00ff9b4b82 */ /* 0x000f260000000800 */
[----:B------:R-:W-:-:S05]  /*bf00*/  IMAD.IADD R154, R9, 0x1, R11 ;  /* 0x00000001099a7824 */ /* 0x000fca00078e020b */
[----:B------:R-:W1:Y:S01]  /*bf10*/  LDC.64 R10, c[0x0][0xca8] ;  /* 0x00032a00ff0a7b82 */ /* 0x000e620000000a00 */
[----:B------:R-:W-:Y:S02]  /*bf20*/  IMAD.IADD R211, R15, 0x1, R211 ;  /* 0x000000010fd37824 */ /* 0x000fe400078e02d3 */
[----:B------:R-:W-:Y:S01]  /*bf30*/  IMAD.IADD R18, R206, 0x1, R200 ;  /* 0x00000001ce127824 */ /* 0x000fe200078e02c8 */
[----:B------:R-:W-:-:S05]  /*bf40*/  SEL R9, R161, RZ, P3 ;  /* 0x000000ffa1097207 */ /* 0x000fca0001800000 */
[-C--:B0-----:R-:W-:Y:S02]  /*bf50*/  IMAD R157, R17, R9.reuse, RZ ;  /* 0x00000009119d7224 */ /* 0x081fe400078e02ff */
[----:B------:R-:W-:-:S04]  /*bf60*/  IMAD.WIDE.U32 R16, R16, R9, RZ ;  /* 0x0000000910107225 */ /* 0x000fc800078e00ff */
[----:B------:R-:W-:Y:S01]  /*bf70*/  IMAD.IADD R157, R17, 0x1, R157 ;  /* 0x00000001119d7824 */ /* 0x000fe200078e029d */
[----:B-1----:R-:W0:Y:S08]  /*bf80*/  @!P3 LDC R10, c[0x0][0xc50] ;  /* 0x00031400ff0abb82 */ /* 0x002e300000000800 */
[----:B------:R-:W1:Y:S01]  /*bf90*/  @!P3 LDC R11, c[0x0][0xc54] ;  /* 0x00031500ff0bbb82 */ /* 0x000e620000000800 */
[----:B---3--:R-:W-:-:S07]  /*bfa0*/  IADD3 R153, P2, P5, R14, R8, R4 ;  /* 0x000000080e997210 */ /* 0x008fce0007d5e004 */
[----:B------:R-:W3:Y:S01]  /*bfb0*/  LDC.64 R14, c[0x0][R22+0x210] ;  /* 0x00008400160e7b82 */ /* 0x000ee20000000a00 */
[----:B--2---:R-:W-:-:S04]  /*bfc0*/  @P4 IMAD.HI.U32 R8, R18, R23, RZ ;  /* 0x0000001712084227 */ /* 0x004fc800078e00ff */
[----:B------:R-:W-:Y:S01]  /*bfd0*/  IMAD.MOV.U32 R23, RZ, RZ, R18 ;  /* 0x000000ffff177224 */ /* 0x000fe200078e0012 */
[----:B----4-:R-:W-:Y:S02]  /*bfe0*/  @P4 SHF.R.U32.HI R23, RZ, R155, R8 ;  /* 0x0000009bff174219 */ /* 0x010fe40000011608 */
[----:B------:R-:W-:-:S03]  /*bff0*/  SHF.R.S32.HI R9, RZ, 0x1f, R4 ;  /* 0x0000001fff097819 */ /* 0x000fc60000011404 */
[----:B------:R-:W-:Y:S01]  /*c000*/  IMAD.MOV R17, RZ, RZ, -R23 ;  /* 0x000000ffff117224 */ /* 0x000fe200078e0a17 */
[----:B------:R-:W-:Y:S02]  /*c010*/  IADD3.X R155, R211, R154, R9, P2, P5 ;  /* 0x0000009ad39b7210 */ /* 0x000fe400017ea409 */
[----:B------:R-:W-:Y:S02]  /*c020*/  IADD3 R16, P2, P5, R23, R153, R16 ;  /* 0x0000009917107210 */ /* 0x000fe40007d5e010 */
[----:B------:R-:W-:Y:S01]  /*c030*/  SHF.R.S32.HI R8, RZ, 0x1f, R23 ;  /* 0x0000001fff087819 */ /* 0x000fe20000011417 */
[----:B------:R-:W-:-:S03]  /*c040*/  IMAD R23, R152, R17, R18 ;  /* 0x0000001198177224 */ /* 0x000fc600078e0212 */
[----:B------:R-:W-:Y:S02]  /*c050*/  IADD3.X R17, R8, R155, R157, P2, P5 ;  /* 0x0000009b08117210 */ /* 0x000fe400017ea49d */
[----:B------:R-:W-:Y:S01]  /*c060*/  SHF.R.S32.HI R153, RZ, 0x1f, R23 ;  /* 0x0000001fff997819 */ /* 0x000fe20000011417 */
[-C--:B---3--:R-:W-:Y:S02]  /*c070*/  IMAD R8, R15, R23.reuse, RZ ;  /* 0x000000170f087224 */ /* 0x088fe400078e02ff */
[----:B------:R-:W-:-:S04]  /*c080*/  IMAD.WIDE.U32 R16, R14, R23, R16 ;  /* 0x000000170e107225 */ /* 0x000fc800078e0010 */
[----:B------:R-:W-:Y:S01]  /*c090*/  IMAD R153, R14, R153, R8 ;  /* 0x000000990e997224 */ /* 0x000fe200078e0208 */
[----:B0-----:R-:W-:-:S03]  /*c0a0*/  LEA R15, P2, R16, R10, 0x2 ;  /* 0x0000000a100f7211 */ /* 0x001fc600078410ff */
[----:B------:R-:W-:-:S05]  /*c0b0*/  IMAD.IADD R8, R17, 0x1, R153 ;  /* 0x0000000111087824 */ /* 0x000fca00078e0299 */
[----:B-1----:R-:W-:Y:S01]  /*c0c0*/  LEA.HI.X R17, R16, R11, R8, 0x2, P2 ;  /* 0x0000000b10117211 */ /* 0x002fe200010f1408 */
[----:B------:R-:W-:Y:S06]  /*c0d0*/  @P1 BRA `(.L_x_14407) ;  /* 0x0000000000101947 */ /* 0x000fec0003800000 */
[----:B------:R-:W-:Y:S05]  /*c0e0*/  @!P0 BRA `(.L_x_14407) ;  /* 0x00000000000c8947 */ /* 0x000fea0003800000 */
[----:B------:R-:W2:Y:S04]  /*c0f0*/  LDG.E R8, desc[UR38][R12.64] ;  /* 0x000000260c087981 */ /* 0x000ea8000c1e1900 */
[----:B-----5:R-:W2:Y:S02]  /*c100*/  LDG.E R19, desc[UR38][R12.64+0x4] ;  /* 0x000004260c137981 */ /* 0x020ea4000c1e1900 */
[----:B--2---:R-:W-:-:S07]  /*c110*/  IMAD.IADD R19, R19, 0x1, -R8 ;  /* 0x0000000113137824 */ /* 0x004fce00078e0a08 */
.L_x_14407:
        /* <DEDUP_REMOVED lines=12> */
[----:B--2---:R-:W-:Y:S02]  /*c1e0*/  IMAD.IADD R14, R8, 0x1, R200 ;  /* 0x00000001080e7824 */ /* 0x004fe400078e02c8 */
        /* <DEDUP_REMOVED lines=46> */
[----:B------:R-:W-:Y:S02]  /*c4d0*/  LOP3.LUT R28, R29, 0x380, RZ, 0xc0, !PT ;  /* 0x000003801d1c7812 */ /* 0x000fe400078ec0ff */
[----:B------:R-:W-:-:S02]  /*c4e0*/  LOP3.LUT R32, R33, 0x380, RZ, 0xc0, !PT ;  /* 0x0000038021207812 */ /* 0x000fc400078ec0ff */
[----:B------:R-:W-:Y:S02]  /*c4f0*/  LOP3.LUT R36, R37, 0x380, RZ, 0xc0, !PT ;  /* 0x0000038025247812 */ /* 0x000fe400078ec0ff */
[----:B------:R-:W-:Y:S02]  /*c500*/  LOP3.LUT R40, R41, 0x380, RZ, 0xc0, !PT ;  /* 0x0000038029287812 */ /* 0x000fe400078ec0ff */
[----:B------:R-:W-:Y:S02]  /*c510*/  LOP3.LUT R44, R45, 0x380, RZ, 0xc0, !PT ;  /* 0x000003802d2c7812 */ /* 0x000fe400078ec0ff */
[----:B------:R-:W-:Y:S02]  /*c520*/  SHF.R.U64 R48, R48, 0x3, RZ ;  /* 0x0000000330307819 */ /* 0x000fe400000012ff */
        /* <DEDUP_REMOVED lines=18> */
[----:B------:R-:W-:Y:S01]  /*c650*/  LOP3.LUT R15, R10, 0x380, RZ, 0xc0, !PT ;  /* 0x000003800a0f7812 */ /* 0x000fe200078ec0ff */
        /* <DEDUP_REMOVED lines=38> */
[----:B------:R-:W5:Y:S04]  /*c8c0*/  LD.E.128 R52, desc[UR38][R52.64] ;  /* 0x0000002634347980 */ /* 0x000f68000c101d00 */
[----:B------:R0:W5:Y:S04]  /*c8d0*/  LD.E.128 R12, desc[UR38][R10.64] ;  /* 0x000000260a0c7980 */ /* 0x000168000c101d00 */
[----:B------:R-:W5:Y:S04]  /*c8e0*/  LD.E.128 R56, desc[UR38][R56.64] ;  /* 0x0000002638387980 */ /* 0x000f68000c101d00 */
[----:B------:R-:W5:Y:S01]  /*c8f0*/  LD.E.128 R60, desc[UR38][R60.64] ;  /* 0x000000263c3c7980 */ /* 0x000f62000c101d00 */
[----:B0-----:R-:W-:Y:S01]  /*c900*/  IMAD.WIDE.U32 R10, R4, UR4, RZ ;  /* 0x00000004040a7c25 */ /* 0x001fe2000f8e00ff */
[----:B------:R-:W-:-:S02]  /*c910*/  ULDC.64 UR4, c[0x0][0xbe8] ;  /* 0x0002fa0000047ab9 */ /* 0x000fc40000000a00 */
[----:B------:R-:W5:Y:S01]  /*c920*/  LD.E.128 R64, desc[UR38][R64.64] ;  /* 0x0000002640407980 */ /* 0x000f62000c101d00 */
[----:B------:R-:W-:Y:S02]  /*c930*/  IMAD.IADD R11, R11, 0x1, R9 ;  /* 0x000000010b0b7824 */ /* 0x000fe400078e0209 */
[----:B------:R-:W-:Y:S01]  /*c940*/  IMAD R9, R76, 0x20, R3 ;  /* 0x000000204c097824 */ /* 0x000fe200078e0203 */
[----:B------:R-:W5:Y:S01]  /*c950*/  LD.E.128 R68, desc[UR38][R68.64] ;  /* 0x0000002644447980 */ /* 0x000f62000c101d00 */
[----:B------:R-:W-:-:S03]  /*c960*/  IMAD.WIDE.U32 R10, R208, UR4, R10 ;  /* 0x00000004d00a7c25 */ /* 0x000fc6000f8e000a */
[----:B------:R-:W5:Y:S01]  /*c970*/  LD.E.128 R72, desc[UR38][R72.64] ;  /* 0x0000002648487980 */ /* 0x000f62000c101d00 */
[----:B------:R-:W-:Y:S01]  /*c980*/  IMAD.IADD R78, R200, 0x1, R9 ;  /* 0x00000001c84e7824 */ /* 0x000fe200078e0209 */
[----:B------:R-:W-:Y:S01]  /*c990*/  SHF.R.S32.HI R76, RZ, 0x1f, R207 ;  /* 0x0000001fff4c7819 */ /* 0x000fe200000114cf */
[----:B------:R-:W-:Y:S01]  /*c9a0*/  IMAD R11, R208, UR5, R11 ;  /* 0x00000005d00b7c24 */ /* 0x000fe2000f8e020b */
[----:B------:R-:W-:Y:S01]  /*c9b0*/  ULDC.64 UR4, c[0x0][0xbf0] ;  /* 0x0002fc0000047ab9 */ /* 0x000fe20000000a00 */
[----:B--2---:R-:W-:Y:S01]  /*c9c0*/  @P4 IMAD.HI.U32 R4, R78, R77, RZ ;  /* 0x0000004d4e044227 */ /* 0x004fe200078e00ff */
[----:B------:R-:W-:Y:S01]  /*c9d0*/  @!PT LDS RZ, [RZ] ;  /* 0x00000000fffff984 */ /* 0x000fe20000000800 */
[----:B------:R-:W-:Y:S01]  /*c9e0*/  @!PT LDS RZ, [RZ] ;  /* 0x00000000fffff984 */ /* 0x000fe20000000800 */
[----:B------:R-:W-:Y:S01]  /*c9f0*/  @!PT LDS RZ, [RZ] ;  /* 0x00000000fffff984 */ /* 0x000fe20000000800 */
[----:B------:R-:W-:Y:S01]  /*ca00*/  @!PT LDS RZ, [RZ] ;  /* 0x00000000fffff984 */ /* 0x000fe20000000800 */
[----:B------:R0:W-:Y:S06]  /*ca10*/  MEMBAR.ALL.CTA ;  /* 0x0000000000007992 */ /* 0x0001ec0000008000 */
[----:B0-----:R-:W0:Y:S01]  /*ca20*/  FENCE.VIEW.ASYNC.S ;  /* 0x00000000000073c6 */ /* 0x001e220000000000 */
[----:B------:R-:W-:Y:S01]  /*ca30*/  IMAD.MOV.U32 R9, RZ, RZ, R78 ;  /* 0x000000ffff097224 */ /* 0x000fe200078e004e */
[----:B---3--:R-:W-:Y:S01]  /*ca40*/  @P4 SHF.R.U32.HI R9, RZ, R79, R4 ;  /* 0x0000004fff094219 */ /* 0x008fe20000011604 */
[----:B------:R-:W-:-:S02]  /*ca50*/  IMAD R76, R76, UR4, RZ ;  /* 0x000000044c4c7c24 */ /* 0x000fc4000f8e02ff */
        /* <DEDUP_REMOVED lines=14> */
[----:B------:R-:W-:Y:S02]  /*cb40*/  IMAD.IADD R83, R3, 0x1, R200 ;  /* 0x0000000103537824 */ /* 0x000fe400078e02c8 */
[----:B------:R-:W-:-:S02]  /*cb50*/  IMAD R79, R77, UR5, R4 ;  /* 0x000000054d4f7c24 */ /* 0x000fc4000f8e0204 */
        /* <DEDUP_REMOVED lines=13> */
[----:B0-----:R0:W-:Y:S01]  /*cc30*/  SYNCS.ARRIVE.TRANS64.RED.A1T0 RZ, [R0+URZ], RZ ;  /* 0x000000ff00ff79a7 */ /* 0x0011e2000810043f */
[----:B------:R-:W-:Y:S01]  /*cc40*/  ISETP.GE.AND P1, PT, R3, R8, PT ;  /* 0x000000080300720c */ /* 0x000fe20003f26270 */
[----:B------:R1:W2:Y:S01]  /*cc50*/  SHFL.IDX PT, R81, R4, RZ, 0x181f ;  /* 0x00181fff04517589 */ /* 0x0002a200000e0000 */
[----:B------:R-:W-:Y:S03]  /*cc60*/  BSSY B1, `(.L_x_14409) ;  /* 0x0000019000017945 */ /* 0x000fe60003800000 */
[----:B------:R1:W3:Y:S01]  /*cc70*/  SHFL.IDX PT, R3, R9, RZ, 0x181f ;  /* 0x00181fff09037589 */ /* 0x0002e200000e0000 */
[----:B0-----:R-:W-:Y:S01]  /*cc80*/  VIADD R0, R2, 0x40 ;  /* 0x0000004002007836 */ /* 0x001fe20000000000 */
[----:B------:R-:W-:-:S02]  /*cc90*/  SHF.R.S32.HI R88, RZ, 0x1f, R2 ;  /* 0x0000001fff587819 */ /* 0x000fc40000011402 */
[----:B------:R-:W-:Y:S02]  /*cca0*/  SHF.R.S32.HI R85, RZ, 0x1f, R84 ;  /* 0x0000001fff557819 */ /* 0x000fe40000011454 */
[----:B------:R-:W-:Y:S02]  /*ccb0*/  SHF.R.S32.HI R82, RZ, 0x1f, R0 ;  /* 0x0000001fff527819 */ /* 0x000fe40000011400 */
[----:B------:R-:W-:Y:S01]  /*ccc0*/  SHF.R.S32.HI R87, RZ, 0x1f, R86 ;  /* 0x0000001fff577819 */ /* 0x000fe20000011456 */
[----:B-1----:R-:W-:Y:S06]  /*ccd0*/  @P2 BRA `(.L_x_14410) ;  /* 0x0000000000442947 */ /* 0x002fec0003800000 */
        /* <DEDUP_REMOVED lines=17> */
.L_x_14410:
[----:B------:R-:W-:Y:S05]  /*cdf0*/  BSYNC B1 ;  /* 0x0000000000017941 */ /* 0x000fea0003800000 */
.L_x_14409:
[----:B---3--:R1:W3:Y:S01]  /*ce00*/  SHFL.IDX PT, R3, R9, 0x1, 0x181f ;  /* 0x00381f0009037f89 */ /* 0x0082e200000e0000 */
        /* <DEDUP_REMOVED lines=20> */
.L_x_14412:
[----:B------:R-:W-:Y:S05]  /*cf50*/  BSYNC B1 ;  /* 0x0000000000017941 */ /* 0x000fea0003800000 */
.L_x_14411:
        /* <DEDUP_REMOVED lines=21> */
.L_x_14414:
[----:B------:R-:W-:Y:S05]  /*d0b0*/  BSYNC B1 ;  /* 0x0000000000017941 */ /* 0x000fea0003800000 */
.L_x_14413:
        /* <DEDUP_REMOVED lines=24> */
.L_x_14408:
        /* <DEDUP_REMOVED lines=11> */
[----:B------:R-:W-:Y:S01]  /*d2f0*/  SHF.R.S32.HI R4, RZ, 0x1f, R207 ;  /* 0x0000001fff047819 */ /* 0x000fe200000114cf */
[----:B------:R-:W-:Y:S01]  /*d300*/  VIADD R163, R201, 0x80 ;  /* 0x00000080c9a37836 */ /* 0x000fe20000000000 */
        /* <DEDUP_REMOVED lines=10> */
[----:B0-----:R-:W-:Y:S01]  /*d3b0*/  @P4 IMAD.HI.U32 R13, R18, R13, RZ ;  /* 0x0000000d120d4227 */ /* 0x001fe200078e00ff */
[----:B------:R-:W-:Y:S02]  /*d3c0*/  SHF.R.S32.HI R158, RZ, 0x1f, R234 ;  /* 0x0000001fff9e7819 */ /* 0x000fe400000114ea */
[----:B------:R-:W-:Y:S01]  /*d3d0*/  SHF.R.S32.HI R159, RZ, 0x1f, R235 ;  /* 0x0000001fff9f7819 */ /* 0x000fe200000114eb */
[----:B------:R-:W-:Y:S01]  /*d3e0*/  IMAD R4, R4, UR4, RZ ;  /* 0x0000000404047c24 */ /* 0x000fe2000f8e02ff */
[----:B------:R-:W-:Y:S01]  /*d3f0*/  SHF.R.S32.HI R160, RZ, 0x1f, R236 ;  /* 0x0000001fffa07819 */ /* 0x000fe200000114ec */
[----:B------:R-:W-:Y:S01]  /*d400*/  IMAD.WIDE.U32 R2, R207, UR4, R2 ;  /* 0x00000004cf027c25 */ /* 0x000fe2000f8e0002 */
[----:B------:R-:W-:-:S02]  /*d410*/  SHF.R.S32.HI R163, RZ, 0x1f, R163 ;  /* 0x0000001fffa37819 */ /* 0x000fc400000114a3 */
[----:B-1----:R-:W-:Y:S01]  /*d420*/  @P4 SHF.R.U32.HI R9, RZ, R10, R13 ;  /* 0x0000000aff094219 */ /* 0x002fe2000001160d */
[----:B------:R-:W-:Y:S01]  /*d430*/  IMAD R11, R207, UR5, R4 ;  /* 0x00000005cf0b7c24 */ /* 0x000fe2000f8e0204 */
[----:B------:R-:W-:Y:S01]  /*d440*/  ULDC.64 UR4, c[0x0][0xc48] ;  /* 0x0003120000047ab9 */ /* 0x000fe20000000a00 */
[----:B------:R-:W-:Y:S01]  /*d450*/  VIADD R165, R201, 0x78 ;  /* 0x00000078c9a57836 */ /* 0x000fe20000000000 */
[----:B------:R-:W-:Y:S01]  /*d460*/  SHF.R.S32.HI R4, RZ, 0x1f, R9 ;  /* 0x0000001fff047819 */ /* 0x000fe20000011409 */
[----:B------:R-:W-:Y:S02]  /*d470*/  IMAD.IADD R3, R3, 0x1, R11 ;  /* 0x0000000103037824 */ /* 0x000fe400078e020b */
[----:B------:R-:W-:Y:S01]  /*d480*/  IMAD.MOV R11, RZ, RZ, -R9 ;  /* 0x000000ffff0b7224 */ /* 0x000fe200078e0a09 */
[----:B------:R-:W-:Y:S01]  /*d490*/  SHF.R.S32.HI R165, RZ, 0x1f, R165 ;  /* 0x0000001fffa57819 */ /* 0x000fe200000114a5 */
[----:B------:R-:W-:-:S04]  /*d4a0*/  IMAD.WIDE.U32 R2, R161, UR4, R2 ;  /* 0x00000004a1027c25 */ /* 0x000fc8000f8e0002 */
[----:B------:R-:W-:Y:S01]  /*d4b0*/  IMAD R11, R152, R11, R18 ;  /* 0x0000000b980b7224 */ /* 0x000fe200078e0212 */
[----:B------:R-:W-:Y:S01]  /*d4c0*/  SHF.R.S32.HI R152, RZ, 0x1f, R228 ;  /* 0x0000001fff987819 */ /* 0x000fe200000114e4 */
[----:B------:R-:W-:Y:S02]  /*d4d0*/  IMAD R4, R4, UR6, RZ ;  /* 0x0000000604047c24 */ /* 0x000fe4000f8e02ff */
        /* <DEDUP_REMOVED lines=10> */
[----:B------:R-:W-:-:S03]  /*d580*/  ULDC.64 UR4, c[0x0][0xc00] ;  /* 0x0003000000047ab9 */ /* 0x000fc60000000a00 */
[----:B------:R-:W-:Y:S01]  /*d590*/  VIADD R4, R0, 0x32420 ;  /* 0x0003242000047836 */ /* 0x000fe20000000000 */
[C---:B------:R-:W-:Y:S01]  /*d5a0*/  LEA R0, P1, R2.reuse, UR4, 0x2 ;  /* 0x0000000402007c11 */ /* 0x040fe2000f8210ff */
[----:B------:R-:W-:Y:S02]  /*d5b0*/  IMAD.IADD R3, R3, 0x1, R9 ;  /* 0x0000000103037824 */ /* 0x000fe400078e0209 */
[C---:B------:R-:W-:Y:S01]  /*d5c0*/  VIADD R167, R201.reuse, 0x70 ;  /* 0x00000070c9a77836 */ /* 0x040fe20000000000 */
[----:B------:R-:W-:Y:S01]  /*d5d0*/  PRMT R9, RZ, 0x654, R4 ;  /* 0x00000654ff097816 */ /* 0x000fe20000000004 */
[C---:B------:R-:W-:Y:S01]  /*d5e0*/  VIADD R169, R201.reuse, 0x68 ;  /* 0x00000068c9a97836 */ /* 0x040fe20000000000 */
[----:B------:R-:W-:Y:S01]  /*d5f0*/  LEA.HI.X R4, R2, UR5, R3, 0x2, P1 ;  /* 0x0000000502047c11 */ /* 0x000fe200088f1403 */
[C---:B------:R-:W-:Y:S01]  /*d600*/  VIADD R171, R201.reuse, 0x60 ;  /* 0x00000060c9ab7836 */ /* 0x040fe20000000000 */
[----:B------:R0:W-:Y:S01]  /*d610*/  SYNCS.ARRIVE.TRANS64.RED.A1T0 RZ, [R9+URZ], RZ ;  /* 0x000000ff09ff79a7 */ /* 0x0001e2000810043f */
[C---:B------:R-:W-:Y:S01]  /*d620*/  VIADD R173, R201.reuse, 0x58 ;  /* 0x00000058c9ad7836 */ /* 0x040fe20000000000 */
[----:B------:R0:W1:Y:S01]  /*d630*/  SHFL.IDX PT, R2, R0, RZ, 0x1c1f ;  /* 0x001c1fff00027589 */ /* 0x00006200000e0000 */
[C---:B------:R-:W-:Y:S01]  /*d640*/  VIADD R175, R201.reuse, 0x50 ;  /* 0x00000050c9af7836 */ /* 0x040fe20000000000 */
[----:B------:R-:W-:Y:S01]  /*d650*/  SHF.R.S32.HI R167, RZ, 0x1f, R167 ;  /* 0x0000001fffa77819 */ /* 0x000fe200000114a7 */
[C---:B------:R-:W-:Y:S01]  /*d660*/  VIADD R177, R201.reuse, 0x48 ;  /* 0x00000048c9b17836 */ /* 0x040fe20000000000 */
[----:B------:R0:W2:Y:S01]  /*d670*/  SHFL.IDX PT, R3, R4, RZ, 0x1c1f ;  /* 0x001c1fff04037589 */ /* 0x0000a200000e0000 */
        /* <DEDUP_REMOVED lines=36> */
[----:B------:R-:W-:Y:S01]  /*d8c0*/  VIADD R192, R201, 0x8 ;  /* 0x00000008c9c07836 */ /* 0x000fe20000000000 */
[----:B012---:R-:W-:Y:S06]  /*d8d0*/  @P0 BRA `(.L_x_14417) ;  /* 0x00000008001c0947 */ /* 0x007fec0003800000 */
        /* <DEDUP_REMOVED lines=8> */
[----:B------:R-:W-:-:S03]  /*d960*/  SHF.R.S32.HI R9, RZ, 0x1f, R210 ;  /* 0x0000001fff097819 */ /* 0x000fc600000114d2 */
[-C--:B------:R-:W-:Y:S02]  /*d970*/  @!P4 LEA R10, P2, R192, R2.reuse, 0x2 ;  /* 0x00000002c00ac211 */ /* 0x080fe400078410ff */
[----:B------:R-:W-:Y:S02]  /*d980*/  @!P3 LEA R12, P6, R190, R2, 0x2 ;  /* 0x00000002be0cb211 */ /* 0x000fe400078c10ff */
[----:B------:R-:W-:Y:S01]  /*d990*/  @!P5 IMAD.WIDE R14, R201, 0x4, R2 ;  /* 0x00000004c90ed825 */ /* 0x000fe200078e0202 */
[-C--:B------:R-:W-:Y:S02]  /*d9a0*/  @!P4 LEA.HI.X R11, R192, R3.reuse, R193, 0x2, P2 ;  /* 0x00000003c00bc211 */ /* 0x080fe400010f14c1 */
[----:B------:R-:W-:Y:S02]  /*d9b0*/  ISETP.GE.AND P2, PT, R184, UR4, PT ;  /* 0x00000004b8007c0c */ /* 0x000fe4000bf46270 */
[----:B------:R-:W-:Y:S01]  /*d9c0*/  @!P3 LEA.HI.X R13, R190, R3, R191, 0x2, P6 ;  /* 0x00000003be0db211 */ /* 0x000fe200030f14bf */
[----:B------:R0:W-:Y:S04]  /*d9d0*/  @!P5 ST.E.64 desc[UR38][R14.64], R24 ;  /* 0x000000180e00d985 */ /* 0x0001e8000c101b26 */
[----:B------:R1:W-:Y:S01]  /*d9e0*/  @!P4 ST.E.64 desc[UR38][R10.64], R28 ;  /* 0x0000001c0a00c985 */ /* 0x0003e2000c101b26 */
[----:B------:R-:W-:-:S03]  /*d9f0*/  ISETP.GE.AND P4, PT, R180, UR4, PT ;  /* 0x00000004b4007c0c */ /* 0x000fc6000bf86270 */
[----:B------:R2:W-:Y:S01]  /*da00*/  @!P3 ST.E.64 desc[UR38][R12.64], R32 ;  /* 0x000000200c00b985 */ /* 0x0005e2000c101b26 */
[----:B------:R-:W-:Y:S01]  /*da10*/  ISETP.GE.AND P3, PT, R182, UR4, PT ;  /* 0x00000004b6007c0c */ /* 0x000fe2000bf66270 */
[----:B0-----:R-:W-:Y:S01]  /*da20*/  VIADD R25, R201, 0xf8 ;  /* 0x000000f8c9197836 */ /* 0x001fe20000000000 */
        /* <DEDUP_REMOVED lines=23> */
[-C--:B0-----:R-:W-:Y:S02]  /*dba0*/  @!P0 LEA R10, P4, R176, R2.reuse, 0x2 ;  /* 0x00000002b00a8211 */ /* 0x081fe400078810ff */
[----:B-1----:R-:W-:Y:S02]  /*dbb0*/  @!P1 LEA R12, P5, R174, R2, 0x2 ;  /* 0x00000002ae0c9211 */ /* 0x002fe400078a10ff */
        /* <DEDUP_REMOVED lines=52> */
[-C--:B--2---:R-:W-:Y:S02]  /*df00*/  @!P0 LEA R14, P6, R231, R2.reuse, 0x2 ;  /* 0x00000002e70e8211 */ /* 0x084fe400078c10ff */
[-C--:B------:R-:W-:Y:S01]  /*df10*/  @!P4 LEA R20, P5, R229, R2.reuse, 0x2 ;  /* 0x00000002e514c211 */ /* 0x080fe200078a10ff */
[----:B------:R1:W-:Y:S01]  /*df20*/  @!P1 ST.E.64 desc[UR38][R12.64], R112 ;  /* 0x000000700c009985 */ /* 0x0003e2000c101b26 */
[----:B------:R-:W-:Y:S02]  /*df30*/  @!P3 LEA R18, P1, R230, R2, 0x2 ;  /* 0x00000002e612b211 */ /* 0x000fe400078210ff */
[----:B------:R-:W-:Y:S02]  /*df40*/  @!P0 LEA.HI.X R15, R231, R3, R155, 0x2, P6 ;  /* 0x00000003e70f8211 */ /* 0x000fe400030f149b */
[----:B------:R-:W-:-:S02]  /*df50*/  ISETP.GE.AND P2, PT, R228, UR4, PT ;  /* 0x00000004e4007c0c */ /* 0x000fc4000bf46270 */
[-C--:B------:R-:W-:Y:S01]  /*df60*/  @!P3 LEA.HI.X R19, R230, R3.reuse, R154, 0x2, P1 ;  /* 0x00000003e613b211 */ /* 0x080fe200008f149a */
[----:B------:R2:W-:Y:S01]  /*df70*/  @!P0 ST.E.64 desc[UR38][R14.64], R116 ;  /* 0x000000740e008985 */ /* 0x0005e2000c101b26 */
[----:B------:R-:W-:Y:S02]  /*df80*/  ISETP.GE.AND P1, PT, R213, UR4, PT ;  /* 0x00000004d5007c0c */ /* 0x000fe4000bf26270 */
[----:B------:R-:W-:Y:S01]  /*df90*/  @!P4 LEA.HI.X R21, R229, R3, R153, 0x2, P5 ;  /* 0x00000003e515c211 */ /* 0x000fe200028f1499 */
[----:B------:R3:W-:Y:S01]  /*dfa0*/  @!P3 ST.E.64 desc[UR38][R18.64], R120 ;  /* 0x000000781200b985 */ /* 0x0007e2000c101b26 */
[----:B------:R-:W-:Y:S02]  /*dfb0*/  ISETP.GE.AND P0, PT, R210, UR4, PT ;  /* 0x00000004d2007c0c */ /* 0x000fe4000bf06270 */
[----:B------:R-:W-:Y:S01]  /*dfc0*/  ISETP.GE.AND P3, PT, R23, UR4, PT ;  /* 0x0000000417007c0c */ /* 0x000fe2000bf66270 */
[----:B------:R4:W-:Y:S01]  /*dfd0*/  @!P4 ST.E.64 desc[UR38][R20.64], R124 ;  /* 0x0000007c1400c985 */ /* 0x0009e2000c101b26 */
[----:B------:R-:W-:-:S02]  /*dfe0*/  ISETP.GE.AND P4, PT, R17, UR4, PT ;  /* 0x0000000411007c0c */ /* 0x000fc4000bf86270 */
[----:B0-----:R-:W-:-:S03]  /*dff0*/  @!P2 LEA R10, P5, R228, R2, 0x2 ;  /* 0x00000002e40aa211 */ /* 0x001fc600078a10ff */
[CC--:B-1----:R-:W-:Y:S02]  /*e000*/  @!P1 LEA R12, P6, R213.reuse, R2.reuse, 0x2 ;  /* 0x00000002d50c9211 */ /* 0x0c2fe400078c10ff */
[-C--:B------:R-:W-:Y:S02]  /*e010*/  @!P2 LEA.HI.X R11, R228, R3.reuse, R152, 0x2, P5 ;  /* 0x00000003e40ba211 */ /* 0x080fe400028f1498 */
[C---:B--2---:R-:W-:Y:S02]  /*e020*/  @!P0 LEA R14, P5, R210.reuse, R2, 0x2 ;  /* 0x00000002d20e8211 */ /* 0x044fe400078a10ff */
[-C--:B------:R-:W-:Y:S01]  /*e030*/  @!P1 LEA.HI.X R13, R213, R3.reuse, R22, 0x2, P6 ;  /* 0x00000003d50d9211 */ /* 0x080fe200030f1416 */
[----:B------:R0:W-:Y:S01]  /*e040*/  @!P2 ST.E.64 desc[UR38][R10.64], R128 ;  /* 0x000000800a00a985 */ /* 0x0001e2000c101b26 */
[----:B------:R-:W-:Y:S02]  /*e050*/  ISETP.GE.AND P6, PT, R25, UR4, PT ;  /* 0x0000000419007c0c */ /* 0x000fe4000bfc6270 */
[----:B------:R-:W-:Y:S01]  /*e060*/  @!P0 LEA.HI.X R15, R210, R3, R9, 0x2, P5 ;  /* 0x00000003d20f8211 */ /* 0x000fe200028f1409 */
[----:B------:R0:W-:Y:S01]  /*e070*/  @!P1 ST.E.64 desc[UR38][R12.64], R132 ;  /* 0x000000840c009985 */ /* 0x0001e2000c101b26 */
[----:B---3--:R-:W-:-:S02]  /*e080*/  SHF.R.S32.HI R19, RZ, 0x1f, R17 ;  /* 0x0000001fff137819 */ /* 0x008fc40000011411 */
[CC--:B------:R-:W-:Y:S01]  /*e090*/  @!P4 LEA R18, P5, R17.reuse, R2.reuse, 0x2 ;  /* 0x000000021112c211 */ /* 0x0c0fe200078a10ff */
[----:B------:R0:W-:Y:S01]  /*e0a0*/  @!P0 ST.E.64 desc[UR38][R14.64], R136 ;  /* 0x000000880e008985 */ /* 0x0001e2000c101b26 */
[----:B------:R-:W-:Y:S02]  /*e0b0*/  SHF.R.S32.HI R9, RZ, 0x1f, R23 ;  /* 0x0000001fff097819 */ /* 0x000fe40000011417 */
[----:B------:R-:W-:Y:S02]  /*e0c0*/  @!P4 LEA.HI.X R19, R17, R3, R19, 0x2, P5 ;  /* 0x000000031113c211 */ /* 0x000fe400028f1413 */
[----:B----4-:R-:W-:-:S03]  /*e0d0*/  @!P3 LEA R20, P5, R23, R2, 0x2 ;  /* 0x000000021714b211 */ /* 0x010fc600078a10ff */
[----:B------:R0:W-:Y:S01]  /*e0e0*/  @!P4 ST.E.64 desc[UR38][R18.64], R140 ;  /* 0x0000008c1200c985 */ /* 0x0001e2000c101b26 */
[-C--:B------:R-:W-:Y:S02]  /*e0f0*/  @!P3 LEA.HI.X R21, R23, R3.reuse, R9, 0x2, P5 ;  /* 0x000000031715b211 */ /* 0x080fe400028f1409 */
[----:B------:R-:W-:Y:S02]  /*e100*/  SHF.R.S32.HI R9, RZ, 0x1f, R25 ;  /* 0x0000001fff097819 */ /* 0x000fe40000011419 */
[C---:B------:R-:W-:Y:S01]  /*e110*/  @!P6 LEA R2, P5, R25.reuse, R2, 0x2 ;  /* 0x000000021902e211 */ /* 0x040fe200078a10ff */
[----:B------:R0:W-:Y:S03]  /*e120*/  @!P3 ST.E.64 desc[UR38][R20.64], R144 ;  /* 0x000000901400b985 */ /* 0x0001e6000c101b26 */
[----:B------:R-:W-:-:S05]  /*e130*/  @!P6 LEA.HI.X R3, R25, R3, R9, 0x2, P5 ;  /* 0x000000031903e211 */ /* 0x000fca00028f1409 */
[----:B------:R0:W-:Y:S04]  /*e140*/  @!P6 ST.E.64 desc[UR38][R2.64], R148 ;  /* 0x000000940200e985 */ /* 0x0001e8000c101b26 */
.L_x_14417:
[----:B------:R-:W-:Y:S05]  /*e150*/  BSYNC B1 ;  /* 0x0000000000017941 */ /* 0x000fea0003800000 */
.L_x_14416:
[----:B------:R-:W-:Y:S01]  /*e160*/  ISETP.GE.AND P0, PT, R16, R8, PT ;  /* 0x000000081000720c */ /* 0x000fe20003f06270 */
[----:B0-----:R0:W1:Y:S04]  /*e170*/  SHFL.IDX PT, R3, R4, 0x1, 0x1c1f ;  /* 0x003c1f0004037f89 */ /* 0x00106800000e0000 */
[----:B------:R0:W2:Y:S08]  /*e180*/  SHFL.IDX PT, R2, R0, 0x1, 0x1c1f ;  /* 0x003c1f0000027f89 */ /* 0x0000b000000e0000 */
[----:B0-----:R-:W-:Y:S05]  /*e190*/  @P0 BRA `(.L_x_14415) ;  /* 0x0000001400b80947 */ /* 0x001fea0003800000 */
        /* <DEDUP_REMOVED lines=9> */
[CC--:B--2---:R-:W-:Y:S02]  /*e230*/  @!P5 LEA R10, P3, R192.reuse, R2.reuse, 0x2 ;  /* 0x00000002c00ad211 */ /* 0x0c4fe400078610ff */
[----:B-1----:R-:W-:Y:S02]  /*e240*/  @!P4 IMAD.WIDE R8, R201, 0x4, R2 ;  /* 0x00000004c908c825 */ /* 0x002fe400078e0202 */
[-C--:B------:R-:W-:Y:S02]  /*e250*/  @!P5 LEA.HI.X R11, R192, R3.reuse, R193, 0x2, P3 ;  /* 0x00000003c00bd211 */ /* 0x080fe400018f14c1 */
[-C--:B------:R-:W-:Y:S01]  /*e260*/  @!P2 LEA R12, P6, R190, R2.reuse, 0x2 ;  /* 0x00000002be0ca211 */ /* 0x080fe200078c10ff */
[----:B------:R0:W-:Y:S01]  /*e270*/  @!P4 ST.E.64 desc[UR38][R8.64], R26 ;  /* 0x0000001a0800c985 */ /* 0x0001e2000c101b26 */
[----:B------:R-:W-:Y:S02]  /*e280*/  ISETP.GE.AND P3, PT, R184, UR4, PT ;  /* 0x00000004b8007c0c */ /* 0x000fe4000bf66270 */
[----:B------:R-:W-:Y:S01]  /*e290*/  @!P2 LEA.HI.X R13, R190, R3, R191, 0x2, P6 ;  /* 0x00000003be0da211 */ /* 0x000fe200030f14bf */
[----:B------:R1:W-:Y:S01]  /*e2a0*/  @!P5 ST.E.64 desc[UR38][R10.64], R30 ;  /* 0x0000001e0a00d985 */ /* 0x0003e2000c101b26 */
[----:B------:R-:W-:-:S02]  /*e2b0*/  @!P1 LEA R14, P5, R188, R2, 0x2 ;  /* 0x00000002bc0e9211 */ /* 0x000fc400078a10ff */
[----:B------:R-:W-:Y:S01]  /*e2c0*/  ISETP.GE.AND P4, PT, R182, UR4, PT ;  /* 0x00000004b6007c0c */ /* 0x000fe2000bf86270 */
[----:B------:R2:W-:Y:S01]  /*e2d0*/  @!P2 ST.E.64 desc[UR38][R12.64], R34 ;  /* 0x000000220c00a985 */ /* 0x0005e2000c101b26 */
[-C--:B------:R-:W-:Y:S02]  /*e2e0*/  @!P0 LEA R16, P6, R186, R2.reuse, 0x2 ;  /* 0x00000002ba108211 */ /* 0x080fe400078c10ff */
        /* <DEDUP_REMOVED lines=8> */
[-C--:B-1----:R-:W-:Y:S02]  /*e370*/  @!P4 LEA R10, P2, R182, R2.reuse, 0x2 ;  /* 0x00000002b60ac211 */ /* 0x082fe400078410ff */
[-C--:B------:R-:W-:Y:S02]  /*e380*/  @!P3 LEA.HI.X R9, R184, R3.reuse, R185, 0x2, P6 ;  /* 0x00000003b809b211 */ /* 0x080fe400030f14b9 */
[----:B------:R-:W-:Y:S02]  /*e390*/  @!P5 LEA R18, P6, R180, R2, 0x2 ;  /* 0x00000002b412d211 */ /* 0x000fe400078c10ff */
[----:B------:R-:W-:Y:S01]  /*e3a0*/  @!P4 LEA.HI.X R11, R182, R3, R183, 0x2, P2 ;  /* 0x00000003b60bc211 */ /* 0x000fe200010f14b7 */
[----:B------:R1:W-:Y:S01]  /*e3b0*/  @!P3 ST.E.64 desc[UR38][R8.64], R46 ;  /* 0x0000002e0800b985 */ /* 0x0003e2000c101b26 */
[----:B------:R-:W-:-:S02]  /*e3c0*/  ISETP.GE.AND P2, PT, R174, UR4, PT ;  /* 0x00000004ae007c0c */ /* 0x000fc4000bf46270 */
[-C--:B------:R-:W-:Y:S01]  /*e3d0*/  @!P5 LEA.HI.X R19, R180, R3.reuse, R181, 0x2, P6 ;  /* 0x00000003b413d211 */ /* 0x080fe200030f14b5 */
[----:B------:R4:W-:Y:S01]  /*e3e0*/  @!P4 ST.E.64 desc[UR38][R10.64], R50 ;  /* 0x000000320a00c985 */ /* 0x0009e2000c101b26 */
[-C--:B--2---:R-:W-:Y:S02]  /*e3f0*/  @!P0 LEA R12, P4, R178, R2.reuse, 0x2 ;  /* 0x00000002b20c8211 */ /* 0x084fe400078810ff */
        /* <DEDUP_REMOVED lines=8> */
[-C--:B0-----:R-:W-:Y:S01]  /*e480*/  @!P2 LEA R16, P6, R174, R2.reuse, 0x2 ;  /* 0x00000002ae10a211 */ /* 0x081fe200078c10ff */
        /* <DEDUP_REMOVED lines=20> */
[-C--:B-1----:R-:W-:Y:S02]  /*e5d0*/  @!P0 LEA R16, P6, R162, R2.reuse, 0x2 ;  /* 0x00000002a2108211 */ /* 0x082fe400078c10ff */
        /* <DEDUP_REMOVED lines=52> */
[-C--:B------:R-:W-:Y:S01]  /*e920*/  @!P4 LEA.HI.X R9, R213, R3.reuse, R22, 0x2, P6 ;  /* 0x00000003d509c211 */ /* 0x080fe200030f1416 */
[----:B---3--:R-:W-:Y:S01]  /*e930*/  VIADD R19, R201, 0xf8 ;  /* 0x000000f8c9137836 */ /* 0x008fe20000000000 */
[----:B------:R-:W-:Y:S02]  /*e940*/  SHF.R.S32.HI R0, RZ, 0x1f, R23 ;  /* 0x0000001fff007819 */ /* 0x000fe40000011417 */
[C---:B------:R-:W-:Y:S01]  /*e950*/  @!P2 LEA R16, P6, R23.reuse, R2, 0x2 ;  /* 0x000000021710a211 */ /* 0x040fe200078c10ff */
[----:B------:R0:W-:Y:S01]  /*e960*/  @!P4 ST.E.64 desc[UR38][R8.64], R134 ;  /* 0x000000860800c985 */ /* 0x0001e2000c101b26 */
[-C--:B------:R-:W-:Y:S02]  /*e970*/  @!P5 LEA.HI.X R11, R210, R3.reuse, R21, 0x2, P3 ;  /* 0x00000003d20bd211 */ /* 0x080fe400018f1415 */
[----:B------:R-:W-:-:S02]  /*e980*/  @!P2 LEA.HI.X R17, R23, R3, R0, 0x2, P6 ;  /* 0x000000031711a211 */ /* 0x000fc400030f1400 */
        /* <DEDUP_REMOVED lines=10> */
.L_x_14406:
[----:B------:R-:W3:Y:S01]  /*ea30*/  LDC.64 R8, c[0x0][0xd00] ;  /* 0x00034000ff087b82 */ /* 0x000ee20000000a00 */
[----:B------:R-:W-:Y:S01]  /*ea40*/  ULDC.64 UR4, c[0x0][0xd08] ;  /* 0x0003420000047ab9 */ /* 0x000fe20000000a00 */
[----:B------:R-:W-:Y:S01]  /*ea50*/  IMAD.MOV.U32 R17, RZ, RZ, RZ ;  /* 0x000000ffff117224 */ /* 0x000fe200078e00ff */
[----:B------:R-:W-:-:S04]  /*ea60*/  ISETP.NE.U32.AND P1, PT, RZ, UR4, PT ;  /* 0x00000004ff007c0c */ /* 0x000fc8000bf25070 */
[----:B------:R-:W-:Y:S01]  /*ea70*/  ISETP.NE.AND.EX P1, PT, RZ, UR5, PT, P1 ;  /* 0x00000005ff007c0c */ /* 0x000fe2000bf25310 */
[----:B------:R-:W4:Y:S01]  /*ea80*/  LDC.64 R2, c[0x0][0xd00] ;  /* 0x00034000ff027b82 */ /* 0x000f220000000a00 */
[----:B---3--:R-:W-:-:S04]  /*ea90*/  ISETP.NE.U32.AND P0, PT, R8, RZ, PT ;  /* 0x000000ff0800720c */ /* 0x008fc80003f05070 */
[----:B------:R-:W-:-:S07]  /*eaa0*/  ISETP.NE.AND.EX P0, PT, R9, RZ, PT, P0 ;  /* 0x000000ff0900720c */ /* 0x000fce0003f05300 */
[C---:B------:R-:W-:Y:S01]  /*eab0*/  @P1 LEA R8, P2, R207.reuse, UR4, 0x2 ;  /* 0x00000004cf081c11 */ /* 0x040fe2000f8410ff */
[----:B------:R-:W-:Y:S01]  /*eac0*/  ULDC UR4, c[0x0][0xb88] ;  /* 0x0002e20000047ab9 */ /* 0x000fe20000000800 */
[C---:B----4-:R-:W-:Y:S02]  /*ead0*/  IMAD.WIDE R2, R207.reuse, 0x4, R2 ;  /* 0x00000004cf027825 */ /* 0x050fe400078e0202 */
[----:B------:R-:W-:Y:S02]  /*eae0*/  @P1 LEA.HI.X R9, R207, UR5, R211, 0x2, P2 ;  /* 0x00000005cf091c11 */ /* 0x000fe400090f14d3 */
[----:B-1----:R-:W-:Y:S01]  /*eaf0*/  IMAD.U32 R0, RZ, RZ, UR4 ;  /* 0x00000004ff007e24 */ /* 0x002fe2000f8e00ff */
[----:B------:R1:W5:Y:S05]  /*eb00*/  @P0 LDG.E R17, desc[UR38][R2.64] ;  /* 0x0000002602110981 */ /* 0x00036a000c1e1900 */
[----:B------:R1:W5:Y:S01]  /*eb10*/  @P1 LDG.E R0, desc[UR38][R8.64] ;  /* 0x0000002608001981 */ /* 0x000362000c1e1900 */
[----:B------:R-:W-:Y:S01]  /*eb20*/  ISETP.NE.AND P2, PT, R209, RZ, PT ;  /* 0x000000ffd100720c */ /* 0x000fe20003f45270 */
[----:B--2---:R-:W2:-:S12]  /*eb30*/  S2R R4, SR_TID.X ;  /* 0x0000000000047919 */ /* 0x004e980000002100 */
[----:B------:R-:W3:Y:S01]  /*eb40*/  @!P2 LDC R209, c[0x0][0xbd4] ;  /* 0x0002f500ffd1ab82 */ /* 0x000ee20000000800 */
[----:B--2---:R-:W-:Y:S01]  /*eb50*/  VIADD R20, R4, 0xffffff80 ;  /* 0xffffff8004147836 */ /* 0x004fe20000000000 */
[----:B---3--:R-:W-:-:S04]  /*eb60*/  ISETP.GT.AND P2, PT, R209, 0x1, PT ;  /* 0x00000001d100780c */ /* 0x008fc80003f44270 */
[----:B------:R-:W-:Y:S01]  /*eb70*/  ISETP.GT.AND P3, PT, R20, 0x7f, PT ;  /* 0x0000007f1400780c */ /* 0x000fe20003f64270 */
[----:B-1----:R-:W-:-:S12]  /*eb80*/  @P1 BRA `(.L_x_14418) ;  /* 0x0000000000101947 */ /* 0x002fd80003800000 */
[----:B------:R-:W-:Y:S05]  /*eb90*/  @!P0 BRA `(.L_x_14418) ;  /* 0x00000000000c8947 */ /* 0x000fea0003800000 */
[----:B------:R-:W2:Y:S04]  /*eba0*/  LDG.E R9, desc[UR38][R2.64] ;  /* 0x0000002602097981 */ /* 0x000ea8000c1e1900 */
[----:B-----5:R-:W2:Y:S02]  /*ebb0*/  LDG.E R0, desc[UR38][R2.64+0x4] ;  /* 0x0000042602007981 */ /* 0x020ea4000c1e1900 */
[----:B--2---:R-:W-:-:S07]  /*ebc0*/  IMAD.IADD R0, R0, 0x1, -R9 ;  /* 0x0000000100007824 */ /* 0x004fce00078e0a09 */
.L_x_14418:
        /* <DEDUP_REMOVED lines=10> */
[----:B------:R-:W2:Y:S01]  /*ec70*/  LDL.LU R22, [R1+0x3c] ;  /* 0x00003c0001167983 */ /* 0x000ea20000300800 */
[----:B------:R-:W-:Y:S01]  /*ec80*/  ISETP.NE.AND P1, PT, R29, 0x1, PT ;  /* 0x000000011d00780c */ /* 0x000fe20003f25270 */
[----:B------:R-:W-:Y:S01]  /*ec90*/  IMAD.MOV.U32 R16, RZ, RZ, 0xab8 ;  /* 0x00000ab8ff107424 */ /* 0x000fe200078e00ff */
[----:B------:R-:W-:Y:S01]  /*eca0*/  ISETP.GT.AND P0, PT, R209, 0x1, PT ;  /* 0x00000001d100780c */ /* 0x000fe20003f04270 */
[----:B------:R-:W1:Y:S01]  /*ecb0*/  LDC.64 R26, c[0x0][0xca8] ;  /* 0x00032a00ff1a7b82 */ /* 0x000e620000000a00 */
[----:B------:R-:W-:Y:S02]  /*ecc0*/  IMAD.MOV.U32 R19, RZ, RZ, R25 ;  /* 0x000000ffff137224 */ /* 0x000fe400078e0019 */
[----:B------:R-:W-:-:S05]  /*ecd0*/  SEL R16, R16, 0xa78, P0 ;  /* 0x00000a7810107807 */ /* 0x000fca0000000000 */
[----:B------:R-:W3:Y:S08]  /*ece0*/  LDC.64 R8, c[0x0][R16+0x220] ;  /* 0x0000880010087b82 */ /* 0x000ef00000000a00 */
[----:B------:R-:W4:Y:S08]  /*ecf0*/  @P1 LDC R4, c[0x0][0xcec] ;  /* 0x00033b00ff041b82 */ /* 0x000f300000000800 */
[----:B------:R-:W5:Y:S08]  /*ed00*/  LDC.64 R2, c[0x0][R16+0x218] ;  /* 0x0000860010027b82 */ /* 0x000f700000000a00 */
[----:B------:R-:W0:Y:S01]  /*ed10*/  @P1 LDC R23, c[0x0][0xcf0] ;  /* 0x00033c00ff171b82 */ /* 0x000e220000000800 */
[----:B---3--:R-:W-:-:S02]  /*ed20*/  IMAD R9, R9, R207, RZ ;  /* 0x000000cf09097224 */ /* 0x008fc400078e02ff */
[----:B------:R-:W-:-:S05]  /*ed30*/  IMAD.WIDE.U32 R14, R8, R207, RZ ;  /* 0x000000cf080e7225 */ /* 0x000fca00078e00ff */
[----:B------:R-:W3:Y:S01]  /*ed40*/  LDC.64 R10, c[0x0][R16+0x228] ;  /* 0x00008a00100a7b82 */ /* 0x000ee20000000a00 */
[----:B----4-:R-:W-:-:S07]  /*ed50*/  @P1 IMAD.HI.U32 R4, R25, R4, RZ ;  /* 0x0000000419041227 */ /* 0x010fce00078e00ff */
[----:B------:R-:W4:Y:S01]  /*ed60*/  LDC.64 R12, c[0x0][R16+0x210] ;  /* 0x00008400100c7b82 */ /* 0x000f220000000a00 */
[-C--:B-----5:R-:W-:Y:S02]  /*ed70*/  IMAD R21, R3, R208.reuse, RZ ;  /* 0x000000d003157224 */ /* 0x0a0fe400078e02ff */
[----:B------:R-:W-:-:S04]  /*ed80*/  IMAD.WIDE.U32 R2, R2, R208, RZ ;  /* 0x000000d002027225 */ /* 0x000fc800078e00ff */
[----:B------:R-:W-:Y:S01]  /*ed90*/  IMAD.IADD R21, R3, 0x1, R21 ;  /* 0x0000000103157824 */ /* 0x000fe200078e0215 */
[----:B0-----:R-:W-:Y:S01]  /*eda0*/  @P1 SHF.R.U32.HI R19, RZ, R23, R4 ;  /* 0x00000017ff131219 */ /* 0x001fe20000011604 */
[----:B------:R-:W-:Y:S01]  /*edb0*/  IMAD R23, R8, R211, R9 ;  /* 0x000000d308177224 */ /* 0x000fe200078e0209 */
[----:B-1----:R-:W0:Y:S01]  /*edc0*/  @!P0 LDC R26, c[0x0][0xc50] ;  /* 0x00031400ff1a8b82 */ /* 0x002e220000000800 */
        /* <DEDUP_REMOVED lines=22> */
.L_x_14420:
[----:B------:R-:W-:Y:S05]  /*ef30*/  BSYNC B1 ;  /* 0x0000000000017941 */ /* 0x000fea0003800000 */
.L_x_14419:
[----:B------:R-:W-:Y:S05]  /*ef40*/  @P2 BRA `(.L_x_14415) ;  /* 0x00000008004c2947 */ /* 0x000fea0003800000 */
[----:B------:R-:W2:Y:S01]  /*ef50*/  LDC R15, c[0x0][0xce8] ;  /* 0x00033a00ff0f7b82 */ /* 0x000ea20000000800 */
[----:B-1----:R-:W-:Y:S01]  /*ef60*/  SHF.R.S32.HI R3, RZ, 0x1f, R20 ;  /* 0x0000001fff037819 */ /* 0x002fe20000011414 */
        /* <DEDUP_REMOVED lines=14> */
[----:B------:R-:W-:Y:S02]  /*f050*/  IMAD.IADD R13, R200, 0x1, R9 ;  /* 0x00000001c80d7824 */ /* 0x000fe400078e0209 */
[----:B------:R-:W-:Y:S01]  /*f060*/  IMAD R3, R208, UR5, R3 ;  /* 0x00000005d0037c24 */ /* 0x000fe2000f8e0203 */
[----:B------:R-:W-:Y:S01]  /*f070*/  ULDC.64 UR4, c[0x0][0xbf0] ;  /* 0x0002fc0000047ab9 */ /* 0x000fe20000000a00 */
[----:B------:R-:W-:Y:S02]  /*f080*/  IMAD.MOV.U32 R9, RZ, RZ, R13 ;  /* 0x000000ffff097224 */ /* 0x000fe400078e000d */
[----:B------:R-:W-:Y:S02]  /*f090*/  IMAD R8, R211, UR4, RZ ;  /* 0x00000004d3087c24 */ /* 0x000fe4000f8e02ff */
[----:B------:R-:W-:Y:S02]  /*f0a0*/  IMAD.WIDE.U32 R2, R207, UR4, R2 ;  /* 0x00000004cf027c25 */ /* 0x000fe4000f8e0002 */
[----:B------:R-:W1:Y:S02]  /*f0b0*/  @P0 LDC R4, c[0x0][0xcec] ;  /* 0x00033b00ff040b82 */ /* 0x000e640000000800 */
[----:B------:R-:W-:-:S06]  /*f0c0*/  IMAD.IADD R200, R17, 0x1, R200 ;  /* 0x0000000111c87824 */ /* 0x000fcc00078e02c8 */
[----:B------:R-:W2:Y:S01]  /*f0d0*/  @P0 LDC R11, c[0x0][0xcf0] ;  /* 0x00033c00ff0b0b82 */ /* 0x000ea20000000800 */
[----:B-1----:R-:W-:-:S05]  /*f0e0*/  @P0 IMAD.HI.U32 R4, R13, R4, RZ ;  /* 0x000000040d040227 */ /* 0x002fca00078e00ff */
        /* <DEDUP_REMOVED lines=54> */
.L_x_14422:
[----:B------:R-:W-:Y:S05]  /*f450*/  BSYNC B1 ;  /* 0x0000000000017941 */ /* 0x000fea0003800000 */
.L_x_14421:
        /* <DEDUP_REMOVED lines=21> */
.L_x_14424:
[----:B------:R-:W-:Y:S05]  /*f5b0*/  BSYNC B1 ;  /* 0x0000000000017941 */ /* 0x000fea0003800000 */
.L_x_14423:
        /* <DEDUP_REMOVED lines=21> */
.L_x_14426:
[----:B------:R-:W-:Y:S05]  /*f710*/  BSYNC B1 ;  /* 0x0000000000017941 */ /* 0x000fea0003800000 */
.L_x_14425:
[----:B0-----:R-:W-:Y:S01]  /*f720*/  VIADD R0, R200, 0x60 ;  /* 0x00000060c8007836 */ /* 0x001fe20000000000 */
[----:B-1-3--:R-:W3:Y:S04]  /*f730*/  SHFL.IDX PT, R4, R4, 0x3, 0x181f ;  /* 0x00781f0004047f89 */ /* 0x00aee800000e0000 */
        /* <DEDUP_REMOVED lines=8> */
[----:B0-2---:R-:W-:-:S04]  /*f7c0*/  @!P3 LEA R8, P4, R9, R2, 0x1 ;  /* 0x000000020908b211 */ /* 0x005fc800078808ff */
        /* <DEDUP_REMOVED lines=11> */
.L_x_14415:
[----:B------:R-:W-:Y:S05]  /*f880*/  BSYNC B0 ;  /* 0x0000000000007941 */ /* 0x000fea0003800000 */
.L_x_14405:
[----:B------:R-:W-:Y:S02]  /*f890*/  ULDC UR4, c[0x0][0xd3c] ;  /* 0x00034f0000047ab9 */ /* 0x000fe40000000800 */
[----:B------:R-:W-:-:S13]  /*f8a0*/  ISETP.GE.AND P0, PT, R7, UR4, PT ;  /* 0x0000000407007c0c */ /* 0x000fda000bf06270 */
[----:B------:R-:W-:Y:S05]  /*f8b0*/  @!P0 BRA `(.L_x_14427) ;  /* 0xffffff1800288947 */ /* 0x000fea000383ffff */
[----:B------:R-:W-:Y:S05]  /*f8c0*/  EXIT ;  /* 0x000000000000794d */ /* 0x000fea0003800000 */
.L_x_14367:
        /* <DEDUP_REMOVED lines=20> */
.L_x_14428:
        /* <DEDUP_REMOVED lines=44> */
.L_x_14432:
        /* <DEDUP_REMOVED lines=39> */
.L_x_14430:
        /* <DEDUP_REMOVED lines=12> */
.L_x_14433:
[----:B---34-:R-:W-:Y:S01]  /*10000*/  IMAD R3, R4, UR5, R8 ;  /* 0x0000000504037c24 */ /* 0x018fe2000f8e0208 */
[----:B-1----:R-:W-:Y:S01]  /*10010*/  ISETP.NE.AND P0, PT, R7, 0x1, PT ;  /* 0x000000010700780c */ /* 0x002fe20003f05270 */
[----:B------:R-:W-:-:S03]  /*10020*/  VIADD R13, R9, UR4 ;  /* 0x00000004090d7c36 */ /* 0x000fc60008000000 */
[----:B------:R1:W-:Y:S01]  /*10030*/  STL [R1], R3 ;  /* 0x0000000301007387 */ /* 0x0003e20000100800 */
[----:B------:R-:W-:-:S03]  /*10040*/  IADD3 R4, -R3, UR6, RZ ;  /* 0x0000000603047c10 */ /* 0x000fc6000fffe1ff */
[----:B------:R1:W-:Y:S05]  /*10050*/  STL [R1+0xc], R13 ;  /* 0x00000c0d01007387 */ /* 0x0003ea0000100800 */
[----:B------:R-:W-:Y:S05]  /*10060*/  @!P0 BRA `(.L_x_14434) ;  /* 0x0000000000e08947 */ /* 0x000fea0003800000 */
[----:B0-2---:R-:W-:Y:S01]  /*10070*/  IABS R6, R5 ;  /* 0x0000000500067213 */ /* 0x005fe20000000000 */
        /* <DEDUP_REMOVED lines=43> */
[----:B------:R-:W-:Y:S01]  /*10330*/  ISETP.GE.U32.AND P0, PT, R3, R8, PT ;  /* 0x000000080300720c */ /* 0x000fe20003f06070 */
[----:B------:R-:W-:-:S04]  /*10340*/  IMAD.MOV R3, RZ, RZ, -R9 ;  /* 0x000000ffff037224 */ /* 0x000fc800078e0a09 */
[----:B------:R-:W-:-:S08]  /*10350*/  IMAD R3, R5, R3, R4 ;  /* 0x0000000305037224 */ /* 0x000fd000078e0204 */
[----:B------:R-:W-:-:S04]  /*10360*/  @P0 VIADD R6, R6, 0x1 ;  /* 0x0000000106060836 */ /* 0x000fc80000000000 */
        /* <DEDUP_REMOVED lines=8> */
.L_x_14434:
        /* <DEDUP_REMOVED lines=15> */
[----:B------:R-:W-:Y:S02]  /*104e0*/  IMAD.MOV R12, RZ, RZ, -R11 ;  /* 0x000000ffff0c7224 */ /* 0x000fe400078e0a0b */
[----:B------:R-:W-:Y:S01]  /*104f0*/  IMAD.HI.U32 R11, R2, R3, RZ ;  /* 0x00000003020b7227 */ /* 0x000fe200078e00ff */
[----:B------:R-:W-:-:S03]  /*10500*/  LOP3.LUT R2, R4, R7, RZ, 0x3c, !PT ;  /* 0x0000000704027212 */ /* 0x000fc600078e3cff */
[----:B------:R-:W-:Y:S01]  /*10510*/  IMAD R3, R11, R12, R3 ;  /* 0x0000000c0b037224 */ /* 0x000fe200078e0203 */
[----:B------:R-:W-:-:S04]  /*10520*/  ISETP.GE.AND P2, PT, R2, RZ, PT ;  /* 0x000000ff0200720c */ /* 0x000fc80003f46270 */
        /* <DEDUP_REMOVED lines=11> */
[----:B------:R-:W-:-:S03]  /*105e0*/  IMAD R7, R7, R11, R4 ;  /* 0x0000000b07077224 */ /* 0x000fc600078e0204 */
[----:B------:R-:W-:Y:S02]  /*105f0*/  VIADDMNMX R6, R3, UR5, R6, PT ;  /* 0x0000000503067c46 */ /* 0x000fe4000b800106 */
[----:B------:R-:W-:Y:S02]  /*10600*/  IADD3 R8, R8, 0x1000000, R7 ;  /* 0x0100000008087810 */ /* 0x000fe40007ffe007 */
[----:B------:R-:W-:-:S04]  /*10610*/  IABS R9, R6 ;  /* 0x0000000600097213 */ /* 0x000fc80000000000 */
[----:B------:R-:W0:Y:S08]  /*10620*/  I2F.RP R10, R9 ;  /* 0x00000009000a7306 */ /* 0x000e300000209400 */
[----:B0-----:R-:W0:Y:S02]  /*10630*/  MUFU.RCP R10, R10 ;  /* 0x0000000a000a7308 */ /* 0x001e240000001000 */
[----:B0-----:R-:W-:Y:S01]  /*10640*/  VIADD R2, R10, 0xffffffe ;  /* 0x0ffffffe0a027836 */ /* 0x001fe20000000000 */
[----:B------:R-:W-:-:S05]  /*10650*/  IABS R10, R6 ;  /* 0x00000006000a7213 */ /* 0x000fca0000000000 */
[----:B------:R0:W1:Y:S02]  /*10660*/  F2I.FTZ.U32.TRUNC.NTZ R3, R2 ;  /* 0x0000000200037305 */ /* 0x000064000021f000 */
[----:B0-----:R-:W-:Y:S02]  /*10670*/  IMAD.MOV.U32 R2, RZ, RZ, RZ ;  /* 0x000000ffff027224 */ /* 0x001fe400078e00ff */
[----:B-1----:R-:W-:-:S04]  /*10680*/  IMAD.MOV R4, RZ, RZ, -R3 ;  /* 0x000000ffff047224 */ /* 0x002fc800078e0a03 */
[----:B------:R-:W-:Y:S01]  /*10690*/  IMAD R11, R4, R9, RZ ;  /* 0x00000009040b7224 */ /* 0x000fe200078e02ff */
[----:B------:R-:W-:-:S03]  /*106a0*/  IABS R4, R7 ;  /* 0x0000000700047213 */ /* 0x000fc60000000000 */
[----:B------:R-:W-:-:S04]  /*106b0*/  IMAD.HI.U32 R3, R3, R11, R2 ;  /* 0x0000000b03037227 */ /* 0x000fc800078e0002 */
        /* <DEDUP_REMOVED lines=16> */
.L_x_14435:
[----:B01----:R-:W-:-:S05]  /*107c0*/  LOP3.LUT R2, RZ, R3, RZ, 0x33, !PT ;  /* 0x00000003ff027212 */ /* 0x003fca00078e33ff */
[----:B------:R-:W-:-:S05]  /*107d0*/  IMAD.IADD R2, R5, 0x1, R2 ;  /* 0x0000000105027824 */ /* 0x000fca00078e0202 */
[----:B------:R1:W-:Y:S01]  /*107e0*/  STL [R1+0x4], R2 ;  /* 0x0000040201007387 */ /* 0x0003e20000100800 */
[----:B------:R-:W-:Y:S05]  /*107f0*/  BRA `(.L_x_14436) ;  /* 0x0000000000107947 */ /* 0x000fea0003800000 */
.L_x_14431:
[----:B------:R-:W-:Y:S01]  /*10800*/  IMAD.U32 R2, RZ, RZ, UR6 ;  /* 0x00000006ff027e24 */ /* 0x000fe2000f8e00ff */
[----:B------:R0:W-:Y:S04]  /*10810*/  STL [R1+0x4], RZ ;  /* 0x000004ff01007387 */ /* 0x0001e80000100800 */
[----:B------:R0:W-:Y:S04]  /*10820*/  STL [R1+0x8], RZ ;  /* 0x000008ff01007387 */ /* 0x0001e80000100800 */
[----:B------:R0:W-:Y:S02]  /*10830*/  STL [R1], R2 ;  /* 0x0000000201007387 */ /* 0x0001e40000100800 */
.L_x_14436:
        /* <DEDUP_REMOVED lines=10> */
.L_x_14429:
        /* <DEDUP_REMOVED lines=8> */
[----:B-1----:R-:W1:Y:S01]  /*10960*/  S2R R5, SR_TID.X ;  /* 0x0000000000057919 */ /* 0x002e620000002100 */
        /* <DEDUP_REMOVED lines=8> */
[C---:B-1----:R-:W-:Y:S01]  /*109f0*/  LOP3.LUT R4, R5.reuse, 0x7f, RZ, 0xc0, !PT ;  /* 0x0000007f05047812 */ /* 0x042fe200078ec0ff */
[----:B--2---:R-:W-:-:S05]  /*10a00*/  IMAD.SHL.U32 R0, R5, 0x8, RZ ;  /* 0x0000000805007824 */ /* 0x004fca00078e00ff */
        /* <DEDUP_REMOVED lines=16> */
.L_x_14547:
[----:B--2---:R-:W2:Y:S01]  /*10b10*/  LDL R0, [R1+0xc] ;  /* 0x00000c0001007983 */ /* 0x004ea20000100800 */
[----:B-1----:R-:W2:Y:S01]  /*10b20*/  LDC.64 R2, c[0x0][0xd88] ;  /* 0x00036200ff027b82 */ /* 0x002ea20000000a00 */
[----:B------:R-:W-:Y:S05]  /*10b30*/  YIELD ;  /* 0x0000000000007946 */ /* 0x000fea0003800000 */
[----:B------:R-:W-:Y:S01]  /*10b40*/  ULDC.64 UR4, c[0x0][0xb20] ;  /* 0x0002c80000047ab9 */ /* 0x000fe20000000a00 */
[----:B0-----:R-:W-:Y:S01]  /*10b50*/  IMAD.MOV.U32 R6, RZ, RZ, RZ ;  /* 0x000000ffff067224 */ /* 0x001fe200078e00ff */
        /* <DEDUP_REMOVED lines=51> */
.L_x_14438:
        /* <DEDUP_REMOVED lines=18> */
.L_x_14439:
[----:B------:R-:W-:Y:S05]  /*10fb0*/  @!P0 BRA `(.L_x_14440) ;  /* 0x00000000000c8947 */ /* 0x000fea0003800000 */
[----:B------:R-:W3:Y:S04]  /*10fc0*/  LDG.E R6, desc[UR38][R4.64] ;  /* 0x0000002604067981 */ /* 0x000ee8000c1e1900 */
[----:B------:R-:W3:Y:S02]  /*10fd0*/  LDG.E R4, desc[UR38][R4.64+0x4] ;  /* 0x0000042604047981 */ /* 0x000ee4000c1e1900 */
[----:B---3--:R-:W-:-:S07]  /*10fe0*/  IMAD.IADD R6, R4, 0x1, -R6 ;  /* 0x0000000104067824 */ /* 0x008fce00078e0a06 */
.L_x_14440:
        /* <DEDUP_REMOVED lines=16> */
[----:B------:R-:W-:Y:S02]  /*110f0*/  IMAD.IADD R2, R2, 0x1, R0 ;  /* 0x0000000102027824 */ /* 0x000fe400078e0200 */
[----:B------:R-:W-:-:S04]  /*11100*/  IMAD.HI R0, R4, 0x2aaaaaab, RZ ;  /* 0x2aaaaaab04007827 */ /* 0x000fc800078e02ff */
[----:B------:R-:W-:Y:S01]  /*11110*/  IMAD.HI R2, R2, 0x2aaaaaab, RZ ;  /* 0x2aaaaaab02027827 */ /* 0x000fe200078e02ff */
[----:B------:R-:W-:-:S04]  /*11120*/  SHF.R.U32.HI R4, RZ, 0x1f, R0 ;  /* 0x0000001fff047819 */ /* 0x000fc80000011600 */
[----:B------:R-:W-:Y:S02]  /*11130*/  LEA.HI.SX32 R4, R0, R4, 0x1c ;  /* 0x0000000400047211 */ /* 0x000fe400078fe2ff */
[----:B------:R-:W-:-:S04]  /*11140*/  SHF.R.U32.HI R0, RZ, 0x1f, R2 ;  /* 0x0000001fff007819 */ /* 0x000fc80000011602 */
[----:B------:R-:W-:-:S04]  /*11150*/  LEA.HI.SX32 R0, R2, R0, 0x1c ;  /* 0x0000000002007211 */ /* 0x000fc800078fe2ff */
[----:B------:R-:W-:Y:S02]  /*11160*/  VIMNMX R8, R4, R0, PT ;  /* 0x0000000004087248 */ /* 0x000fe40003fe0100 */
[----:B------:R-:W-:Y:S02]  /*11170*/  SHF.R.U32.HI R0, RZ, 0x10, R3 ;  /* 0x00000010ff007819 */ /* 0x000fe40000011603 */
[----:B------:R-:W-:Y:S01]  /*11180*/  ISETP.GE.AND P1, PT, R8, 0x1, PT ;  /* 0x000000010800780c */ /* 0x000fe20003f26270 */
[----:B------:R0:W-:Y:S01]  /*11190*/  STL [R1+0x3c], R8 ;  /* 0x00003c0801007387 */ /* 0x0001e20000100800 */
[----:B------:R-:W-:-:S03]  /*111a0*/  ISETP.NE.AND P0, PT, R0, RZ, PT ;  /* 0x000000ff0000720c */ /* 0x000fc60003f05270 */
[----:B------:R0:W-:Y:S04]  /*111b0*/  STL [R1+0x44], R5 ;  /* 0x0000440501007387 */ /* 0x0001e80000100800 */
[----:B------:R0:W-:Y:S06]  /*111c0*/  STL [R1+0x74], R9 ;  /* 0x0000740901007387 */ /* 0x0001ec0000100800 */
[----:B------:R-:W1:Y:S01]  /*111d0*/  @!P0 LDC R0, c[0x0][0xae8] ;  /* 0x0002ba00ff008b82 */ /* 0x000e620000000800 */
        /* <DEDUP_REMOVED lines=29> */
.L_x_14442:
[----:B------:R-:W-:Y:S05]  /*113b0*/  BSYNC B0 ;  /* 0x0000000000007941 */ /* 0x000fea0003800000 */
.L_x_14441:
        /* <DEDUP_REMOVED lines=18> */
[----:B0-----:R-:W3:Y:S01]  /*114e0*/  @P0 ATOMG.E.ADD.STRONG.GPU PT, R3, desc[UR38][R2.64], R5 ;  /* 0x00000005020309a8 */ /* 0x001ee200081ee1e6 */
[----:B------:R-:W0:Y:S02]  /*114f0*/  S2R R4, SR_LTMASK ;  /* 0x0000000000047919 */ /* 0x000e240000003900 */
[----:B0-----:R-:W-:-:S04]  /*11500*/  LOP3.LUT R4, R4, UR4, RZ, 0xc0, !PT ;  /* 0x0000000404047c12 */ /* 0x001fc8000f8ec0ff */
[----:B------:R-:W0:Y:S01]  /*11510*/  POPC R7, R4 ;  /* 0x0000000400077309 */ /* 0x000e220000000000 */
[----:B---3--:R-:W0:Y:S02]  /*11520*/  SHFL.IDX PT, R0, R3, R0, 0x1f ;  /* 0x00001f0003007589 */ /* 0x008e2400000e0000 */
[----:B0-----:R-:W-:-:S05]  /*11530*/  IADD3 R0, R0, UR40, R7 ;  /* 0x0000002800007c10 */ /* 0x001fca000fffe007 */
[----:B------:R4:W-:Y:S01]  /*11540*/  STL [R1], R0 ;  /* 0x0000000001007387 */ /* 0x0009e20000100800 */
[----:B------:R-:W-:Y:S05]  /*11550*/  BRA `(.L_x_14445) ;  /* 0x00000048004c7947 */ /* 0x000fea0003800000 */
.L_x_14444:
        /* <DEDUP_REMOVED lines=20> */
.L_x_14447:
[----:B------:R-:W-:Y:S05]  /*116a0*/  BSYNC B6 ;  /* 0x0000000000067941 */ /* 0x000fea0003800000 */
.L_x_14446:
        /* <DEDUP_REMOVED lines=20> */
.L_x_14450:
        /* <DEDUP_REMOVED lines=16> */
.L_x_14449:
[----:B------:R-:W-:Y:S05]  /*118f0*/  BSYNC B6 ;  /* 0x0000000000067941 */ /* 0x000fea0003800000 */
.L_x_14448:
        /* <DEDUP_REMOVED lines=24> */
.L_x_14564:
        /* <DEDUP_REMOVED lines=11> */
.L_x_14567:
        /* <DEDUP_REMOVED lines=24> */
.L_x_14454:
[----:B-1----:R-:W3:Y:S01]  /*11cb0*/  LDL R2, [R1+0x14] ;  /* 0x0000140001027983 */ /* 0x002ee20000100800 */
[----:B0-----:R-:W-:Y:S01]  /*11cc0*/  IMAD R0, R19, 0x8, R18 ;  /* 0x0000000813007824 */ /* 0x001fe200078e0212 */
[----:B---3--:R-:W-:-:S04]  /*11cd0*/  SHF.L.U32 R2, R2, 0x1f, RZ ;  /* 0x0000001f02027819 */ /* 0x008fc800000006ff */
[----:B------:R-:W0:Y:S02]  /*11ce0*/  SYNCS.PHASECHK.TRANS64.TRYWAIT P0, [R0+URZ+0x32440], R2 ;  /* 0x03244002000075a7 */ /* 0x000e24000800017f */
[----:B0-----:R-:W-:Y:S05]  /*11cf0*/  @!P0 BRA `(.L_x_14455) ;  /* 0x0000005800d88947 */ /* 0x001fea0003800000 */
.L_x_14568:
        /* <DEDUP_REMOVED lines=11> */
.L_x_14456:
        /* <DEDUP_REMOVED lines=24> */
.L_x_14452:
[----:B0-----:R-:W3:Y:S04]  /*11f30*/  LDL.LU R4, [R1+0x28] ;  /* 0x0000280001047983 */ /* 0x001ee80000300800 */
[----:B------:R-:W4:Y:S04]  /*11f40*/  LDL.LU R3, [R1+0x48] ;  /* 0x0000480001037983 */ /* 0x000f280000300800 */
[----:B-1----:R-:W5:Y:S01]  /*11f50*/  LDL R2, [R1+0x2c] ;  /* 0x00002c0001027983 */ /* 0x002f620000100800 */
        /* <DEDUP_REMOVED lines=10> */
[----:B------:R5:W-:Y:S02]  /*12000*/  STL [R1+0x38], R0 ;  /* 0x0000380001007387 */ /* 0x000be40000100800 */
        /* <DEDUP_REMOVED lines=20> */
.L_x_14458:
[----:B------:R-:W-:Y:S05]  /*12150*/  BSYNC B6 ;  /* 0x0000000000067941 */ /* 0x000fea0003800000 */
.L_x_14457:
[----:B--2---:R-:W2:Y:S01]  /*12160*/  LDL R10, [R1+0x4] ;  /* 0x00000400010a7983 */ /* 0x004ea20000100800 */
        /* <DEDUP_REMOVED lines=64> */
[----:B------:R-:W1:Y:S04]  /*12570*/  SHFL.IDX PT, R6, R3, 0x1, 0x181f ;  /* 0x00381f0003067f89 */ /* 0x000e6800000e0000 */
[----:B------:R-:W-:Y:S01]  /*12580*/  STL [R1+0x4], R10 ;  /* 0x0000040a01007387 */ /* 0x000fe20000100800 */
[----:B--2---:R-:W-:-:S05]  /*12590*/  IMAD R0, R11, R7, RZ ;  /* 0x000000070b007224 */ /* 0x004fca00078e02ff */
[C---:B------:R-:W-:Y:S01]  /*125a0*/  ISETP.GE.AND P1, PT, R10.reuse, R0, PT ;  /* 0x000000000a00720c */ /* 0x040fe20003f26270 */
[----:B------:R-:W2:Y:S01]  /*125b0*/  SHFL.IDX PT, R7, R2, 0x1, 0x181f ;  /* 0x00381f0002077f89 */ /* 0x000ea200000e0000 */
[----:B------:R-:W-:-:S11]  /*125c0*/  VIADD R11, R10, 0x10 ;  /* 0x000000100a0b7836 */ /* 0x000fd60000000000 */
        /* <DEDUP_REMOVED lines=71> */
.L_x_14585:
        /* <DEDUP_REMOVED lines=12> */
.L_x_14460:
        /* <DEDUP_REMOVED lines=37> */
.L_x_14462:
[----:B------:R-:W-:Y:S05]  /*12d50*/  BSYNC B6 ;  /* 0x0000000000067941 */ /* 0x000fea0003800000 */
.L_x_14461:
        /* <DEDUP_REMOVED lines=10> */
[----:B--2---:R-:W-:-:S12]  /*12e00*/  IMAD.MOV.U32 R3, RZ, RZ, R5 ;  /* 0x000000ffff037224 */ /* 0x004fd800078e0005 */
        /* <DEDUP_REMOVED lines=20> */
[----:B-1----:R-:W-:Y:S02]  /*12f50*/  IMAD.SHL.U32 R8, R9, 0x8, RZ ;  /* 0x0000000809087824 */ /* 0x002fe400078e00ff */
        /* <DEDUP_REMOVED lines=99> */
.L_x_14603:
        /* <DEDUP_REMOVED lines=14> */
.L_x_14465:
[----:B------:R-:W-:Y:S05]  /*13670*/  BSYNC B0 ;  /* 0x0000000000007941 */ /* 0x000fea0003800000 */
.L_x_14464:
[----:B------:R-:W-:Y:S01]  /*13680*/  NOP ;  /* 0x0000000000007918 */ /* 0x000fe20000000000 */
[----:B------:R-:W-:-:S13]  /*13690*/  PLOP3.LUT P0, PT, PT, PT, PT, 0x80, 0x0 ;  /* 0x000000000000781c */ /* 0x000fda0003f0f070 */
.L_x_14466:
        /* <DEDUP_REMOVED lines=18> */
.L_x_14604:
[----:B------:R-:W-:Y:S05]  /*137c0*/  BSYNC B0 ;  /* 0x0000000000007941 */ /* 0x000fea0003800000 */
.L_x_14467:
        /* <DEDUP_REMOVED lines=13> */
.L_x_14605:
[----:B------:R-:W-:Y:S05]  /*138a0*/  BSYNC B1 ;  /* 0x0000000000017941 */ /* 0x000fea0003800000 */
.L_x_14471:
        /* <DEDUP_REMOVED lines=9> */
.L_x_14474:
[----:B------:R-:W-:Y:S05]  /*13940*/  BSYNC B1 ;  /* 0x0000000000017941 */ /* 0x000fea0003800000 */
.L_x_14473:
        /* <DEDUP_REMOVED lines=12> */
.L_x_14475:
        /* <DEDUP_REMOVED lines=15> */
.L_x_14476:
        /* <DEDUP_REMOVED lines=15> */
.L_x_14477:
        /* <DEDUP_REMOVED lines=15> */
.L_x_14478:
        /* <DEDUP_REMOVED lines=10> */
.L_x_14470:
[----:B------:R-:W-:Y:S05]  /*13d80*/  BSYNC B0 ;  /* 0x0000000000007941 */ /* 0x000fea0003800000 */
.L_x_14469:
        /* <DEDUP_REMOVED lines=54> */
.L_x_14485:
        /* <DEDUP_REMOVED lines=8> */
.L_x_14606:
[----:B------:R-:W-:Y:S05]  /*14170*/  BSYNC B3 ;  /* 0x0000000000037941 */ /* 0x000fea0003800000 */
.L_x_14486:
        /* <DEDUP_REMOVED lines=9> */
.L_x_14489:
[----:B------:R-:W-:Y:S05]  /*14210*/  BSYNC B3 ;  /* 0x0000000000037941 */ /* 0x000fea0003800000 */
.L_x_14488:
        /* <DEDUP_REMOVED lines=12> */
.L_x_14490:
        /* <DEDUP_REMOVED lines=13> */
.L_x_14607:
[----:B------:R-:W-:Y:S05]  /*143b0*/  BSYNC B3 ;  /* 0x0000000000037941 */ /* 0x000fea0003800000 */
.L_x_14491:
        /* <DEDUP_REMOVED lines=11> */
.L_x_14494:
[----:B------:R-:W-:Y:S05]  /*14470*/  BSYNC B3 ;  /* 0x0000000000037941 */ /* 0x000fea0003800000 */
.L_x_14493:
        /* <DEDUP_REMOVED lines=9> */
.L_x_14495:
        /* <DEDUP_REMOVED lines=15> */
.L_x_14496:
        /* <DEDUP_REMOVED lines=15> */
.L_x_14497:
        /* <DEDUP_REMOVED lines=15> */
.L_x_14498:
        /* <DEDUP_REMOVED lines=10> */
.L_x_14484:
[----:B------:R-:W-:Y:S05]  /*14880*/  BSYNC B1 ;  /* 0x0000000000017941 */ /* 0x000fea0003800000 */
.L_x_14483:
[----:B------:R-:W2:Y:S02]  /*14890*/  LDL.LU R5, [R1+0x40] ;  /* 0x0000400001057983 */ /* 0x000ea40000300800 */
[----:B--2---:R-:W-:-:S07]  /*148a0*/  VIADD R0, R5, 0xfffffffd ;  /* 0xfffffffd05007836 */ /* 0x004fce0000000000 */
.L_x_14482:
[----:B------:R-:W-:Y:S05]  /*148b0*/  BSYNC B2 ;  /* 0x0000000000027941 */ /* 0x000fea0003800000 */
.L_x_14481:
[----:B------:R-:W-:Y:S01]  /*148c0*/  VIADD R8, R8, 0xfffffffe ;  /* 0xfffffffe08087836 */ /* 0x000fe20000000000 */
[----:B------:R-:W-:-:S04]  /*148d0*/  LOP3.LUT R4, RZ, R4, RZ, 0x33, !PT ;  /* 0x00000004ff047212 */ /* 0x000fc800078e33ff */
[----:B------:R-:W-:-:S13]  /*148e0*/  ISETP.NE.AND P0, PT, R8, R4, PT ;  /* 0x000000040800720c */ /* 0x000fda0003f05270 */
[----:B------:R-:W-:Y:S05]  /*148f0*/  @!P0 BRA `(.L_x_14480) ;  /* 0x0000001000f88947 */ /* 0x000fea0003800000 */
.L_x_14531:
        /* <DEDUP_REMOVED lines=35> */
.L_x_14501:
        /* <DEDUP_REMOVED lines=8> */
.L_x_14608:
[----:B------:R-:W-:Y:S05]  /*14bb0*/  BSYNC B2 ;  /* 0x0000000000027941 */ /* 0x000fea0003800000 */
.L_x_14502:
        /* <DEDUP_REMOVED lines=9> */
.L_x_14505:
[----:B------:R-:W-:Y:S05]  /*14c50*/  BSYNC B2 ;  /* 0x0000000000027941 */ /* 0x000fea0003800000 */
.L_x_14504:
        /* <DEDUP_REMOVED lines=12> */
.L_x_14506:
        /* <DEDUP_REMOVED lines=13> */
.L_x_14609:
[----:B------:R-:W-:Y:S05]  /*14df0*/  BSYNC B2 ;  /* 0x0000000000027941 */ /* 0x000fea0003800000 */
.L_x_14507:
        /* <DEDUP_REMOVED lines=11> */
.L_x_14510:
[----:B------:R-:W-:Y:S05]  /*14eb0*/  BSYNC B2 ;  /* 0x0000000000027941 */ /* 0x000fea0003800000 */
.L_x_14509:
        /* <DEDUP_REMOVED lines=9> */
.L_x_14511:
        /* <DEDUP_REMOVED lines=15> */
.L_x_14512:
        /* <DEDUP_REMOVED lines=15> */
.L_x_14513:
        /* <DEDUP_REMOVED lines=15> */
.L_x_14514:
        /* <DEDUP_REMOVED lines=10> */
.L_x_14500:
[----:B------:R-:W-:Y:S05]  /*152c0*/  BSYNC B1 ;  /* 0x0000000000017941 */ /* 0x000fea0003800000 */
.L_x_14499:
        /* <DEDUP_REMOVED lines=35> */
.L_x_14517:
        /* <DEDUP_REMOVED lines=8> */
.L_x_14610:
[----:B------:R-:W-:Y:S05]  /*15580*/  BSYNC B2 ;  /* 0x0000000000027941 */ /* 0x000fea0003800000 */
.L_x_14518:
        /* <DEDUP_REMOVED lines=9> */
.L_x_14521:
[----:B------:R-:W-:Y:S05]  /*15620*/  BSYNC B2 ;  /* 0x0000000000027941 */ /* 0x000fea0003800000 */
.L_x_14520:
        /* <DEDUP_REMOVED lines=12> */
.L_x_14522:
        /* <DEDUP_REMOVED lines=13> */
.L_x_14611:
[----:B------:R-:W-:Y:S05]  /*157c0*/  BSYNC B2 ;  /* 0x0000000000027941 */ /* 0x000fea0003800000 */
.L_x_14523:
        /* <DEDUP_REMOVED lines=11> */
.L_x_14526:
[----:B------:R-:W-:Y:S05]  /*15880*/  BSYNC B2 ;  /* 0x0000000000027941 */ /* 0x000fea0003800000 */
.L_x_14525:
        /* <DEDUP_REMOVED lines=9> */
.L_x_14527:
        /* <DEDUP_REMOVED lines=15> */
.L_x_14528:
        /* <DEDUP_REMOVED lines=15> */
.L_x_14529:
        /* <DEDUP_REMOVED lines=15> */
.L_x_14530:
        /* <DEDUP_REMOVED lines=10> */
.L_x_14516:
[----:B------:R-:W-:Y:S05]  /*15c90*/  BSYNC B1 ;  /* 0x0000000000017941 */ /* 0x000fea0003800000 */
.L_x_14515:
[----:B------:R-:W2:Y:S01]  /*15ca0*/  LDL R5, [R1+0x24] ;  /* 0x0000240001057983 */ /* 0x000ea20000100800 */
[----:B------:R-:W-:Y:S01]  /*15cb0*/  VIADD R0, R0, 0xfffffffe ;  /* 0xfffffffe00007836 */ /* 0x000fe20000000000 */
[----:B--2---:R-:W-:-:S13]  /*15cc0*/  ISETP.GT.AND P0, PT, R6, R5, PT ;  /* 0x000000050600720c */ /* 0x004fda0003f04270 */
[----:B------:R-:W-:Y:S05]  /*15cd0*/  @P0 BRA `(.L_x_14531) ;  /* 0xffffffec00080947 */ /* 0x000fea000383ffff */
.L_x_14480:
[----:B------:R-:W-:Y:S05]  /*15ce0*/  BSYNC B0 ;  /* 0x0000000000007941 */ /* 0x000fea0003800000 */
.L_x_14479:
        /* <DEDUP_REMOVED lines=24> */
.L_x_14533:
[----:B------:R-:W-:Y:S05]  /*15e70*/  BSYNC B0 ;  /* 0x0000000000007941 */ /* 0x000fea0003800000 */
.L_x_14532:
[----:B------:R-:W-:-:S07]  /*15e80*/  SEL R19, R19, RZ, P0 ;  /* 0x000000ff13137207 */ /* 0x000fce0000000000 */
.L_x_14445:
[----:B------:R-:W-:Y:S05]  /*15e90*/  BSYNC B7 ;  /* 0x0000000000077941 */ /* 0x000fea0003800000 */
.L_x_14443:
        /* <DEDUP_REMOVED lines=9> */
[----:B0-2---:R-:W0:Y:S04]  /*15f30*/  LDS.128 R4, [R18+0x324d0] ;  /* 0x0324d00012047984 */ /* 0x005e280000000c00 */
[----:B0-----:R2:W-:Y:S04]  /*15f40*/  STL.64 [R1], R4 ;  /* 0x0000000401007387 */ /* 0x0015e80000100a00 */
[----:B------:R2:W-:Y:S01]  /*15f50*/  STL.64 [R1+0x8], R6 ;  /* 0x0000080601007387 */ /* 0x0005e20000100a00 */
[----:B------:R-:W-:Y:S06]  /*15f60*/  BAR.ARV 0x4, 0x180 ;  /* 0x0106000000007b1d */ /* 0x000fec0000002000 */
[----:B------:R-:W-:Y:S05]  /*15f70*/  BRA `(.L_x_14535) ;  /* 0x0000001000347947 */ /* 0x000fea0003800000 */
.L_x_14534:
[----:B------:R-:W3:Y:S01]  /*15f80*/  S2R R0, SR_TID.X ;  /* 0x0000000000007919 */ /* 0x000ee20000002100 */
[----:B------:R-:W-:Y:S01]  /*15f90*/  UMOV UR4, 0xffffffff ;  /* 0xffffffff00047882 */ /* 0x000fe20000000000 */
[----:B---3--:R-:W-:-:S04]  /*15fa0*/  LOP3.LUT R16, R0, 0x1f, RZ, 0xc0, !PT ;  /* 0x0000001f00107812 */ /* 0x008fc800078ec0ff */
[----:B------:R-:W-:Y:S01]  /*15fb0*/  ISETP.NE.AND P0, PT, R16, 0x1f, PT ;  /* 0x0000001f1000780c */ /* 0x000fe20003f05270 */
[----:B------:R-:W-:-:S12]  /*15fc0*/  BRA.DIV UR4, `(.L_x_14536) ;  /* 0x0000003604087947 */ /* 0x000fd8000b800000 */
[----:B------:R-:W3:Y:S01]  /*15fd0*/  LDL.LU R3, [R1] ;  /* 0x0000000001037983 */ /* 0x000ee20000300800 */
[----:B------:R-:W-:-:S03]  /*15fe0*/  ULDC UR4, c[0x0][0xd3c] ;  /* 0x00034f0000047ab9 */ /* 0x000fc60000000800 */
[----:B------:R-:W4:Y:S01]  /*15ff0*/  LDL R4, [R1+0xc] ;  /* 0x00000c0001047983 */ /* 0x000f220000100800 */
[----:B---3--:R-:W-:Y:S02]  /*16000*/  IMAD.MOV.U32 R7, RZ, RZ, R3 ;  /* 0x000000ffff077224 */ /* 0x008fe400078e0003 */
[----:B----4-:R-:W-:-:S05]  /*16010*/  IMAD.IADD R0, R4, 0x1, R16 ;  /* 0x0000000104007824 */ /* 0x010fca00078e0210 */
[----:B------:R-:W-:-:S13]  /*16020*/  ISETP.GE.OR P1, PT, R0, UR4, !P0 ;  /* 0x0000000400007c0c */ /* 0x000fda000c726670 */
[----:B-1----:R-:W1:Y:S08]  /*16030*/  @!P1 LDC.64 R2, c[0x0][0xd80] ;  /* 0x00036000ff029b82 */ /* 0x002e700000000a00 */
[----:B0-----:R-:W0:Y:S01]  /*16040*/  @!P1 LDC.64 R4, c[0x0][0xd78] ;  /* 0x00035e00ff049b82 */ /* 0x001e220000000a00 */
[----:B-1----:R-:W-:-:S05]  /*16050*/  @!P1 IMAD.WIDE R2, R0, 0x4, R2 ;  /* 0x0000000400029825 */ /* 0x002fca00078e0202 */
[----:B--2---:R0:W2:Y:S02]  /*16060*/  @!P1 LDG.E R6, desc[UR38][R2.64] ;  /* 0x0000002602069981 */ /* 0x0040a4000c1e1900 */
[----:B0-----:R-:W-:-:S06]  /*16070*/  @!P1 IMAD.WIDE R2, R0, 0x4, R4 ;  /* 0x0000000400029825 */ /* 0x001fcc00078e0204 */
        /* <DEDUP_REMOVED lines=30> */
.L_x_14621:
[----:B------:R-:W-:Y:S02]  /*16260*/  ULDC UR4, c[0x0][0xd38] ;  /* 0x00034e0000047ab9 */ /* 0x000fe40000000800 */
[----:B------:R-:W-:-:S04]  /*16270*/  IMAD.U32 R7, RZ, RZ, UR4 ;  /* 0x00000004ff077e24 */ /* 0x000fc8000f8e00ff */
[----:B-1----:R-:W-:-:S04]  /*16280*/  IMAD R10, R10, R7, RZ ;  /* 0x000000070a0a7224 */ /* 0x002fc800078e02ff */
[----:B------:R-:W-:-:S05]  /*16290*/  IMAD.IADD R4, R9, 0x1, R10 ;  /* 0x0000000109047824 */ /* 0x000fca00078e020a */
[----:B------:R-:W-:-:S13]  /*162a0*/  ISETP.GT.AND P6, PT, R4, R0, PT ;  /* 0x000000000400720c */ /* 0x000fda0003fc4270 */
[----:B------:R-:W-:Y:S05]  /*162b0*/  @P6 BRA `(.L_x_14537) ;  /* 0x0000000000ac6947 */ /* 0x000fea0003800000 */
.L_x_14540:
        /* <DEDUP_REMOVED lines=37> */
.L_x_14629:
[----:B------:R-:W-:Y:S02]  /*16510*/  ULDC UR4, c[0x0][0xd38] ;  /* 0x00034e0000047ab9 */ /* 0x000fe40000000800 */
[----:B------:R-:W-:-:S04]  /*16520*/  IMAD.U32 R7, RZ, RZ, UR4 ;  /* 0x00000004ff077e24 */ /* 0x000fc8000f8e00ff */
[----:B-1----:R-:W-:-:S04]  /*16530*/  IMAD R10, R10, R7, RZ ;  /* 0x000000070a0a7224 */ /* 0x002fc800078e02ff */
[----:B------:R-:W-:-:S05]  /*16540*/  IMAD.IADD R4, R10, 0x1, R4 ;  /* 0x000000010a047824 */ /* 0x000fca00078e0204 */
[----:B------:R-:W-:-:S13]  /*16550*/  ISETP.GT.AND P6, PT, R4, R0, PT ;  /* 0x000000000400720c */ /* 0x000fda0003fc4270 */
[----:B------:R-:W-:Y:S05]  /*16560*/  @!P6 BRA `(.L_x_14540) ;  /* 0xfffffffc0054e947 */ /* 0x000fea000383ffff */
.L_x_14537:
        /* <DEDUP_REMOVED lines=12> */
.L_x_14634:
[----:B------:R-:W-:-:S13]  /*16630*/  ISETP.NE.AND P0, PT, R3, RZ, PT ;  /* 0x000000ff0300720c */ /* 0x000fda0003f05270 */
[----:B------:R-:W-:Y:S05]  /*16640*/  @!P0 BRA `(.L_x_14542) ;  /* 0x0000000000148947 */ /* 0x000fea0003800000 */
[----:B------:R-:W-:Y:S01]  /*16650*/  UMOV UR4, 0xffffffff ;  /* 0xffffffff00047882 */ /* 0x000fe20000000000 */
[----:B---3--:R-:W-:Y:S02]  /*16660*/  VIADD R9, R9, 0xffffffff ;  /* 0xffffffff09097836 */ /* 0x008fe40000000000 */
[----:B------:R-:W-:Y:S05]  /*16670*/  BRA.DIV UR4, `(.L_x_14543) ;  /* 0x0000003604fc7947 */ /* 0x000fea000b800000 */
[----:B0-----:R0:W2:Y:S02]  /*16680*/  SHFL.IDX PT, R2, R2, R9, 0x1f ;  /* 0x00001f0902027589 */ /* 0x0010a400000e0000 */
.L_x_14637:
[----:B--2---:R-:W-:-:S07]  /*16690*/  IMAD.MOV.U32 R8, RZ, RZ, R2 ;  /* 0x000000ffff087224 */ /* 0x004fce00078e0002 */
.L_x_14542:
[----:B0-----:R-:W-:Y:S01]  /*166a0*/  IMAD R2, R8, R7, R10 ;  /* 0x0000000708027224 */ /* 0x001fe200078e020a */
[----:B------:R-:W-:-:S03]  /*166b0*/  ISETP.NE.AND P0, PT, R6, 0x1, PT ;  /* 0x000000010600780c */ /* 0x000fc60003f05270 */
[----:B------:R-:W-:Y:S01]  /*166c0*/  IMAD.IADD R0, R0, 0x1, -R2 ;  /* 0x0000000100007824 */ /* 0x000fe200078e0a02 */
[----:B------:R0:W-:Y:S09]  /*166d0*/  STL [R1], R2 ;  /* 0x0000000201007387 */ /* 0x0001f20000100800 */
        /* <DEDUP_REMOVED lines=58> */
.L_x_14544:
        /* <DEDUP_REMOVED lines=63> */
.L_x_14545:
[----:B-1----:R-:W-:-:S05]  /*16e70*/  LOP3.LUT R3, RZ, R0, RZ, 0x33, !PT ;  /* 0x00000000ff037212 */ /* 0x002fca00078e33ff */
[----:B------:R-:W-:-:S05]  /*16e80*/  IMAD.IADD R0, R4, 0x1, R3 ;  /* 0x0000000104007824 */ /* 0x000fca00078e0203 */
[----:B------:R2:W-:Y:S01]  /*16e90*/  STL [R1+0x4], R0 ;  /* 0x0000040001007387 */ /* 0x0005e20000100800 */
[----:B------:R-:W-:Y:S05]  /*16ea0*/  BRA `(.L_x_14546) ;  /* 0x0000000000287947 */ /* 0x000fea0003800000 */
.L_x_14538:
        /* <DEDUP_REMOVED lines=10> */
.L_x_14546:
[----:B01----:R-:W3:Y:S04]  /*16f50*/  LDL R2, [R1+0xc] ;  /* 0x00000c0001027983 */ /* 0x003ee80000100800 */
[----:B------:R-:W4:Y:S04]  /*16f60*/  LDL R3, [R1+0x8] ;  /* 0x0000080001037983 */ /* 0x000f280000100800 */
[----:B------:R-:W5:Y:S04]  /*16f70*/  LDL R4, [R1] ;  /* 0x0000000001047983 */ /* 0x000f680000100800 */
        /* <DEDUP_REMOVED lines=13> */
.L_x_14535:
[----:B------:R-:W3:Y:S01]  /*17050*/  LDL R0, [R1+0xc] ;  /* 0x00000c0001007983 */ /* 0x000ee20000100800 */
[----:B------:R-:W-:Y:S02]  /*17060*/  ULDC UR4, c[0x0][0xd3c] ;  /* 0x00034f0000047ab9 */ /* 0x000fe40000000800 */
[----:B---3--:R-:W-:-:S13]  /*17070*/  ISETP.GE.AND P0, PT, R0, UR4, PT ;  /* 0x0000000400007c0c */ /* 0x008fda000bf06270 */
[----:B------:R-:W-:Y:S05]  /*17080*/  @!P0 BRA `(.L_x_14547) ;  /* 0xffffff9800a08947 */ /* 0x000fea000383ffff */
[----:B------:R-:W-:Y:S05]  /*17090*/  BSYNC B8 ;  /* 0x0000000000087941 */ /* 0x000fea0003800000 */
.L_x_14437:
        /* <DEDUP_REMOVED lines=12> */
.L_x_14638:
[----:B------:R-:W-:Y:S05]  /*17160*/  BSYNC B0 ;  /* 0x0000000000007941 */ /* 0x000fea0003800000 */
.L_x_14548:
[----:B------:R-:W-:-:S03]  /*17170*/  UMOV UR4, 0xffffffff ;  /* 0xffffffff00047882 */ /* 0x000fc60000000000 */
[----:B------:R-:W-:Y:S05]  /*17180*/  BRA.DIV UR4, `(.L_x_14550) ;  /* 0x0000002e04787947 */ /* 0x000fea000b800000 */
[----:B------:R-:W1:Y:S02]  /*17190*/  S2R R2, SR_TID.X ;  /* 0x0000000000027919 */ /* 0x000e640000002100 */
[----:B-1----:R-:W-:-:S04]  /*171a0*/  SHF.R.U32.HI R2, RZ, 0x5, R2 ;  /* 0x00000005ff027819 */ /* 0x002fc80000011602 */
[----:B------:R-:W-:-:S05]  /*171b0*/  LOP3.LUT R2, R2, 0x3, RZ, 0xc0, !PT ;  /* 0x0000000302027812 */ /* 0x000fca00078ec0ff */
[----:B------:R1:W2:Y:S02]  /*171c0*/  SHFL.IDX PT, R14, R2, RZ, 0x1f ;  /* 0x00001fff020e7589 */ /* 0x0002a400000e0000 */
.L_x_14641:
[----:B--2---:R-:W-:Y:S01]  /*171d0*/  ISETP.NE.AND P0, PT, R14, RZ, PT ;  /* 0x000000ff0e00720c */ /* 0x004fe20003f05270 */
[----:B------:R-:W-:-:S12]  /*171e0*/  BSSY B0, `(.L_x_14551) ;  /* 0x0000025000007945 */ /* 0x000fd80003800000 */
[----:B------:R-:W-:Y:S05]  /*171f0*/  @P0 BRA `(.L_x_14552) ;  /* 0x00000000008c0947 */ /* 0x000fea0003800000 */
[----:B------:R-:W-:-:S03]  /*17200*/  UMOV UR4, 0xffffffff ;  /* 0xffffffff00047882 */ /* 0x000fc60000000000 */
[----:B------:R-:W-:Y:S05]  /*17210*/  BRA.DIV UR4, `(.L_x_14553) ;  /* 0x0000002e04887947 */ /* 0x000fea000b800000 */
[----:B------:R-:W-:-:S13]  /*17220*/  ELECT P6, URZ, PT ;  /* 0x00000000003f782f */ /* 0x000fda00038c0000 */
.L_x_14644:
[----:B------:R-:W-:Y:S05]  /*17230*/  @!P6 BRA `(.L_x_14552) ;  /* 0x00000000007ce947 */ /* 0x000fea0003800000 */
[----:B-1----:R-:W2:Y:S02]  /*17240*/  LDL.LU R2, [R1+0x78] ;  /* 0x0000780001027983 */ /* 0x002ea40000300800 */
[----:B--2---:R-:W-:-:S04]  /*17250*/  LOP3.LUT R2, R2, 0x2, RZ, 0xfc, !PT ;  /* 0x0000000202027812 */ /* 0x004fc800078efcff */
[----:B------:R-:W-:-:S13]  /*17260*/  ISETP.NE.AND P2, PT, R2, 0x3, PT ;  /* 0x000000030200780c */ /* 0x000fda0003f45270 */
[----:B------:R-:W-:Y:S05]  /*17270*/  @!P2 BRA `(.L_x_14554) ;  /* 0x000000000004a947 */ /* 0x000fea0003800000 */
[----:B------:R-:W-:Y:S01]  /*17280*/  BPT.TRAP 0x1 ;  /* 0x000000040000795c */ /* 0x000fe20000300000 */
.L_x_14554:
        /* <DEDUP_REMOVED lines=13> */
.L_x_14645:
[----:B------:R-:W1:Y:S02]  /*17360*/  SYNCS.PHASECHK.TRANS64.TRYWAIT P0, [R7+URZ], R2 ;  /* 0x00000002070075a7 */ /* 0x000e64000800017f */
[----:B-1----:R-:W-:Y:S05]  /*17370*/  @!P0 BRA `(.L_x_14556) ;  /* 0x0000002c00648947 */ /* 0x002fea0003800000 */
.L_x_14646:
[----:B------:R-:W-:Y:S05]  /*17380*/  @!P2 BRA `(.L_x_14557) ;  /* 0x000000000004a947 */ /* 0x000fea0003800000 */
[----:B------:R-:W-:Y:S01]  /*17390*/  BPT.TRAP 0x1 ;  /* 0x000000040000795c */ /* 0x000fe20000300000 */
.L_x_14557:
[----:B------:R-:W-:-:S04]  /*173a0*/  VIADD R0, R0, 0x32460 ;  /* 0x0003246000007836 */ /* 0x000fc80000000000 */
[----:B------:R-:W-:-:S04]  /*173b0*/  IMAD R4, R19, 0x8, R0 ;  /* 0x0000000813047824 */ /* 0x000fc800078e0200 */
[----:B------:R-:W2:Y:S02]  /*173c0*/  SYNCS.PHASECHK.TRANS64.TRYWAIT P0, [R4+URZ], R5 ;  /* 0x00000005040075a7 */ /* 0x000ea4000800017f */
[----:B--2---:R-:W-:Y:S05]  /*173d0*/  @!P0 BRA `(.L_x_14558) ;  /* 0x0000002c00608947 */ /* 0x004fea0003800000 */
.L_x_14647:
[----:B------:R-:W-:-:S07]  /*173e0*/  IMAD R3, R3, 0x8, R0 ;  /* 0x0000000803037824 */ /* 0x000fce00078e0200 */
.L_x_14559:
[----:B---3--:R3:W4:Y:S02]  /*173f0*/  SYNCS.PHASECHK.TRANS64.TRYWAIT P0, [R3+URZ], R2 ;  /* 0x00000002030075a7 */ /* 0x008724000800017f */
[----:B----4-:R-:W-:Y:S05]  /*17400*/  @!P0 NANOSLEEP.SYNCS 0x989680 ;  /* 0x009896800000895d */ /* 0x010fea0003900000 */
[----:B------:R-:W4:Y:S02]  /*17410*/  @!P0 SYNCS.PHASECHK.TRANS64 P0, [R3+URZ], R2 ;  /* 0x00000002030085a7 */ /* 0x000f24000800007f */
[----:B----4-:R-:W-:Y:S05]  /*17420*/  @!P0 BRA `(.L_x_14559) ;  /* 0xfffffffc00f08947 */ /* 0x010fea000383ffff */
.L_x_14552:
[----:B------:R-:W-:Y:S05]  /*17430*/  BSYNC B0 ;  /* 0x0000000000007941 */ /* 0x000fea0003800000 */
.L_x_14551:
[----:B------:R-:W-:Y:S05]  /*17440*/  EXIT ;  /* 0x000000000000794d */ /* 0x000fea0003800000 */
.L_x_14375:
[----:B0-----:R0:W1:Y:S02]  /*17450*/  SYNCS.PHASECHK.TRANS64.TRYWAIT P0, [R5+URZ+0x32400], R2 ;  /* 0x03240002050075a7 */ /* 0x001064000800017f */
[----:B-1----:R-:W-:Y:S05]  /*17460*/  @!P0 NANOSLEEP.SYNCS 0x989680 ;  /* 0x009896800000895d */ /* 0x002fea0003900000 */
[----:B------:R-:W1:Y:S02]  /*17470*/  @!P0 SYNCS.PHASECHK.TRANS64 P0, [R5+URZ+0x32400], R2 ;  /* 0x03240002050085a7 */ /* 0x000e64000800007f */
[----:B-1----:R-:W-:Y:S05]  /*17480*/  @!P0 BRA `(.L_x_14375) ;  /* 0xfffffffc00f08947 */ /* 0x002fea000383ffff */
[----:B------:R-:W-:Y:S05]  /*17490*/  BRA `(.L_x_14560) ;  /* 0xfffffea800ec7947 */ /* 0x000fea000383ffff */
.L_x_14379:
[----:B---3--:R3:W4:Y:S02]  /*174a0*/  SYNCS.PHASECHK.TRANS64.TRYWAIT P1, [R0+URZ+0x32430], R3 ;  /* 0x03243003000075a7 */ /* 0x008724000802017f */
[----:B----4-:R-:W-:Y:S05]  /*174b0*/  @!P1 NANOSLEEP.SYNCS 0x989680 ;  /* 0x009896800000995d */ /* 0x010fea0003900000 */
[----:B------:R-:W4:Y:S02]  /*174c0*/  @!P1 SYNCS.PHASECHK.TRANS64 P1, [R0+URZ+0x32430], R3 ;  /* 0x03243003000095a7 */ /* 0x000f24000802007f */
[----:B----4-:R-:W-:Y:S05]  /*174d0*/  @!P1 BRA `(.L_x_14379) ;  /* 0xfffffffc00f09947 */ /* 0x010fea000383ffff */
[----:B------:R-:W-:Y:S05]  /*174e0*/  BRA `(.L_x_14378) ;  /* 0xfffffeac00147947 */ /* 0x000fea000383ffff */
.L_x_14380:
[----:B----4-:R4:W0:Y:S02]  /*174f0*/  SYNCS.PHASECHK.TRANS64.TRYWAIT P1, [R5+URZ+0x32410], R2 ;  /* 0x03241002050075a7 */ /* 0x010824000802017f */
[----:B0-----:R-:W-:Y:S05]  /*17500*/  @!P1 NANOSLEEP.SYNCS 0x989680 ;  /* 0x009896800000995d */ /* 0x001fea0003900000 */
[----:B------:R-:W0:Y:S02]  /*17510*/  @!P1 SYNCS.PHASECHK.TRANS64 P1, [R5+URZ+0x32410], R2 ;  /* 0x03241002050095a7 */ /* 0x000e24000802007f */
[----:B0-----:R-:W-:Y:S05]  /*17520*/  @!P1 BRA `(.L_x_14380) ;  /* 0xfffffffc00f09947 */ /* 0x001fea000383ffff */
[----:B------:R-:W-:Y:S05]  /*17530*/  BRA `(.L_x_14561) ;  /* 0xfffffeac00c07947 */ /* 0x000fea000383ffff */
.L_x_14384:
[----:B------:R0:W0:Y:S02]  /*17540*/  SYNCS.PHASECHK.TRANS64.TRYWAIT P1, [R0+URZ+0x32450], R3 ;  /* 0x03245003000075a7 */ /* 0x000024000802017f */
[----:B0-----:R-:W-:Y:S05]  /*17550*/  @!P1 NANOSLEEP.SYNCS 0x989680 ;  /* 0x009896800000995d */ /* 0x001fea0003900000 */
[----:B------:R-:W0:Y:S02]  /*17560*/  @!P1 SYNCS.PHASECHK.TRANS64 P1, [R0+URZ+0x32450], R3 ;  /* 0x03245003000095a7 */ /* 0x000e24000802007f */
[----:B0-----:R-:W-:Y:S05]  /*17570*/  @!P1 BRA `(.L_x_14384) ;  /* 0xfffffffc00f09947 */ /* 0x001fea000383ffff */
[----:B------:R-:W-:Y:S05]  /*17580*/  BRA `(.L_x_14383) ;  /* 0xfffffeac00cc7947 */ /* 0x000fea000383ffff */
.L_x_14389:
[----:B-1----:R-:W-:-:S04]  /*17590*/  IMAD.U32 R20, RZ, RZ, UR5 ;  /* 0x00000005ff147e24 */ /* 0x002fc8000f8e00ff */
[----:B------:R1:W2:Y:S03]  /*175a0*/  SYNCS.PHASECHK.TRANS64.TRYWAIT P2, [R20+URZ+0x32430], R13 ;  /* 0x0324300d140075a7 */ /* 0x0002a6000804017f */
[----:B--2---:R-:W-:Y:S05]  /*175b0*/  @!P2 NANOSLEEP.SYNCS 0x989680 ;  /* 0x009896800000a95d */ /* 0x004fea0003900000 */
[----:B------:R-:W2:Y:S02]  /*175c0*/  @!P2 SYNCS.PHASECHK.TRANS64 P2, [R20+URZ+0x32430], R13 ;  /* 0x0324300d1400a5a7 */ /* 0x000ea4000804007f */
[----:B--2---:R-:W-:Y:S05]  /*175d0*/  @!P2 BRA `(.L_x_14389) ;  /* 0xfffffffc00eca947 */ /* 0x004fea000383ffff */
[----:B------:R-:W-:Y:S05]  /*175e0*/  BRA `(.L_x_14388) ;  /* 0xfffffed800107947 */ /* 0x000fea000383ffff */
.L_x_14393:
[----:B-1----:R-:W-:-:S04]  /*175f0*/  IMAD.U32 R20, RZ, RZ, UR5 ;  /* 0x00000005ff147e24 */ /* 0x002fc8000f8e00ff */
[----:B------:R1:W3:Y:S03]  /*17600*/  SYNCS.PHASECHK.TRANS64.TRYWAIT P2, [R20+URZ+0x32450], R13 ;  /* 0x0324500d140075a7 */ /* 0x0002e6000804017f */
[----:B---3--:R-:W-:Y:S05]  /*17610*/  @!P2 NANOSLEEP.SYNCS 0x989680 ;  /* 0x009896800000a95d */ /* 0x008fea0003900000 */
[----:B------:R-:W3:Y:S02]  /*17620*/  @!P2 SYNCS.PHASECHK.TRANS64 P2, [R20+URZ+0x32450], R13 ;  /* 0x0324500d1400a5a7 */ /* 0x000ee4000804007f */
[----:B---3--:R-:W-:Y:S05]  /*17630*/  @!P2 BRA `(.L_x_14393) ;  /* 0xfffffffc00eca947 */ /* 0x008fea000383ffff */
[----:B------:R-:W-:Y:S05]  /*17640*/  BRA `(.L_x_14392) ;  /* 0xfffffed8008c7947 */ /* 0x000fea000383ffff */
.L_x_14399:
[----:B-1----:R-:W-:-:S04]  /*17650*/  IMAD.U32 R20, RZ, RZ, UR5 ;  /* 0x00000005ff147e24 */ /* 0x002fc8000f8e00ff */
[----:B------:R1:W2:Y:S03]  /*17660*/  SYNCS.PHASECHK.TRANS64.TRYWAIT P2, [R20+URZ+0x32430], R13 ;  /* 0x0324300d140075a7 */ /* 0x0002a6000804017f */
[----:B--2---:R-:W-:Y:S05]  /*17670*/  @!P2 NANOSLEEP.SYNCS 0x989680 ;  /* 0x009896800000a95d */ /* 0x004fea0003900000 */
[----:B------:R-:W2:Y:S02]  /*17680*/  @!P2 SYNCS.PHASECHK.TRANS64 P2, [R20+URZ+0x32430], R13 ;  /* 0x0324300d1400a5a7 */ /* 0x000ea4000804007f */
[----:B--2---:R-:W-:Y:S05]  /*17690*/  @!P2 BRA `(.L_x_14399) ;  /* 0xfffffffc00eca947 */ /* 0x004fea000383ffff */
[----:B------:R-:W-:Y:S05]  /*176a0*/  BRA `(.L_x_14398) ;  /* 0xffffff0800047947 */ /* 0x000fea000383ffff */
.L_x_14403:
[----:B-1----:R-:W-:-:S04]  /*176b0*/  IMAD.U32 R20, RZ, RZ, UR5 ;  /* 0x00000005ff147e24 */ /* 0x002fc8000f8e00ff */
[----:B------:R1:W3:Y:S03]  /*176c0*/  SYNCS.PHASECHK.TRANS64.TRYWAIT P2, [R20+URZ+0x32450], R13 ;  /* 0x0324500d140075a7 */ /* 0x0002e6000804017f */
[----:B---3--:R-:W-:Y:S05]  /*176d0*/  @!P2 NANOSLEEP.SYNCS 0x989680 ;  /* 0x009896800000a95d */ /* 0x008fea0003900000 */
[----:B------:R-:W3:Y:S02]  /*176e0*/  @!P2 SYNCS.PHASECHK.TRANS64 P2, [R20+URZ+0x32450], R13 ;  /* 0x0324500d1400a5a7 */ /* 0x000ee4000804007f */
[----:B---3--:R-:W-:Y:S05]  /*176f0*/  @!P2 BRA `(.L_x_14403) ;  /* 0xfffffffc00eca947 */ /* 0x008fea000383ffff */
[----:B------:R-:W-:Y:S05]  /*17700*/  BRA `(.L_x_14402) ;  /* 0xffffff0800807947 */ /* 0x000fea000383ffff */
.L_x_14451:
        /* <DEDUP_REMOVED lines=11> */
.L_x_14563:
[----:B------:R-:W-:Y:S05]  /*177c0*/  BSYNC B0 ;  /* 0x0000000000007941 */ /* 0x000fea0003800000 */
.L_x_14562:
[----:B------:R-:W-:Y:S05]  /*177d0*/  BRA `(.L_x_14564) ;  /* 0xffffffa000a87947 */ /* 0x000fea000383ffff */
.L_x_14453:
[----:B------:R-:W-:Y:S01]  /*177e0*/  BSSY B0, `(.L_x_14565) ;  /* 0x0000006000007945 */ /* 0x000fe20003800000 */
[----:B------:R-:W-:-:S07]  /*177f0*/  IMAD.MOV.U32 R15, RZ, RZ, -0x1 ;  /* 0xffffffffff0f7424 */ /* 0x000fce00078e00ff */
[----:B0-2---:R-:W-:Y:S05]  /*17800*/  WARPSYNC.COLLECTIVE R15, `(.L_x_14566) ;  /* 0x000000000f0c7348 */ /* 0x005fea0003c00000 */
[----:B------:R-:W-:Y:S02]  /*17810*/  ELECT P6, UR62, PT ;  /* 0x00000000003e782f */ /* 0x000fe400038c0000 */
[----:B------:R-:W-:Y:S01]  /*17820*/  MOV R14, UR62 ;  /* 0x0000003e000e7c02 */ /* 0x000fe20008000f00 */
[----:B0-2---:R-:W-:Y:S10]  /*17830*/  ENDCOLLECTIVE ;  /* 0x000000000000791b */ /* 0x005ff40003800000 */
.L_x_14566:
[----:B------:R-:W-:Y:S05]  /*17840*/  BSYNC B0 ;  /* 0x0000000000007941 */ /* 0x000fea0003800000 */
.L_x_14565:
[----:B------:R-:W-:Y:S05]  /*17850*/  BRA `(.L_x_14567) ;  /* 0xffffffa000b47947 */ /* 0x000fea000383ffff */
.L_x_14455:
[----:B0-----:R0:W1:Y:S02]  /*17860*/  SYNCS.PHASECHK.TRANS64.TRYWAIT P0, [R0+URZ+0x32440], R2 ;  /* 0x03244002000075a7 */ /* 0x001064000800017f */
[----:B-1----:R-:W-:Y:S05]  /*17870*/  @!P0 NANOSLEEP.SYNCS 0x989680 ;  /* 0x009896800000895d */ /* 0x002fea0003900000 */
[----:B------:R-:W1:Y:S02]  /*17880*/  @!P0 SYNCS.PHASECHK.TRANS64 P0, [R0+URZ+0x32440], R2 ;  /* 0x03244002000085a7 */ /* 0x000e64000800007f */
[----:B-1----:R-:W-:Y:S05]  /*17890*/  @!P0 BRA `(.L_x_14455) ;  /* 0xfffffffc00f08947 */ /* 0x002fea000383ffff */
[----:B------:R-:W-:Y:S05]  /*178a0*/  BRA `(.L_x_14568) ;  /* 0xffffffa400147947 */ /* 0x000fea000383ffff */
.L_x_14459:
        /* <DEDUP_REMOVED lines=9> */
.L_x_14569:
[----:B------:R-:W-:Y:S02]  /*17940*/  IMAD.MOV.U32 R13, RZ, RZ, R3 ;  /* 0x000000ffff0d7224 */ /* 0x000fe400078e0003 */
[----:B------:R-:W-:Y:S01]  /*17950*/  IMAD.MOV.U32 R4, RZ, RZ, R14 ;  /* 0x000000ffff047224 */ /* 0x000fe200078e000e */
[----:B------:R-:W-:-:S07]  /*17960*/  LOP3.LUT R6, R6, 0x7f, RZ, 0xc0, !PT ;  /* 0x0000007f06067812 */ /* 0x000fce00078ec0ff */
[----:B------:R-:W-:Y:S05]  /*17970*/  WARPSYNC.COLLECTIVE R15, `(.L_x_14570) ;  /* 0x000000000f087348 */ /* 0x000fea0003c00000 */
[----:B------:R0:W1:Y:S02]  /*17980*/  SHFL.IDX P6, R14, R13, R12, R11 ;  /* 0x0000000c0d0e7389 */ /* 0x00006400000c000b */
[----:B01----:R-:W-:Y:S01]  /*17990*/  ENDCOLLECTIVE ;  /* 0x000000000000791b */ /* 0x003fe20003800000 */
.L_x_14570:
        /* <DEDUP_REMOVED lines=9> */
.L_x_14571:
[----:B------:R-:W-:Y:S02]  /*17a30*/  IMAD.MOV.U32 R13, RZ, RZ, R3 ;  /* 0x000000ffff0d7224 */ /* 0x000fe400078e0003 */
[----:B------:R-:W-:Y:S02]  /*17a40*/  IMAD R0, R0, R7, RZ ;  /* 0x0000000700007224 */ /* 0x000fe400078e02ff */
[----:B------:R-:W-:-:S07]  /*17a50*/  IMAD.MOV.U32 R7, RZ, RZ, R14 ;  /* 0x000000ffff077224 */ /* 0x000fce00078e000e */
[----:B------:R-:W-:Y:S05]  /*17a60*/  WARPSYNC.COLLECTIVE R15, `(.L_x_14572) ;  /* 0x000000000f087348 */ /* 0x000fea0003c00000 */
[----:B------:R0:W1:Y:S02]  /*17a70*/  SHFL.IDX P6, R14, R13, R12, R11 ;  /* 0x0000000c0d0e7389 */ /* 0x00006400000c000b */
[----:B01----:R-:W-:Y:S01]  /*17a80*/  ENDCOLLECTIVE ;  /* 0x000000000000791b */ /* 0x003fe20003800000 */
.L_x_14572:
        /* <DEDUP_REMOVED lines=10> */
.L_x_14573:
        /* <DEDUP_REMOVED lines=15> */
.L_x_14574:
        /* <DEDUP_REMOVED lines=19> */
.L_x_14575:
        /* <DEDUP_REMOVED lines=10> */
.L_x_14576:
        /* <DEDUP_REMOVED lines=13> */
.L_x_14577:
        /* <DEDUP_REMOVED lines=10> */
.L_x_14578:
        /* <DEDUP_REMOVED lines=13> */
.L_x_14579:
        /* <DEDUP_REMOVED lines=10> */
.L_x_14580:
        /* <DEDUP_REMOVED lines=13> */
.L_x_14581:
        /* <DEDUP_REMOVED lines=10> */
.L_x_14582:
        /* <DEDUP_REMOVED lines=11> */
.L_x_14583:
        /* <DEDUP_REMOVED lines=14> */
.L_x_14584:
[----:B------:R-:W-:Y:S01]  /*183d0*/  IMAD.MOV.U32 R3, RZ, RZ, R14 ;  /* 0x000000ffff037224 */ /* 0x000fe200078e000e */
[----:B------:R-:W-:Y:S06]  /*183e0*/  BRA `(.L_x_14585) ;  /* 0xffffffa400947947 */ /* 0x000fec000383ffff */
.L_x_14463:
        /* <DEDUP_REMOVED lines=12> */
[-C--:B----4-:R-:W-:Y:S01]  /*184b0*/  ISETP.GE.AND P5, PT, R15, R3.reuse, PT ;  /* 0x000000030f00720c */ /* 0x090fe20003fa6270 */
[----:B------:R-:W-:Y:S01]  /*184c0*/  IMAD.MOV.U32 R15, RZ, RZ, -0x1 ;  /* 0xffffffffff0f7424 */ /* 0x000fe200078e00ff */
[----:B-----5:R-:W-:Y:S02]  /*184d0*/  ISETP.GE.AND P6, PT, R14, R3, PT ;  /* 0x000000030e00720c */ /* 0x020fe40003fc6270 */
[----:B------:R-:W-:-:S07]  /*184e0*/  LOP3.LUT R9, R9, 0xffffffef, RZ, 0xc0, !PT ;  /* 0xffffffef09097812 */ /* 0x000fce00078ec0ff */
[----:B------:R-:W-:Y:S02]  /*184f0*/  @P4 LOP3.LUT R9, R9, 0x10, RZ, 0xfc, !PT ;  /* 0x0000001009094812 */ /* 0x000fe400078efcff */
[----:B------:R-:W-:Y:S01]  /*18500*/  ISETP.GE.AND P4, PT, R13, R3, PT ;  /* 0x000000030d00720c */ /* 0x000fe20003f86270 */
[----:B------:R-:W-:Y:S01]  /*18510*/  IMAD.MOV.U32 R13, RZ, RZ, R0 ;  /* 0x000000ffff0d7224 */ /* 0x000fe200078e0000 */
[----:B------:R-:W-:-:S04]  /*18520*/  LOP3.LUT R9, R9, 0xfffffff7, RZ, 0xc0, !PT ;  /* 0xfffffff709097812 */ /* 0x000fc800078ec0ff */
        /* <DEDUP_REMOVED lines=16> */
.L_x_14587:
[----:B------:R-:W-:Y:S05]  /*18630*/  BSYNC B0 ;  /* 0x0000000000007941 */ /* 0x000fea0003800000 */
.L_x_14586:
        /* <DEDUP_REMOVED lines=10> */
.L_x_14588:
        /* <DEDUP_REMOVED lines=16> */
.L_x_14589:
        /* <DEDUP_REMOVED lines=15> */
.L_x_14590:
        /* <DEDUP_REMOVED lines=12> */
.L_x_14591:
        /* <DEDUP_REMOVED lines=12> */
.L_x_14592:
        /* <DEDUP_REMOVED lines=12> */
.L_x_14593:
        /* <DEDUP_REMOVED lines=12> */
.L_x_14594:
        /* <DEDUP_REMOVED lines=12> */
.L_x_14595:
        /* <DEDUP_REMOVED lines=12> */
.L_x_14596:
        /* <DEDUP_REMOVED lines=12> */
.L_x_14597:
        /* <DEDUP_REMOVED lines=11> */
.L_x_14598:
        /* <DEDUP_REMOVED lines=16> */
.L_x_14599:
[----:B------:R-:W-:Y:S02]  /*18fc0*/  IMAD.MOV.U32 R13, RZ, RZ, R2 ;  /* 0x000000ffff0d7224 */ /* 0x000fe400078e0002 */
[----:B------:R-:W-:-:S07]  /*18fd0*/  IMAD.MOV.U32 R6, RZ, RZ, R14 ;  /* 0x000000ffff067224 */ /* 0x000fce00078e000e */
[----:B------:R-:W-:Y:S05]  /*18fe0*/  WARPSYNC.COLLECTIVE R15, `(.L_x_14600) ;  /* 0x000000000f087348 */ /* 0x000fea0003c00000 */
[----:B------:R0:W1:Y:S02]  /*18ff0*/  SHFL.IDX P6, R14, R13, R12, R11 ;  /* 0x0000000c0d0e7389 */ /* 0x00006400000c000b */
[----:B01----:R-:W-:Y:S01]  /*19000*/  ENDCOLLECTIVE ;  /* 0x000000000000791b */ /* 0x003fe20003800000 */
.L_x_14600:
[----:B------:R-:W-:Y:S02]  /*19010*/  IMAD.MOV.U32 R13, RZ, RZ, R0 ;  /* 0x000000ffff0d7224 */ /* 0x000fe400078e0000 */
[----:B------:R-:W-:Y:S02]  /*19020*/  IMAD.MOV.U32 R12, RZ, RZ, 0x7 ;  /* 0x00000007ff0c7424 */ /* 0x000fe400078e00ff */
[----:B------:R-:W-:-:S07]  /*19030*/  IMAD.MOV.U32 R4, RZ, RZ, R14 ;  /* 0x000000ffff047224 */ /* 0x000fce00078e000e */
[----:B------:R-:W-:Y:S05]  /*19040*/  WARPSYNC.COLLECTIVE R15, `(.L_x_14601) ;  /* 0x000000000f087348 */ /* 0x000fea0003c00000 */
[----:B------:R0:W1:Y:S02]  /*19050*/  SHFL.IDX P6, R14, R13, R12, R11 ;  /* 0x0000000c0d0e7389 */ /* 0x00006400000c000b */
[----:B01----:R-:W-:Y:S01]  /*19060*/  ENDCOLLECTIVE ;  /* 0x000000000000791b */ /* 0x003fe20003800000 */
.L_x_14601:
        /* <DEDUP_REMOVED lines=14> */
.L_x_14602:
[----:B------:R-:W-:Y:S01]  /*19150*/  IMAD.MOV.U32 R2, RZ, RZ, R14 ;  /* 0x000000ffff027224 */ /* 0x000fe200078e000e */
[----:B------:R-:W-:Y:S06]  /*19160*/  BRA `(.L_x_14603) ;  /* 0xffffffa400087947 */ /* 0x000fec000383ffff */
.L_x_14468:
[----:B0-----:R0:W1:Y:S02]  /*19170*/  SYNCS.PHASECHK.TRANS64.TRYWAIT P0, [R18+URZ+0x32420], R0 ;  /* 0x03242000120075a7 */ /* 0x001064000800017f */
[----:B-1----:R-:W-:Y:S05]  /*19180*/  @!P0 NANOSLEEP.SYNCS 0x989680 ;  /* 0x009896800000895d */ /* 0x002fea0003900000 */
[----:B------:R-:W1:Y:S02]  /*19190*/  @!P0 SYNCS.PHASECHK.TRANS64 P0, [R18+URZ+0x32420], R0 ;  /* 0x03242000120085a7 */ /* 0x000e64000800007f */
[----:B-1----:R-:W-:Y:S05]  /*191a0*/  @!P0 BRA `(.L_x_14468) ;  /* 0xfffffffc00f08947 */ /* 0x002fea000383ffff */
[----:B------:R-:W-:Y:S05]  /*191b0*/  BRA `(.L_x_14604) ;  /* 0xffffffa400807947 */ /* 0x000fea000383ffff */
.L_x_14472:
[----:B0-----:R0:W1:Y:S02]  /*191c0*/  SYNCS.PHASECHK.TRANS64.TRYWAIT P0, [R2+URZ+0x32460], R0 ;  /* 0x03246000020075a7 */ /* 0x001064000800017f */
[----:B-1----:R-:W-:Y:S05]  /*191d0*/  @!P0 NANOSLEEP.SYNCS 0x989680 ;  /* 0x009896800000895d */ /* 0x002fea0003900000 */
[----:B------:R-:W1:Y:S02]  /*191e0*/  @!P0 SYNCS.PHASECHK.TRANS64 P0, [R2+URZ+0x32460], R0 ;  /* 0x03246000020085a7 */ /* 0x000e64000800007f */
[----:B-1----:R-:W-:Y:S05]  /*191f0*/  @!P0 BRA `(.L_x_14472) ;  /* 0xfffffffc00f08947 */ /* 0x002fea000383ffff */
[----:B------:R-:W-:Y:S05]  /*19200*/  BRA `(.L_x_14605) ;  /* 0xffffffa400a47947 */ /* 0x000fea000383ffff */
.L_x_14487:
[----:B-1----:R1:W2:Y:S02]  /*19210*/  SYNCS.PHASECHK.TRANS64.TRYWAIT P0, [R2+URZ+0x32440], R6 ;  /* 0x03244006020075a7 */ /* 0x0022a4000800017f */
[----:B--2---:R-:W-:Y:S05]  /*19220*/  @!P0 NANOSLEEP.SYNCS 0x989680 ;  /* 0x009896800000895d */ /* 0x004fea0003900000 */
[----:B------:R-:W2:Y:S02]  /*19230*/  @!P0 SYNCS.PHASECHK.TRANS64 P0, [R2+URZ+0x32440], R6 ;  /* 0x03244006020085a7 */ /* 0x000ea4000800007f */
[----:B--2---:R-:W-:Y:S05]  /*19240*/  @!P0 BRA `(.L_x_14487) ;  /* 0xfffffffc00f08947 */ /* 0x004fea000383ffff */
[----:B------:R-:W-:Y:S05]  /*19250*/  BRA `(.L_x_14606) ;  /* 0xffffffac00c47947 */ /* 0x000fea000383ffff */
.L_x_14492:
[----:B0-----:R0:W2:Y:S02]  /*19260*/  SYNCS.PHASECHK.TRANS64.TRYWAIT P0, [R2+URZ+0x32460], R6 ;  /* 0x03246006020075a7 */ /* 0x0010a4000800017f */
[----:B--2---:R-:W-:Y:S05]  /*19270*/  @!P0 NANOSLEEP.SYNCS 0x989680 ;  /* 0x009896800000895d */ /* 0x004fea0003900000 */
[----:B------:R-:W2:Y:S02]  /*19280*/  @!P0 SYNCS.PHASECHK.TRANS64 P0, [R2+URZ+0x32460], R6 ;  /* 0x03246006020085a7 */ /* 0x000ea4000800007f */
[----:B--2---:R-:W-:Y:S05]  /*19290*/  @!P0 BRA `(.L_x_14492) ;  /* 0xfffffffc00f08947 */ /* 0x004fea000383ffff */
[----:B------:R-:W-:Y:S05]  /*192a0*/  BRA `(.L_x_14607) ;  /* 0xffffffb000407947 */ /* 0x000fea000383ffff */
.L_x_14503:
[----:B-1----:R1:W2:Y:S02]  /*192b0*/  SYNCS.PHASECHK.TRANS64.TRYWAIT P0, [R2+URZ+0x32440], R3 ;  /* 0x03244003020075a7 */ /* 0x0022a4000800017f */
[----:B--2---:R-:W-:Y:S05]  /*192c0*/  @!P0 NANOSLEEP.SYNCS 0x989680 ;  /* 0x009896800000895d */ /* 0x004fea0003900000 */
[----:B------:R-:W2:Y:S02]  /*192d0*/  @!P0 SYNCS.PHASECHK.TRANS64 P0, [R2+URZ+0x32440], R3 ;  /* 0x03244003020085a7 */ /* 0x000ea4000800007f */
[----:B--2---:R-:W-:Y:S05]  /*192e0*/  @!P0 BRA `(.L_x_14503) ;  /* 0xfffffffc00f08947 */ /* 0x004fea000383ffff */
[----:B------:R-:W-:Y:S05]  /*192f0*/  BRA `(.L_x_14608) ;  /* 0xffffffb8002c7947 */ /* 0x000fea000383ffff */
.L_x_14508:
[----:B--2---:R2:W3:Y:S02]  /*19300*/  SYNCS.PHASECHK.TRANS64.TRYWAIT P0, [R2+URZ+0x32460], R3 ;  /* 0x03246003020075a7 */ /* 0x0044e4000800017f */
[----:B---3--:R-:W-:Y:S05]  /*19310*/  @!P0 NANOSLEEP.SYNCS 0x989680 ;  /* 0x009896800000895d */ /* 0x008fea0003900000 */
[----:B------:R-:W3:Y:S02]  /*19320*/  @!P0 SYNCS.PHASECHK.TRANS64 P0, [R2+URZ+0x32460], R3 ;  /* 0x03246003020085a7 */ /* 0x000ee4000800007f */
[----:B---3--:R-:W-:Y:S05]  /*19330*/  @!P0 BRA `(.L_x_14508) ;  /* 0xfffffffc00f08947 */ /* 0x008fea000383ffff */
[----:B------:R-:W-:Y:S05]  /*19340*/  BRA `(.L_x_14609) ;  /* 0xffffffb800a87947 */ /* 0x000fea000383ffff */
.L_x_14519:
[----:B-1----:R1:W2:Y:S02]  /*19350*/  SYNCS.PHASECHK.TRANS64.TRYWAIT P0, [R3+URZ+0x32440], R2 ;  /* 0x03244002030075a7 */ /* 0x0022a4000800017f */
[----:B--2---:R-:W-:Y:S05]  /*19360*/  @!P0 NANOSLEEP.SYNCS 0x989680 ;  /* 0x009896800000895d */ /* 0x004fea0003900000 */
[----:B------:R-:W2:Y:S02]  /*19370*/  @!P0 SYNCS.PHASECHK.TRANS64 P0, [R3+URZ+0x32440], R2 ;  /* 0x03244002030085a7 */ /* 0x000ea4000800007f */
[----:B--2---:R-:W-:Y:S05]  /*19380*/  @!P0 BRA `(.L_x_14519) ;  /* 0xfffffffc00f08947 */ /* 0x004fea000383ffff */
[----:B------:R-:W-:Y:S05]  /*19390*/  BRA `(.L_x_14610) ;  /* 0xffffffc000787947 */ /* 0x000fea000383ffff */
.L_x_14524:
[----:B--2---:R2:W3:Y:S02]  /*193a0*/  SYNCS.PHASECHK.TRANS64.TRYWAIT P0, [R3+URZ+0x32460], R2 ;  /* 0x03246002030075a7 */ /* 0x0044e4000800017f */
[----:B---3--:R-:W-:Y:S05]  /*193b0*/  @!P0 NANOSLEEP.SYNCS 0x989680 ;  /* 0x009896800000895d */ /* 0x008fea0003900000 */
[----:B------:R-:W3:Y:S02]  /*193c0*/  @!P0 SYNCS.PHASECHK.TRANS64 P0, [R3+URZ+0x32460], R2 ;  /* 0x03246002030085a7 */ /* 0x000ee4000800007f */
[----:B---3--:R-:W-:Y:S05]  /*193d0*/  @!P0 BRA `(.L_x_14524) ;  /* 0xfffffffc00f08947 */ /* 0x008fea000383ffff */
[----:B------:R-:W-:Y:S05]  /*193e0*/  BRA `(.L_x_14611) ;  /* 0xffffffc000f47947 */ /* 0x000fea000383ffff */
.L_x_14536:
        /* <DEDUP_REMOVED lines=9> */
.L_x_14613:
[----:B------:R-:W-:Y:S05]  /*19480*/  BSYNC B0 ;  /* 0x0000000000007941 */ /* 0x000fea0003800000 */
.L_x_14612:
        /* <DEDUP_REMOVED lines=9> */
.L_x_14614:
        /* <DEDUP_REMOVED lines=26> */
.L_x_14615:
        /* <DEDUP_REMOVED lines=8> */
.L_x_14616:
        /* <DEDUP_REMOVED lines=8> */
.L_x_14617:
        /* <DEDUP_REMOVED lines=8> */
.L_x_14618:
        /* <DEDUP_REMOVED lines=8> */
.L_x_14619:
        /* <DEDUP_REMOVED lines=9> */
.L_x_14620:
[----:B------:R-:W-:Y:S01]  /*19950*/  IMAD.MOV.U32 R10, RZ, RZ, R14 ;  /* 0x000000ffff0a7224 */ /* 0x000fe200078e000e */
[----:B------:R-:W-:Y:S06]  /*19960*/  BRA `(.L_x_14621) ;  /* 0xffffffc8003c7947 */ /* 0x000fec000383ffff */
.L_x_14539:
        /* <DEDUP_REMOVED lines=8> */
.L_x_14623:
[----:B------:R-:W-:Y:S05]  /*199f0*/  BSYNC B0 ;  /* 0x0000000000007941 */ /* 0x000fea0003800000 */
.L_x_14622:
        /* <DEDUP_REMOVED lines=10> */
.L_x_14624:
        /* <DEDUP_REMOVED lines=8> */
.L_x_14625:
        /* <DEDUP_REMOVED lines=8> */
.L_x_14626:
        /* <DEDUP_REMOVED lines=8> */
.L_x_14627:
        /* <DEDUP_REMOVED lines=9> */
.L_x_14628:
[----:B------:R-:W-:Y:S01]  /*19cb0*/  IMAD.MOV.U32 R10, RZ, RZ, R14 ;  /* 0x000000ffff0a7224 */ /* 0x000fe200078e000e */
[----:B------:R-:W-:Y:S06]  /*19cc0*/  BRA `(.L_x_14629) ;  /* 0xffffffc800107947 */ /* 0x000fec000383ffff */
.L_x_14541:
[----:B------:R-:W-:Y:S01]  /*19cd0*/  BSSY B0, `(.L_x_14630) ;  /* 0x0000006000007945 */ /* 0x000fe20003800000 */
[----:B------:R-:W-:Y:S01]  /*19ce0*/  PLOP3.LUT P6, PT, P6, PT, PT, 0x8, 0x0 ;  /* 0x000000000000781c */ /* 0x000fe200037ce170 */
[----:B------:R-:W-:-:S12]  /*19cf0*/  IMAD.MOV.U32 R15, RZ, RZ, -0x1 ;  /* 0xffffffffff0f7424 */ /* 0x000fd800078e00ff */
[----:B0-----:R-:W-:Y:S05]  /*19d00*/  WARPSYNC.COLLECTIVE R15, `(.L_x_14631) ;  /* 0x000000000f087348 */ /* 0x001fea0003c00000 */
[----:B------:R-:W-:Y:S01]  /*19d10*/  VOTE.ANY R14, PT, P6 ;  /* 0x00000000000e7806 */ /* 0x000fe200030e0100 */
[----:B0-----:R-:W-:Y:S06]  /*19d20*/  ENDCOLLECTIVE ;  /* 0x000000000000791b */ /* 0x001fec0003800000 */
.L_x_14631:
[----:B------:R-:W-:Y:S05]  /*19d30*/  BSYNC B0 ;  /* 0x0000000000007941 */ /* 0x000fea0003800000 */
.L_x_14630:
        /* <DEDUP_REMOVED lines=10> */
.L_x_14632:
[----:B------:R-:W-:Y:S02]  /*19de0*/  IMAD.MOV.U32 R13, RZ, RZ, R6 ;  /* 0x000000ffff0d7224 */ /* 0x000fe400078e0006 */
[----:B------:R-:W-:-:S07]  /*19df0*/  IMAD.MOV.U32 R4, RZ, RZ, R14 ;  /* 0x000000ffff047224 */ /* 0x000fce00078e000e */
[----:B------:R-:W-:Y:S05]  /*19e00*/  WARPSYNC.COLLECTIVE R15, `(.L_x_14633) ;  /* 0x000000000f087348 */ /* 0x000fea0003c00000 */
[----:B------:R0:W1:Y:S02]  /*19e10*/  SHFL.IDX P6, R14, R13, R12, R11 ;  /* 0x0000000c0d0e7389 */ /* 0x00006400000c000b */
[----:B01----:R-:W-:Y:S01]  /*19e20*/  ENDCOLLECTIVE ;  /* 0x000000000000791b */ /* 0x003fe20003800000 */
.L_x_14633:
[----:B------:R-:W-:Y:S02]  /*19e30*/  IMAD.MOV.U32 R6, RZ, RZ, R14 ;  /* 0x000000ffff067224 */ /* 0x000fe400078e000e */
[----:B------:R-:W-:-:S05]  /*19e40*/  IMAD.IADD R5, R9, 0x1, R16 ;  /* 0x0000000109057824 */ /* 0x000fca00078e0210 */
[----:B------:R1:W-:Y:S01]  /*19e50*/  STL [R1+0xc], R5 ;  /* 0x00000c0501007387 */ /* 0x0003e20000100800 */
[----:B------:R-:W-:Y:S05]  /*19e60*/  BRA `(.L_x_14634) ;  /* 0xffffffc400f07947 */ /* 0x000fea000383ffff */
.L_x_14543:
        /* <DEDUP_REMOVED lines=8> */
.L_x_14636:
[----:B------:R-:W-:Y:S05]  /*19ef0*/  BSYNC B0 ;  /* 0x0000000000007941 */ /* 0x000fea0003800000 */
.L_x_14635:
[----:B------:R-:W-:Y:S01]  /*19f00*/  IMAD.MOV.U32 R2, RZ, RZ, R14 ;  /* 0x000000ffff027224 */ /* 0x000fe200078e000e */
[----:B------:R-:W-:Y:S06]  /*19f10*/  BRA `(.L_x_14637) ;  /* 0xffffffc400dc7947 */ /* 0x000fec000383ffff */
.L_x_14549:
[----:B0-----:R0:W1:Y:S02]  /*19f20*/  SYNCS.PHASECHK.TRANS64.TRYWAIT P0, [R0+URZ+0x32420], R3 ;  /* 0x03242003000075a7 */ /* 0x001064000800017f */
[----:B-1----:R-:W-:Y:S05]  /*19f30*/  @!P0 NANOSLEEP.SYNCS 0x989680 ;  /* 0x009896800000895d */ /* 0x002fea0003900000 */
[----:B------:R-:W1:Y:S02]  /*19f40*/  @!P0 SYNCS.PHASECHK.TRANS64 P0, [R0+URZ+0x32420], R3 ;  /* 0x03242003000085a7 */ /* 0x000e64000800007f */
[----:B-1----:R-:W-:Y:S05]  /*19f50*/  @!P0 BRA `(.L_x_14549) ;  /* 0xfffffffc00f08947 */ /* 0x002fea000383ffff */
[----:B------:R-:W-:Y:S05]  /*19f60*/  BRA `(.L_x_14638) ;  /* 0xffffffd0007c7947 */ /* 0x000fea000383ffff */
.L_x_14550:
        /* <DEDUP_REMOVED lines=11> */
.L_x_14640:
[----:B------:R-:W-:Y:S05]  /*1a020*/  BSYNC B0 ;  /* 0x0000000000007941 */ /* 0x000fea0003800000 */
.L_x_14639:
[----:B------:R-:W-:Y:S05]  /*1a030*/  BRA `(.L_x_14641) ;  /* 0xffffffd000647947 */ /* 0x000fea000383ffff */
.L_x_14553:
[----:B------:R-:W-:Y:S01]  /*1a040*/  BSSY B1, `(.L_x_14642) ;  /* 0x0000006000017945 */ /* 0x000fe20003800000 */
[----:B------:R-:W-:-:S07]  /*1a050*/  IMAD.MOV.U32 R15, RZ, RZ, -0x1 ;  /* 0xffffffffff0f7424 */ /* 0x000fce00078e00ff */
[----:B01----:R-:W-:Y:S05]  /*1a060*/  WARPSYNC.COLLECTIVE R15, `(.L_x_14643) ;  /* 0x000000000f0c7348 */ /* 0x003fea0003c00000 */
[----:B------:R-:W-:Y:S02]  /*1a070*/  ELECT P6, UR62, PT ;  /* 0x00000000003e782f */ /* 0x000fe400038c0000 */
[----:B------:R-:W-:Y:S01]  /*1a080*/  MOV R14, UR62 ;  /* 0x0000003e000e7c02 */ /* 0x000fe20008000f00 */
[----:B01----:R-:W-:Y:S10]  /*1a090*/  ENDCOLLECTIVE ;  /* 0x000000000000791b */ /* 0x003ff40003800000 */
.L_x_14643:
[----:B------:R-:W-:Y:S05]  /*1a0a0*/  BSYNC B1 ;  /* 0x0000000000017941 */ /* 0x000fea0003800000 */
.L_x_14642:
[----:B------:R-:W-:Y:S05]  /*1a0b0*/  BRA `(.L_x_14644) ;  /* 0xffffffd0005c7947 */ /* 0x000fea000383ffff */
.L_x_14555:
[----:B0-----:R0:W1:Y:S02]  /*1a0c0*/  SYNCS.PHASECHK.TRANS64.TRYWAIT P0, [R6+URZ], R5 ;  /* 0x00000005060075a7 */ /* 0x001064000800017f */
[----:B-1----:R-:W-:Y:S05]  /*1a0d0*/  @!P0 NANOSLEEP.SYNCS 0x989680 ;  /* 0x009896800000895d */ /* 0x002fea0003900000 */
[----:B------:R-:W1:Y:S02]  /*1a0e0*/  @!P0 SYNCS.PHASECHK.TRANS64 P0, [R6+URZ], R5 ;  /* 0x00000005060085a7 */ /* 0x000e64000800007f */
[----:B-1----:R-:W-:Y:S05]  /*1a0f0*/  @!P0 BRA `(.L_x_14555) ;  /* 0xfffffffc00f08947 */ /* 0x002fea000383ffff */
[----:B------:R-:W-:Y:S05]  /*1a100*/  BRA `(.L_x_14645) ;  /* 0xffffffd000947947 */ /* 0x000fea000383ffff */
.L_x_14556:
[----:B-1----:R1:W2:Y:S02]  /*1a110*/  SYNCS.PHASECHK.TRANS64.TRYWAIT P0, [R7+URZ], R2 ;  /* 0x00000002070075a7 */ /* 0x0022a4000800017f */
[----:B--2---:R-:W-:Y:S05]  /*1a120*/  @!P0 NANOSLEEP.SYNCS 0x989680 ;  /* 0x009896800000895d */ /* 0x004fea0003900000 */
[----:B------:R-:W2:Y:S02]  /*1a130*/  @!P0 SYNCS.PHASECHK.TRANS64 P0, [R7+URZ], R2 ;  /* 0x00000002070085a7 */ /* 0x000ea4000800007f */
[----:B--2---:R-:W-:Y:S05]  /*1a140*/  @!P0 BRA `(.L_x_14556) ;  /* 0xfffffffc00f08947 */ /* 0x004fea000383ffff */
[----:B------:R-:W-:Y:S05]  /*1a150*/  BRA `(.L_x_14646) ;  /* 0xffffffd000887947 */ /* 0x000fea000383ffff */
.L_x_14558:
[----:B--2---:R2:W3:Y:S02]  /*1a160*/  SYNCS.PHASECHK.TRANS64.TRYWAIT P0, [R4+URZ], R5 ;  /* 0x00000005040075a7 */ /* 0x0044e4000800017f */
[----:B---3--:R-:W-:Y:S05]  /*1a170*/  @!P0 NANOSLEEP.SYNCS 0x989680 ;  /* 0x009896800000895d */ /* 0x008fea0003900000 */
[----:B------:R-:W3:Y:S02]  /*1a180*/  @!P0 SYNCS.PHASECHK.TRANS64 P0, [R4+URZ], R5 ;  /* 0x00000005040085a7 */ /* 0x000ee4000800007f */
[----:B---3--:R-:W-:Y:S05]  /*1a190*/  @!P0 BRA `(.L_x_14558) ;  /* 0xfffffffc00f08947 */ /* 0x008fea000383ffff */
[----:B------:R-:W-:Y:S05]  /*1a1a0*/  BRA `(.L_x_14647) ;  /* 0xffffffd0008c7947 */ /* 0x000fea000383ffff */
.L_x_14648:
        /* <DEDUP_REMOVED lines=13> */
.L_x_15207:


//--------------------- .text._ZN7cutlass13device_kernelIN5flash11enable_sm90INS1_16FlashAttnFwdSm90INS1_25CollectiveMainloopFwdSm90ILi2EN4cute5tupleIJNS5_1CILi1EEES8_S8_EEENS6_IJNS7_ILi128EEENS7_ILi96EEENS7_ILi64EEEEEELi256ENS_6half_tEfNS_4arch4Sm90ELb1ELb0ELb1ELb1ELb0ELb1ELb1ELb1ELb0ELb1ELb1ELb0EEENS1_21CollectiveEpilogueFwdINS6_IJSA_NS7_ILi256EEESB_EEES9_SE_SG_Li256ELb1ELb1ELb1ELb0EEENS1_36VarlenDynamicPersistentTileSchedulerILi128ELi96ELi256ELi128ELb1ELb1ELb1ELb1ELb1ELb1EEEEEEEEEvNT_6ParamsE --------------------------
	.section	.text._ZN7cutlass13device_kernelIN5flash11enable_sm90INS1_16FlashAttnFwdSm90INS1_25CollectiveMainloopFwdSm90ILi2EN4cute5tupleIJNS5_1CILi1EEES8_S8_EEENS6_IJNS7_ILi128EEENS7_ILi96EEENS7_ILi64EEEEEELi256ENS_6half_tEfNS_4arch4Sm90ELb1ELb0ELb1ELb1ELb0ELb1ELb1ELb1ELb0ELb1ELb1ELb0EEENS1_21CollectiveEpilogueFwdINS6_IJSA_NS7_ILi256EEESB_EEES9_SE_SG_Li256ELb1ELb1ELb1ELb0EEENS1_36VarlenDynamicPersistentTileSchedulerILi128ELi96ELi256ELi128ELb1ELb1ELb1ELb1ELb1ELb1EEEEEEEEEvNT_6ParamsE,"ax",@progbits
	.align	128
.text._ZN7cutlass13device_kernelIN5flash11enable_sm90INS1_16FlashAttnFwdSm90INS1_25CollectiveMainloopFwdSm90ILi2EN4cute5tupleIJNS5_1CILi1EEES8_S8_EEENS6_IJNS7_ILi128EEENS7_ILi96EEENS7_ILi64EEEEEELi256ENS_6half_tEfNS_4arch4Sm90ELb1ELb0ELb1ELb1ELb0ELb1ELb1ELb1ELb0ELb1ELb1ELb0EEENS1_21CollectiveEpilogueFwdINS6_IJSA_NS7_ILi256EEESB_EEES9_SE_SG_Li256ELb1ELb1ELb1ELb0EEENS1_36VarlenDynamicPersistentTileSchedulerILi128ELi96ELi256ELi128ELb1ELb1ELb1ELb1ELb1ELb1EEEEEEEEEvNT_6ParamsE:
        .type           _ZN7cutlass13device_kernelIN5flash11enable_sm90INS1_16FlashAttnFwdSm90INS1_25CollectiveMainloopFwdSm90ILi2EN4cute5tupleIJNS5_1CILi1EEES8_S8_EEENS6_IJNS7_ILi128EEENS7_ILi96EEENS7_ILi64EEEEEELi256ENS_6half_tEfNS_4arch4Sm90ELb1ELb0ELb1ELb1ELb0ELb1ELb1ELb1ELb0ELb1ELb1ELb0EEENS1_21CollectiveEpilogueFwdINS6_IJSA_NS7_ILi256EEESB_EEES9_SE_SG_Li256ELb1ELb1ELb1ELb0EEENS1_36VarlenDynamicPersistentTileSchedulerILi128ELi96ELi256ELi128ELb1ELb1ELb1ELb1ELb1ELb1EEEEEEEEEvNT_6ParamsE,@function
        .size           _ZN7cutlass13device_kernelIN5flash11enable_sm90INS1_16FlashAttnFwdSm90INS1_25CollectiveMainloopFwdSm90ILi2EN4cute5tupleIJNS5_1CILi1EEES8_S8_EEENS6_IJNS7_ILi128EEENS7_ILi96EEENS7_ILi64EEEEEELi256ENS_6half_tEfNS_4arch4Sm90ELb1ELb0ELb1ELb1ELb0ELb1ELb1ELb1ELb0ELb1ELb1ELb0EEENS1_21CollectiveEpilogueFwdINS6_IJSA_NS7_ILi256EEESB_EEES9_SE_SG_Li256ELb1ELb1ELb1ELb0EEENS1_36VarlenDynamicPersistentTileSchedulerILi128ELi96ELi256ELi128ELb1ELb1ELb1ELb1ELb1ELb1EEEEEEEEEvNT_6ParamsE,(.L_x_15208 - _ZN7cutlass13device_kernelIN5flash11enable_sm90INS1_16FlashAttnFwdSm90INS1_25CollectiveMainloopFwdSm90ILi2EN4cute5tupleIJNS5_1CILi1EEES8_S8_EEENS6_IJNS7_ILi128EEENS7_ILi96EEENS7_ILi64EEEEEELi256ENS_6half_tEfNS_4arch4Sm90ELb1ELb0ELb1ELb1ELb0ELb1ELb1ELb1ELb0ELb1ELb1ELb0EEENS1_21CollectiveEpilogueFwdINS6_IJSA_NS7_ILi256EEESB_EEES9_SE_SG_Li256ELb1ELb1ELb1ELb0EEENS1_36VarlenDynamicPersistentTileSchedulerILi128ELi96ELi256ELi128ELb1ELb1ELb1ELb1ELb1ELb1EEEEEEEEEvNT_6ParamsE)
        .other          _ZN7cutlass13device_kernelIN5flash11enable_sm90INS1_16FlashAttnFwdSm90INS1_25CollectiveMainloopFwdSm90ILi2EN4cute5tupleIJNS5_1CILi1EEES8_S8_EEENS6_IJNS7_ILi128EEENS7_ILi96EEENS7_ILi64EEEEEELi256ENS_6half_tEfNS_4arch4Sm90ELb1ELb0ELb1ELb1ELb0ELb1ELb1ELb1ELb0ELb1ELb1ELb0EEENS1_21CollectiveEpilogueFwdINS6_IJSA_NS7_ILi256EEESB_EEES9_SE_SG_Li256ELb1ELb1ELb1ELb0EEENS1_36VarlenDynamicPersistentTileSchedulerILi128ELi96ELi256ELi128ELb1ELb1ELb1ELb1ELb1ELb1EEEEEEEEEvNT_6ParamsE,@"STO_CUDA_ENTRY STV_DEFAULT"
_ZN7cutlass13device_kernelIN5flash11enable_sm90INS1_16FlashAttnFwdSm90INS1_25CollectiveMainloopFwdSm90ILi2EN4cute5tupleIJNS5_1CILi1EEES8_S8_EEENS6_IJNS7_ILi128EEENS7_ILi96EEENS7_ILi64EEEEEELi256ENS_6half_tEfNS_4arch4Sm90ELb1ELb0ELb1ELb1ELb0ELb1ELb1ELb1ELb0ELb1ELb1ELb0EEENS1_21CollectiveEpilogueFwdINS6_IJSA_NS7_ILi256EEESB_EEES9_SE_SG_Li256ELb1ELb1ELb1ELb0EEENS1_36VarlenDynamicPersistentTileSchedulerILi128ELi96ELi256ELi128ELb1ELb1ELb1ELb1ELb1ELb1EEEEEEEEEvNT_6ParamsE:
        /* <DEDUP_REMOVED lines=24> */
.L_x_14650:
[----:B------:R-:W-:Y:S05]  /*0180*/  BSYNC B0 ;  /* 0x0000000000007941 */ /* 0x000fea0003800000 */
.L_x_14649:
        /* <DEDUP_REMOVED lines=43> */
.L_x_14651:
        /* <DEDUP_REMOVED lines=22> */
.L_x_14652:
        /* <DEDUP_REMOVED lines=18> */
.L_x_14653:
        /* <DEDUP_REMOVED lines=22> */
.L_x_14654:
        /* <DEDUP_REMOVED lines=22> */
.L_x_14655:
        /* <DEDUP_REMOVED lines=8> */
.L_x_14658:
[----:B------:R-:W-:-:S08]  /*0a00*/  NOP ;  /* 0x0000000000007918 */ /* 0x000fd00000000000 */
[----:B------:R-:W0:Y:S02]  /*0a10*/  USETMAXREG.TRY_ALLOC.CTAPOOL UP0, 0xf0 ;  /* 0x000000f0000079c8 */ /* 0x000e240008000600 */
[----:B0-----:R-:W-:-:S13]  /*0a20*/  PLOP3.LUT P0, PT, PT, PT, UP0, 0x80, 0x0 ;  /* 0x000000000000781c */ /* 0x001fda0003f0f008 */
[----:B------:R-:W-:Y:S05]  /*0a30*/  @!P0 BRA `(.L_x_14658) ;  /* 0xfffffffc00f08947 */ /* 0x000fea000383ffff */
[----:B------:R-:W2:Y:S01]  /*0a40*/  LDL.LU R0, [R1+0x48] ;  /* 0x0000480001007983 */ /* 0x000ea20000300800 */
[----:B------:R-:W-:Y:S01]  /*0a50*/  SHF.R.U32.HI R2, RZ, 0x7, R6 ;  /* 0x00000007ff027819 */ /* 0x000fe20000011606 */
[----:B------:R-:W0:Y:S01]  /*0a60*/  S2UR UR5, SR_CgaCtaId ;  /* 0x00000000000579c3 */ /* 0x000e220000008800 */
[----:B------:R-:W-:-:S07]  /*0a70*/  UMOV UR4, 0x400 ;  /* 0x0000040000047882 */ /* 0x000fce0000000000 */
[----:B------:R-:W-:Y:S06]  /*0a80*/  BAR.ARV 0x8, 0x180 ;  /* 0x0206000000007b1d */ /* 0x000fec0000002000 */
[----:B------:R-:W-:-:S13]  /*0a90*/  ISETP.NE.AND P0, PT, R2, 0x1, PT ;  /* 0x000000010200780c */ /* 0x000fda0003f05270 */
[----:B------:R-:W-:Y:S06]  /*0aa0*/  @!P0 BAR.ARV 0x9, 0x100 ;  /* 0x0244000000008b1d */ /* 0x000fec0000002000 */
[----:B0-----:R-:W-:Y:S02]  /*0ab0*/  ULEA UR4, UR5, UR4, 0x18 ;  /* 0x0000000405047291 */ /* 0x001fe4000f8ec03f */
[----:B------:R-:W-:Y:S04]  /*0ac0*/  BAR.SYNC.DEFER_BLOCKING 0x5, 0x180 ;  /* 0x0146000000007b1d */ /* 0x000fe80000010000 */
[----:B------:R-:W-:-:S02]  /*0ad0*/  IMAD.U32 R19, RZ, RZ, UR4 ;  /* 0x00000004ff137e24 */ /* 0x000fc4000f8e00ff */
[----:B------:R-:W-:-:S03]  /*0ae0*/  ULDC UR4, c[0x0][0xd3c] ;  /* 0x00034f0000047ab9 */ /* 0x000fc60000000800 */
[----:B------:R-:W0:Y:S01]  /*0af0*/  LDS.128 R12, [R19+0x324d0] ;  /* 0x0324d000130c7984 */ /* 0x000e220000000c00 */
[----:B------:R-:W-:Y:S06]  /*0b00*/  BAR.ARV 0x4, 0x180 ;  /* 0x0106000000007b1d */ /* 0x000fec0000002000 */
[----:B--2---:R-:W-:-:S04]  /*0b10*/  LOP3.LUT R0, R0, 0xfffffffb, RZ, 0xc0, !PT ;  /* 0xfffffffb00007812 */ /* 0x004fc800078ec0ff */
[----:B------:R-:W-:Y:S02]  /*0b20*/  @P0 LOP3.LUT R0, R0, 0x4, RZ, 0xfc, !PT ;  /* 0x0000000400000812 */ /* 0x000fe400078efcff */
[----:B0-----:R-:W-:-:S03]  /*0b30*/  ISETP.GE.AND P0, PT, R15, UR4, PT ;  /* 0x000000040f007c0c */ /* 0x001fc6000bf06270 */
[----:B------:R0:W-:Y:S10]  /*0b40*/  STL [R1+0x48], R0 ;  /* 0x0000480001007387 */ /* 0x0001f40000100800 */
[----:B0-----:R-:W-:Y:S05]  /*0b50*/  @P0 BRA `(.L_x_14659) ;  /* 0x0000022000f40947 */ /* 0x001fea0003800000 */
[----:B------:R-:W-:Y:S01]  /*0b60*/  VIADD R6, R6, 0xffffff80 ;  /* 0xffffff8006067836 */ /* 0x000fe20000000000 */
[----:B------:R-:W-:Y:S01]  /*0b70*/  ULOP3.LUT UR37, UR36, 0x1, URZ, 0xfc, !UPT ;  /* 0x0000000124257892 */ /* 0x000fe2000f8efc3f */
[----:B------:R-:W-:Y:S02]  /*0b80*/  IMAD.MOV.U32 R18, RZ, RZ, RZ ;  /* 0x000000ffff127224 */ /* 0x000fe400078e00ff */
[----:B------:R-:W-:Y:S01]  /*0b90*/  IMAD.MOV.U32 R202, RZ, RZ, RZ ;  /* 0x000000ffffca7224 */ /* 0x000fe200078e00ff */
[----:B------:R-:W-:Y:S01]  /*0ba0*/  SHF.R.S32.HI R3, RZ, 0x1f, R6 ;  /* 0x0000001fff037819 */ /* 0x000fe20000011406 */
[----:B------:R-:W-:-:S03]  /*0bb0*/  IMAD.MOV.U32 R23, RZ, RZ, RZ ;  /* 0x000000ffff177224 */ /* 0x000fc600078e00ff */
        /* <DEDUP_REMOVED lines=14> */
[----:B------:R-:W-:Y:S02]  /*0ca0*/  SHF.R.S32.HI R8, RZ, 0x1f, R10 ;  /* 0x0000001fff087819 */ /* 0x000fe4000001140a */
[----:B------:R-:W-:Y:S02]  /*0cb0*/  LEA.HI R9, R9, R21, RZ, 0x5 ;  /* 0x0000001509097211 */ /* 0x000fe400078f28ff */
[----:B------:R-:W-:Y:S02]  /*0cc0*/  LEA.HI R8, R8, R11, RZ, 0x3 ;  /* 0x0000000b08087211 */ /* 0x000fe400078f18ff */
[----:B------:R-:W-:Y:S02]  /*0cd0*/  LOP3.LUT R4, R4, 0x1ffffffe, RZ, 0xc0, !PT ;  /* 0x1ffffffe04047812 */ /* 0x000fe400078ec0ff */
[----:B------:R-:W-:Y:S01]  /*0ce0*/  LOP3.LUT R12, R8, 0xfffffff8, RZ, 0xc0, !PT ;  /* 0xfffffff8080c7812 */ /* 0x000fe200078ec0ff */
[----:B------:R-:W-:Y:S01]  /*0cf0*/  IMAD.IADD R8, R5, 0x1, -R0 ;  /* 0x0000000105087824 */ /* 0x000fe200078e0a00 */
[-C--:B------:R-:W-:Y:S01]  /*0d00*/  LEA.HI R0, R3, R6.reuse, RZ, 0x5 ;  /* 0x0000000603007211 */ /* 0x080fe200078f28ff */
[----:B------:R-:W-:Y:S01]  /*0d10*/  IMAD.IADD R4, R7, 0x1, -R4 ;  /* 0x0000000107047824 */ /* 0x000fe200078e0a04 */
[----:B------:R-:W-:Y:S01]  /*0d20*/  LEA.HI R3, R3, R6, RZ, 0x3 ;  /* 0x0000000603037211 */ /* 0x000fe200078f18ff */
[----:B------:R-:W-:Y:S01]  /*0d30*/  IMAD.IADD R12, R11, 0x1, -R12 ;  /* 0x000000010b0c7824 */ /* 0x000fe200078e0a0c */
[----:B------:R-:W-:-:S02]  /*0d40*/  SHF.R.S32.HI R9, RZ, 0x5, R9 ;  /* 0x00000005ff097819 */ /* 0x000fc40000011409 */
[----:B------:R-:W-:Y:S02]  /*0d50*/  LOP3.LUT R7, R3, 0xfffffff8, RZ, 0xc0, !PT ;  /* 0xfffffff803077812 */ /* 0x000fe400078ec0ff */
[----:B------:R-:W-:Y:S01]  /*0d60*/  LOP3.LUT R5, R2, 0x3fffff0, RZ, 0xc0, !PT ;  /* 0x03fffff002057812 */ /* 0x000fe200078ec0ff */
[----:B------:R-:W-:Y:S01]  /*0d70*/  IMAD R9, R9, 0x10, R12 ;  /* 0x0000001009097824 */ /* 0x000fe200078e020c */
[----:B------:R-:W-:Y:S01]  /*0d80*/  LOP3.LUT R3, R22, 0xfffffffc, RZ, 0xc0, !PT ;  /* 0xfffffffc16037812 */ /* 0x000fe200078ec0ff */
[----:B------:R-:W-:Y:S01]  /*0d90*/  IMAD.MOV.U32 R2, RZ, RZ, RZ ;  /* 0x000000ffff027224 */ /* 0x000fe200078e00ff */
[----:B------:R-:W-:Y:S01]  /*0da0*/  SHF.R.S32.HI R22, RZ, 0x2, R22 ;  /* 0x00000002ff167819 */ /* 0x000fe20000011416 */
[----:B------:R-:W-:Y:S01]  /*0db0*/  IMAD R20, R8, 0x40, R9 ;  /* 0x0000004008147824 */ /* 0x000fe200078e0209 */
[----:B------:R-:W-:Y:S01]  /*0dc0*/  SHF.R.S32.HI R16, RZ, 0x5, R0 ;  /* 0x00000005ff107819 */ /* 0x000fe20000011400 */
[----:B------:R-:W-:Y:S01]  /*0dd0*/  IMAD.IADD R5, R6, 0x1, -R5 ;  /* 0x0000000106057824 */ /* 0x000fe200078e0a05 */
[----:B------:R-:W-:Y:S01]  /*0de0*/  IADD3 R9, R22, 0x40, RZ ;  /* 0x0000004016097810 */ /* 0x000fe20007ffe0ff */
[C---:B------:R-:W-:Y:S01]  /*0df0*/  IMAD.IADD R3, R6.reuse, 0x1, -R3 ;  /* 0x0000000106037824 */ /* 0x040fe200078e0a03 */
[----:B------:R-:W-:Y:S01]  /*0e00*/  IADD3 R228, R6, -R7, RZ ;  /* 0x8000000706e47210 */ /* 0x000fe20007ffe0ff */
[----:B------:R-:W-:Y:S01]  /*0e10*/  IMAD R5, R16, 0x10, R5 ;  /* 0x0000001010057824 */ /* 0x000fe200078e0205 */
[----:B------:R-:W-:Y:S01]  /*0e20*/  SHF.R.S32.HI R8, RZ, 0x1f, R9 ;  /* 0x0000001fff087819 */ /* 0x000fe20000011409 */
[----:B------:R0:W-:Y:S01]  /*0e30*/  STL [R1+0x64], R16 ;  /* 0x0000641001007387 */ /* 0x0001e20000100800 */
[----:B------:R-:W-:Y:S01]  /*0e40*/  LEA.HI R0, R3, R3, RZ, 0x1 ;  /* 0x0000000303007211 */ /* 0x000fe200078f08ff */
[----:B------:R-:W-:Y:S01]  /*0e50*/  IMAD R11, R5, 0x8, R4 ;  /* 0x00000008050b7824 */ /* 0x000fe200078e0204 */
[----:B------:R-:W-:Y:S01]  /*0e60*/  LEA.HI R8, R8, R9, RZ, 0x3 ;  /* 0x0000000908087211 */ /* 0x000fe200078f18ff */
[----:B------:R-:W-:Y:S01]  /*0e70*/  IMAD.SHL.U32 R228, R228, 0x8, RZ ;  /* 0x00000008e4e47824 */ /* 0x000fe200078e00ff */
[----:B------:R-:W-:Y:S01]  /*0e80*/  SHF.R.S32.HI R4, RZ, 0x1f, R22 ;  /* 0x0000001fff047819 */ /* 0x000fe20000011416 */
[----:B------:R-:W-:Y:S01]  /*0e90*/  IMAD.SHL.U32 R4, R9, 0x40, RZ ;  /* 0x0000004009047824 */ /* 0x000fe200078e00ff */
[----:B------:R-:W-:Y:S01]  /*0ea0*/  LOP3.LUT R0, R0, 0x1ffffffe, RZ, 0xc0, !PT ;  /* 0x1ffffffe00007812 */ /* 0x000fe200078ec0ff */
[----:B------:R-:W-:Y:S01]  /*0eb0*/  IMAD.SHL.U32 R8, R8, 0x40, RZ ;  /* 0x0000004008087824 */ /* 0x000fe200078e00ff */
[----:B------:R-:W-:Y:S01]  /*0ec0*/  LOP3.LUT R10, R10, 0x7ffffffc, RZ, 0xc0, !PT ;  /* 0x7ffffffc0a0a7812 */ /* 0x000fe200078ec0ff */
[C---:B------:R-:W-:Y:S01]  /*0ed0*/  IMAD.SHL.U32 R200, R3.reuse, 0x4, RZ ;  /* 0x0000000403c87824 */ /* 0x040fe200078e00ff */
[----:B------:R-:W-:Y:S01]  /*0ee0*/  STL [R1+0x198], R20 ;  /* 0x0001981401007387 */ /* 0x000fe20000100800 */
[----:B------:R-:W-:-:S02]  /*0ef0*/  IMAD.IADD R0, R3, 0x1, -R0 ;  /* 0x0000000103007824 */ /* 0x000fc400078e0a00 */
[----:B0-----:R-:W-:Y:S01]  /*0f00*/  IMAD.SHL.U32 R16, R3, 0x8, RZ ;  /* 0x0000000803107824 */ /* 0x001fe200078e00ff */
[----:B------:R-:W-:Y:S01]  /*0f10*/  LOP3.LUT R3, R4, 0x1c0, RZ, 0xc0, !PT ;  /* 0x000001c004037812 */ /* 0x000fe200078ec0ff */
[----:B------:R-:W-:Y:S01]  /*0f20*/  IMAD.IADD R10, R21, 0x1, -R10 ;  /* 0x00000001150a7824 */ /* 0x000fe200078e0a0a */
[----:B------:R-:W-:Y:S01]  /*0f30*/  SHF.R.S32.HI R4, RZ, 0x1f, R228 ;  /* 0x0000001fff047819 */ /* 0x000fe200000114e4 */
[----:B------:R-:W-:Y:S01]  /*0f40*/  STL [R1+0x8c], RZ ;  /* 0x00008cff01007387 */ /* 0x000fe20000100800 */
[----:B------:R-:W-:Y:S01]  /*0f50*/  LOP3.LUT R4, R8, 0xfffffe00, RZ, 0xc0, !PT ;  /* 0xfffffe0008047812 */ /* 0x000fe200078ec0ff */
[C---:B------:R-:W-:Y:S01]  /*0f60*/  VIADD R8, R228.reuse, 0x80 ;  /* 0x00000080e4087836 */ /* 0x040fe20000000000 */
[----:B------:R-:W-:Y:S01]  /*0f70*/  SHF.R.U32.HI R9, RZ, 0x3, R3 ;  /* 0x00000003ff097819 */ /* 0x000fe20000011603 */
[----:B------:R-:W-:Y:S01]  /*0f80*/  VIADD R12, R228, 0x40 ;  /* 0x00000040e40c7836 */ /* 0x000fe20000000000 */
[----:B------:R-:W-:Y:S01]  /*0f90*/  LOP3.LUT R3, R3, 0x38, R16, 0xf8, !PT ;  /* 0x0000003803037812 */ /* 0x000fe200078ef810 */
[----:B------:R0:W-:Y:S01]  /*0fa0*/  STL [R1+0x68], R4 ;  /* 0x0000680401007387 */ /* 0x0001e20000100800 */
[----:B------:R-:W-:Y:S01]  /*0fb0*/  SHF.L.U32 R45, R10, 0x1, RZ ;  /* 0x000000010a2d7819 */ /* 0x000fe200000006ff */
[----:B------:R-:W-:Y:S01]  /*0fc0*/  IMAD.MOV.U32 R7, RZ, RZ, R15 ;  /* 0x000000ffff077224 */ /* 0x000fe200078e000f */
[----:B------:R-:W-:Y:S01]  /*0fd0*/  SHF.R.S32.HI R12, RZ, 0x1f, R12 ;  /* 0x0000001fff0c7819 */ /* 0x000fe2000001140c */
[----:B------:R-:W-:Y:S01]  /*0fe0*/  IMAD.MOV.U32 R6, RZ, RZ, R14 ;  /* 0x000000ffff067224 */ /* 0x000fe200078e000e */
[C---:B------:R-:W-:Y:S01]  /*0ff0*/  IADD3 R36, R45.reuse, 0x48, RZ ;  /* 0x000000482d247810 */ /* 0x040fe20007ffe0ff */
[C---:B------:R-:W-:Y:S01]  /*1000*/  VIADD R44, R45.reuse, 0x8 ;  /* 0x000000082d2c7836 */ /* 0x040fe20000000000 */
[----:B------:R-:W-:Y:S01]  /*1010*/  STL [R1+0x5c], R45 ;  /* 0x00005c2d01007387 */ /* 0x000fe20000100800 */
[C---:B------:R-:W-:Y:S01]  /*1020*/  VIADD R43, R45.reuse, 0x10 ;  /* 0x000000102d2b7836 */ /* 0x040fe20000000000 */
[C---:B------:R-:W-:Y:S01]  /*1030*/  IADD3 R25, R45.reuse, 0xa0, RZ ;  /* 0x000000a02d197810 */ /* 0x040fe20007ffe0ff */
[C---:B------:R-:W-:Y:S01]  /*1040*/  VIADD R42, R45.reuse, 0x18 ;  /* 0x000000182d2a7836 */ /* 0x040fe20000000000 */
[----:B0-----:R-:W-:Y:S01]  /*1050*/  LOP3.LUT R4, R4, R3, R9, 0xf6, !PT ;  /* 0x0000000304047212 */ /* 0x001fe200078ef609 */
[----:B------:R-:W-:Y:S01]  /*1060*/  VIADD R41, R45, 0x20 ;  /* 0x000000202d297836 */ /* 0x000fe20000000000 */
[----:B------:R-:W-:Y:S01]  /*1070*/  SHF.R.S32.HI R9, RZ, 0x1f, R8 ;  /* 0x0000001fff097819 */ /* 0x000fe20000011408 */
[----:B------:R-:W-:-:S02]  /*1080*/  IMAD.SHL.U32 R8, R11, 0x8, RZ ;  /* 0x000000080b087824 */ /* 0x000fc400078e00ff */
[----:B------:R-:W-:Y:S01]  /*1090*/  IMAD R3, R4, 0x2, R19 ;  /* 0x0000000204037824 */ /* 0x000fe200078e0213 */
[----:B------:R-:W-:Y:S01]  /*10a0*/  SHF.R.S32.HI R4, RZ, 0x1f, R44 ;  /* 0x0000001fff047819 */ /* 0x000fe2000001142c */
[C---:B------:R-:W-:Y:S01]  /*10b0*/  VIADD R40, R45.reuse, 0x28 ;  /* 0x000000282d287836 */ /* 0x040fe20000000000 */
[----:B------:R-:W-:Y:S01]  /*10c0*/  STL [R1+0x19c], R8 ;  /* 0x00019c0801007387 */ /* 0x000fe20000100800 */
[C---:B------:R-:W-:Y:S02]  /*10d0*/  VIADD R39, R45.reuse, 0x30 ;  /* 0x000000302d277836 */ /* 0x040fe40000000000 */
[C---:B------:R-:W-:Y:S01]  /*10e0*/  VIADD R38, R45.reuse, 0x38 ;  /* 0x000000382d267836 */ /* 0x040fe20000000000 */
[----:B------:R0:W-:Y:S01]  /*10f0*/  STL [R1+0x194], R3 ;  /* 0x0001940301007387 */ /* 0x0001e20000100800 */
[C---:B------:R-:W-:Y:S02]  /*1100*/  VIADD R37, R45.reuse, 0x40 ;  /* 0x000000402d257836 */ /* 0x040fe40000000000 */
[C---:B------:R-:W-:Y:S01]  /*1110*/  VIADD R35, R45.reuse, 0x50 ;  /* 0x000000502d237836 */ /* 0x040fe20000000000 */
[----:B------:R-:W-:Y:S01]  /*1120*/  STL [R1+0x10c], R44 ;  /* 0x00010c2c01007387 */ /* 0x000fe20000100800 */
[----:B------:R-:W-:-:S02]  /*1130*/  VIADD R34, R45, 0x58 ;  /* 0x000000582d227836 */ /* 0x000fc40000000000 */
[C---:B------:R-:W-:Y:S01]  /*1140*/  VIADD R33, R45.reuse, 0x60 ;  /* 0x000000602d217836 */ /* 0x040fe20000000000 */
[----:B------:R1:W-:Y:S01]  /*1150*/  STL [R1+0x108], R43 ;  /* 0x0001082b01007387 */ /* 0x0003e20000100800 */
[C---:B------:R-:W-:Y:S01]  /*1160*/  VIADD R32, R45.reuse, 0x68 ;  /* 0x000000682d207836 */ /* 0x040fe20000000000 */
[C---:B0-----:R-:W-:Y:S01]  /*1170*/  IADD3 R3, R45.reuse, 0xf8, RZ ;  /* 0x000000f82d037810 */ /* 0x041fe20007ffe0ff */
[C---:B------:R-:W-:Y:S01]  /*1180*/  VIADD R31, R45.reuse, 0x70 ;  /* 0x000000702d1f7836 */ /* 0x040fe20000000000 */
[----:B------:R-:W-:Y:S01]  /*1190*/  STL [R1+0x104], R42 ;  /* 0x0001042a01007387 */ /* 0x000fe20000100800 */
[C---:B------:R-:W-:Y:S02]  /*11a0*/  VIADD R30, R45.reuse, 0x78 ;  /* 0x000000782d1e7836 */ /* 0x040fe40000000000 */
[C---:B------:R-:W-:Y:S01]  /*11b0*/  VIADD R29, R45.reuse, 0x80 ;  /* 0x000000802d1d7836 */ /* 0x040fe20000000000 */
[----:B------:R0:W-:Y:S01]  /*11c0*/  STL [R1+0x100], R41 ;  /* 0x0001002901007387 */ /* 0x0001e20000100800 */
[C---:B------:R-:W-:Y:S01]  /*11d0*/  VIADD R28, R45.reuse, 0x88 ;  /* 0x000000882d1c7836 */ /* 0x040fe20000000000 */
[----:B-1----:R-:W-:Y:S01]  /*11e0*/  SHF.R.S32.HI R43, RZ, 0x1f, R43 ;  /* 0x0000001fff2b7819 */ /* 0x002fe2000001142b */
[C---:B------:R-:W-:Y:S01]  /*11f0*/  VIADD R27, R45.reuse, 0x90 ;  /* 0x000000902d1b7836 */ /* 0x040fe20000000000 */
[----:B------:R1:W-:Y:S01]  /*1200*/  STL [R1+0xfc], R40 ;  /* 0x0000fc2801007387 */ /* 0x0003e20000100800 */
[----:B------:R-:W-:-:S02]  /*1210*/  VIADD R26, R45, 0x98 ;  /* 0x000000982d1a7836 */ /* 0x000fc40000000000 */
[C---:B------:R-:W-:Y:S01]  /*1220*/  VIADD R24, R45.reuse, 0xa8 ;  /* 0x000000a82d187836 */ /* 0x040fe20000000000 */
[----:B------:R-:W-:Y:S01]  /*1230*/  STL [R1+0xf8], R39 ;  /* 0x0000f82701007387 */ /* 0x000fe20000100800 */
[C---:B------:R-:W-:Y:S01]  /*1240*/  VIADD R21, R45.reuse, 0xb0 ;  /* 0x000000b02d157836 */ /* 0x040fe20000000000 */
[----:B0-----:R-:W-:Y:S01]  /*1250*/  SHF.R.S32.HI R41, RZ, 0x1f, R41 ;  /* 0x0000001fff297819 */ /* 0x001fe20000011429 */
[C---:B------:R-:W-:Y:S01]  /*1260*/  VIADD R15, R45.reuse, 0xb8 ;  /* 0x000000b82d0f7836 */ /* 0x040fe20000000000 */
[----:B------:R0:W-:Y:S01]  /*1270*/  STL [R1+0xf4], R38 ;  /* 0x0000f42601007387 */ /* 0x0001e20000100800 */
[----:B------:R-:W-:Y:S01]  /*1280*/  IMAD.MOV.U32 R5, RZ, RZ, R13 ;  /* 0x000000ffff057224 */ /* 0x000fe200078e000d */
        /* <DEDUP_REMOVED lines=10> */
[C---:B------:R-:W-:Y:S01]  /*1330*/  VIADD R9, R45.reuse, 0xe8 ;  /* 0x000000e82d097836 */ /* 0x040fe20000000000 */
[----:B-1----:R-:W-:Y:S01]  /*1340*/  SHF.R.S32.HI R37, RZ, 0x1f, R37 ;  /* 0x0000001fff257819 */ /* 0x002fe20000011425 */
[----:B------:R-:W-:Y:S01]  /*1350*/  VIADD R8, R45, 0xf0 ;  /* 0x000000f02d087836 */ /* 0x000fe20000000000 */
[----:B------:R1:W-:Y:S01]  /*1360*/  STL [R1+0xe4], R34 ;  /* 0x0000e42201007387 */ /* 0x0003e20000100800 */
[----:B------:R-:W-:-:S02]  /*1370*/  IMAD R0, R0, 0x8, R20 ;  /* 0x0000000800007824 */ /* 0x000fc400078e0214 */
[----:B------:R-:W-:Y:S01]  /*1380*/  VIADD R203, R200, 0x10 ;  /* 0x00000010c8cb7836 */ /* 0x000fe20000000000 */
[----:B------:R-:W-:Y:S01]  /*1390*/  STL [R1+0xe0], R33 ;  /* 0x0000e02101007387 */ /* 0x000fe20000100800 */
[----:B0-----:R-:W-:-:S03]  /*13a0*/  SHF.R.S32.HI R35, RZ, 0x1f, R35 ;  /* 0x0000001fff237819 */ /* 0x001fc60000011423 */
[----:B------:R0:W-:Y:S01]  /*13b0*/  STL [R1+0xdc], R32 ;  /* 0x0000dc2001007387 */ /* 0x0001e20000100800 */
[----:B-1----:R-:W-:-:S03]  /*13c0*/  SHF.R.S32.HI R34, RZ, 0x1f, R34 ;  /* 0x0000001fff227819 */ /* 0x002fc60000011422 */
[----:B------:R1:W-:Y:S04]  /*13d0*/  STL [R1+0xd8], R31 ;  /* 0x0000d81f01007387 */ /* 0x0003e80000100800 */
        /* <DEDUP_REMOVED lines=25> */
[----:B------:R2:W-:Y:S01]  /*1570*/  STL [R1+0x190], R4 ;  /* 0x0001900401007387 */ /* 0x0005e20000100800 */
[----:B0-----:R-:W-:-:S03]  /*1580*/  SHF.R.S32.HI R10, RZ, 0x1f, R10 ;  /* 0x0000001fff0a7819 */ /* 0x001fc6000001140a */
[----:B------:R-:W-:Y:S01]  /*1590*/  STL [R1+0x98], R8 ;  /* 0x0000980801007387 */ /* 0x000fe20000100800 */
[----:B-1----:R-:W-:-:S03]  /*15a0*/  SHF.R.S32.HI R9, RZ, 0x1f, R9 ;  /* 0x0000001fff097819 */ /* 0x002fc60000011409 */
[----:B------:R-:W-:Y:S01]  /*15b0*/  STL [R1+0x18c], R43 ;  /* 0x00018c2b01007387 */ /* 0x000fe20000100800 */
[----:B--2---:R-:W-:-:S03]  /*15c0*/  SHF.R.S32.HI R4, RZ, 0x1f, R42 ;  /* 0x0000001fff047819 */ /* 0x004fc6000001142a */
[----:B------:R0:W-:Y:S04]  /*15d0*/  STL [R1+0x94], R3 ;  /* 0x0000940301007387 */ /* 0x0001e80000100800 */
[----:B------:R1:W-:Y:S04]  /*15e0*/  STL [R1+0x188], R4 ;  /* 0x0001880401007387 */ /* 0x0003e80000100800 */
[----:B------:R-:W-:Y:S01]  /*15f0*/  STL [R1+0x184], R41 ;  /* 0x0001842901007387 */ /* 0x000fe20000100800 */
[----:B0-----:R-:W-:-:S03]  /*1600*/  SHF.R.S32.HI R3, RZ, 0x1f, R3 ;  /* 0x0000001fff037819 */ /* 0x001fc60000011403 */
[----:B------:R-:W-:Y:S01]  /*1610*/  STL [R1+0x180], R40 ;  /* 0x0001802801007387 */ /* 0x000fe20000100800 */
[----:B-1----:R-:W-:-:S05]  /*1620*/  SHF.R.S32.HI R4, RZ, 0x1f, R39 ;  /* 0x0000001fff047819 */ /* 0x002fca0000011427 */
[----:B------:R0:W-:Y:S04]  /*1630*/  STL [R1+0x17c], R4 ;  /* 0x00017c0401007387 */ /* 0x0001e80000100800 */
[----:B------:R-:W-:Y:S04]  /*1640*/  STL [R1+0x178], R38 ;  /* 0x0001782601007387 */ /* 0x000fe80000100800 */
[----:B------:R-:W-:Y:S01]  /*1650*/  STL [R1+0x174], R37 ;  /* 0x0001742501007387 */ /* 0x000fe20000100800 */
[----:B0-----:R-:W-:-:S05]  /*1660*/  SHF.R.S32.HI R4, RZ, 0x1f, R36 ;  /* 0x0000001fff047819 */ /* 0x001fca0000011424 */
        /* <DEDUP_REMOVED lines=25> */
[----:B------:R1:W-:Y:S04]  /*1800*/  STL [R1+0x124], R10 ;  /* 0x0001240a01007387 */ /* 0x0003e80000100800 */
[----:B------:R1:W-:Y:S01]  /*1810*/  STL [R1+0x120], R9 ;  /* 0x0001200901007387 */ /* 0x0003e20000100800 */
[----:B0-----:R-:W-:-:S05]  /*1820*/  SHF.R.S32.HI R4, RZ, 0x1f, R8 ;  /* 0x0000001fff047819 */ /* 0x001fca0000011408 */
[----:B------:R1:W-:Y:S04]  /*1830*/  STL [R1+0x11c], R4 ;  /* 0x00011c0401007387 */ /* 0x0003e80000100800 */
[----:B------:R1:W-:Y:S04]  /*1840*/  STL [R1+0x6c], R0 ;  /* 0x00006c0001007387 */ /* 0x0003e80000100800 */
[----:B------:R1:W-:Y:S02]  /*1850*/  STL [R1+0x118], R3 ;  /* 0x0001180301007387 */ /* 0x0003e40000100800 */
.L_x_14821:
[----:B0123--:R-:W0:Y:S02]  /*1860*/  LDC.64 R8, c[0x0][0xd88] ;  /* 0x00036200ff087b82 */ /* 0x00fe240000000a00 */
[----:B0-----:R-:W-:-:S05]  /*1870*/  IMAD.WIDE R8, R7, 0x4, R8 ;  /* 0x0000000407087825 */ /* 0x001fca00078e0208 */
[----:B------:R-:W2:Y:S01]  /*1880*/  LDG.E R33, desc[UR40][R8.64] ;  /* 0x0000002808217981 */ /* 0x000ea2000c1e1900 */
[----:B------:R-:W-:Y:S05]  /*1890*/  YIELD ;  /* 0x0000000000007946 */ /* 0x000fea0003800000 */
[----:B------:R-:W-:Y:S01]  /*18a0*/  ULDC.64 UR4, c[0x0][0xb20] ;  /* 0x0002c80000047ab9 */ /* 0x000fe20000000a00 */
[----:B------:R-:W-:Y:S01]  /*18b0*/  ULDC.64 UR8, c[0x0][0xb10] ;  /* 0x0002c40000087ab9 */ /* 0x000fe20000000a00 */
[----:B------:R-:W-:Y:S01]  /*18c0*/  ISETP.NE.U32.AND P1, PT, RZ, UR4, PT ;  /* 0x00000004ff007c0c */ /* 0x000fe2000bf25070 */
[----:B------:R-:W-:Y:S01]  /*18d0*/  IMAD.MOV.U32 R15, RZ, RZ, RZ ;  /* 0x000000ffff0f7224 */ /* 0x000fe200078e00ff */
[----:B------:R-:W-:Y:S01]  /*18e0*/  ULDC.64 UR6, c[0x0][0xb00] ;  /* 0x0002c00000067ab9 */ /* 0x000fe20000000a00 */
[----:B------:R-:W-:Y:S01]  /*18f0*/  IMAD.MOV.U32 R31, RZ, RZ, RZ ;  /* 0x000000ffff1f7224 */ /* 0x000fe200078e00ff */
[----:B------:R-:W-:-:S02]  /*1900*/  ISETP.NE.AND.EX P1, PT, RZ, UR5, PT, P1 ;  /* 0x00000005ff007c0c */ /* 0x000fc4000bf25310 */
[----:B------:R-:W-:-:S04]  /*1910*/  ISETP.NE.U32.AND P0, PT, RZ, UR6, PT ;  /* 0x00000006ff007c0c */ /* 0x000fc8000bf05070 */
[----:B------:R-:W-:Y:S02]  /*1920*/  ISETP.NE.AND.EX P0, PT, RZ, UR7, PT, P0 ;  /* 0x00000007ff007c0c */ /* 0x000fe4000bf05300 */
[----:B--2---:R-:W-:Y:S01]  /*1930*/  SHF.R.S32.HI R0, RZ, 0x1f, R33 ;  /* 0x0000001fff007819 */ /* 0x004fe20000011421 */
[----:B------:R-:W-:-:S04]  /*1940*/  IMAD.SHL.U32 R35, R33, 0x4, RZ ;  /* 0x0000000421237824 */ /* 0x000fc800078e00ff */
[C---:B------:R-:W-:Y:S01]  /*1950*/  @P1 LEA R10, P2, R33.reuse, UR4, 0x2 ;  /* 0x00000004210a1c11 */ /* 0x040fe2000f8410ff */
[----:B------:R-:W-:Y:S01]  /*1960*/  STL [R1+0x80], R33 ;  /* 0x0000802101007387 */ /* 0x000fe20000100800 */
[C-C-:B------:R-:W-:Y:S02]  /*1970*/  SHF.L.U64.HI R34, R33.reuse, 0x2, R0.reuse ;  /* 0x0000000221227819 */ /* 0x140fe40000010200 */
[----:B------:R-:W-:Y:S01]  /*1980*/  @P1 LEA.HI.X R11, R33, UR5, R0, 0x2, P2 ;  /* 0x00000005210b1c11 */ /* 0x000fe200090f1400 */
[----:B------:R-:W-:Y:S01]  /*1990*/  ULDC UR4, c[0x0][0x288] ;  /* 0x0000a20000047ab9 */ /* 0x000fe20000000800 */
[----:B------:R-:W-:Y:S01]  /*19a0*/  ISETP.NE.U32.AND P2, PT, RZ, UR8, PT ;  /* 0x00000008ff007c0c */ /* 0x000fe2000bf45070 */
[----:B------:R0:W-:Y:S01]  /*19b0*/  STL [R1+0x110], R0 ;  /* 0x0001100001007387 */ /* 0x0001e20000100800 */
[----:B------:R-:W-:Y:S02]  /*19c0*/  IADD3 R12, P3, R35, UR6, RZ ;  /* 0x00000006230c7c10 */ /* 0x000fe4000ff7e0ff */
[----:B------:R-:W-:Y:S01]  /*19d0*/  ISETP.NE.AND.EX P2, PT, RZ, UR9, PT, P2 ;  /* 0x00000009ff007c0c */ /* 0x000fe2000bf45320 */
[----:B------:R1:W5:Y:S01]  /*19e0*/  @P1 LDG.E R15, desc[UR40][R10.64] ;  /* 0x000000280a0f1981 */ /* 0x000362000c1e1900 */
[----:B------:R-:W-:-:S03]  /*19f0*/  IADD3.X R13, R34, UR7, RZ, P3, !PT ;  /* 0x00000007220d7c10 */ /* 0x000fc60009ffe4ff */
[----:B------:R1:W-:Y:S01]  /*1a00*/  STL [R1+0x84], R35 ;  /* 0x0000842301007387 */ /* 0x0003e20000100800 */
[----:B0-----:R-:W-:Y:S01]  /*1a10*/  IMAD.U32 R0, RZ, RZ, UR4 ;  /* 0x00000004ff007e24 */ /* 0x001fe2000f8e00ff */
[----:B------:R-:W-:Y:S02]  /*1a20*/  ULDC.64 UR4, c[0x0][0x418] ;  /* 0x0001060000047ab9 */ /* 0x000fe40000000a00 */
[----:B------:R1:W5:Y:S04]  /*1a30*/  @P0 LDG.E R31, desc[UR40][R12.64] ;  /* 0x000000280c1f0981 */ /* 0x000368000c1e1900 */
[----:B------:R-:W-:Y:S01]  /*1a40*/  @P2 IADD3 R8, P1, R35, UR8, RZ ;  /* 0x0000000823082c10 */ /* 0x000fe2000ff3e0ff */
[----:B------:R1:W-:Y:S03]  /*1a50*/  STL [R1+0x88], R34 ;  /* 0x0000882201007387 */ /* 0x0003e60000100800 */
[----:B------:R-:W-:-:S05]  /*1a60*/  @P2 IADD3.X R9, R34, UR9, RZ, P1, !PT ;  /* 0x0000000922092c10 */ /* 0x000fca0008ffe4ff */
[----:B------:R-:W2:Y:S01]  /*1a70*/  @P2 LDG.E R0, desc[UR40][R8.64] ;  /* 0x0000002808002981 */ /* 0x000ea2000c1e1900 */
        /* <DEDUP_REMOVED lines=9> */
[----:B--2---:R1:W-:Y:S01]  /*1b10*/  STL [R1+0x24], R0 ;  /* 0x0000240001007387 */ /* 0x0043e20000100800 */
[----:B----4-:R-:W-:Y:S01]  /*1b20*/  IMAD.MOV.U32 R14, RZ, RZ, R0 ;  /* 0x000000ffff0e7224 */ /* 0x010fe200078e0000 */
[----:B------:R-:W-:Y:S06]  /*1b30*/  @P2 BRA `(.L_x_14660) ;  /* 0x0000000000282947 */ /* 0x000fec0003800000 */
[----:B------:R-:W-:Y:S02]  /*1b40*/  ULDC.64 UR4, c[0x0][0xaf8] ;  /* 0x0002be0000047ab9 */ /* 0x000fe40000000a00 */
[----:B------:R-:W-:-:S04]  /*1b50*/  ISETP.NE.U32.AND P1, PT, RZ, UR4, PT ;  /* 0x00000004ff007c0c */ /* 0x000fc8000bf25070 */
[----:B------:R-:W-:-:S13]  /*1b60*/  ISETP.NE.AND.EX P1, PT, RZ, UR5, PT, P1 ;  /* 0x00000005ff007c0c */ /* 0x000fda000bf25310 */
[----:B------:R-:W-:Y:S05]  /*1b70*/  @!P1 BRA `(.L_x_14660) ;  /* 0x0000000000189947 */ /* 0x000fea0003800000 */
[----:B------:R-:W0:Y:S02]  /*1b80*/  LDC.64 R8, c[0x0][0xaf8] ;  /* 0x0002be00ff087b82 */ /* 0x000e240000000a00 */
[----:B0-----:R-:W-:-:S05]  /*1b90*/  IMAD.WIDE R8, R33, 0x4, R8 ;  /* 0x0000000421087825 */ /* 0x001fca00078e0208 */
[----:B-1----:R-:W2:Y:S04]  /*1ba0*/  LDG.E R0, desc[UR40][R8.64] ;  /* 0x0000002808007981 */ /* 0x002ea8000c1e1900 */
[----:B------:R-:W2:Y:S02]  /*1bb0*/  LDG.E R3, desc[UR40][R8.64+0x4] ;  /* 0x0000042808037981 */ /* 0x000ea4000c1e1900 */
[----:B--2---:R-:W-:-:S05]  /*1bc0*/  IMAD.IADD R14, R3, 0x1, -R0 ;  /* 0x00000001030e7824 */ /* 0x004fca00078e0a00 */
[----:B------:R0:W-:Y:S02]  /*1bd0*/  STL [R1+0x24], R14 ;  /* 0x0000240e01007387 */ /* 0x0001e40000100800 */
.L_x_14660:
[C---:B------:R-:W-:Y:S01]  /*1be0*/  LOP3.LUT R32, R6.reuse, 0xffff, RZ, 0xc0, !PT ;  /* 0x0000ffff06207812 */ /* 0x040fe200078ec0ff */
[----:B------:R-:W-:Y:S01]  /*1bf0*/  ULDC.64 UR4, c[0x0][0xb18] ;  /* 0x0002c60000047ab9 */ /* 0x000fe20000000a00 */
[C---:B------:R-:W-:Y:S02]  /*1c00*/  LOP3.LUT R3, R6.reuse, 0xff000000, RZ, 0xc0, !PT ;  /* 0xff00000006037812 */ /* 0x040fe400078ec0ff */
[----:B------:R-:W-:Y:S01]  /*1c10*/  ISETP.NE.U32.AND P1, PT, RZ, UR4, PT ;  /* 0x00000004ff007c0c */ /* 0x000fe2000bf25070 */
[----:B------:R2:W-:Y:S01]  /*1c20*/  STL [R1+0x78], R32 ;  /* 0x0000782001007387 */ /* 0x0005e20000100800 */
[----:B-1----:R-:W-:Y:S02]  /*1c30*/  LOP3.LUT R0, R6, 0xff0000, RZ, 0xc0, !PT ;  /* 0x00ff000006007812 */ /* 0x002fe400078ec0ff */
[----:B------:R-:W-:Y:S02]  /*1c40*/  ISETP.NE.AND.EX P1, PT, RZ, UR5, PT, P1 ;  /* 0x00000005ff007c0c */ /* 0x000fe4000bf25310 */
[----:B------:R-:W-:-:S04]  /*1c50*/  SHF.R.U32.HI R3, RZ, 0x8, R3 ;  /* 0x00000008ff037819 */ /* 0x000fc80000011603 */
[----:B------:R-:W-:-:S07]  /*1c60*/  LEA.HI R10, R0, R3, RZ, 0x10 ;  /* 0x00000003000a7211 */ /* 0x000fce00078f80ff */
[----:B--2---:R-:W-:Y:S05]  /*1c70*/  @!P1 BRA `(.L_x_14661) ;  /* 0x0000000000109947 */ /* 0x004fea0003800000 */
[----:B------:R-:W-:-:S04]  /*1c80*/  IADD3 R6, P0, R35, UR4, RZ ;  /* 0x0000000423067c10 */ /* 0x000fc8000ff1e0ff */
[----:B------:R-:W-:-:S05]  /*1c90*/  IADD3.X R7, R34, UR5, RZ, P0, !PT ;  /* 0x0000000522077c10 */ /* 0x000fca00087fe4ff */
[----:B------:R1:W5:Y:S01]  /*1ca0*/  LDG.E R30, desc[UR40][R6.64] ;  /* 0x00000028061e7981 */ /* 0x000362000c1e1900 */
[----:B------:R-:W-:Y:S05]  /*1cb0*/  BRA `(.L_x_14662) ;  /* 0x0000000000107947 */ /* 0x000fea0003800000 */
.L_x_14661:
[----:B------:R-:W-:Y:S05]  /*1cc0*/  @!P0 BRA `(.L_x_14662) ;  /* 0x00000000000c8947 */ /* 0x000fea0003800000 */
[----:B------:R-:W2:Y:S04]  /*1cd0*/  LDG.E R3, desc[UR40][R12.64] ;  /* 0x000000280c037981 */ /* 0x000ea8000c1e1900 */
[----:B------:R-:W2:Y:S02]  /*1ce0*/  LDG.E R30, desc[UR40][R12.64+0x4] ;  /* 0x000004280c1e7981 */ /* 0x000ea4000c1e1900 */
[----:B--2---:R-:W-:-:S07]  /*1cf0*/  IMAD.IADD R30, R30, 0x1, -R3 ;  /* 0x000000011e1e7824 */ /* 0x004fce00078e0a03 */
.L_x_14662:
[----:B------:R-:W-:Y:S01]  /*1d00*/  ULDC.64 UR4, c[0x0][0xb08] ;  /* 0x0002c20000047ab9 */ /* 0x000fe20000000a00 */
[----:B------:R-:W2:Y:S01]  /*1d10*/  LDC R4, c[0x0][0x448] ;  /* 0x00011200ff047b82 */ /* 0x000ea20000000800 */
[----:B------:R-:W-:-:S04]  /*1d20*/  ISETP.NE.U32.AND P0, PT, RZ, UR4, PT ;  /* 0x00000004ff007c0c */ /* 0x000fc8000bf05070 */
[----:B------:R-:W-:Y:S01]  /*1d30*/  ISETP.NE.AND.EX P0, PT, RZ, UR5, PT, P0 ;  /* 0x00000005ff007c0c */ /* 0x000fe2000bf05300 */
[----:B------:R-:W-:-:S12]  /*1d40*/  ULDC.64 UR4, c[0x0][0xb28] ;  /* 0x0002ca0000047ab9 */ /* 0x000fd80000000a00 */
[----:B-1----:R-:W1:Y:S02]  /*1d50*/  @P0 LDC.64 R6, c[0x0][0xb08] ;  /* 0x0002c200ff060b82 */ /* 0x002e640000000a00 */
[----:B-1----:R-:W-:-:S05]  /*1d60*/  @P0 IMAD.WIDE R6, R33, 0x4, R6 ;  /* 0x0000000421060825 */ /* 0x002fca00078e0206 */
[----:B------:R-:W3:Y:S04]  /*1d70*/  @P0 LDG.E R0, desc[UR40][R6.64] ;  /* 0x0000002806000981 */ /* 0x000ee8000c1e1900 */
[----:B------:R1:W3:Y:S01]  /*1d80*/  @P0 LDG.E R3, desc[UR40][R6.64+0x4] ;  /* 0x0000042806030981 */ /* 0x0002e2000c1e1900 */
[----:B------:R-:W-:Y:S02]  /*1d90*/  ISETP.NE.U32.AND P1, PT, RZ, UR4, PT ;  /* 0x00000004ff007c0c */ /* 0x000fe4000bf25070 */
[----:B-----5:R-:W-:Y:S02]  /*1da0*/  MOV R152, R30 ;  /* 0x0000001e00987202 */ /* 0x020fe40000000f00 */
[----:B------:R-:W-:-:S13]  /*1db0*/  ISETP.NE.AND.EX P1, PT, RZ, UR5, PT, P1 ;  /* 0x00000005ff007c0c */ /* 0x000fda000bf25310 */
[----:B------:R-:W-:-:S04]  /*1dc0*/  @P1 IADD3 R8, P2, R35, UR4, RZ ;  /* 0x0000000423081c10 */ /* 0x000fc8000ff5e0ff */
[----:B------:R-:W-:-:S05]  /*1dd0*/  @P1 IADD3.X R9, R34, UR5, RZ, P2, !PT ;  /* 0x0000000522091c10 */ /* 0x000fca00097fe4ff */
[----:B------:R4:W5:Y:S01]  /*1de0*/  @P1 LDG.E R152, desc[UR40][R8.64] ;  /* 0x0000002808981981 */ /* 0x000962000c1e1900 */
[----:B--2---:R-:W-:Y:S01]  /*1df0*/  ISETP.NE.AND P1, PT, R4, 0x1, PT ;  /* 0x000000010400780c */ /* 0x004fe20003f25270 */
[----:B------:R-:W-:Y:S01]  /*1e00*/  IMAD.SHL.U32 R5, R5, 0x80, RZ ;  /* 0x0000008005057824 */ /* 0x000fe200078e00ff */
[----:B------:R-:W-:Y:S01]  /*1e10*/  LOP3.LUT R12, R10, 0xff, RZ, 0xc0, !PT ;  /* 0x000000ff0a0c7812 */ /* 0x000fe200078ec0ff */
[----:B------:R-:W-:Y:S01]  /*1e20*/  IMAD.IADD R15, R30, 0x1, -R15 ;  /* 0x000000011e0f7824 */ /* 0x000fe200078e0a0f */
[----:B------:R-:W-:Y:S01]  /*1e30*/  BSSY B0, `(.L_x_14663) ;  /* 0x0000037000007945 */ /* 0x000fe20003800000 */
[----:B------:R-:W-:Y:S01]  /*1e40*/  VIADD R4, R5, 0x7f ;  /* 0x0000007f05047836 */ /* 0x000fe20000000000 */
[----:B------:R2:W-:Y:S07]  /*1e50*/  STL [R1+0x50], R5 ;  /* 0x0000500501007387 */ /* 0x0005ee0000100800 */
[----:B------:R-:W0:Y:S08]  /*1e60*/  @P1 LDC R11, c[0x0][0x44c] ;  /* 0x00011300ff0b1b82 */ /* 0x000e300000000800 */
[----:B-1----:R-:W1:Y:S01]  /*1e70*/  @P1 LDC R7, c[0x0][0x450] ;  /* 0x00011400ff071b82 */ /* 0x002e620000000800 */
[----:B---3--:R-:W-:-:S02]  /*1e80*/  @P0 IMAD.IADD R24, R3, 0x1, -R0 ;  /* 0x0000000103180824 */ /* 0x008fc400078e0a00 */
[----:B0-----:R-:W-:-:S04]  /*1e90*/  @P1 IMAD.HI.U32 R0, R4, R11, RZ ;  /* 0x0000000b04001227 */ /* 0x001fc800078e00ff */
[----:B--2---:R-:W-:Y:S01]  /*1ea0*/  IMAD.IADD R5, R15, 0x1, R24 ;  /* 0x000000010f057824 */ /* 0x004fe200078e0218 */
[----:B-1----:R-:W-:-:S03]  /*1eb0*/  @P1 SHF.R.U32.HI R4, RZ, R7, R0 ;  /* 0x00000007ff041219 */ /* 0x002fc60000011600 */
[C---:B------:R-:W-:Y:S01]  /*1ec0*/  VIADD R0, R5.reuse, 0x5f ;  /* 0x0000005f05007836 */ /* 0x040fe20000000000 */
[----:B------:R-:W-:Y:S01]  /*1ed0*/  IADD3 R60, R5, 0x60, -R14 ;  /* 0x00000060053c7810 */ /* 0x000fe20007ffe80e */
[----:B------:R0:W-:Y:S02]  /*1ee0*/  STL [R1+0x28], R5 ;  /* 0x0000280501007387 */ /* 0x0001e40000100800 */
[----:B------:R-:W-:Y:S02]  /*1ef0*/  IMAD.HI R0, R0, 0x2aaaaaab, RZ ;  /* 0x2aaaaaab00007827 */ /* 0x000fe400078e02ff */
[----:B------:R1:W-:Y:S02]  /*1f00*/  STL [R1+0x90], R12 ;  /* 0x0000900c01007387 */ /* 0x0003e40000100800 */
[----:B------:R-:W-:Y:S01]  /*1f10*/  IMAD.IADD R4, R60, 0x1, R4 ;  /* 0x000000013c047824 */ /* 0x000fe200078e0204 */
[----:B------:R-:W-:-:S03]  /*1f20*/  SHF.R.U32.HI R29, RZ, 0x1f, R0 ;  /* 0x0000001fff1d7819 */ /* 0x000fc60000011600 */
[----:B------:R-:W-:Y:S01]  /*1f30*/  IMAD.HI R4, R4, 0x2aaaaaab, RZ ;  /* 0x2aaaaaab04047827 */ /* 0x000fe200078e02ff */
[----:B0-----:R-:W-:Y:S02]  /*1f40*/  SHF.R.U32.HI R5, RZ, 0x10, R10 ;  /* 0x00000010ff057819 */ /* 0x001fe4000001160a */
[----:B------:R-:W-:Y:S01]  /*1f50*/  LEA.HI.SX32 R29, R0, R29, 0x1c ;  /* 0x0000001d001d7211 */ /* 0x000fe200078fe2ff */
[----:B------:R-:W-:Y:S01]  /*1f60*/  IMAD.MOV.U32 R0, RZ, RZ, RZ ;  /* 0x000000ffff007224 */ /* 0x000fe200078e00ff */
[----:B------:R-:W-:Y:S01]  /*1f70*/  SHF.R.U32.HI R3, RZ, 0x1f, R4 ;  /* 0x0000001fff037819 */ /* 0x000fe20000011604 */
[----:B------:R1:W-:Y:S03]  /*1f80*/  STL [R1+0x7c], R5 ;  /* 0x00007c0501007387 */ /* 0x0003e60000100800 */
[----:B------:R-:W-:-:S04]  /*1f90*/  LEA.HI.SX32 R4, R4, R3, 0x1c ;  /* 0x0000000304047211 */ /* 0x000fc800078fe2ff */
[----:B----4-:R-:W-:-:S04]  /*1fa0*/  VIMNMX R9, R29, R4, PT ;  /* 0x000000041d097248 */ /* 0x010fc80003fe0100 */
[----:B------:R-:W-:-:S13]  /*1fb0*/  ISETP.GE.AND P0, PT, R9, 0x1, PT ;  /* 0x000000010900780c */ /* 0x000fda0003f06270 */
[----:B-1----:R-:W-:Y:S05]  /*1fc0*/  @!P0 BRA `(.L_x_14664) ;  /* 0x0000000000748947 */ /* 0x002fea0003800000 */
        /* <DEDUP_REMOVED lines=11> */
[----:B0-----:R-:W-:Y:S01]  /*2080*/  VIADD R4, R3, 0xffffffe ;  /* 0x0ffffffe03047836 */ /* 0x001fe20000000000 */
[----:B------:R-:W-:-:S05]  /*2090*/  IADD3 R3, RZ, -R11, RZ ;  /* 0x8000000bff037210 */ /* 0x000fca0007ffe0ff */
        /* <DEDUP_REMOVED lines=16> */
.L_x_14664:
[----:B------:R-:W-:Y:S05]  /*21a0*/  BSYNC B0 ;  /* 0x0000000000007941 */ /* 0x000fea0003800000 */
.L_x_14663:
        /* <DEDUP_REMOVED lines=36> */
[----:B0----5:R-:W-:Y:S05]  /*23f0*/  CALL.ABS.NOINC R14 ;  /* 0x000000000e007343 */ /* 0x021fea0003c00000 */
.L_x_14667:
[----:B------:R-:W-:Y:S05]  /*2400*/  BSYNC B6 ;  /* 0x0000000000067941 */ /* 0x000fea0003800000 */
.L_x_14666:
        /* <DEDUP_REMOVED lines=20> */
.L_x_14669:
[----:B------:R-:W-:Y:S05]  /*2550*/  BSYNC B6 ;  /* 0x0000000000067941 */ /* 0x000fea0003800000 */
.L_x_14668:
[----:B------:R-:W-:Y:S01]  /*2560*/  ULDC.64 UR4, c[0x0][0xaf0] ;  /* 0x0002bc0000047ab9 */ /* 0x000fe20000000a00 */
[----:B------:R-:W-:Y:S01]  /*2570*/  IMAD.MOV.U32 R0, RZ, RZ, R33 ;  /* 0x000000ffff007224 */ /* 0x000fe200078e0021 */
[----:B------:R-:W-:Y:S01]  /*2580*/  ISETP.NE.U32.AND P0, PT, RZ, UR4, PT ;  /* 0x00000004ff007c0c */ /* 0x000fe2000bf05070 */
[----:B------:R-:W0:Y:S01]  /*2590*/  LDC.64 R8, c[0x0][0x300] ;  /* 0x0000c000ff087b82 */ /* 0x000e220000000a00 */
[----:B------:R-:W1:Y:S02]  /*25a0*/  S2R R42, SR_TID.X ;  /* 0x00000000002a7919 */ /* 0x000e640000002100 */
[----:B------:R-:W-:Y:S01]  /*25b0*/  ISETP.NE.AND.EX P0, PT, RZ, UR5, PT, P0 ;  /* 0x00000005ff007c0c */ /* 0x000fe2000bf05300 */
[----:B------:R-:W-:Y:S01]  /*25c0*/  IMAD.IADD R59, R31, 0x1, R30 ;  /* 0x000000011f3b7824 */ /* 0x000fe200078e021e */
[----:B------:R-:W2:Y:S01]  /*25d0*/  S2R R11, SR_TID.X ;  /* 0x00000000000b7919 */ /* 0x000ea20000002100 */
[----:B------:R-:W-:Y:S02]  /*25e0*/  SHF.R.S32.HI R17, RZ, 0x1f, R16 ;  /* 0x0000001fff117819 */ /* 0x000fe40000011410 */
[----:B------:R-:W-:Y:S01]  /*25f0*/  SHF.R.S32.HI R40, RZ, 0x1f, R22 ;  /* 0x0000001fff287819 */ /* 0x000fe20000011416 */
[C---:B------:R-:W-:Y:S01]  /*2600*/  VIADD R64, R16.reuse, 0x60 ;  /* 0x0000006010407836 */ /* 0x040fe20000000000 */
[----:B------:R-:W3:Y:S01]  /*2610*/  LDC.64 R14, c[0x0][0x3f8] ;  /* 0x0000fe00ff0e7b82 */ /* 0x000ee20000000a00 */
[C---:B------:R-:W-:Y:S01]  /*2620*/  VIADD R12, R16.reuse, 0xe0 ;  /* 0x000000e0100c7836 */ /* 0x040fe20000000000 */
[----:B------:R-:W4:Y:S04]  /*2630*/  LDL R38, [R1+0x68] ;  /* 0x0000680001267983 */ /* 0x000f280000100800 */
[----:B------:R-:W-:Y:S01]  /*2640*/  @P0 IADD3 R6, P1, R35, UR4, RZ ;  /* 0x0000000423060c10 */ /* 0x000fe2000ff3e0ff */
[----:B------:R-:W-:Y:S01]  /*2650*/  VIADD R65, R16, 0x80 ;  /* 0x0000008010417836 */ /* 0x000fe20000000000 */
[----:B------:R-:W3:Y:S02]  /*2660*/  LDC.64 R56, c[0x0][0x408] ;  /* 0x00010200ff387b82 */ /* 0x000ee40000000a00 */
[----:B------:R-:W-:Y:S01]  /*2670*/  @P0 IADD3.X R7, R34, UR5, RZ, P1, !PT ;  /* 0x0000000522070c10 */ /* 0x000fe20008ffe4ff */
[----:B------:R-:W-:-:S04]  /*2680*/  ULDC.64 UR4, c[0x0][0xb00] ;  /* 0x0002c00000047ab9 */ /* 0x000fc80000000a00 */
[----:B------:R2:W4:Y:S01]  /*2690*/  @P0 LDG.E R0, desc[UR40][R6.64] ;  /* 0x0000002806000981 */ /* 0x000522000c1e1900 */
[----:B------:R-:W-:Y:S01]  /*26a0*/  SHF.R.S32.HI R33, RZ, 0x1f, R59 ;  /* 0x0000001fff217819 */ /* 0x000fe2000001143b */
[-C--:B0-----:R-:W-:Y:S01]  /*26b0*/  IMAD.WIDE.U32 R4, R59, R8.reuse, RZ ;  /* 0x000000083b047225 */ /* 0x081fe200078e00ff */
[----:B------:R-:W-:Y:S01]  /*26c0*/  ISETP.NE.U32.AND P0, PT, RZ, UR4, PT ;  /* 0x00000004ff007c0c */ /* 0x000fe2000bf05070 */
[----:B------:R-:W0:Y:S02]  /*26d0*/  LDC R75, c[0x0][0x3f4] ;  /* 0x0000fd00ff4b7b82 */ /* 0x000e240000000800 */
[----:B------:R-:W-:Y:S01]  /*26e0*/  IMAD R10, R33, R8, RZ ;  /* 0x00000008210a7224 */ /* 0x000fe200078e02ff */
[----:B------:R-:W-:Y:S01]  /*26f0*/  ISETP.NE.AND.EX P0, PT, RZ, UR5, PT, P0 ;  /* 0x00000005ff007c0c */ /* 0x000fe2000bf05300 */
[----:B------:R-:W-:Y:S01]  /*2700*/  ULDC.64 UR4, c[0x0][0x308] ;  /* 0x0000c20000047ab9 */ /* 0x000fe20000000a00 */
[----:B-1----:R-:W-:Y:S01]  /*2710*/  SHF.R.U32.HI R42, RZ, 0x7, R42 ;  /* 0x00000007ff2a7819 */ /* 0x002fe2000001162a */
[----:B------:R-:W-:-:S02]  /*2720*/  IMAD R3, R59, R9, R10 ;  /* 0x000000093b037224 */ /* 0x000fc400078e020a */
[----:B------:R-:W-:Y:S01]  /*2730*/  IMAD.WIDE.U32 R62, R22, R8, R16 ;  /* 0x00000008163e7225 */ /* 0x000fe200078e0010 */
[----:B------:R-:W-:-:S03]  /*2740*/  ISETP.NE.AND P6, PT, R42, 0x1, PT ;  /* 0x000000012a00780c */ /* 0x000fc60003fc5270 */
[----:B------:R-:W-:Y:S02]  /*2750*/  IMAD.IADD R5, R5, 0x1, R3 ;  /* 0x0000000105057824 */ /* 0x000fe400078e0203 */
[----:B--2---:R-:W-:Y:S02]  /*2760*/  VIADD R11, R11, 0xffffff80 ;  /* 0xffffff800b0b7836 */ /* 0x004fe40000000000 */
[----:B------:R-:W-:-:S03]  /*2770*/  IMAD.WIDE.U32 R4, R32, UR4, R4 ;  /* 0x0000000420047c25 */ /* 0x000fc6000f8e0004 */
[----:B------:R-:W-:Y:S01]  /*2780*/  SHF.R.S32.HI R6, RZ, 0x1f, R11 ;  /* 0x0000001fff067819 */ /* 0x000fe2000001140b */
[----:B------:R-:W-:Y:S01]  /*2790*/  IMAD R5, R32, UR5, R5 ;  /* 0x0000000520057c24 */ /* 0x000fe2000f8e0205 */
[----:B------:R-:W-:Y:S01]  /*27a0*/  ULDC.64 UR4, c[0x0][0x310] ;  /* 0x0000c40000047ab9 */ /* 0x000fe20000000a00 */
[----:B------:R-:W-:Y:S01]  /*27b0*/  VIADD R66, R16, 0xa0 ;  /* 0x000000a010427836 */ /* 0x000fe20000000000 */
[----:B------:R-:W-:Y:S01]  /*27c0*/  LEA.HI R36, R6, R11, RZ, 0x2 ;  /* 0x0000000b06247211 */ /* 0x000fe200078f10ff */
[----:B------:R-:W-:Y:S01]  /*27d0*/  VIADD R11, R16, 0xc0 ;  /* 0x000000c0100b7836 */ /* 0x000fe20000000000 */
[----:B------:R-:W-:Y:S01]  /*27e0*/  SHF.R.S32.HI R201, RZ, 0x1f, R200 ;  /* 0x0000001fffc97819 */ /* 0x000fe200000114c8 */
[----:B---3--:R-:W-:-:S04]  /*27f0*/  IMAD R30, R40, R56, RZ ;  /* 0x00000038281e7224 */ /* 0x008fc800078e02ff */
[C---:B------:R-:W-:Y:S02]  /*2800*/  IMAD R39, R22.reuse, R57, R30 ;  /* 0x0000003916277224 */ /* 0x040fe400078e021e */
[----:B------:R-:W-:-:S04]  /*2810*/  IMAD.WIDE.U32 R30, R22, R56, R16 ;  /* 0x00000038161e7225 */ /* 0x000fc800078e0010 */
[----:B------:R-:W-:Y:S01]  /*2820*/  IMAD.IADD R31, R39, 0x1, R31 ;  /* 0x00000001271f7824 */ /* 0x000fe200078e021f */
[----:B----4-:R-:W-:Y:S02]  /*2830*/  SHF.R.S32.HI R3, RZ, 0x1f, R0 ;  /* 0x0000001fff037819 */ /* 0x010fe40000011400 */
        /* <DEDUP_REMOVED lines=8> */
[----:B------:R-:W-:Y:S01]  /*28c0*/  IADD3 R0, R16, 0x20, RZ ;  /* 0x0000002010007810 */ /* 0x000fe20007ffe0ff */
[----:B------:R-:W-:Y:S05]  /*28d0*/  @!P6 WARPSYNC.ALL ;  /* 0x000000000000e948 */ /* 0x000fea0003800000 */
[----:B------:R-:W-:Y:S01]  /*28e0*/  ULDC UR4, c[0x0][0x320] ;  /* 0x0000c80000047ab9 */ /* 0x000fe20000000800 */
[----:B------:R-:W-:Y:S01]  /*28f0*/  IMAD.IADD R61, R5, 0x1, R61 ;  /* 0x00000001053d7824 */ /* 0x000fe200078e023d */
[----:B------:R-:W-:Y:S01]  /*2900*/  ISETP.GE.AND P1, PT, R0, UR4, PT ;  /* 0x0000000400007c0c */ /* 0x000fe2000bf26270 */
[----:B------:R-:W-:Y:S01]  /*2910*/  ULDC.64 UR6, c[0x0][0x330] ;  /* 0x0000cc0000067ab9 */ /* 0x000fe20000000a00 */
[----:B------:R-:W-:-:S02]  /*2920*/  ISETP.GE.AND P0, PT, R16, UR4, PT ;  /* 0x0000000410007c0c */ /* 0x000fc4000bf06270 */
[----:B------:R-:W-:Y:S02]  /*2930*/  SEL R7, RZ, 0xffffffff, P1 ;  /* 0xffffffffff077807 */ /* 0x000fe40000800000 */
[----:B------:R-:W-:Y:S01]  /*2940*/  IADD3.X R62, R61, R63, R10, P2, !PT ;  /* 0x0000003f3d3e7210 */ /* 0x000fe200017fe40a */
[----:B------:R-:W-:Y:S01]  /*2950*/  VIADD R63, R16, 0x40 ;  /* 0x00000040103f7836 */ /* 0x000fe20000000000 */
[----:B------:R-:W-:Y:S01]  /*2960*/  SEL R6, RZ, 0x1, P0 ;  /* 0x00000001ff067807 */ /* 0x000fe20000000000 */
[----:B------:R-:W-:Y:S01]  /*2970*/  IMAD.SHL.U32 R7, R7, 0x2, RZ ;  /* 0x0000000207077824 */ /* 0x000fe200078e00ff */
[----:B------:R-:W-:Y:S02]  /*2980*/  ISETP.GE.AND P1, PT, R64, UR4, PT ;  /* 0x0000000440007c0c */ /* 0x000fe4000bf26270 */
        /* <DEDUP_REMOVED lines=11> */
[----:B------:R-:W-:-:S02]  /*2a40*/  LOP3.LUT R10, R12, R10, R11, 0xfe, !PT ;  /* 0x0000000a0c0a7212 */ /* 0x000fc400078efe0b */
[----:B------:R-:W-:Y:S02]  /*2a50*/  SEL R11, RZ, 0x10, P0 ;  /* 0x00000010ff0b7807 */ /* 0x000fe40000000000 */
[----:B------:R-:W-:-:S04]  /*2a60*/  SEL R12, RZ, 0x20, P1 ;  /* 0x00000020ff0c7807 */ /* 0x000fc80000800000 */
[----:B------:R-:W-:Y:S02]  /*2a70*/  LOP3.LUT R11, R12, R10, R11, 0xfe, !PT ;  /* 0x0000000a0c0b7212 */ /* 0x000fe400078efe0b */
[----:B------:R-:W-:Y:S01]  /*2a80*/  SEL R10, RZ, 0x40, P2 ;  /* 0x00000040ff0a7807 */ /* 0x000fe20001000000 */
[----:B------:R-:W-:-:S03]  /*2a90*/  IMAD R13, R13, UR4, RZ ;  /* 0x000000040d0d7c24 */ /* 0x000fc6000f8e02ff */
[----:B------:R-:W-:Y:S01]  /*2aa0*/  LOP3.LUT R95, R11, R10, RZ, 0xfc, !PT ;  /* 0x0000000a0b5f7212 */ /* 0x000fe200078efcff */
[-C--:B------:R-:W-:Y:S02]  /*2ab0*/  IMAD R10, R40, R14.reuse, RZ ;  /* 0x0000000e280a7224 */ /* 0x080fe400078e02ff */
[----:B------:R-:W-:Y:S02]  /*2ac0*/  IMAD R93, R21, UR5, R13 ;  /* 0x00000005155d7c24 */ /* 0x000fe4000f8e020d */
[C---:B------:R-:W-:Y:S02]  /*2ad0*/  IMAD R37, R22.reuse, R15, R10 ;  /* 0x0000000f16257224 */ /* 0x040fe400078e020a */
[----:B------:R-:W-:-:S04]  /*2ae0*/  IMAD.WIDE.U32 R10, R22, R14, R200 ;  /* 0x0000000e160a7225 */ /* 0x000fc800078e00c8 */
[----:B------:R-:W-:-:S04]  /*2af0*/  IMAD.WIDE.U32 R12, R22, R14, R16 ;  /* 0x0000000e160c7225 */ /* 0x000fc800078e0010 */
[----:B------:R-:W-:Y:S02]  /*2b00*/  IMAD.IADD R11, R11, 0x1, R37 ;  /* 0x000000010b0b7824 */ /* 0x000fe400078e0225 */
[----:B------:R-:W-:Y:S01]  /*2b10*/  IMAD.IADD R13, R37, 0x1, R13 ;  /* 0x00000001250d7824 */ /* 0x000fe200078e020d */
[----:B-----5:R-:W-:Y:S01]  /*2b20*/  SHF.R.S32.HI R37, RZ, 0x1f, R152 ;  /* 0x0000001fff257819 */ /* 0x020fe20000011498 */
[----:B------:R-:W-:Y:S01]  /*2b30*/  IMAD.WIDE.U32 R6, R21, UR4, R6 ;  /* 0x0000000415067c25 */ /* 0x000fe2000f8e0006 */
[----:B0-----:R-:W-:Y:S01]  /*2b40*/  ISETP.GE.AND P0, PT, R16, R75, PT ;  /* 0x0000004b1000720c */ /* 0x001fe20003f06270 */
[----:B------:R-:W-:Y:S02]  /*2b50*/  ULDC UR4, c[0x0][0x2f4] ;  /* 0x0000bd0000047ab9 */ /* 0x000fe40000000800 */
[----:B------:R-:W-:-:S04]  /*2b60*/  IMAD.WIDE.U32 R20, R22, R56, R200 ;  /* 0x0000003816147225 */ /* 0x000fc800078e00c8 */
[----:B------:R-:W-:Y:S01]  /*2b70*/  IMAD R34, R37, R14, RZ ;  /* 0x0000000e25227224 */ /* 0x000fe200078e02ff */
[----:B------:R-:W-:-:S03]  /*2b80*/  IADD3 R21, R21, R39, RZ ;  /* 0x0000002715157210 */ /* 0x000fc60007ffe0ff */
[----:B------:R-:W-:Y:S02]  /*2b90*/  IMAD R39, R152, R15, R34 ;  /* 0x0000000f98277224 */ /* 0x000fe400078e0222 */
[----:B------:R-:W2:Y:S01]  /*2ba0*/  LDL R34, [R1+0x64] ;  /* 0x0000640001227983 */ /* 0x000ea20000100800 */
[----:B------:R-:W-:Y:S02]  /*2bb0*/  IADD3 R58, P1, R22, R59, RZ ;  /* 0x0000003b163a7210 */ /* 0x000fe40007f3e0ff */
[----:B------:R-:W-:-:S03]  /*2bc0*/  SEL R35, R75, RZ, P0 ;  /* 0x000000ff4b237207 */ /* 0x000fc60000000000 */
[----:B------:R-:W-:Y:S02]  /*2bd0*/  IMAD.X R59, R40, 0x1, R33, P1 ;  /* 0x00000001283b7824 */ /* 0x000fe400008e0621 */
[----:B------:R-:W-:Y:S02]  /*2be0*/  IMAD.IADD R35, R16, 0x1, R35 ;  /* 0x0000000110237824 */ /* 0x000fe400078e0223 */
[----:B------:R-:W-:Y:S01]  /*2bf0*/  VIADD R40, R22, 0x40 ;  /* 0x0000004016287836 */ /* 0x000fe20000000000 */
[----:B------:R-:W-:Y:S02]  /*2c00*/  SHF.R.S32.HI R43, RZ, 0x1f, R36 ;  /* 0x0000001fff2b7819 */ /* 0x000fe40000011424 */
[----:B------:R-:W-:Y:S01]  /*2c10*/  SHF.R.S32.HI R32, RZ, 0x1f, R35 ;  /* 0x0000001fff207819 */ /* 0x000fe20000011423 */
[----:B------:R-:W-:Y:S01]  /*2c20*/  IMAD.SHL.U32 R40, R40, 0x40, RZ ;  /* 0x0000004028287824 */ /* 0x000fe200078e00ff */
[----:B------:R-:W-:Y:S02]  /*2c30*/  LEA.HI R43, R43, R22, RZ, 0x3 ;  /* 0x000000162b2b7211 */ /* 0x000fe400078f18ff */
[----:B------:R-:W-:-:S02]  /*2c40*/  LEA.HI R32, R32, R35, RZ, 0x3 ;  /* 0x0000002320207211 */ /* 0x000fc400078f18ff */
[----:B------:R-:W-:Y:S02]  /*2c50*/  LOP3.LUT R40, R40, 0x1c0, RZ, 0xc0, !PT ;  /* 0x000001c028287812 */ /* 0x000fe400078ec0ff */
[----:B------:R-:W-:Y:S02]  /*2c60*/  LOP3.LUT R43, R43, 0xfffffff8, RZ, 0xc0, !PT ;  /* 0xfffffff82b2b7812 */ /* 0x000fe400078ec0ff */
[----:B------:R-:W-:Y:S02]  /*2c70*/  LOP3.LUT R33, R40, 0x38, R32, 0xf8, !PT ;  /* 0x0000003828217812 */ /* 0x000fe400078ef820 */
[C---:B------:R-:W-:Y:S01]  /*2c80*/  IADD3 R40, R22.reuse, 0x40, RZ ;  /* 0x0000004016287810 */ /* 0x040fe20007ffe0ff */
[----:B------:R-:W-:Y:S01]  /*2c90*/  IMAD.IADD R43, R22, 0x1, -R43 ;  /* 0x00000001162b7824 */ /* 0x000fe200078e0a2b */
[----:B------:R-:W-:-:S03]  /*2ca0*/  SHF.L.U64.HI R67, R8, 0x6, R9 ;  /* 0x0000000608437819 */ /* 0x000fc60000010209 */
[----:B------:R-:W-:Y:S02]  /*2cb0*/  IMAD.SHL.U32 R40, R40, 0x40, RZ ;  /* 0x0000004028287824 */ /* 0x000fe400078e00ff */
[----:B------:R-:W-:Y:S02]  /*2cc0*/  IMAD.SHL.U32 R83, R43, 0x40, RZ ;  /* 0x000000402b537824 */ /* 0x000fe400078e00ff */
[----:B------:R-:W-:Y:S02]  /*2cd0*/  IMAD R35, R9, 0x60, RZ ;  /* 0x0000006009237824 */ /* 0x000fe400078e02ff */
[----:B------:R-:W-:Y:S01]  /*2ce0*/  IMAD.SHL.U32 R68, R8, 0x40, RZ ;  /* 0x0000004008447824 */ /* 0x000fe200078e00ff */
[----:B------:R-:W-:Y:S01]  /*2cf0*/  LOP3.LUT R40, R40, 0x1c0, RZ, 0xc0, !PT ;  /* 0x000001c028287812 */ /* 0x000fe200078ec0ff */
[----:B------:R-:W-:Y:S01]  /*2d00*/  IMAD.WIDE.U32 R8, R8, 0x60, RZ ;  /* 0x0000006008087825 */ /* 0x000fe200078e00ff */
[----:B------:R-:W-:Y:S02]  /*2d10*/  LOP3.LUT R83, R83, 0x1c0, RZ, 0xc0, !PT ;  /* 0x000001c053537812 */ /* 0x000fe400078ec0ff */
[----:B------:R-:W-:-:S02]  /*2d20*/  SHF.R.U32.HI R40, RZ, 0x3, R40 ;  /* 0x00000003ff287819 */ /* 0x000fc40000011628 */
[----:B------:R-:W-:Y:S02]  /*2d30*/  IADD3 R76, R9, R35, RZ ;  /* 0x00000023094c7210 */ /* 0x000fe40007ffe0ff */
[----:B------:R-:W-:Y:S02]  /*2d40*/  SHF.R.U32.HI R86, RZ, 0x3, R83 ;  /* 0x00000003ff567819 */ /* 0x000fe40000011653 */
[----:B------:R-:W-:Y:S01]  /*2d50*/  LOP3.LUT R35, R83, 0x18, R16, 0xf8, !PT ;  /* 0x0000001853237812 */ /* 0x000fe200078ef810 */
[----:B------:R-:W-:Y:S01]  /*2d60*/  IMAD.MOV.U32 R89, RZ, RZ, 0x20 ;  /* 0x00000020ff597424 */ /* 0x000fe200078e00ff */
[----:B------:R-:W-:Y:S01]  /*2d70*/  LOP3.LUT R88, R33, R40, RZ, 0x3c, !PT ;  /* 0x0000002821587212 */ /* 0x000fe200078e3cff */
[----:B------:R-:W-:Y:S01]  /*2d80*/  IMAD R37, R37, R56, RZ ;  /* 0x0000003825257224 */ /* 0x000fe200078e02ff */
[----:B------:R-:W-:Y:S02]  /*2d90*/  LOP3.LUT P1, RZ, R43, 0x4, RZ, 0xc0, !PT ;  /* 0x000000042bff7812 */ /* 0x000fe4000782c0ff */
[----:B------:R-:W-:-:S02]  /*2da0*/  LOP3.LUT R33, R83, 0x38, R32, 0xf8, !PT ;  /* 0x0000003853217812 */ /* 0x000fc400078ef820 */
[----:B------:R-:W-:Y:S01]  /*2db0*/  LOP3.LUT R35, R35, R86, RZ, 0x3c, !PT ;  /* 0x0000005623237212 */ /* 0x000fe200078e3cff */
[----:B------:R-:W-:Y:S01]  /*2dc0*/  IMAD R77, R15, 0x60, RZ ;  /* 0x000000600f4d7824 */ /* 0x000fe200078e02ff */
[C---:B------:R-:W-:Y:S01]  /*2dd0*/  SHF.L.U64.HI R69, R14.reuse, 0x6, R15 ;  /* 0x000000060e457819 */ /* 0x040fe2000001020f */
[----:B------:R-:W-:Y:S01]  /*2de0*/  IMAD.SHL.U32 R70, R14, 0x40, RZ ;  /* 0x000000400e467824 */ /* 0x000fe200078e00ff */
[----:B------:R-:W-:Y:S01]  /*2df0*/  SHF.L.U64.HI R71, R56, 0x6, R57 ;  /* 0x0000000638477819 */ /* 0x000fe20000010239 */
[C---:B------:R-:W-:Y:S01]  /*2e00*/  IMAD.WIDE.U32 R10, R152.reuse, R14, R10 ;  /* 0x0000000e980a7225 */ /* 0x040fe200078e000a */
[----:B------:R-:W-:Y:S02]  /*2e10*/  SEL R89, R89, 0xffffffe0, !P1 ;  /* 0xffffffe059597807 */ /* 0x000fe40004800000 */
[----:B------:R-:W-:Y:S01]  /*2e20*/  LOP3.LUT R33, R33, R86, RZ, 0x3c, !PT ;  /* 0x0000005621217212 */ /* 0x000fe200078e3cff */
[----:B------:R-:W-:Y:S01]  /*2e30*/  IMAD.WIDE.U32 R12, R152, R14, R12 ;  /* 0x0000000e980c7225 */ /* 0x000fe200078e000c */
[----:B------:R-:W-:-:S02]  /*2e40*/  SEL R94, RZ, 0xffffff80, P3 ;  /* 0xffffff80ff5e7807 */ /* 0x000fc40001800000 */
[----:B------:R-:W-:Y:S01]  /*2e50*/  LOP3.LUT R85, R32, 0xfffffff8, RZ, 0xc0, !PT ;  /* 0xfffffff820557812 */ /* 0x000fe200078ec0ff */
[----:B------:R-:W-:Y:S02]  /*2e60*/  IMAD R37, R152, R57, R37 ;  /* 0x0000003998257224 */ /* 0x000fe400078e0225 */
[----:B------:R-:W-:Y:S02]  /*2e70*/  IMAD R41, R57, 0x60, RZ ;  /* 0x0000006039297824 */ /* 0x000fe400078e02ff */
[----:B------:R-:W-:Y:S02]  /*2e80*/  IMAD.SHL.U32 R72, R56, 0x40, RZ ;  /* 0x0000004038487824 */ /* 0x000fe400078e00ff */
[----:B------:R-:W-:-:S04]  /*2e90*/  IMAD.WIDE.U32 R20, R152, R56, R20 ;  /* 0x0000003898147225 */ /* 0x000fc800078e0014 */
[----:B------:R-:W-:Y:S02]  /*2ea0*/  VIADD R44, R22, 0x40 ;  /* 0x00000040162c7836 */ /* 0x000fe40000000000 */
[----:B------:R-:W-:Y:S01]  /*2eb0*/  IMAD.WIDE.U32 R30, R152, R56, R30 ;  /* 0x00000038981e7225 */ /* 0x000fe200078e001e */
[----:B------:R-:W-:-:S03]  /*2ec0*/  LOP3.LUT R94, R95, 0x80, R94, 0xc8, !PT ;  /* 0x000000805f5e7812 */ /* 0x000fc600078ec85e */
[----:B------:R-:W-:-:S04]  /*2ed0*/  IMAD.WIDE.U32 R14, R14, 0x60, RZ ;  /* 0x000000600e0e7825 */ /* 0x000fc800078e00ff */
[----:B------:R-:W-:Y:S01]  /*2ee0*/  IMAD.WIDE.U32 R56, R56, 0x60, RZ ;  /* 0x0000006038387825 */ /* 0x000fe200078e00ff */
[----:B------:R-:W-:Y:S02]  /*2ef0*/  SHF.R.S32.HI R73, RZ, 0x1f, R44 ;  /* 0x0000001fff497819 */ /* 0x000fe4000001142c */
[----:B------:R-:W-:Y:S01]  /*2f00*/  SHF.R.S32.HI R84, RZ, 0x3, R32 ;  /* 0x00000003ff547819 */ /* 0x000fe20000011420 */
[----:B------:R-:W-:Y:S01]  /*2f10*/  VIADD R74, R42, 0x8 ;  /* 0x000000082a4a7836 */ /* 0x000fe20000000000 */
[----:B------:R-:W-:Y:S01]  /*2f20*/  SHF.R.S32.HI R87, RZ, 0x1f, R85 ;  /* 0x0000001fff577819 */ /* 0x000fe20000011455 */
[----:B------:R-:W-:Y:S01]  /*2f30*/  IMAD.SHL.U32 R75, R75, 0x2, RZ ;  /* 0x000000024b4b7824 */ /* 0x000fe200078e00ff */
[----:B------:R-:W-:Y:S01]  /*2f40*/  ISETP.GE.AND P1, PT, R16, UR4, PT ;  /* 0x0000000410007c0c */ /* 0x000fe2000bf26270 */
[----:B------:R-:W-:Y:S01]  /*2f50*/  IMAD.IADD R77, R15, 0x1, R77 ;  /* 0x000000010f4d7824 */ /* 0x000fe200078e024d */
[----:B------:R-:W-:Y:S01]  /*2f60*/  ISETP.GE.AND P2, PT, R0, UR4, PT ;  /* 0x0000000400007c0c */ /* 0x000fe2000bf46270 */
[----:B------:R-:W-:Y:S01]  /*2f70*/  IMAD.IADD R78, R57, 0x1, R41 ;  /* 0x00000001394e7824 */ /* 0x000fe200078e0229 */
[----:B------:R-:W-:Y:S01]  /*2f80*/  LOP3.LUT R95, R95, 0x40, RZ, 0xc0, !PT ;  /* 0x000000405f5f7812 */ /* 0x000fe200078ec0ff */
[----:B------:R-:W-:-:S02]  /*2f90*/  IMAD.IADD R79, R11, 0x1, R39 ;  /* 0x000000010b4f7824 */ /* 0x000fc400078e0227 */
[----:B------:R-:W-:Y:S02]  /*2fa0*/  IMAD.IADD R80, R39, 0x1, R13 ;  /* 0x0000000127507824 */ /* 0x000fe400078e020d */
[----:B------:R-:W-:Y:S02]  /*2fb0*/  IMAD.IADD R81, R21, 0x1, R37 ;  /* 0x0000000115517824 */ /* 0x000fe400078e0225 */
[----:B------:R-:W-:Y:S02]  /*2fc0*/  IMAD.IADD R82, R37, 0x1, R31 ;  /* 0x0000000125527824 */ /* 0x000fe400078e021f */
[----:B------:R-:W-:Y:S02]  /*2fd0*/  IMAD.IADD R88, R38, 0x1, R88 ;  /* 0x0000000126587824 */ /* 0x000fe400078e0258 */
[----:B------:R-:W-:Y:S01]  /*2fe0*/  IMAD.IADD R93, R7, 0x1, R93 ;  /* 0x00000001075d7824 */ /* 0x000fe200078e025d */
[----:B------:R-:W-:Y:S01]  /*2ff0*/  @!P6 BAR.SYNC.DEFER_BLOCKING 0x9, 0x100 ;  /* 0x024400000000eb1d */ /* 0x000fe20000010000 */
[----:B--2---:R-:W-:-:S02]  /*3000*/  IMAD R90, R34, 0x200, R35 ;  /* 0x00000200225a7824 */ /* 0x004fc400078e0223 */
[----:B------:R-:W-:Y:S02]  /*3010*/  IMAD R91, R34, 0x200, R33 ;  /* 0x00000200225b7824 */ /* 0x000fe400078e0221 */
[----:B------:R-:W-:-:S07]  /*3020*/  IMAD.IADD R92, R89, 0x1, R90 ;  /* 0x00000001595c7824 */ /* 0x000fce00078e025a */
.L_x_14717:
        /* <DEDUP_REMOVED lines=12> */
[----:B------:R-:W-:Y:S02]  /*30f0*/  IADD3 R27, P3, P4, R3, R100, R68 ;  /* 0x00000064031b7210 */ /* 0x000fe40007c7e044 */
[----:B------:R-:W-:Y:S01]  /*3100*/  LEA R103, R103, R26, 0x1 ;  /* 0x0000001a67677211 */ /* 0x000fe200078e08ff */
        /* <DEDUP_REMOVED lines=12> */
[----:B---3--:R-:W-:Y:S05]  /*31d0*/  @!P3 BRA `(.L_x_14671) ;  /* 0x00000028000cb947 */ /* 0x008fea0003800000 */
        /* <DEDUP_REMOVED lines=41> */
.L_x_14674:
[----:B------:R-:W-:Y:S05]  /*3470*/  BSYNC B1 ;  /* 0x0000000000017941 */ /* 0x000fea0003800000 */
.L_x_14673:
[----:B0-----:R-:W-:Y:S01]  /*3480*/  VIADD R36, R22, 0x40 ;  /* 0x0000004016247836 */ /* 0x001fe20000000000 */
[----:B------:R-:W-:Y:S01]  /*3490*/  BSSY B1, `(.L_x_14675) ;  /* 0x000001c000017945 */ /* 0x000fe20003800000 */
[----:B------:R-:W-:Y:S01]  /*34a0*/  CS2R R44, SRZ ;  /* 0x00000000002c7805 */ /* 0x000fe2000001ff00 */
[----:B-----5:R-:W-:Y:S01]  /*34b0*/  IMAD.MOV.U32 R98, RZ, RZ, R50 ;  /* 0x000000ffff627224 */ /* 0x020fe200078e0032 */
[----:B------:R-:W-:Y:S02]  /*34c0*/  CS2R R46, SRZ ;  /* 0x00000000002e7805 */ /* 0x000fe4000001ff00 */
[----:B------:R-:W-:Y:S02]  /*34d0*/  ISETP.GE.AND P5, PT, R36, R106, PT ;  /* 0x0000006a2400720c */ /* 0x000fe40003fa6270 */
[----:B------:R-:W-:Y:S01]  /*34e0*/  CS2R R36, SRZ ;  /* 0x0000000000247805 */ /* 0x000fe2000001ff00 */
[----:B------:R-:W-:-:S10]  /*34f0*/  IMAD.MOV.U32 R99, RZ, RZ, R51 ;  /* 0x000000ffff637224 */ /* 0x000fd400078e0033 */
        /* <DEDUP_REMOVED lines=21> */
.L_x_14676:
[----:B------:R-:W-:Y:S05]  /*3650*/  BSYNC B1 ;  /* 0x0000000000017941 */ /* 0x000fea0003800000 */
.L_x_14675:
        /* <DEDUP_REMOVED lines=23> */
[----:B------:R-:W-:Y:S02]  /*37d0*/  PRMT R99, R32, 0x5410, R33 ;  /* 0x0000541020637816 */ /* 0x000fe40000000021 */
[----:B------:R-:W-:Y:S02]  /*37e0*/  PRMT R101, R34, 0x7610, R101 ;  /* 0x0000761022657816 */ /* 0x000fe40000000065 */
[----:B------:R-:W-:Y:S01]  /*37f0*/  PRMT R100, R100, 0x5410, R35 ;  /* 0x0000541064647816 */ /* 0x000fe20000000023 */
[----:B------:R-:W-:Y:S06]  /*3800*/  @!P3 BRA `(.L_x_14677) ;  /* 0x000000000004b947 */ /* 0x000fec0003800000 */
[----:B------:R-:W-:Y:S01]  /*3810*/  BPT.TRAP 0x1 ;  /* 0x000000040000795c */ /* 0x000fe20000300000 */
.L_x_14677:
[----:B------:R-:W-:Y:S01]  /*3820*/  IMAD R96, R18, 0x8, R19 ;  /* 0x0000000812607824 */ /* 0x000fe200078e0213 */
[----:B------:R-:W-:Y:S01]  /*3830*/  SHF.L.U32 R107, R202, 0x1f, RZ ;  /* 0x0000001fca6b7819 */ /* 0x000fe200000006ff */
[----:B------:R-:W-:Y:S03]  /*3840*/  BSSY B1, `(.L_x_14678) ;  /* 0x0000003000017945 */ /* 0x000fe60003800000 */
[----:B------:R-:W0:Y:S02]  /*3850*/  SYNCS.PHASECHK.TRANS64.TRYWAIT P6, [R96+URZ+0x32490], R107 ;  /* 0x0324906b600075a7 */ /* 0x000e2400080c017f */
[----:B0-----:R-:W-:Y:S05]  /*3860*/  @!P6 BRA `(.L_x_14679) ;  /* 0x000001f400b8e947 */ /* 0x001fea0003800000 */
.L_x_14992:
[----:B------:R-:W-:Y:S05]  /*3870*/  BSYNC B1 ;  /* 0x0000000000017941 */ /* 0x000fea0003800000 */
.L_x_14678:
        /* <DEDUP_REMOVED lines=19> */
[-C--:B------:R-:W-:Y:S01]  /*39b0*/  FMUL.FTZ R110, R35, R108.reuse ;  /* 0x0000006c236e7220 */ /* 0x080fe20000410000 */
[----:B------:R-:W-:Y:S02]  /*39c0*/  HADD2.F32 R52, -RZ, R52.H0_H0 ;  /* 0x20000034ff347230 */ /* 0x000fe40000004100 */
        /* <DEDUP_REMOVED lines=28> */
.L_x_14685:
[----:B------:R-:W-:Y:S05]  /*3b90*/  BSYNC B3 ;  /* 0x0000000000037941 */ /* 0x000fea0003800000 */
.L_x_14684:
[----:B--2---:R1:W-:Y:S02]  /*3ba0*/  STG.E.128 desc[UR40][R42.64], R32 ;  /* 0x000000202a007986 */ /* 0x0043e4000c101d28 */
.L_x_14683:
[----:B------:R-:W-:Y:S05]  /*3bb0*/  BSYNC B2 ;  /* 0x0000000000027941 */ /* 0x000fea0003800000 */
.L_x_14682:
        /* <DEDUP_REMOVED lines=46> */
.L_x_14687:
[----:B------:R-:W-:Y:S05]  /*3ea0*/  BSYNC B2 ;  /* 0x0000000000027941 */ /* 0x000fea0003800000 */
.L_x_14686:
[----:B--2---:R2:W-:Y:S02]  /*3eb0*/  STG.E.128 desc[UR40][R42.64+0x40], R32 ;  /* 0x000040202a007986 */ /* 0x0045e4000c101d28 */
.L_x_14681:
[----:B------:R-:W-:Y:S05]  /*3ec0*/  BSYNC B1 ;  /* 0x0000000000017941 */ /* 0x000fea0003800000 */
.L_x_14680:
        /* <DEDUP_REMOVED lines=48> */
.L_x_14692:
[----:B------:R-:W-:Y:S05]  /*41d0*/  BSYNC B2 ;  /* 0x0000000000027941 */ /* 0x000fea0003800000 */
.L_x_14691:
[----:B--2---:R3:W-:Y:S02]  /*41e0*/  STG.E.128 desc[UR40][R40.64], R32 ;  /* 0x0000002028007986 */ /* 0x0047e4000c101d28 */
.L_x_14690:
[----:B------:R-:W-:Y:S05]  /*41f0*/  BSYNC B1 ;  /* 0x0000000000017941 */ /* 0x000fea0003800000 */
.L_x_14689:
        /* <DEDUP_REMOVED lines=46> */
.L_x_14694:
[----:B------:R-:W-:Y:S05]  /*44e0*/  BSYNC B1 ;  /* 0x0000000000017941 */ /* 0x000fea0003800000 */
.L_x_14693:
[----:B--2---:R4:W-:Y:S01]  /*44f0*/  STG.E.128 desc[UR40][R40.64+0x40], R32 ;  /* 0x0000402028007986 */ /* 0x0049e2000c101d28 */
[----:B------:R-:W-:Y:S05]  /*4500*/  BRA `(.L_x_14688) ;  /* 0x0000001400ac7947 */ /* 0x000fea0003800000 */
.L_x_14672:
[----:B------:R-:W-:-:S05]  /*4510*/  VIADD R36, R22, 0x40 ;  /* 0x0000004016247836 */ /* 0x000fca0000000000 */
        /* <DEDUP_REMOVED lines=39> */
[----:B---3--:R-:W-:Y:S01]  /*4790*/  IMAD.MOV.U32 R50, RZ, RZ, R34 ;  /* 0x000000ffff327224 */ /* 0x008fe200078e0022 */
[----:B------:R-:W-:Y:S01]  /*47a0*/  MOV R53, R32 ;  /* 0x0000002000357202 */ /* 0x000fe20000000f00 */
[----:B------:R-:W-:Y:S02]  /*47b0*/  IMAD.MOV.U32 R52, RZ, RZ, R35 ;  /* 0x000000ffff347224 */ /* 0x000fe400078e0023 */
[----:B------:R-:W-:Y:S01]  /*47c0*/  IMAD.MOV.U32 R54, RZ, RZ, R33 ;  /* 0x000000ffff367224 */ /* 0x000fe200078e0021 */
[----:B------:R-:W-:Y:S02]  /*47d0*/  PRMT R127, R50, 0x7610, R127 ;  /* 0x00007610327f7816 */ /* 0x000fe4000000007f */
[----:B------:R-:W-:Y:S02]  /*47e0*/  PRMT R123, R52, 0x5410, R53 ;  /* 0x00005410347b7816 */ /* 0x000fe40000000035 */
[----:B------:R-:W-:Y:S01]  /*47f0*/  PRMT R118, R54, 0x7610, R118 ;  /* 0x0000761036767816 */ /* 0x000fe20000000076 */
[----:B----4-:R-:W-:-:S02]  /*4800*/  IMAD.MOV.U32 R50, RZ, RZ, R38 ;  /* 0x000000ffff327224 */ /* 0x010fc400078e0026 */
        /* <DEDUP_REMOVED lines=22> */
.L_x_14695:
        /* <DEDUP_REMOVED lines=9> */
.L_x_14993:
[----:B------:R-:W-:Y:S05]  /*4a00*/  BSYNC B1 ;  /* 0x0000000000017941 */ /* 0x000fea0003800000 */
.L_x_14696:
[----:B------:R-:W-:Y:S01]  /*4a10*/  ISETP.GE.OR P5, PT, R22, R106, P1 ;  /* 0x0000006a1600720c */ /* 0x000fe20000fa6670 */
[----:B------:R-:W-:-:S12]  /*4a20*/  BSSY B1, `(.L_x_14698) ;  /* 0x000007b000017945 */ /* 0x000fd80003800000 */
[----:B------:R-:W-:Y:S05]  /*4a30*/  @P5 BRA `(.L_x_14699) ;  /* 0x0000000400e45947 */ /* 0x000fea0003800000 */
[----:B------:R-:W3:Y:S01]  /*4a40*/  LDL R50, [R1+0x64] ;  /* 0x0000640001327983 */ /* 0x000ee20000100800 */
[----:B------:R-:W-:Y:S01]  /*4a50*/  SHF.R.S32.HI R48, RZ, 0x1f, R22 ;  /* 0x0000001fff307819 */ /* 0x000fe20000011416 */
[----:B--2---:R-:W-:-:S04]  /*4a60*/  IMAD.WIDE.U32 R104, R22, R102, R100 ;  /* 0x0000006616687225 */ /* 0x004fc800078e0064 */
[----:B------:R-:W-:-:S04]  /*4a70*/  IMAD R48, R48, R102, RZ ;  /* 0x0000006630307224 */ /* 0x000fc800078e02ff */
[----:B------:R-:W-:Y:S01]  /*4a80*/  IMAD R49, R22, R103, R48 ;  /* 0x0000006716317224 */ /* 0x000fe200078e0230 */
[----:B------:R-:W-:-:S03]  /*4a90*/  SEL R48, R75, R110, !P0 ;  /* 0x0000006e4b307207 */ /* 0x000fc60004000000 */
[----:B------:R-:W-:Y:S01]  /*4aa0*/  IMAD.IADD R114, R49, 0x1, R105 ;  /* 0x0000000131727824 */ /* 0x000fe200078e0269 */
[----:B------:R-:W-:-:S04]  /*4ab0*/  SHF.R.S32.HI R49, RZ, 0x1f, R48 ;  /* 0x0000001fff317819 */ /* 0x000fc80000011430 */
[----:B------:R-:W-:-:S04]  /*4ac0*/  LEA.HI R49, R49, R48, RZ, 0x4 ;  /* 0x0000003031317211 */ /* 0x000fc800078f20ff */
[----:B------:R-:W-:-:S05]  /*4ad0*/  LEA.HI.SX32 R49, R49, R84, 0x1c ;  /* 0x0000005431317211 */ /* 0x000fca00078fe2ff */
[----:B------:R-:W-:-:S05]  /*4ae0*/  IMAD.SHL.U32 R111, R49, 0x8, RZ ;  /* 0x00000008316f7824 */ /* 0x000fca00078e00ff */
[----:B------:R-:W-:-:S04]  /*4af0*/  LOP3.LUT R49, R83, 0x38, R111, 0xf8, !PT ;  /* 0x0000003853317812 */ /* 0x000fc800078ef86f */
[----:B------:R-:W-:Y:S01]  /*4b00*/  LOP3.LUT R49, R49, R86, RZ, 0x3c, !PT ;  /* 0x0000005631317212 */ /* 0x000fe200078e3cff */
[----:B------:R-:W-:-:S04]  /*4b10*/  IMAD R48, R18, 0x1800, R91 ;  /* 0x0000180012307824 */ /* 0x000fc800078e025b */
[----:B------:R-:W-:Y:S01]  /*4b20*/  IMAD R48, R48, 0x2, R19 ;  /* 0x0000000230307824 */ /* 0x000fe200078e0213 */
[----:B------:R-:W-:Y:S01]  /*4b30*/  IADD3 R109, P5, P6, R4, R104, R85 ;  /* 0x00000068046d7210 */ /* 0x000fe20007ebe055 */
[----:B------:R-:W-:Y:S03]  /*4b40*/  BSSY B2, `(.L_x_14700) ;  /* 0x000005c000027945 */ /* 0x000fe60003800000 */
[----:B------:R-:W-:Y:S01]  /*4b50*/  IADD3.X R112, R61, R114, R87, P5, P6 ;  /* 0x000000723d707210 */ /* 0x000fe20002fec457 */
[----:B---3--:R-:W-:-:S04]  /*4b60*/  IMAD R49, R50, 0x200, R49 ;  /* 0x0000020032317824 */ /* 0x008fc800078e0231 */
        /* <DEDUP_REMOVED lines=10> */
[----:B------:R-:W-:Y:S01]  /*4c10*/  SHF.R.U64 R34, R38, 0x10, R39 ;  /* 0x0000001026227819 */ /* 0x000fe20000001227 */
[----:B------:R-:W-:Y:S01]  /*4c20*/  HADD2.F32 R113, -RZ, R113.H0_H0 ;  /* 0x20000071ff717230 */ /* 0x000fe20000004100 */
[--C-:B------:R-:W-:Y:S01]  /*4c30*/  SHF.R.U64 R36, R36, 0x10, R37.reuse ;  /* 0x0000001024247819 */ /* 0x100fe20000001225 */
[----:B------:R-:W-:Y:S01]  /*4c40*/  HADD2.F32 R33, -RZ, R33.H0_H0 ;  /* 0x20000021ff217230 */ /* 0x000fe20000004100 */
[----:B------:R-:W-:Y:S01]  /*4c50*/  SHF.R.U32.HI R115, RZ, 0x10, R37 ;  /* 0x00000010ff737819 */ /* 0x000fe20000011625 */
[----:B-1----:R-:W-:Y:S01]  /*4c60*/  HADD2.F32 R37, -RZ, R49.H0_H0 ;  /* 0x20000031ff257230 */ /* 0x002fe20000004100 */
[----:B------:R-:W-:Y:S01]  /*4c70*/  SHF.R.U32.HI R38, RZ, 0x10, R39 ;  /* 0x00000010ff267819 */ /* 0x000fe20000011627 */
[----:B--2---:R-:W-:Y:S01]  /*4c80*/  HADD2.F32 R39, -RZ, R53.H0_H0 ;  /* 0x20000035ff277230 */ /* 0x004fe20000004100 */
[----:B------:R-:W-:Y:S01]  /*4c90*/  SHF.R.U32.HI R35, RZ, 0x10, R35 ;  /* 0x00000010ff237819 */ /* 0x000fe20000011623 */
[----:B------:R-:W-:-:S02]  /*4ca0*/  HADD2.F32 R115, -RZ, R115.H0_H0 ;  /* 0x20000073ff737230 */ /* 0x000fc40000004100 */
[-C--:B------:R-:W-:Y:S01]  /*4cb0*/  FMUL.FTZ R124, R37, R116.reuse ;  /* 0x00000074257c7220 */ /* 0x080fe20000410000 */
[C---:B------:R-:W-:Y:S01]  /*4cc0*/  FMUL.FTZ R122, R39.reuse, R116 ;  /* 0x00000074277a7220 */ /* 0x040fe20000410000 */
[----:B------:R-:W-:Y:S02]  /*4cd0*/  HADD2.F32 R116, -RZ, R53.H1_H1 ;  /* 0x30000035ff747230 */ /* 0x000fe40000004100 */
[-C--:B------:R-:W-:Y:S01]  /*4ce0*/  FFMA.FTZ R39, R39, R118.reuse, R124 ;  /* 0x0000007627277223 */ /* 0x080fe2000001007c */
[----:B------:R-:W-:Y:S02]  /*4cf0*/  HADD2.F32 R53, -RZ, R49.H1_H1 ;  /* 0x30000031ff357230 */ /* 0x000fe40000004100 */
[----:B------:R-:W-:Y:S01]  /*4d00*/  FFMA.FTZ R37, R37, R118, -R122 ;  /* 0x0000007625257223 */ /* 0x000fe2000001087a */
[----:B------:R-:W-:Y:S01]  /*4d10*/  MOV R49, R54 ;  /* 0x0000003600317202 */ /* 0x000fe20000000f00 */
        /* <DEDUP_REMOVED lines=8> */
[----:B------:R-:W-:Y:S02]  /*4da0*/  HADD2.F32 R113, -RZ, R51.H0_H0 ;  /* 0x20000033ff717230 */ /* 0x000fe40000004100 */
[----:B------:R-:W-:Y:S01]  /*4db0*/  FMUL.FTZ R126, R53, R122 ;  /* 0x0000007a357e7220 */ /* 0x000fe20000410000 */
[----:B------:R-:W-:Y:S01]  /*4dc0*/  HADD2.F32 R55, -RZ, R55.H1_H1 ;  /* 0x30000037ff377230 */ /* 0x000fe20000004100 */
[----:B------:R-:W-:Y:S01]  /*4dd0*/  F2FP.F16.F32.PACK_AB R39, R116, R39 ;  /* 0x000000277427723e */ /* 0x000fe200000000ff */
[----:B------:R-:W-:-:S02]  /*4de0*/  HADD2.F32 R51, -RZ, R51.H1_H1 ;  /* 0x30000033ff337230 */ /* 0x000fc40000004100 */
[C---:B------:R-:W-:Y:S01]  /*4df0*/  FMUL.FTZ R128, R113.reuse, R122 ;  /* 0x0000007a71807220 */ /* 0x040fe20000410000 */
[----:B------:R-:W-:Y:S01]  /*4e00*/  FFMA.FTZ R38, R113, R118, -R126 ;  /* 0x0000007671267223 */ /* 0x000fe2000001087e */
[----:B------:R-:W-:Y:S02]  /*4e10*/  HADD2.F32 R122, -RZ, R35.H0_H0 ;  /* 0x20000023ff7a7230 */ /* 0x000fe40000004100 */
[-C--:B------:R-:W-:Y:S01]  /*4e20*/  FMUL.FTZ R126, R55, R124.reuse ;  /* 0x0000007c377e7220 */ /* 0x080fe20000410000 */
[----:B------:R-:W-:Y:S01]  /*4e30*/  FMUL.FTZ R124, R51, R124 ;  /* 0x0000007c337c7220 */ /* 0x000fe20000410000 */
[----:B------:R-:W-:Y:S01]  /*4e40*/  FFMA.FTZ R35, R53, R118, R128 ;  /* 0x0000007635237223 */ /* 0x000fe20000010080 */
        /* <DEDUP_REMOVED lines=16> */
[C---:B------:R-:W-:Y:S01]  /*4f50*/  FMUL.FTZ R123, R48.reuse, R123 ;  /* 0x0000007b307b7220 */ /* 0x040fe20000410000 */
[----:B------:R-:W-:Y:S01]  /*4f60*/  FFMA.FTZ R36, R53, R55, R122 ;  /* 0x0000003735247223 */ /* 0x000fe2000001007a */
[-C--:B------:R-:W-:Y:S01]  /*4f70*/  FFMA.FTZ R53, R48, R113.reuse, -R115 ;  /* 0x0000007130357223 */ /* 0x080fe20000010873 */
[----:B------:R-:W-:Y:S02]  /*4f80*/  HADD2.F32 R48, -RZ, R49.H0_H0 ;  /* 0x20000031ff307230 */ /* 0x000fe40000004100 */
[----:B------:R-:W-:Y:S01]  /*4f90*/  FFMA.FTZ R55, R52, R113, R123 ;  /* 0x0000007134377223 */ /* 0x000fe2000001007b */
[----:B------:R-:W-:Y:S02]  /*4fa0*/  HADD2.F32 R52, -RZ, R34.H0_H0 ;  /* 0x20000022ff347230 */ /* 0x000fe40000004100 */
[----:B------:R-:W-:-:S02]  /*4fb0*/  HADD2.F32 R115, -RZ, R127.H1_H1 ;  /* 0x3000007fff737230 */ /* 0x000fc40000004100 */
[--C-:B------:R-:W-:Y:S01]  /*4fc0*/  HADD2.F32 R34, -RZ, R50.reuse.H0_H0 ;  /* 0x20000032ff227230 */ /* 0x100fe20000004100 */
[----:B------:R-:W-:Y:S01]  /*4fd0*/  F2FP.F16.F32.PACK_AB R38, R55, R36 ;  /* 0x000000243726723e */ /* 0x000fe200000000ff */
[----:B------:R-:W-:Y:S02]  /*4fe0*/  HADD2.F32 R49, -RZ, R49.H1_H1 ;  /* 0x30000031ff317230 */ /* 0x000fe40000004100 */
[-C--:B------:R-:W-:Y:S01]  /*4ff0*/  FMUL.FTZ R123, R48, R115.reuse ;  /* 0x00000073307b7220 */ /* 0x080fe20000410000 */
[----:B------:R-:W-:Y:S02]  /*5000*/  HADD2.F32 R50, -RZ, R50.H1_H1 ;  /* 0x30000032ff327230 */ /* 0x000fe40000004100 */
[----:B------:R-:W-:Y:S01]  /*5010*/  FMUL.FTZ R115, R34, R115 ;  /* 0x0000007322737220 */ /* 0x000fe20000410000 */
[----:B------:R-:W-:Y:S02]  /*5020*/  HADD2.F32 R113, -RZ, R127.H0_H0 ;  /* 0x2000007fff717230 */ /* 0x000fe40000004100 */
[----:B------:R-:W-:Y:S01]  /*5030*/  FMUL.FTZ R125, R49, R52 ;  /* 0x00000034317d7220 */ /* 0x000fe20000410000 */
[----:B------:R-:W-:-:S02]  /*5040*/  IMAD.MOV.U32 R55, RZ, RZ, R35 ;  /* 0x000000ffff377224 */ /* 0x000fc400078e0023 */
[----:B------:R-:W-:Y:S01]  /*5050*/  FMUL.FTZ R52, R50, R52 ;  /* 0x0000003432347220 */ /* 0x000fe20000410000 */
[-C--:B------:R-:W-:Y:S01]  /*5060*/  FFMA.FTZ R115, R48, R113.reuse, R115 ;  /* 0x0000007130737223 */ /* 0x080fe20000010073 */
[----:B------:R-:W-:Y:S02]  /*5070*/  FFMA.FTZ R123, R34, R113, -R123 ;  /* 0x00000071227b7223 */ /* 0x000fe4000001087b */
[-C--:B------:R-:W-:Y:S01]  /*5080*/  FFMA.FTZ R52, R49, R33.reuse, R52 ;  /* 0x0000002131347223 */ /* 0x080fe20000010034 */
[----:B------:R-:W-:Y:S01]  /*5090*/  FFMA.FTZ R50, R50, R33, -R125 ;  /* 0x0000002132327223 */ /* 0x000fe2000001087d */
[----:B------:R-:W-:Y:S02]  /*50a0*/  F2FP.F16.F32.PACK_AB R49, R54, R37 ;  /* 0x000000253631723e */ /* 0x000fe400000000ff */
[----:B------:R-:W-:Y:S01]  /*50b0*/  F2FP.F16.F32.PACK_AB R48, R53, R32 ;  /* 0x000000203530723e */ /* 0x000fe200000000ff */
[----:B------:R-:W-:Y:S01]  /*50c0*/  IMAD.MOV.U32 R53, RZ, RZ, R39 ;  /* 0x000000ffff357224 */ /* 0x000fe200078e0027 */
[----:B------:R-:W-:Y:S01]  /*50d0*/  F2FP.F16.F32.PACK_AB R54, R52, R115 ;  /* 0x000000733436723e */ /* 0x000fe200000000ff */
[----:B------:R-:W-:Y:S01]  /*50e0*/  IMAD.MOV.U32 R52, RZ, RZ, R38 ;  /* 0x000000ffff347224 */ /* 0x000fe200078e0026 */
[----:B------:R-:W-:-:S07]  /*50f0*/  F2FP.F16.F32.PACK_AB R50, R50, R123 ;  /* 0x0000007b3232723e */ /* 0x000fce00000000ff */
.L_x_14701:
[----:B------:R-:W-:Y:S05]  /*5100*/  BSYNC B2 ;  /* 0x0000000000027941 */ /* 0x000fea0003800000 */
.L_x_14700:
        /* <DEDUP_REMOVED lines=12> */
.L_x_14699:
[----:B------:R-:W-:Y:S05]  /*51d0*/  BSYNC B1 ;  /* 0x0000000000017941 */ /* 0x000fea0003800000 */
.L_x_14698:
[----:B-1----:R-:W-:Y:S02]  /*51e0*/  VIADD R33, R22, 0x40 ;  /* 0x0000004016217836 */ /* 0x002fe40000000000 */
[-C--:B--2---:R-:W-:Y:S02]  /*51f0*/  IMAD R32, R73, R102.reuse, RZ ;  /* 0x0000006649207224 */ /* 0x084fe400078e02ff */
[C---:B------:R-:W-:Y:S01]  /*5200*/  IMAD.WIDE.U32 R100, R33.reuse, R102, R100 ;  /* 0x0000006621647225 */ /* 0x040fe200078e0064 */
[----:B------:R-:W-:-:S03]  /*5210*/  ISETP.GE.OR P5, PT, R33, R106, P1 ;  /* 0x0000006a2100720c */ /* 0x000fc60000fa6670 */
[----:B------:R-:W-:-:S10]  /*5220*/  IMAD R103, R33, R103, R32 ;  /* 0x0000006721677224 */ /* 0x000fd400078e0220 */
[----:B------:R-:W-:Y:S05]  /*5230*/  @P5 BRA `(.L_x_14688) ;  /* 0x0000000800605947 */ /* 0x000fea0003800000 */
[----:B------:R-:W2:Y:S01]  /*5240*/  LDL R34, [R1+0x68] ;  /* 0x0000680001227983 */ /* 0x000ea20000100800 */
[----:B------:R-:W-:Y:S01]  /*5250*/  IMAD.IADD R50, R101, 0x1, R103 ;  /* 0x0000000165327824 */ /* 0x000fe200078e0267 */
[----:B------:R-:W-:Y:S01]  /*5260*/  IADD3 R32, P5, P6, R4, R100, R85 ;  /* 0x0000006404207210 */ /* 0x000fe20007ebe055 */
[C---:B------:R-:W-:Y:S01]  /*5270*/  VIADD R35, R22.reuse, 0x40 ;  /* 0x0000004016237836 */ /* 0x040fe20000000000 */
[----:B------:R-:W-:Y:S01]  /*5280*/  SEL R110, R75, R110, !P0 ;  /* 0x0000006e4b6e7207 */ /* 0x000fe20004000000 */
[----:B------:R-:W-:Y:S01]  /*5290*/  VIADD R36, R22, 0x40 ;  /* 0x0000004016247836 */ /* 0x000fe20000000000 */
[----:B------:R-:W-:Y:S01]  /*52a0*/  IADD3.X R33, R61, R50, R87, P5, P6 ;  /* 0x000000323d217210 */ /* 0x000fe20002fec457 */
[----:B------:R-:W-:Y:S01]  /*52b0*/  IMAD.SHL.U32 R35, R35, 0x40, RZ ;  /* 0x0000004023237824 */ /* 0x000fe200078e00ff */
[----:B------:R-:W-:Y:S01]  /*52c0*/  LEA R48, P5, R32, R98, 0x1 ;  /* 0x0000006220307211 */ /* 0x000fe200078a08ff */
[----:B------:R-:W-:Y:S01]  /*52d0*/  IMAD.SHL.U32 R36, R36, 0x40, RZ ;  /* 0x0000004024247824 */ /* 0x000fe200078e00ff */
[----:B------:R-:W-:Y:S02]  /*52e0*/  BSSY B1, `(.L_x_14702) ;  /* 0x0000068000017945 */ /* 0x000fe40003800000 */
[----:B------:R-:W-:-:S02]  /*52f0*/  LEA.HI.X R49, R32, R99, R33, 0x1, P5 ;  /* 0x0000006320317211 */ /* 0x000fc400028f0c21 */
[----:B------:R-:W-:Y:S02]  /*5300*/  SHF.R.S32.HI R33, RZ, 0x1f, R110 ;  /* 0x0000001fff217819 */ /* 0x000fe4000001146e */
[----:B------:R-:W-:Y:S02]  /*5310*/  LOP3.LUT R35, R35, 0x1c0, RZ, 0xc0, !PT ;  /* 0x000001c023237812 */ /* 0x000fe400078ec0ff */
[----:B------:R-:W-:Y:S02]  /*5320*/  LEA.HI R33, R33, R110, RZ, 0x4 ;  /* 0x0000006e21217211 */ /* 0x000fe400078f20ff */
[----:B------:R-:W-:Y:S02]  /*5330*/  LOP3.LUT R36, R36, 0x1c0, RZ, 0xc0, !PT ;  /* 0x000001c024247812 */ /* 0x000fe400078ec0ff */
[----:B------:R-:W-:Y:S02]  /*5340*/  LEA.HI.SX32 R33, R33, R84, 0x1c ;  /* 0x0000005421217211 */ /* 0x000fe400078fe2ff */
[----:B------:R-:W-:-:S03]  /*5350*/  SHF.R.U32.HI R35, RZ, 0x3, R35 ;  /* 0x00000003ff237819 */ /* 0x000fc60000011623 */
[----:B------:R-:W-:-:S05]  /*5360*/  IMAD.SHL.U32 R51, R33, 0x8, RZ ;  /* 0x0000000821337824 */ /* 0x000fca00078e00ff */
[----:B------:R-:W-:-:S04]  /*5370*/  LOP3.LUT R32, R36, 0x38, R51, 0xf8, !PT ;  /* 0x0000003824207812 */ /* 0x000fc800078ef833 */
[----:B------:R-:W-:-:S04]  /*5380*/  LOP3.LUT R32, R32, R35, RZ, 0x3c, !PT ;  /* 0x0000002320207212 */ /* 0x000fc800078e3cff */
[----:B--2---:R-:W-:Y:S01]  /*5390*/  IADD3 R33, R34, R32, RZ ;  /* 0x0000002022217210 */ /* 0x004fe20007ffe0ff */
        /* <DEDUP_REMOVED lines=20> */
[----:B------:R-:W-:Y:S01]  /*54e0*/  HADD2.F32 R39, -RZ, R46.H0_H0 ;  /* 0x2000002eff277230 */ /* 0x000fe20000004100 */
[----:B------:R-:W-:Y:S01]  /*54f0*/  SHF.R.U32.HI R45, RZ, 0x10, R43 ;  /* 0x00000010ff2d7819 */ /* 0x000fe2000001162b */
[----:B------:R-:W-:-:S02]  /*5500*/  IMAD.MOV.U32 R43, RZ, RZ, R36 ;  /* 0x000000ffff2b7224 */ /* 0x000fc400078e0024 */
[----:B------:R-:W-:Y:S02]  /*5510*/  HADD2.F32 R46, -RZ, R46.H1_H1 ;  /* 0x3000002eff2e7230 */ /* 0x000fe40000004100 */
[-C--:B------:R-:W-:Y:S01]  /*5520*/  FMUL.FTZ R102, R39, R54.reuse ;  /* 0x0000003627667220 */ /* 0x080fe20000410000 */
[----:B------:R-:W-:Y:S02]  /*5530*/  HADD2.F32 R35, -RZ, R33.H0_H0 ;  /* 0x20000021ff237230 */ /* 0x000fe40000004100 */
        /* <DEDUP_REMOVED lines=9> */
[--C-:B------:R-:W-:Y:S02]  /*55d0*/  HADD2.F32 R54, -RZ, R120.reuse.H0_H0 ;  /* 0x20000078ff367230 */ /* 0x100fe40000004100 */
[----:B------:R-:W-:Y:S01]  /*55e0*/  FFMA.FTZ R46, R46, R53, R55 ;  /* 0x000000352e2e7223 */ /* 0x000fe20000010037 */
[----:B------:R-:W-:Y:S02]  /*55f0*/  HADD2.F32 R120, -RZ, R120.H1_H1 ;  /* 0x30000078ff787230 */ /* 0x000fe40000004100 */
[----:B------:R-:W-:Y:S01]  /*5600*/  HADD2.F32 R53, -RZ, R47.H0_H0 ;  /* 0x2000002fff357230 */ /* 0x000fe20000004100 */
[----:B------:R-:W-:Y:S01]  /*5610*/  F2FP.F16.F32.PACK_AB R33, R36, R33 ;  /* 0x000000212421723e */ /* 0x000fe200000000ff */
[----:B------:R-:W-:-:S02]  /*5620*/  HADD2.F32 R39, -RZ, R37.H0_H0 ;  /* 0x20000025ff277230 */ /* 0x000fc40000004100 */
[----:B------:R-:W-:Y:S02]  /*5630*/  HADD2.F32 R47, -RZ, R47.H1_H1 ;  /* 0x3000002fff2f7230 */ /* 0x000fe40000004100 */
[-C--:B------:R-:W-:Y:S01]  /*5640*/  FMUL.FTZ R102, R53, R120.reuse ;  /* 0x0000007835667220 */ /* 0x080fe20000410000 */
[----:B------:R-:W-:Y:S02]  /*5650*/  HADD2.F32 R55, -RZ, R104.H0_H0 ;  /* 0x20000068ff377230 */ /* 0x000fe40000004100 */
[C---:B------:R-:W-:Y:S01]  /*5660*/  FMUL.FTZ R120, R39.reuse, R120 ;  /* 0x0000007827787220 */ /* 0x040fe20000410000 */
[----:B------:R-:W-:Y:S02]  /*5670*/  HADD2.F32 R52, -RZ, R37.H1_H1 ;  /* 0x30000025ff347230 */ /* 0x000fe40000004100 */
[-C--:B------:R-:W-:Y:S01]  /*5680*/  FFMA.FTZ R37, R39, R54.reuse, -R102 ;  /* 0x0000003627257223 */ /* 0x080fe20000010866 */
[----:B------:R-:W-:Y:S02]  /*5690*/  HADD2.F32 R45, -RZ, R45.H0_H0 ;  /* 0x2000002dff2d7230 */ /* 0x000fe40000004100 */
[-C--:B------:R-:W-:Y:S01]  /*56a0*/  FMUL.FTZ R103, R47, R55.reuse ;  /* 0x000000372f677220 */ /* 0x080fe20000410000 */
[----:B------:R-:W-:Y:S01]  /*56b0*/  FFMA.FTZ R39, R53, R54, R120 ;  /* 0x0000003635277223 */ /* 0x000fe20000010078 */
[----:B------:R-:W-:Y:S01]  /*56c0*/  FMUL.FTZ R104, R52, R55 ;  /* 0x0000003734687220 */ /* 0x000fe20000410000 */
[----:B------:R-:W-:-:S02]  /*56d0*/  HADD2.F32 R55, -RZ, R44.H0_H0 ;  /* 0x2000002cff377230 */ /* 0x000fc40000004100 */
[-C--:B------:R-:W-:Y:S01]  /*56e0*/  FFMA.FTZ R52, R52, R45.reuse, -R103 ;  /* 0x0000002d34347223 */ /* 0x080fe20000010867 */
[----:B------:R-:W-:Y:S02]  /*56f0*/  HADD2.F32 R53, -RZ, R119.H1_H1 ;  /* 0x30000077ff357230 */ /* 0x000fe40000004100 */
[----:B------:R-:W-:Y:S01]  /*5700*/  FFMA.FTZ R54, R47, R45, R104 ;  /* 0x0000002d2f367223 */ /* 0x000fe20000010068 */
[--C-:B------:R-:W-:Y:S02]  /*5710*/  HADD2.F32 R45, -RZ, R43.reuse.H0_H0 ;  /* 0x2000002bff2d7230 */ /* 0x100fe40000004100 */
        /* <DEDUP_REMOVED lines=19> */
[----:B------:R-:W-:-:S02]  /*5850*/  HADD2.F32 R32, -RZ, R34.H0_H0 ;  /* 0x20000022ff207230 */ /* 0x000fc40000004100 */
[-C--:B------:R-:W-:Y:S01]  /*5860*/  FMUL.FTZ R47, R40, R119.reuse ;  /* 0x00000077282f7220 */ /* 0x080fe20000410000 */
[----:B------:R-:W-:Y:S01]  /*5870*/  HADD2.F32 R38, -RZ, R38.H1_H1 ;  /* 0x30000026ff267230 */ /* 0x000fe20000004100 */
[----:B------:R-:W-:Y:S01]  /*5880*/  F2FP.F16.F32.PACK_AB R36, R45, R102 ;  /* 0x000000662d24723e */ /* 0x000fe200000000ff */
        /* <DEDUP_REMOVED lines=11> */
[----:B------:R-:W-:Y:S02]  /*5940*/  F2FP.F16.F32.PACK_AB R34, R34, R47 ;  /* 0x0000002f2222723e */ /* 0x000fe400000000ff */
[----:B------:R-:W-:-:S07]  /*5950*/  F2FP.F16.F32.PACK_AB R38, R38, R119 ;  /* 0x000000772626723e */ /* 0x000fce00000000ff */
.L_x_14703:
[----:B------:R-:W-:Y:S05]  /*5960*/  BSYNC B1 ;  /* 0x0000000000017941 */ /* 0x000fea0003800000 */
.L_x_14702:
        /* <DEDUP_REMOVED lines=10> */
.L_x_14671:
[----:B------:R-:W-:-:S06]  /*5a10*/  UISETP.NE.AND UP0, UPT, UR37, 0x3, UPT ;  /* 0x000000032500788c */ /* 0x000fcc000bf05270 */
[----:B------:R-:W-:-:S13]  /*5a20*/  PLOP3.LUT P3, PT, PT, PT, UP0, 0x80, 0x0 ;  /* 0x000000000000781c */ /* 0x000fda0003f6f008 */
[----:B------:R-:W-:Y:S05]  /*5a30*/  @!P3 BRA `(.L_x_14704) ;  /* 0x000000000004b947 */ /* 0x000fea0003800000 */
[----:B------:R-:W-:Y:S01]  /*5a40*/  BPT.TRAP 0x1 ;  /* 0x000000040000795c */ /* 0x000fe20000300000 */
.L_x_14704:
[----:B------:R-:W-:Y:S01]  /*5a50*/  IMAD R96, R18, 0x8, R19 ;  /* 0x0000000812607824 */ /* 0x000fe200078e0213 */
[----:B------:R-:W-:Y:S01]  /*5a60*/  SHF.L.U32 R107, R202, 0x1f, RZ ;  /* 0x0000001fca6b7819 */ /* 0x000fe200000006ff */
[----:B------:R-:W-:Y:S01]  /*5a70*/  IMAD R106, R27, -0x60, R24 ;  /* 0xffffffa01b6a7824 */ /* 0x000fe200078e0218 */
[----:B------:R-:W-:Y:S02]  /*5a80*/  BSSY B1, `(.L_x_14705) ;  /* 0x0000004000017945 */ /* 0x000fe40003800000 */
[----:B------:R-:W0:Y:S02]  /*5a90*/  SYNCS.PHASECHK.TRANS64.TRYWAIT P4, [R96+URZ+0x32490], R107 ;  /* 0x0324906b600075a7 */ /* 0x000e24000808017f */
[----:B------:R-:W-:Y:S01]  /*5aa0*/  VIMNMX R106, R106, 0x60, PT ;  /* 0x000000606a6a7848 */ /* 0x000fe20003fe0100 */
[----:B0-----:R-:W-:Y:S06]  /*5ab0*/  @!P4 BRA `(.L_x_14706) ;  /* 0x000001d4004cc947 */ /* 0x001fec0003800000 */
.L_x_14994:
[----:B------:R-:W-:Y:S05]  /*5ac0*/  BSYNC B1 ;  /* 0x0000000000017941 */ /* 0x000fea0003800000 */
.L_x_14705:
[CC--:B------:R-:W-:Y:S01]  /*5ad0*/  ISETP.GE.AND P5, PT, R22.reuse, R106.reuse, PT ;  /* 0x0000006a1600720c */ /* 0x0c0fe20003fa6270 */
[----:B------:R-:W-:Y:S01]  /*5ae0*/  VIADD R32, R22, 0x40 ;  /* 0x0000004016207836 */ /* 0x000fe20000000000 */
[----:B------:R-:W-:Y:S04]  /*5af0*/  BSSY B1, `(.L_x_14707) ;  /* 0x0000007000017945 */ /* 0x000fe80003800000 */
[----:B------:R-:W-:-:S07]  /*5b00*/  ISETP.GE.AND P4, PT, R32, R106, PT ;  /* 0x0000006a2000720c */ /* 0x000fce0003f86270 */
[----:B------:R-:W-:Y:S06]  /*5b10*/  @P5 BRA `(.L_x_14708) ;  /* 0x0000000000105947 */ /* 0x000fec0003800000 */
[----:B------:R-:W1:Y:S04]  /*5b20*/  @!P1 LDS.128 R32, [R104] ;  /* 0x0000000068209984 */ /* 0x000e680000000c00 */
[----:B------:R-:W2:Y:S04]  /*5b30*/  @!P2 LDS.128 R36, [R103] ;  /* 0x000000006724a984 */ /* 0x000ea80000000c00 */
[----:B-1----:R1:W-:Y:S04]  /*5b40*/  @!P1 STG.E.128 desc[UR40][R42.64], R32 ;  /* 0x000000202a009986 */ /* 0x0023e8000c101d28 */
[----:B--2---:R1:W-:Y:S02]  /*5b50*/  @!P2 STG.E.128 desc[UR40][R42.64+0x40], R36 ;  /* 0x000040242a00a986 */ /* 0x0043e4000c101d28 */
.L_x_14708:
[----:B------:R-:W-:Y:S05]  /*5b60*/  BSYNC B1 ;  /* 0x0000000000017941 */ /* 0x000fea0003800000 */
.L_x_14707:
[----:B------:R-:W-:Y:S05]  /*5b70*/  @P4 BRA `(.L_x_14688) ;  /* 0x0000000000104947 */ /* 0x000fea0003800000 */
[----:B-1----:R-:W1:Y:S04]  /*5b80*/  @!P1 LDS.128 R32, [R104+0x2000] ;  /* 0x0020000068209984 */ /* 0x002e680000000c00 */
[----:B------:R-:W2:Y:S04]  /*5b90*/  @!P2 LDS.128 R36, [R103+0x2000] ;  /* 0x002000006724a984 */ /* 0x000ea80000000c00 */
[----:B-1----:R1:W-:Y:S04]  /*5ba0*/  @!P1 STG.E.128 desc[UR40][R40.64], R32 ;  /* 0x0000002028009986 */ /* 0x0023e8000c101d28 */
[----:B--2---:R1:W-:Y:S02]  /*5bb0*/  @!P2 STG.E.128 desc[UR40][R40.64+0x40], R36 ;  /* 0x000040242800a986 */ /* 0x0043e4000c101d28 */
.L_x_14688:
[----:B------:R-:W-:Y:S05]  /*5bc0*/  BSYNC B0 ;  /* 0x0000000000007941 */ /* 0x000fea0003800000 */
.L_x_14670:
        /* <DEDUP_REMOVED lines=17> */
.L_x_14710:
[----:B------:R-:W-:Y:S05]  /*5ce0*/  BSYNC B0 ;  /* 0x0000000000007941 */ /* 0x000fea0003800000 */
.L_x_14709:
[----:B------:R-:W2:Y:S01]  /*5cf0*/  SYNCS.PHASECHK.TRANS64.TRYWAIT P3, [R96+URZ+0x324b0], R107 ;  /* 0x0324b06b600075a7 */ /* 0x000ea2000806017f */
[----:B------:R-:W-:Y:S01]  /*5d00*/  ULDC UR38, c[0x0][0x320] ;  /* 0x0000c80000267ab9 */ /* 0x000fe20000000800 */
[----:B------:R-:W-:Y:S01]  /*5d10*/  ULDC.64 UR44, c[0x0][0x328] ;  /* 0x0000ca00002c7ab9 */ /* 0x000fe20000000a00 */
[----:B------:R-:W-:Y:S01]  /*5d20*/  ULDC.64 UR46, c[0x0][0x318] ;  /* 0x0000c600002e7ab9 */ /* 0x000fe20000000a00 */
[----:B------:R-:W-:Y:S01]  /*5d30*/  BSSY B0, `(.L_x_14711) ;  /* 0x0000003000007945 */ /* 0x000fe20003800000 */
[----:B-1----:R-:W-:-:S03]  /*5d40*/  IMAD R32, R18, 0x6000, R90 ;  /* 0x0000600012207824 */ /* 0x002fc600078e025a */
[----:B--2---:R-:W-:Y:S05]  /*5d50*/  @!P3 BRA `(.L_x_14712) ;  /* 0x000001d000b8b947 */ /* 0x004fea0003800000 */
.L_x_14995:
[----:B------:R-:W-:Y:S05]  /*5d60*/  BSYNC B0 ;  /* 0x0000000000007941 */ /* 0x000fea0003800000 */
.L_x_14711:
[----:B------:R-:W-:Y:S01]  /*5d70*/  ISETP.GE.AND P3, PT, R22, R106, PT ;  /* 0x0000006a1600720c */ /* 0x000fe20003f66270 */
[----:B------:R-:W-:Y:S01]  /*5d80*/  BSSY B0, `(.L_x_14713) ;  /* 0x0000026000007945 */ /* 0x000fe20003800000 */
[----:B------:R-:W-:Y:S01]  /*5d90*/  IADD3 R40, R89, R32, RZ ;  /* 0x0000002059287210 */ /* 0x000fe20007ffe0ff */
        /* <DEDUP_REMOVED lines=36> */
.L_x_14714:
[----:B------:R-:W-:Y:S05]  /*5fe0*/  BSYNC B0 ;  /* 0x0000000000007941 */ /* 0x000fea0003800000 */
.L_x_14713:
[----:B--2---:R-:W-:Y:S01]  /*5ff0*/  VIADD R32, R22, 0x40 ;  /* 0x0000004016207836 */ /* 0x004fe20000000000 */
[----:B------:R-:W-:Y:S04]  /*6000*/  BSSY B0, `(.L_x_14715) ;  /* 0x0000025000007945 */ /* 0x000fe80003800000 */
[----:B------:R-:W-:-:S13]  /*6010*/  ISETP.GE.AND P3, PT, R32, R106, PT ;  /* 0x0000006a2000720c */ /* 0x000fda0003f66270 */
[----:B------:R-:W-:Y:S05]  /*6020*/  @P3 BRA `(.L_x_14716) ;  /* 0x0000000000883947 */ /* 0x000fea0003800000 */
[----:B------:R-:W-:Y:S01]  /*6030*/  IADD3 R35, P3, R36, 0x40, RZ ;  /* 0x0000004024237810 */ /* 0x000fe20007f7e0ff */
        /* <DEDUP_REMOVED lines=33> */
.L_x_14716:
[----:B------:R-:W-:Y:S05]  /*6250*/  BSYNC B0 ;  /* 0x0000000000007941 */ /* 0x000fea0003800000 */
.L_x_14715:
[----:B------:R-:W-:Y:S01]  /*6260*/  @!PT LDS RZ, [RZ] ;  /* 0x00000000fffff984 */ /* 0x000fe20000000800 */
[----:B------:R-:W-:Y:S01]  /*6270*/  @!PT LDS RZ, [RZ] ;  /* 0x00000000fffff984 */ /* 0x000fe20000000800 */
[----:B------:R-:W-:Y:S01]  /*6280*/  @!PT LDS RZ, [RZ] ;  /* 0x00000000fffff984 */ /* 0x000fe20000000800 */
[----:B------:R-:W-:Y:S01]  /*6290*/  @!PT LDS RZ, [RZ] ;  /* 0x00000000fffff984 */ /* 0x000fe20000000800 */
[----:B------:R3:W-:Y:S06]  /*62a0*/  MEMBAR.ALL.CTA ;  /* 0x0000000000007992 */ /* 0x0007ec0000008000 */
[----:B---3--:R-:W3:Y:S02]  /*62b0*/  FENCE.VIEW.ASYNC.S ;  /* 0x00000000000073c6 */ /* 0x008ee40000000000 */
[----:B---3--:R3:W-:Y:S01]  /*62c0*/  BAR.SYNC.DEFER_BLOCKING R74, 0x80 ;  /* 0x0002004a0000751d */ /* 0x0087e20000010000 */
[----:B------:R-:W-:Y:S01]  /*62d0*/  ISETP.NE.AND P5, PT, R97, RZ, PT ;  /* 0x000000ff6100720c */ /* 0x000fe20003fa5270 */
[----:B------:R-:W-:Y:S01]  /*62e0*/  VIADD R18, R18, 0x1 ;  /* 0x0000000112127836 */ /* 0x000fe20000000000 */
[----:B01----:R-:W-:-:S04]  /*62f0*/  @!P4 IADD3 R96, R96, 0x324c0, RZ ;  /* 0x000324c06060c810 */ /* 0x003fc80007ffe0ff */
[C---:B------:R-:W-:Y:S02]  /*6300*/  ISETP.NE.AND P3, PT, R18.reuse, 0x2, PT ;  /* 0x000000021200780c */ /* 0x040fe40003f65270 */
[----:B------:R-:W-:Y:S02]  /*6310*/  @!P4 PRMT R96, RZ, 0x654, R96 ;  /* 0x00000654ff60c816 */ /* 0x000fe40000000060 */
[----:B--2---:R-:W-:Y:S02]  /*6320*/  SEL R33, RZ, 0x1, P3 ;  /* 0x00000001ff217807 */ /* 0x004fe40001800000 */
        /* <DEDUP_REMOVED lines=9> */
.L_x_14665:
[----:B------:R-:W2:Y:S01]  /*63c0*/  LDL R3, [R1+0x50] ;  /* 0x0000500001037983 */ /* 0x000ea20000100800 */
[----:B------:R-:W0:Y:S01]  /*63d0*/  LDC R0, c[0x0][0x448] ;  /* 0x00011200ff007b82 */ /* 0x000e220000000800 */
[----:B------:R-:W-:Y:S01]  /*63e0*/  IMAD.MOV.U32 R210, RZ, RZ, RZ ;  /* 0x000000ffffd27224 */ /* 0x000fe200078e00ff */
[----:B0-----:R-:W-:-:S13]  /*63f0*/  ISETP.NE.AND P1, PT, R0, 0x1, PT ;  /* 0x000000010000780c */ /* 0x001fda0003f25270 */
[----:B------:R-:W0:Y:S08]  /*6400*/  @P1 LDC R0, c[0x0][0x44c] ;  /* 0x00011300ff001b82 */ /* 0x000e300000000800 */
[----:B------:R-:W1:Y:S01]  /*6410*/  @P1 LDC R5, c[0x0][0x450] ;  /* 0x00011400ff051b82 */ /* 0x000e620000000800 */
[----:B--2---:R-:W-:-:S04]  /*6420*/  VIADD R3, R3, 0x7f ;  /* 0x0000007f03037836 */ /* 0x004fc80000000000 */
        /* <DEDUP_REMOVED lines=12> */
.L_x_14718:
[----:B------:R-:W-:Y:S04]  /*64f0*/  BSSY B0, `(.L_x_14719) ;  /* 0x0000020000007945 */ /* 0x000fe80003800000 */
[----:B------:R-:W-:Y:S05]  /*6500*/  @!P1 BRA `(.L_x_14720) ;  /* 0x0000000000789947 */ /* 0x000fea0003800000 */
[----:B------:R-:W2:Y:S01]  /*6510*/  LDL R0, [R1+0x7c] ;  /* 0x00007c0001007983 */ /* 0x000ea20000100800 */
[----:B------:R-:W-:Y:S01]  /*6520*/  ULDC UR4, c[0x0][0xae8] ;  /* 0x0002ba0000047ab9 */ /* 0x000fe20000000800 */
[----:B--2---:R-:W-:-:S04]  /*6530*/  ISETP.NE.AND P0, PT, R0, RZ, PT ;  /* 0x000000ff0000720c */ /* 0x004fc80003f05270 */
        /* <DEDUP_REMOVED lines=25> */
[----:B------:R-:W-:-:S05]  /*66d0*/  @!P1 LOP3.LUT R5, RZ, R9, RZ, 0x33, !PT ;  /* 0x00000009ff059212 */ /* 0x000fca00078e33ff */
[----:B------:R-:W-:-:S07]  /*66e0*/  IMAD.MOV.U32 R210, RZ, RZ, R5 ;  /* 0x000000ffffd27224 */ /* 0x000fce00078e0005 */
.L_x_14720:
[----:B------:R-:W-:Y:S05]  /*66f0*/  BSYNC B0 ;  /* 0x0000000000007941 */ /* 0x000fea0003800000 */
.L_x_14719:
[----:B------:R-:W2:Y:S01]  /*6700*/  LDL R0, [R1+0x90] ;  /* 0x0000900001007983 */ /* 0x000ea20000100800 */
[----:B------:R-:W-:Y:S01]  /*6710*/  PLOP3.LUT P0, PT, PT, PT, PT, 0x80, 0x0 ;  /* 0x000000000000781c */ /* 0x000fe20003f0f070 */
[----:B------:R-:W-:Y:S01]  /*6720*/  IMAD.MOV.U32 R3, RZ, RZ, RZ ;  /* 0x000000ffff037224 */ /* 0x000fe200078e00ff */
        /* <DEDUP_REMOVED lines=28> */
[----:B---3--:R-:W-:Y:S02]  /*68f0*/  CS2R R96, SRZ ;  /* 0x0000000000607805 */ /* 0x008fe4000001ff00 */
        /* <DEDUP_REMOVED lines=35> */
[----:B--2---:R-:W-:-:S05]  /*6b30*/  IMAD R0, R0, R210, RZ ;  /* 0x000000d200007224 */ /* 0x004fca00078e02ff */
[----:B------:R0:W-:Y:S01]  /*6b40*/  STL [R1+0x60], R0 ;  /* 0x0000600001007387 */ /* 0x0001e20000100800 */
[----:B------:R-:W-:Y:S02]  /*6b50*/  VIADDMNMX R210, R0, R210, R29, PT ;  /* 0x000000d200d27246 */ /* 0x000fe4000380011d */
[----:B------:R-:W-:Y:S02]  /*6b60*/  CS2R R28, SRZ ;  /* 0x00000000001c7805 */ /* 0x000fe4000001ff00 */
[----:B------:R-:W-:-:S13]  /*6b70*/  ISETP.GT.AND P1, PT, R210, R0, PT ;  /* 0x00000000d200720c */ /* 0x000fda0003f24270 */
[----:B0-----:R-:W-:Y:S05]  /*6b80*/  @!P1 BRA `(.L_x_14721) ;  /* 0x000000d0004c9947 */ /* 0x001fea0003800000 */
        /* <DEDUP_REMOVED lines=8> */
.L_x_14998:
[----:B-1----:R-:W-:Y:S01]  /*6c10*/  LEA.HI R0, R14, R14, RZ, 0x1 ;  /* 0x0000000e0e007211 */ /* 0x002fe200078f08ff */
[----:B------:R-:W-:Y:S01]  /*6c20*/  VIADD R24, R19, 0x18400 ;  /* 0x0001840013187836 */ /* 0x000fe20000000000 */
[----:B------:R-:W-:Y:S01]  /*6c30*/  BSSY B6, `(.L_x_14723) ;  /* 0x000001d000067945 */ /* 0x000fe20003800000 */
[----:B------:R-:W-:Y:S01]  /*6c40*/  IMAD.MOV.U32 R225, RZ, RZ, 0x40000040 ;  /* 0x40000040ffe17424 */ /* 0x000fe200078e00ff */
[----:B------:R-:W-:Y:S02]  /*6c50*/  LOP3.LUT R3, R0, 0x7fffe, RZ, 0xc0, !PT ;  /* 0x0007fffe00037812 */ /* 0x000fe400078ec0ff */
[----:B------:R-:W-:-:S03]  /*6c60*/  LOP3.LUT P0, RZ, R24, 0x1bf, RZ, 0xc0, !PT ;  /* 0x000001bf18ff7812 */ /* 0x000fc6000780c0ff */
[----:B------:R-:W-:-:S04]  /*6c70*/  IMAD.IADD R3, R14, 0x1, -R3 ;  /* 0x000000010e037824 */ /* 0x000fc800078e0a03 */
[----:B------:R-:W-:-:S05]  /*6c80*/  IMAD R3, R3, 0x2000, R24 ;  /* 0x0000200003037824 */ /* 0x000fca00078e0218 */
[----:B------:R-:W-:Y:S01]  /*6c90*/  SHF.R.U32.HI R0, RZ, 0x4, R3 ;  /* 0x00000004ff007819 */ /* 0x000fe20000011603 */
[----:B------:R-:W-:-:S03]  /*6ca0*/  VIADD R3, R3, 0xa000 ;  /* 0x0000a00003037836 */ /* 0x000fc60000000000 */
[----:B------:R-:W-:Y:S02]  /*6cb0*/  LOP3.LUT R0, R0, 0x3fff, RZ, 0xc0, !PT ;  /* 0x00003fff00007812 */ /* 0x000fe400078ec0ff */
[----:B------:R-:W-:Y:S02]  /*6cc0*/  SHF.R.U32.HI R3, RZ, 0x4, R3 ;  /* 0x00000004ff037819 */ /* 0x000fe40000011603 */
[----:B------:R-:W-:Y:S02]  /*6cd0*/  LOP3.LUT R224, R0, 0x10000, RZ, 0xfc, !PT ;  /* 0x0001000000e07812 */ /* 0x000fe400078efcff */
[----:B------:R-:W-:Y:S01]  /*6ce0*/  LOP3.LUT R72, R3, 0x3fff, RZ, 0xc0, !PT ;  /* 0x00003fff03487812 */ /* 0x000fe200078ec0ff */
[----:B------:R-:W-:Y:S06]  /*6cf0*/  @!P0 BRA `(.L_x_14724) ;  /* 0x0000000000408947 */ /* 0x000fec0003800000 */
[----:B------:R-:W-:Y:S01]  /*6d00*/  MOV R14, 0x0 ;  /* 0x00000000000e7802 */ /* 0x000fe20000000f00 */
[----:B------:R-:W-:Y:S01]  /*6d10*/  ULDC.64 UR4, c[0x4][0x118] ;  /* 0x0100460000047ab9 */ /* 0x000fe20000000a00 */
[----:B------:R-:W-:Y:S01]  /*6d20*/  ULDC.64 UR6, c[0x4][0x120] ;  /* 0x0100480000067ab9 */ /* 0x000fe20000000a00 */
[----:B------:R-:W-:Y:S01]  /*6d30*/  MOV R4, UR4 ;  /* 0x0000000400047c02 */ /* 0x000fe20008000f00 */
[----:B------:R-:W-:Y:S01]  /*6d40*/  IMAD.U32 R5, RZ, RZ, UR5 ;  /* 0x00000005ff057e24 */ /* 0x000fe2000f8e00ff */
[----:B------:R-:W-:Y:S01]  /*6d50*/  ULDC.64 UR4, c[0x4][0x38] ;  /* 0x01000e0000047ab9 */ /* 0x000fe20000000a00 */
[----:B------:R-:W1:Y:S01]  /*6d60*/  LDC.64 R14, c[0x4][R14] ;  /* 0x010000000e0e7b82 */ /* 0x000e620000000a00 */
        /* <DEDUP_REMOVED lines=9> */
.L_x_14724:
[----:B------:R-:W-:Y:S05]  /*6e00*/  BSYNC B6 ;  /* 0x0000000000067941 */ /* 0x000fea0003800000 */
.L_x_14723:
[----:B------:R-:W-:Y:S02]  /*6e10*/  ULDC UR4, c[0x0][0x3f4] ;  /* 0x0000fd0000047ab9 */ /* 0x000fe40000000800 */
[----:B------:R-:W-:-:S13]  /*6e20*/  ISETP.LT.AND P0, PT, RZ, UR4, PT ;  /* 0x00000004ff007c0c */ /* 0x000fda000bf01270 */
[----:B------:R-:W-:Y:S05]  /*6e30*/  @P0 BRA `(.L_x_14725) ;  /* 0x0000000000400947 */ /* 0x000fea0003800000 */
[----:B------:R-:W2:Y:S02]  /*6e40*/  LDL R20, [R1+0x8c] ;  /* 0x00008c0001147983 */ /* 0x000ea40000100800 */
[----:B--2---:R-:W-:-:S04]  /*6e50*/  LEA.HI R0, R20, R20, RZ, 0x1 ;  /* 0x0000001414007211 */ /* 0x004fc800078f08ff */
        /* <DEDUP_REMOVED lines=8> */
.L_x_14728:
[----:B--2---:R2:W3:Y:S02]  /*6ee0*/  SYNCS.PHASECHK.TRANS64.TRYWAIT P0, [R19+URZ+0x32400], R4 ;  /* 0x03240004130075a7 */ /* 0x0044e4000800017f */
[----:B---3--:R-:W-:Y:S05]  /*6ef0*/  @!P0 NANOSLEEP.SYNCS 0x989680 ;  /* 0x009896800000895d */ /* 0x008fea0003900000 */
[----:B------:R-:W3:Y:S02]  /*6f00*/  @!P0 SYNCS.PHASECHK.TRANS64 P0, [R19+URZ+0x32400], R4 ;  /* 0x03240004130085a7 */ /* 0x000ee4000800007f */
[----:B---3--:R-:W-:Y:S05]  /*6f10*/  @!P0 BRA `(.L_x_14728) ;  /* 0xfffffffc00f08947 */ /* 0x008fea000383ffff */
.L_x_14727:
[----:B------:R-:W-:Y:S05]  /*6f20*/  BSYNC B0 ;  /* 0x0000000000007941 */ /* 0x000fea0003800000 */
.L_x_14726:
[----:B------:R-:W-:Y:S05]  /*6f30*/  BRA `(.L_x_14729) ;  /* 0x0000002c00387947 */ /* 0x000fea0003800000 */
.L_x_14725:
[----:B-----5:R-:W-:Y:S01]  /*6f40*/  SHF.R.S32.HI R0, RZ, 0x1f, R152 ;  /* 0x0000001fff007819 */ /* 0x020fe20000011498 */
[----:B------:R-:W-:Y:S01]  /*6f50*/  ULDC.64 UR4, c[0x0][0x3f8] ;  /* 0x0000fe0000047ab9 */ /* 0x000fe20000000a00 */
[----:B------:R-:W-:Y:S01]  /*6f60*/  LOP3.LUT P0, RZ, R24, 0x3ff, RZ, 0xc0, !PT ;  /* 0x000003ff18ff7812 */ /* 0x000fe2000780c0ff */
        /* <DEDUP_REMOVED lines=8> */
[----:B------:R-:W-:Y:S01]  /*6ff0*/  IMAD.IADD R27, R3, 0x1, R25 ;  /* 0x00000001031b7824 */ /* 0x000fe200078e0219 */
[----:B------:R-:W-:Y:S01]  /*7000*/  IADD3 R29, R5, R153, RZ ;  /* 0x00000099051d7210 */ /* 0x000fe20007ffe0ff */
        /* <DEDUP_REMOVED lines=17> */
.L_x_14731:
[----:B------:R-:W-:Y:S05]  /*7120*/  BSYNC B6 ;  /* 0x0000000000067941 */ /* 0x000fea0003800000 */
.L_x_14730:
[----:B------:R-:W2:Y:S01]  /*7130*/  LDL R35, [R1+0x50] ;  /* 0x0000500001237983 */ /* 0x000ea20000100800 */
[----:B------:R-:W-:Y:S01]  /*7140*/  LEA.HI R31, R31, R26, RZ, 0x2 ;  /* 0x0000001a1f1f7211 */ /* 0x000fe200078f10ff */
[----:B------:R-:W-:Y:S01]  /*7150*/  ULDC.U8 UR4, c[0x0][0x410] ;  /* 0x0001040000047ab9 */ /* 0x000fe20000000000 */
[----:B------:R-:W-:Y:S01]  /*7160*/  BSSY B0, `(.L_x_14732) ;  /* 0x00002a3000007945 */ /* 0x000fe20003800000 */
[----:B------:R-:W-:Y:S02]  /*7170*/  ISETP.NE.AND P0, PT, RZ, UR4, PT ;  /* 0x00000004ff007c0c */ /* 0x000fe4000bf05270 */
[----:B------:R-:W-:Y:S02]  /*7180*/  SHF.R.S32.HI R3, RZ, 0x1f, R31 ;  /* 0x0000001fff037819 */ /* 0x000fe4000001141f */
[----:B------:R-:W-:Y:S02]  /*7190*/  LOP3.LUT R31, R31, 0xfffffffc, RZ, 0xc0, !PT ;  /* 0xfffffffc1f1f7812 */ /* 0x000fe400078ec0ff */
[----:B------:R-:W-:-:S03]  /*71a0*/  LEA.HI R3, R3, R22, RZ, 0x3 ;  /* 0x0000001603037211 */ /* 0x000fc600078f18ff */
[----:B------:R-:W-:Y:S01]  /*71b0*/  IMAD.IADD R26, R26, 0x1, -R31 ;  /* 0x000000011a1a7824 */ /* 0x000fe200078e0a1f */
[----:B------:R-:W-:-:S05]  /*71c0*/  LOP3.LUT R3, R3, 0xfffffff8, RZ, 0xc0, !PT ;  /* 0xfffffff803037812 */ /* 0x000fca00078ec0ff */
[C---:B------:R-:W-:Y:S01]  /*71d0*/  IMAD.IADD R36, R22.reuse, 0x1, -R3 ;  /* 0x0000000116247824 */ /* 0x040fe200078e0a03 */
[----:B--2---:R-:W-:Y:S01]  /*71e0*/  IADD3 R37, R22, R35, RZ ;  /* 0x0000002316257210 */ /* 0x004fe20007ffe0ff */
        /* <DEDUP_REMOVED lines=36> */
.L_x_15004:
[----:B------:R-:W5:Y:S01]  /*7430*/  LDL R8, [R1+0x24] ;  /* 0x0000240001087983 */ /* 0x000f620000100800 */
[----:B------:R-:W-:Y:S01]  /*7440*/  BSSY B1, `(.L_x_14735) ;  /* 0x000001e000017945 */ /* 0x000fe20003800000 */
[----:B------:R-:W-:Y:S02]  /*7450*/  CS2R R24, SRZ ;  /* 0x0000000000187805 */ /* 0x000fe4000001ff00 */
[----:B------:R-:W-:Y:S02]  /*7460*/  CS2R R26, SRZ ;  /* 0x00000000001a7805 */ /* 0x000fe4000001ff00 */
[----:B------:R-:W-:Y:S02]  /*7470*/  CS2R R28, SRZ ;  /* 0x00000000001c7805 */ /* 0x000fe4000001ff00 */
[----:B------:R-:W-:Y:S01]  /*7480*/  CS2R R20, SRZ ;  /* 0x0000000000147805 */ /* 0x000fe2000001ff00 */
[----:B-----5:R-:W-:-:S05]  /*7490*/  IMAD R38, R8, R38, RZ ;  /* 0x0000002608267224 */ /* 0x020fca00078e02ff */
[----:B------:R-:W-:-:S13]  /*74a0*/  ISETP.GE.AND P0, PT, R37, R38, PT ;  /* 0x000000262500720c */ /* 0x000fda0003f06270 */
        /* <DEDUP_REMOVED lines=9> */
[C---:B------:R-:W-:Y:S02]  /*7540*/  @!P3 SHF.L.U32 R9, R203.reuse, 0x1, RZ ;  /* 0x00000001cb09b819 */ /* 0x040fe400000006ff */
[----:B------:R-:W-:Y:S02]  /*7550*/  @!P3 SHF.L.U64.HI R24, R203, 0x1, R40 ;  /* 0x00000001cb18b819 */ /* 0x000fe40000010228 */
[----:B------:R-:W-:Y:S02]  /*7560*/  CS2R R26, SRZ ;  /* 0x00000000001a7805 */ /* 0x000fe4000001ff00 */
[----:B------:R-:W-:Y:S02]  /*7570*/  @!P3 IADD3 R10, P0, R0, R9, RZ ;  /* 0x00000009000ab210 */ /* 0x000fe40007f1e0ff */
[----:B------:R-:W-:-:S02]  /*7580*/  CS2R R20, SRZ ;  /* 0x0000000000147805 */ /* 0x000fc4000001ff00 */
[----:B0-----:R-:W-:Y:S01]  /*7590*/  @!P3 IADD3 R8, P1, R14, R9, RZ ;  /* 0x000000090e08b210 */ /* 0x001fe20007f3e0ff */
[----:B------:R-:W-:Y:S01]  /*75a0*/  @!P2 IMAD.WIDE R12, R200, 0x2, R14 ;  /* 0x00000002c80ca825 */ /* 0x000fe200078e020e */
[----:B------:R0:W5:Y:S03]  /*75b0*/  @!P2 LD.E.64 R28, desc[UR40][R32.64] ;  /* 0x00000028201ca980 */ /* 0x000166000c101b00 */
[--C-:B------:R-:W-:Y:S01]  /*75c0*/  @!P3 IMAD.X R11, R3, 0x1, R24.reuse, P0 ;  /* 0x00000001030bb824 */ /* 0x100fe200000e0618 */
[----:B------:R0:W5:Y:S01]  /*75d0*/  @!P2 LD.E.64 R26, desc[UR40][R12.64] ;  /* 0x000000280c1aa980 */ /* 0x000162000c101b00 */
[----:B------:R-:W-:Y:S01]  /*75e0*/  @!P3 IMAD.X R9, R5, 0x1, R24, P1 ;  /* 0x000000010509b824 */ /* 0x000fe200008e0618 */
[----:B------:R-:W-:Y:S02]  /*75f0*/  CS2R R24, SRZ ;  /* 0x0000000000187805 */ /* 0x000fe4000001ff00 */
[----:B------:R0:W5:Y:S04]  /*7600*/  @!P3 LD.E.64 R20, desc[UR40][R10.64] ;  /* 0x000000280a14b980 */ /* 0x000168000c101b00 */
[----:B------:R0:W5:Y:S02]  /*7610*/  @!P3 LD.E.64 R24, desc[UR40][R8.64] ;  /* 0x000000280818b980 */ /* 0x000164000c101b00 */
.L_x_14736:
[----:B------:R-:W-:Y:S05]  /*7620*/  BSYNC B1 ;  /* 0x0000000000017941 */ /* 0x000fea0003800000 */
.L_x_14735:
[----:B----45:R-:W-:Y:S01]  /*7630*/  IMAD.MOV.U32 R5, RZ, RZ, R26 ;  /* 0x000000ffff057224 */ /* 0x030fe200078e001a */
[----:B------:R-:W-:Y:S01]  /*7640*/  UMOV UR4, 0xffffffff ;  /* 0xffffffff00047882 */ /* 0x000fe20000000000 */
[----:B0-----:R-:W-:Y:S02]  /*7650*/  IMAD.MOV.U32 R8, RZ, RZ, R27 ;  /* 0x000000ffff087224 */ /* 0x001fe400078e001b */
[----:B---3--:R-:W-:Y:S02]  /*7660*/  IMAD.MOV.U32 R0, RZ, RZ, R24 ;  /* 0x000000ffff007224 */ /* 0x008fe400078e0018 */
[----:B--2---:R-:W-:Y:S01]  /*7670*/  IMAD.MOV.U32 R3, RZ, RZ, R25 ;  /* 0x000000ffff037224 */ /* 0x004fe200078e0019 */
[----:B------:R-:W-:Y:S01]  /*7680*/  PRMT R43, R5, 0x5410, R8 ;  /* 0x00005410052b7816 */ /* 0x000fe20000000008 */
[----:B------:R-:W-:Y:S01]  /*7690*/  IMAD.MOV.U32 R5, RZ, RZ, R20 ;  /* 0x000000ffff057224 */ /* 0x000fe200078e0014 */
[----:B------:R-:W-:Y:S02]  /*76a0*/  MOV R8, R21 ;  /* 0x0000001500087202 */ /* 0x000fe40000000f00 */
[----:B------:R-:W-:Y:S01]  /*76b0*/  PRMT R42, R0, 0x5410, R3 ;  /* 0x00005410002a7816 */ /* 0x000fe20000000003 */
[----:B------:R-:W-:Y:S01]  /*76c0*/  IMAD.MOV.U32 R0, RZ, RZ, R28 ;  /* 0x000000ffff007224 */ /* 0x000fe200078e001c */
[----:B------:R-:W-:Y:S01]  /*76d0*/  PRMT R45, R5, 0x5410, R8 ;  /* 0x00005410052d7816 */ /* 0x000fe20000000008 */
[----:B------:R-:W-:Y:S01]  /*76e0*/  IMAD.MOV.U32 R3, RZ, RZ, R29 ;  /* 0x000000ffff037224 */ /* 0x000fe200078e001d */
[----:B------:R-:W-:-:S04]  /*76f0*/  CS2R R8, SRZ ;  /* 0x0000000000087805 */ /* 0x000fc8000001ff00 */
[----:B------:R-:W-:Y:S01]  /*7700*/  PRMT R44, R0, 0x5410, R3 ;  /* 0x00005410002c7816 */ /* 0x000fe20000000003 */
[----:B------:R-:W-:Y:S06]  /*7710*/  BRA.DIV UR4, `(.L_x_14737) ;  /* 0x000001ba04f07947 */ /* 0x000fec000b800000 */
[----:B------:R0:W2:Y:S04]  /*7720*/  SHFL.IDX PT, R3, R6, 0x1, 0x1c1f ;  /* 0x003c1f0006037f89 */ /* 0x0000a800000e0000 */
[----:B-1----:R-:W1:Y:S04]  /*7730*/  SHFL.IDX PT, R4, R4, 0x1, 0x1c1f ;  /* 0x003c1f0004047f89 */ /* 0x002e6800000e0000 */
[----:B------:R-:W3:Y:S04]  /*7740*/  SHFL.IDX PT, R7, R7, 0x1, 0x1c1f ;  /* 0x003c1f0007077f89 */ /* 0x000ee800000e0000 */
[----:B0-----:R-:W4:Y:S02]  /*7750*/  SHFL.IDX PT, R30, R30, 0x1, 0x1c1f ;  /* 0x003c1f001e1e7f89 */ /* 0x001f2400000e0000 */
.L_x_15010:
[----:B------:R-:W5:Y:S01]  /*7760*/  LDL R5, [R1+0x8c] ;  /* 0x00008c0001057983 */ /* 0x000f620000100800 */
[----:B------:R-:W-:Y:S01]  /*7770*/  VIADD R37, R37, 0x40 ;  /* 0x0000004025257836 */ /* 0x000fe20000000000 */
[----:B------:R-:W-:Y:S01]  /*7780*/  BSSY B1, `(.L_x_14738) ;  /* 0x0000020000017945 */ /* 0x000fe20003800000 */
[----:B------:R-:W-:Y:S02]  /*7790*/  CS2R R10, SRZ ;  /* 0x00000000000a7805 */ /* 0x000fe4000001ff00 */
[----:B------:R-:W-:Y:S02]  /*77a0*/  CS2R R14, SRZ ;  /* 0x00000000000e7805 */ /* 0x000fe4000001ff00 */
[----:B------:R-:W-:Y:S02]  /*77b0*/  CS2R R12, SRZ ;  /* 0x00000000000c7805 */ /* 0x000fe4000001ff00 */
[----:B------:R-:W-:Y:S02]  /*77c0*/  ISETP.GE.AND P0, PT, R37, R38, PT ;  /* 0x000000262500720c */ /* 0x000fe40003f06270 */
[----:B-----5:R-:W-:-:S04]  /*77d0*/  LEA.HI R0, R5, R5, RZ, 0x1 ;  /* 0x0000000505007211 */ /* 0x020fc800078f08ff */
[----:B------:R-:W-:-:S05]  /*77e0*/  LOP3.LUT R0, R0, 0xfffffffe, RZ, 0xc0, !PT ;  /* 0xfffffffe00007812 */ /* 0x000fca00078ec0ff */
        /* <DEDUP_REMOVED lines=8> */
[----:B----4-:R-:W-:Y:S02]  /*7870*/  IMAD.MOV.U32 R10, RZ, RZ, R30 ;  /* 0x000000ffff0a7224 */ /* 0x010fe400078e001e */
[----:B---3--:R-:W-:-:S06]  /*7880*/  IMAD.MOV.U32 R11, RZ, RZ, R7 ;  /* 0x000000ffff0b7224 */ /* 0x008fcc00078e0007 */
[----:B-1----:R-:W-:-:S04]  /*7890*/  @!P2 IMAD.WIDE R32, R200, 0x2, R4 ;  /* 0x00000002c820a825 */ /* 0x002fc800078e0204 */
[C---:B------:R-:W-:Y:S01]  /*78a0*/  @!P3 SHF.L.U64.HI R40, R203.reuse, 0x1, R40 ;  /* 0x00000001cb28b819 */ /* 0x040fe20000010228 */
[----:B------:R-:W-:Y:S01]  /*78b0*/  @!P3 IMAD.SHL.U32 R5, R203, 0x2, RZ ;  /* 0x00000002cb05b824 */ /* 0x000fe200078e00ff */
[----:B------:R-:W-:Y:S02]  /*78c0*/  CS2R R8, SRZ ;  /* 0x0000000000087805 */ /* 0x000fe4000001ff00 */
[----:B------:R-:W-:Y:S01]  /*78d0*/  CS2R R12, SRZ ;  /* 0x00000000000c7805 */ /* 0x000fe2000001ff00 */
[----:B------:R0:W5:Y:S01]  /*78e0*/  @!P2 LD.E.64 R14, desc[UR40][R32.64] ;  /* 0x00000028200ea980 */ /* 0x000162000c101b00 */
[-C--:B------:R-:W-:Y:S02]  /*78f0*/  @!P3 IADD3 R4, P0, R4, R5.reuse, RZ ;  /* 0x000000050404b210 */ /* 0x080fe40007f1e0ff */
        /* <DEDUP_REMOVED lines=8> */
.L_x_14739:
[----:B------:R-:W-:Y:S05]  /*7980*/  BSYNC B1 ;  /* 0x0000000000017941 */ /* 0x000fea0003800000 */
.L_x_14738:
[----:B0---4-:R-:W4:Y:S01]  /*7990*/  LDL R30, [R1+0x64] ;  /* 0x00006400011e7983 */ /* 0x011f220000100800 */
[----:B------:R-:W0:Y:S01]  /*79a0*/  SYNCS.PHASECHK.TRANS64.TRYWAIT P0, [R19+URZ+0x32400], R34 ;  /* 0x03240022130075a7 */ /* 0x000e22000800017f */
[----:B--2---:R-:W-:Y:S01]  /*79b0*/  IMAD.SHL.U32 R3, R36, 0x40, RZ ;  /* 0x0000004024037824 */ /* 0x004fe200078e00ff */
[----:B------:R-:W-:Y:S01]  /*79c0*/  VIADDMNMX R31, R38, -R35, 0x80, PT ;  /* 0x00000080261f7446 */ /* 0x000fe20003800923 */
[----:B-----5:R-:W-:Y:S01]  /*79d0*/  IMAD.MOV.U32 R5, RZ, RZ, R8 ;  /* 0x000000ffff057224 */ /* 0x020fe200078e0008 */
[----:B------:R-:W-:Y:S01]  /*79e0*/  BSSY B1, `(.L_x_14740) ;  /* 0x0000019000017945 */ /* 0x000fe20003800000 */
[----:B---3--:R-:W-:Y:S01]  /*79f0*/  IMAD.MOV.U32 R7, RZ, RZ, R14 ;  /* 0x000000ffff077224 */ /* 0x008fe200078e000e */
[----:B------:R-:W-:Y:S01]  /*7a00*/  LOP3.LUT R3, R3, 0x1c0, RZ, 0xc0, !PT ;  /* 0x000001c003037812 */ /* 0x000fe200078ec0ff */
[----:B------:R-:W-:Y:S01]  /*7a10*/  IMAD.MOV.U32 R6, RZ, RZ, R11 ;  /* 0x000000ffff067224 */ /* 0x000fe200078e000b */
[----:B------:R-:W-:Y:S01]  /*7a20*/  PRMT R46, R5, 0x7610, R46 ;  /* 0x00007610052e7816 */ /* 0x000fe2000000002e */
[----:B------:R-:W-:Y:S01]  /*7a30*/  IMAD.MOV.U32 R5, RZ, RZ, R10 ;  /* 0x000000ffff057224 */ /* 0x000fe200078e000a */
[----:B-1----:R-:W-:-:S02]  /*7a40*/  LOP3.LUT R4, R3, 0x18, R16, 0xf8, !PT ;  /* 0x0000001803047812 */ /* 0x002fc400078ef810 */
[----:B------:R-:W-:Y:S02]  /*7a50*/  SHF.R.U32.HI R3, RZ, 0x3, R3 ;  /* 0x00000003ff037819 */ /* 0x000fe40000011603 */
[----:B------:R-:W-:Y:S02]  /*7a60*/  PRMT R48, R7, 0x7610, R48 ;  /* 0x0000761007307816 */ /* 0x000fe40000000030 */
[----:B------:R-:W-:Y:S02]  /*7a70*/  LOP3.LUT R3, R4, R3, RZ, 0x3c, !PT ;  /* 0x0000000304037212 */ /* 0x000fe400078e3cff */
[----:B------:R-:W-:Y:S02]  /*7a80*/  MOV R4, R9 ;  /* 0x0000000900047202 */ /* 0x000fe40000000f00 */
[----:B------:R-:W-:Y:S01]  /*7a90*/  PRMT R47, R5, 0x5410, R6 ;  /* 0x00005410052f7816 */ /* 0x000fe20000000006 */
[----:B------:R-:W-:Y:S01]  /*7aa0*/  IMAD.MOV.U32 R5, RZ, RZ, R13 ;  /* 0x000000ffff057224 */ /* 0x000fe200078e000d */
[----:B------:R-:W-:Y:S01]  /*7ab0*/  PRMT R46, R46, 0x5410, R4 ;  /* 0x000054102e2e7816 */ /* 0x000fe20000000004 */
[----:B------:R-:W-:Y:S01]  /*7ac0*/  IMAD.MOV.U32 R4, RZ, RZ, R12 ;  /* 0x000000ffff047224 */ /* 0x000fe200078e000c */
[----:B------:R-:W-:-:S02]  /*7ad0*/  LOP3.LUT P2, RZ, R36, 0x4, RZ, 0xc0, !PT ;  /* 0x0000000424ff7812 */ /* 0x000fc4000784c0ff */
[----:B------:R-:W-:Y:S02]  /*7ae0*/  ISETP.GE.AND P1, PT, R22, R31, PT ;  /* 0x0000001f1600720c */ /* 0x000fe40003f26270 */
[----:B------:R-:W-:Y:S01]  /*7af0*/  PRMT R49, R4, 0x7610, R49 ;  /* 0x0000761004317816 */ /* 0x000fe20000000031 */
[----:B----4-:R-:W-:Y:S02]  /*7b00*/  IMAD R30, R30, 0x200, R3 ;  /* 0x000002001e1e7824 */ /* 0x010fe400078e0203 */
[----:B------:R-:W-:Y:S02]  /*7b10*/  IMAD.MOV.U32 R3, RZ, RZ, R15 ;  /* 0x000000ffff037224 */ /* 0x000fe400078e000f */
[----:B------:R-:W-:-:S03]  /*7b20*/  IMAD R30, R30, 0x2, R19 ;  /* 0x000000021e1e7824 */ /* 0x000fc600078e0213 */
[----:B------:R-:W-:Y:S01]  /*7b30*/  PRMT R48, R48, 0x5410, R3 ;  /* 0x0000541030307816 */ /* 0x000fe20000000003 */
[C---:B------:R-:W-:Y:S02]  /*7b40*/  VIADD R4, R30.reuse, 0x18400 ;  /* 0x000184001e047836 */ /* 0x040fe40000000000 */
[----:B------:R-:W-:Y:S01]  /*7b50*/  VIADD R3, R30, 0x18440 ;  /* 0x000184401e037836 */ /* 0x000fe20000000000 */
[----:B0-----:R-:W-:Y:S06]  /*7b60*/  @!P0 BRA `(.L_x_14741) ;  /* 0x000001b800508947 */ /* 0x001fec0003800000 */
.L_x_15011:
[----:B------:R-:W-:Y:S05]  /*7b70*/  BSYNC B1 ;  /* 0x0000000000017941 */ /* 0x000fea0003800000 */
.L_x_14740:
[----:B------:R-:W-:Y:S01]  /*7b80*/  BSSY B1, `(.L_x_14742) ;  /* 0x000005f000017945 */ /* 0x000fe20003800000 */
[----:B------:R-:W-:Y:S02]  /*7b90*/  PRMT R49, R49, 0x5410, R5 ;  /* 0x0000541031317816 */ /* 0x000fe40000000005 */
[----:B------:R-:W-:Y:S01]  /*7ba0*/  @P2 IADD3 R3, R4, -0x40, RZ ;  /* 0xffffffc004032810 */ /* 0x000fe20007ffe0ff */
[----:B------:R-:W-:Y:S06]  /*7bb0*/  @P1 BRA `(.L_x_14743) ;  /* 0x00000004006c1947 */ /* 0x000fec0003800000 */
[----:B------:R-:W1:Y:S01]  /*7bc0*/  LDC R4, c[0x0][0x3f4] ;  /* 0x0000fd00ff047b82 */ /* 0x000e620000000800 */
[----:B------:R-:W-:Y:S01]  /*7bd0*/  BSSY B2, `(.L_x_14744) ;  /* 0x000002e000027945 */ /* 0x000fe20003800000 */
[-C--:B-1----:R-:W-:Y:S02]  /*7be0*/  ISETP.GE.AND P0, PT, R200, R4.reuse, PT ;  /* 0x00000004c800720c */ /* 0x082fe40003f06270 */
[----:B------:R-:W-:-:S11]  /*7bf0*/  ISETP.GE.AND P1, PT, R203, R4, PT ;  /* 0x00000004cb00720c */ /* 0x000fd60003f26270 */
[----:B------:R-:W-:Y:S05]  /*7c00*/  @P0 BRA `(.L_x_14745) ;  /* 0x0000000000a80947 */ /* 0x000fea0003800000 */
[----:B------:R-:W1:Y:S01]  /*7c10*/  LDS.128 R4, [R30+0x18400] ;  /* 0x018400001e047984 */ /* 0x000e620000000c00 */
[----:B------:R-:W-:Y:S01]  /*7c20*/  SHF.R.U32.HI R33, RZ, 0x10, R29 ;  /* 0x00000010ff217819 */ /* 0x000fe2000001161d */
[----:B0-----:R-:W-:Y:S01]  /*7c30*/  HADD2.F32 R34, -RZ, R43.H0_H0 ;  /* 0x2000002bff227230 */ /* 0x001fe20000004100 */
        /* <DEDUP_REMOVED lines=39> */
.L_x_14745:
[----:B------:R-:W-:Y:S05]  /*7eb0*/  BSYNC B2 ;  /* 0x0000000000027941 */ /* 0x000fea0003800000 */
.L_x_14744:
        /* <DEDUP_REMOVED lines=14> */
[C---:B0-----:R-:W-:Y:S01]  /*7fa0*/  FMUL.FTZ R34, R25.reuse, R27 ;  /* 0x0000001b19227220 */ /* 0x041fe20000410000 */
        /* <DEDUP_REMOVED lines=28> */
.L_x_14743:
[----:B------:R-:W-:Y:S05]  /*8170*/  BSYNC B1 ;  /* 0x0000000000017941 */ /* 0x000fea0003800000 */
.L_x_14742:
        /* <DEDUP_REMOVED lines=50> */
.L_x_14748:
[----:B------:R-:W-:Y:S05]  /*84a0*/  BSYNC B1 ;  /* 0x0000000000017941 */ /* 0x000fea0003800000 */
.L_x_14747:
[----:B------:R-:W-:Y:S05]  /*84b0*/  @P1 BRA `(.L_x_14746) ;  /* 0x0000001400b41947 */ /* 0x000fea0003800000 */
[----:B-1----:R-:W1:Y:S01]  /*84c0*/  LDS.128 R4, [R3+0x2000] ;  /* 0x0020000003047984 */ /* 0x002e620000000c00 */
[--C-:B------:R-:W-:Y:S01]  /*84d0*/  SHF.R.U64 R27, R12, 0x10, R13.reuse ;  /* 0x000000100c1b7819 */ /* 0x100fe2000000120d */
[----:B------:R-:W-:Y:S01]  /*84e0*/  HADD2.F32 R14, -RZ, R47.H0_H0 ;  /* 0x2000002fff0e7230 */ /* 0x000fe20000004100 */
[----:B------:R-:W-:Y:S01]  /*84f0*/  SHF.R.U32.HI R13, RZ, 0x10, R13 ;  /* 0x00000010ff0d7819 */ /* 0x000fe2000001160d */
[----:B------:R-:W-:Y:S01]  /*8500*/  HADD2.F32 R12, -RZ, R49.H0_H0 ;  /* 0x20000031ff0c7230 */ /* 0x000fe20000004100 */
[--C-:B------:R-:W-:Y:S02]  /*8510*/  SHF.R.U32.HI R15, RZ, 0x10, R11.reuse ;  /* 0x00000010ff0f7819 */ /* 0x100fe4000001160b */
[----:B------:R-:W-:Y:S01]  /*8520*/  SHF.R.U64 R25, R10, 0x10, R11 ;  /* 0x000000100a197819 */ /* 0x000fe2000000120b */
[----:B------:R-:W-:Y:S02]  /*8530*/  HADD2.F32 R13, -RZ, R13.H0_H0 ;  /* 0x2000000dff0d7230 */ /* 0x000fe40000004100 */
[----:B------:R-:W-:-:S02]  /*8540*/  HADD2.F32 R15, -RZ, R15.H0_H0 ;  /* 0x2000000fff0f7230 */ /* 0x000fc40000004100 */
[--C-:B-1----:R-:W-:Y:S02]  /*8550*/  HADD2.F32 R10, -RZ, R7.reuse.H0_H0 ;  /* 0x20000007ff0a7230 */ /* 0x102fe40000004100 */
[----:B------:R-:W-:Y:S02]  /*8560*/  HADD2.F32 R11, -RZ, R7.H1_H1 ;  /* 0x30000007ff0b7230 */ /* 0x000fe40000004100 */
[--C-:B------:R-:W-:Y:S02]  /*8570*/  HADD2.F32 R7, -RZ, R4.reuse.H0_H0 ;  /* 0x20000004ff077230 */ /* 0x100fe40000004100 */
[----:B------:R-:W-:Y:S02]  /*8580*/  HADD2.F32 R4, -RZ, R4.H1_H1 ;  /* 0x30000004ff047230 */ /* 0x000fe40000004100 */
[C---:B------:R-:W-:Y:S01]  /*8590*/  FMUL.FTZ R24, R11.reuse, R13 ;  /* 0x0000000d0b187220 */ /* 0x040fe20000410000 */
[----:B------:R-:W-:Y:S01]  /*85a0*/  FMUL.FTZ R21, R11, R15 ;  /* 0x0000000f0b157220 */ /* 0x000fe20000410000 */
[----:B------:R-:W-:-:S02]  /*85b0*/  HADD2.F32 R8, -RZ, R6.H0_H0 ;  /* 0x20000006ff087230 */ /* 0x000fc40000004100 */
[----:B------:R-:W-:Y:S01]  /*85c0*/  FMUL.FTZ R20, R4, R14 ;  /* 0x0000000e04147220 */ /* 0x000fe20000410000 */
[----:B------:R-:W-:Y:S01]  /*85d0*/  FFMA.FTZ R26, R10, R15, R24 ;  /* 0x0000000f0a1a7223 */ /* 0x000fe20000010018 */
[----:B------:R-:W-:Y:S02]  /*85e0*/  HADD2.F32 R9, -RZ, R6.H1_H1 ;  /* 0x30000006ff097230 */ /* 0x000fe40000004100 */
[-C--:B------:R-:W-:Y:S01]  /*85f0*/  FMUL.FTZ R24, R4, R12.reuse ;  /* 0x0000000c04187220 */ /* 0x080fe20000410000 */
[C---:B------:R-:W-:Y:S01]  /*8600*/  FFMA.FTZ R20, R7.reuse, R12, -R20 ;  /* 0x0000000c07147223 */ /* 0x040fe20000010814 */
[----:B------:R-:W-:Y:S02]  /*8610*/  HADD2.F32 R6, -RZ, R5.H0_H0 ;  /* 0x20000005ff067230 */ /* 0x000fe40000004100 */
[----:B------:R-:W-:Y:S01]  /*8620*/  FFMA.FTZ R21, R10, R13, -R21 ;  /* 0x0000000d0a157223 */ /* 0x000fe20000010815 */
        /* <DEDUP_REMOVED lines=8> */
[C---:B------:R-:W-:Y:S01]  /*86b0*/  FFMA.FTZ R15, R8.reuse, R10, -R15 ;  /* 0x0000000a080f7223 */ /* 0x040fe2000001080f */
[C---:B------:R-:W-:Y:S01]  /*86c0*/  FMUL.FTZ R7, R5.reuse, R11 ;  /* 0x0000000b05077220 */ /* 0x040fe20000410000 */
[----:B------:R-:W-:Y:S01]  /*86d0*/  FMUL.FTZ R14, R5, R4 ;  /* 0x00000004050e7220 */ /* 0x000fe20000410000 */
[----:B------:R-:W-:-:S02]  /*86e0*/  FFMA.FTZ R8, R8, R12, R9 ;  /* 0x0000000c08087223 */ /* 0x000fc40000010009 */
[----:B------:R-:W-:Y:S01]  /*86f0*/  FFMA.FTZ R5, R6, R4, -R7 ;  /* 0x0000000406057223 */ /* 0x000fe20000010807 */
[----:B------:R-:W-:Y:S01]  /*8700*/  F2FP.F16.F32.PACK_AB R7, R26, R21 ;  /* 0x000000151a07723e */ /* 0x000fe200000000ff */
[----:B------:R-:W-:Y:S01]  /*8710*/  FFMA.FTZ R14, R6, R11, R14 ;  /* 0x0000000b060e7223 */ /* 0x000fe2000001000e */
[----:B------:R-:W-:Y:S02]  /*8720*/  F2FP.F16.F32.PACK_AB R4, R13, R20 ;  /* 0x000000140d04723e */ /* 0x000fe400000000ff */
[----:B------:R-:W-:Y:S02]  /*8730*/  F2FP.F16.F32.PACK_AB R6, R8, R15 ;  /* 0x0000000f0806723e */ /* 0x000fe400000000ff */
[----:B------:R-:W-:-:S05]  /*8740*/  F2FP.F16.F32.PACK_AB R5, R14, R5 ;  /* 0x000000050e05723e */ /* 0x000fca00000000ff */
[----:B------:R3:W-:Y:S01]  /*8750*/  STS.128 [R3+0x2000], R4 ;  /* 0x0020000403007388 */ /* 0x0007e20000000c00 */
[----:B------:R-:W-:Y:S05]  /*8760*/  BRA `(.L_x_14746) ;  /* 0x0000001400087947 */ /* 0x000fea0003800000 */
.L_x_14733:
        /* <DEDUP_REMOVED lines=30> */
[----:B------:R-:W2:Y:S01]  /*8950*/  LDL R0, [R1+0x24] ;  /* 0x0000240001007983 */ /* 0x000ea20000100800 */
[----:B------:R-:W1:Y:S03]  /*8960*/  LDC R39, c[0x0][0x3f4] ;  /* 0x0000fd00ff277b82 */ /* 0x000e660000000800 */
[----:B------:R-:W3:Y:S04]  /*8970*/  SHFL.IDX PT, R3, R24, RZ, 0x1c1f ;  /* 0x001c1fff18037589 */ /* 0x000ee800000e0000 */
[----:B------:R-:W-:Y:S04]  /*8980*/  SHFL.IDX PT, R14, R27, RZ, 0x1c1f ;  /* 0x001c1fff1b0e7589 */ /* 0x000fe800000e0000 */
[----:B------:R-:W-:Y:S01]  /*8990*/  SHFL.IDX PT, R4, R25, RZ, 0x1c1f ;  /* 0x001c1fff19047589 */ /* 0x000fe200000e0000 */
[----:B-1----:R-:W-:Y:S01]  /*89a0*/  ISETP.GE.AND P0, PT, R16, R39, PT ;  /* 0x000000271000720c */ /* 0x002fe20003f06270 */
[----:B--2---:R-:W-:-:S02]  /*89b0*/  IMAD R34, R0, R34, RZ ;  /* 0x0000002200227224 */ /* 0x004fc400078e02ff */
[----:B------:R-:W1:Y:S03]  /*89c0*/  SHFL.IDX PT, R0, R26, RZ, 0x1c1f ;  /* 0x001c1fff1a007589 */ /* 0x000e6600000e0000 */
[----:B------:R-:W-:-:S13]  /*89d0*/  ISETP.GE.OR P1, PT, R37, R34, P0 ;  /* 0x000000222500720c */ /* 0x000fda0000726670 */
[C---:B------:R-:W-:Y:S01]  /*89e0*/  @!P1 IMAD.SHL.U32 R5, R16.reuse, 0x2, RZ ;  /* 0x0000000210059824 */ /* 0x040fe200078e00ff */
[----:B------:R-:W-:-:S04]  /*89f0*/  @!P1 SHF.L.U64.HI R21, R16, 0x1, R41 ;  /* 0x0000000110159819 */ /* 0x000fc80000010229 */
[----:B---3--:R-:W-:-:S05]  /*8a00*/  @!P1 IADD3 R6, P2, R3, R5, RZ ;  /* 0x0000000503069210 */ /* 0x008fca0007f5e0ff */
[----:B-1----:R-:W-:-:S05]  /*8a10*/  @!P1 IMAD.X R7, R0, 0x1, R21, P2 ;  /* 0x0000000100079824 */ /* 0x002fca00010e0615 */
[----:B------:R-:W2:Y:S01]  /*8a20*/  @!P1 LD.E.128 R8, desc[UR40][R6.64] ;  /* 0x0000002806089980 */ /* 0x000ea2000c101d00 */
[----:B------:R-:W-:-:S05]  /*8a30*/  @!P1 IADD3 R14, P2, R14, R5, RZ ;  /* 0x000000050e0e9210 */ /* 0x000fca0007f5e0ff */
[----:B------:R-:W-:Y:S01]  /*8a40*/  @!P1 IMAD.X R5, R4, 0x1, R21, P2 ;  /* 0x0000000104059824 */ /* 0x000fe200010e0615 */
[----:B------:R-:W-:-:S06]  /*8a50*/  @!P1 MOV R4, R14 ;  /* 0x0000000e00049202 */ /* 0x000fcc0000000f00 */
[----:B------:R-:W3:Y:S01]  /*8a60*/  @!P1 LD.E.128 R4, desc[UR40][R4.64] ;  /* 0x0000002804049980 */ /* 0x000ee2000c101d00 */
[----:B------:R-:W-:Y:S02]  /*8a70*/  CS2R R20, SRZ ;  /* 0x0000000000147805 */ /* 0x000fe4000001ff00 */
[----:B------:R-:W-:Y:S02]  /*8a80*/  CS2R R28, SRZ ;  /* 0x00000000001c7805 */ /* 0x000fe4000001ff00 */
[----:B------:R-:W-:Y:S01]  /*8a90*/  CS2R R32, SRZ ;  /* 0x0000000000207805 */ /* 0x000fe2000001ff00 */
[----:B------:R-:W1:Y:S01]  /*8aa0*/  SHFL.IDX PT, R24, R24, 0x1, 0x1c1f ;  /* 0x003c1f0018187f89 */ /* 0x000e6200000e0000 */
[----:B------:R-:W-:-:S03]  /*8ab0*/  CS2R R30, SRZ ;  /* 0x00000000001e7805 */ /* 0x000fc6000001ff00 */
[----:B------:R4:W0:Y:S04]  /*8ac0*/  SHFL.IDX PT, R14, R27, 0x1, 0x1c1f ;  /* 0x003c1f001b0e7f89 */ /* 0x00082800000e0000 */
[----:B------:R-:W0:Y:S01]  /*8ad0*/  SHFL.IDX PT, R25, R25, 0x1, 0x1c1f ;  /* 0x003c1f0019197f89 */ /* 0x000e2200000e0000 */
[----:B--2---:R-:W-:Y:S02]  /*8ae0*/  @!P1 IMAD.MOV.U32 R21, RZ, RZ, R9 ;  /* 0x000000ffff159224 */ /* 0x004fe400078e0009 */
[----:B------:R-:W-:Y:S02]  /*8af0*/  @!P1 IMAD.MOV.U32 R20, RZ, RZ, R8 ;  /* 0x000000ffff149224 */ /* 0x000fe400078e0008 */
[----:B------:R-:W-:Y:S02]  /*8b00*/  IMAD.MOV.U32 R3, RZ, RZ, R21 ;  /* 0x000000ffff037224 */ /* 0x000fe400078e0015 */
[----:B------:R-:W-:-:S02]  /*8b10*/  IMAD.MOV.U32 R0, RZ, RZ, R20 ;  /* 0x000000ffff007224 */ /* 0x000fc400078e0014 */
[----:B------:R-:W-:Y:S01]  /*8b20*/  @!P1 IMAD.MOV.U32 R28, RZ, RZ, R10 ;  /* 0x000000ffff1c9224 */ /* 0x000fe200078e000a */
[----:B------:R-:W-:Y:S01]  /*8b30*/  PRMT R42, R42, 0x5410, R3 ;  /* 0x000054102a2a7816 */ /* 0x000fe20000000003 */
[----:B------:R-:W-:Y:S01]  /*8b40*/  @!P1 IMAD.MOV.U32 R29, RZ, RZ, R11 ;  /* 0x000000ffff1d9224 */ /* 0x000fe200078e000b */
[----:B------:R4:W2:Y:S01]  /*8b50*/  SHFL.IDX PT, R3, R26, 0x1, 0x1c1f ;  /* 0x003c1f001a037f89 */ /* 0x0008a200000e0000 */
[----:B------:R-:W-:Y:S01]  /*8b60*/  PRMT R53, R53, 0x5410, R0 ;  /* 0x0000541035357816 */ /* 0x000fe20000000000 */
[----:B------:R-:W-:Y:S01]  /*8b70*/  IMAD.MOV.U32 R0, RZ, RZ, R28 ;  /* 0x000000ffff007224 */ /* 0x000fe200078e001c */
[----:B---3--:R-:W-:Y:S01]  /*8b80*/  @!P1 MOV R32, R6 ;  /* 0x0000000600209202 */ /* 0x008fe20000000f00 */
[----:B------:R-:W-:Y:S02]  /*8b90*/  IMAD.MOV.U32 R8, RZ, RZ, R29 ;  /* 0x000000ffff087224 */ /* 0x000fe400078e001d */
[----:B------:R-:W-:Y:S02]  /*8ba0*/  @!P1 IMAD.MOV.U32 R31, RZ, RZ, R5 ;  /* 0x000000ffff1f9224 */ /* 0x000fe400078e0005 */
[----:B------:R-:W-:Y:S01]  /*8bb0*/  @!P1 IMAD.MOV.U32 R30, RZ, RZ, R4 ;  /* 0x000000ffff1e9224 */ /* 0x000fe200078e0004 */
[----:B------:R-:W-:Y:S01]  /*8bc0*/  PRMT R35, R0, 0x5410, R8 ;  /* 0x0000541000237816 */ /* 0x000fe20000000008 */
[----:B------:R-:W-:-:S02]  /*8bd0*/  @!P1 IMAD.MOV.U32 R33, RZ, RZ, R7 ;  /* 0x000000ffff219224 */ /* 0x000fc400078e0007 */
[----:B------:R-:W-:Y:S02]  /*8be0*/  IMAD.MOV.U32 R4, RZ, RZ, R31 ;  /* 0x000000ffff047224 */ /* 0x000fe400078e001f */
[----:B------:R-:W-:Y:S02]  /*8bf0*/  IMAD.MOV.U32 R5, RZ, RZ, R32 ;  /* 0x000000ffff057224 */ /* 0x000fe400078e0020 */
[----:B------:R-:W-:Y:S01]  /*8c00*/  IMAD.MOV.U32 R0, RZ, RZ, R30 ;  /* 0x000000ffff007224 */ /* 0x000fe200078e001e */
[----:B------:R-:W-:Y:S01]  /*8c10*/  PRMT R42, R4, 0x7610, R42 ;  /* 0x00007610042a7816 */ /* 0x000fe2000000002a */
[----:B------:R-:W-:Y:S01]  /*8c20*/  IMAD.MOV.U32 R6, RZ, RZ, R33 ;  /* 0x000000ffff067224 */ /* 0x000fe200078e0021 */
[----:B------:R-:W-:Y:S02]  /*8c30*/  PRMT R53, R5, 0x7610, R53 ;  /* 0x0000761005357816 */ /* 0x000fe40000000035 */
[----:B------:R-:W-:Y:S02]  /*8c40*/  CS2R R4, SRZ ;  /* 0x0000000000047805 */ /* 0x000fe4000001ff00 */
[----:B01--4-:R-:W-:-:S07]  /*8c50*/  PRMT R48, R0, 0x5410, R6 ;  /* 0x0000541000307816 */ /* 0x013fce0000000006 */
.L_x_15021:
[----:B------:R-:W3:Y:S01]  /*8c60*/  LDL R6, [R1+0x8c] ;  /* 0x00008c0001067983 */ /* 0x000ee20000100800 */
[----:B------:R-:W-:Y:S01]  /*8c70*/  VIADD R37, R37, 0x40 ;  /* 0x0000004025257836 */ /* 0x000fe20000000000 */
[----:B------:R-:W-:Y:S01]  /*8c80*/  BSSY B1, `(.L_x_14750) ;  /* 0x0000016000017945 */ /* 0x000fe20003800000 */
[----:B------:R-:W-:Y:S02]  /*8c90*/  CS2R R8, SRZ ;  /* 0x0000000000087805 */ /* 0x000fe4000001ff00 */
[----:B------:R-:W-:Y:S02]  /*8ca0*/  CS2R R10, SRZ ;  /* 0x00000000000a7805 */ /* 0x000fe4000001ff00 */
[----:B------:R-:W-:Y:S02]  /*8cb0*/  ISETP.GE.AND P1, PT, R37, R34, PT ;  /* 0x000000222500720c */ /* 0x000fe40003f26270 */
[----:B---3--:R-:W-:-:S04]  /*8cc0*/  LEA.HI R0, R6, R6, RZ, 0x1 ;  /* 0x0000000606007211 */ /* 0x008fc800078f08ff */
        /* <DEDUP_REMOVED lines=13> */
[--C-:B--2---:R-:W-:Y:S02]  /*8da0*/  IMAD.X R9, R3, 0x1, R6.reuse, P1 ;  /* 0x0000000103097824 */ /* 0x104fe400008e0606 */
[----:B------:R-:W-:-:S04]  /*8db0*/  IMAD.X R5, R25, 0x1, R6, P2 ;  /* 0x0000000119057824 */ /* 0x000fc800010e0606 */
[----:B------:R-:W5:Y:S04]  /*8dc0*/  LD.E.128 R8, desc[UR40][R8.64] ;  /* 0x0000002808087980 */ /* 0x000f68000c101d00 */
[----:B------:R-:W5:Y:S02]  /*8dd0*/  LD.E.128 R4, desc[UR40][R4.64] ;  /* 0x0000002804047980 */ /* 0x000f64000c101d00 */
.L_x_14751:
[----:B------:R-:W-:Y:S05]  /*8de0*/  BSYNC B1 ;  /* 0x0000000000017941 */ /* 0x000fea0003800000 */
.L_x_14750:
[----:B--2---:R-:W2:Y:S01]  /*8df0*/  LDL R3, [R1+0x50] ;  /* 0x0000500001037983 */ /* 0x004ea20000100800 */
[----:B------:R-:W0:Y:S01]  /*8e00*/  SYNCS.PHASECHK.TRANS64.TRYWAIT P1, [R19+URZ+0x32400], R12 ;  /* 0x0324000c130075a7 */ /* 0x000e22000802017f */
[----:B-----5:R-:W-:Y:S01]  /*8e10*/  IMAD.MOV.U32 R13, RZ, RZ, R4 ;  /* 0x000000ffff0d7224 */ /* 0x020fe200078e0004 */
[----:B------:R-:W-:Y:S01]  /*8e20*/  IADD3 R15, R22, 0x40, RZ ;  /* 0x00000040160f7810 */ /* 0x000fe20007ffe0ff */
[----:B------:R-:W-:Y:S01]  /*8e30*/  IMAD.MOV.U32 R14, RZ, RZ, R5 ;  /* 0x000000ffff0e7224 */ /* 0x000fe200078e0005 */
[----:B------:R-:W-:Y:S01]  /*8e40*/  BSSY B1, `(.L_x_14752) ;  /* 0x000000d000017945 */ /* 0x000fe20003800000 */
[----:B------:R-:W-:-:S03]  /*8e50*/  IMAD.IADD R37, R16, 0x1, R39 ;  /* 0x0000000110257824 */ /* 0x000fc600078e0227 */
[----:B------:R-:W-:Y:S01]  /*8e60*/  PRMT R54, R13, 0x5410, R14 ;  /* 0x000054100d367816 */ /* 0x000fe2000000000e */
[----:B------:R-:W-:Y:S02]  /*8e70*/  IMAD.MOV.U32 R13, RZ, RZ, R7 ;  /* 0x000000ffff0d7224 */ /* 0x000fe400078e0007 */
[----:B------:R-:W-:Y:S01]  /*8e80*/  IMAD.MOV.U32 R14, RZ, RZ, R8 ;  /* 0x000000ffff0e7224 */ /* 0x000fe200078e0008 */
[----:B--2---:R-:W-:-:S04]  /*8e90*/  VIADDMNMX R3, R34, -R3, 0x80, PT ;  /* 0x0000008022037446 */ /* 0x004fc80003800903 */
[-C--:B------:R-:W-:Y:S02]  /*8ea0*/  ISETP.GE.OR P2, PT, R22, R3.reuse, P0 ;  /* 0x000000031600720c */ /* 0x080fe40000746670 */
[----:B------:R-:W-:Y:S01]  /*8eb0*/  ISETP.GE.OR P0, PT, R15, R3, P0 ;  /* 0x000000030f00720c */ /* 0x000fe20000706670 */
[----:B------:R-:W-:Y:S02]  /*8ec0*/  IMAD.MOV.U32 R3, RZ, RZ, R6 ;  /* 0x000000ffff037224 */ /* 0x000fe400078e0006 */
[----:B------:R-:W-:-:S03]  /*8ed0*/  IMAD.MOV.U32 R15, RZ, RZ, R9 ;  /* 0x000000ffff0f7224 */ /* 0x000fc600078e0009 */
[----:B------:R-:W-:Y:S02]  /*8ee0*/  PRMT R55, R3, 0x5410, R13 ;  /* 0x0000541003377816 */ /* 0x000fe4000000000d */
[----:B------:R-:W-:Y:S01]  /*8ef0*/  PRMT R56, R14, 0x5410, R15 ;  /* 0x000054100e387816 */ /* 0x000fe2000000000f */
[----:B0-----:R-:W-:Y:S06]  /*8f00*/  @!P1 BRA `(.L_x_14753) ;  /* 0x000001a800e49947 */ /* 0x001fec0003800000 */
.L_x_15022:
[----:B------:R-:W-:Y:S05]  /*8f10*/  BSYNC B1 ;  /* 0x0000000000017941 */ /* 0x000fea0003800000 */
.L_x_14752:
[----:B------:R-:W-:Y:S01]  /*8f20*/  BSSY B1, `(.L_x_14754) ;  /* 0x0000064000017945 */ /* 0x000fe20003800000 */
[----:B------:R-:W-:Y:S01]  /*8f30*/  IMAD.MOV.U32 R3, RZ, RZ, R10 ;  /* 0x000000ffff037224 */ /* 0x000fe200078e000a */
[----:B------:R-:W-:Y:S01]  /*8f40*/  LOP3.LUT R37, R37, 0x38, RZ, 0xc0, !PT ;  /* 0x0000003825257812 */ /* 0x000fe200078ec0ff */
[----:B------:R-:W-:Y:S01]  /*8f50*/  IMAD.MOV.U32 R34, RZ, RZ, R11 ;  /* 0x000000ffff227224 */ /* 0x000fe200078e000b */
[----:B------:R-:W-:Y:S06]  /*8f60*/  @P2 BRA `(.L_x_14755) ;  /* 0x00000004007c2947 */ /* 0x000fec0003800000 */
[----:B------:R-:W2:Y:S01]  /*8f70*/  LDL R25, [R1+0x64] ;  /* 0x0000640001197983 */ /* 0x000ea20000100800 */
[----:B------:R-:W-:Y:S01]  /*8f80*/  IMAD.SHL.U32 R36, R36, 0x40, RZ ;  /* 0x0000004024247824 */ /* 0x000fe200078e00ff */
[--C-:B------:R-:W-:Y:S01]  /*8f90*/  SHF.R.U64 R50, R30, 0x10, R31.reuse ;  /* 0x000000101e327819 */ /* 0x100fe2000000121f */
[--C-:B------:R-:W-:Y:S01]  /*8fa0*/  HADD2.F32 R41, -RZ, R42.reuse.H0_H0 ;  /* 0x2000002aff297230 */ /* 0x100fe20000004100 */
[----:B------:R-:W-:Y:S01]  /*8fb0*/  SHF.R.U32.HI R38, RZ, 0x10, R31 ;  /* 0x00000010ff267819 */ /* 0x000fe2000001161f */
[----:B------:R-:W-:Y:S01]  /*8fc0*/  HADD2.F32 R39, -RZ, R42.H1_H1 ;  /* 0x3000002aff277230 */ /* 0x000fe20000004100 */
[----:B------:R-:W-:Y:S02]  /*8fd0*/  LOP3.LUT R24, R36, 0x1c0, RZ, 0xc0, !PT ;  /* 0x000001c024187812 */ /* 0x000fe400078ec0ff */
[----:B------:R-:W-:Y:S01]  /*8fe0*/  SHF.R.U64 R52, R20, 0x10, R21 ;  /* 0x0000001014347819 */ /* 0x000fe20000001215 */
[----:B------:R-:W-:Y:S01]  /*8ff0*/  HADD2.F32 R38, -RZ, R38.H0_H0 ;  /* 0x20000026ff267230 */ /* 0x000fe20000004100 */
[----:B------:R-:W-:-:S02]  /*9000*/  SHF.R.U32.HI R13, RZ, 0x3, R24 ;  /* 0x00000003ff0d7819 */ /* 0x000fc40000011618 */
[----:B0-----:R-:W-:Y:S02]  /*9010*/  LOP3.LUT R12, R24, 0x38, R16, 0xf8, !PT ;  /* 0x00000038180c7812 */ /* 0x001fe400078ef810 */
[----:B------:R-:W-:Y:S02]  /*9020*/  LOP3.LUT R24, R13, R37, R24, 0x1e, !PT ;  /* 0x000000250d187212 */ /* 0x000fe400078e1e18 */
[----:B------:R-:W-:Y:S02]  /*9030*/  LOP3.LUT R12, R12, R13, RZ, 0x3c, !PT ;  /* 0x0000000d0c0c7212 */ /* 0x000fe400078e3cff */
[----:B------:R-:W-:Y:S02]  /*9040*/  SHF.R.U32.HI R40, RZ, 0x10, R21 ;  /* 0x00000010ff287819 */ /* 0x000fe40000011615 */
[--C-:B------:R-:W-:Y:S02]  /*9050*/  SHF.R.U64 R49, R32, 0x10, R33.reuse ;  /* 0x0000001020317819 */ /* 0x100fe40000001221 */
[----:B------:R-:W-:-:S02]  /*9060*/  SHF.R.U32.HI R44, RZ, 0x10, R33 ;  /* 0x00000010ff2c7819 */ /* 0x000fc40000011621 */
[--C-:B------:R-:W-:Y:S02]  /*9070*/  SHF.R.U64 R51, R28, 0x10, R29.reuse ;  /* 0x000000101c337819 */ /* 0x100fe4000000121d */
[----:B------:R-:W-:Y:S01]  /*9080*/  SHF.R.U32.HI R46, RZ, 0x10, R29 ;  /* 0x00000010ff2e7819 */ /* 0x000fe2000001161d */
[C---:B--2---:R-:W-:Y:S01]  /*9090*/  IMAD R24, R25.reuse, 0x200, R24 ;  /* 0x0000020019187824 */ /* 0x044fe200078e0218 */
[----:B------:R-:W-:-:S03]  /*90a0*/  LEA R12, R25, R12, 0x9 ;  /* 0x0000000c190c7211 */ /* 0x000fc600078e48ff */
        /* <DEDUP_REMOVED lines=75> */
.L_x_14755:
[----:B------:R-:W-:Y:S05]  /*9560*/  BSYNC B1 ;  /* 0x0000000000017941 */ /* 0x000fea0003800000 */
.L_x_14754:
[----:B------:R-:W-:Y:S01]  /*9570*/  PRMT R41, R3, 0x5410, R34 ;  /* 0x0000541003297816 */ /* 0x000fe20000000022 */
[----:B------:R-:W-:Y:S06]  /*9580*/  @P0 BRA `(.L_x_14746) ;  /* 0x0000000400800947 */ /* 0x000fec0003800000 */
[----:B------:R-:W2:Y:S01]  /*9590*/  LDL R20, [R1+0x68] ;  /* 0x0000680001147983 */ /* 0x000ea20000100800 */
[C---:B01----:R-:W-:Y:S02]  /*95a0*/  VIADD R12, R22.reuse, 0x40 ;  /* 0x00000040160c7836 */ /* 0x043fe40000000000 */
[----:B------:R-:W-:Y:S01]  /*95b0*/  VIADD R13, R22, 0x40 ;  /* 0x00000040160d7836 */ /* 0x000fe20000000000 */
[----:B------:R-:W3:Y:S01]  /*95c0*/  LDL R42, [R1+0x194] ;  /* 0x00019400012a7983 */ /* 0x000ee20000100800 */
[----:B------:R-:W-:Y:S02]  /*95d0*/  IMAD.SHL.U32 R12, R12, 0x40, RZ ;  /* 0x000000400c0c7824 */ /* 0x000fe400078e00ff */
[----:B------:R-:W-:-:S03]  /*95e0*/  IMAD.SHL.U32 R13, R13, 0x40, RZ ;  /* 0x000000400d0d7824 */ /* 0x000fc600078e00ff */
[----:B------:R-:W-:Y:S02]  /*95f0*/  LOP3.LUT R12, R12, 0x1c0, RZ, 0xc0, !PT ;  /* 0x000001c00c0c7812 */ /* 0x000fe400078ec0ff */
[----:B------:R-:W-:Y:S02]  /*9600*/  LOP3.LUT R13, R13, 0x1c0, RZ, 0xc0, !PT ;  /* 0x000001c00d0d7812 */ /* 0x000fe400078ec0ff */
[----:B------:R-:W-:-:S04]  /*9610*/  SHF.R.U32.HI R12, RZ, 0x3, R12 ;  /* 0x00000003ff0c7819 */ /* 0x000fc8000001160c */
[----:B------:R-:W-:Y:S01]  /*9620*/  LOP3.LUT R37, R12, R37, R13, 0x1e, !PT ;  /* 0x000000250c257212 */ /* 0x000fe200078e1e0d */
[----:B------:R-:W-:Y:S01]  /*9630*/  HADD2.F32 R21, -RZ, R54.H1_H1 ;  /* 0x30000036ff157230 */ /* 0x000fe20000004100 */
[----:B------:R-:W-:Y:S02]  /*9640*/  SHF.R.U64 R40, R8, 0x10, R9 ;  /* 0x0000001008287819 */ /* 0x000fe40000001209 */
[----:B------:R-:W-:Y:S02]  /*9650*/  SHF.R.U32.HI R30, RZ, 0x10, R5 ;  /* 0x00000010ff1e7819 */ /* 0x000fe40000011605 */
[--C-:B------:R-:W-:Y:S02]  /*9660*/  SHF.R.U64 R39, R10, 0x10, R11.reuse ;  /* 0x000000100a277819 */ /* 0x100fe4000000120b */
[----:B------:R-:W-:Y:S01]  /*9670*/  SHF.R.U32.HI R38, RZ, 0x10, R11 ;  /* 0x00000010ff267819 */ /* 0x000fe2000001160b */
[----:B------:R-:W-:Y:S01]  /*9680*/  HADD2.F32 R11, -RZ, R56.H1_H1 ;  /* 0x30000038ff0b7230 */ /* 0x000fe20000004100 */
[----:B------:R-:W-:Y:S01]  /*9690*/  SHF.R.U32.HI R28, RZ, 0x10, R9 ;  /* 0x00000010ff1c7819 */ /* 0x000fe20000011609 */
[----:B------:R-:W-:Y:S01]  /*96a0*/  HADD2.F32 R30, -RZ, R30.H0_H0 ;  /* 0x2000001eff1e7230 */ /* 0x000fe20000004100 */
[----:B------:R-:W-:-:S02]  /*96b0*/  SHF.R.U64 R35, R6, 0x10, R7 ;  /* 0x0000001006237819 */ /* 0x000fc40000001207 */
[----:B------:R-:W-:Y:S01]  /*96c0*/  SHF.R.U32.HI R33, RZ, 0x10, R7 ;  /* 0x00000010ff217819 */ /* 0x000fe20000011607 */
[----:B--2---:R-:W-:-:S04]  /*96d0*/  IMAD.IADD R20, R20, 0x1, R37 ;  /* 0x0000000114147824 */ /* 0x004fc800078e0225 */
[----:B------:R-:W-:Y:S01]  /*96e0*/  IMAD R20, R20, 0x2, R19 ;  /* 0x0000000214147824 */ /* 0x000fe200078e0213 */
[----:B---3--:R-:W0:Y:S04]  /*96f0*/  LDS.128 R12, [R42+0x18400] ;  /* 0x018400002a0c7984 */ /* 0x008e280000000c00 */
[----:B------:R-:W1:Y:S01]  /*9700*/  LDS.128 R24, [R20+0x18400] ;  /* 0x0184000014187984 */ /* 0x000e620000000c00 */
[----:B------:R-:W-:Y:S01]  /*9710*/  SHF.R.U64 R37, R4, 0x10, R5 ;  /* 0x0000001004257819 */ /* 0x000fe20000001205 */
[----:B0-----:R-:W-:Y:S02]  /*9720*/  HADD2.F32 R4, -RZ, R13.H0_H0 ;  /* 0x2000000dff047230 */ /* 0x001fe40000004100 */
[--C-:B-1----:R-:W-:Y:S02]  /*9730*/  HADD2.F32 R8, -RZ, R25.reuse.H0_H0 ;  /* 0x20000019ff087230 */ /* 0x102fe40000004100 */
[----:B------:R-:W-:-:S03]  /*9740*/  HADD2.F32 R25, -RZ, R25.H1_H1 ;  /* 0x30000019ff197230 */ /* 0x000fc60000004100 */
[C---:B------:R-:W-:Y:S01]  /*9750*/  FMUL.FTZ R29, R8.reuse, R21 ;  /* 0x00000015081d7220 */ /* 0x040fe20000410000 */
[-C--:B------:R-:W-:Y:S01]  /*9760*/  FMUL.FTZ R31, R8, R11.reuse ;  /* 0x0000000b081f7220 */ /* 0x080fe20000410000 */
[----:B------:R-:W-:Y:S02]  /*9770*/  HADD2.F32 R13, -RZ, R13.H1_H1 ;  /* 0x3000000dff0d7230 */ /* 0x000fe40000004100 */
[----:B------:R-:W-:Y:S01]  /*9780*/  FMUL.FTZ R32, R25, R30 ;  /* 0x0000001e19207220 */ /* 0x000fe20000410000 */
[----:B------:R-:W-:Y:S02]  /*9790*/  HADD2.F32 R8, -RZ, R28.H0_H0 ;  /* 0x2000001cff087230 */ /* 0x000fe40000004100 */
[C---:B------:R-:W-:Y:S01]  /*97a0*/  FFMA.FTZ R29, R4.reuse, R11, -R29 ;  /* 0x0000000b041d7223 */ /* 0x040fe2000001081d */
[----:B------:R-:W-:Y:S02]  /*97b0*/  HADD2.F32 R7, -RZ, R24.H0_H0 ;  /* 0x20000018ff077230 */ /* 0x000fe40000004100 */
[----:B------:R-:W-:Y:S01]  /*97c0*/  FFMA.FTZ R31, R4, R21, R31 ;  /* 0x00000015041f7223 */ /* 0x000fe2000001001f */
[----:B------:R-:W-:-:S02]  /*97d0*/  HADD2.F32 R28, -RZ, R54.H0_H0 ;  /* 0x20000036ff1c7230 */ /* 0x000fc40000004100 */
[----:B------:R-:W-:Y:S02]  /*97e0*/  HADD2.F32 R4, -RZ, R56.H0_H0 ;  /* 0x20000038ff047230 */ /* 0x000fe40000004100 */
[-C--:B------:R-:W-:Y:S01]  /*97f0*/  FFMA.FTZ R34, R13, R8.reuse, -R32 ;  /* 0x000000080d227223 */ /* 0x080fe20000010820 */
[----:B------:R-:W-:Y:S02]  /*9800*/  HADD2.F32 R3, -RZ, R12.H0_H0 ;  /* 0x2000000cff037230 */ /* 0x000fe40000004100 */
[----:B------:R-:W-:Y:S01]  /*9810*/  FMUL.FTZ R36, R25, R8 ;  /* 0x0000000819247220 */ /* 0x000fe20000410000 */
[C---:B------:R-:W-:Y:S01]  /*9820*/  FMUL.FTZ R32, R7.reuse, R28 ;  /* 0x0000001c07207220 */ /* 0x040fe20000410000 */
[----:B------:R-:W-:Y:S02]  /*9830*/  HADD2.F32 R9, -RZ, R26.H0_H0 ;  /* 0x2000001aff097230 */ /* 0x000fe40000004100 */
[----:B------:R-:W-:Y:S01]  /*9840*/  FMUL.FTZ R7, R7, R4 ;  /* 0x0000000407077220 */ /* 0x000fe20000410000 */
[----:B------:R-:W-:-:S02]  /*9850*/  HADD2.F32 R8, -RZ, R55.H0_H0 ;  /* 0x20000037ff087230 */ /* 0x000fc40000004100 */
[----:B------:R-:W-:Y:S01]  /*9860*/  FFMA.FTZ R36, R13, R30, R36 ;  /* 0x0000001e0d247223 */ /* 0x000fe20000010024 */
[C---:B------:R-:W-:Y:S01]  /*9870*/  FFMA.FTZ R32, R3.reuse, R4, -R32 ;  /* 0x0000000403207223 */ /* 0x040fe20000010820 */
[----:B------:R-:W-:Y:S02]  /*9880*/  HADD2.F32 R5, -RZ, R14.H0_H0 ;  /* 0x2000000eff057230 */ /* 0x000fe40000004100 */
[----:B------:R-:W-:Y:S01]  /*9890*/  FFMA.FTZ R13, R3, R28, R7 ;  /* 0x0000001c030d7223 */ /* 0x000fe20000010007 */
[----:B------:R-:W-:Y:S02]  /*98a0*/  HADD2.F32 R4, -RZ, R41.H0_H0 ;  /* 0x20000029ff047230 */ /* 0x000fe40000004100 */
[----:B------:R-:W-:Y:S01]  /*98b0*/  FMUL.FTZ R28, R9, R8 ;  /* 0x00000008091c7220 */ /* 0x000fe20000410000 */
[----:B------:R-:W-:Y:S02]  /*98c0*/  HADD2.F32 R10, -RZ, R27.H0_H0 ;  /* 0x2000001bff0a7230 */ /* 0x000fe40000004100 */
[----:B------:R-:W-:-:S02]  /*98d0*/  HADD2.F32 R3, -RZ, R41.H1_H1 ;  /* 0x30000029ff037230 */ /* 0x000fc40000004100 */
[----:B------:R-:W-:Y:S02]  /*98e0*/  HADD2.F32 R7, -RZ, R55.H1_H1 ;  /* 0x30000037ff077230 */ /* 0x000fe40000004100 */
[-C--:B------:R-:W-:Y:S01]  /*98f0*/  FMUL.FTZ R30, R9, R4.reuse ;  /* 0x00000004091e7220 */ /* 0x080fe20000410000 */
[----:B------:R-:W-:Y:S01]  /*9900*/  FFMA.FTZ R21, R5, R4, -R28 ;  /* 0x0000000405157223 */ /* 0x000fe2000001081c */
[----:B------:R-:W-:Y:S02]  /*9910*/  HADD2.F32 R6, -RZ, R15.H0_H0 ;  /* 0x2000000fff067230 */ /* 0x000fe40000004100 */
[----:B------:R-:W-:Y:S02]  /*9920*/  HADD2.F32 R4, -RZ, R38.H0_H0 ;  /* 0x20000026ff047230 */ /* 0x000fe40000004100 */
[C---:B------:R-:W-:Y:S01]  /*9930*/  FMUL.FTZ R9, R10.reuse, R7 ;  /* 0x000000070a097220 */ /* 0x040fe20000410000 */
[----:B------:R-:W-:Y:S02]  /*9940*/  HADD2.F32 R27, -RZ, R27.H1_H1 ;  /* 0x3000001bff1b7230 */ /* 0x000fe40000004100 */
[----:B------:R-:W-:Y:S01]  /*9950*/  FMUL.FTZ R38, R10, R3 ;  /* 0x000000030a267220 */ /* 0x000fe20000410000 */
[----:B------:R-:W-:-:S02]  /*9960*/  HADD2.F32 R28, -RZ, R33.H0_H0 ;  /* 0x20000021ff1c7230 */ /* 0x000fc40000004100 */
[----:B------:R-:W-:Y:S01]  /*9970*/  FFMA.FTZ R10, R5, R8, R30 ;  /* 0x00000008050a7223 */ /* 0x000fe2000001001e */
[----:B------:R-:W-:Y:S02]  /*9980*/  HADD2.F32 R15, -RZ, R15.H1_H1 ;  /* 0x3000000fff0f7230 */ /* 0x000fe40000004100 */
[C---:B------:R-:W-:Y:S01]  /*9990*/  FFMA.FTZ R25, R6.reuse, R3, -R9 ;  /* 0x0000000306197223 */ /* 0x040fe20000010809 */
[----:B------:R-:W-:Y:S01]  /*99a0*/  FFMA.FTZ R38, R6, R7, R38 ;  /* 0x0000000706267223 */ /* 0x000fe20000010026 */
[----:B------:R-:W-:Y:S02]  /*99b0*/  HADD2.F32 R24, -RZ, R24.H1_H1 ;  /* 0x30000018ff187230 */ /* 0x000fe40000004100 */
[C---:B------:R-:W-:Y:S01]  /*99c0*/  FMUL.FTZ R8, R27.reuse, R28 ;  /* 0x0000001c1b087220 */ /* 0x040fe20000410000 */
[----:B------:R-:W-:Y:S02]  /*99d0*/  HADD2.F32 R26, -RZ, R26.H1_H1 ;  /* 0x3000001aff1a7230 */ /* 0x000fe40000004100 */
        /* <DEDUP_REMOVED lines=27> */
.L_x_14746:
[----:B------:R-:W-:Y:S05]  /*9b90*/  BSYNC B0 ;  /* 0x0000000000007941 */ /* 0x000fea0003800000 */
.L_x_14732:
        /* <DEDUP_REMOVED lines=8> */
.L_x_14729:
[----:B---3--:R-:W3:Y:S01]  /*9c20*/  S2R R3, SR_TID.X ;  /* 0x0000000000037919 */ /* 0x008ee20000002100 */
[----:B-12---:R-:W-:Y:S01]  /*9c30*/  IMAD.U32 R4, RZ, RZ, UR37 ;  /* 0x00000025ff047e24 */ /* 0x006fe2000f8e00ff */
[----:B------:R-:W-:Y:S05]  /*9c40*/  WARPSYNC.ALL ;  /* 0x0000000000007948 */ /* 0x000fea0003800000 */
[----:B------:R-:W-:Y:S02]  /*9c50*/  ISETP.NE.AND P1, PT, R4, 0x3, PT ;  /* 0x000000030400780c */ /* 0x000fe40003f25270 */
[----:B---3--:R-:W-:-:S04]  /*9c60*/  SHF.R.U32.HI R3, RZ, 0x7, R3 ;  /* 0x00000007ff037819 */ /* 0x008fc80000011603 */
[----:B------:R-:W-:-:S05]  /*9c70*/  IADD3 R3, R3, 0x8, RZ ;  /* 0x0000000803037810 */ /* 0x000fca0007ffe0ff */
[----:B------:R1:W-:Y:S06]  /*9c80*/  BAR.SYNC.DEFER_BLOCKING R3, 0x100 ;  /* 0x000400030000751d */ /* 0x0003ec0000010000 */
[----:B------:R-:W-:Y:S05]  /*9c90*/  @!P1 BRA `(.L_x_14756) ;  /* 0x0000000000049947 */ /* 0x000fea0003800000 */
[----:B------:R-:W-:Y:S01]  /*9ca0*/  BPT.TRAP 0x1 ;  /* 0x000000040000795c */ /* 0x000fe20000300000 */
.L_x_14756:
[----:B------:R-:W-:Y:S01]  /*9cb0*/  IMAD R179, R2, 0x8, R19 ;  /* 0x0000000802b37824 */ /* 0x000fe200078e0213 */
[----:B------:R-:W-:-:S04]  /*9cc0*/  SHF.L.U32 R8, R23, 0x1f, RZ ;  /* 0x0000001f17087819 */ /* 0x000fc800000006ff */
[----:B------:R2:W3:Y:S01]  /*9cd0*/  SYNCS.PHASECHK.TRANS64.TRYWAIT P0, [R179+URZ+0x32430], R8 ;  /* 0x03243008b30075a7 */ /* 0x0004e2000800017f */
[----:B------:R-:W-:Y:S05]  /*9ce0*/  @!P1 BRA `(.L_x_14757) ;  /* 0x0000000000049947 */ /* 0x000fea0003800000 */
[----:B------:R-:W-:Y:S01]  /*9cf0*/  BPT.TRAP 0x1 ;  /* 0x000000040000795c */ /* 0x000fe20000300000 */
.L_x_14757:
[----:B------:R-:W-:-:S05]  /*9d00*/  VIADD R4, R19, 0x1c400 ;  /* 0x0001c40013047836 */ /* 0x000fca0000000000 */
[----:B------:R-:W-:-:S04]  /*9d10*/  SHF.R.U32.HI R4, RZ, 0x4, R4 ;  /* 0x00000004ff047819 */ /* 0x000fc80000011604 */
[----:B------:R-:W-:-:S04]  /*9d20*/  LOP3.LUT R4, R4, 0x3fff, RZ, 0xc0, !PT ;  /* 0x00003fff04047812 */ /* 0x000fc800078ec0ff */
[----:B------:R-:W-:-:S05]  /*9d30*/  LOP3.LUT R4, R4, 0x10000, RZ, 0xfc, !PT ;  /* 0x0001000004047812 */ /* 0x000fca00078efcff */
[----:B------:R4:W-:Y:S01]  /*9d40*/  STL [R1+0x4c], R4 ;  /* 0x00004c0401007387 */ /* 0x0009e20000100800 */
[----:B---3--:R-:W-:Y:S05]  /*9d50*/  @P0 BRA `(.L_x_14758) ;  /* 0x0000000000080947 */ /* 0x008fea0003800000 */
[----:B------:R-:W3:Y:S02]  /*9d60*/  SYNCS.PHASECHK.TRANS64.TRYWAIT P0, [R179+URZ+0x32430], R8 ;  /* 0x03243008b30075a7 */ /* 0x000ee4000800017f */
[----:B---3--:R-:W-:Y:S05]  /*9d70*/  @!P0 BRA `(.L_x_14759) ;  /* 0x0000019c005c8947 */ /* 0x008fea0003800000 */
.L_x_14758:
[----:B----4-:R-:W4:Y:S01]  /*9d80*/  LDL R4, [R1+0x4c] ;  /* 0x00004c0001047983 */ /* 0x010f220000100800 */
[----:B------:R-:W-:Y:S01]  /*9d90*/  IMAD.MOV.U32 R5, RZ, RZ, 0x40000040 ;  /* 0x40000040ff057424 */ /* 0x000fe200078e00ff */
[----:B------:R-:W-:Y:S05]  /*9da0*/  WARPSYNC.ALL ;  /* 0x0000000000007948 */ /* 0x000fea0003800000 */
[C---:B------:R-:W-:Y:S01]  /*9db0*/  R2UR UR4, R224.reuse ;  /* 0x00000000e00472ca */ /* 0x040fe200000e0000 */
[----:B0-----:R-:W-:Y:S01]  /*9dc0*/  WARPGROUP.ARRIVE ;  /* 0x00000000000079c5 */ /* 0x001fe20000000000 */
[----:B------:R-:W-:Y:S01]  /*9dd0*/  R2UR UR5, R225 ;  /* 0x00000000e10572ca */ /* 0x000fe200000e0000 */
[----:B------:R-:W-:Y:S01]  /*9de0*/  VIADD R14, R224, 0x2 ;  /* 0x00000002e00e7836 */ /* 0x000fe20000000000 */
[----:B------:R-:W-:Y:S01]  /*9df0*/  R2UR UR7, R5 ;  /* 0x00000000050772ca */ /* 0x000fe200000e0000 */
[----:B------:R-:W-:Y:S01]  /*9e00*/  IMAD.MOV.U32 R15, RZ, RZ, 0x40000040 ;  /* 0x40000040ff0f7424 */ /* 0x000fe200078e00ff */
[----:B------:R-:W-:Y:S01]  /*9e10*/  SHF.L.U32 R0, R0, 0x1f, RZ ;  /* 0x0000001f00007819 */ /* 0x000fe200000006ff */
[----:B------:R-:W-:Y:S01]  /*9e20*/  IMAD.MOV.U32 R7, RZ, RZ, 0x40000040 ;  /* 0x40000040ff077424 */ /* 0x000fe200078e00ff */
[----:B------:R-:W-:Y:S01]  /*9e30*/  BSSY B0, `(.L_x_14760) ;  /* 0x0000028000007945 */ /* 0x000fe20003800000 */
[----:B------:R-:W-:Y:S01]  /*9e40*/  VIADD R12, R224, 0x4 ;  /* 0x00000004e00c7836 */ /* 0x000fe20000000000 */
[----:B------:R0:W-:Y:S01]  /*9e50*/  STL.64 [R1+0x10], R14 ;  /* 0x0000100e01007387 */ /* 0x0001e20000100a00 */
[----:B------:R-:W-:-:S02]  /*9e60*/  IMAD.MOV.U32 R13, RZ, RZ, 0x40000040 ;  /* 0x40000040ff0d7424 */ /* 0x000fc400078e00ff */
[----:B------:R-:W-:Y:S02]  /*9e70*/  VIADD R10, R224, 0x6 ;  /* 0x00000006e00a7836 */ /* 0x000fe40000000000 */
[----:B------:R-:W-:Y:S01]  /*9e80*/  IMAD.MOV.U32 R11, RZ, RZ, 0x40000040 ;  /* 0x40000040ff0b7424 */ /* 0x000fe200078e00ff */
[----:B------:R0:W-:Y:S01]  /*9e90*/  STL.64 [R1+0x8], R12 ;  /* 0x0000080c01007387 */ /* 0x0001e20000100a00 */
[----:B------:R-:W-:-:S03]  /*9ea0*/  IMAD.MOV.U32 R5, RZ, RZ, 0x40000040 ;  /* 0x40000040ff057424 */ /* 0x000fc600078e00ff */
[----:B------:R0:W-:Y:S01]  /*9eb0*/  STL.64 [R1], R10 ;  /* 0x0000000a01007387 */ /* 0x0001e20000100a00 */
[----:B----4-:R-:W-:-:S04]  /*9ec0*/  IMAD R4, R2, 0x300, R4 ;  /* 0x0000030002047824 */ /* 0x010fc800078e0204 */
[C---:B------:R-:W-:Y:S01]  /*9ed0*/  VIADD R6, R4.reuse, 0x2 ;  /* 0x0000000204067836 */ /* 0x040fe20000000000 */
[----:B------:R-:W-:-:S13]  /*9ee0*/  R2UR UR6, R4 ;  /* 0x00000000040672ca */ /* 0x000fda00000e0000 */
[----:B------:R-:W-:Y:S01]  /*9ef0*/  HGMMA.64x96x16.F32 R24, gdesc[UR4], RZ, !UPT, gsb0 ;  /* 0x01600000041879f0 */ /* 0x000fe2000c0008ff */
[----:B------:R-:W-:Y:S02]  /*9f00*/  R2UR UR4, R14 ;  /* 0x000000000e0472ca */ /* 0x000fe400000e0000 */
[----:B------:R-:W-:Y:S02]  /*9f10*/  R2UR UR5, R15 ;  /* 0x000000000f0572ca */ /* 0x000fe400000e0000 */
[----:B------:R-:W-:Y:S01]  /*9f20*/  R2UR UR6, R6 ;  /* 0x00000000060672ca */ /* 0x000fe200000e0000 */
[C---:B------:R-:W-:Y:S01]  /*9f30*/  VIADD R6, R4.reuse, 0x4 ;  /* 0x0000000404067836 */ /* 0x040fe20000000000 */
[----:B------:R-:W-:Y:S01]  /*9f40*/  R2UR UR7, R7 ;  /* 0x00000000070772ca */ /* 0x000fe200000e0000 */
[----:B------:R-:W-:Y:S01]  /*9f50*/  VIADD R4, R4, 0x6 ;  /* 0x0000000604047836 */ /* 0x000fe20000000000 */
        /* <DEDUP_REMOVED lines=19> */
[----:B------:R-:W4:Y:S02]  /*a090*/  SYNCS.PHASECHK.TRANS64.TRYWAIT P0, [R19+URZ+0x32410], R0 ;  /* 0x03241000130075a7 */ /* 0x000f24000800017f */
[----:B0---4-:R-:W-:Y:S05]  /*a0a0*/  @!P0 BRA `(.L_x_14761) ;  /* 0x0000019800a48947 */ /* 0x011fea0003800000 */
.L_x_15023:
[----:B------:R-:W-:Y:S05]  /*a0b0*/  BSYNC B0 ;  /* 0x0000000000007941 */ /* 0x000fea0003800000 */
.L_x_14760:
[----:B------:R-:W-:Y:S05]  /*a0c0*/  @!P1 BRA `(.L_x_14762) ;  /* 0x0000000000049947 */ /* 0x000fea0003800000 */
[----:B------:R-:W-:Y:S01]  /*a0d0*/  BPT.TRAP 0x1 ;  /* 0x000000040000795c */ /* 0x000fe20000300000 */
.L_x_14762:
[----:B------:R4:W0:Y:S01]  /*a0e0*/  SYNCS.PHASECHK.TRANS64.TRYWAIT P2, [R179+URZ+0x32450], R8 ;  /* 0x03245008b30075a7 */ /* 0x000822000804017f */
[----:B------:R-:W-:Y:S05]  /*a0f0*/  @!P1 BRA `(.L_x_14763) ;  /* 0x0000000000049947 */ /* 0x000fea0003800000 */
[----:B------:R-:W-:Y:S01]  /*a100*/  BPT.TRAP 0x1 ;  /* 0x000000040000795c */ /* 0x000fe20000300000 */
.L_x_14763:
[----:B0-----:R-:W0:Y:S01]  /*a110*/  S2R R0, SR_TID.X ;  /* 0x0000000000007919 */ /* 0x001e220000002100 */
[----:B------:R-:W-:Y:S01]  /*a120*/  BSSY B0, `(.L_x_14764) ;  /* 0x0000006000007945 */ /* 0x000fe20003800000 */
[----:B0-----:R-:W-:-:S04]  /*a130*/  LOP3.LUT R0, R0, 0x7f, RZ, 0xc0, !PT ;  /* 0x0000007f00007812 */ /* 0x001fc800078ec0ff */
[----:B------:R-:W-:Y:S01]  /*a140*/  ISETP.NE.AND P0, PT, R0, RZ, PT ;  /* 0x000000ff0000720c */ /* 0x000fe20003f05270 */
[----:B------:R-:W-:-:S12]  /*a150*/  @P2 BRA `(.L_x_14765) ;  /* 0x0000000000082947 */ /* 0x000fd80003800000 */
[----:B------:R-:W0:Y:S02]  /*a160*/  SYNCS.PHASECHK.TRANS64.TRYWAIT P2, [R179+URZ+0x32450], R8 ;  /* 0x03245008b30075a7 */ /* 0x000e24000804017f */
[----:B0-----:R-:W-:Y:S05]  /*a170*/  @!P2 BRA `(.L_x_14766) ;  /* 0x000001980084a947 */ /* 0x001fea0003800000 */
.L_x_14765:
[----:B------:R-:W-:Y:S05]  /*a180*/  BSYNC B0 ;  /* 0x0000000000007941 */ /* 0x000fea0003800000 */
.L_x_14764:
[----:B------:R-:W-:Y:S05]  /*a190*/  WARPSYNC.ALL ;  /* 0x0000000000007948 */ /* 0x000fea0003800000 */
[----:B------:R-:W-:Y:S01]  /*a1a0*/  R2UR UR42, R19 ;  /* 0x00000000132a72ca */ /* 0x000fe200000e0000 */
[----:B------:R-:W-:Y:S01]  /*a1b0*/  IMAD.MOV.U32 R73, RZ, RZ, 0xc00 ;  /* 0x00000c00ff497424 */ /* 0x000fe200078e00ff */
[----:B------:R-:W-:Y:S01]  /*a1c0*/  LOP3.LUT R4, R72, 0x10000, RZ, 0xfc, !PT ;  /* 0x0001000048047812 */ /* 0x000fe200078efcff */
[----:B------:R-:W-:Y:S01]  /*a1d0*/  IMAD.MOV.U32 R5, RZ, RZ, 0x40000040 ;  /* 0x40000040ff057424 */ /* 0x000fe200078e00ff */
[----:B------:R-:W-:Y:S01]  /*a1e0*/  WARPGROUP.ARRIVE ;  /* 0x00000000000079c5 */ /* 0x000fe20000000000 */
[----:B------:R-:W-:Y:S01]  /*a1f0*/  IMAD.MOV.U32 R237, RZ, RZ, 0x40000040 ;  /* 0x40000040ffed7424 */ /* 0x000fe200078e00ff */
[----:B------:R-:W-:Y:S01]  /*a200*/  MOV R7, 0x40000040 ;  /* 0x4000004000077802 */ /* 0x000fe20000000f00 */
[----:B------:R-:W-:Y:S01]  /*a210*/  IMAD.MOV.U32 R235, RZ, RZ, 0x40000040 ;  /* 0x40000040ffeb7424 */ /* 0x000fe200078e00ff */
[----:B------:R-:W2:Y:S01]  /*a220*/  LDL.LU R78, [R1+0x48] ;  /* 0x00004800014e7983 */ /* 0x000ea20000300800 */
[----:B------:R-:W-:Y:S01]  /*a230*/  IMAD.MOV.U32 R233, RZ, RZ, 0x40000040 ;  /* 0x40000040ffe97424 */ /* 0x000fe200078e00ff */
[----:B------:R-:W-:Y:S01]  /*a240*/  MOV R227, 0x40000040 ;  /* 0x4000004000e37802 */ /* 0x000fe20000000f00 */
[----:B------:R-:W-:Y:S01]  /*a250*/  IMAD.MOV.U32 R215, RZ, RZ, 0x40000040 ;  /* 0x40000040ffd77424 */ /* 0x000fe200078e00ff */
[----:B------:R-:W0:Y:S01]  /*a260*/  LDC R83, c[0x0][0x448] ;  /* 0x00011200ff537b82 */ /* 0x000e220000000800 */
[----:B------:R-:W-:Y:S01]  /*a270*/  UIADD3 UR42, UR42, 0x400, URZ ;  /* 0x000004002a2a7890 */ /* 0x000fe2000fffe03f */
[C---:B------:R-:W-:Y:S01]  /*a280*/  R2UR UR4, R4.reuse ;  /* 0x00000000040472ca */ /* 0x040fe200000e0000 */
[C---:B------:R-:W-:Y:S01]  /*a290*/  VIADD R236, R4.reuse, 0x2 ;  /* 0x0000000204ec7836 */ /* 0x040fe20000000000 */
[----:B------:R-:W-:Y:S01]  /*a2a0*/  R2UR UR5, R5 ;  /* 0x00000000050572ca */ /* 0x000fe200000e0000 */
[----:B------:R-:W-:Y:S01]  /*a2b0*/  USHF.R.U32.HI UR42, URZ, 0x4, UR42 ;  /* 0x000000043f2a7899 */ /* 0x000fe2000801162a */
[----:B------:R-:W-:-:S02]  /*a2c0*/  VIADD R234, R4, 0x4 ;  /* 0x0000000404ea7836 */ /* 0x000fc40000000000 */
[----:B------:R-:W-:Y:S01]  /*a2d0*/  IMAD.MOV.U32 R213, RZ, RZ, 0x40000040 ;  /* 0x40000040ffd57424 */ /* 0x000fe200078e00ff */
[----:B------:R-:W-:Y:S01]  /*a2e0*/  ULOP3.LUT UR42, UR42, 0x3fff, URZ, 0xc0, !UPT ;  /* 0x00003fff2a2a7892 */ /* 0x000fe2000f8ec03f */
[C---:B------:R-:W-:Y:S02]  /*a2f0*/  VIADD R232, R4.reuse, 0x6 ;  /* 0x0000000604e87836 */ /* 0x040fe40000000000 */
[----:B------:R-:W-:Y:S01]  /*a300*/  IMAD.MOV.U32 R209, RZ, RZ, 0x40000040 ;  /* 0x40000040ffd17424 */ /* 0x000fe200078e00ff */
[----:B------:R-:W-:Y:S01]  /*a310*/  ULOP3.LUT UR39, UR42, 0x10000, URZ, 0xfc, !UPT ;  /* 0x000100002a277892 */ /* 0x000fe2000f8efc3f */
[C---:B------:R-:W-:Y:S02]  /*a320*/  VIADD R226, R4.reuse, 0x400 ;  /* 0x0000040004e27836 */ /* 0x040fe40000000000 */
[----:B------:R-:W-:Y:S02]  /*a330*/  IMAD.MOV.U32 R207, RZ, RZ, 0x40000040 ;  /* 0x40000040ffcf7424 */ /* 0x000fe400078e00ff */
[----:B------:R-:W-:Y:S01]  /*a340*/  IMAD.MOV.U32 R205, RZ, RZ, 0x40000040 ;  /* 0x40000040ffcd7424 */ /* 0x000fe200078e00ff */
[----:B------:R-:W-:Y:S01]  /*a350*/  IADD3 R20, R4, 0x804, RZ ;  /* 0x0000080404147810 */ /* 0x000fe20007ffe0ff */
[----:B------:R-:W-:Y:S01]  /*a360*/  IMAD R72, R2, R73, UR39 ;  /* 0x0000002702487e24 */ /* 0x000fe2000f8e0249 */
[----:B------:R-:W2:Y:S01]  /*a370*/  LDL R79, [R1+0x6c] ;  /* 0x00006c00014f7983 */ /* 0x000ea20000100800 */
[----:B------:R-:W-:Y:S01]  /*a380*/  IMAD.MOV.U32 R73, RZ, RZ, 0x40000040 ;  /* 0x40000040ff497424 */ /* 0x000fe200078e00ff */
[----:B------:R-:W-:Y:S01]  /*a390*/  ULDC UR43, c[0x0][0xa80] ;  /* 0x0002a000002b7ab9 */ /* 0x000fe20000000800 */
[----:B------:R-:W-:Y:S01]  /*a3a0*/  IMAD.MOV.U32 R21, RZ, RZ, 0x40000040 ;  /* 0x40000040ff157424 */ /* 0x000fe200078e00ff */
[----:B------:R-:W-:Y:S01]  /*a3b0*/  R2UR UR6, R72 ;  /* 0x00000000480672ca */ /* 0x000fe200000e0000 */
[C---:B------:R-:W-:Y:S01]  /*a3c0*/  VIADD R214, R4.reuse, 0x402 ;  /* 0x0000040204d67836 */ /* 0x040fe20000000000 */
[----:B------:R-:W-:Y:S01]  /*a3d0*/  R2UR UR7, R73 ;  /* 0x00000000490772ca */ /* 0x000fe200000e0000 */
[----:B------:R-:W-:Y:S01]  /*a3e0*/  VIADD R212, R4, 0x404 ;  /* 0x0000040404d47836 */ /* 0x000fe20000000000 */
[----:B------:R-:W2:Y:S01]  /*a3f0*/  LDL R81, [R1+0x50] ;  /* 0x0000500001517983 */ /* 0x000ea20000100800 */
[----:B------:R-:W-:Y:S01]  /*a400*/  VIADD R6, R72, 0x2 ;  /* 0x0000000248067836 */ /* 0x000fe20000000000 */
[----:B0-----:R-:W-:Y:S01]  /*a410*/  ISETP.NE.AND P5, PT, R83, 0x1, PT ;  /* 0x000000015300780c */ /* 0x001fe20003fa5270 */
[C---:B------:R-:W-:Y:S01]  /*a420*/  VIADD R208, R4.reuse, 0x406 ;  /* 0x0000040604d07836 */ /* 0x040fe20000000000 */
[----:B------:R-:W2:Y:S01]  /*a430*/  LDL R182, [R1+0x28] ;  /* 0x0000280001b67983 */ /* 0x000ea20000100800 */
[C---:B------:R-:W-:Y:S01]  /*a440*/  VIADD R206, R4.reuse, 0x800 ;  /* 0x0000080004ce7836 */ /* 0x040fe20000000000 */
[----:B------:R-:W-:Y:S01]  /*a450*/  ULDC UR50, c[0x0][0xad0] ;  /* 0x0002b40000327ab9 */ /* 0x000fe20000000800 */
[C---:B------:R-:W-:Y:S01]  /*a460*/  VIADD R204, R4.reuse, 0x802 ;  /* 0x0000080204cc7836 */ /* 0x040fe20000000000 */
[----:B------:R-:W2:Y:S01]  /*a470*/  LDL R183, [R1+0x24] ;  /* 0x0000240001b77983 */ /* 0x000ea20000100800 */
[----:B------:R-:W-:Y:S01]  /*a480*/  VIADD R14, R4, 0x806 ;  /* 0x00000806040e7836 */ /* 0x000fe20000000000 */
[----:B------:R-:W-:Y:S01]  /*a490*/  ULDC UR51, c[0x0][0xad0] ;  /* 0x0002b40000337ab9 */ /* 0x000fe20000000800 */
[----:B------:R-:W-:Y:S01]  /*a4a0*/  HGMMA.64x96x16.F32 R24, gdesc[UR4], R24, gsb0 ;  /* 0x01600000041879f0 */ /* 0x000fe20008000818 */
[----:B------:R-:W-:Y:S01]  /*a4b0*/  R2UR UR4, R236 ;  /* 0x00000000ec0472ca */ /* 0x000fe200000e0000 */
[----:B------:R-:W-:Y:S01]  /*a4c0*/  IMAD.MOV.U32 R15, RZ, RZ, 0x40000040 ;  /* 0x40000040ff0f7424 */ /* 0x000fe200078e00ff */
[----:B------:R-:W-:Y:S01]  /*a4d0*/  R2UR UR5, R237 ;  /* 0x00000000ed0572ca */ /* 0x000fe200000e0000 */
[----:B------:R-:W-:Y:S01]  /*a4e0*/  VIADD R12, R4, 0xc00 ;  /* 0x00000c00040c7836 */ /* 0x000fe20000000000 */
[----:B------:R-:W-:Y:S01]  /*a4f0*/  R2UR UR6, R6 ;  /* 0x00000000060672ca */ /* 0x000fe200000e0000 */
[----:B------:R-:W-:Y:S01]  /*a500*/  VIADD R6, R72, 0x4 ;  /* 0x0000000448067836 */ /* 0x000fe20000000000 */
[----:B------:R-:W-:Y:S01]  /*a510*/  R2UR UR7, R7 ;  /* 0x00000000070772ca */ /* 0x000fe200000e0000 */
[----:B------:R-:W-:Y:S01]  /*a520*/  IMAD.MOV.U32 R7, RZ, RZ, 0x40000040 ;  /* 0x40000040ff077424 */ /* 0x000fe200078e00ff */
[----:B------:R-:W-:Y:S01]  /*a530*/  ULDC UR48, c[0x0][0xa80] ;  /* 0x0002a00000307ab9 */ /* 0x000fe20000000800 */
[----:B------:R-:W-:Y:S01]  /*a540*/  IMAD.MOV.U32 R13, RZ, RZ, 0x40000040 ;  /* 0x40000040ff0d7424 */ /* 0x000fe200078e00ff */
[----:B------:R-:W-:Y:S01]  /*a550*/  ULDC UR49, c[0x0][0xa80] ;  /* 0x0002a00000317ab9 */ /* 0x000fe20000000800 */
[----:B------:R-:W-:-:S02]  /*a560*/  VIADD R10, R4, 0xc02 ;  /* 0x00000c02040a7836 */ /* 0x000fc40000000000 */
[----:B------:R-:W-:Y:S02]  /*a570*/  IMAD.MOV.U32 R11, RZ, RZ, 0x40000040 ;  /* 0x40000040ff0b7424 */ /* 0x000fe400078e00ff */
[----:B--234-:R-:W-:Y:S02]  /*a580*/  VIADD R8, R4, 0xc04 ;  /* 0x00000c0404087836 */ /* 0x01cfe40000000000 */
[----:B------:R-:W-:Y:S02]  /*a590*/  IMAD.MOV.U32 R9, RZ, RZ, 0x40000040 ;  /* 0x40000040ff097424 */ /* 0x000fe400078e00ff */
[----:B------:R-:W-:Y:S01]  /*a5a0*/  IMAD.MOV.U32 R73, RZ, RZ, 0x40000040 ;  /* 0x40000040ff497424 */ /* 0x000fe200078e00ff */
[----:B------:R-:W-:Y:S02]  /*a5b0*/  WARPGROUP.DEPBAR.LE gsb0, 0x0 ;  /* 0x00008000000079c5 */ /* 0x000fe40000010000 */
        /* <DEDUP_REMOVED lines=42> */
[----:B------:R-:W-:Y:S01]  /*a860*/  IMAD.MOV.U32 R7, RZ, RZ, 0x40000040 ;  /* 0x40000040ff077424 */ /* 0x000fe200078e00ff */
[----:B------:R-:W-:Y:S01]  /*a870*/  IADD3 R6, R72, 0x306, RZ ;  /* 0x0000030648067810 */ /* 0x000fe20007ffe0ff */
[----:B------:R-:W-:-:S02]  /*a880*/  WARPGROUP.DEPBAR.LE gsb0, 0x0 ;  /* 0x00008000000079c5 */ /* 0x000fc40000010000 */
[----:B------:R-:W-:-:S08]  /*a890*/  WARPGROUP.ARRIVE ;  /* 0x00000000000079c5 */ /* 0x000fd00000000000 */
        /* <DEDUP_REMOVED lines=41> */
[----:B------:R-:W-:Y:S02]  /*ab30*/  R2UR UR7, R7 ;  /* 0x00000000070772ca */ /* 0x000fe400000e0000 */
[----:B------:R-:W-:Y:S01]  /*ab40*/  MOV R7, 0x40000040 ;  /* 0x4000004000077802 */ /* 0x000fe20000000f00 */
        /* <DEDUP_REMOVED lines=42> */
[----:B------:R-:W2:Y:S01]  /*adf0*/  LDL R30, [R1+0x5c] ;  /* 0x00005c00011e7983 */ /* 0x000ea20000100800 */
[----:B------:R-:W-:Y:S01]  /*ae00*/  FMUL.FTZ R24, R28, UR4 ;  /* 0x000000041c187c20 */ /* 0x000fe20008410000 */
[----:B------:R-:W-:Y:S01]  /*ae10*/  FMUL.FTZ R82, R29, UR4 ;  /* 0x000000041d527c20 */ /* 0x000fe20008410000 */
[----:B------:R-:W0:Y:S01]  /*ae20*/  @P5 LDC R28, c[0x0][0x44c] ;  /* 0x00011300ff1c5b82 */ /* 0x000e220000000800 */
[----:B------:R-:W-:Y:S01]  /*ae30*/  LOP3.LUT R78, R78, 0xfffffffe, RZ, 0xc0, !PT ;  /* 0xfffffffe4e4e7812 */ /* 0x000fe200078ec0ff */
[----:B------:R-:W-:Y:S01]  /*ae40*/  FMUL.FTZ R77, R34, UR4 ;  /* 0x00000004224d7c20 */ /* 0x000fe20008410000 */
[----:B------:R-:W-:Y:S01]  /*ae50*/  FMUL.FTZ R0, R25, UR4 ;  /* 0x0000000419007c20 */ /* 0x000fe20008410000 */
[----:B------:R-:W3:Y:S01]  /*ae60*/  MUFU.TANH R84, R84 ;  /* 0x0000005400547308 */ /* 0x000ee20000002400 */
[----:B------:R-:W-:Y:S01]  /*ae70*/  FMUL.FTZ R80, R33, UR4 ;  /* 0x0000000421507c20 */ /* 0x000fe20008410000 */
[----:B------:R-:W-:Y:S01]  /*ae80*/  FMUL.FTZ R73, R26, UR4 ;  /* 0x000000041a497c20 */ /* 0x000fe20008410000 */
[----:B------:R-:W-:Y:S01]  /*ae90*/  FMUL.FTZ R72, R27, UR4 ;  /* 0x000000041b487c20 */ /* 0x000fe20008410000 */
[----:B------:R-:W4:Y:S01]  /*aea0*/  @P5 LDC R29, c[0x0][0x450] ;  /* 0x00011400ff1d5b82 */ /* 0x000f220000000800 */
[----:B------:R-:W-:Y:S01]  /*aeb0*/  @P5 LOP3.LUT R78, R78, 0x1, RZ, 0xfc, !PT ;  /* 0x000000014e4e5812 */ /* 0x000fe200078efcff */
[----:B------:R-:W-:Y:S01]  /*aec0*/  FMUL.FTZ R34, R45, UR4 ;  /* 0x000000042d227c20 */ /* 0x000fe20008410000 */
[----:B------:R-:W-:Y:S01]  /*aed0*/  FMUL.FTZ R25, R32, UR4 ;  /* 0x0000000420197c20 */ /* 0x000fe20008410000 */
[----:B------:R-:W1:Y:S01]  /*aee0*/  MUFU.TANH R0, R0 ;  /* 0x0000000000007308 */ /* 0x000e620000002400 */
[----:B------:R-:W-:Y:S01]  /*aef0*/  FMUL.FTZ R76, R35, UR4 ;  /* 0x00000004234c7c20 */ /* 0x000fe20008410000 */
[----:B------:R3:W-:Y:S01]  /*af00*/  STL [R1+0x48], R78 ;  /* 0x0000484e01007387 */ /* 0x0007e20000100800 */
[----:B------:R-:W-:-:S02]  /*af10*/  IMAD R45, R210, -0x60, R182 ;  /* 0xffffffa0d22d7824 */ /* 0x000fc400078e02b6 */
[----:B------:R-:W-:Y:S01]  /*af20*/  FMUL.FTZ R40, R40, UR4 ;  /* 0x0000000428287c20 */ /* 0x000fe20008410000 */
[----:B------:R-:W-:Y:S02]  /*af30*/  FMUL.FTZ R74, R31, UR4 ;  /* 0x000000041f4a7c20 */ /* 0x000fe40008410000 */
[----:B------:R-:W1:Y:S01]  /*af40*/  MUFU.TANH R24, R24 ;  /* 0x0000001800187308 */ /* 0x000e620000002400 */
[----:B------:R-:W-:Y:S01]  /*af50*/  FMUL.FTZ R26, R36, UR4 ;  /* 0x00000004241a7c20 */ /* 0x000fe20008410000 */
[----:B---3--:R-:W-:Y:S01]  /*af60*/  FMUL.FTZ R78, R38, UR4 ;  /* 0x00000004264e7c20 */ /* 0x008fe20008410000 */
[----:B------:R-:W-:Y:S01]  /*af70*/  FMUL.FTZ R38, R39, UR4 ;  /* 0x0000000427267c20 */ /* 0x000fe20008410000 */
[----:B------:R-:W-:-:S04]  /*af80*/  IMAD.IADD R39, R79, 0x1, R81 ;  /* 0x000000014f277824 */ /* 0x000fc800078e0251 */
[----:B------:R-:W3:Y:S01]  /*af90*/  MUFU.TANH R82, R82 ;  /* 0x0000005200527308 */ /* 0x000ee20000002400 */
[----:B------:R-:W-:Y:S01]  /*afa0*/  FMUL.FTZ R32, R52, UR4 ;  /* 0x0000000434207c20 */ /* 0x000fe20008410000 */
[----:B0-----:R-:W-:-:S06]  /*afb0*/  @P5 IMAD.HI.U32 R28, R39, R28, RZ ;  /* 0x0000001c271c5227 */ /* 0x001fcc00078e00ff */
[----:B------:R-:W0:Y:S01]  /*afc0*/  MUFU.TANH R25, R25 ;  /* 0x0000001900197308 */ /* 0x000e220000002400 */
[----:B----4-:R-:W-:Y:S01]  /*afd0*/  @P5 SHF.R.U32.HI R39, RZ, R29, R28 ;  /* 0x0000001dff275219 */ /* 0x010fe2000001161c */
[----:B------:R-:W-:Y:S01]  /*afe0*/  FMUL.FTZ R27, R37, UR4 ;  /* 0x00000004251b7c20 */ /* 0x000fe20008410000 */
[----:B------:R-:W-:Y:S01]  /*aff0*/  FMUL.FTZ R35, R48, UR4 ;  /* 0x0000000430237c20 */ /* 0x000fe20008410000 */
[----:B------:R-:W-:Y:S01]  /*b000*/  FMUL.FTZ R33, R49, UR4 ;  /* 0x0000000431217c20 */ /* 0x000fe20008410000 */
[----:B------:R-:W-:Y:S01]  /*b010*/  FMUL.FTZ R57, R57, UR4 ;  /* 0x0000000439397c20 */ /* 0x000fe20008410000 */
[----:B------:R-:W4:Y:S02]  /*b020*/  SHFL.IDX PT, R79, R39, RZ, 0x1c1f ;  /* 0x001c1fff274f7589 */ /* 0x000f2400000e0000 */
        /* <DEDUP_REMOVED lines=17> */
[----:B------:R-:W0:Y:S01]  /*b140*/  S2R R83, SR_TID.X ;  /* 0x0000000000537919 */ /* 0x000e220000002100 */
[----:B------:R-:W-:Y:S01]  /*b150*/  ULOP3.LUT UR42, UR42, 0x3000000, URZ, 0xfc, !UPT ;  /* 0x030000002a2a7892 */ /* 0x000fe2000f8efc3f */
[----:B------:R-:W-:Y:S01]  /*b160*/  IMAD.MOV.U32 R180, RZ, RZ, R81 ;  /* 0x000000ffffb47224 */ /* 0x000fe200078e0051 */
[----:B------:R-:W3:Y:S04]  /*b170*/  LDL R181, [R1+0x60] ;  /* 0x0000600001b57983 */ /* 0x000ee80000100800 */
[----:B------:R-:W0:Y:S08]  /*b180*/  MUFU.TANH R40, R40 ;  /* 0x0000002800287308 */ /* 0x000e300000002400 */
[----:B------:R-:W0:Y:S08]  /*b190*/  MUFU.TANH R36, R36 ;  /* 0x0000002400247308 */ /* 0x000e300000002400 */
[----:B------:R-:W0:Y:S08]  /*b1a0*/  MUFU.TANH R37, R37 ;  /* 0x0000002500257308 */ /* 0x000e300000002400 */
[----:B------:R-:W0:Y:S01]  /*b1b0*/  MUFU.TANH R34, R34 ;  /* 0x0000002200227308 */ /* 0x000e220000002400 */
[----:B------:R-:W-:-:S07]  /*b1c0*/  FMUL.FTZ R31, R53, UR4 ;  /* 0x00000004351f7c20 */ /* 0x000fce0008410000 */
[----:B------:R-:W0:Y:S08]  /*b1d0*/  MUFU.TANH R35, R35 ;  /* 0x0000002300237308 */ /* 0x000e300000002400 */
[----:B------:R-:W0:Y:S08]  /*b1e0*/  MUFU.TANH R33, R33 ;  /* 0x0000002100217308 */ /* 0x000e300000002400 */
[----:B------:R-:W0:Y:S08]  /*b1f0*/  MUFU.TANH R32, R32 ;  /* 0x0000002000207308 */ /* 0x000e300000002400 */
[----:B------:R-:W0:Y:S08]  /*b200*/  MUFU.TANH R31, R31 ;  /* 0x0000001f001f7308 */ /* 0x000e300000002400 */
[----:B------:R-:W-:Y:S08]  /*b210*/  MUFU.TANH R28, R57 ;  /* 0x00000039001c7308 */ /* 0x000ff00000002400 */
[----:B------:R-:W-:Y:S08]  /*b220*/  MUFU.TANH R65, R65 ;  /* 0x0000004100417308 */ /* 0x000ff00000002400 */
[----:B------:R-:W-:Y:S01]  /*b230*/  MUFU.TANH R69, R69 ;  /* 0x0000004500457308 */ /* 0x000fe20000002400 */
[----:B------:R-:W-:Y:S01]  /*b240*/  FMUL.FTZ R49, R46, UR4 ;  /* 0x000000042e317c20 */ /* 0x000fe20008410000 */
[----:B------:R-:W0:Y:S06]  /*b250*/  SHFL.IDX PT, R39, R39, 0x1, 0x1c1f ;  /* 0x003c1f0027277f89 */ /* 0x000e2c00000e0000 */
[----:B------:R-:W-:Y:S08]  /*b260*/  MUFU.TANH R73, R73 ;  /* 0x0000004900497308 */ /* 0x000ff00000002400 */
[----:B------:R-:W-:Y:S08]  /*b270*/  MUFU.TANH R72, R72 ;  /* 0x0000004800487308 */ /* 0x000ff00000002400 */
[----:B------:R-:W-:Y:S08]  /*b280*/  MUFU.TANH R75, R75 ;  /* 0x0000004b004b7308 */ /* 0x000ff00000002400 */
[----:B------:R-:W-:Y:S08]  /*b290*/  MUFU.TANH R74, R74 ;  /* 0x0000004a004a7308 */ /* 0x000ff00000002400 */
[----:B------:R-:W-:Y:S08]  /*b2a0*/  MUFU.TANH R77, R77 ;  /* 0x0000004d004d7308 */ /* 0x000ff00000002400 */
[----:B------:R-:W-:Y:S01]  /*b2b0*/  MUFU.TANH R76, R76 ;  /* 0x0000004c004c7308 */ /* 0x000fe20000002400 */
[----:B--2---:R-:W-:-:S02]  /*b2c0*/  IADD3 R86, -R30, 0x61, R45 ;  /* 0x000000611e567810 */ /* 0x004fc40007ffe12d */
[----:B------:R-:W-:-:S03]  /*b2d0*/  IADD3 R45, -R30, 0x60, R45 ;  /* 0x000000601e2d7810 */ /* 0x000fc60007ffe12d */
[----:B------:R-:W-:-:S05]  /*b2e0*/  IMAD.IADD R86, R86, 0x1, -R183 ;  /* 0x0000000156567824 */ /* 0x000fca00078e0ab7 */
[----:B----4-:R-:W-:-:S04]  /*b2f0*/  VIADDMNMX R79, R79, R86, R45, PT ;  /* 0x000000564f4f7246 */ /* 0x010fc8000380012d */
[C---:B------:R-:W-:Y:S02]  /*b300*/  ISETP.GT.AND P3, PT, R79.reuse, RZ, PT ;  /* 0x000000ff4f00720c */ /* 0x040fe40003f64270 */
[C---:B------:R-:W-:Y:S02]  /*b310*/  ISETP.GT.AND P4, PT, R79.reuse, 0x1, PT ;  /* 0x000000014f00780c */ /* 0x040fe40003f84270 */
[C---:B------:R-:W-:Y:S02]  /*b320*/  ISETP.GT.AND P2, PT, R79.reuse, 0x8, PT ;  /* 0x000000084f00780c */ /* 0x040fe40003f44270 */
[----:B------:R-:W-:Y:S02]  /*b330*/  FSEL R84, R84, -INF , P3 ;  /* 0xff80000054547808 */ /* 0x000fe40001800000 */
[----:B-1----:R-:W-:Y:S02]  /*b340*/  FSEL R52, R0, -INF , P4 ;  /* 0xff80000000347808 */ /* 0x002fe40002000000 */
[----:B------:R-:W-:-:S02]  /*b350*/  ISETP.GT.AND P3, PT, R79, 0x9, PT ;  /* 0x000000094f00780c */ /* 0x000fc40003f64270 */
[----:B------:R-:W-:Y:S02]  /*b360*/  FSEL R48, R24, -INF , P2 ;  /* 0xff80000018307808 */ /* 0x000fe40001000000 */
[----:B------:R-:W-:Y:S02]  /*b370*/  FMNMX.FTZ R29, R84, R52, !PT ;  /* 0x00000034541d7209 */ /* 0x000fe40007810000 */
[C---:B------:R-:W-:Y:S02]  /*b380*/  ISETP.GT.AND P2, PT, R79.reuse, 0x10, PT ;  /* 0x000000104f00780c */ /* 0x040fe40003f44270 */
[----:B---3--:R-:W-:Y:S02]  /*b390*/  FSEL R82, R82, -INF , P3 ;  /* 0xff80000052527808 */ /* 0x008fe40001800000 */
[----:B------:R-:W-:Y:S01]  /*b3a0*/  FMNMX.FTZ R29, R48, R29, !PT ;  /* 0x0000001d301d7209 */ /* 0x000fe20007810000 */
[----:B------:R-:W-:Y:S01]  /*b3b0*/  FMUL.FTZ R0, R56, UR4 ;  /* 0x0000000438007c20 */ /* 0x000fe20008410000 */
[----:B------:R-:W-:-:S02]  /*b3c0*/  ISETP.GT.AND P3, PT, R79, 0x11, PT ;  /* 0x000000114f00780c */ /* 0x000fc40003f64270 */
[----:B0-----:R-:W-:Y:S02]  /*b3d0*/  FSEL R56, R25, -INF , P2 ;  /* 0xff80000019387808 */ /* 0x001fe40001000000 */
[----:B------:R-:W-:Y:S02]  /*b3e0*/  FMNMX.FTZ R29, R82, R29, !PT ;  /* 0x0000001d521d7209 */ /* 0x000fe40007810000 */
[C---:B------:R-:W-:Y:S02]  /*b3f0*/  ISETP.GT.AND P2, PT, R79.reuse, 0x18, PT ;  /* 0x000000184f00780c */ /* 0x040fe40003f44270 */
        /* <DEDUP_REMOVED lines=8> */
[----:B------:R-:W-:-:S02]  /*b480*/  ISETP.GT.AND P3, PT, R79, 0x21, PT ;  /* 0x000000214f00780c */ /* 0x000fc40003f64270 */
[----:B------:R-:W-:Y:S02]  /*b490*/  FSEL R40, R40, -INF , P2 ;  /* 0xff80000028287808 */ /* 0x000fe40001000000 */
[----:B------:R-:W-:Y:S02]  /*b4a0*/  FMNMX.FTZ R25, R41, R24, !PT ;  /* 0x0000001829197209 */ /* 0x000fe40007810000 */
[C---:B------:R-:W-:Y:S02]  /*b4b0*/  ISETP.GT.AND P2, PT, R79.reuse, 0x28, PT ;  /* 0x000000284f00780c */ /* 0x040fe40003f44270 */
[----:B------:R-:W-:Y:S02]  /*b4c0*/  FSEL R36, R36, -INF , P3 ;  /* 0xff80000024247808 */ /* 0x000fe40001800000 */
[----:B------:R-:W-:Y:S01]  /*b4d0*/  FMNMX.FTZ R25, R40, R25, !PT ;  /* 0x0000001928197209 */ /* 0x000fe20007810000 */
[----:B------:R0:W1:Y:S01]  /*b4e0*/  MUFU.TANH R30, R0 ;  /* 0x00000000001e7308 */ /* 0x0000620000002400 */
[----:B------:R-:W-:-:S02]  /*b4f0*/  ISETP.GT.AND P3, PT, R79, 0x29, PT ;  /* 0x000000294f00780c */ /* 0x000fc40003f64270 */
[----:B------:R-:W-:Y:S02]  /*b500*/  FSEL R37, R37, -INF , P2 ;  /* 0xff80000025257808 */ /* 0x000fe40001000000 */
[----:B------:R-:W-:Y:S02]  /*b510*/  ISETP.GT.AND P2, PT, R79, 0x30, PT ;  /* 0x000000304f00780c */ /* 0x000fe40003f44270 */
[----:B0-----:R-:W-:Y:S02]  /*b520*/  FMNMX.FTZ R0, R36, R25, !PT ;  /* 0x0000001924007209 */ /* 0x001fe40007810000 */
[----:B------:R-:W-:Y:S02]  /*b530*/  FSEL R34, R34, -INF , P3 ;  /* 0xff80000022227808 */ /* 0x000fe40001800000 */
[----:B------:R-:W-:Y:S02]  /*b540*/  FMNMX.FTZ R25, R37, R0, !PT ;  /* 0x0000000025197209 */ /* 0x000fe40007810000 */
[----:B------:R-:W-:-:S02]  /*b550*/  ISETP.GT.AND P3, PT, R79, 0x31, PT ;  /* 0x000000314f00780c */ /* 0x000fc40003f64270 */
[----:B------:R-:W-:Y:S02]  /*b560*/  FSEL R35, R35, -INF , P2 ;  /* 0xff80000023237808 */ /* 0x000fe40001000000 */
[----:B------:R-:W-:Y:S02]  /*b570*/  FMNMX.FTZ R0, R34, R25, !PT ;  /* 0x0000001922007209 */ /* 0x000fe40007810000 */
[----:B------:R-:W-:Y:S02]  /*b580*/  ISETP.GT.AND P2, PT, R79, 0x38, PT ;  /* 0x000000384f00780c */ /* 0x000fe40003f44270 */
[----:B------:R-:W-:Y:S02]  /*b590*/  FSEL R33, R33, -INF , P3 ;  /* 0xff80000021217808 */ /* 0x000fe40001800000 */
[----:B------:R-:W-:Y:S01]  /*b5a0*/  FMNMX.FTZ R0, R35, R0, !PT ;  /* 0x0000000023007209 */ /* 0x000fe20007810000 */
[----:B------:R-:W0:Y:S01]  /*b5b0*/  MUFU.TANH R29, R60 ;  /* 0x0000003c001d7308 */ /* 0x000e220000002400 */
[----:B------:R-:W-:-:S02]  /*b5c0*/  ISETP.GT.AND P3, PT, R79, 0x39, PT ;  /* 0x000000394f00780c */ /* 0x000fc40003f64270 */
[----:B------:R-:W-:Y:S02]  /*b5d0*/  FSEL R32, R32, -INF , P2 ;  /* 0xff80000020207808 */ /* 0x000fe40001000000 */
[----:B------:R-:W-:Y:S02]  /*b5e0*/  FMNMX.FTZ R25, R33, R0, !PT ;  /* 0x0000000021197209 */ /* 0x000fe40007810000 */
[----:B------:R-:W-:Y:S01]  /*b5f0*/  ISETP.GT.AND P2, PT, R79, 0x40, PT ;  /* 0x000000404f00780c */ /* 0x000fe20003f44270 */
[----:B------:R-:W2:Y:S01]  /*b600*/  MUFU.TANH R26, R61 ;  /* 0x0000003d001a7308 */ /* 0x000ea20000002400 */
[----:B------:R-:W-:Y:S02]  /*b610*/  FSEL R31, R31, -INF , P3 ;  /* 0xff8000001f1f7808 */ /* 0x000fe40001800000 */
[----:B------:R-:W-:Y:S02]  /*b620*/  FMNMX.FTZ R0, R32, R25, !PT ;  /* 0x0000001920007209 */ /* 0x000fe40007810000 */
[----:B------:R-:W-:-:S02]  /*b630*/  ISETP.GT.AND P3, PT, R79, 0x41, PT ;  /* 0x000000414f00780c */ /* 0x000fc40003f64270 */
[----:B-1----:R-:W-:Y:S01]  /*b640*/  FSEL R30, R30, -INF , P2 ;  /* 0xff8000001e1e7808 */ /* 0x002fe20001000000 */
[----:B------:R-:W1:Y:S01]  /*b650*/  MUFU.TANH R27, R64 ;  /* 0x00000040001b7308 */ /* 0x000e620000002400 */
[----:B------:R-:W-:Y:S02]  /*b660*/  FMNMX.FTZ R25, R31, R0, !PT ;  /* 0x000000001f197209 */ /* 0x000fe40007810000 */
[C---:B------:R-:W-:Y:S02]  /*b670*/  ISETP.GT.AND P2, PT, R79.reuse, 0x48, PT ;  /* 0x000000484f00780c */ /* 0x040fe40003f44270 */
[----:B------:R-:W-:Y:S02]  /*b680*/  FSEL R28, R28, -INF , P3 ;  /* 0xff8000001c1c7808 */ /* 0x000fe40001800000 */
[----:B------:R-:W-:Y:S01]  /*b690*/  FMNMX.FTZ R25, R30, R25, !PT ;  /* 0x000000191e197209 */ /* 0x000fe20007810000 */
[----:B------:R-:W3:Y:S01]  /*b6a0*/  MUFU.TANH R24, R68 ;  /* 0x0000004400187308 */ /* 0x000ee20000002400 */
[----:B------:R-:W-:-:S02]  /*b6b0*/  ISETP.GT.AND P3, PT, R79, 0x49, PT ;  /* 0x000000494f00780c */ /* 0x000fc40003f64270 */
[----:B0-----:R-:W-:Y:S02]  /*b6c0*/  FSEL R29, R29, -INF , P2 ;  /* 0xff8000001d1d7808 */ /* 0x001fe40001000000 */
[----:B------:R-:W-:Y:S02]  /*b6d0*/  FMNMX.FTZ R0, R28, R25, !PT ;  /* 0x000000191c007209 */ /* 0x000fe40007810000 */
[----:B------:R-:W-:Y:S02]  /*b6e0*/  ISETP.GT.AND P2, PT, R79, 0x50, PT ;  /* 0x000000504f00780c */ /* 0x000fe40003f44270 */
[----:B--2---:R-:W-:Y:S02]  /*b6f0*/  FSEL R26, R26, -INF , P3 ;  /* 0xff8000001a1a7808 */ /* 0x004fe40001800000 */
[----:B------:R-:W-:Y:S02]  /*b700*/  FMNMX.FTZ R25, R29, R0, !PT ;  /* 0x000000001d197209 */ /* 0x000fe40007810000 */
[----:B------:R-:W-:-:S02]  /*b710*/  ISETP.GT.AND P3, PT, R79, 0x51, PT ;  /* 0x000000514f00780c */ /* 0x000fc40003f64270 */
[----:B-1----:R-:W-:Y:S02]  /*b720*/  FSEL R27, R27, -INF , P2 ;  /* 0xff8000001b1b7808 */ /* 0x002fe40001000000 */
[----:B------:R-:W-:Y:S02]  /*b730*/  FMNMX.FTZ R0, R26, R25, !PT ;  /* 0x000000191a007209 */ /* 0x000fe40007810000 */
[----:B------:R-:W-:Y:S02]  /*b740*/  ISETP.GT.AND P2, PT, R79, 0x58, PT ;  /* 0x000000584f00780c */ /* 0x000fe40003f44270 */
[----:B------:R-:W-:Y:S02]  /*b750*/  FSEL R25, R65, -INF , P3 ;  /* 0xff80000041197808 */ /* 0x000fe40001800000 */
[----:B------:R-:W-:Y:S02]  /*b760*/  FMNMX.FTZ R0, R27, R0, !PT ;  /* 0x000000001b007209 */ /* 0x000fe40007810000 */
[----:B------:R-:W-:-:S02]  /*b770*/  ISETP.GT.AND P3, PT, R79, 0x59, PT ;  /* 0x000000594f00780c */ /* 0x000fc40003f64270 */
[----:B---3--:R-:W-:Y:S02]  /*b780*/  FSEL R24, R24, -INF , P2 ;  /* 0xff80000018187808 */ /* 0x008fe40001000000 */
[----:B------:R-:W-:Y:S02]  /*b790*/  FMNMX.FTZ R53, R25, R0, !PT ;  /* 0x0000000019357209 */ /* 0x000fe40007810000 */
[----:B------:R-:W-:Y:S02]  /*b7a0*/  FSEL R0, R69, -INF , P3 ;  /* 0xff80000045007808 */ /* 0x000fe40001800000 */
[----:B------:R-:W-:-:S04]  /*b7b0*/  FMNMX.FTZ R53, R24, R53, !PT ;  /* 0x0000003518357209 */ /* 0x000fc80007810000 */
[----:B------:R-:W-:-:S05]  /*b7c0*/  FMNMX.FTZ R46, R0, R53, !PT ;  /* 0x00000035002e7209 */ /* 0x000fca0007810000 */
[----:B------:R-:W0:Y:S01]  /*b7d0*/  SHFL.BFLY PT, R61, R46, 0x2, 0x1f ;  /* 0x0c401f002e3d7f89 */ /* 0x000e2200000e0000 */
[----:B------:R-:W-:Y:S01]  /*b7e0*/  FMUL.FTZ R53, R51, UR4 ;  /* 0x0000000433357c20 */ /* 0x000fe20008410000 */
[----:B------:R-:W-:-:S04]  /*b7f0*/  VIADDMNMX R45, R39, R86, R45, PT ;  /* 0x00000056272d7246 */ /* 0x000fc8000380012d */
[C---:B------:R-:W-:Y:S02]  /*b800*/  ISETP.GT.AND P2, PT, R45.reuse, RZ, PT ;  /* 0x000000ff2d00720c */ /* 0x040fe40003f44270 */
[C---:B------:R-:W-:Y:S02]  /*b810*/  ISETP.GT.AND P3, PT, R45.reuse, 0x1, PT ;  /* 0x000000012d00780c */ /* 0x040fe40003f64270 */
[----:B------:R-:W-:Y:S02]  /*b820*/  ISETP.GT.AND P4, PT, R45, 0x8, PT ;  /* 0x000000082d00780c */ /* 0x000fe40003f84270 */
[----:B0-----:R-:W-:-:S05]  /*b830*/  FMNMX.FTZ R176, R46, R61, !PT ;  /* 0x0000003d2eb07209 */ /* 0x001fca0007810000 */
[----:B------:R-:W0:Y:S01]  /*b840*/  SHFL.BFLY PT, R51, R176, 0x1, 0x1f ;  /* 0x0c201f00b0337f89 */ /* 0x000e2200000e0000 */
[----:B------:R-:W-:Y:S02]  /*b850*/  FSEL R73, R73, -INF , P2 ;  /* 0xff80000049497808 */ /* 0x000fe40001000000 */
[----:B------:R-:W-:Y:S01]  /*b860*/  FSEL R72, R72, -INF , P3 ;  /* 0xff80000048487808 */ /* 0x000fe20001800000 */
[----:B------:R-:W1:Y:S01]  /*b870*/  MUFU.TANH R78, R78 ;  /* 0x0000004e004e7308 */ /* 0x000e620000002400 */
[----:B------:R-:W-:Y:S02]  /*b880*/  ISETP.GT.AND P2, PT, R45, 0x9, PT ;  /* 0x000000092d00780c */ /* 0x000fe40003f44270 */
[----:B------:R-:W-:Y:S02]  /*b890*/  FSEL R75, R75, -INF , P4 ;  /* 0xff8000004b4b7808 */ /* 0x000fe40002000000 */
[----:B------:R-:W-:Y:S02]  /*b8a0*/  FMNMX.FTZ R46, R73, R72, !PT ;  /* 0x00000048492e7209 */ /* 0x000fe40007810000 */
[----:B------:R-:W-:Y:S01]  /*b8b0*/  ISETP.GT.AND P3, PT, R45, 0x10, PT ;  /* 0x000000102d00780c */ /* 0x000fe20003f64270 */
[----:B------:R-:W2:Y:S01]  /*b8c0*/  MUFU.TANH R38, R38 ;  /* 0x0000002600267308 */ /* 0x000ea20000002400 */
[----:B------:R-:W-:-:S02]  /*b8d0*/  FSEL R74, R74, -INF , P2 ;  /* 0xff8000004a4a7808 */ /* 0x000fc40001000000 */
[----:B------:R-:W-:Y:S02]  /*b8e0*/  FMNMX.FTZ R39, R75, R46, !PT ;  /* 0x0000002e4b277209 */ /* 0x000fe40007810000 */
[----:B------:R-:W-:Y:S02]  /*b8f0*/  ISETP.GT.AND P2, PT, R45, 0x11, PT ;  /* 0x000000112d00780c */ /* 0x000fe40003f44270 */
[----:B------:R-:W-:Y:S01]  /*b900*/  FSEL R77, R77, -INF , P3 ;  /* 0xff8000004d4d7808 */ /* 0x000fe20001800000 */
[----:B------:R-:W3:Y:S01]  /*b910*/  MUFU.TANH R42, R42 ;  /* 0x0000002a002a7308 */ /* 0x000ee20000002400 */
[----:B------:R-:W-:Y:S02]  /*b920*/  FMNMX.FTZ R46, R74, R39, !PT ;  /* 0x000000274a2e7209 */ /* 0x000fe40007810000 */
[----:B------:R-:W-:Y:S02]  /*b930*/  ISETP.GT.AND P3, PT, R45, 0x18, PT ;  /* 0x000000182d00780c */ /* 0x000fe40003f64270 */
[----:B0-----:R-:W-:-:S02]  /*b940*/  FMNMX.FTZ R176, R176, R51, !PT ;  /* 0x00000033b0b07209 */ /* 0x001fc40007810000 */
[----:B------:R-:W-:Y:S01]  /*b950*/  FSEL R76, R76, -INF , P2 ;  /* 0xff8000004c4c7808 */ /* 0x000fe20001000000 */
[----:B------:R-:W0:Y:S01]  /*b960*/  MUFU.TANH R43, R43 ;  /* 0x0000002b002b7308 */ /* 0x000e220000002400 */
[----:B------:R-:W-:Y:S01]  /*b970*/  FMNMX.FTZ R39, R77, R46, !PT ;  /* 0x0000002e4d277209 */ /* 0x000fe20007810000 */
[----:B------:R-:W-:Y:S01]  /*b980*/  FMUL.FTZ R60, R55, UR4 ;  /* 0x00000004373c7c20 */ /* 0x000fe20008410000 */
[----:B------:R-:W-:Y:S01]  /*b990*/  ISETP.GT.AND P2, PT, R45, 0x19, PT ;  /* 0x000000192d00780c */ /* 0x000fe20003f44270 */
[----:B------:R-:W-:Y:S01]  /*b9a0*/  FMUL.FTZ R55, R176, UR43 ;  /* 0x0000002bb0377c20 */ /* 0x000fe20008410000 */
[----:B-1----:R-:W-:Y:S02]  /*b9b0*/  FSEL R78, R78, -INF , P3 ;  /* 0xff8000004e4e7808 */ /* 0x002fe40001800000 */
[----:B------:R-:W-:Y:S01]  /*b9c0*/  FMNMX.FTZ R51, R76, R39, !PT ;  /* 0x000000274c337209 */ /* 0x000fe20007810000 */
[----:B------:R-:W1:Y:S01]  /*b9d0*/  MUFU.TANH R49, R49 ;  /* 0x0000003100317308 */ /* 0x000e620000002400 */
[----:B------:R-:W-:-:S02]  /*b9e0*/  FSETP.NEU.FTZ.AND P4, PT, R176, -INF , PT ;  /* 0xff800000b000780b */ /* 0x000fc40003f9d000 */
[----:B------:R-:W-:Y:S02]  /*b9f0*/  ISETP.GT.AND P3, PT, R45, 0x20, PT ;  /* 0x000000202d00780c */ /* 0x000fe40003f64270 */
[----:B--2---:R-:W-:Y:S02]  /*ba00*/  FSEL R46, R38, -INF , P2 ;  /* 0xff800000262e7808 */ /* 0x004fe40001000000 */
[----:B------:R-:W-:Y:S01]  /*ba10*/  FMNMX.FTZ R51, R78, R51, !PT ;  /* 0x000000334e337209 */ /* 0x000fe20007810000 */
[----:B------:R-:W-:Y:S01]  /*ba20*/  MUFU.TANH R47, R47 ;  /* 0x0000002f002f7308 */ /* 0x000fe20000002400 */
[----:B------:R-:W-:Y:S01]  /*ba30*/  FSEL R55, R55, RZ, P4 ;  /* 0x000000ff37377208 */ /* 0x000fe20002000000 */
[----:B------:R-:W-:Y:S01]  /*ba40*/  FMUL.FTZ R57, R54, UR4 ;  /* 0x0000000436397c20 */ /* 0x000fe20008410000 */
[----:B------:R-:W-:Y:S02]  /*ba50*/  ISETP.GT.AND P2, PT, R45, 0x21, PT ;  /* 0x000000212d00780c */ /* 0x000fe40003f44270 */
[----:B---3--:R-:W-:-:S02]  /*ba60*/  FSEL R42, R42, -INF , P3 ;  /* 0xff8000002a2a7808 */ /* 0x008fc40001800000 */
[----:B------:R-:W-:Y:S01]  /*ba70*/  FMNMX.FTZ R51, R46, R51, !PT ;  /* 0x000000332e337209 */ /* 0x000fe20007810000 */
[----:B------:R-:W2:Y:S01]  /*ba80*/  MUFU.TANH R50, R50 ;  /* 0x0000003200327308 */ /* 0x000ea20000002400 */
[--C-:B------:R-:W-:Y:S01]  /*ba90*/  FFMA.FTZ R54, R52, UR43, -R55.reuse ;  /* 0x0000002b34367c23 */ /* 0x100fe20008010837 */
[----:B------:R-:W-:Y:S02]  /*baa0*/  ISETP.GT.AND P3, PT, R45, 0x28, PT ;  /* 0x000000282d00780c */ /* 0x000fe40003f64270 */
[----:B0-----:R-:W-:Y:S02]  /*bab0*/  FSEL R52, R43, -INF , P2 ;  /* 0xff8000002b347808 */ /* 0x001fe40001000000 */
[----:B------:R-:W-:Y:S02]  /*bac0*/  FMNMX.FTZ R51, R42, R51, !PT ;  /* 0x000000332a337209 */ /* 0x000fe40007810000 */
[----:B------:R-:W0:Y:S01]  /*bad0*/  MUFU.TANH R53, R53 ;  /* 0x0000003500357308 */ /* 0x000e220000002400 */
[----:B------:R-:W-:Y:S01]  /*bae0*/  FFMA.FTZ R154, R48, UR43, -R55 ;  /* 0x0000002b309a7c23 */ /* 0x000fe20008010837 */
[----:B------:R-:W-:-:S02]  /*baf0*/  ISETP.GT.AND P2, PT, R45, 0x29, PT ;  /* 0x000000292d00780c */ /* 0x000fc40003f44270 */
[----:B-1----:R-:W-:Y:S02]  /*bb00*/  FSEL R48, R49, -INF , P3 ;  /* 0xff80000031307808 */ /* 0x002fe40001800000 */
[----:B------:R-:W-:Y:S02]  /*bb10*/  FMNMX.FTZ R43, R52, R51, !PT ;  /* 0x00000033342b7209 */ /* 0x000fe40007810000 */
[----:B------:R-:W1:Y:S01]  /*bb20*/  MUFU.TANH R57, R57 ;  /* 0x0000003900397308 */ /* 0x000e620000002400 */
[----:B------:R-:W-:Y:S01]  /*bb30*/  ISETP.GT.AND P3, PT, R45, 0x30, PT ;  /* 0x000000302d00780c */ /* 0x000fe20003f64270 */
[----:B------:R-:W-:Y:S01]  /*bb40*/  FMUL.FTZ R61, R59, UR4 ;  /* 0x000000043b3d7c20 */ /* 0x000fe20008410000 */
[----:B------:R-:W-:-:S05]  /*bb50*/  FMNMX.FTZ R43, R48, R43, !PT ;  /* 0x0000002b302b7209 */ /* 0x000fca0007810000 */
[----:B------:R-:W3:Y:S01]  /*bb60*/  MUFU.TANH R60, R60 ;  /* 0x0000003c003c7308 */ /* 0x000ee20000002400 */
[----:B--2---:R-:W-:Y:S01]  /*bb70*/  FSEL R38, R50, -INF , P3 ;  /* 0xff80000032267808 */ /* 0x004fe20001800000 */
[----:B------:R-:W-:-:S06]  /*bb80*/  FMUL.FTZ R59, R62, UR4 ;  /* 0x000000043e3b7c20 */ /* 0x000fcc0008410000 */
[----:B------:R2:W-:Y:S01]  /*bb90*/  MUFU.EX2 R39, R54 ;  /* 0x0000003600277308 */ /* 0x0005e20000000800 */
[----:B------:R-:W-:Y:S02]  /*bba0*/  ISETP.GT.AND P3, PT, R45, 0x38, PT ;  /* 0x000000382d00780c */ /* 0x000fe40003f64270 */
[----:B--2---:R-:W-:-:S05]  /*bbb0*/  FSEL R54, R47, -INF , P2 ;  /* 0xff8000002f367808 */ /* 0x004fca0001000000 */
[----:B------:R-:W2:Y:S01]  /*bbc0*/  MUFU.TANH R58, R58 ;  /* 0x0000003a003a7308 */ /* 0x000ea20000002400 */
[----:B------:R-:W-:Y:S02]  /*bbd0*/  ISETP.GT.AND P2, PT, R45, 0x31, PT ;  /* 0x000000312d00780c */ /* 0x000fe40003f44270 */
[----:B------:R-:W-:Y:S02]  /*bbe0*/  FMNMX.FTZ R43, R54, R43, !PT ;  /* 0x0000002b362b7209 */ /* 0x000fe40007810000 */
[----:B0-----:R-:W-:Y:S02]  /*bbf0*/  FSEL R50, R53, -INF , P2 ;  /* 0xff80000035327808 */ /* 0x001fe40001000000 */
[----:B------:R-:W-:Y:S01]  /*bc00*/  FMNMX.FTZ R43, R38, R43, !PT ;  /* 0x0000002b262b7209 */ /* 0x000fe20007810000 */
[----:B------:R-:W0:Y:S01]  /*bc10*/  MUFU.TANH R61, R61 ;  /* 0x0000003d003d7308 */ /* 0x000e220000002400 */
[----:B------:R-:W-:Y:S01]  /*bc20*/  FFMA.FTZ R156, R56, UR43, -R55 ;  /* 0x0000002b389c7c23 */ /* 0x000fe20008010837 */
[----:B------:R-:W-:Y:S01]  /*bc30*/  ISETP.GT.AND P2, PT, R45, 0x39, PT ;  /* 0x000000392d00780c */ /* 0x000fe20003f44270 */
[----:B------:R-:W-:Y:S01]  /*bc40*/  FMUL.FTZ R62, R66, UR4 ;  /* 0x00000004423e7c20 */ /* 0x000fe20008410000 */
[----:B-1----:R-:W-:-:S02]  /*bc50*/  FSEL R56, R57, -INF , P3 ;  /* 0xff80000039387808 */ /* 0x002fc40001800000 */
[----:B------:R-:W-:Y:S02]  /*bc60*/  FMNMX.FTZ R43, R50, R43, !PT ;  /* 0x0000002b322b7209 */ /* 0x000fe40007810000 */
[----:B------:R-:W1:Y:S01]  /*bc70*/  MUFU.TANH R59, R59 ;  /* 0x0000003b003b7308 */ /* 0x000e620000002400 */
[----:B---3--:R-:W-:Y:S01]  /*bc80*/  FSEL R57, R60, -INF , P2 ;  /* 0xff8000003c397808 */ /* 0x008fe20001000000 */
[----:B------:R-:W-:Y:S01]  /*bc90*/  FMUL.FTZ R64, R67, UR4 ;  /* 0x0000000443407c20 */ /* 0x000fe20008410000 */
[----:B------:R-:W-:Y:S02]  /*bca0*/  ISETP.GT.AND P3, PT, R45, 0x40, PT ;  /* 0x000000402d00780c */ /* 0x000fe40003f64270 */
[----:B------:R-:W-:-:S03]  /*bcb0*/  FMNMX.FTZ R60, R56, R43, !PT ;  /* 0x0000002b383c7209 */ /* 0x000fc60007810000 */
[----:B------:R-:W3:Y:S01]  /*bcc0*/  MUFU.TANH R63, R63 ;  /* 0x0000003f003f7308 */ /* 0x000ee20000002400 */
[----:B------:R-:W-:Y:S01]  /*bcd0*/  ISETP.GT.AND P2, PT, R45, 0x41, PT ;  /* 0x000000412d00780c */ /* 0x000fe20003f44270 */
[----:B------:R-:W-:Y:S01]  /*bce0*/  FMUL.FTZ R65, R70, UR4 ;  /* 0x0000000446417c20 */ /* 0x000fe20008410000 */
[----:B--2---:R-:W-:Y:S02]  /*bcf0*/  FSEL R58, R58, -INF , P3 ;  /* 0xff8000003a3a7808 */ /* 0x004fe40001800000 */
[----:B------:R-:W-:-:S03]  /*bd00*/  FMNMX.FTZ R43, R57, R60, !PT ;  /* 0x0000003c392b7209 */ /* 0x000fc60007810000 */
[----:B------:R-:W2:Y:S01]  /*bd10*/  MUFU.TANH R62, R62 ;  /* 0x0000003e003e7308 */ /* 0x000ea20000002400 */
[----:B------:R-:W-:Y:S01]  /*bd20*/  FFMA.FTZ R158, R44, UR43, -R55 ;  /* 0x0000002b2c9e7c23 */ /* 0x000fe20008010837 */
[----:B------:R-:W-:Y:S01]  /*bd30*/  ISETP.GT.AND P3, PT, R45, 0x48, PT ;  /* 0x000000482d00780c */ /* 0x000fe20003f64270 */
[----:B------:R-:W-:Y:S01]  /*bd40*/  FMUL.FTZ R66, R71, UR4 ;  /* 0x0000000447427c20 */ /* 0x000fe20008410000 */
[----:B0-----:R-:W-:Y:S02]  /*bd50*/  FSEL R44, R61, -INF , P2 ;  /* 0xff8000003d2c7808 */ /* 0x001fe40001000000 */
[----:B------:R-:W-:Y:S02]  /*bd60*/  FMNMX.FTZ R43, R58, R43, !PT ;  /* 0x0000002b3a2b7209 */ /* 0x000fe40007810000 */
[----:B------:R-:W0:Y:S01]  /*bd70*/  MUFU.TANH R64, R64 ;  /* 0x0000004000407308 */ /* 0x000e220000002400 */
[----:B------:R-:W-:Y:S02]  /*bd80*/  ISETP.GT.AND P2, PT, R45, 0x49, PT ;  /* 0x000000492d00780c */ /* 0x000fe40003f44270 */
[----:B-1----:R-:W-:-:S02]  /*bd90*/  FSEL R59, R59, -INF , P3 ;  /* 0xff8000003b3b7808 */ /* 0x002fc40001800000 */
[----:B------:R-:W-:-:S03]  /*bda0*/  FMNMX.FTZ R68, R44, R43, !PT ;  /* 0x0000002b2c447209 */ /* 0x000fc60007810000 */
[----:B------:R-:W1:Y:S01]  /*bdb0*/  MUFU.TANH R65, R65 ;  /* 0x0000004100417308 */ /* 0x000e620000002400 */
[----:B------:R-:W-:Y:S01]  /*bdc0*/  FFMA.FTZ R49, R41, UR43, -R55 ;  /* 0x0000002b29317c23 */ /* 0x000fe20008010837 */
[----:B------:R-:W-:Y:S02]  /*bdd0*/  ISETP.GT.AND P3, PT, R45, 0x50, PT ;  /* 0x000000502d00780c */ /* 0x000fe40003f64270 */
[----:B---3--:R-:W-:Y:S02]  /*bde0*/  FSEL R60, R63, -INF , P2 ;  /* 0xff8000003f3c7808 */ /* 0x008fe40001000000 */
[----:B------:R-:W-:Y:S02]  /*bdf0*/  FMNMX.FTZ R41, R59, R68, !PT ;  /* 0x000000443b297209 */ /* 0x000fe40007810000 */
[----:B------:R-:W3:Y:S01]  /*be00*/  MUFU.TANH R66, R66 ;  /* 0x0000004200427308 */ /* 0x000ee20000002400 */
[----:B--2---:R-:W-:Y:S02]  /*be10*/  FSEL R61, R62, -INF , P3 ;  /* 0xff8000003e3d7808 */ /* 0x004fe40001800000 */
[----:B------:R-:W-:-:S02]  /*be20*/  ISETP.GT.AND P2, PT, R45, 0x51, PT ;  /* 0x000000512d00780c */ /* 0x000fc40003f44270 */
[----:B------:R-:W-:Y:S01]  /*be30*/  FMNMX.FTZ R62, R60, R41, !PT ;  /* 0x000000293c3e7209 */ /* 0x000fe20007810000 */
[----:B------:R-:W-:Y:S01]  /*be40*/  FFMA.FTZ R160, R40, UR43, -R55 ;  /* 0x0000002b28a07c23 */ /* 0x000fe20008010837 */
[----:B------:R-:W-:Y:S02]  /*be50*/  ISETP.GT.AND P3, PT, R45, 0x58, PT ;  /* 0x000000582d00780c */ /* 0x000fe40003f64270 */
[----:B0-----:R-:W-:Y:S02]  /*be60*/  FSEL R40, R64, -INF , P2 ;  /* 0xff80000040287808 */ /* 0x001fe40001000000 */
[----:B------:R-:W-:Y:S02]  /*be70*/  FMNMX.FTZ R41, R61, R62, !PT ;  /* 0x0000003e3d297209 */ /* 0x000fe40007810000 */
[----:B------:R-:W-:Y:S02]  /*be80*/  ISETP.GT.AND P2, PT, R45, 0x59, PT ;  /* 0x000000592d00780c */ /* 0x000fe40003f44270 */
[----:B-1----:R-:W-:-:S02]  /*be90*/  FSEL R62, R65, -INF , P3 ;  /* 0xff800000413e7808 */ /* 0x002fc40001800000 */
[----:B------:R-:W-:Y:S01]  /*bea0*/  FMNMX.FTZ R43, R40, R41, !PT ;  /* 0x00000029282b7209 */ /* 0x000fe20007810000 */
[----:B------:R-:W-:Y:S01]  /*beb0*/  FFMA.FTZ R45, R36, UR43, -R55 ;  /* 0x0000002b242d7c23 */ /* 0x000fe20008010837 */
[----:B---3--:R-:W-:Y:S02]  /*bec0*/  FSEL R36, R66, -INF , P2 ;  /* 0xff80000042247808 */ /* 0x008fe40001000000 */
[----:B------:R-:W-:-:S04]  /*bed0*/  FMNMX.FTZ R43, R62, R43, !PT ;  /* 0x0000002b3e2b7209 */ /* 0x000fc80007810000 */
[----:B------:R-:W-:Y:S01]  /*bee0*/  FMNMX.FTZ R43, R36, R43, !PT ;  /* 0x0000002b242b7209 */ /* 0x000fe20007810000 */
[----:B------:R-:W-:-:S04]  /*bef0*/  FFMA.FTZ R47, R34, UR43, -R55 ;  /* 0x0000002b222f7c23 */ /* 0x000fc80008010837 */
[----:B------:R-:W0:Y:S01]  /*bf00*/  SHFL.BFLY PT, R34, R43, 0x2, 0x1f ;  /* 0x0c401f002b227f89 */ /* 0x000e2200000e0000 */
[--C-:B------:R-:W-:Y:S01]  /*bf10*/  FFMA.FTZ R164, R35, UR43, -R55.reuse ;  /* 0x0000002b23a47c23 */ /* 0x100fe20008010837 */
[--C-:B------:R-:W-:Y:S01]  /*bf20*/  FFMA.FTZ R35, R33, UR43, -R55.reuse ;  /* 0x0000002b21237c23 */ /* 0x100fe20008010837 */
[----:B------:R-:W-:Y:S01]  /*bf30*/  FFMA.FTZ R33, R31, UR43, -R55 ;  /* 0x0000002b1f217c23 */ /* 0x000fe20008010837 */
[----:B0-----:R-:W-:-:S05]  /*bf40*/  FMNMX.FTZ R34, R43, R34, !PT ;  /* 0x000000222b227209 */ /* 0x001fca0007810000 */
[----:B------:R-:W0:Y:S01]  /*bf50*/  SHFL.BFLY PT, R31, R34, 0x1, 0x1f ;  /* 0x0c201f00221f7f89 */ /* 0x000e2200000e0000 */
[----:B------:R-:W-:Y:S08]  /*bf60*/  MUFU.EX2 R41, R45 ;  /* 0x0000002d00297308 */ /* 0x000ff00000000800 */
[----:B------:R1:W-:Y:S02]  /*bf70*/  MUFU.EX2 R45, R35 ;  /* 0x00000023002d7308 */ /* 0x0003e40000000800 */
[----:B-1----:R-:W-:Y:S01]  /*bf80*/  FFMA.FTZ R35, R25, UR43, -R55 ;  /* 0x0000002b19237c23 */ /* 0x002fe20008010837 */
[----:B0-----:R-:W-:-:S04]  /*bf90*/  FMNMX.FTZ R178, R34, R31, !PT ;  /* 0x0000001f22b27209 */ /* 0x001fc80007810000 */
[C---:B------:R-:W-:Y:S01]  /*bfa0*/  FSETP.NEU.FTZ.AND P2, PT, R178.reuse, -INF , PT ;  /* 0xff800000b200780b */ /* 0x040fe20003f5d000 */
[----:B------:R-:W-:Y:S01]  /*bfb0*/  FMUL.FTZ R25, R178, UR43 ;  /* 0x0000002bb2197c20 */ /* 0x000fe20008410000 */
[----:B-----5:R-:W-:-:S04]  /*bfc0*/  FFMA.FTZ R152, R84, UR43, -R55 ;  /* 0x0000002b54987c23 */ /* 0x020fc80008010837 */
[----:B------:R-:W-:Y:S01]  /*bfd0*/  FSEL R25, R25, RZ, P2 ;  /* 0x000000ff19197208 */ /* 0x000fe20001000000 */
[--C-:B------:R-:W-:Y:S01]  /*bfe0*/  FFMA.FTZ R31, R0, UR43, -R55.reuse ;  /* 0x0000002b001f7c23 */ /* 0x100fe20008010837 */
[--C-:B------:R-:W-:Y:S01]  /*bff0*/  FFMA.FTZ R43, R26, UR43, -R55.reuse ;  /* 0x0000002b1a2b7c23 */ /* 0x100fe20008010837 */
[----:B------:R-:W-:Y:S01]  /*c000*/  FFMA.FTZ R174, R24, UR43, -R55 ;  /* 0x0000002b18ae7c23 */ /* 0x000fe20008010837 */
[----:B------:R-:W0:Y:S01]  /*c010*/  @P5 LDC R26, c[0x0][0x44c] ;  /* 0x00011300ff1a5b82 */ /* 0x000e220000000800 */
[--C-:B------:R-:W-:Y:S01]  /*c020*/  FFMA.FTZ R153, R73, UR43, -R25.reuse ;  /* 0x0000002b49997c23 */ /* 0x100fe20008010819 */
[----:B------:R-:W-:Y:S01]  /*c030*/  FFMA.FTZ R0, R72, UR43, -R25 ;  /* 0x0000002b48007c23 */ /* 0x000fe20008010819 */
[----:B------:R-:W-:Y:S01]  /*c040*/  SHF.R.U32.HI R83, RZ, 0x7, R83 ;  /* 0x00000007ff537819 */ /* 0x000fe20000011653 */
[----:B------:R-:W-:Y:S01]  /*c050*/  FFMA.FTZ R155, R75, UR43, -R25 ;  /* 0x0000002b4b9b7c23 */ /* 0x000fe20008010819 */
[----:B------:R-:W-:Y:S01]  /*c060*/  @!P0 VIADD R24, R179, 0x32440 ;  /* 0x00032440b3188836 */ /* 0x000fe20000000000 */
[----:B------:R-:W1:Y:S01]  /*c070*/  MUFU.EX2 R152, R152 ;  /* 0x0000009800987308 */ /* 0x000e620000000800 */
[--C-:B------:R-:W-:Y:S01]  /*c080*/  FFMA.FTZ R172, R27, UR43, -R55.reuse ;  /* 0x0000002b1bac7c23 */ /* 0x100fe20008010837 */
[----:B------:R-:W-:Y:S01]  /*c090*/  FFMA.FTZ R168, R30, UR43, -R55 ;  /* 0x0000002b1ea87c23 */ /* 0x000fe20008010837 */
[----:B------:R-:W-:Y:S01]  /*c0a0*/  IADD3 R177, -R83, 0xb, RZ ;  /* 0x0000000b53b17810 */ /* 0x000fe20007ffe1ff */
[----:B------:R-:W2:Y:S01]  /*c0b0*/  @P5 LDC R27, c[0x0][0x450] ;  /* 0x00011400ff1b5b82 */ /* 0x000ea20000000800 */
[----:B------:R-:W-:-:S03]  /*c0c0*/  FFMA.FTZ R30, R74, UR43, -R25 ;  /* 0x0000002b4a1e7c23 */ /* 0x000fc60008010819 */
[----:B------:R-:W-:Y:S01]  /*c0d0*/  MUFU.EX2 R153, R153 ;  /* 0x0000009900997308 */ /* 0x000fe20000000800 */
[----:B------:R-:W-:Y:S01]  /*c0e0*/  FFMA.FTZ R82, R82, UR43, -R55 ;  /* 0x0000002b52527c23 */ /* 0x000fe20008010837 */
[----:B------:R-:W-:Y:S01]  /*c0f0*/  @!P0 PRMT R24, RZ, 0x654, R24 ;  /* 0x00000654ff188816 */ /* 0x000fe20000000018 */
[----:B------:R-:W-:Y:S01]  /*c100*/  FFMA.FTZ R157, R77, UR43, -R25 ;  /* 0x0000002b4d9d7c23 */ /* 0x000fe20008010819 */
[----:B------:R3:W-:Y:S06]  /*c110*/  BAR.ARV R177, 0x100 ;  /* 0x000400b10000751d */ /* 0x0007ec0000002000 */
[----:B------:R-:W4:Y:S01]  /*c120*/  MUFU.EX2 R0, R0 ;  /* 0x0000000000007308 */ /* 0x000f220000000800 */
[----:B------:R3:W-:Y:S01]  /*c130*/  @!P0 SYNCS.ARRIVE.TRANS64.RED.A1T0 RZ, [R24+URZ], RZ ;  /* 0x000000ff18ff89a7 */ /* 0x0007e2000810043f */
[----:B------:R-:W-:Y:S01]  /*c140*/  FFMA.FTZ R166, R32, UR43, -R55 ;  /* 0x0000002b20a67c23 */ /* 0x000fe20008010837 */
[--C-:B------:R-:W-:Y:S01]  /*c150*/  FFMA.FTZ R161, R42, UR43, -R25.reuse ;  /* 0x0000002b2aa17c23 */ /* 0x100fe20008010819 */
[----:B------:R1:W-:Y:S01]  /*c160*/  BAR.SYNC.DEFER_BLOCKING R3, 0x100 ;  /* 0x000400030000751d */ /* 0x0003e20000010000 */
[----:B------:R-:W-:-:S05]  /*c170*/  FFMA.FTZ R165, R38, UR43, -R25 ;  /* 0x0000002b26a57c23 */ /* 0x000fca0008010819 */
[----:B------:R-:W4:Y:S01]  /*c180*/  MUFU.EX2 R154, R154 ;  /* 0x0000009a009a7308 */ /* 0x000f220000000800 */
[----:B------:R-:W-:Y:S01]  /*c190*/  FFMA.FTZ R53, R80, UR43, -R55 ;  /* 0x0000002b50357c23 */ /* 0x000fe20008010837 */
[--C-:B------:R-:W-:Y:S01]  /*c1a0*/  FFMA.FTZ R64, R76, UR43, -R25.reuse ;  /* 0x0000002b4c407c23 */ /* 0x100fe20008010819 */
[----:B------:R-:W-:-:S05]  /*c1b0*/  FFMA.FTZ R159, R78, UR43, -R25 ;  /* 0x0000002b4e9f7c23 */ /* 0x000fca0008010819 */
[----:B------:R-:W0:Y:S01]  /*c1c0*/  MUFU.EX2 R155, R155 ;  /* 0x0000009b009b7308 */ /* 0x000e220000000800 */
[--C-:B------:R-:W-:Y:S01]  /*c1d0*/  FFMA.FTZ R32, R46, UR43, -R25.reuse ;  /* 0x0000002b2e207c23 */ /* 0x100fe20008010819 */
[--C-:B------:R-:W-:Y:S01]  /*c1e0*/  FFMA.FTZ R34, R52, UR43, -R25.reuse ;  /* 0x0000002b34227c23 */ /* 0x100fe20008010819 */
[--C-:B------:R-:W-:Y:S01]  /*c1f0*/  FFMA.FTZ R163, R48, UR43, -R25.reuse ;  /* 0x0000002b30a37c23 */ /* 0x100fe20008010819 */
[--C-:B------:R-:W-:Y:S01]  /*c200*/  FFMA.FTZ R42, R54, UR43, -R25.reuse ;  /* 0x0000002b362a7c23 */ /* 0x100fe20008010819 */
[--C-:B------:R-:W-:Y:S01]  /*c210*/  FFMA.FTZ R38, R50, UR43, -R25.reuse ;  /* 0x0000002b32267c23 */ /* 0x100fe20008010819 */
[--C-:B------:R-:W-:Y:S02]  /*c220*/  FFMA.FTZ R167, R56, UR43, -R25.reuse ;  /* 0x0000002b38a77c23 */ /* 0x100fe40008010819 */
[----:B------:R-:W2:Y:S01]  /*c230*/  MUFU.EX2 R51, R82 ;  /* 0x0000005200337308 */ /* 0x000ea20000000800 */
[--C-:B------:R-:W-:Y:S01]  /*c240*/  FFMA.FTZ R57, R57, UR43, -R25.reuse ;  /* 0x0000002b39397c23 */ /* 0x100fe20008010819 */
[--C-:B------:R-:W-:Y:S01]  /*c250*/  FFMA.FTZ R169, R58, UR43, -R25.reuse ;  /* 0x0000002b3aa97c23 */ /* 0x100fe20008010819 */
[--C-:B-1----:R-:W-:Y:S01]  /*c260*/  FFMA.FTZ R3, R44, UR43, -R25.reuse ;  /* 0x0000002b2c037c23 */ /* 0x102fe20008010819 */
[--C-:B------:R-:W-:Y:S01]  /*c270*/  FFMA.FTZ R59, R59, UR43, -R25.reuse ;  /* 0x0000002b3b3b7c23 */ /* 0x100fe20008010819 */
[--C-:B------:R-:W-:Y:S01]  /*c280*/  FFMA.FTZ R60, R60, UR43, -R25.reuse ;  /* 0x0000002b3c3c7c23 */ /* 0x100fe20008010819 */
[--C-:B------:R-:W-:Y:S01]  /*c290*/  FFMA.FTZ R61, R61, UR43, -R25.reuse ;  /* 0x0000002b3d3d7c23 */ /* 0x100fe20008010819 */
[--C-:B------:R-:W-:Y:S01]  /*c2a0*/  FFMA.FTZ R40, R40, UR43, -R25.reuse ;  /* 0x0000002b28287c23 */ /* 0x100fe20008010819 */
[----:B------:R-:W1:Y:S01]  /*c2b0*/  MUFU.EX2 R30, R30 ;  /* 0x0000001e001e7308 */ /* 0x000e620000000800 */
[--C-:B------:R-:W-:Y:S01]  /*c2c0*/  FFMA.FTZ R62, R62, UR43, -R25.reuse ;  /* 0x0000002b3e3e7c23 */ /* 0x100fe20008010819 */
[----:B------:R-:W-:Y:S01]  /*c2d0*/  FFMA.FTZ R36, R36, UR43, -R25 ;  /* 0x0000002b24247c23 */ /* 0x000fe20008010819 */
[----:B------:R-:W-:-:S02]  /*c2e0*/  IMAD.MOV.U32 R25, RZ, RZ, 0x40000040 ;  /* 0x40000040ff197424 */ /* 0x000fc400078e00ff */
[----:B------:R-:W-:Y:S01]  /*c2f0*/  FFMA.FTZ R170, R29, UR43, -R55 ;  /* 0x0000002b1daa7c23 */ /* 0x000fe20008010837 */
[----:B------:R-:W-:Y:S02]  /*c300*/  IMAD.MOV.U32 R29, RZ, RZ, 0xc00 ;  /* 0x00000c00ff1d7424 */ /* 0x000fe400078e00ff */
[----:B------:R-:W1:Y:S01]  /*c310*/  MUFU.EX2 R156, R156 ;  /* 0x0000009c009c7308 */ /* 0x000e620000000800 */
[----:B------:R-:W-:Y:S01]  /*c320*/  R2UR UR7, R25 ;  /* 0x00000000190772ca */ /* 0x000fe200000e0000 */
[----:B------:R-:W-:Y:S01]  /*c330*/  FADD.FTZ R25, R152, R39 ;  /* 0x0000002798197221 */ /* 0x000fe20000010000 */
[----:B---3--:R-:W-:-:S05]  /*c340*/  IMAD R24, R2, R29, UR42 ;  /* 0x0000002a02187e24 */ /* 0x008fca000f8e021d */
[----:B------:R-:W3:Y:S01]  /*c350*/  MUFU.EX2 R157, R157 ;  /* 0x0000009d009d7308 */ /* 0x000ee20000000800 */
[----:B----4-:R-:W-:Y:S01]  /*c360*/  FADD.FTZ R44, R153, R0 ;  /* 0x00000000992c7221 */ /* 0x010fe20000010000 */
[----:B------:R-:W-:Y:S02]  /*c370*/  IMAD.MOV.U32 R29, RZ, RZ, 0x40000040 ;  /* 0x40000040ff1d7424 */ /* 0x000fe400078e00ff */
[----:B------:R-:W-:-:S04]  /*c380*/  FADD.FTZ R46, R154, R25 ;  /* 0x000000199a2e7221 */ /* 0x000fc80000010000 */
[----:B------:R-:W4:Y:S01]  /*c390*/  MUFU.EX2 R53, R53 ;  /* 0x0000003500357308 */ /* 0x000f220000000800 */
[----:B0-----:R-:W-:-:S04]  /*c3a0*/  @P5 IMAD.HI.U32 R26, R81, R26, RZ ;  /* 0x0000001a511a5227 */ /* 0x001fc800078e00ff */
[----:B------:R-:W-:-:S03]  /*c3b0*/  FADD.FTZ R25, R155, R44 ;  /* 0x0000002c9b197221 */ /* 0x000fc60000010000 */
[----:B------:R-:W0:Y:S01]  /*c3c0*/  MUFU.EX2 R64, R64 ;  /* 0x0000004000407308 */ /* 0x000e220000000800 */
[--C-:B------:R-:W-:Y:S01]  /*c3d0*/  FFMA.FTZ R162, R37, UR43, -R55.reuse ;  /* 0x0000002b25a27c23 */ /* 0x100fe20008010837 */
[----:B------:R-:W-:Y:S01]  /*c3e0*/  R2UR UR11, R29 ;  /* 0x000000001d0b72ca */ /* 0x000fe200000e0000 */
[----:B------:R-:W-:-:S05]  /*c3f0*/  FFMA.FTZ R37, R28, UR43, -R55 ;  /* 0x0000002b1c257c23 */ /* 0x000fca0008010837 */
[----:B------:R-:W0:Y:S01]  /*c400*/  MUFU.EX2 R158, R158 ;  /* 0x0000009e009e7308 */ /* 0x000e220000000800 */
[----:B--2---:R-:W-:Y:S01]  /*c410*/  FADD.FTZ R29, R51, R46 ;  /* 0x0000002e331d7221 */ /* 0x004fe20000010000 */
[----:B------:R-:W-:Y:S01]  /*c420*/  VIADD R28, R24, 0x80 ;  /* 0x00000080181c7836 */ /* 0x000fe20000000000 */
[----:B------:R-:W-:-:S05]  /*c430*/  @P5 SHF.R.U32.HI R180, RZ, R27, R26 ;  /* 0x0000001bffb45219 */ /* 0x000fca000001161a */
[----:B------:R-:W2:Y:S01]  /*c440*/  MUFU.EX2 R159, R159 ;  /* 0x0000009f009f7308 */ /* 0x000ea20000000800 */
[----:B-1----:R-:W-:Y:S01]  /*c450*/  FADD.FTZ R46, R30, R25 ;  /* 0x000000191e2e7221 */ /* 0x002fe20000010000 */
[----:B------:R-:W-:Y:S02]  /*c460*/  IMAD.MOV.U32 R27, RZ, RZ, 0x40000040 ;  /* 0x40000040ff1b7424 */ /* 0x000fe400078e00ff */
[----:B------:R-:W-:-:S04]  /*c470*/  FADD.FTZ R48, R156, R29 ;  /* 0x0000001d9c307221 */ /* 0x000fc80000010000 */
[----:B------:R-:W1:Y:S01]  /*c480*/  MUFU.EX2 R49, R49 ;  /* 0x0000003100317308 */ /* 0x000e620000000800 */
[----:B---3--:R-:W-:Y:S01]  /*c490*/  FADD.FTZ R25, R157, R46 ;  /* 0x0000002e9d197221 */ /* 0x008fe20000010000 */
[----:B------:R-:W-:-:S06]  /*c4a0*/  R2UR UR10, R28 ;  /* 0x000000001c0a72ca */ /* 0x000fcc00000e0000 */
[----:B------:R-:W3:Y:S01]  /*c4b0*/  MUFU.EX2 R32, R32 ;  /* 0x0000002000207308 */ /* 0x000ee20000000800 */
[C---:B------:R-:W-:Y:S01]  /*c4c0*/  IADD3 R28, R24.reuse, 0x180, RZ ;  /* 0x00000180181c7810 */ /* 0x040fe20007ffe0ff */
[----:B------:R-:W-:Y:S01]  /*c4d0*/  VIADD R26, R24, 0x100 ;  /* 0x00000100181a7836 */ /* 0x000fe20000000000 */
[----:B------:R-:W-:-:S05]  /*c4e0*/  R2UR UR15, R27 ;  /* 0x000000001b0f72ca */ /* 0x000fca00000e0000 */
[----:B------:R-:W3:Y:S01]  /*c4f0*/  MUFU.EX2 R160, R160 ;  /* 0x000000a000a07308 */ /* 0x000ee20000000800 */
[----:B----4-:R-:W-:Y:S01]  /*c500*/  FADD.FTZ R27, R53, R48 ;  /* 0x00000030351b7221 */ /* 0x010fe20000010000 */
[----:B0-----:R-:W-:-:S06]  /*c510*/  FADD.FTZ R46, R64, R25 ;  /* 0x00000019402e7221 */ /* 0x001fcc0000010000 */
[----:B------:R-:W0:Y:S01]  /*c520*/  MUFU.EX2 R161, R161 ;  /* 0x000000a100a17308 */ /* 0x000e220000000800 */
[----:B------:R-:W-:Y:S01]  /*c530*/  IMAD.MOV.U32 R29, RZ, RZ, 0x40000040 ;  /* 0x40000040ff1d7424 */ /* 0x000fe200078e00ff */
[----:B------:R-:W-:Y:S01]  /*c540*/  R2UR UR18, R28 ;  /* 0x000000001c1272ca */ /* 0x000fe200000e0000 */
[----:B------:R-:W-:-:S05]  /*c550*/  FADD.FTZ R28, R158, R27 ;  /* 0x0000001b9e1c7221 */ /* 0x000fca0000010000 */
[----:B------:R-:W4:Y:S01]  /*c560*/  MUFU.EX2 R34, R34 ;  /* 0x0000002200227308 */ /* 0x000f220000000800 */
[----:B------:R-:W-:Y:S01]  /*c570*/  R2UR UR14, R26 ;  /* 0x000000001a0e72ca */ /* 0x000fe200000e0000 */
[----:B--2---:R-:W-:Y:S01]  /*c580*/  FADD.FTZ R25, R159, R46 ;  /* 0x0000002e9f197221 */ /* 0x004fe20000010000 */
[----:B------:R-:W-:Y:S01]  /*c590*/  VIADD R26, R24, 0x200 ;  /* 0x00000200181a7836 */ /* 0x000fe20000000000 */
[----:B------:R-:W-:-:S04]  /*c5a0*/  R2UR UR19, R29 ;  /* 0x000000001d1372ca */ /* 0x000fc800000e0000 */
[----:B------:R-:W2:Y:S01]  /*c5b0*/  MUFU.EX2 R162, R162 ;  /* 0x000000a200a27308 */ /* 0x000ea20000000800 */
[----:B------:R-:W-:Y:S02]  /*c5c0*/  IMAD.MOV.U32 R27, RZ, RZ, 0x40000040 ;  /* 0x40000040ff1b7424 */ /* 0x000fe400078e00ff */
[----:B-1----:R-:W-:Y:S01]  /*c5d0*/  FADD.FTZ R29, R49, R28 ;  /* 0x0000001c311d7221 */ /* 0x002fe20000010000 */
[----:B---3--:R-:W-:-:S04]  /*c5e0*/  FADD.FTZ R46, R32, R25 ;  /* 0x00000019202e7221 */ /* 0x008fc80000010000 */
[----:B------:R-:W-:Y:S01]  /*c5f0*/  MUFU.EX2 R163, R163 ;  /* 0x000000a300a37308 */ /* 0x000fe20000000800 */
[----:B------:R-:W-:Y:S01]  /*c600*/  R2UR UR6, R24 ;  /* 0x00000000180672ca */ /* 0x000fe200000e0000 */
[----:B------:R-:W-:Y:S01]  /*c610*/  IMAD.MOV.U32 R25, RZ, RZ, 0x40000040 ;  /* 0x40000040ff197424 */ /* 0x000fe200078e00ff */
[----:B------:R-:W-:Y:S01]  /*c620*/  R2UR UR22, R26 ;  /* 0x000000001a1672ca */ /* 0x000fe200000e0000 */
[----:B------:R-:W-:-:S04]  /*c630*/  VIADD R24, R24, 0x280 ;  /* 0x0000028018187836 */ /* 0x000fc80000000000 */
[----:B------:R-:W1:Y:S01]  /*c640*/  MUFU.EX2 R47, R47 ;  /* 0x0000002f002f7308 */ /* 0x000e620000000800 */
[----:B------:R-:W-:Y:S01]  /*c650*/  R2UR UR23, R27 ;  /* 0x000000001b1772ca */ /* 0x000fe200000e0000 */
[----:B------:R-:W-:Y:S01]  /*c660*/  FADD.FTZ R26, R160, R29 ;  /* 0x0000001da01a7221 */ /* 0x000fe20000010000 */
[----:B0-----:R-:W-:-:S05]  /*c670*/  FADD.FTZ R27, R161, R46 ;  /* 0x0000002ea11b7221 */ /* 0x001fca0000010000 */
[----:B------:R-:W-:Y:S01]  /*c680*/  MUFU.EX2 R42, R42 ;  /* 0x0000002a002a7308 */ /* 0x000fe20000000800 */
[----:B------:R-:W-:Y:S01]  /*c690*/  R2UR UR27, R25 ;  /* 0x00000000191b72ca */ /* 0x000fe200000e0000 */
[----:B------:R-:W-:Y:S01]  /*c6a0*/  FADD.FTZ R25, R41, R26 ;  /* 0x0000001a29197221 */ /* 0x000fe20000010000 */
[----:B------:R-:W-:-:S05]  /*c6b0*/  R2UR UR26, R24 ;  /* 0x00000000181a72ca */ /* 0x000fca00000e0000 */
[----:B------:R-:W0:Y:S01]  /*c6c0*/  MUFU.EX2 R164, R164 ;  /* 0x000000a400a47308 */ /* 0x000e220000000800 */
[----:B----4-:R-:W-:-:S07]  /*c6d0*/  FADD.FTZ R24, R34, R27 ;  /* 0x0000001b22187221 */ /* 0x010fce0000010000 */
[----:B------:R-:W3:Y:S01]  /*c6e0*/  MUFU.EX2 R165, R165 ;  /* 0x000000a500a57308 */ /* 0x000ee20000000800 */
[----:B--2---:R-:W-:-:S07]  /*c6f0*/  FADD.FTZ R26, R162, R25 ;  /* 0x00000019a21a7221 */ /* 0x004fce0000010000 */
[----:B------:R-:W2:Y:S01]  /*c700*/  MUFU.EX2 R38, R38 ;  /* 0x0000002600267308 */ /* 0x000ea20000000800 */
[----:B-1----:R-:W-:-:S07]  /*c710*/  FADD.FTZ R25, R47, R26 ;  /* 0x0000001a2f197221 */ /* 0x002fce0000010000 */
[----:B------:R-:W1:Y:S01]  /*c720*/  MUFU.EX2 R167, R167 ;  /* 0x000000a700a77308 */ /* 0x000e620000000800 */
[----:B------:R-:W-:-:S07]  /*c730*/  F2FP.F16.F32.PACK_AB R153, R0, R153 ;  /* 0x000000990099723e */ /* 0x000fce00000000ff */
[----:B------:R4:W-:Y:S01]  /*c740*/  MUFU.EX2 R28, R3 ;  /* 0x00000003001c7308 */ /* 0x0009e20000000800 */
[----:B0-----:R-:W-:-:S07]  /*c750*/  FADD.FTZ R0, R164, R25 ;  /* 0x00000019a4007221 */ /* 0x001fce0000010000 */
[----:B------:R-:W0:Y:S01]  /*c760*/  MUFU.EX2 R166, R166 ;  /* 0x000000a600a67308 */ /* 0x000e220000000800 */
[----:B----4-:R-:W-:-:S04]  /*c770*/  FADD.FTZ R3, R163, R24 ;  /* 0x00000018a3037221 */ /* 0x010fc80000010000 */
[----:B------:R-:W-:-:S03]  /*c780*/  FADD.FTZ R24, R42, R3 ;  /* 0x000000032a187221 */ /* 0x000fc60000010000 */
[----:B------:R-:W4:Y:S01]  /*c790*/  MUFU.EX2 R44, R57 ;  /* 0x00000039002c7308 */ /* 0x000f220000000800 */
[----:B---3--:R-:W-:-:S07]  /*c7a0*/  FADD.FTZ R3, R165, R24 ;  /* 0x00000018a5037221 */ /* 0x008fce0000010000 */
[----:B------:R-:W3:Y:S01]  /*c7b0*/  MUFU.EX2 R33, R33 ;  /* 0x0000002100217308 */ /* 0x000ee20000000800 */
[----:B------:R-:W-:Y:S01]  /*c7c0*/  FADD.FTZ R25, R45, R0 ;  /* 0x000000002d197221 */ /* 0x000fe20000010000 */
[----:B--2---:R-:W-:-:S06]  /*c7d0*/  FADD.FTZ R0, R38, R3 ;  /* 0x0000000326007221 */ /* 0x004fcc0000010000 */
[----:B------:R-:W2:Y:S08]  /*c7e0*/  MUFU.EX2 R169, R169 ;  /* 0x000000a900a97308 */ /* 0x000eb00000000800 */
[----:B------:R-:W2:Y:S01]  /*c7f0*/  MUFU.EX2 R168, R168 ;  /* 0x000000a800a87308 */ /* 0x000ea20000000800 */
[----:B-1----:R-:W-:Y:S01]  /*c800*/  FADD.FTZ R3, R167, R0 ;  /* 0x00000000a7037221 */ /* 0x002fe20000010000 */
[----:B0-----:R-:W-:-:S06]  /*c810*/  FADD.FTZ R24, R166, R25 ;  /* 0x00000019a6187221 */ /* 0x001fcc0000010000 */
[----:B------:R-:W0:Y:S01]  /*c820*/  MUFU.EX2 R37, R37 ;  /* 0x0000002500257308 */ /* 0x000e220000000800 */
[----:B----4-:R-:W-:Y:S01]  /*c830*/  FADD.FTZ R0, R44, R3 ;  /* 0x000000032c007221 */ /* 0x010fe20000010000 */
[----:B---3--:R-:W-:-:S06]  /*c840*/  FADD.FTZ R25, R33, R24 ;  /* 0x0000001821197221 */ /* 0x008fcc0000010000 */
[----:B------:R-:W1:Y:S08]  /*c850*/  MUFU.EX2 R59, R59 ;  /* 0x0000003b003b7308 */ /* 0x000e700000000800 */
[----:B------:R-:W3:Y:S01]  /*c860*/  MUFU.EX2 R170, R170 ;  /* 0x000000aa00aa7308 */ /* 0x000ee20000000800 */
[----:B--2---:R-:W-:Y:S01]  /*c870*/  FADD.FTZ R3, R169, R0 ;  /* 0x00000000a9037221 */ /* 0x004fe20000010000 */
[----:B------:R-:W-:-:S06]  /*c880*/  FADD.FTZ R24, R168, R25 ;  /* 0x00000019a8187221 */ /* 0x000fcc0000010000 */
[----:B------:R-:W2:Y:S08]  /*c890*/  MUFU.EX2 R60, R60 ;  /* 0x0000003c003c7308 */ /* 0x000eb00000000800 */
[----:B------:R-:W4:Y:S01]  /*c8a0*/  MUFU.EX2 R43, R43 ;  /* 0x0000002b002b7308 */ /* 0x000f220000000800 */
[----:B------:R-:W-:Y:S01]  /*c8b0*/  FADD.FTZ R0, R28, R3 ;  /* 0x000000031c007221 */ /* 0x000fe20000010000 */
[----:B0-----:R-:W-:-:S06]  /*c8c0*/  FADD.FTZ R25, R37, R24 ;  /* 0x0000001825197221 */ /* 0x001fcc0000010000 */
[----:B------:R-:W0:Y:S08]  /*c8d0*/  MUFU.EX2 R61, R61 ;  /* 0x0000003d003d7308 */ /* 0x000e300000000800 */
[----:B------:R-:W0:Y:S01]  /*c8e0*/  MUFU.EX2 R172, R172 ;  /* 0x000000ac00ac7308 */ /* 0x000e220000000800 */
[----:B-1----:R-:W-:Y:S01]  /*c8f0*/  FADD.FTZ R3, R59, R0 ;  /* 0x000000003b037221 */ /* 0x002fe20000010000 */
[----:B---3--:R-:W-:-:S06]  /*c900*/  FADD.FTZ R24, R170, R25 ;  /* 0x00000019aa187221 */ /* 0x008fcc0000010000 */
[----:B------:R-:W1:Y:S08]  /*c910*/  MUFU.EX2 R40, R40 ;  /* 0x0000002800287308 */ /* 0x000e700000000800 */
[----:B------:R-:W3:Y:S01]  /*c920*/  MUFU.EX2 R35, R35 ;  /* 0x0000002300237308 */ /* 0x000ee20000000800 */
[----:B--2---:R-:W-:Y:S01]  /*c930*/  FADD.FTZ R0, R60, R3 ;  /* 0x000000033c007221 */ /* 0x004fe20000010000 */
[----:B----4-:R-:W-:-:S06]  /*c940*/  FADD.FTZ R25, R43, R24 ;  /* 0x000000182b197221 */ /* 0x010fcc0000010000 */
[----:B------:R-:W2:Y:S08]  /*c950*/  MUFU.EX2 R62, R62 ;  /* 0x0000003e003e7308 */ /* 0x000eb00000000800 */
[----:B------:R-:W4:Y:S01]  /*c960*/  MUFU.EX2 R174, R174 ;  /* 0x000000ae00ae7308 */ /* 0x000f220000000800 */
[----:B0-----:R-:W-:Y:S01]  /*c970*/  FADD.FTZ R3, R61, R0 ;  /* 0x000000003d037221 */ /* 0x001fe20000010000 */
[----:B------:R-:W-:-:S06]  /*c980*/  FADD.FTZ R24, R172, R25 ;  /* 0x00000019ac187221 */ /* 0x000fcc0000010000 */
[----:B------:R-:W0:Y:S08]  /*c990*/  MUFU.EX2 R175, R36 ;  /* 0x0000002400af7308 */ /* 0x000e300000000800 */
[----:B------:R-:W0:Y:S01]  /*c9a0*/  MUFU.EX2 R31, R31 ;  /* 0x0000001f001f7308 */ /* 0x000e220000000800 */
[----:B-1----:R-:W-:Y:S01]  /*c9b0*/  FADD.FTZ R3, R40, R3 ;  /* 0x0000000328037221 */ /* 0x002fe20000010000 */
[----:B---3--:R-:W-:Y:S01]  /*c9c0*/  FADD.FTZ R25, R35, R24 ;  /* 0x0000001823197221 */ /* 0x008fe20000010000 */
[----:B------:R-:W-:-:S02]  /*c9d0*/  F2FP.F16.F32.PACK_AB R152, R39, R152 ;  /* 0x000000982798723e */ /* 0x000fc400000000ff */
[----:B--2---:R-:W-:Y:S01]  /*c9e0*/  FADD.FTZ R24, R62, R3 ;  /* 0x000000033e187221 */ /* 0x004fe20000010000 */
[----:B----4-:R-:W-:Y:S01]  /*c9f0*/  FADD.FTZ R0, R174, R25 ;  /* 0x00000019ae007221 */ /* 0x010fe20000010000 */
[----:B------:R-:W-:Y:S02]  /*ca00*/  F2FP.F16.F32.PACK_AB R154, R51, R154 ;  /* 0x0000009a339a723e */ /* 0x000fe400000000ff */
[----:B------:R-:W-:Y:S01]  /*ca10*/  F2FP.F16.F32.PACK_AB R155, R30, R155 ;  /* 0x0000009b1e9b723e */ /* 0x000fe200000000ff */
[----:B0-----:R-:W-:Y:S01]  /*ca20*/  FADD.FTZ R3, R175, R24 ;  /* 0x00000018af037221 */ /* 0x001fe20000010000 */
[----:B------:R-:W-:Y:S02]  /*ca30*/  F2FP.F16.F32.PACK_AB R156, R53, R156 ;  /* 0x0000009c359c723e */ /* 0x000fe400000000ff */
[----:B------:R-:W-:Y:S02]  /*ca40*/  F2FP.F16.F32.PACK_AB R157, R64, R157 ;  /* 0x0000009d409d723e */ /* 0x000fe400000000ff */
[----:B------:R-:W-:-:S02]  /*ca50*/  F2FP.F16.F32.PACK_AB R158, R49, R158 ;  /* 0x0000009e319e723e */ /* 0x000fc400000000ff */
[----:B------:R-:W-:Y:S01]  /*ca60*/  F2FP.F16.F32.PACK_AB R159, R32, R159 ;  /* 0x0000009f209f723e */ /* 0x000fe200000000ff */
[----:B------:R-:W-:Y:S01]  /*ca70*/  FADD.FTZ R0, R31, R0 ;  /* 0x000000001f007221 */ /* 0x000fe20000010000 */
        /* <DEDUP_REMOVED lines=33> */
[----:B------:R-:W-:Y:S01]  /*cc90*/  HGMMA.64x256x16.F32 R24, R168, gdesc[UR20].tnspB, R24, gsb0 ;  /* 0x43e00014a8187df0 */ /* 0x000fe20008000818 */
[----:B------:R-:W-:-:S05]  /*cca0*/  IADD3 R152, R180, R182, -R183 ;  /* 0x000000b6b4987210 */ /* 0x000fca0007ffe8b7 */
[----:B------:R-:W-:-:S05]  /*ccb0*/  IMAD.HI R152, R152, 0x2aaaaaab, RZ ;  /* 0x2aaaaaab98987827 */ /* 0x000fca00078e02ff */
[----:B------:R-:W-:-:S04]  /*ccc0*/  SHF.R.U32.HI R153, RZ, 0x1f, R152 ;  /* 0x0000001fff997819 */ /* 0x000fc80000011698 */
[----:B------:R-:W-:-:S04]  /*ccd0*/  LEA.HI.SX32 R153, R152, R153, 0x1c ;  /* 0x0000009998997211 */ /* 0x000fc800078fe2ff */
[----:B------:R-:W-:Y:S01]  /*cce0*/  VIMNMX R154, R181, R153, !PT ;  /* 0x00000099b59a7248 */ /* 0x000fe20007fe0100 */
[----:B------:R-:W-:-:S04]  /*ccf0*/  VIADD R210, R210, 0xfffffffe ;  /* 0xfffffffed2d27836 */ /* 0x000fc80000000000 */
[----:B------:R0:W-:Y:S01]  /*cd00*/  STL [R1+0x2c], R154 ;  /* 0x00002c9a01007387 */ /* 0x0001e20000100800 */
[----:B------:R-:W-:Y:S01]  /*cd10*/  ISETP.GE.AND P2, PT, R210, R154, PT ;  /* 0x0000009ad200720c */ /* 0x000fe20003f46270 */
[----:B------:R-:W-:-:S05]  /*cd20*/  @!P0 VIADD R179, R179, 0x32460 ;  /* 0x00032460b3b38836 */ /* 0x000fca0000000000 */
[----:B------:R-:W-:Y:S01]  /*cd30*/  @!P0 PRMT R179, RZ, 0x654, R179 ;  /* 0x00000654ffb38816 */ /* 0x000fe200000000b3 */
[----:B------:R-:W-:Y:S02]  /*cd40*/  WARPGROUP.DEPBAR.LE gsb0, 0x0 ;  /* 0x00008000000079c5 */ /* 0x000fe40000010000 */
[----:B------:R-:W-:-:S06]  /*cd50*/  WARPGROUP.ARRIVE ;  /* 0x00000000000079c5 */ /* 0x000fcc0000000000 */
[----:B------:R-:W-:Y:S03]  /*cd60*/  HGMMA.64x256x16.F32 R24, R172, gdesc[UR24].tnspB, R24, gsb0 ;  /* 0x43e00018ac187df0 */ /* 0x000fe60008000818 */
[----:B------:R-:W-:Y:S02]  /*cd70*/  WARPGROUP.DEPBAR.LE gsb0, 0x0 ;  /* 0x00008000000079c5 */ /* 0x000fe40000010000 */
[----:B------:R0:W-:Y:S01]  /*cd80*/  @!P0 SYNCS.ARRIVE.TRANS64.RED.A1T0 RZ, [R179+URZ], RZ ;  /* 0x000000ffb3ff89a7 */ /* 0x0001e2000810043f */
[----:B------:R-:W-:Y:S05]  /*cd90*/  @!P2 BRA `(.L_x_14767) ;  /* 0x000000340068a947 */ /* 0x000fea0003800000 */
[----:B------:R-:W-:Y:S02]  /*cda0*/  IMAD.MOV.U32 R216, RZ, RZ, R178 ;  /* 0x000000ffffd87224 */ /* 0x000fe400078e00b2 */
[----:B------:R-:W-:-:S07]  /*cdb0*/  IMAD.MOV.U32 R217, RZ, RZ, R176 ;  /* 0x000000ffffd97224 */ /* 0x000fce00078e00b0 */
.L_x_14777:
[----:B------:R-:W-:Y:S01]  /*cdc0*/  IADD3 R2, R2, 0x1, RZ ;  /* 0x0000000102027810 */ /* 0x000fe20007ffe0ff */
[----:B------:R-:W-:Y:S05]  /*cdd0*/  YIELD ;  /* 0x0000000000007946 */ /* 0x000fea0003800000 */
[----:B------:R-:W-:-:S04]  /*cde0*/  ISETP.NE.AND P2, PT, R2, 0x2, PT ;  /* 0x000000020200780c */ /* 0x000fc80003f45270 */
[----:B------:R-:W-:Y:S02]  /*cdf0*/  SEL R152, RZ, 0x1, P2 ;  /* 0x00000001ff987807 */ /* 0x000fe40001000000 */
[----:B------:R-:W-:Y:S02]  /*ce00*/  SEL R2, R2, RZ, P2 ;  /* 0x000000ff02027207 */ /* 0x000fe40001000000 */
[----:B------:R-:W-:Y:S01]  /*ce10*/  LOP3.LUT R23, R23, R152, RZ, 0x3c, !PT ;  /* 0x0000009817177212 */ /* 0x000fe200078e3cff */
[----:B-1----:R-:W-:Y:S06]  /*ce20*/  @!P1 BRA `(.L_x_14768) ;  /* 0x0000000000049947 */ /* 0x002fec0003800000 */
[----:B------:R-:W-:Y:S01]  /*ce30*/  BPT.TRAP 0x1 ;  /* 0x000000040000795c */ /* 0x000fe20000300000 */
.L_x_14768:
[----:B------:R-:W-:Y:S01]  /*ce40*/  IMAD R211, R2, 0x8, R19 ;  /* 0x0000000802d37824 */ /* 0x000fe200078e0213 */
[----:B------:R-:W-:-:S04]  /*ce50*/  SHF.L.U32 R218, R23, 0x1f, RZ ;  /* 0x0000001f17da7819 */ /* 0x000fc800000006ff */
[----:B------:R1:W2:Y:S01]  /*ce60*/  SYNCS.PHASECHK.TRANS64.TRYWAIT P2, [R211+URZ+0x32430], R218 ;  /* 0x032430dad30075a7 */ /* 0x0002a2000804017f */
[----:B------:R-:W-:Y:S05]  /*ce70*/  @!P1 BRA `(.L_x_14769) ;  /* 0x0000000000049947 */ /* 0x000fea0003800000 */
[----:B------:R-:W-:Y:S01]  /*ce80*/  BPT.TRAP 0x1 ;  /* 0x000000040000795c */ /* 0x000fe20000300000 */
.L_x_14769:
[----:B------:R-:W3:Y:S01]  /*ce90*/  LDL R152, [R1+0x4c] ;  /* 0x00004c0001987983 */ /* 0x000ee20000100800 */
[----:B------:R-:W-:Y:S02]  /*cea0*/  IMAD.MOV.U32 R157, RZ, RZ, 0x40000040 ;  /* 0x40000040ff9d7424 */ /* 0x000fe400078e00ff */
[----:B---3--:R-:W-:Y:S01]  /*ceb0*/  IMAD R156, R2, 0x300, R152 ;  /* 0x00000300029c7824 */ /* 0x008fe200078e0298 */
[----:B--2---:R-:W-:Y:S06]  /*cec0*/  @P2 BRA `(.L_x_14770) ;  /* 0x0000000000082947 */ /* 0x004fec0003800000 */
[----:B------:R-:W2:Y:S02]  /*ced0*/  SYNCS.PHASECHK.TRANS64.TRYWAIT P2, [R211+URZ+0x32430], R218 ;  /* 0x032430dad30075a7 */ /* 0x000ea4000804017f */
[----:B--2---:R-:W-:Y:S05]  /*cee0*/  @!P2 BRA `(.L_x_14771) ;  /* 0x0000016c003ca947 */ /* 0x004fea0003800000 */
.L_x_14770:
[----:B------:R-:W3:Y:S04]  /*cef0*/  LDL.64 R230, [R1+0x10] ;  /* 0x0000100001e67983 */ /* 0x000ee80000100a00 */
[----:B------:R-:W4:Y:S01]  /*cf00*/  LDL.64 R222, [R1+0x8] ;  /* 0x0000080001de7983 */ /* 0x000f220000100a00 */
[----:B------:R-:W-:Y:S05]  /*cf10*/  WARPSYNC.ALL ;  /* 0x0000000000007948 */ /* 0x000fea0003800000 */
[----:B------:R-:W5:Y:S01]  /*cf20*/  LDL.64 R220, [R1] ;  /* 0x0000000001dc7983 */ /* 0x000f620000100a00 */
[C---:B------:R-:W-:Y:S01]  /*cf30*/  R2UR UR6, R156.reuse ;  /* 0x000000009c0672ca */ /* 0x040fe200000e0000 */
[C---:B0-----:R-:W-:Y:S01]  /*cf40*/  VIADD R154, R156.reuse, 0x2 ;  /* 0x000000029c9a7836 */ /* 0x041fe20000000000 */
        /* <DEDUP_REMOVED lines=14> */
[----:B------:R-:W-:-:S06]  /*d030*/  WARPGROUP.ARRIVE ;  /* 0x00000000000079c5 */ /* 0x000fcc0000000000 */
[----:B------:R-:W-:Y:S03]  /*d040*/  HGMMA.64x96x16.F32 R152, gdesc[UR4], RZ, !UPT, gsb0 ;  /* 0x01600000049879f0 */ /* 0x000fe6000c0008ff */
[----:B------:R-:W-:Y:S02]  /*d050*/  WARPGROUP.DEPBAR.LE gsb0, 0x0 ;  /* 0x00008000000079c5 */ /* 0x000fe40000010000 */
[----:B------:R-:W-:Y:S01]  /*d060*/  WARPGROUP.ARRIVE ;  /* 0x00000000000079c5 */ /* 0x000fe20000000000 */
[----:B---3--:R-:W-:Y:S02]  /*d070*/  R2UR UR8, R230 ;  /* 0x00000000e60872ca */ /* 0x008fe400000e0000 */
[----:B------:R-:W-:Y:S02]  /*d080*/  R2UR UR9, R231 ;  /* 0x00000000e70972ca */ /* 0x000fe400000e0000 */
[----:B----4-:R-:W-:-:S02]  /*d090*/  R2UR UR12, R222 ;  /* 0x00000000de0c72ca */ /* 0x010fc400000e0000 */
[----:B------:R-:W-:Y:S02]  /*d0a0*/  R2UR UR13, R223 ;  /* 0x00000000df0d72ca */ /* 0x000fe400000e0000 */
[----:B-----5:R-:W-:Y:S02]  /*d0b0*/  R2UR UR16, R220 ;  /* 0x00000000dc1072ca */ /* 0x020fe400000e0000 */
[----:B------:R-:W-:-:S05]  /*d0c0*/  R2UR UR17, R221 ;  /* 0x00000000dd1172ca */ /* 0x000fca00000e0000 */
        /* <DEDUP_REMOVED lines=10> */
.L_x_14772:
[----:B------:R0:W3:Y:S01]  /*d170*/  SYNCS.PHASECHK.TRANS64.TRYWAIT P2, [R211+URZ+0x32450], R218 ;  /* 0x032450dad30075a7 */ /* 0x0000e2000804017f */
[----:B------:R-:W-:Y:S05]  /*d180*/  @!P1 BRA `(.L_x_14773) ;  /* 0x0000000000049947 */ /* 0x000fea0003800000 */
[----:B------:R-:W-:Y:S01]  /*d190*/  BPT.TRAP 0x1 ;  /* 0x000000040000795c */ /* 0x000fe20000300000 */
.L_x_14773:
[----:B------:R-:W-:Y:S04]  /*d1a0*/  BSSY B0, `(.L_x_14774) ;  /* 0x0000004000007945 */ /* 0x000fe80003800000 */
[----:B---3--:R-:W-:Y:S05]  /*d1b0*/  @P2 BRA `(.L_x_14775) ;  /* 0x0000000000082947 */ /* 0x008fea0003800000 */
[----:B------:R-:W3:Y:S02]  /*d1c0*/  SYNCS.PHASECHK.TRANS64.TRYWAIT P2, [R211+URZ+0x32450], R218 ;  /* 0x032450dad30075a7 */ /* 0x000ee4000804017f */
[----:B---3--:R-:W-:Y:S05]  /*d1d0*/  @!P2 BRA `(.L_x_14776) ;  /* 0x000001680094a947 */ /* 0x008fea0003800000 */
.L_x_14775:
[----:B------:R-:W-:Y:S05]  /*d1e0*/  BSYNC B0 ;  /* 0x0000000000007941 */ /* 0x000fea0003800000 */
.L_x_14774:
[----:B------:R-:W-:Y:S05]  /*d1f0*/  WARPSYNC.ALL ;  /* 0x0000000000007948 */ /* 0x000fea0003800000 */
[----:B------:R-:W0:Y:S01]  /*d200*/  LDL R229, [R1+0x50] ;  /* 0x0000500001e57983 */ /* 0x000e220000100800 */
[----:B------:R-:W4:Y:S03]  /*d210*/  LDC R219, c[0x0][0x448] ;  /* 0x00011200ffdb7b82 */ /* 0x000f260000000800 */
[----:B------:R-:W0:Y:S01]  /*d220*/  LDL R222, [R1+0x6c] ;  /* 0x00006c0001de7983 */ /* 0x000e220000100800 */
[----:B----4-:R-:W-:-:S13]  /*d230*/  ISETP.NE.AND P2, PT, R219, 0x1, PT ;  /* 0x00000001db00780c */ /* 0x010fda0003f45270 */
[----:B------:R-:W4:Y:S08]  /*d240*/  @P2 LDC R220, c[0x0][0x44c] ;  /* 0x00011300ffdc2b82 */ /* 0x000f300000000800 */
[----:B------:R-:W5:Y:S01]  /*d250*/  @P2 LDC R219, c[0x0][0x450] ;  /* 0x00011400ffdb2b82 */ /* 0x000f620000000800 */
[----:B------:R-:W-:Y:S02]  /*d260*/  MOV R221, 0x40000040 ;  /* 0x4000004000dd7802 */ /* 0x000fe40000000f00 */
[----:B------:R-:W-:-:S02]  /*d270*/  R2UR UR4, R4 ;  /* 0x00000000040472ca */ /* 0x000fc400000e0000 */
[----:B------:R-:W-:Y:S02]  /*d280*/  R2UR UR7, R221 ;  /* 0x00000000dd0772ca */ /* 0x000fe400000e0000 */
[----:B------:R-:W-:Y:S01]  /*d290*/  R2UR UR5, R5 ;  /* 0x00000000050572ca */ /* 0x000fe200000e0000 */
[----:B------:R-:W-:Y:S01]  /*d2a0*/  WARPGROUP.ARRIVE ;  /* 0x00000000000079c5 */ /* 0x000fe20000000000 */
[----:B------:R-:W-:Y:S02]  /*d2b0*/  IMAD.MOV.U32 R223, RZ, RZ, 0x40000040 ;  /* 0x40000040ffdf7424 */ /* 0x000fe400078e00ff */
[----:B0123--:R-:W-:Y:S02]  /*d2c0*/  IMAD.IADD R218, R222, 0x1, R229 ;  /* 0x00000001deda7824 */ /* 0x00ffe400078e02e5 */
[----:B------:R-:W-:Y:S01]  /*d2d0*/  IMAD.MOV.U32 R221, RZ, RZ, 0x40000040 ;  /* 0x40000040ffdd7424 */ /* 0x000fe200078e00ff */
[----:B------:R-:W2:Y:S01]  /*d2e0*/  LDL R229, [R1+0x5c] ;  /* 0x00005c0001e57983 */ /* 0x000ea20000100800 */
[----:B----4-:R-:W-:-:S05]  /*d2f0*/  @P2 IMAD.HI.U32 R220, R218, R220, RZ ;  /* 0x000000dcdadc2227 */ /* 0x010fca00078e00ff */
[----:B-----5:R-:W-:Y:S01]  /*d300*/  @P2 SHF.R.U32.HI R218, RZ, R219, R220 ;  /* 0x000000dbffda2219 */ /* 0x020fe200000116dc */
[----:B------:R-:W-:-:S04]  /*d310*/  IMAD.MOV.U32 R220, RZ, RZ, 0xc00 ;  /* 0x00000c00ffdc7424 */ /* 0x000fc800078e00ff */
[----:B------:R-:W-:-:S05]  /*d320*/  IMAD R220, R2, R220, UR39 ;  /* 0x0000002702dc7e24 */ /* 0x000fca000f8e02dc */
[----:B------:R-:W-:-:S13]  /*d330*/  R2UR UR6, R220 ;  /* 0x00000000dc0672ca */ /* 0x000fda00000e0000 */
[----:B------:R-:W-:Y:S01]  /*d340*/  HGMMA.64x96x16.F32 R152, gdesc[UR4], R152, gsb0 ;  /* 0x01600000049879f0 */ /* 0x000fe20008000898 */
[----:B------:R-:W-:Y:S01]  /*d350*/  VIADD R222, R220, 0x2 ;  /* 0x00000002dcde7836 */ /* 0x000fe20000000000 */
[----:B------:R-:W-:Y:S02]  /*d360*/  R2UR UR7, R223 ;  /* 0x00000000df0772ca */ /* 0x000fe400000e0000 */
[----:B------:R-:W-:Y:S02]  /*d370*/  R2UR UR4, R236 ;  /* 0x00000000ec0472ca */ /* 0x000fe400000e0000 */
        /* <DEDUP_REMOVED lines=137> */
[----:B------:R0:W1:Y:S08]  /*dc10*/  MUFU.TANH R165, R172 ;  /* 0x000000ac00a57308 */ /* 0x0000700000002400 */
[----:B------:R3:W4:Y:S01]  /*dc20*/  MUFU.TANH R164, R169 ;  /* 0x000000a900a47308 */ /* 0x0007220000002400 */
[----:B0-----:R-:W-:-:S02]  /*dc30*/  FMUL.FTZ R172, R173, UR51 ;  /* 0x00000033adac7c20 */ /* 0x001fc40008410000 */
[----:B------:R-:W5:Y:S04]  /*dc40*/  LDL R173, [R1+0x28] ;  /* 0x0000280001ad7983 */ /* 0x000f680000100800 */
[----:B---3--:R-:W5:Y:S01]  /*dc50*/  LDL R169, [R1+0x24] ;  /* 0x0000240001a97983 */ /* 0x008f620000100800 */
[----:B------:R-:W-:Y:S01]  /*dc60*/  FMUL.FTZ R176, R176, UR51 ;  /* 0x00000033b0b07c20 */ /* 0x000fe20008410000 */
[----:B------:R-:W-:Y:S01]  /*dc70*/  FMUL.FTZ R220, R160, UR51 ;  /* 0x00000033a0dc7c20 */ /* 0x000fe20008410000 */
[----:B------:R-:W-:Y:S02]  /*dc80*/  FMUL.FTZ R160, R168, UR51 ;  /* 0x00000033a8a07c20 */ /* 0x000fe40008410000 */
[----:B------:R0:W3:Y:S02]  /*dc90*/  MUFU.TANH R168, R176 ;  /* 0x000000b000a87308 */ /* 0x0000e40000002400 */
[----:B0-----:R-:W0:Y:S01]  /*dca0*/  SHFL.IDX PT, R176, R218, RZ, 0x1c1f ;  /* 0x001c1fffdab07589 */ /* 0x001e2200000e0000 */
[----:B------:R-:W-:Y:S01]  /*dcb0*/  FMUL.FTZ R219, R152, UR51 ;  /* 0x0000003398db7c20 */ /* 0x000fe20008410000 */
[----:B------:R-:W-:Y:S01]  /*dcc0*/  FMUL.FTZ R156, R156, UR51 ;  /* 0x000000339c9c7c20 */ /* 0x000fe20008410000 */
[----:B------:R-:W-:Y:S01]  /*dcd0*/  FMUL.FTZ R223, R153, UR51 ;  /* 0x0000003399df7c20 */ /* 0x000fe20008410000 */
[----:B------:R-:W0:Y:S01]  /*dce0*/  SHFL.IDX PT, R152, R218, 0x1, 0x1c1f ;  /* 0x003c1f00da987f89 */ /* 0x000e2200000e0000 */
[----:B------:R-:W-:-:S03]  /*dcf0*/  IMAD R153, R210, -0x60, RZ ;  /* 0xffffffa0d2997824 */ /* 0x000fc600078e02ff */
[----:B------:R-:W0:Y:S02]  /*dd00*/  MUFU.TANH R156, R156 ;  /* 0x0000009c009c7308 */ /* 0x000e240000002400 */
[----:B--2---:R-:W-:-:S06]  /*dd10*/  IADD3 R153, -R229, 0x1, R153 ;  /* 0x00000001e5997810 */ /* 0x004fcc0007ffe199 */
[----:B------:R-:W2:Y:S08]  /*dd20*/  MUFU.TANH R219, R219 ;  /* 0x000000db00db7308 */ /* 0x000eb00000002400 */
[----:B------:R-:W2:Y:S08]  /*dd30*/  MUFU.TANH R223, R223 ;  /* 0x000000df00df7308 */ /* 0x000eb00000002400 */
[----:B------:R-:W2:Y:S08]  /*dd40*/  MUFU.TANH R157, R157 ;  /* 0x0000009d009d7308 */ /* 0x000eb00000002400 */
[----:B------:R-:W2:Y:S08]  /*dd50*/  MUFU.TANH R222, R222 ;  /* 0x000000de00de7308 */ /* 0x000eb00000002400 */
[----:B------:R-:W2:Y:S01]  /*dd60*/  MUFU.TANH R220, R220 ;  /* 0x000000dc00dc7308 */ /* 0x000ea20000002400 */
[----:B------:R-:W-:-:S07]  /*dd70*/  FMUL.FTZ R231, R177, UR51 ;  /* 0x00000033b1e77c20 */ /* 0x000fce0008410000 */
[----:B------:R-:W2:Y:S01]  /*dd80*/  MUFU.TANH R160, R160 ;  /* 0x000000a000a07308 */ /* 0x000ea20000002400 */
[----:B------:R-:W-:-:S07]  /*dd90*/  FMUL.FTZ R230, R180, UR51 ;  /* 0x00000033b4e67c20 */ /* 0x000fce0008410000 */
[----:B------:R-:W2:Y:S01]  /*dda0*/  MUFU.TANH R161, R161 ;  /* 0x000000a100a17308 */ /* 0x000ea20000002400 */
[----:B------:R-:W-:-:S07]  /*ddb0*/  FMUL.FTZ R229, R181, UR51 ;  /* 0x00000033b5e57c20 */ /* 0x000fce0008410000 */
[----:B------:R-:W2:Y:S01]  /*ddc0*/  MUFU.TANH R221, R221 ;  /* 0x000000dd00dd7308 */ /* 0x000ea20000002400 */
[----:B-1----:R-:W-:-:S07]  /*ddd0*/  IMAD.MOV.U32 R181, RZ, RZ, R165 ;  /* 0x000000ffffb57224 */ /* 0x002fce00078e00a5 */
[----:B------:R-:W1:Y:S01]  /*dde0*/  MUFU.TANH R172, R172 ;  /* 0x000000ac00ac7308 */ /* 0x000e620000002400 */
[----:B----4-:R-:W-:Y:S02]  /*ddf0*/  IMAD.MOV.U32 R180, RZ, RZ, R164 ;  /* 0x000000ffffb47224 */ /* 0x010fe400078e00a4 */
[----:B------:R-:W-:Y:S01]  /*de00*/  FMUL.FTZ R164, R184, UR51 ;  /* 0x00000033b8a47c20 */ /* 0x000fe20008410000 */
[----:B------:R-:W-:Y:S01]  /*de10*/  FMUL.FTZ R165, R185, UR51 ;  /* 0x00000033b9a57c20 */ /* 0x000fe20008410000 */
[----:B---3--:R-:W-:-:S03]  /*de20*/  IMAD.MOV.U32 R185, RZ, RZ, R168 ;  /* 0x000000ffffb97224 */ /* 0x008fc600078e00a8 */
[----:B------:R-:W3:Y:S01]  /*de30*/  MUFU.TANH R231, R231 ;  /* 0x000000e700e77308 */ /* 0x000ee20000002400 */
[----:B------:R-:W-:Y:S01]  /*de40*/  FMUL.FTZ R168, R188, UR51 ;  /* 0x00000033bca87c20 */ /* 0x000fe20008410000 */
[----:B------:R-:W-:-:S06]  /*de50*/  FMUL.FTZ R192, R192, UR51 ;  /* 0x00000033c0c07c20 */ /* 0x000fcc0008410000 */
[----:B------:R-:W4:Y:S08]  /*de60*/  MUFU.TANH R230, R230 ;  /* 0x000000e600e67308 */ /* 0x000f300000002400 */
[----:B------:R-:W4:Y:S08]  /*de70*/  MUFU.TANH R229, R229 ;  /* 0x000000e500e57308 */ /* 0x000f300000002400 */
[----:B------:R-:W4:Y:S08]  /*de80*/  MUFU.TANH R164, R164 ;  /* 0x000000a400a47308 */ /* 0x000f300000002400 */
[----:B------:R-:W4:Y:S08]  /*de90*/  MUFU.TANH R165, R165 ;  /* 0x000000a500a57308 */ /* 0x000f300000002400 */
[----:B------:R-:W4:Y:S01]  /*dea0*/  MUFU.TANH R168, R168 ;  /* 0x000000a800a87308 */ /* 0x000f220000002400 */
[----:B------:R-:W-:Y:S01]  /*deb0*/  FMUL.FTZ R188, R196, UR51 ;  /* 0x00000033c4bc7c20 */ /* 0x000fe20008410000 */
[----:B------:R-:W-:-:S06]  /*dec0*/  FMUL.FTZ R154, R154, UR51 ;  /* 0x000000339a9a7c20 */ /* 0x000fcc0008410000 */
[----:B------:R-:W-:Y:S01]  /*ded0*/  MUFU.TANH R188, R188 ;  /* 0x000000bc00bc7308 */ /* 0x000fe20000002400 */
[----:B-----5:R-:W-:-:S04]  /*dee0*/  IADD3 R153, -R169, R153, R173 ;  /* 0x00000099a9997210 */ /* 0x020fc80007ffe1ad */
[----:B0-----:R-:W-:-:S04]  /*def0*/  IADD3 R176, R153, R176, RZ ;  /* 0x000000b099b07210 */ /* 0x001fc80007ffe0ff */
[C---:B------:R-:W-:Y:S02]  /*df00*/  ISETP.GT.AND P3, PT, R176.reuse, 0x8, PT ;  /* 0x00000008b000780c */ /* 0x040fe40003f64270 */
[C---:B------:R-:W-:Y:S02]  /*df10*/  ISETP.GT.AND P2, PT, R176.reuse, RZ, PT ;  /* 0x000000ffb000720c */ /* 0x040fe40003f44270 */
[----:B------:R-:W-:Y:S02]  /*df20*/  ISETP.GT.AND P4, PT, R176, 0x1, PT ;  /* 0x00000001b000780c */ /* 0x000fe40003f84270 */
[----:B------:R-:W-:Y:S01]  /*df30*/  FSEL R177, R156, -INF , P3 ;  /* 0xff8000009cb17808 */ /* 0x000fe20001800000 */
[----:B------:R-:W-:Y:S01]  /*df40*/  IMAD.IADD R152, R153, 0x1, R152 ;  /* 0x0000000199987824 */ /* 0x000fe200078e0298 */
[----:B------:R-:W-:Y:S02]  /*df50*/  ISETP.GT.AND P3, PT, R176, 0x11, PT ;  /* 0x00000011b000780c */ /* 0x000fe40003f64270 */
[----:B--2---:R-:W-:-:S02]  /*df60*/  FSEL R153, R219, -INF , P2 ;  /* 0xff800000db997808 */ /* 0x004fc40001000000 */
[----:B------:R-:W-:Y:S02]  /*df70*/  FSEL R223, R223, -INF , P4 ;  /* 0xff800000dfdf7808 */ /* 0x000fe40002000000 */
[C---:B------:R-:W-:Y:S02]  /*df80*/  ISETP.GT.AND P2, PT, R176.reuse, 0x9, PT ;  /* 0x00000009b000780c */ /* 0x040fe40003f44270 */
[C---:B------:R-:W-:Y:S02]  /*df90*/  ISETP.GT.AND P4, PT, R176.reuse, 0x10, PT ;  /* 0x00000010b000780c */ /* 0x040fe40003f84270 */
[----:B------:R-:W-:Y:S02]  /*dfa0*/  FSEL R218, R157, -INF , P3 ;  /* 0xff8000009dda7808 */ /* 0x000fe40001800000 */
[----:B------:R-:W-:Y:S02]  /*dfb0*/  ISETP.GT.AND P3, PT, R176, 0x20, PT ;  /* 0x00000020b000780c */ /* 0x000fe40003f64270 */
[----:B------:R-:W-:-:S02]  /*dfc0*/  FSEL R222, R222, -INF , P2 ;  /* 0xff800000dede7808 */ /* 0x000fc40001000000 */
[----:B------:R-:W-:Y:S01]  /*dfd0*/  FSEL R220, R220, -INF , P4 ;  /* 0xff800000dcdc7808 */ /* 0x000fe20002000000 */
[----:B------:R-:W-:Y:S01]  /*dfe0*/  FMUL.FTZ R169, R189, UR51 ;  /* 0x00000033bda97c20 */ /* 0x000fe20008410000 */
[C---:B------:R-:W-:Y:S02]  /*dff0*/  ISETP.GT.AND P2, PT, R176.reuse, 0x18, PT ;  /* 0x00000018b000780c */ /* 0x040fe40003f44270 */
[----:B------:R-:W-:Y:S02]  /*e000*/  ISETP.GT.AND P4, PT, R176, 0x19, PT ;  /* 0x00000019b000780c */ /* 0x000fe40003f84270 */
[----:B------:R-:W-:Y:S02]  /*e010*/  FSEL R173, R160, -INF , P3 ;  /* 0xff800000a0ad7808 */ /* 0x000fe40001800000 */
[----:B------:R-:W-:Y:S02]  /*e020*/  ISETP.GT.AND P3, PT, R176, 0x29, PT ;  /* 0x00000029b000780c */ /* 0x000fe40003f64270 */
[----:B------:R-:W-:-:S02]  /*e030*/  FSEL R219, R161, -INF , P2 ;  /* 0xff800000a1db7808 */ /* 0x000fc40001000000 */
[----:B------:R-:W-:Y:S02]  /*e040*/  FSEL R221, R221, -INF , P4 ;  /* 0xff800000dddd7808 */ /* 0x000fe40002000000 */
[C---:B------:R-:W-:Y:S02]  /*e050*/  ISETP.GT.AND P2, PT, R176.reuse, 0x21, PT ;  /* 0x00000021b000780c */ /* 0x040fe40003f44270 */
[----:B------:R-:W-:Y:S01]  /*e060*/  ISETP.GT.AND P4, PT, R176, 0x28, PT ;  /* 0x00000028b000780c */ /* 0x000fe20003f84270 */
[----:B------:R-:W0:Y:S01]  /*e070*/  MUFU.TANH R169, R169 ;  /* 0x000000a900a97308 */ /* 0x000e220000002400 */
[----:B-1----:R-:W-:Y:S02]  /*e080*/  FSEL R184, R172, -INF , P3 ;  /* 0xff800000acb87808 */ /* 0x002fe40001800000 */
[----:B------:R-:W-:Y:S02]  /*e090*/  FSEL R180, R180, -INF , P2 ;  /* 0xff800000b4b47808 */ /* 0x000fe40001000000 */
[----:B------:R-:W-:-:S03]  /*e0a0*/  FSEL R181, R181, -INF , P4 ;  /* 0xff800000b5b57808 */ /* 0x000fc60002000000 */
[----:B------:R-:W1:Y:S01]  /*e0b0*/  MUFU.TANH R172, R192 ;  /* 0x000000c000ac7308 */ /* 0x000e620000002400 */
[C---:B------:R-:W-:Y:S02]  /*e0c0*/  ISETP.GT.AND P2, PT, R176.reuse, 0x30, PT ;  /* 0x00000030b000780c */ /* 0x040fe40003f44270 */
[C---:B------:R-:W-:Y:S02]  /*e0d0*/  ISETP.GT.AND P4, PT, R176.reuse, 0x31, PT ;  /* 0x00000031b000780c */ /* 0x040fe40003f84270 */
[----:B------:R-:W-:Y:S02]  /*e0e0*/  ISETP.GT.AND P3, PT, R176, 0x38, PT ;  /* 0x00000038b000780c */ /* 0x000fe40003f64270 */
[----:B------:R-:W-:Y:S02]  /*e0f0*/  FSEL R156, R185, -INF , P2 ;  /* 0xff800000b99c7808 */ /* 0x000fe40001000000 */
[----:B---3--:R-:W-:Y:S02]  /*e100*/  FSEL R157, R231, -INF , P4 ;  /* 0xff800000e79d7808 */ /* 0x008fe40002000000 */
[----:B----4-:R-:W-:-:S02]  /*e110*/  FSEL R160, R230, -INF , P3 ;  /* 0xff800000e6a07808 */ /* 0x010fc40001800000 */
[C---:B------:R-:W-:Y:S02]  /*e120*/  ISETP.GT.AND P2, PT, R176.reuse, 0x39, PT ;  /* 0x00000039b000780c */ /* 0x040fe40003f44270 */
[C---:B------:R-:W-:Y:S02]  /*e130*/  ISETP.GT.AND P4, PT, R176.reuse, 0x40, PT ;  /* 0x00000040b000780c */ /* 0x040fe40003f84270 */
[----:B------:R-:W-:Y:S02]  /*e140*/  ISETP.GT.AND P3, PT, R176, 0x41, PT ;  /* 0x00000041b000780c */ /* 0x000fe40003f64270 */
[----:B------:R-:W-:Y:S02]  /*e150*/  FSEL R161, R229, -INF , P2 ;  /* 0xff800000e5a17808 */ /* 0x000fe40001000000 */
[----:B------:R-:W-:Y:S02]  /*e160*/  FSEL R164, R164, -INF , P4 ;  /* 0xff800000a4a47808 */ /* 0x000fe40002000000 */
[----:B------:R-:W-:-:S02]  /*e170*/  FSEL R165, R165, -INF , P3 ;  /* 0xff800000a5a57808 */ /* 0x000fc40001800000 */
[C---:B------:R-:W-:Y:S02]  /*e180*/  ISETP.GT.AND P2, PT, R176.reuse, 0x48, PT ;  /* 0x00000048b000780c */ /* 0x040fe40003f44270 */
[C---:B------:R-:W-:Y:S02]  /*e190*/  ISETP.GT.AND P4, PT, R176.reuse, 0x49, PT ;  /* 0x00000049b000780c */ /* 0x040fe40003f84270 */
[----:B------:R-:W-:Y:S02]  /*e1a0*/  ISETP.GT.AND P3, PT, R176, 0x50, PT ;  /* 0x00000050b000780c */ /* 0x000fe40003f64270 */
[----:B------:R-:W-:Y:S02]  /*e1b0*/  FSEL R168, R168, -INF , P2 ;  /* 0xff800000a8a87808 */ /* 0x000fe40001000000 */
[----:B0-----:R-:W-:Y:S02]  /*e1c0*/  FSEL R169, R169, -INF , P4 ;  /* 0xff800000a9a97808 */ /* 0x001fe40002000000 */
[----:B-1----:R-:W-:-:S02]  /*e1d0*/  FSEL R172, R172, -INF , P3 ;  /* 0xff800000acac7808 */ /* 0x002fc40001800000 */
[C---:B------:R-:W-:Y:S02]  /*e1e0*/  ISETP.GT.AND P2, PT, R176.reuse, 0x51, PT ;  /* 0x00000051b000780c */ /* 0x040fe40003f44270 */
[C---:B------:R-:W-:Y:S02]  /*e1f0*/  ISETP.GT.AND P4, PT, R176.reuse, 0x58, PT ;  /* 0x00000058b000780c */ /* 0x040fe40003f84270 */
[----:B------:R-:W-:Y:S02]  /*e200*/  ISETP.GT.AND P3, PT, R176, 0x59, PT ;  /* 0x00000059b000780c */ /* 0x000fe40003f64270 */
        /* <DEDUP_REMOVED lines=14> */
[----:B------:R-:W-:-:S03]  /*e2f0*/  FMUL.FTZ R185, R193, UR51 ;  /* 0x00000033c1b97c20 */ /* 0x000fc60008410000 */
[----:B------:R-:W-:-:S04]  /*e300*/  FMNMX.FTZ R176, R160, R176, !PT ;  /* 0x000000b0a0b07209 */ /* 0x000fc80007810000 */
[----:B------:R-:W-:Y:S01]  /*e310*/  FMNMX.FTZ R176, R161, R176, !PT ;  /* 0x000000b0a1b07209 */ /* 0x000fe20007810000 */
[----:B------:R-:W0:Y:S01]  /*e320*/  MUFU.TANH R185, R185 ;  /* 0x000000b900b97308 */ /* 0x000e220000002400 */
[----:B------:R-:W-:Y:S02]  /*e330*/  FMUL.FTZ R189, R197, UR51 ;  /* 0x00000033c5bd7c20 */ /* 0x000fe40008410000 */
[----:B------:R-:W-:-:S04]  /*e340*/  FMNMX.FTZ R176, R164, R176, !PT ;  /* 0x000000b0a4b07209 */ /* 0x000fc80007810000 */
[----:B------:R-:W-:Y:S01]  /*e350*/  FMNMX.FTZ R176, R165, R176, !PT ;  /* 0x000000b0a5b07209 */ /* 0x000fe20007810000 */
[----:B------:R1:W-:Y:S08]  /*e360*/  MUFU.TANH R231, R154 ;  /* 0x0000009a00e77308 */ /* 0x0003f00000002400 */
[----:B------:R-:W2:Y:S01]  /*e370*/  MUFU.TANH R189, R189 ;  /* 0x000000bd00bd7308 */ /* 0x000ea20000002400 */
[----:B-1----:R-:W-:-:S04]  /*e380*/  FMNMX.FTZ R154, R168, R176, !PT ;  /* 0x000000b0a89a7209 */ /* 0x002fc80007810000 */
[----:B------:R-:W-:Y:S02]  /*e390*/  FMNMX.FTZ R154, R169, R154, !PT ;  /* 0x0000009aa99a7209 */ /* 0x000fe40007810000 */
[----:B0-----:R-:W-:Y:S02]  /*e3a0*/  FSEL R185, R185, -INF , P2 ;  /* 0xff800000b9b97808 */ /* 0x001fe40001000000 */
[----:B------:R-:W-:Y:S02]  /*e3b0*/  FMNMX.FTZ R154, R172, R154, !PT ;  /* 0x0000009aac9a7209 */ /* 0x000fe40007810000 */
[----:B------:R-:W-:Y:S02]  /*e3c0*/  FSEL R188, R188, -INF , P4 ;  /* 0xff800000bcbc7808 */ /* 0x000fe40002000000 */
[----:B------:R-:W-:Y:S02]  /*e3d0*/  FMNMX.FTZ R154, R185, R154, !PT ;  /* 0x0000009ab99a7209 */ /* 0x000fe40007810000 */
[----:B--2---:R-:W-:-:S02]  /*e3e0*/  FSEL R189, R189, -INF , P3 ;  /* 0xff800000bdbd7808 */ /* 0x004fc40001800000 */
[----:B------:R-:W-:Y:S01]  /*e3f0*/  FMNMX.FTZ R154, R188, R154, !PT ;  /* 0x0000009abc9a7209 */ /* 0x000fe20007810000 */
[----:B------:R-:W-:-:S03]  /*e400*/  FMUL.FTZ R192, R155, UR51 ;  /* 0x000000339bc07c20 */ /* 0x000fc60008410000 */
[----:B------:R-:W-:Y:S01]  /*e410*/  FMNMX.FTZ R154, R189, R154, !PT ;  /* 0x0000009abd9a7209 */ /* 0x000fe20007810000 */
[----:B------:R-:W-:-:S04]  /*e420*/  FMUL.FTZ R155, R158, UR51 ;  /* 0x000000339e9b7c20 */ /* 0x000fc80008410000 */
[----:B------:R-:W0:Y:S01]  /*e430*/  SHFL.BFLY PT, R158, R154, 0x2, 0x1f ;  /* 0x0c401f009a9e7f89 */ /* 0x000e2200000e0000 */
[----:B------:R-:W-:Y:S01]  /*e440*/  FMUL.FTZ R229, R159, UR51 ;  /* 0x000000339fe57c20 */ /* 0x000fe20008410000 */
[----:B------:R-:W1:Y:S01]  /*e450*/  MUFU.TANH R192, R192 ;  /* 0x000000c000c07308 */ /* 0x000e620000002400 */
[----:B------:R-:W-:Y:S01]  /*e460*/  FMUL.FTZ R196, R162, UR51 ;  /* 0x00000033a2c47c20 */ /* 0x000fe20008410000 */
[----:B------:R-:W-:Y:S01]  /*e470*/  FMUL.FTZ R197, R163, UR51 ;  /* 0x00000033a3c57c20 */ /* 0x000fe20008410000 */
[----:B0-----:R-:W-:-:S05]  /*e480*/  FMNMX.FTZ R158, R154, R158, !PT ;  /* 0x0000009e9a9e7209 */ /* 0x001fca0007810000 */
[----:B------:R-:W0:Y:S01]  /*e490*/  SHFL.BFLY PT, R176, R158, 0x1, 0x1f ;  /* 0x0c201f009eb07f89 */ /* 0x000e2200000e0000 */
[----:B------:R-:W2:Y:S01]  /*e4a0*/  MUFU.TANH R155, R155 ;  /* 0x0000009b009b7308 */ /* 0x000ea20000002400 */
[----:B------:R-:W-:Y:S02]  /*e4b0*/  IMAD.MOV.U32 R159, RZ, RZ, R231 ;  /* 0x000000ffff9f7224 */ /* 0x000fe400078e00e7 */
[----:B------:R-:W-:Y:S01]  /*e4c0*/  FMUL.FTZ R231, R166, UR51 ;  /* 0x00000033a6e77c20 */ /* 0x000fe20008410000 */
[----:B------:R-:W-:-:S04]  /*e4d0*/  FMUL.FTZ R230, R167, UR51 ;  /* 0x00000033a7e67c20 */ /* 0x000fc80008410000 */
[----:B------:R-:W3:Y:S01]  /*e4e0*/  MUFU.TANH R229, R229 ;  /* 0x000000e500e57308 */ /* 0x000ee20000002400 */
[----:B------:R-:W-:Y:S01]  /*e4f0*/  ISETP.GT.AND P3, PT, R152, RZ, PT ;  /* 0x000000ff9800720c */ /* 0x000fe20003f64270 */
[----:B------:R-:W-:Y:S01]  /*e500*/  FMUL.FTZ R163, R170, UR51 ;  /* 0x00000033aaa37c20 */ /* 0x000fe20008410000 */
[----:B------:R-:W-:-:S05]  /*e510*/  ISETP.GT.AND P4, PT, R152, 0x1, PT ;  /* 0x000000019800780c */ /* 0x000fca0003f84270 */
[----:B------:R-:W4:Y:S01]  /*e520*/  MUFU.TANH R196, R196 ;  /* 0x000000c400c47308 */ /* 0x000f220000002400 */
[----:B------:R-:W-:-:S07]  /*e530*/  FMUL.FTZ R170, R171, UR51 ;  /* 0x00000033abaa7c20 */ /* 0x000fce0008410000 */
[----:B------:R-:W5:Y:S01]  /*e540*/  MUFU.TANH R197, R197 ;  /* 0x000000c500c57308 */ /* 0x000f620000002400 */
[----:B0-----:R-:W-:Y:S02]  /*e550*/  FMNMX.FTZ R176, R158, R176, !PT ;  /* 0x000000b09eb07209 */ /* 0x001fe40007810000 */
[----:B------:R-:W-:Y:S02]  /*e560*/  FSEL R158, R159, -INF , P3 ;  /* 0xff8000009f9e7808 */ /* 0x000fe40001800000 */
[----:B------:R-:W-:-:S03]  /*e570*/  ISETP.GT.AND P3, PT, R152, 0x8, PT ;  /* 0x000000089800780c */ /* 0x000fc60003f64270 */
[----:B------:R-:W0:Y:S01]  /*e580*/  MUFU.TANH R231, R231 ;  /* 0x000000e700e77308 */ /* 0x000e220000002400 */
[----:B-1----:R-:W-:Y:S01]  /*e590*/  FSEL R159, R192, -INF , P4 ;  /* 0xff800000c09f7808 */ /* 0x002fe20002000000 */
[----:B------:R-:W-:Y:S01]  /*e5a0*/  FMUL.FTZ R166, R174, UR51 ;  /* 0x00000033aea67c20 */ /* 0x000fe20008410000 */
[----:B------:R-:W-:Y:S01]  /*e5b0*/  ISETP.GT.AND P4, PT, R152, 0x9, PT ;  /* 0x000000099800780c */ /* 0x000fe20003f84270 */
[----:B------:R-:W-:-:S04]  /*e5c0*/  FMUL.FTZ R193, R175, UR51 ;  /* 0x00000033afc17c20 */ /* 0x000fc80008410000 */
[----:B------:R-:W1:Y:S01]  /*e5d0*/  MUFU.TANH R230, R230 ;  /* 0x000000e600e67308 */ /* 0x000e620000002400 */
[----:B------:R-:W-:Y:S02]  /*e5e0*/  FSETP.NEU.FTZ.AND P2, PT, R176, -INF , PT ;  /* 0xff800000b000780b */ /* 0x000fe40003f5d000 */
[----:B--2---:R-:W-:Y:S02]  /*e5f0*/  FSEL R155, R155, -INF , P3 ;  /* 0xff8000009b9b7808 */ /* 0x004fe40001800000 */
[----:B------:R-:W-:-:S03]  /*e600*/  ISETP.GT.AND P3, PT, R152, 0x10, PT ;  /* 0x000000109800780c */ /* 0x000fc60003f64270 */
[----:B------:R-:W2:Y:S01]  /*e610*/  MUFU.TANH R163, R163 ;  /* 0x000000a300a37308 */ /* 0x000ea20000002400 */
[----:B---3--:R-:W-:Y:S01]  /*e620*/  FSEL R229, R229, -INF , P4 ;  /* 0xff800000e5e57808 */ /* 0x008fe20002000000 */
[----:B------:R-:W-:Y:S01]  /*e630*/  FMUL.FTZ R178, R178, UR51 ;  /* 0x00000033b2b27c20 */ /* 0x000fe20008410000 */
[----:B------:R-:W-:Y:S01]  /*e640*/  ISETP.GT.AND P4, PT, R152, 0x11, PT ;  /* 0x000000119800780c */ /* 0x000fe20003f84270 */
[----:B------:R-:W-:-:S04]  /*e650*/  FMUL.FTZ R171, R179, UR51 ;  /* 0x00000033b3ab7c20 */ /* 0x000fc80008410000 */
[----:B------:R-:W-:Y:S01]  /*e660*/  MUFU.TANH R170, R170 ;  /* 0x000000aa00aa7308 */ /* 0x000fe20000002400 */
[----:B------:R-:W-:Y:S02]  /*e670*/  FSEL R154, R176, RZ, P2 ;  /* 0x000000ffb09a7208 */ /* 0x000fe40001000000 */
[----:B----4-:R-:W-:Y:S02]  /*e680*/  FSEL R196, R196, -INF , P3 ;  /* 0xff800000c4c47808 */ /* 0x010fe40001800000 */
[----:B------:R-:W-:-:S03]  /*e690*/  ISETP.GT.AND P3, PT, R152, 0x18, PT ;  /* 0x000000189800780c */ /* 0x000fc60003f64270 */
[----:B------:R-:W3:Y:S01]  /*e6a0*/  MUFU.TANH R166, R166 ;  /* 0x000000a600a67308 */ /* 0x000ee20000002400 */
[----:B-----5:R-:W-:Y:S01]  /*e6b0*/  FSEL R197, R197, -INF , P4 ;  /* 0xff800000c5c57808 */ /* 0x020fe20002000000 */
[----:B------:R-:W-:Y:S01]  /*e6c0*/  FMUL.FTZ R174, R182, UR51 ;  /* 0x00000033b6ae7c20 */ /* 0x000fe20008410000 */
[----:B------:R-:W-:Y:S01]  /*e6d0*/  ISETP.GT.AND P4, PT, R152, 0x19, PT ;  /* 0x000000199800780c */ /* 0x000fe20003f84270 */
[----:B------:R-:W-:-:S04]  /*e6e0*/  FADD.FTZ R154, -R154, R217 ;  /* 0x000000d99a9a7221 */ /* 0x000fc80000010100 */
[----:B------:R-:W4:Y:S01]  /*e6f0*/  MUFU.TANH R193, R193 ;  /* 0x000000c100c17308 */ /* 0x000f220000002400 */
[----:B------:R-:W-:Y:S01]  /*e700*/  FMUL.FTZ R175, R183, UR51 ;  /* 0x00000033b7af7c20 */ /* 0x000fe20008410000 */
[----:B0-----:R-:W-:Y:S01]  /*e710*/  FSEL R217, R231, -INF , P3 ;  /* 0xff800000e7d97808 */ /* 0x001fe20001800000 */
[----:B------:R-:W-:Y:S01]  /*e720*/  FMUL.FTZ R190, R190, UR51 ;  /* 0x00000033bebe7c20 */ /* 0x000fe20008410000 */
[----:B------:R-:W-:Y:S02]  /*e730*/  ISETP.GT.AND P3, PT, R152, 0x20, PT ;  /* 0x000000209800780c */ /* 0x000fe40003f64270 */
[----:B-1----:R-:W-:Y:S02]  /*e740*/  FSEL R230, R230, -INF , P4 ;  /* 0xff800000e6e67808 */ /* 0x002fe40002000000 */
[----:B------:R-:W0:Y:S01]  /*e750*/  MUFU.TANH R178, R178 ;  /* 0x000000b200b27308 */ /* 0x000e220000002400 */
[----:B------:R-:W-:Y:S01]  /*e760*/  ISETP.GT.AND P4, PT, R152, 0x21, PT ;  /* 0x000000219800780c */ /* 0x000fe20003f84270 */
[----:B------:R-:W-:Y:S01]  /*e770*/  FMUL.FTZ R167, R186, UR51 ;  /* 0x00000033baa77c20 */ /* 0x000fe20008410000 */
[----:B------:R-:W-:-:S05]  /*e780*/  FMUL.FTZ R162, R187, UR51 ;  /* 0x00000033bba27c20 */ /* 0x000fca0008410000 */
[----:B------:R-:W1:Y:S01]  /*e790*/  MUFU.TANH R171, R171 ;  /* 0x000000ab00ab7308 */ /* 0x000e620000002400 */
[----:B--2---:R-:W-:Y:S02]  /*e7a0*/  FSEL R187, R163, -INF , P3 ;  /* 0xff800000a3bb7808 */ /* 0x004fe40001800000 */
[----:B------:R-:W-:-:S05]  /*e7b0*/  ISETP.GT.AND P3, PT, R152, 0x28, PT ;  /* 0x000000289800780c */ /* 0x000fca0003f64270 */
[----:B------:R-:W2:Y:S01]  /*e7c0*/  MUFU.TANH R174, R174 ;  /* 0x000000ae00ae7308 */ /* 0x000ea20000002400 */
[----:B------:R-:W-:-:S07]  /*e7d0*/  FMUL.FTZ R191, R191, UR51 ;  /* 0x00000033bfbf7c20 */ /* 0x000fce0008410000 */
[----:B------:R-:W5:Y:S01]  /*e7e0*/  MUFU.TANH R175, R175 ;  /* 0x000000af00af7308 */ /* 0x000f620000002400 */
[----:B---3--:R-:W-:-:S07]  /*e7f0*/  FSEL R192, R166, -INF , P3 ;  /* 0xff800000a6c07808 */ /* 0x008fce0001800000 */
[----:B------:R3:W-:Y:S01]  /*e800*/  MUFU.TANH R163, R190 ;  /* 0x000000be00a37308 */ /* 0x0007e20000002400 */
[----:B------:R-:W-:Y:S02]  /*e810*/  ISETP.GT.AND P3, PT, R152, 0x30, PT ;  /* 0x000000309800780c */ /* 0x000fe40003f64270 */
[----:B---3--:R-:W-:Y:S02]  /*e820*/  FSEL R190, R170, -INF , P4 ;  /* 0xff800000aabe7808 */ /* 0x008fe40002000000 */
[----:B------:R-:W-:-:S03]  /*e830*/  ISETP.GT.AND P4, PT, R152, 0x29, PT ;  /* 0x000000299800780c */ /* 0x000fc60003f84270 */
[----:B------:R-:W3:Y:S01]  /*e840*/  MUFU.TANH R167, R167 ;  /* 0x000000a700a77308 */ /* 0x000ee20000002400 */
[----:B----4-:R-:W-:Y:S02]  /*e850*/  FSEL R193, R193, -INF , P4 ;  /* 0xff800000c1c17808 */ /* 0x010fe40002000000 */
[----:B------:R-:W-:-:S05]  /*e860*/  ISETP.GT.AND P4, PT, R152, 0x31, PT ;  /* 0x000000319800780c */ /* 0x000fca0003f84270 */
[----:B------:R-:W4:Y:S01]  /*e870*/  MUFU.TANH R162, R162 ;  /* 0x000000a200a27308 */ /* 0x000f220000002400 */
[----:B0-----:R-:W-:Y:S02]  /*e880*/  FSEL R179, R178, -INF , P3 ;  /* 0xff800000b2b37808 */ /* 0x001fe40001800000 */
[----:B-1----:R-:W-:Y:S02]  /*e890*/  FSEL R171, R171, -INF , P4 ;  /* 0xff800000abab7808 */ /* 0x002fe40002000000 */
[----:B------:R-:W-:-:S03]  /*e8a0*/  ISETP.GT.AND P3, PT, R152, 0x38, PT ;  /* 0x000000389800780c */ /* 0x000fc60003f64270 */
[----:B------:R-:W0:Y:S01]  /*e8b0*/  MUFU.TANH R166, R191 ;  /* 0x000000bf00a67308 */ /* 0x000e220000002400 */
[----:B------:R-:W-:Y:S01]  /*e8c0*/  ISETP.GT.AND P4, PT, R152, 0x39, PT ;  /* 0x000000399800780c */ /* 0x000fe20003f84270 */
[----:B------:R-:W-:Y:S01]  /*e8d0*/  UMOV UR43, UR49 ;  /* 0x00000031002b7c82 */ /* 0x000fe20008000000 */
[----:B--2---:R-:W-:Y:S02]  /*e8e0*/  FSEL R174, R174, -INF , P3 ;  /* 0xff800000aeae7808 */ /* 0x004fe40001800000 */
[----:B-----5:R-:W-:Y:S01]  /*e8f0*/  FSEL R175, R175, -INF , P4 ;  /* 0xff800000afaf7808 */ /* 0x020fe20002000000 */
[----:B------:R-:W-:Y:S01]  /*e900*/  FMUL.FTZ R182, R176, UR43 ;  /* 0x0000002bb0b67c20 */ /* 0x000fe20008410000 */
[C---:B------:R-:W-:Y:S02]  /*e910*/  ISETP.GT.AND P3, PT, R152.reuse, 0x40, PT ;  /* 0x000000409800780c */ /* 0x040fe40003f64270 */
[----:B------:R-:W-:Y:S02]  /*e920*/  ISETP.GT.AND P4, PT, R152, 0x41, PT ;  /* 0x000000419800780c */ /* 0x000fe40003f84270 */
[----:B---3--:R-:W-:-:S02]  /*e930*/  FSEL R167, R167, -INF , P3 ;  /* 0xff800000a7a77808 */ /* 0x008fc40001800000 */
[----:B----4-:R-:W-:Y:S02]  /*e940*/  FSEL R162, R162, -INF , P4 ;  /* 0xff800000a2a27808 */ /* 0x010fe40002000000 */
[C---:B------:R-:W-:Y:S02]  /*e950*/  ISETP.GT.AND P3, PT, R152.reuse, 0x48, PT ;  /* 0x000000489800780c */ /* 0x040fe40003f64270 */
[----:B------:R-:W-:Y:S02]  /*e960*/  ISETP.GT.AND P4, PT, R152, 0x49, PT ;  /* 0x000000499800780c */ /* 0x000fe40003f84270 */
[----:B------:R-:W-:Y:S02]  /*e970*/  FSEL R182, R182, RZ, P2 ;  /* 0x000000ffb6b67208 */ /* 0x000fe40001000000 */
[----:B------:R-:W-:Y:S02]  /*e980*/  FSEL R163, R163, -INF , P3 ;  /* 0xff800000a3a37808 */ /* 0x000fe40001800000 */
[----:B0-----:R-:W-:Y:S01]  /*e990*/  FSEL R166, R166, -INF , P4 ;  /* 0xff800000a6a67808 */ /* 0x001fe20002000000 */
[----:B------:R-:W-:Y:S01]  /*e9a0*/  FMUL.FTZ R194, R194, UR51 ;  /* 0x00000033c2c27c20 */ /* 0x000fe20008410000 */
[----:B------:R-:W-:-:S02]  /*e9b0*/  ISETP.GT.AND P3, PT, R152, 0x50, PT ;  /* 0x000000509800780c */ /* 0x000fc40003f64270 */
[C---:B------:R-:W-:Y:S02]  /*e9c0*/  ISETP.GT.AND P4, PT, R152.reuse, 0x51, PT ;  /* 0x000000519800780c */ /* 0x040fe40003f84270 */
[C---:B------:R-:W-:Y:S02]  /*e9d0*/  ISETP.GT.AND P5, PT, R152.reuse, 0x58, PT ;  /* 0x000000589800780c */ /* 0x040fe40003fa4270 */
[----:B------:R-:W-:Y:S01]  /*e9e0*/  ISETP.GT.AND P6, PT, R152, 0x59, PT ;  /* 0x000000599800780c */ /* 0x000fe20003fc4270 */
[----:B------:R-:W-:Y:S01]  /*e9f0*/  FFMA.FTZ R152, R153, UR43, -R182 ;  /* 0x0000002b99987c23 */ /* 0x000fe200080108b6 */
[----:B------:R-:W-:Y:S01]  /*ea00*/  FMUL.FTZ R154, R154, UR43 ;  /* 0x0000002b9a9a7c20 */ /* 0x000fe20008410000 */
[----:B------:R-:W-:Y:S08]  /*ea10*/  MUFU.TANH R170, R194 ;  /* 0x000000c200aa7308 */ /* 0x000ff00000002400 */
[----:B------:R-:W-:Y:S08]  /*ea20*/  MUFU.EX2 R152, R152 ;  /* 0x0000009800987308 */ /* 0x000ff00000000800 */
[----:B------:R-:W0:Y:S02]  /*ea30*/  MUFU.EX2 R194, R154 ;  /* 0x0000009a00c27308 */ /* 0x000e240000000800 */
[----:B0-----:R-:W-:Y:S01]  /*ea40*/  FFMA.FTZ R153, R194, R0, R152 ;  /* 0x00000000c2997223 */ /* 0x001fe20000010098 */
[----:B------:R-:W-:-:S04]  /*ea50*/  FMNMX.FTZ R0, R158, R216, !PT ;  /* 0x000000d89e007209 */ /* 0x000fc80007810000 */
[----:B------:R-:W-:-:S04]  /*ea60*/  FMNMX.FTZ R0, R159, R0, !PT ;  /* 0x000000009f007209 */ /* 0x000fc80007810000 */
[----:B------:R-:W-:-:S04]  /*ea70*/  FMNMX.FTZ R0, R155, R0, !PT ;  /* 0x000000009b007209 */ /* 0x000fc80007810000 */
[----:B------:R-:W-:-:S04]  /*ea80*/  FMNMX.FTZ R0, R229, R0, !PT ;  /* 0x00000000e5007209 */ /* 0x000fc80007810000 */
[----:B------:R-:W-:-:S04]  /*ea90*/  FMNMX.FTZ R0, R196, R0, !PT ;  /* 0x00000000c4007209 */ /* 0x000fc80007810000 */
[----:B------:R-:W-:-:S04]  /*eaa0*/  FMNMX.FTZ R0, R197, R0, !PT ;  /* 0x00000000c5007209 */ /* 0x000fc80007810000 */
[----:B------:R-:W-:Y:S01]  /*eab0*/  FMNMX.FTZ R0, R217, R0, !PT ;  /* 0x00000000d9007209 */ /* 0x000fe20007810000 */
[----:B------:R-:W-:-:S03]  /*eac0*/  FFMA.FTZ R154, R223, UR43, -R182 ;  /* 0x0000002bdf9a7c23 */ /* 0x000fc600080108b6 */
[----:B------:R-:W-:-:S04]  /*ead0*/  FMNMX.FTZ R0, R230, R0, !PT ;  /* 0x00000000e6007209 */ /* 0x000fc80007810000 */
[----:B------:R-:W-:Y:S01]  /*eae0*/  FMNMX.FTZ R0, R187, R0, !PT ;  /* 0x00000000bb007209 */ /* 0x000fe20007810000 */
[----:B------:R-:W0:Y:S03]  /*eaf0*/  MUFU.EX2 R154, R154 ;  /* 0x0000009a009a7308 */ /* 0x000e260000000800 */
[----:B------:R-:W-:-:S04]  /*eb00*/  FMNMX.FTZ R0, R190, R0, !PT ;  /* 0x00000000be007209 */ /* 0x000fc80007810000 */
[----:B------:R-:W-:-:S04]  /*eb10*/  FMNMX.FTZ R0, R192, R0, !PT ;  /* 0x00000000c0007209 */ /* 0x000fc80007810000 */
[----:B------:R-:W-:-:S04]  /*eb20*/  FMNMX.FTZ R0, R193, R0, !PT ;  /* 0x00000000c1007209 */ /* 0x000fc80007810000 */
[----:B------:R-:W-:Y:S01]  /*eb30*/  FMNMX.FTZ R0, R179, R0, !PT ;  /* 0x00000000b3007209 */ /* 0x000fe20007810000 */
[C---:B0-----:R-:W-:Y:S01]  /*eb40*/  FADD.FTZ R153, R154.reuse, R153 ;  /* 0x000000999a997221 */ /* 0x041fe20000010000 */
[----:B------:R-:W-:Y:S02]  /*eb50*/  F2FP.F16.F32.PACK_AB R152, R154, R152 ;  /* 0x000000989a98723e */ /* 0x000fe400000000ff */
[----:B------:R-:W-:Y:S01]  /*eb60*/  FMNMX.FTZ R154, R171, R0, !PT ;  /* 0x00000000ab9a7209 */ /* 0x000fe20007810000 */
[----:B------:R-:W-:-:S03]  /*eb70*/  FMUL.FTZ R195, R195, UR51 ;  /* 0x00000033c3c37c20 */ /* 0x000fc60008410000 */
[----:B------:R-:W-:Y:S01]  /*eb80*/  FMNMX.FTZ R154, R174, R154, !PT ;  /* 0x0000009aae9a7209 */ /* 0x000fe20007810000 */
[----:B------:R-:W-:-:S03]  /*eb90*/  FMUL.FTZ R183, R198, UR51 ;  /* 0x00000033c6b77c20 */ /* 0x000fc60008410000 */
[----:B------:R-:W-:Y:S01]  /*eba0*/  FMNMX.FTZ R154, R175, R154, !PT ;  /* 0x0000009aaf9a7209 */ /* 0x000fe20007810000 */
[----:B------:R-:W0:Y:S01]  /*ebb0*/  MUFU.TANH R0, R195 ;  /* 0x000000c300007308 */ /* 0x000e220000002400 */
[----:B------:R-:W-:Y:S02]  /*ebc0*/  FMUL.FTZ R186, R199, UR51 ;  /* 0x00000033c7ba7c20 */ /* 0x000fe40008410000 */
[----:B------:R-:W-:-:S04]  /*ebd0*/  FMNMX.FTZ R154, R167, R154, !PT ;  /* 0x0000009aa79a7209 */ /* 0x000fc80007810000 */
[----:B------:R-:W-:Y:S01]  /*ebe0*/  FMNMX.FTZ R154, R162, R154, !PT ;  /* 0x0000009aa29a7209 */ /* 0x000fe20007810000 */
[----:B------:R-:W1:Y:S03]  /*ebf0*/  MUFU.TANH R183, R183 ;  /* 0x000000b700b77308 */ /* 0x000e660000002400 */
[----:B------:R-:W-:-:S05]  /*ec00*/  FMNMX.FTZ R154, R163, R154, !PT ;  /* 0x0000009aa39a7209 */ /* 0x000fca0007810000 */
[----:B------:R-:W2:Y:S01]  /*ec10*/  MUFU.TANH R186, R186 ;  /* 0x000000ba00ba7308 */ /* 0x000ea20000002400 */
[----:B------:R-:W-:Y:S02]  /*ec20*/  FSEL R170, R170, -INF , P3 ;  /* 0xff800000aaaa7808 */ /* 0x000fe40001800000 */
[----:B------:R-:W-:Y:S02]  /*ec30*/  FMNMX.FTZ R154, R166, R154, !PT ;  /* 0x0000009aa69a7209 */ /* 0x000fe40007810000 */
[----:B0-----:R-:W-:Y:S02]  /*ec40*/  FSEL R0, R0, -INF , P4 ;  /* 0xff80000000007808 */ /* 0x001fe40002000000 */
[----:B------:R-:W-:Y:S02]  /*ec50*/  FMNMX.FTZ R154, R170, R154, !PT ;  /* 0x0000009aaa9a7209 */ /* 0x000fe40007810000 */
[----:B-1----:R-:W-:Y:S02]  /*ec60*/  FSEL R183, R183, -INF , P5 ;  /* 0xff800000b7b77808 */ /* 0x002fe40002800000 */
[----:B------:R-:W-:-:S04]  /*ec70*/  FMNMX.FTZ R154, R0, R154, !PT ;  /* 0x0000009a009a7209 */ /* 0x000fc80007810000 */
[----:B------:R-:W-:Y:S02]  /*ec80*/  FMNMX.FTZ R154, R183, R154, !PT ;  /* 0x0000009ab79a7209 */ /* 0x000fe40007810000 */
[----:B--2---:R-:W-:-:S04]  /*ec90*/  FSEL R186, R186, -INF , P6 ;  /* 0xff800000baba7808 */ /* 0x004fc80003000000 */
[----:B------:R-:W-:-:S05]  /*eca0*/  FMNMX.FTZ R178, R186, R154, !PT ;  /* 0x0000009abab27209 */ /* 0x000fca0007810000 */
[----:B------:R-:W0:Y:S02]  /*ecb0*/  SHFL.BFLY PT, R154, R178, 0x2, 0x1f ;  /* 0x0c401f00b29a7f89 */ /* 0x000e2400000e0000 */
[----:B0-----:R-:W-:Y:S01]  /*ecc0*/  FMNMX.FTZ R178, R178, R154, !PT ;  /* 0x0000009ab2b27209 */ /* 0x001fe20007810000 */
[----:B------:R-:W-:-:S04]  /*ecd0*/  FFMA.FTZ R154, R177, UR43, -R182 ;  /* 0x0000002bb19a7c23 */ /* 0x000fc800080108b6 */
[----:B------:R-:W0:Y:S01]  /*ece0*/  SHFL.BFLY PT, R191, R178, 0x1, 0x1f ;  /* 0x0c201f00b2bf7f89 */ /* 0x000e2200000e0000 */
[----:B------:R-:W-:Y:S01]  /*ecf0*/  FFMA.FTZ R177, R222, UR43, -R182 ;  /* 0x0000002bdeb17c23 */ /* 0x000fe200080108b6 */
[----:B------:R-:W1:Y:S01]  /*ed00*/  MUFU.EX2 R154, R154 ;  /* 0x0000009a009a7308 */ /* 0x000e620000000800 */
[----:B------:R-:W2:Y:S01]  /*ed10*/  S2R R231, SR_TID.X ;  /* 0x0000000000e77919 */ /* 0x000ea20000002100 */
[-C--:B------:R-:W-:Y:S01]  /*ed20*/  FMUL.FTZ R24, R24, R194.reuse ;  /* 0x000000c218187220 */ /* 0x080fe20000410000 */
[-C--:B------:R-:W-:Y:S01]  /*ed30*/  FMUL.FTZ R25, R25, R194.reuse ;  /* 0x000000c219197220 */ /* 0x080fe20000410000 */
[-C--:B------:R-:W-:Y:S01]  /*ed40*/  FMUL.FTZ R28, R28, R194.reuse ;  /* 0x000000c21c1c7220 */ /* 0x080fe20000410000 */
[-C--:B------:R-:W-:Y:S01]  /*ed50*/  FMUL.FTZ R29, R29, R194.reuse ;  /* 0x000000c21d1d7220 */ /* 0x080fe20000410000 */
[-C--:B------:R-:W-:Y:S02]  /*ed60*/  FMUL.FTZ R32, R32, R194.reuse ;  /* 0x000000c220207220 */ /* 0x080fe40000410000 */
        /* <DEDUP_REMOVED lines=14> */
[----:B0-----:R-:W-:Y:S01]  /*ee50*/  FMNMX.FTZ R178, R178, R191, !PT ;  /* 0x000000bfb2b27209 */ /* 0x001fe20007810000 */
[-C--:B------:R-:W-:Y:S01]  /*ee60*/  FMUL.FTZ R57, R57, R194.reuse ;  /* 0x000000c239397220 */ /* 0x080fe20000410000 */
[-C--:B------:R-:W-:Y:S01]  /*ee70*/  FMUL.FTZ R60, R60, R194.reuse ;  /* 0x000000c23c3c7220 */ /* 0x080fe20000410000 */
[----:B------:R-:W-:Y:S01]  /*ee80*/  FMUL.FTZ R61, R61, R194 ;  /* 0x000000c23d3d7220 */ /* 0x000fe20000410000 */
[C---:B------:R-:W-:Y:S01]  /*ee90*/  FSETP.NEU.FTZ.AND P2, PT, R178.reuse, -INF , PT ;  /* 0xff800000b200780b */ /* 0x040fe20003f5d000 */
[----:B------:R-:W-:Y:S01]  /*eea0*/  FMUL.FTZ R191, R178, UR43 ;  /* 0x0000002bb2bf7c20 */ /* 0x000fe20008410000 */
[C---:B---3--:R-:W-:Y:S01]  /*eeb0*/  FADD.FTZ R195, R177.reuse, R153 ;  /* 0x00000099b1c37221 */ /* 0x048fe20000010000 */
[----:B------:R-:W-:Y:S01]  /*eec0*/  F2FP.F16.F32.PACK_AB R154, R177, R154 ;  /* 0x0000009ab19a723e */ /* 0x000fe200000000ff */
[-C--:B------:R-:W-:Y:S01]  /*eed0*/  FMUL.FTZ R64, R64, R194.reuse ;  /* 0x000000c240407220 */ /* 0x080fe20000410000 */
[----:B------:R-:W-:Y:S01]  /*eee0*/  FSEL R177, R178, RZ, P2 ;  /* 0x000000ffb2b17208 */ /* 0x000fe20001000000 */
[-C--:B------:R-:W-:Y:S01]  /*eef0*/  FMUL.FTZ R65, R65, R194.reuse ;  /* 0x000000c241417220 */ /* 0x080fe20000410000 */
[----:B------:R-:W-:Y:S01]  /*ef00*/  FSEL R191, R191, RZ, P2 ;  /* 0x000000ffbfbf7208 */ /* 0x000fe20001000000 */
[-C--:B------:R-:W-:Y:S01]  /*ef10*/  FMUL.FTZ R68, R68, R194.reuse ;  /* 0x000000c244447220 */ /* 0x080fe20000410000 */
[-C--:B------:R-:W-:Y:S01]  /*ef20*/  FMUL.FTZ R69, R69, R194.reuse ;  /* 0x000000c245457220 */ /* 0x080fe20000410000 */
[----:B------:R-:W-:Y:S01]  /*ef30*/  FADD.FTZ R177, -R177, R216 ;  /* 0x000000d8b1b17221 */ /* 0x000fe20000010100 */
[-C--:B------:R-:W-:Y:S01]  /*ef40*/  FMUL.FTZ R72, R72, R194.reuse ;  /* 0x000000c248487220 */ /* 0x080fe20000410000 */
[--C-:B------:R-:W-:Y:S01]  /*ef50*/  FFMA.FTZ R153, R158, UR43, -R191.reuse ;  /* 0x0000002b9e997c23 */ /* 0x100fe200080108bf */
[-C--:B------:R-:W-:Y:S01]  /*ef60*/  FMUL.FTZ R73, R73, R194.reuse ;  /* 0x000000c249497220 */ /* 0x080fe20000410000 */
[----:B------:R-:W-:Y:S01]  /*ef70*/  FMUL.FTZ R177, R177, UR43 ;  /* 0x0000002bb1b17c20 */ /* 0x000fe20008410000 */
        /* <DEDUP_REMOVED lines=11> */
[----:B------:R0:W1:Y:S01]  /*f030*/  MUFU.EX2 R216, R177 ;  /* 0x000000b100d87308 */ /* 0x0000620000000800 */
[----:B------:R-:W-:Y:S01]  /*f040*/  FFMA.FTZ R158, R159, UR43, -R191 ;  /* 0x0000002b9f9e7c23 */ /* 0x000fe200080108bf */
[----:B--2---:R-:W-:Y:S01]  /*f050*/  SHF.R.U32.HI R231, RZ, 0x7, R231 ;  /* 0x00000007ffe77819 */ /* 0x004fe200000116e7 */
[-C--:B------:R-:W-:Y:S01]  /*f060*/  FMUL.FTZ R96, R96, R194.reuse ;  /* 0x000000c260607220 */ /* 0x080fe20000410000 */
[-C--:B------:R-:W-:Y:S01]  /*f070*/  FMUL.FTZ R97, R97, R194.reuse ;  /* 0x000000c261617220 */ /* 0x080fe20000410000 */
[-C--:B------:R-:W-:Y:S01]  /*f080*/  FMUL.FTZ R100, R100, R194.reuse ;  /* 0x000000c264647220 */ /* 0x080fe20000410000 */
[-C--:B------:R-:W-:Y:S01]  /*f090*/  FMUL.FTZ R101, R101, R194.reuse ;  /* 0x000000c265657220 */ /* 0x080fe20000410000 */
[-C--:B------:R-:W-:Y:S01]  /*f0a0*/  FMUL.FTZ R104, R104, R194.reuse ;  /* 0x000000c268687220 */ /* 0x080fe20000410000 */
[-C--:B------:R-:W-:Y:S01]  /*f0b0*/  FMUL.FTZ R105, R105, R194.reuse ;  /* 0x000000c269697220 */ /* 0x080fe20000410000 */
[----:B0-----:R-:W-:Y:S01]  /*f0c0*/  IADD3 R177, -R231, 0xb, RZ ;  /* 0x0000000be7b17810 */ /* 0x001fe20007ffe1ff */
[----:B------:R-:W0:Y:S01]  /*f0d0*/  MUFU.EX2 R158, R158 ;  /* 0x0000009e009e7308 */ /* 0x000e220000000800 */
[-C--:B------:R-:W-:Y:S01]  /*f0e0*/  FMUL.FTZ R108, R108, R194.reuse ;  /* 0x000000c26c6c7220 */ /* 0x080fe20000410000 */
[-C--:B------:R-:W-:Y:S01]  /*f0f0*/  FMUL.FTZ R109, R109, R194.reuse ;  /* 0x000000c26d6d7220 */ /* 0x080fe20000410000 */
[-C--:B------:R-:W-:Y:S01]  /*f100*/  FMUL.FTZ R112, R112, R194.reuse ;  /* 0x000000c270707220 */ /* 0x080fe20000410000 */
[-C--:B------:R-:W-:Y:S01]  /*f110*/  FMUL.FTZ R113, R113, R194.reuse ;  /* 0x000000c271717220 */ /* 0x080fe20000410000 */
[-C--:B------:R-:W-:Y:S01]  /*f120*/  FMUL.FTZ R116, R116, R194.reuse ;  /* 0x000000c274747220 */ /* 0x080fe20000410000 */
[----:B------:R-:W-:Y:S01]  /*f130*/  FMUL.FTZ R117, R117, R194 ;  /* 0x000000c275757220 */ /* 0x000fe20000410000 */
[----:B-1----:R-:W-:Y:S01]  /*f140*/  FFMA.FTZ R198, R216, R3, R153 ;  /* 0x00000003d8c67223 */ /* 0x002fe20000010099 */
[----:B------:R-:W-:-:S02]  /*f150*/  @!P0 VIADD R3, R211, 0x32440 ;  /* 0x00032440d3038836 */ /* 0x000fc40000000000 */
[-C--:B------:R-:W-:Y:S01]  /*f160*/  FMUL.FTZ R120, R120, R194.reuse ;  /* 0x000000c278787220 */ /* 0x080fe20000410000 */
[-C--:B------:R-:W-:Y:S01]  /*f170*/  FMUL.FTZ R121, R121, R194.reuse ;  /* 0x000000c279797220 */ /* 0x080fe20000410000 */
[-C--:B------:R-:W-:Y:S01]  /*f180*/  FMUL.FTZ R124, R124, R194.reuse ;  /* 0x000000c27c7c7220 */ /* 0x080fe20000410000 */
[-C--:B------:R-:W-:Y:S01]  /*f190*/  FMUL.FTZ R125, R125, R194.reuse ;  /* 0x000000c27d7d7220 */ /* 0x080fe20000410000 */
[----:B------:R-:W-:Y:S01]  /*f1a0*/  @!P0 PRMT R3, RZ, 0x654, R3 ;  /* 0x00000654ff038816 */ /* 0x000fe20000000003 */
        /* <DEDUP_REMOVED lines=14> */
[----:B------:R-:W-:Y:S01]  /*f290*/  FMUL.FTZ R149, R149, R194 ;  /* 0x000000c295957220 */ /* 0x000fe20000410000 */
[--C-:B------:R-:W-:Y:S01]  /*f2a0*/  FFMA.FTZ R199, R155, UR43, -R191.reuse ;  /* 0x0000002b9bc77c23 */ /* 0x100fe200080108bf */
[----:B------:R-:W-:Y:S01]  /*f2b0*/  FFMA.FTZ R194, R229, UR43, -R191 ;  /* 0x0000002be5c27c23 */ /* 0x000fe200080108bf */
[----:B------:R2:W-:Y:S01]  /*f2c0*/  BAR.SYNC.DEFER_BLOCKING R3, 0x100 ;  /* 0x000400030000751d */ /* 0x0005e20000010000 */
[C---:B0-----:R-:W-:Y:S01]  /*f2d0*/  FADD.FTZ R198, R158.reuse, R198 ;  /* 0x000000c69ec67221 */ /* 0x041fe20000010000 */
[----:B------:R-:W-:-:S04]  /*f2e0*/  F2FP.F16.F32.PACK_AB R153, R158, R153 ;  /* 0x000000999e99723e */ /* 0x000fc800000000ff */
[----:B------:R-:W-:Y:S01]  /*f2f0*/  MUFU.EX2 R199, R199 ;  /* 0x000000c700c77308 */ /* 0x000fe20000000800 */
[----:B------:R-:W-:Y:S02]  /*f300*/  IMAD.MOV.U32 R158, RZ, RZ, 0xc00 ;  /* 0x00000c00ff9e7424 */ /* 0x000fe400078e00ff */
[--C-:B------:R-:W-:Y:S01]  /*f310*/  FFMA.FTZ R164, R164, UR43, -R182.reuse ;  /* 0x0000002ba4a47c23 */ /* 0x100fe200080108b6 */
[--C-:B------:R-:W-:Y:S01]  /*f320*/  FFMA.FTZ R165, R165, UR43, -R182.reuse ;  /* 0x0000002ba5a57c23 */ /* 0x100fe200080108b6 */
[--C-:B------:R-:W-:Y:S01]  /*f330*/  FFMA.FTZ R168, R168, UR43, -R182.reuse ;  /* 0x0000002ba8a87c23 */ /* 0x100fe200080108b6 */
[----:B------:R-:W-:Y:S01]  /*f340*/  FFMA.FTZ R169, R169, UR43, -R182 ;  /* 0x0000002ba9a97c23 */ /* 0x000fe200080108b6 */
[----:B------:R-:W3:Y:S01]  /*f350*/  LDL R222, [R1+0x2c] ;  /* 0x00002c0001de7983 */ /* 0x000ee20000100800 */
[----:B------:R-:W0:Y:S01]  /*f360*/  MUFU.EX2 R194, R194 ;  /* 0x000000c200c27308 */ /* 0x000e220000000800 */
[----:B------:R-:W-:Y:S02]  /*f370*/  IMAD R158, R2, R158, UR42 ;  /* 0x0000002a029e7e24 */ /* 0x000fe4000f8e029e */
[----:B------:R-:W-:-:S02]  /*f380*/  IMAD.MOV.U32 R159, RZ, RZ, 0x40000040 ;  /* 0x40000040ff9f7424 */ /* 0x000fc400078e00ff */
[-C--:B------:R-:W-:Y:S01]  /*f390*/  FMUL.FTZ R26, R26, R216.reuse ;  /* 0x000000d81a1a7220 */ /* 0x080fe20000410000 */
        /* <DEDUP_REMOVED lines=65> */
[----:B0-----:R-:W-:-:S05]  /*f7b0*/  F2FP.F16.F32.PACK_AB R155, R194, R199 ;  /* 0x000000c7c29b723e */ /* 0x001fca00000000ff */
[----:B------:R-:W-:-:S06]  /*f7c0*/  WARPGROUP.ARRIVE ;  /* 0x00000000000079c5 */ /* 0x000fcc0000000000 */
[----:B------:R-:W-:Y:S01]  /*f7d0*/  HGMMA.64x256x16.F32 R24, R152, gdesc[UR4].tnspB, R24, gsb0 ;  /* 0x43e0000498187df0 */ /* 0x000fe20008000818 */
[--C-:B------:R-:W-:Y:S01]  /*f7e0*/  FFMA.FTZ R159, R218, UR43, -R182.reuse ;  /* 0x0000002bda9f7c23 */ /* 0x100fe200080108b6 */
[--C-:B------:R-:W-:Y:S01]  /*f7f0*/  FFMA.FTZ R197, R197, UR43, -R191.reuse ;  /* 0x0000002bc5c57c23 */ /* 0x100fe200080108bf */
[--C-:B------:R-:W-:Y:S01]  /*f800*/  FFMA.FTZ R216, R219, UR43, -R182.reuse ;  /* 0x0000002bdbd87c23 */ /* 0x100fe200080108b6 */
[----:B--2---:R-:W-:Y:S01]  /*f810*/  FFMA.FTZ R3, R221, UR43, -R182 ;  /* 0x0000002bdd037c23 */ /* 0x004fe200080108b6 */
[----:B------:R-:W-:Y:S02]  /*f820*/  FFMA.FTZ R217, R217, UR43, -R191 ;  /* 0x0000002bd9d97c23 */ /* 0x000fe400080108bf */
[----:B------:R-:W-:Y:S08]  /*f830*/  MUFU.EX2 R159, R159 ;  /* 0x0000009f009f7308 */ /* 0x000ff00000000800 */
[----:B------:R-:W-:Y:S08]  /*f840*/  MUFU.EX2 R197, R197 ;  /* 0x000000c500c57308 */ /* 0x000ff00000000800 */
[----:B------:R-:W-:Y:S08]  /*f850*/  MUFU.EX2 R216, R216 ;  /* 0x000000d800d87308 */ /* 0x000ff00000000800 */
[----:B------:R-:W-:Y:S08]  /*f860*/  MUFU.EX2 R3, R3 ;  /* 0x0000000300037308 */ /* 0x000ff00000000800 */
[----:B------:R-:W-:Y:S01]  /*f870*/  MUFU.EX2 R217, R217 ;  /* 0x000000d900d97308 */ /* 0x000fe20000000800 */
[----:B------:R-:W-:-:S04]  /*f880*/  FADD.FTZ R199, R199, R198 ;  /* 0x000000c6c7c77221 */ /* 0x000fc80000010000 */
[----:B------:R-:W-:Y:S01]  /*f890*/  FADD.FTZ R199, R194, R199 ;  /* 0x000000c7c2c77221 */ /* 0x000fe20000010000 */
[--C-:B------:R-:W-:Y:S01]  /*f8a0*/  FFMA.FTZ R194, R180, UR43, -R182.reuse ;  /* 0x0000002bb4c27c23 */ /* 0x100fe200080108b6 */
[----:B------:R-:W-:Y:S01]  /*f8b0*/  FFMA.FTZ R180, R184, UR43, -R182 ;  /* 0x0000002bb8b47c23 */ /* 0x000fe200080108b6 */
[--C-:B------:R-:W-:Y:S01]  /*f8c0*/  FFMA.FTZ R187, R187, UR43, -R191.reuse ;  /* 0x0000002bbbbb7c23 */ /* 0x100fe200080108bf */
[--C-:B------:R-:W-:Y:S01]  /*f8d0*/  FFMA.FTZ R190, R190, UR43, -R191.reuse ;  /* 0x0000002bbebe7c23 */ /* 0x100fe200080108bf */
[----:B------:R-:W-:Y:S02]  /*f8e0*/  FFMA.FTZ R184, R193, UR43, -R191 ;  /* 0x0000002bc1b87c23 */ /* 0x000fe400080108bf */
[----:B------:R-:W-:Y:S08]  /*f8f0*/  MUFU.EX2 R194, R194 ;  /* 0x000000c200c27308 */ /* 0x000ff00000000800 */
[----:B------:R-:W-:Y:S08]  /*f900*/  MUFU.EX2 R180, R180 ;  /* 0x000000b400b47308 */ /* 0x000ff00000000800 */
[----:B------:R-:W-:Y:S08]  /*f910*/  MUFU.EX2 R187, R187 ;  /* 0x000000bb00bb7308 */ /* 0x000ff00000000800 */
[----:B------:R-:W-:Y:S01]  /*f920*/  MUFU.EX2 R190, R190 ;  /* 0x000000be00be7308 */ /* 0x000fe20000000800 */
[----:B------:R-:W-:-:S02]  /*f930*/  WARPGROUP.DEPBAR.LE gsb0, 0x0 ;  /* 0x00008000000079c5 */ /* 0x000fc40000010000 */
[----:B------:R-:W-:Y:S01]  /*f940*/  FFMA.FTZ R154, R220, UR43, -R182 ;  /* 0x0000002bdc9a7c23 */ /* 0x000fe200080108b6 */
[--C-:B------:R-:W-:Y:S01]  /*f950*/  FFMA.FTZ R155, R196, UR43, -R191.reuse ;  /* 0x0000002bc49b7c23 */ /* 0x100fe200080108bf */
[----:B------:R-:W-:-:S04]  /*f960*/  FFMA.FTZ R196, R230, UR43, -R191 ;  /* 0x0000002be6c47c23 */ /* 0x000fc800080108bf */
[----:B------:R-:W0:Y:S08]  /*f970*/  MUFU.EX2 R154, R154 ;  /* 0x0000009a009a7308 */ /* 0x000e300000000800 */
[----:B------:R-:W2:Y:S08]  /*f980*/  MUFU.EX2 R155, R155 ;  /* 0x0000009b009b7308 */ /* 0x000eb00000000800 */
[----:B------:R-:W4:Y:S01]  /*f990*/  MUFU.EX2 R196, R196 ;  /* 0x000000c400c47308 */ /* 0x000f220000000800 */
[----:B------:R-:W-:-:S02]  /*f9a0*/  VIADD R152, R158, 0x80 ;  /* 0x000000809e987836 */ /* 0x000fc40000000000 */
[----:B------:R-:W-:Y:S02]  /*f9b0*/  IMAD.MOV.U32 R153, RZ, RZ, 0x40000040 ;  /* 0x40000040ff997424 */ /* 0x000fe400078e00ff */
[----:B0-----:R-:W-:Y:S01]  /*f9c0*/  FADD.FTZ R198, R154, R195 ;  /* 0x000000c39ac67221 */ /* 0x001fe20000010000 */
[----:B------:R-:W-:Y:S02]  /*f9d0*/  R2UR UR6, R152 ;  /* 0x00000000980672ca */ /* 0x000fe400000e0000 */
[----:B------:R-:W-:Y:S01]  /*f9e0*/  R2UR UR7, R153 ;  /* 0x00000000990772ca */ /* 0x000fe200000e0000 */
[----:B--2---:R-:W-:Y:S01]  /*f9f0*/  FADD.FTZ R199, R155, R199 ;  /* 0x000000c79bc77221 */ /* 0x004fe20000010000 */
[----:B------:R-:W-:Y:S02]  /*fa00*/  F2FP.F16.F32.PACK_AB R152, R159, R154 ;  /* 0x0000009a9f98723e */ /* 0x000fe400000000ff */
[----:B------:R-:W-:Y:S02]  /*fa10*/  F2FP.F16.F32.PACK_AB R153, R197, R155 ;  /* 0x0000009bc599723e */ /* 0x000fe400000000ff */
[----:B------:R-:W-:-:S02]  /*fa20*/  F2FP.F16.F32.PACK_AB R154, R3, R216 ;  /* 0x000000d8039a723e */ /* 0x000fc400000000ff */
[----:B----4-:R-:W-:-:S04]  /*fa30*/  F2FP.F16.F32.PACK_AB R155, R196, R217 ;  /* 0x000000d9c49b723e */ /* 0x010fc800000000ff */
[----:B------:R-:W-:-:S06]  /*fa40*/  WARPGROUP.ARRIVE ;  /* 0x00000000000079c5 */ /* 0x000fcc0000000000 */
[----:B------:R-:W-:Y:S01]  /*fa50*/  HGMMA.64x256x16.F32 R24, R152, gdesc[UR4].tnspB, R24, gsb0 ;  /* 0x43e0000498187df0 */ /* 0x000fe20008000818 */
[--C-:B------:R-:W-:Y:S01]  /*fa60*/  FFMA.FTZ R195, R173, UR43, -R182.reuse ;  /* 0x0000002badc37c23 */ /* 0x100fe200080108b6 */
[----:B------:R-:W-:Y:S01]  /*fa70*/  FFMA.FTZ R173, R181, UR43, -R182 ;  /* 0x0000002bb5ad7c23 */ /* 0x000fe200080108b6 */
[--C-:B------:R-:W-:Y:S01]  /*fa80*/  FFMA.FTZ R181, R192, UR43, -R191.reuse ;  /* 0x0000002bc0b57c23 */ /* 0x100fe200080108bf */
[----:B------:R-:W-:Y:S08]  /*fa90*/  MUFU.EX2 R184, R184 ;  /* 0x000000b800b87308 */ /* 0x000ff00000000800 */
[----:B------:R-:W0:Y:S08]  /*faa0*/  MUFU.EX2 R195, R195 ;  /* 0x000000c300c37308 */ /* 0x000e300000000800 */
[----:B------:R-:W2:Y:S08]  /*fab0*/  MUFU.EX2 R173, R173 ;  /* 0x000000ad00ad7308 */ /* 0x000eb00000000800 */
[----:B------:R-:W4:Y:S01]  /*fac0*/  MUFU.EX2 R181, R181 ;  /* 0x000000b500b57308 */ /* 0x000f220000000800 */
[----:B------:R-:W-:Y:S01]  /*fad0*/  FADD.FTZ R198, R159, R198 ;  /* 0x000000c69fc67221 */ /* 0x000fe20000010000 */
[--C-:B------:R-:W-:Y:S01]  /*fae0*/  FFMA.FTZ R192, R156, UR43, -R182.reuse ;  /* 0x0000002b9cc07c23 */ /* 0x100fe200080108b6 */
[--C-:B------:R-:W-:Y:S01]  /*faf0*/  FFMA.FTZ R159, R161, UR43, -R182.reuse ;  /* 0x0000002ba19f7c23 */ /* 0x100fe200080108b6 */
[--C-:B------:R-:W-:Y:S01]  /*fb00*/  FFMA.FTZ R156, R157, UR43, -R182.reuse ;  /* 0x0000002b9d9c7c23 */ /* 0x100fe200080108b6 */
[--C-:B------:R-:W-:Y:S01]  /*fb10*/  FFMA.FTZ R161, R171, UR43, -R191.reuse ;  /* 0x0000002baba17c23 */ /* 0x100fe200080108bf */
[----:B------:R-:W-:Y:S01]  /*fb20*/  FFMA.FTZ R157, R160, UR43, -R182 ;  /* 0x0000002ba09d7c23 */ /* 0x000fe200080108b6 */
[--C-:B------:R-:W-:Y:S01]  /*fb30*/  FFMA.FTZ R171, R174, UR43, -R191.reuse ;  /* 0x0000002baeab7c23 */ /* 0x100fe200080108bf */
[--C-:B------:R-:W-:Y:S01]  /*fb40*/  FFMA.FTZ R160, R179, UR43, -R191.reuse ;  /* 0x0000002bb3a07c23 */ /* 0x100fe200080108bf */
[----:B------:R-:W-:Y:S01]  /*fb50*/  FFMA.FTZ R174, R175, UR43, -R191 ;  /* 0x0000002bafae7c23 */ /* 0x000fe200080108bf */
[----:B------:R-:W-:Y:S08]  /*fb60*/  MUFU.EX2 R192, R192 ;  /* 0x000000c000c07308 */ /* 0x000ff00000000800 */
[----:B------:R-:W5:Y:S08]  /*fb70*/  MUFU.EX2 R156, R156 ;  /* 0x0000009c009c7308 */ /* 0x000f700000000800 */
[----:B------:R-:W-:Y:S08]  /*fb80*/  MUFU.EX2 R157, R157 ;  /* 0x0000009d009d7308 */ /* 0x000ff00000000800 */
[----:B------:R-:W-:Y:S08]  /*fb90*/  MUFU.EX2 R159, R159 ;  /* 0x0000009f009f7308 */ /* 0x000ff00000000800 */
[----:B------:R-:W-:Y:S08]  /*fba0*/  MUFU.EX2 R160, R160 ;  /* 0x000000a000a07308 */ /* 0x000ff00000000800 */
[----:B------:R-:W1:Y:S08]  /*fbb0*/  MUFU.EX2 R161, R161 ;  /* 0x000000a100a17308 */ /* 0x000e700000000800 */
[----:B------:R-:W-:Y:S08]  /*fbc0*/  MUFU.EX2 R171, R171 ;  /* 0x000000ab00ab7308 */ /* 0x000ff00000000800 */
[----:B------:R-:W3:Y:S01]  /*fbd0*/  MUFU.EX2 R174, R174 ;  /* 0x000000ae00ae7308 */ /* 0x000ee20000000800 */
[----:B------:R-:W-:-:S02]  /*fbe0*/  WARPGROUP.DEPBAR.LE gsb0, 0x0 ;  /* 0x00008000000079c5 */ /* 0x000fc40000010000 */
[----:B------:R-:W-:Y:S01]  /*fbf0*/  VIADD R152, R158, 0x100 ;  /* 0x000001009e987836 */ /* 0x000fe20000000000 */
[----:B------:R-:W-:-:S04]  /*fc00*/  MOV R153, 0x40000040 ;  /* 0x4000004000997802 */ /* 0x000fc80000000f00 */
[----:B------:R-:W-:Y:S02]  /*fc10*/  R2UR UR6, R152 ;  /* 0x00000000980672ca */ /* 0x000fe400000e0000 */
[----:B------:R-:W-:Y:S02]  /*fc20*/  R2UR UR7, R153 ;  /* 0x00000000990772ca */ /* 0x000fe400000e0000 */
[----:B0-----:R-:W-:Y:S02]  /*fc30*/  F2FP.F16.F32.PACK_AB R152, R194, R195 ;  /* 0x000000c3c298723e */ /* 0x001fe400000000ff */
[----:B------:R-:W-:Y:S02]  /*fc40*/  F2FP.F16.F32.PACK_AB R153, R190, R187 ;  /* 0x000000bbbe99723e */ /* 0x000fe400000000ff */
[----:B--2---:R-:W-:Y:S02]  /*fc50*/  F2FP.F16.F32.PACK_AB R154, R180, R173 ;  /* 0x000000adb49a723e */ /* 0x004fe400000000ff */
[----:B----4-:R-:W-:-:S04]  /*fc60*/  F2FP.F16.F32.PACK_AB R155, R184, R181 ;  /* 0x000000b5b89b723e */ /* 0x010fc800000000ff */
[----:B------:R-:W-:-:S06]  /*fc70*/  WARPGROUP.ARRIVE ;  /* 0x00000000000079c5 */ /* 0x000fcc0000000000 */
[----:B------:R-:W-:Y:S01]  /*fc80*/  HGMMA.64x256x16.F32 R24, R152, gdesc[UR4].tnspB, R24, gsb0 ;  /* 0x43e0000498187df0 */ /* 0x000fe20008000818 */
[----:B------:R-:W-:Y:S01]  /*fc90*/  FADD.FTZ R216, R216, R198 ;  /* 0x000000c6d8d87221 */ /* 0x000fe20000010000 */
[--C-:B------:R-:W-:Y:S01]  /*fca0*/  FFMA.FTZ R162, R162, UR43, -R191.reuse ;  /* 0x0000002ba2a27c23 */ /* 0x100fe200080108bf */
[--C-:B------:R-:W-:Y:S01]  /*fcb0*/  FFMA.FTZ R163, R163, UR43, -R191.reuse ;  /* 0x0000002ba3a37c23 */ /* 0x100fe200080108bf */
[--C-:B------:R-:W-:Y:S01]  /*fcc0*/  FFMA.FTZ R166, R166, UR43, -R191.reuse ;  /* 0x0000002ba6a67c23 */ /* 0x100fe200080108bf */
[----:B------:R-:W-:Y:S01]  /*fcd0*/  FADD.FTZ R216, R3, R216 ;  /* 0x000000d803d87221 */ /* 0x000fe20000010000 */
[----:B------:R-:W-:Y:S01]  /*fce0*/  FFMA.FTZ R3, R167, UR43, -R191 ;  /* 0x0000002ba7037c23 */ /* 0x000fe200080108bf */
[----:B------:R-:W-:Y:S08]  /*fcf0*/  MUFU.EX2 R164, R164 ;  /* 0x000000a400a47308 */ /* 0x000ff00000000800 */
[----:B------:R-:W0:Y:S08]  /*fd00*/  MUFU.EX2 R165, R165 ;  /* 0x000000a500a57308 */ /* 0x000e300000000800 */
[----:B------:R-:W-:Y:S08]  /*fd10*/  MUFU.EX2 R168, R168 ;  /* 0x000000a800a87308 */ /* 0x000ff00000000800 */
[----:B------:R-:W-:Y:S08]  /*fd20*/  MUFU.EX2 R169, R169 ;  /* 0x000000a900a97308 */ /* 0x000ff00000000800 */
[----:B------:R-:W-:Y:S08]  /*fd30*/  MUFU.EX2 R3, R3 ;  /* 0x0000000300037308 */ /* 0x000ff00000000800 */
[----:B------:R-:W2:Y:S08]  /*fd40*/  MUFU.EX2 R162, R162 ;  /* 0x000000a200a27308 */ /* 0x000eb00000000800 */
[----:B------:R-:W-:Y:S08]  /*fd50*/  MUFU.EX2 R163, R163 ;  /* 0x000000a300a37308 */ /* 0x000ff00000000800 */
[----:B------:R-:W4:Y:S01]  /*fd60*/  MUFU.EX2 R166, R166 ;  /* 0x000000a600a67308 */ /* 0x000f220000000800 */
[----:B------:R-:W-:-:S02]  /*fd70*/  WARPGROUP.DEPBAR.LE gsb0, 0x0 ;  /* 0x00008000000079c5 */ /* 0x000fc40000010000 */
[----:B------:R-:W-:Y:S02]  /*fd80*/  VIADD R152, R158, 0x180 ;  /* 0x000001809e987836 */ /* 0x000fe40000000000 */
[----:B------:R-:W-:-:S03]  /*fd90*/  IMAD.MOV.U32 R153, RZ, RZ, 0x40000040 ;  /* 0x40000040ff997424 */ /* 0x000fc600078e00ff */
[----:B------:R-:W-:Y:S02]  /*fda0*/  R2UR UR6, R152 ;  /* 0x00000000980672ca */ /* 0x000fe400000e0000 */
[----:B------:R-:W-:Y:S02]  /*fdb0*/  R2UR UR7, R153 ;  /* 0x00000000990772ca */ /* 0x000fe400000e0000 */
[----:B-----5:R-:W-:Y:S02]  /*fdc0*/  F2FP.F16.F32.PACK_AB R152, R156, R192 ;  /* 0x000000c09c98723e */ /* 0x020fe400000000ff */
[----:B-1----:R-:W-:Y:S02]  /*fdd0*/  F2FP.F16.F32.PACK_AB R153, R161, R160 ;  /* 0x000000a0a199723e */ /* 0x002fe400000000ff */
[----:B------:R-:W-:Y:S02]  /*fde0*/  F2FP.F16.F32.PACK_AB R154, R159, R157 ;  /* 0x0000009d9f9a723e */ /* 0x000fe400000000ff */
[----:B---3--:R-:W-:-:S04]  /*fdf0*/  F2FP.F16.F32.PACK_AB R155, R174, R171 ;  /* 0x000000abae9b723e */ /* 0x008fc800000000ff */
[----:B------:R-:W-:-:S06]  /*fe00*/  WARPGROUP.ARRIVE ;  /* 0x00000000000079c5 */ /* 0x000fcc0000000000 */
[----:B------:R-:W-:Y:S01]  /*fe10*/  HGMMA.64x256x16.F32 R24, R152, gdesc[UR4].tnspB, R24, gsb0 ;  /* 0x43e0000498187df0 */ /* 0x000fe20008000818 */
[--C-:B------:R-:W-:Y:S01]  /*fe20*/  FFMA.FTZ R172, R172, UR43, -R182.reuse ;  /* 0x0000002bacac7c23 */ /* 0x100fe200080108b6 */
[--C-:B------:R-:W-:Y:S01]  /*fe30*/  FFMA.FTZ R185, R185, UR43, -R182.reuse ;  /* 0x0000002bb9b97c23 */ /* 0x100fe200080108b6 */
[--C-:B------:R-:W-:Y:S01]  /*fe40*/  FFMA.FTZ R188, R188, UR43, -R182.reuse ;  /* 0x0000002bbcbc7c23 */ /* 0x100fe200080108b6 */
[----:B------:R-:W-:Y:S01]  /*fe50*/  FFMA.FTZ R182, R189, UR43, -R182 ;  /* 0x0000002bbdb67c23 */ /* 0x000fe200080108b6 */
[--C-:B------:R-:W-:Y:S01]  /*fe60*/  FFMA.FTZ R170, R170, UR43, -R191.reuse ;  /* 0x0000002baaaa7c23 */ /* 0x100fe200080108bf */
[--C-:B------:R-:W-:Y:S01]  /*fe70*/  FFMA.FTZ R0, R0, UR43, -R191.reuse ;  /* 0x0000002b00007c23 */ /* 0x100fe200080108bf */
[--C-:B------:R-:W-:Y:S01]  /*fe80*/  FFMA.FTZ R183, R183, UR43, -R191.reuse ;  /* 0x0000002bb7b77c23 */ /* 0x100fe200080108bf */
[----:B------:R-:W-:Y:S01]  /*fe90*/  FFMA.FTZ R186, R186, UR43, -R191 ;  /* 0x0000002bbaba7c23 */ /* 0x000fe200080108bf */
[----:B------:R-:W1:Y:S08]  /*fea0*/  MUFU.EX2 R172, R172 ;  /* 0x000000ac00ac7308 */ /* 0x000e700000000800 */
[----:B------:R-:W-:Y:S08]  /*feb0*/  MUFU.EX2 R185, R185 ;  /* 0x000000b900b97308 */ /* 0x000ff00000000800 */
[----:B------:R-:W-:Y:S08]  /*fec0*/  MUFU.EX2 R188, R188 ;  /* 0x000000bc00bc7308 */ /* 0x000ff00000000800 */
[----:B------:R-:W-:Y:S08]  /*fed0*/  MUFU.EX2 R182, R182 ;  /* 0x000000b600b67308 */ /* 0x000ff00000000800 */
[----:B------:R-:W3:Y:S08]  /*fee0*/  MUFU.EX2 R170, R170 ;  /* 0x000000aa00aa7308 */ /* 0x000ef00000000800 */
[----:B------:R-:W5:Y:S08]  /*fef0*/  MUFU.EX2 R0, R0 ;  /* 0x0000000000007308 */ /* 0x000f700000000800 */
[----:B------:R-:W5:Y:S08]  /*ff00*/  MUFU.EX2 R183, R183 ;  /* 0x000000b700b77308 */ /* 0x000f700000000800 */
[----:B------:R-:W5:Y:S01]  /*ff10*/  MUFU.EX2 R186, R186 ;  /* 0x000000ba00ba7308 */ /* 0x000f620000000800 */
[----:B------:R-:W-:-:S02]  /*ff20*/  WARPGROUP.DEPBAR.LE gsb0, 0x0 ;  /* 0x00008000000079c5 */ /* 0x000fc40000010000 */
[----:B------:R-:W-:Y:S02]  /*ff30*/  VIADD R152, R158, 0x200 ;  /* 0x000002009e987836 */ /* 0x000fe40000000000 */
[----:B------:R-:W-:-:S03]  /*ff40*/  IMAD.MOV.U32 R153, RZ, RZ, 0x40000040 ;  /* 0x40000040ff997424 */ /* 0x000fc600078e00ff */
[----:B------:R-:W-:Y:S02]  /*ff50*/  R2UR UR6, R152 ;  /* 0x00000000980672ca */ /* 0x000fe400000e0000 */
[----:B------:R-:W-:Y:S02]  /*ff60*/  R2UR UR7, R153 ;  /* 0x00000000990772ca */ /* 0x000fe400000e0000 */
[----:B0-----:R-:W-:Y:S02]  /*ff70*/  F2FP.F16.F32.PACK_AB R152, R165, R164 ;  /* 0x000000a4a598723e */ /* 0x001fe400000000ff */
[----:B--2---:R-:W-:Y:S02]  /*ff80*/  F2FP.F16.F32.PACK_AB R153, R162, R3 ;  /* 0x00000003a299723e */ /* 0x004fe400000000ff */
[----:B------:R-:W-:Y:S02]  /*ff90*/  F2FP.F16.F32.PACK_AB R154, R169, R168 ;  /* 0x000000a8a99a723e */ /* 0x000fe400000000ff */
[----:B----4-:R-:W-:-:S04]  /*ffa0*/  F2FP.F16.F32.PACK_AB R155, R166, R163 ;  /* 0x000000a3a69b723e */ /* 0x010fc800000000ff */
[----:B------:R-:W-:-:S06]  /*ffb0*/  WARPGROUP.ARRIVE ;  /* 0x00000000000079c5 */ /* 0x000fcc0000000000 */
[----:B------:R-:W-:Y:S01]  /*ffc0*/  HGMMA.64x256x16.F32 R24, R152, gdesc[UR4].tnspB, R24, gsb0 ;  /* 0x43e0000498187df0 */ /* 0x000fe20008000818 */
[----:B------:R-:W-:-:S04]  /*ffd0*/  FADD.FTZ R199, R197, R199 ;  /* 0x000000c7c5c77221 */ /* 0x000fc80000010000 */
        /* <DEDUP_REMOVED lines=25> */
[----:B------:R-:W-:Y:S02]  /*10170*/  ISETP.GT.AND P2, PT, R210, R222, PT ;  /* 0x000000ded200720c */ /* 0x000fe40003f44270 */
[----:B------:R-:W-:Y:S01]  /*10180*/  FADD.FTZ R184, R166, R184 ;  /* 0x000000b8a6b87221 */ /* 0x000fe20000010000 */
[----:B------:R-:W-:Y:S02]  /*10190*/  @!P0 VIADD R211, R211, 0x32460 ;  /* 0x00032460d3d38836 */ /* 0x000fe40000000000 */
[----:B-1----:R-:W-:Y:S01]  /*101a0*/  FADD.FTZ R192, R172, R192 ;  /* 0x000000c0acc07221 */ /* 0x002fe20000010000 */
[----:B---3--:R-:W-:-:S03]  /*101b0*/  FADD.FTZ R184, R170, R184 ;  /* 0x000000b8aab87221 */ /* 0x008fc60000010000 */
[----:B------:R-:W-:Y:S01]  /*101c0*/  FADD.FTZ R192, R185, R192 ;  /* 0x000000c0b9c07221 */ /* 0x000fe20000010000 */
[----:B------:R-:W-:Y:S01]  /*101d0*/  @!P0 PRMT R211, RZ, 0x654, R211 ;  /* 0x00000654ffd38816 */ /* 0x000fe200000000d3 */
[----:B-----5:R-:W-:Y:S02]  /*101e0*/  FADD.FTZ R184, R0, R184 ;  /* 0x000000b800b87221 */ /* 0x020fe40000010000 */
[----:B------:R-:W-:Y:S02]  /*101f0*/  FADD.FTZ R192, R188, R192 ;  /* 0x000000c0bcc07221 */ /* 0x000fe40000010000 */
[----:B------:R-:W-:Y:S01]  /*10200*/  FADD.FTZ R184, R183, R184 ;  /* 0x000000b8b7b87221 */ /* 0x000fe20000010000 */
[----:B------:R-:W-:Y:S02]  /*10210*/  VIADD R210, R210, 0xffffffff ;  /* 0xffffffffd2d27836 */ /* 0x000fe40000000000 */
[----:B------:R-:W-:Y:S02]  /*10220*/  IMAD.MOV.U32 R216, RZ, RZ, R178 ;  /* 0x000000ffffd87224 */ /* 0x000fe400078e00b2 */
[----:B------:R-:W-:Y:S01]  /*10230*/  FADD.FTZ R3, R186, R184 ;  /* 0x000000b8ba037221 */ /* 0x000fe20000010000 */
[----:B------:R-:W-:Y:S01]  /*10240*/  IMAD.MOV.U32 R217, RZ, RZ, R176 ;  /* 0x000000ffffd97224 */ /* 0x000fe200078e00b0 */
[----:B------:R-:W-:-:S02]  /*10250*/  WARPGROUP.DEPBAR.LE gsb0, 0x0 ;  /* 0x00008000000079c5 */ /* 0x000fc40000010000 */
[----:B------:R-:W-:Y:S02]  /*10260*/  VIADD R152, R158, 0x280 ;  /* 0x000002809e987836 */ /* 0x000fe40000000000 */
[----:B------:R-:W-:-:S03]  /*10270*/  IMAD.MOV.U32 R153, RZ, RZ, 0x40000040 ;  /* 0x40000040ff997424 */ /* 0x000fc600078e00ff */
[----:B------:R-:W-:Y:S02]  /*10280*/  R2UR UR6, R152 ;  /* 0x00000000980672ca */ /* 0x000fe400000e0000 */
[----:B------:R-:W-:Y:S02]  /*10290*/  R2UR UR7, R153 ;  /* 0x00000000990772ca */ /* 0x000fe400000e0000 */
[----:B------:R-:W-:Y:S02]  /*102a0*/  F2FP.F16.F32.PACK_AB R152, R185, R172 ;  /* 0x000000acb998723e */ /* 0x000fe400000000ff */
[----:B------:R-:W-:Y:S02]  /*102b0*/  F2FP.F16.F32.PACK_AB R153, R0, R170 ;  /* 0x000000aa0099723e */ /* 0x000fe400000000ff */
[----:B------:R-:W-:Y:S02]  /*102c0*/  F2FP.F16.F32.PACK_AB R154, R182, R188 ;  /* 0x000000bcb69a723e */ /* 0x000fe400000000ff */
[----:B------:R-:W-:-:S04]  /*102d0*/  F2FP.F16.F32.PACK_AB R155, R186, R183 ;  /* 0x000000b7ba9b723e */ /* 0x000fc800000000ff */
[----:B------:R-:W-:-:S06]  /*102e0*/  WARPGROUP.ARRIVE ;  /* 0x00000000000079c5 */ /* 0x000fcc0000000000 */
[----:B------:R-:W-:Y:S01]  /*102f0*/  HGMMA.64x256x16.F32 R24, R152, gdesc[UR4].tnspB, R24, gsb0 ;  /* 0x43e0000498187df0 */ /* 0x000fe20008000818 */
[----:B------:R-:W-:Y:S02]  /*10300*/  FADD.FTZ R0, R182, R192 ;  /* 0x000000c0b6007221 */ /* 0x000fe40000010000 */
[----:B------:R-:W-:Y:S02]  /*10310*/  WARPGROUP.DEPBAR.LE gsb0, 0x0 ;  /* 0x00008000000079c5 */ /* 0x000fe40000010000 */
[----:B------:R1:W-:Y:S01]  /*10320*/  @!P0 SYNCS.ARRIVE.TRANS64.RED.A1T0 RZ, [R211+URZ], RZ ;  /* 0x000000ffd3ff89a7 */ /* 0x0003e2000810043f */
[----:B------:R-:W-:Y:S05]  /*10330*/  @P2 BRA `(.L_x_14777) ;  /* 0xffffffc800a02947 */ /* 0x000fea000383ffff */
.L_x_14767:
[----:B------:R-:W2:Y:S02]  /*10340*/  LDL R152, [R1+0x60] ;  /* 0x0000600001987983 */ /* 0x000ea40000100800 */
[----:B--2---:R-:W-:-:S13]  /*10350*/  ISETP.GE.AND P2, PT, R210, R152, PT ;  /* 0x00000098d200720c */ /* 0x004fda0003f46270 */
[----:B------:R-:W-:Y:S05]  /*10360*/  @!P2 BRA `(.L_x_14778) ;  /* 0x0000002c00bca947 */ /* 0x000fea0003800000 */
[----:B------:R-:W-:Y:S01]  /*10370*/  MOV R216, R178 ;  /* 0x000000b200d87202 */ /* 0x000fe20000000f00 */
[----:B------:R-:W-:-:S07]  /*10380*/  IMAD.MOV.U32 R217, RZ, RZ, R176 ;  /* 0x000000ffffd97224 */ /* 0x000fce00078e00b0 */
.L_x_14788:
[----:B------:R-:W-:Y:S01]  /*10390*/  VIADD R2, R2, 0x1 ;  /* 0x0000000102027836 */ /* 0x000fe20000000000 */
[----:B------:R-:W-:Y:S05]  /*103a0*/  YIELD ;  /* 0x0000000000007946 */ /* 0x000fea0003800000 */
[----:B------:R-:W-:-:S04]  /*103b0*/  ISETP.NE.AND P2, PT, R2, 0x2, PT ;  /* 0x000000020200780c */ /* 0x000fc80003f45270 */
[----:B------:R-:W-:Y:S02]  /*103c0*/  SEL R152, RZ, 0x1, P2 ;  /* 0x00000001ff987807 */ /* 0x000fe40001000000 */
[----:B------:R-:W-:Y:S02]  /*103d0*/  SEL R2, R2, RZ, P2 ;  /* 0x000000ff02027207 */ /* 0x000fe40001000000 */
[----:B------:R-:W-:Y:S01]  /*103e0*/  LOP3.LUT R23, R23, R152, RZ, 0x3c, !PT ;  /* 0x0000009817177212 */ /* 0x000fe200078e3cff */
[----:B--2--5:R-:W-:Y:S06]  /*103f0*/  @!P1 BRA `(.L_x_14779) ;  /* 0x0000000000049947 */ /* 0x024fec0003800000 */
[----:B------:R-:W-:Y:S01]  /*10400*/  BPT.TRAP 0x1 ;  /* 0x000000040000795c */ /* 0x000fe20000300000 */
.L_x_14779:
[----:B-1----:R-:W-:Y:S01]  /*10410*/  IMAD R211, R2, 0x8, R19 ;  /* 0x0000000802d37824 */ /* 0x002fe200078e0213 */
[----:B------:R-:W-:-:S04]  /*10420*/  SHF.L.U32 R218, R23, 0x1f, RZ ;  /* 0x0000001f17da7819 */ /* 0x000fc800000006ff */
[----:B------:R1:W2:Y:S01]  /*10430*/  SYNCS.PHASECHK.TRANS64.TRYWAIT P2, [R211+URZ+0x32430], R218 ;  /* 0x032430dad30075a7 */ /* 0x0002a2000804017f */
[----:B------:R-:W-:Y:S05]  /*10440*/  @!P1 BRA `(.L_x_14780) ;  /* 0x0000000000049947 */ /* 0x000fea0003800000 */
[----:B------:R-:W-:Y:S01]  /*10450*/  BPT.TRAP 0x1 ;  /* 0x000000040000795c */ /* 0x000fe20000300000 */
.L_x_14780:
[----:B------:R-:W3:Y:S01]  /*10460*/  LDL R152, [R1+0x4c] ;  /* 0x00004c0001987983 */ /* 0x000ee20000100800 */
[----:B------:R-:W-:Y:S02]  /*10470*/  IMAD.MOV.U32 R157, RZ, RZ, 0x40000040 ;  /* 0x40000040ff9d7424 */ /* 0x000fe400078e00ff */
[----:B---3--:R-:W-:Y:S01]  /*10480*/  IMAD R156, R2, 0x300, R152 ;  /* 0x00000300029c7824 */ /* 0x008fe200078e0298 */
[----:B--2---:R-:W-:Y:S06]  /*10490*/  @P2 BRA `(.L_x_14781) ;  /* 0x0000000000082947 */ /* 0x004fec0003800000 */
[----:B------:R-:W2:Y:S02]  /*104a0*/  SYNCS.PHASECHK.TRANS64.TRYWAIT P2, [R211+URZ+0x32430], R218 ;  /* 0x032430dad30075a7 */ /* 0x000ea4000804017f */
[----:B--2---:R-:W-:Y:S05]  /*104b0*/  @!P2 BRA `(.L_x_14782) ;  /* 0x0000013400f0a947 */ /* 0x004fea0003800000 */
.L_x_14781:
        /* <DEDUP_REMOVED lines=40> */
.L_x_14783:
[----:B------:R0:W3:Y:S01]  /*10740*/  SYNCS.PHASECHK.TRANS64.TRYWAIT P2, [R211+URZ+0x32450], R218 ;  /* 0x032450dad30075a7 */ /* 0x0000e2000804017f */
[----:B------:R-:W-:Y:S05]  /*10750*/  @!P1 BRA `(.L_x_14784) ;  /* 0x0000000000049947 */ /* 0x000fea0003800000 */
[----:B------:R-:W-:Y:S01]  /*10760*/  BPT.TRAP 0x1 ;  /* 0x000000040000795c */ /* 0x000fe20000300000 */
.L_x_14784:
[----:B------:R-:W-:Y:S04]  /*10770*/  BSSY B0, `(.L_x_14785) ;  /* 0x0000004000007945 */ /* 0x000fe80003800000 */
[----:B---3--:R-:W-:Y:S05]  /*10780*/  @P2 BRA `(.L_x_14786) ;  /* 0x0000000000082947 */ /* 0x008fea0003800000 */
[----:B------:R-:W3:Y:S02]  /*10790*/  SYNCS.PHASECHK.TRANS64.TRYWAIT P2, [R211+URZ+0x32450], R218 ;  /* 0x032450dad30075a7 */ /* 0x000ee4000804017f */
[----:B---3--:R-:W-:Y:S05]  /*107a0*/  @!P2 BRA `(.L_x_14787) ;  /* 0x000001340048a947 */ /* 0x008fea0003800000 */
.L_x_14786:
[----:B------:R-:W-:Y:S05]  /*107b0*/  BSYNC B0 ;  /* 0x0000000000007941 */ /* 0x000fea0003800000 */
.L_x_14785:
[----:B------:R-:W-:Y:S05]  /*107c0*/  WARPSYNC.ALL ;  /* 0x0000000000007948 */ /* 0x000fea0003800000 */
[----:B0123--:R-:W-:Y:S01]  /*107d0*/  MOV R218, 0xc00 ;  /* 0x00000c0000da7802 */ /* 0x00ffe20000000f00 */
[----:B------:R-:W-:Y:S01]  /*107e0*/  IMAD.MOV.U32 R219, RZ, RZ, 0x40000040 ;  /* 0x40000040ffdb7424 */ /* 0x000fe200078e00ff */
[----:B------:R-:W-:Y:S01]  /*107f0*/  R2UR UR4, R4 ;  /* 0x00000000040472ca */ /* 0x000fe200000e0000 */
[----:B------:R-:W-:Y:S01]  /*10800*/  WARPGROUP.ARRIVE ;  /* 0x00000000000079c5 */ /* 0x000fe20000000000 */
[----:B------:R-:W-:Y:S01]  /*10810*/  R2UR UR5, R5 ;  /* 0x00000000050572ca */ /* 0x000fe200000e0000 */
[----:B------:R-:W-:Y:S01]  /*10820*/  IMAD R218, R2, R218, UR39 ;  /* 0x0000002702da7e24 */ /* 0x000fe2000f8e02da */
[----:B------:R-:W-:Y:S01]  /*10830*/  R2UR UR7, R219 ;  /* 0x00000000db0772ca */ /* 0x000fe200000e0000 */
[----:B------:R-:W-:Y:S01]  /*10840*/  IMAD.MOV.U32 R221, RZ, RZ, 0x40000040 ;  /* 0x40000040ffdd7424 */ /* 0x000fe200078e00ff */
[----:B------:R0:W-:Y:S01]  /*10850*/  STL [R1+0x1b0], R22 ;  /* 0x0001b01601007387 */ /* 0x0001e20000100800 */
[C---:B------:R-:W-:Y:S01]  /*10860*/  VIADD R220, R218.reuse, 0x2 ;  /* 0x00000002dadc7836 */ /* 0x040fe20000000000 */
[----:B------:R-:W-:Y:S01]  /*10870*/  R2UR UR6, R218 ;  /* 0x00000000da0672ca */ /* 0x000fe200000e0000 */
[----:B------:R-:W-:Y:S01]  /*10880*/  IMAD.MOV.U32 R219, RZ, RZ, 0x40000040 ;  /* 0x40000040ffdb7424 */ /* 0x000fe200078e00ff */
[----:B------:R-:W-:Y:S01]  /*10890*/  UMOV UR43, UR48 ;  /* 0x00000030002b7c82 */ /* 0x000fe20008000000 */
[----:B------:R-:W-:Y:S04]  /*108a0*/  STL [R1+0x1ac], R19 ;  /* 0x0001ac1301007387 */ /* 0x000fe80000100800 */
[----:B------:R1:W-:Y:S04]  /*108b0*/  STL [R1+0x1a8], R18 ;  /* 0x0001a81201007387 */ /* 0x0003e80000100800 */
[----:B------:R-:W-:Y:S02]  /*108c0*/  STL [R1+0x1a4], R17 ;  /* 0x0001a41101007387 */ /* 0x000fe40000100800 */
[----:B------:R-:W-:Y:S01]  /*108d0*/  HGMMA.64x96x16.F32 R152, gdesc[UR4], R152, gsb0 ;  /* 0x01600000049879f0 */ /* 0x000fe20008000898 */
[----:B------:R-:W-:Y:S01]  /*108e0*/  R2UR UR6, R220 ;  /* 0x00000000dc0672ca */ /* 0x000fe200000e0000 */
[----:B------:R-:W-:Y:S01]  /*108f0*/  VIADD R220, R218, 0x4 ;  /* 0x00000004dadc7836 */ /* 0x000fe20000000000 */
[----:B------:R-:W-:Y:S01]  /*10900*/  R2UR UR7, R221 ;  /* 0x00000000dd0772ca */ /* 0x000fe200000e0000 */
[----:B------:R-:W-:Y:S01]  /*10910*/  IMAD.MOV.U32 R221, RZ, RZ, 0x40000040 ;  /* 0x40000040ffdd7424 */ /* 0x000fe200078e00ff */
[----:B------:R-:W-:Y:S01]  /*10920*/  R2UR UR4, R236 ;  /* 0x00000000ec0472ca */ /* 0x000fe200000e0000 */
[----:B------:R-:W-:Y:S01]  /*10930*/  STL [R1+0x1a0], R16 ;  /* 0x0001a01001007387 */ /* 0x000fe20000100800 */
[----:B------:R-:W-:Y:S01]  /*10940*/  R2UR UR5, R237 ;  /* 0x00000000ed0572ca */ /* 0x000fe200000e0000 */
[----:B------:R-:W-:-:S02]  /*10950*/  WARPGROUP.DEPBAR.LE gsb0, 0x0 ;  /* 0x00008000000079c5 */ /* 0x000fc40000010000 */
[----:B------:R-:W-:-:S10]  /*10960*/  WARPGROUP.ARRIVE ;  /* 0x00000000000079c5 */ /* 0x000fd40000000000 */
[----:B------:R-:W-:Y:S01]  /*10970*/  HGMMA.64x96x16.F32 R152, gdesc[UR4], R152, gsb0 ;  /* 0x01600000049879f0 */ /* 0x000fe20008000898 */
        /* <DEDUP_REMOVED lines=20> */
[----:B------:R-:W-:Y:S02]  /*10ac0*/  R2UR UR7, R221 ;  /* 0x00000000dd0772ca */ /* 0x000fe400000e0000 */
[----:B------:R-:W-:Y:S02]  /*10ad0*/  R2UR UR4, R226 ;  /* 0x00000000e20472ca */ /* 0x000fe400000e0000 */
[----:B------:R-:W-:Y:S02]  /*10ae0*/  R2UR UR5, R227 ;  /* 0x00000000e30572ca */ /* 0x000fe400000e0000 */
[----:B------:R-:W-:Y:S01]  /*10af0*/  MOV R221, 0x40000040 ;  /* 0x4000004000dd7802 */ /* 0x000fe20000000f00 */
[----:B------:R-:W-:-:S02]  /*10b00*/  WARPGROUP.DEPBAR.LE gsb0, 0x0 ;  /* 0x00008000000079c5 */ /* 0x000fc40000010000 */
[----:B------:R-:W-:-:S08]  /*10b10*/  WARPGROUP.ARRIVE ;  /* 0x00000000000079c5 */ /* 0x000fd00000000000 */
        /* <DEDUP_REMOVED lines=46> */
[----:B------:R-:W-:Y:S02]  /*10e00*/  R2UR UR6, R220 ;  /* 0x00000000dc0672ca */ /* 0x000fe400000e0000 */
[----:B------:R-:W-:Y:S01]  /*10e10*/  R2UR UR7, R221 ;  /* 0x00000000dd0772ca */ /* 0x000fe200000e0000 */
[----:B------:R-:W-:Y:S01]  /*10e20*/  IMAD.MOV.U32 R221, RZ, RZ, 0x40000040 ;  /* 0x40000040ffdd7424 */ /* 0x000fe200078e00ff */
[----:B------:R-:W-:Y:S02]  /*10e30*/  R2UR UR4, R20 ;  /* 0x00000000140472ca */ /* 0x000fe400000e0000 */
[----:B------:R-:W-:Y:S02]  /*10e40*/  R2UR UR5, R21 ;  /* 0x00000000150572ca */ /* 0x000fe400000e0000 */
[----:B------:R-:W-:Y:S01]  /*10e50*/  IADD3 R220, R218, 0x606, RZ ;  /* 0x00000606dadc7810 */ /* 0x000fe20007ffe0ff */
        /* <DEDUP_REMOVED lines=90> */
[----:B------:R-:W-:-:S02]  /*11400*/  FMUL.FTZ R191, R191, UR50 ;  /* 0x00000032bfbf7c20 */ /* 0x000fc40008410000 */
        /* <DEDUP_REMOVED lines=38> */
[----:B0-----:R-:W-:Y:S01]  /*11670*/  MUFU.TANH R22, R154 ;  /* 0x0000009a00167308 */ /* 0x001fe20000002400 */
[----:B---3--:R-:W-:-:S07]  /*11680*/  FMNMX.FTZ R169, R193, R169, !PT ;  /* 0x000000a9c1a97209 */ /* 0x008fce0007810000 */
[----:B------:R-:W0:Y:S01]  /*11690*/  MUFU.TANH R181, R158 ;  /* 0x0000009e00b57308 */ /* 0x000e220000002400 */
[----:B----4-:R-:W-:-:S05]  /*116a0*/  FMNMX.FTZ R169, R192, R169, !PT ;  /* 0x000000a9c0a97209 */ /* 0x010fca0007810000 */
[----:B------:R-:W2:Y:S02]  /*116b0*/  SHFL.BFLY PT, R176, R169, 0x2, 0x1f ;  /* 0x0c401f00a9b07f89 */ /* 0x000ea400000e0000 */
[----:B------:R3:W-:Y:S08]  /*116c0*/  MUFU.TANH R197, R170 ;  /* 0x000000aa00c57308 */ /* 0x0007f00000002400 */
[----:B-1----:R1:W-:Y:S01]  /*116d0*/  MUFU.TANH R18, R162 ;  /* 0x000000a200127308 */ /* 0x0023e20000002400 */
[----:B---3--:R-:W-:-:S07]  /*116e0*/  IMAD.MOV.U32 R170, RZ, RZ, R180 ;  /* 0x000000ffffaa7224 */ /* 0x008fce00078e00b4 */
[----:B------:R-:W-:Y:S01]  /*116f0*/  MUFU.TANH R19, R155 ;  /* 0x0000009b00137308 */ /* 0x000fe20000002400 */
[----:B--2---:R-:W-:-:S07]  /*11700*/  FMNMX.FTZ R176, R169, R176, !PT ;  /* 0x000000b0a9b07209 */ /* 0x004fce0007810000 */
[----:B------:R-:W2:Y:S01]  /*11710*/  MUFU.TANH R184, R159 ;  /* 0x0000009f00b87308 */ /* 0x000ea20000002400 */
[----:B------:R-:W3:Y:S07]  /*11720*/  SHFL.BFLY PT, R154, R176, 0x1, 0x1f ;  /* 0x0c201f00b09a7f89 */ /* 0x000eee00000e0000 */
[----:B------:R4:W-:Y:S08]  /*11730*/  MUFU.TANH R17, R163 ;  /* 0x000000a300117308 */ /* 0x0009f00000002400 */
[----:B------:R-:W2:Y:S08]  /*11740*/  MUFU.TANH R196, R167 ;  /* 0x000000a700c47308 */ /* 0x000eb00000002400 */
[----:B------:R2:W-:Y:S01]  /*11750*/  MUFU.TANH R16, R166 ;  /* 0x000000a600107308 */ /* 0x0005e20000002400 */
[----:B---3--:R-:W-:-:S05]  /*11760*/  FMNMX.FTZ R176, R176, R154, !PT ;  /* 0x0000009ab0b07209 */ /* 0x008fca0007810000 */
[C---:B------:R-:W-:Y:S01]  /*11770*/  FADD.FTZ R169, -R176.reuse, R217 ;  /* 0x000000d9b0a97221 */ /* 0x040fe20000010100 */
[----:B------:R-:W-:Y:S01]  /*11780*/  FMUL.FTZ R180, R176, UR43 ;  /* 0x0000002bb0b47c20 */ /* 0x000fe20008410000 */
[----:B------:R-:W-:Y:S01]  /*11790*/  MOV R217, R177 ;  /* 0x000000b100d97202 */ /* 0x000fe20000000f00 */
[----:B------:R-:W3:Y:S01]  /*117a0*/  MUFU.TANH R171, R171 ;  /* 0x000000ab00ab7308 */ /* 0x000ee20000002400 */
[----:B------:R-:W-:Y:S01]  /*117b0*/  FMUL.FTZ R169, R169, UR43 ;  /* 0x0000002ba9a97c20 */ /* 0x000fe20008410000 */
[--C-:B------:R-:W-:Y:S01]  /*117c0*/  FFMA.FTZ R177, R230, UR43, -R180.reuse ;  /* 0x0000002be6b17c23 */ /* 0x100fe200080108b4 */
[--C-:B------:R-:W-:Y:S01]  /*117d0*/  FFMA.FTZ R158, R220, UR43, -R180.reuse ;  /* 0x0000002bdc9e7c23 */ /* 0x100fe200080108b4 */
[----:B0-----:R-:W-:Y:S02]  /*117e0*/  IMAD.MOV.U32 R220, RZ, RZ, R181 ;  /* 0x000000ffffdc7224 */ /* 0x001fe400078e00b5 */
[--C-:B-1----:R-:W-:Y:S01]  /*117f0*/  FFMA.FTZ R162, R152, UR43, -R180.reuse ;  /* 0x0000002b98a27c23 */ /* 0x102fe200080108b4 */
[--C-:B------:R-:W-:Y:S01]  /*11800*/  FFMA.FTZ R181, R156, UR43, -R180.reuse ;  /* 0x0000002b9cb57c23 */ /* 0x100fe200080108b4 */
[--C-:B----4-:R-:W-:Y:S01]  /*11810*/  FFMA.FTZ R163, R153, UR43, -R180.reuse ;  /* 0x0000002b99a37c23 */ /* 0x110fe200080108b4 */
[----:B------:R0:W-:Y:S01]  /*11820*/  MUFU.EX2 R156, R169 ;  /* 0x000000a9009c7308 */ /* 0x0001e20000000800 */
[----:B------:R-:W-:Y:S01]  /*11830*/  FFMA.FTZ R188, R221, UR43, -R180 ;  /* 0x0000002bddbc7c23 */ /* 0x000fe200080108b4 */
[----:B--2---:R-:W-:-:S02]  /*11840*/  IMAD.MOV.U32 R221, RZ, RZ, R184 ;  /* 0x000000ffffdd7224 */ /* 0x004fc400078e00b8 */
[--C-:B------:R-:W-:Y:S01]  /*11850*/  FFMA.FTZ R189, R229, UR43, -R180.reuse ;  /* 0x0000002be5bd7c23 */ /* 0x100fe200080108b4 */
[--C-:B------:R-:W-:Y:S01]  /*11860*/  FFMA.FTZ R166, R160, UR43, -R180.reuse ;  /* 0x0000002ba0a67c23 */ /* 0x100fe200080108b4 */
[----:B------:R-:W-:Y:S01]  /*11870*/  FMUL.FTZ R160, R175, UR50 ;  /* 0x00000032afa07c20 */ /* 0x000fe20008410000 */
[--C-:B------:R-:W-:Y:S01]  /*11880*/  FFMA.FTZ R155, R222, UR43, -R180.reuse ;  /* 0x0000002bde9b7c23 */ /* 0x100fe200080108b4 */
[----:B------:R-:W-:Y:S01]  /*11890*/  FFMA.FTZ R154, R223, UR43, -R180 ;  /* 0x0000002bdf9a7c23 */ /* 0x000fe200080108b4 */
[----:B------:R-:W1:Y:S01]  /*118a0*/  MUFU.EX2 R152, R177 ;  /* 0x000000b100987308 */ /* 0x000e620000000800 */
[----:B------:R-:W-:Y:S02]  /*118b0*/  IMAD.MOV.U32 R222, RZ, RZ, R196 ;  /* 0x000000ffffde7224 */ /* 0x000fe400078e00c4 */
[----:B------:R-:W-:Y:S01]  /*118c0*/  FMUL.FTZ R196, R179, UR50 ;  /* 0x00000032b3c47c20 */ /* 0x000fe20008410000 */
[----:B------:R-:W-:Y:S02]  /*118d0*/  IMAD.MOV.U32 R223, RZ, RZ, R197 ;  /* 0x000000ffffdf7224 */ /* 0x000fe400078e00c5 */
[----:B------:R-:W-:Y:S01]  /*118e0*/  FMUL.FTZ R197, R178, UR50 ;  /* 0x00000032b2c57c20 */ /* 0x000fe20008410000 */
[----:B---3--:R-:W-:-:S02]  /*118f0*/  IMAD.MOV.U32 R229, RZ, RZ, R171 ;  /* 0x000000ffffe57224 */ /* 0x008fc400078e00ab */
[--C-:B------:R-:W-:Y:S01]  /*11900*/  FFMA.FTZ R185, R219, UR43, -R180.reuse ;  /* 0x0000002bdbb97c23 */ /* 0x100fe200080108b4 */
[--C-:B------:R-:W-:Y:S01]  /*11910*/  FFMA.FTZ R159, R218, UR43, -R180.reuse ;  /* 0x0000002bda9f7c23 */ /* 0x100fe200080108b4 */
[----:B------:R-:W2:Y:S01]  /*11920*/  MUFU.TANH R174, R174 ;  /* 0x000000ae00ae7308 */ /* 0x000ea20000002400 */
[--C-:B------:R-:W-:Y:S01]  /*11930*/  FFMA.FTZ R184, R157, UR43, -R180.reuse ;  /* 0x0000002b9db87c23 */ /* 0x100fe200080108b4 */
[--C-:B------:R-:W-:Y:S01]  /*11940*/  FFMA.FTZ R167, R161, UR43, -R180.reuse ;  /* 0x0000002ba1a77c23 */ /* 0x100fe200080108b4 */
[--C-:B------:R-:W-:Y:S01]  /*11950*/  FFMA.FTZ R164, R164, UR43, -R180.reuse ;  /* 0x0000002ba4a47c23 */ /* 0x100fe200080108b4 */
[--C-:B------:R-:W-:Y:S01]  /*11960*/  FFMA.FTZ R165, R165, UR43, -R180.reuse ;  /* 0x0000002ba5a57c23 */ /* 0x100fe200080108b4 */
[--C-:B------:R-:W-:Y:S01]  /*11970*/  FFMA.FTZ R168, R168, UR43, -R180.reuse ;  /* 0x0000002ba8a87c23 */ /* 0x100fe200080108b4 */
[--C-:B0-----:R-:W-:Y:S01]  /*11980*/  FFMA.FTZ R169, R217, UR43, -R180.reuse ;  /* 0x0000002bd9a97c23 */ /* 0x101fe200080108b4 */
[----:B------:R-:W-:Y:S01]  /*11990*/  FFMA.FTZ R170, R170, UR43, -R180 ;  /* 0x0000002baaaa7c23 */ /* 0x000fe200080108b4 */
[----:B------:R-:W0:Y:S01]  /*119a0*/  MUFU.EX2 R189, R189 ;  /* 0x000000bd00bd7308 */ /* 0x000e220000000800 */
[----:B-1----:R-:W-:Y:S01]  /*119b0*/  FFMA.FTZ R153, R156, R0, R152 ;  /* 0x000000009c997223 */ /* 0x002fe20000010098 */
[----:B------:R-:W-:Y:S01]  /*119c0*/  FMNMX.FTZ R0, R22, R216, !PT ;  /* 0x000000d816007209 */ /* 0x000fe20007810000 */
[--C-:B------:R-:W-:Y:S01]  /*119d0*/  FFMA.FTZ R171, R231, UR43, -R180.reuse ;  /* 0x0000002be7ab7c23 */ /* 0x100fe200080108b4 */
[--C-:B------:R-:W-:Y:S01]  /*119e0*/  FFMA.FTZ R172, R172, UR43, -R180.reuse ;  /* 0x0000002bacac7c23 */ /* 0x100fe200080108b4 */
[----:B------:R-:W-:Y:S01]  /*119f0*/  FFMA.FTZ R173, R173, UR43, -R180 ;  /* 0x0000002badad7c23 */ /* 0x000fe200080108b4 */
[----:B------:R-:W-:Y:S01]  /*11a00*/  FMNMX.FTZ R0, R19, R0, !PT ;  /* 0x0000000013007209 */ /* 0x000fe20007810000 */
[----:B------:R-:W-:Y:S01]  /*11a10*/  FMUL.FTZ R217, R186, UR50 ;  /* 0x00000032bad97c20 */ /* 0x000fe20008410000 */
[----:B------:R-:W1:Y:S01]  /*11a20*/  MUFU.TANH R160, R160 ;  /* 0x000000a000a07308 */ /* 0x000e620000002400 */
[----:B--2---:R-:W-:Y:S01]  /*11a30*/  IMAD.MOV.U32 R230, RZ, RZ, R174 ;  /* 0x000000ffffe67224 */ /* 0x004fe200078e00ae */
[----:B------:R-:W-:Y:S01]  /*11a40*/  FMNMX.FTZ R0, R220, R0, !PT ;  /* 0x00000000dc007209 */ /* 0x000fe20007810000 */
[--C-:B------:R-:W-:Y:S01]  /*11a50*/  FFMA.FTZ R174, R193, UR43, -R180.reuse ;  /* 0x0000002bc1ae7c23 */ /* 0x100fe200080108b4 */
[----:B------:R-:W-:Y:S01]  /*11a60*/  FFMA.FTZ R180, R192, UR43, -R180 ;  /* 0x0000002bc0b47c23 */ /* 0x000fe200080108b4 */
[----:B------:R-:W-:Y:S01]  /*11a70*/  FMUL.FTZ R192, R182, UR50 ;  /* 0x00000032b6c07c20 */ /* 0x000fe20008410000 */
[----:B------:R-:W-:Y:S01]  /*11a80*/  FMNMX.FTZ R0, R221, R0, !PT ;  /* 0x00000000dd007209 */ /* 0x000fe20007810000 */
[----:B------:R-:W-:Y:S01]  /*11a90*/  FMUL.FTZ R193, R187, UR50 ;  /* 0x00000032bbc17c20 */ /* 0x000fe20008410000 */
[----:B------:R-:W2:Y:S01]  /*11aa0*/  MUFU.TANH R197, R197 ;  /* 0x000000c500c57308 */ /* 0x000ea20000002400 */
[C---:B0-----:R-:W-:Y:S01]  /*11ab0*/  FADD.FTZ R153, R189.reuse, R153 ;  /* 0x00000099bd997221 */ /* 0x041fe20000010000 */
[----:B------:R-:W-:Y:S01]  /*11ac0*/  FMNMX.FTZ R0, R18, R0, !PT ;  /* 0x0000000012007209 */ /* 0x000fe20007810000 */
[----:B------:R-:W-:Y:S01]  /*11ad0*/  FMUL.FTZ R175, R194, UR50 ;  /* 0x00000032c2af7c20 */ /* 0x000fe20008410000 */
[----:B------:R-:W-:Y:S01]  /*11ae0*/  F2FP.F16.F32.PACK_AB R152, R189, R152 ;  /* 0x00000098bd98723e */ /* 0x000fe200000000ff */
[----:B------:R-:W-:Y:S01]  /*11af0*/  FMUL.FTZ R189, R183, UR50 ;  /* 0x00000032b7bd7c20 */ /* 0x000fe20008410000 */
[----:B------:R-:W-:Y:S01]  /*11b00*/  FMNMX.FTZ R0, R17, R0, !PT ;  /* 0x0000000011007209 */ /* 0x000fe20007810000 */
[----:B------:R-:W-:Y:S01]  /*11b10*/  FMUL.FTZ R179, R195, UR50 ;  /* 0x00000032c3b37c20 */ /* 0x000fe20008410000 */
[----:B------:R-:W0:Y:S01]  /*11b20*/  MUFU.TANH R196, R196 ;  /* 0x000000c400c47308 */ /* 0x000e220000002400 */
[----:B------:R-:W-:Y:S01]  /*11b30*/  FMUL.FTZ R186, R198, UR50 ;  /* 0x00000032c6ba7c20 */ /* 0x000fe20008410000 */
[----:B------:R-:W-:Y:S01]  /*11b40*/  FMNMX.FTZ R0, R16, R0, !PT ;  /* 0x0000000010007209 */ /* 0x000fe20007810000 */
[----:B------:R-:W-:-:S03]  /*11b50*/  FMUL.FTZ R187, R199, UR50 ;  /* 0x00000032c7bb7c20 */ /* 0x000fc60008410000 */
[----:B------:R-:W-:Y:S02]  /*11b60*/  FMNMX.FTZ R0, R222, R0, !PT ;  /* 0x00000000de007209 */ /* 0x000fe40007810000 */
[----:B------:R-:W3:Y:S02]  /*11b70*/  MUFU.TANH R192, R192 ;  /* 0x000000c000c07308 */ /* 0x000ee40000002400 */
[----:B------:R-:W-:-:S04]  /*11b80*/  FMNMX.FTZ R0, R223, R0, !PT ;  /* 0x00000000df007209 */ /* 0x000fc80007810000 */
[----:B------:R-:W-:Y:S02]  /*11b90*/  FMNMX.FTZ R0, R229, R0, !PT ;  /* 0x00000000e5007209 */ /* 0x000fe40007810000 */
[----:B------:R-:W4:Y:S02]  /*11ba0*/  MUFU.TANH R189, R189 ;  /* 0x000000bd00bd7308 */ /* 0x000f240000002400 */
[----:B------:R-:W-:-:S04]  /*11bb0*/  FMNMX.FTZ R157, R230, R0, !PT ;  /* 0x00000000e69d7209 */ /* 0x000fc80007810000 */
[----:B-1----:R-:W-:Y:S02]  /*11bc0*/  FMNMX.FTZ R157, R160, R157, !PT ;  /* 0x0000009da09d7209 */ /* 0x002fe40007810000 */
[----:B------:R-:W1:Y:S02]  /*11bd0*/  MUFU.TANH R217, R217 ;  /* 0x000000d900d97308 */ /* 0x000e640000002400 */
[----:B--2---:R-:W-:-:S04]  /*11be0*/  FMNMX.FTZ R157, R197, R157, !PT ;  /* 0x0000009dc59d7209 */ /* 0x004fc80007810000 */
[----:B0-----:R-:W-:Y:S02]  /*11bf0*/  FMNMX.FTZ R157, R196, R157, !PT ;  /* 0x0000009dc49d7209 */ /* 0x001fe40007810000 */
[----:B------:R-:W0:Y:S02]  /*11c00*/  MUFU.TANH R193, R193 ;  /* 0x000000c100c17308 */ /* 0x000e240000002400 */
[----:B---3--:R-:W-:-:S04]  /*11c10*/  FMNMX.FTZ R157, R192, R157, !PT ;  /* 0x0000009dc09d7209 */ /* 0x008fc80007810000 */
[----:B----4-:R-:W-:Y:S02]  /*11c20*/  FMNMX.FTZ R157, R189, R157, !PT ;  /* 0x0000009dbd9d7209 */ /* 0x010fe40007810000 */
[----:B------:R-:W2:Y:S02]  /*11c30*/  MUFU.TANH R190, R190 ;  /* 0x000000be00be7308 */ /* 0x000ea40000002400 */
[----:B-1----:R-:W-:-:S06]  /*11c40*/  FMNMX.FTZ R157, R217, R157, !PT ;  /* 0x0000009dd99d7209 */ /* 0x002fcc0007810000 */
        /* <DEDUP_REMOVED lines=10> */
[----:B------:R-:W2:Y:S01]  /*11cf0*/  MUFU.EX2 R154, R154 ;  /* 0x0000009a009a7308 */ /* 0x000ea20000000800 */
[----:B-1----:R-:W-:-:S07]  /*11d00*/  FMNMX.FTZ R157, R186, R157, !PT ;  /* 0x0000009dba9d7209 */ /* 0x002fce0007810000 */
[----:B------:R-:W1:Y:S01]  /*11d10*/  MUFU.EX2 R155, R155 ;  /* 0x0000009b009b7308 */ /* 0x000e620000000800 */
[----:B0-----:R-:W-:-:S05]  /*11d20*/  FMNMX.FTZ R178, R187, R157, !PT ;  /* 0x0000009dbbb27209 */ /* 0x001fca0007810000 */
[----:B------:R-:W0:Y:S01]  /*11d30*/  SHFL.BFLY PT, R157, R178, 0x2, 0x1f ;  /* 0x0c401f00b29d7f89 */ /* 0x000e2200000e0000 */
[----:B--2---:R-:W-:Y:S01]  /*11d40*/  FADD.FTZ R161, R154, R153 ;  /* 0x000000999aa17221 */ /* 0x004fe20000010000 */
[----:B------:R-:W2:Y:S01]  /*11d50*/  S2R R198, SR_TID.X ;  /* 0x0000000000c67919 */ /* 0x000ea20000002100 */
[----:B-1----:R-:W-:Y:S02]  /*11d60*/  F2FP.F16.F32.PACK_AB R154, R155, R154 ;  /* 0x0000009a9b9a723e */ /* 0x002fe400000000ff */
[----:B0-----:R-:W-:-:S05]  /*11d70*/  FMNMX.FTZ R178, R178, R157, !PT ;  /* 0x0000009db2b27209 */ /* 0x001fca0007810000 */
[----:B------:R-:W0:Y:S02]  /*11d80*/  SHFL.BFLY PT, R157, R178, 0x1, 0x1f ;  /* 0x0c201f00b29d7f89 */ /* 0x000e2400000e0000 */
[----:B0-----:R-:W-:-:S05]  /*11d90*/  FMNMX.FTZ R178, R178, R157, !PT ;  /* 0x0000009db2b27209 */ /* 0x001fca0007810000 */
[C---:B------:R-:W-:Y:S01]  /*11da0*/  FADD.FTZ R157, -R178.reuse, R216 ;  /* 0x000000d8b29d7221 */ /* 0x040fe20000010100 */
[----:B------:R-:W-:-:S03]  /*11db0*/  FMUL.FTZ R191, R178, UR43 ;  /* 0x0000002bb2bf7c20 */ /* 0x000fc60008410000 */
[----:B------:R-:W-:Y:S01]  /*11dc0*/  FMUL.FTZ R153, R157, UR43 ;  /* 0x0000002b9d997c20 */ /* 0x000fe20008410000 */
[----:B------:R-:W-:-:S03]  /*11dd0*/  FADD.FTZ R157, R155, R161 ;  /* 0x000000a19b9d7221 */ /* 0x000fc60000010000 */
[----:B------:R0:W-:Y:S02]  /*11de0*/  MUFU.EX2 R155, R153 ;  /* 0x00000099009b7308 */ /* 0x0001e40000000800 */
[----:B0-----:R-:W-:Y:S01]  /*11df0*/  FFMA.FTZ R153, R22, UR43, -R191 ;  /* 0x0000002b16997c23 */ /* 0x001fe200080108bf */
[----:B--2---:R-:W-:Y:S01]  /*11e00*/  SHF.R.U32.HI R198, RZ, 0x7, R198 ;  /* 0x00000007ffc67819 */ /* 0x004fe200000116c6 */
[-C--:B------:R-:W-:Y:S01]  /*11e10*/  FMUL.FTZ R24, R24, R156.reuse ;  /* 0x0000009c18187220 */ /* 0x080fe20000410000 */
[-C--:B------:R-:W-:Y:S01]  /*11e20*/  FMUL.FTZ R25, R25, R156.reuse ;  /* 0x0000009c19197220 */ /* 0x080fe20000410000 */
[-C--:B------:R-:W-:Y:S01]  /*11e30*/  FMUL.FTZ R28, R28, R156.reuse ;  /* 0x0000009c1c1c7220 */ /* 0x080fe20000410000 */
[-C--:B------:R-:W-:Y:S01]  /*11e40*/  FMUL.FTZ R29, R29, R156.reuse ;  /* 0x0000009c1d1d7220 */ /* 0x080fe20000410000 */
[----:B------:R-:W0:Y:S01]  /*11e50*/  MUFU.EX2 R153, R153 ;  /* 0x0000009900997308 */ /* 0x000e220000000800 */
        /* <DEDUP_REMOVED lines=16> */
[----:B0-----:R-:W-:Y:S01]  /*11f60*/  FFMA.FTZ R194, R155, R3, R153 ;  /* 0x000000039bc27223 */ /* 0x001fe20000010099 */
        /* <DEDUP_REMOVED lines=50> */
[--C-:B------:R-:W-:Y:S01]  /*12290*/  FFMA.FTZ R161, R19, UR43, -R191.reuse ;  /* 0x0000002b13a17c23 */ /* 0x100fe200080108bf */
[--C-:B------:R-:W-:Y:S01]  /*122a0*/  FFMA.FTZ R156, R220, UR43, -R191.reuse ;  /* 0x0000002bdc9c7c23 */ /* 0x100fe200080108bf */
[----:B------:R-:W-:Y:S01]  /*122b0*/  FFMA.FTZ R195, R221, UR43, -R191 ;  /* 0x0000002bddc37c23 */ /* 0x000fe200080108bf */
[----:B------:R0:W-:Y:S01]  /*122c0*/  BAR.SYNC.DEFER_BLOCKING R3, 0x100 ;  /* 0x000400030000751d */ /* 0x0001e20000010000 */
[----:B------:R-:W-:-:S05]  /*122d0*/  IMAD.MOV.U32 R182, RZ, RZ, 0xc00 ;  /* 0x00000c00ffb67424 */ /* 0x000fca00078e00ff */
[----:B------:R-:W1:Y:S01]  /*122e0*/  MUFU.EX2 R161, R161 ;  /* 0x000000a100a17308 */ /* 0x000e620000000800 */
[----:B------:R-:W-:Y:S02]  /*122f0*/  IMAD.MOV.U32 R183, RZ, RZ, 0x40000040 ;  /* 0x40000040ffb77424 */ /* 0x000fe400078e00ff */
        /* <DEDUP_REMOVED lines=15> */
[----:B------:R-:W-:Y:S01]  /*123f0*/  IMAD R182, R2, R182, UR42 ;  /* 0x0000002a02b67e24 */ /* 0x000fe2000f8e02b6 */
[----:B------:R-:W-:Y:S01]  /*12400*/  R2UR UR7, R183 ;  /* 0x00000000b70772ca */ /* 0x000fe200000e0000 */
        /* <DEDUP_REMOVED lines=52> */
[----:B-1----:R-:W-:Y:S01]  /*12750*/  F2FP.F16.F32.PACK_AB R153, R161, R153 ;  /* 0x00000099a199723e */ /* 0x002fe200000000ff */
[----:B------:R-:W-:Y:S01]  /*12760*/  MUFU.EX2 R185, R185 ;  /* 0x000000b900b97308 */ /* 0x000fe20000000800 */
[----:B---3--:R-:W-:-:S07]  /*12770*/  F2FP.F16.F32.PACK_AB R155, R195, R156 ;  /* 0x0000009cc39b723e */ /* 0x008fce00000000ff */
[----:B------:R-:W-:Y:S01]  /*12780*/  MUFU.EX2 R181, R181 ;  /* 0x000000b500b57308 */ /* 0x000fe20000000800 */
[----:B------:R-:W-:-:S07]  /*12790*/  WARPGROUP.ARRIVE ;  /* 0x00000000000079c5 */ /* 0x000fce0000000000 */
[----:B------:R-:W-:Y:S01]  /*127a0*/  MUFU.EX2 R184, R184 ;  /* 0x000000b800b87308 */ /* 0x000fe20000000800 */
[----:B------:R-:W-:Y:S01]  /*127b0*/  HGMMA.64x256x16.F32 R24, R152, gdesc[UR4].tnspB, R24, gsb0 ;  /* 0x43e0000498187df0 */ /* 0x000fe20008000818 */
[----:B------:R-:W-:Y:S01]  /*127c0*/  FADD.FTZ R194, R161, R194 ;  /* 0x000000c2a1c27221 */ /* 0x000fe20000010000 */
[--C-:B------:R-:W-:Y:S01]  /*127d0*/  FFMA.FTZ R183, R16, UR43, -R191.reuse ;  /* 0x0000002b10b77c23 */ /* 0x100fe200080108bf */
[--C-:B0-----:R-:W-:Y:S01]  /*127e0*/  FFMA.FTZ R3, R222, UR43, -R191.reuse ;  /* 0x0000002bde037c23 */ /* 0x101fe200080108bf */
[--C-:B------:R-:W-:Y:S01]  /*127f0*/  FFMA.FTZ R0, R0, UR43, -R191.reuse ;  /* 0x0000002b00007c23 */ /* 0x100fe200080108bf */
[----:B------:R2:W5:Y:S02]  /*12800*/  LDL.LU R22, [R1+0x1b0] ;  /* 0x0001b00001167983 */ /* 0x0005640000300800 */
[----:B------:R0:W-:Y:S01]  /*12810*/  MUFU.EX2 R161, R158 ;  /* 0x0000009e00a17308 */ /* 0x0001e20000000800 */
[----:B------:R-:W-:Y:S01]  /*12820*/  FADD.FTZ R194, R156, R194 ;  /* 0x000000c29cc27221 */ /* 0x000fe20000010000 */
[--C-:B------:R-:W-:Y:S01]  /*12830*/  FFMA.FTZ R198, R223, UR43, -R191.reuse ;  /* 0x0000002bdfc67c23 */ /* 0x100fe200080108bf */
[----:B------:R2:W5:Y:S01]  /*12840*/  LDL.LU R19, [R1+0x1ac] ;  /* 0x0001ac0001137983 */ /* 0x0005620000300800 */
[----:B0-----:R-:W-:-:S04]  /*12850*/  FFMA.FTZ R158, R18, UR43, -R191 ;  /* 0x0000002b129e7c23 */ /* 0x001fc800080108bf */
[----:B------:R-:W-:Y:S08]  /*12860*/  MUFU.EX2 R183, R183 ;  /* 0x000000b700b77308 */ /* 0x000ff00000000800 */
[----:B------:R-:W-:Y:S01]  /*12870*/  MUFU.EX2 R3, R3 ;  /* 0x0000000300037308 */ /* 0x000fe20000000800 */
[----:B------:R-:W-:Y:S01]  /*12880*/  FADD.FTZ R194, R195, R194 ;  /* 0x000000c2c3c27221 */ /* 0x000fe20000010000 */
[----:B------:R2:W5:Y:S06]  /*12890*/  LDL.LU R18, [R1+0x1a8] ;  /* 0x0001a80001127983 */ /* 0x00056c0000300800 */
[----:B------:R-:W0:Y:S02]  /*128a0*/  MUFU.EX2 R158, R158 ;  /* 0x0000009e009e7308 */ /* 0x000e240000000800 */
[----:B0-----:R-:W-:-:S06]  /*128b0*/  FADD.FTZ R194, R158, R194 ;  /* 0x000000c29ec27221 */ /* 0x001fcc0000010000 */
[----:B------:R-:W-:Y:S01]  /*128c0*/  MUFU.EX2 R198, R198 ;  /* 0x000000c600c67308 */ /* 0x000fe20000000800 */
[----:B------:R-:W-:-:S07]  /*128d0*/  WARPGROUP.DEPBAR.LE gsb0, 0x0 ;  /* 0x00008000000079c5 */ /* 0x000fce0000010000 */
[----:B------:R0:W1:Y:S08]  /*128e0*/  MUFU.EX2 R155, R188 ;  /* 0x000000bc009b7308 */ /* 0x0000700000000800 */
[----:B------:R3:W-:Y:S01]  /*128f0*/  MUFU.EX2 R154, R159 ;  /* 0x0000009f009a7308 */ /* 0x0007e20000000800 */
[----:B0-----:R-:W-:Y:S01]  /*12900*/  FFMA.FTZ R188, R17, UR43, -R191 ;  /* 0x0000002b11bc7c23 */ /* 0x001fe200080108bf */
[----:B------:R-:W-:Y:S01]  /*12910*/  IMAD.MOV.U32 R153, RZ, RZ, 0x40000040 ;  /* 0x40000040ff997424 */ /* 0x000fe200078e00ff */
[----:B------:R-:W-:Y:S01]  /*12920*/  IADD3 R152, R182, 0x80, RZ ;  /* 0x00000080b6987810 */ /* 0x000fe20007ffe0ff */
[----:B------:R2:W5:Y:S04]  /*12930*/  LDL.LU R17, [R1+0x1a4] ;  /* 0x0001a40001117983 */ /* 0x0005680000300800 */
[----:B------:R-:W0:Y:S01]  /*12940*/  MUFU.EX2 R188, R188 ;  /* 0x000000bc00bc7308 */ /* 0x000e220000000800 */
[----:B------:R-:W-:Y:S01]  /*12950*/  R2UR UR6, R152 ;  /* 0x00000000980672ca */ /* 0x000fe200000e0000 */
[----:B-1----:R-:W-:Y:S01]  /*12960*/  FADD.FTZ R195, R155, R157 ;  /* 0x0000009d9bc37221 */ /* 0x002fe20000010000 */
[----:B------:R-:W-:Y:S01]  /*12970*/  R2UR UR7, R153 ;  /* 0x00000000990772ca */ /* 0x000fe200000e0000 */
[----:B------:R2:W5:Y:S01]  /*12980*/  LDL.LU R16, [R1+0x1a0] ;  /* 0x0001a00001107983 */ /* 0x0005620000300800 */
[----:B------:R-:W-:-:S02]  /*12990*/  F2FP.F16.F32.PACK_AB R156, R161, R155 ;  /* 0x0000009ba19c723e */ /* 0x000fc400000000ff */
[----:B---3--:R-:W-:Y:S02]  /*129a0*/  F2FP.F16.F32.PACK_AB R159, R3, R183 ;  /* 0x000000b7039f723e */ /* 0x008fe400000000ff */
[----:B0-----:R-:W-:Y:S01]  /*129b0*/  F2FP.F16.F32.PACK_AB R157, R188, R158 ;  /* 0x0000009ebc9d723e */ /* 0x001fe200000000ff */
[----:B------:R-:W-:Y:S01]  /*129c0*/  VIADD R152, R182, 0x100 ;  /* 0x00000100b6987836 */ /* 0x000fe20000000000 */
[----:B------:R-:W-:Y:S01]  /*129d0*/  F2FP.F16.F32.PACK_AB R158, R154, R185 ;  /* 0x000000b99a9e723e */ /* 0x000fe200000000ff */
[----:B------:R-:W-:Y:S02]  /*129e0*/  IMAD.MOV.U32 R153, RZ, RZ, 0x40000040 ;  /* 0x40000040ff997424 */ /* 0x000fe400078e00ff */
[----:B------:R-:W-:Y:S01]  /*129f0*/  FADD.FTZ R195, R161, R195 ;  /* 0x000000c3a1c37221 */ /* 0x000fe20000010000 */
[----:B------:R-:W-:Y:S01]  /*12a00*/  FADD.FTZ R199, R188, R194 ;  /* 0x000000c2bcc77221 */ /* 0x000fe20000010000 */
[----:B------:R-:W-:Y:S01]  /*12a10*/  WARPGROUP.ARRIVE ;  /* 0x00000000000079c5 */ /* 0x000fe20000000000 */
[----:B------:R-:W-:Y:S01]  /*12a20*/  MUFU.EX2 R0, R0 ;  /* 0x0000000000007308 */ /* 0x000fe20000000800 */
[----:B------:R-:W3:Y:S04]  /*12a30*/  LDL R216, [R1+0x60] ;  /* 0x0000600001d87983 */ /* 0x000ee80000100800 */
[----:B------:R-:W-:Y:S01]  /*12a40*/  HGMMA.64x256x16.F32 R24, R156, gdesc[UR4].tnspB, R24, gsb0 ;  /* 0x43e000049c187df0 */ /* 0x000fe20008000818 */
[----:B------:R-:W-:-:S06]  /*12a50*/  FFMA.FTZ R155, R230, UR43, -R191 ;  /* 0x0000002be69b7c23 */ /* 0x000fcc00080108bf */
[----:B------:R-:W-:Y:S01]  /*12a60*/  MUFU.EX2 R155, R155 ;  /* 0x0000009b009b7308 */ /* 0x000fe20000000800 */
[----:B------:R-:W-:Y:S02]  /*12a70*/  R2UR UR6, R152 ;  /* 0x00000000980672ca */ /* 0x000fe400000e0000 */
[----:B------:R-:W-:Y:S01]  /*12a80*/  R2UR UR7, R153 ;  /* 0x00000000990772ca */ /* 0x000fe200000e0000 */
[----:B------:R-:W-:Y:S01]  /*12a90*/  FADD.FTZ R194, R185, R195 ;  /* 0x000000c3b9c27221 */ /* 0x000fe20000010000 */
[----:B------:R-:W-:Y:S01]  /*12aa0*/  FADD.FTZ R199, R183, R199 ;  /* 0x000000c7b7c77221 */ /* 0x000fe20000010000 */
[--C-:B------:R-:W-:Y:S01]  /*12ab0*/  FFMA.FTZ R195, R197, UR43, -R191.reuse ;  /* 0x0000002bc5c37c23 */ /* 0x100fe200080108bf */
[--C-:B------:R-:W-:Y:S01]  /*12ac0*/  FFMA.FTZ R183, R196, UR43, -R191.reuse ;  /* 0x0000002bc4b77c23 */ /* 0x100fe200080108bf */
[--C-:B------:R-:W-:Y:S01]  /*12ad0*/  FFMA.FTZ R185, R192, UR43, -R191.reuse ;  /* 0x0000002bc0b97c23 */ /* 0x100fe200080108bf */
[----:B------:R-:W-:-:S03]  /*12ae0*/  FFMA.FTZ R188, R189, UR43, -R191 ;  /* 0x0000002bbdbc7c23 */ /* 0x000fc600080108bf */
[----:B------:R-:W-:Y:S08]  /*12af0*/  MUFU.EX2 R195, R195 ;  /* 0x000000c300c37308 */ /* 0x000ff00000000800 */
[----:B------:R-:W-:Y:S08]  /*12b00*/  MUFU.EX2 R183, R183 ;  /* 0x000000b700b77308 */ /* 0x000ff00000000800 */
[----:B------:R-:W-:Y:S08]  /*12b10*/  MUFU.EX2 R185, R185 ;  /* 0x000000b900b97308 */ /* 0x000ff00000000800 */
[----:B------:R-:W-:Y:S01]  /*12b20*/  MUFU.EX2 R188, R188 ;  /* 0x000000bc00bc7308 */ /* 0x000fe20000000800 */
[----:B------:R-:W-:-:S02]  /*12b30*/  VIADD R152, R182, 0x180 ;  /* 0x00000180b6987836 */ /* 0x000fc40000000000 */
[----:B------:R-:W-:Y:S01]  /*12b40*/  IMAD.MOV.U32 R153, RZ, RZ, 0x40000040 ;  /* 0x40000040ff997424 */ /* 0x000fe200078e00ff */
[----:B------:R-:W-:Y:S02]  /*12b50*/  WARPGROUP.DEPBAR.LE gsb0, 0x0 ;  /* 0x00008000000079c5 */ /* 0x000fe40000010000 */
[--C-:B------:R-:W-:Y:S01]  /*12b60*/  FFMA.FTZ R158, R229, UR43, -R191.reuse ;  /* 0x0000002be59e7c23 */ /* 0x100fe200080108bf */
[----:B------:R-:W-:Y:S01]  /*12b70*/  FFMA.FTZ R156, R160, UR43, -R191 ;  /* 0x0000002ba09c7c23 */ /* 0x000fe200080108bf */
[----:B------:R-:W-:Y:S08]  /*12b80*/  MUFU.EX2 R159, R162 ;  /* 0x000000a2009f7308 */ /* 0x000ff00000000800 */
[----:B------:R-:W0:Y:S08]  /*12b90*/  MUFU.EX2 R157, R163 ;  /* 0x000000a3009d7308 */ /* 0x000e300000000800 */
[----:B------:R-:W1:Y:S08]  /*12ba0*/  MUFU.EX2 R158, R158 ;  /* 0x0000009e009e7308 */ /* 0x000e700000000800 */
[----:B------:R-:W4:Y:S01]  /*12bb0*/  MUFU.EX2 R156, R156 ;  /* 0x0000009c009c7308 */ /* 0x000f220000000800 */
[----:B0-----:R-:W-:-:S02]  /*12bc0*/  F2FP.F16.F32.PACK_AB R160, R157, R159 ;  /* 0x0000009f9da0723e */ /* 0x001fc400000000ff */
[----:B------:R-:W-:Y:S02]  /*12bd0*/  F2FP.F16.F32.PACK_AB R162, R184, R181 ;  /* 0x000000b5b8a2723e */ /* 0x000fe400000000ff */
[----:B-1----:R-:W-:Y:S02]  /*12be0*/  F2FP.F16.F32.PACK_AB R161, R158, R198 ;  /* 0x000000c69ea1723e */ /* 0x002fe400000000ff */
[----:B----4-:R-:W-:-:S04]  /*12bf0*/  F2FP.F16.F32.PACK_AB R163, R156, R155 ;  /* 0x0000009b9ca3723e */ /* 0x010fc800000000ff */
[----:B------:R-:W-:-:S06]  /*12c00*/  WARPGROUP.ARRIVE ;  /* 0x00000000000079c5 */ /* 0x000fcc0000000000 */
[----:B------:R-:W-:Y:S01]  /*12c10*/  HGMMA.64x256x16.F32 R24, R160, gdesc[UR4].tnspB, R24, gsb0 ;  /* 0x43e00004a0187df0 */ /* 0x000fe20008000818 */
[----:B------:R-:W-:Y:S02]  /*12c20*/  R2UR UR6, R152 ;  /* 0x00000000980672ca */ /* 0x000fe400000e0000 */
[----:B------:R-:W-:Y:S01]  /*12c30*/  R2UR UR7, R153 ;  /* 0x00000000990772ca */ /* 0x000fe200000e0000 */
[----:B------:R-:W-:Y:S01]  /*12c40*/  FADD.FTZ R189, R154, R194 ;  /* 0x000000c29abd7221 */ /* 0x000fe20000010000 */
[----:B------:R-:W-:Y:S01]  /*12c50*/  FADD.FTZ R199, R3, R199 ;  /* 0x000000c703c77221 */ /* 0x000fe20000010000 */
[----:B------:R-:W-:Y:S02]  /*12c60*/  MUFU.EX2 R154, R169 ;  /* 0x000000a9009a7308 */ /* 0x000fe40000000800 */
[----:B------:R-:W-:-:S06]  /*12c70*/  FADD.FTZ R189, R159, R189 ;  /* 0x000000bd9fbd7221 */ /* 0x000fcc0000010000 */
[----:B------:R-:W0:Y:S08]  /*12c80*/  MUFU.EX2 R3, R168 ;  /* 0x000000a800037308 */ /* 0x000e300000000800 */
[----:B------:R-:W-:Y:S01]  /*12c90*/  MUFU.EX2 R159, R170 ;  /* 0x000000aa009f7308 */ /* 0x000fe20000000800 */
[----:B------:R-:W-:Y:S02]  /*12ca0*/  VIADD R152, R182, 0x200 ;  /* 0x00000200b6987836 */ /* 0x000fe40000000000 */
[----:B------:R-:W-:Y:S01]  /*12cb0*/  IMAD.MOV.U32 R153, RZ, RZ, 0x40000040 ;  /* 0x40000040ff997424 */ /* 0x000fe200078e00ff */
[----:B0-----:R-:W-:Y:S01]  /*12cc0*/  F2FP.F16.F32.PACK_AB R168, R154, R3 ;  /* 0x000000039aa8723e */ /* 0x001fe200000000ff */
[----:B------:R-:W-:-:S03]  /*12cd0*/  WARPGROUP.DEPBAR.LE gsb0, 0x0 ;  /* 0x00008000000079c5 */ /* 0x000fc60000010000 */
[----:B------:R-:W-:Y:S08]  /*12ce0*/  MUFU.EX2 R163, R166 ;  /* 0x000000a600a37308 */ /* 0x000ff00000000800 */
[----:B------:R-:W0:Y:S08]  /*12cf0*/  MUFU.EX2 R160, R167 ;  /* 0x000000a700a07308 */ /* 0x000e300000000800 */
[----:B------:R0:W-:Y:S08]  /*12d00*/  MUFU.EX2 R161, R164 ;  /* 0x000000a400a17308 */ /* 0x0001f00000000800 */
[----:B------:R1:W4:Y:S01]  /*12d10*/  MUFU.EX2 R162, R165 ;  /* 0x000000a500a27308 */ /* 0x0003220000000800 */
        /* <DEDUP_REMOVED lines=8> */
[--C-:B------:R-:W-:Y:S01]  /*12da0*/  FFMA.FTZ R179, R179, UR43, -R191.reuse ;  /* 0x0000002bb3b37c23 */ /* 0x100fe200080108bf */
[--C-:B------:R-:W-:Y:S01]  /*12db0*/  FFMA.FTZ R186, R186, UR43, -R191.reuse ;  /* 0x0000002bbaba7c23 */ /* 0x100fe200080108bf */
[----:B------:R-:W-:Y:S01]  /*12dc0*/  FFMA.FTZ R187, R187, UR43, -R191 ;  /* 0x0000002bbbbb7c23 */ /* 0x000fe200080108bf */
[----:B------:R-:W-:Y:S01]  /*12dd0*/  FADD.FTZ R198, R198, R199 ;  /* 0x000000c7c6c67221 */ /* 0x000fe20000010000 */
[----:B------:R-:W-:Y:S01]  /*12de0*/  FFMA.FTZ R175, R175, UR43, -R191 ;  /* 0x0000002bafaf7c23 */ /* 0x000fe200080108bf */
[----:B------:R-:W-:Y:S01]  /*12df0*/  FADD.FTZ R189, R157, R189 ;  /* 0x000000bd9dbd7221 */ /* 0x000fe20000010000 */
[----:B------:R-:W-:Y:S01]  /*12e00*/  MUFU.EX2 R180, R180 ;  /* 0x000000b400b47308 */ /* 0x000fe20000000800 */
[----:B------:R-:W-:-:S07]  /*12e10*/  FADD.FTZ R198, R158, R198 ;  /* 0x000000c69ec67221 */ /* 0x000fce0000010000 */
[----:B------:R-:W-:Y:S08]  /*12e20*/  MUFU.EX2 R157, R172 ;  /* 0x000000ac009d7308 */ /* 0x000ff00000000800 */
[----:B------:R-:W0:Y:S08]  /*12e30*/  MUFU.EX2 R158, R173 ;  /* 0x000000ad009e7308 */ /* 0x000e300000000800 */
[----:B------:R-:W-:Y:S08]  /*12e40*/  MUFU.EX2 R179, R179 ;  /* 0x000000b300b37308 */ /* 0x000ff00000000800 */
[----:B------:R-:W-:Y:S08]  /*12e50*/  MUFU.EX2 R186, R186 ;  /* 0x000000ba00ba7308 */ /* 0x000ff00000000800 */
[----:B------:R-:W-:Y:S01]  /*12e60*/  MUFU.EX2 R187, R187 ;  /* 0x000000bb00bb7308 */ /* 0x000fe20000000800 */
[----:B------:R-:W-:-:S02]  /*12e70*/  VIADD R152, R182, 0x280 ;  /* 0x00000280b6987836 */ /* 0x000fc40000000000 */
[----:B------:R-:W-:Y:S01]  /*12e80*/  IMAD.MOV.U32 R153, RZ, RZ, 0x40000040 ;  /* 0x40000040ff997424 */ /* 0x000fe200078e00ff */
[----:B0-----:R-:W-:Y:S01]  /*12e90*/  F2FP.F16.F32.PACK_AB R172, R158, R157 ;  /* 0x0000009d9eac723e */ /* 0x001fe200000000ff */
[----:B------:R-:W-:Y:S02]  /*12ea0*/  WARPGROUP.DEPBAR.LE gsb0, 0x0 ;  /* 0x00008000000079c5 */ /* 0x000fe40000010000 */
[--C-:B------:R-:W-:Y:S01]  /*12eb0*/  FFMA.FTZ R165, R217, UR43, -R191.reuse ;  /* 0x0000002bd9a57c23 */ /* 0x100fe200080108bf */
[--C-:B------:R-:W-:Y:S01]  /*12ec0*/  FFMA.FTZ R166, R193, UR43, -R191.reuse ;  /* 0x0000002bc1a67c23 */ /* 0x100fe200080108bf */
[----:B------:R-:W-:Y:S01]  /*12ed0*/  FFMA.FTZ R167, R190, UR43, -R191 ;  /* 0x0000002bbea77c23 */ /* 0x000fe200080108bf */
[----:B------:R-:W0:Y:S08]  /*12ee0*/  MUFU.EX2 R164, R171 ;  /* 0x000000ab00a47308 */ /* 0x000e300000000800 */
[----:B------:R-:W-:Y:S08]  /*12ef0*/  MUFU.EX2 R165, R165 ;  /* 0x000000a500a57308 */ /* 0x000ff00000000800 */
[----:B------:R-:W1:Y:S08]  /*12f00*/  MUFU.EX2 R166, R166 ;  /* 0x000000a600a67308 */ /* 0x000e700000000800 */
[----:B------:R-:W4:Y:S01]  /*12f10*/  MUFU.EX2 R167, R167 ;  /* 0x000000a700a77308 */ /* 0x000f220000000800 */
[----:B0-----:R-:W-:-:S02]  /*12f20*/  F2FP.F16.F32.PACK_AB R170, R164, R159 ;  /* 0x0000009fa4aa723e */ /* 0x001fc400000000ff */
[----:B-1----:R-:W-:Y:S02]  /*12f30*/  F2FP.F16.F32.PACK_AB R169, R166, R165 ;  /* 0x000000a5a6a9723e */ /* 0x002fe400000000ff */
[----:B----4-:R-:W-:-:S04]  /*12f40*/  F2FP.F16.F32.PACK_AB R171, R0, R167 ;  /* 0x000000a700ab723e */ /* 0x010fc800000000ff */
[----:B------:R-:W-:-:S06]  /*12f50*/  WARPGROUP.ARRIVE ;  /* 0x00000000000079c5 */ /* 0x000fcc0000000000 */
[----:B------:R-:W-:Y:S01]  /*12f60*/  HGMMA.64x256x16.F32 R24, R168, gdesc[UR4].tnspB, R24, gsb0 ;  /* 0x43e00004a8187df0 */ /* 0x000fe20008000818 */
[----:B------:R-:W-:Y:S02]  /*12f70*/  R2UR UR6, R152 ;  /* 0x00000000980672ca */ /* 0x000fe400000e0000 */
[----:B------:R-:W-:Y:S01]  /*12f80*/  R2UR UR7, R153 ;  /* 0x00000000990772ca */ /* 0x000fe200000e0000 */
        /* <DEDUP_REMOVED lines=18> */
[----:B---3--:R-:W-:Y:S02]  /*130b0*/  ISETP.GT.AND P2, PT, R210, R216, PT ;  /* 0x000000d8d200720c */ /* 0x008fe40003f44270 */
[----:B------:R-:W-:Y:S01]  /*130c0*/  FADD.FTZ R163, R164, R163 ;  /* 0x000000a3a4a37221 */ /* 0x000fe20000010000 */
[----:B------:R-:W-:Y:S01]  /*130d0*/  FADD.FTZ R195, R0, R195 ;  /* 0x000000c300c37221 */ /* 0x000fe20000010000 */
[----:B------:R-:W-:Y:S02]  /*130e0*/  @!P0 VIADD R211, R211, 0x32460 ;  /* 0x00032460d3d38836 */ /* 0x000fe40000000000 */
[----:B------:R-:W-:-:S03]  /*130f0*/  FADD.FTZ R163, R157, R163 ;  /* 0x000000a39da37221 */ /* 0x000fc60000010000 */
[----:B------:R-:W-:Y:S01]  /*13100*/  @!P0 PRMT R211, RZ, 0x654, R211 ;  /* 0x00000654ffd38816 */ /* 0x000fe200000000d3 */
[----:B------:R-:W-:Y:S01]  /*13110*/  FADD.FTZ R163, R158, R163 ;  /* 0x000000a39ea37221 */ /* 0x000fe20000010000 */
[----:B------:R-:W-:Y:S01]  /*13120*/  IADD3 R210, R210, -0x1, RZ ;  /* 0xffffffffd2d27810 */ /* 0x000fe20007ffe0ff */
[----:B------:R-:W-:Y:S02]  /*13130*/  IMAD.MOV.U32 R216, RZ, RZ, R178 ;  /* 0x000000ffffd87224 */ /* 0x000fe400078e00b2 */
[----:B------:R-:W-:Y:S01]  /*13140*/  IMAD.MOV.U32 R217, RZ, RZ, R176 ;  /* 0x000000ffffd97224 */ /* 0x000fe200078e00b0 */
[----:B------:R-:W-:Y:S02]  /*13150*/  WARPGROUP.DEPBAR.LE gsb0, 0x0 ;  /* 0x00008000000079c5 */ /* 0x000fe40000010000 */
[----:B------:R-:W0:Y:S08]  /*13160*/  MUFU.EX2 R168, R174 ;  /* 0x000000ae00a87308 */ /* 0x000e300000000800 */
[----:B------:R1:W3:Y:S01]  /*13170*/  MUFU.EX2 R169, R175 ;  /* 0x000000af00a97308 */ /* 0x0002e20000000800 */
[----:B0-----:R-:W-:-:S02]  /*13180*/  F2FP.F16.F32.PACK_AB R174, R180, R168 ;  /* 0x000000a8b4ae723e */ /* 0x001fc400000000ff */
[----:B-1----:R-:W-:Y:S02]  /*13190*/  F2FP.F16.F32.PACK_AB R175, R187, R186 ;  /* 0x000000babbaf723e */ /* 0x002fe400000000ff */
[----:B---3--:R-:W-:-:S04]  /*131a0*/  F2FP.F16.F32.PACK_AB R173, R179, R169 ;  /* 0x000000a9b3ad723e */ /* 0x008fc800000000ff */
[----:B------:R-:W-:-:S06]  /*131b0*/  WARPGROUP.ARRIVE ;  /* 0x00000000000079c5 */ /* 0x000fcc0000000000 */
[----:B------:R-:W-:Y:S01]  /*131c0*/  HGMMA.64x256x16.F32 R24, R172, gdesc[UR4].tnspB, R24, gsb0 ;  /* 0x43e00004ac187df0 */ /* 0x000fe20008000818 */
[----:B------:R-:W-:-:S04]  /*131d0*/  FADD.FTZ R195, R169, R195 ;  /* 0x000000c3a9c37221 */ /* 0x000fc80000010000 */
[----:B------:R-:W-:Y:S01]  /*131e0*/  FADD.FTZ R195, R179, R195 ;  /* 0x000000c3b3c37221 */ /* 0x000fe20000010000 */
[----:B------:R-:W-:-:S03]  /*131f0*/  FADD.FTZ R163, R168, R163 ;  /* 0x000000a3a8a37221 */ /* 0x000fc60000010000 */
[----:B------:R-:W-:Y:S01]  /*13200*/  FADD.FTZ R195, R186, R195 ;  /* 0x000000c3bac37221 */ /* 0x000fe20000010000 */
[----:B------:R-:W-:-:S03]  /*13210*/  FADD.FTZ R0, R180, R163 ;  /* 0x000000a3b4007221 */ /* 0x000fc60000010000 */
[----:B------:R-:W-:Y:S01]  /*13220*/  FADD.FTZ R3, R187, R195 ;  /* 0x000000c3bb037221 */ /* 0x000fe20000010000 */
[----:B------:R-:W-:Y:S02]  /*13230*/  WARPGROUP.DEPBAR.LE gsb0, 0x0 ;  /* 0x00008000000079c5 */ /* 0x000fe40000010000 */
[----:B------:R2:W-:Y:S01]  /*13240*/  @!P0 SYNCS.ARRIVE.TRANS64.RED.A1T0 RZ, [R211+URZ], RZ ;  /* 0x000000ffd3ff89a7 */ /* 0x0005e2000810043f */
[----:B------:R-:W-:Y:S05]  /*13250*/  @P2 BRA `(.L_x_14788) ;  /* 0xffffffd0004c2947 */ /* 0x000fea000383ffff */
.L_x_14778:
[----:B------:R-:W3:Y:S01]  /*13260*/  LDL.LU R152, [R1+0x8c] ;  /* 0x00008c0001987983 */ /* 0x000ee20000300800 */
[----:B------:R-:W-:Y:S05]  /*13270*/  WARPSYNC.ALL ;  /* 0x0000000000007948 */ /* 0x000fea0003800000 */
[----:B------:R-:W4:Y:S01]  /*13280*/  SHFL.BFLY PT, R5, R0, 0x2, 0x1f ;  /* 0x0c401f0000057f89 */ /* 0x000f2200000e0000 */
[----:B0-----:R-:W-:Y:S02]  /*13290*/  IMAD.MOV.U32 R154, RZ, RZ, -0x800000 ;  /* 0xff800000ff9a7424 */ /* 0x001fe400078e00ff */
[----:B------:R-:W-:Y:S01]  /*132a0*/  VIADD R2, R2, 0x1 ;  /* 0x0000000102027836 */ /* 0x000fe20000000000 */
[----:B------:R0:W-:Y:S08]  /*132b0*/  BAR.ARV R177, 0x100 ;  /* 0x000400b10000751d */ /* 0x0001f00000002000 */
[----:B------:R-:W-:Y:S06]  /*132c0*/  BAR.ARV 0x8, 0x180 ;  /* 0x0206000000007b1d */ /* 0x000fec0000002000 */
[----:B------:R-:W-:-:S04]  /*132d0*/  ISETP.NE.AND P1, PT, R2, 0x2, PT ;  /* 0x000000020200780c */ /* 0x000fc80003f25270 */
[----:B------:R-:W-:Y:S01]  /*132e0*/  SEL R2, R2, RZ, P1 ;  /* 0x000000ff02027207 */ /* 0x000fe20000800000 */
[----:B----4-:R-:W-:Y:S01]  /*132f0*/  FADD.FTZ R7, R5, R0 ;  /* 0x0000000005077221 */ /* 0x010fe20000010000 */
[----:B------:R-:W-:Y:S01]  /*13300*/  IMAD.U32 R5, RZ, RZ, UR43 ;  /* 0x0000002bff057e24 */ /* 0x000fe2000f8e00ff */
[----:B------:R-:W-:Y:S04]  /*13310*/  SHFL.BFLY PT, R0, R3, 0x2, 0x1f ;  /* 0x0c401f0003007f89 */ /* 0x000fe800000e0000 */
[----:B------:R-:W4:Y:S02]  /*13320*/  SHFL.BFLY PT, R4, R7, 0x1, 0x1f ;  /* 0x0c201f0007047f89 */ /* 0x000f2400000e0000 */
[----:B----4-:R-:W-:Y:S01]  /*13330*/  FADD.FTZ R8, R7, R4 ;  /* 0x0000000407087221 */ /* 0x010fe20000010000 */
[----:B------:R-:W-:Y:S01]  /*13340*/  FADD.FTZ R7, R0, R3 ;  /* 0x0000000300077221 */ /* 0x000fe20000010000 */
[----:B------:R-:W-:-:S02]  /*13350*/  IMAD.MOV.U32 R4, RZ, RZ, RZ ;  /* 0x000000ffff047224 */ /* 0x000fc400078e00ff */
[----:B------:R-:W-:Y:S01]  /*13360*/  IMAD.MOV.U32 R3, RZ, RZ, -0x800000 ;  /* 0xff800000ff037424 */ /* 0x000fe200078e00ff */
[----:B------:R-:W-:Y:S01]  /*13370*/  FSETP.NE.FTZ.AND P0, PT, R8, RZ, PT ;  /* 0x000000ff0800720b */ /* 0x000fe20003f15000 */
[----:B------:R-:W4:-:S12]  /*13380*/  SHFL.BFLY PT, R0, R7, 0x1, 0x1f ;  /* 0x0c201f0007007f89 */ /* 0x000f1800000e0000 */
[----:B------:R-:W1:Y:S01]  /*13390*/  @P0 MUFU.LG2 R6, R8 ;  /* 0x0000000800060308 */ /* 0x000e620000000c00 */
[----:B------:R-:W-:-:S07]  /*133a0*/  @P0 FMUL.FTZ R5, R5, 0.69314718246459960938 ;  /* 0x3f31721805050820 */ /* 0x000fce0000410000 */
[----:B------:R-:W2:Y:S01]  /*133b0*/  @P0 MUFU.RCP R4, R8 ;  /* 0x0000000800040308 */ /* 0x000ea20000001000 */
[----:B----4-:R-:W-:Y:S01]  /*133c0*/  FADD.FTZ R9, R7, R0 ;  /* 0x0000000007097221 */ /* 0x010fe20000010000 */
[----:B------:R-:W-:Y:S02]  /*133d0*/  IMAD.MOV.U32 R0, RZ, RZ, RZ ;  /* 0x000000ffff007224 */ /* 0x000fe400078e00ff */
[----:B-1----:R-:W-:-:S04]  /*133e0*/  @P0 FMUL.FTZ R6, R6, 0.69314718246459960938 ;  /* 0x3f31721806060820 */ /* 0x002fc80000410000 */
[----:B------:R-:W-:Y:S01]  /*133f0*/  @P0 FFMA.FTZ R154, R5, R176, R6 ;  /* 0x000000b0059a0223 */ /* 0x000fe20000010006 */
[----:B------:R-:W-:Y:S01]  /*13400*/  FSETP.NE.FTZ.AND P0, PT, R9, RZ, PT ;  /* 0x000000ff0900720b */ /* 0x000fe20003f15000 */
[----:B------:R-:W-:Y:S02]  /*13410*/  IMAD.U32 R5, RZ, RZ, UR43 ;  /* 0x0000002bff057e24 */ /* 0x000fe4000f8e00ff */
        /* <DEDUP_REMOVED lines=12> */
[-C--:B------:R-:W-:Y:S01]  /*134e0*/  FMUL.FTZ R44, R44, R4.reuse ;  /* 0x000000042c2c7220 */ /* 0x080fe20000410000 */
[-C--:B------:R-:W-:Y:S01]  /*134f0*/  FMUL.FTZ R45, R45, R4.reuse ;  /* 0x000000042d2d7220 */ /* 0x080fe20000410000 */
[-C--:B------:R-:W-:Y:S01]  /*13500*/  FMUL.FTZ R48, R48, R4.reuse ;  /* 0x0000000430307220 */ /* 0x080fe20000410000 */
[-C--:B------:R-:W-:Y:S01]  /*13510*/  FMUL.FTZ R49, R49, R4.reuse ;  /* 0x0000000431317220 */ /* 0x080fe20000410000 */
        /* <DEDUP_REMOVED lines=14> */
[----:B------:R-:W-:Y:S01]  /*13600*/  FMUL.FTZ R76, R76, R4 ;  /* 0x000000044c4c7220 */ /* 0x000fe20000410000 */
[----:B------:R-:W-:Y:S01]  /*13610*/  @P0 FFMA.FTZ R3, R5, R178, R6 ;  /* 0x000000b205030223 */ /* 0x000fe20000010006 */
        /* <DEDUP_REMOVED lines=102> */
[----:B------:R-:W-:-:S02]  /*13c80*/  PLOP3.LUT P0, PT, PT, PT, PT, 0x8, 0x0 ;  /* 0x000000000000781c */ /* 0x000fc40003f0e170 */
[----:B------:R-:W-:Y:S01]  /*13c90*/  LOP3.LUT R23, R23, R0, RZ, 0x3c, !PT ;  /* 0x0000000017177212 */ /* 0x000fe200078e3cff */
[----:B---3--:R-:W-:-:S05]  /*13ca0*/  VIADD R152, R152, 0x1 ;  /* 0x0000000198987836 */ /* 0x008fca0000000000 */
[----:B------:R0:W-:Y:S05]  /*13cb0*/  STL [R1+0x8c], R152 ;  /* 0x00008c9801007387 */ /* 0x0001ea0000100800 */
.L_x_14721:
[----:B------:R-:W-:Y:S05]  /*13cc0*/  WARPSYNC.ALL ;  /* 0x0000000000007948 */ /* 0x000fea0003800000 */
[----:B------:R-:W1:Y:S08]  /*13cd0*/  S2UR UR5, SR_CgaCtaId ;  /* 0x00000000000579c3 */ /* 0x000e700000008800 */
[----:B------:R-:W-:Y:S06]  /*13ce0*/  BAR.SYNC.DEFER_BLOCKING 0x5, 0x180 ;  /* 0x0146000000007b1d */ /* 0x000fec0000010000 */
[----:B------:R-:W-:Y:S01]  /*13cf0*/  UMOV UR4, 0x400 ;  /* 0x0000040000047882 */ /* 0x000fe20000000000 */
[----:B------:R-:W-:Y:S01]  /*13d00*/  BSSY B0, `(.L_x_14789) ;  /* 0x00005d6000007945 */ /* 0x000fe20003800000 */
[----:B-1----:R-:W-:-:S06]  /*13d10*/  ULEA UR4, UR5, UR4, 0x18 ;  /* 0x0000000405047291 */ /* 0x002fcc000f8ec03f */
[----:B-----5:R-:W-:-:S05]  /*13d20*/  MOV R19, UR4 ;  /* 0x0000000400137c02 */ /* 0x020fca0008000f00 */
[----:B------:R1:W2:Y:S01]  /*13d30*/  LDS.128 R4, [R19+0x324d0] ;  /* 0x0324d00013047984 */ /* 0x0002a20000000c00 */
[----:B------:R-:W-:Y:S06]  /*13d40*/  BAR.ARV 0x4, 0x180 ;  /* 0x0106000000007b1d */ /* 0x000fec0000002000 */
[----:B------:R-:W-:Y:S05]  /*13d50*/  @P0 BRA `(.L_x_14790) ;  /* 0x0000004c00080947 */ /* 0x000fea0003800000 */
[----:B------:R-:W0:Y:S01]  /*13d60*/  LDL R8, [R1+0x19c] ;  /* 0x00019c0001087983 */ /* 0x000e220000100800 */
[----:B------:R-:W-:-:S03]  /*13d70*/  ULDC UR4, c[0x0][0xbd4] ;  /* 0x0002f50000047ab9 */ /* 0x000fc60000000800 */
[----:B------:R-:W3:Y:S01]  /*13d80*/  LDL.LU R10, [R1+0x7c] ;  /* 0x00007c00010a7983 */ /* 0x000ee20000300800 */
[----:B------:R-:W4:Y:S01]  /*13d90*/  S2R R0, SR_SWINHI ;  /* 0x0000000000007919 */ /* 0x000f220000002f00 */
[----:B------:R-:W-:Y:S02]  /*13da0*/  F2FP.F16.F32.PACK_AB R11, R31, R30 ;  /* 0x0000001e1f0b723e */ /* 0x000fe400000000ff */
[----:B------:R-:W-:Y:S01]  /*13db0*/  F2FP.F16.F32.PACK_AB R12, R33, R32 ;  /* 0x00000020210c723e */ /* 0x000fe200000000ff */
[----:B------:R-:W2:Y:S01]  /*13dc0*/  LDL.LU R156, [R1+0x84] ;  /* 0x00008400019c7983 */ /* 0x000ea20000300800 */
[----:B------:R-:W-:Y:S02]  /*13dd0*/  F2FP.F16.F32.PACK_AB R13, R35, R34 ;  /* 0x00000022230d723e */ /* 0x000fe400000000ff */
[----:B------:R-:W-:Y:S01]  /*13de0*/  F2FP.F16.F32.PACK_AB R14, R37, R36 ;  /* 0x00000024250e723e */ /* 0x000fe200000000ff */
[----:B------:R-:W2:Y:S01]  /*13df0*/  LDL.LU R155, [R1+0x88] ;  /* 0x00008800019b7983 */ /* 0x000ea20000300800 */
[----:B------:R-:W-:-:S02]  /*13e00*/  MOV R20, R19 ;  /* 0x0000001300147202 */ /* 0x000fc40000000f00 */
[----:B----4-:R-:W-:Y:S02]  /*13e10*/  MOV R21, R0 ;  /* 0x0000000000157202 */ /* 0x010fe40000000f00 */
[----:B------:R-:W-:Y:S01]  /*13e20*/  F2FP.F16.F32.PACK_AB R15, R39, R38 ;  /* 0x00000026270f723e */ /* 0x000fe200000000ff */
[----:B0-----:R-:W-:Y:S01]  /*13e30*/  IMAD.WIDE R152, R8, 0x2, R20 ;  /* 0x0000000208987825 */ /* 0x001fe200078e0214 */
[----:B---3--:R-:W-:-:S03]  /*13e40*/  ISETP.NE.AND P0, PT, R10, RZ, PT ;  /* 0x000000ff0a00720c */ /* 0x008fc60003f05270 */
[----:B------:R-:W-:Y:S01]  /*13e50*/  IMAD.MOV.U32 R9, RZ, RZ, R153 ;  /* 0x000000ffff097224 */ /* 0x000fe200078e0099 */
[----:B------:R-:W-:-:S04]  /*13e60*/  LOP3.LUT R0, R152, 0x380, RZ, 0xc0, !PT ;  /* 0x0000038098007812 */ /* 0x000fc800078ec0ff */
[----:B------:R-:W-:-:S04]  /*13e70*/  SHF.R.U64 R0, R0, 0x3, RZ ;  /* 0x0000000300007819 */ /* 0x000fc800000012ff */
[----:B------:R-:W-:Y:S02]  /*13e80*/  LOP3.LUT R8, R0, R152, RZ, 0x3c, !PT ;  /* 0x0000009800087212 */ /* 0x000fe400078e3cff */
[----:B------:R-:W-:Y:S01]  /*13e90*/  SEL R0, R10, UR4, P0 ;  /* 0x000000040a007c07 */ /* 0x000fe20008000000 */
[----:B------:R-:W-:Y:S05]  /*13ea0*/  WARPSYNC.ALL ;  /* 0x0000000000007948 */ /* 0x000fea0003800000 */
[----:B--2---:R-:W-:Y:S01]  /*13eb0*/  MOV R4, R8 ;  /* 0x0000000800047202 */ /* 0x004fe20000000f00 */
[----:B------:R-:W-:Y:S01]  /*13ec0*/  ULDC.64 UR4, c[0x0][0xd00] ;  /* 0x0003400000047ab9 */ /* 0x000fe20000000a00 */
[----:B------:R-:W-:Y:S01]  /*13ed0*/  F2FP.F16.F32.PACK_AB R8, R25, R24 ;  /* 0x000000181908723e */ /* 0x000fe200000000ff */
[----:B------:R-:W-:Y:S01]  /*13ee0*/  ULDC.64 UR6, c[0x0][0xd08] ;  /* 0x0003420000067ab9 */ /* 0x000fe20000000a00 */
[----:B------:R-:W-:-:S02]  /*13ef0*/  F2FP.F16.F32.PACK_AB R9, R27, R26 ;  /* 0x0000001a1b09723e */ /* 0x000fc400000000ff */
[----:B------:R-:W-:Y:S01]  /*13f00*/  F2FP.F16.F32.PACK_AB R10, R29, R28 ;  /* 0x0000001c1d0a723e */ /* 0x000fe200000000ff */
[----:B------:R-:W-:Y:S06]  /*13f10*/  BAR.SYNC.DEFER_BLOCKING 0x1, 0x100 ;  /* 0x0044000000007b1d */ /* 0x000fec0000010000 */
[----:B------:R0:W-:Y:S02]  /*13f20*/  STSM.16.M88.4 [R4], R8 ;  /* 0x0000000804007844 */ /* 0x0001e40000000200 */
[----:B0-----:R-:W-:-:S04]  /*13f30*/  IADD3 R8, P0, R152, 0x20, RZ ;  /* 0x0000002098087810 */ /* 0x001fc80007f1e0ff */
[----:B------:R-:W-:Y:S01]  /*13f40*/  LOP3.LUT R4, R8, 0x380, RZ, 0xc0, !PT ;  /* 0x0000038008047812 */ /* 0x000fe200078ec0ff */
[----:B------:R-:W-:-:S03]  /*13f50*/  IMAD.X R9, RZ, RZ, R153, P0 ;  /* 0x000000ffff097224 */ /* 0x000fc600000e0699 */
[----:B------:R-:W-:-:S04]  /*13f60*/  SHF.R.U64 R4, R4, 0x3, RZ ;  /* 0x0000000304047819 */ /* 0x000fc800000012ff */
[----:B------:R-:W-:-:S04]  /*13f70*/  LOP3.LUT R8, R4, R8, RZ, 0x3c, !PT ;  /* 0x0000000804087212 */ /* 0x000fc800078e3cff */
[----:B------:R-:W-:-:S05]  /*13f80*/  MOV R8, R8 ;  /* 0x0000000800087202 */ /* 0x000fca0000000f00 */
[----:B------:R0:W-:Y:S02]  /*13f90*/  STSM.16.M88.4 [R8], R12 ;  /* 0x0000000c08007844 */ /* 0x0001e40000000200 */
[----:B0-----:R-:W-:-:S04]  /*13fa0*/  IADD3 R8, P0, R152, 0x40, RZ ;  /* 0x0000004098087810 */ /* 0x001fc80007f1e0ff */
[----:B------:R-:W-:Y:S01]  /*13fb0*/  LOP3.LUT R4, R8, 0x380, RZ, 0xc0, !PT ;  /* 0x0000038008047812 */ /* 0x000fe200078ec0ff */
[----:B------:R-:W-:-:S03]  /*13fc0*/  IMAD.X R9, RZ, RZ, R153, P0 ;  /* 0x000000ffff097224 */ /* 0x000fc600000e0699 */
[----:B------:R-:W-:-:S04]  /*13fd0*/  SHF.R.U64 R4, R4, 0x3, RZ ;  /* 0x0000000304047819 */ /* 0x000fc800000012ff */
[----:B------:R-:W-:Y:S02]  /*13fe0*/  LOP3.LUT R8, R4, R8, RZ, 0x3c, !PT ;  /* 0x0000000804087212 */ /* 0x000fe400078e3cff */
[----:B------:R-:W-:Y:S02]  /*13ff0*/  F2FP.F16.F32.PACK_AB R10, R45, R44 ;  /* 0x0000002c2d0a723e */ /* 0x000fe400000000ff */
[----:B------:R-:W-:Y:S02]  /*14000*/  MOV R4, R8 ;  /* 0x0000000800047202 */ /* 0x000fe40000000f00 */
[----:B------:R-:W-:Y:S02]  /*14010*/  F2FP.F16.F32.PACK_AB R8, R41, R40 ;  /* 0x000000282908723e */ /* 0x000fe400000000ff */
[----:B------:R-:W-:Y:S02]  /*14020*/  F2FP.F16.F32.PACK_AB R9, R43, R42 ;  /* 0x0000002a2b09723e */ /* 0x000fe400000000ff */
[----:B------:R-:W-:-:S05]  /*14030*/  F2FP.F16.F32.PACK_AB R11, R47, R46 ;  /* 0x0000002e2f0b723e */ /* 0x000fca00000000ff */
        /* <DEDUP_REMOVED lines=79> */
[----:B------:R-:W-:-:S04]  /*14530*/  LOP3.LUT R4, R8, 0x380, RZ, 0xc0, !PT ;  /* 0x0000038008047812 */ /* 0x000fc800078ec0ff */
[----:B------:R-:W-:Y:S02]  /*14540*/  SHF.R.U64 R4, R4, 0x3, RZ ;  /* 0x0000000304047819 */ /* 0x000fe400000012ff */
[----:B------:R-:W-:Y:S02]  /*14550*/  IADD3.X R9, RZ, R153, RZ, P0, !PT ;  /* 0x00000099ff097210 */ /* 0x000fe400007fe4ff */
[----:B------:R-:W-:Y:S02]  /*14560*/  LOP3.LUT R8, R4, R8, RZ, 0x3c, !PT ;  /* 0x0000000804087212 */ /* 0x000fe400078e3cff */
[----:B------:R-:W-:Y:S02]  /*14570*/  F2FP.F16.F32.PACK_AB R10, R109, R108 ;  /* 0x0000006c6d0a723e */ /* 0x000fe400000000ff */
[----:B------:R-:W-:Y:S02]  /*14580*/  MOV R4, R8 ;  /* 0x0000000800047202 */ /* 0x000fe40000000f00 */
[----:B------:R-:W-:-:S02]  /*14590*/  F2FP.F16.F32.PACK_AB R8, R105, R104 ;  /* 0x000000686908723e */ /* 0x000fc400000000ff */
        /* <DEDUP_REMOVED lines=57> */
[----:B------:R0:W-:Y:S01]  /*14930*/  STSM.16.M88.4 [R152], R12 ;  /* 0x0000000c98007844 */ /* 0x0001e20000000200 */
[----:B------:R-:W-:Y:S01]  /*14940*/  BAR.SYNC.DEFER_BLOCKING 0x1, 0x100 ;  /* 0x0044000000007b1d */ /* 0x000fe20000010000 */
[----:B------:R-:W-:-:S04]  /*14950*/  ISETP.NE.U32.AND P1, PT, RZ, UR4, PT ;  /* 0x00000004ff007c0c */ /* 0x000fc8000bf25070 */
[----:B------:R-:W-:Y:S02]  /*14960*/  ISETP.NE.AND.EX P1, PT, RZ, UR5, PT, P1 ;  /* 0x00000005ff007c0c */ /* 0x000fe4000bf25310 */
[----:B------:R-:W-:Y:S01]  /*14970*/  IADD3 R8, P0, R156, UR4, RZ ;  /* 0x000000049c087c10 */ /* 0x000fe2000ff1e0ff */
[----:B------:R-:W-:-:S03]  /*14980*/  IMAD.MOV.U32 R4, RZ, RZ, RZ ;  /* 0x000000ffff047224 */ /* 0x000fc600078e00ff */
[----:B------:R-:W-:-:S07]  /*14990*/  IADD3.X R9, R155, UR5, RZ, P0, !PT ;  /* 0x000000059b097c10 */ /* 0x000fce00087fe4ff */
[----:B------:R-:W5:Y:S01]  /*149a0*/  @P1 LDG.E R4, desc[UR40][R8.64] ;  /* 0x0000002808041981 */ /* 0x000f62000c1e1900 */
[----:B------:R-:W-:-:S04]  /*149b0*/  ISETP.NE.U32.AND P0, PT, RZ, UR6, PT ;  /* 0x00000006ff007c0c */ /* 0x000fc8000bf05070 */
[----:B------:R-:W-:-:S13]  /*149c0*/  ISETP.NE.AND.EX P0, PT, RZ, UR7, PT, P0 ;  /* 0x00000007ff007c0c */ /* 0x000fda000bf05300 */
[----:B------:R-:W-:Y:S01]  /*149d0*/  @P0 IADD3 R10, P2, R156, UR6, RZ ;  /* 0x000000069c0a0c10 */ /* 0x000fe2000ff5e0ff */
[----:B------:R-:W-:-:S03]  /*149e0*/  ULDC UR6, c[0x0][0xb88] ;  /* 0x0002e20000067ab9 */ /* 0x000fc60000000800 */
[----:B------:R-:W-:Y:S02]  /*149f0*/  @P0 IADD3.X R11, R155, UR7, RZ, P2, !PT ;  /* 0x000000079b0b0c10 */ /* 0x000fe400097fe4ff */
[----:B------:R-:W-:Y:S01]  /*14a00*/  ISETP.GT.AND P2, PT, R0, 0x1, PT ;  /* 0x000000010000780c */ /* 0x000fe20003f44270 */
[----:B------:R-:W-:Y:S02]  /*14a10*/  IMAD.MOV.U32 R0, RZ, RZ, 0xab8 ;  /* 0x00000ab8ff007424 */ /* 0x000fe400078e00ff */
[----:B0-----:R-:W-:-:S03]  /*14a20*/  IMAD.U32 R152, RZ, RZ, UR6 ;  /* 0x00000006ff987e24 */ /* 0x001fc6000f8e00ff */
[----:B------:R-:W-:-:S03]  /*14a30*/  SEL R0, R0, 0xa78, P2 ;  /* 0x00000a7800007807 */ /* 0x000fc60001000000 */
[----:B------:R0:W5:Y:S01]  /*14a40*/  @P0 LDG.E R152, desc[UR40][R10.64] ;  /* 0x000000280a980981 */ /* 0x000162000c1e1900 */
[----:B------:R2:W3:Y:S08]  /*14a50*/  LDC.64 R12, c[0x0][R0+0x220] ;  /* 0x00008800000c7b82 */ /* 0x0004f00000000a00 */
[----:B0-----:R2:W0:Y:S01]  /*14a60*/  LDC.64 R10, c[0x0][R0+0x218] ;  /* 0x00008600000a7b82 */ /* 0x0014220000000a00 */
[----:B------:R-:W-:Y:S05]  /*14a70*/  @P0 BRA `(.L_x_14791) ;  /* 0x0000000000100947 */ /* 0x000fea0003800000 */
[----:B------:R-:W-:Y:S05]  /*14a80*/  @!P1 BRA `(.L_x_14791) ;  /* 0x00000000000c9947 */ /* 0x000fea0003800000 */
[----:B-----5:R-:W4:Y:S04]  /*14a90*/  LDG.E R152, desc[UR40][R8.64] ;  /* 0x0000002808987981 */ /* 0x020f28000c1e1900 */
[----:B------:R-:W4:Y:S02]  /*14aa0*/  LDG.E R8, desc[UR40][R8.64+0x4] ;  /* 0x0000042808087981 */ /* 0x000f24000c1e1900 */
[----:B----4-:R-:W-:-:S07]  /*14ab0*/  IMAD.IADD R152, R8, 0x1, -R152 ;  /* 0x0000000108987824 */ /* 0x010fce00078e0a98 */
.L_x_14791:
[----:B------:R-:W4:Y:S01]  /*14ac0*/  LDL.LU R9, [R1+0x80] ;  /* 0x0000800001097983 */ /* 0x000f220000300800 */
[----:B------:R-:W1:Y:S03]  /*14ad0*/  LDC R157, c[0x0][0xce8] ;  /* 0x00033a00ff9d7b82 */ /* 0x000e660000000800 */
[----:B------:R-:W2:Y:S04]  /*14ae0*/  LDL.LU R8, [R1+0x110] ;  /* 0x0001100001087983 */ /* 0x000ea80000300800 */
[----:B------:R-:W0:Y:S04]  /*14af0*/  LDL R159, [R1+0x78] ;  /* 0x00007800019f7983 */ /* 0x000e280000100800 */
[----:B------:R-:W3:Y:S04]  /*14b00*/  LDL R158, [R1+0x90] ;  /* 0x00009000019e7983 */ /* 0x000ee80000100800 */
[----:B------:R-:W3:Y:S04]  /*14b10*/  LDL R163, [R1+0x6c] ;  /* 0x00006c0001a37983 */ /* 0x000ee80000100800 */
[----:B------:R-:W3:Y:S04]  /*14b20*/  LDL R160, [R1+0x50] ;  /* 0x0000500001a07983 */ /* 0x000ee80000100800 */
[----:B------:R-:W3:Y:S04]  /*14b30*/  LDL R162, [R1+0x198] ;  /* 0x0001980001a27983 */ /* 0x000ee80000100800 */
[----:B------:R-:W3:Y:S01]  /*14b40*/  LDL R161, [R1+0x114] ;  /* 0x0001140001a17983 */ /* 0x000ee20000100800 */
[----:B------:R-:W0:Y:S01]  /*14b50*/  LDC.64 R14, c[0x0][R0+0x228] ;  /* 0x00008a00000e7b82 */ /* 0x000e220000000a00 */
[----:B------:R-:W-:-:S04]  /*14b60*/  ISETP.NE.U32.AND P0, PT, RZ, UR4, PT ;  /* 0x00000004ff007c0c */ /* 0x000fc8000bf05070 */
[----:B------:R-:W-:Y:S02]  /*14b70*/  ISETP.NE.AND.EX P0, PT, RZ, UR5, PT, P0 ;  /* 0x00000005ff007c0c */ /* 0x000fe4000bf05300 */
[----:B-1----:R-:W-:Y:S02]  /*14b80*/  ISETP.NE.AND P1, PT, R157, 0x1, PT ;  /* 0x000000019d00780c */ /* 0x002fe40003f25270 */
[----:B----4-:R-:W-:Y:S02]  /*14b90*/  SEL R9, R9, RZ, !P0 ;  /* 0x000000ff09097207 */ /* 0x010fe40004000000 */
[----:B--2---:R-:W-:-:S03]  /*14ba0*/  SEL R155, R8, RZ, !P0 ;  /* 0x000000ff089b7207 */ /* 0x004fc60004000000 */
[----:B---3--:R-:W-:-:S04]  /*14bb0*/  IMAD R8, R13, R9, RZ ;  /* 0x000000090d087224 */ /* 0x008fc800078e02ff */
[----:B------:R-:W-:Y:S02]  /*14bc0*/  IMAD R155, R12, R155, R8 ;  /* 0x0000009b0c9b7224 */ /* 0x000fe400078e0208 */
[-C--:B0-----:R-:W-:Y:S02]  /*14bd0*/  IMAD R8, R11, R159.reuse, RZ ;  /* 0x0000009f0b087224 */ /* 0x081fe400078e02ff */
[----:B------:R-:W-:-:S04]  /*14be0*/  IMAD.WIDE.U32 R10, R10, R159, RZ ;  /* 0x0000009f0a0a7225 */ /* 0x000fc800078e00ff */
[----:B------:R-:W-:Y:S01]  /*14bf0*/  IMAD.WIDE.U32 R12, R12, R9, RZ ;  /* 0x000000090c0c7225 */ /* 0x000fe200078e00ff */
[----:B------:R-:W-:Y:S02]  /*14c00*/  IADD3 R156, R11, R8, RZ ;  /* 0x000000080b9c7210 */ /* 0x000fe40007ffe0ff */
[----:B------:R-:W0:Y:S01]  /*14c10*/  @P1 LDC R11, c[0x0][0xcec] ;  /* 0x00033b00ff0b1b82 */ /* 0x000e220000000800 */
[----:B-----5:R-:W-:-:S07]  /*14c20*/  IADD3 R153, P0, P3, R12, R10, R4 ;  /* 0x0000000a0c997210 */ /* 0x020fce0007b1e004 */
[----:B------:R-:W1:Y:S01]  /*14c30*/  @P1 LDC R10, c[0x0][0xcf0] ;  /* 0x00033c00ff0a1b82 */ /* 0x000e620000000800 */
[----:B------:R-:W-:Y:S01]  /*14c40*/  SEL R12, R158, RZ, P2 ;  /* 0x000000ff9e0c7207 */ /* 0x000fe20001000000 */
[----:B------:R-:W-:Y:S01]  /*14c50*/  IMAD.IADD R155, R13, 0x1, R155 ;  /* 0x000000010d9b7824 */ /* 0x000fe200078e029b */
[----:B------:R-:W-:-:S03]  /*14c60*/  SHF.R.S32.HI R8, RZ, 0x1f, R4 ;  /* 0x0000001fff087819 */ /* 0x000fc60000011404 */
[-C--:B------:R-:W-:Y:S02]  /*14c70*/  IMAD R15, R15, R12.reuse, RZ ;  /* 0x0000000c0f0f7224 */ /* 0x080fe400078e02ff */
[----:B------:R-:W-:Y:S01]  /*14c80*/  IMAD.WIDE.U32 R12, R14, R12, RZ ;  /* 0x0000000c0e0c7225 */ /* 0x000fe200078e00ff */
[----:B------:R-:W-:-:S03]  /*14c90*/  IADD3.X R14, R155, R156, R8, P0, P3 ;  /* 0x0000009c9b0e7210 */ /* 0x000fc600007e6408 */
[----:B------:R-:W-:-:S04]  /*14ca0*/  IMAD.IADD R155, R163, 0x1, R160 ;  /* 0x00000001a39b7824 */ /* 0x000fc800078e02a0 */
[----:B0-----:R-:W-:-:S04]  /*14cb0*/  @P1 IMAD.HI.U32 R11, R155, R11, RZ ;  /* 0x0000000b9b0b1227 */ /* 0x001fc800078e00ff */
[----:B------:R-:W-:Y:S01]  /*14cc0*/  IMAD.MOV.U32 R156, RZ, RZ, R155 ;  /* 0x000000ffff9c7224 */ /* 0x000fe200078e009b */
[----:B-1----:R-:W-:Y:S02]  /*14cd0*/  @P1 SHF.R.U32.HI R156, RZ, R10, R11 ;  /* 0x0000000aff9c1219 */ /* 0x002fe4000001160b */
[----:B------:R0:W1:Y:S01]  /*14ce0*/  LDC.64 R10, c[0x0][R0+0x210] ;  /* 0x00008400000a7b82 */ /* 0x0000620000000a00 */
[----:B------:R-:W-:Y:S01]  /*14cf0*/  IMAD.IADD R15, R13, 0x1, R15 ;  /* 0x000000010d0f7824 */ /* 0x000fe200078e020f */
[----:B------:R-:W-:Y:S02]  /*14d00*/  IADD3 R12, P0, P3, R156, R153, R12 ;  /* 0x000000999c0c7210 */ /* 0x000fe40007b1e00c */
[----:B0-----:R-:W-:-:S04]  /*14d10*/  SHF.R.S32.HI R0, RZ, 0x1f, R156 ;  /* 0x0000001fff007819 */ /* 0x001fc8000001149c */
[----:B------:R-:W-:Y:S02]  /*14d20*/  IADD3.X R13, R0, R14, R15, P0, P3 ;  /* 0x0000000e000d7210 */ /* 0x000fe400007e640f */
[----:B------:R-:W0:Y:S01]  /*14d30*/  LDC.64 R14, c[0x0][0xca8] ;  /* 0x00032a00ff0e7b82 */ /* 0x000e220000000a00 */
[----:B------:R-:W-:-:S04]  /*14d40*/  IMAD.MOV R153, RZ, RZ, -R156 ;  /* 0x000000ffff997224 */ /* 0x000fc800078e0a9c */
[----:B------:R-:W-:-:S05]  /*14d50*/  IMAD R153, R157, R153, R155 ;  /* 0x000000999d997224 */ /* 0x000fca00078e029b */
[----:B------:R-:W-:Y:S01]  /*14d60*/  SHF.R.S32.HI R0, RZ, 0x1f, R153 ;  /* 0x0000001fff007819 */ /* 0x000fe20000011499 */
[----:B0-----:R-:W0:Y:S08]  /*14d70*/  @!P2 LDC R14, c[0x0][0xc50] ;  /* 0x00031400ff0eab82 */ /* 0x001e300000000800 */
        /* <DEDUP_REMOVED lines=8> */
[----:B------:R-:W-:-:S03]  /*14e00*/  IMAD.IADD R153, R162, 0x1, R160 ;  /* 0x00000001a2997824 */ /* 0x000fc600078e02a0 */
[----:B------:R-:W0:Y:S04]  /*14e10*/  SHFL.IDX PT, R11, R0, RZ, 0x1c1f ;  /* 0x001c1fff000b7589 */ /* 0x000e2800000e0000 */
[----:B------:R-:W-:Y:S04]  /*14e20*/  SHFL.IDX PT, R12, R14, 0x1, 0x1c1f ;  /* 0x003c1f000e0c7f89 */ /* 0x000fe800000e0000 */
[----:B------:R1:W2:Y:S01]  /*14e30*/  SHFL.IDX PT, R13, R0, 0x1, 0x1c1f ;  /* 0x003c1f00000d7f89 */ /* 0x0002a200000e0000 */
[----:B------:R-:W-:Y:S01]  /*14e40*/  LOP3.LUT P0, RZ, R161, 0x3, RZ, 0xc0, !PT ;  /* 0x00000003a1ff7812 */ /* 0x000fe2000780c0ff */
[----:B-1----:R-:W-:-:S02]  /*14e50*/  IMAD R0, R152, R157, RZ ;  /* 0x0000009d98007224 */ /* 0x002fc400078e02ff */
[----:B------:R-:W-:-:S03]  /*14e60*/  VIADD R152, R153, 0x8 ;  /* 0x0000000899987836 */ /* 0x000fc60000000000 */
        /* <DEDUP_REMOVED lines=44> */
[----:B------:R-:W-:Y:S01]  /*15130*/  IADD3 R11, P5, R20, 0xf000, RZ ;  /* 0x0000f000140b7810 */ /* 0x000fe20007fbe0ff */
[----:B------:R-:W5:Y:S01]  /*15140*/  LD.E.128 R28, desc[UR40][R28.64] ;  /* 0x000000281c1c7980 */ /* 0x000f62000c101d00 */
[----:B------:R-:W-:-:S02]  /*15150*/  IADD3.X R33, RZ, R21, RZ, P2, !PT ;  /* 0x00000015ff217210 */ /* 0x000fc400017fe4ff */
[C---:B------:R-:W-:Y:S01]  /*15160*/  IADD3 R49, P0, R20.reuse, 0x6000, RZ ;  /* 0x0000600014317810 */ /* 0x040fe20007f1e0ff */
[----:B------:R-:W-:Y:S01]  /*15170*/  IMAD.X R85, RZ, RZ, R21, P5 ;  /* 0x000000ffff557224 */ /* 0x000fe200028e0615 */
        /* <DEDUP_REMOVED lines=12> */
[----:B------:R-:W-:Y:S02]  /*15240*/  SHF.R.U64 R10, R10, 0x3, RZ ;  /* 0x000000030a0a7819 */ /* 0x000fe400000012ff */
[----:B------:R-:W-:Y:S02]  /*15250*/  SHF.R.U64 R48, R48, 0x3, RZ ;  /* 0x0000000330307819 */ /* 0x000fe400000012ff */
[----:B------:R-:W-:Y:S02]  /*15260*/  SHF.R.U64 R52, R52, 0x3, RZ ;  /* 0x0000000334347819 */ /* 0x000fe400000012ff */
[----:B------:R-:W-:-:S02]  /*15270*/  SHF.R.U64 R56, R56, 0x3, RZ ;  /* 0x0000000338387819 */ /* 0x000fc400000012ff */
[----:B------:R-:W-:Y:S02]  /*15280*/  SHF.R.U64 R60, R60, 0x3, RZ ;  /* 0x000000033c3c7819 */ /* 0x000fe400000012ff */
[----:B------:R-:W-:Y:S01]  /*15290*/  LOP3.LUT R84, R10, R11, RZ, 0x3c, !PT ;  /* 0x0000000b0a547212 */ /* 0x000fe200078e3cff */
[----:B------:R-:W-:Y:S01]  /*152a0*/  IMAD R11, R8, UR4, RZ ;  /* 0x00000004080b7c24 */ /* 0x000fe2000f8e02ff */
[----:B------:R-:W-:Y:S01]  /*152b0*/  LOP3.LUT R13, R20, 0x380, RZ, 0xc0, !PT ;  /* 0x00000380140d7812 */ /* 0x000fe200078ec0ff */
[----:B------:R-:W0:Y:S01]  /*152c0*/  @P1 LDC R8, c[0x0][0xcf0] ;  /* 0x00033c00ff081b82 */ /* 0x000e220000000800 */
        /* <DEDUP_REMOVED lines=16> */
[----:B------:R-:W-:Y:S02]  /*153d0*/  SHF.R.U64 R13, R13, 0x3, RZ ;  /* 0x000000030d0d7819 */ /* 0x000fe400000012ff */
[----:B------:R-:W-:Y:S01]  /*153e0*/  LOP3.LUT R68, R69, 0x380, RZ, 0xc0, !PT ;  /* 0x0000038045447812 */ /* 0x000fe200078ec0ff */
[----:B------:R-:W-:Y:S01]  /*153f0*/  IMAD.IADD R12, R3, 0x1, -R12 ;  /* 0x00000001030c7824 */ /* 0x000fe200078e0a0c */
[----:B------:R-:W-:Y:S01]  /*15400*/  LOP3.LUT R72, R73, 0x380, RZ, 0xc0, !PT ;  /* 0x0000038049487812 */ /* 0x000fe200078ec0ff */
[----:B------:R-:W5:Y:S01]  /*15410*/  LD.E.128 R60, desc[UR40][R60.64] ;  /* 0x000000283c3c7980 */ /* 0x000f62000c101d00 */
[----:B------:R-:W-:-:S02]  /*15420*/  LOP3.LUT R76, R77, 0x380, RZ, 0xc0, !PT ;  /* 0x000003804d4c7812 */ /* 0x000fc400078ec0ff */
[----:B------:R-:W-:Y:S01]  /*15430*/  LOP3.LUT R80, R81, 0x380, RZ, 0xc0, !PT ;  /* 0x0000038051507812 */ /* 0x000fe200078ec0ff */
[----:B------:R-:W5:Y:S01]  /*15440*/  LD.E.128 R84, desc[UR40][R84.64] ;  /* 0x0000002854547980 */ /* 0x000f62000c101d00 */
[----:B------:R-:W-:Y:S01]  /*15450*/  LOP3.LUT R20, R13, R20, RZ, 0x3c, !PT ;  /* 0x000000140d147212 */ /* 0x000fe200078e3cff */
[----:B------:R-:W-:Y:S01]  /*15460*/  IMAD R13, R4, UR5, R11 ;  /* 0x00000005040d7c24 */ /* 0x000fe2000f8e020b */
[----:B------:R-:W-:Y:S01]  /*15470*/  SHF.R.U64 R68, R68, 0x3, RZ ;  /* 0x0000000344447819 */ /* 0x000fe200000012ff */
[----:B------:R-:W-:Y:S01]  /*15480*/  IMAD.WIDE.U32 R10, R4, UR4, RZ ;  /* 0x00000004040a7c25 */ /* 0x000fe2000f8e00ff */
[----:B------:R-:W-:Y:S01]  /*15490*/  SHF.R.U64 R72, R72, 0x3, RZ ;  /* 0x0000000348487819 */ /* 0x000fe200000012ff */
[----:B------:R-:W-:Y:S01]  /*154a0*/  ULDC.64 UR4, c[0x0][0xbe8] ;  /* 0x0002fa0000047ab9 */ /* 0x000fe20000000a00 */
[----:B------:R-:W-:Y:S01]  /*154b0*/  SHF.R.U64 R76, R76, 0x3, RZ ;  /* 0x000000034c4c7819 */ /* 0x000fe200000012ff */
[----:B------:R-:W-:Y:S01]  /*154c0*/  IMAD R3, R12, 0x20, R89 ;  /* 0x000000200c037824 */ /* 0x000fe200078e0259 */
[----:B------:R-:W-:Y:S01]  /*154d0*/  SHF.R.U64 R80, R80, 0x3, RZ ;  /* 0x0000000350507819 */ /* 0x000fe200000012ff */
[----:B------:R-:W-:Y:S01]  /*154e0*/  IMAD.IADD R11, R11, 0x1, R13 ;  /* 0x000000010b0b7824 */ /* 0x000fe200078e020d */
[----:B------:R-:W-:Y:S01]  /*154f0*/  LOP3.LUT R68, R68, R69, RZ, 0x3c, !PT ;  /* 0x0000004544447212 */ /* 0x000fe200078e3cff */
[--C-:B------:R-:W-:Y:S01]  /*15500*/  IMAD.X R69, RZ, RZ, R21.reuse, P0 ;  /* 0x000000ffff457224 */ /* 0x100fe200000e0615 */
[----:B------:R-:W-:Y:S01]  /*15510*/  LOP3.LUT R72, R72, R73, RZ, 0x3c, !PT ;  /* 0x0000004948487212 */ /* 0x000fe200078e3cff */
[----:B------:R-:W-:Y:S01]  /*15520*/  IMAD.X R73, RZ, RZ, R21, P2 ;  /* 0x000000ffff497224 */ /* 0x000fe200010e0615 */
[----:B------:R-:W-:Y:S01]  /*15530*/  LOP3.LUT R76, R76, R77, RZ, 0x3c, !PT ;  /* 0x0000004d4c4c7212 */ /* 0x000fe200078e3cff */
[----:B------:R-:W-:Y:S01]  /*15540*/  IMAD.IADD R12, R160, 0x1, R3 ;  /* 0x00000001a00c7824 */ /* 0x000fe200078e0203 */
[----:B------:R-:W-:Y:S01]  /*15550*/  LOP3.LUT R80, R80, R81, RZ, 0x3c, !PT ;  /* 0x0000005150507212 */ /* 0x000fe200078e3cff */
[----:B------:R-:W-:Y:S01]  /*15560*/  IMAD.X R81, RZ, RZ, R21, P4 ;  /* 0x000000ffff517224 */ /* 0x000fe200020e0615 */
[----:B------:R-:W-:Y:S01]  /*15570*/  IADD3.X R77, RZ, R21, RZ, P3, !PT ;  /* 0x00000015ff4d7210 */ /* 0x000fe20001ffe4ff */
[----:B------:R-:W-:Y:S01]  /*15580*/  IMAD.WIDE.U32 R10, R159, UR4, R10 ;  /* 0x000000049f0a7c25 */ /* 0x000fe2000f8e000a */
[----:B------:R-:W-:Y:S01]  /*15590*/  SHF.R.S32.HI R4, RZ, 0x1f, R9 ;  /* 0x0000001fff047819 */ /* 0x000fe20000011409 */
[----:B------:R2:W5:Y:S02]  /*155a0*/  LD.E.128 R24, desc[UR40][R20.64] ;  /* 0x0000002814187980 */ /* 0x000564000c101d00 */
[----:B-1----:R-:W-:-:S02]  /*155b0*/  @P1 IMAD.HI.U32 R3, R12, R15, RZ ;  /* 0x0000000f0c031227 */ /* 0x002fc400078e00ff */
[----:B------:R-:W5:Y:S02]  /*155c0*/  LD.E.128 R68, desc[UR40][R68.64] ;  /* 0x0000002844447980 */ /* 0x000f64000c101d00 */
[----:B------:R-:W-:Y:S01]  /*155d0*/  IMAD R11, R159, UR5, R11 ;  /* 0x000000059f0b7c24 */ /* 0x000fe2000f8e020b */
[----:B------:R-:W-:Y:S01]  /*155e0*/  ULDC.64 UR4, c[0x0][0xbf0] ;  /* 0x0002fc0000047ab9 */ /* 0x000fe20000000a00 */
[----:B------:R-:W5:Y:S01]  /*155f0*/  LD.E.128 R72, desc[UR40][R72.64] ;  /* 0x0000002848487980 */ /* 0x000f62000c101d00 */
[----:B------:R-:W-:-:S03]  /*15600*/  IMAD.MOV.U32 R13, RZ, RZ, R12 ;  /* 0x000000ffff0d7224 */ /* 0x000fc600078e000c */
[----:B------:R-:W5:Y:S01]  /*15610*/  LD.E.128 R76, desc[UR40][R76.64] ;  /* 0x000000284c4c7980 */ /* 0x000f62000c101d00 */
[----:B------:R-:W-:-:S03]  /*15620*/  IMAD R4, R4, UR4, RZ ;  /* 0x0000000404047c24 */ /* 0x000fc6000f8e02ff */
[----:B------:R-:W5:Y:S01]  /*15630*/  LD.E.128 R80, desc[UR40][R80.64] ;  /* 0x0000002850507980 */ /* 0x000f62000c101d00 */
[----:B0-----:R-:W-:Y:S01]  /*15640*/  @P1 SHF.R.U32.HI R13, RZ, R8, R3 ;  /* 0x00000008ff0d1219 */ /* 0x001fe20000011603 */
[----:B------:R-:W-:Y:S01]  /*15650*/  @!PT LDS RZ, [RZ] ;  /* 0x00000000fffff984 */ /* 0x000fe20000000800 */
[----:B------:R-:W-:Y:S01]  /*15660*/  @!PT LDS RZ, [RZ] ;  /* 0x00000000fffff984 */ /* 0x000fe20000000800 */
[----:B------:R-:W-:Y:S01]  /*15670*/  @!PT LDS RZ, [RZ] ;  /* 0x00000000fffff984 */ /* 0x000fe20000000800 */
[----:B------:R-:W-:Y:S01]  /*15680*/  @!PT LDS RZ, [RZ] ;  /* 0x00000000fffff984 */ /* 0x000fe20000000800 */
[----:B------:R0:W-:Y:S06]  /*15690*/  MEMBAR.ALL.CTA ;  /* 0x0000000000007992 */ /* 0x0001ec0000008000 */
[----:B0-----:R-:W0:Y:S01]  /*156a0*/  FENCE.VIEW.ASYNC.S ;  /* 0x00000000000073c6 */ /* 0x001e220000000000 */
[C---:B------:R-:W-:Y:S01]  /*156b0*/  IMAD R15, R9.reuse, UR5, R4 ;  /* 0x00000005090f7c24 */ /* 0x040fe2000f8e0204 */
[----:B------:R-:W-:Y:S01]  /*156c0*/  SHF.R.S32.HI R3, RZ, 0x1f, R13 ;  /* 0x0000001fff037819 */ /* 0x000fe2000001140d */
[----:B------:R-:W-:Y:S01]  /*156d0*/  IMAD.WIDE.U32 R10, R9, UR4, R10 ;  /* 0x00000004090a7c25 */ /* 0x000fe2000f8e000a */
[----:B------:R-:W-:-:S03]  /*156e0*/  ULDC.64 UR4, c[0x0][0xbe0] ;  /* 0x0002f80000047ab9 */ /* 0x000fc60000000a00 */
[----:B------:R-:W-:Y:S02]  /*156f0*/  IMAD.MOV R8, RZ, RZ, -R13 ;  /* 0x000000ffff087224 */ /* 0x000fe400078e0a0d */
[----:B------:R-:W-:Y:S02]  /*15700*/  IMAD.IADD R11, R11, 0x1, R15 ;  /* 0x000000010b0b7824 */ /* 0x000fe400078e020f */
[----:B------:R-:W-:Y:S02]  /*15710*/  IMAD R4, R3, UR4, RZ ;  /* 0x0000000403047c24 */ /* 0x000fe4000f8e02ff */
[----:B------:R-:W-:Y:S02]  /*15720*/  IMAD R157, R157, R8, R12 ;  /* 0x000000089d9d7224 */ /* 0x000fe400078e020c */
[----:B------:R-:W-:-:S04]  /*15730*/  IMAD.WIDE.U32 R10, R13, UR4, R10 ;  /* 0x000000040d0a7c25 */ /* 0x000fc8000f8e000a */
[----:B------:R-:W-:Y:S02]  /*15740*/  VIADD R3, R19, 0x32420 ;  /* 0x0003242013037836 */ /* 0x000fe40000000000 */
[----:B------:R-:W-:Y:S01]  /*15750*/  IMAD R13, R13, UR5, R4 ;  /* 0x000000050d0d7c24 */ /* 0x000fe2000f8e0204 */
[----:B------:R-:W-:Y:S01]  /*15760*/  SHF.R.S32.HI R4, RZ, 0x1f, R157 ;  /* 0x0000001fff047819 */ /* 0x000fe2000001149d */
[----:B------:R-:W-:Y:S01]  /*15770*/  ULDC.64 UR4, c[0x0][0xbd8] ;  /* 0x0002f60000047ab9 */ /* 0x000fe20000000a00 */
[----:B------:R-:W-:Y:S02]  /*15780*/  PRMT R3, RZ, 0x654, R3 ;  /* 0x00000654ff037816 */ /* 0x000fe40000000003 */
[----:B------:R-:W-:Y:S01]  /*15790*/  IADD3 R11, R11, R13, RZ ;  /* 0x0000000d0b0b7210 */ /* 0x000fe20007ffe0ff */
[----:B------:R-:W-:Y:S01]  /*157a0*/  IMAD R4, R4, UR4, RZ ;  /* 0x0000000404047c24 */ /* 0x000fe2000f8e02ff */
[----:B0-----:R0:W-:Y:S01]  /*157b0*/  SYNCS.ARRIVE.TRANS64.RED.A1T0 RZ, [R3+URZ], RZ ;  /* 0x000000ff03ff79a7 */ /* 0x0011e2000810043f */
[----:B------:R-:W-:-:S04]  /*157c0*/  IMAD.WIDE.U32 R10, R157, UR4, R10 ;  /* 0x000000049d0a7c25 */ /* 0x000fc8000f8e000a */
[----:B0-----:R-:W-:Y:S01]  /*157d0*/  IMAD R3, R157, UR5, R4 ;  /* 0x000000059d037c24 */ /* 0x001fe2000f8e0204 */
[----:B------:R-:W-:Y:S02]  /*157e0*/  ULDC.64 UR4, c[0x0][0xb80] ;  /* 0x0002e00000047ab9 */ /* 0x000fe40000000a00 */
[----:B------:R-:W-:Y:S01]  /*157f0*/  LEA R4, P0, R10, UR4, 0x1 ;  /* 0x000000040a047c11 */ /* 0x000fe2000f8008ff */
[----:B------:R-:W-:Y:S01]  /*15800*/  IMAD.IADD R3, R11, 0x1, R3 ;  /* 0x000000010b037824 */ /* 0x000fe200078e0203 */
[----:B------:R-:W-:-:S04]  /*15810*/  UMOV UR4, 0xffffffff ;  /* 0xffffffff00047882 */ /* 0x000fc80000000000 */
[----:B--2---:R-:W-:Y:S01]  /*15820*/  LEA.HI.X R20, R10, UR5, R3, 0x1, P0 ;  /* 0x000000050a147c11 */ /* 0x004fe200080f0c03 */
[----:B------:R-:W-:Y:S06]  /*15830*/  BRA.DIV UR4, `(.L_x_14793) ;  /* 0x000000e604387947 */ /* 0x000fec000b800000 */
[----:B------:R0:W1:Y:S04]  /*15840*/  SHFL.IDX PT, R3, R20, RZ, 0x181f ;  /* 0x00181fff14037589 */ /* 0x00006800000e0000 */
[----:B------:R0:W2:Y:S02]  /*15850*/  SHFL.IDX PT, R14, R4, RZ, 0x181f ;  /* 0x00181fff040e7589 */ /* 0x0000a400000e0000 */
.L_x_15026:
[----:B------:R-:W-:Y:S01]  /*15860*/  IMAD.IADD R89, R89, 0x1, R160 ;  /* 0x0000000159597824 */ /* 0x000fe200078e02a0 */
[----:B------:R-:W-:Y:S01]  /*15870*/  BSSY B1, `(.L_x_14794) ;  /* 0x000001e000017945 */ /* 0x000fe20003800000 */
[----:B------:R-:W-:-:S03]  /*15880*/  VIADD R21, R228, 0xc0 ;  /* 0x000000c0e4157836 */ /* 0x000fc60000000000 */
[----:B------:R-:W-:-:S13]  /*15890*/  ISETP.GE.AND P0, PT, R89, R0, PT ;  /* 0x000000005900720c */ /* 0x000fda0003f06270 */
[----:B------:R-:W-:Y:S05]  /*158a0*/  @P0 BRA `(.L_x_14795) ;  /* 0x0000000000680947 */ /* 0x000fea0003800000 */
[C---:B------:R-:W-:Y:S01]  /*158b0*/  VIADD R92, R228.reuse, 0x40 ;  /* 0x00000040e45c7836 */ /* 0x040fe20000000000 */
[----:B------:R-:W-:Y:S01]  /*158c0*/  ULDC UR4, c[0x0][0xbc8] ;  /* 0x0002f20000047ab9 */ /* 0x000fe20000000800 */
[C---:B------:R-:W-:Y:S01]  /*158d0*/  VIADD R90, R228.reuse, 0x80 ;  /* 0x00000080e45a7836 */ /* 0x040fe20000000000 */
[C---:B------:R-:W-:Y:S01]  /*158e0*/  ISETP.GE.AND P3, PT, R228.reuse, UR4, PT ;  /* 0x00000004e4007c0c */ /* 0x040fe2000bf66270 */
[----:B------:R-:W-:Y:S01]  /*158f0*/  VIADD R15, R228, 0xc0 ;  /* 0x000000c0e40f7836 */ /* 0x000fe20000000000 */
[----:B------:R-:W-:Y:S01]  /*15900*/  ISETP.GE.AND P2, PT, R92, UR4, PT ;  /* 0x000000045c007c0c */ /* 0x000fe2000bf46270 */
[----:B------:R-:W-:Y:S01]  /*15910*/  VIADD R93, R228, 0x40 ;  /* 0x00000040e45d7836 */ /* 0x000fe20000000000 */
[----:B------:R-:W-:Y:S01]  /*15920*/  ISETP.GE.AND P1, PT, R90, UR4, PT ;  /* 0x000000045a007c0c */ /* 0x000fe2000bf26270 */
[----:B------:R-:W-:Y:S01]  /*15930*/  VIADD R91, R228, 0x80 ;  /* 0x00000080e45b7836 */ /* 0x000fe20000000000 */
[----:B------:R-:W-:Y:S02]  /*15940*/  ISETP.GE.AND P0, PT, R15, UR4, PT ;  /* 0x000000040f007c0c */ /* 0x000fe4000bf06270 */
[----:B------:R-:W-:-:S02]  /*15950*/  SHF.R.S32.HI R12, RZ, 0x1f, R228 ;  /* 0x0000001fff0c7819 */ /* 0x000fc400000114e4 */
[----:B------:R-:W-:Y:S02]  /*15960*/  SHF.R.S32.HI R93, RZ, 0x1f, R93 ;  /* 0x0000001fff5d7819 */ /* 0x000fe4000001145d */
[----:B------:R-:W-:Y:S02]  /*15970*/  SHF.R.S32.HI R91, RZ, 0x1f, R91 ;  /* 0x0000001fff5b7819 */ /* 0x000fe4000001145b */
[-C--:B--2---:R-:W-:Y:S02]  /*15980*/  @!P3 LEA R8, P5, R228, R14.reuse, 0x1 ;  /* 0x0000000ee408b211 */ /* 0x084fe400078a08ff */
        /* <DEDUP_REMOVED lines=12> */
.L_x_14795:
[----:B------:R-:W-:Y:S05]  /*15a50*/  BSYNC B1 ;  /* 0x0000000000017941 */ /* 0x000fea0003800000 */
.L_x_14794:
[----:B------:R-:W-:Y:S01]  /*15a60*/  UMOV UR4, 0xffffffff ;  /* 0xffffffff00047882 */ /* 0x000fe20000000000 */
[----:B---3-5:R-:W-:Y:S02]  /*15a70*/  SHF.R.S32.HI R24, RZ, 0x1f, R21 ;  /* 0x0000001fff187819 */ /* 0x028fe40000011415 */
[----:B------:R-:W-:Y:S05]  /*15a80*/  BRA.DIV UR4, `(.L_x_14796) ;  /* 0x000000e204d87947 */ /* 0x000fea000b800000 */
[----:B-1----:R1:W3:Y:S04]  /*15a90*/  SHFL.IDX PT, R3, R20, 0x1, 0x181f ;  /* 0x00381f0014037f89 */ /* 0x0022e800000e0000 */
[----:B--2---:R1:W2:Y:S02]  /*15aa0*/  SHFL.IDX PT, R14, R4, 0x1, 0x181f ;  /* 0x00381f00040e7f89 */ /* 0x0042a400000e0000 */
.L_x_15030:
[----:B------:R-:W-:Y:S01]  /*15ab0*/  VIADD R9, R89, 0x20 ;  /* 0x0000002059097836 */ /* 0x000fe20000000000 */
[----:B------:R-:W-:Y:S04]  /*15ac0*/  BSSY B1, `(.L_x_14797) ;  /* 0x000001b000017945 */ /* 0x000fe80003800000 */
[----:B------:R-:W-:-:S13]  /*15ad0*/  ISETP.GE.AND P0, PT, R9, R0, PT ;  /* 0x000000000900720c */ /* 0x000fda0003f06270 */
[----:B------:R-:W-:Y:S05]  /*15ae0*/  @P0 BRA `(.L_x_14798) ;  /* 0x0000000000600947 */ /* 0x000fea0003800000 */
[C---:B------:R-:W-:Y:S01]  /*15af0*/  VIADD R15, R228.reuse, 0x40 ;  /* 0x00000040e40f7836 */ /* 0x040fe20000000000 */
[----:B------:R-:W-:Y:S01]  /*15b00*/  ULDC UR4, c[0x0][0xbc8] ;  /* 0x0002f20000047ab9 */ /* 0x000fe20000000800 */
[C---:B------:R-:W-:Y:S01]  /*15b10*/  IADD3 R25, R228.reuse, 0x80, RZ ;  /* 0x00000080e4197810 */ /* 0x040fe20007ffe0ff */
[C---:B------:R-:W-:Y:S01]  /*15b20*/  VIADD R27, R228.reuse, 0x40 ;  /* 0x00000040e41b7836 */ /* 0x040fe20000000000 */
[C---:B------:R-:W-:Y:S01]  /*15b30*/  ISETP.GE.AND P3, PT, R228.reuse, UR4, PT ;  /* 0x00000004e4007c0c */ /* 0x040fe2000bf66270 */
[----:B------:R-:W-:Y:S01]  /*15b40*/  VIADD R26, R228, 0x80 ;  /* 0x00000080e41a7836 */ /* 0x000fe20000000000 */
[----:B------:R-:W-:Y:S02]  /*15b50*/  ISETP.GE.AND P2, PT, R15, UR4, PT ;  /* 0x000000040f007c0c */ /* 0x000fe4000bf46270 */
[----:B------:R-:W-:Y:S02]  /*15b60*/  ISETP.GE.AND P1, PT, R25, UR4, PT ;  /* 0x0000000419007c0c */ /* 0x000fe4000bf26270 */
[----:B------:R-:W-:-:S02]  /*15b70*/  ISETP.GE.AND P0, PT, R21, UR4, PT ;  /* 0x0000000415007c0c */ /* 0x000fc4000bf06270 */
[----:B------:R-:W-:Y:S02]  /*15b80*/  SHF.R.S32.HI R12, RZ, 0x1f, R228 ;  /* 0x0000001fff0c7819 */ /* 0x000fe400000114e4 */
[----:B------:R-:W-:Y:S02]  /*15b90*/  SHF.R.S32.HI R27, RZ, 0x1f, R27 ;  /* 0x0000001fff1b7819 */ /* 0x000fe4000001141b */
[----:B------:R-:W-:Y:S02]  /*15ba0*/  SHF.R.S32.HI R26, RZ, 0x1f, R26 ;  /* 0x0000001fff1a7819 */ /* 0x000fe4000001141a */
[CC--:B--2---:R-:W-:Y:S02]  /*15bb0*/  @!P3 LEA R8, P5, R228.reuse, R14.reuse, 0x1 ;  /* 0x0000000ee408b211 */ /* 0x0c4fe400078a08ff */
[----:B------:R-:W-:Y:S02]  /*15bc0*/  @!P2 LEA R10, P4, R15, R14, 0x1 ;  /* 0x0000000e0f0aa211 */ /* 0x000fe400078808ff */
[----:B---3--:R-:W-:-:S02]  /*15bd0*/  @!P3 LEA.HI.X R9, R228, R3, R12, 0x1, P5 ;  /* 0x00000003e409b211 */ /* 0x008fc400028f0c0c */
[-C--:B------:R-:W-:Y:S02]  /*15be0*/  @!P1 LEA R12, P5, R25, R14.reuse, 0x1 ;  /* 0x0000000e190c9211 */ /* 0x080fe400078a08ff */
[-C--:B------:R-:W-:Y:S01]  /*15bf0*/  @!P2 LEA.HI.X R11, R15, R3.reuse, R27, 0x1, P4 ;  /* 0x000000030f0ba211 */ /* 0x080fe200020f0c1b */
[----:B------:R4:W-:Y:S01]  /*15c00*/  @!P3 ST.E.128 desc[UR40][R8.64], R28 ;  /* 0x0000001c0800b985 */ /* 0x0009e2000c101d28 */
[----:B------:R-:W-:Y:S02]  /*15c10*/  @!P0 LEA R14, P4, R21, R14, 0x1 ;  /* 0x0000000e150e8211 */ /* 0x000fe400078808ff */
[-C--:B------:R-:W-:Y:S01]  /*15c20*/  @!P1 LEA.HI.X R13, R25, R3.reuse, R26, 0x1, P5 ;  /* 0x00000003190d9211 */ /* 0x080fe200028f0c1a */
[----:B------:R4:W-:Y:S01]  /*15c30*/  @!P2 ST.E.128 desc[UR40][R10.64], R44 ;  /* 0x0000002c0a00a985 */ /* 0x0009e2000c101d28 */
[----:B------:R-:W-:-:S03]  /*15c40*/  @!P0 LEA.HI.X R15, R21, R3, R24, 0x1, P4 ;  /* 0x00000003150f8211 */ /* 0x000fc600020f0c18 */
[----:B------:R4:W-:Y:S04]  /*15c50*/  @!P1 ST.E.128 desc[UR40][R12.64], R60 ;  /* 0x0000003c0c009985 */ /* 0x0009e8000c101d28 */
[----:B------:R4:W-:Y:S02]  /*15c60*/  @!P0 ST.E.128 desc[UR40][R14.64], R76 ;  /* 0x0000004c0e008985 */ /* 0x0009e4000c101d28 */
.L_x_14798:
[----:B------:R-:W-:Y:S05]  /*15c70*/  BSYNC B1 ;  /* 0x0000000000017941 */ /* 0x000fea0003800000 */
.L_x_14797:
[----:B------:R-:W-:-:S03]  /*15c80*/  UMOV UR4, 0xffffffff ;  /* 0xffffffff00047882 */ /* 0x000fc60000000000 */
[----:B------:R-:W-:Y:S05]  /*15c90*/  BRA.DIV UR4, `(.L_x_14799) ;  /* 0x000000e2049c7947 */ /* 0x000fea000b800000 */
[----:B---3--:R3:W0:Y:S04]  /*15ca0*/  SHFL.IDX PT, R3, R20, 0x2, 0x181f ;  /* 0x00581f0014037f89 */ /* 0x00862800000e0000 */
[----:B--2-4-:R3:W2:Y:S02]  /*15cb0*/  SHFL.IDX PT, R14, R4, 0x2, 0x181f ;  /* 0x00581f00040e7f89 */ /* 0x0146a400000e0000 */
.L_x_15034:
[----:B------:R-:W-:Y:S01]  /*15cc0*/  VIADD R9, R89, 0x40 ;  /* 0x0000004059097836 */ /* 0x000fe20000000000 */
[----:B------:R-:W-:Y:S04]  /*15cd0*/  BSSY B1, `(.L_x_14800) ;  /* 0x000001b000017945 */ /* 0x000fe80003800000 */
[----:B------:R-:W-:-:S13]  /*15ce0*/  ISETP.GE.AND P0, PT, R9, R0, PT ;  /* 0x000000000900720c */ /* 0x000fda0003f06270 */
[----:B------:R-:W-:Y:S05]  /*15cf0*/  @P0 BRA `(.L_x_14801) ;  /* 0x0000000000600947 */ /* 0x000fea0003800000 */
[C---:B------:R-:W-:Y:S01]  /*15d00*/  VIADD R15, R228.reuse, 0x40 ;  /* 0x00000040e40f7836 */ /* 0x040fe20000000000 */
[----:B------:R-:W-:Y:S01]  /*15d10*/  ULDC UR4, c[0x0][0xbc8] ;  /* 0x0002f20000047ab9 */ /* 0x000fe20000000800 */
[C---:B------:R-:W-:Y:S01]  /*15d20*/  VIADD R25, R228.reuse, 0x80 ;  /* 0x00000080e4197836 */ /* 0x040fe20000000000 */
[C---:B------:R-:W-:Y:S01]  /*15d30*/  ISETP.GE.AND P3, PT, R228.reuse, UR4, PT ;  /* 0x00000004e4007c0c */ /* 0x040fe2000bf66270 */
[C---:B------:R-:W-:Y:S01]  /*15d40*/  VIADD R27, R228.reuse, 0x40 ;  /* 0x00000040e41b7836 */ /* 0x040fe20000000000 */
[----:B------:R-:W-:Y:S01]  /*15d50*/  ISETP.GE.AND P2, PT, R15, UR4, PT ;  /* 0x000000040f007c0c */ /* 0x000fe2000bf46270 */
[----:B------:R-:W-:Y:S01]  /*15d60*/  VIADD R26, R228, 0x80 ;  /* 0x00000080e41a7836 */ /* 0x000fe20000000000 */
[----:B------:R-:W-:Y:S02]  /*15d70*/  ISETP.GE.AND P1, PT, R25, UR4, PT ;  /* 0x0000000419007c0c */ /* 0x000fe4000bf26270 */
[----:B------:R-:W-:Y:S02]  /*15d80*/  ISETP.GE.AND P0, PT, R21, UR4, PT ;  /* 0x0000000415007c0c */ /* 0x000fe4000bf06270 */
[----:B------:R-:W-:-:S02]  /*15d90*/  SHF.R.S32.HI R8, RZ, 0x1f, R228 ;  /* 0x0000001fff087819 */ /* 0x000fc400000114e4 */
[----:B------:R-:W-:Y:S02]  /*15da0*/  SHF.R.S32.HI R27, RZ, 0x1f, R27 ;  /* 0x0000001fff1b7819 */ /* 0x000fe4000001141b */
[----:B------:R-:W-:Y:S02]  /*15db0*/  SHF.R.S32.HI R26, RZ, 0x1f, R26 ;  /* 0x0000001fff1a7819 */ /* 0x000fe4000001141a */
[CC--:B--2---:R-:W-:Y:S02]  /*15dc0*/  @!P3 LEA R12, P5, R228.reuse, R14.reuse, 0x1 ;  /* 0x0000000ee40cb211 */ /* 0x0c4fe400078a08ff */
[-C--:B------:R-:W-:Y:S02]  /*15dd0*/  @!P2 LEA R10, P4, R15, R14.reuse, 0x1 ;  /* 0x0000000e0f0aa211 */ /* 0x080fe400078808ff */
[----:B0-----:R-:W-:Y:S02]  /*15de0*/  @!P3 LEA.HI.X R13, R228, R3, R8, 0x1, P5 ;  /* 0x00000003e40db211 */ /* 0x001fe400028f0c08 */
[----:B------:R-:W-:-:S02]  /*15df0*/  @!P1 LEA R8, P5, R25, R14, 0x1 ;  /* 0x0000000e19089211 */ /* 0x000fc400078a08ff */
        /* <DEDUP_REMOVED lines=8> */
.L_x_14801:
[----:B------:R-:W-:Y:S05]  /*15e80*/  BSYNC B1 ;  /* 0x0000000000017941 */ /* 0x000fea0003800000 */
.L_x_14800:
[----:B------:R-:W-:-:S03]  /*15e90*/  UMOV UR4, 0xffffffff ;  /* 0xffffffff00047882 */ /* 0x000fc60000000000 */
[----:B------:R-:W-:Y:S05]  /*15ea0*/  BRA.DIV UR4, `(.L_x_14802) ;  /* 0x000000e204607947 */ /* 0x000fea000b800000 */
[----:B0-----:R0:W0:Y:S04]  /*15eb0*/  SHFL.IDX PT, R3, R20, 0x3, 0x181f ;  /* 0x00781f0014037f89 */ /* 0x00102800000e0000 */
[----:B--2-4-:R2:W4:Y:S02]  /*15ec0*/  SHFL.IDX PT, R14, R4, 0x3, 0x181f ;  /* 0x00781f00040e7f89 */ /* 0x01452400000e0000 */
.L_x_15038:
[----:B------:R-:W-:-:S05]  /*15ed0*/  VIADD R9, R89, 0x60 ;  /* 0x0000006059097836 */ /* 0x000fca0000000000 */
[----:B------:R-:W-:-:S13]  /*15ee0*/  ISETP.GE.AND P0, PT, R9, R0, PT ;  /* 0x000000000900720c */ /* 0x000fda0003f06270 */
[----:B------:R-:W-:Y:S05]  /*15ef0*/  @P0 BRA `(.L_x_14803) ;  /* 0x0000003800d80947 */ /* 0x000fea0003800000 */
[C---:B01-3--:R-:W-:Y:S01]  /*15f00*/  VIADD R20, R228.reuse, 0x40 ;  /* 0x00000040e4147836 */ /* 0x04bfe20000000000 */
[----:B------:R-:W-:Y:S01]  /*15f10*/  ULDC UR4, c[0x0][0xbc8] ;  /* 0x0002f20000047ab9 */ /* 0x000fe20000000800 */
[C---:B--2---:R-:W-:Y:S01]  /*15f20*/  VIADD R4, R228.reuse, 0x80 ;  /* 0x00000080e4047836 */ /* 0x044fe20000000000 */
[C---:B------:R-:W-:Y:S01]  /*15f30*/  ISETP.GE.AND P3, PT, R228.reuse, UR4, PT ;  /* 0x00000004e4007c0c */ /* 0x040fe2000bf66270 */
[----:B------:R-:W-:Y:S01]  /*15f40*/  VIADD R25, R228, 0x40 ;  /* 0x00000040e4197836 */ /* 0x000fe20000000000 */
[----:B------:R-:W-:Y:S02]  /*15f50*/  ISETP.GE.AND P4, PT, R20, UR4, PT ;  /* 0x0000000414007c0c */ /* 0x000fe4000bf86270 */
[----:B------:R-:W-:Y:S02]  /*15f60*/  ISETP.GE.AND P5, PT, R4, UR4, PT ;  /* 0x0000000404007c0c */ /* 0x000fe4000bfa6270 */
[----:B------:R-:W-:Y:S02]  /*15f70*/  IADD3 R15, R228, 0x80, RZ ;  /* 0x00000080e40f7810 */ /* 0x000fe40007ffe0ff */
[----:B------:R-:W-:-:S02]  /*15f80*/  SHF.R.S32.HI R26, RZ, 0x1f, R228 ;  /* 0x0000001fff1a7819 */ /* 0x000fc400000114e4 */
[----:B------:R-:W-:Y:S02]  /*15f90*/  SHF.R.S32.HI R25, RZ, 0x1f, R25 ;  /* 0x0000001fff197819 */ /* 0x000fe40000011419 */
[----:B------:R-:W-:Y:S02]  /*15fa0*/  SHF.R.S32.HI R15, RZ, 0x1f, R15 ;  /* 0x0000001fff0f7819 */ /* 0x000fe4000001140f */
[-C--:B----4-:R-:W-:Y:S02]  /*15fb0*/  @!P3 LEA R8, P0, R228, R14.reuse, 0x1 ;  /* 0x0000000ee408b211 */ /* 0x090fe400078008ff */
[-C--:B------:R-:W-:Y:S02]  /*15fc0*/  @!P4 LEA R10, P1, R20, R14.reuse, 0x1 ;  /* 0x0000000e140ac211 */ /* 0x080fe400078208ff */
[----:B------:R-:W-:Y:S02]  /*15fd0*/  @!P5 LEA R12, P2, R4, R14, 0x1 ;  /* 0x0000000e040cd211 */ /* 0x000fe400078408ff */
[----:B------:R-:W-:-:S02]  /*15fe0*/  @!P3 LEA.HI.X R9, R228, R3, R26, 0x1, P0 ;  /* 0x00000003e409b211 */ /* 0x000fc400000f0c1a */
        /* <DEDUP_REMOVED lines=11> */
.L_x_14792:
[----:B0-----:R-:W0:Y:S01]  /*160a0*/  @P1 LDC R11, c[0x0][0xcec] ;  /* 0x00033b00ff0b1b82 */ /* 0x001e220000000800 */
[----:B------:R-:W-:Y:S01]  /*160b0*/  IMAD.MOV.U32 R3, RZ, RZ, R155 ;  /* 0x000000ffff037224 */ /* 0x000fe200078e009b */
[----:B------:R-:W-:-:S06]  /*160c0*/  ULDC.64 UR4, c[0x0][0xc08] ;  /* 0x0003020000047ab9 */ /* 0x000fcc0000000a00 */
[----:B------:R-:W1:Y:S01]  /*160d0*/  @P1 LDC R10, c[0x0][0xcf0] ;  /* 0x00033c00ff0a1b82 */ /* 0x000e620000000800 */
[----:B0-----:R-:W-:-:S05]  /*160e0*/  @P1 IMAD.HI.U32 R11, R155, R11, RZ ;  /* 0x0000000b9b0b1227 */ /* 0x001fca00078e00ff */
[----:B-1----:R-:W-:Y:S01]  /*160f0*/  @P1 SHF.R.U32.HI R3, RZ, R10, R11 ;  /* 0x0000000aff031219 */ /* 0x002fe2000001160b */
[----:B------:R-:W-:-:S04]  /*16100*/  IMAD R11, R8, UR4, RZ ;  /* 0x00000004080b7c24 */ /* 0x000fc8000f8e02ff */
[C---:B------:R-:W-:Y:S02]  /*16110*/  IMAD R8, R4.reuse, UR5, R11 ;  /* 0x0000000504087c24 */ /* 0x040fe4000f8e020b */
[----:B------:R-:W-:Y:S01]  /*16120*/  IMAD.WIDE.U32 R10, R4, UR4, RZ ;  /* 0x00000004040a7c25 */ /* 0x000fe2000f8e00ff */
[----:B------:R-:W-:-:S03]  /*16130*/  ULDC.64 UR4, c[0x0][0xc38] ;  /* 0x00030e0000047ab9 */ /* 0x000fc60000000a00 */
[----:B------:R-:W-:Y:S01]  /*16140*/  IMAD.IADD R11, R11, 0x1, R8 ;  /* 0x000000010b0b7824 */ /* 0x000fe200078e0208 */
[----:B------:R-:W-:Y:S01]  /*16150*/  SHF.R.S32.HI R8, RZ, 0x1f, R9 ;  /* 0x0000001fff087819 */ /* 0x000fe20000011409 */
        /* <DEDUP_REMOVED lines=34> */
.L_x_15041:
[----:B------:R-:W-:Y:S01]  /*16380*/  ISETP.GE.AND P0, PT, R153, R0, PT ;  /* 0x000000009900720c */ /* 0x000fe20003f06270 */
[----:B------:R-:W-:-:S12]  /*16390*/  BSSY B1, `(.L_x_14805) ;  /* 0x00000c3000017945 */ /* 0x000fd80003800000 */
[----:B------:R-:W-:Y:S05]  /*163a0*/  @P0 BRA `(.L_x_14806) ;  /* 0x0000000c00040947 */ /* 0x000fea0003800000 */
[----:B------:R-:W3:Y:S01]  /*163b0*/  LDL R155, [R1+0x5c] ;  /* 0x00005c00019b7983 */ /* 0x000ee20000100800 */
[----:B------:R-:W-:-:S03]  /*163c0*/  ULDC UR4, c[0x0][0xbc8] ;  /* 0x0002f20000047ab9 */ /* 0x000fc60000000800 */
        /* <DEDUP_REMOVED lines=13> */
[----:B---3--:R-:W-:-:S02]  /*164a0*/  ISETP.GE.AND P0, PT, R155, UR4, PT ;  /* 0x000000049b007c0c */ /* 0x008fc4000bf06270 */
[----:B----4-:R-:W-:-:S11]  /*164b0*/  ISETP.GE.AND P1, PT, R11, UR4, PT ;  /* 0x000000040b007c0c */ /* 0x010fd6000bf26270 */
[----:B--2---:R-:W-:Y:S02]  /*164c0*/  @!P0 IMAD.MOV.U32 R8, RZ, RZ, R12 ;  /* 0x000000ffff088224 */ /* 0x004fe400078e000c */
[----:B-1----:R-:W-:Y:S02]  /*164d0*/  @!P0 IMAD.MOV.U32 R9, RZ, RZ, R20 ;  /* 0x000000ffff098224 */ /* 0x002fe400078e0014 */
[----:B------:R-:W-:Y:S02]  /*164e0*/  @!P0 IMAD.WIDE R8, R155, 0x4, R8 ;  /* 0x000000049b088825 */ /* 0x000fe400078e0208 */
[----:B------:R-:W2:Y:S04]  /*164f0*/  LDL R155, [R1+0xf0] ;  /* 0x0000f000019b7983 */ /* 0x000ea80000100800 */
[----:B------:R1:W-:Y:S01]  /*16500*/  @!P0 ST.E.64 desc[UR40][R8.64], R24 ;  /* 0x0000001808008985 */ /* 0x0003e2000c101b28 */
[----:B-----5:R-:W-:-:S02]  /*16510*/  ISETP.GE.AND P0, PT, R154, UR4, PT ;  /* 0x000000049a007c0c */ /* 0x020fc4000bf06270 */
[C---:B-1----:R-:W-:Y:S01]  /*16520*/  @!P1 LEA R8, P2, R11.reuse, R12, 0x2 ;  /* 0x0000000c0b089211 */ /* 0x042fe200078410ff */
[----:B------:R-:W3:Y:S03]  /*16530*/  LDL R25, [R1+0x178] ;  /* 0x0001780001197983 */ /* 0x000ee60000100800 */
[----:B------:R-:W-:Y:S01]  /*16540*/  @!P1 LEA.HI.X R9, R11, R20, R13, 0x2, P2 ;  /* 0x000000140b099211 */ /* 0x000fe200010f140d */
[----:B------:R-:W4:Y:S04]  /*16550*/  LDL R24, [R1+0xe4] ;  /* 0x0000e40001187983 */ /* 0x000f280000100800 */
[----:B------:R-:W5:Y:S04]  /*16560*/  LDL R11, [R1+0x17c] ;  /* 0x00017c00010b7983 */ /* 0x000f680000100800 */
[----:B------:R1:W-:Y:S04]  /*16570*/  @!P1 ST.E.64 desc[UR40][R8.64], R28 ;  /* 0x0000001c08009985 */ /* 0x0003e8000c101b28 */
[----:B------:R-:W4:Y:S01]  /*16580*/  LDL R13, [R1+0xec] ;  /* 0x0000ec00010d7983 */ /* 0x000f220000100800 */
[----:B-1----:R-:W-:-:S03]  /*16590*/  @!P0 LEA R8, P2, R154, R12, 0x2 ;  /* 0x0000000c9a088211 */ /* 0x002fc600078410ff */
[----:B------:R-:W4:Y:S01]  /*165a0*/  LDL R29, [R1+0x168] ;  /* 0x00016800011d7983 */ /* 0x000f220000100800 */
[----:B------:R-:W-:-:S03]  /*165b0*/  @!P0 LEA.HI.X R9, R154, R20, R160, 0x2, P2 ;  /* 0x000000149a098211 */ /* 0x000fc600010f14a0 */
[----:B------:R-:W4:Y:S04]  /*165c0*/  LDL R28, [R1+0xd4] ;  /* 0x0000d400011c7983 */ /* 0x000f280000100800 */
[----:B------:R1:W-:Y:S01]  /*165d0*/  @!P0 ST.E.64 desc[UR40][R8.64], R32 ;  /* 0x0000002008008985 */ /* 0x0003e2000c101b28 */
[----:B------:R-:W-:-:S03]  /*165e0*/  ISETP.GE.AND P1, PT, R21, UR4, PT ;  /* 0x0000000415007c0c */ /* 0x000fc6000bf26270 */
[----:B------:R-:W4:Y:S04]  /*165f0*/  LDL R154, [R1+0xe8] ;  /* 0x0000e800019a7983 */ /* 0x000f280000100800 */
[----:B-1----:R-:W4:Y:S01]  /*16600*/  LDL R33, [R1+0x174] ;  /* 0x0001740001217983 */ /* 0x002f220000100800 */
[----:B------:R-:W-:-:S05]  /*16610*/  ISETP.GE.AND P0, PT, R15, UR4, PT ;  /* 0x000000040f007c0c */ /* 0x000fca000bf06270 */
[C---:B------:R-:W-:Y:S01]  /*16620*/  @!P1 LEA R8, P2, R21.reuse, R12, 0x2 ;  /* 0x0000000c15089211 */ /* 0x040fe200078410ff */
[----:B------:R-:W4:Y:S03]  /*16630*/  LDL R32, [R1+0x16c] ;  /* 0x00016c0001207983 */ /* 0x000f260000100800 */
[----:B------:R-:W-:Y:S02]  /*16640*/  @!P1 LEA.HI.X R9, R21, R20, R159, 0x2, P2 ;  /* 0x0000001415099211 */ /* 0x000fe400010f149f */
[----:B------:R-:W-:Y:S01]  /*16650*/  ISETP.GE.AND P2, PT, R156, UR4, PT ;  /* 0x000000049c007c0c */ /* 0x000fe2000bf46270 */
[----:B------:R-:W4:Y:S04]  /*16660*/  LDL R21, [R1+0x170] ;  /* 0x0001700001157983 */ /* 0x000f280000100800 */
[----:B------:R1:W-:Y:S01]  /*16670*/  @!P1 ST.E.64 desc[UR40][R8.64], R36 ;  /* 0x0000002408009985 */ /* 0x0003e2000c101b28 */
[----:B------:R-:W-:-:S02]  /*16680*/  ISETP.GE.AND P3, PT, R10, UR4, PT ;  /* 0x000000040a007c0c */ /* 0x000fc4000bf66270 */
[C---:B-1----:R-:W-:Y:S01]  /*16690*/  @!P0 LEA R8, P1, R15.reuse, R12, 0x2 ;  /* 0x0000000c0f088211 */ /* 0x042fe200078210ff */
[----:B------:R-:W4:Y:S03]  /*166a0*/  LDL R36, [R1+0xd0] ;  /* 0x0000d00001247983 */ /* 0x000f260000100800 */
[----:B------:R-:W-:Y:S01]  /*166b0*/  @!P0 LEA.HI.X R9, R15, R20, R158, 0x2, P1 ;  /* 0x000000140f098211 */ /* 0x000fe200008f149e */
[----:B------:R-:W4:Y:S01]  /*166c0*/  LDL R37, [R1+0x154] ;  /* 0x0001540001257983 */ /* 0x000f220000100800 */
[----:B------:R-:W-:-:S03]  /*166d0*/  ISETP.GE.AND P1, PT, R14, UR4, PT ;  /* 0x000000040e007c0c */ /* 0x000fc6000bf26270 */
[----:B------:R1:W-:Y:S04]  /*166e0*/  @!P0 ST.E.64 desc[UR40][R8.64], R40 ;  /* 0x0000002808008985 */ /* 0x0003e8000c101b28 */
[----:B------:R-:W4:Y:S01]  /*166f0*/  LDL R15, [R1+0xdc] ;  /* 0x0000dc00010f7983 */ /* 0x000f220000100800 */
[----:B-1----:R-:W-:-:S03]  /*16700*/  @!P2 LEA R8, P0, R156, R12, 0x2 ;  /* 0x0000000c9c08a211 */ /* 0x002fc600078010ff */
[----:B------:R-:W4:Y:S01]  /*16710*/  LDL R40, [R1+0xd8] ;  /* 0x0000d80001287983 */ /* 0x000f220000100800 */
[----:B------:R-:W-:-:S03]  /*16720*/  @!P2 LEA.HI.X R9, R156, R20, R157, 0x2, P0 ;  /* 0x000000149c09a211 */ /* 0x000fc600000f149d */
[----:B------:R-:W4:Y:S04]  /*16730*/  LDL R41, [R1+0x15c] ;  /* 0x00015c0001297983 */ /* 0x000f280000100800 */
[----:B------:R1:W-:Y:S02]  /*16740*/  @!P2 ST.E.64 desc[UR40][R8.64], R44 ;  /* 0x0000002c0800a985 */ /* 0x0003e4000c101b28 */
[----:B-1----:R-:W-:Y:S02]  /*16750*/  @!P3 LEA R8, P2, R10, R12, 0x2 ;  /* 0x0000000c0a08b211 */ /* 0x002fe400078410ff */
[----:B------:R-:W4:Y:S04]  /*16760*/  LDL R44, [R1+0x164] ;  /* 0x00016400012c7983 */ /* 0x000f280000100800 */
[----:B------:R-:W4:Y:S01]  /*16770*/  LDL R45, [R1+0x130] ;  /* 0x00013000012d7983 */ /* 0x000f220000100800 */
[----:B--2---:R-:W-:-:S02]  /*16780*/  ISETP.GE.AND P0, PT, R155, UR4, PT ;  /* 0x000000049b007c0c */ /* 0x004fc4000bf06270 */
[----:B-----5:R-:W-:Y:S02]  /*16790*/  @!P3 LEA.HI.X R9, R10, R20, R11, 0x2, P2 ;  /* 0x000000140a09b211 */ /* 0x020fe400010f140b */
[----:B------:R-:W-:-:S04]  /*167a0*/  @!P1 LEA R10, P4, R14, R12, 0x2 ;  /* 0x0000000c0e0a9211 */ /* 0x000fc800078810ff */
[----:B---3--:R-:W-:Y:S02]  /*167b0*/  @!P1 LEA.HI.X R11, R14, R20, R25, 0x2, P4 ;  /* 0x000000140e0b9211 */ /* 0x008fe400020f1419 */
[----:B------:R-:W2:Y:S04]  /*167c0*/  LDL R25, [R1+0x160] ;  /* 0x0001600001197983 */ /* 0x000ea80000100800 */
[----:B------:R1:W-:Y:S01]  /*167d0*/  @!P3 ST.E.64 desc[UR40][R8.64], R48 ;  /* 0x000000300800b985 */ /* 0x0003e2000c101b28 */
[----:B----4-:R-:W-:-:S03]  /*167e0*/  ISETP.GE.AND P2, PT, R13, UR4, PT ;  /* 0x000000040d007c0c */ /* 0x010fc6000bf46270 */
[----:B------:R-:W3:Y:S01]  /*167f0*/  LDL R14, [R1+0xcc] ;  /* 0x0000cc00010e7983 */ /* 0x000ee20000100800 */
[----:B-1----:R-:W-:-:S03]  /*16800*/  @!P0 LEA R8, P4, R155, R12, 0x2 ;  /* 0x0000000c9b088211 */ /* 0x002fc600078810ff */
[----:B------:R-:W4:Y:S04]  /*16810*/  LDL R48, [R1+0xb4] ;  /* 0x0000b40001307983 */ /* 0x000f280000100800 */
[----:B------:R-:W5:Y:S01]  /*16820*/  LDL R49, [R1+0x138] ;  /* 0x0001380001317983 */ /* 0x000f620000100800 */
[----:B------:R-:W-:-:S03]  /*16830*/  @!P0 LEA.HI.X R9, R155, R20, R33, 0x2, P4 ;  /* 0x000000149b098211 */ /* 0x000fc600020f1421 */
[----:B------:R-:W3:Y:S01]  /*16840*/  LDL R33, [R1+0x158] ;  /* 0x0001580001217983 */ /* 0x000ee20000100800 */
[----:B------:R-:W-:-:S03]  /*16850*/  ISETP.GE.AND P3, PT, R154, UR4, PT ;  /* 0x000000049a007c0c */ /* 0x000fc6000bf66270 */
[----:B------:R1:W-:Y:S01]  /*16860*/  @!P1 ST.E.64 desc[UR40][R10.64], R52 ;  /* 0x000000340a009985 */ /* 0x0003e2000c101b28 */
[----:B------:R-:W-:-:S03]  /*16870*/  ISETP.GE.AND P1, PT, R24, UR4, PT ;  /* 0x0000000418007c0c */ /* 0x000fc6000bf26270 */
[----:B------:R0:W-:Y:S01]  /*16880*/  @!P0 ST.E.64 desc[UR40][R8.64], R56 ;  /* 0x0000003808008985 */ /* 0x0001e2000c101b28 */
[----:B-1----:R-:W-:-:S03]  /*16890*/  @!P2 LEA R10, P5, R13, R12, 0x2 ;  /* 0x0000000c0d0aa211 */ /* 0x002fc600078a10ff */
[----:B------:R-:W4:Y:S01]  /*168a0*/  LDL R52, [R1+0xb8] ;  /* 0x0000b80001347983 */ /* 0x000f220000100800 */
[----:B------:R-:W-:-:S03]  /*168b0*/  @!P2 LEA.HI.X R11, R13, R20, R21, 0x2, P5 ;  /* 0x000000140d0ba211 */ /* 0x000fc600028f1415 */
[----:B------:R-:W5:Y:S01]  /*168c0*/  LDL R53, [R1+0x13c] ;  /* 0x00013c0001357983 */ /* 0x000f620000100800 */
[----:B0-----:R-:W-:-:S03]  /*168d0*/  @!P3 LEA R8, P4, R154, R12, 0x2 ;  /* 0x0000000c9a08b211 */ /* 0x001fc600078810ff */
[----:B------:R0:W-:Y:S01]  /*168e0*/  @!P2 ST.E.64 desc[UR40][R10.64], R60 ;  /* 0x0000003c0a00a985 */ /* 0x0001e2000c101b28 */
[----:B------:R-:W-:-:S03]  /*168f0*/  @!P3 LEA.HI.X R9, R154, R20, R32, 0x2, P4 ;  /* 0x000000149a09b211 */ /* 0x000fc600020f1420 */
[----:B------:R-:W4:Y:S04]  /*16900*/  LDL R13, [R1+0xc4] ;  /* 0x0000c400010d7983 */ /* 0x000f280000100800 */
[----:B------:R-:W5:Y:S01]  /*16910*/  LDL R32, [R1+0x150] ;  /* 0x0001500001207983 */ /* 0x000f620000100800 */
[----:B------:R-:W-:-:S03]  /*16920*/  ISETP.GE.AND P2, PT, R15, UR4, PT ;  /* 0x000000040f007c0c */ /* 0x000fc6000bf46270 */
[----:B------:R-:W5:Y:S01]  /*16930*/  LDL R21, [R1+0xc8] ;  /* 0x0000c80001157983 */ /* 0x000f620000100800 */
[----:B0-----:R-:W-:-:S04]  /*16940*/  @!P1 LEA R10, P5, R24, R12, 0x2 ;  /* 0x0000000c180a9211 */ /* 0x001fc800078a10ff */
[----:B------:R-:W-:Y:S01]  /*16950*/  @!P1 LEA.HI.X R11, R24, R20, R29, 0x2, P5 ;  /* 0x00000014180b9211 */ /* 0x000fe200028f141d */
[----:B------:R-:W-:Y:S01]  /*16960*/  @!P3 ST.E.64 desc[UR40][R8.64], R64 ;  /* 0x000000400800b985 */ /* 0x000fe2000c101b28 */
[----:B------:R-:W-:-:S03]  /*16970*/  ISETP.GE.AND P0, PT, R153, UR4, PT ;  /* 0x0000000499007c0c */ /* 0x000fc6000bf06270 */
[----:B------:R0:W-:Y:S01]  /*16980*/  @!P1 ST.E.64 desc[UR40][R10.64], R68 ;  /* 0x000000440a009985 */ /* 0x0001e2000c101b28 */
[----:B------:R-:W-:-:S03]  /*16990*/  ISETP.GE.AND P1, PT, R28, UR4, PT ;  /* 0x000000041c007c0c */ /* 0x000fc6000bf26270 */
[----:B------:R-:W5:Y:S04]  /*169a0*/  LDL R29, [R1+0xc0] ;  /* 0x0000c000011d7983 */ /* 0x000f680000100800 */
[----:B------:R-:W5:Y:S01]  /*169b0*/  LDL R24, [R1+0xbc] ;  /* 0x0000bc0001187983 */ /* 0x000f620000100800 */
[-C--:B0-----:R-:W-:Y:S02]  /*169c0*/  @!P2 LEA R10, P5, R15, R12.reuse, 0x2 ;  /* 0x0000000c0f0aa211 */ /* 0x081fe400078a10ff */
[----:B------:R-:W-:-:S04]  /*169d0*/  @!P0 LEA R8, P4, R153, R12, 0x2 ;  /* 0x0000000c99088211 */ /* 0x000fc800078810ff */
[-C--:B------:R-:W-:Y:S02]  /*169e0*/  @!P0 LEA.HI.X R9, R153, R20.reuse, R44, 0x2, P4 ;  /* 0x0000001499098211 */ /* 0x080fe400020f142c */
[----:B------:R-:W-:Y:S01]  /*169f0*/  ISETP.GE.AND P3, PT, R40, UR4, PT ;  /* 0x0000000428007c0c */ /* 0x000fe2000bf66270 */
[----:B------:R-:W5:Y:S04]  /*16a00*/  LDL R44, [R1+0xac] ;  /* 0x0000ac00012c7983 */ /* 0x000f680000100800 */
[----:B------:R-:W-:Y:S01]  /*16a10*/  @!P0 ST.E.64 desc[UR40][R8.64], R72 ;  /* 0x0000004808008985 */ /* 0x000fe2000c101b28 */
[----:B--2---:R-:W-:-:S03]  /*16a20*/  @!P2 LEA.HI.X R11, R15, R20, R25, 0x2, P5 ;  /* 0x000000140f0ba211 */ /* 0x004fc600028f1419 */
[----:B------:R-:W2:Y:S04]  /*16a30*/  LDL R15, [R1+0x148] ;  /* 0x00014800010f7983 */ /* 0x000ea80000100800 */
[----:B------:R-:W2:Y:S04]  /*16a40*/  LDL R25, [R1+0x14c] ;  /* 0x00014c0001197983 */ /* 0x000ea80000100800 */
[----:B------:R0:W-:Y:S02]  /*16a50*/  @!P2 ST.E.64 desc[UR40][R10.64], R76 ;  /* 0x0000004c0a00a985 */ /* 0x0001e4000c101b28 */
[----:B0-----:R-:W-:-:S04]  /*16a60*/  @!P1 LEA R10, P5, R28, R12, 0x2 ;  /* 0x0000000c1c0a9211 */ /* 0x001fc800078a10ff */
[----:B---3--:R-:W-:Y:S02]  /*16a70*/  @!P1 LEA.HI.X R11, R28, R20, R33, 0x2, P5 ;  /* 0x000000141c0b9211 */ /* 0x008fe400028f1421 */
[----:B------:R-:W3:Y:S04]  /*16a80*/  LDL R33, [R1+0x144] ;  /* 0x0001440001217983 */ /* 0x000ee80000100800 */
[----:B------:R-:W3:Y:S01]  /*16a90*/  LDL R28, [R1+0x140] ;  /* 0x00014000011c7983 */ /* 0x000ee20000100800 */
[----:B------:R-:W-:Y:S02]  /*16aa0*/  ISETP.GE.AND P2, PT, R14, UR4, PT ;  /* 0x000000040e007c0c */ /* 0x000fe4000bf46270 */
[----:B------:R-:W-:Y:S02]  /*16ab0*/  @!P3 LEA R8, P4, R40, R12, 0x2 ;  /* 0x0000000c2808b211 */ /* 0x000fe400078810ff */
[----:B------:R-:W-:-:S02]  /*16ac0*/  ISETP.GE.AND P0, PT, R36, UR4, PT ;  /* 0x0000000424007c0c */ /* 0x000fc4000bf06270 */
[----:B------:R-:W-:Y:S02]  /*16ad0*/  @!P3 LEA.HI.X R9, R40, R20, R41, 0x2, P4 ;  /* 0x000000142809b211 */ /* 0x000fe400020f1429 */
[----:B------:R-:W3:Y:S04]  /*16ae0*/  LDL R40, [R1+0xa8] ;  /* 0x0000a80001287983 */ /* 0x000ee80000100800 */
[----:B------:R-:W-:Y:S04]  /*16af0*/  @!P3 ST.E.64 desc[UR40][R8.64], R80 ;  /* 0x000000500800b985 */ /* 0x000fe8000c101b28 */
[----:B------:R0:W-:Y:S04]  /*16b00*/  @!P1 ST.E.64 desc[UR40][R10.64], R84 ;  /* 0x000000540a009985 */ /* 0x0001e8000c101b28 */
[----:B------:R-:W3:Y:S01]  /*16b10*/  LDL R41, [R1+0x12c] ;  /* 0x00012c0001297983 */ /* 0x000ee20000100800 */
[----:B----4-:R-:W-:-:S02]  /*16b20*/  ISETP.GE.AND P1, PT, R13, UR4, PT ;  /* 0x000000040d007c0c */ /* 0x010fc4000bf26270 */
[-C--:B0-----:R-:W-:Y:S02]  /*16b30*/  @!P2 LEA R10, P5, R14, R12.reuse, 0x2 ;  /* 0x0000000c0e0aa211 */ /* 0x081fe400078a10ff */
[----:B------:R-:W-:Y:S02]  /*16b40*/  @!P0 LEA R8, P4, R36, R12, 0x2 ;  /* 0x0000000c24088211 */ /* 0x000fe400078810ff */
[-C--:B-----5:R-:W-:Y:S02]  /*16b50*/  @!P2 LEA.HI.X R11, R14, R20.reuse, R32, 0x2, P5 ;  /* 0x000000140e0ba211 */ /* 0x0a0fe400028f1420 */
[----:B------:R-:W4:Y:S01]  /*16b60*/  LDL R14, [R1+0xb0] ;  /* 0x0000b000010e7983 */ /* 0x000f220000100800 */
[----:B------:R-:W-:Y:S02]  /*16b70*/  @!P0 LEA.HI.X R9, R36, R20, R37, 0x2, P4 ;  /* 0x0000001424098211 */ /* 0x000fe400020f1425 */
[----:B------:R-:W-:Y:S01]  /*16b80*/  ISETP.GE.AND P3, PT, R21, UR4, PT ;  /* 0x0000000415007c0c */ /* 0x000fe2000bf66270 */
[----:B------:R-:W5:Y:S04]  /*16b90*/  LDL R36, [R1+0xa4] ;  /* 0x0000a40001247983 */ /* 0x000f680000100800 */
[----:B------:R-:W-:Y:S04]  /*16ba0*/  @!P0 ST.E.64 desc[UR40][R8.64], R88 ;  /* 0x0000005808008985 */ /* 0x000fe8000c101b28 */
[----:B------:R0:W-:Y:S01]  /*16bb0*/  @!P2 ST.E.64 desc[UR40][R10.64], R92 ;  /* 0x0000005c0a00a985 */ /* 0x0001e2000c101b28 */
[----:B------:R-:W-:-:S03]  /*16bc0*/  ISETP.GE.AND P0, PT, R29, UR4, PT ;  /* 0x000000041d007c0c */ /* 0x000fc6000bf06270 */
[----:B------:R-:W5:Y:S04]  /*16bd0*/  LDL R32, [R1+0xa0] ;  /* 0x0000a00001207983 */ /* 0x000f680000100800 */
[----:B------:R-:W5:Y:S01]  /*16be0*/  LDL R37, [R1+0x128] ;  /* 0x0001280001257983 */ /* 0x000f620000100800 */
[-C--:B0-----:R-:W-:Y:S02]  /*16bf0*/  @!P1 LEA R10, P5, R13, R12.reuse, 0x2 ;  /* 0x0000000c0d0a9211 */ /* 0x081fe400078a10ff */
[----:B------:R-:W-:Y:S02]  /*16c00*/  @!P3 LEA R8, P4, R21, R12, 0x2 ;  /* 0x0000000c1508b211 */ /* 0x000fe400078810ff */
[----:B------:R-:W-:Y:S02]  /*16c10*/  ISETP.GE.AND P2, PT, R24, UR4, PT ;  /* 0x0000000418007c0c */ /* 0x000fe4000bf46270 */
[----:B--2---:R-:W-:-:S02]  /*16c20*/  @!P1 LEA.HI.X R11, R13, R20, R15, 0x2, P5 ;  /* 0x000000140d0b9211 */ /* 0x004fc400028f140f */
[----:B------:R-:W2:Y:S04]  /*16c30*/  LDL R15, [R1+0x134] ;  /* 0x00013400010f7983 */ /* 0x000ea80000100800 */
[----:B------:R-:W2:Y:S01]  /*16c40*/  LDL R13, [R1+0x9c] ;  /* 0x00009c00010d7983 */ /* 0x000ea20000100800 */
[----:B------:R-:W-:-:S03]  /*16c50*/  @!P3 LEA.HI.X R9, R21, R20, R25, 0x2, P4 ;  /* 0x000000141509b211 */ /* 0x000fc600020f1419 */
[----:B------:R-:W2:Y:S04]  /*16c60*/  LDL R25, [R1+0x98] ;  /* 0x0000980001197983 */ /* 0x000ea80000100800 */
[----:B------:R-:W2:Y:S04]  /*16c70*/  LDL R21, [R1+0x94] ;  /* 0x0000940001157983 */ /* 0x000ea80000100800 */
[----:B------:R0:W-:Y:S04]  /*16c80*/  @!P3 ST.E.64 desc[UR40][R8.64], R96 ;  /* 0x000000600800b985 */ /* 0x0001e8000c101b28 */
[----:B------:R1:W-:Y:S01]  /*16c90*/  @!P1 ST.E.64 desc[UR40][R10.64], R100 ;  /* 0x000000640a009985 */ /* 0x0003e2000c101b28 */
[----:B0-----:R-:W-:-:S04]  /*16ca0*/  @!P0 LEA R8, P3, R29, R12, 0x2 ;  /* 0x0000000c1d088211 */ /* 0x001fc800078610ff */
[----:B---3--:R-:W-:Y:S02]  /*16cb0*/  @!P0 LEA.HI.X R9, R29, R20, R33, 0x2, P3 ;  /* 0x000000141d098211 */ /* 0x008fe400018f1421 */
[C---:B-1----:R-:W-:Y:S01]  /*16cc0*/  @!P2 LEA R10, P5, R24.reuse, R12, 0x2 ;  /* 0x0000000c180aa211 */ /* 0x042fe200078a10ff */
[----:B------:R-:W3:Y:S04]  /*16cd0*/  LDL R33, [R1+0x124] ;  /* 0x0001240001217983 */ /* 0x000ee80000100800 */
[----:B------:R-:W3:Y:S01]  /*16ce0*/  LDL R29, [R1+0x120] ;  /* 0x00012000011d7983 */ /* 0x000ee20000100800 */
[----:B------:R-:W-:-:S03]  /*16cf0*/  @!P2 LEA.HI.X R11, R24, R20, R28, 0x2, P5 ;  /* 0x00000014180ba211 */ /* 0x000fc600028f141c */
[----:B------:R-:W3:Y:S04]  /*16d00*/  LDL R28, [R1+0x11c] ;  /* 0x00011c00011c7983 */ /* 0x000ee80000100800 */
[----:B------:R-:W3:Y:S01]  /*16d10*/  LDL R24, [R1+0x118] ;  /* 0x0001180001187983 */ /* 0x000ee20000100800 */
[----:B------:R-:W-:Y:S02]  /*16d20*/  ISETP.GE.AND P4, PT, R52, UR4, PT ;  /* 0x0000000434007c0c */ /* 0x000fe4000bf86270 */
[----:B------:R-:W-:Y:S01]  /*16d30*/  ISETP.GE.AND P1, PT, R48, UR4, PT ;  /* 0x0000000430007c0c */ /* 0x000fe2000bf26270 */
[----:B------:R0:W-:Y:S04]  /*16d40*/  @!P0 ST.E.64 desc[UR40][R8.64], R104 ;  /* 0x0000006808008985 */ /* 0x0001e8000c101b28 */
[----:B------:R1:W-:Y:S01]  /*16d50*/  @!P2 ST.E.64 desc[UR40][R10.64], R108 ;  /* 0x0000006c0a00a985 */ /* 0x0003e2000c101b28 */
[----:B------:R-:W-:-:S05]  /*16d60*/  ISETP.GE.AND P2, PT, R44, UR4, PT ;  /* 0x000000042c007c0c */ /* 0x000fca000bf46270 */
[-C--:B0-----:R-:W-:Y:S02]  /*16d70*/  @!P4 LEA R8, P3, R52, R12.reuse, 0x2 ;  /* 0x0000000c3408c211 */ /* 0x081fe400078610ff */
[----:B----4-:R-:W-:Y:S02]  /*16d80*/  ISETP.GE.AND P0, PT, R14, UR4, PT ;  /* 0x000000040e007c0c */ /* 0x010fe4000bf06270 */
[----:B-1----:R-:W-:Y:S02]  /*16d90*/  @!P1 LEA R10, P5, R48, R12, 0x2 ;  /* 0x0000000c300a9211 */ /* 0x002fe400078a10ff */
[-C--:B------:R-:W-:Y:S02]  /*16da0*/  @!P4 LEA.HI.X R9, R52, R20.reuse, R53, 0x2, P3 ;  /* 0x000000143409c211 */ /* 0x080fe400018f1435 */
[----:B------:R-:W-:Y:S02]  /*16db0*/  ISETP.GE.AND P3, PT, R40, UR4, PT ;  /* 0x0000000428007c0c */ /* 0x000fe4000bf66270 */
[----:B------:R-:W-:Y:S01]  /*16dc0*/  @!P1 LEA.HI.X R11, R48, R20, R49, 0x2, P5 ;  /* 0x00000014300b9211 */ /* 0x000fe200028f1431 */
[----:B------:R0:W-:Y:S04]  /*16dd0*/  @!P4 ST.E.64 desc[UR40][R8.64], R112 ;  /* 0x000000700800c985 */ /* 0x0001e8000c101b28 */
[----:B------:R1:W-:Y:S01]  /*16de0*/  @!P1 ST.E.64 desc[UR40][R10.64], R116 ;  /* 0x000000740a009985 */ /* 0x0003e2000c101b28 */
[----:B-----5:R-:W-:-:S02]  /*16df0*/  ISETP.GE.AND P1, PT, R36, UR4, PT ;  /* 0x0000000424007c0c */ /* 0x020fc4000bf26270 */
[-C--:B0-----:R-:W-:Y:S02]  /*16e00*/  @!P0 LEA R8, P4, R14, R12.reuse, 0x2 ;  /* 0x0000000c0e088211 */ /* 0x081fe400078810ff */
[----:B-1----:R-:W-:-:S04]  /*16e10*/  @!P2 LEA R10, P5, R44, R12, 0x2 ;  /* 0x0000000c2c0aa211 */ /* 0x002fc800078a10ff */
[-C--:B------:R-:W-:Y:S02]  /*16e20*/  @!P2 LEA.HI.X R11, R44, R20.reuse, R45, 0x2, P5 ;  /* 0x000000142c0ba211 */ /* 0x080fe400028f142d */
[----:B--2---:R-:W-:Y:S02]  /*16e30*/  @!P0 LEA.HI.X R9, R14, R20, R15, 0x2, P4 ;  /* 0x000000140e098211 */ /* 0x004fe400020f140f */
[----:B------:R-:W-:-:S03]  /*16e40*/  @!P3 LEA R14, P4, R40, R12, 0x2 ;  /* 0x0000000c280eb211 */ /* 0x000fc600078810ff */
[----:B------:R0:W-:Y:S01]  /*16e50*/  @!P0 ST.E.64 desc[UR40][R8.64], R120 ;  /* 0x0000007808008985 */ /* 0x0001e2000c101b28 */
[----:B------:R-:W-:Y:S02]  /*16e60*/  ISETP.GE.AND P0, PT, R32, UR4, PT ;  /* 0x0000000420007c0c */ /* 0x000fe4000bf06270 */
        /* <DEDUP_REMOVED lines=10> */
[C---:B--2---:R-:W-:Y:S02]  /*16f10*/  @!P4 LEA R14, P1, R13.reuse, R12, 0x2 ;  /* 0x0000000c0d0ec211 */ /* 0x044fe400078210ff */
[-C--:B---3--:R-:W-:Y:S02]  /*16f20*/  @!P0 LEA.HI.X R11, R32, R20.reuse, R33, 0x2, P5 ;  /* 0x00000014200b8211 */ /* 0x088fe400028f1421 */
[----:B------:R-:W-:Y:S02]  /*16f30*/  @!P4 LEA.HI.X R15, R13, R20, R29, 0x2, P1 ;  /* 0x000000140d0fc211 */ /* 0x000fe400008f141d */
[-C--:B0-----:R-:W-:Y:S02]  /*16f40*/  @!P2 LEA R8, P5, R25, R12.reuse, 0x2 ;  /* 0x0000000c1908a211 */ /* 0x081fe400078a10ff */
[----:B------:R-:W-:Y:S02]  /*16f50*/  @!P3 LEA R12, P1, R21, R12, 0x2 ;  /* 0x0000000c150cb211 */ /* 0x000fe400078210ff */
[----:B------:R-:W-:-:S02]  /*16f60*/  @!P2 LEA.HI.X R9, R25, R20, R28, 0x2, P5 ;  /* 0x000000141909a211 */ /* 0x000fc400028f141c */
[----:B------:R-:W-:Y:S01]  /*16f70*/  @!P3 LEA.HI.X R13, R21, R20, R24, 0x2, P1 ;  /* 0x00000014150db211 */ /* 0x000fe200008f1418 */
[----:B------:R3:W-:Y:S04]  /*16f80*/  @!P0 ST.E.64 desc[UR40][R10.64], R136 ;  /* 0x000000880a008985 */ /* 0x0007e8000c101b28 */
[----:B------:R3:W-:Y:S04]  /*16f90*/  @!P4 ST.E.64 desc[UR40][R14.64], R140 ;  /* 0x0000008c0e00c985 */ /* 0x0007e8000c101b28 */
[----:B------:R3:W-:Y:S04]  /*16fa0*/  @!P2 ST.E.64 desc[UR40][R8.64], R144 ;  /* 0x000000900800a985 */ /* 0x0007e8000c101b28 */
[----:B------:R3:W-:Y:S02]  /*16fb0*/  @!P3 ST.E.64 desc[UR40][R12.64], R148 ;  /* 0x000000940c00b985 */ /* 0x0007e4000c101b28 */
.L_x_14806:
[----:B------:R-:W-:Y:S05]  /*16fc0*/  BSYNC B1 ;  /* 0x0000000000017941 */ /* 0x000fea0003800000 */
.L_x_14805:
[----:B------:R-:W-:-:S03]  /*16fd0*/  UMOV UR4, 0xffffffff ;  /* 0xffffffff00047882 */ /* 0x000fc60000000000 */
[----:B------:R-:W-:Y:S05]  /*16fe0*/  BRA.DIV UR4, `(.L_x_14807) ;  /* 0x000000d204907947 */ /* 0x000fea000b800000 */
[----:B0-----:R-:W0:Y:S04]  /*16ff0*/  SHFL.IDX PT, R4, R4, 0x1, 0x1c1f ;  /* 0x003c1f0004047f89 */ /* 0x001e2800000e0000 */
[----:B------:R-:W4:Y:S02]  /*17000*/  SHFL.IDX PT, R3, R3, 0x1, 0x1c1f ;  /* 0x003c1f0003037f89 */ /* 0x000f2400000e0000 */
.L_x_15045:
[----:B------:R-:W-:-:S13]  /*17010*/  ISETP.GE.AND P0, PT, R152, R0, PT ;  /* 0x000000009800720c */ /* 0x000fda0003f06270 */
[----:B------:R-:W-:Y:S05]  /*17020*/  @P0 BRA `(.L_x_14803) ;  /* 0x00000028008c0947 */ /* 0x000fea0003800000 */
[----:B------:R-:W5:Y:S01]  /*17030*/  LDL R61, [R1+0xf0] ;  /* 0x0000f000013d7983 */ /* 0x000f620000100800 */
[----:B------:R-:W-:-:S03]  /*17040*/  ULDC UR4, c[0x0][0xbc8] ;  /* 0x0002f20000047ab9 */ /* 0x000fc60000000800 */
        /* <DEDUP_REMOVED lines=37> */
[----:B--2---:R-:W2:Y:S01]  /*172a0*/  LDL R12, [R1+0x11c] ;  /* 0x00011c00010c7983 */ /* 0x004ea20000100800 */
[----:B-----5:R-:W-:-:S02]  /*172b0*/  IMAD.MOV.U32 R76, RZ, RZ, R61 ;  /* 0x000000ffff4c7224 */ /* 0x020fc400078e003d */
[----:B----4-:R-:W-:Y:S02]  /*172c0*/  IMAD.MOV.U32 R61, RZ, RZ, R60 ;  /* 0x000000ffff3d7224 */ /* 0x010fe400078e003c */
        /* <DEDUP_REMOVED lines=8> */
[----:B------:R-:W-:Y:S01]  /*17350*/  MOV R37, R36 ;  /* 0x0000002400257202 */ /* 0x000fe20000000f00 */
[----:B------:R-:W-:Y:S02]  /*17360*/  IMAD.MOV.U32 R65, RZ, RZ, R61 ;  /* 0x000000ffff417224 */ /* 0x000fe400078e003d */
[----:B------:R-:W-:Y:S01]  /*17370*/  IMAD.MOV.U32 R36, RZ, RZ, R33 ;  /* 0x000000ffff247224 */ /* 0x000fe200078e0021 */
[----:B------:R-:W-:Y:S01]  /*17380*/  MOV R77, R64 ;  /* 0x00000040004d7202 */ /* 0x000fe20000000f00 */
[----:B------:R-:W-:-:S02]  /*17390*/  IMAD.MOV.U32 R64, RZ, RZ, R60 ;  /* 0x000000ffff407224 */ /* 0x000fc400078e003c */
[----:B------:R-:W-:Y:S02]  /*173a0*/  IMAD.MOV.U32 R33, RZ, RZ, R32 ;  /* 0x000000ffff217224 */ /* 0x000fe400078e0020 */
[----:B------:R-:W-:Y:S01]  /*173b0*/  IMAD.MOV.U32 R60, RZ, RZ, R56 ;  /* 0x000000ffff3c7224 */ /* 0x000fe200078e0038 */
[----:B------:R-:W-:Y:S01]  /*173c0*/  ISETP.GE.AND P2, PT, R68, UR4, PT ;  /* 0x0000000444007c0c */ /* 0x000fe2000bf46270 */
[----:B------:R-:W-:Y:S02]  /*173d0*/  IMAD.MOV.U32 R61, RZ, RZ, R57 ;  /* 0x000000ffff3d7224 */ /* 0x000fe400078e0039 */
[----:B------:R-:W-:Y:S01]  /*173e0*/  IMAD.MOV.U32 R32, RZ, RZ, R29 ;  /* 0x000000ffff207224 */ /* 0x000fe200078e001d */
[----:B------:R-:W-:Y:S01]  /*173f0*/  MOV R57, R53 ;  /* 0x0000003500397202 */ /* 0x000fe20000000f00 */
        /* <DEDUP_REMOVED lines=8> */
[----:B---3--:R-:W-:Y:S01]  /*17480*/  ISETP.GE.AND P3, PT, R84, UR4, PT ;  /* 0x0000000454007c0c */ /* 0x008fe2000bf66270 */
[----:B------:R-:W-:-:S02]  /*17490*/  IMAD.MOV.U32 R24, RZ, RZ, R15 ;  /* 0x000000ffff187224 */ /* 0x000fc400078e000f */
[----:B------:R-:W-:Y:S01]  /*174a0*/  IMAD.MOV.U32 R36, RZ, RZ, R32 ;  /* 0x000000ffff247224 */ /* 0x000fe200078e0020 */
[----:B------:R-:W3:Y:S01]  /*174b0*/  LDL R15, [R1+0xc4] ;  /* 0x0000c400010f7983 */ /* 0x000ee20000100800 */
[----:B------:R-:W-:Y:S01]  /*174c0*/  IMAD.MOV.U32 R33, RZ, RZ, R28 ;  /* 0x000000ffff217224 */ /* 0x000fe200078e001c */
[----:B------:R-:W-:Y:S01]  /*174d0*/  MOV R28, R14 ;  /* 0x0000000e001c7202 */ /* 0x000fe20000000f00 */
[----:B------:R-:W-:Y:S02]  /*174e0*/  IMAD.MOV.U32 R72, RZ, RZ, R65 ;  /* 0x000000ffff487224 */ /* 0x000fe400078e0041 */
[----:B------:R-:W-:Y:S02]  /*174f0*/  IMAD.MOV.U32 R73, RZ, RZ, R64 ;  /* 0x000000ffff497224 */ /* 0x000fe400078e0040 */
[----:B------:R-:W-:Y:S02]  /*17500*/  IMAD.MOV.U32 R65, RZ, RZ, R61 ;  /* 0x000000ffff417224 */ /* 0x000fe400078e003d */
[----:B------:R-:W-:-:S02]  /*17510*/  IMAD.MOV.U32 R64, RZ, RZ, R60 ;  /* 0x000000ffff407224 */ /* 0x000fc400078e003c */
[----:B------:R-:W-:Y:S01]  /*17520*/  IMAD.MOV.U32 R61, RZ, RZ, R57 ;  /* 0x000000ffff3d7224 */ /* 0x000fe200078e0039 */
[----:B------:R-:W-:Y:S01]  /*17530*/  MOV R57, R53 ;  /* 0x0000003500397202 */ /* 0x000fe20000000f00 */
        /* <DEDUP_REMOVED lines=9> */
[----:B------:R-:W-:Y:S02]  /*175d0*/  @!P2 IMAD.MOV.U32 R8, RZ, RZ, R3 ;  /* 0x000000ffff08a224 */ /* 0x000fe400078e0003 */
[----:B0-----:R-:W-:-:S02]  /*175e0*/  @!P2 IMAD.MOV.U32 R9, RZ, RZ, R4 ;  /* 0x000000ffff09a224 */ /* 0x001fc400078e0004 */
[----:B------:R-:W-:Y:S02]  /*175f0*/  IMAD.MOV.U32 R33, RZ, RZ, R28 ;  /* 0x000000ffff217224 */ /* 0x000fe400078e001c */
[----:B------:R-:W-:Y:S01]  /*17600*/  IMAD.MOV.U32 R69, RZ, RZ, R65 ;  /* 0x000000ffff457224 */ /* 0x000fe200078e0041 */
[----:B------:R-:W-:Y:S01]  /*17610*/  MOV R65, R61 ;  /* 0x0000003d00417202 */ /* 0x000fe20000000f00 */
[----:B------:R-:W-:Y:S02]  /*17620*/  IMAD.MOV.U32 R61, RZ, RZ, R57 ;  /* 0x000000ffff3d7224 */ /* 0x000fe400078e0039 */
[----:B------:R-:W-:Y:S02]  /*17630*/  IMAD.MOV.U32 R57, RZ, RZ, R53 ;  /* 0x000000ffff397224 */ /* 0x000fe400078e0035 */
[----:B------:R-:W-:-:S04]  /*17640*/  @!P2 IMAD.WIDE R8, R68, 0x4, R8 ;  /* 0x000000044408a825 */ /* 0x000fc800078e0208 */
[----:B------:R-:W-:Y:S02]  /*17650*/  IMAD.MOV.U32 R37, RZ, RZ, R29 ;  /* 0x000000ffff257224 */ /* 0x000fe400078e001d */
[----:B------:R-:W-:Y:S02]  /*17660*/  IMAD.MOV.U32 R53, RZ, RZ, R33 ;  /* 0x000000ffff357224 */ /* 0x000fe400078e0021 */
[----:B------:R-:W-:Y:S02]  /*17670*/  IMAD.MOV.U32 R29, RZ, RZ, R24 ;  /* 0x000000ffff1d7224 */ /* 0x000fe400078e0018 */
[----:B------:R-:W-:Y:S01]  /*17680*/  IMAD.MOV.U32 R68, RZ, RZ, R64 ;  /* 0x000000ffff447224 */ /* 0x000fe200078e0040 */
[----:B------:R-:W-:Y:S01]  /*17690*/  ISETP.GE.AND P0, PT, R89, UR4, PT ;  /* 0x0000000459007c0c */ /* 0x000fe2000bf06270 */
[----:B------:R-:W-:Y:S01]  /*176a0*/  IMAD.MOV.U32 R33, RZ, RZ, R14 ;  /* 0x000000ffff217224 */ /* 0x000fe200078e000e */
[----:B------:R-:W-:Y:S01]  /*176b0*/  @!P2 ST.E.64 desc[UR40][R8.64], R26 ;  /* 0x0000001a0800a985 */ /* 0x000fe2000c101b28 */
[----:B------:R-:W-:-:S02]  /*176c0*/  IMAD.MOV.U32 R64, RZ, RZ, R60 ;  /* 0x000000ffff407224 */ /* 0x000fc400078e003c */
[----:B------:R-:W-:Y:S01]  /*176d0*/  IMAD.MOV.U32 R14, RZ, RZ, R10 ;  /* 0x000000ffff0e7224 */ /* 0x000fe200078e000a */
[-C--:B------:R-:W-:Y:S01]  /*176e0*/  @!P3 LEA R10, P4, R84, R3.reuse, 0x2 ;  /* 0x00000003540ab211 */ /* 0x080fe200078810ff */
[----:B------:R-:W-:Y:S01]  /*176f0*/  IMAD.MOV.U32 R60, RZ, RZ, R56 ;  /* 0x000000ffff3c7224 */ /* 0x000fe200078e0038 */
[----:B------:R-:W-:Y:S01]  /*17700*/  ISETP.GE.AND P1, PT, R80, UR4, PT ;  /* 0x0000000450007c0c */ /* 0x000fe2000bf26270 */
[----:B------:R-:W-:Y:S01]  /*17710*/  IMAD.MOV.U32 R56, RZ, RZ, R52 ;  /* 0x000000ffff387224 */ /* 0x000fe200078e0034 */
[----:B------:R-:W4:Y:S01]  /*17720*/  LDL R24, [R1+0x168] ;  /* 0x0001680001187983 */ /* 0x000f220000100800 */
[----:B------:R-:W-:Y:S02]  /*17730*/  IMAD.MOV.U32 R52, RZ, RZ, R29 ;  /* 0x000000ffff347224 */ /* 0x000fe400078e001d */
[----:B------:R-:W-:Y:S01]  /*17740*/  IMAD.MOV.U32 R29, RZ, RZ, R11 ;  /* 0x000000ffff1d7224 */ /* 0x000fe200078e000b */
[----:B------:R-:W-:Y:S02]  /*17750*/  @!P3 LEA.HI.X R11, R84, R4, R92, 0x2, P4 ;  /* 0x00000004540bb211 */ /* 0x000fe400020f145c */
[----:B------:R-:W5:Y:S04]  /*17760*/  LDL R92, [R1+0x188] ;  /* 0x00018800015c7983 */ /* 0x000f680000100800 */
[----:B------:R-:W2:Y:S04]  /*17770*/  LDL R84, [R1+0x18c] ;  /* 0x00018c0001547983 */ /* 0x000ea80000100800 */
[----:B------:R0:W-:Y:S02]  /*17780*/  @!P3 ST.E.64 desc[UR40][R10.64], R30 ;  /* 0x0000001e0a00b985 */ /* 0x0001e4000c101b28 */
[----:B0-----:R-:W-:-:S04]  /*17790*/  @!P0 LEA R10, P4, R89, R3, 0x2 ;  /* 0x00000003590a8211 */ /* 0x001fc800078810ff */
[----:B-----5:R-:W-:Y:S02]  /*177a0*/  @!P0 LEA.HI.X R11, R89, R4, R92, 0x2, P4 ;  /* 0x00000004590b8211 */ /* 0x020fe400020f145c */
[----:B------:R-:W5:Y:S01]  /*177b0*/  LDL R89, [R1+0x184] ;  /* 0x0001840001597983 */ /* 0x000f620000100800 */
[----:B------:R-:W-:Y:S02]  /*177c0*/  ISETP.GE.AND P2, PT, R88, UR4, PT ;  /* 0x0000000458007c0c */ /* 0x000fe4000bf46270 */
[----:B------:R-:W-:-:S04]  /*177d0*/  @!P1 LEA R8, P5, R80, R3, 0x2 ;  /* 0x0000000350089211 */ /* 0x000fc800078a10ff */
[----:B--2---:R-:W-:-:S05]  /*177e0*/  @!P1 LEA.HI.X R9, R80, R4, R84, 0x2, P5 ;  /* 0x0000000450099211 */ /* 0x004fca00028f1454 */
[----:B------:R0:W-:Y:S02]  /*177f0*/  @!P1 ST.E.64 desc[UR40][R8.64], R34 ;  /* 0x0000002208009985 */ /* 0x0001e4000c101b28 */
[----:B0-----:R-:W-:-:S04]  /*17800*/  @!P2 LEA R8, P5, R88, R3, 0x2 ;  /* 0x000000035808a211 */ /* 0x001fc800078a10ff */
[----:B-----5:R-:W-:Y:S02]  /*17810*/  @!P2 LEA.HI.X R9, R88, R4, R89, 0x2, P5 ;  /* 0x000000045809a211 */ /* 0x020fe400028f1459 */
[----:B------:R-:W2:Y:S01]  /*17820*/  LDL R88, [R1+0x180] ;  /* 0x0001800001587983 */ /* 0x000ea20000100800 */
[----:B------:R-:W-:-:S03]  /*17830*/  ISETP.GE.AND P3, PT, R85, UR4, PT ;  /* 0x0000000455007c0c */ /* 0x000fc6000bf66270 */
[----:B------:R0:W-:Y:S10]  /*17840*/  @!P0 ST.E.64 desc[UR40][R10.64], R38 ;  /* 0x000000260a008985 */ /* 0x0001f4000c101b28 */
[----:B0-----:R-:W-:-:S04]  /*17850*/  @!P3 LEA R10, P4, R85, R3, 0x2 ;  /* 0x00000003550ab211 */ /* 0x001fc800078810ff */
[----:B--2---:R-:W-:Y:S02]  /*17860*/  @!P3 LEA.HI.X R11, R85, R4, R88, 0x2, P4 ;  /* 0x00000004550bb211 */ /* 0x004fe400020f1458 */
[----:B------:R-:W2:Y:S01]  /*17870*/  LDL R85, [R1+0x17c] ;  /* 0x00017c0001557983 */ /* 0x000ea20000100800 */
[----:B------:R-:W-:Y:S01]  /*17880*/  ISETP.GE.AND P1, PT, R81, UR4, PT ;  /* 0x0000000451007c0c */ /* 0x000fe2000bf26270 */
[----:B------:R-:W-:Y:S01]  /*17890*/  IMAD.MOV.U32 R84, RZ, RZ, R68 ;  /* 0x000000ffff547224 */ /* 0x000fe200078e0044 */
[----:B------:R-:W-:Y:S01]  /*178a0*/  MOV R80, R69 ;  /* 0x0000004500507202 */ /* 0x000fe20000000f00 */
[----:B------:R-:W-:Y:S02]  /*178b0*/  IMAD.MOV.U32 R68, RZ, RZ, R64 ;  /* 0x000000ffff447224 */ /* 0x000fe400078e0040 */
[----:B------:R-:W-:Y:S02]  /*178c0*/  IMAD.MOV.U32 R69, RZ, RZ, R65 ;  /* 0x000000ffff457224 */ /* 0x000fe400078e0041 */
[----:B------:R-:W-:-:S02]  /*178d0*/  IMAD.MOV.U32 R64, RZ, RZ, R60 ;  /* 0x000000ffff407224 */ /* 0x000fc400078e003c */
[----:B---3--:R-:W-:Y:S02]  /*178e0*/  IMAD.MOV.U32 R28, RZ, RZ, R15 ;  /* 0x000000ffff1c7224 */ /* 0x008fe400078e000f */
[----:B------:R-:W-:Y:S01]  /*178f0*/  IMAD.MOV.U32 R65, RZ, RZ, R61 ;  /* 0x000000ffff417224 */ /* 0x000fe200078e003d */
[----:B------:R0:W-:Y:S01]  /*17900*/  @!P2 ST.E.64 desc[UR40][R8.64], R42 ;  /* 0x0000002a0800a985 */ /* 0x0001e2000c101b28 */
[----:B------:R-:W-:Y:S02]  /*17910*/  IMAD.MOV.U32 R60, RZ, RZ, R56 ;  /* 0x000000ffff3c7224 */ /* 0x000fe400078e0038 */
[----:B------:R-:W-:Y:S01]  /*17920*/  IMAD.MOV.U32 R61, RZ, RZ, R57 ;  /* 0x000000ffff3d7224 */ /* 0x000fe200078e0039 */
[----:B------:R-:W-:Y:S01]  /*17930*/  ISETP.GE.AND P0, PT, R77, UR4, PT ;  /* 0x000000044d007c0c */ /* 0x000fe2000bf06270 */
[----:B------:R-:W-:Y:S01]  /*17940*/  IMAD.MOV.U32 R56, RZ, RZ, R52 ;  /* 0x000000ffff387224 */ /* 0x000fe200078e0034 */
[----:B------:R-:W-:Y:S01]  /*17950*/  MOV R52, R29 ;  /* 0x0000001d00347202 */ /* 0x000fe20000000f00 */
[----:B------:R-:W-:Y:S01]  /*17960*/  IMAD.MOV.U32 R57, RZ, RZ, R53 ;  /* 0x000000ffff397224 */ /* 0x000fe200078e0035 */
[----:B------:R-:W3:Y:S01]  /*17970*/  LDL R15, [R1+0x9c] ;  /* 0x00009c00010f7983 */ /* 0x000ee20000100800 */
[----:B------:R-:W-:-:S02]  /*17980*/  IMAD.MOV.U32 R53, RZ, RZ, R33 ;  /* 0x000000ffff357224 */ /* 0x000fc400078e0021 */
[----:B------:R-:W-:Y:S02]  /*17990*/  IMAD.MOV.U32 R93, RZ, RZ, R69 ;  /* 0x000000ffff5d7224 */ /* 0x000fe400078e0045 */
[----:B------:R-:W-:Y:S01]  /*179a0*/  IMAD.MOV.U32 R89, RZ, RZ, R68 ;  /* 0x000000ffff597224 */ /* 0x000fe200078e0044 */
[----:B0-----:R-:W-:Y:S01]  /*179b0*/  @!P1 LEA R8, P5, R81, R3, 0x2 ;  /* 0x0000000351089211 */ /* 0x001fe200078a10ff */
        /* <DEDUP_REMOVED lines=9> */
[----:B------:R-:W-:Y:S01]  /*17a50*/  IMAD.MOV.U32 R52, RZ, RZ, R33 ;  /* 0x000000ffff347224 */ /* 0x000fe200078e0021 */
[----:B--2---:R-:W-:Y:S01]  /*17a60*/  @!P1 LEA.HI.X R9, R81, R4, R85, 0x2, P5 ;  /* 0x0000000451099211 */ /* 0x004fe200028f1455 */
[----:B------:R-:W-:Y:S01]  /*17a70*/  IMAD.MOV.U32 R85, RZ, RZ, R69 ;  /* 0x000000ffff557224 */ /* 0x000fe200078e0045 */
[----:B------:R0:W-:Y:S01]  /*17a80*/  @!P3 ST.E.64 desc[UR40][R10.64], R46 ;  /* 0x0000002e0a00b985 */ /* 0x0001e2000c101b28 */
[----:B------:R-:W-:Y:S01]  /*17a90*/  IMAD.MOV.U32 R69, RZ, RZ, R64 ;  /* 0x000000ffff457224 */ /* 0x000fe200078e0040 */
[----:B------:R-:W-:Y:S01]  /*17aa0*/  MOV R64, R57 ;  /* 0x0000003900407202 */ /* 0x000fe20000000f00 */
[----:B------:R-:W-:Y:S01]  /*17ab0*/  IMAD.MOV.U32 R57, RZ, RZ, R52 ;  /* 0x000000ffff397224 */ /* 0x000fe200078e0034 */
[----:B------:R-:W-:Y:S01]  /*17ac0*/  ISETP.GE.AND P2, PT, R76, UR4, PT ;  /* 0x000000044c007c0c */ /* 0x000fe2000bf46270 */
[----:B------:R-:W2:Y:S01]  /*17ad0*/  LDL R52, [R1+0x14c] ;  /* 0x00014c0001347983 */ /* 0x000ea20000100800 */
[----:B------:R-:W-:-:S02]  /*17ae0*/  IMAD.MOV.U32 R88, RZ, RZ, R65 ;  /* 0x000000ffff587224 */ /* 0x000fc400078e0041 */
[----:B----4-:R-:W-:Y:S01]  /*17af0*/  IMAD.MOV.U32 R53, RZ, RZ, R24 ;  /* 0x000000ffff357224 */ /* 0x010fe200078e0018 */
[----:B------:R-:W4:Y:S01]  /*17b00*/  LDL R33, [R1+0x130] ;  /* 0x0001300001217983 */ /* 0x000f220000100800 */
[----:B------:R-:W-:Y:S02]  /*17b10*/  IMAD.MOV.U32 R81, RZ, RZ, R68 ;  /* 0x000000ffff517224 */ /* 0x000fe400078e0044 */
[----:B------:R-:W-:Y:S01]  /*17b20*/  IMAD.MOV.U32 R68, RZ, RZ, R61 ;  /* 0x000000ffff447224 */ /* 0x000fe200078e003d */
[C---:B0-----:R-:W-:Y:S01]  /*17b30*/  @!P0 LEA R10, P4, R77.reuse, R3, 0x2 ;  /* 0x000000034d0a8211 */ /* 0x041fe200078810ff */
[----:B------:R-:W-:Y:S02]  /*17b40*/  IMAD.MOV.U32 R65, RZ, RZ, R60 ;  /* 0x000000ffff417224 */ /* 0x000fe400078e003c */
[----:B------:R-:W-:Y:S01]  /*17b50*/  IMAD.MOV.U32 R29, RZ, RZ, R21 ;  /* 0x000000ffff1d7224 */ /* 0x000fe200078e0015 */
[----:B------:R-:W-:Y:S01]  /*17b60*/  @!P0 LEA.HI.X R11, R77, R4, R88, 0x2, P4 ;  /* 0x000000044d0b8211 */ /* 0x000fe200020f1458 */
[----:B------:R-:W-:Y:S01]  /*17b70*/  IMAD.MOV.U32 R28, RZ, RZ, R20 ;  /* 0x000000ffff1c7224 */ /* 0x000fe200078e0014 */
[----:B------:R0:W-:Y:S01]  /*17b80*/  @!P1 ST.E.64 desc[UR40][R8.64], R50 ;  /* 0x0000003208009985 */ /* 0x0001e2000c101b28 */
[----:B------:R-:W-:-:S02]  /*17b90*/  IMAD.MOV.U32 R61, RZ, RZ, R56 ;  /* 0x000000ffff3d7224 */ /* 0x000fc400078e0038 */
[----:B------:R-:W-:Y:S01]  /*17ba0*/  IMAD.MOV.U32 R60, RZ, RZ, R53 ;  /* 0x000000ffff3c7224 */ /* 0x000fe200078e0035 */
[----:B------:R-:W-:Y:S01]  /*17bb0*/  ISETP.GE.AND P3, PT, R73, UR4, PT ;  /* 0x0000000449007c0c */ /* 0x000fe2000bf66270 */
[----:B------:R-:W-:Y:S01]  /*17bc0*/  IMAD.MOV.U32 R77, RZ, RZ, R69 ;  /* 0x000000ffff4d7224 */ /* 0x000fe200078e0045 */
[----:B------:R-:W5:Y:S01]  /*17bd0*/  LDL R24, [R1+0x138] ;  /* 0x0001380001187983 */ /* 0x000f620000100800 */
[----:B------:R-:W-:Y:S02]  /*17be0*/  IMAD.MOV.U32 R69, RZ, RZ, R68 ;  /* 0x000000ffff457224 */ /* 0x000fe400078e0044 */
[----:B------:R-:W-:Y:S01]  /*17bf0*/  IMAD.MOV.U32 R68, RZ, RZ, R65 ;  /* 0x000000ffff447224 */ /* 0x000fe200078e0041 */
[----:B------:R-:W3:Y:S01]  /*17c00*/  LDL R20, [R1+0xa0] ;  /* 0x0000a00001147983 */ /* 0x000ee20000100800 */
[----:B------:R-:W-:Y:S02]  /*17c10*/  IMAD.MOV.U32 R56, RZ, RZ, R29 ;  /* 0x000000ffff387224 */ /* 0x000fe400078e001d */
[----:B------:R-:W-:Y:S01]  /*17c20*/  IMAD.MOV.U32 R65, RZ, RZ, R64 ;  /* 0x000000ffff417224 */ /* 0x000fe200078e0040 */
[C---:B0-----:R-:W-:Y:S01]  /*17c30*/  @!P2 LEA R8, P5, R76.reuse, R3, 0x2 ;  /* 0x000000034c08a211 */ /* 0x041fe200078a10ff */
[----:B------:R-:W-:Y:S01]  /*17c40*/  IMAD.MOV.U32 R53, RZ, RZ, R28 ;  /* 0x000000ffff357224 */ /* 0x000fe200078e001c */
[----:B------:R0:W-:Y:S01]  /*17c50*/  @!P0 ST.E.64 desc[UR40][R10.64], R54 ;  /* 0x000000360a008985 */ /* 0x0001e2000c101b28 */
[----:B------:R-:W-:Y:S01]  /*17c60*/  IMAD.MOV.U32 R64, RZ, RZ, R61 ;  /* 0x000000ffff407224 */ /* 0x000fe200078e003d */
[----:B------:R-:W-:Y:S01]  /*17c70*/  MOV R61, R60 ;  /* 0x0000003c003d7202 */ /* 0x000fe20000000f00 */
[----:B------:R-:W-:Y:S01]  /*17c80*/  IMAD.MOV.U32 R60, RZ, RZ, R57 ;  /* 0x000000ffff3c7224 */ /* 0x000fe200078e0039 */
[----:B------:R-:W-:Y:S01]  /*17c90*/  @!P2 LEA.HI.X R9, R76, R4, R77, 0x2, P5 ;  /* 0x000000044c09a211 */ /* 0x000fe200028f144d */
[----:B------:R-:W-:Y:S01]  /*17ca0*/  IMAD.MOV.U32 R57, RZ, RZ, R56 ;  /* 0x000000ffff397224 */ /* 0x000fe200078e0038 */
[----:B------:R-:W-:Y:S01]  /*17cb0*/  ISETP.GE.AND P1, PT, R72, UR4, PT ;  /* 0x0000000448007c0c */ /* 0x000fe2000bf26270 */
[----:B------:R-:W-:Y:S01]  /*17cc0*/  IMAD.MOV.U32 R56, RZ, RZ, R53 ;  /* 0x000000ffff387224 */ /* 0x000fe200078e0035 */
[----:B------:R-:W4:Y:S04]  /*17cd0*/  LDL R21, [R1+0xa4] ;  /* 0x0000a40001157983 */ /* 0x000f280000100800 */
[----:B------:R-:W4:Y:S04]  /*17ce0*/  LDL R29, [R1+0x98] ;  /* 0x00009800011d7983 */ /* 0x000f280000100800 */
[----:B------:R-:W4:Y:S01]  /*17cf0*/  LDL R28, [R1+0x94] ;  /* 0x00009400011c7983 */ /* 0x000f220000100800 */
[----:B--2---:R-:W-:-:S02]  /*17d00*/  IMAD.MOV.U32 R53, RZ, RZ, R52 ;  /* 0x000000ffff357224 */ /* 0x004fc400078e0034 */
[----:B------:R-:W-:Y:S02]  /*17d10*/  IMAD.MOV.U32 R52, RZ, RZ, R49 ;  /* 0x000000ffff347224 */ /* 0x000fe400078e0031 */
[----:B------:R-:W-:Y:S02]  /*17d20*/  IMAD.MOV.U32 R49, RZ, RZ, R48 ;  /* 0x000000ffff317224 */ /* 0x000fe400078e0030 */
[----:B------:R-:W-:Y:S02]  /*17d30*/  IMAD.MOV.U32 R48, RZ, RZ, R45 ;  /* 0x000000ffff307224 */ /* 0x000fe400078e002d */
[----:B------:R-:W-:Y:S02]  /*17d40*/  IMAD.MOV.U32 R45, RZ, RZ, R44 ;  /* 0x000000ffff2d7224 */ /* 0x000fe400078e002c */
[----:B------:R-:W-:Y:S02]  /*17d50*/  IMAD.MOV.U32 R44, RZ, RZ, R41 ;  /* 0x000000ffff2c7224 */ /* 0x000fe400078e0029 */
[----:B------:R-:W-:-:S02]  /*17d60*/  IMAD.MOV.U32 R41, RZ, RZ, R40 ;  /* 0x000000ffff297224 */ /* 0x000fc400078e0028 */
[----:B------:R-:W2:Y:S01]  /*17d70*/  LDL R40, [R1+0x154] ;  /* 0x0001540001287983 */ /* 0x000ea20000100800 */
        /* <DEDUP_REMOVED lines=11> */
[----:B------:R-:W-:Y:S01]  /*17e30*/  MOV R49, R48 ;  /* 0x0000003000317202 */ /* 0x000fe20000000f00 */
[----:B------:R-:W-:-:S02]  /*17e40*/  IMAD.MOV.U32 R48, RZ, RZ, R45 ;  /* 0x000000ffff307224 */ /* 0x000fc400078e002d */
[----:B------:R-:W-:Y:S02]  /*17e50*/  IMAD.MOV.U32 R45, RZ, RZ, R44 ;  /* 0x000000ffff2d7224 */ /* 0x000fe400078e002c */
[----:B------:R-:W-:Y:S02]  /*17e60*/  IMAD.MOV.U32 R44, RZ, RZ, R41 ;  /* 0x000000ffff2c7224 */ /* 0x000fe400078e0029 */
[----:B--2---:R-:W-:Y:S02]  /*17e70*/  IMAD.MOV.U32 R41, RZ, RZ, R40 ;  /* 0x000000ffff297224 */ /* 0x004fe400078e0028 */
[----:B------:R-:W2:Y:S01]  /*17e80*/  LDL R40, [R1+0xac] ;  /* 0x0000ac0001287983 */ /* 0x000ea20000100800 */
[----:B0-----:R-:W-:-:S04]  /*17e90*/  @!P3 LEA R10, P4, R73, R3, 0x2 ;  /* 0x00000003490ab211 */ /* 0x001fc800078810ff */
[----:B------:R-:W-:Y:S01]  /*17ea0*/  @!P3 LEA.HI.X R11, R73, R4, R76, 0x2, P4 ;  /* 0x00000004490bb211 */ /* 0x000fe200020f144c */
[----:B------:R-:W-:Y:S02]  /*17eb0*/  IMAD.MOV.U32 R73, RZ, RZ, R69 ;  /* 0x000000ffff497224 */ /* 0x000fe400078e0045 */
        /* <DEDUP_REMOVED lines=9> */
[----:B------:R-:W-:Y:S02]  /*17f50*/  IMAD.MOV.U32 R52, RZ, RZ, R49 ;  /* 0x000000ffff347224 */ /* 0x000fe400078e0031 */
[----:B------:R-:W-:Y:S02]  /*17f60*/  IMAD.MOV.U32 R49, RZ, RZ, R48 ;  /* 0x000000ffff317224 */ /* 0x000fe400078e0030 */
[----:B------:R-:W-:Y:S01]  /*17f70*/  IMAD.MOV.U32 R48, RZ, RZ, R45 ;  /* 0x000000ffff307224 */ /* 0x000fe200078e002d */
[----:B------:R0:W-:Y:S01]  /*17f80*/  @!P2 ST.E.64 desc[UR40][R8.64], R58 ;  /* 0x0000003a0800a985 */ /* 0x0001e2000c101b28 */
[----:B------:R-:W-:-:S02]  /*17f90*/  IMAD.MOV.U32 R45, RZ, RZ, R44 ;  /* 0x000000ffff2d7224 */ /* 0x000fc400078e002c */
[----:B------:R-:W-:Y:S01]  /*17fa0*/  IMAD.MOV.U32 R44, RZ, RZ, R41 ;  /* 0x000000ffff2c7224 */ /* 0x000fe200078e0029 */
[----:B0-----:R-:W-:-:S04]  /*17fb0*/  @!P1 LEA R8, P5, R72, R3, 0x2 ;  /* 0x0000000348089211 */ /* 0x001fc800078a10ff */
[----:B------:R-:W-:Y:S02]  /*17fc0*/  @!P1 LEA.HI.X R9, R72, R4, R73, 0x2, P5 ;  /* 0x0000000448099211 */ /* 0x000fe400028f1449 */
[----:B------:R-:W-:Y:S01]  /*17fd0*/  MOV R72, R57 ;  /* 0x0000003900487202 */ /* 0x000fe20000000f00 */
[----:B------:R-:W-:Y:S02]  /*17fe0*/  IMAD.MOV.U32 R57, RZ, RZ, R49 ;  /* 0x000000ffff397224 */ /* 0x000fe400078e0031 */
[----:B--2---:R-:W-:Y:S02]  /*17ff0*/  IMAD.MOV.U32 R41, RZ, RZ, R40 ;  /* 0x000000ffff297224 */ /* 0x004fe400078e0028 */
[----:B------:R-:W-:Y:S01]  /*18000*/  IMAD.MOV.U32 R40, RZ, RZ, R37 ;  /* 0x000000ffff287224 */ /* 0x000fe200078e0025 */
[----:B------:R-:W-:Y:S01]  /*18010*/  MOV R37, R36 ;  /* 0x0000002400257202 */ /* 0x000fe20000000f00 */
[----:B------:R-:W-:Y:S02]  /*18020*/  IMAD.MOV.U32 R36, RZ, RZ, R32 ;  /* 0x000000ffff247224 */ /* 0x000fe400078e0020 */
[----:B------:R-:W-:-:S02]  /*18030*/  IMAD.MOV.U32 R32, RZ, RZ, R25 ;  /* 0x000000ffff207224 */ /* 0x000fc400078e0019 */
[----:B------:R-:W-:Y:S02]  /*18040*/  IMAD.MOV.U32 R25, RZ, RZ, R13 ;  /* 0x000000ffff197224 */ /* 0x000fe400078e000d */
[----:B------:R-:W-:Y:S02]  /*18050*/  IMAD.MOV.U32 R13, RZ, RZ, R12 ;  /* 0x000000ffff0d7224 */ /* 0x000fe400078e000c */
[----:B------:R-:W-:Y:S01]  /*18060*/  IMAD.MOV.U32 R49, RZ, RZ, R37 ;  /* 0x000000ffff317224 */ /* 0x000fe200078e0025 */
[----:B------:R-:W2:Y:S04]  /*18070*/  LDL R12, [R1+0x12c] ;  /* 0x00012c00010c7983 */ /* 0x000ea80000100800 */
[----:B------:R-:W5:Y:S01]  /*18080*/  LDL R37, [R1+0x134] ;  /* 0x0001340001257983 */ /* 0x000f620000100800 */
[----:B------:R-:W-:Y:S01]  /*18090*/  ISETP.GE.AND P0, PT, R80, UR4, PT ;  /* 0x0000000450007c0c */ /* 0x000fe2000bf06270 */
[----:B------:R-:W-:-:S02]  /*180a0*/  IMAD.MOV.U32 R88, RZ, RZ, R65 ;  /* 0x000000ffff587224 */ /* 0x000fc400078e0041 */
[----:B------:R0:W-:Y:S01]  /*180b0*/  @!P3 ST.E.64 desc[UR40][R10.64], R62 ;  /* 0x0000003e0a00b985 */ /* 0x0001e2000c101b28 */
[----:B------:R-:W-:Y:S02]  /*180c0*/  IMAD.MOV.U32 R77, RZ, RZ, R68 ;  /* 0x000000ffff4d7224 */ /* 0x000fe400078e0044 */
[----:B------:R-:W-:Y:S02]  /*180d0*/  IMAD.MOV.U32 R65, RZ, RZ, R60 ;  /* 0x000000ffff417224 */ /* 0x000fe400078e003c */
[----:B------:R-:W-:Y:S02]  /*180e0*/  IMAD.MOV.U32 R76, RZ, RZ, R61 ;  /* 0x000000ffff4c7224 */ /* 0x000fe400078e003d */
[----:B------:R-:W-:Y:S02]  /*180f0*/  IMAD.MOV.U32 R60, RZ, RZ, R56 ;  /* 0x000000ffff3c7224 */ /* 0x000fe400078e0038 */
[----:B------:R-:W-:Y:S02]  /*18100*/  IMAD.MOV.U32 R68, RZ, RZ, R53 ;  /* 0x000000ffff447224 */ /* 0x000fe400078e0035 */
[----:B------:R-:W-:Y:S01]  /*18110*/  IMAD.MOV.U32 R73, RZ, RZ, R69 ;  /* 0x000000ffff497224 */ /* 0x000fe200078e0045 */
[----:B0-----:R-:W-:Y:S01]  /*18120*/  @!P0 LEA R10, P4, R80, R3, 0x2 ;  /* 0x00000003500a8211 */ /* 0x001fe200078810ff */
[----:B------:R-:W-:-:S02]  /*18130*/  IMAD.MOV.U32 R61, RZ, RZ, R48 ;  /* 0x000000ffff3d7224 */ /* 0x000fc400078e0030 */
[----:B------:R-:W-:Y:S01]  /*18140*/  IMAD.MOV.U32 R56, RZ, RZ, R45 ;  /* 0x000000ffff387224 */ /* 0x000fe200078e002d */
[----:B------:R-:W-:Y:S01]  /*18150*/  @!P0 LEA.HI.X R11, R80, R4, R88, 0x2, P4 ;  /* 0x00000004500b8211 */ /* 0x000fe200020f1458 */
        /* <DEDUP_REMOVED lines=11> */
[----:B------:R-:W4:Y:S01]  /*18210*/  LDL R25, [R1+0x124] ;  /* 0x0001240001197983 */ /* 0x000f220000100800 */
[----:B------:R-:W-:-:S02]  /*18220*/  IMAD.MOV.U32 R56, RZ, RZ, R48 ;  /* 0x000000ffff387224 */ /* 0x000fc400078e0030 */
[----:B------:R-:W-:Y:S02]  /*18230*/  IMAD.MOV.U32 R72, RZ, RZ, R64 ;  /* 0x000000ffff487224 */ /* 0x000fe400078e0040 */
[----:B------:R-:W-:Y:S01]  /*18240*/  IMAD.MOV.U32 R64, RZ, RZ, R53 ;  /* 0x000000ffff407224 */ /* 0x000fe200078e0035 */
[----:B------:R-:W-:Y:S01]  /*18250*/  MOV R53, R52 ;  /* 0x0000003400357202 */ /* 0x000fe20000000f00 */
[----:B------:R-:W-:Y:S01]  /*18260*/  IMAD.MOV.U32 R52, RZ, RZ, R44 ;  /* 0x000000ffff347224 */ /* 0x000fe200078e002c */
[----:B------:R-:W-:Y:S02]  /*18270*/  MOV R40, R36 ;  /* 0x0000002400287202 */ /* 0x000fe40000000f00 */
[----:B------:R-:W4:Y:S01]  /*18280*/  LDL R36, [R1+0x120] ;  /* 0x0001200001247983 */ /* 0x000f220000100800 */
[----:B--2---:R-:W-:Y:S02]  /*18290*/  IMAD.MOV.U32 R41, RZ, RZ, R12 ;  /* 0x000000ffff297224 */ /* 0x004fe400078e000c */
[----:B-----5:R-:W-:-:S02]  /*182a0*/  IMAD.MOV.U32 R48, RZ, RZ, R37 ;  /* 0x000000ffff307224 */ /* 0x020fc400078e0025 */
[----:B------:R-:W-:Y:S02]  /*182b0*/  IMAD.MOV.U32 R37, RZ, RZ, R24 ;  /* 0x000000ffff257224 */ /* 0x000fe400078e0018 */
[----:B---3--:R-:W-:Y:S02]  /*182c0*/  IMAD.MOV.U32 R24, RZ, RZ, R20 ;  /* 0x000000ffff187224 */ /* 0x008fe400078e0014 */
[----:B------:R-:W-:Y:S02]  /*182d0*/  IMAD.MOV.U32 R20, RZ, RZ, R14 ;  /* 0x000000ffff147224 */ /* 0x000fe400078e000e */
[----:B------:R-:W-:Y:S01]  /*182e0*/  IMAD.MOV.U32 R44, RZ, RZ, R41 ;  /* 0x000000ffff2c7224 */ /* 0x000fe200078e0029 */
[----:B------:R-:W2:Y:S01]  /*182f0*/  LDL R14, [R1+0xa8] ;  /* 0x0000a800010e7983 */ /* 0x000ea20000100800 */
[----:B----4-:R-:W-:Y:S02]  /*18300*/  IMAD.MOV.U32 R41, RZ, RZ, R33 ;  /* 0x000000ffff297224 */ /* 0x010fe400078e0021 */
[----:B------:R-:W-:-:S02]  /*18310*/  IMAD.MOV.U32 R33, RZ, RZ, R21 ;  /* 0x000000ffff217224 */ /* 0x000fc400078e0015 */
[----:B------:R-:W-:Y:S02]  /*18320*/  IMAD.MOV.U32 R21, RZ, RZ, R15 ;  /* 0x000000ffff157224 */ /* 0x000fe400078e000f */
[----:B------:R-:W3:Y:S01]  /*18330*/  LDL R15, [R1+0x140] ;  /* 0x00014000010f7983 */ /* 0x000ee20000100800 */
[C---:B------:R-:W-:Y:S02]  /*18340*/  ISETP.GE.AND P2, PT, R84.reuse, UR4, PT ;  /* 0x0000000454007c0c */ /* 0x040fe4000bf46270 */
[----:B------:R-:W-:Y:S01]  /*18350*/  ISETP.GE.AND P3, PT, R93, UR4, PT ;  /* 0x000000045d007c0c */ /* 0x000fe2000bf66270 */
[----:B------:R-:W-:Y:S01]  /*18360*/  @!P1 ST.E.64 desc[UR40][R8.64], R66 ;  /* 0x0000004208009985 */ /* 0x000fe2000c101b28 */
[----:B------:R-:W-:Y:S01]  /*18370*/  ISETP.GE.AND P1, PT, R89, UR4, PT ;  /* 0x0000000459007c0c */ /* 0x000fe2000bf26270 */
[----:B------:R-:W-:Y:S02]  /*18380*/  IMAD.MOV.U32 R32, RZ, RZ, R13 ;  /* 0x000000ffff207224 */ /* 0x000fe400078e000d */
[----:B------:R0:W-:Y:S06]  /*18390*/  @!P0 ST.E.64 desc[UR40][R10.64], R70 ;  /* 0x000000460a008985 */ /* 0x0001ec000c101b28 */
[----:B------:R-:W-:-:S04]  /*183a0*/  @!P2 LEA R12, P5, R84, R3, 0x2 ;  /* 0x00000003540ca211 */ /* 0x000fc800078a10ff */
[----:B------:R-:W-:Y:S01]  /*183b0*/  @!P2 LEA.HI.X R13, R84, R4, R88, 0x2, P5 ;  /* 0x00000004540da211 */ /* 0x000fe200028f1458 */
[----:B------:R-:W-:Y:S01]  /*183c0*/  IMAD.MOV.U32 R88, RZ, RZ, R68 ;  /* 0x000000ffff587224 */ /* 0x000fe200078e0044 */
[----:B------:R-:W-:Y:S01]  /*183d0*/  ISETP.GE.AND P0, PT, R85, UR4, PT ;  /* 0x0000000455007c0c */ /* 0x000fe2000bf06270 */
[----:B------:R-:W-:Y:S02]  /*183e0*/  IMAD.MOV.U32 R68, RZ, RZ, R52 ;  /* 0x000000ffff447224 */ /* 0x000fe400078e0034 */
[----:B------:R-:W-:Y:S02]  /*183f0*/  IMAD.MOV.U32 R52, RZ, RZ, R48 ;  /* 0x000000ffff347224 */ /* 0x000fe400078e0030 */
[----:B------:R-:W-:Y:S01]  /*18400*/  IMAD.MOV.U32 R48, RZ, RZ, R41 ;  /* 0x000000ffff307224 */ /* 0x000fe200078e0029 */
[----:B------:R-:W-:Y:S01]  /*18410*/  MOV R96, R80 ;  /* 0x0000005000607202 */ /* 0x000fe20000000f00 */
[----:B------:R1:W-:Y:S01]  /*18420*/  @!P2 ST.E.64 desc[UR40][R12.64], R74 ;  /* 0x0000004a0c00a985 */ /* 0x0003e2000c101b28 */
[----:B------:R-:W-:Y:S01]  /*18430*/  ISETP.GE.AND P2, PT, R81, UR4, PT ;  /* 0x0000000451007c0c */ /* 0x000fe2000bf46270 */
[----:B------:R-:W-:Y:S01]  /*18440*/  IMAD.MOV.U32 R84, RZ, RZ, R64 ;  /* 0x000000ffff547224 */ /* 0x000fe200078e0040 */
[----:B------:R-:W-:Y:S01]  /*18450*/  MOV R80, R20 ;  /* 0x0000001400507202 */ /* 0x000fe20000000f00 */
[----:B------:R-:W-:Y:S01]  /*18460*/  IMAD.MOV.U32 R92, RZ, RZ, R72 ;  /* 0x000000ffff5c7224 */ /* 0x000fe200078e0048 */
[----:B------:R-:W-:Y:S01]  /*18470*/  @!P1 LEA R20, P5, R89, R3, 0x2 ;  /* 0x0000000359149211 */ /* 0x000fe200078a10ff */
[----:B------:R-:W-:-:S02]  /*18480*/  IMAD.MOV.U32 R72, RZ, RZ, R56 ;  /* 0x000000ffff487224 */ /* 0x000fc400078e0038 */
[----:B------:R-:W-:Y:S02]  /*18490*/  IMAD.MOV.U32 R56, RZ, RZ, R37 ;  /* 0x000000ffff387224 */ /* 0x000fe400078e0025 */
[----:B------:R-:W-:Y:S02]  /*184a0*/  IMAD.MOV.U32 R37, RZ, RZ, R33 ;  /* 0x000000ffff257224 */ /* 0x000fe400078e0021 */
[----:B------:R-:W-:Y:S01]  /*184b0*/  IMAD.MOV.U32 R33, RZ, RZ, R21 ;  /* 0x000000ffff217224 */ /* 0x000fe200078e0015 */
[----:B------:R-:W-:Y:S02]  /*184c0*/  @!P1 LEA.HI.X R21, R89, R4, R92, 0x2, P5 ;  /* 0x0000000459159211 */ /* 0x000fe400028f145c */
[----:B0-----:R-:W-:-:S04]  /*184d0*/  @!P2 LEA R10, P5, R81, R3, 0x2 ;  /* 0x00000003510aa211 */ /* 0x001fc800078a10ff */
[----:B------:R-:W-:Y:S01]  /*184e0*/  @!P2 LEA.HI.X R11, R81, R4, R84, 0x2, P5 ;  /* 0x00000004510ba211 */ /* 0x000fe200028f1454 */
[----:B--2---:R-:W-:Y:S01]  /*184f0*/  IMAD.MOV.U32 R41, RZ, RZ, R14 ;  /* 0x000000ffff297224 */ /* 0x004fe200078e000e */
[----:B------:R-:W-:Y:S01]  /*18500*/  @!P3 LEA R14, P4, R93, R3, 0x2 ;  /* 0x000000035d0eb211 */ /* 0x000fe200078810ff */
[----:B---3--:R-:W-:-:S03]  /*18510*/  IMAD.MOV.U32 R64, RZ, RZ, R15 ;  /* 0x000000ffff407224 */ /* 0x008fc600078e000f */
[----:B------:R-:W-:Y:S02]  /*18520*/  @!P3 LEA.HI.X R15, R93, R4, R96, 0x2, P4 ;  /* 0x000000045d0fb211 */ /* 0x000fe400020f1460 */
[----:B------:R-:W-:-:S03]  /*18530*/  @!P0 LEA R8, P4, R85, R3, 0x2 ;  /* 0x0000000355088211 */ /* 0x000fc600078810ff */
[----:B------:R0:W-:Y:S01]  /*18540*/  @!P3 ST.E.64 desc[UR40][R14.64], R78 ;  /* 0x0000004e0e00b985 */ /* 0x0001e2000c101b28 */
[----:B------:R-:W-:Y:S02]  /*18550*/  ISETP.GE.AND P3, PT, R77, UR4, PT ;  /* 0x000000044d007c0c */ /* 0x000fe4000bf66270 */
[----:B------:R-:W-:Y:S01]  /*18560*/  @!P0 LEA.HI.X R9, R85, R4, R88, 0x2, P4 ;  /* 0x0000000455098211 */ /* 0x000fe200020f1458 */
[----:B------:R2:W-:Y:S01]  /*18570*/  @!P1 ST.E.64 desc[UR40][R20.64], R82 ;  /* 0x0000005214009985 */ /* 0x0005e2000c101b28 */
[----:B------:R-:W-:-:S03]  /*18580*/  ISETP.GE.AND P1, PT, R73, UR4, PT ;  /* 0x0000000449007c0c */ /* 0x000fc6000bf26270 */
[----:B------:R3:W-:Y:S01]  /*18590*/  @!P0 ST.E.64 desc[UR40][R8.64], R86 ;  /* 0x0000005608008985 */ /* 0x0007e2000c101b28 */
[----:B------:R-:W-:-:S03]  /*185a0*/  ISETP.GE.AND P0, PT, R69, UR4, PT ;  /* 0x0000000445007c0c */ /* 0x000fc6000bf06270 */
[----:B------:R4:W-:Y:S01]  /*185b0*/  @!P2 ST.E.64 desc[UR40][R10.64], R90 ;  /* 0x0000005a0a00a985 */ /* 0x0009e2000c101b28 */
[----:B------:R-:W-:Y:S02]  /*185c0*/  ISETP.GE.AND P2, PT, R65, UR4, PT ;  /* 0x0000000441007c0c */ /* 0x000fe4000bf46270 */
[----:B-1----:R-:W-:-:S03]  /*185d0*/  @!P3 LEA R12, P4, R77, R3, 0x2 ;  /* 0x000000034d0cb211 */ /* 0x002fc600078810ff */
[-C--:B0-----:R-:W-:Y:S02]  /*185e0*/  @!P1 LEA R14, P5, R73, R3.reuse, 0x2 ;  /* 0x00000003490e9211 */ /* 0x081fe400078a10ff */
[-C--:B------:R-:W-:Y:S02]  /*185f0*/  @!P3 LEA.HI.X R13, R77, R4.reuse, R80, 0x2, P4 ;  /* 0x000000044d0db211 */ /* 0x080fe400020f1450 */
        /* <DEDUP_REMOVED lines=8> */
[----:B------:R-:W-:Y:S02]  /*18680*/  @!P2 LEA.HI.X R9, R65, R4, R68, 0x2, P1 ;  /* 0x000000044109a211 */ /* 0x000fe400008f1444 */
[----:B------:R-:W-:Y:S01]  /*18690*/  ISETP.GE.AND P1, PT, R53, UR4, PT ;  /* 0x0000000435007c0c */ /* 0x000fe2000bf26270 */
[----:B------:R2:W-:Y:S01]  /*186a0*/  @!P0 ST.E.64 desc[UR40][R20.64], R102 ;  /* 0x0000006614008985 */ /* 0x0005e2000c101b28 */
[----:B----4-:R-:W-:-:S03]  /*186b0*/  @!P4 LEA R10, P0, R61, R3, 0x2 ;  /* 0x000000033d0ac211 */ /* 0x010fc600078010ff */
[----:B------:R3:W-:Y:S01]  /*186c0*/  @!P2 ST.E.64 desc[UR40][R8.64], R106 ;  /* 0x0000006a0800a985 */ /* 0x0007e2000c101b28 */
[-C--:B0-----:R-:W-:Y:S02]  /*186d0*/  @!P3 LEA R12, P5, R57, R3.reuse, 0x2 ;  /* 0x00000003390cb211 */ /* 0x081fe400078a10ff */
[----:B------:R-:W-:Y:S02]  /*186e0*/  ISETP.GE.AND P2, PT, R49, UR4, PT ;  /* 0x0000000431007c0c */ /* 0x000fe4000bf46270 */
[-C--:B------:R-:W-:Y:S02]  /*186f0*/  @!P4 LEA.HI.X R11, R61, R4.reuse, R64, 0x2, P0 ;  /* 0x000000043d0bc211 */ /* 0x080fe400000f1440 */
[----:B------:R-:W-:Y:S02]  /*18700*/  ISETP.GE.AND P0, PT, R45, UR4, PT ;  /* 0x000000042d007c0c */ /* 0x000fe4000bf06270 */
[----:B------:R-:W-:Y:S01]  /*18710*/  @!P3 LEA.HI.X R13, R57, R4, R60, 0x2, P5 ;  /* 0x00000004390db211 */ /* 0x000fe200028f143c */
[----:B------:R0:W-:Y:S01]  /*18720*/  @!P4 ST.E.64 desc[UR40][R10.64], R110 ;  /* 0x0000006e0a00c985 */ /* 0x0001e2000c101b28 */
[----:B-1----:R-:W-:-:S03]  /*18730*/  @!P1 LEA R14, P4, R53, R3, 0x2 ;  /* 0x00000003350e9211 */ /* 0x002fc600078810ff */
[----:B------:R1:W-:Y:S01]  /*18740*/  @!P3 ST.E.64 desc[UR40][R12.64], R114 ;  /* 0x000000720c00b985 */ /* 0x0003e2000c101b28 */
[----:B------:R-:W-:Y:S02]  /*18750*/  ISETP.GE.AND P3, PT, R41, UR4, PT ;  /* 0x0000000429007c0c */ /* 0x000fe4000bf66270 */
[-C--:B------:R-:W-:Y:S02]  /*18760*/  @!P1 LEA.HI.X R15, R53, R4.reuse, R56, 0x2, P4 ;  /* 0x00000004350f9211 */ /* 0x080fe400020f1438 */
[-C--:B--2---:R-:W-:Y:S02]  /*18770*/  @!P2 LEA R20, P5, R49, R3.reuse, 0x2 ;  /* 0x000000033114a211 */ /* 0x084fe400078a10ff */
[----:B---3--:R-:W-:Y:S01]  /*18780*/  @!P0 LEA R8, P4, R45, R3, 0x2 ;  /* 0x000000032d088211 */ /* 0x008fe200078810ff */
[----:B------:R2:W-:Y:S01]  /*18790*/  @!P1 ST.E.64 desc[UR40][R14.64], R118 ;  /* 0x000000760e009985 */ /* 0x0005e2000c101b28 */
[----:B------:R-:W-:Y:S02]  /*187a0*/  @!P2 LEA.HI.X R21, R49, R4, R52, 0x2, P5 ;  /* 0x000000043115a211 */ /* 0x000fe400028f1434 */
[----:B------:R-:W-:-:S02]  /*187b0*/  ISETP.GE.AND P1, PT, R37, UR4, PT ;  /* 0x0000000425007c0c */ /* 0x000fc4000bf26270 */
[-C--:B------:R-:W-:Y:S02]  /*187c0*/  @!P0 LEA.HI.X R9, R45, R4.reuse, R48, 0x2, P4 ;  /* 0x000000042d098211 */ /* 0x080fe400020f1430 */
[----:B------:R-:W-:Y:S01]  /*187d0*/  ISETP.GE.AND P4, PT, R24, UR4, PT ;  /* 0x0000000418007c0c */ /* 0x000fe2000bf86270 */
[----:B------:R3:W-:Y:S01]  /*187e0*/  @!P2 ST.E.64 desc[UR40][R20.64], R122 ;  /* 0x0000007a1400a985 */ /* 0x0007e2000c101b28 */
[----:B0-----:R-:W-:Y:S02]  /*187f0*/  @!P3 LEA R10, P5, R41, R3, 0x2 ;  /* 0x00000003290ab211 */ /* 0x001fe400078a10ff */
[----:B------:R-:W-:Y:S01]  /*18800*/  ISETP.GE.AND P2, PT, R33, UR4, PT ;  /* 0x0000000421007c0c */ /* 0x000fe2000bf46270 */
[----:B------:R0:W-:Y:S01]  /*18810*/  @!P0 ST.E.64 desc[UR40][R8.64], R126 ;  /* 0x0000007e08008985 */ /* 0x0001e2000c101b28 */
[----:B------:R-:W-:Y:S02]  /*18820*/  ISETP.GE.AND P0, PT, R29, UR4, PT ;  /* 0x000000041d007c0c */ /* 0x000fe4000bf06270 */
[----:B------:R-:W-:-:S02]  /*18830*/  @!P3 LEA.HI.X R11, R41, R4, R44, 0x2, P5 ;  /* 0x00000004290bb211 */ /* 0x000fc400028f142c */
[----:B-1----:R-:W-:-:S03]  /*18840*/  @!P1 LEA R12, P5, R37, R3, 0x2 ;  /* 0x00000003250c9211 */ /* 0x002fc600078a10ff */
[----:B------:R0:W-:Y:S01]  /*18850*/  @!P3 ST.E.64 desc[UR40][R10.64], R130 ;  /* 0x000000820a00b985 */ /* 0x0001e2000c101b28 */
[CC--:B--2---:R-:W-:Y:S02]  /*18860*/  @!P4 LEA R14, P3, R24.reuse, R3.reuse, 0x2 ;  /* 0x00000003180ec211 */ /* 0x0c4fe400078610ff */
[-C--:B------:R-:W-:Y:S02]  /*18870*/  @!P1 LEA.HI.X R13, R37, R4.reuse, R40, 0x2, P5 ;  /* 0x00000004250d9211 */ /* 0x080fe400028f1428 */
[-C--:B---3--:R-:W-:Y:S02]  /*18880*/  @!P2 LEA R20, P5, R33, R3.reuse, 0x2 ;  /* 0x000000032114a211 */ /* 0x088fe400078a10ff */
[-C--:B------:R-:W-:Y:S02]  /*18890*/  @!P4 LEA.HI.X R15, R24, R4.reuse, R25, 0x2, P3 ;  /* 0x00000004180fc211 */ /* 0x080fe400018f1419 */
[----:B------:R-:W-:Y:S02]  /*188a0*/  @!P0 LEA R24, P3, R29, R3, 0x2 ;  /* 0x000000031d188211 */ /* 0x000fe400078610ff */
[----:B------:R-:W-:-:S02]  /*188b0*/  @!P2 LEA.HI.X R21, R33, R4, R36, 0x2, P5 ;  /* 0x000000042115a211 */ /* 0x000fc400028f1424 */
[----:B------:R-:W-:Y:S01]  /*188c0*/  @!P0 LEA.HI.X R25, R29, R4, R32, 0x2, P3 ;  /* 0x000000041d198211 */ /* 0x000fe200018f1420 */
[----:B------:R0:W-:Y:S04]  /*188d0*/  @!P1 ST.E.64 desc[UR40][R12.64], R134 ;  /* 0x000000860c009985 */ /* 0x0001e8000c101b28 */
[----:B------:R0:W-:Y:S04]  /*188e0*/  @!P4 ST.E.64 desc[UR40][R14.64], R138 ;  /* 0x0000008a0e00c985 */ /* 0x0001e8000c101b28 */
[----:B------:R0:W-:Y:S04]  /*188f0*/  @!P2 ST.E.64 desc[UR40][R20.64], R142 ;  /* 0x0000008e1400a985 */ /* 0x0001e8000c101b28 */
[----:B------:R0:W-:Y:S01]  /*18900*/  @!P0 ST.E.64 desc[UR40][R24.64], R146 ;  /* 0x0000009218008985 */ /* 0x0001e2000c101b28 */
[----:B------:R-:W-:-:S13]  /*18910*/  ISETP.GE.AND P0, PT, R28, UR4, PT ;  /* 0x000000041c007c0c */ /* 0x000fda000bf06270 */
[----:B0-----:R-:W-:Y:S05]  /*18920*/  @P0 BRA `(.L_x_14803) ;  /* 0x00000010004c0947 */ /* 0x001fea0003800000 */
[----:B------:R-:W2:Y:S01]  /*18930*/  LDL R29, [R1+0x118] ;  /* 0x00011800011d7983 */ /* 0x000ea20000100800 */
[----:B------:R-:W-:-:S04]  /*18940*/  LEA R8, P0, R28, R3, 0x2 ;  /* 0x000000031c087211 */ /* 0x000fc800078010ff */
[----:B--2---:R-:W-:-:S05]  /*18950*/  LEA.HI.X R9, R28, R4, R29, 0x2, P0 ;  /* 0x000000041c097211 */ /* 0x004fca00000f141d */
[----:B------:R0:W-:Y:S01]  /*18960*/  ST.E.64 desc[UR40][R8.64], R150 ;  /* 0x0000009608007985 */ /* 0x0001e2000c101b28 */
[----:B------:R-:W-:Y:S05]  /*18970*/  BRA `(.L_x_14803) ;  /* 0x0000001000387947 */ /* 0x000fea0003800000 */
.L_x_14790:
[----:B------:R-:W3:Y:S01]  /*18980*/  LDL.LU R10, [R1+0x84] ;  /* 0x00008400010a7983 */ /* 0x000ee20000300800 */
[----:B------:R-:W-:Y:S01]  /*18990*/  ULDC.64 UR6, c[0x0][0xd08] ;  /* 0x0003420000067ab9 */ /* 0x000fe20000000a00 */
[----:B------:R-:W-:Y:S02]  /*189a0*/  ULDC.64 UR4, c[0x0][0xd00] ;  /* 0x0003400000047ab9 */ /* 0x000fe40000000a00 */
[----:B------:R-:W4:Y:S04]  /*189b0*/  LDL.LU R0, [R1+0x88] ;  /* 0x0000880001007983 */ /* 0x000f280000300800 */
[----:B--2---:R-:W2:Y:S01]  /*189c0*/  LDL R4, [R1+0x7c] ;  /* 0x00007c0001047983 */ /* 0x004ea20000100800 */
[----:B------:R-:W-:Y:S01]  /*189d0*/  ISETP.NE.U32.AND P1, PT, RZ, UR6, PT ;  /* 0x00000006ff007c0c */ /* 0x000fe2000bf25070 */
[----:B------:R-:W-:Y:S01]  /*189e0*/  IMAD.MOV.U32 R3, RZ, RZ, RZ ;  /* 0x000000ffff037224 */ /* 0x000fe200078e00ff */
[----:B------:R-:W-:-:S02]  /*189f0*/  ISETP.NE.U32.AND P0, PT, RZ, UR4, PT ;  /* 0x00000004ff007c0c */ /* 0x000fc4000bf05070 */
[----:B------:R-:W-:Y:S02]  /*18a00*/  ISETP.NE.AND.EX P1, PT, RZ, UR7, PT, P1 ;  /* 0x00000007ff007c0c */ /* 0x000fe4000bf25310 */
[----:B------:R-:W-:Y:S02]  /*18a10*/  ISETP.NE.AND.EX P0, PT, RZ, UR5, PT, P0 ;  /* 0x00000005ff007c0c */ /* 0x000fe4000bf05300 */
[----:B---3--:R-:W-:Y:S01]  /*18a20*/  IADD3 R8, P2, R10, UR4, RZ ;  /* 0x000000040a087c10 */ /* 0x008fe2000ff5e0ff */
[----:B------:R-:W-:-:S03]  /*18a30*/  ULDC UR4, c[0x0][0xb88] ;  /* 0x0002e20000047ab9 */ /* 0x000fc60000000800 */
[----:B----4-:R-:W-:-:S05]  /*18a40*/  IADD3.X R9, R0, UR5, RZ, P2, !PT ;  /* 0x0000000500097c10 */ /* 0x010fca00097fe4ff */
[----:B------:R-:W-:Y:S01]  /*18a50*/  @P1 IADD3 R10, P2, R10, UR6, RZ ;  /* 0x000000060a0a1c10 */ /* 0x000fe2000ff5e0ff */
[----:B------:R-:W-:Y:S01]  /*18a60*/  IMAD.U32 R26, RZ, RZ, UR4 ;  /* 0x00000004ff1a7e24 */ /* 0x000fe2000f8e00ff */
[----:B------:R3:W5:Y:S02]  /*18a70*/  @P0 LDG.E R3, desc[UR40][R8.64] ;  /* 0x0000002808030981 */ /* 0x000764000c1e1900 */
[----:B------:R-:W-:-:S05]  /*18a80*/  @P1 IADD3.X R11, R0, UR7, RZ, P2, !PT ;  /* 0x00000007000b1c10 */ /* 0x000fca00097fe4ff */
[----:B------:R3:W5:Y:S01]  /*18a90*/  @P1 LDG.E R26, desc[UR40][R10.64] ;  /* 0x000000280a1a1981 */ /* 0x000762000c1e1900 */
[----:B--2---:R-:W-:Y:S01]  /*18aa0*/  ISETP.NE.AND P2, PT, R4, RZ, PT ;  /* 0x000000ff0400720c */ /* 0x004fe20003f45270 */
[----:B------:R-:W2:-:S12]  /*18ab0*/  S2R R0, SR_TID.X ;  /* 0x0000000000007919 */ /* 0x000e980000002100 */
[----:B------:R-:W4:Y:S01]  /*18ac0*/  @!P2 LDC R4, c[0x0][0xbd4] ;  /* 0x0002f500ff04ab82 */ /* 0x000f220000000800 */
[----:B--2---:R-:W-:Y:S01]  /*18ad0*/  VIADD R32, R0, 0xffffff80 ;  /* 0xffffff8000207836 */ /* 0x004fe20000000000 */
[----:B----4-:R3:W-:Y:S01]  /*18ae0*/  @!P2 STL [R1+0x7c], R4 ;  /* 0x00007c040100a387 */ /* 0x0107e20000100800 */
[----:B------:R-:W-:-:S03]  /*18af0*/  ISETP.GT.AND P2, PT, R4, 0x1, PT ;  /* 0x000000010400780c */ /* 0x000fc60003f44270 */
[----:B------:R-:W-:Y:S01]  /*18b00*/  ISETP.GT.AND P3, PT, R32, 0x7f, PT ;  /* 0x0000007f2000780c */ /* 0x000fe20003f64270 */
[----:B------:R-:W-:-:S12]  /*18b10*/  @P1 BRA `(.L_x_14808) ;  /* 0x0000000000101947 */ /* 0x000fd80003800000 */
[----:B------:R-:W-:Y:S05]  /*18b20*/  @!P0 BRA `(.L_x_14808) ;  /* 0x00000000000c8947 */ /* 0x000fea0003800000 */
[----:B---3--:R-:W2:Y:S04]  /*18b30*/  LDG.E R11, desc[UR40][R8.64] ;  /* 0x00000028080b7981 */ /* 0x008ea8000c1e1900 */
[----:B-----5:R-:W2:Y:S02]  /*18b40*/  LDG.E R26, desc[UR40][R8.64+0x4] ;  /* 0x00000428081a7981 */ /* 0x020ea4000c1e1900 */
[----:B--2---:R-:W-:-:S07]  /*18b50*/  IMAD.IADD R26, R26, 0x1, -R11 ;  /* 0x000000011a1a7824 */ /* 0x004fce00078e0a0b */
.L_x_14808:
[----:B---3--:R-:W2:Y:S04]  /*18b60*/  LDL.LU R8, [R1+0x80] ;  /* 0x0000800001087983 */ /* 0x008ea80000300800 */
[----:B------:R-:W3:Y:S01]  /*18b70*/  LDL.LU R0, [R1+0x110] ;  /* 0x0001100001007983 */ /* 0x000ee20000300800 */
[----:B------:R-:W-:Y:S01]  /*18b80*/  BSSY B1, `(.L_x_14809) ;  /* 0x0000039000017945 */ /* 0x000fe20003800000 */
[----:B-----5:R-:W-:Y:S02]  /*18b90*/  SHF.R.S32.HI R28, RZ, 0x1f, R3 ;  /* 0x0000001fff1c7819 */ /* 0x020fe40000011403 */
[----:B--2---:R-:W-:Y:S02]  /*18ba0*/  SEL R33, R8, RZ, !P0 ;  /* 0x000000ff08217207 */ /* 0x004fe40004000000 */
[----:B---3--:R-:W-:Y:S01]  /*18bb0*/  SEL R30, R0, RZ, !P0 ;  /* 0x000000ff001e7207 */ /* 0x008fe20004000000 */
[----:B------:R-:W-:Y:S06]  /*18bc0*/  @P3 BRA `(.L_x_14810) ;  /* 0x0000000000d03947 */ /* 0x000fec0003800000 */
[----:B------:R-:W2:Y:S01]  /*18bd0*/  LDL R8, [R1+0x50] ;  /* 0x0000500001087983 */ /* 0x000ea20000100800 */
[----:B------:R-:W3:Y:S01]  /*18be0*/  LDC R37, c[0x0][0xce8] ;  /* 0x00033a00ff257b82 */ /* 0x000ee20000000800 */
[----:B------:R-:W2:Y:S01]  /*18bf0*/  S2R R35, SR_TID.X ;  /* 0x0000000000237919 */ /* 0x000ea20000002100 */
[----:B---3--:R-:W-:Y:S01]  /*18c00*/  IMAD R0, R26, R37, RZ ;  /* 0x000000251a007224 */ /* 0x008fe200078e02ff */
[----:B--2---:R-:W-:-:S04]  /*18c10*/  IADD3 R35, R8, -0x80, R35 ;  /* 0xffffff8008237810 */ /* 0x004fc80007ffe023 */
[----:B------:R-:W-:-:S13]  /*18c20*/  ISETP.GE.AND P0, PT, R35, R0, PT ;  /* 0x000000002300720c */ /* 0x000fda0003f06270 */
[----:B------:R-:W-:Y:S05]  /*18c30*/  @P0 BRA `(.L_x_14810) ;  /* 0x0000000000b40947 */ /* 0x000fea0003800000 */
[----:B------:R-:W2:Y:S01]  /*18c40*/  LDL R14, [R1+0x78] ;  /* 0x00007800010e7983 */ /* 0x000ea20000100800 */
[----:B------:R-:W-:Y:S01]  /*18c50*/  ISETP.GT.AND P0, PT, R4, 0x1, PT ;  /* 0x000000010400780c */ /* 0x000fe20003f04270 */
[----:B------:R-:W3:Y:S02]  /*18c60*/  LDC.64 R8, c[0x0][0xca8] ;  /* 0x00032a00ff087b82 */ /* 0x000ee40000000a00 */
[----:B------:R-:W4:Y:S01]  /*18c70*/  LDL.LU R34, [R1+0x90] ;  /* 0x0000900001227983 */ /* 0x000f220000300800 */
[----:B------:R-:W-:Y:S01]  /*18c80*/  IMAD.MOV.U32 R4, RZ, RZ, 0xab8 ;  /* 0x00000ab8ff047424 */ /* 0x000fe200078e00ff */
[----:B------:R-:W-:Y:S01]  /*18c90*/  ISETP.NE.AND P1, PT, R37, 0x1, PT ;  /* 0x000000012500780c */ /* 0x000fe20003f25270 */
[----:B------:R-:W-:-:S03]  /*18ca0*/  IMAD.MOV.U32 R27, RZ, RZ, R35 ;  /* 0x000000ffff1b7224 */ /* 0x000fc600078e0023 */
[----:B------:R-:W-:-:S04]  /*18cb0*/  SEL R4, R4, 0xa78, P0 ;  /* 0x00000a7804047807 */ /* 0x000fc80000000000 */
[----:B------:R-:W5:Y:S08]  /*18cc0*/  LDC.64 R20, c[0x0][R4+0x220] ;  /* 0x0000880004147b82 */ /* 0x000f700000000a00 */
[----:B------:R-:W2:Y:S08]  /*18cd0*/  LDC.64 R24, c[0x0][R4+0x218] ;  /* 0x0000860004187b82 */ /* 0x000eb00000000a00 */
[----:B------:R-:W0:Y:S08]  /*18ce0*/  LDC.64 R12, c[0x0][R4+0x228] ;  /* 0x00008a00040c7b82 */ /* 0x000e300000000a00 */
[----:B------:R-:W1:Y:S08]  /*18cf0*/  @P1 LDC R0, c[0x0][0xcec] ;  /* 0x00033b00ff001b82 */ /* 0x000e700000000800 */
[----:B------:R-:W0:Y:S08]  /*18d00*/  LDC.64 R10, c[0x0][R4+0x210] ;  /* 0x00008400040a7b82 */ /* 0x000e300000000a00 */
[----:B------:R-:W0:Y:S01]  /*18d10*/  @P1 LDC R31, c[0x0][0xcf0] ;  /* 0x00033c00ff1f1b82 */ /* 0x000e220000000800 */
[----:B-1----:R-:W-:-:S07]  /*18d20*/  @P1 IMAD.HI.U32 R0, R35, R0, RZ ;  /* 0x0000000023001227 */ /* 0x002fce00078e00ff */
[----:B---3--:R-:W1:Y:S01]  /*18d30*/  @!P0 LDC R8, c[0x0][0xc50] ;  /* 0x00031400ff088b82 */ /* 0x008e620000000800 */
[----:B-----5:R-:W-:-:S07]  /*18d40*/  IMAD R21, R21, R33, RZ ;  /* 0x0000002115157224 */ /* 0x020fce00078e02ff */
[----:B------:R-:W3:Y:S01]  /*18d50*/  @!P0 LDC R9, c[0x0][0xc54] ;  /* 0x00031500ff098b82 */ /* 0x000ee20000000800 */
[----:B0-----:R-:W-:Y:S01]  /*18d60*/  @P1 SHF.R.U32.HI R27, RZ, R31, R0 ;  /* 0x0000001fff1b1219 */ /* 0x001fe20000011600 */
[----:B------:R-:W-:-:S04]  /*18d70*/  IMAD R31, R20, R30, R21 ;  /* 0x0000001e141f7224 */ /* 0x000fc800078e0215 */
[----:B------:R-:W-:Y:S02]  /*18d80*/  IMAD.MOV R0, RZ, RZ, -R27 ;  /* 0x000000ffff007224 */ /* 0x000fe400078e0a1b */
[-C--:B--2---:R-:W-:Y:S02]  /*18d90*/  IMAD R29, R25, R14.reuse, RZ ;  /* 0x0000000e191d7224 */ /* 0x084fe400078e02ff */
[----:B------:R-:W-:Y:S01]  /*18da0*/  IMAD.WIDE.U32 R24, R24, R14, RZ ;  /* 0x0000000e18187225 */ /* 0x000fe200078e00ff */
[----:B----4-:R-:W-:-:S03]  /*18db0*/  SEL R21, R34, RZ, P0 ;  /* 0x000000ff22157207 */ /* 0x010fc60000000000 */
[----:B------:R-:W-:-:S04]  /*18dc0*/  IMAD.WIDE.U32 R14, R20, R33, RZ ;  /* 0x00000021140e7225 */ /* 0x000fc800078e00ff */
[----:B------:R-:W-:Y:S01]  /*18dd0*/  IMAD.IADD R29, R25, 0x1, R29 ;  /* 0x00000001191d7824 */ /* 0x000fe200078e021d */
[----:B------:R-:W-:Y:S01]  /*18de0*/  IADD3 R24, P1, P3, R14, R24, R3 ;  /* 0x000000180e187210 */ /* 0x000fe20007b3e003 */
[----:B------:R-:W-:Y:S01]  /*18df0*/  IMAD R25, R13, R21, RZ ;  /* 0x000000150d197224 */ /* 0x000fe200078e02ff */
[----:B------:R-:W-:Y:S01]  /*18e00*/  IADD3 R31, R15, R31, RZ ;  /* 0x0000001f0f1f7210 */ /* 0x000fe20007ffe0ff */
        /* <DEDUP_REMOVED lines=8> */
[----:B------:R-:W-:-:S04]  /*18e90*/  IMAD R0, R11, R15, RZ ;  /* 0x0000000f0b007224 */ /* 0x000fc800078e02ff */
[C---:B------:R-:W-:Y:S02]  /*18ea0*/  IMAD R21, R10.reuse, R21, R0 ;  /* 0x000000150a157224 */ /* 0x040fe400078e0200 */
[----:B------:R-:W-:-:S04]  /*18eb0*/  IMAD.WIDE.U32 R10, R10, R15, R12 ;  /* 0x0000000f0a0a7225 */ /* 0x000fc800078e000c */
[----:B------:R-:W-:Y:S01]  /*18ec0*/  IMAD.IADD R0, R11, 0x1, R21 ;  /* 0x000000010b007824 */ /* 0x000fe200078e0215 */
[----:B-1----:R-:W-:Y:S01]  /*18ed0*/  LEA R8, P0, R10, R8, 0x2 ;  /* 0x000000080a087211 */ /* 0x002fe200078010ff */
[----:B------:R-:W-:-:S03]  /*18ee0*/  IMAD.MOV.U32 R11, RZ, RZ, -0x800000 ;  /* 0xff800000ff0b7424 */ /* 0x000fc600078e00ff */
[----:B---3--:R-:W-:-:S05]  /*18ef0*/  LEA.HI.X R9, R10, R9, R0, 0x2, P0 ;  /* 0x000000090a097211 */ /* 0x008fca00000f1400 */
[----:B------:R2:W-:Y:S04]  /*18f00*/  STG.E desc[UR40][R8.64], R11 ;  /* 0x0000000b08007986 */ /* 0x0005e8000c101928 */
.L_x_14810:
[----:B------:R-:W-:Y:S05]  /*18f10*/  BSYNC B1 ;  /* 0x0000000000017941 */ /* 0x000fea0003800000 */
.L_x_14809:
[----:B------:R-:W-:Y:S05]  /*18f20*/  @P2 BRA `(.L_x_14803) ;  /* 0x0000000800cc2947 */ /* 0x000fea0003800000 */
[----:B------:R-:W3:Y:S01]  /*18f30*/  LDL.LU R12, [R1+0x78] ;  /* 0x00007800010c7983 */ /* 0x000ee20000300800 */
[----:B------:R-:W4:Y:S01]  /*18f40*/  LDC R21, c[0x0][0xce8] ;  /* 0x00033a00ff157b82 */ /* 0x000f220000000800 */
[----:B------:R-:W-:Y:S02]  /*18f50*/  ULDC.64 UR4, c[0x0][0xba0] ;  /* 0x0002e80000047ab9 */ /* 0x000fe40000000a00 */
[----:B------:R-:W5:Y:S01]  /*18f60*/  LDL R24, [R1+0x50] ;  /* 0x0000500001187983 */ /* 0x000f620000100800 */
[----:B--2---:R-:W-:Y:S01]  /*18f70*/  SHF.R.S32.HI R9, RZ, 0x1f, R32 ;  /* 0x0000001fff097819 */ /* 0x004fe20000011420 */
[----:B------:R-:W-:-:S03]  /*18f80*/  IMAD R0, R28, UR4, RZ ;  /* 0x000000041c007c24 */ /* 0x000fc6000f8e02ff */
[----:B------:R-:W-:Y:S01]  /*18f90*/  LEA.HI R10, R9, R32, RZ, 0x3 ;  /* 0x00000020090a7211 */ /* 0x000fe200078f18ff */
[C---:B------:R-:W-:Y:S02]  /*18fa0*/  IMAD R11, R3.reuse, UR5, R0 ;  /* 0x00000005030b7c24 */ /* 0x040fe4000f8e0200 */
[----:B------:R-:W-:Y:S01]  /*18fb0*/  IMAD.WIDE.U32 R8, R3, UR4, RZ ;  /* 0x0000000403087c25 */ /* 0x000fe2000f8e00ff */
[----:B------:R-:W-:Y:S01]  /*18fc0*/  LOP3.LUT R13, R10, 0xfffffff8, RZ, 0xc0, !PT ;  /* 0xfffffff80a0d7812 */ /* 0x000fe200078ec0ff */
[----:B------:R-:W-:Y:S01]  /*18fd0*/  ULDC.64 UR4, c[0x0][0xbe8] ;  /* 0x0002fa0000047ab9 */ /* 0x000fe20000000a00 */
[----:B------:R-:W-:Y:S01]  /*18fe0*/  SHF.R.S32.HI R10, RZ, 0x3, R10 ;  /* 0x00000003ff0a7819 */ /* 0x000fe2000001140a */
[----:B------:R-:W-:Y:S02]  /*18ff0*/  IMAD.IADD R9, R9, 0x1, R11 ;  /* 0x0000000109097824 */ /* 0x000fe400078e020b */
[----:B------:R-:W-:-:S04]  /*19000*/  IMAD.IADD R13, R32, 0x1, -R13 ;  /* 0x00000001200d7824 */ /* 0x000fc800078e0a0d */
[----:B------:R-:W-:Y:S01]  /*19010*/  IMAD R0, R13, 0x20, R10 ;  /* 0x000000200d007824 */ /* 0x000fe200078e020a */
[----:B----4-:R-:W-:-:S13]  /*19020*/  ISETP.NE.AND P0, PT, R21, 0x1, PT ;  /* 0x000000011500780c */ /* 0x010fda0003f05270 */
[----:B------:R-:W2:Y:S08]  /*19030*/  @P0 LDC R4, c[0x0][0xcec] ;  /* 0x00033b00ff040b82 */ /* 0x000eb00000000800 */
[----:B------:R-:W4:Y:S01]  /*19040*/  @P0 LDC R15, c[0x0][0xcf0] ;  /* 0x00033c00ff0f0b82 */ /* 0x000f220000000800 */
[----:B---3--:R-:W-:-:S04]  /*19050*/  IMAD.WIDE.U32 R8, R12, UR4, R8 ;  /* 0x000000040c087c25 */ /* 0x008fc8000f8e0008 */
[----:B-----5:R-:W-:Y:S02]  /*19060*/  IMAD.IADD R13, R24, 0x1, R0 ;  /* 0x00000001180d7824 */ /* 0x020fe400078e0200 */
[----:B------:R-:W-:Y:S01]  /*19070*/  IMAD R9, R12, UR5, R9 ;  /* 0x000000050c097c24 */ /* 0x000fe2000f8e0209 */
[----:B------:R-:W-:Y:S01]  /*19080*/  ULDC.64 UR4, c[0x0][0xbf0] ;  /* 0x0002fc0000047ab9 */ /* 0x000fe20000000a00 */
[----:B--2---:R-:W-:-:S04]  /*19090*/  @P0 IMAD.HI.U32 R0, R13, R4, RZ ;  /* 0x000000040d000227 */ /* 0x004fc800078e00ff */
[----:B------:R-:W-:Y:S01]  /*190a0*/  IMAD.MOV.U32 R3, RZ, RZ, R13 ;  /* 0x000000ffff037224 */ /* 0x000fe200078e000d */
[----:B----4-:R-:W-:Y:S01]  /*190b0*/  @P0 SHF.R.U32.HI R3, RZ, R15, R0 ;  /* 0x0000000fff030219 */ /* 0x010fe20000011600 */
[----:B------:R-:W-:Y:S02]  /*190c0*/  IMAD R4, R30, UR4, RZ ;  /* 0x000000041e047c24 */ /* 0x000fe4000f8e02ff */
[----:B------:R-:W-:Y:S01]  /*190d0*/  IMAD.WIDE.U32 R8, R33, UR4, R8 ;  /* 0x0000000421087c25 */ /* 0x000fe2000f8e0008 */
[----:B------:R-:W-:-:S03]  /*190e0*/  SHF.R.S32.HI R0, RZ, 0x1f, R3 ;  /* 0x0000001fff007819 */ /* 0x000fc60000011403 */
[----:B------:R-:W-:Y:S01]  /*190f0*/  IMAD R11, R33, UR5, R4 ;  /* 0x00000005210b7c24 */ /* 0x000fe2000f8e0204 */
[----:B------:R-:W-:Y:S01]  /*19100*/  ULDC.64 UR4, c[0x0][0xbe0] ;  /* 0x0002f80000047ab9 */ /* 0x000fe20000000a00 */
[----:B------:R-:W-:Y:S02]  /*19110*/  IMAD.MOV R4, RZ, RZ, -R3 ;  /* 0x000000ffff047224 */ /* 0x000fe400078e0a03 */
[----:B------:R-:W-:Y:S02]  /*19120*/  IMAD.IADD R9, R9, 0x1, R11 ;  /* 0x0000000109097824 */ /* 0x000fe400078e020b */
[----:B------:R-:W-:Y:S02]  /*19130*/  IMAD R11, R21, R4, R13 ;  /* 0x00000004150b7224 */ /* 0x000fe400078e020d */
        /* <DEDUP_REMOVED lines=12> */
[----:B------:R-:W-:Y:S01]  /*19200*/  VIADD R9, R228, 0xc0 ;  /* 0x000000c0e4097836 */ /* 0x000fe20000000000 */
[----:B------:R-:W-:Y:S02]  /*19210*/  UMOV UR4, 0xffffffff ;  /* 0xffffffff00047882 */ /* 0x000fe40000000000 */
[----:B------:R-:W-:Y:S02]  /*19220*/  LEA.HI.X R4, R8, UR5, R3, 0x1, P0 ;  /* 0x0000000508047c11 */ /* 0x000fe400080f0c03 */
[----:B------:R-:W-:Y:S01]  /*19230*/  SHF.R.S32.HI R20, RZ, 0x1f, R9 ;  /* 0x0000001fff147819 */ /* 0x000fe20000011409 */
[----:B------:R-:W-:Y:S06]  /*19240*/  BRA.DIV UR4, `(.L_x_14811) ;  /* 0x000000b204447947 */ /* 0x000fec000b800000 */
[----:B------:R2:W3:Y:S04]  /*19250*/  SHFL.IDX PT, R3, R4, RZ, 0x181f ;  /* 0x00181fff04037589 */ /* 0x0004e800000e0000 */
[----:B------:R2:W4:Y:S02]  /*19260*/  SHFL.IDX PT, R14, R0, RZ, 0x181f ;  /* 0x00181fff000e7589 */ /* 0x00052400000e0000 */
.L_x_15048:
[----:B------:R-:W-:Y:S01]  /*19270*/  IMAD R21, R26, R21, RZ ;  /* 0x000000151a157224 */ /* 0x000fe200078e02ff */
[----:B------:R-:W-:Y:S01]  /*19280*/  BSSY B1, `(.L_x_14812) ;  /* 0x000001c000017945 */ /* 0x000fe20003800000 */
[----:B------:R-:W-:-:S05]  /*19290*/  IMAD.IADD R10, R10, 0x1, R24 ;  /* 0x000000010a0a7824 */ /* 0x000fca00078e0218 */
[----:B------:R-:W-:-:S13]  /*192a0*/  ISETP.GE.AND P0, PT, R10, R21, PT ;  /* 0x000000150a00720c */ /* 0x000fda0003f06270 */
[----:B------:R-:W-:Y:S05]  /*192b0*/  @P0 BRA `(.L_x_14813) ;  /* 0x0000000000600947 */ /* 0x000fea0003800000 */
        /* <DEDUP_REMOVED lines=9> */
[----:B------:R-:W-:-:S03]  /*19350*/  SHF.R.S32.HI R28, RZ, 0x1f, R28 ;  /* 0x0000001fff1c7819 */ /* 0x000fc6000001141c */
[----:B----4-:R-:W-:-:S04]  /*19360*/  @!P3 LEA R12, P5, R228, R14, 0x1 ;  /* 0x0000000ee40cb211 */ /* 0x010fc800078a08ff */
[CC--:B---3--:R-:W-:Y:S01]  /*19370*/  @!P3 LEA.HI.X R13, R228.reuse, R3.reuse, R11, 0x1, P5 ;  /* 0x00000003e40db211 */ /* 0x0c8fe200028f0c0b */
[----:B------:R-:W-:Y:S01]  /*19380*/  VIADD R11, R228, 0x80 ;  /* 0x00000080e40b7836 */ /* 0x000fe20000000000 */
[CC--:B------:R-:W-:Y:S02]  /*19390*/  @!P2 LEA R24, P4, R15.reuse, R14.reuse, 0x1 ;  /* 0x0000000e0f18a211 */ /* 0x0c0fe400078808ff */
[-C--:B------:R-:W-:Y:S01]  /*193a0*/  @!P1 LEA R26, P5, R8, R14.reuse, 0x1 ;  /* 0x0000000e081a9211 */ /* 0x080fe200078a08ff */
[----:B------:R3:W-:Y:S01]  /*193b0*/  @!P3 ST.E.128 desc[UR40][R12.64], RZ ;  /* 0x000000ff0c00b985 */ /* 0x0007e2000c101d28 */
[----:B------:R-:W-:Y:S02]  /*193c0*/  SHF.R.S32.HI R11, RZ, 0x1f, R11 ;  /* 0x0000001fff0b7819 */ /* 0x000fe4000001140b */
[----:B------:R-:W-:Y:S02]  /*193d0*/  @!P2 LEA.HI.X R25, R15, R3, R28, 0x1, P4 ;  /* 0x000000030f19a211 */ /* 0x000fe400020f0c1c */
[----:B------:R-:W-:-:S02]  /*193e0*/  @!P0 LEA R14, P4, R9, R14, 0x1 ;  /* 0x0000000e090e8211 */ /* 0x000fc400078808ff */
[-C--:B------:R-:W-:Y:S01]  /*193f0*/  @!P1 LEA.HI.X R27, R8, R3.reuse, R11, 0x1, P5 ;  /* 0x00000003081b9211 */ /* 0x080fe200028f0c0b */
[----:B------:R3:W-:Y:S01]  /*19400*/  @!P2 ST.E.128 desc[UR40][R24.64], RZ ;  /* 0x000000ff1800a985 */ /* 0x0007e2000c101d28 */
[----:B------:R-:W-:-:S03]  /*19410*/  @!P0 LEA.HI.X R15, R9, R3, R20, 0x1, P4 ;  /* 0x00000003090f8211 */ /* 0x000fc600020f0c14 */
[----:B------:R3:W-:Y:S04]  /*19420*/  @!P1 ST.E.128 desc[UR40][R26.64], RZ ;  /* 0x000000ff1a009985 */ /* 0x0007e8000c101d28 */
[----:B------:R3:W-:Y:S02]  /*19430*/  @!P0 ST.E.128 desc[UR40][R14.64], RZ ;  /* 0x000000ff0e008985 */ /* 0x0007e4000c101d28 */
.L_x_14813:
[----:B------:R-:W-:Y:S05]  /*19440*/  BSYNC B1 ;  /* 0x0000000000017941 */ /* 0x000fea0003800000 */
.L_x_14812:
[----:B------:R-:W-:-:S03]  /*19450*/  UMOV UR4, 0xffffffff ;  /* 0xffffffff00047882 */ /* 0x000fc60000000000 */
[----:B------:R-:W-:Y:S05]  /*19460*/  BRA.DIV UR4, `(.L_x_14814) ;  /* 0x000000ae04f07947 */ /* 0x000fea000b800000 */
[----:B---3--:R3:W0:Y:S04]  /*19470*/  SHFL.IDX PT, R3, R4, 0x1, 0x181f ;  /* 0x00381f0004037f89 */ /* 0x00862800000e0000 */
[----:B----4-:R3:W4:Y:S02]  /*19480*/  SHFL.IDX PT, R14, R0, 0x1, 0x181f ;  /* 0x00381f00000e7f89 */ /* 0x01072400000e0000 */
.L_x_15052:
        /* <DEDUP_REMOVED lines=9> */
[----:B------:R-:W-:Y:S02]  /*19520*/  ISETP.GE.AND P2, PT, R15, UR4, PT ;  /* 0x000000040f007c0c */ /* 0x000fe4000bf46270 */
[----:B------:R-:W-:Y:S02]  /*19530*/  ISETP.GE.AND P1, PT, R11, UR4, PT ;  /* 0x000000040b007c0c */ /* 0x000fe4000bf26270 */
[----:B------:R-:W-:Y:S02]  /*19540*/  ISETP.GE.AND P0, PT, R9, UR4, PT ;  /* 0x0000000409007c0c */ /* 0x000fe4000bf06270 */
[----:B------:R-:W-:-:S02]  /*19550*/  IADD3 R29, R228, 0x40, RZ ;  /* 0x00000040e41d7810 */ /* 0x000fc40007ffe0ff */
[----:B------:R-:W-:Y:S02]  /*19560*/  SHF.R.S32.HI R26, RZ, 0x1f, R228 ;  /* 0x0000001fff1a7819 */ /* 0x000fe400000114e4 */
[----:B------:R-:W-:Y:S02]  /*19570*/  SHF.R.S32.HI R29, RZ, 0x1f, R29 ;  /* 0x0000001fff1d7819 */ /* 0x000fe4000001141d */
[CC--:B----4-:R-:W-:Y:S02]  /*19580*/  @!P3 LEA R12, P5, R228.reuse, R14.reuse, 0x1 ;  /* 0x0000000ee40cb211 */ /* 0x0d0fe400078a08ff */
[----:B------:R-:W-:Y:S02]  /*19590*/  @!P2 LEA R24, P4, R15, R14, 0x1 ;  /* 0x0000000e0f18a211 */ /* 0x000fe400078808ff */
[----:B0-----:R-:W-:Y:S02]  /*195a0*/  @!P3 LEA.HI.X R13, R228, R3, R26, 0x1, P5 ;  /* 0x00000003e40db211 */ /* 0x001fe400028f0c1a */
[----:B------:R-:W-:-:S02]  /*195b0*/  SHF.R.S32.HI R28, RZ, 0x1f, R28 ;  /* 0x0000001fff1c7819 */ /* 0x000fc4000001141c */
[-C--:B------:R-:W-:Y:S01]  /*195c0*/  @!P1 LEA R26, P5, R11, R14.reuse, 0x1 ;  /* 0x0000000e0b1a9211 */ /* 0x080fe200078a08ff */
[----:B------:R0:W-:Y:S01]  /*195d0*/  @!P3 ST.E.128 desc[UR40][R12.64], RZ ;  /* 0x000000ff0c00b985 */ /* 0x0001e2000c101d28 */
[-C--:B------:R-:W-:Y:S02]  /*195e0*/  @!P2 LEA.HI.X R25, R15, R3.reuse, R29, 0x1, P4 ;  /* 0x000000030f19a211 */ /* 0x080fe400020f0c1d */
[----:B------:R-:W-:Y:S02]  /*195f0*/  @!P0 LEA R14, P4, R9, R14, 0x1 ;  /* 0x0000000e090e8211 */ /* 0x000fe400078808ff */
[-C--:B------:R-:W-:Y:S01]  /*19600*/  @!P1 LEA.HI.X R27, R11, R3.reuse, R28, 0x1, P5 ;  /* 0x000000030b1b9211 */ /* 0x080fe200028f0c1c */
[----:B------:R0:W-:Y:S01]  /*19610*/  @!P2 ST.E.128 desc[UR40][R24.64], RZ ;  /* 0x000000ff1800a985 */ /* 0x0001e2000c101d28 */
[----:B------:R-:W-:-:S03]  /*19620*/  @!P0 LEA.HI.X R15, R9, R3, R20, 0x1, P4 ;  /* 0x00000003090f8211 */ /* 0x000fc600020f0c14 */
[----:B------:R0:W-:Y:S04]  /*19630*/  @!P1 ST.E.128 desc[UR40][R26.64], RZ ;  /* 0x000000ff1a009985 */ /* 0x0001e8000c101d28 */
[----:B------:R0:W-:Y:S02]  /*19640*/  @!P0 ST.E.128 desc[UR40][R14.64], RZ ;  /* 0x000000ff0e008985 */ /* 0x0001e4000c101d28 */
.L_x_14816:
[----:B------:R-:W-:Y:S05]  /*19650*/  BSYNC B1 ;  /* 0x0000000000017941 */ /* 0x000fea0003800000 */
.L_x_14815:
[----:B------:R-:W-:-:S03]  /*19660*/  UMOV UR4, 0xffffffff ;  /* 0xffffffff00047882 */ /* 0x000fc60000000000 */
[----:B------:R-:W-:Y:S05]  /*19670*/  BRA.DIV UR4, `(.L_x_14817) ;  /* 0x000000ae04b47947 */ /* 0x000fea000b800000 */
[----:B0-----:R0:W0:Y:S04]  /*19680*/  SHFL.IDX PT, R3, R4, 0x2, 0x181f ;  /* 0x00581f0004037f89 */ /* 0x00102800000e0000 */
[----:B----4-:R4:W0:Y:S02]  /*19690*/  SHFL.IDX PT, R14, R0, 0x2, 0x181f ;  /* 0x00581f00000e7f89 */ /* 0x01082400000e0000 */
.L_x_15056:
        /* <DEDUP_REMOVED lines=16> */
[CC--:B0-----:R-:W-:Y:S02]  /*197a0*/  @!P3 LEA R12, P5, R228.reuse, R14.reuse, 0x1 ;  /* 0x0000000ee40cb211 */ /* 0x0c1fe400078a08ff */
[-C--:B------:R-:W-:Y:S02]  /*197b0*/  @!P2 LEA R24, P4, R15, R14.reuse, 0x1 ;  /* 0x0000000e0f18a211 */ /* 0x080fe400078808ff */
[----:B------:R-:W-:Y:S02]  /*197c0*/  @!P3 LEA.HI.X R13, R228, R3, R26, 0x1, P5 ;  /* 0x00000003e40db211 */ /* 0x000fe400028f0c1a */
[----:B------:R-:W-:-:S02]  /*197d0*/  @!P1 LEA R26, P5, R11, R14, 0x1 ;  /* 0x0000000e0b1a9211 */ /* 0x000fc400078a08ff */
[-C--:B------:R-:W-:Y:S01]  /*197e0*/  @!P2 LEA.HI.X R25, R15, R3.reuse, R29, 0x1, P4 ;  /* 0x000000030f19a211 */ /* 0x080fe200020f0c1d */
[----:B------:R0:W-:Y:S01]  /*197f0*/  @!P3 ST.E.128 desc[UR40][R12.64], RZ ;  /* 0x000000ff0c00b985 */ /* 0x0001e2000c101d28 */
[----:B------:R-:W-:Y:S02]  /*19800*/  @!P0 LEA R14, P4, R9, R14, 0x1 ;  /* 0x0000000e090e8211 */ /* 0x000fe400078808ff */
[-C--:B------:R-:W-:Y:S01]  /*19810*/  @!P1 LEA.HI.X R27, R11, R3.reuse, R28, 0x1, P5 ;  /* 0x000000030b1b9211 */ /* 0x080fe200028f0c1c */
[----:B------:R0:W-:Y:S01]  /*19820*/  @!P2 ST.E.128 desc[UR40][R24.64], RZ ;  /* 0x000000ff1800a985 */ /* 0x0001e2000c101d28 */
[----:B------:R-:W-:-:S03]  /*19830*/  @!P0 LEA.HI.X R15, R9, R3, R20, 0x1, P4 ;  /* 0x00000003090f8211 */ /* 0x000fc600020f0c14 */
[----:B------:R0:W-:Y:S04]  /*19840*/  @!P1 ST.E.128 desc[UR40][R26.64], RZ ;  /* 0x000000ff1a009985 */ /* 0x0001e8000c101d28 */
[----:B------:R0:W-:Y:S02]  /*19850*/  @!P0 ST.E.128 desc[UR40][R14.64], RZ ;  /* 0x000000ff0e008985 */ /* 0x0001e4000c101d28 */
.L_x_14819:
[----:B------:R-:W-:Y:S05]  /*19860*/  BSYNC B1 ;  /* 0x0000000000017941 */ /* 0x000fea0003800000 */
.L_x_14818:
[----:B------:R-:W-:-:S03]  /*19870*/  UMOV UR4, 0xffffffff ;  /* 0xffffffff00047882 */ /* 0x000fc60000000000 */
[----:B------:R-:W-:Y:S05]  /*19880*/  BRA.DIV UR4, `(.L_x_14820) ;  /* 0x000000ae04787947 */ /* 0x000fea000b800000 */
[----:B0-----:R0:W0:Y:S04]  /*19890*/  SHFL.IDX PT, R3, R4, 0x3, 0x181f ;  /* 0x00781f0004037f89 */ /* 0x00102800000e0000 */
[----:B------:R0:W0:Y:S02]  /*198a0*/  SHFL.IDX PT, R14, R0, 0x3, 0x181f ;  /* 0x00781f00000e7f89 */ /* 0x00002400000e0000 */
.L_x_15060:
[----:B0-234-:R-:W-:-:S05]  /*198b0*/  VIADD R0, R10, 0x60 ;  /* 0x000000600a007836 */ /* 0x01dfca0000000000 */
        /* <DEDUP_REMOVED lines=12> */
[----:B------:R-:W-:-:S04]  /*19980*/  @!P3 LEA R10, P5, R228, R14, 0x1 ;  /* 0x0000000ee40ab211 */ /* 0x000fc800078a08ff */
[CC--:B------:R-:W-:Y:S02]  /*19990*/  @!P3 LEA.HI.X R11, R228.reuse, R3.reuse, R8, 0x1, P5 ;  /* 0x00000003e40bb211 */ /* 0x0c0fe400028f0c08 */
[CC--:B------:R-:W-:Y:S02]  /*199a0*/  @!P2 LEA R12, P4, R15.reuse, R14.reuse, 0x1 ;  /* 0x0000000e0f0ca211 */ /* 0x0c0fe400078808ff */
[----:B------:R-:W-:Y:S01]  /*199b0*/  IADD3 R8, R228, 0x80, RZ ;  /* 0x00000080e4087810 */ /* 0x000fe20007ffe0ff */
[----:B------:R0:W-:Y:S01]  /*199c0*/  @!P3 ST.E.128 desc[UR40][R10.64], RZ ;  /* 0x000000ff0a00b985 */ /* 0x0001e2000c101d28 */
[----:B------:R-:W-:Y:S02]  /*199d0*/  @!P1 LEA R24, P5, R4, R14, 0x1 ;  /* 0x0000000e04189211 */ /* 0x000fe400078a08ff */
[----:B------:R-:W-:Y:S02]  /*199e0*/  SHF.R.S32.HI R8, RZ, 0x1f, R8 ;  /* 0x0000001fff087819 */ /* 0x000fe40000011408 */
[----:B------:R-:W-:-:S02]  /*199f0*/  @!P2 LEA.HI.X R13, R15, R3, R26, 0x1, P4 ;  /* 0x000000030f0da211 */ /* 0x000fc400020f0c1a */
[C---:B------:R-:W-:Y:S02]  /*19a00*/  @!P0 LEA R14, P4, R9.reuse, R14, 0x1 ;  /* 0x0000000e090e8211 */ /* 0x040fe400078808ff */
[-C--:B------:R-:W-:Y:S01]  /*19a10*/  @!P1 LEA.HI.X R25, R4, R3.reuse, R8, 0x1, P5 ;  /* 0x0000000304199211 */ /* 0x080fe200028f0c08 */
[----:B------:R0:W-:Y:S01]  /*19a20*/  @!P2 ST.E.128 desc[UR40][R12.64], RZ ;  /* 0x000000ff0c00a985 */ /* 0x0001e2000c101d28 */
[----:B------:R-:W-:-:S03]  /*19a30*/  @!P0 LEA.HI.X R15, R9, R3, R20, 0x1, P4 ;  /* 0x00000003090f8211 */ /* 0x000fc600020f0c14 */
[----:B------:R0:W-:Y:S04]  /*19a40*/  @!P1 ST.E.128 desc[UR40][R24.64], RZ ;  /* 0x000000ff18009985 */ /* 0x0001e8000c101d28 */
[----:B------:R0:W-:Y:S02]  /*19a50*/  @!P0 ST.E.128 desc[UR40][R14.64], RZ ;  /* 0x000000ff0e008985 */ /* 0x0001e4000c101d28 */
.L_x_14803:
[----:B------:R-:W-:Y:S05]  /*19a60*/  BSYNC B0 ;  /* 0x0000000000007941 */ /* 0x000fea0003800000 */
.L_x_14789:
[----:B------:R-:W-:Y:S02]  /*19a70*/  ULDC UR4, c[0x0][0xd3c] ;  /* 0x00034f0000047ab9 */ /* 0x000fe40000000800 */
[----:B------:R-:W-:-:S13]  /*19a80*/  ISETP.GE.AND P0, PT, R7, UR4, PT ;  /* 0x0000000407007c0c */ /* 0x000fda000bf06270 */
[----:B------:R-:W-:Y:S05]  /*19a90*/  @!P0 BRA `(.L_x_14821) ;  /* 0xfffffe7c00708947 */ /* 0x000fea000383ffff */
[----:B------:R-:W-:Y:S05]  /*19aa0*/  BRA `(.L_x_14659) ;  /* 0x0000009400207947 */ /* 0x000fea0003800000 */
.L_x_14657:
        /* <DEDUP_REMOVED lines=20> */
.L_x_14822:
        /* <DEDUP_REMOVED lines=43> */
.L_x_14826:
[----:B------:R-:W0:Y:S01]  /*19ea0*/  LDC R2, c[0x0][0xd3c] ;  /* 0x00034f00ff027b82 */ /* 0x000e220000000800 */
[----:B------:R-:W-:Y:S01]  /*19eb0*/  ULDC UR7, c[0x0][0xd3c] ;  /* 0x00034f0000077ab9 */ /* 0x000fe20000000800 */
[----:B------:R-:W-:Y:S01]  /*19ec0*/  UIADD3 UR4, UR4, 0x1f, URZ ;  /* 0x0000001f04047890 */ /* 0x000fe2000fffe03f */
[----:B------:R-:W-:-:S05]  /*19ed0*/  IMAD.U32 R3, RZ, RZ, UR7 ;  /* 0x00000007ff037e24 */ /* 0x000fca000f8e00ff */
[----:B------:R1:W-:Y:S01]  /*19ee0*/  STL [R1+0xc], R3 ;  /* 0x00000c0301007387 */ /* 0x0003e20000100800 */
[----:B0-----:R-:W-:-:S13]  /*19ef0*/  ISETP.LE.AND P6, PT, R2, UR4, PT ;  /* 0x0000000402007c0c */ /* 0x001fda000bfc3270 */
[----:B-1----:R-:W-:Y:S05]  /*19f00*/  @P6 BRA `(.L_x_14825) ;  /* 0x0000000800b06947 */ /* 0x002fea0003800000 */
[----:B------:R-:W-:Y:S01]  /*19f10*/  IADD3 R11, R0, UR4, RZ ;  /* 0x00000004000b7c10 */ /* 0x000fe2000fffe0ff */
        /* <DEDUP_REMOVED lines=31> */
.L_x_14824:
[----:B------:R-:W-:Y:S01]  /*1a110*/  IMAD.IADD R10, R9, 0x1, -R4 ;  /* 0x00000001090a7824 */ /* 0x000fe200078e0a04 */
[----:B------:R-:W-:-:S03]  /*1a120*/  MOV R3, RZ ;  /* 0x000000ff00037202 */ /* 0x000fc60000000f00 */
        /* <DEDUP_REMOVED lines=10> */
.L_x_14827:
        /* <DEDUP_REMOVED lines=27> */
[----:B------:R-:W-:Y:S01]  /*1a380*/  @!P1 IMAD.IADD R2, R2, 0x1, -R7 ;  /* 0x0000000102029824 */ /* 0x000fe200078e0a07 */
[----:B------:R-:W-:-:S02]  /*1a390*/  @!P1 IADD3 R10, R10, 0x1, RZ ;  /* 0x000000010a0a9810 */ /* 0x000fc40007ffe0ff */
        /* <DEDUP_REMOVED lines=34> */
.L_x_14828:
        /* <DEDUP_REMOVED lines=28> */
[----:B------:R-:W-:Y:S01]  /*1a780*/  IMAD R9, R7, R2, RZ ;  /* 0x0000000207097224 */ /* 0x000fe200078e02ff */
[----:B------:R-:W-:-:S03]  /*1a790*/  IADD3 R2, -R2, RZ, RZ ;  /* 0x000000ff02027210 */ /* 0x000fc60007ffe1ff */
[----:B------:R-:W-:Y:S02]  /*1a7a0*/  IMAD.MOV R10, RZ, RZ, -R9 ;  /* 0x000000ffff0a7224 */ /* 0x000fe400078e0a09 */
        /* <DEDUP_REMOVED lines=30> */
.L_x_14829:
[----:B01----:R-:W-:-:S05]  /*1a990*/  LOP3.LUT R3, RZ, R2, RZ, 0x33, !PT ;  /* 0x00000002ff037212 */ /* 0x003fca00078e33ff */
[----:B------:R-:W-:-:S05]  /*1a9a0*/  IMAD.IADD R2, R4, 0x1, R3 ;  /* 0x0000000104027824 */ /* 0x000fca00078e0203 */
[----:B------:R1:W-:Y:S01]  /*1a9b0*/  STL [R1+0x4], R2 ;  /* 0x0000040201007387 */ /* 0x0003e20000100800 */
[----:B------:R-:W-:Y:S05]  /*1a9c0*/  BRA `(.L_x_14830) ;  /* 0x0000000000107947 */ /* 0x000fea0003800000 */
.L_x_14825:
[----:B------:R-:W-:Y:S01]  /*1a9d0*/  IMAD.U32 R2, RZ, RZ, UR6 ;  /* 0x00000006ff027e24 */ /* 0x000fe2000f8e00ff */
[----:B------:R0:W-:Y:S04]  /*1a9e0*/  STL [R1+0x4], RZ ;  /* 0x000004ff01007387 */ /* 0x0001e80000100800 */
[----:B------:R0:W-:Y:S04]  /*1a9f0*/  STL [R1+0x8], RZ ;  /* 0x000008ff01007387 */ /* 0x0001e80000100800 */
[----:B------:R0:W-:Y:S02]  /*1aa00*/  STL [R1], R2 ;  /* 0x0000000201007387 */ /* 0x0001e40000100800 */
.L_x_14830:
        /* <DEDUP_REMOVED lines=10> */
.L_x_14823:
        /* <DEDUP_REMOVED lines=35> */
[C---:B-1----:R-:W-:Y:S02]  /*1ace0*/  LOP3.LUT R2, R0.reuse, 0x80, RZ, 0xfc, !PT ;  /* 0x0000008000027812 */ /* 0x042fe400078efcff */
[----:B------:R-:W-:-:S07]  /*1acf0*/  LOP3.LUT R0, R0, 0xc0, RZ, 0xfc, !PT ;  /* 0x000000c000007812 */ /* 0x000fce00078efcff */
.L_x_14981:
        /* <DEDUP_REMOVED lines=26> */
[----:B-1----:R-:W-:Y:S01]  /*1aea0*/  IMAD.MOV.U32 R0, RZ, RZ, RZ ;  /* 0x000000ffff007224 */ /* 0x002fe200078e00ff */
[----:B------:R-:W-:Y:S02]  /*1aeb0*/  ISETP.NE.U32.AND P1, PT, RZ, UR8, PT ;  /* 0x00000008ff007c0c */ /* 0x000fe4000bf25070 */
[C---:B------:R-:W-:Y:S02]  /*1aec0*/  IADD3 R6, P5, R17.reuse, UR6, RZ ;  /* 0x0000000611067c10 */ /* 0x040fe4000ffbe0ff */
[----:B--2---:R-:W-:-:S02]  /*1aed0*/  IADD3 R2, P4, R17, UR4, RZ ;  /* 0x0000000411027c10 */ /* 0x004fc4000ff9e0ff */
        /* <DEDUP_REMOVED lines=35> */
.L_x_14832:
        /* <DEDUP_REMOVED lines=17> */
.L_x_14833:
[----:B------:R-:W-:Y:S05]  /*1b220*/  @!P0 BRA `(.L_x_14834) ;  /* 0x00000000000c8947 */ /* 0x000fea0003800000 */
[----:B------:R-:W2:Y:S04]  /*1b230*/  LDG.E R8, desc[UR40][R6.64] ;  /* 0x0000002806087981 */ /* 0x000ea8000c1e1900 */
[----:B------:R-:W2:Y:S02]  /*1b240*/  LDG.E R6, desc[UR40][R6.64+0x4] ;  /* 0x0000042806067981 */ /* 0x000ea4000c1e1900 */
[----:B--2---:R-:W-:-:S07]  /*1b250*/  IMAD.IADD R8, R6, 0x1, -R8 ;  /* 0x0000000106087824 */ /* 0x004fce00078e0a08 */
.L_x_14834:
[----:B------:R-:W3:Y:S01]  /*1b260*/  LDL R7, [R1+0x4] ;  /* 0x0000040001077983 */ /* 0x000ee20000100800 */
[----:B--2---:R-:W2:Y:S03]  /*1b270*/  LDC R3, c[0x0][0x448] ;  /* 0x00011200ff037b82 */ /* 0x004ea60000000800 */
[----:B-1----:R-:W4:Y:S04]  /*1b280*/  @P1 LDG.E R2, desc[UR40][R4.64] ;  /* 0x0000002804021981 */ /* 0x002f28000c1e1900 */
[----:B------:R1:W4:Y:S01]  /*1b290*/  @P1 LDG.E R4, desc[UR40][R4.64+0x4] ;  /* 0x0000042804041981 */ /* 0x000322000c1e1900 */
[----:B-----5:R-:W-:Y:S01]  /*1b2a0*/  IMAD.IADD R9, R8, 0x1, -R9 ;  /* 0x0000000108097824 */ /* 0x020fe200078e0a09 */
[----:B------:R-:W-:Y:S01]  /*1b2b0*/  LOP3.LUT R12, R10, 0xff, RZ, 0xc0, !PT ;  /* 0x000000ff0a0c7812 */ /* 0x000fe200078ec0ff */
[----:B------:R-:W-:Y:S01]  /*1b2c0*/  BSSY B0, `(.L_x_14835) ;  /* 0x0000036000007945 */ /* 0x000fe20003800000 */
[----:B------:R-:W-:-:S03]  /*1b2d0*/  SHF.R.U32.HI R10, RZ, 0x10, R10 ;  /* 0x00000010ff0a7819 */ /* 0x000fc6000001160a */
[----:B------:R0:W-:Y:S01]  /*1b2e0*/  STL [R1+0x84], R12 ;  /* 0x0000840c01007387 */ /* 0x0001e20000100800 */
[----:B--2---:R-:W-:-:S13]  /*1b2f0*/  ISETP.NE.AND P0, PT, R3, 0x1, PT ;  /* 0x000000010300780c */ /* 0x004fda0003f05270 */
[----:B-1----:R-:W1:Y:S08]  /*1b300*/  @P0 LDC R5, c[0x0][0x44c] ;  /* 0x00011300ff050b82 */ /* 0x002e700000000800 */
[----:B------:R-:W2:Y:S01]  /*1b310*/  @P0 LDC R6, c[0x0][0x450] ;  /* 0x00011400ff060b82 */ /* 0x000ea20000000800 */
[----:B---3--:R-:W-:-:S05]  /*1b320*/  IMAD.SHL.U32 R3, R7, 0x80, RZ ;  /* 0x0000008007037824 */ /* 0x008fca00078e00ff */
[----:B------:R-:W-:Y:S01]  /*1b330*/  IADD3 R3, R3, 0x7f, RZ ;  /* 0x0000007f03037810 */ /* 0x000fe20007ffe0ff */
[----:B----4-:R-:W-:-:S04]  /*1b340*/  @P1 IMAD.IADD R11, R4, 0x1, -R2 ;  /* 0x00000001040b1824 */ /* 0x010fc800078e0a02 */
[----:B-1----:R-:W-:-:S05]  /*1b350*/  @P0 IMAD.HI.U32 R2, R3, R5, RZ ;  /* 0x0000000503020227 */ /* 0x002fca00078e00ff */
[----:B--2---:R-:W-:Y:S01]  /*1b360*/  @P0 SHF.R.U32.HI R3, RZ, R6, R2 ;  /* 0x00000006ff030219 */ /* 0x004fe20000011602 */
[----:B------:R-:W-:-:S04]  /*1b370*/  IMAD.IADD R2, R9, 0x1, R11 ;  /* 0x0000000109027824 */ /* 0x000fc800078e020b */
[C---:B------:R-:W-:Y:S01]  /*1b380*/  VIADD R4, R2.reuse, 0x5f ;  /* 0x0000005f02047836 */ /* 0x040fe20000000000 */
[----:B------:R-:W-:-:S03]  /*1b390*/  IADD3 R21, R2, 0x60, -R14 ;  /* 0x0000006002157810 */ /* 0x000fc60007ffe80e */
[----:B------:R-:W-:-:S04]  /*1b3a0*/  IMAD.HI R2, R4, 0x2aaaaaab, RZ ;  /* 0x2aaaaaab04027827 */ /* 0x000fc800078e02ff */
[----:B------:R-:W-:Y:S01]  /*1b3b0*/  IMAD.IADD R3, R21, 0x1, R3 ;  /* 0x0000000115037824 */ /* 0x000fe200078e0203 */
[----:B------:R-:W-:-:S03]  /*1b3c0*/  SHF.R.U32.HI R20, RZ, 0x1f, R2 ;  /* 0x0000001fff147819 */ /* 0x000fc60000011602 */
[----:B------:R-:W-:Y:S01]  /*1b3d0*/  IMAD.HI R3, R3, 0x2aaaaaab, RZ ;  /* 0x2aaaaaab03037827 */ /* 0x000fe200078e02ff */
[----:B------:R-:W-:-:S03]  /*1b3e0*/  LEA.HI.SX32 R20, R2, R20, 0x1c ;  /* 0x0000001402147211 */ /* 0x000fc600078fe2ff */
[----:B------:R-:W-:Y:S01]  /*1b3f0*/  IMAD.MOV.U32 R2, RZ, RZ, RZ ;  /* 0x000000ffff027224 */ /* 0x000fe200078e00ff */
[----:B------:R-:W-:-:S04]  /*1b400*/  SHF.R.U32.HI R8, RZ, 0x1f, R3 ;  /* 0x0000001fff087819 */ /* 0x000fc80000011603 */
[----:B------:R-:W-:-:S04]  /*1b410*/  LEA.HI.SX32 R8, R3, R8, 0x1c ;  /* 0x0000000803087211 */ /* 0x000fc800078fe2ff */
[----:B------:R-:W-:-:S04]  /*1b420*/  VIMNMX R8, R20, R8, PT ;  /* 0x0000000814087248 */ /* 0x000fc80003fe0100 */
[----:B------:R-:W-:-:S13]  /*1b430*/  ISETP.GE.AND P0, PT, R8, 0x1, PT ;  /* 0x000000010800780c */ /* 0x000fda0003f06270 */
[----:B0-----:R-:W-:Y:S05]  /*1b440*/  @!P0 BRA `(.L_x_14836) ;  /* 0x0000000000748947 */ /* 0x001fea0003800000 */
[----:B------:R-:W-:Y:S01]  /*1b450*/  ISETP.NE.AND P0, PT, R10, RZ, PT ;  /* 0x000000ff0a00720c */ /* 0x000fe20003f05270 */
[----:B------:R-:W-:-:S03]  /*1b460*/  ULDC UR4, c[0x0][0xae8] ;  /* 0x0002ba0000047ab9 */ /* 0x000fc60000000800 */
[----:B------:R-:W-:-:S04]  /*1b470*/  SEL R3, R10, UR4, P0 ;  /* 0x000000040a037c07 */ /* 0x000fc80008000000 */
[-C--:B------:R-:W-:Y:S02]  /*1b480*/  IABS R4, R3.reuse ;  /* 0x0000000300047213 */ /* 0x080fe40000000000 */
[----:B------:R-:W-:Y:S02]  /*1b490*/  IADD3 R2, R3, -0x1, R8 ;  /* 0xffffffff03027810 */ /* 0x000fe40007ffe008 */
[----:B------:R-:W0:Y:S02]  /*1b4a0*/  I2F.RP R6, R4 ;  /* 0x0000000400067306 */ /* 0x000e240000209400 */
[----:B------:R-:W-:-:S04]  /*1b4b0*/  LOP3.LUT R5, R2, R3, RZ, 0x3c, !PT ;  /* 0x0000000302057212 */ /* 0x000fc800078e3cff */
[----:B------:R-:W-:Y:S02]  /*1b4c0*/  ISETP.GE.AND P3, PT, R5, RZ, PT ;  /* 0x000000ff0500720c */ /* 0x000fe40003f66270 */
        /* <DEDUP_REMOVED lines=8> */
[----:B------:R-:W-:-:S05]  /*1b550*/  IABS R2, R3 ;  /* 0x0000000300027213 */ /* 0x000fca0000000000 */
[----:B------:R-:W-:-:S05]  /*1b560*/  IMAD.MOV R2, RZ, RZ, -R2 ;  /* 0x000000ffff027224 */ /* 0x000fca00078e0a02 */
[----:B------:R-:W-:Y:S01]  /*1b570*/  MOV R6, R2 ;  /* 0x0000000200067202 */ /* 0x000fe20000000f00 */
        /* <DEDUP_REMOVED lines=10> */
.L_x_14836:
[----:B------:R-:W-:Y:S05]  /*1b620*/  BSYNC B0 ;  /* 0x0000000000007941 */ /* 0x000fea0003800000 */
.L_x_14835:
[-C--:B------:R-:W-:Y:S01]  /*1b630*/  IMAD R3, R12, R2.reuse, RZ ;  /* 0x000000020c037224 */ /* 0x080fe200078e02ff */
[----:B------:R-:W-:Y:S04]  /*1b640*/  BSSY B0, `(.L_x_14837) ;  /* 0x0000141000007945 */ /* 0x000fe80003800000 */
[----:B------:R-:W-:-:S05]  /*1b650*/  VIADDMNMX R2, R3, R2, R8, PT ;  /* 0x0000000203027246 */ /* 0x000fca0003800108 */
[--C-:B------:R-:W-:Y:S02]  /*1b660*/  IMAD R4, R2, 0x60, -R9.reuse ;  /* 0x0000006002047824 */ /* 0x100fe400078e0a09 */
[----:B------:R-:W-:-:S03]  /*1b670*/  IMAD R2, R3, 0x60, -R9 ;  /* 0x0000006003027824 */ /* 0x000fc600078e0a09 */
[----:B------:R-:W-:Y:S02]  /*1b680*/  VIMNMX R11, R4, R11, PT ;  /* 0x0000000b040b7248 */ /* 0x000fe40003fe0100 */
[----:B------:R-:W-:-:S04]  /*1b690*/  VIMNMX R2, RZ, R2, !PT ;  /* 0x00000002ff027248 */ /* 0x000fc80007fe0100 */
        /* <DEDUP_REMOVED lines=18> */
.L_x_15063:
[----:B-1----:R-:W-:Y:S02]  /*1b7c0*/  ISETP.NE.AND P0, PT, R14, RZ, PT ;  /* 0x000000ff0e00720c */ /* 0x002fe40003f05270 */
[----:B------:R-:W-:-:S11]  /*1b7d0*/  PLOP3.LUT P6, PT, PT, PT, PT, 0x8, 0x0 ;  /* 0x000000000000781c */ /* 0x000fd60003fce170 */
[----:B------:R-:W-:Y:S05]  /*1b7e0*/  @P0 BRA `(.L_x_14840) ;  /* 0x00000000000c0947 */ /* 0x000fea0003800000 */
[----:B------:R-:W-:-:S03]  /*1b7f0*/  UMOV UR4, 0xffffffff ;  /* 0xffffffff00047882 */ /* 0x000fc60000000000 */
[----:B------:R-:W-:Y:S05]  /*1b800*/  BRA.DIV UR4, `(.L_x_14841) ;  /* 0x0000009204147947 */ /* 0x000fea000b800000 */
[----:B------:R-:W-:-:S13]  /*1b810*/  ELECT P6, URZ, PT ;  /* 0x00000000003f782f */ /* 0x000fda00038c0000 */
.L_x_14840:
        /* <DEDUP_REMOVED lines=9> */
.L_x_15066:
[----:B------:R-:W-:Y:S05]  /*1b8b0*/  BSYNC B1 ;  /* 0x0000000000017941 */ /* 0x000fea0003800000 */
.L_x_14842:
        /* <DEDUP_REMOVED lines=12> */
.L_x_15067:
[----:B------:R-:W-:Y:S05]  /*1b980*/  BSYNC B2 ;  /* 0x0000000000027941 */ /* 0x000fea0003800000 */
.L_x_14846:
[----:B------:R-:W-:Y:S04]  /*1b990*/  BSSY B2, `(.L_x_14848) ;  /* 0x0000009000027945 */ /* 0x000fe80003800000 */
[----:B------:R-:W-:Y:S05]  /*1b9a0*/  @P1 BRA `(.L_x_14849) ;  /* 0x00000000001c1947 */ /* 0x000fea0003800000 */
[----:B------:R-:W1:Y:S01]  /*1b9b0*/  S2R R6, SR_TID.X ;  /* 0x0000000000067919 */ /* 0x000e620000002100 */
[----:B------:R-:W-:-:S04]  /*1b9c0*/  MOV R5, 0x3000 ;  /* 0x0000300000057802 */ /* 0x000fc80000000f00 */
[----:B------:R2:W-:Y:S01]  /*1b9d0*/  SYNCS.ARRIVE.TRANS64 RZ, [R4+URZ+0x32490], R5 ;  /* 0x0324900504ff79a7 */ /* 0x0005e2000800003f */
[----:B-1----:R-:W-:-:S04]  /*1b9e0*/  LOP3.LUT R6, R6, 0x1f, RZ, 0xc0, !PT ;  /* 0x0000001f06067812 */ /* 0x002fc800078ec0ff */
[----:B------:R-:W-:-:S13]  /*1b9f0*/  ISETP.NE.AND P0, PT, R6, RZ, PT ;  /* 0x000000ff0600720c */ /* 0x000fda0003f05270 */
[----:B--2---:R-:W-:Y:S05]  /*1ba00*/  @!P0 BRA `(.L_x_14849) ;  /* 0x0000000000048947 */ /* 0x004fea0003800000 */
[----:B------:R-:W-:Y:S01]  /*1ba10*/  BPT.TRAP 0x1 ;  /* 0x000000040000795c */ /* 0x000fe20000300000 */
.L_x_14849:
[----:B------:R-:W-:Y:S05]  /*1ba20*/  BSYNC B2 ;  /* 0x0000000000027941 */ /* 0x000fea0003800000 */
.L_x_14848:
        /* <DEDUP_REMOVED lines=13> */
.L_x_14850:
        /* <DEDUP_REMOVED lines=13> */
.L_x_15068:
[----:B------:R-:W-:Y:S05]  /*1bbd0*/  BSYNC B2 ;  /* 0x0000000000027941 */ /* 0x000fea0003800000 */
.L_x_14851:
        /* <DEDUP_REMOVED lines=11> */
.L_x_14854:
[----:B------:R-:W-:Y:S05]  /*1bc90*/  BSYNC B2 ;  /* 0x0000000000027941 */ /* 0x000fea0003800000 */
.L_x_14853:
        /* <DEDUP_REMOVED lines=10> */
.L_x_14855:
        /* <DEDUP_REMOVED lines=15> */
.L_x_14856:
        /* <DEDUP_REMOVED lines=15> */
.L_x_14857:
        /* <DEDUP_REMOVED lines=15> */
.L_x_14858:
        /* <DEDUP_REMOVED lines=10> */
.L_x_14845:
[----:B------:R-:W-:Y:S05]  /*1c0b0*/  BSYNC B1 ;  /* 0x0000000000017941 */ /* 0x000fea0003800000 */
.L_x_14844:
        /* <DEDUP_REMOVED lines=13> */
.L_x_14874:
        /* <DEDUP_REMOVED lines=13> */
.L_x_15069:
[----:B------:R-:W-:Y:S05]  /*1c260*/  BSYNC B2 ;  /* 0x0000000000027941 */ /* 0x000fea0003800000 */
.L_x_14861:
        /* <DEDUP_REMOVED lines=9> */
.L_x_14864:
[----:B------:R-:W-:Y:S05]  /*1c300*/  BSYNC B2 ;  /* 0x0000000000027941 */ /* 0x000fea0003800000 */
.L_x_14863:
        /* <DEDUP_REMOVED lines=12> */
.L_x_14865:
        /* <DEDUP_REMOVED lines=13> */
.L_x_15070:
[----:B------:R-:W-:Y:S05]  /*1c4a0*/  BSYNC B2 ;  /* 0x0000000000027941 */ /* 0x000fea0003800000 */
.L_x_14866:
[----:B------:R-:W-:Y:S01]  /*1c4b0*/  BSSY B2, `(.L_x_14868) ;  /* 0x000000b000027945 */ /* 0x000fe20003800000 */
[----:B------:R-:W-:Y:S01]  /*1c4c0*/  MOV R12, 0x0 ;  /* 0x00000000000c7802 */ /* 0x000fe20000000f00 */
[----:B------:R-:W-:Y:S02]  /*1c4d0*/  IMAD.MOV.U32 R13, RZ, RZ, 0x12f00000 ;  /* 0x12f00000ff0d7424 */ /* 0x000fe400078e00ff */
[----:B------:R-:W-:Y:S05]  /*1c4e0*/  @P2 BRA `(.L_x_14869) ;  /* 0x00000000001c2947 */ /* 0x000fea0003800000 */
[----:B------:R-:W2:Y:S01]  /*1c4f0*/  S2R R7, SR_TID.X ;  /* 0x0000000000077919 */ /* 0x000ea20000002100 */
[----:B01----:R-:W-:-:S04]  /*1c500*/  IMAD.MOV.U32 R6, RZ, RZ, 0xc000 ;  /* 0x0000c000ff067424 */ /* 0x003fc800078e00ff */
[----:B------:R3:W-:Y:S01]  /*1c510*/  SYNCS.ARRIVE.TRANS64 RZ, [R5+URZ+0x324b0], R6 ;  /* 0x0324b00605ff79a7 */ /* 0x0007e2000800003f */
[----:B--2---:R-:W-:-:S04]  /*1c520*/  LOP3.LUT R7, R7, 0x1f, RZ, 0xc0, !PT ;  /* 0x0000001f07077812 */ /* 0x004fc800078ec0ff */
[----:B------:R-:W-:-:S13]  /*1c530*/  ISETP.NE.AND P1, PT, R7, RZ, PT ;  /* 0x000000ff0700720c */ /* 0x000fda0003f25270 */
[----:B---3--:R-:W-:Y:S05]  /*1c540*/  @!P1 BRA `(.L_x_14869) ;  /* 0x0000000000049947 */ /* 0x008fea0003800000 */
[----:B------:R-:W-:Y:S01]  /*1c550*/  BPT.TRAP 0x1 ;  /* 0x000000040000795c */ /* 0x000fe20000300000 */
.L_x_14869:
[----:B------:R-:W-:Y:S05]  /*1c560*/  BSYNC B2 ;  /* 0x0000000000027941 */ /* 0x000fea0003800000 */
.L_x_14868:
        /* <DEDUP_REMOVED lines=10> */
.L_x_14870:
        /* <DEDUP_REMOVED lines=15> */
.L_x_14871:
        /* <DEDUP_REMOVED lines=15> */
.L_x_14872:
        /* <DEDUP_REMOVED lines=15> */
.L_x_14873:
        /* <DEDUP_REMOVED lines=10> */
.L_x_14860:
[----:B------:R-:W-:Y:S05]  /*1c980*/  BSYNC B1 ;  /* 0x0000000000017941 */ /* 0x000fea0003800000 */
.L_x_14859:
        /* <DEDUP_REMOVED lines=12> */
.L_x_14838:
[----:B------:R-:W-:Y:S05]  /*1ca50*/  BSYNC B0 ;  /* 0x0000000000007941 */ /* 0x000fea0003800000 */
.L_x_14837:
        /* <DEDUP_REMOVED lines=49> */
.L_x_14876:
[----:B------:R-:W-:Y:S05]  /*1cd70*/  BSYNC B0 ;  /* 0x0000000000007941 */ /* 0x000fea0003800000 */
.L_x_14875:
        /* <DEDUP_REMOVED lines=16> */
[----:B------:R-:W0:Y:S08]  /*1ce80*/  FLO.U32 R0, UR4 ;  /* 0x0000000400007d00 */ /* 0x000e3000080e0000 */
[----:B------:R-:W1:Y:S01]  /*1ce90*/  POPC R2, UR4 ;  /* 0x0000000400027d09 */ /* 0x000e620008000000 */
[----:B0-----:R-:W-:-:S13]  /*1cea0*/  ISETP.EQ.U32.AND P0, PT, R0, R3, PT ;  /* 0x000000030000720c */ /* 0x001fda0003f02070 */
        /* <DEDUP_REMOVED lines=8> */
.L_x_14878:
        /* <DEDUP_REMOVED lines=20> */
.L_x_14881:
[----:B------:R-:W-:Y:S05]  /*1d070*/  BSYNC B6 ;  /* 0x0000000000067941 */ /* 0x000fea0003800000 */
.L_x_14880:
        /* <DEDUP_REMOVED lines=20> */
.L_x_14884:
[----:B------:R-:W-:Y:S01]  /*1d1c0*/  MOV R2, 0x0 ;  /* 0x0000000000027802 */ /* 0x000fe20000000f00 */
[----:B------:R-:W-:Y:S01]  /*1d1d0*/  ULDC.64 UR4, c[0x4][0x118] ;  /* 0x0100460000047ab9 */ /* 0x000fe20000000a00 */
[----:B------:R-:W-:Y:S01]  /*1d1e0*/  ULDC.64 UR6, c[0x4][0x120] ;  /* 0x0100480000067ab9 */ /* 0x000fe20000000a00 */
[----:B------:R-:W-:Y:S01]  /*1d1f0*/  ULDC.64 UR8, c[0x4][0x18] ;  /* 0x0100060000087ab9 */ /* 0x000fe20000000a00 */
[----:B------:R-:W-:Y:S01]  /*1d200*/  MOV R4, UR4 ;  /* 0x0000000400047c02 */ /* 0x000fe20008000f00 */
[----:B------:R-:W-:Y:S01]  /*1d210*/  IMAD.U32 R5, RZ, RZ, UR5 ;  /* 0x00000005ff057e24 */ /* 0x000fe2000f8e00ff */
        /* <DEDUP_REMOVED lines=10> */
.L_x_14883:
[----:B------:R-:W-:Y:S05]  /*1d2c0*/  BSYNC B6 ;  /* 0x0000000000067941 */ /* 0x000fea0003800000 */
.L_x_14882:
        /* <DEDUP_REMOVED lines=24> */
.L_x_15073:
        /* <DEDUP_REMOVED lines=11> */
.L_x_15076:
        /* <DEDUP_REMOVED lines=24> */
.L_x_14888:
[----:B-1----:R-:W2:Y:S01]  /*1d680*/  LDL R2, [R1+0x18] ;  /* 0x0000180001027983 */ /* 0x002ea20000100800 */
[----:B0-----:R-:W-:Y:S01]  /*1d690*/  IMAD R0, R19, 0x8, R18 ;  /* 0x0000000813007824 */ /* 0x001fe200078e0212 */
[----:B--2---:R-:W-:-:S04]  /*1d6a0*/  SHF.L.U32 R2, R2, 0x1f, RZ ;  /* 0x0000001f02027819 */ /* 0x004fc800000006ff */
[----:B------:R-:W0:Y:S02]  /*1d6b0*/  SYNCS.PHASECHK.TRANS64.TRYWAIT P0, [R0+URZ+0x32440], R2 ;  /* 0x03244002000075a7 */ /* 0x000e24000800017f */
[----:B0-----:R-:W-:Y:S05]  /*1d6c0*/  @!P0 BRA `(.L_x_14889) ;  /* 0x00000074003c8947 */ /* 0x001fea0003800000 */
.L_x_15077:
        /* <DEDUP_REMOVED lines=11> */
.L_x_14890:
        /* <DEDUP_REMOVED lines=24> */
.L_x_14886:
        /* <DEDUP_REMOVED lines=34> */
.L_x_14892:
[----:B------:R-:W-:Y:S05]  /*1db20*/  BSYNC B6 ;  /* 0x0000000000067941 */ /* 0x000fea0003800000 */
.L_x_14891:
        /* <DEDUP_REMOVED lines=24> */
[----:B------:R-:W-:-:S04]  /*1dcb0*/  ULDC.64 UR4, c[0x0][0x2d8] ;  /* 0x0000b60000047ab9 */ /* 0x000fc80000000a00 */
[----:B------:R-:W-:-:S03]  /*1dcc0*/  IADD3 R3, R3, R4, RZ ;  /* 0x0000000403037210 */ /* 0x000fc60007ffe0ff */
        /* <DEDUP_REMOVED lines=58> */
[----:B------:R-:W-:Y:S04]  /*1e070*/  SHFL.IDX PT, R6, R2, 0x2, 0x181f ;  /* 0x00581f0002067f89 */ /* 0x000fe800000e0000 */
[----:B0-----:R-:W0:Y:S04]  /*1e080*/  SHFL.IDX PT, R4, R3, 0x2, 0x181f ;  /* 0x00581f0003047f89 */ /* 0x001e2800000e0000 */
[----:B------:R1:W-:Y:S02]  /*1e090*/  STL [R1+0x60], R11 ;  /* 0x0000600b01007387 */ /* 0x0003e40000100800 */
[----:B-1----:R-:W-:-:S04]  /*1e0a0*/  IADD3 R11, R10, 0x20, RZ ;  /* 0x000000200a0b7810 */ /* 0x002fc80007ffe0ff */
[----:B------:R-:W-:-:S13]  /*1e0b0*/  ISETP.GE.AND P1, PT, R11, R0, PT ;  /* 0x000000000b00720c */ /* 0x000fda0003f26270 */
[----:B0-----:R-:W-:-:S05]  /*1e0c0*/  @!P1 LEA R5, P2, R9, R4, 0x1 ;  /* 0x0000000409059211 */ /* 0x001fca00078408ff */
[----:B------:R-:W-:-:S05]  /*1e0d0*/  @!P1 IMAD.X R4, RZ, RZ, R6, P2 ;  /* 0x000000ffff049224 */ /* 0x000fca00010e0606 */
        /* <DEDUP_REMOVED lines=51> */
.L_x_15094:
[----:B0-----:R-:W3:Y:S02]  /*1e410*/  LDL R2, [R1+0x4] ;  /* 0x0000040001027983 */ /* 0x001ee40000100800 */
[----:B---3--:R-:W-:-:S04]  /*1e420*/  IADD3 R2, R2, 0x70, RZ ;  /* 0x0000007002027810 */ /* 0x008fc80007ffe0ff */
        /* <DEDUP_REMOVED lines=10> */
.L_x_14894:
        /* <DEDUP_REMOVED lines=37> */
.L_x_14896:
[----:B------:R-:W-:Y:S05]  /*1e720*/  BSYNC B6 ;  /* 0x0000000000067941 */ /* 0x000fea0003800000 */
.L_x_14895:
        /* <DEDUP_REMOVED lines=10> */
[----:B-1----:R-:W-:-:S05]  /*1e7d0*/  IMAD.SHL.U32 R8, R8, 0x8, RZ ;  /* 0x0000000808087824 */ /* 0x002fca00078e00ff */
        /* <DEDUP_REMOVED lines=34> */
[----:B------:R-:W-:Y:S02]  /*1ea00*/  ISETP.GE.AND P1, PT, R9, UR4, PT ;  /* 0x0000000409007c0c */ /* 0x000fe4000bf26270 */
[----:B------:R-:W-:Y:S02]  /*1ea10*/  IADD3 R4, R3, R4, RZ ;  /* 0x0000000403047210 */ /* 0x000fe40007ffe0ff */
[----:B------:R-:W-:-:S02]  /*1ea20*/  ISETP.GE.AND P0, PT, R8, UR4, PT ;  /* 0x0000000408007c0c */ /* 0x000fc4000bf06270 */
        /* <DEDUP_REMOVED lines=103> */
.L_x_15112:
[----:B--2---:R-:W2:Y:S01]  /*1f0a0*/  LDL.LU R2, [R1+0x7c] ;  /* 0x00007c0001027983 */ /* 0x004ea20000300800 */
[----:B------:R-:W-:Y:S01]  /*1f0b0*/  BSSY B0, `(.L_x_14898) ;  /* 0x000000d000007945 */ /* 0x000fe20003800000 */
[----:B--2---:R-:W-:-:S13]  /*1f0c0*/  ISETP.GE.AND P4, PT, R2, R3, PT ;  /* 0x000000030200720c */ /* 0x004fda0003f86270 */
[----:B------:R-:W-:Y:S05]  /*1f0d0*/  @P4 BRA `(.L_x_14899) ;  /* 0x0000000000284947 */ /* 0x000fea0003800000 */
[----:B0-----:R-:W2:Y:S01]  /*1f0e0*/  LDL R4, [R1+0x14] ;  /* 0x0000140001047983 */ /* 0x001ea20000100800 */
        /* <DEDUP_REMOVED lines=9> */
.L_x_14899:
[----:B------:R-:W-:Y:S05]  /*1f180*/  BSYNC B0 ;  /* 0x0000000000007941 */ /* 0x000fea0003800000 */
.L_x_14898:
[----:B------:R-:W-:Y:S01]  /*1f190*/  NOP ;  /* 0x0000000000007918 */ /* 0x000fe20000000000 */
[----:B------:R-:W-:-:S13]  /*1f1a0*/  PLOP3.LUT P0, PT, PT, PT, PT, 0x80, 0x0 ;  /* 0x000000000000781c */ /* 0x000fda0003f0f070 */
.L_x_14900:
        /* <DEDUP_REMOVED lines=16> */
[----:B------:R-:W2:Y:S03]  /*1f2b0*/  SYNCS.PHASECHK.TRANS64.TRYWAIT P0, [R18+URZ+0x32420], R0 ;  /* 0x03242000120075a7 */ /* 0x000ea6000800017f */
[----:B-12---:R-:W-:Y:S05]  /*1f2c0*/  @!P0 BRA `(.L_x_14902) ;  /* 0x0000007000988947 */ /* 0x006fea0003800000 */
.L_x_15113:
[----:B------:R-:W-:Y:S05]  /*1f2d0*/  BSYNC B0 ;  /* 0x0000000000007941 */ /* 0x000fea0003800000 */
.L_x_14901:
[----:B------:R-:W2:Y:S01]  /*1f2e0*/  LDL R2, [R1+0x48] ;  /* 0x0000480001027983 */ /* 0x000ea20000100800 */
[----:B------:R-:W-:Y:S01]  /*1f2f0*/  BSSY B0, `(.L_x_14903) ;  /* 0x000005a000007945 */ /* 0x000fe20003800000 */
[----:B--2---:R-:W-:-:S13]  /*1f300*/  LOP3.LUT P0, RZ, R2, 0x1, RZ, 0xc0, !PT ;  /* 0x0000000102ff7812 */ /* 0x004fda000780c0ff */
[----:B------:R-:W-:Y:S05]  /*1f310*/  @!P0 BRA `(.L_x_14904) ;  /* 0x00000004005c8947 */ /* 0x000fea0003800000 */
[----:B0-----:R-:W1:Y:S01]  /*1f320*/  LDL R4, [R1+0x18] ;  /* 0x0000180001047983 */ /* 0x001e620000100800 */
[----:B------:R-:W-:Y:S01]  /*1f330*/  IMAD R2, R19, 0x8, R18 ;  /* 0x0000000813027824 */ /* 0x000fe200078e0212 */
[----:B------:R-:W-:Y:S01]  /*1f340*/  BSSY B1, `(.L_x_14905) ;  /* 0x0000007000017945 */ /* 0x000fe20003800000 */
[----:B------:R-:W0:Y:S02]  /*1f350*/  S2R R3, SR_TID.X ;  /* 0x0000000000037919 */ /* 0x000e240000002100 */
[----:B0-----:R-:W-:-:S04]  /*1f360*/  LOP3.LUT R3, R3, 0x7f, RZ, 0xc0, !PT ;  /* 0x0000007f03037812 */ /* 0x001fc800078ec0ff */
[----:B------:R-:W-:Y:S02]  /*1f370*/  ISETP.NE.AND P1, PT, R3, RZ, PT ;  /* 0x000000ff0300720c */ /* 0x000fe40003f25270 */
[----:B-1----:R-:W-:-:S04]  /*1f380*/  SHF.L.U32 R0, R4, 0x1f, RZ ;  /* 0x0000001f04007819 */ /* 0x002fc800000006ff */
[----:B------:R-:W0:Y:S02]  /*1f390*/  SYNCS.PHASECHK.TRANS64.TRYWAIT P0, [R2+URZ+0x32460], R0 ;  /* 0x03246000020075a7 */ /* 0x000e24000800017f */
[----:B0-----:R-:W-:Y:S05]  /*1f3a0*/  @!P0 BRA `(.L_x_14906) ;  /* 0x0000007000748947 */ /* 0x001fea0003800000 */
.L_x_15114:
[----:B------:R-:W-:Y:S05]  /*1f3b0*/  BSYNC B1 ;  /* 0x0000000000017941 */ /* 0x000fea0003800000 */
.L_x_14905:
        /* <DEDUP_REMOVED lines=9> */
.L_x_14908:
[----:B------:R-:W-:Y:S05]  /*1f450*/  BSYNC B1 ;  /* 0x0000000000017941 */ /* 0x000fea0003800000 */
.L_x_14907:
        /* <DEDUP_REMOVED lines=12> */
.L_x_14909:
        /* <DEDUP_REMOVED lines=15> */
.L_x_14910:
        /* <DEDUP_REMOVED lines=15> */
.L_x_14911:
        /* <DEDUP_REMOVED lines=15> */
.L_x_14912:
        /* <DEDUP_REMOVED lines=10> */
.L_x_14904:
[----:B------:R-:W-:Y:S05]  /*1f890*/  BSYNC B0 ;  /* 0x0000000000007941 */ /* 0x000fea0003800000 */
.L_x_14903:
[----:B0-----:R-:W1:Y:S04]  /*1f8a0*/  LDL R4, [R1+0x4c] ;  /* 0x00004c0001047983 */ /* 0x001e680000100800 */
[----:B------:R-:W2:Y:S01]  /*1f8b0*/  LDL R5, [R1+0x28] ;  /* 0x0000280001057983 */ /* 0x000ea20000100800 */
[----:B------:R-:W-:Y:S01]  /*1f8c0*/  BSSY B0, `(.L_x_14913) ;  /* 0x00001f3000007945 */ /* 0x000fe20003800000 */
[----:B-1----:R-:W-:-:S05]  /*1f8d0*/  VIADD R0, R4, 0xfffffffe ;  /* 0xfffffffe04007836 */ /* 0x002fca0000000000 */
[----:B--2---:R-:W-:-:S13]  /*1f8e0*/  ISETP.GE.AND P0, PT, R0, R5, PT ;  /* 0x000000050000720c */ /* 0x004fda0003f06270 */
[----:B------:R-:W-:Y:S05]  /*1f8f0*/  @!P0 BRA `(.L_x_14914) ;  /* 0x0000001c00bc8947 */ /* 0x000fea0003800000 */
[----:B------:R-:W2:Y:S04]  /*1f900*/  LDL.LU R7, [R1+0x84] ;  /* 0x0000840001077983 */ /* 0x000ea80000300800 */
[----:B---3--:R-:W3:Y:S04]  /*1f910*/  LDL.LU R6, [R1+0x44] ;  /* 0x0000440001067983 */ /* 0x008ee80000300800 */
[----:B------:R-:W4:Y:S01]  /*1f920*/  LDL.LU R4, [R1+0x40] ;  /* 0x0000400001047983 */ /* 0x000f220000300800 */
[----:B------:R-:W-:Y:S01]  /*1f930*/  BSSY B2, `(.L_x_14915) ;  /* 0x00000a9000027945 */ /* 0x000fe20003800000 */
[----:B--2---:R-:W-:-:S04]  /*1f940*/  VIADD R2, R7, 0x1 ;  /* 0x0000000107027836 */ /* 0x004fc80000000000 */
[----:B---3--:R-:W-:-:S05]  /*1f950*/  IMAD R2, R2, R6, RZ ;  /* 0x0000000602027224 */ /* 0x008fca00078e02ff */
[----:B----4-:R-:W-:Y:S02]  /*1f960*/  VIMNMX R4, R4, R2, PT ;  /* 0x0000000204047248 */ /* 0x010fe40003fe0100 */
[----:B------:R-:W-:Y:S02]  /*1f970*/  LOP3.LUT R2, RZ, R5, RZ, 0x33, !PT ;  /* 0x00000005ff027212 */ /* 0x000fe400078e33ff */
[----:B------:R-:W-:-:S04]  /*1f980*/  IADD3 R8, -R4, RZ, RZ ;  /* 0x000000ff04087210 */ /* 0x000fc80007ffe1ff */
        /* <DEDUP_REMOVED lines=39> */
.L_x_14919:
        /* <DEDUP_REMOVED lines=8> */
.L_x_15115:
[----:B------:R-:W-:Y:S05]  /*1fc80*/  BSYNC B3 ;  /* 0x0000000000037941 */ /* 0x000fea0003800000 */
.L_x_14920:
        /* <DEDUP_REMOVED lines=9> */
.L_x_14923:
[----:B------:R-:W-:Y:S05]  /*1fd20*/  BSYNC B3 ;  /* 0x0000000000037941 */ /* 0x000fea0003800000 */
.L_x_14922:
        /* <DEDUP_REMOVED lines=10> */
[----:B--2---:R-:W-:Y:S01]  /*1fdd0*/  IMAD R0, R0, 0x60, R5 ;  /* 0x0000006000007824 */ /* 0x004fe200078e0205 */
[----:B------:R-:W-:-:S10]  /*1fde0*/  IADD3 R5, R2, 0x32430, RZ ;  /* 0x0003243002057810 */ /* 0x000fd40007ffe0ff */
.L_x_14924:
        /* <DEDUP_REMOVED lines=13> */
.L_x_15116:
[----:B------:R-:W-:Y:S05]  /*1fec0*/  BSYNC B3 ;  /* 0x0000000000037941 */ /* 0x000fea0003800000 */
.L_x_14925:
        /* <DEDUP_REMOVED lines=11> */
.L_x_14928:
[----:B------:R-:W-:Y:S05]  /*1ff80*/  BSYNC B3 ;  /* 0x0000000000037941 */ /* 0x000fea0003800000 */
.L_x_14927:
        /* <DEDUP_REMOVED lines=9> */
.L_x_14929:
        /* <DEDUP_REMOVED lines=15> */
.L_x_14930:
        /* <DEDUP_REMOVED lines=15> */
.L_x_14931:
        /* <DEDUP_REMOVED lines=15> */
.L_x_14932:
        /* <DEDUP_REMOVED lines=10> */
.L_x_14918:
[----:B------:R-:W-:Y:S05]  /*20390*/  BSYNC B1 ;  /* 0x0000000000017941 */ /* 0x000fea0003800000 */
.L_x_14917:
[----:B------:R-:W2:Y:S02]  /*203a0*/  LDL.LU R5, [R1+0x4c] ;  /* 0x00004c0001057983 */ /* 0x000ea40000300800 */
[----:B--2---:R-:W-:-:S07]  /*203b0*/  VIADD R0, R5, 0xfffffffd ;  /* 0xfffffffd05007836 */ /* 0x004fce0000000000 */
.L_x_14916:
[----:B------:R-:W-:Y:S05]  /*203c0*/  BSYNC B2 ;  /* 0x0000000000027941 */ /* 0x000fea0003800000 */
.L_x_14915:
[----:B------:R-:W-:Y:S02]  /*203d0*/  IADD3 R8, R8, -0x2, RZ ;  /* 0xfffffffe08087810 */ /* 0x000fe40007ffe0ff */
[----:B------:R-:W-:-:S04]  /*203e0*/  LOP3.LUT R4, RZ, R4, RZ, 0x33, !PT ;  /* 0x00000004ff047212 */ /* 0x000fc800078e33ff */
[----:B------:R-:W-:-:S13]  /*203f0*/  ISETP.NE.AND P0, PT, R8, R4, PT ;  /* 0x000000040800720c */ /* 0x000fda0003f05270 */
[----:B------:R-:W-:Y:S05]  /*20400*/  @!P0 BRA `(.L_x_14914) ;  /* 0x0000001000f88947 */ /* 0x000fea0003800000 */
.L_x_14965:
        /* <DEDUP_REMOVED lines=35> */
.L_x_14935:
        /* <DEDUP_REMOVED lines=8> */
.L_x_15117:
[----:B------:R-:W-:Y:S05]  /*206c0*/  BSYNC B2 ;  /* 0x0000000000027941 */ /* 0x000fea0003800000 */
.L_x_14936:
        /* <DEDUP_REMOVED lines=9> */
.L_x_14939:
[----:B------:R-:W-:Y:S05]  /*20760*/  BSYNC B2 ;  /* 0x0000000000027941 */ /* 0x000fea0003800000 */
.L_x_14938:
        /* <DEDUP_REMOVED lines=12> */
.L_x_14940:
        /* <DEDUP_REMOVED lines=13> */
.L_x_15118:
[----:B------:R-:W-:Y:S05]  /*20900*/  BSYNC B2 ;  /* 0x0000000000027941 */ /* 0x000fea0003800000 */
.L_x_14941:
        /* <DEDUP_REMOVED lines=11> */
.L_x_14944:
[----:B------:R-:W-:Y:S05]  /*209c0*/  BSYNC B2 ;  /* 0x0000000000027941 */ /* 0x000fea0003800000 */
.L_x_14943:
        /* <DEDUP_REMOVED lines=9> */
.L_x_14945:
        /* <DEDUP_REMOVED lines=15> */
.L_x_14946:
        /* <DEDUP_REMOVED lines=15> */
.L_x_14947:
        /* <DEDUP_REMOVED lines=15> */
.L_x_14948:
        /* <DEDUP_REMOVED lines=10> */
.L_x_14934:
[----:B------:R-:W-:Y:S05]  /*20dd0*/  BSYNC B1 ;  /* 0x0000000000017941 */ /* 0x000fea0003800000 */
.L_x_14933:
[----:B------:R-:W2:Y:S01]  /*20de0*/  LDL R5, [R1+0x48] ;  /* 0x0000480001057983 */ /* 0x000ea20000100800 */
[----:B------:R-:W-:Y:S01]  /*20df0*/  VIADD R7, R7, 0x1 ;  /* 0x0000000107077836 */ /* 0x000fe20000000000 */
[----:B------:R-:W-:Y:S04]  /*20e00*/  BSSY B1, `(.L_x_14949) ;  /* 0x000009a000017945 */ /* 0x000fe80003800000 */
[----:B------:R-:W-:-:S04]  /*20e10*/  ISETP.NE.AND P0, PT, R7, 0x2, PT ;  /* 0x000000020700780c */ /* 0x000fc80003f05270 */
[----:B------:R-:W-:Y:S02]  /*20e20*/  SEL R2, RZ, 0x1, P0 ;  /* 0x00000001ff027807 */ /* 0x000fe40000000000 */
[----:B------:R-:W-:Y:S02]  /*20e30*/  SEL R19, R7, RZ, P0 ;  /* 0x000000ff07137207 */ /* 0x000fe40000000000 */
[----:B------:R-:W-:Y:S02]  /*20e40*/  LOP3.LUT R8, R6, R2, RZ, 0x3c, !PT ;  /* 0x0000000206087212 */ /* 0x000fe400078e3cff */
[----:B------:R-:W-:-:S03]  /*20e50*/  IADD3 R6, R0, -0x1, RZ ;  /* 0xffffffff00067810 */ /* 0x000fc60007ffe0ff */
        /* <DEDUP_REMOVED lines=27> */
.L_x_14951:
        /* <DEDUP_REMOVED lines=8> */
.L_x_15119:
[----:B------:R-:W-:Y:S05]  /*21090*/  BSYNC B2 ;  /* 0x0000000000027941 */ /* 0x000fea0003800000 */
.L_x_14952:
        /* <DEDUP_REMOVED lines=9> */
.L_x_14955:
[----:B------:R-:W-:Y:S05]  /*21130*/  BSYNC B2 ;  /* 0x0000000000027941 */ /* 0x000fea0003800000 */
.L_x_14954:
        /* <DEDUP_REMOVED lines=12> */
.L_x_14956:
        /* <DEDUP_REMOVED lines=13> */
.L_x_15120:
[----:B------:R-:W-:Y:S05]  /*212d0*/  BSYNC B2 ;  /* 0x0000000000027941 */ /* 0x000fea0003800000 */
.L_x_14957:
[----:B------:R-:W-:Y:S01]  /*212e0*/  BSSY B2, `(.L_x_14959) ;  /* 0x000000b000027945 */ /* 0x000fe20003800000 */
[----:B------:R-:W-:Y:S01]  /*212f0*/  MOV R8, 0x0 ;  /* 0x0000000000087802 */ /* 0x000fe20000000f00 */
[----:B0-----:R-:W-:Y:S02]  /*21300*/  IMAD.MOV.U32 R9, RZ, RZ, 0x14f00000 ;  /* 0x14f00000ff097424 */ /* 0x001fe400078e00ff */
        /* <DEDUP_REMOVED lines=8> */
.L_x_14960:
[----:B------:R-:W-:Y:S05]  /*21390*/  BSYNC B2 ;  /* 0x0000000000027941 */ /* 0x000fea0003800000 */
.L_x_14959:
        /* <DEDUP_REMOVED lines=9> */
.L_x_14961:
        /* <DEDUP_REMOVED lines=15> */
.L_x_14962:
        /* <DEDUP_REMOVED lines=15> */
.L_x_14963:
        /* <DEDUP_REMOVED lines=15> */
.L_x_14964:
        /* <DEDUP_REMOVED lines=10> */
.L_x_14950:
[----:B------:R-:W-:Y:S05]  /*217a0*/  BSYNC B1 ;  /* 0x0000000000017941 */ /* 0x000fea0003800000 */
.L_x_14949:
[----:B------:R-:W2:Y:S01]  /*217b0*/  LDL R5, [R1+0x28] ;  /* 0x0000280001057983 */ /* 0x000ea20000100800 */
[----:B------:R-:W-:Y:S01]  /*217c0*/  VIADD R0, R0, 0xfffffffe ;  /* 0xfffffffe00007836 */ /* 0x000fe20000000000 */
[----:B--2---:R-:W-:-:S13]  /*217d0*/  ISETP.GT.AND P0, PT, R6, R5, PT ;  /* 0x000000050600720c */ /* 0x004fda0003f04270 */
[----:B------:R-:W-:Y:S05]  /*217e0*/  @P0 BRA `(.L_x_14965) ;  /* 0xffffffec00080947 */ /* 0x000fea000383ffff */
.L_x_14914:
[----:B------:R-:W-:Y:S05]  /*217f0*/  BSYNC B0 ;  /* 0x0000000000007941 */ /* 0x000fea0003800000 */
.L_x_14913:
        /* <DEDUP_REMOVED lines=13> */
[----:B------:R-:W4:Y:S01]  /*218d0*/  LDC.64 R4, c[0x0][0xd60] ;  /* 0x00035800ff047b82 */ /* 0x000f220000000a00 */
[----:B------:R-:W2:Y:S08]  /*218e0*/  FLO.U32 R0, UR4 ;  /* 0x0000000400007d00 */ /* 0x000eb000080e0000 */
[----:B-1----:R-:W4:Y:S01]  /*218f0*/  POPC R2, UR4 ;  /* 0x0000000400027d09 */ /* 0x002f220008000000 */
[----:B--2---:R-:W-:-:S13]  /*21900*/  ISETP.EQ.U32.AND P1, PT, R0, R3, PT ;  /* 0x000000030000720c */ /* 0x004fda0003f22070 */
[----:B----4-:R-:W2:Y:S01]  /*21910*/  @P1 ATOMG.E.ADD.STRONG.GPU PT, R5, desc[UR40][R4.64], R2 ;  /* 0x00000002040519a8 */ /* 0x010ea200081ee1e8 */
[----:B------:R-:W1:Y:S02]  /*21920*/  S2R R3, SR_LTMASK ;  /* 0x0000000000037919 */ /* 0x000e640000003900 */
[----:B-1----:R-:W-:-:S06]  /*21930*/  LOP3.LUT R3, R3, UR4, RZ, 0xc0, !PT ;  /* 0x0000000403037c12 */ /* 0x002fcc000f8ec0ff */
[----:B------:R-:W1:Y:S01]  /*21940*/  POPC R3, R3 ;  /* 0x0000000300037309 */ /* 0x000e620000000000 */
[----:B--2---:R-:W1:Y:S02]  /*21950*/  SHFL.IDX PT, R0, R5, R0, 0x1f ;  /* 0x00001f0005007589 */ /* 0x004e6400000e0000 */
[----:B-1----:R-:W-:-:S05]  /*21960*/  IADD3 R0, R0, UR37, R3 ;  /* 0x0000002500007c10 */ /* 0x002fca000fffe003 */
[----:B------:R2:W-:Y:S02]  /*21970*/  STL [R1], R0 ;  /* 0x0000000001007387 */ /* 0x0005e40000100800 */
.L_x_14967:
[----:B------:R-:W-:Y:S05]  /*21980*/  BSYNC B0 ;  /* 0x0000000000007941 */ /* 0x000fea0003800000 */
.L_x_14966:
[----:B------:R-:W-:-:S07]  /*21990*/  SEL R19, R19, RZ, P0 ;  /* 0x000000ff13137207 */ /* 0x000fce0000000000 */
.L_x_14879:
[----:B------:R-:W-:Y:S05]  /*219a0*/  BSYNC B7 ;  /* 0x0000000000077941 */ /* 0x000fea0003800000 */
.L_x_14877:
        /* <DEDUP_REMOVED lines=8> */
[----:B------:R-:W-:-:S05]  /*21a30*/  MOV R18, UR4 ;  /* 0x0000000400127c02 */ /* 0x000fca0008000f00 */
[----:B---3--:R-:W2:Y:S04]  /*21a40*/  LDS.128 R4, [R18+0x324d0] ;  /* 0x0324d00012047984 */ /* 0x008ea80000000c00 */
[----:B--2---:R2:W-:Y:S04]  /*21a50*/  STL.64 [R1], R4 ;  /* 0x0000000401007387 */ /* 0x0045e80000100a00 */
[----:B------:R2:W-:Y:S01]  /*21a60*/  STL.64 [R1+0x8], R6 ;  /* 0x0000080601007387 */ /* 0x0005e20000100a00 */
[----:B------:R-:W-:Y:S06]  /*21a70*/  BAR.ARV 0x4, 0x180 ;  /* 0x0106000000007b1d */ /* 0x000fec0000002000 */
[----:B------:R-:W-:Y:S05]  /*21a80*/  BRA `(.L_x_14969) ;  /* 0x0000001000347947 */ /* 0x000fea0003800000 */
.L_x_14968:
        /* <DEDUP_REMOVED lines=12> */
[----:B---3--:R-:W2:Y:S01]  /*21b50*/  @!P1 LDC.64 R6, c[0x0][0xd78] ;  /* 0x00035e00ff069b82 */ /* 0x008ea20000000a00 */
        /* <DEDUP_REMOVED lines=32> */
[----:B0-----:R0:W1:Y:S02]  /*21d60*/  SHFL.IDX PT, R9, R7, 0x1f, 0x1f ;  /* 0x03e01f0007097f89 */ /* 0x00106400000e0000 */
.L_x_15130:
[----:B------:R-:W-:Y:S02]  /*21d70*/  ULDC UR4, c[0x0][0xd38] ;  /* 0x00034e0000047ab9 */ /* 0x000fe40000000800 */
[----:B------:R-:W-:-:S04]  /*21d80*/  IMAD.U32 R2, RZ, RZ, UR4 ;  /* 0x00000004ff027e24 */ /* 0x000fc8000f8e00ff */
[----:B-1----:R-:W-:-:S04]  /*21d90*/  IMAD R9, R9, R2, RZ ;  /* 0x0000000209097224 */ /* 0x002fc800078e02ff */
[----:B------:R-:W-:-:S05]  /*21da0*/  IMAD.IADD R0, R0, 0x1, R9 ;  /* 0x0000000100007824 */ /* 0x000fca00078e0209 */
[----:B------:R-:W-:-:S13]  /*21db0*/  ISETP.GT.AND P6, PT, R0, R5, PT ;  /* 0x000000050000720c */ /* 0x000fda0003fc4270 */
[----:B------:R-:W-:Y:S05]  /*21dc0*/  @P6 BRA `(.L_x_14971) ;  /* 0x0000000000ac6947 */ /* 0x000fea0003800000 */
.L_x_14974:
        /* <DEDUP_REMOVED lines=37> */
.L_x_15138:
[----:B------:R-:W-:Y:S02]  /*22020*/  ULDC UR4, c[0x0][0xd38] ;  /* 0x00034e0000047ab9 */ /* 0x000fe40000000800 */
[----:B------:R-:W-:-:S04]  /*22030*/  IMAD.U32 R2, RZ, RZ, UR4 ;  /* 0x00000004ff027e24 */ /* 0x000fc8000f8e00ff */
[----:B-1----:R-:W-:-:S04]  /*22040*/  IMAD R9, R9, R2, RZ ;  /* 0x0000000209097224 */ /* 0x002fc800078e02ff */
[----:B------:R-:W-:-:S05]  /*22050*/  IMAD.IADD R0, R9, 0x1, R0 ;  /* 0x0000000109007824 */ /* 0x000fca00078e0200 */
[----:B------:R-:W-:-:S13]  /*22060*/  ISETP.GT.AND P6, PT, R0, R5, PT ;  /* 0x000000050000720c */ /* 0x000fda0003fc4270 */
[----:B------:R-:W-:Y:S05]  /*22070*/  @!P6 BRA `(.L_x_14974) ;  /* 0xfffffffc0054e947 */ /* 0x000fea000383ffff */
.L_x_14971:
        /* <DEDUP_REMOVED lines=12> */
.L_x_15143:
[----:B------:R-:W-:-:S13]  /*22140*/  ISETP.NE.AND P0, PT, R0, RZ, PT ;  /* 0x000000ff0000720c */ /* 0x000fda0003f05270 */
[----:B------:R-:W-:Y:S05]  /*22150*/  @!P0 BRA `(.L_x_14976) ;  /* 0x0000000000148947 */ /* 0x000fea0003800000 */
[----:B------:R-:W-:Y:S01]  /*22160*/  UMOV UR4, 0xffffffff ;  /* 0xffffffff00047882 */ /* 0x000fe20000000000 */
[----:B-1----:R-:W-:Y:S02]  /*22170*/  VIADD R3, R3, 0xffffffff ;  /* 0xffffffff03037836 */ /* 0x002fe40000000000 */
[----:B------:R-:W-:Y:S05]  /*22180*/  BRA.DIV UR4, `(.L_x_14977) ;  /* 0x0000005204287947 */ /* 0x000fea000b800000 */
[----:B------:R1:W2:Y:S02]  /*22190*/  SHFL.IDX PT, R3, R7, R3, 0x1f ;  /* 0x00001f0307037589 */ /* 0x0002a400000e0000 */
.L_x_15146:
[----:B--2---:R-:W-:-:S07]  /*221a0*/  IMAD.MOV.U32 R8, RZ, RZ, R3 ;  /* 0x000000ffff087224 */ /* 0x004fce00078e0003 */
.L_x_14976:
        /* <DEDUP_REMOVED lines=26> */
[----:B------:R-:W-:Y:S01]  /*22350*/  @P0 IADD3 R8, R8, 0x1, RZ ;  /* 0x0000000108080810 */ /* 0x000fe20007ffe0ff */
        /* <DEDUP_REMOVED lines=30> */
[C---:B------:R-:W-:Y:S01]  /*22540*/  IMAD R2, R6.reuse, R2, R3 ;  /* 0x0000000206027224 */ /* 0x040fe200078e0203 */
[----:B------:R-:W-:-:S05]  /*22550*/  LEA R6, R6, R7, 0x18 ;  /* 0x0000000706067211 */ /* 0x000fca00078ec0ff */
[----:B------:R-:W-:-:S05]  /*22560*/  IMAD R2, R2, 0x10000, R6 ;  /* 0x0001000002027824 */ /* 0x000fca00078e0206 */
[----:B------:R0:W-:Y:S01]  /*22570*/  STL [R1+0x8], R2 ;  /* 0x0000080201007387 */ /* 0x0001e20000100800 */
[----:B------:R-:W-:Y:S05]  /*22580*/  BRA `(.L_x_14979) ;  /* 0x0000000000fc7947 */ /* 0x000fea0003800000 */
.L_x_14978:
        /* <DEDUP_REMOVED lines=57> */
[----:B------:R-:W-:-:S05]  /*22920*/  IMAD.MOV.U32 R0, RZ, RZ, R2 ;  /* 0x000000ffff007224 */ /* 0x000fca00078e0002 */
[----:B------:R-:W-:Y:S02]  /*22930*/  @!P2 IADD3 R0, -R0, RZ, RZ ;  /* 0x000000ff0000a210 */ /* 0x000fe40007ffe1ff */
[----:B------:R-:W-:Y:S01]  /*22940*/  @!P1 LOP3.LUT R0, RZ, R8, RZ, 0x33, !PT ;  /* 0x00000008ff009212 */ /* 0x000fe200078e33ff */
[----:B------:R-:W-:-:S04]  /*22950*/  IMAD.MOV R8, RZ, RZ, -R8 ;  /* 0x000000ffff087224 */ /* 0x000fc800078e0a08 */
[----:B------:R-:W-:-:S05]  /*22960*/  IMAD R2, R0, R8, R6 ;  /* 0x0000000800027224 */ /* 0x000fca00078e0206 */
[----:B------:R1:W-:Y:S02]  /*22970*/  STL [R1+0x8], R2 ;  /* 0x0000080201007387 */ /* 0x0003e40000100800 */
.L_x_14979:
[----:B------:R-:W-:-:S05]  /*22980*/  LOP3.LUT R0, RZ, R0, RZ, 0x33, !PT ;  /* 0x00000000ff007212 */ /* 0x000fca00078e33ff */
[----:B------:R-:W-:-:S05]  /*22990*/  IMAD.IADD R0, R4, 0x1, R0 ;  /* 0x0000000104007824 */ /* 0x000fca00078e0200 */
[----:B------:R2:W-:Y:S01]  /*229a0*/  STL [R1+0x4], R0 ;  /* 0x0000040001007387 */ /* 0x0005e20000100800 */
[----:B------:R-:W-:Y:S05]  /*229b0*/  BRA `(.L_x_14980) ;  /* 0x0000000000287947 */ /* 0x000fea0003800000 */
.L_x_14972:
        /* <DEDUP_REMOVED lines=10> */
.L_x_14980:
        /* <DEDUP_REMOVED lines=16> */
.L_x_14969:
[----:B------:R-:W3:Y:S01]  /*22b60*/  LDL R0, [R1+0xc] ;  /* 0x00000c0001007983 */ /* 0x000ee20000100800 */
[----:B------:R-:W-:Y:S02]  /*22b70*/  ULDC UR4, c[0x0][0xd3c] ;  /* 0x00034f0000047ab9 */ /* 0x000fe40000000800 */
[----:B---3--:R-:W-:-:S13]  /*22b80*/  ISETP.GE.AND P0, PT, R0, UR4, PT ;  /* 0x0000000400007c0c */ /* 0x008fda000bf06270 */
[----:B------:R-:W-:Y:S05]  /*22b90*/  @!P0 BRA `(.L_x_14981) ;  /* 0xffffff8000588947 */ /* 0x000fea000383ffff */
[----:B------:R-:W-:Y:S05]  /*22ba0*/  BSYNC B8 ;  /* 0x0000000000087941 */ /* 0x000fea0003800000 */
.L_x_14831:
[----:B--2---:R-:W2:Y:S01]  /*22bb0*/  LDL.LU R0, [R1+0x80] ;  /* 0x0000800001007983 */ /* 0x004ea20000300800 */
[----:B------:R-:W-:Y:S01]  /*22bc0*/  BSSY B0, `(.L_x_14982) ;  /* 0x000000b000007945 */ /* 0x000fe20003800000 */
[----:B0-----:R-:W0:Y:S01]  /*22bd0*/  S2R R5, SR_CgaCtaId ;  /* 0x0000000000057919 */ /* 0x001e220000008800 */
[----:B--2---:R-:W-:-:S05]  /*22be0*/  VIADD R0, R0, 0x1 ;  /* 0x0000000100007836 */ /* 0x004fca0000000000 */
        /* <DEDUP_REMOVED lines=8> */
.L_x_15147:
[----:B------:R-:W-:Y:S05]  /*22c70*/  BSYNC B0 ;  /* 0x0000000000007941 */ /* 0x000fea0003800000 */
.L_x_14982:
[----:B------:R-:W-:-:S03]  /*22c80*/  UMOV UR4, 0xffffffff ;  /* 0xffffffff00047882 */ /* 0x000fc60000000000 */
[----:B------:R-:W-:Y:S05]  /*22c90*/  BRA.DIV UR4, `(.L_x_14984) ;  /* 0x0000004604a47947 */ /* 0x000fea000b800000 */
[----:B------:R-:W1:Y:S02]  /*22ca0*/  S2R R2, SR_TID.X ;  /* 0x0000000000027919 */ /* 0x000e640000002100 */
[----:B-1----:R-:W-:-:S04]  /*22cb0*/  SHF.R.U32.HI R2, RZ, 0x5, R2 ;  /* 0x00000005ff027819 */ /* 0x002fc80000011602 */
[----:B------:R-:W-:-:S05]  /*22cc0*/  LOP3.LUT R2, R2, 0x3, RZ, 0xc0, !PT ;  /* 0x0000000302027812 */ /* 0x000fca00078ec0ff */
[----:B------:R1:W2:Y:S02]  /*22cd0*/  SHFL.IDX PT, R14, R2, RZ, 0x1f ;  /* 0x00001fff020e7589 */ /* 0x0002a400000e0000 */
.L_x_15150:
[----:B--2---:R-:W-:-:S13]  /*22ce0*/  ISETP.NE.AND P0, PT, R14, RZ, PT ;  /* 0x000000ff0e00720c */ /* 0x004fda0003f05270 */
[----:B------:R-:W-:Y:S05]  /*22cf0*/  @P0 BRA `(.L_x_14659) ;  /* 0x00000000008c0947 */ /* 0x000fea0003800000 */
[----:B------:R-:W-:-:S03]  /*22d00*/  UMOV UR4, 0xffffffff ;  /* 0xffffffff00047882 */ /* 0x000fc60000000000 */
[----:B------:R-:W-:Y:S05]  /*22d10*/  BRA.DIV UR4, `(.L_x_14985) ;  /* 0x0000004604b87947 */ /* 0x000fea000b800000 */
[----:B------:R-:W-:-:S13]  /*22d20*/  ELECT P6, URZ, PT ;  /* 0x00000000003f782f */ /* 0x000fda00038c0000 */
.L_x_15153:
[----:B------:R-:W-:Y:S05]  /*22d30*/  @!P6 BRA `(.L_x_14659) ;  /* 0x00000000007ce947 */ /* 0x000fea0003800000 */
[----:B------:R-:W-:-:S06]  /*22d40*/  ULOP3.LUT UR4, UR36, 0x2, URZ, 0xfc, !UPT ;  /* 0x0000000224047892 */ /* 0x000fcc000f8efc3f */
[----:B-1----:R-:W-:-:S04]  /*22d50*/  MOV R2, UR4 ;  /* 0x0000000400027c02 */ /* 0x002fc80008000f00 */
[----:B------:R-:W-:-:S13]  /*22d60*/  ISETP.NE.AND P2, PT, R2, 0x3, PT ;  /* 0x000000030200780c */ /* 0x000fda0003f45270 */
[----:B------:R-:W-:Y:S05]  /*22d70*/  @!P2 BRA `(.L_x_14986) ;  /* 0x000000000004a947 */ /* 0x000fea0003800000 */
[----:B------:R-:W-:Y:S01]  /*22d80*/  BPT.TRAP 0x1 ;  /* 0x000000040000795c */ /* 0x000fe20000300000 */
.L_x_14986:
        /* <DEDUP_REMOVED lines=13> */
.L_x_15154:
[----:B------:R-:W1:Y:S02]  /*22e60*/  SYNCS.PHASECHK.TRANS64.TRYWAIT P0, [R7+URZ], R2 ;  /* 0x00000002070075a7 */ /* 0x000e64000800017f */
[----:B-1----:R-:W-:Y:S05]  /*22e70*/  @!P0 BRA `(.L_x_14988) ;  /* 0x0000004400948947 */ /* 0x002fea0003800000 */
.L_x_15155:
[----:B------:R-:W-:Y:S05]  /*22e80*/  @!P2 BRA `(.L_x_14989) ;  /* 0x000000000004a947 */ /* 0x000fea0003800000 */
[----:B------:R-:W-:Y:S01]  /*22e90*/  BPT.TRAP 0x1 ;  /* 0x000000040000795c */ /* 0x000fe20000300000 */
.L_x_14989:
[----:B------:R-:W-:-:S04]  /*22ea0*/  VIADD R0, R0, 0x32460 ;  /* 0x0003246000007836 */ /* 0x000fc80000000000 */
[----:B------:R-:W-:-:S04]  /*22eb0*/  IMAD R4, R19, 0x8, R0 ;  /* 0x0000000813047824 */ /* 0x000fc800078e0200 */
[----:B------:R-:W2:Y:S02]  /*22ec0*/  SYNCS.PHASECHK.TRANS64.TRYWAIT P0, [R4+URZ], R5 ;  /* 0x00000005040075a7 */ /* 0x000ea4000800017f */
[----:B--2---:R-:W-:Y:S05]  /*22ed0*/  @!P0 BRA `(.L_x_14990) ;  /* 0x0000004400908947 */ /* 0x004fea0003800000 */
.L_x_15156:
[----:B------:R-:W-:-:S07]  /*22ee0*/  IMAD R3, R3, 0x8, R0 ;  /* 0x0000000803037824 */ /* 0x000fce00078e0200 */
.L_x_14991:
[----:B---3--:R3:W4:Y:S02]  /*22ef0*/  SYNCS.PHASECHK.TRANS64.TRYWAIT P0, [R3+URZ], R2 ;  /* 0x00000002030075a7 */ /* 0x008724000800017f */
[----:B----4-:R-:W-:Y:S05]  /*22f00*/  @!P0 NANOSLEEP.SYNCS 0x989680 ;  /* 0x009896800000895d */ /* 0x010fea0003900000 */
[----:B------:R-:W4:Y:S02]  /*22f10*/  @!P0 SYNCS.PHASECHK.TRANS64 P0, [R3+URZ], R2 ;  /* 0x00000002030085a7 */ /* 0x000f24000800007f */
[----:B----4-:R-:W-:Y:S05]  /*22f20*/  @!P0 BRA `(.L_x_14991) ;  /* 0xfffffffc00f08947 */ /* 0x010fea000383ffff */
.L_x_14659:
[----:B------:R-:W-:Y:S05]  /*22f30*/  BSYNC B9 ;  /* 0x0000000000097941 */ /* 0x000fea0003800000 */
.L_x_14656:
[----:B------:R-:W-:Y:S05]  /*22f40*/  EXIT ;  /* 0x000000000000794d */ /* 0x000fea0003800000 */
.L_x_14679:
[----:B0-----:R0:W1:Y:S02]  /*22f50*/  SYNCS.PHASECHK.TRANS64.TRYWAIT P6, [R96+URZ+0x32490], R107 ;  /* 0x0324906b600075a7 */ /* 0x00106400080c017f */
[----:B-1----:R-:W-:Y:S05]  /*22f60*/  @!P6 NANOSLEEP.SYNCS 0x989680 ;  /* 0x009896800000e95d */ /* 0x002fea0003900000 */
[----:B------:R-:W1:Y:S02]  /*22f70*/  @!P6 SYNCS.PHASECHK.TRANS64 P6, [R96+URZ+0x32490], R107 ;  /* 0x0324906b6000e5a7 */ /* 0x000e6400080c007f */
[----:B-1----:R-:W-:Y:S05]  /*22f80*/  @!P6 BRA `(.L_x_14679) ;  /* 0xfffffffc00f0e947 */ /* 0x002fea000383ffff */
[----:B------:R-:W-:Y:S05]  /*22f90*/  BRA `(.L_x_14992) ;  /* 0xfffffe0800347947 */ /* 0x000fea000383ffff */
.L_x_14697:
[----:B0-----:R0:W1:Y:S02]  /*22fa0*/  SYNCS.PHASECHK.TRANS64.TRYWAIT P5, [R96+URZ+0x32490], R107 ;  /* 0x0324906b600075a7 */ /* 0x00106400080a017f */
[----:B-1----:R-:W-:Y:S05]  /*22fb0*/  @!P5 NANOSLEEP.SYNCS 0x989680 ;  /* 0x009896800000d95d */ /* 0x002fea0003900000 */
[----:B------:R-:W1:Y:S02]  /*22fc0*/  @!P5 SYNCS.PHASECHK.TRANS64 P5, [R96+URZ+0x32490], R107 ;  /* 0x0324906b6000d5a7 */ /* 0x000e6400080a007f */
[----:B-1----:R-:W-:Y:S05]  /*22fd0*/  @!P5 BRA `(.L_x_14697) ;  /* 0xfffffffc00f0d947 */ /* 0x002fea000383ffff */
[----:B------:R-:W-:Y:S05]  /*22fe0*/  BRA `(.L_x_14993) ;  /* 0xfffffe1800847947 */ /* 0x000fea000383ffff */
.L_x_14706:
[----:B0-----:R0:W1:Y:S02]  /*22ff0*/  SYNCS.PHASECHK.TRANS64.TRYWAIT P4, [R96+URZ+0x32490], R107 ;  /* 0x0324906b600075a7 */ /* 0x001064000808017f */
[----:B-1----:R-:W-:Y:S05]  /*23000*/  @!P4 NANOSLEEP.SYNCS 0x989680 ;  /* 0x009896800000c95d */ /* 0x002fea0003900000 */
[----:B------:R-:W1:Y:S02]  /*23010*/  @!P4 SYNCS.PHASECHK.TRANS64 P4, [R96+URZ+0x32490], R107 ;  /* 0x0324906b6000c5a7 */ /* 0x000e64000808007f */
[----:B-1----:R-:W-:Y:S05]  /*23020*/  @!P4 BRA `(.L_x_14706) ;  /* 0xfffffffc00f0c947 */ /* 0x002fea000383ffff */
[----:B------:R-:W-:Y:S05]  /*23030*/  BRA `(.L_x_14994) ;  /* 0xfffffe2800a07947 */ /* 0x000fea000383ffff */
.L_x_14712:
[----:B-1----:R1:W2:Y:S02]  /*23040*/  SYNCS.PHASECHK.TRANS64.TRYWAIT P3, [R96+URZ+0x324b0], R107 ;  /* 0x0324b06b600075a7 */ /* 0x0022a4000806017f */
[----:B--2---:R-:W-:Y:S05]  /*23050*/  @!P3 NANOSLEEP.SYNCS 0x989680 ;  /* 0x009896800000b95d */ /* 0x004fea0003900000 */
[----:B------:R-:W2:Y:S02]  /*23060*/  @!P3 SYNCS.PHASECHK.TRANS64 P3, [R96+URZ+0x324b0], R107 ;  /* 0x0324b06b6000b5a7 */ /* 0x000ea4000806007f */
[----:B--2---:R-:W-:Y:S05]  /*23070*/  @!P3 BRA `(.L_x_14712) ;  /* 0xfffffffc00f0b947 */ /* 0x004fea000383ffff */
[----:B------:R-:W-:Y:S05]  /*23080*/  BRA `(.L_x_14995) ;  /* 0xfffffe2c00347947 */ /* 0x000fea000383ffff */
.L_x_14722:
[----:B------:R-:W-:Y:S01]  /*23090*/  BSSY B0, `(.L_x_14996) ;  /* 0x0000007000007945 */ /* 0x000fe20003800000 */
[----:B------:R-:W-:Y:S01]  /*230a0*/  IMAD.MOV.U32 R12, RZ, RZ, RZ ;  /* 0x000000ffff0c7224 */ /* 0x000fe200078e00ff */
[----:B------:R-:W-:Y:S01]  /*230b0*/  MOV R15, 0xffffffff ;  /* 0xffffffff000f7802 */ /* 0x000fe20000000f00 */
[----:B------:R-:W-:-:S07]  /*230c0*/  IMAD.MOV.U32 R11, RZ, RZ, 0x1f ;  /* 0x0000001fff0b7424 */ /* 0x000fce00078e00ff */
[----:B-----5:R-:W-:Y:S05]  /*230d0*/  WARPSYNC.COLLECTIVE R15, `(.L_x_14997) ;  /* 0x000000000f087348 */ /* 0x020fea0003c00000 */
[----:B------:R0:W1:Y:S02]  /*230e0*/  SHFL.IDX P6, R14, R13, R12, R11 ;  /* 0x0000000c0d0e7389 */ /* 0x00006400000c000b */
[----:B01---5:R-:W-:Y:S01]  /*230f0*/  ENDCOLLECTIVE ;  /* 0x000000000000791b */ /* 0x023fe20003800000 */
.L_x_14997:
[----:B------:R-:W-:Y:S05]  /*23100*/  BSYNC B0 ;  /* 0x0000000000007941 */ /* 0x000fea0003800000 */
.L_x_14996:
[----:B------:R-:W-:Y:S05]  /*23110*/  BRA `(.L_x_14998) ;  /* 0xfffffe3800bc7947 */ /* 0x000fea000383ffff */
.L_x_14734:
        /* <DEDUP_REMOVED lines=8> */
.L_x_15000:
[----:B------:R-:W-:Y:S05]  /*231a0*/  BSYNC B1 ;  /* 0x0000000000017941 */ /* 0x000fea0003800000 */
.L_x_14999:
        /* <DEDUP_REMOVED lines=8> */
.L_x_15001:
[----:B------:R-:W-:Y:S01]  /*23230*/  IMAD.MOV.U32 R13, RZ, RZ, R7 ;  /* 0x000000ffff0d7224 */ /* 0x000fe200078e0007 */
[----:B------:R-:W-:-:S07]  /*23240*/  MOV R0, R14 ;  /* 0x0000000e00007202 */ /* 0x000fce0000000f00 */
[----:B------:R-:W-:Y:S05]  /*23250*/  WARPSYNC.COLLECTIVE R15, `(.L_x_15002) ;  /* 0x000000000f087348 */ /* 0x000fea0003c00000 */
[----:B------:R0:W1:Y:S02]  /*23260*/  SHFL.IDX P6, R14, R13, R12, R11 ;  /* 0x0000000c0d0e7389 */ /* 0x00006400000c000b */
[----:B01----:R-:W-:Y:S01]  /*23270*/  ENDCOLLECTIVE ;  /* 0x000000000000791b */ /* 0x003fe20003800000 */
.L_x_15002:
[----:B------:R-:W-:Y:S02]  /*23280*/  IMAD.MOV.U32 R13, RZ, RZ, R30 ;  /* 0x000000ffff0d7224 */ /* 0x000fe400078e001e */
[----:B------:R-:W-:-:S07]  /*23290*/  IMAD.MOV.U32 R5, RZ, RZ, R14 ;  /* 0x000000ffff057224 */ /* 0x000fce00078e000e */
[----:B------:R-:W-:Y:S05]  /*232a0*/  WARPSYNC.COLLECTIVE R15, `(.L_x_15003) ;  /* 0x000000000f087348 */ /* 0x000fea0003c00000 */
[----:B------:R0:W1:Y:S02]  /*232b0*/  SHFL.IDX P6, R14, R13, R12, R11 ;  /* 0x0000000c0d0e7389 */ /* 0x00006400000c000b */
[----:B01----:R-:W-:Y:S01]  /*232c0*/  ENDCOLLECTIVE ;  /* 0x000000000000791b */ /* 0x003fe20003800000 */
.L_x_15003:
[----:B------:R-:W-:Y:S05]  /*232d0*/  BRA `(.L_x_15004) ;  /* 0xfffffe4000547947 */ /* 0x000fea000383ffff */
.L_x_14737:
        /* <DEDUP_REMOVED lines=8> */
.L_x_15006:
[----:B------:R-:W-:Y:S05]  /*23360*/  BSYNC B1 ;  /* 0x0000000000017941 */ /* 0x000fea0003800000 */
.L_x_15005:
        /* <DEDUP_REMOVED lines=8> */
.L_x_15007:
[----:B------:R-:W-:Y:S02]  /*233f0*/  IMAD.MOV.U32 R13, RZ, RZ, R7 ;  /* 0x000000ffff0d7224 */ /* 0x000fe400078e0007 */
[----:B------:R-:W-:-:S07]  /*23400*/  IMAD.MOV.U32 R4, RZ, RZ, R14 ;  /* 0x000000ffff047224 */ /* 0x000fce00078e000e */
[----:B------:R-:W-:Y:S05]  /*23410*/  WARPSYNC.COLLECTIVE R15, `(.L_x_15008) ;  /* 0x000000000f087348 */ /* 0x000fea0003c00000 */
[----:B------:R0:W1:Y:S02]  /*23420*/  SHFL.IDX P6, R14, R13, R12, R11 ;  /* 0x0000000c0d0e7389 */ /* 0x00006400000c000b */
[----:B01----:R-:W-:Y:S01]  /*23430*/  ENDCOLLECTIVE ;  /* 0x000000000000791b */ /* 0x003fe20003800000 */
.L_x_15008:
[----:B------:R-:W-:Y:S02]  /*23440*/  IMAD.MOV.U32 R13, RZ, RZ, R30 ;  /* 0x000000ffff0d7224 */ /* 0x000fe400078e001e */
[----:B------:R-:W-:-:S07]  /*23450*/  IMAD.MOV.U32 R7, RZ, RZ, R14 ;  /* 0x000000ffff077224 */ /* 0x000fce00078e000e */
[----:B------:R-:W-:Y:S05]  /*23460*/  WARPSYNC.COLLECTIVE R15, `(.L_x_15009) ;  /* 0x000000000f087348 */ /* 0x000fea0003c00000 */
[----:B------:R0:W1:Y:S02]  /*23470*/  SHFL.IDX P6, R14, R13, R12, R11 ;  /* 0x0000000c0d0e7389 */ /* 0x00006400000c000b */
[----:B01----:R-:W-:Y:S01]  /*23480*/  ENDCOLLECTIVE ;  /* 0x000000000000791b */ /* 0x003fe20003800000 */
.L_x_15009:
[----:B------:R-:W-:Y:S01]  /*23490*/  IMAD.MOV.U32 R30, RZ, RZ, R14 ;  /* 0x000000ffff1e7224 */ /* 0x000fe200078e000e */
[----:B------:R-:W-:Y:S06]  /*234a0*/  BRA `(.L_x_15010) ;  /* 0xfffffe4000ac7947 */ /* 0x000fec000383ffff */
.L_x_14741:
[----:B0-----:R0:W1:Y:S02]  /*234b0*/  SYNCS.PHASECHK.TRANS64.TRYWAIT P0, [R19+URZ+0x32400], R34 ;  /* 0x03240022130075a7 */ /* 0x001064000800017f */
[----:B-1----:R-:W-:Y:S05]  /*234c0*/  @!P0 NANOSLEEP.SYNCS 0x989680 ;  /* 0x009896800000895d */ /* 0x002fea0003900000 */
[----:B------:R-:W1:Y:S02]  /*234d0*/  @!P0 SYNCS.PHASECHK.TRANS64 P0, [R19+URZ+0x32400], R34 ;  /* 0x03240022130085a7 */ /* 0x000e64000800007f */
[----:B-1----:R-:W-:Y:S05]  /*234e0*/  @!P0 BRA `(.L_x_14741) ;  /* 0xfffffffc00f08947 */ /* 0x002fea000383ffff */
[----:B------:R-:W-:Y:S05]  /*234f0*/  BRA `(.L_x_15011) ;  /* 0xfffffe44009c7947 */ /* 0x000fea000383ffff */
.L_x_14749:
[----:B------:R-:W1:Y:S01]  /*23500*/  LDC R39, c[0x0][0x3f4] ;  /* 0x0000fd00ff277b82 */ /* 0x000e620000000800 */
[----:B------:R-:W-:Y:S01]  /*23510*/  BSSY B1, `(.L_x_15012) ;  /* 0x0000008000017945 */ /* 0x000fe20003800000 */
[----:B0-----:R-:W-:Y:S01]  /*23520*/  IMAD.MOV.U32 R13, RZ, RZ, R26 ;  /* 0x000000ffff0d7224 */ /* 0x001fe200078e001a */
[----:B------:R-:W-:Y:S01]  /*23530*/  MOV R11, 0x1c1f ;  /* 0x00001c1f000b7802 */ /* 0x000fe20000000f00 */
[----:B------:R-:W-:Y:S02]  /*23540*/  IMAD.MOV.U32 R12, RZ, RZ, RZ ;  /* 0x000000ffff0c7224 */ /* 0x000fe400078e00ff */
[----:B------:R-:W-:-:S07]  /*23550*/  IMAD.MOV.U32 R15, RZ, RZ, -0x1 ;  /* 0xffffffffff0f7424 */ /* 0x000fce00078e00ff */
[----:B-1----:R-:W-:Y:S05]  /*23560*/  WARPSYNC.COLLECTIVE R15, `(.L_x_15013) ;  /* 0x000000000f087348 */ /* 0x002fea0003c00000 */
[----:B------:R0:W2:Y:S02]  /*23570*/  SHFL.IDX P6, R14, R13, R12, R11 ;  /* 0x0000000c0d0e7389 */ /* 0x0000a400000c000b */
[----:B012---:R-:W-:Y:S01]  /*23580*/  ENDCOLLECTIVE ;  /* 0x000000000000791b */ /* 0x007fe20003800000 */
.L_x_15013:
[----:B------:R-:W-:Y:S05]  /*23590*/  BSYNC B1 ;  /* 0x0000000000017941 */ /* 0x000fea0003800000 */
.L_x_15012:
[----:B------:R0:W5:Y:S01]  /*235a0*/  LDL R8, [R1+0x24] ;  /* 0x0000240001087983 */ /* 0x0001620000100800 */
[----:B------:R-:W-:Y:S01]  /*235b0*/  IMAD.MOV.U32 R13, RZ, RZ, R24 ;  /* 0x000000ffff0d7224 */ /* 0x000fe200078e0018 */
[----:B------:R-:W-:Y:S01]  /*235c0*/  ISETP.GE.AND P0, PT, R16, R39, PT ;  /* 0x000000271000720c */ /* 0x000fe20003f06270 */
[----:B------:R-:W-:Y:S02]  /*235d0*/  IMAD.MOV.U32 R12, RZ, RZ, RZ ;  /* 0x000000ffff0c7224 */ /* 0x000fe400078e00ff */
[----:B------:R-:W-:Y:S02]  /*235e0*/  IMAD.MOV.U32 R11, RZ, RZ, 0x1c1f ;  /* 0x00001c1fff0b7424 */ /* 0x000fe400078e00ff */
[----:B------:R-:W-:Y:S02]  /*235f0*/  IMAD.MOV.U32 R15, RZ, RZ, -0x1 ;  /* 0xffffffffff0f7424 */ /* 0x000fe400078e00ff */
[----:B0-----:R-:W-:-:S07]  /*23600*/  IMAD.MOV.U32 R0, RZ, RZ, R14 ;  /* 0x000000ffff007224 */ /* 0x001fce00078e000e */
[----:B-----5:R-:W-:Y:S05]  /*23610*/  WARPSYNC.COLLECTIVE R15, `(.L_x_15014) ;  /* 0x000000000f087348 */ /* 0x020fea0003c00000 */
[----:B------:R0:W1:Y:S02]  /*23620*/  SHFL.IDX P6, R14, R13, R12, R11 ;  /* 0x0000000c0d0e7389 */ /* 0x00006400000c000b */
[----:B01---5:R-:W-:Y:S01]  /*23630*/  ENDCOLLECTIVE ;  /* 0x000000000000791b */ /* 0x023fe20003800000 */
.L_x_15014:
[----:B------:R-:W-:Y:S02]  /*23640*/  IMAD.MOV.U32 R13, RZ, RZ, R25 ;  /* 0x000000ffff0d7224 */ /* 0x000fe400078e0019 */
[----:B------:R-:W-:-:S07]  /*23650*/  IMAD.MOV.U32 R3, RZ, RZ, R14 ;  /* 0x000000ffff037224 */ /* 0x000fce00078e000e */
[----:B------:R-:W-:Y:S05]  /*23660*/  WARPSYNC.COLLECTIVE R15, `(.L_x_15015) ;  /* 0x000000000f087348 */ /* 0x000fea0003c00000 */
[----:B------:R0:W1:Y:S02]  /*23670*/  SHFL.IDX P6, R14, R13, R12, R11 ;  /* 0x0000000c0d0e7389 */ /* 0x00006400000c000b */
[----:B01----:R-:W-:Y:S01]  /*23680*/  ENDCOLLECTIVE ;  /* 0x000000000000791b */ /* 0x003fe20003800000 */
.L_x_15015:
[----:B------:R-:W-:Y:S01]  /*23690*/  MOV R13, R27 ;  /* 0x0000001b000d7202 */ /* 0x000fe20000000f00 */
[----:B------:R-:W-:-:S07]  /*236a0*/  IMAD.MOV.U32 R4, RZ, RZ, R14 ;  /* 0x000000ffff047224 */ /* 0x000fce00078e000e */
[----:B------:R-:W-:Y:S05]  /*236b0*/  WARPSYNC.COLLECTIVE R15, `(.L_x_15016) ;  /* 0x000000000f087348 */ /* 0x000fea0003c00000 */
[----:B------:R0:W1:Y:S02]  /*236c0*/  SHFL.IDX P6, R14, R13, R12, R11 ;  /* 0x0000000c0d0e7389 */ /* 0x00006400000c000b */
[----:B01----:R-:W-:Y:S01]  /*236d0*/  ENDCOLLECTIVE ;  /* 0x000000000000791b */ /* 0x003fe20003800000 */
.L_x_15016:
[----:B------:R-:W-:-:S05]  /*236e0*/  IMAD R34, R8, R34, RZ ;  /* 0x0000002208227224 */ /* 0x000fca00078e02ff */
[----:B------:R-:W-:-:S13]  /*236f0*/  ISETP.GE.OR P1, PT, R37, R34, P0 ;  /* 0x000000222500720c */ /* 0x000fda0000726670 */
[C---:B------:R-:W-:Y:S01]  /*23700*/  @!P1 IMAD.SHL.U32 R5, R16.reuse, 0x2, RZ ;  /* 0x0000000210059824 */ /* 0x040fe200078e00ff */
[----:B------:R-:W-:-:S04]  /*23710*/  @!P1 SHF.L.U64.HI R21, R16, 0x1, R41 ;  /* 0x0000000110159819 */ /* 0x000fc80000010229 */
[----:B------:R-:W-:-:S05]  /*23720*/  @!P1 IADD3 R6, P2, R3, R5, RZ ;  /* 0x0000000503069210 */ /* 0x000fca0007f5e0ff */
[----:B------:R-:W-:-:S05]  /*23730*/  @!P1 IMAD.X R7, R0, 0x1, R21, P2 ;  /* 0x0000000100079824 */ /* 0x000fca00010e0615 */
[----:B------:R-:W2:Y:S01]  /*23740*/  @!P1 LD.E.128 R8, desc[UR40][R6.64] ;  /* 0x0000002806089980 */ /* 0x000ea2000c101d00 */
[----:B------:R-:W-:-:S05]  /*23750*/  @!P1 IADD3 R14, P2, R14, R5, RZ ;  /* 0x000000050e0e9210 */ /* 0x000fca0007f5e0ff */
[----:B------:R-:W-:Y:S02]  /*23760*/  @!P1 IMAD.X R5, R4, 0x1, R21, P2 ;  /* 0x0000000104059824 */ /* 0x000fe400010e0615 */
[----:B------:R-:W-:-:S06]  /*23770*/  @!P1 IMAD.MOV.U32 R4, RZ, RZ, R14 ;  /* 0x000000ffff049224 */ /* 0x000fcc00078e000e */
[----:B------:R-:W5:Y:S01]  /*23780*/  @!P1 LD.E.128 R4, desc[UR40][R4.64] ;  /* 0x0000002804049980 */ /* 0x000f62000c101d00 */
[----:B------:R-:W-:Y:S01]  /*23790*/  CS2R R28, SRZ ;  /* 0x00000000001c7805 */ /* 0x000fe2000001ff00 */
[----:B------:R-:W-:Y:S01]  /*237a0*/  IMAD.MOV.U32 R13, RZ, RZ, R26 ;  /* 0x000000ffff0d7224 */ /* 0x000fe200078e001a */
[----:B------:R-:W-:Y:S01]  /*237b0*/  CS2R R20, SRZ ;  /* 0x0000000000147805 */ /* 0x000fe2000001ff00 */
[----:B------:R-:W-:Y:S01]  /*237c0*/  IMAD.MOV.U32 R12, RZ, RZ, 0x1 ;  /* 0x00000001ff0c7424 */ /* 0x000fe200078e00ff */
[----:B------:R-:W-:Y:S02]  /*237d0*/  CS2R R30, SRZ ;  /* 0x00000000001e7805 */ /* 0x000fe4000001ff00 */
[----:B------:R-:W-:Y:S02]  /*237e0*/  CS2R R32, SRZ ;  /* 0x0000000000207805 */ /* 0x000fe4000001ff00 */
[----:B--2---:R-:W-:Y:S01]  /*237f0*/  @!P1 MOV R29, R11 ;  /* 0x0000000b001d9202 */ /* 0x004fe20000000f00 */
[----:B------:R-:W-:-:S02]  /*23800*/  IMAD.MOV.U32 R11, RZ, RZ, 0x1c1f ;  /* 0x00001c1fff0b7424 */ /* 0x000fc400078e00ff */
[----:B------:R-:W-:Y:S02]  /*23810*/  @!P1 IMAD.MOV.U32 R21, RZ, RZ, R9 ;  /* 0x000000ffff159224 */ /* 0x000fe400078e0009 */
[----:B------:R-:W-:-:S07]  /*23820*/  @!P1 IMAD.MOV.U32 R20, RZ, RZ, R8 ;  /* 0x000000ffff149224 */ /* 0x000fce00078e0008 */
[----:B-----5:R-:W-:Y:S05]  /*23830*/  WARPSYNC.COLLECTIVE R15, `(.L_x_15017) ;  /* 0x000000000f087348 */ /* 0x020fea0003c00000 */
[----:B------:R0:W1:Y:S02]  /*23840*/  SHFL.IDX P6, R14, R13, R12, R11 ;  /* 0x0000000c0d0e7389 */ /* 0x00006400000c000b */
[----:B01---5:R-:W-:Y:S01]  /*23850*/  ENDCOLLECTIVE ;  /* 0x000000000000791b */ /* 0x023fe20003800000 */
.L_x_15017:
[----:B------:R-:W-:Y:S02]  /*23860*/  IMAD.MOV.U32 R3, RZ, RZ, R21 ;  /* 0x000000ffff037224 */ /* 0x000fe400078e0015 */
[----:B------:R-:W-:Y:S02]  /*23870*/  IMAD.MOV.U32 R0, RZ, RZ, R20 ;  /* 0x000000ffff007224 */ /* 0x000fe400078e0014 */
[----:B------:R-:W-:Y:S01]  /*23880*/  @!P1 IMAD.MOV.U32 R28, RZ, RZ, R10 ;  /* 0x000000ffff1c9224 */ /* 0x000fe200078e000a */
[----:B------:R-:W-:Y:S01]  /*23890*/  PRMT R42, R42, 0x5410, R3 ;  /* 0x000054102a2a7816 */ /* 0x000fe20000000003 */
[----:B------:R-:W-:Y:S01]  /*238a0*/  IMAD.MOV.U32 R8, RZ, RZ, R29 ;  /* 0x000000ffff087224 */ /* 0x000fe200078e001d */
[----:B------:R-:W-:Y:S01]  /*238b0*/  PRMT R53, R53, 0x5410, R0 ;  /* 0x0000541035357816 */ /* 0x000fe20000000000 */
[----:B------:R-:W-:Y:S01]  /*238c0*/  @!P1 IMAD.MOV.U32 R31, RZ, RZ, R5 ;  /* 0x000000ffff1f9224 */ /* 0x000fe200078e0005 */
[----:B------:R-:W-:Y:S01]  /*238d0*/  MOV R0, R28 ;  /* 0x0000001c00007202 */ /* 0x000fe20000000f00 */
[----:B------:R-:W-:-:S02]  /*238e0*/  @!P1 IMAD.MOV.U32 R32, RZ, RZ, R6 ;  /* 0x000000ffff209224 */ /* 0x000fc400078e0006 */
[----:B------:R-:W-:Y:S01]  /*238f0*/  @!P1 IMAD.MOV.U32 R30, RZ, RZ, R4 ;  /* 0x000000ffff1e9224 */ /* 0x000fe200078e0004 */
[----:B------:R-:W-:Y:S01]  /*23900*/  PRMT R35, R0, 0x5410, R8 ;  /* 0x0000541000237816 */ /* 0x000fe20000000008 */
[----:B------:R-:W-:Y:S02]  /*23910*/  IMAD.MOV.U32 R13, RZ, RZ, R24 ;  /* 0x000000ffff0d7224 */ /* 0x000fe400078e0018 */
[----:B------:R-:W-:Y:S02]  /*23920*/  @!P1 IMAD.MOV.U32 R33, RZ, RZ, R7 ;  /* 0x000000ffff219224 */ /* 0x000fe400078e0007 */
[----:B------:R-:W-:Y:S02]  /*23930*/  IMAD.MOV.U32 R4, RZ, RZ, R31 ;  /* 0x000000ffff047224 */ /* 0x000fe400078e001f */
[----:B------:R-:W-:Y:S02]  /*23940*/  IMAD.MOV.U32 R5, RZ, RZ, R32 ;  /* 0x000000ffff057224 */ /* 0x000fe400078e0020 */
[----:B------:R-:W-:Y:S01]  /*23950*/  IMAD.MOV.U32 R0, RZ, RZ, R30 ;  /* 0x000000ffff007224 */ /* 0x000fe200078e001e */
[----:B------:R-:W-:Y:S01]  /*23960*/  PRMT R42, R4, 0x7610, R42 ;  /* 0x00007610042a7816 */ /* 0x000fe2000000002a */
[----:B------:R-:W-:Y:S01]  /*23970*/  IMAD.MOV.U32 R3, RZ, RZ, R14 ;  /* 0x000000ffff037224 */ /* 0x000fe200078e000e */
[----:B------:R-:W-:-:S07]  /*23980*/  PRMT R53, R5, 0x7610, R53 ;  /* 0x0000761005357816 */ /* 0x000fce0000000035 */
[----:B------:R-:W-:Y:S05]  /*23990*/  WARPSYNC.COLLECTIVE R15, `(.L_x_15018) ;  /* 0x000000000f087348 */ /* 0x000fea0003c00000 */
[----:B------:R0:W1:Y:S02]  /*239a0*/  SHFL.IDX P6, R14, R13, R12, R11 ;  /* 0x0000000c0d0e7389 */ /* 0x00006400000c000b */
[----:B01----:R-:W-:Y:S01]  /*239b0*/  ENDCOLLECTIVE ;  /* 0x000000000000791b */ /* 0x003fe20003800000 */
.L_x_15018:
[----:B------:R-:W-:Y:S01]  /*239c0*/  IMAD.MOV.U32 R6, RZ, RZ, R33 ;  /* 0x000000ffff067224 */ /* 0x000fe200078e0021 */
[----:B------:R-:W-:-:S04]  /*239d0*/  CS2R R4, SRZ ;  /* 0x0000000000047805 */ /* 0x000fc8000001ff00 */
[----:B------:R-:W-:Y:S01]  /*239e0*/  PRMT R48, R0, 0x5410, R6 ;  /* 0x0000541000307816 */ /* 0x000fe20000000006 */
[----:B------:R-:W-:Y:S02]  /*239f0*/  IMAD.MOV.U32 R13, RZ, RZ, R25 ;  /* 0x000000ffff0d7224 */ /* 0x000fe400078e0019 */
[----:B------:R-:W-:-:S07]  /*23a00*/  IMAD.MOV.U32 R24, RZ, RZ, R14 ;  /* 0x000000ffff187224 */ /* 0x000fce00078e000e */
[----:B------:R-:W-:Y:S05]  /*23a10*/  WARPSYNC.COLLECTIVE R15, `(.L_x_15019) ;  /* 0x000000000f087348 */ /* 0x000fea0003c00000 */
[----:B------:R0:W1:Y:S02]  /*23a20*/  SHFL.IDX P6, R14, R13, R12, R11 ;  /* 0x0000000c0d0e7389 */ /* 0x00006400000c000b */
[----:B01----:R-:W-:Y:S01]  /*23a30*/  ENDCOLLECTIVE ;  /* 0x000000000000791b */ /* 0x003fe20003800000 */
.L_x_15019:
[----:B------:R-:W-:Y:S02]  /*23a40*/  IMAD.MOV.U32 R13, RZ, RZ, R27 ;  /* 0x000000ffff0d7224 */ /* 0x000fe400078e001b */
[----:B------:R-:W-:-:S07]  /*23a50*/  IMAD.MOV.U32 R25, RZ, RZ, R14 ;  /* 0x000000ffff197224 */ /* 0x000fce00078e000e */
[----:B------:R-:W-:Y:S05]  /*23a60*/  WARPSYNC.COLLECTIVE R15, `(.L_x_15020) ;  /* 0x000000000f087348 */ /* 0x000fea0003c00000 */
[----:B------:R0:W1:Y:S02]  /*23a70*/  SHFL.IDX P6, R14, R13, R12, R11 ;  /* 0x0000000c0d0e7389 */ /* 0x00006400000c000b */
[----:B01----:R-:W-:Y:S01]  /*23a80*/  ENDCOLLECTIVE ;  /* 0x000000000000791b */ /* 0x003fe20003800000 */
.L_x_15020:
[----:B------:R-:W-:Y:S05]  /*23a90*/  BRA `(.L_x_15021) ;  /* 0xfffffe5000707947 */ /* 0x000fea000383ffff */
.L_x_14753:
[----:B0-----:R0:W1:Y:S02]  /*23aa0*/  SYNCS.PHASECHK.TRANS64.TRYWAIT P1, [R19+URZ+0x32400], R12 ;  /* 0x0324000c130075a7 */ /* 0x001064000802017f */
[----:B-1----:R-:W-:Y:S05]  /*23ab0*/  @!P1 NANOSLEEP.SYNCS 0x989680 ;  /* 0x009896800000995d */ /* 0x002fea0003900000 */
[----:B------:R-:W1:Y:S02]  /*23ac0*/  @!P1 SYNCS.PHASECHK.TRANS64 P1, [R19+URZ+0x32400], R12 ;  /* 0x0324000c130095a7 */ /* 0x000e64000802007f */
[----:B-1----:R-:W-:Y:S05]  /*23ad0*/  @!P1 BRA `(.L_x_14753) ;  /* 0xfffffffc00f09947 */ /* 0x002fea000383ffff */
[----:B------:R-:W-:Y:S05]  /*23ae0*/  BRA `(.L_x_15022) ;  /* 0xfffffe5400087947 */ /* 0x000fea000383ffff */
.L_x_14759:
[----:B---3--:R3:W0:Y:S02]  /*23af0*/  SYNCS.PHASECHK.TRANS64.TRYWAIT P0, [R179+URZ+0x32430], R8 ;  /* 0x03243008b30075a7 */ /* 0x008624000800017f */
[----:B0-----:R-:W-:Y:S05]  /*23b00*/  @!P0 NANOSLEEP.SYNCS 0x989680 ;  /* 0x009896800000895d */ /* 0x001fea0003900000 */
[----:B------:R-:W0:Y:S02]  /*23b10*/  @!P0 SYNCS.PHASECHK.TRANS64 P0, [R179+URZ+0x32430], R8 ;  /* 0x03243008b30085a7 */ /* 0x000e24000800007f */
[----:B0-----:R-:W-:Y:S05]  /*23b20*/  @!P0 BRA `(.L_x_14759) ;  /* 0xfffffffc00f08947 */ /* 0x001fea000383ffff */
[----:B------:R-:W-:Y:S05]  /*23b30*/  BRA `(.L_x_14758) ;  /* 0xfffffe6000907947 */ /* 0x000fea000383ffff */
.L_x_14761:
[----:B0-----:R0:W4:Y:S02]  /*23b40*/  SYNCS.PHASECHK.TRANS64.TRYWAIT P0, [R19+URZ+0x32410], R0 ;  /* 0x03241000130075a7 */ /* 0x001124000800017f */
[----:B----4-:R-:W-:Y:S05]  /*23b50*/  @!P0 NANOSLEEP.SYNCS 0x989680 ;  /* 0x009896800000895d */ /* 0x010fea0003900000 */
[----:B------:R-:W4:Y:S02]  /*23b60*/  @!P0 SYNCS.PHASECHK.TRANS64 P0, [R19+URZ+0x32410], R0 ;  /* 0x03241000130085a7 */ /* 0x000f24000800007f */
[----:B----4-:R-:W-:Y:S05]  /*23b70*/  @!P0 BRA `(.L_x_14761) ;  /* 0xfffffffc00f08947 */ /* 0x010fea000383ffff */
[----:B------:R-:W-:Y:S05]  /*23b80*/  BRA `(.L_x_15023) ;  /* 0xfffffe6400487947 */ /* 0x000fea000383ffff */
.L_x_14766:
[----:B------:R0:W0:Y:S02]  /*23b90*/  SYNCS.PHASECHK.TRANS64.TRYWAIT P2, [R179+URZ+0x32450], R8 ;  /* 0x03245008b30075a7 */ /* 0x000024000804017f */
[----:B0-----:R-:W-:Y:S05]  /*23ba0*/  @!P2 NANOSLEEP.SYNCS 0x989680 ;  /* 0x009896800000a95d */ /* 0x001fea0003900000 */
[----:B------:R-:W0:Y:S02]  /*23bb0*/  @!P2 SYNCS.PHASECHK.TRANS64 P2, [R179+URZ+0x32450], R8 ;  /* 0x03245008b300a5a7 */ /* 0x000e24000804007f */
[----:B0-----:R-:W-:Y:S05]  /*23bc0*/  @!P2 BRA `(.L_x_14766) ;  /* 0xfffffffc00f0a947 */ /* 0x001fea000383ffff */
[----:B------:R-:W-:Y:S05]  /*23bd0*/  BRA `(.L_x_14765) ;  /* 0xfffffe6400687947 */ /* 0x000fea000383ffff */
.L_x_14771:
[----:B--2---:R2:W3:Y:S02]  /*23be0*/  SYNCS.PHASECHK.TRANS64.TRYWAIT P2, [R211+URZ+0x32430], R218 ;  /* 0x032430dad30075a7 */ /* 0x0044e4000804017f */
[----:B---3--:R-:W-:Y:S05]  /*23bf0*/  @!P2 NANOSLEEP.SYNCS 0x989680 ;  /* 0x009896800000a95d */ /* 0x008fea0003900000 */
[----:B------:R-:W3:Y:S02]  /*23c00*/  @!P2 SYNCS.PHASECHK.TRANS64 P2, [R211+URZ+0x32430], R218 ;  /* 0x032430dad300a5a7 */ /* 0x000ee4000804007f */
[----:B---3--:R-:W-:Y:S05]  /*23c10*/  @!P2 BRA `(.L_x_14771) ;  /* 0xfffffffc00f0a947 */ /* 0x008fea000383ffff */
[----:B------:R-:W-:Y:S05]  /*23c20*/  BRA `(.L_x_14770) ;  /* 0xfffffe9000b07947 */ /* 0x000fea000383ffff */
.L_x_14776:
[----:B---3--:R3:W4:Y:S02]  /*23c30*/  SYNCS.PHASECHK.TRANS64.TRYWAIT P2, [R211+URZ+0x32450], R218 ;  /* 0x032450dad30075a7 */ /* 0x008724000804017f */
[----:B----4-:R-:W-:Y:S05]  /*23c40*/  @!P2 NANOSLEEP.SYNCS 0x989680 ;  /* 0x009896800000a95d */ /* 0x010fea0003900000 */
[----:B------:R-:W4:Y:S02]  /*23c50*/  @!P2 SYNCS.PHASECHK.TRANS64 P2, [R211+URZ+0x32450], R218 ;  /* 0x032450dad300a5a7 */ /* 0x000f24000804007f */
[----:B----4-:R-:W-:Y:S05]  /*23c60*/  @!P2 BRA `(.L_x_14776) ;  /* 0xfffffffc00f0a947 */ /* 0x010fea000383ffff */
[----:B------:R-:W-:Y:S05]  /*23c70*/  BRA `(.L_x_14775) ;  /* 0xfffffe9400587947 */ /* 0x000fea000383ffff */
.L_x_14782:
[----:B--2---:R2:W3:Y:S02]  /*23c80*/  SYNCS.PHASECHK.TRANS64.TRYWAIT P2, [R211+URZ+0x32430], R218 ;  /* 0x032430dad30075a7 */ /* 0x0044e4000804017f */
[----:B---3--:R-:W-:Y:S05]  /*23c90*/  @!P2 NANOSLEEP.SYNCS 0x989680 ;  /* 0x009896800000a95d */ /* 0x008fea0003900000 */
[----:B------:R-:W3:Y:S02]  /*23ca0*/  @!P2 SYNCS.PHASECHK.TRANS64 P2, [R211+URZ+0x32430], R218 ;  /* 0x032430dad300a5a7 */ /* 0x000ee4000804007f */
[----:B---3--:R-:W-:Y:S05]  /*23cb0*/  @!P2 BRA `(.L_x_14782) ;  /* 0xfffffffc00f0a947 */ /* 0x008fea000383ffff */
[----:B------:R-:W-:Y:S05]  /*23cc0*/  BRA `(.L_x_14781) ;  /* 0xfffffec400fc7947 */ /* 0x000fea000383ffff */
.L_x_14787:
[----:B---3--:R3:W4:Y:S02]  /*23cd0*/  SYNCS.PHASECHK.TRANS64.TRYWAIT P2, [R211+URZ+0x32450], R218 ;  /* 0x032450dad30075a7 */ /* 0x008724000804017f */
[----:B----4-:R-:W-:Y:S05]  /*23ce0*/  @!P2 NANOSLEEP.SYNCS 0x989680 ;  /* 0x009896800000a95d */ /* 0x010fea0003900000 */
[----:B------:R-:W4:Y:S02]  /*23cf0*/  @!P2 SYNCS.PHASECHK.TRANS64 P2, [R211+URZ+0x32450], R218 ;  /* 0x032450dad300a5a7 */ /* 0x000f24000804007f */
[----:B----4-:R-:W-:Y:S05]  /*23d00*/  @!P2 BRA `(.L_x_14787) ;  /* 0xfffffffc00f0a947 */ /* 0x010fea000383ffff */
[----:B------:R-:W-:Y:S05]  /*23d10*/  BRA `(.L_x_14786) ;  /* 0xfffffec800a47947 */ /* 0x000fea000383ffff */
.L_x_14793:
[----:B------:R-:W-:Y:S01]  /*23d20*/  MOV R13, R20 ;  /* 0x00000014000d7202 */ /* 0x000fe20000000f00 */
[----:B------:R-:W-:Y:S02]  /*23d30*/  IMAD.MOV.U32 R12, RZ, RZ, RZ ;  /* 0x000000ffff0c7224 */ /* 0x000fe400078e00ff */
[----:B------:R-:W-:Y:S02]  /*23d40*/  IMAD.MOV.U32 R11, RZ, RZ, 0x181f ;  /* 0x0000181fff0b7424 */ /* 0x000fe400078e00ff */
[----:B------:R-:W-:-:S07]  /*23d50*/  IMAD.MOV.U32 R15, RZ, RZ, -0x1 ;  /* 0xffffffffff0f7424 */ /* 0x000fce00078e00ff */
[----:B-----5:R-:W-:Y:S05]  /*23d60*/  WARPSYNC.COLLECTIVE R15, `(.L_x_15024) ;  /* 0x000000000f087348 */ /* 0x020fea0003c00000 */
[----:B------:R0:W1:Y:S02]  /*23d70*/  SHFL.IDX P6, R14, R13, R12, R11 ;  /* 0x0000000c0d0e7389 */ /* 0x00006400000c000b */
[----:B01---5:R-:W-:Y:S01]  /*23d80*/  ENDCOLLECTIVE ;  /* 0x000000000000791b */ /* 0x023fe20003800000 */
.L_x_15024:
[----:B------:R-:W-:Y:S02]  /*23d90*/  IMAD.MOV.U32 R13, RZ, RZ, R4 ;  /* 0x000000ffff0d7224 */ /* 0x000fe400078e0004 */
[----:B------:R-:W-:-:S07]  /*23da0*/  IMAD.MOV.U32 R3, RZ, RZ, R14 ;  /* 0x000000ffff037224 */ /* 0x000fce00078e000e */
[----:B------:R-:W-:Y:S05]  /*23db0*/  WARPSYNC.COLLECTIVE R15, `(.L_x_15025) ;  /* 0x000000000f087348 */ /* 0x000fea0003c00000 */
[----:B------:R0:W1:Y:S02]  /*23dc0*/  SHFL.IDX P6, R14, R13, R12, R11 ;  /* 0x0000000c0d0e7389 */ /* 0x00006400000c000b */
[----:B01----:R-:W-:Y:S01]  /*23dd0*/  ENDCOLLECTIVE ;  /* 0x000000000000791b */ /* 0x003fe20003800000 */
.L_x_15025:
[----:B------:R-:W-:Y:S05]  /*23de0*/  BRA `(.L_x_15026) ;  /* 0xffffff18009c7947 */ /* 0x000fea000383ffff */
.L_x_14796:
        /* <DEDUP_REMOVED lines=8> */
.L_x_15028:
[----:B------:R-:W-:Y:S05]  /*23e70*/  BSYNC B1 ;  /* 0x0000000000017941 */ /* 0x000fea0003800000 */
.L_x_15027:
        /* <DEDUP_REMOVED lines=8> */
.L_x_15029:
[----:B------:R-:W-:Y:S05]  /*23f00*/  BRA `(.L_x_15030) ;  /* 0xffffff1800e87947 */ /* 0x000fea000383ffff */
.L_x_14799:
        /* <DEDUP_REMOVED lines=8> */
.L_x_15032:
[----:B------:R-:W-:Y:S05]  /*23f90*/  BSYNC B1 ;  /* 0x0000000000017941 */ /* 0x000fea0003800000 */
.L_x_15031:
        /* <DEDUP_REMOVED lines=8> */
.L_x_15033:
[----:B------:R-:W-:Y:S05]  /*24020*/  BRA `(.L_x_15034) ;  /* 0xffffff1c00247947 */ /* 0x000fea000383ffff */
.L_x_14802:
        /* <DEDUP_REMOVED lines=8> */
.L_x_15036:
[----:B------:R-:W-:Y:S05]  /*240b0*/  BSYNC B1 ;  /* 0x0000000000017941 */ /* 0x000fea0003800000 */
.L_x_15035:
        /* <DEDUP_REMOVED lines=8> */
.L_x_15037:
[----:B------:R-:W-:Y:S05]  /*24140*/  BRA `(.L_x_15038) ;  /* 0xffffff1c00607947 */ /* 0x000fea000383ffff */
.L_x_14804:
[----:B------:R-:W-:Y:S02]  /*24150*/  IMAD.MOV.U32 R13, RZ, RZ, R4 ;  /* 0x000000ffff0d7224 */ /* 0x000fe400078e0004 */
[----:B------:R-:W-:Y:S02]  /*24160*/  IMAD.MOV.U32 R12, RZ, RZ, RZ ;  /* 0x000000ffff0c7224 */ /* 0x000fe400078e00ff */
[----:B------:R-:W-:Y:S02]  /*24170*/  IMAD.MOV.U32 R11, RZ, RZ, 0x1c1f ;  /* 0x00001c1fff0b7424 */ /* 0x000fe400078e00ff */
[----:B------:R-:W-:-:S07]  /*24180*/  IMAD.MOV.U32 R15, RZ, RZ, -0x1 ;  /* 0xffffffffff0f7424 */ /* 0x000fce00078e00ff */
[----:B------:R-:W-:Y:S05]  /*24190*/  WARPSYNC.COLLECTIVE R15, `(.L_x_15039) ;  /* 0x000000000f087348 */ /* 0x000fea0003c00000 */
[----:B------:R0:W1:Y:S02]  /*241a0*/  SHFL.IDX P6, R14, R13, R12, R11 ;  /* 0x0000000c0d0e7389 */ /* 0x00006400000c000b */
[----:B01----:R-:W-:Y:S01]  /*241b0*/  ENDCOLLECTIVE ;  /* 0x000000000000791b */ /* 0x003fe20003800000 */
.L_x_15039:
[----:B------:R-:W-:Y:S02]  /*241c0*/  IMAD.MOV.U32 R13, RZ, RZ, R3 ;  /* 0x000000ffff0d7224 */ /* 0x000fe400078e0003 */
[----:B------:R-:W-:-:S07]  /*241d0*/  IMAD.MOV.U32 R20, RZ, RZ, R14 ;  /* 0x000000ffff147224 */ /* 0x000fce00078e000e */
[----:B------:R-:W-:Y:S05]  /*241e0*/  WARPSYNC.COLLECTIVE R15, `(.L_x_15040) ;  /* 0x000000000f087348 */ /* 0x000fea0003c00000 */
[----:B------:R0:W1:Y:S02]  /*241f0*/  SHFL.IDX P6, R14, R13, R12, R11 ;  /* 0x0000000c0d0e7389 */ /* 0x00006400000c000b */
[----:B01----:R-:W-:Y:S01]  /*24200*/  ENDCOLLECTIVE ;  /* 0x000000000000791b */ /* 0x003fe20003800000 */
.L_x_15040:
[----:B------:R-:W-:Y:S01]  /*24210*/  IMAD.MOV.U32 R12, RZ, RZ, R14 ;  /* 0x000000ffff0c7224 */ /* 0x000fe200078e000e */
[----:B------:R-:W-:Y:S06]  /*24220*/  BRA `(.L_x_15041) ;  /* 0xffffff2000547947 */ /* 0x000fec000383ffff */
.L_x_14807:
[----:B------:R-:W-:Y:S01]  /*24230*/  BSSY B1, `(.L_x_15042) ;  /* 0x0000008000017945 */ /* 0x000fe20003800000 */
[----:B---3--:R-:W-:Y:S01]  /*24240*/  MOV R13, R4 ;  /* 0x00000004000d7202 */ /* 0x008fe20000000f00 */
[----:B--2---:R-:W-:Y:S02]  /*24250*/  IMAD.MOV.U32 R12, RZ, RZ, 0x1 ;  /* 0x00000001ff0c7424 */ /* 0x004fe400078e00ff */
[----:B------:R-:W-:Y:S02]  /*24260*/  IMAD.MOV.U32 R11, RZ, RZ, 0x1c1f ;  /* 0x00001c1fff0b7424 */ /* 0x000fe400078e00ff */
[----:B------:R-:W-:-:S07]  /*24270*/  IMAD.MOV.U32 R15, RZ, RZ, -0x1 ;  /* 0xffffffffff0f7424 */ /* 0x000fce00078e00ff */
[----:B01----:R-:W-:Y:S05]  /*24280*/  WARPSYNC.COLLECTIVE R15, `(.L_x_15043) ;  /* 0x000000000f087348 */ /* 0x003fea0003c00000 */
[----:B------:R2:W3:Y:S02]  /*24290*/  SHFL.IDX P6, R14, R13, R12, R11 ;  /* 0x0000000c0d0e7389 */ /* 0x0004e400000c000b */
[----:B0123--:R-:W-:Y:S01]  /*242a0*/  ENDCOLLECTIVE ;  /* 0x000000000000791b */ /* 0x00ffe20003800000 */
.L_x_15043:
[----:B------:R-:W-:Y:S05]  /*242b0*/  BSYNC B1 ;  /* 0x0000000000017941 */ /* 0x000fea0003800000 */
.L_x_15042:
        /* <DEDUP_REMOVED lines=8> */
.L_x_15044:
[----:B------:R-:W-:Y:S01]  /*24340*/  IMAD.MOV.U32 R3, RZ, RZ, R14 ;  /* 0x000000ffff037224 */ /* 0x000fe200078e000e */
[----:B------:R-:W-:Y:S06]  /*24350*/  BRA `(.L_x_15045) ;  /* 0xffffff2c002c7947 */ /* 0x000fec000383ffff */
.L_x_14811:
[----:B------:R-:W-:Y:S01]  /*24360*/  MOV R13, R4 ;  /* 0x00000004000d7202 */ /* 0x000fe20000000f00 */
[----:B------:R-:W-:Y:S02]  /*24370*/  IMAD.MOV.U32 R12, RZ, RZ, RZ ;  /* 0x000000ffff0c7224 */ /* 0x000fe400078e00ff */
[----:B------:R-:W-:Y:S02]  /*24380*/  IMAD.MOV.U32 R11, RZ, RZ, 0x181f ;  /* 0x0000181fff0b7424 */ /* 0x000fe400078e00ff */
[----:B------:R-:W-:-:S07]  /*24390*/  IMAD.MOV.U32 R15, RZ, RZ, -0x1 ;  /* 0xffffffffff0f7424 */ /* 0x000fce00078e00ff */
[----:B01----:R-:W-:Y:S05]  /*243a0*/  WARPSYNC.COLLECTIVE R15, `(.L_x_15046) ;  /* 0x000000000f087348 */ /* 0x003fea0003c00000 */
[----:B------:R2:W3:Y:S02]  /*243b0*/  SHFL.IDX P6, R14, R13, R12, R11 ;  /* 0x0000000c0d0e7389 */ /* 0x0004e400000c000b */
[----:B0123--:R-:W-:Y:S01]  /*243c0*/  ENDCOLLECTIVE ;  /* 0x000000000000791b */ /* 0x00ffe20003800000 */
.L_x_15046:
[----:B------:R-:W-:Y:S02]  /*243d0*/  IMAD.MOV.U32 R13, RZ, RZ, R0 ;  /* 0x000000ffff0d7224 */ /* 0x000fe400078e0000 */
[----:B------:R-:W-:-:S07]  /*243e0*/  IMAD.MOV.U32 R3, RZ, RZ, R14 ;  /* 0x000000ffff037224 */ /* 0x000fce00078e000e */
[----:B------:R-:W-:Y:S05]  /*243f0*/  WARPSYNC.COLLECTIVE R15, `(.L_x_15047) ;  /* 0x000000000f087348 */ /* 0x000fea0003c00000 */
[----:B------:R0:W1:Y:S02]  /*24400*/  SHFL.IDX P6, R14, R13, R12, R11 ;  /* 0x0000000c0d0e7389 */ /* 0x00006400000c000b */
[----:B01----:R-:W-:Y:S01]  /*24410*/  ENDCOLLECTIVE ;  /* 0x000000000000791b */ /* 0x003fe20003800000 */
.L_x_15047:
[----:B------:R-:W-:Y:S05]  /*24420*/  BRA `(.L_x_15048) ;  /* 0xffffff4c00907947 */ /* 0x000fea000383ffff */
.L_x_14814:
        /* <DEDUP_REMOVED lines=8> */
.L_x_15050:
[----:B------:R-:W-:Y:S05]  /*244b0*/  BSYNC B1 ;  /* 0x0000000000017941 */ /* 0x000fea0003800000 */
.L_x_15049:
        /* <DEDUP_REMOVED lines=8> */
.L_x_15051:
[----:B------:R-:W-:Y:S05]  /*24540*/  BRA `(.L_x_15052) ;  /* 0xffffff4c00d07947 */ /* 0x000fea000383ffff */
.L_x_14817:
        /* <DEDUP_REMOVED lines=8> */
.L_x_15054:
[----:B------:R-:W-:Y:S05]  /*245d0*/  BSYNC B1 ;  /* 0x0000000000017941 */ /* 0x000fea0003800000 */
.L_x_15053:
        /* <DEDUP_REMOVED lines=8> */
.L_x_15055:
[----:B------:R-:W-:Y:S05]  /*24660*/  BRA `(.L_x_15056) ;  /* 0xffffff50000c7947 */ /* 0x000fea000383ffff */
.L_x_14820:
        /* <DEDUP_REMOVED lines=8> */
.L_x_15058:
[----:B------:R-:W-:Y:S05]  /*246f0*/  BSYNC B1 ;  /* 0x0000000000017941 */ /* 0x000fea0003800000 */
.L_x_15057:
        /* <DEDUP_REMOVED lines=8> */
.L_x_15059:
[----:B------:R-:W-:Y:S05]  /*24780*/  BRA `(.L_x_15060) ;  /* 0xffffff5000487947 */ /* 0x000fea000383ffff */
.L_x_14839:
        /* <DEDUP_REMOVED lines=11> */
.L_x_15062:
[----:B------:R-:W-:Y:S05]  /*24840*/  BSYNC B1 ;  /* 0x0000000000017941 */ /* 0x000fea0003800000 */
.L_x_15061:
[----:B------:R-:W-:Y:S05]  /*24850*/  BRA `(.L_x_15063) ;  /* 0xffffff6c00d87947 */ /* 0x000fea000383ffff */
.L_x_14841:
[----:B------:R-:W-:Y:S01]  /*24860*/  BSSY B1, `(.L_x_15064) ;  /* 0x0000006000017945 */ /* 0x000fe20003800000 */
[----:B------:R-:W-:-:S07]  /*24870*/  IMAD.MOV.U32 R15, RZ, RZ, -0x1 ;  /* 0xffffffffff0f7424 */ /* 0x000fce00078e00ff */
[----:B0-----:R-:W-:Y:S05]  /*24880*/  WARPSYNC.COLLECTIVE R15, `(.L_x_15065) ;  /* 0x000000000f0c7348 */ /* 0x001fea0003c00000 */
[----:B------:R-:W-:Y:S02]  /*24890*/  ELECT P6, UR62, PT ;  /* 0x00000000003e782f */ /* 0x000fe400038c0000 */
[----:B------:R-:W-:Y:S01]  /*248a0*/  MOV R14, UR62 ;  /* 0x0000003e000e7c02 */ /* 0x000fe20008000f00 */
[----:B0-----:R-:W-:Y:S10]  /*248b0*/  ENDCOLLECTIVE ;  /* 0x000000000000791b */ /* 0x001ff40003800000 */
.L_x_15065:
[----:B------:R-:W-:Y:S05]  /*248c0*/  BSYNC B1 ;  /* 0x0000000000017941 */ /* 0x000fea0003800000 */
.L_x_15064:
[----:B------:R-:W-:Y:S05]  /*248d0*/  BRA `(.L_x_14840) ;  /* 0xffffff6c00d07947 */ /* 0x000fea000383ffff */
.L_x_14843:
[----:B0-----:R0:W1:Y:S02]  /*248e0*/  SYNCS.PHASECHK.TRANS64.TRYWAIT P0, [R18+URZ+0x32420], R4 ;  /* 0x03242004120075a7 */ /* 0x001064000800017f */
[----:B-1----:R-:W-:Y:S05]  /*248f0*/  @!P0 NANOSLEEP.SYNCS 0x989680 ;  /* 0x009896800000895d */ /* 0x002fea0003900000 */
[----:B------:R-:W1:Y:S02]  /*24900*/  @!P0 SYNCS.PHASECHK.TRANS64 P0, [R18+URZ+0x32420], R4 ;  /* 0x03242004120085a7 */ /* 0x000e64000800007f */
[----:B-1----:R-:W-:Y:S05]  /*24910*/  @!P0 BRA `(.L_x_14843) ;  /* 0xfffffffc00f08947 */ /* 0x002fea000383ffff */
[----:B------:R-:W-:Y:S05]  /*24920*/  BRA `(.L_x_15066) ;  /* 0xffffff6c00e07947 */ /* 0x000fea000383ffff */
.L_x_14847:
[----:B0-----:R0:W1:Y:S02]  /*24930*/  SYNCS.PHASECHK.TRANS64.TRYWAIT P0, [R4+URZ+0x324a0], R9 ;  /* 0x0324a009040075a7 */ /* 0x001064000800017f */
[----:B-1----:R-:W-:Y:S05]  /*24940*/  @!P0 NANOSLEEP.SYNCS 0x989680 ;  /* 0x009896800000895d */ /* 0x002fea0003900000 */
[----:B------:R-:W1:Y:S02]  /*24950*/  @!P0 SYNCS.PHASECHK.TRANS64 P0, [R4+URZ+0x324a0], R9 ;  /* 0x0324a009040085a7 */ /* 0x000e64000800007f */
[----:B-1----:R-:W-:Y:S05]  /*24960*/  @!P0 BRA `(.L_x_14847) ;  /* 0xfffffffc00f08947 */ /* 0x002fea000383ffff */
[----:B------:R-:W-:Y:S05]  /*24970*/  BRA `(.L_x_15067) ;  /* 0xffffff7000007947 */ /* 0x000fea000383ffff */
.L_x_14852:
[----:B-1----:R1:W2:Y:S02]  /*24980*/  SYNCS.PHASECHK.TRANS64.TRYWAIT P0, [R4+URZ+0x324c0], R9 ;  /* 0x0324c009040075a7 */ /* 0x0022a4000800017f */
[----:B--2---:R-:W-:Y:S05]  /*24990*/  @!P0 NANOSLEEP.SYNCS 0x989680 ;  /* 0x009896800000895d */ /* 0x004fea0003900000 */
[----:B------:R-:W2:Y:S02]  /*249a0*/  @!P0 SYNCS.PHASECHK.TRANS64 P0, [R4+URZ+0x324c0], R9 ;  /* 0x0324c009040085a7 */ /* 0x000ea4000800007f */
[----:B--2---:R-:W-:Y:S05]  /*249b0*/  @!P0 BRA `(.L_x_14852) ;  /* 0xfffffffc00f08947 */ /* 0x004fea000383ffff */
[----:B------:R-:W-:Y:S05]  /*249c0*/  BRA `(.L_x_15068) ;  /* 0xffffff7000807947 */ /* 0x000fea000383ffff */
.L_x_14862:
[----:B0-----:R0:W1:Y:S02]  /*249d0*/  SYNCS.PHASECHK.TRANS64.TRYWAIT P1, [R5+URZ+0x324a0], R6 ;  /* 0x0324a006050075a7 */ /* 0x001064000802017f */
[----:B-1----:R-:W-:Y:S05]  /*249e0*/  @!P1 NANOSLEEP.SYNCS 0x989680 ;  /* 0x009896800000995d */ /* 0x002fea0003900000 */
[----:B------:R-:W1:Y:S02]  /*249f0*/  @!P1 SYNCS.PHASECHK.TRANS64 P1, [R5+URZ+0x324a0], R6 ;  /* 0x0324a006050095a7 */ /* 0x000e64000802007f */
[----:B-1----:R-:W-:Y:S05]  /*24a00*/  @!P1 BRA `(.L_x_14862) ;  /* 0xfffffffc00f09947 */ /* 0x002fea000383ffff */
[----:B------:R-:W-:Y:S05]  /*24a10*/  BRA `(.L_x_15069) ;  /* 0xffffff7800107947 */ /* 0x000fea000383ffff */
.L_x_14867:
[----:B-1----:R1:W2:Y:S02]  /*24a20*/  SYNCS.PHASECHK.TRANS64.TRYWAIT P1, [R5+URZ+0x324c0], R6 ;  /* 0x0324c006050075a7 */ /* 0x0022a4000802017f */
[----:B--2---:R-:W-:Y:S05]  /*24a30*/  @!P1 NANOSLEEP.SYNCS 0x989680 ;  /* 0x009896800000995d */ /* 0x004fea0003900000 */
[----:B------:R-:W2:Y:S02]  /*24a40*/  @!P1 SYNCS.PHASECHK.TRANS64 P1, [R5+URZ+0x324c0], R6 ;  /* 0x0324c006050095a7 */ /* 0x000ea4000802007f */
[----:B--2---:R-:W-:Y:S05]  /*24a50*/  @!P1 BRA `(.L_x_14867) ;  /* 0xfffffffc00f09947 */ /* 0x004fea000383ffff */
[----:B------:R-:W-:Y:S05]  /*24a60*/  BRA `(.L_x_15070) ;  /* 0xffffff78008c7947 */ /* 0x000fea000383ffff */
.L_x_14885:
        /* <DEDUP_REMOVED lines=11> */
.L_x_15072:
[----:B------:R-:W-:Y:S05]  /*24b20*/  BSYNC B0 ;  /* 0x0000000000007941 */ /* 0x000fea0003800000 */
.L_x_15071:
[----:B------:R-:W-:Y:S05]  /*24b30*/  BRA `(.L_x_15073) ;  /* 0xffffff8800447947 */ /* 0x000fea000383ffff */
.L_x_14887:
[----:B------:R-:W-:Y:S01]  /*24b40*/  BSSY B0, `(.L_x_15074) ;  /* 0x0000006000007945 */ /* 0x000fe20003800000 */
[----:B------:R-:W-:-:S07]  /*24b50*/  IMAD.MOV.U32 R15, RZ, RZ, -0x1 ;  /* 0xffffffffff0f7424 */ /* 0x000fce00078e00ff */
[----:B0-----:R-:W-:Y:S05]  /*24b60*/  WARPSYNC.COLLECTIVE R15, `(.L_x_15075) ;  /* 0x000000000f0c7348 */ /* 0x001fea0003c00000 */
[----:B------:R-:W-:Y:S02]  /*24b70*/  ELECT P6, UR62, PT ;  /* 0x00000000003e782f */ /* 0x000fe400038c0000 */
[----:B------:R-:W-:Y:S01]  /*24b80*/  MOV R14, UR62 ;  /* 0x0000003e000e7c02 */ /* 0x000fe20008000f00 */
[----:B0-----:R-:W-:Y:S10]  /*24b90*/  ENDCOLLECTIVE ;  /* 0x000000000000791b */ /* 0x001ff40003800000 */
.L_x_15075:
[----:B------:R-:W-:Y:S05]  /*24ba0*/  BSYNC B0 ;  /* 0x0000000000007941 */ /* 0x000fea0003800000 */
.L_x_15074:
[----:B------:R-:W-:Y:S05]  /*24bb0*/  BRA `(.L_x_15076) ;  /* 0xffffff8800507947 */ /* 0x000fea000383ffff */
.L_x_14889:
[----:B0-----:R0:W1:Y:S02]  /*24bc0*/  SYNCS.PHASECHK.TRANS64.TRYWAIT P0, [R0+URZ+0x32440], R2 ;  /* 0x03244002000075a7 */ /* 0x001064000800017f */
[----:B-1----:R-:W-:Y:S05]  /*24bd0*/  @!P0 NANOSLEEP.SYNCS 0x989680 ;  /* 0x009896800000895d */ /* 0x002fea0003900000 */
[----:B------:R-:W1:Y:S02]  /*24be0*/  @!P0 SYNCS.PHASECHK.TRANS64 P0, [R0+URZ+0x32440], R2 ;  /* 0x03244002000085a7 */ /* 0x000e64000800007f */
[----:B-1----:R-:W-:Y:S05]  /*24bf0*/  @!P0 BRA `(.L_x_14889) ;  /* 0xfffffffc00f08947 */ /* 0x002fea000383ffff */
[----:B------:R-:W-:Y:S05]  /*24c00*/  BRA `(.L_x_15077) ;  /* 0xffffff8800b07947 */ /* 0x000fea000383ffff */
.L_x_14893:
        /* <DEDUP_REMOVED lines=9> */
.L_x_15078:
[----:B------:R-:W-:Y:S02]  /*24ca0*/  IMAD.MOV.U32 R13, RZ, RZ, R3 ;  /* 0x000000ffff0d7224 */ /* 0x000fe400078e0003 */
[----:B------:R-:W-:Y:S01]  /*24cb0*/  IMAD.MOV.U32 R4, RZ, RZ, R14 ;  /* 0x000000ffff047224 */ /* 0x000fe200078e000e */
[----:B------:R-:W-:-:S07]  /*24cc0*/  LOP3.LUT R6, R6, 0x7f, RZ, 0xc0, !PT ;  /* 0x0000007f06067812 */ /* 0x000fce00078ec0ff */
[----:B------:R-:W-:Y:S05]  /*24cd0*/  WARPSYNC.COLLECTIVE R15, `(.L_x_15079) ;  /* 0x000000000f087348 */ /* 0x000fea0003c00000 */
[----:B------:R0:W1:Y:S02]  /*24ce0*/  SHFL.IDX P6, R14, R13, R12, R11 ;  /* 0x0000000c0d0e7389 */ /* 0x00006400000c000b */
[----:B01----:R-:W-:Y:S01]  /*24cf0*/  ENDCOLLECTIVE ;  /* 0x000000000000791b */ /* 0x003fe20003800000 */
.L_x_15079:
[----:B------:R-:W-:-:S04]  /*24d00*/  SHF.R.U32.HI R6, RZ, 0x3, R6 ;  /* 0x00000003ff067819 */ /* 0x000fc80000011606 */
[----:B------:R-:W-:-:S05]  /*24d10*/  LEA R10, R10, R6, 0x7 ;  /* 0x000000060a0a7211 */ /* 0x000fca00078e38ff */
[----:B------:R0:W-:Y:S01]  /*24d20*/  STL [R1+0x4], R10 ;  /* 0x0000040a01007387 */ /* 0x0001e20000100800 */
[----:B------:R-:W-:Y:S02]  /*24d30*/  IMAD.MOV.U32 R13, RZ, RZ, R2 ;  /* 0x000000ffff0d7224 */ /* 0x000fe400078e0002 */
[----:B------:R-:W-:Y:S02]  /*24d40*/  IMAD.MOV.U32 R12, RZ, RZ, 0x1 ;  /* 0x00000001ff0c7424 */ /* 0x000fe400078e00ff */
[----:B------:R-:W-:-:S07]  /*24d50*/  IMAD.MOV.U32 R5, RZ, RZ, R14 ;  /* 0x000000ffff057224 */ /* 0x000fce00078e000e */
[----:B0-----:R-:W-:Y:S05]  /*24d60*/  WARPSYNC.COLLECTIVE R15, `(.L_x_15080) ;  /* 0x000000000f087348 */ /* 0x001fea0003c00000 */
[----:B------:R1:W2:Y:S02]  /*24d70*/  SHFL.IDX P6, R14, R13, R12, R11 ;  /* 0x0000000c0d0e7389 */ /* 0x0002a400000c000b */
[----:B012---:R-:W-:Y:S01]  /*24d80*/  ENDCOLLECTIVE ;  /* 0x000000000000791b */ /* 0x007fe20003800000 */
.L_x_15080:
[----:B------:R-:W-:Y:S02]  /*24d90*/  IMAD.MOV.U32 R13, RZ, RZ, R3 ;  /* 0x000000ffff0d7224 */ /* 0x000fe400078e0003 */
[----:B------:R-:W-:Y:S02]  /*24da0*/  IMAD R0, R0, R7, RZ ;  /* 0x0000000700007224 */ /* 0x000fe400078e02ff */
[----:B------:R-:W-:-:S07]  /*24db0*/  IMAD.MOV.U32 R7, RZ, RZ, R14 ;  /* 0x000000ffff077224 */ /* 0x000fce00078e000e */
[----:B------:R-:W-:Y:S05]  /*24dc0*/  WARPSYNC.COLLECTIVE R15, `(.L_x_15081) ;  /* 0x000000000f087348 */ /* 0x000fea0003c00000 */
[----:B------:R0:W1:Y:S02]  /*24dd0*/  SHFL.IDX P6, R14, R13, R12, R11 ;  /* 0x0000000c0d0e7389 */ /* 0x00006400000c000b */
[----:B01----:R-:W-:Y:S01]  /*24de0*/  ENDCOLLECTIVE ;  /* 0x000000000000791b */ /* 0x003fe20003800000 */
.L_x_15081:
[----:B------:R-:W-:-:S13]  /*24df0*/  ISETP.GE.AND P1, PT, R10, R0, PT ;  /* 0x000000000a00720c */ /* 0x000fda0003f26270 */
[----:B------:R-:W-:Y:S01]  /*24e00*/  @!P1 LEA R5, P3, R9, R5, 0x1 ;  /* 0x0000000509059211 */ /* 0x000fe200078608ff */
[----:B------:R-:W-:Y:S01]  /*24e10*/  IMAD.MOV.U32 R13, RZ, RZ, R2 ;  /* 0x000000ffff0d7224 */ /* 0x000fe200078e0002 */
[----:B------:R-:W-:-:S03]  /*24e20*/  MOV R12, 0x2 ;  /* 0x00000002000c7802 */ /* 0x000fc60000000f00 */
[----:B------:R-:W-:-:S05]  /*24e30*/  @!P1 IMAD.X R4, RZ, RZ, R4, P3 ;  /* 0x000000ffff049224 */ /* 0x000fca00018e0604 */
[----:B------:R-:W-:Y:S01]  /*24e40*/  @!P1 LOP3.LUT R5, R5, R4, RZ, 0x3c, !PT ;  /* 0x0000000405059212 */ /* 0x000fe200078e3cff */
[----:B------:R-:W-:-:S07]  /*24e50*/  IMAD.MOV.U32 R6, RZ, RZ, R14 ;  /* 0x000000ffff067224 */ /* 0x000fce00078e000e */
[----:B------:R-:W-:Y:S05]  /*24e60*/  WARPSYNC.COLLECTIVE R15, `(.L_x_15082) ;  /* 0x000000000f087348 */ /* 0x000fea0003c00000 */
[----:B------:R0:W1:Y:S02]  /*24e70*/  SHFL.IDX P6, R14, R13, R12, R11 ;  /* 0x0000000c0d0e7389 */ /* 0x00006400000c000b */
[----:B01----:R-:W-:Y:S01]  /*24e80*/  ENDCOLLECTIVE ;  /* 0x000000000000791b */ /* 0x003fe20003800000 */
.L_x_15082:
        /* <DEDUP_REMOVED lines=15> */
.L_x_15083:
        /* <DEDUP_REMOVED lines=19> */
.L_x_15084:
        /* <DEDUP_REMOVED lines=10> */
.L_x_15085:
        /* <DEDUP_REMOVED lines=8> */
[----:B------:R-:W-:Y:S01]  /*251d0*/  IMAD.MOV.U32 R12, RZ, RZ, 0x4 ;  /* 0x00000004ff0c7424 */ /* 0x000fe200078e00ff */
[----:B0-----:R-:W-:-:S07]  /*251e0*/  MOV R4, R14 ;  /* 0x0000000e00047202 */ /* 0x001fce0000000f00 */
[----:B-1----:R-:W-:Y:S05]  /*251f0*/  WARPSYNC.COLLECTIVE R15, `(.L_x_15086) ;  /* 0x000000000f087348 */ /* 0x002fea0003c00000 */
[----:B------:R0:W2:Y:S02]  /*25200*/  SHFL.IDX P6, R14, R13, R12, R11 ;  /* 0x0000000c0d0e7389 */ /* 0x0000a400000c000b */
[----:B012---:R-:W-:Y:S01]  /*25210*/  ENDCOLLECTIVE ;  /* 0x000000000000791b */ /* 0x007fe20003800000 */
.L_x_15086:
[----:B------:R-:W-:-:S05]  /*25220*/  @!P1 LEA R5, P2, R9, R4, 0x1 ;  /* 0x0000000409059211 */ /* 0x000fca00078408ff */
[----:B------:R-:W-:-:S05]  /*25230*/  @!P1 IMAD.X R4, RZ, RZ, R6, P2 ;  /* 0x000000ffff049224 */ /* 0x000fca00010e0606 */
[----:B------:R-:W-:Y:S01]  /*25240*/  @!P1 LOP3.LUT R5, R5, R4, RZ, 0x3c, !PT ;  /* 0x0000000405059212 */ /* 0x000fe200078e3cff */
[----:B------:R-:W-:-:S03]  /*25250*/  IMAD.MOV.U32 R13, RZ, RZ, R3 ;  /* 0x000000ffff0d7224 */ /* 0x000fc600078e0003 */
[----:B------:R-:W-:-:S04]  /*25260*/  @!P1 LOP3.LUT R4, R5, R4, RZ, 0x3c, !PT ;  /* 0x0000000405049212 */ /* 0x000fc800078e3cff */
[----:B------:R-:W-:Y:S01]  /*25270*/  @!P1 LOP3.LUT R5, R5, R4, RZ, 0x3c, !PT ;  /* 0x0000000405059212 */ /* 0x000fe200078e3cff */
[----:B------:R-:W-:-:S04]  /*25280*/  IMAD.MOV.U32 R6, RZ, RZ, R14 ;  /* 0x000000ffff067224 */ /* 0x000fc800078e000e */
        /* <DEDUP_REMOVED lines=9> */
.L_x_15087:
[----:B------:R0:W-:Y:S01]  /*25320*/  STL [R1+0x74], R7 ;  /* 0x0000740701007387 */ /* 0x0001e20000100800 */
[----:B------:R-:W-:Y:S01]  /*25330*/  MOV R13, R2 ;  /* 0x00000002000d7202 */ /* 0x000fe20000000f00 */
[----:B------:R-:W-:Y:S02]  /*25340*/  IMAD.MOV.U32 R12, RZ, RZ, 0x5 ;  /* 0x00000005ff0c7424 */ /* 0x000fe400078e00ff */
[----:B------:R-:W-:-:S07]  /*25350*/  IMAD.MOV.U32 R4, RZ, RZ, R14 ;  /* 0x000000ffff047224 */ /* 0x000fce00078e000e */
[----:B0-----:R-:W-:Y:S05]  /*25360*/  WARPSYNC.COLLECTIVE R15, `(.L_x_15088) ;  /* 0x000000000f087348 */ /* 0x001fea0003c00000 */
[----:B------:R1:W2:Y:S02]  /*25370*/  SHFL.IDX P6, R14, R13, R12, R11 ;  /* 0x0000000c0d0e7389 */ /* 0x0002a400000c000b */
[----:B012---:R-:W-:Y:S01]  /*25380*/  ENDCOLLECTIVE ;  /* 0x000000000000791b */ /* 0x007fe20003800000 */
.L_x_15088:
        /* <DEDUP_REMOVED lines=10> */
.L_x_15089:
        /* <DEDUP_REMOVED lines=13> */
.L_x_15090:
[----:B------:R-:W-:-:S05]  /*25500*/  @!P1 LEA R5, P2, R9, R4, 0x1 ;  /* 0x0000000409059211 */ /* 0x000fca00078408ff */
[----:B------:R-:W-:-:S05]  /*25510*/  @!P1 IMAD.X R4, RZ, RZ, R6, P2 ;  /* 0x000000ffff049224 */ /* 0x000fca00010e0606 */
[-C--:B------:R-:W-:Y:S02]  /*25520*/  @!P1 LOP3.LUT R5, R5, R4.reuse, RZ, 0x3c, !PT ;  /* 0x0000000405059212 */ /* 0x080fe400078e3cff */
[----:B------:R-:W-:Y:S02]  /*25530*/  MOV R13, R3 ;  /* 0x00000003000d7202 */ /* 0x000fe40000000f00 */
[----:B------:R-:W-:-:S04]  /*25540*/  @!P1 LOP3.LUT R4, R5, R4, RZ, 0x3c, !PT ;  /* 0x0000000405049212 */ /* 0x000fc800078e3cff */
[----:B------:R-:W-:Y:S01]  /*25550*/  @!P1 LOP3.LUT R5, R5, R4, RZ, 0x3c, !PT ;  /* 0x0000000405059212 */ /* 0x000fe200078e3cff */
[----:B------:R-:W-:-:S07]  /*25560*/  IMAD.MOV.U32 R6, RZ, RZ, R14 ;  /* 0x000000ffff067224 */ /* 0x000fce00078e000e */
[----:B------:R-:W-:Y:S05]  /*25570*/  WARPSYNC.COLLECTIVE R15, `(.L_x_15091) ;  /* 0x000000000f087348 */ /* 0x000fea0003c00000 */
[----:B------:R0:W1:Y:S02]  /*25580*/  SHFL.IDX P6, R14, R13, R12, R11 ;  /* 0x0000000c0d0e7389 */ /* 0x00006400000c000b */
[----:B01----:R-:W-:Y:S01]  /*25590*/  ENDCOLLECTIVE ;  /* 0x000000000000791b */ /* 0x003fe20003800000 */
.L_x_15091:
        /* <DEDUP_REMOVED lines=11> */
.L_x_15092:
        /* <DEDUP_REMOVED lines=14> */
.L_x_15093:
[----:B------:R-:W-:Y:S01]  /*25730*/  IMAD.MOV.U32 R3, RZ, RZ, R14 ;  /* 0x000000ffff037224 */ /* 0x000fe200078e000e */
[----:B------:R-:W-:Y:S06]  /*25740*/  BRA `(.L_x_15094) ;  /* 0xffffff8c00307947 */ /* 0x000fec000383ffff */
.L_x_14897:
        /* <DEDUP_REMOVED lines=15> */
[----:B-----5:R-:W-:Y:S02]  /*25840*/  ISETP.GE.AND P6, PT, R12, R3, PT ;  /* 0x000000030c00720c */ /* 0x020fe40003fc6270 */
[----:B------:R-:W-:Y:S02]  /*25850*/  MOV R12, RZ ;  /* 0x000000ff000c7202 */ /* 0x000fe40000000f00 */
[----:B------:R-:W-:-:S05]  /*25860*/  LOP3.LUT R8, R8, 0xffffffef, RZ, 0xc0, !PT ;  /* 0xffffffef08087812 */ /* 0x000fca00078ec0ff */
        /* <DEDUP_REMOVED lines=18> */
.L_x_15096:
[----:B------:R-:W-:Y:S05]  /*25990*/  BSYNC B0 ;  /* 0x0000000000007941 */ /* 0x000fea0003800000 */
.L_x_15095:
        /* <DEDUP_REMOVED lines=10> */
.L_x_15097:
[----:B------:R-:W-:Y:S01]  /*25a40*/  MOV R13, R2 ;  /* 0x00000002000d7202 */ /* 0x000fe20000000f00 */
        /* <DEDUP_REMOVED lines=15> */
.L_x_15098:
        /* <DEDUP_REMOVED lines=15> */
.L_x_15099:
        /* <DEDUP_REMOVED lines=9> */
.L_x_15100:
        /* <DEDUP_REMOVED lines=15> */
.L_x_15101:
[----:B------:R-:W-:Y:S02]  /*25db0*/  IMAD.MOV.U32 R13, RZ, RZ, R2 ;  /* 0x000000ffff0d7224 */ /* 0x000fe400078e0002 */
[----:B------:R-:W-:Y:S01]  /*25dc0*/  IMAD.MOV.U32 R12, RZ, RZ, 0x3 ;  /* 0x00000003ff0c7424 */ /* 0x000fe200078e00ff */
[----:B------:R-:W-:-:S04]  /*25dd0*/  MOV R5, R14 ;  /* 0x0000000e00057202 */ /* 0x000fc80000000f00 */
[----:B------:R-:W-:-:S05]  /*25de0*/  @!P5 LEA R5, P6, R7, R5, 0x1 ;  /* 0x000000050705d211 */ /* 0x000fca00078c08ff */
[----:B------:R-:W-:-:S05]  /*25df0*/  @!P5 IMAD.X R4, RZ, RZ, R6, P6 ;  /* 0x000000ffff04d224 */ /* 0x000fca00030e0606 */
[----:B------:R-:W-:-:S07]  /*25e00*/  @!P5 LOP3.LUT R5, R5, R4, RZ, 0x3c, !PT ;  /* 0x000000040505d212 */ /* 0x000fce00078e3cff */
[----:B------:R-:W-:Y:S05]  /*25e10*/  WARPSYNC.COLLECTIVE R15, `(.L_x_15102) ;  /* 0x000000000f087348 */ /* 0x000fea0003c00000 */
[----:B------:R0:W1:Y:S02]  /*25e20*/  SHFL.IDX P6, R14, R13, R12, R11 ;  /* 0x0000000c0d0e7389 */ /* 0x00006400000c000b */
[----:B01----:R-:W-:Y:S01]  /*25e30*/  ENDCOLLECTIVE ;  /* 0x000000000000791b */ /* 0x003fe20003800000 */
.L_x_15102:
        /* <DEDUP_REMOVED lines=15> */
.L_x_15103:
        /* <DEDUP_REMOVED lines=9> */
.L_x_15104:
        /* <DEDUP_REMOVED lines=10> */
[----:B------:R-:W-:Y:S02]  /*26060*/  MOV R6, R14 ;  /* 0x0000000e00067202 */ /* 0x000fe40000000f00 */
[----:B------:R-:W-:-:S13]  /*26070*/  LOP3.LUT P4, RZ, R9, 0x80, RZ, 0xc0, !PT ;  /* 0x0000008009ff7812 */ /* 0x000fda000788c0ff */
[----:B0-----:R-:W-:Y:S05]  /*26080*/  WARPSYNC.COLLECTIVE R15, `(.L_x_15105) ;  /* 0x000000000f087348 */ /* 0x001fea0003c00000 */
[----:B------:R1:W2:Y:S02]  /*26090*/  SHFL.IDX P6, R14, R13, R12, R11 ;  /* 0x0000000c0d0e7389 */ /* 0x0002a400000c000b */
[----:B012---:R-:W-:Y:S01]  /*260a0*/  ENDCOLLECTIVE ;  /* 0x000000000000791b */ /* 0x007fe20003800000 */
.L_x_15105:
        /* <DEDUP_REMOVED lines=9> */
.L_x_15106:
        /* <DEDUP_REMOVED lines=14> */
.L_x_15107:
[----:B------:R-:W-:Y:S01]  /*26220*/  MOV R13, R2 ;  /* 0x00000002000d7202 */ /* 0x000fe20000000f00 */
        /* <DEDUP_REMOVED lines=18> */
.L_x_15108:
[----:B------:R-:W-:Y:S02]  /*26350*/  IMAD.MOV.U32 R13, RZ, RZ, R0 ;  /* 0x000000ffff0d7224 */ /* 0x000fe400078e0000 */
[----:B------:R-:W-:-:S07]  /*26360*/  IMAD.MOV.U32 R6, RZ, RZ, R14 ;  /* 0x000000ffff067224 */ /* 0x000fce00078e000e */
[----:B------:R-:W-:Y:S05]  /*26370*/  WARPSYNC.COLLECTIVE R15, `(.L_x_15109) ;  /* 0x000000000f087348 */ /* 0x000fea0003c00000 */
[----:B------:R0:W1:Y:S02]  /*26380*/  SHFL.IDX P6, R14, R13, R12, R11 ;  /* 0x0000000c0d0e7389 */ /* 0x00006400000c000b */
[----:B01----:R-:W-:Y:S01]  /*26390*/  ENDCOLLECTIVE ;  /* 0x000000000000791b */ /* 0x003fe20003800000 */
.L_x_15109:
[----:B------:R-:W-:Y:S02]  /*263a0*/  IMAD.MOV.U32 R13, RZ, RZ, R2 ;  /* 0x000000ffff0d7224 */ /* 0x000fe400078e0002 */
[----:B------:R-:W-:Y:S02]  /*263b0*/  IMAD.MOV.U32 R12, RZ, RZ, 0x7 ;  /* 0x00000007ff0c7424 */ /* 0x000fe400078e00ff */
[----:B------:R-:W-:-:S07]  /*263c0*/  IMAD.MOV.U32 R5, RZ, RZ, R14 ;  /* 0x000000ffff057224 */ /* 0x000fce00078e000e */
[----:B------:R-:W-:Y:S05]  /*263d0*/  WARPSYNC.COLLECTIVE R15, `(.L_x_15110) ;  /* 0x000000000f087348 */ /* 0x000fea0003c00000 */
[----:B------:R0:W1:Y:S02]  /*263e0*/  SHFL.IDX P6, R14, R13, R12, R11 ;  /* 0x0000000c0d0e7389 */ /* 0x00006400000c000b */
[----:B01----:R-:W-:Y:S01]  /*263f0*/  ENDCOLLECTIVE ;  /* 0x000000000000791b */ /* 0x003fe20003800000 */
.L_x_15110:
        /* <DEDUP_REMOVED lines=10> */
.L_x_15111:
[----:B------:R-:W-:Y:S01]  /*264a0*/  @!PT LDS RZ, [RZ] ;  /* 0x00000000fffff984 */ /* 0x000fe20000000800 */
[----:B------:R-:W-:Y:S01]  /*264b0*/  @!PT LDS RZ, [RZ] ;  /* 0x00000000fffff984 */ /* 0x000fe20000000800 */
[----:B------:R-:W-:Y:S01]  /*264c0*/  @!PT LDS RZ, [RZ] ;  /* 0x00000000fffff984 */ /* 0x000fe20000000800 */
[----:B------:R0:W-:Y:S04]  /*264d0*/  @!P4 LDGSTS.E.BYPASS.LTC128B.128 [R8+0x25400], desc[UR40][R4.64], !P3 ;  /* 0x254000000408cfae */ /* 0x0001e8000d901d68 */
[----:B------:R0:W-:Y:S04]  /*264e0*/  @!P4 LDGSTS.E.BYPASS.LTC128B.128 [R8+0x29400], desc[UR40][R4.64+0x80], !P2 ;  /* 0x294000800408cfae */ /* 0x0001e8000d101d68 */
[----:B------:R0:W-:Y:S04]  /*264f0*/  @!P4 LDGSTS.E.BYPASS.LTC128B.128 [R8+0x2d400], desc[UR40][R4.64+0x100], !P1 ;  /* 0x2d4001000408cfae */ /* 0x0001e8000c901d68 */
[----:B------:R0:W-:Y:S01]  /*26500*/  @!P4 LDGSTS.E.BYPASS.LTC128B.128 [R8+0x31400], desc[UR40][R4.64+0x180], !P0 ;  /* 0x314001800408cfae */ /* 0x0001e2000c101d68 */
[----:B------:R-:W-:Y:S01]  /*26510*/  MOV R0, R14 ;  /* 0x0000000e00007202 */ /* 0x000fe20000000f00 */
[----:B------:R-:W-:Y:S06]  /*26520*/  BRA `(.L_x_15112) ;  /* 0xffffff8800dc7947 */ /* 0x000fec000383ffff */
.L_x_14902:
[----:B-1----:R1:W2:Y:S02]  /*26530*/  SYNCS.PHASECHK.TRANS64.TRYWAIT P0, [R18+URZ+0x32420], R0 ;  /* 0x03242000120075a7 */ /* 0x0022a4000800017f */
[----:B--2---:R-:W-:Y:S05]  /*26540*/  @!P0 NANOSLEEP.SYNCS 0x989680 ;  /* 0x009896800000895d */ /* 0x004fea0003900000 */
[----:B------:R-:W2:Y:S02]  /*26550*/  @!P0 SYNCS.PHASECHK.TRANS64 P0, [R18+URZ+0x32420], R0 ;  /* 0x03242000120085a7 */ /* 0x000ea4000800007f */
[----:B--2---:R-:W-:Y:S05]  /*26560*/  @!P0 BRA `(.L_x_14902) ;  /* 0xfffffffc00f08947 */ /* 0x004fea000383ffff */
[----:B------:R-:W-:Y:S05]  /*26570*/  BRA `(.L_x_15113) ;  /* 0xffffff8c00547947 */ /* 0x000fea000383ffff */
.L_x_14906:
[----:B0-----:R0:W1:Y:S02]  /*26580*/  SYNCS.PHASECHK.TRANS64.TRYWAIT P0, [R2+URZ+0x32460], R0 ;  /* 0x03246000020075a7 */ /* 0x001064000800017f */
[----:B-1----:R-:W-:Y:S05]  /*26590*/  @!P0 NANOSLEEP.SYNCS 0x989680 ;  /* 0x009896800000895d */ /* 0x002fea0003900000 */
[----:B------:R-:W1:Y:S02]  /*265a0*/  @!P0 SYNCS.PHASECHK.TRANS64 P0, [R2+URZ+0x32460], R0 ;  /* 0x03246000020085a7 */ /* 0x000e64000800007f */
[----:B-1----:R-:W-:Y:S05]  /*265b0*/  @!P0 BRA `(.L_x_14906) ;  /* 0xfffffffc00f08947 */ /* 0x002fea000383ffff */
[----:B------:R-:W-:Y:S05]  /*265c0*/  BRA `(.L_x_15114) ;  /* 0xffffff8c00787947 */ /* 0x000fea000383ffff */
.L_x_14921:
[----:B-1----:R1:W2:Y:S02]  /*265d0*/  SYNCS.PHASECHK.TRANS64.TRYWAIT P0, [R2+URZ+0x32440], R6 ;  /* 0x03244006020075a7 */ /* 0x0022a4000800017f */
[----:B--2---:R-:W-:Y:S05]  /*265e0*/  @!P0 NANOSLEEP.SYNCS 0x989680 ;  /* 0x009896800000895d */ /* 0x004fea0003900000 */
[----:B------:R-:W2:Y:S02]  /*265f0*/  @!P0 SYNCS.PHASECHK.TRANS64 P0, [R2+URZ+0x32440], R6 ;  /* 0x03244006020085a7 */ /* 0x000ea4000800007f */
[----:B--2---:R-:W-:Y:S05]  /*26600*/  @!P0 BRA `(.L_x_14921) ;  /* 0xfffffffc00f08947 */ /* 0x004fea000383ffff */
[----:B------:R-:W-:Y:S05]  /*26610*/  BRA `(.L_x_15115) ;  /* 0xffffff9400987947 */ /* 0x000fea000383ffff */
.L_x_14926:
[----:B0-----:R0:W2:Y:S02]  /*26620*/  SYNCS.PHASECHK.TRANS64.TRYWAIT P0, [R2+URZ+0x32460], R6 ;  /* 0x03246006020075a7 */ /* 0x0010a4000800017f */
[----:B--2---:R-:W-:Y:S05]  /*26630*/  @!P0 NANOSLEEP.SYNCS 0x989680 ;  /* 0x009896800000895d */ /* 0x004fea0003900000 */
[----:B------:R-:W2:Y:S02]  /*26640*/  @!P0 SYNCS.PHASECHK.TRANS64 P0, [R2+URZ+0x32460], R6 ;  /* 0x03246006020085a7 */ /* 0x000ea4000800007f */
[----:B--2---:R-:W-:Y:S05]  /*26650*/  @!P0 BRA `(.L_x_14926) ;  /* 0xfffffffc00f08947 */ /* 0x004fea000383ffff */
[----:B------:R-:W-:Y:S05]  /*26660*/  BRA `(.L_x_15116) ;  /* 0xffffff9800147947 */ /* 0x000fea000383ffff */
.L_x_14937:
[----:B-1----:R1:W2:Y:S02]  /*26670*/  SYNCS.PHASECHK.TRANS64.TRYWAIT P0, [R3+URZ+0x32440], R2 ;  /* 0x03244002030075a7 */ /* 0x0022a4000800017f */
[----:B--2---:R-:W-:Y:S05]  /*26680*/  @!P0 NANOSLEEP.SYNCS 0x989680 ;  /* 0x009896800000895d */ /* 0x004fea0003900000 */
[----:B------:R-:W2:Y:S02]  /*26690*/  @!P0 SYNCS.PHASECHK.TRANS64 P0, [R3+URZ+0x32440], R2 ;  /* 0x03244002030085a7 */ /* 0x000ea4000800007f */
[----:B--2---:R-:W-:Y:S05]  /*266a0*/  @!P0 BRA `(.L_x_14937) ;  /* 0xfffffffc00f08947 */ /* 0x004fea000383ffff */
[----:B------:R-:W-:Y:S05]  /*266b0*/  BRA `(.L_x_15117) ;  /* 0xffffffa000007947 */ /* 0x000fea000383ffff */
.L_x_14942:
[----:B--2---:R2:W3:Y:S02]  /*266c0*/  SYNCS.PHASECHK.TRANS64.TRYWAIT P0, [R3+URZ+0x32460], R2 ;  /* 0x03246002030075a7 */ /* 0x0044e4000800017f */
[----:B---3--:R-:W-:Y:S05]  /*266d0*/  @!P0 NANOSLEEP.SYNCS 0x989680 ;  /* 0x009896800000895d */ /* 0x008fea0003900000 */
[----:B------:R-:W3:Y:S02]  /*266e0*/  @!P0 SYNCS.PHASECHK.TRANS64 P0, [R3+URZ+0x32460], R2 ;  /* 0x03246002030085a7 */ /* 0x000ee4000800007f */
[----:B---3--:R-:W-:Y:S05]  /*266f0*/  @!P0 BRA `(.L_x_14942) ;  /* 0xfffffffc00f08947 */ /* 0x008fea000383ffff */
[----:B------:R-:W-:Y:S05]  /*26700*/  BRA `(.L_x_15118) ;  /* 0xffffffa0007c7947 */ /* 0x000fea000383ffff */
.L_x_14953:
[----:B-1----:R1:W2:Y:S02]  /*26710*/  SYNCS.PHASECHK.TRANS64.TRYWAIT P0, [R3+URZ+0x32440], R2 ;  /* 0x03244002030075a7 */ /* 0x0022a4000800017f */
[----:B--2---:R-:W-:Y:S05]  /*26720*/  @!P0 NANOSLEEP.SYNCS 0x989680 ;  /* 0x009896800000895d */ /* 0x004fea0003900000 */
[----:B------:R-:W2:Y:S02]  /*26730*/  @!P0 SYNCS.PHASECHK.TRANS64 P0, [R3+URZ+0x32440], R2 ;  /* 0x03244002030085a7 */ /* 0x000ea4000800007f */
[----:B--2---:R-:W-:Y:S05]  /*26740*/  @!P0 BRA `(.L_x_14953) ;  /* 0xfffffffc00f08947 */ /* 0x004fea000383ffff */
[----:B------:R-:W-:Y:S05]  /*26750*/  BRA `(.L_x_15119) ;  /* 0xffffffa8004c7947 */ /* 0x000fea000383ffff */
.L_x_14958:
[----:B--2---:R2:W3:Y:S02]  /*26760*/  SYNCS.PHASECHK.TRANS64.TRYWAIT P0, [R3+URZ+0x32460], R2 ;  /* 0x03246002030075a7 */ /* 0x0044e4000800017f */
[----:B---3--:R-:W-:Y:S05]  /*26770*/  @!P0 NANOSLEEP.SYNCS 0x989680 ;  /* 0x009896800000895d */ /* 0x008fea0003900000 */
[----:B------:R-:W3:Y:S02]  /*26780*/  @!P0 SYNCS.PHASECHK.TRANS64 P0, [R3+URZ+0x32460], R2 ;  /* 0x03246002030085a7 */ /* 0x000ee4000800007f */
[----:B---3--:R-:W-:Y:S05]  /*26790*/  @!P0 BRA `(.L_x_14958) ;  /* 0xfffffffc00f08947 */ /* 0x008fea000383ffff */
[----:B------:R-:W-:Y:S05]  /*267a0*/  BRA `(.L_x_15120) ;  /* 0xffffffa800c87947 */ /* 0x000fea000383ffff */
.L_x_14970:
[----:B------:R-:W2:Y:S01]  /*267b0*/  LDL R0, [R1] ;  /* 0x0000000001007983 */ /* 0x000ea20000100800 */
[----:B------:R-:W-:Y:S01]  /*267c0*/  BSSY B0, `(.L_x_15121) ;  /* 0x0000008000007945 */ /* 0x000fe20003800000 */
[----:B------:R-:W-:Y:S02]  /*267d0*/  IMAD.MOV.U32 R12, RZ, RZ, RZ ;  /* 0x000000ffff0c7224 */ /* 0x000fe400078e00ff */
[----:B------:R-:W-:Y:S02]  /*267e0*/  IMAD.MOV.U32 R11, RZ, RZ, 0x1f ;  /* 0x0000001fff0b7424 */ /* 0x000fe400078e00ff */
[----:B------:R-:W-:Y:S02]  /*267f0*/  IMAD.MOV.U32 R15, RZ, RZ, -0x1 ;  /* 0xffffffffff0f7424 */ /* 0x000fe400078e00ff */
[----:B--2---:R-:W-:-:S07]  /*26800*/  IMAD.MOV.U32 R13, RZ, RZ, R0 ;  /* 0x000000ffff0d7224 */ /* 0x004fce00078e0000 */
[----:B01-3--:R-:W-:Y:S05]  /*26810*/  WARPSYNC.COLLECTIVE R15, `(.L_x_15122) ;  /* 0x000000000f087348 */ /* 0x00bfea0003c00000 */
[----:B------:R2:W4:Y:S02]  /*26820*/  SHFL.IDX P6, R14, R13, R12, R11 ;  /* 0x0000000c0d0e7389 */ /* 0x00052400000c000b */
[----:B01234-:R-:W-:Y:S01]  /*26830*/  ENDCOLLECTIVE ;  /* 0x000000000000791b */ /* 0x01ffe20003800000 */
.L_x_15122:
[----:B------:R-:W-:Y:S05]  /*26840*/  BSYNC B0 ;  /* 0x0000000000007941 */ /* 0x000fea0003800000 */
.L_x_15121:
        /* <DEDUP_REMOVED lines=9> */
.L_x_15123:
[----:B------:R-:W-:Y:S01]  /*268e0*/  ULDC UR4, c[0x0][0xd3c] ;  /* 0x00034f0000047ab9 */ /* 0x000fe20000000800 */
[----:B------:R-:W-:Y:S01]  /*268f0*/  IMAD.IADD R4, R2, 0x1, R16 ;  /* 0x0000000102047824 */ /* 0x000fe200078e0210 */
[----:B------:R-:W-:-:S04]  /*26900*/  MOV R0, R14 ;  /* 0x0000000e00007202 */ /* 0x000fc80000000f00 */
        /* <DEDUP_REMOVED lines=11> */
[----:B------:R-:W-:Y:S01]  /*269c0*/  IMAD.MOV.U32 R11, RZ, RZ, RZ ;  /* 0x000000ffff0b7224 */ /* 0x000fe200078e00ff */
[C---:B------:R-:W-:Y:S02]  /*269d0*/  ISETP.GE.U32.AND P4, PT, R16.reuse, 0x8, PT ;  /* 0x000000081000780c */ /* 0x040fe40003f86070 */
[C---:B------:R-:W-:Y:S01]  /*269e0*/  ISETP.GE.U32.AND P5, PT, R16.reuse, 0x10, PT ;  /* 0x000000101000780c */ /* 0x040fe20003fa6070 */
[----:B--2---:R-:W-:Y:S01]  /*269f0*/  @!P1 IMAD.MOV.U32 R4, RZ, RZ, R8 ;  /* 0x000000ffff049224 */ /* 0x004fe200078e0008 */
[----:B------:R-:W-:Y:S01]  /*26a00*/  MOV R8, RZ ;  /* 0x000000ff00087202 */ /* 0x000fe20000000f00 */
[----:B---3--:R-:W-:Y:S01]  /*26a10*/  @!P1 IMAD.MOV.U32 R6, RZ, RZ, R2 ;  /* 0x000000ffff069224 */ /* 0x008fe200078e0002 */
[----:B------:R-:W-:-:S03]  /*26a20*/  ISETP.NE.AND P1, PT, R16, RZ, PT ;  /* 0x000000ff1000720c */ /* 0x000fc60003f25270 */
[----:B------:R-:W-:-:S04]  /*26a30*/  IMAD R2, R6, R4, RZ ;  /* 0x0000000406027224 */ /* 0x000fc800078e02ff */
[----:B------:R-:W-:-:S07]  /*26a40*/  IMAD.MOV.U32 R13, RZ, RZ, R2 ;  /* 0x000000ffff0d7224 */ /* 0x000fce00078e0002 */
[----:B------:R-:W-:Y:S05]  /*26a50*/  WARPSYNC.COLLECTIVE R15, `(.L_x_15124) ;  /* 0x000000000f087348 */ /* 0x000fea0003c00000 */
[----:B------:R0:W1:Y:S02]  /*26a60*/  SHFL.UP P6, R14, R13, R12, R11 ;  /* 0x0400000c0d0e7389 */ /* 0x00006400000c000b */
[----:B01----:R-:W-:Y:S01]  /*26a70*/  ENDCOLLECTIVE ;  /* 0x000000000000791b */ /* 0x003fe20003800000 */
.L_x_15124:
        /* <DEDUP_REMOVED lines=8> */
.L_x_15125:
        /* <DEDUP_REMOVED lines=8> */
.L_x_15126:
        /* <DEDUP_REMOVED lines=8> */
.L_x_15127:
        /* <DEDUP_REMOVED lines=8> */
.L_x_15128:
        /* <DEDUP_REMOVED lines=9> */
.L_x_15129:
[----:B------:R-:W-:Y:S01]  /*26d10*/  IMAD.MOV.U32 R9, RZ, RZ, R14 ;  /* 0x000000ffff097224 */ /* 0x000fe200078e000e */
[----:B------:R-:W-:Y:S06]  /*26d20*/  BRA `(.L_x_15130) ;  /* 0xffffffb000107947 */ /* 0x000fec000383ffff */
.L_x_14973:
        /* <DEDUP_REMOVED lines=8> */
.L_x_15132:
[----:B------:R-:W-:Y:S05]  /*26db0*/  BSYNC B0 ;  /* 0x0000000000007941 */ /* 0x000fea0003800000 */
.L_x_15131:
[----:B------:R-:W-:Y:S01]  /*26dc0*/  IMAD.MOV.U32 R3, RZ, RZ, R14 ;  /* 0x000000ffff037224 */ /* 0x000fe200078e000e */
[----:B------:R-:W-:Y:S01]  /*26dd0*/  MOV R15, 0xffffffff ;  /* 0xffffffff000f7802 */ /* 0x000fe20000000f00 */
[----:B------:R-:W-:Y:S02]  /*26de0*/  IMAD.MOV.U32 R12, RZ, RZ, 0x2 ;  /* 0x00000002ff0c7424 */ /* 0x000fe400078e00ff */
[----:B------:R-:W-:Y:S01]  /*26df0*/  IMAD.MOV.U32 R11, RZ, RZ, RZ ;  /* 0x000000ffff0b7224 */ /* 0x000fe200078e00ff */
[----:B------:R-:W-:-:S05]  /*26e00*/  SEL R3, R3, RZ, P1 ;  /* 0x000000ff03037207 */ /* 0x000fca0000800000 */
[----:B------:R-:W-:-:S04]  /*26e10*/  IMAD.IADD R2, R2, 0x1, R3 ;  /* 0x0000000102027824 */ /* 0x000fc800078e0203 */
[----:B------:R-:W-:-:S07]  /*26e20*/  IMAD.MOV.U32 R13, RZ, RZ, R2 ;  /* 0x000000ffff0d7224 */ /* 0x000fce00078e0002 */
[----:B------:R-:W-:Y:S05]  /*26e30*/  WARPSYNC.COLLECTIVE R15, `(.L_x_15133) ;  /* 0x000000000f087348 */ /* 0x000fea0003c00000 */
[----:B------:R0:W1:Y:S02]  /*26e40*/  SHFL.UP P6, R14, R13, R12, R11 ;  /* 0x0400000c0d0e7389 */ /* 0x00006400000c000b */
[----:B01----:R-:W-:Y:S01]  /*26e50*/  ENDCOLLECTIVE ;  /* 0x000000000000791b */ /* 0x003fe20003800000 */
.L_x_15133:
        /* <DEDUP_REMOVED lines=8> */
.L_x_15134:
        /* <DEDUP_REMOVED lines=8> */
.L_x_15135:
        /* <DEDUP_REMOVED lines=8> */
.L_x_15136:
        /* <DEDUP_REMOVED lines=9> */
.L_x_15137:
[----:B------:R-:W-:Y:S01]  /*27070*/  IMAD.MOV.U32 R9, RZ, RZ, R14 ;  /* 0x000000ffff097224 */ /* 0x000fe200078e000e */
[----:B------:R-:W-:Y:S06]  /*27080*/  BRA `(.L_x_15138) ;  /* 0xffffffac00e47947 */ /* 0x000fec000383ffff */
.L_x_14975:
[----:B------:R-:W-:Y:S01]  /*27090*/  BSSY B0, `(.L_x_15139) ;  /* 0x0000006000007945 */ /* 0x000fe20003800000 */
[----:B------:R-:W-:Y:S01]  /*270a0*/  PLOP3.LUT P6, PT, P6, PT, PT, 0x8, 0x0 ;  /* 0x000000000000781c */ /* 0x000fe200037ce170 */
[----:B------:R-:W-:-:S12]  /*270b0*/  IMAD.MOV.U32 R15, RZ, RZ, -0x1 ;  /* 0xffffffffff0f7424 */ /* 0x000fd800078e00ff */
[----:B0-----:R-:W-:Y:S05]  /*270c0*/  WARPSYNC.COLLECTIVE R15, `(.L_x_15140) ;  /* 0x000000000f087348 */ /* 0x001fea0003c00000 */
[----:B------:R-:W-:Y:S01]  /*270d0*/  VOTE.ANY R14, PT, P6 ;  /* 0x00000000000e7806 */ /* 0x000fe200030e0100 */
[----:B0-----:R-:W-:Y:S06]  /*270e0*/  ENDCOLLECTIVE ;  /* 0x000000000000791b */ /* 0x001fec0003800000 */
.L_x_15140:
[----:B------:R-:W-:Y:S05]  /*270f0*/  BSYNC B0 ;  /* 0x0000000000007941 */ /* 0x000fea0003800000 */
.L_x_15139:
[----:B------:R0:W5:Y:S01]  /*27100*/  LDL.LU R10, [R1+0xc] ;  /* 0x00000c00010a7983 */ /* 0x0001620000300800 */
[----:B------:R-:W-:Y:S01]  /*27110*/  MOV R0, R14 ;  /* 0x0000000e00007202 */ /* 0x000fe20000000f00 */
[----:B------:R-:W-:Y:S02]  /*27120*/  IMAD.MOV.U32 R13, RZ, RZ, R4 ;  /* 0x000000ffff0d7224 */ /* 0x000fe400078e0004 */
[----:B------:R-:W-:Y:S01]  /*27130*/  IMAD.MOV.U32 R11, RZ, RZ, 0x1f ;  /* 0x0000001fff0b7424 */ /* 0x000fe200078e00ff */
[----:B------:R-:W1:Y:S01]  /*27140*/  POPC R3, R0 ;  /* 0x0000000000037309 */ /* 0x000e620000000000 */
[----:B------:R-:W-:Y:S02]  /*27150*/  IMAD.MOV.U32 R15, RZ, RZ, -0x1 ;  /* 0xffffffffff0f7424 */ /* 0x000fe400078e00ff */
[----:B01----:R-:W-:-:S07]  /*27160*/  IMAD.MOV.U32 R12, RZ, RZ, R3 ;  /* 0x000000ffff0c7224 */ /* 0x003fce00078e0003 */
[----:B-----5:R-:W-:Y:S05]  /*27170*/  WARPSYNC.COLLECTIVE R15, `(.L_x_15141) ;  /* 0x000000000f087348 */ /* 0x020fea0003c00000 */
[----:B------:R0:W1:Y:S02]  /*27180*/  SHFL.IDX P6, R14, R13, R12, R11 ;  /* 0x0000000c0d0e7389 */ /* 0x00006400000c000b */
[----:B01---5:R-:W-:Y:S01]  /*27190*/  ENDCOLLECTIVE ;  /* 0x000000000000791b */ /* 0x023fe20003800000 */
.L_x_15141:
[----:B------:R-:W-:Y:S02]  /*271a0*/  IMAD.MOV.U32 R13, RZ, RZ, R6 ;  /* 0x000000ffff0d7224 */ /* 0x000fe400078e0006 */
[----:B------:R-:W-:-:S07]  /*271b0*/  IMAD.MOV.U32 R4, RZ, RZ, R14 ;  /* 0x000000ffff047224 */ /* 0x000fce00078e000e */
[----:B------:R-:W-:Y:S05]  /*271c0*/  WARPSYNC.COLLECTIVE R15, `(.L_x_15142) ;  /* 0x000000000f087348 */ /* 0x000fea0003c00000 */
[----:B------:R0:W1:Y:S02]  /*271d0*/  SHFL.IDX P6, R14, R13, R12, R11 ;  /* 0x0000000c0d0e7389 */ /* 0x00006400000c000b */
[----:B01----:R-:W-:Y:S01]  /*271e0*/  ENDCOLLECTIVE ;  /* 0x000000000000791b */ /* 0x003fe20003800000 */
.L_x_15142:
[----:B------:R-:W-:Y:S02]  /*271f0*/  IMAD.MOV.U32 R6, RZ, RZ, R14 ;  /* 0x000000ffff067224 */ /* 0x000fe400078e000e */
[----:B------:R-:W-:-:S05]  /*27200*/  IMAD.IADD R10, R3, 0x1, R10 ;  /* 0x00000001030a7824 */ /* 0x000fca00078e020a */
[----:B------:R0:W-:Y:S01]  /*27210*/  STL [R1+0xc], R10 ;  /* 0x00000c0a01007387 */ /* 0x0001e20000100800 */
[----:B------:R-:W-:Y:S05]  /*27220*/  BRA `(.L_x_15143) ;  /* 0xffffffac00c47947 */ /* 0x000fea000383ffff */
.L_x_14977:
[----:B------:R-:W-:Y:S01]  /*27230*/  BSSY B0, `(.L_x_15144) ;  /* 0x0000008000007945 */ /* 0x000fe20003800000 */
[----:B------:R-:W-:Y:S01]  /*27240*/  IMAD.MOV.U32 R13, RZ, RZ, R7 ;  /* 0x000000ffff0d7224 */ /* 0x000fe200078e0007 */
[----:B------:R-:W-:Y:S01]  /*27250*/  MOV R12, R3 ;  /* 0x00000003000c7202 */ /* 0x000fe20000000f00 */
[----:B------:R-:W-:Y:S02]  /*27260*/  IMAD.MOV.U32 R11, RZ, RZ, 0x1f ;  /* 0x0000001fff0b7424 */ /* 0x000fe400078e00ff */
[----:B------:R-:W-:-:S07]  /*27270*/  IMAD.MOV.U32 R15, RZ, RZ, -0x1 ;  /* 0xffffffffff0f7424 */ /* 0x000fce00078e00ff */
[----:B0-----:R-:W-:Y:S05]  /*27280*/  WARPSYNC.COLLECTIVE R15, `(.L_x_15145) ;  /* 0x000000000f087348 */ /* 0x001fea0003c00000 */
[----:B------:R1:W2:Y:S02]  /*27290*/  SHFL.IDX P6, R14, R13, R12, R11 ;  /* 0x0000000c0d0e7389 */ /* 0x0002a400000c000b */
[----:B012---:R-:W-:Y:S01]  /*272a0*/  ENDCOLLECTIVE ;  /* 0x000000000000791b */ /* 0x007fe20003800000 */
.L_x_15145:
[----:B------:R-:W-:Y:S05]  /*272b0*/  BSYNC B0 ;  /* 0x0000000000007941 */ /* 0x000fea0003800000 */
.L_x_15144:
[----:B------:R-:W-:Y:S01]  /*272c0*/  IMAD.MOV.U32 R3, RZ, RZ, R14 ;  /* 0x000000ffff037224 */ /* 0x000fe200078e000e */
[----:B------:R-:W-:Y:S06]  /*272d0*/  BRA `(.L_x_15146) ;  /* 0xffffffac00b07947 */ /* 0x000fec000383ffff */
.L_x_14983:
[----:B0-----:R0:W1:Y:S02]  /*272e0*/  SYNCS.PHASECHK.TRANS64.TRYWAIT P0, [R0+URZ+0x32420], R3 ;  /* 0x03242003000075a7 */ /* 0x001064000800017f */
[----:B-1----:R-:W-:Y:S05]  /*272f0*/  @!P0 NANOSLEEP.SYNCS 0x989680 ;  /* 0x009896800000895d */ /* 0x002fea0003900000 */
[----:B------:R-:W1:Y:S02]  /*27300*/  @!P0 SYNCS.PHASECHK.TRANS64 P0, [R0+URZ+0x32420], R3 ;  /* 0x03242003000085a7 */ /* 0x000e64000800007f */
[----:B-1----:R-:W-:Y:S05]  /*27310*/  @!P0 BRA `(.L_x_14983) ;  /* 0xfffffffc00f08947 */ /* 0x002fea000383ffff */
[----:B------:R-:W-:Y:S05]  /*27320*/  BRA `(.L_x_15147) ;  /* 0xffffffb800507947 */ /* 0x000fea000383ffff */
.L_x_14984:
        /* <DEDUP_REMOVED lines=11> */
.L_x_15149:
[----:B------:R-:W-:Y:S05]  /*273e0*/  BSYNC B0 ;  /* 0x0000000000007941 */ /* 0x000fea0003800000 */
.L_x_15148:
[----:B------:R-:W-:Y:S05]  /*273f0*/  BRA `(.L_x_15150) ;  /* 0xffffffb800387947 */ /* 0x000fea000383ffff */
.L_x_14985:
[----:B------:R-:W-:Y:S01]  /*27400*/  BSSY B0, `(.L_x_15151) ;  /* 0x0000006000007945 */ /* 0x000fe20003800000 */
[----:B------:R-:W-:-:S07]  /*27410*/  IMAD.MOV.U32 R15, RZ, RZ, -0x1 ;  /* 0xffffffffff0f7424 */ /* 0x000fce00078e00ff */
[----:B01----:R-:W-:Y:S05]  /*27420*/  WARPSYNC.COLLECTIVE R15, `(.L_x_15152) ;  /* 0x000000000f0c7348 */ /* 0x003fea0003c00000 */
[----:B------:R-:W-:Y:S02]  /*27430*/  ELECT P6, UR62, PT ;  /* 0x00000000003e782f */ /* 0x000fe400038c0000 */
[----:B------:R-:W-:Y:S01]  /*27440*/  MOV R14, UR62 ;  /* 0x0000003e000e7c02 */ /* 0x000fe20008000f00 */
[----:B01----:R-:W-:Y:S10]  /*27450*/  ENDCOLLECTIVE ;  /* 0x000000000000791b */ /* 0x003ff40003800000 */
.L_x_15152:
[----:B------:R-:W-:Y:S05]  /*27460*/  BSYNC B0 ;  /* 0x0000000000007941 */ /* 0x000fea0003800000 */
.L_x_15151:
[----:B------:R-:W-:Y:S05]  /*27470*/  BRA `(.L_x_15153) ;  /* 0xffffffb8002c7947 */ /* 0x000fea000383ffff */
.L_x_14987:
[----:B0-----:R0:W1:Y:S02]  /*27480*/  SYNCS.PHASECHK.TRANS64.TRYWAIT P0, [R6+URZ], R5 ;  /* 0x00000005060075a7 */ /* 0x001064000800017f */
[----:B-1----:R-:W-:Y:S05]  /*27490*/  @!P0 NANOSLEEP.SYNCS 0x989680 ;  /* 0x009896800000895d */ /* 0x002fea0003900000 */
[----:B------:R-:W1:Y:S02]  /*274a0*/  @!P0 SYNCS.PHASECHK.TRANS64 P0, [R6+URZ], R5 ;  /* 0x00000005060085a7 */ /* 0x000e64000800007f */
[----:B-1----:R-:W-:Y:S05]  /*274b0*/  @!P0 BRA `(.L_x_14987) ;  /* 0xfffffffc00f08947 */ /* 0x002fea000383ffff */
[----:B------:R-:W-:Y:S05]  /*274c0*/  BRA `(.L_x_15154) ;  /* 0xffffffb800647947 */ /* 0x000fea000383ffff */
.L_x_14988:
[----:B-1----:R1:W2:Y:S02]  /*274d0*/  SYNCS.PHASECHK.TRANS64.TRYWAIT P0, [R7+URZ], R2 ;  /* 0x00000002070075a7 */ /* 0x0022a4000800017f */
[----:B--2---:R-:W-:Y:S05]  /*274e0*/  @!P0 NANOSLEEP.SYNCS 0x989680 ;  /* 0x009896800000895d */ /* 0x004fea0003900000 */
[----:B------:R-:W2:Y:S02]  /*274f0*/  @!P0 SYNCS.PHASECHK.TRANS64 P0, [R7+URZ], R2 ;  /* 0x00000002070085a7 */ /* 0x000ea4000800007f */
[----:B--2---:R-:W-:Y:S05]  /*27500*/  @!P0 BRA `(.L_x_14988) ;  /* 0xfffffffc00f08947 */ /* 0x004fea000383ffff */
[----:B------:R-:W-:Y:S05]  /*27510*/  BRA `(.L_x_15155) ;  /* 0xffffffb800587947 */ /* 0x000fea000383ffff */
.L_x_14990:
[----:B--2---:R2:W3:Y:S02]  /*27520*/  SYNCS.PHASECHK.TRANS64.TRYWAIT P0, [R4+URZ], R5 ;  /* 0x00000005040075a7 */ /* 0x0044e4000800017f */
[----:B---3--:R-:W-:Y:S05]  /*27530*/  @!P0 NANOSLEEP.SYNCS 0x989680 ;  /* 0x009896800000895d */ /* 0x008fea0003900000 */
[----:B------:R-:W3:Y:S02]  /*27540*/  @!P0 SYNCS.PHASECHK.TRANS64 P0, [R4+URZ], R5 ;  /* 0x00000005040085a7 */ /* 0x000ee4000800007f */
[----:B---3--:R-:W-:Y:S05]  /*27550*/  @!P0 BRA `(.L_x_14990) ;  /* 0xfffffffc00f08947 */ /* 0x008fea000383ffff */
[----:B------:R-:W-:Y:S05]  /*27560*/  BRA `(.L_x_15156) ;  /* 0xffffffb8005c7947 */ /* 0x000fea000383ffff */
.L_x_15157:
        /* <DEDUP_REMOVED lines=9> */
.L_x_15208:


//--------------------- .nv.global.init           --------------------------
	.section	.nv.global.init,"aw",@progbits
.nv.global.init:
	.type		$str$20,@object
	.size		$str$20,($str$21 - $str$20)
$str$20:
        /*0000*/ 	.byte	0x28, 0x61, 0x64, 0x64, 0x72, 0x65, 0x73, 0x73, 0x20, 0x26, 0x20, 0x6d, 0x61, 0x73, 0x6b, 0x29
        /*0010*/ 	.byte	0x20, 0x3d, 0x3d, 0x20, 0x30, 0x00
	.type		$str$21,@object
	.size		$str$21,(__unnamed_11 - $str$21)
$str$21:
        /*0016*/ 	.byte	0x2f, 0x74, 0x6d, 0x70, 0x2f, 0x6f, 0x73, 0x73, 0x5f, 0x6b, 0x65, 0x72, 0x6e, 0x65, 0x6c, 0x73
        /*0026*/ 	.byte	0x5f, 0x73, 0x72, 0x63, 0x2f, 0x66, 0x6c, 0x61, 0x73, 0x68, 0x5f, 0x61, 0x74, 0x74, 0x65, 0x6e
        /*0036*/ 	.byte	0x74, 0x69, 0x6f, 0x6e, 0x2f, 0x63, 0x73, 0x72, 0x63, 0x2f, 0x63, 0x75, 0x74, 0x6c, 0x61, 0x73
        /*0046*/ 	.byte	0x73, 0x2f, 0x69, 0x6e, 0x63, 0x6c, 0x75, 0x64, 0x65, 0x2f, 0x63, 0x75, 0x74, 0x65, 0x2f, 0x70
        /*0056*/ 	.byte	0x6f, 0x69, 0x6e, 0x74, 0x65, 0x72, 0x5f, 0x66, 0x6c, 0x61, 0x67, 0x67, 0x65, 0x64, 0x2e, 0x68
        /*0066*/ 	.byte	0x70, 0x70, 0x00
	.type		__unnamed_11,@object
	.size		__unnamed_11,(__unnamed_4 - __unnamed_11)
__unnamed_11:
        /* <DEDUP_REMOVED lines=24> */
	.type		__unnamed_4,@object
	.size		__unnamed_4,(__unnamed_12 - __unnamed_4)
__unnamed_4:
        /* <DEDUP_REMOVED lines=23> */
        /*0355*/ 	.byte	0x3a, 0x43, 0x3c, 0x30, 0x3e, 0x3e, 0x3e, 0x3e, 0x3e, 0x20, 0x26, 0x5d, 0x00
	.type		__unnamed_12,@object
	.size		__unnamed_12,(__unnamed_17 - __unnamed_12)
__unnamed_12:
        /* <DEDUP_REMOVED lines=23> */
        /*04d2*/ 	.byte	0x43, 0x3c, 0x34, 0x30, 0x39, 0x36, 0x3e, 0x3e, 0x3e, 0x3e, 0x3e, 0x20, 0x26, 0x5d, 0x00
	.type		__unnamed_17,@object
	.size		__unnamed_17,(__unnamed_5 - __unnamed_17)
__unnamed_17:
        /* <DEDUP_REMOVED lines=24> */
	.type		__unnamed_5,@object
	.size		__unnamed_5,(__unnamed_19 - __unnamed_5)
__unnamed_5:
        /* <DEDUP_REMOVED lines=24> */
	.type		__unnamed_19,@object
	.size		__unnamed_19,(__unnamed_7 - __unnamed_19)
__unnamed_19:
        /* <DEDUP_REMOVED lines=24> */
	.type		__unnamed_7,@object
	.size		__unnamed_7,(__unnamed_13 - __unnamed_7)
__unnamed_7:
        /* <DEDUP_REMOVED lines=24> */
	.type		__unnamed_13,@object
	.size		__unnamed_13,(__unnamed_6 - __unnamed_13)
__unnamed_13:
        /* <DEDUP_REMOVED lines=28> */
        /*0ca1*/ 	.byte	0x3e, 0x3e, 0x3e, 0x3e, 0x3e, 0x5d, 0x00
	.type		__unnamed_6,@object
	.size		__unnamed_6,(__unnamed_8 - __unnamed_6)
__unnamed_6:
        /* <DEDUP_REMOVED lines=28> */
        /*0e68*/ 	.byte	0x34, 0x3e, 0x3e, 0x3e, 0x3e, 0x3e, 0x5d, 0x00
	.type		__unnamed_8,@object
	.size		__unnamed_8,(__unnamed_1 - __unnamed_8)
__unnamed_8:
        /* <DEDUP_REMOVED lines=28> */
        /*1030*/ 	.byte	0x3e, 0x3e, 0x3e, 0x3e, 0x3e, 0x20, 0x26, 0x5d, 0x00
	.type		__unnamed_1,@object
	.size		__unnamed_1,(__unnamed_9 - __unnamed_1)
__unnamed_1:
        /* <DEDUP_REMOVED lines=28> */
        /*11f9*/ 	.byte	0x34, 0x3e, 0x3e, 0x3e, 0x3e, 0x3e, 0x20, 0x26, 0x5d, 0x00
	.type		__unnamed_9,@object
	.size		__unnamed_9,(__unnamed_10 - __unnamed_9)
__unnamed_9:
        /* <DEDUP_REMOVED lines=28> */
        /*13c3*/ 	.byte	0x32, 0x37, 0x36, 0x38, 0x3e, 0x3e, 0x3e, 0x3e, 0x3e, 0x5d, 0x00
	.type		__unnamed_10,@object
	.size		__unnamed_10,(__unnamed_21 - __unnamed_10)
__unnamed_10:
        /* <DEDUP_REMOVED lines=29> */
	.type		__unnamed_21,@object
	.size		__unnamed_21,(__unnamed_3 - __unnamed_21)
__unnamed_21:
        /* <DEDUP_REMOVED lines=29> */
	.type		__unnamed_3,@object
	.size		__unnamed_3,(__unnamed_23 - __unnamed_3)
__unnamed_3:
        /* <DEDUP_REMOVED lines=29> */
	.type		__unnamed_23,@object
	.size		__unnamed_23,(__unnamed_15 - __unnamed_23)
__unnamed_23:
        /* <DEDUP_REMOVED lines=29> */
	.type		__unnamed_15,@object
	.size		__unnamed_15,(__unnamed_16 - __unnamed_15)
__unnamed_15:
        /* <DEDUP_REMOVED lines=29> */
	.type		__unnamed_16,@object
	.size		__unnamed_16,(__unnamed_2 - __unnamed_16)
__unnamed_16:
        /* <DEDUP_REMOVED lines=29> */
	.type		__unnamed_2,@object
	.size		__unnamed_2,(__unnamed_18 - __unnamed_2)
__unnamed_2:
        /* <DEDUP_REMOVED lines=29> */
	.type		__unnamed_18,@object
	.size		__unnamed_18,(__unnamed_22 - __unnamed_18)
__unnamed_18:
        /* <DEDUP_REMOVED lines=29> */
	.type		__unnamed_22,@object
	.size		__unnamed_22,(__unnamed_20 - __unnamed_22)
__unnamed_22:
        /* <DEDUP_REMOVED lines=29> */
	.type		__unnamed_20,@object
	.size		__unnamed_20,(__unnamed_14 - __unnamed_20)
__unnamed_20:
        /* <DEDUP_REMOVED lines=28> */
        /*25b9*/ 	.byte	0x31, 0x38, 0x34, 0x33, 0x32, 0x3e, 0x3e, 0x3e, 0x3e, 0x3e, 0x20, 0x26, 0x5d, 0x00
	.type		__unnamed_14,@object
	.size		__unnamed_14,(.L_13 - __unnamed_14)
__unnamed_14:
        /* <DEDUP_REMOVED lines=29> */
.L_13:


//--------------------- .nv.shared._ZN7cutlass13device_kernelIN5flash11enable_sm90INS1_16FlashAttnFwdSm90INS1_25CollectiveMainloopFwdSm90ILi2EN4cute5tupleIJNS5_1CILi1EEES8_S8_EEENS6_IJNS7_ILi128EEESA_NS7_ILi192EEEEEELi128ENS_6half_tEfNS_4arch4Sm90ELb0ELb0ELb1ELb0ELb0ELb0ELb0ELb1ELb1ELb1ELb1ELb0EEENS1_21CollectiveEpilogueFwdINS6_IJSA_SA_SA_EEES9_SD_SF_Li256ELb0ELb1ELb1ELb0EEENS1_19SingleTileSchedulerILb0ELb1ELb1ELi128EEEEEEEEEvNT_6ParamsE --------------------------
	.section	.nv.shared._ZN7cutlass13device_kernelIN5flash11enable_sm90INS1_16FlashAttnFwdSm90INS1_25CollectiveMainloopFwdSm90ILi2EN4cute5tupleIJNS5_1CILi1EEES8_S8_EEENS6_IJNS7_ILi128EEESA_NS7_ILi192EEEEEELi128ENS_6half_tEfNS_4arch4Sm90ELb0ELb0ELb1ELb0ELb0ELb0ELb0ELb1ELb1ELb1ELb1ELb0EEENS1_21CollectiveEpilogueFwdINS6_IJSA_SA_SA_EEES9_SD_SF_Li256ELb0ELb1ELb1ELb0EEENS1_19SingleTileSchedulerILb0ELb1ELb1ELi128EEEEEEEEEvNT_6ParamsE,"aw",@nobits
	.sectionflags	@""
	.align	16
	.zero		1024


//--------------------- .nv.shared.reserved.0     --------------------------
	.section	.nv.shared.reserved.0,"aw",@nobits
	.weak		__nv_reservedSMEM_offset_0_alias
	.size		__nv_reservedSMEM_offset_0_alias, 0, 0
	.other		__nv_reservedSMEM_offset_0_alias,@"STO_CUDA_RESERVED_SHARED STV_DEFAULT"
__nv_reservedSMEM_offset_0_alias:
	.zero		0


//--------------------- .nv.global                --------------------------
	.section	.nv.global,"aw",@nobits
.nv.global:
	.type		_ZN81_INTERNAL_2bd1f99c_45_flash_fwd_hdimdiff_fp16_split_softcap_sm90_cu_9afb97bd_41214cute1_E,@object
	.size		_ZN81_INTERNAL_2bd1f99c_45_flash_fwd_hdimdiff_fp16_split_softcap_sm90_cu_9afb97bd_41214cute1_E,(_ZN81_INTERNAL_2bd1f99c_45_flash_fwd_hdimdiff_fp16_split_softcap_sm90_cu_9afb97bd_41214cuda3std3__45__cpo6cbeginE - _ZN81_INTERNAL_2bd1f99c_45_flash_fwd_hdimdiff_fp16_split_softcap_sm90_cu_9afb97bd_41214cute1_E)
_ZN81_INTERNAL_2bd1f99c_45_flash_fwd_hdimdiff_fp16_split_softcap_sm90_cu_9afb97bd_41214cute1_E:
	.zero		1
	.type		_ZN81_INTERNAL_2bd1f99c_45_flash_fwd_hdimdiff_fp16_split_softcap_sm90_cu_9afb97bd_41214cuda3std3__45__cpo6cbeginE,@object
	.size		_ZN81_INTERNAL_2bd1f99c_45_flash_fwd_hdimdiff_fp16_split_softcap_sm90_cu_9afb97bd_41214cuda3std3__45__cpo6cbeginE,(_ZN81_INTERNAL_2bd1f99c_45_flash_fwd_hdimdiff_fp16_split_softcap_sm90_cu_9afb97bd_41214cuda3std3__48in_placeE - _ZN81_INTERNAL_2bd1f99c_45_flash_fwd_hdimdiff_fp16_split_softcap_sm90_cu_9afb97bd_41214cuda3std3__45__cpo6cbeginE)
_ZN81_INTERNAL_2bd1f99c_45_flash_fwd_hdimdiff_fp16_split_softcap_sm90_cu_9afb97bd_41214cuda3std3__45__cpo6cbeginE:
	.zero		1
	.type		_ZN81_INTERNAL_2bd1f99c_45_flash_fwd_hdimdiff_fp16_split_softcap_sm90_cu_9afb97bd_41214cuda3std3__48in_placeE,@object
	.size		_ZN81_INTERNAL_2bd1f99c_45_flash_fwd_hdimdiff_fp16_split_softcap_sm90_cu_9afb97bd_41214cuda3std3__48in_placeE,(_ZN81_INTERNAL_2bd1f99c_45_flash_fwd_hdimdiff_fp16_split_softcap_sm90_cu_9afb97bd_41214cuda3std6ranges3__45__cpo9iter_moveE - _ZN81_INTERNAL_2bd1f99c_45_flash_fwd_hdimdiff_fp16_split_softcap_sm90_cu_9afb97bd_41214cuda3std3__48in_placeE)
_ZN81_INTERNAL_2bd1f99c_45_flash_fwd_hdimdiff_fp16_split_softcap_sm90_cu_9afb97bd_41214cuda3std3__48in_placeE:
	.zero		1
	.type		_ZN81_INTERNAL_2bd1f99c_45_flash_fwd_hdimdiff_fp16_split_softcap_sm90_cu_9afb97bd_41214cuda3std6ranges3__45__cpo9iter_moveE,@object
	.size		_ZN81_INTERNAL_2bd1f99c_45_flash_fwd_hdimdiff_fp16_split_softcap_sm90_cu_9afb97bd_41214cuda3std6ranges3__45__cpo9iter_moveE,(_ZN81_INTERNAL_2bd1f99c_45_flash_fwd_hdimdiff_fp16_split_softcap_sm90_cu_9afb97bd_41214cuda3std3__45__cpo5beginE - _ZN81_INTERNAL_2bd1f99c_45_flash_fwd_hdimdiff_fp16_split_softcap_sm90_cu_9afb97bd_41214cuda3std6ranges3__45__cpo9iter_moveE)
_ZN81_INTERNAL_2bd1f99c_45_flash_fwd_hdimdiff_fp16_split_softcap_sm90_cu_9afb97bd_41214cuda3std6ranges3__45__cpo9iter_moveE:
	.zero		1
	.type		_ZN81_INTERNAL_2bd1f99c_45_flash_fwd_hdimdiff_fp16_split_softcap_sm90_cu_9afb97bd_41214cuda3std3__45__cpo5beginE,@object
	.size		_ZN81_INTERNAL_2bd1f99c_45_flash_fwd_hdimdiff_fp16_split_softcap_sm90_cu_9afb97bd_41214cuda3std3__45__cpo5beginE,(_ZN81_INTERNAL_2bd1f99c_45_flash_fwd_hdimdiff_fp16_split_softcap_sm90_cu_9afb97bd_41214cuda3std3__483_GLOBAL__N__2bd1f99c_45_flash_fwd_hdimdiff_fp16_split_softcap_sm90_cu_9afb97bd_41216ignoreE - _ZN81_INTERNAL_2bd1f99c_45_flash_fwd_hdimdiff_fp16_split_softcap_sm90_cu_9afb97bd_41214cuda3std3__45__cpo5beginE)
_ZN81_INTERNAL_2bd1f99c_45_flash_fwd_hdimdiff_fp16_split_softcap_sm90_cu_9afb97bd_41214cuda3std3__45__cpo5beginE:
	.zero		1
	.type		_ZN81_INTERNAL_2bd1f99c_45_flash_fwd_hdimdiff_fp16_split_softcap_sm90_cu_9afb97bd_41214cuda3std3__483_GLOBAL__N__2bd1f99c_45_flash_fwd_hdimdiff_fp16_split_softcap_sm90_cu_9afb97bd_41216ignoreE,@object
	.size		_ZN81_INTERNAL_2bd1f99c_45_flash_fwd_hdimdiff_fp16_split_softcap_sm90_cu_9afb97bd_41214cuda3std3__483_GLOBAL__N__2bd1f99c_45_flash_fwd_hdimdiff_fp16_split_softcap_sm90_cu_9afb97bd_41216ignoreE,(_ZN81_INTERNAL_2bd1f99c_45_flash_fwd_hdimdiff_fp16_split_softcap_sm90_cu_9afb97bd_41214cute7productE - _ZN81_INTERNAL_2bd1f99c_45_flash_fwd_hdimdiff_fp16_split_softcap_sm90_cu_9afb97bd_41214cuda3std3__483_GLOBAL__N__2bd1f99c_45_flash_fwd_hdimdiff_fp16_split_softcap_sm90_cu_9afb97bd_41216ignoreE)
_ZN81_INTERNAL_2bd1f99c_45_flash_fwd_hdimdiff_fp16_split_softcap_sm90_cu_9afb97bd_41214cuda3std3__483_GLOBAL__N__2bd1f99c_45_flash_fwd_hdimdiff_fp16_split_softcap_sm90_cu_9afb97bd_41216ignoreE:
	.zero		1
	.type		_ZN81_INTERNAL_2bd1f99c_45_flash_fwd_hdimdiff_fp16_split_softcap_sm90_cu_9afb97bd_41214cute7productE,@object
	.size		_ZN81_INTERNAL_2bd1f99c_45_flash_fwd_hdimdiff_fp16_split_softcap_sm90_cu_9afb97bd_41214cute7productE,(_ZN81_INTERNAL_2bd1f99c_45_flash_fwd_hdimdiff_fp16_split_softcap_sm90_cu_9afb97bd_41214cuda3std3__45__cpo3endE - _ZN81_INTERNAL_2bd1f99c_45_flash_fwd_hdimdiff_fp16_split_softcap_sm90_cu_9afb97bd_41214cute7productE)
_ZN81_INTERNAL_2bd1f99c_45_flash_fwd_hdimdiff_fp16_split_softcap_sm90_cu_9afb97bd_41214cute7productE:
	.zero		1
	.type		_ZN81_INTERNAL_2bd1f99c_45_flash_fwd_hdimdiff_fp16_split_softcap_sm90_cu_9afb97bd_41214cuda3std3__45__cpo3endE,@object
	.size		_ZN81_INTERNAL_2bd1f99c_45_flash_fwd_hdimdiff_fp16_split_softcap_sm90_cu_9afb97bd_41214cuda3std3__45__cpo3endE,(_ZN81_INTERNAL_2bd1f99c_45_flash_fwd_hdimdiff_fp16_split_softcap_sm90_cu_9afb97bd_41214cuda3std3__419piecewise_constructE - _ZN81_INTERNAL_2bd1f99c_45_flash_fwd_hdimdiff_fp16_split_softcap_sm90_cu_9afb97bd_41214cuda3std3__45__cpo3endE)
_ZN81_INTERNAL_2bd1f99c_45_flash_fwd_hdimdiff_fp16_split_softcap_sm90_cu_9afb97bd_41214cuda3std3__45__cpo3endE:
	.zero		1
	.type		_ZN81_INTERNAL_2bd1f99c_45_flash_fwd_hdimdiff_fp16_split_softcap_sm90_cu_9afb97bd_41214cuda3std3__419piecewise_constructE,@object
	.size		_ZN81_INTERNAL_2bd1f99c_45_flash_fwd_hdimdiff_fp16_split_softcap_sm90_cu_9afb97bd_41214cuda3std3__419piecewise_constructE,(_ZN81_INTERNAL_2bd1f99c_45_flash_fwd_hdimdiff_fp16_split_softcap_sm90_cu_9afb97bd_41214cuda3std3__45__cpo4cendE - _ZN81_INTERNAL_2bd1f99c_45_flash_fwd_hdimdiff_fp16_split_softcap_sm90_cu_9afb97bd_41214cuda3std3__419piecewise_constructE)
_ZN81_INTERNAL_2bd1f99c_45_flash_fwd_hdimdiff_fp16_split_softcap_sm90_cu_9afb97bd_41214cuda3std3__419piecewise_constructE:
	.zero		1
	.type		_ZN81_INTERNAL_2bd1f99c_45_flash_fwd_hdimdiff_fp16_split_softcap_sm90_cu_9afb97bd_41214cuda3std3__45__cpo4cendE,@object
	.size		_ZN81_INTERNAL_2bd1f99c_45_flash_fwd_hdimdiff_fp16_split_softcap_sm90_cu_9afb97bd_41214cuda3std3__45__cpo4cendE,(_ZN81_INTERNAL_2bd1f99c_45_flash_fwd_hdimdiff_fp16_split_softcap_sm90_cu_9afb97bd_41214cuda3std6ranges3__45__cpo4swapE - _ZN81_INTERNAL_2bd1f99c_45_flash_fwd_hdimdiff_fp16_split_softcap_sm90_cu_9afb97bd_41214cuda3std3__45__cpo4cendE)
_ZN81_INTERNAL_2bd1f99c_45_flash_fwd_hdimdiff_fp16_split_softcap_sm90_cu_9afb97bd_41214cuda3std3__45__cpo4cendE:
	.zero		1
	.type		_ZN81_INTERNAL_2bd1f99c_45_flash_fwd_hdimdiff_fp16_split_softcap_sm90_cu_9afb97bd_41214cuda3std6ranges3__45__cpo4swapE,@object
	.size		_ZN81_INTERNAL_2bd1f99c_45_flash_fwd_hdimdiff_fp16_split_softcap_sm90_cu_9afb97bd_41214cuda3std6ranges3__45__cpo4swapE,(.L_30 - _ZN81_INTERNAL_2bd1f99c_45_flash_fwd_hdimdiff_fp16_split_softcap_sm90_cu_9afb97bd_41214cuda3std6ranges3__45__cpo4swapE)
_ZN81_INTERNAL_2bd1f99c_45_flash_fwd_hdimdiff_fp16_split_softcap_sm90_cu_9afb97bd_41214cuda3std6ranges3__45__cpo4swapE:
	.zero		1
.L_30:


//--------------------- .nv.shared._ZN7cutlass13device_kernelIN5flash11enable_sm90INS1_16FlashAttnFwdSm90INS1_25CollectiveMainloopFwdSm90ILi2EN4cute5tupleIJNS5_1CILi1EEES8_S8_EEENS6_IJNS7_ILi128EEESA_NS7_ILi192EEEEEELi128ENS_6half_tEfNS_4arch4Sm90ELb0ELb0ELb1ELb1ELb0ELb0ELb0ELb1ELb1ELb1ELb1ELb0EEENS1_21CollectiveEpilogueFwdINS6_IJSA_SA_SA_EEES9_SD_SF_Li256ELb1ELb1ELb1ELb0EEENS1_36VarlenDynamicPersistentTileSchedulerILi128ELi128ELi256ELi128ELb1ELb1ELb1ELb0ELb1ELb1EEEEEEEEEvNT_6ParamsE --------------------------
	.section	.nv.shared._ZN7cutlass13device_kernelIN5flash11enable_sm90INS1_16FlashAttnFwdSm90INS1_25CollectiveMainloopFwdSm90ILi2EN4cute5tupleIJNS5_1CILi1EEES8_S8_EEENS6_IJNS7_ILi128EEESA_NS7_ILi192EEEEEELi128ENS_6half_tEfNS_4arch4Sm90ELb0ELb0ELb1ELb1ELb0ELb0ELb0ELb1ELb1ELb1ELb1ELb0EEENS1_21CollectiveEpilogueFwdINS6_IJSA_SA_SA_EEES9_SD_SF_Li256ELb1ELb1ELb1ELb0EEENS1_36VarlenDynamicPersistentTileSchedulerILi128ELi128ELi256ELi128ELb1ELb1ELb1ELb0ELb1ELb1EEEEEEEEEvNT_6ParamsE,"aw",@nobits
	.sectionflags	@""
	.align	16
	.zero		1024


//--------------------- .nv.shared._ZN7cutlass13device_kernelIN5flash11enable_sm90INS1_16FlashAttnFwdSm90INS1_25CollectiveMainloopFwdSm90ILi2EN4cute5tupleIJNS5_1CILi1EEES8_S8_EEENS6_IJNS7_ILi128EEESA_NS7_ILi192EEEEEELi128ENS_6half_tEfNS_4arch4Sm90ELb0ELb0ELb1ELb1ELb0ELb1ELb0ELb1ELb1ELb1ELb1ELb0EEENS1_21CollectiveEpilogueFwdINS6_IJSA_SA_SA_EEES9_SD_SF_Li256ELb1ELb1ELb1ELb0EEENS1_36VarlenDynamicPersistentTileSchedulerILi128ELi128ELi256ELi128ELb1ELb1ELb1ELb0ELb1ELb1EEEEEEEEEvNT_6ParamsE --------------------------
	.section	.nv.shared._ZN7cutlass13device_kernelIN5flash11enable_sm90INS1_16FlashAttnFwdSm90INS1_25CollectiveMainloopFwdSm90ILi2EN4cute5tupleIJNS5_1CILi1EEES8_S8_EEENS6_IJNS7_ILi128EEESA_NS7_ILi192EEEEEELi128ENS_6half_tEfNS_4arch4Sm90ELb0ELb0ELb1ELb1ELb0ELb1ELb0ELb1ELb1ELb1ELb1ELb0EEENS1_21CollectiveEpilogueFwdINS6_IJSA_SA_SA_EEES9_SD_SF_Li256ELb1ELb1ELb1ELb0EEENS1_36VarlenDynamicPersistentTileSchedulerILi128ELi128ELi256ELi128ELb1ELb1ELb1ELb0ELb1ELb1EEEEEEEEEvNT_6ParamsE,"aw",@nobits
	.sectionflags	@""
	.align	16
	.zero		1024


//--------------------- .nv.shared._ZN7cutlass13device_kernelIN5flash11enable_sm90INS1_16FlashAttnFwdSm90INS1_25CollectiveMainloopFwdSm90ILi2EN4cute5tupleIJNS5_1CILi1EEES8_S8_EEENS6_IJNS7_ILi128EEENS7_ILi96EEENS7_ILi192EEEEEELi128ENS_6half_tEfNS_4arch4Sm90ELb0ELb1ELb1ELb0ELb0ELb0ELb0ELb1ELb1ELb1ELb1ELb0EEENS1_21CollectiveEpilogueFwdINS6_IJSA_SA_SB_EEES9_SE_SG_Li256ELb0ELb1ELb1ELb0EEENS1_19SingleTileSchedulerILb0ELb1ELb1ELi128EEEEEEEEEvNT_6ParamsE --------------------------
	.section	.nv.shared._ZN7cutlass13device_kernelIN5flash11enable_sm90INS1_16FlashAttnFwdSm90INS1_25CollectiveMainloopFwdSm90ILi2EN4cute5tupleIJNS5_1CILi1EEES8_S8_EEENS6_IJNS7_ILi128EEENS7_ILi96EEENS7_ILi192EEEEEELi128ENS_6half_tEfNS_4arch4Sm90ELb0ELb1ELb1ELb0ELb0ELb0ELb0ELb1ELb1ELb1ELb1ELb0EEENS1_21CollectiveEpilogueFwdINS6_IJSA_SA_SB_EEES9_SE_SG_Li256ELb0ELb1ELb1ELb0EEENS1_19SingleTileSchedulerILb0ELb1ELb1ELi128EEEEEEEEEvNT_6ParamsE,"aw",@nobits
	.sectionflags	@""
	.align	16
	.zero		1024


//--------------------- .nv.shared._ZN7cutlass13device_kernelIN5flash11enable_sm90INS1_16FlashAttnFwdSm90INS1_25CollectiveMainloopFwdSm90ILi2EN4cute5tupleIJNS5_1CILi1EEES8_S8_EEENS6_IJNS7_ILi128EEENS7_ILi96EEENS7_ILi192EEEEEELi128ENS_6half_tEfNS_4arch4Sm90ELb0ELb1ELb1ELb1ELb0ELb0ELb0ELb1ELb1ELb1ELb1ELb0EEENS1_21CollectiveEpilogueFwdINS6_IJSA_SA_SB_EEES9_SE_SG_Li256ELb1ELb1ELb1ELb0EEENS1_36VarlenDynamicPersistentTileSchedulerILi128ELi96ELi256ELi128ELb1ELb1ELb1ELb1ELb0ELb1EEEEEEEEEvNT_6ParamsE --------------------------
	.section	.nv.shared._ZN7cutlass13device_kernelIN5flash11enable_sm90INS1_16FlashAttnFwdSm90INS1_25CollectiveMainloopFwdSm90ILi2EN4cute5tupleIJNS5_1CILi1EEES8_S8_EEENS6_IJNS7_ILi128EEENS7_ILi96EEENS7_ILi192EEEEEELi128ENS_6half_tEfNS_4arch4Sm90ELb0ELb1ELb1ELb1ELb0ELb0ELb0ELb1ELb1ELb1ELb1ELb0EEENS1_21CollectiveEpilogueFwdINS6_IJSA_SA_SB_EEES9_SE_SG_Li256ELb1ELb1ELb1ELb0EEENS1_36VarlenDynamicPersistentTileSchedulerILi128ELi96ELi256ELi128ELb1ELb1ELb1ELb1ELb0ELb1EEEEEEEEEvNT_6ParamsE,"aw",@nobits
	.sectionflags	@""
	.align	16
	.zero		1024


//--------------------- .nv.shared._ZN7cutlass13device_kernelIN5flash11enable_sm90INS1_16FlashAttnFwdSm90INS1_25CollectiveMainloopFwdSm90ILi2EN4cute5tupleIJNS5_1CILi1EEES8_S8_EEENS6_IJNS7_ILi128EEENS7_ILi96EEENS7_ILi192EEEEEELi128ENS_6half_tEfNS_4arch4Sm90ELb0ELb1ELb1ELb1ELb0ELb1ELb0ELb1ELb1ELb1ELb1ELb0EEENS1_21CollectiveEpilogueFwdINS6_IJSA_SA_SB_EEES9_SE_SG_Li256ELb1ELb1ELb1ELb0EEENS1_36VarlenDynamicPersistentTileSchedulerILi128ELi96ELi256ELi128ELb1ELb1ELb1ELb1ELb0ELb1EEEEEEEEEvNT_6ParamsE --------------------------
	.section	.nv.shared._ZN7cutlass13device_kernelIN5flash11enable_sm90INS1_16FlashAttnFwdSm90INS1_25CollectiveMainloopFwdSm90ILi2EN4cute5tupleIJNS5_1CILi1EEES8_S8_EEENS6_IJNS7_ILi128EEENS7_ILi96EEENS7_ILi192EEEEEELi128ENS_6half_tEfNS_4arch4Sm90ELb0ELb1ELb1ELb1ELb0ELb1ELb0ELb1ELb1ELb1ELb1ELb0EEENS1_21CollectiveEpilogueFwdINS6_IJSA_SA_SB_EEES9_SE_SG_Li256ELb1ELb1ELb1ELb0EEENS1_36VarlenDynamicPersistentTileSchedulerILi128ELi96ELi256ELi128ELb1ELb1ELb1ELb1ELb0ELb1EEEEEEEEEvNT_6ParamsE,"aw",@nobits
	.sectionflags	@""
	.align	16
	.zero		1024


//--------------------- .nv.shared._ZN7cutlass13device_kernelIN5flash11enable_sm90INS1_16FlashAttnFwdSm90INS1_25CollectiveMainloopFwdSm90ILi2EN4cute5tupleIJNS5_1CILi1EEES8_S8_EEENS6_IJNS7_ILi128EEESA_NS7_ILi192EEEEEELi128ENS_6half_tEfNS_4arch4Sm90ELb1ELb0ELb1ELb0ELb0ELb0ELb0ELb1ELb1ELb1ELb1ELb0EEENS1_21CollectiveEpilogueFwdINS6_IJSA_SA_SA_EEES9_SD_SF_Li256ELb0ELb1ELb1ELb0EEENS1_19SingleTileSchedulerILb0ELb1ELb1ELi128EEEEEEEEEvNT_6ParamsE --------------------------
	.section	.nv.shared._ZN7cutlass13device_kernelIN5flash11enable_sm90INS1_16FlashAttnFwdSm90INS1_25CollectiveMainloopFwdSm90ILi2EN4cute5tupleIJNS5_1CILi1EEES8_S8_EEENS6_IJNS7_ILi128EEESA_NS7_ILi192EEEEEELi128ENS_6half_tEfNS_4arch4Sm90ELb1ELb0ELb1ELb0ELb0ELb0ELb0ELb1ELb1ELb1ELb1ELb0EEENS1_21CollectiveEpilogueFwdINS6_IJSA_SA_SA_EEES9_SD_SF_Li256ELb0ELb1ELb1ELb0EEENS1_19SingleTileSchedulerILb0ELb1ELb1ELi128EEEEEEEEEvNT_6ParamsE,"aw",@nobits
	.sectionflags	@""
	.align	16
	.zero		1024


//--------------------- .nv.shared._ZN7cutlass13device_kernelIN5flash11enable_sm90INS1_16FlashAttnFwdSm90INS1_25CollectiveMainloopFwdSm90ILi2EN4cute5tupleIJNS5_1CILi1EEES8_S8_EEENS6_IJNS7_ILi128EEESA_NS7_ILi192EEEEEELi128ENS_6half_tEfNS_4arch4Sm90ELb1ELb0ELb1ELb1ELb0ELb0ELb0ELb1ELb1ELb1ELb1ELb0EEENS1_21CollectiveEpilogueFwdINS6_IJSA_SA_SA_EEES9_SD_SF_Li256ELb1ELb1ELb1ELb0EEENS1_36VarlenDynamicPersistentTileSchedulerILi128ELi128ELi256ELi128ELb1ELb1ELb1ELb1ELb1ELb1EEEEEEEEEvNT_6ParamsE --------------------------
	.section	.nv.shared._ZN7cutlass13device_kernelIN5flash11enable_sm90INS1_16FlashAttnFwdSm90INS1_25CollectiveMainloopFwdSm90ILi2EN4cute5tupleIJNS5_1CILi1EEES8_S8_EEENS6_IJNS7_ILi128EEESA_NS7_ILi192EEEEEELi128ENS_6half_tEfNS_4arch4Sm90ELb1ELb0ELb1ELb1ELb0ELb0ELb0ELb1ELb1ELb1ELb1ELb0EEENS1_21CollectiveEpilogueFwdINS6_IJSA_SA_SA_EEES9_SD_SF_Li256ELb1ELb1ELb1ELb0EEENS1_36VarlenDynamicPersistentTileSchedulerILi128ELi128ELi256ELi128ELb1ELb1ELb1ELb1ELb1ELb1EEEEEEEEEvNT_6ParamsE,"aw",@nobits
	.sectionflags	@""
	.align	16
	.zero		1024


//--------------------- .nv.shared._ZN7cutlass13device_kernelIN5flash11enable_sm90INS1_16FlashAttnFwdSm90INS1_25CollectiveMainloopFwdSm90ILi2EN4cute5tupleIJNS5_1CILi1EEES8_S8_EEENS6_IJNS7_ILi128EEESA_NS7_ILi192EEEEEELi128ENS_6half_tEfNS_4arch4Sm90ELb1ELb0ELb1ELb1ELb0ELb1ELb0ELb1ELb1ELb1ELb1ELb0EEENS1_21CollectiveEpilogueFwdINS6_IJSA_SA_SA_EEES9_SD_SF_Li256ELb1ELb1ELb1ELb0EEENS1_36VarlenDynamicPersistentTileSchedulerILi128ELi128ELi256ELi128ELb1ELb1ELb1ELb1ELb1ELb1EEEEEEEEEvNT_6ParamsE --------------------------
	.section	.nv.shared._ZN7cutlass13device_kernelIN5flash11enable_sm90INS1_16FlashAttnFwdSm90INS1_25CollectiveMainloopFwdSm90ILi2EN4cute5tupleIJNS5_1CILi1EEES8_S8_EEENS6_IJNS7_ILi128EEESA_NS7_ILi192EEEEEELi128ENS_6half_tEfNS_4arch4Sm90ELb1ELb0ELb1ELb1ELb0ELb1ELb0ELb1ELb1ELb1ELb1ELb0EEENS1_21CollectiveEpilogueFwdINS6_IJSA_SA_SA_EEES9_SD_SF_Li256ELb1ELb1ELb1ELb0EEENS1_36VarlenDynamicPersistentTileSchedulerILi128ELi128ELi256ELi128ELb1ELb1ELb1ELb1ELb1ELb1EEEEEEEEEvNT_6ParamsE,"aw",@nobits
	.sectionflags	@""
	.align	16
	.zero		1024


//--------------------- .nv.shared._ZN7cutlass13device_kernelIN5flash11enable_sm90INS1_16FlashAttnFwdSm90INS1_25CollectiveMainloopFwdSm90ILi2EN4cute5tupleIJNS5_1CILi1EEES8_S8_EEENS6_IJNS7_ILi64EEESA_SA_EEELi512ENS_6half_tEfNS_4arch4Sm90ELb0ELb0ELb1ELb0ELb0ELb0ELb0ELb0ELb0ELb1ELb1ELb0EEENS1_21CollectiveEpilogueFwdINS6_IJSA_NS7_ILi512EEESA_EEES9_SC_SE_Li256ELb0ELb1ELb1ELb0EEENS1_19SingleTileSchedulerILb0ELb1ELb1ELi64EEEEEEEEEvNT_6ParamsE --------------------------
	.section	.nv.shared._ZN7cutlass13device_kernelIN5flash11enable_sm90INS1_16FlashAttnFwdSm90INS1_25CollectiveMainloopFwdSm90ILi2EN4cute5tupleIJNS5_1CILi1EEES8_S8_EEENS6_IJNS7_ILi64EEESA_SA_EEELi512ENS_6half_tEfNS_4arch4Sm90ELb0ELb0ELb1ELb0ELb0ELb0ELb0ELb0ELb0ELb1ELb1ELb0EEENS1_21CollectiveEpilogueFwdINS6_IJSA_NS7_ILi512EEESA_EEES9_SC_SE_Li256ELb0ELb1ELb1ELb0EEENS1_19SingleTileSchedulerILb0ELb1ELb1ELi64EEEEEEEEEvNT_6ParamsE,"aw",@nobits
	.sectionflags	@""
	.align	16
	.zero		1024


//--------------------- .nv.shared._ZN7cutlass13device_kernelIN5flash11enable_sm90INS1_16FlashAttnFwdSm90INS1_25CollectiveMainloopFwdSm90ILi2EN4cute5tupleIJNS5_1CILi1EEES8_S8_EEENS6_IJNS7_ILi64EEESA_SA_EEELi512ENS_6half_tEfNS_4arch4Sm90ELb0ELb0ELb1ELb0ELb0ELb0ELb1ELb0ELb0ELb1ELb1ELb0EEENS1_21CollectiveEpilogueFwdINS6_IJSA_NS7_ILi512EEESA_EEES9_SC_SE_Li256ELb0ELb1ELb1ELb0EEENS1_19SingleTileSchedulerILb0ELb1ELb1ELi64EEEEEEEEEvNT_6ParamsE --------------------------
	.section	.nv.shared._ZN7cutlass13device_kernelIN5flash11enable_sm90INS1_16FlashAttnFwdSm90INS1_25CollectiveMainloopFwdSm90ILi2EN4cute5tupleIJNS5_1CILi1EEES8_S8_EEENS6_IJNS7_ILi64EEESA_SA_EEELi512ENS_6half_tEfNS_4arch4Sm90ELb0ELb0ELb1ELb0ELb0ELb0ELb1ELb0ELb0ELb1ELb1ELb0EEENS1_21CollectiveEpilogueFwdINS6_IJSA_NS7_ILi512EEESA_EEES9_SC_SE_Li256ELb0ELb1ELb1ELb0EEENS1_19SingleTileSchedulerILb0ELb1ELb1ELi64EEEEEEEEEvNT_6ParamsE,"aw",@nobits
	.sectionflags	@""
	.align	16
	.zero		1024


//--------------------- .nv.shared._ZN7cutlass13device_kernelIN5flash11enable_sm90INS1_16FlashAttnFwdSm90INS1_25CollectiveMainloopFwdSm90ILi2EN4cute5tupleIJNS5_1CILi1EEES8_S8_EEENS6_IJNS7_ILi64EEESA_SA_EEELi512ENS_6half_tEfNS_4arch4Sm90ELb0ELb0ELb1ELb1ELb0ELb0ELb0ELb0ELb0ELb1ELb1ELb0EEENS1_21CollectiveEpilogueFwdINS6_IJSA_NS7_ILi512EEESA_EEES9_SC_SE_Li256ELb1ELb1ELb1ELb0EEENS1_36VarlenDynamicPersistentTileSchedulerILi64ELi64ELi256ELi128ELb1ELb1ELb1ELb0ELb1ELb1EEEEEEEEEvNT_6ParamsE --------------------------
	.section	.nv.shared._ZN7cutlass13device_kernelIN5flash11enable_sm90INS1_16FlashAttnFwdSm90INS1_25CollectiveMainloopFwdSm90ILi2EN4cute5tupleIJNS5_1CILi1EEES8_S8_EEENS6_IJNS7_ILi64EEESA_SA_EEELi512ENS_6half_tEfNS_4arch4Sm90ELb0ELb0ELb1ELb1ELb0ELb0ELb0ELb0ELb0ELb1ELb1ELb0EEENS1_21CollectiveEpilogueFwdINS6_IJSA_NS7_ILi512EEESA_EEES9_SC_SE_Li256ELb1ELb1ELb1ELb0EEENS1_36VarlenDynamicPersistentTileSchedulerILi64ELi64ELi256ELi128ELb1ELb1ELb1ELb0ELb1ELb1EEEEEEEEEvNT_6ParamsE,"aw",@nobits
	.sectionflags	@""
	.align	16
	.zero		1024


//--------------------- .nv.shared._ZN7cutlass13device_kernelIN5flash11enable_sm90INS1_16FlashAttnFwdSm90INS1_25CollectiveMainloopFwdSm90ILi2EN4cute5tupleIJNS5_1CILi1EEES8_S8_EEENS6_IJNS7_ILi64EEESA_SA_EEELi512ENS_6half_tEfNS_4arch4Sm90ELb0ELb0ELb1ELb1ELb0ELb1ELb0ELb0ELb0ELb1ELb1ELb0EEENS1_21CollectiveEpilogueFwdINS6_IJSA_NS7_ILi512EEESA_EEES9_SC_SE_Li256ELb1ELb1ELb1ELb0EEENS1_36VarlenDynamicPersistentTileSchedulerILi64ELi64ELi256ELi128ELb1ELb1ELb1ELb0ELb1ELb1EEEEEEEEEvNT_6ParamsE --------------------------
	.section	.nv.shared._ZN7cutlass13device_kernelIN5flash11enable_sm90INS1_16FlashAttnFwdSm90INS1_25CollectiveMainloopFwdSm90ILi2EN4cute5tupleIJNS5_1CILi1EEES8_S8_EEENS6_IJNS7_ILi64EEESA_SA_EEELi512ENS_6half_tEfNS_4arch4Sm90ELb0ELb0ELb1ELb1ELb0ELb1ELb0ELb0ELb0ELb1ELb1ELb0EEENS1_21CollectiveEpilogueFwdINS6_IJSA_NS7_ILi512EEESA_EEES9_SC_SE_Li256ELb1ELb1ELb1ELb0EEENS1_36VarlenDynamicPersistentTileSchedulerILi64ELi64ELi256ELi128ELb1ELb1ELb1ELb0ELb1ELb1EEEEEEEEEvNT_6ParamsE,"aw",@nobits
	.sectionflags	@""
	.align	16
	.zero		1024


//--------------------- .nv.shared._ZN7cutlass13device_kernelIN5flash11enable_sm90INS1_16FlashAttnFwdSm90INS1_25CollectiveMainloopFwdSm90ILi2EN4cute5tupleIJNS5_1CILi1EEES8_S8_EEENS6_IJNS7_ILi64EEESA_SA_EEELi512ENS_6half_tEfNS_4arch4Sm90ELb0ELb0ELb1ELb1ELb0ELb0ELb1ELb0ELb0ELb1ELb1ELb0EEENS1_21CollectiveEpilogueFwdINS6_IJSA_NS7_ILi512EEESA_EEES9_SC_SE_Li256ELb1ELb1ELb1ELb0EEENS1_36VarlenDynamicPersistentTileSchedulerILi64ELi64ELi256ELi128ELb1ELb1ELb1ELb0ELb1ELb1EEEEEEEEEvNT_6ParamsE --------------------------
	.section	.nv.shared._ZN7cutlass13device_kernelIN5flash11enable_sm90INS1_16FlashAttnFwdSm90INS1_25CollectiveMainloopFwdSm90ILi2EN4cute5tupleIJNS5_1CILi1EEES8_S8_EEENS6_IJNS7_ILi64EEESA_SA_EEELi512ENS_6half_tEfNS_4arch4Sm90ELb0ELb0ELb1ELb1ELb0ELb0ELb1ELb0ELb0ELb1ELb1ELb0EEENS1_21CollectiveEpilogueFwdINS6_IJSA_NS7_ILi512EEESA_EEES9_SC_SE_Li256ELb1ELb1ELb1ELb0EEENS1_36VarlenDynamicPersistentTileSchedulerILi64ELi64ELi256ELi128ELb1ELb1ELb1ELb0ELb1ELb1EEEEEEEEEvNT_6ParamsE,"aw",@nobits
	.sectionflags	@""
	.align	16
	.zero		1024


//--------------------- .nv.shared._ZN7cutlass13device_kernelIN5flash11enable_sm90INS1_16FlashAttnFwdSm90INS1_25CollectiveMainloopFwdSm90ILi2EN4cute5tupleIJNS5_1CILi1EEES8_S8_EEENS6_IJNS7_ILi64EEESA_SA_EEELi512ENS_6half_tEfNS_4arch4Sm90ELb0ELb0ELb1ELb1ELb0ELb1ELb1ELb0ELb0ELb1ELb1ELb0EEENS1_21CollectiveEpilogueFwdINS6_IJSA_NS7_ILi512EEESA_EEES9_SC_SE_Li256ELb1ELb1ELb1ELb0EEENS1_36VarlenDynamicPersistentTileSchedulerILi64ELi64ELi256ELi128ELb1ELb1ELb1ELb0ELb1ELb1EEEEEEEEEvNT_6ParamsE --------------------------
	.section	.nv.shared._ZN7cutlass13device_kernelIN5flash11enable_sm90INS1_16FlashAttnFwdSm90INS1_25CollectiveMainloopFwdSm90ILi2EN4cute5tupleIJNS5_1CILi1EEES8_S8_EEENS6_IJNS7_ILi64EEESA_SA_EEELi512ENS_6half_tEfNS_4arch4Sm90ELb0ELb0ELb1ELb1ELb0ELb1ELb1ELb0ELb0ELb1ELb1ELb0EEENS1_21CollectiveEpilogueFwdINS6_IJSA_NS7_ILi512EEESA_EEES9_SC_SE_Li256ELb1ELb1ELb1ELb0EEENS1_36VarlenDynamicPersistentTileSchedulerILi64ELi64ELi256ELi128ELb1ELb1ELb1ELb0ELb1ELb1EEEEEEEEEvNT_6ParamsE,"aw",@nobits
	.sectionflags	@""
	.align	16
	.zero		1024


//--------------------- .nv.shared._ZN7cutlass13device_kernelIN5flash11enable_sm90INS1_16FlashAttnFwdSm90INS1_25CollectiveMainloopFwdSm90ILi2EN4cute5tupleIJNS5_1CILi1EEES8_S8_EEENS6_IJNS7_ILi64EEESA_SA_EEELi512ENS_6half_tEfNS_4arch4Sm90ELb0ELb1ELb1ELb0ELb0ELb0ELb0ELb0ELb0ELb1ELb1ELb0EEENS1_21CollectiveEpilogueFwdINS6_IJSA_NS7_ILi512EEESA_EEES9_SC_SE_Li256ELb0ELb1ELb1ELb0EEENS1_19SingleTileSchedulerILb0ELb1ELb1ELi64EEEEEEEEEvNT_6ParamsE --------------------------
	.section	.nv.shared._ZN7cutlass13device_kernelIN5flash11enable_sm90INS1_16FlashAttnFwdSm90INS1_25CollectiveMainloopFwdSm90ILi2EN4cute5tupleIJNS5_1CILi1EEES8_S8_EEENS6_IJNS7_ILi64EEESA_SA_EEELi512ENS_6half_tEfNS_4arch4Sm90ELb0ELb1ELb1ELb0ELb0ELb0ELb0ELb0ELb0ELb1ELb1ELb0EEENS1_21CollectiveEpilogueFwdINS6_IJSA_NS7_ILi512EEESA_EEES9_SC_SE_Li256ELb0ELb1ELb1ELb0EEENS1_19SingleTileSchedulerILb0ELb1ELb1ELi64EEEEEEEEEvNT_6ParamsE,"aw",@nobits
	.sectionflags	@""
	.align	16
	.zero		1024


//--------------------- .nv.shared._ZN7cutlass13device_kernelIN5flash11enable_sm90INS1_16FlashAttnFwdSm90INS1_25CollectiveMainloopFwdSm90ILi2EN4cute5tupleIJNS5_1CILi1EEES8_S8_EEENS6_IJNS7_ILi64EEESA_SA_EEELi512ENS_6half_tEfNS_4arch4Sm90ELb0ELb1ELb1ELb0ELb0ELb0ELb1ELb0ELb0ELb1ELb1ELb0EEENS1_21CollectiveEpilogueFwdINS6_IJSA_NS7_ILi512EEESA_EEES9_SC_SE_Li256ELb0ELb1ELb1ELb0EEENS1_19SingleTileSchedulerILb0ELb1ELb1ELi64EEEEEEEEEvNT_6ParamsE --------------------------
	.section	.nv.shared._ZN7cutlass13device_kernelIN5flash11enable_sm90INS1_16FlashAttnFwdSm90INS1_25CollectiveMainloopFwdSm90ILi2EN4cute5tupleIJNS5_1CILi1EEES8_S8_EEENS6_IJNS7_ILi64EEESA_SA_EEELi512ENS_6half_tEfNS_4arch4Sm90ELb0ELb1ELb1ELb0ELb0ELb0ELb1ELb0ELb0ELb1ELb1ELb0EEENS1_21CollectiveEpilogueFwdINS6_IJSA_NS7_ILi512EEESA_EEES9_SC_SE_Li256ELb0ELb1ELb1ELb0EEENS1_19SingleTileSchedulerILb0ELb1ELb1ELi64EEEEEEEEEvNT_6ParamsE,"aw",@nobits
	.sectionflags	@""
	.align	16
	.zero		1024


//--------------------- .nv.shared._ZN7cutlass13device_kernelIN5flash11enable_sm90INS1_16FlashAttnFwdSm90INS1_25CollectiveMainloopFwdSm90ILi2EN4cute5tupleIJNS5_1CILi1EEES8_S8_EEENS6_IJNS7_ILi64EEESA_SA_EEELi512ENS_6half_tEfNS_4arch4Sm90ELb0ELb1ELb1ELb1ELb0ELb0ELb0ELb0ELb0ELb1ELb1ELb0EEENS1_21CollectiveEpilogueFwdINS6_IJSA_NS7_ILi512EEESA_EEES9_SC_SE_Li256ELb1ELb1ELb1ELb0EEENS1_36VarlenDynamicPersistentTileSchedulerILi64ELi64ELi256ELi128ELb1ELb1ELb1ELb1ELb0ELb1EEEEEEEEEvNT_6ParamsE --------------------------
	.section	.nv.shared._ZN7cutlass13device_kernelIN5flash11enable_sm90INS1_16FlashAttnFwdSm90INS1_25CollectiveMainloopFwdSm90ILi2EN4cute5tupleIJNS5_1CILi1EEES8_S8_EEENS6_IJNS7_ILi64EEESA_SA_EEELi512ENS_6half_tEfNS_4arch4Sm90ELb0ELb1ELb1ELb1ELb0ELb0ELb0ELb0ELb0ELb1ELb1ELb0EEENS1_21CollectiveEpilogueFwdINS6_IJSA_NS7_ILi512EEESA_EEES9_SC_SE_Li256ELb1ELb1ELb1ELb0EEENS1_36VarlenDynamicPersistentTileSchedulerILi64ELi64ELi256ELi128ELb1ELb1ELb1ELb1ELb0ELb1EEEEEEEEEvNT_6ParamsE,"aw",@nobits
	.sectionflags	@""
	.align	16
	.zero		1024


//--------------------- .nv.shared._ZN7cutlass13device_kernelIN5flash11enable_sm90INS1_16FlashAttnFwdSm90INS1_25CollectiveMainloopFwdSm90ILi2EN4cute5tupleIJNS5_1CILi1EEES8_S8_EEENS6_IJNS7_ILi64EEESA_SA_EEELi512ENS_6half_tEfNS_4arch4Sm90ELb0ELb1ELb1ELb1ELb0ELb1ELb0ELb0ELb0ELb1ELb1ELb0EEENS1_21CollectiveEpilogueFwdINS6_IJSA_NS7_ILi512EEESA_EEES9_SC_SE_Li256ELb1ELb1ELb1ELb0EEENS1_36VarlenDynamicPersistentTileSchedulerILi64ELi64ELi256ELi128ELb1ELb1ELb1ELb1ELb0ELb1EEEEEEEEEvNT_6ParamsE --------------------------
	.section	.nv.shared._ZN7cutlass13device_kernelIN5flash11enable_sm90INS1_16FlashAttnFwdSm90INS1_25CollectiveMainloopFwdSm90ILi2EN4cute5tupleIJNS5_1CILi1EEES8_S8_EEENS6_IJNS7_ILi64EEESA_SA_EEELi512ENS_6half_tEfNS_4arch4Sm90ELb0ELb1ELb1ELb1ELb0ELb1ELb0ELb0ELb0ELb1ELb1ELb0EEENS1_21CollectiveEpilogueFwdINS6_IJSA_NS7_ILi512EEESA_EEES9_SC_SE_Li256ELb1ELb1ELb1ELb0EEENS1_36VarlenDynamicPersistentTileSchedulerILi64ELi64ELi256ELi128ELb1ELb1ELb1ELb1ELb0ELb1EEEEEEEEEvNT_6ParamsE,"aw",@nobits
	.sectionflags	@""
	.align	16
	.zero		1024


//--------------------- .nv.shared._ZN7cutlass13device_kernelIN5flash11enable_sm90INS1_16FlashAttnFwdSm90INS1_25CollectiveMainloopFwdSm90ILi2EN4cute5tupleIJNS5_1CILi1EEES8_S8_EEENS6_IJNS7_ILi64EEESA_SA_EEELi512ENS_6half_tEfNS_4arch4Sm90ELb0ELb1ELb1ELb1ELb0ELb0ELb1ELb0ELb0ELb1ELb1ELb0EEENS1_21CollectiveEpilogueFwdINS6_IJSA_NS7_ILi512EEESA_EEES9_SC_SE_Li256ELb1ELb1ELb1ELb0EEENS1_36VarlenDynamicPersistentTileSchedulerILi64ELi64ELi256ELi128ELb1ELb1ELb1ELb1ELb0ELb1EEEEEEEEEvNT_6ParamsE --------------------------
	.section	.nv.shared._ZN7cutlass13device_kernelIN5flash11enable_sm90INS1_16FlashAttnFwdSm90INS1_25CollectiveMainloopFwdSm90ILi2EN4cute5tupleIJNS5_1CILi1EEES8_S8_EEENS6_IJNS7_ILi64EEESA_SA_EEELi512ENS_6half_tEfNS_4arch4Sm90ELb0ELb1ELb1ELb1ELb0ELb0ELb1ELb0ELb0ELb1ELb1ELb0EEENS1_21CollectiveEpilogueFwdINS6_IJSA_NS7_ILi512EEESA_EEES9_SC_SE_Li256ELb1ELb1ELb1ELb0EEENS1_36VarlenDynamicPersistentTileSchedulerILi64ELi64ELi256ELi128ELb1ELb1ELb1ELb1ELb0ELb1EEEEEEEEEvNT_6ParamsE,"aw",@nobits
	.sectionflags	@""
	.align	16
	.zero		1024


//--------------------- .nv.shared._ZN7cutlass13device_kernelIN5flash11enable_sm90INS1_16FlashAttnFwdSm90INS1_25CollectiveMainloopFwdSm90ILi2EN4cute5tupleIJNS5_1CILi1EEES8_S8_EEENS6_IJNS7_ILi64EEESA_SA_EEELi512ENS_6half_tEfNS_4arch4Sm90ELb0ELb1ELb1ELb1ELb0ELb1ELb1ELb0ELb0ELb1ELb1ELb0EEENS1_21CollectiveEpilogueFwdINS6_IJSA_NS7_ILi512EEESA_EEES9_SC_SE_Li256ELb1ELb1ELb1ELb0EEENS1_36VarlenDynamicPersistentTileSchedulerILi64ELi64ELi256ELi128ELb1ELb1ELb1ELb1ELb0ELb1EEEEEEEEEvNT_6ParamsE --------------------------
	.section	.nv.shared._ZN7cutlass13device_kernelIN5flash11enable_sm90INS1_16FlashAttnFwdSm90INS1_25CollectiveMainloopFwdSm90ILi2EN4cute5tupleIJNS5_1CILi1EEES8_S8_EEENS6_IJNS7_ILi64EEESA_SA_EEELi512ENS_6half_tEfNS_4arch4Sm90ELb0ELb1ELb1ELb1ELb0ELb1ELb1ELb0ELb0ELb1ELb1ELb0EEENS1_21CollectiveEpilogueFwdINS6_IJSA_NS7_ILi512EEESA_EEES9_SC_SE_Li256ELb1ELb1ELb1ELb0EEENS1_36VarlenDynamicPersistentTileSchedulerILi64ELi64ELi256ELi128ELb1ELb1ELb1ELb1ELb0ELb1EEEEEEEEEvNT_6ParamsE,"aw",@nobits
	.sectionflags	@""
	.align	16
	.zero		1024


//--------------------- .nv.shared._ZN7cutlass13device_kernelIN5flash11enable_sm90INS1_16FlashAttnFwdSm90INS1_25CollectiveMainloopFwdSm90ILi2EN4cute5tupleIJNS5_1CILi1EEES8_S8_EEENS6_IJNS7_ILi64EEESA_SA_EEELi512ENS_6half_tEfNS_4arch4Sm90ELb1ELb0ELb1ELb0ELb0ELb0ELb0ELb0ELb0ELb1ELb1ELb0EEENS1_21CollectiveEpilogueFwdINS6_IJSA_NS7_ILi512EEESA_EEES9_SC_SE_Li256ELb0ELb1ELb1ELb0EEENS1_19SingleTileSchedulerILb0ELb1ELb1ELi64EEEEEEEEEvNT_6ParamsE --------------------------
	.section	.nv.shared._ZN7cutlass13device_kernelIN5flash11enable_sm90INS1_16FlashAttnFwdSm90INS1_25CollectiveMainloopFwdSm90ILi2EN4cute5tupleIJNS5_1CILi1EEES8_S8_EEENS6_IJNS7_ILi64EEESA_SA_EEELi512ENS_6half_tEfNS_4arch4Sm90ELb1ELb0ELb1ELb0ELb0ELb0ELb0ELb0ELb0ELb1ELb1ELb0EEENS1_21CollectiveEpilogueFwdINS6_IJSA_NS7_ILi512EEESA_EEES9_SC_SE_Li256ELb0ELb1ELb1ELb0EEENS1_19SingleTileSchedulerILb0ELb1ELb1ELi64EEEEEEEEEvNT_6ParamsE,"aw",@nobits
	.sectionflags	@""
	.align	16
	.zero		1024


//--------------------- .nv.shared._ZN7cutlass13device_kernelIN5flash11enable_sm90INS1_16FlashAttnFwdSm90INS1_25CollectiveMainloopFwdSm90ILi2EN4cute5tupleIJNS5_1CILi1EEES8_S8_EEENS6_IJNS7_ILi64EEESA_SA_EEELi512ENS_6half_tEfNS_4arch4Sm90ELb1ELb0ELb1ELb0ELb0ELb0ELb1ELb0ELb0ELb1ELb1ELb0EEENS1_21CollectiveEpilogueFwdINS6_IJSA_NS7_ILi512EEESA_EEES9_SC_SE_Li256ELb0ELb1ELb1ELb0EEENS1_19SingleTileSchedulerILb0ELb1ELb1ELi64EEEEEEEEEvNT_6ParamsE --------------------------
	.section	.nv.shared._ZN7cutlass13device_kernelIN5flash11enable_sm90INS1_16FlashAttnFwdSm90INS1_25CollectiveMainloopFwdSm90ILi2EN4cute5tupleIJNS5_1CILi1EEES8_S8_EEENS6_IJNS7_ILi64EEESA_SA_EEELi512ENS_6half_tEfNS_4arch4Sm90ELb1ELb0ELb1ELb0ELb0ELb0ELb1ELb0ELb0ELb1ELb1ELb0EEENS1_21CollectiveEpilogueFwdINS6_IJSA_NS7_ILi512EEESA_EEES9_SC_SE_Li256ELb0ELb1ELb1ELb0EEENS1_19SingleTileSchedulerILb0ELb1ELb1ELi64EEEEEEEEEvNT_6ParamsE,"aw",@nobits
	.sectionflags	@""
	.align	16
	.zero		1024


//--------------------- .nv.shared._ZN7cutlass13device_kernelIN5flash11enable_sm90INS1_16FlashAttnFwdSm90INS1_25CollectiveMainloopFwdSm90ILi2EN4cute5tupleIJNS5_1CILi1EEES8_S8_EEENS6_IJNS7_ILi64EEESA_SA_EEELi512ENS_6half_tEfNS_4arch4Sm90ELb1ELb0ELb1ELb1ELb0ELb0ELb0ELb0ELb0ELb1ELb1ELb0EEENS1_21CollectiveEpilogueFwdINS6_IJSA_NS7_ILi512EEESA_EEES9_SC_SE_Li256ELb1ELb1ELb1ELb0EEENS1_36VarlenDynamicPersistentTileSchedulerILi64ELi64ELi256ELi128ELb1ELb1ELb1ELb1ELb1ELb1EEEEEEEEEvNT_6ParamsE --------------------------
	.section	.nv.shared._ZN7cutlass13device_kernelIN5flash11enable_sm90INS1_16FlashAttnFwdSm90INS1_25CollectiveMainloopFwdSm90ILi2EN4cute5tupleIJNS5_1CILi1EEES8_S8_EEENS6_IJNS7_ILi64EEESA_SA_EEELi512ENS_6half_tEfNS_4arch4Sm90ELb1ELb0ELb1ELb1ELb0ELb0ELb0ELb0ELb0ELb1ELb1ELb0EEENS1_21CollectiveEpilogueFwdINS6_IJSA_NS7_ILi512EEESA_EEES9_SC_SE_Li256ELb1ELb1ELb1ELb0EEENS1_36VarlenDynamicPersistentTileSchedulerILi64ELi64ELi256ELi128ELb1ELb1ELb1ELb1ELb1ELb1EEEEEEEEEvNT_6ParamsE,"aw",@nobits
	.sectionflags	@""
	.align	16
	.zero		1024


//--------------------- .nv.shared._ZN7cutlass13device_kernelIN5flash11enable_sm90INS1_16FlashAttnFwdSm90INS1_25CollectiveMainloopFwdSm90ILi2EN4cute5tupleIJNS5_1CILi1EEES8_S8_EEENS6_IJNS7_ILi64EEESA_SA_EEELi512ENS_6half_tEfNS_4arch4Sm90ELb1ELb0ELb1ELb1ELb0ELb1ELb0ELb0ELb0ELb1ELb1ELb0EEENS1_21CollectiveEpilogueFwdINS6_IJSA_NS7_ILi512EEESA_EEES9_SC_SE_Li256ELb1ELb1ELb1ELb0EEENS1_36VarlenDynamicPersistentTileSchedulerILi64ELi64ELi256ELi128ELb1ELb1ELb1ELb1ELb1ELb1EEEEEEEEEvNT_6ParamsE --------------------------
	.section	.nv.shared._ZN7cutlass13device_kernelIN5flash11enable_sm90INS1_16FlashAttnFwdSm90INS1_25CollectiveMainloopFwdSm90ILi2EN4cute5tupleIJNS5_1CILi1EEES8_S8_EEENS6_IJNS7_ILi64EEESA_SA_EEELi512ENS_6half_tEfNS_4arch4Sm90ELb1ELb0ELb1ELb1ELb0ELb1ELb0ELb0ELb0ELb1ELb1ELb0EEENS1_21CollectiveEpilogueFwdINS6_IJSA_NS7_ILi512EEESA_EEES9_SC_SE_Li256ELb1ELb1ELb1ELb0EEENS1_36VarlenDynamicPersistentTileSchedulerILi64ELi64ELi256ELi128ELb1ELb1ELb1ELb1ELb1ELb1EEEEEEEEEvNT_6ParamsE,"aw",@nobits
	.sectionflags	@""
	.align	16
	.zero		1024


//--------------------- .nv.shared._ZN7cutlass13device_kernelIN5flash11enable_sm90INS1_16FlashAttnFwdSm90INS1_25CollectiveMainloopFwdSm90ILi2EN4cute5tupleIJNS5_1CILi1EEES8_S8_EEENS6_IJNS7_ILi64EEESA_SA_EEELi512ENS_6half_tEfNS_4arch4Sm90ELb1ELb0ELb1ELb1ELb0ELb0ELb1ELb0ELb0ELb1ELb1ELb0EEENS1_21CollectiveEpilogueFwdINS6_IJSA_NS7_ILi512EEESA_EEES9_SC_SE_Li256ELb1ELb1ELb1ELb0EEENS1_36VarlenDynamicPersistentTileSchedulerILi64ELi64ELi256ELi128ELb1ELb1ELb1ELb1ELb1ELb1EEEEEEEEEvNT_6ParamsE --------------------------
	.section	.nv.shared._ZN7cutlass13device_kernelIN5flash11enable_sm90INS1_16FlashAttnFwdSm90INS1_25CollectiveMainloopFwdSm90ILi2EN4cute5tupleIJNS5_1CILi1EEES8_S8_EEENS6_IJNS7_ILi64EEESA_SA_EEELi512ENS_6half_tEfNS_4arch4Sm90ELb1ELb0ELb1ELb1ELb0ELb0ELb1ELb0ELb0ELb1ELb1ELb0EEENS1_21CollectiveEpilogueFwdINS6_IJSA_NS7_ILi512EEESA_EEES9_SC_SE_Li256ELb1ELb1ELb1ELb0EEENS1_36VarlenDynamicPersistentTileSchedulerILi64ELi64ELi256ELi128ELb1ELb1ELb1ELb1ELb1ELb1EEEEEEEEEvNT_6ParamsE,"aw",@nobits
	.sectionflags	@""
	.align	16
	.zero		1024


//--------------------- .nv.shared._ZN7cutlass13device_kernelIN5flash11enable_sm90INS1_16FlashAttnFwdSm90INS1_25CollectiveMainloopFwdSm90ILi2EN4cute5tupleIJNS5_1CILi1EEES8_S8_EEENS6_IJNS7_ILi64EEESA_SA_EEELi512ENS_6half_tEfNS_4arch4Sm90ELb1ELb0ELb1ELb1ELb0ELb1ELb1ELb0ELb0ELb1ELb1ELb0EEENS1_21CollectiveEpilogueFwdINS6_IJSA_NS7_ILi512EEESA_EEES9_SC_SE_Li256ELb1ELb1ELb1ELb0EEENS1_36VarlenDynamicPersistentTileSchedulerILi64ELi64ELi256ELi128ELb1ELb1ELb1ELb1ELb1ELb1EEEEEEEEEvNT_6ParamsE --------------------------
	.section	.nv.shared._ZN7cutlass13device_kernelIN5flash11enable_sm90INS1_16FlashAttnFwdSm90INS1_25CollectiveMainloopFwdSm90ILi2EN4cute5tupleIJNS5_1CILi1EEES8_S8_EEENS6_IJNS7_ILi64EEESA_SA_EEELi512ENS_6half_tEfNS_4arch4Sm90ELb1ELb0ELb1ELb1ELb0ELb1ELb1ELb0ELb0ELb1ELb1ELb0EEENS1_21CollectiveEpilogueFwdINS6_IJSA_NS7_ILi512EEESA_EEES9_SC_SE_Li256ELb1ELb1ELb1ELb0EEENS1_36VarlenDynamicPersistentTileSchedulerILi64ELi64ELi256ELi128ELb1ELb1ELb1ELb1ELb1ELb1EEEEEEEEEvNT_6ParamsE,"aw",@nobits
	.sectionflags	@""
	.align	16
	.zero		1024


//--------------------- .nv.shared._ZN7cutlass13device_kernelIN5flash11enable_sm90INS1_16FlashAttnFwdSm90INS1_25CollectiveMainloopFwdSm90ILi2EN4cute5tupleIJNS5_1CILi1EEES8_S8_EEENS6_IJNS7_ILi128EEENS7_ILi96EEENS7_ILi64EEEEEELi256ENS_6half_tEfNS_4arch4Sm90ELb0ELb0ELb1ELb0ELb0ELb0ELb0ELb1ELb0ELb1ELb1ELb0EEENS1_21CollectiveEpilogueFwdINS6_IJSA_NS7_ILi256EEESB_EEES9_SE_SG_Li256ELb0ELb1ELb1ELb0EEENS1_19SingleTileSchedulerILb0ELb1ELb1ELi128EEEEEEEEEvNT_6ParamsE --------------------------
	.section	.nv.shared._ZN7cutlass13device_kernelIN5flash11enable_sm90INS1_16FlashAttnFwdSm90INS1_25CollectiveMainloopFwdSm90ILi2EN4cute5tupleIJNS5_1CILi1EEES8_S8_EEENS6_IJNS7_ILi128EEENS7_ILi96EEENS7_ILi64EEEEEELi256ENS_6half_tEfNS_4arch4Sm90ELb0ELb0ELb1ELb0ELb0ELb0ELb0ELb1ELb0ELb1ELb1ELb0EEENS1_21CollectiveEpilogueFwdINS6_IJSA_NS7_ILi256EEESB_EEES9_SE_SG_Li256ELb0ELb1ELb1ELb0EEENS1_19SingleTileSchedulerILb0ELb1ELb1ELi128EEEEEEEEEvNT_6ParamsE,"aw",@nobits
	.sectionflags	@""
	.align	16
	.zero		1024


//--------------------- .nv.shared._ZN7cutlass13device_kernelIN5flash11enable_sm90INS1_16FlashAttnFwdSm90INS1_25CollectiveMainloopFwdSm90ILi2EN4cute5tupleIJNS5_1CILi1EEES8_S8_EEENS6_IJNS7_ILi128EEENS7_ILi96EEENS7_ILi64EEEEEELi256ENS_6half_tEfNS_4arch4Sm90ELb0ELb0ELb1ELb0ELb0ELb0ELb1ELb1ELb0ELb1ELb1ELb0EEENS1_21CollectiveEpilogueFwdINS6_IJSA_NS7_ILi256EEESB_EEES9_SE_SG_Li256ELb0ELb1ELb1ELb0EEENS1_19SingleTileSchedulerILb0ELb1ELb1ELi128EEEEEEEEEvNT_6ParamsE --------------------------
	.section	.nv.shared._ZN7cutlass13device_kernelIN5flash11enable_sm90INS1_16FlashAttnFwdSm90INS1_25CollectiveMainloopFwdSm90ILi2EN4cute5tupleIJNS5_1CILi1EEES8_S8_EEENS6_IJNS7_ILi128EEENS7_ILi96EEENS7_ILi64EEEEEELi256ENS_6half_tEfNS_4arch4Sm90ELb0ELb0ELb1ELb0ELb0ELb0ELb1ELb1ELb0ELb1ELb1ELb0EEENS1_21CollectiveEpilogueFwdINS6_IJSA_NS7_ILi256EEESB_EEES9_SE_SG_Li256ELb0ELb1ELb1ELb0EEENS1_19SingleTileSchedulerILb0ELb1ELb1ELi128EEEEEEEEEvNT_6ParamsE,"aw",@nobits
	.sectionflags	@""
	.align	16
	.zero		1024


//--------------------- .nv.shared._ZN7cutlass13device_kernelIN5flash11enable_sm90INS1_16FlashAttnFwdSm90INS1_25CollectiveMainloopFwdSm90ILi2EN4cute5tupleIJNS5_1CILi1EEES8_S8_EEENS6_IJNS7_ILi128EEENS7_ILi96EEENS7_ILi64EEEEEELi256ENS_6half_tEfNS_4arch4Sm90ELb0ELb0ELb1ELb1ELb0ELb0ELb0ELb1ELb0ELb1ELb1ELb0EEENS1_21CollectiveEpilogueFwdINS6_IJSA_NS7_ILi256EEESB_EEES9_SE_SG_Li256ELb1ELb1ELb1ELb0EEENS1_36VarlenDynamicPersistentTileSchedulerILi128ELi96ELi256ELi128ELb1ELb1ELb1ELb0ELb1ELb1EEEEEEEEEvNT_6ParamsE --------------------------
	.section	.nv.shared._ZN7cutlass13device_kernelIN5flash11enable_sm90INS1_16FlashAttnFwdSm90INS1_25CollectiveMainloopFwdSm90ILi2EN4cute5tupleIJNS5_1CILi1EEES8_S8_EEENS6_IJNS7_ILi128EEENS7_ILi96EEENS7_ILi64EEEEEELi256ENS_6half_tEfNS_4arch4Sm90ELb0ELb0ELb1ELb1ELb0ELb0ELb0ELb1ELb0ELb1ELb1ELb0EEENS1_21CollectiveEpilogueFwdINS6_IJSA_NS7_ILi256EEESB_EEES9_SE_SG_Li256ELb1ELb1ELb1ELb0EEENS1_36VarlenDynamicPersistentTileSchedulerILi128ELi96ELi256ELi128ELb1ELb1ELb1ELb0ELb1ELb1EEEEEEEEEvNT_6ParamsE,"aw",@nobits
	.sectionflags	@""
	.align	16
	.zero		1024


//--------------------- .nv.shared._ZN7cutlass13device_kernelIN5flash11enable_sm90INS1_16FlashAttnFwdSm90INS1_25CollectiveMainloopFwdSm90ILi2EN4cute5tupleIJNS5_1CILi1EEES8_S8_EEENS6_IJNS7_ILi128EEENS7_ILi96EEENS7_ILi64EEEEEELi256ENS_6half_tEfNS_4arch4Sm90ELb0ELb0ELb1ELb1ELb0ELb1ELb0ELb1ELb0ELb1ELb1ELb0EEENS1_21CollectiveEpilogueFwdINS6_IJSA_NS7_ILi256EEESB_EEES9_SE_SG_Li256ELb1ELb1ELb1ELb0EEENS1_36VarlenDynamicPersistentTileSchedulerILi128ELi96ELi256ELi128ELb1ELb1ELb1ELb0ELb1ELb1EEEEEEEEEvNT_6ParamsE --------------------------
	.section	.nv.shared._ZN7cutlass13device_kernelIN5flash11enable_sm90INS1_16FlashAttnFwdSm90INS1_25CollectiveMainloopFwdSm90ILi2EN4cute5tupleIJNS5_1CILi1EEES8_S8_EEENS6_IJNS7_ILi128EEENS7_ILi96EEENS7_ILi64EEEEEELi256ENS_6half_tEfNS_4arch4Sm90ELb0ELb0ELb1ELb1ELb0ELb1ELb0ELb1ELb0ELb1ELb1ELb0EEENS1_21CollectiveEpilogueFwdINS6_IJSA_NS7_ILi256EEESB_EEES9_SE_SG_Li256ELb1ELb1ELb1ELb0EEENS1_36VarlenDynamicPersistentTileSchedulerILi128ELi96ELi256ELi128ELb1ELb1ELb1ELb0ELb1ELb1EEEEEEEEEvNT_6ParamsE,"aw",@nobits
	.sectionflags	@""
	.align	16
	.zero		1024


//--------------------- .nv.shared._ZN7cutlass13device_kernelIN5flash11enable_sm90INS1_16FlashAttnFwdSm90INS1_25CollectiveMainloopFwdSm90ILi2EN4cute5tupleIJNS5_1CILi1EEES8_S8_EEENS6_IJNS7_ILi128EEENS7_ILi96EEENS7_ILi64EEEEEELi256ENS_6half_tEfNS_4arch4Sm90ELb0ELb0ELb1ELb1ELb0ELb0ELb1ELb1ELb0ELb1ELb1ELb0EEENS1_21CollectiveEpilogueFwdINS6_IJSA_NS7_ILi256EEESB_EEES9_SE_SG_Li256ELb1ELb1ELb1ELb0EEENS1_36VarlenDynamicPersistentTileSchedulerILi128ELi96ELi256ELi128ELb1ELb1ELb1ELb0ELb1ELb1EEEEEEEEEvNT_6ParamsE --------------------------
	.section	.nv.shared._ZN7cutlass13device_kernelIN5flash11enable_sm90INS1_16FlashAttnFwdSm90INS1_25CollectiveMainloopFwdSm90ILi2EN4cute5tupleIJNS5_1CILi1EEES8_S8_EEENS6_IJNS7_ILi128EEENS7_ILi96EEENS7_ILi64EEEEEELi256ENS_6half_tEfNS_4arch4Sm90ELb0ELb0ELb1ELb1ELb0ELb0ELb1ELb1ELb0ELb1ELb1ELb0EEENS1_21CollectiveEpilogueFwdINS6_IJSA_NS7_ILi256EEESB_EEES9_SE_SG_Li256ELb1ELb1ELb1ELb0EEENS1_36VarlenDynamicPersistentTileSchedulerILi128ELi96ELi256ELi128ELb1ELb1ELb1ELb0ELb1ELb1EEEEEEEEEvNT_6ParamsE,"aw",@nobits
	.sectionflags	@""
	.align	16
	.zero		1024


//--------------------- .nv.shared._ZN7cutlass13device_kernelIN5flash11enable_sm90INS1_16FlashAttnFwdSm90INS1_25CollectiveMainloopFwdSm90ILi2EN4cute5tupleIJNS5_1CILi1EEES8_S8_EEENS6_IJNS7_ILi128EEENS7_ILi96EEENS7_ILi64EEEEEELi256ENS_6half_tEfNS_4arch4Sm90ELb0ELb0ELb1ELb1ELb0ELb1ELb1ELb1ELb0ELb1ELb1ELb0EEENS1_21CollectiveEpilogueFwdINS6_IJSA_NS7_ILi256EEESB_EEES9_SE_SG_Li256ELb1ELb1ELb1ELb0EEENS1_36VarlenDynamicPersistentTileSchedulerILi128ELi96ELi256ELi128ELb1ELb1ELb1ELb0ELb1ELb1EEEEEEEEEvNT_6ParamsE --------------------------
	.section	.nv.shared._ZN7cutlass13device_kernelIN5flash11enable_sm90INS1_16FlashAttnFwdSm90INS1_25CollectiveMainloopFwdSm90ILi2EN4cute5tupleIJNS5_1CILi1EEES8_S8_EEENS6_IJNS7_ILi128EEENS7_ILi96EEENS7_ILi64EEEEEELi256ENS_6half_tEfNS_4arch4Sm90ELb0ELb0ELb1ELb1ELb0ELb1ELb1ELb1ELb0ELb1ELb1ELb0EEENS1_21CollectiveEpilogueFwdINS6_IJSA_NS7_ILi256EEESB_EEES9_SE_SG_Li256ELb1ELb1ELb1ELb0EEENS1_36VarlenDynamicPersistentTileSchedulerILi128ELi96ELi256ELi128ELb1ELb1ELb1ELb0ELb1ELb1EEEEEEEEEvNT_6ParamsE,"aw",@nobits
	.sectionflags	@""
	.align	16
	.zero		1024


//--------------------- .nv.shared._ZN7cutlass13device_kernelIN5flash11enable_sm90INS1_16FlashAttnFwdSm90INS1_25CollectiveMainloopFwdSm90ILi2EN4cute5tupleIJNS5_1CILi1EEES8_S8_EEENS6_IJNS7_ILi128EEENS7_ILi96EEENS7_ILi64EEEEEELi256ENS_6half_tEfNS_4arch4Sm90ELb0ELb1ELb1ELb0ELb0ELb0ELb0ELb1ELb0ELb1ELb1ELb0EEENS1_21CollectiveEpilogueFwdINS6_IJSA_NS7_ILi256EEESB_EEES9_SE_SG_Li256ELb0ELb1ELb1ELb0EEENS1_19SingleTileSchedulerILb0ELb1ELb1ELi128EEEEEEEEEvNT_6ParamsE --------------------------
	.section	.nv.shared._ZN7cutlass13device_kernelIN5flash11enable_sm90INS1_16FlashAttnFwdSm90INS1_25CollectiveMainloopFwdSm90ILi2EN4cute5tupleIJNS5_1CILi1EEES8_S8_EEENS6_IJNS7_ILi128EEENS7_ILi96EEENS7_ILi64EEEEEELi256ENS_6half_tEfNS_4arch4Sm90ELb0ELb1ELb1ELb0ELb0ELb0ELb0ELb1ELb0ELb1ELb1ELb0EEENS1_21CollectiveEpilogueFwdINS6_IJSA_NS7_ILi256EEESB_EEES9_SE_SG_Li256ELb0ELb1ELb1ELb0EEENS1_19SingleTileSchedulerILb0ELb1ELb1ELi128EEEEEEEEEvNT_6ParamsE,"aw",@nobits
	.sectionflags	@""
	.align	16
	.zero		1024


//--------------------- .nv.shared._ZN7cutlass13device_kernelIN5flash11enable_sm90INS1_16FlashAttnFwdSm90INS1_25CollectiveMainloopFwdSm90ILi2EN4cute5tupleIJNS5_1CILi1EEES8_S8_EEENS6_IJNS7_ILi128EEENS7_ILi96EEENS7_ILi64EEEEEELi256ENS_6half_tEfNS_4arch4Sm90ELb0ELb1ELb1ELb0ELb0ELb0ELb1ELb1ELb0ELb1ELb1ELb0EEENS1_21CollectiveEpilogueFwdINS6_IJSA_NS7_ILi256EEESB_EEES9_SE_SG_Li256ELb0ELb1ELb1ELb0EEENS1_19SingleTileSchedulerILb0ELb1ELb1ELi128EEEEEEEEEvNT_6ParamsE --------------------------
	.section	.nv.shared._ZN7cutlass13device_kernelIN5flash11enable_sm90INS1_16FlashAttnFwdSm90INS1_25CollectiveMainloopFwdSm90ILi2EN4cute5tupleIJNS5_1CILi1EEES8_S8_EEENS6_IJNS7_ILi128EEENS7_ILi96EEENS7_ILi64EEEEEELi256ENS_6half_tEfNS_4arch4Sm90ELb0ELb1ELb1ELb0ELb0ELb0ELb1ELb1ELb0ELb1ELb1ELb0EEENS1_21CollectiveEpilogueFwdINS6_IJSA_NS7_ILi256EEESB_EEES9_SE_SG_Li256ELb0ELb1ELb1ELb0EEENS1_19SingleTileSchedulerILb0ELb1ELb1ELi128EEEEEEEEEvNT_6ParamsE,"aw",@nobits
	.sectionflags	@""
	.align	16
	.zero		1024


//--------------------- .nv.shared._ZN7cutlass13device_kernelIN5flash11enable_sm90INS1_16FlashAttnFwdSm90INS1_25CollectiveMainloopFwdSm90ILi2EN4cute5tupleIJNS5_1CILi1EEES8_S8_EEENS6_IJNS7_ILi128EEENS7_ILi96EEENS7_ILi64EEEEEELi256ENS_6half_tEfNS_4arch4Sm90ELb0ELb1ELb1ELb1ELb0ELb0ELb0ELb1ELb0ELb1ELb1ELb0EEENS1_21CollectiveEpilogueFwdINS6_IJSA_NS7_ILi256EEESB_EEES9_SE_SG_Li256ELb1ELb1ELb1ELb0EEENS1_36VarlenDynamicPersistentTileSchedulerILi128ELi96ELi256ELi128ELb1ELb1ELb1ELb1ELb0ELb1EEEEEEEEEvNT_6ParamsE --------------------------
	.section	.nv.shared._ZN7cutlass13device_kernelIN5flash11enable_sm90INS1_16FlashAttnFwdSm90INS1_25CollectiveMainloopFwdSm90ILi2EN4cute5tupleIJNS5_1CILi1EEES8_S8_EEENS6_IJNS7_ILi128EEENS7_ILi96EEENS7_ILi64EEEEEELi256ENS_6half_tEfNS_4arch4Sm90ELb0ELb1ELb1ELb1ELb0ELb0ELb0ELb1ELb0ELb1ELb1ELb0EEENS1_21CollectiveEpilogueFwdINS6_IJSA_NS7_ILi256EEESB_EEES9_SE_SG_Li256ELb1ELb1ELb1ELb0EEENS1_36VarlenDynamicPersistentTileSchedulerILi128ELi96ELi256ELi128ELb1ELb1ELb1ELb1ELb0ELb1EEEEEEEEEvNT_6ParamsE,"aw",@nobits
	.sectionflags	@""
	.align	16
	.zero		1024


//--------------------- .nv.shared._ZN7cutlass13device_kernelIN5flash11enable_sm90INS1_16FlashAttnFwdSm90INS1_25CollectiveMainloopFwdSm90ILi2EN4cute5tupleIJNS5_1CILi1EEES8_S8_EEENS6_IJNS7_ILi128EEENS7_ILi96EEENS7_ILi64EEEEEELi256ENS_6half_tEfNS_4arch4Sm90ELb0ELb1ELb1ELb1ELb0ELb1ELb0ELb1ELb0ELb1ELb1ELb0EEENS1_21CollectiveEpilogueFwdINS6_IJSA_NS7_ILi256EEESB_EEES9_SE_SG_Li256ELb1ELb1ELb1ELb0EEENS1_36VarlenDynamicPersistentTileSchedulerILi128ELi96ELi256ELi128ELb1ELb1ELb1ELb1ELb0ELb1EEEEEEEEEvNT_6ParamsE --------------------------
	.section	.nv.shared._ZN7cutlass13device_kernelIN5flash11enable_sm90INS1_16FlashAttnFwdSm90INS1_25CollectiveMainloopFwdSm90ILi2EN4cute5tupleIJNS5_1CILi1EEES8_S8_EEENS6_IJNS7_ILi128EEENS7_ILi96EEENS7_ILi64EEEEEELi256ENS_6half_tEfNS_4arch4Sm90ELb0ELb1ELb1ELb1ELb0ELb1ELb0ELb1ELb0ELb1ELb1ELb0EEENS1_21CollectiveEpilogueFwdINS6_IJSA_NS7_ILi256EEESB_EEES9_SE_SG_Li256ELb1ELb1ELb1ELb0EEENS1_36VarlenDynamicPersistentTileSchedulerILi128ELi96ELi256ELi128ELb1ELb1ELb1ELb1ELb0ELb1EEEEEEEEEvNT_6ParamsE,"aw",@nobits
	.sectionflags	@""
	.align	16
	.zero		1024


//--------------------- .nv.shared._ZN7cutlass13device_kernelIN5flash11enable_sm90INS1_16FlashAttnFwdSm90INS1_25CollectiveMainloopFwdSm90ILi2EN4cute5tupleIJNS5_1CILi1EEES8_S8_EEENS6_IJNS7_ILi128EEENS7_ILi96EEENS7_ILi64EEEEEELi256ENS_6half_tEfNS_4arch4Sm90ELb0ELb1ELb1ELb1ELb0ELb0ELb1ELb1ELb0ELb1ELb1ELb0EEENS1_21CollectiveEpilogueFwdINS6_IJSA_NS7_ILi256EEESB_EEES9_SE_SG_Li256ELb1ELb1ELb1ELb0EEENS1_36VarlenDynamicPersistentTileSchedulerILi128ELi96ELi256ELi128ELb1ELb1ELb1ELb1ELb0ELb1EEEEEEEEEvNT_6ParamsE --------------------------
	.section	.nv.shared._ZN7cutlass13device_kernelIN5flash11enable_sm90INS1_16FlashAttnFwdSm90INS1_25CollectiveMainloopFwdSm90ILi2EN4cute5tupleIJNS5_1CILi1EEES8_S8_EEENS6_IJNS7_ILi128EEENS7_ILi96EEENS7_ILi64EEEEEELi256ENS_6half_tEfNS_4arch4Sm90ELb0ELb1ELb1ELb1ELb0ELb0ELb1ELb1ELb0ELb1ELb1ELb0EEENS1_21CollectiveEpilogueFwdINS6_IJSA_NS7_ILi256EEESB_EEES9_SE_SG_Li256ELb1ELb1ELb1ELb0EEENS1_36VarlenDynamicPersistentTileSchedulerILi128ELi96ELi256ELi128ELb1ELb1ELb1ELb1ELb0ELb1EEEEEEEEEvNT_6ParamsE,"aw",@nobits
	.sectionflags	@""
	.align	16
	.zero		1024


//--------------------- .nv.shared._ZN7cutlass13device_kernelIN5flash11enable_sm90INS1_16FlashAttnFwdSm90INS1_25CollectiveMainloopFwdSm90ILi2EN4cute5tupleIJNS5_1CILi1EEES8_S8_EEENS6_IJNS7_ILi128EEENS7_ILi96EEENS7_ILi64EEEEEELi256ENS_6half_tEfNS_4arch4Sm90ELb0ELb1ELb1ELb1ELb0ELb1ELb1ELb1ELb0ELb1ELb1ELb0EEENS1_21CollectiveEpilogueFwdINS6_IJSA_NS7_ILi256EEESB_EEES9_SE_SG_Li256ELb1ELb1ELb1ELb0EEENS1_36VarlenDynamicPersistentTileSchedulerILi128ELi96ELi256ELi128ELb1ELb1ELb1ELb1ELb0ELb1EEEEEEEEEvNT_6ParamsE --------------------------
	.section	.nv.shared._ZN7cutlass13device_kernelIN5flash11enable_sm90INS1_16FlashAttnFwdSm90INS1_25CollectiveMainloopFwdSm90ILi2EN4cute5tupleIJNS5_1CILi1EEES8_S8_EEENS6_IJNS7_ILi128EEENS7_ILi96EEENS7_ILi64EEEEEELi256ENS_6half_tEfNS_4arch4Sm90ELb0ELb1ELb1ELb1ELb0ELb1ELb1ELb1ELb0ELb1ELb1ELb0EEENS1_21CollectiveEpilogueFwdINS6_IJSA_NS7_ILi256EEESB_EEES9_SE_SG_Li256ELb1ELb1ELb1ELb0EEENS1_36VarlenDynamicPersistentTileSchedulerILi128ELi96ELi256ELi128ELb1ELb1ELb1ELb1ELb0ELb1EEEEEEEEEvNT_6ParamsE,"aw",@nobits
	.sectionflags	@""
	.align	16
	.zero		1024


//--------------------- .nv.shared._ZN7cutlass13device_kernelIN5flash11enable_sm90INS1_16FlashAttnFwdSm90INS1_25CollectiveMainloopFwdSm90ILi2EN4cute5tupleIJNS5_1CILi1EEES8_S8_EEENS6_IJNS7_ILi128EEENS7_ILi96EEENS7_ILi64EEEEEELi256ENS_6half_tEfNS_4arch4Sm90ELb1ELb0ELb1ELb0ELb0ELb0ELb0ELb1ELb0ELb1ELb1ELb0EEENS1_21CollectiveEpilogueFwdINS6_IJSA_NS7_ILi256EEESB_EEES9_SE_SG_Li256ELb0ELb1ELb1ELb0EEENS1_19SingleTileSchedulerILb0ELb1ELb1ELi128EEEEEEEEEvNT_6ParamsE --------------------------
	.section	.nv.shared._ZN7cutlass13device_kernelIN5flash11enable_sm90INS1_16FlashAttnFwdSm90INS1_25CollectiveMainloopFwdSm90ILi2EN4cute5tupleIJNS5_1CILi1EEES8_S8_EEENS6_IJNS7_ILi128EEENS7_ILi96EEENS7_ILi64EEEEEELi256ENS_6half_tEfNS_4arch4Sm90ELb1ELb0ELb1ELb0ELb0ELb0ELb0ELb1ELb0ELb1ELb1ELb0EEENS1_21CollectiveEpilogueFwdINS6_IJSA_NS7_ILi256EEESB_EEES9_SE_SG_Li256ELb0ELb1ELb1ELb0EEENS1_19SingleTileSchedulerILb0ELb1ELb1ELi128EEEEEEEEEvNT_6ParamsE,"aw",@nobits
	.sectionflags	@""
	.align	16
	.zero		1024


//--------------------- .nv.shared._ZN7cutlass13device_kernelIN5flash11enable_sm90INS1_16FlashAttnFwdSm90INS1_25CollectiveMainloopFwdSm90ILi2EN4cute5tupleIJNS5_1CILi1EEES8_S8_EEENS6_IJNS7_ILi128EEENS7_ILi96EEENS7_ILi64EEEEEELi256ENS_6half_tEfNS_4arch4Sm90ELb1ELb0ELb1ELb0ELb0ELb0ELb1ELb1ELb0ELb1ELb1ELb0EEENS1_21CollectiveEpilogueFwdINS6_IJSA_NS7_ILi256EEESB_EEES9_SE_SG_Li256ELb0ELb1ELb1ELb0EEENS1_19SingleTileSchedulerILb0ELb1ELb1ELi128EEEEEEEEEvNT_6ParamsE --------------------------
	.section	.nv.shared._ZN7cutlass13device_kernelIN5flash11enable_sm90INS1_16FlashAttnFwdSm90INS1_25CollectiveMainloopFwdSm90ILi2EN4cute5tupleIJNS5_1CILi1EEES8_S8_EEENS6_IJNS7_ILi128EEENS7_ILi96EEENS7_ILi64EEEEEELi256ENS_6half_tEfNS_4arch4Sm90ELb1ELb0ELb1ELb0ELb0ELb0ELb1ELb1ELb0ELb1ELb1ELb0EEENS1_21CollectiveEpilogueFwdINS6_IJSA_NS7_ILi256EEESB_EEES9_SE_SG_Li256ELb0ELb1ELb1ELb0EEENS1_19SingleTileSchedulerILb0ELb1ELb1ELi128EEEEEEEEEvNT_6ParamsE,"aw",@nobits
	.sectionflags	@""
	.align	16
	.zero		1024


//--------------------- .nv.shared._ZN7cutlass13device_kernelIN5flash11enable_sm90INS1_16FlashAttnFwdSm90INS1_25CollectiveMainloopFwdSm90ILi2EN4cute5tupleIJNS5_1CILi1EEES8_S8_EEENS6_IJNS7_ILi128EEENS7_ILi96EEENS7_ILi64EEEEEELi256ENS_6half_tEfNS_4arch4Sm90ELb1ELb0ELb1ELb1ELb0ELb0ELb0ELb1ELb0ELb1ELb1ELb0EEENS1_21CollectiveEpilogueFwdINS6_IJSA_NS7_ILi256EEESB_EEES9_SE_SG_Li256ELb1ELb1ELb1ELb0EEENS1_36VarlenDynamicPersistentTileSchedulerILi128ELi96ELi256ELi128ELb1ELb1ELb1ELb1ELb1ELb1EEEEEEEEEvNT_6ParamsE --------------------------
	.section	.nv.shared._ZN7cutlass13device_kernelIN5flash11enable_sm90INS1_16FlashAttnFwdSm90INS1_25CollectiveMainloopFwdSm90ILi2EN4cute5tupleIJNS5_1CILi1EEES8_S8_EEENS6_IJNS7_ILi128EEENS7_ILi96EEENS7_ILi64EEEEEELi256ENS_6half_tEfNS_4arch4Sm90ELb1ELb0ELb1ELb1ELb0ELb0ELb0ELb1ELb0ELb1ELb1ELb0EEENS1_21CollectiveEpilogueFwdINS6_IJSA_NS7_ILi256EEESB_EEES9_SE_SG_Li256ELb1ELb1ELb1ELb0EEENS1_36VarlenDynamicPersistentTileSchedulerILi128ELi96ELi256ELi128ELb1ELb1ELb1ELb1ELb1ELb1EEEEEEEEEvNT_6ParamsE,"aw",@nobits
	.sectionflags	@""
	.align	16
	.zero		1024


//--------------------- .nv.shared._ZN7cutlass13device_kernelIN5flash11enable_sm90INS1_16FlashAttnFwdSm90INS1_25CollectiveMainloopFwdSm90ILi2EN4cute5tupleIJNS5_1CILi1EEES8_S8_EEENS6_IJNS7_ILi128EEENS7_ILi96EEENS7_ILi64EEEEEELi256ENS_6half_tEfNS_4arch4Sm90ELb1ELb0ELb1ELb1ELb0ELb1ELb0ELb1ELb0ELb1ELb1ELb0EEENS1_21CollectiveEpilogueFwdINS6_IJSA_NS7_ILi256EEESB_EEES9_SE_SG_Li256ELb1ELb1ELb1ELb0EEENS1_36VarlenDynamicPersistentTileSchedulerILi128ELi96ELi256ELi128ELb1ELb1ELb1ELb1ELb1ELb1EEEEEEEEEvNT_6ParamsE --------------------------
	.section	.nv.shared._ZN7cutlass13device_kernelIN5flash11enable_sm90INS1_16FlashAttnFwdSm90INS1_25CollectiveMainloopFwdSm90ILi2EN4cute5tupleIJNS5_1CILi1EEES8_S8_EEENS6_IJNS7_ILi128EEENS7_ILi96EEENS7_ILi64EEEEEELi256ENS_6half_tEfNS_4arch4Sm90ELb1ELb0ELb1ELb1ELb0ELb1ELb0ELb1ELb0ELb1ELb1ELb0EEENS1_21CollectiveEpilogueFwdINS6_IJSA_NS7_ILi256EEESB_EEES9_SE_SG_Li256ELb1ELb1ELb1ELb0EEENS1_36VarlenDynamicPersistentTileSchedulerILi128ELi96ELi256ELi128ELb1ELb1ELb1ELb1ELb1ELb1EEEEEEEEEvNT_6ParamsE,"aw",@nobits
	.sectionflags	@""
	.align	16
	.zero		1024


//--------------------- .nv.shared._ZN7cutlass13device_kernelIN5flash11enable_sm90INS1_16FlashAttnFwdSm90INS1_25CollectiveMainloopFwdSm90ILi2EN4cute5tupleIJNS5_1CILi1EEES8_S8_EEENS6_IJNS7_ILi128EEENS7_ILi96EEENS7_ILi64EEEEEELi256ENS_6half_tEfNS_4arch4Sm90ELb1ELb0ELb1ELb1ELb0ELb0ELb1ELb1ELb0ELb1ELb1ELb0EEENS1_21CollectiveEpilogueFwdINS6_IJSA_NS7_ILi256EEESB_EEES9_SE_SG_Li256ELb1ELb1ELb1ELb0EEENS1_36VarlenDynamicPersistentTileSchedulerILi128ELi96ELi256ELi128ELb1ELb1ELb1ELb1ELb1ELb1EEEEEEEEEvNT_6ParamsE --------------------------
	.section	.nv.shared._ZN7cutlass13device_kernelIN5flash11enable_sm90INS1_16FlashAttnFwdSm90INS1_25CollectiveMainloopFwdSm90ILi2EN4cute5tupleIJNS5_1CILi1EEES8_S8_EEENS6_IJNS7_ILi128EEENS7_ILi96EEENS7_ILi64EEEEEELi256ENS_6half_tEfNS_4arch4Sm90ELb1ELb0ELb1ELb1ELb0ELb0ELb1ELb1ELb0ELb1ELb1ELb0EEENS1_21CollectiveEpilogueFwdINS6_IJSA_NS7_ILi256EEESB_EEES9_SE_SG_Li256ELb1ELb1ELb1ELb0EEENS1_36VarlenDynamicPersistentTileSchedulerILi128ELi96ELi256ELi128ELb1ELb1ELb1ELb1ELb1ELb1EEEEEEEEEvNT_6ParamsE,"aw",@nobits
	.sectionflags	@""
	.align	16
	.zero		1024


//--------------------- .nv.shared._ZN7cutlass13device_kernelIN5flash11enable_sm90INS1_16FlashAttnFwdSm90INS1_25CollectiveMainloopFwdSm90ILi2EN4cute5tupleIJNS5_1CILi1EEES8_S8_EEENS6_IJNS7_ILi128EEENS7_ILi96EEENS7_ILi64EEEEEELi256ENS_6half_tEfNS_4arch4Sm90ELb1ELb0ELb1ELb1ELb0ELb1ELb1ELb1ELb0ELb1ELb1ELb0EEENS1_21CollectiveEpilogueFwdINS6_IJSA_NS7_ILi256EEESB_EEES9_SE_SG_Li256ELb1ELb1ELb1ELb0EEENS1_36VarlenDynamicPersistentTileSchedulerILi128ELi96ELi256ELi128ELb1ELb1ELb1ELb1ELb1ELb1EEEEEEEEEvNT_6ParamsE --------------------------
	.section	.nv.shared._ZN7cutlass13device_kernelIN5flash11enable_sm90INS1_16FlashAttnFwdSm90INS1_25CollectiveMainloopFwdSm90ILi2EN4cute5tupleIJNS5_1CILi1EEES8_S8_EEENS6_IJNS7_ILi128EEENS7_ILi96EEENS7_ILi64EEEEEELi256ENS_6half_tEfNS_4arch4Sm90ELb1ELb0ELb1ELb1ELb0ELb1ELb1ELb1ELb0ELb1ELb1ELb0EEENS1_21CollectiveEpilogueFwdINS6_IJSA_NS7_ILi256EEESB_EEES9_SE_SG_Li256ELb1ELb1ELb1ELb0EEENS1_36VarlenDynamicPersistentTileSchedulerILi128ELi96ELi256ELi128ELb1ELb1ELb1ELb1ELb1ELb1EEEEEEEEEvNT_6ParamsE,"aw",@nobits
	.sectionflags	@""
	.align	16
	.zero		1024


//--------------------- .nv.constant0._ZN7cutlass13device_kernelIN5flash11enable_sm90INS1_16FlashAttnFwdSm90INS1_25CollectiveMainloopFwdSm90ILi2EN4cute5tupleIJNS5_1CILi1EEES8_S8_EEENS6_IJNS7_ILi128EEESA_NS7_ILi192EEEEEELi128ENS_6half_tEfNS_4arch4Sm90ELb0ELb0ELb1ELb0ELb0ELb0ELb0ELb1ELb1ELb1ELb1ELb0EEENS1_21CollectiveEpilogueFwdINS6_IJSA_SA_SA_EEES9_SD_SF_Li256ELb0ELb1ELb1ELb0EEENS1_19SingleTileSchedulerILb0ELb1ELb1ELi128EEEEEEEEEvNT_6ParamsE --------------------------
	.section	.nv.constant0._ZN7cutlass13device_kernelIN5flash11enable_sm90INS1_16FlashAttnFwdSm90INS1_25CollectiveMainloopFwdSm90ILi2EN4cute5tupleIJNS5_1CILi1EEES8_S8_EEENS6_IJNS7_ILi128EEESA_NS7_ILi192EEEEEELi128ENS_6half_tEfNS_4arch4Sm90ELb0ELb0ELb1ELb0ELb0ELb0ELb0ELb1ELb1ELb1ELb1ELb0EEENS1_21CollectiveEpilogueFwdINS6_IJSA_SA_SA_EEES9_SD_SF_Li256ELb0ELb1ELb1ELb0EEENS1_19SingleTileSchedulerILb0ELb1ELb1ELi128EEEEEEEEEvNT_6ParamsE,"a",@progbits
	.sectionflags	@""
	.align	4
.nv.constant0._ZN7cutlass13device_kernelIN5flash11enable_sm90INS1_16FlashAttnFwdSm90INS1_25CollectiveMainloopFwdSm90ILi2EN4cute5tupleIJNS5_1CILi1EEES8_S8_EEENS6_IJNS7_ILi128EEESA_NS7_ILi192EEEEEELi128ENS_6half_tEfNS_4arch4Sm90ELb0ELb0ELb1ELb0ELb0ELb0ELb0ELb1ELb1ELb1ELb1ELb0EEENS1_21CollectiveEpilogueFwdINS6_IJSA_SA_SA_EEES9_SD_SF_Li256ELb0ELb1ELb1ELb0EEENS1_19SingleTileSchedulerILb0ELb1ELb1ELi128EEEEEEEEEvNT_6ParamsE:
	.zero		3200


//--------------------- .nv.constant0._ZN7cutlass13device_kernelIN5flash11enable_sm90INS1_16FlashAttnFwdSm90INS1_25CollectiveMainloopFwdSm90ILi2EN4cute5tupleIJNS5_1CILi1EEES8_S8_EEENS6_IJNS7_ILi128EEESA_NS7_ILi192EEEEEELi128ENS_6half_tEfNS_4arch4Sm90ELb0ELb0ELb1ELb1ELb0ELb0ELb0ELb1ELb1ELb1ELb1ELb0EEENS1_21CollectiveEpilogueFwdINS6_IJSA_SA_SA_EEES9_SD_SF_Li256ELb1ELb1ELb1ELb0EEENS1_36VarlenDynamicPersistentTileSchedulerILi128ELi128ELi256ELi128ELb1ELb1ELb1ELb0ELb1ELb1EEEEEEEEEvNT_6ParamsE --------------------------
	.section	.nv.constant0._ZN7cutlass13device_kernelIN5flash11enable_sm90INS1_16FlashAttnFwdSm90INS1_25CollectiveMainloopFwdSm90ILi2EN4cute5tupleIJNS5_1CILi1EEES8_S8_EEENS6_IJNS7_ILi128EEESA_NS7_ILi192EEEEEELi128ENS_6half_tEfNS_4arch4Sm90ELb0ELb0ELb1ELb1ELb0ELb0ELb0ELb1ELb1ELb1ELb1ELb0EEENS1_21CollectiveEpilogueFwdINS6_IJSA_SA_SA_EEES9_SD_SF_Li256ELb1ELb1ELb1ELb0EEENS1_36VarlenDynamicPersistentTileSchedulerILi128ELi128ELi256ELi128ELb1ELb1ELb1ELb0ELb1ELb1EEEEEEEEEvNT_6ParamsE,"a",@progbits
	.sectionflags	@""
	.align	4
.nv.constant0._ZN7cutlass13device_kernelIN5flash11enable_sm90INS1_16FlashAttnFwdSm90INS1_25CollectiveMainloopFwdSm90ILi2EN4cute5tupleIJNS5_1CILi1EEES8_S8_EEENS6_IJNS7_ILi128EEESA_NS7_ILi192EEEEEELi128ENS_6half_tEfNS_4arch4Sm90ELb0ELb0ELb1ELb1ELb0ELb0ELb0ELb1ELb1ELb1ELb1ELb0EEENS1_21CollectiveEpilogueFwdINS6_IJSA_SA_SA_EEES9_SD_SF_Li256ELb1ELb1ELb1ELb0EEENS1_36VarlenDynamicPersistentTileSchedulerILi128ELi128ELi256ELi128ELb1ELb1ELb1ELb0ELb1ELb1EEEEEEEEEvNT_6ParamsE:
	.zero		3328


//--------------------- .nv.constant0._ZN7cutlass13device_kernelIN5flash11enable_sm90INS1_16FlashAttnFwdSm90INS1_25CollectiveMainloopFwdSm90ILi2EN4cute5tupleIJNS5_1CILi1EEES8_S8_EEENS6_IJNS7_ILi128EEESA_NS7_ILi192EEEEEELi128ENS_6half_tEfNS_4arch4Sm90ELb0ELb0ELb1ELb1ELb0ELb1ELb0ELb1ELb1ELb1ELb1ELb0EEENS1_21CollectiveEpilogueFwdINS6_IJSA_SA_SA_EEES9_SD_SF_Li256ELb1ELb1ELb1ELb0EEENS1_36VarlenDynamicPersistentTileSchedulerILi128ELi128ELi256ELi128ELb1ELb1ELb1ELb0ELb1ELb1EEEEEEEEEvNT_6ParamsE --------------------------
	.section	.nv.constant0._ZN7cutlass13device_kernelIN5flash11enable_sm90INS1_16FlashAttnFwdSm90INS1_25CollectiveMainloopFwdSm90ILi2EN4cute5tupleIJNS5_1CILi1EEES8_S8_EEENS6_IJNS7_ILi128EEESA_NS7_ILi192EEEEEELi128ENS_6half_tEfNS_4arch4Sm90ELb0ELb0ELb1ELb1ELb0ELb1ELb0ELb1ELb1ELb1ELb1ELb0EEENS1_21CollectiveEpilogueFwdINS6_IJSA_SA_SA_EEES9_SD_SF_Li256ELb1ELb1ELb1ELb0EEENS1_36VarlenDynamicPersistentTileSchedulerILi128ELi128ELi256ELi128ELb1ELb1ELb1ELb0ELb1ELb1EEEEEEEEEvNT_6ParamsE,"a",@progbits
	.sectionflags	@""
	.align	4
.nv.constant0._ZN7cutlass13device_kernelIN5flash11enable_sm90INS1_16FlashAttnFwdSm90INS1_25CollectiveMainloopFwdSm90ILi2EN4cute5tupleIJNS5_1CILi1EEES8_S8_EEENS6_IJNS7_ILi128EEESA_NS7_ILi192EEEEEELi128ENS_6half_tEfNS_4arch4Sm90ELb0ELb0ELb1ELb1ELb0ELb1ELb0ELb1ELb1ELb1ELb1ELb0EEENS1_21CollectiveEpilogueFwdINS6_IJSA_SA_SA_EEES9_SD_SF_Li256ELb1ELb1ELb1ELb0EEENS1_36VarlenDynamicPersistentTileSchedulerILi128ELi128ELi256ELi128ELb1ELb1ELb1ELb0ELb1ELb1EEEEEEEEEvNT_6ParamsE:
	.zero		3328


//--------------------- .nv.constant0._ZN7cutlass13device_kernelIN5flash11enable_sm90INS1_16FlashAttnFwdSm90INS1_25CollectiveMainloopFwdSm90ILi2EN4cute5tupleIJNS5_1CILi1EEES8_S8_EEENS6_IJNS7_ILi128EEENS7_ILi96EEENS7_ILi192EEEEEELi128ENS_6half_tEfNS_4arch4Sm90ELb0ELb1ELb1ELb0ELb0ELb0ELb0ELb1ELb1ELb1ELb1ELb0EEENS1_21CollectiveEpilogueFwdINS6_IJSA_SA_SB_EEES9_SE_SG_Li256ELb0ELb1ELb1ELb0EEENS1_19SingleTileSchedulerILb0ELb1ELb1ELi128EEEEEEEEEvNT_6ParamsE --------------------------
	.section	.nv.constant0._ZN7cutlass13device_kernelIN5flash11enable_sm90INS1_16FlashAttnFwdSm90INS1_25CollectiveMainloopFwdSm90ILi2EN4cute5tupleIJNS5_1CILi1EEES8_S8_EEENS6_IJNS7_ILi128EEENS7_ILi96EEENS7_ILi192EEEEEELi128ENS_6half_tEfNS_4arch4Sm90ELb0ELb1ELb1ELb0ELb0ELb0ELb0ELb1ELb1ELb1ELb1ELb0EEENS1_21CollectiveEpilogueFwdINS6_IJSA_SA_SB_EEES9_SE_SG_Li256ELb0ELb1ELb1ELb0EEENS1_19SingleTileSchedulerILb0ELb1ELb1ELi128EEEEEEEEEvNT_6ParamsE,"a",@progbits
	.sectionflags	@""
	.align	4
.nv.constant0._ZN7cutlass13device_kernelIN5flash11enable_sm90INS1_16FlashAttnFwdSm90INS1_25CollectiveMainloopFwdSm90ILi2EN4cute5tupleIJNS5_1CILi1EEES8_S8_EEENS6_IJNS7_ILi128EEENS7_ILi96EEENS7_ILi192EEEEEELi128ENS_6half_tEfNS_4arch4Sm90ELb0ELb1ELb1ELb0ELb0ELb0ELb0ELb1ELb1ELb1ELb1ELb0EEENS1_21CollectiveEpilogueFwdINS6_IJSA_SA_SB_EEES9_SE_SG_Li256ELb0ELb1ELb1ELb0EEENS1_19SingleTileSchedulerILb0ELb1ELb1ELi128EEEEEEEEEvNT_6ParamsE:
	.zero		3200


//--------------------- .nv.constant0._ZN7cutlass13device_kernelIN5flash11enable_sm90INS1_16FlashAttnFwdSm90INS1_25CollectiveMainloopFwdSm90ILi2EN4cute5tupleIJNS5_1CILi1EEES8_S8_EEENS6_IJNS7_ILi128EEENS7_ILi96EEENS7_ILi192EEEEEELi128ENS_6half_tEfNS_4arch4Sm90ELb0ELb1ELb1ELb1ELb0ELb0ELb0ELb1ELb1ELb1ELb1ELb0EEENS1_21CollectiveEpilogueFwdINS6_IJSA_SA_SB_EEES9_SE_SG_Li256ELb1ELb1ELb1ELb0EEENS1_36VarlenDynamicPersistentTileSchedulerILi128ELi96ELi256ELi128ELb1ELb1ELb1ELb1ELb0ELb1EEEEEEEEEvNT_6ParamsE --------------------------
	.section	.nv.constant0._ZN7cutlass13device_kernelIN5flash11enable_sm90INS1_16FlashAttnFwdSm90INS1_25CollectiveMainloopFwdSm90ILi2EN4cute5tupleIJNS5_1CILi1EEES8_S8_EEENS6_IJNS7_ILi128EEENS7_ILi96EEENS7_ILi192EEEEEELi128ENS_6half_tEfNS_4arch4Sm90ELb0ELb1ELb1ELb1ELb0ELb0ELb0ELb1ELb1ELb1ELb1ELb0EEENS1_21CollectiveEpilogueFwdINS6_IJSA_SA_SB_EEES9_SE_SG_Li256ELb1ELb1ELb1ELb0EEENS1_36VarlenDynamicPersistentTileSchedulerILi128ELi96ELi256ELi128ELb1ELb1ELb1ELb1ELb0ELb1EEEEEEEEEvNT_6ParamsE,"a",@progbits
	.sectionflags	@""
	.align	4
.nv.constant0._ZN7cutlass13device_kernelIN5flash11enable_sm90INS1_16FlashAttnFwdSm90INS1_25CollectiveMainloopFwdSm90ILi2EN4cute5tupleIJNS5_1CILi1EEES8_S8_EEENS6_IJNS7_ILi128EEENS7_ILi96EEENS7_ILi192EEEEEELi128ENS_6half_tEfNS_4arch4Sm90ELb0ELb1ELb1ELb1ELb0ELb0ELb0ELb1ELb1ELb1ELb1ELb0EEENS1_21CollectiveEpilogueFwdINS6_IJSA_SA_SB_EEES9_SE_SG_Li256ELb1ELb1ELb1ELb0EEENS1_36VarlenDynamicPersistentTileSchedulerILi128ELi96ELi256ELi128ELb1ELb1ELb1ELb1ELb0ELb1EEEEEEEEEvNT_6ParamsE:
	.zero		3328


//--------------------- .nv.constant0._ZN7cutlass13device_kernelIN5flash11enable_sm90INS1_16FlashAttnFwdSm90INS1_25CollectiveMainloopFwdSm90ILi2EN4cute5tupleIJNS5_1CILi1EEES8_S8_EEENS6_IJNS7_ILi128EEENS7_ILi96EEENS7_ILi192EEEEEELi128ENS_6half_tEfNS_4arch4Sm90ELb0ELb1ELb1ELb1ELb0ELb1ELb0ELb1ELb1ELb1ELb1ELb0EEENS1_21CollectiveEpilogueFwdINS6_IJSA_SA_SB_EEES9_SE_SG_Li256ELb1ELb1ELb1ELb0EEENS1_36VarlenDynamicPersistentTileSchedulerILi128ELi96ELi256ELi128ELb1ELb1ELb1ELb1ELb0ELb1EEEEEEEEEvNT_6ParamsE --------------------------
	.section	.nv.constant0._ZN7cutlass13device_kernelIN5flash11enable_sm90INS1_16FlashAttnFwdSm90INS1_25CollectiveMainloopFwdSm90ILi2EN4cute5tupleIJNS5_1CILi1EEES8_S8_EEENS6_IJNS7_ILi128EEENS7_ILi96EEENS7_ILi192EEEEEELi128ENS_6half_tEfNS_4arch4Sm90ELb0ELb1ELb1ELb1ELb0ELb1ELb0ELb1ELb1ELb1ELb1ELb0EEENS1_21CollectiveEpilogueFwdINS6_IJSA_SA_SB_EEES9_SE_SG_Li256ELb1ELb1ELb1ELb0EEENS1_36VarlenDynamicPersistentTileSchedulerILi128ELi96ELi256ELi128ELb1ELb1ELb1ELb1ELb0ELb1EEEEEEEEEvNT_6ParamsE,"a",@progbits
	.sectionflags	@""
	.align	4
.nv.constant0._ZN7cutlass13device_kernelIN5flash11enable_sm90INS1_16FlashAttnFwdSm90INS1_25CollectiveMainloopFwdSm90ILi2EN4cute5tupleIJNS5_1CILi1EEES8_S8_EEENS6_IJNS7_ILi128EEENS7_ILi96EEENS7_ILi192EEEEEELi128ENS_6half_tEfNS_4arch4Sm90ELb0ELb1ELb1ELb1ELb0ELb1ELb0ELb1ELb1ELb1ELb1ELb0EEENS1_21CollectiveEpilogueFwdINS6_IJSA_SA_SB_EEES9_SE_SG_Li256ELb1ELb1ELb1ELb0EEENS1_36VarlenDynamicPersistentTileSchedulerILi128ELi96ELi256ELi128ELb1ELb1ELb1ELb1ELb0ELb1EEEEEEEEEvNT_6ParamsE:
	.zero		3328


//--------------------- .nv.constant0._ZN7cutlass13device_kernelIN5flash11enable_sm90INS1_16FlashAttnFwdSm90INS1_25CollectiveMainloopFwdSm90ILi2EN4cute5tupleIJNS5_1CILi1EEES8_S8_EEENS6_IJNS7_ILi128EEESA_NS7_ILi192EEEEEELi128ENS_6half_tEfNS_4arch4Sm90ELb1ELb0ELb1ELb0ELb0ELb0ELb0ELb1ELb1ELb1ELb1ELb0EEENS1_21CollectiveEpilogueFwdINS6_IJSA_SA_SA_EEES9_SD_SF_Li256ELb0ELb1ELb1ELb0EEENS1_19SingleTileSchedulerILb0ELb1ELb1ELi128EEEEEEEEEvNT_6ParamsE --------------------------
	.section	.nv.constant0._ZN7cutlass13device_kernelIN5flash11enable_sm90INS1_16FlashAttnFwdSm90INS1_25CollectiveMainloopFwdSm90ILi2EN4cute5tupleIJNS5_1CILi1EEES8_S8_EEENS6_IJNS7_ILi128EEESA_NS7_ILi192EEEEEELi128ENS_6half_tEfNS_4arch4Sm90ELb1ELb0ELb1ELb0ELb0ELb0ELb0ELb1ELb1ELb1ELb1ELb0EEENS1_21CollectiveEpilogueFwdINS6_IJSA_SA_SA_EEES9_SD_SF_Li256ELb0ELb1ELb1ELb0EEENS1_19SingleTileSchedulerILb0ELb1ELb1ELi128EEEEEEEEEvNT_6ParamsE,"a",@progbits
	.sectionflags	@""
	.align	4
.nv.constant0._ZN7cutlass13device_kernelIN5flash11enable_sm90INS1_16FlashAttnFwdSm90INS1_25CollectiveMainloopFwdSm90ILi2EN4cute5tupleIJNS5_1CILi1EEES8_S8_EEENS6_IJNS7_ILi128EEESA_NS7_ILi192EEEEEELi128ENS_6half_tEfNS_4arch4Sm90ELb1ELb0ELb1ELb0ELb0ELb0ELb0ELb1ELb1ELb1ELb1ELb0EEENS1_21CollectiveEpilogueFwdINS6_IJSA_SA_SA_EEES9_SD_SF_Li256ELb0ELb1ELb1ELb0EEENS1_19SingleTileSchedulerILb0ELb1ELb1ELi128EEEEEEEEEvNT_6ParamsE:
	.zero		3200


//--------------------- .nv.constant0._ZN7cutlass13device_kernelIN5flash11enable_sm90INS1_16FlashAttnFwdSm90INS1_25CollectiveMainloopFwdSm90ILi2EN4cute5tupleIJNS5_1CILi1EEES8_S8_EEENS6_IJNS7_ILi128EEESA_NS7_ILi192EEEEEELi128ENS_6half_tEfNS_4arch4Sm90ELb1ELb0ELb1ELb1ELb0ELb0ELb0ELb1ELb1ELb1ELb1ELb0EEENS1_21CollectiveEpilogueFwdINS6_IJSA_SA_SA_EEES9_SD_SF_Li256ELb1ELb1ELb1ELb0EEENS1_36VarlenDynamicPersistentTileSchedulerILi128ELi128ELi256ELi128ELb1ELb1ELb1ELb1ELb1ELb1EEEEEEEEEvNT_6ParamsE --------------------------
	.section	.nv.constant0._ZN7cutlass13device_kernelIN5flash11enable_sm90INS1_16FlashAttnFwdSm90INS1_25CollectiveMainloopFwdSm90ILi2EN4cute5tupleIJNS5_1CILi1EEES8_S8_EEENS6_IJNS7_ILi128EEESA_NS7_ILi192EEEEEELi128ENS_6half_tEfNS_4arch4Sm90ELb1ELb0ELb1ELb1ELb0ELb0ELb0ELb1ELb1ELb1ELb1ELb0EEENS1_21CollectiveEpilogueFwdINS6_IJSA_SA_SA_EEES9_SD_SF_Li256ELb1ELb1ELb1ELb0EEENS1_36VarlenDynamicPersistentTileSchedulerILi128ELi128ELi256ELi128ELb1ELb1ELb1ELb1ELb1ELb1EEEEEEEEEvNT_6ParamsE,"a",@progbits
	.sectionflags	@""
	.align	4
.nv.constant0._ZN7cutlass13device_kernelIN5flash11enable_sm90INS1_16FlashAttnFwdSm90INS1_25CollectiveMainloopFwdSm90ILi2EN4cute5tupleIJNS5_1CILi1EEES8_S8_EEENS6_IJNS7_ILi128EEESA_NS7_ILi192EEEEEELi128ENS_6half_tEfNS_4arch4Sm90ELb1ELb0ELb1ELb1ELb0ELb0ELb0ELb1ELb1ELb1ELb1ELb0EEENS1_21CollectiveEpilogueFwdINS6_IJSA_SA_SA_EEES9_SD_SF_Li256ELb1ELb1ELb1ELb0EEENS1_36VarlenDynamicPersistentTileSchedulerILi128ELi128ELi256ELi128ELb1ELb1ELb1ELb1ELb1ELb1EEEEEEEEEvNT_6ParamsE:
	.zero		3328


//--------------------- .nv.constant0._ZN7cutlass13device_kernelIN5flash11enable_sm90INS1_16FlashAttnFwdSm90INS1_25CollectiveMainloopFwdSm90ILi2EN4cute5tupleIJNS5_1CILi1EEES8_S8_EEENS6_IJNS7_ILi128EEESA_NS7_ILi192EEEEEELi128ENS_6half_tEfNS_4arch4Sm90ELb1ELb0ELb1ELb1ELb0ELb1ELb0ELb1ELb1ELb1ELb1ELb0EEENS1_21CollectiveEpilogueFwdINS6_IJSA_SA_SA_EEES9_SD_SF_Li256ELb1ELb1ELb1ELb0EEENS1_36VarlenDynamicPersistentTileSchedulerILi128ELi128ELi256ELi128ELb1ELb1ELb1ELb1ELb1ELb1EEEEEEEEEvNT_6ParamsE --------------------------
	.section	.nv.constant0._ZN7cutlass13device_kernelIN5flash11enable_sm90INS1_16FlashAttnFwdSm90INS1_25CollectiveMainloopFwdSm90ILi2EN4cute5tupleIJNS5_1CILi1EEES8_S8_EEENS6_IJNS7_ILi128EEESA_NS7_ILi192EEEEEELi128ENS_6half_tEfNS_4arch4Sm90ELb1ELb0ELb1ELb1ELb0ELb1ELb0ELb1ELb1ELb1ELb1ELb0EEENS1_21CollectiveEpilogueFwdINS6_IJSA_SA_SA_EEES9_SD_SF_Li256ELb1ELb1ELb1ELb0EEENS1_36VarlenDynamicPersistentTileSchedulerILi128ELi128ELi256ELi128ELb1ELb1ELb1ELb1ELb1ELb1EEEEEEEEEvNT_6ParamsE,"a",@progbits
	.sectionflags	@""
	.align	4
.nv.constant0._ZN7cutlass13device_kernelIN5flash11enable_sm90INS1_16FlashAttnFwdSm90INS1_25CollectiveMainloopFwdSm90ILi2EN4cute5tupleIJNS5_1CILi1EEES8_S8_EEENS6_IJNS7_ILi128EEESA_NS7_ILi192EEEEEELi128ENS_6half_tEfNS_4arch4Sm90ELb1ELb0ELb1ELb1ELb0ELb1ELb0ELb1ELb1ELb1ELb1ELb0EEENS1_21CollectiveEpilogueFwdINS6_IJSA_SA_SA_EEES9_SD_SF_Li256ELb1ELb1ELb1ELb0EEENS1_36VarlenDynamicPersistentTileSchedulerILi128ELi128ELi256ELi128ELb1ELb1ELb1ELb1ELb1ELb1EEEEEEEEEvNT_6ParamsE:
	.zero		3328


//--------------------- .nv.constant0._ZN7cutlass13device_kernelIN5flash11enable_sm90INS1_16FlashAttnFwdSm90INS1_25CollectiveMainloopFwdSm90ILi2EN4cute5tupleIJNS5_1CILi1EEES8_S8_EEENS6_IJNS7_ILi64EEESA_SA_EEELi512ENS_6half_tEfNS_4arch4Sm90ELb0ELb0ELb1ELb0ELb0ELb0ELb0ELb0ELb0ELb1ELb1ELb0EEENS1_21CollectiveEpilogueFwdINS6_IJSA_NS7_ILi512EEESA_EEES9_SC_SE_Li256ELb0ELb1ELb1ELb0EEENS1_19SingleTileSchedulerILb0ELb1ELb1ELi64EEEEEEEEEvNT_6ParamsE --------------------------
	.section	.nv.constant0._ZN7cutlass13device_kernelIN5flash11enable_sm90INS1_16FlashAttnFwdSm90INS1_25CollectiveMainloopFwdSm90ILi2EN4cute5tupleIJNS5_1CILi1EEES8_S8_EEENS6_IJNS7_ILi64EEESA_SA_EEELi512ENS_6half_tEfNS_4arch4Sm90ELb0ELb0ELb1ELb0ELb0ELb0ELb0ELb0ELb0ELb1ELb1ELb0EEENS1_21CollectiveEpilogueFwdINS6_IJSA_NS7_ILi512EEESA_EEES9_SC_SE_Li256ELb0ELb1ELb1ELb0EEENS1_19SingleTileSchedulerILb0ELb1ELb1ELi64EEEEEEEEEvNT_6ParamsE,"a",@progbits
	.sectionflags	@""
	.align	4
.nv.constant0._ZN7cutlass13device_kernelIN5flash11enable_sm90INS1_16FlashAttnFwdSm90INS1_25CollectiveMainloopFwdSm90ILi2EN4cute5tupleIJNS5_1CILi1EEES8_S8_EEENS6_IJNS7_ILi64EEESA_SA_EEELi512ENS_6half_tEfNS_4arch4Sm90ELb0ELb0ELb1ELb0ELb0ELb0ELb0ELb0ELb0ELb1ELb1ELb0EEENS1_21CollectiveEpilogueFwdINS6_IJSA_NS7_ILi512EEESA_EEES9_SC_SE_Li256ELb0ELb1ELb1ELb0EEENS1_19SingleTileSchedulerILb0ELb1ELb1ELi64EEEEEEEEEvNT_6ParamsE:
	.zero		3200


//--------------------- .nv.constant0._ZN7cutlass13device_kernelIN5flash11enable_sm90INS1_16FlashAttnFwdSm90INS1_25CollectiveMainloopFwdSm90ILi2EN4cute5tupleIJNS5_1CILi1EEES8_S8_EEENS6_IJNS7_ILi64EEESA_SA_EEELi512ENS_6half_tEfNS_4arch4Sm90ELb0ELb0ELb1ELb0ELb0ELb0ELb1ELb0ELb0ELb1ELb1ELb0EEENS1_21CollectiveEpilogueFwdINS6_IJSA_NS7_ILi512EEESA_EEES9_SC_SE_Li256ELb0ELb1ELb1ELb0EEENS1_19SingleTileSchedulerILb0ELb1ELb1ELi64EEEEEEEEEvNT_6ParamsE --------------------------
	.section	.nv.constant0._ZN7cutlass13device_kernelIN5flash11enable_sm90INS1_16FlashAttnFwdSm90INS1_25CollectiveMainloopFwdSm90ILi2EN4cute5tupleIJNS5_1CILi1EEES8_S8_EEENS6_IJNS7_ILi64EEESA_SA_EEELi512ENS_6half_tEfNS_4arch4Sm90ELb0ELb0ELb1ELb0ELb0ELb0ELb1ELb0ELb0ELb1ELb1ELb0EEENS1_21CollectiveEpilogueFwdINS6_IJSA_NS7_ILi512EEESA_EEES9_SC_SE_Li256ELb0ELb1ELb1ELb0EEENS1_19SingleTileSchedulerILb0ELb1ELb1ELi64EEEEEEEEEvNT_6ParamsE,"a",@progbits
	.sectionflags	@""
	.align	4
.nv.constant0._ZN7cutlass13device_kernelIN5flash11enable_sm90INS1_16FlashAttnFwdSm90INS1_25CollectiveMainloopFwdSm90ILi2EN4cute5tupleIJNS5_1CILi1EEES8_S8_EEENS6_IJNS7_ILi64EEESA_SA_EEELi512ENS_6half_tEfNS_4arch4Sm90ELb0ELb0ELb1ELb0ELb0ELb0ELb1ELb0ELb0ELb1ELb1ELb0EEENS1_21CollectiveEpilogueFwdINS6_IJSA_NS7_ILi512EEESA_EEES9_SC_SE_Li256ELb0ELb1ELb1ELb0EEENS1_19SingleTileSchedulerILb0ELb1ELb1ELi64EEEEEEEEEvNT_6ParamsE:
	.zero		3456


//--------------------- .nv.constant0._ZN7cutlass13device_kernelIN5flash11enable_sm90INS1_16FlashAttnFwdSm90INS1_25CollectiveMainloopFwdSm90ILi2EN4cute5tupleIJNS5_1CILi1EEES8_S8_EEENS6_IJNS7_ILi64EEESA_SA_EEELi512ENS_6half_tEfNS_4arch4Sm90ELb0ELb0ELb1ELb1ELb0ELb0ELb0ELb0ELb0ELb1ELb1ELb0EEENS1_21CollectiveEpilogueFwdINS6_IJSA_NS7_ILi512EEESA_EEES9_SC_SE_Li256ELb1ELb1ELb1ELb0EEENS1_36VarlenDynamicPersistentTileSchedulerILi64ELi64ELi256ELi128ELb1ELb1ELb1ELb0ELb1ELb1EEEEEEEEEvNT_6ParamsE --------------------------
	.section	.nv.constant0._ZN7cutlass13device_kernelIN5flash11enable_sm90INS1_16FlashAttnFwdSm90INS1_25CollectiveMainloopFwdSm90ILi2EN4cute5tupleIJNS5_1CILi1EEES8_S8_EEENS6_IJNS7_ILi64EEESA_SA_EEELi512ENS_6half_tEfNS_4arch4Sm90ELb0ELb0ELb1ELb1ELb0ELb0ELb0ELb0ELb0ELb1ELb1ELb0EEENS1_21CollectiveEpilogueFwdINS6_IJSA_NS7_ILi512EEESA_EEES9_SC_SE_Li256ELb1ELb1ELb1ELb0EEENS1_36VarlenDynamicPersistentTileSchedulerILi64ELi64ELi256ELi128ELb1ELb1ELb1ELb0ELb1ELb1EEEEEEEEEvNT_6ParamsE,"a",@progbits
	.sectionflags	@""
	.align	4
.nv.constant0._ZN7cutlass13device_kernelIN5flash11enable_sm90INS1_16FlashAttnFwdSm90INS1_25CollectiveMainloopFwdSm90ILi2EN4cute5tupleIJNS5_1CILi1EEES8_S8_EEENS6_IJNS7_ILi64EEESA_SA_EEELi512ENS_6half_tEfNS_4arch4Sm90ELb0ELb0ELb1ELb1ELb0ELb0ELb0ELb0ELb0ELb1ELb1ELb0EEENS1_21CollectiveEpilogueFwdINS6_IJSA_NS7_ILi512EEESA_EEES9_SC_SE_Li256ELb1ELb1ELb1ELb0EEENS1_36VarlenDynamicPersistentTileSchedulerILi64ELi64ELi256ELi128ELb1ELb1ELb1ELb0ELb1ELb1EEEEEEEEEvNT_6ParamsE:
	.zero		3328


//--------------------- .nv.constant0._ZN7cutlass13device_kernelIN5flash11enable_sm90INS1_16FlashAttnFwdSm90INS1_25CollectiveMainloopFwdSm90ILi2EN4cute5tupleIJNS5_1CILi1EEES8_S8_EEENS6_IJNS7_ILi64EEESA_SA_EEELi512ENS_6half_tEfNS_4arch4Sm90ELb0ELb0ELb1ELb1ELb0ELb1ELb0ELb0ELb0ELb1ELb1ELb0EEENS1_21CollectiveEpilogueFwdINS6_IJSA_NS7_ILi512EEESA_EEES9_SC_SE_Li256ELb1ELb1ELb1ELb0EEENS1_36VarlenDynamicPersistentTileSchedulerILi64ELi64ELi256ELi128ELb1ELb1ELb1ELb0ELb1ELb1EEEEEEEEEvNT_6ParamsE --------------------------
	.section	.nv.constant0._ZN7cutlass13device_kernelIN5flash11enable_sm90INS1_16FlashAttnFwdSm90INS1_25CollectiveMainloopFwdSm90ILi2EN4cute5tupleIJNS5_1CILi1EEES8_S8_EEENS6_IJNS7_ILi64EEESA_SA_EEELi512ENS_6half_tEfNS_4arch4Sm90ELb0ELb0ELb1ELb1ELb0ELb1ELb0ELb0ELb0ELb1ELb1ELb0EEENS1_21CollectiveEpilogueFwdINS6_IJSA_NS7_ILi512EEESA_EEES9_SC_SE_Li256ELb1ELb1ELb1ELb0EEENS1_36VarlenDynamicPersistentTileSchedulerILi64ELi64ELi256ELi128ELb1ELb1ELb1ELb0ELb1ELb1EEEEEEEEEvNT_6ParamsE,"a",@progbits
	.sectionflags	@""
	.align	4
.nv.constant0._ZN7cutlass13device_kernelIN5flash11enable_sm90INS1_16FlashAttnFwdSm90INS1_25CollectiveMainloopFwdSm90ILi2EN4cute5tupleIJNS5_1CILi1EEES8_S8_EEENS6_IJNS7_ILi64EEESA_SA_EEELi512ENS_6half_tEfNS_4arch4Sm90ELb0ELb0ELb1ELb1ELb0ELb1ELb0ELb0ELb0ELb1ELb1ELb0EEENS1_21CollectiveEpilogueFwdINS6_IJSA_NS7_ILi512EEESA_EEES9_SC_SE_Li256ELb1ELb1ELb1ELb0EEENS1_36VarlenDynamicPersistentTileSchedulerILi64ELi64ELi256ELi128ELb1ELb1ELb1ELb0ELb1ELb1EEEEEEEEEvNT_6ParamsE:
	.zero		3328


//--------------------- .nv.constant0._ZN7cutlass13device_kernelIN5flash11enable_sm90INS1_16FlashAttnFwdSm90INS1_25CollectiveMainloopFwdSm90ILi2EN4cute5tupleIJNS5_1CILi1EEES8_S8_EEENS6_IJNS7_ILi64EEESA_SA_EEELi512ENS_6half_tEfNS_4arch4Sm90ELb0ELb0ELb1ELb1ELb0ELb0ELb1ELb0ELb0ELb1ELb1ELb0EEENS1_21CollectiveEpilogueFwdINS6_IJSA_NS7_ILi512EEESA_EEES9_SC_SE_Li256ELb1ELb1ELb1ELb0EEENS1_36VarlenDynamicPersistentTileSchedulerILi64ELi64ELi256ELi128ELb1ELb1ELb1ELb0ELb1ELb1EEEEEEEEEvNT_6ParamsE --------------------------
	.section	.nv.constant0._ZN7cutlass13device_kernelIN5flash11enable_sm90INS1_16FlashAttnFwdSm90INS1_25CollectiveMainloopFwdSm90ILi2EN4cute5tupleIJNS5_1CILi1EEES8_S8_EEENS6_IJNS7_ILi64EEESA_SA_EEELi512ENS_6half_tEfNS_4arch4Sm90ELb0ELb0ELb1ELb1ELb0ELb0ELb1ELb0ELb0ELb1ELb1ELb0EEENS1_21CollectiveEpilogueFwdINS6_IJSA_NS7_ILi512EEESA_EEES9_SC_SE_Li256ELb1ELb1ELb1ELb0EEENS1_36VarlenDynamicPersistentTileSchedulerILi64ELi64ELi256ELi128ELb1ELb1ELb1ELb0ELb1ELb1EEEEEEEEEvNT_6ParamsE,"a",@progbits
	.sectionflags	@""
	.align	4
.nv.constant0._ZN7cutlass13device_kernelIN5flash11enable_sm90INS1_16FlashAttnFwdSm90INS1_25CollectiveMainloopFwdSm90ILi2EN4cute5tupleIJNS5_1CILi1EEES8_S8_EEENS6_IJNS7_ILi64EEESA_SA_EEELi512ENS_6half_tEfNS_4arch4Sm90ELb0ELb0ELb1ELb1ELb0ELb0ELb1ELb0ELb0ELb1ELb1ELb0EEENS1_21CollectiveEpilogueFwdINS6_IJSA_NS7_ILi512EEESA_EEES9_SC_SE_Li256ELb1ELb1ELb1ELb0EEENS1_36VarlenDynamicPersistentTileSchedulerILi64ELi64ELi256ELi128ELb1ELb1ELb1ELb0ELb1ELb1EEEEEEEEEvNT_6ParamsE:
	.zero		3584


//--------------------- .nv.constant0._ZN7cutlass13device_kernelIN5flash11enable_sm90INS1_16FlashAttnFwdSm90INS1_25CollectiveMainloopFwdSm90ILi2EN4cute5tupleIJNS5_1CILi1EEES8_S8_EEENS6_IJNS7_ILi64EEESA_SA_EEELi512ENS_6half_tEfNS_4arch4Sm90ELb0ELb0ELb1ELb1ELb0ELb1ELb1ELb0ELb0ELb1ELb1ELb0EEENS1_21CollectiveEpilogueFwdINS6_IJSA_NS7_ILi512EEESA_EEES9_SC_SE_Li256ELb1ELb1ELb1ELb0EEENS1_36VarlenDynamicPersistentTileSchedulerILi64ELi64ELi256ELi128ELb1ELb1ELb1ELb0ELb1ELb1EEEEEEEEEvNT_6ParamsE --------------------------
	.section	.nv.constant0._ZN7cutlass13device_kernelIN5flash11enable_sm90INS1_16FlashAttnFwdSm90INS1_25CollectiveMainloopFwdSm90ILi2EN4cute5tupleIJNS5_1CILi1EEES8_S8_EEENS6_IJNS7_ILi64EEESA_SA_EEELi512ENS_6half_tEfNS_4arch4Sm90ELb0ELb0ELb1ELb1ELb0ELb1ELb1ELb0ELb0ELb1ELb1ELb0EEENS1_21CollectiveEpilogueFwdINS6_IJSA_NS7_ILi512EEESA_EEES9_SC_SE_Li256ELb1ELb1ELb1ELb0EEENS1_36VarlenDynamicPersistentTileSchedulerILi64ELi64ELi256ELi128ELb1ELb1ELb1ELb0ELb1ELb1EEEEEEEEEvNT_6ParamsE,"a",@progbits
	.sectionflags	@""
	.align	4
.nv.constant0._ZN7cutlass13device_kernelIN5flash11enable_sm90INS1_16FlashAttnFwdSm90INS1_25CollectiveMainloopFwdSm90ILi2EN4cute5tupleIJNS5_1CILi1EEES8_S8_EEENS6_IJNS7_ILi64EEESA_SA_EEELi512ENS_6half_tEfNS_4arch4Sm90ELb0ELb0ELb1ELb1ELb0ELb1ELb1ELb0ELb0ELb1ELb1ELb0EEENS1_21CollectiveEpilogueFwdINS6_IJSA_NS7_ILi512EEESA_EEES9_SC_SE_Li256ELb1ELb1ELb1ELb0EEENS1_36VarlenDynamicPersistentTileSchedulerILi64ELi64ELi256ELi128ELb1ELb1ELb1ELb0ELb1ELb1EEEEEEEEEvNT_6ParamsE:
	.zero		3584


//--------------------- .nv.constant0._ZN7cutlass13device_kernelIN5flash11enable_sm90INS1_16FlashAttnFwdSm90INS1_25CollectiveMainloopFwdSm90ILi2EN4cute5tupleIJNS5_1CILi1EEES8_S8_EEENS6_IJNS7_ILi64EEESA_SA_EEELi512ENS_6half_tEfNS_4arch4Sm90ELb0ELb1ELb1ELb0ELb0ELb0ELb0ELb0ELb0ELb1ELb1ELb0EEENS1_21CollectiveEpilogueFwdINS6_IJSA_NS7_ILi512EEESA_EEES9_SC_SE_Li256ELb0ELb1ELb1ELb0EEENS1_19SingleTileSchedulerILb0ELb1ELb1ELi64EEEEEEEEEvNT_6ParamsE --------------------------
	.section	.nv.constant0._ZN7cutlass13device_kernelIN5flash11enable_sm90INS1_16FlashAttnFwdSm90INS1_25CollectiveMainloopFwdSm90ILi2EN4cute5tupleIJNS5_1CILi1EEES8_S8_EEENS6_IJNS7_ILi64EEESA_SA_EEELi512ENS_6half_tEfNS_4arch4Sm90ELb0ELb1ELb1ELb0ELb0ELb0ELb0ELb0ELb0ELb1ELb1ELb0EEENS1_21CollectiveEpilogueFwdINS6_IJSA_NS7_ILi512EEESA_EEES9_SC_SE_Li256ELb0ELb1ELb1ELb0EEENS1_19SingleTileSchedulerILb0ELb1ELb1ELi64EEEEEEEEEvNT_6ParamsE,"a",@progbits
	.sectionflags	@""
	.align	4
.nv.constant0._ZN7cutlass13device_kernelIN5flash11enable_sm90INS1_16FlashAttnFwdSm90INS1_25CollectiveMainloopFwdSm90ILi2EN4cute5tupleIJNS5_1CILi1EEES8_S8_EEENS6_IJNS7_ILi64EEESA_SA_EEELi512ENS_6half_tEfNS_4arch4Sm90ELb0ELb1ELb1ELb0ELb0ELb0ELb0ELb0ELb0ELb1ELb1ELb0EEENS1_21CollectiveEpilogueFwdINS6_IJSA_NS7_ILi512EEESA_EEES9_SC_SE_Li256ELb0ELb1ELb1ELb0EEENS1_19SingleTileSchedulerILb0ELb1ELb1ELi64EEEEEEEEEvNT_6ParamsE:
	.zero		3200


//--------------------- .nv.constant0._ZN7cutlass13device_kernelIN5flash11enable_sm90INS1_16FlashAttnFwdSm90INS1_25CollectiveMainloopFwdSm90ILi2EN4cute5tupleIJNS5_1CILi1EEES8_S8_EEENS6_IJNS7_ILi64EEESA_SA_EEELi512ENS_6half_tEfNS_4arch4Sm90ELb0ELb1ELb1ELb0ELb0ELb0ELb1ELb0ELb0ELb1ELb1ELb0EEENS1_21CollectiveEpilogueFwdINS6_IJSA_NS7_ILi512EEESA_EEES9_SC_SE_Li256ELb0ELb1ELb1ELb0EEENS1_19SingleTileSchedulerILb0ELb1ELb1ELi64EEEEEEEEEvNT_6ParamsE --------------------------
	.section	.nv.constant0._ZN7cutlass13device_kernelIN5flash11enable_sm90INS1_16FlashAttnFwdSm90INS1_25CollectiveMainloopFwdSm90ILi2EN4cute5tupleIJNS5_1CILi1EEES8_S8_EEENS6_IJNS7_ILi64EEESA_SA_EEELi512ENS_6half_tEfNS_4arch4Sm90ELb0ELb1ELb1ELb0ELb0ELb0ELb1ELb0ELb0ELb1ELb1ELb0EEENS1_21CollectiveEpilogueFwdINS6_IJSA_NS7_ILi512EEESA_EEES9_SC_SE_Li256ELb0ELb1ELb1ELb0EEENS1_19SingleTileSchedulerILb0ELb1ELb1ELi64EEEEEEEEEvNT_6ParamsE,"a",@progbits
	.sectionflags	@""
	.align	4
.nv.constant0._ZN7cutlass13device_kernelIN5flash11enable_sm90INS1_16FlashAttnFwdSm90INS1_25CollectiveMainloopFwdSm90ILi2EN4cute5tupleIJNS5_1CILi1EEES8_S8_EEENS6_IJNS7_ILi64EEESA_SA_EEELi512ENS_6half_tEfNS_4arch4Sm90ELb0ELb1ELb1ELb0ELb0ELb0ELb1ELb0ELb0ELb1ELb1ELb0EEENS1_21CollectiveEpilogueFwdINS6_IJSA_NS7_ILi512EEESA_EEES9_SC_SE_Li256ELb0ELb1ELb1ELb0EEENS1_19SingleTileSchedulerILb0ELb1ELb1ELi64EEEEEEEEEvNT_6ParamsE:
	.zero		3456


//--------------------- .nv.constant0._ZN7cutlass13device_kernelIN5flash11enable_sm90INS1_16FlashAttnFwdSm90INS1_25CollectiveMainloopFwdSm90ILi2EN4cute5tupleIJNS5_1CILi1EEES8_S8_EEENS6_IJNS7_ILi64EEESA_SA_EEELi512ENS_6half_tEfNS_4arch4Sm90ELb0ELb1ELb1ELb1ELb0ELb0ELb0ELb0ELb0ELb1ELb1ELb0EEENS1_21CollectiveEpilogueFwdINS6_IJSA_NS7_ILi512EEESA_EEES9_SC_SE_Li256ELb1ELb1ELb1ELb0EEENS1_36VarlenDynamicPersistentTileSchedulerILi64ELi64ELi256ELi128ELb1ELb1ELb1ELb1ELb0ELb1EEEEEEEEEvNT_6ParamsE --------------------------
	.section	.nv.constant0._ZN7cutlass13device_kernelIN5flash11enable_sm90INS1_16FlashAttnFwdSm90INS1_25CollectiveMainloopFwdSm90ILi2EN4cute5tupleIJNS5_1CILi1EEES8_S8_EEENS6_IJNS7_ILi64EEESA_SA_EEELi512ENS_6half_tEfNS_4arch4Sm90ELb0ELb1ELb1ELb1ELb0ELb0ELb0ELb0ELb0ELb1ELb1ELb0EEENS1_21CollectiveEpilogueFwdINS6_IJSA_NS7_ILi512EEESA_EEES9_SC_SE_Li256ELb1ELb1ELb1ELb0EEENS1_36VarlenDynamicPersistentTileSchedulerILi64ELi64ELi256ELi128ELb1ELb1ELb1ELb1ELb0ELb1EEEEEEEEEvNT_6ParamsE,"a",@progbits
	.sectionflags	@""
	.align	4
.nv.constant0._ZN7cutlass13device_kernelIN5flash11enable_sm90INS1_16FlashAttnFwdSm90INS1_25CollectiveMainloopFwdSm90ILi2EN4cute5tupleIJNS5_1CILi1EEES8_S8_EEENS6_IJNS7_ILi64EEESA_SA_EEELi512ENS_6half_tEfNS_4arch4Sm90ELb0ELb1ELb1ELb1ELb0ELb0ELb0ELb0ELb0ELb1ELb1ELb0EEENS1_21CollectiveEpilogueFwdINS6_IJSA_NS7_ILi512EEESA_EEES9_SC_SE_Li256ELb1ELb1ELb1ELb0EEENS1_36VarlenDynamicPersistentTileSchedulerILi64ELi64ELi256ELi128ELb1ELb1ELb1ELb1ELb0ELb1EEEEEEEEEvNT_6ParamsE:
	.zero		3328


//--------------------- .nv.constant0._ZN7cutlass13device_kernelIN5flash11enable_sm90INS1_16FlashAttnFwdSm90INS1_25CollectiveMainloopFwdSm90ILi2EN4cute5tupleIJNS5_1CILi1EEES8_S8_EEENS6_IJNS7_ILi64EEESA_SA_EEELi512ENS_6half_tEfNS_4arch4Sm90ELb0ELb1ELb1ELb1ELb0ELb1ELb0ELb0ELb0ELb1ELb1ELb0EEENS1_21CollectiveEpilogueFwdINS6_IJSA_NS7_ILi512EEESA_EEES9_SC_SE_Li256ELb1ELb1ELb1ELb0EEENS1_36VarlenDynamicPersistentTileSchedulerILi64ELi64ELi256ELi128ELb1ELb1ELb1ELb1ELb0ELb1EEEEEEEEEvNT_6ParamsE --------------------------
	.section	.nv.constant0._ZN7cutlass13device_kernelIN5flash11enable_sm90INS1_16FlashAttnFwdSm90INS1_25CollectiveMainloopFwdSm90ILi2EN4cute5tupleIJNS5_1CILi1EEES8_S8_EEENS6_IJNS7_ILi64EEESA_SA_EEELi512ENS_6half_tEfNS_4arch4Sm90ELb0ELb1ELb1ELb1ELb0ELb1ELb0ELb0ELb0ELb1ELb1ELb0EEENS1_21CollectiveEpilogueFwdINS6_IJSA_NS7_ILi512EEESA_EEES9_SC_SE_Li256ELb1ELb1ELb1ELb0EEENS1_36VarlenDynamicPersistentTileSchedulerILi64ELi64ELi256ELi128ELb1ELb1ELb1ELb1ELb0ELb1EEEEEEEEEvNT_6ParamsE,"a",@progbits
	.sectionflags	@""
	.align	4
.nv.constant0._ZN7cutlass13device_kernelIN5flash11enable_sm90INS1_16FlashAttnFwdSm90INS1_25CollectiveMainloopFwdSm90ILi2EN4cute5tupleIJNS5_1CILi1EEES8_S8_EEENS6_IJNS7_ILi64EEESA_SA_EEELi512ENS_6half_tEfNS_4arch4Sm90ELb0ELb1ELb1ELb1ELb0ELb1ELb0ELb0ELb0ELb1ELb1ELb0EEENS1_21CollectiveEpilogueFwdINS6_IJSA_NS7_ILi512EEESA_EEES9_SC_SE_Li256ELb1ELb1ELb1ELb0EEENS1_36VarlenDynamicPersistentTileSchedulerILi64ELi64ELi256ELi128ELb1ELb1ELb1ELb1ELb0ELb1EEEEEEEEEvNT_6ParamsE:
	.zero		3328


//--------------------- .nv.constant0._ZN7cutlass13device_kernelIN5flash11enable_sm90INS1_16FlashAttnFwdSm90INS1_25CollectiveMainloopFwdSm90ILi2EN4cute5tupleIJNS5_1CILi1EEES8_S8_EEENS6_IJNS7_ILi64EEESA_SA_EEELi512ENS_6half_tEfNS_4arch4Sm90ELb0ELb1ELb1ELb1ELb0ELb0ELb1ELb0ELb0ELb1ELb1ELb0EEENS1_21CollectiveEpilogueFwdINS6_IJSA_NS7_ILi512EEESA_EEES9_SC_SE_Li256ELb1ELb1ELb1ELb0EEENS1_36VarlenDynamicPersistentTileSchedulerILi64ELi64ELi256ELi128ELb1ELb1ELb1ELb1ELb0ELb1EEEEEEEEEvNT_6ParamsE --------------------------
	.section	.nv.constant0._ZN7cutlass13device_kernelIN5flash11enable_sm90INS1_16FlashAttnFwdSm90INS1_25CollectiveMainloopFwdSm90ILi2EN4cute5tupleIJNS5_1CILi1EEES8_S8_EEENS6_IJNS7_ILi64EEESA_SA_EEELi512ENS_6half_tEfNS_4arch4Sm90ELb0ELb1ELb1ELb1ELb0ELb0ELb1ELb0ELb0ELb1ELb1ELb0EEENS1_21CollectiveEpilogueFwdINS6_IJSA_NS7_ILi512EEESA_EEES9_SC_SE_Li256ELb1ELb1ELb1ELb0EEENS1_36VarlenDynamicPersistentTileSchedulerILi64ELi64ELi256ELi128ELb1ELb1ELb1ELb1ELb0ELb1EEEEEEEEEvNT_6ParamsE,"a",@progbits
	.sectionflags	@""
	.align	4
.nv.constant0._ZN7cutlass13device_kernelIN5flash11enable_sm90INS1_16FlashAttnFwdSm90INS1_25CollectiveMainloopFwdSm90ILi2EN4cute5tupleIJNS5_1CILi1EEES8_S8_EEENS6_IJNS7_ILi64EEESA_SA_EEELi512ENS_6half_tEfNS_4arch4Sm90ELb0ELb1ELb1ELb1ELb0ELb0ELb1ELb0ELb0ELb1ELb1ELb0EEENS1_21CollectiveEpilogueFwdINS6_IJSA_NS7_ILi512EEESA_EEES9_SC_SE_Li256ELb1ELb1ELb1ELb0EEENS1_36VarlenDynamicPersistentTileSchedulerILi64ELi64ELi256ELi128ELb1ELb1ELb1ELb1ELb0ELb1EEEEEEEEEvNT_6ParamsE:
	.zero		3584


//--------------------- .nv.constant0._ZN7cutlass13device_kernelIN5flash11enable_sm90INS1_16FlashAttnFwdSm90INS1_25CollectiveMainloopFwdSm90ILi2EN4cute5tupleIJNS5_1CILi1EEES8_S8_EEENS6_IJNS7_ILi64EEESA_SA_EEELi512ENS_6half_tEfNS_4arch4Sm90ELb0ELb1ELb1ELb1ELb0ELb1ELb1ELb0ELb0ELb1ELb1ELb0EEENS1_21CollectiveEpilogueFwdINS6_IJSA_NS7_ILi512EEESA_EEES9_SC_SE_Li256ELb1ELb1ELb1ELb0EEENS1_36VarlenDynamicPersistentTileSchedulerILi64ELi64ELi256ELi128ELb1ELb1ELb1ELb1ELb0ELb1EEEEEEEEEvNT_6ParamsE --------------------------
	.section	.nv.constant0._ZN7cutlass13device_kernelIN5flash11enable_sm90INS1_16FlashAttnFwdSm90INS1_25CollectiveMainloopFwdSm90ILi2EN4cute5tupleIJNS5_1CILi1EEES8_S8_EEENS6_IJNS7_ILi64EEESA_SA_EEELi512ENS_6half_tEfNS_4arch4Sm90ELb0ELb1ELb1ELb1ELb0ELb1ELb1ELb0ELb0ELb1ELb1ELb0EEENS1_21CollectiveEpilogueFwdINS6_IJSA_NS7_ILi512EEESA_EEES9_SC_SE_Li256ELb1ELb1ELb1ELb0EEENS1_36VarlenDynamicPersistentTileSchedulerILi64ELi64ELi256ELi128ELb1ELb1ELb1ELb1ELb0ELb1EEEEEEEEEvNT_6ParamsE,"a",@progbits
	.sectionflags	@""
	.align	4
.nv.constant0._ZN7cutlass13device_kernelIN5flash11enable_sm90INS1_16FlashAttnFwdSm90INS1_25CollectiveMainloopFwdSm90ILi2EN4cute5tupleIJNS5_1CILi1EEES8_S8_EEENS6_IJNS7_ILi64EEESA_SA_EEELi512ENS_6half_tEfNS_4arch4Sm90ELb0ELb1ELb1ELb1ELb0ELb1ELb1ELb0ELb0ELb1ELb1ELb0EEENS1_21CollectiveEpilogueFwdINS6_IJSA_NS7_ILi512EEESA_EEES9_SC_SE_Li256ELb1ELb1ELb1ELb0EEENS1_36VarlenDynamicPersistentTileSchedulerILi64ELi64ELi256ELi128ELb1ELb1ELb1ELb1ELb0ELb1EEEEEEEEEvNT_6ParamsE:
	.zero		3584


//--------------------- .nv.constant0._ZN7cutlass13device_kernelIN5flash11enable_sm90INS1_16FlashAttnFwdSm90INS1_25CollectiveMainloopFwdSm90ILi2EN4cute5tupleIJNS5_1CILi1EEES8_S8_EEENS6_IJNS7_ILi64EEESA_SA_EEELi512ENS_6half_tEfNS_4arch4Sm90ELb1ELb0ELb1ELb0ELb0ELb0ELb0ELb0ELb0ELb1ELb1ELb0EEENS1_21CollectiveEpilogueFwdINS6_IJSA_NS7_ILi512EEESA_EEES9_SC_SE_Li256ELb0ELb1ELb1ELb0EEENS1_19SingleTileSchedulerILb0ELb1ELb1ELi64EEEEEEEEEvNT_6ParamsE --------------------------
	.section	.nv.constant0._ZN7cutlass13device_kernelIN5flash11enable_sm90INS1_16FlashAttnFwdSm90INS1_25CollectiveMainloopFwdSm90ILi2EN4cute5tupleIJNS5_1CILi1EEES8_S8_EEENS6_IJNS7_ILi64EEESA_SA_EEELi512ENS_6half_tEfNS_4arch4Sm90ELb1ELb0ELb1ELb0ELb0ELb0ELb0ELb0ELb0ELb1ELb1ELb0EEENS1_21CollectiveEpilogueFwdINS6_IJSA_NS7_ILi512EEESA_EEES9_SC_SE_Li256ELb0ELb1ELb1ELb0EEENS1_19SingleTileSchedulerILb0ELb1ELb1ELi64EEEEEEEEEvNT_6ParamsE,"a",@progbits
	.sectionflags	@""
	.align	4
.nv.constant0._ZN7cutlass13device_kernelIN5flash11enable_sm90INS1_16FlashAttnFwdSm90INS1_25CollectiveMainloopFwdSm90ILi2EN4cute5tupleIJNS5_1CILi1EEES8_S8_EEENS6_IJNS7_ILi64EEESA_SA_EEELi512ENS_6half_tEfNS_4arch4Sm90ELb1ELb0ELb1ELb0ELb0ELb0ELb0ELb0ELb0ELb1ELb1ELb0EEENS1_21CollectiveEpilogueFwdINS6_IJSA_NS7_ILi512EEESA_EEES9_SC_SE_Li256ELb0ELb1ELb1ELb0EEENS1_19SingleTileSchedulerILb0ELb1ELb1ELi64EEEEEEEEEvNT_6ParamsE:
	.zero		3200


//--------------------- .nv.constant0._ZN7cutlass13device_kernelIN5flash11enable_sm90INS1_16FlashAttnFwdSm90INS1_25CollectiveMainloopFwdSm90ILi2EN4cute5tupleIJNS5_1CILi1EEES8_S8_EEENS6_IJNS7_ILi64EEESA_SA_EEELi512ENS_6half_tEfNS_4arch4Sm90ELb1ELb0ELb1ELb0ELb0ELb0ELb1ELb0ELb0ELb1ELb1ELb0EEENS1_21CollectiveEpilogueFwdINS6_IJSA_NS7_ILi512EEESA_EEES9_SC_SE_Li256ELb0ELb1ELb1ELb0EEENS1_19SingleTileSchedulerILb0ELb1ELb1ELi64EEEEEEEEEvNT_6ParamsE --------------------------
	.section	.nv.constant0._ZN7cutlass13device_kernelIN5flash11enable_sm90INS1_16FlashAttnFwdSm90INS1_25CollectiveMainloopFwdSm90ILi2EN4cute5tupleIJNS5_1CILi1EEES8_S8_EEENS6_IJNS7_ILi64EEESA_SA_EEELi512ENS_6half_tEfNS_4arch4Sm90ELb1ELb0ELb1ELb0ELb0ELb0ELb1ELb0ELb0ELb1ELb1ELb0EEENS1_21CollectiveEpilogueFwdINS6_IJSA_NS7_ILi512EEESA_EEES9_SC_SE_Li256ELb0ELb1ELb1ELb0EEENS1_19SingleTileSchedulerILb0ELb1ELb1ELi64EEEEEEEEEvNT_6ParamsE,"a",@progbits
	.sectionflags	@""
	.align	4
.nv.constant0._ZN7cutlass13device_kernelIN5flash11enable_sm90INS1_16FlashAttnFwdSm90INS1_25CollectiveMainloopFwdSm90ILi2EN4cute5tupleIJNS5_1CILi1EEES8_S8_EEENS6_IJNS7_ILi64EEESA_SA_EEELi512ENS_6half_tEfNS_4arch4Sm90ELb1ELb0ELb1ELb0ELb0ELb0ELb1ELb0ELb0ELb1ELb1ELb0EEENS1_21CollectiveEpilogueFwdINS6_IJSA_NS7_ILi512EEESA_EEES9_SC_SE_Li256ELb0ELb1ELb1ELb0EEENS1_19SingleTileSchedulerILb0ELb1ELb1ELi64EEEEEEEEEvNT_6ParamsE:
	.zero		3456


//--------------------- .nv.constant0._ZN7cutlass13device_kernelIN5flash11enable_sm90INS1_16FlashAttnFwdSm90INS1_25CollectiveMainloopFwdSm90ILi2EN4cute5tupleIJNS5_1CILi1EEES8_S8_EEENS6_IJNS7_ILi64EEESA_SA_EEELi512ENS_6half_tEfNS_4arch4Sm90ELb1ELb0ELb1ELb1ELb0ELb0ELb0ELb0ELb0ELb1ELb1ELb0EEENS1_21CollectiveEpilogueFwdINS6_IJSA_NS7_ILi512EEESA_EEES9_SC_SE_Li256ELb1ELb1ELb1ELb0EEENS1_36VarlenDynamicPersistentTileSchedulerILi64ELi64ELi256ELi128ELb1ELb1ELb1ELb1ELb1ELb1EEEEEEEEEvNT_6ParamsE --------------------------
	.section	.nv.constant0._ZN7cutlass13device_kernelIN5flash11enable_sm90INS1_16FlashAttnFwdSm90INS1_25CollectiveMainloopFwdSm90ILi2EN4cute5tupleIJNS5_1CILi1EEES8_S8_EEENS6_IJNS7_ILi64EEESA_SA_EEELi512ENS_6half_tEfNS_4arch4Sm90ELb1ELb0ELb1ELb1ELb0ELb0ELb0ELb0ELb0ELb1ELb1ELb0EEENS1_21CollectiveEpilogueFwdINS6_IJSA_NS7_ILi512EEESA_EEES9_SC_SE_Li256ELb1ELb1ELb1ELb0EEENS1_36VarlenDynamicPersistentTileSchedulerILi64ELi64ELi256ELi128ELb1ELb1ELb1ELb1ELb1ELb1EEEEEEEEEvNT_6ParamsE,"a",@progbits
	.sectionflags	@""
	.align	4
.nv.constant0._ZN7cutlass13device_kernelIN5flash11enable_sm90INS1_16FlashAttnFwdSm90INS1_25CollectiveMainloopFwdSm90ILi2EN4cute5tupleIJNS5_1CILi1EEES8_S8_EEENS6_IJNS7_ILi64EEESA_SA_EEELi512ENS_6half_tEfNS_4arch4Sm90ELb1ELb0ELb1ELb1ELb0ELb0ELb0ELb0ELb0ELb1ELb1ELb0EEENS1_21CollectiveEpilogueFwdINS6_IJSA_NS7_ILi512EEESA_EEES9_SC_SE_Li256ELb1ELb1ELb1ELb0EEENS1_36VarlenDynamicPersistentTileSchedulerILi64ELi64ELi256ELi128ELb1ELb1ELb1ELb1ELb1ELb1EEEEEEEEEvNT_6ParamsE:
	.zero		3328


//--------------------- .nv.constant0._ZN7cutlass13device_kernelIN5flash11enable_sm90INS1_16FlashAttnFwdSm90INS1_25CollectiveMainloopFwdSm90ILi2EN4cute5tupleIJNS5_1CILi1EEES8_S8_EEENS6_IJNS7_ILi64EEESA_SA_EEELi512ENS_6half_tEfNS_4arch4Sm90ELb1ELb0ELb1ELb1ELb0ELb1ELb0ELb0ELb0ELb1ELb1ELb0EEENS1_21CollectiveEpilogueFwdINS6_IJSA_NS7_ILi512EEESA_EEES9_SC_SE_Li256ELb1ELb1ELb1ELb0EEENS1_36VarlenDynamicPersistentTileSchedulerILi64ELi64ELi256ELi128ELb1ELb1ELb1ELb1ELb1ELb1EEEEEEEEEvNT_6ParamsE --------------------------
	.section	.nv.constant0._ZN7cutlass13device_kernelIN5flash11enable_sm90INS1_16FlashAttnFwdSm90INS1_25CollectiveMainloopFwdSm90ILi2EN4cute5tupleIJNS5_1CILi1EEES8_S8_EEENS6_IJNS7_ILi64EEESA_SA_EEELi512ENS_6half_tEfNS_4arch4Sm90ELb1ELb0ELb1ELb1ELb0ELb1ELb0ELb0ELb0ELb1ELb1ELb0EEENS1_21CollectiveEpilogueFwdINS6_IJSA_NS7_ILi512EEESA_EEES9_SC_SE_Li256ELb1ELb1ELb1ELb0EEENS1_36VarlenDynamicPersistentTileSchedulerILi64ELi64ELi256ELi128ELb1ELb1ELb1ELb1ELb1ELb1EEEEEEEEEvNT_6ParamsE,"a",@progbits
	.sectionflags	@""
	.align	4
.nv.constant0._ZN7cutlass13device_kernelIN5flash11enable_sm90INS1_16FlashAttnFwdSm90INS1_25CollectiveMainloopFwdSm90ILi2EN4cute5tupleIJNS5_1CILi1EEES8_S8_EEENS6_IJNS7_ILi64EEESA_SA_EEELi512ENS_6half_tEfNS_4arch4Sm90ELb1ELb0ELb1ELb1ELb0ELb1ELb0ELb0ELb0ELb1ELb1ELb0EEENS1_21CollectiveEpilogueFwdINS6_IJSA_NS7_ILi512EEESA_EEES9_SC_SE_Li256ELb1ELb1ELb1ELb0EEENS1_36VarlenDynamicPersistentTileSchedulerILi64ELi64ELi256ELi128ELb1ELb1ELb1ELb1ELb1ELb1EEEEEEEEEvNT_6ParamsE:
	.zero		3328


//--------------------- .nv.constant0._ZN7cutlass13device_kernelIN5flash11enable_sm90INS1_16FlashAttnFwdSm90INS1_25CollectiveMainloopFwdSm90ILi2EN4cute5tupleIJNS5_1CILi1EEES8_S8_EEENS6_IJNS7_ILi64EEESA_SA_EEELi512ENS_6half_tEfNS_4arch4Sm90ELb1ELb0ELb1ELb1ELb0ELb0ELb1ELb0ELb0ELb1ELb1ELb0EEENS1_21CollectiveEpilogueFwdINS6_IJSA_NS7_ILi512EEESA_EEES9_SC_SE_Li256ELb1ELb1ELb1ELb0EEENS1_36VarlenDynamicPersistentTileSchedulerILi64ELi64ELi256ELi128ELb1ELb1ELb1ELb1ELb1ELb1EEEEEEEEEvNT_6ParamsE --------------------------
	.section	.nv.constant0._ZN7cutlass13device_kernelIN5flash11enable_sm90INS1_16FlashAttnFwdSm90INS1_25CollectiveMainloopFwdSm90ILi2EN4cute5tupleIJNS5_1CILi1EEES8_S8_EEENS6_IJNS7_ILi64EEESA_SA_EEELi512ENS_6half_tEfNS_4arch4Sm90ELb1ELb0ELb1ELb1ELb0ELb0ELb1ELb0ELb0ELb1ELb1ELb0EEENS1_21CollectiveEpilogueFwdINS6_IJSA_NS7_ILi512EEESA_EEES9_SC_SE_Li256ELb1ELb1ELb1ELb0EEENS1_36VarlenDynamicPersistentTileSchedulerILi64ELi64ELi256ELi128ELb1ELb1ELb1ELb1ELb1ELb1EEEEEEEEEvNT_6ParamsE,"a",@progbits
	.sectionflags	@""
	.align	4
.nv.constant0._ZN7cutlass13device_kernelIN5flash11enable_sm90INS1_16FlashAttnFwdSm90INS1_25CollectiveMainloopFwdSm90ILi2EN4cute5tupleIJNS5_1CILi1EEES8_S8_EEENS6_IJNS7_ILi64EEESA_SA_EEELi512ENS_6half_tEfNS_4arch4Sm90ELb1ELb0ELb1ELb1ELb0ELb0ELb1ELb0ELb0ELb1ELb1ELb0EEENS1_21CollectiveEpilogueFwdINS6_IJSA_NS7_ILi512EEESA_EEES9_SC_SE_Li256ELb1ELb1ELb1ELb0EEENS1_36VarlenDynamicPersistentTileSchedulerILi64ELi64ELi256ELi128ELb1ELb1ELb1ELb1ELb1ELb1EEEEEEEEEvNT_6ParamsE:
	.zero		3584


//--------------------- .nv.constant0._ZN7cutlass13device_kernelIN5flash11enable_sm90INS1_16FlashAttnFwdSm90INS1_25CollectiveMainloopFwdSm90ILi2EN4cute5tupleIJNS5_1CILi1EEES8_S8_EEENS6_IJNS7_ILi64EEESA_SA_EEELi512ENS_6half_tEfNS_4arch4Sm90ELb1ELb0ELb1ELb1ELb0ELb1ELb1ELb0ELb0ELb1ELb1ELb0EEENS1_21CollectiveEpilogueFwdINS6_IJSA_NS7_ILi512EEESA_EEES9_SC_SE_Li256ELb1ELb1ELb1ELb0EEENS1_36VarlenDynamicPersistentTileSchedulerILi64ELi64ELi256ELi128ELb1ELb1ELb1ELb1ELb1ELb1EEEEEEEEEvNT_6ParamsE --------------------------
	.section	.nv.constant0._ZN7cutlass13device_kernelIN5flash11enable_sm90INS1_16FlashAttnFwdSm90INS1_25CollectiveMainloopFwdSm90ILi2EN4cute5tupleIJNS5_1CILi1EEES8_S8_EEENS6_IJNS7_ILi64EEESA_SA_EEELi512ENS_6half_tEfNS_4arch4Sm90ELb1ELb0ELb1ELb1ELb0ELb1ELb1ELb0ELb0ELb1ELb1ELb0EEENS1_21CollectiveEpilogueFwdINS6_IJSA_NS7_ILi512EEESA_EEES9_SC_SE_Li256ELb1ELb1ELb1ELb0EEENS1_36VarlenDynamicPersistentTileSchedulerILi64ELi64ELi256ELi128ELb1ELb1ELb1ELb1ELb1ELb1EEEEEEEEEvNT_6ParamsE,"a",@progbits
	.sectionflags	@""
	.align	4
.nv.constant0._ZN7cutlass13device_kernelIN5flash11enable_sm90INS1_16FlashAttnFwdSm90INS1_25CollectiveMainloopFwdSm90ILi2EN4cute5tupleIJNS5_1CILi1EEES8_S8_EEENS6_IJNS7_ILi64EEESA_SA_EEELi512ENS_6half_tEfNS_4arch4Sm90ELb1ELb0ELb1ELb1ELb0ELb1ELb1ELb0ELb0ELb1ELb1ELb0EEENS1_21CollectiveEpilogueFwdINS6_IJSA_NS7_ILi512EEESA_EEES9_SC_SE_Li256ELb1ELb1ELb1ELb0EEENS1_36VarlenDynamicPersistentTileSchedulerILi64ELi64ELi256ELi128ELb1ELb1ELb1ELb1ELb1ELb1EEEEEEEEEvNT_6ParamsE:
	.zero		3584


//--------------------- .nv.constant0._ZN7cutlass13device_kernelIN5flash11enable_sm90INS1_16FlashAttnFwdSm90INS1_25CollectiveMainloopFwdSm90ILi2EN4cute5tupleIJNS5_1CILi1EEES8_S8_EEENS6_IJNS7_ILi128EEENS7_ILi96EEENS7_ILi64EEEEEELi256ENS_6half_tEfNS_4arch4Sm90ELb0ELb0ELb1ELb0ELb0ELb0ELb0ELb1ELb0ELb1ELb1ELb0EEENS1_21CollectiveEpilogueFwdINS6_IJSA_NS7_ILi256EEESB_EEES9_SE_SG_Li256ELb0ELb1ELb1ELb0EEENS1_19SingleTileSchedulerILb0ELb1ELb1ELi128EEEEEEEEEvNT_6ParamsE --------------------------
	.section	.nv.constant0._ZN7cutlass13device_kernelIN5flash11enable_sm90INS1_16FlashAttnFwdSm90INS1_25CollectiveMainloopFwdSm90ILi2EN4cute5tupleIJNS5_1CILi1EEES8_S8_EEENS6_IJNS7_ILi128EEENS7_ILi96EEENS7_ILi64EEEEEELi256ENS_6half_tEfNS_4arch4Sm90ELb0ELb0ELb1ELb0ELb0ELb0ELb0ELb1ELb0ELb1ELb1ELb0EEENS1_21CollectiveEpilogueFwdINS6_IJSA_NS7_ILi256EEESB_EEES9_SE_SG_Li256ELb0ELb1ELb1ELb0EEENS1_19SingleTileSchedulerILb0ELb1ELb1ELi128EEEEEEEEEvNT_6ParamsE,"a",@progbits
	.sectionflags	@""
	.align	4
.nv.constant0._ZN7cutlass13device_kernelIN5flash11enable_sm90INS1_16FlashAttnFwdSm90INS1_25CollectiveMainloopFwdSm90ILi2EN4cute5tupleIJNS5_1CILi1EEES8_S8_EEENS6_IJNS7_ILi128EEENS7_ILi96EEENS7_ILi64EEEEEELi256ENS_6half_tEfNS_4arch4Sm90ELb0ELb0ELb1ELb0ELb0ELb0ELb0ELb1ELb0ELb1ELb1ELb0EEENS1_21CollectiveEpilogueFwdINS6_IJSA_NS7_ILi256EEESB_EEES9_SE_SG_Li256ELb0ELb1ELb1ELb0EEENS1_19SingleTileSchedulerILb0ELb1ELb1ELi128EEEEEEEEEvNT_6ParamsE:
	.zero		3200


//--------------------- .nv.constant0._ZN7cutlass13device_kernelIN5flash11enable_sm90INS1_16FlashAttnFwdSm90INS1_25CollectiveMainloopFwdSm90ILi2EN4cute5tupleIJNS5_1CILi1EEES8_S8_EEENS6_IJNS7_ILi128EEENS7_ILi96EEENS7_ILi64EEEEEELi256ENS_6half_tEfNS_4arch4Sm90ELb0ELb0ELb1ELb0ELb0ELb0ELb1ELb1ELb0ELb1ELb1ELb0EEENS1_21CollectiveEpilogueFwdINS6_IJSA_NS7_ILi256EEESB_EEES9_SE_SG_Li256ELb0ELb1ELb1ELb0EEENS1_19SingleTileSchedulerILb0ELb1ELb1ELi128EEEEEEEEEvNT_6ParamsE --------------------------
	.section	.nv.constant0._ZN7cutlass13device_kernelIN5flash11enable_sm90INS1_16FlashAttnFwdSm90INS1_25CollectiveMainloopFwdSm90ILi2EN4cute5tupleIJNS5_1CILi1EEES8_S8_EEENS6_IJNS7_ILi128EEENS7_ILi96EEENS7_ILi64EEEEEELi256ENS_6half_tEfNS_4arch4Sm90ELb0ELb0ELb1ELb0ELb0ELb0ELb1ELb1ELb0ELb1ELb1ELb0EEENS1_21CollectiveEpilogueFwdINS6_IJSA_NS7_ILi256EEESB_EEES9_SE_SG_Li256ELb0ELb1ELb1ELb0EEENS1_19SingleTileSchedulerILb0ELb1ELb1ELi128EEEEEEEEEvNT_6ParamsE,"a",@progbits
	.sectionflags	@""
	.align	4
.nv.constant0._ZN7cutlass13device_kernelIN5flash11enable_sm90INS1_16FlashAttnFwdSm90INS1_25CollectiveMainloopFwdSm90ILi2EN4cute5tupleIJNS5_1CILi1EEES8_S8_EEENS6_IJNS7_ILi128EEENS7_ILi96EEENS7_ILi64EEEEEELi256ENS_6half_tEfNS_4arch4Sm90ELb0ELb0ELb1ELb0ELb0ELb0ELb1ELb1ELb0ELb1ELb1ELb0EEENS1_21CollectiveEpilogueFwdINS6_IJSA_NS7_ILi256EEESB_EEES9_SE_SG_Li256ELb0ELb1ELb1ELb0EEENS1_19SingleTileSchedulerILb0ELb1ELb1ELi128EEEEEEEEEvNT_6ParamsE:
	.zero		3456


//--------------------- .nv.constant0._ZN7cutlass13device_kernelIN5flash11enable_sm90INS1_16FlashAttnFwdSm90INS1_25CollectiveMainloopFwdSm90ILi2EN4cute5tupleIJNS5_1CILi1EEES8_S8_EEENS6_IJNS7_ILi128EEENS7_ILi96EEENS7_ILi64EEEEEELi256ENS_6half_tEfNS_4arch4Sm90ELb0ELb0ELb1ELb1ELb0ELb0ELb0ELb1ELb0ELb1ELb1ELb0EEENS1_21CollectiveEpilogueFwdINS6_IJSA_NS7_ILi256EEESB_EEES9_SE_SG_Li256ELb1ELb1ELb1ELb0EEENS1_36VarlenDynamicPersistentTileSchedulerILi128ELi96ELi256ELi128ELb1ELb1ELb1ELb0ELb1ELb1EEEEEEEEEvNT_6ParamsE --------------------------
	.section	.nv.constant0._ZN7cutlass13device_kernelIN5flash11enable_sm90INS1_16FlashAttnFwdSm90INS1_25CollectiveMainloopFwdSm90ILi2EN4cute5tupleIJNS5_1CILi1EEES8_S8_EEENS6_IJNS7_ILi128EEENS7_ILi96EEENS7_ILi64EEEEEELi256ENS_6half_tEfNS_4arch4Sm90ELb0ELb0ELb1ELb1ELb0ELb0ELb0ELb1ELb0ELb1ELb1ELb0EEENS1_21CollectiveEpilogueFwdINS6_IJSA_NS7_ILi256EEESB_EEES9_SE_SG_Li256ELb1ELb1ELb1ELb0EEENS1_36VarlenDynamicPersistentTileSchedulerILi128ELi96ELi256ELi128ELb1ELb1ELb1ELb0ELb1ELb1EEEEEEEEEvNT_6ParamsE,"a",@progbits
	.sectionflags	@""
	.align	4
.nv.constant0._ZN7cutlass13device_kernelIN5flash11enable_sm90INS1_16FlashAttnFwdSm90INS1_25CollectiveMainloopFwdSm90ILi2EN4cute5tupleIJNS5_1CILi1EEES8_S8_EEENS6_IJNS7_ILi128EEENS7_ILi96EEENS7_ILi64EEEEEELi256ENS_6half_tEfNS_4arch4Sm90ELb0ELb0ELb1ELb1ELb0ELb0ELb0ELb1ELb0ELb1ELb1ELb0EEENS1_21CollectiveEpilogueFwdINS6_IJSA_NS7_ILi256EEESB_EEES9_SE_SG_Li256ELb1ELb1ELb1ELb0EEENS1_36VarlenDynamicPersistentTileSchedulerILi128ELi96ELi256ELi128ELb1ELb1ELb1ELb0ELb1ELb1EEEEEEEEEvNT_6ParamsE:
	.zero		3328


//--------------------- .nv.constant0._ZN7cutlass13device_kernelIN5flash11enable_sm90INS1_16FlashAttnFwdSm90INS1_25CollectiveMainloopFwdSm90ILi2EN4cute5tupleIJNS5_1CILi1EEES8_S8_EEENS6_IJNS7_ILi128EEENS7_ILi96EEENS7_ILi64EEEEEELi256ENS_6half_tEfNS_4arch4Sm90ELb0ELb0ELb1ELb1ELb0ELb1ELb0ELb1ELb0ELb1ELb1ELb0EEENS1_21CollectiveEpilogueFwdINS6_IJSA_NS7_ILi256EEESB_EEES9_SE_SG_Li256ELb1ELb1ELb1ELb0EEENS1_36VarlenDynamicPersistentTileSchedulerILi128ELi96ELi256ELi128ELb1ELb1ELb1ELb0ELb1ELb1EEEEEEEEEvNT_6ParamsE --------------------------
	.section	.nv.constant0._ZN7cutlass13device_kernelIN5flash11enable_sm90INS1_16FlashAttnFwdSm90INS1_25CollectiveMainloopFwdSm90ILi2EN4cute5tupleIJNS5_1CILi1EEES8_S8_EEENS6_IJNS7_ILi128EEENS7_ILi96EEENS7_ILi64EEEEEELi256ENS_6half_tEfNS_4arch4Sm90ELb0ELb0ELb1ELb1ELb0ELb1ELb0ELb1ELb0ELb1ELb1ELb0EEENS1_21CollectiveEpilogueFwdINS6_IJSA_NS7_ILi256EEESB_EEES9_SE_SG_Li256ELb1ELb1ELb1ELb0EEENS1_36VarlenDynamicPersistentTileSchedulerILi128ELi96ELi256ELi128ELb1ELb1ELb1ELb0ELb1ELb1EEEEEEEEEvNT_6ParamsE,"a",@progbits
	.sectionflags	@""
	.align	4
.nv.constant0._ZN7cutlass13device_kernelIN5flash11enable_sm90INS1_16FlashAttnFwdSm90INS1_25CollectiveMainloopFwdSm90ILi2EN4cute5tupleIJNS5_1CILi1EEES8_S8_EEENS6_IJNS7_ILi128EEENS7_ILi96EEENS7_ILi64EEEEEELi256ENS_6half_tEfNS_4arch4Sm90ELb0ELb0ELb1ELb1ELb0ELb1ELb0ELb1ELb0ELb1ELb1ELb0EEENS1_21CollectiveEpilogueFwdINS6_IJSA_NS7_ILi256EEESB_EEES9_SE_SG_Li256ELb1ELb1ELb1ELb0EEENS1_36VarlenDynamicPersistentTileSchedulerILi128ELi96ELi256ELi128ELb1ELb1ELb1ELb0ELb1ELb1EEEEEEEEEvNT_6ParamsE:
	.zero		3328


//--------------------- .nv.constant0._ZN7cutlass13device_kernelIN5flash11enable_sm90INS1_16FlashAttnFwdSm90INS1_25CollectiveMainloopFwdSm90ILi2EN4cute5tupleIJNS5_1CILi1EEES8_S8_EEENS6_IJNS7_ILi128EEENS7_ILi96EEENS7_ILi64EEEEEELi256ENS_6half_tEfNS_4arch4Sm90ELb0ELb0ELb1ELb1ELb0ELb0ELb1ELb1ELb0ELb1ELb1ELb0EEENS1_21CollectiveEpilogueFwdINS6_IJSA_NS7_ILi256EEESB_EEES9_SE_SG_Li256ELb1ELb1ELb1ELb0EEENS1_36VarlenDynamicPersistentTileSchedulerILi128ELi96ELi256ELi128ELb1ELb1ELb1ELb0ELb1ELb1EEEEEEEEEvNT_6ParamsE --------------------------
	.section	.nv.constant0._ZN7cutlass13device_kernelIN5flash11enable_sm90INS1_16FlashAttnFwdSm90INS1_25CollectiveMainloopFwdSm90ILi2EN4cute5tupleIJNS5_1CILi1EEES8_S8_EEENS6_IJNS7_ILi128EEENS7_ILi96EEENS7_ILi64EEEEEELi256ENS_6half_tEfNS_4arch4Sm90ELb0ELb0ELb1ELb1ELb0ELb0ELb1ELb1ELb0ELb1ELb1ELb0EEENS1_21CollectiveEpilogueFwdINS6_IJSA_NS7_ILi256EEESB_EEES9_SE_SG_Li256ELb1ELb1ELb1ELb0EEENS1_36VarlenDynamicPersistentTileSchedulerILi128ELi96ELi256ELi128ELb1ELb1ELb1ELb0ELb1ELb1EEEEEEEEEvNT_6ParamsE,"a",@progbits
	.sectionflags	@""
	.align	4
.nv.constant0._ZN7cutlass13device_kernelIN5flash11enable_sm90INS1_16FlashAttnFwdSm90INS1_25CollectiveMainloopFwdSm90ILi2EN4cute5tupleIJNS5_1CILi1EEES8_S8_EEENS6_IJNS7_ILi128EEENS7_ILi96EEENS7_ILi64EEEEEELi256ENS_6half_tEfNS_4arch4Sm90ELb0ELb0ELb1ELb1ELb0ELb0ELb1ELb1ELb0ELb1ELb1ELb0EEENS1_21CollectiveEpilogueFwdINS6_IJSA_NS7_ILi256EEESB_EEES9_SE_SG_Li256ELb1ELb1ELb1ELb0EEENS1_36VarlenDynamicPersistentTileSchedulerILi128ELi96ELi256ELi128ELb1ELb1ELb1ELb0ELb1ELb1EEEEEEEEEvNT_6ParamsE:
	.zero		3584


//--------------------- .nv.constant0._ZN7cutlass13device_kernelIN5flash11enable_sm90INS1_16FlashAttnFwdSm90INS1_25CollectiveMainloopFwdSm90ILi2EN4cute5tupleIJNS5_1CILi1EEES8_S8_EEENS6_IJNS7_ILi128EEENS7_ILi96EEENS7_ILi64EEEEEELi256ENS_6half_tEfNS_4arch4Sm90ELb0ELb0ELb1ELb1ELb0ELb1ELb1ELb1ELb0ELb1ELb1ELb0EEENS1_21CollectiveEpilogueFwdINS6_IJSA_NS7_ILi256EEESB_EEES9_SE_SG_Li256ELb1ELb1ELb1ELb0EEENS1_36VarlenDynamicPersistentTileSchedulerILi128ELi96ELi256ELi128ELb1ELb1ELb1ELb0ELb1ELb1EEEEEEEEEvNT_6ParamsE --------------------------
	.section	.nv.constant0._ZN7cutlass13device_kernelIN5flash11enable_sm90INS1_16FlashAttnFwdSm90INS1_25CollectiveMainloopFwdSm90ILi2EN4cute5tupleIJNS5_1CILi1EEES8_S8_EEENS6_IJNS7_ILi128EEENS7_ILi96EEENS7_ILi64EEEEEELi256ENS_6half_tEfNS_4arch4Sm90ELb0ELb0ELb1ELb1ELb0ELb1ELb1ELb1ELb0ELb1ELb1ELb0EEENS1_21CollectiveEpilogueFwdINS6_IJSA_NS7_ILi256EEESB_EEES9_SE_SG_Li256ELb1ELb1ELb1ELb0EEENS1_36VarlenDynamicPersistentTileSchedulerILi128ELi96ELi256ELi128ELb1ELb1ELb1ELb0ELb1ELb1EEEEEEEEEvNT_6ParamsE,"a",@progbits
	.sectionflags	@""
	.align	4
.nv.constant0._ZN7cutlass13device_kernelIN5flash11enable_sm90INS1_16FlashAttnFwdSm90INS1_25CollectiveMainloopFwdSm90ILi2EN4cute5tupleIJNS5_1CILi1EEES8_S8_EEENS6_IJNS7_ILi128EEENS7_ILi96EEENS7_ILi64EEEEEELi256ENS_6half_tEfNS_4arch4Sm90ELb0ELb0ELb1ELb1ELb0ELb1ELb1ELb1ELb0ELb1ELb1ELb0EEENS1_21CollectiveEpilogueFwdINS6_IJSA_NS7_ILi256EEESB_EEES9_SE_SG_Li256ELb1ELb1ELb1ELb0EEENS1_36VarlenDynamicPersistentTileSchedulerILi128ELi96ELi256ELi128ELb1ELb1ELb1ELb0ELb1ELb1EEEEEEEEEvNT_6ParamsE:
	.zero		3584


//--------------------- .nv.constant0._ZN7cutlass13device_kernelIN5flash11enable_sm90INS1_16FlashAttnFwdSm90INS1_25CollectiveMainloopFwdSm90ILi2EN4cute5tupleIJNS5_1CILi1EEES8_S8_EEENS6_IJNS7_ILi128EEENS7_ILi96EEENS7_ILi64EEEEEELi256ENS_6half_tEfNS_4arch4Sm90ELb0ELb1ELb1ELb0ELb0ELb0ELb0ELb1ELb0ELb1ELb1ELb0EEENS1_21CollectiveEpilogueFwdINS6_IJSA_NS7_ILi256EEESB_EEES9_SE_SG_Li256ELb0ELb1ELb1ELb0EEENS1_19SingleTileSchedulerILb0ELb1ELb1ELi128EEEEEEEEEvNT_6ParamsE --------------------------
	.section	.nv.constant0._ZN7cutlass13device_kernelIN5flash11enable_sm90INS1_16FlashAttnFwdSm90INS1_25CollectiveMainloopFwdSm90ILi2EN4cute5tupleIJNS5_1CILi1EEES8_S8_EEENS6_IJNS7_ILi128EEENS7_ILi96EEENS7_ILi64EEEEEELi256ENS_6half_tEfNS_4arch4Sm90ELb0ELb1ELb1ELb0ELb0ELb0ELb0ELb1ELb0ELb1ELb1ELb0EEENS1_21CollectiveEpilogueFwdINS6_IJSA_NS7_ILi256EEESB_EEES9_SE_SG_Li256ELb0ELb1ELb1ELb0EEENS1_19SingleTileSchedulerILb0ELb1ELb1ELi128EEEEEEEEEvNT_6ParamsE,"a",@progbits
	.sectionflags	@""
	.align	4
.nv.constant0._ZN7cutlass13device_kernelIN5flash11enable_sm90INS1_16FlashAttnFwdSm90INS1_25CollectiveMainloopFwdSm90ILi2EN4cute5tupleIJNS5_1CILi1EEES8_S8_EEENS6_IJNS7_ILi128EEENS7_ILi96EEENS7_ILi64EEEEEELi256ENS_6half_tEfNS_4arch4Sm90ELb0ELb1ELb1ELb0ELb0ELb0ELb0ELb1ELb0ELb1ELb1ELb0EEENS1_21CollectiveEpilogueFwdINS6_IJSA_NS7_ILi256EEESB_EEES9_SE_SG_Li256ELb0ELb1ELb1ELb0EEENS1_19SingleTileSchedulerILb0ELb1ELb1ELi128EEEEEEEEEvNT_6ParamsE:
	.zero		3200


//--------------------- .nv.constant0._ZN7cutlass13device_kernelIN5flash11enable_sm90INS1_16FlashAttnFwdSm90INS1_25CollectiveMainloopFwdSm90ILi2EN4cute5tupleIJNS5_1CILi1EEES8_S8_EEENS6_IJNS7_ILi128EEENS7_ILi96EEENS7_ILi64EEEEEELi256ENS_6half_tEfNS_4arch4Sm90ELb0ELb1ELb1ELb0ELb0ELb0ELb1ELb1ELb0ELb1ELb1ELb0EEENS1_21CollectiveEpilogueFwdINS6_IJSA_NS7_ILi256EEESB_EEES9_SE_SG_Li256ELb0ELb1ELb1ELb0EEENS1_19SingleTileSchedulerILb0ELb1ELb1ELi128EEEEEEEEEvNT_6ParamsE --------------------------
	.section	.nv.constant0._ZN7cutlass13device_kernelIN5flash11enable_sm90INS1_16FlashAttnFwdSm90INS1_25CollectiveMainloopFwdSm90ILi2EN4cute5tupleIJNS5_1CILi1EEES8_S8_EEENS6_IJNS7_ILi128EEENS7_ILi96EEENS7_ILi64EEEEEELi256ENS_6half_tEfNS_4arch4Sm90ELb0ELb1ELb1ELb0ELb0ELb0ELb1ELb1ELb0ELb1ELb1ELb0EEENS1_21CollectiveEpilogueFwdINS6_IJSA_NS7_ILi256EEESB_EEES9_SE_SG_Li256ELb0ELb1ELb1ELb0EEENS1_19SingleTileSchedulerILb0ELb1ELb1ELi128EEEEEEEEEvNT_6ParamsE,"a",@progbits
	.sectionflags	@""
	.align	4
.nv.constant0._ZN7cutlass13device_kernelIN5flash11enable_sm90INS1_16FlashAttnFwdSm90INS1_25CollectiveMainloopFwdSm90ILi2EN4cute5tupleIJNS5_1CILi1EEES8_S8_EEENS6_IJNS7_ILi128EEENS7_ILi96EEENS7_ILi64EEEEEELi256ENS_6half_tEfNS_4arch4Sm90ELb0ELb1ELb1ELb0ELb0ELb0ELb1ELb1ELb0ELb1ELb1ELb0EEENS1_21CollectiveEpilogueFwdINS6_IJSA_NS7_ILi256EEESB_EEES9_SE_SG_Li256ELb0ELb1ELb1ELb0EEENS1_19SingleTileSchedulerILb0ELb1ELb1ELi128EEEEEEEEEvNT_6ParamsE:
	.zero		3456


//--------------------- .nv.constant0._ZN7cutlass13device_kernelIN5flash11enable_sm90INS1_16FlashAttnFwdSm90INS1_25CollectiveMainloopFwdSm90ILi2EN4cute5tupleIJNS5_1CILi1EEES8_S8_EEENS6_IJNS7_ILi128EEENS7_ILi96EEENS7_ILi64EEEEEELi256ENS_6half_tEfNS_4arch4Sm90ELb0ELb1ELb1ELb1ELb0ELb0ELb0ELb1ELb0ELb1ELb1ELb0EEENS1_21CollectiveEpilogueFwdINS6_IJSA_NS7_ILi256EEESB_EEES9_SE_SG_Li256ELb1ELb1ELb1ELb0EEENS1_36VarlenDynamicPersistentTileSchedulerILi128ELi96ELi256ELi128ELb1ELb1ELb1ELb1ELb0ELb1EEEEEEEEEvNT_6ParamsE --------------------------
	.section	.nv.constant0._ZN7cutlass13device_kernelIN5flash11enable_sm90INS1_16FlashAttnFwdSm90INS1_25CollectiveMainloopFwdSm90ILi2EN4cute5tupleIJNS5_1CILi1EEES8_S8_EEENS6_IJNS7_ILi128EEENS7_ILi96EEENS7_ILi64EEEEEELi256ENS_6half_tEfNS_4arch4Sm90ELb0ELb1ELb1ELb1ELb0ELb0ELb0ELb1ELb0ELb1ELb1ELb0EEENS1_21CollectiveEpilogueFwdINS6_IJSA_NS7_ILi256EEESB_EEES9_SE_SG_Li256ELb1ELb1ELb1ELb0EEENS1_36VarlenDynamicPersistentTileSchedulerILi128ELi96ELi256ELi128ELb1ELb1ELb1ELb1ELb0ELb1EEEEEEEEEvNT_6ParamsE,"a",@progbits
	.sectionflags	@""
	.align	4
.nv.constant0._ZN7cutlass13device_kernelIN5flash11enable_sm90INS1_16FlashAttnFwdSm90INS1_25CollectiveMainloopFwdSm90ILi2EN4cute5tupleIJNS5_1CILi1EEES8_S8_EEENS6_IJNS7_ILi128EEENS7_ILi96EEENS7_ILi64EEEEEELi256ENS_6half_tEfNS_4arch4Sm90ELb0ELb1ELb1ELb1ELb0ELb0ELb0ELb1ELb0ELb1ELb1ELb0EEENS1_21CollectiveEpilogueFwdINS6_IJSA_NS7_ILi256EEESB_EEES9_SE_SG_Li256ELb1ELb1ELb1ELb0EEENS1_36VarlenDynamicPersistentTileSchedulerILi128ELi96ELi256ELi128ELb1ELb1ELb1ELb1ELb0ELb1EEEEEEEEEvNT_6ParamsE:
	.zero		3328


//--------------------- .nv.constant0._ZN7cutlass13device_kernelIN5flash11enable_sm90INS1_16FlashAttnFwdSm90INS1_25CollectiveMainloopFwdSm90ILi2EN4cute5tupleIJNS5_1CILi1EEES8_S8_EEENS6_IJNS7_ILi128EEENS7_ILi96EEENS7_ILi64EEEEEELi256ENS_6half_tEfNS_4arch4Sm90ELb0ELb1ELb1ELb1ELb0ELb1ELb0ELb1ELb0ELb1ELb1ELb0EEENS1_21CollectiveEpilogueFwdINS6_IJSA_NS7_ILi256EEESB_EEES9_SE_SG_Li256ELb1ELb1ELb1ELb0EEENS1_36VarlenDynamicPersistentTileSchedulerILi128ELi96ELi256ELi128ELb1ELb1ELb1ELb1ELb0ELb1EEEEEEEEEvNT_6ParamsE --------------------------
	.section	.nv.constant0._ZN7cutlass13device_kernelIN5flash11enable_sm90INS1_16FlashAttnFwdSm90INS1_25CollectiveMainloopFwdSm90ILi2EN4cute5tupleIJNS5_1CILi1EEES8_S8_EEENS6_IJNS7_ILi128EEENS7_ILi96EEENS7_ILi64EEEEEELi256ENS_6half_tEfNS_4arch4Sm90ELb0ELb1ELb1ELb1ELb0ELb1ELb0ELb1ELb0ELb1ELb1ELb0EEENS1_21CollectiveEpilogueFwdINS6_IJSA_NS7_ILi256EEESB_EEES9_SE_SG_Li256ELb1ELb1ELb1ELb0EEENS1_36VarlenDynamicPersistentTileSchedulerILi128ELi96ELi256ELi128ELb1ELb1ELb1ELb1ELb0ELb1EEEEEEEEEvNT_6ParamsE,"a",@progbits
	.sectionflags	@""
	.align	4
.nv.constant0._ZN7cutlass13device_kernelIN5flash11enable_sm90INS1_16FlashAttnFwdSm90INS1_25CollectiveMainloopFwdSm90ILi2EN4cute5tupleIJNS5_1CILi1EEES8_S8_EEENS6_IJNS7_ILi128EEENS7_ILi96EEENS7_ILi64EEEEEELi256ENS_6half_tEfNS_4arch4Sm90ELb0ELb1ELb1ELb1ELb0ELb1ELb0ELb1ELb0ELb1ELb1ELb0EEENS1_21CollectiveEpilogueFwdINS6_IJSA_NS7_ILi256EEESB_EEES9_SE_SG_Li256ELb1ELb1ELb1ELb0EEENS1_36VarlenDynamicPersistentTileSchedulerILi128ELi96ELi256ELi128ELb1ELb1ELb1ELb1ELb0ELb1EEEEEEEEEvNT_6ParamsE:
	.zero		3328


//--------------------- .nv.constant0._ZN7cutlass13device_kernelIN5flash11enable_sm90INS1_16FlashAttnFwdSm90INS1_25CollectiveMainloopFwdSm90ILi2EN4cute5tupleIJNS5_1CILi1EEES8_S8_EEENS6_IJNS7_ILi128EEENS7_ILi96EEENS7_ILi64EEEEEELi256ENS_6half_tEfNS_4arch4Sm90ELb0ELb1ELb1ELb1ELb0ELb0ELb1ELb1ELb0ELb1ELb1ELb0EEENS1_21CollectiveEpilogueFwdINS6_IJSA_NS7_ILi256EEESB_EEES9_SE_SG_Li256ELb1ELb1ELb1ELb0EEENS1_36VarlenDynamicPersistentTileSchedulerILi128ELi96ELi256ELi128ELb1ELb1ELb1ELb1ELb0ELb1EEEEEEEEEvNT_6ParamsE --------------------------
	.section	.nv.constant0._ZN7cutlass13device_kernelIN5flash11enable_sm90INS1_16FlashAttnFwdSm90INS1_25CollectiveMainloopFwdSm90ILi2EN4cute5tupleIJNS5_1CILi1EEES8_S8_EEENS6_IJNS7_ILi128EEENS7_ILi96EEENS7_ILi64EEEEEELi256ENS_6half_tEfNS_4arch4Sm90ELb0ELb1ELb1ELb1ELb0ELb0ELb1ELb1ELb0ELb1ELb1ELb0EEENS1_21CollectiveEpilogueFwdINS6_IJSA_NS7_ILi256EEESB_EEES9_SE_SG_Li256ELb1ELb1ELb1ELb0EEENS1_36VarlenDynamicPersistentTileSchedulerILi128ELi96ELi256ELi128ELb1ELb1ELb1ELb1ELb0ELb1EEEEEEEEEvNT_6ParamsE,"a",@progbits
	.sectionflags	@""
	.align	4
.nv.constant0._ZN7cutlass13device_kernelIN5flash11enable_sm90INS1_16FlashAttnFwdSm90INS1_25CollectiveMainloopFwdSm90ILi2EN4cute5tupleIJNS5_1CILi1EEES8_S8_EEENS6_IJNS7_ILi128EEENS7_ILi96EEENS7_ILi64EEEEEELi256ENS_6half_tEfNS_4arch4Sm90ELb0ELb1ELb1ELb1ELb0ELb0ELb1ELb1ELb0ELb1ELb1ELb0EEENS1_21CollectiveEpilogueFwdINS6_IJSA_NS7_ILi256EEESB_EEES9_SE_SG_Li256ELb1ELb1ELb1ELb0EEENS1_36VarlenDynamicPersistentTileSchedulerILi128ELi96ELi256ELi128ELb1ELb1ELb1ELb1ELb0ELb1EEEEEEEEEvNT_6ParamsE:
	.zero		3584


//--------------------- .nv.constant0._ZN7cutlass13device_kernelIN5flash11enable_sm90INS1_16FlashAttnFwdSm90INS1_25CollectiveMainloopFwdSm90ILi2EN4cute5tupleIJNS5_1CILi1EEES8_S8_EEENS6_IJNS7_ILi128EEENS7_ILi96EEENS7_ILi64EEEEEELi256ENS_6half_tEfNS_4arch4Sm90ELb0ELb1ELb1ELb1ELb0ELb1ELb1ELb1ELb0ELb1ELb1ELb0EEENS1_21CollectiveEpilogueFwdINS6_IJSA_NS7_ILi256EEESB_EEES9_SE_SG_Li256ELb1ELb1ELb1ELb0EEENS1_36VarlenDynamicPersistentTileSchedulerILi128ELi96ELi256ELi128ELb1ELb1ELb1ELb1ELb0ELb1EEEEEEEEEvNT_6ParamsE --------------------------
	.section	.nv.constant0._ZN7cutlass13device_kernelIN5flash11enable_sm90INS1_16FlashAttnFwdSm90INS1_25CollectiveMainloopFwdSm90ILi2EN4cute5tupleIJNS5_1CILi1EEES8_S8_EEENS6_IJNS7_ILi128EEENS7_ILi96EEENS7_ILi64EEEEEELi256ENS_6half_tEfNS_4arch4Sm90ELb0ELb1ELb1ELb1ELb0ELb1ELb1ELb1ELb0ELb1ELb1ELb0EEENS1_21CollectiveEpilogueFwdINS6_IJSA_NS7_ILi256EEESB_EEES9_SE_SG_Li256ELb1ELb1ELb1ELb0EEENS1_36VarlenDynamicPersistentTileSchedulerILi128ELi96ELi256ELi128ELb1ELb1ELb1ELb1ELb0ELb1EEEEEEEEEvNT_6ParamsE,"a",@progbits
	.sectionflags	@""
	.align	4
.nv.constant0._ZN7cutlass13device_kernelIN5flash11enable_sm90INS1_16FlashAttnFwdSm90INS1_25CollectiveMainloopFwdSm90ILi2EN4cute5tupleIJNS5_1CILi1EEES8_S8_EEENS6_IJNS7_ILi128EEENS7_ILi96EEENS7_ILi64EEEEEELi256ENS_6half_tEfNS_4arch4Sm90ELb0ELb1ELb1ELb1ELb0ELb1ELb1ELb1ELb0ELb1ELb1ELb0EEENS1_21CollectiveEpilogueFwdINS6_IJSA_NS7_ILi256EEESB_EEES9_SE_SG_Li256ELb1ELb1ELb1ELb0EEENS1_36VarlenDynamicPersistentTileSchedulerILi128ELi96ELi256ELi128ELb1ELb1ELb1ELb1ELb0ELb1EEEEEEEEEvNT_6ParamsE:
	.zero		3584


//--------------------- .nv.constant0._ZN7cutlass13device_kernelIN5flash11enable_sm90INS1_16FlashAttnFwdSm90INS1_25CollectiveMainloopFwdSm90ILi2EN4cute5tupleIJNS5_1CILi1EEES8_S8_EEENS6_IJNS7_ILi128EEENS7_ILi96EEENS7_ILi64EEEEEELi256ENS_6half_tEfNS_4arch4Sm90ELb1ELb0ELb1ELb0ELb0ELb0ELb0ELb1ELb0ELb1ELb1ELb0EEENS1_21CollectiveEpilogueFwdINS6_IJSA_NS7_ILi256EEESB_EEES9_SE_SG_Li256ELb0ELb1ELb1ELb0EEENS1_19SingleTileSchedulerILb0ELb1ELb1ELi128EEEEEEEEEvNT_6ParamsE --------------------------
	.section	.nv.constant0._ZN7cutlass13device_kernelIN5flash11enable_sm90INS1_16FlashAttnFwdSm90INS1_25CollectiveMainloopFwdSm90ILi2EN4cute5tupleIJNS5_1CILi1EEES8_S8_EEENS6_IJNS7_ILi128EEENS7_ILi96EEENS7_ILi64EEEEEELi256ENS_6half_tEfNS_4arch4Sm90ELb1ELb0ELb1ELb0ELb0ELb0ELb0ELb1ELb0ELb1ELb1ELb0EEENS1_21CollectiveEpilogueFwdINS6_IJSA_NS7_ILi256EEESB_EEES9_SE_SG_Li256ELb0ELb1ELb1ELb0EEENS1_19SingleTileSchedulerILb0ELb1ELb1ELi128EEEEEEEEEvNT_6ParamsE,"a",@progbits
	.sectionflags	@""
	.align	4
.nv.constant0._ZN7cutlass13device_kernelIN5flash11enable_sm90INS1_16FlashAttnFwdSm90INS1_25CollectiveMainloopFwdSm90ILi2EN4cute5tupleIJNS5_1CILi1EEES8_S8_EEENS6_IJNS7_ILi128EEENS7_ILi96EEENS7_ILi64EEEEEELi256ENS_6half_tEfNS_4arch4Sm90ELb1ELb0ELb1ELb0ELb0ELb0ELb0ELb1ELb0ELb1ELb1ELb0EEENS1_21CollectiveEpilogueFwdINS6_IJSA_NS7_ILi256EEESB_EEES9_SE_SG_Li256ELb0ELb1ELb1ELb0EEENS1_19SingleTileSchedulerILb0ELb1ELb1ELi128EEEEEEEEEvNT_6ParamsE:
	.zero		3200


//--------------------- .nv.constant0._ZN7cutlass13device_kernelIN5flash11enable_sm90INS1_16FlashAttnFwdSm90INS1_25CollectiveMainloopFwdSm90ILi2EN4cute5tupleIJNS5_1CILi1EEES8_S8_EEENS6_IJNS7_ILi128EEENS7_ILi96EEENS7_ILi64EEEEEELi256ENS_6half_tEfNS_4arch4Sm90ELb1ELb0ELb1ELb0ELb0ELb0ELb1ELb1ELb0ELb1ELb1ELb0EEENS1_21CollectiveEpilogueFwdINS6_IJSA_NS7_ILi256EEESB_EEES9_SE_SG_Li256ELb0ELb1ELb1ELb0EEENS1_19SingleTileSchedulerILb0ELb1ELb1ELi128EEEEEEEEEvNT_6ParamsE --------------------------
	.section	.nv.constant0._ZN7cutlass13device_kernelIN5flash11enable_sm90INS1_16FlashAttnFwdSm90INS1_25CollectiveMainloopFwdSm90ILi2EN4cute5tupleIJNS5_1CILi1EEES8_S8_EEENS6_IJNS7_ILi128EEENS7_ILi96EEENS7_ILi64EEEEEELi256ENS_6half_tEfNS_4arch4Sm90ELb1ELb0ELb1ELb0ELb0ELb0ELb1ELb1ELb0ELb1ELb1ELb0EEENS1_21CollectiveEpilogueFwdINS6_IJSA_NS7_ILi256EEESB_EEES9_SE_SG_Li256ELb0ELb1ELb1ELb0EEENS1_19SingleTileSchedulerILb0ELb1ELb1ELi128EEEEEEEEEvNT_6ParamsE,"a",@progbits
	.sectionflags	@""
	.align	4
.nv.constant0._ZN7cutlass13device_kernelIN5flash11enable_sm90INS1_16FlashAttnFwdSm90INS1_25CollectiveMainloopFwdSm90ILi2EN4cute5tupleIJNS5_1CILi1EEES8_S8_EEENS6_IJNS7_ILi128EEENS7_ILi96EEENS7_ILi64EEEEEELi256ENS_6half_tEfNS_4arch4Sm90ELb1ELb0ELb1ELb0ELb0ELb0ELb1ELb1ELb0ELb1ELb1ELb0EEENS1_21CollectiveEpilogueFwdINS6_IJSA_NS7_ILi256EEESB_EEES9_SE_SG_Li256ELb0ELb1ELb1ELb0EEENS1_19SingleTileSchedulerILb0ELb1ELb1ELi128EEEEEEEEEvNT_6ParamsE:
	.zero		3456


//--------------------- .nv.constant0._ZN7cutlass13device_kernelIN5flash11enable_sm90INS1_16FlashAttnFwdSm90INS1_25CollectiveMainloopFwdSm90ILi2EN4cute5tupleIJNS5_1CILi1EEES8_S8_EEENS6_IJNS7_ILi128EEENS7_ILi96EEENS7_ILi64EEEEEELi256ENS_6half_tEfNS_4arch4Sm90ELb1ELb0ELb1ELb1ELb0ELb0ELb0ELb1ELb0ELb1ELb1ELb0EEENS1_21CollectiveEpilogueFwdINS6_IJSA_NS7_ILi256EEESB_EEES9_SE_SG_Li256ELb1ELb1ELb1ELb0EEENS1_36VarlenDynamicPersistentTileSchedulerILi128ELi96ELi256ELi128ELb1ELb1ELb1ELb1ELb1ELb1EEEEEEEEEvNT_6ParamsE --------------------------
	.section	.nv.constant0._ZN7cutlass13device_kernelIN5flash11enable_sm90INS1_16FlashAttnFwdSm90INS1_25CollectiveMainloopFwdSm90ILi2EN4cute5tupleIJNS5_1CILi1EEES8_S8_EEENS6_IJNS7_ILi128EEENS7_ILi96EEENS7_ILi64EEEEEELi256ENS_6half_tEfNS_4arch4Sm90ELb1ELb0ELb1ELb1ELb0ELb0ELb0ELb1ELb0ELb1ELb1ELb0EEENS1_21CollectiveEpilogueFwdINS6_IJSA_NS7_ILi256EEESB_EEES9_SE_SG_Li256ELb1ELb1ELb1ELb0EEENS1_36VarlenDynamicPersistentTileSchedulerILi128ELi96ELi256ELi128ELb1ELb1ELb1ELb1ELb1ELb1EEEEEEEEEvNT_6ParamsE,"a",@progbits
	.sectionflags	@""
	.align	4
.nv.constant0._ZN7cutlass13device_kernelIN5flash11enable_sm90INS1_16FlashAttnFwdSm90INS1_25CollectiveMainloopFwdSm90ILi2EN4cute5tupleIJNS5_1CILi1EEES8_S8_EEENS6_IJNS7_ILi128EEENS7_ILi96EEENS7_ILi64EEEEEELi256ENS_6half_tEfNS_4arch4Sm90ELb1ELb0ELb1ELb1ELb0ELb0ELb0ELb1ELb0ELb1ELb1ELb0EEENS1_21CollectiveEpilogueFwdINS6_IJSA_NS7_ILi256EEESB_EEES9_SE_SG_Li256ELb1ELb1ELb1ELb0EEENS1_36VarlenDynamicPersistentTileSchedulerILi128ELi96ELi256ELi128ELb1ELb1ELb1ELb1ELb1ELb1EEEEEEEEEvNT_6ParamsE:
	.zero		3328


//--------------------- .nv.constant0._ZN7cutlass13device_kernelIN5flash11enable_sm90INS1_16FlashAttnFwdSm90INS1_25CollectiveMainloopFwdSm90ILi2EN4cute5tupleIJNS5_1CILi1EEES8_S8_EEENS6_IJNS7_ILi128EEENS7_ILi96EEENS7_ILi64EEEEEELi256ENS_6half_tEfNS_4arch4Sm90ELb1ELb0ELb1ELb1ELb0ELb1ELb0ELb1ELb0ELb1ELb1ELb0EEENS1_21CollectiveEpilogueFwdINS6_IJSA_NS7_ILi256EEESB_EEES9_SE_SG_Li256ELb1ELb1ELb1ELb0EEENS1_36VarlenDynamicPersistentTileSchedulerILi128ELi96ELi256ELi128ELb1ELb1ELb1ELb1ELb1ELb1EEEEEEEEEvNT_6ParamsE --------------------------
	.section	.nv.constant0._ZN7cutlass13device_kernelIN5flash11enable_sm90INS1_16FlashAttnFwdSm90INS1_25CollectiveMainloopFwdSm90ILi2EN4cute5tupleIJNS5_1CILi1EEES8_S8_EEENS6_IJNS7_ILi128EEENS7_ILi96EEENS7_ILi64EEEEEELi256ENS_6half_tEfNS_4arch4Sm90ELb1ELb0ELb1ELb1ELb0ELb1ELb0ELb1ELb0ELb1ELb1ELb0EEENS1_21CollectiveEpilogueFwdINS6_IJSA_NS7_ILi256EEESB_EEES9_SE_SG_Li256ELb1ELb1ELb1ELb0EEENS1_36VarlenDynamicPersistentTileSchedulerILi128ELi96ELi256ELi128ELb1ELb1ELb1ELb1ELb1ELb1EEEEEEEEEvNT_6ParamsE,"a",@progbits
	.sectionflags	@""
	.align	4
.nv.constant0._ZN7cutlass13device_kernelIN5flash11enable_sm90INS1_16FlashAttnFwdSm90INS1_25CollectiveMainloopFwdSm90ILi2EN4cute5tupleIJNS5_1CILi1EEES8_S8_EEENS6_IJNS7_ILi128EEENS7_ILi96EEENS7_ILi64EEEEEELi256ENS_6half_tEfNS_4arch4Sm90ELb1ELb0ELb1ELb1ELb0ELb1ELb0ELb1ELb0ELb1ELb1ELb0EEENS1_21CollectiveEpilogueFwdINS6_IJSA_NS7_ILi256EEESB_EEES9_SE_SG_Li256ELb1ELb1ELb1ELb0EEENS1_36VarlenDynamicPersistentTileSchedulerILi128ELi96ELi256ELi128ELb1ELb1ELb1ELb1ELb1ELb1EEEEEEEEEvNT_6ParamsE:
	.zero		3328


//--------------------- .nv.constant0._ZN7cutlass13device_kernelIN5flash11enable_sm90INS1_16FlashAttnFwdSm90INS1_25CollectiveMainloopFwdSm90ILi2EN4cute5tupleIJNS5_1CILi1EEES8_S8_EEENS6_IJNS7_ILi128EEENS7_ILi96EEENS7_ILi64EEEEEELi256ENS_6half_tEfNS_4arch4Sm90ELb1ELb0ELb1ELb1ELb0ELb0ELb1ELb1ELb0ELb1ELb1ELb0EEENS1_21CollectiveEpilogueFwdINS6_IJSA_NS7_ILi256EEESB_EEES9_SE_SG_Li256ELb1ELb1ELb1ELb0EEENS1_36VarlenDynamicPersistentTileSchedulerILi128ELi96ELi256ELi128ELb1ELb1ELb1ELb1ELb1ELb1EEEEEEEEEvNT_6ParamsE --------------------------
	.section	.nv.constant0._ZN7cutlass13device_kernelIN5flash11enable_sm90INS1_16FlashAttnFwdSm90INS1_25CollectiveMainloopFwdSm90ILi2EN4cute5tupleIJNS5_1CILi1EEES8_S8_EEENS6_IJNS7_ILi128EEENS7_ILi96EEENS7_ILi64EEEEEELi256ENS_6half_tEfNS_4arch4Sm90ELb1ELb0ELb1ELb1ELb0ELb0ELb1ELb1ELb0ELb1ELb1ELb0EEENS1_21CollectiveEpilogueFwdINS6_IJSA_NS7_ILi256EEESB_EEES9_SE_SG_Li256ELb1ELb1ELb1ELb0EEENS1_36VarlenDynamicPersistentTileSchedulerILi128ELi96ELi256ELi128ELb1ELb1ELb1ELb1ELb1ELb1EEEEEEEEEvNT_6ParamsE,"a",@progbits
	.sectionflags	@""
	.align	4
.nv.constant0._ZN7cutlass13device_kernelIN5flash11enable_sm90INS1_16FlashAttnFwdSm90INS1_25CollectiveMainloopFwdSm90ILi2EN4cute5tupleIJNS5_1CILi1EEES8_S8_EEENS6_IJNS7_ILi128EEENS7_ILi96EEENS7_ILi64EEEEEELi256ENS_6half_tEfNS_4arch4Sm90ELb1ELb0ELb1ELb1ELb0ELb0ELb1ELb1ELb0ELb1ELb1ELb0EEENS1_21CollectiveEpilogueFwdINS6_IJSA_NS7_ILi256EEESB_EEES9_SE_SG_Li256ELb1ELb1ELb1ELb0EEENS1_36VarlenDynamicPersistentTileSchedulerILi128ELi96ELi256ELi128ELb1ELb1ELb1ELb1ELb1ELb1EEEEEEEEEvNT_6ParamsE:
	.zero		3584


//--------------------- .nv.constant0._ZN7cutlass13device_kernelIN5flash11enable_sm90INS1_16FlashAttnFwdSm90INS1_25CollectiveMainloopFwdSm90ILi2EN4cute5tupleIJNS5_1CILi1EEES8_S8_EEENS6_IJNS7_ILi128EEENS7_ILi96EEENS7_ILi64EEEEEELi256ENS_6half_tEfNS_4arch4Sm90ELb1ELb0ELb1ELb1ELb0ELb1ELb1ELb1ELb0ELb1ELb1ELb0EEENS1_21CollectiveEpilogueFwdINS6_IJSA_NS7_ILi256EEESB_EEES9_SE_SG_Li256ELb1ELb1ELb1ELb0EEENS1_36VarlenDynamicPersistentTileSchedulerILi128ELi96ELi256ELi128ELb1ELb1ELb1ELb1ELb1ELb1EEEEEEEEEvNT_6ParamsE --------------------------
	.section	.nv.constant0._ZN7cutlass13device_kernelIN5flash11enable_sm90INS1_16FlashAttnFwdSm90INS1_25CollectiveMainloopFwdSm90ILi2EN4cute5tupleIJNS5_1CILi1EEES8_S8_EEENS6_IJNS7_ILi128EEENS7_ILi96EEENS7_ILi64EEEEEELi256ENS_6half_tEfNS_4arch4Sm90ELb1ELb0ELb1ELb1ELb0ELb1ELb1ELb1ELb0ELb1ELb1ELb0EEENS1_21CollectiveEpilogueFwdINS6_IJSA_NS7_ILi256EEESB_EEES9_SE_SG_Li256ELb1ELb1ELb1ELb0EEENS1_36VarlenDynamicPersistentTileSchedulerILi128ELi96ELi256ELi128ELb1ELb1ELb1ELb1ELb1ELb1EEEEEEEEEvNT_6ParamsE,"a",@progbits
	.sectionflags	@""
	.align	4
.nv.constant0._ZN7cutlass13device_kernelIN5flash11enable_sm90INS1_16FlashAttnFwdSm90INS1_25CollectiveMainloopFwdSm90ILi2EN4cute5tupleIJNS5_1CILi1EEES8_S8_EEENS6_IJNS7_ILi128EEENS7_ILi96EEENS7_ILi64EEEEEELi256ENS_6half_tEfNS_4arch4Sm90ELb1ELb0ELb1ELb1ELb0ELb1ELb1ELb1ELb0ELb1ELb1ELb0EEENS1_21CollectiveEpilogueFwdINS6_IJSA_NS7_ILi256EEESB_EEES9_SE_SG_Li256ELb1ELb1ELb1ELb0EEENS1_36VarlenDynamicPersistentTileSchedulerILi128ELi96ELi256ELi128ELb1ELb1ELb1ELb1ELb1ELb1EEEEEEEEEvNT_6ParamsE:
	.zero		3584


//--------------------- SYMBOLS --------------------------

	.type		.nv.reservedSmem.offset0,@object
	.size		.nv.reservedSmem.offset0,0x4
	.type		__assertfail,@function
